// Copyright (c) 2024, Jay Shah, Ganesh Bikshandi, Ying Zhang, Vijay Thakkar, Pradeep Ramani, Tri Dao.
// Splitting the different template instantiations to different files to speed up compilation.
// This file is auto-generated. See "generate_kernels.py"

#include "flash_fwd_hdim64_fp16_softcap_packgqa_sm90.cu"
#include "flash_fwd_hdim96_fp16_softcap_packgqa_sm90.cu"
#include "flash_fwd_hdim128_fp16_softcap_packgqa_sm90.cu"
#include "flash_fwd_hdim192_fp16_softcap_packgqa_sm90.cu"
#include "flash_fwd_hdim256_fp16_softcap_packgqa_sm90.cu"

// ===== COMPILED SASS (sm_90a) =====

	.target	sm_90a

	.elftype	@"ET_EXEC"


//--------------------- .note.nv.tkinfo           --------------------------
	.section	.note.nv.tkinfo,"",@"SHT_NOTE"
	.sectionflags	@"SHF_NOTE_NV_TKINFO"
	.tkinfo
        /*0018*/ 	.word	0x00000002
        /*0030*/ 	.string	""
        /*0030*/ 	.string	"ptxas"
        /*0030*/ 	.string	"Cuda compilation tools, release 13.0, V13.0.88"
        /*0030*/ 	.string	"Build cuda_13.0.r13.0/compiler.36424714_0"
        /*0030*/ 	.string	"-arch sm_90a -m 64 "



//--------------------- .note.nv.cuinfo           --------------------------
	.section	.note.nv.cuinfo,"",@"SHT_NOTE"
	.sectionflags	@"SHF_NOTE_NV_CUINFO"
        /*0018*/ 	.short	0x0002
        /*001a*/ 	.short	0x005a
        /*001c*/ 	.short	0x0082
	.zero		2


//--------------------- .nv.info                  --------------------------
	.section	.nv.info,"",@"SHT_CUDA_INFO"
	.align	4


	//----- nvinfo : EIATTR_REGCOUNT
	.align		4
        /*0000*/ 	.byte	0x04, 0x2f
        /*0002*/ 	.short	(.L_57 - .L_56)
	.align		4
.L_56:
        /*0004*/ 	.word	index@(_ZN7cutlass13device_kernelIN5flash11enable_sm90INS1_16FlashAttnFwdSm90INS1_25CollectiveMainloopFwdSm90ILi2EN4cute5tupleIJNS5_1CILi1EEES8_S8_EEENS6_IJNS7_ILi192EEENS7_ILi128EEENS7_ILi64EEEEEELi64ENS_6half_tEfNS_4arch4Sm90ELb1ELb0ELb1ELb1ELb0ELb1ELb0ELb1ELb1ELb1ELb0ELb0EEENS1_21CollectiveEpilogueFwdINS6_IJSA_SC_SB_EEES9_SE_SG_Li384ELb1ELb1ELb0ELb0EEENS1_36VarlenDynamicPersistentTileSchedulerILi192ELi128ELi384ELi128ELb0ELb1ELb1ELb1ELb1ELb1EEEEEEEEEvNT_6ParamsE)
        /*0008*/ 	.word	0x00000080


	//----- nvinfo : EIATTR_FRAME_SIZE
	.align		4
.L_57:
        /*000c*/ 	.byte	0x04, 0x11
        /*000e*/ 	.short	(.L_59 - .L_58)
	.align		4
.L_58:
        /*0010*/ 	.word	index@(_ZN7cutlass13device_kernelIN5flash11enable_sm90INS1_16FlashAttnFwdSm90INS1_25CollectiveMainloopFwdSm90ILi2EN4cute5tupleIJNS5_1CILi1EEES8_S8_EEENS6_IJNS7_ILi192EEENS7_ILi128EEENS7_ILi64EEEEEELi64ENS_6half_tEfNS_4arch4Sm90ELb1ELb0ELb1ELb1ELb0ELb1ELb0ELb1ELb1ELb1ELb0ELb0EEENS1_21CollectiveEpilogueFwdINS6_IJSA_SC_SB_EEES9_SE_SG_Li384ELb1ELb1ELb0ELb0EEENS1_36VarlenDynamicPersistentTileSchedulerILi192ELi128ELi384ELi128ELb0ELb1ELb1ELb1ELb1ELb1EEEEEEEEEvNT_6ParamsE)
        /*0014*/ 	.word	0x00000060


	//----- nvinfo : EIATTR_REGCOUNT
	.align		4
.L_59:
        /*0018*/ 	.byte	0x04, 0x2f
        /*001a*/ 	.short	(.L_61 - .L_60)
	.align		4
.L_60:
        /*001c*/ 	.word	index@(_ZN7cutlass13device_kernelIN5flash11enable_sm90INS1_16FlashAttnFwdSm90INS1_25CollectiveMainloopFwdSm90ILi2EN4cute5tupleIJNS5_1CILi1EEES8_S8_EEENS6_IJNS7_ILi192EEENS7_ILi128EEENS7_ILi64EEEEEELi64ENS_6half_tEfNS_4arch4Sm90ELb1ELb0ELb1ELb1ELb0ELb0ELb0ELb1ELb1ELb1ELb0ELb0EEENS1_21CollectiveEpilogueFwdINS6_IJSA_SC_SB_EEES9_SE_SG_Li384ELb1ELb1ELb0ELb0EEENS1_36VarlenDynamicPersistentTileSchedulerILi192ELi128ELi384ELi128ELb0ELb1ELb1ELb1ELb1ELb1EEEEEEEEEvNT_6ParamsE)
        /*0020*/ 	.word	0x00000080


	//----- nvinfo : EIATTR_FRAME_SIZE
	.align		4
.L_61:
        /*0024*/ 	.byte	0x04, 0x11
        /*0026*/ 	.short	(.L_63 - .L_62)
	.align		4
.L_62:
        /*0028*/ 	.word	index@(_ZN7cutlass13device_kernelIN5flash11enable_sm90INS1_16FlashAttnFwdSm90INS1_25CollectiveMainloopFwdSm90ILi2EN4cute5tupleIJNS5_1CILi1EEES8_S8_EEENS6_IJNS7_ILi192EEENS7_ILi128EEENS7_ILi64EEEEEELi64ENS_6half_tEfNS_4arch4Sm90ELb1ELb0ELb1ELb1ELb0ELb0ELb0ELb1ELb1ELb1ELb0ELb0EEENS1_21CollectiveEpilogueFwdINS6_IJSA_SC_SB_EEES9_SE_SG_Li384ELb1ELb1ELb0ELb0EEENS1_36VarlenDynamicPersistentTileSchedulerILi192ELi128ELi384ELi128ELb0ELb1ELb1ELb1ELb1ELb1EEEEEEEEEvNT_6ParamsE)
        /*002c*/ 	.word	0x00000038


	//----- nvinfo : EIATTR_REGCOUNT
	.align		4
.L_63:
        /*0030*/ 	.byte	0x04, 0x2f
        /*0032*/ 	.short	(.L_65 - .L_64)
	.align		4
.L_64:
        /*0034*/ 	.word	index@(_ZN7cutlass13device_kernelIN5flash11enable_sm90INS1_16FlashAttnFwdSm90INS1_25CollectiveMainloopFwdSm90ILi2EN4cute5tupleIJNS5_1CILi1EEES8_S8_EEENS6_IJNS7_ILi192EEENS7_ILi128EEENS7_ILi64EEEEEELi64ENS_6half_tEfNS_4arch4Sm90ELb1ELb0ELb1ELb0ELb0ELb0ELb0ELb1ELb1ELb1ELb0ELb0EEENS1_21CollectiveEpilogueFwdINS6_IJSA_SC_SB_EEES9_SE_SG_Li384ELb0ELb1ELb0ELb0EEENS1_30DynamicPersistentTileSchedulerILi384ELi128ELb0ELb1ELb1EEEEEEEEEvNT_6ParamsE)
        /*0038*/ 	.word	0x00000080


	//----- nvinfo : EIATTR_FRAME_SIZE
	.align		4
.L_65:
        /*003c*/ 	.byte	0x04, 0x11
        /*003e*/ 	.short	(.L_67 - .L_66)
	.align		4
.L_66:
        /*0040*/ 	.word	index@(_ZN7cutlass13device_kernelIN5flash11enable_sm90INS1_16FlashAttnFwdSm90INS1_25CollectiveMainloopFwdSm90ILi2EN4cute5tupleIJNS5_1CILi1EEES8_S8_EEENS6_IJNS7_ILi192EEENS7_ILi128EEENS7_ILi64EEEEEELi64ENS_6half_tEfNS_4arch4Sm90ELb1ELb0ELb1ELb0ELb0ELb0ELb0ELb1ELb1ELb1ELb0ELb0EEENS1_21CollectiveEpilogueFwdINS6_IJSA_SC_SB_EEES9_SE_SG_Li384ELb0ELb1ELb0ELb0EEENS1_30DynamicPersistentTileSchedulerILi384ELi128ELb0ELb1ELb1EEEEEEEEEvNT_6ParamsE)
        /*0044*/ 	.word	0x00000008


	//----- nvinfo : EIATTR_REGCOUNT
	.align		4
.L_67:
        /*0048*/ 	.byte	0x04, 0x2f
        /*004a*/ 	.short	(.L_69 - .L_68)
	.align		4
.L_68:
        /*004c*/ 	.word	index@(_ZN7cutlass13device_kernelIN5flash11enable_sm90INS1_16FlashAttnFwdSm90INS1_25CollectiveMainloopFwdSm90ILi2EN4cute5tupleIJNS5_1CILi1EEES8_S8_EEENS6_IJNS7_ILi192EEENS7_ILi128EEENS7_ILi64EEEEEELi64ENS_6half_tEfNS_4arch4Sm90ELb0ELb1ELb1ELb1ELb0ELb1ELb0ELb1ELb1ELb1ELb0ELb0EEENS1_21CollectiveEpilogueFwdINS6_IJSA_SC_SB_EEES9_SE_SG_Li384ELb1ELb1ELb0ELb0EEENS1_36VarlenDynamicPersistentTileSchedulerILi192ELi128ELi384ELi128ELb0ELb1ELb1ELb1ELb0ELb1EEEEEEEEEvNT_6ParamsE)
        /*0050*/ 	.word	0x00000080


	//----- nvinfo : EIATTR_FRAME_SIZE
	.align		4
.L_69:
        /*0054*/ 	.byte	0x04, 0x11
        /*0056*/ 	.short	(.L_71 - .L_70)
	.align		4
.L_70:
        /*0058*/ 	.word	index@(_ZN7cutlass13device_kernelIN5flash11enable_sm90INS1_16FlashAttnFwdSm90INS1_25CollectiveMainloopFwdSm90ILi2EN4cute5tupleIJNS5_1CILi1EEES8_S8_EEENS6_IJNS7_ILi192EEENS7_ILi128EEENS7_ILi64EEEEEELi64ENS_6half_tEfNS_4arch4Sm90ELb0ELb1ELb1ELb1ELb0ELb1ELb0ELb1ELb1ELb1ELb0ELb0EEENS1_21CollectiveEpilogueFwdINS6_IJSA_SC_SB_EEES9_SE_SG_Li384ELb1ELb1ELb0ELb0EEENS1_36VarlenDynamicPersistentTileSchedulerILi192ELi128ELi384ELi128ELb0ELb1ELb1ELb1ELb0ELb1EEEEEEEEEvNT_6ParamsE)
        /*005c*/ 	.word	0x00000068


	//----- nvinfo : EIATTR_REGCOUNT
	.align		4
.L_71:
        /*0060*/ 	.byte	0x04, 0x2f
        /*0062*/ 	.short	(.L_73 - .L_72)
	.align		4
.L_72:
        /*0064*/ 	.word	index@(_ZN7cutlass13device_kernelIN5flash11enable_sm90INS1_16FlashAttnFwdSm90INS1_25CollectiveMainloopFwdSm90ILi2EN4cute5tupleIJNS5_1CILi1EEES8_S8_EEENS6_IJNS7_ILi192EEENS7_ILi128EEENS7_ILi64EEEEEELi64ENS_6half_tEfNS_4arch4Sm90ELb0ELb1ELb1ELb1ELb0ELb0ELb0ELb1ELb1ELb1ELb0ELb0EEENS1_21CollectiveEpilogueFwdINS6_IJSA_SC_SB_EEES9_SE_SG_Li384ELb1ELb1ELb0ELb0EEENS1_36VarlenDynamicPersistentTileSchedulerILi192ELi128ELi384ELi128ELb0ELb1ELb1ELb1ELb0ELb1EEEEEEEEEvNT_6ParamsE)
        /*0068*/ 	.word	0x00000080


	//----- nvinfo : EIATTR_FRAME_SIZE
	.align		4
.L_73:
        /*006c*/ 	.byte	0x04, 0x11
        /*006e*/ 	.short	(.L_75 - .L_74)
	.align		4
.L_74:
        /*0070*/ 	.word	index@(_ZN7cutlass13device_kernelIN5flash11enable_sm90INS1_16FlashAttnFwdSm90INS1_25CollectiveMainloopFwdSm90ILi2EN4cute5tupleIJNS5_1CILi1EEES8_S8_EEENS6_IJNS7_ILi192EEENS7_ILi128EEENS7_ILi64EEEEEELi64ENS_6half_tEfNS_4arch4Sm90ELb0ELb1ELb1ELb1ELb0ELb0ELb0ELb1ELb1ELb1ELb0ELb0EEENS1_21CollectiveEpilogueFwdINS6_IJSA_SC_SB_EEES9_SE_SG_Li384ELb1ELb1ELb0ELb0EEENS1_36VarlenDynamicPersistentTileSchedulerILi192ELi128ELi384ELi128ELb0ELb1ELb1ELb1ELb0ELb1EEEEEEEEEvNT_6ParamsE)
        /*0074*/ 	.word	0x00000038


	//----- nvinfo : EIATTR_REGCOUNT
	.align		4
.L_75:
        /*0078*/ 	.byte	0x04, 0x2f
        /*007a*/ 	.short	(.L_77 - .L_76)
	.align		4
.L_76:
        /*007c*/ 	.word	index@(_ZN7cutlass13device_kernelIN5flash11enable_sm90INS1_16FlashAttnFwdSm90INS1_25CollectiveMainloopFwdSm90ILi2EN4cute5tupleIJNS5_1CILi1EEES8_S8_EEENS6_IJNS7_ILi192EEENS7_ILi128EEENS7_ILi64EEEEEELi64ENS_6half_tEfNS_4arch4Sm90ELb0ELb1ELb1ELb0ELb0ELb0ELb0ELb1ELb1ELb1ELb0ELb0EEENS1_21CollectiveEpilogueFwdINS6_IJSA_SC_SB_EEES9_SE_SG_Li384ELb0ELb1ELb0ELb0EEENS1_30DynamicPersistentTileSchedulerILi384ELi128ELb0ELb1ELb1EEEEEEEEEvNT_6ParamsE)
        /*0080*/ 	.word	0x00000080


	//----- nvinfo : EIATTR_FRAME_SIZE
	.align		4
.L_77:
        /*0084*/ 	.byte	0x04, 0x11
        /*0086*/ 	.short	(.L_79 - .L_78)
	.align		4
.L_78:
        /*0088*/ 	.word	index@(_ZN7cutlass13device_kernelIN5flash11enable_sm90INS1_16FlashAttnFwdSm90INS1_25CollectiveMainloopFwdSm90ILi2EN4cute5tupleIJNS5_1CILi1EEES8_S8_EEENS6_IJNS7_ILi192EEENS7_ILi128EEENS7_ILi64EEEEEELi64ENS_6half_tEfNS_4arch4Sm90ELb0ELb1ELb1ELb0ELb0ELb0ELb0ELb1ELb1ELb1ELb0ELb0EEENS1_21CollectiveEpilogueFwdINS6_IJSA_SC_SB_EEES9_SE_SG_Li384ELb0ELb1ELb0ELb0EEENS1_30DynamicPersistentTileSchedulerILi384ELi128ELb0ELb1ELb1EEEEEEEEEvNT_6ParamsE)
        /*008c*/ 	.word	0x00000000


	//----- nvinfo : EIATTR_REGCOUNT
	.align		4
.L_79:
        /*0090*/ 	.byte	0x04, 0x2f
        /*0092*/ 	.short	(.L_81 - .L_80)
	.align		4
.L_80:
        /*0094*/ 	.word	index@(_ZN7cutlass13device_kernelIN5flash11enable_sm90INS1_16FlashAttnFwdSm90INS1_25CollectiveMainloopFwdSm90ILi2EN4cute5tupleIJNS5_1CILi1EEES8_S8_EEENS6_IJNS7_ILi192EEESA_NS7_ILi64EEEEEELi64ENS_6half_tEfNS_4arch4Sm90ELb0ELb0ELb1ELb1ELb0ELb1ELb0ELb0ELb1ELb1ELb0ELb0EEENS1_21CollectiveEpilogueFwdINS6_IJSA_SB_SA_EEES9_SD_SF_Li384ELb1ELb1ELb0ELb0EEENS1_36VarlenDynamicPersistentTileSchedulerILi192ELi192ELi384ELi128ELb0ELb1ELb1ELb0ELb1ELb1EEEEEEEEEvNT_6ParamsE)
        /*0098*/ 	.word	0x00000080


	//----- nvinfo : EIATTR_FRAME_SIZE
	.align		4
.L_81:
        /*009c*/ 	.byte	0x04, 0x11
        /*009e*/ 	.short	(.L_83 - .L_82)
	.align		4
.L_82:
        /*00a0*/ 	.word	index@(_ZN7cutlass13device_kernelIN5flash11enable_sm90INS1_16FlashAttnFwdSm90INS1_25CollectiveMainloopFwdSm90ILi2EN4cute5tupleIJNS5_1CILi1EEES8_S8_EEENS6_IJNS7_ILi192EEESA_NS7_ILi64EEEEEELi64ENS_6half_tEfNS_4arch4Sm90ELb0ELb0ELb1ELb1ELb0ELb1ELb0ELb0ELb1ELb1ELb0ELb0EEENS1_21CollectiveEpilogueFwdINS6_IJSA_SB_SA_EEES9_SD_SF_Li384ELb1ELb1ELb0ELb0EEENS1_36VarlenDynamicPersistentTileSchedulerILi192ELi192ELi384ELi128ELb0ELb1ELb1ELb0ELb1ELb1EEEEEEEEEvNT_6ParamsE)
        /*00a4*/ 	.word	0x000000c8


	//----- nvinfo : EIATTR_REGCOUNT
	.align		4
.L_83:
        /*00a8*/ 	.byte	0x04, 0x2f
        /*00aa*/ 	.short	(.L_85 - .L_84)
	.align		4
.L_84:
        /*00ac*/ 	.word	index@(_ZN7cutlass13device_kernelIN5flash11enable_sm90INS1_16FlashAttnFwdSm90INS1_25CollectiveMainloopFwdSm90ILi2EN4cute5tupleIJNS5_1CILi1EEES8_S8_EEENS6_IJNS7_ILi192EEESA_NS7_ILi64EEEEEELi64ENS_6half_tEfNS_4arch4Sm90ELb0ELb0ELb1ELb1ELb0ELb0ELb0ELb0ELb1ELb1ELb0ELb0EEENS1_21CollectiveEpilogueFwdINS6_IJSA_SB_SA_EEES9_SD_SF_Li384ELb1ELb1ELb0ELb0EEENS1_36VarlenDynamicPersistentTileSchedulerILi192ELi192ELi384ELi128ELb0ELb1ELb1ELb0ELb1ELb1EEEEEEEEEvNT_6ParamsE)
        /*00b0*/ 	.word	0x00000080


	//----- nvinfo : EIATTR_FRAME_SIZE
	.align		4
.L_85:
        /*00b4*/ 	.byte	0x04, 0x11
        /*00b6*/ 	.short	(.L_87 - .L_86)
	.align		4
.L_86:
        /*00b8*/ 	.word	index@(_ZN7cutlass13device_kernelIN5flash11enable_sm90INS1_16FlashAttnFwdSm90INS1_25CollectiveMainloopFwdSm90ILi2EN4cute5tupleIJNS5_1CILi1EEES8_S8_EEENS6_IJNS7_ILi192EEESA_NS7_ILi64EEEEEELi64ENS_6half_tEfNS_4arch4Sm90ELb0ELb0ELb1ELb1ELb0ELb0ELb0ELb0ELb1ELb1ELb0ELb0EEENS1_21CollectiveEpilogueFwdINS6_IJSA_SB_SA_EEES9_SD_SF_Li384ELb1ELb1ELb0ELb0EEENS1_36VarlenDynamicPersistentTileSchedulerILi192ELi192ELi384ELi128ELb0ELb1ELb1ELb0ELb1ELb1EEEEEEEEEvNT_6ParamsE)
        /*00bc*/ 	.word	0x00000040


	//----- nvinfo : EIATTR_REGCOUNT
	.align		4
.L_87:
        /*00c0*/ 	.byte	0x04, 0x2f
        /*00c2*/ 	.short	(.L_89 - .L_88)
	.align		4
.L_88:
        /*00c4*/ 	.word	index@(_ZN7cutlass13device_kernelIN5flash11enable_sm90INS1_16FlashAttnFwdSm90INS1_25CollectiveMainloopFwdSm90ILi2EN4cute5tupleIJNS5_1CILi1EEES8_S8_EEENS6_IJNS7_ILi192EEESA_NS7_ILi64EEEEEELi64ENS_6half_tEfNS_4arch4Sm90ELb0ELb0ELb1ELb0ELb0ELb0ELb0ELb0ELb1ELb1ELb0ELb0EEENS1_21CollectiveEpilogueFwdINS6_IJSA_SB_SA_EEES9_SD_SF_Li384ELb0ELb1ELb0ELb0EEENS1_29StaticPersistentTileSchedulerILb0EEEEEEEEEvNT_6ParamsE)
        /*00c8*/ 	.word	0x00000080


	//----- nvinfo : EIATTR_FRAME_SIZE
	.align		4
.L_89:
        /*00cc*/ 	.byte	0x04, 0x11
        /*00ce*/ 	.short	(.L_91 - .L_90)
	.align		4
.L_90:
        /*00d0*/ 	.word	index@(_ZN7cutlass13device_kernelIN5flash11enable_sm90INS1_16FlashAttnFwdSm90INS1_25CollectiveMainloopFwdSm90ILi2EN4cute5tupleIJNS5_1CILi1EEES8_S8_EEENS6_IJNS7_ILi192EEESA_NS7_ILi64EEEEEELi64ENS_6half_tEfNS_4arch4Sm90ELb0ELb0ELb1ELb0ELb0ELb0ELb0ELb0ELb1ELb1ELb0ELb0EEENS1_21CollectiveEpilogueFwdINS6_IJSA_SB_SA_EEES9_SD_SF_Li384ELb0ELb1ELb0ELb0EEENS1_29StaticPersistentTileSchedulerILb0EEEEEEEEEvNT_6ParamsE)
        /*00d4*/ 	.word	0x00000030


	//----- nvinfo : EIATTR_REGCOUNT
	.align		4
.L_91:
        /*00d8*/ 	.byte	0x04, 0x2f
        /*00da*/ 	.short	(.L_93 - .L_92)
	.align		4
.L_92:
        /*00dc*/ 	.word	index@(_ZN7cutlass13device_kernelIN5flash11enable_sm90INS1_16FlashAttnFwdSm90INS1_25CollectiveMainloopFwdSm90ILi2EN4cute5tupleIJNS5_1CILi1EEES8_S8_EEENS6_IJNS7_ILi192EEENS7_ILi144EEENS7_ILi96EEEEEELi96ENS_6half_tEfNS_4arch4Sm90ELb1ELb0ELb1ELb1ELb0ELb1ELb0ELb0ELb1ELb1ELb0ELb0EEENS1_21CollectiveEpilogueFwdINS6_IJSA_SC_SB_EEES9_SE_SG_Li384ELb1ELb1ELb0ELb0EEENS1_36VarlenDynamicPersistentTileSchedulerILi192ELi144ELi384ELi128ELb0ELb1ELb1ELb1ELb1ELb1EEEEEEEEEvNT_6ParamsE)
        /*00e0*/ 	.word	0x00000080


	//----- nvinfo : EIATTR_FRAME_SIZE
	.align		4
.L_93:
        /*00e4*/ 	.byte	0x04, 0x11
        /*00e6*/ 	.short	(.L_95 - .L_94)
	.align		4
.L_94:
        /*00e8*/ 	.word	index@(_ZN7cutlass13device_kernelIN5flash11enable_sm90INS1_16FlashAttnFwdSm90INS1_25CollectiveMainloopFwdSm90ILi2EN4cute5tupleIJNS5_1CILi1EEES8_S8_EEENS6_IJNS7_ILi192EEENS7_ILi144EEENS7_ILi96EEEEEELi96ENS_6half_tEfNS_4arch4Sm90ELb1ELb0ELb1ELb1ELb0ELb1ELb0ELb0ELb1ELb1ELb0ELb0EEENS1_21CollectiveEpilogueFwdINS6_IJSA_SC_SB_EEES9_SE_SG_Li384ELb1ELb1ELb0ELb0EEENS1_36VarlenDynamicPersistentTileSchedulerILi192ELi144ELi384ELi128ELb0ELb1ELb1ELb1ELb1ELb1EEEEEEEEEvNT_6ParamsE)
        /*00ec*/ 	.word	0x000000c8


	//----- nvinfo : EIATTR_REGCOUNT
	.align		4
.L_95:
        /*00f0*/ 	.byte	0x04, 0x2f
        /*00f2*/ 	.short	(.L_97 - .L_96)
	.align		4
.L_96:
        /*00f4*/ 	.word	index@(_ZN7cutlass13device_kernelIN5flash11enable_sm90INS1_16FlashAttnFwdSm90INS1_25CollectiveMainloopFwdSm90ILi2EN4cute5tupleIJNS5_1CILi1EEES8_S8_EEENS6_IJNS7_ILi192EEENS7_ILi144EEENS7_ILi96EEEEEELi96ENS_6half_tEfNS_4arch4Sm90ELb1ELb0ELb1ELb1ELb0ELb0ELb0ELb0ELb1ELb1ELb0ELb0EEENS1_21CollectiveEpilogueFwdINS6_IJSA_SC_SB_EEES9_SE_SG_Li384ELb1ELb1ELb0ELb0EEENS1_36VarlenDynamicPersistentTileSchedulerILi192ELi144ELi384ELi128ELb0ELb1ELb1ELb1ELb1ELb1EEEEEEEEEvNT_6ParamsE)
        /*00f8*/ 	.word	0x00000080


	//----- nvinfo : EIATTR_FRAME_SIZE
	.align		4
.L_97:
        /*00fc*/ 	.byte	0x04, 0x11
        /*00fe*/ 	.short	(.L_99 - .L_98)
	.align		4
.L_98:
        /*0100*/ 	.word	index@(_ZN7cutlass13device_kernelIN5flash11enable_sm90INS1_16FlashAttnFwdSm90INS1_25CollectiveMainloopFwdSm90ILi2EN4cute5tupleIJNS5_1CILi1EEES8_S8_EEENS6_IJNS7_ILi192EEENS7_ILi144EEENS7_ILi96EEEEEELi96ENS_6half_tEfNS_4arch4Sm90ELb1ELb0ELb1ELb1ELb0ELb0ELb0ELb0ELb1ELb1ELb0ELb0EEENS1_21CollectiveEpilogueFwdINS6_IJSA_SC_SB_EEES9_SE_SG_Li384ELb1ELb1ELb0ELb0EEENS1_36VarlenDynamicPersistentTileSchedulerILi192ELi144ELi384ELi128ELb0ELb1ELb1ELb1ELb1ELb1EEEEEEEEEvNT_6ParamsE)
        /*0104*/ 	.word	0x00000038


	//----- nvinfo : EIATTR_REGCOUNT
	.align		4
.L_99:
        /*0108*/ 	.byte	0x04, 0x2f
        /*010a*/ 	.short	(.L_101 - .L_100)
	.align		4
.L_100:
        /*010c*/ 	.word	index@(_ZN7cutlass13device_kernelIN5flash11enable_sm90INS1_16FlashAttnFwdSm90INS1_25CollectiveMainloopFwdSm90ILi2EN4cute5tupleIJNS5_1CILi1EEES8_S8_EEENS6_IJNS7_ILi192EEENS7_ILi144EEENS7_ILi96EEEEEELi96ENS_6half_tEfNS_4arch4Sm90ELb1ELb0ELb1ELb0ELb0ELb0ELb0ELb0ELb1ELb1ELb0ELb0EEENS1_21CollectiveEpilogueFwdINS6_IJSA_SC_SB_EEES9_SE_SG_Li384ELb0ELb1ELb0ELb0EEENS1_30DynamicPersistentTileSchedulerILi384ELi128ELb0ELb1ELb1EEEEEEEEEvNT_6ParamsE)
        /*0110*/ 	.word	0x00000080


	//----- nvinfo : EIATTR_FRAME_SIZE
	.align		4
.L_101:
        /*0114*/ 	.byte	0x04, 0x11
        /*0116*/ 	.short	(.L_103 - .L_102)
	.align		4
.L_102:
        /*0118*/ 	.word	index@(_ZN7cutlass13device_kernelIN5flash11enable_sm90INS1_16FlashAttnFwdSm90INS1_25CollectiveMainloopFwdSm90ILi2EN4cute5tupleIJNS5_1CILi1EEES8_S8_EEENS6_IJNS7_ILi192EEENS7_ILi144EEENS7_ILi96EEEEEELi96ENS_6half_tEfNS_4arch4Sm90ELb1ELb0ELb1ELb0ELb0ELb0ELb0ELb0ELb1ELb1ELb0ELb0EEENS1_21CollectiveEpilogueFwdINS6_IJSA_SC_SB_EEES9_SE_SG_Li384ELb0ELb1ELb0ELb0EEENS1_30DynamicPersistentTileSchedulerILi384ELi128ELb0ELb1ELb1EEEEEEEEEvNT_6ParamsE)
        /*011c*/ 	.word	0x00000010


	//----- nvinfo : EIATTR_REGCOUNT
	.align		4
.L_103:
        /*0120*/ 	.byte	0x04, 0x2f
        /*0122*/ 	.short	(.L_105 - .L_104)
	.align		4
.L_104:
        /*0124*/ 	.word	index@(_ZN7cutlass13device_kernelIN5flash11enable_sm90INS1_16FlashAttnFwdSm90INS1_25CollectiveMainloopFwdSm90ILi2EN4cute5tupleIJNS5_1CILi1EEES8_S8_EEENS6_IJNS7_ILi192EEENS7_ILi128EEENS7_ILi96EEEEEELi96ENS_6half_tEfNS_4arch4Sm90ELb0ELb1ELb1ELb1ELb0ELb1ELb0ELb0ELb1ELb1ELb0ELb0EEENS1_21CollectiveEpilogueFwdINS6_IJSA_SC_SB_EEES9_SE_SG_Li384ELb1ELb1ELb0ELb0EEENS1_36VarlenDynamicPersistentTileSchedulerILi192ELi128ELi384ELi128ELb0ELb1ELb1ELb1ELb0ELb1EEEEEEEEEvNT_6ParamsE)
        /*0128*/ 	.word	0x00000080


	//----- nvinfo : EIATTR_FRAME_SIZE
	.align		4
.L_105:
        /*012c*/ 	.byte	0x04, 0x11
        /*012e*/ 	.short	(.L_107 - .L_106)
	.align		4
.L_106:
        /*0130*/ 	.word	index@(_ZN7cutlass13device_kernelIN5flash11enable_sm90INS1_16FlashAttnFwdSm90INS1_25CollectiveMainloopFwdSm90ILi2EN4cute5tupleIJNS5_1CILi1EEES8_S8_EEENS6_IJNS7_ILi192EEENS7_ILi128EEENS7_ILi96EEEEEELi96ENS_6half_tEfNS_4arch4Sm90ELb0ELb1ELb1ELb1ELb0ELb1ELb0ELb0ELb1ELb1ELb0ELb0EEENS1_21CollectiveEpilogueFwdINS6_IJSA_SC_SB_EEES9_SE_SG_Li384ELb1ELb1ELb0ELb0EEENS1_36VarlenDynamicPersistentTileSchedulerILi192ELi128ELi384ELi128ELb0ELb1ELb1ELb1ELb0ELb1EEEEEEEEEvNT_6ParamsE)
        /*0134*/ 	.word	0x00000068


	//----- nvinfo : EIATTR_REGCOUNT
	.align		4
.L_107:
        /*0138*/ 	.byte	0x04, 0x2f
        /*013a*/ 	.short	(.L_109 - .L_108)
	.align		4
.L_108:
        /*013c*/ 	.word	index@(_ZN7cutlass13device_kernelIN5flash11enable_sm90INS1_16FlashAttnFwdSm90INS1_25CollectiveMainloopFwdSm90ILi2EN4cute5tupleIJNS5_1CILi1EEES8_S8_EEENS6_IJNS7_ILi192EEENS7_ILi128EEENS7_ILi96EEEEEELi96ENS_6half_tEfNS_4arch4Sm90ELb0ELb1ELb1ELb1ELb0ELb0ELb0ELb0ELb1ELb1ELb0ELb0EEENS1_21CollectiveEpilogueFwdINS6_IJSA_SC_SB_EEES9_SE_SG_Li384ELb1ELb1ELb0ELb0EEENS1_36VarlenDynamicPersistentTileSchedulerILi192ELi128ELi384ELi128ELb0ELb1ELb1ELb1ELb0ELb1EEEEEEEEEvNT_6ParamsE)
        /*0140*/ 	.word	0x00000080


	//----- nvinfo : EIATTR_FRAME_SIZE
	.align		4
.L_109:
        /*0144*/ 	.byte	0x04, 0x11
        /*0146*/ 	.short	(.L_111 - .L_110)
	.align		4
.L_110:
        /*0148*/ 	.word	index@(_ZN7cutlass13device_kernelIN5flash11enable_sm90INS1_16FlashAttnFwdSm90INS1_25CollectiveMainloopFwdSm90ILi2EN4cute5tupleIJNS5_1CILi1EEES8_S8_EEENS6_IJNS7_ILi192EEENS7_ILi128EEENS7_ILi96EEEEEELi96ENS_6half_tEfNS_4arch4Sm90ELb0ELb1ELb1ELb1ELb0ELb0ELb0ELb0ELb1ELb1ELb0ELb0EEENS1_21CollectiveEpilogueFwdINS6_IJSA_SC_SB_EEES9_SE_SG_Li384ELb1ELb1ELb0ELb0EEENS1_36VarlenDynamicPersistentTileSchedulerILi192ELi128ELi384ELi128ELb0ELb1ELb1ELb1ELb0ELb1EEEEEEEEEvNT_6ParamsE)
        /*014c*/ 	.word	0x00000038


	//----- nvinfo : EIATTR_REGCOUNT
	.align		4
.L_111:
        /*0150*/ 	.byte	0x04, 0x2f
        /*0152*/ 	.short	(.L_113 - .L_112)
	.align		4
.L_112:
        /*0154*/ 	.word	index@(_ZN7cutlass13device_kernelIN5flash11enable_sm90INS1_16FlashAttnFwdSm90INS1_25CollectiveMainloopFwdSm90ILi2EN4cute5tupleIJNS5_1CILi1EEES8_S8_EEENS6_IJNS7_ILi192EEENS7_ILi128EEENS7_ILi96EEEEEELi96ENS_6half_tEfNS_4arch4Sm90ELb0ELb1ELb1ELb0ELb0ELb0ELb0ELb0ELb1ELb1ELb0ELb0EEENS1_21CollectiveEpilogueFwdINS6_IJSA_SC_SB_EEES9_SE_SG_Li384ELb0ELb1ELb0ELb0EEENS1_30DynamicPersistentTileSchedulerILi384ELi128ELb0ELb1ELb1EEEEEEEEEvNT_6ParamsE)
        /*0158*/ 	.word	0x00000080


	//----- nvinfo : EIATTR_FRAME_SIZE
	.align		4
.L_113:
        /*015c*/ 	.byte	0x04, 0x11
        /*015e*/ 	.short	(.L_115 - .L_114)
	.align		4
.L_114:
        /*0160*/ 	.word	index@(_ZN7cutlass13device_kernelIN5flash11enable_sm90INS1_16FlashAttnFwdSm90INS1_25CollectiveMainloopFwdSm90ILi2EN4cute5tupleIJNS5_1CILi1EEES8_S8_EEENS6_IJNS7_ILi192EEENS7_ILi128EEENS7_ILi96EEEEEELi96ENS_6half_tEfNS_4arch4Sm90ELb0ELb1ELb1ELb0ELb0ELb0ELb0ELb0ELb1ELb1ELb0ELb0EEENS1_21CollectiveEpilogueFwdINS6_IJSA_SC_SB_EEES9_SE_SG_Li384ELb0ELb1ELb0ELb0EEENS1_30DynamicPersistentTileSchedulerILi384ELi128ELb0ELb1ELb1EEEEEEEEEvNT_6ParamsE)
        /*0164*/ 	.word	0x00000000


	//----- nvinfo : EIATTR_REGCOUNT
	.align		4
.L_115:
        /*0168*/ 	.byte	0x04, 0x2f
        /*016a*/ 	.short	(.L_117 - .L_116)
	.align		4
.L_116:
        /*016c*/ 	.word	index@(_ZN7cutlass13device_kernelIN5flash11enable_sm90INS1_16FlashAttnFwdSm90INS1_25CollectiveMainloopFwdSm90ILi2EN4cute5tupleIJNS5_1CILi1EEES8_S8_EEENS6_IJNS7_ILi192EEENS7_ILi144EEENS7_ILi96EEEEEELi96ENS_6half_tEfNS_4arch4Sm90ELb0ELb0ELb1ELb1ELb0ELb1ELb0ELb0ELb1ELb1ELb0ELb0EEENS1_21CollectiveEpilogueFwdINS6_IJSA_SC_SB_EEES9_SE_SG_Li384ELb1ELb1ELb0ELb0EEENS1_36VarlenDynamicPersistentTileSchedulerILi192ELi144ELi384ELi128ELb0ELb1ELb1ELb0ELb1ELb1EEEEEEEEEvNT_6ParamsE)
        /*0170*/ 	.word	0x00000080


	//----- nvinfo : EIATTR_FRAME_SIZE
	.align		4
.L_117:
        /*0174*/ 	.byte	0x04, 0x11
        /*0176*/ 	.short	(.L_119 - .L_118)
	.align		4
.L_118:
        /*0178*/ 	.word	index@(_ZN7cutlass13device_kernelIN5flash11enable_sm90INS1_16FlashAttnFwdSm90INS1_25CollectiveMainloopFwdSm90ILi2EN4cute5tupleIJNS5_1CILi1EEES8_S8_EEENS6_IJNS7_ILi192EEENS7_ILi144EEENS7_ILi96EEEEEELi96ENS_6half_tEfNS_4arch4Sm90ELb0ELb0ELb1ELb1ELb0ELb1ELb0ELb0ELb1ELb1ELb0ELb0EEENS1_21CollectiveEpilogueFwdINS6_IJSA_SC_SB_EEES9_SE_SG_Li384ELb1ELb1ELb0ELb0EEENS1_36VarlenDynamicPersistentTileSchedulerILi192ELi144ELi384ELi128ELb0ELb1ELb1ELb0ELb1ELb1EEEEEEEEEvNT_6ParamsE)
        /*017c*/ 	.word	0x00000108


	//----- nvinfo : EIATTR_REGCOUNT
	.align		4
.L_119:
        /*0180*/ 	.byte	0x04, 0x2f
        /*0182*/ 	.short	(.L_121 - .L_120)
	.align		4
.L_120:
        /*0184*/ 	.word	index@(_ZN7cutlass13device_kernelIN5flash11enable_sm90INS1_16FlashAttnFwdSm90INS1_25CollectiveMainloopFwdSm90ILi2EN4cute5tupleIJNS5_1CILi1EEES8_S8_EEENS6_IJNS7_ILi192EEENS7_ILi144EEENS7_ILi96EEEEEELi96ENS_6half_tEfNS_4arch4Sm90ELb0ELb0ELb1ELb1ELb0ELb0ELb0ELb0ELb1ELb1ELb0ELb0EEENS1_21CollectiveEpilogueFwdINS6_IJSA_SC_SB_EEES9_SE_SG_Li384ELb1ELb1ELb0ELb0EEENS1_36VarlenDynamicPersistentTileSchedulerILi192ELi144ELi384ELi128ELb0ELb1ELb1ELb0ELb1ELb1EEEEEEEEEvNT_6ParamsE)
        /*0188*/ 	.word	0x00000080


	//----- nvinfo : EIATTR_FRAME_SIZE
	.align		4
.L_121:
        /*018c*/ 	.byte	0x04, 0x11
        /*018e*/ 	.short	(.L_123 - .L_122)
	.align		4
.L_122:
        /*0190*/ 	.word	index@(_ZN7cutlass13device_kernelIN5flash11enable_sm90INS1_16FlashAttnFwdSm90INS1_25CollectiveMainloopFwdSm90ILi2EN4cute5tupleIJNS5_1CILi1EEES8_S8_EEENS6_IJNS7_ILi192EEENS7_ILi144EEENS7_ILi96EEEEEELi96ENS_6half_tEfNS_4arch4Sm90ELb0ELb0ELb1ELb1ELb0ELb0ELb0ELb0ELb1ELb1ELb0ELb0EEENS1_21CollectiveEpilogueFwdINS6_IJSA_SC_SB_EEES9_SE_SG_Li384ELb1ELb1ELb0ELb0EEENS1_36VarlenDynamicPersistentTileSchedulerILi192ELi144ELi384ELi128ELb0ELb1ELb1ELb0ELb1ELb1EEEEEEEEEvNT_6ParamsE)
        /*0194*/ 	.word	0x00000040


	//----- nvinfo : EIATTR_REGCOUNT
	.align		4
.L_123:
        /*0198*/ 	.byte	0x04, 0x2f
        /*019a*/ 	.short	(.L_125 - .L_124)
	.align		4
.L_124:
        /*019c*/ 	.word	index@(_ZN7cutlass13device_kernelIN5flash11enable_sm90INS1_16FlashAttnFwdSm90INS1_25CollectiveMainloopFwdSm90ILi2EN4cute5tupleIJNS5_1CILi1EEES8_S8_EEENS6_IJNS7_ILi192EEENS7_ILi144EEENS7_ILi96EEEEEELi96ENS_6half_tEfNS_4arch4Sm90ELb0ELb0ELb1ELb0ELb0ELb0ELb0ELb0ELb1ELb1ELb0ELb0EEENS1_21CollectiveEpilogueFwdINS6_IJSA_SC_SB_EEES9_SE_SG_Li384ELb0ELb1ELb0ELb0EEENS1_29StaticPersistentTileSchedulerILb0EEEEEEEEEvNT_6ParamsE)
        /*01a0*/ 	.word	0x00000080


	//----- nvinfo : EIATTR_FRAME_SIZE
	.align		4
.L_125:
        /*01a4*/ 	.byte	0x04, 0x11
        /*01a6*/ 	.short	(.L_127 - .L_126)
	.align		4
.L_126:
        /*01a8*/ 	.word	index@(_ZN7cutlass13device_kernelIN5flash11enable_sm90INS1_16FlashAttnFwdSm90INS1_25CollectiveMainloopFwdSm90ILi2EN4cute5tupleIJNS5_1CILi1EEES8_S8_EEENS6_IJNS7_ILi192EEENS7_ILi144EEENS7_ILi96EEEEEELi96ENS_6half_tEfNS_4arch4Sm90ELb0ELb0ELb1ELb0ELb0ELb0ELb0ELb0ELb1ELb1ELb0ELb0EEENS1_21CollectiveEpilogueFwdINS6_IJSA_SC_SB_EEES9_SE_SG_Li384ELb0ELb1ELb0ELb0EEENS1_29StaticPersistentTileSchedulerILb0EEEEEEEEEvNT_6ParamsE)
        /*01ac*/ 	.word	0x00000030


	//----- nvinfo : EIATTR_REGCOUNT
	.align		4
.L_127:
        /*01b0*/ 	.byte	0x04, 0x2f
        /*01b2*/ 	.short	(.L_129 - .L_128)
	.align		4
.L_128:
        /*01b4*/ 	.word	index@(_ZN7cutlass13device_kernelIN5flash11enable_sm90INS1_16FlashAttnFwdSm90INS1_25CollectiveMainloopFwdSm90ILi2EN4cute5tupleIJNS5_1CILi1EEES8_S8_EEENS6_IJNS7_ILi128EEESA_SA_EEELi128ENS_6half_tEfNS_4arch4Sm90ELb1ELb0ELb1ELb1ELb0ELb1ELb0ELb1ELb1ELb1ELb0ELb0EEENS1_21CollectiveEpilogueFwdISB_S9_SC_SE_Li256ELb1ELb1ELb0ELb0EEENS1_36VarlenDynamicPersistentTileSchedulerILi128ELi128ELi256ELi128ELb0ELb1ELb1ELb1ELb1ELb1EEEEEEEEEvNT_6ParamsE)
        /*01b8*/ 	.word	0x000000a8


	//----- nvinfo : EIATTR_FRAME_SIZE
	.align		4
.L_129:
        /*01bc*/ 	.byte	0x04, 0x11
        /*01be*/ 	.short	(.L_131 - .L_130)
	.align		4
.L_130:
        /*01c0*/ 	.word	index@(_ZN7cutlass13device_kernelIN5flash11enable_sm90INS1_16FlashAttnFwdSm90INS1_25CollectiveMainloopFwdSm90ILi2EN4cute5tupleIJNS5_1CILi1EEES8_S8_EEENS6_IJNS7_ILi128EEESA_SA_EEELi128ENS_6half_tEfNS_4arch4Sm90ELb1ELb0ELb1ELb1ELb0ELb1ELb0ELb1ELb1ELb1ELb0ELb0EEENS1_21CollectiveEpilogueFwdISB_S9_SC_SE_Li256ELb1ELb1ELb0ELb0EEENS1_36VarlenDynamicPersistentTileSchedulerILi128ELi128ELi256ELi128ELb0ELb1ELb1ELb1ELb1ELb1EEEEEEEEEvNT_6ParamsE)
        /*01c4*/ 	.word	0x00000060


	//----- nvinfo : EIATTR_REGCOUNT
	.align		4
.L_131:
        /*01c8*/ 	.byte	0x04, 0x2f
        /*01ca*/ 	.short	(.L_133 - .L_132)
	.align		4
.L_132:
        /*01cc*/ 	.word	index@(_ZN7cutlass13device_kernelIN5flash11enable_sm90INS1_16FlashAttnFwdSm90INS1_25CollectiveMainloopFwdSm90ILi2EN4cute5tupleIJNS5_1CILi1EEES8_S8_EEENS6_IJNS7_ILi128EEESA_SA_EEELi128ENS_6half_tEfNS_4arch4Sm90ELb1ELb0ELb1ELb1ELb0ELb0ELb0ELb1ELb1ELb1ELb0ELb0EEENS1_21CollectiveEpilogueFwdISB_S9_SC_SE_Li256ELb1ELb1ELb0ELb0EEENS1_36VarlenDynamicPersistentTileSchedulerILi128ELi128ELi256ELi128ELb0ELb1ELb1ELb1ELb1ELb1EEEEEEEEEvNT_6ParamsE)
        /*01d0*/ 	.word	0x000000a8


	//----- nvinfo : EIATTR_FRAME_SIZE
	.align		4
.L_133:
        /*01d4*/ 	.byte	0x04, 0x11
        /*01d6*/ 	.short	(.L_135 - .L_134)
	.align		4
.L_134:
        /*01d8*/ 	.word	index@(_ZN7cutlass13device_kernelIN5flash11enable_sm90INS1_16FlashAttnFwdSm90INS1_25CollectiveMainloopFwdSm90ILi2EN4cute5tupleIJNS5_1CILi1EEES8_S8_EEENS6_IJNS7_ILi128EEESA_SA_EEELi128ENS_6half_tEfNS_4arch4Sm90ELb1ELb0ELb1ELb1ELb0ELb0ELb0ELb1ELb1ELb1ELb0ELb0EEENS1_21CollectiveEpilogueFwdISB_S9_SC_SE_Li256ELb1ELb1ELb0ELb0EEENS1_36VarlenDynamicPersistentTileSchedulerILi128ELi128ELi256ELi128ELb0ELb1ELb1ELb1ELb1ELb1EEEEEEEEEvNT_6ParamsE)
        /*01dc*/ 	.word	0x00000058


	//----- nvinfo : EIATTR_REGCOUNT
	.align		4
.L_135:
        /*01e0*/ 	.byte	0x04, 0x2f
        /*01e2*/ 	.short	(.L_137 - .L_136)
	.align		4
.L_136:
        /*01e4*/ 	.word	index@(_ZN7cutlass13device_kernelIN5flash11enable_sm90INS1_16FlashAttnFwdSm90INS1_25CollectiveMainloopFwdSm90ILi2EN4cute5tupleIJNS5_1CILi1EEES8_S8_EEENS6_IJNS7_ILi128EEESA_SA_EEELi128ENS_6half_tEfNS_4arch4Sm90ELb1ELb0ELb1ELb0ELb0ELb0ELb0ELb1ELb1ELb1ELb0ELb0EEENS1_21CollectiveEpilogueFwdISB_S9_SC_SE_Li256ELb0ELb1ELb0ELb0EEENS1_30DynamicPersistentTileSchedulerILi256ELi128ELb0ELb1ELb1EEEEEEEEEvNT_6ParamsE)
        /*01e8*/ 	.word	0x000000a8


	//----- nvinfo : EIATTR_FRAME_SIZE
	.align		4
.L_137:
        /*01ec*/ 	.byte	0x04, 0x11
        /*01ee*/ 	.short	(.L_139 - .L_138)
	.align		4
.L_138:
        /*01f0*/ 	.word	index@(_ZN7cutlass13device_kernelIN5flash11enable_sm90INS1_16FlashAttnFwdSm90INS1_25CollectiveMainloopFwdSm90ILi2EN4cute5tupleIJNS5_1CILi1EEES8_S8_EEENS6_IJNS7_ILi128EEESA_SA_EEELi128ENS_6half_tEfNS_4arch4Sm90ELb1ELb0ELb1ELb0ELb0ELb0ELb0ELb1ELb1ELb1ELb0ELb0EEENS1_21CollectiveEpilogueFwdISB_S9_SC_SE_Li256ELb0ELb1ELb0ELb0EEENS1_30DynamicPersistentTileSchedulerILi256ELi128ELb0ELb1ELb1EEEEEEEEEvNT_6ParamsE)
        /*01f4*/ 	.word	0x00000028


	//----- nvinfo : EIATTR_REGCOUNT
	.align		4
.L_139:
        /*01f8*/ 	.byte	0x04, 0x2f
        /*01fa*/ 	.short	(.L_141 - .L_140)
	.align		4
.L_140:
        /*01fc*/ 	.word	index@(_ZN7cutlass13device_kernelIN5flash11enable_sm90INS1_16FlashAttnFwdSm90INS1_25CollectiveMainloopFwdSm90ILi2EN4cute5tupleIJNS5_1CILi1EEES8_S8_EEENS6_IJNS7_ILi128EEESA_SA_EEELi128ENS_6half_tEfNS_4arch4Sm90ELb0ELb1ELb1ELb1ELb0ELb1ELb0ELb1ELb1ELb1ELb0ELb0EEENS1_21CollectiveEpilogueFwdISB_S9_SC_SE_Li256ELb1ELb1ELb0ELb0EEENS1_36VarlenDynamicPersistentTileSchedulerILi128ELi128ELi256ELi128ELb0ELb1ELb1ELb1ELb0ELb1EEEEEEEEEvNT_6ParamsE)
        /*0200*/ 	.word	0x000000a8


	//----- nvinfo : EIATTR_FRAME_SIZE
	.align		4
.L_141:
        /*0204*/ 	.byte	0x04, 0x11
        /*0206*/ 	.short	(.L_143 - .L_142)
	.align		4
.L_142:
        /*0208*/ 	.word	index@(_ZN7cutlass13device_kernelIN5flash11enable_sm90INS1_16FlashAttnFwdSm90INS1_25CollectiveMainloopFwdSm90ILi2EN4cute5tupleIJNS5_1CILi1EEES8_S8_EEENS6_IJNS7_ILi128EEESA_SA_EEELi128ENS_6half_tEfNS_4arch4Sm90ELb0ELb1ELb1ELb1ELb0ELb1ELb0ELb1ELb1ELb1ELb0ELb0EEENS1_21CollectiveEpilogueFwdISB_S9_SC_SE_Li256ELb1ELb1ELb0ELb0EEENS1_36VarlenDynamicPersistentTileSchedulerILi128ELi128ELi256ELi128ELb0ELb1ELb1ELb1ELb0ELb1EEEEEEEEEvNT_6ParamsE)
        /*020c*/ 	.word	0x00000058


	//----- nvinfo : EIATTR_REGCOUNT
	.align		4
.L_143:
        /*0210*/ 	.byte	0x04, 0x2f
        /*0212*/ 	.short	(.L_145 - .L_144)
	.align		4
.L_144:
        /*0214*/ 	.word	index@(_ZN7cutlass13device_kernelIN5flash11enable_sm90INS1_16FlashAttnFwdSm90INS1_25CollectiveMainloopFwdSm90ILi2EN4cute5tupleIJNS5_1CILi1EEES8_S8_EEENS6_IJNS7_ILi128EEESA_SA_EEELi128ENS_6half_tEfNS_4arch4Sm90ELb0ELb1ELb1ELb1ELb0ELb0ELb0ELb1ELb1ELb1ELb0ELb0EEENS1_21CollectiveEpilogueFwdISB_S9_SC_SE_Li256ELb1ELb1ELb0ELb0EEENS1_36VarlenDynamicPersistentTileSchedulerILi128ELi128ELi256ELi128ELb0ELb1ELb1ELb1ELb0ELb1EEEEEEEEEvNT_6ParamsE)
        /*0218*/ 	.word	0x000000a8


	//----- nvinfo : EIATTR_FRAME_SIZE
	.align		4
.L_145:
        /*021c*/ 	.byte	0x04, 0x11
        /*021e*/ 	.short	(.L_147 - .L_146)
	.align		4
.L_146:
        /*0220*/ 	.word	index@(_ZN7cutlass13device_kernelIN5flash11enable_sm90INS1_16FlashAttnFwdSm90INS1_25CollectiveMainloopFwdSm90ILi2EN4cute5tupleIJNS5_1CILi1EEES8_S8_EEENS6_IJNS7_ILi128EEESA_SA_EEELi128ENS_6half_tEfNS_4arch4Sm90ELb0ELb1ELb1ELb1ELb0ELb0ELb0ELb1ELb1ELb1ELb0ELb0EEENS1_21CollectiveEpilogueFwdISB_S9_SC_SE_Li256ELb1ELb1ELb0ELb0EEENS1_36VarlenDynamicPersistentTileSchedulerILi128ELi128ELi256ELi128ELb0ELb1ELb1ELb1ELb0ELb1EEEEEEEEEvNT_6ParamsE)
        /*0224*/ 	.word	0x00000048


	//----- nvinfo : EIATTR_REGCOUNT
	.align		4
.L_147:
        /*0228*/ 	.byte	0x04, 0x2f
        /*022a*/ 	.short	(.L_149 - .L_148)
	.align		4
.L_148:
        /*022c*/ 	.word	index@(_ZN7cutlass13device_kernelIN5flash11enable_sm90INS1_16FlashAttnFwdSm90INS1_25CollectiveMainloopFwdSm90ILi2EN4cute5tupleIJNS5_1CILi1EEES8_S8_EEENS6_IJNS7_ILi128EEESA_SA_EEELi128ENS_6half_tEfNS_4arch4Sm90ELb0ELb1ELb1ELb0ELb0ELb0ELb0ELb1ELb1ELb1ELb0ELb0EEENS1_21CollectiveEpilogueFwdISB_S9_SC_SE_Li256ELb0ELb1ELb0ELb0EEENS1_30DynamicPersistentTileSchedulerILi256ELi128ELb0ELb1ELb1EEEEEEEEEvNT_6ParamsE)
        /*0230*/ 	.word	0x000000a8


	//----- nvinfo : EIATTR_FRAME_SIZE
	.align		4
.L_149:
        /*0234*/ 	.byte	0x04, 0x11
        /*0236*/ 	.short	(.L_151 - .L_150)
	.align		4
.L_150:
        /*0238*/ 	.word	index@(_ZN7cutlass13device_kernelIN5flash11enable_sm90INS1_16FlashAttnFwdSm90INS1_25CollectiveMainloopFwdSm90ILi2EN4cute5tupleIJNS5_1CILi1EEES8_S8_EEENS6_IJNS7_ILi128EEESA_SA_EEELi128ENS_6half_tEfNS_4arch4Sm90ELb0ELb1ELb1ELb0ELb0ELb0ELb0ELb1ELb1ELb1ELb0ELb0EEENS1_21CollectiveEpilogueFwdISB_S9_SC_SE_Li256ELb0ELb1ELb0ELb0EEENS1_30DynamicPersistentTileSchedulerILi256ELi128ELb0ELb1ELb1EEEEEEEEEvNT_6ParamsE)
        /*023c*/ 	.word	0x00000020


	//----- nvinfo : EIATTR_REGCOUNT
	.align		4
.L_151:
        /*0240*/ 	.byte	0x04, 0x2f
        /*0242*/ 	.short	(.L_153 - .L_152)
	.align		4
.L_152:
        /*0244*/ 	.word	index@(_ZN7cutlass13device_kernelIN5flash11enable_sm90INS1_16FlashAttnFwdSm90INS1_25CollectiveMainloopFwdSm90ILi2EN4cute5tupleIJNS5_1CILi1EEES8_S8_EEENS6_IJNS7_ILi128EEENS7_ILi176EEESA_EEELi128ENS_6half_tEfNS_4arch4Sm90ELb0ELb0ELb1ELb1ELb0ELb1ELb0ELb1ELb1ELb1ELb0ELb0EEENS1_21CollectiveEpilogueFwdINS6_IJSA_SA_SB_EEES9_SD_SF_Li256ELb1ELb1ELb0ELb0EEENS1_36VarlenDynamicPersistentTileSchedulerILi128ELi176ELi256ELi128ELb0ELb1ELb1ELb0ELb1ELb1EEEEEEEEEvNT_6ParamsE)
        /*0248*/ 	.word	0x000000a8


	//----- nvinfo : EIATTR_FRAME_SIZE
	.align		4
.L_153:
        /*024c*/ 	.byte	0x04, 0x11
        /*024e*/ 	.short	(.L_155 - .L_154)
	.align		4
.L_154:
        /*0250*/ 	.word	index@(_ZN7cutlass13device_kernelIN5flash11enable_sm90INS1_16FlashAttnFwdSm90INS1_25CollectiveMainloopFwdSm90ILi2EN4cute5tupleIJNS5_1CILi1EEES8_S8_EEENS6_IJNS7_ILi128EEENS7_ILi176EEESA_EEELi128ENS_6half_tEfNS_4arch4Sm90ELb0ELb0ELb1ELb1ELb0ELb1ELb0ELb1ELb1ELb1ELb0ELb0EEENS1_21CollectiveEpilogueFwdINS6_IJSA_SA_SB_EEES9_SD_SF_Li256ELb1ELb1ELb0ELb0EEENS1_36VarlenDynamicPersistentTileSchedulerILi128ELi176ELi256ELi128ELb0ELb1ELb1ELb0ELb1ELb1EEEEEEEEEvNT_6ParamsE)
        /*0254*/ 	.word	0x00000090


	//----- nvinfo : EIATTR_REGCOUNT
	.align		4
.L_155:
        /*0258*/ 	.byte	0x04, 0x2f
        /*025a*/ 	.short	(.L_157 - .L_156)
	.align		4
.L_156:
        /*025c*/ 	.word	index@(_ZN7cutlass13device_kernelIN5flash11enable_sm90INS1_16FlashAttnFwdSm90INS1_25CollectiveMainloopFwdSm90ILi2EN4cute5tupleIJNS5_1CILi1EEES8_S8_EEENS6_IJNS7_ILi128EEENS7_ILi176EEESA_EEELi128ENS_6half_tEfNS_4arch4Sm90ELb0ELb0ELb1ELb1ELb0ELb0ELb0ELb1ELb1ELb1ELb0ELb0EEENS1_21CollectiveEpilogueFwdINS6_IJSA_SA_SB_EEES9_SD_SF_Li256ELb1ELb1ELb0ELb0EEENS1_36VarlenDynamicPersistentTileSchedulerILi128ELi176ELi256ELi128ELb0ELb1ELb1ELb0ELb1ELb1EEEEEEEEEvNT_6ParamsE)
        /*0260*/ 	.word	0x000000a8


	//----- nvinfo : EIATTR_FRAME_SIZE
	.align		4
.L_157:
        /*0264*/ 	.byte	0x04, 0x11
        /*0266*/ 	.short	(.L_159 - .L_158)
	.align		4
.L_158:
        /*0268*/ 	.word	index@(_ZN7cutlass13device_kernelIN5flash11enable_sm90INS1_16FlashAttnFwdSm90INS1_25CollectiveMainloopFwdSm90ILi2EN4cute5tupleIJNS5_1CILi1EEES8_S8_EEENS6_IJNS7_ILi128EEENS7_ILi176EEESA_EEELi128ENS_6half_tEfNS_4arch4Sm90ELb0ELb0ELb1ELb1ELb0ELb0ELb0ELb1ELb1ELb1ELb0ELb0EEENS1_21CollectiveEpilogueFwdINS6_IJSA_SA_SB_EEES9_SD_SF_Li256ELb1ELb1ELb0ELb0EEENS1_36VarlenDynamicPersistentTileSchedulerILi128ELi176ELi256ELi128ELb0ELb1ELb1ELb0ELb1ELb1EEEEEEEEEvNT_6ParamsE)
        /*026c*/ 	.word	0x00000060


	//----- nvinfo : EIATTR_REGCOUNT
	.align		4
.L_159:
        /*0270*/ 	.byte	0x04, 0x2f
        /*0272*/ 	.short	(.L_161 - .L_160)
	.align		4
.L_160:
        /*0274*/ 	.word	index@(_ZN7cutlass13device_kernelIN5flash11enable_sm90INS1_16FlashAttnFwdSm90INS1_25CollectiveMainloopFwdSm90ILi2EN4cute5tupleIJNS5_1CILi2EEENS7_ILi1EEES9_EEENS6_IJNS7_ILi128EEENS7_ILi176EEESB_EEELi128ENS_6half_tEfNS_4arch4Sm90ELb0ELb0ELb1ELb0ELb0ELb0ELb0ELb1ELb1ELb1ELb0ELb0EEENS1_21CollectiveEpilogueFwdINS6_IJSB_SB_SC_EEESA_SE_SG_Li256ELb0ELb1ELb0ELb0EEENS1_29StaticPersistentTileSchedulerILb0EEEEEEEEEvNT_6ParamsE)
        /*0278*/ 	.word	0x000000a8


	//----- nvinfo : EIATTR_FRAME_SIZE
	.align		4
.L_161:
        /*027c*/ 	.byte	0x04, 0x11
        /*027e*/ 	.short	(.L_163 - .L_162)
	.align		4
.L_162:
        /*0280*/ 	.word	index@(_ZN7cutlass13device_kernelIN5flash11enable_sm90INS1_16FlashAttnFwdSm90INS1_25CollectiveMainloopFwdSm90ILi2EN4cute5tupleIJNS5_1CILi2EEENS7_ILi1EEES9_EEENS6_IJNS7_ILi128EEENS7_ILi176EEESB_EEELi128ENS_6half_tEfNS_4arch4Sm90ELb0ELb0ELb1ELb0ELb0ELb0ELb0ELb1ELb1ELb1ELb0ELb0EEENS1_21CollectiveEpilogueFwdINS6_IJSB_SB_SC_EEESA_SE_SG_Li256ELb0ELb1ELb0ELb0EEENS1_29StaticPersistentTileSchedulerILb0EEEEEEEEEvNT_6ParamsE)
        /*0284*/ 	.word	0x00000038


	//----- nvinfo : EIATTR_REGCOUNT
	.align		4
.L_163:
        /*0288*/ 	.byte	0x04, 0x2f
        /*028a*/ 	.short	(.L_165 - .L_164)
	.align		4
.L_164:
        /*028c*/ 	.word	index@(_ZN7cutlass13device_kernelIN5flash11enable_sm90INS1_16FlashAttnFwdSm90INS1_25CollectiveMainloopFwdSm90ILi2EN4cute5tupleIJNS5_1CILi1EEES8_S8_EEENS6_IJNS7_ILi128EEENS7_ILi176EEESA_EEELi128ENS_6half_tEfNS_4arch4Sm90ELb0ELb0ELb1ELb0ELb0ELb0ELb0ELb1ELb1ELb1ELb0ELb0EEENS1_21CollectiveEpilogueFwdINS6_IJSA_SA_SB_EEES9_SD_SF_Li256ELb0ELb1ELb0ELb0EEENS1_29StaticPersistentTileSchedulerILb0EEEEEEEEEvNT_6ParamsE)
        /*0290*/ 	.word	0x000000a8


	//----- nvinfo : EIATTR_FRAME_SIZE
	.align		4
.L_165:
        /*0294*/ 	.byte	0x04, 0x11
        /*0296*/ 	.short	(.L_167 - .L_166)
	.align		4
.L_166:
        /*0298*/ 	.word	index@(_ZN7cutlass13device_kernelIN5flash11enable_sm90INS1_16FlashAttnFwdSm90INS1_25CollectiveMainloopFwdSm90ILi2EN4cute5tupleIJNS5_1CILi1EEES8_S8_EEENS6_IJNS7_ILi128EEENS7_ILi176EEESA_EEELi128ENS_6half_tEfNS_4arch4Sm90ELb0ELb0ELb1ELb0ELb0ELb0ELb0ELb1ELb1ELb1ELb0ELb0EEENS1_21CollectiveEpilogueFwdINS6_IJSA_SA_SB_EEES9_SD_SF_Li256ELb0ELb1ELb0ELb0EEENS1_29StaticPersistentTileSchedulerILb0EEEEEEEEEvNT_6ParamsE)
        /*029c*/ 	.word	0x00000038


	//----- nvinfo : EIATTR_REGCOUNT
	.align		4
.L_167:
        /*02a0*/ 	.byte	0x04, 0x2f
        /*02a2*/ 	.short	(.L_169 - .L_168)
	.align		4
.L_168:
        /*02a4*/ 	.word	index@(_ZN7cutlass13device_kernelIN5flash11enable_sm90INS1_16FlashAttnFwdSm90INS1_25CollectiveMainloopFwdSm90ILi2EN4cute5tupleIJNS5_1CILi1EEES8_S8_EEENS6_IJNS7_ILi128EEENS7_ILi112EEENS7_ILi192EEEEEELi192ENS_6half_tEfNS_4arch4Sm90ELb1ELb0ELb1ELb1ELb0ELb1ELb0ELb1ELb1ELb1ELb0ELb0EEENS1_21CollectiveEpilogueFwdINS6_IJSA_SC_SB_EEES9_SE_SG_Li256ELb1ELb1ELb0ELb0EEENS1_36VarlenDynamicPersistentTileSchedulerILi128ELi112ELi256ELi128ELb0ELb1ELb1ELb1ELb1ELb1EEEEEEEEEvNT_6ParamsE)
        /*02a8*/ 	.word	0x000000a8


	//----- nvinfo : EIATTR_FRAME_SIZE
	.align		4
.L_169:
        /*02ac*/ 	.byte	0x04, 0x11
        /*02ae*/ 	.short	(.L_171 - .L_170)
	.align		4
.L_170:
        /*02b0*/ 	.word	index@(_ZN7cutlass13device_kernelIN5flash11enable_sm90INS1_16FlashAttnFwdSm90INS1_25CollectiveMainloopFwdSm90ILi2EN4cute5tupleIJNS5_1CILi1EEES8_S8_EEENS6_IJNS7_ILi128EEENS7_ILi112EEENS7_ILi192EEEEEELi192ENS_6half_tEfNS_4arch4Sm90ELb1ELb0ELb1ELb1ELb0ELb1ELb0ELb1ELb1ELb1ELb0ELb0EEENS1_21CollectiveEpilogueFwdINS6_IJSA_SC_SB_EEES9_SE_SG_Li256ELb1ELb1ELb0ELb0EEENS1_36VarlenDynamicPersistentTileSchedulerILi128ELi112ELi256ELi128ELb0ELb1ELb1ELb1ELb1ELb1EEEEEEEEEvNT_6ParamsE)
        /*02b4*/ 	.word	0x000000a8


	//----- nvinfo : EIATTR_REGCOUNT
	.align		4
.L_171:
        /*02b8*/ 	.byte	0x04, 0x2f
        /*02ba*/ 	.short	(.L_173 - .L_172)
	.align		4
.L_172:
        /*02bc*/ 	.word	index@(_ZN7cutlass13device_kernelIN5flash11enable_sm90INS1_16FlashAttnFwdSm90INS1_25CollectiveMainloopFwdSm90ILi2EN4cute5tupleIJNS5_1CILi1EEES8_S8_EEENS6_IJNS7_ILi128EEENS7_ILi112EEENS7_ILi192EEEEEELi192ENS_6half_tEfNS_4arch4Sm90ELb1ELb0ELb1ELb1ELb0ELb0ELb0ELb1ELb1ELb1ELb0ELb0EEENS1_21CollectiveEpilogueFwdINS6_IJSA_SC_SB_EEES9_SE_SG_Li256ELb1ELb1ELb0ELb0EEENS1_36VarlenDynamicPersistentTileSchedulerILi128ELi112ELi256ELi128ELb0ELb1ELb1ELb1ELb1ELb1EEEEEEEEEvNT_6ParamsE)
        /*02c0*/ 	.word	0x000000a8


	//----- nvinfo : EIATTR_FRAME_SIZE
	.align		4
.L_173:
        /*02c4*/ 	.byte	0x04, 0x11
        /*02c6*/ 	.short	(.L_175 - .L_174)
	.align		4
.L_174:
        /*02c8*/ 	.word	index@(_ZN7cutlass13device_kernelIN5flash11enable_sm90INS1_16FlashAttnFwdSm90INS1_25CollectiveMainloopFwdSm90ILi2EN4cute5tupleIJNS5_1CILi1EEES8_S8_EEENS6_IJNS7_ILi128EEENS7_ILi112EEENS7_ILi192EEEEEELi192ENS_6half_tEfNS_4arch4Sm90ELb1ELb0ELb1ELb1ELb0ELb0ELb0ELb1ELb1ELb1ELb0ELb0EEENS1_21CollectiveEpilogueFwdINS6_IJSA_SC_SB_EEES9_SE_SG_Li256ELb1ELb1ELb0ELb0EEENS1_36VarlenDynamicPersistentTileSchedulerILi128ELi112ELi256ELi128ELb0ELb1ELb1ELb1ELb1ELb1EEEEEEEEEvNT_6ParamsE)
        /*02cc*/ 	.word	0x00000058


	//----- nvinfo : EIATTR_REGCOUNT
	.align		4
.L_175:
        /*02d0*/ 	.byte	0x04, 0x2f
        /*02d2*/ 	.short	(.L_177 - .L_176)
	.align		4
.L_176:
        /*02d4*/ 	.word	index@(_ZN7cutlass13device_kernelIN5flash11enable_sm90INS1_16FlashAttnFwdSm90INS1_25CollectiveMainloopFwdSm90ILi2EN4cute5tupleIJNS5_1CILi1EEES8_S8_EEENS6_IJNS7_ILi128EEENS7_ILi112EEENS7_ILi192EEEEEELi192ENS_6half_tEfNS_4arch4Sm90ELb1ELb0ELb1ELb0ELb0ELb0ELb0ELb1ELb1ELb1ELb0ELb0EEENS1_21CollectiveEpilogueFwdINS6_IJSA_SC_SB_EEES9_SE_SG_Li256ELb0ELb1ELb0ELb0EEENS1_30DynamicPersistentTileSchedulerILi256ELi128ELb0ELb1ELb1EEEEEEEEEvNT_6ParamsE)
        /*02d8*/ 	.word	0x000000a8


	//----- nvinfo : EIATTR_FRAME_SIZE
	.align		4
.L_177:
        /*02dc*/ 	.byte	0x04, 0x11
        /*02de*/ 	.short	(.L_179 - .L_178)
	.align		4
.L_178:
        /*02e0*/ 	.word	index@(_ZN7cutlass13device_kernelIN5flash11enable_sm90INS1_16FlashAttnFwdSm90INS1_25CollectiveMainloopFwdSm90ILi2EN4cute5tupleIJNS5_1CILi1EEES8_S8_EEENS6_IJNS7_ILi128EEENS7_ILi112EEENS7_ILi192EEEEEELi192ENS_6half_tEfNS_4arch4Sm90ELb1ELb0ELb1ELb0ELb0ELb0ELb0ELb1ELb1ELb1ELb0ELb0EEENS1_21CollectiveEpilogueFwdINS6_IJSA_SC_SB_EEES9_SE_SG_Li256ELb0ELb1ELb0ELb0EEENS1_30DynamicPersistentTileSchedulerILi256ELi128ELb0ELb1ELb1EEEEEEEEEvNT_6ParamsE)
        /*02e4*/ 	.word	0x00000038


	//----- nvinfo : EIATTR_REGCOUNT
	.align		4
.L_179:
        /*02e8*/ 	.byte	0x04, 0x2f
        /*02ea*/ 	.short	(.L_181 - .L_180)
	.align		4
.L_180:
        /*02ec*/ 	.word	index@(_ZN7cutlass13device_kernelIN5flash11enable_sm90INS1_16FlashAttnFwdSm90INS1_25CollectiveMainloopFwdSm90ILi2EN4cute5tupleIJNS5_1CILi1EEES8_S8_EEENS6_IJNS7_ILi128EEENS7_ILi96EEENS7_ILi192EEEEEELi192ENS_6half_tEfNS_4arch4Sm90ELb0ELb1ELb1ELb1ELb0ELb1ELb0ELb1ELb1ELb1ELb0ELb0EEENS1_21CollectiveEpilogueFwdINS6_IJSA_SC_SB_EEES9_SE_SG_Li256ELb1ELb1ELb0ELb0EEENS1_36VarlenDynamicPersistentTileSchedulerILi128ELi96ELi256ELi128ELb0ELb1ELb1ELb1ELb0ELb1EEEEEEEEEvNT_6ParamsE)
        /*02f0*/ 	.word	0x000000a8


	//----- nvinfo : EIATTR_FRAME_SIZE
	.align		4
.L_181:
        /*02f4*/ 	.byte	0x04, 0x11
        /*02f6*/ 	.short	(.L_183 - .L_182)
	.align		4
.L_182:
        /*02f8*/ 	.word	index@(_ZN7cutlass13device_kernelIN5flash11enable_sm90INS1_16FlashAttnFwdSm90INS1_25CollectiveMainloopFwdSm90ILi2EN4cute5tupleIJNS5_1CILi1EEES8_S8_EEENS6_IJNS7_ILi128EEENS7_ILi96EEENS7_ILi192EEEEEELi192ENS_6half_tEfNS_4arch4Sm90ELb0ELb1ELb1ELb1ELb0ELb1ELb0ELb1ELb1ELb1ELb0ELb0EEENS1_21CollectiveEpilogueFwdINS6_IJSA_SC_SB_EEES9_SE_SG_Li256ELb1ELb1ELb0ELb0EEENS1_36VarlenDynamicPersistentTileSchedulerILi128ELi96ELi256ELi128ELb0ELb1ELb1ELb1ELb0ELb1EEEEEEEEEvNT_6ParamsE)
        /*02fc*/ 	.word	0x00000080


	//----- nvinfo : EIATTR_REGCOUNT
	.align		4
.L_183:
        /*0300*/ 	.byte	0x04, 0x2f
        /*0302*/ 	.short	(.L_185 - .L_184)
	.align		4
.L_184:
        /*0304*/ 	.word	index@(_ZN7cutlass13device_kernelIN5flash11enable_sm90INS1_16FlashAttnFwdSm90INS1_25CollectiveMainloopFwdSm90ILi2EN4cute5tupleIJNS5_1CILi1EEES8_S8_EEENS6_IJNS7_ILi128EEENS7_ILi96EEENS7_ILi192EEEEEELi192ENS_6half_tEfNS_4arch4Sm90ELb0ELb1ELb1ELb1ELb0ELb0ELb0ELb1ELb1ELb1ELb0ELb0EEENS1_21CollectiveEpilogueFwdINS6_IJSA_SC_SB_EEES9_SE_SG_Li256ELb1ELb1ELb0ELb0EEENS1_36VarlenDynamicPersistentTileSchedulerILi128ELi96ELi256ELi128ELb0ELb1ELb1ELb1ELb0ELb1EEEEEEEEEvNT_6ParamsE)
        /*0308*/ 	.word	0x000000a8


	//----- nvinfo : EIATTR_FRAME_SIZE
	.align		4
.L_185:
        /*030c*/ 	.byte	0x04, 0x11
        /*030e*/ 	.short	(.L_187 - .L_186)
	.align		4
.L_186:
        /*0310*/ 	.word	index@(_ZN7cutlass13device_kernelIN5flash11enable_sm90INS1_16FlashAttnFwdSm90INS1_25CollectiveMainloopFwdSm90ILi2EN4cute5tupleIJNS5_1CILi1EEES8_S8_EEENS6_IJNS7_ILi128EEENS7_ILi96EEENS7_ILi192EEEEEELi192ENS_6half_tEfNS_4arch4Sm90ELb0ELb1ELb1ELb1ELb0ELb0ELb0ELb1ELb1ELb1ELb0ELb0EEENS1_21CollectiveEpilogueFwdINS6_IJSA_SC_SB_EEES9_SE_SG_Li256ELb1ELb1ELb0ELb0EEENS1_36VarlenDynamicPersistentTileSchedulerILi128ELi96ELi256ELi128ELb0ELb1ELb1ELb1ELb0ELb1EEEEEEEEEvNT_6ParamsE)
        /*0314*/ 	.word	0x00000050


	//----- nvinfo : EIATTR_REGCOUNT
	.align		4
.L_187:
        /*0318*/ 	.byte	0x04, 0x2f
        /*031a*/ 	.short	(.L_189 - .L_188)
	.align		4
.L_188:
        /*031c*/ 	.word	index@(_ZN7cutlass13device_kernelIN5flash11enable_sm90INS1_16FlashAttnFwdSm90INS1_25CollectiveMainloopFwdSm90ILi2EN4cute5tupleIJNS5_1CILi1EEES8_S8_EEENS6_IJNS7_ILi128EEENS7_ILi96EEENS7_ILi192EEEEEELi192ENS_6half_tEfNS_4arch4Sm90ELb0ELb1ELb1ELb0ELb0ELb0ELb0ELb1ELb1ELb1ELb0ELb0EEENS1_21CollectiveEpilogueFwdINS6_IJSA_SC_SB_EEES9_SE_SG_Li256ELb0ELb1ELb0ELb0EEENS1_30DynamicPersistentTileSchedulerILi256ELi128ELb0ELb1ELb1EEEEEEEEEvNT_6ParamsE)
        /*0320*/ 	.word	0x000000a8


	//----- nvinfo : EIATTR_FRAME_SIZE
	.align		4
.L_189:
        /*0324*/ 	.byte	0x04, 0x11
        /*0326*/ 	.short	(.L_191 - .L_190)
	.align		4
.L_190:
        /*0328*/ 	.word	index@(_ZN7cutlass13device_kernelIN5flash11enable_sm90INS1_16FlashAttnFwdSm90INS1_25CollectiveMainloopFwdSm90ILi2EN4cute5tupleIJNS5_1CILi1EEES8_S8_EEENS6_IJNS7_ILi128EEENS7_ILi96EEENS7_ILi192EEEEEELi192ENS_6half_tEfNS_4arch4Sm90ELb0ELb1ELb1ELb0ELb0ELb0ELb0ELb1ELb1ELb1ELb0ELb0EEENS1_21CollectiveEpilogueFwdINS6_IJSA_SC_SB_EEES9_SE_SG_Li256ELb0ELb1ELb0ELb0EEENS1_30DynamicPersistentTileSchedulerILi256ELi128ELb0ELb1ELb1EEEEEEEEEvNT_6ParamsE)
        /*032c*/ 	.word	0x00000020


	//----- nvinfo : EIATTR_REGCOUNT
	.align		4
.L_191:
        /*0330*/ 	.byte	0x04, 0x2f
        /*0332*/ 	.short	(.L_193 - .L_192)
	.align		4
.L_192:
        /*0334*/ 	.word	index@(_ZN7cutlass13device_kernelIN5flash11enable_sm90INS1_16FlashAttnFwdSm90INS1_25CollectiveMainloopFwdSm90ILi2EN4cute5tupleIJNS5_1CILi1EEES8_S8_EEENS6_IJNS7_ILi128EEENS7_ILi112EEENS7_ILi192EEEEEELi192ENS_6half_tEfNS_4arch4Sm90ELb0ELb0ELb1ELb1ELb0ELb1ELb0ELb1ELb1ELb1ELb0ELb0EEENS1_21CollectiveEpilogueFwdINS6_IJSA_SC_SB_EEES9_SE_SG_Li256ELb1ELb1ELb0ELb0EEENS1_36VarlenDynamicPersistentTileSchedulerILi128ELi112ELi256ELi128ELb0ELb1ELb1ELb0ELb1ELb1EEEEEEEEEvNT_6ParamsE)
        /*0338*/ 	.word	0x000000a8


	//----- nvinfo : EIATTR_FRAME_SIZE
	.align		4
.L_193:
        /*033c*/ 	.byte	0x04, 0x11
        /*033e*/ 	.short	(.L_195 - .L_194)
	.align		4
.L_194:
        /*0340*/ 	.word	index@(_ZN7cutlass13device_kernelIN5flash11enable_sm90INS1_16FlashAttnFwdSm90INS1_25CollectiveMainloopFwdSm90ILi2EN4cute5tupleIJNS5_1CILi1EEES8_S8_EEENS6_IJNS7_ILi128EEENS7_ILi112EEENS7_ILi192EEEEEELi192ENS_6half_tEfNS_4arch4Sm90ELb0ELb0ELb1ELb1ELb0ELb1ELb0ELb1ELb1ELb1ELb0ELb0EEENS1_21CollectiveEpilogueFwdINS6_IJSA_SC_SB_EEES9_SE_SG_Li256ELb1ELb1ELb0ELb0EEENS1_36VarlenDynamicPersistentTileSchedulerILi128ELi112ELi256ELi128ELb0ELb1ELb1ELb0ELb1ELb1EEEEEEEEEvNT_6ParamsE)
        /*0344*/ 	.word	0x000000a0


	//----- nvinfo : EIATTR_REGCOUNT
	.align		4
.L_195:
        /*0348*/ 	.byte	0x04, 0x2f
        /*034a*/ 	.short	(.L_197 - .L_196)
	.align		4
.L_196:
        /*034c*/ 	.word	index@(_ZN7cutlass13device_kernelIN5flash11enable_sm90INS1_16FlashAttnFwdSm90INS1_25CollectiveMainloopFwdSm90ILi2EN4cute5tupleIJNS5_1CILi1EEES8_S8_EEENS6_IJNS7_ILi128EEENS7_ILi112EEENS7_ILi192EEEEEELi192ENS_6half_tEfNS_4arch4Sm90ELb0ELb0ELb1ELb1ELb0ELb0ELb0ELb1ELb1ELb1ELb0ELb0EEENS1_21CollectiveEpilogueFwdINS6_IJSA_SC_SB_EEES9_SE_SG_Li256ELb1ELb1ELb0ELb0EEENS1_36VarlenDynamicPersistentTileSchedulerILi128ELi112ELi256ELi128ELb0ELb1ELb1ELb0ELb1ELb1EEEEEEEEEvNT_6ParamsE)
        /*0350*/ 	.word	0x000000a8


	//----- nvinfo : EIATTR_FRAME_SIZE
	.align		4
.L_197:
        /*0354*/ 	.byte	0x04, 0x11
        /*0356*/ 	.short	(.L_199 - .L_198)
	.align		4
.L_198:
        /*0358*/ 	.word	index@(_ZN7cutlass13device_kernelIN5flash11enable_sm90INS1_16FlashAttnFwdSm90INS1_25CollectiveMainloopFwdSm90ILi2EN4cute5tupleIJNS5_1CILi1EEES8_S8_EEENS6_IJNS7_ILi128EEENS7_ILi112EEENS7_ILi192EEEEEELi192ENS_6half_tEfNS_4arch4Sm90ELb0ELb0ELb1ELb1ELb0ELb0ELb0ELb1ELb1ELb1ELb0ELb0EEENS1_21CollectiveEpilogueFwdINS6_IJSA_SC_SB_EEES9_SE_SG_Li256ELb1ELb1ELb0ELb0EEENS1_36VarlenDynamicPersistentTileSchedulerILi128ELi112ELi256ELi128ELb0ELb1ELb1ELb0ELb1ELb1EEEEEEEEEvNT_6ParamsE)
        /*035c*/ 	.word	0x00000060


	//----- nvinfo : EIATTR_REGCOUNT
	.align		4
.L_199:
        /*0360*/ 	.byte	0x04, 0x2f
        /*0362*/ 	.short	(.L_201 - .L_200)
	.align		4
.L_200:
        /*0364*/ 	.word	index@(_ZN7cutlass13device_kernelIN5flash11enable_sm90INS1_16FlashAttnFwdSm90INS1_25CollectiveMainloopFwdSm90ILi2EN4cute5tupleIJNS5_1CILi2EEENS7_ILi1EEES9_EEENS6_IJNS7_ILi128EEENS7_ILi112EEENS7_ILi192EEEEEELi192ENS_6half_tEfNS_4arch4Sm90ELb0ELb0ELb1ELb0ELb0ELb0ELb0ELb1ELb1ELb1ELb0ELb0EEENS1_21CollectiveEpilogueFwdINS6_IJSB_SD_SC_EEESA_SF_SH_Li256ELb0ELb1ELb0ELb0EEENS1_29StaticPersistentTileSchedulerILb0EEEEEEEEEvNT_6ParamsE)
        /*0368*/ 	.word	0x000000a8


	//----- nvinfo : EIATTR_FRAME_SIZE
	.align		4
.L_201:
        /*036c*/ 	.byte	0x04, 0x11
        /*036e*/ 	.short	(.L_203 - .L_202)
	.align		4
.L_202:
        /*0370*/ 	.word	index@(_ZN7cutlass13device_kernelIN5flash11enable_sm90INS1_16FlashAttnFwdSm90INS1_25CollectiveMainloopFwdSm90ILi2EN4cute5tupleIJNS5_1CILi2EEENS7_ILi1EEES9_EEENS6_IJNS7_ILi128EEENS7_ILi112EEENS7_ILi192EEEEEELi192ENS_6half_tEfNS_4arch4Sm90ELb0ELb0ELb1ELb0ELb0ELb0ELb0ELb1ELb1ELb1ELb0ELb0EEENS1_21CollectiveEpilogueFwdINS6_IJSB_SD_SC_EEESA_SF_SH_Li256ELb0ELb1ELb0ELb0EEENS1_29StaticPersistentTileSchedulerILb0EEEEEEEEEvNT_6ParamsE)
        /*0374*/ 	.word	0x00000038


	//----- nvinfo : EIATTR_REGCOUNT
	.align		4
.L_203:
        /*0378*/ 	.byte	0x04, 0x2f
        /*037a*/ 	.short	(.L_205 - .L_204)
	.align		4
.L_204:
        /*037c*/ 	.word	index@(_ZN7cutlass13device_kernelIN5flash11enable_sm90INS1_16FlashAttnFwdSm90INS1_25CollectiveMainloopFwdSm90ILi2EN4cute5tupleIJNS5_1CILi1EEES8_S8_EEENS6_IJNS7_ILi128EEENS7_ILi112EEENS7_ILi192EEEEEELi192ENS_6half_tEfNS_4arch4Sm90ELb0ELb0ELb1ELb0ELb0ELb0ELb0ELb1ELb1ELb1ELb0ELb0EEENS1_21CollectiveEpilogueFwdINS6_IJSA_SC_SB_EEES9_SE_SG_Li256ELb0ELb1ELb0ELb0EEENS1_29StaticPersistentTileSchedulerILb0EEEEEEEEEvNT_6ParamsE)
        /*0380*/ 	.word	0x000000a8


	//----- nvinfo : EIATTR_FRAME_SIZE
	.align		4
.L_205:
        /*0384*/ 	.byte	0x04, 0x11
        /*0386*/ 	.short	(.L_207 - .L_206)
	.align		4
.L_206:
        /*0388*/ 	.word	index@(_ZN7cutlass13device_kernelIN5flash11enable_sm90INS1_16FlashAttnFwdSm90INS1_25CollectiveMainloopFwdSm90ILi2EN4cute5tupleIJNS5_1CILi1EEES8_S8_EEENS6_IJNS7_ILi128EEENS7_ILi112EEENS7_ILi192EEEEEELi192ENS_6half_tEfNS_4arch4Sm90ELb0ELb0ELb1ELb0ELb0ELb0ELb0ELb1ELb1ELb1ELb0ELb0EEENS1_21CollectiveEpilogueFwdINS6_IJSA_SC_SB_EEES9_SE_SG_Li256ELb0ELb1ELb0ELb0EEENS1_29StaticPersistentTileSchedulerILb0EEEEEEEEEvNT_6ParamsE)
        /*038c*/ 	.word	0x00000038


	//----- nvinfo : EIATTR_REGCOUNT
	.align		4
.L_207:
        /*0390*/ 	.byte	0x04, 0x2f
        /*0392*/ 	.short	(.L_209 - .L_208)
	.align		4
.L_208:
        /*0394*/ 	.word	index@(_ZN7cutlass13device_kernelIN5flash11enable_sm90INS1_16FlashAttnFwdSm90INS1_25CollectiveMainloopFwdSm90ILi2EN4cute5tupleIJNS5_1CILi1EEES8_S8_EEENS6_IJNS7_ILi128EEENS7_ILi80EEENS7_ILi256EEEEEELi256ENS_6half_tEfNS_4arch4Sm90ELb1ELb0ELb1ELb1ELb0ELb1ELb0ELb1ELb1ELb1ELb0ELb0EEENS1_21CollectiveEpilogueFwdINS6_IJSA_SC_SB_EEES9_SE_SG_Li256ELb1ELb1ELb0ELb0EEENS1_36VarlenDynamicPersistentTileSchedulerILi128ELi80ELi256ELi128ELb0ELb1ELb1ELb1ELb1ELb1EEEEEEEEEvNT_6ParamsE)
        /*0398*/ 	.word	0x000000a8


	//----- nvinfo : EIATTR_FRAME_SIZE
	.align		4
.L_209:
        /*039c*/ 	.byte	0x04, 0x11
        /*039e*/ 	.short	(.L_211 - .L_210)
	.align		4
.L_210:
        /*03a0*/ 	.word	index@(_ZN7cutlass13device_kernelIN5flash11enable_sm90INS1_16FlashAttnFwdSm90INS1_25CollectiveMainloopFwdSm90ILi2EN4cute5tupleIJNS5_1CILi1EEES8_S8_EEENS6_IJNS7_ILi128EEENS7_ILi80EEENS7_ILi256EEEEEELi256ENS_6half_tEfNS_4arch4Sm90ELb1ELb0ELb1ELb1ELb0ELb1ELb0ELb1ELb1ELb1ELb0ELb0EEENS1_21CollectiveEpilogueFwdINS6_IJSA_SC_SB_EEES9_SE_SG_Li256ELb1ELb1ELb0ELb0EEENS1_36VarlenDynamicPersistentTileSchedulerILi128ELi80ELi256ELi128ELb0ELb1ELb1ELb1ELb1ELb1EEEEEEEEEvNT_6ParamsE)
        /*03a4*/ 	.word	0x000000a0


	//----- nvinfo : EIATTR_REGCOUNT
	.align		4
.L_211:
        /*03a8*/ 	.byte	0x04, 0x2f
        /*03aa*/ 	.short	(.L_213 - .L_212)
	.align		4
.L_212:
        /*03ac*/ 	.word	index@(_ZN7cutlass13device_kernelIN5flash11enable_sm90INS1_16FlashAttnFwdSm90INS1_25CollectiveMainloopFwdSm90ILi2EN4cute5tupleIJNS5_1CILi1EEES8_S8_EEENS6_IJNS7_ILi128EEENS7_ILi80EEENS7_ILi256EEEEEELi256ENS_6half_tEfNS_4arch4Sm90ELb1ELb0ELb1ELb1ELb0ELb0ELb0ELb1ELb1ELb1ELb0ELb0EEENS1_21CollectiveEpilogueFwdINS6_IJSA_SC_SB_EEES9_SE_SG_Li256ELb1ELb1ELb0ELb0EEENS1_36VarlenDynamicPersistentTileSchedulerILi128ELi80ELi256ELi128ELb0ELb1ELb1ELb1ELb1ELb1EEEEEEEEEvNT_6ParamsE)
        /*03b0*/ 	.word	0x000000a8


	//----- nvinfo : EIATTR_FRAME_SIZE
	.align		4
.L_213:
        /*03b4*/ 	.byte	0x04, 0x11
        /*03b6*/ 	.short	(.L_215 - .L_214)
	.align		4
.L_214:
        /*03b8*/ 	.word	index@(_ZN7cutlass13device_kernelIN5flash11enable_sm90INS1_16FlashAttnFwdSm90INS1_25CollectiveMainloopFwdSm90ILi2EN4cute5tupleIJNS5_1CILi1EEES8_S8_EEENS6_IJNS7_ILi128EEENS7_ILi80EEENS7_ILi256EEEEEELi256ENS_6half_tEfNS_4arch4Sm90ELb1ELb0ELb1ELb1ELb0ELb0ELb0ELb1ELb1ELb1ELb0ELb0EEENS1_21CollectiveEpilogueFwdINS6_IJSA_SC_SB_EEES9_SE_SG_Li256ELb1ELb1ELb0ELb0EEENS1_36VarlenDynamicPersistentTileSchedulerILi128ELi80ELi256ELi128ELb0ELb1ELb1ELb1ELb1ELb1EEEEEEEEEvNT_6ParamsE)
        /*03bc*/ 	.word	0x00000058


	//----- nvinfo : EIATTR_REGCOUNT
	.align		4
.L_215:
        /*03c0*/ 	.byte	0x04, 0x2f
        /*03c2*/ 	.short	(.L_217 - .L_216)
	.align		4
.L_216:
        /*03c4*/ 	.word	index@(_ZN7cutlass13device_kernelIN5flash11enable_sm90INS1_16FlashAttnFwdSm90INS1_25CollectiveMainloopFwdSm90ILi2EN4cute5tupleIJNS5_1CILi1EEES8_S8_EEENS6_IJNS7_ILi128EEENS7_ILi80EEENS7_ILi256EEEEEELi256ENS_6half_tEfNS_4arch4Sm90ELb1ELb0ELb1ELb0ELb0ELb0ELb0ELb1ELb1ELb1ELb0ELb0EEENS1_21CollectiveEpilogueFwdINS6_IJSA_SC_SB_EEES9_SE_SG_Li256ELb0ELb1ELb0ELb0EEENS1_30DynamicPersistentTileSchedulerILi256ELi128ELb0ELb1ELb1EEEEEEEEEvNT_6ParamsE)
        /*03c8*/ 	.word	0x000000a8


	//----- nvinfo : EIATTR_FRAME_SIZE
	.align		4
.L_217:
        /*03cc*/ 	.byte	0x04, 0x11
        /*03ce*/ 	.short	(.L_219 - .L_218)
	.align		4
.L_218:
        /*03d0*/ 	.word	index@(_ZN7cutlass13device_kernelIN5flash11enable_sm90INS1_16FlashAttnFwdSm90INS1_25CollectiveMainloopFwdSm90ILi2EN4cute5tupleIJNS5_1CILi1EEES8_S8_EEENS6_IJNS7_ILi128EEENS7_ILi80EEENS7_ILi256EEEEEELi256ENS_6half_tEfNS_4arch4Sm90ELb1ELb0ELb1ELb0ELb0ELb0ELb0ELb1ELb1ELb1ELb0ELb0EEENS1_21CollectiveEpilogueFwdINS6_IJSA_SC_SB_EEES9_SE_SG_Li256ELb0ELb1ELb0ELb0EEENS1_30DynamicPersistentTileSchedulerILi256ELi128ELb0ELb1ELb1EEEEEEEEEvNT_6ParamsE)
        /*03d4*/ 	.word	0x00000028


	//----- nvinfo : EIATTR_REGCOUNT
	.align		4
.L_219:
        /*03d8*/ 	.byte	0x04, 0x2f
        /*03da*/ 	.short	(.L_221 - .L_220)
	.align		4
.L_220:
        /*03dc*/ 	.word	index@(_ZN7cutlass13device_kernelIN5flash11enable_sm90INS1_16FlashAttnFwdSm90INS1_25CollectiveMainloopFwdSm90ILi2EN4cute5tupleIJNS5_1CILi1EEES8_S8_EEENS6_IJNS7_ILi128EEENS7_ILi64EEENS7_ILi256EEEEEELi256ENS_6half_tEfNS_4arch4Sm90ELb0ELb1ELb1ELb1ELb0ELb1ELb0ELb1ELb1ELb1ELb0ELb0EEENS1_21CollectiveEpilogueFwdINS6_IJSA_SC_SB_EEES9_SE_SG_Li256ELb1ELb1ELb0ELb0EEENS1_36VarlenDynamicPersistentTileSchedulerILi128ELi64ELi256ELi128ELb0ELb1ELb1ELb1ELb0ELb1EEEEEEEEEvNT_6ParamsE)
        /*03e0*/ 	.word	0x000000a8


	//----- nvinfo : EIATTR_FRAME_SIZE
	.align		4
.L_221:
        /*03e4*/ 	.byte	0x04, 0x11
        /*03e6*/ 	.short	(.L_223 - .L_222)
	.align		4
.L_222:
        /*03e8*/ 	.word	index@(_ZN7cutlass13device_kernelIN5flash11enable_sm90INS1_16FlashAttnFwdSm90INS1_25CollectiveMainloopFwdSm90ILi2EN4cute5tupleIJNS5_1CILi1EEES8_S8_EEENS6_IJNS7_ILi128EEENS7_ILi64EEENS7_ILi256EEEEEELi256ENS_6half_tEfNS_4arch4Sm90ELb0ELb1ELb1ELb1ELb0ELb1ELb0ELb1ELb1ELb1ELb0ELb0EEENS1_21CollectiveEpilogueFwdINS6_IJSA_SC_SB_EEES9_SE_SG_Li256ELb1ELb1ELb0ELb0EEENS1_36VarlenDynamicPersistentTileSchedulerILi128ELi64ELi256ELi128ELb0ELb1ELb1ELb1ELb0ELb1EEEEEEEEEvNT_6ParamsE)
        /*03ec*/ 	.word	0x000000c8


	//----- nvinfo : EIATTR_REGCOUNT
	.align		4
.L_223:
        /*03f0*/ 	.byte	0x04, 0x2f
        /*03f2*/ 	.short	(.L_225 - .L_224)
	.align		4
.L_224:
        /*03f4*/ 	.word	index@(_ZN7cutlass13device_kernelIN5flash11enable_sm90INS1_16FlashAttnFwdSm90INS1_25CollectiveMainloopFwdSm90ILi2EN4cute5tupleIJNS5_1CILi1EEES8_S8_EEENS6_IJNS7_ILi128EEENS7_ILi64EEENS7_ILi256EEEEEELi256ENS_6half_tEfNS_4arch4Sm90ELb0ELb1ELb1ELb1ELb0ELb0ELb0ELb1ELb1ELb1ELb0ELb0EEENS1_21CollectiveEpilogueFwdINS6_IJSA_SC_SB_EEES9_SE_SG_Li256ELb1ELb1ELb0ELb0EEENS1_36VarlenDynamicPersistentTileSchedulerILi128ELi64ELi256ELi128ELb0ELb1ELb1ELb1ELb0ELb1EEEEEEEEEvNT_6ParamsE)
        /*03f8*/ 	.word	0x000000a8


	//----- nvinfo : EIATTR_FRAME_SIZE
	.align		4
.L_225:
        /*03fc*/ 	.byte	0x04, 0x11
        /*03fe*/ 	.short	(.L_227 - .L_226)
	.align		4
.L_226:
        /*0400*/ 	.word	index@(_ZN7cutlass13device_kernelIN5flash11enable_sm90INS1_16FlashAttnFwdSm90INS1_25CollectiveMainloopFwdSm90ILi2EN4cute5tupleIJNS5_1CILi1EEES8_S8_EEENS6_IJNS7_ILi128EEENS7_ILi64EEENS7_ILi256EEEEEELi256ENS_6half_tEfNS_4arch4Sm90ELb0ELb1ELb1ELb1ELb0ELb0ELb0ELb1ELb1ELb1ELb0ELb0EEENS1_21CollectiveEpilogueFwdINS6_IJSA_SC_SB_EEES9_SE_SG_Li256ELb1ELb1ELb0ELb0EEENS1_36VarlenDynamicPersistentTileSchedulerILi128ELi64ELi256ELi128ELb0ELb1ELb1ELb1ELb0ELb1EEEEEEEEEvNT_6ParamsE)
        /*0404*/ 	.word	0x00000050


	//----- nvinfo : EIATTR_REGCOUNT
	.align		4
.L_227:
        /*0408*/ 	.byte	0x04, 0x2f
        /*040a*/ 	.short	(.L_229 - .L_228)
	.align		4
.L_228:
        /*040c*/ 	.word	index@(_ZN7cutlass13device_kernelIN5flash11enable_sm90INS1_16FlashAttnFwdSm90INS1_25CollectiveMainloopFwdSm90ILi2EN4cute5tupleIJNS5_1CILi1EEES8_S8_EEENS6_IJNS7_ILi128EEENS7_ILi64EEENS7_ILi256EEEEEELi256ENS_6half_tEfNS_4arch4Sm90ELb0ELb1ELb1ELb0ELb0ELb0ELb0ELb1ELb1ELb1ELb0ELb0EEENS1_21CollectiveEpilogueFwdINS6_IJSA_SC_SB_EEES9_SE_SG_Li256ELb0ELb1ELb0ELb0EEENS1_30DynamicPersistentTileSchedulerILi256ELi128ELb0ELb1ELb1EEEEEEEEEvNT_6ParamsE)
        /*0410*/ 	.word	0x000000a8


	//----- nvinfo : EIATTR_FRAME_SIZE
	.align		4
.L_229:
        /*0414*/ 	.byte	0x04, 0x11
        /*0416*/ 	.short	(.L_231 - .L_230)
	.align		4
.L_230:
        /*0418*/ 	.word	index@(_ZN7cutlass13device_kernelIN5flash11enable_sm90INS1_16FlashAttnFwdSm90INS1_25CollectiveMainloopFwdSm90ILi2EN4cute5tupleIJNS5_1CILi1EEES8_S8_EEENS6_IJNS7_ILi128EEENS7_ILi64EEENS7_ILi256EEEEEELi256ENS_6half_tEfNS_4arch4Sm90ELb0ELb1ELb1ELb0ELb0ELb0ELb0ELb1ELb1ELb1ELb0ELb0EEENS1_21CollectiveEpilogueFwdINS6_IJSA_SC_SB_EEES9_SE_SG_Li256ELb0ELb1ELb0ELb0EEENS1_30DynamicPersistentTileSchedulerILi256ELi128ELb0ELb1ELb1EEEEEEEEEvNT_6ParamsE)
        /*041c*/ 	.word	0x00000020


	//----- nvinfo : EIATTR_REGCOUNT
	.align		4
.L_231:
        /*0420*/ 	.byte	0x04, 0x2f
        /*0422*/ 	.short	(.L_233 - .L_232)
	.align		4
.L_232:
        /*0424*/ 	.word	index@(_ZN7cutlass13device_kernelIN5flash11enable_sm90INS1_16FlashAttnFwdSm90INS1_25CollectiveMainloopFwdSm90ILi2EN4cute5tupleIJNS5_1CILi1EEES8_S8_EEENS6_IJNS7_ILi128EEENS7_ILi80EEENS7_ILi256EEEEEELi256ENS_6half_tEfNS_4arch4Sm90ELb0ELb0ELb1ELb1ELb0ELb1ELb0ELb1ELb1ELb1ELb0ELb0EEENS1_21CollectiveEpilogueFwdINS6_IJSA_SC_SB_EEES9_SE_SG_Li256ELb1ELb1ELb0ELb0EEENS1_36VarlenDynamicPersistentTileSchedulerILi128ELi80ELi256ELi128ELb0ELb1ELb1ELb0ELb1ELb1EEEEEEEEEvNT_6ParamsE)
        /*0428*/ 	.word	0x000000a8


	//----- nvinfo : EIATTR_FRAME_SIZE
	.align		4
.L_233:
        /*042c*/ 	.byte	0x04, 0x11
        /*042e*/ 	.short	(.L_235 - .L_234)
	.align		4
.L_234:
        /*0430*/ 	.word	index@(_ZN7cutlass13device_kernelIN5flash11enable_sm90INS1_16FlashAttnFwdSm90INS1_25CollectiveMainloopFwdSm90ILi2EN4cute5tupleIJNS5_1CILi1EEES8_S8_EEENS6_IJNS7_ILi128EEENS7_ILi80EEENS7_ILi256EEEEEELi256ENS_6half_tEfNS_4arch4Sm90ELb0ELb0ELb1ELb1ELb0ELb1ELb0ELb1ELb1ELb1ELb0ELb0EEENS1_21CollectiveEpilogueFwdINS6_IJSA_SC_SB_EEES9_SE_SG_Li256ELb1ELb1ELb0ELb0EEENS1_36VarlenDynamicPersistentTileSchedulerILi128ELi80ELi256ELi128ELb0ELb1ELb1ELb0ELb1ELb1EEEEEEEEEvNT_6ParamsE)
        /*0434*/ 	.word	0x00000098


	//----- nvinfo : EIATTR_REGCOUNT
	.align		4
.L_235:
        /*0438*/ 	.byte	0x04, 0x2f
        /*043a*/ 	.short	(.L_237 - .L_236)
	.align		4
.L_236:
        /*043c*/ 	.word	index@(_ZN7cutlass13device_kernelIN5flash11enable_sm90INS1_16FlashAttnFwdSm90INS1_25CollectiveMainloopFwdSm90ILi2EN4cute5tupleIJNS5_1CILi1EEES8_S8_EEENS6_IJNS7_ILi128EEENS7_ILi80EEENS7_ILi256EEEEEELi256ENS_6half_tEfNS_4arch4Sm90ELb0ELb0ELb1ELb1ELb0ELb0ELb0ELb1ELb1ELb1ELb0ELb0EEENS1_21CollectiveEpilogueFwdINS6_IJSA_SC_SB_EEES9_SE_SG_Li256ELb1ELb1ELb0ELb0EEENS1_36VarlenDynamicPersistentTileSchedulerILi128ELi80ELi256ELi128ELb0ELb1ELb1ELb0ELb1ELb1EEEEEEEEEvNT_6ParamsE)
        /*0440*/ 	.word	0x000000a8


	//----- nvinfo : EIATTR_FRAME_SIZE
	.align		4
.L_237:
        /*0444*/ 	.byte	0x04, 0x11
        /*0446*/ 	.short	(.L_239 - .L_238)
	.align		4
.L_238:
        /*0448*/ 	.word	index@(_ZN7cutlass13device_kernelIN5flash11enable_sm90INS1_16FlashAttnFwdSm90INS1_25CollectiveMainloopFwdSm90ILi2EN4cute5tupleIJNS5_1CILi1EEES8_S8_EEENS6_IJNS7_ILi128EEENS7_ILi80EEENS7_ILi256EEEEEELi256ENS_6half_tEfNS_4arch4Sm90ELb0ELb0ELb1ELb1ELb0ELb0ELb0ELb1ELb1ELb1ELb0ELb0EEENS1_21CollectiveEpilogueFwdINS6_IJSA_SC_SB_EEES9_SE_SG_Li256ELb1ELb1ELb0ELb0EEENS1_36VarlenDynamicPersistentTileSchedulerILi128ELi80ELi256ELi128ELb0ELb1ELb1ELb0ELb1ELb1EEEEEEEEEvNT_6ParamsE)
        /*044c*/ 	.word	0x00000060


	//----- nvinfo : EIATTR_REGCOUNT
	.align		4
.L_239:
        /*0450*/ 	.byte	0x04, 0x2f
        /*0452*/ 	.short	(.L_241 - .L_240)
	.align		4
.L_240:
        /*0454*/ 	.word	index@(_ZN7cutlass13device_kernelIN5flash11enable_sm90INS1_16FlashAttnFwdSm90INS1_25CollectiveMainloopFwdSm90ILi2EN4cute5tupleIJNS5_1CILi2EEENS7_ILi1EEES9_EEENS6_IJNS7_ILi128EEENS7_ILi80EEENS7_ILi256EEEEEELi256ENS_6half_tEfNS_4arch4Sm90ELb0ELb0ELb1ELb0ELb0ELb0ELb0ELb1ELb1ELb1ELb0ELb0EEENS1_21CollectiveEpilogueFwdINS6_IJSB_SD_SC_EEESA_SF_SH_Li256ELb0ELb1ELb0ELb0EEENS1_29StaticPersistentTileSchedulerILb0EEEEEEEEEvNT_6ParamsE)
        /*0458*/ 	.word	0x000000a8


	//----- nvinfo : EIATTR_FRAME_SIZE
	.align		4
.L_241:
        /*045c*/ 	.byte	0x04, 0x11
        /*045e*/ 	.short	(.L_243 - .L_242)
	.align		4
.L_242:
        /*0460*/ 	.word	index@(_ZN7cutlass13device_kernelIN5flash11enable_sm90INS1_16FlashAttnFwdSm90INS1_25CollectiveMainloopFwdSm90ILi2EN4cute5tupleIJNS5_1CILi2EEENS7_ILi1EEES9_EEENS6_IJNS7_ILi128EEENS7_ILi80EEENS7_ILi256EEEEEELi256ENS_6half_tEfNS_4arch4Sm90ELb0ELb0ELb1ELb0ELb0ELb0ELb0ELb1ELb1ELb1ELb0ELb0EEENS1_21CollectiveEpilogueFwdINS6_IJSB_SD_SC_EEESA_SF_SH_Li256ELb0ELb1ELb0ELb0EEENS1_29StaticPersistentTileSchedulerILb0EEEEEEEEEvNT_6ParamsE)
        /*0464*/ 	.word	0x00000038


	//----- nvinfo : EIATTR_REGCOUNT
	.align		4
.L_243:
        /*0468*/ 	.byte	0x04, 0x2f
        /*046a*/ 	.short	(.L_245 - .L_244)
	.align		4
.L_244:
        /*046c*/ 	.word	index@(_ZN7cutlass13device_kernelIN5flash11enable_sm90INS1_16FlashAttnFwdSm90INS1_25CollectiveMainloopFwdSm90ILi2EN4cute5tupleIJNS5_1CILi1EEES8_S8_EEENS6_IJNS7_ILi128EEENS7_ILi80EEENS7_ILi256EEEEEELi256ENS_6half_tEfNS_4arch4Sm90ELb0ELb0ELb1ELb0ELb0ELb0ELb0ELb1ELb1ELb1ELb0ELb0EEENS1_21CollectiveEpilogueFwdINS6_IJSA_SC_SB_EEES9_SE_SG_Li256ELb0ELb1ELb0ELb0EEENS1_29StaticPersistentTileSchedulerILb0EEEEEEEEEvNT_6ParamsE)
        /*0470*/ 	.word	0x000000a8


	//----- nvinfo : EIATTR_FRAME_SIZE
	.align		4
.L_245:
        /*0474*/ 	.byte	0x04, 0x11
        /*0476*/ 	.short	(.L_247 - .L_246)
	.align		4
.L_246:
        /*0478*/ 	.word	index@(_ZN7cutlass13device_kernelIN5flash11enable_sm90INS1_16FlashAttnFwdSm90INS1_25CollectiveMainloopFwdSm90ILi2EN4cute5tupleIJNS5_1CILi1EEES8_S8_EEENS6_IJNS7_ILi128EEENS7_ILi80EEENS7_ILi256EEEEEELi256ENS_6half_tEfNS_4arch4Sm90ELb0ELb0ELb1ELb0ELb0ELb0ELb0ELb1ELb1ELb1ELb0ELb0EEENS1_21CollectiveEpilogueFwdINS6_IJSA_SC_SB_EEES9_SE_SG_Li256ELb0ELb1ELb0ELb0EEENS1_29StaticPersistentTileSchedulerILb0EEEEEEEEEvNT_6ParamsE)
        /*047c*/ 	.word	0x00000038


	//----- nvinfo : EIATTR_MIN_STACK_SIZE
	.align		4
.L_247:
        /*0480*/ 	.byte	0x04, 0x12
        /*0482*/ 	.short	(.L_249 - .L_248)
	.align		4
.L_248:
        /*0484*/ 	.word	index@(_ZN7cutlass13device_kernelIN5flash11enable_sm90INS1_16FlashAttnFwdSm90INS1_25CollectiveMainloopFwdSm90ILi2EN4cute5tupleIJNS5_1CILi1EEES8_S8_EEENS6_IJNS7_ILi128EEENS7_ILi80EEENS7_ILi256EEEEEELi256ENS_6half_tEfNS_4arch4Sm90ELb0ELb0ELb1ELb0ELb0ELb0ELb0ELb1ELb1ELb1ELb0ELb0EEENS1_21CollectiveEpilogueFwdINS6_IJSA_SC_SB_EEES9_SE_SG_Li256ELb0ELb1ELb0ELb0EEENS1_29StaticPersistentTileSchedulerILb0EEEEEEEEEvNT_6ParamsE)
        /*0488*/ 	.word	0x00000038


	//----- nvinfo : EIATTR_MIN_STACK_SIZE
	.align		4
.L_249:
        /*048c*/ 	.byte	0x04, 0x12
        /*048e*/ 	.short	(.L_251 - .L_250)
	.align		4
.L_250:
        /*0490*/ 	.word	index@(_ZN7cutlass13device_kernelIN5flash11enable_sm90INS1_16FlashAttnFwdSm90INS1_25CollectiveMainloopFwdSm90ILi2EN4cute5tupleIJNS5_1CILi2EEENS7_ILi1EEES9_EEENS6_IJNS7_ILi128EEENS7_ILi80EEENS7_ILi256EEEEEELi256ENS_6half_tEfNS_4arch4Sm90ELb0ELb0ELb1ELb0ELb0ELb0ELb0ELb1ELb1ELb1ELb0ELb0EEENS1_21CollectiveEpilogueFwdINS6_IJSB_SD_SC_EEESA_SF_SH_Li256ELb0ELb1ELb0ELb0EEENS1_29StaticPersistentTileSchedulerILb0EEEEEEEEEvNT_6ParamsE)
        /*0494*/ 	.word	0x00000038


	//----- nvinfo : EIATTR_MIN_STACK_SIZE
	.align		4
.L_251:
        /*0498*/ 	.byte	0x04, 0x12
        /*049a*/ 	.short	(.L_253 - .L_252)
	.align		4
.L_252:
        /*049c*/ 	.word	index@(_ZN7cutlass13device_kernelIN5flash11enable_sm90INS1_16FlashAttnFwdSm90INS1_25CollectiveMainloopFwdSm90ILi2EN4cute5tupleIJNS5_1CILi1EEES8_S8_EEENS6_IJNS7_ILi128EEENS7_ILi80EEENS7_ILi256EEEEEELi256ENS_6half_tEfNS_4arch4Sm90ELb0ELb0ELb1ELb1ELb0ELb0ELb0ELb1ELb1ELb1ELb0ELb0EEENS1_21CollectiveEpilogueFwdINS6_IJSA_SC_SB_EEES9_SE_SG_Li256ELb1ELb1ELb0ELb0EEENS1_36VarlenDynamicPersistentTileSchedulerILi128ELi80ELi256ELi128ELb0ELb1ELb1ELb0ELb1ELb1EEEEEEEEEvNT_6ParamsE)
        /*04a0*/ 	.word	0x00000060


	//----- nvinfo : EIATTR_MIN_STACK_SIZE
	.align		4
.L_253:
        /*04a4*/ 	.byte	0x04, 0x12
        /*04a6*/ 	.short	(.L_255 - .L_254)
	.align		4
.L_254:
        /*04a8*/ 	.word	index@(_ZN7cutlass13device_kernelIN5flash11enable_sm90INS1_16FlashAttnFwdSm90INS1_25CollectiveMainloopFwdSm90ILi2EN4cute5tupleIJNS5_1CILi1EEES8_S8_EEENS6_IJNS7_ILi128EEENS7_ILi80EEENS7_ILi256EEEEEELi256ENS_6half_tEfNS_4arch4Sm90ELb0ELb0ELb1ELb1ELb0ELb1ELb0ELb1ELb1ELb1ELb0ELb0EEENS1_21CollectiveEpilogueFwdINS6_IJSA_SC_SB_EEES9_SE_SG_Li256ELb1ELb1ELb0ELb0EEENS1_36VarlenDynamicPersistentTileSchedulerILi128ELi80ELi256ELi128ELb0ELb1ELb1ELb0ELb1ELb1EEEEEEEEEvNT_6ParamsE)
        /*04ac*/ 	.word	0x00000098


	//----- nvinfo : EIATTR_MIN_STACK_SIZE
	.align		4
.L_255:
        /*04b0*/ 	.byte	0x04, 0x12
        /*04b2*/ 	.short	(.L_257 - .L_256)
	.align		4
.L_256:
        /*04b4*/ 	.word	index@(_ZN7cutlass13device_kernelIN5flash11enable_sm90INS1_16FlashAttnFwdSm90INS1_25CollectiveMainloopFwdSm90ILi2EN4cute5tupleIJNS5_1CILi1EEES8_S8_EEENS6_IJNS7_ILi128EEENS7_ILi64EEENS7_ILi256EEEEEELi256ENS_6half_tEfNS_4arch4Sm90ELb0ELb1ELb1ELb0ELb0ELb0ELb0ELb1ELb1ELb1ELb0ELb0EEENS1_21CollectiveEpilogueFwdINS6_IJSA_SC_SB_EEES9_SE_SG_Li256ELb0ELb1ELb0ELb0EEENS1_30DynamicPersistentTileSchedulerILi256ELi128ELb0ELb1ELb1EEEEEEEEEvNT_6ParamsE)
        /*04b8*/ 	.word	0x00000020


	//----- nvinfo : EIATTR_MIN_STACK_SIZE
	.align		4
.L_257:
        /*04bc*/ 	.byte	0x04, 0x12
        /*04be*/ 	.short	(.L_259 - .L_258)
	.align		4
.L_258:
        /*04c0*/ 	.word	index@(_ZN7cutlass13device_kernelIN5flash11enable_sm90INS1_16FlashAttnFwdSm90INS1_25CollectiveMainloopFwdSm90ILi2EN4cute5tupleIJNS5_1CILi1EEES8_S8_EEENS6_IJNS7_ILi128EEENS7_ILi64EEENS7_ILi256EEEEEELi256ENS_6half_tEfNS_4arch4Sm90ELb0ELb1ELb1ELb1ELb0ELb0ELb0ELb1ELb1ELb1ELb0ELb0EEENS1_21CollectiveEpilogueFwdINS6_IJSA_SC_SB_EEES9_SE_SG_Li256ELb1ELb1ELb0ELb0EEENS1_36VarlenDynamicPersistentTileSchedulerILi128ELi64ELi256ELi128ELb0ELb1ELb1ELb1ELb0ELb1EEEEEEEEEvNT_6ParamsE)
        /*04c4*/ 	.word	0x00000050


	//----- nvinfo : EIATTR_MIN_STACK_SIZE
	.align		4
.L_259:
        /*04c8*/ 	.byte	0x04, 0x12
        /*04ca*/ 	.short	(.L_261 - .L_260)
	.align		4
.L_260:
        /*04cc*/ 	.word	index@(_ZN7cutlass13device_kernelIN5flash11enable_sm90INS1_16FlashAttnFwdSm90INS1_25CollectiveMainloopFwdSm90ILi2EN4cute5tupleIJNS5_1CILi1EEES8_S8_EEENS6_IJNS7_ILi128EEENS7_ILi64EEENS7_ILi256EEEEEELi256ENS_6half_tEfNS_4arch4Sm90ELb0ELb1ELb1ELb1ELb0ELb1ELb0ELb1ELb1ELb1ELb0ELb0EEENS1_21CollectiveEpilogueFwdINS6_IJSA_SC_SB_EEES9_SE_SG_Li256ELb1ELb1ELb0ELb0EEENS1_36VarlenDynamicPersistentTileSchedulerILi128ELi64ELi256ELi128ELb0ELb1ELb1ELb1ELb0ELb1EEEEEEEEEvNT_6ParamsE)
        /*04d0*/ 	.word	0x000000c8


	//----- nvinfo : EIATTR_MIN_STACK_SIZE
	.align		4
.L_261:
        /*04d4*/ 	.byte	0x04, 0x12
        /*04d6*/ 	.short	(.L_263 - .L_262)
	.align		4
.L_262:
        /*04d8*/ 	.word	index@(_ZN7cutlass13device_kernelIN5flash11enable_sm90INS1_16FlashAttnFwdSm90INS1_25CollectiveMainloopFwdSm90ILi2EN4cute5tupleIJNS5_1CILi1EEES8_S8_EEENS6_IJNS7_ILi128EEENS7_ILi80EEENS7_ILi256EEEEEELi256ENS_6half_tEfNS_4arch4Sm90ELb1ELb0ELb1ELb0ELb0ELb0ELb0ELb1ELb1ELb1ELb0ELb0EEENS1_21CollectiveEpilogueFwdINS6_IJSA_SC_SB_EEES9_SE_SG_Li256ELb0ELb1ELb0ELb0EEENS1_30DynamicPersistentTileSchedulerILi256ELi128ELb0ELb1ELb1EEEEEEEEEvNT_6ParamsE)
        /*04dc*/ 	.word	0x00000028


	//----- nvinfo : EIATTR_MIN_STACK_SIZE
	.align		4
.L_263:
        /*04e0*/ 	.byte	0x04, 0x12
        /*04e2*/ 	.short	(.L_265 - .L_264)
	.align		4
.L_264:
        /*04e4*/ 	.word	index@(_ZN7cutlass13device_kernelIN5flash11enable_sm90INS1_16FlashAttnFwdSm90INS1_25CollectiveMainloopFwdSm90ILi2EN4cute5tupleIJNS5_1CILi1EEES8_S8_EEENS6_IJNS7_ILi128EEENS7_ILi80EEENS7_ILi256EEEEEELi256ENS_6half_tEfNS_4arch4Sm90ELb1ELb0ELb1ELb1ELb0ELb0ELb0ELb1ELb1ELb1ELb0ELb0EEENS1_21CollectiveEpilogueFwdINS6_IJSA_SC_SB_EEES9_SE_SG_Li256ELb1ELb1ELb0ELb0EEENS1_36VarlenDynamicPersistentTileSchedulerILi128ELi80ELi256ELi128ELb0ELb1ELb1ELb1ELb1ELb1EEEEEEEEEvNT_6ParamsE)
        /*04e8*/ 	.word	0x00000058


	//----- nvinfo : EIATTR_MIN_STACK_SIZE
	.align		4
.L_265:
        /*04ec*/ 	.byte	0x04, 0x12
        /*04ee*/ 	.short	(.L_267 - .L_266)
	.align		4
.L_266:
        /*04f0*/ 	.word	index@(_ZN7cutlass13device_kernelIN5flash11enable_sm90INS1_16FlashAttnFwdSm90INS1_25CollectiveMainloopFwdSm90ILi2EN4cute5tupleIJNS5_1CILi1EEES8_S8_EEENS6_IJNS7_ILi128EEENS7_ILi80EEENS7_ILi256EEEEEELi256ENS_6half_tEfNS_4arch4Sm90ELb1ELb0ELb1ELb1ELb0ELb1ELb0ELb1ELb1ELb1ELb0ELb0EEENS1_21CollectiveEpilogueFwdINS6_IJSA_SC_SB_EEES9_SE_SG_Li256ELb1ELb1ELb0ELb0EEENS1_36VarlenDynamicPersistentTileSchedulerILi128ELi80ELi256ELi128ELb0ELb1ELb1ELb1ELb1ELb1EEEEEEEEEvNT_6ParamsE)
        /*04f4*/ 	.word	0x000000a0


	//----- nvinfo : EIATTR_MIN_STACK_SIZE
	.align		4
.L_267:
        /*04f8*/ 	.byte	0x04, 0x12
        /*04fa*/ 	.short	(.L_269 - .L_268)
	.align		4
.L_268:
        /*04fc*/ 	.word	index@(_ZN7cutlass13device_kernelIN5flash11enable_sm90INS1_16FlashAttnFwdSm90INS1_25CollectiveMainloopFwdSm90ILi2EN4cute5tupleIJNS5_1CILi1EEES8_S8_EEENS6_IJNS7_ILi128EEENS7_ILi112EEENS7_ILi192EEEEEELi192ENS_6half_tEfNS_4arch4Sm90ELb0ELb0ELb1ELb0ELb0ELb0ELb0ELb1ELb1ELb1ELb0ELb0EEENS1_21CollectiveEpilogueFwdINS6_IJSA_SC_SB_EEES9_SE_SG_Li256ELb0ELb1ELb0ELb0EEENS1_29StaticPersistentTileSchedulerILb0EEEEEEEEEvNT_6ParamsE)
        /*0500*/ 	.word	0x00000038


	//----- nvinfo : EIATTR_MIN_STACK_SIZE
	.align		4
.L_269:
        /*0504*/ 	.byte	0x04, 0x12
        /*0506*/ 	.short	(.L_271 - .L_270)
	.align		4
.L_270:
        /*0508*/ 	.word	index@(_ZN7cutlass13device_kernelIN5flash11enable_sm90INS1_16FlashAttnFwdSm90INS1_25CollectiveMainloopFwdSm90ILi2EN4cute5tupleIJNS5_1CILi2EEENS7_ILi1EEES9_EEENS6_IJNS7_ILi128EEENS7_ILi112EEENS7_ILi192EEEEEELi192ENS_6half_tEfNS_4arch4Sm90ELb0ELb0ELb1ELb0ELb0ELb0ELb0ELb1ELb1ELb1ELb0ELb0EEENS1_21CollectiveEpilogueFwdINS6_IJSB_SD_SC_EEESA_SF_SH_Li256ELb0ELb1ELb0ELb0EEENS1_29StaticPersistentTileSchedulerILb0EEEEEEEEEvNT_6ParamsE)
        /*050c*/ 	.word	0x00000038


	//----- nvinfo : EIATTR_MIN_STACK_SIZE
	.align		4
.L_271:
        /*0510*/ 	.byte	0x04, 0x12
        /*0512*/ 	.short	(.L_273 - .L_272)
	.align		4
.L_272:
        /*0514*/ 	.word	index@(_ZN7cutlass13device_kernelIN5flash11enable_sm90INS1_16FlashAttnFwdSm90INS1_25CollectiveMainloopFwdSm90ILi2EN4cute5tupleIJNS5_1CILi1EEES8_S8_EEENS6_IJNS7_ILi128EEENS7_ILi112EEENS7_ILi192EEEEEELi192ENS_6half_tEfNS_4arch4Sm90ELb0ELb0ELb1ELb1ELb0ELb0ELb0ELb1ELb1ELb1ELb0ELb0EEENS1_21CollectiveEpilogueFwdINS6_IJSA_SC_SB_EEES9_SE_SG_Li256ELb1ELb1ELb0ELb0EEENS1_36VarlenDynamicPersistentTileSchedulerILi128ELi112ELi256ELi128ELb0ELb1ELb1ELb0ELb1ELb1EEEEEEEEEvNT_6ParamsE)
        /*0518*/ 	.word	0x00000060


	//----- nvinfo : EIATTR_MIN_STACK_SIZE
	.align		4
.L_273:
        /*051c*/ 	.byte	0x04, 0x12
        /*051e*/ 	.short	(.L_275 - .L_274)
	.align		4
.L_274:
        /*0520*/ 	.word	index@(_ZN7cutlass13device_kernelIN5flash11enable_sm90INS1_16FlashAttnFwdSm90INS1_25CollectiveMainloopFwdSm90ILi2EN4cute5tupleIJNS5_1CILi1EEES8_S8_EEENS6_IJNS7_ILi128EEENS7_ILi112EEENS7_ILi192EEEEEELi192ENS_6half_tEfNS_4arch4Sm90ELb0ELb0ELb1ELb1ELb0ELb1ELb0ELb1ELb1ELb1ELb0ELb0EEENS1_21CollectiveEpilogueFwdINS6_IJSA_SC_SB_EEES9_SE_SG_Li256ELb1ELb1ELb0ELb0EEENS1_36VarlenDynamicPersistentTileSchedulerILi128ELi112ELi256ELi128ELb0ELb1ELb1ELb0ELb1ELb1EEEEEEEEEvNT_6ParamsE)
        /*0524*/ 	.word	0x000000a0


	//----- nvinfo : EIATTR_MIN_STACK_SIZE
	.align		4
.L_275:
        /*0528*/ 	.byte	0x04, 0x12
        /*052a*/ 	.short	(.L_277 - .L_276)
	.align		4
.L_276:
        /*052c*/ 	.word	index@(_ZN7cutlass13device_kernelIN5flash11enable_sm90INS1_16FlashAttnFwdSm90INS1_25CollectiveMainloopFwdSm90ILi2EN4cute5tupleIJNS5_1CILi1EEES8_S8_EEENS6_IJNS7_ILi128EEENS7_ILi96EEENS7_ILi192EEEEEELi192ENS_6half_tEfNS_4arch4Sm90ELb0ELb1ELb1ELb0ELb0ELb0ELb0ELb1ELb1ELb1ELb0ELb0EEENS1_21CollectiveEpilogueFwdINS6_IJSA_SC_SB_EEES9_SE_SG_Li256ELb0ELb1ELb0ELb0EEENS1_30DynamicPersistentTileSchedulerILi256ELi128ELb0ELb1ELb1EEEEEEEEEvNT_6ParamsE)
        /*0530*/ 	.word	0x00000020


	//----- nvinfo : EIATTR_MIN_STACK_SIZE
	.align		4
.L_277:
        /*0534*/ 	.byte	0x04, 0x12
        /*0536*/ 	.short	(.L_279 - .L_278)
	.align		4
.L_278:
        /*0538*/ 	.word	index@(_ZN7cutlass13device_kernelIN5flash11enable_sm90INS1_16FlashAttnFwdSm90INS1_25CollectiveMainloopFwdSm90ILi2EN4cute5tupleIJNS5_1CILi1EEES8_S8_EEENS6_IJNS7_ILi128EEENS7_ILi96EEENS7_ILi192EEEEEELi192ENS_6half_tEfNS_4arch4Sm90ELb0ELb1ELb1ELb1ELb0ELb0ELb0ELb1ELb1ELb1ELb0ELb0EEENS1_21CollectiveEpilogueFwdINS6_IJSA_SC_SB_EEES9_SE_SG_Li256ELb1ELb1ELb0ELb0EEENS1_36VarlenDynamicPersistentTileSchedulerILi128ELi96ELi256ELi128ELb0ELb1ELb1ELb1ELb0ELb1EEEEEEEEEvNT_6ParamsE)
        /*053c*/ 	.word	0x00000050


	//----- nvinfo : EIATTR_MIN_STACK_SIZE
	.align		4
.L_279:
        /*0540*/ 	.byte	0x04, 0x12
        /*0542*/ 	.short	(.L_281 - .L_280)
	.align		4
.L_280:
        /*0544*/ 	.word	index@(_ZN7cutlass13device_kernelIN5flash11enable_sm90INS1_16FlashAttnFwdSm90INS1_25CollectiveMainloopFwdSm90ILi2EN4cute5tupleIJNS5_1CILi1EEES8_S8_EEENS6_IJNS7_ILi128EEENS7_ILi96EEENS7_ILi192EEEEEELi192ENS_6half_tEfNS_4arch4Sm90ELb0ELb1ELb1ELb1ELb0ELb1ELb0ELb1ELb1ELb1ELb0ELb0EEENS1_21CollectiveEpilogueFwdINS6_IJSA_SC_SB_EEES9_SE_SG_Li256ELb1ELb1ELb0ELb0EEENS1_36VarlenDynamicPersistentTileSchedulerILi128ELi96ELi256ELi128ELb0ELb1ELb1ELb1ELb0ELb1EEEEEEEEEvNT_6ParamsE)
        /*0548*/ 	.word	0x00000080


	//----- nvinfo : EIATTR_MIN_STACK_SIZE
	.align		4
.L_281:
        /*054c*/ 	.byte	0x04, 0x12
        /*054e*/ 	.short	(.L_283 - .L_282)
	.align		4
.L_282:
        /*0550*/ 	.word	index@(_ZN7cutlass13device_kernelIN5flash11enable_sm90INS1_16FlashAttnFwdSm90INS1_25CollectiveMainloopFwdSm90ILi2EN4cute5tupleIJNS5_1CILi1EEES8_S8_EEENS6_IJNS7_ILi128EEENS7_ILi112EEENS7_ILi192EEEEEELi192ENS_6half_tEfNS_4arch4Sm90ELb1ELb0ELb1ELb0ELb0ELb0ELb0ELb1ELb1ELb1ELb0ELb0EEENS1_21CollectiveEpilogueFwdINS6_IJSA_SC_SB_EEES9_SE_SG_Li256ELb0ELb1ELb0ELb0EEENS1_30DynamicPersistentTileSchedulerILi256ELi128ELb0ELb1ELb1EEEEEEEEEvNT_6ParamsE)
        /*0554*/ 	.word	0x00000038


	//----- nvinfo : EIATTR_MIN_STACK_SIZE
	.align		4
.L_283:
        /*0558*/ 	.byte	0x04, 0x12
        /*055a*/ 	.short	(.L_285 - .L_284)
	.align		4
.L_284:
        /*055c*/ 	.word	index@(_ZN7cutlass13device_kernelIN5flash11enable_sm90INS1_16FlashAttnFwdSm90INS1_25CollectiveMainloopFwdSm90ILi2EN4cute5tupleIJNS5_1CILi1EEES8_S8_EEENS6_IJNS7_ILi128EEENS7_ILi112EEENS7_ILi192EEEEEELi192ENS_6half_tEfNS_4arch4Sm90ELb1ELb0ELb1ELb1ELb0ELb0ELb0ELb1ELb1ELb1ELb0ELb0EEENS1_21CollectiveEpilogueFwdINS6_IJSA_SC_SB_EEES9_SE_SG_Li256ELb1ELb1ELb0ELb0EEENS1_36VarlenDynamicPersistentTileSchedulerILi128ELi112ELi256ELi128ELb0ELb1ELb1ELb1ELb1ELb1EEEEEEEEEvNT_6ParamsE)
        /*0560*/ 	.word	0x00000058


	//----- nvinfo : EIATTR_MIN_STACK_SIZE
	.align		4
.L_285:
        /*0564*/ 	.byte	0x04, 0x12
        /*0566*/ 	.short	(.L_287 - .L_286)
	.align		4
.L_286:
        /*0568*/ 	.word	index@(_ZN7cutlass13device_kernelIN5flash11enable_sm90INS1_16FlashAttnFwdSm90INS1_25CollectiveMainloopFwdSm90ILi2EN4cute5tupleIJNS5_1CILi1EEES8_S8_EEENS6_IJNS7_ILi128EEENS7_ILi112EEENS7_ILi192EEEEEELi192ENS_6half_tEfNS_4arch4Sm90ELb1ELb0ELb1ELb1ELb0ELb1ELb0ELb1ELb1ELb1ELb0ELb0EEENS1_21CollectiveEpilogueFwdINS6_IJSA_SC_SB_EEES9_SE_SG_Li256ELb1ELb1ELb0ELb0EEENS1_36VarlenDynamicPersistentTileSchedulerILi128ELi112ELi256ELi128ELb0ELb1ELb1ELb1ELb1ELb1EEEEEEEEEvNT_6ParamsE)
        /*056c*/ 	.word	0x000000a8


	//----- nvinfo : EIATTR_MIN_STACK_SIZE
	.align		4
.L_287:
        /*0570*/ 	.byte	0x04, 0x12
        /*0572*/ 	.short	(.L_289 - .L_288)
	.align		4
.L_288:
        /*0574*/ 	.word	index@(_ZN7cutlass13device_kernelIN5flash11enable_sm90INS1_16FlashAttnFwdSm90INS1_25CollectiveMainloopFwdSm90ILi2EN4cute5tupleIJNS5_1CILi1EEES8_S8_EEENS6_IJNS7_ILi128EEENS7_ILi176EEESA_EEELi128ENS_6half_tEfNS_4arch4Sm90ELb0ELb0ELb1ELb0ELb0ELb0ELb0ELb1ELb1ELb1ELb0ELb0EEENS1_21CollectiveEpilogueFwdINS6_IJSA_SA_SB_EEES9_SD_SF_Li256ELb0ELb1ELb0ELb0EEENS1_29StaticPersistentTileSchedulerILb0EEEEEEEEEvNT_6ParamsE)
        /*0578*/ 	.word	0x00000038


	//----- nvinfo : EIATTR_MIN_STACK_SIZE
	.align		4
.L_289:
        /*057c*/ 	.byte	0x04, 0x12
        /*057e*/ 	.short	(.L_291 - .L_290)
	.align		4
.L_290:
        /*0580*/ 	.word	index@(_ZN7cutlass13device_kernelIN5flash11enable_sm90INS1_16FlashAttnFwdSm90INS1_25CollectiveMainloopFwdSm90ILi2EN4cute5tupleIJNS5_1CILi2EEENS7_ILi1EEES9_EEENS6_IJNS7_ILi128EEENS7_ILi176EEESB_EEELi128ENS_6half_tEfNS_4arch4Sm90ELb0ELb0ELb1ELb0ELb0ELb0ELb0ELb1ELb1ELb1ELb0ELb0EEENS1_21CollectiveEpilogueFwdINS6_IJSB_SB_SC_EEESA_SE_SG_Li256ELb0ELb1ELb0ELb0EEENS1_29StaticPersistentTileSchedulerILb0EEEEEEEEEvNT_6ParamsE)
        /*0584*/ 	.word	0x00000038


	//----- nvinfo : EIATTR_MIN_STACK_SIZE
	.align		4
.L_291:
        /*0588*/ 	.byte	0x04, 0x12
        /*058a*/ 	.short	(.L_293 - .L_292)
	.align		4
.L_292:
        /*058c*/ 	.word	index@(_ZN7cutlass13device_kernelIN5flash11enable_sm90INS1_16FlashAttnFwdSm90INS1_25CollectiveMainloopFwdSm90ILi2EN4cute5tupleIJNS5_1CILi1EEES8_S8_EEENS6_IJNS7_ILi128EEENS7_ILi176EEESA_EEELi128ENS_6half_tEfNS_4arch4Sm90ELb0ELb0ELb1ELb1ELb0ELb0ELb0ELb1ELb1ELb1ELb0ELb0EEENS1_21CollectiveEpilogueFwdINS6_IJSA_SA_SB_EEES9_SD_SF_Li256ELb1ELb1ELb0ELb0EEENS1_36VarlenDynamicPersistentTileSchedulerILi128ELi176ELi256ELi128ELb0ELb1ELb1ELb0ELb1ELb1EEEEEEEEEvNT_6ParamsE)
        /*0590*/ 	.word	0x00000060


	//----- nvinfo : EIATTR_MIN_STACK_SIZE
	.align		4
.L_293:
        /*0594*/ 	.byte	0x04, 0x12
        /*0596*/ 	.short	(.L_295 - .L_294)
	.align		4
.L_294:
        /*0598*/ 	.word	index@(_ZN7cutlass13device_kernelIN5flash11enable_sm90INS1_16FlashAttnFwdSm90INS1_25CollectiveMainloopFwdSm90ILi2EN4cute5tupleIJNS5_1CILi1EEES8_S8_EEENS6_IJNS7_ILi128EEENS7_ILi176EEESA_EEELi128ENS_6half_tEfNS_4arch4Sm90ELb0ELb0ELb1ELb1ELb0ELb1ELb0ELb1ELb1ELb1ELb0ELb0EEENS1_21CollectiveEpilogueFwdINS6_IJSA_SA_SB_EEES9_SD_SF_Li256ELb1ELb1ELb0ELb0EEENS1_36VarlenDynamicPersistentTileSchedulerILi128ELi176ELi256ELi128ELb0ELb1ELb1ELb0ELb1ELb1EEEEEEEEEvNT_6ParamsE)
        /*059c*/ 	.word	0x00000090


	//----- nvinfo : EIATTR_MIN_STACK_SIZE
	.align		4
.L_295:
        /*05a0*/ 	.byte	0x04, 0x12
        /*05a2*/ 	.short	(.L_297 - .L_296)
	.align		4
.L_296:
        /*05a4*/ 	.word	index@(_ZN7cutlass13device_kernelIN5flash11enable_sm90INS1_16FlashAttnFwdSm90INS1_25CollectiveMainloopFwdSm90ILi2EN4cute5tupleIJNS5_1CILi1EEES8_S8_EEENS6_IJNS7_ILi128EEESA_SA_EEELi128ENS_6half_tEfNS_4arch4Sm90ELb0ELb1ELb1ELb0ELb0ELb0ELb0ELb1ELb1ELb1ELb0ELb0EEENS1_21CollectiveEpilogueFwdISB_S9_SC_SE_Li256ELb0ELb1ELb0ELb0EEENS1_30DynamicPersistentTileSchedulerILi256ELi128ELb0ELb1ELb1EEEEEEEEEvNT_6ParamsE)
        /*05a8*/ 	.word	0x00000020


	//----- nvinfo : EIATTR_MIN_STACK_SIZE
	.align		4
.L_297:
        /*05ac*/ 	.byte	0x04, 0x12
        /*05ae*/ 	.short	(.L_299 - .L_298)
	.align		4
.L_298:
        /*05b0*/ 	.word	index@(_ZN7cutlass13device_kernelIN5flash11enable_sm90INS1_16FlashAttnFwdSm90INS1_25CollectiveMainloopFwdSm90ILi2EN4cute5tupleIJNS5_1CILi1EEES8_S8_EEENS6_IJNS7_ILi128EEESA_SA_EEELi128ENS_6half_tEfNS_4arch4Sm90ELb0ELb1ELb1ELb1ELb0ELb0ELb0ELb1ELb1ELb1ELb0ELb0EEENS1_21CollectiveEpilogueFwdISB_S9_SC_SE_Li256ELb1ELb1ELb0ELb0EEENS1_36VarlenDynamicPersistentTileSchedulerILi128ELi128ELi256ELi128ELb0ELb1ELb1ELb1ELb0ELb1EEEEEEEEEvNT_6ParamsE)
        /*05b4*/ 	.word	0x00000048


	//----- nvinfo : EIATTR_MIN_STACK_SIZE
	.align		4
.L_299:
        /*05b8*/ 	.byte	0x04, 0x12
        /*05ba*/ 	.short	(.L_301 - .L_300)
	.align		4
.L_300:
        /*05bc*/ 	.word	index@(_ZN7cutlass13device_kernelIN5flash11enable_sm90INS1_16FlashAttnFwdSm90INS1_25CollectiveMainloopFwdSm90ILi2EN4cute5tupleIJNS5_1CILi1EEES8_S8_EEENS6_IJNS7_ILi128EEESA_SA_EEELi128ENS_6half_tEfNS_4arch4Sm90ELb0ELb1ELb1ELb1ELb0ELb1ELb0ELb1ELb1ELb1ELb0ELb0EEENS1_21CollectiveEpilogueFwdISB_S9_SC_SE_Li256ELb1ELb1ELb0ELb0EEENS1_36VarlenDynamicPersistentTileSchedulerILi128ELi128ELi256ELi128ELb0ELb1ELb1ELb1ELb0ELb1EEEEEEEEEvNT_6ParamsE)
        /*05c0*/ 	.word	0x00000058


	//----- nvinfo : EIATTR_MIN_STACK_SIZE
	.align		4
.L_301:
        /*05c4*/ 	.byte	0x04, 0x12
        /*05c6*/ 	.short	(.L_303 - .L_302)
	.align		4
.L_302:
        /*05c8*/ 	.word	index@(_ZN7cutlass13device_kernelIN5flash11enable_sm90INS1_16FlashAttnFwdSm90INS1_25CollectiveMainloopFwdSm90ILi2EN4cute5tupleIJNS5_1CILi1EEES8_S8_EEENS6_IJNS7_ILi128EEESA_SA_EEELi128ENS_6half_tEfNS_4arch4Sm90ELb1ELb0ELb1ELb0ELb0ELb0ELb0ELb1ELb1ELb1ELb0ELb0EEENS1_21CollectiveEpilogueFwdISB_S9_SC_SE_Li256ELb0ELb1ELb0ELb0EEENS1_30DynamicPersistentTileSchedulerILi256ELi128ELb0ELb1ELb1EEEEEEEEEvNT_6ParamsE)
        /*05cc*/ 	.word	0x00000028


	//----- nvinfo : EIATTR_MIN_STACK_SIZE
	.align		4
.L_303:
        /*05d0*/ 	.byte	0x04, 0x12
        /*05d2*/ 	.short	(.L_305 - .L_304)
	.align		4
.L_304:
        /*05d4*/ 	.word	index@(_ZN7cutlass13device_kernelIN5flash11enable_sm90INS1_16FlashAttnFwdSm90INS1_25CollectiveMainloopFwdSm90ILi2EN4cute5tupleIJNS5_1CILi1EEES8_S8_EEENS6_IJNS7_ILi128EEESA_SA_EEELi128ENS_6half_tEfNS_4arch4Sm90ELb1ELb0ELb1ELb1ELb0ELb0ELb0ELb1ELb1ELb1ELb0ELb0EEENS1_21CollectiveEpilogueFwdISB_S9_SC_SE_Li256ELb1ELb1ELb0ELb0EEENS1_36VarlenDynamicPersistentTileSchedulerILi128ELi128ELi256ELi128ELb0ELb1ELb1ELb1ELb1ELb1EEEEEEEEEvNT_6ParamsE)
        /*05d8*/ 	.word	0x00000058


	//----- nvinfo : EIATTR_MIN_STACK_SIZE
	.align		4
.L_305:
        /*05dc*/ 	.byte	0x04, 0x12
        /*05de*/ 	.short	(.L_307 - .L_306)
	.align		4
.L_306:
        /*05e0*/ 	.word	index@(_ZN7cutlass13device_kernelIN5flash11enable_sm90INS1_16FlashAttnFwdSm90INS1_25CollectiveMainloopFwdSm90ILi2EN4cute5tupleIJNS5_1CILi1EEES8_S8_EEENS6_IJNS7_ILi128EEESA_SA_EEELi128ENS_6half_tEfNS_4arch4Sm90ELb1ELb0ELb1ELb1ELb0ELb1ELb0ELb1ELb1ELb1ELb0ELb0EEENS1_21CollectiveEpilogueFwdISB_S9_SC_SE_Li256ELb1ELb1ELb0ELb0EEENS1_36VarlenDynamicPersistentTileSchedulerILi128ELi128ELi256ELi128ELb0ELb1ELb1ELb1ELb1ELb1EEEEEEEEEvNT_6ParamsE)
        /*05e4*/ 	.word	0x00000060


	//----- nvinfo : EIATTR_MIN_STACK_SIZE
	.align		4
.L_307:
        /*05e8*/ 	.byte	0x04, 0x12
        /*05ea*/ 	.short	(.L_309 - .L_308)
	.align		4
.L_308:
        /*05ec*/ 	.word	index@(_ZN7cutlass13device_kernelIN5flash11enable_sm90INS1_16FlashAttnFwdSm90INS1_25CollectiveMainloopFwdSm90ILi2EN4cute5tupleIJNS5_1CILi1EEES8_S8_EEENS6_IJNS7_ILi192EEENS7_ILi144EEENS7_ILi96EEEEEELi96ENS_6half_tEfNS_4arch4Sm90ELb0ELb0ELb1ELb0ELb0ELb0ELb0ELb0ELb1ELb1ELb0ELb0EEENS1_21CollectiveEpilogueFwdINS6_IJSA_SC_SB_EEES9_SE_SG_Li384ELb0ELb1ELb0ELb0EEENS1_29StaticPersistentTileSchedulerILb0EEEEEEEEEvNT_6ParamsE)
        /*05f0*/ 	.word	0x00000030


	//----- nvinfo : EIATTR_MIN_STACK_SIZE
	.align		4
.L_309:
        /*05f4*/ 	.byte	0x04, 0x12
        /*05f6*/ 	.short	(.L_311 - .L_310)
	.align		4
.L_310:
        /*05f8*/ 	.word	index@(_ZN7cutlass13device_kernelIN5flash11enable_sm90INS1_16FlashAttnFwdSm90INS1_25CollectiveMainloopFwdSm90ILi2EN4cute5tupleIJNS5_1CILi1EEES8_S8_EEENS6_IJNS7_ILi192EEENS7_ILi144EEENS7_ILi96EEEEEELi96ENS_6half_tEfNS_4arch4Sm90ELb0ELb0ELb1ELb1ELb0ELb0ELb0ELb0ELb1ELb1ELb0ELb0EEENS1_21CollectiveEpilogueFwdINS6_IJSA_SC_SB_EEES9_SE_SG_Li384ELb1ELb1ELb0ELb0EEENS1_36VarlenDynamicPersistentTileSchedulerILi192ELi144ELi384ELi128ELb0ELb1ELb1ELb0ELb1ELb1EEEEEEEEEvNT_6ParamsE)
        /*05fc*/ 	.word	0x00000040


	//----- nvinfo : EIATTR_MIN_STACK_SIZE
	.align		4
.L_311:
        /*0600*/ 	.byte	0x04, 0x12
        /*0602*/ 	.short	(.L_313 - .L_312)
	.align		4
.L_312:
        /*0604*/ 	.word	index@(_ZN7cutlass13device_kernelIN5flash11enable_sm90INS1_16FlashAttnFwdSm90INS1_25CollectiveMainloopFwdSm90ILi2EN4cute5tupleIJNS5_1CILi1EEES8_S8_EEENS6_IJNS7_ILi192EEENS7_ILi144EEENS7_ILi96EEEEEELi96ENS_6half_tEfNS_4arch4Sm90ELb0ELb0ELb1ELb1ELb0ELb1ELb0ELb0ELb1ELb1ELb0ELb0EEENS1_21CollectiveEpilogueFwdINS6_IJSA_SC_SB_EEES9_SE_SG_Li384ELb1ELb1ELb0ELb0EEENS1_36VarlenDynamicPersistentTileSchedulerILi192ELi144ELi384ELi128ELb0ELb1ELb1ELb0ELb1ELb1EEEEEEEEEvNT_6ParamsE)
        /*0608*/ 	.word	0x00000108


	//----- nvinfo : EIATTR_MIN_STACK_SIZE
	.align		4
.L_313:
        /*060c*/ 	.byte	0x04, 0x12
        /*060e*/ 	.short	(.L_315 - .L_314)
	.align		4
.L_314:
        /*0610*/ 	.word	index@(_ZN7cutlass13device_kernelIN5flash11enable_sm90INS1_16FlashAttnFwdSm90INS1_25CollectiveMainloopFwdSm90ILi2EN4cute5tupleIJNS5_1CILi1EEES8_S8_EEENS6_IJNS7_ILi192EEENS7_ILi128EEENS7_ILi96EEEEEELi96ENS_6half_tEfNS_4arch4Sm90ELb0ELb1ELb1ELb0ELb0ELb0ELb0ELb0ELb1ELb1ELb0ELb0EEENS1_21CollectiveEpilogueFwdINS6_IJSA_SC_SB_EEES9_SE_SG_Li384ELb0ELb1ELb0ELb0EEENS1_30DynamicPersistentTileSchedulerILi384ELi128ELb0ELb1ELb1EEEEEEEEEvNT_6ParamsE)
        /*0614*/ 	.word	0x00000000


	//----- nvinfo : EIATTR_MIN_STACK_SIZE
	.align		4
.L_315:
        /*0618*/ 	.byte	0x04, 0x12
        /*061a*/ 	.short	(.L_317 - .L_316)
	.align		4
.L_316:
        /*061c*/ 	.word	index@(_ZN7cutlass13device_kernelIN5flash11enable_sm90INS1_16FlashAttnFwdSm90INS1_25CollectiveMainloopFwdSm90ILi2EN4cute5tupleIJNS5_1CILi1EEES8_S8_EEENS6_IJNS7_ILi192EEENS7_ILi128EEENS7_ILi96EEEEEELi96ENS_6half_tEfNS_4arch4Sm90ELb0ELb1ELb1ELb1ELb0ELb0ELb0ELb0ELb1ELb1ELb0ELb0EEENS1_21CollectiveEpilogueFwdINS6_IJSA_SC_SB_EEES9_SE_SG_Li384ELb1ELb1ELb0ELb0EEENS1_36VarlenDynamicPersistentTileSchedulerILi192ELi128ELi384ELi128ELb0ELb1ELb1ELb1ELb0ELb1EEEEEEEEEvNT_6ParamsE)
        /*0620*/ 	.word	0x00000038


	//----- nvinfo : EIATTR_MIN_STACK_SIZE
	.align		4
.L_317:
        /*0624*/ 	.byte	0x04, 0x12
        /*0626*/ 	.short	(.L_319 - .L_318)
	.align		4
.L_318:
        /*0628*/ 	.word	index@(_ZN7cutlass13device_kernelIN5flash11enable_sm90INS1_16FlashAttnFwdSm90INS1_25CollectiveMainloopFwdSm90ILi2EN4cute5tupleIJNS5_1CILi1EEES8_S8_EEENS6_IJNS7_ILi192EEENS7_ILi128EEENS7_ILi96EEEEEELi96ENS_6half_tEfNS_4arch4Sm90ELb0ELb1ELb1ELb1ELb0ELb1ELb0ELb0ELb1ELb1ELb0ELb0EEENS1_21CollectiveEpilogueFwdINS6_IJSA_SC_SB_EEES9_SE_SG_Li384ELb1ELb1ELb0ELb0EEENS1_36VarlenDynamicPersistentTileSchedulerILi192ELi128ELi384ELi128ELb0ELb1ELb1ELb1ELb0ELb1EEEEEEEEEvNT_6ParamsE)
        /*062c*/ 	.word	0x00000068


	//----- nvinfo : EIATTR_MIN_STACK_SIZE
	.align		4
.L_319:
        /*0630*/ 	.byte	0x04, 0x12
        /*0632*/ 	.short	(.L_321 - .L_320)
	.align		4
.L_320:
        /*0634*/ 	.word	index@(_ZN7cutlass13device_kernelIN5flash11enable_sm90INS1_16FlashAttnFwdSm90INS1_25CollectiveMainloopFwdSm90ILi2EN4cute5tupleIJNS5_1CILi1EEES8_S8_EEENS6_IJNS7_ILi192EEENS7_ILi144EEENS7_ILi96EEEEEELi96ENS_6half_tEfNS_4arch4Sm90ELb1ELb0ELb1ELb0ELb0ELb0ELb0ELb0ELb1ELb1ELb0ELb0EEENS1_21CollectiveEpilogueFwdINS6_IJSA_SC_SB_EEES9_SE_SG_Li384ELb0ELb1ELb0ELb0EEENS1_30DynamicPersistentTileSchedulerILi384ELi128ELb0ELb1ELb1EEEEEEEEEvNT_6ParamsE)
        /*0638*/ 	.word	0x00000010


	//----- nvinfo : EIATTR_MIN_STACK_SIZE
	.align		4
.L_321:
        /*063c*/ 	.byte	0x04, 0x12
        /*063e*/ 	.short	(.L_323 - .L_322)
	.align		4
.L_322:
        /*0640*/ 	.word	index@(_ZN7cutlass13device_kernelIN5flash11enable_sm90INS1_16FlashAttnFwdSm90INS1_25CollectiveMainloopFwdSm90ILi2EN4cute5tupleIJNS5_1CILi1EEES8_S8_EEENS6_IJNS7_ILi192EEENS7_ILi144EEENS7_ILi96EEEEEELi96ENS_6half_tEfNS_4arch4Sm90ELb1ELb0ELb1ELb1ELb0ELb0ELb0ELb0ELb1ELb1ELb0ELb0EEENS1_21CollectiveEpilogueFwdINS6_IJSA_SC_SB_EEES9_SE_SG_Li384ELb1ELb1ELb0ELb0EEENS1_36VarlenDynamicPersistentTileSchedulerILi192ELi144ELi384ELi128ELb0ELb1ELb1ELb1ELb1ELb1EEEEEEEEEvNT_6ParamsE)
        /*0644*/ 	.word	0x00000038


	//----- nvinfo : EIATTR_MIN_STACK_SIZE
	.align		4
.L_323:
        /*0648*/ 	.byte	0x04, 0x12
        /*064a*/ 	.short	(.L_325 - .L_324)
	.align		4
.L_324:
        /*064c*/ 	.word	index@(_ZN7cutlass13device_kernelIN5flash11enable_sm90INS1_16FlashAttnFwdSm90INS1_25CollectiveMainloopFwdSm90ILi2EN4cute5tupleIJNS5_1CILi1EEES8_S8_EEENS6_IJNS7_ILi192EEENS7_ILi144EEENS7_ILi96EEEEEELi96ENS_6half_tEfNS_4arch4Sm90ELb1ELb0ELb1ELb1ELb0ELb1ELb0ELb0ELb1ELb1ELb0ELb0EEENS1_21CollectiveEpilogueFwdINS6_IJSA_SC_SB_EEES9_SE_SG_Li384ELb1ELb1ELb0ELb0EEENS1_36VarlenDynamicPersistentTileSchedulerILi192ELi144ELi384ELi128ELb0ELb1ELb1ELb1ELb1ELb1EEEEEEEEEvNT_6ParamsE)
        /*0650*/ 	.word	0x000000c8


	//----- nvinfo : EIATTR_MIN_STACK_SIZE
	.align		4
.L_325:
        /*0654*/ 	.byte	0x04, 0x12
        /*0656*/ 	.short	(.L_327 - .L_326)
	.align		4
.L_326:
        /*0658*/ 	.word	index@(_ZN7cutlass13device_kernelIN5flash11enable_sm90INS1_16FlashAttnFwdSm90INS1_25CollectiveMainloopFwdSm90ILi2EN4cute5tupleIJNS5_1CILi1EEES8_S8_EEENS6_IJNS7_ILi192EEESA_NS7_ILi64EEEEEELi64ENS_6half_tEfNS_4arch4Sm90ELb0ELb0ELb1ELb0ELb0ELb0ELb0ELb0ELb1ELb1ELb0ELb0EEENS1_21CollectiveEpilogueFwdINS6_IJSA_SB_SA_EEES9_SD_SF_Li384ELb0ELb1ELb0ELb0EEENS1_29StaticPersistentTileSchedulerILb0EEEEEEEEEvNT_6ParamsE)
        /*065c*/ 	.word	0x00000030


	//----- nvinfo : EIATTR_MIN_STACK_SIZE
	.align		4
.L_327:
        /*0660*/ 	.byte	0x04, 0x12
        /*0662*/ 	.short	(.L_329 - .L_328)
	.align		4
.L_328:
        /*0664*/ 	.word	index@(_ZN7cutlass13device_kernelIN5flash11enable_sm90INS1_16FlashAttnFwdSm90INS1_25CollectiveMainloopFwdSm90ILi2EN4cute5tupleIJNS5_1CILi1EEES8_S8_EEENS6_IJNS7_ILi192EEESA_NS7_ILi64EEEEEELi64ENS_6half_tEfNS_4arch4Sm90ELb0ELb0ELb1ELb1ELb0ELb0ELb0ELb0ELb1ELb1ELb0ELb0EEENS1_21CollectiveEpilogueFwdINS6_IJSA_SB_SA_EEES9_SD_SF_Li384ELb1ELb1ELb0ELb0EEENS1_36VarlenDynamicPersistentTileSchedulerILi192ELi192ELi384ELi128ELb0ELb1ELb1ELb0ELb1ELb1EEEEEEEEEvNT_6ParamsE)
        /*0668*/ 	.word	0x00000040


	//----- nvinfo : EIATTR_MIN_STACK_SIZE
	.align		4
.L_329:
        /*066c*/ 	.byte	0x04, 0x12
        /*066e*/ 	.short	(.L_331 - .L_330)
	.align		4
.L_330:
        /*0670*/ 	.word	index@(_ZN7cutlass13device_kernelIN5flash11enable_sm90INS1_16FlashAttnFwdSm90INS1_25CollectiveMainloopFwdSm90ILi2EN4cute5tupleIJNS5_1CILi1EEES8_S8_EEENS6_IJNS7_ILi192EEESA_NS7_ILi64EEEEEELi64ENS_6half_tEfNS_4arch4Sm90ELb0ELb0ELb1ELb1ELb0ELb1ELb0ELb0ELb1ELb1ELb0ELb0EEENS1_21CollectiveEpilogueFwdINS6_IJSA_SB_SA_EEES9_SD_SF_Li384ELb1ELb1ELb0ELb0EEENS1_36VarlenDynamicPersistentTileSchedulerILi192ELi192ELi384ELi128ELb0ELb1ELb1ELb0ELb1ELb1EEEEEEEEEvNT_6ParamsE)
        /*0674*/ 	.word	0x000000c8


	//----- nvinfo : EIATTR_MIN_STACK_SIZE
	.align		4
.L_331:
        /*0678*/ 	.byte	0x04, 0x12
        /*067a*/ 	.short	(.L_333 - .L_332)
	.align		4
.L_332:
        /*067c*/ 	.word	index@(_ZN7cutlass13device_kernelIN5flash11enable_sm90INS1_16FlashAttnFwdSm90INS1_25CollectiveMainloopFwdSm90ILi2EN4cute5tupleIJNS5_1CILi1EEES8_S8_EEENS6_IJNS7_ILi192EEENS7_ILi128EEENS7_ILi64EEEEEELi64ENS_6half_tEfNS_4arch4Sm90ELb0ELb1ELb1ELb0ELb0ELb0ELb0ELb1ELb1ELb1ELb0ELb0EEENS1_21CollectiveEpilogueFwdINS6_IJSA_SC_SB_EEES9_SE_SG_Li384ELb0ELb1ELb0ELb0EEENS1_30DynamicPersistentTileSchedulerILi384ELi128ELb0ELb1ELb1EEEEEEEEEvNT_6ParamsE)
        /*0680*/ 	.word	0x00000000


	//----- nvinfo : EIATTR_MIN_STACK_SIZE
	.align		4
.L_333:
        /*0684*/ 	.byte	0x04, 0x12
        /*0686*/ 	.short	(.L_335 - .L_334)
	.align		4
.L_334:
        /*0688*/ 	.word	index@(_ZN7cutlass13device_kernelIN5flash11enable_sm90INS1_16FlashAttnFwdSm90INS1_25CollectiveMainloopFwdSm90ILi2EN4cute5tupleIJNS5_1CILi1EEES8_S8_EEENS6_IJNS7_ILi192EEENS7_ILi128EEENS7_ILi64EEEEEELi64ENS_6half_tEfNS_4arch4Sm90ELb0ELb1ELb1ELb1ELb0ELb0ELb0ELb1ELb1ELb1ELb0ELb0EEENS1_21CollectiveEpilogueFwdINS6_IJSA_SC_SB_EEES9_SE_SG_Li384ELb1ELb1ELb0ELb0EEENS1_36VarlenDynamicPersistentTileSchedulerILi192ELi128ELi384ELi128ELb0ELb1ELb1ELb1ELb0ELb1EEEEEEEEEvNT_6ParamsE)
        /*068c*/ 	.word	0x00000038


	//----- nvinfo : EIATTR_MIN_STACK_SIZE
	.align		4
.L_335:
        /*0690*/ 	.byte	0x04, 0x12
        /*0692*/ 	.short	(.L_337 - .L_336)
	.align		4
.L_336:
        /*0694*/ 	.word	index@(_ZN7cutlass13device_kernelIN5flash11enable_sm90INS1_16FlashAttnFwdSm90INS1_25CollectiveMainloopFwdSm90ILi2EN4cute5tupleIJNS5_1CILi1EEES8_S8_EEENS6_IJNS7_ILi192EEENS7_ILi128EEENS7_ILi64EEEEEELi64ENS_6half_tEfNS_4arch4Sm90ELb0ELb1ELb1ELb1ELb0ELb1ELb0ELb1ELb1ELb1ELb0ELb0EEENS1_21CollectiveEpilogueFwdINS6_IJSA_SC_SB_EEES9_SE_SG_Li384ELb1ELb1ELb0ELb0EEENS1_36VarlenDynamicPersistentTileSchedulerILi192ELi128ELi384ELi128ELb0ELb1ELb1ELb1ELb0ELb1EEEEEEEEEvNT_6ParamsE)
        /*0698*/ 	.word	0x00000068


	//----- nvinfo : EIATTR_MIN_STACK_SIZE
	.align		4
.L_337:
        /*069c*/ 	.byte	0x04, 0x12
        /*069e*/ 	.short	(.L_339 - .L_338)
	.align		4
.L_338:
        /*06a0*/ 	.word	index@(_ZN7cutlass13device_kernelIN5flash11enable_sm90INS1_16FlashAttnFwdSm90INS1_25CollectiveMainloopFwdSm90ILi2EN4cute5tupleIJNS5_1CILi1EEES8_S8_EEENS6_IJNS7_ILi192EEENS7_ILi128EEENS7_ILi64EEEEEELi64ENS_6half_tEfNS_4arch4Sm90ELb1ELb0ELb1ELb0ELb0ELb0ELb0ELb1ELb1ELb1ELb0ELb0EEENS1_21CollectiveEpilogueFwdINS6_IJSA_SC_SB_EEES9_SE_SG_Li384ELb0ELb1ELb0ELb0EEENS1_30DynamicPersistentTileSchedulerILi384ELi128ELb0ELb1ELb1EEEEEEEEEvNT_6ParamsE)
        /*06a4*/ 	.word	0x00000008


	//----- nvinfo : EIATTR_MIN_STACK_SIZE
	.align		4
.L_339:
        /*06a8*/ 	.byte	0x04, 0x12
        /*06aa*/ 	.short	(.L_341 - .L_340)
	.align		4
.L_340:
        /*06ac*/ 	.word	index@(_ZN7cutlass13device_kernelIN5flash11enable_sm90INS1_16FlashAttnFwdSm90INS1_25CollectiveMainloopFwdSm90ILi2EN4cute5tupleIJNS5_1CILi1EEES8_S8_EEENS6_IJNS7_ILi192EEENS7_ILi128EEENS7_ILi64EEEEEELi64ENS_6half_tEfNS_4arch4Sm90ELb1ELb0ELb1ELb1ELb0ELb0ELb0ELb1ELb1ELb1ELb0ELb0EEENS1_21CollectiveEpilogueFwdINS6_IJSA_SC_SB_EEES9_SE_SG_Li384ELb1ELb1ELb0ELb0EEENS1_36VarlenDynamicPersistentTileSchedulerILi192ELi128ELi384ELi128ELb0ELb1ELb1ELb1ELb1ELb1EEEEEEEEEvNT_6ParamsE)
        /*06b0*/ 	.word	0x00000038


	//----- nvinfo : EIATTR_MIN_STACK_SIZE
	.align		4
.L_341:
        /*06b4*/ 	.byte	0x04, 0x12
        /*06b6*/ 	.short	(.L_343 - .L_342)
	.align		4
.L_342:
        /*06b8*/ 	.word	index@(_ZN7cutlass13device_kernelIN5flash11enable_sm90INS1_16FlashAttnFwdSm90INS1_25CollectiveMainloopFwdSm90ILi2EN4cute5tupleIJNS5_1CILi1EEES8_S8_EEENS6_IJNS7_ILi192EEENS7_ILi128EEENS7_ILi64EEEEEELi64ENS_6half_tEfNS_4arch4Sm90ELb1ELb0ELb1ELb1ELb0ELb1ELb0ELb1ELb1ELb1ELb0ELb0EEENS1_21CollectiveEpilogueFwdINS6_IJSA_SC_SB_EEES9_SE_SG_Li384ELb1ELb1ELb0ELb0EEENS1_36VarlenDynamicPersistentTileSchedulerILi192ELi128ELi384ELi128ELb0ELb1ELb1ELb1ELb1ELb1EEEEEEEEEvNT_6ParamsE)
        /*06bc*/ 	.word	0x00000060
.L_343:


//--------------------- .nv.compat                --------------------------
	.section	.nv.compat,"",@"SHT_CUDA_COMPAT_INFO"
	.align	4
        /*0000*/ 	.byte	0x02, 0x09, 0x01, 0x00, 0x02, 0x02, 0x04, 0x00, 0x02, 0x05, 0x05, 0x00, 0x03, 0x07, 0x01, 0x01
        /*0010*/ 	.byte	0x02, 0x03, 0x01, 0x00, 0x02, 0x06, 0x01, 0x00, 0x04, 0x0b, 0x08, 0x00, 0x00, 0x00, 0x00, 0x00
        /*0020*/ 	.byte	0x00, 0x00, 0x00, 0x00


//--------------------- .nv.info._ZN7cutlass13device_kernelIN5flash11enable_sm90INS1_16FlashAttnFwdSm90INS1_25CollectiveMainloopFwdSm90ILi2EN4cute5tupleIJNS5_1CILi1EEES8_S8_EEENS6_IJNS7_ILi128EEENS7_ILi80EEENS7_ILi256EEEEEELi256ENS_6half_tEfNS_4arch4Sm90ELb0ELb0ELb1ELb0ELb0ELb0ELb0ELb1ELb1ELb1ELb0ELb0EEENS1_21CollectiveEpilogueFwdINS6_IJSA_SC_SB_EEES9_SE_SG_Li256ELb0ELb1ELb0ELb0EEENS1_29StaticPersistentTileSchedulerILb0EEEEEEEEEvNT_6ParamsE --------------------------
	.section	.nv.info._ZN7cutlass13device_kernelIN5flash11enable_sm90INS1_16FlashAttnFwdSm90INS1_25CollectiveMainloopFwdSm90ILi2EN4cute5tupleIJNS5_1CILi1EEES8_S8_EEENS6_IJNS7_ILi128EEENS7_ILi80EEENS7_ILi256EEEEEELi256ENS_6half_tEfNS_4arch4Sm90ELb0ELb0ELb1ELb0ELb0ELb0ELb0ELb1ELb1ELb1ELb0ELb0EEENS1_21CollectiveEpilogueFwdINS6_IJSA_SC_SB_EEES9_SE_SG_Li256ELb0ELb1ELb0ELb0EEENS1_29StaticPersistentTileSchedulerILb0EEEEEEEEEvNT_6ParamsE,"",@"SHT_CUDA_INFO"
	.sectionflags	@""
	.align	4


	//----- nvinfo : EIATTR_CUDA_API_VERSION
	.align		4
        /*0000*/ 	.byte	0x04, 0x37
        /*0002*/ 	.short	(.L_345 - .L_344)
.L_344:
        /*0004*/ 	.word	0x00000082


	//----- nvinfo : EIATTR_KPARAM_INFO
	.align		4
.L_345:
        /*0008*/ 	.byte	0x04, 0x17
        /*000a*/ 	.short	(.L_347 - .L_346)
.L_346:
        /*000c*/ 	.word	0x00000000
        /*0010*/ 	.short	0x0000
        /*0012*/ 	.short	0x0070
        /*0014*/ 	.byte	0x00, 0xf0, 0x01, 0x28


	//----- nvinfo : EIATTR_SPARSE_MMA_MASK
	.align		4
.L_347:
        /*0018*/ 	.byte	0x03, 0x50
        /*001a*/ 	.short	0x0000


	//----- nvinfo : EIATTR_MAXREG_COUNT
	.align		4
        /*001c*/ 	.byte	0x03, 0x1b
        /*001e*/ 	.short	0x00a8


	//----- nvinfo : EIATTR_NUM_BARRIERS
	.align		4
        /*0020*/ 	.byte	0x02, 0x4c
        /*0022*/ 	.byte	0x09
	.zero		1


	//----- nvinfo : EIATTR_EXTERNS
	.align		4
        /*0024*/ 	.byte	0x04, 0x0f
        /*0026*/ 	.short	(.L_349 - .L_348)


	//   ....[0]....
	.align		4
.L_348:
        /*0028*/ 	.word	index@(__assertfail)


	//----- nvinfo : EIATTR_ANNOTATIONS
	.align		4
.L_349:
        /*002c*/ 	.byte	0x04, 0x55
        /*002e*/ 	.short	(.L_351 - .L_350)


	//   ....[0]....
.L_350:
        /*0030*/ 	.word	0x00000001
        /*0034*/ 	.byte	0x50, 0x09, 0x00, 0x00, 0x01, 0x00, 0x00, 0x00, 0x10, 0x0a, 0x00, 0x00, 0x01, 0x00, 0x00, 0x00
        /* <DEDUP_REMOVED lines=30> */
        /*0224*/ 	.byte	0xd0, 0x18, 0x01, 0x00


	//----- nvinfo : EIATTR_MERCURY_ISA_VERSION
	.align		4
.L_351:
        /*0228*/ 	.byte	0x03, 0x5f
        /*022a*/ 	.short	0x0101


	//----- nvinfo : EIATTR_INT_WARP_WIDE_INSTR_OFFSETS
	.align		4
        /*022c*/ 	.byte	0x04, 0x31
        /*022e*/ 	.short	(.L_353 - .L_352)


	//   ....[0]....
.L_352:
        /*0230*/ 	.word	0x00000130


	//   ....[1]....
        /*0234*/ 	.word	0x00000170


	//   ....[2]....
        /*0238*/ 	.word	0x000001e0


	//----- nvinfo : EIATTR_COOP_GROUP_MASK_REGIDS
	.align		4
.L_353:
        /*023c*/ 	.byte	0x04, 0x29
        /*023e*/ 	.short	(.L_355 - .L_354)


	//   ....[0]....
.L_354:
        /*0240*/ 	.word	0xffffffff


	//   ....[1]....
        /*0244*/ 	.word	0xffffffff


	//   ....[2]....
        /*0248*/ 	.word	0xffffffff


	//   ....[3]....
        /*024c*/ 	.word	0xffffffff


	//   ....[4]....
        /*0250*/ 	.word	0xffffffff


	//   ....[5]....
        /*0254*/ 	.word	0xffffffff


	//   ....[6]....
        /*0258*/ 	.word	0xffffffff


	//   ....[7]....
        /*025c*/ 	.word	0xffffffff


	//   ....[8]....
        /*0260*/ 	.word	0xffffffff


	//   ....[9]....
        /*0264*/ 	.word	0xffffffff


	//   ....[10]....
        /*0268*/ 	.word	0xffffffff


	//   ....[11]....
        /*026c*/ 	.word	0xffffffff


	//   ....[12]....
        /*0270*/ 	.word	0xffffffff


	//   ....[13]....
        /*0274*/ 	.word	0xffffffff


	//   ....[14]....
        /*0278*/ 	.word	0xffffffff


	//   ....[15]....
        /*027c*/ 	.word	0xffffffff


	//   ....[16]....
        /*0280*/ 	.word	0xffffffff


	//   ....[17]....
        /*0284*/ 	.word	0xffffffff


	//   ....[18]....
        /*0288*/ 	.word	0xffffffff


	//   ....[19]....
        /*028c*/ 	.word	0xffffffff


	//   ....[20]....
        /*0290*/ 	.word	0xffffffff


	//   ....[21]....
        /*0294*/ 	.word	0xffffffff


	//   ....[22]....
        /*0298*/ 	.word	0xffffffff


	//   ....[23]....
        /*029c*/ 	.word	0xffffffff


	//   ....[24]....
        /*02a0*/ 	.word	0xffffffff


	//   ....[25]....
        /*02a4*/ 	.word	0xffffffff


	//   ....[26]....
        /*02a8*/ 	.word	0xffffffff


	//   ....[27]....
        /*02ac*/ 	.word	0xffffffff


	//   ....[28]....
        /*02b0*/ 	.word	0xffffffff


	//   ....[29]....
        /*02b4*/ 	.word	0xffffffff


	//   ....[30]....
        /*02b8*/ 	.word	0xffffffff


	//   ....[31]....
        /*02bc*/ 	.word	0xffffffff


	//   ....[32]....
        /*02c0*/ 	.word	0xffffffff


	//   ....[33]....
        /*02c4*/ 	.word	0xffffffff


	//   ....[34]....
        /*02c8*/ 	.word	0xffffffff


	//   ....[35]....
        /*02cc*/ 	.word	0xffffffff


	//   ....[36]....
        /*02d0*/ 	.word	0xffffffff


	//   ....[37]....
        /*02d4*/ 	.word	0xffffffff


	//   ....[38]....
        /*02d8*/ 	.word	0xffffffff


	//   ....[39]....
        /*02dc*/ 	.word	0xffffffff


	//   ....[40]....
        /*02e0*/ 	.word	0xffffffff


	//   ....[41]....
        /*02e4*/ 	.word	0xffffffff


	//   ....[42]....
        /*02e8*/ 	.word	0xffffffff


	//   ....[43]....
        /*02ec*/ 	.word	0xffffffff


	//   ....[44]....
        /*02f0*/ 	.word	0xffffffff


	//   ....[45]....
        /*02f4*/ 	.word	0xffffffff


	//   ....[46]....
        /*02f8*/ 	.word	0xffffffff


	//   ....[47]....
        /*02fc*/ 	.word	0xffffffff


	//   ....[48]....
        /*0300*/ 	.word	0xffffffff


	//   ....[49]....
        /*0304*/ 	.word	0xffffffff


	//   ....[50]....
        /*0308*/ 	.word	0x0500000f


	//   ....[51]....
        /*030c*/ 	.word	0x0500000f


	//   ....[52]....
        /*0310*/ 	.word	0x0500000f


	//   ....[53]....
        /*0314*/ 	.word	0x0500000f


	//   ....[54]....
        /*0318*/ 	.word	0x0500000f


	//   ....[55]....
        /*031c*/ 	.word	0x0500000f


	//   ....[56]....
        /*0320*/ 	.word	0x0500000f


	//   ....[57]....
        /*0324*/ 	.word	0x0500000f


	//   ....[58]....
        /*0328*/ 	.word	0x0500000f


	//   ....[59]....
        /*032c*/ 	.word	0x0500000f


	//   ....[60]....
        /*0330*/ 	.word	0x0500000f


	//   ....[61]....
        /*0334*/ 	.word	0x0500000f


	//   ....[62]....
        /*0338*/ 	.word	0x0500000f


	//   ....[63]....
        /*033c*/ 	.word	0x0500000f


	//   ....[64]....
        /*0340*/ 	.word	0x0500000f


	//   ....[65]....
        /*0344*/ 	.word	0x0500000f


	//   ....[66]....
        /*0348*/ 	.word	0x0500000f


	//   ....[67]....
        /*034c*/ 	.word	0x0500000f


	//----- nvinfo : EIATTR_COOP_GROUP_INSTR_OFFSETS
	.align		4
.L_355:
        /*0350*/ 	.byte	0x04, 0x28
        /*0352*/ 	.short	(.L_357 - .L_356)


	//   ....[0]....
.L_356:
        /*0354*/ 	.word	0x00000060


	//   ....[1]....
        /*0358*/ 	.word	0x00000140


	//   ....[2]....
        /*035c*/ 	.word	0x00000190


	//   ....[3]....
        /*0360*/ 	.word	0x000003c0


	//   ....[4]....
        /*0364*/ 	.word	0x00000520


	//   ....[5]....
        /*0368*/ 	.word	0x00000640


	//   ....[6]....
        /*036c*/ 	.word	0x000007a0


	//   ....[7]....
        /*0370*/ 	.word	0x00000e00


	//   ....[8]....
        /*0374*/ 	.word	0x00004680


	//   ....[9]....
        /*0378*/ 	.word	0x000046f0


	//   ....[10]....
        /*037c*/ 	.word	0x00004a90


	//   ....[11]....
        /*0380*/ 	.word	0x00004b10


	//   ....[12]....
        /*0384*/ 	.word	0x000089c0


	//   ....[13]....
        /*0388*/ 	.word	0x00008a20


	//   ....[14]....
        /*038c*/ 	.word	0x00009010


	//   ....[15]....
        /*0390*/ 	.word	0x00009070


	//   ....[16]....
        /*0394*/ 	.word	0x0000a160


	//   ....[17]....
        /*0398*/ 	.word	0x0000a1a0


	//   ....[18]....
        /*039c*/ 	.word	0x0000a2a0


	//   ....[19]....
        /*03a0*/ 	.word	0x0000a2b0


	//   ....[20]....
        /*03a4*/ 	.word	0x0000c000


	//   ....[21]....
        /*03a8*/ 	.word	0x0000c060


	//   ....[22]....
        /*03ac*/ 	.word	0x0000c170


	//   ....[23]....
        /*03b0*/ 	.word	0x0000c180


	//   ....[24]....
        /*03b4*/ 	.word	0x0000c5e0


	//   ....[25]....
        /*03b8*/ 	.word	0x0000c620


	//   ....[26]....
        /*03bc*/ 	.word	0x0000c760


	//   ....[27]....
        /*03c0*/ 	.word	0x0000c780


	//   ....[28]....
        /*03c4*/ 	.word	0x0000c8c0


	//   ....[29]....
        /*03c8*/ 	.word	0x0000c8e0


	//   ....[30]....
        /*03cc*/ 	.word	0x0000ca40


	//   ....[31]....
        /*03d0*/ 	.word	0x0000ca70


	//   ....[32]....
        /*03d4*/ 	.word	0x0000d540


	//   ....[33]....
        /*03d8*/ 	.word	0x0000e050


	//   ....[34]....
        /*03dc*/ 	.word	0x0000e080


	//   ....[35]....
        /*03e0*/ 	.word	0x0000e140


	//   ....[36]....
        /*03e4*/ 	.word	0x0000e150


	//   ....[37]....
        /*03e8*/ 	.word	0x0000e1f0


	//   ....[38]....
        /*03ec*/ 	.word	0x0000e200


	//   ....[39]....
        /*03f0*/ 	.word	0x0000e2a0


	//   ....[40]....
        /*03f4*/ 	.word	0x0000e2b0


	//   ....[41]....
        /*03f8*/ 	.word	0x0000e350


	//   ....[42]....
        /*03fc*/ 	.word	0x0000e360


	//   ....[43]....
        /*0400*/ 	.word	0x0000e400


	//   ....[44]....
        /*0404*/ 	.word	0x0000e410


	//   ....[45]....
        /*0408*/ 	.word	0x0000e4b0


	//   ....[46]....
        /*040c*/ 	.word	0x0000e4c0


	//   ....[47]....
        /*0410*/ 	.word	0x0000e500


	//   ....[48]....
        /*0414*/ 	.word	0x0000e550


	//   ....[49]....
        /*0418*/ 	.word	0x000117e0


	//   ....[50]....
        /*041c*/ 	.word	0x00011d00


	//   ....[51]....
        /*0420*/ 	.word	0x00011e70


	//   ....[52]....
        /*0424*/ 	.word	0x00011ed0


	//   ....[53]....
        /*0428*/ 	.word	0x00012040


	//   ....[54]....
        /*042c*/ 	.word	0x00012090


	//   ....[55]....
        /*0430*/ 	.word	0x000121c0


	//   ....[56]....
        /*0434*/ 	.word	0x00012210


	//   ....[57]....
        /*0438*/ 	.word	0x00012340


	//   ....[58]....
        /*043c*/ 	.word	0x00012390


	//   ....[59]....
        /*0440*/ 	.word	0x000124c0


	//   ....[60]....
        /*0444*/ 	.word	0x00012510


	//   ....[61]....
        /*0448*/ 	.word	0x00012640


	//   ....[62]....
        /*044c*/ 	.word	0x00012690


	//   ....[63]....
        /*0450*/ 	.word	0x000127c0


	//   ....[64]....
        /*0454*/ 	.word	0x00012810


	//   ....[65]....
        /*0458*/ 	.word	0x00012920


	//   ....[66]....
        /*045c*/ 	.word	0x00012970


	//   ....[67]....
        /*0460*/ 	.word	0x00012d10


	//----- nvinfo : EIATTR_REG_RECONFIG
	.align		4
.L_357:
        /*0464*/ 	.byte	0x01, 0x54
	.zero		2


	//----- nvinfo : EIATTR_SYSCALL_OFFSETS
	.align		4
        /*0468*/ 	.byte	0x04, 0x46
        /*046a*/ 	.short	(.L_359 - .L_358)


	//   ....[0]....
.L_358:
        /*046c*/ 	.word	0x000011c0


	//   ....[1]....
        /*0470*/ 	.word	0x0000d190


	//   ....[2]....
        /*0474*/ 	.word	0x0000d2d0


	//   ....[3]....
        /*0478*/ 	.word	0x0000d3c0


	//   ....[4]....
        /*047c*/ 	.word	0x0000dbd0


	//----- nvinfo : EIATTR_MBARRIER_INSTR_OFFSETS
	.align		4
.L_359:
        /*0480*/ 	.byte	0x04, 0x39
        /*0482*/ 	.short	(.L_361 - .L_360)


	//   ....[0]....
.L_360:
        /*0484*/ 	.word	0x00000270
        /*0488*/ 	.word	0x000000ff
        /*048c*/ 	.word	0x00038800
        /*0490*/ 	.short	0x0100
        /*0492*/ 	.byte	0x08
	.zero		1


	//   ....[1]....
        /*0494*/ 	.word	0x00000280
        /*0498*/ 	.word	0x000000ff
        /*049c*/ 	.word	0x00038820
        /*04a0*/ 	.short	0x0100
        /*04a2*/ 	.byte	0x08
	.zero		1


	//   ....[2]....
        /*04a4*/ 	.word	0x00000370
        /*04a8*/ 	.word	0x000000ff
        /*04ac*/ 	.word	0x00038830
        /*04b0*/ 	.short	0x0100
        /*04b2*/ 	.byte	0x08
	.zero		1


	//   ....[3]....
        /*04b4*/ 	.word	0x00000380
        /*04b8*/ 	.word	0x000000ff
        /*04bc*/ 	.word	0x00038840
        /*04c0*/ 	.short	0x0100
        /*04c2*/ 	.byte	0x08
	.zero		1


	//   ....[4]....
        /*04c4*/ 	.word	0x00000390
        /*04c8*/ 	.word	0x000000ff
        /*04cc*/ 	.word	0x00038838
        /*04d0*/ 	.short	0x0100
        /*04d2*/ 	.byte	0x08
	.zero		1


	//   ....[5]....
        /*04d4*/ 	.word	0x000003a0
        /*04d8*/ 	.word	0x000000ff
        /*04dc*/ 	.word	0x00038848
        /*04e0*/ 	.short	0x0100
        /*04e2*/ 	.byte	0x08
	.zero		1


	//   ....[6]....
        /*04e4*/ 	.word	0x000004d0
        /*04e8*/ 	.word	0x000000ff
        /*04ec*/ 	.word	0x00038850
        /*04f0*/ 	.short	0x0100
        /*04f2*/ 	.byte	0x08
	.zero		1


	//   ....[7]....
        /*04f4*/ 	.word	0x000004e0
        /*04f8*/ 	.word	0x000000ff
        /*04fc*/ 	.word	0x00038860
        /*0500*/ 	.short	0x0100
        /*0502*/ 	.byte	0x08
	.zero		1


	//   ....[8]....
        /*0504*/ 	.word	0x000004f0
        /*0508*/ 	.word	0x000000ff
        /*050c*/ 	.word	0x00038858
        /*0510*/ 	.short	0x0100
        /*0512*/ 	.byte	0x08
	.zero		1


	//   ....[9]....
        /*0514*/ 	.word	0x00000500
        /*0518*/ 	.word	0x000000ff
        /*051c*/ 	.word	0x00038868
        /*0520*/ 	.short	0x0100
        /*0522*/ 	.byte	0x08
	.zero		1


	//   ....[10]....
        /*0524*/ 	.word	0x000005f0
        /*0528*/ 	.word	0x000000ff
        /*052c*/ 	.word	0x00038870
        /*0530*/ 	.short	0x0100
        /*0532*/ 	.byte	0x06
	.zero		1


	//   ....[11]....
        /*0534*/ 	.word	0x00000600
        /*0538*/ 	.word	0x000000ff
        /*053c*/ 	.word	0x00038880
        /*0540*/ 	.short	0x0100
        /*0542*/ 	.byte	0x06
	.zero		1


	//   ....[12]....
        /*0544*/ 	.word	0x00000610
        /*0548*/ 	.word	0x000000ff
        /*054c*/ 	.word	0x00038878
        /*0550*/ 	.short	0x0100
        /*0552*/ 	.byte	0x06
	.zero		1


	//   ....[13]....
        /*0554*/ 	.word	0x00000620
        /*0558*/ 	.word	0x000000ff
        /*055c*/ 	.word	0x00038888
        /*0560*/ 	.short	0x0100
        /*0562*/ 	.byte	0x06
	.zero		1


	//   ....[14]....
        /*0564*/ 	.word	0x00000750
        /*0568*/ 	.word	0x000000ff
        /*056c*/ 	.word	0x00038890
        /*0570*/ 	.short	0x0100
        /*0572*/ 	.byte	0x08
	.zero		1


	//   ....[15]....
        /*0574*/ 	.word	0x00000760
        /*0578*/ 	.word	0x000000ff
        /*057c*/ 	.word	0x000388a0
        /*0580*/ 	.short	0x0100
        /*0582*/ 	.byte	0x08
	.zero		1


	//   ....[16]....
        /*0584*/ 	.word	0x00000770
        /*0588*/ 	.word	0x000000ff
        /*058c*/ 	.word	0x00038898
        /*0590*/ 	.short	0x0100
        /*0592*/ 	.byte	0x08
	.zero		1


	//   ....[17]....
        /*0594*/ 	.word	0x00000780
        /*0598*/ 	.word	0x000000ff
        /*059c*/ 	.word	0x000388a8
        /*05a0*/ 	.short	0x0100
        /*05a2*/ 	.byte	0x08
	.zero		1


	//   ....[18]....
        /*05a4*/ 	.word	0x000008b0
        /*05a8*/ 	.word	0x000000ff
        /*05ac*/ 	.word	0x000388b0
        /*05b0*/ 	.short	0x0100
        /*05b2*/ 	.byte	0x08
	.zero		1


	//   ....[19]....
        /*05b4*/ 	.word	0x000008c0
        /*05b8*/ 	.word	0x000000ff
        /*05bc*/ 	.word	0x000388c0
        /*05c0*/ 	.short	0x0100
        /*05c2*/ 	.byte	0x08
	.zero		1


	//   ....[20]....
        /*05c4*/ 	.word	0x000008d0
        /*05c8*/ 	.word	0x000000ff
        /*05cc*/ 	.word	0x000388b8
        /*05d0*/ 	.short	0x0100
        /*05d2*/ 	.byte	0x08
	.zero		1


	//   ....[21]....
        /*05d4*/ 	.word	0x000008e0
        /*05d8*/ 	.word	0x000000ff
        /*05dc*/ 	.word	0x000388c8
        /*05e0*/ 	.short	0x0100
        /*05e2*/ 	.byte	0x08
	.zero		1


	//   ....[22]....
        /*05e4*/ 	.word	0x00001240
        /*05e8*/ 	.word	0x000000ff
        /*05ec*/ 	.word	0x00038800
        /*05f0*/ 	.short	0x010a
        /*05f2*/ 	.byte	0x24
	.zero		1


	//   ....[23]....
        /*05f4*/ 	.word	0x000012d0
        /*05f8*/ 	.word	0x00000000
        /*05fc*/ 	.word	0x00038830
        /*0600*/ 	.short	0x010a
        /*0602*/ 	.byte	0x3f
	.zero		1


	//   ....[24]....
        /*0604*/ 	.word	0x00001350
        /*0608*/ 	.word	0x00000000
        /*060c*/ 	.word	0x00038830
        /*0610*/ 	.short	0x010a
        /*0612*/ 	.byte	0x3f
	.zero		1


	//   ....[25]....
        /*0614*/ 	.word	0x00004500
        /*0618*/ 	.word	0x00000000
        /*061c*/ 	.word	0x00000000
        /*0620*/ 	.short	0x0101
        /*0622*/ 	.byte	0x3f
	.zero		1


	//   ....[26]....
        /*0624*/ 	.word	0x00005a30
        /*0628*/ 	.word	0x000000ff
        /*062c*/ 	.word	0x00038830
        /*0630*/ 	.short	0x010a
        /*0632*/ 	.byte	0x06
	.zero		1


	//   ....[27]....
        /*0634*/ 	.word	0x00005a80
        /*0638*/ 	.word	0x000000ff
        /*063c*/ 	.word	0x00038830
        /*0640*/ 	.short	0x010a
        /*0642*/ 	.byte	0x04
	.zero		1


	//   ....[28]....
        /*0644*/ 	.word	0x00008330
        /*0648*/ 	.word	0x000000ff
        /*064c*/ 	.word	0x00038850
        /*0650*/ 	.short	0x010a
        /*0652*/ 	.byte	0x04
	.zero		1


	//   ....[29]....
        /*0654*/ 	.word	0x00008370
        /*0658*/ 	.word	0x000000ff
        /*065c*/ 	.word	0x00038850
        /*0660*/ 	.short	0x010a
        /*0662*/ 	.byte	0x04
	.zero		1


	//   ....[30]....
        /*0664*/ 	.word	0x000093d0
        /*0668*/ 	.word	0x0000009d
        /*066c*/ 	.word	0x00000000
        /*0670*/ 	.short	0x0101
        /*0672*/ 	.byte	0x3f
	.zero		1


	//   ....[31]....
        /*0674*/ 	.word	0x00009440
        /*0678*/ 	.word	0x000000a5
        /*067c*/ 	.word	0x00000000
        /*0680*/ 	.short	0x0101
        /*0682*/ 	.byte	0x3f
	.zero		1


	//   ....[32]....
        /*0684*/ 	.word	0x0000a0d0
        /*0688*/ 	.word	0x000000ff
        /*068c*/ 	.word	0x00038850
        /*0690*/ 	.short	0x010a
        /*0692*/ 	.byte	0x0c
	.zero		1


	//   ....[33]....
        /*0694*/ 	.word	0x0000a110
        /*0698*/ 	.word	0x000000ff
        /*069c*/ 	.word	0x00038850
        /*06a0*/ 	.short	0x010a
        /*06a2*/ 	.byte	0x0c
	.zero		1


	//   ....[34]....
        /*06a4*/ 	.word	0x0000b250
        /*06a8*/ 	.word	0x0000009b
        /*06ac*/ 	.word	0x00000000
        /*06b0*/ 	.short	0x0101
        /*06b2*/ 	.byte	0x3f
	.zero		1


	//   ....[35]....
        /*06b4*/ 	.word	0x0000c500
        /*06b8*/ 	.word	0x000000ff
        /*06bc*/ 	.word	0x00000000
        /*06c0*/ 	.short	0x0101
        /*06c2*/ 	.byte	0x04
	.zero		1


	//   ....[36]....
        /*06c4*/ 	.word	0x0000d780
        /*06c8*/ 	.word	0x00000000
        /*06cc*/ 	.word	0x00038840
        /*06d0*/ 	.short	0x010a
        /*06d2*/ 	.byte	0x3f
	.zero		1


	//   ....[37]....
        /*06d4*/ 	.word	0x0000e660
        /*06d8*/ 	.word	0x000000ff
        /*06dc*/ 	.word	0x00038800
        /*06e0*/ 	.short	0x0107
        /*06e2*/ 	.byte	0x24
	.zero		1


	//   ....[38]....
        /*06e4*/ 	.word	0x0000e6d0
        /*06e8*/ 	.word	0x000000ff
        /*06ec*/ 	.word	0x00038800
        /*06f0*/ 	.short	0x0101
        /*06f2*/ 	.byte	0x24
	.zero		1


	//   ....[39]....
        /*06f4*/ 	.word	0x0000e700
        /*06f8*/ 	.word	0x000000ff
        /*06fc*/ 	.word	0x00038820
        /*0700*/ 	.short	0x010a
        /*0702*/ 	.byte	0x24
	.zero		1


	//   ....[40]....
        /*0704*/ 	.word	0x0000ea40
        /*0708*/ 	.word	0x00000003
        /*070c*/ 	.word	0x00038840
        /*0710*/ 	.short	0x010a
        /*0712*/ 	.byte	0x3f
	.zero		1


	//   ....[41]....
        /*0714*/ 	.word	0x0000efd0
        /*0718*/ 	.word	0x00000003
        /*071c*/ 	.word	0x00000060
        /*0720*/ 	.short	0x010a
        /*0722*/ 	.byte	0x3f
	.zero		1


	//   ....[42]....
        /*0724*/ 	.word	0x0000f820
        /*0728*/ 	.word	0x00000003
        /*072c*/ 	.word	0x00038840
        /*0730*/ 	.short	0x010a
        /*0732*/ 	.byte	0x3f
	.zero		1


	//   ....[43]....
        /*0734*/ 	.word	0x0000fdb0
        /*0738*/ 	.word	0x00000005
        /*073c*/ 	.word	0x00000060
        /*0740*/ 	.short	0x010a
        /*0742*/ 	.byte	0x3f
	.zero		1


	//   ....[44]....
        /*0744*/ 	.word	0x00010540
        /*0748*/ 	.word	0x00000002
        /*074c*/ 	.word	0x00038840
        /*0750*/ 	.short	0x010a
        /*0752*/ 	.byte	0x3f
	.zero		1


	//   ....[45]....
        /*0754*/ 	.word	0x00010ad0
        /*0758*/ 	.word	0x00000005
        /*075c*/ 	.word	0x00000060
        /*0760*/ 	.short	0x010a
        /*0762*/ 	.byte	0x3f
	.zero		1


	//   ....[46]....
        /*0764*/ 	.word	0x00011100
        /*0768*/ 	.word	0x00000002
        /*076c*/ 	.word	0x00038860
        /*0770*/ 	.short	0x010a
        /*0772*/ 	.byte	0x3f
	.zero		1


	//   ....[47]....
        /*0774*/ 	.word	0x00011760
        /*0778*/ 	.word	0x00000000
        /*077c*/ 	.word	0x00038820
        /*0780*/ 	.short	0x010a
        /*0782*/ 	.byte	0x3f
	.zero		1


	//   ....[48]....
        /*0784*/ 	.word	0x00011950
        /*0788*/ 	.word	0x00000006
        /*078c*/ 	.word	0x00000000
        /*0790*/ 	.short	0x010a
        /*0792*/ 	.byte	0x3f
	.zero		1


	//   ....[49]....
        /*0794*/ 	.word	0x000119a0
        /*0798*/ 	.word	0x00000003
        /*079c*/ 	.word	0x00000000
        /*07a0*/ 	.short	0x010a
        /*07a2*/ 	.byte	0x3f
	.zero		1


	//   ....[50]....
        /*07a4*/ 	.word	0x00011a00
        /*07a8*/ 	.word	0x00000012
        /*07ac*/ 	.word	0x00000000
        /*07b0*/ 	.short	0x010a
        /*07b2*/ 	.byte	0x3f
	.zero		1


	//   ....[51]....
        /*07b4*/ 	.word	0x00011a30
        /*07b8*/ 	.word	0x00000003
        /*07bc*/ 	.word	0x00000000
        /*07c0*/ 	.short	0x010a
        /*07c2*/ 	.byte	0x3f
	.zero		1


	//   ....[52]....
        /*07c4*/ 	.word	0x00011aa0
        /*07c8*/ 	.word	0x00000003
        /*07cc*/ 	.word	0x00038800
        /*07d0*/ 	.short	0x010a
        /*07d2*/ 	.byte	0x3f
	.zero		1


	//   ....[53]....
        /*07d4*/ 	.word	0x00011af0
        /*07d8*/ 	.word	0x00000000
        /*07dc*/ 	.word	0x00038830
        /*07e0*/ 	.short	0x010a
        /*07e2*/ 	.byte	0x3f
	.zero		1


	//   ....[54]....
        /*07e4*/ 	.word	0x00011b60
        /*07e8*/ 	.word	0x00000004
        /*07ec*/ 	.word	0x00038830
        /*07f0*/ 	.short	0x010a
        /*07f2*/ 	.byte	0x3f
	.zero		1


	//   ....[55]....
        /*07f4*/ 	.word	0x00011bc0
        /*07f8*/ 	.word	0x00000003
        /*07fc*/ 	.word	0x00038850
        /*0800*/ 	.short	0x010a
        /*0802*/ 	.byte	0x3f
	.zero		1


	//   ....[56]....
        /*0804*/ 	.word	0x00011c20
        /*0808*/ 	.word	0x00000007
        /*080c*/ 	.word	0x00038850
        /*0810*/ 	.short	0x010a
        /*0812*/ 	.byte	0x3f
	.zero		1


	//   ....[57]....
        /*0814*/ 	.word	0x00011dc0
        /*0818*/ 	.word	0x00000000
        /*081c*/ 	.word	0x00038840
        /*0820*/ 	.short	0x010a
        /*0822*/ 	.byte	0x3f
	.zero		1


	//   ....[58]....
        /*0824*/ 	.word	0x000129b0
        /*0828*/ 	.word	0x00000009
        /*082c*/ 	.word	0x00038820
        /*0830*/ 	.short	0x010a
        /*0832*/ 	.byte	0x3f
	.zero		1


	//   ....[59]....
        /*0834*/ 	.word	0x00012a00
        /*0838*/ 	.word	0x00000003
        /*083c*/ 	.word	0x00038840
        /*0840*/ 	.short	0x010a
        /*0842*/ 	.byte	0x3f
	.zero		1


	//   ....[60]....
        /*0844*/ 	.word	0x00012a50
        /*0848*/ 	.word	0x00000003
        /*084c*/ 	.word	0x00000060
        /*0850*/ 	.short	0x010a
        /*0852*/ 	.byte	0x3f
	.zero		1


	//   ....[61]....
        /*0854*/ 	.word	0x00012aa0
        /*0858*/ 	.word	0x00000003
        /*085c*/ 	.word	0x00038840
        /*0860*/ 	.short	0x010a
        /*0862*/ 	.byte	0x3f
	.zero		1


	//   ....[62]....
        /*0864*/ 	.word	0x00012af0
        /*0868*/ 	.word	0x00000005
        /*086c*/ 	.word	0x00000060
        /*0870*/ 	.short	0x010a
        /*0872*/ 	.byte	0x3f
	.zero		1


	//   ....[63]....
        /*0874*/ 	.word	0x00012b40
        /*0878*/ 	.word	0x00000002
        /*087c*/ 	.word	0x00038840
        /*0880*/ 	.short	0x010a
        /*0882*/ 	.byte	0x3f
	.zero		1


	//   ....[64]....
        /*0884*/ 	.word	0x00012b90
        /*0888*/ 	.word	0x00000005
        /*088c*/ 	.word	0x00000060
        /*0890*/ 	.short	0x010a
        /*0892*/ 	.byte	0x3f
	.zero		1


	//   ....[65]....
        /*0894*/ 	.word	0x00012be0
        /*0898*/ 	.word	0x00000002
        /*089c*/ 	.word	0x00038860
        /*08a0*/ 	.short	0x010a
        /*08a2*/ 	.byte	0x3f
	.zero		1


	//   ....[66]....
        /*08a4*/ 	.word	0x00012c30
        /*08a8*/ 	.word	0x00000000
        /*08ac*/ 	.word	0x00038820
        /*08b0*/ 	.short	0x010a
        /*08b2*/ 	.byte	0x3f
	.zero		1


	//   ....[67]....
        /*08b4*/ 	.word	0x00012dd0
        /*08b8*/ 	.word	0x00000006
        /*08bc*/ 	.word	0x00000000
        /*08c0*/ 	.short	0x010a
        /*08c2*/ 	.byte	0x3f
	.zero		1


	//   ....[68]....
        /*08c4*/ 	.word	0x00012e20
        /*08c8*/ 	.word	0x00000003
        /*08cc*/ 	.word	0x00000000
        /*08d0*/ 	.short	0x010a
        /*08d2*/ 	.byte	0x3f
	.zero		1


	//   ....[69]....
        /*08d4*/ 	.word	0x00012e70
        /*08d8*/ 	.word	0x00000012
        /*08dc*/ 	.word	0x00000000
        /*08e0*/ 	.short	0x010a
        /*08e2*/ 	.byte	0x3f
	.zero		1


	//----- nvinfo : EIATTR_NUM_MBARRIERS
	.align		4
.L_361:
        /*08e4*/ 	.byte	0x03, 0x38
        /*08e6*/ 	.short	0x0016


	//----- nvinfo : EIATTR_EXIT_INSTR_OFFSETS
	.align		4
        /*08e8*/ 	.byte	0x04, 0x1c
        /*08ea*/ 	.short	(.L_363 - .L_362)


	//   ....[0]....
.L_362:
        /*08ec*/ 	.word	0x00000a00


	//   ....[1]....
        /*08f0*/ 	.word	0x0000cc10


	//   ....[2]....
        /*08f4*/ 	.word	0x00011a80


	//----- nvinfo : EIATTR_MAX_THREADS
	.align		4
.L_363:
        /*08f8*/ 	.byte	0x04, 0x05
        /*08fa*/ 	.short	(.L_365 - .L_364)
.L_364:
        /*08fc*/ 	.word	0x00000180
        /*0900*/ 	.word	0x00000001
        /*0904*/ 	.word	0x00000001


	//----- nvinfo : EIATTR_CRS_STACK_SIZE
	.align		4
.L_365:
        /*0908*/ 	.byte	0x04, 0x1e
        /*090a*/ 	.short	(.L_367 - .L_366)
.L_366:
        /*090c*/ 	.word	0x00000000


	//----- nvinfo : EIATTR_CBANK_PARAM_SIZE
	.align		4
.L_367:
        /*0910*/ 	.byte	0x03, 0x19
        /*0912*/ 	.short	0x0a70


	//----- nvinfo : EIATTR_PARAM_CBANK
	.align		4
        /*0914*/ 	.byte	0x04, 0x0a
        /*0916*/ 	.short	(.L_369 - .L_368)
	.align		4
.L_368:
        /*0918*/ 	.word	index@(.nv.constant0._ZN7cutlass13device_kernelIN5flash11enable_sm90INS1_16FlashAttnFwdSm90INS1_25CollectiveMainloopFwdSm90ILi2EN4cute5tupleIJNS5_1CILi1EEES8_S8_EEENS6_IJNS7_ILi128EEENS7_ILi80EEENS7_ILi256EEEEEELi256ENS_6half_tEfNS_4arch4Sm90ELb0ELb0ELb1ELb0ELb0ELb0ELb0ELb1ELb1ELb1ELb0ELb0EEENS1_21CollectiveEpilogueFwdINS6_IJSA_SC_SB_EEES9_SE_SG_Li256ELb0ELb1ELb0ELb0EEENS1_29StaticPersistentTileSchedulerILb0EEEEEEEEEvNT_6ParamsE)
        /*091c*/ 	.short	0x0210
        /*091e*/ 	.short	0x0a70


	//----- nvinfo : EIATTR_SW_WAR
	.align		4
.L_369:
        /*0920*/ 	.byte	0x04, 0x36
        /*0922*/ 	.short	(.L_371 - .L_370)
.L_370:
        /*0924*/ 	.word	0x00000008
.L_371:


//--------------------- .nv.info._ZN7cutlass13device_kernelIN5flash11enable_sm90INS1_16FlashAttnFwdSm90INS1_25CollectiveMainloopFwdSm90ILi2EN4cute5tupleIJNS5_1CILi2EEENS7_ILi1EEES9_EEENS6_IJNS7_ILi128EEENS7_ILi80EEENS7_ILi256EEEEEELi256ENS_6half_tEfNS_4arch4Sm90ELb0ELb0ELb1ELb0ELb0ELb0ELb0ELb1ELb1ELb1ELb0ELb0EEENS1_21CollectiveEpilogueFwdINS6_IJSB_SD_SC_EEESA_SF_SH_Li256ELb0ELb1ELb0ELb0EEENS1_29StaticPersistentTileSchedulerILb0EEEEEEEEEvNT_6ParamsE --------------------------
	.section	.nv.info._ZN7cutlass13device_kernelIN5flash11enable_sm90INS1_16FlashAttnFwdSm90INS1_25CollectiveMainloopFwdSm90ILi2EN4cute5tupleIJNS5_1CILi2EEENS7_ILi1EEES9_EEENS6_IJNS7_ILi128EEENS7_ILi80EEENS7_ILi256EEEEEELi256ENS_6half_tEfNS_4arch4Sm90ELb0ELb0ELb1ELb0ELb0ELb0ELb0ELb1ELb1ELb1ELb0ELb0EEENS1_21CollectiveEpilogueFwdINS6_IJSB_SD_SC_EEESA_SF_SH_Li256ELb0ELb1ELb0ELb0EEENS1_29StaticPersistentTileSchedulerILb0EEEEEEEEEvNT_6ParamsE,"",@"SHT_CUDA_INFO"
	.sectionflags	@""
	.align	4


	//----- nvinfo : EIATTR_CUDA_API_VERSION
	.align		4
        /*0000*/ 	.byte	0x04, 0x37
        /*0002*/ 	.short	(.L_373 - .L_372)
.L_372:
        /*0004*/ 	.word	0x00000082


	//----- nvinfo : EIATTR_KPARAM_INFO
	.align		4
.L_373:
        /*0008*/ 	.byte	0x04, 0x17
        /*000a*/ 	.short	(.L_375 - .L_374)
.L_374:
        /*000c*/ 	.word	0x00000000
        /*0010*/ 	.short	0x0000
        /*0012*/ 	.short	0x0070
        /*0014*/ 	.byte	0x00, 0xf0, 0x01, 0x28


	//----- nvinfo : EIATTR_SPARSE_MMA_MASK
	.align		4
.L_375:
        /*0018*/ 	.byte	0x03, 0x50
        /*001a*/ 	.short	0x0000


	//----- nvinfo : EIATTR_MAXREG_COUNT
	.align		4
        /*001c*/ 	.byte	0x03, 0x1b
        /*001e*/ 	.short	0x00a8


	//----- nvinfo : EIATTR_NUM_BARRIERS
	.align		4
        /*0020*/ 	.byte	0x02, 0x4c
        /*0022*/ 	.byte	0x09
	.zero		1


	//----- nvinfo : EIATTR_EXTERNS
	.align		4
        /*0024*/ 	.byte	0x04, 0x0f
        /*0026*/ 	.short	(.L_377 - .L_376)


	//   ....[0]....
	.align		4
.L_376:
        /*0028*/ 	.word	index@(__assertfail)


	//----- nvinfo : EIATTR_ANNOTATIONS
	.align		4
.L_377:
        /*002c*/ 	.byte	0x04, 0x55
        /*002e*/ 	.short	(.L_379 - .L_378)


	//   ....[0]....
.L_378:
        /* <DEDUP_REMOVED lines=32> */


	//----- nvinfo : EIATTR_MERCURY_ISA_VERSION
	.align		4
.L_379:
        /*0218*/ 	.byte	0x03, 0x5f
        /*021a*/ 	.short	0x0101


	//----- nvinfo : EIATTR_INT_WARP_WIDE_INSTR_OFFSETS
	.align		4
        /*021c*/ 	.byte	0x04, 0x31
        /*021e*/ 	.short	(.L_381 - .L_380)


	//   ....[0]....
.L_380:
        /*0220*/ 	.word	0x00000130


	//   ....[1]....
        /*0224*/ 	.word	0x00000170


	//   ....[2]....
        /*0228*/ 	.word	0x000001e0


	//----- nvinfo : EIATTR_COOP_GROUP_MASK_REGIDS
	.align		4
.L_381:
        /*022c*/ 	.byte	0x04, 0x29
        /*022e*/ 	.short	(.L_383 - .L_382)


	//   ....[0]....
.L_382:
        /*0230*/ 	.word	0xffffffff


	//   ....[1]....
        /*0234*/ 	.word	0xffffffff


	//   ....[2]....
        /*0238*/ 	.word	0xffffffff


	//   ....[3]....
        /*023c*/ 	.word	0xffffffff


	//   ....[4]....
        /*0240*/ 	.word	0xffffffff


	//   ....[5]....
        /*0244*/ 	.word	0xffffffff


	//   ....[6]....
        /*0248*/ 	.word	0xffffffff


	//   ....[7]....
        /*024c*/ 	.word	0xffffffff


	//   ....[8]....
        /*0250*/ 	.word	0xffffffff


	//   ....[9]....
        /*0254*/ 	.word	0xffffffff


	//   ....[10]....
        /*0258*/ 	.word	0xffffffff


	//   ....[11]....
        /*025c*/ 	.word	0xffffffff


	//   ....[12]....
        /*0260*/ 	.word	0xffffffff


	//   ....[13]....
        /*0264*/ 	.word	0xffffffff


	//   ....[14]....
        /*0268*/ 	.word	0xffffffff


	//   ....[15]....
        /*026c*/ 	.word	0xffffffff


	//   ....[16]....
        /*0270*/ 	.word	0xffffffff


	//   ....[17]....
        /*0274*/ 	.word	0xffffffff


	//   ....[18]....
        /*0278*/ 	.word	0xffffffff


	//   ....[19]....
        /*027c*/ 	.word	0xffffffff


	//   ....[20]....
        /*0280*/ 	.word	0xffffffff


	//   ....[21]....
        /*0284*/ 	.word	0xffffffff


	//   ....[22]....
        /*0288*/ 	.word	0xffffffff


	//   ....[23]....
        /*028c*/ 	.word	0xffffffff


	//   ....[24]....
        /*0290*/ 	.word	0xffffffff


	//   ....[25]....
        /*0294*/ 	.word	0xffffffff


	//   ....[26]....
        /*0298*/ 	.word	0xffffffff


	//   ....[27]....
        /*029c*/ 	.word	0xffffffff


	//   ....[28]....
        /*02a0*/ 	.word	0xffffffff


	//   ....[29]....
        /*02a4*/ 	.word	0xffffffff


	//   ....[30]....
        /*02a8*/ 	.word	0xffffffff


	//   ....[31]....
        /*02ac*/ 	.word	0xffffffff


	//   ....[32]....
        /*02b0*/ 	.word	0xffffffff


	//   ....[33]....
        /*02b4*/ 	.word	0xffffffff


	//   ....[34]....
        /*02b8*/ 	.word	0xffffffff


	//   ....[35]....
        /*02bc*/ 	.word	0xffffffff


	//   ....[36]....
        /*02c0*/ 	.word	0xffffffff


	//   ....[37]....
        /*02c4*/ 	.word	0xffffffff


	//   ....[38]....
        /*02c8*/ 	.word	0xffffffff


	//   ....[39]....
        /*02cc*/ 	.word	0xffffffff


	//   ....[40]....
        /*02d0*/ 	.word	0xffffffff


	//   ....[41]....
        /*02d4*/ 	.word	0xffffffff


	//   ....[42]....
        /*02d8*/ 	.word	0xffffffff


	//   ....[43]....
        /*02dc*/ 	.word	0xffffffff


	//   ....[44]....
        /*02e0*/ 	.word	0xffffffff


	//   ....[45]....
        /*02e4*/ 	.word	0xffffffff


	//   ....[46]....
        /*02e8*/ 	.word	0xffffffff


	//   ....[47]....
        /*02ec*/ 	.word	0xffffffff


	//   ....[48]....
        /*02f0*/ 	.word	0xffffffff


	//   ....[49]....
        /*02f4*/ 	.word	0xffffffff


	//   ....[50]....
        /*02f8*/ 	.word	0xffffffff


	//   ....[51]....
        /*02fc*/ 	.word	0x0500000f


	//   ....[52]....
        /*0300*/ 	.word	0x0500000f


	//   ....[53]....
        /*0304*/ 	.word	0x0500000f


	//   ....[54]....
        /*0308*/ 	.word	0x0500000f


	//   ....[55]....
        /*030c*/ 	.word	0x0500000f


	//   ....[56]....
        /*0310*/ 	.word	0x0500000f


	//   ....[57]....
        /*0314*/ 	.word	0x0500000f


	//   ....[58]....
        /*0318*/ 	.word	0x0500000f


	//   ....[59]....
        /*031c*/ 	.word	0x0500000f


	//   ....[60]....
        /*0320*/ 	.word	0x0500000f


	//   ....[61]....
        /*0324*/ 	.word	0x0500000f


	//   ....[62]....
        /*0328*/ 	.word	0x0500000f


	//   ....[63]....
        /*032c*/ 	.word	0x0500000f


	//   ....[64]....
        /*0330*/ 	.word	0x0500000f


	//   ....[65]....
        /*0334*/ 	.word	0x0500000f


	//   ....[66]....
        /*0338*/ 	.word	0x0500000f


	//   ....[67]....
        /*033c*/ 	.word	0x0500000f


	//   ....[68]....
        /*0340*/ 	.word	0x0500000f


	//----- nvinfo : EIATTR_COOP_GROUP_INSTR_OFFSETS
	.align		4
.L_383:
        /*0344*/ 	.byte	0x04, 0x28
        /*0346*/ 	.short	(.L_385 - .L_384)


	//   ....[0]....
.L_384:
        /*0348*/ 	.word	0x00000060


	//   ....[1]....
        /*034c*/ 	.word	0x00000140


	//   ....[2]....
        /*0350*/ 	.word	0x00000190


	//   ....[3]....
        /*0354*/ 	.word	0x000003d0


	//   ....[4]....
        /*0358*/ 	.word	0x00000600


	//   ....[5]....
        /*035c*/ 	.word	0x00000830


	//   ....[6]....
        /*0360*/ 	.word	0x00000ac0


	//   ....[7]....
        /*0364*/ 	.word	0x00000dd0


	//   ....[8]....
        /*0368*/ 	.word	0x00001310


	//   ....[9]....
        /*036c*/ 	.word	0x00004850


	//   ....[10]....
        /*0370*/ 	.word	0x000048d0


	//   ....[11]....
        /*0374*/ 	.word	0x00004c70


	//   ....[12]....
        /*0378*/ 	.word	0x00004cf0


	//   ....[13]....
        /*037c*/ 	.word	0x00008a90


	//   ....[14]....
        /*0380*/ 	.word	0x00008ab0


	//   ....[15]....
        /*0384*/ 	.word	0x00008ad0


	//   ....[16]....
        /*0388*/ 	.word	0x00008af0


	//   ....[17]....
        /*038c*/ 	.word	0x00009ee0


	//   ....[18]....
        /*0390*/ 	.word	0x00009f10


	//   ....[19]....
        /*0394*/ 	.word	0x00009fd0


	//   ....[20]....
        /*0398*/ 	.word	0x00009fe0


	//   ....[21]....
        /*039c*/ 	.word	0x0000bb80


	//   ....[22]....
        /*03a0*/ 	.word	0x0000bbb0


	//   ....[23]....
        /*03a4*/ 	.word	0x0000bcd0


	//   ....[24]....
        /*03a8*/ 	.word	0x0000bd00


	//   ....[25]....
        /*03ac*/ 	.word	0x0000c3d0


	//   ....[26]....
        /*03b0*/ 	.word	0x0000c400


	//   ....[27]....
        /*03b4*/ 	.word	0x0000c560


	//   ....[28]....
        /*03b8*/ 	.word	0x0000c580


	//   ....[29]....
        /*03bc*/ 	.word	0x0000c6c0


	//   ....[30]....
        /*03c0*/ 	.word	0x0000c6e0


	//   ....[31]....
        /*03c4*/ 	.word	0x0000c840


	//   ....[32]....
        /*03c8*/ 	.word	0x0000c870


	//   ....[33]....
        /*03cc*/ 	.word	0x0000d420


	//   ....[34]....
        /*03d0*/ 	.word	0x0000dfb0


	//   ....[35]....
        /*03d4*/ 	.word	0x0000dff0


	//   ....[36]....
        /*03d8*/ 	.word	0x0000e0f0


	//   ....[37]....
        /*03dc*/ 	.word	0x0000e100


	//   ....[38]....
        /*03e0*/ 	.word	0x0000e1b0


	//   ....[39]....
        /*03e4*/ 	.word	0x0000e1c0


	//   ....[40]....
        /*03e8*/ 	.word	0x0000e280


	//   ....[41]....
        /*03ec*/ 	.word	0x0000e290


	//   ....[42]....
        /*03f0*/ 	.word	0x0000e350


	//   ....[43]....
        /*03f4*/ 	.word	0x0000e360


	//   ....[44]....
        /*03f8*/ 	.word	0x0000e420


	//   ....[45]....
        /*03fc*/ 	.word	0x0000e430


	//   ....[46]....
        /*0400*/ 	.word	0x0000e4f0


	//   ....[47]....
        /*0404*/ 	.word	0x0000e500


	//   ....[48]....
        /*0408*/ 	.word	0x0000e570


	//   ....[49]....
        /*040c*/ 	.word	0x0000e5c0


	//   ....[50]....
        /*0410*/ 	.word	0x00011d20


	//   ....[51]....
        /*0414*/ 	.word	0x00012240


	//   ....[52]....
        /*0418*/ 	.word	0x000123c0


	//   ....[53]....
        /*041c*/ 	.word	0x00012420


	//   ....[54]....
        /*0420*/ 	.word	0x000125d0


	//   ....[55]....
        /*0424*/ 	.word	0x00012620


	//   ....[56]....
        /*0428*/ 	.word	0x00012770


	//   ....[57]....
        /*042c*/ 	.word	0x000127c0


	//   ....[58]....
        /*0430*/ 	.word	0x00012910


	//   ....[59]....
        /*0434*/ 	.word	0x00012960


	//   ....[60]....
        /*0438*/ 	.word	0x00012ab0


	//   ....[61]....
        /*043c*/ 	.word	0x00012b00


	//   ....[62]....
        /*0440*/ 	.word	0x00012c50


	//   ....[63]....
        /*0444*/ 	.word	0x00012ca0


	//   ....[64]....
        /*0448*/ 	.word	0x00012de0


	//   ....[65]....
        /*044c*/ 	.word	0x00012e30


	//   ....[66]....
        /*0450*/ 	.word	0x00012f60


	//   ....[67]....
        /*0454*/ 	.word	0x00012fb0


	//   ....[68]....
        /*0458*/ 	.word	0x00013360


	//----- nvinfo : EIATTR_REG_RECONFIG
	.align		4
.L_385:
        /*045c*/ 	.byte	0x01, 0x54
	.zero		2


	//----- nvinfo : EIATTR_SYSCALL_OFFSETS
	.align		4
        /*0460*/ 	.byte	0x04, 0x46
        /*0462*/ 	.short	(.L_387 - .L_386)


	//   ....[0]....
.L_386:
        /*0464*/ 	.word	0x000016d0


	//   ....[1]....
        /*0468*/ 	.word	0x0000d040


	//   ....[2]....
        /*046c*/ 	.word	0x0000d180


	//   ....[3]....
        /*0470*/ 	.word	0x0000d270


	//   ....[4]....
        /*0474*/ 	.word	0x0000db50


	//----- nvinfo : EIATTR_MBARRIER_INSTR_OFFSETS
	.align		4
.L_387:
        /*0478*/ 	.byte	0x04, 0x39
        /*047a*/ 	.short	(.L_389 - .L_388)


	//   ....[0]....
.L_388:
        /*047c*/ 	.word	0x00000270
        /*0480*/ 	.word	0x000000ff
        /*0484*/ 	.word	0x00038800
        /*0488*/ 	.short	0x0100
        /*048a*/ 	.byte	0x08
	.zero		1


	//   ....[1]....
        /*048c*/ 	.word	0x00000280
        /*0490*/ 	.word	0x000000ff
        /*0494*/ 	.word	0x00038820
        /*0498*/ 	.short	0x0100
        /*049a*/ 	.byte	0x08
	.zero		1


	//   ....[2]....
        /*049c*/ 	.word	0x00000370
        /*04a0*/ 	.word	0x000000ff
        /*04a4*/ 	.word	0x00038830
        /*04a8*/ 	.short	0x0100
        /*04aa*/ 	.byte	0x08
	.zero		1


	//   ....[3]....
        /*04ac*/ 	.word	0x00000380
        /*04b0*/ 	.word	0x000000ff
        /*04b4*/ 	.word	0x00038840
        /*04b8*/ 	.short	0x0100
        /*04ba*/ 	.byte	0x08
	.zero		1


	//   ....[4]....
        /*04bc*/ 	.word	0x00000390
        /*04c0*/ 	.word	0x000000ff
        /*04c4*/ 	.word	0x00038838
        /*04c8*/ 	.short	0x0100
        /*04ca*/ 	.byte	0x08
	.zero		1


	//   ....[5]....
        /*04cc*/ 	.word	0x000003a0
        /*04d0*/ 	.word	0x000000ff
        /*04d4*/ 	.word	0x00038848
        /*04d8*/ 	.short	0x0100
        /*04da*/ 	.byte	0x08
	.zero		1


	//   ....[6]....
        /*04dc*/ 	.word	0x000005b0
        /*04e0*/ 	.word	0x000000ff
        /*04e4*/ 	.word	0x00038850
        /*04e8*/ 	.short	0x0100
        /*04ea*/ 	.byte	0x08
	.zero		1


	//   ....[7]....
        /*04ec*/ 	.word	0x000005c0
        /*04f0*/ 	.word	0x000000ff
        /*04f4*/ 	.word	0x00038860
        /*04f8*/ 	.short	0x0100
        /*04fa*/ 	.byte	0x08
	.zero		1


	//   ....[8]....
        /*04fc*/ 	.word	0x000005d0
        /*0500*/ 	.word	0x000000ff
        /*0504*/ 	.word	0x00038858
        /*0508*/ 	.short	0x0100
        /*050a*/ 	.byte	0x08
	.zero		1


	//   ....[9]....
        /*050c*/ 	.word	0x000005e0
        /*0510*/ 	.word	0x000000ff
        /*0514*/ 	.word	0x00038868
        /*0518*/ 	.short	0x0100
        /*051a*/ 	.byte	0x08
	.zero		1


	//   ....[10]....
        /*051c*/ 	.word	0x000007e0
        /*0520*/ 	.word	0x000000ff
        /*0524*/ 	.word	0x00038870
        /*0528*/ 	.short	0x0100
        /*052a*/ 	.byte	0x08
	.zero		1


	//   ....[11]....
        /*052c*/ 	.word	0x000007f0
        /*0530*/ 	.word	0x000000ff
        /*0534*/ 	.word	0x00038880
        /*0538*/ 	.short	0x0100
        /*053a*/ 	.byte	0x08
	.zero		1


	//   ....[12]....
        /*053c*/ 	.word	0x00000800
        /*0540*/ 	.word	0x000000ff
        /*0544*/ 	.word	0x00038878
        /*0548*/ 	.short	0x0100
        /*054a*/ 	.byte	0x08
	.zero		1


	//   ....[13]....
        /*054c*/ 	.word	0x00000810
        /*0550*/ 	.word	0x000000ff
        /*0554*/ 	.word	0x00038888
        /*0558*/ 	.short	0x0100
        /*055a*/ 	.byte	0x08
	.zero		1


	//   ....[14]....
        /*055c*/ 	.word	0x00000a70
        /*0560*/ 	.word	0x000000ff
        /*0564*/ 	.word	0x00038890
        /*0568*/ 	.short	0x0100
        /*056a*/ 	.byte	0x08
	.zero		1


	//   ....[15]....
        /*056c*/ 	.word	0x00000a80
        /*0570*/ 	.word	0x000000ff
        /*0574*/ 	.word	0x000388a0
        /*0578*/ 	.short	0x0100
        /*057a*/ 	.byte	0x08
	.zero		1


	//   ....[16]....
        /*057c*/ 	.word	0x00000a90
        /*0580*/ 	.word	0x000000ff
        /*0584*/ 	.word	0x00038898
        /*0588*/ 	.short	0x0100
        /*058a*/ 	.byte	0x08
	.zero		1


	//   ....[17]....
        /*058c*/ 	.word	0x00000aa0
        /*0590*/ 	.word	0x000000ff
        /*0594*/ 	.word	0x000388a8
        /*0598*/ 	.short	0x0100
        /*059a*/ 	.byte	0x08
	.zero		1


	//   ....[18]....
        /*059c*/ 	.word	0x00000d30
        /*05a0*/ 	.word	0x000000ff
        /*05a4*/ 	.word	0x000388b0
        /*05a8*/ 	.short	0x0100
        /*05aa*/ 	.byte	0x08
	.zero		1


	//   ....[19]....
        /*05ac*/ 	.word	0x00000d40
        /*05b0*/ 	.word	0x000000ff
        /*05b4*/ 	.word	0x000388c0
        /*05b8*/ 	.short	0x0100
        /*05ba*/ 	.byte	0x08
	.zero		1


	//   ....[20]....
        /*05bc*/ 	.word	0x00000d50
        /*05c0*/ 	.word	0x000000ff
        /*05c4*/ 	.word	0x000388b8
        /*05c8*/ 	.short	0x0100
        /*05ca*/ 	.byte	0x08
	.zero		1


	//   ....[21]....
        /*05cc*/ 	.word	0x00000d60
        /*05d0*/ 	.word	0x000000ff
        /*05d4*/ 	.word	0x000388c8
        /*05d8*/ 	.short	0x0100
        /*05da*/ 	.byte	0x08
	.zero		1


	//   ....[22]....
        /*05dc*/ 	.word	0x00001750
        /*05e0*/ 	.word	0x000000ff
        /*05e4*/ 	.word	0x00038800
        /*05e8*/ 	.short	0x010a
        /*05ea*/ 	.byte	0x24
	.zero		1


	//   ....[23]....
        /*05ec*/ 	.word	0x000017e0
        /*05f0*/ 	.word	0x00000000
        /*05f4*/ 	.word	0x00038830
        /*05f8*/ 	.short	0x010a
        /*05fa*/ 	.byte	0x3f
	.zero		1


	//   ....[24]....
        /*05fc*/ 	.word	0x00001820
        /*0600*/ 	.word	0x00000000
        /*0604*/ 	.word	0x00038830
        /*0608*/ 	.short	0x010a
        /*060a*/ 	.byte	0x3f
	.zero		1


	//   ....[25]....
        /*060c*/ 	.word	0x00004f60
        /*0610*/ 	.word	0x00000000
        /*0614*/ 	.word	0x00000000
        /*0618*/ 	.short	0x0101
        /*061a*/ 	.byte	0x3f
	.zero		1


	//   ....[26]....
        /*061c*/ 	.word	0x00005730
        /*0620*/ 	.word	0x000000ff
        /*0624*/ 	.word	0x00038830
        /*0628*/ 	.short	0x010a
        /*062a*/ 	.byte	0x06
	.zero		1


	//   ....[27]....
        /*062c*/ 	.word	0x00005780
        /*0630*/ 	.word	0x000000ff
        /*0634*/ 	.word	0x00038830
        /*0638*/ 	.short	0x010a
        /*063a*/ 	.byte	0x04
	.zero		1


	//   ....[28]....
        /*063c*/ 	.word	0x00008030
        /*0640*/ 	.word	0x000000ff
        /*0644*/ 	.word	0x00038850
        /*0648*/ 	.short	0x010a
        /*064a*/ 	.byte	0x04
	.zero		1


	//   ....[29]....
        /*064c*/ 	.word	0x00008070
        /*0650*/ 	.word	0x000000ff
        /*0654*/ 	.word	0x00038850
        /*0658*/ 	.short	0x010a
        /*065a*/ 	.byte	0x04
	.zero		1


	//   ....[30]....
        /*065c*/ 	.word	0x000091d0
        /*0660*/ 	.word	0x0000000e
        /*0664*/ 	.word	0x00000000
        /*0668*/ 	.short	0x0101
        /*066a*/ 	.byte	0x3f
	.zero		1


	//   ....[31]....
        /*066c*/ 	.word	0x000094a0
        /*0670*/ 	.word	0x0000009b
        /*0674*/ 	.word	0x00000000
        /*0678*/ 	.short	0x0101
        /*067a*/ 	.byte	0x3f
	.zero		1


	//   ....[32]....
        /*067c*/ 	.word	0x00009e50
        /*0680*/ 	.word	0x000000ff
        /*0684*/ 	.word	0x00038850
        /*0688*/ 	.short	0x010a
        /*068a*/ 	.byte	0x09
	.zero		1


	//   ....[33]....
        /*068c*/ 	.word	0x00009e90
        /*0690*/ 	.word	0x000000ff
        /*0694*/ 	.word	0x00038850
        /*0698*/ 	.short	0x010a
        /*069a*/ 	.byte	0x09
	.zero		1


	//   ....[34]....
        /*069c*/ 	.word	0x0000a850
        /*06a0*/ 	.word	0x00000007
        /*06a4*/ 	.word	0x00000000
        /*06a8*/ 	.short	0x0101
        /*06aa*/ 	.byte	0x3f
	.zero		1


	//   ....[35]....
        /*06ac*/ 	.word	0x0000c3a0
        /*06b0*/ 	.word	0x000000ff
        /*06b4*/ 	.word	0x00000000
        /*06b8*/ 	.short	0x0101
        /*06ba*/ 	.byte	0x05
	.zero		1


	//   ....[36]....
        /*06bc*/ 	.word	0x0000c410
        /*06c0*/ 	.word	0x000000ff
        /*06c4*/ 	.word	0x00000000
        /*06c8*/ 	.short	0x0101
        /*06ca*/ 	.byte	0x04
	.zero		1


	//   ....[37]....
        /*06cc*/ 	.word	0x0000d640
        /*06d0*/ 	.word	0x00000002
        /*06d4*/ 	.word	0x00038840
        /*06d8*/ 	.short	0x010a
        /*06da*/ 	.byte	0x3f
	.zero		1


	//   ....[38]....
        /*06dc*/ 	.word	0x0000e6e0
        /*06e0*/ 	.word	0x000000ff
        /*06e4*/ 	.word	0x00038800
        /*06e8*/ 	.short	0x0107
        /*06ea*/ 	.byte	0x24
	.zero		1


	//   ....[39]....
        /*06ec*/ 	.word	0x0000e750
        /*06f0*/ 	.word	0x000000ff
        /*06f4*/ 	.word	0x00038800
        /*06f8*/ 	.short	0x0101
        /*06fa*/ 	.byte	0x24
	.zero		1


	//   ....[40]....
        /*06fc*/ 	.word	0x0000e770
        /*0700*/ 	.word	0x000000ff
        /*0704*/ 	.word	0x00038820
        /*0708*/ 	.short	0x010a
        /*070a*/ 	.byte	0x24
	.zero		1


	//   ....[41]....
        /*070c*/ 	.word	0x0000ea90
        /*0710*/ 	.word	0x00000003
        /*0714*/ 	.word	0x00038840
        /*0718*/ 	.short	0x010a
        /*071a*/ 	.byte	0x3f
	.zero		1


	//   ....[42]....
        /*071c*/ 	.word	0x0000f0f0
        /*0720*/ 	.word	0x00000002
        /*0724*/ 	.word	0x00038860
        /*0728*/ 	.short	0x010a
        /*072a*/ 	.byte	0x3f
	.zero		1


	//   ....[43]....
        /*072c*/ 	.word	0x0000f9c0
        /*0730*/ 	.word	0x00000003
        /*0734*/ 	.word	0x00038840
        /*0738*/ 	.short	0x010a
        /*073a*/ 	.byte	0x3f
	.zero		1


	//   ....[44]....
        /*073c*/ 	.word	0x00010020
        /*0740*/ 	.word	0x00000002
        /*0744*/ 	.word	0x00038860
        /*0748*/ 	.short	0x010a
        /*074a*/ 	.byte	0x3f
	.zero		1


	//   ....[45]....
        /*074c*/ 	.word	0x00010850
        /*0750*/ 	.word	0x00000003
        /*0754*/ 	.word	0x00038840
        /*0758*/ 	.short	0x010a
        /*075a*/ 	.byte	0x3f
	.zero		1


	//   ....[46]....
        /*075c*/ 	.word	0x00010ea0
        /*0760*/ 	.word	0x00000002
        /*0764*/ 	.word	0x00038860
        /*0768*/ 	.short	0x010a
        /*076a*/ 	.byte	0x3f
	.zero		1


	//   ....[47]....
        /*076c*/ 	.word	0x00011540
        /*0770*/ 	.word	0x00000000
        /*0774*/ 	.word	0x00038860
        /*0778*/ 	.short	0x010a
        /*077a*/ 	.byte	0x3f
	.zero		1


	//   ....[48]....
        /*077c*/ 	.word	0x00011ca0
        /*0780*/ 	.word	0x00000000
        /*0784*/ 	.word	0x00038820
        /*0788*/ 	.short	0x010a
        /*078a*/ 	.byte	0x3f
	.zero		1


	//   ....[49]....
        /*078c*/ 	.word	0x00011eb0
        /*0790*/ 	.word	0x00000006
        /*0794*/ 	.word	0x00000000
        /*0798*/ 	.short	0x010a
        /*079a*/ 	.byte	0x3f
	.zero		1


	//   ....[50]....
        /*079c*/ 	.word	0x00011ee0
        /*07a0*/ 	.word	0x00000007
        /*07a4*/ 	.word	0x00000000
        /*07a8*/ 	.short	0x010a
        /*07aa*/ 	.byte	0x3f
	.zero		1


	//   ....[51]....
        /*07ac*/ 	.word	0x00011f40
        /*07b0*/ 	.word	0x00000004
        /*07b4*/ 	.word	0x00000000
        /*07b8*/ 	.short	0x010a
        /*07ba*/ 	.byte	0x3f
	.zero		1


	//   ....[52]....
        /*07bc*/ 	.word	0x00011f70
        /*07c0*/ 	.word	0x00000003
        /*07c4*/ 	.word	0x00000000
        /*07c8*/ 	.short	0x010a
        /*07ca*/ 	.byte	0x3f
	.zero		1


	//   ....[53]....
        /*07cc*/ 	.word	0x00011fe0
        /*07d0*/ 	.word	0x00000003
        /*07d4*/ 	.word	0x00038800
        /*07d8*/ 	.short	0x010a
        /*07da*/ 	.byte	0x3f
	.zero		1


	//   ....[54]....
        /*07dc*/ 	.word	0x00012030
        /*07e0*/ 	.word	0x00000000
        /*07e4*/ 	.word	0x00038830
        /*07e8*/ 	.short	0x010a
        /*07ea*/ 	.byte	0x3f
	.zero		1


	//   ....[55]....
        /*07ec*/ 	.word	0x000120a0
        /*07f0*/ 	.word	0x00000098
        /*07f4*/ 	.word	0x00038830
        /*07f8*/ 	.short	0x010a
        /*07fa*/ 	.byte	0x3f
	.zero		1


	//   ....[56]....
        /*07fc*/ 	.word	0x00012100
        /*0800*/ 	.word	0x00000003
        /*0804*/ 	.word	0x00038850
        /*0808*/ 	.short	0x010a
        /*080a*/ 	.byte	0x3f
	.zero		1


	//   ....[57]....
        /*080c*/ 	.word	0x00012160
        /*0810*/ 	.word	0x00000007
        /*0814*/ 	.word	0x00038850
        /*0818*/ 	.short	0x010a
        /*081a*/ 	.byte	0x3f
	.zero		1


	//   ....[58]....
        /*081c*/ 	.word	0x00012300
        /*0820*/ 	.word	0x00000002
        /*0824*/ 	.word	0x00038840
        /*0828*/ 	.short	0x010a
        /*082a*/ 	.byte	0x3f
	.zero		1


	//   ....[59]....
        /*082c*/ 	.word	0x00013000
        /*0830*/ 	.word	0x00000002
        /*0834*/ 	.word	0x00038820
        /*0838*/ 	.short	0x010a
        /*083a*/ 	.byte	0x3f
	.zero		1


	//   ....[60]....
        /*083c*/ 	.word	0x00013050
        /*0840*/ 	.word	0x00000003
        /*0844*/ 	.word	0x00038840
        /*0848*/ 	.short	0x010a
        /*084a*/ 	.byte	0x3f
	.zero		1


	//   ....[61]....
        /*084c*/ 	.word	0x000130a0
        /*0850*/ 	.word	0x00000002
        /*0854*/ 	.word	0x00038860
        /*0858*/ 	.short	0x010a
        /*085a*/ 	.byte	0x3f
	.zero		1


	//   ....[62]....
        /*085c*/ 	.word	0x000130f0
        /*0860*/ 	.word	0x00000003
        /*0864*/ 	.word	0x00038840
        /*0868*/ 	.short	0x010a
        /*086a*/ 	.byte	0x3f
	.zero		1


	//   ....[63]....
        /*086c*/ 	.word	0x00013140
        /*0870*/ 	.word	0x00000002
        /*0874*/ 	.word	0x00038860
        /*0878*/ 	.short	0x010a
        /*087a*/ 	.byte	0x3f
	.zero		1


	//   ....[64]....
        /*087c*/ 	.word	0x00013190
        /*0880*/ 	.word	0x00000003
        /*0884*/ 	.word	0x00038840
        /*0888*/ 	.short	0x010a
        /*088a*/ 	.byte	0x3f
	.zero		1


	//   ....[65]....
        /*088c*/ 	.word	0x000131e0
        /*0890*/ 	.word	0x00000002
        /*0894*/ 	.word	0x00038860
        /*0898*/ 	.short	0x010a
        /*089a*/ 	.byte	0x3f
	.zero		1


	//   ....[66]....
        /*089c*/ 	.word	0x00013230
        /*08a0*/ 	.word	0x00000000
        /*08a4*/ 	.word	0x00038860
        /*08a8*/ 	.short	0x010a
        /*08aa*/ 	.byte	0x3f
	.zero		1


	//   ....[67]....
        /*08ac*/ 	.word	0x00013280
        /*08b0*/ 	.word	0x00000000
        /*08b4*/ 	.word	0x00038820
        /*08b8*/ 	.short	0x010a
        /*08ba*/ 	.byte	0x3f
	.zero		1


	//   ....[68]....
        /*08bc*/ 	.word	0x00013420
        /*08c0*/ 	.word	0x00000006
        /*08c4*/ 	.word	0x00000000
        /*08c8*/ 	.short	0x010a
        /*08ca*/ 	.byte	0x3f
	.zero		1


	//   ....[69]....
        /*08cc*/ 	.word	0x00013470
        /*08d0*/ 	.word	0x00000007
        /*08d4*/ 	.word	0x00000000
        /*08d8*/ 	.short	0x010a
        /*08da*/ 	.byte	0x3f
	.zero		1


	//   ....[70]....
        /*08dc*/ 	.word	0x000134c0
        /*08e0*/ 	.word	0x00000004
        /*08e4*/ 	.word	0x00000000
        /*08e8*/ 	.short	0x010a
        /*08ea*/ 	.byte	0x3f
	.zero		1


	//----- nvinfo : EIATTR_NUM_MBARRIERS
	.align		4
.L_389:
        /*08ec*/ 	.byte	0x03, 0x38
        /*08ee*/ 	.short	0x0016


	//----- nvinfo : EIATTR_EXIT_INSTR_OFFSETS
	.align		4
        /*08f0*/ 	.byte	0x04, 0x1c
        /*08f2*/ 	.short	(.L_391 - .L_390)


	//   ....[0]....
.L_390:
        /*08f4*/ 	.word	0x00000f10


	//   ....[1]....
        /*08f8*/ 	.word	0x0000ca10


	//   ....[2]....
        /*08fc*/ 	.word	0x00011fc0


	//----- nvinfo : EIATTR_MAX_THREADS
	.align		4
.L_391:
        /*0900*/ 	.byte	0x04, 0x05
        /*0902*/ 	.short	(.L_393 - .L_392)
.L_392:
        /*0904*/ 	.word	0x00000180
        /*0908*/ 	.word	0x00000001
        /*090c*/ 	.word	0x00000001


	//----- nvinfo : EIATTR_CRS_STACK_SIZE
	.align		4
.L_393:
        /*0910*/ 	.byte	0x04, 0x1e
        /*0912*/ 	.short	(.L_395 - .L_394)
.L_394:
        /*0914*/ 	.word	0x00000000


	//----- nvinfo : EIATTR_CBANK_PARAM_SIZE
	.align		4
.L_395:
        /*0918*/ 	.byte	0x03, 0x19
        /*091a*/ 	.short	0x0a70


	//----- nvinfo : EIATTR_PARAM_CBANK
	.align		4
        /*091c*/ 	.byte	0x04, 0x0a
        /*091e*/ 	.short	(.L_397 - .L_396)
	.align		4
.L_396:
        /*0920*/ 	.word	index@(.nv.constant0._ZN7cutlass13device_kernelIN5flash11enable_sm90INS1_16FlashAttnFwdSm90INS1_25CollectiveMainloopFwdSm90ILi2EN4cute5tupleIJNS5_1CILi2EEENS7_ILi1EEES9_EEENS6_IJNS7_ILi128EEENS7_ILi80EEENS7_ILi256EEEEEELi256ENS_6half_tEfNS_4arch4Sm90ELb0ELb0ELb1ELb0ELb0ELb0ELb0ELb1ELb1ELb1ELb0ELb0EEENS1_21CollectiveEpilogueFwdINS6_IJSB_SD_SC_EEESA_SF_SH_Li256ELb0ELb1ELb0ELb0EEENS1_29StaticPersistentTileSchedulerILb0EEEEEEEEEvNT_6ParamsE)
        /*0924*/ 	.short	0x0210
        /*0926*/ 	.short	0x0a70


	//----- nvinfo : EIATTR_SW_WAR
	.align		4
.L_397:
        /*0928*/ 	.byte	0x04, 0x36
        /*092a*/ 	.short	(.L_399 - .L_398)
.L_398:
        /*092c*/ 	.word	0x00000008
.L_399:


//--------------------- .nv.info._ZN7cutlass13device_kernelIN5flash11enable_sm90INS1_16FlashAttnFwdSm90INS1_25CollectiveMainloopFwdSm90ILi2EN4cute5tupleIJNS5_1CILi1EEES8_S8_EEENS6_IJNS7_ILi128EEENS7_ILi80EEENS7_ILi256EEEEEELi256ENS_6half_tEfNS_4arch4Sm90ELb0ELb0ELb1ELb1ELb0ELb0ELb0ELb1ELb1ELb1ELb0ELb0EEENS1_21CollectiveEpilogueFwdINS6_IJSA_SC_SB_EEES9_SE_SG_Li256ELb1ELb1ELb0ELb0EEENS1_36VarlenDynamicPersistentTileSchedulerILi128ELi80ELi256ELi128ELb0ELb1ELb1ELb0ELb1ELb1EEEEEEEEEvNT_6ParamsE --------------------------
	.section	.nv.info._ZN7cutlass13device_kernelIN5flash11enable_sm90INS1_16FlashAttnFwdSm90INS1_25CollectiveMainloopFwdSm90ILi2EN4cute5tupleIJNS5_1CILi1EEES8_S8_EEENS6_IJNS7_ILi128EEENS7_ILi80EEENS7_ILi256EEEEEELi256ENS_6half_tEfNS_4arch4Sm90ELb0ELb0ELb1ELb1ELb0ELb0ELb0ELb1ELb1ELb1ELb0ELb0EEENS1_21CollectiveEpilogueFwdINS6_IJSA_SC_SB_EEES9_SE_SG_Li256ELb1ELb1ELb0ELb0EEENS1_36VarlenDynamicPersistentTileSchedulerILi128ELi80ELi256ELi128ELb0ELb1ELb1ELb0ELb1ELb1EEEEEEEEEvNT_6ParamsE,"",@"SHT_CUDA_INFO"
	.sectionflags	@""
	.align	4


	//----- nvinfo : EIATTR_CUDA_API_VERSION
	.align		4
        /*0000*/ 	.byte	0x04, 0x37
        /*0002*/ 	.short	(.L_401 - .L_400)
.L_400:
        /*0004*/ 	.word	0x00000082


	//----- nvinfo : EIATTR_KPARAM_INFO
	.align		4
.L_401:
        /*0008*/ 	.byte	0x04, 0x17
        /*000a*/ 	.short	(.L_403 - .L_402)
.L_402:
        /*000c*/ 	.word	0x00000000
        /*0010*/ 	.short	0x0000
        /*0012*/ 	.short	0x0070
        /*0014*/ 	.byte	0x00, 0xf0, 0x01, 0x2a


	//----- nvinfo : EIATTR_SPARSE_MMA_MASK
	.align		4
.L_403:
        /*0018*/ 	.byte	0x03, 0x50
        /*001a*/ 	.short	0x0000


	//----- nvinfo : EIATTR_MAXREG_COUNT
	.align		4
        /*001c*/ 	.byte	0x03, 0x1b
        /*001e*/ 	.short	0x00a8


	//----- nvinfo : EIATTR_NUM_BARRIERS
	.align		4
        /*0020*/ 	.byte	0x02, 0x4c
        /*0022*/ 	.byte	0x09
	.zero		1


	//----- nvinfo : EIATTR_EXTERNS
	.align		4
        /*0024*/ 	.byte	0x04, 0x0f
        /*0026*/ 	.short	(.L_405 - .L_404)


	//   ....[0]....
	.align		4
.L_404:
        /*0028*/ 	.word	index@(__assertfail)


	//----- nvinfo : EIATTR_ANNOTATIONS
	.align		4
.L_405:
        /*002c*/ 	.byte	0x04, 0x55
        /*002e*/ 	.short	(.L_407 - .L_406)


	//   ....[0]....
.L_406:
        /* <DEDUP_REMOVED lines=80> */
        /*0524*/ 	.byte	0xd0, 0x55, 0x01, 0x00, 0x01, 0x00, 0x00, 0x00, 0xf0, 0x61, 0x01, 0x00


	//----- nvinfo : EIATTR_MERCURY_ISA_VERSION
	.align		4
.L_407:
        /*0530*/ 	.byte	0x03, 0x5f
        /*0532*/ 	.short	0x0101


	//----- nvinfo : EIATTR_UNUSED_LOAD_BYTE_OFFSET
	.align		4
        /*0534*/ 	.byte	0x04, 0x44
        /*0536*/ 	.short	(.L_409 - .L_408)


	//   ....[0]....
.L_408:
        /*0538*/ 	.word	0x00000a10
        /*053c*/ 	.word	0x0000fff0


	//   ....[1]....
        /*0540*/ 	.word	0x0000b4a0
        /*0544*/ 	.word	0x0000fff0


	//----- nvinfo : EIATTR_INT_WARP_WIDE_INSTR_OFFSETS
	.align		4
.L_409:
        /*0548*/ 	.byte	0x04, 0x31
        /*054a*/ 	.short	(.L_411 - .L_410)


	//   ....[0]....
.L_410:
        /*054c*/ 	.word	0x00000130


	//   ....[1]....
        /*0550*/ 	.word	0x00000170


	//   ....[2]....
        /*0554*/ 	.word	0x000001e0


	//   ....[3]....
        /*0558*/ 	.word	0x00008e90


	//   ....[4]....
        /*055c*/ 	.word	0x0000f560


	//   ....[5]....
        /*0560*/ 	.word	0x0000f600


	//   ....[6]....
        /*0564*/ 	.word	0x00013ca0


	//   ....[7]....
        /*0568*/ 	.word	0x00013d10


	//----- nvinfo : EIATTR_COOP_GROUP_MASK_REGIDS
	.align		4
.L_411:
        /*056c*/ 	.byte	0x04, 0x29
        /*056e*/ 	.short	(.L_413 - .L_412)


	//   ....[0]....
.L_412:
        /*0570*/ 	.word	0xffffffff


	//   ....[1]....
        /*0574*/ 	.word	0xffffffff


	//   ....[2]....
        /*0578*/ 	.word	0xffffffff


	//   ....[3]....
        /*057c*/ 	.word	0xffffffff


	//   ....[4]....
        /*0580*/ 	.word	0xffffffff


	//   ....[5]....
        /*0584*/ 	.word	0xffffffff


	//   ....[6]....
        /*0588*/ 	.word	0xffffffff


	//   ....[7]....
        /*058c*/ 	.word	0xffffffff


	//   ....[8]....
        /*0590*/ 	.word	0xffffffff


	//   ....[9]....
        /*0594*/ 	.word	0xffffffff


	//   ....[10]....
        /*0598*/ 	.word	0xffffffff


	//   ....[11]....
        /*059c*/ 	.word	0xffffffff


	//   ....[12]....
        /*05a0*/ 	.word	0xffffffff


	//   ....[13]....
        /*05a4*/ 	.word	0xffffffff


	//   ....[14]....
        /*05a8*/ 	.word	0xffffffff


	//   ....[15]....
        /*05ac*/ 	.word	0xffffffff


	//   ....[16]....
        /*05b0*/ 	.word	0xffffffff


	//   ....[17]....
        /*05b4*/ 	.word	0xffffffff


	//   ....[18]....
        /*05b8*/ 	.word	0xffffffff


	//   ....[19]....
        /*05bc*/ 	.word	0xffffffff


	//   ....[20]....
        /*05c0*/ 	.word	0xffffffff


	//   ....[21]....
        /*05c4*/ 	.word	0xffffffff


	//   ....[22]....
        /*05c8*/ 	.word	0xffffffff


	//   ....[23]....
        /*05cc*/ 	.word	0xffffffff


	//   ....[24]....
        /*05d0*/ 	.word	0xffffffff


	//   ....[25]....
        /*05d4*/ 	.word	0xffffffff


	//   ....[26]....
        /*05d8*/ 	.word	0xffffffff


	//   ....[27]....
        /*05dc*/ 	.word	0xffffffff


	//   ....[28]....
        /*05e0*/ 	.word	0xffffffff


	//   ....[29]....
        /*05e4*/ 	.word	0xffffffff


	//   ....[30]....
        /*05e8*/ 	.word	0xffffffff


	//   ....[31]....
        /*05ec*/ 	.word	0xffffffff


	//   ....[32]....
        /*05f0*/ 	.word	0xffffffff


	//   ....[33]....
        /*05f4*/ 	.word	0xffffffff


	//   ....[34]....
        /*05f8*/ 	.word	0xffffffff


	//   ....[35]....
        /*05fc*/ 	.word	0xffffffff


	//   ....[36]....
        /*0600*/ 	.word	0xffffffff


	//   ....[37]....
        /*0604*/ 	.word	0xffffffff


	//   ....[38]....
        /*0608*/ 	.word	0xffffffff


	//   ....[39]....
        /*060c*/ 	.word	0xffffffff


	//   ....[40]....
        /*0610*/ 	.word	0xffffffff


	//   ....[41]....
        /*0614*/ 	.word	0xffffffff


	//   ....[42]....
        /*0618*/ 	.word	0xffffffff


	//   ....[43]....
        /*061c*/ 	.word	0xffffffff


	//   ....[44]....
        /*0620*/ 	.word	0xffffffff


	//   ....[45]....
        /*0624*/ 	.word	0xffffffff


	//   ....[46]....
        /*0628*/ 	.word	0xffffffff


	//   ....[47]....
        /*062c*/ 	.word	0xffffffff


	//   ....[48]....
        /*0630*/ 	.word	0xffffffff


	//   ....[49]....
        /*0634*/ 	.word	0xffffffff


	//   ....[50]....
        /*0638*/ 	.word	0xffffffff


	//   ....[51]....
        /*063c*/ 	.word	0xffffffff


	//   ....[52]....
        /*0640*/ 	.word	0xffffffff


	//   ....[53]....
        /*0644*/ 	.word	0xffffffff


	//   ....[54]....
        /*0648*/ 	.word	0xffffffff


	//   ....[55]....
        /*064c*/ 	.word	0xffffffff


	//   ....[56]....
        /*0650*/ 	.word	0xffffffff


	//   ....[57]....
        /*0654*/ 	.word	0xffffffff


	//   ....[58]....
        /*0658*/ 	.word	0xffffffff


	//   ....[59]....
        /*065c*/ 	.word	0xffffffff


	//   ....[60]....
        /*0660*/ 	.word	0xffffffff


	//   ....[61]....
        /*0664*/ 	.word	0xffffffff


	//   ....[62]....
        /*0668*/ 	.word	0xffffffff


	//   ....[63]....
        /*066c*/ 	.word	0xffffffff


	//   ....[64]....
        /*0670*/ 	.word	0xffffffff


	//   ....[65]....
        /*0674*/ 	.word	0xffffffff


	//   ....[66]....
        /*0678*/ 	.word	0xffffffff


	//   ....[67]....
        /*067c*/ 	.word	0xffffffff


	//   ....[68]....
        /*0680*/ 	.word	0xffffffff


	//   ....[69]....
        /*0684*/ 	.word	0xffffffff


	//   ....[70]....
        /*0688*/ 	.word	0xffffffff


	//   ....[71]....
        /*068c*/ 	.word	0xffffffff


	//   ....[72]....
        /*0690*/ 	.word	0xffffffff


	//   ....[73]....
        /*0694*/ 	.word	0xffffffff


	//   ....[74]....
        /*0698*/ 	.word	0xffffffff


	//   ....[75]....
        /*069c*/ 	.word	0xffffffff


	//   ....[76]....
        /*06a0*/ 	.word	0xffffffff


	//   ....[77]....
        /*06a4*/ 	.word	0xffffffff


	//   ....[78]....
        /*06a8*/ 	.word	0xffffffff


	//   ....[79]....
        /*06ac*/ 	.word	0xffffffff


	//   ....[80]....
        /*06b0*/ 	.word	0xffffffff


	//   ....[81]....
        /*06b4*/ 	.word	0xffffffff


	//   ....[82]....
        /*06b8*/ 	.word	0xffffffff


	//   ....[83]....
        /*06bc*/ 	.word	0xffffffff


	//   ....[84]....
        /*06c0*/ 	.word	0xffffffff


	//   ....[85]....
        /*06c4*/ 	.word	0xffffffff


	//   ....[86]....
        /*06c8*/ 	.word	0xffffffff


	//   ....[87]....
        /*06cc*/ 	.word	0xffffffff


	//   ....[88]....
        /*06d0*/ 	.word	0xffffffff


	//   ....[89]....
        /*06d4*/ 	.word	0xffffffff


	//   ....[90]....
        /*06d8*/ 	.word	0xffffffff


	//   ....[91]....
        /*06dc*/ 	.word	0x0500000f


	//   ....[92]....
        /*06e0*/ 	.word	0x0500000f


	//   ....[93]....
        /*06e4*/ 	.word	0x0500000f


	//   ....[94]....
        /*06e8*/ 	.word	0x0500000f


	//   ....[95]....
        /*06ec*/ 	.word	0x0500000f


	//   ....[96]....
        /*06f0*/ 	.word	0x0500000f


	//   ....[97]....
        /*06f4*/ 	.word	0x0500000f


	//   ....[98]....
        /*06f8*/ 	.word	0x0500000f


	//   ....[99]....
        /*06fc*/ 	.word	0x0500000f


	//   ....[100]....
        /*0700*/ 	.word	0x0500000f


	//   ....[101]....
        /*0704*/ 	.word	0x0500000f


	//   ....[102]....
        /*0708*/ 	.word	0x0500000f


	//   ....[103]....
        /*070c*/ 	.word	0x0500000f


	//   ....[104]....
        /*0710*/ 	.word	0x0500000f


	//   ....[105]....
        /*0714*/ 	.word	0x0500000f


	//   ....[106]....
        /*0718*/ 	.word	0x0500000f


	//   ....[107]....
        /*071c*/ 	.word	0x0500000f


	//   ....[108]....
        /*0720*/ 	.word	0x0500000f


	//   ....[109]....
        /*0724*/ 	.word	0x0500000f


	//   ....[110]....
        /*0728*/ 	.word	0x0500000f


	//   ....[111]....
        /*072c*/ 	.word	0x0500000f


	//   ....[112]....
        /*0730*/ 	.word	0x0500000f


	//   ....[113]....
        /*0734*/ 	.word	0x0500000f


	//   ....[114]....
        /*0738*/ 	.word	0x0500000f


	//   ....[115]....
        /*073c*/ 	.word	0x0500000f


	//   ....[116]....
        /*0740*/ 	.word	0x0500000f


	//   ....[117]....
        /*0744*/ 	.word	0x0500000f


	//   ....[118]....
        /*0748*/ 	.word	0x0500000f


	//   ....[119]....
        /*074c*/ 	.word	0x0500000f


	//   ....[120]....
        /*0750*/ 	.word	0x0500000f


	//   ....[121]....
        /*0754*/ 	.word	0x0500000f


	//   ....[122]....
        /*0758*/ 	.word	0x0500000f


	//   ....[123]....
        /*075c*/ 	.word	0x0500000f


	//   ....[124]....
        /*0760*/ 	.word	0x0500000f


	//   ....[125]....
        /*0764*/ 	.word	0x0500000f


	//----- nvinfo : EIATTR_COOP_GROUP_INSTR_OFFSETS
	.align		4
.L_413:
        /*0768*/ 	.byte	0x04, 0x28
        /*076a*/ 	.short	(.L_415 - .L_414)


	//   ....[0]....
.L_414:
        /*076c*/ 	.word	0x00000060


	//   ....[1]....
        /*0770*/ 	.word	0x00000140


	//   ....[2]....
        /*0774*/ 	.word	0x00000190


	//   ....[3]....
        /*0778*/ 	.word	0x000003c0


	//   ....[4]....
        /*077c*/ 	.word	0x00000520


	//   ....[5]....
        /*0780*/ 	.word	0x00000640


	//   ....[6]....
        /*0784*/ 	.word	0x000007a0


	//   ....[7]....
        /*0788*/ 	.word	0x000016c0


	//   ....[8]....
        /*078c*/ 	.word	0x00004d90


	//   ....[9]....
        /*0790*/ 	.word	0x00004e10


	//   ....[10]....
        /*0794*/ 	.word	0x00005180


	//   ....[11]....
        /*0798*/ 	.word	0x00005200


	//   ....[12]....
        /*079c*/ 	.word	0x000090a0


	//   ....[13]....
        /*07a0*/ 	.word	0x00009100


	//   ....[14]....
        /*07a4*/ 	.word	0x000096f0


	//   ....[15]....
        /*07a8*/ 	.word	0x00009750


	//   ....[16]....
        /*07ac*/ 	.word	0x0000a7b0


	//   ....[17]....
        /*07b0*/ 	.word	0x0000a880


	//   ....[18]....
        /*07b4*/ 	.word	0x0000a940


	//   ....[19]....
        /*07b8*/ 	.word	0x0000ab20


	//   ....[20]....
        /*07bc*/ 	.word	0x0000c670


	//   ....[21]....
        /*07c0*/ 	.word	0x0000c6a0


	//   ....[22]....
        /*07c4*/ 	.word	0x0000c750


	//   ....[23]....
        /*07c8*/ 	.word	0x0000c790


	//   ....[24]....
        /*07cc*/ 	.word	0x0000cf20


	//   ....[25]....
        /*07d0*/ 	.word	0x0000cf60


	//   ....[26]....
        /*07d4*/ 	.word	0x0000d0d0


	//   ....[27]....
        /*07d8*/ 	.word	0x0000d0f0


	//   ....[28]....
        /*07dc*/ 	.word	0x0000d240


	//   ....[29]....
        /*07e0*/ 	.word	0x0000d260


	//   ....[30]....
        /*07e4*/ 	.word	0x0000d3c0


	//   ....[31]....
        /*07e8*/ 	.word	0x0000d3e0


	//   ....[32]....
        /*07ec*/ 	.word	0x0000de30


	//   ....[33]....
        /*07f0*/ 	.word	0x0000de60


	//   ....[34]....
        /*07f4*/ 	.word	0x0000dfc0


	//   ....[35]....
        /*07f8*/ 	.word	0x0000dfe0


	//   ....[36]....
        /*07fc*/ 	.word	0x0000e130


	//   ....[37]....
        /*0800*/ 	.word	0x0000e150


	//   ....[38]....
        /*0804*/ 	.word	0x0000e2b0


	//   ....[39]....
        /*0808*/ 	.word	0x0000e2d0


	//   ....[40]....
        /*080c*/ 	.word	0x0000e490


	//   ....[41]....
        /*0810*/ 	.word	0x0000e680


	//   ....[42]....
        /*0814*/ 	.word	0x0000e6b0


	//   ....[43]....
        /*0818*/ 	.word	0x0000e6e0


	//   ....[44]....
        /*081c*/ 	.word	0x0000e710


	//   ....[45]....
        /*0820*/ 	.word	0x0000e740


	//   ....[46]....
        /*0824*/ 	.word	0x0000e770


	//   ....[47]....
        /*0828*/ 	.word	0x0000e8f0


	//   ....[48]....
        /*082c*/ 	.word	0x0000e920


	//   ....[49]....
        /*0830*/ 	.word	0x0000e950


	//   ....[50]....
        /*0834*/ 	.word	0x0000e980


	//   ....[51]....
        /*0838*/ 	.word	0x0000e9b0


	//   ....[52]....
        /*083c*/ 	.word	0x0000e9e0


	//   ....[53]....
        /*0840*/ 	.word	0x0000ea80


	//   ....[54]....
        /*0844*/ 	.word	0x0000eab0


	//   ....[55]....
        /*0848*/ 	.word	0x0000eb40


	//   ....[56]....
        /*084c*/ 	.word	0x0000fb90


	//   ....[57]....
        /*0850*/ 	.word	0x00010890


	//   ....[58]....
        /*0854*/ 	.word	0x000108c0


	//   ....[59]....
        /*0858*/ 	.word	0x000108e0


	//   ....[60]....
        /*085c*/ 	.word	0x00010990


	//   ....[61]....
        /*0860*/ 	.word	0x000109a0


	//   ....[62]....
        /*0864*/ 	.word	0x00010a50


	//   ....[63]....
        /*0868*/ 	.word	0x00010a60


	//   ....[64]....
        /*086c*/ 	.word	0x00010b10


	//   ....[65]....
        /*0870*/ 	.word	0x00010b20


	//   ....[66]....
        /*0874*/ 	.word	0x00010bd0


	//   ....[67]....
        /*0878*/ 	.word	0x00010be0


	//   ....[68]....
        /*087c*/ 	.word	0x00010c90


	//   ....[69]....
        /*0880*/ 	.word	0x00010ca0


	//   ....[70]....
        /*0884*/ 	.word	0x00010d50


	//   ....[71]....
        /*0888*/ 	.word	0x00010d60


	//   ....[72]....
        /*088c*/ 	.word	0x00010db0


	//   ....[73]....
        /*0890*/ 	.word	0x000145e0


	//   ....[74]....
        /*0894*/ 	.word	0x00014610


	//   ....[75]....
        /*0898*/ 	.word	0x00014650


	//   ....[76]....
        /*089c*/ 	.word	0x00014680


	//   ....[77]....
        /*08a0*/ 	.word	0x000146b0


	//   ....[78]....
        /*08a4*/ 	.word	0x000146e0


	//   ....[79]....
        /*08a8*/ 	.word	0x00014710


	//   ....[80]....
        /*08ac*/ 	.word	0x00014740


	//   ....[81]....
        /*08b0*/ 	.word	0x000148d0


	//   ....[82]....
        /*08b4*/ 	.word	0x00014900


	//   ....[83]....
        /*08b8*/ 	.word	0x00014930


	//   ....[84]....
        /*08bc*/ 	.word	0x00014960


	//   ....[85]....
        /*08c0*/ 	.word	0x00014990


	//   ....[86]....
        /*08c4*/ 	.word	0x000149c0


	//   ....[87]....
        /*08c8*/ 	.word	0x00014a80


	//   ....[88]....
        /*08cc*/ 	.word	0x00014aa0


	//   ....[89]....
        /*08d0*/ 	.word	0x00014b10


	//   ....[90]....
        /*08d4*/ 	.word	0x00014fa0


	//   ....[91]....
        /*08d8*/ 	.word	0x000154c0


	//   ....[92]....
        /*08dc*/ 	.word	0x00015690


	//   ....[93]....
        /*08e0*/ 	.word	0x000156e0


	//   ....[94]....
        /*08e4*/ 	.word	0x00015820


	//   ....[95]....
        /*08e8*/ 	.word	0x00015870


	//   ....[96]....
        /*08ec*/ 	.word	0x000159b0


	//   ....[97]....
        /*08f0*/ 	.word	0x00015a00


	//   ....[98]....
        /*08f4*/ 	.word	0x00015b40


	//   ....[99]....
        /*08f8*/ 	.word	0x00015b90


	//   ....[100]....
        /*08fc*/ 	.word	0x00015cd0


	//   ....[101]....
        /*0900*/ 	.word	0x00015d20


	//   ....[102]....
        /*0904*/ 	.word	0x00015e60


	//   ....[103]....
        /*0908*/ 	.word	0x00015eb0


	//   ....[104]....
        /*090c*/ 	.word	0x00015fd0


	//   ....[105]....
        /*0910*/ 	.word	0x00016040


	//   ....[106]....
        /*0914*/ 	.word	0x00016160


	//   ....[107]....
        /*0918*/ 	.word	0x000161b0


	//   ....[108]....
        /*091c*/ 	.word	0x000164e0


	//   ....[109]....
        /*0920*/ 	.word	0x00016580


	//   ....[110]....
        /*0924*/ 	.word	0x000166b0


	//   ....[111]....
        /*0928*/ 	.word	0x00016730


	//   ....[112]....
        /*092c*/ 	.word	0x000167b0


	//   ....[113]....
        /*0930*/ 	.word	0x00016830


	//   ....[114]....
        /*0934*/ 	.word	0x000168b0


	//   ....[115]....
        /*0938*/ 	.word	0x00016940


	//   ....[116]....
        /*093c*/ 	.word	0x000169e0


	//   ....[117]....
        /*0940*/ 	.word	0x00016a90


	//   ....[118]....
        /*0944*/ 	.word	0x00016b10


	//   ....[119]....
        /*0948*/ 	.word	0x00016b90


	//   ....[120]....
        /*094c*/ 	.word	0x00016c10


	//   ....[121]....
        /*0950*/ 	.word	0x00016ca0


	//   ....[122]....
        /*0954*/ 	.word	0x00016d20


	//   ....[123]....
        /*0958*/ 	.word	0x00016dc0


	//   ....[124]....
        /*095c*/ 	.word	0x00016e50


	//   ....[125]....
        /*0960*/ 	.word	0x00016f80


	//----- nvinfo : EIATTR_REG_RECONFIG
	.align		4
.L_415:
        /*0964*/ 	.byte	0x01, 0x54
	.zero		2


	//----- nvinfo : EIATTR_SYSCALL_OFFSETS
	.align		4
        /*0968*/ 	.byte	0x04, 0x46
        /*096a*/ 	.short	(.L_417 - .L_416)


	//   ....[0]....
.L_416:
        /*096c*/ 	.word	0x000018a0


	//   ....[1]....
        /*0970*/ 	.word	0x0000f770


	//   ....[2]....
        /*0974*/ 	.word	0x0000f8d0


	//   ....[3]....
        /*0978*/ 	.word	0x0000f9d0


	//   ....[4]....
        /*097c*/ 	.word	0x00010410


	//----- nvinfo : EIATTR_MBARRIER_INSTR_OFFSETS
	.align		4
.L_417:
        /*0980*/ 	.byte	0x04, 0x39
        /*0982*/ 	.short	(.L_419 - .L_418)


	//   ....[0]....
.L_418:
        /*0984*/ 	.word	0x00000270
        /*0988*/ 	.word	0x000000ff
        /*098c*/ 	.word	0x00038800
        /*0990*/ 	.short	0x0100
        /*0992*/ 	.byte	0x08
	.zero		1


	//   ....[1]....
        /*0994*/ 	.word	0x00000280
        /*0998*/ 	.word	0x000000ff
        /*099c*/ 	.word	0x00038820
        /*09a0*/ 	.short	0x0100
        /*09a2*/ 	.byte	0x08
	.zero		1


	//   ....[2]....
        /*09a4*/ 	.word	0x00000370
        /*09a8*/ 	.word	0x000000ff
        /*09ac*/ 	.word	0x00038830
        /*09b0*/ 	.short	0x0100
        /*09b2*/ 	.byte	0x08
	.zero		1


	//   ....[3]....
        /*09b4*/ 	.word	0x00000380
        /*09b8*/ 	.word	0x000000ff
        /*09bc*/ 	.word	0x00038840
        /*09c0*/ 	.short	0x0100
        /*09c2*/ 	.byte	0x08
	.zero		1


	//   ....[4]....
        /*09c4*/ 	.word	0x00000390
        /*09c8*/ 	.word	0x000000ff
        /*09cc*/ 	.word	0x00038838
        /*09d0*/ 	.short	0x0100
        /*09d2*/ 	.byte	0x08
	.zero		1


	//   ....[5]....
        /*09d4*/ 	.word	0x000003a0
        /*09d8*/ 	.word	0x000000ff
        /*09dc*/ 	.word	0x00038848
        /*09e0*/ 	.short	0x0100
        /*09e2*/ 	.byte	0x08
	.zero		1


	//   ....[6]....
        /*09e4*/ 	.word	0x000004d0
        /*09e8*/ 	.word	0x000000ff
        /*09ec*/ 	.word	0x00038850
        /*09f0*/ 	.short	0x0100
        /*09f2*/ 	.byte	0x08
	.zero		1


	//   ....[7]....
        /*09f4*/ 	.word	0x000004e0
        /*09f8*/ 	.word	0x000000ff
        /*09fc*/ 	.word	0x00038860
        /*0a00*/ 	.short	0x0100
        /*0a02*/ 	.byte	0x08
	.zero		1


	//   ....[8]....
        /*0a04*/ 	.word	0x000004f0
        /*0a08*/ 	.word	0x000000ff
        /*0a0c*/ 	.word	0x00038858
        /*0a10*/ 	.short	0x0100
        /*0a12*/ 	.byte	0x08
	.zero		1


	//   ....[9]....
        /*0a14*/ 	.word	0x00000500
        /*0a18*/ 	.word	0x000000ff
        /*0a1c*/ 	.word	0x00038868
        /*0a20*/ 	.short	0x0100
        /*0a22*/ 	.byte	0x08
	.zero		1


	//   ....[10]....
        /*0a24*/ 	.word	0x000005f0
        /*0a28*/ 	.word	0x000000ff
        /*0a2c*/ 	.word	0x00038870
        /*0a30*/ 	.short	0x0100
        /*0a32*/ 	.byte	0x06
	.zero		1


	//   ....[11]....
        /*0a34*/ 	.word	0x00000600
        /*0a38*/ 	.word	0x000000ff
        /*0a3c*/ 	.word	0x00038880
        /*0a40*/ 	.short	0x0100
        /*0a42*/ 	.byte	0x06
	.zero		1


	//   ....[12]....
        /*0a44*/ 	.word	0x00000610
        /*0a48*/ 	.word	0x000000ff
        /*0a4c*/ 	.word	0x00038878
        /*0a50*/ 	.short	0x0100
        /*0a52*/ 	.byte	0x06
	.zero		1


	//   ....[13]....
        /*0a54*/ 	.word	0x00000620
        /*0a58*/ 	.word	0x000000ff
        /*0a5c*/ 	.word	0x00038888
        /*0a60*/ 	.short	0x0100
        /*0a62*/ 	.byte	0x06
	.zero		1


	//   ....[14]....
        /*0a64*/ 	.word	0x00000750
        /*0a68*/ 	.word	0x000000ff
        /*0a6c*/ 	.word	0x00038890
        /*0a70*/ 	.short	0x0100
        /*0a72*/ 	.byte	0x08
	.zero		1


	//   ....[15]....
        /*0a74*/ 	.word	0x00000760
        /*0a78*/ 	.word	0x000000ff
        /*0a7c*/ 	.word	0x000388a0
        /*0a80*/ 	.short	0x0100
        /*0a82*/ 	.byte	0x08
	.zero		1


	//   ....[16]....
        /*0a84*/ 	.word	0x00000770
        /*0a88*/ 	.word	0x000000ff
        /*0a8c*/ 	.word	0x00038898
        /*0a90*/ 	.short	0x0100
        /*0a92*/ 	.byte	0x08
	.zero		1


	//   ....[17]....
        /*0a94*/ 	.word	0x00000780
        /*0a98*/ 	.word	0x000000ff
        /*0a9c*/ 	.word	0x000388a8
        /*0aa0*/ 	.short	0x0100
        /*0aa2*/ 	.byte	0x08
	.zero		1


	//   ....[18]....
        /*0aa4*/ 	.word	0x000008b0
        /*0aa8*/ 	.word	0x000000ff
        /*0aac*/ 	.word	0x000388b0
        /*0ab0*/ 	.short	0x0100
        /*0ab2*/ 	.byte	0x08
	.zero		1


	//   ....[19]....
        /*0ab4*/ 	.word	0x000008c0
        /*0ab8*/ 	.word	0x000000ff
        /*0abc*/ 	.word	0x000388c0
        /*0ac0*/ 	.short	0x0100
        /*0ac2*/ 	.byte	0x08
	.zero		1


	//   ....[20]....
        /*0ac4*/ 	.word	0x000008d0
        /*0ac8*/ 	.word	0x000000ff
        /*0acc*/ 	.word	0x000388b8
        /*0ad0*/ 	.short	0x0100
        /*0ad2*/ 	.byte	0x08
	.zero		1


	//   ....[21]....
        /*0ad4*/ 	.word	0x000008e0
        /*0ad8*/ 	.word	0x000000ff
        /*0adc*/ 	.word	0x000388c8
        /*0ae0*/ 	.short	0x0100
        /*0ae2*/ 	.byte	0x08
	.zero		1


	//   ....[22]....
        /*0ae4*/ 	.word	0x00001970
        /*0ae8*/ 	.word	0x00000005
        /*0aec*/ 	.word	0x00038800
        /*0af0*/ 	.short	0x010a
        /*0af2*/ 	.byte	0x3f
	.zero		1


	//   ....[23]....
        /*0af4*/ 	.word	0x000019e0
        /*0af8*/ 	.word	0x00000000
        /*0afc*/ 	.word	0x00038830
        /*0b00*/ 	.short	0x010a
        /*0b02*/ 	.byte	0x3f
	.zero		1


	//   ....[24]....
        /*0b04*/ 	.word	0x00001a50
        /*0b08*/ 	.word	0x00000000
        /*0b0c*/ 	.word	0x00038830
        /*0b10*/ 	.short	0x010a
        /*0b12*/ 	.byte	0x3f
	.zero		1


	//   ....[25]....
        /*0b14*/ 	.word	0x00004c10
        /*0b18*/ 	.word	0x00000000
        /*0b1c*/ 	.word	0x00000000
        /*0b20*/ 	.short	0x0101
        /*0b22*/ 	.byte	0x3f
	.zero		1


	//   ....[26]....
        /*0b24*/ 	.word	0x00006100
        /*0b28*/ 	.word	0x000000ff
        /*0b2c*/ 	.word	0x00038830
        /*0b30*/ 	.short	0x010a
        /*0b32*/ 	.byte	0x04
	.zero		1


	//   ....[27]....
        /*0b34*/ 	.word	0x00006150
        /*0b38*/ 	.word	0x000000ff
        /*0b3c*/ 	.word	0x00038830
        /*0b40*/ 	.short	0x010a
        /*0b42*/ 	.byte	0x04
	.zero		1


	//   ....[28]....
        /*0b44*/ 	.word	0x000089f0
        /*0b48*/ 	.word	0x000000ff
        /*0b4c*/ 	.word	0x00038850
        /*0b50*/ 	.short	0x010a
        /*0b52*/ 	.byte	0x04
	.zero		1


	//   ....[29]....
        /*0b54*/ 	.word	0x00008a30
        /*0b58*/ 	.word	0x000000ff
        /*0b5c*/ 	.word	0x00038850
        /*0b60*/ 	.short	0x010a
        /*0b62*/ 	.byte	0x04
	.zero		1


	//   ....[30]....
        /*0b64*/ 	.word	0x00009c80
        /*0b68*/ 	.word	0x000000ff
        /*0b6c*/ 	.word	0x00000000
        /*0b70*/ 	.short	0x0101
        /*0b72*/ 	.byte	0x06
	.zero		1


	//   ....[31]....
        /*0b74*/ 	.word	0x00009ca0
        /*0b78*/ 	.word	0x000000ff
        /*0b7c*/ 	.word	0x00000000
        /*0b80*/ 	.short	0x0101
        /*0b82*/ 	.byte	0x04
	.zero		1


	//   ....[32]....
        /*0b84*/ 	.word	0x0000a710
        /*0b88*/ 	.word	0x0000000b
        /*0b8c*/ 	.word	0x00038850
        /*0b90*/ 	.short	0x010a
        /*0b92*/ 	.byte	0x3f
	.zero		1


	//   ....[33]....
        /*0b94*/ 	.word	0x0000a750
        /*0b98*/ 	.word	0x0000000b
        /*0b9c*/ 	.word	0x00038850
        /*0ba0*/ 	.short	0x010a
        /*0ba2*/ 	.byte	0x3f
	.zero		1


	//   ....[34]....
        /*0ba4*/ 	.word	0x0000ac40
        /*0ba8*/ 	.word	0x0000000b
        /*0bac*/ 	.word	0x00000000
        /*0bb0*/ 	.short	0x0101
        /*0bb2*/ 	.byte	0x3f
	.zero		1


	//   ....[35]....
        /*0bb4*/ 	.word	0x0000cf70
        /*0bb8*/ 	.word	0x00000098
        /*0bbc*/ 	.word	0x00000000
        /*0bc0*/ 	.short	0x0101
        /*0bc2*/ 	.byte	0x3f
	.zero		1


	//   ....[36]....
        /*0bc4*/ 	.word	0x0000fe20
        /*0bc8*/ 	.word	0x00000000
        /*0bcc*/ 	.word	0x00038840
        /*0bd0*/ 	.short	0x010a
        /*0bd2*/ 	.byte	0x3f
	.zero		1


	//   ....[37]....
        /*0bd4*/ 	.word	0x00010f10
        /*0bd8*/ 	.word	0x00000009
        /*0bdc*/ 	.word	0x00038800
        /*0be0*/ 	.short	0x0107
        /*0be2*/ 	.byte	0x3f
	.zero		1


	//   ....[38]....
        /*0be4*/ 	.word	0x00011020
        /*0be8*/ 	.word	0x00000002
        /*0bec*/ 	.word	0x00038800
        /*0bf0*/ 	.short	0x0101
        /*0bf2*/ 	.byte	0x3f
	.zero		1


	//   ....[39]....
        /*0bf4*/ 	.word	0x00011040
        /*0bf8*/ 	.word	0x00000002
        /*0bfc*/ 	.word	0x00038820
        /*0c00*/ 	.short	0x010a
        /*0c02*/ 	.byte	0x3f
	.zero		1


	//   ....[40]....
        /*0c04*/ 	.word	0x000113d0
        /*0c08*/ 	.word	0x00000003
        /*0c0c*/ 	.word	0x00038840
        /*0c10*/ 	.short	0x010a
        /*0c12*/ 	.byte	0x3f
	.zero		1


	//   ....[41]....
        /*0c14*/ 	.word	0x00011990
        /*0c18*/ 	.word	0x00000003
        /*0c1c*/ 	.word	0x00000060
        /*0c20*/ 	.short	0x010a
        /*0c22*/ 	.byte	0x3f
	.zero		1


	//   ....[42]....
        /*0c24*/ 	.word	0x000122b0
        /*0c28*/ 	.word	0x00000003
        /*0c2c*/ 	.word	0x00038840
        /*0c30*/ 	.short	0x010a
        /*0c32*/ 	.byte	0x3f
	.zero		1


	//   ....[43]....
        /*0c34*/ 	.word	0x00012870
        /*0c38*/ 	.word	0x00000002
        /*0c3c*/ 	.word	0x00000060
        /*0c40*/ 	.short	0x010a
        /*0c42*/ 	.byte	0x3f
	.zero		1


	//   ....[44]....
        /*0c44*/ 	.word	0x000130a0
        /*0c48*/ 	.word	0x00000002
        /*0c4c*/ 	.word	0x00038840
        /*0c50*/ 	.short	0x010a
        /*0c52*/ 	.byte	0x3f
	.zero		1


	//   ....[45]....
        /*0c54*/ 	.word	0x00013660
        /*0c58*/ 	.word	0x00000002
        /*0c5c*/ 	.word	0x00000060
        /*0c60*/ 	.short	0x010a
        /*0c62*/ 	.byte	0x3f
	.zero		1


	//   ....[46]....
        /*0c64*/ 	.word	0x00013e20
        /*0c68*/ 	.word	0x00000002
        /*0c6c*/ 	.word	0x00038860
        /*0c70*/ 	.short	0x010a
        /*0c72*/ 	.byte	0x3f
	.zero		1


	//   ....[47]....
        /*0c74*/ 	.word	0x00014f20
        /*0c78*/ 	.word	0x00000000
        /*0c7c*/ 	.word	0x00038820
        /*0c80*/ 	.short	0x010a
        /*0c82*/ 	.byte	0x3f
	.zero		1


	//   ....[48]....
        /*0c84*/ 	.word	0x00015100
        /*0c88*/ 	.word	0x00000006
        /*0c8c*/ 	.word	0x00000000
        /*0c90*/ 	.short	0x010a
        /*0c92*/ 	.byte	0x3f
	.zero		1


	//   ....[49]....
        /*0c94*/ 	.word	0x00015170
        /*0c98*/ 	.word	0x00000007
        /*0c9c*/ 	.word	0x00000000
        /*0ca0*/ 	.short	0x010a
        /*0ca2*/ 	.byte	0x3f
	.zero		1


	//   ....[50]....
        /*0ca4*/ 	.word	0x000151e0
        /*0ca8*/ 	.word	0x00000004
        /*0cac*/ 	.word	0x00000000
        /*0cb0*/ 	.short	0x010a
        /*0cb2*/ 	.byte	0x3f
	.zero		1


	//   ....[51]....
        /*0cb4*/ 	.word	0x00015210
        /*0cb8*/ 	.word	0x00000003
        /*0cbc*/ 	.word	0x00000000
        /*0cc0*/ 	.short	0x010a
        /*0cc2*/ 	.byte	0x3f
	.zero		1


	//   ....[52]....
        /*0cc4*/ 	.word	0x00015270
        /*0cc8*/ 	.word	0x00000005
        /*0ccc*/ 	.word	0x00038800
        /*0cd0*/ 	.short	0x010a
        /*0cd2*/ 	.byte	0x3f
	.zero		1


	//   ....[53]....
        /*0cd4*/ 	.word	0x000152c0
        /*0cd8*/ 	.word	0x00000000
        /*0cdc*/ 	.word	0x00038830
        /*0ce0*/ 	.short	0x010a
        /*0ce2*/ 	.byte	0x3f
	.zero		1


	//   ....[54]....
        /*0ce4*/ 	.word	0x00015330
        /*0ce8*/ 	.word	0x00000004
        /*0cec*/ 	.word	0x00038830
        /*0cf0*/ 	.short	0x010a
        /*0cf2*/ 	.byte	0x3f
	.zero		1


	//   ....[55]....
        /*0cf4*/ 	.word	0x00015390
        /*0cf8*/ 	.word	0x00000003
        /*0cfc*/ 	.word	0x00038850
        /*0d00*/ 	.short	0x010a
        /*0d02*/ 	.byte	0x3f
	.zero		1


	//   ....[56]....
        /*0d04*/ 	.word	0x000153e0
        /*0d08*/ 	.word	0x0000000b
        /*0d0c*/ 	.word	0x00038850
        /*0d10*/ 	.short	0x010a
        /*0d12*/ 	.byte	0x3f
	.zero		1


	//   ....[57]....
        /*0d14*/ 	.word	0x00015580
        /*0d18*/ 	.word	0x00000000
        /*0d1c*/ 	.word	0x00038840
        /*0d20*/ 	.short	0x010a
        /*0d22*/ 	.byte	0x3f
	.zero		1


	//   ....[58]....
        /*0d24*/ 	.word	0x00016200
        /*0d28*/ 	.word	0x00000002
        /*0d2c*/ 	.word	0x00038820
        /*0d30*/ 	.short	0x010a
        /*0d32*/ 	.byte	0x3f
	.zero		1


	//   ....[59]....
        /*0d34*/ 	.word	0x00016250
        /*0d38*/ 	.word	0x00000003
        /*0d3c*/ 	.word	0x00038840
        /*0d40*/ 	.short	0x010a
        /*0d42*/ 	.byte	0x3f
	.zero		1


	//   ....[60]....
        /*0d44*/ 	.word	0x000162a0
        /*0d48*/ 	.word	0x00000003
        /*0d4c*/ 	.word	0x00000060
        /*0d50*/ 	.short	0x010a
        /*0d52*/ 	.byte	0x3f
	.zero		1


	//   ....[61]....
        /*0d54*/ 	.word	0x000162f0
        /*0d58*/ 	.word	0x00000003
        /*0d5c*/ 	.word	0x00038840
        /*0d60*/ 	.short	0x010a
        /*0d62*/ 	.byte	0x3f
	.zero		1


	//   ....[62]....
        /*0d64*/ 	.word	0x00016340
        /*0d68*/ 	.word	0x00000002
        /*0d6c*/ 	.word	0x00000060
        /*0d70*/ 	.short	0x010a
        /*0d72*/ 	.byte	0x3f
	.zero		1


	//   ....[63]....
        /*0d74*/ 	.word	0x00016390
        /*0d78*/ 	.word	0x00000002
        /*0d7c*/ 	.word	0x00038840
        /*0d80*/ 	.short	0x010a
        /*0d82*/ 	.byte	0x3f
	.zero		1


	//   ....[64]....
        /*0d84*/ 	.word	0x000163e0
        /*0d88*/ 	.word	0x00000002
        /*0d8c*/ 	.word	0x00000060
        /*0d90*/ 	.short	0x010a
        /*0d92*/ 	.byte	0x3f
	.zero		1


	//   ....[65]....
        /*0d94*/ 	.word	0x00016430
        /*0d98*/ 	.word	0x00000002
        /*0d9c*/ 	.word	0x00038860
        /*0da0*/ 	.short	0x010a
        /*0da2*/ 	.byte	0x3f
	.zero		1


	//   ....[66]....
        /*0da4*/ 	.word	0x00016ea0
        /*0da8*/ 	.word	0x00000000
        /*0dac*/ 	.word	0x00038820
        /*0db0*/ 	.short	0x010a
        /*0db2*/ 	.byte	0x3f
	.zero		1


	//   ....[67]....
        /*0db4*/ 	.word	0x00017040
        /*0db8*/ 	.word	0x00000006
        /*0dbc*/ 	.word	0x00000000
        /*0dc0*/ 	.short	0x010a
        /*0dc2*/ 	.byte	0x3f
	.zero		1


	//   ....[68]....
        /*0dc4*/ 	.word	0x00017090
        /*0dc8*/ 	.word	0x00000007
        /*0dcc*/ 	.word	0x00000000
        /*0dd0*/ 	.short	0x010a
        /*0dd2*/ 	.byte	0x3f
	.zero		1


	//   ....[69]....
        /*0dd4*/ 	.word	0x000170e0
        /*0dd8*/ 	.word	0x00000004
        /*0ddc*/ 	.word	0x00000000
        /*0de0*/ 	.short	0x010a
        /*0de2*/ 	.byte	0x3f
	.zero		1


	//----- nvinfo : EIATTR_NUM_MBARRIERS
	.align		4
.L_419:
        /*0de4*/ 	.byte	0x03, 0x38
        /*0de6*/ 	.short	0x0016


	//----- nvinfo : EIATTR_EXIT_INSTR_OFFSETS
	.align		4
        /*0de8*/ 	.byte	0x04, 0x1c
        /*0dea*/ 	.short	(.L_421 - .L_420)


	//   ....[0]....
.L_420:
        /*0dec*/ 	.word	0x00000a50


	//   ....[1]....
        /*0df0*/ 	.word	0x0000e450


	//   ....[2]....
        /*0df4*/ 	.word	0x00015260


	//----- nvinfo : EIATTR_MAX_THREADS
	.align		4
.L_421:
        /*0df8*/ 	.byte	0x04, 0x05
        /*0dfa*/ 	.short	(.L_423 - .L_422)
.L_422:
        /*0dfc*/ 	.word	0x00000180
        /*0e00*/ 	.word	0x00000001
        /*0e04*/ 	.word	0x00000001


	//----- nvinfo : EIATTR_CRS_STACK_SIZE
	.align		4
.L_423:
        /*0e08*/ 	.byte	0x04, 0x1e
        /*0e0a*/ 	.short	(.L_425 - .L_424)
.L_424:
        /*0e0c*/ 	.word	0x00000000


	//----- nvinfo : EIATTR_CBANK_PARAM_SIZE
	.align		4
.L_425:
        /*0e10*/ 	.byte	0x03, 0x19
        /*0e12*/ 	.short	0x0af0


	//----- nvinfo : EIATTR_PARAM_CBANK
	.align		4
        /*0e14*/ 	.byte	0x04, 0x0a
        /*0e16*/ 	.short	(.L_427 - .L_426)
	.align		4
.L_426:
        /*0e18*/ 	.word	index@(.nv.constant0._ZN7cutlass13device_kernelIN5flash11enable_sm90INS1_16FlashAttnFwdSm90INS1_25CollectiveMainloopFwdSm90ILi2EN4cute5tupleIJNS5_1CILi1EEES8_S8_EEENS6_IJNS7_ILi128EEENS7_ILi80EEENS7_ILi256EEEEEELi256ENS_6half_tEfNS_4arch4Sm90ELb0ELb0ELb1ELb1ELb0ELb0ELb0ELb1ELb1ELb1ELb0ELb0EEENS1_21CollectiveEpilogueFwdINS6_IJSA_SC_SB_EEES9_SE_SG_Li256ELb1ELb1ELb0ELb0EEENS1_36VarlenDynamicPersistentTileSchedulerILi128ELi80ELi256ELi128ELb0ELb1ELb1ELb0ELb1ELb1EEEEEEEEEvNT_6ParamsE)
        /*0e1c*/ 	.short	0x0210
        /*0e1e*/ 	.short	0x0af0


	//----- nvinfo : EIATTR_SW_WAR
	.align		4
.L_427:
        /*0e20*/ 	.byte	0x04, 0x36
        /*0e22*/ 	.short	(.L_429 - .L_428)
.L_428:
        /*0e24*/ 	.word	0x00000008
.L_429:


//--------------------- .nv.info._ZN7cutlass13device_kernelIN5flash11enable_sm90INS1_16FlashAttnFwdSm90INS1_25CollectiveMainloopFwdSm90ILi2EN4cute5tupleIJNS5_1CILi1EEES8_S8_EEENS6_IJNS7_ILi128EEENS7_ILi80EEENS7_ILi256EEEEEELi256ENS_6half_tEfNS_4arch4Sm90ELb0ELb0ELb1ELb1ELb0ELb1ELb0ELb1ELb1ELb1ELb0ELb0EEENS1_21CollectiveEpilogueFwdINS6_IJSA_SC_SB_EEES9_SE_SG_Li256ELb1ELb1ELb0ELb0EEENS1_36VarlenDynamicPersistentTileSchedulerILi128ELi80ELi256ELi128ELb0ELb1ELb1ELb0ELb1ELb1EEEEEEEEEvNT_6ParamsE --------------------------
	.section	.nv.info._ZN7cutlass13device_kernelIN5flash11enable_sm90INS1_16FlashAttnFwdSm90INS1_25CollectiveMainloopFwdSm90ILi2EN4cute5tupleIJNS5_1CILi1EEES8_S8_EEENS6_IJNS7_ILi128EEENS7_ILi80EEENS7_ILi256EEEEEELi256ENS_6half_tEfNS_4arch4Sm90ELb0ELb0ELb1ELb1ELb0ELb1ELb0ELb1ELb1ELb1ELb0ELb0EEENS1_21CollectiveEpilogueFwdINS6_IJSA_SC_SB_EEES9_SE_SG_Li256ELb1ELb1ELb0ELb0EEENS1_36VarlenDynamicPersistentTileSchedulerILi128ELi80ELi256ELi128ELb0ELb1ELb1ELb0ELb1ELb1EEEEEEEEEvNT_6ParamsE,"",@"SHT_CUDA_INFO"
	.sectionflags	@""
	.align	4


	//----- nvinfo : EIATTR_CUDA_API_VERSION
	.align		4
        /*0000*/ 	.byte	0x04, 0x37
        /*0002*/ 	.short	(.L_431 - .L_430)
.L_430:
        /*0004*/ 	.word	0x00000082


	//----- nvinfo : EIATTR_KPARAM_INFO
	.align		4
.L_431:
        /*0008*/ 	.byte	0x04, 0x17
        /*000a*/ 	.short	(.L_433 - .L_432)
.L_432:
        /*000c*/ 	.word	0x00000000
        /*0010*/ 	.short	0x0000
        /*0012*/ 	.short	0x0070
        /*0014*/ 	.byte	0x00, 0xf0, 0x01, 0x2a


	//----- nvinfo : EIATTR_SPARSE_MMA_MASK
	.align		4
.L_433:
        /*0018*/ 	.byte	0x03, 0x50
        /*001a*/ 	.short	0x0000


	//----- nvinfo : EIATTR_MAXREG_COUNT
	.align		4
        /*001c*/ 	.byte	0x03, 0x1b
        /*001e*/ 	.short	0x00a8


	//----- nvinfo : EIATTR_NUM_BARRIERS
	.align		4
        /*0020*/ 	.byte	0x02, 0x4c
        /*0022*/ 	.byte	0x10
	.zero		1


	//----- nvinfo : EIATTR_EXTERNS
	.align		4
        /*0024*/ 	.byte	0x04, 0x0f
        /*0026*/ 	.short	(.L_435 - .L_434)


	//   ....[0]....
	.align		4
.L_434:
        /*0028*/ 	.word	index@(__assertfail)


	//----- nvinfo : EIATTR_ANNOTATIONS
	.align		4
.L_435:
        /*002c*/ 	.byte	0x04, 0x55
        /*002e*/ 	.short	(.L_437 - .L_436)


	//   ....[0]....
.L_436:
        /* <DEDUP_REMOVED lines=133> */


	//----- nvinfo : EIATTR_MERCURY_ISA_VERSION
	.align		4
.L_437:
        /*0870*/ 	.byte	0x03, 0x5f
        /*0872*/ 	.short	0x0101


	//----- nvinfo : EIATTR_UNUSED_LOAD_BYTE_OFFSET
	.align		4
        /*0874*/ 	.byte	0x04, 0x44
        /*0876*/ 	.short	(.L_439 - .L_438)


	//   ....[0]....
.L_438:
        /*0878*/ 	.word	0x00000a80
        /*087c*/ 	.word	0x0000fff0


	//   ....[1]....
        /*0880*/ 	.word	0x0001d490
        /*0884*/ 	.word	0x0000fff0


	//----- nvinfo : EIATTR_INT_WARP_WIDE_INSTR_OFFSETS
	.align		4
.L_439:
        /*0888*/ 	.byte	0x04, 0x31
        /*088a*/ 	.short	(.L_441 - .L_440)


	//   ....[0]....
.L_440:
        /*088c*/ 	.word	0x00000190


	//   ....[1]....
        /*0890*/ 	.word	0x000001d0


	//   ....[2]....
        /*0894*/ 	.word	0x00000240


	//   ....[3]....
        /*0898*/ 	.word	0x00022f50


	//   ....[4]....
        /*089c*/ 	.word	0x00022ff0


	//   ....[5]....
        /*08a0*/ 	.word	0x00027730


	//   ....[6]....
        /*08a4*/ 	.word	0x000277a0


	//----- nvinfo : EIATTR_COOP_GROUP_MASK_REGIDS
	.align		4
.L_441:
        /*08a8*/ 	.byte	0x04, 0x29
        /*08aa*/ 	.short	(.L_443 - .L_442)


	//   ....[0]....
.L_442:
        /*08ac*/ 	.word	0xffffffff


	//   ....[1]....
        /*08b0*/ 	.word	0xffffffff


	//   ....[2]....
        /*08b4*/ 	.word	0xffffffff


	//   ....[3]....
        /*08b8*/ 	.word	0xffffffff


	//   ....[4]....
        /*08bc*/ 	.word	0xffffffff


	//   ....[5]....
        /*08c0*/ 	.word	0xffffffff


	//   ....[6]....
        /*08c4*/ 	.word	0xffffffff


	//   ....[7]....
        /*08c8*/ 	.word	0xffffffff


	//   ....[8]....
        /*08cc*/ 	.word	0xffffffff


	//   ....[9]....
        /*08d0*/ 	.word	0xffffffff


	//   ....[10]....
        /*08d4*/ 	.word	0xffffffff


	//   ....[11]....
        /*08d8*/ 	.word	0xffffffff


	//   ....[12]....
        /*08dc*/ 	.word	0xffffffff


	//   ....[13]....
        /*08e0*/ 	.word	0xffffffff


	//   ....[14]....
        /*08e4*/ 	.word	0xffffffff


	//   ....[15]....
        /*08e8*/ 	.word	0xffffffff


	//   ....[16]....
        /*08ec*/ 	.word	0xffffffff


	//   ....[17]....
        /*08f0*/ 	.word	0xffffffff


	//   ....[18]....
        /*08f4*/ 	.word	0xffffffff


	//   ....[19]....
        /*08f8*/ 	.word	0xffffffff


	//   ....[20]....
        /*08fc*/ 	.word	0xffffffff


	//   ....[21]....
        /*0900*/ 	.word	0xffffffff


	//   ....[22]....
        /*0904*/ 	.word	0xffffffff


	//   ....[23]....
        /*0908*/ 	.word	0xffffffff


	//   ....[24]....
        /*090c*/ 	.word	0xffffffff


	//   ....[25]....
        /*0910*/ 	.word	0xffffffff


	//   ....[26]....
        /*0914*/ 	.word	0xffffffff


	//   ....[27]....
        /*0918*/ 	.word	0xffffffff


	//   ....[28]....
        /*091c*/ 	.word	0xffffffff


	//   ....[29]....
        /*0920*/ 	.word	0xffffffff


	//   ....[30]....
        /*0924*/ 	.word	0xffffffff


	//   ....[31]....
        /*0928*/ 	.word	0xffffffff


	//   ....[32]....
        /*092c*/ 	.word	0xffffffff


	//   ....[33]....
        /*0930*/ 	.word	0xffffffff


	//   ....[34]....
        /*0934*/ 	.word	0xffffffff


	//   ....[35]....
        /*0938*/ 	.word	0xffffffff


	//   ....[36]....
        /*093c*/ 	.word	0xffffffff


	//   ....[37]....
        /*0940*/ 	.word	0xffffffff


	//   ....[38]....
        /*0944*/ 	.word	0xffffffff


	//   ....[39]....
        /*0948*/ 	.word	0xffffffff


	//   ....[40]....
        /*094c*/ 	.word	0xffffffff


	//   ....[41]....
        /*0950*/ 	.word	0xffffffff


	//   ....[42]....
        /*0954*/ 	.word	0xffffffff


	//   ....[43]....
        /*0958*/ 	.word	0xffffffff


	//   ....[44]....
        /*095c*/ 	.word	0xffffffff


	//   ....[45]....
        /*0960*/ 	.word	0xffffffff


	//   ....[46]....
        /*0964*/ 	.word	0xffffffff


	//   ....[47]....
        /*0968*/ 	.word	0xffffffff


	//   ....[48]....
        /*096c*/ 	.word	0xffffffff


	//   ....[49]....
        /*0970*/ 	.word	0xffffffff


	//   ....[50]....
        /*0974*/ 	.word	0xffffffff


	//   ....[51]....
        /*0978*/ 	.word	0xffffffff


	//   ....[52]....
        /*097c*/ 	.word	0xffffffff


	//   ....[53]....
        /*0980*/ 	.word	0xffffffff


	//   ....[54]....
        /*0984*/ 	.word	0xffffffff


	//   ....[55]....
        /*0988*/ 	.word	0xffffffff


	//   ....[56]....
        /*098c*/ 	.word	0xffffffff


	//   ....[57]....
        /*0990*/ 	.word	0xffffffff


	//   ....[58]....
        /*0994*/ 	.word	0xffffffff


	//   ....[59]....
        /*0998*/ 	.word	0xffffffff


	//   ....[60]....
        /*099c*/ 	.word	0xffffffff


	//   ....[61]....
        /*09a0*/ 	.word	0xffffffff


	//   ....[62]....
        /*09a4*/ 	.word	0xffffffff


	//   ....[63]....
        /*09a8*/ 	.word	0xffffffff


	//   ....[64]....
        /*09ac*/ 	.word	0xffffffff


	//   ....[65]....
        /*09b0*/ 	.word	0xffffffff


	//   ....[66]....
        /*09b4*/ 	.word	0xffffffff


	//   ....[67]....
        /*09b8*/ 	.word	0xffffffff


	//   ....[68]....
        /*09bc*/ 	.word	0xffffffff


	//   ....[69]....
        /*09c0*/ 	.word	0xffffffff


	//   ....[70]....
        /*09c4*/ 	.word	0xffffffff


	//   ....[71]....
        /*09c8*/ 	.word	0xffffffff


	//   ....[72]....
        /*09cc*/ 	.word	0xffffffff


	//   ....[73]....
        /*09d0*/ 	.word	0xffffffff


	//   ....[74]....
        /*09d4*/ 	.word	0xffffffff


	//   ....[75]....
        /*09d8*/ 	.word	0xffffffff


	//   ....[76]....
        /*09dc*/ 	.word	0xffffffff


	//   ....[77]....
        /*09e0*/ 	.word	0xffffffff


	//   ....[78]....
        /*09e4*/ 	.word	0xffffffff


	//   ....[79]....
        /*09e8*/ 	.word	0xffffffff


	//   ....[80]....
        /*09ec*/ 	.word	0xffffffff


	//   ....[81]....
        /*09f0*/ 	.word	0xffffffff


	//   ....[82]....
        /*09f4*/ 	.word	0xffffffff


	//   ....[83]....
        /*09f8*/ 	.word	0xffffffff


	//   ....[84]....
        /*09fc*/ 	.word	0xffffffff


	//   ....[85]....
        /*0a00*/ 	.word	0xffffffff


	//   ....[86]....
        /*0a04*/ 	.word	0xffffffff


	//   ....[87]....
        /*0a08*/ 	.word	0xffffffff


	//   ....[88]....
        /*0a0c*/ 	.word	0xffffffff


	//   ....[89]....
        /*0a10*/ 	.word	0xffffffff


	//   ....[90]....
        /*0a14*/ 	.word	0xffffffff


	//   ....[91]....
        /*0a18*/ 	.word	0xffffffff


	//   ....[92]....
        /*0a1c*/ 	.word	0xffffffff


	//   ....[93]....
        /*0a20*/ 	.word	0xffffffff


	//   ....[94]....
        /*0a24*/ 	.word	0xffffffff


	//   ....[95]....
        /*0a28*/ 	.word	0xffffffff


	//   ....[96]....
        /*0a2c*/ 	.word	0xffffffff


	//   ....[97]....
        /*0a30*/ 	.word	0xffffffff


	//   ....[98]....
        /*0a34*/ 	.word	0xffffffff


	//   ....[99]....
        /*0a38*/ 	.word	0xffffffff


	//   ....[100]....
        /*0a3c*/ 	.word	0x0500000f


	//   ....[101]....
        /*0a40*/ 	.word	0x0500000f


	//   ....[102]....
        /*0a44*/ 	.word	0x0500000f


	//   ....[103]....
        /*0a48*/ 	.word	0x0500000f


	//   ....[104]....
        /*0a4c*/ 	.word	0x0500000f


	//   ....[105]....
        /*0a50*/ 	.word	0x0500000f


	//   ....[106]....
        /*0a54*/ 	.word	0x0500000f


	//   ....[107]....
        /*0a58*/ 	.word	0x0500000f


	//   ....[108]....
        /*0a5c*/ 	.word	0x0500000f


	//   ....[109]....
        /*0a60*/ 	.word	0x0500000f


	//   ....[110]....
        /*0a64*/ 	.word	0x0500000f


	//   ....[111]....
        /*0a68*/ 	.word	0x0500000f


	//   ....[112]....
        /*0a6c*/ 	.word	0x0500000f


	//   ....[113]....
        /*0a70*/ 	.word	0x0500000f


	//   ....[114]....
        /*0a74*/ 	.word	0x0500000f


	//   ....[115]....
        /*0a78*/ 	.word	0x0500000f


	//   ....[116]....
        /*0a7c*/ 	.word	0x0500000f


	//   ....[117]....
        /*0a80*/ 	.word	0x0500000f


	//   ....[118]....
        /*0a84*/ 	.word	0x0500000f


	//   ....[119]....
        /*0a88*/ 	.word	0x0500000f


	//   ....[120]....
        /*0a8c*/ 	.word	0x0500000f


	//   ....[121]....
        /*0a90*/ 	.word	0x0500000f


	//   ....[122]....
        /*0a94*/ 	.word	0x0500000f


	//   ....[123]....
        /*0a98*/ 	.word	0x0500000f


	//   ....[124]....
        /*0a9c*/ 	.word	0x0500000f


	//   ....[125]....
        /*0aa0*/ 	.word	0x0500000f


	//   ....[126]....
        /*0aa4*/ 	.word	0x0500000f


	//   ....[127]....
        /*0aa8*/ 	.word	0x0500000f


	//   ....[128]....
        /*0aac*/ 	.word	0x0500000f


	//   ....[129]....
        /*0ab0*/ 	.word	0x0500000f


	//   ....[130]....
        /*0ab4*/ 	.word	0x0500000f


	//   ....[131]....
        /*0ab8*/ 	.word	0x0500000f


	//   ....[132]....
        /*0abc*/ 	.word	0x0500000f


	//   ....[133]....
        /*0ac0*/ 	.word	0x0500000f


	//   ....[134]....
        /*0ac4*/ 	.word	0x0500000f


	//   ....[135]....
        /*0ac8*/ 	.word	0x0500000f


	//   ....[136]....
        /*0acc*/ 	.word	0x0500000f


	//   ....[137]....
        /*0ad0*/ 	.word	0x0500000f


	//   ....[138]....
        /*0ad4*/ 	.word	0x0500000f


	//   ....[139]....
        /*0ad8*/ 	.word	0x0500000f


	//   ....[140]....
        /*0adc*/ 	.word	0x0500000f


	//   ....[141]....
        /*0ae0*/ 	.word	0x0500000f


	//   ....[142]....
        /*0ae4*/ 	.word	0x0500000f


	//   ....[143]....
        /*0ae8*/ 	.word	0x0500000f


	//----- nvinfo : EIATTR_COOP_GROUP_INSTR_OFFSETS
	.align		4
.L_443:
        /*0aec*/ 	.byte	0x04, 0x28
        /*0aee*/ 	.short	(.L_445 - .L_444)


	//   ....[0]....
.L_444:
        /*0af0*/ 	.word	0x00000060


	//   ....[1]....
        /*0af4*/ 	.word	0x000001a0


	//   ....[2]....
        /*0af8*/ 	.word	0x000001f0


	//   ....[3]....
        /*0afc*/ 	.word	0x00000420


	//   ....[4]....
        /*0b00*/ 	.word	0x00000580


	//   ....[5]....
        /*0b04*/ 	.word	0x000006a0


	//   ....[6]....
        /*0b08*/ 	.word	0x00000800


	//   ....[7]....
        /*0b0c*/ 	.word	0x0000af40


	//   ....[8]....
        /*0b10*/ 	.word	0x0000b500


	//   ....[9]....
        /*0b14*/ 	.word	0x0000b510


	//   ....[10]....
        /*0b18*/ 	.word	0x0000b520


	//   ....[11]....
        /*0b1c*/ 	.word	0x0000b530


	//   ....[12]....
        /*0b20*/ 	.word	0x0000e7c0


	//   ....[13]....
        /*0b24*/ 	.word	0x0000e7d0


	//   ....[14]....
        /*0b28*/ 	.word	0x0000e7e0


	//   ....[15]....
        /*0b2c*/ 	.word	0x0000e7f0


	//   ....[16]....
        /*0b30*/ 	.word	0x000158a0


	//   ....[17]....
        /*0b34*/ 	.word	0x000158c0


	//   ....[18]....
        /*0b38*/ 	.word	0x00015ba0


	//   ....[19]....
        /*0b3c*/ 	.word	0x00015be0


	//   ....[20]....
        /*0b40*/ 	.word	0x0001b2b0


	//   ....[21]....
        /*0b44*/ 	.word	0x0001b2e0


	//   ....[22]....
        /*0b48*/ 	.word	0x0001b660


	//   ....[23]....
        /*0b4c*/ 	.word	0x0001b700


	//   ....[24]....
        /*0b50*/ 	.word	0x0001c9e0


	//   ....[25]....
        /*0b54*/ 	.word	0x0001ca60


	//   ....[26]....
        /*0b58*/ 	.word	0x0001ca70


	//   ....[27]....
        /*0b5c*/ 	.word	0x0001caa0


	//   ....[28]....
        /*0b60*/ 	.word	0x0001e6b0


	//   ....[29]....
        /*0b64*/ 	.word	0x0001e6f0


	//   ....[30]....
        /*0b68*/ 	.word	0x0001e7a0


	//   ....[31]....
        /*0b6c*/ 	.word	0x0001e7d0


	//   ....[32]....
        /*0b70*/ 	.word	0x0001eec0


	//   ....[33]....
        /*0b74*/ 	.word	0x0001eee0


	//   ....[34]....
        /*0b78*/ 	.word	0x0001f030


	//   ....[35]....
        /*0b7c*/ 	.word	0x0001f050


	//   ....[36]....
        /*0b80*/ 	.word	0x0001f1a0


	//   ....[37]....
        /*0b84*/ 	.word	0x0001f1c0


	//   ....[38]....
        /*0b88*/ 	.word	0x0001f320


	//   ....[39]....
        /*0b8c*/ 	.word	0x0001f340


	//   ....[40]....
        /*0b90*/ 	.word	0x0001fc70


	//   ....[41]....
        /*0b94*/ 	.word	0x0001fc90


	//   ....[42]....
        /*0b98*/ 	.word	0x0001fdf0


	//   ....[43]....
        /*0b9c*/ 	.word	0x0001fe10


	//   ....[44]....
        /*0ba0*/ 	.word	0x0001ff60


	//   ....[45]....
        /*0ba4*/ 	.word	0x0001ff80


	//   ....[46]....
        /*0ba8*/ 	.word	0x000200e0


	//   ....[47]....
        /*0bac*/ 	.word	0x00020100


	//   ....[48]....
        /*0bb0*/ 	.word	0x000202e0


	//   ....[49]....
        /*0bb4*/ 	.word	0x000204c0


	//   ....[50]....
        /*0bb8*/ 	.word	0x000204f0


	//   ....[51]....
        /*0bbc*/ 	.word	0x00020520


	//   ....[52]....
        /*0bc0*/ 	.word	0x00020550


	//   ....[53]....
        /*0bc4*/ 	.word	0x00020580


	//   ....[54]....
        /*0bc8*/ 	.word	0x000205b0


	//   ....[55]....
        /*0bcc*/ 	.word	0x00020730


	//   ....[56]....
        /*0bd0*/ 	.word	0x00020760


	//   ....[57]....
        /*0bd4*/ 	.word	0x00020790


	//   ....[58]....
        /*0bd8*/ 	.word	0x000207c0


	//   ....[59]....
        /*0bdc*/ 	.word	0x000207f0


	//   ....[60]....
        /*0be0*/ 	.word	0x00020820


	//   ....[61]....
        /*0be4*/ 	.word	0x000208b0


	//   ....[62]....
        /*0be8*/ 	.word	0x000208e0


	//   ....[63]....
        /*0bec*/ 	.word	0x00020970


	//   ....[64]....
        /*0bf0*/ 	.word	0x00021620


	//   ....[65]....
        /*0bf4*/ 	.word	0x00023580


	//   ....[66]....
        /*0bf8*/ 	.word	0x000242b0


	//   ....[67]....
        /*0bfc*/ 	.word	0x000242d0


	//   ....[68]....
        /*0c00*/ 	.word	0x000242f0


	//   ....[69]....
        /*0c04*/ 	.word	0x00024390


	//   ....[70]....
        /*0c08*/ 	.word	0x00024400


	//   ....[71]....
        /*0c0c*/ 	.word	0x00024450


	//   ....[72]....
        /*0c10*/ 	.word	0x000244c0


	//   ....[73]....
        /*0c14*/ 	.word	0x00024510


	//   ....[74]....
        /*0c18*/ 	.word	0x00024580


	//   ....[75]....
        /*0c1c*/ 	.word	0x000245d0


	//   ....[76]....
        /*0c20*/ 	.word	0x00024640


	//   ....[77]....
        /*0c24*/ 	.word	0x00024690


	//   ....[78]....
        /*0c28*/ 	.word	0x00024700


	//   ....[79]....
        /*0c2c*/ 	.word	0x00024750


	//   ....[80]....
        /*0c30*/ 	.word	0x000247c0


	//   ....[81]....
        /*0c34*/ 	.word	0x00024810


	//   ....[82]....
        /*0c38*/ 	.word	0x000280c0


	//   ....[83]....
        /*0c3c*/ 	.word	0x000280e0


	//   ....[84]....
        /*0c40*/ 	.word	0x00028120


	//   ....[85]....
        /*0c44*/ 	.word	0x00028150


	//   ....[86]....
        /*0c48*/ 	.word	0x00028180


	//   ....[87]....
        /*0c4c*/ 	.word	0x000281b0


	//   ....[88]....
        /*0c50*/ 	.word	0x000281e0


	//   ....[89]....
        /*0c54*/ 	.word	0x00028210


	//   ....[90]....
        /*0c58*/ 	.word	0x000283b0


	//   ....[91]....
        /*0c5c*/ 	.word	0x000283e0


	//   ....[92]....
        /*0c60*/ 	.word	0x00028410


	//   ....[93]....
        /*0c64*/ 	.word	0x00028440


	//   ....[94]....
        /*0c68*/ 	.word	0x00028470


	//   ....[95]....
        /*0c6c*/ 	.word	0x000284a0


	//   ....[96]....
        /*0c70*/ 	.word	0x00028560


	//   ....[97]....
        /*0c74*/ 	.word	0x00028580


	//   ....[98]....
        /*0c78*/ 	.word	0x000285f0


	//   ....[99]....
        /*0c7c*/ 	.word	0x00028a70


	//   ....[100]....
        /*0c80*/ 	.word	0x00028eb0


	//   ....[101]....
        /*0c84*/ 	.word	0x00028f40


	//   ....[102]....
        /*0c88*/ 	.word	0x00028f90


	//   ....[103]....
        /*0c8c*/ 	.word	0x00028fe0


	//   ....[104]....
        /*0c90*/ 	.word	0x000290c0


	//   ....[105]....
        /*0c94*/ 	.word	0x00029150


	//   ....[106]....
        /*0c98*/ 	.word	0x000291a0


	//   ....[107]....
        /*0c9c*/ 	.word	0x000291f0


	//   ....[108]....
        /*0ca0*/ 	.word	0x00029450


	//   ....[109]....
        /*0ca4*/ 	.word	0x00029750


	//   ....[110]....
        /*0ca8*/ 	.word	0x000298c0


	//   ....[111]....
        /*0cac*/ 	.word	0x00029910


	//   ....[112]....
        /*0cb0*/ 	.word	0x00029aa0


	//   ....[113]....
        /*0cb4*/ 	.word	0x00029af0


	//   ....[114]....
        /*0cb8*/ 	.word	0x00029c30


	//   ....[115]....
        /*0cbc*/ 	.word	0x00029c80


	//   ....[116]....
        /*0cc0*/ 	.word	0x00029dc0


	//   ....[117]....
        /*0cc4*/ 	.word	0x00029e10


	//   ....[118]....
        /*0cc8*/ 	.word	0x00029f50


	//   ....[119]....
        /*0ccc*/ 	.word	0x00029fa0


	//   ....[120]....
        /*0cd0*/ 	.word	0x0002a0e0


	//   ....[121]....
        /*0cd4*/ 	.word	0x0002a130


	//   ....[122]....
        /*0cd8*/ 	.word	0x0002a270


	//   ....[123]....
        /*0cdc*/ 	.word	0x0002a2c0


	//   ....[124]....
        /*0ce0*/ 	.word	0x0002a3e0


	//   ....[125]....
        /*0ce4*/ 	.word	0x0002a430


	//   ....[126]....
        /*0ce8*/ 	.word	0x0002a760


	//   ....[127]....
        /*0cec*/ 	.word	0x0002a810


	//   ....[128]....
        /*0cf0*/ 	.word	0x0002a920


	//   ....[129]....
        /*0cf4*/ 	.word	0x0002a9b0


	//   ....[130]....
        /*0cf8*/ 	.word	0x0002aa30


	//   ....[131]....
        /*0cfc*/ 	.word	0x0002aab0


	//   ....[132]....
        /*0d00*/ 	.word	0x0002ab30


	//   ....[133]....
        /*0d04*/ 	.word	0x0002abc0


	//   ....[134]....
        /*0d08*/ 	.word	0x0002ac60


	//   ....[135]....
        /*0d0c*/ 	.word	0x0002ad30


	//   ....[136]....
        /*0d10*/ 	.word	0x0002adb0


	//   ....[137]....
        /*0d14*/ 	.word	0x0002ae30


	//   ....[138]....
        /*0d18*/ 	.word	0x0002aeb0


	//   ....[139]....
        /*0d1c*/ 	.word	0x0002af40


	//   ....[140]....
        /*0d20*/ 	.word	0x0002afc0


	//   ....[141]....
        /*0d24*/ 	.word	0x0002b060


	//   ....[142]....
        /*0d28*/ 	.word	0x0002b0f0


	//   ....[143]....
        /*0d2c*/ 	.word	0x0002b220


	//----- nvinfo : EIATTR_REG_RECONFIG
	.align		4
.L_445:
        /*0d30*/ 	.byte	0x01, 0x54
	.zero		2


	//----- nvinfo : EIATTR_SYSCALL_OFFSETS
	.align		4
        /*0d34*/ 	.byte	0x04, 0x46
        /*0d36*/ 	.short	(.L_447 - .L_446)


	//   ....[0]....
.L_446:
        /*0d38*/ 	.word	0x00001b80


	//   ....[1]....
        /*0d3c*/ 	.word	0x00001cd0


	//   ....[2]....
        /*0d40*/ 	.word	0x0000b0e0


	//   ....[3]....
        /*0d44*/ 	.word	0x0000b460


	//   ....[4]....
        /*0d48*/ 	.word	0x00023160


	//   ....[5]....
        /*0d4c*/ 	.word	0x000232c0


	//   ....[6]....
        /*0d50*/ 	.word	0x000233c0


	//   ....[7]....
        /*0d54*/ 	.word	0x00023e20


	//----- nvinfo : EIATTR_MBARRIER_INSTR_OFFSETS
	.align		4
.L_447:
        /*0d58*/ 	.byte	0x04, 0x39
        /*0d5a*/ 	.short	(.L_449 - .L_448)


	//   ....[0]....
.L_448:
        /*0d5c*/ 	.word	0x000002d0
        /*0d60*/ 	.word	0x000000ff
        /*0d64*/ 	.word	0x00038800
        /*0d68*/ 	.short	0x0100
        /*0d6a*/ 	.byte	0x08
	.zero		1


	//   ....[1]....
        /*0d6c*/ 	.word	0x000002e0
        /*0d70*/ 	.word	0x000000ff
        /*0d74*/ 	.word	0x00038820
        /*0d78*/ 	.short	0x0100
        /*0d7a*/ 	.byte	0x08
	.zero		1


	//   ....[2]....
        /*0d7c*/ 	.word	0x000003d0
        /*0d80*/ 	.word	0x000000ff
        /*0d84*/ 	.word	0x00038830
        /*0d88*/ 	.short	0x0100
        /*0d8a*/ 	.byte	0x08
	.zero		1


	//   ....[3]....
        /*0d8c*/ 	.word	0x000003e0
        /*0d90*/ 	.word	0x000000ff
        /*0d94*/ 	.word	0x00038840
        /*0d98*/ 	.short	0x0100
        /*0d9a*/ 	.byte	0x08
	.zero		1


	//   ....[4]....
        /*0d9c*/ 	.word	0x000003f0
        /*0da0*/ 	.word	0x000000ff
        /*0da4*/ 	.word	0x00038838
        /*0da8*/ 	.short	0x0100
        /*0daa*/ 	.byte	0x08
	.zero		1


	//   ....[5]....
        /*0dac*/ 	.word	0x00000400
        /*0db0*/ 	.word	0x000000ff
        /*0db4*/ 	.word	0x00038848
        /*0db8*/ 	.short	0x0100
        /*0dba*/ 	.byte	0x08
	.zero		1


	//   ....[6]....
        /*0dbc*/ 	.word	0x00000530
        /*0dc0*/ 	.word	0x000000ff
        /*0dc4*/ 	.word	0x00038850
        /*0dc8*/ 	.short	0x0100
        /*0dca*/ 	.byte	0x08
	.zero		1


	//   ....[7]....
        /*0dcc*/ 	.word	0x00000540
        /*0dd0*/ 	.word	0x000000ff
        /*0dd4*/ 	.word	0x00038860
        /*0dd8*/ 	.short	0x0100
        /*0dda*/ 	.byte	0x08
	.zero		1


	//   ....[8]....
        /*0ddc*/ 	.word	0x00000550
        /*0de0*/ 	.word	0x000000ff
        /*0de4*/ 	.word	0x00038858
        /*0de8*/ 	.short	0x0100
        /*0dea*/ 	.byte	0x08
	.zero		1


	//   ....[9]....
        /*0dec*/ 	.word	0x00000560
        /*0df0*/ 	.word	0x000000ff
        /*0df4*/ 	.word	0x00038868
        /*0df8*/ 	.short	0x0100
        /*0dfa*/ 	.byte	0x08
	.zero		1


	//   ....[10]....
        /*0dfc*/ 	.word	0x00000650
        /*0e00*/ 	.word	0x000000ff
        /*0e04*/ 	.word	0x00038870
        /*0e08*/ 	.short	0x0100
        /*0e0a*/ 	.byte	0x06
	.zero		1


	//   ....[11]....
        /*0e0c*/ 	.word	0x00000660
        /*0e10*/ 	.word	0x000000ff
        /*0e14*/ 	.word	0x00038880
        /*0e18*/ 	.short	0x0100
        /*0e1a*/ 	.byte	0x06
	.zero		1


	//   ....[12]....
        /*0e1c*/ 	.word	0x00000670
        /*0e20*/ 	.word	0x000000ff
        /*0e24*/ 	.word	0x00038878
        /*0e28*/ 	.short	0x0100
        /*0e2a*/ 	.byte	0x06
	.zero		1


	//   ....[13]....
        /*0e2c*/ 	.word	0x00000680
        /*0e30*/ 	.word	0x000000ff
        /*0e34*/ 	.word	0x00038888
        /*0e38*/ 	.short	0x0100
        /*0e3a*/ 	.byte	0x06
	.zero		1


	//   ....[14]....
        /*0e3c*/ 	.word	0x000007b0
        /*0e40*/ 	.word	0x000000ff
        /*0e44*/ 	.word	0x00038890
        /*0e48*/ 	.short	0x0100
        /*0e4a*/ 	.byte	0x08
	.zero		1


	//   ....[15]....
        /*0e4c*/ 	.word	0x000007c0
        /*0e50*/ 	.word	0x000000ff
        /*0e54*/ 	.word	0x000388a0
        /*0e58*/ 	.short	0x0100
        /*0e5a*/ 	.byte	0x08
	.zero		1


	//   ....[16]....
        /*0e5c*/ 	.word	0x000007d0
        /*0e60*/ 	.word	0x000000ff
        /*0e64*/ 	.word	0x00038898
        /*0e68*/ 	.short	0x0100
        /*0e6a*/ 	.byte	0x08
	.zero		1


	//   ....[17]....
        /*0e6c*/ 	.word	0x000007e0
        /*0e70*/ 	.word	0x000000ff
        /*0e74*/ 	.word	0x000388a8
        /*0e78*/ 	.short	0x0100
        /*0e7a*/ 	.byte	0x08
	.zero		1


	//   ....[18]....
        /*0e7c*/ 	.word	0x00000910
        /*0e80*/ 	.word	0x000000ff
        /*0e84*/ 	.word	0x000388b0
        /*0e88*/ 	.short	0x0100
        /*0e8a*/ 	.byte	0x08
	.zero		1


	//   ....[19]....
        /*0e8c*/ 	.word	0x00000920
        /*0e90*/ 	.word	0x000000ff
        /*0e94*/ 	.word	0x000388c0
        /*0e98*/ 	.short	0x0100
        /*0e9a*/ 	.byte	0x08
	.zero		1


	//   ....[20]....
        /*0e9c*/ 	.word	0x00000930
        /*0ea0*/ 	.word	0x000000ff
        /*0ea4*/ 	.word	0x000388b8
        /*0ea8*/ 	.short	0x0100
        /*0eaa*/ 	.byte	0x08
	.zero		1


	//   ....[21]....
        /*0eac*/ 	.word	0x00000940
        /*0eb0*/ 	.word	0x000000ff
        /*0eb4*/ 	.word	0x000388c8
        /*0eb8*/ 	.short	0x0100
        /*0eba*/ 	.byte	0x08
	.zero		1


	//   ....[22]....
        /*0ebc*/ 	.word	0x00003880
        /*0ec0*/ 	.word	0x00000000
        /*0ec4*/ 	.word	0x00038890
        /*0ec8*/ 	.short	0x010a
        /*0eca*/ 	.byte	0x3f
	.zero		1


	//   ....[23]....
        /*0ecc*/ 	.word	0x00006ce0
        /*0ed0*/ 	.word	0x00000000
        /*0ed4*/ 	.word	0x00038890
        /*0ed8*/ 	.short	0x010a
        /*0eda*/ 	.byte	0x3f
	.zero		1


	//   ....[24]....
        /*0edc*/ 	.word	0x00009ec0
        /*0ee0*/ 	.word	0x00000000
        /*0ee4*/ 	.word	0x00038890
        /*0ee8*/ 	.short	0x010a
        /*0eea*/ 	.byte	0x3f
	.zero		1


	//   ....[25]....
        /*0eec*/ 	.word	0x0000a320
        /*0ef0*/ 	.word	0x00000024
        /*0ef4*/ 	.word	0x00000000
        /*0ef8*/ 	.short	0x0101
        /*0efa*/ 	.byte	0x3f
	.zero		1


	//   ....[26]....
        /*0efc*/ 	.word	0x0000a360
        /*0f00*/ 	.word	0x00000000
        /*0f04*/ 	.word	0x000388b0
        /*0f08*/ 	.short	0x010a
        /*0f0a*/ 	.byte	0x3f
	.zero		1


	//   ....[27]....
        /*0f0c*/ 	.word	0x0000a9b0
        /*0f10*/ 	.word	0x00000000
        /*0f14*/ 	.word	0x00000000
        /*0f18*/ 	.short	0x0101
        /*0f1a*/ 	.byte	0x3f
	.zero		1


	//   ....[28]....
        /*0f1c*/ 	.word	0x0000b160
        /*0f20*/ 	.word	0x00000012
        /*0f24*/ 	.word	0x00038800
        /*0f28*/ 	.short	0x010a
        /*0f2a*/ 	.byte	0x3f
	.zero		1


	//   ....[29]....
        /*0f2c*/ 	.word	0x0000b1b0
        /*0f30*/ 	.word	0x00000012
        /*0f34*/ 	.word	0x00038800
        /*0f38*/ 	.short	0x010a
        /*0f3a*/ 	.byte	0x3f
	.zero		1


	//   ....[30]....
        /*0f3c*/ 	.word	0x0000ba50
        /*0f40*/ 	.word	0x00000012
        /*0f44*/ 	.word	0x00038800
        /*0f48*/ 	.short	0x010a
        /*0f4a*/ 	.byte	0x3f
	.zero		1


	//   ....[31]....
        /*0f4c*/ 	.word	0x0000ebb0
        /*0f50*/ 	.word	0x00000012
        /*0f54*/ 	.word	0x00038800
        /*0f58*/ 	.short	0x010a
        /*0f5a*/ 	.byte	0x3f
	.zero		1


	//   ....[32]....
        /*0f5c*/ 	.word	0x00011e50
        /*0f60*/ 	.word	0x00000000
        /*0f64*/ 	.word	0x00038830
        /*0f68*/ 	.short	0x010a
        /*0f6a*/ 	.byte	0x3f
	.zero		1


	//   ....[33]....
        /*0f6c*/ 	.word	0x00011ed0
        /*0f70*/ 	.word	0x00000000
        /*0f74*/ 	.word	0x00038830
        /*0f78*/ 	.short	0x010a
        /*0f7a*/ 	.byte	0x3f
	.zero		1


	//   ....[34]....
        /*0f7c*/ 	.word	0x000161a0
        /*0f80*/ 	.word	0x00000000
        /*0f84*/ 	.word	0x00000000
        /*0f88*/ 	.short	0x0101
        /*0f8a*/ 	.byte	0x3f
	.zero		1


	//   ....[35]....
        /*0f8c*/ 	.word	0x000171c0
        /*0f90*/ 	.word	0x0000000b
        /*0f94*/ 	.word	0x00038830
        /*0f98*/ 	.short	0x010a
        /*0f9a*/ 	.byte	0x3f
	.zero		1


	//   ....[36]....
        /*0f9c*/ 	.word	0x00017240
        /*0fa0*/ 	.word	0x0000000b
        /*0fa4*/ 	.word	0x00038830
        /*0fa8*/ 	.short	0x010a
        /*0faa*/ 	.byte	0x3f
	.zero		1


	//   ....[37]....
        /*0fac*/ 	.word	0x0001a960
        /*0fb0*/ 	.word	0x00000009
        /*0fb4*/ 	.word	0x00038850
        /*0fb8*/ 	.short	0x010a
        /*0fba*/ 	.byte	0x3f
	.zero		1


	//   ....[38]....
        /*0fbc*/ 	.word	0x0001a9b0
        /*0fc0*/ 	.word	0x00000009
        /*0fc4*/ 	.word	0x00038850
        /*0fc8*/ 	.short	0x010a
        /*0fca*/ 	.byte	0x3f
	.zero		1


	//   ....[39]....
        /*0fcc*/ 	.word	0x0001b930
        /*0fd0*/ 	.word	0x000000a4
        /*0fd4*/ 	.word	0x00000000
        /*0fd8*/ 	.short	0x0101
        /*0fda*/ 	.byte	0x3f
	.zero		1


	//   ....[40]....
        /*0fdc*/ 	.word	0x0001ba50
        /*0fe0*/ 	.word	0x00000009
        /*0fe4*/ 	.word	0x00000000
        /*0fe8*/ 	.short	0x0101
        /*0fea*/ 	.byte	0x3f
	.zero		1


	//   ....[41]....
        /*0fec*/ 	.word	0x0001c6e0
        /*0ff0*/ 	.word	0x00000000
        /*0ff4*/ 	.word	0x00038850
        /*0ff8*/ 	.short	0x010a
        /*0ffa*/ 	.byte	0x3f
	.zero		1


	//   ....[42]....
        /*0ffc*/ 	.word	0x0001c780
        /*1000*/ 	.word	0x00000000
        /*1004*/ 	.word	0x00038850
        /*1008*/ 	.short	0x010a
        /*100a*/ 	.byte	0x3f
	.zero		1


	//   ....[43]....
        /*100c*/ 	.word	0x0001cc20
        /*1010*/ 	.word	0x0000000c
        /*1014*/ 	.word	0x00000000
        /*1018*/ 	.short	0x0101
        /*101a*/ 	.byte	0x3f
	.zero		1


	//   ....[44]....
        /*101c*/ 	.word	0x0001eeb0
        /*1020*/ 	.word	0x00000000
        /*1024*/ 	.word	0x00000000
        /*1028*/ 	.short	0x0101
        /*102a*/ 	.byte	0x3f
	.zero		1


	//   ....[45]....
        /*102c*/ 	.word	0x00021710
        /*1030*/ 	.word	0x00000004
        /*1034*/ 	.word	0x00038820
        /*1038*/ 	.short	0x010a
        /*103a*/ 	.byte	0x3f
	.zero		1


	//   ....[46]....
        /*103c*/ 	.word	0x000217f0
        /*1040*/ 	.word	0x00000006
        /*1044*/ 	.word	0x000388a0
        /*1048*/ 	.short	0x010a
        /*104a*/ 	.byte	0x3f
	.zero		1


	//   ....[47]....
        /*104c*/ 	.word	0x00021d30
        /*1050*/ 	.word	0x00000006
        /*1054*/ 	.word	0x000388c0
        /*1058*/ 	.short	0x010a
        /*105a*/ 	.byte	0x3f
	.zero		1


	//   ....[48]....
        /*105c*/ 	.word	0x000223b0
        /*1060*/ 	.word	0x00000006
        /*1064*/ 	.word	0x000388a0
        /*1068*/ 	.short	0x010a
        /*106a*/ 	.byte	0x3f
	.zero		1


	//   ....[49]....
        /*106c*/ 	.word	0x000228e0
        /*1070*/ 	.word	0x00000006
        /*1074*/ 	.word	0x000388c0
        /*1078*/ 	.short	0x010a
        /*107a*/ 	.byte	0x3f
	.zero		1


	//   ....[50]....
        /*107c*/ 	.word	0x00023830
        /*1080*/ 	.word	0x00000000
        /*1084*/ 	.word	0x00038840
        /*1088*/ 	.short	0x010a
        /*108a*/ 	.byte	0x3f
	.zero		1


	//   ....[51]....
        /*108c*/ 	.word	0x00024940
        /*1090*/ 	.word	0x00000008
        /*1094*/ 	.word	0x00038800
        /*1098*/ 	.short	0x0107
        /*109a*/ 	.byte	0x3f
	.zero		1


	//   ....[52]....
        /*109c*/ 	.word	0x00024a40
        /*10a0*/ 	.word	0x00000002
        /*10a4*/ 	.word	0x00038800
        /*10a8*/ 	.short	0x0101
        /*10aa*/ 	.byte	0x3f
	.zero		1


	//   ....[53]....
        /*10ac*/ 	.word	0x00024a60
        /*10b0*/ 	.word	0x00000002
        /*10b4*/ 	.word	0x00038820
        /*10b8*/ 	.short	0x010a
        /*10ba*/ 	.byte	0x3f
	.zero		1


	//   ....[54]....
        /*10bc*/ 	.word	0x00024df0
        /*10c0*/ 	.word	0x00000003
        /*10c4*/ 	.word	0x00038840
        /*10c8*/ 	.short	0x010a
        /*10ca*/ 	.byte	0x3f
	.zero		1


	//   ....[55]....
        /*10cc*/ 	.word	0x000253b0
        /*10d0*/ 	.word	0x00000002
        /*10d4*/ 	.word	0x00038860
        /*10d8*/ 	.short	0x010a
        /*10da*/ 	.byte	0x3f
	.zero		1


	//   ....[56]....
        /*10dc*/ 	.word	0x00025cd0
        /*10e0*/ 	.word	0x00000003
        /*10e4*/ 	.word	0x00038840
        /*10e8*/ 	.short	0x010a
        /*10ea*/ 	.byte	0x3f
	.zero		1


	//   ....[57]....
        /*10ec*/ 	.word	0x00026290
        /*10f0*/ 	.word	0x00000002
        /*10f4*/ 	.word	0x00038860
        /*10f8*/ 	.short	0x010a
        /*10fa*/ 	.byte	0x3f
	.zero		1


	//   ....[58]....
        /*10fc*/ 	.word	0x00026b00
        /*1100*/ 	.word	0x00000003
        /*1104*/ 	.word	0x00038840
        /*1108*/ 	.short	0x010a
        /*110a*/ 	.byte	0x3f
	.zero		1


	//   ....[59]....
        /*110c*/ 	.word	0x000270b0
        /*1110*/ 	.word	0x00000002
        /*1114*/ 	.word	0x00038860
        /*1118*/ 	.short	0x010a
        /*111a*/ 	.byte	0x3f
	.zero		1


	//   ....[60]....
        /*111c*/ 	.word	0x000278a0
        /*1120*/ 	.word	0x00000002
        /*1124*/ 	.word	0x00038860
        /*1128*/ 	.short	0x010a
        /*112a*/ 	.byte	0x3f
	.zero		1


	//   ....[61]....
        /*112c*/ 	.word	0x000289f0
        /*1130*/ 	.word	0x00000000
        /*1134*/ 	.word	0x00038820
        /*1138*/ 	.short	0x010a
        /*113a*/ 	.byte	0x3f
	.zero		1


	//   ....[62]....
        /*113c*/ 	.word	0x00028ba0
        /*1140*/ 	.word	0x00000006
        /*1144*/ 	.word	0x00000000
        /*1148*/ 	.short	0x010a
        /*114a*/ 	.byte	0x3f
	.zero		1


	//   ....[63]....
        /*114c*/ 	.word	0x00028c10
        /*1150*/ 	.word	0x00000007
        /*1154*/ 	.word	0x00000000
        /*1158*/ 	.short	0x010a
        /*115a*/ 	.byte	0x3f
	.zero		1


	//   ....[64]....
        /*115c*/ 	.word	0x00028c80
        /*1160*/ 	.word	0x00000004
        /*1164*/ 	.word	0x00000000
        /*1168*/ 	.short	0x010a
        /*116a*/ 	.byte	0x3f
	.zero		1


	//   ....[65]....
        /*116c*/ 	.word	0x00028cb0
        /*1170*/ 	.word	0x00000003
        /*1174*/ 	.word	0x00000000
        /*1178*/ 	.short	0x010a
        /*117a*/ 	.byte	0x3f
	.zero		1


	//   ....[66]....
        /*117c*/ 	.word	0x00028d10
        /*1180*/ 	.word	0x00000000
        /*1184*/ 	.word	0x00038890
        /*1188*/ 	.short	0x010a
        /*118a*/ 	.byte	0x3f
	.zero		1


	//   ....[67]....
        /*118c*/ 	.word	0x00028d60
        /*1190*/ 	.word	0x00000000
        /*1194*/ 	.word	0x00038890
        /*1198*/ 	.short	0x010a
        /*119a*/ 	.byte	0x3f
	.zero		1


	//   ....[68]....
        /*119c*/ 	.word	0x00028db0
        /*11a0*/ 	.word	0x00000000
        /*11a4*/ 	.word	0x00038890
        /*11a8*/ 	.short	0x010a
        /*11aa*/ 	.byte	0x3f
	.zero		1


	//   ....[69]....
        /*11ac*/ 	.word	0x00028e00
        /*11b0*/ 	.word	0x00000000
        /*11b4*/ 	.word	0x000388b0
        /*11b8*/ 	.short	0x010a
        /*11ba*/ 	.byte	0x3f
	.zero		1


	//   ....[70]....
        /*11bc*/ 	.word	0x00029010
        /*11c0*/ 	.word	0x00000012
        /*11c4*/ 	.word	0x00038800
        /*11c8*/ 	.short	0x010a
        /*11ca*/ 	.byte	0x3f
	.zero		1


	//   ....[71]....
        /*11cc*/ 	.word	0x00029230
        /*11d0*/ 	.word	0x00000012
        /*11d4*/ 	.word	0x00038800
        /*11d8*/ 	.short	0x010a
        /*11da*/ 	.byte	0x3f
	.zero		1


	//   ....[72]....
        /*11dc*/ 	.word	0x00029280
        /*11e0*/ 	.word	0x00000000
        /*11e4*/ 	.word	0x00038830
        /*11e8*/ 	.short	0x010a
        /*11ea*/ 	.byte	0x3f
	.zero		1


	//   ....[73]....
        /*11ec*/ 	.word	0x000292d0
        /*11f0*/ 	.word	0x0000000b
        /*11f4*/ 	.word	0x00038830
        /*11f8*/ 	.short	0x010a
        /*11fa*/ 	.byte	0x3f
	.zero		1


	//   ....[74]....
        /*11fc*/ 	.word	0x00029320
        /*1200*/ 	.word	0x00000009
        /*1204*/ 	.word	0x00038850
        /*1208*/ 	.short	0x010a
        /*120a*/ 	.byte	0x3f
	.zero		1


	//   ....[75]....
        /*120c*/ 	.word	0x00029370
        /*1210*/ 	.word	0x00000000
        /*1214*/ 	.word	0x00038850
        /*1218*/ 	.short	0x010a
        /*121a*/ 	.byte	0x3f
	.zero		1


	//   ....[76]....
        /*121c*/ 	.word	0x00029530
        /*1220*/ 	.word	0x00000003
        /*1224*/ 	.word	0x00038820
        /*1228*/ 	.short	0x010a
        /*122a*/ 	.byte	0x3f
	.zero		1


	//   ....[77]....
        /*122c*/ 	.word	0x00029580
        /*1230*/ 	.word	0x00000006
        /*1234*/ 	.word	0x000388a0
        /*1238*/ 	.short	0x010a
        /*123a*/ 	.byte	0x3f
	.zero		1


	//   ....[78]....
        /*123c*/ 	.word	0x000295d0
        /*1240*/ 	.word	0x00000006
        /*1244*/ 	.word	0x000388c0
        /*1248*/ 	.short	0x010a
        /*124a*/ 	.byte	0x3f
	.zero		1


	//   ....[79]....
        /*124c*/ 	.word	0x00029620
        /*1250*/ 	.word	0x00000006
        /*1254*/ 	.word	0x000388a0
        /*1258*/ 	.short	0x010a
        /*125a*/ 	.byte	0x3f
	.zero		1


	//   ....[80]....
        /*125c*/ 	.word	0x00029670
        /*1260*/ 	.word	0x00000006
        /*1264*/ 	.word	0x000388c0
        /*1268*/ 	.short	0x010a
        /*126a*/ 	.byte	0x3f
	.zero		1


	//   ....[81]....
        /*126c*/ 	.word	0x00029810
        /*1270*/ 	.word	0x00000000
        /*1274*/ 	.word	0x00038840
        /*1278*/ 	.short	0x010a
        /*127a*/ 	.byte	0x3f
	.zero		1


	//   ....[82]....
        /*127c*/ 	.word	0x0002a480
        /*1280*/ 	.word	0x00000002
        /*1284*/ 	.word	0x00038820
        /*1288*/ 	.short	0x010a
        /*128a*/ 	.byte	0x3f
	.zero		1


	//   ....[83]....
        /*128c*/ 	.word	0x0002a4d0
        /*1290*/ 	.word	0x00000003
        /*1294*/ 	.word	0x00038840
        /*1298*/ 	.short	0x010a
        /*129a*/ 	.byte	0x3f
	.zero		1


	//   ....[84]....
        /*129c*/ 	.word	0x0002a520
        /*12a0*/ 	.word	0x00000002
        /*12a4*/ 	.word	0x00038860
        /*12a8*/ 	.short	0x010a
        /*12aa*/ 	.byte	0x3f
	.zero		1


	//   ....[85]....
        /*12ac*/ 	.word	0x0002a570
        /*12b0*/ 	.word	0x00000003
        /*12b4*/ 	.word	0x00038840
        /*12b8*/ 	.short	0x010a
        /*12ba*/ 	.byte	0x3f
	.zero		1


	//   ....[86]....
        /*12bc*/ 	.word	0x0002a5c0
        /*12c0*/ 	.word	0x00000002
        /*12c4*/ 	.word	0x00038860
        /*12c8*/ 	.short	0x010a
        /*12ca*/ 	.byte	0x3f
	.zero		1


	//   ....[87]....
        /*12cc*/ 	.word	0x0002a610
        /*12d0*/ 	.word	0x00000003
        /*12d4*/ 	.word	0x00038840
        /*12d8*/ 	.short	0x010a
        /*12da*/ 	.byte	0x3f
	.zero		1


	//   ....[88]....
        /*12dc*/ 	.word	0x0002a660
        /*12e0*/ 	.word	0x00000002
        /*12e4*/ 	.word	0x00038860
        /*12e8*/ 	.short	0x010a
        /*12ea*/ 	.byte	0x3f
	.zero		1


	//   ....[89]....
        /*12ec*/ 	.word	0x0002a6b0
        /*12f0*/ 	.word	0x00000002
        /*12f4*/ 	.word	0x00038860
        /*12f8*/ 	.short	0x010a
        /*12fa*/ 	.byte	0x3f
	.zero		1


	//   ....[90]....
        /*12fc*/ 	.word	0x0002b140
        /*1300*/ 	.word	0x00000000
        /*1304*/ 	.word	0x00038820
        /*1308*/ 	.short	0x010a
        /*130a*/ 	.byte	0x3f
	.zero		1


	//   ....[91]....
        /*130c*/ 	.word	0x0002b2e0
        /*1310*/ 	.word	0x00000006
        /*1314*/ 	.word	0x00000000
        /*1318*/ 	.short	0x010a
        /*131a*/ 	.byte	0x3f
	.zero		1


	//   ....[92]....
        /*131c*/ 	.word	0x0002b330
        /*1320*/ 	.word	0x00000007
        /*1324*/ 	.word	0x00000000
        /*1328*/ 	.short	0x010a
        /*132a*/ 	.byte	0x3f
	.zero		1


	//   ....[93]....
        /*132c*/ 	.word	0x0002b380
        /*1330*/ 	.word	0x00000004
        /*1334*/ 	.word	0x00000000
        /*1338*/ 	.short	0x010a
        /*133a*/ 	.byte	0x3f
	.zero		1


	//----- nvinfo : EIATTR_NUM_MBARRIERS
	.align		4
.L_449:
        /*133c*/ 	.byte	0x03, 0x38
        /*133e*/ 	.short	0x0016


	//----- nvinfo : EIATTR_EXIT_INSTR_OFFSETS
	.align		4
        /*1340*/ 	.byte	0x04, 0x1c
        /*1342*/ 	.short	(.L_451 - .L_450)


	//   ....[0]....
.L_450:
        /*1344*/ 	.word	0x00028d00


	//----- nvinfo : EIATTR_MAX_THREADS
	.align		4
.L_451:
        /*1348*/ 	.byte	0x04, 0x05
        /*134a*/ 	.short	(.L_453 - .L_452)
.L_452:
        /*134c*/ 	.word	0x00000180
        /*1350*/ 	.word	0x00000001
        /*1354*/ 	.word	0x00000001


	//----- nvinfo : EIATTR_CRS_STACK_SIZE
	.align		4
.L_453:
        /*1358*/ 	.byte	0x04, 0x1e
        /*135a*/ 	.short	(.L_455 - .L_454)
.L_454:
        /*135c*/ 	.word	0x00000000


	//----- nvinfo : EIATTR_CBANK_PARAM_SIZE
	.align		4
.L_455:
        /*1360*/ 	.byte	0x03, 0x19
        /*1362*/ 	.short	0x0af0


	//----- nvinfo : EIATTR_PARAM_CBANK
	.align		4
        /*1364*/ 	.byte	0x04, 0x0a
        /*1366*/ 	.short	(.L_457 - .L_456)
	.align		4
.L_456:
        /*1368*/ 	.word	index@(.nv.constant0._ZN7cutlass13device_kernelIN5flash11enable_sm90INS1_16FlashAttnFwdSm90INS1_25CollectiveMainloopFwdSm90ILi2EN4cute5tupleIJNS5_1CILi1EEES8_S8_EEENS6_IJNS7_ILi128EEENS7_ILi80EEENS7_ILi256EEEEEELi256ENS_6half_tEfNS_4arch4Sm90ELb0ELb0ELb1ELb1ELb0ELb1ELb0ELb1ELb1ELb1ELb0ELb0EEENS1_21CollectiveEpilogueFwdINS6_IJSA_SC_SB_EEES9_SE_SG_Li256ELb1ELb1ELb0ELb0EEENS1_36VarlenDynamicPersistentTileSchedulerILi128ELi80ELi256ELi128ELb0ELb1ELb1ELb0ELb1ELb1EEEEEEEEEvNT_6ParamsE)
        /*136c*/ 	.short	0x0210
        /*136e*/ 	.short	0x0af0


	//----- nvinfo : EIATTR_SW_WAR
	.align		4
.L_457:
        /*1370*/ 	.byte	0x04, 0x36
        /*1372*/ 	.short	(.L_459 - .L_458)
.L_458:
        /*1374*/ 	.word	0x00000008
.L_459:


//--------------------- .nv.info._ZN7cutlass13device_kernelIN5flash11enable_sm90INS1_16FlashAttnFwdSm90INS1_25CollectiveMainloopFwdSm90ILi2EN4cute5tupleIJNS5_1CILi1EEES8_S8_EEENS6_IJNS7_ILi128EEENS7_ILi64EEENS7_ILi256EEEEEELi256ENS_6half_tEfNS_4arch4Sm90ELb0ELb1ELb1ELb0ELb0ELb0ELb0ELb1ELb1ELb1ELb0ELb0EEENS1_21CollectiveEpilogueFwdINS6_IJSA_SC_SB_EEES9_SE_SG_Li256ELb0ELb1ELb0ELb0EEENS1_30DynamicPersistentTileSchedulerILi256ELi128ELb0ELb1ELb1EEEEEEEEEvNT_6ParamsE --------------------------
	.section	.nv.info._ZN7cutlass13device_kernelIN5flash11enable_sm90INS1_16FlashAttnFwdSm90INS1_25CollectiveMainloopFwdSm90ILi2EN4cute5tupleIJNS5_1CILi1EEES8_S8_EEENS6_IJNS7_ILi128EEENS7_ILi64EEENS7_ILi256EEEEEELi256ENS_6half_tEfNS_4arch4Sm90ELb0ELb1ELb1ELb0ELb0ELb0ELb0ELb1ELb1ELb1ELb0ELb0EEENS1_21CollectiveEpilogueFwdINS6_IJSA_SC_SB_EEES9_SE_SG_Li256ELb0ELb1ELb0ELb0EEENS1_30DynamicPersistentTileSchedulerILi256ELi128ELb0ELb1ELb1EEEEEEEEEvNT_6ParamsE,"",@"SHT_CUDA_INFO"
	.sectionflags	@""
	.align	4


	//----- nvinfo : EIATTR_CUDA_API_VERSION
	.align		4
        /*0000*/ 	.byte	0x04, 0x37
        /*0002*/ 	.short	(.L_461 - .L_460)
.L_460:
        /*0004*/ 	.word	0x00000082


	//----- nvinfo : EIATTR_KPARAM_INFO
	.align		4
.L_461:
        /*0008*/ 	.byte	0x04, 0x17
        /*000a*/ 	.short	(.L_463 - .L_462)
.L_462:
        /*000c*/ 	.word	0x00000000
        /*0010*/ 	.short	0x0000
        /*0012*/ 	.short	0x0070
        /*0014*/ 	.byte	0x00, 0xf0, 0x01, 0x2a


	//----- nvinfo : EIATTR_SPARSE_MMA_MASK
	.align		4
.L_463:
        /*0018*/ 	.byte	0x03, 0x50
        /*001a*/ 	.short	0x0000


	//----- nvinfo : EIATTR_MAXREG_COUNT
	.align		4
        /*001c*/ 	.byte	0x03, 0x1b
        /*001e*/ 	.short	0x00a8


	//----- nvinfo : EIATTR_NUM_BARRIERS
	.align		4
        /*0020*/ 	.byte	0x02, 0x4c
        /*0022*/ 	.byte	0x09
	.zero		1


	//----- nvinfo : EIATTR_EXTERNS
	.align		4
        /*0024*/ 	.byte	0x04, 0x0f
        /*0026*/ 	.short	(.L_465 - .L_464)


	//   ....[0]....
	.align		4
.L_464:
        /*0028*/ 	.word	index@(__assertfail)


	//----- nvinfo : EIATTR_ANNOTATIONS
	.align		4
.L_465:
        /*002c*/ 	.byte	0x04, 0x55
        /*002e*/ 	.short	(.L_467 - .L_466)


	//   ....[0]....
.L_466:
        /* <DEDUP_REMOVED lines=26> */


	//----- nvinfo : EIATTR_MERCURY_ISA_VERSION
	.align		4
.L_467:
        /*01b8*/ 	.byte	0x03, 0x5f
        /*01ba*/ 	.short	0x0101


	//----- nvinfo : EIATTR_INT_WARP_WIDE_INSTR_OFFSETS
	.align		4
        /*01bc*/ 	.byte	0x04, 0x31
        /*01be*/ 	.short	(.L_469 - .L_468)


	//   ....[0]....
.L_468:
        /*01c0*/ 	.word	0x00000130


	//   ....[1]....
        /*01c4*/ 	.word	0x00000170


	//   ....[2]....
        /*01c8*/ 	.word	0x000001e0


	//   ....[3]....
        /*01cc*/ 	.word	0x00010ea0


	//   ....[4]....
        /*01d0*/ 	.word	0x00010f40


	//   ....[5]....
        /*01d4*/ 	.word	0x000151a0


	//   ....[6]....
        /*01d8*/ 	.word	0x00015240


	//----- nvinfo : EIATTR_COOP_GROUP_MASK_REGIDS
	.align		4
.L_469:
        /*01dc*/ 	.byte	0x04, 0x29
        /*01de*/ 	.short	(.L_471 - .L_470)


	//   ....[0]....
.L_470:
        /*01e0*/ 	.word	0xffffffff


	//   ....[1]....
        /*01e4*/ 	.word	0xffffffff


	//   ....[2]....
        /*01e8*/ 	.word	0xffffffff


	//   ....[3]....
        /*01ec*/ 	.word	0xffffffff


	//   ....[4]....
        /*01f0*/ 	.word	0xffffffff


	//   ....[5]....
        /*01f4*/ 	.word	0xffffffff


	//   ....[6]....
        /*01f8*/ 	.word	0xffffffff


	//   ....[7]....
        /*01fc*/ 	.word	0xffffffff


	//   ....[8]....
        /*0200*/ 	.word	0xffffffff


	//   ....[9]....
        /*0204*/ 	.word	0xffffffff


	//   ....[10]....
        /*0208*/ 	.word	0xffffffff


	//   ....[11]....
        /*020c*/ 	.word	0xffffffff


	//   ....[12]....
        /*0210*/ 	.word	0xffffffff


	//   ....[13]....
        /*0214*/ 	.word	0xffffffff


	//   ....[14]....
        /*0218*/ 	.word	0xffffffff


	//   ....[15]....
        /*021c*/ 	.word	0xffffffff


	//   ....[16]....
        /*0220*/ 	.word	0xffffffff


	//   ....[17]....
        /*0224*/ 	.word	0xffffffff


	//   ....[18]....
        /*0228*/ 	.word	0xffffffff


	//   ....[19]....
        /*022c*/ 	.word	0xffffffff


	//   ....[20]....
        /*0230*/ 	.word	0xffffffff


	//   ....[21]....
        /*0234*/ 	.word	0xffffffff


	//   ....[22]....
        /*0238*/ 	.word	0xffffffff


	//   ....[23]....
        /*023c*/ 	.word	0xffffffff


	//   ....[24]....
        /*0240*/ 	.word	0xffffffff


	//   ....[25]....
        /*0244*/ 	.word	0xffffffff


	//   ....[26]....
        /*0248*/ 	.word	0xffffffff


	//   ....[27]....
        /*024c*/ 	.word	0xffffffff


	//   ....[28]....
        /*0250*/ 	.word	0xffffffff


	//   ....[29]....
        /*0254*/ 	.word	0xffffffff


	//   ....[30]....
        /*0258*/ 	.word	0xffffffff


	//   ....[31]....
        /*025c*/ 	.word	0xffffffff


	//   ....[32]....
        /*0260*/ 	.word	0xffffffff


	//   ....[33]....
        /*0264*/ 	.word	0xffffffff


	//   ....[34]....
        /*0268*/ 	.word	0xffffffff


	//   ....[35]....
        /*026c*/ 	.word	0xffffffff


	//   ....[36]....
        /*0270*/ 	.word	0xffffffff


	//   ....[37]....
        /*0274*/ 	.word	0xffffffff


	//   ....[38]....
        /*0278*/ 	.word	0xffffffff


	//   ....[39]....
        /*027c*/ 	.word	0xffffffff


	//   ....[40]....
        /*0280*/ 	.word	0xffffffff


	//   ....[41]....
        /*0284*/ 	.word	0xffffffff


	//   ....[42]....
        /*0288*/ 	.word	0xffffffff


	//   ....[43]....
        /*028c*/ 	.word	0xffffffff


	//   ....[44]....
        /*0290*/ 	.word	0xffffffff


	//   ....[45]....
        /*0294*/ 	.word	0xffffffff


	//   ....[46]....
        /*0298*/ 	.word	0xffffffff


	//   ....[47]....
        /*029c*/ 	.word	0xffffffff


	//   ....[48]....
        /*02a0*/ 	.word	0xffffffff


	//   ....[49]....
        /*02a4*/ 	.word	0xffffffff


	//   ....[50]....
        /*02a8*/ 	.word	0xffffffff


	//   ....[51]....
        /*02ac*/ 	.word	0xffffffff


	//   ....[52]....
        /*02b0*/ 	.word	0xffffffff


	//   ....[53]....
        /*02b4*/ 	.word	0xffffffff


	//   ....[54]....
        /*02b8*/ 	.word	0xffffffff


	//   ....[55]....
        /*02bc*/ 	.word	0xffffffff


	//   ....[56]....
        /*02c0*/ 	.word	0xffffffff


	//   ....[57]....
        /*02c4*/ 	.word	0xffffffff


	//   ....[58]....
        /*02c8*/ 	.word	0xffffffff


	//   ....[59]....
        /*02cc*/ 	.word	0xffffffff


	//   ....[60]....
        /*02d0*/ 	.word	0xffffffff


	//   ....[61]....
        /*02d4*/ 	.word	0xffffffff


	//   ....[62]....
        /*02d8*/ 	.word	0xffffffff


	//   ....[63]....
        /*02dc*/ 	.word	0xffffffff


	//   ....[64]....
        /*02e0*/ 	.word	0xffffffff


	//   ....[65]....
        /*02e4*/ 	.word	0xffffffff


	//   ....[66]....
        /*02e8*/ 	.word	0xffffffff


	//   ....[67]....
        /*02ec*/ 	.word	0xffffffff


	//   ....[68]....
        /*02f0*/ 	.word	0xffffffff


	//   ....[69]....
        /*02f4*/ 	.word	0xffffffff


	//   ....[70]....
        /*02f8*/ 	.word	0xffffffff


	//   ....[71]....
        /*02fc*/ 	.word	0xffffffff


	//   ....[72]....
        /*0300*/ 	.word	0xffffffff


	//   ....[73]....
        /*0304*/ 	.word	0xffffffff


	//   ....[74]....
        /*0308*/ 	.word	0x0500000f


	//   ....[75]....
        /*030c*/ 	.word	0x0500000f


	//   ....[76]....
        /*0310*/ 	.word	0x0500000f


	//   ....[77]....
        /*0314*/ 	.word	0x0500000f


	//   ....[78]....
        /*0318*/ 	.word	0x0500000f


	//   ....[79]....
        /*031c*/ 	.word	0x0500000f


	//   ....[80]....
        /*0320*/ 	.word	0x0500000f


	//   ....[81]....
        /*0324*/ 	.word	0x0500000f


	//   ....[82]....
        /*0328*/ 	.word	0x0500000f


	//   ....[83]....
        /*032c*/ 	.word	0x0500000f


	//   ....[84]....
        /*0330*/ 	.word	0x0500000f


	//   ....[85]....
        /*0334*/ 	.word	0x0500000f


	//   ....[86]....
        /*0338*/ 	.word	0x0500000f


	//   ....[87]....
        /*033c*/ 	.word	0x0500000f


	//   ....[88]....
        /*0340*/ 	.word	0x0500000f


	//   ....[89]....
        /*0344*/ 	.word	0x0500000f


	//   ....[90]....
        /*0348*/ 	.word	0x0500000f


	//   ....[91]....
        /*034c*/ 	.word	0x0500000f


	//   ....[92]....
        /*0350*/ 	.word	0x0500000f


	//----- nvinfo : EIATTR_COOP_GROUP_INSTR_OFFSETS
	.align		4
.L_471:
        /*0354*/ 	.byte	0x04, 0x28
        /*0356*/ 	.short	(.L_473 - .L_472)


	//   ....[0]....
.L_472:
        /*0358*/ 	.word	0x00000060


	//   ....[1]....
        /*035c*/ 	.word	0x00000140


	//   ....[2]....
        /*0360*/ 	.word	0x00000190


	//   ....[3]....
        /*0364*/ 	.word	0x000003c0


	//   ....[4]....
        /*0368*/ 	.word	0x00000520


	//   ....[5]....
        /*036c*/ 	.word	0x00000640


	//   ....[6]....
        /*0370*/ 	.word	0x000007a0


	//   ....[7]....
        /*0374*/ 	.word	0x00001a50


	//   ....[8]....
        /*0378*/ 	.word	0x00002570


	//   ....[9]....
        /*037c*/ 	.word	0x00002e30


	//   ....[10]....
        /*0380*/ 	.word	0x000037b0


	//   ....[11]....
        /*0384*/ 	.word	0x000038c0


	//   ....[12]....
        /*0388*/ 	.word	0x00003c60


	//   ....[13]....
        /*038c*/ 	.word	0x00003cf0


	//   ....[14]....
        /*0390*/ 	.word	0x00005cd0


	//   ....[15]....
        /*0394*/ 	.word	0x00006150


	//   ....[16]....
        /*0398*/ 	.word	0x00006850


	//   ....[17]....
        /*039c*/ 	.word	0x00006950


	//   ....[18]....
        /*03a0*/ 	.word	0x00006c90


	//   ....[19]....
        /*03a4*/ 	.word	0x00006d50


	//   ....[20]....
        /*03a8*/ 	.word	0x00008d80


	//   ....[21]....
        /*03ac*/ 	.word	0x00008e40


	//   ....[22]....
        /*03b0*/ 	.word	0x00009090


	//   ....[23]....
        /*03b4*/ 	.word	0x000090e0


	//   ....[24]....
        /*03b8*/ 	.word	0x0000aad0


	//   ....[25]....
        /*03bc*/ 	.word	0x0000b0d0


	//   ....[26]....
        /*03c0*/ 	.word	0x0000b7b0


	//   ....[27]....
        /*03c4*/ 	.word	0x0000b8b0


	//   ....[28]....
        /*03c8*/ 	.word	0x0000bc40


	//   ....[29]....
        /*03cc*/ 	.word	0x0000bcc0


	//   ....[30]....
        /*03d0*/ 	.word	0x0000cca0


	//   ....[31]....
        /*03d4*/ 	.word	0x0000cce0


	//   ....[32]....
        /*03d8*/ 	.word	0x0000ce20


	//   ....[33]....
        /*03dc*/ 	.word	0x0000ce40


	//   ....[34]....
        /*03e0*/ 	.word	0x0000ea00


	//   ....[35]....
        /*03e4*/ 	.word	0x0000ea30


	//   ....[36]....
        /*03e8*/ 	.word	0x0000eb20


	//   ....[37]....
        /*03ec*/ 	.word	0x0000eb50


	//   ....[38]....
        /*03f0*/ 	.word	0x0000f0f0


	//   ....[39]....
        /*03f4*/ 	.word	0x0000f130


	//   ....[40]....
        /*03f8*/ 	.word	0x0000f280


	//   ....[41]....
        /*03fc*/ 	.word	0x0000f2a0


	//   ....[42]....
        /*0400*/ 	.word	0x0000f3f0


	//   ....[43]....
        /*0404*/ 	.word	0x0000f410


	//   ....[44]....
        /*0408*/ 	.word	0x0000f570


	//   ....[45]....
        /*040c*/ 	.word	0x0000f590


	//   ....[46]....
        /*0410*/ 	.word	0x0000fd40


	//   ....[47]....
        /*0414*/ 	.word	0x0000fd60


	//   ....[48]....
        /*0418*/ 	.word	0x0000feb0


	//   ....[49]....
        /*041c*/ 	.word	0x0000fed0


	//   ....[50]....
        /*0420*/ 	.word	0x00010020


	//   ....[51]....
        /*0424*/ 	.word	0x00010040


	//   ....[52]....
        /*0428*/ 	.word	0x000101a0


	//   ....[53]....
        /*042c*/ 	.word	0x000101c0


	//   ....[54]....
        /*0430*/ 	.word	0x000103d0


	//   ....[55]....
        /*0434*/ 	.word	0x000114c0


	//   ....[56]....
        /*0438*/ 	.word	0x00011fd0


	//   ....[57]....
        /*043c*/ 	.word	0x00012010


	//   ....[58]....
        /*0440*/ 	.word	0x00012030


	//   ....[59]....
        /*0444*/ 	.word	0x000120f0


	//   ....[60]....
        /*0448*/ 	.word	0x00012110


	//   ....[61]....
        /*044c*/ 	.word	0x000121c0


	//   ....[62]....
        /*0450*/ 	.word	0x000121e0


	//   ....[63]....
        /*0454*/ 	.word	0x00012290


	//   ....[64]....
        /*0458*/ 	.word	0x000122b0


	//   ....[65]....
        /*045c*/ 	.word	0x00012360


	//   ....[66]....
        /*0460*/ 	.word	0x00012380


	//   ....[67]....
        /*0464*/ 	.word	0x00012430


	//   ....[68]....
        /*0468*/ 	.word	0x00012450


	//   ....[69]....
        /*046c*/ 	.word	0x00012500


	//   ....[70]....
        /*0470*/ 	.word	0x00012520


	//   ....[71]....
        /*0474*/ 	.word	0x000125c0


	//   ....[72]....
        /*0478*/ 	.word	0x00015970


	//   ....[73]....
        /*047c*/ 	.word	0x00015b60


	//   ....[74]....
        /*0480*/ 	.word	0x000161b0


	//   ....[75]....
        /*0484*/ 	.word	0x00016310


	//   ....[76]....
        /*0488*/ 	.word	0x00016360


	//   ....[77]....
        /*048c*/ 	.word	0x000164e0


	//   ....[78]....
        /*0490*/ 	.word	0x00016530


	//   ....[79]....
        /*0494*/ 	.word	0x00016660


	//   ....[80]....
        /*0498*/ 	.word	0x000166d0


	//   ....[81]....
        /*049c*/ 	.word	0x00016800


	//   ....[82]....
        /*04a0*/ 	.word	0x00016870


	//   ....[83]....
        /*04a4*/ 	.word	0x000169a0


	//   ....[84]....
        /*04a8*/ 	.word	0x00016a10


	//   ....[85]....
        /*04ac*/ 	.word	0x00016b40


	//   ....[86]....
        /*04b0*/ 	.word	0x00016bb0


	//   ....[87]....
        /*04b4*/ 	.word	0x00016ce0


	//   ....[88]....
        /*04b8*/ 	.word	0x00016d50


	//   ....[89]....
        /*04bc*/ 	.word	0x00016e80


	//   ....[90]....
        /*04c0*/ 	.word	0x00016ed0


	//   ....[91]....
        /*04c4*/ 	.word	0x000171f0


	//   ....[92]....
        /*04c8*/ 	.word	0x00017310


	//----- nvinfo : EIATTR_REG_RECONFIG
	.align		4
.L_473:
        /*04cc*/ 	.byte	0x01, 0x54
	.zero		2


	//----- nvinfo : EIATTR_SYSCALL_OFFSETS
	.align		4
        /*04d0*/ 	.byte	0x04, 0x46
        /*04d2*/ 	.short	(.L_475 - .L_474)


	//   ....[0]....
.L_474:
        /*04d4*/ 	.word	0x00001c30


	//   ....[1]....
        /*04d8*/ 	.word	0x000110b0


	//   ....[2]....
        /*04dc*/ 	.word	0x00011200


	//   ....[3]....
        /*04e0*/ 	.word	0x000112f0


	//   ....[4]....
        /*04e4*/ 	.word	0x00011ba0


	//----- nvinfo : EIATTR_MBARRIER_INSTR_OFFSETS
	.align		4
.L_475:
        /*04e8*/ 	.byte	0x04, 0x39
        /*04ea*/ 	.short	(.L_477 - .L_476)


	//   ....[0]....
.L_476:
        /*04ec*/ 	.word	0x00000270
        /*04f0*/ 	.word	0x000000ff
        /*04f4*/ 	.word	0x00030800
        /*04f8*/ 	.short	0x0100
        /*04fa*/ 	.byte	0x08
	.zero		1


	//   ....[1]....
        /*04fc*/ 	.word	0x00000280
        /*0500*/ 	.word	0x000000ff
        /*0504*/ 	.word	0x00030820
        /*0508*/ 	.short	0x0100
        /*050a*/ 	.byte	0x08
	.zero		1


	//   ....[2]....
        /*050c*/ 	.word	0x00000370
        /*0510*/ 	.word	0x000000ff
        /*0514*/ 	.word	0x00030830
        /*0518*/ 	.short	0x0100
        /*051a*/ 	.byte	0x08
	.zero		1


	//   ....[3]....
        /*051c*/ 	.word	0x00000380
        /*0520*/ 	.word	0x000000ff
        /*0524*/ 	.word	0x00030840
        /*0528*/ 	.short	0x0100
        /*052a*/ 	.byte	0x08
	.zero		1


	//   ....[4]....
        /*052c*/ 	.word	0x00000390
        /*0530*/ 	.word	0x000000ff
        /*0534*/ 	.word	0x00030838
        /*0538*/ 	.short	0x0100
        /*053a*/ 	.byte	0x08
	.zero		1


	//   ....[5]....
        /*053c*/ 	.word	0x000003a0
        /*0540*/ 	.word	0x000000ff
        /*0544*/ 	.word	0x00030848
        /*0548*/ 	.short	0x0100
        /*054a*/ 	.byte	0x08
	.zero		1


	//   ....[6]....
        /*054c*/ 	.word	0x000004d0
        /*0550*/ 	.word	0x000000ff
        /*0554*/ 	.word	0x00030850
        /*0558*/ 	.short	0x0100
        /*055a*/ 	.byte	0x08
	.zero		1


	//   ....[7]....
        /*055c*/ 	.word	0x000004e0
        /*0560*/ 	.word	0x000000ff
        /*0564*/ 	.word	0x00030860
        /*0568*/ 	.short	0x0100
        /*056a*/ 	.byte	0x08
	.zero		1


	//   ....[8]....
        /*056c*/ 	.word	0x000004f0
        /*0570*/ 	.word	0x000000ff
        /*0574*/ 	.word	0x00030858
        /*0578*/ 	.short	0x0100
        /*057a*/ 	.byte	0x08
	.zero		1


	//   ....[9]....
        /*057c*/ 	.word	0x00000500
        /*0580*/ 	.word	0x000000ff
        /*0584*/ 	.word	0x00030868
        /*0588*/ 	.short	0x0100
        /*058a*/ 	.byte	0x08
	.zero		1


	//   ....[10]....
        /*058c*/ 	.word	0x000005f0
        /*0590*/ 	.word	0x000000ff
        /*0594*/ 	.word	0x00030870
        /*0598*/ 	.short	0x0100
        /*059a*/ 	.byte	0x06
	.zero		1


	//   ....[11]....
        /*059c*/ 	.word	0x00000600
        /*05a0*/ 	.word	0x000000ff
        /*05a4*/ 	.word	0x00030880
        /*05a8*/ 	.short	0x0100
        /*05aa*/ 	.byte	0x06
	.zero		1


	//   ....[12]....
        /*05ac*/ 	.word	0x00000610
        /*05b0*/ 	.word	0x000000ff
        /*05b4*/ 	.word	0x00030878
        /*05b8*/ 	.short	0x0100
        /*05ba*/ 	.byte	0x06
	.zero		1


	//   ....[13]....
        /*05bc*/ 	.word	0x00000620
        /*05c0*/ 	.word	0x000000ff
        /*05c4*/ 	.word	0x00030888
        /*05c8*/ 	.short	0x0100
        /*05ca*/ 	.byte	0x06
	.zero		1


	//   ....[14]....
        /*05cc*/ 	.word	0x00000750
        /*05d0*/ 	.word	0x000000ff
        /*05d4*/ 	.word	0x00030890
        /*05d8*/ 	.short	0x0100
        /*05da*/ 	.byte	0x08
	.zero		1


	//   ....[15]....
        /*05dc*/ 	.word	0x00000760
        /*05e0*/ 	.word	0x000000ff
        /*05e4*/ 	.word	0x000308a0
        /*05e8*/ 	.short	0x0100
        /*05ea*/ 	.byte	0x08
	.zero		1


	//   ....[16]....
        /*05ec*/ 	.word	0x00000770
        /*05f0*/ 	.word	0x000000ff
        /*05f4*/ 	.word	0x00030898
        /*05f8*/ 	.short	0x0100
        /*05fa*/ 	.byte	0x08
	.zero		1


	//   ....[17]....
        /*05fc*/ 	.word	0x00000780
        /*0600*/ 	.word	0x000000ff
        /*0604*/ 	.word	0x000308a8
        /*0608*/ 	.short	0x0100
        /*060a*/ 	.byte	0x08
	.zero		1


	//   ....[18]....
        /*060c*/ 	.word	0x000008b0
        /*0610*/ 	.word	0x000000ff
        /*0614*/ 	.word	0x000308b0
        /*0618*/ 	.short	0x0100
        /*061a*/ 	.byte	0x08
	.zero		1


	//   ....[19]....
        /*061c*/ 	.word	0x000008c0
        /*0620*/ 	.word	0x000000ff
        /*0624*/ 	.word	0x000308c0
        /*0628*/ 	.short	0x0100
        /*062a*/ 	.byte	0x08
	.zero		1


	//   ....[20]....
        /*062c*/ 	.word	0x000008d0
        /*0630*/ 	.word	0x000000ff
        /*0634*/ 	.word	0x000308b8
        /*0638*/ 	.short	0x0100
        /*063a*/ 	.byte	0x08
	.zero		1


	//   ....[21]....
        /*063c*/ 	.word	0x000008e0
        /*0640*/ 	.word	0x000000ff
        /*0644*/ 	.word	0x000308c8
        /*0648*/ 	.short	0x0100
        /*064a*/ 	.byte	0x08
	.zero		1


	//   ....[22]....
        /*064c*/ 	.word	0x00001cd0
        /*0650*/ 	.word	0x000000ff
        /*0654*/ 	.word	0x00030800
        /*0658*/ 	.short	0x010a
        /*065a*/ 	.byte	0x26
	.zero		1


	//   ....[23]....
        /*065c*/ 	.word	0x00001d50
        /*0660*/ 	.word	0x00000039
        /*0664*/ 	.word	0x00030830
        /*0668*/ 	.short	0x010a
        /*066a*/ 	.byte	0x3f
	.zero		1


	//   ....[24]....
        /*066c*/ 	.word	0x00001db0
        /*0670*/ 	.word	0x00000039
        /*0674*/ 	.word	0x00030830
        /*0678*/ 	.short	0x010a
        /*067a*/ 	.byte	0x3f
	.zero		1


	//   ....[25]....
        /*067c*/ 	.word	0x00002a40
        /*0680*/ 	.word	0x00000000
        /*0684*/ 	.word	0x00000000
        /*0688*/ 	.short	0x0101
        /*068a*/ 	.byte	0x3f
	.zero		1


	//   ....[26]....
        /*068c*/ 	.word	0x00004980
        /*0690*/ 	.word	0x000000ff
        /*0694*/ 	.word	0x00030830
        /*0698*/ 	.short	0x010a
        /*069a*/ 	.byte	0x07
	.zero		1


	//   ....[27]....
        /*069c*/ 	.word	0x000049c0
        /*06a0*/ 	.word	0x000000ff
        /*06a4*/ 	.word	0x00030830
        /*06a8*/ 	.short	0x010a
        /*06aa*/ 	.byte	0x07
	.zero		1


	//   ....[28]....
        /*06ac*/ 	.word	0x00005850
        /*06b0*/ 	.word	0x000000ff
        /*06b4*/ 	.word	0x00030850
        /*06b8*/ 	.short	0x010a
        /*06ba*/ 	.byte	0x0e
	.zero		1


	//   ....[29]....
        /*06bc*/ 	.word	0x00005890
        /*06c0*/ 	.word	0x000000ff
        /*06c4*/ 	.word	0x00030850
        /*06c8*/ 	.short	0x010a
        /*06ca*/ 	.byte	0x0e
	.zero		1


	//   ....[30]....
        /*06cc*/ 	.word	0x00005ed0
        /*06d0*/ 	.word	0x00000098
        /*06d4*/ 	.word	0x00000000
        /*06d8*/ 	.short	0x0101
        /*06da*/ 	.byte	0x3f
	.zero		1


	//   ....[31]....
        /*06dc*/ 	.word	0x00007040
        /*06e0*/ 	.word	0x0000009d
        /*06e4*/ 	.word	0x00000000
        /*06e8*/ 	.short	0x0101
        /*06ea*/ 	.byte	0x3f
	.zero		1


	//   ....[32]....
        /*06ec*/ 	.word	0x000077e0
        /*06f0*/ 	.word	0x000000ff
        /*06f4*/ 	.word	0x00030830
        /*06f8*/ 	.short	0x010a
        /*06fa*/ 	.byte	0x06
	.zero		1


	//   ....[33]....
        /*06fc*/ 	.word	0x00007820
        /*0700*/ 	.word	0x000000ff
        /*0704*/ 	.word	0x00030830
        /*0708*/ 	.short	0x010a
        /*070a*/ 	.byte	0x06
	.zero		1


	//   ....[34]....
        /*070c*/ 	.word	0x000086b0
        /*0710*/ 	.word	0x000000ff
        /*0714*/ 	.word	0x00030850
        /*0718*/ 	.short	0x010a
        /*071a*/ 	.byte	0x0e
	.zero		1


	//   ....[35]....
        /*071c*/ 	.word	0x000086f0
        /*0720*/ 	.word	0x000000ff
        /*0724*/ 	.word	0x00030850
        /*0728*/ 	.short	0x010a
        /*072a*/ 	.byte	0x0e
	.zero		1


	//   ....[36]....
        /*072c*/ 	.word	0x00009340
        /*0730*/ 	.word	0x00000099
        /*0734*/ 	.word	0x00000000
        /*0738*/ 	.short	0x0101
        /*073a*/ 	.byte	0x3f
	.zero		1


	//   ....[37]....
        /*073c*/ 	.word	0x000093e0
        /*0740*/ 	.word	0x00000010
        /*0744*/ 	.word	0x00000000
        /*0748*/ 	.short	0x0101
        /*074a*/ 	.byte	0x3f
	.zero		1


	//   ....[38]....
        /*074c*/ 	.word	0x00009920
        /*0750*/ 	.word	0x000000ff
        /*0754*/ 	.word	0x00030830
        /*0758*/ 	.short	0x010a
        /*075a*/ 	.byte	0x06
	.zero		1


	//   ....[39]....
        /*075c*/ 	.word	0x00009960
        /*0760*/ 	.word	0x000000ff
        /*0764*/ 	.word	0x00030830
        /*0768*/ 	.short	0x010a
        /*076a*/ 	.byte	0x06
	.zero		1


	//   ....[40]....
        /*076c*/ 	.word	0x0000a7f0
        /*0770*/ 	.word	0x000000ff
        /*0774*/ 	.word	0x00030850
        /*0778*/ 	.short	0x010a
        /*077a*/ 	.byte	0x0a
	.zero		1


	//   ....[41]....
        /*077c*/ 	.word	0x0000a830
        /*0780*/ 	.word	0x000000ff
        /*0784*/ 	.word	0x00030850
        /*0788*/ 	.short	0x010a
        /*078a*/ 	.byte	0x0a
	.zero		1


	//   ....[42]....
        /*078c*/ 	.word	0x0000ae40
        /*0790*/ 	.word	0x00000002
        /*0794*/ 	.word	0x00000000
        /*0798*/ 	.short	0x0101
        /*079a*/ 	.byte	0x3f
	.zero		1


	//   ....[43]....
        /*079c*/ 	.word	0x0000bf80
        /*07a0*/ 	.word	0x0000009b
        /*07a4*/ 	.word	0x00000000
        /*07a8*/ 	.short	0x0101
        /*07aa*/ 	.byte	0x3f
	.zero		1


	//   ....[44]....
        /*07ac*/ 	.word	0x0000cc10
        /*07b0*/ 	.word	0x000000ff
        /*07b4*/ 	.word	0x00030850
        /*07b8*/ 	.short	0x010a
        /*07ba*/ 	.byte	0x05
	.zero		1


	//   ....[45]....
        /*07bc*/ 	.word	0x0000cc50
        /*07c0*/ 	.word	0x000000ff
        /*07c4*/ 	.word	0x00030850
        /*07c8*/ 	.short	0x010a
        /*07ca*/ 	.byte	0x05
	.zero		1


	//   ....[46]....
        /*07cc*/ 	.word	0x0000d0b0
        /*07d0*/ 	.word	0x00000009
        /*07d4*/ 	.word	0x00000000
        /*07d8*/ 	.short	0x0101
        /*07da*/ 	.byte	0x3f
	.zero		1


	//   ....[47]....
        /*07dc*/ 	.word	0x0000f120
        /*07e0*/ 	.word	0x000000cf
        /*07e4*/ 	.word	0x00000000
        /*07e8*/ 	.short	0x0101
        /*07ea*/ 	.byte	0x3f
	.zero		1


	//   ....[48]....
        /*07ec*/ 	.word	0x00011700
        /*07f0*/ 	.word	0x00000000
        /*07f4*/ 	.word	0x00030840
        /*07f8*/ 	.short	0x010a
        /*07fa*/ 	.byte	0x3f
	.zero		1


	//   ....[49]....
        /*07fc*/ 	.word	0x000126c0
        /*0800*/ 	.word	0x00000011
        /*0804*/ 	.word	0x00030800
        /*0808*/ 	.short	0x0107
        /*080a*/ 	.byte	0x3f
	.zero		1


	//   ....[50]....
        /*080c*/ 	.word	0x000127d0
        /*0810*/ 	.word	0x00000011
        /*0814*/ 	.word	0x00030800
        /*0818*/ 	.short	0x0101
        /*081a*/ 	.byte	0x3f
	.zero		1


	//   ....[51]....
        /*081c*/ 	.word	0x000127f0
        /*0820*/ 	.word	0x00000011
        /*0824*/ 	.word	0x00030820
        /*0828*/ 	.short	0x010a
        /*082a*/ 	.byte	0x3f
	.zero		1


	//   ....[52]....
        /*082c*/ 	.word	0x00012b30
        /*0830*/ 	.word	0x00000003
        /*0834*/ 	.word	0x00030840
        /*0838*/ 	.short	0x010a
        /*083a*/ 	.byte	0x3f
	.zero		1


	//   ....[53]....
        /*083c*/ 	.word	0x000130c0
        /*0840*/ 	.word	0x00000003
        /*0844*/ 	.word	0x00000060
        /*0848*/ 	.short	0x010a
        /*084a*/ 	.byte	0x3f
	.zero		1


	//   ....[54]....
        /*084c*/ 	.word	0x00013910
        /*0850*/ 	.word	0x00000003
        /*0854*/ 	.word	0x00030840
        /*0858*/ 	.short	0x010a
        /*085a*/ 	.byte	0x3f
	.zero		1


	//   ....[55]....
        /*085c*/ 	.word	0x00013ea0
        /*0860*/ 	.word	0x00000009
        /*0864*/ 	.word	0x00000060
        /*0868*/ 	.short	0x010a
        /*086a*/ 	.byte	0x3f
	.zero		1


	//   ....[56]....
        /*086c*/ 	.word	0x00014630
        /*0870*/ 	.word	0x00000002
        /*0874*/ 	.word	0x00030840
        /*0878*/ 	.short	0x010a
        /*087a*/ 	.byte	0x3f
	.zero		1


	//   ....[57]....
        /*087c*/ 	.word	0x00014bc0
        /*0880*/ 	.word	0x00000002
        /*0884*/ 	.word	0x00000060
        /*0888*/ 	.short	0x010a
        /*088a*/ 	.byte	0x3f
	.zero		1


	//   ....[58]....
        /*088c*/ 	.word	0x00015300
        /*0890*/ 	.word	0x00000000
        /*0894*/ 	.word	0x00030860
        /*0898*/ 	.short	0x010a
        /*089a*/ 	.byte	0x3f
	.zero		1


	//   ....[59]....
        /*089c*/ 	.word	0x00015ae0
        /*08a0*/ 	.word	0x00000000
        /*08a4*/ 	.word	0x00030820
        /*08a8*/ 	.short	0x010a
        /*08aa*/ 	.byte	0x3f
	.zero		1


	//   ....[60]....
        /*08ac*/ 	.word	0x00015cd0
        /*08b0*/ 	.word	0x00000006
        /*08b4*/ 	.word	0x00000000
        /*08b8*/ 	.short	0x010a
        /*08ba*/ 	.byte	0x3f
	.zero		1


	//   ....[61]....
        /*08bc*/ 	.word	0x00015d20
        /*08c0*/ 	.word	0x00000003
        /*08c4*/ 	.word	0x00000000
        /*08c8*/ 	.short	0x010a
        /*08ca*/ 	.byte	0x3f
	.zero		1


	//   ....[62]....
        /*08cc*/ 	.word	0x00015d80
        /*08d0*/ 	.word	0x00000012
        /*08d4*/ 	.word	0x00000000
        /*08d8*/ 	.short	0x010a
        /*08da*/ 	.byte	0x3f
	.zero		1


	//   ....[63]....
        /*08dc*/ 	.word	0x00015db0
        /*08e0*/ 	.word	0x00000003
        /*08e4*/ 	.word	0x00000000
        /*08e8*/ 	.short	0x010a
        /*08ea*/ 	.byte	0x3f
	.zero		1


	//   ....[64]....
        /*08ec*/ 	.word	0x00015e20
        /*08f0*/ 	.word	0x00000003
        /*08f4*/ 	.word	0x00030800
        /*08f8*/ 	.short	0x010a
        /*08fa*/ 	.byte	0x3f
	.zero		1


	//   ....[65]....
        /*08fc*/ 	.word	0x00015e70
        /*0900*/ 	.word	0x00000039
        /*0904*/ 	.word	0x00030830
        /*0908*/ 	.short	0x010a
        /*090a*/ 	.byte	0x3f
	.zero		1


	//   ....[66]....
        /*090c*/ 	.word	0x00015ed0
        /*0910*/ 	.word	0x00000098
        /*0914*/ 	.word	0x00030830
        /*0918*/ 	.short	0x010a
        /*091a*/ 	.byte	0x3f
	.zero		1


	//   ....[67]....
        /*091c*/ 	.word	0x00015f30
        /*0920*/ 	.word	0x00000015
        /*0924*/ 	.word	0x00030850
        /*0928*/ 	.short	0x010a
        /*092a*/ 	.byte	0x3f
	.zero		1


	//   ....[68]....
        /*092c*/ 	.word	0x00015f90
        /*0930*/ 	.word	0x00000004
        /*0934*/ 	.word	0x00030830
        /*0938*/ 	.short	0x010a
        /*093a*/ 	.byte	0x3f
	.zero		1


	//   ....[69]....
        /*093c*/ 	.word	0x00015ff0
        /*0940*/ 	.word	0x00000003
        /*0944*/ 	.word	0x00030850
        /*0948*/ 	.short	0x010a
        /*094a*/ 	.byte	0x3f
	.zero		1


	//   ....[70]....
        /*094c*/ 	.word	0x00016050
        /*0950*/ 	.word	0x00000004
        /*0954*/ 	.word	0x00030830
        /*0958*/ 	.short	0x010a
        /*095a*/ 	.byte	0x3f
	.zero		1


	//   ....[71]....
        /*095c*/ 	.word	0x000160b0
        /*0960*/ 	.word	0x00000003
        /*0964*/ 	.word	0x00030850
        /*0968*/ 	.short	0x010a
        /*096a*/ 	.byte	0x3f
	.zero		1


	//   ....[72]....
        /*096c*/ 	.word	0x00016110
        /*0970*/ 	.word	0x00000007
        /*0974*/ 	.word	0x00030850
        /*0978*/ 	.short	0x010a
        /*097a*/ 	.byte	0x3f
	.zero		1


	//   ....[73]....
        /*097c*/ 	.word	0x00016260
        /*0980*/ 	.word	0x00000000
        /*0984*/ 	.word	0x00030840
        /*0988*/ 	.short	0x010a
        /*098a*/ 	.byte	0x3f
	.zero		1


	//   ....[74]....
        /*098c*/ 	.word	0x00016f10
        /*0990*/ 	.word	0x00000011
        /*0994*/ 	.word	0x00030820
        /*0998*/ 	.short	0x010a
        /*099a*/ 	.byte	0x3f
	.zero		1


	//   ....[75]....
        /*099c*/ 	.word	0x00016f60
        /*09a0*/ 	.word	0x00000003
        /*09a4*/ 	.word	0x00030840
        /*09a8*/ 	.short	0x010a
        /*09aa*/ 	.byte	0x3f
	.zero		1


	//   ....[76]....
        /*09ac*/ 	.word	0x00016fb0
        /*09b0*/ 	.word	0x00000003
        /*09b4*/ 	.word	0x00000060
        /*09b8*/ 	.short	0x010a
        /*09ba*/ 	.byte	0x3f
	.zero		1


	//   ....[77]....
        /*09bc*/ 	.word	0x00017000
        /*09c0*/ 	.word	0x00000003
        /*09c4*/ 	.word	0x00030840
        /*09c8*/ 	.short	0x010a
        /*09ca*/ 	.byte	0x3f
	.zero		1


	//   ....[78]....
        /*09cc*/ 	.word	0x00017050
        /*09d0*/ 	.word	0x00000009
        /*09d4*/ 	.word	0x00000060
        /*09d8*/ 	.short	0x010a
        /*09da*/ 	.byte	0x3f
	.zero		1


	//   ....[79]....
        /*09dc*/ 	.word	0x000170a0
        /*09e0*/ 	.word	0x00000002
        /*09e4*/ 	.word	0x00030840
        /*09e8*/ 	.short	0x010a
        /*09ea*/ 	.byte	0x3f
	.zero		1


	//   ....[80]....
        /*09ec*/ 	.word	0x000170f0
        /*09f0*/ 	.word	0x00000002
        /*09f4*/ 	.word	0x00000060
        /*09f8*/ 	.short	0x010a
        /*09fa*/ 	.byte	0x3f
	.zero		1


	//   ....[81]....
        /*09fc*/ 	.word	0x00017140
        /*0a00*/ 	.word	0x00000000
        /*0a04*/ 	.word	0x00030860
        /*0a08*/ 	.short	0x010a
        /*0a0a*/ 	.byte	0x3f
	.zero		1


	//   ....[82]....
        /*0a0c*/ 	.word	0x00017230
        /*0a10*/ 	.word	0x00000000
        /*0a14*/ 	.word	0x00030820
        /*0a18*/ 	.short	0x010a
        /*0a1a*/ 	.byte	0x3f
	.zero		1


	//   ....[83]....
        /*0a1c*/ 	.word	0x000173d0
        /*0a20*/ 	.word	0x00000006
        /*0a24*/ 	.word	0x00000000
        /*0a28*/ 	.short	0x010a
        /*0a2a*/ 	.byte	0x3f
	.zero		1


	//   ....[84]....
        /*0a2c*/ 	.word	0x00017420
        /*0a30*/ 	.word	0x00000003
        /*0a34*/ 	.word	0x00000000
        /*0a38*/ 	.short	0x010a
        /*0a3a*/ 	.byte	0x3f
	.zero		1


	//   ....[85]....
        /*0a3c*/ 	.word	0x00017470
        /*0a40*/ 	.word	0x00000012
        /*0a44*/ 	.word	0x00000000
        /*0a48*/ 	.short	0x010a
        /*0a4a*/ 	.byte	0x3f
	.zero		1


	//----- nvinfo : EIATTR_NUM_MBARRIERS
	.align		4
.L_477:
        /*0a4c*/ 	.byte	0x03, 0x38
        /*0a4e*/ 	.short	0x0016


	//----- nvinfo : EIATTR_EXIT_INSTR_OFFSETS
	.align		4
        /*0a50*/ 	.byte	0x04, 0x1c
        /*0a52*/ 	.short	(.L_479 - .L_478)


	//   ....[0]....
.L_478:
        /*0a54*/ 	.word	0x00000a10


	//   ....[1]....
        /*0a58*/ 	.word	0x00010350


	//   ....[2]....
        /*0a5c*/ 	.word	0x00015e00


	//----- nvinfo : EIATTR_MAX_THREADS
	.align		4
.L_479:
        /*0a60*/ 	.byte	0x04, 0x05
        /*0a62*/ 	.short	(.L_481 - .L_480)
.L_480:
        /*0a64*/ 	.word	0x00000180
        /*0a68*/ 	.word	0x00000001
        /*0a6c*/ 	.word	0x00000001


	//----- nvinfo : EIATTR_CRS_STACK_SIZE
	.align		4
.L_481:
        /*0a70*/ 	.byte	0x04, 0x1e
        /*0a72*/ 	.short	(.L_483 - .L_482)
.L_482:
        /*0a74*/ 	.word	0x00000000


	//----- nvinfo : EIATTR_CBANK_PARAM_SIZE
	.align		4
.L_483:
        /*0a78*/ 	.byte	0x03, 0x19
        /*0a7a*/ 	.short	0x0af0


	//----- nvinfo : EIATTR_PARAM_CBANK
	.align		4
        /*0a7c*/ 	.byte	0x04, 0x0a
        /*0a7e*/ 	.short	(.L_485 - .L_484)
	.align		4
.L_484:
        /*0a80*/ 	.word	index@(.nv.constant0._ZN7cutlass13device_kernelIN5flash11enable_sm90INS1_16FlashAttnFwdSm90INS1_25CollectiveMainloopFwdSm90ILi2EN4cute5tupleIJNS5_1CILi1EEES8_S8_EEENS6_IJNS7_ILi128EEENS7_ILi64EEENS7_ILi256EEEEEELi256ENS_6half_tEfNS_4arch4Sm90ELb0ELb1ELb1ELb0ELb0ELb0ELb0ELb1ELb1ELb1ELb0ELb0EEENS1_21CollectiveEpilogueFwdINS6_IJSA_SC_SB_EEES9_SE_SG_Li256ELb0ELb1ELb0ELb0EEENS1_30DynamicPersistentTileSchedulerILi256ELi128ELb0ELb1ELb1EEEEEEEEEvNT_6ParamsE)
        /*0a84*/ 	.short	0x0210
        /*0a86*/ 	.short	0x0af0


	//----- nvinfo : EIATTR_SW_WAR
	.align		4
.L_485:
        /*0a88*/ 	.byte	0x04, 0x36
        /*0a8a*/ 	.short	(.L_487 - .L_486)
.L_486:
        /*0a8c*/ 	.word	0x00000008
.L_487:


//--------------------- .nv.info._ZN7cutlass13device_kernelIN5flash11enable_sm90INS1_16FlashAttnFwdSm90INS1_25CollectiveMainloopFwdSm90ILi2EN4cute5tupleIJNS5_1CILi1EEES8_S8_EEENS6_IJNS7_ILi128EEENS7_ILi64EEENS7_ILi256EEEEEELi256ENS_6half_tEfNS_4arch4Sm90ELb0ELb1ELb1ELb1ELb0ELb0ELb0ELb1ELb1ELb1ELb0ELb0EEENS1_21CollectiveEpilogueFwdINS6_IJSA_SC_SB_EEES9_SE_SG_Li256ELb1ELb1ELb0ELb0EEENS1_36VarlenDynamicPersistentTileSchedulerILi128ELi64ELi256ELi128ELb0ELb1ELb1ELb1ELb0ELb1EEEEEEEEEvNT_6ParamsE --------------------------
	.section	.nv.info._ZN7cutlass13device_kernelIN5flash11enable_sm90INS1_16FlashAttnFwdSm90INS1_25CollectiveMainloopFwdSm90ILi2EN4cute5tupleIJNS5_1CILi1EEES8_S8_EEENS6_IJNS7_ILi128EEENS7_ILi64EEENS7_ILi256EEEEEELi256ENS_6half_tEfNS_4arch4Sm90ELb0ELb1ELb1ELb1ELb0ELb0ELb0ELb1ELb1ELb1ELb0ELb0EEENS1_21CollectiveEpilogueFwdINS6_IJSA_SC_SB_EEES9_SE_SG_Li256ELb1ELb1ELb0ELb0EEENS1_36VarlenDynamicPersistentTileSchedulerILi128ELi64ELi256ELi128ELb0ELb1ELb1ELb1ELb0ELb1EEEEEEEEEvNT_6ParamsE,"",@"SHT_CUDA_INFO"
	.sectionflags	@""
	.align	4


	//----- nvinfo : EIATTR_CUDA_API_VERSION
	.align		4
        /*0000*/ 	.byte	0x04, 0x37
        /*0002*/ 	.short	(.L_489 - .L_488)
.L_488:
        /*0004*/ 	.word	0x00000082


	//----- nvinfo : EIATTR_KPARAM_INFO
	.align		4
.L_489:
        /*0008*/ 	.byte	0x04, 0x17
        /*000a*/ 	.short	(.L_491 - .L_490)
.L_490:
        /*000c*/ 	.word	0x00000000
        /*0010*/ 	.short	0x0000
        /*0012*/ 	.short	0x0070
        /*0014*/ 	.byte	0x00, 0xf0, 0x01, 0x2a


	//----- nvinfo : EIATTR_SPARSE_MMA_MASK
	.align		4
.L_491:
        /*0018*/ 	.byte	0x03, 0x50
        /*001a*/ 	.short	0x0000


	//----- nvinfo : EIATTR_MAXREG_COUNT
	.align		4
        /*001c*/ 	.byte	0x03, 0x1b
        /*001e*/ 	.short	0x00a8


	//----- nvinfo : EIATTR_NUM_BARRIERS
	.align		4
        /*0020*/ 	.byte	0x02, 0x4c
        /*0022*/ 	.byte	0x09
	.zero		1


	//----- nvinfo : EIATTR_EXTERNS
	.align		4
        /*0024*/ 	.byte	0x04, 0x0f
        /*0026*/ 	.short	(.L_493 - .L_492)


	//   ....[0]....
	.align		4
.L_492:
        /*0028*/ 	.word	index@(__assertfail)


	//----- nvinfo : EIATTR_ANNOTATIONS
	.align		4
.L_493:
        /*002c*/ 	.byte	0x04, 0x55
        /*002e*/ 	.short	(.L_495 - .L_494)


	//   ....[0]....
.L_494:
        /* <DEDUP_REMOVED lines=64> */


	//----- nvinfo : EIATTR_MERCURY_ISA_VERSION
	.align		4
.L_495:
        /*0418*/ 	.byte	0x03, 0x5f
        /*041a*/ 	.short	0x0101


	//----- nvinfo : EIATTR_UNUSED_LOAD_BYTE_OFFSET
	.align		4
        /*041c*/ 	.byte	0x04, 0x44
        /*041e*/ 	.short	(.L_497 - .L_496)


	//   ....[0]....
.L_496:
        /*0420*/ 	.word	0x00000a10
        /*0424*/ 	.word	0x0000fff0


	//   ....[1]....
        /*0428*/ 	.word	0x0000db20
        /*042c*/ 	.word	0x0000fff0


	//----- nvinfo : EIATTR_INT_WARP_WIDE_INSTR_OFFSETS
	.align		4
.L_497:
        /*0430*/ 	.byte	0x04, 0x31
        /*0432*/ 	.short	(.L_499 - .L_498)


	//   ....[0]....
.L_498:
        /*0434*/ 	.word	0x00000130


	//   ....[1]....
        /*0438*/ 	.word	0x00000170


	//   ....[2]....
        /*043c*/ 	.word	0x000001e0


	//   ....[3]....
        /*0440*/ 	.word	0x00012110


	//   ....[4]....
        /*0444*/ 	.word	0x000121b0


	//   ....[5]....
        /*0448*/ 	.word	0x000167b0


	//   ....[6]....
        /*044c*/ 	.word	0x00016820


	//----- nvinfo : EIATTR_COOP_GROUP_MASK_REGIDS
	.align		4
.L_499:
        /*0450*/ 	.byte	0x04, 0x29
        /*0452*/ 	.short	(.L_501 - .L_500)


	//   ....[0]....
.L_500:
        /*0454*/ 	.word	0xffffffff


	//   ....[1]....
        /*0458*/ 	.word	0xffffffff


	//   ....[2]....
        /*045c*/ 	.word	0xffffffff


	//   ....[3]....
        /*0460*/ 	.word	0xffffffff


	//   ....[4]....
        /*0464*/ 	.word	0xffffffff


	//   ....[5]....
        /*0468*/ 	.word	0xffffffff


	//   ....[6]....
        /*046c*/ 	.word	0xffffffff


	//   ....[7]....
        /*0470*/ 	.word	0xffffffff


	//   ....[8]....
        /*0474*/ 	.word	0xffffffff


	//   ....[9]....
        /*0478*/ 	.word	0xffffffff


	//   ....[10]....
        /*047c*/ 	.word	0xffffffff


	//   ....[11]....
        /*0480*/ 	.word	0xffffffff


	//   ....[12]....
        /*0484*/ 	.word	0xffffffff


	//   ....[13]....
        /*0488*/ 	.word	0xffffffff


	//   ....[14]....
        /*048c*/ 	.word	0xffffffff


	//   ....[15]....
        /*0490*/ 	.word	0xffffffff


	//   ....[16]....
        /*0494*/ 	.word	0xffffffff


	//   ....[17]....
        /*0498*/ 	.word	0xffffffff


	//   ....[18]....
        /*049c*/ 	.word	0xffffffff


	//   ....[19]....
        /*04a0*/ 	.word	0xffffffff


	//   ....[20]....
        /*04a4*/ 	.word	0xffffffff


	//   ....[21]....
        /*04a8*/ 	.word	0xffffffff


	//   ....[22]....
        /*04ac*/ 	.word	0xffffffff


	//   ....[23]....
        /*04b0*/ 	.word	0xffffffff


	//   ....[24]....
        /*04b4*/ 	.word	0xffffffff


	//   ....[25]....
        /*04b8*/ 	.word	0xffffffff


	//   ....[26]....
        /*04bc*/ 	.word	0xffffffff


	//   ....[27]....
        /*04c0*/ 	.word	0xffffffff


	//   ....[28]....
        /*04c4*/ 	.word	0xffffffff


	//   ....[29]....
        /*04c8*/ 	.word	0xffffffff


	//   ....[30]....
        /*04cc*/ 	.word	0xffffffff


	//   ....[31]....
        /*04d0*/ 	.word	0xffffffff


	//   ....[32]....
        /*04d4*/ 	.word	0xffffffff


	//   ....[33]....
        /*04d8*/ 	.word	0xffffffff


	//   ....[34]....
        /*04dc*/ 	.word	0xffffffff


	//   ....[35]....
        /*04e0*/ 	.word	0xffffffff


	//   ....[36]....
        /*04e4*/ 	.word	0xffffffff


	//   ....[37]....
        /*04e8*/ 	.word	0xffffffff


	//   ....[38]....
        /*04ec*/ 	.word	0xffffffff


	//   ....[39]....
        /*04f0*/ 	.word	0xffffffff


	//   ....[40]....
        /*04f4*/ 	.word	0xffffffff


	//   ....[41]....
        /*04f8*/ 	.word	0xffffffff


	//   ....[42]....
        /*04fc*/ 	.word	0xffffffff


	//   ....[43]....
        /*0500*/ 	.word	0xffffffff


	//   ....[44]....
        /*0504*/ 	.word	0xffffffff


	//   ....[45]....
        /*0508*/ 	.word	0xffffffff


	//   ....[46]....
        /*050c*/ 	.word	0xffffffff


	//   ....[47]....
        /*0510*/ 	.word	0xffffffff


	//   ....[48]....
        /*0514*/ 	.word	0xffffffff


	//   ....[49]....
        /*0518*/ 	.word	0xffffffff


	//   ....[50]....
        /*051c*/ 	.word	0xffffffff


	//   ....[51]....
        /*0520*/ 	.word	0xffffffff


	//   ....[52]....
        /*0524*/ 	.word	0xffffffff


	//   ....[53]....
        /*0528*/ 	.word	0xffffffff


	//   ....[54]....
        /*052c*/ 	.word	0xffffffff


	//   ....[55]....
        /*0530*/ 	.word	0xffffffff


	//   ....[56]....
        /*0534*/ 	.word	0xffffffff


	//   ....[57]....
        /*0538*/ 	.word	0xffffffff


	//   ....[58]....
        /*053c*/ 	.word	0xffffffff


	//   ....[59]....
        /*0540*/ 	.word	0xffffffff


	//   ....[60]....
        /*0544*/ 	.word	0xffffffff


	//   ....[61]....
        /*0548*/ 	.word	0xffffffff


	//   ....[62]....
        /*054c*/ 	.word	0xffffffff


	//   ....[63]....
        /*0550*/ 	.word	0xffffffff


	//   ....[64]....
        /*0554*/ 	.word	0xffffffff


	//   ....[65]....
        /*0558*/ 	.word	0xffffffff


	//   ....[66]....
        /*055c*/ 	.word	0xffffffff


	//   ....[67]....
        /*0560*/ 	.word	0xffffffff


	//   ....[68]....
        /*0564*/ 	.word	0xffffffff


	//   ....[69]....
        /*0568*/ 	.word	0xffffffff


	//   ....[70]....
        /*056c*/ 	.word	0xffffffff


	//   ....[71]....
        /*0570*/ 	.word	0xffffffff


	//   ....[72]....
        /*0574*/ 	.word	0xffffffff


	//   ....[73]....
        /*0578*/ 	.word	0xffffffff


	//   ....[74]....
        /*057c*/ 	.word	0xffffffff


	//   ....[75]....
        /*0580*/ 	.word	0xffffffff


	//   ....[76]....
        /*0584*/ 	.word	0xffffffff


	//   ....[77]....
        /*0588*/ 	.word	0xffffffff


	//   ....[78]....
        /*058c*/ 	.word	0xffffffff


	//   ....[79]....
        /*0590*/ 	.word	0xffffffff


	//   ....[80]....
        /*0594*/ 	.word	0xffffffff


	//   ....[81]....
        /*0598*/ 	.word	0xffffffff


	//   ....[82]....
        /*059c*/ 	.word	0xffffffff


	//   ....[83]....
        /*05a0*/ 	.word	0xffffffff


	//   ....[84]....
        /*05a4*/ 	.word	0xffffffff


	//   ....[85]....
        /*05a8*/ 	.word	0xffffffff


	//   ....[86]....
        /*05ac*/ 	.word	0xffffffff


	//   ....[87]....
        /*05b0*/ 	.word	0xffffffff


	//   ....[88]....
        /*05b4*/ 	.word	0xffffffff


	//   ....[89]....
        /*05b8*/ 	.word	0xffffffff


	//   ....[90]....
        /*05bc*/ 	.word	0xffffffff


	//   ....[91]....
        /*05c0*/ 	.word	0xffffffff


	//   ....[92]....
        /*05c4*/ 	.word	0xffffffff


	//   ....[93]....
        /*05c8*/ 	.word	0xffffffff


	//   ....[94]....
        /*05cc*/ 	.word	0xffffffff


	//   ....[95]....
        /*05d0*/ 	.word	0xffffffff


	//   ....[96]....
        /*05d4*/ 	.word	0xffffffff


	//   ....[97]....
        /*05d8*/ 	.word	0xffffffff


	//   ....[98]....
        /*05dc*/ 	.word	0xffffffff


	//   ....[99]....
        /*05e0*/ 	.word	0xffffffff


	//   ....[100]....
        /*05e4*/ 	.word	0xffffffff


	//   ....[101]....
        /*05e8*/ 	.word	0xffffffff


	//   ....[102]....
        /*05ec*/ 	.word	0xffffffff


	//   ....[103]....
        /*05f0*/ 	.word	0xffffffff


	//   ....[104]....
        /*05f4*/ 	.word	0xffffffff


	//   ....[105]....
        /*05f8*/ 	.word	0x0500000f


	//   ....[106]....
        /*05fc*/ 	.word	0x0500000f


	//   ....[107]....
        /*0600*/ 	.word	0x0500000f


	//   ....[108]....
        /*0604*/ 	.word	0x0500000f


	//   ....[109]....
        /*0608*/ 	.word	0x0500000f


	//   ....[110]....
        /*060c*/ 	.word	0x0500000f


	//   ....[111]....
        /*0610*/ 	.word	0x0500000f


	//   ....[112]....
        /*0614*/ 	.word	0x0500000f


	//   ....[113]....
        /*0618*/ 	.word	0x0500000f


	//   ....[114]....
        /*061c*/ 	.word	0x0500000f


	//   ....[115]....
        /*0620*/ 	.word	0x0500000f


	//   ....[116]....
        /*0624*/ 	.word	0x0500000f


	//   ....[117]....
        /*0628*/ 	.word	0x0500000f


	//   ....[118]....
        /*062c*/ 	.word	0x0500000f


	//   ....[119]....
        /*0630*/ 	.word	0x0500000f


	//   ....[120]....
        /*0634*/ 	.word	0x0500000f


	//   ....[121]....
        /*0638*/ 	.word	0x0500000f


	//   ....[122]....
        /*063c*/ 	.word	0x0500000f


	//   ....[123]....
        /*0640*/ 	.word	0x0500000f


	//   ....[124]....
        /*0644*/ 	.word	0x0500000f


	//   ....[125]....
        /*0648*/ 	.word	0x0500000f


	//   ....[126]....
        /*064c*/ 	.word	0x0500000f


	//   ....[127]....
        /*0650*/ 	.word	0x0500000f


	//   ....[128]....
        /*0654*/ 	.word	0x0500000f


	//   ....[129]....
        /*0658*/ 	.word	0x0500000f


	//   ....[130]....
        /*065c*/ 	.word	0x0500000f


	//   ....[131]....
        /*0660*/ 	.word	0x0500000f


	//   ....[132]....
        /*0664*/ 	.word	0x0500000f


	//   ....[133]....
        /*0668*/ 	.word	0x0500000f


	//   ....[134]....
        /*066c*/ 	.word	0x0500000f


	//   ....[135]....
        /*0670*/ 	.word	0x0500000f


	//   ....[136]....
        /*0674*/ 	.word	0x0500000f


	//   ....[137]....
        /*0678*/ 	.word	0x0500000f


	//   ....[138]....
        /*067c*/ 	.word	0x0500000f


	//   ....[139]....
        /*0680*/ 	.word	0x0500000f


	//----- nvinfo : EIATTR_COOP_GROUP_INSTR_OFFSETS
	.align		4
.L_501:
        /*0684*/ 	.byte	0x04, 0x28
        /*0686*/ 	.short	(.L_503 - .L_502)


	//   ....[0]....
.L_502:
        /*0688*/ 	.word	0x00000060


	//   ....[1]....
        /*068c*/ 	.word	0x00000140


	//   ....[2]....
        /*0690*/ 	.word	0x00000190


	//   ....[3]....
        /*0694*/ 	.word	0x000003c0


	//   ....[4]....
        /*0698*/ 	.word	0x00000520


	//   ....[5]....
        /*069c*/ 	.word	0x00000640


	//   ....[6]....
        /*06a0*/ 	.word	0x000007a0


	//   ....[7]....
        /*06a4*/ 	.word	0x00001c30


	//   ....[8]....
        /*06a8*/ 	.word	0x00002750


	//   ....[9]....
        /*06ac*/ 	.word	0x00003000


	//   ....[10]....
        /*06b0*/ 	.word	0x00003950


	//   ....[11]....
        /*06b4*/ 	.word	0x00003a70


	//   ....[12]....
        /*06b8*/ 	.word	0x00003de0


	//   ....[13]....
        /*06bc*/ 	.word	0x00003e90


	//   ....[14]....
        /*06c0*/ 	.word	0x00005e80


	//   ....[15]....
        /*06c4*/ 	.word	0x00006320


	//   ....[16]....
        /*06c8*/ 	.word	0x00006a20


	//   ....[17]....
        /*06cc*/ 	.word	0x00006b20


	//   ....[18]....
        /*06d0*/ 	.word	0x00006e60


	//   ....[19]....
        /*06d4*/ 	.word	0x00006f20


	//   ....[20]....
        /*06d8*/ 	.word	0x00008f90


	//   ....[21]....
        /*06dc*/ 	.word	0x00009050


	//   ....[22]....
        /*06e0*/ 	.word	0x00009290


	//   ....[23]....
        /*06e4*/ 	.word	0x000092e0


	//   ....[24]....
        /*06e8*/ 	.word	0x0000ad80


	//   ....[25]....
        /*06ec*/ 	.word	0x0000b340


	//   ....[26]....
        /*06f0*/ 	.word	0x0000b9c0


	//   ....[27]....
        /*06f4*/ 	.word	0x0000ba90


	//   ....[28]....
        /*06f8*/ 	.word	0x0000be70


	//   ....[29]....
        /*06fc*/ 	.word	0x0000bed0


	//   ....[30]....
        /*0700*/ 	.word	0x0000ceb0


	//   ....[31]....
        /*0704*/ 	.word	0x0000cef0


	//   ....[32]....
        /*0708*/ 	.word	0x0000d030


	//   ....[33]....
        /*070c*/ 	.word	0x0000d050


	//   ....[34]....
        /*0710*/ 	.word	0x0000ec40


	//   ....[35]....
        /*0714*/ 	.word	0x0000ec80


	//   ....[36]....
        /*0718*/ 	.word	0x0000ecc0


	//   ....[37]....
        /*071c*/ 	.word	0x0000ed00


	//   ....[38]....
        /*0720*/ 	.word	0x0000f570


	//   ....[39]....
        /*0724*/ 	.word	0x0000f5a0


	//   ....[40]....
        /*0728*/ 	.word	0x0000f700


	//   ....[41]....
        /*072c*/ 	.word	0x0000f720


	//   ....[42]....
        /*0730*/ 	.word	0x0000f870


	//   ....[43]....
        /*0734*/ 	.word	0x0000f890


	//   ....[44]....
        /*0738*/ 	.word	0x0000f9f0


	//   ....[45]....
        /*073c*/ 	.word	0x0000fa10


	//   ....[46]....
        /*0740*/ 	.word	0x00010420


	//   ....[47]....
        /*0744*/ 	.word	0x00010440


	//   ....[48]....
        /*0748*/ 	.word	0x00010590


	//   ....[49]....
        /*074c*/ 	.word	0x000105b0


	//   ....[50]....
        /*0750*/ 	.word	0x00010700


	//   ....[51]....
        /*0754*/ 	.word	0x00010720


	//   ....[52]....
        /*0758*/ 	.word	0x00010880


	//   ....[53]....
        /*075c*/ 	.word	0x000108a0


	//   ....[54]....
        /*0760*/ 	.word	0x00010a90


	//   ....[55]....
        /*0764*/ 	.word	0x00010c80


	//   ....[56]....
        /*0768*/ 	.word	0x00010cb0


	//   ....[57]....
        /*076c*/ 	.word	0x00010ce0


	//   ....[58]....
        /*0770*/ 	.word	0x00010d10


	//   ....[59]....
        /*0774*/ 	.word	0x00010d40


	//   ....[60]....
        /*0778*/ 	.word	0x00010d70


	//   ....[61]....
        /*077c*/ 	.word	0x00010ef0


	//   ....[62]....
        /*0780*/ 	.word	0x00010f20


	//   ....[63]....
        /*0784*/ 	.word	0x00010f50


	//   ....[64]....
        /*0788*/ 	.word	0x00010f80


	//   ....[65]....
        /*078c*/ 	.word	0x00010fb0


	//   ....[66]....
        /*0790*/ 	.word	0x00010fe0


	//   ....[67]....
        /*0794*/ 	.word	0x00011090


	//   ....[68]....
        /*0798*/ 	.word	0x000110f0


	//   ....[69]....
        /*079c*/ 	.word	0x00011180


	//   ....[70]....
        /*07a0*/ 	.word	0x000126f0


	//   ....[71]....
        /*07a4*/ 	.word	0x000133c0


	//   ....[72]....
        /*07a8*/ 	.word	0x000133e0


	//   ....[73]....
        /*07ac*/ 	.word	0x000134d0


	//   ....[74]....
        /*07b0*/ 	.word	0x000134e0


	//   ....[75]....
        /*07b4*/ 	.word	0x000135a0


	//   ....[76]....
        /*07b8*/ 	.word	0x000135b0


	//   ....[77]....
        /*07bc*/ 	.word	0x00013670


	//   ....[78]....
        /*07c0*/ 	.word	0x00013680


	//   ....[79]....
        /*07c4*/ 	.word	0x00013740


	//   ....[80]....
        /*07c8*/ 	.word	0x00013750


	//   ....[81]....
        /*07cc*/ 	.word	0x00013810


	//   ....[82]....
        /*07d0*/ 	.word	0x00013820


	//   ....[83]....
        /*07d4*/ 	.word	0x000138d0


	//   ....[84]....
        /*07d8*/ 	.word	0x000138e0


	//   ....[85]....
        /*07dc*/ 	.word	0x00013910


	//   ....[86]....
        /*07e0*/ 	.word	0x00013930


	//   ....[87]....
        /*07e4*/ 	.word	0x000170b0


	//   ....[88]....
        /*07e8*/ 	.word	0x00017110


	//   ....[89]....
        /*07ec*/ 	.word	0x00017140


	//   ....[90]....
        /*07f0*/ 	.word	0x00017150


	//   ....[91]....
        /*07f4*/ 	.word	0x00017180


	//   ....[92]....
        /*07f8*/ 	.word	0x000171b0


	//   ....[93]....
        /*07fc*/ 	.word	0x000171e0


	//   ....[94]....
        /*0800*/ 	.word	0x00017210


	//   ....[95]....
        /*0804*/ 	.word	0x000173a0


	//   ....[96]....
        /*0808*/ 	.word	0x000173d0


	//   ....[97]....
        /*080c*/ 	.word	0x00017400


	//   ....[98]....
        /*0810*/ 	.word	0x00017430


	//   ....[99]....
        /*0814*/ 	.word	0x00017460


	//   ....[100]....
        /*0818*/ 	.word	0x00017490


	//   ....[101]....
        /*081c*/ 	.word	0x00017550


	//   ....[102]....
        /*0820*/ 	.word	0x00017570


	//   ....[103]....
        /*0824*/ 	.word	0x000175e0


	//   ....[104]....
        /*0828*/ 	.word	0x00017cc0


	//   ....[105]....
        /*082c*/ 	.word	0x00018370


	//   ....[106]....
        /*0830*/ 	.word	0x00018550


	//   ....[107]....
        /*0834*/ 	.word	0x000185a0


	//   ....[108]....
        /*0838*/ 	.word	0x000186f0


	//   ....[109]....
        /*083c*/ 	.word	0x00018740


	//   ....[110]....
        /*0840*/ 	.word	0x00018890


	//   ....[111]....
        /*0844*/ 	.word	0x000188e0


	//   ....[112]....
        /*0848*/ 	.word	0x00018a30


	//   ....[113]....
        /*084c*/ 	.word	0x00018a80


	//   ....[114]....
        /*0850*/ 	.word	0x00018bd0


	//   ....[115]....
        /*0854*/ 	.word	0x00018c20


	//   ....[116]....
        /*0858*/ 	.word	0x00018d60


	//   ....[117]....
        /*085c*/ 	.word	0x00018db0


	//   ....[118]....
        /*0860*/ 	.word	0x00018ef0


	//   ....[119]....
        /*0864*/ 	.word	0x00018f40


	//   ....[120]....
        /*0868*/ 	.word	0x00019070


	//   ....[121]....
        /*086c*/ 	.word	0x000190c0


	//   ....[122]....
        /*0870*/ 	.word	0x000193f0


	//   ....[123]....
        /*0874*/ 	.word	0x00019490


	//   ....[124]....
        /*0878*/ 	.word	0x000195c0


	//   ....[125]....
        /*087c*/ 	.word	0x00019640


	//   ....[126]....
        /*0880*/ 	.word	0x000196c0


	//   ....[127]....
        /*0884*/ 	.word	0x00019740


	//   ....[128]....
        /*0888*/ 	.word	0x000197c0


	//   ....[129]....
        /*088c*/ 	.word	0x00019850


	//   ....[130]....
        /*0890*/ 	.word	0x000198f0


	//   ....[131]....
        /*0894*/ 	.word	0x00019990


	//   ....[132]....
        /*0898*/ 	.word	0x00019a10


	//   ....[133]....
        /*089c*/ 	.word	0x00019a90


	//   ....[134]....
        /*08a0*/ 	.word	0x00019b10


	//   ....[135]....
        /*08a4*/ 	.word	0x00019ba0


	//   ....[136]....
        /*08a8*/ 	.word	0x00019c20


	//   ....[137]....
        /*08ac*/ 	.word	0x00019cc0


	//   ....[138]....
        /*08b0*/ 	.word	0x00019d50


	//   ....[139]....
        /*08b4*/ 	.word	0x00019e80


	//----- nvinfo : EIATTR_REG_RECONFIG
	.align		4
.L_503:
        /*08b8*/ 	.byte	0x01, 0x54
	.zero		2


	//----- nvinfo : EIATTR_SYSCALL_OFFSETS
	.align		4
        /*08bc*/ 	.byte	0x04, 0x46
        /*08be*/ 	.short	(.L_505 - .L_504)


	//   ....[0]....
.L_504:
        /*08c0*/ 	.word	0x00001e10


	//   ....[1]....
        /*08c4*/ 	.word	0x00012320


	//   ....[2]....
        /*08c8*/ 	.word	0x00012470


	//   ....[3]....
        /*08cc*/ 	.word	0x00012560


	//   ....[4]....
        /*08d0*/ 	.word	0x00012ee0


	//----- nvinfo : EIATTR_MBARRIER_INSTR_OFFSETS
	.align		4
.L_505:
        /*08d4*/ 	.byte	0x04, 0x39
        /*08d6*/ 	.short	(.L_507 - .L_506)


	//   ....[0]....
.L_506:
        /*08d8*/ 	.word	0x00000270
        /*08dc*/ 	.word	0x000000ff
        /*08e0*/ 	.word	0x00030800
        /*08e4*/ 	.short	0x0100
        /*08e6*/ 	.byte	0x08
	.zero		1


	//   ....[1]....
        /*08e8*/ 	.word	0x00000280
        /*08ec*/ 	.word	0x000000ff
        /*08f0*/ 	.word	0x00030820
        /*08f4*/ 	.short	0x0100
        /*08f6*/ 	.byte	0x08
	.zero		1


	//   ....[2]....
        /*08f8*/ 	.word	0x00000370
        /*08fc*/ 	.word	0x000000ff
        /*0900*/ 	.word	0x00030830
        /*0904*/ 	.short	0x0100
        /*0906*/ 	.byte	0x08
	.zero		1


	//   ....[3]....
        /*0908*/ 	.word	0x00000380
        /*090c*/ 	.word	0x000000ff
        /*0910*/ 	.word	0x00030840
        /*0914*/ 	.short	0x0100
        /*0916*/ 	.byte	0x08
	.zero		1


	//   ....[4]....
        /*0918*/ 	.word	0x00000390
        /*091c*/ 	.word	0x000000ff
        /*0920*/ 	.word	0x00030838
        /*0924*/ 	.short	0x0100
        /*0926*/ 	.byte	0x08
	.zero		1


	//   ....[5]....
        /*0928*/ 	.word	0x000003a0
        /*092c*/ 	.word	0x000000ff
        /*0930*/ 	.word	0x00030848
        /*0934*/ 	.short	0x0100
        /*0936*/ 	.byte	0x08
	.zero		1


	//   ....[6]....
        /*0938*/ 	.word	0x000004d0
        /*093c*/ 	.word	0x000000ff
        /*0940*/ 	.word	0x00030850
        /*0944*/ 	.short	0x0100
        /*0946*/ 	.byte	0x08
	.zero		1


	//   ....[7]....
        /*0948*/ 	.word	0x000004e0
        /*094c*/ 	.word	0x000000ff
        /*0950*/ 	.word	0x00030860
        /*0954*/ 	.short	0x0100
        /*0956*/ 	.byte	0x08
	.zero		1


	//   ....[8]....
        /*0958*/ 	.word	0x000004f0
        /*095c*/ 	.word	0x000000ff
        /*0960*/ 	.word	0x00030858
        /*0964*/ 	.short	0x0100
        /*0966*/ 	.byte	0x08
	.zero		1


	//   ....[9]....
        /*0968*/ 	.word	0x00000500
        /*096c*/ 	.word	0x000000ff
        /*0970*/ 	.word	0x00030868
        /*0974*/ 	.short	0x0100
        /*0976*/ 	.byte	0x08
	.zero		1


	//   ....[10]....
        /*0978*/ 	.word	0x000005f0
        /*097c*/ 	.word	0x000000ff
        /*0980*/ 	.word	0x00030870
        /*0984*/ 	.short	0x0100
        /*0986*/ 	.byte	0x06
	.zero		1


	//   ....[11]....
        /*0988*/ 	.word	0x00000600
        /*098c*/ 	.word	0x000000ff
        /*0990*/ 	.word	0x00030880
        /*0994*/ 	.short	0x0100
        /*0996*/ 	.byte	0x06
	.zero		1


	//   ....[12]....
        /*0998*/ 	.word	0x00000610
        /*099c*/ 	.word	0x000000ff
        /*09a0*/ 	.word	0x00030878
        /*09a4*/ 	.short	0x0100
        /*09a6*/ 	.byte	0x06
	.zero		1


	//   ....[13]....
        /*09a8*/ 	.word	0x00000620
        /*09ac*/ 	.word	0x000000ff
        /*09b0*/ 	.word	0x00030888
        /*09b4*/ 	.short	0x0100
        /*09b6*/ 	.byte	0x06
	.zero		1


	//   ....[14]....
        /*09b8*/ 	.word	0x00000750
        /*09bc*/ 	.word	0x000000ff
        /*09c0*/ 	.word	0x00030890
        /*09c4*/ 	.short	0x0100
        /*09c6*/ 	.byte	0x08
	.zero		1


	//   ....[15]....
        /*09c8*/ 	.word	0x00000760
        /*09cc*/ 	.word	0x000000ff
        /*09d0*/ 	.word	0x000308a0
        /*09d4*/ 	.short	0x0100
        /*09d6*/ 	.byte	0x08
	.zero		1


	//   ....[16]....
        /*09d8*/ 	.word	0x00000770
        /*09dc*/ 	.word	0x000000ff
        /*09e0*/ 	.word	0x00030898
        /*09e4*/ 	.short	0x0100
        /*09e6*/ 	.byte	0x08
	.zero		1


	//   ....[17]....
        /*09e8*/ 	.word	0x00000780
        /*09ec*/ 	.word	0x000000ff
        /*09f0*/ 	.word	0x000308a8
        /*09f4*/ 	.short	0x0100
        /*09f6*/ 	.byte	0x08
	.zero		1


	//   ....[18]....
        /*09f8*/ 	.word	0x000008b0
        /*09fc*/ 	.word	0x000000ff
        /*0a00*/ 	.word	0x000308b0
        /*0a04*/ 	.short	0x0100
        /*0a06*/ 	.byte	0x08
	.zero		1


	//   ....[19]....
        /*0a08*/ 	.word	0x000008c0
        /*0a0c*/ 	.word	0x000000ff
        /*0a10*/ 	.word	0x000308c0
        /*0a14*/ 	.short	0x0100
        /*0a16*/ 	.byte	0x08
	.zero		1


	//   ....[20]....
        /*0a18*/ 	.word	0x000008d0
        /*0a1c*/ 	.word	0x000000ff
        /*0a20*/ 	.word	0x000308b8
        /*0a24*/ 	.short	0x0100
        /*0a26*/ 	.byte	0x08
	.zero		1


	//   ....[21]....
        /*0a28*/ 	.word	0x000008e0
        /*0a2c*/ 	.word	0x000000ff
        /*0a30*/ 	.word	0x000308c8
        /*0a34*/ 	.short	0x0100
        /*0a36*/ 	.byte	0x08
	.zero		1


	//   ....[22]....
        /*0a38*/ 	.word	0x00001eb0
        /*0a3c*/ 	.word	0x000000ff
        /*0a40*/ 	.word	0x00030800
        /*0a44*/ 	.short	0x010a
        /*0a46*/ 	.byte	0x26
	.zero		1


	//   ....[23]....
        /*0a48*/ 	.word	0x00001f30
        /*0a4c*/ 	.word	0x00000005
        /*0a50*/ 	.word	0x00030830
        /*0a54*/ 	.short	0x010a
        /*0a56*/ 	.byte	0x3f
	.zero		1


	//   ....[24]....
        /*0a58*/ 	.word	0x00001f90
        /*0a5c*/ 	.word	0x00000005
        /*0a60*/ 	.word	0x00030830
        /*0a64*/ 	.short	0x010a
        /*0a66*/ 	.byte	0x3f
	.zero		1


	//   ....[25]....
        /*0a68*/ 	.word	0x000029d0
        /*0a6c*/ 	.word	0x00000000
        /*0a70*/ 	.word	0x00000000
        /*0a74*/ 	.short	0x0101
        /*0a76*/ 	.byte	0x3f
	.zero		1


	//   ....[26]....
        /*0a78*/ 	.word	0x00004b40
        /*0a7c*/ 	.word	0x000000ff
        /*0a80*/ 	.word	0x00030830
        /*0a84*/ 	.short	0x010a
        /*0a86*/ 	.byte	0x07
	.zero		1


	//   ....[27]....
        /*0a88*/ 	.word	0x00004b80
        /*0a8c*/ 	.word	0x000000ff
        /*0a90*/ 	.word	0x00030830
        /*0a94*/ 	.short	0x010a
        /*0a96*/ 	.byte	0x07
	.zero		1


	//   ....[28]....
        /*0a98*/ 	.word	0x00005a10
        /*0a9c*/ 	.word	0x000000ff
        /*0aa0*/ 	.word	0x00030850
        /*0aa4*/ 	.short	0x010a
        /*0aa6*/ 	.byte	0x0e
	.zero		1


	//   ....[29]....
        /*0aa8*/ 	.word	0x00005a50
        /*0aac*/ 	.word	0x000000ff
        /*0ab0*/ 	.word	0x00030850
        /*0ab4*/ 	.short	0x010a
        /*0ab6*/ 	.byte	0x0e
	.zero		1


	//   ....[30]....
        /*0ab8*/ 	.word	0x00006090
        /*0abc*/ 	.word	0x00000098
        /*0ac0*/ 	.word	0x00000000
        /*0ac4*/ 	.short	0x0101
        /*0ac6*/ 	.byte	0x3f
	.zero		1


	//   ....[31]....
        /*0ac8*/ 	.word	0x000071d0
        /*0acc*/ 	.word	0x00000015
        /*0ad0*/ 	.word	0x00000000
        /*0ad4*/ 	.short	0x0101
        /*0ad6*/ 	.byte	0x3f
	.zero		1


	//   ....[32]....
        /*0ad8*/ 	.word	0x000079f0
        /*0adc*/ 	.word	0x000000ff
        /*0ae0*/ 	.word	0x00030830
        /*0ae4*/ 	.short	0x010a
        /*0ae6*/ 	.byte	0x06
	.zero		1


	//   ....[33]....
        /*0ae8*/ 	.word	0x00007a30
        /*0aec*/ 	.word	0x000000ff
        /*0af0*/ 	.word	0x00030830
        /*0af4*/ 	.short	0x010a
        /*0af6*/ 	.byte	0x06
	.zero		1


	//   ....[34]....
        /*0af8*/ 	.word	0x000088c0
        /*0afc*/ 	.word	0x000000ff
        /*0b00*/ 	.word	0x00030850
        /*0b04*/ 	.short	0x010a
        /*0b06*/ 	.byte	0x0e
	.zero		1


	//   ....[35]....
        /*0b08*/ 	.word	0x00008900
        /*0b0c*/ 	.word	0x000000ff
        /*0b10*/ 	.word	0x00030850
        /*0b14*/ 	.short	0x010a
        /*0b16*/ 	.byte	0x0e
	.zero		1


	//   ....[36]....
        /*0b18*/ 	.word	0x00009540
        /*0b1c*/ 	.word	0x00000099
        /*0b20*/ 	.word	0x00000000
        /*0b24*/ 	.short	0x0101
        /*0b26*/ 	.byte	0x3f
	.zero		1


	//   ....[37]....
        /*0b28*/ 	.word	0x000095e0
        /*0b2c*/ 	.word	0x00000010
        /*0b30*/ 	.word	0x00000000
        /*0b34*/ 	.short	0x0101
        /*0b36*/ 	.byte	0x3f
	.zero		1


	//   ....[38]....
        /*0b38*/ 	.word	0x00009b20
        /*0b3c*/ 	.word	0x000000ff
        /*0b40*/ 	.word	0x00030830
        /*0b44*/ 	.short	0x010a
        /*0b46*/ 	.byte	0x06
	.zero		1


	//   ....[39]....
        /*0b48*/ 	.word	0x00009b60
        /*0b4c*/ 	.word	0x000000ff
        /*0b50*/ 	.word	0x00030830
        /*0b54*/ 	.short	0x010a
        /*0b56*/ 	.byte	0x06
	.zero		1


	//   ....[40]....
        /*0b58*/ 	.word	0x0000a9f0
        /*0b5c*/ 	.word	0x000000ff
        /*0b60*/ 	.word	0x00030850
        /*0b64*/ 	.short	0x010a
        /*0b66*/ 	.byte	0x0a
	.zero		1


	//   ....[41]....
        /*0b68*/ 	.word	0x0000aa30
        /*0b6c*/ 	.word	0x000000ff
        /*0b70*/ 	.word	0x00030850
        /*0b74*/ 	.short	0x010a
        /*0b76*/ 	.byte	0x0a
	.zero		1


	//   ....[42]....
        /*0b78*/ 	.word	0x0000b070
        /*0b7c*/ 	.word	0x00000002
        /*0b80*/ 	.word	0x00000000
        /*0b84*/ 	.short	0x0101
        /*0b86*/ 	.byte	0x3f
	.zero		1


	//   ....[43]....
        /*0b88*/ 	.word	0x0000c210
        /*0b8c*/ 	.word	0x0000009b
        /*0b90*/ 	.word	0x00000000
        /*0b94*/ 	.short	0x0101
        /*0b96*/ 	.byte	0x3f
	.zero		1


	//   ....[44]....
        /*0b98*/ 	.word	0x0000ce20
        /*0b9c*/ 	.word	0x000000ff
        /*0ba0*/ 	.word	0x00030850
        /*0ba4*/ 	.short	0x010a
        /*0ba6*/ 	.byte	0x05
	.zero		1


	//   ....[45]....
        /*0ba8*/ 	.word	0x0000ce60
        /*0bac*/ 	.word	0x000000ff
        /*0bb0*/ 	.word	0x00030850
        /*0bb4*/ 	.short	0x010a
        /*0bb6*/ 	.byte	0x05
	.zero		1


	//   ....[46]....
        /*0bb8*/ 	.word	0x0000d2c0
        /*0bbc*/ 	.word	0x00000009
        /*0bc0*/ 	.word	0x00000000
        /*0bc4*/ 	.short	0x0101
        /*0bc6*/ 	.byte	0x3f
	.zero		1


	//   ....[47]....
        /*0bc8*/ 	.word	0x0000f5b0
        /*0bcc*/ 	.word	0x000000a8
        /*0bd0*/ 	.word	0x00000000
        /*0bd4*/ 	.short	0x0101
        /*0bd6*/ 	.byte	0x3f
	.zero		1


	//   ....[48]....
        /*0bd8*/ 	.word	0x00012990
        /*0bdc*/ 	.word	0x00000000
        /*0be0*/ 	.word	0x00030840
        /*0be4*/ 	.short	0x010a
        /*0be6*/ 	.byte	0x3f
	.zero		1


	//   ....[49]....
        /*0be8*/ 	.word	0x00013ab0
        /*0bec*/ 	.word	0x00000008
        /*0bf0*/ 	.word	0x00030800
        /*0bf4*/ 	.short	0x0107
        /*0bf6*/ 	.byte	0x3f
	.zero		1


	//   ....[50]....
        /*0bf8*/ 	.word	0x00013bc0
        /*0bfc*/ 	.word	0x00000002
        /*0c00*/ 	.word	0x00030800
        /*0c04*/ 	.short	0x0101
        /*0c06*/ 	.byte	0x3f
	.zero		1


	//   ....[51]....
        /*0c08*/ 	.word	0x00013be0
        /*0c0c*/ 	.word	0x00000002
        /*0c10*/ 	.word	0x00030820
        /*0c14*/ 	.short	0x010a
        /*0c16*/ 	.byte	0x3f
	.zero		1


	//   ....[52]....
        /*0c18*/ 	.word	0x00013f70
        /*0c1c*/ 	.word	0x00000003
        /*0c20*/ 	.word	0x00030840
        /*0c24*/ 	.short	0x010a
        /*0c26*/ 	.byte	0x3f
	.zero		1


	//   ....[53]....
        /*0c28*/ 	.word	0x00014530
        /*0c2c*/ 	.word	0x00000003
        /*0c30*/ 	.word	0x00000060
        /*0c34*/ 	.short	0x010a
        /*0c36*/ 	.byte	0x3f
	.zero		1


	//   ....[54]....
        /*0c38*/ 	.word	0x00014e20
        /*0c3c*/ 	.word	0x00000003
        /*0c40*/ 	.word	0x00030840
        /*0c44*/ 	.short	0x010a
        /*0c46*/ 	.byte	0x3f
	.zero		1


	//   ....[55]....
        /*0c48*/ 	.word	0x000153e0
        /*0c4c*/ 	.word	0x00000002
        /*0c50*/ 	.word	0x00000060
        /*0c54*/ 	.short	0x010a
        /*0c56*/ 	.byte	0x3f
	.zero		1


	//   ....[56]....
        /*0c58*/ 	.word	0x00015be0
        /*0c5c*/ 	.word	0x00000002
        /*0c60*/ 	.word	0x00030840
        /*0c64*/ 	.short	0x010a
        /*0c66*/ 	.byte	0x3f
	.zero		1


	//   ....[57]....
        /*0c68*/ 	.word	0x000161a0
        /*0c6c*/ 	.word	0x00000002
        /*0c70*/ 	.word	0x00000060
        /*0c74*/ 	.short	0x010a
        /*0c76*/ 	.byte	0x3f
	.zero		1


	//   ....[58]....
        /*0c78*/ 	.word	0x00016930
        /*0c7c*/ 	.word	0x00000000
        /*0c80*/ 	.word	0x00030860
        /*0c84*/ 	.short	0x010a
        /*0c86*/ 	.byte	0x3f
	.zero		1


	//   ....[59]....
        /*0c88*/ 	.word	0x00017c40
        /*0c8c*/ 	.word	0x00000000
        /*0c90*/ 	.word	0x00030820
        /*0c94*/ 	.short	0x010a
        /*0c96*/ 	.byte	0x3f
	.zero		1


	//   ....[60]....
        /*0c98*/ 	.word	0x00017e20
        /*0c9c*/ 	.word	0x00000006
        /*0ca0*/ 	.word	0x00000000
        /*0ca4*/ 	.short	0x010a
        /*0ca6*/ 	.byte	0x3f
	.zero		1


	//   ....[61]....
        /*0ca8*/ 	.word	0x00017e90
        /*0cac*/ 	.word	0x00000007
        /*0cb0*/ 	.word	0x00000000
        /*0cb4*/ 	.short	0x010a
        /*0cb6*/ 	.byte	0x3f
	.zero		1


	//   ....[62]....
        /*0cb8*/ 	.word	0x00017f00
        /*0cbc*/ 	.word	0x00000004
        /*0cc0*/ 	.word	0x00000000
        /*0cc4*/ 	.short	0x010a
        /*0cc6*/ 	.byte	0x3f
	.zero		1


	//   ....[63]....
        /*0cc8*/ 	.word	0x00017f30
        /*0ccc*/ 	.word	0x00000003
        /*0cd0*/ 	.word	0x00000000
        /*0cd4*/ 	.short	0x010a
        /*0cd6*/ 	.byte	0x3f
	.zero		1


	//   ....[64]....
        /*0cd8*/ 	.word	0x00017fa0
        /*0cdc*/ 	.word	0x00000003
        /*0ce0*/ 	.word	0x00030800
        /*0ce4*/ 	.short	0x010a
        /*0ce6*/ 	.byte	0x3f
	.zero		1


	//   ....[65]....
        /*0ce8*/ 	.word	0x00017ff0
        /*0cec*/ 	.word	0x00000005
        /*0cf0*/ 	.word	0x00030830
        /*0cf4*/ 	.short	0x010a
        /*0cf6*/ 	.byte	0x3f
	.zero		1


	//   ....[66]....
        /*0cf8*/ 	.word	0x00018050
        /*0cfc*/ 	.word	0x00000098
        /*0d00*/ 	.word	0x00030830
        /*0d04*/ 	.short	0x010a
        /*0d06*/ 	.byte	0x3f
	.zero		1


	//   ....[67]....
        /*0d08*/ 	.word	0x000180b0
        /*0d0c*/ 	.word	0x00000015
        /*0d10*/ 	.word	0x00030850
        /*0d14*/ 	.short	0x010a
        /*0d16*/ 	.byte	0x3f
	.zero		1


	//   ....[68]....
        /*0d18*/ 	.word	0x00018110
        /*0d1c*/ 	.word	0x00000004
        /*0d20*/ 	.word	0x00030830
        /*0d24*/ 	.short	0x010a
        /*0d26*/ 	.byte	0x3f
	.zero		1


	//   ....[69]....
        /*0d28*/ 	.word	0x00018170
        /*0d2c*/ 	.word	0x00000003
        /*0d30*/ 	.word	0x00030850
        /*0d34*/ 	.short	0x010a
        /*0d36*/ 	.byte	0x3f
	.zero		1


	//   ....[70]....
        /*0d38*/ 	.word	0x000181d0
        /*0d3c*/ 	.word	0x00000004
        /*0d40*/ 	.word	0x00030830
        /*0d44*/ 	.short	0x010a
        /*0d46*/ 	.byte	0x3f
	.zero		1


	//   ....[71]....
        /*0d48*/ 	.word	0x00018230
        /*0d4c*/ 	.word	0x00000003
        /*0d50*/ 	.word	0x00030850
        /*0d54*/ 	.short	0x010a
        /*0d56*/ 	.byte	0x3f
	.zero		1


	//   ....[72]....
        /*0d58*/ 	.word	0x00018290
        /*0d5c*/ 	.word	0x00000007
        /*0d60*/ 	.word	0x00030850
        /*0d64*/ 	.short	0x010a
        /*0d66*/ 	.byte	0x3f
	.zero		1


	//   ....[73]....
        /*0d68*/ 	.word	0x00018430
        /*0d6c*/ 	.word	0x00000000
        /*0d70*/ 	.word	0x00030840
        /*0d74*/ 	.short	0x010a
        /*0d76*/ 	.byte	0x3f
	.zero		1


	//   ....[74]....
        /*0d78*/ 	.word	0x00019110
        /*0d7c*/ 	.word	0x00000002
        /*0d80*/ 	.word	0x00030820
        /*0d84*/ 	.short	0x010a
        /*0d86*/ 	.byte	0x3f
	.zero		1


	//   ....[75]....
        /*0d88*/ 	.word	0x00019160
        /*0d8c*/ 	.word	0x00000003
        /*0d90*/ 	.word	0x00030840
        /*0d94*/ 	.short	0x010a
        /*0d96*/ 	.byte	0x3f
	.zero		1


	//   ....[76]....
        /*0d98*/ 	.word	0x000191b0
        /*0d9c*/ 	.word	0x00000003
        /*0da0*/ 	.word	0x00000060
        /*0da4*/ 	.short	0x010a
        /*0da6*/ 	.byte	0x3f
	.zero		1


	//   ....[77]....
        /*0da8*/ 	.word	0x00019200
        /*0dac*/ 	.word	0x00000003
        /*0db0*/ 	.word	0x00030840
        /*0db4*/ 	.short	0x010a
        /*0db6*/ 	.byte	0x3f
	.zero		1


	//   ....[78]....
        /*0db8*/ 	.word	0x00019250
        /*0dbc*/ 	.word	0x00000002
        /*0dc0*/ 	.word	0x00000060
        /*0dc4*/ 	.short	0x010a
        /*0dc6*/ 	.byte	0x3f
	.zero		1


	//   ....[79]....
        /*0dc8*/ 	.word	0x000192a0
        /*0dcc*/ 	.word	0x00000002
        /*0dd0*/ 	.word	0x00030840
        /*0dd4*/ 	.short	0x010a
        /*0dd6*/ 	.byte	0x3f
	.zero		1


	//   ....[80]....
        /*0dd8*/ 	.word	0x000192f0
        /*0ddc*/ 	.word	0x00000002
        /*0de0*/ 	.word	0x00000060
        /*0de4*/ 	.short	0x010a
        /*0de6*/ 	.byte	0x3f
	.zero		1


	//   ....[81]....
        /*0de8*/ 	.word	0x00019340
        /*0dec*/ 	.word	0x00000000
        /*0df0*/ 	.word	0x00030860
        /*0df4*/ 	.short	0x010a
        /*0df6*/ 	.byte	0x3f
	.zero		1


	//   ....[82]....
        /*0df8*/ 	.word	0x00019da0
        /*0dfc*/ 	.word	0x00000000
        /*0e00*/ 	.word	0x00030820
        /*0e04*/ 	.short	0x010a
        /*0e06*/ 	.byte	0x3f
	.zero		1


	//   ....[83]....
        /*0e08*/ 	.word	0x00019f40
        /*0e0c*/ 	.word	0x00000006
        /*0e10*/ 	.word	0x00000000
        /*0e14*/ 	.short	0x010a
        /*0e16*/ 	.byte	0x3f
	.zero		1


	//   ....[84]....
        /*0e18*/ 	.word	0x00019f90
        /*0e1c*/ 	.word	0x00000007
        /*0e20*/ 	.word	0x00000000
        /*0e24*/ 	.short	0x010a
        /*0e26*/ 	.byte	0x3f
	.zero		1


	//   ....[85]....
        /*0e28*/ 	.word	0x00019fe0
        /*0e2c*/ 	.word	0x00000004
        /*0e30*/ 	.word	0x00000000
        /*0e34*/ 	.short	0x010a
        /*0e36*/ 	.byte	0x3f
	.zero		1


	//----- nvinfo : EIATTR_NUM_MBARRIERS
	.align		4
.L_507:
        /*0e38*/ 	.byte	0x03, 0x38
        /*0e3a*/ 	.short	0x0016


	//----- nvinfo : EIATTR_EXIT_INSTR_OFFSETS
	.align		4
        /*0e3c*/ 	.byte	0x04, 0x1c
        /*0e3e*/ 	.short	(.L_509 - .L_508)


	//   ....[0]....
.L_508:
        /*0e40*/ 	.word	0x00000a50


	//   ....[1]....
        /*0e44*/ 	.word	0x00010a30


	//   ....[2]....
        /*0e48*/ 	.word	0x00017f80


	//----- nvinfo : EIATTR_MAX_THREADS
	.align		4
.L_509:
        /*0e4c*/ 	.byte	0x04, 0x05
        /*0e4e*/ 	.short	(.L_511 - .L_510)
.L_510:
        /*0e50*/ 	.word	0x00000180
        /*0e54*/ 	.word	0x00000001
        /*0e58*/ 	.word	0x00000001


	//----- nvinfo : EIATTR_CRS_STACK_SIZE
	.align		4
.L_511:
        /*0e5c*/ 	.byte	0x04, 0x1e
        /*0e5e*/ 	.short	(.L_513 - .L_512)
.L_512:
        /*0e60*/ 	.word	0x00000000


	//----- nvinfo : EIATTR_CBANK_PARAM_SIZE
	.align		4
.L_513:
        /*0e64*/ 	.byte	0x03, 0x19
        /*0e66*/ 	.short	0x0af0


	//----- nvinfo : EIATTR_PARAM_CBANK
	.align		4
        /*0e68*/ 	.byte	0x04, 0x0a
        /*0e6a*/ 	.short	(.L_515 - .L_514)
	.align		4
.L_514:
        /*0e6c*/ 	.word	index@(.nv.constant0._ZN7cutlass13device_kernelIN5flash11enable_sm90INS1_16FlashAttnFwdSm90INS1_25CollectiveMainloopFwdSm90ILi2EN4cute5tupleIJNS5_1CILi1EEES8_S8_EEENS6_IJNS7_ILi128EEENS7_ILi64EEENS7_ILi256EEEEEELi256ENS_6half_tEfNS_4arch4Sm90ELb0ELb1ELb1ELb1ELb0ELb0ELb0ELb1ELb1ELb1ELb0ELb0EEENS1_21CollectiveEpilogueFwdINS6_IJSA_SC_SB_EEES9_SE_SG_Li256ELb1ELb1ELb0ELb0EEENS1_36VarlenDynamicPersistentTileSchedulerILi128ELi64ELi256ELi128ELb0ELb1ELb1ELb1ELb0ELb1EEEEEEEEEvNT_6ParamsE)
        /*0e70*/ 	.short	0x0210
        /*0e72*/ 	.short	0x0af0


	//----- nvinfo : EIATTR_SW_WAR
	.align		4
.L_515:
        /*0e74*/ 	.byte	0x04, 0x36
        /*0e76*/ 	.short	(.L_517 - .L_516)
.L_516:
        /*0e78*/ 	.word	0x00000008
.L_517:


//--------------------- .nv.info._ZN7cutlass13device_kernelIN5flash11enable_sm90INS1_16FlashAttnFwdSm90INS1_25CollectiveMainloopFwdSm90ILi2EN4cute5tupleIJNS5_1CILi1EEES8_S8_EEENS6_IJNS7_ILi128EEENS7_ILi64EEENS7_ILi256EEEEEELi256ENS_6half_tEfNS_4arch4Sm90ELb0ELb1ELb1ELb1ELb0ELb1ELb0ELb1ELb1ELb1ELb0ELb0EEENS1_21CollectiveEpilogueFwdINS6_IJSA_SC_SB_EEES9_SE_SG_Li256ELb1ELb1ELb0ELb0EEENS1_36VarlenDynamicPersistentTileSchedulerILi128ELi64ELi256ELi128ELb0ELb1ELb1ELb1ELb0ELb1EEEEEEEEEvNT_6ParamsE --------------------------
	.section	.nv.info._ZN7cutlass13device_kernelIN5flash11enable_sm90INS1_16FlashAttnFwdSm90INS1_25CollectiveMainloopFwdSm90ILi2EN4cute5tupleIJNS5_1CILi1EEES8_S8_EEENS6_IJNS7_ILi128EEENS7_ILi64EEENS7_ILi256EEEEEELi256ENS_6half_tEfNS_4arch4Sm90ELb0ELb1ELb1ELb1ELb0ELb1ELb0ELb1ELb1ELb1ELb0ELb0EEENS1_21CollectiveEpilogueFwdINS6_IJSA_SC_SB_EEES9_SE_SG_Li256ELb1ELb1ELb0ELb0EEENS1_36VarlenDynamicPersistentTileSchedulerILi128ELi64ELi256ELi128ELb0ELb1ELb1ELb1ELb0ELb1EEEEEEEEEvNT_6ParamsE,"",@"SHT_CUDA_INFO"
	.sectionflags	@""
	.align	4


	//----- nvinfo : EIATTR_CUDA_API_VERSION
	.align		4
        /*0000*/ 	.byte	0x04, 0x37
        /*0002*/ 	.short	(.L_519 - .L_518)
.L_518:
        /*0004*/ 	.word	0x00000082


	//----- nvinfo : EIATTR_KPARAM_INFO
	.align		4
.L_519:
        /*0008*/ 	.byte	0x04, 0x17
        /*000a*/ 	.short	(.L_521 - .L_520)
.L_520:
        /*000c*/ 	.word	0x00000000
        /*0010*/ 	.short	0x0000
        /*0012*/ 	.short	0x0070
        /*0014*/ 	.byte	0x00, 0xf0, 0x01, 0x2a


	//----- nvinfo : EIATTR_SPARSE_MMA_MASK
	.align		4
.L_521:
        /*0018*/ 	.byte	0x03, 0x50
        /*001a*/ 	.short	0x0000


	//----- nvinfo : EIATTR_MAXREG_COUNT
	.align		4
        /*001c*/ 	.byte	0x03, 0x1b
        /*001e*/ 	.short	0x00a8


	//----- nvinfo : EIATTR_NUM_BARRIERS
	.align		4
        /*0020*/ 	.byte	0x02, 0x4c
        /*0022*/ 	.byte	0x10
	.zero		1


	//----- nvinfo : EIATTR_EXTERNS
	.align		4
        /*0024*/ 	.byte	0x04, 0x0f
        /*0026*/ 	.short	(.L_523 - .L_522)


	//   ....[0]....
	.align		4
.L_522:
        /*0028*/ 	.word	index@(__assertfail)


	//----- nvinfo : EIATTR_ANNOTATIONS
	.align		4
.L_523:
        /*002c*/ 	.byte	0x04, 0x55
        /*002e*/ 	.short	(.L_525 - .L_524)


	//   ....[0]....
.L_524:
        /* <DEDUP_REMOVED lines=172> */


	//----- nvinfo : EIATTR_MERCURY_ISA_VERSION
	.align		4
.L_525:
        /*0ae0*/ 	.byte	0x03, 0x5f
        /*0ae2*/ 	.short	0x0101


	//----- nvinfo : EIATTR_UNUSED_LOAD_BYTE_OFFSET
	.align		4
        /*0ae4*/ 	.byte	0x04, 0x44
        /*0ae6*/ 	.short	(.L_527 - .L_526)


	//   ....[0]....
.L_526:
        /*0ae8*/ 	.word	0x00000a80
        /*0aec*/ 	.word	0x0000fff0


	//   ....[1]....
        /*0af0*/ 	.word	0x0001f0d0
        /*0af4*/ 	.word	0x0000fff0


	//----- nvinfo : EIATTR_INT_WARP_WIDE_INSTR_OFFSETS
	.align		4
.L_527:
        /*0af8*/ 	.byte	0x04, 0x31
        /*0afa*/ 	.short	(.L_529 - .L_528)


	//   ....[0]....
.L_528:
        /*0afc*/ 	.word	0x00000180


	//   ....[1]....
        /*0b00*/ 	.word	0x000001c0


	//   ....[2]....
        /*0b04*/ 	.word	0x00000280


	//   ....[3]....
        /*0b08*/ 	.word	0x000254c0


	//   ....[4]....
        /*0b0c*/ 	.word	0x00025520


	//   ....[5]....
        /*0b10*/ 	.word	0x00029ac0


	//   ....[6]....
        /*0b14*/ 	.word	0x00029b20


	//----- nvinfo : EIATTR_COOP_GROUP_MASK_REGIDS
	.align		4
.L_529:
        /*0b18*/ 	.byte	0x04, 0x29
        /*0b1a*/ 	.short	(.L_531 - .L_530)


	//   ....[0]....
.L_530:
        /*0b1c*/ 	.word	0xffffffff


	//   ....[1]....
        /*0b20*/ 	.word	0xffffffff


	//   ....[2]....
        /*0b24*/ 	.word	0xffffffff


	//   ....[3]....
        /*0b28*/ 	.word	0xffffffff


	//   ....[4]....
        /*0b2c*/ 	.word	0xffffffff


	//   ....[5]....
        /*0b30*/ 	.word	0xffffffff


	//   ....[6]....
        /*0b34*/ 	.word	0xffffffff


	//   ....[7]....
        /*0b38*/ 	.word	0xffffffff


	//   ....[8]....
        /*0b3c*/ 	.word	0xffffffff


	//   ....[9]....
        /*0b40*/ 	.word	0xffffffff


	//   ....[10]....
        /*0b44*/ 	.word	0xffffffff


	//   ....[11]....
        /*0b48*/ 	.word	0xffffffff


	//   ....[12]....
        /*0b4c*/ 	.word	0xffffffff


	//   ....[13]....
        /*0b50*/ 	.word	0xffffffff


	//   ....[14]....
        /*0b54*/ 	.word	0xffffffff


	//   ....[15]....
        /*0b58*/ 	.word	0xffffffff


	//   ....[16]....
        /*0b5c*/ 	.word	0xffffffff


	//   ....[17]....
        /*0b60*/ 	.word	0xffffffff


	//   ....[18]....
        /*0b64*/ 	.word	0xffffffff


	//   ....[19]....
        /*0b68*/ 	.word	0xffffffff


	//   ....[20]....
        /*0b6c*/ 	.word	0xffffffff


	//   ....[21]....
        /*0b70*/ 	.word	0xffffffff


	//   ....[22]....
        /*0b74*/ 	.word	0xffffffff


	//   ....[23]....
        /*0b78*/ 	.word	0xffffffff


	//   ....[24]....
        /*0b7c*/ 	.word	0xffffffff


	//   ....[25]....
        /*0b80*/ 	.word	0xffffffff


	//   ....[26]....
        /*0b84*/ 	.word	0xffffffff


	//   ....[27]....
        /*0b88*/ 	.word	0xffffffff


	//   ....[28]....
        /*0b8c*/ 	.word	0xffffffff


	//   ....[29]....
        /*0b90*/ 	.word	0xffffffff


	//   ....[30]....
        /*0b94*/ 	.word	0xffffffff


	//   ....[31]....
        /*0b98*/ 	.word	0xffffffff


	//   ....[32]....
        /*0b9c*/ 	.word	0xffffffff


	//   ....[33]....
        /*0ba0*/ 	.word	0xffffffff


	//   ....[34]....
        /*0ba4*/ 	.word	0xffffffff


	//   ....[35]....
        /*0ba8*/ 	.word	0xffffffff


	//   ....[36]....
        /*0bac*/ 	.word	0xffffffff


	//   ....[37]....
        /*0bb0*/ 	.word	0xffffffff


	//   ....[38]....
        /*0bb4*/ 	.word	0xffffffff


	//   ....[39]....
        /*0bb8*/ 	.word	0xffffffff


	//   ....[40]....
        /*0bbc*/ 	.word	0xffffffff


	//   ....[41]....
        /*0bc0*/ 	.word	0xffffffff


	//   ....[42]....
        /*0bc4*/ 	.word	0xffffffff


	//   ....[43]....
        /*0bc8*/ 	.word	0xffffffff


	//   ....[44]....
        /*0bcc*/ 	.word	0xffffffff


	//   ....[45]....
        /*0bd0*/ 	.word	0xffffffff


	//   ....[46]....
        /*0bd4*/ 	.word	0xffffffff


	//   ....[47]....
        /*0bd8*/ 	.word	0xffffffff


	//   ....[48]....
        /*0bdc*/ 	.word	0xffffffff


	//   ....[49]....
        /*0be0*/ 	.word	0xffffffff


	//   ....[50]....
        /*0be4*/ 	.word	0xffffffff


	//   ....[51]....
        /*0be8*/ 	.word	0xffffffff


	//   ....[52]....
        /*0bec*/ 	.word	0xffffffff


	//   ....[53]....
        /*0bf0*/ 	.word	0xffffffff


	//   ....[54]....
        /*0bf4*/ 	.word	0xffffffff


	//   ....[55]....
        /*0bf8*/ 	.word	0xffffffff


	//   ....[56]....
        /*0bfc*/ 	.word	0xffffffff


	//   ....[57]....
        /*0c00*/ 	.word	0xffffffff


	//   ....[58]....
        /*0c04*/ 	.word	0xffffffff


	//   ....[59]....
        /*0c08*/ 	.word	0xffffffff


	//   ....[60]....
        /*0c0c*/ 	.word	0xffffffff


	//   ....[61]....
        /*0c10*/ 	.word	0xffffffff


	//   ....[62]....
        /*0c14*/ 	.word	0xffffffff


	//   ....[63]....
        /*0c18*/ 	.word	0xffffffff


	//   ....[64]....
        /*0c1c*/ 	.word	0xffffffff


	//   ....[65]....
        /*0c20*/ 	.word	0xffffffff


	//   ....[66]....
        /*0c24*/ 	.word	0xffffffff


	//   ....[67]....
        /*0c28*/ 	.word	0xffffffff


	//   ....[68]....
        /*0c2c*/ 	.word	0xffffffff


	//   ....[69]....
        /*0c30*/ 	.word	0xffffffff


	//   ....[70]....
        /*0c34*/ 	.word	0xffffffff


	//   ....[71]....
        /*0c38*/ 	.word	0xffffffff


	//   ....[72]....
        /*0c3c*/ 	.word	0xffffffff


	//   ....[73]....
        /*0c40*/ 	.word	0xffffffff


	//   ....[74]....
        /*0c44*/ 	.word	0xffffffff


	//   ....[75]....
        /*0c48*/ 	.word	0xffffffff


	//   ....[76]....
        /*0c4c*/ 	.word	0xffffffff


	//   ....[77]....
        /*0c50*/ 	.word	0xffffffff


	//   ....[78]....
        /*0c54*/ 	.word	0xffffffff


	//   ....[79]....
        /*0c58*/ 	.word	0xffffffff


	//   ....[80]....
        /*0c5c*/ 	.word	0xffffffff


	//   ....[81]....
        /*0c60*/ 	.word	0xffffffff


	//   ....[82]....
        /*0c64*/ 	.word	0xffffffff


	//   ....[83]....
        /*0c68*/ 	.word	0xffffffff


	//   ....[84]....
        /*0c6c*/ 	.word	0xffffffff


	//   ....[85]....
        /*0c70*/ 	.word	0xffffffff


	//   ....[86]....
        /*0c74*/ 	.word	0xffffffff


	//   ....[87]....
        /*0c78*/ 	.word	0xffffffff


	//   ....[88]....
        /*0c7c*/ 	.word	0xffffffff


	//   ....[89]....
        /*0c80*/ 	.word	0xffffffff


	//   ....[90]....
        /*0c84*/ 	.word	0xffffffff


	//   ....[91]....
        /*0c88*/ 	.word	0xffffffff


	//   ....[92]....
        /*0c8c*/ 	.word	0xffffffff


	//   ....[93]....
        /*0c90*/ 	.word	0xffffffff


	//   ....[94]....
        /*0c94*/ 	.word	0xffffffff


	//   ....[95]....
        /*0c98*/ 	.word	0xffffffff


	//   ....[96]....
        /*0c9c*/ 	.word	0xffffffff


	//   ....[97]....
        /*0ca0*/ 	.word	0xffffffff


	//   ....[98]....
        /*0ca4*/ 	.word	0xffffffff


	//   ....[99]....
        /*0ca8*/ 	.word	0xffffffff


	//   ....[100]....
        /*0cac*/ 	.word	0xffffffff


	//   ....[101]....
        /*0cb0*/ 	.word	0xffffffff


	//   ....[102]....
        /*0cb4*/ 	.word	0xffffffff


	//   ....[103]....
        /*0cb8*/ 	.word	0xffffffff


	//   ....[104]....
        /*0cbc*/ 	.word	0xffffffff


	//   ....[105]....
        /*0cc0*/ 	.word	0xffffffff


	//   ....[106]....
        /*0cc4*/ 	.word	0xffffffff


	//   ....[107]....
        /*0cc8*/ 	.word	0xffffffff


	//   ....[108]....
        /*0ccc*/ 	.word	0xffffffff


	//   ....[109]....
        /*0cd0*/ 	.word	0xffffffff


	//   ....[110]....
        /*0cd4*/ 	.word	0xffffffff


	//   ....[111]....
        /*0cd8*/ 	.word	0xffffffff


	//   ....[112]....
        /*0cdc*/ 	.word	0xffffffff


	//   ....[113]....
        /*0ce0*/ 	.word	0xffffffff


	//   ....[114]....
        /*0ce4*/ 	.word	0xffffffff


	//   ....[115]....
        /*0ce8*/ 	.word	0xffffffff


	//   ....[116]....
        /*0cec*/ 	.word	0xffffffff


	//   ....[117]....
        /*0cf0*/ 	.word	0xffffffff


	//   ....[118]....
        /*0cf4*/ 	.word	0xffffffff


	//   ....[119]....
        /*0cf8*/ 	.word	0xffffffff


	//   ....[120]....
        /*0cfc*/ 	.word	0xffffffff


	//   ....[121]....
        /*0d00*/ 	.word	0xffffffff


	//   ....[122]....
        /*0d04*/ 	.word	0xffffffff


	//   ....[123]....
        /*0d08*/ 	.word	0xffffffff


	//   ....[124]....
        /*0d0c*/ 	.word	0xffffffff


	//   ....[125]....
        /*0d10*/ 	.word	0xffffffff


	//   ....[126]....
        /*0d14*/ 	.word	0xffffffff


	//   ....[127]....
        /*0d18*/ 	.word	0xffffffff


	//   ....[128]....
        /*0d1c*/ 	.word	0xffffffff


	//   ....[129]....
        /*0d20*/ 	.word	0xffffffff


	//   ....[130]....
        /*0d24*/ 	.word	0xffffffff


	//   ....[131]....
        /*0d28*/ 	.word	0xffffffff


	//   ....[132]....
        /*0d2c*/ 	.word	0xffffffff


	//   ....[133]....
        /*0d30*/ 	.word	0xffffffff


	//   ....[134]....
        /*0d34*/ 	.word	0xffffffff


	//   ....[135]....
        /*0d38*/ 	.word	0xffffffff


	//   ....[136]....
        /*0d3c*/ 	.word	0xffffffff


	//   ....[137]....
        /*0d40*/ 	.word	0xffffffff


	//   ....[138]....
        /*0d44*/ 	.word	0x0500000f


	//   ....[139]....
        /*0d48*/ 	.word	0x0500000f


	//   ....[140]....
        /*0d4c*/ 	.word	0x0500000f


	//   ....[141]....
        /*0d50*/ 	.word	0x0500000f


	//   ....[142]....
        /*0d54*/ 	.word	0x0500000f


	//   ....[143]....
        /*0d58*/ 	.word	0x0500000f


	//   ....[144]....
        /*0d5c*/ 	.word	0x0500000f


	//   ....[145]....
        /*0d60*/ 	.word	0x0500000f


	//   ....[146]....
        /*0d64*/ 	.word	0x0500000f


	//   ....[147]....
        /*0d68*/ 	.word	0x0500000f


	//   ....[148]....
        /*0d6c*/ 	.word	0x0500000f


	//   ....[149]....
        /*0d70*/ 	.word	0x0500000f


	//   ....[150]....
        /*0d74*/ 	.word	0x0500000f


	//   ....[151]....
        /*0d78*/ 	.word	0x0500000f


	//   ....[152]....
        /*0d7c*/ 	.word	0x0500000f


	//   ....[153]....
        /*0d80*/ 	.word	0x0500000f


	//   ....[154]....
        /*0d84*/ 	.word	0x0500000f


	//   ....[155]....
        /*0d88*/ 	.word	0x0500000f


	//   ....[156]....
        /*0d8c*/ 	.word	0x0500000f


	//   ....[157]....
        /*0d90*/ 	.word	0x0500000f


	//   ....[158]....
        /*0d94*/ 	.word	0x0500000f


	//   ....[159]....
        /*0d98*/ 	.word	0x0500000f


	//   ....[160]....
        /*0d9c*/ 	.word	0x0500000f


	//   ....[161]....
        /*0da0*/ 	.word	0x0500000f


	//   ....[162]....
        /*0da4*/ 	.word	0x0500000f


	//   ....[163]....
        /*0da8*/ 	.word	0x0500000f


	//   ....[164]....
        /*0dac*/ 	.word	0x0500000f


	//   ....[165]....
        /*0db0*/ 	.word	0x0500000f


	//   ....[166]....
        /*0db4*/ 	.word	0x0500000f


	//   ....[167]....
        /*0db8*/ 	.word	0x0500000f


	//   ....[168]....
        /*0dbc*/ 	.word	0x0500000f


	//   ....[169]....
        /*0dc0*/ 	.word	0x0500000f


	//   ....[170]....
        /*0dc4*/ 	.word	0x0500000f


	//   ....[171]....
        /*0dc8*/ 	.word	0x0500000f


	//   ....[172]....
        /*0dcc*/ 	.word	0x0500000f


	//   ....[173]....
        /*0dd0*/ 	.word	0x0500000f


	//   ....[174]....
        /*0dd4*/ 	.word	0x0500000f


	//   ....[175]....
        /*0dd8*/ 	.word	0x0500000f


	//   ....[176]....
        /*0ddc*/ 	.word	0x0500000f


	//   ....[177]....
        /*0de0*/ 	.word	0x0500000f


	//   ....[178]....
        /*0de4*/ 	.word	0x0500000f


	//   ....[179]....
        /*0de8*/ 	.word	0x0500000f


	//   ....[180]....
        /*0dec*/ 	.word	0x0500000f


	//   ....[181]....
        /*0df0*/ 	.word	0x0500000f


	//   ....[182]....
        /*0df4*/ 	.word	0x0500000f


	//   ....[183]....
        /*0df8*/ 	.word	0x0500000f


	//   ....[184]....
        /*0dfc*/ 	.word	0x0500000f


	//   ....[185]....
        /*0e00*/ 	.word	0x0500000f


	//   ....[186]....
        /*0e04*/ 	.word	0x0500000f


	//   ....[187]....
        /*0e08*/ 	.word	0x0500000f


	//   ....[188]....
        /*0e0c*/ 	.word	0x0500000f


	//   ....[189]....
        /*0e10*/ 	.word	0x0500000f


	//   ....[190]....
        /*0e14*/ 	.word	0x0500000f


	//   ....[191]....
        /*0e18*/ 	.word	0x0500000f


	//   ....[192]....
        /*0e1c*/ 	.word	0x0500000f


	//   ....[193]....
        /*0e20*/ 	.word	0x0500000f


	//   ....[194]....
        /*0e24*/ 	.word	0x0500000f


	//   ....[195]....
        /*0e28*/ 	.word	0x0500000f


	//   ....[196]....
        /*0e2c*/ 	.word	0x0500000f


	//   ....[197]....
        /*0e30*/ 	.word	0x0500000f


	//   ....[198]....
        /*0e34*/ 	.word	0x0500000f


	//   ....[199]....
        /*0e38*/ 	.word	0x0500000f


	//   ....[200]....
        /*0e3c*/ 	.word	0x0500000f


	//   ....[201]....
        /*0e40*/ 	.word	0x0500000f


	//   ....[202]....
        /*0e44*/ 	.word	0x0500000f


	//   ....[203]....
        /*0e48*/ 	.word	0x0500000f


	//   ....[204]....
        /*0e4c*/ 	.word	0x0500000f


	//   ....[205]....
        /*0e50*/ 	.word	0x0500000f


	//----- nvinfo : EIATTR_COOP_GROUP_INSTR_OFFSETS
	.align		4
.L_531:
        /*0e54*/ 	.byte	0x04, 0x28
        /*0e56*/ 	.short	(.L_533 - .L_532)


	//   ....[0]....
.L_532:
        /*0e58*/ 	.word	0x00000060


	//   ....[1]....
        /*0e5c*/ 	.word	0x00000190


	//   ....[2]....
        /*0e60*/ 	.word	0x00000290


	//   ....[3]....
        /*0e64*/ 	.word	0x00000400


	//   ....[4]....
        /*0e68*/ 	.word	0x00000560


	//   ....[5]....
        /*0e6c*/ 	.word	0x00000680


	//   ....[6]....
        /*0e70*/ 	.word	0x000007e0


	//   ....[7]....
        /*0e74*/ 	.word	0x00008ca0


	//   ....[8]....
        /*0e78*/ 	.word	0x000093f0


	//   ....[9]....
        /*0e7c*/ 	.word	0x00009400


	//   ....[10]....
        /*0e80*/ 	.word	0x00009410


	//   ....[11]....
        /*0e84*/ 	.word	0x00009420


	//   ....[12]....
        /*0e88*/ 	.word	0x00009980


	//   ....[13]....
        /*0e8c*/ 	.word	0x00009990


	//   ....[14]....
        /*0e90*/ 	.word	0x000099a0


	//   ....[15]....
        /*0e94*/ 	.word	0x000099b0


	//   ....[16]....
        /*0e98*/ 	.word	0x00009ed0


	//   ....[17]....
        /*0e9c*/ 	.word	0x00009ee0


	//   ....[18]....
        /*0ea0*/ 	.word	0x00009ef0


	//   ....[19]....
        /*0ea4*/ 	.word	0x00009f00


	//   ....[20]....
        /*0ea8*/ 	.word	0x0000a440


	//   ....[21]....
        /*0eac*/ 	.word	0x0000a450


	//   ....[22]....
        /*0eb0*/ 	.word	0x0000a460


	//   ....[23]....
        /*0eb4*/ 	.word	0x0000a470


	//   ....[24]....
        /*0eb8*/ 	.word	0x0000db10


	//   ....[25]....
        /*0ebc*/ 	.word	0x0000db20


	//   ....[26]....
        /*0ec0*/ 	.word	0x0000db30


	//   ....[27]....
        /*0ec4*/ 	.word	0x0000db40


	//   ....[28]....
        /*0ec8*/ 	.word	0x0000e000


	//   ....[29]....
        /*0ecc*/ 	.word	0x0000e010


	//   ....[30]....
        /*0ed0*/ 	.word	0x0000e020


	//   ....[31]....
        /*0ed4*/ 	.word	0x0000e030


	//   ....[32]....
        /*0ed8*/ 	.word	0x0000e460


	//   ....[33]....
        /*0edc*/ 	.word	0x0000e470


	//   ....[34]....
        /*0ee0*/ 	.word	0x0000e480


	//   ....[35]....
        /*0ee4*/ 	.word	0x0000e490


	//   ....[36]....
        /*0ee8*/ 	.word	0x0000e8e0


	//   ....[37]....
        /*0eec*/ 	.word	0x0000e8f0


	//   ....[38]....
        /*0ef0*/ 	.word	0x0000e900


	//   ....[39]....
        /*0ef4*/ 	.word	0x0000e910


	//   ....[40]....
        /*0ef8*/ 	.word	0x000133a0


	//   ....[41]....
        /*0efc*/ 	.word	0x00013700


	//   ....[42]....
        /*0f00*/ 	.word	0x00013fe0


	//   ....[43]....
        /*0f04*/ 	.word	0x000140b0


	//   ....[44]....
        /*0f08*/ 	.word	0x00014550


	//   ....[45]....
        /*0f0c*/ 	.word	0x000145d0


	//   ....[46]....
        /*0f10*/ 	.word	0x000169e0


	//   ....[47]....
        /*0f14*/ 	.word	0x00016ea0


	//   ....[48]....
        /*0f18*/ 	.word	0x000174c0


	//   ....[49]....
        /*0f1c*/ 	.word	0x000174e0


	//   ....[50]....
        /*0f20*/ 	.word	0x00017bd0


	//   ....[51]....
        /*0f24*/ 	.word	0x00017c00


	//   ....[52]....
        /*0f28*/ 	.word	0x00019e50


	//   ....[53]....
        /*0f2c*/ 	.word	0x00019ee0


	//   ....[54]....
        /*0f30*/ 	.word	0x0001a320


	//   ....[55]....
        /*0f34*/ 	.word	0x0001a380


	//   ....[56]....
        /*0f38*/ 	.word	0x0001c340


	//   ....[57]....
        /*0f3c*/ 	.word	0x0001c840


	//   ....[58]....
        /*0f40*/ 	.word	0x0001ce70


	//   ....[59]....
        /*0f44*/ 	.word	0x0001ce90


	//   ....[60]....
        /*0f48*/ 	.word	0x0001d590


	//   ....[61]....
        /*0f4c*/ 	.word	0x0001d5d0


	//   ....[62]....
        /*0f50*/ 	.word	0x0001e620


	//   ....[63]....
        /*0f54*/ 	.word	0x0001e6a0


	//   ....[64]....
        /*0f58*/ 	.word	0x0001e6c0


	//   ....[65]....
        /*0f5c*/ 	.word	0x0001e6d0


	//   ....[66]....
        /*0f60*/ 	.word	0x000201e0


	//   ....[67]....
        /*0f64*/ 	.word	0x000202f0


	//   ....[68]....
        /*0f68*/ 	.word	0x000204c0


	//   ....[69]....
        /*0f6c*/ 	.word	0x00020500


	//   ....[70]....
        /*0f70*/ 	.word	0x00020ac0


	//   ....[71]....
        /*0f74*/ 	.word	0x00020af0


	//   ....[72]....
        /*0f78*/ 	.word	0x00020c40


	//   ....[73]....
        /*0f7c*/ 	.word	0x00020c60


	//   ....[74]....
        /*0f80*/ 	.word	0x00020da0


	//   ....[75]....
        /*0f84*/ 	.word	0x00020dc0


	//   ....[76]....
        /*0f88*/ 	.word	0x00020f10


	//   ....[77]....
        /*0f8c*/ 	.word	0x00020f30


	//   ....[78]....
        /*0f90*/ 	.word	0x00021850


	//   ....[79]....
        /*0f94*/ 	.word	0x00021870


	//   ....[80]....
        /*0f98*/ 	.word	0x000219d0


	//   ....[81]....
        /*0f9c*/ 	.word	0x000219f0


	//   ....[82]....
        /*0fa0*/ 	.word	0x00021b30


	//   ....[83]....
        /*0fa4*/ 	.word	0x00021b50


	//   ....[84]....
        /*0fa8*/ 	.word	0x00021ca0


	//   ....[85]....
        /*0fac*/ 	.word	0x00021cc0


	//   ....[86]....
        /*0fb0*/ 	.word	0x00021e90


	//   ....[87]....
        /*0fb4*/ 	.word	0x00022060


	//   ....[88]....
        /*0fb8*/ 	.word	0x00022090


	//   ....[89]....
        /*0fbc*/ 	.word	0x000220c0


	//   ....[90]....
        /*0fc0*/ 	.word	0x000220f0


	//   ....[91]....
        /*0fc4*/ 	.word	0x00022120


	//   ....[92]....
        /*0fc8*/ 	.word	0x00022150


	//   ....[93]....
        /*0fcc*/ 	.word	0x000222c0


	//   ....[94]....
        /*0fd0*/ 	.word	0x000222f0


	//   ....[95]....
        /*0fd4*/ 	.word	0x00022320


	//   ....[96]....
        /*0fd8*/ 	.word	0x00022350


	//   ....[97]....
        /*0fdc*/ 	.word	0x00022380


	//   ....[98]....
        /*0fe0*/ 	.word	0x000223b0


	//   ....[99]....
        /*0fe4*/ 	.word	0x00022450


	//   ....[100]....
        /*0fe8*/ 	.word	0x000224b0


	//   ....[101]....
        /*0fec*/ 	.word	0x00022540


	//   ....[102]....
        /*0ff0*/ 	.word	0x00023720


	//   ....[103]....
        /*0ff4*/ 	.word	0x00025a80


	//   ....[104]....
        /*0ff8*/ 	.word	0x00026700


	//   ....[105]....
        /*0ffc*/ 	.word	0x00026720


	//   ....[106]....
        /*1000*/ 	.word	0x00026740


	//   ....[107]....
        /*1004*/ 	.word	0x000267f0


	//   ....[108]....
        /*1008*/ 	.word	0x00026860


	//   ....[109]....
        /*100c*/ 	.word	0x000268b0


	//   ....[110]....
        /*1010*/ 	.word	0x00026920


	//   ....[111]....
        /*1014*/ 	.word	0x00026970


	//   ....[112]....
        /*1018*/ 	.word	0x000269e0


	//   ....[113]....
        /*101c*/ 	.word	0x00026a30


	//   ....[114]....
        /*1020*/ 	.word	0x00026aa0


	//   ....[115]....
        /*1024*/ 	.word	0x00026af0


	//   ....[116]....
        /*1028*/ 	.word	0x00026b60


	//   ....[117]....
        /*102c*/ 	.word	0x00026bb0


	//   ....[118]....
        /*1030*/ 	.word	0x00026c20


	//   ....[119]....
        /*1034*/ 	.word	0x00026c70


	//   ....[120]....
        /*1038*/ 	.word	0x0002a3f0


	//   ....[121]....
        /*103c*/ 	.word	0x0002a410


	//   ....[122]....
        /*1040*/ 	.word	0x0002a450


	//   ....[123]....
        /*1044*/ 	.word	0x0002a480


	//   ....[124]....
        /*1048*/ 	.word	0x0002a4b0


	//   ....[125]....
        /*104c*/ 	.word	0x0002a4e0


	//   ....[126]....
        /*1050*/ 	.word	0x0002a510


	//   ....[127]....
        /*1054*/ 	.word	0x0002a540


	//   ....[128]....
        /*1058*/ 	.word	0x0002a6c0


	//   ....[129]....
        /*105c*/ 	.word	0x0002a700


	//   ....[130]....
        /*1060*/ 	.word	0x0002a730


	//   ....[131]....
        /*1064*/ 	.word	0x0002a760


	//   ....[132]....
        /*1068*/ 	.word	0x0002a790


	//   ....[133]....
        /*106c*/ 	.word	0x0002a7c0


	//   ....[134]....
        /*1070*/ 	.word	0x0002a880


	//   ....[135]....
        /*1074*/ 	.word	0x0002a8a0


	//   ....[136]....
        /*1078*/ 	.word	0x0002a910


	//   ....[137]....
        /*107c*/ 	.word	0x0002afe0


	//   ....[138]....
        /*1080*/ 	.word	0x0002b420


	//   ....[139]....
        /*1084*/ 	.word	0x0002b4b0


	//   ....[140]....
        /*1088*/ 	.word	0x0002b500


	//   ....[141]....
        /*108c*/ 	.word	0x0002b550


	//   ....[142]....
        /*1090*/ 	.word	0x0002b5e0


	//   ....[143]....
        /*1094*/ 	.word	0x0002b670


	//   ....[144]....
        /*1098*/ 	.word	0x0002b6c0


	//   ....[145]....
        /*109c*/ 	.word	0x0002b710


	//   ....[146]....
        /*10a0*/ 	.word	0x0002b7a0


	//   ....[147]....
        /*10a4*/ 	.word	0x0002b830


	//   ....[148]....
        /*10a8*/ 	.word	0x0002b880


	//   ....[149]....
        /*10ac*/ 	.word	0x0002b8d0


	//   ....[150]....
        /*10b0*/ 	.word	0x0002b960


	//   ....[151]....
        /*10b4*/ 	.word	0x0002b9f0


	//   ....[152]....
        /*10b8*/ 	.word	0x0002ba40


	//   ....[153]....
        /*10bc*/ 	.word	0x0002ba90


	//   ....[154]....
        /*10c0*/ 	.word	0x0002bb80


	//   ....[155]....
        /*10c4*/ 	.word	0x0002bc10


	//   ....[156]....
        /*10c8*/ 	.word	0x0002bc60


	//   ....[157]....
        /*10cc*/ 	.word	0x0002bcb0


	//   ....[158]....
        /*10d0*/ 	.word	0x0002bd40


	//   ....[159]....
        /*10d4*/ 	.word	0x0002bdd0


	//   ....[160]....
        /*10d8*/ 	.word	0x0002be20


	//   ....[161]....
        /*10dc*/ 	.word	0x0002be70


	//   ....[162]....
        /*10e0*/ 	.word	0x0002bf00


	//   ....[163]....
        /*10e4*/ 	.word	0x0002bf90


	//   ....[164]....
        /*10e8*/ 	.word	0x0002bfe0


	//   ....[165]....
        /*10ec*/ 	.word	0x0002c030


	//   ....[166]....
        /*10f0*/ 	.word	0x0002c0c0


	//   ....[167]....
        /*10f4*/ 	.word	0x0002c150


	//   ....[168]....
        /*10f8*/ 	.word	0x0002c1a0


	//   ....[169]....
        /*10fc*/ 	.word	0x0002c1f0


	//   ....[170]....
        /*1100*/ 	.word	0x0002c590


	//   ....[171]....
        /*1104*/ 	.word	0x0002c890


	//   ....[172]....
        /*1108*/ 	.word	0x0002ca10


	//   ....[173]....
        /*110c*/ 	.word	0x0002ca60


	//   ....[174]....
        /*1110*/ 	.word	0x0002cb10


	//   ....[175]....
        /*1114*/ 	.word	0x0002cc30


	//   ....[176]....
        /*1118*/ 	.word	0x0002cc90


	//   ....[177]....
        /*111c*/ 	.word	0x0002cdb0


	//   ....[178]....
        /*1120*/ 	.word	0x0002ce10


	//   ....[179]....
        /*1124*/ 	.word	0x0002cf30


	//   ....[180]....
        /*1128*/ 	.word	0x0002cf90


	//   ....[181]....
        /*112c*/ 	.word	0x0002d0b0


	//   ....[182]....
        /*1130*/ 	.word	0x0002d110


	//   ....[183]....
        /*1134*/ 	.word	0x0002d230


	//   ....[184]....
        /*1138*/ 	.word	0x0002d290


	//   ....[185]....
        /*113c*/ 	.word	0x0002d3b0


	//   ....[186]....
        /*1140*/ 	.word	0x0002d410


	//   ....[187]....
        /*1144*/ 	.word	0x0002d4f0


	//   ....[188]....
        /*1148*/ 	.word	0x0002d870


	//   ....[189]....
        /*114c*/ 	.word	0x0002d920


	//   ....[190]....
        /*1150*/ 	.word	0x0002da20


	//   ....[191]....
        /*1154*/ 	.word	0x0002dab0


	//   ....[192]....
        /*1158*/ 	.word	0x0002db30


	//   ....[193]....
        /*115c*/ 	.word	0x0002dbb0


	//   ....[194]....
        /*1160*/ 	.word	0x0002dc30


	//   ....[195]....
        /*1164*/ 	.word	0x0002dcc0


	//   ....[196]....
        /*1168*/ 	.word	0x0002dd60


	//   ....[197]....
        /*116c*/ 	.word	0x0002de30


	//   ....[198]....
        /*1170*/ 	.word	0x0002deb0


	//   ....[199]....
        /*1174*/ 	.word	0x0002df30


	//   ....[200]....
        /*1178*/ 	.word	0x0002dfb0


	//   ....[201]....
        /*117c*/ 	.word	0x0002e040


	//   ....[202]....
        /*1180*/ 	.word	0x0002e0c0


	//   ....[203]....
        /*1184*/ 	.word	0x0002e160


	//   ....[204]....
        /*1188*/ 	.word	0x0002e1f0


	//   ....[205]....
        /*118c*/ 	.word	0x0002e320


	//----- nvinfo : EIATTR_REG_RECONFIG
	.align		4
.L_533:
        /*1190*/ 	.byte	0x01, 0x54
	.zero		2


	//----- nvinfo : EIATTR_SYSCALL_OFFSETS
	.align		4
        /*1194*/ 	.byte	0x04, 0x46
        /*1196*/ 	.short	(.L_535 - .L_534)


	//   ....[0]....
.L_534:
        /*1198*/ 	.word	0x00002000


	//   ....[1]....
        /*119c*/ 	.word	0x00002150


	//   ....[2]....
        /*11a0*/ 	.word	0x00008e40


	//   ....[3]....
        /*11a4*/ 	.word	0x00009160


	//   ....[4]....
        /*11a8*/ 	.word	0x000256c0


	//   ....[5]....
        /*11ac*/ 	.word	0x00025810


	//   ....[6]....
        /*11b0*/ 	.word	0x00025900


	//   ....[7]....
        /*11b4*/ 	.word	0x00026240


	//----- nvinfo : EIATTR_MBARRIER_INSTR_OFFSETS
	.align		4
.L_535:
        /*11b8*/ 	.byte	0x04, 0x39
        /*11ba*/ 	.short	(.L_537 - .L_536)


	//   ....[0]....
.L_536:
        /*11bc*/ 	.word	0x000002b0
        /*11c0*/ 	.word	0x000000ff
        /*11c4*/ 	.word	0x00030800
        /*11c8*/ 	.short	0x0100
        /*11ca*/ 	.byte	0x08
	.zero		1


	//   ....[1]....
        /*11cc*/ 	.word	0x000002c0
        /*11d0*/ 	.word	0x000000ff
        /*11d4*/ 	.word	0x00030820
        /*11d8*/ 	.short	0x0100
        /*11da*/ 	.byte	0x08
	.zero		1


	//   ....[2]....
        /*11dc*/ 	.word	0x000003b0
        /*11e0*/ 	.word	0x000000ff
        /*11e4*/ 	.word	0x00030830
        /*11e8*/ 	.short	0x0100
        /*11ea*/ 	.byte	0x08
	.zero		1


	//   ....[3]....
        /*11ec*/ 	.word	0x000003c0
        /*11f0*/ 	.word	0x000000ff
        /*11f4*/ 	.word	0x00030840
        /*11f8*/ 	.short	0x0100
        /*11fa*/ 	.byte	0x08
	.zero		1


	//   ....[4]....
        /*11fc*/ 	.word	0x000003d0
        /*1200*/ 	.word	0x000000ff
        /*1204*/ 	.word	0x00030838
        /*1208*/ 	.short	0x0100
        /*120a*/ 	.byte	0x08
	.zero		1


	//   ....[5]....
        /*120c*/ 	.word	0x000003e0
        /*1210*/ 	.word	0x000000ff
        /*1214*/ 	.word	0x00030848
        /*1218*/ 	.short	0x0100
        /*121a*/ 	.byte	0x08
	.zero		1


	//   ....[6]....
        /*121c*/ 	.word	0x00000510
        /*1220*/ 	.word	0x000000ff
        /*1224*/ 	.word	0x00030850
        /*1228*/ 	.short	0x0100
        /*122a*/ 	.byte	0x08
	.zero		1


	//   ....[7]....
        /*122c*/ 	.word	0x00000520
        /*1230*/ 	.word	0x000000ff
        /*1234*/ 	.word	0x00030860
        /*1238*/ 	.short	0x0100
        /*123a*/ 	.byte	0x08
	.zero		1


	//   ....[8]....
        /*123c*/ 	.word	0x00000530
        /*1240*/ 	.word	0x000000ff
        /*1244*/ 	.word	0x00030858
        /*1248*/ 	.short	0x0100
        /*124a*/ 	.byte	0x08
	.zero		1


	//   ....[9]....
        /*124c*/ 	.word	0x00000540
        /*1250*/ 	.word	0x000000ff
        /*1254*/ 	.word	0x00030868
        /*1258*/ 	.short	0x0100
        /*125a*/ 	.byte	0x08
	.zero		1


	//   ....[10]....
        /*125c*/ 	.word	0x00000630
        /*1260*/ 	.word	0x000000ff
        /*1264*/ 	.word	0x00030870
        /*1268*/ 	.short	0x0100
        /*126a*/ 	.byte	0x06
	.zero		1


	//   ....[11]....
        /*126c*/ 	.word	0x00000640
        /*1270*/ 	.word	0x000000ff
        /*1274*/ 	.word	0x00030880
        /*1278*/ 	.short	0x0100
        /*127a*/ 	.byte	0x06
	.zero		1


	//   ....[12]....
        /*127c*/ 	.word	0x00000650
        /*1280*/ 	.word	0x000000ff
        /*1284*/ 	.word	0x00030878
        /*1288*/ 	.short	0x0100
        /*128a*/ 	.byte	0x06
	.zero		1


	//   ....[13]....
        /*128c*/ 	.word	0x00000660
        /*1290*/ 	.word	0x000000ff
        /*1294*/ 	.word	0x00030888
        /*1298*/ 	.short	0x0100
        /*129a*/ 	.byte	0x06
	.zero		1


	//   ....[14]....
        /*129c*/ 	.word	0x00000790
        /*12a0*/ 	.word	0x000000ff
        /*12a4*/ 	.word	0x00030890
        /*12a8*/ 	.short	0x0100
        /*12aa*/ 	.byte	0x08
	.zero		1


	//   ....[15]....
        /*12ac*/ 	.word	0x000007a0
        /*12b0*/ 	.word	0x000000ff
        /*12b4*/ 	.word	0x000308a0
        /*12b8*/ 	.short	0x0100
        /*12ba*/ 	.byte	0x08
	.zero		1


	//   ....[16]....
        /*12bc*/ 	.word	0x000007b0
        /*12c0*/ 	.word	0x000000ff
        /*12c4*/ 	.word	0x00030898
        /*12c8*/ 	.short	0x0100
        /*12ca*/ 	.byte	0x08
	.zero		1


	//   ....[17]....
        /*12cc*/ 	.word	0x000007c0
        /*12d0*/ 	.word	0x000000ff
        /*12d4*/ 	.word	0x000308a8
        /*12d8*/ 	.short	0x0100
        /*12da*/ 	.byte	0x08
	.zero		1


	//   ....[18]....
        /*12dc*/ 	.word	0x000008f0
        /*12e0*/ 	.word	0x000000ff
        /*12e4*/ 	.word	0x000308b0
        /*12e8*/ 	.short	0x0100
        /*12ea*/ 	.byte	0x08
	.zero		1


	//   ....[19]....
        /*12ec*/ 	.word	0x00000900
        /*12f0*/ 	.word	0x000000ff
        /*12f4*/ 	.word	0x000308c0
        /*12f8*/ 	.short	0x0100
        /*12fa*/ 	.byte	0x08
	.zero		1


	//   ....[20]....
        /*12fc*/ 	.word	0x00000910
        /*1300*/ 	.word	0x000000ff
        /*1304*/ 	.word	0x000308b8
        /*1308*/ 	.short	0x0100
        /*130a*/ 	.byte	0x08
	.zero		1


	//   ....[21]....
        /*130c*/ 	.word	0x00000920
        /*1310*/ 	.word	0x000000ff
        /*1314*/ 	.word	0x000308c8
        /*1318*/ 	.short	0x0100
        /*131a*/ 	.byte	0x08
	.zero		1


	//   ....[22]....
        /*131c*/ 	.word	0x000036e0
        /*1320*/ 	.word	0x00000063
        /*1324*/ 	.word	0x00030890
        /*1328*/ 	.short	0x010a
        /*132a*/ 	.byte	0x3f
	.zero		1


	//   ....[23]....
        /*132c*/ 	.word	0x00005920
        /*1330*/ 	.word	0x00000063
        /*1334*/ 	.word	0x00030890
        /*1338*/ 	.short	0x010a
        /*133a*/ 	.byte	0x3f
	.zero		1


	//   ....[24]....
        /*133c*/ 	.word	0x00007b20
        /*1340*/ 	.word	0x00000063
        /*1344*/ 	.word	0x00030890
        /*1348*/ 	.short	0x010a
        /*134a*/ 	.byte	0x3f
	.zero		1


	//   ....[25]....
        /*134c*/ 	.word	0x00007e20
        /*1350*/ 	.word	0x00000024
        /*1354*/ 	.word	0x00000000
        /*1358*/ 	.short	0x0101
        /*135a*/ 	.byte	0x3f
	.zero		1


	//   ....[26]....
        /*135c*/ 	.word	0x00007e60
        /*1360*/ 	.word	0x00000063
        /*1364*/ 	.word	0x000308b0
        /*1368*/ 	.short	0x010a
        /*136a*/ 	.byte	0x3f
	.zero		1


	//   ....[27]....
        /*136c*/ 	.word	0x00008350
        /*1370*/ 	.word	0x00000063
        /*1374*/ 	.word	0x00000000
        /*1378*/ 	.short	0x0101
        /*137a*/ 	.byte	0x3f
	.zero		1


	//   ....[28]....
        /*137c*/ 	.word	0x00008ee0
        /*1380*/ 	.word	0x00000010
        /*1384*/ 	.word	0x00030800
        /*1388*/ 	.short	0x010a
        /*138a*/ 	.byte	0x3f
	.zero		1


	//   ....[29]....
        /*138c*/ 	.word	0x00008f30
        /*1390*/ 	.word	0x00000010
        /*1394*/ 	.word	0x00030800
        /*1398*/ 	.short	0x010a
        /*139a*/ 	.byte	0x3f
	.zero		1


	//   ....[30]....
        /*139c*/ 	.word	0x0000a850
        /*13a0*/ 	.word	0x00000010
        /*13a4*/ 	.word	0x00030800
        /*13a8*/ 	.short	0x010a
        /*13aa*/ 	.byte	0x3f
	.zero		1


	//   ....[31]....
        /*13ac*/ 	.word	0x0000ec10
        /*13b0*/ 	.word	0x00000010
        /*13b4*/ 	.word	0x00030800
        /*13b8*/ 	.short	0x010a
        /*13ba*/ 	.byte	0x3f
	.zero		1


	//   ....[32]....
        /*13bc*/ 	.word	0x000123a0
        /*13c0*/ 	.word	0x00000039
        /*13c4*/ 	.word	0x00030830
        /*13c8*/ 	.short	0x010a
        /*13ca*/ 	.byte	0x3f
	.zero		1


	//   ....[33]....
        /*13cc*/ 	.word	0x00012410
        /*13d0*/ 	.word	0x00000039
        /*13d4*/ 	.word	0x00030830
        /*13d8*/ 	.short	0x010a
        /*13da*/ 	.byte	0x3f
	.zero		1


	//   ....[34]....
        /*13dc*/ 	.word	0x000133d0
        /*13e0*/ 	.word	0x00000002
        /*13e4*/ 	.word	0x00000000
        /*13e8*/ 	.short	0x0101
        /*13ea*/ 	.byte	0x3f
	.zero		1


	//   ....[35]....
        /*13ec*/ 	.word	0x00015210
        /*13f0*/ 	.word	0x00000002
        /*13f4*/ 	.word	0x00030830
        /*13f8*/ 	.short	0x010a
        /*13fa*/ 	.byte	0x3f
	.zero		1


	//   ....[36]....
        /*13fc*/ 	.word	0x000152a0
        /*1400*/ 	.word	0x00000002
        /*1404*/ 	.word	0x00030830
        /*1408*/ 	.short	0x010a
        /*140a*/ 	.byte	0x3f
	.zero		1


	//   ....[37]....
        /*140c*/ 	.word	0x00016500
        /*1410*/ 	.word	0x00000000
        /*1414*/ 	.word	0x00030850
        /*1418*/ 	.short	0x010a
        /*141a*/ 	.byte	0x3f
	.zero		1


	//   ....[38]....
        /*141c*/ 	.word	0x00016550
        /*1420*/ 	.word	0x00000000
        /*1424*/ 	.word	0x00030850
        /*1428*/ 	.short	0x010a
        /*142a*/ 	.byte	0x3f
	.zero		1


	//   ....[39]....
        /*142c*/ 	.word	0x00016960
        /*1430*/ 	.word	0x00000002
        /*1434*/ 	.word	0x00000000
        /*1438*/ 	.short	0x0101
        /*143a*/ 	.byte	0x3f
	.zero		1


	//   ....[40]....
        /*143c*/ 	.word	0x000173b0
        /*1440*/ 	.word	0x00000000
        /*1444*/ 	.word	0x00000000
        /*1448*/ 	.short	0x0101
        /*144a*/ 	.byte	0x3f
	.zero		1


	//   ....[41]....
        /*144c*/ 	.word	0x00018590
        /*1450*/ 	.word	0x00000003
        /*1454*/ 	.word	0x00030830
        /*1458*/ 	.short	0x010a
        /*145a*/ 	.byte	0x3f
	.zero		1


	//   ....[42]....
        /*145c*/ 	.word	0x00018620
        /*1460*/ 	.word	0x00000003
        /*1464*/ 	.word	0x00030830
        /*1468*/ 	.short	0x010a
        /*146a*/ 	.byte	0x3f
	.zero		1


	//   ....[43]....
        /*146c*/ 	.word	0x00019870
        /*1470*/ 	.word	0x000000e8
        /*1474*/ 	.word	0x00030850
        /*1478*/ 	.short	0x010a
        /*147a*/ 	.byte	0x3f
	.zero		1


	//   ....[44]....
        /*147c*/ 	.word	0x000198c0
        /*1480*/ 	.word	0x000000e8
        /*1484*/ 	.word	0x00030850
        /*1488*/ 	.short	0x010a
        /*148a*/ 	.byte	0x3f
	.zero		1


	//   ....[45]....
        /*148c*/ 	.word	0x0001a540
        /*1490*/ 	.word	0x0000009c
        /*1494*/ 	.word	0x00000000
        /*1498*/ 	.short	0x0101
        /*149a*/ 	.byte	0x3f
	.zero		1


	//   ....[46]....
        /*149c*/ 	.word	0x0001a590
        /*14a0*/ 	.word	0x000000e8
        /*14a4*/ 	.word	0x00000000
        /*14a8*/ 	.short	0x0101
        /*14aa*/ 	.byte	0x3f
	.zero		1


	//   ....[47]....
        /*14ac*/ 	.word	0x0001ab80
        /*14b0*/ 	.word	0x00000003
        /*14b4*/ 	.word	0x00030830
        /*14b8*/ 	.short	0x010a
        /*14ba*/ 	.byte	0x3f
	.zero		1


	//   ....[48]....
        /*14bc*/ 	.word	0x0001ac10
        /*14c0*/ 	.word	0x00000003
        /*14c4*/ 	.word	0x00030830
        /*14c8*/ 	.short	0x010a
        /*14ca*/ 	.byte	0x3f
	.zero		1


	//   ....[49]....
        /*14cc*/ 	.word	0x0001be90
        /*14d0*/ 	.word	0x00000000
        /*14d4*/ 	.word	0x00030850
        /*14d8*/ 	.short	0x010a
        /*14da*/ 	.byte	0x3f
	.zero		1


	//   ....[50]....
        /*14dc*/ 	.word	0x0001bee0
        /*14e0*/ 	.word	0x00000000
        /*14e4*/ 	.word	0x00030850
        /*14e8*/ 	.short	0x010a
        /*14ea*/ 	.byte	0x3f
	.zero		1


	//   ....[51]....
        /*14ec*/ 	.word	0x0001c420
        /*14f0*/ 	.word	0x00000004
        /*14f4*/ 	.word	0x00000000
        /*14f8*/ 	.short	0x0101
        /*14fa*/ 	.byte	0x3f
	.zero		1


	//   ....[52]....
        /*14fc*/ 	.word	0x0001cd60
        /*1500*/ 	.word	0x00000000
        /*1504*/ 	.word	0x00000000
        /*1508*/ 	.short	0x0101
        /*150a*/ 	.byte	0x3f
	.zero		1


	//   ....[53]....
        /*150c*/ 	.word	0x0001e390
        /*1510*/ 	.word	0x00000000
        /*1514*/ 	.word	0x00030850
        /*1518*/ 	.short	0x010a
        /*151a*/ 	.byte	0x3f
	.zero		1


	//   ....[54]....
        /*151c*/ 	.word	0x0001e430
        /*1520*/ 	.word	0x00000000
        /*1524*/ 	.word	0x00030850
        /*1528*/ 	.short	0x010a
        /*152a*/ 	.byte	0x3f
	.zero		1


	//   ....[55]....
        /*152c*/ 	.word	0x0001e880
        /*1530*/ 	.word	0x0000000c
        /*1534*/ 	.word	0x00000000
        /*1538*/ 	.short	0x0101
        /*153a*/ 	.byte	0x3f
	.zero		1


	//   ....[56]....
        /*153c*/ 	.word	0x00020ad0
        /*1540*/ 	.word	0x00000000
        /*1544*/ 	.word	0x00000000
        /*1548*/ 	.short	0x0101
        /*154a*/ 	.byte	0x3f
	.zero		1


	//   ....[57]....
        /*154c*/ 	.word	0x00023810
        /*1550*/ 	.word	0x00000006
        /*1554*/ 	.word	0x00030820
        /*1558*/ 	.short	0x010a
        /*155a*/ 	.byte	0x3f
	.zero		1


	//   ....[58]....
        /*155c*/ 	.word	0x000238f0
        /*1560*/ 	.word	0x00000006
        /*1564*/ 	.word	0x000308a0
        /*1568*/ 	.short	0x010a
        /*156a*/ 	.byte	0x3f
	.zero		1


	//   ....[59]....
        /*156c*/ 	.word	0x00023e40
        /*1570*/ 	.word	0x00000006
        /*1574*/ 	.word	0x000308c0
        /*1578*/ 	.short	0x010a
        /*157a*/ 	.byte	0x3f
	.zero		1


	//   ....[60]....
        /*157c*/ 	.word	0x000244e0
        /*1580*/ 	.word	0x00000007
        /*1584*/ 	.word	0x000308a0
        /*1588*/ 	.short	0x010a
        /*158a*/ 	.byte	0x3f
	.zero		1


	//   ....[61]....
        /*158c*/ 	.word	0x00024a10
        /*1590*/ 	.word	0x00000007
        /*1594*/ 	.word	0x000308c0
        /*1598*/ 	.short	0x010a
        /*159a*/ 	.byte	0x3f
	.zero		1


	//   ....[62]....
        /*159c*/ 	.word	0x00025d10
        /*15a0*/ 	.word	0x00000000
        /*15a4*/ 	.word	0x00030840
        /*15a8*/ 	.short	0x010a
        /*15aa*/ 	.byte	0x3f
	.zero		1


	//   ....[63]....
        /*15ac*/ 	.word	0x00026d90
        /*15b0*/ 	.word	0x00000008
        /*15b4*/ 	.word	0x00030800
        /*15b8*/ 	.short	0x0107
        /*15ba*/ 	.byte	0x3f
	.zero		1


	//   ....[64]....
        /*15bc*/ 	.word	0x00026e90
        /*15c0*/ 	.word	0x00000002
        /*15c4*/ 	.word	0x00030800
        /*15c8*/ 	.short	0x0101
        /*15ca*/ 	.byte	0x3f
	.zero		1


	//   ....[65]....
        /*15cc*/ 	.word	0x00026eb0
        /*15d0*/ 	.word	0x00000002
        /*15d4*/ 	.word	0x00030820
        /*15d8*/ 	.short	0x010a
        /*15da*/ 	.byte	0x3f
	.zero		1


	//   ....[66]....
        /*15dc*/ 	.word	0x00027230
        /*15e0*/ 	.word	0x00000003
        /*15e4*/ 	.word	0x00030840
        /*15e8*/ 	.short	0x010a
        /*15ea*/ 	.byte	0x3f
	.zero		1


	//   ....[67]....
        /*15ec*/ 	.word	0x000277f0
        /*15f0*/ 	.word	0x00000002
        /*15f4*/ 	.word	0x00030860
        /*15f8*/ 	.short	0x010a
        /*15fa*/ 	.byte	0x3f
	.zero		1


	//   ....[68]....
        /*15fc*/ 	.word	0x000280d0
        /*1600*/ 	.word	0x00000003
        /*1604*/ 	.word	0x00030840
        /*1608*/ 	.short	0x010a
        /*160a*/ 	.byte	0x3f
	.zero		1


	//   ....[69]....
        /*160c*/ 	.word	0x00028690
        /*1610*/ 	.word	0x00000002
        /*1614*/ 	.word	0x00030860
        /*1618*/ 	.short	0x010a
        /*161a*/ 	.byte	0x3f
	.zero		1


	//   ....[70]....
        /*161c*/ 	.word	0x00028ec0
        /*1620*/ 	.word	0x00000003
        /*1624*/ 	.word	0x00030840
        /*1628*/ 	.short	0x010a
        /*162a*/ 	.byte	0x3f
	.zero		1


	//   ....[71]....
        /*162c*/ 	.word	0x00029470
        /*1630*/ 	.word	0x00000002
        /*1634*/ 	.word	0x00030860
        /*1638*/ 	.short	0x010a
        /*163a*/ 	.byte	0x3f
	.zero		1


	//   ....[72]....
        /*163c*/ 	.word	0x00029c20
        /*1640*/ 	.word	0x00000000
        /*1644*/ 	.word	0x00030860
        /*1648*/ 	.short	0x010a
        /*164a*/ 	.byte	0x3f
	.zero		1


	//   ....[73]....
        /*164c*/ 	.word	0x0002af60
        /*1650*/ 	.word	0x00000000
        /*1654*/ 	.word	0x00030820
        /*1658*/ 	.short	0x010a
        /*165a*/ 	.byte	0x3f
	.zero		1


	//   ....[74]....
        /*165c*/ 	.word	0x0002b110
        /*1660*/ 	.word	0x00000006
        /*1664*/ 	.word	0x00000000
        /*1668*/ 	.short	0x010a
        /*166a*/ 	.byte	0x3f
	.zero		1


	//   ....[75]....
        /*166c*/ 	.word	0x0002b180
        /*1670*/ 	.word	0x00000007
        /*1674*/ 	.word	0x00000000
        /*1678*/ 	.short	0x010a
        /*167a*/ 	.byte	0x3f
	.zero		1


	//   ....[76]....
        /*167c*/ 	.word	0x0002b1f0
        /*1680*/ 	.word	0x00000004
        /*1684*/ 	.word	0x00000000
        /*1688*/ 	.short	0x010a
        /*168a*/ 	.byte	0x3f
	.zero		1


	//   ....[77]....
        /*168c*/ 	.word	0x0002b220
        /*1690*/ 	.word	0x00000003
        /*1694*/ 	.word	0x00000000
        /*1698*/ 	.short	0x010a
        /*169a*/ 	.byte	0x3f
	.zero		1


	//   ....[78]....
        /*169c*/ 	.word	0x0002b280
        /*16a0*/ 	.word	0x00000063
        /*16a4*/ 	.word	0x00030890
        /*16a8*/ 	.short	0x010a
        /*16aa*/ 	.byte	0x3f
	.zero		1


	//   ....[79]....
        /*16ac*/ 	.word	0x0002b2d0
        /*16b0*/ 	.word	0x00000063
        /*16b4*/ 	.word	0x00030890
        /*16b8*/ 	.short	0x010a
        /*16ba*/ 	.byte	0x3f
	.zero		1


	//   ....[80]....
        /*16bc*/ 	.word	0x0002b320
        /*16c0*/ 	.word	0x00000063
        /*16c4*/ 	.word	0x00030890
        /*16c8*/ 	.short	0x010a
        /*16ca*/ 	.byte	0x3f
	.zero		1


	//   ....[81]....
        /*16cc*/ 	.word	0x0002b370
        /*16d0*/ 	.word	0x00000063
        /*16d4*/ 	.word	0x000308b0
        /*16d8*/ 	.short	0x010a
        /*16da*/ 	.byte	0x3f
	.zero		1


	//   ....[82]....
        /*16dc*/ 	.word	0x0002bad0
        /*16e0*/ 	.word	0x00000010
        /*16e4*/ 	.word	0x00030800
        /*16e8*/ 	.short	0x010a
        /*16ea*/ 	.byte	0x3f
	.zero		1


	//   ....[83]....
        /*16ec*/ 	.word	0x0002c230
        /*16f0*/ 	.word	0x00000010
        /*16f4*/ 	.word	0x00030800
        /*16f8*/ 	.short	0x010a
        /*16fa*/ 	.byte	0x3f
	.zero		1


	//   ....[84]....
        /*16fc*/ 	.word	0x0002c280
        /*1700*/ 	.word	0x00000039
        /*1704*/ 	.word	0x00030830
        /*1708*/ 	.short	0x010a
        /*170a*/ 	.byte	0x3f
	.zero		1


	//   ....[85]....
        /*170c*/ 	.word	0x0002c2d0
        /*1710*/ 	.word	0x00000002
        /*1714*/ 	.word	0x00030830
        /*1718*/ 	.short	0x010a
        /*171a*/ 	.byte	0x3f
	.zero		1


	//   ....[86]....
        /*171c*/ 	.word	0x0002c320
        /*1720*/ 	.word	0x00000000
        /*1724*/ 	.word	0x00030850
        /*1728*/ 	.short	0x010a
        /*172a*/ 	.byte	0x3f
	.zero		1


	//   ....[87]....
        /*172c*/ 	.word	0x0002c370
        /*1730*/ 	.word	0x00000003
        /*1734*/ 	.word	0x00030830
        /*1738*/ 	.short	0x010a
        /*173a*/ 	.byte	0x3f
	.zero		1


	//   ....[88]....
        /*173c*/ 	.word	0x0002c3c0
        /*1740*/ 	.word	0x000000e8
        /*1744*/ 	.word	0x00030850
        /*1748*/ 	.short	0x010a
        /*174a*/ 	.byte	0x3f
	.zero		1


	//   ....[89]....
        /*174c*/ 	.word	0x0002c410
        /*1750*/ 	.word	0x00000003
        /*1754*/ 	.word	0x00030830
        /*1758*/ 	.short	0x010a
        /*175a*/ 	.byte	0x3f
	.zero		1


	//   ....[90]....
        /*175c*/ 	.word	0x0002c460
        /*1760*/ 	.word	0x00000000
        /*1764*/ 	.word	0x00030850
        /*1768*/ 	.short	0x010a
        /*176a*/ 	.byte	0x3f
	.zero		1


	//   ....[91]....
        /*176c*/ 	.word	0x0002c4b0
        /*1770*/ 	.word	0x00000000
        /*1774*/ 	.word	0x00030850
        /*1778*/ 	.short	0x010a
        /*177a*/ 	.byte	0x3f
	.zero		1


	//   ....[92]....
        /*177c*/ 	.word	0x0002c670
        /*1780*/ 	.word	0x00000005
        /*1784*/ 	.word	0x00030820
        /*1788*/ 	.short	0x010a
        /*178a*/ 	.byte	0x3f
	.zero		1


	//   ....[93]....
        /*178c*/ 	.word	0x0002c6c0
        /*1790*/ 	.word	0x00000006
        /*1794*/ 	.word	0x000308a0
        /*1798*/ 	.short	0x010a
        /*179a*/ 	.byte	0x3f
	.zero		1


	//   ....[94]....
        /*179c*/ 	.word	0x0002c710
        /*17a0*/ 	.word	0x00000006
        /*17a4*/ 	.word	0x000308c0
        /*17a8*/ 	.short	0x010a
        /*17aa*/ 	.byte	0x3f
	.zero		1


	//   ....[95]....
        /*17ac*/ 	.word	0x0002c760
        /*17b0*/ 	.word	0x00000007
        /*17b4*/ 	.word	0x000308a0
        /*17b8*/ 	.short	0x010a
        /*17ba*/ 	.byte	0x3f
	.zero		1


	//   ....[96]....
        /*17bc*/ 	.word	0x0002c7b0
        /*17c0*/ 	.word	0x00000007
        /*17c4*/ 	.word	0x000308c0
        /*17c8*/ 	.short	0x010a
        /*17ca*/ 	.byte	0x3f
	.zero		1


	//   ....[97]....
        /*17cc*/ 	.word	0x0002c950
        /*17d0*/ 	.word	0x00000000
        /*17d4*/ 	.word	0x00030840
        /*17d8*/ 	.short	0x010a
        /*17da*/ 	.byte	0x3f
	.zero		1


	//   ....[98]....
        /*17dc*/ 	.word	0x0002d590
        /*17e0*/ 	.word	0x00000002
        /*17e4*/ 	.word	0x00030820
        /*17e8*/ 	.short	0x010a
        /*17ea*/ 	.byte	0x3f
	.zero		1


	//   ....[99]....
        /*17ec*/ 	.word	0x0002d5e0
        /*17f0*/ 	.word	0x00000003
        /*17f4*/ 	.word	0x00030840
        /*17f8*/ 	.short	0x010a
        /*17fa*/ 	.byte	0x3f
	.zero		1


	//   ....[100]....
        /*17fc*/ 	.word	0x0002d630
        /*1800*/ 	.word	0x00000002
        /*1804*/ 	.word	0x00030860
        /*1808*/ 	.short	0x010a
        /*180a*/ 	.byte	0x3f
	.zero		1


	//   ....[101]....
        /*180c*/ 	.word	0x0002d680
        /*1810*/ 	.word	0x00000003
        /*1814*/ 	.word	0x00030840
        /*1818*/ 	.short	0x010a
        /*181a*/ 	.byte	0x3f
	.zero		1


	//   ....[102]....
        /*181c*/ 	.word	0x0002d6d0
        /*1820*/ 	.word	0x00000002
        /*1824*/ 	.word	0x00030860
        /*1828*/ 	.short	0x010a
        /*182a*/ 	.byte	0x3f
	.zero		1


	//   ....[103]....
        /*182c*/ 	.word	0x0002d720
        /*1830*/ 	.word	0x00000003
        /*1834*/ 	.word	0x00030840
        /*1838*/ 	.short	0x010a
        /*183a*/ 	.byte	0x3f
	.zero		1


	//   ....[104]....
        /*183c*/ 	.word	0x0002d770
        /*1840*/ 	.word	0x00000002
        /*1844*/ 	.word	0x00030860
        /*1848*/ 	.short	0x010a
        /*184a*/ 	.byte	0x3f
	.zero		1


	//   ....[105]....
        /*184c*/ 	.word	0x0002d7c0
        /*1850*/ 	.word	0x00000000
        /*1854*/ 	.word	0x00030860
        /*1858*/ 	.short	0x010a
        /*185a*/ 	.byte	0x3f
	.zero		1


	//   ....[106]....
        /*185c*/ 	.word	0x0002e240
        /*1860*/ 	.word	0x00000000
        /*1864*/ 	.word	0x00030820
        /*1868*/ 	.short	0x010a
        /*186a*/ 	.byte	0x3f
	.zero		1


	//   ....[107]....
        /*186c*/ 	.word	0x0002e3e0
        /*1870*/ 	.word	0x00000006
        /*1874*/ 	.word	0x00000000
        /*1878*/ 	.short	0x010a
        /*187a*/ 	.byte	0x3f
	.zero		1


	//   ....[108]....
        /*187c*/ 	.word	0x0002e430
        /*1880*/ 	.word	0x00000007
        /*1884*/ 	.word	0x00000000
        /*1888*/ 	.short	0x010a
        /*188a*/ 	.byte	0x3f
	.zero		1


	//   ....[109]....
        /*188c*/ 	.word	0x0002e480
        /*1890*/ 	.word	0x00000004
        /*1894*/ 	.word	0x00000000
        /*1898*/ 	.short	0x010a
        /*189a*/ 	.byte	0x3f
	.zero		1


	//----- nvinfo : EIATTR_NUM_MBARRIERS
	.align		4
.L_537:
        /*189c*/ 	.byte	0x03, 0x38
        /*189e*/ 	.short	0x0016


	//----- nvinfo : EIATTR_EXIT_INSTR_OFFSETS
	.align		4
        /*18a0*/ 	.byte	0x04, 0x1c
        /*18a2*/ 	.short	(.L_539 - .L_538)


	//   ....[0]....
.L_538:
        /*18a4*/ 	.word	0x0002b270


	//----- nvinfo : EIATTR_MAX_THREADS
	.align		4
.L_539:
        /*18a8*/ 	.byte	0x04, 0x05
        /*18aa*/ 	.short	(.L_541 - .L_540)
.L_540:
        /*18ac*/ 	.word	0x00000180
        /*18b0*/ 	.word	0x00000001
        /*18b4*/ 	.word	0x00000001


	//----- nvinfo : EIATTR_CRS_STACK_SIZE
	.align		4
.L_541:
        /*18b8*/ 	.byte	0x04, 0x1e
        /*18ba*/ 	.short	(.L_543 - .L_542)
.L_542:
        /*18bc*/ 	.word	0x00000000


	//----- nvinfo : EIATTR_CBANK_PARAM_SIZE
	.align		4
.L_543:
        /*18c0*/ 	.byte	0x03, 0x19
        /*18c2*/ 	.short	0x0af0


	//----- nvinfo : EIATTR_PARAM_CBANK
	.align		4
        /*18c4*/ 	.byte	0x04, 0x0a
        /*18c6*/ 	.short	(.L_545 - .L_544)
	.align		4
.L_544:
        /*18c8*/ 	.word	index@(.nv.constant0._ZN7cutlass13device_kernelIN5flash11enable_sm90INS1_16FlashAttnFwdSm90INS1_25CollectiveMainloopFwdSm90ILi2EN4cute5tupleIJNS5_1CILi1EEES8_S8_EEENS6_IJNS7_ILi128EEENS7_ILi64EEENS7_ILi256EEEEEELi256ENS_6half_tEfNS_4arch4Sm90ELb0ELb1ELb1ELb1ELb0ELb1ELb0ELb1ELb1ELb1ELb0ELb0EEENS1_21CollectiveEpilogueFwdINS6_IJSA_SC_SB_EEES9_SE_SG_Li256ELb1ELb1ELb0ELb0EEENS1_36VarlenDynamicPersistentTileSchedulerILi128ELi64ELi256ELi128ELb0ELb1ELb1ELb1ELb0ELb1EEEEEEEEEvNT_6ParamsE)
        /*18cc*/ 	.short	0x0210
        /*18ce*/ 	.short	0x0af0


	//----- nvinfo : EIATTR_SW_WAR
	.align		4
.L_545:
        /*18d0*/ 	.byte	0x04, 0x36
        /*18d2*/ 	.short	(.L_547 - .L_546)
.L_546:
        /*18d4*/ 	.word	0x00000008
.L_547:


//--------------------- .nv.info._ZN7cutlass13device_kernelIN5flash11enable_sm90INS1_16FlashAttnFwdSm90INS1_25CollectiveMainloopFwdSm90ILi2EN4cute5tupleIJNS5_1CILi1EEES8_S8_EEENS6_IJNS7_ILi128EEENS7_ILi80EEENS7_ILi256EEEEEELi256ENS_6half_tEfNS_4arch4Sm90ELb1ELb0ELb1ELb0ELb0ELb0ELb0ELb1ELb1ELb1ELb0ELb0EEENS1_21CollectiveEpilogueFwdINS6_IJSA_SC_SB_EEES9_SE_SG_Li256ELb0ELb1ELb0ELb0EEENS1_30DynamicPersistentTileSchedulerILi256ELi128ELb0ELb1ELb1EEEEEEEEEvNT_6ParamsE --------------------------
	.section	.nv.info._ZN7cutlass13device_kernelIN5flash11enable_sm90INS1_16FlashAttnFwdSm90INS1_25CollectiveMainloopFwdSm90ILi2EN4cute5tupleIJNS5_1CILi1EEES8_S8_EEENS6_IJNS7_ILi128EEENS7_ILi80EEENS7_ILi256EEEEEELi256ENS_6half_tEfNS_4arch4Sm90ELb1ELb0ELb1ELb0ELb0ELb0ELb0ELb1ELb1ELb1ELb0ELb0EEENS1_21CollectiveEpilogueFwdINS6_IJSA_SC_SB_EEES9_SE_SG_Li256ELb0ELb1ELb0ELb0EEENS1_30DynamicPersistentTileSchedulerILi256ELi128ELb0ELb1ELb1EEEEEEEEEvNT_6ParamsE,"",@"SHT_CUDA_INFO"
	.sectionflags	@""
	.align	4


	//----- nvinfo : EIATTR_CUDA_API_VERSION
	.align		4
        /*0000*/ 	.byte	0x04, 0x37
        /*0002*/ 	.short	(.L_549 - .L_548)
.L_548:
        /*0004*/ 	.word	0x00000082


	//----- nvinfo : EIATTR_KPARAM_INFO
	.align		4
.L_549:
        /*0008*/ 	.byte	0x04, 0x17
        /*000a*/ 	.short	(.L_551 - .L_550)
.L_550:
        /*000c*/ 	.word	0x00000000
        /*0010*/ 	.short	0x0000
        /*0012*/ 	.short	0x0070
        /*0014*/ 	.byte	0x00, 0xf0, 0x01, 0x2a


	//----- nvinfo : EIATTR_SPARSE_MMA_MASK
	.align		4
.L_551:
        /*0018*/ 	.byte	0x03, 0x50
        /*001a*/ 	.short	0x0000


	//----- nvinfo : EIATTR_MAXREG_COUNT
	.align		4
        /*001c*/ 	.byte	0x03, 0x1b
        /*001e*/ 	.short	0x00a8


	//----- nvinfo : EIATTR_NUM_BARRIERS
	.align		4
        /*0020*/ 	.byte	0x02, 0x4c
        /*0022*/ 	.byte	0x09
	.zero		1


	//----- nvinfo : EIATTR_EXTERNS
	.align		4
        /*0024*/ 	.byte	0x04, 0x0f
        /*0026*/ 	.short	(.L_553 - .L_552)


	//   ....[0]....
	.align		4
.L_552:
        /*0028*/ 	.word	index@(__assertfail)


	//----- nvinfo : EIATTR_ANNOTATIONS
	.align		4
.L_553:
        /*002c*/ 	.byte	0x04, 0x55
        /*002e*/ 	.short	(.L_555 - .L_554)


	//   ....[0]....
.L_554:
        /* <DEDUP_REMOVED lines=27> */


	//----- nvinfo : EIATTR_MERCURY_ISA_VERSION
	.align		4
.L_555:
        /*01c8*/ 	.byte	0x03, 0x5f
        /*01ca*/ 	.short	0x0101


	//----- nvinfo : EIATTR_INT_WARP_WIDE_INSTR_OFFSETS
	.align		4
        /*01cc*/ 	.byte	0x04, 0x31
        /*01ce*/ 	.short	(.L_557 - .L_556)


	//   ....[0]....
.L_556:
        /*01d0*/ 	.word	0x00000130


	//   ....[1]....
        /*01d4*/ 	.word	0x00000170


	//   ....[2]....
        /*01d8*/ 	.word	0x000001e0


	//   ....[3]....
        /*01dc*/ 	.word	0x000125c0


	//   ....[4]....
        /*01e0*/ 	.word	0x00012660


	//   ....[5]....
        /*01e4*/ 	.word	0x00016790


	//   ....[6]....
        /*01e8*/ 	.word	0x00016830


	//----- nvinfo : EIATTR_COOP_GROUP_MASK_REGIDS
	.align		4
.L_557:
        /*01ec*/ 	.byte	0x04, 0x29
        /*01ee*/ 	.short	(.L_559 - .L_558)


	//   ....[0]....
.L_558:
        /*01f0*/ 	.word	0xffffffff


	//   ....[1]....
        /*01f4*/ 	.word	0xffffffff


	//   ....[2]....
        /*01f8*/ 	.word	0xffffffff


	//   ....[3]....
        /*01fc*/ 	.word	0xffffffff


	//   ....[4]....
        /*0200*/ 	.word	0xffffffff


	//   ....[5]....
        /*0204*/ 	.word	0xffffffff


	//   ....[6]....
        /*0208*/ 	.word	0xffffffff


	//   ....[7]....
        /*020c*/ 	.word	0xffffffff


	//   ....[8]....
        /*0210*/ 	.word	0xffffffff


	//   ....[9]....
        /*0214*/ 	.word	0xffffffff


	//   ....[10]....
        /*0218*/ 	.word	0xffffffff


	//   ....[11]....
        /*021c*/ 	.word	0xffffffff


	//   ....[12]....
        /*0220*/ 	.word	0xffffffff


	//   ....[13]....
        /*0224*/ 	.word	0xffffffff


	//   ....[14]....
        /*0228*/ 	.word	0xffffffff


	//   ....[15]....
        /*022c*/ 	.word	0xffffffff


	//   ....[16]....
        /*0230*/ 	.word	0xffffffff


	//   ....[17]....
        /*0234*/ 	.word	0xffffffff


	//   ....[18]....
        /*0238*/ 	.word	0xffffffff


	//   ....[19]....
        /*023c*/ 	.word	0xffffffff


	//   ....[20]....
        /*0240*/ 	.word	0xffffffff


	//   ....[21]....
        /*0244*/ 	.word	0xffffffff


	//   ....[22]....
        /*0248*/ 	.word	0xffffffff


	//   ....[23]....
        /*024c*/ 	.word	0xffffffff


	//   ....[24]....
        /*0250*/ 	.word	0xffffffff


	//   ....[25]....
        /*0254*/ 	.word	0xffffffff


	//   ....[26]....
        /*0258*/ 	.word	0xffffffff


	//   ....[27]....
        /*025c*/ 	.word	0xffffffff


	//   ....[28]....
        /*0260*/ 	.word	0xffffffff


	//   ....[29]....
        /*0264*/ 	.word	0xffffffff


	//   ....[30]....
        /*0268*/ 	.word	0xffffffff


	//   ....[31]....
        /*026c*/ 	.word	0xffffffff


	//   ....[32]....
        /*0270*/ 	.word	0xffffffff


	//   ....[33]....
        /*0274*/ 	.word	0xffffffff


	//   ....[34]....
        /*0278*/ 	.word	0xffffffff


	//   ....[35]....
        /*027c*/ 	.word	0xffffffff


	//   ....[36]....
        /*0280*/ 	.word	0xffffffff


	//   ....[37]....
        /*0284*/ 	.word	0xffffffff


	//   ....[38]....
        /*0288*/ 	.word	0xffffffff


	//   ....[39]....
        /*028c*/ 	.word	0xffffffff


	//   ....[40]....
        /*0290*/ 	.word	0xffffffff


	//   ....[41]....
        /*0294*/ 	.word	0xffffffff


	//   ....[42]....
        /*0298*/ 	.word	0xffffffff


	//   ....[43]....
        /*029c*/ 	.word	0xffffffff


	//   ....[44]....
        /*02a0*/ 	.word	0xffffffff


	//   ....[45]....
        /*02a4*/ 	.word	0xffffffff


	//   ....[46]....
        /*02a8*/ 	.word	0xffffffff


	//   ....[47]....
        /*02ac*/ 	.word	0xffffffff


	//   ....[48]....
        /*02b0*/ 	.word	0xffffffff


	//   ....[49]....
        /*02b4*/ 	.word	0xffffffff


	//   ....[50]....
        /*02b8*/ 	.word	0xffffffff


	//   ....[51]....
        /*02bc*/ 	.word	0xffffffff


	//   ....[52]....
        /*02c0*/ 	.word	0xffffffff


	//   ....[53]....
        /*02c4*/ 	.word	0xffffffff


	//   ....[54]....
        /*02c8*/ 	.word	0xffffffff


	//   ....[55]....
        /*02cc*/ 	.word	0xffffffff


	//   ....[56]....
        /*02d0*/ 	.word	0xffffffff


	//   ....[57]....
        /*02d4*/ 	.word	0xffffffff


	//   ....[58]....
        /*02d8*/ 	.word	0xffffffff


	//   ....[59]....
        /*02dc*/ 	.word	0xffffffff


	//   ....[60]....
        /*02e0*/ 	.word	0xffffffff


	//   ....[61]....
        /*02e4*/ 	.word	0xffffffff


	//   ....[62]....
        /*02e8*/ 	.word	0xffffffff


	//   ....[63]....
        /*02ec*/ 	.word	0xffffffff


	//   ....[64]....
        /*02f0*/ 	.word	0xffffffff


	//   ....[65]....
        /*02f4*/ 	.word	0xffffffff


	//   ....[66]....
        /*02f8*/ 	.word	0xffffffff


	//   ....[67]....
        /*02fc*/ 	.word	0xffffffff


	//   ....[68]....
        /*0300*/ 	.word	0x0500000f


	//   ....[69]....
        /*0304*/ 	.word	0x0500000f


	//   ....[70]....
        /*0308*/ 	.word	0x0500000f


	//   ....[71]....
        /*030c*/ 	.word	0x0500000f


	//   ....[72]....
        /*0310*/ 	.word	0x0500000f


	//   ....[73]....
        /*0314*/ 	.word	0x0500000f


	//   ....[74]....
        /*0318*/ 	.word	0x0500000f


	//   ....[75]....
        /*031c*/ 	.word	0x0500000f


	//   ....[76]....
        /*0320*/ 	.word	0x0500000f


	//   ....[77]....
        /*0324*/ 	.word	0x0500000f


	//   ....[78]....
        /*0328*/ 	.word	0x0500000f


	//   ....[79]....
        /*032c*/ 	.word	0x0500000f


	//   ....[80]....
        /*0330*/ 	.word	0x0500000f


	//   ....[81]....
        /*0334*/ 	.word	0x0500000f


	//   ....[82]....
        /*0338*/ 	.word	0x0500000f


	//   ....[83]....
        /*033c*/ 	.word	0x0500000f


	//   ....[84]....
        /*0340*/ 	.word	0x0500000f


	//   ....[85]....
        /*0344*/ 	.word	0x0500000f


	//   ....[86]....
        /*0348*/ 	.word	0x0500000f


	//----- nvinfo : EIATTR_COOP_GROUP_INSTR_OFFSETS
	.align		4
.L_559:
        /*034c*/ 	.byte	0x04, 0x28
        /*034e*/ 	.short	(.L_561 - .L_560)


	//   ....[0]....
.L_560:
        /*0350*/ 	.word	0x00000060


	//   ....[1]....
        /*0354*/ 	.word	0x00000140


	//   ....[2]....
        /*0358*/ 	.word	0x00000190


	//   ....[3]....
        /*035c*/ 	.word	0x000003c0


	//   ....[4]....
        /*0360*/ 	.word	0x00000520


	//   ....[5]....
        /*0364*/ 	.word	0x00000640


	//   ....[6]....
        /*0368*/ 	.word	0x000007a0


	//   ....[7]....
        /*036c*/ 	.word	0x00001710


	//   ....[8]....
        /*0370*/ 	.word	0x00003f70


	//   ....[9]....
        /*0374*/ 	.word	0x00003fa0


	//   ....[10]....
        /*0378*/ 	.word	0x00004cb0


	//   ....[11]....
        /*037c*/ 	.word	0x00004d20


	//   ....[12]....
        /*0380*/ 	.word	0x000052d0


	//   ....[13]....
        /*0384*/ 	.word	0x00005340


	//   ....[14]....
        /*0388*/ 	.word	0x00008670


	//   ....[15]....
        /*038c*/ 	.word	0x00008680


	//   ....[16]....
        /*0390*/ 	.word	0x00008dc0


	//   ....[17]....
        /*0394*/ 	.word	0x00008ec0


	//   ....[18]....
        /*0398*/ 	.word	0x000094a0


	//   ....[19]....
        /*039c*/ 	.word	0x00009520


	//   ....[20]....
        /*03a0*/ 	.word	0x0000ced0


	//   ....[21]....
        /*03a4*/ 	.word	0x0000cf30


	//   ....[22]....
        /*03a8*/ 	.word	0x0000d4c0


	//   ....[23]....
        /*03ac*/ 	.word	0x0000d520


	//   ....[24]....
        /*03b0*/ 	.word	0x0000e680


	//   ....[25]....
        /*03b4*/ 	.word	0x0000e6c0


	//   ....[26]....
        /*03b8*/ 	.word	0x0000e790


	//   ....[27]....
        /*03bc*/ 	.word	0x0000e7c0


	//   ....[28]....
        /*03c0*/ 	.word	0x00010520


	//   ....[29]....
        /*03c4*/ 	.word	0x00010550


	//   ....[30]....
        /*03c8*/ 	.word	0x000105f0


	//   ....[31]....
        /*03cc*/ 	.word	0x00010620


	//   ....[32]....
        /*03d0*/ 	.word	0x00010b70


	//   ....[33]....
        /*03d4*/ 	.word	0x00010ba0


	//   ....[34]....
        /*03d8*/ 	.word	0x00010d00


	//   ....[35]....
        /*03dc*/ 	.word	0x00010d20


	//   ....[36]....
        /*03e0*/ 	.word	0x00010e70


	//   ....[37]....
        /*03e4*/ 	.word	0x00010e90


	//   ....[38]....
        /*03e8*/ 	.word	0x00010ff0


	//   ....[39]....
        /*03ec*/ 	.word	0x00011010


	//   ....[40]....
        /*03f0*/ 	.word	0x000117e0


	//   ....[41]....
        /*03f4*/ 	.word	0x00011800


	//   ....[42]....
        /*03f8*/ 	.word	0x00011950


	//   ....[43]....
        /*03fc*/ 	.word	0x00011970


	//   ....[44]....
        /*0400*/ 	.word	0x00011ac0


	//   ....[45]....
        /*0404*/ 	.word	0x00011ae0


	//   ....[46]....
        /*0408*/ 	.word	0x00011c40


	//   ....[47]....
        /*040c*/ 	.word	0x00011c60


	//   ....[48]....
        /*0410*/ 	.word	0x00011e50


	//   ....[49]....
        /*0414*/ 	.word	0x00012be0


	//   ....[50]....
        /*0418*/ 	.word	0x000136d0


	//   ....[51]....
        /*041c*/ 	.word	0x00013710


	//   ....[52]....
        /*0420*/ 	.word	0x000137f0


	//   ....[53]....
        /*0424*/ 	.word	0x00013800


	//   ....[54]....
        /*0428*/ 	.word	0x000138a0


	//   ....[55]....
        /*042c*/ 	.word	0x000138b0


	//   ....[56]....
        /*0430*/ 	.word	0x00013950


	//   ....[57]....
        /*0434*/ 	.word	0x00013960


	//   ....[58]....
        /*0438*/ 	.word	0x00013a00


	//   ....[59]....
        /*043c*/ 	.word	0x00013a10


	//   ....[60]....
        /*0440*/ 	.word	0x00013ab0


	//   ....[61]....
        /*0444*/ 	.word	0x00013ac0


	//   ....[62]....
        /*0448*/ 	.word	0x00013b60


	//   ....[63]....
        /*044c*/ 	.word	0x00013b70


	//   ....[64]....
        /*0450*/ 	.word	0x00013bb0


	//   ....[65]....
        /*0454*/ 	.word	0x00013c00


	//   ....[66]....
        /*0458*/ 	.word	0x00016f70


	//   ....[67]....
        /*045c*/ 	.word	0x00017160


	//   ....[68]....
        /*0460*/ 	.word	0x00017710


	//   ....[69]....
        /*0464*/ 	.word	0x00017870


	//   ....[70]....
        /*0468*/ 	.word	0x000178d0


	//   ....[71]....
        /*046c*/ 	.word	0x00017a30


	//   ....[72]....
        /*0470*/ 	.word	0x00017a80


	//   ....[73]....
        /*0474*/ 	.word	0x00017bb0


	//   ....[74]....
        /*0478*/ 	.word	0x00017c00


	//   ....[75]....
        /*047c*/ 	.word	0x00017d30


	//   ....[76]....
        /*0480*/ 	.word	0x00017d80


	//   ....[77]....
        /*0484*/ 	.word	0x00017eb0


	//   ....[78]....
        /*0488*/ 	.word	0x00017f00


	//   ....[79]....
        /*048c*/ 	.word	0x00018030


	//   ....[80]....
        /*0490*/ 	.word	0x00018080


	//   ....[81]....
        /*0494*/ 	.word	0x000181b0


	//   ....[82]....
        /*0498*/ 	.word	0x00018200


	//   ....[83]....
        /*049c*/ 	.word	0x00018310


	//   ....[84]....
        /*04a0*/ 	.word	0x00018360


	//   ....[85]....
        /*04a4*/ 	.word	0x00018680


	//   ....[86]....
        /*04a8*/ 	.word	0x000187a0


	//----- nvinfo : EIATTR_REG_RECONFIG
	.align		4
.L_561:
        /*04ac*/ 	.byte	0x01, 0x54
	.zero		2


	//----- nvinfo : EIATTR_SYSCALL_OFFSETS
	.align		4
        /*04b0*/ 	.byte	0x04, 0x46
        /*04b2*/ 	.short	(.L_563 - .L_562)


	//   ....[0]....
.L_562:
        /*04b4*/ 	.word	0x00001900


	//   ....[1]....
        /*04b8*/ 	.word	0x000127d0


	//   ....[2]....
        /*04bc*/ 	.word	0x00012920


	//   ....[3]....
        /*04c0*/ 	.word	0x00012a10


	//   ....[4]....
        /*04c4*/ 	.word	0x00013280


	//----- nvinfo : EIATTR_MBARRIER_INSTR_OFFSETS
	.align		4
.L_563:
        /*04c8*/ 	.byte	0x04, 0x39
        /*04ca*/ 	.short	(.L_565 - .L_564)


	//   ....[0]....
.L_564:
        /*04cc*/ 	.word	0x00000270
        /*04d0*/ 	.word	0x000000ff
        /*04d4*/ 	.word	0x00038800
        /*04d8*/ 	.short	0x0100
        /*04da*/ 	.byte	0x08
	.zero		1


	//   ....[1]....
        /*04dc*/ 	.word	0x00000280
        /*04e0*/ 	.word	0x000000ff
        /*04e4*/ 	.word	0x00038820
        /*04e8*/ 	.short	0x0100
        /*04ea*/ 	.byte	0x08
	.zero		1


	//   ....[2]....
        /*04ec*/ 	.word	0x00000370
        /*04f0*/ 	.word	0x000000ff
        /*04f4*/ 	.word	0x00038830
        /*04f8*/ 	.short	0x0100
        /*04fa*/ 	.byte	0x08
	.zero		1


	//   ....[3]....
        /*04fc*/ 	.word	0x00000380
        /*0500*/ 	.word	0x000000ff
        /*0504*/ 	.word	0x00038840
        /*0508*/ 	.short	0x0100
        /*050a*/ 	.byte	0x08
	.zero		1


	//   ....[4]....
        /*050c*/ 	.word	0x00000390
        /*0510*/ 	.word	0x000000ff
        /*0514*/ 	.word	0x00038838
        /*0518*/ 	.short	0x0100
        /*051a*/ 	.byte	0x08
	.zero		1


	//   ....[5]....
        /*051c*/ 	.word	0x000003a0
        /*0520*/ 	.word	0x000000ff
        /*0524*/ 	.word	0x00038848
        /*0528*/ 	.short	0x0100
        /*052a*/ 	.byte	0x08
	.zero		1


	//   ....[6]....
        /*052c*/ 	.word	0x000004d0
        /*0530*/ 	.word	0x000000ff
        /*0534*/ 	.word	0x00038850
        /*0538*/ 	.short	0x0100
        /*053a*/ 	.byte	0x08
	.zero		1


	//   ....[7]....
        /*053c*/ 	.word	0x000004e0
        /*0540*/ 	.word	0x000000ff
        /*0544*/ 	.word	0x00038860
        /*0548*/ 	.short	0x0100
        /*054a*/ 	.byte	0x08
	.zero		1


	//   ....[8]....
        /*054c*/ 	.word	0x000004f0
        /*0550*/ 	.word	0x000000ff
        /*0554*/ 	.word	0x00038858
        /*0558*/ 	.short	0x0100
        /*055a*/ 	.byte	0x08
	.zero		1


	//   ....[9]....
        /*055c*/ 	.word	0x00000500
        /*0560*/ 	.word	0x000000ff
        /*0564*/ 	.word	0x00038868
        /*0568*/ 	.short	0x0100
        /*056a*/ 	.byte	0x08
	.zero		1


	//   ....[10]....
        /*056c*/ 	.word	0x000005f0
        /*0570*/ 	.word	0x000000ff
        /*0574*/ 	.word	0x00038870
        /*0578*/ 	.short	0x0100
        /*057a*/ 	.byte	0x06
	.zero		1


	//   ....[11]....
        /*057c*/ 	.word	0x00000600
        /*0580*/ 	.word	0x000000ff
        /*0584*/ 	.word	0x00038880
        /*0588*/ 	.short	0x0100
        /*058a*/ 	.byte	0x06
	.zero		1


	//   ....[12]....
        /*058c*/ 	.word	0x00000610
        /*0590*/ 	.word	0x000000ff
        /*0594*/ 	.word	0x00038878
        /*0598*/ 	.short	0x0100
        /*059a*/ 	.byte	0x06
	.zero		1


	//   ....[13]....
        /*059c*/ 	.word	0x00000620
        /*05a0*/ 	.word	0x000000ff
        /*05a4*/ 	.word	0x00038888
        /*05a8*/ 	.short	0x0100
        /*05aa*/ 	.byte	0x06
	.zero		1


	//   ....[14]....
        /*05ac*/ 	.word	0x00000750
        /*05b0*/ 	.word	0x000000ff
        /*05b4*/ 	.word	0x00038890
        /*05b8*/ 	.short	0x0100
        /*05ba*/ 	.byte	0x08
	.zero		1


	//   ....[15]....
        /*05bc*/ 	.word	0x00000760
        /*05c0*/ 	.word	0x000000ff
        /*05c4*/ 	.word	0x000388a0
        /*05c8*/ 	.short	0x0100
        /*05ca*/ 	.byte	0x08
	.zero		1


	//   ....[16]....
        /*05cc*/ 	.word	0x00000770
        /*05d0*/ 	.word	0x000000ff
        /*05d4*/ 	.word	0x00038898
        /*05d8*/ 	.short	0x0100
        /*05da*/ 	.byte	0x08
	.zero		1


	//   ....[17]....
        /*05dc*/ 	.word	0x00000780
        /*05e0*/ 	.word	0x000000ff
        /*05e4*/ 	.word	0x000388a8
        /*05e8*/ 	.short	0x0100
        /*05ea*/ 	.byte	0x08
	.zero		1


	//   ....[18]....
        /*05ec*/ 	.word	0x000008b0
        /*05f0*/ 	.word	0x000000ff
        /*05f4*/ 	.word	0x000388b0
        /*05f8*/ 	.short	0x0100
        /*05fa*/ 	.byte	0x08
	.zero		1


	//   ....[19]....
        /*05fc*/ 	.word	0x000008c0
        /*0600*/ 	.word	0x000000ff
        /*0604*/ 	.word	0x000388c0
        /*0608*/ 	.short	0x0100
        /*060a*/ 	.byte	0x08
	.zero		1


	//   ....[20]....
        /*060c*/ 	.word	0x000008d0
        /*0610*/ 	.word	0x000000ff
        /*0614*/ 	.word	0x000388b8
        /*0618*/ 	.short	0x0100
        /*061a*/ 	.byte	0x08
	.zero		1


	//   ....[21]....
        /*061c*/ 	.word	0x000008e0
        /*0620*/ 	.word	0x000000ff
        /*0624*/ 	.word	0x000388c8
        /*0628*/ 	.short	0x0100
        /*062a*/ 	.byte	0x08
	.zero		1


	//   ....[22]....
        /*062c*/ 	.word	0x000019b0
        /*0630*/ 	.word	0x000000ff
        /*0634*/ 	.word	0x00038800
        /*0638*/ 	.short	0x010a
        /*063a*/ 	.byte	0x06
	.zero		1


	//   ....[23]....
        /*063c*/ 	.word	0x00001a50
        /*0640*/ 	.word	0x00000000
        /*0644*/ 	.word	0x00038830
        /*0648*/ 	.short	0x010a
        /*064a*/ 	.byte	0x3f
	.zero		1


	//   ....[24]....
        /*064c*/ 	.word	0x00001ab0
        /*0650*/ 	.word	0x00000000
        /*0654*/ 	.word	0x00038830
        /*0658*/ 	.short	0x010a
        /*065a*/ 	.byte	0x3f
	.zero		1


	//   ....[25]....
        /*065c*/ 	.word	0x00004ae0
        /*0660*/ 	.word	0x00000000
        /*0664*/ 	.word	0x00000000
        /*0668*/ 	.short	0x0101
        /*066a*/ 	.byte	0x3f
	.zero		1


	//   ....[26]....
        /*066c*/ 	.word	0x00005d10
        /*0670*/ 	.word	0x000000ff
        /*0674*/ 	.word	0x00038830
        /*0678*/ 	.short	0x010a
        /*067a*/ 	.byte	0x04
	.zero		1


	//   ....[27]....
        /*067c*/ 	.word	0x00005d60
        /*0680*/ 	.word	0x000000ff
        /*0684*/ 	.word	0x00038830
        /*0688*/ 	.short	0x010a
        /*068a*/ 	.byte	0x04
	.zero		1


	//   ....[28]....
        /*068c*/ 	.word	0x00008230
        /*0690*/ 	.word	0x000000ff
        /*0694*/ 	.word	0x00038850
        /*0698*/ 	.short	0x010a
        /*069a*/ 	.byte	0x04
	.zero		1


	//   ....[29]....
        /*069c*/ 	.word	0x00008270
        /*06a0*/ 	.word	0x000000ff
        /*06a4*/ 	.word	0x00038850
        /*06a8*/ 	.short	0x010a
        /*06aa*/ 	.byte	0x04
	.zero		1


	//   ....[30]....
        /*06ac*/ 	.word	0x00009900
        /*06b0*/ 	.word	0x00000014
        /*06b4*/ 	.word	0x00000000
        /*06b8*/ 	.short	0x0101
        /*06ba*/ 	.byte	0x3f
	.zero		1


	//   ....[31]....
        /*06bc*/ 	.word	0x00009960
        /*06c0*/ 	.word	0x00000098
        /*06c4*/ 	.word	0x00000000
        /*06c8*/ 	.short	0x0101
        /*06ca*/ 	.byte	0x3f
	.zero		1


	//   ....[32]....
        /*06cc*/ 	.word	0x00009f60
        /*06d0*/ 	.word	0x000000ff
        /*06d4*/ 	.word	0x00038830
        /*06d8*/ 	.short	0x010a
        /*06da*/ 	.byte	0x04
	.zero		1


	//   ....[33]....
        /*06dc*/ 	.word	0x00009fa0
        /*06e0*/ 	.word	0x000000ff
        /*06e4*/ 	.word	0x00038830
        /*06e8*/ 	.short	0x010a
        /*06ea*/ 	.byte	0x04
	.zero		1


	//   ....[34]....
        /*06ec*/ 	.word	0x0000c860
        /*06f0*/ 	.word	0x000000ff
        /*06f4*/ 	.word	0x00038850
        /*06f8*/ 	.short	0x010a
        /*06fa*/ 	.byte	0x04
	.zero		1


	//   ....[35]....
        /*06fc*/ 	.word	0x0000c8a0
        /*0700*/ 	.word	0x000000ff
        /*0704*/ 	.word	0x00038850
        /*0708*/ 	.short	0x010a
        /*070a*/ 	.byte	0x04
	.zero		1


	//   ....[36]....
        /*070c*/ 	.word	0x0000d920
        /*0710*/ 	.word	0x00000015
        /*0714*/ 	.word	0x00000000
        /*0718*/ 	.short	0x0101
        /*071a*/ 	.byte	0x3f
	.zero		1


	//   ....[37]....
        /*071c*/ 	.word	0x0000d9d0
        /*0720*/ 	.word	0x0000009d
        /*0724*/ 	.word	0x00000000
        /*0728*/ 	.short	0x0101
        /*072a*/ 	.byte	0x3f
	.zero		1


	//   ....[38]....
        /*072c*/ 	.word	0x0000e5f0
        /*0730*/ 	.word	0x000000ff
        /*0734*/ 	.word	0x00038850
        /*0738*/ 	.short	0x010a
        /*073a*/ 	.byte	0x07
	.zero		1


	//   ....[39]....
        /*073c*/ 	.word	0x0000e630
        /*0740*/ 	.word	0x000000ff
        /*0744*/ 	.word	0x00038850
        /*0748*/ 	.short	0x010a
        /*074a*/ 	.byte	0x07
	.zero		1


	//   ....[40]....
        /*074c*/ 	.word	0x0000eb20
        /*0750*/ 	.word	0x00000009
        /*0754*/ 	.word	0x00000000
        /*0758*/ 	.short	0x0101
        /*075a*/ 	.byte	0x3f
	.zero		1


	//   ....[41]....
        /*075c*/ 	.word	0x00010bb0
        /*0760*/ 	.word	0x000000c7
        /*0764*/ 	.word	0x00000000
        /*0768*/ 	.short	0x0101
        /*076a*/ 	.byte	0x3f
	.zero		1


	//   ....[42]....
        /*076c*/ 	.word	0x00012df0
        /*0770*/ 	.word	0x00000000
        /*0774*/ 	.word	0x00038840
        /*0778*/ 	.short	0x010a
        /*077a*/ 	.byte	0x3f
	.zero		1


	//   ....[43]....
        /*077c*/ 	.word	0x00013d00
        /*0780*/ 	.word	0x00000011
        /*0784*/ 	.word	0x00038800
        /*0788*/ 	.short	0x0107
        /*078a*/ 	.byte	0x3f
	.zero		1


	//   ....[44]....
        /*078c*/ 	.word	0x00013e10
        /*0790*/ 	.word	0x00000011
        /*0794*/ 	.word	0x00038800
        /*0798*/ 	.short	0x0101
        /*079a*/ 	.byte	0x3f
	.zero		1


	//   ....[45]....
        /*079c*/ 	.word	0x00013e30
        /*07a0*/ 	.word	0x00000011
        /*07a4*/ 	.word	0x00038820
        /*07a8*/ 	.short	0x010a
        /*07aa*/ 	.byte	0x3f
	.zero		1


	//   ....[46]....
        /*07ac*/ 	.word	0x00014170
        /*07b0*/ 	.word	0x00000002
        /*07b4*/ 	.word	0x00038840
        /*07b8*/ 	.short	0x010a
        /*07ba*/ 	.byte	0x3f
	.zero		1


	//   ....[47]....
        /*07bc*/ 	.word	0x000146d0
        /*07c0*/ 	.word	0x00000003
        /*07c4*/ 	.word	0x00000060
        /*07c8*/ 	.short	0x010a
        /*07ca*/ 	.byte	0x3f
	.zero		1


	//   ....[48]....
        /*07cc*/ 	.word	0x00014f10
        /*07d0*/ 	.word	0x00000003
        /*07d4*/ 	.word	0x00038840
        /*07d8*/ 	.short	0x010a
        /*07da*/ 	.byte	0x3f
	.zero		1


	//   ....[49]....
        /*07dc*/ 	.word	0x000154a0
        /*07e0*/ 	.word	0x00000002
        /*07e4*/ 	.word	0x00000060
        /*07e8*/ 	.short	0x010a
        /*07ea*/ 	.byte	0x3f
	.zero		1


	//   ....[50]....
        /*07ec*/ 	.word	0x00015c30
        /*07f0*/ 	.word	0x00000002
        /*07f4*/ 	.word	0x00038840
        /*07f8*/ 	.short	0x010a
        /*07fa*/ 	.byte	0x3f
	.zero		1


	//   ....[51]....
        /*07fc*/ 	.word	0x000161c0
        /*0800*/ 	.word	0x00000002
        /*0804*/ 	.word	0x00000060
        /*0808*/ 	.short	0x010a
        /*080a*/ 	.byte	0x3f
	.zero		1


	//   ....[52]....
        /*080c*/ 	.word	0x00016900
        /*0810*/ 	.word	0x00000002
        /*0814*/ 	.word	0x00038860
        /*0818*/ 	.short	0x010a
        /*081a*/ 	.byte	0x3f
	.zero		1


	//   ....[53]....
        /*081c*/ 	.word	0x000170e0
        /*0820*/ 	.word	0x00000000
        /*0824*/ 	.word	0x00038820
        /*0828*/ 	.short	0x010a
        /*082a*/ 	.byte	0x3f
	.zero		1


	//   ....[54]....
        /*082c*/ 	.word	0x000172d0
        /*0830*/ 	.word	0x00000006
        /*0834*/ 	.word	0x00000000
        /*0838*/ 	.short	0x010a
        /*083a*/ 	.byte	0x3f
	.zero		1


	//   ....[55]....
        /*083c*/ 	.word	0x00017320
        /*0840*/ 	.word	0x00000003
        /*0844*/ 	.word	0x00000000
        /*0848*/ 	.short	0x010a
        /*084a*/ 	.byte	0x3f
	.zero		1


	//   ....[56]....
        /*084c*/ 	.word	0x00017380
        /*0850*/ 	.word	0x00000012
        /*0854*/ 	.word	0x00000000
        /*0858*/ 	.short	0x010a
        /*085a*/ 	.byte	0x3f
	.zero		1


	//   ....[57]....
        /*085c*/ 	.word	0x000173b0
        /*0860*/ 	.word	0x00000003
        /*0864*/ 	.word	0x00000000
        /*0868*/ 	.short	0x010a
        /*086a*/ 	.byte	0x3f
	.zero		1


	//   ....[58]....
        /*086c*/ 	.word	0x00017430
        /*0870*/ 	.word	0x00000003
        /*0874*/ 	.word	0x00038800
        /*0878*/ 	.short	0x010a
        /*087a*/ 	.byte	0x3f
	.zero		1


	//   ....[59]....
        /*087c*/ 	.word	0x00017480
        /*0880*/ 	.word	0x00000000
        /*0884*/ 	.word	0x00038830
        /*0888*/ 	.short	0x010a
        /*088a*/ 	.byte	0x3f
	.zero		1


	//   ....[60]....
        /*088c*/ 	.word	0x000174f0
        /*0890*/ 	.word	0x00000004
        /*0894*/ 	.word	0x00038830
        /*0898*/ 	.short	0x010a
        /*089a*/ 	.byte	0x3f
	.zero		1


	//   ....[61]....
        /*089c*/ 	.word	0x00017550
        /*08a0*/ 	.word	0x00000003
        /*08a4*/ 	.word	0x00038850
        /*08a8*/ 	.short	0x010a
        /*08aa*/ 	.byte	0x3f
	.zero		1


	//   ....[62]....
        /*08ac*/ 	.word	0x000175b0
        /*08b0*/ 	.word	0x00000004
        /*08b4*/ 	.word	0x00038830
        /*08b8*/ 	.short	0x010a
        /*08ba*/ 	.byte	0x3f
	.zero		1


	//   ....[63]....
        /*08bc*/ 	.word	0x00017610
        /*08c0*/ 	.word	0x00000003
        /*08c4*/ 	.word	0x00038850
        /*08c8*/ 	.short	0x010a
        /*08ca*/ 	.byte	0x3f
	.zero		1


	//   ....[64]....
        /*08cc*/ 	.word	0x00017670
        /*08d0*/ 	.word	0x00000007
        /*08d4*/ 	.word	0x00038850
        /*08d8*/ 	.short	0x010a
        /*08da*/ 	.byte	0x3f
	.zero		1


	//   ....[65]....
        /*08dc*/ 	.word	0x000177c0
        /*08e0*/ 	.word	0x00000000
        /*08e4*/ 	.word	0x00038840
        /*08e8*/ 	.short	0x010a
        /*08ea*/ 	.byte	0x3f
	.zero		1


	//   ....[66]....
        /*08ec*/ 	.word	0x000183a0
        /*08f0*/ 	.word	0x00000011
        /*08f4*/ 	.word	0x00038820
        /*08f8*/ 	.short	0x010a
        /*08fa*/ 	.byte	0x3f
	.zero		1


	//   ....[67]....
        /*08fc*/ 	.word	0x000183f0
        /*0900*/ 	.word	0x00000002
        /*0904*/ 	.word	0x00038840
        /*0908*/ 	.short	0x010a
        /*090a*/ 	.byte	0x3f
	.zero		1


	//   ....[68]....
        /*090c*/ 	.word	0x00018440
        /*0910*/ 	.word	0x00000003
        /*0914*/ 	.word	0x00000060
        /*0918*/ 	.short	0x010a
        /*091a*/ 	.byte	0x3f
	.zero		1


	//   ....[69]....
        /*091c*/ 	.word	0x00018490
        /*0920*/ 	.word	0x00000003
        /*0924*/ 	.word	0x00038840
        /*0928*/ 	.short	0x010a
        /*092a*/ 	.byte	0x3f
	.zero		1


	//   ....[70]....
        /*092c*/ 	.word	0x000184e0
        /*0930*/ 	.word	0x00000002
        /*0934*/ 	.word	0x00000060
        /*0938*/ 	.short	0x010a
        /*093a*/ 	.byte	0x3f
	.zero		1


	//   ....[71]....
        /*093c*/ 	.word	0x00018530
        /*0940*/ 	.word	0x00000002
        /*0944*/ 	.word	0x00038840
        /*0948*/ 	.short	0x010a
        /*094a*/ 	.byte	0x3f
	.zero		1


	//   ....[72]....
        /*094c*/ 	.word	0x00018580
        /*0950*/ 	.word	0x00000002
        /*0954*/ 	.word	0x00000060
        /*0958*/ 	.short	0x010a
        /*095a*/ 	.byte	0x3f
	.zero		1


	//   ....[73]....
        /*095c*/ 	.word	0x000185d0
        /*0960*/ 	.word	0x00000002
        /*0964*/ 	.word	0x00038860
        /*0968*/ 	.short	0x010a
        /*096a*/ 	.byte	0x3f
	.zero		1


	//   ....[74]....
        /*096c*/ 	.word	0x000186c0
        /*0970*/ 	.word	0x00000000
        /*0974*/ 	.word	0x00038820
        /*0978*/ 	.short	0x010a
        /*097a*/ 	.byte	0x3f
	.zero		1


	//   ....[75]....
        /*097c*/ 	.word	0x00018860
        /*0980*/ 	.word	0x00000006
        /*0984*/ 	.word	0x00000000
        /*0988*/ 	.short	0x010a
        /*098a*/ 	.byte	0x3f
	.zero		1


	//   ....[76]....
        /*098c*/ 	.word	0x000188b0
        /*0990*/ 	.word	0x00000003
        /*0994*/ 	.word	0x00000000
        /*0998*/ 	.short	0x010a
        /*099a*/ 	.byte	0x3f
	.zero		1


	//   ....[77]....
        /*099c*/ 	.word	0x00018900
        /*09a0*/ 	.word	0x00000012
        /*09a4*/ 	.word	0x00000000
        /*09a8*/ 	.short	0x010a
        /*09aa*/ 	.byte	0x3f
	.zero		1


	//----- nvinfo : EIATTR_NUM_MBARRIERS
	.align		4
.L_565:
        /*09ac*/ 	.byte	0x03, 0x38
        /*09ae*/ 	.short	0x0016


	//----- nvinfo : EIATTR_EXIT_INSTR_OFFSETS
	.align		4
        /*09b0*/ 	.byte	0x04, 0x1c
        /*09b2*/ 	.short	(.L_567 - .L_566)


	//   ....[0]....
.L_566:
        /*09b4*/ 	.word	0x00000a10


	//   ....[1]....
        /*09b8*/ 	.word	0x00011df0


	//   ....[2]....
        /*09bc*/ 	.word	0x00017400


	//----- nvinfo : EIATTR_MAX_THREADS
	.align		4
.L_567:
        /*09c0*/ 	.byte	0x04, 0x05
        /*09c2*/ 	.short	(.L_569 - .L_568)
.L_568:
        /*09c4*/ 	.word	0x00000180
        /*09c8*/ 	.word	0x00000001
        /*09cc*/ 	.word	0x00000001


	//----- nvinfo : EIATTR_CRS_STACK_SIZE
	.align		4
.L_569:
        /*09d0*/ 	.byte	0x04, 0x1e
        /*09d2*/ 	.short	(.L_571 - .L_570)
.L_570:
        /*09d4*/ 	.word	0x00000000


	//----- nvinfo : EIATTR_CBANK_PARAM_SIZE
	.align		4
.L_571:
        /*09d8*/ 	.byte	0x03, 0x19
        /*09da*/ 	.short	0x0af0


	//----- nvinfo : EIATTR_PARAM_CBANK
	.align		4
        /*09dc*/ 	.byte	0x04, 0x0a
        /*09de*/ 	.short	(.L_573 - .L_572)
	.align		4
.L_572:
        /*09e0*/ 	.word	index@(.nv.constant0._ZN7cutlass13device_kernelIN5flash11enable_sm90INS1_16FlashAttnFwdSm90INS1_25CollectiveMainloopFwdSm90ILi2EN4cute5tupleIJNS5_1CILi1EEES8_S8_EEENS6_IJNS7_ILi128EEENS7_ILi80EEENS7_ILi256EEEEEELi256ENS_6half_tEfNS_4arch4Sm90ELb1ELb0ELb1ELb0ELb0ELb0ELb0ELb1ELb1ELb1ELb0ELb0EEENS1_21CollectiveEpilogueFwdINS6_IJSA_SC_SB_EEES9_SE_SG_Li256ELb0ELb1ELb0ELb0EEENS1_30DynamicPersistentTileSchedulerILi256ELi128ELb0ELb1ELb1EEEEEEEEEvNT_6ParamsE)
        /*09e4*/ 	.short	0x0210
        /*09e6*/ 	.short	0x0af0


	//----- nvinfo : EIATTR_SW_WAR
	.align		4
.L_573:
        /*09e8*/ 	.byte	0x04, 0x36
        /*09ea*/ 	.short	(.L_575 - .L_574)
.L_574:
        /*09ec*/ 	.word	0x00000008
.L_575:


//--------------------- .nv.info._ZN7cutlass13device_kernelIN5flash11enable_sm90INS1_16FlashAttnFwdSm90INS1_25CollectiveMainloopFwdSm90ILi2EN4cute5tupleIJNS5_1CILi1EEES8_S8_EEENS6_IJNS7_ILi128EEENS7_ILi80EEENS7_ILi256EEEEEELi256ENS_6half_tEfNS_4arch4Sm90ELb1ELb0ELb1ELb1ELb0ELb0ELb0ELb1ELb1ELb1ELb0ELb0EEENS1_21CollectiveEpilogueFwdINS6_IJSA_SC_SB_EEES9_SE_SG_Li256ELb1ELb1ELb0ELb0EEENS1_36VarlenDynamicPersistentTileSchedulerILi128ELi80ELi256ELi128ELb0ELb1ELb1ELb1ELb1ELb1EEEEEEEEEvNT_6ParamsE --------------------------
	.section	.nv.info._ZN7cutlass13device_kernelIN5flash11enable_sm90INS1_16FlashAttnFwdSm90INS1_25CollectiveMainloopFwdSm90ILi2EN4cute5tupleIJNS5_1CILi1EEES8_S8_EEENS6_IJNS7_ILi128EEENS7_ILi80EEENS7_ILi256EEEEEELi256ENS_6half_tEfNS_4arch4Sm90ELb1ELb0ELb1ELb1ELb0ELb0ELb0ELb1ELb1ELb1ELb0ELb0EEENS1_21CollectiveEpilogueFwdINS6_IJSA_SC_SB_EEES9_SE_SG_Li256ELb1ELb1ELb0ELb0EEENS1_36VarlenDynamicPersistentTileSchedulerILi128ELi80ELi256ELi128ELb0ELb1ELb1ELb1ELb1ELb1EEEEEEEEEvNT_6ParamsE,"",@"SHT_CUDA_INFO"
	.sectionflags	@""
	.align	4


	//----- nvinfo : EIATTR_CUDA_API_VERSION
	.align		4
        /*0000*/ 	.byte	0x04, 0x37
        /*0002*/ 	.short	(.L_577 - .L_576)
.L_576:
        /*0004*/ 	.word	0x00000082


	//----- nvinfo : EIATTR_KPARAM_INFO
	.align		4
.L_577:
        /*0008*/ 	.byte	0x04, 0x17
        /*000a*/ 	.short	(.L_579 - .L_578)
.L_578:
        /*000c*/ 	.word	0x00000000
        /*0010*/ 	.short	0x0000
        /*0012*/ 	.short	0x0070
        /*0014*/ 	.byte	0x00, 0xf0, 0x01, 0x2a


	//----- nvinfo : EIATTR_SPARSE_MMA_MASK
	.align		4
.L_579:
        /*0018*/ 	.byte	0x03, 0x50
        /*001a*/ 	.short	0x0000


	//----- nvinfo : EIATTR_MAXREG_COUNT
	.align		4
        /*001c*/ 	.byte	0x03, 0x1b
        /*001e*/ 	.short	0x00a8


	//----- nvinfo : EIATTR_NUM_BARRIERS
	.align		4
        /*0020*/ 	.byte	0x02, 0x4c
        /*0022*/ 	.byte	0x09
	.zero		1


	//----- nvinfo : EIATTR_EXTERNS
	.align		4
        /*0024*/ 	.byte	0x04, 0x0f
        /*0026*/ 	.short	(.L_581 - .L_580)


	//   ....[0]....
	.align		4
.L_580:
        /*0028*/ 	.word	index@(__assertfail)


	//----- nvinfo : EIATTR_ANNOTATIONS
	.align		4
.L_581:
        /*002c*/ 	.byte	0x04, 0x55
        /*002e*/ 	.short	(.L_583 - .L_582)


	//   ....[0]....
.L_582:
        /* <DEDUP_REMOVED lines=79> */


	//----- nvinfo : EIATTR_MERCURY_ISA_VERSION
	.align		4
.L_583:
        /*0510*/ 	.byte	0x03, 0x5f
        /*0512*/ 	.short	0x0101


	//----- nvinfo : EIATTR_UNUSED_LOAD_BYTE_OFFSET
	.align		4
        /*0514*/ 	.byte	0x04, 0x44
        /*0516*/ 	.short	(.L_585 - .L_584)


	//   ....[0]....
.L_584:
        /*0518*/ 	.word	0x00000a10
        /*051c*/ 	.word	0x0000fff0


	//   ....[1]....
        /*0520*/ 	.word	0x0000f5b0
        /*0524*/ 	.word	0x0000fff0


	//----- nvinfo : EIATTR_INT_WARP_WIDE_INSTR_OFFSETS
	.align		4
.L_585:
        /*0528*/ 	.byte	0x04, 0x31
        /*052a*/ 	.short	(.L_587 - .L_586)


	//   ....[0]....
.L_586:
        /*052c*/ 	.word	0x00000130


	//   ....[1]....
        /*0530*/ 	.word	0x00000170


	//   ....[2]....
        /*0534*/ 	.word	0x000001e0


	//   ....[3]....
        /*0538*/ 	.word	0x00013900


	//   ....[4]....
        /*053c*/ 	.word	0x000139a0


	//   ....[5]....
        /*0540*/ 	.word	0x00018050


	//   ....[6]....
        /*0544*/ 	.word	0x000180c0


	//----- nvinfo : EIATTR_COOP_GROUP_MASK_REGIDS
	.align		4
.L_587:
        /*0548*/ 	.byte	0x04, 0x29
        /*054a*/ 	.short	(.L_589 - .L_588)


	//   ....[0]....
.L_588:
        /*054c*/ 	.word	0xffffffff


	//   ....[1]....
        /*0550*/ 	.word	0xffffffff


	//   ....[2]....
        /*0554*/ 	.word	0xffffffff


	//   ....[3]....
        /*0558*/ 	.word	0xffffffff


	//   ....[4]....
        /*055c*/ 	.word	0xffffffff


	//   ....[5]....
        /*0560*/ 	.word	0xffffffff


	//   ....[6]....
        /*0564*/ 	.word	0xffffffff


	//   ....[7]....
        /*0568*/ 	.word	0xffffffff


	//   ....[8]....
        /*056c*/ 	.word	0xffffffff


	//   ....[9]....
        /*0570*/ 	.word	0xffffffff


	//   ....[10]....
        /*0574*/ 	.word	0xffffffff


	//   ....[11]....
        /*0578*/ 	.word	0xffffffff


	//   ....[12]....
        /*057c*/ 	.word	0xffffffff


	//   ....[13]....
        /*0580*/ 	.word	0xffffffff


	//   ....[14]....
        /*0584*/ 	.word	0xffffffff


	//   ....[15]....
        /*0588*/ 	.word	0xffffffff


	//   ....[16]....
        /*058c*/ 	.word	0xffffffff


	//   ....[17]....
        /*0590*/ 	.word	0xffffffff


	//   ....[18]....
        /*0594*/ 	.word	0xffffffff


	//   ....[19]....
        /*0598*/ 	.word	0xffffffff


	//   ....[20]....
        /*059c*/ 	.word	0xffffffff


	//   ....[21]....
        /*05a0*/ 	.word	0xffffffff


	//   ....[22]....
        /*05a4*/ 	.word	0xffffffff


	//   ....[23]....
        /*05a8*/ 	.word	0xffffffff


	//   ....[24]....
        /*05ac*/ 	.word	0xffffffff


	//   ....[25]....
        /*05b0*/ 	.word	0xffffffff


	//   ....[26]....
        /*05b4*/ 	.word	0xffffffff


	//   ....[27]....
        /*05b8*/ 	.word	0xffffffff


	//   ....[28]....
        /*05bc*/ 	.word	0xffffffff


	//   ....[29]....
        /*05c0*/ 	.word	0xffffffff


	//   ....[30]....
        /*05c4*/ 	.word	0xffffffff


	//   ....[31]....
        /*05c8*/ 	.word	0xffffffff


	//   ....[32]....
        /*05cc*/ 	.word	0xffffffff


	//   ....[33]....
        /*05d0*/ 	.word	0xffffffff


	//   ....[34]....
        /*05d4*/ 	.word	0xffffffff


	//   ....[35]....
        /*05d8*/ 	.word	0xffffffff


	//   ....[36]....
        /*05dc*/ 	.word	0xffffffff


	//   ....[37]....
        /*05e0*/ 	.word	0xffffffff


	//   ....[38]....
        /*05e4*/ 	.word	0xffffffff


	//   ....[39]....
        /*05e8*/ 	.word	0xffffffff


	//   ....[40]....
        /*05ec*/ 	.word	0xffffffff


	//   ....[41]....
        /*05f0*/ 	.word	0xffffffff


	//   ....[42]....
        /*05f4*/ 	.word	0xffffffff


	//   ....[43]....
        /*05f8*/ 	.word	0xffffffff


	//   ....[44]....
        /*05fc*/ 	.word	0xffffffff


	//   ....[45]....
        /*0600*/ 	.word	0xffffffff


	//   ....[46]....
        /*0604*/ 	.word	0xffffffff


	//   ....[47]....
        /*0608*/ 	.word	0xffffffff


	//   ....[48]....
        /*060c*/ 	.word	0xffffffff


	//   ....[49]....
        /*0610*/ 	.word	0xffffffff


	//   ....[50]....
        /*0614*/ 	.word	0xffffffff


	//   ....[51]....
        /*0618*/ 	.word	0xffffffff


	//   ....[52]....
        /*061c*/ 	.word	0xffffffff


	//   ....[53]....
        /*0620*/ 	.word	0xffffffff


	//   ....[54]....
        /*0624*/ 	.word	0xffffffff


	//   ....[55]....
        /*0628*/ 	.word	0xffffffff


	//   ....[56]....
        /*062c*/ 	.word	0xffffffff


	//   ....[57]....
        /*0630*/ 	.word	0xffffffff


	//   ....[58]....
        /*0634*/ 	.word	0xffffffff


	//   ....[59]....
        /*0638*/ 	.word	0xffffffff


	//   ....[60]....
        /*063c*/ 	.word	0xffffffff


	//   ....[61]....
        /*0640*/ 	.word	0xffffffff


	//   ....[62]....
        /*0644*/ 	.word	0xffffffff


	//   ....[63]....
        /*0648*/ 	.word	0xffffffff


	//   ....[64]....
        /*064c*/ 	.word	0xffffffff


	//   ....[65]....
        /*0650*/ 	.word	0xffffffff


	//   ....[66]....
        /*0654*/ 	.word	0xffffffff


	//   ....[67]....
        /*0658*/ 	.word	0xffffffff


	//   ....[68]....
        /*065c*/ 	.word	0xffffffff


	//   ....[69]....
        /*0660*/ 	.word	0xffffffff


	//   ....[70]....
        /*0664*/ 	.word	0xffffffff


	//   ....[71]....
        /*0668*/ 	.word	0xffffffff


	//   ....[72]....
        /*066c*/ 	.word	0xffffffff


	//   ....[73]....
        /*0670*/ 	.word	0xffffffff


	//   ....[74]....
        /*0674*/ 	.word	0xffffffff


	//   ....[75]....
        /*0678*/ 	.word	0xffffffff


	//   ....[76]....
        /*067c*/ 	.word	0xffffffff


	//   ....[77]....
        /*0680*/ 	.word	0xffffffff


	//   ....[78]....
        /*0684*/ 	.word	0xffffffff


	//   ....[79]....
        /*0688*/ 	.word	0xffffffff


	//   ....[80]....
        /*068c*/ 	.word	0xffffffff


	//   ....[81]....
        /*0690*/ 	.word	0xffffffff


	//   ....[82]....
        /*0694*/ 	.word	0xffffffff


	//   ....[83]....
        /*0698*/ 	.word	0xffffffff


	//   ....[84]....
        /*069c*/ 	.word	0xffffffff


	//   ....[85]....
        /*06a0*/ 	.word	0xffffffff


	//   ....[86]....
        /*06a4*/ 	.word	0xffffffff


	//   ....[87]....
        /*06a8*/ 	.word	0xffffffff


	//   ....[88]....
        /*06ac*/ 	.word	0xffffffff


	//   ....[89]....
        /*06b0*/ 	.word	0xffffffff


	//   ....[90]....
        /*06b4*/ 	.word	0xffffffff


	//   ....[91]....
        /*06b8*/ 	.word	0xffffffff


	//   ....[92]....
        /*06bc*/ 	.word	0xffffffff


	//   ....[93]....
        /*06c0*/ 	.word	0xffffffff


	//   ....[94]....
        /*06c4*/ 	.word	0xffffffff


	//   ....[95]....
        /*06c8*/ 	.word	0xffffffff


	//   ....[96]....
        /*06cc*/ 	.word	0xffffffff


	//   ....[97]....
        /*06d0*/ 	.word	0xffffffff


	//   ....[98]....
        /*06d4*/ 	.word	0xffffffff


	//   ....[99]....
        /*06d8*/ 	.word	0x0500000f


	//   ....[100]....
        /*06dc*/ 	.word	0x0500000f


	//   ....[101]....
        /*06e0*/ 	.word	0x0500000f


	//   ....[102]....
        /*06e4*/ 	.word	0x0500000f


	//   ....[103]....
        /*06e8*/ 	.word	0x0500000f


	//   ....[104]....
        /*06ec*/ 	.word	0x0500000f


	//   ....[105]....
        /*06f0*/ 	.word	0x0500000f


	//   ....[106]....
        /*06f4*/ 	.word	0x0500000f


	//   ....[107]....
        /*06f8*/ 	.word	0x0500000f


	//   ....[108]....
        /*06fc*/ 	.word	0x0500000f


	//   ....[109]....
        /*0700*/ 	.word	0x0500000f


	//   ....[110]....
        /*0704*/ 	.word	0x0500000f


	//   ....[111]....
        /*0708*/ 	.word	0x0500000f


	//   ....[112]....
        /*070c*/ 	.word	0x0500000f


	//   ....[113]....
        /*0710*/ 	.word	0x0500000f


	//   ....[114]....
        /*0714*/ 	.word	0x0500000f


	//   ....[115]....
        /*0718*/ 	.word	0x0500000f


	//   ....[116]....
        /*071c*/ 	.word	0x0500000f


	//   ....[117]....
        /*0720*/ 	.word	0x0500000f


	//   ....[118]....
        /*0724*/ 	.word	0x0500000f


	//   ....[119]....
        /*0728*/ 	.word	0x0500000f


	//   ....[120]....
        /*072c*/ 	.word	0x0500000f


	//   ....[121]....
        /*0730*/ 	.word	0x0500000f


	//   ....[122]....
        /*0734*/ 	.word	0x0500000f


	//   ....[123]....
        /*0738*/ 	.word	0x0500000f


	//   ....[124]....
        /*073c*/ 	.word	0x0500000f


	//   ....[125]....
        /*0740*/ 	.word	0x0500000f


	//   ....[126]....
        /*0744*/ 	.word	0x0500000f


	//   ....[127]....
        /*0748*/ 	.word	0x0500000f


	//   ....[128]....
        /*074c*/ 	.word	0x0500000f


	//   ....[129]....
        /*0750*/ 	.word	0x0500000f


	//   ....[130]....
        /*0754*/ 	.word	0x0500000f


	//   ....[131]....
        /*0758*/ 	.word	0x0500000f


	//   ....[132]....
        /*075c*/ 	.word	0x0500000f


	//   ....[133]....
        /*0760*/ 	.word	0x0500000f


	//----- nvinfo : EIATTR_COOP_GROUP_INSTR_OFFSETS
	.align		4
.L_589:
        /*0764*/ 	.byte	0x04, 0x28
        /*0766*/ 	.short	(.L_591 - .L_590)


	//   ....[0]....
.L_590:
        /*0768*/ 	.word	0x00000060


	//   ....[1]....
        /*076c*/ 	.word	0x00000140


	//   ....[2]....
        /*0770*/ 	.word	0x00000190


	//   ....[3]....
        /*0774*/ 	.word	0x000003c0


	//   ....[4]....
        /*0778*/ 	.word	0x00000520


	//   ....[5]....
        /*077c*/ 	.word	0x00000640


	//   ....[6]....
        /*0780*/ 	.word	0x000007a0


	//   ....[7]....
        /*0784*/ 	.word	0x000019a0


	//   ....[8]....
        /*0788*/ 	.word	0x00004250


	//   ....[9]....
        /*078c*/ 	.word	0x00004280


	//   ....[10]....
        /*0790*/ 	.word	0x00004ed0


	//   ....[11]....
        /*0794*/ 	.word	0x00004f20


	//   ....[12]....
        /*0798*/ 	.word	0x00005510


	//   ....[13]....
        /*079c*/ 	.word	0x00005580


	//   ....[14]....
        /*07a0*/ 	.word	0x00008af0


	//   ....[15]....
        /*07a4*/ 	.word	0x00009030


	//   ....[16]....
        /*07a8*/ 	.word	0x00009050


	//   ....[17]....
        /*07ac*/ 	.word	0x000090f0


	//   ....[18]....
        /*07b0*/ 	.word	0x000096d0


	//   ....[19]....
        /*07b4*/ 	.word	0x00009720


	//   ....[20]....
        /*07b8*/ 	.word	0x0000d100


	//   ....[21]....
        /*07bc*/ 	.word	0x0000d160


	//   ....[22]....
        /*07c0*/ 	.word	0x0000d6f0


	//   ....[23]....
        /*07c4*/ 	.word	0x0000d750


	//   ....[24]....
        /*07c8*/ 	.word	0x0000e8b0


	//   ....[25]....
        /*07cc*/ 	.word	0x0000e8f0


	//   ....[26]....
        /*07d0*/ 	.word	0x0000e9c0


	//   ....[27]....
        /*07d4*/ 	.word	0x0000e9f0


	//   ....[28]....
        /*07d8*/ 	.word	0x00010720


	//   ....[29]....
        /*07dc*/ 	.word	0x00010750


	//   ....[30]....
        /*07e0*/ 	.word	0x00010790


	//   ....[31]....
        /*07e4*/ 	.word	0x000107c0


	//   ....[32]....
        /*07e8*/ 	.word	0x00011010


	//   ....[33]....
        /*07ec*/ 	.word	0x00011040


	//   ....[34]....
        /*07f0*/ 	.word	0x00011190


	//   ....[35]....
        /*07f4*/ 	.word	0x000111b0


	//   ....[36]....
        /*07f8*/ 	.word	0x00011300


	//   ....[37]....
        /*07fc*/ 	.word	0x00011320


	//   ....[38]....
        /*0800*/ 	.word	0x00011480


	//   ....[39]....
        /*0804*/ 	.word	0x000114a0


	//   ....[40]....
        /*0808*/ 	.word	0x00011ec0


	//   ....[41]....
        /*080c*/ 	.word	0x00011ef0


	//   ....[42]....
        /*0810*/ 	.word	0x00012050


	//   ....[43]....
        /*0814*/ 	.word	0x00012070


	//   ....[44]....
        /*0818*/ 	.word	0x000121c0


	//   ....[45]....
        /*081c*/ 	.word	0x000121e0


	//   ....[46]....
        /*0820*/ 	.word	0x00012340


	//   ....[47]....
        /*0824*/ 	.word	0x00012360


	//   ....[48]....
        /*0828*/ 	.word	0x00012530


	//   ....[49]....
        /*082c*/ 	.word	0x00012710


	//   ....[50]....
        /*0830*/ 	.word	0x00012740


	//   ....[51]....
        /*0834*/ 	.word	0x00012770


	//   ....[52]....
        /*0838*/ 	.word	0x000127a0


	//   ....[53]....
        /*083c*/ 	.word	0x000127d0


	//   ....[54]....
        /*0840*/ 	.word	0x00012800


	//   ....[55]....
        /*0844*/ 	.word	0x00012980


	//   ....[56]....
        /*0848*/ 	.word	0x000129b0


	//   ....[57]....
        /*084c*/ 	.word	0x000129e0


	//   ....[58]....
        /*0850*/ 	.word	0x00012a10


	//   ....[59]....
        /*0854*/ 	.word	0x00012a40


	//   ....[60]....
        /*0858*/ 	.word	0x00012a70


	//   ....[61]....
        /*085c*/ 	.word	0x00012b20


	//   ....[62]....
        /*0860*/ 	.word	0x00012b80


	//   ....[63]....
        /*0864*/ 	.word	0x00012c10


	//   ....[64]....
        /*0868*/ 	.word	0x00013f20


	//   ....[65]....
        /*086c*/ 	.word	0x00014c20


	//   ....[66]....
        /*0870*/ 	.word	0x00014c30


	//   ....[67]....
        /*0874*/ 	.word	0x00014c50


	//   ....[68]....
        /*0878*/ 	.word	0x00014d10


	//   ....[69]....
        /*087c*/ 	.word	0x00014d30


	//   ....[70]....
        /*0880*/ 	.word	0x00014de0


	//   ....[71]....
        /*0884*/ 	.word	0x00014e00


	//   ....[72]....
        /*0888*/ 	.word	0x00014eb0


	//   ....[73]....
        /*088c*/ 	.word	0x00014ed0


	//   ....[74]....
        /*0890*/ 	.word	0x00014f80


	//   ....[75]....
        /*0894*/ 	.word	0x00014fa0


	//   ....[76]....
        /*0898*/ 	.word	0x00015050


	//   ....[77]....
        /*089c*/ 	.word	0x00015070


	//   ....[78]....
        /*08a0*/ 	.word	0x00015110


	//   ....[79]....
        /*08a4*/ 	.word	0x00015130


	//   ....[80]....
        /*08a8*/ 	.word	0x00015170


	//   ....[81]....
        /*08ac*/ 	.word	0x00018990


	//   ....[82]....
        /*08b0*/ 	.word	0x000189f0


	//   ....[83]....
        /*08b4*/ 	.word	0x00018a20


	//   ....[84]....
        /*08b8*/ 	.word	0x00018a30


	//   ....[85]....
        /*08bc*/ 	.word	0x00018a60


	//   ....[86]....
        /*08c0*/ 	.word	0x00018a90


	//   ....[87]....
        /*08c4*/ 	.word	0x00018ac0


	//   ....[88]....
        /*08c8*/ 	.word	0x00018af0


	//   ....[89]....
        /*08cc*/ 	.word	0x00018c80


	//   ....[90]....
        /*08d0*/ 	.word	0x00018cb0


	//   ....[91]....
        /*08d4*/ 	.word	0x00018ce0


	//   ....[92]....
        /*08d8*/ 	.word	0x00018d10


	//   ....[93]....
        /*08dc*/ 	.word	0x00018d40


	//   ....[94]....
        /*08e0*/ 	.word	0x00018d70


	//   ....[95]....
        /*08e4*/ 	.word	0x00018e30


	//   ....[96]....
        /*08e8*/ 	.word	0x00018e50


	//   ....[97]....
        /*08ec*/ 	.word	0x00018ec0


	//   ....[98]....
        /*08f0*/ 	.word	0x000195a0


	//   ....[99]....
        /*08f4*/ 	.word	0x00019bb0


	//   ....[100]....
        /*08f8*/ 	.word	0x00019d60


	//   ....[101]....
        /*08fc*/ 	.word	0x00019db0


	//   ....[102]....
        /*0900*/ 	.word	0x00019ee0


	//   ....[103]....
        /*0904*/ 	.word	0x00019f50


	//   ....[104]....
        /*0908*/ 	.word	0x0001a080


	//   ....[105]....
        /*090c*/ 	.word	0x0001a0f0


	//   ....[106]....
        /*0910*/ 	.word	0x0001a220


	//   ....[107]....
        /*0914*/ 	.word	0x0001a290


	//   ....[108]....
        /*0918*/ 	.word	0x0001a3c0


	//   ....[109]....
        /*091c*/ 	.word	0x0001a430


	//   ....[110]....
        /*0920*/ 	.word	0x0001a560


	//   ....[111]....
        /*0924*/ 	.word	0x0001a5d0


	//   ....[112]....
        /*0928*/ 	.word	0x0001a710


	//   ....[113]....
        /*092c*/ 	.word	0x0001a760


	//   ....[114]....
        /*0930*/ 	.word	0x0001a890


	//   ....[115]....
        /*0934*/ 	.word	0x0001a8e0


	//   ....[116]....
        /*0938*/ 	.word	0x0001ac10


	//   ....[117]....
        /*093c*/ 	.word	0x0001acb0


	//   ....[118]....
        /*0940*/ 	.word	0x0001ade0


	//   ....[119]....
        /*0944*/ 	.word	0x0001ae60


	//   ....[120]....
        /*0948*/ 	.word	0x0001aee0


	//   ....[121]....
        /*094c*/ 	.word	0x0001af60


	//   ....[122]....
        /*0950*/ 	.word	0x0001afe0


	//   ....[123]....
        /*0954*/ 	.word	0x0001b070


	//   ....[124]....
        /*0958*/ 	.word	0x0001b110


	//   ....[125]....
        /*095c*/ 	.word	0x0001b1b0


	//   ....[126]....
        /*0960*/ 	.word	0x0001b230


	//   ....[127]....
        /*0964*/ 	.word	0x0001b2b0


	//   ....[128]....
        /*0968*/ 	.word	0x0001b330


	//   ....[129]....
        /*096c*/ 	.word	0x0001b3c0


	//   ....[130]....
        /*0970*/ 	.word	0x0001b440


	//   ....[131]....
        /*0974*/ 	.word	0x0001b4e0


	//   ....[132]....
        /*0978*/ 	.word	0x0001b570


	//   ....[133]....
        /*097c*/ 	.word	0x0001b6a0


	//----- nvinfo : EIATTR_REG_RECONFIG
	.align		4
.L_591:
        /*0980*/ 	.byte	0x01, 0x54
	.zero		2


	//----- nvinfo : EIATTR_SYSCALL_OFFSETS
	.align		4
        /*0984*/ 	.byte	0x04, 0x46
        /*0986*/ 	.short	(.L_593 - .L_592)


	//   ....[0]....
.L_592:
        /*0988*/ 	.word	0x00001b90


	//   ....[1]....
        /*098c*/ 	.word	0x00013b10


	//   ....[2]....
        /*0990*/ 	.word	0x00013c70


	//   ....[3]....
        /*0994*/ 	.word	0x00013d70


	//   ....[4]....
        /*0998*/ 	.word	0x000147b0


	//----- nvinfo : EIATTR_MBARRIER_INSTR_OFFSETS
	.align		4
.L_593:
        /*099c*/ 	.byte	0x04, 0x39
        /*099e*/ 	.short	(.L_595 - .L_594)


	//   ....[0]....
.L_594:
        /*09a0*/ 	.word	0x00000270
        /*09a4*/ 	.word	0x000000ff
        /*09a8*/ 	.word	0x00038800
        /*09ac*/ 	.short	0x0100
        /*09ae*/ 	.byte	0x08
	.zero		1


	//   ....[1]....
        /*09b0*/ 	.word	0x00000280
        /*09b4*/ 	.word	0x000000ff
        /*09b8*/ 	.word	0x00038820
        /*09bc*/ 	.short	0x0100
        /*09be*/ 	.byte	0x08
	.zero		1


	//   ....[2]....
        /*09c0*/ 	.word	0x00000370
        /*09c4*/ 	.word	0x000000ff
        /*09c8*/ 	.word	0x00038830
        /*09cc*/ 	.short	0x0100
        /*09ce*/ 	.byte	0x08
	.zero		1


	//   ....[3]....
        /*09d0*/ 	.word	0x00000380
        /*09d4*/ 	.word	0x000000ff
        /*09d8*/ 	.word	0x00038840
        /*09dc*/ 	.short	0x0100
        /*09de*/ 	.byte	0x08
	.zero		1


	//   ....[4]....
        /*09e0*/ 	.word	0x00000390
        /*09e4*/ 	.word	0x000000ff
        /*09e8*/ 	.word	0x00038838
        /*09ec*/ 	.short	0x0100
        /*09ee*/ 	.byte	0x08
	.zero		1


	//   ....[5]....
        /*09f0*/ 	.word	0x000003a0
        /*09f4*/ 	.word	0x000000ff
        /*09f8*/ 	.word	0x00038848
        /*09fc*/ 	.short	0x0100
        /*09fe*/ 	.byte	0x08
	.zero		1


	//   ....[6]....
        /*0a00*/ 	.word	0x000004d0
        /*0a04*/ 	.word	0x000000ff
        /*0a08*/ 	.word	0x00038850
        /*0a0c*/ 	.short	0x0100
        /*0a0e*/ 	.byte	0x08
	.zero		1


	//   ....[7]....
        /*0a10*/ 	.word	0x000004e0
        /*0a14*/ 	.word	0x000000ff
        /*0a18*/ 	.word	0x00038860
        /*0a1c*/ 	.short	0x0100
        /*0a1e*/ 	.byte	0x08
	.zero		1


	//   ....[8]....
        /*0a20*/ 	.word	0x000004f0
        /*0a24*/ 	.word	0x000000ff
        /*0a28*/ 	.word	0x00038858
        /*0a2c*/ 	.short	0x0100
        /*0a2e*/ 	.byte	0x08
	.zero		1


	//   ....[9]....
        /*0a30*/ 	.word	0x00000500
        /*0a34*/ 	.word	0x000000ff
        /*0a38*/ 	.word	0x00038868
        /*0a3c*/ 	.short	0x0100
        /*0a3e*/ 	.byte	0x08
	.zero		1


	//   ....[10]....
        /*0a40*/ 	.word	0x000005f0
        /*0a44*/ 	.word	0x000000ff
        /*0a48*/ 	.word	0x00038870
        /*0a4c*/ 	.short	0x0100
        /*0a4e*/ 	.byte	0x06
	.zero		1


	//   ....[11]....
        /*0a50*/ 	.word	0x00000600
        /*0a54*/ 	.word	0x000000ff
        /*0a58*/ 	.word	0x00038880
        /*0a5c*/ 	.short	0x0100
        /*0a5e*/ 	.byte	0x06
	.zero		1


	//   ....[12]....
        /*0a60*/ 	.word	0x00000610
        /*0a64*/ 	.word	0x000000ff
        /*0a68*/ 	.word	0x00038878
        /*0a6c*/ 	.short	0x0100
        /*0a6e*/ 	.byte	0x06
	.zero		1


	//   ....[13]....
        /*0a70*/ 	.word	0x00000620
        /*0a74*/ 	.word	0x000000ff
        /*0a78*/ 	.word	0x00038888
        /*0a7c*/ 	.short	0x0100
        /*0a7e*/ 	.byte	0x06
	.zero		1


	//   ....[14]....
        /*0a80*/ 	.word	0x00000750
        /*0a84*/ 	.word	0x000000ff
        /*0a88*/ 	.word	0x00038890
        /*0a8c*/ 	.short	0x0100
        /*0a8e*/ 	.byte	0x08
	.zero		1


	//   ....[15]....
        /*0a90*/ 	.word	0x00000760
        /*0a94*/ 	.word	0x000000ff
        /*0a98*/ 	.word	0x000388a0
        /*0a9c*/ 	.short	0x0100
        /*0a9e*/ 	.byte	0x08
	.zero		1


	//   ....[16]....
        /*0aa0*/ 	.word	0x00000770
        /*0aa4*/ 	.word	0x000000ff
        /*0aa8*/ 	.word	0x00038898
        /*0aac*/ 	.short	0x0100
        /*0aae*/ 	.byte	0x08
	.zero		1


	//   ....[17]....
        /*0ab0*/ 	.word	0x00000780
        /*0ab4*/ 	.word	0x000000ff
        /*0ab8*/ 	.word	0x000388a8
        /*0abc*/ 	.short	0x0100
        /*0abe*/ 	.byte	0x08
	.zero		1


	//   ....[18]....
        /*0ac0*/ 	.word	0x000008b0
        /*0ac4*/ 	.word	0x000000ff
        /*0ac8*/ 	.word	0x000388b0
        /*0acc*/ 	.short	0x0100
        /*0ace*/ 	.byte	0x08
	.zero		1


	//   ....[19]....
        /*0ad0*/ 	.word	0x000008c0
        /*0ad4*/ 	.word	0x000000ff
        /*0ad8*/ 	.word	0x000388c0
        /*0adc*/ 	.short	0x0100
        /*0ade*/ 	.byte	0x08
	.zero		1


	//   ....[20]....
        /*0ae0*/ 	.word	0x000008d0
        /*0ae4*/ 	.word	0x000000ff
        /*0ae8*/ 	.word	0x000388b8
        /*0aec*/ 	.short	0x0100
        /*0aee*/ 	.byte	0x08
	.zero		1


	//   ....[21]....
        /*0af0*/ 	.word	0x000008e0
        /*0af4*/ 	.word	0x000000ff
        /*0af8*/ 	.word	0x000388c8
        /*0afc*/ 	.short	0x0100
        /*0afe*/ 	.byte	0x08
	.zero		1


	//   ....[22]....
        /*0b00*/ 	.word	0x00001c40
        /*0b04*/ 	.word	0x000000ff
        /*0b08*/ 	.word	0x00038800
        /*0b0c*/ 	.short	0x010a
        /*0b0e*/ 	.byte	0x06
	.zero		1


	//   ....[23]....
        /*0b10*/ 	.word	0x00001ce0
        /*0b14*/ 	.word	0x00000000
        /*0b18*/ 	.word	0x00038830
        /*0b1c*/ 	.short	0x010a
        /*0b1e*/ 	.byte	0x3f
	.zero		1


	//   ....[24]....
        /*0b20*/ 	.word	0x00001d40
        /*0b24*/ 	.word	0x00000000
        /*0b28*/ 	.word	0x00038830
        /*0b2c*/ 	.short	0x010a
        /*0b2e*/ 	.byte	0x3f
	.zero		1


	//   ....[25]....
        /*0b30*/ 	.word	0x00004d20
        /*0b34*/ 	.word	0x00000000
        /*0b38*/ 	.word	0x00000000
        /*0b3c*/ 	.short	0x0101
        /*0b3e*/ 	.byte	0x3f
	.zero		1


	//   ....[26]....
        /*0b40*/ 	.word	0x00005f60
        /*0b44*/ 	.word	0x000000ff
        /*0b48*/ 	.word	0x00038830
        /*0b4c*/ 	.short	0x010a
        /*0b4e*/ 	.byte	0x04
	.zero		1


	//   ....[27]....
        /*0b50*/ 	.word	0x00005fb0
        /*0b54*/ 	.word	0x000000ff
        /*0b58*/ 	.word	0x00038830
        /*0b5c*/ 	.short	0x010a
        /*0b5e*/ 	.byte	0x04
	.zero		1


	//   ....[28]....
        /*0b60*/ 	.word	0x00008470
        /*0b64*/ 	.word	0x000000ff
        /*0b68*/ 	.word	0x00038850
        /*0b6c*/ 	.short	0x010a
        /*0b6e*/ 	.byte	0x04
	.zero		1


	//   ....[29]....
        /*0b70*/ 	.word	0x000084b0
        /*0b74*/ 	.word	0x000000ff
        /*0b78*/ 	.word	0x00038850
        /*0b7c*/ 	.short	0x010a
        /*0b7e*/ 	.byte	0x04
	.zero		1


	//   ....[30]....
        /*0b80*/ 	.word	0x00009c30
        /*0b84*/ 	.word	0x00000014
        /*0b88*/ 	.word	0x00000000
        /*0b8c*/ 	.short	0x0101
        /*0b8e*/ 	.byte	0x3f
	.zero		1


	//   ....[31]....
        /*0b90*/ 	.word	0x00009c90
        /*0b94*/ 	.word	0x000000a0
        /*0b98*/ 	.word	0x00000000
        /*0b9c*/ 	.short	0x0101
        /*0b9e*/ 	.byte	0x3f
	.zero		1


	//   ....[32]....
        /*0ba0*/ 	.word	0x0000a1a0
        /*0ba4*/ 	.word	0x000000ff
        /*0ba8*/ 	.word	0x00038830
        /*0bac*/ 	.short	0x010a
        /*0bae*/ 	.byte	0x04
	.zero		1


	//   ....[33]....
        /*0bb0*/ 	.word	0x0000a1e0
        /*0bb4*/ 	.word	0x000000ff
        /*0bb8*/ 	.word	0x00038830
        /*0bbc*/ 	.short	0x010a
        /*0bbe*/ 	.byte	0x04
	.zero		1


	//   ....[34]....
        /*0bc0*/ 	.word	0x0000ca90
        /*0bc4*/ 	.word	0x000000ff
        /*0bc8*/ 	.word	0x00038850
        /*0bcc*/ 	.short	0x010a
        /*0bce*/ 	.byte	0x04
	.zero		1


	//   ....[35]....
        /*0bd0*/ 	.word	0x0000cad0
        /*0bd4*/ 	.word	0x000000ff
        /*0bd8*/ 	.word	0x00038850
        /*0bdc*/ 	.short	0x010a
        /*0bde*/ 	.byte	0x04
	.zero		1


	//   ....[36]....
        /*0be0*/ 	.word	0x0000db40
        /*0be4*/ 	.word	0x00000015
        /*0be8*/ 	.word	0x00000000
        /*0bec*/ 	.short	0x0101
        /*0bee*/ 	.byte	0x3f
	.zero		1


	//   ....[37]....
        /*0bf0*/ 	.word	0x0000dbf0
        /*0bf4*/ 	.word	0x0000009d
        /*0bf8*/ 	.word	0x00000000
        /*0bfc*/ 	.short	0x0101
        /*0bfe*/ 	.byte	0x3f
	.zero		1


	//   ....[38]....
        /*0c00*/ 	.word	0x0000e820
        /*0c04*/ 	.word	0x000000ff
        /*0c08*/ 	.word	0x00038850
        /*0c0c*/ 	.short	0x010a
        /*0c0e*/ 	.byte	0x07
	.zero		1


	//   ....[39]....
        /*0c10*/ 	.word	0x0000e860
        /*0c14*/ 	.word	0x000000ff
        /*0c18*/ 	.word	0x00038850
        /*0c1c*/ 	.short	0x010a
        /*0c1e*/ 	.byte	0x07
	.zero		1


	//   ....[40]....
        /*0c20*/ 	.word	0x0000ed50
        /*0c24*/ 	.word	0x00000009
        /*0c28*/ 	.word	0x00000000
        /*0c2c*/ 	.short	0x0101
        /*0c2e*/ 	.byte	0x3f
	.zero		1


	//   ....[41]....
        /*0c30*/ 	.word	0x00011000
        /*0c34*/ 	.word	0x00000013
        /*0c38*/ 	.word	0x00000000
        /*0c3c*/ 	.short	0x0101
        /*0c3e*/ 	.byte	0x3f
	.zero		1


	//   ....[42]....
        /*0c40*/ 	.word	0x000141c0
        /*0c44*/ 	.word	0x00000000
        /*0c48*/ 	.word	0x00038840
        /*0c4c*/ 	.short	0x010a
        /*0c4e*/ 	.byte	0x3f
	.zero		1


	//   ....[43]....
        /*0c50*/ 	.word	0x00015300
        /*0c54*/ 	.word	0x00000008
        /*0c58*/ 	.word	0x00038800
        /*0c5c*/ 	.short	0x0107
        /*0c5e*/ 	.byte	0x3f
	.zero		1


	//   ....[44]....
        /*0c60*/ 	.word	0x00015410
        /*0c64*/ 	.word	0x00000002
        /*0c68*/ 	.word	0x00038800
        /*0c6c*/ 	.short	0x0101
        /*0c6e*/ 	.byte	0x3f
	.zero		1


	//   ....[45]....
        /*0c70*/ 	.word	0x00015430
        /*0c74*/ 	.word	0x00000002
        /*0c78*/ 	.word	0x00038820
        /*0c7c*/ 	.short	0x010a
        /*0c7e*/ 	.byte	0x3f
	.zero		1


	//   ....[46]....
        /*0c80*/ 	.word	0x000157a0
        /*0c84*/ 	.word	0x00000002
        /*0c88*/ 	.word	0x00038840
        /*0c8c*/ 	.short	0x010a
        /*0c8e*/ 	.byte	0x3f
	.zero		1


	//   ....[47]....
        /*0c90*/ 	.word	0x00015d60
        /*0c94*/ 	.word	0x00000002
        /*0c98*/ 	.word	0x00000060
        /*0c9c*/ 	.short	0x010a
        /*0c9e*/ 	.byte	0x3f
	.zero		1


	//   ....[48]....
        /*0ca0*/ 	.word	0x00016660
        /*0ca4*/ 	.word	0x00000003
        /*0ca8*/ 	.word	0x00038840
        /*0cac*/ 	.short	0x010a
        /*0cae*/ 	.byte	0x3f
	.zero		1


	//   ....[49]....
        /*0cb0*/ 	.word	0x00016c20
        /*0cb4*/ 	.word	0x00000002
        /*0cb8*/ 	.word	0x00000060
        /*0cbc*/ 	.short	0x010a
        /*0cbe*/ 	.byte	0x3f
	.zero		1


	//   ....[50]....
        /*0cc0*/ 	.word	0x00017450
        /*0cc4*/ 	.word	0x00000002
        /*0cc8*/ 	.word	0x00038840
        /*0ccc*/ 	.short	0x010a
        /*0cce*/ 	.byte	0x3f
	.zero		1


	//   ....[51]....
        /*0cd0*/ 	.word	0x00017a10
        /*0cd4*/ 	.word	0x00000002
        /*0cd8*/ 	.word	0x00000060
        /*0cdc*/ 	.short	0x010a
        /*0cde*/ 	.byte	0x3f
	.zero		1


	//   ....[52]....
        /*0ce0*/ 	.word	0x000181d0
        /*0ce4*/ 	.word	0x00000000
        /*0ce8*/ 	.word	0x00038860
        /*0cec*/ 	.short	0x010a
        /*0cee*/ 	.byte	0x3f
	.zero		1


	//   ....[53]....
        /*0cf0*/ 	.word	0x00019520
        /*0cf4*/ 	.word	0x00000000
        /*0cf8*/ 	.word	0x00038820
        /*0cfc*/ 	.short	0x010a
        /*0cfe*/ 	.byte	0x3f
	.zero		1


	//   ....[54]....
        /*0d00*/ 	.word	0x00019700
        /*0d04*/ 	.word	0x00000006
        /*0d08*/ 	.word	0x00000000
        /*0d0c*/ 	.short	0x010a
        /*0d0e*/ 	.byte	0x3f
	.zero		1


	//   ....[55]....
        /*0d10*/ 	.word	0x00019770
        /*0d14*/ 	.word	0x00000007
        /*0d18*/ 	.word	0x00000000
        /*0d1c*/ 	.short	0x010a
        /*0d1e*/ 	.byte	0x3f
	.zero		1


	//   ....[56]....
        /*0d20*/ 	.word	0x000197e0
        /*0d24*/ 	.word	0x00000004
        /*0d28*/ 	.word	0x00000000
        /*0d2c*/ 	.short	0x010a
        /*0d2e*/ 	.byte	0x3f
	.zero		1


	//   ....[57]....
        /*0d30*/ 	.word	0x00019810
        /*0d34*/ 	.word	0x00000003
        /*0d38*/ 	.word	0x00000000
        /*0d3c*/ 	.short	0x010a
        /*0d3e*/ 	.byte	0x3f
	.zero		1


	//   ....[58]....
        /*0d40*/ 	.word	0x00019890
        /*0d44*/ 	.word	0x00000003
        /*0d48*/ 	.word	0x00038800
        /*0d4c*/ 	.short	0x010a
        /*0d4e*/ 	.byte	0x3f
	.zero		1


	//   ....[59]....
        /*0d50*/ 	.word	0x000198e0
        /*0d54*/ 	.word	0x00000000
        /*0d58*/ 	.word	0x00038830
        /*0d5c*/ 	.short	0x010a
        /*0d5e*/ 	.byte	0x3f
	.zero		1


	//   ....[60]....
        /*0d60*/ 	.word	0x00019950
        /*0d64*/ 	.word	0x00000098
        /*0d68*/ 	.word	0x00038830
        /*0d6c*/ 	.short	0x010a
        /*0d6e*/ 	.byte	0x3f
	.zero		1


	//   ....[61]....
        /*0d70*/ 	.word	0x000199b0
        /*0d74*/ 	.word	0x00000003
        /*0d78*/ 	.word	0x00038850
        /*0d7c*/ 	.short	0x010a
        /*0d7e*/ 	.byte	0x3f
	.zero		1


	//   ....[62]....
        /*0d80*/ 	.word	0x00019a10
        /*0d84*/ 	.word	0x00000004
        /*0d88*/ 	.word	0x00038830
        /*0d8c*/ 	.short	0x010a
        /*0d8e*/ 	.byte	0x3f
	.zero		1


	//   ....[63]....
        /*0d90*/ 	.word	0x00019a70
        /*0d94*/ 	.word	0x00000003
        /*0d98*/ 	.word	0x00038850
        /*0d9c*/ 	.short	0x010a
        /*0d9e*/ 	.byte	0x3f
	.zero		1


	//   ....[64]....
        /*0da0*/ 	.word	0x00019ad0
        /*0da4*/ 	.word	0x00000007
        /*0da8*/ 	.word	0x00038850
        /*0dac*/ 	.short	0x010a
        /*0dae*/ 	.byte	0x3f
	.zero		1


	//   ....[65]....
        /*0db0*/ 	.word	0x00019c70
        /*0db4*/ 	.word	0x00000000
        /*0db8*/ 	.word	0x00038840
        /*0dbc*/ 	.short	0x010a
        /*0dbe*/ 	.byte	0x3f
	.zero		1


	//   ....[66]....
        /*0dc0*/ 	.word	0x0001a930
        /*0dc4*/ 	.word	0x00000002
        /*0dc8*/ 	.word	0x00038820
        /*0dcc*/ 	.short	0x010a
        /*0dce*/ 	.byte	0x3f
	.zero		1


	//   ....[67]....
        /*0dd0*/ 	.word	0x0001a980
        /*0dd4*/ 	.word	0x00000002
        /*0dd8*/ 	.word	0x00038840
        /*0ddc*/ 	.short	0x010a
        /*0dde*/ 	.byte	0x3f
	.zero		1


	//   ....[68]....
        /*0de0*/ 	.word	0x0001a9d0
        /*0de4*/ 	.word	0x00000002
        /*0de8*/ 	.word	0x00000060
        /*0dec*/ 	.short	0x010a
        /*0dee*/ 	.byte	0x3f
	.zero		1


	//   ....[69]....
        /*0df0*/ 	.word	0x0001aa20
        /*0df4*/ 	.word	0x00000003
        /*0df8*/ 	.word	0x00038840
        /*0dfc*/ 	.short	0x010a
        /*0dfe*/ 	.byte	0x3f
	.zero		1


	//   ....[70]....
        /*0e00*/ 	.word	0x0001aa70
        /*0e04*/ 	.word	0x00000002
        /*0e08*/ 	.word	0x00000060
        /*0e0c*/ 	.short	0x010a
        /*0e0e*/ 	.byte	0x3f
	.zero		1


	//   ....[71]....
        /*0e10*/ 	.word	0x0001aac0
        /*0e14*/ 	.word	0x00000002
        /*0e18*/ 	.word	0x00038840
        /*0e1c*/ 	.short	0x010a
        /*0e1e*/ 	.byte	0x3f
	.zero		1


	//   ....[72]....
        /*0e20*/ 	.word	0x0001ab10
        /*0e24*/ 	.word	0x00000002
        /*0e28*/ 	.word	0x00000060
        /*0e2c*/ 	.short	0x010a
        /*0e2e*/ 	.byte	0x3f
	.zero		1


	//   ....[73]....
        /*0e30*/ 	.word	0x0001ab60
        /*0e34*/ 	.word	0x00000000
        /*0e38*/ 	.word	0x00038860
        /*0e3c*/ 	.short	0x010a
        /*0e3e*/ 	.byte	0x3f
	.zero		1


	//   ....[74]....
        /*0e40*/ 	.word	0x0001b5c0
        /*0e44*/ 	.word	0x00000000
        /*0e48*/ 	.word	0x00038820
        /*0e4c*/ 	.short	0x010a
        /*0e4e*/ 	.byte	0x3f
	.zero		1


	//   ....[75]....
        /*0e50*/ 	.word	0x0001b760
        /*0e54*/ 	.word	0x00000006
        /*0e58*/ 	.word	0x00000000
        /*0e5c*/ 	.short	0x010a
        /*0e5e*/ 	.byte	0x3f
	.zero		1


	//   ....[76]....
        /*0e60*/ 	.word	0x0001b7b0
        /*0e64*/ 	.word	0x00000007
        /*0e68*/ 	.word	0x00000000
        /*0e6c*/ 	.short	0x010a
        /*0e6e*/ 	.byte	0x3f
	.zero		1


	//   ....[77]....
        /*0e70*/ 	.word	0x0001b800
        /*0e74*/ 	.word	0x00000004
        /*0e78*/ 	.word	0x00000000
        /*0e7c*/ 	.short	0x010a
        /*0e7e*/ 	.byte	0x3f
	.zero		1


	//----- nvinfo : EIATTR_NUM_MBARRIERS
	.align		4
.L_595:
        /*0e80*/ 	.byte	0x03, 0x38
        /*0e82*/ 	.short	0x0016


	//----- nvinfo : EIATTR_EXIT_INSTR_OFFSETS
	.align		4
        /*0e84*/ 	.byte	0x04, 0x1c
        /*0e86*/ 	.short	(.L_597 - .L_596)


	//   ....[0]....
.L_596:
        /*0e88*/ 	.word	0x00000a50


	//   ....[1]....
        /*0e8c*/ 	.word	0x000124e0


	//   ....[2]....
        /*0e90*/ 	.word	0x00019860


	//----- nvinfo : EIATTR_MAX_THREADS
	.align		4
.L_597:
        /*0e94*/ 	.byte	0x04, 0x05
        /*0e96*/ 	.short	(.L_599 - .L_598)
.L_598:
        /*0e98*/ 	.word	0x00000180
        /*0e9c*/ 	.word	0x00000001
        /*0ea0*/ 	.word	0x00000001


	//----- nvinfo : EIATTR_CRS_STACK_SIZE
	.align		4
.L_599:
        /*0ea4*/ 	.byte	0x04, 0x1e
        /*0ea6*/ 	.short	(.L_601 - .L_600)
.L_600:
        /*0ea8*/ 	.word	0x00000000


	//----- nvinfo : EIATTR_CBANK_PARAM_SIZE
	.align		4
.L_601:
        /*0eac*/ 	.byte	0x03, 0x19
        /*0eae*/ 	.short	0x0af0


	//----- nvinfo : EIATTR_PARAM_CBANK
	.align		4
        /*0eb0*/ 	.byte	0x04, 0x0a
        /*0eb2*/ 	.short	(.L_603 - .L_602)
	.align		4
.L_602:
        /*0eb4*/ 	.word	index@(.nv.constant0._ZN7cutlass13device_kernelIN5flash11enable_sm90INS1_16FlashAttnFwdSm90INS1_25CollectiveMainloopFwdSm90ILi2EN4cute5tupleIJNS5_1CILi1EEES8_S8_EEENS6_IJNS7_ILi128EEENS7_ILi80EEENS7_ILi256EEEEEELi256ENS_6half_tEfNS_4arch4Sm90ELb1ELb0ELb1ELb1ELb0ELb0ELb0ELb1ELb1ELb1ELb0ELb0EEENS1_21CollectiveEpilogueFwdINS6_IJSA_SC_SB_EEES9_SE_SG_Li256ELb1ELb1ELb0ELb0EEENS1_36VarlenDynamicPersistentTileSchedulerILi128ELi80ELi256ELi128ELb0ELb1ELb1ELb1ELb1ELb1EEEEEEEEEvNT_6ParamsE)
        /*0eb8*/ 	.short	0x0210
        /*0eba*/ 	.short	0x0af0


	//----- nvinfo : EIATTR_SW_WAR
	.align		4
.L_603:
        /*0ebc*/ 	.byte	0x04, 0x36
        /*0ebe*/ 	.short	(.L_605 - .L_604)
.L_604:
        /*0ec0*/ 	.word	0x00000008
.L_605:


//--------------------- .nv.info._ZN7cutlass13device_kernelIN5flash11enable_sm90INS1_16FlashAttnFwdSm90INS1_25CollectiveMainloopFwdSm90ILi2EN4cute5tupleIJNS5_1CILi1EEES8_S8_EEENS6_IJNS7_ILi128EEENS7_ILi80EEENS7_ILi256EEEEEELi256ENS_6half_tEfNS_4arch4Sm90ELb1ELb0ELb1ELb1ELb0ELb1ELb0ELb1ELb1ELb1ELb0ELb0EEENS1_21CollectiveEpilogueFwdINS6_IJSA_SC_SB_EEES9_SE_SG_Li256ELb1ELb1ELb0ELb0EEENS1_36VarlenDynamicPersistentTileSchedulerILi128ELi80ELi256ELi128ELb0ELb1ELb1ELb1ELb1ELb1EEEEEEEEEvNT_6ParamsE --------------------------
	.section	.nv.info._ZN7cutlass13device_kernelIN5flash11enable_sm90INS1_16FlashAttnFwdSm90INS1_25CollectiveMainloopFwdSm90ILi2EN4cute5tupleIJNS5_1CILi1EEES8_S8_EEENS6_IJNS7_ILi128EEENS7_ILi80EEENS7_ILi256EEEEEELi256ENS_6half_tEfNS_4arch4Sm90ELb1ELb0ELb1ELb1ELb0ELb1ELb0ELb1ELb1ELb1ELb0ELb0EEENS1_21CollectiveEpilogueFwdINS6_IJSA_SC_SB_EEES9_SE_SG_Li256ELb1ELb1ELb0ELb0EEENS1_36VarlenDynamicPersistentTileSchedulerILi128ELi80ELi256ELi128ELb0ELb1ELb1ELb1ELb1ELb1EEEEEEEEEvNT_6ParamsE,"",@"SHT_CUDA_INFO"
	.sectionflags	@""
	.align	4


	//----- nvinfo : EIATTR_CUDA_API_VERSION
	.align		4
        /*0000*/ 	.byte	0x04, 0x37
        /*0002*/ 	.short	(.L_607 - .L_606)
.L_606:
        /*0004*/ 	.word	0x00000082


	//----- nvinfo : EIATTR_KPARAM_INFO
	.align		4
.L_607:
        /*0008*/ 	.byte	0x04, 0x17
        /*000a*/ 	.short	(.L_609 - .L_608)
.L_608:
        /*000c*/ 	.word	0x00000000
        /*0010*/ 	.short	0x0000
        /*0012*/ 	.short	0x0070
        /*0014*/ 	.byte	0x00, 0xf0, 0x01, 0x2a


	//----- nvinfo : EIATTR_SPARSE_MMA_MASK
	.align		4
.L_609:
        /*0018*/ 	.byte	0x03, 0x50
        /*001a*/ 	.short	0x0000


	//----- nvinfo : EIATTR_MAXREG_COUNT
	.align		4
        /*001c*/ 	.byte	0x03, 0x1b
        /*001e*/ 	.short	0x00a8


	//----- nvinfo : EIATTR_NUM_BARRIERS
	.align		4
        /*0020*/ 	.byte	0x02, 0x4c
        /*0022*/ 	.byte	0x10
	.zero		1


	//----- nvinfo : EIATTR_EXTERNS
	.align		4
        /*0024*/ 	.byte	0x04, 0x0f
        /*0026*/ 	.short	(.L_611 - .L_610)


	//   ....[0]....
	.align		4
.L_610:
        /*0028*/ 	.word	index@(__assertfail)


	//----- nvinfo : EIATTR_ANNOTATIONS
	.align		4
.L_611:
        /*002c*/ 	.byte	0x04, 0x55
        /*002e*/ 	.short	(.L_613 - .L_612)


	//   ....[0]....
.L_612:
        /* <DEDUP_REMOVED lines=149> */


	//----- nvinfo : EIATTR_MERCURY_ISA_VERSION
	.align		4
.L_613:
        /*0968*/ 	.byte	0x03, 0x5f
        /*096a*/ 	.short	0x0101


	//----- nvinfo : EIATTR_UNUSED_LOAD_BYTE_OFFSET
	.align		4
        /*096c*/ 	.byte	0x04, 0x44
        /*096e*/ 	.short	(.L_615 - .L_614)


	//   ....[0]....
.L_614:
        /*0970*/ 	.word	0x00000aa0
        /*0974*/ 	.word	0x0000fff0


	//   ....[1]....
        /*0978*/ 	.word	0x00024d30
        /*097c*/ 	.word	0x0000fff0


	//----- nvinfo : EIATTR_INT_WARP_WIDE_INSTR_OFFSETS
	.align		4
.L_615:
        /*0980*/ 	.byte	0x04, 0x31
        /*0982*/ 	.short	(.L_617 - .L_616)


	//   ....[0]....
.L_616:
        /*0984*/ 	.word	0x00000190


	//   ....[1]....
        /*0988*/ 	.word	0x000001d0


	//   ....[2]....
        /*098c*/ 	.word	0x00000240


	//   ....[3]....
        /*0990*/ 	.word	0x0002ac20


	//   ....[4]....
        /*0994*/ 	.word	0x0002acc0


	//   ....[5]....
        /*0998*/ 	.word	0x0002f410


	//   ....[6]....
        /*099c*/ 	.word	0x0002f480


	//----- nvinfo : EIATTR_COOP_GROUP_MASK_REGIDS
	.align		4
.L_617:
        /*09a0*/ 	.byte	0x04, 0x29
        /*09a2*/ 	.short	(.L_619 - .L_618)


	//   ....[0]....
.L_618:
        /*09a4*/ 	.word	0xffffffff


	//   ....[1]....
        /*09a8*/ 	.word	0xffffffff


	//   ....[2]....
        /*09ac*/ 	.word	0xffffffff


	//   ....[3]....
        /*09b0*/ 	.word	0xffffffff


	//   ....[4]....
        /*09b4*/ 	.word	0xffffffff


	//   ....[5]....
        /*09b8*/ 	.word	0xffffffff


	//   ....[6]....
        /*09bc*/ 	.word	0xffffffff


	//   ....[7]....
        /*09c0*/ 	.word	0xffffffff


	//   ....[8]....
        /*09c4*/ 	.word	0xffffffff


	//   ....[9]....
        /*09c8*/ 	.word	0xffffffff


	//   ....[10]....
        /*09cc*/ 	.word	0xffffffff


	//   ....[11]....
        /*09d0*/ 	.word	0xffffffff


	//   ....[12]....
        /*09d4*/ 	.word	0xffffffff


	//   ....[13]....
        /*09d8*/ 	.word	0xffffffff


	//   ....[14]....
        /*09dc*/ 	.word	0xffffffff


	//   ....[15]....
        /*09e0*/ 	.word	0xffffffff


	//   ....[16]....
        /*09e4*/ 	.word	0xffffffff


	//   ....[17]....
        /*09e8*/ 	.word	0xffffffff


	//   ....[18]....
        /*09ec*/ 	.word	0xffffffff


	//   ....[19]....
        /*09f0*/ 	.word	0xffffffff


	//   ....[20]....
        /*09f4*/ 	.word	0xffffffff


	//   ....[21]....
        /*09f8*/ 	.word	0xffffffff


	//   ....[22]....
        /*09fc*/ 	.word	0xffffffff


	//   ....[23]....
        /*0a00*/ 	.word	0xffffffff


	//   ....[24]....
        /*0a04*/ 	.word	0xffffffff


	//   ....[25]....
        /*0a08*/ 	.word	0xffffffff


	//   ....[26]....
        /*0a0c*/ 	.word	0xffffffff


	//   ....[27]....
        /*0a10*/ 	.word	0xffffffff


	//   ....[28]....
        /*0a14*/ 	.word	0xffffffff


	//   ....[29]....
        /*0a18*/ 	.word	0xffffffff


	//   ....[30]....
        /*0a1c*/ 	.word	0xffffffff


	//   ....[31]....
        /*0a20*/ 	.word	0xffffffff


	//   ....[32]....
        /*0a24*/ 	.word	0xffffffff


	//   ....[33]....
        /*0a28*/ 	.word	0xffffffff


	//   ....[34]....
        /*0a2c*/ 	.word	0xffffffff


	//   ....[35]....
        /*0a30*/ 	.word	0xffffffff


	//   ....[36]....
        /*0a34*/ 	.word	0xffffffff


	//   ....[37]....
        /*0a38*/ 	.word	0xffffffff


	//   ....[38]....
        /*0a3c*/ 	.word	0xffffffff


	//   ....[39]....
        /*0a40*/ 	.word	0xffffffff


	//   ....[40]....
        /*0a44*/ 	.word	0xffffffff


	//   ....[41]....
        /*0a48*/ 	.word	0xffffffff


	//   ....[42]....
        /*0a4c*/ 	.word	0xffffffff


	//   ....[43]....
        /*0a50*/ 	.word	0xffffffff


	//   ....[44]....
        /*0a54*/ 	.word	0xffffffff


	//   ....[45]....
        /*0a58*/ 	.word	0xffffffff


	//   ....[46]....
        /*0a5c*/ 	.word	0xffffffff


	//   ....[47]....
        /*0a60*/ 	.word	0xffffffff


	//   ....[48]....
        /*0a64*/ 	.word	0xffffffff


	//   ....[49]....
        /*0a68*/ 	.word	0xffffffff


	//   ....[50]....
        /*0a6c*/ 	.word	0xffffffff


	//   ....[51]....
        /*0a70*/ 	.word	0xffffffff


	//   ....[52]....
        /*0a74*/ 	.word	0xffffffff


	//   ....[53]....
        /*0a78*/ 	.word	0xffffffff


	//   ....[54]....
        /*0a7c*/ 	.word	0xffffffff


	//   ....[55]....
        /*0a80*/ 	.word	0xffffffff


	//   ....[56]....
        /*0a84*/ 	.word	0xffffffff


	//   ....[57]....
        /*0a88*/ 	.word	0xffffffff


	//   ....[58]....
        /*0a8c*/ 	.word	0xffffffff


	//   ....[59]....
        /*0a90*/ 	.word	0xffffffff


	//   ....[60]....
        /*0a94*/ 	.word	0xffffffff


	//   ....[61]....
        /*0a98*/ 	.word	0xffffffff


	//   ....[62]....
        /*0a9c*/ 	.word	0xffffffff


	//   ....[63]....
        /*0aa0*/ 	.word	0xffffffff


	//   ....[64]....
        /*0aa4*/ 	.word	0xffffffff


	//   ....[65]....
        /*0aa8*/ 	.word	0xffffffff


	//   ....[66]....
        /*0aac*/ 	.word	0xffffffff


	//   ....[67]....
        /*0ab0*/ 	.word	0xffffffff


	//   ....[68]....
        /*0ab4*/ 	.word	0xffffffff


	//   ....[69]....
        /*0ab8*/ 	.word	0xffffffff


	//   ....[70]....
        /*0abc*/ 	.word	0xffffffff


	//   ....[71]....
        /*0ac0*/ 	.word	0xffffffff


	//   ....[72]....
        /*0ac4*/ 	.word	0xffffffff


	//   ....[73]....
        /*0ac8*/ 	.word	0xffffffff


	//   ....[74]....
        /*0acc*/ 	.word	0xffffffff


	//   ....[75]....
        /*0ad0*/ 	.word	0xffffffff


	//   ....[76]....
        /*0ad4*/ 	.word	0xffffffff


	//   ....[77]....
        /*0ad8*/ 	.word	0xffffffff


	//   ....[78]....
        /*0adc*/ 	.word	0xffffffff


	//   ....[79]....
        /*0ae0*/ 	.word	0xffffffff


	//   ....[80]....
        /*0ae4*/ 	.word	0xffffffff


	//   ....[81]....
        /*0ae8*/ 	.word	0xffffffff


	//   ....[82]....
        /*0aec*/ 	.word	0xffffffff


	//   ....[83]....
        /*0af0*/ 	.word	0xffffffff


	//   ....[84]....
        /*0af4*/ 	.word	0xffffffff


	//   ....[85]....
        /*0af8*/ 	.word	0xffffffff


	//   ....[86]....
        /*0afc*/ 	.word	0xffffffff


	//   ....[87]....
        /*0b00*/ 	.word	0xffffffff


	//   ....[88]....
        /*0b04*/ 	.word	0xffffffff


	//   ....[89]....
        /*0b08*/ 	.word	0xffffffff


	//   ....[90]....
        /*0b0c*/ 	.word	0xffffffff


	//   ....[91]....
        /*0b10*/ 	.word	0xffffffff


	//   ....[92]....
        /*0b14*/ 	.word	0xffffffff


	//   ....[93]....
        /*0b18*/ 	.word	0xffffffff


	//   ....[94]....
        /*0b1c*/ 	.word	0xffffffff


	//   ....[95]....
        /*0b20*/ 	.word	0xffffffff


	//   ....[96]....
        /*0b24*/ 	.word	0xffffffff


	//   ....[97]....
        /*0b28*/ 	.word	0xffffffff


	//   ....[98]....
        /*0b2c*/ 	.word	0xffffffff


	//   ....[99]....
        /*0b30*/ 	.word	0xffffffff


	//   ....[100]....
        /*0b34*/ 	.word	0xffffffff


	//   ....[101]....
        /*0b38*/ 	.word	0xffffffff


	//   ....[102]....
        /*0b3c*/ 	.word	0xffffffff


	//   ....[103]....
        /*0b40*/ 	.word	0xffffffff


	//   ....[104]....
        /*0b44*/ 	.word	0xffffffff


	//   ....[105]....
        /*0b48*/ 	.word	0xffffffff


	//   ....[106]....
        /*0b4c*/ 	.word	0xffffffff


	//   ....[107]....
        /*0b50*/ 	.word	0xffffffff


	//   ....[108]....
        /*0b54*/ 	.word	0xffffffff


	//   ....[109]....
        /*0b58*/ 	.word	0xffffffff


	//   ....[110]....
        /*0b5c*/ 	.word	0xffffffff


	//   ....[111]....
        /*0b60*/ 	.word	0xffffffff


	//   ....[112]....
        /*0b64*/ 	.word	0xffffffff


	//   ....[113]....
        /*0b68*/ 	.word	0xffffffff


	//   ....[114]....
        /*0b6c*/ 	.word	0xffffffff


	//   ....[115]....
        /*0b70*/ 	.word	0xffffffff


	//   ....[116]....
        /*0b74*/ 	.word	0xffffffff


	//   ....[117]....
        /*0b78*/ 	.word	0xffffffff


	//   ....[118]....
        /*0b7c*/ 	.word	0xffffffff


	//   ....[119]....
        /*0b80*/ 	.word	0xffffffff


	//   ....[120]....
        /*0b84*/ 	.word	0xffffffff


	//   ....[121]....
        /*0b88*/ 	.word	0xffffffff


	//   ....[122]....
        /*0b8c*/ 	.word	0xffffffff


	//   ....[123]....
        /*0b90*/ 	.word	0xffffffff


	//   ....[124]....
        /*0b94*/ 	.word	0xffffffff


	//   ....[125]....
        /*0b98*/ 	.word	0xffffffff


	//   ....[126]....
        /*0b9c*/ 	.word	0xffffffff


	//   ....[127]....
        /*0ba0*/ 	.word	0xffffffff


	//   ....[128]....
        /*0ba4*/ 	.word	0xffffffff


	//   ....[129]....
        /*0ba8*/ 	.word	0xffffffff


	//   ....[130]....
        /*0bac*/ 	.word	0xffffffff


	//   ....[131]....
        /*0bb0*/ 	.word	0xffffffff


	//   ....[132]....
        /*0bb4*/ 	.word	0x0500000f


	//   ....[133]....
        /*0bb8*/ 	.word	0x0500000f


	//   ....[134]....
        /*0bbc*/ 	.word	0x0500000f


	//   ....[135]....
        /*0bc0*/ 	.word	0x0500000f


	//   ....[136]....
        /*0bc4*/ 	.word	0x0500000f


	//   ....[137]....
        /*0bc8*/ 	.word	0x0500000f


	//   ....[138]....
        /*0bcc*/ 	.word	0x0500000f


	//   ....[139]....
        /*0bd0*/ 	.word	0x0500000f


	//   ....[140]....
        /*0bd4*/ 	.word	0x0500000f


	//   ....[141]....
        /*0bd8*/ 	.word	0x0500000f


	//   ....[142]....
        /*0bdc*/ 	.word	0x0500000f


	//   ....[143]....
        /*0be0*/ 	.word	0x0500000f


	//   ....[144]....
        /*0be4*/ 	.word	0x0500000f


	//   ....[145]....
        /*0be8*/ 	.word	0x0500000f


	//   ....[146]....
        /*0bec*/ 	.word	0x0500000f


	//   ....[147]....
        /*0bf0*/ 	.word	0x0500000f


	//   ....[148]....
        /*0bf4*/ 	.word	0x0500000f


	//   ....[149]....
        /*0bf8*/ 	.word	0x0500000f


	//   ....[150]....
        /*0bfc*/ 	.word	0x0500000f


	//   ....[151]....
        /*0c00*/ 	.word	0x0500000f


	//   ....[152]....
        /*0c04*/ 	.word	0x0500000f


	//   ....[153]....
        /*0c08*/ 	.word	0x0500000f


	//   ....[154]....
        /*0c0c*/ 	.word	0x0500000f


	//   ....[155]....
        /*0c10*/ 	.word	0x0500000f


	//   ....[156]....
        /*0c14*/ 	.word	0x0500000f


	//   ....[157]....
        /*0c18*/ 	.word	0x0500000f


	//   ....[158]....
        /*0c1c*/ 	.word	0x0500000f


	//   ....[159]....
        /*0c20*/ 	.word	0x0500000f


	//   ....[160]....
        /*0c24*/ 	.word	0x0500000f


	//   ....[161]....
        /*0c28*/ 	.word	0x0500000f


	//   ....[162]....
        /*0c2c*/ 	.word	0x0500000f


	//   ....[163]....
        /*0c30*/ 	.word	0x0500000f


	//   ....[164]....
        /*0c34*/ 	.word	0x0500000f


	//   ....[165]....
        /*0c38*/ 	.word	0x0500000f


	//   ....[166]....
        /*0c3c*/ 	.word	0x0500000f


	//   ....[167]....
        /*0c40*/ 	.word	0x0500000f


	//   ....[168]....
        /*0c44*/ 	.word	0x0500000f


	//   ....[169]....
        /*0c48*/ 	.word	0x0500000f


	//   ....[170]....
        /*0c4c*/ 	.word	0x0500000f


	//   ....[171]....
        /*0c50*/ 	.word	0x0500000f


	//   ....[172]....
        /*0c54*/ 	.word	0x0500000f


	//   ....[173]....
        /*0c58*/ 	.word	0x0500000f


	//   ....[174]....
        /*0c5c*/ 	.word	0x0500000f


	//   ....[175]....
        /*0c60*/ 	.word	0x0500000f


	//   ....[176]....
        /*0c64*/ 	.word	0x0500000f


	//   ....[177]....
        /*0c68*/ 	.word	0x0500000f


	//   ....[178]....
        /*0c6c*/ 	.word	0x0500000f


	//   ....[179]....
        /*0c70*/ 	.word	0x0500000f


	//   ....[180]....
        /*0c74*/ 	.word	0x0500000f


	//   ....[181]....
        /*0c78*/ 	.word	0x0500000f


	//   ....[182]....
        /*0c7c*/ 	.word	0x0500000f


	//   ....[183]....
        /*0c80*/ 	.word	0x0500000f


	//   ....[184]....
        /*0c84*/ 	.word	0x0500000f


	//   ....[185]....
        /*0c88*/ 	.word	0x0500000f


	//   ....[186]....
        /*0c8c*/ 	.word	0x0500000f


	//   ....[187]....
        /*0c90*/ 	.word	0x0500000f


	//   ....[188]....
        /*0c94*/ 	.word	0x0500000f


	//   ....[189]....
        /*0c98*/ 	.word	0x0500000f


	//   ....[190]....
        /*0c9c*/ 	.word	0x0500000f


	//   ....[191]....
        /*0ca0*/ 	.word	0x0500000f


	//   ....[192]....
        /*0ca4*/ 	.word	0x0500000f


	//   ....[193]....
        /*0ca8*/ 	.word	0x0500000f


	//   ....[194]....
        /*0cac*/ 	.word	0x0500000f


	//   ....[195]....
        /*0cb0*/ 	.word	0x0500000f


	//   ....[196]....
        /*0cb4*/ 	.word	0x0500000f


	//   ....[197]....
        /*0cb8*/ 	.word	0x0500000f


	//   ....[198]....
        /*0cbc*/ 	.word	0x0500000f


	//   ....[199]....
        /*0cc0*/ 	.word	0x0500000f


	//----- nvinfo : EIATTR_COOP_GROUP_INSTR_OFFSETS
	.align		4
.L_619:
        /*0cc4*/ 	.byte	0x04, 0x28
        /*0cc6*/ 	.short	(.L_621 - .L_620)


	//   ....[0]....
.L_620:
        /*0cc8*/ 	.word	0x00000060


	//   ....[1]....
        /*0ccc*/ 	.word	0x000001a0


	//   ....[2]....
        /*0cd0*/ 	.word	0x000001f0


	//   ....[3]....
        /*0cd4*/ 	.word	0x00000420


	//   ....[4]....
        /*0cd8*/ 	.word	0x00000580


	//   ....[5]....
        /*0cdc*/ 	.word	0x000006a0


	//   ....[6]....
        /*0ce0*/ 	.word	0x00000800


	//   ....[7]....
        /*0ce4*/ 	.word	0x0000b170


	//   ....[8]....
        /*0ce8*/ 	.word	0x0000b8e0


	//   ....[9]....
        /*0cec*/ 	.word	0x0000b8f0


	//   ....[10]....
        /*0cf0*/ 	.word	0x0000b900


	//   ....[11]....
        /*0cf4*/ 	.word	0x0000b910


	//   ....[12]....
        /*0cf8*/ 	.word	0x0000be80


	//   ....[13]....
        /*0cfc*/ 	.word	0x0000be90


	//   ....[14]....
        /*0d00*/ 	.word	0x0000bea0


	//   ....[15]....
        /*0d04*/ 	.word	0x0000beb0


	//   ....[16]....
        /*0d08*/ 	.word	0x0000c400


	//   ....[17]....
        /*0d0c*/ 	.word	0x0000c410


	//   ....[18]....
        /*0d10*/ 	.word	0x0000c420


	//   ....[19]....
        /*0d14*/ 	.word	0x0000c430


	//   ....[20]....
        /*0d18*/ 	.word	0x0000c9a0


	//   ....[21]....
        /*0d1c*/ 	.word	0x0000c9b0


	//   ....[22]....
        /*0d20*/ 	.word	0x0000c9c0


	//   ....[23]....
        /*0d24*/ 	.word	0x0000c9d0


	//   ....[24]....
        /*0d28*/ 	.word	0x00010050


	//   ....[25]....
        /*0d2c*/ 	.word	0x00010060


	//   ....[26]....
        /*0d30*/ 	.word	0x00010070


	//   ....[27]....
        /*0d34*/ 	.word	0x00010080


	//   ....[28]....
        /*0d38*/ 	.word	0x00010510


	//   ....[29]....
        /*0d3c*/ 	.word	0x00010520


	//   ....[30]....
        /*0d40*/ 	.word	0x00010530


	//   ....[31]....
        /*0d44*/ 	.word	0x00010540


	//   ....[32]....
        /*0d48*/ 	.word	0x00010980


	//   ....[33]....
        /*0d4c*/ 	.word	0x00010990


	//   ....[34]....
        /*0d50*/ 	.word	0x000109a0


	//   ....[35]....
        /*0d54*/ 	.word	0x000109b0


	//   ....[36]....
        /*0d58*/ 	.word	0x00010e10


	//   ....[37]....
        /*0d5c*/ 	.word	0x00010e20


	//   ....[38]....
        /*0d60*/ 	.word	0x00010e30


	//   ....[39]....
        /*0d64*/ 	.word	0x00010e40


	//   ....[40]....
        /*0d68*/ 	.word	0x00017d70


	//   ....[41]....
        /*0d6c*/ 	.word	0x00017dd0


	//   ....[42]....
        /*0d70*/ 	.word	0x000184f0


	//   ....[43]....
        /*0d74*/ 	.word	0x00018610


	//   ....[44]....
        /*0d78*/ 	.word	0x00018af0


	//   ....[45]....
        /*0d7c*/ 	.word	0x00018bd0


	//   ....[46]....
        /*0d80*/ 	.word	0x0001d430


	//   ....[47]....
        /*0d84*/ 	.word	0x0001d910


	//   ....[48]....
        /*0d88*/ 	.word	0x0001dab0


	//   ....[49]....
        /*0d8c*/ 	.word	0x0001dbb0


	//   ....[50]....
        /*0d90*/ 	.word	0x0001e030


	//   ....[51]....
        /*0d94*/ 	.word	0x0001e080


	//   ....[52]....
        /*0d98*/ 	.word	0x00022b40


	//   ....[53]....
        /*0d9c*/ 	.word	0x00022b70


	//   ....[54]....
        /*0da0*/ 	.word	0x00022e60


	//   ....[55]....
        /*0da4*/ 	.word	0x00022f20


	//   ....[56]....
        /*0da8*/ 	.word	0x000242a0


	//   ....[57]....
        /*0dac*/ 	.word	0x00024320


	//   ....[58]....
        /*0db0*/ 	.word	0x00024340


	//   ....[59]....
        /*0db4*/ 	.word	0x00024350


	//   ....[60]....
        /*0db8*/ 	.word	0x00025f40


	//   ....[61]....
        /*0dbc*/ 	.word	0x00025f90


	//   ....[62]....
        /*0dc0*/ 	.word	0x00026050


	//   ....[63]....
        /*0dc4*/ 	.word	0x000260b0


	//   ....[64]....
        /*0dc8*/ 	.word	0x00026710


	//   ....[65]....
        /*0dcc*/ 	.word	0x00026750


	//   ....[66]....
        /*0dd0*/ 	.word	0x000268c0


	//   ....[67]....
        /*0dd4*/ 	.word	0x000268e0


	//   ....[68]....
        /*0dd8*/ 	.word	0x00026a30


	//   ....[69]....
        /*0ddc*/ 	.word	0x00026a50


	//   ....[70]....
        /*0de0*/ 	.word	0x00026bb0


	//   ....[71]....
        /*0de4*/ 	.word	0x00026bd0


	//   ....[72]....
        /*0de8*/ 	.word	0x000274f0


	//   ....[73]....
        /*0dec*/ 	.word	0x00027510


	//   ....[74]....
        /*0df0*/ 	.word	0x00027690


	//   ....[75]....
        /*0df4*/ 	.word	0x000276b0


	//   ....[76]....
        /*0df8*/ 	.word	0x00027800


	//   ....[77]....
        /*0dfc*/ 	.word	0x00027820


	//   ....[78]....
        /*0e00*/ 	.word	0x00027980


	//   ....[79]....
        /*0e04*/ 	.word	0x000279a0


	//   ....[80]....
        /*0e08*/ 	.word	0x00027b80


	//   ....[81]....
        /*0e0c*/ 	.word	0x00027d60


	//   ....[82]....
        /*0e10*/ 	.word	0x00027d90


	//   ....[83]....
        /*0e14*/ 	.word	0x00027dc0


	//   ....[84]....
        /*0e18*/ 	.word	0x00027df0


	//   ....[85]....
        /*0e1c*/ 	.word	0x00027e20


	//   ....[86]....
        /*0e20*/ 	.word	0x00027e50


	//   ....[87]....
        /*0e24*/ 	.word	0x00027fd0


	//   ....[88]....
        /*0e28*/ 	.word	0x00028000


	//   ....[89]....
        /*0e2c*/ 	.word	0x00028030


	//   ....[90]....
        /*0e30*/ 	.word	0x00028060


	//   ....[91]....
        /*0e34*/ 	.word	0x00028090


	//   ....[92]....
        /*0e38*/ 	.word	0x000280c0


	//   ....[93]....
        /*0e3c*/ 	.word	0x00028170


	//   ....[94]....
        /*0e40*/ 	.word	0x000281d0


	//   ....[95]....
        /*0e44*/ 	.word	0x00028260


	//   ....[96]....
        /*0e48*/ 	.word	0x00029210


	//   ....[97]....
        /*0e4c*/ 	.word	0x0002b240


	//   ....[98]....
        /*0e50*/ 	.word	0x0002bf70


	//   ....[99]....
        /*0e54*/ 	.word	0x0002bf80


	//   ....[100]....
        /*0e58*/ 	.word	0x0002bfa0


	//   ....[101]....
        /*0e5c*/ 	.word	0x0002c050


	//   ....[102]....
        /*0e60*/ 	.word	0x0002c0a0


	//   ....[103]....
        /*0e64*/ 	.word	0x0002c120


	//   ....[104]....
        /*0e68*/ 	.word	0x0002c170


	//   ....[105]....
        /*0e6c*/ 	.word	0x0002c1f0


	//   ....[106]....
        /*0e70*/ 	.word	0x0002c240


	//   ....[107]....
        /*0e74*/ 	.word	0x0002c2c0


	//   ....[108]....
        /*0e78*/ 	.word	0x0002c310


	//   ....[109]....
        /*0e7c*/ 	.word	0x0002c390


	//   ....[110]....
        /*0e80*/ 	.word	0x0002c3e0


	//   ....[111]....
        /*0e84*/ 	.word	0x0002c460


	//   ....[112]....
        /*0e88*/ 	.word	0x0002c480


	//   ....[113]....
        /*0e8c*/ 	.word	0x0002c4c0


	//   ....[114]....
        /*0e90*/ 	.word	0x0002fda0


	//   ....[115]....
        /*0e94*/ 	.word	0x0002fdc0


	//   ....[116]....
        /*0e98*/ 	.word	0x0002fe00


	//   ....[117]....
        /*0e9c*/ 	.word	0x0002fe30


	//   ....[118]....
        /*0ea0*/ 	.word	0x0002fe60


	//   ....[119]....
        /*0ea4*/ 	.word	0x0002fe90


	//   ....[120]....
        /*0ea8*/ 	.word	0x0002fec0


	//   ....[121]....
        /*0eac*/ 	.word	0x0002fef0


	//   ....[122]....
        /*0eb0*/ 	.word	0x00030080


	//   ....[123]....
        /*0eb4*/ 	.word	0x000300c0


	//   ....[124]....
        /*0eb8*/ 	.word	0x000300f0


	//   ....[125]....
        /*0ebc*/ 	.word	0x00030120


	//   ....[126]....
        /*0ec0*/ 	.word	0x00030150


	//   ....[127]....
        /*0ec4*/ 	.word	0x00030180


	//   ....[128]....
        /*0ec8*/ 	.word	0x00030240


	//   ....[129]....
        /*0ecc*/ 	.word	0x00030260


	//   ....[130]....
        /*0ed0*/ 	.word	0x000302d0


	//   ....[131]....
        /*0ed4*/ 	.word	0x000309b0


	//   ....[132]....
        /*0ed8*/ 	.word	0x00030e10


	//   ....[133]....
        /*0edc*/ 	.word	0x00030ea0


	//   ....[134]....
        /*0ee0*/ 	.word	0x00030ef0


	//   ....[135]....
        /*0ee4*/ 	.word	0x00030f40


	//   ....[136]....
        /*0ee8*/ 	.word	0x00030fd0


	//   ....[137]....
        /*0eec*/ 	.word	0x00031060


	//   ....[138]....
        /*0ef0*/ 	.word	0x000310b0


	//   ....[139]....
        /*0ef4*/ 	.word	0x00031100


	//   ....[140]....
        /*0ef8*/ 	.word	0x00031190


	//   ....[141]....
        /*0efc*/ 	.word	0x00031220


	//   ....[142]....
        /*0f00*/ 	.word	0x00031270


	//   ....[143]....
        /*0f04*/ 	.word	0x000312c0


	//   ....[144]....
        /*0f08*/ 	.word	0x00031350


	//   ....[145]....
        /*0f0c*/ 	.word	0x000313e0


	//   ....[146]....
        /*0f10*/ 	.word	0x00031430


	//   ....[147]....
        /*0f14*/ 	.word	0x00031480


	//   ....[148]....
        /*0f18*/ 	.word	0x00031570


	//   ....[149]....
        /*0f1c*/ 	.word	0x00031600


	//   ....[150]....
        /*0f20*/ 	.word	0x00031650


	//   ....[151]....
        /*0f24*/ 	.word	0x000316a0


	//   ....[152]....
        /*0f28*/ 	.word	0x00031730


	//   ....[153]....
        /*0f2c*/ 	.word	0x000317c0


	//   ....[154]....
        /*0f30*/ 	.word	0x00031810


	//   ....[155]....
        /*0f34*/ 	.word	0x00031860


	//   ....[156]....
        /*0f38*/ 	.word	0x000318f0


	//   ....[157]....
        /*0f3c*/ 	.word	0x00031980


	//   ....[158]....
        /*0f40*/ 	.word	0x000319d0


	//   ....[159]....
        /*0f44*/ 	.word	0x00031a20


	//   ....[160]....
        /*0f48*/ 	.word	0x00031ab0


	//   ....[161]....
        /*0f4c*/ 	.word	0x00031b40


	//   ....[162]....
        /*0f50*/ 	.word	0x00031b90


	//   ....[163]....
        /*0f54*/ 	.word	0x00031be0


	//   ....[164]....
        /*0f58*/ 	.word	0x00031ee0


	//   ....[165]....
        /*0f5c*/ 	.word	0x000321e0


	//   ....[166]....
        /*0f60*/ 	.word	0x00032350


	//   ....[167]....
        /*0f64*/ 	.word	0x000323a0


	//   ....[168]....
        /*0f68*/ 	.word	0x00032530


	//   ....[169]....
        /*0f6c*/ 	.word	0x00032580


	//   ....[170]....
        /*0f70*/ 	.word	0x000326b0


	//   ....[171]....
        /*0f74*/ 	.word	0x00032720


	//   ....[172]....
        /*0f78*/ 	.word	0x00032850


	//   ....[173]....
        /*0f7c*/ 	.word	0x000328c0


	//   ....[174]....
        /*0f80*/ 	.word	0x000329f0


	//   ....[175]....
        /*0f84*/ 	.word	0x00032a60


	//   ....[176]....
        /*0f88*/ 	.word	0x00032b90


	//   ....[177]....
        /*0f8c*/ 	.word	0x00032c00


	//   ....[178]....
        /*0f90*/ 	.word	0x00032d30


	//   ....[179]....
        /*0f94*/ 	.word	0x00032da0


	//   ....[180]....
        /*0f98*/ 	.word	0x00032ed0


	//   ....[181]....
        /*0f9c*/ 	.word	0x00032f20


	//   ....[182]....
        /*0fa0*/ 	.word	0x00033250


	//   ....[183]....
        /*0fa4*/ 	.word	0x00033300


	//   ....[184]....
        /*0fa8*/ 	.word	0x00033410


	//   ....[185]....
        /*0fac*/ 	.word	0x000334a0


	//   ....[186]....
        /*0fb0*/ 	.word	0x00033520


	//   ....[187]....
        /*0fb4*/ 	.word	0x000335a0


	//   ....[188]....
        /*0fb8*/ 	.word	0x00033620


	//   ....[189]....
        /*0fbc*/ 	.word	0x000336b0


	//   ....[190]....
        /*0fc0*/ 	.word	0x00033750


	//   ....[191]....
        /*0fc4*/ 	.word	0x00033820


	//   ....[192]....
        /*0fc8*/ 	.word	0x000338a0


	//   ....[193]....
        /*0fcc*/ 	.word	0x00033920


	//   ....[194]....
        /*0fd0*/ 	.word	0x000339a0


	//   ....[195]....
        /*0fd4*/ 	.word	0x00033a30


	//   ....[196]....
        /*0fd8*/ 	.word	0x00033ab0


	//   ....[197]....
        /*0fdc*/ 	.word	0x00033b50


	//   ....[198]....
        /*0fe0*/ 	.word	0x00033be0


	//   ....[199]....
        /*0fe4*/ 	.word	0x00033d10


	//----- nvinfo : EIATTR_REG_RECONFIG
	.align		4
.L_621:
        /*0fe8*/ 	.byte	0x01, 0x54
	.zero		2


	//----- nvinfo : EIATTR_SYSCALL_OFFSETS
	.align		4
        /*0fec*/ 	.byte	0x04, 0x46
        /*0fee*/ 	.short	(.L_623 - .L_622)


	//   ....[0]....
.L_622:
        /*0ff0*/ 	.word	0x00001bf0


	//   ....[1]....
        /*0ff4*/ 	.word	0x00001d40


	//   ....[2]....
        /*0ff8*/ 	.word	0x0000b310


	//   ....[3]....
        /*0ffc*/ 	.word	0x0000b640


	//   ....[4]....
        /*1000*/ 	.word	0x0002ae30


	//   ....[5]....
        /*1004*/ 	.word	0x0002af90


	//   ....[6]....
        /*1008*/ 	.word	0x0002b090


	//   ....[7]....
        /*100c*/ 	.word	0x0002baf0


	//----- nvinfo : EIATTR_MBARRIER_INSTR_OFFSETS
	.align		4
.L_623:
        /*1010*/ 	.byte	0x04, 0x39
        /*1012*/ 	.short	(.L_625 - .L_624)


	//   ....[0]....
.L_624:
        /*1014*/ 	.word	0x000002d0
        /*1018*/ 	.word	0x000000ff
        /*101c*/ 	.word	0x00038800
        /*1020*/ 	.short	0x0100
        /*1022*/ 	.byte	0x08
	.zero		1


	//   ....[1]....
        /*1024*/ 	.word	0x000002e0
        /*1028*/ 	.word	0x000000ff
        /*102c*/ 	.word	0x00038820
        /*1030*/ 	.short	0x0100
        /*1032*/ 	.byte	0x08
	.zero		1


	//   ....[2]....
        /*1034*/ 	.word	0x000003d0
        /*1038*/ 	.word	0x000000ff
        /*103c*/ 	.word	0x00038830
        /*1040*/ 	.short	0x0100
        /*1042*/ 	.byte	0x08
	.zero		1


	//   ....[3]....
        /*1044*/ 	.word	0x000003e0
        /*1048*/ 	.word	0x000000ff
        /*104c*/ 	.word	0x00038840
        /*1050*/ 	.short	0x0100
        /*1052*/ 	.byte	0x08
	.zero		1


	//   ....[4]....
        /*1054*/ 	.word	0x000003f0
        /*1058*/ 	.word	0x000000ff
        /*105c*/ 	.word	0x00038838
        /*1060*/ 	.short	0x0100
        /*1062*/ 	.byte	0x08
	.zero		1


	//   ....[5]....
        /*1064*/ 	.word	0x00000400
        /*1068*/ 	.word	0x000000ff
        /*106c*/ 	.word	0x00038848
        /*1070*/ 	.short	0x0100
        /*1072*/ 	.byte	0x08
	.zero		1


	//   ....[6]....
        /*1074*/ 	.word	0x00000530
        /*1078*/ 	.word	0x000000ff
        /*107c*/ 	.word	0x00038850
        /*1080*/ 	.short	0x0100
        /*1082*/ 	.byte	0x08
	.zero		1


	//   ....[7]....
        /*1084*/ 	.word	0x00000540
        /*1088*/ 	.word	0x000000ff
        /*108c*/ 	.word	0x00038860
        /*1090*/ 	.short	0x0100
        /*1092*/ 	.byte	0x08
	.zero		1


	//   ....[8]....
        /*1094*/ 	.word	0x00000550
        /*1098*/ 	.word	0x000000ff
        /*109c*/ 	.word	0x00038858
        /*10a0*/ 	.short	0x0100
        /*10a2*/ 	.byte	0x08
	.zero		1


	//   ....[9]....
        /*10a4*/ 	.word	0x00000560
        /*10a8*/ 	.word	0x000000ff
        /*10ac*/ 	.word	0x00038868
        /*10b0*/ 	.short	0x0100
        /*10b2*/ 	.byte	0x08
	.zero		1


	//   ....[10]....
        /*10b4*/ 	.word	0x00000650
        /*10b8*/ 	.word	0x000000ff
        /*10bc*/ 	.word	0x00038870
        /*10c0*/ 	.short	0x0100
        /*10c2*/ 	.byte	0x06
	.zero		1


	//   ....[11]....
        /*10c4*/ 	.word	0x00000660
        /*10c8*/ 	.word	0x000000ff
        /*10cc*/ 	.word	0x00038880
        /*10d0*/ 	.short	0x0100
        /*10d2*/ 	.byte	0x06
	.zero		1


	//   ....[12]....
        /*10d4*/ 	.word	0x00000670
        /*10d8*/ 	.word	0x000000ff
        /*10dc*/ 	.word	0x00038878
        /*10e0*/ 	.short	0x0100
        /*10e2*/ 	.byte	0x06
	.zero		1


	//   ....[13]....
        /*10e4*/ 	.word	0x00000680
        /*10e8*/ 	.word	0x000000ff
        /*10ec*/ 	.word	0x00038888
        /*10f0*/ 	.short	0x0100
        /*10f2*/ 	.byte	0x06
	.zero		1


	//   ....[14]....
        /*10f4*/ 	.word	0x000007b0
        /*10f8*/ 	.word	0x000000ff
        /*10fc*/ 	.word	0x00038890
        /*1100*/ 	.short	0x0100
        /*1102*/ 	.byte	0x08
	.zero		1


	//   ....[15]....
        /*1104*/ 	.word	0x000007c0
        /*1108*/ 	.word	0x000000ff
        /*110c*/ 	.word	0x000388a0
        /*1110*/ 	.short	0x0100
        /*1112*/ 	.byte	0x08
	.zero		1


	//   ....[16]....
        /*1114*/ 	.word	0x000007d0
        /*1118*/ 	.word	0x000000ff
        /*111c*/ 	.word	0x00038898
        /*1120*/ 	.short	0x0100
        /*1122*/ 	.byte	0x08
	.zero		1


	//   ....[17]....
        /*1124*/ 	.word	0x000007e0
        /*1128*/ 	.word	0x000000ff
        /*112c*/ 	.word	0x000388a8
        /*1130*/ 	.short	0x0100
        /*1132*/ 	.byte	0x08
	.zero		1


	//   ....[18]....
        /*1134*/ 	.word	0x00000910
        /*1138*/ 	.word	0x000000ff
        /*113c*/ 	.word	0x000388b0
        /*1140*/ 	.short	0x0100
        /*1142*/ 	.byte	0x08
	.zero		1


	//   ....[19]....
        /*1144*/ 	.word	0x00000920
        /*1148*/ 	.word	0x000000ff
        /*114c*/ 	.word	0x000388c0
        /*1150*/ 	.short	0x0100
        /*1152*/ 	.byte	0x08
	.zero		1


	//   ....[20]....
        /*1154*/ 	.word	0x00000930
        /*1158*/ 	.word	0x000000ff
        /*115c*/ 	.word	0x000388b8
        /*1160*/ 	.short	0x0100
        /*1162*/ 	.byte	0x08
	.zero		1


	//   ....[21]....
        /*1164*/ 	.word	0x00000940
        /*1168*/ 	.word	0x000000ff
        /*116c*/ 	.word	0x000388c8
        /*1170*/ 	.short	0x0100
        /*1172*/ 	.byte	0x08
	.zero		1


	//   ....[22]....
        /*1174*/ 	.word	0x000038f0
        /*1178*/ 	.word	0x00000000
        /*117c*/ 	.word	0x00038890
        /*1180*/ 	.short	0x010a
        /*1182*/ 	.byte	0x3f
	.zero		1


	//   ....[23]....
        /*1184*/ 	.word	0x00006d20
        /*1188*/ 	.word	0x00000000
        /*118c*/ 	.word	0x00038890
        /*1190*/ 	.short	0x010a
        /*1192*/ 	.byte	0x3f
	.zero		1


	//   ....[24]....
        /*1194*/ 	.word	0x00009f30
        /*1198*/ 	.word	0x00000000
        /*119c*/ 	.word	0x00038890
        /*11a0*/ 	.short	0x010a
        /*11a2*/ 	.byte	0x3f
	.zero		1


	//   ....[25]....
        /*11a4*/ 	.word	0x0000a390
        /*11a8*/ 	.word	0x00000024
        /*11ac*/ 	.word	0x00000000
        /*11b0*/ 	.short	0x0101
        /*11b2*/ 	.byte	0x3f
	.zero		1


	//   ....[26]....
        /*11b4*/ 	.word	0x0000a3d0
        /*11b8*/ 	.word	0x00000000
        /*11bc*/ 	.word	0x000388b0
        /*11c0*/ 	.short	0x010a
        /*11c2*/ 	.byte	0x3f
	.zero		1


	//   ....[27]....
        /*11c4*/ 	.word	0x0000ab40
        /*11c8*/ 	.word	0x00000000
        /*11cc*/ 	.word	0x00000000
        /*11d0*/ 	.short	0x0101
        /*11d2*/ 	.byte	0x3f
	.zero		1


	//   ....[28]....
        /*11d4*/ 	.word	0x0000b3a0
        /*11d8*/ 	.word	0x00000010
        /*11dc*/ 	.word	0x00038800
        /*11e0*/ 	.short	0x010a
        /*11e2*/ 	.byte	0x3f
	.zero		1


	//   ....[29]....
        /*11e4*/ 	.word	0x0000b3f0
        /*11e8*/ 	.word	0x00000010
        /*11ec*/ 	.word	0x00038800
        /*11f0*/ 	.short	0x010a
        /*11f2*/ 	.byte	0x3f
	.zero		1


	//   ....[30]....
        /*11f4*/ 	.word	0x0000cdd0
        /*11f8*/ 	.word	0x00000010
        /*11fc*/ 	.word	0x00038800
        /*1200*/ 	.short	0x010a
        /*1202*/ 	.byte	0x3f
	.zero		1


	//   ....[31]....
        /*1204*/ 	.word	0x00011120
        /*1208*/ 	.word	0x00000010
        /*120c*/ 	.word	0x00038800
        /*1210*/ 	.short	0x010a
        /*1212*/ 	.byte	0x3f
	.zero		1


	//   ....[32]....
        /*1214*/ 	.word	0x000147f0
        /*1218*/ 	.word	0x00000000
        /*121c*/ 	.word	0x00038830
        /*1220*/ 	.short	0x010a
        /*1222*/ 	.byte	0x3f
	.zero		1


	//   ....[33]....
        /*1224*/ 	.word	0x00014860
        /*1228*/ 	.word	0x00000000
        /*122c*/ 	.word	0x00038830
        /*1230*/ 	.short	0x010a
        /*1232*/ 	.byte	0x3f
	.zero		1


	//   ....[34]....
        /*1234*/ 	.word	0x00018360
        /*1238*/ 	.word	0x00000000
        /*123c*/ 	.word	0x00000000
        /*1240*/ 	.short	0x0101
        /*1242*/ 	.byte	0x3f
	.zero		1


	//   ....[35]....
        /*1244*/ 	.word	0x00019620
        /*1248*/ 	.word	0x0000000b
        /*124c*/ 	.word	0x00038830
        /*1250*/ 	.short	0x010a
        /*1252*/ 	.byte	0x3f
	.zero		1


	//   ....[36]....
        /*1254*/ 	.word	0x000196a0
        /*1258*/ 	.word	0x0000000b
        /*125c*/ 	.word	0x00038830
        /*1260*/ 	.short	0x010a
        /*1262*/ 	.byte	0x3f
	.zero		1


	//   ....[37]....
        /*1264*/ 	.word	0x0001cdc0
        /*1268*/ 	.word	0x00000009
        /*126c*/ 	.word	0x00038850
        /*1270*/ 	.short	0x010a
        /*1272*/ 	.byte	0x3f
	.zero		1


	//   ....[38]....
        /*1274*/ 	.word	0x0001ce10
        /*1278*/ 	.word	0x00000009
        /*127c*/ 	.word	0x00038850
        /*1280*/ 	.short	0x010a
        /*1282*/ 	.byte	0x3f
	.zero		1


	//   ....[39]....
        /*1284*/ 	.word	0x0001e360
        /*1288*/ 	.word	0x0000000b
        /*128c*/ 	.word	0x00000000
        /*1290*/ 	.short	0x0101
        /*1292*/ 	.byte	0x3f
	.zero		1


	//   ....[40]....
        /*1294*/ 	.word	0x0001e3a0
        /*1298*/ 	.word	0x00000009
        /*129c*/ 	.word	0x00000000
        /*12a0*/ 	.short	0x0101
        /*12a2*/ 	.byte	0x3f
	.zero		1


	//   ....[41]....
        /*12a4*/ 	.word	0x0001ea40
        /*12a8*/ 	.word	0x00000003
        /*12ac*/ 	.word	0x00038830
        /*12b0*/ 	.short	0x010a
        /*12b2*/ 	.byte	0x3f
	.zero		1


	//   ....[42]....
        /*12b4*/ 	.word	0x0001eac0
        /*12b8*/ 	.word	0x00000003
        /*12bc*/ 	.word	0x00038830
        /*12c0*/ 	.short	0x010a
        /*12c2*/ 	.byte	0x3f
	.zero		1


	//   ....[43]....
        /*12c4*/ 	.word	0x000221e0
        /*12c8*/ 	.word	0x00000009
        /*12cc*/ 	.word	0x00038850
        /*12d0*/ 	.short	0x010a
        /*12d2*/ 	.byte	0x3f
	.zero		1


	//   ....[44]....
        /*12d4*/ 	.word	0x00022230
        /*12d8*/ 	.word	0x00000009
        /*12dc*/ 	.word	0x00038850
        /*12e0*/ 	.short	0x010a
        /*12e2*/ 	.byte	0x3f
	.zero		1


	//   ....[45]....
        /*12e4*/ 	.word	0x00023300
        /*12e8*/ 	.word	0x0000009d
        /*12ec*/ 	.word	0x00000000
        /*12f0*/ 	.short	0x0101
        /*12f2*/ 	.byte	0x3f
	.zero		1


	//   ....[46]....
        /*12f4*/ 	.word	0x00023380
        /*12f8*/ 	.word	0x00000009
        /*12fc*/ 	.word	0x00000000
        /*1300*/ 	.short	0x0101
        /*1302*/ 	.byte	0x3f
	.zero		1


	//   ....[47]....
        /*1304*/ 	.word	0x00023f70
        /*1308*/ 	.word	0x00000000
        /*130c*/ 	.word	0x00038850
        /*1310*/ 	.short	0x010a
        /*1312*/ 	.byte	0x3f
	.zero		1


	//   ....[48]....
        /*1314*/ 	.word	0x00024010
        /*1318*/ 	.word	0x00000000
        /*131c*/ 	.word	0x00038850
        /*1320*/ 	.short	0x010a
        /*1322*/ 	.byte	0x3f
	.zero		1


	//   ....[49]....
        /*1324*/ 	.word	0x00024510
        /*1328*/ 	.word	0x0000000b
        /*132c*/ 	.word	0x00000000
        /*1330*/ 	.short	0x0101
        /*1332*/ 	.byte	0x3f
	.zero		1


	//   ....[50]....
        /*1334*/ 	.word	0x00026740
        /*1338*/ 	.word	0x00000000
        /*133c*/ 	.word	0x00000000
        /*1340*/ 	.short	0x0101
        /*1342*/ 	.byte	0x3f
	.zero		1


	//   ....[51]....
        /*1344*/ 	.word	0x00029300
        /*1348*/ 	.word	0x00000004
        /*134c*/ 	.word	0x00038820
        /*1350*/ 	.short	0x010a
        /*1352*/ 	.byte	0x3f
	.zero		1


	//   ....[52]....
        /*1354*/ 	.word	0x000293e0
        /*1358*/ 	.word	0x00000006
        /*135c*/ 	.word	0x000388a0
        /*1360*/ 	.short	0x010a
        /*1362*/ 	.byte	0x3f
	.zero		1


	//   ....[53]....
        /*1364*/ 	.word	0x00029920
        /*1368*/ 	.word	0x00000006
        /*136c*/ 	.word	0x000388c0
        /*1370*/ 	.short	0x010a
        /*1372*/ 	.byte	0x3f
	.zero		1


	//   ....[54]....
        /*1374*/ 	.word	0x00029fb0
        /*1378*/ 	.word	0x00000006
        /*137c*/ 	.word	0x000388a0
        /*1380*/ 	.short	0x010a
        /*1382*/ 	.byte	0x3f
	.zero		1


	//   ....[55]....
        /*1384*/ 	.word	0x0002a4e0
        /*1388*/ 	.word	0x00000006
        /*138c*/ 	.word	0x000388c0
        /*1390*/ 	.short	0x010a
        /*1392*/ 	.byte	0x3f
	.zero		1


	//   ....[56]....
        /*1394*/ 	.word	0x0002b500
        /*1398*/ 	.word	0x00000000
        /*139c*/ 	.word	0x00038840
        /*13a0*/ 	.short	0x010a
        /*13a2*/ 	.byte	0x3f
	.zero		1


	//   ....[57]....
        /*13a4*/ 	.word	0x0002c660
        /*13a8*/ 	.word	0x00000008
        /*13ac*/ 	.word	0x00038800
        /*13b0*/ 	.short	0x0107
        /*13b2*/ 	.byte	0x3f
	.zero		1


	//   ....[58]....
        /*13b4*/ 	.word	0x0002c760
        /*13b8*/ 	.word	0x00000002
        /*13bc*/ 	.word	0x00038800
        /*13c0*/ 	.short	0x0101
        /*13c2*/ 	.byte	0x3f
	.zero		1


	//   ....[59]....
        /*13c4*/ 	.word	0x0002c780
        /*13c8*/ 	.word	0x00000002
        /*13cc*/ 	.word	0x00038820
        /*13d0*/ 	.short	0x010a
        /*13d2*/ 	.byte	0x3f
	.zero		1


	//   ....[60]....
        /*13d4*/ 	.word	0x0002caf0
        /*13d8*/ 	.word	0x00000003
        /*13dc*/ 	.word	0x00038840
        /*13e0*/ 	.short	0x010a
        /*13e2*/ 	.byte	0x3f
	.zero		1


	//   ....[61]....
        /*13e4*/ 	.word	0x0002d0b0
        /*13e8*/ 	.word	0x00000000
        /*13ec*/ 	.word	0x00038860
        /*13f0*/ 	.short	0x010a
        /*13f2*/ 	.byte	0x3f
	.zero		1


	//   ....[62]....
        /*13f4*/ 	.word	0x0002d9b0
        /*13f8*/ 	.word	0x00000003
        /*13fc*/ 	.word	0x00038840
        /*1400*/ 	.short	0x010a
        /*1402*/ 	.byte	0x3f
	.zero		1


	//   ....[63]....
        /*1404*/ 	.word	0x0002df70
        /*1408*/ 	.word	0x00000002
        /*140c*/ 	.word	0x00038860
        /*1410*/ 	.short	0x010a
        /*1412*/ 	.byte	0x3f
	.zero		1


	//   ....[64]....
        /*1414*/ 	.word	0x0002e7e0
        /*1418*/ 	.word	0x00000003
        /*141c*/ 	.word	0x00038840
        /*1420*/ 	.short	0x010a
        /*1422*/ 	.byte	0x3f
	.zero		1


	//   ....[65]....
        /*1424*/ 	.word	0x0002ed90
        /*1428*/ 	.word	0x00000002
        /*142c*/ 	.word	0x00038860
        /*1430*/ 	.short	0x010a
        /*1432*/ 	.byte	0x3f
	.zero		1


	//   ....[66]....
        /*1434*/ 	.word	0x0002f580
        /*1438*/ 	.word	0x00000000
        /*143c*/ 	.word	0x00038860
        /*1440*/ 	.short	0x010a
        /*1442*/ 	.byte	0x3f
	.zero		1


	//   ....[67]....
        /*1444*/ 	.word	0x00030930
        /*1448*/ 	.word	0x00000000
        /*144c*/ 	.word	0x00038820
        /*1450*/ 	.short	0x010a
        /*1452*/ 	.byte	0x3f
	.zero		1


	//   ....[68]....
        /*1454*/ 	.word	0x00030b00
        /*1458*/ 	.word	0x00000006
        /*145c*/ 	.word	0x00000000
        /*1460*/ 	.short	0x010a
        /*1462*/ 	.byte	0x3f
	.zero		1


	//   ....[69]....
        /*1464*/ 	.word	0x00030b70
        /*1468*/ 	.word	0x00000007
        /*146c*/ 	.word	0x00000000
        /*1470*/ 	.short	0x010a
        /*1472*/ 	.byte	0x3f
	.zero		1


	//   ....[70]....
        /*1474*/ 	.word	0x00030be0
        /*1478*/ 	.word	0x00000004
        /*147c*/ 	.word	0x00000000
        /*1480*/ 	.short	0x010a
        /*1482*/ 	.byte	0x3f
	.zero		1


	//   ....[71]....
        /*1484*/ 	.word	0x00030c10
        /*1488*/ 	.word	0x00000003
        /*148c*/ 	.word	0x00000000
        /*1490*/ 	.short	0x010a
        /*1492*/ 	.byte	0x3f
	.zero		1


	//   ....[72]....
        /*1494*/ 	.word	0x00030c70
        /*1498*/ 	.word	0x00000000
        /*149c*/ 	.word	0x00038890
        /*14a0*/ 	.short	0x010a
        /*14a2*/ 	.byte	0x3f
	.zero		1


	//   ....[73]....
        /*14a4*/ 	.word	0x00030cc0
        /*14a8*/ 	.word	0x00000000
        /*14ac*/ 	.word	0x00038890
        /*14b0*/ 	.short	0x010a
        /*14b2*/ 	.byte	0x3f
	.zero		1


	//   ....[74]....
        /*14b4*/ 	.word	0x00030d10
        /*14b8*/ 	.word	0x00000000
        /*14bc*/ 	.word	0x00038890
        /*14c0*/ 	.short	0x010a
        /*14c2*/ 	.byte	0x3f
	.zero		1


	//   ....[75]....
        /*14c4*/ 	.word	0x00030d60
        /*14c8*/ 	.word	0x00000000
        /*14cc*/ 	.word	0x000388b0
        /*14d0*/ 	.short	0x010a
        /*14d2*/ 	.byte	0x3f
	.zero		1


	//   ....[76]....
        /*14d4*/ 	.word	0x000314c0
        /*14d8*/ 	.word	0x00000010
        /*14dc*/ 	.word	0x00038800
        /*14e0*/ 	.short	0x010a
        /*14e2*/ 	.byte	0x3f
	.zero		1


	//   ....[77]....
        /*14e4*/ 	.word	0x00031c20
        /*14e8*/ 	.word	0x00000010
        /*14ec*/ 	.word	0x00038800
        /*14f0*/ 	.short	0x010a
        /*14f2*/ 	.byte	0x3f
	.zero		1


	//   ....[78]....
        /*14f4*/ 	.word	0x00031c70
        /*14f8*/ 	.word	0x00000000
        /*14fc*/ 	.word	0x00038830
        /*1500*/ 	.short	0x010a
        /*1502*/ 	.byte	0x3f
	.zero		1


	//   ....[79]....
        /*1504*/ 	.word	0x00031cc0
        /*1508*/ 	.word	0x0000000b
        /*150c*/ 	.word	0x00038830
        /*1510*/ 	.short	0x010a
        /*1512*/ 	.byte	0x3f
	.zero		1


	//   ....[80]....
        /*1514*/ 	.word	0x00031d10
        /*1518*/ 	.word	0x00000009
        /*151c*/ 	.word	0x00038850
        /*1520*/ 	.short	0x010a
        /*1522*/ 	.byte	0x3f
	.zero		1


	//   ....[81]....
        /*1524*/ 	.word	0x00031d60
        /*1528*/ 	.word	0x00000003
        /*152c*/ 	.word	0x00038830
        /*1530*/ 	.short	0x010a
        /*1532*/ 	.byte	0x3f
	.zero		1


	//   ....[82]....
        /*1534*/ 	.word	0x00031db0
        /*1538*/ 	.word	0x00000009
        /*153c*/ 	.word	0x00038850
        /*1540*/ 	.short	0x010a
        /*1542*/ 	.byte	0x3f
	.zero		1


	//   ....[83]....
        /*1544*/ 	.word	0x00031e00
        /*1548*/ 	.word	0x00000000
        /*154c*/ 	.word	0x00038850
        /*1550*/ 	.short	0x010a
        /*1552*/ 	.byte	0x3f
	.zero		1


	//   ....[84]....
        /*1554*/ 	.word	0x00031fc0
        /*1558*/ 	.word	0x00000003
        /*155c*/ 	.word	0x00038820
        /*1560*/ 	.short	0x010a
        /*1562*/ 	.byte	0x3f
	.zero		1


	//   ....[85]....
        /*1564*/ 	.word	0x00032010
        /*1568*/ 	.word	0x00000006
        /*156c*/ 	.word	0x000388a0
        /*1570*/ 	.short	0x010a
        /*1572*/ 	.byte	0x3f
	.zero		1


	//   ....[86]....
        /*1574*/ 	.word	0x00032060
        /*1578*/ 	.word	0x00000006
        /*157c*/ 	.word	0x000388c0
        /*1580*/ 	.short	0x010a
        /*1582*/ 	.byte	0x3f
	.zero		1


	//   ....[87]....
        /*1584*/ 	.word	0x000320b0
        /*1588*/ 	.word	0x00000006
        /*158c*/ 	.word	0x000388a0
        /*1590*/ 	.short	0x010a
        /*1592*/ 	.byte	0x3f
	.zero		1


	//   ....[88]....
        /*1594*/ 	.word	0x00032100
        /*1598*/ 	.word	0x00000006
        /*159c*/ 	.word	0x000388c0
        /*15a0*/ 	.short	0x010a
        /*15a2*/ 	.byte	0x3f
	.zero		1


	//   ....[89]....
        /*15a4*/ 	.word	0x000322a0
        /*15a8*/ 	.word	0x00000000
        /*15ac*/ 	.word	0x00038840
        /*15b0*/ 	.short	0x010a
        /*15b2*/ 	.byte	0x3f
	.zero		1


	//   ....[90]....
        /*15b4*/ 	.word	0x00032f70
        /*15b8*/ 	.word	0x00000002
        /*15bc*/ 	.word	0x00038820
        /*15c0*/ 	.short	0x010a
        /*15c2*/ 	.byte	0x3f
	.zero		1


	//   ....[91]....
        /*15c4*/ 	.word	0x00032fc0
        /*15c8*/ 	.word	0x00000003
        /*15cc*/ 	.word	0x00038840
        /*15d0*/ 	.short	0x010a
        /*15d2*/ 	.byte	0x3f
	.zero		1


	//   ....[92]....
        /*15d4*/ 	.word	0x00033010
        /*15d8*/ 	.word	0x00000000
        /*15dc*/ 	.word	0x00038860
        /*15e0*/ 	.short	0x010a
        /*15e2*/ 	.byte	0x3f
	.zero		1


	//   ....[93]....
        /*15e4*/ 	.word	0x00033060
        /*15e8*/ 	.word	0x00000003
        /*15ec*/ 	.word	0x00038840
        /*15f0*/ 	.short	0x010a
        /*15f2*/ 	.byte	0x3f
	.zero		1


	//   ....[94]....
        /*15f4*/ 	.word	0x000330b0
        /*15f8*/ 	.word	0x00000002
        /*15fc*/ 	.word	0x00038860
        /*1600*/ 	.short	0x010a
        /*1602*/ 	.byte	0x3f
	.zero		1


	//   ....[95]....
        /*1604*/ 	.word	0x00033100
        /*1608*/ 	.word	0x00000003
        /*160c*/ 	.word	0x00038840
        /*1610*/ 	.short	0x010a
        /*1612*/ 	.byte	0x3f
	.zero		1


	//   ....[96]....
        /*1614*/ 	.word	0x00033150
        /*1618*/ 	.word	0x00000002
        /*161c*/ 	.word	0x00038860
        /*1620*/ 	.short	0x010a
        /*1622*/ 	.byte	0x3f
	.zero		1


	//   ....[97]....
        /*1624*/ 	.word	0x000331a0
        /*1628*/ 	.word	0x00000000
        /*162c*/ 	.word	0x00038860
        /*1630*/ 	.short	0x010a
        /*1632*/ 	.byte	0x3f
	.zero		1


	//   ....[98]....
        /*1634*/ 	.word	0x00033c30
        /*1638*/ 	.word	0x00000000
        /*163c*/ 	.word	0x00038820
        /*1640*/ 	.short	0x010a
        /*1642*/ 	.byte	0x3f
	.zero		1


	//   ....[99]....
        /*1644*/ 	.word	0x00033dd0
        /*1648*/ 	.word	0x00000006
        /*164c*/ 	.word	0x00000000
        /*1650*/ 	.short	0x010a
        /*1652*/ 	.byte	0x3f
	.zero		1


	//   ....[100]....
        /*1654*/ 	.word	0x00033e20
        /*1658*/ 	.word	0x00000007
        /*165c*/ 	.word	0x00000000
        /*1660*/ 	.short	0x010a
        /*1662*/ 	.byte	0x3f
	.zero		1


	//   ....[101]....
        /*1664*/ 	.word	0x00033e70
        /*1668*/ 	.word	0x00000004
        /*166c*/ 	.word	0x00000000
        /*1670*/ 	.short	0x010a
        /*1672*/ 	.byte	0x3f
	.zero		1


	//----- nvinfo : EIATTR_NUM_MBARRIERS
	.align		4
.L_625:
        /*1674*/ 	.byte	0x03, 0x38
        /*1676*/ 	.short	0x0016


	//----- nvinfo : EIATTR_EXIT_INSTR_OFFSETS
	.align		4
        /*1678*/ 	.byte	0x04, 0x1c
        /*167a*/ 	.short	(.L_627 - .L_626)


	//   ....[0]....
.L_626:
        /*167c*/ 	.word	0x00030c60


	//----- nvinfo : EIATTR_MAX_THREADS
	.align		4
.L_627:
        /*1680*/ 	.byte	0x04, 0x05
        /*1682*/ 	.short	(.L_629 - .L_628)
.L_628:
        /*1684*/ 	.word	0x00000180
        /*1688*/ 	.word	0x00000001
        /*168c*/ 	.word	0x00000001


	//----- nvinfo : EIATTR_CRS_STACK_SIZE
	.align		4
.L_629:
        /*1690*/ 	.byte	0x04, 0x1e
        /*1692*/ 	.short	(.L_631 - .L_630)
.L_630:
        /*1694*/ 	.word	0x00000000


	//----- nvinfo : EIATTR_CBANK_PARAM_SIZE
	.align		4
.L_631:
        /*1698*/ 	.byte	0x03, 0x19
        /*169a*/ 	.short	0x0af0


	//----- nvinfo : EIATTR_PARAM_CBANK
	.align		4
        /*169c*/ 	.byte	0x04, 0x0a
        /*169e*/ 	.short	(.L_633 - .L_632)
	.align		4
.L_632:
        /*16a0*/ 	.word	index@(.nv.constant0._ZN7cutlass13device_kernelIN5flash11enable_sm90INS1_16FlashAttnFwdSm90INS1_25CollectiveMainloopFwdSm90ILi2EN4cute5tupleIJNS5_1CILi1EEES8_S8_EEENS6_IJNS7_ILi128EEENS7_ILi80EEENS7_ILi256EEEEEELi256ENS_6half_tEfNS_4arch4Sm90ELb1ELb0ELb1ELb1ELb0ELb1ELb0ELb1ELb1ELb1ELb0ELb0EEENS1_21CollectiveEpilogueFwdINS6_IJSA_SC_SB_EEES9_SE_SG_Li256ELb1ELb1ELb0ELb0EEENS1_36VarlenDynamicPersistentTileSchedulerILi128ELi80ELi256ELi128ELb0ELb1ELb1ELb1ELb1ELb1EEEEEEEEEvNT_6ParamsE)
        /*16a4*/ 	.short	0x0210
        /*16a6*/ 	.short	0x0af0


	//----- nvinfo : EIATTR_SW_WAR
	.align		4
.L_633:
        /*16a8*/ 	.byte	0x04, 0x36
        /*16aa*/ 	.short	(.L_635 - .L_634)
.L_634:
        /*16ac*/ 	.word	0x00000008
.L_635:


//--------------------- .nv.info._ZN7cutlass13device_kernelIN5flash11enable_sm90INS1_16FlashAttnFwdSm90INS1_25CollectiveMainloopFwdSm90ILi2EN4cute5tupleIJNS5_1CILi1EEES8_S8_EEENS6_IJNS7_ILi128EEENS7_ILi112EEENS7_ILi192EEEEEELi192ENS_6half_tEfNS_4arch4Sm90ELb0ELb0ELb1ELb0ELb0ELb0ELb0ELb1ELb1ELb1ELb0ELb0EEENS1_21CollectiveEpilogueFwdINS6_IJSA_SC_SB_EEES9_SE_SG_Li256ELb0ELb1ELb0ELb0EEENS1_29StaticPersistentTileSchedulerILb0EEEEEEEEEvNT_6ParamsE --------------------------
	.section	.nv.info._ZN7cutlass13device_kernelIN5flash11enable_sm90INS1_16FlashAttnFwdSm90INS1_25CollectiveMainloopFwdSm90ILi2EN4cute5tupleIJNS5_1CILi1EEES8_S8_EEENS6_IJNS7_ILi128EEENS7_ILi112EEENS7_ILi192EEEEEELi192ENS_6half_tEfNS_4arch4Sm90ELb0ELb0ELb1ELb0ELb0ELb0ELb0ELb1ELb1ELb1ELb0ELb0EEENS1_21CollectiveEpilogueFwdINS6_IJSA_SC_SB_EEES9_SE_SG_Li256ELb0ELb1ELb0ELb0EEENS1_29StaticPersistentTileSchedulerILb0EEEEEEEEEvNT_6ParamsE,"",@"SHT_CUDA_INFO"
	.sectionflags	@""
	.align	4


	//----- nvinfo : EIATTR_CUDA_API_VERSION
	.align		4
        /*0000*/ 	.byte	0x04, 0x37
        /*0002*/ 	.short	(.L_637 - .L_636)
.L_636:
        /*0004*/ 	.word	0x00000082


	//----- nvinfo : EIATTR_KPARAM_INFO
	.align		4
.L_637:
        /*0008*/ 	.byte	0x04, 0x17
        /*000a*/ 	.short	(.L_639 - .L_638)
.L_638:
        /*000c*/ 	.word	0x00000000
        /*0010*/ 	.short	0x0000
        /*0012*/ 	.short	0x0070
        /*0014*/ 	.byte	0x00, 0xf0, 0x01, 0x28


	//----- nvinfo : EIATTR_SPARSE_MMA_MASK
	.align		4
.L_639:
        /*0018*/ 	.byte	0x03, 0x50
        /*001a*/ 	.short	0x0000


	//----- nvinfo : EIATTR_MAXREG_COUNT
	.align		4
        /*001c*/ 	.byte	0x03, 0x1b
        /*001e*/ 	.short	0x00a8


	//----- nvinfo : EIATTR_NUM_BARRIERS
	.align		4
        /*0020*/ 	.byte	0x02, 0x4c
        /*0022*/ 	.byte	0x09
	.zero		1


	//----- nvinfo : EIATTR_EXTERNS
	.align		4
        /*0024*/ 	.byte	0x04, 0x0f
        /*0026*/ 	.short	(.L_641 - .L_640)


	//   ....[0]....
	.align		4
.L_640:
        /*0028*/ 	.word	index@(__assertfail)


	//----- nvinfo : EIATTR_ANNOTATIONS
	.align		4
.L_641:
        /*002c*/ 	.byte	0x04, 0x55
        /*002e*/ 	.short	(.L_643 - .L_642)


	//   ....[0]....
.L_642:
        /* <DEDUP_REMOVED lines=33> */


	//----- nvinfo : EIATTR_MERCURY_ISA_VERSION
	.align		4
.L_643:
        /*0228*/ 	.byte	0x03, 0x5f
        /*022a*/ 	.short	0x0101


	//----- nvinfo : EIATTR_INT_WARP_WIDE_INSTR_OFFSETS
	.align		4
        /*022c*/ 	.byte	0x04, 0x31
        /*022e*/ 	.short	(.L_645 - .L_644)


	//   ....[0]....
.L_644:
        /*0230*/ 	.word	0x00000120


	//   ....[1]....
        /*0234*/ 	.word	0x00000160


	//   ....[2]....
        /*0238*/ 	.word	0x00000220


	//----- nvinfo : EIATTR_COOP_GROUP_MASK_REGIDS
	.align		4
.L_645:
        /*023c*/ 	.byte	0x04, 0x29
        /*023e*/ 	.short	(.L_647 - .L_646)


	//   ....[0]....
.L_646:
        /*0240*/ 	.word	0xffffffff


	//   ....[1]....
        /*0244*/ 	.word	0xffffffff


	//   ....[2]....
        /*0248*/ 	.word	0xffffffff


	//   ....[3]....
        /*024c*/ 	.word	0xffffffff


	//   ....[4]....
        /*0250*/ 	.word	0xffffffff


	//   ....[5]....
        /*0254*/ 	.word	0xffffffff


	//   ....[6]....
        /*0258*/ 	.word	0xffffffff


	//   ....[7]....
        /*025c*/ 	.word	0xffffffff


	//   ....[8]....
        /*0260*/ 	.word	0xffffffff


	//   ....[9]....
        /*0264*/ 	.word	0xffffffff


	//   ....[10]....
        /*0268*/ 	.word	0xffffffff


	//   ....[11]....
        /*026c*/ 	.word	0xffffffff


	//   ....[12]....
        /*0270*/ 	.word	0xffffffff


	//   ....[13]....
        /*0274*/ 	.word	0xffffffff


	//   ....[14]....
        /*0278*/ 	.word	0xffffffff


	//   ....[15]....
        /*027c*/ 	.word	0xffffffff


	//   ....[16]....
        /*0280*/ 	.word	0xffffffff


	//   ....[17]....
        /*0284*/ 	.word	0xffffffff


	//   ....[18]....
        /*0288*/ 	.word	0xffffffff


	//   ....[19]....
        /*028c*/ 	.word	0xffffffff


	//   ....[20]....
        /*0290*/ 	.word	0xffffffff


	//   ....[21]....
        /*0294*/ 	.word	0xffffffff


	//   ....[22]....
        /*0298*/ 	.word	0xffffffff


	//   ....[23]....
        /*029c*/ 	.word	0xffffffff


	//   ....[24]....
        /*02a0*/ 	.word	0xffffffff


	//   ....[25]....
        /*02a4*/ 	.word	0xffffffff


	//   ....[26]....
        /*02a8*/ 	.word	0xffffffff


	//   ....[27]....
        /*02ac*/ 	.word	0xffffffff


	//   ....[28]....
        /*02b0*/ 	.word	0xffffffff


	//   ....[29]....
        /*02b4*/ 	.word	0xffffffff


	//   ....[30]....
        /*02b8*/ 	.word	0xffffffff


	//   ....[31]....
        /*02bc*/ 	.word	0xffffffff


	//   ....[32]....
        /*02c0*/ 	.word	0xffffffff


	//   ....[33]....
        /*02c4*/ 	.word	0xffffffff


	//   ....[34]....
        /*02c8*/ 	.word	0xffffffff


	//   ....[35]....
        /*02cc*/ 	.word	0xffffffff


	//   ....[36]....
        /*02d0*/ 	.word	0xffffffff


	//   ....[37]....
        /*02d4*/ 	.word	0xffffffff


	//   ....[38]....
        /*02d8*/ 	.word	0xffffffff


	//   ....[39]....
        /*02dc*/ 	.word	0xffffffff


	//   ....[40]....
        /*02e0*/ 	.word	0xffffffff


	//   ....[41]....
        /*02e4*/ 	.word	0xffffffff


	//   ....[42]....
        /*02e8*/ 	.word	0xffffffff


	//   ....[43]....
        /*02ec*/ 	.word	0xffffffff


	//   ....[44]....
        /*02f0*/ 	.word	0xffffffff


	//   ....[45]....
        /*02f4*/ 	.word	0xffffffff


	//   ....[46]....
        /*02f8*/ 	.word	0xffffffff


	//   ....[47]....
        /*02fc*/ 	.word	0xffffffff


	//   ....[48]....
        /*0300*/ 	.word	0xffffffff


	//   ....[49]....
        /*0304*/ 	.word	0xffffffff


	//   ....[50]....
        /*0308*/ 	.word	0x0500000f


	//   ....[51]....
        /*030c*/ 	.word	0x0500000f


	//   ....[52]....
        /*0310*/ 	.word	0x0500000f


	//   ....[53]....
        /*0314*/ 	.word	0x0500000f


	//   ....[54]....
        /*0318*/ 	.word	0x0500000f


	//   ....[55]....
        /*031c*/ 	.word	0x0500000f


	//   ....[56]....
        /*0320*/ 	.word	0x0500000f


	//   ....[57]....
        /*0324*/ 	.word	0x0500000f


	//   ....[58]....
        /*0328*/ 	.word	0x0500000f


	//   ....[59]....
        /*032c*/ 	.word	0x0500000f


	//   ....[60]....
        /*0330*/ 	.word	0x0500000f


	//   ....[61]....
        /*0334*/ 	.word	0x0500000f


	//   ....[62]....
        /*0338*/ 	.word	0x0500000f


	//   ....[63]....
        /*033c*/ 	.word	0x0500000f


	//   ....[64]....
        /*0340*/ 	.word	0x0500000f


	//   ....[65]....
        /*0344*/ 	.word	0x0500000f


	//   ....[66]....
        /*0348*/ 	.word	0x0500000f


	//   ....[67]....
        /*034c*/ 	.word	0x0500000f


	//----- nvinfo : EIATTR_COOP_GROUP_INSTR_OFFSETS
	.align		4
.L_647:
        /*0350*/ 	.byte	0x04, 0x28
        /*0352*/ 	.short	(.L_649 - .L_648)


	//   ....[0]....
.L_648:
        /*0354*/ 	.word	0x00000060


	//   ....[1]....
        /*0358*/ 	.word	0x00000130


	//   ....[2]....
        /*035c*/ 	.word	0x00000230


	//   ....[3]....
        /*0360*/ 	.word	0x000003a0


	//   ....[4]....
        /*0364*/ 	.word	0x00000500


	//   ....[5]....
        /*0368*/ 	.word	0x00000620


	//   ....[6]....
        /*036c*/ 	.word	0x00000780


	//   ....[7]....
        /*0370*/ 	.word	0x00000d90


	//   ....[8]....
        /*0374*/ 	.word	0x00004780


	//   ....[9]....
        /*0378*/ 	.word	0x00004860


	//   ....[10]....
        /*037c*/ 	.word	0x00004ad0


	//   ....[11]....
        /*0380*/ 	.word	0x00004c50


	//   ....[12]....
        /*0384*/ 	.word	0x00009000


	//   ....[13]....
        /*0388*/ 	.word	0x00009030


	//   ....[14]....
        /*038c*/ 	.word	0x00009410


	//   ....[15]....
        /*0390*/ 	.word	0x00009490


	//   ....[16]....
        /*0394*/ 	.word	0x0000a700


	//   ....[17]....
        /*0398*/ 	.word	0x0000a740


	//   ....[18]....
        /*039c*/ 	.word	0x0000a840


	//   ....[19]....
        /*03a0*/ 	.word	0x0000a850


	//   ....[20]....
        /*03a4*/ 	.word	0x0000bf70


	//   ....[21]....
        /*03a8*/ 	.word	0x0000bfe0


	//   ....[22]....
        /*03ac*/ 	.word	0x0000c010


	//   ....[23]....
        /*03b0*/ 	.word	0x0000c070


	//   ....[24]....
        /*03b4*/ 	.word	0x0000c540


	//   ....[25]....
        /*03b8*/ 	.word	0x0000c580


	//   ....[26]....
        /*03bc*/ 	.word	0x0000c680


	//   ....[27]....
        /*03c0*/ 	.word	0x0000c6a0


	//   ....[28]....
        /*03c4*/ 	.word	0x0000c790


	//   ....[29]....
        /*03c8*/ 	.word	0x0000c7b0


	//   ....[30]....
        /*03cc*/ 	.word	0x0000c8b0


	//   ....[31]....
        /*03d0*/ 	.word	0x0000c8f0


	//   ....[32]....
        /*03d4*/ 	.word	0x0000d340


	//   ....[33]....
        /*03d8*/ 	.word	0x0000ddb0


	//   ....[34]....
        /*03dc*/ 	.word	0x0000ddc0


	//   ....[35]....
        /*03e0*/ 	.word	0x0000de20


	//   ....[36]....
        /*03e4*/ 	.word	0x0000de60


	//   ....[37]....
        /*03e8*/ 	.word	0x0000df30


	//   ....[38]....
        /*03ec*/ 	.word	0x0000df90


	//   ....[39]....
        /*03f0*/ 	.word	0x0000e030


	//   ....[40]....
        /*03f4*/ 	.word	0x0000e040


	//   ....[41]....
        /*03f8*/ 	.word	0x0000e0d0


	//   ....[42]....
        /*03fc*/ 	.word	0x0000e0e0


	//   ....[43]....
        /*0400*/ 	.word	0x0000e170


	//   ....[44]....
        /*0404*/ 	.word	0x0000e180


	//   ....[45]....
        /*0408*/ 	.word	0x0000e210


	//   ....[46]....
        /*040c*/ 	.word	0x0000e220


	//   ....[47]....
        /*0410*/ 	.word	0x0000e230


	//   ....[48]....
        /*0414*/ 	.word	0x0000e270


	//   ....[49]....
        /*0418*/ 	.word	0x00010e50


	//   ....[50]....
        /*041c*/ 	.word	0x00011340


	//   ....[51]....
        /*0420*/ 	.word	0x000114b0


	//   ....[52]....
        /*0424*/ 	.word	0x00011500


	//   ....[53]....
        /*0428*/ 	.word	0x000115e0


	//   ....[54]....
        /*042c*/ 	.word	0x00011670


	//   ....[55]....
        /*0430*/ 	.word	0x00011770


	//   ....[56]....
        /*0434*/ 	.word	0x00011890


	//   ....[57]....
        /*0438*/ 	.word	0x00011910


	//   ....[58]....
        /*043c*/ 	.word	0x00011a40


	//   ....[59]....
        /*0440*/ 	.word	0x00011ac0


	//   ....[60]....
        /*0444*/ 	.word	0x00011bc0


	//   ....[61]....
        /*0448*/ 	.word	0x00011c20


	//   ....[62]....
        /*044c*/ 	.word	0x00011d20


	//   ....[63]....
        /*0450*/ 	.word	0x00011d80


	//   ....[64]....
        /*0454*/ 	.word	0x00011e70


	//   ....[65]....
        /*0458*/ 	.word	0x00011ed0


	//   ....[66]....
        /*045c*/ 	.word	0x00011fa0


	//   ....[67]....
        /*0460*/ 	.word	0x00012380


	//----- nvinfo : EIATTR_REG_RECONFIG
	.align		4
.L_649:
        /*0464*/ 	.byte	0x01, 0x54
	.zero		2


	//----- nvinfo : EIATTR_SYSCALL_OFFSETS
	.align		4
        /*0468*/ 	.byte	0x04, 0x46
        /*046a*/ 	.short	(.L_651 - .L_650)


	//   ....[0]....
.L_650:
        /*046c*/ 	.word	0x00001150


	//   ....[1]....
        /*0470*/ 	.word	0x0000cfa0


	//   ....[2]....
        /*0474*/ 	.word	0x0000d0e0


	//   ....[3]....
        /*0478*/ 	.word	0x0000d1d0


	//   ....[4]....
        /*047c*/ 	.word	0x0000d980


	//----- nvinfo : EIATTR_MBARRIER_INSTR_OFFSETS
	.align		4
.L_651:
        /*0480*/ 	.byte	0x04, 0x39
        /*0482*/ 	.short	(.L_653 - .L_652)


	//   ....[0]....
.L_652:
        /*0484*/ 	.word	0x00000250
        /*0488*/ 	.word	0x000000ff
        /*048c*/ 	.word	0x00036800
        /*0490*/ 	.short	0x0100
        /*0492*/ 	.byte	0x08
	.zero		1


	//   ....[1]....
        /*0494*/ 	.word	0x00000260
        /*0498*/ 	.word	0x000000ff
        /*049c*/ 	.word	0x00036820
        /*04a0*/ 	.short	0x0100
        /*04a2*/ 	.byte	0x08
	.zero		1


	//   ....[2]....
        /*04a4*/ 	.word	0x00000350
        /*04a8*/ 	.word	0x000000ff
        /*04ac*/ 	.word	0x00036830
        /*04b0*/ 	.short	0x0100
        /*04b2*/ 	.byte	0x08
	.zero		1


	//   ....[3]....
        /*04b4*/ 	.word	0x00000360
        /*04b8*/ 	.word	0x000000ff
        /*04bc*/ 	.word	0x00036840
        /*04c0*/ 	.short	0x0100
        /*04c2*/ 	.byte	0x08
	.zero		1


	//   ....[4]....
        /*04c4*/ 	.word	0x00000370
        /*04c8*/ 	.word	0x000000ff
        /*04cc*/ 	.word	0x00036838
        /*04d0*/ 	.short	0x0100
        /*04d2*/ 	.byte	0x08
	.zero		1


	//   ....[5]....
        /*04d4*/ 	.word	0x00000380
        /*04d8*/ 	.word	0x000000ff
        /*04dc*/ 	.word	0x00036848
        /*04e0*/ 	.short	0x0100
        /*04e2*/ 	.byte	0x08
	.zero		1


	//   ....[6]....
        /*04e4*/ 	.word	0x000004b0
        /*04e8*/ 	.word	0x000000ff
        /*04ec*/ 	.word	0x00036850
        /*04f0*/ 	.short	0x0100
        /*04f2*/ 	.byte	0x08
	.zero		1


	//   ....[7]....
        /*04f4*/ 	.word	0x000004c0
        /*04f8*/ 	.word	0x000000ff
        /*04fc*/ 	.word	0x00036860
        /*0500*/ 	.short	0x0100
        /*0502*/ 	.byte	0x08
	.zero		1


	//   ....[8]....
        /*0504*/ 	.word	0x000004d0
        /*0508*/ 	.word	0x000000ff
        /*050c*/ 	.word	0x00036858
        /*0510*/ 	.short	0x0100
        /*0512*/ 	.byte	0x08
	.zero		1


	//   ....[9]....
        /*0514*/ 	.word	0x000004e0
        /*0518*/ 	.word	0x000000ff
        /*051c*/ 	.word	0x00036868
        /*0520*/ 	.short	0x0100
        /*0522*/ 	.byte	0x08
	.zero		1


	//   ....[10]....
        /*0524*/ 	.word	0x000005d0
        /*0528*/ 	.word	0x000000ff
        /*052c*/ 	.word	0x00036870
        /*0530*/ 	.short	0x0100
        /*0532*/ 	.byte	0x06
	.zero		1


	//   ....[11]....
        /*0534*/ 	.word	0x000005e0
        /*0538*/ 	.word	0x000000ff
        /*053c*/ 	.word	0x00036880
        /*0540*/ 	.short	0x0100
        /*0542*/ 	.byte	0x06
	.zero		1


	//   ....[12]....
        /*0544*/ 	.word	0x000005f0
        /*0548*/ 	.word	0x000000ff
        /*054c*/ 	.word	0x00036878
        /*0550*/ 	.short	0x0100
        /*0552*/ 	.byte	0x06
	.zero		1


	//   ....[13]....
        /*0554*/ 	.word	0x00000600
        /*0558*/ 	.word	0x000000ff
        /*055c*/ 	.word	0x00036888
        /*0560*/ 	.short	0x0100
        /*0562*/ 	.byte	0x06
	.zero		1


	//   ....[14]....
        /*0564*/ 	.word	0x00000730
        /*0568*/ 	.word	0x000000ff
        /*056c*/ 	.word	0x00036890
        /*0570*/ 	.short	0x0100
        /*0572*/ 	.byte	0x08
	.zero		1


	//   ....[15]....
        /*0574*/ 	.word	0x00000740
        /*0578*/ 	.word	0x000000ff
        /*057c*/ 	.word	0x000368a0
        /*0580*/ 	.short	0x0100
        /*0582*/ 	.byte	0x08
	.zero		1


	//   ....[16]....
        /*0584*/ 	.word	0x00000750
        /*0588*/ 	.word	0x000000ff
        /*058c*/ 	.word	0x00036898
        /*0590*/ 	.short	0x0100
        /*0592*/ 	.byte	0x08
	.zero		1


	//   ....[17]....
        /*0594*/ 	.word	0x00000760
        /*0598*/ 	.word	0x000000ff
        /*059c*/ 	.word	0x000368a8
        /*05a0*/ 	.short	0x0100
        /*05a2*/ 	.byte	0x08
	.zero		1


	//   ....[18]....
        /*05a4*/ 	.word	0x00000890
        /*05a8*/ 	.word	0x000000ff
        /*05ac*/ 	.word	0x000368b0
        /*05b0*/ 	.short	0x0100
        /*05b2*/ 	.byte	0x08
	.zero		1


	//   ....[19]....
        /*05b4*/ 	.word	0x000008a0
        /*05b8*/ 	.word	0x000000ff
        /*05bc*/ 	.word	0x000368c0
        /*05c0*/ 	.short	0x0100
        /*05c2*/ 	.byte	0x08
	.zero		1


	//   ....[20]....
        /*05c4*/ 	.word	0x000008b0
        /*05c8*/ 	.word	0x000000ff
        /*05cc*/ 	.word	0x000368b8
        /*05d0*/ 	.short	0x0100
        /*05d2*/ 	.byte	0x08
	.zero		1


	//   ....[21]....
        /*05d4*/ 	.word	0x000008c0
        /*05d8*/ 	.word	0x000000ff
        /*05dc*/ 	.word	0x000368c8
        /*05e0*/ 	.short	0x0100
        /*05e2*/ 	.byte	0x08
	.zero		1


	//   ....[22]....
        /*05e4*/ 	.word	0x00001190
        /*05e8*/ 	.word	0x000000ff
        /*05ec*/ 	.word	0x00036800
        /*05f0*/ 	.short	0x010a
        /*05f2*/ 	.byte	0x25
	.zero		1


	//   ....[23]....
        /*05f4*/ 	.word	0x00001210
        /*05f8*/ 	.word	0x00000000
        /*05fc*/ 	.word	0x00036830
        /*0600*/ 	.short	0x010a
        /*0602*/ 	.byte	0x3f
	.zero		1


	//   ....[24]....
        /*0604*/ 	.word	0x00001290
        /*0608*/ 	.word	0x00000000
        /*060c*/ 	.word	0x00036830
        /*0610*/ 	.short	0x010a
        /*0612*/ 	.byte	0x3f
	.zero		1


	//   ....[25]....
        /*0614*/ 	.word	0x00004490
        /*0618*/ 	.word	0x00000000
        /*061c*/ 	.word	0x00000000
        /*0620*/ 	.short	0x0101
        /*0622*/ 	.byte	0x3f
	.zero		1


	//   ....[26]....
        /*0624*/ 	.word	0x00005e50
        /*0628*/ 	.word	0x000000ff
        /*062c*/ 	.word	0x00036830
        /*0630*/ 	.short	0x010a
        /*0632*/ 	.byte	0x07
	.zero		1


	//   ....[27]....
        /*0634*/ 	.word	0x00005e90
        /*0638*/ 	.word	0x000000ff
        /*063c*/ 	.word	0x00036830
        /*0640*/ 	.short	0x010a
        /*0642*/ 	.byte	0x07
	.zero		1


	//   ....[28]....
        /*0644*/ 	.word	0x000083e0
        /*0648*/ 	.word	0x000000ff
        /*064c*/ 	.word	0x00036850
        /*0650*/ 	.short	0x010a
        /*0652*/ 	.byte	0x0a
	.zero		1


	//   ....[29]....
        /*0654*/ 	.word	0x00008420
        /*0658*/ 	.word	0x000000ff
        /*065c*/ 	.word	0x00036850
        /*0660*/ 	.short	0x010a
        /*0662*/ 	.byte	0x0a
	.zero		1


	//   ....[30]....
        /*0664*/ 	.word	0x00009a10
        /*0668*/ 	.word	0x00000092
        /*066c*/ 	.word	0x00000000
        /*0670*/ 	.short	0x0101
        /*0672*/ 	.byte	0x3f
	.zero		1


	//   ....[31]....
        /*0674*/ 	.word	0x00009ac0
        /*0678*/ 	.word	0x00000092
        /*067c*/ 	.word	0x00000000
        /*0680*/ 	.short	0x0101
        /*0682*/ 	.byte	0x3f
	.zero		1


	//   ....[32]....
        /*0684*/ 	.word	0x0000a670
        /*0688*/ 	.word	0x000000ff
        /*068c*/ 	.word	0x00036850
        /*0690*/ 	.short	0x010a
        /*0692*/ 	.byte	0x0c
	.zero		1


	//   ....[33]....
        /*0694*/ 	.word	0x0000a6b0
        /*0698*/ 	.word	0x000000ff
        /*069c*/ 	.word	0x00036850
        /*06a0*/ 	.short	0x010a
        /*06a2*/ 	.byte	0x0c
	.zero		1


	//   ....[34]....
        /*06a4*/ 	.word	0x0000b5a0
        /*06a8*/ 	.word	0x00000096
        /*06ac*/ 	.word	0x00000000
        /*06b0*/ 	.short	0x0101
        /*06b2*/ 	.byte	0x3f
	.zero		1


	//   ....[35]....
        /*06b4*/ 	.word	0x0000c590
        /*06b8*/ 	.word	0x000000ff
        /*06bc*/ 	.word	0x00000000
        /*06c0*/ 	.short	0x0101
        /*06c2*/ 	.byte	0x04
	.zero		1


	//   ....[36]....
        /*06c4*/ 	.word	0x0000d570
        /*06c8*/ 	.word	0x00000000
        /*06cc*/ 	.word	0x00036840
        /*06d0*/ 	.short	0x010a
        /*06d2*/ 	.byte	0x3f
	.zero		1


	//   ....[37]....
        /*06d4*/ 	.word	0x0000e3c0
        /*06d8*/ 	.word	0x000000ff
        /*06dc*/ 	.word	0x00036800
        /*06e0*/ 	.short	0x0107
        /*06e2*/ 	.byte	0x24
	.zero		1


	//   ....[38]....
        /*06e4*/ 	.word	0x0000e430
        /*06e8*/ 	.word	0x000000ff
        /*06ec*/ 	.word	0x00036800
        /*06f0*/ 	.short	0x0101
        /*06f2*/ 	.byte	0x24
	.zero		1


	//   ....[39]....
        /*06f4*/ 	.word	0x0000e460
        /*06f8*/ 	.word	0x000000ff
        /*06fc*/ 	.word	0x00036820
        /*0700*/ 	.short	0x010a
        /*0702*/ 	.byte	0x24
	.zero		1


	//   ....[40]....
        /*0704*/ 	.word	0x0000e790
        /*0708*/ 	.word	0x00000003
        /*070c*/ 	.word	0x00036840
        /*0710*/ 	.short	0x010a
        /*0712*/ 	.byte	0x3f
	.zero		1


	//   ....[41]....
        /*0714*/ 	.word	0x0000ec20
        /*0718*/ 	.word	0x00000003
        /*071c*/ 	.word	0x00000060
        /*0720*/ 	.short	0x010a
        /*0722*/ 	.byte	0x3f
	.zero		1


	//   ....[42]....
        /*0724*/ 	.word	0x0000f370
        /*0728*/ 	.word	0x00000003
        /*072c*/ 	.word	0x00036840
        /*0730*/ 	.short	0x010a
        /*0732*/ 	.byte	0x3f
	.zero		1


	//   ....[43]....
        /*0734*/ 	.word	0x0000f800
        /*0738*/ 	.word	0x00000002
        /*073c*/ 	.word	0x00000060
        /*0740*/ 	.short	0x010a
        /*0742*/ 	.byte	0x3f
	.zero		1


	//   ....[44]....
        /*0744*/ 	.word	0x0000fe90
        /*0748*/ 	.word	0x00000002
        /*074c*/ 	.word	0x00036840
        /*0750*/ 	.short	0x010a
        /*0752*/ 	.byte	0x3f
	.zero		1


	//   ....[45]....
        /*0754*/ 	.word	0x00010320
        /*0758*/ 	.word	0x00000002
        /*075c*/ 	.word	0x00000060
        /*0760*/ 	.short	0x010a
        /*0762*/ 	.byte	0x3f
	.zero		1


	//   ....[46]....
        /*0764*/ 	.word	0x00010860
        /*0768*/ 	.word	0x00000000
        /*076c*/ 	.word	0x00036860
        /*0770*/ 	.short	0x010a
        /*0772*/ 	.byte	0x3f
	.zero		1


	//   ....[47]....
        /*0774*/ 	.word	0x00010dd0
        /*0778*/ 	.word	0x00000000
        /*077c*/ 	.word	0x00036820
        /*0780*/ 	.short	0x010a
        /*0782*/ 	.byte	0x3f
	.zero		1


	//   ....[48]....
        /*0784*/ 	.word	0x00010fa0
        /*0788*/ 	.word	0x00000006
        /*078c*/ 	.word	0x00000000
        /*0790*/ 	.short	0x010a
        /*0792*/ 	.byte	0x3f
	.zero		1


	//   ....[49]....
        /*0794*/ 	.word	0x00010ff0
        /*0798*/ 	.word	0x00000003
        /*079c*/ 	.word	0x00000000
        /*07a0*/ 	.short	0x010a
        /*07a2*/ 	.byte	0x3f
	.zero		1


	//   ....[50]....
        /*07a4*/ 	.word	0x00011050
        /*07a8*/ 	.word	0x00000012
        /*07ac*/ 	.word	0x00000000
        /*07b0*/ 	.short	0x010a
        /*07b2*/ 	.byte	0x3f
	.zero		1


	//   ....[51]....
        /*07b4*/ 	.word	0x00011080
        /*07b8*/ 	.word	0x00000003
        /*07bc*/ 	.word	0x00000000
        /*07c0*/ 	.short	0x010a
        /*07c2*/ 	.byte	0x3f
	.zero		1


	//   ....[52]....
        /*07c4*/ 	.word	0x000110f0
        /*07c8*/ 	.word	0x00000003
        /*07cc*/ 	.word	0x00036800
        /*07d0*/ 	.short	0x010a
        /*07d2*/ 	.byte	0x3f
	.zero		1


	//   ....[53]....
        /*07d4*/ 	.word	0x00011140
        /*07d8*/ 	.word	0x00000000
        /*07dc*/ 	.word	0x00036830
        /*07e0*/ 	.short	0x010a
        /*07e2*/ 	.byte	0x3f
	.zero		1


	//   ....[54]....
        /*07e4*/ 	.word	0x000111a0
        /*07e8*/ 	.word	0x00000008
        /*07ec*/ 	.word	0x00036830
        /*07f0*/ 	.short	0x010a
        /*07f2*/ 	.byte	0x3f
	.zero		1


	//   ....[55]....
        /*07f4*/ 	.word	0x00011200
        /*07f8*/ 	.word	0x00000005
        /*07fc*/ 	.word	0x00036850
        /*0800*/ 	.short	0x010a
        /*0802*/ 	.byte	0x3f
	.zero		1


	//   ....[56]....
        /*0804*/ 	.word	0x00011260
        /*0808*/ 	.word	0x00000009
        /*080c*/ 	.word	0x00036850
        /*0810*/ 	.short	0x010a
        /*0812*/ 	.byte	0x3f
	.zero		1


	//   ....[57]....
        /*0814*/ 	.word	0x00011400
        /*0818*/ 	.word	0x00000000
        /*081c*/ 	.word	0x00036840
        /*0820*/ 	.short	0x010a
        /*0822*/ 	.byte	0x3f
	.zero		1


	//   ....[58]....
        /*0824*/ 	.word	0x00012020
        /*0828*/ 	.word	0x00000009
        /*082c*/ 	.word	0x00036820
        /*0830*/ 	.short	0x010a
        /*0832*/ 	.byte	0x3f
	.zero		1


	//   ....[59]....
        /*0834*/ 	.word	0x00012070
        /*0838*/ 	.word	0x00000003
        /*083c*/ 	.word	0x00036840
        /*0840*/ 	.short	0x010a
        /*0842*/ 	.byte	0x3f
	.zero		1


	//   ....[60]....
        /*0844*/ 	.word	0x000120c0
        /*0848*/ 	.word	0x00000003
        /*084c*/ 	.word	0x00000060
        /*0850*/ 	.short	0x010a
        /*0852*/ 	.byte	0x3f
	.zero		1


	//   ....[61]....
        /*0854*/ 	.word	0x00012110
        /*0858*/ 	.word	0x00000003
        /*085c*/ 	.word	0x00036840
        /*0860*/ 	.short	0x010a
        /*0862*/ 	.byte	0x3f
	.zero		1


	//   ....[62]....
        /*0864*/ 	.word	0x00012160
        /*0868*/ 	.word	0x00000002
        /*086c*/ 	.word	0x00000060
        /*0870*/ 	.short	0x010a
        /*0872*/ 	.byte	0x3f
	.zero		1


	//   ....[63]....
        /*0874*/ 	.word	0x000121b0
        /*0878*/ 	.word	0x00000002
        /*087c*/ 	.word	0x00036840
        /*0880*/ 	.short	0x010a
        /*0882*/ 	.byte	0x3f
	.zero		1


	//   ....[64]....
        /*0884*/ 	.word	0x00012200
        /*0888*/ 	.word	0x00000002
        /*088c*/ 	.word	0x00000060
        /*0890*/ 	.short	0x010a
        /*0892*/ 	.byte	0x3f
	.zero		1


	//   ....[65]....
        /*0894*/ 	.word	0x00012250
        /*0898*/ 	.word	0x00000000
        /*089c*/ 	.word	0x00036860
        /*08a0*/ 	.short	0x010a
        /*08a2*/ 	.byte	0x3f
	.zero		1


	//   ....[66]....
        /*08a4*/ 	.word	0x000122a0
        /*08a8*/ 	.word	0x00000000
        /*08ac*/ 	.word	0x00036820
        /*08b0*/ 	.short	0x010a
        /*08b2*/ 	.byte	0x3f
	.zero		1


	//   ....[67]....
        /*08b4*/ 	.word	0x00012440
        /*08b8*/ 	.word	0x00000006
        /*08bc*/ 	.word	0x00000000
        /*08c0*/ 	.short	0x010a
        /*08c2*/ 	.byte	0x3f
	.zero		1


	//   ....[68]....
        /*08c4*/ 	.word	0x00012490
        /*08c8*/ 	.word	0x00000003
        /*08cc*/ 	.word	0x00000000
        /*08d0*/ 	.short	0x010a
        /*08d2*/ 	.byte	0x3f
	.zero		1


	//   ....[69]....
        /*08d4*/ 	.word	0x000124e0
        /*08d8*/ 	.word	0x00000012
        /*08dc*/ 	.word	0x00000000
        /*08e0*/ 	.short	0x010a
        /*08e2*/ 	.byte	0x3f
	.zero		1


	//----- nvinfo : EIATTR_NUM_MBARRIERS
	.align		4
.L_653:
        /*08e4*/ 	.byte	0x03, 0x38
        /*08e6*/ 	.short	0x0016


	//----- nvinfo : EIATTR_EXIT_INSTR_OFFSETS
	.align		4
        /*08e8*/ 	.byte	0x04, 0x1c
        /*08ea*/ 	.short	(.L_655 - .L_654)


	//   ....[0]....
.L_654:
        /*08ec*/ 	.word	0x000009e0


	//   ....[1]....
        /*08f0*/ 	.word	0x0000ca20


	//   ....[2]....
        /*08f4*/ 	.word	0x000110d0


	//----- nvinfo : EIATTR_MAX_THREADS
	.align		4
.L_655:
        /*08f8*/ 	.byte	0x04, 0x05
        /*08fa*/ 	.short	(.L_657 - .L_656)
.L_656:
        /*08fc*/ 	.word	0x00000180
        /*0900*/ 	.word	0x00000001
        /*0904*/ 	.word	0x00000001


	//----- nvinfo : EIATTR_CRS_STACK_SIZE
	.align		4
.L_657:
        /*0908*/ 	.byte	0x04, 0x1e
        /*090a*/ 	.short	(.L_659 - .L_658)
.L_658:
        /*090c*/ 	.word	0x00000000


	//----- nvinfo : EIATTR_CBANK_PARAM_SIZE
	.align		4
.L_659:
        /*0910*/ 	.byte	0x03, 0x19
        /*0912*/ 	.short	0x0a70


	//----- nvinfo : EIATTR_PARAM_CBANK
	.align		4
        /*0914*/ 	.byte	0x04, 0x0a
        /*0916*/ 	.short	(.L_661 - .L_660)
	.align		4
.L_660:
        /*0918*/ 	.word	index@(.nv.constant0._ZN7cutlass13device_kernelIN5flash11enable_sm90INS1_16FlashAttnFwdSm90INS1_25CollectiveMainloopFwdSm90ILi2EN4cute5tupleIJNS5_1CILi1EEES8_S8_EEENS6_IJNS7_ILi128EEENS7_ILi112EEENS7_ILi192EEEEEELi192ENS_6half_tEfNS_4arch4Sm90ELb0ELb0ELb1ELb0ELb0ELb0ELb0ELb1ELb1ELb1ELb0ELb0EEENS1_21CollectiveEpilogueFwdINS6_IJSA_SC_SB_EEES9_SE_SG_Li256ELb0ELb1ELb0ELb0EEENS1_29StaticPersistentTileSchedulerILb0EEEEEEEEEvNT_6ParamsE)
        /*091c*/ 	.short	0x0210
        /*091e*/ 	.short	0x0a70


	//----- nvinfo : EIATTR_SW_WAR
	.align		4
.L_661:
        /*0920*/ 	.byte	0x04, 0x36
        /*0922*/ 	.short	(.L_663 - .L_662)
.L_662:
        /*0924*/ 	.word	0x00000008
.L_663:


//--------------------- .nv.info._ZN7cutlass13device_kernelIN5flash11enable_sm90INS1_16FlashAttnFwdSm90INS1_25CollectiveMainloopFwdSm90ILi2EN4cute5tupleIJNS5_1CILi2EEENS7_ILi1EEES9_EEENS6_IJNS7_ILi128EEENS7_ILi112EEENS7_ILi192EEEEEELi192ENS_6half_tEfNS_4arch4Sm90ELb0ELb0ELb1ELb0ELb0ELb0ELb0ELb1ELb1ELb1ELb0ELb0EEENS1_21CollectiveEpilogueFwdINS6_IJSB_SD_SC_EEESA_SF_SH_Li256ELb0ELb1ELb0ELb0EEENS1_29StaticPersistentTileSchedulerILb0EEEEEEEEEvNT_6ParamsE --------------------------
	.section	.nv.info._ZN7cutlass13device_kernelIN5flash11enable_sm90INS1_16FlashAttnFwdSm90INS1_25CollectiveMainloopFwdSm90ILi2EN4cute5tupleIJNS5_1CILi2EEENS7_ILi1EEES9_EEENS6_IJNS7_ILi128EEENS7_ILi112EEENS7_ILi192EEEEEELi192ENS_6half_tEfNS_4arch4Sm90ELb0ELb0ELb1ELb0ELb0ELb0ELb0ELb1ELb1ELb1ELb0ELb0EEENS1_21CollectiveEpilogueFwdINS6_IJSB_SD_SC_EEESA_SF_SH_Li256ELb0ELb1ELb0ELb0EEENS1_29StaticPersistentTileSchedulerILb0EEEEEEEEEvNT_6ParamsE,"",@"SHT_CUDA_INFO"
	.sectionflags	@""
	.align	4


	//----- nvinfo : EIATTR_CUDA_API_VERSION
	.align		4
        /*0000*/ 	.byte	0x04, 0x37
        /*0002*/ 	.short	(.L_665 - .L_664)
.L_664:
        /*0004*/ 	.word	0x00000082


	//----- nvinfo : EIATTR_KPARAM_INFO
	.align		4
.L_665:
        /*0008*/ 	.byte	0x04, 0x17
        /*000a*/ 	.short	(.L_667 - .L_666)
.L_666:
        /*000c*/ 	.word	0x00000000
        /*0010*/ 	.short	0x0000
        /*0012*/ 	.short	0x0070
        /*0014*/ 	.byte	0x00, 0xf0, 0x01, 0x28


	//----- nvinfo : EIATTR_SPARSE_MMA_MASK
	.align		4
.L_667:
        /*0018*/ 	.byte	0x03, 0x50
        /*001a*/ 	.short	0x0000


	//----- nvinfo : EIATTR_MAXREG_COUNT
	.align		4
        /*001c*/ 	.byte	0x03, 0x1b
        /*001e*/ 	.short	0x00a8


	//----- nvinfo : EIATTR_NUM_BARRIERS
	.align		4
        /*0020*/ 	.byte	0x02, 0x4c
        /*0022*/ 	.byte	0x09
	.zero		1


	//----- nvinfo : EIATTR_EXTERNS
	.align		4
        /*0024*/ 	.byte	0x04, 0x0f
        /*0026*/ 	.short	(.L_669 - .L_668)


	//   ....[0]....
	.align		4
.L_668:
        /*0028*/ 	.word	index@(__assertfail)


	//----- nvinfo : EIATTR_ANNOTATIONS
	.align		4
.L_669:
        /*002c*/ 	.byte	0x04, 0x55
        /*002e*/ 	.short	(.L_671 - .L_670)


	//   ....[0]....
.L_670:
        /* <DEDUP_REMOVED lines=34> */


	//----- nvinfo : EIATTR_MERCURY_ISA_VERSION
	.align		4
.L_671:
        /*0238*/ 	.byte	0x03, 0x5f
        /*023a*/ 	.short	0x0101


	//----- nvinfo : EIATTR_INT_WARP_WIDE_INSTR_OFFSETS
	.align		4
        /*023c*/ 	.byte	0x04, 0x31
        /*023e*/ 	.short	(.L_673 - .L_672)


	//   ....[0]....
.L_672:
        /*0240*/ 	.word	0x00000120


	//   ....[1]....
        /*0244*/ 	.word	0x000001c0


	//   ....[2]....
        /*0248*/ 	.word	0x00000230


	//----- nvinfo : EIATTR_COOP_GROUP_MASK_REGIDS
	.align		4
.L_673:
        /*024c*/ 	.byte	0x04, 0x29
        /*024e*/ 	.short	(.L_675 - .L_674)


	//   ....[0]....
.L_674:
        /*0250*/ 	.word	0xffffffff


	//   ....[1]....
        /*0254*/ 	.word	0xffffffff


	//   ....[2]....
        /*0258*/ 	.word	0xffffffff


	//   ....[3]....
        /*025c*/ 	.word	0xffffffff


	//   ....[4]....
        /*0260*/ 	.word	0xffffffff


	//   ....[5]....
        /*0264*/ 	.word	0xffffffff


	//   ....[6]....
        /*0268*/ 	.word	0xffffffff


	//   ....[7]....
        /*026c*/ 	.word	0xffffffff


	//   ....[8]....
        /*0270*/ 	.word	0xffffffff


	//   ....[9]....
        /*0274*/ 	.word	0xffffffff


	//   ....[10]....
        /*0278*/ 	.word	0xffffffff


	//   ....[11]....
        /*027c*/ 	.word	0xffffffff


	//   ....[12]....
        /*0280*/ 	.word	0xffffffff


	//   ....[13]....
        /*0284*/ 	.word	0xffffffff


	//   ....[14]....
        /*0288*/ 	.word	0xffffffff


	//   ....[15]....
        /*028c*/ 	.word	0xffffffff


	//   ....[16]....
        /*0290*/ 	.word	0xffffffff


	//   ....[17]....
        /*0294*/ 	.word	0xffffffff


	//   ....[18]....
        /*0298*/ 	.word	0xffffffff


	//   ....[19]....
        /*029c*/ 	.word	0xffffffff


	//   ....[20]....
        /*02a0*/ 	.word	0xffffffff


	//   ....[21]....
        /*02a4*/ 	.word	0xffffffff


	//   ....[22]....
        /*02a8*/ 	.word	0xffffffff


	//   ....[23]....
        /*02ac*/ 	.word	0xffffffff


	//   ....[24]....
        /*02b0*/ 	.word	0xffffffff


	//   ....[25]....
        /*02b4*/ 	.word	0xffffffff


	//   ....[26]....
        /*02b8*/ 	.word	0xffffffff


	//   ....[27]....
        /*02bc*/ 	.word	0xffffffff


	//   ....[28]....
        /*02c0*/ 	.word	0xffffffff


	//   ....[29]....
        /*02c4*/ 	.word	0xffffffff


	//   ....[30]....
        /*02c8*/ 	.word	0xffffffff


	//   ....[31]....
        /*02cc*/ 	.word	0xffffffff


	//   ....[32]....
        /*02d0*/ 	.word	0xffffffff


	//   ....[33]....
        /*02d4*/ 	.word	0xffffffff


	//   ....[34]....
        /*02d8*/ 	.word	0xffffffff


	//   ....[35]....
        /*02dc*/ 	.word	0xffffffff


	//   ....[36]....
        /*02e0*/ 	.word	0xffffffff


	//   ....[37]....
        /*02e4*/ 	.word	0xffffffff


	//   ....[38]....
        /*02e8*/ 	.word	0xffffffff


	//   ....[39]....
        /*02ec*/ 	.word	0xffffffff


	//   ....[40]....
        /*02f0*/ 	.word	0xffffffff


	//   ....[41]....
        /*02f4*/ 	.word	0xffffffff


	//   ....[42]....
        /*02f8*/ 	.word	0xffffffff


	//   ....[43]....
        /*02fc*/ 	.word	0xffffffff


	//   ....[44]....
        /*0300*/ 	.word	0xffffffff


	//   ....[45]....
        /*0304*/ 	.word	0xffffffff


	//   ....[46]....
        /*0308*/ 	.word	0xffffffff


	//   ....[47]....
        /*030c*/ 	.word	0xffffffff


	//   ....[48]....
        /*0310*/ 	.word	0xffffffff


	//   ....[49]....
        /*0314*/ 	.word	0xffffffff


	//   ....[50]....
        /*0318*/ 	.word	0xffffffff


	//   ....[51]....
        /*031c*/ 	.word	0x0500000f


	//   ....[52]....
        /*0320*/ 	.word	0x0500000f


	//   ....[53]....
        /*0324*/ 	.word	0x0500000f


	//   ....[54]....
        /*0328*/ 	.word	0x0500000f


	//   ....[55]....
        /*032c*/ 	.word	0x0500000f


	//   ....[56]....
        /*0330*/ 	.word	0x0500000f


	//   ....[57]....
        /*0334*/ 	.word	0x0500000f


	//   ....[58]....
        /*0338*/ 	.word	0x0500000f


	//   ....[59]....
        /*033c*/ 	.word	0x0500000f


	//   ....[60]....
        /*0340*/ 	.word	0x0500000f


	//   ....[61]....
        /*0344*/ 	.word	0x0500000f


	//   ....[62]....
        /*0348*/ 	.word	0x0500000f


	//   ....[63]....
        /*034c*/ 	.word	0x0500000f


	//   ....[64]....
        /*0350*/ 	.word	0x0500000f


	//   ....[65]....
        /*0354*/ 	.word	0x0500000f


	//   ....[66]....
        /*0358*/ 	.word	0x0500000f


	//   ....[67]....
        /*035c*/ 	.word	0x0500000f


	//   ....[68]....
        /*0360*/ 	.word	0x0500000f


	//----- nvinfo : EIATTR_COOP_GROUP_INSTR_OFFSETS
	.align		4
.L_675:
        /*0364*/ 	.byte	0x04, 0x28
        /*0366*/ 	.short	(.L_677 - .L_676)


	//   ....[0]....
.L_676:
        /*0368*/ 	.word	0x00000060


	//   ....[1]....
        /*036c*/ 	.word	0x00000130


	//   ....[2]....
        /*0370*/ 	.word	0x000001d0


	//   ....[3]....
        /*0374*/ 	.word	0x000003b0


	//   ....[4]....
        /*0378*/ 	.word	0x000005e0


	//   ....[5]....
        /*037c*/ 	.word	0x00000810


	//   ....[6]....
        /*0380*/ 	.word	0x00000aa0


	//   ....[7]....
        /*0384*/ 	.word	0x00000dc0


	//   ....[8]....
        /*0388*/ 	.word	0x000012a0


	//   ....[9]....
        /*038c*/ 	.word	0x00004900


	//   ....[10]....
        /*0390*/ 	.word	0x00004970


	//   ....[11]....
        /*0394*/ 	.word	0x00004ed0


	//   ....[12]....
        /*0398*/ 	.word	0x00004f60


	//   ....[13]....
        /*039c*/ 	.word	0x00009070


	//   ....[14]....
        /*03a0*/ 	.word	0x00009080


	//   ....[15]....
        /*03a4*/ 	.word	0x000090c0


	//   ....[16]....
        /*03a8*/ 	.word	0x000090d0


	//   ....[17]....
        /*03ac*/ 	.word	0x0000a620


	//   ....[18]....
        /*03b0*/ 	.word	0x0000a650


	//   ....[19]....
        /*03b4*/ 	.word	0x0000a700


	//   ....[20]....
        /*03b8*/ 	.word	0x0000a710


	//   ....[21]....
        /*03bc*/ 	.word	0x0000bcb0


	//   ....[22]....
        /*03c0*/ 	.word	0x0000bd50


	//   ....[23]....
        /*03c4*/ 	.word	0x0000bd80


	//   ....[24]....
        /*03c8*/ 	.word	0x0000bde0


	//   ....[25]....
        /*03cc*/ 	.word	0x0000c4d0


	//   ....[26]....
        /*03d0*/ 	.word	0x0000c500


	//   ....[27]....
        /*03d4*/ 	.word	0x0000c610


	//   ....[28]....
        /*03d8*/ 	.word	0x0000c630


	//   ....[29]....
        /*03dc*/ 	.word	0x0000c720


	//   ....[30]....
        /*03e0*/ 	.word	0x0000c740


	//   ....[31]....
        /*03e4*/ 	.word	0x0000c840


	//   ....[32]....
        /*03e8*/ 	.word	0x0000c880


	//   ....[33]....
        /*03ec*/ 	.word	0x0000d3b0


	//   ....[34]....
        /*03f0*/ 	.word	0x0000dee0


	//   ....[35]....
        /*03f4*/ 	.word	0x0000df10


	//   ....[36]....
        /*03f8*/ 	.word	0x0000dff0


	//   ....[37]....
        /*03fc*/ 	.word	0x0000e000


	//   ....[38]....
        /*0400*/ 	.word	0x0000e0a0


	//   ....[39]....
        /*0404*/ 	.word	0x0000e0b0


	//   ....[40]....
        /*0408*/ 	.word	0x0000e150


	//   ....[41]....
        /*040c*/ 	.word	0x0000e160


	//   ....[42]....
        /*0410*/ 	.word	0x0000e200


	//   ....[43]....
        /*0414*/ 	.word	0x0000e210


	//   ....[44]....
        /*0418*/ 	.word	0x0000e2b0


	//   ....[45]....
        /*041c*/ 	.word	0x0000e2c0


	//   ....[46]....
        /*0420*/ 	.word	0x0000e360


	//   ....[47]....
        /*0424*/ 	.word	0x0000e370


	//   ....[48]....
        /*0428*/ 	.word	0x0000e380


	//   ....[49]....
        /*042c*/ 	.word	0x0000e3d0


	//   ....[50]....
        /*0430*/ 	.word	0x000113d0


	//   ....[51]....
        /*0434*/ 	.word	0x000118c0


	//   ....[52]....
        /*0438*/ 	.word	0x00011a30


	//   ....[53]....
        /*043c*/ 	.word	0x00011a90


	//   ....[54]....
        /*0440*/ 	.word	0x00011b50


	//   ....[55]....
        /*0444*/ 	.word	0x00011c60


	//   ....[56]....
        /*0448*/ 	.word	0x00011cc0


	//   ....[57]....
        /*044c*/ 	.word	0x00011dd0


	//   ....[58]....
        /*0450*/ 	.word	0x00011e30


	//   ....[59]....
        /*0454*/ 	.word	0x00011f40


	//   ....[60]....
        /*0458*/ 	.word	0x00011fa0


	//   ....[61]....
        /*045c*/ 	.word	0x000120b0


	//   ....[62]....
        /*0460*/ 	.word	0x00012110


	//   ....[63]....
        /*0464*/ 	.word	0x00012220


	//   ....[64]....
        /*0468*/ 	.word	0x00012280


	//   ....[65]....
        /*046c*/ 	.word	0x00012390


	//   ....[66]....
        /*0470*/ 	.word	0x000123f0


	//   ....[67]....
        /*0474*/ 	.word	0x000124d0


	//   ....[68]....
        /*0478*/ 	.word	0x000128c0


	//----- nvinfo : EIATTR_REG_RECONFIG
	.align		4
.L_677:
        /*047c*/ 	.byte	0x01, 0x54
	.zero		2


	//----- nvinfo : EIATTR_SYSCALL_OFFSETS
	.align		4
        /*0480*/ 	.byte	0x04, 0x46
        /*0482*/ 	.short	(.L_679 - .L_678)


	//   ....[0]....
.L_678:
        /*0484*/ 	.word	0x00001660


	//   ....[1]....
        /*0488*/ 	.word	0x0000cfe0


	//   ....[2]....
        /*048c*/ 	.word	0x0000d120


	//   ....[3]....
        /*0490*/ 	.word	0x0000d210


	//   ....[4]....
        /*0494*/ 	.word	0x0000da90


	//----- nvinfo : EIATTR_MBARRIER_INSTR_OFFSETS
	.align		4
.L_679:
        /*0498*/ 	.byte	0x04, 0x39
        /*049a*/ 	.short	(.L_681 - .L_680)


	//   ....[0]....
.L_680:
        /*049c*/ 	.word	0x00000250
        /*04a0*/ 	.word	0x000000ff
        /*04a4*/ 	.word	0x00036800
        /*04a8*/ 	.short	0x0100
        /*04aa*/ 	.byte	0x08
	.zero		1


	//   ....[1]....
        /*04ac*/ 	.word	0x00000260
        /*04b0*/ 	.word	0x000000ff
        /*04b4*/ 	.word	0x00036820
        /*04b8*/ 	.short	0x0100
        /*04ba*/ 	.byte	0x08
	.zero		1


	//   ....[2]....
        /*04bc*/ 	.word	0x00000350
        /*04c0*/ 	.word	0x000000ff
        /*04c4*/ 	.word	0x00036830
        /*04c8*/ 	.short	0x0100
        /*04ca*/ 	.byte	0x08
	.zero		1


	//   ....[3]....
        /*04cc*/ 	.word	0x00000360
        /*04d0*/ 	.word	0x000000ff
        /*04d4*/ 	.word	0x00036840
        /*04d8*/ 	.short	0x0100
        /*04da*/ 	.byte	0x08
	.zero		1


	//   ....[4]....
        /*04dc*/ 	.word	0x00000370
        /*04e0*/ 	.word	0x000000ff
        /*04e4*/ 	.word	0x00036838
        /*04e8*/ 	.short	0x0100
        /*04ea*/ 	.byte	0x08
	.zero		1


	//   ....[5]....
        /*04ec*/ 	.word	0x00000380
        /*04f0*/ 	.word	0x000000ff
        /*04f4*/ 	.word	0x00036848
        /*04f8*/ 	.short	0x0100
        /*04fa*/ 	.byte	0x08
	.zero		1


	//   ....[6]....
        /*04fc*/ 	.word	0x00000590
        /*0500*/ 	.word	0x000000ff
        /*0504*/ 	.word	0x00036850
        /*0508*/ 	.short	0x0100
        /*050a*/ 	.byte	0x08
	.zero		1


	//   ....[7]....
        /*050c*/ 	.word	0x000005a0
        /*0510*/ 	.word	0x000000ff
        /*0514*/ 	.word	0x00036860
        /*0518*/ 	.short	0x0100
        /*051a*/ 	.byte	0x08
	.zero		1


	//   ....[8]....
        /*051c*/ 	.word	0x000005b0
        /*0520*/ 	.word	0x000000ff
        /*0524*/ 	.word	0x00036858
        /*0528*/ 	.short	0x0100
        /*052a*/ 	.byte	0x08
	.zero		1


	//   ....[9]....
        /*052c*/ 	.word	0x000005c0
        /*0530*/ 	.word	0x000000ff
        /*0534*/ 	.word	0x00036868
        /*0538*/ 	.short	0x0100
        /*053a*/ 	.byte	0x08
	.zero		1


	//   ....[10]....
        /*053c*/ 	.word	0x000007c0
        /*0540*/ 	.word	0x000000ff
        /*0544*/ 	.word	0x00036870
        /*0548*/ 	.short	0x0100
        /*054a*/ 	.byte	0x08
	.zero		1


	//   ....[11]....
        /*054c*/ 	.word	0x000007d0
        /*0550*/ 	.word	0x000000ff
        /*0554*/ 	.word	0x00036880
        /*0558*/ 	.short	0x0100
        /*055a*/ 	.byte	0x08
	.zero		1


	//   ....[12]....
        /*055c*/ 	.word	0x000007e0
        /*0560*/ 	.word	0x000000ff
        /*0564*/ 	.word	0x00036878
        /*0568*/ 	.short	0x0100
        /*056a*/ 	.byte	0x08
	.zero		1


	//   ....[13]....
        /*056c*/ 	.word	0x000007f0
        /*0570*/ 	.word	0x000000ff
        /*0574*/ 	.word	0x00036888
        /*0578*/ 	.short	0x0100
        /*057a*/ 	.byte	0x08
	.zero		1


	//   ....[14]....
        /*057c*/ 	.word	0x00000a50
        /*0580*/ 	.word	0x000000ff
        /*0584*/ 	.word	0x00036890
        /*0588*/ 	.short	0x0100
        /*058a*/ 	.byte	0x08
	.zero		1


	//   ....[15]....
        /*058c*/ 	.word	0x00000a60
        /*0590*/ 	.word	0x000000ff
        /*0594*/ 	.word	0x000368a0
        /*0598*/ 	.short	0x0100
        /*059a*/ 	.byte	0x08
	.zero		1


	//   ....[16]....
        /*059c*/ 	.word	0x00000a70
        /*05a0*/ 	.word	0x000000ff
        /*05a4*/ 	.word	0x00036898
        /*05a8*/ 	.short	0x0100
        /*05aa*/ 	.byte	0x08
	.zero		1


	//   ....[17]....
        /*05ac*/ 	.word	0x00000a80
        /*05b0*/ 	.word	0x000000ff
        /*05b4*/ 	.word	0x000368a8
        /*05b8*/ 	.short	0x0100
        /*05ba*/ 	.byte	0x08
	.zero		1


	//   ....[18]....
        /*05bc*/ 	.word	0x00000d20
        /*05c0*/ 	.word	0x000000ff
        /*05c4*/ 	.word	0x000368b0
        /*05c8*/ 	.short	0x0100
        /*05ca*/ 	.byte	0x08
	.zero		1


	//   ....[19]....
        /*05cc*/ 	.word	0x00000d30
        /*05d0*/ 	.word	0x000000ff
        /*05d4*/ 	.word	0x000368c0
        /*05d8*/ 	.short	0x0100
        /*05da*/ 	.byte	0x08
	.zero		1


	//   ....[20]....
        /*05dc*/ 	.word	0x00000d40
        /*05e0*/ 	.word	0x000000ff
        /*05e4*/ 	.word	0x000368b8
        /*05e8*/ 	.short	0x0100
        /*05ea*/ 	.byte	0x08
	.zero		1


	//   ....[21]....
        /*05ec*/ 	.word	0x00000d50
        /*05f0*/ 	.word	0x000000ff
        /*05f4*/ 	.word	0x000368c8
        /*05f8*/ 	.short	0x0100
        /*05fa*/ 	.byte	0x08
	.zero		1


	//   ....[22]....
        /*05fc*/ 	.word	0x000016a0
        /*0600*/ 	.word	0x000000ff
        /*0604*/ 	.word	0x00036800
        /*0608*/ 	.short	0x010a
        /*060a*/ 	.byte	0x25
	.zero		1


	//   ....[23]....
        /*060c*/ 	.word	0x00001720
        /*0610*/ 	.word	0x00000000
        /*0614*/ 	.word	0x00036830
        /*0618*/ 	.short	0x010a
        /*061a*/ 	.byte	0x3f
	.zero		1


	//   ....[24]....
        /*061c*/ 	.word	0x00001760
        /*0620*/ 	.word	0x00000000
        /*0624*/ 	.word	0x00036830
        /*0628*/ 	.short	0x010a
        /*062a*/ 	.byte	0x3f
	.zero		1


	//   ....[25]....
        /*062c*/ 	.word	0x000054e0
        /*0630*/ 	.word	0x00000003
        /*0634*/ 	.word	0x00000000
        /*0638*/ 	.short	0x0101
        /*063a*/ 	.byte	0x3f
	.zero		1


	//   ....[26]....
        /*063c*/ 	.word	0x00005cf0
        /*0640*/ 	.word	0x000000ff
        /*0644*/ 	.word	0x00036830
        /*0648*/ 	.short	0x010a
        /*064a*/ 	.byte	0x07
	.zero		1


	//   ....[27]....
        /*064c*/ 	.word	0x00005d30
        /*0650*/ 	.word	0x000000ff
        /*0654*/ 	.word	0x00036830
        /*0658*/ 	.short	0x010a
        /*065a*/ 	.byte	0x07
	.zero		1


	//   ....[28]....
        /*065c*/ 	.word	0x00008280
        /*0660*/ 	.word	0x000000ff
        /*0664*/ 	.word	0x00036850
        /*0668*/ 	.short	0x010a
        /*066a*/ 	.byte	0x0a
	.zero		1


	//   ....[29]....
        /*066c*/ 	.word	0x000082c0
        /*0670*/ 	.word	0x000000ff
        /*0674*/ 	.word	0x00036850
        /*0678*/ 	.short	0x010a
        /*067a*/ 	.byte	0x0a
	.zero		1


	//   ....[30]....
        /*067c*/ 	.word	0x00009a70
        /*0680*/ 	.word	0x00000003
        /*0684*/ 	.word	0x00000000
        /*0688*/ 	.short	0x0101
        /*068a*/ 	.byte	0x3f
	.zero		1


	//   ....[31]....
        /*068c*/ 	.word	0x00009d60
        /*0690*/ 	.word	0x0000007a
        /*0694*/ 	.word	0x00000000
        /*0698*/ 	.short	0x0101
        /*069a*/ 	.byte	0x3f
	.zero		1


	//   ....[32]....
        /*069c*/ 	.word	0x0000a570
        /*06a0*/ 	.word	0x000000ff
        /*06a4*/ 	.word	0x00036850
        /*06a8*/ 	.short	0x010a
        /*06aa*/ 	.byte	0x09
	.zero		1


	//   ....[33]....
        /*06ac*/ 	.word	0x0000a5b0
        /*06b0*/ 	.word	0x000000ff
        /*06b4*/ 	.word	0x00036850
        /*06b8*/ 	.short	0x010a
        /*06ba*/ 	.byte	0x09
	.zero		1


	//   ....[34]....
        /*06bc*/ 	.word	0x0000ae60
        /*06c0*/ 	.word	0x0000001a
        /*06c4*/ 	.word	0x00000000
        /*06c8*/ 	.short	0x0101
        /*06ca*/ 	.byte	0x3f
	.zero		1


	//   ....[35]....
        /*06cc*/ 	.word	0x0000c4a0
        /*06d0*/ 	.word	0x000000ff
        /*06d4*/ 	.word	0x00000000
        /*06d8*/ 	.short	0x0101
        /*06da*/ 	.byte	0x05
	.zero		1


	//   ....[36]....
        /*06dc*/ 	.word	0x0000c510
        /*06e0*/ 	.word	0x000000ff
        /*06e4*/ 	.word	0x00000000
        /*06e8*/ 	.short	0x0101
        /*06ea*/ 	.byte	0x04
	.zero		1


	//   ....[37]....
        /*06ec*/ 	.word	0x0000d5c0
        /*06f0*/ 	.word	0x00000002
        /*06f4*/ 	.word	0x00036840
        /*06f8*/ 	.short	0x010a
        /*06fa*/ 	.byte	0x3f
	.zero		1


	//   ....[38]....
        /*06fc*/ 	.word	0x0000e4f0
        /*0700*/ 	.word	0x000000ff
        /*0704*/ 	.word	0x00036800
        /*0708*/ 	.short	0x0107
        /*070a*/ 	.byte	0x24
	.zero		1


	//   ....[39]....
        /*070c*/ 	.word	0x0000e560
        /*0710*/ 	.word	0x000000ff
        /*0714*/ 	.word	0x00036800
        /*0718*/ 	.short	0x0101
        /*071a*/ 	.byte	0x24
	.zero		1


	//   ....[40]....
        /*071c*/ 	.word	0x0000e580
        /*0720*/ 	.word	0x000000ff
        /*0724*/ 	.word	0x00036820
        /*0728*/ 	.short	0x010a
        /*072a*/ 	.byte	0x24
	.zero		1


	//   ....[41]....
        /*072c*/ 	.word	0x0000e890
        /*0730*/ 	.word	0x00000003
        /*0734*/ 	.word	0x00036840
        /*0738*/ 	.short	0x010a
        /*073a*/ 	.byte	0x3f
	.zero		1


	//   ....[42]....
        /*073c*/ 	.word	0x0000ede0
        /*0740*/ 	.word	0x00000002
        /*0744*/ 	.word	0x00036860
        /*0748*/ 	.short	0x010a
        /*074a*/ 	.byte	0x3f
	.zero		1


	//   ....[43]....
        /*074c*/ 	.word	0x0000f5a0
        /*0750*/ 	.word	0x00000003
        /*0754*/ 	.word	0x00036840
        /*0758*/ 	.short	0x010a
        /*075a*/ 	.byte	0x3f
	.zero		1


	//   ....[44]....
        /*075c*/ 	.word	0x0000faf0
        /*0760*/ 	.word	0x00000002
        /*0764*/ 	.word	0x00036860
        /*0768*/ 	.short	0x010a
        /*076a*/ 	.byte	0x3f
	.zero		1


	//   ....[45]....
        /*076c*/ 	.word	0x00010210
        /*0770*/ 	.word	0x00000003
        /*0774*/ 	.word	0x00036840
        /*0778*/ 	.short	0x010a
        /*077a*/ 	.byte	0x3f
	.zero		1


	//   ....[46]....
        /*077c*/ 	.word	0x00010750
        /*0780*/ 	.word	0x00000002
        /*0784*/ 	.word	0x00036860
        /*0788*/ 	.short	0x010a
        /*078a*/ 	.byte	0x3f
	.zero		1


	//   ....[47]....
        /*078c*/ 	.word	0x00010cf0
        /*0790*/ 	.word	0x00000000
        /*0794*/ 	.word	0x00036860
        /*0798*/ 	.short	0x010a
        /*079a*/ 	.byte	0x3f
	.zero		1


	//   ....[48]....
        /*079c*/ 	.word	0x00011350
        /*07a0*/ 	.word	0x00000000
        /*07a4*/ 	.word	0x00036820
        /*07a8*/ 	.short	0x010a
        /*07aa*/ 	.byte	0x3f
	.zero		1


	//   ....[49]....
        /*07ac*/ 	.word	0x00011540
        /*07b0*/ 	.word	0x00000006
        /*07b4*/ 	.word	0x00000000
        /*07b8*/ 	.short	0x010a
        /*07ba*/ 	.byte	0x3f
	.zero		1


	//   ....[50]....
        /*07bc*/ 	.word	0x00011570
        /*07c0*/ 	.word	0x00000007
        /*07c4*/ 	.word	0x00000000
        /*07c8*/ 	.short	0x010a
        /*07ca*/ 	.byte	0x3f
	.zero		1


	//   ....[51]....
        /*07cc*/ 	.word	0x000115d0
        /*07d0*/ 	.word	0x00000004
        /*07d4*/ 	.word	0x00000000
        /*07d8*/ 	.short	0x010a
        /*07da*/ 	.byte	0x3f
	.zero		1


	//   ....[52]....
        /*07dc*/ 	.word	0x00011600
        /*07e0*/ 	.word	0x00000003
        /*07e4*/ 	.word	0x00000000
        /*07e8*/ 	.short	0x010a
        /*07ea*/ 	.byte	0x3f
	.zero		1


	//   ....[53]....
        /*07ec*/ 	.word	0x00011670
        /*07f0*/ 	.word	0x00000003
        /*07f4*/ 	.word	0x00036800
        /*07f8*/ 	.short	0x010a
        /*07fa*/ 	.byte	0x3f
	.zero		1


	//   ....[54]....
        /*07fc*/ 	.word	0x000116c0
        /*0800*/ 	.word	0x00000000
        /*0804*/ 	.word	0x00036830
        /*0808*/ 	.short	0x010a
        /*080a*/ 	.byte	0x3f
	.zero		1


	//   ....[55]....
        /*080c*/ 	.word	0x00011720
        /*0810*/ 	.word	0x00000007
        /*0814*/ 	.word	0x00036830
        /*0818*/ 	.short	0x010a
        /*081a*/ 	.byte	0x3f
	.zero		1


	//   ....[56]....
        /*081c*/ 	.word	0x00011780
        /*0820*/ 	.word	0x00000005
        /*0824*/ 	.word	0x00036850
        /*0828*/ 	.short	0x010a
        /*082a*/ 	.byte	0x3f
	.zero		1


	//   ....[57]....
        /*082c*/ 	.word	0x000117e0
        /*0830*/ 	.word	0x00000005
        /*0834*/ 	.word	0x00036850
        /*0838*/ 	.short	0x010a
        /*083a*/ 	.byte	0x3f
	.zero		1


	//   ....[58]....
        /*083c*/ 	.word	0x00011980
        /*0840*/ 	.word	0x00000002
        /*0844*/ 	.word	0x00036840
        /*0848*/ 	.short	0x010a
        /*084a*/ 	.byte	0x3f
	.zero		1


	//   ....[59]....
        /*084c*/ 	.word	0x00012560
        /*0850*/ 	.word	0x00000002
        /*0854*/ 	.word	0x00036820
        /*0858*/ 	.short	0x010a
        /*085a*/ 	.byte	0x3f
	.zero		1


	//   ....[60]....
        /*085c*/ 	.word	0x000125b0
        /*0860*/ 	.word	0x00000003
        /*0864*/ 	.word	0x00036840
        /*0868*/ 	.short	0x010a
        /*086a*/ 	.byte	0x3f
	.zero		1


	//   ....[61]....
        /*086c*/ 	.word	0x00012600
        /*0870*/ 	.word	0x00000002
        /*0874*/ 	.word	0x00036860
        /*0878*/ 	.short	0x010a
        /*087a*/ 	.byte	0x3f
	.zero		1


	//   ....[62]....
        /*087c*/ 	.word	0x00012650
        /*0880*/ 	.word	0x00000003
        /*0884*/ 	.word	0x00036840
        /*0888*/ 	.short	0x010a
        /*088a*/ 	.byte	0x3f
	.zero		1


	//   ....[63]....
        /*088c*/ 	.word	0x000126a0
        /*0890*/ 	.word	0x00000002
        /*0894*/ 	.word	0x00036860
        /*0898*/ 	.short	0x010a
        /*089a*/ 	.byte	0x3f
	.zero		1


	//   ....[64]....
        /*089c*/ 	.word	0x000126f0
        /*08a0*/ 	.word	0x00000003
        /*08a4*/ 	.word	0x00036840
        /*08a8*/ 	.short	0x010a
        /*08aa*/ 	.byte	0x3f
	.zero		1


	//   ....[65]....
        /*08ac*/ 	.word	0x00012740
        /*08b0*/ 	.word	0x00000002
        /*08b4*/ 	.word	0x00036860
        /*08b8*/ 	.short	0x010a
        /*08ba*/ 	.byte	0x3f
	.zero		1


	//   ....[66]....
        /*08bc*/ 	.word	0x00012790
        /*08c0*/ 	.word	0x00000000
        /*08c4*/ 	.word	0x00036860
        /*08c8*/ 	.short	0x010a
        /*08ca*/ 	.byte	0x3f
	.zero		1


	//   ....[67]....
        /*08cc*/ 	.word	0x000127e0
        /*08d0*/ 	.word	0x00000000
        /*08d4*/ 	.word	0x00036820
        /*08d8*/ 	.short	0x010a
        /*08da*/ 	.byte	0x3f
	.zero		1


	//   ....[68]....
        /*08dc*/ 	.word	0x00012980
        /*08e0*/ 	.word	0x00000006
        /*08e4*/ 	.word	0x00000000
        /*08e8*/ 	.short	0x010a
        /*08ea*/ 	.byte	0x3f
	.zero		1


	//   ....[69]....
        /*08ec*/ 	.word	0x000129d0
        /*08f0*/ 	.word	0x00000007
        /*08f4*/ 	.word	0x00000000
        /*08f8*/ 	.short	0x010a
        /*08fa*/ 	.byte	0x3f
	.zero		1


	//   ....[70]....
        /*08fc*/ 	.word	0x00012a20
        /*0900*/ 	.word	0x00000004
        /*0904*/ 	.word	0x00000000
        /*0908*/ 	.short	0x010a
        /*090a*/ 	.byte	0x3f
	.zero		1


	//----- nvinfo : EIATTR_NUM_MBARRIERS
	.align		4
.L_681:
        /*090c*/ 	.byte	0x03, 0x38
        /*090e*/ 	.short	0x0016


	//----- nvinfo : EIATTR_EXIT_INSTR_OFFSETS
	.align		4
        /*0910*/ 	.byte	0x04, 0x1c
        /*0912*/ 	.short	(.L_683 - .L_682)


	//   ....[0]....
.L_682:
        /*0914*/ 	.word	0x00000ef0


	//   ....[1]....
        /*0918*/ 	.word	0x0000c9b0


	//   ....[2]....
        /*091c*/ 	.word	0x00011650


	//----- nvinfo : EIATTR_MAX_THREADS
	.align		4
.L_683:
        /*0920*/ 	.byte	0x04, 0x05
        /*0922*/ 	.short	(.L_685 - .L_684)
.L_684:
        /*0924*/ 	.word	0x00000180
        /*0928*/ 	.word	0x00000001
        /*092c*/ 	.word	0x00000001


	//----- nvinfo : EIATTR_CRS_STACK_SIZE
	.align		4
.L_685:
        /*0930*/ 	.byte	0x04, 0x1e
        /*0932*/ 	.short	(.L_687 - .L_686)
.L_686:
        /*0934*/ 	.word	0x00000000


	//----- nvinfo : EIATTR_CBANK_PARAM_SIZE
	.align		4
.L_687:
        /*0938*/ 	.byte	0x03, 0x19
        /*093a*/ 	.short	0x0a70


	//----- nvinfo : EIATTR_PARAM_CBANK
	.align		4
        /*093c*/ 	.byte	0x04, 0x0a
        /*093e*/ 	.short	(.L_689 - .L_688)
	.align		4
.L_688:
        /*0940*/ 	.word	index@(.nv.constant0._ZN7cutlass13device_kernelIN5flash11enable_sm90INS1_16FlashAttnFwdSm90INS1_25CollectiveMainloopFwdSm90ILi2EN4cute5tupleIJNS5_1CILi2EEENS7_ILi1EEES9_EEENS6_IJNS7_ILi128EEENS7_ILi112EEENS7_ILi192EEEEEELi192ENS_6half_tEfNS_4arch4Sm90ELb0ELb0ELb1ELb0ELb0ELb0ELb0ELb1ELb1ELb1ELb0ELb0EEENS1_21CollectiveEpilogueFwdINS6_IJSB_SD_SC_EEESA_SF_SH_Li256ELb0ELb1ELb0ELb0EEENS1_29StaticPersistentTileSchedulerILb0EEEEEEEEEvNT_6ParamsE)
        /*0944*/ 	.short	0x0210
        /*0946*/ 	.short	0x0a70


	//----- nvinfo : EIATTR_SW_WAR
	.align		4
.L_689:
        /*0948*/ 	.byte	0x04, 0x36
        /*094a*/ 	.short	(.L_691 - .L_690)
.L_690:
        /*094c*/ 	.word	0x00000008
.L_691:


//--------------------- .nv.info._ZN7cutlass13device_kernelIN5flash11enable_sm90INS1_16FlashAttnFwdSm90INS1_25CollectiveMainloopFwdSm90ILi2EN4cute5tupleIJNS5_1CILi1EEES8_S8_EEENS6_IJNS7_ILi128EEENS7_ILi112EEENS7_ILi192EEEEEELi192ENS_6half_tEfNS_4arch4Sm90ELb0ELb0ELb1ELb1ELb0ELb0ELb0ELb1ELb1ELb1ELb0ELb0EEENS1_21CollectiveEpilogueFwdINS6_IJSA_SC_SB_EEES9_SE_SG_Li256ELb1ELb1ELb0ELb0EEENS1_36VarlenDynamicPersistentTileSchedulerILi128ELi112ELi256ELi128ELb0ELb1ELb1ELb0ELb1ELb1EEEEEEEEEvNT_6ParamsE --------------------------
	.section	.nv.info._ZN7cutlass13device_kernelIN5flash11enable_sm90INS1_16FlashAttnFwdSm90INS1_25CollectiveMainloopFwdSm90ILi2EN4cute5tupleIJNS5_1CILi1EEES8_S8_EEENS6_IJNS7_ILi128EEENS7_ILi112EEENS7_ILi192EEEEEELi192ENS_6half_tEfNS_4arch4Sm90ELb0ELb0ELb1ELb1ELb0ELb0ELb0ELb1ELb1ELb1ELb0ELb0EEENS1_21CollectiveEpilogueFwdINS6_IJSA_SC_SB_EEES9_SE_SG_Li256ELb1ELb1ELb0ELb0EEENS1_36VarlenDynamicPersistentTileSchedulerILi128ELi112ELi256ELi128ELb0ELb1ELb1ELb0ELb1ELb1EEEEEEEEEvNT_6ParamsE,"",@"SHT_CUDA_INFO"
	.sectionflags	@""
	.align	4


	//----- nvinfo : EIATTR_CUDA_API_VERSION
	.align		4
        /*0000*/ 	.byte	0x04, 0x37
        /*0002*/ 	.short	(.L_693 - .L_692)
.L_692:
        /*0004*/ 	.word	0x00000082


	//----- nvinfo : EIATTR_KPARAM_INFO
	.align		4
.L_693:
        /*0008*/ 	.byte	0x04, 0x17
        /*000a*/ 	.short	(.L_695 - .L_694)
.L_694:
        /*000c*/ 	.word	0x00000000
        /*0010*/ 	.short	0x0000
        /*0012*/ 	.short	0x0070
        /*0014*/ 	.byte	0x00, 0xf0, 0x01, 0x2a


	//----- nvinfo : EIATTR_SPARSE_MMA_MASK
	.align		4
.L_695:
        /*0018*/ 	.byte	0x03, 0x50
        /*001a*/ 	.short	0x0000


	//----- nvinfo : EIATTR_MAXREG_COUNT
	.align		4
        /*001c*/ 	.byte	0x03, 0x1b
        /*001e*/ 	.short	0x00a8


	//----- nvinfo : EIATTR_NUM_BARRIERS
	.align		4
        /*0020*/ 	.byte	0x02, 0x4c
        /*0022*/ 	.byte	0x09
	.zero		1


	//----- nvinfo : EIATTR_EXTERNS
	.align		4
        /*0024*/ 	.byte	0x04, 0x0f
        /*0026*/ 	.short	(.L_697 - .L_696)


	//   ....[0]....
	.align		4
.L_696:
        /*0028*/ 	.word	index@(__assertfail)


	//----- nvinfo : EIATTR_ANNOTATIONS
	.align		4
.L_697:
        /*002c*/ 	.byte	0x04, 0x55
        /*002e*/ 	.short	(.L_699 - .L_698)


	//   ....[0]....
.L_698:
        /* <DEDUP_REMOVED lines=79> */


	//----- nvinfo : EIATTR_MERCURY_ISA_VERSION
	.align		4
.L_699:
        /*0508*/ 	.byte	0x03, 0x5f
        /*050a*/ 	.short	0x0101


	//----- nvinfo : EIATTR_UNUSED_LOAD_BYTE_OFFSET
	.align		4
        /*050c*/ 	.byte	0x04, 0x44
        /*050e*/ 	.short	(.L_701 - .L_700)


	//   ....[0]....
.L_700:
        /*0510*/ 	.word	0x000009f0
        /*0514*/ 	.word	0x0000fff0


	//   ....[1]....
        /*0518*/ 	.word	0x0000b680
        /*051c*/ 	.word	0x0000fff0


	//----- nvinfo : EIATTR_INT_WARP_WIDE_INSTR_OFFSETS
	.align		4
.L_701:
        /*0520*/ 	.byte	0x04, 0x31
        /*0522*/ 	.short	(.L_703 - .L_702)


	//   ....[0]....
.L_702:
        /*0524*/ 	.word	0x00000120


	//   ....[1]....
        /*0528*/ 	.word	0x00000160


	//   ....[2]....
        /*052c*/ 	.word	0x00000220


	//   ....[3]....
        /*0530*/ 	.word	0x0000eca0


	//   ....[4]....
        /*0534*/ 	.word	0x0000ed30


	//   ....[5]....
        /*0538*/ 	.word	0x00012ca0


	//   ....[6]....
        /*053c*/ 	.word	0x00012d00


	//----- nvinfo : EIATTR_COOP_GROUP_MASK_REGIDS
	.align		4
.L_703:
        /*0540*/ 	.byte	0x04, 0x29
        /*0542*/ 	.short	(.L_705 - .L_704)


	//   ....[0]....
.L_704:
        /*0544*/ 	.word	0xffffffff


	//   ....[1]....
        /*0548*/ 	.word	0xffffffff


	//   ....[2]....
        /*054c*/ 	.word	0xffffffff


	//   ....[3]....
        /*0550*/ 	.word	0xffffffff


	//   ....[4]....
        /*0554*/ 	.word	0xffffffff


	//   ....[5]....
        /*0558*/ 	.word	0xffffffff


	//   ....[6]....
        /*055c*/ 	.word	0xffffffff


	//   ....[7]....
        /*0560*/ 	.word	0xffffffff


	//   ....[8]....
        /*0564*/ 	.word	0xffffffff


	//   ....[9]....
        /*0568*/ 	.word	0xffffffff


	//   ....[10]....
        /*056c*/ 	.word	0xffffffff


	//   ....[11]....
        /*0570*/ 	.word	0xffffffff


	//   ....[12]....
        /*0574*/ 	.word	0xffffffff


	//   ....[13]....
        /*0578*/ 	.word	0xffffffff


	//   ....[14]....
        /*057c*/ 	.word	0xffffffff


	//   ....[15]....
        /*0580*/ 	.word	0xffffffff


	//   ....[16]....
        /*0584*/ 	.word	0xffffffff


	//   ....[17]....
        /*0588*/ 	.word	0xffffffff


	//   ....[18]....
        /*058c*/ 	.word	0xffffffff


	//   ....[19]....
        /*0590*/ 	.word	0xffffffff


	//   ....[20]....
        /*0594*/ 	.word	0xffffffff


	//   ....[21]....
        /*0598*/ 	.word	0xffffffff


	//   ....[22]....
        /*059c*/ 	.word	0xffffffff


	//   ....[23]....
        /*05a0*/ 	.word	0xffffffff


	//   ....[24]....
        /*05a4*/ 	.word	0xffffffff


	//   ....[25]....
        /*05a8*/ 	.word	0xffffffff


	//   ....[26]....
        /*05ac*/ 	.word	0xffffffff


	//   ....[27]....
        /*05b0*/ 	.word	0xffffffff


	//   ....[28]....
        /*05b4*/ 	.word	0xffffffff


	//   ....[29]....
        /*05b8*/ 	.word	0xffffffff


	//   ....[30]....
        /*05bc*/ 	.word	0xffffffff


	//   ....[31]....
        /*05c0*/ 	.word	0xffffffff


	//   ....[32]....
        /*05c4*/ 	.word	0xffffffff


	//   ....[33]....
        /*05c8*/ 	.word	0xffffffff


	//   ....[34]....
        /*05cc*/ 	.word	0xffffffff


	//   ....[35]....
        /*05d0*/ 	.word	0xffffffff


	//   ....[36]....
        /*05d4*/ 	.word	0xffffffff


	//   ....[37]....
        /*05d8*/ 	.word	0xffffffff


	//   ....[38]....
        /*05dc*/ 	.word	0xffffffff


	//   ....[39]....
        /*05e0*/ 	.word	0xffffffff


	//   ....[40]....
        /*05e4*/ 	.word	0xffffffff


	//   ....[41]....
        /*05e8*/ 	.word	0xffffffff


	//   ....[42]....
        /*05ec*/ 	.word	0xffffffff


	//   ....[43]....
        /*05f0*/ 	.word	0xffffffff


	//   ....[44]....
        /*05f4*/ 	.word	0xffffffff


	//   ....[45]....
        /*05f8*/ 	.word	0xffffffff


	//   ....[46]....
        /*05fc*/ 	.word	0xffffffff


	//   ....[47]....
        /*0600*/ 	.word	0xffffffff


	//   ....[48]....
        /*0604*/ 	.word	0xffffffff


	//   ....[49]....
        /*0608*/ 	.word	0xffffffff


	//   ....[50]....
        /*060c*/ 	.word	0xffffffff


	//   ....[51]....
        /*0610*/ 	.word	0xffffffff


	//   ....[52]....
        /*0614*/ 	.word	0xffffffff


	//   ....[53]....
        /*0618*/ 	.word	0xffffffff


	//   ....[54]....
        /*061c*/ 	.word	0xffffffff


	//   ....[55]....
        /*0620*/ 	.word	0xffffffff


	//   ....[56]....
        /*0624*/ 	.word	0xffffffff


	//   ....[57]....
        /*0628*/ 	.word	0xffffffff


	//   ....[58]....
        /*062c*/ 	.word	0xffffffff


	//   ....[59]....
        /*0630*/ 	.word	0xffffffff


	//   ....[60]....
        /*0634*/ 	.word	0xffffffff


	//   ....[61]....
        /*0638*/ 	.word	0xffffffff


	//   ....[62]....
        /*063c*/ 	.word	0xffffffff


	//   ....[63]....
        /*0640*/ 	.word	0xffffffff


	//   ....[64]....
        /*0644*/ 	.word	0xffffffff


	//   ....[65]....
        /*0648*/ 	.word	0xffffffff


	//   ....[66]....
        /*064c*/ 	.word	0xffffffff


	//   ....[67]....
        /*0650*/ 	.word	0xffffffff


	//   ....[68]....
        /*0654*/ 	.word	0xffffffff


	//   ....[69]....
        /*0658*/ 	.word	0xffffffff


	//   ....[70]....
        /*065c*/ 	.word	0xffffffff


	//   ....[71]....
        /*0660*/ 	.word	0xffffffff


	//   ....[72]....
        /*0664*/ 	.word	0xffffffff


	//   ....[73]....
        /*0668*/ 	.word	0xffffffff


	//   ....[74]....
        /*066c*/ 	.word	0xffffffff


	//   ....[75]....
        /*0670*/ 	.word	0xffffffff


	//   ....[76]....
        /*0674*/ 	.word	0xffffffff


	//   ....[77]....
        /*0678*/ 	.word	0xffffffff


	//   ....[78]....
        /*067c*/ 	.word	0xffffffff


	//   ....[79]....
        /*0680*/ 	.word	0xffffffff


	//   ....[80]....
        /*0684*/ 	.word	0xffffffff


	//   ....[81]....
        /*0688*/ 	.word	0xffffffff


	//   ....[82]....
        /*068c*/ 	.word	0xffffffff


	//   ....[83]....
        /*0690*/ 	.word	0xffffffff


	//   ....[84]....
        /*0694*/ 	.word	0xffffffff


	//   ....[85]....
        /*0698*/ 	.word	0xffffffff


	//   ....[86]....
        /*069c*/ 	.word	0xffffffff


	//   ....[87]....
        /*06a0*/ 	.word	0xffffffff


	//   ....[88]....
        /*06a4*/ 	.word	0xffffffff


	//   ....[89]....
        /*06a8*/ 	.word	0xffffffff


	//   ....[90]....
        /*06ac*/ 	.word	0xffffffff


	//   ....[91]....
        /*06b0*/ 	.word	0x0500000f


	//   ....[92]....
        /*06b4*/ 	.word	0x0500000f


	//   ....[93]....
        /*06b8*/ 	.word	0x0500000f


	//   ....[94]....
        /*06bc*/ 	.word	0x0500000f


	//   ....[95]....
        /*06c0*/ 	.word	0x0500000f


	//   ....[96]....
        /*06c4*/ 	.word	0x0500000f


	//   ....[97]....
        /*06c8*/ 	.word	0x0500000f


	//   ....[98]....
        /*06cc*/ 	.word	0x0500000f


	//   ....[99]....
        /*06d0*/ 	.word	0x0500000f


	//   ....[100]....
        /*06d4*/ 	.word	0x0500000f


	//   ....[101]....
        /*06d8*/ 	.word	0x0500000f


	//   ....[102]....
        /*06dc*/ 	.word	0x0500000f


	//   ....[103]....
        /*06e0*/ 	.word	0x0500000f


	//   ....[104]....
        /*06e4*/ 	.word	0x0500000f


	//   ....[105]....
        /*06e8*/ 	.word	0x0500000f


	//   ....[106]....
        /*06ec*/ 	.word	0x0500000f


	//   ....[107]....
        /*06f0*/ 	.word	0x0500000f


	//   ....[108]....
        /*06f4*/ 	.word	0x0500000f


	//   ....[109]....
        /*06f8*/ 	.word	0x0500000f


	//   ....[110]....
        /*06fc*/ 	.word	0x0500000f


	//   ....[111]....
        /*0700*/ 	.word	0x0500000f


	//   ....[112]....
        /*0704*/ 	.word	0x0500000f


	//   ....[113]....
        /*0708*/ 	.word	0x0500000f


	//   ....[114]....
        /*070c*/ 	.word	0x0500000f


	//   ....[115]....
        /*0710*/ 	.word	0x0500000f


	//   ....[116]....
        /*0714*/ 	.word	0x0500000f


	//   ....[117]....
        /*0718*/ 	.word	0x0500000f


	//   ....[118]....
        /*071c*/ 	.word	0x0500000f


	//   ....[119]....
        /*0720*/ 	.word	0x0500000f


	//   ....[120]....
        /*0724*/ 	.word	0x0500000f


	//   ....[121]....
        /*0728*/ 	.word	0x0500000f


	//   ....[122]....
        /*072c*/ 	.word	0x0500000f


	//   ....[123]....
        /*0730*/ 	.word	0x0500000f


	//   ....[124]....
        /*0734*/ 	.word	0x0500000f


	//   ....[125]....
        /*0738*/ 	.word	0x0500000f


	//----- nvinfo : EIATTR_COOP_GROUP_INSTR_OFFSETS
	.align		4
.L_705:
        /*073c*/ 	.byte	0x04, 0x28
        /*073e*/ 	.short	(.L_707 - .L_706)


	//   ....[0]....
.L_706:
        /*0740*/ 	.word	0x00000060


	//   ....[1]....
        /*0744*/ 	.word	0x00000130


	//   ....[2]....
        /*0748*/ 	.word	0x00000230


	//   ....[3]....
        /*074c*/ 	.word	0x000003a0


	//   ....[4]....
        /*0750*/ 	.word	0x00000500


	//   ....[5]....
        /*0754*/ 	.word	0x00000620


	//   ....[6]....
        /*0758*/ 	.word	0x00000780


	//   ....[7]....
        /*075c*/ 	.word	0x00001400


	//   ....[8]....
        /*0760*/ 	.word	0x00004bf0


	//   ....[9]....
        /*0764*/ 	.word	0x00004c90


	//   ....[10]....
        /*0768*/ 	.word	0x00005030


	//   ....[11]....
        /*076c*/ 	.word	0x000050f0


	//   ....[12]....
        /*0770*/ 	.word	0x00009400


	//   ....[13]....
        /*0774*/ 	.word	0x00009440


	//   ....[14]....
        /*0778*/ 	.word	0x00009860


	//   ....[15]....
        /*077c*/ 	.word	0x00009900


	//   ....[16]....
        /*0780*/ 	.word	0x0000ab00


	//   ....[17]....
        /*0784*/ 	.word	0x0000ab30


	//   ....[18]....
        /*0788*/ 	.word	0x0000ac00


	//   ....[19]....
        /*078c*/ 	.word	0x0000ac20


	//   ....[20]....
        /*0790*/ 	.word	0x0000c390


	//   ....[21]....
        /*0794*/ 	.word	0x0000c3d0


	//   ....[22]....
        /*0798*/ 	.word	0x0000c410


	//   ....[23]....
        /*079c*/ 	.word	0x0000c440


	//   ....[24]....
        /*07a0*/ 	.word	0x0000cb20


	//   ....[25]....
        /*07a4*/ 	.word	0x0000cb60


	//   ....[26]....
        /*07a8*/ 	.word	0x0000cc60


	//   ....[27]....
        /*07ac*/ 	.word	0x0000cc80


	//   ....[28]....
        /*07b0*/ 	.word	0x0000cd80


	//   ....[29]....
        /*07b4*/ 	.word	0x0000cda0


	//   ....[30]....
        /*07b8*/ 	.word	0x0000ceb0


	//   ....[31]....
        /*07bc*/ 	.word	0x0000ced0


	//   ....[32]....
        /*07c0*/ 	.word	0x0000d740


	//   ....[33]....
        /*07c4*/ 	.word	0x0000d760


	//   ....[34]....
        /*07c8*/ 	.word	0x0000d860


	//   ....[35]....
        /*07cc*/ 	.word	0x0000d880


	//   ....[36]....
        /*07d0*/ 	.word	0x0000d980


	//   ....[37]....
        /*07d4*/ 	.word	0x0000d9a0


	//   ....[38]....
        /*07d8*/ 	.word	0x0000dab0


	//   ....[39]....
        /*07dc*/ 	.word	0x0000dad0


	//   ....[40]....
        /*07e0*/ 	.word	0x0000dc40


	//   ....[41]....
        /*07e4*/ 	.word	0x0000de20


	//   ....[42]....
        /*07e8*/ 	.word	0x0000de50


	//   ....[43]....
        /*07ec*/ 	.word	0x0000de80


	//   ....[44]....
        /*07f0*/ 	.word	0x0000deb0


	//   ....[45]....
        /*07f4*/ 	.word	0x0000dee0


	//   ....[46]....
        /*07f8*/ 	.word	0x0000df10


	//   ....[47]....
        /*07fc*/ 	.word	0x0000e080


	//   ....[48]....
        /*0800*/ 	.word	0x0000e0b0


	//   ....[49]....
        /*0804*/ 	.word	0x0000e0e0


	//   ....[50]....
        /*0808*/ 	.word	0x0000e110


	//   ....[51]....
        /*080c*/ 	.word	0x0000e140


	//   ....[52]....
        /*0810*/ 	.word	0x0000e170


	//   ....[53]....
        /*0814*/ 	.word	0x0000e210


	//   ....[54]....
        /*0818*/ 	.word	0x0000e240


	//   ....[55]....
        /*081c*/ 	.word	0x0000e2d0


	//   ....[56]....
        /*0820*/ 	.word	0x0000f2b0


	//   ....[57]....
        /*0824*/ 	.word	0x0000ff10


	//   ....[58]....
        /*0828*/ 	.word	0x0000ff30


	//   ....[59]....
        /*082c*/ 	.word	0x0000ff60


	//   ....[60]....
        /*0830*/ 	.word	0x0000ffa0


	//   ....[61]....
        /*0834*/ 	.word	0x00010070


	//   ....[62]....
        /*0838*/ 	.word	0x000100d0


	//   ....[63]....
        /*083c*/ 	.word	0x00010170


	//   ....[64]....
        /*0840*/ 	.word	0x00010180


	//   ....[65]....
        /*0844*/ 	.word	0x00010220


	//   ....[66]....
        /*0848*/ 	.word	0x00010230


	//   ....[67]....
        /*084c*/ 	.word	0x000102d0


	//   ....[68]....
        /*0850*/ 	.word	0x000102e0


	//   ....[69]....
        /*0854*/ 	.word	0x00010360


	//   ....[70]....
        /*0858*/ 	.word	0x00010390


	//   ....[71]....
        /*085c*/ 	.word	0x000103a0


	//   ....[72]....
        /*0860*/ 	.word	0x000103c0


	//   ....[73]....
        /*0864*/ 	.word	0x000134c0


	//   ....[74]....
        /*0868*/ 	.word	0x00013520


	//   ....[75]....
        /*086c*/ 	.word	0x00013550


	//   ....[76]....
        /*0870*/ 	.word	0x00013580


	//   ....[77]....
        /*0874*/ 	.word	0x000135b0


	//   ....[78]....
        /*0878*/ 	.word	0x000135e0


	//   ....[79]....
        /*087c*/ 	.word	0x00013610


	//   ....[80]....
        /*0880*/ 	.word	0x00013620


	//   ....[81]....
        /*0884*/ 	.word	0x000137a0


	//   ....[82]....
        /*0888*/ 	.word	0x000137d0


	//   ....[83]....
        /*088c*/ 	.word	0x00013800


	//   ....[84]....
        /*0890*/ 	.word	0x00013830


	//   ....[85]....
        /*0894*/ 	.word	0x00013860


	//   ....[86]....
        /*0898*/ 	.word	0x00013890


	//   ....[87]....
        /*089c*/ 	.word	0x00013950


	//   ....[88]....
        /*08a0*/ 	.word	0x00013970


	//   ....[89]....
        /*08a4*/ 	.word	0x000139e0


	//   ....[90]....
        /*08a8*/ 	.word	0x00013e70


	//   ....[91]....
        /*08ac*/ 	.word	0x00014340


	//   ....[92]....
        /*08b0*/ 	.word	0x000144c0


	//   ....[93]....
        /*08b4*/ 	.word	0x00014510


	//   ....[94]....
        /*08b8*/ 	.word	0x00014590


	//   ....[95]....
        /*08bc*/ 	.word	0x000145e0


	//   ....[96]....
        /*08c0*/ 	.word	0x00014770


	//   ....[97]....
        /*08c4*/ 	.word	0x00014800


	//   ....[98]....
        /*08c8*/ 	.word	0x000148e0


	//   ....[99]....
        /*08cc*/ 	.word	0x00014a00


	//   ....[100]....
        /*08d0*/ 	.word	0x00014a60


	//   ....[101]....
        /*08d4*/ 	.word	0x00014b70


	//   ....[102]....
        /*08d8*/ 	.word	0x00014bd0


	//   ....[103]....
        /*08dc*/ 	.word	0x00014ce0


	//   ....[104]....
        /*08e0*/ 	.word	0x00014d40


	//   ....[105]....
        /*08e4*/ 	.word	0x00014e40


	//   ....[106]....
        /*08e8*/ 	.word	0x00014ea0


	//   ....[107]....
        /*08ec*/ 	.word	0x00014f80


	//   ....[108]....
        /*08f0*/ 	.word	0x000152f0


	//   ....[109]....
        /*08f4*/ 	.word	0x00015390


	//   ....[110]....
        /*08f8*/ 	.word	0x000154b0


	//   ....[111]....
        /*08fc*/ 	.word	0x00015530


	//   ....[112]....
        /*0900*/ 	.word	0x000155b0


	//   ....[113]....
        /*0904*/ 	.word	0x00015630


	//   ....[114]....
        /*0908*/ 	.word	0x000156b0


	//   ....[115]....
        /*090c*/ 	.word	0x00015740


	//   ....[116]....
        /*0910*/ 	.word	0x000157e0


	//   ....[117]....
        /*0914*/ 	.word	0x00015880


	//   ....[118]....
        /*0918*/ 	.word	0x00015900


	//   ....[119]....
        /*091c*/ 	.word	0x00015980


	//   ....[120]....
        /*0920*/ 	.word	0x00015a00


	//   ....[121]....
        /*0924*/ 	.word	0x00015a90


	//   ....[122]....
        /*0928*/ 	.word	0x00015b10


	//   ....[123]....
        /*092c*/ 	.word	0x00015bb0


	//   ....[124]....
        /*0930*/ 	.word	0x00015c40


	//   ....[125]....
        /*0934*/ 	.word	0x00015d70


	//----- nvinfo : EIATTR_REG_RECONFIG
	.align		4
.L_707:
        /*0938*/ 	.byte	0x01, 0x54
	.zero		2


	//----- nvinfo : EIATTR_SYSCALL_OFFSETS
	.align		4
        /*093c*/ 	.byte	0x04, 0x46
        /*093e*/ 	.short	(.L_709 - .L_708)


	//   ....[0]....
.L_708:
        /*0940*/ 	.word	0x000015e0


	//   ....[1]....
        /*0944*/ 	.word	0x0000eea0


	//   ....[2]....
        /*0948*/ 	.word	0x0000f000


	//   ....[3]....
        /*094c*/ 	.word	0x0000f100


	//   ....[4]....
        /*0950*/ 	.word	0x0000fae0


	//----- nvinfo : EIATTR_MBARRIER_INSTR_OFFSETS
	.align		4
.L_709:
        /*0954*/ 	.byte	0x04, 0x39
        /*0956*/ 	.short	(.L_711 - .L_710)


	//   ....[0]....
.L_710:
        /*0958*/ 	.word	0x00000250
        /*095c*/ 	.word	0x000000ff
        /*0960*/ 	.word	0x00036800
        /*0964*/ 	.short	0x0100
        /*0966*/ 	.byte	0x08
	.zero		1


	//   ....[1]....
        /*0968*/ 	.word	0x00000260
        /*096c*/ 	.word	0x000000ff
        /*0970*/ 	.word	0x00036820
        /*0974*/ 	.short	0x0100
        /*0976*/ 	.byte	0x08
	.zero		1


	//   ....[2]....
        /*0978*/ 	.word	0x00000350
        /*097c*/ 	.word	0x000000ff
        /*0980*/ 	.word	0x00036830
        /*0984*/ 	.short	0x0100
        /*0986*/ 	.byte	0x08
	.zero		1


	//   ....[3]....
        /*0988*/ 	.word	0x00000360
        /*098c*/ 	.word	0x000000ff
        /*0990*/ 	.word	0x00036840
        /*0994*/ 	.short	0x0100
        /*0996*/ 	.byte	0x08
	.zero		1


	//   ....[4]....
        /*0998*/ 	.word	0x00000370
        /*099c*/ 	.word	0x000000ff
        /*09a0*/ 	.word	0x00036838
        /*09a4*/ 	.short	0x0100
        /*09a6*/ 	.byte	0x08
	.zero		1


	//   ....[5]....
        /*09a8*/ 	.word	0x00000380
        /*09ac*/ 	.word	0x000000ff
        /*09b0*/ 	.word	0x00036848
        /*09b4*/ 	.short	0x0100
        /*09b6*/ 	.byte	0x08
	.zero		1


	//   ....[6]....
        /*09b8*/ 	.word	0x000004b0
        /*09bc*/ 	.word	0x000000ff
        /*09c0*/ 	.word	0x00036850
        /*09c4*/ 	.short	0x0100
        /*09c6*/ 	.byte	0x08
	.zero		1


	//   ....[7]....
        /*09c8*/ 	.word	0x000004c0
        /*09cc*/ 	.word	0x000000ff
        /*09d0*/ 	.word	0x00036860
        /*09d4*/ 	.short	0x0100
        /*09d6*/ 	.byte	0x08
	.zero		1


	//   ....[8]....
        /*09d8*/ 	.word	0x000004d0
        /*09dc*/ 	.word	0x000000ff
        /*09e0*/ 	.word	0x00036858
        /*09e4*/ 	.short	0x0100
        /*09e6*/ 	.byte	0x08
	.zero		1


	//   ....[9]....
        /*09e8*/ 	.word	0x000004e0
        /*09ec*/ 	.word	0x000000ff
        /*09f0*/ 	.word	0x00036868
        /*09f4*/ 	.short	0x0100
        /*09f6*/ 	.byte	0x08
	.zero		1


	//   ....[10]....
        /*09f8*/ 	.word	0x000005d0
        /*09fc*/ 	.word	0x000000ff
        /*0a00*/ 	.word	0x00036870
        /*0a04*/ 	.short	0x0100
        /*0a06*/ 	.byte	0x06
	.zero		1


	//   ....[11]....
        /*0a08*/ 	.word	0x000005e0
        /*0a0c*/ 	.word	0x000000ff
        /*0a10*/ 	.word	0x00036880
        /*0a14*/ 	.short	0x0100
        /*0a16*/ 	.byte	0x06
	.zero		1


	//   ....[12]....
        /*0a18*/ 	.word	0x000005f0
        /*0a1c*/ 	.word	0x000000ff
        /*0a20*/ 	.word	0x00036878
        /*0a24*/ 	.short	0x0100
        /*0a26*/ 	.byte	0x06
	.zero		1


	//   ....[13]....
        /*0a28*/ 	.word	0x00000600
        /*0a2c*/ 	.word	0x000000ff
        /*0a30*/ 	.word	0x00036888
        /*0a34*/ 	.short	0x0100
        /*0a36*/ 	.byte	0x06
	.zero		1


	//   ....[14]....
        /*0a38*/ 	.word	0x00000730
        /*0a3c*/ 	.word	0x000000ff
        /*0a40*/ 	.word	0x00036890
        /*0a44*/ 	.short	0x0100
        /*0a46*/ 	.byte	0x08
	.zero		1


	//   ....[15]....
        /*0a48*/ 	.word	0x00000740
        /*0a4c*/ 	.word	0x000000ff
        /*0a50*/ 	.word	0x000368a0
        /*0a54*/ 	.short	0x0100
        /*0a56*/ 	.byte	0x08
	.zero		1


	//   ....[16]....
        /*0a58*/ 	.word	0x00000750
        /*0a5c*/ 	.word	0x000000ff
        /*0a60*/ 	.word	0x00036898
        /*0a64*/ 	.short	0x0100
        /*0a66*/ 	.byte	0x08
	.zero		1


	//   ....[17]....
        /*0a68*/ 	.word	0x00000760
        /*0a6c*/ 	.word	0x000000ff
        /*0a70*/ 	.word	0x000368a8
        /*0a74*/ 	.short	0x0100
        /*0a76*/ 	.byte	0x08
	.zero		1


	//   ....[18]....
        /*0a78*/ 	.word	0x00000890
        /*0a7c*/ 	.word	0x000000ff
        /*0a80*/ 	.word	0x000368b0
        /*0a84*/ 	.short	0x0100
        /*0a86*/ 	.byte	0x08
	.zero		1


	//   ....[19]....
        /*0a88*/ 	.word	0x000008a0
        /*0a8c*/ 	.word	0x000000ff
        /*0a90*/ 	.word	0x000368c0
        /*0a94*/ 	.short	0x0100
        /*0a96*/ 	.byte	0x08
	.zero		1


	//   ....[20]....
        /*0a98*/ 	.word	0x000008b0
        /*0a9c*/ 	.word	0x000000ff
        /*0aa0*/ 	.word	0x000368b8
        /*0aa4*/ 	.short	0x0100
        /*0aa6*/ 	.byte	0x08
	.zero		1


	//   ....[21]....
        /*0aa8*/ 	.word	0x000008c0
        /*0aac*/ 	.word	0x000000ff
        /*0ab0*/ 	.word	0x000368c8
        /*0ab4*/ 	.short	0x0100
        /*0ab6*/ 	.byte	0x08
	.zero		1


	//   ....[22]....
        /*0ab8*/ 	.word	0x00001690
        /*0abc*/ 	.word	0x00000002
        /*0ac0*/ 	.word	0x00036800
        /*0ac4*/ 	.short	0x010a
        /*0ac6*/ 	.byte	0x3f
	.zero		1


	//   ....[23]....
        /*0ac8*/ 	.word	0x00001700
        /*0acc*/ 	.word	0x00000000
        /*0ad0*/ 	.word	0x00036830
        /*0ad4*/ 	.short	0x010a
        /*0ad6*/ 	.byte	0x3f
	.zero		1


	//   ....[24]....
        /*0ad8*/ 	.word	0x00001770
        /*0adc*/ 	.word	0x00000000
        /*0ae0*/ 	.word	0x00036830
        /*0ae4*/ 	.short	0x010a
        /*0ae6*/ 	.byte	0x3f
	.zero		1


	//   ....[25]....
        /*0ae8*/ 	.word	0x00004960
        /*0aec*/ 	.word	0x00000000
        /*0af0*/ 	.word	0x00000000
        /*0af4*/ 	.short	0x0101
        /*0af6*/ 	.byte	0x3f
	.zero		1


	//   ....[26]....
        /*0af8*/ 	.word	0x00006300
        /*0afc*/ 	.word	0x0000000c
        /*0b00*/ 	.word	0x00036830
        /*0b04*/ 	.short	0x010a
        /*0b06*/ 	.byte	0x3f
	.zero		1


	//   ....[27]....
        /*0b08*/ 	.word	0x00006350
        /*0b0c*/ 	.word	0x0000000c
        /*0b10*/ 	.word	0x00036830
        /*0b14*/ 	.short	0x010a
        /*0b16*/ 	.byte	0x3f
	.zero		1


	//   ....[28]....
        /*0b18*/ 	.word	0x00008890
        /*0b1c*/ 	.word	0x0000000e
        /*0b20*/ 	.word	0x00036850
        /*0b24*/ 	.short	0x010a
        /*0b26*/ 	.byte	0x3f
	.zero		1


	//   ....[29]....
        /*0b28*/ 	.word	0x000088d0
        /*0b2c*/ 	.word	0x0000000e
        /*0b30*/ 	.word	0x00036850
        /*0b34*/ 	.short	0x010a
        /*0b36*/ 	.byte	0x3f
	.zero		1


	//   ....[30]....
        /*0b38*/ 	.word	0x00009e20
        /*0b3c*/ 	.word	0x0000000c
        /*0b40*/ 	.word	0x00000000
        /*0b44*/ 	.short	0x0101
        /*0b46*/ 	.byte	0x3f
	.zero		1


	//   ....[31]....
        /*0b48*/ 	.word	0x00009e70
        /*0b4c*/ 	.word	0x0000000c
        /*0b50*/ 	.word	0x00000000
        /*0b54*/ 	.short	0x0101
        /*0b56*/ 	.byte	0x3f
	.zero		1


	//   ....[32]....
        /*0b58*/ 	.word	0x0000aa60
        /*0b5c*/ 	.word	0x0000000d
        /*0b60*/ 	.word	0x00036850
        /*0b64*/ 	.short	0x010a
        /*0b66*/ 	.byte	0x3f
	.zero		1


	//   ....[33]....
        /*0b68*/ 	.word	0x0000aaa0
        /*0b6c*/ 	.word	0x0000000d
        /*0b70*/ 	.word	0x00036850
        /*0b74*/ 	.short	0x010a
        /*0b76*/ 	.byte	0x3f
	.zero		1


	//   ....[34]....
        /*0b78*/ 	.word	0x0000b020
        /*0b7c*/ 	.word	0x0000000b
        /*0b80*/ 	.word	0x00000000
        /*0b84*/ 	.short	0x0101
        /*0b86*/ 	.byte	0x3f
	.zero		1


	//   ....[35]....
        /*0b88*/ 	.word	0x0000cb50
        /*0b8c*/ 	.word	0x00000026
        /*0b90*/ 	.word	0x00000000
        /*0b94*/ 	.short	0x0101
        /*0b96*/ 	.byte	0x3f
	.zero		1


	//   ....[36]....
        /*0b98*/ 	.word	0x0000f530
        /*0b9c*/ 	.word	0x00000000
        /*0ba0*/ 	.word	0x00036840
        /*0ba4*/ 	.short	0x010a
        /*0ba6*/ 	.byte	0x3f
	.zero		1


	//   ....[37]....
        /*0ba8*/ 	.word	0x00010550
        /*0bac*/ 	.word	0x0000000a
        /*0bb0*/ 	.word	0x00036800
        /*0bb4*/ 	.short	0x0107
        /*0bb6*/ 	.byte	0x3f
	.zero		1


	//   ....[38]....
        /*0bb8*/ 	.word	0x00010660
        /*0bbc*/ 	.word	0x00000002
        /*0bc0*/ 	.word	0x00036800
        /*0bc4*/ 	.short	0x0101
        /*0bc6*/ 	.byte	0x3f
	.zero		1


	//   ....[39]....
        /*0bc8*/ 	.word	0x00010680
        /*0bcc*/ 	.word	0x00000002
        /*0bd0*/ 	.word	0x00036820
        /*0bd4*/ 	.short	0x010a
        /*0bd6*/ 	.byte	0x3f
	.zero		1


	//   ....[40]....
        /*0bd8*/ 	.word	0x00010a00
        /*0bdc*/ 	.word	0x00000003
        /*0be0*/ 	.word	0x00036840
        /*0be4*/ 	.short	0x010a
        /*0be6*/ 	.byte	0x3f
	.zero		1


	//   ....[41]....
        /*0be8*/ 	.word	0x00010ec0
        /*0bec*/ 	.word	0x00000003
        /*0bf0*/ 	.word	0x00000060
        /*0bf4*/ 	.short	0x010a
        /*0bf6*/ 	.byte	0x3f
	.zero		1


	//   ....[42]....
        /*0bf8*/ 	.word	0x000116c0
        /*0bfc*/ 	.word	0x00000003
        /*0c00*/ 	.word	0x00036840
        /*0c04*/ 	.short	0x010a
        /*0c06*/ 	.byte	0x3f
	.zero		1


	//   ....[43]....
        /*0c08*/ 	.word	0x00011b80
        /*0c0c*/ 	.word	0x00000002
        /*0c10*/ 	.word	0x00000060
        /*0c14*/ 	.short	0x010a
        /*0c16*/ 	.byte	0x3f
	.zero		1


	//   ....[44]....
        /*0c18*/ 	.word	0x000122a0
        /*0c1c*/ 	.word	0x00000002
        /*0c20*/ 	.word	0x00036840
        /*0c24*/ 	.short	0x010a
        /*0c26*/ 	.byte	0x3f
	.zero		1


	//   ....[45]....
        /*0c28*/ 	.word	0x00012760
        /*0c2c*/ 	.word	0x00000002
        /*0c30*/ 	.word	0x00000060
        /*0c34*/ 	.short	0x010a
        /*0c36*/ 	.byte	0x3f
	.zero		1


	//   ....[46]....
        /*0c38*/ 	.word	0x00012e10
        /*0c3c*/ 	.word	0x00000002
        /*0c40*/ 	.word	0x00036860
        /*0c44*/ 	.short	0x010a
        /*0c46*/ 	.byte	0x3f
	.zero		1


	//   ....[47]....
        /*0c48*/ 	.word	0x00013df0
        /*0c4c*/ 	.word	0x00000000
        /*0c50*/ 	.word	0x00036820
        /*0c54*/ 	.short	0x010a
        /*0c56*/ 	.byte	0x3f
	.zero		1


	//   ....[48]....
        /*0c58*/ 	.word	0x00013fb0
        /*0c5c*/ 	.word	0x00000006
        /*0c60*/ 	.word	0x00000000
        /*0c64*/ 	.short	0x010a
        /*0c66*/ 	.byte	0x3f
	.zero		1


	//   ....[49]....
        /*0c68*/ 	.word	0x00014020
        /*0c6c*/ 	.word	0x00000007
        /*0c70*/ 	.word	0x00000000
        /*0c74*/ 	.short	0x010a
        /*0c76*/ 	.byte	0x3f
	.zero		1


	//   ....[50]....
        /*0c78*/ 	.word	0x00014090
        /*0c7c*/ 	.word	0x00000004
        /*0c80*/ 	.word	0x00000000
        /*0c84*/ 	.short	0x010a
        /*0c86*/ 	.byte	0x3f
	.zero		1


	//   ....[51]....
        /*0c88*/ 	.word	0x000140c0
        /*0c8c*/ 	.word	0x00000003
        /*0c90*/ 	.word	0x00000000
        /*0c94*/ 	.short	0x010a
        /*0c96*/ 	.byte	0x3f
	.zero		1


	//   ....[52]....
        /*0c98*/ 	.word	0x00014120
        /*0c9c*/ 	.word	0x00000002
        /*0ca0*/ 	.word	0x00036800
        /*0ca4*/ 	.short	0x010a
        /*0ca6*/ 	.byte	0x3f
	.zero		1


	//   ....[53]....
        /*0ca8*/ 	.word	0x00014170
        /*0cac*/ 	.word	0x00000000
        /*0cb0*/ 	.word	0x00036830
        /*0cb4*/ 	.short	0x010a
        /*0cb6*/ 	.byte	0x3f
	.zero		1


	//   ....[54]....
        /*0cb8*/ 	.word	0x000141c0
        /*0cbc*/ 	.word	0x0000000c
        /*0cc0*/ 	.word	0x00036830
        /*0cc4*/ 	.short	0x010a
        /*0cc6*/ 	.byte	0x3f
	.zero		1


	//   ....[55]....
        /*0cc8*/ 	.word	0x00014210
        /*0ccc*/ 	.word	0x0000000e
        /*0cd0*/ 	.word	0x00036850
        /*0cd4*/ 	.short	0x010a
        /*0cd6*/ 	.byte	0x3f
	.zero		1


	//   ....[56]....
        /*0cd8*/ 	.word	0x00014260
        /*0cdc*/ 	.word	0x0000000d
        /*0ce0*/ 	.word	0x00036850
        /*0ce4*/ 	.short	0x010a
        /*0ce6*/ 	.byte	0x3f
	.zero		1


	//   ....[57]....
        /*0ce8*/ 	.word	0x00014400
        /*0cec*/ 	.word	0x00000000
        /*0cf0*/ 	.word	0x00036840
        /*0cf4*/ 	.short	0x010a
        /*0cf6*/ 	.byte	0x3f
	.zero		1


	//   ....[58]....
        /*0cf8*/ 	.word	0x00015010
        /*0cfc*/ 	.word	0x00000002
        /*0d00*/ 	.word	0x00036820
        /*0d04*/ 	.short	0x010a
        /*0d06*/ 	.byte	0x3f
	.zero		1


	//   ....[59]....
        /*0d08*/ 	.word	0x00015060
        /*0d0c*/ 	.word	0x00000003
        /*0d10*/ 	.word	0x00036840
        /*0d14*/ 	.short	0x010a
        /*0d16*/ 	.byte	0x3f
	.zero		1


	//   ....[60]....
        /*0d18*/ 	.word	0x000150b0
        /*0d1c*/ 	.word	0x00000003
        /*0d20*/ 	.word	0x00000060
        /*0d24*/ 	.short	0x010a
        /*0d26*/ 	.byte	0x3f
	.zero		1


	//   ....[61]....
        /*0d28*/ 	.word	0x00015100
        /*0d2c*/ 	.word	0x00000003
        /*0d30*/ 	.word	0x00036840
        /*0d34*/ 	.short	0x010a
        /*0d36*/ 	.byte	0x3f
	.zero		1


	//   ....[62]....
        /*0d38*/ 	.word	0x00015150
        /*0d3c*/ 	.word	0x00000002
        /*0d40*/ 	.word	0x00000060
        /*0d44*/ 	.short	0x010a
        /*0d46*/ 	.byte	0x3f
	.zero		1


	//   ....[63]....
        /*0d48*/ 	.word	0x000151a0
        /*0d4c*/ 	.word	0x00000002
        /*0d50*/ 	.word	0x00036840
        /*0d54*/ 	.short	0x010a
        /*0d56*/ 	.byte	0x3f
	.zero		1


	//   ....[64]....
        /*0d58*/ 	.word	0x000151f0
        /*0d5c*/ 	.word	0x00000002
        /*0d60*/ 	.word	0x00000060
        /*0d64*/ 	.short	0x010a
        /*0d66*/ 	.byte	0x3f
	.zero		1


	//   ....[65]....
        /*0d68*/ 	.word	0x00015240
        /*0d6c*/ 	.word	0x00000002
        /*0d70*/ 	.word	0x00036860
        /*0d74*/ 	.short	0x010a
        /*0d76*/ 	.byte	0x3f
	.zero		1


	//   ....[66]....
        /*0d78*/ 	.word	0x00015c90
        /*0d7c*/ 	.word	0x00000000
        /*0d80*/ 	.word	0x00036820
        /*0d84*/ 	.short	0x010a
        /*0d86*/ 	.byte	0x3f
	.zero		1


	//   ....[67]....
        /*0d88*/ 	.word	0x00015e30
        /*0d8c*/ 	.word	0x00000006
        /*0d90*/ 	.word	0x00000000
        /*0d94*/ 	.short	0x010a
        /*0d96*/ 	.byte	0x3f
	.zero		1


	//   ....[68]....
        /*0d98*/ 	.word	0x00015e80
        /*0d9c*/ 	.word	0x00000007
        /*0da0*/ 	.word	0x00000000
        /*0da4*/ 	.short	0x010a
        /*0da6*/ 	.byte	0x3f
	.zero		1


	//   ....[69]....
        /*0da8*/ 	.word	0x00015ed0
        /*0dac*/ 	.word	0x00000004
        /*0db0*/ 	.word	0x00000000
        /*0db4*/ 	.short	0x010a
        /*0db6*/ 	.byte	0x3f
	.zero		1


	//----- nvinfo : EIATTR_NUM_MBARRIERS
	.align		4
.L_711:
        /*0db8*/ 	.byte	0x03, 0x38
        /*0dba*/ 	.short	0x0016


	//----- nvinfo : EIATTR_EXIT_INSTR_OFFSETS
	.align		4
        /*0dbc*/ 	.byte	0x04, 0x1c
        /*0dbe*/ 	.short	(.L_713 - .L_712)


	//   ....[0]....
.L_712:
        /*0dc0*/ 	.word	0x00000a30


	//   ....[1]....
        /*0dc4*/ 	.word	0x0000dc00


	//   ....[2]....
        /*0dc8*/ 	.word	0x00014110


	//----- nvinfo : EIATTR_MAX_THREADS
	.align		4
.L_713:
        /*0dcc*/ 	.byte	0x04, 0x05
        /*0dce*/ 	.short	(.L_715 - .L_714)
.L_714:
        /*0dd0*/ 	.word	0x00000180
        /*0dd4*/ 	.word	0x00000001
        /*0dd8*/ 	.word	0x00000001


	//----- nvinfo : EIATTR_CRS_STACK_SIZE
	.align		4
.L_715:
        /*0ddc*/ 	.byte	0x04, 0x1e
        /*0dde*/ 	.short	(.L_717 - .L_716)
.L_716:
        /*0de0*/ 	.word	0x00000000


	//----- nvinfo : EIATTR_CBANK_PARAM_SIZE
	.align		4
.L_717:
        /*0de4*/ 	.byte	0x03, 0x19
        /*0de6*/ 	.short	0x0af0


	//----- nvinfo : EIATTR_PARAM_CBANK
	.align		4
        /*0de8*/ 	.byte	0x04, 0x0a
        /*0dea*/ 	.short	(.L_719 - .L_718)
	.align		4
.L_718:
        /*0dec*/ 	.word	index@(.nv.constant0._ZN7cutlass13device_kernelIN5flash11enable_sm90INS1_16FlashAttnFwdSm90INS1_25CollectiveMainloopFwdSm90ILi2EN4cute5tupleIJNS5_1CILi1EEES8_S8_EEENS6_IJNS7_ILi128EEENS7_ILi112EEENS7_ILi192EEEEEELi192ENS_6half_tEfNS_4arch4Sm90ELb0ELb0ELb1ELb1ELb0ELb0ELb0ELb1ELb1ELb1ELb0ELb0EEENS1_21CollectiveEpilogueFwdINS6_IJSA_SC_SB_EEES9_SE_SG_Li256ELb1ELb1ELb0ELb0EEENS1_36VarlenDynamicPersistentTileSchedulerILi128ELi112ELi256ELi128ELb0ELb1ELb1ELb0ELb1ELb1EEEEEEEEEvNT_6ParamsE)
        /*0df0*/ 	.short	0x0210
        /*0df2*/ 	.short	0x0af0


	//----- nvinfo : EIATTR_SW_WAR
	.align		4
.L_719:
        /*0df4*/ 	.byte	0x04, 0x36
        /*0df6*/ 	.short	(.L_721 - .L_720)
.L_720:
        /*0df8*/ 	.word	0x00000008
.L_721:


//--------------------- .nv.info._ZN7cutlass13device_kernelIN5flash11enable_sm90INS1_16FlashAttnFwdSm90INS1_25CollectiveMainloopFwdSm90ILi2EN4cute5tupleIJNS5_1CILi1EEES8_S8_EEENS6_IJNS7_ILi128EEENS7_ILi112EEENS7_ILi192EEEEEELi192ENS_6half_tEfNS_4arch4Sm90ELb0ELb0ELb1ELb1ELb0ELb1ELb0ELb1ELb1ELb1ELb0ELb0EEENS1_21CollectiveEpilogueFwdINS6_IJSA_SC_SB_EEES9_SE_SG_Li256ELb1ELb1ELb0ELb0EEENS1_36VarlenDynamicPersistentTileSchedulerILi128ELi112ELi256ELi128ELb0ELb1ELb1ELb0ELb1ELb1EEEEEEEEEvNT_6ParamsE --------------------------
	.section	.nv.info._ZN7cutlass13device_kernelIN5flash11enable_sm90INS1_16FlashAttnFwdSm90INS1_25CollectiveMainloopFwdSm90ILi2EN4cute5tupleIJNS5_1CILi1EEES8_S8_EEENS6_IJNS7_ILi128EEENS7_ILi112EEENS7_ILi192EEEEEELi192ENS_6half_tEfNS_4arch4Sm90ELb0ELb0ELb1ELb1ELb0ELb1ELb0ELb1ELb1ELb1ELb0ELb0EEENS1_21CollectiveEpilogueFwdINS6_IJSA_SC_SB_EEES9_SE_SG_Li256ELb1ELb1ELb0ELb0EEENS1_36VarlenDynamicPersistentTileSchedulerILi128ELi112ELi256ELi128ELb0ELb1ELb1ELb0ELb1ELb1EEEEEEEEEvNT_6ParamsE,"",@"SHT_CUDA_INFO"
	.sectionflags	@""
	.align	4


	//----- nvinfo : EIATTR_CUDA_API_VERSION
	.align		4
        /*0000*/ 	.byte	0x04, 0x37
        /*0002*/ 	.short	(.L_723 - .L_722)
.L_722:
        /*0004*/ 	.word	0x00000082


	//----- nvinfo : EIATTR_KPARAM_INFO
	.align		4
.L_723:
        /*0008*/ 	.byte	0x04, 0x17
        /*000a*/ 	.short	(.L_725 - .L_724)
.L_724:
        /*000c*/ 	.word	0x00000000
        /*0010*/ 	.short	0x0000
        /*0012*/ 	.short	0x0070
        /*0014*/ 	.byte	0x00, 0xf0, 0x01, 0x2a


	//----- nvinfo : EIATTR_SPARSE_MMA_MASK
	.align		4
.L_725:
        /*0018*/ 	.byte	0x03, 0x50
        /*001a*/ 	.short	0x0000


	//----- nvinfo : EIATTR_MAXREG_COUNT
	.align		4
        /*001c*/ 	.byte	0x03, 0x1b
        /*001e*/ 	.short	0x00a8


	//----- nvinfo : EIATTR_NUM_BARRIERS
	.align		4
        /*0020*/ 	.byte	0x02, 0x4c
        /*0022*/ 	.byte	0x10
	.zero		1


	//----- nvinfo : EIATTR_EXTERNS
	.align		4
        /*0024*/ 	.byte	0x04, 0x0f
        /*0026*/ 	.short	(.L_727 - .L_726)


	//   ....[0]....
	.align		4
.L_726:
        /*0028*/ 	.word	index@(__assertfail)


	//----- nvinfo : EIATTR_ANNOTATIONS
	.align		4
.L_727:
        /*002c*/ 	.byte	0x04, 0x55
        /*002e*/ 	.short	(.L_729 - .L_728)


	//   ....[0]....
.L_728:
        /* <DEDUP_REMOVED lines=140> */


	//----- nvinfo : EIATTR_MERCURY_ISA_VERSION
	.align		4
.L_729:
        /*08d8*/ 	.byte	0x03, 0x5f
        /*08da*/ 	.short	0x0101


	//----- nvinfo : EIATTR_UNUSED_LOAD_BYTE_OFFSET
	.align		4
        /*08dc*/ 	.byte	0x04, 0x44
        /*08de*/ 	.short	(.L_731 - .L_730)


	//   ....[0]....
.L_730:
        /*08e0*/ 	.word	0x00000ab0
        /*08e4*/ 	.word	0x0000fff0


	//   ....[1]....
        /*08e8*/ 	.word	0x0001ca40
        /*08ec*/ 	.word	0x0000fff0


	//----- nvinfo : EIATTR_INT_WARP_WIDE_INSTR_OFFSETS
	.align		4
.L_731:
        /*08f0*/ 	.byte	0x04, 0x31
        /*08f2*/ 	.short	(.L_733 - .L_732)


	//   ....[0]....
.L_732:
        /*08f4*/ 	.word	0x00000190


	//   ....[1]....
        /*08f8*/ 	.word	0x000001d0


	//   ....[2]....
        /*08fc*/ 	.word	0x00000240


	//   ....[3]....
        /*0900*/ 	.word	0x00021900


	//   ....[4]....
        /*0904*/ 	.word	0x00021990


	//   ....[5]....
        /*0908*/ 	.word	0x00025990


	//   ....[6]....
        /*090c*/ 	.word	0x000259f0


	//----- nvinfo : EIATTR_COOP_GROUP_MASK_REGIDS
	.align		4
.L_733:
        /*0910*/ 	.byte	0x04, 0x29
        /*0912*/ 	.short	(.L_735 - .L_734)


	//   ....[0]....
.L_734:
        /*0914*/ 	.word	0xffffffff


	//   ....[1]....
        /*0918*/ 	.word	0xffffffff


	//   ....[2]....
        /*091c*/ 	.word	0xffffffff


	//   ....[3]....
        /*0920*/ 	.word	0xffffffff


	//   ....[4]....
        /*0924*/ 	.word	0xffffffff


	//   ....[5]....
        /*0928*/ 	.word	0xffffffff


	//   ....[6]....
        /*092c*/ 	.word	0xffffffff


	//   ....[7]....
        /*0930*/ 	.word	0xffffffff


	//   ....[8]....
        /*0934*/ 	.word	0xffffffff


	//   ....[9]....
        /*0938*/ 	.word	0xffffffff


	//   ....[10]....
        /*093c*/ 	.word	0xffffffff


	//   ....[11]....
        /*0940*/ 	.word	0xffffffff


	//   ....[12]....
        /*0944*/ 	.word	0xffffffff


	//   ....[13]....
        /*0948*/ 	.word	0xffffffff


	//   ....[14]....
        /*094c*/ 	.word	0xffffffff


	//   ....[15]....
        /*0950*/ 	.word	0xffffffff


	//   ....[16]....
        /*0954*/ 	.word	0xffffffff


	//   ....[17]....
        /*0958*/ 	.word	0xffffffff


	//   ....[18]....
        /*095c*/ 	.word	0xffffffff


	//   ....[19]....
        /*0960*/ 	.word	0xffffffff


	//   ....[20]....
        /*0964*/ 	.word	0xffffffff


	//   ....[21]....
        /*0968*/ 	.word	0xffffffff


	//   ....[22]....
        /*096c*/ 	.word	0xffffffff


	//   ....[23]....
        /*0970*/ 	.word	0xffffffff


	//   ....[24]....
        /*0974*/ 	.word	0xffffffff


	//   ....[25]....
        /*0978*/ 	.word	0xffffffff


	//   ....[26]....
        /*097c*/ 	.word	0xffffffff


	//   ....[27]....
        /*0980*/ 	.word	0xffffffff


	//   ....[28]....
        /*0984*/ 	.word	0xffffffff


	//   ....[29]....
        /*0988*/ 	.word	0xffffffff


	//   ....[30]....
        /*098c*/ 	.word	0xffffffff


	//   ....[31]....
        /*0990*/ 	.word	0xffffffff


	//   ....[32]....
        /*0994*/ 	.word	0xffffffff


	//   ....[33]....
        /*0998*/ 	.word	0xffffffff


	//   ....[34]....
        /*099c*/ 	.word	0xffffffff


	//   ....[35]....
        /*09a0*/ 	.word	0xffffffff


	//   ....[36]....
        /*09a4*/ 	.word	0xffffffff


	//   ....[37]....
        /*09a8*/ 	.word	0xffffffff


	//   ....[38]....
        /*09ac*/ 	.word	0xffffffff


	//   ....[39]....
        /*09b0*/ 	.word	0xffffffff


	//   ....[40]....
        /*09b4*/ 	.word	0xffffffff


	//   ....[41]....
        /*09b8*/ 	.word	0xffffffff


	//   ....[42]....
        /*09bc*/ 	.word	0xffffffff


	//   ....[43]....
        /*09c0*/ 	.word	0xffffffff


	//   ....[44]....
        /*09c4*/ 	.word	0xffffffff


	//   ....[45]....
        /*09c8*/ 	.word	0xffffffff


	//   ....[46]....
        /*09cc*/ 	.word	0xffffffff


	//   ....[47]....
        /*09d0*/ 	.word	0xffffffff


	//   ....[48]....
        /*09d4*/ 	.word	0xffffffff


	//   ....[49]....
        /*09d8*/ 	.word	0xffffffff


	//   ....[50]....
        /*09dc*/ 	.word	0xffffffff


	//   ....[51]....
        /*09e0*/ 	.word	0xffffffff


	//   ....[52]....
        /*09e4*/ 	.word	0xffffffff


	//   ....[53]....
        /*09e8*/ 	.word	0xffffffff


	//   ....[54]....
        /*09ec*/ 	.word	0xffffffff


	//   ....[55]....
        /*09f0*/ 	.word	0xffffffff


	//   ....[56]....
        /*09f4*/ 	.word	0xffffffff


	//   ....[57]....
        /*09f8*/ 	.word	0xffffffff


	//   ....[58]....
        /*09fc*/ 	.word	0xffffffff


	//   ....[59]....
        /*0a00*/ 	.word	0xffffffff


	//   ....[60]....
        /*0a04*/ 	.word	0xffffffff


	//   ....[61]....
        /*0a08*/ 	.word	0xffffffff


	//   ....[62]....
        /*0a0c*/ 	.word	0xffffffff


	//   ....[63]....
        /*0a10*/ 	.word	0xffffffff


	//   ....[64]....
        /*0a14*/ 	.word	0xffffffff


	//   ....[65]....
        /*0a18*/ 	.word	0xffffffff


	//   ....[66]....
        /*0a1c*/ 	.word	0xffffffff


	//   ....[67]....
        /*0a20*/ 	.word	0xffffffff


	//   ....[68]....
        /*0a24*/ 	.word	0xffffffff


	//   ....[69]....
        /*0a28*/ 	.word	0xffffffff


	//   ....[70]....
        /*0a2c*/ 	.word	0xffffffff


	//   ....[71]....
        /*0a30*/ 	.word	0xffffffff


	//   ....[72]....
        /*0a34*/ 	.word	0xffffffff


	//   ....[73]....
        /*0a38*/ 	.word	0xffffffff


	//   ....[74]....
        /*0a3c*/ 	.word	0xffffffff


	//   ....[75]....
        /*0a40*/ 	.word	0xffffffff


	//   ....[76]....
        /*0a44*/ 	.word	0xffffffff


	//   ....[77]....
        /*0a48*/ 	.word	0xffffffff


	//   ....[78]....
        /*0a4c*/ 	.word	0xffffffff


	//   ....[79]....
        /*0a50*/ 	.word	0xffffffff


	//   ....[80]....
        /*0a54*/ 	.word	0xffffffff


	//   ....[81]....
        /*0a58*/ 	.word	0xffffffff


	//   ....[82]....
        /*0a5c*/ 	.word	0xffffffff


	//   ....[83]....
        /*0a60*/ 	.word	0xffffffff


	//   ....[84]....
        /*0a64*/ 	.word	0xffffffff


	//   ....[85]....
        /*0a68*/ 	.word	0xffffffff


	//   ....[86]....
        /*0a6c*/ 	.word	0xffffffff


	//   ....[87]....
        /*0a70*/ 	.word	0xffffffff


	//   ....[88]....
        /*0a74*/ 	.word	0xffffffff


	//   ....[89]....
        /*0a78*/ 	.word	0xffffffff


	//   ....[90]....
        /*0a7c*/ 	.word	0xffffffff


	//   ....[91]....
        /*0a80*/ 	.word	0xffffffff


	//   ....[92]....
        /*0a84*/ 	.word	0xffffffff


	//   ....[93]....
        /*0a88*/ 	.word	0xffffffff


	//   ....[94]....
        /*0a8c*/ 	.word	0xffffffff


	//   ....[95]....
        /*0a90*/ 	.word	0xffffffff


	//   ....[96]....
        /*0a94*/ 	.word	0xffffffff


	//   ....[97]....
        /*0a98*/ 	.word	0xffffffff


	//   ....[98]....
        /*0a9c*/ 	.word	0xffffffff


	//   ....[99]....
        /*0aa0*/ 	.word	0xffffffff


	//   ....[100]....
        /*0aa4*/ 	.word	0x0500000f


	//   ....[101]....
        /*0aa8*/ 	.word	0x0500000f


	//   ....[102]....
        /*0aac*/ 	.word	0x0500000f


	//   ....[103]....
        /*0ab0*/ 	.word	0x0500000f


	//   ....[104]....
        /*0ab4*/ 	.word	0x0500000f


	//   ....[105]....
        /*0ab8*/ 	.word	0x0500000f


	//   ....[106]....
        /*0abc*/ 	.word	0x0500000f


	//   ....[107]....
        /*0ac0*/ 	.word	0x0500000f


	//   ....[108]....
        /*0ac4*/ 	.word	0x0500000f


	//   ....[109]....
        /*0ac8*/ 	.word	0x0500000f


	//   ....[110]....
        /*0acc*/ 	.word	0x0500000f


	//   ....[111]....
        /*0ad0*/ 	.word	0x0500000f


	//   ....[112]....
        /*0ad4*/ 	.word	0x0500000f


	//   ....[113]....
        /*0ad8*/ 	.word	0x0500000f


	//   ....[114]....
        /*0adc*/ 	.word	0x0500000f


	//   ....[115]....
        /*0ae0*/ 	.word	0x0500000f


	//   ....[116]....
        /*0ae4*/ 	.word	0x0500000f


	//   ....[117]....
        /*0ae8*/ 	.word	0x0500000f


	//   ....[118]....
        /*0aec*/ 	.word	0x0500000f


	//   ....[119]....
        /*0af0*/ 	.word	0x0500000f


	//   ....[120]....
        /*0af4*/ 	.word	0x0500000f


	//   ....[121]....
        /*0af8*/ 	.word	0x0500000f


	//   ....[122]....
        /*0afc*/ 	.word	0x0500000f


	//   ....[123]....
        /*0b00*/ 	.word	0x0500000f


	//   ....[124]....
        /*0b04*/ 	.word	0x0500000f


	//   ....[125]....
        /*0b08*/ 	.word	0x0500000f


	//   ....[126]....
        /*0b0c*/ 	.word	0x0500000f


	//   ....[127]....
        /*0b10*/ 	.word	0x0500000f


	//   ....[128]....
        /*0b14*/ 	.word	0x0500000f


	//   ....[129]....
        /*0b18*/ 	.word	0x0500000f


	//   ....[130]....
        /*0b1c*/ 	.word	0x0500000f


	//   ....[131]....
        /*0b20*/ 	.word	0x0500000f


	//   ....[132]....
        /*0b24*/ 	.word	0x0500000f


	//   ....[133]....
        /*0b28*/ 	.word	0x0500000f


	//   ....[134]....
        /*0b2c*/ 	.word	0x0500000f


	//   ....[135]....
        /*0b30*/ 	.word	0x0500000f


	//   ....[136]....
        /*0b34*/ 	.word	0x0500000f


	//   ....[137]....
        /*0b38*/ 	.word	0x0500000f


	//   ....[138]....
        /*0b3c*/ 	.word	0x0500000f


	//   ....[139]....
        /*0b40*/ 	.word	0x0500000f


	//   ....[140]....
        /*0b44*/ 	.word	0x0500000f


	//   ....[141]....
        /*0b48*/ 	.word	0x0500000f


	//   ....[142]....
        /*0b4c*/ 	.word	0x0500000f


	//   ....[143]....
        /*0b50*/ 	.word	0x0500000f


	//----- nvinfo : EIATTR_COOP_GROUP_INSTR_OFFSETS
	.align		4
.L_735:
        /*0b54*/ 	.byte	0x04, 0x28
        /*0b56*/ 	.short	(.L_737 - .L_736)


	//   ....[0]....
.L_736:
        /*0b58*/ 	.word	0x00000070


	//   ....[1]....
        /*0b5c*/ 	.word	0x000001a0


	//   ....[2]....
        /*0b60*/ 	.word	0x000001f0


	//   ....[3]....
        /*0b64*/ 	.word	0x00000420


	//   ....[4]....
        /*0b68*/ 	.word	0x00000580


	//   ....[5]....
        /*0b6c*/ 	.word	0x000006a0


	//   ....[6]....
        /*0b70*/ 	.word	0x00000800


	//   ....[7]....
        /*0b74*/ 	.word	0x0000ac50


	//   ....[8]....
        /*0b78*/ 	.word	0x0000b1f0


	//   ....[9]....
        /*0b7c*/ 	.word	0x0000b200


	//   ....[10]....
        /*0b80*/ 	.word	0x0000b210


	//   ....[11]....
        /*0b84*/ 	.word	0x0000b220


	//   ....[12]....
        /*0b88*/ 	.word	0x0000dcd0


	//   ....[13]....
        /*0b8c*/ 	.word	0x0000dce0


	//   ....[14]....
        /*0b90*/ 	.word	0x0000dcf0


	//   ....[15]....
        /*0b94*/ 	.word	0x0000dd00


	//   ....[16]....
        /*0b98*/ 	.word	0x000149c0


	//   ....[17]....
        /*0b9c*/ 	.word	0x000149e0


	//   ....[18]....
        /*0ba0*/ 	.word	0x00014d50


	//   ....[19]....
        /*0ba4*/ 	.word	0x00014d70


	//   ....[20]....
        /*0ba8*/ 	.word	0x0001a720


	//   ....[21]....
        /*0bac*/ 	.word	0x0001a740


	//   ....[22]....
        /*0bb0*/ 	.word	0x0001ad60


	//   ....[23]....
        /*0bb4*/ 	.word	0x0001ae00


	//   ....[24]....
        /*0bb8*/ 	.word	0x0001c1c0


	//   ....[25]....
        /*0bbc*/ 	.word	0x0001c1d0


	//   ....[26]....
        /*0bc0*/ 	.word	0x0001c200


	//   ....[27]....
        /*0bc4*/ 	.word	0x0001c210


	//   ....[28]....
        /*0bc8*/ 	.word	0x0001d870


	//   ....[29]....
        /*0bcc*/ 	.word	0x0001d8e0


	//   ....[30]....
        /*0bd0*/ 	.word	0x0001d990


	//   ....[31]....
        /*0bd4*/ 	.word	0x0001d9a0


	//   ....[32]....
        /*0bd8*/ 	.word	0x0001df60


	//   ....[33]....
        /*0bdc*/ 	.word	0x0001df80


	//   ....[34]....
        /*0be0*/ 	.word	0x0001e080


	//   ....[35]....
        /*0be4*/ 	.word	0x0001e0a0


	//   ....[36]....
        /*0be8*/ 	.word	0x0001e1a0


	//   ....[37]....
        /*0bec*/ 	.word	0x0001e1c0


	//   ....[38]....
        /*0bf0*/ 	.word	0x0001e2d0


	//   ....[39]....
        /*0bf4*/ 	.word	0x0001e2f0


	//   ....[40]....
        /*0bf8*/ 	.word	0x0001eba0


	//   ....[41]....
        /*0bfc*/ 	.word	0x0001ebb0


	//   ....[42]....
        /*0c00*/ 	.word	0x0001ecb0


	//   ....[43]....
        /*0c04*/ 	.word	0x0001ecd0


	//   ....[44]....
        /*0c08*/ 	.word	0x0001edd0


	//   ....[45]....
        /*0c0c*/ 	.word	0x0001edf0


	//   ....[46]....
        /*0c10*/ 	.word	0x0001ef00


	//   ....[47]....
        /*0c14*/ 	.word	0x0001ef20


	//   ....[48]....
        /*0c18*/ 	.word	0x0001f0b0


	//   ....[49]....
        /*0c1c*/ 	.word	0x0001f280


	//   ....[50]....
        /*0c20*/ 	.word	0x0001f2b0


	//   ....[51]....
        /*0c24*/ 	.word	0x0001f2e0


	//   ....[52]....
        /*0c28*/ 	.word	0x0001f310


	//   ....[53]....
        /*0c2c*/ 	.word	0x0001f340


	//   ....[54]....
        /*0c30*/ 	.word	0x0001f370


	//   ....[55]....
        /*0c34*/ 	.word	0x0001f4e0


	//   ....[56]....
        /*0c38*/ 	.word	0x0001f510


	//   ....[57]....
        /*0c3c*/ 	.word	0x0001f540


	//   ....[58]....
        /*0c40*/ 	.word	0x0001f570


	//   ....[59]....
        /*0c44*/ 	.word	0x0001f5a0


	//   ....[60]....
        /*0c48*/ 	.word	0x0001f5d0


	//   ....[61]....
        /*0c4c*/ 	.word	0x0001f660


	//   ....[62]....
        /*0c50*/ 	.word	0x0001f690


	//   ....[63]....
        /*0c54*/ 	.word	0x0001f720


	//   ....[64]....
        /*0c58*/ 	.word	0x000203b0


	//   ....[65]....
        /*0c5c*/ 	.word	0x00021f10


	//   ....[66]....
        /*0c60*/ 	.word	0x00022be0


	//   ....[67]....
        /*0c64*/ 	.word	0x00022c00


	//   ....[68]....
        /*0c68*/ 	.word	0x00022cb0


	//   ....[69]....
        /*0c6c*/ 	.word	0x00022cc0


	//   ....[70]....
        /*0c70*/ 	.word	0x00022d60


	//   ....[71]....
        /*0c74*/ 	.word	0x00022d70


	//   ....[72]....
        /*0c78*/ 	.word	0x00022e10


	//   ....[73]....
        /*0c7c*/ 	.word	0x00022e20


	//   ....[74]....
        /*0c80*/ 	.word	0x00022ec0


	//   ....[75]....
        /*0c84*/ 	.word	0x00022ed0


	//   ....[76]....
        /*0c88*/ 	.word	0x00022f70


	//   ....[77]....
        /*0c8c*/ 	.word	0x00022f80


	//   ....[78]....
        /*0c90*/ 	.word	0x00023020


	//   ....[79]....
        /*0c94*/ 	.word	0x00023030


	//   ....[80]....
        /*0c98*/ 	.word	0x00023080


	//   ....[81]....
        /*0c9c*/ 	.word	0x000230c0


	//   ....[82]....
        /*0ca0*/ 	.word	0x00026200


	//   ....[83]....
        /*0ca4*/ 	.word	0x00026220


	//   ....[84]....
        /*0ca8*/ 	.word	0x00026260


	//   ....[85]....
        /*0cac*/ 	.word	0x00026290


	//   ....[86]....
        /*0cb0*/ 	.word	0x000262c0


	//   ....[87]....
        /*0cb4*/ 	.word	0x000262f0


	//   ....[88]....
        /*0cb8*/ 	.word	0x00026320


	//   ....[89]....
        /*0cbc*/ 	.word	0x00026350


	//   ....[90]....
        /*0cc0*/ 	.word	0x000264e0


	//   ....[91]....
        /*0cc4*/ 	.word	0x00026510


	//   ....[92]....
        /*0cc8*/ 	.word	0x00026540


	//   ....[93]....
        /*0ccc*/ 	.word	0x00026570


	//   ....[94]....
        /*0cd0*/ 	.word	0x000265a0


	//   ....[95]....
        /*0cd4*/ 	.word	0x000265d0


	//   ....[96]....
        /*0cd8*/ 	.word	0x00026690


	//   ....[97]....
        /*0cdc*/ 	.word	0x000266b0


	//   ....[98]....
        /*0ce0*/ 	.word	0x00026720


	//   ....[99]....
        /*0ce4*/ 	.word	0x00026ba0


	//   ....[100]....
        /*0ce8*/ 	.word	0x00027000


	//   ....[101]....
        /*0cec*/ 	.word	0x00027090


	//   ....[102]....
        /*0cf0*/ 	.word	0x000270e0


	//   ....[103]....
        /*0cf4*/ 	.word	0x00027130


	//   ....[104]....
        /*0cf8*/ 	.word	0x00027210


	//   ....[105]....
        /*0cfc*/ 	.word	0x000272b0


	//   ....[106]....
        /*0d00*/ 	.word	0x00027300


	//   ....[107]....
        /*0d04*/ 	.word	0x00027360


	//   ....[108]....
        /*0d08*/ 	.word	0x000275b0


	//   ....[109]....
        /*0d0c*/ 	.word	0x000278b0


	//   ....[110]....
        /*0d10*/ 	.word	0x00027a20


	//   ....[111]....
        /*0d14*/ 	.word	0x00027a70


	//   ....[112]....
        /*0d18*/ 	.word	0x00027b20


	//   ....[113]....
        /*0d1c*/ 	.word	0x00027c30


	//   ....[114]....
        /*0d20*/ 	.word	0x00027c90


	//   ....[115]....
        /*0d24*/ 	.word	0x00027da0


	//   ....[116]....
        /*0d28*/ 	.word	0x00027e00


	//   ....[117]....
        /*0d2c*/ 	.word	0x00027f10


	//   ....[118]....
        /*0d30*/ 	.word	0x00027f70


	//   ....[119]....
        /*0d34*/ 	.word	0x00028080


	//   ....[120]....
        /*0d38*/ 	.word	0x000280e0


	//   ....[121]....
        /*0d3c*/ 	.word	0x000281f0


	//   ....[122]....
        /*0d40*/ 	.word	0x00028250


	//   ....[123]....
        /*0d44*/ 	.word	0x00028360


	//   ....[124]....
        /*0d48*/ 	.word	0x000283c0


	//   ....[125]....
        /*0d4c*/ 	.word	0x000284a0


	//   ....[126]....
        /*0d50*/ 	.word	0x00028810


	//   ....[127]....
        /*0d54*/ 	.word	0x000288c0


	//   ....[128]....
        /*0d58*/ 	.word	0x000289c0


	//   ....[129]....
        /*0d5c*/ 	.word	0x00028a50


	//   ....[130]....
        /*0d60*/ 	.word	0x00028ad0


	//   ....[131]....
        /*0d64*/ 	.word	0x00028b50


	//   ....[132]....
        /*0d68*/ 	.word	0x00028bd0


	//   ....[133]....
        /*0d6c*/ 	.word	0x00028c60


	//   ....[134]....
        /*0d70*/ 	.word	0x00028d00


	//   ....[135]....
        /*0d74*/ 	.word	0x00028dd0


	//   ....[136]....
        /*0d78*/ 	.word	0x00028e50


	//   ....[137]....
        /*0d7c*/ 	.word	0x00028ed0


	//   ....[138]....
        /*0d80*/ 	.word	0x00028f50


	//   ....[139]....
        /*0d84*/ 	.word	0x00028fe0


	//   ....[140]....
        /*0d88*/ 	.word	0x00029060


	//   ....[141]....
        /*0d8c*/ 	.word	0x00029100


	//   ....[142]....
        /*0d90*/ 	.word	0x00029190


	//   ....[143]....
        /*0d94*/ 	.word	0x000292c0


	//----- nvinfo : EIATTR_REG_RECONFIG
	.align		4
.L_737:
        /*0d98*/ 	.byte	0x01, 0x54
	.zero		2


	//----- nvinfo : EIATTR_SYSCALL_OFFSETS
	.align		4
        /*0d9c*/ 	.byte	0x04, 0x46
        /*0d9e*/ 	.short	(.L_739 - .L_738)


	//   ....[0]....
.L_738:
        /*0da0*/ 	.word	0x00001c30


	//   ....[1]....
        /*0da4*/ 	.word	0x00001d80


	//   ....[2]....
        /*0da8*/ 	.word	0x0000adf0


	//   ....[3]....
        /*0dac*/ 	.word	0x0000b170


	//   ....[4]....
        /*0db0*/ 	.word	0x00021b00


	//   ....[5]....
        /*0db4*/ 	.word	0x00021c60


	//   ....[6]....
        /*0db8*/ 	.word	0x00021d60


	//   ....[7]....
        /*0dbc*/ 	.word	0x00022760


	//----- nvinfo : EIATTR_MBARRIER_INSTR_OFFSETS
	.align		4
.L_739:
        /*0dc0*/ 	.byte	0x04, 0x39
        /*0dc2*/ 	.short	(.L_741 - .L_740)


	//   ....[0]....
.L_740:
        /*0dc4*/ 	.word	0x000002d0
        /*0dc8*/ 	.word	0x000000ff
        /*0dcc*/ 	.word	0x00036800
        /*0dd0*/ 	.short	0x0100
        /*0dd2*/ 	.byte	0x08
	.zero		1


	//   ....[1]....
        /*0dd4*/ 	.word	0x000002e0
        /*0dd8*/ 	.word	0x000000ff
        /*0ddc*/ 	.word	0x00036820
        /*0de0*/ 	.short	0x0100
        /*0de2*/ 	.byte	0x08
	.zero		1


	//   ....[2]....
        /*0de4*/ 	.word	0x000003d0
        /*0de8*/ 	.word	0x000000ff
        /*0dec*/ 	.word	0x00036830
        /*0df0*/ 	.short	0x0100
        /*0df2*/ 	.byte	0x08
	.zero		1


	//   ....[3]....
        /*0df4*/ 	.word	0x000003e0
        /*0df8*/ 	.word	0x000000ff
        /*0dfc*/ 	.word	0x00036840
        /*0e00*/ 	.short	0x0100
        /*0e02*/ 	.byte	0x08
	.zero		1


	//   ....[4]....
        /*0e04*/ 	.word	0x000003f0
        /*0e08*/ 	.word	0x000000ff
        /*0e0c*/ 	.word	0x00036838
        /*0e10*/ 	.short	0x0100
        /*0e12*/ 	.byte	0x08
	.zero		1


	//   ....[5]....
        /*0e14*/ 	.word	0x00000400
        /*0e18*/ 	.word	0x000000ff
        /*0e1c*/ 	.word	0x00036848
        /*0e20*/ 	.short	0x0100
        /*0e22*/ 	.byte	0x08
	.zero		1


	//   ....[6]....
        /*0e24*/ 	.word	0x00000530
        /*0e28*/ 	.word	0x000000ff
        /*0e2c*/ 	.word	0x00036850
        /*0e30*/ 	.short	0x0100
        /*0e32*/ 	.byte	0x08
	.zero		1


	//   ....[7]....
        /*0e34*/ 	.word	0x00000540
        /*0e38*/ 	.word	0x000000ff
        /*0e3c*/ 	.word	0x00036860
        /*0e40*/ 	.short	0x0100
        /*0e42*/ 	.byte	0x08
	.zero		1


	//   ....[8]....
        /*0e44*/ 	.word	0x00000550
        /*0e48*/ 	.word	0x000000ff
        /*0e4c*/ 	.word	0x00036858
        /*0e50*/ 	.short	0x0100
        /*0e52*/ 	.byte	0x08
	.zero		1


	//   ....[9]....
        /*0e54*/ 	.word	0x00000560
        /*0e58*/ 	.word	0x000000ff
        /*0e5c*/ 	.word	0x00036868
        /*0e60*/ 	.short	0x0100
        /*0e62*/ 	.byte	0x08
	.zero		1


	//   ....[10]....
        /*0e64*/ 	.word	0x00000650
        /*0e68*/ 	.word	0x000000ff
        /*0e6c*/ 	.word	0x00036870
        /*0e70*/ 	.short	0x0100
        /*0e72*/ 	.byte	0x06
	.zero		1


	//   ....[11]....
        /*0e74*/ 	.word	0x00000660
        /*0e78*/ 	.word	0x000000ff
        /*0e7c*/ 	.word	0x00036880
        /*0e80*/ 	.short	0x0100
        /*0e82*/ 	.byte	0x06
	.zero		1


	//   ....[12]....
        /*0e84*/ 	.word	0x00000670
        /*0e88*/ 	.word	0x000000ff
        /*0e8c*/ 	.word	0x00036878
        /*0e90*/ 	.short	0x0100
        /*0e92*/ 	.byte	0x06
	.zero		1


	//   ....[13]....
        /*0e94*/ 	.word	0x00000680
        /*0e98*/ 	.word	0x000000ff
        /*0e9c*/ 	.word	0x00036888
        /*0ea0*/ 	.short	0x0100
        /*0ea2*/ 	.byte	0x06
	.zero		1


	//   ....[14]....
        /*0ea4*/ 	.word	0x000007b0
        /*0ea8*/ 	.word	0x000000ff
        /*0eac*/ 	.word	0x00036890
        /*0eb0*/ 	.short	0x0100
        /*0eb2*/ 	.byte	0x08
	.zero		1


	//   ....[15]....
        /*0eb4*/ 	.word	0x000007c0
        /*0eb8*/ 	.word	0x000000ff
        /*0ebc*/ 	.word	0x000368a0
        /*0ec0*/ 	.short	0x0100
        /*0ec2*/ 	.byte	0x08
	.zero		1


	//   ....[16]....
        /*0ec4*/ 	.word	0x000007d0
        /*0ec8*/ 	.word	0x000000ff
        /*0ecc*/ 	.word	0x00036898
        /*0ed0*/ 	.short	0x0100
        /*0ed2*/ 	.byte	0x08
	.zero		1


	//   ....[17]....
        /*0ed4*/ 	.word	0x000007e0
        /*0ed8*/ 	.word	0x000000ff
        /*0edc*/ 	.word	0x000368a8
        /*0ee0*/ 	.short	0x0100
        /*0ee2*/ 	.byte	0x08
	.zero		1


	//   ....[18]....
        /*0ee4*/ 	.word	0x00000910
        /*0ee8*/ 	.word	0x000000ff
        /*0eec*/ 	.word	0x000368b0
        /*0ef0*/ 	.short	0x0100
        /*0ef2*/ 	.byte	0x08
	.zero		1


	//   ....[19]....
        /*0ef4*/ 	.word	0x00000920
        /*0ef8*/ 	.word	0x000000ff
        /*0efc*/ 	.word	0x000368c0
        /*0f00*/ 	.short	0x0100
        /*0f02*/ 	.byte	0x08
	.zero		1


	//   ....[20]....
        /*0f04*/ 	.word	0x00000930
        /*0f08*/ 	.word	0x000000ff
        /*0f0c*/ 	.word	0x000368b8
        /*0f10*/ 	.short	0x0100
        /*0f12*/ 	.byte	0x08
	.zero		1


	//   ....[21]....
        /*0f14*/ 	.word	0x00000940
        /*0f18*/ 	.word	0x000000ff
        /*0f1c*/ 	.word	0x000368c8
        /*0f20*/ 	.short	0x0100
        /*0f22*/ 	.byte	0x08
	.zero		1


	//   ....[22]....
        /*0f24*/ 	.word	0x000038f0
        /*0f28*/ 	.word	0x00000064
        /*0f2c*/ 	.word	0x00036890
        /*0f30*/ 	.short	0x010a
        /*0f32*/ 	.byte	0x3f
	.zero		1


	//   ....[23]....
        /*0f34*/ 	.word	0x00006c50
        /*0f38*/ 	.word	0x00000064
        /*0f3c*/ 	.word	0x00036890
        /*0f40*/ 	.short	0x010a
        /*0f42*/ 	.byte	0x3f
	.zero		1


	//   ....[24]....
        /*0f44*/ 	.word	0x00009d30
        /*0f48*/ 	.word	0x00000064
        /*0f4c*/ 	.word	0x00036890
        /*0f50*/ 	.short	0x010a
        /*0f52*/ 	.byte	0x3f
	.zero		1


	//   ....[25]....
        /*0f54*/ 	.word	0x0000a100
        /*0f58*/ 	.word	0x0000002c
        /*0f5c*/ 	.word	0x00000000
        /*0f60*/ 	.short	0x0101
        /*0f62*/ 	.byte	0x3f
	.zero		1


	//   ....[26]....
        /*0f64*/ 	.word	0x0000a140
        /*0f68*/ 	.word	0x00000064
        /*0f6c*/ 	.word	0x000368b0
        /*0f70*/ 	.short	0x010a
        /*0f72*/ 	.byte	0x3f
	.zero		1


	//   ....[27]....
        /*0f74*/ 	.word	0x0000a7b0
        /*0f78*/ 	.word	0x00000064
        /*0f7c*/ 	.word	0x00000000
        /*0f80*/ 	.short	0x0101
        /*0f82*/ 	.byte	0x3f
	.zero		1


	//   ....[28]....
        /*0f84*/ 	.word	0x0000ae70
        /*0f88*/ 	.word	0x00000002
        /*0f8c*/ 	.word	0x00036800
        /*0f90*/ 	.short	0x010a
        /*0f92*/ 	.byte	0x3f
	.zero		1


	//   ....[29]....
        /*0f94*/ 	.word	0x0000aec0
        /*0f98*/ 	.word	0x00000002
        /*0f9c*/ 	.word	0x00036800
        /*0fa0*/ 	.short	0x010a
        /*0fa2*/ 	.byte	0x3f
	.zero		1


	//   ....[30]....
        /*0fa4*/ 	.word	0x0000b9c0
        /*0fa8*/ 	.word	0x00000002
        /*0fac*/ 	.word	0x00036800
        /*0fb0*/ 	.short	0x010a
        /*0fb2*/ 	.byte	0x3f
	.zero		1


	//   ....[31]....
        /*0fb4*/ 	.word	0x0000e210
        /*0fb8*/ 	.word	0x00000002
        /*0fbc*/ 	.word	0x00036800
        /*0fc0*/ 	.short	0x010a
        /*0fc2*/ 	.byte	0x3f
	.zero		1


	//   ....[32]....
        /*0fc4*/ 	.word	0x00010980
        /*0fc8*/ 	.word	0x00000000
        /*0fcc*/ 	.word	0x00036830
        /*0fd0*/ 	.short	0x010a
        /*0fd2*/ 	.byte	0x3f
	.zero		1


	//   ....[33]....
        /*0fd4*/ 	.word	0x00010a00
        /*0fd8*/ 	.word	0x00000000
        /*0fdc*/ 	.word	0x00036830
        /*0fe0*/ 	.short	0x010a
        /*0fe2*/ 	.byte	0x3f
	.zero		1


	//   ....[34]....
        /*0fe4*/ 	.word	0x000151d0
        /*0fe8*/ 	.word	0x00000000
        /*0fec*/ 	.word	0x00000000
        /*0ff0*/ 	.short	0x0101
        /*0ff2*/ 	.byte	0x3f
	.zero		1


	//   ....[35]....
        /*0ff4*/ 	.word	0x000163e0
        /*0ff8*/ 	.word	0x0000000c
        /*0ffc*/ 	.word	0x00036830
        /*1000*/ 	.short	0x010a
        /*1002*/ 	.byte	0x3f
	.zero		1


	//   ....[36]....
        /*1004*/ 	.word	0x00016460
        /*1008*/ 	.word	0x0000000c
        /*100c*/ 	.word	0x00036830
        /*1010*/ 	.short	0x010a
        /*1012*/ 	.byte	0x3f
	.zero		1


	//   ....[37]....
        /*1014*/ 	.word	0x00019af0
        /*1018*/ 	.word	0x0000000e
        /*101c*/ 	.word	0x00036850
        /*1020*/ 	.short	0x010a
        /*1022*/ 	.byte	0x3f
	.zero		1


	//   ....[38]....
        /*1024*/ 	.word	0x00019b40
        /*1028*/ 	.word	0x0000000e
        /*102c*/ 	.word	0x00036850
        /*1030*/ 	.short	0x010a
        /*1032*/ 	.byte	0x3f
	.zero		1


	//   ....[39]....
        /*1034*/ 	.word	0x0001b370
        /*1038*/ 	.word	0x0000000c
        /*103c*/ 	.word	0x00000000
        /*1040*/ 	.short	0x0101
        /*1042*/ 	.byte	0x3f
	.zero		1


	//   ....[40]....
        /*1044*/ 	.word	0x0001b3b0
        /*1048*/ 	.word	0x0000000e
        /*104c*/ 	.word	0x00000000
        /*1050*/ 	.short	0x0101
        /*1052*/ 	.byte	0x3f
	.zero		1


	//   ....[41]....
        /*1054*/ 	.word	0x0001bde0
        /*1058*/ 	.word	0x00000000
        /*105c*/ 	.word	0x00036850
        /*1060*/ 	.short	0x010a
        /*1062*/ 	.byte	0x3f
	.zero		1


	//   ....[42]....
        /*1064*/ 	.word	0x0001be80
        /*1068*/ 	.word	0x00000000
        /*106c*/ 	.word	0x00036850
        /*1070*/ 	.short	0x010a
        /*1072*/ 	.byte	0x3f
	.zero		1


	//   ....[43]....
        /*1074*/ 	.word	0x0001c3d0
        /*1078*/ 	.word	0x00000008
        /*107c*/ 	.word	0x00000000
        /*1080*/ 	.short	0x0101
        /*1082*/ 	.byte	0x3f
	.zero		1


	//   ....[44]....
        /*1084*/ 	.word	0x0001df50
        /*1088*/ 	.word	0x00000000
        /*108c*/ 	.word	0x00000000
        /*1090*/ 	.short	0x0101
        /*1092*/ 	.byte	0x3f
	.zero		1


	//   ....[45]....
        /*1094*/ 	.word	0x000204a0
        /*1098*/ 	.word	0x00000004
        /*109c*/ 	.word	0x00036820
        /*10a0*/ 	.short	0x010a
        /*10a2*/ 	.byte	0x3f
	.zero		1


	//   ....[46]....
        /*10a4*/ 	.word	0x00020580
        /*10a8*/ 	.word	0x00000005
        /*10ac*/ 	.word	0x000368a0
        /*10b0*/ 	.short	0x010a
        /*10b2*/ 	.byte	0x3f
	.zero		1


	//   ....[47]....
        /*10b4*/ 	.word	0x000209c0
        /*10b8*/ 	.word	0x00000005
        /*10bc*/ 	.word	0x000368c0
        /*10c0*/ 	.short	0x010a
        /*10c2*/ 	.byte	0x3f
	.zero		1


	//   ....[48]....
        /*10c4*/ 	.word	0x00020f50
        /*10c8*/ 	.word	0x00000006
        /*10cc*/ 	.word	0x000368a0
        /*10d0*/ 	.short	0x010a
        /*10d2*/ 	.byte	0x3f
	.zero		1


	//   ....[49]....
        /*10d4*/ 	.word	0x00021380
        /*10d8*/ 	.word	0x00000006
        /*10dc*/ 	.word	0x000368c0
        /*10e0*/ 	.short	0x010a
        /*10e2*/ 	.byte	0x3f
	.zero		1


	//   ....[50]....
        /*10e4*/ 	.word	0x000221b0
        /*10e8*/ 	.word	0x00000000
        /*10ec*/ 	.word	0x00036840
        /*10f0*/ 	.short	0x010a
        /*10f2*/ 	.byte	0x3f
	.zero		1


	//   ....[51]....
        /*10f4*/ 	.word	0x000231d0
        /*10f8*/ 	.word	0x00000008
        /*10fc*/ 	.word	0x00036800
        /*1100*/ 	.short	0x0107
        /*1102*/ 	.byte	0x3f
	.zero		1


	//   ....[52]....
        /*1104*/ 	.word	0x000232d0
        /*1108*/ 	.word	0x00000002
        /*110c*/ 	.word	0x00036800
        /*1110*/ 	.short	0x0101
        /*1112*/ 	.byte	0x3f
	.zero		1


	//   ....[53]....
        /*1114*/ 	.word	0x000232f0
        /*1118*/ 	.word	0x00000002
        /*111c*/ 	.word	0x00036820
        /*1120*/ 	.short	0x010a
        /*1122*/ 	.byte	0x3f
	.zero		1


	//   ....[54]....
        /*1124*/ 	.word	0x00023670
        /*1128*/ 	.word	0x00000003
        /*112c*/ 	.word	0x00036840
        /*1130*/ 	.short	0x010a
        /*1132*/ 	.byte	0x3f
	.zero		1


	//   ....[55]....
        /*1134*/ 	.word	0x00023b30
        /*1138*/ 	.word	0x00000002
        /*113c*/ 	.word	0x00036860
        /*1140*/ 	.short	0x010a
        /*1142*/ 	.byte	0x3f
	.zero		1


	//   ....[56]....
        /*1144*/ 	.word	0x00024340
        /*1148*/ 	.word	0x00000003
        /*114c*/ 	.word	0x00036840
        /*1150*/ 	.short	0x010a
        /*1152*/ 	.byte	0x3f
	.zero		1


	//   ....[57]....
        /*1154*/ 	.word	0x00024800
        /*1158*/ 	.word	0x00000002
        /*115c*/ 	.word	0x00036860
        /*1160*/ 	.short	0x010a
        /*1162*/ 	.byte	0x3f
	.zero		1


	//   ....[58]....
        /*1164*/ 	.word	0x00024f60
        /*1168*/ 	.word	0x00000003
        /*116c*/ 	.word	0x00036840
        /*1170*/ 	.short	0x010a
        /*1172*/ 	.byte	0x3f
	.zero		1


	//   ....[59]....
        /*1174*/ 	.word	0x00025410
        /*1178*/ 	.word	0x00000002
        /*117c*/ 	.word	0x00036860
        /*1180*/ 	.short	0x010a
        /*1182*/ 	.byte	0x3f
	.zero		1


	//   ....[60]....
        /*1184*/ 	.word	0x00025af0
        /*1188*/ 	.word	0x00000002
        /*118c*/ 	.word	0x00036860
        /*1190*/ 	.short	0x010a
        /*1192*/ 	.byte	0x3f
	.zero		1


	//   ....[61]....
        /*1194*/ 	.word	0x00026b20
        /*1198*/ 	.word	0x00000000
        /*119c*/ 	.word	0x00036820
        /*11a0*/ 	.short	0x010a
        /*11a2*/ 	.byte	0x3f
	.zero		1


	//   ....[62]....
        /*11a4*/ 	.word	0x00026cf0
        /*11a8*/ 	.word	0x00000006
        /*11ac*/ 	.word	0x00000000
        /*11b0*/ 	.short	0x010a
        /*11b2*/ 	.byte	0x3f
	.zero		1


	//   ....[63]....
        /*11b4*/ 	.word	0x00026d60
        /*11b8*/ 	.word	0x00000007
        /*11bc*/ 	.word	0x00000000
        /*11c0*/ 	.short	0x010a
        /*11c2*/ 	.byte	0x3f
	.zero		1


	//   ....[64]....
        /*11c4*/ 	.word	0x00026dd0
        /*11c8*/ 	.word	0x00000004
        /*11cc*/ 	.word	0x00000000
        /*11d0*/ 	.short	0x010a
        /*11d2*/ 	.byte	0x3f
	.zero		1


	//   ....[65]....
        /*11d4*/ 	.word	0x00026e00
        /*11d8*/ 	.word	0x00000003
        /*11dc*/ 	.word	0x00000000
        /*11e0*/ 	.short	0x010a
        /*11e2*/ 	.byte	0x3f
	.zero		1


	//   ....[66]....
        /*11e4*/ 	.word	0x00026e60
        /*11e8*/ 	.word	0x00000064
        /*11ec*/ 	.word	0x00036890
        /*11f0*/ 	.short	0x010a
        /*11f2*/ 	.byte	0x3f
	.zero		1


	//   ....[67]....
        /*11f4*/ 	.word	0x00026eb0
        /*11f8*/ 	.word	0x00000064
        /*11fc*/ 	.word	0x00036890
        /*1200*/ 	.short	0x010a
        /*1202*/ 	.byte	0x3f
	.zero		1


	//   ....[68]....
        /*1204*/ 	.word	0x00026f00
        /*1208*/ 	.word	0x00000064
        /*120c*/ 	.word	0x00036890
        /*1210*/ 	.short	0x010a
        /*1212*/ 	.byte	0x3f
	.zero		1


	//   ....[69]....
        /*1214*/ 	.word	0x00026f50
        /*1218*/ 	.word	0x00000064
        /*121c*/ 	.word	0x000368b0
        /*1220*/ 	.short	0x010a
        /*1222*/ 	.byte	0x3f
	.zero		1


	//   ....[70]....
        /*1224*/ 	.word	0x00027160
        /*1228*/ 	.word	0x00000002
        /*122c*/ 	.word	0x00036800
        /*1230*/ 	.short	0x010a
        /*1232*/ 	.byte	0x3f
	.zero		1


	//   ....[71]....
        /*1234*/ 	.word	0x00027390
        /*1238*/ 	.word	0x00000002
        /*123c*/ 	.word	0x00036800
        /*1240*/ 	.short	0x010a
        /*1242*/ 	.byte	0x3f
	.zero		1


	//   ....[72]....
        /*1244*/ 	.word	0x000273e0
        /*1248*/ 	.word	0x00000000
        /*124c*/ 	.word	0x00036830
        /*1250*/ 	.short	0x010a
        /*1252*/ 	.byte	0x3f
	.zero		1


	//   ....[73]....
        /*1254*/ 	.word	0x00027430
        /*1258*/ 	.word	0x0000000c
        /*125c*/ 	.word	0x00036830
        /*1260*/ 	.short	0x010a
        /*1262*/ 	.byte	0x3f
	.zero		1


	//   ....[74]....
        /*1264*/ 	.word	0x00027480
        /*1268*/ 	.word	0x0000000e
        /*126c*/ 	.word	0x00036850
        /*1270*/ 	.short	0x010a
        /*1272*/ 	.byte	0x3f
	.zero		1


	//   ....[75]....
        /*1274*/ 	.word	0x000274d0
        /*1278*/ 	.word	0x00000000
        /*127c*/ 	.word	0x00036850
        /*1280*/ 	.short	0x010a
        /*1282*/ 	.byte	0x3f
	.zero		1


	//   ....[76]....
        /*1284*/ 	.word	0x00027690
        /*1288*/ 	.word	0x00000003
        /*128c*/ 	.word	0x00036820
        /*1290*/ 	.short	0x010a
        /*1292*/ 	.byte	0x3f
	.zero		1


	//   ....[77]....
        /*1294*/ 	.word	0x000276e0
        /*1298*/ 	.word	0x00000005
        /*129c*/ 	.word	0x000368a0
        /*12a0*/ 	.short	0x010a
        /*12a2*/ 	.byte	0x3f
	.zero		1


	//   ....[78]....
        /*12a4*/ 	.word	0x00027730
        /*12a8*/ 	.word	0x00000005
        /*12ac*/ 	.word	0x000368c0
        /*12b0*/ 	.short	0x010a
        /*12b2*/ 	.byte	0x3f
	.zero		1


	//   ....[79]....
        /*12b4*/ 	.word	0x00027780
        /*12b8*/ 	.word	0x00000006
        /*12bc*/ 	.word	0x000368a0
        /*12c0*/ 	.short	0x010a
        /*12c2*/ 	.byte	0x3f
	.zero		1


	//   ....[80]....
        /*12c4*/ 	.word	0x000277d0
        /*12c8*/ 	.word	0x00000006
        /*12cc*/ 	.word	0x000368c0
        /*12d0*/ 	.short	0x010a
        /*12d2*/ 	.byte	0x3f
	.zero		1


	//   ....[81]....
        /*12d4*/ 	.word	0x00027970
        /*12d8*/ 	.word	0x00000000
        /*12dc*/ 	.word	0x00036840
        /*12e0*/ 	.short	0x010a
        /*12e2*/ 	.byte	0x3f
	.zero		1


	//   ....[82]....
        /*12e4*/ 	.word	0x00028530
        /*12e8*/ 	.word	0x00000002
        /*12ec*/ 	.word	0x00036820
        /*12f0*/ 	.short	0x010a
        /*12f2*/ 	.byte	0x3f
	.zero		1


	//   ....[83]....
        /*12f4*/ 	.word	0x00028580
        /*12f8*/ 	.word	0x00000003
        /*12fc*/ 	.word	0x00036840
        /*1300*/ 	.short	0x010a
        /*1302*/ 	.byte	0x3f
	.zero		1


	//   ....[84]....
        /*1304*/ 	.word	0x000285d0
        /*1308*/ 	.word	0x00000002
        /*130c*/ 	.word	0x00036860
        /*1310*/ 	.short	0x010a
        /*1312*/ 	.byte	0x3f
	.zero		1


	//   ....[85]....
        /*1314*/ 	.word	0x00028620
        /*1318*/ 	.word	0x00000003
        /*131c*/ 	.word	0x00036840
        /*1320*/ 	.short	0x010a
        /*1322*/ 	.byte	0x3f
	.zero		1


	//   ....[86]....
        /*1324*/ 	.word	0x00028670
        /*1328*/ 	.word	0x00000002
        /*132c*/ 	.word	0x00036860
        /*1330*/ 	.short	0x010a
        /*1332*/ 	.byte	0x3f
	.zero		1


	//   ....[87]....
        /*1334*/ 	.word	0x000286c0
        /*1338*/ 	.word	0x00000003
        /*133c*/ 	.word	0x00036840
        /*1340*/ 	.short	0x010a
        /*1342*/ 	.byte	0x3f
	.zero		1


	//   ....[88]....
        /*1344*/ 	.word	0x00028710
        /*1348*/ 	.word	0x00000002
        /*134c*/ 	.word	0x00036860
        /*1350*/ 	.short	0x010a
        /*1352*/ 	.byte	0x3f
	.zero		1


	//   ....[89]....
        /*1354*/ 	.word	0x00028760
        /*1358*/ 	.word	0x00000002
        /*135c*/ 	.word	0x00036860
        /*1360*/ 	.short	0x010a
        /*1362*/ 	.byte	0x3f
	.zero		1


	//   ....[90]....
        /*1364*/ 	.word	0x000291e0
        /*1368*/ 	.word	0x00000000
        /*136c*/ 	.word	0x00036820
        /*1370*/ 	.short	0x010a
        /*1372*/ 	.byte	0x3f
	.zero		1


	//   ....[91]....
        /*1374*/ 	.word	0x00029380
        /*1378*/ 	.word	0x00000006
        /*137c*/ 	.word	0x00000000
        /*1380*/ 	.short	0x010a
        /*1382*/ 	.byte	0x3f
	.zero		1


	//   ....[92]....
        /*1384*/ 	.word	0x000293d0
        /*1388*/ 	.word	0x00000007
        /*138c*/ 	.word	0x00000000
        /*1390*/ 	.short	0x010a
        /*1392*/ 	.byte	0x3f
	.zero		1


	//   ....[93]....
        /*1394*/ 	.word	0x00029420
        /*1398*/ 	.word	0x00000004
        /*139c*/ 	.word	0x00000000
        /*13a0*/ 	.short	0x010a
        /*13a2*/ 	.byte	0x3f
	.zero		1


	//----- nvinfo : EIATTR_NUM_MBARRIERS
	.align		4
.L_741:
        /*13a4*/ 	.byte	0x03, 0x38
        /*13a6*/ 	.short	0x0016


	//----- nvinfo : EIATTR_EXIT_INSTR_OFFSETS
	.align		4
        /*13a8*/ 	.byte	0x04, 0x1c
        /*13aa*/ 	.short	(.L_743 - .L_742)


	//   ....[0]....
.L_742:
        /*13ac*/ 	.word	0x00026e50


	//----- nvinfo : EIATTR_MAX_THREADS
	.align		4
.L_743:
        /*13b0*/ 	.byte	0x04, 0x05
        /*13b2*/ 	.short	(.L_745 - .L_744)
.L_744:
        /*13b4*/ 	.word	0x00000180
        /*13b8*/ 	.word	0x00000001
        /*13bc*/ 	.word	0x00000001


	//----- nvinfo : EIATTR_CRS_STACK_SIZE
	.align		4
.L_745:
        /*13c0*/ 	.byte	0x04, 0x1e
        /*13c2*/ 	.short	(.L_747 - .L_746)
.L_746:
        /*13c4*/ 	.word	0x00000000


	//----- nvinfo : EIATTR_CBANK_PARAM_SIZE
	.align		4
.L_747:
        /*13c8*/ 	.byte	0x03, 0x19
        /*13ca*/ 	.short	0x0af0


	//----- nvinfo : EIATTR_PARAM_CBANK
	.align		4
        /*13cc*/ 	.byte	0x04, 0x0a
        /*13ce*/ 	.short	(.L_749 - .L_748)
	.align		4
.L_748:
        /*13d0*/ 	.word	index@(.nv.constant0._ZN7cutlass13device_kernelIN5flash11enable_sm90INS1_16FlashAttnFwdSm90INS1_25CollectiveMainloopFwdSm90ILi2EN4cute5tupleIJNS5_1CILi1EEES8_S8_EEENS6_IJNS7_ILi128EEENS7_ILi112EEENS7_ILi192EEEEEELi192ENS_6half_tEfNS_4arch4Sm90ELb0ELb0ELb1ELb1ELb0ELb1ELb0ELb1ELb1ELb1ELb0ELb0EEENS1_21CollectiveEpilogueFwdINS6_IJSA_SC_SB_EEES9_SE_SG_Li256ELb1ELb1ELb0ELb0EEENS1_36VarlenDynamicPersistentTileSchedulerILi128ELi112ELi256ELi128ELb0ELb1ELb1ELb0ELb1ELb1EEEEEEEEEvNT_6ParamsE)
        /*13d4*/ 	.short	0x0210
        /*13d6*/ 	.short	0x0af0


	//----- nvinfo : EIATTR_SW_WAR
	.align		4
.L_749:
        /*13d8*/ 	.byte	0x04, 0x36
        /*13da*/ 	.short	(.L_751 - .L_750)
.L_750:
        /*13dc*/ 	.word	0x00000008
.L_751:


//--------------------- .nv.info._ZN7cutlass13device_kernelIN5flash11enable_sm90INS1_16FlashAttnFwdSm90INS1_25CollectiveMainloopFwdSm90ILi2EN4cute5tupleIJNS5_1CILi1EEES8_S8_EEENS6_IJNS7_ILi128EEENS7_ILi96EEENS7_ILi192EEEEEELi192ENS_6half_tEfNS_4arch4Sm90ELb0ELb1ELb1ELb0ELb0ELb0ELb0ELb1ELb1ELb1ELb0ELb0EEENS1_21CollectiveEpilogueFwdINS6_IJSA_SC_SB_EEES9_SE_SG_Li256ELb0ELb1ELb0ELb0EEENS1_30DynamicPersistentTileSchedulerILi256ELi128ELb0ELb1ELb1EEEEEEEEEvNT_6ParamsE --------------------------
	.section	.nv.info._ZN7cutlass13device_kernelIN5flash11enable_sm90INS1_16FlashAttnFwdSm90INS1_25CollectiveMainloopFwdSm90ILi2EN4cute5tupleIJNS5_1CILi1EEES8_S8_EEENS6_IJNS7_ILi128EEENS7_ILi96EEENS7_ILi192EEEEEELi192ENS_6half_tEfNS_4arch4Sm90ELb0ELb1ELb1ELb0ELb0ELb0ELb0ELb1ELb1ELb1ELb0ELb0EEENS1_21CollectiveEpilogueFwdINS6_IJSA_SC_SB_EEES9_SE_SG_Li256ELb0ELb1ELb0ELb0EEENS1_30DynamicPersistentTileSchedulerILi256ELi128ELb0ELb1ELb1EEEEEEEEEvNT_6ParamsE,"",@"SHT_CUDA_INFO"
	.sectionflags	@""
	.align	4


	//----- nvinfo : EIATTR_CUDA_API_VERSION
	.align		4
        /*0000*/ 	.byte	0x04, 0x37
        /*0002*/ 	.short	(.L_753 - .L_752)
.L_752:
        /*0004*/ 	.word	0x00000082


	//----- nvinfo : EIATTR_KPARAM_INFO
	.align		4
.L_753:
        /*0008*/ 	.byte	0x04, 0x17
        /*000a*/ 	.short	(.L_755 - .L_754)
.L_754:
        /*000c*/ 	.word	0x00000000
        /*0010*/ 	.short	0x0000
        /*0012*/ 	.short	0x0070
        /*0014*/ 	.byte	0x00, 0xf0, 0x01, 0x2a


	//----- nvinfo : EIATTR_SPARSE_MMA_MASK
	.align		4
.L_755:
        /*0018*/ 	.byte	0x03, 0x50
        /*001a*/ 	.short	0x0000


	//----- nvinfo : EIATTR_MAXREG_COUNT
	.align		4
        /*001c*/ 	.byte	0x03, 0x1b
        /*001e*/ 	.short	0x00a8


	//----- nvinfo : EIATTR_NUM_BARRIERS
	.align		4
        /*0020*/ 	.byte	0x02, 0x4c
        /*0022*/ 	.byte	0x09
	.zero		1


	//----- nvinfo : EIATTR_EXTERNS
	.align		4
        /*0024*/ 	.byte	0x04, 0x0f
        /*0026*/ 	.short	(.L_757 - .L_756)


	//   ....[0]....
	.align		4
.L_756:
        /*0028*/ 	.word	index@(__assertfail)


	//----- nvinfo : EIATTR_ANNOTATIONS
	.align		4
.L_757:
        /*002c*/ 	.byte	0x04, 0x55
        /*002e*/ 	.short	(.L_759 - .L_758)


	//   ....[0]....
.L_758:
        /* <DEDUP_REMOVED lines=28> */


	//----- nvinfo : EIATTR_MERCURY_ISA_VERSION
	.align		4
.L_759:
        /*01d8*/ 	.byte	0x03, 0x5f
        /*01da*/ 	.short	0x0101


	//----- nvinfo : EIATTR_INT_WARP_WIDE_INSTR_OFFSETS
	.align		4
        /*01dc*/ 	.byte	0x04, 0x31
        /*01de*/ 	.short	(.L_761 - .L_760)


	//   ....[0]....
.L_760:
        /*01e0*/ 	.word	0x00000130


	//   ....[1]....
        /*01e4*/ 	.word	0x00000170


	//   ....[2]....
        /*01e8*/ 	.word	0x000001e0


	//   ....[3]....
        /*01ec*/ 	.word	0x00012290


	//   ....[4]....
        /*01f0*/ 	.word	0x00012330


	//   ....[5]....
        /*01f4*/ 	.word	0x00015ed0


	//   ....[6]....
        /*01f8*/ 	.word	0x00015f70


	//----- nvinfo : EIATTR_COOP_GROUP_MASK_REGIDS
	.align		4
.L_761:
        /*01fc*/ 	.byte	0x04, 0x29
        /*01fe*/ 	.short	(.L_763 - .L_762)


	//   ....[0]....
.L_762:
        /*0200*/ 	.word	0xffffffff


	//   ....[1]....
        /*0204*/ 	.word	0xffffffff


	//   ....[2]....
        /*0208*/ 	.word	0xffffffff


	//   ....[3]....
        /*020c*/ 	.word	0xffffffff


	//   ....[4]....
        /*0210*/ 	.word	0xffffffff


	//   ....[5]....
        /*0214*/ 	.word	0xffffffff


	//   ....[6]....
        /*0218*/ 	.word	0xffffffff


	//   ....[7]....
        /*021c*/ 	.word	0xffffffff


	//   ....[8]....
        /*0220*/ 	.word	0xffffffff


	//   ....[9]....
        /*0224*/ 	.word	0xffffffff


	//   ....[10]....
        /*0228*/ 	.word	0xffffffff


	//   ....[11]....
        /*022c*/ 	.word	0xffffffff


	//   ....[12]....
        /*0230*/ 	.word	0xffffffff


	//   ....[13]....
        /*0234*/ 	.word	0xffffffff


	//   ....[14]....
        /*0238*/ 	.word	0xffffffff


	//   ....[15]....
        /*023c*/ 	.word	0xffffffff


	//   ....[16]....
        /*0240*/ 	.word	0xffffffff


	//   ....[17]....
        /*0244*/ 	.word	0xffffffff


	//   ....[18]....
        /*0248*/ 	.word	0xffffffff


	//   ....[19]....
        /*024c*/ 	.word	0xffffffff


	//   ....[20]....
        /*0250*/ 	.word	0xffffffff


	//   ....[21]....
        /*0254*/ 	.word	0xffffffff


	//   ....[22]....
        /*0258*/ 	.word	0xffffffff


	//   ....[23]....
        /*025c*/ 	.word	0xffffffff


	//   ....[24]....
        /*0260*/ 	.word	0xffffffff


	//   ....[25]....
        /*0264*/ 	.word	0xffffffff


	//   ....[26]....
        /*0268*/ 	.word	0xffffffff


	//   ....[27]....
        /*026c*/ 	.word	0xffffffff


	//   ....[28]....
        /*0270*/ 	.word	0xffffffff


	//   ....[29]....
        /*0274*/ 	.word	0xffffffff


	//   ....[30]....
        /*0278*/ 	.word	0xffffffff


	//   ....[31]....
        /*027c*/ 	.word	0xffffffff


	//   ....[32]....
        /*0280*/ 	.word	0xffffffff


	//   ....[33]....
        /*0284*/ 	.word	0xffffffff


	//   ....[34]....
        /*0288*/ 	.word	0xffffffff


	//   ....[35]....
        /*028c*/ 	.word	0xffffffff


	//   ....[36]....
        /*0290*/ 	.word	0xffffffff


	//   ....[37]....
        /*0294*/ 	.word	0xffffffff


	//   ....[38]....
        /*0298*/ 	.word	0xffffffff


	//   ....[39]....
        /*029c*/ 	.word	0xffffffff


	//   ....[40]....
        /*02a0*/ 	.word	0xffffffff


	//   ....[41]....
        /*02a4*/ 	.word	0xffffffff


	//   ....[42]....
        /*02a8*/ 	.word	0xffffffff


	//   ....[43]....
        /*02ac*/ 	.word	0xffffffff


	//   ....[44]....
        /*02b0*/ 	.word	0xffffffff


	//   ....[45]....
        /*02b4*/ 	.word	0xffffffff


	//   ....[46]....
        /*02b8*/ 	.word	0xffffffff


	//   ....[47]....
        /*02bc*/ 	.word	0xffffffff


	//   ....[48]....
        /*02c0*/ 	.word	0xffffffff


	//   ....[49]....
        /*02c4*/ 	.word	0xffffffff


	//   ....[50]....
        /*02c8*/ 	.word	0xffffffff


	//   ....[51]....
        /*02cc*/ 	.word	0xffffffff


	//   ....[52]....
        /*02d0*/ 	.word	0xffffffff


	//   ....[53]....
        /*02d4*/ 	.word	0xffffffff


	//   ....[54]....
        /*02d8*/ 	.word	0xffffffff


	//   ....[55]....
        /*02dc*/ 	.word	0xffffffff


	//   ....[56]....
        /*02e0*/ 	.word	0xffffffff


	//   ....[57]....
        /*02e4*/ 	.word	0xffffffff


	//   ....[58]....
        /*02e8*/ 	.word	0xffffffff


	//   ....[59]....
        /*02ec*/ 	.word	0xffffffff


	//   ....[60]....
        /*02f0*/ 	.word	0xffffffff


	//   ....[61]....
        /*02f4*/ 	.word	0xffffffff


	//   ....[62]....
        /*02f8*/ 	.word	0xffffffff


	//   ....[63]....
        /*02fc*/ 	.word	0xffffffff


	//   ....[64]....
        /*0300*/ 	.word	0xffffffff


	//   ....[65]....
        /*0304*/ 	.word	0xffffffff


	//   ....[66]....
        /*0308*/ 	.word	0xffffffff


	//   ....[67]....
        /*030c*/ 	.word	0xffffffff


	//   ....[68]....
        /*0310*/ 	.word	0xffffffff


	//   ....[69]....
        /*0314*/ 	.word	0xffffffff


	//   ....[70]....
        /*0318*/ 	.word	0xffffffff


	//   ....[71]....
        /*031c*/ 	.word	0xffffffff


	//   ....[72]....
        /*0320*/ 	.word	0xffffffff


	//   ....[73]....
        /*0324*/ 	.word	0xffffffff


	//   ....[74]....
        /*0328*/ 	.word	0x0500000f


	//   ....[75]....
        /*032c*/ 	.word	0x0500000f


	//   ....[76]....
        /*0330*/ 	.word	0x0500000f


	//   ....[77]....
        /*0334*/ 	.word	0x0500000f


	//   ....[78]....
        /*0338*/ 	.word	0x0500000f


	//   ....[79]....
        /*033c*/ 	.word	0x0500000f


	//   ....[80]....
        /*0340*/ 	.word	0x0500000f


	//   ....[81]....
        /*0344*/ 	.word	0x0500000f


	//   ....[82]....
        /*0348*/ 	.word	0x0500000f


	//   ....[83]....
        /*034c*/ 	.word	0x0500000f


	//   ....[84]....
        /*0350*/ 	.word	0x0500000f


	//   ....[85]....
        /*0354*/ 	.word	0x0500000f


	//   ....[86]....
        /*0358*/ 	.word	0x0500000f


	//   ....[87]....
        /*035c*/ 	.word	0x0500000f


	//   ....[88]....
        /*0360*/ 	.word	0x0500000f


	//   ....[89]....
        /*0364*/ 	.word	0x0500000f


	//   ....[90]....
        /*0368*/ 	.word	0x0500000f


	//   ....[91]....
        /*036c*/ 	.word	0x0500000f


	//   ....[92]....
        /*0370*/ 	.word	0x0500000f


	//----- nvinfo : EIATTR_COOP_GROUP_INSTR_OFFSETS
	.align		4
.L_763:
        /*0374*/ 	.byte	0x04, 0x28
        /*0376*/ 	.short	(.L_765 - .L_764)


	//   ....[0]....
.L_764:
        /*0378*/ 	.word	0x00000060


	//   ....[1]....
        /*037c*/ 	.word	0x00000140


	//   ....[2]....
        /*0380*/ 	.word	0x00000190


	//   ....[3]....
        /*0384*/ 	.word	0x000003c0


	//   ....[4]....
        /*0388*/ 	.word	0x00000520


	//   ....[5]....
        /*038c*/ 	.word	0x00000640


	//   ....[6]....
        /*0390*/ 	.word	0x000007a0


	//   ....[7]....
        /*0394*/ 	.word	0x00001940


	//   ....[8]....
        /*0398*/ 	.word	0x00002710


	//   ....[9]....
        /*039c*/ 	.word	0x00003390


	//   ....[10]....
        /*03a0*/ 	.word	0x000039d0


	//   ....[11]....
        /*03a4*/ 	.word	0x00003b00


	//   ....[12]....
        /*03a8*/ 	.word	0x00004050


	//   ....[13]....
        /*03ac*/ 	.word	0x00004100


	//   ....[14]....
        /*03b0*/ 	.word	0x00006480


	//   ....[15]....
        /*03b4*/ 	.word	0x00006630


	//   ....[16]....
        /*03b8*/ 	.word	0x000073a0


	//   ....[17]....
        /*03bc*/ 	.word	0x000074c0


	//   ....[18]....
        /*03c0*/ 	.word	0x00007a50


	//   ....[19]....
        /*03c4*/ 	.word	0x00007ae0


	//   ....[20]....
        /*03c8*/ 	.word	0x00009ca0


	//   ....[21]....
        /*03cc*/ 	.word	0x00009cc0


	//   ....[22]....
        /*03d0*/ 	.word	0x0000a150


	//   ....[23]....
        /*03d4*/ 	.word	0x0000a1c0


	//   ....[24]....
        /*03d8*/ 	.word	0x0000be80


	//   ....[25]....
        /*03dc*/ 	.word	0x0000c350


	//   ....[26]....
        /*03e0*/ 	.word	0x0000d0e0


	//   ....[27]....
        /*03e4*/ 	.word	0x0000d1f0


	//   ....[28]....
        /*03e8*/ 	.word	0x0000d790


	//   ....[29]....
        /*03ec*/ 	.word	0x0000d7f0


	//   ....[30]....
        /*03f0*/ 	.word	0x0000e870


	//   ....[31]....
        /*03f4*/ 	.word	0x0000e8b0


	//   ....[32]....
        /*03f8*/ 	.word	0x0000e9c0


	//   ....[33]....
        /*03fc*/ 	.word	0x0000e9e0


	//   ....[34]....
        /*0400*/ 	.word	0x0000fe50


	//   ....[35]....
        /*0404*/ 	.word	0x0000ff30


	//   ....[36]....
        /*0408*/ 	.word	0x0000ff60


	//   ....[37]....
        /*040c*/ 	.word	0x0000ff90


	//   ....[38]....
        /*0410*/ 	.word	0x000106c0


	//   ....[39]....
        /*0414*/ 	.word	0x00010700


	//   ....[40]....
        /*0418*/ 	.word	0x00010810


	//   ....[41]....
        /*041c*/ 	.word	0x00010830


	//   ....[42]....
        /*0420*/ 	.word	0x00010940


	//   ....[43]....
        /*0424*/ 	.word	0x00010960


	//   ....[44]....
        /*0428*/ 	.word	0x00010a80


	//   ....[45]....
        /*042c*/ 	.word	0x00010aa0


	//   ....[46]....
        /*0430*/ 	.word	0x00011210


	//   ....[47]....
        /*0434*/ 	.word	0x00011230


	//   ....[48]....
        /*0438*/ 	.word	0x00011340


	//   ....[49]....
        /*043c*/ 	.word	0x00011360


	//   ....[50]....
        /*0440*/ 	.word	0x00011470


	//   ....[51]....
        /*0444*/ 	.word	0x00011490


	//   ....[52]....
        /*0448*/ 	.word	0x000115b0


	//   ....[53]....
        /*044c*/ 	.word	0x000115d0


	//   ....[54]....
        /*0450*/ 	.word	0x00011790


	//   ....[55]....
        /*0454*/ 	.word	0x000128d0


	//   ....[56]....
        /*0458*/ 	.word	0x00013360


	//   ....[57]....
        /*045c*/ 	.word	0x00013390


	//   ....[58]....
        /*0460*/ 	.word	0x00013460


	//   ....[59]....
        /*0464*/ 	.word	0x00013480


	//   ....[60]....
        /*0468*/ 	.word	0x00013520


	//   ....[61]....
        /*046c*/ 	.word	0x00013540


	//   ....[62]....
        /*0470*/ 	.word	0x000135e0


	//   ....[63]....
        /*0474*/ 	.word	0x00013600


	//   ....[64]....
        /*0478*/ 	.word	0x000136a0


	//   ....[65]....
        /*047c*/ 	.word	0x000136c0


	//   ....[66]....
        /*0480*/ 	.word	0x00013760


	//   ....[67]....
        /*0484*/ 	.word	0x00013780


	//   ....[68]....
        /*0488*/ 	.word	0x00013820


	//   ....[69]....
        /*048c*/ 	.word	0x00013840


	//   ....[70]....
        /*0490*/ 	.word	0x00013850


	//   ....[71]....
        /*0494*/ 	.word	0x00013860


	//   ....[72]....
        /*0498*/ 	.word	0x000165c0


	//   ....[73]....
        /*049c*/ 	.word	0x000167b0


	//   ....[74]....
        /*04a0*/ 	.word	0x00016e00


	//   ....[75]....
        /*04a4*/ 	.word	0x00016f80


	//   ....[76]....
        /*04a8*/ 	.word	0x00016fe0


	//   ....[77]....
        /*04ac*/ 	.word	0x00017140


	//   ....[78]....
        /*04b0*/ 	.word	0x00017190


	//   ....[79]....
        /*04b4*/ 	.word	0x000172b0


	//   ....[80]....
        /*04b8*/ 	.word	0x00017320


	//   ....[81]....
        /*04bc*/ 	.word	0x00017440


	//   ....[82]....
        /*04c0*/ 	.word	0x000174b0


	//   ....[83]....
        /*04c4*/ 	.word	0x000175d0


	//   ....[84]....
        /*04c8*/ 	.word	0x00017640


	//   ....[85]....
        /*04cc*/ 	.word	0x00017760


	//   ....[86]....
        /*04d0*/ 	.word	0x000177d0


	//   ....[87]....
        /*04d4*/ 	.word	0x000178f0


	//   ....[88]....
        /*04d8*/ 	.word	0x00017960


	//   ....[89]....
        /*04dc*/ 	.word	0x00017a80


	//   ....[90]....
        /*04e0*/ 	.word	0x00017ad0


	//   ....[91]....
        /*04e4*/ 	.word	0x00017df0


	//   ....[92]....
        /*04e8*/ 	.word	0x00017f10


	//----- nvinfo : EIATTR_REG_RECONFIG
	.align		4
.L_765:
        /*04ec*/ 	.byte	0x01, 0x54
	.zero		2


	//----- nvinfo : EIATTR_SYSCALL_OFFSETS
	.align		4
        /*04f0*/ 	.byte	0x04, 0x46
        /*04f2*/ 	.short	(.L_767 - .L_766)


	//   ....[0]....
.L_766:
        /*04f4*/ 	.word	0x00001b20


	//   ....[1]....
        /*04f8*/ 	.word	0x000124a0


	//   ....[2]....
        /*04fc*/ 	.word	0x000125f0


	//   ....[3]....
        /*0500*/ 	.word	0x000126e0


	//   ....[4]....
        /*0504*/ 	.word	0x00012f30


	//----- nvinfo : EIATTR_MBARRIER_INSTR_OFFSETS
	.align		4
.L_767:
        /*0508*/ 	.byte	0x04, 0x39
        /*050a*/ 	.short	(.L_769 - .L_768)


	//   ....[0]....
.L_768:
        /*050c*/ 	.word	0x00000270
        /*0510*/ 	.word	0x000000ff
        /*0514*/ 	.word	0x00030800
        /*0518*/ 	.short	0x0100
        /*051a*/ 	.byte	0x08
	.zero		1


	//   ....[1]....
        /*051c*/ 	.word	0x00000280
        /*0520*/ 	.word	0x000000ff
        /*0524*/ 	.word	0x00030820
        /*0528*/ 	.short	0x0100
        /*052a*/ 	.byte	0x08
	.zero		1


	//   ....[2]....
        /*052c*/ 	.word	0x00000370
        /*0530*/ 	.word	0x000000ff
        /*0534*/ 	.word	0x00030830
        /*0538*/ 	.short	0x0100
        /*053a*/ 	.byte	0x08
	.zero		1


	//   ....[3]....
        /*053c*/ 	.word	0x00000380
        /*0540*/ 	.word	0x000000ff
        /*0544*/ 	.word	0x00030840
        /*0548*/ 	.short	0x0100
        /*054a*/ 	.byte	0x08
	.zero		1


	//   ....[4]....
        /*054c*/ 	.word	0x00000390
        /*0550*/ 	.word	0x000000ff
        /*0554*/ 	.word	0x00030838
        /*0558*/ 	.short	0x0100
        /*055a*/ 	.byte	0x08
	.zero		1


	//   ....[5]....
        /*055c*/ 	.word	0x000003a0
        /*0560*/ 	.word	0x000000ff
        /*0564*/ 	.word	0x00030848
        /*0568*/ 	.short	0x0100
        /*056a*/ 	.byte	0x08
	.zero		1


	//   ....[6]....
        /*056c*/ 	.word	0x000004d0
        /*0570*/ 	.word	0x000000ff
        /*0574*/ 	.word	0x00030850
        /*0578*/ 	.short	0x0100
        /*057a*/ 	.byte	0x08
	.zero		1


	//   ....[7]....
        /*057c*/ 	.word	0x000004e0
        /*0580*/ 	.word	0x000000ff
        /*0584*/ 	.word	0x00030860
        /*0588*/ 	.short	0x0100
        /*058a*/ 	.byte	0x08
	.zero		1


	//   ....[8]....
        /*058c*/ 	.word	0x000004f0
        /*0590*/ 	.word	0x000000ff
        /*0594*/ 	.word	0x00030858
        /*0598*/ 	.short	0x0100
        /*059a*/ 	.byte	0x08
	.zero		1


	//   ....[9]....
        /*059c*/ 	.word	0x00000500
        /*05a0*/ 	.word	0x000000ff
        /*05a4*/ 	.word	0x00030868
        /*05a8*/ 	.short	0x0100
        /*05aa*/ 	.byte	0x08
	.zero		1


	//   ....[10]....
        /*05ac*/ 	.word	0x000005f0
        /*05b0*/ 	.word	0x000000ff
        /*05b4*/ 	.word	0x00030870
        /*05b8*/ 	.short	0x0100
        /*05ba*/ 	.byte	0x06
	.zero		1


	//   ....[11]....
        /*05bc*/ 	.word	0x00000600
        /*05c0*/ 	.word	0x000000ff
        /*05c4*/ 	.word	0x00030880
        /*05c8*/ 	.short	0x0100
        /*05ca*/ 	.byte	0x06
	.zero		1


	//   ....[12]....
        /*05cc*/ 	.word	0x00000610
        /*05d0*/ 	.word	0x000000ff
        /*05d4*/ 	.word	0x00030878
        /*05d8*/ 	.short	0x0100
        /*05da*/ 	.byte	0x06
	.zero		1


	//   ....[13]....
        /*05dc*/ 	.word	0x00000620
        /*05e0*/ 	.word	0x000000ff
        /*05e4*/ 	.word	0x00030888
        /*05e8*/ 	.short	0x0100
        /*05ea*/ 	.byte	0x06
	.zero		1


	//   ....[14]....
        /*05ec*/ 	.word	0x00000750
        /*05f0*/ 	.word	0x000000ff
        /*05f4*/ 	.word	0x00030890
        /*05f8*/ 	.short	0x0100
        /*05fa*/ 	.byte	0x08
	.zero		1


	//   ....[15]....
        /*05fc*/ 	.word	0x00000760
        /*0600*/ 	.word	0x000000ff
        /*0604*/ 	.word	0x000308a0
        /*0608*/ 	.short	0x0100
        /*060a*/ 	.byte	0x08
	.zero		1


	//   ....[16]....
        /*060c*/ 	.word	0x00000770
        /*0610*/ 	.word	0x000000ff
        /*0614*/ 	.word	0x00030898
        /*0618*/ 	.short	0x0100
        /*061a*/ 	.byte	0x08
	.zero		1


	//   ....[17]....
        /*061c*/ 	.word	0x00000780
        /*0620*/ 	.word	0x000000ff
        /*0624*/ 	.word	0x000308a8
        /*0628*/ 	.short	0x0100
        /*062a*/ 	.byte	0x08
	.zero		1


	//   ....[18]....
        /*062c*/ 	.word	0x000008b0
        /*0630*/ 	.word	0x000000ff
        /*0634*/ 	.word	0x000308b0
        /*0638*/ 	.short	0x0100
        /*063a*/ 	.byte	0x08
	.zero		1


	//   ....[19]....
        /*063c*/ 	.word	0x000008c0
        /*0640*/ 	.word	0x000000ff
        /*0644*/ 	.word	0x000308c0
        /*0648*/ 	.short	0x0100
        /*064a*/ 	.byte	0x08
	.zero		1


	//   ....[20]....
        /*064c*/ 	.word	0x000008d0
        /*0650*/ 	.word	0x000000ff
        /*0654*/ 	.word	0x000308b8
        /*0658*/ 	.short	0x0100
        /*065a*/ 	.byte	0x08
	.zero		1


	//   ....[21]....
        /*065c*/ 	.word	0x000008e0
        /*0660*/ 	.word	0x000000ff
        /*0664*/ 	.word	0x000308c8
        /*0668*/ 	.short	0x0100
        /*066a*/ 	.byte	0x08
	.zero		1


	//   ....[22]....
        /*066c*/ 	.word	0x00001bc0
        /*0670*/ 	.word	0x000000ff
        /*0674*/ 	.word	0x00030800
        /*0678*/ 	.short	0x010a
        /*067a*/ 	.byte	0x26
	.zero		1


	//   ....[23]....
        /*067c*/ 	.word	0x00001c40
        /*0680*/ 	.word	0x0000000b
        /*0684*/ 	.word	0x00030830
        /*0688*/ 	.short	0x010a
        /*068a*/ 	.byte	0x3f
	.zero		1


	//   ....[24]....
        /*068c*/ 	.word	0x00001ce0
        /*0690*/ 	.word	0x0000000b
        /*0694*/ 	.word	0x00030830
        /*0698*/ 	.short	0x010a
        /*069a*/ 	.byte	0x3f
	.zero		1


	//   ....[25]....
        /*069c*/ 	.word	0x00002750
        /*06a0*/ 	.word	0x00000004
        /*06a4*/ 	.word	0x00000000
        /*06a8*/ 	.short	0x0101
        /*06aa*/ 	.byte	0x3f
	.zero		1


	//   ....[26]....
        /*06ac*/ 	.word	0x00004fa0
        /*06b0*/ 	.word	0x000000ff
        /*06b4*/ 	.word	0x00030830
        /*06b8*/ 	.short	0x010a
        /*06ba*/ 	.byte	0x07
	.zero		1


	//   ....[27]....
        /*06bc*/ 	.word	0x00004fe0
        /*06c0*/ 	.word	0x000000ff
        /*06c4*/ 	.word	0x00030830
        /*06c8*/ 	.short	0x010a
        /*06ca*/ 	.byte	0x07
	.zero		1


	//   ....[28]....
        /*06cc*/ 	.word	0x00005aa0
        /*06d0*/ 	.word	0x000000ff
        /*06d4*/ 	.word	0x00030850
        /*06d8*/ 	.short	0x010a
        /*06da*/ 	.byte	0x06
	.zero		1


	//   ....[29]....
        /*06dc*/ 	.word	0x00005ae0
        /*06e0*/ 	.word	0x000000ff
        /*06e4*/ 	.word	0x00030850
        /*06e8*/ 	.short	0x010a
        /*06ea*/ 	.byte	0x06
	.zero		1


	//   ....[30]....
        /*06ec*/ 	.word	0x00006490
        /*06f0*/ 	.word	0x0000000c
        /*06f4*/ 	.word	0x00000000
        /*06f8*/ 	.short	0x0101
        /*06fa*/ 	.byte	0x3f
	.zero		1


	//   ....[31]....
        /*06fc*/ 	.word	0x00007f50
        /*0700*/ 	.word	0x00000005
        /*0704*/ 	.word	0x00000000
        /*0708*/ 	.short	0x0101
        /*070a*/ 	.byte	0x3f
	.zero		1


	//   ....[32]....
        /*070c*/ 	.word	0x00008830
        /*0710*/ 	.word	0x000000ff
        /*0714*/ 	.word	0x00030830
        /*0718*/ 	.short	0x010a
        /*071a*/ 	.byte	0x06
	.zero		1


	//   ....[33]....
        /*071c*/ 	.word	0x00008870
        /*0720*/ 	.word	0x000000ff
        /*0724*/ 	.word	0x00030830
        /*0728*/ 	.short	0x010a
        /*072a*/ 	.byte	0x06
	.zero		1


	//   ....[34]....
        /*072c*/ 	.word	0x00009330
        /*0730*/ 	.word	0x000000ff
        /*0734*/ 	.word	0x00030850
        /*0738*/ 	.short	0x010a
        /*073a*/ 	.byte	0x0a
	.zero		1


	//   ....[35]....
        /*073c*/ 	.word	0x00009370
        /*0740*/ 	.word	0x000000ff
        /*0744*/ 	.word	0x00030850
        /*0748*/ 	.short	0x010a
        /*074a*/ 	.byte	0x0a
	.zero		1


	//   ....[36]....
        /*074c*/ 	.word	0x0000a6b0
        /*0750*/ 	.word	0x0000000d
        /*0754*/ 	.word	0x00000000
        /*0758*/ 	.short	0x0101
        /*075a*/ 	.byte	0x3f
	.zero		1


	//   ....[37]....
        /*075c*/ 	.word	0x0000a6f0
        /*0760*/ 	.word	0x00000088
        /*0764*/ 	.word	0x00000000
        /*0768*/ 	.short	0x0101
        /*076a*/ 	.byte	0x3f
	.zero		1


	//   ....[38]....
        /*076c*/ 	.word	0x0000acc0
        /*0770*/ 	.word	0x000000ff
        /*0774*/ 	.word	0x00030830
        /*0778*/ 	.short	0x010a
        /*077a*/ 	.byte	0x06
	.zero		1


	//   ....[39]....
        /*077c*/ 	.word	0x0000ad00
        /*0780*/ 	.word	0x000000ff
        /*0784*/ 	.word	0x00030830
        /*0788*/ 	.short	0x010a
        /*078a*/ 	.byte	0x06
	.zero		1


	//   ....[40]....
        /*078c*/ 	.word	0x0000b7c0
        /*0790*/ 	.word	0x000000ff
        /*0794*/ 	.word	0x00030850
        /*0798*/ 	.short	0x010a
        /*079a*/ 	.byte	0x0a
	.zero		1


	//   ....[41]....
        /*079c*/ 	.word	0x0000b800
        /*07a0*/ 	.word	0x000000ff
        /*07a4*/ 	.word	0x00030850
        /*07a8*/ 	.short	0x010a
        /*07aa*/ 	.byte	0x0a
	.zero		1


	//   ....[42]....
        /*07ac*/ 	.word	0x0000c1d0
        /*07b0*/ 	.word	0x00000002
        /*07b4*/ 	.word	0x00000000
        /*07b8*/ 	.short	0x0101
        /*07ba*/ 	.byte	0x3f
	.zero		1


	//   ....[43]....
        /*07bc*/ 	.word	0x0000db50
        /*07c0*/ 	.word	0x0000007d
        /*07c4*/ 	.word	0x00000000
        /*07c8*/ 	.short	0x0101
        /*07ca*/ 	.byte	0x3f
	.zero		1


	//   ....[44]....
        /*07cc*/ 	.word	0x0000e7e0
        /*07d0*/ 	.word	0x000000ff
        /*07d4*/ 	.word	0x00030850
        /*07d8*/ 	.short	0x010a
        /*07da*/ 	.byte	0x05
	.zero		1


	//   ....[45]....
        /*07dc*/ 	.word	0x0000e820
        /*07e0*/ 	.word	0x000000ff
        /*07e4*/ 	.word	0x00030850
        /*07e8*/ 	.short	0x010a
        /*07ea*/ 	.byte	0x05
	.zero		1


	//   ....[46]....
        /*07ec*/ 	.word	0x0000eff0
        /*07f0*/ 	.word	0x00000007
        /*07f4*/ 	.word	0x00000000
        /*07f8*/ 	.short	0x0101
        /*07fa*/ 	.byte	0x3f
	.zero		1


	//   ....[47]....
        /*07fc*/ 	.word	0x000106f0
        /*0800*/ 	.word	0x00000010
        /*0804*/ 	.word	0x00000000
        /*0808*/ 	.short	0x0101
        /*080a*/ 	.byte	0x3f
	.zero		1


	//   ....[48]....
        /*080c*/ 	.word	0x00012af0
        /*0810*/ 	.word	0x00000000
        /*0814*/ 	.word	0x00030840
        /*0818*/ 	.short	0x010a
        /*081a*/ 	.byte	0x3f
	.zero		1


	//   ....[49]....
        /*081c*/ 	.word	0x000139d0
        /*0820*/ 	.word	0x00000011
        /*0824*/ 	.word	0x00030800
        /*0828*/ 	.short	0x0107
        /*082a*/ 	.byte	0x3f
	.zero		1


	//   ....[50]....
        /*082c*/ 	.word	0x00013ae0
        /*0830*/ 	.word	0x00000011
        /*0834*/ 	.word	0x00030800
        /*0838*/ 	.short	0x0101
        /*083a*/ 	.byte	0x3f
	.zero		1


	//   ....[51]....
        /*083c*/ 	.word	0x00013b00
        /*0840*/ 	.word	0x00000011
        /*0844*/ 	.word	0x00030820
        /*0848*/ 	.short	0x010a
        /*084a*/ 	.byte	0x3f
	.zero		1


	//   ....[52]....
        /*084c*/ 	.word	0x00013e40
        /*0850*/ 	.word	0x00000003
        /*0854*/ 	.word	0x00030840
        /*0858*/ 	.short	0x010a
        /*085a*/ 	.byte	0x3f
	.zero		1


	//   ....[53]....
        /*085c*/ 	.word	0x000142d0
        /*0860*/ 	.word	0x00000003
        /*0864*/ 	.word	0x00000060
        /*0868*/ 	.short	0x010a
        /*086a*/ 	.byte	0x3f
	.zero		1


	//   ....[54]....
        /*086c*/ 	.word	0x00014a30
        /*0870*/ 	.word	0x00000003
        /*0874*/ 	.word	0x00030840
        /*0878*/ 	.short	0x010a
        /*087a*/ 	.byte	0x3f
	.zero		1


	//   ....[55]....
        /*087c*/ 	.word	0x00014ec0
        /*0880*/ 	.word	0x00000009
        /*0884*/ 	.word	0x00000060
        /*0888*/ 	.short	0x010a
        /*088a*/ 	.byte	0x3f
	.zero		1


	//   ....[56]....
        /*088c*/ 	.word	0x00015560
        /*0890*/ 	.word	0x00000002
        /*0894*/ 	.word	0x00030840
        /*0898*/ 	.short	0x010a
        /*089a*/ 	.byte	0x3f
	.zero		1


	//   ....[57]....
        /*089c*/ 	.word	0x000159f0
        /*08a0*/ 	.word	0x00000002
        /*08a4*/ 	.word	0x00000060
        /*08a8*/ 	.short	0x010a
        /*08aa*/ 	.byte	0x3f
	.zero		1


	//   ....[58]....
        /*08ac*/ 	.word	0x00016040
        /*08b0*/ 	.word	0x00000002
        /*08b4*/ 	.word	0x00030860
        /*08b8*/ 	.short	0x010a
        /*08ba*/ 	.byte	0x3f
	.zero		1


	//   ....[59]....
        /*08bc*/ 	.word	0x00016730
        /*08c0*/ 	.word	0x00000000
        /*08c4*/ 	.word	0x00030820
        /*08c8*/ 	.short	0x010a
        /*08ca*/ 	.byte	0x3f
	.zero		1


	//   ....[60]....
        /*08cc*/ 	.word	0x00016920
        /*08d0*/ 	.word	0x00000006
        /*08d4*/ 	.word	0x00000000
        /*08d8*/ 	.short	0x010a
        /*08da*/ 	.byte	0x3f
	.zero		1


	//   ....[61]....
        /*08dc*/ 	.word	0x00016970
        /*08e0*/ 	.word	0x00000003
        /*08e4*/ 	.word	0x00000000
        /*08e8*/ 	.short	0x010a
        /*08ea*/ 	.byte	0x3f
	.zero		1


	//   ....[62]....
        /*08ec*/ 	.word	0x000169d0
        /*08f0*/ 	.word	0x00000012
        /*08f4*/ 	.word	0x00000000
        /*08f8*/ 	.short	0x010a
        /*08fa*/ 	.byte	0x3f
	.zero		1


	//   ....[63]....
        /*08fc*/ 	.word	0x00016a00
        /*0900*/ 	.word	0x00000003
        /*0904*/ 	.word	0x00000000
        /*0908*/ 	.short	0x010a
        /*090a*/ 	.byte	0x3f
	.zero		1


	//   ....[64]....
        /*090c*/ 	.word	0x00016a70
        /*0910*/ 	.word	0x00000003
        /*0914*/ 	.word	0x00030800
        /*0918*/ 	.short	0x010a
        /*091a*/ 	.byte	0x3f
	.zero		1


	//   ....[65]....
        /*091c*/ 	.word	0x00016ac0
        /*0920*/ 	.word	0x0000000b
        /*0924*/ 	.word	0x00030830
        /*0928*/ 	.short	0x010a
        /*092a*/ 	.byte	0x3f
	.zero		1


	//   ....[66]....
        /*092c*/ 	.word	0x00016b20
        /*0930*/ 	.word	0x0000000c
        /*0934*/ 	.word	0x00030830
        /*0938*/ 	.short	0x010a
        /*093a*/ 	.byte	0x3f
	.zero		1


	//   ....[67]....
        /*093c*/ 	.word	0x00016b80
        /*0940*/ 	.word	0x00000009
        /*0944*/ 	.word	0x00030850
        /*0948*/ 	.short	0x010a
        /*094a*/ 	.byte	0x3f
	.zero		1


	//   ....[68]....
        /*094c*/ 	.word	0x00016be0
        /*0950*/ 	.word	0x00000004
        /*0954*/ 	.word	0x00030830
        /*0958*/ 	.short	0x010a
        /*095a*/ 	.byte	0x3f
	.zero		1


	//   ....[69]....
        /*095c*/ 	.word	0x00016c40
        /*0960*/ 	.word	0x00000003
        /*0964*/ 	.word	0x00030850
        /*0968*/ 	.short	0x010a
        /*096a*/ 	.byte	0x3f
	.zero		1


	//   ....[70]....
        /*096c*/ 	.word	0x00016ca0
        /*0970*/ 	.word	0x00000004
        /*0974*/ 	.word	0x00030830
        /*0978*/ 	.short	0x010a
        /*097a*/ 	.byte	0x3f
	.zero		1


	//   ....[71]....
        /*097c*/ 	.word	0x00016d00
        /*0980*/ 	.word	0x00000003
        /*0984*/ 	.word	0x00030850
        /*0988*/ 	.short	0x010a
        /*098a*/ 	.byte	0x3f
	.zero		1


	//   ....[72]....
        /*098c*/ 	.word	0x00016d60
        /*0990*/ 	.word	0x00000007
        /*0994*/ 	.word	0x00030850
        /*0998*/ 	.short	0x010a
        /*099a*/ 	.byte	0x3f
	.zero		1


	//   ....[73]....
        /*099c*/ 	.word	0x00016eb0
        /*09a0*/ 	.word	0x00000000
        /*09a4*/ 	.word	0x00030840
        /*09a8*/ 	.short	0x010a
        /*09aa*/ 	.byte	0x3f
	.zero		1


	//   ....[74]....
        /*09ac*/ 	.word	0x00017b10
        /*09b0*/ 	.word	0x00000011
        /*09b4*/ 	.word	0x00030820
        /*09b8*/ 	.short	0x010a
        /*09ba*/ 	.byte	0x3f
	.zero		1


	//   ....[75]....
        /*09bc*/ 	.word	0x00017b60
        /*09c0*/ 	.word	0x00000003
        /*09c4*/ 	.word	0x00030840
        /*09c8*/ 	.short	0x010a
        /*09ca*/ 	.byte	0x3f
	.zero		1


	//   ....[76]....
        /*09cc*/ 	.word	0x00017bb0
        /*09d0*/ 	.word	0x00000003
        /*09d4*/ 	.word	0x00000060
        /*09d8*/ 	.short	0x010a
        /*09da*/ 	.byte	0x3f
	.zero		1


	//   ....[77]....
        /*09dc*/ 	.word	0x00017c00
        /*09e0*/ 	.word	0x00000003
        /*09e4*/ 	.word	0x00030840
        /*09e8*/ 	.short	0x010a
        /*09ea*/ 	.byte	0x3f
	.zero		1


	//   ....[78]....
        /*09ec*/ 	.word	0x00017c50
        /*09f0*/ 	.word	0x00000009
        /*09f4*/ 	.word	0x00000060
        /*09f8*/ 	.short	0x010a
        /*09fa*/ 	.byte	0x3f
	.zero		1


	//   ....[79]....
        /*09fc*/ 	.word	0x00017ca0
        /*0a00*/ 	.word	0x00000002
        /*0a04*/ 	.word	0x00030840
        /*0a08*/ 	.short	0x010a
        /*0a0a*/ 	.byte	0x3f
	.zero		1


	//   ....[80]....
        /*0a0c*/ 	.word	0x00017cf0
        /*0a10*/ 	.word	0x00000002
        /*0a14*/ 	.word	0x00000060
        /*0a18*/ 	.short	0x010a
        /*0a1a*/ 	.byte	0x3f
	.zero		1


	//   ....[81]....
        /*0a1c*/ 	.word	0x00017d40
        /*0a20*/ 	.word	0x00000002
        /*0a24*/ 	.word	0x00030860
        /*0a28*/ 	.short	0x010a
        /*0a2a*/ 	.byte	0x3f
	.zero		1


	//   ....[82]....
        /*0a2c*/ 	.word	0x00017e30
        /*0a30*/ 	.word	0x00000000
        /*0a34*/ 	.word	0x00030820
        /*0a38*/ 	.short	0x010a
        /*0a3a*/ 	.byte	0x3f
	.zero		1


	//   ....[83]....
        /*0a3c*/ 	.word	0x00017fd0
        /*0a40*/ 	.word	0x00000006
        /*0a44*/ 	.word	0x00000000
        /*0a48*/ 	.short	0x010a
        /*0a4a*/ 	.byte	0x3f
	.zero		1


	//   ....[84]....
        /*0a4c*/ 	.word	0x00018020
        /*0a50*/ 	.word	0x00000003
        /*0a54*/ 	.word	0x00000000
        /*0a58*/ 	.short	0x010a
        /*0a5a*/ 	.byte	0x3f
	.zero		1


	//   ....[85]....
        /*0a5c*/ 	.word	0x00018070
        /*0a60*/ 	.word	0x00000012
        /*0a64*/ 	.word	0x00000000
        /*0a68*/ 	.short	0x010a
        /*0a6a*/ 	.byte	0x3f
	.zero		1


	//----- nvinfo : EIATTR_NUM_MBARRIERS
	.align		4
.L_769:
        /*0a6c*/ 	.byte	0x03, 0x38
        /*0a6e*/ 	.short	0x0016


	//----- nvinfo : EIATTR_EXIT_INSTR_OFFSETS
	.align		4
        /*0a70*/ 	.byte	0x04, 0x1c
        /*0a72*/ 	.short	(.L_771 - .L_770)


	//   ....[0]....
.L_770:
        /*0a74*/ 	.word	0x00000a10


	//   ....[1]....
        /*0a78*/ 	.word	0x00011720


	//   ....[2]....
        /*0a7c*/ 	.word	0x00016a50


	//----- nvinfo : EIATTR_MAX_THREADS
	.align		4
.L_771:
        /*0a80*/ 	.byte	0x04, 0x05
        /*0a82*/ 	.short	(.L_773 - .L_772)
.L_772:
        /*0a84*/ 	.word	0x00000180
        /*0a88*/ 	.word	0x00000001
        /*0a8c*/ 	.word	0x00000001


	//----- nvinfo : EIATTR_CRS_STACK_SIZE
	.align		4
.L_773:
        /*0a90*/ 	.byte	0x04, 0x1e
        /*0a92*/ 	.short	(.L_775 - .L_774)
.L_774:
        /*0a94*/ 	.word	0x00000000


	//----- nvinfo : EIATTR_CBANK_PARAM_SIZE
	.align		4
.L_775:
        /*0a98*/ 	.byte	0x03, 0x19
        /*0a9a*/ 	.short	0x0af0


	//----- nvinfo : EIATTR_PARAM_CBANK
	.align		4
        /*0a9c*/ 	.byte	0x04, 0x0a
        /*0a9e*/ 	.short	(.L_777 - .L_776)
	.align		4
.L_776:
        /*0aa0*/ 	.word	index@(.nv.constant0._ZN7cutlass13device_kernelIN5flash11enable_sm90INS1_16FlashAttnFwdSm90INS1_25CollectiveMainloopFwdSm90ILi2EN4cute5tupleIJNS5_1CILi1EEES8_S8_EEENS6_IJNS7_ILi128EEENS7_ILi96EEENS7_ILi192EEEEEELi192ENS_6half_tEfNS_4arch4Sm90ELb0ELb1ELb1ELb0ELb0ELb0ELb0ELb1ELb1ELb1ELb0ELb0EEENS1_21CollectiveEpilogueFwdINS6_IJSA_SC_SB_EEES9_SE_SG_Li256ELb0ELb1ELb0ELb0EEENS1_30DynamicPersistentTileSchedulerILi256ELi128ELb0ELb1ELb1EEEEEEEEEvNT_6ParamsE)
        /*0aa4*/ 	.short	0x0210
        /*0aa6*/ 	.short	0x0af0


	//----- nvinfo : EIATTR_SW_WAR
	.align		4
.L_777:
        /*0aa8*/ 	.byte	0x04, 0x36
        /*0aaa*/ 	.short	(.L_779 - .L_778)
.L_778:
        /*0aac*/ 	.word	0x00000008
.L_779:


//--------------------- .nv.info._ZN7cutlass13device_kernelIN5flash11enable_sm90INS1_16FlashAttnFwdSm90INS1_25CollectiveMainloopFwdSm90ILi2EN4cute5tupleIJNS5_1CILi1EEES8_S8_EEENS6_IJNS7_ILi128EEENS7_ILi96EEENS7_ILi192EEEEEELi192ENS_6half_tEfNS_4arch4Sm90ELb0ELb1ELb1ELb1ELb0ELb0ELb0ELb1ELb1ELb1ELb0ELb0EEENS1_21CollectiveEpilogueFwdINS6_IJSA_SC_SB_EEES9_SE_SG_Li256ELb1ELb1ELb0ELb0EEENS1_36VarlenDynamicPersistentTileSchedulerILi128ELi96ELi256ELi128ELb0ELb1ELb1ELb1ELb0ELb1EEEEEEEEEvNT_6ParamsE --------------------------
	.section	.nv.info._ZN7cutlass13device_kernelIN5flash11enable_sm90INS1_16FlashAttnFwdSm90INS1_25CollectiveMainloopFwdSm90ILi2EN4cute5tupleIJNS5_1CILi1EEES8_S8_EEENS6_IJNS7_ILi128EEENS7_ILi96EEENS7_ILi192EEEEEELi192ENS_6half_tEfNS_4arch4Sm90ELb0ELb1ELb1ELb1ELb0ELb0ELb0ELb1ELb1ELb1ELb0ELb0EEENS1_21CollectiveEpilogueFwdINS6_IJSA_SC_SB_EEES9_SE_SG_Li256ELb1ELb1ELb0ELb0EEENS1_36VarlenDynamicPersistentTileSchedulerILi128ELi96ELi256ELi128ELb0ELb1ELb1ELb1ELb0ELb1EEEEEEEEEvNT_6ParamsE,"",@"SHT_CUDA_INFO"
	.sectionflags	@""
	.align	4


	//----- nvinfo : EIATTR_CUDA_API_VERSION
	.align		4
        /*0000*/ 	.byte	0x04, 0x37
        /*0002*/ 	.short	(.L_781 - .L_780)
.L_780:
        /*0004*/ 	.word	0x00000082


	//----- nvinfo : EIATTR_KPARAM_INFO
	.align		4
.L_781:
        /*0008*/ 	.byte	0x04, 0x17
        /*000a*/ 	.short	(.L_783 - .L_782)
.L_782:
        /*000c*/ 	.word	0x00000000
        /*0010*/ 	.short	0x0000
        /*0012*/ 	.short	0x0070
        /*0014*/ 	.byte	0x00, 0xf0, 0x01, 0x2a


	//----- nvinfo : EIATTR_SPARSE_MMA_MASK
	.align		4
.L_783:
        /*0018*/ 	.byte	0x03, 0x50
        /*001a*/ 	.short	0x0000


	//----- nvinfo : EIATTR_MAXREG_COUNT
	.align		4
        /*001c*/ 	.byte	0x03, 0x1b
        /*001e*/ 	.short	0x00a8


	//----- nvinfo : EIATTR_NUM_BARRIERS
	.align		4
        /*0020*/ 	.byte	0x02, 0x4c
        /*0022*/ 	.byte	0x09
	.zero		1


	//----- nvinfo : EIATTR_EXTERNS
	.align		4
        /*0024*/ 	.byte	0x04, 0x0f
        /*0026*/ 	.short	(.L_785 - .L_784)


	//   ....[0]....
	.align		4
.L_784:
        /*0028*/ 	.word	index@(__assertfail)


	//----- nvinfo : EIATTR_ANNOTATIONS
	.align		4
.L_785:
        /*002c*/ 	.byte	0x04, 0x55
        /*002e*/ 	.short	(.L_787 - .L_786)


	//   ....[0]....
.L_786:
        /* <DEDUP_REMOVED lines=65> */


	//----- nvinfo : EIATTR_MERCURY_ISA_VERSION
	.align		4
.L_787:
        /*0428*/ 	.byte	0x03, 0x5f
        /*042a*/ 	.short	0x0101


	//----- nvinfo : EIATTR_UNUSED_LOAD_BYTE_OFFSET
	.align		4
        /*042c*/ 	.byte	0x04, 0x44
        /*042e*/ 	.short	(.L_789 - .L_788)


	//   ....[0]....
.L_788:
        /*0430*/ 	.word	0x00000a10
        /*0434*/ 	.word	0x0000fff0


	//   ....[1]....
        /*0438*/ 	.word	0x0000f470
        /*043c*/ 	.word	0x0000fff0


	//----- nvinfo : EIATTR_INT_WARP_WIDE_INSTR_OFFSETS
	.align		4
.L_789:
        /*0440*/ 	.byte	0x04, 0x31
        /*0442*/ 	.short	(.L_791 - .L_790)


	//   ....[0]....
.L_790:
        /*0444*/ 	.word	0x00000130


	//   ....[1]....
        /*0448*/ 	.word	0x00000170


	//   ....[2]....
        /*044c*/ 	.word	0x000001e0


	//   ....[3]....
        /*0450*/ 	.word	0x000133e0


	//   ....[4]....
        /*0454*/ 	.word	0x00013480


	//   ....[5]....
        /*0458*/ 	.word	0x000173c0


	//   ....[6]....
        /*045c*/ 	.word	0x00017430


	//----- nvinfo : EIATTR_COOP_GROUP_MASK_REGIDS
	.align		4
.L_791:
        /*0460*/ 	.byte	0x04, 0x29
        /*0462*/ 	.short	(.L_793 - .L_792)


	//   ....[0]....
.L_792:
        /*0464*/ 	.word	0xffffffff


	//   ....[1]....
        /*0468*/ 	.word	0xffffffff


	//   ....[2]....
        /*046c*/ 	.word	0xffffffff


	//   ....[3]....
        /*0470*/ 	.word	0xffffffff


	//   ....[4]....
        /*0474*/ 	.word	0xffffffff


	//   ....[5]....
        /*0478*/ 	.word	0xffffffff


	//   ....[6]....
        /*047c*/ 	.word	0xffffffff


	//   ....[7]....
        /*0480*/ 	.word	0xffffffff


	//   ....[8]....
        /*0484*/ 	.word	0xffffffff


	//   ....[9]....
        /*0488*/ 	.word	0xffffffff


	//   ....[10]....
        /*048c*/ 	.word	0xffffffff


	//   ....[11]....
        /*0490*/ 	.word	0xffffffff


	//   ....[12]....
        /*0494*/ 	.word	0xffffffff


	//   ....[13]....
        /*0498*/ 	.word	0xffffffff


	//   ....[14]....
        /*049c*/ 	.word	0xffffffff


	//   ....[15]....
        /*04a0*/ 	.word	0xffffffff


	//   ....[16]....
        /*04a4*/ 	.word	0xffffffff


	//   ....[17]....
        /*04a8*/ 	.word	0xffffffff


	//   ....[18]....
        /*04ac*/ 	.word	0xffffffff


	//   ....[19]....
        /*04b0*/ 	.word	0xffffffff


	//   ....[20]....
        /*04b4*/ 	.word	0xffffffff


	//   ....[21]....
        /*04b8*/ 	.word	0xffffffff


	//   ....[22]....
        /*04bc*/ 	.word	0xffffffff


	//   ....[23]....
        /*04c0*/ 	.word	0xffffffff


	//   ....[24]....
        /*04c4*/ 	.word	0xffffffff


	//   ....[25]....
        /*04c8*/ 	.word	0xffffffff


	//   ....[26]....
        /*04cc*/ 	.word	0xffffffff


	//   ....[27]....
        /*04d0*/ 	.word	0xffffffff


	//   ....[28]....
        /*04d4*/ 	.word	0xffffffff


	//   ....[29]....
        /*04d8*/ 	.word	0xffffffff


	//   ....[30]....
        /*04dc*/ 	.word	0xffffffff


	//   ....[31]....
        /*04e0*/ 	.word	0xffffffff


	//   ....[32]....
        /*04e4*/ 	.word	0xffffffff


	//   ....[33]....
        /*04e8*/ 	.word	0xffffffff


	//   ....[34]....
        /*04ec*/ 	.word	0xffffffff


	//   ....[35]....
        /*04f0*/ 	.word	0xffffffff


	//   ....[36]....
        /*04f4*/ 	.word	0xffffffff


	//   ....[37]....
        /*04f8*/ 	.word	0xffffffff


	//   ....[38]....
        /*04fc*/ 	.word	0xffffffff


	//   ....[39]....
        /*0500*/ 	.word	0xffffffff


	//   ....[40]....
        /*0504*/ 	.word	0xffffffff


	//   ....[41]....
        /*0508*/ 	.word	0xffffffff


	//   ....[42]....
        /*050c*/ 	.word	0xffffffff


	//   ....[43]....
        /*0510*/ 	.word	0xffffffff


	//   ....[44]....
        /*0514*/ 	.word	0xffffffff


	//   ....[45]....
        /*0518*/ 	.word	0xffffffff


	//   ....[46]....
        /*051c*/ 	.word	0xffffffff


	//   ....[47]....
        /*0520*/ 	.word	0xffffffff


	//   ....[48]....
        /*0524*/ 	.word	0xffffffff


	//   ....[49]....
        /*0528*/ 	.word	0xffffffff


	//   ....[50]....
        /*052c*/ 	.word	0xffffffff


	//   ....[51]....
        /*0530*/ 	.word	0xffffffff


	//   ....[52]....
        /*0534*/ 	.word	0xffffffff


	//   ....[53]....
        /*0538*/ 	.word	0xffffffff


	//   ....[54]....
        /*053c*/ 	.word	0xffffffff


	//   ....[55]....
        /*0540*/ 	.word	0xffffffff


	//   ....[56]....
        /*0544*/ 	.word	0xffffffff


	//   ....[57]....
        /*0548*/ 	.word	0xffffffff


	//   ....[58]....
        /*054c*/ 	.word	0xffffffff


	//   ....[59]....
        /*0550*/ 	.word	0xffffffff


	//   ....[60]....
        /*0554*/ 	.word	0xffffffff


	//   ....[61]....
        /*0558*/ 	.word	0xffffffff


	//   ....[62]....
        /*055c*/ 	.word	0xffffffff


	//   ....[63]....
        /*0560*/ 	.word	0xffffffff


	//   ....[64]....
        /*0564*/ 	.word	0xffffffff


	//   ....[65]....
        /*0568*/ 	.word	0xffffffff


	//   ....[66]....
        /*056c*/ 	.word	0xffffffff


	//   ....[67]....
        /*0570*/ 	.word	0xffffffff


	//   ....[68]....
        /*0574*/ 	.word	0xffffffff


	//   ....[69]....
        /*0578*/ 	.word	0xffffffff


	//   ....[70]....
        /*057c*/ 	.word	0xffffffff


	//   ....[71]....
        /*0580*/ 	.word	0xffffffff


	//   ....[72]....
        /*0584*/ 	.word	0xffffffff


	//   ....[73]....
        /*0588*/ 	.word	0xffffffff


	//   ....[74]....
        /*058c*/ 	.word	0xffffffff


	//   ....[75]....
        /*0590*/ 	.word	0xffffffff


	//   ....[76]....
        /*0594*/ 	.word	0xffffffff


	//   ....[77]....
        /*0598*/ 	.word	0xffffffff


	//   ....[78]....
        /*059c*/ 	.word	0xffffffff


	//   ....[79]....
        /*05a0*/ 	.word	0xffffffff


	//   ....[80]....
        /*05a4*/ 	.word	0xffffffff


	//   ....[81]....
        /*05a8*/ 	.word	0xffffffff


	//   ....[82]....
        /*05ac*/ 	.word	0xffffffff


	//   ....[83]....
        /*05b0*/ 	.word	0xffffffff


	//   ....[84]....
        /*05b4*/ 	.word	0xffffffff


	//   ....[85]....
        /*05b8*/ 	.word	0xffffffff


	//   ....[86]....
        /*05bc*/ 	.word	0xffffffff


	//   ....[87]....
        /*05c0*/ 	.word	0xffffffff


	//   ....[88]....
        /*05c4*/ 	.word	0xffffffff


	//   ....[89]....
        /*05c8*/ 	.word	0xffffffff


	//   ....[90]....
        /*05cc*/ 	.word	0xffffffff


	//   ....[91]....
        /*05d0*/ 	.word	0xffffffff


	//   ....[92]....
        /*05d4*/ 	.word	0xffffffff


	//   ....[93]....
        /*05d8*/ 	.word	0xffffffff


	//   ....[94]....
        /*05dc*/ 	.word	0xffffffff


	//   ....[95]....
        /*05e0*/ 	.word	0xffffffff


	//   ....[96]....
        /*05e4*/ 	.word	0xffffffff


	//   ....[97]....
        /*05e8*/ 	.word	0xffffffff


	//   ....[98]....
        /*05ec*/ 	.word	0xffffffff


	//   ....[99]....
        /*05f0*/ 	.word	0xffffffff


	//   ....[100]....
        /*05f4*/ 	.word	0xffffffff


	//   ....[101]....
        /*05f8*/ 	.word	0xffffffff


	//   ....[102]....
        /*05fc*/ 	.word	0xffffffff


	//   ....[103]....
        /*0600*/ 	.word	0xffffffff


	//   ....[104]....
        /*0604*/ 	.word	0xffffffff


	//   ....[105]....
        /*0608*/ 	.word	0x0500000f


	//   ....[106]....
        /*060c*/ 	.word	0x0500000f


	//   ....[107]....
        /*0610*/ 	.word	0x0500000f


	//   ....[108]....
        /*0614*/ 	.word	0x0500000f


	//   ....[109]....
        /*0618*/ 	.word	0x0500000f


	//   ....[110]....
        /*061c*/ 	.word	0x0500000f


	//   ....[111]....
        /*0620*/ 	.word	0x0500000f


	//   ....[112]....
        /*0624*/ 	.word	0x0500000f


	//   ....[113]....
        /*0628*/ 	.word	0x0500000f


	//   ....[114]....
        /*062c*/ 	.word	0x0500000f


	//   ....[115]....
        /*0630*/ 	.word	0x0500000f


	//   ....[116]....
        /*0634*/ 	.word	0x0500000f


	//   ....[117]....
        /*0638*/ 	.word	0x0500000f


	//   ....[118]....
        /*063c*/ 	.word	0x0500000f


	//   ....[119]....
        /*0640*/ 	.word	0x0500000f


	//   ....[120]....
        /*0644*/ 	.word	0x0500000f


	//   ....[121]....
        /*0648*/ 	.word	0x0500000f


	//   ....[122]....
        /*064c*/ 	.word	0x0500000f


	//   ....[123]....
        /*0650*/ 	.word	0x0500000f


	//   ....[124]....
        /*0654*/ 	.word	0x0500000f


	//   ....[125]....
        /*0658*/ 	.word	0x0500000f


	//   ....[126]....
        /*065c*/ 	.word	0x0500000f


	//   ....[127]....
        /*0660*/ 	.word	0x0500000f


	//   ....[128]....
        /*0664*/ 	.word	0x0500000f


	//   ....[129]....
        /*0668*/ 	.word	0x0500000f


	//   ....[130]....
        /*066c*/ 	.word	0x0500000f


	//   ....[131]....
        /*0670*/ 	.word	0x0500000f


	//   ....[132]....
        /*0674*/ 	.word	0x0500000f


	//   ....[133]....
        /*0678*/ 	.word	0x0500000f


	//   ....[134]....
        /*067c*/ 	.word	0x0500000f


	//   ....[135]....
        /*0680*/ 	.word	0x0500000f


	//   ....[136]....
        /*0684*/ 	.word	0x0500000f


	//   ....[137]....
        /*0688*/ 	.word	0x0500000f


	//   ....[138]....
        /*068c*/ 	.word	0x0500000f


	//   ....[139]....
        /*0690*/ 	.word	0x0500000f


	//----- nvinfo : EIATTR_COOP_GROUP_INSTR_OFFSETS
	.align		4
.L_793:
        /*0694*/ 	.byte	0x04, 0x28
        /*0696*/ 	.short	(.L_795 - .L_794)


	//   ....[0]....
.L_794:
        /*0698*/ 	.word	0x00000060


	//   ....[1]....
        /*069c*/ 	.word	0x00000140


	//   ....[2]....
        /*06a0*/ 	.word	0x00000190


	//   ....[3]....
        /*06a4*/ 	.word	0x000003c0


	//   ....[4]....
        /*06a8*/ 	.word	0x00000520


	//   ....[5]....
        /*06ac*/ 	.word	0x00000640


	//   ....[6]....
        /*06b0*/ 	.word	0x000007a0


	//   ....[7]....
        /*06b4*/ 	.word	0x00001aa0


	//   ....[8]....
        /*06b8*/ 	.word	0x00002860


	//   ....[9]....
        /*06bc*/ 	.word	0x000034e0


	//   ....[10]....
        /*06c0*/ 	.word	0x00003b20


	//   ....[11]....
        /*06c4*/ 	.word	0x00003c50


	//   ....[12]....
        /*06c8*/ 	.word	0x000041c0


	//   ....[13]....
        /*06cc*/ 	.word	0x00004260


	//   ....[14]....
        /*06d0*/ 	.word	0x000064b0


	//   ....[15]....
        /*06d4*/ 	.word	0x00006770


	//   ....[16]....
        /*06d8*/ 	.word	0x000074c0


	//   ....[17]....
        /*06dc*/ 	.word	0x000075d0


	//   ....[18]....
        /*06e0*/ 	.word	0x00007ba0


	//   ....[19]....
        /*06e4*/ 	.word	0x00007c30


	//   ....[20]....
        /*06e8*/ 	.word	0x00009de0


	//   ....[21]....
        /*06ec*/ 	.word	0x00009e00


	//   ....[22]....
        /*06f0*/ 	.word	0x0000a280


	//   ....[23]....
        /*06f4*/ 	.word	0x0000a2f0


	//   ....[24]....
        /*06f8*/ 	.word	0x0000c030


	//   ....[25]....
        /*06fc*/ 	.word	0x0000c480


	//   ....[26]....
        /*0700*/ 	.word	0x0000d1e0


	//   ....[27]....
        /*0704*/ 	.word	0x0000d300


	//   ....[28]....
        /*0708*/ 	.word	0x0000d8c0


	//   ....[29]....
        /*070c*/ 	.word	0x0000d920


	//   ....[30]....
        /*0710*/ 	.word	0x0000e9a0


	//   ....[31]....
        /*0714*/ 	.word	0x0000e9e0


	//   ....[32]....
        /*0718*/ 	.word	0x0000eae0


	//   ....[33]....
        /*071c*/ 	.word	0x0000eb00


	//   ....[34]....
        /*0720*/ 	.word	0x000102f0


	//   ....[35]....
        /*0724*/ 	.word	0x00010320


	//   ....[36]....
        /*0728*/ 	.word	0x00010350


	//   ....[37]....
        /*072c*/ 	.word	0x000103c0


	//   ....[38]....
        /*0730*/ 	.word	0x00010a80


	//   ....[39]....
        /*0734*/ 	.word	0x00010aa0


	//   ....[40]....
        /*0738*/ 	.word	0x00010bc0


	//   ....[41]....
        /*073c*/ 	.word	0x00010be0


	//   ....[42]....
        /*0740*/ 	.word	0x00010cf0


	//   ....[43]....
        /*0744*/ 	.word	0x00010d10


	//   ....[44]....
        /*0748*/ 	.word	0x00010e30


	//   ....[45]....
        /*074c*/ 	.word	0x00010e50


	//   ....[46]....
        /*0750*/ 	.word	0x000117e0


	//   ....[47]....
        /*0754*/ 	.word	0x00011810


	//   ....[48]....
        /*0758*/ 	.word	0x00011930


	//   ....[49]....
        /*075c*/ 	.word	0x00011950


	//   ....[50]....
        /*0760*/ 	.word	0x00011a60


	//   ....[51]....
        /*0764*/ 	.word	0x00011a80


	//   ....[52]....
        /*0768*/ 	.word	0x00011ba0


	//   ....[53]....
        /*076c*/ 	.word	0x00011bc0


	//   ....[54]....
        /*0770*/ 	.word	0x00011d70


	//   ....[55]....
        /*0774*/ 	.word	0x00011f60


	//   ....[56]....
        /*0778*/ 	.word	0x00011f90


	//   ....[57]....
        /*077c*/ 	.word	0x00011fc0


	//   ....[58]....
        /*0780*/ 	.word	0x00011ff0


	//   ....[59]....
        /*0784*/ 	.word	0x00012020


	//   ....[60]....
        /*0788*/ 	.word	0x00012050


	//   ....[61]....
        /*078c*/ 	.word	0x000121d0


	//   ....[62]....
        /*0790*/ 	.word	0x00012200


	//   ....[63]....
        /*0794*/ 	.word	0x00012230


	//   ....[64]....
        /*0798*/ 	.word	0x00012260


	//   ....[65]....
        /*079c*/ 	.word	0x00012290


	//   ....[66]....
        /*07a0*/ 	.word	0x000122c0


	//   ....[67]....
        /*07a4*/ 	.word	0x00012370


	//   ....[68]....
        /*07a8*/ 	.word	0x000123d0


	//   ....[69]....
        /*07ac*/ 	.word	0x00012460


	//   ....[70]....
        /*07b0*/ 	.word	0x000139c0


	//   ....[71]....
        /*07b4*/ 	.word	0x00014610


	//   ....[72]....
        /*07b8*/ 	.word	0x00014660


	//   ....[73]....
        /*07bc*/ 	.word	0x00014680


	//   ....[74]....
        /*07c0*/ 	.word	0x000146c0


	//   ....[75]....
        /*07c4*/ 	.word	0x000147f0


	//   ....[76]....
        /*07c8*/ 	.word	0x00014800


	//   ....[77]....
        /*07cc*/ 	.word	0x000148a0


	//   ....[78]....
        /*07d0*/ 	.word	0x000148b0


	//   ....[79]....
        /*07d4*/ 	.word	0x00014950


	//   ....[80]....
        /*07d8*/ 	.word	0x00014960


	//   ....[81]....
        /*07dc*/ 	.word	0x00014a00


	//   ....[82]....
        /*07e0*/ 	.word	0x00014a10


	//   ....[83]....
        /*07e4*/ 	.word	0x00014a90


	//   ....[84]....
        /*07e8*/ 	.word	0x00014ac0


	//   ....[85]....
        /*07ec*/ 	.word	0x00014ae0


	//   ....[86]....
        /*07f0*/ 	.word	0x00014af0


	//   ....[87]....
        /*07f4*/ 	.word	0x00017bd0


	//   ....[88]....
        /*07f8*/ 	.word	0x00017c30


	//   ....[89]....
        /*07fc*/ 	.word	0x00017c60


	//   ....[90]....
        /*0800*/ 	.word	0x00017c70


	//   ....[91]....
        /*0804*/ 	.word	0x00017ca0


	//   ....[92]....
        /*0808*/ 	.word	0x00017cd0


	//   ....[93]....
        /*080c*/ 	.word	0x00017d00


	//   ....[94]....
        /*0810*/ 	.word	0x00017d30


	//   ....[95]....
        /*0814*/ 	.word	0x00017ec0


	//   ....[96]....
        /*0818*/ 	.word	0x00017ef0


	//   ....[97]....
        /*081c*/ 	.word	0x00017f20


	//   ....[98]....
        /*0820*/ 	.word	0x00017f50


	//   ....[99]....
        /*0824*/ 	.word	0x00017f80


	//   ....[100]....
        /*0828*/ 	.word	0x00017fb0


	//   ....[101]....
        /*082c*/ 	.word	0x00018070


	//   ....[102]....
        /*0830*/ 	.word	0x00018090


	//   ....[103]....
        /*0834*/ 	.word	0x00018100


	//   ....[104]....
        /*0838*/ 	.word	0x000187e0


	//   ....[105]....
        /*083c*/ 	.word	0x00018e90


	//   ....[106]....
        /*0840*/ 	.word	0x00019060


	//   ....[107]....
        /*0844*/ 	.word	0x000190b0


	//   ....[108]....
        /*0848*/ 	.word	0x000191e0


	//   ....[109]....
        /*084c*/ 	.word	0x00019230


	//   ....[110]....
        /*0850*/ 	.word	0x00019370


	//   ....[111]....
        /*0854*/ 	.word	0x000193e0


	//   ....[112]....
        /*0858*/ 	.word	0x00019510


	//   ....[113]....
        /*085c*/ 	.word	0x00019560


	//   ....[114]....
        /*0860*/ 	.word	0x00019690


	//   ....[115]....
        /*0864*/ 	.word	0x000196e0


	//   ....[116]....
        /*0868*/ 	.word	0x00019810


	//   ....[117]....
        /*086c*/ 	.word	0x00019860


	//   ....[118]....
        /*0870*/ 	.word	0x00019970


	//   ....[119]....
        /*0874*/ 	.word	0x000199e0


	//   ....[120]....
        /*0878*/ 	.word	0x00019af0


	//   ....[121]....
        /*087c*/ 	.word	0x00019b40


	//   ....[122]....
        /*0880*/ 	.word	0x00019e70


	//   ....[123]....
        /*0884*/ 	.word	0x00019f10


	//   ....[124]....
        /*0888*/ 	.word	0x0001a040


	//   ....[125]....
        /*088c*/ 	.word	0x0001a0b0


	//   ....[126]....
        /*0890*/ 	.word	0x0001a130


	//   ....[127]....
        /*0894*/ 	.word	0x0001a1b0


	//   ....[128]....
        /*0898*/ 	.word	0x0001a230


	//   ....[129]....
        /*089c*/ 	.word	0x0001a2c0


	//   ....[130]....
        /*08a0*/ 	.word	0x0001a360


	//   ....[131]....
        /*08a4*/ 	.word	0x0001a400


	//   ....[132]....
        /*08a8*/ 	.word	0x0001a470


	//   ....[133]....
        /*08ac*/ 	.word	0x0001a4e0


	//   ....[134]....
        /*08b0*/ 	.word	0x0001a550


	//   ....[135]....
        /*08b4*/ 	.word	0x0001a5d0


	//   ....[136]....
        /*08b8*/ 	.word	0x0001a650


	//   ....[137]....
        /*08bc*/ 	.word	0x0001a6f0


	//   ....[138]....
        /*08c0*/ 	.word	0x0001a780


	//   ....[139]....
        /*08c4*/ 	.word	0x0001a8b0


	//----- nvinfo : EIATTR_REG_RECONFIG
	.align		4
.L_795:
        /*08c8*/ 	.byte	0x01, 0x54
	.zero		2


	//----- nvinfo : EIATTR_SYSCALL_OFFSETS
	.align		4
        /*08cc*/ 	.byte	0x04, 0x46
        /*08ce*/ 	.short	(.L_797 - .L_796)


	//   ....[0]....
.L_796:
        /*08d0*/ 	.word	0x00001c80


	//   ....[1]....
        /*08d4*/ 	.word	0x000135f0


	//   ....[2]....
        /*08d8*/ 	.word	0x00013740


	//   ....[3]....
        /*08dc*/ 	.word	0x00013830


	//   ....[4]....
        /*08e0*/ 	.word	0x00014170


	//----- nvinfo : EIATTR_MBARRIER_INSTR_OFFSETS
	.align		4
.L_797:
        /*08e4*/ 	.byte	0x04, 0x39
        /*08e6*/ 	.short	(.L_799 - .L_798)


	//   ....[0]....
.L_798:
        /*08e8*/ 	.word	0x00000270
        /*08ec*/ 	.word	0x000000ff
        /*08f0*/ 	.word	0x00030800
        /*08f4*/ 	.short	0x0100
        /*08f6*/ 	.byte	0x08
	.zero		1


	//   ....[1]....
        /*08f8*/ 	.word	0x00000280
        /*08fc*/ 	.word	0x000000ff
        /*0900*/ 	.word	0x00030820
        /*0904*/ 	.short	0x0100
        /*0906*/ 	.byte	0x08
	.zero		1


	//   ....[2]....
        /*0908*/ 	.word	0x00000370
        /*090c*/ 	.word	0x000000ff
        /*0910*/ 	.word	0x00030830
        /*0914*/ 	.short	0x0100
        /*0916*/ 	.byte	0x08
	.zero		1


	//   ....[3]....
        /*0918*/ 	.word	0x00000380
        /*091c*/ 	.word	0x000000ff
        /*0920*/ 	.word	0x00030840
        /*0924*/ 	.short	0x0100
        /*0926*/ 	.byte	0x08
	.zero		1


	//   ....[4]....
        /*0928*/ 	.word	0x00000390
        /*092c*/ 	.word	0x000000ff
        /*0930*/ 	.word	0x00030838
        /*0934*/ 	.short	0x0100
        /*0936*/ 	.byte	0x08
	.zero		1


	//   ....[5]....
        /*0938*/ 	.word	0x000003a0
        /*093c*/ 	.word	0x000000ff
        /*0940*/ 	.word	0x00030848
        /*0944*/ 	.short	0x0100
        /*0946*/ 	.byte	0x08
	.zero		1


	//   ....[6]....
        /*0948*/ 	.word	0x000004d0
        /*094c*/ 	.word	0x000000ff
        /*0950*/ 	.word	0x00030850
        /*0954*/ 	.short	0x0100
        /*0956*/ 	.byte	0x08
	.zero		1


	//   ....[7]....
        /*0958*/ 	.word	0x000004e0
        /*095c*/ 	.word	0x000000ff
        /*0960*/ 	.word	0x00030860
        /*0964*/ 	.short	0x0100
        /*0966*/ 	.byte	0x08
	.zero		1


	//   ....[8]....
        /*0968*/ 	.word	0x000004f0
        /*096c*/ 	.word	0x000000ff
        /*0970*/ 	.word	0x00030858
        /*0974*/ 	.short	0x0100
        /*0976*/ 	.byte	0x08
	.zero		1


	//   ....[9]....
        /*0978*/ 	.word	0x00000500
        /*097c*/ 	.word	0x000000ff
        /*0980*/ 	.word	0x00030868
        /*0984*/ 	.short	0x0100
        /*0986*/ 	.byte	0x08
	.zero		1


	//   ....[10]....
        /*0988*/ 	.word	0x000005f0
        /*098c*/ 	.word	0x000000ff
        /*0990*/ 	.word	0x00030870
        /*0994*/ 	.short	0x0100
        /*0996*/ 	.byte	0x06
	.zero		1


	//   ....[11]....
        /*0998*/ 	.word	0x00000600
        /*099c*/ 	.word	0x000000ff
        /*09a0*/ 	.word	0x00030880
        /*09a4*/ 	.short	0x0100
        /*09a6*/ 	.byte	0x06
	.zero		1


	//   ....[12]....
        /*09a8*/ 	.word	0x00000610
        /*09ac*/ 	.word	0x000000ff
        /*09b0*/ 	.word	0x00030878
        /*09b4*/ 	.short	0x0100
        /*09b6*/ 	.byte	0x06
	.zero		1


	//   ....[13]....
        /*09b8*/ 	.word	0x00000620
        /*09bc*/ 	.word	0x000000ff
        /*09c0*/ 	.word	0x00030888
        /*09c4*/ 	.short	0x0100
        /*09c6*/ 	.byte	0x06
	.zero		1


	//   ....[14]....
        /*09c8*/ 	.word	0x00000750
        /*09cc*/ 	.word	0x000000ff
        /*09d0*/ 	.word	0x00030890
        /*09d4*/ 	.short	0x0100
        /*09d6*/ 	.byte	0x08
	.zero		1


	//   ....[15]....
        /*09d8*/ 	.word	0x00000760
        /*09dc*/ 	.word	0x000000ff
        /*09e0*/ 	.word	0x000308a0
        /*09e4*/ 	.short	0x0100
        /*09e6*/ 	.byte	0x08
	.zero		1


	//   ....[16]....
        /*09e8*/ 	.word	0x00000770
        /*09ec*/ 	.word	0x000000ff
        /*09f0*/ 	.word	0x00030898
        /*09f4*/ 	.short	0x0100
        /*09f6*/ 	.byte	0x08
	.zero		1


	//   ....[17]....
        /*09f8*/ 	.word	0x00000780
        /*09fc*/ 	.word	0x000000ff
        /*0a00*/ 	.word	0x000308a8
        /*0a04*/ 	.short	0x0100
        /*0a06*/ 	.byte	0x08
	.zero		1


	//   ....[18]....
        /*0a08*/ 	.word	0x000008b0
        /*0a0c*/ 	.word	0x000000ff
        /*0a10*/ 	.word	0x000308b0
        /*0a14*/ 	.short	0x0100
        /*0a16*/ 	.byte	0x08
	.zero		1


	//   ....[19]....
        /*0a18*/ 	.word	0x000008c0
        /*0a1c*/ 	.word	0x000000ff
        /*0a20*/ 	.word	0x000308c0
        /*0a24*/ 	.short	0x0100
        /*0a26*/ 	.byte	0x08
	.zero		1


	//   ....[20]....
        /*0a28*/ 	.word	0x000008d0
        /*0a2c*/ 	.word	0x000000ff
        /*0a30*/ 	.word	0x000308b8
        /*0a34*/ 	.short	0x0100
        /*0a36*/ 	.byte	0x08
	.zero		1


	//   ....[21]....
        /*0a38*/ 	.word	0x000008e0
        /*0a3c*/ 	.word	0x000000ff
        /*0a40*/ 	.word	0x000308c8
        /*0a44*/ 	.short	0x0100
        /*0a46*/ 	.byte	0x08
	.zero		1


	//   ....[22]....
        /*0a48*/ 	.word	0x00001d20
        /*0a4c*/ 	.word	0x000000ff
        /*0a50*/ 	.word	0x00030800
        /*0a54*/ 	.short	0x010a
        /*0a56*/ 	.byte	0x26
	.zero		1


	//   ....[23]....
        /*0a58*/ 	.word	0x00001da0
        /*0a5c*/ 	.word	0x0000000b
        /*0a60*/ 	.word	0x00030830
        /*0a64*/ 	.short	0x010a
        /*0a66*/ 	.byte	0x3f
	.zero		1


	//   ....[24]....
        /*0a68*/ 	.word	0x00001e40
        /*0a6c*/ 	.word	0x0000000b
        /*0a70*/ 	.word	0x00030830
        /*0a74*/ 	.short	0x010a
        /*0a76*/ 	.byte	0x3f
	.zero		1


	//   ....[25]....
        /*0a78*/ 	.word	0x000028a0
        /*0a7c*/ 	.word	0x00000004
        /*0a80*/ 	.word	0x00000000
        /*0a84*/ 	.short	0x0101
        /*0a86*/ 	.byte	0x3f
	.zero		1


	//   ....[26]....
        /*0a88*/ 	.word	0x000050f0
        /*0a8c*/ 	.word	0x000000ff
        /*0a90*/ 	.word	0x00030830
        /*0a94*/ 	.short	0x010a
        /*0a96*/ 	.byte	0x07
	.zero		1


	//   ....[27]....
        /*0a98*/ 	.word	0x00005130
        /*0a9c*/ 	.word	0x000000ff
        /*0aa0*/ 	.word	0x00030830
        /*0aa4*/ 	.short	0x010a
        /*0aa6*/ 	.byte	0x07
	.zero		1


	//   ....[28]....
        /*0aa8*/ 	.word	0x00005bf0
        /*0aac*/ 	.word	0x000000ff
        /*0ab0*/ 	.word	0x00030850
        /*0ab4*/ 	.short	0x010a
        /*0ab6*/ 	.byte	0x06
	.zero		1


	//   ....[29]....
        /*0ab8*/ 	.word	0x00005c30
        /*0abc*/ 	.word	0x000000ff
        /*0ac0*/ 	.word	0x00030850
        /*0ac4*/ 	.short	0x010a
        /*0ac6*/ 	.byte	0x06
	.zero		1


	//   ....[30]....
        /*0ac8*/ 	.word	0x000065f0
        /*0acc*/ 	.word	0x0000000c
        /*0ad0*/ 	.word	0x00000000
        /*0ad4*/ 	.short	0x0101
        /*0ad6*/ 	.byte	0x3f
	.zero		1


	//   ....[31]....
        /*0ad8*/ 	.word	0x00008030
        /*0adc*/ 	.word	0x00000084
        /*0ae0*/ 	.word	0x00000000
        /*0ae4*/ 	.short	0x0101
        /*0ae6*/ 	.byte	0x3f
	.zero		1


	//   ....[32]....
        /*0ae8*/ 	.word	0x00008970
        /*0aec*/ 	.word	0x000000ff
        /*0af0*/ 	.word	0x00030830
        /*0af4*/ 	.short	0x010a
        /*0af6*/ 	.byte	0x06
	.zero		1


	//   ....[33]....
        /*0af8*/ 	.word	0x000089b0
        /*0afc*/ 	.word	0x000000ff
        /*0b00*/ 	.word	0x00030830
        /*0b04*/ 	.short	0x010a
        /*0b06*/ 	.byte	0x06
	.zero		1


	//   ....[34]....
        /*0b08*/ 	.word	0x00009470
        /*0b0c*/ 	.word	0x000000ff
        /*0b10*/ 	.word	0x00030850
        /*0b14*/ 	.short	0x010a
        /*0b16*/ 	.byte	0x0a
	.zero		1


	//   ....[35]....
        /*0b18*/ 	.word	0x000094b0
        /*0b1c*/ 	.word	0x000000ff
        /*0b20*/ 	.word	0x00030850
        /*0b24*/ 	.short	0x010a
        /*0b26*/ 	.byte	0x0a
	.zero		1


	//   ....[36]....
        /*0b28*/ 	.word	0x0000a7f0
        /*0b2c*/ 	.word	0x0000000d
        /*0b30*/ 	.word	0x00000000
        /*0b34*/ 	.short	0x0101
        /*0b36*/ 	.byte	0x3f
	.zero		1


	//   ....[37]....
        /*0b38*/ 	.word	0x0000a830
        /*0b3c*/ 	.word	0x0000008a
        /*0b40*/ 	.word	0x00000000
        /*0b44*/ 	.short	0x0101
        /*0b46*/ 	.byte	0x3f
	.zero		1


	//   ....[38]....
        /*0b48*/ 	.word	0x0000adf0
        /*0b4c*/ 	.word	0x000000ff
        /*0b50*/ 	.word	0x00030830
        /*0b54*/ 	.short	0x010a
        /*0b56*/ 	.byte	0x06
	.zero		1


	//   ....[39]....
        /*0b58*/ 	.word	0x0000ae30
        /*0b5c*/ 	.word	0x000000ff
        /*0b60*/ 	.word	0x00030830
        /*0b64*/ 	.short	0x010a
        /*0b66*/ 	.byte	0x06
	.zero		1


	//   ....[40]....
        /*0b68*/ 	.word	0x0000b8f0
        /*0b6c*/ 	.word	0x000000ff
        /*0b70*/ 	.word	0x00030850
        /*0b74*/ 	.short	0x010a
        /*0b76*/ 	.byte	0x0a
	.zero		1


	//   ....[41]....
        /*0b78*/ 	.word	0x0000b930
        /*0b7c*/ 	.word	0x000000ff
        /*0b80*/ 	.word	0x00030850
        /*0b84*/ 	.short	0x010a
        /*0b86*/ 	.byte	0x0a
	.zero		1


	//   ....[42]....
        /*0b88*/ 	.word	0x0000c300
        /*0b8c*/ 	.word	0x0000000e
        /*0b90*/ 	.word	0x00000000
        /*0b94*/ 	.short	0x0101
        /*0b96*/ 	.byte	0x3f
	.zero		1


	//   ....[43]....
        /*0b98*/ 	.word	0x0000dc80
        /*0b9c*/ 	.word	0x0000007d
        /*0ba0*/ 	.word	0x00000000
        /*0ba4*/ 	.short	0x0101
        /*0ba6*/ 	.byte	0x3f
	.zero		1


	//   ....[44]....
        /*0ba8*/ 	.word	0x0000e910
        /*0bac*/ 	.word	0x000000ff
        /*0bb0*/ 	.word	0x00030850
        /*0bb4*/ 	.short	0x010a
        /*0bb6*/ 	.byte	0x05
	.zero		1


	//   ....[45]....
        /*0bb8*/ 	.word	0x0000e950
        /*0bbc*/ 	.word	0x000000ff
        /*0bc0*/ 	.word	0x00030850
        /*0bc4*/ 	.short	0x010a
        /*0bc6*/ 	.byte	0x05
	.zero		1


	//   ....[46]....
        /*0bc8*/ 	.word	0x0000ee10
        /*0bcc*/ 	.word	0x00000009
        /*0bd0*/ 	.word	0x00000000
        /*0bd4*/ 	.short	0x0101
        /*0bd6*/ 	.byte	0x3f
	.zero		1


	//   ....[47]....
        /*0bd8*/ 	.word	0x00010a70
        /*0bdc*/ 	.word	0x00000017
        /*0be0*/ 	.word	0x00000000
        /*0be4*/ 	.short	0x0101
        /*0be6*/ 	.byte	0x3f
	.zero		1


	//   ....[48]....
        /*0be8*/ 	.word	0x00013c60
        /*0bec*/ 	.word	0x00000000
        /*0bf0*/ 	.word	0x00030840
        /*0bf4*/ 	.short	0x010a
        /*0bf6*/ 	.byte	0x3f
	.zero		1


	//   ....[49]....
        /*0bf8*/ 	.word	0x00014c90
        /*0bfc*/ 	.word	0x0000000a
        /*0c00*/ 	.word	0x00030800
        /*0c04*/ 	.short	0x0107
        /*0c06*/ 	.byte	0x3f
	.zero		1


	//   ....[50]....
        /*0c08*/ 	.word	0x00014da0
        /*0c0c*/ 	.word	0x00000002
        /*0c10*/ 	.word	0x00030800
        /*0c14*/ 	.short	0x0101
        /*0c16*/ 	.byte	0x3f
	.zero		1


	//   ....[51]....
        /*0c18*/ 	.word	0x00014dc0
        /*0c1c*/ 	.word	0x00000002
        /*0c20*/ 	.word	0x00030820
        /*0c24*/ 	.short	0x010a
        /*0c26*/ 	.byte	0x3f
	.zero		1


	//   ....[52]....
        /*0c28*/ 	.word	0x00015150
        /*0c2c*/ 	.word	0x00000003
        /*0c30*/ 	.word	0x00030840
        /*0c34*/ 	.short	0x010a
        /*0c36*/ 	.byte	0x3f
	.zero		1


	//   ....[53]....
        /*0c38*/ 	.word	0x00015610
        /*0c3c*/ 	.word	0x00000003
        /*0c40*/ 	.word	0x00000060
        /*0c44*/ 	.short	0x010a
        /*0c46*/ 	.byte	0x3f
	.zero		1


	//   ....[54]....
        /*0c48*/ 	.word	0x00015e10
        /*0c4c*/ 	.word	0x00000003
        /*0c50*/ 	.word	0x00030840
        /*0c54*/ 	.short	0x010a
        /*0c56*/ 	.byte	0x3f
	.zero		1


	//   ....[55]....
        /*0c58*/ 	.word	0x000162d0
        /*0c5c*/ 	.word	0x00000002
        /*0c60*/ 	.word	0x00000060
        /*0c64*/ 	.short	0x010a
        /*0c66*/ 	.byte	0x3f
	.zero		1


	//   ....[56]....
        /*0c68*/ 	.word	0x000169e0
        /*0c6c*/ 	.word	0x00000002
        /*0c70*/ 	.word	0x00030840
        /*0c74*/ 	.short	0x010a
        /*0c76*/ 	.byte	0x3f
	.zero		1


	//   ....[57]....
        /*0c78*/ 	.word	0x00016ea0
        /*0c7c*/ 	.word	0x00000002
        /*0c80*/ 	.word	0x00000060
        /*0c84*/ 	.short	0x010a
        /*0c86*/ 	.byte	0x3f
	.zero		1


	//   ....[58]....
        /*0c88*/ 	.word	0x00017540
        /*0c8c*/ 	.word	0x00000000
        /*0c90*/ 	.word	0x00030860
        /*0c94*/ 	.short	0x010a
        /*0c96*/ 	.byte	0x3f
	.zero		1


	//   ....[59]....
        /*0c98*/ 	.word	0x00018760
        /*0c9c*/ 	.word	0x00000000
        /*0ca0*/ 	.word	0x00030820
        /*0ca4*/ 	.short	0x010a
        /*0ca6*/ 	.byte	0x3f
	.zero		1


	//   ....[60]....
        /*0ca8*/ 	.word	0x00018940
        /*0cac*/ 	.word	0x00000006
        /*0cb0*/ 	.word	0x00000000
        /*0cb4*/ 	.short	0x010a
        /*0cb6*/ 	.byte	0x3f
	.zero		1


	//   ....[61]....
        /*0cb8*/ 	.word	0x000189b0
        /*0cbc*/ 	.word	0x00000007
        /*0cc0*/ 	.word	0x00000000
        /*0cc4*/ 	.short	0x010a
        /*0cc6*/ 	.byte	0x3f
	.zero		1


	//   ....[62]....
        /*0cc8*/ 	.word	0x00018a20
        /*0ccc*/ 	.word	0x00000004
        /*0cd0*/ 	.word	0x00000000
        /*0cd4*/ 	.short	0x010a
        /*0cd6*/ 	.byte	0x3f
	.zero		1


	//   ....[63]....
        /*0cd8*/ 	.word	0x00018a50
        /*0cdc*/ 	.word	0x00000003
        /*0ce0*/ 	.word	0x00000000
        /*0ce4*/ 	.short	0x010a
        /*0ce6*/ 	.byte	0x3f
	.zero		1


	//   ....[64]....
        /*0ce8*/ 	.word	0x00018ac0
        /*0cec*/ 	.word	0x00000003
        /*0cf0*/ 	.word	0x00030800
        /*0cf4*/ 	.short	0x010a
        /*0cf6*/ 	.byte	0x3f
	.zero		1


	//   ....[65]....
        /*0cf8*/ 	.word	0x00018b10
        /*0cfc*/ 	.word	0x0000000b
        /*0d00*/ 	.word	0x00030830
        /*0d04*/ 	.short	0x010a
        /*0d06*/ 	.byte	0x3f
	.zero		1


	//   ....[66]....
        /*0d08*/ 	.word	0x00018b70
        /*0d0c*/ 	.word	0x0000000c
        /*0d10*/ 	.word	0x00030830
        /*0d14*/ 	.short	0x010a
        /*0d16*/ 	.byte	0x3f
	.zero		1


	//   ....[67]....
        /*0d18*/ 	.word	0x00018bd0
        /*0d1c*/ 	.word	0x00000009
        /*0d20*/ 	.word	0x00030850
        /*0d24*/ 	.short	0x010a
        /*0d26*/ 	.byte	0x3f
	.zero		1


	//   ....[68]....
        /*0d28*/ 	.word	0x00018c30
        /*0d2c*/ 	.word	0x00000004
        /*0d30*/ 	.word	0x00030830
        /*0d34*/ 	.short	0x010a
        /*0d36*/ 	.byte	0x3f
	.zero		1


	//   ....[69]....
        /*0d38*/ 	.word	0x00018c90
        /*0d3c*/ 	.word	0x00000003
        /*0d40*/ 	.word	0x00030850
        /*0d44*/ 	.short	0x010a
        /*0d46*/ 	.byte	0x3f
	.zero		1


	//   ....[70]....
        /*0d48*/ 	.word	0x00018cf0
        /*0d4c*/ 	.word	0x00000004
        /*0d50*/ 	.word	0x00030830
        /*0d54*/ 	.short	0x010a
        /*0d56*/ 	.byte	0x3f
	.zero		1


	//   ....[71]....
        /*0d58*/ 	.word	0x00018d50
        /*0d5c*/ 	.word	0x00000003
        /*0d60*/ 	.word	0x00030850
        /*0d64*/ 	.short	0x010a
        /*0d66*/ 	.byte	0x3f
	.zero		1


	//   ....[72]....
        /*0d68*/ 	.word	0x00018db0
        /*0d6c*/ 	.word	0x00000007
        /*0d70*/ 	.word	0x00030850
        /*0d74*/ 	.short	0x010a
        /*0d76*/ 	.byte	0x3f
	.zero		1


	//   ....[73]....
        /*0d78*/ 	.word	0x00018f50
        /*0d7c*/ 	.word	0x00000000
        /*0d80*/ 	.word	0x00030840
        /*0d84*/ 	.short	0x010a
        /*0d86*/ 	.byte	0x3f
	.zero		1


	//   ....[74]....
        /*0d88*/ 	.word	0x00019b90
        /*0d8c*/ 	.word	0x00000002
        /*0d90*/ 	.word	0x00030820
        /*0d94*/ 	.short	0x010a
        /*0d96*/ 	.byte	0x3f
	.zero		1


	//   ....[75]....
        /*0d98*/ 	.word	0x00019be0
        /*0d9c*/ 	.word	0x00000003
        /*0da0*/ 	.word	0x00030840
        /*0da4*/ 	.short	0x010a
        /*0da6*/ 	.byte	0x3f
	.zero		1


	//   ....[76]....
        /*0da8*/ 	.word	0x00019c30
        /*0dac*/ 	.word	0x00000003
        /*0db0*/ 	.word	0x00000060
        /*0db4*/ 	.short	0x010a
        /*0db6*/ 	.byte	0x3f
	.zero		1


	//   ....[77]....
        /*0db8*/ 	.word	0x00019c80
        /*0dbc*/ 	.word	0x00000003
        /*0dc0*/ 	.word	0x00030840
        /*0dc4*/ 	.short	0x010a
        /*0dc6*/ 	.byte	0x3f
	.zero		1


	//   ....[78]....
        /*0dc8*/ 	.word	0x00019cd0
        /*0dcc*/ 	.word	0x00000002
        /*0dd0*/ 	.word	0x00000060
        /*0dd4*/ 	.short	0x010a
        /*0dd6*/ 	.byte	0x3f
	.zero		1


	//   ....[79]....
        /*0dd8*/ 	.word	0x00019d20
        /*0ddc*/ 	.word	0x00000002
        /*0de0*/ 	.word	0x00030840
        /*0de4*/ 	.short	0x010a
        /*0de6*/ 	.byte	0x3f
	.zero		1


	//   ....[80]....
        /*0de8*/ 	.word	0x00019d70
        /*0dec*/ 	.word	0x00000002
        /*0df0*/ 	.word	0x00000060
        /*0df4*/ 	.short	0x010a
        /*0df6*/ 	.byte	0x3f
	.zero		1


	//   ....[81]....
        /*0df8*/ 	.word	0x00019dc0
        /*0dfc*/ 	.word	0x00000000
        /*0e00*/ 	.word	0x00030860
        /*0e04*/ 	.short	0x010a
        /*0e06*/ 	.byte	0x3f
	.zero		1


	//   ....[82]....
        /*0e08*/ 	.word	0x0001a7d0
        /*0e0c*/ 	.word	0x00000000
        /*0e10*/ 	.word	0x00030820
        /*0e14*/ 	.short	0x010a
        /*0e16*/ 	.byte	0x3f
	.zero		1


	//   ....[83]....
        /*0e18*/ 	.word	0x0001a970
        /*0e1c*/ 	.word	0x00000006
        /*0e20*/ 	.word	0x00000000
        /*0e24*/ 	.short	0x010a
        /*0e26*/ 	.byte	0x3f
	.zero		1


	//   ....[84]....
        /*0e28*/ 	.word	0x0001a9c0
        /*0e2c*/ 	.word	0x00000007
        /*0e30*/ 	.word	0x00000000
        /*0e34*/ 	.short	0x010a
        /*0e36*/ 	.byte	0x3f
	.zero		1


	//   ....[85]....
        /*0e38*/ 	.word	0x0001aa10
        /*0e3c*/ 	.word	0x00000004
        /*0e40*/ 	.word	0x00000000
        /*0e44*/ 	.short	0x010a
        /*0e46*/ 	.byte	0x3f
	.zero		1


	//----- nvinfo : EIATTR_NUM_MBARRIERS
	.align		4
.L_799:
        /*0e48*/ 	.byte	0x03, 0x38
        /*0e4a*/ 	.short	0x0016


	//----- nvinfo : EIATTR_EXIT_INSTR_OFFSETS
	.align		4
        /*0e4c*/ 	.byte	0x04, 0x1c
        /*0e4e*/ 	.short	(.L_801 - .L_800)


	//   ....[0]....
.L_800:
        /*0e50*/ 	.word	0x00000a50


	//   ....[1]....
        /*0e54*/ 	.word	0x00011d10


	//   ....[2]....
        /*0e58*/ 	.word	0x00018aa0


	//----- nvinfo : EIATTR_MAX_THREADS
	.align		4
.L_801:
        /*0e5c*/ 	.byte	0x04, 0x05
        /*0e5e*/ 	.short	(.L_803 - .L_802)
.L_802:
        /*0e60*/ 	.word	0x00000180
        /*0e64*/ 	.word	0x00000001
        /*0e68*/ 	.word	0x00000001


	//----- nvinfo : EIATTR_CRS_STACK_SIZE
	.align		4
.L_803:
        /*0e6c*/ 	.byte	0x04, 0x1e
        /*0e6e*/ 	.short	(.L_805 - .L_804)
.L_804:
        /*0e70*/ 	.word	0x00000000


	//----- nvinfo : EIATTR_CBANK_PARAM_SIZE
	.align		4
.L_805:
        /*0e74*/ 	.byte	0x03, 0x19
        /*0e76*/ 	.short	0x0af0


	//----- nvinfo : EIATTR_PARAM_CBANK
	.align		4
        /*0e78*/ 	.byte	0x04, 0x0a
        /*0e7a*/ 	.short	(.L_807 - .L_806)
	.align		4
.L_806:
        /*0e7c*/ 	.word	index@(.nv.constant0._ZN7cutlass13device_kernelIN5flash11enable_sm90INS1_16FlashAttnFwdSm90INS1_25CollectiveMainloopFwdSm90ILi2EN4cute5tupleIJNS5_1CILi1EEES8_S8_EEENS6_IJNS7_ILi128EEENS7_ILi96EEENS7_ILi192EEEEEELi192ENS_6half_tEfNS_4arch4Sm90ELb0ELb1ELb1ELb1ELb0ELb0ELb0ELb1ELb1ELb1ELb0ELb0EEENS1_21CollectiveEpilogueFwdINS6_IJSA_SC_SB_EEES9_SE_SG_Li256ELb1ELb1ELb0ELb0EEENS1_36VarlenDynamicPersistentTileSchedulerILi128ELi96ELi256ELi128ELb0ELb1ELb1ELb1ELb0ELb1EEEEEEEEEvNT_6ParamsE)
        /*0e80*/ 	.short	0x0210
        /*0e82*/ 	.short	0x0af0


	//----- nvinfo : EIATTR_SW_WAR
	.align		4
.L_807:
        /*0e84*/ 	.byte	0x04, 0x36
        /*0e86*/ 	.short	(.L_809 - .L_808)
.L_808:
        /*0e88*/ 	.word	0x00000008
.L_809:


//--------------------- .nv.info._ZN7cutlass13device_kernelIN5flash11enable_sm90INS1_16FlashAttnFwdSm90INS1_25CollectiveMainloopFwdSm90ILi2EN4cute5tupleIJNS5_1CILi1EEES8_S8_EEENS6_IJNS7_ILi128EEENS7_ILi96EEENS7_ILi192EEEEEELi192ENS_6half_tEfNS_4arch4Sm90ELb0ELb1ELb1ELb1ELb0ELb1ELb0ELb1ELb1ELb1ELb0ELb0EEENS1_21CollectiveEpilogueFwdINS6_IJSA_SC_SB_EEES9_SE_SG_Li256ELb1ELb1ELb0ELb0EEENS1_36VarlenDynamicPersistentTileSchedulerILi128ELi96ELi256ELi128ELb0ELb1ELb1ELb1ELb0ELb1EEEEEEEEEvNT_6ParamsE --------------------------
	.section	.nv.info._ZN7cutlass13device_kernelIN5flash11enable_sm90INS1_16FlashAttnFwdSm90INS1_25CollectiveMainloopFwdSm90ILi2EN4cute5tupleIJNS5_1CILi1EEES8_S8_EEENS6_IJNS7_ILi128EEENS7_ILi96EEENS7_ILi192EEEEEELi192ENS_6half_tEfNS_4arch4Sm90ELb0ELb1ELb1ELb1ELb0ELb1ELb0ELb1ELb1ELb1ELb0ELb0EEENS1_21CollectiveEpilogueFwdINS6_IJSA_SC_SB_EEES9_SE_SG_Li256ELb1ELb1ELb0ELb0EEENS1_36VarlenDynamicPersistentTileSchedulerILi128ELi96ELi256ELi128ELb0ELb1ELb1ELb1ELb0ELb1EEEEEEEEEvNT_6ParamsE,"",@"SHT_CUDA_INFO"
	.sectionflags	@""
	.align	4


	//----- nvinfo : EIATTR_CUDA_API_VERSION
	.align		4
        /*0000*/ 	.byte	0x04, 0x37
        /*0002*/ 	.short	(.L_811 - .L_810)
.L_810:
        /*0004*/ 	.word	0x00000082


	//----- nvinfo : EIATTR_KPARAM_INFO
	.align		4
.L_811:
        /*0008*/ 	.byte	0x04, 0x17
        /*000a*/ 	.short	(.L_813 - .L_812)
.L_812:
        /*000c*/ 	.word	0x00000000
        /*0010*/ 	.short	0x0000
        /*0012*/ 	.short	0x0070
        /*0014*/ 	.byte	0x00, 0xf0, 0x01, 0x2a


	//----- nvinfo : EIATTR_SPARSE_MMA_MASK
	.align		4
.L_813:
        /*0018*/ 	.byte	0x03, 0x50
        /*001a*/ 	.short	0x0000


	//----- nvinfo : EIATTR_MAXREG_COUNT
	.align		4
        /*001c*/ 	.byte	0x03, 0x1b
        /*001e*/ 	.short	0x00a8


	//----- nvinfo : EIATTR_NUM_BARRIERS
	.align		4
        /*0020*/ 	.byte	0x02, 0x4c
        /*0022*/ 	.byte	0x10
	.zero		1


	//----- nvinfo : EIATTR_EXTERNS
	.align		4
        /*0024*/ 	.byte	0x04, 0x0f
        /*0026*/ 	.short	(.L_815 - .L_814)


	//   ....[0]....
	.align		4
.L_814:
        /*0028*/ 	.word	index@(__assertfail)


	//----- nvinfo : EIATTR_ANNOTATIONS
	.align		4
.L_815:
        /*002c*/ 	.byte	0x04, 0x55
        /*002e*/ 	.short	(.L_817 - .L_816)


	//   ....[0]....
.L_816:
        /* <DEDUP_REMOVED lines=130> */


	//----- nvinfo : EIATTR_MERCURY_ISA_VERSION
	.align		4
.L_817:
        /*0840*/ 	.byte	0x03, 0x5f
        /*0842*/ 	.short	0x0101


	//----- nvinfo : EIATTR_UNUSED_LOAD_BYTE_OFFSET
	.align		4
        /*0844*/ 	.byte	0x04, 0x44
        /*0846*/ 	.short	(.L_819 - .L_818)


	//   ....[0]....
.L_818:
        /*0848*/ 	.word	0x00000ab0
        /*084c*/ 	.word	0x0000fff0


	//   ....[1]....
        /*0850*/ 	.word	0x00020620
        /*0854*/ 	.word	0x0000fff0


	//----- nvinfo : EIATTR_INT_WARP_WIDE_INSTR_OFFSETS
	.align		4
.L_819:
        /*0858*/ 	.byte	0x04, 0x31
        /*085a*/ 	.short	(.L_821 - .L_820)


	//   ....[0]....
.L_820:
        /*085c*/ 	.word	0x00000190


	//   ....[1]....
        /*0860*/ 	.word	0x000001d0


	//   ....[2]....
        /*0864*/ 	.word	0x00000240


	//   ....[3]....
        /*0868*/ 	.word	0x00025e90


	//   ....[4]....
        /*086c*/ 	.word	0x00025f20


	//   ....[5]....
        /*0870*/ 	.word	0x00029df0


	//   ....[6]....
        /*0874*/ 	.word	0x00029e50


	//----- nvinfo : EIATTR_COOP_GROUP_MASK_REGIDS
	.align		4
.L_821:
        /*0878*/ 	.byte	0x04, 0x29
        /*087a*/ 	.short	(.L_823 - .L_822)


	//   ....[0]....
.L_822:
        /*087c*/ 	.word	0xffffffff


	//   ....[1]....
        /*0880*/ 	.word	0xffffffff


	//   ....[2]....
        /*0884*/ 	.word	0xffffffff


	//   ....[3]....
        /*0888*/ 	.word	0xffffffff


	//   ....[4]....
        /*088c*/ 	.word	0xffffffff


	//   ....[5]....
        /*0890*/ 	.word	0xffffffff


	//   ....[6]....
        /*0894*/ 	.word	0xffffffff


	//   ....[7]....
        /*0898*/ 	.word	0xffffffff


	//   ....[8]....
        /*089c*/ 	.word	0xffffffff


	//   ....[9]....
        /*08a0*/ 	.word	0xffffffff


	//   ....[10]....
        /*08a4*/ 	.word	0xffffffff


	//   ....[11]....
        /*08a8*/ 	.word	0xffffffff


	//   ....[12]....
        /*08ac*/ 	.word	0xffffffff


	//   ....[13]....
        /*08b0*/ 	.word	0xffffffff


	//   ....[14]....
        /*08b4*/ 	.word	0xffffffff


	//   ....[15]....
        /*08b8*/ 	.word	0xffffffff


	//   ....[16]....
        /*08bc*/ 	.word	0xffffffff


	//   ....[17]....
        /*08c0*/ 	.word	0xffffffff


	//   ....[18]....
        /*08c4*/ 	.word	0xffffffff


	//   ....[19]....
        /*08c8*/ 	.word	0xffffffff


	//   ....[20]....
        /*08cc*/ 	.word	0xffffffff


	//   ....[21]....
        /*08d0*/ 	.word	0xffffffff


	//   ....[22]....
        /*08d4*/ 	.word	0xffffffff


	//   ....[23]....
        /*08d8*/ 	.word	0xffffffff


	//   ....[24]....
        /*08dc*/ 	.word	0xffffffff


	//   ....[25]....
        /*08e0*/ 	.word	0xffffffff


	//   ....[26]....
        /*08e4*/ 	.word	0xffffffff


	//   ....[27]....
        /*08e8*/ 	.word	0xffffffff


	//   ....[28]....
        /*08ec*/ 	.word	0xffffffff


	//   ....[29]....
        /*08f0*/ 	.word	0xffffffff


	//   ....[30]....
        /*08f4*/ 	.word	0xffffffff


	//   ....[31]....
        /*08f8*/ 	.word	0xffffffff


	//   ....[32]....
        /*08fc*/ 	.word	0xffffffff


	//   ....[33]....
        /*0900*/ 	.word	0xffffffff


	//   ....[34]....
        /*0904*/ 	.word	0xffffffff


	//   ....[35]....
        /*0908*/ 	.word	0xffffffff


	//   ....[36]....
        /*090c*/ 	.word	0xffffffff


	//   ....[37]....
        /*0910*/ 	.word	0xffffffff


	//   ....[38]....
        /*0914*/ 	.word	0xffffffff


	//   ....[39]....
        /*0918*/ 	.word	0xffffffff


	//   ....[40]....
        /*091c*/ 	.word	0xffffffff


	//   ....[41]....
        /*0920*/ 	.word	0xffffffff


	//   ....[42]....
        /*0924*/ 	.word	0xffffffff


	//   ....[43]....
        /*0928*/ 	.word	0xffffffff


	//   ....[44]....
        /*092c*/ 	.word	0xffffffff


	//   ....[45]....
        /*0930*/ 	.word	0xffffffff


	//   ....[46]....
        /*0934*/ 	.word	0xffffffff


	//   ....[47]....
        /*0938*/ 	.word	0xffffffff


	//   ....[48]....
        /*093c*/ 	.word	0xffffffff


	//   ....[49]....
        /*0940*/ 	.word	0xffffffff


	//   ....[50]....
        /*0944*/ 	.word	0xffffffff


	//   ....[51]....
        /*0948*/ 	.word	0xffffffff


	//   ....[52]....
        /*094c*/ 	.word	0xffffffff


	//   ....[53]....
        /*0950*/ 	.word	0xffffffff


	//   ....[54]....
        /*0954*/ 	.word	0xffffffff


	//   ....[55]....
        /*0958*/ 	.word	0xffffffff


	//   ....[56]....
        /*095c*/ 	.word	0xffffffff


	//   ....[57]....
        /*0960*/ 	.word	0xffffffff


	//   ....[58]....
        /*0964*/ 	.word	0xffffffff


	//   ....[59]....
        /*0968*/ 	.word	0xffffffff


	//   ....[60]....
        /*096c*/ 	.word	0xffffffff


	//   ....[61]....
        /*0970*/ 	.word	0xffffffff


	//   ....[62]....
        /*0974*/ 	.word	0xffffffff


	//   ....[63]....
        /*0978*/ 	.word	0xffffffff


	//   ....[64]....
        /*097c*/ 	.word	0xffffffff


	//   ....[65]....
        /*0980*/ 	.word	0xffffffff


	//   ....[66]....
        /*0984*/ 	.word	0xffffffff


	//   ....[67]....
        /*0988*/ 	.word	0xffffffff


	//   ....[68]....
        /*098c*/ 	.word	0xffffffff


	//   ....[69]....
        /*0990*/ 	.word	0xffffffff


	//   ....[70]....
        /*0994*/ 	.word	0xffffffff


	//   ....[71]....
        /*0998*/ 	.word	0xffffffff


	//   ....[72]....
        /*099c*/ 	.word	0xffffffff


	//   ....[73]....
        /*09a0*/ 	.word	0xffffffff


	//   ....[74]....
        /*09a4*/ 	.word	0xffffffff


	//   ....[75]....
        /*09a8*/ 	.word	0xffffffff


	//   ....[76]....
        /*09ac*/ 	.word	0xffffffff


	//   ....[77]....
        /*09b0*/ 	.word	0xffffffff


	//   ....[78]....
        /*09b4*/ 	.word	0xffffffff


	//   ....[79]....
        /*09b8*/ 	.word	0xffffffff


	//   ....[80]....
        /*09bc*/ 	.word	0xffffffff


	//   ....[81]....
        /*09c0*/ 	.word	0xffffffff


	//   ....[82]....
        /*09c4*/ 	.word	0xffffffff


	//   ....[83]....
        /*09c8*/ 	.word	0xffffffff


	//   ....[84]....
        /*09cc*/ 	.word	0xffffffff


	//   ....[85]....
        /*09d0*/ 	.word	0xffffffff


	//   ....[86]....
        /*09d4*/ 	.word	0xffffffff


	//   ....[87]....
        /*09d8*/ 	.word	0xffffffff


	//   ....[88]....
        /*09dc*/ 	.word	0xffffffff


	//   ....[89]....
        /*09e0*/ 	.word	0xffffffff


	//   ....[90]....
        /*09e4*/ 	.word	0xffffffff


	//   ....[91]....
        /*09e8*/ 	.word	0xffffffff


	//   ....[92]....
        /*09ec*/ 	.word	0xffffffff


	//   ....[93]....
        /*09f0*/ 	.word	0xffffffff


	//   ....[94]....
        /*09f4*/ 	.word	0xffffffff


	//   ....[95]....
        /*09f8*/ 	.word	0xffffffff


	//   ....[96]....
        /*09fc*/ 	.word	0xffffffff


	//   ....[97]....
        /*0a00*/ 	.word	0xffffffff


	//   ....[98]....
        /*0a04*/ 	.word	0xffffffff


	//   ....[99]....
        /*0a08*/ 	.word	0xffffffff


	//   ....[100]....
        /*0a0c*/ 	.word	0xffffffff


	//   ....[101]....
        /*0a10*/ 	.word	0xffffffff


	//   ....[102]....
        /*0a14*/ 	.word	0xffffffff


	//   ....[103]....
        /*0a18*/ 	.word	0xffffffff


	//   ....[104]....
        /*0a1c*/ 	.word	0xffffffff


	//   ....[105]....
        /*0a20*/ 	.word	0xffffffff


	//   ....[106]....
        /*0a24*/ 	.word	0xffffffff


	//   ....[107]....
        /*0a28*/ 	.word	0xffffffff


	//   ....[108]....
        /*0a2c*/ 	.word	0xffffffff


	//   ....[109]....
        /*0a30*/ 	.word	0xffffffff


	//   ....[110]....
        /*0a34*/ 	.word	0xffffffff


	//   ....[111]....
        /*0a38*/ 	.word	0xffffffff


	//   ....[112]....
        /*0a3c*/ 	.word	0xffffffff


	//   ....[113]....
        /*0a40*/ 	.word	0xffffffff


	//   ....[114]....
        /*0a44*/ 	.word	0xffffffff


	//   ....[115]....
        /*0a48*/ 	.word	0xffffffff


	//   ....[116]....
        /*0a4c*/ 	.word	0xffffffff


	//   ....[117]....
        /*0a50*/ 	.word	0xffffffff


	//   ....[118]....
        /*0a54*/ 	.word	0xffffffff


	//   ....[119]....
        /*0a58*/ 	.word	0xffffffff


	//   ....[120]....
        /*0a5c*/ 	.word	0xffffffff


	//   ....[121]....
        /*0a60*/ 	.word	0xffffffff


	//   ....[122]....
        /*0a64*/ 	.word	0x0500000f


	//   ....[123]....
        /*0a68*/ 	.word	0x0500000f


	//   ....[124]....
        /*0a6c*/ 	.word	0x0500000f


	//   ....[125]....
        /*0a70*/ 	.word	0x0500000f


	//   ....[126]....
        /*0a74*/ 	.word	0x0500000f


	//   ....[127]....
        /*0a78*/ 	.word	0x0500000f


	//   ....[128]....
        /*0a7c*/ 	.word	0x0500000f


	//   ....[129]....
        /*0a80*/ 	.word	0x0500000f


	//   ....[130]....
        /*0a84*/ 	.word	0x0500000f


	//   ....[131]....
        /*0a88*/ 	.word	0x0500000f


	//   ....[132]....
        /*0a8c*/ 	.word	0x0500000f


	//   ....[133]....
        /*0a90*/ 	.word	0x0500000f


	//   ....[134]....
        /*0a94*/ 	.word	0x0500000f


	//   ....[135]....
        /*0a98*/ 	.word	0x0500000f


	//   ....[136]....
        /*0a9c*/ 	.word	0x0500000f


	//   ....[137]....
        /*0aa0*/ 	.word	0x0500000f


	//   ....[138]....
        /*0aa4*/ 	.word	0x0500000f


	//   ....[139]....
        /*0aa8*/ 	.word	0x0500000f


	//   ....[140]....
        /*0aac*/ 	.word	0x0500000f


	//   ....[141]....
        /*0ab0*/ 	.word	0x0500000f


	//   ....[142]....
        /*0ab4*/ 	.word	0x0500000f


	//   ....[143]....
        /*0ab8*/ 	.word	0x0500000f


	//   ....[144]....
        /*0abc*/ 	.word	0x0500000f


	//   ....[145]....
        /*0ac0*/ 	.word	0x0500000f


	//   ....[146]....
        /*0ac4*/ 	.word	0x0500000f


	//   ....[147]....
        /*0ac8*/ 	.word	0x0500000f


	//   ....[148]....
        /*0acc*/ 	.word	0x0500000f


	//   ....[149]....
        /*0ad0*/ 	.word	0x0500000f


	//   ....[150]....
        /*0ad4*/ 	.word	0x0500000f


	//   ....[151]....
        /*0ad8*/ 	.word	0x0500000f


	//   ....[152]....
        /*0adc*/ 	.word	0x0500000f


	//   ....[153]....
        /*0ae0*/ 	.word	0x0500000f


	//   ....[154]....
        /*0ae4*/ 	.word	0x0500000f


	//   ....[155]....
        /*0ae8*/ 	.word	0x0500000f


	//   ....[156]....
        /*0aec*/ 	.word	0x0500000f


	//   ....[157]....
        /*0af0*/ 	.word	0x0500000f


	//   ....[158]....
        /*0af4*/ 	.word	0x0500000f


	//   ....[159]....
        /*0af8*/ 	.word	0x0500000f


	//   ....[160]....
        /*0afc*/ 	.word	0x0500000f


	//   ....[161]....
        /*0b00*/ 	.word	0x0500000f


	//   ....[162]....
        /*0b04*/ 	.word	0x0500000f


	//   ....[163]....
        /*0b08*/ 	.word	0x0500000f


	//   ....[164]....
        /*0b0c*/ 	.word	0x0500000f


	//   ....[165]....
        /*0b10*/ 	.word	0x0500000f


	//   ....[166]....
        /*0b14*/ 	.word	0x0500000f


	//   ....[167]....
        /*0b18*/ 	.word	0x0500000f


	//   ....[168]....
        /*0b1c*/ 	.word	0x0500000f


	//   ....[169]....
        /*0b20*/ 	.word	0x0500000f


	//   ....[170]....
        /*0b24*/ 	.word	0x0500000f


	//   ....[171]....
        /*0b28*/ 	.word	0x0500000f


	//   ....[172]....
        /*0b2c*/ 	.word	0x0500000f


	//   ....[173]....
        /*0b30*/ 	.word	0x0500000f


	//----- nvinfo : EIATTR_COOP_GROUP_INSTR_OFFSETS
	.align		4
.L_823:
        /*0b34*/ 	.byte	0x04, 0x28
        /*0b36*/ 	.short	(.L_825 - .L_824)


	//   ....[0]....
.L_824:
        /*0b38*/ 	.word	0x00000060


	//   ....[1]....
        /*0b3c*/ 	.word	0x000001a0


	//   ....[2]....
        /*0b40*/ 	.word	0x000001f0


	//   ....[3]....
        /*0b44*/ 	.word	0x00000420


	//   ....[4]....
        /*0b48*/ 	.word	0x00000580


	//   ....[5]....
        /*0b4c*/ 	.word	0x000006a0


	//   ....[6]....
        /*0b50*/ 	.word	0x00000800


	//   ....[7]....
        /*0b54*/ 	.word	0x0000aeb0


	//   ....[8]....
        /*0b58*/ 	.word	0x0000b5b0


	//   ....[9]....
        /*0b5c*/ 	.word	0x0000b5c0


	//   ....[10]....
        /*0b60*/ 	.word	0x0000b5d0


	//   ....[11]....
        /*0b64*/ 	.word	0x0000b5e0


	//   ....[12]....
        /*0b68*/ 	.word	0x0000bdb0


	//   ....[13]....
        /*0b6c*/ 	.word	0x0000bdc0


	//   ....[14]....
        /*0b70*/ 	.word	0x0000bdd0


	//   ....[15]....
        /*0b74*/ 	.word	0x0000bde0


	//   ....[16]....
        /*0b78*/ 	.word	0x0000eb40


	//   ....[17]....
        /*0b7c*/ 	.word	0x0000eb50


	//   ....[18]....
        /*0b80*/ 	.word	0x0000eb60


	//   ....[19]....
        /*0b84*/ 	.word	0x0000eb70


	//   ....[20]....
        /*0b88*/ 	.word	0x0000f160


	//   ....[21]....
        /*0b8c*/ 	.word	0x0000f170


	//   ....[22]....
        /*0b90*/ 	.word	0x0000f180


	//   ....[23]....
        /*0b94*/ 	.word	0x0000f190


	//   ....[24]....
        /*0b98*/ 	.word	0x00012c10


	//   ....[25]....
        /*0b9c*/ 	.word	0x00013140


	//   ....[26]....
        /*0ba0*/ 	.word	0x00013eb0


	//   ....[27]....
        /*0ba4*/ 	.word	0x00013fa0


	//   ....[28]....
        /*0ba8*/ 	.word	0x000144a0


	//   ....[29]....
        /*0bac*/ 	.word	0x00014580


	//   ....[30]....
        /*0bb0*/ 	.word	0x00016c30


	//   ....[31]....
        /*0bb4*/ 	.word	0x00016e50


	//   ....[32]....
        /*0bb8*/ 	.word	0x00017d10


	//   ....[33]....
        /*0bbc*/ 	.word	0x00017e30


	//   ....[34]....
        /*0bc0*/ 	.word	0x00018470


	//   ....[35]....
        /*0bc4*/ 	.word	0x000184d0


	//   ....[36]....
        /*0bc8*/ 	.word	0x0001aa70


	//   ....[37]....
        /*0bcc*/ 	.word	0x0001aa90


	//   ....[38]....
        /*0bd0*/ 	.word	0x0001af20


	//   ....[39]....
        /*0bd4*/ 	.word	0x0001af80


	//   ....[40]....
        /*0bd8*/ 	.word	0x0001d180


	//   ....[41]....
        /*0bdc*/ 	.word	0x0001dc60


	//   ....[42]....
        /*0be0*/ 	.word	0x0001e2f0


	//   ....[43]....
        /*0be4*/ 	.word	0x0001e410


	//   ....[44]....
        /*0be8*/ 	.word	0x0001ea20


	//   ....[45]....
        /*0bec*/ 	.word	0x0001ea80


	//   ....[46]....
        /*0bf0*/ 	.word	0x0001fb30


	//   ....[47]....
        /*0bf4*/ 	.word	0x0001fd80


	//   ....[48]....
        /*0bf8*/ 	.word	0x0001fe30


	//   ....[49]....
        /*0bfc*/ 	.word	0x0001fe50


	//   ....[50]....
        /*0c00*/ 	.word	0x00021360


	//   ....[51]....
        /*0c04*/ 	.word	0x00021420


	//   ....[52]....
        /*0c08*/ 	.word	0x00021460


	//   ....[53]....
        /*0c0c*/ 	.word	0x00021490


	//   ....[54]....
        /*0c10*/ 	.word	0x000218d0


	//   ....[55]....
        /*0c14*/ 	.word	0x00021b60


	//   ....[56]....
        /*0c18*/ 	.word	0x00021c60


	//   ....[57]....
        /*0c1c*/ 	.word	0x00021c80


	//   ....[58]....
        /*0c20*/ 	.word	0x00021d80


	//   ....[59]....
        /*0c24*/ 	.word	0x00021da0


	//   ....[60]....
        /*0c28*/ 	.word	0x00021eb0


	//   ....[61]....
        /*0c2c*/ 	.word	0x00021ed0


	//   ....[62]....
        /*0c30*/ 	.word	0x00022770


	//   ....[63]....
        /*0c34*/ 	.word	0x00022780


	//   ....[64]....
        /*0c38*/ 	.word	0x00022880


	//   ....[65]....
        /*0c3c*/ 	.word	0x000228a0


	//   ....[66]....
        /*0c40*/ 	.word	0x000229a0


	//   ....[67]....
        /*0c44*/ 	.word	0x000229c0


	//   ....[68]....
        /*0c48*/ 	.word	0x00022ad0


	//   ....[69]....
        /*0c4c*/ 	.word	0x00022af0


	//   ....[70]....
        /*0c50*/ 	.word	0x00022c80


	//   ....[71]....
        /*0c54*/ 	.word	0x00022e50


	//   ....[72]....
        /*0c58*/ 	.word	0x00022e80


	//   ....[73]....
        /*0c5c*/ 	.word	0x00022eb0


	//   ....[74]....
        /*0c60*/ 	.word	0x00022ee0


	//   ....[75]....
        /*0c64*/ 	.word	0x00022f10


	//   ....[76]....
        /*0c68*/ 	.word	0x00022f40


	//   ....[77]....
        /*0c6c*/ 	.word	0x000230b0


	//   ....[78]....
        /*0c70*/ 	.word	0x000230e0


	//   ....[79]....
        /*0c74*/ 	.word	0x00023110


	//   ....[80]....
        /*0c78*/ 	.word	0x00023140


	//   ....[81]....
        /*0c7c*/ 	.word	0x00023170


	//   ....[82]....
        /*0c80*/ 	.word	0x000231a0


	//   ....[83]....
        /*0c84*/ 	.word	0x00023240


	//   ....[84]....
        /*0c88*/ 	.word	0x000232a0


	//   ....[85]....
        /*0c8c*/ 	.word	0x00023330


	//   ....[86]....
        /*0c90*/ 	.word	0x00024510


	//   ....[87]....
        /*0c94*/ 	.word	0x00026450


	//   ....[88]....
        /*0c98*/ 	.word	0x00027080


	//   ....[89]....
        /*0c9c*/ 	.word	0x000270a0


	//   ....[90]....
        /*0ca0*/ 	.word	0x00027170


	//   ....[91]....
        /*0ca4*/ 	.word	0x00027180


	//   ....[92]....
        /*0ca8*/ 	.word	0x00027220


	//   ....[93]....
        /*0cac*/ 	.word	0x00027230


	//   ....[94]....
        /*0cb0*/ 	.word	0x000272d0


	//   ....[95]....
        /*0cb4*/ 	.word	0x000272e0


	//   ....[96]....
        /*0cb8*/ 	.word	0x00027380


	//   ....[97]....
        /*0cbc*/ 	.word	0x00027390


	//   ....[98]....
        /*0cc0*/ 	.word	0x00027430


	//   ....[99]....
        /*0cc4*/ 	.word	0x00027440


	//   ....[100]....
        /*0cc8*/ 	.word	0x000274e0


	//   ....[101]....
        /*0ccc*/ 	.word	0x000274f0


	//   ....[102]....
        /*0cd0*/ 	.word	0x00027540


	//   ....[103]....
        /*0cd4*/ 	.word	0x00027580


	//   ....[104]....
        /*0cd8*/ 	.word	0x0002a630


	//   ....[105]....
        /*0cdc*/ 	.word	0x0002a680


	//   ....[106]....
        /*0ce0*/ 	.word	0x0002a6b0


	//   ....[107]....
        /*0ce4*/ 	.word	0x0002a6c0


	//   ....[108]....
        /*0ce8*/ 	.word	0x0002a6f0


	//   ....[109]....
        /*0cec*/ 	.word	0x0002a720


	//   ....[110]....
        /*0cf0*/ 	.word	0x0002a750


	//   ....[111]....
        /*0cf4*/ 	.word	0x0002a780


	//   ....[112]....
        /*0cf8*/ 	.word	0x0002a900


	//   ....[113]....
        /*0cfc*/ 	.word	0x0002a940


	//   ....[114]....
        /*0d00*/ 	.word	0x0002a970


	//   ....[115]....
        /*0d04*/ 	.word	0x0002a9a0


	//   ....[116]....
        /*0d08*/ 	.word	0x0002a9d0


	//   ....[117]....
        /*0d0c*/ 	.word	0x0002aa00


	//   ....[118]....
        /*0d10*/ 	.word	0x0002aac0


	//   ....[119]....
        /*0d14*/ 	.word	0x0002aae0


	//   ....[120]....
        /*0d18*/ 	.word	0x0002ab50


	//   ....[121]....
        /*0d1c*/ 	.word	0x0002b220


	//   ....[122]....
        /*0d20*/ 	.word	0x0002b680


	//   ....[123]....
        /*0d24*/ 	.word	0x0002b710


	//   ....[124]....
        /*0d28*/ 	.word	0x0002b760


	//   ....[125]....
        /*0d2c*/ 	.word	0x0002b7b0


	//   ....[126]....
        /*0d30*/ 	.word	0x0002b840


	//   ....[127]....
        /*0d34*/ 	.word	0x0002b8d0


	//   ....[128]....
        /*0d38*/ 	.word	0x0002b920


	//   ....[129]....
        /*0d3c*/ 	.word	0x0002b970


	//   ....[130]....
        /*0d40*/ 	.word	0x0002ba60


	//   ....[131]....
        /*0d44*/ 	.word	0x0002baf0


	//   ....[132]....
        /*0d48*/ 	.word	0x0002bb40


	//   ....[133]....
        /*0d4c*/ 	.word	0x0002bb90


	//   ....[134]....
        /*0d50*/ 	.word	0x0002bc40


	//   ....[135]....
        /*0d54*/ 	.word	0x0002bcd0


	//   ....[136]....
        /*0d58*/ 	.word	0x0002bd30


	//   ....[137]....
        /*0d5c*/ 	.word	0x0002bd90


	//   ....[138]....
        /*0d60*/ 	.word	0x0002c120


	//   ....[139]....
        /*0d64*/ 	.word	0x0002c420


	//   ....[140]....
        /*0d68*/ 	.word	0x0002c5a0


	//   ....[141]....
        /*0d6c*/ 	.word	0x0002c5f0


	//   ....[142]....
        /*0d70*/ 	.word	0x0002c6a0


	//   ....[143]....
        /*0d74*/ 	.word	0x0002c7b0


	//   ....[144]....
        /*0d78*/ 	.word	0x0002c810


	//   ....[145]....
        /*0d7c*/ 	.word	0x0002c920


	//   ....[146]....
        /*0d80*/ 	.word	0x0002c980


	//   ....[147]....
        /*0d84*/ 	.word	0x0002ca90


	//   ....[148]....
        /*0d88*/ 	.word	0x0002caf0


	//   ....[149]....
        /*0d8c*/ 	.word	0x0002cc00


	//   ....[150]....
        /*0d90*/ 	.word	0x0002cc60


	//   ....[151]....
        /*0d94*/ 	.word	0x0002cd70


	//   ....[152]....
        /*0d98*/ 	.word	0x0002cdd0


	//   ....[153]....
        /*0d9c*/ 	.word	0x0002cee0


	//   ....[154]....
        /*0da0*/ 	.word	0x0002cf40


	//   ....[155]....
        /*0da4*/ 	.word	0x0002d020


	//   ....[156]....
        /*0da8*/ 	.word	0x0002d390


	//   ....[157]....
        /*0dac*/ 	.word	0x0002d440


	//   ....[158]....
        /*0db0*/ 	.word	0x0002d540


	//   ....[159]....
        /*0db4*/ 	.word	0x0002d5d0


	//   ....[160]....
        /*0db8*/ 	.word	0x0002d650


	//   ....[161]....
        /*0dbc*/ 	.word	0x0002d6d0


	//   ....[162]....
        /*0dc0*/ 	.word	0x0002d750


	//   ....[163]....
        /*0dc4*/ 	.word	0x0002d7e0


	//   ....[164]....
        /*0dc8*/ 	.word	0x0002d880


	//   ....[165]....
        /*0dcc*/ 	.word	0x0002d950


	//   ....[166]....
        /*0dd0*/ 	.word	0x0002d9d0


	//   ....[167]....
        /*0dd4*/ 	.word	0x0002da50


	//   ....[168]....
        /*0dd8*/ 	.word	0x0002dad0


	//   ....[169]....
        /*0ddc*/ 	.word	0x0002db60


	//   ....[170]....
        /*0de0*/ 	.word	0x0002dbe0


	//   ....[171]....
        /*0de4*/ 	.word	0x0002dc80


	//   ....[172]....
        /*0de8*/ 	.word	0x0002dd10


	//   ....[173]....
        /*0dec*/ 	.word	0x0002de40


	//----- nvinfo : EIATTR_REG_RECONFIG
	.align		4
.L_825:
        /*0df0*/ 	.byte	0x01, 0x54
	.zero		2


	//----- nvinfo : EIATTR_SYSCALL_OFFSETS
	.align		4
        /*0df4*/ 	.byte	0x04, 0x46
        /*0df6*/ 	.short	(.L_827 - .L_826)


	//   ....[0]....
.L_826:
        /*0df8*/ 	.word	0x00001e30


	//   ....[1]....
        /*0dfc*/ 	.word	0x00001f80


	//   ....[2]....
        /*0e00*/ 	.word	0x0000b050


	//   ....[3]....
        /*0e04*/ 	.word	0x0000b370


	//   ....[4]....
        /*0e08*/ 	.word	0x00026090


	//   ....[5]....
        /*0e0c*/ 	.word	0x000261e0


	//   ....[6]....
        /*0e10*/ 	.word	0x000262d0


	//   ....[7]....
        /*0e14*/ 	.word	0x00026bd0


	//----- nvinfo : EIATTR_MBARRIER_INSTR_OFFSETS
	.align		4
.L_827:
        /*0e18*/ 	.byte	0x04, 0x39
        /*0e1a*/ 	.short	(.L_829 - .L_828)


	//   ....[0]....
.L_828:
        /*0e1c*/ 	.word	0x000002d0
        /*0e20*/ 	.word	0x000000ff
        /*0e24*/ 	.word	0x00030800
        /*0e28*/ 	.short	0x0100
        /*0e2a*/ 	.byte	0x08
	.zero		1


	//   ....[1]....
        /*0e2c*/ 	.word	0x000002e0
        /*0e30*/ 	.word	0x000000ff
        /*0e34*/ 	.word	0x00030820
        /*0e38*/ 	.short	0x0100
        /*0e3a*/ 	.byte	0x08
	.zero		1


	//   ....[2]....
        /*0e3c*/ 	.word	0x000003d0
        /*0e40*/ 	.word	0x000000ff
        /*0e44*/ 	.word	0x00030830
        /*0e48*/ 	.short	0x0100
        /*0e4a*/ 	.byte	0x08
	.zero		1


	//   ....[3]....
        /*0e4c*/ 	.word	0x000003e0
        /*0e50*/ 	.word	0x000000ff
        /*0e54*/ 	.word	0x00030840
        /*0e58*/ 	.short	0x0100
        /*0e5a*/ 	.byte	0x08
	.zero		1


	//   ....[4]....
        /*0e5c*/ 	.word	0x000003f0
        /*0e60*/ 	.word	0x000000ff
        /*0e64*/ 	.word	0x00030838
        /*0e68*/ 	.short	0x0100
        /*0e6a*/ 	.byte	0x08
	.zero		1


	//   ....[5]....
        /*0e6c*/ 	.word	0x00000400
        /*0e70*/ 	.word	0x000000ff
        /*0e74*/ 	.word	0x00030848
        /*0e78*/ 	.short	0x0100
        /*0e7a*/ 	.byte	0x08
	.zero		1


	//   ....[6]....
        /*0e7c*/ 	.word	0x00000530
        /*0e80*/ 	.word	0x000000ff
        /*0e84*/ 	.word	0x00030850
        /*0e88*/ 	.short	0x0100
        /*0e8a*/ 	.byte	0x08
	.zero		1


	//   ....[7]....
        /*0e8c*/ 	.word	0x00000540
        /*0e90*/ 	.word	0x000000ff
        /*0e94*/ 	.word	0x00030860
        /*0e98*/ 	.short	0x0100
        /*0e9a*/ 	.byte	0x08
	.zero		1


	//   ....[8]....
        /*0e9c*/ 	.word	0x00000550
        /*0ea0*/ 	.word	0x000000ff
        /*0ea4*/ 	.word	0x00030858
        /*0ea8*/ 	.short	0x0100
        /*0eaa*/ 	.byte	0x08
	.zero		1


	//   ....[9]....
        /*0eac*/ 	.word	0x00000560
        /*0eb0*/ 	.word	0x000000ff
        /*0eb4*/ 	.word	0x00030868
        /*0eb8*/ 	.short	0x0100
        /*0eba*/ 	.byte	0x08
	.zero		1


	//   ....[10]....
        /*0ebc*/ 	.word	0x00000650
        /*0ec0*/ 	.word	0x000000ff
        /*0ec4*/ 	.word	0x00030870
        /*0ec8*/ 	.short	0x0100
        /*0eca*/ 	.byte	0x06
	.zero		1


	//   ....[11]....
        /*0ecc*/ 	.word	0x00000660
        /*0ed0*/ 	.word	0x000000ff
        /*0ed4*/ 	.word	0x00030880
        /*0ed8*/ 	.short	0x0100
        /*0eda*/ 	.byte	0x06
	.zero		1


	//   ....[12]....
        /*0edc*/ 	.word	0x00000670
        /*0ee0*/ 	.word	0x000000ff
        /*0ee4*/ 	.word	0x00030878
        /*0ee8*/ 	.short	0x0100
        /*0eea*/ 	.byte	0x06
	.zero		1


	//   ....[13]....
        /*0eec*/ 	.word	0x00000680
        /*0ef0*/ 	.word	0x000000ff
        /*0ef4*/ 	.word	0x00030888
        /*0ef8*/ 	.short	0x0100
        /*0efa*/ 	.byte	0x06
	.zero		1


	//   ....[14]....
        /*0efc*/ 	.word	0x000007b0
        /*0f00*/ 	.word	0x000000ff
        /*0f04*/ 	.word	0x00030890
        /*0f08*/ 	.short	0x0100
        /*0f0a*/ 	.byte	0x08
	.zero		1


	//   ....[15]....
        /*0f0c*/ 	.word	0x000007c0
        /*0f10*/ 	.word	0x000000ff
        /*0f14*/ 	.word	0x000308a0
        /*0f18*/ 	.short	0x0100
        /*0f1a*/ 	.byte	0x08
	.zero		1


	//   ....[16]....
        /*0f1c*/ 	.word	0x000007d0
        /*0f20*/ 	.word	0x000000ff
        /*0f24*/ 	.word	0x00030898
        /*0f28*/ 	.short	0x0100
        /*0f2a*/ 	.byte	0x08
	.zero		1


	//   ....[17]....
        /*0f2c*/ 	.word	0x000007e0
        /*0f30*/ 	.word	0x000000ff
        /*0f34*/ 	.word	0x000308a8
        /*0f38*/ 	.short	0x0100
        /*0f3a*/ 	.byte	0x08
	.zero		1


	//   ....[18]....
        /*0f3c*/ 	.word	0x00000910
        /*0f40*/ 	.word	0x000000ff
        /*0f44*/ 	.word	0x000308b0
        /*0f48*/ 	.short	0x0100
        /*0f4a*/ 	.byte	0x08
	.zero		1


	//   ....[19]....
        /*0f4c*/ 	.word	0x00000920
        /*0f50*/ 	.word	0x000000ff
        /*0f54*/ 	.word	0x000308c0
        /*0f58*/ 	.short	0x0100
        /*0f5a*/ 	.byte	0x08
	.zero		1


	//   ....[20]....
        /*0f5c*/ 	.word	0x00000930
        /*0f60*/ 	.word	0x000000ff
        /*0f64*/ 	.word	0x000308b8
        /*0f68*/ 	.short	0x0100
        /*0f6a*/ 	.byte	0x08
	.zero		1


	//   ....[21]....
        /*0f6c*/ 	.word	0x00000940
        /*0f70*/ 	.word	0x000000ff
        /*0f74*/ 	.word	0x000308c8
        /*0f78*/ 	.short	0x0100
        /*0f7a*/ 	.byte	0x08
	.zero		1


	//   ....[22]....
        /*0f7c*/ 	.word	0x00003a70
        /*0f80*/ 	.word	0x0000005a
        /*0f84*/ 	.word	0x00030890
        /*0f88*/ 	.short	0x010a
        /*0f8a*/ 	.byte	0x3f
	.zero		1


	//   ....[23]....
        /*0f8c*/ 	.word	0x00006c40
        /*0f90*/ 	.word	0x0000005a
        /*0f94*/ 	.word	0x00030890
        /*0f98*/ 	.short	0x010a
        /*0f9a*/ 	.byte	0x3f
	.zero		1


	//   ....[24]....
        /*0f9c*/ 	.word	0x00009cf0
        /*0fa0*/ 	.word	0x0000005a
        /*0fa4*/ 	.word	0x00030890
        /*0fa8*/ 	.short	0x010a
        /*0faa*/ 	.byte	0x3f
	.zero		1


	//   ....[25]....
        /*0fac*/ 	.word	0x0000a0c0
        /*0fb0*/ 	.word	0x00000020
        /*0fb4*/ 	.word	0x00000000
        /*0fb8*/ 	.short	0x0101
        /*0fba*/ 	.byte	0x3f
	.zero		1


	//   ....[26]....
        /*0fbc*/ 	.word	0x0000a100
        /*0fc0*/ 	.word	0x0000005a
        /*0fc4*/ 	.word	0x000308b0
        /*0fc8*/ 	.short	0x010a
        /*0fca*/ 	.byte	0x3f
	.zero		1


	//   ....[27]....
        /*0fcc*/ 	.word	0x0000a630
        /*0fd0*/ 	.word	0x0000005a
        /*0fd4*/ 	.word	0x00000000
        /*0fd8*/ 	.short	0x0101
        /*0fda*/ 	.byte	0x3f
	.zero		1


	//   ....[28]....
        /*0fdc*/ 	.word	0x0000b0d0
        /*0fe0*/ 	.word	0x00000002
        /*0fe4*/ 	.word	0x00030800
        /*0fe8*/ 	.short	0x010a
        /*0fea*/ 	.byte	0x3f
	.zero		1


	//   ....[29]....
        /*0fec*/ 	.word	0x0000b120
        /*0ff0*/ 	.word	0x00000002
        /*0ff4*/ 	.word	0x00030800
        /*0ff8*/ 	.short	0x010a
        /*0ffa*/ 	.byte	0x3f
	.zero		1


	//   ....[30]....
        /*0ffc*/ 	.word	0x0000c470
        /*1000*/ 	.word	0x00000002
        /*1004*/ 	.word	0x00030800
        /*1008*/ 	.short	0x010a
        /*100a*/ 	.byte	0x3f
	.zero		1


	//   ....[31]....
        /*100c*/ 	.word	0x0000f630
        /*1010*/ 	.word	0x00000002
        /*1014*/ 	.word	0x00030800
        /*1018*/ 	.short	0x010a
        /*101a*/ 	.byte	0x3f
	.zero		1


	//   ....[32]....
        /*101c*/ 	.word	0x00011e20
        /*1020*/ 	.word	0x0000004a
        /*1024*/ 	.word	0x00030830
        /*1028*/ 	.short	0x010a
        /*102a*/ 	.byte	0x3f
	.zero		1


	//   ....[33]....
        /*102c*/ 	.word	0x00011e90
        /*1030*/ 	.word	0x0000004a
        /*1034*/ 	.word	0x00030830
        /*1038*/ 	.short	0x010a
        /*103a*/ 	.byte	0x3f
	.zero		1


	//   ....[34]....
        /*103c*/ 	.word	0x00012860
        /*1040*/ 	.word	0x0000004a
        /*1044*/ 	.word	0x00000000
        /*1048*/ 	.short	0x0101
        /*104a*/ 	.byte	0x3f
	.zero		1


	//   ....[35]....
        /*104c*/ 	.word	0x00015430
        /*1050*/ 	.word	0x00000006
        /*1054*/ 	.word	0x00030830
        /*1058*/ 	.short	0x010a
        /*105a*/ 	.byte	0x3f
	.zero		1


	//   ....[36]....
        /*105c*/ 	.word	0x000154b0
        /*1060*/ 	.word	0x00000006
        /*1064*/ 	.word	0x00030830
        /*1068*/ 	.short	0x010a
        /*106a*/ 	.byte	0x3f
	.zero		1


	//   ....[37]....
        /*106c*/ 	.word	0x000161d0
        /*1070*/ 	.word	0x00000015
        /*1074*/ 	.word	0x00030850
        /*1078*/ 	.short	0x010a
        /*107a*/ 	.byte	0x3f
	.zero		1


	//   ....[38]....
        /*107c*/ 	.word	0x00016220
        /*1080*/ 	.word	0x00000015
        /*1084*/ 	.word	0x00030850
        /*1088*/ 	.short	0x010a
        /*108a*/ 	.byte	0x3f
	.zero		1


	//   ....[39]....
        /*108c*/ 	.word	0x00016c40
        /*1090*/ 	.word	0x00000006
        /*1094*/ 	.word	0x00000000
        /*1098*/ 	.short	0x0101
        /*109a*/ 	.byte	0x3f
	.zero		1


	//   ....[40]....
        /*109c*/ 	.word	0x00017eb0
        /*10a0*/ 	.word	0x00000015
        /*10a4*/ 	.word	0x00000000
        /*10a8*/ 	.short	0x0101
        /*10aa*/ 	.byte	0x3f
	.zero		1


	//   ....[41]....
        /*10ac*/ 	.word	0x00019220
        /*10b0*/ 	.word	0x00000000
        /*10b4*/ 	.word	0x00030830
        /*10b8*/ 	.short	0x010a
        /*10ba*/ 	.byte	0x3f
	.zero		1


	//   ....[42]....
        /*10bc*/ 	.word	0x000192a0
        /*10c0*/ 	.word	0x00000000
        /*10c4*/ 	.word	0x00030830
        /*10c8*/ 	.short	0x010a
        /*10ca*/ 	.byte	0x3f
	.zero		1


	//   ....[43]....
        /*10cc*/ 	.word	0x00019fe0
        /*10d0*/ 	.word	0x00000014
        /*10d4*/ 	.word	0x00030850
        /*10d8*/ 	.short	0x010a
        /*10da*/ 	.byte	0x3f
	.zero		1


	//   ....[44]....
        /*10dc*/ 	.word	0x0001a030
        /*10e0*/ 	.word	0x00000014
        /*10e4*/ 	.word	0x00030850
        /*10e8*/ 	.short	0x010a
        /*10ea*/ 	.byte	0x3f
	.zero		1


	//   ....[45]....
        /*10ec*/ 	.word	0x0001b410
        /*10f0*/ 	.word	0x00000080
        /*10f4*/ 	.word	0x00000000
        /*10f8*/ 	.short	0x0101
        /*10fa*/ 	.byte	0x3f
	.zero		1


	//   ....[46]....
        /*10fc*/ 	.word	0x0001b460
        /*1100*/ 	.word	0x00000014
        /*1104*/ 	.word	0x00000000
        /*1108*/ 	.short	0x0101
        /*110a*/ 	.byte	0x3f
	.zero		1


	//   ....[47]....
        /*110c*/ 	.word	0x0001ba00
        /*1110*/ 	.word	0x00000003
        /*1114*/ 	.word	0x00030830
        /*1118*/ 	.short	0x010a
        /*111a*/ 	.byte	0x3f
	.zero		1


	//   ....[48]....
        /*111c*/ 	.word	0x0001ba80
        /*1120*/ 	.word	0x00000003
        /*1124*/ 	.word	0x00030830
        /*1128*/ 	.short	0x010a
        /*112a*/ 	.byte	0x3f
	.zero		1


	//   ....[49]....
        /*112c*/ 	.word	0x0001c7a0
        /*1130*/ 	.word	0x00000014
        /*1134*/ 	.word	0x00030850
        /*1138*/ 	.short	0x010a
        /*113a*/ 	.byte	0x3f
	.zero		1


	//   ....[50]....
        /*113c*/ 	.word	0x0001c7f0
        /*1140*/ 	.word	0x00000014
        /*1144*/ 	.word	0x00030850
        /*1148*/ 	.short	0x010a
        /*114a*/ 	.byte	0x3f
	.zero		1


	//   ....[51]....
        /*114c*/ 	.word	0x0001d200
        /*1150*/ 	.word	0x0000000a
        /*1154*/ 	.word	0x00000000
        /*1158*/ 	.short	0x0101
        /*115a*/ 	.byte	0x3f
	.zero		1


	//   ....[52]....
        /*115c*/ 	.word	0x0001e460
        /*1160*/ 	.word	0x00000014
        /*1164*/ 	.word	0x00000000
        /*1168*/ 	.short	0x0101
        /*116a*/ 	.byte	0x3f
	.zero		1


	//   ....[53]....
        /*116c*/ 	.word	0x0001fa30
        /*1170*/ 	.word	0x0000000c
        /*1174*/ 	.word	0x00030850
        /*1178*/ 	.short	0x010a
        /*117a*/ 	.byte	0x3f
	.zero		1


	//   ....[54]....
        /*117c*/ 	.word	0x0001fad0
        /*1180*/ 	.word	0x0000000c
        /*1184*/ 	.word	0x00030850
        /*1188*/ 	.short	0x010a
        /*118a*/ 	.byte	0x3f
	.zero		1


	//   ....[55]....
        /*118c*/ 	.word	0x00020010
        /*1190*/ 	.word	0x0000000c
        /*1194*/ 	.word	0x00000000
        /*1198*/ 	.short	0x0101
        /*119a*/ 	.byte	0x3f
	.zero		1


	//   ....[56]....
        /*119c*/ 	.word	0x00021b40
        /*11a0*/ 	.word	0x00000000
        /*11a4*/ 	.word	0x00000000
        /*11a8*/ 	.short	0x0101
        /*11aa*/ 	.byte	0x3f
	.zero		1


	//   ....[57]....
        /*11ac*/ 	.word	0x00024600
        /*11b0*/ 	.word	0x00000006
        /*11b4*/ 	.word	0x00030820
        /*11b8*/ 	.short	0x010a
        /*11ba*/ 	.byte	0x3f
	.zero		1


	//   ....[58]....
        /*11bc*/ 	.word	0x000246e0
        /*11c0*/ 	.word	0x00000007
        /*11c4*/ 	.word	0x000308a0
        /*11c8*/ 	.short	0x010a
        /*11ca*/ 	.byte	0x3f
	.zero		1


	//   ....[59]....
        /*11cc*/ 	.word	0x00024b20
        /*11d0*/ 	.word	0x00000007
        /*11d4*/ 	.word	0x000308c0
        /*11d8*/ 	.short	0x010a
        /*11da*/ 	.byte	0x3f
	.zero		1


	//   ....[60]....
        /*11dc*/ 	.word	0x000250b0
        /*11e0*/ 	.word	0x00000008
        /*11e4*/ 	.word	0x000308a0
        /*11e8*/ 	.short	0x010a
        /*11ea*/ 	.byte	0x3f
	.zero		1


	//   ....[61]....
        /*11ec*/ 	.word	0x000254e0
        /*11f0*/ 	.word	0x00000008
        /*11f4*/ 	.word	0x000308c0
        /*11f8*/ 	.short	0x010a
        /*11fa*/ 	.byte	0x3f
	.zero		1


	//   ....[62]....
        /*11fc*/ 	.word	0x000266e0
        /*1200*/ 	.word	0x00000000
        /*1204*/ 	.word	0x00030840
        /*1208*/ 	.short	0x010a
        /*120a*/ 	.byte	0x3f
	.zero		1


	//   ....[63]....
        /*120c*/ 	.word	0x00027690
        /*1210*/ 	.word	0x00000008
        /*1214*/ 	.word	0x00030800
        /*1218*/ 	.short	0x0107
        /*121a*/ 	.byte	0x3f
	.zero		1


	//   ....[64]....
        /*121c*/ 	.word	0x00027790
        /*1220*/ 	.word	0x00000002
        /*1224*/ 	.word	0x00030800
        /*1228*/ 	.short	0x0101
        /*122a*/ 	.byte	0x3f
	.zero		1


	//   ....[65]....
        /*122c*/ 	.word	0x000277b0
        /*1230*/ 	.word	0x00000002
        /*1234*/ 	.word	0x00030820
        /*1238*/ 	.short	0x010a
        /*123a*/ 	.byte	0x3f
	.zero		1


	//   ....[66]....
        /*123c*/ 	.word	0x00027b30
        /*1240*/ 	.word	0x00000003
        /*1244*/ 	.word	0x00030840
        /*1248*/ 	.short	0x010a
        /*124a*/ 	.byte	0x3f
	.zero		1


	//   ....[67]....
        /*124c*/ 	.word	0x00027ff0
        /*1250*/ 	.word	0x00000002
        /*1254*/ 	.word	0x00030860
        /*1258*/ 	.short	0x010a
        /*125a*/ 	.byte	0x3f
	.zero		1


	//   ....[68]....
        /*125c*/ 	.word	0x000287e0
        /*1260*/ 	.word	0x00000003
        /*1264*/ 	.word	0x00030840
        /*1268*/ 	.short	0x010a
        /*126a*/ 	.byte	0x3f
	.zero		1


	//   ....[69]....
        /*126c*/ 	.word	0x00028ca0
        /*1270*/ 	.word	0x00000002
        /*1274*/ 	.word	0x00030860
        /*1278*/ 	.short	0x010a
        /*127a*/ 	.byte	0x3f
	.zero		1


	//   ....[70]....
        /*127c*/ 	.word	0x000293e0
        /*1280*/ 	.word	0x00000003
        /*1284*/ 	.word	0x00030840
        /*1288*/ 	.short	0x010a
        /*128a*/ 	.byte	0x3f
	.zero		1


	//   ....[71]....
        /*128c*/ 	.word	0x00029890
        /*1290*/ 	.word	0x00000002
        /*1294*/ 	.word	0x00030860
        /*1298*/ 	.short	0x010a
        /*129a*/ 	.byte	0x3f
	.zero		1


	//   ....[72]....
        /*129c*/ 	.word	0x00029f50
        /*12a0*/ 	.word	0x00000000
        /*12a4*/ 	.word	0x00030860
        /*12a8*/ 	.short	0x010a
        /*12aa*/ 	.byte	0x3f
	.zero		1


	//   ....[73]....
        /*12ac*/ 	.word	0x0002b1a0
        /*12b0*/ 	.word	0x00000000
        /*12b4*/ 	.word	0x00030820
        /*12b8*/ 	.short	0x010a
        /*12ba*/ 	.byte	0x3f
	.zero		1


	//   ....[74]....
        /*12bc*/ 	.word	0x0002b370
        /*12c0*/ 	.word	0x00000006
        /*12c4*/ 	.word	0x00000000
        /*12c8*/ 	.short	0x010a
        /*12ca*/ 	.byte	0x3f
	.zero		1


	//   ....[75]....
        /*12cc*/ 	.word	0x0002b3e0
        /*12d0*/ 	.word	0x00000007
        /*12d4*/ 	.word	0x00000000
        /*12d8*/ 	.short	0x010a
        /*12da*/ 	.byte	0x3f
	.zero		1


	//   ....[76]....
        /*12dc*/ 	.word	0x0002b450
        /*12e0*/ 	.word	0x00000004
        /*12e4*/ 	.word	0x00000000
        /*12e8*/ 	.short	0x010a
        /*12ea*/ 	.byte	0x3f
	.zero		1


	//   ....[77]....
        /*12ec*/ 	.word	0x0002b480
        /*12f0*/ 	.word	0x00000003
        /*12f4*/ 	.word	0x00000000
        /*12f8*/ 	.short	0x010a
        /*12fa*/ 	.byte	0x3f
	.zero		1


	//   ....[78]....
        /*12fc*/ 	.word	0x0002b4e0
        /*1300*/ 	.word	0x0000005a
        /*1304*/ 	.word	0x00030890
        /*1308*/ 	.short	0x010a
        /*130a*/ 	.byte	0x3f
	.zero		1


	//   ....[79]....
        /*130c*/ 	.word	0x0002b530
        /*1310*/ 	.word	0x0000005a
        /*1314*/ 	.word	0x00030890
        /*1318*/ 	.short	0x010a
        /*131a*/ 	.byte	0x3f
	.zero		1


	//   ....[80]....
        /*131c*/ 	.word	0x0002b580
        /*1320*/ 	.word	0x0000005a
        /*1324*/ 	.word	0x00030890
        /*1328*/ 	.short	0x010a
        /*132a*/ 	.byte	0x3f
	.zero		1


	//   ....[81]....
        /*132c*/ 	.word	0x0002b5d0
        /*1330*/ 	.word	0x0000005a
        /*1334*/ 	.word	0x000308b0
        /*1338*/ 	.short	0x010a
        /*133a*/ 	.byte	0x3f
	.zero		1


	//   ....[82]....
        /*133c*/ 	.word	0x0002b9b0
        /*1340*/ 	.word	0x00000002
        /*1344*/ 	.word	0x00030800
        /*1348*/ 	.short	0x010a
        /*134a*/ 	.byte	0x3f
	.zero		1


	//   ....[83]....
        /*134c*/ 	.word	0x0002bdc0
        /*1350*/ 	.word	0x00000002
        /*1354*/ 	.word	0x00030800
        /*1358*/ 	.short	0x010a
        /*135a*/ 	.byte	0x3f
	.zero		1


	//   ....[84]....
        /*135c*/ 	.word	0x0002be10
        /*1360*/ 	.word	0x0000004a
        /*1364*/ 	.word	0x00030830
        /*1368*/ 	.short	0x010a
        /*136a*/ 	.byte	0x3f
	.zero		1


	//   ....[85]....
        /*136c*/ 	.word	0x0002be60
        /*1370*/ 	.word	0x00000006
        /*1374*/ 	.word	0x00030830
        /*1378*/ 	.short	0x010a
        /*137a*/ 	.byte	0x3f
	.zero		1


	//   ....[86]....
        /*137c*/ 	.word	0x0002beb0
        /*1380*/ 	.word	0x00000015
        /*1384*/ 	.word	0x00030850
        /*1388*/ 	.short	0x010a
        /*138a*/ 	.byte	0x3f
	.zero		1


	//   ....[87]....
        /*138c*/ 	.word	0x0002bf00
        /*1390*/ 	.word	0x00000000
        /*1394*/ 	.word	0x00030830
        /*1398*/ 	.short	0x010a
        /*139a*/ 	.byte	0x3f
	.zero		1


	//   ....[88]....
        /*139c*/ 	.word	0x0002bf50
        /*13a0*/ 	.word	0x00000014
        /*13a4*/ 	.word	0x00030850
        /*13a8*/ 	.short	0x010a
        /*13aa*/ 	.byte	0x3f
	.zero		1


	//   ....[89]....
        /*13ac*/ 	.word	0x0002bfa0
        /*13b0*/ 	.word	0x00000003
        /*13b4*/ 	.word	0x00030830
        /*13b8*/ 	.short	0x010a
        /*13ba*/ 	.byte	0x3f
	.zero		1


	//   ....[90]....
        /*13bc*/ 	.word	0x0002bff0
        /*13c0*/ 	.word	0x00000014
        /*13c4*/ 	.word	0x00030850
        /*13c8*/ 	.short	0x010a
        /*13ca*/ 	.byte	0x3f
	.zero		1


	//   ....[91]....
        /*13cc*/ 	.word	0x0002c040
        /*13d0*/ 	.word	0x0000000c
        /*13d4*/ 	.word	0x00030850
        /*13d8*/ 	.short	0x010a
        /*13da*/ 	.byte	0x3f
	.zero		1


	//   ....[92]....
        /*13dc*/ 	.word	0x0002c200
        /*13e0*/ 	.word	0x00000005
        /*13e4*/ 	.word	0x00030820
        /*13e8*/ 	.short	0x010a
        /*13ea*/ 	.byte	0x3f
	.zero		1


	//   ....[93]....
        /*13ec*/ 	.word	0x0002c250
        /*13f0*/ 	.word	0x00000007
        /*13f4*/ 	.word	0x000308a0
        /*13f8*/ 	.short	0x010a
        /*13fa*/ 	.byte	0x3f
	.zero		1


	//   ....[94]....
        /*13fc*/ 	.word	0x0002c2a0
        /*1400*/ 	.word	0x00000007
        /*1404*/ 	.word	0x000308c0
        /*1408*/ 	.short	0x010a
        /*140a*/ 	.byte	0x3f
	.zero		1


	//   ....[95]....
        /*140c*/ 	.word	0x0002c2f0
        /*1410*/ 	.word	0x00000008
        /*1414*/ 	.word	0x000308a0
        /*1418*/ 	.short	0x010a
        /*141a*/ 	.byte	0x3f
	.zero		1


	//   ....[96]....
        /*141c*/ 	.word	0x0002c340
        /*1420*/ 	.word	0x00000008
        /*1424*/ 	.word	0x000308c0
        /*1428*/ 	.short	0x010a
        /*142a*/ 	.byte	0x3f
	.zero		1


	//   ....[97]....
        /*142c*/ 	.word	0x0002c4e0
        /*1430*/ 	.word	0x00000000
        /*1434*/ 	.word	0x00030840
        /*1438*/ 	.short	0x010a
        /*143a*/ 	.byte	0x3f
	.zero		1


	//   ....[98]....
        /*143c*/ 	.word	0x0002d0b0
        /*1440*/ 	.word	0x00000002
        /*1444*/ 	.word	0x00030820
        /*1448*/ 	.short	0x010a
        /*144a*/ 	.byte	0x3f
	.zero		1


	//   ....[99]....
        /*144c*/ 	.word	0x0002d100
        /*1450*/ 	.word	0x00000003
        /*1454*/ 	.word	0x00030840
        /*1458*/ 	.short	0x010a
        /*145a*/ 	.byte	0x3f
	.zero		1


	//   ....[100]....
        /*145c*/ 	.word	0x0002d150
        /*1460*/ 	.word	0x00000002
        /*1464*/ 	.word	0x00030860
        /*1468*/ 	.short	0x010a
        /*146a*/ 	.byte	0x3f
	.zero		1


	//   ....[101]....
        /*146c*/ 	.word	0x0002d1a0
        /*1470*/ 	.word	0x00000003
        /*1474*/ 	.word	0x00030840
        /*1478*/ 	.short	0x010a
        /*147a*/ 	.byte	0x3f
	.zero		1


	//   ....[102]....
        /*147c*/ 	.word	0x0002d1f0
        /*1480*/ 	.word	0x00000002
        /*1484*/ 	.word	0x00030860
        /*1488*/ 	.short	0x010a
        /*148a*/ 	.byte	0x3f
	.zero		1


	//   ....[103]....
        /*148c*/ 	.word	0x0002d240
        /*1490*/ 	.word	0x00000003
        /*1494*/ 	.word	0x00030840
        /*1498*/ 	.short	0x010a
        /*149a*/ 	.byte	0x3f
	.zero		1


	//   ....[104]....
        /*149c*/ 	.word	0x0002d290
        /*14a0*/ 	.word	0x00000002
        /*14a4*/ 	.word	0x00030860
        /*14a8*/ 	.short	0x010a
        /*14aa*/ 	.byte	0x3f
	.zero		1


	//   ....[105]....
        /*14ac*/ 	.word	0x0002d2e0
        /*14b0*/ 	.word	0x00000000
        /*14b4*/ 	.word	0x00030860
        /*14b8*/ 	.short	0x010a
        /*14ba*/ 	.byte	0x3f
	.zero		1


	//   ....[106]....
        /*14bc*/ 	.word	0x0002dd60
        /*14c0*/ 	.word	0x00000000
        /*14c4*/ 	.word	0x00030820
        /*14c8*/ 	.short	0x010a
        /*14ca*/ 	.byte	0x3f
	.zero		1


	//   ....[107]....
        /*14cc*/ 	.word	0x0002df00
        /*14d0*/ 	.word	0x00000006
        /*14d4*/ 	.word	0x00000000
        /*14d8*/ 	.short	0x010a
        /*14da*/ 	.byte	0x3f
	.zero		1


	//   ....[108]....
        /*14dc*/ 	.word	0x0002df50
        /*14e0*/ 	.word	0x00000007
        /*14e4*/ 	.word	0x00000000
        /*14e8*/ 	.short	0x010a
        /*14ea*/ 	.byte	0x3f
	.zero		1


	//   ....[109]....
        /*14ec*/ 	.word	0x0002dfa0
        /*14f0*/ 	.word	0x00000004
        /*14f4*/ 	.word	0x00000000
        /*14f8*/ 	.short	0x010a
        /*14fa*/ 	.byte	0x3f
	.zero		1


	//----- nvinfo : EIATTR_NUM_MBARRIERS
	.align		4
.L_829:
        /*14fc*/ 	.byte	0x03, 0x38
        /*14fe*/ 	.short	0x0016


	//----- nvinfo : EIATTR_EXIT_INSTR_OFFSETS
	.align		4
        /*1500*/ 	.byte	0x04, 0x1c
        /*1502*/ 	.short	(.L_831 - .L_830)


	//   ....[0]....
.L_830:
        /*1504*/ 	.word	0x0002b4d0


	//----- nvinfo : EIATTR_MAX_THREADS
	.align		4
.L_831:
        /*1508*/ 	.byte	0x04, 0x05
        /*150a*/ 	.short	(.L_833 - .L_832)
.L_832:
        /*150c*/ 	.word	0x00000180
        /*1510*/ 	.word	0x00000001
        /*1514*/ 	.word	0x00000001


	//----- nvinfo : EIATTR_CRS_STACK_SIZE
	.align		4
.L_833:
        /*1518*/ 	.byte	0x04, 0x1e
        /*151a*/ 	.short	(.L_835 - .L_834)
.L_834:
        /*151c*/ 	.word	0x00000000


	//----- nvinfo : EIATTR_CBANK_PARAM_SIZE
	.align		4
.L_835:
        /*1520*/ 	.byte	0x03, 0x19
        /*1522*/ 	.short	0x0af0


	//----- nvinfo : EIATTR_PARAM_CBANK
	.align		4
        /*1524*/ 	.byte	0x04, 0x0a
        /*1526*/ 	.short	(.L_837 - .L_836)
	.align		4
.L_836:
        /*1528*/ 	.word	index@(.nv.constant0._ZN7cutlass13device_kernelIN5flash11enable_sm90INS1_16FlashAttnFwdSm90INS1_25CollectiveMainloopFwdSm90ILi2EN4cute5tupleIJNS5_1CILi1EEES8_S8_EEENS6_IJNS7_ILi128EEENS7_ILi96EEENS7_ILi192EEEEEELi192ENS_6half_tEfNS_4arch4Sm90ELb0ELb1ELb1ELb1ELb0ELb1ELb0ELb1ELb1ELb1ELb0ELb0EEENS1_21CollectiveEpilogueFwdINS6_IJSA_SC_SB_EEES9_SE_SG_Li256ELb1ELb1ELb0ELb0EEENS1_36VarlenDynamicPersistentTileSchedulerILi128ELi96ELi256ELi128ELb0ELb1ELb1ELb1ELb0ELb1EEEEEEEEEvNT_6ParamsE)
        /*152c*/ 	.short	0x0210
        /*152e*/ 	.short	0x0af0


	//----- nvinfo : EIATTR_SW_WAR
	.align		4
.L_837:
        /*1530*/ 	.byte	0x04, 0x36
        /*1532*/ 	.short	(.L_839 - .L_838)
.L_838:
        /*1534*/ 	.word	0x00000008
.L_839:


//--------------------- .nv.info._ZN7cutlass13device_kernelIN5flash11enable_sm90INS1_16FlashAttnFwdSm90INS1_25CollectiveMainloopFwdSm90ILi2EN4cute5tupleIJNS5_1CILi1EEES8_S8_EEENS6_IJNS7_ILi128EEENS7_ILi112EEENS7_ILi192EEEEEELi192ENS_6half_tEfNS_4arch4Sm90ELb1ELb0ELb1ELb0ELb0ELb0ELb0ELb1ELb1ELb1ELb0ELb0EEENS1_21CollectiveEpilogueFwdINS6_IJSA_SC_SB_EEES9_SE_SG_Li256ELb0ELb1ELb0ELb0EEENS1_30DynamicPersistentTileSchedulerILi256ELi128ELb0ELb1ELb1EEEEEEEEEvNT_6ParamsE --------------------------
	.section	.nv.info._ZN7cutlass13device_kernelIN5flash11enable_sm90INS1_16FlashAttnFwdSm90INS1_25CollectiveMainloopFwdSm90ILi2EN4cute5tupleIJNS5_1CILi1EEES8_S8_EEENS6_IJNS7_ILi128EEENS7_ILi112EEENS7_ILi192EEEEEELi192ENS_6half_tEfNS_4arch4Sm90ELb1ELb0ELb1ELb0ELb0ELb0ELb0ELb1ELb1ELb1ELb0ELb0EEENS1_21CollectiveEpilogueFwdINS6_IJSA_SC_SB_EEES9_SE_SG_Li256ELb0ELb1ELb0ELb0EEENS1_30DynamicPersistentTileSchedulerILi256ELi128ELb0ELb1ELb1EEEEEEEEEvNT_6ParamsE,"",@"SHT_CUDA_INFO"
	.sectionflags	@""
	.align	4


	//----- nvinfo : EIATTR_CUDA_API_VERSION
	.align		4
        /*0000*/ 	.byte	0x04, 0x37
        /*0002*/ 	.short	(.L_841 - .L_840)
.L_840:
        /*0004*/ 	.word	0x00000082


	//----- nvinfo : EIATTR_KPARAM_INFO
	.align		4
.L_841:
        /*0008*/ 	.byte	0x04, 0x17
        /*000a*/ 	.short	(.L_843 - .L_842)
.L_842:
        /*000c*/ 	.word	0x00000000
        /*0010*/ 	.short	0x0000
        /*0012*/ 	.short	0x0070
        /*0014*/ 	.byte	0x00, 0xf0, 0x01, 0x2a


	//----- nvinfo : EIATTR_SPARSE_MMA_MASK
	.align		4
.L_843:
        /*0018*/ 	.byte	0x03, 0x50
        /*001a*/ 	.short	0x0000


	//----- nvinfo : EIATTR_MAXREG_COUNT
	.align		4
        /*001c*/ 	.byte	0x03, 0x1b
        /*001e*/ 	.short	0x00a8


	//----- nvinfo : EIATTR_NUM_BARRIERS
	.align		4
        /*0020*/ 	.byte	0x02, 0x4c
        /*0022*/ 	.byte	0x09
	.zero		1


	//----- nvinfo : EIATTR_EXTERNS
	.align		4
        /*0024*/ 	.byte	0x04, 0x0f
        /*0026*/ 	.short	(.L_845 - .L_844)


	//   ....[0]....
	.align		4
.L_844:
        /*0028*/ 	.word	index@(__assertfail)


	//----- nvinfo : EIATTR_ANNOTATIONS
	.align		4
.L_845:
        /*002c*/ 	.byte	0x04, 0x55
        /*002e*/ 	.short	(.L_847 - .L_846)


	//   ....[0]....
.L_846:
        /* <DEDUP_REMOVED lines=31> */


	//----- nvinfo : EIATTR_MERCURY_ISA_VERSION
	.align		4
.L_847:
        /*0210*/ 	.byte	0x03, 0x5f
        /*0212*/ 	.short	0x0101


	//----- nvinfo : EIATTR_INT_WARP_WIDE_INSTR_OFFSETS
	.align		4
        /*0214*/ 	.byte	0x04, 0x31
        /*0216*/ 	.short	(.L_849 - .L_848)


	//   ....[0]....
.L_848:
        /*0218*/ 	.word	0x00000120


	//   ....[1]....
        /*021c*/ 	.word	0x00000160


	//   ....[2]....
        /*0220*/ 	.word	0x00000220


	//   ....[3]....
        /*0224*/ 	.word	0x00012aa0


	//   ....[4]....
        /*0228*/ 	.word	0x00012b40


	//   ....[5]....
        /*022c*/ 	.word	0x00016520


	//   ....[6]....
        /*0230*/ 	.word	0x000165c0


	//----- nvinfo : EIATTR_COOP_GROUP_MASK_REGIDS
	.align		4
.L_849:
        /*0234*/ 	.byte	0x04, 0x29
        /*0236*/ 	.short	(.L_851 - .L_850)


	//   ....[0]....
.L_850:
        /*0238*/ 	.word	0xffffffff


	//   ....[1]....
        /*023c*/ 	.word	0xffffffff


	//   ....[2]....
        /*0240*/ 	.word	0xffffffff


	//   ....[3]....
        /*0244*/ 	.word	0xffffffff


	//   ....[4]....
        /*0248*/ 	.word	0xffffffff


	//   ....[5]....
        /*024c*/ 	.word	0xffffffff


	//   ....[6]....
        /*0250*/ 	.word	0xffffffff


	//   ....[7]....
        /*0254*/ 	.word	0xffffffff


	//   ....[8]....
        /*0258*/ 	.word	0xffffffff


	//   ....[9]....
        /*025c*/ 	.word	0xffffffff


	//   ....[10]....
        /*0260*/ 	.word	0xffffffff


	//   ....[11]....
        /*0264*/ 	.word	0xffffffff


	//   ....[12]....
        /*0268*/ 	.word	0xffffffff


	//   ....[13]....
        /*026c*/ 	.word	0xffffffff


	//   ....[14]....
        /*0270*/ 	.word	0xffffffff


	//   ....[15]....
        /*0274*/ 	.word	0xffffffff


	//   ....[16]....
        /*0278*/ 	.word	0xffffffff


	//   ....[17]....
        /*027c*/ 	.word	0xffffffff


	//   ....[18]....
        /*0280*/ 	.word	0xffffffff


	//   ....[19]....
        /*0284*/ 	.word	0xffffffff


	//   ....[20]....
        /*0288*/ 	.word	0xffffffff


	//   ....[21]....
        /*028c*/ 	.word	0xffffffff


	//   ....[22]....
        /*0290*/ 	.word	0xffffffff


	//   ....[23]....
        /*0294*/ 	.word	0xffffffff


	//   ....[24]....
        /*0298*/ 	.word	0xffffffff


	//   ....[25]....
        /*029c*/ 	.word	0xffffffff


	//   ....[26]....
        /*02a0*/ 	.word	0xffffffff


	//   ....[27]....
        /*02a4*/ 	.word	0xffffffff


	//   ....[28]....
        /*02a8*/ 	.word	0xffffffff


	//   ....[29]....
        /*02ac*/ 	.word	0xffffffff


	//   ....[30]....
        /*02b0*/ 	.word	0xffffffff


	//   ....[31]....
        /*02b4*/ 	.word	0xffffffff


	//   ....[32]....
        /*02b8*/ 	.word	0xffffffff


	//   ....[33]....
        /*02bc*/ 	.word	0xffffffff


	//   ....[34]....
        /*02c0*/ 	.word	0xffffffff


	//   ....[35]....
        /*02c4*/ 	.word	0xffffffff


	//   ....[36]....
        /*02c8*/ 	.word	0xffffffff


	//   ....[37]....
        /*02cc*/ 	.word	0xffffffff


	//   ....[38]....
        /*02d0*/ 	.word	0xffffffff


	//   ....[39]....
        /*02d4*/ 	.word	0xffffffff


	//   ....[40]....
        /*02d8*/ 	.word	0xffffffff


	//   ....[41]....
        /*02dc*/ 	.word	0xffffffff


	//   ....[42]....
        /*02e0*/ 	.word	0xffffffff


	//   ....[43]....
        /*02e4*/ 	.word	0xffffffff


	//   ....[44]....
        /*02e8*/ 	.word	0xffffffff


	//   ....[45]....
        /*02ec*/ 	.word	0xffffffff


	//   ....[46]....
        /*02f0*/ 	.word	0xffffffff


	//   ....[47]....
        /*02f4*/ 	.word	0xffffffff


	//   ....[48]....
        /*02f8*/ 	.word	0xffffffff


	//   ....[49]....
        /*02fc*/ 	.word	0xffffffff


	//   ....[50]....
        /*0300*/ 	.word	0xffffffff


	//   ....[51]....
        /*0304*/ 	.word	0xffffffff


	//   ....[52]....
        /*0308*/ 	.word	0xffffffff


	//   ....[53]....
        /*030c*/ 	.word	0xffffffff


	//   ....[54]....
        /*0310*/ 	.word	0xffffffff


	//   ....[55]....
        /*0314*/ 	.word	0xffffffff


	//   ....[56]....
        /*0318*/ 	.word	0xffffffff


	//   ....[57]....
        /*031c*/ 	.word	0xffffffff


	//   ....[58]....
        /*0320*/ 	.word	0xffffffff


	//   ....[59]....
        /*0324*/ 	.word	0xffffffff


	//   ....[60]....
        /*0328*/ 	.word	0xffffffff


	//   ....[61]....
        /*032c*/ 	.word	0xffffffff


	//   ....[62]....
        /*0330*/ 	.word	0xffffffff


	//   ....[63]....
        /*0334*/ 	.word	0xffffffff


	//   ....[64]....
        /*0338*/ 	.word	0xffffffff


	//   ....[65]....
        /*033c*/ 	.word	0xffffffff


	//   ....[66]....
        /*0340*/ 	.word	0xffffffff


	//   ....[67]....
        /*0344*/ 	.word	0xffffffff


	//   ....[68]....
        /*0348*/ 	.word	0x0500000f


	//   ....[69]....
        /*034c*/ 	.word	0x0500000f


	//   ....[70]....
        /*0350*/ 	.word	0x0500000f


	//   ....[71]....
        /*0354*/ 	.word	0x0500000f


	//   ....[72]....
        /*0358*/ 	.word	0x0500000f


	//   ....[73]....
        /*035c*/ 	.word	0x0500000f


	//   ....[74]....
        /*0360*/ 	.word	0x0500000f


	//   ....[75]....
        /*0364*/ 	.word	0x0500000f


	//   ....[76]....
        /*0368*/ 	.word	0x0500000f


	//   ....[77]....
        /*036c*/ 	.word	0x0500000f


	//   ....[78]....
        /*0370*/ 	.word	0x0500000f


	//   ....[79]....
        /*0374*/ 	.word	0x0500000f


	//   ....[80]....
        /*0378*/ 	.word	0x0500000f


	//   ....[81]....
        /*037c*/ 	.word	0x0500000f


	//   ....[82]....
        /*0380*/ 	.word	0x0500000f


	//   ....[83]....
        /*0384*/ 	.word	0x0500000f


	//   ....[84]....
        /*0388*/ 	.word	0x0500000f


	//   ....[85]....
        /*038c*/ 	.word	0x0500000f


	//   ....[86]....
        /*0390*/ 	.word	0x0500000f


	//----- nvinfo : EIATTR_COOP_GROUP_INSTR_OFFSETS
	.align		4
.L_851:
        /*0394*/ 	.byte	0x04, 0x28
        /*0396*/ 	.short	(.L_853 - .L_852)


	//   ....[0]....
.L_852:
        /*0398*/ 	.word	0x00000060


	//   ....[1]....
        /*039c*/ 	.word	0x00000130


	//   ....[2]....
        /*03a0*/ 	.word	0x00000230


	//   ....[3]....
        /*03a4*/ 	.word	0x000003a0


	//   ....[4]....
        /*03a8*/ 	.word	0x00000500


	//   ....[5]....
        /*03ac*/ 	.word	0x00000620


	//   ....[6]....
        /*03b0*/ 	.word	0x00000780


	//   ....[7]....
        /*03b4*/ 	.word	0x00001580


	//   ....[8]....
        /*03b8*/ 	.word	0x00003fa0


	//   ....[9]....
        /*03bc*/ 	.word	0x00003fe0


	//   ....[10]....
        /*03c0*/ 	.word	0x00004ad0


	//   ....[11]....
        /*03c4*/ 	.word	0x00004ba0


	//   ....[12]....
        /*03c8*/ 	.word	0x00005430


	//   ....[13]....
        /*03cc*/ 	.word	0x000054a0


	//   ....[14]....
        /*03d0*/ 	.word	0x00009040


	//   ....[15]....
        /*03d4*/ 	.word	0x00009070


	//   ....[16]....
        /*03d8*/ 	.word	0x00009830


	//   ....[17]....
        /*03dc*/ 	.word	0x000098f0


	//   ....[18]....
        /*03e0*/ 	.word	0x00009fd0


	//   ....[19]....
        /*03e4*/ 	.word	0x0000a030


	//   ....[20]....
        /*03e8*/ 	.word	0x0000de10


	//   ....[21]....
        /*03ec*/ 	.word	0x0000de40


	//   ....[22]....
        /*03f0*/ 	.word	0x0000e200


	//   ....[23]....
        /*03f4*/ 	.word	0x0000e360


	//   ....[24]....
        /*03f8*/ 	.word	0x0000f510


	//   ....[25]....
        /*03fc*/ 	.word	0x0000f550


	//   ....[26]....
        /*0400*/ 	.word	0x0000f620


	//   ....[27]....
        /*0404*/ 	.word	0x0000f630


	//   ....[28]....
        /*0408*/ 	.word	0x00010b30


	//   ....[29]....
        /*040c*/ 	.word	0x00010ba0


	//   ....[30]....
        /*0410*/ 	.word	0x00010c10


	//   ....[31]....
        /*0414*/ 	.word	0x00010c40


	//   ....[32]....
        /*0418*/ 	.word	0x00011300


	//   ....[33]....
        /*041c*/ 	.word	0x00011320


	//   ....[34]....
        /*0420*/ 	.word	0x00011440


	//   ....[35]....
        /*0424*/ 	.word	0x00011460


	//   ....[36]....
        /*0428*/ 	.word	0x00011570


	//   ....[37]....
        /*042c*/ 	.word	0x00011590


	//   ....[38]....
        /*0430*/ 	.word	0x000116b0


	//   ....[39]....
        /*0434*/ 	.word	0x000116d0


	//   ....[40]....
        /*0438*/ 	.word	0x00011d70


	//   ....[41]....
        /*043c*/ 	.word	0x00011da0


	//   ....[42]....
        /*0440*/ 	.word	0x00011ec0


	//   ....[43]....
        /*0444*/ 	.word	0x00011ee0


	//   ....[44]....
        /*0448*/ 	.word	0x00011ff0


	//   ....[45]....
        /*044c*/ 	.word	0x00012010


	//   ....[46]....
        /*0450*/ 	.word	0x00012130


	//   ....[47]....
        /*0454*/ 	.word	0x00012150


	//   ....[48]....
        /*0458*/ 	.word	0x000122f0


	//   ....[49]....
        /*045c*/ 	.word	0x00013090


	//   ....[50]....
        /*0460*/ 	.word	0x00013ac0


	//   ....[51]....
        /*0464*/ 	.word	0x00013b00


	//   ....[52]....
        /*0468*/ 	.word	0x00013bd0


	//   ....[53]....
        /*046c*/ 	.word	0x00013be0


	//   ....[54]....
        /*0470*/ 	.word	0x00013c70


	//   ....[55]....
        /*0474*/ 	.word	0x00013c80


	//   ....[56]....
        /*0478*/ 	.word	0x00013d10


	//   ....[57]....
        /*047c*/ 	.word	0x00013d20


	//   ....[58]....
        /*0480*/ 	.word	0x00013db0


	//   ....[59]....
        /*0484*/ 	.word	0x00013dc0


	//   ....[60]....
        /*0488*/ 	.word	0x00013e50


	//   ....[61]....
        /*048c*/ 	.word	0x00013e60


	//   ....[62]....
        /*0490*/ 	.word	0x00013ef0


	//   ....[63]....
        /*0494*/ 	.word	0x00013f00


	//   ....[64]....
        /*0498*/ 	.word	0x00013f10


	//   ....[65]....
        /*049c*/ 	.word	0x00013f20


	//   ....[66]....
        /*04a0*/ 	.word	0x00016c10


	//   ....[67]....
        /*04a4*/ 	.word	0x00016e00


	//   ....[68]....
        /*04a8*/ 	.word	0x00017370


	//   ....[69]....
        /*04ac*/ 	.word	0x000174e0


	//   ....[70]....
        /*04b0*/ 	.word	0x00017550


	//   ....[71]....
        /*04b4*/ 	.word	0x00017690


	//   ....[72]....
        /*04b8*/ 	.word	0x000176e0


	//   ....[73]....
        /*04bc*/ 	.word	0x00017800


	//   ....[74]....
        /*04c0*/ 	.word	0x00017850


	//   ....[75]....
        /*04c4*/ 	.word	0x00017970


	//   ....[76]....
        /*04c8*/ 	.word	0x000179c0


	//   ....[77]....
        /*04cc*/ 	.word	0x00017ae0


	//   ....[78]....
        /*04d0*/ 	.word	0x00017b30


	//   ....[79]....
        /*04d4*/ 	.word	0x00017c50


	//   ....[80]....
        /*04d8*/ 	.word	0x00017ca0


	//   ....[81]....
        /*04dc*/ 	.word	0x00017dc0


	//   ....[82]....
        /*04e0*/ 	.word	0x00017e10


	//   ....[83]....
        /*04e4*/ 	.word	0x00017f10


	//   ....[84]....
        /*04e8*/ 	.word	0x00017f60


	//   ....[85]....
        /*04ec*/ 	.word	0x00018280


	//   ....[86]....
        /*04f0*/ 	.word	0x000183a0


	//----- nvinfo : EIATTR_REG_RECONFIG
	.align		4
.L_853:
        /*04f4*/ 	.byte	0x01, 0x54
	.zero		2


	//----- nvinfo : EIATTR_SYSCALL_OFFSETS
	.align		4
        /*04f8*/ 	.byte	0x04, 0x46
        /*04fa*/ 	.short	(.L_855 - .L_854)


	//   ....[0]....
.L_854:
        /*04fc*/ 	.word	0x00001760


	//   ....[1]....
        /*0500*/ 	.word	0x00012cb0


	//   ....[2]....
        /*0504*/ 	.word	0x00012e00


	//   ....[3]....
        /*0508*/ 	.word	0x00012ef0


	//   ....[4]....
        /*050c*/ 	.word	0x000136c0


	//----- nvinfo : EIATTR_MBARRIER_INSTR_OFFSETS
	.align		4
.L_855:
        /*0510*/ 	.byte	0x04, 0x39
        /*0512*/ 	.short	(.L_857 - .L_856)


	//   ....[0]....
.L_856:
        /*0514*/ 	.word	0x00000250
        /*0518*/ 	.word	0x000000ff
        /*051c*/ 	.word	0x00036800
        /*0520*/ 	.short	0x0100
        /*0522*/ 	.byte	0x08
	.zero		1


	//   ....[1]....
        /*0524*/ 	.word	0x00000260
        /*0528*/ 	.word	0x000000ff
        /*052c*/ 	.word	0x00036820
        /*0530*/ 	.short	0x0100
        /*0532*/ 	.byte	0x08
	.zero		1


	//   ....[2]....
        /*0534*/ 	.word	0x00000350
        /*0538*/ 	.word	0x000000ff
        /*053c*/ 	.word	0x00036830
        /*0540*/ 	.short	0x0100
        /*0542*/ 	.byte	0x08
	.zero		1


	//   ....[3]....
        /*0544*/ 	.word	0x00000360
        /*0548*/ 	.word	0x000000ff
        /*054c*/ 	.word	0x00036840
        /*0550*/ 	.short	0x0100
        /*0552*/ 	.byte	0x08
	.zero		1


	//   ....[4]....
        /*0554*/ 	.word	0x00000370
        /*0558*/ 	.word	0x000000ff
        /*055c*/ 	.word	0x00036838
        /*0560*/ 	.short	0x0100
        /*0562*/ 	.byte	0x08
	.zero		1


	//   ....[5]....
        /*0564*/ 	.word	0x00000380
        /*0568*/ 	.word	0x000000ff
        /*056c*/ 	.word	0x00036848
        /*0570*/ 	.short	0x0100
        /*0572*/ 	.byte	0x08
	.zero		1


	//   ....[6]....
        /*0574*/ 	.word	0x000004b0
        /*0578*/ 	.word	0x000000ff
        /*057c*/ 	.word	0x00036850
        /*0580*/ 	.short	0x0100
        /*0582*/ 	.byte	0x08
	.zero		1


	//   ....[7]....
        /*0584*/ 	.word	0x000004c0
        /*0588*/ 	.word	0x000000ff
        /*058c*/ 	.word	0x00036860
        /*0590*/ 	.short	0x0100
        /*0592*/ 	.byte	0x08
	.zero		1


	//   ....[8]....
        /*0594*/ 	.word	0x000004d0
        /*0598*/ 	.word	0x000000ff
        /*059c*/ 	.word	0x00036858
        /*05a0*/ 	.short	0x0100
        /*05a2*/ 	.byte	0x08
	.zero		1


	//   ....[9]....
        /*05a4*/ 	.word	0x000004e0
        /*05a8*/ 	.word	0x000000ff
        /*05ac*/ 	.word	0x00036868
        /*05b0*/ 	.short	0x0100
        /*05b2*/ 	.byte	0x08
	.zero		1


	//   ....[10]....
        /*05b4*/ 	.word	0x000005d0
        /*05b8*/ 	.word	0x000000ff
        /*05bc*/ 	.word	0x00036870
        /*05c0*/ 	.short	0x0100
        /*05c2*/ 	.byte	0x06
	.zero		1


	//   ....[11]....
        /*05c4*/ 	.word	0x000005e0
        /*05c8*/ 	.word	0x000000ff
        /*05cc*/ 	.word	0x00036880
        /*05d0*/ 	.short	0x0100
        /*05d2*/ 	.byte	0x06
	.zero		1


	//   ....[12]....
        /*05d4*/ 	.word	0x000005f0
        /*05d8*/ 	.word	0x000000ff
        /*05dc*/ 	.word	0x00036878
        /*05e0*/ 	.short	0x0100
        /*05e2*/ 	.byte	0x06
	.zero		1


	//   ....[13]....
        /*05e4*/ 	.word	0x00000600
        /*05e8*/ 	.word	0x000000ff
        /*05ec*/ 	.word	0x00036888
        /*05f0*/ 	.short	0x0100
        /*05f2*/ 	.byte	0x06
	.zero		1


	//   ....[14]....
        /*05f4*/ 	.word	0x00000730
        /*05f8*/ 	.word	0x000000ff
        /*05fc*/ 	.word	0x00036890
        /*0600*/ 	.short	0x0100
        /*0602*/ 	.byte	0x08
	.zero		1


	//   ....[15]....
        /*0604*/ 	.word	0x00000740
        /*0608*/ 	.word	0x000000ff
        /*060c*/ 	.word	0x000368a0
        /*0610*/ 	.short	0x0100
        /*0612*/ 	.byte	0x08
	.zero		1


	//   ....[16]....
        /*0614*/ 	.word	0x00000750
        /*0618*/ 	.word	0x000000ff
        /*061c*/ 	.word	0x00036898
        /*0620*/ 	.short	0x0100
        /*0622*/ 	.byte	0x08
	.zero		1


	//   ....[17]....
        /*0624*/ 	.word	0x00000760
        /*0628*/ 	.word	0x000000ff
        /*062c*/ 	.word	0x000368a8
        /*0630*/ 	.short	0x0100
        /*0632*/ 	.byte	0x08
	.zero		1


	//   ....[18]....
        /*0634*/ 	.word	0x00000890
        /*0638*/ 	.word	0x000000ff
        /*063c*/ 	.word	0x000368b0
        /*0640*/ 	.short	0x0100
        /*0642*/ 	.byte	0x08
	.zero		1


	//   ....[19]....
        /*0644*/ 	.word	0x000008a0
        /*0648*/ 	.word	0x000000ff
        /*064c*/ 	.word	0x000368c0
        /*0650*/ 	.short	0x0100
        /*0652*/ 	.byte	0x08
	.zero		1


	//   ....[20]....
        /*0654*/ 	.word	0x000008b0
        /*0658*/ 	.word	0x000000ff
        /*065c*/ 	.word	0x000368b8
        /*0660*/ 	.short	0x0100
        /*0662*/ 	.byte	0x08
	.zero		1


	//   ....[21]....
        /*0664*/ 	.word	0x000008c0
        /*0668*/ 	.word	0x000000ff
        /*066c*/ 	.word	0x000368c8
        /*0670*/ 	.short	0x0100
        /*0672*/ 	.byte	0x08
	.zero		1


	//   ....[22]....
        /*0674*/ 	.word	0x000017c0
        /*0678*/ 	.word	0x000000ff
        /*067c*/ 	.word	0x00036800
        /*0680*/ 	.short	0x010a
        /*0682*/ 	.byte	0x25
	.zero		1


	//   ....[23]....
        /*0684*/ 	.word	0x00001840
        /*0688*/ 	.word	0x00000000
        /*068c*/ 	.word	0x00036830
        /*0690*/ 	.short	0x010a
        /*0692*/ 	.byte	0x3f
	.zero		1


	//   ....[24]....
        /*0694*/ 	.word	0x000018a0
        /*0698*/ 	.word	0x00000000
        /*069c*/ 	.word	0x00036830
        /*06a0*/ 	.short	0x010a
        /*06a2*/ 	.byte	0x3f
	.zero		1


	//   ....[25]....
        /*06a4*/ 	.word	0x000048c0
        /*06a8*/ 	.word	0x00000000
        /*06ac*/ 	.word	0x00000000
        /*06b0*/ 	.short	0x0101
        /*06b2*/ 	.byte	0x3f
	.zero		1


	//   ....[26]....
        /*06b4*/ 	.word	0x00006200
        /*06b8*/ 	.word	0x000000ff
        /*06bc*/ 	.word	0x00036830
        /*06c0*/ 	.short	0x010a
        /*06c2*/ 	.byte	0x07
	.zero		1


	//   ....[27]....
        /*06c4*/ 	.word	0x00006240
        /*06c8*/ 	.word	0x000000ff
        /*06cc*/ 	.word	0x00036830
        /*06d0*/ 	.short	0x010a
        /*06d2*/ 	.byte	0x07
	.zero		1


	//   ....[28]....
        /*06d4*/ 	.word	0x00008780
        /*06d8*/ 	.word	0x000000ff
        /*06dc*/ 	.word	0x00036850
        /*06e0*/ 	.short	0x010a
        /*06e2*/ 	.byte	0x0a
	.zero		1


	//   ....[29]....
        /*06e4*/ 	.word	0x000087c0
        /*06e8*/ 	.word	0x000000ff
        /*06ec*/ 	.word	0x00036850
        /*06f0*/ 	.short	0x010a
        /*06f2*/ 	.byte	0x0a
	.zero		1


	//   ....[30]....
        /*06f4*/ 	.word	0x0000a620
        /*06f8*/ 	.word	0x0000000a
        /*06fc*/ 	.word	0x00000000
        /*0700*/ 	.short	0x0101
        /*0702*/ 	.byte	0x3f
	.zero		1


	//   ....[31]....
        /*0704*/ 	.word	0x0000a6b0
        /*0708*/ 	.word	0x00000004
        /*070c*/ 	.word	0x00000000
        /*0710*/ 	.short	0x0101
        /*0712*/ 	.byte	0x3f
	.zero		1


	//   ....[32]....
        /*0714*/ 	.word	0x0000ace0
        /*0718*/ 	.word	0x000000ff
        /*071c*/ 	.word	0x00036830
        /*0720*/ 	.short	0x010a
        /*0722*/ 	.byte	0x04
	.zero		1


	//   ....[33]....
        /*0724*/ 	.word	0x0000ad20
        /*0728*/ 	.word	0x000000ff
        /*072c*/ 	.word	0x00036830
        /*0730*/ 	.short	0x010a
        /*0732*/ 	.byte	0x04
	.zero		1


	//   ....[34]....
        /*0734*/ 	.word	0x0000d260
        /*0738*/ 	.word	0x000000ff
        /*073c*/ 	.word	0x00036850
        /*0740*/ 	.short	0x010a
        /*0742*/ 	.byte	0x0a
	.zero		1


	//   ....[35]....
        /*0744*/ 	.word	0x0000d2a0
        /*0748*/ 	.word	0x000000ff
        /*074c*/ 	.word	0x00036850
        /*0750*/ 	.short	0x010a
        /*0752*/ 	.byte	0x0a
	.zero		1


	//   ....[36]....
        /*0754*/ 	.word	0x0000e880
        /*0758*/ 	.word	0x00000092
        /*075c*/ 	.word	0x00000000
        /*0760*/ 	.short	0x0101
        /*0762*/ 	.byte	0x3f
	.zero		1


	//   ....[37]....
        /*0764*/ 	.word	0x0000e920
        /*0768*/ 	.word	0x00000092
        /*076c*/ 	.word	0x00000000
        /*0770*/ 	.short	0x0101
        /*0772*/ 	.byte	0x3f
	.zero		1


	//   ....[38]....
        /*0774*/ 	.word	0x0000f480
        /*0778*/ 	.word	0x000000ff
        /*077c*/ 	.word	0x00036850
        /*0780*/ 	.short	0x010a
        /*0782*/ 	.byte	0x05
	.zero		1


	//   ....[39]....
        /*0784*/ 	.word	0x0000f4c0
        /*0788*/ 	.word	0x000000ff
        /*078c*/ 	.word	0x00036850
        /*0790*/ 	.short	0x010a
        /*0792*/ 	.byte	0x05
	.zero		1


	//   ....[40]....
        /*0794*/ 	.word	0x0000f9c0
        /*0798*/ 	.word	0x00000079
        /*079c*/ 	.word	0x00000000
        /*07a0*/ 	.short	0x0101
        /*07a2*/ 	.byte	0x3f
	.zero		1


	//   ....[41]....
        /*07a4*/ 	.word	0x000112f0
        /*07a8*/ 	.word	0x0000005a
        /*07ac*/ 	.word	0x00000000
        /*07b0*/ 	.short	0x0101
        /*07b2*/ 	.byte	0x3f
	.zero		1


	//   ....[42]....
        /*07b4*/ 	.word	0x000132a0
        /*07b8*/ 	.word	0x00000002
        /*07bc*/ 	.word	0x00036840
        /*07c0*/ 	.short	0x010a
        /*07c2*/ 	.byte	0x3f
	.zero		1


	//   ....[43]....
        /*07c4*/ 	.word	0x00014070
        /*07c8*/ 	.word	0x00000011
        /*07cc*/ 	.word	0x00036800
        /*07d0*/ 	.short	0x0107
        /*07d2*/ 	.byte	0x3f
	.zero		1


	//   ....[44]....
        /*07d4*/ 	.word	0x00014180
        /*07d8*/ 	.word	0x00000011
        /*07dc*/ 	.word	0x00036800
        /*07e0*/ 	.short	0x0101
        /*07e2*/ 	.byte	0x3f
	.zero		1


	//   ....[45]....
        /*07e4*/ 	.word	0x000141a0
        /*07e8*/ 	.word	0x00000011
        /*07ec*/ 	.word	0x00036820
        /*07f0*/ 	.short	0x010a
        /*07f2*/ 	.byte	0x3f
	.zero		1


	//   ....[46]....
        /*07f4*/ 	.word	0x000144c0
        /*07f8*/ 	.word	0x00000002
        /*07fc*/ 	.word	0x00036840
        /*0800*/ 	.short	0x010a
        /*0802*/ 	.byte	0x3f
	.zero		1


	//   ....[47]....
        /*0804*/ 	.word	0x00014930
        /*0808*/ 	.word	0x00000003
        /*080c*/ 	.word	0x00000060
        /*0810*/ 	.short	0x010a
        /*0812*/ 	.byte	0x3f
	.zero		1


	//   ....[48]....
        /*0814*/ 	.word	0x00015080
        /*0818*/ 	.word	0x00000003
        /*081c*/ 	.word	0x00036840
        /*0820*/ 	.short	0x010a
        /*0822*/ 	.byte	0x3f
	.zero		1


	//   ....[49]....
        /*0824*/ 	.word	0x00015510
        /*0828*/ 	.word	0x00000002
        /*082c*/ 	.word	0x00000060
        /*0830*/ 	.short	0x010a
        /*0832*/ 	.byte	0x3f
	.zero		1


	//   ....[50]....
        /*0834*/ 	.word	0x00015bb0
        /*0838*/ 	.word	0x00000002
        /*083c*/ 	.word	0x00036840
        /*0840*/ 	.short	0x010a
        /*0842*/ 	.byte	0x3f
	.zero		1


	//   ....[51]....
        /*0844*/ 	.word	0x00016040
        /*0848*/ 	.word	0x00000002
        /*084c*/ 	.word	0x00000060
        /*0850*/ 	.short	0x010a
        /*0852*/ 	.byte	0x3f
	.zero		1


	//   ....[52]....
        /*0854*/ 	.word	0x00016690
        /*0858*/ 	.word	0x00000002
        /*085c*/ 	.word	0x00036860
        /*0860*/ 	.short	0x010a
        /*0862*/ 	.byte	0x3f
	.zero		1


	//   ....[53]....
        /*0864*/ 	.word	0x00016d80
        /*0868*/ 	.word	0x00000000
        /*086c*/ 	.word	0x00036820
        /*0870*/ 	.short	0x010a
        /*0872*/ 	.byte	0x3f
	.zero		1


	//   ....[54]....
        /*0874*/ 	.word	0x00016f50
        /*0878*/ 	.word	0x00000006
        /*087c*/ 	.word	0x00000000
        /*0880*/ 	.short	0x010a
        /*0882*/ 	.byte	0x3f
	.zero		1


	//   ....[55]....
        /*0884*/ 	.word	0x00016fa0
        /*0888*/ 	.word	0x00000003
        /*088c*/ 	.word	0x00000000
        /*0890*/ 	.short	0x010a
        /*0892*/ 	.byte	0x3f
	.zero		1


	//   ....[56]....
        /*0894*/ 	.word	0x00017000
        /*0898*/ 	.word	0x00000012
        /*089c*/ 	.word	0x00000000
        /*08a0*/ 	.short	0x010a
        /*08a2*/ 	.byte	0x3f
	.zero		1


	//   ....[57]....
        /*08a4*/ 	.word	0x00017030
        /*08a8*/ 	.word	0x00000003
        /*08ac*/ 	.word	0x00000000
        /*08b0*/ 	.short	0x010a
        /*08b2*/ 	.byte	0x3f
	.zero		1


	//   ....[58]....
        /*08b4*/ 	.word	0x000170a0
        /*08b8*/ 	.word	0x00000003
        /*08bc*/ 	.word	0x00036800
        /*08c0*/ 	.short	0x010a
        /*08c2*/ 	.byte	0x3f
	.zero		1


	//   ....[59]....
        /*08c4*/ 	.word	0x000170f0
        /*08c8*/ 	.word	0x00000000
        /*08cc*/ 	.word	0x00036830
        /*08d0*/ 	.short	0x010a
        /*08d2*/ 	.byte	0x3f
	.zero		1


	//   ....[60]....
        /*08d4*/ 	.word	0x00017150
        /*08d8*/ 	.word	0x00000006
        /*08dc*/ 	.word	0x00036830
        /*08e0*/ 	.short	0x010a
        /*08e2*/ 	.byte	0x3f
	.zero		1


	//   ....[61]....
        /*08e4*/ 	.word	0x000171b0
        /*08e8*/ 	.word	0x00000005
        /*08ec*/ 	.word	0x00036850
        /*08f0*/ 	.short	0x010a
        /*08f2*/ 	.byte	0x3f
	.zero		1


	//   ....[62]....
        /*08f4*/ 	.word	0x00017210
        /*08f8*/ 	.word	0x00000006
        /*08fc*/ 	.word	0x00036830
        /*0900*/ 	.short	0x010a
        /*0902*/ 	.byte	0x3f
	.zero		1


	//   ....[63]....
        /*0904*/ 	.word	0x00017270
        /*0908*/ 	.word	0x00000005
        /*090c*/ 	.word	0x00036850
        /*0910*/ 	.short	0x010a
        /*0912*/ 	.byte	0x3f
	.zero		1


	//   ....[64]....
        /*0914*/ 	.word	0x000172d0
        /*0918*/ 	.word	0x00000009
        /*091c*/ 	.word	0x00036850
        /*0920*/ 	.short	0x010a
        /*0922*/ 	.byte	0x3f
	.zero		1


	//   ....[65]....
        /*0924*/ 	.word	0x00017420
        /*0928*/ 	.word	0x00000002
        /*092c*/ 	.word	0x00036840
        /*0930*/ 	.short	0x010a
        /*0932*/ 	.byte	0x3f
	.zero		1


	//   ....[66]....
        /*0934*/ 	.word	0x00017fa0
        /*0938*/ 	.word	0x00000011
        /*093c*/ 	.word	0x00036820
        /*0940*/ 	.short	0x010a
        /*0942*/ 	.byte	0x3f
	.zero		1


	//   ....[67]....
        /*0944*/ 	.word	0x00017ff0
        /*0948*/ 	.word	0x00000002
        /*094c*/ 	.word	0x00036840
        /*0950*/ 	.short	0x010a
        /*0952*/ 	.byte	0x3f
	.zero		1


	//   ....[68]....
        /*0954*/ 	.word	0x00018040
        /*0958*/ 	.word	0x00000003
        /*095c*/ 	.word	0x00000060
        /*0960*/ 	.short	0x010a
        /*0962*/ 	.byte	0x3f
	.zero		1


	//   ....[69]....
        /*0964*/ 	.word	0x00018090
        /*0968*/ 	.word	0x00000003
        /*096c*/ 	.word	0x00036840
        /*0970*/ 	.short	0x010a
        /*0972*/ 	.byte	0x3f
	.zero		1


	//   ....[70]....
        /*0974*/ 	.word	0x000180e0
        /*0978*/ 	.word	0x00000002
        /*097c*/ 	.word	0x00000060
        /*0980*/ 	.short	0x010a
        /*0982*/ 	.byte	0x3f
	.zero		1


	//   ....[71]....
        /*0984*/ 	.word	0x00018130
        /*0988*/ 	.word	0x00000002
        /*098c*/ 	.word	0x00036840
        /*0990*/ 	.short	0x010a
        /*0992*/ 	.byte	0x3f
	.zero		1


	//   ....[72]....
        /*0994*/ 	.word	0x00018180
        /*0998*/ 	.word	0x00000002
        /*099c*/ 	.word	0x00000060
        /*09a0*/ 	.short	0x010a
        /*09a2*/ 	.byte	0x3f
	.zero		1


	//   ....[73]....
        /*09a4*/ 	.word	0x000181d0
        /*09a8*/ 	.word	0x00000002
        /*09ac*/ 	.word	0x00036860
        /*09b0*/ 	.short	0x010a
        /*09b2*/ 	.byte	0x3f
	.zero		1


	//   ....[74]....
        /*09b4*/ 	.word	0x000182c0
        /*09b8*/ 	.word	0x00000000
        /*09bc*/ 	.word	0x00036820
        /*09c0*/ 	.short	0x010a
        /*09c2*/ 	.byte	0x3f
	.zero		1


	//   ....[75]....
        /*09c4*/ 	.word	0x00018460
        /*09c8*/ 	.word	0x00000006
        /*09cc*/ 	.word	0x00000000
        /*09d0*/ 	.short	0x010a
        /*09d2*/ 	.byte	0x3f
	.zero		1


	//   ....[76]....
        /*09d4*/ 	.word	0x000184b0
        /*09d8*/ 	.word	0x00000003
        /*09dc*/ 	.word	0x00000000
        /*09e0*/ 	.short	0x010a
        /*09e2*/ 	.byte	0x3f
	.zero		1


	//   ....[77]....
        /*09e4*/ 	.word	0x00018500
        /*09e8*/ 	.word	0x00000012
        /*09ec*/ 	.word	0x00000000
        /*09f0*/ 	.short	0x010a
        /*09f2*/ 	.byte	0x3f
	.zero		1


	//----- nvinfo : EIATTR_NUM_MBARRIERS
	.align		4
.L_857:
        /*09f4*/ 	.byte	0x03, 0x38
        /*09f6*/ 	.short	0x0016


	//----- nvinfo : EIATTR_EXIT_INSTR_OFFSETS
	.align		4
        /*09f8*/ 	.byte	0x04, 0x1c
        /*09fa*/ 	.short	(.L_859 - .L_858)


	//   ....[0]....
.L_858:
        /*09fc*/ 	.word	0x000009e0


	//   ....[1]....
        /*0a00*/ 	.word	0x00012290


	//   ....[2]....
        /*0a04*/ 	.word	0x00017080


	//----- nvinfo : EIATTR_MAX_THREADS
	.align		4
.L_859:
        /*0a08*/ 	.byte	0x04, 0x05
        /*0a0a*/ 	.short	(.L_861 - .L_860)
.L_860:
        /*0a0c*/ 	.word	0x00000180
        /*0a10*/ 	.word	0x00000001
        /*0a14*/ 	.word	0x00000001


	//----- nvinfo : EIATTR_CRS_STACK_SIZE
	.align		4
.L_861:
        /*0a18*/ 	.byte	0x04, 0x1e
        /*0a1a*/ 	.short	(.L_863 - .L_862)
.L_862:
        /*0a1c*/ 	.word	0x00000000


	//----- nvinfo : EIATTR_CBANK_PARAM_SIZE
	.align		4
.L_863:
        /*0a20*/ 	.byte	0x03, 0x19
        /*0a22*/ 	.short	0x0af0


	//----- nvinfo : EIATTR_PARAM_CBANK
	.align		4
        /*0a24*/ 	.byte	0x04, 0x0a
        /*0a26*/ 	.short	(.L_865 - .L_864)
	.align		4
.L_864:
        /*0a28*/ 	.word	index@(.nv.constant0._ZN7cutlass13device_kernelIN5flash11enable_sm90INS1_16FlashAttnFwdSm90INS1_25CollectiveMainloopFwdSm90ILi2EN4cute5tupleIJNS5_1CILi1EEES8_S8_EEENS6_IJNS7_ILi128EEENS7_ILi112EEENS7_ILi192EEEEEELi192ENS_6half_tEfNS_4arch4Sm90ELb1ELb0ELb1ELb0ELb0ELb0ELb0ELb1ELb1ELb1ELb0ELb0EEENS1_21CollectiveEpilogueFwdINS6_IJSA_SC_SB_EEES9_SE_SG_Li256ELb0ELb1ELb0ELb0EEENS1_30DynamicPersistentTileSchedulerILi256ELi128ELb0ELb1ELb1EEEEEEEEEvNT_6ParamsE)
        /*0a2c*/ 	.short	0x0210
        /*0a2e*/ 	.short	0x0af0


	//----- nvinfo : EIATTR_SW_WAR
	.align		4
.L_865:
        /*0a30*/ 	.byte	0x04, 0x36
        /*0a32*/ 	.short	(.L_867 - .L_866)
.L_866:
        /*0a34*/ 	.word	0x00000008
.L_867:


//--------------------- .nv.info._ZN7cutlass13device_kernelIN5flash11enable_sm90INS1_16FlashAttnFwdSm90INS1_25CollectiveMainloopFwdSm90ILi2EN4cute5tupleIJNS5_1CILi1EEES8_S8_EEENS6_IJNS7_ILi128EEENS7_ILi112EEENS7_ILi192EEEEEELi192ENS_6half_tEfNS_4arch4Sm90ELb1ELb0ELb1ELb1ELb0ELb0ELb0ELb1ELb1ELb1ELb0ELb0EEENS1_21CollectiveEpilogueFwdINS6_IJSA_SC_SB_EEES9_SE_SG_Li256ELb1ELb1ELb0ELb0EEENS1_36VarlenDynamicPersistentTileSchedulerILi128ELi112ELi256ELi128ELb0ELb1ELb1ELb1ELb1ELb1EEEEEEEEEvNT_6ParamsE --------------------------
	.section	.nv.info._ZN7cutlass13device_kernelIN5flash11enable_sm90INS1_16FlashAttnFwdSm90INS1_25CollectiveMainloopFwdSm90ILi2EN4cute5tupleIJNS5_1CILi1EEES8_S8_EEENS6_IJNS7_ILi128EEENS7_ILi112EEENS7_ILi192EEEEEELi192ENS_6half_tEfNS_4arch4Sm90ELb1ELb0ELb1ELb1ELb0ELb0ELb0ELb1ELb1ELb1ELb0ELb0EEENS1_21CollectiveEpilogueFwdINS6_IJSA_SC_SB_EEES9_SE_SG_Li256ELb1ELb1ELb0ELb0EEENS1_36VarlenDynamicPersistentTileSchedulerILi128ELi112ELi256ELi128ELb0ELb1ELb1ELb1ELb1ELb1EEEEEEEEEvNT_6ParamsE,"",@"SHT_CUDA_INFO"
	.sectionflags	@""
	.align	4


	//----- nvinfo : EIATTR_CUDA_API_VERSION
	.align		4
        /*0000*/ 	.byte	0x04, 0x37
        /*0002*/ 	.short	(.L_869 - .L_868)
.L_868:
        /*0004*/ 	.word	0x00000082


	//----- nvinfo : EIATTR_KPARAM_INFO
	.align		4
.L_869:
        /*0008*/ 	.byte	0x04, 0x17
        /*000a*/ 	.short	(.L_871 - .L_870)
.L_870:
        /*000c*/ 	.word	0x00000000
        /*0010*/ 	.short	0x0000
        /*0012*/ 	.short	0x0070
        /*0014*/ 	.byte	0x00, 0xf0, 0x01, 0x2a


	//----- nvinfo : EIATTR_SPARSE_MMA_MASK
	.align		4
.L_871:
        /*0018*/ 	.byte	0x03, 0x50
        /*001a*/ 	.short	0x0000


	//----- nvinfo : EIATTR_MAXREG_COUNT
	.align		4
        /*001c*/ 	.byte	0x03, 0x1b
        /*001e*/ 	.short	0x00a8


	//----- nvinfo : EIATTR_NUM_BARRIERS
	.align		4
        /*0020*/ 	.byte	0x02, 0x4c
        /*0022*/ 	.byte	0x09
	.zero		1


	//----- nvinfo : EIATTR_EXTERNS
	.align		4
        /*0024*/ 	.byte	0x04, 0x0f
        /*0026*/ 	.short	(.L_873 - .L_872)


	//   ....[0]....
	.align		4
.L_872:
        /*0028*/ 	.word	index@(__assertfail)


	//----- nvinfo : EIATTR_ANNOTATIONS
	.align		4
.L_873:
        /*002c*/ 	.byte	0x04, 0x55
        /*002e*/ 	.short	(.L_875 - .L_874)


	//   ....[0]....
.L_874:
        /* <DEDUP_REMOVED lines=77> */


	//----- nvinfo : EIATTR_MERCURY_ISA_VERSION
	.align		4
.L_875:
        /*04e8*/ 	.byte	0x03, 0x5f
        /*04ea*/ 	.short	0x0101


	//----- nvinfo : EIATTR_UNUSED_LOAD_BYTE_OFFSET
	.align		4
        /*04ec*/ 	.byte	0x04, 0x44
        /*04ee*/ 	.short	(.L_877 - .L_876)


	//   ....[0]....
.L_876:
        /*04f0*/ 	.word	0x00000a10
        /*04f4*/ 	.word	0x0000fff0


	//   ....[1]....
        /*04f8*/ 	.word	0x000103e0
        /*04fc*/ 	.word	0x0000fff0


	//----- nvinfo : EIATTR_INT_WARP_WIDE_INSTR_OFFSETS
	.align		4
.L_877:
        /*0500*/ 	.byte	0x04, 0x31
        /*0502*/ 	.short	(.L_879 - .L_878)


	//   ....[0]....
.L_878:
        /*0504*/ 	.word	0x00000130


	//   ....[1]....
        /*0508*/ 	.word	0x00000170


	//   ....[2]....
        /*050c*/ 	.word	0x000001e0


	//   ....[3]....
        /*0510*/ 	.word	0x00014100


	//   ....[4]....
        /*0514*/ 	.word	0x000141a0


	//   ....[5]....
        /*0518*/ 	.word	0x00018150


	//   ....[6]....
        /*051c*/ 	.word	0x000181c0


	//----- nvinfo : EIATTR_COOP_GROUP_MASK_REGIDS
	.align		4
.L_879:
        /*0520*/ 	.byte	0x04, 0x29
        /*0522*/ 	.short	(.L_881 - .L_880)


	//   ....[0]....
.L_880:
        /*0524*/ 	.word	0xffffffff


	//   ....[1]....
        /*0528*/ 	.word	0xffffffff


	//   ....[2]....
        /*052c*/ 	.word	0xffffffff


	//   ....[3]....
        /*0530*/ 	.word	0xffffffff


	//   ....[4]....
        /*0534*/ 	.word	0xffffffff


	//   ....[5]....
        /*0538*/ 	.word	0xffffffff


	//   ....[6]....
        /*053c*/ 	.word	0xffffffff


	//   ....[7]....
        /*0540*/ 	.word	0xffffffff


	//   ....[8]....
        /*0544*/ 	.word	0xffffffff


	//   ....[9]....
        /*0548*/ 	.word	0xffffffff


	//   ....[10]....
        /*054c*/ 	.word	0xffffffff


	//   ....[11]....
        /*0550*/ 	.word	0xffffffff


	//   ....[12]....
        /*0554*/ 	.word	0xffffffff


	//   ....[13]....
        /*0558*/ 	.word	0xffffffff


	//   ....[14]....
        /*055c*/ 	.word	0xffffffff


	//   ....[15]....
        /*0560*/ 	.word	0xffffffff


	//   ....[16]....
        /*0564*/ 	.word	0xffffffff


	//   ....[17]....
        /*0568*/ 	.word	0xffffffff


	//   ....[18]....
        /*056c*/ 	.word	0xffffffff


	//   ....[19]....
        /*0570*/ 	.word	0xffffffff


	//   ....[20]....
        /*0574*/ 	.word	0xffffffff


	//   ....[21]....
        /*0578*/ 	.word	0xffffffff


	//   ....[22]....
        /*057c*/ 	.word	0xffffffff


	//   ....[23]....
        /*0580*/ 	.word	0xffffffff


	//   ....[24]....
        /*0584*/ 	.word	0xffffffff


	//   ....[25]....
        /*0588*/ 	.word	0xffffffff


	//   ....[26]....
        /*058c*/ 	.word	0xffffffff


	//   ....[27]....
        /*0590*/ 	.word	0xffffffff


	//   ....[28]....
        /*0594*/ 	.word	0xffffffff


	//   ....[29]....
        /*0598*/ 	.word	0xffffffff


	//   ....[30]....
        /*059c*/ 	.word	0xffffffff


	//   ....[31]....
        /*05a0*/ 	.word	0xffffffff


	//   ....[32]....
        /*05a4*/ 	.word	0xffffffff


	//   ....[33]....
        /*05a8*/ 	.word	0xffffffff


	//   ....[34]....
        /*05ac*/ 	.word	0xffffffff


	//   ....[35]....
        /*05b0*/ 	.word	0xffffffff


	//   ....[36]....
        /*05b4*/ 	.word	0xffffffff


	//   ....[37]....
        /*05b8*/ 	.word	0xffffffff


	//   ....[38]....
        /*05bc*/ 	.word	0xffffffff


	//   ....[39]....
        /*05c0*/ 	.word	0xffffffff


	//   ....[40]....
        /*05c4*/ 	.word	0xffffffff


	//   ....[41]....
        /*05c8*/ 	.word	0xffffffff


	//   ....[42]....
        /*05cc*/ 	.word	0xffffffff


	//   ....[43]....
        /*05d0*/ 	.word	0xffffffff


	//   ....[44]....
        /*05d4*/ 	.word	0xffffffff


	//   ....[45]....
        /*05d8*/ 	.word	0xffffffff


	//   ....[46]....
        /*05dc*/ 	.word	0xffffffff


	//   ....[47]....
        /*05e0*/ 	.word	0xffffffff


	//   ....[48]....
        /*05e4*/ 	.word	0xffffffff


	//   ....[49]....
        /*05e8*/ 	.word	0xffffffff


	//   ....[50]....
        /*05ec*/ 	.word	0xffffffff


	//   ....[51]....
        /*05f0*/ 	.word	0xffffffff


	//   ....[52]....
        /*05f4*/ 	.word	0xffffffff


	//   ....[53]....
        /*05f8*/ 	.word	0xffffffff


	//   ....[54]....
        /*05fc*/ 	.word	0xffffffff


	//   ....[55]....
        /*0600*/ 	.word	0xffffffff


	//   ....[56]....
        /*0604*/ 	.word	0xffffffff


	//   ....[57]....
        /*0608*/ 	.word	0xffffffff


	//   ....[58]....
        /*060c*/ 	.word	0xffffffff


	//   ....[59]....
        /*0610*/ 	.word	0xffffffff


	//   ....[60]....
        /*0614*/ 	.word	0xffffffff


	//   ....[61]....
        /*0618*/ 	.word	0xffffffff


	//   ....[62]....
        /*061c*/ 	.word	0xffffffff


	//   ....[63]....
        /*0620*/ 	.word	0xffffffff


	//   ....[64]....
        /*0624*/ 	.word	0xffffffff


	//   ....[65]....
        /*0628*/ 	.word	0xffffffff


	//   ....[66]....
        /*062c*/ 	.word	0xffffffff


	//   ....[67]....
        /*0630*/ 	.word	0xffffffff


	//   ....[68]....
        /*0634*/ 	.word	0xffffffff


	//   ....[69]....
        /*0638*/ 	.word	0xffffffff


	//   ....[70]....
        /*063c*/ 	.word	0xffffffff


	//   ....[71]....
        /*0640*/ 	.word	0xffffffff


	//   ....[72]....
        /*0644*/ 	.word	0xffffffff


	//   ....[73]....
        /*0648*/ 	.word	0xffffffff


	//   ....[74]....
        /*064c*/ 	.word	0xffffffff


	//   ....[75]....
        /*0650*/ 	.word	0xffffffff


	//   ....[76]....
        /*0654*/ 	.word	0xffffffff


	//   ....[77]....
        /*0658*/ 	.word	0xffffffff


	//   ....[78]....
        /*065c*/ 	.word	0xffffffff


	//   ....[79]....
        /*0660*/ 	.word	0xffffffff


	//   ....[80]....
        /*0664*/ 	.word	0xffffffff


	//   ....[81]....
        /*0668*/ 	.word	0xffffffff


	//   ....[82]....
        /*066c*/ 	.word	0xffffffff


	//   ....[83]....
        /*0670*/ 	.word	0xffffffff


	//   ....[84]....
        /*0674*/ 	.word	0xffffffff


	//   ....[85]....
        /*0678*/ 	.word	0xffffffff


	//   ....[86]....
        /*067c*/ 	.word	0xffffffff


	//   ....[87]....
        /*0680*/ 	.word	0xffffffff


	//   ....[88]....
        /*0684*/ 	.word	0xffffffff


	//   ....[89]....
        /*0688*/ 	.word	0xffffffff


	//   ....[90]....
        /*068c*/ 	.word	0xffffffff


	//   ....[91]....
        /*0690*/ 	.word	0xffffffff


	//   ....[92]....
        /*0694*/ 	.word	0xffffffff


	//   ....[93]....
        /*0698*/ 	.word	0xffffffff


	//   ....[94]....
        /*069c*/ 	.word	0xffffffff


	//   ....[95]....
        /*06a0*/ 	.word	0xffffffff


	//   ....[96]....
        /*06a4*/ 	.word	0xffffffff


	//   ....[97]....
        /*06a8*/ 	.word	0xffffffff


	//   ....[98]....
        /*06ac*/ 	.word	0xffffffff


	//   ....[99]....
        /*06b0*/ 	.word	0x0500000f


	//   ....[100]....
        /*06b4*/ 	.word	0x0500000f


	//   ....[101]....
        /*06b8*/ 	.word	0x0500000f


	//   ....[102]....
        /*06bc*/ 	.word	0x0500000f


	//   ....[103]....
        /*06c0*/ 	.word	0x0500000f


	//   ....[104]....
        /*06c4*/ 	.word	0x0500000f


	//   ....[105]....
        /*06c8*/ 	.word	0x0500000f


	//   ....[106]....
        /*06cc*/ 	.word	0x0500000f


	//   ....[107]....
        /*06d0*/ 	.word	0x0500000f


	//   ....[108]....
        /*06d4*/ 	.word	0x0500000f


	//   ....[109]....
        /*06d8*/ 	.word	0x0500000f


	//   ....[110]....
        /*06dc*/ 	.word	0x0500000f


	//   ....[111]....
        /*06e0*/ 	.word	0x0500000f


	//   ....[112]....
        /*06e4*/ 	.word	0x0500000f


	//   ....[113]....
        /*06e8*/ 	.word	0x0500000f


	//   ....[114]....
        /*06ec*/ 	.word	0x0500000f


	//   ....[115]....
        /*06f0*/ 	.word	0x0500000f


	//   ....[116]....
        /*06f4*/ 	.word	0x0500000f


	//   ....[117]....
        /*06f8*/ 	.word	0x0500000f


	//   ....[118]....
        /*06fc*/ 	.word	0x0500000f


	//   ....[119]....
        /*0700*/ 	.word	0x0500000f


	//   ....[120]....
        /*0704*/ 	.word	0x0500000f


	//   ....[121]....
        /*0708*/ 	.word	0x0500000f


	//   ....[122]....
        /*070c*/ 	.word	0x0500000f


	//   ....[123]....
        /*0710*/ 	.word	0x0500000f


	//   ....[124]....
        /*0714*/ 	.word	0x0500000f


	//   ....[125]....
        /*0718*/ 	.word	0x0500000f


	//   ....[126]....
        /*071c*/ 	.word	0x0500000f


	//   ....[127]....
        /*0720*/ 	.word	0x0500000f


	//   ....[128]....
        /*0724*/ 	.word	0x0500000f


	//   ....[129]....
        /*0728*/ 	.word	0x0500000f


	//   ....[130]....
        /*072c*/ 	.word	0x0500000f


	//   ....[131]....
        /*0730*/ 	.word	0x0500000f


	//   ....[132]....
        /*0734*/ 	.word	0x0500000f


	//   ....[133]....
        /*0738*/ 	.word	0x0500000f


	//----- nvinfo : EIATTR_COOP_GROUP_INSTR_OFFSETS
	.align		4
.L_881:
        /*073c*/ 	.byte	0x04, 0x28
        /*073e*/ 	.short	(.L_883 - .L_882)


	//   ....[0]....
.L_882:
        /*0740*/ 	.word	0x00000060


	//   ....[1]....
        /*0744*/ 	.word	0x00000140


	//   ....[2]....
        /*0748*/ 	.word	0x00000190


	//   ....[3]....
        /*074c*/ 	.word	0x000003c0


	//   ....[4]....
        /*0750*/ 	.word	0x00000520


	//   ....[5]....
        /*0754*/ 	.word	0x00000640


	//   ....[6]....
        /*0758*/ 	.word	0x000007a0


	//   ....[7]....
        /*075c*/ 	.word	0x00001880


	//   ....[8]....
        /*0760*/ 	.word	0x00004330


	//   ....[9]....
        /*0764*/ 	.word	0x00004430


	//   ....[10]....
        /*0768*/ 	.word	0x00004f10


	//   ....[11]....
        /*076c*/ 	.word	0x00004f60


	//   ....[12]....
        /*0770*/ 	.word	0x00005870


	//   ....[13]....
        /*0774*/ 	.word	0x000058d0


	//   ....[14]....
        /*0778*/ 	.word	0x000092d0


	//   ....[15]....
        /*077c*/ 	.word	0x00009320


	//   ....[16]....
        /*0780*/ 	.word	0x00009b50


	//   ....[17]....
        /*0784*/ 	.word	0x00009c70


	//   ....[18]....
        /*0788*/ 	.word	0x0000a380


	//   ....[19]....
        /*078c*/ 	.word	0x0000a400


	//   ....[20]....
        /*0790*/ 	.word	0x0000e130


	//   ....[21]....
        /*0794*/ 	.word	0x0000e1b0


	//   ....[22]....
        /*0798*/ 	.word	0x0000e5c0


	//   ....[23]....
        /*079c*/ 	.word	0x0000e620


	//   ....[24]....
        /*07a0*/ 	.word	0x0000f8e0


	//   ....[25]....
        /*07a4*/ 	.word	0x0000f920


	//   ....[26]....
        /*07a8*/ 	.word	0x0000fa10


	//   ....[27]....
        /*07ac*/ 	.word	0x0000fa30


	//   ....[28]....
        /*07b0*/ 	.word	0x00011230


	//   ....[29]....
        /*07b4*/ 	.word	0x00011260


	//   ....[30]....
        /*07b8*/ 	.word	0x00011290


	//   ....[31]....
        /*07bc*/ 	.word	0x000112c0


	//   ....[32]....
        /*07c0*/ 	.word	0x000119f0


	//   ....[33]....
        /*07c4*/ 	.word	0x00011a30


	//   ....[34]....
        /*07c8*/ 	.word	0x00011b40


	//   ....[35]....
        /*07cc*/ 	.word	0x00011b60


	//   ....[36]....
        /*07d0*/ 	.word	0x00011c70


	//   ....[37]....
        /*07d4*/ 	.word	0x00011c90


	//   ....[38]....
        /*07d8*/ 	.word	0x00011db0


	//   ....[39]....
        /*07dc*/ 	.word	0x00011dd0


	//   ....[40]....
        /*07e0*/ 	.word	0x000127d0


	//   ....[41]....
        /*07e4*/ 	.word	0x000127f0


	//   ....[42]....
        /*07e8*/ 	.word	0x00012900


	//   ....[43]....
        /*07ec*/ 	.word	0x00012920


	//   ....[44]....
        /*07f0*/ 	.word	0x00012a30


	//   ....[45]....
        /*07f4*/ 	.word	0x00012a50


	//   ....[46]....
        /*07f8*/ 	.word	0x00012b70


	//   ....[47]....
        /*07fc*/ 	.word	0x00012b90


	//   ....[48]....
        /*0800*/ 	.word	0x00012d20


	//   ....[49]....
        /*0804*/ 	.word	0x00012f00


	//   ....[50]....
        /*0808*/ 	.word	0x00012f30


	//   ....[51]....
        /*080c*/ 	.word	0x00012f60


	//   ....[52]....
        /*0810*/ 	.word	0x00012f90


	//   ....[53]....
        /*0814*/ 	.word	0x00012fc0


	//   ....[54]....
        /*0818*/ 	.word	0x00012ff0


	//   ....[55]....
        /*081c*/ 	.word	0x00013170


	//   ....[56]....
        /*0820*/ 	.word	0x000131a0


	//   ....[57]....
        /*0824*/ 	.word	0x000131d0


	//   ....[58]....
        /*0828*/ 	.word	0x00013200


	//   ....[59]....
        /*082c*/ 	.word	0x00013230


	//   ....[60]....
        /*0830*/ 	.word	0x00013260


	//   ....[61]....
        /*0834*/ 	.word	0x00013310


	//   ....[62]....
        /*0838*/ 	.word	0x00013370


	//   ....[63]....
        /*083c*/ 	.word	0x00013400


	//   ....[64]....
        /*0840*/ 	.word	0x00014720


	//   ....[65]....
        /*0844*/ 	.word	0x000153d0


	//   ....[66]....
        /*0848*/ 	.word	0x000153e0


	//   ....[67]....
        /*084c*/ 	.word	0x000153f0


	//   ....[68]....
        /*0850*/ 	.word	0x00015440


	//   ....[69]....
        /*0854*/ 	.word	0x00015510


	//   ....[70]....
        /*0858*/ 	.word	0x00015550


	//   ....[71]....
        /*085c*/ 	.word	0x00015600


	//   ....[72]....
        /*0860*/ 	.word	0x00015620


	//   ....[73]....
        /*0864*/ 	.word	0x000156c0


	//   ....[74]....
        /*0868*/ 	.word	0x000156e0


	//   ....[75]....
        /*086c*/ 	.word	0x00015780


	//   ....[76]....
        /*0870*/ 	.word	0x000157a0


	//   ....[77]....
        /*0874*/ 	.word	0x00015840


	//   ....[78]....
        /*0878*/ 	.word	0x00015860


	//   ....[79]....
        /*087c*/ 	.word	0x00015870


	//   ....[80]....
        /*0880*/ 	.word	0x00015880


	//   ....[81]....
        /*0884*/ 	.word	0x00018990


	//   ....[82]....
        /*0888*/ 	.word	0x000189f0


	//   ....[83]....
        /*088c*/ 	.word	0x00018a20


	//   ....[84]....
        /*0890*/ 	.word	0x00018a30


	//   ....[85]....
        /*0894*/ 	.word	0x00018a60


	//   ....[86]....
        /*0898*/ 	.word	0x00018a90


	//   ....[87]....
        /*089c*/ 	.word	0x00018ac0


	//   ....[88]....
        /*08a0*/ 	.word	0x00018af0


	//   ....[89]....
        /*08a4*/ 	.word	0x00018c80


	//   ....[90]....
        /*08a8*/ 	.word	0x00018cb0


	//   ....[91]....
        /*08ac*/ 	.word	0x00018ce0


	//   ....[92]....
        /*08b0*/ 	.word	0x00018d10


	//   ....[93]....
        /*08b4*/ 	.word	0x00018d40


	//   ....[94]....
        /*08b8*/ 	.word	0x00018d70


	//   ....[95]....
        /*08bc*/ 	.word	0x00018e30


	//   ....[96]....
        /*08c0*/ 	.word	0x00018e50


	//   ....[97]....
        /*08c4*/ 	.word	0x00018ec0


	//   ....[98]....
        /*08c8*/ 	.word	0x000195a0


	//   ....[99]....
        /*08cc*/ 	.word	0x00019b90


	//   ....[100]....
        /*08d0*/ 	.word	0x00019d50


	//   ....[101]....
        /*08d4*/ 	.word	0x00019da0


	//   ....[102]....
        /*08d8*/ 	.word	0x00019ec0


	//   ....[103]....
        /*08dc*/ 	.word	0x00019f30


	//   ....[104]....
        /*08e0*/ 	.word	0x0001a040


	//   ....[105]....
        /*08e4*/ 	.word	0x0001a0b0


	//   ....[106]....
        /*08e8*/ 	.word	0x0001a1d0


	//   ....[107]....
        /*08ec*/ 	.word	0x0001a240


	//   ....[108]....
        /*08f0*/ 	.word	0x0001a360


	//   ....[109]....
        /*08f4*/ 	.word	0x0001a3d0


	//   ....[110]....
        /*08f8*/ 	.word	0x0001a4f0


	//   ....[111]....
        /*08fc*/ 	.word	0x0001a560


	//   ....[112]....
        /*0900*/ 	.word	0x0001a690


	//   ....[113]....
        /*0904*/ 	.word	0x0001a6e0


	//   ....[114]....
        /*0908*/ 	.word	0x0001a800


	//   ....[115]....
        /*090c*/ 	.word	0x0001a850


	//   ....[116]....
        /*0910*/ 	.word	0x0001ab80


	//   ....[117]....
        /*0914*/ 	.word	0x0001ac20


	//   ....[118]....
        /*0918*/ 	.word	0x0001ad50


	//   ....[119]....
        /*091c*/ 	.word	0x0001adc0


	//   ....[120]....
        /*0920*/ 	.word	0x0001ae40


	//   ....[121]....
        /*0924*/ 	.word	0x0001aec0


	//   ....[122]....
        /*0928*/ 	.word	0x0001af40


	//   ....[123]....
        /*092c*/ 	.word	0x0001afd0


	//   ....[124]....
        /*0930*/ 	.word	0x0001b070


	//   ....[125]....
        /*0934*/ 	.word	0x0001b110


	//   ....[126]....
        /*0938*/ 	.word	0x0001b180


	//   ....[127]....
        /*093c*/ 	.word	0x0001b1f0


	//   ....[128]....
        /*0940*/ 	.word	0x0001b260


	//   ....[129]....
        /*0944*/ 	.word	0x0001b2e0


	//   ....[130]....
        /*0948*/ 	.word	0x0001b360


	//   ....[131]....
        /*094c*/ 	.word	0x0001b400


	//   ....[132]....
        /*0950*/ 	.word	0x0001b490


	//   ....[133]....
        /*0954*/ 	.word	0x0001b5c0


	//----- nvinfo : EIATTR_REG_RECONFIG
	.align		4
.L_883:
        /*0958*/ 	.byte	0x01, 0x54
	.zero		2


	//----- nvinfo : EIATTR_SYSCALL_OFFSETS
	.align		4
        /*095c*/ 	.byte	0x04, 0x46
        /*095e*/ 	.short	(.L_885 - .L_884)


	//   ....[0]....
.L_884:
        /*0960*/ 	.word	0x00001a60


	//   ....[1]....
        /*0964*/ 	.word	0x00014310


	//   ....[2]....
        /*0968*/ 	.word	0x00014470


	//   ....[3]....
        /*096c*/ 	.word	0x00014570


	//   ....[4]....
        /*0970*/ 	.word	0x00014f70


	//----- nvinfo : EIATTR_MBARRIER_INSTR_OFFSETS
	.align		4
.L_885:
        /*0974*/ 	.byte	0x04, 0x39
        /*0976*/ 	.short	(.L_887 - .L_886)


	//   ....[0]....
.L_886:
        /*0978*/ 	.word	0x00000270
        /*097c*/ 	.word	0x000000ff
        /*0980*/ 	.word	0x00036800
        /*0984*/ 	.short	0x0100
        /*0986*/ 	.byte	0x08
	.zero		1


	//   ....[1]....
        /*0988*/ 	.word	0x00000280
        /*098c*/ 	.word	0x000000ff
        /*0990*/ 	.word	0x00036820
        /*0994*/ 	.short	0x0100
        /*0996*/ 	.byte	0x08
	.zero		1


	//   ....[2]....
        /*0998*/ 	.word	0x00000370
        /*099c*/ 	.word	0x000000ff
        /*09a0*/ 	.word	0x00036830
        /*09a4*/ 	.short	0x0100
        /*09a6*/ 	.byte	0x08
	.zero		1


	//   ....[3]....
        /*09a8*/ 	.word	0x00000380
        /*09ac*/ 	.word	0x000000ff
        /*09b0*/ 	.word	0x00036840
        /*09b4*/ 	.short	0x0100
        /*09b6*/ 	.byte	0x08
	.zero		1


	//   ....[4]....
        /*09b8*/ 	.word	0x00000390
        /*09bc*/ 	.word	0x000000ff
        /*09c0*/ 	.word	0x00036838
        /*09c4*/ 	.short	0x0100
        /*09c6*/ 	.byte	0x08
	.zero		1


	//   ....[5]....
        /*09c8*/ 	.word	0x000003a0
        /*09cc*/ 	.word	0x000000ff
        /*09d0*/ 	.word	0x00036848
        /*09d4*/ 	.short	0x0100
        /*09d6*/ 	.byte	0x08
	.zero		1


	//   ....[6]....
        /*09d8*/ 	.word	0x000004d0
        /*09dc*/ 	.word	0x000000ff
        /*09e0*/ 	.word	0x00036850
        /*09e4*/ 	.short	0x0100
        /*09e6*/ 	.byte	0x08
	.zero		1


	//   ....[7]....
        /*09e8*/ 	.word	0x000004e0
        /*09ec*/ 	.word	0x000000ff
        /*09f0*/ 	.word	0x00036860
        /*09f4*/ 	.short	0x0100
        /*09f6*/ 	.byte	0x08
	.zero		1


	//   ....[8]....
        /*09f8*/ 	.word	0x000004f0
        /*09fc*/ 	.word	0x000000ff
        /*0a00*/ 	.word	0x00036858
        /*0a04*/ 	.short	0x0100
        /*0a06*/ 	.byte	0x08
	.zero		1


	//   ....[9]....
        /*0a08*/ 	.word	0x00000500
        /*0a0c*/ 	.word	0x000000ff
        /*0a10*/ 	.word	0x00036868
        /*0a14*/ 	.short	0x0100
        /*0a16*/ 	.byte	0x08
	.zero		1


	//   ....[10]....
        /*0a18*/ 	.word	0x000005f0
        /*0a1c*/ 	.word	0x000000ff
        /*0a20*/ 	.word	0x00036870
        /*0a24*/ 	.short	0x0100
        /*0a26*/ 	.byte	0x06
	.zero		1


	//   ....[11]....
        /*0a28*/ 	.word	0x00000600
        /*0a2c*/ 	.word	0x000000ff
        /*0a30*/ 	.word	0x00036880
        /*0a34*/ 	.short	0x0100
        /*0a36*/ 	.byte	0x06
	.zero		1


	//   ....[12]....
        /*0a38*/ 	.word	0x00000610
        /*0a3c*/ 	.word	0x000000ff
        /*0a40*/ 	.word	0x00036878
        /*0a44*/ 	.short	0x0100
        /*0a46*/ 	.byte	0x06
	.zero		1


	//   ....[13]....
        /*0a48*/ 	.word	0x00000620
        /*0a4c*/ 	.word	0x000000ff
        /*0a50*/ 	.word	0x00036888
        /*0a54*/ 	.short	0x0100
        /*0a56*/ 	.byte	0x06
	.zero		1


	//   ....[14]....
        /*0a58*/ 	.word	0x00000750
        /*0a5c*/ 	.word	0x000000ff
        /*0a60*/ 	.word	0x00036890
        /*0a64*/ 	.short	0x0100
        /*0a66*/ 	.byte	0x08
	.zero		1


	//   ....[15]....
        /*0a68*/ 	.word	0x00000760
        /*0a6c*/ 	.word	0x000000ff
        /*0a70*/ 	.word	0x000368a0
        /*0a74*/ 	.short	0x0100
        /*0a76*/ 	.byte	0x08
	.zero		1


	//   ....[16]....
        /*0a78*/ 	.word	0x00000770
        /*0a7c*/ 	.word	0x000000ff
        /*0a80*/ 	.word	0x00036898
        /*0a84*/ 	.short	0x0100
        /*0a86*/ 	.byte	0x08
	.zero		1


	//   ....[17]....
        /*0a88*/ 	.word	0x00000780
        /*0a8c*/ 	.word	0x000000ff
        /*0a90*/ 	.word	0x000368a8
        /*0a94*/ 	.short	0x0100
        /*0a96*/ 	.byte	0x08
	.zero		1


	//   ....[18]....
        /*0a98*/ 	.word	0x000008b0
        /*0a9c*/ 	.word	0x000000ff
        /*0aa0*/ 	.word	0x000368b0
        /*0aa4*/ 	.short	0x0100
        /*0aa6*/ 	.byte	0x08
	.zero		1


	//   ....[19]....
        /*0aa8*/ 	.word	0x000008c0
        /*0aac*/ 	.word	0x000000ff
        /*0ab0*/ 	.word	0x000368c0
        /*0ab4*/ 	.short	0x0100
        /*0ab6*/ 	.byte	0x08
	.zero		1


	//   ....[20]....
        /*0ab8*/ 	.word	0x000008d0
        /*0abc*/ 	.word	0x000000ff
        /*0ac0*/ 	.word	0x000368b8
        /*0ac4*/ 	.short	0x0100
        /*0ac6*/ 	.byte	0x08
	.zero		1


	//   ....[21]....
        /*0ac8*/ 	.word	0x000008e0
        /*0acc*/ 	.word	0x000000ff
        /*0ad0*/ 	.word	0x000368c8
        /*0ad4*/ 	.short	0x0100
        /*0ad6*/ 	.byte	0x08
	.zero		1


	//   ....[22]....
        /*0ad8*/ 	.word	0x00001b00
        /*0adc*/ 	.word	0x000000ff
        /*0ae0*/ 	.word	0x00036800
        /*0ae4*/ 	.short	0x010a
        /*0ae6*/ 	.byte	0x26
	.zero		1


	//   ....[23]....
        /*0ae8*/ 	.word	0x00001b80
        /*0aec*/ 	.word	0x00000000
        /*0af0*/ 	.word	0x00036830
        /*0af4*/ 	.short	0x010a
        /*0af6*/ 	.byte	0x3f
	.zero		1


	//   ....[24]....
        /*0af8*/ 	.word	0x00001be0
        /*0afc*/ 	.word	0x00000000
        /*0b00*/ 	.word	0x00036830
        /*0b04*/ 	.short	0x010a
        /*0b06*/ 	.byte	0x3f
	.zero		1


	//   ....[25]....
        /*0b08*/ 	.word	0x00004d90
        /*0b0c*/ 	.word	0x00000000
        /*0b10*/ 	.word	0x00000000
        /*0b14*/ 	.short	0x0101
        /*0b16*/ 	.byte	0x3f
	.zero		1


	//   ....[26]....
        /*0b18*/ 	.word	0x000065d0
        /*0b1c*/ 	.word	0x000000ff
        /*0b20*/ 	.word	0x00036830
        /*0b24*/ 	.short	0x010a
        /*0b26*/ 	.byte	0x25
	.zero		1


	//   ....[27]....
        /*0b28*/ 	.word	0x00006610
        /*0b2c*/ 	.word	0x000000ff
        /*0b30*/ 	.word	0x00036830
        /*0b34*/ 	.short	0x010a
        /*0b36*/ 	.byte	0x25
	.zero		1


	//   ....[28]....
        /*0b38*/ 	.word	0x00008b60
        /*0b3c*/ 	.word	0x000000ff
        /*0b40*/ 	.word	0x00036850
        /*0b44*/ 	.short	0x010a
        /*0b46*/ 	.byte	0x04
	.zero		1


	//   ....[29]....
        /*0b48*/ 	.word	0x00008ba0
        /*0b4c*/ 	.word	0x000000ff
        /*0b50*/ 	.word	0x00036850
        /*0b54*/ 	.short	0x010a
        /*0b56*/ 	.byte	0x04
	.zero		1


	//   ....[30]....
        /*0b58*/ 	.word	0x0000aa00
        /*0b5c*/ 	.word	0x0000000a
        /*0b60*/ 	.word	0x00000000
        /*0b64*/ 	.short	0x0101
        /*0b66*/ 	.byte	0x3f
	.zero		1


	//   ....[31]....
        /*0b68*/ 	.word	0x0000aa20
        /*0b6c*/ 	.word	0x00000004
        /*0b70*/ 	.word	0x00000000
        /*0b74*/ 	.short	0x0101
        /*0b76*/ 	.byte	0x3f
	.zero		1


	//   ....[32]....
        /*0b78*/ 	.word	0x0000b0a0
        /*0b7c*/ 	.word	0x000000ff
        /*0b80*/ 	.word	0x00036830
        /*0b84*/ 	.short	0x010a
        /*0b86*/ 	.byte	0x04
	.zero		1


	//   ....[33]....
        /*0b88*/ 	.word	0x0000b0e0
        /*0b8c*/ 	.word	0x000000ff
        /*0b90*/ 	.word	0x00036830
        /*0b94*/ 	.short	0x010a
        /*0b96*/ 	.byte	0x04
	.zero		1


	//   ....[34]....
        /*0b98*/ 	.word	0x0000d630
        /*0b9c*/ 	.word	0x000000ff
        /*0ba0*/ 	.word	0x00036850
        /*0ba4*/ 	.short	0x010a
        /*0ba6*/ 	.byte	0x0e
	.zero		1


	//   ....[35]....
        /*0ba8*/ 	.word	0x0000d670
        /*0bac*/ 	.word	0x000000ff
        /*0bb0*/ 	.word	0x00036850
        /*0bb4*/ 	.short	0x010a
        /*0bb6*/ 	.byte	0x0e
	.zero		1


	//   ....[36]....
        /*0bb8*/ 	.word	0x0000ebe0
        /*0bbc*/ 	.word	0x0000000f
        /*0bc0*/ 	.word	0x00000000
        /*0bc4*/ 	.short	0x0101
        /*0bc6*/ 	.byte	0x3f
	.zero		1


	//   ....[37]....
        /*0bc8*/ 	.word	0x0000ec60
        /*0bcc*/ 	.word	0x00000004
        /*0bd0*/ 	.word	0x00000000
        /*0bd4*/ 	.short	0x0101
        /*0bd6*/ 	.byte	0x3f
	.zero		1


	//   ....[38]....
        /*0bd8*/ 	.word	0x0000f850
        /*0bdc*/ 	.word	0x000000ff
        /*0be0*/ 	.word	0x00036850
        /*0be4*/ 	.short	0x010a
        /*0be6*/ 	.byte	0x05
	.zero		1


	//   ....[39]....
        /*0be8*/ 	.word	0x0000f890
        /*0bec*/ 	.word	0x000000ff
        /*0bf0*/ 	.word	0x00036850
        /*0bf4*/ 	.short	0x010a
        /*0bf6*/ 	.byte	0x05
	.zero		1


	//   ....[40]....
        /*0bf8*/ 	.word	0x0000fd80
        /*0bfc*/ 	.word	0x00000005
        /*0c00*/ 	.word	0x00000000
        /*0c04*/ 	.short	0x0101
        /*0c06*/ 	.byte	0x3f
	.zero		1


	//   ....[41]....
        /*0c08*/ 	.word	0x00011a20
        /*0c0c*/ 	.word	0x00000011
        /*0c10*/ 	.word	0x00000000
        /*0c14*/ 	.short	0x0101
        /*0c16*/ 	.byte	0x3f
	.zero		1


	//   ....[42]....
        /*0c18*/ 	.word	0x000149c0
        /*0c1c*/ 	.word	0x00000000
        /*0c20*/ 	.word	0x00036840
        /*0c24*/ 	.short	0x010a
        /*0c26*/ 	.byte	0x3f
	.zero		1


	//   ....[43]....
        /*0c28*/ 	.word	0x00015a10
        /*0c2c*/ 	.word	0x00000009
        /*0c30*/ 	.word	0x00036800
        /*0c34*/ 	.short	0x0107
        /*0c36*/ 	.byte	0x3f
	.zero		1


	//   ....[44]....
        /*0c38*/ 	.word	0x00015b20
        /*0c3c*/ 	.word	0x00000002
        /*0c40*/ 	.word	0x00036800
        /*0c44*/ 	.short	0x0101
        /*0c46*/ 	.byte	0x3f
	.zero		1


	//   ....[45]....
        /*0c48*/ 	.word	0x00015b40
        /*0c4c*/ 	.word	0x00000002
        /*0c50*/ 	.word	0x00036820
        /*0c54*/ 	.short	0x010a
        /*0c56*/ 	.byte	0x3f
	.zero		1


	//   ....[46]....
        /*0c58*/ 	.word	0x00015eb0
        /*0c5c*/ 	.word	0x00000002
        /*0c60*/ 	.word	0x00036840
        /*0c64*/ 	.short	0x010a
        /*0c66*/ 	.byte	0x3f
	.zero		1


	//   ....[47]....
        /*0c68*/ 	.word	0x00016370
        /*0c6c*/ 	.word	0x00000002
        /*0c70*/ 	.word	0x00000060
        /*0c74*/ 	.short	0x010a
        /*0c76*/ 	.byte	0x3f
	.zero		1


	//   ....[48]....
        /*0c78*/ 	.word	0x00016b60
        /*0c7c*/ 	.word	0x00000003
        /*0c80*/ 	.word	0x00036840
        /*0c84*/ 	.short	0x010a
        /*0c86*/ 	.byte	0x3f
	.zero		1


	//   ....[49]....
        /*0c88*/ 	.word	0x00017020
        /*0c8c*/ 	.word	0x00000002
        /*0c90*/ 	.word	0x00000060
        /*0c94*/ 	.short	0x010a
        /*0c96*/ 	.byte	0x3f
	.zero		1


	//   ....[50]....
        /*0c98*/ 	.word	0x00017750
        /*0c9c*/ 	.word	0x00000002
        /*0ca0*/ 	.word	0x00036840
        /*0ca4*/ 	.short	0x010a
        /*0ca6*/ 	.byte	0x3f
	.zero		1


	//   ....[51]....
        /*0ca8*/ 	.word	0x00017c10
        /*0cac*/ 	.word	0x00000002
        /*0cb0*/ 	.word	0x00000060
        /*0cb4*/ 	.short	0x010a
        /*0cb6*/ 	.byte	0x3f
	.zero		1


	//   ....[52]....
        /*0cb8*/ 	.word	0x000182d0
        /*0cbc*/ 	.word	0x00000000
        /*0cc0*/ 	.word	0x00036860
        /*0cc4*/ 	.short	0x010a
        /*0cc6*/ 	.byte	0x3f
	.zero		1


	//   ....[53]....
        /*0cc8*/ 	.word	0x00019520
        /*0ccc*/ 	.word	0x00000000
        /*0cd0*/ 	.word	0x00036820
        /*0cd4*/ 	.short	0x010a
        /*0cd6*/ 	.byte	0x3f
	.zero		1


	//   ....[54]....
        /*0cd8*/ 	.word	0x00019700
        /*0cdc*/ 	.word	0x00000006
        /*0ce0*/ 	.word	0x00000000
        /*0ce4*/ 	.short	0x010a
        /*0ce6*/ 	.byte	0x3f
	.zero		1


	//   ....[55]....
        /*0ce8*/ 	.word	0x00019770
        /*0cec*/ 	.word	0x00000007
        /*0cf0*/ 	.word	0x00000000
        /*0cf4*/ 	.short	0x010a
        /*0cf6*/ 	.byte	0x3f
	.zero		1


	//   ....[56]....
        /*0cf8*/ 	.word	0x000197e0
        /*0cfc*/ 	.word	0x00000004
        /*0d00*/ 	.word	0x00000000
        /*0d04*/ 	.short	0x010a
        /*0d06*/ 	.byte	0x3f
	.zero		1


	//   ....[57]....
        /*0d08*/ 	.word	0x00019810
        /*0d0c*/ 	.word	0x00000003
        /*0d10*/ 	.word	0x00000000
        /*0d14*/ 	.short	0x010a
        /*0d16*/ 	.byte	0x3f
	.zero		1


	//   ....[58]....
        /*0d18*/ 	.word	0x00019880
        /*0d1c*/ 	.word	0x00000003
        /*0d20*/ 	.word	0x00036800
        /*0d24*/ 	.short	0x010a
        /*0d26*/ 	.byte	0x3f
	.zero		1


	//   ....[59]....
        /*0d28*/ 	.word	0x000198d0
        /*0d2c*/ 	.word	0x00000000
        /*0d30*/ 	.word	0x00036830
        /*0d34*/ 	.short	0x010a
        /*0d36*/ 	.byte	0x3f
	.zero		1


	//   ....[60]....
        /*0d38*/ 	.word	0x00019930
        /*0d3c*/ 	.word	0x00000007
        /*0d40*/ 	.word	0x00036830
        /*0d44*/ 	.short	0x010a
        /*0d46*/ 	.byte	0x3f
	.zero		1


	//   ....[61]....
        /*0d48*/ 	.word	0x00019990
        /*0d4c*/ 	.word	0x00000007
        /*0d50*/ 	.word	0x00036850
        /*0d54*/ 	.short	0x010a
        /*0d56*/ 	.byte	0x3f
	.zero		1


	//   ....[62]....
        /*0d58*/ 	.word	0x000199f0
        /*0d5c*/ 	.word	0x00000007
        /*0d60*/ 	.word	0x00036830
        /*0d64*/ 	.short	0x010a
        /*0d66*/ 	.byte	0x3f
	.zero		1


	//   ....[63]....
        /*0d68*/ 	.word	0x00019a50
        /*0d6c*/ 	.word	0x00000007
        /*0d70*/ 	.word	0x00036850
        /*0d74*/ 	.short	0x010a
        /*0d76*/ 	.byte	0x3f
	.zero		1


	//   ....[64]....
        /*0d78*/ 	.word	0x00019ab0
        /*0d7c*/ 	.word	0x00000005
        /*0d80*/ 	.word	0x00036850
        /*0d84*/ 	.short	0x010a
        /*0d86*/ 	.byte	0x3f
	.zero		1


	//   ....[65]....
        /*0d88*/ 	.word	0x00019c50
        /*0d8c*/ 	.word	0x00000000
        /*0d90*/ 	.word	0x00036840
        /*0d94*/ 	.short	0x010a
        /*0d96*/ 	.byte	0x3f
	.zero		1


	//   ....[66]....
        /*0d98*/ 	.word	0x0001a8a0
        /*0d9c*/ 	.word	0x00000002
        /*0da0*/ 	.word	0x00036820
        /*0da4*/ 	.short	0x010a
        /*0da6*/ 	.byte	0x3f
	.zero		1


	//   ....[67]....
        /*0da8*/ 	.word	0x0001a8f0
        /*0dac*/ 	.word	0x00000002
        /*0db0*/ 	.word	0x00036840
        /*0db4*/ 	.short	0x010a
        /*0db6*/ 	.byte	0x3f
	.zero		1


	//   ....[68]....
        /*0db8*/ 	.word	0x0001a940
        /*0dbc*/ 	.word	0x00000002
        /*0dc0*/ 	.word	0x00000060
        /*0dc4*/ 	.short	0x010a
        /*0dc6*/ 	.byte	0x3f
	.zero		1


	//   ....[69]....
        /*0dc8*/ 	.word	0x0001a990
        /*0dcc*/ 	.word	0x00000003
        /*0dd0*/ 	.word	0x00036840
        /*0dd4*/ 	.short	0x010a
        /*0dd6*/ 	.byte	0x3f
	.zero		1


	//   ....[70]....
        /*0dd8*/ 	.word	0x0001a9e0
        /*0ddc*/ 	.word	0x00000002
        /*0de0*/ 	.word	0x00000060
        /*0de4*/ 	.short	0x010a
        /*0de6*/ 	.byte	0x3f
	.zero		1


	//   ....[71]....
        /*0de8*/ 	.word	0x0001aa30
        /*0dec*/ 	.word	0x00000002
        /*0df0*/ 	.word	0x00036840
        /*0df4*/ 	.short	0x010a
        /*0df6*/ 	.byte	0x3f
	.zero		1


	//   ....[72]....
        /*0df8*/ 	.word	0x0001aa80
        /*0dfc*/ 	.word	0x00000002
        /*0e00*/ 	.word	0x00000060
        /*0e04*/ 	.short	0x010a
        /*0e06*/ 	.byte	0x3f
	.zero		1


	//   ....[73]....
        /*0e08*/ 	.word	0x0001aad0
        /*0e0c*/ 	.word	0x00000000
        /*0e10*/ 	.word	0x00036860
        /*0e14*/ 	.short	0x010a
        /*0e16*/ 	.byte	0x3f
	.zero		1


	//   ....[74]....
        /*0e18*/ 	.word	0x0001b4e0
        /*0e1c*/ 	.word	0x00000000
        /*0e20*/ 	.word	0x00036820
        /*0e24*/ 	.short	0x010a
        /*0e26*/ 	.byte	0x3f
	.zero		1


	//   ....[75]....
        /*0e28*/ 	.word	0x0001b680
        /*0e2c*/ 	.word	0x00000006
        /*0e30*/ 	.word	0x00000000
        /*0e34*/ 	.short	0x010a
        /*0e36*/ 	.byte	0x3f
	.zero		1


	//   ....[76]....
        /*0e38*/ 	.word	0x0001b6d0
        /*0e3c*/ 	.word	0x00000007
        /*0e40*/ 	.word	0x00000000
        /*0e44*/ 	.short	0x010a
        /*0e46*/ 	.byte	0x3f
	.zero		1


	//   ....[77]....
        /*0e48*/ 	.word	0x0001b720
        /*0e4c*/ 	.word	0x00000004
        /*0e50*/ 	.word	0x00000000
        /*0e54*/ 	.short	0x010a
        /*0e56*/ 	.byte	0x3f
	.zero		1


	//----- nvinfo : EIATTR_NUM_MBARRIERS
	.align		4
.L_887:
        /*0e58*/ 	.byte	0x03, 0x38
        /*0e5a*/ 	.short	0x0016


	//----- nvinfo : EIATTR_EXIT_INSTR_OFFSETS
	.align		4
        /*0e5c*/ 	.byte	0x04, 0x1c
        /*0e5e*/ 	.short	(.L_889 - .L_888)


	//   ....[0]....
.L_888:
        /*0e60*/ 	.word	0x00000a50


	//   ....[1]....
        /*0e64*/ 	.word	0x00012cd0


	//   ....[2]....
        /*0e68*/ 	.word	0x00019860


	//----- nvinfo : EIATTR_MAX_THREADS
	.align		4
.L_889:
        /*0e6c*/ 	.byte	0x04, 0x05
        /*0e6e*/ 	.short	(.L_891 - .L_890)
.L_890:
        /*0e70*/ 	.word	0x00000180
        /*0e74*/ 	.word	0x00000001
        /*0e78*/ 	.word	0x00000001


	//----- nvinfo : EIATTR_CRS_STACK_SIZE
	.align		4
.L_891:
        /*0e7c*/ 	.byte	0x04, 0x1e
        /*0e7e*/ 	.short	(.L_893 - .L_892)
.L_892:
        /*0e80*/ 	.word	0x00000000


	//----- nvinfo : EIATTR_CBANK_PARAM_SIZE
	.align		4
.L_893:
        /*0e84*/ 	.byte	0x03, 0x19
        /*0e86*/ 	.short	0x0af0


	//----- nvinfo : EIATTR_PARAM_CBANK
	.align		4
        /*0e88*/ 	.byte	0x04, 0x0a
        /*0e8a*/ 	.short	(.L_895 - .L_894)
	.align		4
.L_894:
        /*0e8c*/ 	.word	index@(.nv.constant0._ZN7cutlass13device_kernelIN5flash11enable_sm90INS1_16FlashAttnFwdSm90INS1_25CollectiveMainloopFwdSm90ILi2EN4cute5tupleIJNS5_1CILi1EEES8_S8_EEENS6_IJNS7_ILi128EEENS7_ILi112EEENS7_ILi192EEEEEELi192ENS_6half_tEfNS_4arch4Sm90ELb1ELb0ELb1ELb1ELb0ELb0ELb0ELb1ELb1ELb1ELb0ELb0EEENS1_21CollectiveEpilogueFwdINS6_IJSA_SC_SB_EEES9_SE_SG_Li256ELb1ELb1ELb0ELb0EEENS1_36VarlenDynamicPersistentTileSchedulerILi128ELi112ELi256ELi128ELb0ELb1ELb1ELb1ELb1ELb1EEEEEEEEEvNT_6ParamsE)
        /*0e90*/ 	.short	0x0210
        /*0e92*/ 	.short	0x0af0


	//----- nvinfo : EIATTR_SW_WAR
	.align		4
.L_895:
        /*0e94*/ 	.byte	0x04, 0x36
        /*0e96*/ 	.short	(.L_897 - .L_896)
.L_896:
        /*0e98*/ 	.word	0x00000008
.L_897:


//--------------------- .nv.info._ZN7cutlass13device_kernelIN5flash11enable_sm90INS1_16FlashAttnFwdSm90INS1_25CollectiveMainloopFwdSm90ILi2EN4cute5tupleIJNS5_1CILi1EEES8_S8_EEENS6_IJNS7_ILi128EEENS7_ILi112EEENS7_ILi192EEEEEELi192ENS_6half_tEfNS_4arch4Sm90ELb1ELb0ELb1ELb1ELb0ELb1ELb0ELb1ELb1ELb1ELb0ELb0EEENS1_21CollectiveEpilogueFwdINS6_IJSA_SC_SB_EEES9_SE_SG_Li256ELb1ELb1ELb0ELb0EEENS1_36VarlenDynamicPersistentTileSchedulerILi128ELi112ELi256ELi128ELb0ELb1ELb1ELb1ELb1ELb1EEEEEEEEEvNT_6ParamsE --------------------------
	.section	.nv.info._ZN7cutlass13device_kernelIN5flash11enable_sm90INS1_16FlashAttnFwdSm90INS1_25CollectiveMainloopFwdSm90ILi2EN4cute5tupleIJNS5_1CILi1EEES8_S8_EEENS6_IJNS7_ILi128EEENS7_ILi112EEENS7_ILi192EEEEEELi192ENS_6half_tEfNS_4arch4Sm90ELb1ELb0ELb1ELb1ELb0ELb1ELb0ELb1ELb1ELb1ELb0ELb0EEENS1_21CollectiveEpilogueFwdINS6_IJSA_SC_SB_EEES9_SE_SG_Li256ELb1ELb1ELb0ELb0EEENS1_36VarlenDynamicPersistentTileSchedulerILi128ELi112ELi256ELi128ELb0ELb1ELb1ELb1ELb1ELb1EEEEEEEEEvNT_6ParamsE,"",@"SHT_CUDA_INFO"
	.sectionflags	@""
	.align	4


	//----- nvinfo : EIATTR_CUDA_API_VERSION
	.align		4
        /*0000*/ 	.byte	0x04, 0x37
        /*0002*/ 	.short	(.L_899 - .L_898)
.L_898:
        /*0004*/ 	.word	0x00000082


	//----- nvinfo : EIATTR_KPARAM_INFO
	.align		4
.L_899:
        /*0008*/ 	.byte	0x04, 0x17
        /*000a*/ 	.short	(.L_901 - .L_900)
.L_900:
        /*000c*/ 	.word	0x00000000
        /*0010*/ 	.short	0x0000
        /*0012*/ 	.short	0x0070
        /*0014*/ 	.byte	0x00, 0xf0, 0x01, 0x2a


	//----- nvinfo : EIATTR_SPARSE_MMA_MASK
	.align		4
.L_901:
        /*0018*/ 	.byte	0x03, 0x50
        /*001a*/ 	.short	0x0000


	//----- nvinfo : EIATTR_MAXREG_COUNT
	.align		4
        /*001c*/ 	.byte	0x03, 0x1b
        /*001e*/ 	.short	0x00a8


	//----- nvinfo : EIATTR_NUM_BARRIERS
	.align		4
        /*0020*/ 	.byte	0x02, 0x4c
        /*0022*/ 	.byte	0x10
	.zero		1


	//----- nvinfo : EIATTR_EXTERNS
	.align		4
        /*0024*/ 	.byte	0x04, 0x0f
        /*0026*/ 	.short	(.L_903 - .L_902)


	//   ....[0]....
	.align		4
.L_902:
        /*0028*/ 	.word	index@(__assertfail)


	//----- nvinfo : EIATTR_ANNOTATIONS
	.align		4
.L_903:
        /*002c*/ 	.byte	0x04, 0x55
        /*002e*/ 	.short	(.L_905 - .L_904)


	//   ....[0]....
.L_904:
        /* <DEDUP_REMOVED lines=150> */


	//----- nvinfo : EIATTR_MERCURY_ISA_VERSION
	.align		4
.L_905:
        /*0980*/ 	.byte	0x03, 0x5f
        /*0982*/ 	.short	0x0101


	//----- nvinfo : EIATTR_UNUSED_LOAD_BYTE_OFFSET
	.align		4
        /*0984*/ 	.byte	0x04, 0x44
        /*0986*/ 	.short	(.L_907 - .L_906)


	//   ....[0]....
.L_906:
        /*0988*/ 	.word	0x00000ab0
        /*098c*/ 	.word	0x0000fff0


	//   ....[1]....
        /*0990*/ 	.word	0x00023a90
        /*0994*/ 	.word	0x0000fff0


	//----- nvinfo : EIATTR_INT_WARP_WIDE_INSTR_OFFSETS
	.align		4
.L_907:
        /*0998*/ 	.byte	0x04, 0x31
        /*099a*/ 	.short	(.L_909 - .L_908)


	//   ....[0]....
.L_908:
        /*099c*/ 	.word	0x00000190


	//   ....[1]....
        /*09a0*/ 	.word	0x000001d0


	//   ....[2]....
        /*09a4*/ 	.word	0x00000240


	//   ....[3]....
        /*09a8*/ 	.word	0x00028e10


	//   ....[4]....
        /*09ac*/ 	.word	0x00028ea0


	//   ....[5]....
        /*09b0*/ 	.word	0x0002cea0


	//   ....[6]....
        /*09b4*/ 	.word	0x0002cf00


	//----- nvinfo : EIATTR_COOP_GROUP_MASK_REGIDS
	.align		4
.L_909:
        /*09b8*/ 	.byte	0x04, 0x29
        /*09ba*/ 	.short	(.L_911 - .L_910)


	//   ....[0]....
.L_910:
        /*09bc*/ 	.word	0xffffffff


	//   ....[1]....
        /*09c0*/ 	.word	0xffffffff


	//   ....[2]....
        /*09c4*/ 	.word	0xffffffff


	//   ....[3]....
        /*09c8*/ 	.word	0xffffffff


	//   ....[4]....
        /*09cc*/ 	.word	0xffffffff


	//   ....[5]....
        /*09d0*/ 	.word	0xffffffff


	//   ....[6]....
        /*09d4*/ 	.word	0xffffffff


	//   ....[7]....
        /*09d8*/ 	.word	0xffffffff


	//   ....[8]....
        /*09dc*/ 	.word	0xffffffff


	//   ....[9]....
        /*09e0*/ 	.word	0xffffffff


	//   ....[10]....
        /*09e4*/ 	.word	0xffffffff


	//   ....[11]....
        /*09e8*/ 	.word	0xffffffff


	//   ....[12]....
        /*09ec*/ 	.word	0xffffffff


	//   ....[13]....
        /*09f0*/ 	.word	0xffffffff


	//   ....[14]....
        /*09f4*/ 	.word	0xffffffff


	//   ....[15]....
        /*09f8*/ 	.word	0xffffffff


	//   ....[16]....
        /*09fc*/ 	.word	0xffffffff


	//   ....[17]....
        /*0a00*/ 	.word	0xffffffff


	//   ....[18]....
        /*0a04*/ 	.word	0xffffffff


	//   ....[19]....
        /*0a08*/ 	.word	0xffffffff


	//   ....[20]....
        /*0a0c*/ 	.word	0xffffffff


	//   ....[21]....
        /*0a10*/ 	.word	0xffffffff


	//   ....[22]....
        /*0a14*/ 	.word	0xffffffff


	//   ....[23]....
        /*0a18*/ 	.word	0xffffffff


	//   ....[24]....
        /*0a1c*/ 	.word	0xffffffff


	//   ....[25]....
        /*0a20*/ 	.word	0xffffffff


	//   ....[26]....
        /*0a24*/ 	.word	0xffffffff


	//   ....[27]....
        /*0a28*/ 	.word	0xffffffff


	//   ....[28]....
        /*0a2c*/ 	.word	0xffffffff


	//   ....[29]....
        /*0a30*/ 	.word	0xffffffff


	//   ....[30]....
        /*0a34*/ 	.word	0xffffffff


	//   ....[31]....
        /*0a38*/ 	.word	0xffffffff


	//   ....[32]....
        /*0a3c*/ 	.word	0xffffffff


	//   ....[33]....
        /*0a40*/ 	.word	0xffffffff


	//   ....[34]....
        /*0a44*/ 	.word	0xffffffff


	//   ....[35]....
        /*0a48*/ 	.word	0xffffffff


	//   ....[36]....
        /*0a4c*/ 	.word	0xffffffff


	//   ....[37]....
        /*0a50*/ 	.word	0xffffffff


	//   ....[38]....
        /*0a54*/ 	.word	0xffffffff


	//   ....[39]....
        /*0a58*/ 	.word	0xffffffff


	//   ....[40]....
        /*0a5c*/ 	.word	0xffffffff


	//   ....[41]....
        /*0a60*/ 	.word	0xffffffff


	//   ....[42]....
        /*0a64*/ 	.word	0xffffffff


	//   ....[43]....
        /*0a68*/ 	.word	0xffffffff


	//   ....[44]....
        /*0a6c*/ 	.word	0xffffffff


	//   ....[45]....
        /*0a70*/ 	.word	0xffffffff


	//   ....[46]....
        /*0a74*/ 	.word	0xffffffff


	//   ....[47]....
        /*0a78*/ 	.word	0xffffffff


	//   ....[48]....
        /*0a7c*/ 	.word	0xffffffff


	//   ....[49]....
        /*0a80*/ 	.word	0xffffffff


	//   ....[50]....
        /*0a84*/ 	.word	0xffffffff


	//   ....[51]....
        /*0a88*/ 	.word	0xffffffff


	//   ....[52]....
        /*0a8c*/ 	.word	0xffffffff


	//   ....[53]....
        /*0a90*/ 	.word	0xffffffff


	//   ....[54]....
        /*0a94*/ 	.word	0xffffffff


	//   ....[55]....
        /*0a98*/ 	.word	0xffffffff


	//   ....[56]....
        /*0a9c*/ 	.word	0xffffffff


	//   ....[57]....
        /*0aa0*/ 	.word	0xffffffff


	//   ....[58]....
        /*0aa4*/ 	.word	0xffffffff


	//   ....[59]....
        /*0aa8*/ 	.word	0xffffffff


	//   ....[60]....
        /*0aac*/ 	.word	0xffffffff


	//   ....[61]....
        /*0ab0*/ 	.word	0xffffffff


	//   ....[62]....
        /*0ab4*/ 	.word	0xffffffff


	//   ....[63]....
        /*0ab8*/ 	.word	0xffffffff


	//   ....[64]....
        /*0abc*/ 	.word	0xffffffff


	//   ....[65]....
        /*0ac0*/ 	.word	0xffffffff


	//   ....[66]....
        /*0ac4*/ 	.word	0xffffffff


	//   ....[67]....
        /*0ac8*/ 	.word	0xffffffff


	//   ....[68]....
        /*0acc*/ 	.word	0xffffffff


	//   ....[69]....
        /*0ad0*/ 	.word	0xffffffff


	//   ....[70]....
        /*0ad4*/ 	.word	0xffffffff


	//   ....[71]....
        /*0ad8*/ 	.word	0xffffffff


	//   ....[72]....
        /*0adc*/ 	.word	0xffffffff


	//   ....[73]....
        /*0ae0*/ 	.word	0xffffffff


	//   ....[74]....
        /*0ae4*/ 	.word	0xffffffff


	//   ....[75]....
        /*0ae8*/ 	.word	0xffffffff


	//   ....[76]....
        /*0aec*/ 	.word	0xffffffff


	//   ....[77]....
        /*0af0*/ 	.word	0xffffffff


	//   ....[78]....
        /*0af4*/ 	.word	0xffffffff


	//   ....[79]....
        /*0af8*/ 	.word	0xffffffff


	//   ....[80]....
        /*0afc*/ 	.word	0xffffffff


	//   ....[81]....
        /*0b00*/ 	.word	0xffffffff


	//   ....[82]....
        /*0b04*/ 	.word	0xffffffff


	//   ....[83]....
        /*0b08*/ 	.word	0xffffffff


	//   ....[84]....
        /*0b0c*/ 	.word	0xffffffff


	//   ....[85]....
        /*0b10*/ 	.word	0xffffffff


	//   ....[86]....
        /*0b14*/ 	.word	0xffffffff


	//   ....[87]....
        /*0b18*/ 	.word	0xffffffff


	//   ....[88]....
        /*0b1c*/ 	.word	0xffffffff


	//   ....[89]....
        /*0b20*/ 	.word	0xffffffff


	//   ....[90]....
        /*0b24*/ 	.word	0xffffffff


	//   ....[91]....
        /*0b28*/ 	.word	0xffffffff


	//   ....[92]....
        /*0b2c*/ 	.word	0xffffffff


	//   ....[93]....
        /*0b30*/ 	.word	0xffffffff


	//   ....[94]....
        /*0b34*/ 	.word	0xffffffff


	//   ....[95]....
        /*0b38*/ 	.word	0xffffffff


	//   ....[96]....
        /*0b3c*/ 	.word	0xffffffff


	//   ....[97]....
        /*0b40*/ 	.word	0xffffffff


	//   ....[98]....
        /*0b44*/ 	.word	0xffffffff


	//   ....[99]....
        /*0b48*/ 	.word	0xffffffff


	//   ....[100]....
        /*0b4c*/ 	.word	0xffffffff


	//   ....[101]....
        /*0b50*/ 	.word	0xffffffff


	//   ....[102]....
        /*0b54*/ 	.word	0xffffffff


	//   ....[103]....
        /*0b58*/ 	.word	0xffffffff


	//   ....[104]....
        /*0b5c*/ 	.word	0xffffffff


	//   ....[105]....
        /*0b60*/ 	.word	0xffffffff


	//   ....[106]....
        /*0b64*/ 	.word	0xffffffff


	//   ....[107]....
        /*0b68*/ 	.word	0xffffffff


	//   ....[108]....
        /*0b6c*/ 	.word	0xffffffff


	//   ....[109]....
        /*0b70*/ 	.word	0xffffffff


	//   ....[110]....
        /*0b74*/ 	.word	0xffffffff


	//   ....[111]....
        /*0b78*/ 	.word	0xffffffff


	//   ....[112]....
        /*0b7c*/ 	.word	0xffffffff


	//   ....[113]....
        /*0b80*/ 	.word	0xffffffff


	//   ....[114]....
        /*0b84*/ 	.word	0xffffffff


	//   ....[115]....
        /*0b88*/ 	.word	0xffffffff


	//   ....[116]....
        /*0b8c*/ 	.word	0x0500000f


	//   ....[117]....
        /*0b90*/ 	.word	0x0500000f


	//   ....[118]....
        /*0b94*/ 	.word	0x0500000f


	//   ....[119]....
        /*0b98*/ 	.word	0x0500000f


	//   ....[120]....
        /*0b9c*/ 	.word	0x0500000f


	//   ....[121]....
        /*0ba0*/ 	.word	0x0500000f


	//   ....[122]....
        /*0ba4*/ 	.word	0x0500000f


	//   ....[123]....
        /*0ba8*/ 	.word	0x0500000f


	//   ....[124]....
        /*0bac*/ 	.word	0x0500000f


	//   ....[125]....
        /*0bb0*/ 	.word	0x0500000f


	//   ....[126]....
        /*0bb4*/ 	.word	0x0500000f


	//   ....[127]....
        /*0bb8*/ 	.word	0x0500000f


	//   ....[128]....
        /*0bbc*/ 	.word	0x0500000f


	//   ....[129]....
        /*0bc0*/ 	.word	0x0500000f


	//   ....[130]....
        /*0bc4*/ 	.word	0x0500000f


	//   ....[131]....
        /*0bc8*/ 	.word	0x0500000f


	//   ....[132]....
        /*0bcc*/ 	.word	0x0500000f


	//   ....[133]....
        /*0bd0*/ 	.word	0x0500000f


	//   ....[134]....
        /*0bd4*/ 	.word	0x0500000f


	//   ....[135]....
        /*0bd8*/ 	.word	0x0500000f


	//   ....[136]....
        /*0bdc*/ 	.word	0x0500000f


	//   ....[137]....
        /*0be0*/ 	.word	0x0500000f


	//   ....[138]....
        /*0be4*/ 	.word	0x0500000f


	//   ....[139]....
        /*0be8*/ 	.word	0x0500000f


	//   ....[140]....
        /*0bec*/ 	.word	0x0500000f


	//   ....[141]....
        /*0bf0*/ 	.word	0x0500000f


	//   ....[142]....
        /*0bf4*/ 	.word	0x0500000f


	//   ....[143]....
        /*0bf8*/ 	.word	0x0500000f


	//   ....[144]....
        /*0bfc*/ 	.word	0x0500000f


	//   ....[145]....
        /*0c00*/ 	.word	0x0500000f


	//   ....[146]....
        /*0c04*/ 	.word	0x0500000f


	//   ....[147]....
        /*0c08*/ 	.word	0x0500000f


	//   ....[148]....
        /*0c0c*/ 	.word	0x0500000f


	//   ....[149]....
        /*0c10*/ 	.word	0x0500000f


	//   ....[150]....
        /*0c14*/ 	.word	0x0500000f


	//   ....[151]....
        /*0c18*/ 	.word	0x0500000f


	//   ....[152]....
        /*0c1c*/ 	.word	0x0500000f


	//   ....[153]....
        /*0c20*/ 	.word	0x0500000f


	//   ....[154]....
        /*0c24*/ 	.word	0x0500000f


	//   ....[155]....
        /*0c28*/ 	.word	0x0500000f


	//   ....[156]....
        /*0c2c*/ 	.word	0x0500000f


	//   ....[157]....
        /*0c30*/ 	.word	0x0500000f


	//   ....[158]....
        /*0c34*/ 	.word	0x0500000f


	//   ....[159]....
        /*0c38*/ 	.word	0x0500000f


	//   ....[160]....
        /*0c3c*/ 	.word	0x0500000f


	//   ....[161]....
        /*0c40*/ 	.word	0x0500000f


	//   ....[162]....
        /*0c44*/ 	.word	0x0500000f


	//   ....[163]....
        /*0c48*/ 	.word	0x0500000f


	//   ....[164]....
        /*0c4c*/ 	.word	0x0500000f


	//   ....[165]....
        /*0c50*/ 	.word	0x0500000f


	//   ....[166]....
        /*0c54*/ 	.word	0x0500000f


	//   ....[167]....
        /*0c58*/ 	.word	0x0500000f


	//----- nvinfo : EIATTR_COOP_GROUP_INSTR_OFFSETS
	.align		4
.L_911:
        /*0c5c*/ 	.byte	0x04, 0x28
        /*0c5e*/ 	.short	(.L_913 - .L_912)


	//   ....[0]....
.L_912:
        /*0c60*/ 	.word	0x00000060


	//   ....[1]....
        /*0c64*/ 	.word	0x000001a0


	//   ....[2]....
        /*0c68*/ 	.word	0x000001f0


	//   ....[3]....
        /*0c6c*/ 	.word	0x00000420


	//   ....[4]....
        /*0c70*/ 	.word	0x00000580


	//   ....[5]....
        /*0c74*/ 	.word	0x000006a0


	//   ....[6]....
        /*0c78*/ 	.word	0x00000800


	//   ....[7]....
        /*0c7c*/ 	.word	0x0000ac20


	//   ....[8]....
        /*0c80*/ 	.word	0x0000b390


	//   ....[9]....
        /*0c84*/ 	.word	0x0000b3a0


	//   ....[10]....
        /*0c88*/ 	.word	0x0000b3b0


	//   ....[11]....
        /*0c8c*/ 	.word	0x0000b3c0


	//   ....[12]....
        /*0c90*/ 	.word	0x0000bc00


	//   ....[13]....
        /*0c94*/ 	.word	0x0000bc10


	//   ....[14]....
        /*0c98*/ 	.word	0x0000bc20


	//   ....[15]....
        /*0c9c*/ 	.word	0x0000bc30


	//   ....[16]....
        /*0ca0*/ 	.word	0x0000ea70


	//   ....[17]....
        /*0ca4*/ 	.word	0x0000ea80


	//   ....[18]....
        /*0ca8*/ 	.word	0x0000ea90


	//   ....[19]....
        /*0cac*/ 	.word	0x0000eaa0


	//   ....[20]....
        /*0cb0*/ 	.word	0x0000f090


	//   ....[21]....
        /*0cb4*/ 	.word	0x0000f0a0


	//   ....[22]....
        /*0cb8*/ 	.word	0x0000f0b0


	//   ....[23]....
        /*0cbc*/ 	.word	0x0000f0c0


	//   ....[24]....
        /*0cc0*/ 	.word	0x00015560


	//   ....[25]....
        /*0cc4*/ 	.word	0x000155b0


	//   ....[26]....
        /*0cc8*/ 	.word	0x00015f80


	//   ....[27]....
        /*0ccc*/ 	.word	0x00016030


	//   ....[28]....
        /*0cd0*/ 	.word	0x000168d0


	//   ....[29]....
        /*0cd4*/ 	.word	0x00016960


	//   ....[30]....
        /*0cd8*/ 	.word	0x0001b790


	//   ....[31]....
        /*0cdc*/ 	.word	0x0001b7d0


	//   ....[32]....
        /*0ce0*/ 	.word	0x0001bf50


	//   ....[33]....
        /*0ce4*/ 	.word	0x0001c050


	//   ....[34]....
        /*0ce8*/ 	.word	0x0001c630


	//   ....[35]....
        /*0cec*/ 	.word	0x0001c6c0


	//   ....[36]....
        /*0cf0*/ 	.word	0x00021740


	//   ....[37]....
        /*0cf4*/ 	.word	0x00021760


	//   ....[38]....
        /*0cf8*/ 	.word	0x00021c30


	//   ....[39]....
        /*0cfc*/ 	.word	0x00021c80


	//   ....[40]....
        /*0d00*/ 	.word	0x000231c0


	//   ....[41]....
        /*0d04*/ 	.word	0x00023260


	//   ....[42]....
        /*0d08*/ 	.word	0x00023290


	//   ....[43]....
        /*0d0c*/ 	.word	0x000232a0


	//   ....[44]....
        /*0d10*/ 	.word	0x000249a0


	//   ....[45]....
        /*0d14*/ 	.word	0x00024a00


	//   ....[46]....
        /*0d18*/ 	.word	0x00024a30


	//   ....[47]....
        /*0d1c*/ 	.word	0x00024a50


	//   ....[48]....
        /*0d20*/ 	.word	0x00025040


	//   ....[49]....
        /*0d24*/ 	.word	0x00025070


	//   ....[50]....
        /*0d28*/ 	.word	0x00025170


	//   ....[51]....
        /*0d2c*/ 	.word	0x00025190


	//   ....[52]....
        /*0d30*/ 	.word	0x00025290


	//   ....[53]....
        /*0d34*/ 	.word	0x000252b0


	//   ....[54]....
        /*0d38*/ 	.word	0x000253c0


	//   ....[55]....
        /*0d3c*/ 	.word	0x000253e0


	//   ....[56]....
        /*0d40*/ 	.word	0x00025cb0


	//   ....[57]....
        /*0d44*/ 	.word	0x00025cd0


	//   ....[58]....
        /*0d48*/ 	.word	0x00025dd0


	//   ....[59]....
        /*0d4c*/ 	.word	0x00025df0


	//   ....[60]....
        /*0d50*/ 	.word	0x00025ef0


	//   ....[61]....
        /*0d54*/ 	.word	0x00025f10


	//   ....[62]....
        /*0d58*/ 	.word	0x00026020


	//   ....[63]....
        /*0d5c*/ 	.word	0x00026040


	//   ....[64]....
        /*0d60*/ 	.word	0x000261d0


	//   ....[65]....
        /*0d64*/ 	.word	0x000263a0


	//   ....[66]....
        /*0d68*/ 	.word	0x000263d0


	//   ....[67]....
        /*0d6c*/ 	.word	0x00026400


	//   ....[68]....
        /*0d70*/ 	.word	0x00026430


	//   ....[69]....
        /*0d74*/ 	.word	0x00026460


	//   ....[70]....
        /*0d78*/ 	.word	0x00026490


	//   ....[71]....
        /*0d7c*/ 	.word	0x00026600


	//   ....[72]....
        /*0d80*/ 	.word	0x00026630


	//   ....[73]....
        /*0d84*/ 	.word	0x00026660


	//   ....[74]....
        /*0d88*/ 	.word	0x00026690


	//   ....[75]....
        /*0d8c*/ 	.word	0x000266c0


	//   ....[76]....
        /*0d90*/ 	.word	0x000266f0


	//   ....[77]....
        /*0d94*/ 	.word	0x00026790


	//   ....[78]....
        /*0d98*/ 	.word	0x000267f0


	//   ....[79]....
        /*0d9c*/ 	.word	0x00026880


	//   ....[80]....
        /*0da0*/ 	.word	0x000277f0


	//   ....[81]....
        /*0da4*/ 	.word	0x00029410


	//   ....[82]....
        /*0da8*/ 	.word	0x0002a0c0


	//   ....[83]....
        /*0dac*/ 	.word	0x0002a0d0


	//   ....[84]....
        /*0db0*/ 	.word	0x0002a0f0


	//   ....[85]....
        /*0db4*/ 	.word	0x0002a1b0


	//   ....[86]....
        /*0db8*/ 	.word	0x0002a1e0


	//   ....[87]....
        /*0dbc*/ 	.word	0x0002a270


	//   ....[88]....
        /*0dc0*/ 	.word	0x0002a2a0


	//   ....[89]....
        /*0dc4*/ 	.word	0x0002a330


	//   ....[90]....
        /*0dc8*/ 	.word	0x0002a360


	//   ....[91]....
        /*0dcc*/ 	.word	0x0002a3f0


	//   ....[92]....
        /*0dd0*/ 	.word	0x0002a420


	//   ....[93]....
        /*0dd4*/ 	.word	0x0002a4b0


	//   ....[94]....
        /*0dd8*/ 	.word	0x0002a4e0


	//   ....[95]....
        /*0ddc*/ 	.word	0x0002a570


	//   ....[96]....
        /*0de0*/ 	.word	0x0002a580


	//   ....[97]....
        /*0de4*/ 	.word	0x0002a610


	//   ....[98]....
        /*0de8*/ 	.word	0x0002d710


	//   ....[99]....
        /*0dec*/ 	.word	0x0002d760


	//   ....[100]....
        /*0df0*/ 	.word	0x0002d790


	//   ....[101]....
        /*0df4*/ 	.word	0x0002d7a0


	//   ....[102]....
        /*0df8*/ 	.word	0x0002d7d0


	//   ....[103]....
        /*0dfc*/ 	.word	0x0002d800


	//   ....[104]....
        /*0e00*/ 	.word	0x0002d830


	//   ....[105]....
        /*0e04*/ 	.word	0x0002d860


	//   ....[106]....
        /*0e08*/ 	.word	0x0002d9e0


	//   ....[107]....
        /*0e0c*/ 	.word	0x0002da20


	//   ....[108]....
        /*0e10*/ 	.word	0x0002da50


	//   ....[109]....
        /*0e14*/ 	.word	0x0002da80


	//   ....[110]....
        /*0e18*/ 	.word	0x0002dab0


	//   ....[111]....
        /*0e1c*/ 	.word	0x0002dae0


	//   ....[112]....
        /*0e20*/ 	.word	0x0002dba0


	//   ....[113]....
        /*0e24*/ 	.word	0x0002dbc0


	//   ....[114]....
        /*0e28*/ 	.word	0x0002dc30


	//   ....[115]....
        /*0e2c*/ 	.word	0x0002e300


	//   ....[116]....
        /*0e30*/ 	.word	0x0002e760


	//   ....[117]....
        /*0e34*/ 	.word	0x0002e7f0


	//   ....[118]....
        /*0e38*/ 	.word	0x0002e840


	//   ....[119]....
        /*0e3c*/ 	.word	0x0002e890


	//   ....[120]....
        /*0e40*/ 	.word	0x0002e920


	//   ....[121]....
        /*0e44*/ 	.word	0x0002e9b0


	//   ....[122]....
        /*0e48*/ 	.word	0x0002ea00


	//   ....[123]....
        /*0e4c*/ 	.word	0x0002ea50


	//   ....[124]....
        /*0e50*/ 	.word	0x0002eb40


	//   ....[125]....
        /*0e54*/ 	.word	0x0002ebd0


	//   ....[126]....
        /*0e58*/ 	.word	0x0002ec30


	//   ....[127]....
        /*0e5c*/ 	.word	0x0002ec90


	//   ....[128]....
        /*0e60*/ 	.word	0x0002ed20


	//   ....[129]....
        /*0e64*/ 	.word	0x0002edb0


	//   ....[130]....
        /*0e68*/ 	.word	0x0002ee10


	//   ....[131]....
        /*0e6c*/ 	.word	0x0002ee70


	//   ....[132]....
        /*0e70*/ 	.word	0x0002f160


	//   ....[133]....
        /*0e74*/ 	.word	0x0002f460


	//   ....[134]....
        /*0e78*/ 	.word	0x0002f5d0


	//   ....[135]....
        /*0e7c*/ 	.word	0x0002f620


	//   ....[136]....
        /*0e80*/ 	.word	0x0002f6d0


	//   ....[137]....
        /*0e84*/ 	.word	0x0002f760


	//   ....[138]....
        /*0e88*/ 	.word	0x0002f840


	//   ....[139]....
        /*0e8c*/ 	.word	0x0002f920


	//   ....[140]....
        /*0e90*/ 	.word	0x0002f9f0


	//   ....[141]....
        /*0e94*/ 	.word	0x0002fa80


	//   ....[142]....
        /*0e98*/ 	.word	0x0002fb70


	//   ....[143]....
        /*0e9c*/ 	.word	0x0002fc00


	//   ....[144]....
        /*0ea0*/ 	.word	0x0002fcf0


	//   ....[145]....
        /*0ea4*/ 	.word	0x0002fd80


	//   ....[146]....
        /*0ea8*/ 	.word	0x0002fe70


	//   ....[147]....
        /*0eac*/ 	.word	0x0002ff00


	//   ....[148]....
        /*0eb0*/ 	.word	0x0002fff0


	//   ....[149]....
        /*0eb4*/ 	.word	0x000300f0


	//   ....[150]....
        /*0eb8*/ 	.word	0x00030420


	//   ....[151]....
        /*0ebc*/ 	.word	0x000304d0


	//   ....[152]....
        /*0ec0*/ 	.word	0x000305d0


	//   ....[153]....
        /*0ec4*/ 	.word	0x00030660


	//   ....[154]....
        /*0ec8*/ 	.word	0x000306e0


	//   ....[155]....
        /*0ecc*/ 	.word	0x00030760


	//   ....[156]....
        /*0ed0*/ 	.word	0x000307e0


	//   ....[157]....
        /*0ed4*/ 	.word	0x00030870


	//   ....[158]....
        /*0ed8*/ 	.word	0x00030910


	//   ....[159]....
        /*0edc*/ 	.word	0x000309e0


	//   ....[160]....
        /*0ee0*/ 	.word	0x00030a60


	//   ....[161]....
        /*0ee4*/ 	.word	0x00030ae0


	//   ....[162]....
        /*0ee8*/ 	.word	0x00030b60


	//   ....[163]....
        /*0eec*/ 	.word	0x00030bf0


	//   ....[164]....
        /*0ef0*/ 	.word	0x00030c70


	//   ....[165]....
        /*0ef4*/ 	.word	0x00030d10


	//   ....[166]....
        /*0ef8*/ 	.word	0x00030da0


	//   ....[167]....
        /*0efc*/ 	.word	0x00030ed0


	//----- nvinfo : EIATTR_REG_RECONFIG
	.align		4
.L_913:
        /*0f00*/ 	.byte	0x01, 0x54
	.zero		2


	//----- nvinfo : EIATTR_SYSCALL_OFFSETS
	.align		4
        /*0f04*/ 	.byte	0x04, 0x46
        /*0f06*/ 	.short	(.L_915 - .L_914)


	//   ....[0]....
.L_914:
        /*0f08*/ 	.word	0x00001c20


	//   ....[1]....
        /*0f0c*/ 	.word	0x00001d70


	//   ....[2]....
        /*0f10*/ 	.word	0x0000adc0


	//   ....[3]....
        /*0f14*/ 	.word	0x0000b0f0


	//   ....[4]....
        /*0f18*/ 	.word	0x00029010


	//   ....[5]....
        /*0f1c*/ 	.word	0x00029170


	//   ....[6]....
        /*0f20*/ 	.word	0x00029270


	//   ....[7]....
        /*0f24*/ 	.word	0x00029c70


	//----- nvinfo : EIATTR_MBARRIER_INSTR_OFFSETS
	.align		4
.L_915:
        /*0f28*/ 	.byte	0x04, 0x39
        /*0f2a*/ 	.short	(.L_917 - .L_916)


	//   ....[0]....
.L_916:
        /*0f2c*/ 	.word	0x000002d0
        /*0f30*/ 	.word	0x000000ff
        /*0f34*/ 	.word	0x00036800
        /*0f38*/ 	.short	0x0100
        /*0f3a*/ 	.byte	0x08
	.zero		1


	//   ....[1]....
        /*0f3c*/ 	.word	0x000002e0
        /*0f40*/ 	.word	0x000000ff
        /*0f44*/ 	.word	0x00036820
        /*0f48*/ 	.short	0x0100
        /*0f4a*/ 	.byte	0x08
	.zero		1


	//   ....[2]....
        /*0f4c*/ 	.word	0x000003d0
        /*0f50*/ 	.word	0x000000ff
        /*0f54*/ 	.word	0x00036830
        /*0f58*/ 	.short	0x0100
        /*0f5a*/ 	.byte	0x08
	.zero		1


	//   ....[3]....
        /*0f5c*/ 	.word	0x000003e0
        /*0f60*/ 	.word	0x000000ff
        /*0f64*/ 	.word	0x00036840
        /*0f68*/ 	.short	0x0100
        /*0f6a*/ 	.byte	0x08
	.zero		1


	//   ....[4]....
        /*0f6c*/ 	.word	0x000003f0
        /*0f70*/ 	.word	0x000000ff
        /*0f74*/ 	.word	0x00036838
        /*0f78*/ 	.short	0x0100
        /*0f7a*/ 	.byte	0x08
	.zero		1


	//   ....[5]....
        /*0f7c*/ 	.word	0x00000400
        /*0f80*/ 	.word	0x000000ff
        /*0f84*/ 	.word	0x00036848
        /*0f88*/ 	.short	0x0100
        /*0f8a*/ 	.byte	0x08
	.zero		1


	//   ....[6]....
        /*0f8c*/ 	.word	0x00000530
        /*0f90*/ 	.word	0x000000ff
        /*0f94*/ 	.word	0x00036850
        /*0f98*/ 	.short	0x0100
        /*0f9a*/ 	.byte	0x08
	.zero		1


	//   ....[7]....
        /*0f9c*/ 	.word	0x00000540
        /*0fa0*/ 	.word	0x000000ff
        /*0fa4*/ 	.word	0x00036860
        /*0fa8*/ 	.short	0x0100
        /*0faa*/ 	.byte	0x08
	.zero		1


	//   ....[8]....
        /*0fac*/ 	.word	0x00000550
        /*0fb0*/ 	.word	0x000000ff
        /*0fb4*/ 	.word	0x00036858
        /*0fb8*/ 	.short	0x0100
        /*0fba*/ 	.byte	0x08
	.zero		1


	//   ....[9]....
        /*0fbc*/ 	.word	0x00000560
        /*0fc0*/ 	.word	0x000000ff
        /*0fc4*/ 	.word	0x00036868
        /*0fc8*/ 	.short	0x0100
        /*0fca*/ 	.byte	0x08
	.zero		1


	//   ....[10]....
        /*0fcc*/ 	.word	0x00000650
        /*0fd0*/ 	.word	0x000000ff
        /*0fd4*/ 	.word	0x00036870
        /*0fd8*/ 	.short	0x0100
        /*0fda*/ 	.byte	0x06
	.zero		1


	//   ....[11]....
        /*0fdc*/ 	.word	0x00000660
        /*0fe0*/ 	.word	0x000000ff
        /*0fe4*/ 	.word	0x00036880
        /*0fe8*/ 	.short	0x0100
        /*0fea*/ 	.byte	0x06
	.zero		1


	//   ....[12]....
        /*0fec*/ 	.word	0x00000670
        /*0ff0*/ 	.word	0x000000ff
        /*0ff4*/ 	.word	0x00036878
        /*0ff8*/ 	.short	0x0100
        /*0ffa*/ 	.byte	0x06
	.zero		1


	//   ....[13]....
        /*0ffc*/ 	.word	0x00000680
        /*1000*/ 	.word	0x000000ff
        /*1004*/ 	.word	0x00036888
        /*1008*/ 	.short	0x0100
        /*100a*/ 	.byte	0x06
	.zero		1


	//   ....[14]....
        /*100c*/ 	.word	0x000007b0
        /*1010*/ 	.word	0x000000ff
        /*1014*/ 	.word	0x00036890
        /*1018*/ 	.short	0x0100
        /*101a*/ 	.byte	0x08
	.zero		1


	//   ....[15]....
        /*101c*/ 	.word	0x000007c0
        /*1020*/ 	.word	0x000000ff
        /*1024*/ 	.word	0x000368a0
        /*1028*/ 	.short	0x0100
        /*102a*/ 	.byte	0x08
	.zero		1


	//   ....[16]....
        /*102c*/ 	.word	0x000007d0
        /*1030*/ 	.word	0x000000ff
        /*1034*/ 	.word	0x00036898
        /*1038*/ 	.short	0x0100
        /*103a*/ 	.byte	0x08
	.zero		1


	//   ....[17]....
        /*103c*/ 	.word	0x000007e0
        /*1040*/ 	.word	0x000000ff
        /*1044*/ 	.word	0x000368a8
        /*1048*/ 	.short	0x0100
        /*104a*/ 	.byte	0x08
	.zero		1


	//   ....[18]....
        /*104c*/ 	.word	0x00000910
        /*1050*/ 	.word	0x000000ff
        /*1054*/ 	.word	0x000368b0
        /*1058*/ 	.short	0x0100
        /*105a*/ 	.byte	0x08
	.zero		1


	//   ....[19]....
        /*105c*/ 	.word	0x00000920
        /*1060*/ 	.word	0x000000ff
        /*1064*/ 	.word	0x000368c0
        /*1068*/ 	.short	0x0100
        /*106a*/ 	.byte	0x08
	.zero		1


	//   ....[20]....
        /*106c*/ 	.word	0x00000930
        /*1070*/ 	.word	0x000000ff
        /*1074*/ 	.word	0x000368b8
        /*1078*/ 	.short	0x0100
        /*107a*/ 	.byte	0x08
	.zero		1


	//   ....[21]....
        /*107c*/ 	.word	0x00000940
        /*1080*/ 	.word	0x000000ff
        /*1084*/ 	.word	0x000368c8
        /*1088*/ 	.short	0x0100
        /*108a*/ 	.byte	0x08
	.zero		1


	//   ....[22]....
        /*108c*/ 	.word	0x000038e0
        /*1090*/ 	.word	0x00000062
        /*1094*/ 	.word	0x00036890
        /*1098*/ 	.short	0x010a
        /*109a*/ 	.byte	0x3f
	.zero		1


	//   ....[23]....
        /*109c*/ 	.word	0x00006b10
        /*10a0*/ 	.word	0x00000062
        /*10a4*/ 	.word	0x00036890
        /*10a8*/ 	.short	0x010a
        /*10aa*/ 	.byte	0x3f
	.zero		1


	//   ....[24]....
        /*10ac*/ 	.word	0x00009be0
        /*10b0*/ 	.word	0x00000062
        /*10b4*/ 	.word	0x00036890
        /*10b8*/ 	.short	0x010a
        /*10ba*/ 	.byte	0x3f
	.zero		1


	//   ....[25]....
        /*10bc*/ 	.word	0x00009fc0
        /*10c0*/ 	.word	0x00000028
        /*10c4*/ 	.word	0x00000000
        /*10c8*/ 	.short	0x0101
        /*10ca*/ 	.byte	0x3f
	.zero		1


	//   ....[26]....
        /*10cc*/ 	.word	0x0000a000
        /*10d0*/ 	.word	0x00000062
        /*10d4*/ 	.word	0x000368b0
        /*10d8*/ 	.short	0x010a
        /*10da*/ 	.byte	0x3f
	.zero		1


	//   ....[27]....
        /*10dc*/ 	.word	0x0000a680
        /*10e0*/ 	.word	0x00000062
        /*10e4*/ 	.word	0x00000000
        /*10e8*/ 	.short	0x0101
        /*10ea*/ 	.byte	0x3f
	.zero		1


	//   ....[28]....
        /*10ec*/ 	.word	0x0000ae50
        /*10f0*/ 	.word	0x00000010
        /*10f4*/ 	.word	0x00036800
        /*10f8*/ 	.short	0x010a
        /*10fa*/ 	.byte	0x3f
	.zero		1


	//   ....[29]....
        /*10fc*/ 	.word	0x0000aea0
        /*1100*/ 	.word	0x00000010
        /*1104*/ 	.word	0x00036800
        /*1108*/ 	.short	0x010a
        /*110a*/ 	.byte	0x3f
	.zero		1


	//   ....[30]....
        /*110c*/ 	.word	0x0000c400
        /*1110*/ 	.word	0x00000010
        /*1114*/ 	.word	0x00036800
        /*1118*/ 	.short	0x010a
        /*111a*/ 	.byte	0x3f
	.zero		1


	//   ....[31]....
        /*111c*/ 	.word	0x0000f5b0
        /*1120*/ 	.word	0x00000010
        /*1124*/ 	.word	0x00036800
        /*1128*/ 	.short	0x010a
        /*112a*/ 	.byte	0x3f
	.zero		1


	//   ....[32]....
        /*112c*/ 	.word	0x00011ee0
        /*1130*/ 	.word	0x00000000
        /*1134*/ 	.word	0x00036830
        /*1138*/ 	.short	0x010a
        /*113a*/ 	.byte	0x3f
	.zero		1


	//   ....[33]....
        /*113c*/ 	.word	0x00011f50
        /*1140*/ 	.word	0x00000000
        /*1144*/ 	.word	0x00036830
        /*1148*/ 	.short	0x010a
        /*114a*/ 	.byte	0x3f
	.zero		1


	//   ....[34]....
        /*114c*/ 	.word	0x00015de0
        /*1150*/ 	.word	0x00000000
        /*1154*/ 	.word	0x00000000
        /*1158*/ 	.short	0x0101
        /*115a*/ 	.byte	0x3f
	.zero		1


	//   ....[35]....
        /*115c*/ 	.word	0x00017660
        /*1160*/ 	.word	0x0000000d
        /*1164*/ 	.word	0x00036830
        /*1168*/ 	.short	0x010a
        /*116a*/ 	.byte	0x3f
	.zero		1


	//   ....[36]....
        /*116c*/ 	.word	0x000176e0
        /*1170*/ 	.word	0x0000000d
        /*1174*/ 	.word	0x00036830
        /*1178*/ 	.short	0x010a
        /*117a*/ 	.byte	0x3f
	.zero		1


	//   ....[37]....
        /*117c*/ 	.word	0x0001ade0
        /*1180*/ 	.word	0x0000000b
        /*1184*/ 	.word	0x00036850
        /*1188*/ 	.short	0x010a
        /*118a*/ 	.byte	0x3f
	.zero		1


	//   ....[38]....
        /*118c*/ 	.word	0x0001ae30
        /*1190*/ 	.word	0x0000000b
        /*1194*/ 	.word	0x00036850
        /*1198*/ 	.short	0x010a
        /*119a*/ 	.byte	0x3f
	.zero		1


	//   ....[39]....
        /*119c*/ 	.word	0x0001cc20
        /*11a0*/ 	.word	0x0000000d
        /*11a4*/ 	.word	0x00000000
        /*11a8*/ 	.short	0x0101
        /*11aa*/ 	.byte	0x3f
	.zero		1


	//   ....[40]....
        /*11ac*/ 	.word	0x0001cc50
        /*11b0*/ 	.word	0x0000000b
        /*11b4*/ 	.word	0x00000000
        /*11b8*/ 	.short	0x0101
        /*11ba*/ 	.byte	0x3f
	.zero		1


	//   ....[41]....
        /*11bc*/ 	.word	0x0001d3c0
        /*11c0*/ 	.word	0x00000004
        /*11c4*/ 	.word	0x00036830
        /*11c8*/ 	.short	0x010a
        /*11ca*/ 	.byte	0x3f
	.zero		1


	//   ....[42]....
        /*11cc*/ 	.word	0x0001d440
        /*11d0*/ 	.word	0x00000004
        /*11d4*/ 	.word	0x00036830
        /*11d8*/ 	.short	0x010a
        /*11da*/ 	.byte	0x3f
	.zero		1


	//   ....[43]....
        /*11dc*/ 	.word	0x00020b20
        /*11e0*/ 	.word	0x0000000b
        /*11e4*/ 	.word	0x00036850
        /*11e8*/ 	.short	0x010a
        /*11ea*/ 	.byte	0x3f
	.zero		1


	//   ....[44]....
        /*11ec*/ 	.word	0x00020b70
        /*11f0*/ 	.word	0x0000000b
        /*11f4*/ 	.word	0x00036850
        /*11f8*/ 	.short	0x010a
        /*11fa*/ 	.byte	0x3f
	.zero		1


	//   ....[45]....
        /*11fc*/ 	.word	0x00022220
        /*1200*/ 	.word	0x0000000f
        /*1204*/ 	.word	0x00000000
        /*1208*/ 	.short	0x0101
        /*120a*/ 	.byte	0x3f
	.zero		1


	//   ....[46]....
        /*120c*/ 	.word	0x00022270
        /*1210*/ 	.word	0x0000000b
        /*1214*/ 	.word	0x00000000
        /*1218*/ 	.short	0x0101
        /*121a*/ 	.byte	0x3f
	.zero		1


	//   ....[47]....
        /*121c*/ 	.word	0x00022e10
        /*1220*/ 	.word	0x00000000
        /*1224*/ 	.word	0x00036850
        /*1228*/ 	.short	0x010a
        /*122a*/ 	.byte	0x3f
	.zero		1


	//   ....[48]....
        /*122c*/ 	.word	0x00022eb0
        /*1230*/ 	.word	0x00000000
        /*1234*/ 	.word	0x00036850
        /*1238*/ 	.short	0x010a
        /*123a*/ 	.byte	0x3f
	.zero		1


	//   ....[49]....
        /*123c*/ 	.word	0x00023480
        /*1240*/ 	.word	0x0000000a
        /*1244*/ 	.word	0x00000000
        /*1248*/ 	.short	0x0101
        /*124a*/ 	.byte	0x3f
	.zero		1


	//   ....[50]....
        /*124c*/ 	.word	0x00025050
        /*1250*/ 	.word	0x00000000
        /*1254*/ 	.word	0x00000000
        /*1258*/ 	.short	0x0101
        /*125a*/ 	.byte	0x3f
	.zero		1


	//   ....[51]....
        /*125c*/ 	.word	0x000278e0
        /*1260*/ 	.word	0x00000004
        /*1264*/ 	.word	0x00036820
        /*1268*/ 	.short	0x010a
        /*126a*/ 	.byte	0x3f
	.zero		1


	//   ....[52]....
        /*126c*/ 	.word	0x000279c0
        /*1270*/ 	.word	0x00000004
        /*1274*/ 	.word	0x000368a0
        /*1278*/ 	.short	0x010a
        /*127a*/ 	.byte	0x3f
	.zero		1


	//   ....[53]....
        /*127c*/ 	.word	0x00027e00
        /*1280*/ 	.word	0x00000004
        /*1284*/ 	.word	0x000368c0
        /*1288*/ 	.short	0x010a
        /*128a*/ 	.byte	0x3f
	.zero		1


	//   ....[54]....
        /*128c*/ 	.word	0x00028390
        /*1290*/ 	.word	0x00000006
        /*1294*/ 	.word	0x000368a0
        /*1298*/ 	.short	0x010a
        /*129a*/ 	.byte	0x3f
	.zero		1


	//   ....[55]....
        /*129c*/ 	.word	0x000287c0
        /*12a0*/ 	.word	0x00000006
        /*12a4*/ 	.word	0x000368c0
        /*12a8*/ 	.short	0x010a
        /*12aa*/ 	.byte	0x3f
	.zero		1


	//   ....[56]....
        /*12ac*/ 	.word	0x000296c0
        /*12b0*/ 	.word	0x00000000
        /*12b4*/ 	.word	0x00036840
        /*12b8*/ 	.short	0x010a
        /*12ba*/ 	.byte	0x3f
	.zero		1


	//   ....[57]....
        /*12bc*/ 	.word	0x0002a720
        /*12c0*/ 	.word	0x00000008
        /*12c4*/ 	.word	0x00036800
        /*12c8*/ 	.short	0x0107
        /*12ca*/ 	.byte	0x3f
	.zero		1


	//   ....[58]....
        /*12cc*/ 	.word	0x0002a820
        /*12d0*/ 	.word	0x00000002
        /*12d4*/ 	.word	0x00036800
        /*12d8*/ 	.short	0x0101
        /*12da*/ 	.byte	0x3f
	.zero		1


	//   ....[59]....
        /*12dc*/ 	.word	0x0002a840
        /*12e0*/ 	.word	0x00000002
        /*12e4*/ 	.word	0x00036820
        /*12e8*/ 	.short	0x010a
        /*12ea*/ 	.byte	0x3f
	.zero		1


	//   ....[60]....
        /*12ec*/ 	.word	0x0002aba0
        /*12f0*/ 	.word	0x00000003
        /*12f4*/ 	.word	0x00036840
        /*12f8*/ 	.short	0x010a
        /*12fa*/ 	.byte	0x3f
	.zero		1


	//   ....[61]....
        /*12fc*/ 	.word	0x0002b060
        /*1300*/ 	.word	0x00000000
        /*1304*/ 	.word	0x00036860
        /*1308*/ 	.short	0x010a
        /*130a*/ 	.byte	0x3f
	.zero		1


	//   ....[62]....
        /*130c*/ 	.word	0x0002b850
        /*1310*/ 	.word	0x00000003
        /*1314*/ 	.word	0x00036840
        /*1318*/ 	.short	0x010a
        /*131a*/ 	.byte	0x3f
	.zero		1


	//   ....[63]....
        /*131c*/ 	.word	0x0002bd10
        /*1320*/ 	.word	0x00000002
        /*1324*/ 	.word	0x00036860
        /*1328*/ 	.short	0x010a
        /*132a*/ 	.byte	0x3f
	.zero		1


	//   ....[64]....
        /*132c*/ 	.word	0x0002c470
        /*1330*/ 	.word	0x00000003
        /*1334*/ 	.word	0x00036840
        /*1338*/ 	.short	0x010a
        /*133a*/ 	.byte	0x3f
	.zero		1


	//   ....[65]....
        /*133c*/ 	.word	0x0002c920
        /*1340*/ 	.word	0x00000002
        /*1344*/ 	.word	0x00036860
        /*1348*/ 	.short	0x010a
        /*134a*/ 	.byte	0x3f
	.zero		1


	//   ....[66]....
        /*134c*/ 	.word	0x0002d000
        /*1350*/ 	.word	0x00000000
        /*1354*/ 	.word	0x00036860
        /*1358*/ 	.short	0x010a
        /*135a*/ 	.byte	0x3f
	.zero		1


	//   ....[67]....
        /*135c*/ 	.word	0x0002e280
        /*1360*/ 	.word	0x00000000
        /*1364*/ 	.word	0x00036820
        /*1368*/ 	.short	0x010a
        /*136a*/ 	.byte	0x3f
	.zero		1


	//   ....[68]....
        /*136c*/ 	.word	0x0002e450
        /*1370*/ 	.word	0x00000006
        /*1374*/ 	.word	0x00000000
        /*1378*/ 	.short	0x010a
        /*137a*/ 	.byte	0x3f
	.zero		1


	//   ....[69]....
        /*137c*/ 	.word	0x0002e4c0
        /*1380*/ 	.word	0x00000007
        /*1384*/ 	.word	0x00000000
        /*1388*/ 	.short	0x010a
        /*138a*/ 	.byte	0x3f
	.zero		1


	//   ....[70]....
        /*138c*/ 	.word	0x0002e530
        /*1390*/ 	.word	0x00000004
        /*1394*/ 	.word	0x00000000
        /*1398*/ 	.short	0x010a
        /*139a*/ 	.byte	0x3f
	.zero		1


	//   ....[71]....
        /*139c*/ 	.word	0x0002e560
        /*13a0*/ 	.word	0x00000003
        /*13a4*/ 	.word	0x00000000
        /*13a8*/ 	.short	0x010a
        /*13aa*/ 	.byte	0x3f
	.zero		1


	//   ....[72]....
        /*13ac*/ 	.word	0x0002e5c0
        /*13b0*/ 	.word	0x00000062
        /*13b4*/ 	.word	0x00036890
        /*13b8*/ 	.short	0x010a
        /*13ba*/ 	.byte	0x3f
	.zero		1


	//   ....[73]....
        /*13bc*/ 	.word	0x0002e610
        /*13c0*/ 	.word	0x00000062
        /*13c4*/ 	.word	0x00036890
        /*13c8*/ 	.short	0x010a
        /*13ca*/ 	.byte	0x3f
	.zero		1


	//   ....[74]....
        /*13cc*/ 	.word	0x0002e660
        /*13d0*/ 	.word	0x00000062
        /*13d4*/ 	.word	0x00036890
        /*13d8*/ 	.short	0x010a
        /*13da*/ 	.byte	0x3f
	.zero		1


	//   ....[75]....
        /*13dc*/ 	.word	0x0002e6b0
        /*13e0*/ 	.word	0x00000062
        /*13e4*/ 	.word	0x000368b0
        /*13e8*/ 	.short	0x010a
        /*13ea*/ 	.byte	0x3f
	.zero		1


	//   ....[76]....
        /*13ec*/ 	.word	0x0002ea90
        /*13f0*/ 	.word	0x00000010
        /*13f4*/ 	.word	0x00036800
        /*13f8*/ 	.short	0x010a
        /*13fa*/ 	.byte	0x3f
	.zero		1


	//   ....[77]....
        /*13fc*/ 	.word	0x0002eea0
        /*1400*/ 	.word	0x00000010
        /*1404*/ 	.word	0x00036800
        /*1408*/ 	.short	0x010a
        /*140a*/ 	.byte	0x3f
	.zero		1


	//   ....[78]....
        /*140c*/ 	.word	0x0002eef0
        /*1410*/ 	.word	0x00000000
        /*1414*/ 	.word	0x00036830
        /*1418*/ 	.short	0x010a
        /*141a*/ 	.byte	0x3f
	.zero		1


	//   ....[79]....
        /*141c*/ 	.word	0x0002ef40
        /*1420*/ 	.word	0x0000000d
        /*1424*/ 	.word	0x00036830
        /*1428*/ 	.short	0x010a
        /*142a*/ 	.byte	0x3f
	.zero		1


	//   ....[80]....
        /*142c*/ 	.word	0x0002ef90
        /*1430*/ 	.word	0x0000000b
        /*1434*/ 	.word	0x00036850
        /*1438*/ 	.short	0x010a
        /*143a*/ 	.byte	0x3f
	.zero		1


	//   ....[81]....
        /*143c*/ 	.word	0x0002efe0
        /*1440*/ 	.word	0x00000004
        /*1444*/ 	.word	0x00036830
        /*1448*/ 	.short	0x010a
        /*144a*/ 	.byte	0x3f
	.zero		1


	//   ....[82]....
        /*144c*/ 	.word	0x0002f030
        /*1450*/ 	.word	0x0000000b
        /*1454*/ 	.word	0x00036850
        /*1458*/ 	.short	0x010a
        /*145a*/ 	.byte	0x3f
	.zero		1


	//   ....[83]....
        /*145c*/ 	.word	0x0002f080
        /*1460*/ 	.word	0x00000000
        /*1464*/ 	.word	0x00036850
        /*1468*/ 	.short	0x010a
        /*146a*/ 	.byte	0x3f
	.zero		1


	//   ....[84]....
        /*146c*/ 	.word	0x0002f240
        /*1470*/ 	.word	0x00000003
        /*1474*/ 	.word	0x00036820
        /*1478*/ 	.short	0x010a
        /*147a*/ 	.byte	0x3f
	.zero		1


	//   ....[85]....
        /*147c*/ 	.word	0x0002f290
        /*1480*/ 	.word	0x00000004
        /*1484*/ 	.word	0x000368a0
        /*1488*/ 	.short	0x010a
        /*148a*/ 	.byte	0x3f
	.zero		1


	//   ....[86]....
        /*148c*/ 	.word	0x0002f2e0
        /*1490*/ 	.word	0x00000004
        /*1494*/ 	.word	0x000368c0
        /*1498*/ 	.short	0x010a
        /*149a*/ 	.byte	0x3f
	.zero		1


	//   ....[87]....
        /*149c*/ 	.word	0x0002f330
        /*14a0*/ 	.word	0x00000006
        /*14a4*/ 	.word	0x000368a0
        /*14a8*/ 	.short	0x010a
        /*14aa*/ 	.byte	0x3f
	.zero		1


	//   ....[88]....
        /*14ac*/ 	.word	0x0002f380
        /*14b0*/ 	.word	0x00000006
        /*14b4*/ 	.word	0x000368c0
        /*14b8*/ 	.short	0x010a
        /*14ba*/ 	.byte	0x3f
	.zero		1


	//   ....[89]....
        /*14bc*/ 	.word	0x0002f520
        /*14c0*/ 	.word	0x00000000
        /*14c4*/ 	.word	0x00036840
        /*14c8*/ 	.short	0x010a
        /*14ca*/ 	.byte	0x3f
	.zero		1


	//   ....[90]....
        /*14cc*/ 	.word	0x00030140
        /*14d0*/ 	.word	0x00000002
        /*14d4*/ 	.word	0x00036820
        /*14d8*/ 	.short	0x010a
        /*14da*/ 	.byte	0x3f
	.zero		1


	//   ....[91]....
        /*14dc*/ 	.word	0x00030190
        /*14e0*/ 	.word	0x00000003
        /*14e4*/ 	.word	0x00036840
        /*14e8*/ 	.short	0x010a
        /*14ea*/ 	.byte	0x3f
	.zero		1


	//   ....[92]....
        /*14ec*/ 	.word	0x000301e0
        /*14f0*/ 	.word	0x00000000
        /*14f4*/ 	.word	0x00036860
        /*14f8*/ 	.short	0x010a
        /*14fa*/ 	.byte	0x3f
	.zero		1


	//   ....[93]....
        /*14fc*/ 	.word	0x00030230
        /*1500*/ 	.word	0x00000003
        /*1504*/ 	.word	0x00036840
        /*1508*/ 	.short	0x010a
        /*150a*/ 	.byte	0x3f
	.zero		1


	//   ....[94]....
        /*150c*/ 	.word	0x00030280
        /*1510*/ 	.word	0x00000002
        /*1514*/ 	.word	0x00036860
        /*1518*/ 	.short	0x010a
        /*151a*/ 	.byte	0x3f
	.zero		1


	//   ....[95]....
        /*151c*/ 	.word	0x000302d0
        /*1520*/ 	.word	0x00000003
        /*1524*/ 	.word	0x00036840
        /*1528*/ 	.short	0x010a
        /*152a*/ 	.byte	0x3f
	.zero		1


	//   ....[96]....
        /*152c*/ 	.word	0x00030320
        /*1530*/ 	.word	0x00000002
        /*1534*/ 	.word	0x00036860
        /*1538*/ 	.short	0x010a
        /*153a*/ 	.byte	0x3f
	.zero		1


	//   ....[97]....
        /*153c*/ 	.word	0x00030370
        /*1540*/ 	.word	0x00000000
        /*1544*/ 	.word	0x00036860
        /*1548*/ 	.short	0x010a
        /*154a*/ 	.byte	0x3f
	.zero		1


	//   ....[98]....
        /*154c*/ 	.word	0x00030df0
        /*1550*/ 	.word	0x00000000
        /*1554*/ 	.word	0x00036820
        /*1558*/ 	.short	0x010a
        /*155a*/ 	.byte	0x3f
	.zero		1


	//   ....[99]....
        /*155c*/ 	.word	0x00030f90
        /*1560*/ 	.word	0x00000006
        /*1564*/ 	.word	0x00000000
        /*1568*/ 	.short	0x010a
        /*156a*/ 	.byte	0x3f
	.zero		1


	//   ....[100]....
        /*156c*/ 	.word	0x00030fe0
        /*1570*/ 	.word	0x00000007
        /*1574*/ 	.word	0x00000000
        /*1578*/ 	.short	0x010a
        /*157a*/ 	.byte	0x3f
	.zero		1


	//   ....[101]....
        /*157c*/ 	.word	0x00031030
        /*1580*/ 	.word	0x00000004
        /*1584*/ 	.word	0x00000000
        /*1588*/ 	.short	0x010a
        /*158a*/ 	.byte	0x3f
	.zero		1


	//----- nvinfo : EIATTR_NUM_MBARRIERS
	.align		4
.L_917:
        /*158c*/ 	.byte	0x03, 0x38
        /*158e*/ 	.short	0x0016


	//----- nvinfo : EIATTR_EXIT_INSTR_OFFSETS
	.align		4
        /*1590*/ 	.byte	0x04, 0x1c
        /*1592*/ 	.short	(.L_919 - .L_918)


	//   ....[0]....
.L_918:
        /*1594*/ 	.word	0x0002e5b0


	//----- nvinfo : EIATTR_MAX_THREADS
	.align		4
.L_919:
        /*1598*/ 	.byte	0x04, 0x05
        /*159a*/ 	.short	(.L_921 - .L_920)
.L_920:
        /*159c*/ 	.word	0x00000180
        /*15a0*/ 	.word	0x00000001
        /*15a4*/ 	.word	0x00000001


	//----- nvinfo : EIATTR_CRS_STACK_SIZE
	.align		4
.L_921:
        /*15a8*/ 	.byte	0x04, 0x1e
        /*15aa*/ 	.short	(.L_923 - .L_922)
.L_922:
        /*15ac*/ 	.word	0x00000000


	//----- nvinfo : EIATTR_CBANK_PARAM_SIZE
	.align		4
.L_923:
        /*15b0*/ 	.byte	0x03, 0x19
        /*15b2*/ 	.short	0x0af0


	//----- nvinfo : EIATTR_PARAM_CBANK
	.align		4
        /*15b4*/ 	.byte	0x04, 0x0a
        /*15b6*/ 	.short	(.L_925 - .L_924)
	.align		4
.L_924:
        /*15b8*/ 	.word	index@(.nv.constant0._ZN7cutlass13device_kernelIN5flash11enable_sm90INS1_16FlashAttnFwdSm90INS1_25CollectiveMainloopFwdSm90ILi2EN4cute5tupleIJNS5_1CILi1EEES8_S8_EEENS6_IJNS7_ILi128EEENS7_ILi112EEENS7_ILi192EEEEEELi192ENS_6half_tEfNS_4arch4Sm90ELb1ELb0ELb1ELb1ELb0ELb1ELb0ELb1ELb1ELb1ELb0ELb0EEENS1_21CollectiveEpilogueFwdINS6_IJSA_SC_SB_EEES9_SE_SG_Li256ELb1ELb1ELb0ELb0EEENS1_36VarlenDynamicPersistentTileSchedulerILi128ELi112ELi256ELi128ELb0ELb1ELb1ELb1ELb1ELb1EEEEEEEEEvNT_6ParamsE)
        /*15bc*/ 	.short	0x0210
        /*15be*/ 	.short	0x0af0


	//----- nvinfo : EIATTR_SW_WAR
	.align		4
.L_925:
        /*15c0*/ 	.byte	0x04, 0x36
        /*15c2*/ 	.short	(.L_927 - .L_926)
.L_926:
        /*15c4*/ 	.word	0x00000008
.L_927:


//--------------------- .nv.info._ZN7cutlass13device_kernelIN5flash11enable_sm90INS1_16FlashAttnFwdSm90INS1_25CollectiveMainloopFwdSm90ILi2EN4cute5tupleIJNS5_1CILi1EEES8_S8_EEENS6_IJNS7_ILi128EEENS7_ILi176EEESA_EEELi128ENS_6half_tEfNS_4arch4Sm90ELb0ELb0ELb1ELb0ELb0ELb0ELb0ELb1ELb1ELb1ELb0ELb0EEENS1_21CollectiveEpilogueFwdINS6_IJSA_SA_SB_EEES9_SD_SF_Li256ELb0ELb1ELb0ELb0EEENS1_29StaticPersistentTileSchedulerILb0EEEEEEEEEvNT_6ParamsE --------------------------
	.section	.nv.info._ZN7cutlass13device_kernelIN5flash11enable_sm90INS1_16FlashAttnFwdSm90INS1_25CollectiveMainloopFwdSm90ILi2EN4cute5tupleIJNS5_1CILi1EEES8_S8_EEENS6_IJNS7_ILi128EEENS7_ILi176EEESA_EEELi128ENS_6half_tEfNS_4arch4Sm90ELb0ELb0ELb1ELb0ELb0ELb0ELb0ELb1ELb1ELb1ELb0ELb0EEENS1_21CollectiveEpilogueFwdINS6_IJSA_SA_SB_EEES9_SD_SF_Li256ELb0ELb1ELb0ELb0EEENS1_29StaticPersistentTileSchedulerILb0EEEEEEEEEvNT_6ParamsE,"",@"SHT_CUDA_INFO"
	.sectionflags	@""
	.align	4


	//----- nvinfo : EIATTR_CUDA_API_VERSION
	.align		4
        /*0000*/ 	.byte	0x04, 0x37
        /*0002*/ 	.short	(.L_929 - .L_928)
.L_928:
        /*0004*/ 	.word	0x00000082


	//----- nvinfo : EIATTR_KPARAM_INFO
	.align		4
.L_929:
        /*0008*/ 	.byte	0x04, 0x17
        /*000a*/ 	.short	(.L_931 - .L_930)
.L_930:
        /*000c*/ 	.word	0x00000000
        /*0010*/ 	.short	0x0000
        /*0012*/ 	.short	0x0070
        /*0014*/ 	.byte	0x00, 0xf0, 0x01, 0x28


	//----- nvinfo : EIATTR_SPARSE_MMA_MASK
	.align		4
.L_931:
        /*0018*/ 	.byte	0x03, 0x50
        /*001a*/ 	.short	0x0000


	//----- nvinfo : EIATTR_MAXREG_COUNT
	.align		4
        /*001c*/ 	.byte	0x03, 0x1b
        /*001e*/ 	.short	0x00a8


	//----- nvinfo : EIATTR_NUM_BARRIERS
	.align		4
        /*0020*/ 	.byte	0x02, 0x4c
        /*0022*/ 	.byte	0x10
	.zero		1


	//----- nvinfo : EIATTR_EXTERNS
	.align		4
        /*0024*/ 	.byte	0x04, 0x0f
        /*0026*/ 	.short	(.L_933 - .L_932)


	//   ....[0]....
	.align		4
.L_932:
        /*0028*/ 	.word	index@(__assertfail)


	//----- nvinfo : EIATTR_ANNOTATIONS
	.align		4
.L_933:
        /*002c*/ 	.byte	0x04, 0x55
        /*002e*/ 	.short	(.L_935 - .L_934)


	//   ....[0]....
.L_934:
        /* <DEDUP_REMOVED lines=33> */


	//----- nvinfo : EIATTR_MERCURY_ISA_VERSION
	.align		4
.L_935:
        /*0228*/ 	.byte	0x03, 0x5f
        /*022a*/ 	.short	0x0101


	//----- nvinfo : EIATTR_INT_WARP_WIDE_INSTR_OFFSETS
	.align		4
        /*022c*/ 	.byte	0x04, 0x31
        /*022e*/ 	.short	(.L_937 - .L_936)


	//   ....[0]....
.L_936:
        /*0230*/ 	.word	0x00000120


	//   ....[1]....
        /*0234*/ 	.word	0x000001c0


	//   ....[2]....
        /*0238*/ 	.word	0x00000230


	//----- nvinfo : EIATTR_COOP_GROUP_MASK_REGIDS
	.align		4
.L_937:
        /*023c*/ 	.byte	0x04, 0x29
        /*023e*/ 	.short	(.L_939 - .L_938)


	//   ....[0]....
.L_938:
        /*0240*/ 	.word	0xffffffff


	//   ....[1]....
        /*0244*/ 	.word	0xffffffff


	//   ....[2]....
        /*0248*/ 	.word	0xffffffff


	//   ....[3]....
        /*024c*/ 	.word	0xffffffff


	//   ....[4]....
        /*0250*/ 	.word	0xffffffff


	//   ....[5]....
        /*0254*/ 	.word	0xffffffff


	//   ....[6]....
        /*0258*/ 	.word	0xffffffff


	//   ....[7]....
        /*025c*/ 	.word	0xffffffff


	//   ....[8]....
        /*0260*/ 	.word	0xffffffff


	//   ....[9]....
        /*0264*/ 	.word	0xffffffff


	//   ....[10]....
        /*0268*/ 	.word	0xffffffff


	//   ....[11]....
        /*026c*/ 	.word	0xffffffff


	//   ....[12]....
        /*0270*/ 	.word	0xffffffff


	//   ....[13]....
        /*0274*/ 	.word	0xffffffff


	//   ....[14]....
        /*0278*/ 	.word	0xffffffff


	//   ....[15]....
        /*027c*/ 	.word	0xffffffff


	//   ....[16]....
        /*0280*/ 	.word	0xffffffff


	//   ....[17]....
        /*0284*/ 	.word	0xffffffff


	//   ....[18]....
        /*0288*/ 	.word	0xffffffff


	//   ....[19]....
        /*028c*/ 	.word	0xffffffff


	//   ....[20]....
        /*0290*/ 	.word	0xffffffff


	//   ....[21]....
        /*0294*/ 	.word	0xffffffff


	//   ....[22]....
        /*0298*/ 	.word	0xffffffff


	//   ....[23]....
        /*029c*/ 	.word	0xffffffff


	//   ....[24]....
        /*02a0*/ 	.word	0xffffffff


	//   ....[25]....
        /*02a4*/ 	.word	0xffffffff


	//   ....[26]....
        /*02a8*/ 	.word	0xffffffff


	//   ....[27]....
        /*02ac*/ 	.word	0xffffffff


	//   ....[28]....
        /*02b0*/ 	.word	0xffffffff


	//   ....[29]....
        /*02b4*/ 	.word	0xffffffff


	//   ....[30]....
        /*02b8*/ 	.word	0xffffffff


	//   ....[31]....
        /*02bc*/ 	.word	0xffffffff


	//   ....[32]....
        /*02c0*/ 	.word	0xffffffff


	//   ....[33]....
        /*02c4*/ 	.word	0xffffffff


	//   ....[34]....
        /*02c8*/ 	.word	0xffffffff


	//   ....[35]....
        /*02cc*/ 	.word	0xffffffff


	//   ....[36]....
        /*02d0*/ 	.word	0xffffffff


	//   ....[37]....
        /*02d4*/ 	.word	0xffffffff


	//   ....[38]....
        /*02d8*/ 	.word	0xffffffff


	//   ....[39]....
        /*02dc*/ 	.word	0xffffffff


	//   ....[40]....
        /*02e0*/ 	.word	0xffffffff


	//   ....[41]....
        /*02e4*/ 	.word	0xffffffff


	//   ....[42]....
        /*02e8*/ 	.word	0xffffffff


	//   ....[43]....
        /*02ec*/ 	.word	0xffffffff


	//   ....[44]....
        /*02f0*/ 	.word	0xffffffff


	//   ....[45]....
        /*02f4*/ 	.word	0xffffffff


	//   ....[46]....
        /*02f8*/ 	.word	0xffffffff


	//   ....[47]....
        /*02fc*/ 	.word	0xffffffff


	//   ....[48]....
        /*0300*/ 	.word	0xffffffff


	//   ....[49]....
        /*0304*/ 	.word	0xffffffff


	//   ....[50]....
        /*0308*/ 	.word	0x0500000f


	//   ....[51]....
        /*030c*/ 	.word	0x0500000f


	//   ....[52]....
        /*0310*/ 	.word	0x0500000f


	//   ....[53]....
        /*0314*/ 	.word	0x0500000f


	//   ....[54]....
        /*0318*/ 	.word	0x0500000f


	//   ....[55]....
        /*031c*/ 	.word	0x0500000f


	//   ....[56]....
        /*0320*/ 	.word	0x0500000f


	//   ....[57]....
        /*0324*/ 	.word	0x0500000f


	//   ....[58]....
        /*0328*/ 	.word	0x0500000f


	//   ....[59]....
        /*032c*/ 	.word	0x0500000f


	//   ....[60]....
        /*0330*/ 	.word	0x0500000f


	//   ....[61]....
        /*0334*/ 	.word	0x0500000f


	//   ....[62]....
        /*0338*/ 	.word	0x0500000f


	//   ....[63]....
        /*033c*/ 	.word	0x0500000f


	//   ....[64]....
        /*0340*/ 	.word	0x0500000f


	//   ....[65]....
        /*0344*/ 	.word	0x0500000f


	//   ....[66]....
        /*0348*/ 	.word	0x0500000f


	//   ....[67]....
        /*034c*/ 	.word	0x0500000f


	//----- nvinfo : EIATTR_COOP_GROUP_INSTR_OFFSETS
	.align		4
.L_939:
        /*0350*/ 	.byte	0x04, 0x28
        /*0352*/ 	.short	(.L_941 - .L_940)


	//   ....[0]....
.L_940:
        /*0354*/ 	.word	0x00000060


	//   ....[1]....
        /*0358*/ 	.word	0x00000130


	//   ....[2]....
        /*035c*/ 	.word	0x000001e0


	//   ....[3]....
        /*0360*/ 	.word	0x000003a0


	//   ....[4]....
        /*0364*/ 	.word	0x00000500


	//   ....[5]....
        /*0368*/ 	.word	0x00000620


	//   ....[6]....
        /*036c*/ 	.word	0x00000780


	//   ....[7]....
        /*0370*/ 	.word	0x00000da0


	//   ....[8]....
        /*0374*/ 	.word	0x00004fe0


	//   ....[9]....
        /*0378*/ 	.word	0x00005020


	//   ....[10]....
        /*037c*/ 	.word	0x000057a0


	//   ....[11]....
        /*0380*/ 	.word	0x000057f0


	//   ....[12]....
        /*0384*/ 	.word	0x0000a3a0


	//   ....[13]....
        /*0388*/ 	.word	0x0000a3f0


	//   ....[14]....
        /*038c*/ 	.word	0x0000afc0


	//   ....[15]....
        /*0390*/ 	.word	0x0000b000


	//   ....[16]....
        /*0394*/ 	.word	0x0000c4b0


	//   ....[17]....
        /*0398*/ 	.word	0x0000c4f0


	//   ....[18]....
        /*039c*/ 	.word	0x0000c5d0


	//   ....[19]....
        /*03a0*/ 	.word	0x0000c620


	//   ....[20]....
        /*03a4*/ 	.word	0x0000d900


	//   ....[21]....
        /*03a8*/ 	.word	0x0000d930


	//   ....[22]....
        /*03ac*/ 	.word	0x0000d960


	//   ....[23]....
        /*03b0*/ 	.word	0x0000d9d0


	//   ....[24]....
        /*03b4*/ 	.word	0x0000dea0


	//   ....[25]....
        /*03b8*/ 	.word	0x0000dee0


	//   ....[26]....
        /*03bc*/ 	.word	0x0000dfc0


	//   ....[27]....
        /*03c0*/ 	.word	0x0000dfe0


	//   ....[28]....
        /*03c4*/ 	.word	0x0000e0a0


	//   ....[29]....
        /*03c8*/ 	.word	0x0000e0c0


	//   ....[30]....
        /*03cc*/ 	.word	0x0000e190


	//   ....[31]....
        /*03d0*/ 	.word	0x0000e1d0


	//   ....[32]....
        /*03d4*/ 	.word	0x0000ebe0


	//   ....[33]....
        /*03d8*/ 	.word	0x0000f610


	//   ....[34]....
        /*03dc*/ 	.word	0x0000f620


	//   ....[35]....
        /*03e0*/ 	.word	0x0000f660


	//   ....[36]....
        /*03e4*/ 	.word	0x0000f6a0


	//   ....[37]....
        /*03e8*/ 	.word	0x0000f7a0


	//   ....[38]....
        /*03ec*/ 	.word	0x0000f7b0


	//   ....[39]....
        /*03f0*/ 	.word	0x0000f830


	//   ....[40]....
        /*03f4*/ 	.word	0x0000f840


	//   ....[41]....
        /*03f8*/ 	.word	0x0000f8c0


	//   ....[42]....
        /*03fc*/ 	.word	0x0000f8d0


	//   ....[43]....
        /*0400*/ 	.word	0x0000f950


	//   ....[44]....
        /*0404*/ 	.word	0x0000f960


	//   ....[45]....
        /*0408*/ 	.word	0x0000f9e0


	//   ....[46]....
        /*040c*/ 	.word	0x0000f9f0


	//   ....[47]....
        /*0410*/ 	.word	0x0000fa00


	//   ....[48]....
        /*0414*/ 	.word	0x0000fa40


	//   ....[49]....
        /*0418*/ 	.word	0x00011f50


	//   ....[50]....
        /*041c*/ 	.word	0x00012450


	//   ....[51]....
        /*0420*/ 	.word	0x000125c0


	//   ....[52]....
        /*0424*/ 	.word	0x00012610


	//   ....[53]....
        /*0428*/ 	.word	0x000127a0


	//   ....[54]....
        /*042c*/ 	.word	0x000127f0


	//   ....[55]....
        /*0430*/ 	.word	0x00012920


	//   ....[56]....
        /*0434*/ 	.word	0x00012970


	//   ....[57]....
        /*0438*/ 	.word	0x00012a80


	//   ....[58]....
        /*043c*/ 	.word	0x00012ad0


	//   ....[59]....
        /*0440*/ 	.word	0x00012be0


	//   ....[60]....
        /*0444*/ 	.word	0x00012c30


	//   ....[61]....
        /*0448*/ 	.word	0x00012d40


	//   ....[62]....
        /*044c*/ 	.word	0x00012d90


	//   ....[63]....
        /*0450*/ 	.word	0x00012e90


	//   ....[64]....
        /*0454*/ 	.word	0x00012ee0


	//   ....[65]....
        /*0458*/ 	.word	0x00012fd0


	//   ....[66]....
        /*045c*/ 	.word	0x00013020


	//   ....[67]....
        /*0460*/ 	.word	0x000133c0


	//----- nvinfo : EIATTR_REG_RECONFIG
	.align		4
.L_941:
        /*0464*/ 	.byte	0x01, 0x54
	.zero		2


	//----- nvinfo : EIATTR_SYSCALL_OFFSETS
	.align		4
        /*0468*/ 	.byte	0x04, 0x46
        /*046a*/ 	.short	(.L_943 - .L_942)


	//   ....[0]....
.L_942:
        /*046c*/ 	.word	0x00001170


	//   ....[1]....
        /*0470*/ 	.word	0x0000e830


	//   ....[2]....
        /*0474*/ 	.word	0x0000e970


	//   ....[3]....
        /*0478*/ 	.word	0x0000ea60


	//   ....[4]....
        /*047c*/ 	.word	0x0000f1d0


	//----- nvinfo : EIATTR_MBARRIER_INSTR_OFFSETS
	.align		4
.L_943:
        /*0480*/ 	.byte	0x04, 0x39
        /*0482*/ 	.short	(.L_945 - .L_944)


	//   ....[0]....
.L_944:
        /*0484*/ 	.word	0x00000250
        /*0488*/ 	.word	0x000000ff
        /*048c*/ 	.word	0x00034800
        /*0490*/ 	.short	0x0100
        /*0492*/ 	.byte	0x08
	.zero		1


	//   ....[1]....
        /*0494*/ 	.word	0x00000260
        /*0498*/ 	.word	0x000000ff
        /*049c*/ 	.word	0x00034820
        /*04a0*/ 	.short	0x0100
        /*04a2*/ 	.byte	0x08
	.zero		1


	//   ....[2]....
        /*04a4*/ 	.word	0x00000350
        /*04a8*/ 	.word	0x000000ff
        /*04ac*/ 	.word	0x00034830
        /*04b0*/ 	.short	0x0100
        /*04b2*/ 	.byte	0x08
	.zero		1


	//   ....[3]....
        /*04b4*/ 	.word	0x00000360
        /*04b8*/ 	.word	0x000000ff
        /*04bc*/ 	.word	0x00034840
        /*04c0*/ 	.short	0x0100
        /*04c2*/ 	.byte	0x08
	.zero		1


	//   ....[4]....
        /*04c4*/ 	.word	0x00000370
        /*04c8*/ 	.word	0x000000ff
        /*04cc*/ 	.word	0x00034838
        /*04d0*/ 	.short	0x0100
        /*04d2*/ 	.byte	0x08
	.zero		1


	//   ....[5]....
        /*04d4*/ 	.word	0x00000380
        /*04d8*/ 	.word	0x000000ff
        /*04dc*/ 	.word	0x00034848
        /*04e0*/ 	.short	0x0100
        /*04e2*/ 	.byte	0x08
	.zero		1


	//   ....[6]....
        /*04e4*/ 	.word	0x000004b0
        /*04e8*/ 	.word	0x000000ff
        /*04ec*/ 	.word	0x00034850
        /*04f0*/ 	.short	0x0100
        /*04f2*/ 	.byte	0x08
	.zero		1


	//   ....[7]....
        /*04f4*/ 	.word	0x000004c0
        /*04f8*/ 	.word	0x000000ff
        /*04fc*/ 	.word	0x00034860
        /*0500*/ 	.short	0x0100
        /*0502*/ 	.byte	0x08
	.zero		1


	//   ....[8]....
        /*0504*/ 	.word	0x000004d0
        /*0508*/ 	.word	0x000000ff
        /*050c*/ 	.word	0x00034858
        /*0510*/ 	.short	0x0100
        /*0512*/ 	.byte	0x08
	.zero		1


	//   ....[9]....
        /*0514*/ 	.word	0x000004e0
        /*0518*/ 	.word	0x000000ff
        /*051c*/ 	.word	0x00034868
        /*0520*/ 	.short	0x0100
        /*0522*/ 	.byte	0x08
	.zero		1


	//   ....[10]....
        /*0524*/ 	.word	0x000005d0
        /*0528*/ 	.word	0x000000ff
        /*052c*/ 	.word	0x00034870
        /*0530*/ 	.short	0x0100
        /*0532*/ 	.byte	0x06
	.zero		1


	//   ....[11]....
        /*0534*/ 	.word	0x000005e0
        /*0538*/ 	.word	0x000000ff
        /*053c*/ 	.word	0x00034880
        /*0540*/ 	.short	0x0100
        /*0542*/ 	.byte	0x06
	.zero		1


	//   ....[12]....
        /*0544*/ 	.word	0x000005f0
        /*0548*/ 	.word	0x000000ff
        /*054c*/ 	.word	0x00034878
        /*0550*/ 	.short	0x0100
        /*0552*/ 	.byte	0x06
	.zero		1


	//   ....[13]....
        /*0554*/ 	.word	0x00000600
        /*0558*/ 	.word	0x000000ff
        /*055c*/ 	.word	0x00034888
        /*0560*/ 	.short	0x0100
        /*0562*/ 	.byte	0x06
	.zero		1


	//   ....[14]....
        /*0564*/ 	.word	0x00000730
        /*0568*/ 	.word	0x000000ff
        /*056c*/ 	.word	0x00034890
        /*0570*/ 	.short	0x0100
        /*0572*/ 	.byte	0x08
	.zero		1


	//   ....[15]....
        /*0574*/ 	.word	0x00000740
        /*0578*/ 	.word	0x000000ff
        /*057c*/ 	.word	0x000348a0
        /*0580*/ 	.short	0x0100
        /*0582*/ 	.byte	0x08
	.zero		1


	//   ....[16]....
        /*0584*/ 	.word	0x00000750
        /*0588*/ 	.word	0x000000ff
        /*058c*/ 	.word	0x00034898
        /*0590*/ 	.short	0x0100
        /*0592*/ 	.byte	0x08
	.zero		1


	//   ....[17]....
        /*0594*/ 	.word	0x00000760
        /*0598*/ 	.word	0x000000ff
        /*059c*/ 	.word	0x000348a8
        /*05a0*/ 	.short	0x0100
        /*05a2*/ 	.byte	0x08
	.zero		1


	//   ....[18]....
        /*05a4*/ 	.word	0x00000890
        /*05a8*/ 	.word	0x000000ff
        /*05ac*/ 	.word	0x000348b0
        /*05b0*/ 	.short	0x0100
        /*05b2*/ 	.byte	0x08
	.zero		1


	//   ....[19]....
        /*05b4*/ 	.word	0x000008a0
        /*05b8*/ 	.word	0x000000ff
        /*05bc*/ 	.word	0x000348c0
        /*05c0*/ 	.short	0x0100
        /*05c2*/ 	.byte	0x08
	.zero		1


	//   ....[20]....
        /*05c4*/ 	.word	0x000008b0
        /*05c8*/ 	.word	0x000000ff
        /*05cc*/ 	.word	0x000348b8
        /*05d0*/ 	.short	0x0100
        /*05d2*/ 	.byte	0x08
	.zero		1


	//   ....[21]....
        /*05d4*/ 	.word	0x000008c0
        /*05d8*/ 	.word	0x000000ff
        /*05dc*/ 	.word	0x000348c8
        /*05e0*/ 	.short	0x0100
        /*05e2*/ 	.byte	0x08
	.zero		1


	//   ....[22]....
        /*05e4*/ 	.word	0x000011c0
        /*05e8*/ 	.word	0x000000ff
        /*05ec*/ 	.word	0x00034800
        /*05f0*/ 	.short	0x010a
        /*05f2*/ 	.byte	0x04
	.zero		1


	//   ....[23]....
        /*05f4*/ 	.word	0x00001260
        /*05f8*/ 	.word	0x00000003
        /*05fc*/ 	.word	0x00034830
        /*0600*/ 	.short	0x010a
        /*0602*/ 	.byte	0x3f
	.zero		1


	//   ....[24]....
        /*0604*/ 	.word	0x000012e0
        /*0608*/ 	.word	0x00000003
        /*060c*/ 	.word	0x00034830
        /*0610*/ 	.short	0x010a
        /*0612*/ 	.byte	0x3f
	.zero		1


	//   ....[25]....
        /*0614*/ 	.word	0x00004930
        /*0618*/ 	.word	0x00000003
        /*061c*/ 	.word	0x00000000
        /*0620*/ 	.short	0x0101
        /*0622*/ 	.byte	0x3f
	.zero		1


	//   ....[26]....
        /*0624*/ 	.word	0x00006e00
        /*0628*/ 	.word	0x000000ff
        /*062c*/ 	.word	0x00034830
        /*0630*/ 	.short	0x010a
        /*0632*/ 	.byte	0x06
	.zero		1


	//   ....[27]....
        /*0634*/ 	.word	0x00006e40
        /*0638*/ 	.word	0x000000ff
        /*063c*/ 	.word	0x00034830
        /*0640*/ 	.short	0x010a
        /*0642*/ 	.byte	0x06
	.zero		1


	//   ....[28]....
        /*0644*/ 	.word	0x00009520
        /*0648*/ 	.word	0x000000ff
        /*064c*/ 	.word	0x00034850
        /*0650*/ 	.short	0x010a
        /*0652*/ 	.byte	0x06
	.zero		1


	//   ....[29]....
        /*0654*/ 	.word	0x00009560
        /*0658*/ 	.word	0x000000ff
        /*065c*/ 	.word	0x00034850
        /*0660*/ 	.short	0x010a
        /*0662*/ 	.byte	0x06
	.zero		1


	//   ....[30]....
        /*0664*/ 	.word	0x0000b630
        /*0668*/ 	.word	0x0000007c
        /*066c*/ 	.word	0x00000000
        /*0670*/ 	.short	0x0101
        /*0672*/ 	.byte	0x3f
	.zero		1


	//   ....[31]....
        /*0674*/ 	.word	0x0000b6d0
        /*0678*/ 	.word	0x00000080
        /*067c*/ 	.word	0x00000000
        /*0680*/ 	.short	0x0101
        /*0682*/ 	.byte	0x3f
	.zero		1


	//   ....[32]....
        /*0684*/ 	.word	0x0000c410
        /*0688*/ 	.word	0x000000ff
        /*068c*/ 	.word	0x00034850
        /*0690*/ 	.short	0x010a
        /*0692*/ 	.byte	0x08
	.zero		1


	//   ....[33]....
        /*0694*/ 	.word	0x0000c450
        /*0698*/ 	.word	0x000000ff
        /*069c*/ 	.word	0x00034850
        /*06a0*/ 	.short	0x010a
        /*06a2*/ 	.byte	0x08
	.zero		1


	//   ....[34]....
        /*06a4*/ 	.word	0x0000d270
        /*06a8*/ 	.word	0x00000066
        /*06ac*/ 	.word	0x00000000
        /*06b0*/ 	.short	0x0101
        /*06b2*/ 	.byte	0x3f
	.zero		1


	//   ....[35]....
        /*06b4*/ 	.word	0x0000dec0
        /*06b8*/ 	.word	0x000000ff
        /*06bc*/ 	.word	0x00000000
        /*06c0*/ 	.short	0x0101
        /*06c2*/ 	.byte	0x04
	.zero		1


	//   ....[36]....
        /*06c4*/ 	.word	0x0000ee20
        /*06c8*/ 	.word	0x00000000
        /*06cc*/ 	.word	0x00034840
        /*06d0*/ 	.short	0x010a
        /*06d2*/ 	.byte	0x3f
	.zero		1


	//   ....[37]....
        /*06d4*/ 	.word	0x0000fb50
        /*06d8*/ 	.word	0x000000ff
        /*06dc*/ 	.word	0x00034800
        /*06e0*/ 	.short	0x0107
        /*06e2*/ 	.byte	0x24
	.zero		1


	//   ....[38]....
        /*06e4*/ 	.word	0x0000fbc0
        /*06e8*/ 	.word	0x000000ff
        /*06ec*/ 	.word	0x00034800
        /*06f0*/ 	.short	0x0101
        /*06f2*/ 	.byte	0x24
	.zero		1


	//   ....[39]....
        /*06f4*/ 	.word	0x0000fbf0
        /*06f8*/ 	.word	0x000000ff
        /*06fc*/ 	.word	0x00034820
        /*0700*/ 	.short	0x010a
        /*0702*/ 	.byte	0x24
	.zero		1


	//   ....[40]....
        /*0704*/ 	.word	0x0000ff30
        /*0708*/ 	.word	0x00000003
        /*070c*/ 	.word	0x00034840
        /*0710*/ 	.short	0x010a
        /*0712*/ 	.byte	0x3f
	.zero		1


	//   ....[41]....
        /*0714*/ 	.word	0x000102c0
        /*0718*/ 	.word	0x00000003
        /*071c*/ 	.word	0x00000060
        /*0720*/ 	.short	0x010a
        /*0722*/ 	.byte	0x3f
	.zero		1


	//   ....[42]....
        /*0724*/ 	.word	0x00010930
        /*0728*/ 	.word	0x00000003
        /*072c*/ 	.word	0x00034840
        /*0730*/ 	.short	0x010a
        /*0732*/ 	.byte	0x3f
	.zero		1


	//   ....[43]....
        /*0734*/ 	.word	0x00010cc0
        /*0738*/ 	.word	0x00000002
        /*073c*/ 	.word	0x00000060
        /*0740*/ 	.short	0x010a
        /*0742*/ 	.byte	0x3f
	.zero		1


	//   ....[44]....
        /*0744*/ 	.word	0x00011270
        /*0748*/ 	.word	0x00000002
        /*074c*/ 	.word	0x00034840
        /*0750*/ 	.short	0x010a
        /*0752*/ 	.byte	0x3f
	.zero		1


	//   ....[45]....
        /*0754*/ 	.word	0x00011600
        /*0758*/ 	.word	0x00000002
        /*075c*/ 	.word	0x00000060
        /*0760*/ 	.short	0x010a
        /*0762*/ 	.byte	0x3f
	.zero		1


	//   ....[46]....
        /*0764*/ 	.word	0x00011a50
        /*0768*/ 	.word	0x00000003
        /*076c*/ 	.word	0x00034860
        /*0770*/ 	.short	0x010a
        /*0772*/ 	.byte	0x3f
	.zero		1


	//   ....[47]....
        /*0774*/ 	.word	0x00011ed0
        /*0778*/ 	.word	0x00000000
        /*077c*/ 	.word	0x00034820
        /*0780*/ 	.short	0x010a
        /*0782*/ 	.byte	0x3f
	.zero		1


	//   ....[48]....
        /*0784*/ 	.word	0x000120a0
        /*0788*/ 	.word	0x00000006
        /*078c*/ 	.word	0x00000000
        /*0790*/ 	.short	0x010a
        /*0792*/ 	.byte	0x3f
	.zero		1


	//   ....[49]....
        /*0794*/ 	.word	0x000120f0
        /*0798*/ 	.word	0x00000003
        /*079c*/ 	.word	0x00000000
        /*07a0*/ 	.short	0x010a
        /*07a2*/ 	.byte	0x3f
	.zero		1


	//   ....[50]....
        /*07a4*/ 	.word	0x00012150
        /*07a8*/ 	.word	0x00000012
        /*07ac*/ 	.word	0x00000000
        /*07b0*/ 	.short	0x010a
        /*07b2*/ 	.byte	0x3f
	.zero		1


	//   ....[51]....
        /*07b4*/ 	.word	0x00012180
        /*07b8*/ 	.word	0x00000003
        /*07bc*/ 	.word	0x00000000
        /*07c0*/ 	.short	0x010a
        /*07c2*/ 	.byte	0x3f
	.zero		1


	//   ....[52]....
        /*07c4*/ 	.word	0x00012200
        /*07c8*/ 	.word	0x00000003
        /*07cc*/ 	.word	0x00034800
        /*07d0*/ 	.short	0x010a
        /*07d2*/ 	.byte	0x3f
	.zero		1


	//   ....[53]....
        /*07d4*/ 	.word	0x00012250
        /*07d8*/ 	.word	0x00000003
        /*07dc*/ 	.word	0x00034830
        /*07e0*/ 	.short	0x010a
        /*07e2*/ 	.byte	0x3f
	.zero		1


	//   ....[54]....
        /*07e4*/ 	.word	0x000122b0
        /*07e8*/ 	.word	0x00000015
        /*07ec*/ 	.word	0x00034830
        /*07f0*/ 	.short	0x010a
        /*07f2*/ 	.byte	0x3f
	.zero		1


	//   ....[55]....
        /*07f4*/ 	.word	0x00012310
        /*07f8*/ 	.word	0x0000000f
        /*07fc*/ 	.word	0x00034850
        /*0800*/ 	.short	0x010a
        /*0802*/ 	.byte	0x3f
	.zero		1


	//   ....[56]....
        /*0804*/ 	.word	0x00012370
        /*0808*/ 	.word	0x00000005
        /*080c*/ 	.word	0x00034850
        /*0810*/ 	.short	0x010a
        /*0812*/ 	.byte	0x3f
	.zero		1


	//   ....[57]....
        /*0814*/ 	.word	0x00012510
        /*0818*/ 	.word	0x00000000
        /*081c*/ 	.word	0x00034840
        /*0820*/ 	.short	0x010a
        /*0822*/ 	.byte	0x3f
	.zero		1


	//   ....[58]....
        /*0824*/ 	.word	0x00013060
        /*0828*/ 	.word	0x0000000b
        /*082c*/ 	.word	0x00034820
        /*0830*/ 	.short	0x010a
        /*0832*/ 	.byte	0x3f
	.zero		1


	//   ....[59]....
        /*0834*/ 	.word	0x000130b0
        /*0838*/ 	.word	0x00000003
        /*083c*/ 	.word	0x00034840
        /*0840*/ 	.short	0x010a
        /*0842*/ 	.byte	0x3f
	.zero		1


	//   ....[60]....
        /*0844*/ 	.word	0x00013100
        /*0848*/ 	.word	0x00000003
        /*084c*/ 	.word	0x00000060
        /*0850*/ 	.short	0x010a
        /*0852*/ 	.byte	0x3f
	.zero		1


	//   ....[61]....
        /*0854*/ 	.word	0x00013150
        /*0858*/ 	.word	0x00000003
        /*085c*/ 	.word	0x00034840
        /*0860*/ 	.short	0x010a
        /*0862*/ 	.byte	0x3f
	.zero		1


	//   ....[62]....
        /*0864*/ 	.word	0x000131a0
        /*0868*/ 	.word	0x00000002
        /*086c*/ 	.word	0x00000060
        /*0870*/ 	.short	0x010a
        /*0872*/ 	.byte	0x3f
	.zero		1


	//   ....[63]....
        /*0874*/ 	.word	0x000131f0
        /*0878*/ 	.word	0x00000002
        /*087c*/ 	.word	0x00034840
        /*0880*/ 	.short	0x010a
        /*0882*/ 	.byte	0x3f
	.zero		1


	//   ....[64]....
        /*0884*/ 	.word	0x00013240
        /*0888*/ 	.word	0x00000002
        /*088c*/ 	.word	0x00000060
        /*0890*/ 	.short	0x010a
        /*0892*/ 	.byte	0x3f
	.zero		1


	//   ....[65]....
        /*0894*/ 	.word	0x00013290
        /*0898*/ 	.word	0x00000003
        /*089c*/ 	.word	0x00034860
        /*08a0*/ 	.short	0x010a
        /*08a2*/ 	.byte	0x3f
	.zero		1


	//   ....[66]....
        /*08a4*/ 	.word	0x000132e0
        /*08a8*/ 	.word	0x00000000
        /*08ac*/ 	.word	0x00034820
        /*08b0*/ 	.short	0x010a
        /*08b2*/ 	.byte	0x3f
	.zero		1


	//   ....[67]....
        /*08b4*/ 	.word	0x00013480
        /*08b8*/ 	.word	0x00000006
        /*08bc*/ 	.word	0x00000000
        /*08c0*/ 	.short	0x010a
        /*08c2*/ 	.byte	0x3f
	.zero		1


	//   ....[68]....
        /*08c4*/ 	.word	0x000134d0
        /*08c8*/ 	.word	0x00000003
        /*08cc*/ 	.word	0x00000000
        /*08d0*/ 	.short	0x010a
        /*08d2*/ 	.byte	0x3f
	.zero		1


	//   ....[69]....
        /*08d4*/ 	.word	0x00013520
        /*08d8*/ 	.word	0x00000012
        /*08dc*/ 	.word	0x00000000
        /*08e0*/ 	.short	0x010a
        /*08e2*/ 	.byte	0x3f
	.zero		1


	//----- nvinfo : EIATTR_NUM_MBARRIERS
	.align		4
.L_945:
        /*08e4*/ 	.byte	0x03, 0x38
        /*08e6*/ 	.short	0x0016


	//----- nvinfo : EIATTR_EXIT_INSTR_OFFSETS
	.align		4
        /*08e8*/ 	.byte	0x04, 0x1c
        /*08ea*/ 	.short	(.L_947 - .L_946)


	//   ....[0]....
.L_946:
        /*08ec*/ 	.word	0x00000a00


	//   ....[1]....
        /*08f0*/ 	.word	0x0000e2d0


	//   ....[2]....
        /*08f4*/ 	.word	0x000121d0


	//----- nvinfo : EIATTR_MAX_THREADS
	.align		4
.L_947:
        /*08f8*/ 	.byte	0x04, 0x05
        /*08fa*/ 	.short	(.L_949 - .L_948)
.L_948:
        /*08fc*/ 	.word	0x00000180
        /*0900*/ 	.word	0x00000001
        /*0904*/ 	.word	0x00000001


	//----- nvinfo : EIATTR_CRS_STACK_SIZE
	.align		4
.L_949:
        /*0908*/ 	.byte	0x04, 0x1e
        /*090a*/ 	.short	(.L_951 - .L_950)
.L_950:
        /*090c*/ 	.word	0x00000000


	//----- nvinfo : EIATTR_CBANK_PARAM_SIZE
	.align		4
.L_951:
        /*0910*/ 	.byte	0x03, 0x19
        /*0912*/ 	.short	0x0a70


	//----- nvinfo : EIATTR_PARAM_CBANK
	.align		4
        /*0914*/ 	.byte	0x04, 0x0a
        /*0916*/ 	.short	(.L_953 - .L_952)
	.align		4
.L_952:
        /*0918*/ 	.word	index@(.nv.constant0._ZN7cutlass13device_kernelIN5flash11enable_sm90INS1_16FlashAttnFwdSm90INS1_25CollectiveMainloopFwdSm90ILi2EN4cute5tupleIJNS5_1CILi1EEES8_S8_EEENS6_IJNS7_ILi128EEENS7_ILi176EEESA_EEELi128ENS_6half_tEfNS_4arch4Sm90ELb0ELb0ELb1ELb0ELb0ELb0ELb0ELb1ELb1ELb1ELb0ELb0EEENS1_21CollectiveEpilogueFwdINS6_IJSA_SA_SB_EEES9_SD_SF_Li256ELb0ELb1ELb0ELb0EEENS1_29StaticPersistentTileSchedulerILb0EEEEEEEEEvNT_6ParamsE)
        /*091c*/ 	.short	0x0210
        /*091e*/ 	.short	0x0a70


	//----- nvinfo : EIATTR_SW_WAR
	.align		4
.L_953:
        /*0920*/ 	.byte	0x04, 0x36
        /*0922*/ 	.short	(.L_955 - .L_954)
.L_954:
        /*0924*/ 	.word	0x00000008
.L_955:


//--------------------- .nv.info._ZN7cutlass13device_kernelIN5flash11enable_sm90INS1_16FlashAttnFwdSm90INS1_25CollectiveMainloopFwdSm90ILi2EN4cute5tupleIJNS5_1CILi2EEENS7_ILi1EEES9_EEENS6_IJNS7_ILi128EEENS7_ILi176EEESB_EEELi128ENS_6half_tEfNS_4arch4Sm90ELb0ELb0ELb1ELb0ELb0ELb0ELb0ELb1ELb1ELb1ELb0ELb0EEENS1_21CollectiveEpilogueFwdINS6_IJSB_SB_SC_EEESA_SE_SG_Li256ELb0ELb1ELb0ELb0EEENS1_29StaticPersistentTileSchedulerILb0EEEEEEEEEvNT_6ParamsE --------------------------
	.section	.nv.info._ZN7cutlass13device_kernelIN5flash11enable_sm90INS1_16FlashAttnFwdSm90INS1_25CollectiveMainloopFwdSm90ILi2EN4cute5tupleIJNS5_1CILi2EEENS7_ILi1EEES9_EEENS6_IJNS7_ILi128EEENS7_ILi176EEESB_EEELi128ENS_6half_tEfNS_4arch4Sm90ELb0ELb0ELb1ELb0ELb0ELb0ELb0ELb1ELb1ELb1ELb0ELb0EEENS1_21CollectiveEpilogueFwdINS6_IJSB_SB_SC_EEESA_SE_SG_Li256ELb0ELb1ELb0ELb0EEENS1_29StaticPersistentTileSchedulerILb0EEEEEEEEEvNT_6ParamsE,"",@"SHT_CUDA_INFO"
	.sectionflags	@""
	.align	4


	//----- nvinfo : EIATTR_CUDA_API_VERSION
	.align		4
        /*0000*/ 	.byte	0x04, 0x37
        /*0002*/ 	.short	(.L_957 - .L_956)
.L_956:
        /*0004*/ 	.word	0x00000082


	//----- nvinfo : EIATTR_KPARAM_INFO
	.align		4
.L_957:
        /*0008*/ 	.byte	0x04, 0x17
        /*000a*/ 	.short	(.L_959 - .L_958)
.L_958:
        /*000c*/ 	.word	0x00000000
        /*0010*/ 	.short	0x0000
        /*0012*/ 	.short	0x0070
        /*0014*/ 	.byte	0x00, 0xf0, 0x01, 0x28


	//----- nvinfo : EIATTR_SPARSE_MMA_MASK
	.align		4
.L_959:
        /*0018*/ 	.byte	0x03, 0x50
        /*001a*/ 	.short	0x0000


	//----- nvinfo : EIATTR_MAXREG_COUNT
	.align		4
        /*001c*/ 	.byte	0x03, 0x1b
        /*001e*/ 	.short	0x00a8


	//----- nvinfo : EIATTR_NUM_BARRIERS
	.align		4
        /*0020*/ 	.byte	0x02, 0x4c
        /*0022*/ 	.byte	0x10
	.zero		1


	//----- nvinfo : EIATTR_EXTERNS
	.align		4
        /*0024*/ 	.byte	0x04, 0x0f
        /*0026*/ 	.short	(.L_961 - .L_960)


	//   ....[0]....
	.align		4
.L_960:
        /*0028*/ 	.word	index@(__assertfail)


	//----- nvinfo : EIATTR_ANNOTATIONS
	.align		4
.L_961:
        /*002c*/ 	.byte	0x04, 0x55
        /*002e*/ 	.short	(.L_963 - .L_962)


	//   ....[0]....
.L_962:
        /* <DEDUP_REMOVED lines=35> */


	//----- nvinfo : EIATTR_MERCURY_ISA_VERSION
	.align		4
.L_963:
        /*0250*/ 	.byte	0x03, 0x5f
        /*0252*/ 	.short	0x0101


	//----- nvinfo : EIATTR_INT_WARP_WIDE_INSTR_OFFSETS
	.align		4
        /*0254*/ 	.byte	0x04, 0x31
        /*0256*/ 	.short	(.L_965 - .L_964)


	//   ....[0]....
.L_964:
        /*0258*/ 	.word	0x00000120


	//   ....[1]....
        /*025c*/ 	.word	0x000001c0


	//   ....[2]....
        /*0260*/ 	.word	0x00000230


	//----- nvinfo : EIATTR_COOP_GROUP_MASK_REGIDS
	.align		4
.L_965:
        /*0264*/ 	.byte	0x04, 0x29
        /*0266*/ 	.short	(.L_967 - .L_966)


	//   ....[0]....
.L_966:
        /*0268*/ 	.word	0xffffffff


	//   ....[1]....
        /*026c*/ 	.word	0xffffffff


	//   ....[2]....
        /*0270*/ 	.word	0xffffffff


	//   ....[3]....
        /*0274*/ 	.word	0xffffffff


	//   ....[4]....
        /*0278*/ 	.word	0xffffffff


	//   ....[5]....
        /*027c*/ 	.word	0xffffffff


	//   ....[6]....
        /*0280*/ 	.word	0xffffffff


	//   ....[7]....
        /*0284*/ 	.word	0xffffffff


	//   ....[8]....
        /*0288*/ 	.word	0xffffffff


	//   ....[9]....
        /*028c*/ 	.word	0xffffffff


	//   ....[10]....
        /*0290*/ 	.word	0xffffffff


	//   ....[11]....
        /*0294*/ 	.word	0xffffffff


	//   ....[12]....
        /*0298*/ 	.word	0xffffffff


	//   ....[13]....
        /*029c*/ 	.word	0xffffffff


	//   ....[14]....
        /*02a0*/ 	.word	0xffffffff


	//   ....[15]....
        /*02a4*/ 	.word	0xffffffff


	//   ....[16]....
        /*02a8*/ 	.word	0xffffffff


	//   ....[17]....
        /*02ac*/ 	.word	0xffffffff


	//   ....[18]....
        /*02b0*/ 	.word	0xffffffff


	//   ....[19]....
        /*02b4*/ 	.word	0xffffffff


	//   ....[20]....
        /*02b8*/ 	.word	0xffffffff


	//   ....[21]....
        /*02bc*/ 	.word	0xffffffff


	//   ....[22]....
        /*02c0*/ 	.word	0xffffffff


	//   ....[23]....
        /*02c4*/ 	.word	0xffffffff


	//   ....[24]....
        /*02c8*/ 	.word	0xffffffff


	//   ....[25]....
        /*02cc*/ 	.word	0xffffffff


	//   ....[26]....
        /*02d0*/ 	.word	0xffffffff


	//   ....[27]....
        /*02d4*/ 	.word	0xffffffff


	//   ....[28]....
        /*02d8*/ 	.word	0xffffffff


	//   ....[29]....
        /*02dc*/ 	.word	0xffffffff


	//   ....[30]....
        /*02e0*/ 	.word	0xffffffff


	//   ....[31]....
        /*02e4*/ 	.word	0xffffffff


	//   ....[32]....
        /*02e8*/ 	.word	0xffffffff


	//   ....[33]....
        /*02ec*/ 	.word	0xffffffff


	//   ....[34]....
        /*02f0*/ 	.word	0xffffffff


	//   ....[35]....
        /*02f4*/ 	.word	0xffffffff


	//   ....[36]....
        /*02f8*/ 	.word	0xffffffff


	//   ....[37]....
        /*02fc*/ 	.word	0xffffffff


	//   ....[38]....
        /*0300*/ 	.word	0xffffffff


	//   ....[39]....
        /*0304*/ 	.word	0xffffffff


	//   ....[40]....
        /*0308*/ 	.word	0xffffffff


	//   ....[41]....
        /*030c*/ 	.word	0xffffffff


	//   ....[42]....
        /*0310*/ 	.word	0xffffffff


	//   ....[43]....
        /*0314*/ 	.word	0xffffffff


	//   ....[44]....
        /*0318*/ 	.word	0xffffffff


	//   ....[45]....
        /*031c*/ 	.word	0xffffffff


	//   ....[46]....
        /*0320*/ 	.word	0xffffffff


	//   ....[47]....
        /*0324*/ 	.word	0xffffffff


	//   ....[48]....
        /*0328*/ 	.word	0xffffffff


	//   ....[49]....
        /*032c*/ 	.word	0xffffffff


	//   ....[50]....
        /*0330*/ 	.word	0xffffffff


	//   ....[51]....
        /*0334*/ 	.word	0x0500000f


	//   ....[52]....
        /*0338*/ 	.word	0x0500000f


	//   ....[53]....
        /*033c*/ 	.word	0x0500000f


	//   ....[54]....
        /*0340*/ 	.word	0x0500000f


	//   ....[55]....
        /*0344*/ 	.word	0x0500000f


	//   ....[56]....
        /*0348*/ 	.word	0x0500000f


	//   ....[57]....
        /*034c*/ 	.word	0x0500000f


	//   ....[58]....
        /*0350*/ 	.word	0x0500000f


	//   ....[59]....
        /*0354*/ 	.word	0x0500000f


	//   ....[60]....
        /*0358*/ 	.word	0x0500000f


	//   ....[61]....
        /*035c*/ 	.word	0x0500000f


	//   ....[62]....
        /*0360*/ 	.word	0x0500000f


	//   ....[63]....
        /*0364*/ 	.word	0x0500000f


	//   ....[64]....
        /*0368*/ 	.word	0x0500000f


	//   ....[65]....
        /*036c*/ 	.word	0x0500000f


	//   ....[66]....
        /*0370*/ 	.word	0x0500000f


	//   ....[67]....
        /*0374*/ 	.word	0x0500000f


	//   ....[68]....
        /*0378*/ 	.word	0x0500000f


	//----- nvinfo : EIATTR_COOP_GROUP_INSTR_OFFSETS
	.align		4
.L_967:
        /*037c*/ 	.byte	0x04, 0x28
        /*037e*/ 	.short	(.L_969 - .L_968)


	//   ....[0]....
.L_968:
        /*0380*/ 	.word	0x00000060


	//   ....[1]....
        /*0384*/ 	.word	0x00000130


	//   ....[2]....
        /*0388*/ 	.word	0x000001d0


	//   ....[3]....
        /*038c*/ 	.word	0x000003b0


	//   ....[4]....
        /*0390*/ 	.word	0x000005e0


	//   ....[5]....
        /*0394*/ 	.word	0x00000810


	//   ....[6]....
        /*0398*/ 	.word	0x00000aa0


	//   ....[7]....
        /*039c*/ 	.word	0x00000dd0


	//   ....[8]....
        /*03a0*/ 	.word	0x000012c0


	//   ....[9]....
        /*03a4*/ 	.word	0x00005660


	//   ....[10]....
        /*03a8*/ 	.word	0x00005700


	//   ....[11]....
        /*03ac*/ 	.word	0x00005a00


	//   ....[12]....
        /*03b0*/ 	.word	0x00005bd0


	//   ....[13]....
        /*03b4*/ 	.word	0x0000ac80


	//   ....[14]....
        /*03b8*/ 	.word	0x0000acb0


	//   ....[15]....
        /*03bc*/ 	.word	0x0000acf0


	//   ....[16]....
        /*03c0*/ 	.word	0x0000ad00


	//   ....[17]....
        /*03c4*/ 	.word	0x0000c780


	//   ....[18]....
        /*03c8*/ 	.word	0x0000c7b0


	//   ....[19]....
        /*03cc*/ 	.word	0x0000c850


	//   ....[20]....
        /*03d0*/ 	.word	0x0000c8b0


	//   ....[21]....
        /*03d4*/ 	.word	0x0000db40


	//   ....[22]....
        /*03d8*/ 	.word	0x0000db70


	//   ....[23]....
        /*03dc*/ 	.word	0x0000dba0


	//   ....[24]....
        /*03e0*/ 	.word	0x0000dbd0


	//   ....[25]....
        /*03e4*/ 	.word	0x0000e210


	//   ....[26]....
        /*03e8*/ 	.word	0x0000e250


	//   ....[27]....
        /*03ec*/ 	.word	0x0000e320


	//   ....[28]....
        /*03f0*/ 	.word	0x0000e340


	//   ....[29]....
        /*03f4*/ 	.word	0x0000e400


	//   ....[30]....
        /*03f8*/ 	.word	0x0000e420


	//   ....[31]....
        /*03fc*/ 	.word	0x0000e4f0


	//   ....[32]....
        /*0400*/ 	.word	0x0000e530


	//   ....[33]....
        /*0404*/ 	.word	0x0000f020


	//   ....[34]....
        /*0408*/ 	.word	0x0000faf0


	//   ....[35]....
        /*040c*/ 	.word	0x0000fb20


	//   ....[36]....
        /*0410*/ 	.word	0x0000fbf0


	//   ....[37]....
        /*0414*/ 	.word	0x0000fc00


	//   ....[38]....
        /*0418*/ 	.word	0x0000fc90


	//   ....[39]....
        /*041c*/ 	.word	0x0000fca0


	//   ....[40]....
        /*0420*/ 	.word	0x0000fd30


	//   ....[41]....
        /*0424*/ 	.word	0x0000fd40


	//   ....[42]....
        /*0428*/ 	.word	0x0000fdd0


	//   ....[43]....
        /*042c*/ 	.word	0x0000fde0


	//   ....[44]....
        /*0430*/ 	.word	0x0000fe70


	//   ....[45]....
        /*0434*/ 	.word	0x0000fe80


	//   ....[46]....
        /*0438*/ 	.word	0x0000ff10


	//   ....[47]....
        /*043c*/ 	.word	0x0000ff20


	//   ....[48]....
        /*0440*/ 	.word	0x0000ff30


	//   ....[49]....
        /*0444*/ 	.word	0x0000ff80


	//   ....[50]....
        /*0448*/ 	.word	0x00012870


	//   ....[51]....
        /*044c*/ 	.word	0x00012d70


	//   ....[52]....
        /*0450*/ 	.word	0x00012ee0


	//   ....[53]....
        /*0454*/ 	.word	0x00012f40


	//   ....[54]....
        /*0458*/ 	.word	0x000130c0


	//   ....[55]....
        /*045c*/ 	.word	0x00013110


	//   ....[56]....
        /*0460*/ 	.word	0x00013230


	//   ....[57]....
        /*0464*/ 	.word	0x00013280


	//   ....[58]....
        /*0468*/ 	.word	0x000133a0


	//   ....[59]....
        /*046c*/ 	.word	0x000133f0


	//   ....[60]....
        /*0470*/ 	.word	0x00013510


	//   ....[61]....
        /*0474*/ 	.word	0x00013560


	//   ....[62]....
        /*0478*/ 	.word	0x00013680


	//   ....[63]....
        /*047c*/ 	.word	0x000136d0


	//   ....[64]....
        /*0480*/ 	.word	0x000137f0


	//   ....[65]....
        /*0484*/ 	.word	0x00013840


	//   ....[66]....
        /*0488*/ 	.word	0x00013940


	//   ....[67]....
        /*048c*/ 	.word	0x00013990


	//   ....[68]....
        /*0490*/ 	.word	0x00013d40


	//----- nvinfo : EIATTR_REG_RECONFIG
	.align		4
.L_969:
        /*0494*/ 	.byte	0x01, 0x54
	.zero		2


	//----- nvinfo : EIATTR_SYSCALL_OFFSETS
	.align		4
        /*0498*/ 	.byte	0x04, 0x46
        /*049a*/ 	.short	(.L_971 - .L_970)


	//   ....[0]....
.L_970:
        /*049c*/ 	.word	0x00001690


	//   ....[1]....
        /*04a0*/ 	.word	0x0000ec40


	//   ....[2]....
        /*04a4*/ 	.word	0x0000ed80


	//   ....[3]....
        /*04a8*/ 	.word	0x0000ee70


	//   ....[4]....
        /*04ac*/ 	.word	0x0000f6b0


	//----- nvinfo : EIATTR_MBARRIER_INSTR_OFFSETS
	.align		4
.L_971:
        /*04b0*/ 	.byte	0x04, 0x39
        /*04b2*/ 	.short	(.L_973 - .L_972)


	//   ....[0]....
.L_972:
        /*04b4*/ 	.word	0x00000250
        /*04b8*/ 	.word	0x000000ff
        /*04bc*/ 	.word	0x00034800
        /*04c0*/ 	.short	0x0100
        /*04c2*/ 	.byte	0x08
	.zero		1


	//   ....[1]....
        /*04c4*/ 	.word	0x00000260
        /*04c8*/ 	.word	0x000000ff
        /*04cc*/ 	.word	0x00034820
        /*04d0*/ 	.short	0x0100
        /*04d2*/ 	.byte	0x08
	.zero		1


	//   ....[2]....
        /*04d4*/ 	.word	0x00000350
        /*04d8*/ 	.word	0x000000ff
        /*04dc*/ 	.word	0x00034830
        /*04e0*/ 	.short	0x0100
        /*04e2*/ 	.byte	0x08
	.zero		1


	//   ....[3]....
        /*04e4*/ 	.word	0x00000360
        /*04e8*/ 	.word	0x000000ff
        /*04ec*/ 	.word	0x00034840
        /*04f0*/ 	.short	0x0100
        /*04f2*/ 	.byte	0x08
	.zero		1


	//   ....[4]....
        /*04f4*/ 	.word	0x00000370
        /*04f8*/ 	.word	0x000000ff
        /*04fc*/ 	.word	0x00034838
        /*0500*/ 	.short	0x0100
        /*0502*/ 	.byte	0x08
	.zero		1


	//   ....[5]....
        /*0504*/ 	.word	0x00000380
        /*0508*/ 	.word	0x000000ff
        /*050c*/ 	.word	0x00034848
        /*0510*/ 	.short	0x0100
        /*0512*/ 	.byte	0x08
	.zero		1


	//   ....[6]....
        /*0514*/ 	.word	0x00000590
        /*0518*/ 	.word	0x000000ff
        /*051c*/ 	.word	0x00034850
        /*0520*/ 	.short	0x0100
        /*0522*/ 	.byte	0x08
	.zero		1


	//   ....[7]....
        /*0524*/ 	.word	0x000005a0
        /*0528*/ 	.word	0x000000ff
        /*052c*/ 	.word	0x00034860
        /*0530*/ 	.short	0x0100
        /*0532*/ 	.byte	0x08
	.zero		1


	//   ....[8]....
        /*0534*/ 	.word	0x000005b0
        /*0538*/ 	.word	0x000000ff
        /*053c*/ 	.word	0x00034858
        /*0540*/ 	.short	0x0100
        /*0542*/ 	.byte	0x08
	.zero		1


	//   ....[9]....
        /*0544*/ 	.word	0x000005c0
        /*0548*/ 	.word	0x000000ff
        /*054c*/ 	.word	0x00034868
        /*0550*/ 	.short	0x0100
        /*0552*/ 	.byte	0x08
	.zero		1


	//   ....[10]....
        /*0554*/ 	.word	0x000007c0
        /*0558*/ 	.word	0x000000ff
        /*055c*/ 	.word	0x00034870
        /*0560*/ 	.short	0x0100
        /*0562*/ 	.byte	0x08
	.zero		1


	//   ....[11]....
        /*0564*/ 	.word	0x000007d0
        /*0568*/ 	.word	0x000000ff
        /*056c*/ 	.word	0x00034880
        /*0570*/ 	.short	0x0100
        /*0572*/ 	.byte	0x08
	.zero		1


	//   ....[12]....
        /*0574*/ 	.word	0x000007e0
        /*0578*/ 	.word	0x000000ff
        /*057c*/ 	.word	0x00034878
        /*0580*/ 	.short	0x0100
        /*0582*/ 	.byte	0x08
	.zero		1


	//   ....[13]....
        /*0584*/ 	.word	0x000007f0
        /*0588*/ 	.word	0x000000ff
        /*058c*/ 	.word	0x00034888
        /*0590*/ 	.short	0x0100
        /*0592*/ 	.byte	0x08
	.zero		1


	//   ....[14]....
        /*0594*/ 	.word	0x00000a50
        /*0598*/ 	.word	0x000000ff
        /*059c*/ 	.word	0x00034890
        /*05a0*/ 	.short	0x0100
        /*05a2*/ 	.byte	0x08
	.zero		1


	//   ....[15]....
        /*05a4*/ 	.word	0x00000a60
        /*05a8*/ 	.word	0x000000ff
        /*05ac*/ 	.word	0x000348a0
        /*05b0*/ 	.short	0x0100
        /*05b2*/ 	.byte	0x08
	.zero		1


	//   ....[16]....
        /*05b4*/ 	.word	0x00000a70
        /*05b8*/ 	.word	0x000000ff
        /*05bc*/ 	.word	0x00034898
        /*05c0*/ 	.short	0x0100
        /*05c2*/ 	.byte	0x08
	.zero		1


	//   ....[17]....
        /*05c4*/ 	.word	0x00000a80
        /*05c8*/ 	.word	0x000000ff
        /*05cc*/ 	.word	0x000348a8
        /*05d0*/ 	.short	0x0100
        /*05d2*/ 	.byte	0x08
	.zero		1


	//   ....[18]....
        /*05d4*/ 	.word	0x00000d30
        /*05d8*/ 	.word	0x000000ff
        /*05dc*/ 	.word	0x000348b0
        /*05e0*/ 	.short	0x0100
        /*05e2*/ 	.byte	0x08
	.zero		1


	//   ....[19]....
        /*05e4*/ 	.word	0x00000d40
        /*05e8*/ 	.word	0x000000ff
        /*05ec*/ 	.word	0x000348c0
        /*05f0*/ 	.short	0x0100
        /*05f2*/ 	.byte	0x08
	.zero		1


	//   ....[20]....
        /*05f4*/ 	.word	0x00000d50
        /*05f8*/ 	.word	0x000000ff
        /*05fc*/ 	.word	0x000348b8
        /*0600*/ 	.short	0x0100
        /*0602*/ 	.byte	0x08
	.zero		1


	//   ....[21]....
        /*0604*/ 	.word	0x00000d60
        /*0608*/ 	.word	0x000000ff
        /*060c*/ 	.word	0x000348c8
        /*0610*/ 	.short	0x0100
        /*0612*/ 	.byte	0x08
	.zero		1


	//   ....[22]....
        /*0614*/ 	.word	0x000016e0
        /*0618*/ 	.word	0x000000ff
        /*061c*/ 	.word	0x00034800
        /*0620*/ 	.short	0x010a
        /*0622*/ 	.byte	0x04
	.zero		1


	//   ....[23]....
        /*0624*/ 	.word	0x00001780
        /*0628*/ 	.word	0x00000003
        /*062c*/ 	.word	0x00034830
        /*0630*/ 	.short	0x010a
        /*0632*/ 	.byte	0x3f
	.zero		1


	//   ....[24]....
        /*0634*/ 	.word	0x000017c0
        /*0638*/ 	.word	0x00000003
        /*063c*/ 	.word	0x00034830
        /*0640*/ 	.short	0x010a
        /*0642*/ 	.byte	0x3f
	.zero		1


	//   ....[25]....
        /*0644*/ 	.word	0x00005f20
        /*0648*/ 	.word	0x00000003
        /*064c*/ 	.word	0x00000000
        /*0650*/ 	.short	0x0101
        /*0652*/ 	.byte	0x3f
	.zero		1


	//   ....[26]....
        /*0654*/ 	.word	0x00007050
        /*0658*/ 	.word	0x000000ff
        /*065c*/ 	.word	0x00034830
        /*0660*/ 	.short	0x010a
        /*0662*/ 	.byte	0x06
	.zero		1


	//   ....[27]....
        /*0664*/ 	.word	0x00007090
        /*0668*/ 	.word	0x000000ff
        /*066c*/ 	.word	0x00034830
        /*0670*/ 	.short	0x010a
        /*0672*/ 	.byte	0x06
	.zero		1


	//   ....[28]....
        /*0674*/ 	.word	0x00009770
        /*0678*/ 	.word	0x000000ff
        /*067c*/ 	.word	0x00034850
        /*0680*/ 	.short	0x010a
        /*0682*/ 	.byte	0x06
	.zero		1


	//   ....[29]....
        /*0684*/ 	.word	0x000097b0
        /*0688*/ 	.word	0x000000ff
        /*068c*/ 	.word	0x00034850
        /*0690*/ 	.short	0x010a
        /*0692*/ 	.byte	0x06
	.zero		1


	//   ....[30]....
        /*0694*/ 	.word	0x0000bdd0
        /*0698*/ 	.word	0x00000003
        /*069c*/ 	.word	0x00000000
        /*06a0*/ 	.short	0x0101
        /*06a2*/ 	.byte	0x3f
	.zero		1


	//   ....[31]....
        /*06a4*/ 	.word	0x0000c090
        /*06a8*/ 	.word	0x00000066
        /*06ac*/ 	.word	0x00000000
        /*06b0*/ 	.short	0x0101
        /*06b2*/ 	.byte	0x3f
	.zero		1


	//   ....[32]....
        /*06b4*/ 	.word	0x0000c6f0
        /*06b8*/ 	.word	0x000000ff
        /*06bc*/ 	.word	0x00034850
        /*06c0*/ 	.short	0x010a
        /*06c2*/ 	.byte	0x07
	.zero		1


	//   ....[33]....
        /*06c4*/ 	.word	0x0000c730
        /*06c8*/ 	.word	0x000000ff
        /*06cc*/ 	.word	0x00034850
        /*06d0*/ 	.short	0x010a
        /*06d2*/ 	.byte	0x07
	.zero		1


	//   ....[34]....
        /*06d4*/ 	.word	0x0000d070
        /*06d8*/ 	.word	0x0000000a
        /*06dc*/ 	.word	0x00000000
        /*06e0*/ 	.short	0x0101
        /*06e2*/ 	.byte	0x3f
	.zero		1


	//   ....[35]....
        /*06e4*/ 	.word	0x0000e1c0
        /*06e8*/ 	.word	0x000000ff
        /*06ec*/ 	.word	0x00000000
        /*06f0*/ 	.short	0x0101
        /*06f2*/ 	.byte	0x05
	.zero		1


	//   ....[36]....
        /*06f4*/ 	.word	0x0000e240
        /*06f8*/ 	.word	0x000000ff
        /*06fc*/ 	.word	0x00000000
        /*0700*/ 	.short	0x0101
        /*0702*/ 	.byte	0x04
	.zero		1


	//   ....[37]....
        /*0704*/ 	.word	0x0000f240
        /*0708*/ 	.word	0x00000002
        /*070c*/ 	.word	0x00034840
        /*0710*/ 	.short	0x010a
        /*0712*/ 	.byte	0x3f
	.zero		1


	//   ....[38]....
        /*0714*/ 	.word	0x00010090
        /*0718*/ 	.word	0x000000ff
        /*071c*/ 	.word	0x00034800
        /*0720*/ 	.short	0x0107
        /*0722*/ 	.byte	0x24
	.zero		1


	//   ....[39]....
        /*0724*/ 	.word	0x00010100
        /*0728*/ 	.word	0x000000ff
        /*072c*/ 	.word	0x00034800
        /*0730*/ 	.short	0x0101
        /*0732*/ 	.byte	0x24
	.zero		1


	//   ....[40]....
        /*0734*/ 	.word	0x00010120
        /*0738*/ 	.word	0x000000ff
        /*073c*/ 	.word	0x00034820
        /*0740*/ 	.short	0x010a
        /*0742*/ 	.byte	0x24
	.zero		1


	//   ....[41]....
        /*0744*/ 	.word	0x00010440
        /*0748*/ 	.word	0x00000003
        /*074c*/ 	.word	0x00034840
        /*0750*/ 	.short	0x010a
        /*0752*/ 	.byte	0x3f
	.zero		1


	//   ....[42]....
        /*0754*/ 	.word	0x00010880
        /*0758*/ 	.word	0x00000002
        /*075c*/ 	.word	0x00034860
        /*0760*/ 	.short	0x010a
        /*0762*/ 	.byte	0x3f
	.zero		1


	//   ....[43]....
        /*0764*/ 	.word	0x00010f50
        /*0768*/ 	.word	0x00000003
        /*076c*/ 	.word	0x00034840
        /*0770*/ 	.short	0x010a
        /*0772*/ 	.byte	0x3f
	.zero		1


	//   ....[44]....
        /*0774*/ 	.word	0x00011390
        /*0778*/ 	.word	0x00000002
        /*077c*/ 	.word	0x00034860
        /*0780*/ 	.short	0x010a
        /*0782*/ 	.byte	0x3f
	.zero		1


	//   ....[45]....
        /*0784*/ 	.word	0x000119c0
        /*0788*/ 	.word	0x00000003
        /*078c*/ 	.word	0x00034840
        /*0790*/ 	.short	0x010a
        /*0792*/ 	.byte	0x3f
	.zero		1


	//   ....[46]....
        /*0794*/ 	.word	0x00011df0
        /*0798*/ 	.word	0x00000002
        /*079c*/ 	.word	0x00034860
        /*07a0*/ 	.short	0x010a
        /*07a2*/ 	.byte	0x3f
	.zero		1


	//   ....[47]....
        /*07a4*/ 	.word	0x00012290
        /*07a8*/ 	.word	0x00000000
        /*07ac*/ 	.word	0x00034860
        /*07b0*/ 	.short	0x010a
        /*07b2*/ 	.byte	0x3f
	.zero		1


	//   ....[48]....
        /*07b4*/ 	.word	0x000127f0
        /*07b8*/ 	.word	0x00000000
        /*07bc*/ 	.word	0x00034820
        /*07c0*/ 	.short	0x010a
        /*07c2*/ 	.byte	0x3f
	.zero		1


	//   ....[49]....
        /*07c4*/ 	.word	0x000129e0
        /*07c8*/ 	.word	0x00000006
        /*07cc*/ 	.word	0x00000000
        /*07d0*/ 	.short	0x010a
        /*07d2*/ 	.byte	0x3f
	.zero		1


	//   ....[50]....
        /*07d4*/ 	.word	0x00012a10
        /*07d8*/ 	.word	0x00000007
        /*07dc*/ 	.word	0x00000000
        /*07e0*/ 	.short	0x010a
        /*07e2*/ 	.byte	0x3f
	.zero		1


	//   ....[51]....
        /*07e4*/ 	.word	0x00012a70
        /*07e8*/ 	.word	0x00000004
        /*07ec*/ 	.word	0x00000000
        /*07f0*/ 	.short	0x010a
        /*07f2*/ 	.byte	0x3f
	.zero		1


	//   ....[52]....
        /*07f4*/ 	.word	0x00012aa0
        /*07f8*/ 	.word	0x00000003
        /*07fc*/ 	.word	0x00000000
        /*0800*/ 	.short	0x010a
        /*0802*/ 	.byte	0x3f
	.zero		1


	//   ....[53]....
        /*0804*/ 	.word	0x00012b20
        /*0808*/ 	.word	0x00000003
        /*080c*/ 	.word	0x00034800
        /*0810*/ 	.short	0x010a
        /*0812*/ 	.byte	0x3f
	.zero		1


	//   ....[54]....
        /*0814*/ 	.word	0x00012b70
        /*0818*/ 	.word	0x00000003
        /*081c*/ 	.word	0x00034830
        /*0820*/ 	.short	0x010a
        /*0822*/ 	.byte	0x3f
	.zero		1


	//   ....[55]....
        /*0824*/ 	.word	0x00012bd0
        /*0828*/ 	.word	0x00000014
        /*082c*/ 	.word	0x00034830
        /*0830*/ 	.short	0x010a
        /*0832*/ 	.byte	0x3f
	.zero		1


	//   ....[56]....
        /*0834*/ 	.word	0x00012c30
        /*0838*/ 	.word	0x0000000f
        /*083c*/ 	.word	0x00034850
        /*0840*/ 	.short	0x010a
        /*0842*/ 	.byte	0x3f
	.zero		1


	//   ....[57]....
        /*0844*/ 	.word	0x00012c90
        /*0848*/ 	.word	0x00000005
        /*084c*/ 	.word	0x00034850
        /*0850*/ 	.short	0x010a
        /*0852*/ 	.byte	0x3f
	.zero		1


	//   ....[58]....
        /*0854*/ 	.word	0x00012e30
        /*0858*/ 	.word	0x00000002
        /*085c*/ 	.word	0x00034840
        /*0860*/ 	.short	0x010a
        /*0862*/ 	.byte	0x3f
	.zero		1


	//   ....[59]....
        /*0864*/ 	.word	0x000139e0
        /*0868*/ 	.word	0x00000003
        /*086c*/ 	.word	0x00034820
        /*0870*/ 	.short	0x010a
        /*0872*/ 	.byte	0x3f
	.zero		1


	//   ....[60]....
        /*0874*/ 	.word	0x00013a30
        /*0878*/ 	.word	0x00000003
        /*087c*/ 	.word	0x00034840
        /*0880*/ 	.short	0x010a
        /*0882*/ 	.byte	0x3f
	.zero		1


	//   ....[61]....
        /*0884*/ 	.word	0x00013a80
        /*0888*/ 	.word	0x00000002
        /*088c*/ 	.word	0x00034860
        /*0890*/ 	.short	0x010a
        /*0892*/ 	.byte	0x3f
	.zero		1


	//   ....[62]....
        /*0894*/ 	.word	0x00013ad0
        /*0898*/ 	.word	0x00000003
        /*089c*/ 	.word	0x00034840
        /*08a0*/ 	.short	0x010a
        /*08a2*/ 	.byte	0x3f
	.zero		1


	//   ....[63]....
        /*08a4*/ 	.word	0x00013b20
        /*08a8*/ 	.word	0x00000002
        /*08ac*/ 	.word	0x00034860
        /*08b0*/ 	.short	0x010a
        /*08b2*/ 	.byte	0x3f
	.zero		1


	//   ....[64]....
        /*08b4*/ 	.word	0x00013b70
        /*08b8*/ 	.word	0x00000003
        /*08bc*/ 	.word	0x00034840
        /*08c0*/ 	.short	0x010a
        /*08c2*/ 	.byte	0x3f
	.zero		1


	//   ....[65]....
        /*08c4*/ 	.word	0x00013bc0
        /*08c8*/ 	.word	0x00000002
        /*08cc*/ 	.word	0x00034860
        /*08d0*/ 	.short	0x010a
        /*08d2*/ 	.byte	0x3f
	.zero		1


	//   ....[66]....
        /*08d4*/ 	.word	0x00013c10
        /*08d8*/ 	.word	0x00000000
        /*08dc*/ 	.word	0x00034860
        /*08e0*/ 	.short	0x010a
        /*08e2*/ 	.byte	0x3f
	.zero		1


	//   ....[67]....
        /*08e4*/ 	.word	0x00013c60
        /*08e8*/ 	.word	0x00000000
        /*08ec*/ 	.word	0x00034820
        /*08f0*/ 	.short	0x010a
        /*08f2*/ 	.byte	0x3f
	.zero		1


	//   ....[68]....
        /*08f4*/ 	.word	0x00013e00
        /*08f8*/ 	.word	0x00000006
        /*08fc*/ 	.word	0x00000000
        /*0900*/ 	.short	0x010a
        /*0902*/ 	.byte	0x3f
	.zero		1


	//   ....[69]....
        /*0904*/ 	.word	0x00013e50
        /*0908*/ 	.word	0x00000007
        /*090c*/ 	.word	0x00000000
        /*0910*/ 	.short	0x010a
        /*0912*/ 	.byte	0x3f
	.zero		1


	//   ....[70]....
        /*0914*/ 	.word	0x00013ea0
        /*0918*/ 	.word	0x00000004
        /*091c*/ 	.word	0x00000000
        /*0920*/ 	.short	0x010a
        /*0922*/ 	.byte	0x3f
	.zero		1


	//----- nvinfo : EIATTR_NUM_MBARRIERS
	.align		4
.L_973:
        /*0924*/ 	.byte	0x03, 0x38
        /*0926*/ 	.short	0x0016


	//----- nvinfo : EIATTR_EXIT_INSTR_OFFSETS
	.align		4
        /*0928*/ 	.byte	0x04, 0x1c
        /*092a*/ 	.short	(.L_975 - .L_974)


	//   ....[0]....
.L_974:
        /*092c*/ 	.word	0x00000f20


	//   ....[1]....
        /*0930*/ 	.word	0x0000e630


	//   ....[2]....
        /*0934*/ 	.word	0x00012af0


	//----- nvinfo : EIATTR_MAX_THREADS
	.align		4
.L_975:
        /*0938*/ 	.byte	0x04, 0x05
        /*093a*/ 	.short	(.L_977 - .L_976)
.L_976:
        /*093c*/ 	.word	0x00000180
        /*0940*/ 	.word	0x00000001
        /*0944*/ 	.word	0x00000001


	//----- nvinfo : EIATTR_CRS_STACK_SIZE
	.align		4
.L_977:
        /*0948*/ 	.byte	0x04, 0x1e
        /*094a*/ 	.short	(.L_979 - .L_978)
.L_978:
        /*094c*/ 	.word	0x00000000


	//----- nvinfo : EIATTR_CBANK_PARAM_SIZE
	.align		4
.L_979:
        /*0950*/ 	.byte	0x03, 0x19
        /*0952*/ 	.short	0x0a70


	//----- nvinfo : EIATTR_PARAM_CBANK
	.align		4
        /*0954*/ 	.byte	0x04, 0x0a
        /*0956*/ 	.short	(.L_981 - .L_980)
	.align		4
.L_980:
        /*0958*/ 	.word	index@(.nv.constant0._ZN7cutlass13device_kernelIN5flash11enable_sm90INS1_16FlashAttnFwdSm90INS1_25CollectiveMainloopFwdSm90ILi2EN4cute5tupleIJNS5_1CILi2EEENS7_ILi1EEES9_EEENS6_IJNS7_ILi128EEENS7_ILi176EEESB_EEELi128ENS_6half_tEfNS_4arch4Sm90ELb0ELb0ELb1ELb0ELb0ELb0ELb0ELb1ELb1ELb1ELb0ELb0EEENS1_21CollectiveEpilogueFwdINS6_IJSB_SB_SC_EEESA_SE_SG_Li256ELb0ELb1ELb0ELb0EEENS1_29StaticPersistentTileSchedulerILb0EEEEEEEEEvNT_6ParamsE)
        /*095c*/ 	.short	0x0210
        /*095e*/ 	.short	0x0a70


	//----- nvinfo : EIATTR_SW_WAR
	.align		4
.L_981:
        /*0960*/ 	.byte	0x04, 0x36
        /*0962*/ 	.short	(.L_983 - .L_982)
.L_982:
        /*0964*/ 	.word	0x00000008
.L_983:


//--------------------- .nv.info._ZN7cutlass13device_kernelIN5flash11enable_sm90INS1_16FlashAttnFwdSm90INS1_25CollectiveMainloopFwdSm90ILi2EN4cute5tupleIJNS5_1CILi1EEES8_S8_EEENS6_IJNS7_ILi128EEENS7_ILi176EEESA_EEELi128ENS_6half_tEfNS_4arch4Sm90ELb0ELb0ELb1ELb1ELb0ELb0ELb0ELb1ELb1ELb1ELb0ELb0EEENS1_21CollectiveEpilogueFwdINS6_IJSA_SA_SB_EEES9_SD_SF_Li256ELb1ELb1ELb0ELb0EEENS1_36VarlenDynamicPersistentTileSchedulerILi128ELi176ELi256ELi128ELb0ELb1ELb1ELb0ELb1ELb1EEEEEEEEEvNT_6ParamsE --------------------------
	.section	.nv.info._ZN7cutlass13device_kernelIN5flash11enable_sm90INS1_16FlashAttnFwdSm90INS1_25CollectiveMainloopFwdSm90ILi2EN4cute5tupleIJNS5_1CILi1EEES8_S8_EEENS6_IJNS7_ILi128EEENS7_ILi176EEESA_EEELi128ENS_6half_tEfNS_4arch4Sm90ELb0ELb0ELb1ELb1ELb0ELb0ELb0ELb1ELb1ELb1ELb0ELb0EEENS1_21CollectiveEpilogueFwdINS6_IJSA_SA_SB_EEES9_SD_SF_Li256ELb1ELb1ELb0ELb0EEENS1_36VarlenDynamicPersistentTileSchedulerILi128ELi176ELi256ELi128ELb0ELb1ELb1ELb0ELb1ELb1EEEEEEEEEvNT_6ParamsE,"",@"SHT_CUDA_INFO"
	.sectionflags	@""
	.align	4


	//----- nvinfo : EIATTR_CUDA_API_VERSION
	.align		4
        /*0000*/ 	.byte	0x04, 0x37
        /*0002*/ 	.short	(.L_985 - .L_984)
.L_984:
        /*0004*/ 	.word	0x00000082


	//----- nvinfo : EIATTR_KPARAM_INFO
	.align		4
.L_985:
        /*0008*/ 	.byte	0x04, 0x17
        /*000a*/ 	.short	(.L_987 - .L_986)
.L_986:
        /*000c*/ 	.word	0x00000000
        /*0010*/ 	.short	0x0000
        /*0012*/ 	.short	0x0070
        /*0014*/ 	.byte	0x00, 0xf0, 0x01, 0x2a


	//----- nvinfo : EIATTR_SPARSE_MMA_MASK
	.align		4
.L_987:
        /*0018*/ 	.byte	0x03, 0x50
        /*001a*/ 	.short	0x0000


	//----- nvinfo : EIATTR_MAXREG_COUNT
	.align		4
        /*001c*/ 	.byte	0x03, 0x1b
        /*001e*/ 	.short	0x00a8


	//----- nvinfo : EIATTR_NUM_BARRIERS
	.align		4
        /*0020*/ 	.byte	0x02, 0x4c
        /*0022*/ 	.byte	0x10
	.zero		1


	//----- nvinfo : EIATTR_EXTERNS
	.align		4
        /*0024*/ 	.byte	0x04, 0x0f
        /*0026*/ 	.short	(.L_989 - .L_988)


	//   ....[0]....
	.align		4
.L_988:
        /*0028*/ 	.word	index@(__assertfail)


	//----- nvinfo : EIATTR_ANNOTATIONS
	.align		4
.L_989:
        /*002c*/ 	.byte	0x04, 0x55
        /*002e*/ 	.short	(.L_991 - .L_990)


	//   ....[0]....
.L_990:
        /* <DEDUP_REMOVED lines=76> */


	//----- nvinfo : EIATTR_MERCURY_ISA_VERSION
	.align		4
.L_991:
        /*04e0*/ 	.byte	0x03, 0x5f
        /*04e2*/ 	.short	0x0101


	//----- nvinfo : EIATTR_UNUSED_LOAD_BYTE_OFFSET
	.align		4
        /*04e4*/ 	.byte	0x04, 0x44
        /*04e6*/ 	.short	(.L_993 - .L_992)


	//   ....[0]....
.L_992:
        /*04e8*/ 	.word	0x00000a20
        /*04ec*/ 	.word	0x0000fff0


	//   ....[1]....
        /*04f0*/ 	.word	0x0000d380
        /*04f4*/ 	.word	0x0000fff0


	//----- nvinfo : EIATTR_INT_WARP_WIDE_INSTR_OFFSETS
	.align		4
.L_993:
        /*04f8*/ 	.byte	0x04, 0x31
        /*04fa*/ 	.short	(.L_995 - .L_994)


	//   ....[0]....
.L_994:
        /*04fc*/ 	.word	0x00000120


	//   ....[1]....
        /*0500*/ 	.word	0x000001c0


	//   ....[2]....
        /*0504*/ 	.word	0x00000230


	//   ....[3]....
        /*0508*/ 	.word	0x000104b0


	//   ....[4]....
        /*050c*/ 	.word	0x00010550


	//   ....[5]....
        /*0510*/ 	.word	0x00013e00


	//   ....[6]....
        /*0514*/ 	.word	0x00013e70


	//----- nvinfo : EIATTR_COOP_GROUP_MASK_REGIDS
	.align		4
.L_995:
        /*0518*/ 	.byte	0x04, 0x29
        /*051a*/ 	.short	(.L_997 - .L_996)


	//   ....[0]....
.L_996:
        /*051c*/ 	.word	0xffffffff


	//   ....[1]....
        /*0520*/ 	.word	0xffffffff


	//   ....[2]....
        /*0524*/ 	.word	0xffffffff


	//   ....[3]....
        /*0528*/ 	.word	0xffffffff


	//   ....[4]....
        /*052c*/ 	.word	0xffffffff


	//   ....[5]....
        /*0530*/ 	.word	0xffffffff


	//   ....[6]....
        /*0534*/ 	.word	0xffffffff


	//   ....[7]....
        /*0538*/ 	.word	0xffffffff


	//   ....[8]....
        /*053c*/ 	.word	0xffffffff


	//   ....[9]....
        /*0540*/ 	.word	0xffffffff


	//   ....[10]....
        /*0544*/ 	.word	0xffffffff


	//   ....[11]....
        /*0548*/ 	.word	0xffffffff


	//   ....[12]....
        /*054c*/ 	.word	0xffffffff


	//   ....[13]....
        /*0550*/ 	.word	0xffffffff


	//   ....[14]....
        /*0554*/ 	.word	0xffffffff


	//   ....[15]....
        /*0558*/ 	.word	0xffffffff


	//   ....[16]....
        /*055c*/ 	.word	0xffffffff


	//   ....[17]....
        /*0560*/ 	.word	0xffffffff


	//   ....[18]....
        /*0564*/ 	.word	0xffffffff


	//   ....[19]....
        /*0568*/ 	.word	0xffffffff


	//   ....[20]....
        /*056c*/ 	.word	0xffffffff


	//   ....[21]....
        /*0570*/ 	.word	0xffffffff


	//   ....[22]....
        /*0574*/ 	.word	0xffffffff


	//   ....[23]....
        /*0578*/ 	.word	0xffffffff


	//   ....[24]....
        /*057c*/ 	.word	0xffffffff


	//   ....[25]....
        /*0580*/ 	.word	0xffffffff


	//   ....[26]....
        /*0584*/ 	.word	0xffffffff


	//   ....[27]....
        /*0588*/ 	.word	0xffffffff


	//   ....[28]....
        /*058c*/ 	.word	0xffffffff


	//   ....[29]....
        /*0590*/ 	.word	0xffffffff


	//   ....[30]....
        /*0594*/ 	.word	0xffffffff


	//   ....[31]....
        /*0598*/ 	.word	0xffffffff


	//   ....[32]....
        /*059c*/ 	.word	0xffffffff


	//   ....[33]....
        /*05a0*/ 	.word	0xffffffff


	//   ....[34]....
        /*05a4*/ 	.word	0xffffffff


	//   ....[35]....
        /*05a8*/ 	.word	0xffffffff


	//   ....[36]....
        /*05ac*/ 	.word	0xffffffff


	//   ....[37]....
        /*05b0*/ 	.word	0xffffffff


	//   ....[38]....
        /*05b4*/ 	.word	0xffffffff


	//   ....[39]....
        /*05b8*/ 	.word	0xffffffff


	//   ....[40]....
        /*05bc*/ 	.word	0xffffffff


	//   ....[41]....
        /*05c0*/ 	.word	0xffffffff


	//   ....[42]....
        /*05c4*/ 	.word	0xffffffff


	//   ....[43]....
        /*05c8*/ 	.word	0xffffffff


	//   ....[44]....
        /*05cc*/ 	.word	0xffffffff


	//   ....[45]....
        /*05d0*/ 	.word	0xffffffff


	//   ....[46]....
        /*05d4*/ 	.word	0xffffffff


	//   ....[47]....
        /*05d8*/ 	.word	0xffffffff


	//   ....[48]....
        /*05dc*/ 	.word	0xffffffff


	//   ....[49]....
        /*05e0*/ 	.word	0xffffffff


	//   ....[50]....
        /*05e4*/ 	.word	0xffffffff


	//   ....[51]....
        /*05e8*/ 	.word	0xffffffff


	//   ....[52]....
        /*05ec*/ 	.word	0xffffffff


	//   ....[53]....
        /*05f0*/ 	.word	0xffffffff


	//   ....[54]....
        /*05f4*/ 	.word	0xffffffff


	//   ....[55]....
        /*05f8*/ 	.word	0xffffffff


	//   ....[56]....
        /*05fc*/ 	.word	0xffffffff


	//   ....[57]....
        /*0600*/ 	.word	0xffffffff


	//   ....[58]....
        /*0604*/ 	.word	0xffffffff


	//   ....[59]....
        /*0608*/ 	.word	0xffffffff


	//   ....[60]....
        /*060c*/ 	.word	0xffffffff


	//   ....[61]....
        /*0610*/ 	.word	0xffffffff


	//   ....[62]....
        /*0614*/ 	.word	0xffffffff


	//   ....[63]....
        /*0618*/ 	.word	0xffffffff


	//   ....[64]....
        /*061c*/ 	.word	0xffffffff


	//   ....[65]....
        /*0620*/ 	.word	0xffffffff


	//   ....[66]....
        /*0624*/ 	.word	0xffffffff


	//   ....[67]....
        /*0628*/ 	.word	0xffffffff


	//   ....[68]....
        /*062c*/ 	.word	0xffffffff


	//   ....[69]....
        /*0630*/ 	.word	0xffffffff


	//   ....[70]....
        /*0634*/ 	.word	0xffffffff


	//   ....[71]....
        /*0638*/ 	.word	0xffffffff


	//   ....[72]....
        /*063c*/ 	.word	0xffffffff


	//   ....[73]....
        /*0640*/ 	.word	0xffffffff


	//   ....[74]....
        /*0644*/ 	.word	0xffffffff


	//   ....[75]....
        /*0648*/ 	.word	0xffffffff


	//   ....[76]....
        /*064c*/ 	.word	0xffffffff


	//   ....[77]....
        /*0650*/ 	.word	0xffffffff


	//   ....[78]....
        /*0654*/ 	.word	0xffffffff


	//   ....[79]....
        /*0658*/ 	.word	0xffffffff


	//   ....[80]....
        /*065c*/ 	.word	0xffffffff


	//   ....[81]....
        /*0660*/ 	.word	0xffffffff


	//   ....[82]....
        /*0664*/ 	.word	0xffffffff


	//   ....[83]....
        /*0668*/ 	.word	0xffffffff


	//   ....[84]....
        /*066c*/ 	.word	0xffffffff


	//   ....[85]....
        /*0670*/ 	.word	0xffffffff


	//   ....[86]....
        /*0674*/ 	.word	0xffffffff


	//   ....[87]....
        /*0678*/ 	.word	0xffffffff


	//   ....[88]....
        /*067c*/ 	.word	0xffffffff


	//   ....[89]....
        /*0680*/ 	.word	0xffffffff


	//   ....[90]....
        /*0684*/ 	.word	0xffffffff


	//   ....[91]....
        /*0688*/ 	.word	0x0500000f


	//   ....[92]....
        /*068c*/ 	.word	0x0500000f


	//   ....[93]....
        /*0690*/ 	.word	0x0500000f


	//   ....[94]....
        /*0694*/ 	.word	0x0500000f


	//   ....[95]....
        /*0698*/ 	.word	0x0500000f


	//   ....[96]....
        /*069c*/ 	.word	0x0500000f


	//   ....[97]....
        /*06a0*/ 	.word	0x0500000f


	//   ....[98]....
        /*06a4*/ 	.word	0x0500000f


	//   ....[99]....
        /*06a8*/ 	.word	0x0500000f


	//   ....[100]....
        /*06ac*/ 	.word	0x0500000f


	//   ....[101]....
        /*06b0*/ 	.word	0x0500000f


	//   ....[102]....
        /*06b4*/ 	.word	0x0500000f


	//   ....[103]....
        /*06b8*/ 	.word	0x0500000f


	//   ....[104]....
        /*06bc*/ 	.word	0x0500000f


	//   ....[105]....
        /*06c0*/ 	.word	0x0500000f


	//   ....[106]....
        /*06c4*/ 	.word	0x0500000f


	//   ....[107]....
        /*06c8*/ 	.word	0x0500000f


	//   ....[108]....
        /*06cc*/ 	.word	0x0500000f


	//   ....[109]....
        /*06d0*/ 	.word	0x0500000f


	//   ....[110]....
        /*06d4*/ 	.word	0x0500000f


	//   ....[111]....
        /*06d8*/ 	.word	0x0500000f


	//   ....[112]....
        /*06dc*/ 	.word	0x0500000f


	//   ....[113]....
        /*06e0*/ 	.word	0x0500000f


	//   ....[114]....
        /*06e4*/ 	.word	0x0500000f


	//   ....[115]....
        /*06e8*/ 	.word	0x0500000f


	//   ....[116]....
        /*06ec*/ 	.word	0x0500000f


	//   ....[117]....
        /*06f0*/ 	.word	0x0500000f


	//   ....[118]....
        /*06f4*/ 	.word	0x0500000f


	//   ....[119]....
        /*06f8*/ 	.word	0x0500000f


	//   ....[120]....
        /*06fc*/ 	.word	0x0500000f


	//   ....[121]....
        /*0700*/ 	.word	0x0500000f


	//   ....[122]....
        /*0704*/ 	.word	0x0500000f


	//   ....[123]....
        /*0708*/ 	.word	0x0500000f


	//   ....[124]....
        /*070c*/ 	.word	0x0500000f


	//   ....[125]....
        /*0710*/ 	.word	0x0500000f


	//----- nvinfo : EIATTR_COOP_GROUP_INSTR_OFFSETS
	.align		4
.L_997:
        /*0714*/ 	.byte	0x04, 0x28
        /*0716*/ 	.short	(.L_999 - .L_998)


	//   ....[0]....
.L_998:
        /*0718*/ 	.word	0x00000060


	//   ....[1]....
        /*071c*/ 	.word	0x00000130


	//   ....[2]....
        /*0720*/ 	.word	0x000001e0


	//   ....[3]....
        /*0724*/ 	.word	0x000003a0


	//   ....[4]....
        /*0728*/ 	.word	0x00000500


	//   ....[5]....
        /*072c*/ 	.word	0x00000620


	//   ....[6]....
        /*0730*/ 	.word	0x00000780


	//   ....[7]....
        /*0734*/ 	.word	0x00001350


	//   ....[8]....
        /*0738*/ 	.word	0x000054f0


	//   ....[9]....
        /*073c*/ 	.word	0x00005590


	//   ....[10]....
        /*0740*/ 	.word	0x00005880


	//   ....[11]....
        /*0744*/ 	.word	0x00005a50


	//   ....[12]....
        /*0748*/ 	.word	0x0000a780


	//   ....[13]....
        /*074c*/ 	.word	0x0000a7d0


	//   ....[14]....
        /*0750*/ 	.word	0x0000b320


	//   ....[15]....
        /*0754*/ 	.word	0x0000b360


	//   ....[16]....
        /*0758*/ 	.word	0x0000c830


	//   ....[17]....
        /*075c*/ 	.word	0x0000c890


	//   ....[18]....
        /*0760*/ 	.word	0x0000cd80


	//   ....[19]....
        /*0764*/ 	.word	0x0000cd90


	//   ....[20]....
        /*0768*/ 	.word	0x0000de10


	//   ....[21]....
        /*076c*/ 	.word	0x0000de50


	//   ....[22]....
        /*0770*/ 	.word	0x0000de90


	//   ....[23]....
        /*0774*/ 	.word	0x0000dec0


	//   ....[24]....
        /*0778*/ 	.word	0x0000e450


	//   ....[25]....
        /*077c*/ 	.word	0x0000e460


	//   ....[26]....
        /*0780*/ 	.word	0x0000e530


	//   ....[27]....
        /*0784*/ 	.word	0x0000e550


	//   ....[28]....
        /*0788*/ 	.word	0x0000e620


	//   ....[29]....
        /*078c*/ 	.word	0x0000e640


	//   ....[30]....
        /*0790*/ 	.word	0x0000e720


	//   ....[31]....
        /*0794*/ 	.word	0x0000e740


	//   ....[32]....
        /*0798*/ 	.word	0x0000efc0


	//   ....[33]....
        /*079c*/ 	.word	0x0000efe0


	//   ....[34]....
        /*07a0*/ 	.word	0x0000f0b0


	//   ....[35]....
        /*07a4*/ 	.word	0x0000f0d0


	//   ....[36]....
        /*07a8*/ 	.word	0x0000f1a0


	//   ....[37]....
        /*07ac*/ 	.word	0x0000f1c0


	//   ....[38]....
        /*07b0*/ 	.word	0x0000f2a0


	//   ....[39]....
        /*07b4*/ 	.word	0x0000f2c0


	//   ....[40]....
        /*07b8*/ 	.word	0x0000f400


	//   ....[41]....
        /*07bc*/ 	.word	0x0000f5f0


	//   ....[42]....
        /*07c0*/ 	.word	0x0000f620


	//   ....[43]....
        /*07c4*/ 	.word	0x0000f650


	//   ....[44]....
        /*07c8*/ 	.word	0x0000f680


	//   ....[45]....
        /*07cc*/ 	.word	0x0000f6b0


	//   ....[46]....
        /*07d0*/ 	.word	0x0000f6e0


	//   ....[47]....
        /*07d4*/ 	.word	0x0000f860


	//   ....[48]....
        /*07d8*/ 	.word	0x0000f890


	//   ....[49]....
        /*07dc*/ 	.word	0x0000f8c0


	//   ....[50]....
        /*07e0*/ 	.word	0x0000f8f0


	//   ....[51]....
        /*07e4*/ 	.word	0x0000f920


	//   ....[52]....
        /*07e8*/ 	.word	0x0000f950


	//   ....[53]....
        /*07ec*/ 	.word	0x0000f9f0


	//   ....[54]....
        /*07f0*/ 	.word	0x0000fa20


	//   ....[55]....
        /*07f4*/ 	.word	0x0000fab0


	//   ....[56]....
        /*07f8*/ 	.word	0x00010ae0


	//   ....[57]....
        /*07fc*/ 	.word	0x00011700


	//   ....[58]....
        /*0800*/ 	.word	0x00011710


	//   ....[59]....
        /*0804*/ 	.word	0x00011730


	//   ....[60]....
        /*0808*/ 	.word	0x00011770


	//   ....[61]....
        /*080c*/ 	.word	0x00011880


	//   ....[62]....
        /*0810*/ 	.word	0x00011890


	//   ....[63]....
        /*0814*/ 	.word	0x00011920


	//   ....[64]....
        /*0818*/ 	.word	0x00011930


	//   ....[65]....
        /*081c*/ 	.word	0x000119c0


	//   ....[66]....
        /*0820*/ 	.word	0x000119d0


	//   ....[67]....
        /*0824*/ 	.word	0x00011a60


	//   ....[68]....
        /*0828*/ 	.word	0x00011a70


	//   ....[69]....
        /*082c*/ 	.word	0x00011b00


	//   ....[70]....
        /*0830*/ 	.word	0x00011b10


	//   ....[71]....
        /*0834*/ 	.word	0x00011b20


	//   ....[72]....
        /*0838*/ 	.word	0x00011b30


	//   ....[73]....
        /*083c*/ 	.word	0x00014540


	//   ....[74]....
        /*0840*/ 	.word	0x000145a0


	//   ....[75]....
        /*0844*/ 	.word	0x000145d0


	//   ....[76]....
        /*0848*/ 	.word	0x00014600


	//   ....[77]....
        /*084c*/ 	.word	0x00014630


	//   ....[78]....
        /*0850*/ 	.word	0x00014660


	//   ....[79]....
        /*0854*/ 	.word	0x00014690


	//   ....[80]....
        /*0858*/ 	.word	0x000146a0


	//   ....[81]....
        /*085c*/ 	.word	0x00014830


	//   ....[82]....
        /*0860*/ 	.word	0x00014860


	//   ....[83]....
        /*0864*/ 	.word	0x00014890


	//   ....[84]....
        /*0868*/ 	.word	0x000148c0


	//   ....[85]....
        /*086c*/ 	.word	0x000148f0


	//   ....[86]....
        /*0870*/ 	.word	0x00014920


	//   ....[87]....
        /*0874*/ 	.word	0x000149e0


	//   ....[88]....
        /*0878*/ 	.word	0x00014a00


	//   ....[89]....
        /*087c*/ 	.word	0x00014a70


	//   ....[90]....
        /*0880*/ 	.word	0x00014f00


	//   ....[91]....
        /*0884*/ 	.word	0x000153e0


	//   ....[92]....
        /*0888*/ 	.word	0x000155b0


	//   ....[93]....
        /*088c*/ 	.word	0x00015600


	//   ....[94]....
        /*0890*/ 	.word	0x00015720


	//   ....[95]....
        /*0894*/ 	.word	0x00015770


	//   ....[96]....
        /*0898*/ 	.word	0x000158b0


	//   ....[97]....
        /*089c*/ 	.word	0x00015900


	//   ....[98]....
        /*08a0*/ 	.word	0x00015a20


	//   ....[99]....
        /*08a4*/ 	.word	0x00015a70


	//   ....[100]....
        /*08a8*/ 	.word	0x00015b90


	//   ....[101]....
        /*08ac*/ 	.word	0x00015be0


	//   ....[102]....
        /*08b0*/ 	.word	0x00015d00


	//   ....[103]....
        /*08b4*/ 	.word	0x00015d50


	//   ....[104]....
        /*08b8*/ 	.word	0x00015e60


	//   ....[105]....
        /*08bc*/ 	.word	0x00015eb0


	//   ....[106]....
        /*08c0*/ 	.word	0x00015fb0


	//   ....[107]....
        /*08c4*/ 	.word	0x00016000


	//   ....[108]....
        /*08c8*/ 	.word	0x00016330


	//   ....[109]....
        /*08cc*/ 	.word	0x000163d0


	//   ....[110]....
        /*08d0*/ 	.word	0x00016500


	//   ....[111]....
        /*08d4*/ 	.word	0x00016570


	//   ....[112]....
        /*08d8*/ 	.word	0x000165f0


	//   ....[113]....
        /*08dc*/ 	.word	0x00016670


	//   ....[114]....
        /*08e0*/ 	.word	0x000166f0


	//   ....[115]....
        /*08e4*/ 	.word	0x00016780


	//   ....[116]....
        /*08e8*/ 	.word	0x00016820


	//   ....[117]....
        /*08ec*/ 	.word	0x000168c0


	//   ....[118]....
        /*08f0*/ 	.word	0x00016930


	//   ....[119]....
        /*08f4*/ 	.word	0x000169a0


	//   ....[120]....
        /*08f8*/ 	.word	0x00016a10


	//   ....[121]....
        /*08fc*/ 	.word	0x00016a90


	//   ....[122]....
        /*0900*/ 	.word	0x00016b10


	//   ....[123]....
        /*0904*/ 	.word	0x00016bb0


	//   ....[124]....
        /*0908*/ 	.word	0x00016c40


	//   ....[125]....
        /*090c*/ 	.word	0x00016d70


	//----- nvinfo : EIATTR_REG_RECONFIG
	.align		4
.L_999:
        /*0910*/ 	.byte	0x01, 0x54
	.zero		2


	//----- nvinfo : EIATTR_SYSCALL_OFFSETS
	.align		4
        /*0914*/ 	.byte	0x04, 0x46
        /*0916*/ 	.short	(.L_1001 - .L_1000)


	//   ....[0]....
.L_1000:
        /*0918*/ 	.word	0x00001530


	//   ....[1]....
        /*091c*/ 	.word	0x000106c0


	//   ....[2]....
        /*0920*/ 	.word	0x00010820


	//   ....[3]....
        /*0924*/ 	.word	0x00010920


	//   ....[4]....
        /*0928*/ 	.word	0x000112c0


	//----- nvinfo : EIATTR_MBARRIER_INSTR_OFFSETS
	.align		4
.L_1001:
        /*092c*/ 	.byte	0x04, 0x39
        /*092e*/ 	.short	(.L_1003 - .L_1002)


	//   ....[0]....
.L_1002:
        /*0930*/ 	.word	0x00000250
        /*0934*/ 	.word	0x000000ff
        /*0938*/ 	.word	0x00034800
        /*093c*/ 	.short	0x0100
        /*093e*/ 	.byte	0x08
	.zero		1


	//   ....[1]....
        /*0940*/ 	.word	0x00000260
        /*0944*/ 	.word	0x000000ff
        /*0948*/ 	.word	0x00034820
        /*094c*/ 	.short	0x0100
        /*094e*/ 	.byte	0x08
	.zero		1


	//   ....[2]....
        /*0950*/ 	.word	0x00000350
        /*0954*/ 	.word	0x000000ff
        /*0958*/ 	.word	0x00034830
        /*095c*/ 	.short	0x0100
        /*095e*/ 	.byte	0x08
	.zero		1


	//   ....[3]....
        /*0960*/ 	.word	0x00000360
        /*0964*/ 	.word	0x000000ff
        /*0968*/ 	.word	0x00034840
        /*096c*/ 	.short	0x0100
        /*096e*/ 	.byte	0x08
	.zero		1


	//   ....[4]....
        /*0970*/ 	.word	0x00000370
        /*0974*/ 	.word	0x000000ff
        /*0978*/ 	.word	0x00034838
        /*097c*/ 	.short	0x0100
        /*097e*/ 	.byte	0x08
	.zero		1


	//   ....[5]....
        /*0980*/ 	.word	0x00000380
        /*0984*/ 	.word	0x000000ff
        /*0988*/ 	.word	0x00034848
        /*098c*/ 	.short	0x0100
        /*098e*/ 	.byte	0x08
	.zero		1


	//   ....[6]....
        /*0990*/ 	.word	0x000004b0
        /*0994*/ 	.word	0x000000ff
        /*0998*/ 	.word	0x00034850
        /*099c*/ 	.short	0x0100
        /*099e*/ 	.byte	0x08
	.zero		1


	//   ....[7]....
        /*09a0*/ 	.word	0x000004c0
        /*09a4*/ 	.word	0x000000ff
        /*09a8*/ 	.word	0x00034860
        /*09ac*/ 	.short	0x0100
        /*09ae*/ 	.byte	0x08
	.zero		1


	//   ....[8]....
        /*09b0*/ 	.word	0x000004d0
        /*09b4*/ 	.word	0x000000ff
        /*09b8*/ 	.word	0x00034858
        /*09bc*/ 	.short	0x0100
        /*09be*/ 	.byte	0x08
	.zero		1


	//   ....[9]....
        /*09c0*/ 	.word	0x000004e0
        /*09c4*/ 	.word	0x000000ff
        /*09c8*/ 	.word	0x00034868
        /*09cc*/ 	.short	0x0100
        /*09ce*/ 	.byte	0x08
	.zero		1


	//   ....[10]....
        /*09d0*/ 	.word	0x000005d0
        /*09d4*/ 	.word	0x000000ff
        /*09d8*/ 	.word	0x00034870
        /*09dc*/ 	.short	0x0100
        /*09de*/ 	.byte	0x06
	.zero		1


	//   ....[11]....
        /*09e0*/ 	.word	0x000005e0
        /*09e4*/ 	.word	0x000000ff
        /*09e8*/ 	.word	0x00034880
        /*09ec*/ 	.short	0x0100
        /*09ee*/ 	.byte	0x06
	.zero		1


	//   ....[12]....
        /*09f0*/ 	.word	0x000005f0
        /*09f4*/ 	.word	0x000000ff
        /*09f8*/ 	.word	0x00034878
        /*09fc*/ 	.short	0x0100
        /*09fe*/ 	.byte	0x06
	.zero		1


	//   ....[13]....
        /*0a00*/ 	.word	0x00000600
        /*0a04*/ 	.word	0x000000ff
        /*0a08*/ 	.word	0x00034888
        /*0a0c*/ 	.short	0x0100
        /*0a0e*/ 	.byte	0x06
	.zero		1


	//   ....[14]....
        /*0a10*/ 	.word	0x00000730
        /*0a14*/ 	.word	0x000000ff
        /*0a18*/ 	.word	0x00034890
        /*0a1c*/ 	.short	0x0100
        /*0a1e*/ 	.byte	0x08
	.zero		1


	//   ....[15]....
        /*0a20*/ 	.word	0x00000740
        /*0a24*/ 	.word	0x000000ff
        /*0a28*/ 	.word	0x000348a0
        /*0a2c*/ 	.short	0x0100
        /*0a2e*/ 	.byte	0x08
	.zero		1


	//   ....[16]....
        /*0a30*/ 	.word	0x00000750
        /*0a34*/ 	.word	0x000000ff
        /*0a38*/ 	.word	0x00034898
        /*0a3c*/ 	.short	0x0100
        /*0a3e*/ 	.byte	0x08
	.zero		1


	//   ....[17]....
        /*0a40*/ 	.word	0x00000760
        /*0a44*/ 	.word	0x000000ff
        /*0a48*/ 	.word	0x000348a8
        /*0a4c*/ 	.short	0x0100
        /*0a4e*/ 	.byte	0x08
	.zero		1


	//   ....[18]....
        /*0a50*/ 	.word	0x00000890
        /*0a54*/ 	.word	0x000000ff
        /*0a58*/ 	.word	0x000348b0
        /*0a5c*/ 	.short	0x0100
        /*0a5e*/ 	.byte	0x08
	.zero		1


	//   ....[19]....
        /*0a60*/ 	.word	0x000008a0
        /*0a64*/ 	.word	0x000000ff
        /*0a68*/ 	.word	0x000348c0
        /*0a6c*/ 	.short	0x0100
        /*0a6e*/ 	.byte	0x08
	.zero		1


	//   ....[20]....
        /*0a70*/ 	.word	0x000008b0
        /*0a74*/ 	.word	0x000000ff
        /*0a78*/ 	.word	0x000348b8
        /*0a7c*/ 	.short	0x0100
        /*0a7e*/ 	.byte	0x08
	.zero		1


	//   ....[21]....
        /*0a80*/ 	.word	0x000008c0
        /*0a84*/ 	.word	0x000000ff
        /*0a88*/ 	.word	0x000348c8
        /*0a8c*/ 	.short	0x0100
        /*0a8e*/ 	.byte	0x08
	.zero		1


	//   ....[22]....
        /*0a90*/ 	.word	0x000015e0
        /*0a94*/ 	.word	0x00000000
        /*0a98*/ 	.word	0x00034800
        /*0a9c*/ 	.short	0x010a
        /*0a9e*/ 	.byte	0x3f
	.zero		1


	//   ....[23]....
        /*0aa0*/ 	.word	0x00001650
        /*0aa4*/ 	.word	0x0000000a
        /*0aa8*/ 	.word	0x00034830
        /*0aac*/ 	.short	0x010a
        /*0aae*/ 	.byte	0x3f
	.zero		1


	//   ....[24]....
        /*0ab0*/ 	.word	0x000016c0
        /*0ab4*/ 	.word	0x0000000a
        /*0ab8*/ 	.word	0x00034830
        /*0abc*/ 	.short	0x010a
        /*0abe*/ 	.byte	0x3f
	.zero		1


	//   ....[25]....
        /*0ac0*/ 	.word	0x000063f0
        /*0ac4*/ 	.word	0x0000000b
        /*0ac8*/ 	.word	0x00000000
        /*0acc*/ 	.short	0x0101
        /*0ace*/ 	.byte	0x3f
	.zero		1


	//   ....[26]....
        /*0ad0*/ 	.word	0x000071a0
        /*0ad4*/ 	.word	0x00000000
        /*0ad8*/ 	.word	0x00034830
        /*0adc*/ 	.short	0x010a
        /*0ade*/ 	.byte	0x3f
	.zero		1


	//   ....[27]....
        /*0ae0*/ 	.word	0x000071e0
        /*0ae4*/ 	.word	0x00000000
        /*0ae8*/ 	.word	0x00034830
        /*0aec*/ 	.short	0x010a
        /*0aee*/ 	.byte	0x3f
	.zero		1


	//   ....[28]....
        /*0af0*/ 	.word	0x000098b0
        /*0af4*/ 	.word	0x000000ff
        /*0af8*/ 	.word	0x00034850
        /*0afc*/ 	.short	0x010a
        /*0afe*/ 	.byte	0x06
	.zero		1


	//   ....[29]....
        /*0b00*/ 	.word	0x000098f0
        /*0b04*/ 	.word	0x000000ff
        /*0b08*/ 	.word	0x00034850
        /*0b0c*/ 	.short	0x010a
        /*0b0e*/ 	.byte	0x06
	.zero		1


	//   ....[30]....
        /*0b10*/ 	.word	0x0000b990
        /*0b14*/ 	.word	0x00000080
        /*0b18*/ 	.word	0x00000000
        /*0b1c*/ 	.short	0x0101
        /*0b1e*/ 	.byte	0x3f
	.zero		1


	//   ....[31]....
        /*0b20*/ 	.word	0x0000ba20
        /*0b24*/ 	.word	0x00000082
        /*0b28*/ 	.word	0x00000000
        /*0b2c*/ 	.short	0x0101
        /*0b2e*/ 	.byte	0x3f
	.zero		1


	//   ....[32]....
        /*0b30*/ 	.word	0x0000c790
        /*0b34*/ 	.word	0x00000008
        /*0b38*/ 	.word	0x00034850
        /*0b3c*/ 	.short	0x010a
        /*0b3e*/ 	.byte	0x3f
	.zero		1


	//   ....[33]....
        /*0b40*/ 	.word	0x0000c7d0
        /*0b44*/ 	.word	0x00000008
        /*0b48*/ 	.word	0x00034850
        /*0b4c*/ 	.short	0x010a
        /*0b4e*/ 	.byte	0x3f
	.zero		1


	//   ....[34]....
        /*0b50*/ 	.word	0x0000d060
        /*0b54*/ 	.word	0x00000007
        /*0b58*/ 	.word	0x00000000
        /*0b5c*/ 	.short	0x0101
        /*0b5e*/ 	.byte	0x3f
	.zero		1


	//   ....[35]....
        /*0b60*/ 	.word	0x0000e440
        /*0b64*/ 	.word	0x0000001c
        /*0b68*/ 	.word	0x00000000
        /*0b6c*/ 	.short	0x0101
        /*0b6e*/ 	.byte	0x3f
	.zero		1


	//   ....[36]....
        /*0b70*/ 	.word	0x00010d70
        /*0b74*/ 	.word	0x00000000
        /*0b78*/ 	.word	0x00034840
        /*0b7c*/ 	.short	0x010a
        /*0b7e*/ 	.byte	0x3f
	.zero		1


	//   ....[37]....
        /*0b80*/ 	.word	0x00011c90
        /*0b84*/ 	.word	0x00000009
        /*0b88*/ 	.word	0x00034800
        /*0b8c*/ 	.short	0x0107
        /*0b8e*/ 	.byte	0x3f
	.zero		1


	//   ....[38]....
        /*0b90*/ 	.word	0x00011da0
        /*0b94*/ 	.word	0x00000002
        /*0b98*/ 	.word	0x00034800
        /*0b9c*/ 	.short	0x0101
        /*0b9e*/ 	.byte	0x3f
	.zero		1


	//   ....[39]....
        /*0ba0*/ 	.word	0x00011dc0
        /*0ba4*/ 	.word	0x00000002
        /*0ba8*/ 	.word	0x00034820
        /*0bac*/ 	.short	0x010a
        /*0bae*/ 	.byte	0x3f
	.zero		1


	//   ....[40]....
        /*0bb0*/ 	.word	0x00012150
        /*0bb4*/ 	.word	0x00000003
        /*0bb8*/ 	.word	0x00034840
        /*0bbc*/ 	.short	0x010a
        /*0bbe*/ 	.byte	0x3f
	.zero		1


	//   ....[41]....
        /*0bc0*/ 	.word	0x00012510
        /*0bc4*/ 	.word	0x00000003
        /*0bc8*/ 	.word	0x00000060
        /*0bcc*/ 	.short	0x010a
        /*0bce*/ 	.byte	0x3f
	.zero		1


	//   ....[42]....
        /*0bd0*/ 	.word	0x00012c10
        /*0bd4*/ 	.word	0x00000003
        /*0bd8*/ 	.word	0x00034840
        /*0bdc*/ 	.short	0x010a
        /*0bde*/ 	.byte	0x3f
	.zero		1


	//   ....[43]....
        /*0be0*/ 	.word	0x00012fd0
        /*0be4*/ 	.word	0x00000002
        /*0be8*/ 	.word	0x00000060
        /*0bec*/ 	.short	0x010a
        /*0bee*/ 	.byte	0x3f
	.zero		1


	//   ....[44]....
        /*0bf0*/ 	.word	0x00013600
        /*0bf4*/ 	.word	0x00000002
        /*0bf8*/ 	.word	0x00034840
        /*0bfc*/ 	.short	0x010a
        /*0bfe*/ 	.byte	0x3f
	.zero		1


	//   ....[45]....
        /*0c00*/ 	.word	0x000139c0
        /*0c04*/ 	.word	0x00000002
        /*0c08*/ 	.word	0x00000060
        /*0c0c*/ 	.short	0x010a
        /*0c0e*/ 	.byte	0x3f
	.zero		1


	//   ....[46]....
        /*0c10*/ 	.word	0x00013f80
        /*0c14*/ 	.word	0x00000002
        /*0c18*/ 	.word	0x00034860
        /*0c1c*/ 	.short	0x010a
        /*0c1e*/ 	.byte	0x3f
	.zero		1


	//   ....[47]....
        /*0c20*/ 	.word	0x00014e80
        /*0c24*/ 	.word	0x00000000
        /*0c28*/ 	.word	0x00034820
        /*0c2c*/ 	.short	0x010a
        /*0c2e*/ 	.byte	0x3f
	.zero		1


	//   ....[48]....
        /*0c30*/ 	.word	0x00015040
        /*0c34*/ 	.word	0x00000006
        /*0c38*/ 	.word	0x00000000
        /*0c3c*/ 	.short	0x010a
        /*0c3e*/ 	.byte	0x3f
	.zero		1


	//   ....[49]....
        /*0c40*/ 	.word	0x000150b0
        /*0c44*/ 	.word	0x00000007
        /*0c48*/ 	.word	0x00000000
        /*0c4c*/ 	.short	0x010a
        /*0c4e*/ 	.byte	0x3f
	.zero		1


	//   ....[50]....
        /*0c50*/ 	.word	0x00015120
        /*0c54*/ 	.word	0x00000004
        /*0c58*/ 	.word	0x00000000
        /*0c5c*/ 	.short	0x010a
        /*0c5e*/ 	.byte	0x3f
	.zero		1


	//   ....[51]....
        /*0c60*/ 	.word	0x00015150
        /*0c64*/ 	.word	0x00000003
        /*0c68*/ 	.word	0x00000000
        /*0c6c*/ 	.short	0x010a
        /*0c6e*/ 	.byte	0x3f
	.zero		1


	//   ....[52]....
        /*0c70*/ 	.word	0x000151b0
        /*0c74*/ 	.word	0x00000000
        /*0c78*/ 	.word	0x00034800
        /*0c7c*/ 	.short	0x010a
        /*0c7e*/ 	.byte	0x3f
	.zero		1


	//   ....[53]....
        /*0c80*/ 	.word	0x00015200
        /*0c84*/ 	.word	0x0000000a
        /*0c88*/ 	.word	0x00034830
        /*0c8c*/ 	.short	0x010a
        /*0c8e*/ 	.byte	0x3f
	.zero		1


	//   ....[54]....
        /*0c90*/ 	.word	0x00015250
        /*0c94*/ 	.word	0x00000000
        /*0c98*/ 	.word	0x00034830
        /*0c9c*/ 	.short	0x010a
        /*0c9e*/ 	.byte	0x3f
	.zero		1


	//   ....[55]....
        /*0ca0*/ 	.word	0x000152b0
        /*0ca4*/ 	.word	0x0000000f
        /*0ca8*/ 	.word	0x00034850
        /*0cac*/ 	.short	0x010a
        /*0cae*/ 	.byte	0x3f
	.zero		1


	//   ....[56]....
        /*0cb0*/ 	.word	0x00015300
        /*0cb4*/ 	.word	0x00000008
        /*0cb8*/ 	.word	0x00034850
        /*0cbc*/ 	.short	0x010a
        /*0cbe*/ 	.byte	0x3f
	.zero		1


	//   ....[57]....
        /*0cc0*/ 	.word	0x000154a0
        /*0cc4*/ 	.word	0x00000000
        /*0cc8*/ 	.word	0x00034840
        /*0ccc*/ 	.short	0x010a
        /*0cce*/ 	.byte	0x3f
	.zero		1


	//   ....[58]....
        /*0cd0*/ 	.word	0x00016050
        /*0cd4*/ 	.word	0x00000002
        /*0cd8*/ 	.word	0x00034820
        /*0cdc*/ 	.short	0x010a
        /*0cde*/ 	.byte	0x3f
	.zero		1


	//   ....[59]....
        /*0ce0*/ 	.word	0x000160a0
        /*0ce4*/ 	.word	0x00000003
        /*0ce8*/ 	.word	0x00034840
        /*0cec*/ 	.short	0x010a
        /*0cee*/ 	.byte	0x3f
	.zero		1


	//   ....[60]....
        /*0cf0*/ 	.word	0x000160f0
        /*0cf4*/ 	.word	0x00000003
        /*0cf8*/ 	.word	0x00000060
        /*0cfc*/ 	.short	0x010a
        /*0cfe*/ 	.byte	0x3f
	.zero		1


	//   ....[61]....
        /*0d00*/ 	.word	0x00016140
        /*0d04*/ 	.word	0x00000003
        /*0d08*/ 	.word	0x00034840
        /*0d0c*/ 	.short	0x010a
        /*0d0e*/ 	.byte	0x3f
	.zero		1


	//   ....[62]....
        /*0d10*/ 	.word	0x00016190
        /*0d14*/ 	.word	0x00000002
        /*0d18*/ 	.word	0x00000060
        /*0d1c*/ 	.short	0x010a
        /*0d1e*/ 	.byte	0x3f
	.zero		1


	//   ....[63]....
        /*0d20*/ 	.word	0x000161e0
        /*0d24*/ 	.word	0x00000002
        /*0d28*/ 	.word	0x00034840
        /*0d2c*/ 	.short	0x010a
        /*0d2e*/ 	.byte	0x3f
	.zero		1


	//   ....[64]....
        /*0d30*/ 	.word	0x00016230
        /*0d34*/ 	.word	0x00000002
        /*0d38*/ 	.word	0x00000060
        /*0d3c*/ 	.short	0x010a
        /*0d3e*/ 	.byte	0x3f
	.zero		1


	//   ....[65]....
        /*0d40*/ 	.word	0x00016280
        /*0d44*/ 	.word	0x00000002
        /*0d48*/ 	.word	0x00034860
        /*0d4c*/ 	.short	0x010a
        /*0d4e*/ 	.byte	0x3f
	.zero		1


	//   ....[66]....
        /*0d50*/ 	.word	0x00016c90
        /*0d54*/ 	.word	0x00000000
        /*0d58*/ 	.word	0x00034820
        /*0d5c*/ 	.short	0x010a
        /*0d5e*/ 	.byte	0x3f
	.zero		1


	//   ....[67]....
        /*0d60*/ 	.word	0x00016e30
        /*0d64*/ 	.word	0x00000006
        /*0d68*/ 	.word	0x00000000
        /*0d6c*/ 	.short	0x010a
        /*0d6e*/ 	.byte	0x3f
	.zero		1


	//   ....[68]....
        /*0d70*/ 	.word	0x00016e80
        /*0d74*/ 	.word	0x00000007
        /*0d78*/ 	.word	0x00000000
        /*0d7c*/ 	.short	0x010a
        /*0d7e*/ 	.byte	0x3f
	.zero		1


	//   ....[69]....
        /*0d80*/ 	.word	0x00016ed0
        /*0d84*/ 	.word	0x00000004
        /*0d88*/ 	.word	0x00000000
        /*0d8c*/ 	.short	0x010a
        /*0d8e*/ 	.byte	0x3f
	.zero		1


	//----- nvinfo : EIATTR_NUM_MBARRIERS
	.align		4
.L_1003:
        /*0d90*/ 	.byte	0x03, 0x38
        /*0d92*/ 	.short	0x0016


	//----- nvinfo : EIATTR_EXIT_INSTR_OFFSETS
	.align		4
        /*0d94*/ 	.byte	0x04, 0x1c
        /*0d96*/ 	.short	(.L_1005 - .L_1004)


	//   ....[0]....
.L_1004:
        /*0d98*/ 	.word	0x00000a60


	//   ....[1]....
        /*0d9c*/ 	.word	0x0000f3c0


	//   ....[2]....
        /*0da0*/ 	.word	0x000151a0


	//----- nvinfo : EIATTR_MAX_THREADS
	.align		4
.L_1005:
        /*0da4*/ 	.byte	0x04, 0x05
        /*0da6*/ 	.short	(.L_1007 - .L_1006)
.L_1006:
        /*0da8*/ 	.word	0x00000180
        /*0dac*/ 	.word	0x00000001
        /*0db0*/ 	.word	0x00000001


	//----- nvinfo : EIATTR_CRS_STACK_SIZE
	.align		4
.L_1007:
        /*0db4*/ 	.byte	0x04, 0x1e
        /*0db6*/ 	.short	(.L_1009 - .L_1008)
.L_1008:
        /*0db8*/ 	.word	0x00000000


	//----- nvinfo : EIATTR_CBANK_PARAM_SIZE
	.align		4
.L_1009:
        /*0dbc*/ 	.byte	0x03, 0x19
        /*0dbe*/ 	.short	0x0af0


	//----- nvinfo : EIATTR_PARAM_CBANK
	.align		4
        /*0dc0*/ 	.byte	0x04, 0x0a
        /*0dc2*/ 	.short	(.L_1011 - .L_1010)
	.align		4
.L_1010:
        /*0dc4*/ 	.word	index@(.nv.constant0._ZN7cutlass13device_kernelIN5flash11enable_sm90INS1_16FlashAttnFwdSm90INS1_25CollectiveMainloopFwdSm90ILi2EN4cute5tupleIJNS5_1CILi1EEES8_S8_EEENS6_IJNS7_ILi128EEENS7_ILi176EEESA_EEELi128ENS_6half_tEfNS_4arch4Sm90ELb0ELb0ELb1ELb1ELb0ELb0ELb0ELb1ELb1ELb1ELb0ELb0EEENS1_21CollectiveEpilogueFwdINS6_IJSA_SA_SB_EEES9_SD_SF_Li256ELb1ELb1ELb0ELb0EEENS1_36VarlenDynamicPersistentTileSchedulerILi128ELi176ELi256ELi128ELb0ELb1ELb1ELb0ELb1ELb1EEEEEEEEEvNT_6ParamsE)
        /*0dc8*/ 	.short	0x0210
        /*0dca*/ 	.short	0x0af0


	//----- nvinfo : EIATTR_SW_WAR
	.align		4
.L_1011:
        /*0dcc*/ 	.byte	0x04, 0x36
        /*0dce*/ 	.short	(.L_1013 - .L_1012)
.L_1012:
        /*0dd0*/ 	.word	0x00000008
.L_1013:


//--------------------- .nv.info._ZN7cutlass13device_kernelIN5flash11enable_sm90INS1_16FlashAttnFwdSm90INS1_25CollectiveMainloopFwdSm90ILi2EN4cute5tupleIJNS5_1CILi1EEES8_S8_EEENS6_IJNS7_ILi128EEENS7_ILi176EEESA_EEELi128ENS_6half_tEfNS_4arch4Sm90ELb0ELb0ELb1ELb1ELb0ELb1ELb0ELb1ELb1ELb1ELb0ELb0EEENS1_21CollectiveEpilogueFwdINS6_IJSA_SA_SB_EEES9_SD_SF_Li256ELb1ELb1ELb0ELb0EEENS1_36VarlenDynamicPersistentTileSchedulerILi128ELi176ELi256ELi128ELb0ELb1ELb1ELb0ELb1ELb1EEEEEEEEEvNT_6ParamsE --------------------------
	.section	.nv.info._ZN7cutlass13device_kernelIN5flash11enable_sm90INS1_16FlashAttnFwdSm90INS1_25CollectiveMainloopFwdSm90ILi2EN4cute5tupleIJNS5_1CILi1EEES8_S8_EEENS6_IJNS7_ILi128EEENS7_ILi176EEESA_EEELi128ENS_6half_tEfNS_4arch4Sm90ELb0ELb0ELb1ELb1ELb0ELb1ELb0ELb1ELb1ELb1ELb0ELb0EEENS1_21CollectiveEpilogueFwdINS6_IJSA_SA_SB_EEES9_SD_SF_Li256ELb1ELb1ELb0ELb0EEENS1_36VarlenDynamicPersistentTileSchedulerILi128ELi176ELi256ELi128ELb0ELb1ELb1ELb0ELb1ELb1EEEEEEEEEvNT_6ParamsE,"",@"SHT_CUDA_INFO"
	.sectionflags	@""
	.align	4


	//----- nvinfo : EIATTR_CUDA_API_VERSION
	.align		4
        /*0000*/ 	.byte	0x04, 0x37
        /*0002*/ 	.short	(.L_1015 - .L_1014)
.L_1014:
        /*0004*/ 	.word	0x00000082


	//----- nvinfo : EIATTR_KPARAM_INFO
	.align		4
.L_1015:
        /*0008*/ 	.byte	0x04, 0x17
        /*000a*/ 	.short	(.L_1017 - .L_1016)
.L_1016:
        /*000c*/ 	.word	0x00000000
        /*0010*/ 	.short	0x0000
        /*0012*/ 	.short	0x0070
        /*0014*/ 	.byte	0x00, 0xf0, 0x01, 0x2a


	//----- nvinfo : EIATTR_SPARSE_MMA_MASK
	.align		4
.L_1017:
        /*0018*/ 	.byte	0x03, 0x50
        /*001a*/ 	.short	0x0000


	//----- nvinfo : EIATTR_MAXREG_COUNT
	.align		4
        /*001c*/ 	.byte	0x03, 0x1b
        /*001e*/ 	.short	0x00a8


	//----- nvinfo : EIATTR_NUM_BARRIERS
	.align		4
        /*0020*/ 	.byte	0x02, 0x4c
        /*0022*/ 	.byte	0x10
	.zero		1


	//----- nvinfo : EIATTR_EXTERNS
	.align		4
        /*0024*/ 	.byte	0x04, 0x0f
        /*0026*/ 	.short	(.L_1019 - .L_1018)


	//   ....[0]....
	.align		4
.L_1018:
        /*0028*/ 	.word	index@(__assertfail)


	//----- nvinfo : EIATTR_ANNOTATIONS
	.align		4
.L_1019:
        /*002c*/ 	.byte	0x04, 0x55
        /*002e*/ 	.short	(.L_1021 - .L_1020)


	//   ....[0]....
.L_1020:
        /* <DEDUP_REMOVED lines=142> */


	//----- nvinfo : EIATTR_MERCURY_ISA_VERSION
	.align		4
.L_1021:
        /*0900*/ 	.byte	0x03, 0x5f
        /*0902*/ 	.short	0x0101


	//----- nvinfo : EIATTR_UNUSED_LOAD_BYTE_OFFSET
	.align		4
        /*0904*/ 	.byte	0x04, 0x44
        /*0906*/ 	.short	(.L_1023 - .L_1022)


	//   ....[0]....
.L_1022:
        /*0908*/ 	.word	0x00000ac0
        /*090c*/ 	.word	0x0000fff0


	//   ....[1]....
        /*0910*/ 	.word	0x0001dee0
        /*0914*/ 	.word	0x0000fff0


	//----- nvinfo : EIATTR_INT_WARP_WIDE_INSTR_OFFSETS
	.align		4
.L_1023:
        /*0918*/ 	.byte	0x04, 0x31
        /*091a*/ 	.short	(.L_1025 - .L_1024)


	//   ....[0]....
.L_1024:
        /*091c*/ 	.word	0x00000190


	//   ....[1]....
        /*0920*/ 	.word	0x000001d0


	//   ....[2]....
        /*0924*/ 	.word	0x00000240


	//   ....[3]....
        /*0928*/ 	.word	0x00022640


	//   ....[4]....
        /*092c*/ 	.word	0x000226e0


	//   ....[5]....
        /*0930*/ 	.word	0x00026040


	//   ....[6]....
        /*0934*/ 	.word	0x000260b0


	//----- nvinfo : EIATTR_COOP_GROUP_MASK_REGIDS
	.align		4
.L_1025:
        /*0938*/ 	.byte	0x04, 0x29
        /*093a*/ 	.short	(.L_1027 - .L_1026)


	//   ....[0]....
.L_1026:
        /*093c*/ 	.word	0xffffffff


	//   ....[1]....
        /*0940*/ 	.word	0xffffffff


	//   ....[2]....
        /*0944*/ 	.word	0xffffffff


	//   ....[3]....
        /*0948*/ 	.word	0xffffffff


	//   ....[4]....
        /*094c*/ 	.word	0xffffffff


	//   ....[5]....
        /*0950*/ 	.word	0xffffffff


	//   ....[6]....
        /*0954*/ 	.word	0xffffffff


	//   ....[7]....
        /*0958*/ 	.word	0xffffffff


	//   ....[8]....
        /*095c*/ 	.word	0xffffffff


	//   ....[9]....
        /*0960*/ 	.word	0xffffffff


	//   ....[10]....
        /*0964*/ 	.word	0xffffffff


	//   ....[11]....
        /*0968*/ 	.word	0xffffffff


	//   ....[12]....
        /*096c*/ 	.word	0xffffffff


	//   ....[13]....
        /*0970*/ 	.word	0xffffffff


	//   ....[14]....
        /*0974*/ 	.word	0xffffffff


	//   ....[15]....
        /*0978*/ 	.word	0xffffffff


	//   ....[16]....
        /*097c*/ 	.word	0xffffffff


	//   ....[17]....
        /*0980*/ 	.word	0xffffffff


	//   ....[18]....
        /*0984*/ 	.word	0xffffffff


	//   ....[19]....
        /*0988*/ 	.word	0xffffffff


	//   ....[20]....
        /*098c*/ 	.word	0xffffffff


	//   ....[21]....
        /*0990*/ 	.word	0xffffffff


	//   ....[22]....
        /*0994*/ 	.word	0xffffffff


	//   ....[23]....
        /*0998*/ 	.word	0xffffffff


	//   ....[24]....
        /*099c*/ 	.word	0xffffffff


	//   ....[25]....
        /*09a0*/ 	.word	0xffffffff


	//   ....[26]....
        /*09a4*/ 	.word	0xffffffff


	//   ....[27]....
        /*09a8*/ 	.word	0xffffffff


	//   ....[28]....
        /*09ac*/ 	.word	0xffffffff


	//   ....[29]....
        /*09b0*/ 	.word	0xffffffff


	//   ....[30]....
        /*09b4*/ 	.word	0xffffffff


	//   ....[31]....
        /*09b8*/ 	.word	0xffffffff


	//   ....[32]....
        /*09bc*/ 	.word	0xffffffff


	//   ....[33]....
        /*09c0*/ 	.word	0xffffffff


	//   ....[34]....
        /*09c4*/ 	.word	0xffffffff


	//   ....[35]....
        /*09c8*/ 	.word	0xffffffff


	//   ....[36]....
        /*09cc*/ 	.word	0xffffffff


	//   ....[37]....
        /*09d0*/ 	.word	0xffffffff


	//   ....[38]....
        /*09d4*/ 	.word	0xffffffff


	//   ....[39]....
        /*09d8*/ 	.word	0xffffffff


	//   ....[40]....
        /*09dc*/ 	.word	0xffffffff


	//   ....[41]....
        /*09e0*/ 	.word	0xffffffff


	//   ....[42]....
        /*09e4*/ 	.word	0xffffffff


	//   ....[43]....
        /*09e8*/ 	.word	0xffffffff


	//   ....[44]....
        /*09ec*/ 	.word	0xffffffff


	//   ....[45]....
        /*09f0*/ 	.word	0xffffffff


	//   ....[46]....
        /*09f4*/ 	.word	0xffffffff


	//   ....[47]....
        /*09f8*/ 	.word	0xffffffff


	//   ....[48]....
        /*09fc*/ 	.word	0xffffffff


	//   ....[49]....
        /*0a00*/ 	.word	0xffffffff


	//   ....[50]....
        /*0a04*/ 	.word	0xffffffff


	//   ....[51]....
        /*0a08*/ 	.word	0xffffffff


	//   ....[52]....
        /*0a0c*/ 	.word	0xffffffff


	//   ....[53]....
        /*0a10*/ 	.word	0xffffffff


	//   ....[54]....
        /*0a14*/ 	.word	0xffffffff


	//   ....[55]....
        /*0a18*/ 	.word	0xffffffff


	//   ....[56]....
        /*0a1c*/ 	.word	0xffffffff


	//   ....[57]....
        /*0a20*/ 	.word	0xffffffff


	//   ....[58]....
        /*0a24*/ 	.word	0xffffffff


	//   ....[59]....
        /*0a28*/ 	.word	0xffffffff


	//   ....[60]....
        /*0a2c*/ 	.word	0xffffffff


	//   ....[61]....
        /*0a30*/ 	.word	0xffffffff


	//   ....[62]....
        /*0a34*/ 	.word	0xffffffff


	//   ....[63]....
        /*0a38*/ 	.word	0xffffffff


	//   ....[64]....
        /*0a3c*/ 	.word	0xffffffff


	//   ....[65]....
        /*0a40*/ 	.word	0xffffffff


	//   ....[66]....
        /*0a44*/ 	.word	0xffffffff


	//   ....[67]....
        /*0a48*/ 	.word	0xffffffff


	//   ....[68]....
        /*0a4c*/ 	.word	0xffffffff


	//   ....[69]....
        /*0a50*/ 	.word	0xffffffff


	//   ....[70]....
        /*0a54*/ 	.word	0xffffffff


	//   ....[71]....
        /*0a58*/ 	.word	0xffffffff


	//   ....[72]....
        /*0a5c*/ 	.word	0xffffffff


	//   ....[73]....
        /*0a60*/ 	.word	0xffffffff


	//   ....[74]....
        /*0a64*/ 	.word	0xffffffff


	//   ....[75]....
        /*0a68*/ 	.word	0xffffffff


	//   ....[76]....
        /*0a6c*/ 	.word	0xffffffff


	//   ....[77]....
        /*0a70*/ 	.word	0xffffffff


	//   ....[78]....
        /*0a74*/ 	.word	0xffffffff


	//   ....[79]....
        /*0a78*/ 	.word	0xffffffff


	//   ....[80]....
        /*0a7c*/ 	.word	0xffffffff


	//   ....[81]....
        /*0a80*/ 	.word	0xffffffff


	//   ....[82]....
        /*0a84*/ 	.word	0xffffffff


	//   ....[83]....
        /*0a88*/ 	.word	0xffffffff


	//   ....[84]....
        /*0a8c*/ 	.word	0xffffffff


	//   ....[85]....
        /*0a90*/ 	.word	0xffffffff


	//   ....[86]....
        /*0a94*/ 	.word	0xffffffff


	//   ....[87]....
        /*0a98*/ 	.word	0xffffffff


	//   ....[88]....
        /*0a9c*/ 	.word	0xffffffff


	//   ....[89]....
        /*0aa0*/ 	.word	0xffffffff


	//   ....[90]....
        /*0aa4*/ 	.word	0xffffffff


	//   ....[91]....
        /*0aa8*/ 	.word	0xffffffff


	//   ....[92]....
        /*0aac*/ 	.word	0xffffffff


	//   ....[93]....
        /*0ab0*/ 	.word	0xffffffff


	//   ....[94]....
        /*0ab4*/ 	.word	0xffffffff


	//   ....[95]....
        /*0ab8*/ 	.word	0xffffffff


	//   ....[96]....
        /*0abc*/ 	.word	0xffffffff


	//   ....[97]....
        /*0ac0*/ 	.word	0xffffffff


	//   ....[98]....
        /*0ac4*/ 	.word	0xffffffff


	//   ....[99]....
        /*0ac8*/ 	.word	0xffffffff


	//   ....[100]....
        /*0acc*/ 	.word	0x0500000f


	//   ....[101]....
        /*0ad0*/ 	.word	0x0500000f


	//   ....[102]....
        /*0ad4*/ 	.word	0x0500000f


	//   ....[103]....
        /*0ad8*/ 	.word	0x0500000f


	//   ....[104]....
        /*0adc*/ 	.word	0x0500000f


	//   ....[105]....
        /*0ae0*/ 	.word	0x0500000f


	//   ....[106]....
        /*0ae4*/ 	.word	0x0500000f


	//   ....[107]....
        /*0ae8*/ 	.word	0x0500000f


	//   ....[108]....
        /*0aec*/ 	.word	0x0500000f


	//   ....[109]....
        /*0af0*/ 	.word	0x0500000f


	//   ....[110]....
        /*0af4*/ 	.word	0x0500000f


	//   ....[111]....
        /*0af8*/ 	.word	0x0500000f


	//   ....[112]....
        /*0afc*/ 	.word	0x0500000f


	//   ....[113]....
        /*0b00*/ 	.word	0x0500000f


	//   ....[114]....
        /*0b04*/ 	.word	0x0500000f


	//   ....[115]....
        /*0b08*/ 	.word	0x0500000f


	//   ....[116]....
        /*0b0c*/ 	.word	0x0500000f


	//   ....[117]....
        /*0b10*/ 	.word	0x0500000f


	//   ....[118]....
        /*0b14*/ 	.word	0x0500000f


	//   ....[119]....
        /*0b18*/ 	.word	0x0500000f


	//   ....[120]....
        /*0b1c*/ 	.word	0x0500000f


	//   ....[121]....
        /*0b20*/ 	.word	0x0500000f


	//   ....[122]....
        /*0b24*/ 	.word	0x0500000f


	//   ....[123]....
        /*0b28*/ 	.word	0x0500000f


	//   ....[124]....
        /*0b2c*/ 	.word	0x0500000f


	//   ....[125]....
        /*0b30*/ 	.word	0x0500000f


	//   ....[126]....
        /*0b34*/ 	.word	0x0500000f


	//   ....[127]....
        /*0b38*/ 	.word	0x0500000f


	//   ....[128]....
        /*0b3c*/ 	.word	0x0500000f


	//   ....[129]....
        /*0b40*/ 	.word	0x0500000f


	//   ....[130]....
        /*0b44*/ 	.word	0x0500000f


	//   ....[131]....
        /*0b48*/ 	.word	0x0500000f


	//   ....[132]....
        /*0b4c*/ 	.word	0x0500000f


	//   ....[133]....
        /*0b50*/ 	.word	0x0500000f


	//   ....[134]....
        /*0b54*/ 	.word	0x0500000f


	//   ....[135]....
        /*0b58*/ 	.word	0x0500000f


	//   ....[136]....
        /*0b5c*/ 	.word	0x0500000f


	//   ....[137]....
        /*0b60*/ 	.word	0x0500000f


	//   ....[138]....
        /*0b64*/ 	.word	0x0500000f


	//   ....[139]....
        /*0b68*/ 	.word	0x0500000f


	//   ....[140]....
        /*0b6c*/ 	.word	0x0500000f


	//   ....[141]....
        /*0b70*/ 	.word	0x0500000f


	//   ....[142]....
        /*0b74*/ 	.word	0x0500000f


	//   ....[143]....
        /*0b78*/ 	.word	0x0500000f


	//   ....[144]....
        /*0b7c*/ 	.word	0x0500000f


	//   ....[145]....
        /*0b80*/ 	.word	0x0500000f


	//   ....[146]....
        /*0b84*/ 	.word	0x0500000f


	//   ....[147]....
        /*0b88*/ 	.word	0x0500000f


	//   ....[148]....
        /*0b8c*/ 	.word	0x0500000f


	//   ....[149]....
        /*0b90*/ 	.word	0x0500000f


	//   ....[150]....
        /*0b94*/ 	.word	0x0500000f


	//   ....[151]....
        /*0b98*/ 	.word	0x0500000f


	//   ....[152]....
        /*0b9c*/ 	.word	0x0500000f


	//----- nvinfo : EIATTR_COOP_GROUP_INSTR_OFFSETS
	.align		4
.L_1027:
        /*0ba0*/ 	.byte	0x04, 0x28
        /*0ba2*/ 	.short	(.L_1029 - .L_1028)


	//   ....[0]....
.L_1028:
        /*0ba4*/ 	.word	0x00000070


	//   ....[1]....
        /*0ba8*/ 	.word	0x000001a0


	//   ....[2]....
        /*0bac*/ 	.word	0x000001f0


	//   ....[3]....
        /*0bb0*/ 	.word	0x00000420


	//   ....[4]....
        /*0bb4*/ 	.word	0x00000580


	//   ....[5]....
        /*0bb8*/ 	.word	0x000006a0


	//   ....[6]....
        /*0bbc*/ 	.word	0x00000800


	//   ....[7]....
        /*0bc0*/ 	.word	0x0000c5e0


	//   ....[8]....
        /*0bc4*/ 	.word	0x0000cbf0


	//   ....[9]....
        /*0bc8*/ 	.word	0x0000cc00


	//   ....[10]....
        /*0bcc*/ 	.word	0x0000cc10


	//   ....[11]....
        /*0bd0*/ 	.word	0x0000cc20


	//   ....[12]....
        /*0bd4*/ 	.word	0x0000e680


	//   ....[13]....
        /*0bd8*/ 	.word	0x0000e690


	//   ....[14]....
        /*0bdc*/ 	.word	0x0000e6a0


	//   ....[15]....
        /*0be0*/ 	.word	0x0000e6b0


	//   ....[16]....
        /*0be4*/ 	.word	0x00014de0


	//   ....[17]....
        /*0be8*/ 	.word	0x00014e00


	//   ....[18]....
        /*0bec*/ 	.word	0x00015280


	//   ....[19]....
        /*0bf0*/ 	.word	0x000152c0


	//   ....[20]....
        /*0bf4*/ 	.word	0x0001b340


	//   ....[21]....
        /*0bf8*/ 	.word	0x0001b390


	//   ....[22]....
        /*0bfc*/ 	.word	0x0001bce0


	//   ....[23]....
        /*0c00*/ 	.word	0x0001bdd0


	//   ....[24]....
        /*0c04*/ 	.word	0x0001d800


	//   ....[25]....
        /*0c08*/ 	.word	0x0001d830


	//   ....[26]....
        /*0c0c*/ 	.word	0x0001d900


	//   ....[27]....
        /*0c10*/ 	.word	0x0001d920


	//   ....[28]....
        /*0c14*/ 	.word	0x0001eab0


	//   ....[29]....
        /*0c18*/ 	.word	0x0001eaf0


	//   ....[30]....
        /*0c1c*/ 	.word	0x0001eb80


	//   ....[31]....
        /*0c20*/ 	.word	0x0001eba0


	//   ....[32]....
        /*0c24*/ 	.word	0x0001f0e0


	//   ....[33]....
        /*0c28*/ 	.word	0x0001f100


	//   ....[34]....
        /*0c2c*/ 	.word	0x0001f1d0


	//   ....[35]....
        /*0c30*/ 	.word	0x0001f1f0


	//   ....[36]....
        /*0c34*/ 	.word	0x0001f2c0


	//   ....[37]....
        /*0c38*/ 	.word	0x0001f2e0


	//   ....[38]....
        /*0c3c*/ 	.word	0x0001f3c0


	//   ....[39]....
        /*0c40*/ 	.word	0x0001f3e0


	//   ....[40]....
        /*0c44*/ 	.word	0x0001fc90


	//   ....[41]....
        /*0c48*/ 	.word	0x0001fca0


	//   ....[42]....
        /*0c4c*/ 	.word	0x0001fdc0


	//   ....[43]....
        /*0c50*/ 	.word	0x0001fdd0


	//   ....[44]....
        /*0c54*/ 	.word	0x0001fef0


	//   ....[45]....
        /*0c58*/ 	.word	0x0001ff00


	//   ....[46]....
        /*0c5c*/ 	.word	0x00020020


	//   ....[47]....
        /*0c60*/ 	.word	0x00020030


	//   ....[48]....
        /*0c64*/ 	.word	0x000201b0


	//   ....[49]....
        /*0c68*/ 	.word	0x00020390


	//   ....[50]....
        /*0c6c*/ 	.word	0x000203c0


	//   ....[51]....
        /*0c70*/ 	.word	0x000203f0


	//   ....[52]....
        /*0c74*/ 	.word	0x00020420


	//   ....[53]....
        /*0c78*/ 	.word	0x00020450


	//   ....[54]....
        /*0c7c*/ 	.word	0x00020480


	//   ....[55]....
        /*0c80*/ 	.word	0x00020600


	//   ....[56]....
        /*0c84*/ 	.word	0x00020630


	//   ....[57]....
        /*0c88*/ 	.word	0x00020660


	//   ....[58]....
        /*0c8c*/ 	.word	0x00020690


	//   ....[59]....
        /*0c90*/ 	.word	0x000206c0


	//   ....[60]....
        /*0c94*/ 	.word	0x000206f0


	//   ....[61]....
        /*0c98*/ 	.word	0x00020780


	//   ....[62]....
        /*0c9c*/ 	.word	0x000207b0


	//   ....[63]....
        /*0ca0*/ 	.word	0x00020840


	//   ....[64]....
        /*0ca4*/ 	.word	0x000214d0


	//   ....[65]....
        /*0ca8*/ 	.word	0x00022c70


	//   ....[66]....
        /*0cac*/ 	.word	0x000238e0


	//   ....[67]....
        /*0cb0*/ 	.word	0x00023900


	//   ....[68]....
        /*0cb4*/ 	.word	0x000239a0


	//   ....[69]....
        /*0cb8*/ 	.word	0x000239b0


	//   ....[70]....
        /*0cbc*/ 	.word	0x00023a40


	//   ....[71]....
        /*0cc0*/ 	.word	0x00023a50


	//   ....[72]....
        /*0cc4*/ 	.word	0x00023ae0


	//   ....[73]....
        /*0cc8*/ 	.word	0x00023af0


	//   ....[74]....
        /*0ccc*/ 	.word	0x00023b80


	//   ....[75]....
        /*0cd0*/ 	.word	0x00023b90


	//   ....[76]....
        /*0cd4*/ 	.word	0x00023c20


	//   ....[77]....
        /*0cd8*/ 	.word	0x00023c30


	//   ....[78]....
        /*0cdc*/ 	.word	0x00023cc0


	//   ....[79]....
        /*0ce0*/ 	.word	0x00023cd0


	//   ....[80]....
        /*0ce4*/ 	.word	0x00023d20


	//   ....[81]....
        /*0ce8*/ 	.word	0x00023d50


	//   ....[82]....
        /*0cec*/ 	.word	0x000267d0


	//   ....[83]....
        /*0cf0*/ 	.word	0x00026820


	//   ....[84]....
        /*0cf4*/ 	.word	0x00026850


	//   ....[85]....
        /*0cf8*/ 	.word	0x00026880


	//   ....[86]....
        /*0cfc*/ 	.word	0x000268b0


	//   ....[87]....
        /*0d00*/ 	.word	0x000268e0


	//   ....[88]....
        /*0d04*/ 	.word	0x00026910


	//   ....[89]....
        /*0d08*/ 	.word	0x00026920


	//   ....[90]....
        /*0d0c*/ 	.word	0x00026ab0


	//   ....[91]....
        /*0d10*/ 	.word	0x00026af0


	//   ....[92]....
        /*0d14*/ 	.word	0x00026b20


	//   ....[93]....
        /*0d18*/ 	.word	0x00026b50


	//   ....[94]....
        /*0d1c*/ 	.word	0x00026b80


	//   ....[95]....
        /*0d20*/ 	.word	0x00026bb0


	//   ....[96]....
        /*0d24*/ 	.word	0x00026c70


	//   ....[97]....
        /*0d28*/ 	.word	0x00026c90


	//   ....[98]....
        /*0d2c*/ 	.word	0x00026d00


	//   ....[99]....
        /*0d30*/ 	.word	0x00027180


	//   ....[100]....
        /*0d34*/ 	.word	0x00027610


	//   ....[101]....
        /*0d38*/ 	.word	0x000276c0


	//   ....[102]....
        /*0d3c*/ 	.word	0x00027750


	//   ....[103]....
        /*0d40*/ 	.word	0x000277a0


	//   ....[104]....
        /*0d44*/ 	.word	0x000277f0


	//   ....[105]....
        /*0d48*/ 	.word	0x000278d0


	//   ....[106]....
        /*0d4c*/ 	.word	0x00027960


	//   ....[107]....
        /*0d50*/ 	.word	0x000279b0


	//   ....[108]....
        /*0d54*/ 	.word	0x00027a00


	//   ....[109]....
        /*0d58*/ 	.word	0x00027c10


	//   ....[110]....
        /*0d5c*/ 	.word	0x00027c60


	//   ....[111]....
        /*0d60*/ 	.word	0x00027cf0


	//   ....[112]....
        /*0d64*/ 	.word	0x00027d80


	//   ....[113]....
        /*0d68*/ 	.word	0x00027e10


	//   ....[114]....
        /*0d6c*/ 	.word	0x00027ea0


	//   ....[115]....
        /*0d70*/ 	.word	0x00027f30


	//   ....[116]....
        /*0d74*/ 	.word	0x00027fc0


	//   ....[117]....
        /*0d78*/ 	.word	0x00028080


	//   ....[118]....
        /*0d7c*/ 	.word	0x00028380


	//   ....[119]....
        /*0d80*/ 	.word	0x00028530


	//   ....[120]....
        /*0d84*/ 	.word	0x00028580


	//   ....[121]....
        /*0d88*/ 	.word	0x000286a0


	//   ....[122]....
        /*0d8c*/ 	.word	0x000286f0


	//   ....[123]....
        /*0d90*/ 	.word	0x00028810


	//   ....[124]....
        /*0d94*/ 	.word	0x00028860


	//   ....[125]....
        /*0d98*/ 	.word	0x00028980


	//   ....[126]....
        /*0d9c*/ 	.word	0x000289d0


	//   ....[127]....
        /*0da0*/ 	.word	0x00028af0


	//   ....[128]....
        /*0da4*/ 	.word	0x00028b40


	//   ....[129]....
        /*0da8*/ 	.word	0x00028c60


	//   ....[130]....
        /*0dac*/ 	.word	0x00028cb0


	//   ....[131]....
        /*0db0*/ 	.word	0x00028dd0


	//   ....[132]....
        /*0db4*/ 	.word	0x00028e20


	//   ....[133]....
        /*0db8*/ 	.word	0x00028f20


	//   ....[134]....
        /*0dbc*/ 	.word	0x00028f70


	//   ....[135]....
        /*0dc0*/ 	.word	0x000292a0


	//   ....[136]....
        /*0dc4*/ 	.word	0x00029350


	//   ....[137]....
        /*0dc8*/ 	.word	0x00029460


	//   ....[138]....
        /*0dcc*/ 	.word	0x000294f0


	//   ....[139]....
        /*0dd0*/ 	.word	0x00029570


	//   ....[140]....
        /*0dd4*/ 	.word	0x000295f0


	//   ....[141]....
        /*0dd8*/ 	.word	0x00029670


	//   ....[142]....
        /*0ddc*/ 	.word	0x00029700


	//   ....[143]....
        /*0de0*/ 	.word	0x000297a0


	//   ....[144]....
        /*0de4*/ 	.word	0x00029860


	//   ....[145]....
        /*0de8*/ 	.word	0x000298e0


	//   ....[146]....
        /*0dec*/ 	.word	0x00029960


	//   ....[147]....
        /*0df0*/ 	.word	0x000299e0


	//   ....[148]....
        /*0df4*/ 	.word	0x00029a70


	//   ....[149]....
        /*0df8*/ 	.word	0x00029af0


	//   ....[150]....
        /*0dfc*/ 	.word	0x00029b90


	//   ....[151]....
        /*0e00*/ 	.word	0x00029c20


	//   ....[152]....
        /*0e04*/ 	.word	0x00029d50


	//----- nvinfo : EIATTR_REG_RECONFIG
	.align		4
.L_1029:
        /*0e08*/ 	.byte	0x01, 0x54
	.zero		2


	//----- nvinfo : EIATTR_SYSCALL_OFFSETS
	.align		4
        /*0e0c*/ 	.byte	0x04, 0x46
        /*0e0e*/ 	.short	(.L_1031 - .L_1030)


	//   ....[0]....
.L_1030:
        /*0e10*/ 	.word	0x00001ba0


	//   ....[1]....
        /*0e14*/ 	.word	0x00001cf0


	//   ....[2]....
        /*0e18*/ 	.word	0x0000c7b0


	//   ....[3]....
        /*0e1c*/ 	.word	0x0000cb40


	//   ....[4]....
        /*0e20*/ 	.word	0x00022850


	//   ....[5]....
        /*0e24*/ 	.word	0x000229b0


	//   ....[6]....
        /*0e28*/ 	.word	0x00022ab0


	//   ....[7]....
        /*0e2c*/ 	.word	0x00023470


	//----- nvinfo : EIATTR_MBARRIER_INSTR_OFFSETS
	.align		4
.L_1031:
        /*0e30*/ 	.byte	0x04, 0x39
        /*0e32*/ 	.short	(.L_1033 - .L_1032)


	//   ....[0]....
.L_1032:
        /*0e34*/ 	.word	0x000002d0
        /*0e38*/ 	.word	0x000000ff
        /*0e3c*/ 	.word	0x00034800
        /*0e40*/ 	.short	0x0100
        /*0e42*/ 	.byte	0x08
	.zero		1


	//   ....[1]....
        /*0e44*/ 	.word	0x000002e0
        /*0e48*/ 	.word	0x000000ff
        /*0e4c*/ 	.word	0x00034820
        /*0e50*/ 	.short	0x0100
        /*0e52*/ 	.byte	0x08
	.zero		1


	//   ....[2]....
        /*0e54*/ 	.word	0x000003d0
        /*0e58*/ 	.word	0x000000ff
        /*0e5c*/ 	.word	0x00034830
        /*0e60*/ 	.short	0x0100
        /*0e62*/ 	.byte	0x08
	.zero		1


	//   ....[3]....
        /*0e64*/ 	.word	0x000003e0
        /*0e68*/ 	.word	0x000000ff
        /*0e6c*/ 	.word	0x00034840
        /*0e70*/ 	.short	0x0100
        /*0e72*/ 	.byte	0x08
	.zero		1


	//   ....[4]....
        /*0e74*/ 	.word	0x000003f0
        /*0e78*/ 	.word	0x000000ff
        /*0e7c*/ 	.word	0x00034838
        /*0e80*/ 	.short	0x0100
        /*0e82*/ 	.byte	0x08
	.zero		1


	//   ....[5]....
        /*0e84*/ 	.word	0x00000400
        /*0e88*/ 	.word	0x000000ff
        /*0e8c*/ 	.word	0x00034848
        /*0e90*/ 	.short	0x0100
        /*0e92*/ 	.byte	0x08
	.zero		1


	//   ....[6]....
        /*0e94*/ 	.word	0x00000530
        /*0e98*/ 	.word	0x000000ff
        /*0e9c*/ 	.word	0x00034850
        /*0ea0*/ 	.short	0x0100
        /*0ea2*/ 	.byte	0x08
	.zero		1


	//   ....[7]....
        /*0ea4*/ 	.word	0x00000540
        /*0ea8*/ 	.word	0x000000ff
        /*0eac*/ 	.word	0x00034860
        /*0eb0*/ 	.short	0x0100
        /*0eb2*/ 	.byte	0x08
	.zero		1


	//   ....[8]....
        /*0eb4*/ 	.word	0x00000550
        /*0eb8*/ 	.word	0x000000ff
        /*0ebc*/ 	.word	0x00034858
        /*0ec0*/ 	.short	0x0100
        /*0ec2*/ 	.byte	0x08
	.zero		1


	//   ....[9]....
        /*0ec4*/ 	.word	0x00000560
        /*0ec8*/ 	.word	0x000000ff
        /*0ecc*/ 	.word	0x00034868
        /*0ed0*/ 	.short	0x0100
        /*0ed2*/ 	.byte	0x08
	.zero		1


	//   ....[10]....
        /*0ed4*/ 	.word	0x00000650
        /*0ed8*/ 	.word	0x000000ff
        /*0edc*/ 	.word	0x00034870
        /*0ee0*/ 	.short	0x0100
        /*0ee2*/ 	.byte	0x06
	.zero		1


	//   ....[11]....
        /*0ee4*/ 	.word	0x00000660
        /*0ee8*/ 	.word	0x000000ff
        /*0eec*/ 	.word	0x00034880
        /*0ef0*/ 	.short	0x0100
        /*0ef2*/ 	.byte	0x06
	.zero		1


	//   ....[12]....
        /*0ef4*/ 	.word	0x00000670
        /*0ef8*/ 	.word	0x000000ff
        /*0efc*/ 	.word	0x00034878
        /*0f00*/ 	.short	0x0100
        /*0f02*/ 	.byte	0x06
	.zero		1


	//   ....[13]....
        /*0f04*/ 	.word	0x00000680
        /*0f08*/ 	.word	0x000000ff
        /*0f0c*/ 	.word	0x00034888
        /*0f10*/ 	.short	0x0100
        /*0f12*/ 	.byte	0x06
	.zero		1


	//   ....[14]....
        /*0f14*/ 	.word	0x000007b0
        /*0f18*/ 	.word	0x000000ff
        /*0f1c*/ 	.word	0x00034890
        /*0f20*/ 	.short	0x0100
        /*0f22*/ 	.byte	0x08
	.zero		1


	//   ....[15]....
        /*0f24*/ 	.word	0x000007c0
        /*0f28*/ 	.word	0x000000ff
        /*0f2c*/ 	.word	0x000348a0
        /*0f30*/ 	.short	0x0100
        /*0f32*/ 	.byte	0x08
	.zero		1


	//   ....[16]....
        /*0f34*/ 	.word	0x000007d0
        /*0f38*/ 	.word	0x000000ff
        /*0f3c*/ 	.word	0x00034898
        /*0f40*/ 	.short	0x0100
        /*0f42*/ 	.byte	0x08
	.zero		1


	//   ....[17]....
        /*0f44*/ 	.word	0x000007e0
        /*0f48*/ 	.word	0x000000ff
        /*0f4c*/ 	.word	0x000348a8
        /*0f50*/ 	.short	0x0100
        /*0f52*/ 	.byte	0x08
	.zero		1


	//   ....[18]....
        /*0f54*/ 	.word	0x00000910
        /*0f58*/ 	.word	0x000000ff
        /*0f5c*/ 	.word	0x000348b0
        /*0f60*/ 	.short	0x0100
        /*0f62*/ 	.byte	0x08
	.zero		1


	//   ....[19]....
        /*0f64*/ 	.word	0x00000920
        /*0f68*/ 	.word	0x000000ff
        /*0f6c*/ 	.word	0x000348c0
        /*0f70*/ 	.short	0x0100
        /*0f72*/ 	.byte	0x08
	.zero		1


	//   ....[20]....
        /*0f74*/ 	.word	0x00000930
        /*0f78*/ 	.word	0x000000ff
        /*0f7c*/ 	.word	0x000348b8
        /*0f80*/ 	.short	0x0100
        /*0f82*/ 	.byte	0x08
	.zero		1


	//   ....[21]....
        /*0f84*/ 	.word	0x00000940
        /*0f88*/ 	.word	0x000000ff
        /*0f8c*/ 	.word	0x000348c8
        /*0f90*/ 	.short	0x0100
        /*0f92*/ 	.byte	0x08
	.zero		1


	//   ....[22]....
        /*0f94*/ 	.word	0x00003ef0
        /*0f98*/ 	.word	0x00000003
        /*0f9c*/ 	.word	0x00034890
        /*0fa0*/ 	.short	0x010a
        /*0fa2*/ 	.byte	0x3f
	.zero		1


	//   ....[23]....
        /*0fa4*/ 	.word	0x00007960
        /*0fa8*/ 	.word	0x00000003
        /*0fac*/ 	.word	0x00034890
        /*0fb0*/ 	.short	0x010a
        /*0fb2*/ 	.byte	0x3f
	.zero		1


	//   ....[24]....
        /*0fb4*/ 	.word	0x0000ae90
        /*0fb8*/ 	.word	0x00000003
        /*0fbc*/ 	.word	0x00034890
        /*0fc0*/ 	.short	0x010a
        /*0fc2*/ 	.byte	0x3f
	.zero		1


	//   ....[25]....
        /*0fc4*/ 	.word	0x0000b860
        /*0fc8*/ 	.word	0x0000002c
        /*0fcc*/ 	.word	0x00000000
        /*0fd0*/ 	.short	0x0101
        /*0fd2*/ 	.byte	0x3f
	.zero		1


	//   ....[26]....
        /*0fd4*/ 	.word	0x0000b8a0
        /*0fd8*/ 	.word	0x00000003
        /*0fdc*/ 	.word	0x000348b0
        /*0fe0*/ 	.short	0x010a
        /*0fe2*/ 	.byte	0x3f
	.zero		1


	//   ....[27]....
        /*0fe4*/ 	.word	0x0000c200
        /*0fe8*/ 	.word	0x00000003
        /*0fec*/ 	.word	0x00000000
        /*0ff0*/ 	.short	0x0101
        /*0ff2*/ 	.byte	0x3f
	.zero		1


	//   ....[28]....
        /*0ff4*/ 	.word	0x0000c840
        /*0ff8*/ 	.word	0x00000002
        /*0ffc*/ 	.word	0x00034800
        /*1000*/ 	.short	0x010a
        /*1002*/ 	.byte	0x3f
	.zero		1


	//   ....[29]....
        /*1004*/ 	.word	0x0000c890
        /*1008*/ 	.word	0x00000002
        /*100c*/ 	.word	0x00034800
        /*1010*/ 	.short	0x010a
        /*1012*/ 	.byte	0x3f
	.zero		1


	//   ....[30]....
        /*1014*/ 	.word	0x0000cea0
        /*1018*/ 	.word	0x00000002
        /*101c*/ 	.word	0x00034800
        /*1020*/ 	.short	0x010a
        /*1022*/ 	.byte	0x3f
	.zero		1


	//   ....[31]....
        /*1024*/ 	.word	0x0000e910
        /*1028*/ 	.word	0x00000002
        /*102c*/ 	.word	0x00034800
        /*1030*/ 	.short	0x010a
        /*1032*/ 	.byte	0x3f
	.zero		1


	//   ....[32]....
        /*1034*/ 	.word	0x000105e0
        /*1038*/ 	.word	0x00000000
        /*103c*/ 	.word	0x00034830
        /*1040*/ 	.short	0x010a
        /*1042*/ 	.byte	0x3f
	.zero		1


	//   ....[33]....
        /*1044*/ 	.word	0x00010660
        /*1048*/ 	.word	0x00000000
        /*104c*/ 	.word	0x00034830
        /*1050*/ 	.short	0x010a
        /*1052*/ 	.byte	0x3f
	.zero		1


	//   ....[34]....
        /*1054*/ 	.word	0x00015a40
        /*1058*/ 	.word	0x00000003
        /*105c*/ 	.word	0x00000000
        /*1060*/ 	.short	0x0101
        /*1062*/ 	.byte	0x3f
	.zero		1


	//   ....[35]....
        /*1064*/ 	.word	0x00016d40
        /*1068*/ 	.word	0x00000008
        /*106c*/ 	.word	0x00034830
        /*1070*/ 	.short	0x010a
        /*1072*/ 	.byte	0x3f
	.zero		1


	//   ....[36]....
        /*1074*/ 	.word	0x00016d90
        /*1078*/ 	.word	0x00000008
        /*107c*/ 	.word	0x00034830
        /*1080*/ 	.short	0x010a
        /*1082*/ 	.byte	0x3f
	.zero		1


	//   ....[37]....
        /*1084*/ 	.word	0x0001a280
        /*1088*/ 	.word	0x00000008
        /*108c*/ 	.word	0x00034850
        /*1090*/ 	.short	0x010a
        /*1092*/ 	.byte	0x3f
	.zero		1


	//   ....[38]....
        /*1094*/ 	.word	0x0001a2c0
        /*1098*/ 	.word	0x00000008
        /*109c*/ 	.word	0x00034850
        /*10a0*/ 	.short	0x010a
        /*10a2*/ 	.byte	0x3f
	.zero		1


	//   ....[39]....
        /*10a4*/ 	.word	0x0001c5b0
        /*10a8*/ 	.word	0x00000082
        /*10ac*/ 	.word	0x00000000
        /*10b0*/ 	.short	0x0101
        /*10b2*/ 	.byte	0x3f
	.zero		1


	//   ....[40]....
        /*10b4*/ 	.word	0x0001c630
        /*10b8*/ 	.word	0x0000000b
        /*10bc*/ 	.word	0x00000000
        /*10c0*/ 	.short	0x0101
        /*10c2*/ 	.byte	0x3f
	.zero		1


	//   ....[41]....
        /*10c4*/ 	.word	0x0001d280
        /*10c8*/ 	.word	0x0000000a
        /*10cc*/ 	.word	0x00034850
        /*10d0*/ 	.short	0x010a
        /*10d2*/ 	.byte	0x3f
	.zero		1


	//   ....[42]....
        /*10d4*/ 	.word	0x0001d300
        /*10d8*/ 	.word	0x0000000a
        /*10dc*/ 	.word	0x00034850
        /*10e0*/ 	.short	0x010a
        /*10e2*/ 	.byte	0x3f
	.zero		1


	//   ....[43]....
        /*10e4*/ 	.word	0x0001dba0
        /*10e8*/ 	.word	0x0000000a
        /*10ec*/ 	.word	0x00000000
        /*10f0*/ 	.short	0x0101
        /*10f2*/ 	.byte	0x3f
	.zero		1


	//   ....[44]....
        /*10f4*/ 	.word	0x0001f0f0
        /*10f8*/ 	.word	0x00000000
        /*10fc*/ 	.word	0x00000000
        /*1100*/ 	.short	0x0101
        /*1102*/ 	.byte	0x3f
	.zero		1


	//   ....[45]....
        /*1104*/ 	.word	0x000215c0
        /*1108*/ 	.word	0x00000004
        /*110c*/ 	.word	0x00034820
        /*1110*/ 	.short	0x010a
        /*1112*/ 	.byte	0x3f
	.zero		1


	//   ....[46]....
        /*1114*/ 	.word	0x000216a0
        /*1118*/ 	.word	0x00000005
        /*111c*/ 	.word	0x000348a0
        /*1120*/ 	.short	0x010a
        /*1122*/ 	.byte	0x3f
	.zero		1


	//   ....[47]....
        /*1124*/ 	.word	0x000219e0
        /*1128*/ 	.word	0x00000005
        /*112c*/ 	.word	0x000348c0
        /*1130*/ 	.short	0x010a
        /*1132*/ 	.byte	0x3f
	.zero		1


	//   ....[48]....
        /*1134*/ 	.word	0x00021e80
        /*1138*/ 	.word	0x00000006
        /*113c*/ 	.word	0x000348a0
        /*1140*/ 	.short	0x010a
        /*1142*/ 	.byte	0x3f
	.zero		1


	//   ....[49]....
        /*1144*/ 	.word	0x000221b0
        /*1148*/ 	.word	0x00000006
        /*114c*/ 	.word	0x000348c0
        /*1150*/ 	.short	0x010a
        /*1152*/ 	.byte	0x3f
	.zero		1


	//   ....[50]....
        /*1154*/ 	.word	0x00022f20
        /*1158*/ 	.word	0x00000000
        /*115c*/ 	.word	0x00034840
        /*1160*/ 	.short	0x010a
        /*1162*/ 	.byte	0x3f
	.zero		1


	//   ....[51]....
        /*1164*/ 	.word	0x00023e50
        /*1168*/ 	.word	0x00000008
        /*116c*/ 	.word	0x00034800
        /*1170*/ 	.short	0x0107
        /*1172*/ 	.byte	0x3f
	.zero		1


	//   ....[52]....
        /*1174*/ 	.word	0x00023f50
        /*1178*/ 	.word	0x00000002
        /*117c*/ 	.word	0x00034800
        /*1180*/ 	.short	0x0101
        /*1182*/ 	.byte	0x3f
	.zero		1


	//   ....[53]....
        /*1184*/ 	.word	0x00023f70
        /*1188*/ 	.word	0x00000002
        /*118c*/ 	.word	0x00034820
        /*1190*/ 	.short	0x010a
        /*1192*/ 	.byte	0x3f
	.zero		1


	//   ....[54]....
        /*1194*/ 	.word	0x00024300
        /*1198*/ 	.word	0x00000003
        /*119c*/ 	.word	0x00034840
        /*11a0*/ 	.short	0x010a
        /*11a2*/ 	.byte	0x3f
	.zero		1


	//   ....[55]....
        /*11a4*/ 	.word	0x000246c0
        /*11a8*/ 	.word	0x00000002
        /*11ac*/ 	.word	0x00034860
        /*11b0*/ 	.short	0x010a
        /*11b2*/ 	.byte	0x3f
	.zero		1


	//   ....[56]....
        /*11b4*/ 	.word	0x00024de0
        /*11b8*/ 	.word	0x00000003
        /*11bc*/ 	.word	0x00034840
        /*11c0*/ 	.short	0x010a
        /*11c2*/ 	.byte	0x3f
	.zero		1


	//   ....[57]....
        /*11c4*/ 	.word	0x000251a0
        /*11c8*/ 	.word	0x00000002
        /*11cc*/ 	.word	0x00034860
        /*11d0*/ 	.short	0x010a
        /*11d2*/ 	.byte	0x3f
	.zero		1


	//   ....[58]....
        /*11d4*/ 	.word	0x00025810
        /*11d8*/ 	.word	0x00000003
        /*11dc*/ 	.word	0x00034840
        /*11e0*/ 	.short	0x010a
        /*11e2*/ 	.byte	0x3f
	.zero		1


	//   ....[59]....
        /*11e4*/ 	.word	0x00025bc0
        /*11e8*/ 	.word	0x00000002
        /*11ec*/ 	.word	0x00034860
        /*11f0*/ 	.short	0x010a
        /*11f2*/ 	.byte	0x3f
	.zero		1


	//   ....[60]....
        /*11f4*/ 	.word	0x000261b0
        /*11f8*/ 	.word	0x00000002
        /*11fc*/ 	.word	0x00034860
        /*1200*/ 	.short	0x010a
        /*1202*/ 	.byte	0x3f
	.zero		1


	//   ....[61]....
        /*1204*/ 	.word	0x00027100
        /*1208*/ 	.word	0x00000000
        /*120c*/ 	.word	0x00034820
        /*1210*/ 	.short	0x010a
        /*1212*/ 	.byte	0x3f
	.zero		1


	//   ....[62]....
        /*1214*/ 	.word	0x000272b0
        /*1218*/ 	.word	0x00000006
        /*121c*/ 	.word	0x00000000
        /*1220*/ 	.short	0x010a
        /*1222*/ 	.byte	0x3f
	.zero		1


	//   ....[63]....
        /*1224*/ 	.word	0x00027320
        /*1228*/ 	.word	0x00000007
        /*122c*/ 	.word	0x00000000
        /*1230*/ 	.short	0x010a
        /*1232*/ 	.byte	0x3f
	.zero		1


	//   ....[64]....
        /*1234*/ 	.word	0x00027390
        /*1238*/ 	.word	0x00000004
        /*123c*/ 	.word	0x00000000
        /*1240*/ 	.short	0x010a
        /*1242*/ 	.byte	0x3f
	.zero		1


	//   ....[65]....
        /*1244*/ 	.word	0x000273c0
        /*1248*/ 	.word	0x00000003
        /*124c*/ 	.word	0x00000000
        /*1250*/ 	.short	0x010a
        /*1252*/ 	.byte	0x3f
	.zero		1


	//   ....[66]....
        /*1254*/ 	.word	0x00027420
        /*1258*/ 	.word	0x00000003
        /*125c*/ 	.word	0x00034890
        /*1260*/ 	.short	0x010a
        /*1262*/ 	.byte	0x3f
	.zero		1


	//   ....[67]....
        /*1264*/ 	.word	0x00027470
        /*1268*/ 	.word	0x00000003
        /*126c*/ 	.word	0x00034890
        /*1270*/ 	.short	0x010a
        /*1272*/ 	.byte	0x3f
	.zero		1


	//   ....[68]....
        /*1274*/ 	.word	0x000274c0
        /*1278*/ 	.word	0x00000003
        /*127c*/ 	.word	0x00034890
        /*1280*/ 	.short	0x010a
        /*1282*/ 	.byte	0x3f
	.zero		1


	//   ....[69]....
        /*1284*/ 	.word	0x00027510
        /*1288*/ 	.word	0x00000003
        /*128c*/ 	.word	0x000348b0
        /*1290*/ 	.short	0x010a
        /*1292*/ 	.byte	0x3f
	.zero		1


	//   ....[70]....
        /*1294*/ 	.word	0x00027820
        /*1298*/ 	.word	0x00000002
        /*129c*/ 	.word	0x00034800
        /*12a0*/ 	.short	0x010a
        /*12a2*/ 	.byte	0x3f
	.zero		1


	//   ....[71]....
        /*12a4*/ 	.word	0x00027a30
        /*12a8*/ 	.word	0x00000002
        /*12ac*/ 	.word	0x00034800
        /*12b0*/ 	.short	0x010a
        /*12b2*/ 	.byte	0x3f
	.zero		1


	//   ....[72]....
        /*12b4*/ 	.word	0x00027a80
        /*12b8*/ 	.word	0x00000000
        /*12bc*/ 	.word	0x00034830
        /*12c0*/ 	.short	0x010a
        /*12c2*/ 	.byte	0x3f
	.zero		1


	//   ....[73]....
        /*12c4*/ 	.word	0x00027ad0
        /*12c8*/ 	.word	0x00000008
        /*12cc*/ 	.word	0x00034830
        /*12d0*/ 	.short	0x010a
        /*12d2*/ 	.byte	0x3f
	.zero		1


	//   ....[74]....
        /*12d4*/ 	.word	0x00027b20
        /*12d8*/ 	.word	0x00000008
        /*12dc*/ 	.word	0x00034850
        /*12e0*/ 	.short	0x010a
        /*12e2*/ 	.byte	0x3f
	.zero		1


	//   ....[75]....
        /*12e4*/ 	.word	0x00027b70
        /*12e8*/ 	.word	0x0000000a
        /*12ec*/ 	.word	0x00034850
        /*12f0*/ 	.short	0x010a
        /*12f2*/ 	.byte	0x3f
	.zero		1


	//   ....[76]....
        /*12f4*/ 	.word	0x00028160
        /*12f8*/ 	.word	0x00000003
        /*12fc*/ 	.word	0x00034820
        /*1300*/ 	.short	0x010a
        /*1302*/ 	.byte	0x3f
	.zero		1


	//   ....[77]....
        /*1304*/ 	.word	0x000281b0
        /*1308*/ 	.word	0x00000005
        /*130c*/ 	.word	0x000348a0
        /*1310*/ 	.short	0x010a
        /*1312*/ 	.byte	0x3f
	.zero		1


	//   ....[78]....
        /*1314*/ 	.word	0x00028200
        /*1318*/ 	.word	0x00000005
        /*131c*/ 	.word	0x000348c0
        /*1320*/ 	.short	0x010a
        /*1322*/ 	.byte	0x3f
	.zero		1


	//   ....[79]....
        /*1324*/ 	.word	0x00028250
        /*1328*/ 	.word	0x00000006
        /*132c*/ 	.word	0x000348a0
        /*1330*/ 	.short	0x010a
        /*1332*/ 	.byte	0x3f
	.zero		1


	//   ....[80]....
        /*1334*/ 	.word	0x000282a0
        /*1338*/ 	.word	0x00000006
        /*133c*/ 	.word	0x000348c0
        /*1340*/ 	.short	0x010a
        /*1342*/ 	.byte	0x3f
	.zero		1


	//   ....[81]....
        /*1344*/ 	.word	0x00028440
        /*1348*/ 	.word	0x00000000
        /*134c*/ 	.word	0x00034840
        /*1350*/ 	.short	0x010a
        /*1352*/ 	.byte	0x3f
	.zero		1


	//   ....[82]....
        /*1354*/ 	.word	0x00028fc0
        /*1358*/ 	.word	0x00000002
        /*135c*/ 	.word	0x00034820
        /*1360*/ 	.short	0x010a
        /*1362*/ 	.byte	0x3f
	.zero		1


	//   ....[83]....
        /*1364*/ 	.word	0x00029010
        /*1368*/ 	.word	0x00000003
        /*136c*/ 	.word	0x00034840
        /*1370*/ 	.short	0x010a
        /*1372*/ 	.byte	0x3f
	.zero		1


	//   ....[84]....
        /*1374*/ 	.word	0x00029060
        /*1378*/ 	.word	0x00000002
        /*137c*/ 	.word	0x00034860
        /*1380*/ 	.short	0x010a
        /*1382*/ 	.byte	0x3f
	.zero		1


	//   ....[85]....
        /*1384*/ 	.word	0x000290b0
        /*1388*/ 	.word	0x00000003
        /*138c*/ 	.word	0x00034840
        /*1390*/ 	.short	0x010a
        /*1392*/ 	.byte	0x3f
	.zero		1


	//   ....[86]....
        /*1394*/ 	.word	0x00029100
        /*1398*/ 	.word	0x00000002
        /*139c*/ 	.word	0x00034860
        /*13a0*/ 	.short	0x010a
        /*13a2*/ 	.byte	0x3f
	.zero		1


	//   ....[87]....
        /*13a4*/ 	.word	0x00029150
        /*13a8*/ 	.word	0x00000003
        /*13ac*/ 	.word	0x00034840
        /*13b0*/ 	.short	0x010a
        /*13b2*/ 	.byte	0x3f
	.zero		1


	//   ....[88]....
        /*13b4*/ 	.word	0x000291a0
        /*13b8*/ 	.word	0x00000002
        /*13bc*/ 	.word	0x00034860
        /*13c0*/ 	.short	0x010a
        /*13c2*/ 	.byte	0x3f
	.zero		1


	//   ....[89]....
        /*13c4*/ 	.word	0x000291f0
        /*13c8*/ 	.word	0x00000002
        /*13cc*/ 	.word	0x00034860
        /*13d0*/ 	.short	0x010a
        /*13d2*/ 	.byte	0x3f
	.zero		1


	//   ....[90]....
        /*13d4*/ 	.word	0x00029c70
        /*13d8*/ 	.word	0x00000000
        /*13dc*/ 	.word	0x00034820
        /*13e0*/ 	.short	0x010a
        /*13e2*/ 	.byte	0x3f
	.zero		1


	//   ....[91]....
        /*13e4*/ 	.word	0x00029e10
        /*13e8*/ 	.word	0x00000006
        /*13ec*/ 	.word	0x00000000
        /*13f0*/ 	.short	0x010a
        /*13f2*/ 	.byte	0x3f
	.zero		1


	//   ....[92]....
        /*13f4*/ 	.word	0x00029e60
        /*13f8*/ 	.word	0x00000007
        /*13fc*/ 	.word	0x00000000
        /*1400*/ 	.short	0x010a
        /*1402*/ 	.byte	0x3f
	.zero		1


	//   ....[93]....
        /*1404*/ 	.word	0x00029eb0
        /*1408*/ 	.word	0x00000004
        /*140c*/ 	.word	0x00000000
        /*1410*/ 	.short	0x010a
        /*1412*/ 	.byte	0x3f
	.zero		1


	//----- nvinfo : EIATTR_NUM_MBARRIERS
	.align		4
.L_1033:
        /*1414*/ 	.byte	0x03, 0x38
        /*1416*/ 	.short	0x0016


	//----- nvinfo : EIATTR_EXIT_INSTR_OFFSETS
	.align		4
        /*1418*/ 	.byte	0x04, 0x1c
        /*141a*/ 	.short	(.L_1035 - .L_1034)


	//   ....[0]....
.L_1034:
        /*141c*/ 	.word	0x00027410


	//----- nvinfo : EIATTR_MAX_THREADS
	.align		4
.L_1035:
        /*1420*/ 	.byte	0x04, 0x05
        /*1422*/ 	.short	(.L_1037 - .L_1036)
.L_1036:
        /*1424*/ 	.word	0x00000180
        /*1428*/ 	.word	0x00000001
        /*142c*/ 	.word	0x00000001


	//----- nvinfo : EIATTR_CRS_STACK_SIZE
	.align		4
.L_1037:
        /*1430*/ 	.byte	0x04, 0x1e
        /*1432*/ 	.short	(.L_1039 - .L_1038)
.L_1038:
        /*1434*/ 	.word	0x00000000


	//----- nvinfo : EIATTR_CBANK_PARAM_SIZE
	.align		4
.L_1039:
        /*1438*/ 	.byte	0x03, 0x19
        /*143a*/ 	.short	0x0af0


	//----- nvinfo : EIATTR_PARAM_CBANK
	.align		4
        /*143c*/ 	.byte	0x04, 0x0a
        /*143e*/ 	.short	(.L_1041 - .L_1040)
	.align		4
.L_1040:
        /*1440*/ 	.word	index@(.nv.constant0._ZN7cutlass13device_kernelIN5flash11enable_sm90INS1_16FlashAttnFwdSm90INS1_25CollectiveMainloopFwdSm90ILi2EN4cute5tupleIJNS5_1CILi1EEES8_S8_EEENS6_IJNS7_ILi128EEENS7_ILi176EEESA_EEELi128ENS_6half_tEfNS_4arch4Sm90ELb0ELb0ELb1ELb1ELb0ELb1ELb0ELb1ELb1ELb1ELb0ELb0EEENS1_21CollectiveEpilogueFwdINS6_IJSA_SA_SB_EEES9_SD_SF_Li256ELb1ELb1ELb0ELb0EEENS1_36VarlenDynamicPersistentTileSchedulerILi128ELi176ELi256ELi128ELb0ELb1ELb1ELb0ELb1ELb1EEEEEEEEEvNT_6ParamsE)
        /*1444*/ 	.short	0x0210
        /*1446*/ 	.short	0x0af0


	//----- nvinfo : EIATTR_SW_WAR
	.align		4
.L_1041:
        /*1448*/ 	.byte	0x04, 0x36
        /*144a*/ 	.short	(.L_1043 - .L_1042)
.L_1042:
        /*144c*/ 	.word	0x00000008
.L_1043:


//--------------------- .nv.info._ZN7cutlass13device_kernelIN5flash11enable_sm90INS1_16FlashAttnFwdSm90INS1_25CollectiveMainloopFwdSm90ILi2EN4cute5tupleIJNS5_1CILi1EEES8_S8_EEENS6_IJNS7_ILi128EEESA_SA_EEELi128ENS_6half_tEfNS_4arch4Sm90ELb0ELb1ELb1ELb0ELb0ELb0ELb0ELb1ELb1ELb1ELb0ELb0EEENS1_21CollectiveEpilogueFwdISB_S9_SC_SE_Li256ELb0ELb1ELb0ELb0EEENS1_30DynamicPersistentTileSchedulerILi256ELi128ELb0ELb1ELb1EEEEEEEEEvNT_6ParamsE --------------------------
	.section	.nv.info._ZN7cutlass13device_kernelIN5flash11enable_sm90INS1_16FlashAttnFwdSm90INS1_25CollectiveMainloopFwdSm90ILi2EN4cute5tupleIJNS5_1CILi1EEES8_S8_EEENS6_IJNS7_ILi128EEESA_SA_EEELi128ENS_6half_tEfNS_4arch4Sm90ELb0ELb1ELb1ELb0ELb0ELb0ELb0ELb1ELb1ELb1ELb0ELb0EEENS1_21CollectiveEpilogueFwdISB_S9_SC_SE_Li256ELb0ELb1ELb0ELb0EEENS1_30DynamicPersistentTileSchedulerILi256ELi128ELb0ELb1ELb1EEEEEEEEEvNT_6ParamsE,"",@"SHT_CUDA_INFO"
	.sectionflags	@""
	.align	4


	//----- nvinfo : EIATTR_CUDA_API_VERSION
	.align		4
        /*0000*/ 	.byte	0x04, 0x37
        /*0002*/ 	.short	(.L_1045 - .L_1044)
.L_1044:
        /*0004*/ 	.word	0x00000082


	//----- nvinfo : EIATTR_KPARAM_INFO
	.align		4
.L_1045:
        /*0008*/ 	.byte	0x04, 0x17
        /*000a*/ 	.short	(.L_1047 - .L_1046)
.L_1046:
        /*000c*/ 	.word	0x00000000
        /*0010*/ 	.short	0x0000
        /*0012*/ 	.short	0x0070
        /*0014*/ 	.byte	0x00, 0xf0, 0x01, 0x2a


	//----- nvinfo : EIATTR_SPARSE_MMA_MASK
	.align		4
.L_1047:
        /*0018*/ 	.byte	0x03, 0x50
        /*001a*/ 	.short	0x0000


	//----- nvinfo : EIATTR_MAXREG_COUNT
	.align		4
        /*001c*/ 	.byte	0x03, 0x1b
        /*001e*/ 	.short	0x00a8


	//----- nvinfo : EIATTR_NUM_BARRIERS
	.align		4
        /*0020*/ 	.byte	0x02, 0x4c
        /*0022*/ 	.byte	0x10
	.zero		1


	//----- nvinfo : EIATTR_EXTERNS
	.align		4
        /*0024*/ 	.byte	0x04, 0x0f
        /*0026*/ 	.short	(.L_1049 - .L_1048)


	//   ....[0]....
	.align		4
.L_1048:
        /*0028*/ 	.word	index@(__assertfail)


	//----- nvinfo : EIATTR_ANNOTATIONS
	.align		4
.L_1049:
        /*002c*/ 	.byte	0x04, 0x55
        /*002e*/ 	.short	(.L_1051 - .L_1050)


	//   ....[0]....
.L_1050:
        /* <DEDUP_REMOVED lines=24> */


	//----- nvinfo : EIATTR_MERCURY_ISA_VERSION
	.align		4
.L_1051:
        /*01a0*/ 	.byte	0x03, 0x5f
        /*01a2*/ 	.short	0x0101


	//----- nvinfo : EIATTR_INT_WARP_WIDE_INSTR_OFFSETS
	.align		4
        /*01a4*/ 	.byte	0x04, 0x31
        /*01a6*/ 	.short	(.L_1053 - .L_1052)


	//   ....[0]....
.L_1052:
        /*01a8*/ 	.word	0x00000130


	//   ....[1]....
        /*01ac*/ 	.word	0x00000170


	//   ....[2]....
        /*01b0*/ 	.word	0x000001e0


	//   ....[3]....
        /*01b4*/ 	.word	0x000122b0


	//   ....[4]....
        /*01b8*/ 	.word	0x00012340


	//   ....[5]....
        /*01bc*/ 	.word	0x000156a0


	//   ....[6]....
        /*01c0*/ 	.word	0x00015730


	//----- nvinfo : EIATTR_COOP_GROUP_MASK_REGIDS
	.align		4
.L_1053:
        /*01c4*/ 	.byte	0x04, 0x29
        /*01c6*/ 	.short	(.L_1055 - .L_1054)


	//   ....[0]....
.L_1054:
        /*01c8*/ 	.word	0xffffffff


	//   ....[1]....
        /*01cc*/ 	.word	0xffffffff


	//   ....[2]....
        /*01d0*/ 	.word	0xffffffff


	//   ....[3]....
        /*01d4*/ 	.word	0xffffffff


	//   ....[4]....
        /*01d8*/ 	.word	0xffffffff


	//   ....[5]....
        /*01dc*/ 	.word	0xffffffff


	//   ....[6]....
        /*01e0*/ 	.word	0xffffffff


	//   ....[7]....
        /*01e4*/ 	.word	0xffffffff


	//   ....[8]....
        /*01e8*/ 	.word	0xffffffff


	//   ....[9]....
        /*01ec*/ 	.word	0xffffffff


	//   ....[10]....
        /*01f0*/ 	.word	0xffffffff


	//   ....[11]....
        /*01f4*/ 	.word	0xffffffff


	//   ....[12]....
        /*01f8*/ 	.word	0xffffffff


	//   ....[13]....
        /*01fc*/ 	.word	0xffffffff


	//   ....[14]....
        /*0200*/ 	.word	0xffffffff


	//   ....[15]....
        /*0204*/ 	.word	0xffffffff


	//   ....[16]....
        /*0208*/ 	.word	0xffffffff


	//   ....[17]....
        /*020c*/ 	.word	0xffffffff


	//   ....[18]....
        /*0210*/ 	.word	0xffffffff


	//   ....[19]....
        /*0214*/ 	.word	0xffffffff


	//   ....[20]....
        /*0218*/ 	.word	0xffffffff


	//   ....[21]....
        /*021c*/ 	.word	0xffffffff


	//   ....[22]....
        /*0220*/ 	.word	0xffffffff


	//   ....[23]....
        /*0224*/ 	.word	0xffffffff


	//   ....[24]....
        /*0228*/ 	.word	0xffffffff


	//   ....[25]....
        /*022c*/ 	.word	0xffffffff


	//   ....[26]....
        /*0230*/ 	.word	0xffffffff


	//   ....[27]....
        /*0234*/ 	.word	0xffffffff


	//   ....[28]....
        /*0238*/ 	.word	0xffffffff


	//   ....[29]....
        /*023c*/ 	.word	0xffffffff


	//   ....[30]....
        /*0240*/ 	.word	0xffffffff


	//   ....[31]....
        /*0244*/ 	.word	0xffffffff


	//   ....[32]....
        /*0248*/ 	.word	0xffffffff


	//   ....[33]....
        /*024c*/ 	.word	0xffffffff


	//   ....[34]....
        /*0250*/ 	.word	0xffffffff


	//   ....[35]....
        /*0254*/ 	.word	0xffffffff


	//   ....[36]....
        /*0258*/ 	.word	0xffffffff


	//   ....[37]....
        /*025c*/ 	.word	0xffffffff


	//   ....[38]....
        /*0260*/ 	.word	0xffffffff


	//   ....[39]....
        /*0264*/ 	.word	0xffffffff


	//   ....[40]....
        /*0268*/ 	.word	0xffffffff


	//   ....[41]....
        /*026c*/ 	.word	0xffffffff


	//   ....[42]....
        /*0270*/ 	.word	0xffffffff


	//   ....[43]....
        /*0274*/ 	.word	0xffffffff


	//   ....[44]....
        /*0278*/ 	.word	0xffffffff


	//   ....[45]....
        /*027c*/ 	.word	0xffffffff


	//   ....[46]....
        /*0280*/ 	.word	0xffffffff


	//   ....[47]....
        /*0284*/ 	.word	0xffffffff


	//   ....[48]....
        /*0288*/ 	.word	0xffffffff


	//   ....[49]....
        /*028c*/ 	.word	0xffffffff


	//   ....[50]....
        /*0290*/ 	.word	0xffffffff


	//   ....[51]....
        /*0294*/ 	.word	0xffffffff


	//   ....[52]....
        /*0298*/ 	.word	0xffffffff


	//   ....[53]....
        /*029c*/ 	.word	0xffffffff


	//   ....[54]....
        /*02a0*/ 	.word	0xffffffff


	//   ....[55]....
        /*02a4*/ 	.word	0xffffffff


	//   ....[56]....
        /*02a8*/ 	.word	0xffffffff


	//   ....[57]....
        /*02ac*/ 	.word	0xffffffff


	//   ....[58]....
        /*02b0*/ 	.word	0xffffffff


	//   ....[59]....
        /*02b4*/ 	.word	0xffffffff


	//   ....[60]....
        /*02b8*/ 	.word	0xffffffff


	//   ....[61]....
        /*02bc*/ 	.word	0xffffffff


	//   ....[62]....
        /*02c0*/ 	.word	0xffffffff


	//   ....[63]....
        /*02c4*/ 	.word	0xffffffff


	//   ....[64]....
        /*02c8*/ 	.word	0xffffffff


	//   ....[65]....
        /*02cc*/ 	.word	0xffffffff


	//   ....[66]....
        /*02d0*/ 	.word	0xffffffff


	//   ....[67]....
        /*02d4*/ 	.word	0xffffffff


	//   ....[68]....
        /*02d8*/ 	.word	0xffffffff


	//   ....[69]....
        /*02dc*/ 	.word	0xffffffff


	//   ....[70]....
        /*02e0*/ 	.word	0xffffffff


	//   ....[71]....
        /*02e4*/ 	.word	0xffffffff


	//   ....[72]....
        /*02e8*/ 	.word	0xffffffff


	//   ....[73]....
        /*02ec*/ 	.word	0xffffffff


	//   ....[74]....
        /*02f0*/ 	.word	0x0500000f


	//   ....[75]....
        /*02f4*/ 	.word	0x0500000f


	//   ....[76]....
        /*02f8*/ 	.word	0x0500000f


	//   ....[77]....
        /*02fc*/ 	.word	0x0500000f


	//   ....[78]....
        /*0300*/ 	.word	0x0500000f


	//   ....[79]....
        /*0304*/ 	.word	0x0500000f


	//   ....[80]....
        /*0308*/ 	.word	0x0500000f


	//   ....[81]....
        /*030c*/ 	.word	0x0500000f


	//   ....[82]....
        /*0310*/ 	.word	0x0500000f


	//   ....[83]....
        /*0314*/ 	.word	0x0500000f


	//   ....[84]....
        /*0318*/ 	.word	0x0500000f


	//   ....[85]....
        /*031c*/ 	.word	0x0500000f


	//   ....[86]....
        /*0320*/ 	.word	0x0500000f


	//   ....[87]....
        /*0324*/ 	.word	0x0500000f


	//   ....[88]....
        /*0328*/ 	.word	0x0500000f


	//   ....[89]....
        /*032c*/ 	.word	0x0500000f


	//   ....[90]....
        /*0330*/ 	.word	0x0500000f


	//   ....[91]....
        /*0334*/ 	.word	0x0500000f


	//   ....[92]....
        /*0338*/ 	.word	0x0500000f


	//----- nvinfo : EIATTR_COOP_GROUP_INSTR_OFFSETS
	.align		4
.L_1055:
        /*033c*/ 	.byte	0x04, 0x28
        /*033e*/ 	.short	(.L_1057 - .L_1056)


	//   ....[0]....
.L_1056:
        /*0340*/ 	.word	0x00000070


	//   ....[1]....
        /*0344*/ 	.word	0x00000140


	//   ....[2]....
        /*0348*/ 	.word	0x00000190


	//   ....[3]....
        /*034c*/ 	.word	0x000003c0


	//   ....[4]....
        /*0350*/ 	.word	0x00000520


	//   ....[5]....
        /*0354*/ 	.word	0x00000640


	//   ....[6]....
        /*0358*/ 	.word	0x000007a0


	//   ....[7]....
        /*035c*/ 	.word	0x000017c0


	//   ....[8]....
        /*0360*/ 	.word	0x00002100


	//   ....[9]....
        /*0364*/ 	.word	0x00002ab0


	//   ....[10]....
        /*0368*/ 	.word	0x00003c70


	//   ....[11]....
        /*036c*/ 	.word	0x00003d10


	//   ....[12]....
        /*0370*/ 	.word	0x000046c0


	//   ....[13]....
        /*0374*/ 	.word	0x00004730


	//   ....[14]....
        /*0378*/ 	.word	0x00006560


	//   ....[15]....
        /*037c*/ 	.word	0x000067b0


	//   ....[16]....
        /*0380*/ 	.word	0x00007330


	//   ....[17]....
        /*0384*/ 	.word	0x00007350


	//   ....[18]....
        /*0388*/ 	.word	0x00007db0


	//   ....[19]....
        /*038c*/ 	.word	0x00007e50


	//   ....[20]....
        /*0390*/ 	.word	0x0000a250


	//   ....[21]....
        /*0394*/ 	.word	0x0000a2f0


	//   ....[22]....
        /*0398*/ 	.word	0x0000a3f0


	//   ....[23]....
        /*039c*/ 	.word	0x0000a580


	//   ....[24]....
        /*03a0*/ 	.word	0x0000c6c0


	//   ....[25]....
        /*03a4*/ 	.word	0x0000cb80


	//   ....[26]....
        /*03a8*/ 	.word	0x0000d6f0


	//   ....[27]....
        /*03ac*/ 	.word	0x0000d7f0


	//   ....[28]....
        /*03b0*/ 	.word	0x0000e050


	//   ....[29]....
        /*03b4*/ 	.word	0x0000e160


	//   ....[30]....
        /*03b8*/ 	.word	0x0000f1e0


	//   ....[31]....
        /*03bc*/ 	.word	0x0000f220


	//   ....[32]....
        /*03c0*/ 	.word	0x0000f320


	//   ....[33]....
        /*03c4*/ 	.word	0x0000f340


	//   ....[34]....
        /*03c8*/ 	.word	0x00010440


	//   ....[35]....
        /*03cc*/ 	.word	0x000104a0


	//   ....[36]....
        /*03d0*/ 	.word	0x000104f0


	//   ....[37]....
        /*03d4*/ 	.word	0x00010550


	//   ....[38]....
        /*03d8*/ 	.word	0x00010a20


	//   ....[39]....
        /*03dc*/ 	.word	0x00010a60


	//   ....[40]....
        /*03e0*/ 	.word	0x00010b20


	//   ....[41]....
        /*03e4*/ 	.word	0x00010b40


	//   ....[42]....
        /*03e8*/ 	.word	0x00010c00


	//   ....[43]....
        /*03ec*/ 	.word	0x00010c20


	//   ....[44]....
        /*03f0*/ 	.word	0x00010cf0


	//   ....[45]....
        /*03f4*/ 	.word	0x00010d10


	//   ....[46]....
        /*03f8*/ 	.word	0x000113b0


	//   ....[47]....
        /*03fc*/ 	.word	0x000113d0


	//   ....[48]....
        /*0400*/ 	.word	0x00011490


	//   ....[49]....
        /*0404*/ 	.word	0x000114b0


	//   ....[50]....
        /*0408*/ 	.word	0x00011570


	//   ....[51]....
        /*040c*/ 	.word	0x00011590


	//   ....[52]....
        /*0410*/ 	.word	0x00011660


	//   ....[53]....
        /*0414*/ 	.word	0x00011680


	//   ....[54]....
        /*0418*/ 	.word	0x00011800


	//   ....[55]....
        /*041c*/ 	.word	0x000128b0


	//   ....[56]....
        /*0420*/ 	.word	0x000132a0


	//   ....[57]....
        /*0424*/ 	.word	0x000132b0


	//   ....[58]....
        /*0428*/ 	.word	0x00013320


	//   ....[59]....
        /*042c*/ 	.word	0x00013360


	//   ....[60]....
        /*0430*/ 	.word	0x00013400


	//   ....[61]....
        /*0434*/ 	.word	0x00013410


	//   ....[62]....
        /*0438*/ 	.word	0x00013490


	//   ....[63]....
        /*043c*/ 	.word	0x000134a0


	//   ....[64]....
        /*0440*/ 	.word	0x00013520


	//   ....[65]....
        /*0444*/ 	.word	0x00013530


	//   ....[66]....
        /*0448*/ 	.word	0x000135b0


	//   ....[67]....
        /*044c*/ 	.word	0x000135c0


	//   ....[68]....
        /*0450*/ 	.word	0x00013640


	//   ....[69]....
        /*0454*/ 	.word	0x00013650


	//   ....[70]....
        /*0458*/ 	.word	0x00013660


	//   ....[71]....
        /*045c*/ 	.word	0x00013670


	//   ....[72]....
        /*0460*/ 	.word	0x00015c80


	//   ....[73]....
        /*0464*/ 	.word	0x00015e70


	//   ....[74]....
        /*0468*/ 	.word	0x000164a0


	//   ....[75]....
        /*046c*/ 	.word	0x00016620


	//   ....[76]....
        /*0470*/ 	.word	0x00016670


	//   ....[77]....
        /*0474*/ 	.word	0x00016700


	//   ....[78]....
        /*0478*/ 	.word	0x000167e0


	//   ....[79]....
        /*047c*/ 	.word	0x00016840


	//   ....[80]....
        /*0480*/ 	.word	0x00016950


	//   ....[81]....
        /*0484*/ 	.word	0x000169b0


	//   ....[82]....
        /*0488*/ 	.word	0x00016aa0


	//   ....[83]....
        /*048c*/ 	.word	0x00016b00


	//   ....[84]....
        /*0490*/ 	.word	0x00016bf0


	//   ....[85]....
        /*0494*/ 	.word	0x00016c50


	//   ....[86]....
        /*0498*/ 	.word	0x00016d40


	//   ....[87]....
        /*049c*/ 	.word	0x00016da0


	//   ....[88]....
        /*04a0*/ 	.word	0x00016e80


	//   ....[89]....
        /*04a4*/ 	.word	0x00016ee0


	//   ....[90]....
        /*04a8*/ 	.word	0x00016fb0


	//   ....[91]....
        /*04ac*/ 	.word	0x000172d0


	//   ....[92]....
        /*04b0*/ 	.word	0x000173f0


	//----- nvinfo : EIATTR_REG_RECONFIG
	.align		4
.L_1057:
        /*04b4*/ 	.byte	0x01, 0x54
	.zero		2


	//----- nvinfo : EIATTR_SYSCALL_OFFSETS
	.align		4
        /*04b8*/ 	.byte	0x04, 0x46
        /*04ba*/ 	.short	(.L_1059 - .L_1058)


	//   ....[0]....
.L_1058:
        /*04bc*/ 	.word	0x000019a0


	//   ....[1]....
        /*04c0*/ 	.word	0x000124b0


	//   ....[2]....
        /*04c4*/ 	.word	0x00012600


	//   ....[3]....
        /*04c8*/ 	.word	0x000126f0


	//   ....[4]....
        /*04cc*/ 	.word	0x00012ea0


	//----- nvinfo : EIATTR_MBARRIER_INSTR_OFFSETS
	.align		4
.L_1059:
        /*04d0*/ 	.byte	0x04, 0x39
        /*04d2*/ 	.short	(.L_1061 - .L_1060)


	//   ....[0]....
.L_1060:
        /*04d4*/ 	.word	0x00000270
        /*04d8*/ 	.word	0x000000ff
        /*04dc*/ 	.word	0x00028800
        /*04e0*/ 	.short	0x0100
        /*04e2*/ 	.byte	0x08
	.zero		1


	//   ....[1]....
        /*04e4*/ 	.word	0x00000280
        /*04e8*/ 	.word	0x000000ff
        /*04ec*/ 	.word	0x00028820
        /*04f0*/ 	.short	0x0100
        /*04f2*/ 	.byte	0x08
	.zero		1


	//   ....[2]....
        /*04f4*/ 	.word	0x00000370
        /*04f8*/ 	.word	0x000000ff
        /*04fc*/ 	.word	0x00028830
        /*0500*/ 	.short	0x0100
        /*0502*/ 	.byte	0x08
	.zero		1


	//   ....[3]....
        /*0504*/ 	.word	0x00000380
        /*0508*/ 	.word	0x000000ff
        /*050c*/ 	.word	0x00028840
        /*0510*/ 	.short	0x0100
        /*0512*/ 	.byte	0x08
	.zero		1


	//   ....[4]....
        /*0514*/ 	.word	0x00000390
        /*0518*/ 	.word	0x000000ff
        /*051c*/ 	.word	0x00028838
        /*0520*/ 	.short	0x0100
        /*0522*/ 	.byte	0x08
	.zero		1


	//   ....[5]....
        /*0524*/ 	.word	0x000003a0
        /*0528*/ 	.word	0x000000ff
        /*052c*/ 	.word	0x00028848
        /*0530*/ 	.short	0x0100
        /*0532*/ 	.byte	0x08
	.zero		1


	//   ....[6]....
        /*0534*/ 	.word	0x000004d0
        /*0538*/ 	.word	0x000000ff
        /*053c*/ 	.word	0x00028850
        /*0540*/ 	.short	0x0100
        /*0542*/ 	.byte	0x08
	.zero		1


	//   ....[7]....
        /*0544*/ 	.word	0x000004e0
        /*0548*/ 	.word	0x000000ff
        /*054c*/ 	.word	0x00028860
        /*0550*/ 	.short	0x0100
        /*0552*/ 	.byte	0x08
	.zero		1


	//   ....[8]....
        /*0554*/ 	.word	0x000004f0
        /*0558*/ 	.word	0x000000ff
        /*055c*/ 	.word	0x00028858
        /*0560*/ 	.short	0x0100
        /*0562*/ 	.byte	0x08
	.zero		1


	//   ....[9]....
        /*0564*/ 	.word	0x00000500
        /*0568*/ 	.word	0x000000ff
        /*056c*/ 	.word	0x00028868
        /*0570*/ 	.short	0x0100
        /*0572*/ 	.byte	0x08
	.zero		1


	//   ....[10]....
        /*0574*/ 	.word	0x000005f0
        /*0578*/ 	.word	0x000000ff
        /*057c*/ 	.word	0x00028870
        /*0580*/ 	.short	0x0100
        /*0582*/ 	.byte	0x06
	.zero		1


	//   ....[11]....
        /*0584*/ 	.word	0x00000600
        /*0588*/ 	.word	0x000000ff
        /*058c*/ 	.word	0x00028880
        /*0590*/ 	.short	0x0100
        /*0592*/ 	.byte	0x06
	.zero		1


	//   ....[12]....
        /*0594*/ 	.word	0x00000610
        /*0598*/ 	.word	0x000000ff
        /*059c*/ 	.word	0x00028878
        /*05a0*/ 	.short	0x0100
        /*05a2*/ 	.byte	0x06
	.zero		1


	//   ....[13]....
        /*05a4*/ 	.word	0x00000620
        /*05a8*/ 	.word	0x000000ff
        /*05ac*/ 	.word	0x00028888
        /*05b0*/ 	.short	0x0100
        /*05b2*/ 	.byte	0x06
	.zero		1


	//   ....[14]....
        /*05b4*/ 	.word	0x00000750
        /*05b8*/ 	.word	0x000000ff
        /*05bc*/ 	.word	0x00028890
        /*05c0*/ 	.short	0x0100
        /*05c2*/ 	.byte	0x08
	.zero		1


	//   ....[15]....
        /*05c4*/ 	.word	0x00000760
        /*05c8*/ 	.word	0x000000ff
        /*05cc*/ 	.word	0x000288a0
        /*05d0*/ 	.short	0x0100
        /*05d2*/ 	.byte	0x08
	.zero		1


	//   ....[16]....
        /*05d4*/ 	.word	0x00000770
        /*05d8*/ 	.word	0x000000ff
        /*05dc*/ 	.word	0x00028898
        /*05e0*/ 	.short	0x0100
        /*05e2*/ 	.byte	0x08
	.zero		1


	//   ....[17]....
        /*05e4*/ 	.word	0x00000780
        /*05e8*/ 	.word	0x000000ff
        /*05ec*/ 	.word	0x000288a8
        /*05f0*/ 	.short	0x0100
        /*05f2*/ 	.byte	0x08
	.zero		1


	//   ....[18]....
        /*05f4*/ 	.word	0x000008b0
        /*05f8*/ 	.word	0x000000ff
        /*05fc*/ 	.word	0x000288b0
        /*0600*/ 	.short	0x0100
        /*0602*/ 	.byte	0x08
	.zero		1


	//   ....[19]....
        /*0604*/ 	.word	0x000008c0
        /*0608*/ 	.word	0x000000ff
        /*060c*/ 	.word	0x000288c0
        /*0610*/ 	.short	0x0100
        /*0612*/ 	.byte	0x08
	.zero		1


	//   ....[20]....
        /*0614*/ 	.word	0x000008d0
        /*0618*/ 	.word	0x000000ff
        /*061c*/ 	.word	0x000288b8
        /*0620*/ 	.short	0x0100
        /*0622*/ 	.byte	0x08
	.zero		1


	//   ....[21]....
        /*0624*/ 	.word	0x000008e0
        /*0628*/ 	.word	0x000000ff
        /*062c*/ 	.word	0x000288c8
        /*0630*/ 	.short	0x0100
        /*0632*/ 	.byte	0x08
	.zero		1


	//   ....[22]....
        /*0634*/ 	.word	0x00001a20
        /*0638*/ 	.word	0x000000ff
        /*063c*/ 	.word	0x00028800
        /*0640*/ 	.short	0x010a
        /*0642*/ 	.byte	0x29
	.zero		1


	//   ....[23]....
        /*0644*/ 	.word	0x00001aa0
        /*0648*/ 	.word	0x0000000b
        /*064c*/ 	.word	0x00028830
        /*0650*/ 	.short	0x010a
        /*0652*/ 	.byte	0x3f
	.zero		1


	//   ....[24]....
        /*0654*/ 	.word	0x00001b00
        /*0658*/ 	.word	0x0000000b
        /*065c*/ 	.word	0x00028830
        /*0660*/ 	.short	0x010a
        /*0662*/ 	.byte	0x3f
	.zero		1


	//   ....[25]....
        /*0664*/ 	.word	0x00002500
        /*0668*/ 	.word	0x00000003
        /*066c*/ 	.word	0x00000000
        /*0670*/ 	.short	0x0101
        /*0672*/ 	.byte	0x3f
	.zero		1


	//   ....[26]....
        /*0674*/ 	.word	0x000055e0
        /*0678*/ 	.word	0x000000ff
        /*067c*/ 	.word	0x00028830
        /*0680*/ 	.short	0x010a
        /*0682*/ 	.byte	0x06
	.zero		1


	//   ....[27]....
        /*0684*/ 	.word	0x00005620
        /*0688*/ 	.word	0x000000ff
        /*068c*/ 	.word	0x00028830
        /*0690*/ 	.short	0x010a
        /*0692*/ 	.byte	0x06
	.zero		1


	//   ....[28]....
        /*0694*/ 	.word	0x00005940
        /*0698*/ 	.word	0x000000ff
        /*069c*/ 	.word	0x00028850
        /*06a0*/ 	.short	0x010a
        /*06a2*/ 	.byte	0x06
	.zero		1


	//   ....[29]....
        /*06a4*/ 	.word	0x00005980
        /*06a8*/ 	.word	0x000000ff
        /*06ac*/ 	.word	0x00028850
        /*06b0*/ 	.short	0x010a
        /*06b2*/ 	.byte	0x06
	.zero		1


	//   ....[30]....
        /*06b4*/ 	.word	0x000065f0
        /*06b8*/ 	.word	0x00000031
        /*06bc*/ 	.word	0x00000000
        /*06c0*/ 	.short	0x0101
        /*06c2*/ 	.byte	0x3f
	.zero		1


	//   ....[31]....
        /*06c4*/ 	.word	0x00008370
        /*06c8*/ 	.word	0x0000001e
        /*06cc*/ 	.word	0x00000000
        /*06d0*/ 	.short	0x0101
        /*06d2*/ 	.byte	0x3f
	.zero		1


	//   ....[32]....
        /*06d4*/ 	.word	0x00009150
        /*06d8*/ 	.word	0x000000ff
        /*06dc*/ 	.word	0x00028830
        /*06e0*/ 	.short	0x010a
        /*06e2*/ 	.byte	0x06
	.zero		1


	//   ....[33]....
        /*06e4*/ 	.word	0x00009190
        /*06e8*/ 	.word	0x000000ff
        /*06ec*/ 	.word	0x00028830
        /*06f0*/ 	.short	0x010a
        /*06f2*/ 	.byte	0x06
	.zero		1


	//   ....[34]....
        /*06f4*/ 	.word	0x000094b0
        /*06f8*/ 	.word	0x000000ff
        /*06fc*/ 	.word	0x00028850
        /*0700*/ 	.short	0x010a
        /*0702*/ 	.byte	0x06
	.zero		1


	//   ....[35]....
        /*0704*/ 	.word	0x000094f0
        /*0708*/ 	.word	0x000000ff
        /*070c*/ 	.word	0x00028850
        /*0710*/ 	.short	0x010a
        /*0712*/ 	.byte	0x06
	.zero		1


	//   ....[36]....
        /*0714*/ 	.word	0x0000ae00
        /*0718*/ 	.word	0x00000015
        /*071c*/ 	.word	0x00000000
        /*0720*/ 	.short	0x0101
        /*0722*/ 	.byte	0x3f
	.zero		1


	//   ....[37]....
        /*0724*/ 	.word	0x0000ae90
        /*0728*/ 	.word	0x00000023
        /*072c*/ 	.word	0x00000000
        /*0730*/ 	.short	0x0101
        /*0732*/ 	.byte	0x3f
	.zero		1


	//   ....[38]....
        /*0734*/ 	.word	0x0000b980
        /*0738*/ 	.word	0x000000ff
        /*073c*/ 	.word	0x00028830
        /*0740*/ 	.short	0x010a
        /*0742*/ 	.byte	0x06
	.zero		1


	//   ....[39]....
        /*0744*/ 	.word	0x0000b9c0
        /*0748*/ 	.word	0x000000ff
        /*074c*/ 	.word	0x00028830
        /*0750*/ 	.short	0x010a
        /*0752*/ 	.byte	0x06
	.zero		1


	//   ....[40]....
        /*0754*/ 	.word	0x0000bce0
        /*0758*/ 	.word	0x000000ff
        /*075c*/ 	.word	0x00028850
        /*0760*/ 	.short	0x010a
        /*0762*/ 	.byte	0x06
	.zero		1


	//   ....[41]....
        /*0764*/ 	.word	0x0000bd20
        /*0768*/ 	.word	0x000000ff
        /*076c*/ 	.word	0x00028850
        /*0770*/ 	.short	0x010a
        /*0772*/ 	.byte	0x06
	.zero		1


	//   ....[42]....
        /*0774*/ 	.word	0x0000c910
        /*0778*/ 	.word	0x00000036
        /*077c*/ 	.word	0x00000000
        /*0780*/ 	.short	0x0101
        /*0782*/ 	.byte	0x3f
	.zero		1


	//   ....[43]....
        /*0784*/ 	.word	0x0000e890
        /*0788*/ 	.word	0x00000019
        /*078c*/ 	.word	0x00000000
        /*0790*/ 	.short	0x0101
        /*0792*/ 	.byte	0x3f
	.zero		1


	//   ....[44]....
        /*0794*/ 	.word	0x0000f150
        /*0798*/ 	.word	0x000000ff
        /*079c*/ 	.word	0x00028850
        /*07a0*/ 	.short	0x010a
        /*07a2*/ 	.byte	0x05
	.zero		1


	//   ....[45]....
        /*07a4*/ 	.word	0x0000f190
        /*07a8*/ 	.word	0x000000ff
        /*07ac*/ 	.word	0x00028850
        /*07b0*/ 	.short	0x010a
        /*07b2*/ 	.byte	0x05
	.zero		1


	//   ....[46]....
        /*07b4*/ 	.word	0x0000f6b0
        /*07b8*/ 	.word	0x00000003
        /*07bc*/ 	.word	0x00000000
        /*07c0*/ 	.short	0x0101
        /*07c2*/ 	.byte	0x3f
	.zero		1


	//   ....[47]....
        /*07c4*/ 	.word	0x00010a50
        /*07c8*/ 	.word	0x00000025
        /*07cc*/ 	.word	0x00000000
        /*07d0*/ 	.short	0x0101
        /*07d2*/ 	.byte	0x3f
	.zero		1


	//   ....[48]....
        /*07d4*/ 	.word	0x00012ae0
        /*07d8*/ 	.word	0x00000003
        /*07dc*/ 	.word	0x00028840
        /*07e0*/ 	.short	0x010a
        /*07e2*/ 	.byte	0x3f
	.zero		1


	//   ....[49]....
        /*07e4*/ 	.word	0x00013790
        /*07e8*/ 	.word	0x00000011
        /*07ec*/ 	.word	0x00028800
        /*07f0*/ 	.short	0x0107
        /*07f2*/ 	.byte	0x3f
	.zero		1


	//   ....[50]....
        /*07f4*/ 	.word	0x000138a0
        /*07f8*/ 	.word	0x00000011
        /*07fc*/ 	.word	0x00028800
        /*0800*/ 	.short	0x0101
        /*0802*/ 	.byte	0x3f
	.zero		1


	//   ....[51]....
        /*0804*/ 	.word	0x000138c0
        /*0808*/ 	.word	0x00000011
        /*080c*/ 	.word	0x00028820
        /*0810*/ 	.short	0x010a
        /*0812*/ 	.byte	0x3f
	.zero		1


	//   ....[52]....
        /*0814*/ 	.word	0x00013bf0
        /*0818*/ 	.word	0x00000007
        /*081c*/ 	.word	0x00028840
        /*0820*/ 	.short	0x010a
        /*0822*/ 	.byte	0x3f
	.zero		1


	//   ....[53]....
        /*0824*/ 	.word	0x00013f80
        /*0828*/ 	.word	0x00000007
        /*082c*/ 	.word	0x00000060
        /*0830*/ 	.short	0x010a
        /*0832*/ 	.byte	0x3f
	.zero		1


	//   ....[54]....
        /*0834*/ 	.word	0x000145e0
        /*0838*/ 	.word	0x00000003
        /*083c*/ 	.word	0x00028840
        /*0840*/ 	.short	0x010a
        /*0842*/ 	.byte	0x3f
	.zero		1


	//   ....[55]....
        /*0844*/ 	.word	0x00014970
        /*0848*/ 	.word	0x00000002
        /*084c*/ 	.word	0x00000060
        /*0850*/ 	.short	0x010a
        /*0852*/ 	.byte	0x3f
	.zero		1


	//   ....[56]....
        /*0854*/ 	.word	0x00014f10
        /*0858*/ 	.word	0x00000002
        /*085c*/ 	.word	0x00028840
        /*0860*/ 	.short	0x010a
        /*0862*/ 	.byte	0x3f
	.zero		1


	//   ....[57]....
        /*0864*/ 	.word	0x000152a0
        /*0868*/ 	.word	0x00000002
        /*086c*/ 	.word	0x00000060
        /*0870*/ 	.short	0x010a
        /*0872*/ 	.byte	0x3f
	.zero		1


	//   ....[58]....
        /*0874*/ 	.word	0x000157f0
        /*0878*/ 	.word	0x00000003
        /*087c*/ 	.word	0x00028860
        /*0880*/ 	.short	0x010a
        /*0882*/ 	.byte	0x3f
	.zero		1


	//   ....[59]....
        /*0884*/ 	.word	0x00015df0
        /*0888*/ 	.word	0x00000000
        /*088c*/ 	.word	0x00028820
        /*0890*/ 	.short	0x010a
        /*0892*/ 	.byte	0x3f
	.zero		1


	//   ....[60]....
        /*0894*/ 	.word	0x00015fc0
        /*0898*/ 	.word	0x00000006
        /*089c*/ 	.word	0x00000000
        /*08a0*/ 	.short	0x010a
        /*08a2*/ 	.byte	0x3f
	.zero		1


	//   ....[61]....
        /*08a4*/ 	.word	0x00016010
        /*08a8*/ 	.word	0x00000003
        /*08ac*/ 	.word	0x00000000
        /*08b0*/ 	.short	0x010a
        /*08b2*/ 	.byte	0x3f
	.zero		1


	//   ....[62]....
        /*08b4*/ 	.word	0x00016070
        /*08b8*/ 	.word	0x00000012
        /*08bc*/ 	.word	0x00000000
        /*08c0*/ 	.short	0x010a
        /*08c2*/ 	.byte	0x3f
	.zero		1


	//   ....[63]....
        /*08c4*/ 	.word	0x000160a0
        /*08c8*/ 	.word	0x00000003
        /*08cc*/ 	.word	0x00000000
        /*08d0*/ 	.short	0x010a
        /*08d2*/ 	.byte	0x3f
	.zero		1


	//   ....[64]....
        /*08d4*/ 	.word	0x00016110
        /*08d8*/ 	.word	0x00000003
        /*08dc*/ 	.word	0x00028800
        /*08e0*/ 	.short	0x010a
        /*08e2*/ 	.byte	0x3f
	.zero		1


	//   ....[65]....
        /*08e4*/ 	.word	0x00016160
        /*08e8*/ 	.word	0x0000000b
        /*08ec*/ 	.word	0x00028830
        /*08f0*/ 	.short	0x010a
        /*08f2*/ 	.byte	0x3f
	.zero		1


	//   ....[66]....
        /*08f4*/ 	.word	0x000161c0
        /*08f8*/ 	.word	0x00000007
        /*08fc*/ 	.word	0x00028830
        /*0900*/ 	.short	0x010a
        /*0902*/ 	.byte	0x3f
	.zero		1


	//   ....[67]....
        /*0904*/ 	.word	0x00016220
        /*0908*/ 	.word	0x00000007
        /*090c*/ 	.word	0x00028850
        /*0910*/ 	.short	0x010a
        /*0912*/ 	.byte	0x3f
	.zero		1


	//   ....[68]....
        /*0914*/ 	.word	0x00016280
        /*0918*/ 	.word	0x00000005
        /*091c*/ 	.word	0x00028830
        /*0920*/ 	.short	0x010a
        /*0922*/ 	.byte	0x3f
	.zero		1


	//   ....[69]....
        /*0924*/ 	.word	0x000162e0
        /*0928*/ 	.word	0x00000005
        /*092c*/ 	.word	0x00028850
        /*0930*/ 	.short	0x010a
        /*0932*/ 	.byte	0x3f
	.zero		1


	//   ....[70]....
        /*0934*/ 	.word	0x00016340
        /*0938*/ 	.word	0x00000005
        /*093c*/ 	.word	0x00028830
        /*0940*/ 	.short	0x010a
        /*0942*/ 	.byte	0x3f
	.zero		1


	//   ....[71]....
        /*0944*/ 	.word	0x000163a0
        /*0948*/ 	.word	0x00000005
        /*094c*/ 	.word	0x00028850
        /*0950*/ 	.short	0x010a
        /*0952*/ 	.byte	0x3f
	.zero		1


	//   ....[72]....
        /*0954*/ 	.word	0x00016400
        /*0958*/ 	.word	0x00000008
        /*095c*/ 	.word	0x00028850
        /*0960*/ 	.short	0x010a
        /*0962*/ 	.byte	0x3f
	.zero		1


	//   ....[73]....
        /*0964*/ 	.word	0x00016550
        /*0968*/ 	.word	0x00000003
        /*096c*/ 	.word	0x00028840
        /*0970*/ 	.short	0x010a
        /*0972*/ 	.byte	0x3f
	.zero		1


	//   ....[74]....
        /*0974*/ 	.word	0x00016ff0
        /*0978*/ 	.word	0x00000011
        /*097c*/ 	.word	0x00028820
        /*0980*/ 	.short	0x010a
        /*0982*/ 	.byte	0x3f
	.zero		1


	//   ....[75]....
        /*0984*/ 	.word	0x00017040
        /*0988*/ 	.word	0x00000007
        /*098c*/ 	.word	0x00028840
        /*0990*/ 	.short	0x010a
        /*0992*/ 	.byte	0x3f
	.zero		1


	//   ....[76]....
        /*0994*/ 	.word	0x00017090
        /*0998*/ 	.word	0x00000007
        /*099c*/ 	.word	0x00000060
        /*09a0*/ 	.short	0x010a
        /*09a2*/ 	.byte	0x3f
	.zero		1


	//   ....[77]....
        /*09a4*/ 	.word	0x000170e0
        /*09a8*/ 	.word	0x00000003
        /*09ac*/ 	.word	0x00028840
        /*09b0*/ 	.short	0x010a
        /*09b2*/ 	.byte	0x3f
	.zero		1


	//   ....[78]....
        /*09b4*/ 	.word	0x00017130
        /*09b8*/ 	.word	0x00000002
        /*09bc*/ 	.word	0x00000060
        /*09c0*/ 	.short	0x010a
        /*09c2*/ 	.byte	0x3f
	.zero		1


	//   ....[79]....
        /*09c4*/ 	.word	0x00017180
        /*09c8*/ 	.word	0x00000002
        /*09cc*/ 	.word	0x00028840
        /*09d0*/ 	.short	0x010a
        /*09d2*/ 	.byte	0x3f
	.zero		1


	//   ....[80]....
        /*09d4*/ 	.word	0x000171d0
        /*09d8*/ 	.word	0x00000002
        /*09dc*/ 	.word	0x00000060
        /*09e0*/ 	.short	0x010a
        /*09e2*/ 	.byte	0x3f
	.zero		1


	//   ....[81]....
        /*09e4*/ 	.word	0x00017220
        /*09e8*/ 	.word	0x00000003
        /*09ec*/ 	.word	0x00028860
        /*09f0*/ 	.short	0x010a
        /*09f2*/ 	.byte	0x3f
	.zero		1


	//   ....[82]....
        /*09f4*/ 	.word	0x00017310
        /*09f8*/ 	.word	0x00000000
        /*09fc*/ 	.word	0x00028820
        /*0a00*/ 	.short	0x010a
        /*0a02*/ 	.byte	0x3f
	.zero		1


	//   ....[83]....
        /*0a04*/ 	.word	0x000174b0
        /*0a08*/ 	.word	0x00000006
        /*0a0c*/ 	.word	0x00000000
        /*0a10*/ 	.short	0x010a
        /*0a12*/ 	.byte	0x3f
	.zero		1


	//   ....[84]....
        /*0a14*/ 	.word	0x00017500
        /*0a18*/ 	.word	0x00000003
        /*0a1c*/ 	.word	0x00000000
        /*0a20*/ 	.short	0x010a
        /*0a22*/ 	.byte	0x3f
	.zero		1


	//   ....[85]....
        /*0a24*/ 	.word	0x00017550
        /*0a28*/ 	.word	0x00000012
        /*0a2c*/ 	.word	0x00000000
        /*0a30*/ 	.short	0x010a
        /*0a32*/ 	.byte	0x3f
	.zero		1


	//----- nvinfo : EIATTR_NUM_MBARRIERS
	.align		4
.L_1061:
        /*0a34*/ 	.byte	0x03, 0x38
        /*0a36*/ 	.short	0x0016


	//----- nvinfo : EIATTR_EXIT_INSTR_OFFSETS
	.align		4
        /*0a38*/ 	.byte	0x04, 0x1c
        /*0a3a*/ 	.short	(.L_1063 - .L_1062)


	//   ....[0]....
.L_1062:
        /*0a3c*/ 	.word	0x00000a40


	//   ....[1]....
        /*0a40*/ 	.word	0x00011780


	//   ....[2]....
        /*0a44*/ 	.word	0x000160f0


	//----- nvinfo : EIATTR_MAX_THREADS
	.align		4
.L_1063:
        /*0a48*/ 	.byte	0x04, 0x05
        /*0a4a*/ 	.short	(.L_1065 - .L_1064)
.L_1064:
        /*0a4c*/ 	.word	0x00000180
        /*0a50*/ 	.word	0x00000001
        /*0a54*/ 	.word	0x00000001


	//----- nvinfo : EIATTR_CRS_STACK_SIZE
	.align		4
.L_1065:
        /*0a58*/ 	.byte	0x04, 0x1e
        /*0a5a*/ 	.short	(.L_1067 - .L_1066)
.L_1066:
        /*0a5c*/ 	.word	0x00000000


	//----- nvinfo : EIATTR_CBANK_PARAM_SIZE
	.align		4
.L_1067:
        /*0a60*/ 	.byte	0x03, 0x19
        /*0a62*/ 	.short	0x0af0


	//----- nvinfo : EIATTR_PARAM_CBANK
	.align		4
        /*0a64*/ 	.byte	0x04, 0x0a
        /*0a66*/ 	.short	(.L_1069 - .L_1068)
	.align		4
.L_1068:
        /*0a68*/ 	.word	index@(.nv.constant0._ZN7cutlass13device_kernelIN5flash11enable_sm90INS1_16FlashAttnFwdSm90INS1_25CollectiveMainloopFwdSm90ILi2EN4cute5tupleIJNS5_1CILi1EEES8_S8_EEENS6_IJNS7_ILi128EEESA_SA_EEELi128ENS_6half_tEfNS_4arch4Sm90ELb0ELb1ELb1ELb0ELb0ELb0ELb0ELb1ELb1ELb1ELb0ELb0EEENS1_21CollectiveEpilogueFwdISB_S9_SC_SE_Li256ELb0ELb1ELb0ELb0EEENS1_30DynamicPersistentTileSchedulerILi256ELi128ELb0ELb1ELb1EEEEEEEEEvNT_6ParamsE)
        /*0a6c*/ 	.short	0x0210
        /*0a6e*/ 	.short	0x0af0


	//----- nvinfo : EIATTR_SW_WAR
	.align		4
.L_1069:
        /*0a70*/ 	.byte	0x04, 0x36
        /*0a72*/ 	.short	(.L_1071 - .L_1070)
.L_1070:
        /*0a74*/ 	.word	0x00000008
.L_1071:


//--------------------- .nv.info._ZN7cutlass13device_kernelIN5flash11enable_sm90INS1_16FlashAttnFwdSm90INS1_25CollectiveMainloopFwdSm90ILi2EN4cute5tupleIJNS5_1CILi1EEES8_S8_EEENS6_IJNS7_ILi128EEESA_SA_EEELi128ENS_6half_tEfNS_4arch4Sm90ELb0ELb1ELb1ELb1ELb0ELb0ELb0ELb1ELb1ELb1ELb0ELb0EEENS1_21CollectiveEpilogueFwdISB_S9_SC_SE_Li256ELb1ELb1ELb0ELb0EEENS1_36VarlenDynamicPersistentTileSchedulerILi128ELi128ELi256ELi128ELb0ELb1ELb1ELb1ELb0ELb1EEEEEEEEEvNT_6ParamsE --------------------------
	.section	.nv.info._ZN7cutlass13device_kernelIN5flash11enable_sm90INS1_16FlashAttnFwdSm90INS1_25CollectiveMainloopFwdSm90ILi2EN4cute5tupleIJNS5_1CILi1EEES8_S8_EEENS6_IJNS7_ILi128EEESA_SA_EEELi128ENS_6half_tEfNS_4arch4Sm90ELb0ELb1ELb1ELb1ELb0ELb0ELb0ELb1ELb1ELb1ELb0ELb0EEENS1_21CollectiveEpilogueFwdISB_S9_SC_SE_Li256ELb1ELb1ELb0ELb0EEENS1_36VarlenDynamicPersistentTileSchedulerILi128ELi128ELi256ELi128ELb0ELb1ELb1ELb1ELb0ELb1EEEEEEEEEvNT_6ParamsE,"",@"SHT_CUDA_INFO"
	.sectionflags	@""
	.align	4


	//----- nvinfo : EIATTR_CUDA_API_VERSION
	.align		4
        /*0000*/ 	.byte	0x04, 0x37
        /*0002*/ 	.short	(.L_1073 - .L_1072)
.L_1072:
        /*0004*/ 	.word	0x00000082


	//----- nvinfo : EIATTR_KPARAM_INFO
	.align		4
.L_1073:
        /*0008*/ 	.byte	0x04, 0x17
        /*000a*/ 	.short	(.L_1075 - .L_1074)
.L_1074:
        /*000c*/ 	.word	0x00000000
        /*0010*/ 	.short	0x0000
        /*0012*/ 	.short	0x0070
        /*0014*/ 	.byte	0x00, 0xf0, 0x01, 0x2a


	//----- nvinfo : EIATTR_SPARSE_MMA_MASK
	.align		4
.L_1075:
        /*0018*/ 	.byte	0x03, 0x50
        /*001a*/ 	.short	0x0000


	//----- nvinfo : EIATTR_MAXREG_COUNT
	.align		4
        /*001c*/ 	.byte	0x03, 0x1b
        /*001e*/ 	.short	0x00a8


	//----- nvinfo : EIATTR_NUM_BARRIERS
	.align		4
        /*0020*/ 	.byte	0x02, 0x4c
        /*0022*/ 	.byte	0x10
	.zero		1


	//----- nvinfo : EIATTR_EXTERNS
	.align		4
        /*0024*/ 	.byte	0x04, 0x0f
        /*0026*/ 	.short	(.L_1077 - .L_1076)


	//   ....[0]....
	.align		4
.L_1076:
        /*0028*/ 	.word	index@(__assertfail)


	//----- nvinfo : EIATTR_ANNOTATIONS
	.align		4
.L_1077:
        /*002c*/ 	.byte	0x04, 0x55
        /*002e*/ 	.short	(.L_1079 - .L_1078)


	//   ....[0]....
.L_1078:
        /* <DEDUP_REMOVED lines=62> */


	//----- nvinfo : EIATTR_MERCURY_ISA_VERSION
	.align		4
.L_1079:
        /*03f8*/ 	.byte	0x03, 0x5f
        /*03fa*/ 	.short	0x0101


	//----- nvinfo : EIATTR_UNUSED_LOAD_BYTE_OFFSET
	.align		4
        /*03fc*/ 	.byte	0x04, 0x44
        /*03fe*/ 	.short	(.L_1081 - .L_1080)


	//   ....[0]....
.L_1080:
        /*0400*/ 	.word	0x00000a40
        /*0404*/ 	.word	0x0000fff0


	//   ....[1]....
        /*0408*/ 	.word	0x0000fc90
        /*040c*/ 	.word	0x0000fff0


	//----- nvinfo : EIATTR_INT_WARP_WIDE_INSTR_OFFSETS
	.align		4
.L_1081:
        /*0410*/ 	.byte	0x04, 0x31
        /*0412*/ 	.short	(.L_1083 - .L_1082)


	//   ....[0]....
.L_1082:
        /*0414*/ 	.word	0x00000130


	//   ....[1]....
        /*0418*/ 	.word	0x00000170


	//   ....[2]....
        /*041c*/ 	.word	0x000001e0


	//   ....[3]....
        /*0420*/ 	.word	0x000133c0


	//   ....[4]....
        /*0424*/ 	.word	0x00013450


	//   ....[5]....
        /*0428*/ 	.word	0x00016bf0


	//   ....[6]....
        /*042c*/ 	.word	0x00016c80


	//----- nvinfo : EIATTR_COOP_GROUP_MASK_REGIDS
	.align		4
.L_1083:
        /*0430*/ 	.byte	0x04, 0x29
        /*0432*/ 	.short	(.L_1085 - .L_1084)


	//   ....[0]....
.L_1084:
        /*0434*/ 	.word	0xffffffff


	//   ....[1]....
        /*0438*/ 	.word	0xffffffff


	//   ....[2]....
        /*043c*/ 	.word	0xffffffff


	//   ....[3]....
        /*0440*/ 	.word	0xffffffff


	//   ....[4]....
        /*0444*/ 	.word	0xffffffff


	//   ....[5]....
        /*0448*/ 	.word	0xffffffff


	//   ....[6]....
        /*044c*/ 	.word	0xffffffff


	//   ....[7]....
        /*0450*/ 	.word	0xffffffff


	//   ....[8]....
        /*0454*/ 	.word	0xffffffff


	//   ....[9]....
        /*0458*/ 	.word	0xffffffff


	//   ....[10]....
        /*045c*/ 	.word	0xffffffff


	//   ....[11]....
        /*0460*/ 	.word	0xffffffff


	//   ....[12]....
        /*0464*/ 	.word	0xffffffff


	//   ....[13]....
        /*0468*/ 	.word	0xffffffff


	//   ....[14]....
        /*046c*/ 	.word	0xffffffff


	//   ....[15]....
        /*0470*/ 	.word	0xffffffff


	//   ....[16]....
        /*0474*/ 	.word	0xffffffff


	//   ....[17]....
        /*0478*/ 	.word	0xffffffff


	//   ....[18]....
        /*047c*/ 	.word	0xffffffff


	//   ....[19]....
        /*0480*/ 	.word	0xffffffff


	//   ....[20]....
        /*0484*/ 	.word	0xffffffff


	//   ....[21]....
        /*0488*/ 	.word	0xffffffff


	//   ....[22]....
        /*048c*/ 	.word	0xffffffff


	//   ....[23]....
        /*0490*/ 	.word	0xffffffff


	//   ....[24]....
        /*0494*/ 	.word	0xffffffff


	//   ....[25]....
        /*0498*/ 	.word	0xffffffff


	//   ....[26]....
        /*049c*/ 	.word	0xffffffff


	//   ....[27]....
        /*04a0*/ 	.word	0xffffffff


	//   ....[28]....
        /*04a4*/ 	.word	0xffffffff


	//   ....[29]....
        /*04a8*/ 	.word	0xffffffff


	//   ....[30]....
        /*04ac*/ 	.word	0xffffffff


	//   ....[31]....
        /*04b0*/ 	.word	0xffffffff


	//   ....[32]....
        /*04b4*/ 	.word	0xffffffff


	//   ....[33]....
        /*04b8*/ 	.word	0xffffffff


	//   ....[34]....
        /*04bc*/ 	.word	0xffffffff


	//   ....[35]....
        /*04c0*/ 	.word	0xffffffff


	//   ....[36]....
        /*04c4*/ 	.word	0xffffffff


	//   ....[37]....
        /*04c8*/ 	.word	0xffffffff


	//   ....[38]....
        /*04cc*/ 	.word	0xffffffff


	//   ....[39]....
        /*04d0*/ 	.word	0xffffffff


	//   ....[40]....
        /*04d4*/ 	.word	0xffffffff


	//   ....[41]....
        /*04d8*/ 	.word	0xffffffff


	//   ....[42]....
        /*04dc*/ 	.word	0xffffffff


	//   ....[43]....
        /*04e0*/ 	.word	0xffffffff


	//   ....[44]....
        /*04e4*/ 	.word	0xffffffff


	//   ....[45]....
        /*04e8*/ 	.word	0xffffffff


	//   ....[46]....
        /*04ec*/ 	.word	0xffffffff


	//   ....[47]....
        /*04f0*/ 	.word	0xffffffff


	//   ....[48]....
        /*04f4*/ 	.word	0xffffffff


	//   ....[49]....
        /*04f8*/ 	.word	0xffffffff


	//   ....[50]....
        /*04fc*/ 	.word	0xffffffff


	//   ....[51]....
        /*0500*/ 	.word	0xffffffff


	//   ....[52]....
        /*0504*/ 	.word	0xffffffff


	//   ....[53]....
        /*0508*/ 	.word	0xffffffff


	//   ....[54]....
        /*050c*/ 	.word	0xffffffff


	//   ....[55]....
        /*0510*/ 	.word	0xffffffff


	//   ....[56]....
        /*0514*/ 	.word	0xffffffff


	//   ....[57]....
        /*0518*/ 	.word	0xffffffff


	//   ....[58]....
        /*051c*/ 	.word	0xffffffff


	//   ....[59]....
        /*0520*/ 	.word	0xffffffff


	//   ....[60]....
        /*0524*/ 	.word	0xffffffff


	//   ....[61]....
        /*0528*/ 	.word	0xffffffff


	//   ....[62]....
        /*052c*/ 	.word	0xffffffff


	//   ....[63]....
        /*0530*/ 	.word	0xffffffff


	//   ....[64]....
        /*0534*/ 	.word	0xffffffff


	//   ....[65]....
        /*0538*/ 	.word	0xffffffff


	//   ....[66]....
        /*053c*/ 	.word	0xffffffff


	//   ....[67]....
        /*0540*/ 	.word	0xffffffff


	//   ....[68]....
        /*0544*/ 	.word	0xffffffff


	//   ....[69]....
        /*0548*/ 	.word	0xffffffff


	//   ....[70]....
        /*054c*/ 	.word	0xffffffff


	//   ....[71]....
        /*0550*/ 	.word	0xffffffff


	//   ....[72]....
        /*0554*/ 	.word	0xffffffff


	//   ....[73]....
        /*0558*/ 	.word	0xffffffff


	//   ....[74]....
        /*055c*/ 	.word	0xffffffff


	//   ....[75]....
        /*0560*/ 	.word	0xffffffff


	//   ....[76]....
        /*0564*/ 	.word	0xffffffff


	//   ....[77]....
        /*0568*/ 	.word	0xffffffff


	//   ....[78]....
        /*056c*/ 	.word	0xffffffff


	//   ....[79]....
        /*0570*/ 	.word	0xffffffff


	//   ....[80]....
        /*0574*/ 	.word	0xffffffff


	//   ....[81]....
        /*0578*/ 	.word	0xffffffff


	//   ....[82]....
        /*057c*/ 	.word	0xffffffff


	//   ....[83]....
        /*0580*/ 	.word	0xffffffff


	//   ....[84]....
        /*0584*/ 	.word	0xffffffff


	//   ....[85]....
        /*0588*/ 	.word	0xffffffff


	//   ....[86]....
        /*058c*/ 	.word	0xffffffff


	//   ....[87]....
        /*0590*/ 	.word	0xffffffff


	//   ....[88]....
        /*0594*/ 	.word	0xffffffff


	//   ....[89]....
        /*0598*/ 	.word	0xffffffff


	//   ....[90]....
        /*059c*/ 	.word	0xffffffff


	//   ....[91]....
        /*05a0*/ 	.word	0xffffffff


	//   ....[92]....
        /*05a4*/ 	.word	0xffffffff


	//   ....[93]....
        /*05a8*/ 	.word	0xffffffff


	//   ....[94]....
        /*05ac*/ 	.word	0xffffffff


	//   ....[95]....
        /*05b0*/ 	.word	0xffffffff


	//   ....[96]....
        /*05b4*/ 	.word	0xffffffff


	//   ....[97]....
        /*05b8*/ 	.word	0xffffffff


	//   ....[98]....
        /*05bc*/ 	.word	0xffffffff


	//   ....[99]....
        /*05c0*/ 	.word	0xffffffff


	//   ....[100]....
        /*05c4*/ 	.word	0xffffffff


	//   ....[101]....
        /*05c8*/ 	.word	0xffffffff


	//   ....[102]....
        /*05cc*/ 	.word	0xffffffff


	//   ....[103]....
        /*05d0*/ 	.word	0xffffffff


	//   ....[104]....
        /*05d4*/ 	.word	0xffffffff


	//   ....[105]....
        /*05d8*/ 	.word	0x0500000f


	//   ....[106]....
        /*05dc*/ 	.word	0x0500000f


	//   ....[107]....
        /*05e0*/ 	.word	0x0500000f


	//   ....[108]....
        /*05e4*/ 	.word	0x0500000f


	//   ....[109]....
        /*05e8*/ 	.word	0x0500000f


	//   ....[110]....
        /*05ec*/ 	.word	0x0500000f


	//   ....[111]....
        /*05f0*/ 	.word	0x0500000f


	//   ....[112]....
        /*05f4*/ 	.word	0x0500000f


	//   ....[113]....
        /*05f8*/ 	.word	0x0500000f


	//   ....[114]....
        /*05fc*/ 	.word	0x0500000f


	//   ....[115]....
        /*0600*/ 	.word	0x0500000f


	//   ....[116]....
        /*0604*/ 	.word	0x0500000f


	//   ....[117]....
        /*0608*/ 	.word	0x0500000f


	//   ....[118]....
        /*060c*/ 	.word	0x0500000f


	//   ....[119]....
        /*0610*/ 	.word	0x0500000f


	//   ....[120]....
        /*0614*/ 	.word	0x0500000f


	//   ....[121]....
        /*0618*/ 	.word	0x0500000f


	//   ....[122]....
        /*061c*/ 	.word	0x0500000f


	//   ....[123]....
        /*0620*/ 	.word	0x0500000f


	//   ....[124]....
        /*0624*/ 	.word	0x0500000f


	//   ....[125]....
        /*0628*/ 	.word	0x0500000f


	//   ....[126]....
        /*062c*/ 	.word	0x0500000f


	//   ....[127]....
        /*0630*/ 	.word	0x0500000f


	//   ....[128]....
        /*0634*/ 	.word	0x0500000f


	//   ....[129]....
        /*0638*/ 	.word	0x0500000f


	//   ....[130]....
        /*063c*/ 	.word	0x0500000f


	//   ....[131]....
        /*0640*/ 	.word	0x0500000f


	//   ....[132]....
        /*0644*/ 	.word	0x0500000f


	//   ....[133]....
        /*0648*/ 	.word	0x0500000f


	//   ....[134]....
        /*064c*/ 	.word	0x0500000f


	//   ....[135]....
        /*0650*/ 	.word	0x0500000f


	//   ....[136]....
        /*0654*/ 	.word	0x0500000f


	//   ....[137]....
        /*0658*/ 	.word	0x0500000f


	//   ....[138]....
        /*065c*/ 	.word	0x0500000f


	//   ....[139]....
        /*0660*/ 	.word	0x0500000f


	//----- nvinfo : EIATTR_COOP_GROUP_INSTR_OFFSETS
	.align		4
.L_1085:
        /*0664*/ 	.byte	0x04, 0x28
        /*0666*/ 	.short	(.L_1087 - .L_1086)


	//   ....[0]....
.L_1086:
        /*0668*/ 	.word	0x00000070


	//   ....[1]....
        /*066c*/ 	.word	0x00000140


	//   ....[2]....
        /*0670*/ 	.word	0x00000190


	//   ....[3]....
        /*0674*/ 	.word	0x000003c0


	//   ....[4]....
        /*0678*/ 	.word	0x00000520


	//   ....[5]....
        /*067c*/ 	.word	0x00000640


	//   ....[6]....
        /*0680*/ 	.word	0x000007a0


	//   ....[7]....
        /*0684*/ 	.word	0x00001960


	//   ....[8]....
        /*0688*/ 	.word	0x000023b0


	//   ....[9]....
        /*068c*/ 	.word	0x000030d0


	//   ....[10]....
        /*0690*/ 	.word	0x00004110


	//   ....[11]....
        /*0694*/ 	.word	0x00004140


	//   ....[12]....
        /*0698*/ 	.word	0x00004840


	//   ....[13]....
        /*069c*/ 	.word	0x000048b0


	//   ....[14]....
        /*06a0*/ 	.word	0x000066f0


	//   ....[15]....
        /*06a4*/ 	.word	0x00006910


	//   ....[16]....
        /*06a8*/ 	.word	0x000073e0


	//   ....[17]....
        /*06ac*/ 	.word	0x00007400


	//   ....[18]....
        /*06b0*/ 	.word	0x00007f30


	//   ....[19]....
        /*06b4*/ 	.word	0x00007fd0


	//   ....[20]....
        /*06b8*/ 	.word	0x0000a3c0


	//   ....[21]....
        /*06bc*/ 	.word	0x0000a3f0


	//   ....[22]....
        /*06c0*/ 	.word	0x0000a6d0


	//   ....[23]....
        /*06c4*/ 	.word	0x0000a750


	//   ....[24]....
        /*06c8*/ 	.word	0x0000ca20


	//   ....[25]....
        /*06cc*/ 	.word	0x0000cc90


	//   ....[26]....
        /*06d0*/ 	.word	0x0000d760


	//   ....[27]....
        /*06d4*/ 	.word	0x0000d780


	//   ....[28]....
        /*06d8*/ 	.word	0x0000e280


	//   ....[29]....
        /*06dc*/ 	.word	0x0000e320


	//   ....[30]....
        /*06e0*/ 	.word	0x0000f360


	//   ....[31]....
        /*06e4*/ 	.word	0x0000f3a0


	//   ....[32]....
        /*06e8*/ 	.word	0x0000f480


	//   ....[33]....
        /*06ec*/ 	.word	0x0000f4a0


	//   ....[34]....
        /*06f0*/ 	.word	0x000107b0


	//   ....[35]....
        /*06f4*/ 	.word	0x000107f0


	//   ....[36]....
        /*06f8*/ 	.word	0x00010830


	//   ....[37]....
        /*06fc*/ 	.word	0x00010870


	//   ....[38]....
        /*0700*/ 	.word	0x00010df0


	//   ....[39]....
        /*0704*/ 	.word	0x00010e30


	//   ....[40]....
        /*0708*/ 	.word	0x00010ef0


	//   ....[41]....
        /*070c*/ 	.word	0x00010f10


	//   ....[42]....
        /*0710*/ 	.word	0x00010fd0


	//   ....[43]....
        /*0714*/ 	.word	0x00010ff0


	//   ....[44]....
        /*0718*/ 	.word	0x000110c0


	//   ....[45]....
        /*071c*/ 	.word	0x000110e0


	//   ....[46]....
        /*0720*/ 	.word	0x000119b0


	//   ....[47]....
        /*0724*/ 	.word	0x000119d0


	//   ....[48]....
        /*0728*/ 	.word	0x00011a90


	//   ....[49]....
        /*072c*/ 	.word	0x00011ab0


	//   ....[50]....
        /*0730*/ 	.word	0x00011b70


	//   ....[51]....
        /*0734*/ 	.word	0x00011b90


	//   ....[52]....
        /*0738*/ 	.word	0x00011c60


	//   ....[53]....
        /*073c*/ 	.word	0x00011c80


	//   ....[54]....
        /*0740*/ 	.word	0x00011de0


	//   ....[55]....
        /*0744*/ 	.word	0x00011fc0


	//   ....[56]....
        /*0748*/ 	.word	0x00011ff0


	//   ....[57]....
        /*074c*/ 	.word	0x00012020


	//   ....[58]....
        /*0750*/ 	.word	0x00012050


	//   ....[59]....
        /*0754*/ 	.word	0x00012080


	//   ....[60]....
        /*0758*/ 	.word	0x000120b0


	//   ....[61]....
        /*075c*/ 	.word	0x00012220


	//   ....[62]....
        /*0760*/ 	.word	0x00012250


	//   ....[63]....
        /*0764*/ 	.word	0x00012280


	//   ....[64]....
        /*0768*/ 	.word	0x000122b0


	//   ....[65]....
        /*076c*/ 	.word	0x000122e0


	//   ....[66]....
        /*0770*/ 	.word	0x00012310


	//   ....[67]....
        /*0774*/ 	.word	0x000123b0


	//   ....[68]....
        /*0778*/ 	.word	0x00012410


	//   ....[69]....
        /*077c*/ 	.word	0x000124a0


	//   ....[70]....
        /*0780*/ 	.word	0x00013980


	//   ....[71]....
        /*0784*/ 	.word	0x00014550


	//   ....[72]....
        /*0788*/ 	.word	0x00014570


	//   ....[73]....
        /*078c*/ 	.word	0x000145b0


	//   ....[74]....
        /*0790*/ 	.word	0x000145c0


	//   ....[75]....
        /*0794*/ 	.word	0x000146d0


	//   ....[76]....
        /*0798*/ 	.word	0x000146e0


	//   ....[77]....
        /*079c*/ 	.word	0x00014770


	//   ....[78]....
        /*07a0*/ 	.word	0x00014780


	//   ....[79]....
        /*07a4*/ 	.word	0x00014810


	//   ....[80]....
        /*07a8*/ 	.word	0x00014820


	//   ....[81]....
        /*07ac*/ 	.word	0x000148b0


	//   ....[82]....
        /*07b0*/ 	.word	0x000148c0


	//   ....[83]....
        /*07b4*/ 	.word	0x00014950


	//   ....[84]....
        /*07b8*/ 	.word	0x00014960


	//   ....[85]....
        /*07bc*/ 	.word	0x000149b0


	//   ....[86]....
        /*07c0*/ 	.word	0x000149e0


	//   ....[87]....
        /*07c4*/ 	.word	0x000172f0


	//   ....[88]....
        /*07c8*/ 	.word	0x00017350


	//   ....[89]....
        /*07cc*/ 	.word	0x00017380


	//   ....[90]....
        /*07d0*/ 	.word	0x00017390


	//   ....[91]....
        /*07d4*/ 	.word	0x000173c0


	//   ....[92]....
        /*07d8*/ 	.word	0x000173f0


	//   ....[93]....
        /*07dc*/ 	.word	0x00017420


	//   ....[94]....
        /*07e0*/ 	.word	0x00017450


	//   ....[95]....
        /*07e4*/ 	.word	0x000175d0


	//   ....[96]....
        /*07e8*/ 	.word	0x00017600


	//   ....[97]....
        /*07ec*/ 	.word	0x00017630


	//   ....[98]....
        /*07f0*/ 	.word	0x00017660


	//   ....[99]....
        /*07f4*/ 	.word	0x00017690


	//   ....[100]....
        /*07f8*/ 	.word	0x000176c0


	//   ....[101]....
        /*07fc*/ 	.word	0x00017780


	//   ....[102]....
        /*0800*/ 	.word	0x000177a0


	//   ....[103]....
        /*0804*/ 	.word	0x00017810


	//   ....[104]....
        /*0808*/ 	.word	0x00017ed0


	//   ....[105]....
        /*080c*/ 	.word	0x00018560


	//   ....[106]....
        /*0810*/ 	.word	0x00018730


	//   ....[107]....
        /*0814*/ 	.word	0x00018780


	//   ....[108]....
        /*0818*/ 	.word	0x000187e0


	//   ....[109]....
        /*081c*/ 	.word	0x00018880


	//   ....[110]....
        /*0820*/ 	.word	0x00018940


	//   ....[111]....
        /*0824*/ 	.word	0x00018a50


	//   ....[112]....
        /*0828*/ 	.word	0x00018ab0


	//   ....[113]....
        /*082c*/ 	.word	0x00018bb0


	//   ....[114]....
        /*0830*/ 	.word	0x00018c10


	//   ....[115]....
        /*0834*/ 	.word	0x00018d10


	//   ....[116]....
        /*0838*/ 	.word	0x00018d70


	//   ....[117]....
        /*083c*/ 	.word	0x00018e70


	//   ....[118]....
        /*0840*/ 	.word	0x00018ed0


	//   ....[119]....
        /*0844*/ 	.word	0x00018fb0


	//   ....[120]....
        /*0848*/ 	.word	0x00019030


	//   ....[121]....
        /*084c*/ 	.word	0x00019110


	//   ....[122]....
        /*0850*/ 	.word	0x00019440


	//   ....[123]....
        /*0854*/ 	.word	0x000194e0


	//   ....[124]....
        /*0858*/ 	.word	0x00019600


	//   ....[125]....
        /*085c*/ 	.word	0x00019670


	//   ....[126]....
        /*0860*/ 	.word	0x000196e0


	//   ....[127]....
        /*0864*/ 	.word	0x00019750


	//   ....[128]....
        /*0868*/ 	.word	0x000197c0


	//   ....[129]....
        /*086c*/ 	.word	0x00019840


	//   ....[130]....
        /*0870*/ 	.word	0x000198d0


	//   ....[131]....
        /*0874*/ 	.word	0x00019970


	//   ....[132]....
        /*0878*/ 	.word	0x000199e0


	//   ....[133]....
        /*087c*/ 	.word	0x00019a50


	//   ....[134]....
        /*0880*/ 	.word	0x00019ac0


	//   ....[135]....
        /*0884*/ 	.word	0x00019b40


	//   ....[136]....
        /*0888*/ 	.word	0x00019bb0


	//   ....[137]....
        /*088c*/ 	.word	0x00019c50


	//   ....[138]....
        /*0890*/ 	.word	0x00019ce0


	//   ....[139]....
        /*0894*/ 	.word	0x00019e10


	//----- nvinfo : EIATTR_REG_RECONFIG
	.align		4
.L_1087:
        /*0898*/ 	.byte	0x01, 0x54
	.zero		2


	//----- nvinfo : EIATTR_SYSCALL_OFFSETS
	.align		4
        /*089c*/ 	.byte	0x04, 0x46
        /*089e*/ 	.short	(.L_1089 - .L_1088)


	//   ....[0]....
.L_1088:
        /*08a0*/ 	.word	0x00001b40


	//   ....[1]....
        /*08a4*/ 	.word	0x000135c0


	//   ....[2]....
        /*08a8*/ 	.word	0x00013710


	//   ....[3]....
        /*08ac*/ 	.word	0x00013800


	//   ....[4]....
        /*08b0*/ 	.word	0x000140c0


	//----- nvinfo : EIATTR_MBARRIER_INSTR_OFFSETS
	.align		4
.L_1089:
        /*08b4*/ 	.byte	0x04, 0x39
        /*08b6*/ 	.short	(.L_1091 - .L_1090)


	//   ....[0]....
.L_1090:
        /*08b8*/ 	.word	0x00000270
        /*08bc*/ 	.word	0x000000ff
        /*08c0*/ 	.word	0x00028800
        /*08c4*/ 	.short	0x0100
        /*08c6*/ 	.byte	0x08
	.zero		1


	//   ....[1]....
        /*08c8*/ 	.word	0x00000280
        /*08cc*/ 	.word	0x000000ff
        /*08d0*/ 	.word	0x00028820
        /*08d4*/ 	.short	0x0100
        /*08d6*/ 	.byte	0x08
	.zero		1


	//   ....[2]....
        /*08d8*/ 	.word	0x00000370
        /*08dc*/ 	.word	0x000000ff
        /*08e0*/ 	.word	0x00028830
        /*08e4*/ 	.short	0x0100
        /*08e6*/ 	.byte	0x08
	.zero		1


	//   ....[3]....
        /*08e8*/ 	.word	0x00000380
        /*08ec*/ 	.word	0x000000ff
        /*08f0*/ 	.word	0x00028840
        /*08f4*/ 	.short	0x0100
        /*08f6*/ 	.byte	0x08
	.zero		1


	//   ....[4]....
        /*08f8*/ 	.word	0x00000390
        /*08fc*/ 	.word	0x000000ff
        /*0900*/ 	.word	0x00028838
        /*0904*/ 	.short	0x0100
        /*0906*/ 	.byte	0x08
	.zero		1


	//   ....[5]....
        /*0908*/ 	.word	0x000003a0
        /*090c*/ 	.word	0x000000ff
        /*0910*/ 	.word	0x00028848
        /*0914*/ 	.short	0x0100
        /*0916*/ 	.byte	0x08
	.zero		1


	//   ....[6]....
        /*0918*/ 	.word	0x000004d0
        /*091c*/ 	.word	0x000000ff
        /*0920*/ 	.word	0x00028850
        /*0924*/ 	.short	0x0100
        /*0926*/ 	.byte	0x08
	.zero		1


	//   ....[7]....
        /*0928*/ 	.word	0x000004e0
        /*092c*/ 	.word	0x000000ff
        /*0930*/ 	.word	0x00028860
        /*0934*/ 	.short	0x0100
        /*0936*/ 	.byte	0x08
	.zero		1


	//   ....[8]....
        /*0938*/ 	.word	0x000004f0
        /*093c*/ 	.word	0x000000ff
        /*0940*/ 	.word	0x00028858
        /*0944*/ 	.short	0x0100
        /*0946*/ 	.byte	0x08
	.zero		1


	//   ....[9]....
        /*0948*/ 	.word	0x00000500
        /*094c*/ 	.word	0x000000ff
        /*0950*/ 	.word	0x00028868
        /*0954*/ 	.short	0x0100
        /*0956*/ 	.byte	0x08
	.zero		1


	//   ....[10]....
        /*0958*/ 	.word	0x000005f0
        /*095c*/ 	.word	0x000000ff
        /*0960*/ 	.word	0x00028870
        /*0964*/ 	.short	0x0100
        /*0966*/ 	.byte	0x06
	.zero		1


	//   ....[11]....
        /*0968*/ 	.word	0x00000600
        /*096c*/ 	.word	0x000000ff
        /*0970*/ 	.word	0x00028880
        /*0974*/ 	.short	0x0100
        /*0976*/ 	.byte	0x06
	.zero		1


	//   ....[12]....
        /*0978*/ 	.word	0x00000610
        /*097c*/ 	.word	0x000000ff
        /*0980*/ 	.word	0x00028878
        /*0984*/ 	.short	0x0100
        /*0986*/ 	.byte	0x06
	.zero		1


	//   ....[13]....
        /*0988*/ 	.word	0x00000620
        /*098c*/ 	.word	0x000000ff
        /*0990*/ 	.word	0x00028888
        /*0994*/ 	.short	0x0100
        /*0996*/ 	.byte	0x06
	.zero		1


	//   ....[14]....
        /*0998*/ 	.word	0x00000750
        /*099c*/ 	.word	0x000000ff
        /*09a0*/ 	.word	0x00028890
        /*09a4*/ 	.short	0x0100
        /*09a6*/ 	.byte	0x08
	.zero		1


	//   ....[15]....
        /*09a8*/ 	.word	0x00000760
        /*09ac*/ 	.word	0x000000ff
        /*09b0*/ 	.word	0x000288a0
        /*09b4*/ 	.short	0x0100
        /*09b6*/ 	.byte	0x08
	.zero		1


	//   ....[16]....
        /*09b8*/ 	.word	0x00000770
        /*09bc*/ 	.word	0x000000ff
        /*09c0*/ 	.word	0x00028898
        /*09c4*/ 	.short	0x0100
        /*09c6*/ 	.byte	0x08
	.zero		1


	//   ....[17]....
        /*09c8*/ 	.word	0x00000780
        /*09cc*/ 	.word	0x000000ff
        /*09d0*/ 	.word	0x000288a8
        /*09d4*/ 	.short	0x0100
        /*09d6*/ 	.byte	0x08
	.zero		1


	//   ....[18]....
        /*09d8*/ 	.word	0x000008b0
        /*09dc*/ 	.word	0x000000ff
        /*09e0*/ 	.word	0x000288b0
        /*09e4*/ 	.short	0x0100
        /*09e6*/ 	.byte	0x08
	.zero		1


	//   ....[19]....
        /*09e8*/ 	.word	0x000008c0
        /*09ec*/ 	.word	0x000000ff
        /*09f0*/ 	.word	0x000288c0
        /*09f4*/ 	.short	0x0100
        /*09f6*/ 	.byte	0x08
	.zero		1


	//   ....[20]....
        /*09f8*/ 	.word	0x000008d0
        /*09fc*/ 	.word	0x000000ff
        /*0a00*/ 	.word	0x000288b8
        /*0a04*/ 	.short	0x0100
        /*0a06*/ 	.byte	0x08
	.zero		1


	//   ....[21]....
        /*0a08*/ 	.word	0x000008e0
        /*0a0c*/ 	.word	0x000000ff
        /*0a10*/ 	.word	0x000288c8
        /*0a14*/ 	.short	0x0100
        /*0a16*/ 	.byte	0x08
	.zero		1


	//   ....[22]....
        /*0a18*/ 	.word	0x00001bc0
        /*0a1c*/ 	.word	0x000000ff
        /*0a20*/ 	.word	0x00028800
        /*0a24*/ 	.short	0x010a
        /*0a26*/ 	.byte	0x29
	.zero		1


	//   ....[23]....
        /*0a28*/ 	.word	0x00001c40
        /*0a2c*/ 	.word	0x00000007
        /*0a30*/ 	.word	0x00028830
        /*0a34*/ 	.short	0x010a
        /*0a36*/ 	.byte	0x3f
	.zero		1


	//   ....[24]....
        /*0a38*/ 	.word	0x00001ca0
        /*0a3c*/ 	.word	0x00000007
        /*0a40*/ 	.word	0x00028830
        /*0a44*/ 	.short	0x010a
        /*0a46*/ 	.byte	0x3f
	.zero		1


	//   ....[25]....
        /*0a48*/ 	.word	0x00002360
        /*0a4c*/ 	.word	0x00000003
        /*0a50*/ 	.word	0x00000000
        /*0a54*/ 	.short	0x0101
        /*0a56*/ 	.byte	0x3f
	.zero		1


	//   ....[26]....
        /*0a58*/ 	.word	0x00005760
        /*0a5c*/ 	.word	0x000000ff
        /*0a60*/ 	.word	0x00028830
        /*0a64*/ 	.short	0x010a
        /*0a66*/ 	.byte	0x06
	.zero		1


	//   ....[27]....
        /*0a68*/ 	.word	0x000057a0
        /*0a6c*/ 	.word	0x000000ff
        /*0a70*/ 	.word	0x00028830
        /*0a74*/ 	.short	0x010a
        /*0a76*/ 	.byte	0x06
	.zero		1


	//   ....[28]....
        /*0a78*/ 	.word	0x00005ac0
        /*0a7c*/ 	.word	0x000000ff
        /*0a80*/ 	.word	0x00028850
        /*0a84*/ 	.short	0x010a
        /*0a86*/ 	.byte	0x06
	.zero		1


	//   ....[29]....
        /*0a88*/ 	.word	0x00005b00
        /*0a8c*/ 	.word	0x000000ff
        /*0a90*/ 	.word	0x00028850
        /*0a94*/ 	.short	0x010a
        /*0a96*/ 	.byte	0x06
	.zero		1


	//   ....[30]....
        /*0a98*/ 	.word	0x00006730
        /*0a9c*/ 	.word	0x00000033
        /*0aa0*/ 	.word	0x00000000
        /*0aa4*/ 	.short	0x0101
        /*0aa6*/ 	.byte	0x3f
	.zero		1


	//   ....[31]....
        /*0aa8*/ 	.word	0x00008480
        /*0aac*/ 	.word	0x0000001c
        /*0ab0*/ 	.word	0x00000000
        /*0ab4*/ 	.short	0x0101
        /*0ab6*/ 	.byte	0x3f
	.zero		1


	//   ....[32]....
        /*0ab8*/ 	.word	0x000092e0
        /*0abc*/ 	.word	0x000000ff
        /*0ac0*/ 	.word	0x00028830
        /*0ac4*/ 	.short	0x010a
        /*0ac6*/ 	.byte	0x06
	.zero		1


	//   ....[33]....
        /*0ac8*/ 	.word	0x00009320
        /*0acc*/ 	.word	0x000000ff
        /*0ad0*/ 	.word	0x00028830
        /*0ad4*/ 	.short	0x010a
        /*0ad6*/ 	.byte	0x06
	.zero		1


	//   ....[34]....
        /*0ad8*/ 	.word	0x00009640
        /*0adc*/ 	.word	0x000000ff
        /*0ae0*/ 	.word	0x00028850
        /*0ae4*/ 	.short	0x010a
        /*0ae6*/ 	.byte	0x06
	.zero		1


	//   ....[35]....
        /*0ae8*/ 	.word	0x00009680
        /*0aec*/ 	.word	0x000000ff
        /*0af0*/ 	.word	0x00028850
        /*0af4*/ 	.short	0x010a
        /*0af6*/ 	.byte	0x06
	.zero		1


	//   ....[36]....
        /*0af8*/ 	.word	0x0000af50
        /*0afc*/ 	.word	0x0000001b
        /*0b00*/ 	.word	0x00000000
        /*0b04*/ 	.short	0x0101
        /*0b06*/ 	.byte	0x3f
	.zero		1


	//   ....[37]....
        /*0b08*/ 	.word	0x0000b000
        /*0b0c*/ 	.word	0x00000023
        /*0b10*/ 	.word	0x00000000
        /*0b14*/ 	.short	0x0101
        /*0b16*/ 	.byte	0x3f
	.zero		1


	//   ....[38]....
        /*0b18*/ 	.word	0x0000bb00
        /*0b1c*/ 	.word	0x000000ff
        /*0b20*/ 	.word	0x00028830
        /*0b24*/ 	.short	0x010a
        /*0b26*/ 	.byte	0x06
	.zero		1


	//   ....[39]....
        /*0b28*/ 	.word	0x0000bb40
        /*0b2c*/ 	.word	0x000000ff
        /*0b30*/ 	.word	0x00028830
        /*0b34*/ 	.short	0x010a
        /*0b36*/ 	.byte	0x06
	.zero		1


	//   ....[40]....
        /*0b38*/ 	.word	0x0000be60
        /*0b3c*/ 	.word	0x000000ff
        /*0b40*/ 	.word	0x00028850
        /*0b44*/ 	.short	0x010a
        /*0b46*/ 	.byte	0x06
	.zero		1


	//   ....[41]....
        /*0b48*/ 	.word	0x0000bea0
        /*0b4c*/ 	.word	0x000000ff
        /*0b50*/ 	.word	0x00028850
        /*0b54*/ 	.short	0x010a
        /*0b56*/ 	.byte	0x06
	.zero		1


	//   ....[42]....
        /*0b58*/ 	.word	0x0000ca90
        /*0b5c*/ 	.word	0x00000036
        /*0b60*/ 	.word	0x00000000
        /*0b64*/ 	.short	0x0101
        /*0b66*/ 	.byte	0x3f
	.zero		1


	//   ....[43]....
        /*0b68*/ 	.word	0x0000e2e0
        /*0b6c*/ 	.word	0x00000022
        /*0b70*/ 	.word	0x00000000
        /*0b74*/ 	.short	0x0101
        /*0b76*/ 	.byte	0x3f
	.zero		1


	//   ....[44]....
        /*0b78*/ 	.word	0x0000f2d0
        /*0b7c*/ 	.word	0x000000ff
        /*0b80*/ 	.word	0x00028850
        /*0b84*/ 	.short	0x010a
        /*0b86*/ 	.byte	0x05
	.zero		1


	//   ....[45]....
        /*0b88*/ 	.word	0x0000f310
        /*0b8c*/ 	.word	0x000000ff
        /*0b90*/ 	.word	0x00028850
        /*0b94*/ 	.short	0x010a
        /*0b96*/ 	.byte	0x05
	.zero		1


	//   ....[46]....
        /*0b98*/ 	.word	0x0000f830
        /*0b9c*/ 	.word	0x00000007
        /*0ba0*/ 	.word	0x00000000
        /*0ba4*/ 	.short	0x0101
        /*0ba6*/ 	.byte	0x3f
	.zero		1


	//   ....[47]....
        /*0ba8*/ 	.word	0x00010e20
        /*0bac*/ 	.word	0x00000003
        /*0bb0*/ 	.word	0x00000000
        /*0bb4*/ 	.short	0x0101
        /*0bb6*/ 	.byte	0x3f
	.zero		1


	//   ....[48]....
        /*0bb8*/ 	.word	0x00013c10
        /*0bbc*/ 	.word	0x00000000
        /*0bc0*/ 	.word	0x00028840
        /*0bc4*/ 	.short	0x010a
        /*0bc6*/ 	.byte	0x3f
	.zero		1


	//   ....[49]....
        /*0bc8*/ 	.word	0x00014ad0
        /*0bcc*/ 	.word	0x00000009
        /*0bd0*/ 	.word	0x00028800
        /*0bd4*/ 	.short	0x0107
        /*0bd6*/ 	.byte	0x3f
	.zero		1


	//   ....[50]....
        /*0bd8*/ 	.word	0x00014be0
        /*0bdc*/ 	.word	0x00000002
        /*0be0*/ 	.word	0x00028800
        /*0be4*/ 	.short	0x0101
        /*0be6*/ 	.byte	0x3f
	.zero		1


	//   ....[51]....
        /*0be8*/ 	.word	0x00014c00
        /*0bec*/ 	.word	0x00000002
        /*0bf0*/ 	.word	0x00028820
        /*0bf4*/ 	.short	0x010a
        /*0bf6*/ 	.byte	0x3f
	.zero		1


	//   ....[52]....
        /*0bf8*/ 	.word	0x00014f80
        /*0bfc*/ 	.word	0x00000003
        /*0c00*/ 	.word	0x00028840
        /*0c04*/ 	.short	0x010a
        /*0c06*/ 	.byte	0x3f
	.zero		1


	//   ....[53]....
        /*0c08*/ 	.word	0x00015340
        /*0c0c*/ 	.word	0x00000003
        /*0c10*/ 	.word	0x00000060
        /*0c14*/ 	.short	0x010a
        /*0c16*/ 	.byte	0x3f
	.zero		1


	//   ....[54]....
        /*0c18*/ 	.word	0x00015a30
        /*0c1c*/ 	.word	0x00000003
        /*0c20*/ 	.word	0x00028840
        /*0c24*/ 	.short	0x010a
        /*0c26*/ 	.byte	0x3f
	.zero		1


	//   ....[55]....
        /*0c28*/ 	.word	0x00015df0
        /*0c2c*/ 	.word	0x00000002
        /*0c30*/ 	.word	0x00000060
        /*0c34*/ 	.short	0x010a
        /*0c36*/ 	.byte	0x3f
	.zero		1


	//   ....[56]....
        /*0c38*/ 	.word	0x00016400
        /*0c3c*/ 	.word	0x00000002
        /*0c40*/ 	.word	0x00028840
        /*0c44*/ 	.short	0x010a
        /*0c46*/ 	.byte	0x3f
	.zero		1


	//   ....[57]....
        /*0c48*/ 	.word	0x000167c0
        /*0c4c*/ 	.word	0x00000002
        /*0c50*/ 	.word	0x00000060
        /*0c54*/ 	.short	0x010a
        /*0c56*/ 	.byte	0x3f
	.zero		1


	//   ....[58]....
        /*0c58*/ 	.word	0x00016d60
        /*0c5c*/ 	.word	0x00000000
        /*0c60*/ 	.word	0x00028860
        /*0c64*/ 	.short	0x010a
        /*0c66*/ 	.byte	0x3f
	.zero		1


	//   ....[59]....
        /*0c68*/ 	.word	0x00017e50
        /*0c6c*/ 	.word	0x00000000
        /*0c70*/ 	.word	0x00028820
        /*0c74*/ 	.short	0x010a
        /*0c76*/ 	.byte	0x3f
	.zero		1


	//   ....[60]....
        /*0c78*/ 	.word	0x00018010
        /*0c7c*/ 	.word	0x00000006
        /*0c80*/ 	.word	0x00000000
        /*0c84*/ 	.short	0x010a
        /*0c86*/ 	.byte	0x3f
	.zero		1


	//   ....[61]....
        /*0c88*/ 	.word	0x00018080
        /*0c8c*/ 	.word	0x00000007
        /*0c90*/ 	.word	0x00000000
        /*0c94*/ 	.short	0x010a
        /*0c96*/ 	.byte	0x3f
	.zero		1


	//   ....[62]....
        /*0c98*/ 	.word	0x000180f0
        /*0c9c*/ 	.word	0x00000004
        /*0ca0*/ 	.word	0x00000000
        /*0ca4*/ 	.short	0x010a
        /*0ca6*/ 	.byte	0x3f
	.zero		1


	//   ....[63]....
        /*0ca8*/ 	.word	0x00018120
        /*0cac*/ 	.word	0x00000003
        /*0cb0*/ 	.word	0x00000000
        /*0cb4*/ 	.short	0x010a
        /*0cb6*/ 	.byte	0x3f
	.zero		1


	//   ....[64]....
        /*0cb8*/ 	.word	0x00018190
        /*0cbc*/ 	.word	0x00000003
        /*0cc0*/ 	.word	0x00028800
        /*0cc4*/ 	.short	0x010a
        /*0cc6*/ 	.byte	0x3f
	.zero		1


	//   ....[65]....
        /*0cc8*/ 	.word	0x000181e0
        /*0ccc*/ 	.word	0x00000007
        /*0cd0*/ 	.word	0x00028830
        /*0cd4*/ 	.short	0x010a
        /*0cd6*/ 	.byte	0x3f
	.zero		1


	//   ....[66]....
        /*0cd8*/ 	.word	0x00018240
        /*0cdc*/ 	.word	0x00000007
        /*0ce0*/ 	.word	0x00028830
        /*0ce4*/ 	.short	0x010a
        /*0ce6*/ 	.byte	0x3f
	.zero		1


	//   ....[67]....
        /*0ce8*/ 	.word	0x000182a0
        /*0cec*/ 	.word	0x00000007
        /*0cf0*/ 	.word	0x00028850
        /*0cf4*/ 	.short	0x010a
        /*0cf6*/ 	.byte	0x3f
	.zero		1


	//   ....[68]....
        /*0cf8*/ 	.word	0x00018300
        /*0cfc*/ 	.word	0x00000005
        /*0d00*/ 	.word	0x00028830
        /*0d04*/ 	.short	0x010a
        /*0d06*/ 	.byte	0x3f
	.zero		1


	//   ....[69]....
        /*0d08*/ 	.word	0x00018360
        /*0d0c*/ 	.word	0x00000005
        /*0d10*/ 	.word	0x00028850
        /*0d14*/ 	.short	0x010a
        /*0d16*/ 	.byte	0x3f
	.zero		1


	//   ....[70]....
        /*0d18*/ 	.word	0x000183c0
        /*0d1c*/ 	.word	0x00000005
        /*0d20*/ 	.word	0x00028830
        /*0d24*/ 	.short	0x010a
        /*0d26*/ 	.byte	0x3f
	.zero		1


	//   ....[71]....
        /*0d28*/ 	.word	0x00018420
        /*0d2c*/ 	.word	0x00000005
        /*0d30*/ 	.word	0x00028850
        /*0d34*/ 	.short	0x010a
        /*0d36*/ 	.byte	0x3f
	.zero		1


	//   ....[72]....
        /*0d38*/ 	.word	0x00018480
        /*0d3c*/ 	.word	0x00000008
        /*0d40*/ 	.word	0x00028850
        /*0d44*/ 	.short	0x010a
        /*0d46*/ 	.byte	0x3f
	.zero		1


	//   ....[73]....
        /*0d48*/ 	.word	0x00018620
        /*0d4c*/ 	.word	0x00000000
        /*0d50*/ 	.word	0x00028840
        /*0d54*/ 	.short	0x010a
        /*0d56*/ 	.byte	0x3f
	.zero		1


	//   ....[74]....
        /*0d58*/ 	.word	0x00019160
        /*0d5c*/ 	.word	0x00000002
        /*0d60*/ 	.word	0x00028820
        /*0d64*/ 	.short	0x010a
        /*0d66*/ 	.byte	0x3f
	.zero		1


	//   ....[75]....
        /*0d68*/ 	.word	0x000191b0
        /*0d6c*/ 	.word	0x00000003
        /*0d70*/ 	.word	0x00028840
        /*0d74*/ 	.short	0x010a
        /*0d76*/ 	.byte	0x3f
	.zero		1


	//   ....[76]....
        /*0d78*/ 	.word	0x00019200
        /*0d7c*/ 	.word	0x00000003
        /*0d80*/ 	.word	0x00000060
        /*0d84*/ 	.short	0x010a
        /*0d86*/ 	.byte	0x3f
	.zero		1


	//   ....[77]....
        /*0d88*/ 	.word	0x00019250
        /*0d8c*/ 	.word	0x00000003
        /*0d90*/ 	.word	0x00028840
        /*0d94*/ 	.short	0x010a
        /*0d96*/ 	.byte	0x3f
	.zero		1


	//   ....[78]....
        /*0d98*/ 	.word	0x000192a0
        /*0d9c*/ 	.word	0x00000002
        /*0da0*/ 	.word	0x00000060
        /*0da4*/ 	.short	0x010a
        /*0da6*/ 	.byte	0x3f
	.zero		1


	//   ....[79]....
        /*0da8*/ 	.word	0x000192f0
        /*0dac*/ 	.word	0x00000002
        /*0db0*/ 	.word	0x00028840
        /*0db4*/ 	.short	0x010a
        /*0db6*/ 	.byte	0x3f
	.zero		1


	//   ....[80]....
        /*0db8*/ 	.word	0x00019340
        /*0dbc*/ 	.word	0x00000002
        /*0dc0*/ 	.word	0x00000060
        /*0dc4*/ 	.short	0x010a
        /*0dc6*/ 	.byte	0x3f
	.zero		1


	//   ....[81]....
        /*0dc8*/ 	.word	0x00019390
        /*0dcc*/ 	.word	0x00000000
        /*0dd0*/ 	.word	0x00028860
        /*0dd4*/ 	.short	0x010a
        /*0dd6*/ 	.byte	0x3f
	.zero		1


	//   ....[82]....
        /*0dd8*/ 	.word	0x00019d30
        /*0ddc*/ 	.word	0x00000000
        /*0de0*/ 	.word	0x00028820
        /*0de4*/ 	.short	0x010a
        /*0de6*/ 	.byte	0x3f
	.zero		1


	//   ....[83]....
        /*0de8*/ 	.word	0x00019ed0
        /*0dec*/ 	.word	0x00000006
        /*0df0*/ 	.word	0x00000000
        /*0df4*/ 	.short	0x010a
        /*0df6*/ 	.byte	0x3f
	.zero		1


	//   ....[84]....
        /*0df8*/ 	.word	0x00019f20
        /*0dfc*/ 	.word	0x00000007
        /*0e00*/ 	.word	0x00000000
        /*0e04*/ 	.short	0x010a
        /*0e06*/ 	.byte	0x3f
	.zero		1


	//   ....[85]....
        /*0e08*/ 	.word	0x00019f70
        /*0e0c*/ 	.word	0x00000004
        /*0e10*/ 	.word	0x00000000
        /*0e14*/ 	.short	0x010a
        /*0e16*/ 	.byte	0x3f
	.zero		1


	//----- nvinfo : EIATTR_NUM_MBARRIERS
	.align		4
.L_1091:
        /*0e18*/ 	.byte	0x03, 0x38
        /*0e1a*/ 	.short	0x0016


	//----- nvinfo : EIATTR_EXIT_INSTR_OFFSETS
	.align		4
        /*0e1c*/ 	.byte	0x04, 0x1c
        /*0e1e*/ 	.short	(.L_1093 - .L_1092)


	//   ....[0]....
.L_1092:
        /*0e20*/ 	.word	0x00000a80


	//   ....[1]....
        /*0e24*/ 	.word	0x00011d80


	//   ....[2]....
        /*0e28*/ 	.word	0x00018170


	//----- nvinfo : EIATTR_MAX_THREADS
	.align		4
.L_1093:
        /*0e2c*/ 	.byte	0x04, 0x05
        /*0e2e*/ 	.short	(.L_1095 - .L_1094)
.L_1094:
        /*0e30*/ 	.word	0x00000180
        /*0e34*/ 	.word	0x00000001
        /*0e38*/ 	.word	0x00000001


	//----- nvinfo : EIATTR_CRS_STACK_SIZE
	.align		4
.L_1095:
        /*0e3c*/ 	.byte	0x04, 0x1e
        /*0e3e*/ 	.short	(.L_1097 - .L_1096)
.L_1096:
        /*0e40*/ 	.word	0x00000000


	//----- nvinfo : EIATTR_CBANK_PARAM_SIZE
	.align		4
.L_1097:
        /*0e44*/ 	.byte	0x03, 0x19
        /*0e46*/ 	.short	0x0af0


	//----- nvinfo : EIATTR_PARAM_CBANK
	.align		4
        /*0e48*/ 	.byte	0x04, 0x0a
        /*0e4a*/ 	.short	(.L_1099 - .L_1098)
	.align		4
.L_1098:
        /*0e4c*/ 	.word	index@(.nv.constant0._ZN7cutlass13device_kernelIN5flash11enable_sm90INS1_16FlashAttnFwdSm90INS1_25CollectiveMainloopFwdSm90ILi2EN4cute5tupleIJNS5_1CILi1EEES8_S8_EEENS6_IJNS7_ILi128EEESA_SA_EEELi128ENS_6half_tEfNS_4arch4Sm90ELb0ELb1ELb1ELb1ELb0ELb0ELb0ELb1ELb1ELb1ELb0ELb0EEENS1_21CollectiveEpilogueFwdISB_S9_SC_SE_Li256ELb1ELb1ELb0ELb0EEENS1_36VarlenDynamicPersistentTileSchedulerILi128ELi128ELi256ELi128ELb0ELb1ELb1ELb1ELb0ELb1EEEEEEEEEvNT_6ParamsE)
        /*0e50*/ 	.short	0x0210
        /*0e52*/ 	.short	0x0af0


	//----- nvinfo : EIATTR_SW_WAR
	.align		4
.L_1099:
        /*0e54*/ 	.byte	0x04, 0x36
        /*0e56*/ 	.short	(.L_1101 - .L_1100)
.L_1100:
        /*0e58*/ 	.word	0x00000008
.L_1101:


//--------------------- .nv.info._ZN7cutlass13device_kernelIN5flash11enable_sm90INS1_16FlashAttnFwdSm90INS1_25CollectiveMainloopFwdSm90ILi2EN4cute5tupleIJNS5_1CILi1EEES8_S8_EEENS6_IJNS7_ILi128EEESA_SA_EEELi128ENS_6half_tEfNS_4arch4Sm90ELb0ELb1ELb1ELb1ELb0ELb1ELb0ELb1ELb1ELb1ELb0ELb0EEENS1_21CollectiveEpilogueFwdISB_S9_SC_SE_Li256ELb1ELb1ELb0ELb0EEENS1_36VarlenDynamicPersistentTileSchedulerILi128ELi128ELi256ELi128ELb0ELb1ELb1ELb1ELb0ELb1EEEEEEEEEvNT_6ParamsE --------------------------
	.section	.nv.info._ZN7cutlass13device_kernelIN5flash11enable_sm90INS1_16FlashAttnFwdSm90INS1_25CollectiveMainloopFwdSm90ILi2EN4cute5tupleIJNS5_1CILi1EEES8_S8_EEENS6_IJNS7_ILi128EEESA_SA_EEELi128ENS_6half_tEfNS_4arch4Sm90ELb0ELb1ELb1ELb1ELb0ELb1ELb0ELb1ELb1ELb1ELb0ELb0EEENS1_21CollectiveEpilogueFwdISB_S9_SC_SE_Li256ELb1ELb1ELb0ELb0EEENS1_36VarlenDynamicPersistentTileSchedulerILi128ELi128ELi256ELi128ELb0ELb1ELb1ELb1ELb0ELb1EEEEEEEEEvNT_6ParamsE,"",@"SHT_CUDA_INFO"
	.sectionflags	@""
	.align	4


	//----- nvinfo : EIATTR_CUDA_API_VERSION
	.align		4
        /*0000*/ 	.byte	0x04, 0x37
        /*0002*/ 	.short	(.L_1103 - .L_1102)
.L_1102:
        /*0004*/ 	.word	0x00000082


	//----- nvinfo : EIATTR_KPARAM_INFO
	.align		4
.L_1103:
        /*0008*/ 	.byte	0x04, 0x17
        /*000a*/ 	.short	(.L_1105 - .L_1104)
.L_1104:
        /*000c*/ 	.word	0x00000000
        /*0010*/ 	.short	0x0000
        /*0012*/ 	.short	0x0070
        /*0014*/ 	.byte	0x00, 0xf0, 0x01, 0x2a


	//----- nvinfo : EIATTR_SPARSE_MMA_MASK
	.align		4
.L_1105:
        /*0018*/ 	.byte	0x03, 0x50
        /*001a*/ 	.short	0x0000


	//----- nvinfo : EIATTR_MAXREG_COUNT
	.align		4
        /*001c*/ 	.byte	0x03, 0x1b
        /*001e*/ 	.short	0x00a8


	//----- nvinfo : EIATTR_NUM_BARRIERS
	.align		4
        /*0020*/ 	.byte	0x02, 0x4c
        /*0022*/ 	.byte	0x10
	.zero		1


	//----- nvinfo : EIATTR_EXTERNS
	.align		4
        /*0024*/ 	.byte	0x04, 0x0f
        /*0026*/ 	.short	(.L_1107 - .L_1106)


	//   ....[0]....
	.align		4
.L_1106:
        /*0028*/ 	.word	index@(__assertfail)


	//----- nvinfo : EIATTR_ANNOTATIONS
	.align		4
.L_1107:
        /*002c*/ 	.byte	0x04, 0x55
        /*002e*/ 	.short	(.L_1109 - .L_1108)


	//   ....[0]....
.L_1108:
        /* <DEDUP_REMOVED lines=89> */


	//----- nvinfo : EIATTR_MERCURY_ISA_VERSION
	.align		4
.L_1109:
        /*05b0*/ 	.byte	0x03, 0x5f
        /*05b2*/ 	.short	0x0101


	//----- nvinfo : EIATTR_UNUSED_LOAD_BYTE_OFFSET
	.align		4
        /*05b4*/ 	.byte	0x04, 0x44
        /*05b6*/ 	.short	(.L_1111 - .L_1110)


	//   ....[0]....
.L_1110:
        /*05b8*/ 	.word	0x00000ab0
        /*05bc*/ 	.word	0x0000fff0


	//   ....[1]....
        /*05c0*/ 	.word	0x0001c7d0
        /*05c4*/ 	.word	0x0000fff0


	//----- nvinfo : EIATTR_INT_WARP_WIDE_INSTR_OFFSETS
	.align		4
.L_1111:
        /*05c8*/ 	.byte	0x04, 0x31
        /*05ca*/ 	.short	(.L_1113 - .L_1112)


	//   ....[0]....
.L_1112:
        /*05cc*/ 	.word	0x00000180


	//   ....[1]....
        /*05d0*/ 	.word	0x00000220


	//   ....[2]....
        /*05d4*/ 	.word	0x00000290


	//   ....[3]....
        /*05d8*/ 	.word	0x00021620


	//   ....[4]....
        /*05dc*/ 	.word	0x000216b0


	//   ....[5]....
        /*05e0*/ 	.word	0x00024ea0


	//   ....[6]....
        /*05e4*/ 	.word	0x00024f00


	//----- nvinfo : EIATTR_COOP_GROUP_MASK_REGIDS
	.align		4
.L_1113:
        /*05e8*/ 	.byte	0x04, 0x29
        /*05ea*/ 	.short	(.L_1115 - .L_1114)


	//   ....[0]....
.L_1114:
        /*05ec*/ 	.word	0xffffffff


	//   ....[1]....
        /*05f0*/ 	.word	0xffffffff


	//   ....[2]....
        /*05f4*/ 	.word	0xffffffff


	//   ....[3]....
        /*05f8*/ 	.word	0xffffffff


	//   ....[4]....
        /*05fc*/ 	.word	0xffffffff


	//   ....[5]....
        /*0600*/ 	.word	0xffffffff


	//   ....[6]....
        /*0604*/ 	.word	0xffffffff


	//   ....[7]....
        /*0608*/ 	.word	0xffffffff


	//   ....[8]....
        /*060c*/ 	.word	0xffffffff


	//   ....[9]....
        /*0610*/ 	.word	0xffffffff


	//   ....[10]....
        /*0614*/ 	.word	0xffffffff


	//   ....[11]....
        /*0618*/ 	.word	0xffffffff


	//   ....[12]....
        /*061c*/ 	.word	0xffffffff


	//   ....[13]....
        /*0620*/ 	.word	0xffffffff


	//   ....[14]....
        /*0624*/ 	.word	0xffffffff


	//   ....[15]....
        /*0628*/ 	.word	0xffffffff


	//   ....[16]....
        /*062c*/ 	.word	0xffffffff


	//   ....[17]....
        /*0630*/ 	.word	0xffffffff


	//   ....[18]....
        /*0634*/ 	.word	0xffffffff


	//   ....[19]....
        /*0638*/ 	.word	0xffffffff


	//   ....[20]....
        /*063c*/ 	.word	0xffffffff


	//   ....[21]....
        /*0640*/ 	.word	0xffffffff


	//   ....[22]....
        /*0644*/ 	.word	0xffffffff


	//   ....[23]....
        /*0648*/ 	.word	0xffffffff


	//   ....[24]....
        /*064c*/ 	.word	0xffffffff


	//   ....[25]....
        /*0650*/ 	.word	0xffffffff


	//   ....[26]....
        /*0654*/ 	.word	0xffffffff


	//   ....[27]....
        /*0658*/ 	.word	0xffffffff


	//   ....[28]....
        /*065c*/ 	.word	0xffffffff


	//   ....[29]....
        /*0660*/ 	.word	0xffffffff


	//   ....[30]....
        /*0664*/ 	.word	0xffffffff


	//   ....[31]....
        /*0668*/ 	.word	0xffffffff


	//   ....[32]....
        /*066c*/ 	.word	0xffffffff


	//   ....[33]....
        /*0670*/ 	.word	0xffffffff


	//   ....[34]....
        /*0674*/ 	.word	0xffffffff


	//   ....[35]....
        /*0678*/ 	.word	0xffffffff


	//   ....[36]....
        /*067c*/ 	.word	0xffffffff


	//   ....[37]....
        /*0680*/ 	.word	0xffffffff


	//   ....[38]....
        /*0684*/ 	.word	0xffffffff


	//   ....[39]....
        /*0688*/ 	.word	0xffffffff


	//   ....[40]....
        /*068c*/ 	.word	0xffffffff


	//   ....[41]....
        /*0690*/ 	.word	0xffffffff


	//   ....[42]....
        /*0694*/ 	.word	0xffffffff


	//   ....[43]....
        /*0698*/ 	.word	0xffffffff


	//   ....[44]....
        /*069c*/ 	.word	0xffffffff


	//   ....[45]....
        /*06a0*/ 	.word	0xffffffff


	//   ....[46]....
        /*06a4*/ 	.word	0xffffffff


	//   ....[47]....
        /*06a8*/ 	.word	0xffffffff


	//   ....[48]....
        /*06ac*/ 	.word	0xffffffff


	//   ....[49]....
        /*06b0*/ 	.word	0xffffffff


	//   ....[50]....
        /*06b4*/ 	.word	0xffffffff


	//   ....[51]....
        /*06b8*/ 	.word	0xffffffff


	//   ....[52]....
        /*06bc*/ 	.word	0xffffffff


	//   ....[53]....
        /*06c0*/ 	.word	0xffffffff


	//   ....[54]....
        /*06c4*/ 	.word	0xffffffff


	//   ....[55]....
        /*06c8*/ 	.word	0xffffffff


	//   ....[56]....
        /*06cc*/ 	.word	0xffffffff


	//   ....[57]....
        /*06d0*/ 	.word	0xffffffff


	//   ....[58]....
        /*06d4*/ 	.word	0xffffffff


	//   ....[59]....
        /*06d8*/ 	.word	0xffffffff


	//   ....[60]....
        /*06dc*/ 	.word	0xffffffff


	//   ....[61]....
        /*06e0*/ 	.word	0xffffffff


	//   ....[62]....
        /*06e4*/ 	.word	0xffffffff


	//   ....[63]....
        /*06e8*/ 	.word	0xffffffff


	//   ....[64]....
        /*06ec*/ 	.word	0xffffffff


	//   ....[65]....
        /*06f0*/ 	.word	0xffffffff


	//   ....[66]....
        /*06f4*/ 	.word	0xffffffff


	//   ....[67]....
        /*06f8*/ 	.word	0xffffffff


	//   ....[68]....
        /*06fc*/ 	.word	0xffffffff


	//   ....[69]....
        /*0700*/ 	.word	0xffffffff


	//   ....[70]....
        /*0704*/ 	.word	0xffffffff


	//   ....[71]....
        /*0708*/ 	.word	0xffffffff


	//   ....[72]....
        /*070c*/ 	.word	0xffffffff


	//   ....[73]....
        /*0710*/ 	.word	0xffffffff


	//   ....[74]....
        /*0714*/ 	.word	0xffffffff


	//   ....[75]....
        /*0718*/ 	.word	0xffffffff


	//   ....[76]....
        /*071c*/ 	.word	0xffffffff


	//   ....[77]....
        /*0720*/ 	.word	0xffffffff


	//   ....[78]....
        /*0724*/ 	.word	0xffffffff


	//   ....[79]....
        /*0728*/ 	.word	0xffffffff


	//   ....[80]....
        /*072c*/ 	.word	0xffffffff


	//   ....[81]....
        /*0730*/ 	.word	0xffffffff


	//   ....[82]....
        /*0734*/ 	.word	0xffffffff


	//   ....[83]....
        /*0738*/ 	.word	0xffffffff


	//   ....[84]....
        /*073c*/ 	.word	0xffffffff


	//   ....[85]....
        /*0740*/ 	.word	0xffffffff


	//   ....[86]....
        /*0744*/ 	.word	0xffffffff


	//   ....[87]....
        /*0748*/ 	.word	0xffffffff


	//   ....[88]....
        /*074c*/ 	.word	0xffffffff


	//   ....[89]....
        /*0750*/ 	.word	0xffffffff


	//   ....[90]....
        /*0754*/ 	.word	0xffffffff


	//   ....[91]....
        /*0758*/ 	.word	0xffffffff


	//   ....[92]....
        /*075c*/ 	.word	0xffffffff


	//   ....[93]....
        /*0760*/ 	.word	0xffffffff


	//   ....[94]....
        /*0764*/ 	.word	0xffffffff


	//   ....[95]....
        /*0768*/ 	.word	0xffffffff


	//   ....[96]....
        /*076c*/ 	.word	0xffffffff


	//   ....[97]....
        /*0770*/ 	.word	0xffffffff


	//   ....[98]....
        /*0774*/ 	.word	0xffffffff


	//   ....[99]....
        /*0778*/ 	.word	0xffffffff


	//   ....[100]....
        /*077c*/ 	.word	0xffffffff


	//   ....[101]....
        /*0780*/ 	.word	0xffffffff


	//   ....[102]....
        /*0784*/ 	.word	0xffffffff


	//   ....[103]....
        /*0788*/ 	.word	0xffffffff


	//   ....[104]....
        /*078c*/ 	.word	0xffffffff


	//   ....[105]....
        /*0790*/ 	.word	0xffffffff


	//   ....[106]....
        /*0794*/ 	.word	0xffffffff


	//   ....[107]....
        /*0798*/ 	.word	0xffffffff


	//   ....[108]....
        /*079c*/ 	.word	0xffffffff


	//   ....[109]....
        /*07a0*/ 	.word	0xffffffff


	//   ....[110]....
        /*07a4*/ 	.word	0xffffffff


	//   ....[111]....
        /*07a8*/ 	.word	0xffffffff


	//   ....[112]....
        /*07ac*/ 	.word	0xffffffff


	//   ....[113]....
        /*07b0*/ 	.word	0xffffffff


	//   ....[114]....
        /*07b4*/ 	.word	0xffffffff


	//   ....[115]....
        /*07b8*/ 	.word	0xffffffff


	//   ....[116]....
        /*07bc*/ 	.word	0xffffffff


	//   ....[117]....
        /*07c0*/ 	.word	0xffffffff


	//   ....[118]....
        /*07c4*/ 	.word	0xffffffff


	//   ....[119]....
        /*07c8*/ 	.word	0xffffffff


	//   ....[120]....
        /*07cc*/ 	.word	0xffffffff


	//   ....[121]....
        /*07d0*/ 	.word	0xffffffff


	//   ....[122]....
        /*07d4*/ 	.word	0xffffffff


	//   ....[123]....
        /*07d8*/ 	.word	0xffffffff


	//   ....[124]....
        /*07dc*/ 	.word	0xffffffff


	//   ....[125]....
        /*07e0*/ 	.word	0xffffffff


	//   ....[126]....
        /*07e4*/ 	.word	0xffffffff


	//   ....[127]....
        /*07e8*/ 	.word	0xffffffff


	//   ....[128]....
        /*07ec*/ 	.word	0xffffffff


	//   ....[129]....
        /*07f0*/ 	.word	0xffffffff


	//   ....[130]....
        /*07f4*/ 	.word	0xffffffff


	//   ....[131]....
        /*07f8*/ 	.word	0xffffffff


	//   ....[132]....
        /*07fc*/ 	.word	0xffffffff


	//   ....[133]....
        /*0800*/ 	.word	0xffffffff


	//   ....[134]....
        /*0804*/ 	.word	0xffffffff


	//   ....[135]....
        /*0808*/ 	.word	0xffffffff


	//   ....[136]....
        /*080c*/ 	.word	0xffffffff


	//   ....[137]....
        /*0810*/ 	.word	0xffffffff


	//   ....[138]....
        /*0814*/ 	.word	0x0500000f


	//   ....[139]....
        /*0818*/ 	.word	0x0500000f


	//   ....[140]....
        /*081c*/ 	.word	0x0500000f


	//   ....[141]....
        /*0820*/ 	.word	0x0500000f


	//   ....[142]....
        /*0824*/ 	.word	0x0500000f


	//   ....[143]....
        /*0828*/ 	.word	0x0500000f


	//   ....[144]....
        /*082c*/ 	.word	0x0500000f


	//   ....[145]....
        /*0830*/ 	.word	0x0500000f


	//   ....[146]....
        /*0834*/ 	.word	0x0500000f


	//   ....[147]....
        /*0838*/ 	.word	0x0500000f


	//   ....[148]....
        /*083c*/ 	.word	0x0500000f


	//   ....[149]....
        /*0840*/ 	.word	0x0500000f


	//   ....[150]....
        /*0844*/ 	.word	0x0500000f


	//   ....[151]....
        /*0848*/ 	.word	0x0500000f


	//   ....[152]....
        /*084c*/ 	.word	0x0500000f


	//   ....[153]....
        /*0850*/ 	.word	0x0500000f


	//   ....[154]....
        /*0854*/ 	.word	0x0500000f


	//   ....[155]....
        /*0858*/ 	.word	0x0500000f


	//   ....[156]....
        /*085c*/ 	.word	0x0500000f


	//   ....[157]....
        /*0860*/ 	.word	0x0500000f


	//   ....[158]....
        /*0864*/ 	.word	0x0500000f


	//   ....[159]....
        /*0868*/ 	.word	0x0500000f


	//   ....[160]....
        /*086c*/ 	.word	0x0500000f


	//   ....[161]....
        /*0870*/ 	.word	0x0500000f


	//   ....[162]....
        /*0874*/ 	.word	0x0500000f


	//   ....[163]....
        /*0878*/ 	.word	0x0500000f


	//   ....[164]....
        /*087c*/ 	.word	0x0500000f


	//   ....[165]....
        /*0880*/ 	.word	0x0500000f


	//   ....[166]....
        /*0884*/ 	.word	0x0500000f


	//   ....[167]....
        /*0888*/ 	.word	0x0500000f


	//   ....[168]....
        /*088c*/ 	.word	0x0500000f


	//   ....[169]....
        /*0890*/ 	.word	0x0500000f


	//   ....[170]....
        /*0894*/ 	.word	0x0500000f


	//   ....[171]....
        /*0898*/ 	.word	0x0500000f


	//   ....[172]....
        /*089c*/ 	.word	0x0500000f


	//   ....[173]....
        /*08a0*/ 	.word	0x0500000f


	//   ....[174]....
        /*08a4*/ 	.word	0x0500000f


	//   ....[175]....
        /*08a8*/ 	.word	0x0500000f


	//   ....[176]....
        /*08ac*/ 	.word	0x0500000f


	//   ....[177]....
        /*08b0*/ 	.word	0x0500000f


	//   ....[178]....
        /*08b4*/ 	.word	0x0500000f


	//   ....[179]....
        /*08b8*/ 	.word	0x0500000f


	//   ....[180]....
        /*08bc*/ 	.word	0x0500000f


	//   ....[181]....
        /*08c0*/ 	.word	0x0500000f


	//   ....[182]....
        /*08c4*/ 	.word	0x0500000f


	//   ....[183]....
        /*08c8*/ 	.word	0x0500000f


	//   ....[184]....
        /*08cc*/ 	.word	0x0500000f


	//   ....[185]....
        /*08d0*/ 	.word	0x0500000f


	//   ....[186]....
        /*08d4*/ 	.word	0x0500000f


	//   ....[187]....
        /*08d8*/ 	.word	0x0500000f


	//   ....[188]....
        /*08dc*/ 	.word	0x0500000f


	//   ....[189]....
        /*08e0*/ 	.word	0x0500000f


	//   ....[190]....
        /*08e4*/ 	.word	0x0500000f


	//   ....[191]....
        /*08e8*/ 	.word	0x0500000f


	//   ....[192]....
        /*08ec*/ 	.word	0x0500000f


	//   ....[193]....
        /*08f0*/ 	.word	0x0500000f


	//   ....[194]....
        /*08f4*/ 	.word	0x0500000f


	//   ....[195]....
        /*08f8*/ 	.word	0x0500000f


	//   ....[196]....
        /*08fc*/ 	.word	0x0500000f


	//   ....[197]....
        /*0900*/ 	.word	0x0500000f


	//   ....[198]....
        /*0904*/ 	.word	0x0500000f


	//   ....[199]....
        /*0908*/ 	.word	0x0500000f


	//   ....[200]....
        /*090c*/ 	.word	0x0500000f


	//   ....[201]....
        /*0910*/ 	.word	0x0500000f


	//   ....[202]....
        /*0914*/ 	.word	0x0500000f


	//   ....[203]....
        /*0918*/ 	.word	0x0500000f


	//   ....[204]....
        /*091c*/ 	.word	0x0500000f


	//   ....[205]....
        /*0920*/ 	.word	0x0500000f


	//   ....[206]....
        /*0924*/ 	.word	0x0500000f


	//   ....[207]....
        /*0928*/ 	.word	0x0500000f


	//   ....[208]....
        /*092c*/ 	.word	0x0500000f


	//   ....[209]....
        /*0930*/ 	.word	0x0500000f


	//   ....[210]....
        /*0934*/ 	.word	0x0500000f


	//   ....[211]....
        /*0938*/ 	.word	0x0500000f


	//   ....[212]....
        /*093c*/ 	.word	0x0500000f


	//   ....[213]....
        /*0940*/ 	.word	0x0500000f


	//   ....[214]....
        /*0944*/ 	.word	0x0500000f


	//----- nvinfo : EIATTR_COOP_GROUP_INSTR_OFFSETS
	.align		4
.L_1115:
        /*0948*/ 	.byte	0x04, 0x28
        /*094a*/ 	.short	(.L_1117 - .L_1116)


	//   ....[0]....
.L_1116:
        /*094c*/ 	.word	0x00000060


	//   ....[1]....
        /*0950*/ 	.word	0x00000190


	//   ....[2]....
        /*0954*/ 	.word	0x00000240


	//   ....[3]....
        /*0958*/ 	.word	0x00000400


	//   ....[4]....
        /*095c*/ 	.word	0x00000560


	//   ....[5]....
        /*0960*/ 	.word	0x00000680


	//   ....[6]....
        /*0964*/ 	.word	0x000007e0


	//   ....[7]....
        /*0968*/ 	.word	0x00008ee0


	//   ....[8]....
        /*096c*/ 	.word	0x000095a0


	//   ....[9]....
        /*0970*/ 	.word	0x000095b0


	//   ....[10]....
        /*0974*/ 	.word	0x000095c0


	//   ....[11]....
        /*0978*/ 	.word	0x000095d0


	//   ....[12]....
        /*097c*/ 	.word	0x00009910


	//   ....[13]....
        /*0980*/ 	.word	0x00009920


	//   ....[14]....
        /*0984*/ 	.word	0x00009930


	//   ....[15]....
        /*0988*/ 	.word	0x00009940


	//   ....[16]....
        /*098c*/ 	.word	0x00009c40


	//   ....[17]....
        /*0990*/ 	.word	0x00009c50


	//   ....[18]....
        /*0994*/ 	.word	0x00009c60


	//   ....[19]....
        /*0998*/ 	.word	0x00009c70


	//   ....[20]....
        /*099c*/ 	.word	0x00009f70


	//   ....[21]....
        /*09a0*/ 	.word	0x00009f80


	//   ....[22]....
        /*09a4*/ 	.word	0x00009f90


	//   ....[23]....
        /*09a8*/ 	.word	0x00009fa0


	//   ....[24]....
        /*09ac*/ 	.word	0x0000bc60


	//   ....[25]....
        /*09b0*/ 	.word	0x0000bc80


	//   ....[26]....
        /*09b4*/ 	.word	0x0000bc90


	//   ....[27]....
        /*09b8*/ 	.word	0x0000bca0


	//   ....[28]....
        /*09bc*/ 	.word	0x0000bdb0


	//   ....[29]....
        /*09c0*/ 	.word	0x0000bdd0


	//   ....[30]....
        /*09c4*/ 	.word	0x0000be80


	//   ....[31]....
        /*09c8*/ 	.word	0x0000bec0


	//   ....[32]....
        /*09cc*/ 	.word	0x0000c190


	//   ....[33]....
        /*09d0*/ 	.word	0x0000c1b0


	//   ....[34]....
        /*09d4*/ 	.word	0x0000c1d0


	//   ....[35]....
        /*09d8*/ 	.word	0x0000c1e0


	//   ....[36]....
        /*09dc*/ 	.word	0x0000c2b0


	//   ....[37]....
        /*09e0*/ 	.word	0x0000c2d0


	//   ....[38]....
        /*09e4*/ 	.word	0x0000c2e0


	//   ....[39]....
        /*09e8*/ 	.word	0x0000c380


	//   ....[40]....
        /*09ec*/ 	.word	0x0000e830


	//   ....[41]....
        /*09f0*/ 	.word	0x0000fa90


	//   ....[42]....
        /*09f4*/ 	.word	0x00010160


	//   ....[43]....
        /*09f8*/ 	.word	0x00010220


	//   ....[44]....
        /*09fc*/ 	.word	0x00010b70


	//   ....[45]....
        /*0a00*/ 	.word	0x00010be0


	//   ....[46]....
        /*0a04*/ 	.word	0x00012d10


	//   ....[47]....
        /*0a08*/ 	.word	0x00012fc0


	//   ....[48]....
        /*0a0c*/ 	.word	0x00013c80


	//   ....[49]....
        /*0a10*/ 	.word	0x00013d30


	//   ....[50]....
        /*0a14*/ 	.word	0x000144f0


	//   ....[51]....
        /*0a18*/ 	.word	0x00014580


	//   ....[52]....
        /*0a1c*/ 	.word	0x00016a90


	//   ....[53]....
        /*0a20*/ 	.word	0x00016ab0


	//   ....[54]....
        /*0a24*/ 	.word	0x00016fd0


	//   ....[55]....
        /*0a28*/ 	.word	0x00017050


	//   ....[56]....
        /*0a2c*/ 	.word	0x000193c0


	//   ....[57]....
        /*0a30*/ 	.word	0x00019700


	//   ....[58]....
        /*0a34*/ 	.word	0x0001a3c0


	//   ....[59]....
        /*0a38*/ 	.word	0x0001a470


	//   ....[60]....
        /*0a3c*/ 	.word	0x0001ae50


	//   ....[61]....
        /*0a40*/ 	.word	0x0001aee0


	//   ....[62]....
        /*0a44*/ 	.word	0x0001be20


	//   ....[63]....
        /*0a48*/ 	.word	0x0001c1c0


	//   ....[64]....
        /*0a4c*/ 	.word	0x0001c1f0


	//   ....[65]....
        /*0a50*/ 	.word	0x0001c200


	//   ....[66]....
        /*0a54*/ 	.word	0x0001d1f0


	//   ....[67]....
        /*0a58*/ 	.word	0x0001d230


	//   ....[68]....
        /*0a5c*/ 	.word	0x0001d270


	//   ....[69]....
        /*0a60*/ 	.word	0x0001d2a0


	//   ....[70]....
        /*0a64*/ 	.word	0x0001d860


	//   ....[71]....
        /*0a68*/ 	.word	0x0001d890


	//   ....[72]....
        /*0a6c*/ 	.word	0x0001d950


	//   ....[73]....
        /*0a70*/ 	.word	0x0001d970


	//   ....[74]....
        /*0a74*/ 	.word	0x0001da30


	//   ....[75]....
        /*0a78*/ 	.word	0x0001da50


	//   ....[76]....
        /*0a7c*/ 	.word	0x0001db20


	//   ....[77]....
        /*0a80*/ 	.word	0x0001db40


	//   ....[78]....
        /*0a84*/ 	.word	0x0001e310


	//   ....[79]....
        /*0a88*/ 	.word	0x0001e320


	//   ....[80]....
        /*0a8c*/ 	.word	0x0001e430


	//   ....[81]....
        /*0a90*/ 	.word	0x0001e440


	//   ....[82]....
        /*0a94*/ 	.word	0x0001e550


	//   ....[83]....
        /*0a98*/ 	.word	0x0001e560


	//   ....[84]....
        /*0a9c*/ 	.word	0x0001e670


	//   ....[85]....
        /*0aa0*/ 	.word	0x0001e680


	//   ....[86]....
        /*0aa4*/ 	.word	0x0001e7f0


	//   ....[87]....
        /*0aa8*/ 	.word	0x0001e9c0


	//   ....[88]....
        /*0aac*/ 	.word	0x0001e9f0


	//   ....[89]....
        /*0ab0*/ 	.word	0x0001ea20


	//   ....[90]....
        /*0ab4*/ 	.word	0x0001ea50


	//   ....[91]....
        /*0ab8*/ 	.word	0x0001ea80


	//   ....[92]....
        /*0abc*/ 	.word	0x0001eab0


	//   ....[93]....
        /*0ac0*/ 	.word	0x0001ec20


	//   ....[94]....
        /*0ac4*/ 	.word	0x0001ec50


	//   ....[95]....
        /*0ac8*/ 	.word	0x0001ec80


	//   ....[96]....
        /*0acc*/ 	.word	0x0001ecb0


	//   ....[97]....
        /*0ad0*/ 	.word	0x0001ece0


	//   ....[98]....
        /*0ad4*/ 	.word	0x0001ed10


	//   ....[99]....
        /*0ad8*/ 	.word	0x0001edb0


	//   ....[100]....
        /*0adc*/ 	.word	0x0001ee10


	//   ....[101]....
        /*0ae0*/ 	.word	0x0001eea0


	//   ....[102]....
        /*0ae4*/ 	.word	0x00020050


	//   ....[103]....
        /*0ae8*/ 	.word	0x00021be0


	//   ....[104]....
        /*0aec*/ 	.word	0x00022790


	//   ....[105]....
        /*0af0*/ 	.word	0x000227b0


	//   ....[106]....
        /*0af4*/ 	.word	0x00022870


	//   ....[107]....
        /*0af8*/ 	.word	0x00022880


	//   ....[108]....
        /*0afc*/ 	.word	0x00022910


	//   ....[109]....
        /*0b00*/ 	.word	0x00022920


	//   ....[110]....
        /*0b04*/ 	.word	0x000229b0


	//   ....[111]....
        /*0b08*/ 	.word	0x000229c0


	//   ....[112]....
        /*0b0c*/ 	.word	0x00022a50


	//   ....[113]....
        /*0b10*/ 	.word	0x00022a60


	//   ....[114]....
        /*0b14*/ 	.word	0x00022af0


	//   ....[115]....
        /*0b18*/ 	.word	0x00022b00


	//   ....[116]....
        /*0b1c*/ 	.word	0x00022b90


	//   ....[117]....
        /*0b20*/ 	.word	0x00022ba0


	//   ....[118]....
        /*0b24*/ 	.word	0x00022bf0


	//   ....[119]....
        /*0b28*/ 	.word	0x00022c20


	//   ....[120]....
        /*0b2c*/ 	.word	0x000255f0


	//   ....[121]....
        /*0b30*/ 	.word	0x00025640


	//   ....[122]....
        /*0b34*/ 	.word	0x00025670


	//   ....[123]....
        /*0b38*/ 	.word	0x00025680


	//   ....[124]....
        /*0b3c*/ 	.word	0x000256b0


	//   ....[125]....
        /*0b40*/ 	.word	0x000256e0


	//   ....[126]....
        /*0b44*/ 	.word	0x00025710


	//   ....[127]....
        /*0b48*/ 	.word	0x00025740


	//   ....[128]....
        /*0b4c*/ 	.word	0x000258c0


	//   ....[129]....
        /*0b50*/ 	.word	0x00025900


	//   ....[130]....
        /*0b54*/ 	.word	0x00025930


	//   ....[131]....
        /*0b58*/ 	.word	0x00025960


	//   ....[132]....
        /*0b5c*/ 	.word	0x00025990


	//   ....[133]....
        /*0b60*/ 	.word	0x000259c0


	//   ....[134]....
        /*0b64*/ 	.word	0x00025a80


	//   ....[135]....
        /*0b68*/ 	.word	0x00025aa0


	//   ....[136]....
        /*0b6c*/ 	.word	0x00025b10


	//   ....[137]....
        /*0b70*/ 	.word	0x000261e0


	//   ....[138]....
        /*0b74*/ 	.word	0x00026620


	//   ....[139]....
        /*0b78*/ 	.word	0x000266d0


	//   ....[140]....
        /*0b7c*/ 	.word	0x00026760


	//   ....[141]....
        /*0b80*/ 	.word	0x000267b0


	//   ....[142]....
        /*0b84*/ 	.word	0x00026800


	//   ....[143]....
        /*0b88*/ 	.word	0x00026890


	//   ....[144]....
        /*0b8c*/ 	.word	0x00026920


	//   ....[145]....
        /*0b90*/ 	.word	0x00026970


	//   ....[146]....
        /*0b94*/ 	.word	0x000269c0


	//   ....[147]....
        /*0b98*/ 	.word	0x00026a50


	//   ....[148]....
        /*0b9c*/ 	.word	0x00026ae0


	//   ....[149]....
        /*0ba0*/ 	.word	0x00026b30


	//   ....[150]....
        /*0ba4*/ 	.word	0x00026b80


	//   ....[151]....
        /*0ba8*/ 	.word	0x00026c10


	//   ....[152]....
        /*0bac*/ 	.word	0x00026ca0


	//   ....[153]....
        /*0bb0*/ 	.word	0x00026cf0


	//   ....[154]....
        /*0bb4*/ 	.word	0x00026d40


	//   ....[155]....
        /*0bb8*/ 	.word	0x00026e30


	//   ....[156]....
        /*0bbc*/ 	.word	0x00026ee0


	//   ....[157]....
        /*0bc0*/ 	.word	0x00026f60


	//   ....[158]....
        /*0bc4*/ 	.word	0x00027000


	//   ....[159]....
        /*0bc8*/ 	.word	0x00027090


	//   ....[160]....
        /*0bcc*/ 	.word	0x00027150


	//   ....[161]....
        /*0bd0*/ 	.word	0x000271d0


	//   ....[162]....
        /*0bd4*/ 	.word	0x00027220


	//   ....[163]....
        /*0bd8*/ 	.word	0x000273c0


	//   ....[164]....
        /*0bdc*/ 	.word	0x00027460


	//   ....[165]....
        /*0be0*/ 	.word	0x000274e0


	//   ....[166]....
        /*0be4*/ 	.word	0x00027550


	//   ....[167]....
        /*0be8*/ 	.word	0x000276e0


	//   ....[168]....
        /*0bec*/ 	.word	0x000277d0


	//   ....[169]....
        /*0bf0*/ 	.word	0x00027820


	//   ....[170]....
        /*0bf4*/ 	.word	0x00027870


	//   ....[171]....
        /*0bf8*/ 	.word	0x00027bf0


	//   ....[172]....
        /*0bfc*/ 	.word	0x00027c40


	//   ....[173]....
        /*0c00*/ 	.word	0x00027cd0


	//   ....[174]....
        /*0c04*/ 	.word	0x00027d60


	//   ....[175]....
        /*0c08*/ 	.word	0x00027df0


	//   ....[176]....
        /*0c0c*/ 	.word	0x00027e80


	//   ....[177]....
        /*0c10*/ 	.word	0x00027f10


	//   ....[178]....
        /*0c14*/ 	.word	0x00027fa0


	//   ....[179]....
        /*0c18*/ 	.word	0x00028060


	//   ....[180]....
        /*0c1c*/ 	.word	0x00028360


	//   ....[181]....
        /*0c20*/ 	.word	0x00028520


	//   ....[182]....
        /*0c24*/ 	.word	0x00028570


	//   ....[183]....
        /*0c28*/ 	.word	0x000285d0


	//   ....[184]....
        /*0c2c*/ 	.word	0x000286d0


	//   ....[185]....
        /*0c30*/ 	.word	0x00028730


	//   ....[186]....
        /*0c34*/ 	.word	0x00028830


	//   ....[187]....
        /*0c38*/ 	.word	0x00028890


	//   ....[188]....
        /*0c3c*/ 	.word	0x00028990


	//   ....[189]....
        /*0c40*/ 	.word	0x000289f0


	//   ....[190]....
        /*0c44*/ 	.word	0x00028af0


	//   ....[191]....
        /*0c48*/ 	.word	0x00028b50


	//   ....[192]....
        /*0c4c*/ 	.word	0x00028c50


	//   ....[193]....
        /*0c50*/ 	.word	0x00028cb0


	//   ....[194]....
        /*0c54*/ 	.word	0x00028db0


	//   ....[195]....
        /*0c58*/ 	.word	0x00028e10


	//   ....[196]....
        /*0c5c*/ 	.word	0x00028ef0


	//   ....[197]....
        /*0c60*/ 	.word	0x00029220


	//   ....[198]....
        /*0c64*/ 	.word	0x000292d0


	//   ....[199]....
        /*0c68*/ 	.word	0x000293d0


	//   ....[200]....
        /*0c6c*/ 	.word	0x00029460


	//   ....[201]....
        /*0c70*/ 	.word	0x000294e0


	//   ....[202]....
        /*0c74*/ 	.word	0x00029560


	//   ....[203]....
        /*0c78*/ 	.word	0x000295e0


	//   ....[204]....
        /*0c7c*/ 	.word	0x00029670


	//   ....[205]....
        /*0c80*/ 	.word	0x00029710


	//   ....[206]....
        /*0c84*/ 	.word	0x000297e0


	//   ....[207]....
        /*0c88*/ 	.word	0x00029860


	//   ....[208]....
        /*0c8c*/ 	.word	0x000298e0


	//   ....[209]....
        /*0c90*/ 	.word	0x00029960


	//   ....[210]....
        /*0c94*/ 	.word	0x000299f0


	//   ....[211]....
        /*0c98*/ 	.word	0x00029a70


	//   ....[212]....
        /*0c9c*/ 	.word	0x00029b10


	//   ....[213]....
        /*0ca0*/ 	.word	0x00029ba0


	//   ....[214]....
        /*0ca4*/ 	.word	0x00029cd0


	//----- nvinfo : EIATTR_REG_RECONFIG
	.align		4
.L_1117:
        /*0ca8*/ 	.byte	0x01, 0x54
	.zero		2


	//----- nvinfo : EIATTR_SYSCALL_OFFSETS
	.align		4
        /*0cac*/ 	.byte	0x04, 0x46
        /*0cae*/ 	.short	(.L_1119 - .L_1118)


	//   ....[0]....
.L_1118:
        /*0cb0*/ 	.word	0x00001cb0


	//   ....[1]....
        /*0cb4*/ 	.word	0x00001e00


	//   ....[2]....
        /*0cb8*/ 	.word	0x00009070


	//   ....[3]....
        /*0cbc*/ 	.word	0x00009360


	//   ....[4]....
        /*0cc0*/ 	.word	0x00021820


	//   ....[5]....
        /*0cc4*/ 	.word	0x00021970


	//   ....[6]....
        /*0cc8*/ 	.word	0x00021a60


	//   ....[7]....
        /*0ccc*/ 	.word	0x00022300


	//----- nvinfo : EIATTR_MBARRIER_INSTR_OFFSETS
	.align		4
.L_1119:
        /*0cd0*/ 	.byte	0x04, 0x39
        /*0cd2*/ 	.short	(.L_1121 - .L_1120)


	//   ....[0]....
.L_1120:
        /*0cd4*/ 	.word	0x000002b0
        /*0cd8*/ 	.word	0x000000ff
        /*0cdc*/ 	.word	0x00028800
        /*0ce0*/ 	.short	0x0100
        /*0ce2*/ 	.byte	0x08
	.zero		1


	//   ....[1]....
        /*0ce4*/ 	.word	0x000002c0
        /*0ce8*/ 	.word	0x000000ff
        /*0cec*/ 	.word	0x00028820
        /*0cf0*/ 	.short	0x0100
        /*0cf2*/ 	.byte	0x08
	.zero		1


	//   ....[2]....
        /*0cf4*/ 	.word	0x000003b0
        /*0cf8*/ 	.word	0x000000ff
        /*0cfc*/ 	.word	0x00028830
        /*0d00*/ 	.short	0x0100
        /*0d02*/ 	.byte	0x08
	.zero		1


	//   ....[3]....
        /*0d04*/ 	.word	0x000003c0
        /*0d08*/ 	.word	0x000000ff
        /*0d0c*/ 	.word	0x00028840
        /*0d10*/ 	.short	0x0100
        /*0d12*/ 	.byte	0x08
	.zero		1


	//   ....[4]....
        /*0d14*/ 	.word	0x000003d0
        /*0d18*/ 	.word	0x000000ff
        /*0d1c*/ 	.word	0x00028838
        /*0d20*/ 	.short	0x0100
        /*0d22*/ 	.byte	0x08
	.zero		1


	//   ....[5]....
        /*0d24*/ 	.word	0x000003e0
        /*0d28*/ 	.word	0x000000ff
        /*0d2c*/ 	.word	0x00028848
        /*0d30*/ 	.short	0x0100
        /*0d32*/ 	.byte	0x08
	.zero		1


	//   ....[6]....
        /*0d34*/ 	.word	0x00000510
        /*0d38*/ 	.word	0x000000ff
        /*0d3c*/ 	.word	0x00028850
        /*0d40*/ 	.short	0x0100
        /*0d42*/ 	.byte	0x08
	.zero		1


	//   ....[7]....
        /*0d44*/ 	.word	0x00000520
        /*0d48*/ 	.word	0x000000ff
        /*0d4c*/ 	.word	0x00028860
        /*0d50*/ 	.short	0x0100
        /*0d52*/ 	.byte	0x08
	.zero		1


	//   ....[8]....
        /*0d54*/ 	.word	0x00000530
        /*0d58*/ 	.word	0x000000ff
        /*0d5c*/ 	.word	0x00028858
        /*0d60*/ 	.short	0x0100
        /*0d62*/ 	.byte	0x08
	.zero		1


	//   ....[9]....
        /*0d64*/ 	.word	0x00000540
        /*0d68*/ 	.word	0x000000ff
        /*0d6c*/ 	.word	0x00028868
        /*0d70*/ 	.short	0x0100
        /*0d72*/ 	.byte	0x08
	.zero		1


	//   ....[10]....
        /*0d74*/ 	.word	0x00000630
        /*0d78*/ 	.word	0x000000ff
        /*0d7c*/ 	.word	0x00028870
        /*0d80*/ 	.short	0x0100
        /*0d82*/ 	.byte	0x06
	.zero		1


	//   ....[11]....
        /*0d84*/ 	.word	0x00000640
        /*0d88*/ 	.word	0x000000ff
        /*0d8c*/ 	.word	0x00028880
        /*0d90*/ 	.short	0x0100
        /*0d92*/ 	.byte	0x06
	.zero		1


	//   ....[12]....
        /*0d94*/ 	.word	0x00000650
        /*0d98*/ 	.word	0x000000ff
        /*0d9c*/ 	.word	0x00028878
        /*0da0*/ 	.short	0x0100
        /*0da2*/ 	.byte	0x06
	.zero		1


	//   ....[13]....
        /*0da4*/ 	.word	0x00000660
        /*0da8*/ 	.word	0x000000ff
        /*0dac*/ 	.word	0x00028888
        /*0db0*/ 	.short	0x0100
        /*0db2*/ 	.byte	0x06
	.zero		1


	//   ....[14]....
        /*0db4*/ 	.word	0x00000790
        /*0db8*/ 	.word	0x000000ff
        /*0dbc*/ 	.word	0x00028890
        /*0dc0*/ 	.short	0x0100
        /*0dc2*/ 	.byte	0x08
	.zero		1


	//   ....[15]....
        /*0dc4*/ 	.word	0x000007a0
        /*0dc8*/ 	.word	0x000000ff
        /*0dcc*/ 	.word	0x000288a0
        /*0dd0*/ 	.short	0x0100
        /*0dd2*/ 	.byte	0x08
	.zero		1


	//   ....[16]....
        /*0dd4*/ 	.word	0x000007b0
        /*0dd8*/ 	.word	0x000000ff
        /*0ddc*/ 	.word	0x00028898
        /*0de0*/ 	.short	0x0100
        /*0de2*/ 	.byte	0x08
	.zero		1


	//   ....[17]....
        /*0de4*/ 	.word	0x000007c0
        /*0de8*/ 	.word	0x000000ff
        /*0dec*/ 	.word	0x000288a8
        /*0df0*/ 	.short	0x0100
        /*0df2*/ 	.byte	0x08
	.zero		1


	//   ....[18]....
        /*0df4*/ 	.word	0x000008f0
        /*0df8*/ 	.word	0x000000ff
        /*0dfc*/ 	.word	0x000288b0
        /*0e00*/ 	.short	0x0100
        /*0e02*/ 	.byte	0x08
	.zero		1


	//   ....[19]....
        /*0e04*/ 	.word	0x00000900
        /*0e08*/ 	.word	0x000000ff
        /*0e0c*/ 	.word	0x000288c0
        /*0e10*/ 	.short	0x0100
        /*0e12*/ 	.byte	0x08
	.zero		1


	//   ....[20]....
        /*0e14*/ 	.word	0x00000910
        /*0e18*/ 	.word	0x000000ff
        /*0e1c*/ 	.word	0x000288b8
        /*0e20*/ 	.short	0x0100
        /*0e22*/ 	.byte	0x08
	.zero		1


	//   ....[21]....
        /*0e24*/ 	.word	0x00000920
        /*0e28*/ 	.word	0x000000ff
        /*0e2c*/ 	.word	0x000288c8
        /*0e30*/ 	.short	0x0100
        /*0e32*/ 	.byte	0x08
	.zero		1


	//   ....[22]....
        /*0e34*/ 	.word	0x000033e0
        /*0e38*/ 	.word	0x0000006a
        /*0e3c*/ 	.word	0x00028890
        /*0e40*/ 	.short	0x010a
        /*0e42*/ 	.byte	0x3f
	.zero		1


	//   ....[23]....
        /*0e44*/ 	.word	0x00005980
        /*0e48*/ 	.word	0x0000006a
        /*0e4c*/ 	.word	0x00028890
        /*0e50*/ 	.short	0x010a
        /*0e52*/ 	.byte	0x3f
	.zero		1


	//   ....[24]....
        /*0e54*/ 	.word	0x00007a80
        /*0e58*/ 	.word	0x0000006a
        /*0e5c*/ 	.word	0x00028890
        /*0e60*/ 	.short	0x010a
        /*0e62*/ 	.byte	0x3f
	.zero		1


	//   ....[25]....
        /*0e64*/ 	.word	0x000080d0
        /*0e68*/ 	.word	0x0000002c
        /*0e6c*/ 	.word	0x00000000
        /*0e70*/ 	.short	0x0101
        /*0e72*/ 	.byte	0x3f
	.zero		1


	//   ....[26]....
        /*0e74*/ 	.word	0x00008110
        /*0e78*/ 	.word	0x0000006a
        /*0e7c*/ 	.word	0x000288b0
        /*0e80*/ 	.short	0x010a
        /*0e82*/ 	.byte	0x3f
	.zero		1


	//   ....[27]....
        /*0e84*/ 	.word	0x00008760
        /*0e88*/ 	.word	0x0000006a
        /*0e8c*/ 	.word	0x00000000
        /*0e90*/ 	.short	0x0101
        /*0e92*/ 	.byte	0x3f
	.zero		1


	//   ....[28]....
        /*0e94*/ 	.word	0x000090f0
        /*0e98*/ 	.word	0x00000002
        /*0e9c*/ 	.word	0x00028800
        /*0ea0*/ 	.short	0x010a
        /*0ea2*/ 	.byte	0x3f
	.zero		1


	//   ....[29]....
        /*0ea4*/ 	.word	0x00009140
        /*0ea8*/ 	.word	0x00000002
        /*0eac*/ 	.word	0x00028800
        /*0eb0*/ 	.short	0x010a
        /*0eb2*/ 	.byte	0x3f
	.zero		1


	//   ....[30]....
        /*0eb4*/ 	.word	0x0000a1e0
        /*0eb8*/ 	.word	0x00000002
        /*0ebc*/ 	.word	0x00028800
        /*0ec0*/ 	.short	0x010a
        /*0ec2*/ 	.byte	0x3f
	.zero		1


	//   ....[31]....
        /*0ec4*/ 	.word	0x0000c5d0
        /*0ec8*/ 	.word	0x00000002
        /*0ecc*/ 	.word	0x00028800
        /*0ed0*/ 	.short	0x010a
        /*0ed2*/ 	.byte	0x3f
	.zero		1


	//   ....[32]....
        /*0ed4*/ 	.word	0x0000e030
        /*0ed8*/ 	.word	0x00000008
        /*0edc*/ 	.word	0x00028830
        /*0ee0*/ 	.short	0x010a
        /*0ee2*/ 	.byte	0x3f
	.zero		1


	//   ....[33]....
        /*0ee4*/ 	.word	0x0000e0a0
        /*0ee8*/ 	.word	0x00000008
        /*0eec*/ 	.word	0x00028830
        /*0ef0*/ 	.short	0x010a
        /*0ef2*/ 	.byte	0x3f
	.zero		1


	//   ....[34]....
        /*0ef4*/ 	.word	0x0000eae0
        /*0ef8*/ 	.word	0x00000008
        /*0efc*/ 	.word	0x00000000
        /*0f00*/ 	.short	0x0101
        /*0f02*/ 	.byte	0x3f
	.zero		1


	//   ....[35]....
        /*0f04*/ 	.word	0x00011c10
        /*0f08*/ 	.word	0x00000007
        /*0f0c*/ 	.word	0x00028830
        /*0f10*/ 	.short	0x010a
        /*0f12*/ 	.byte	0x3f
	.zero		1


	//   ....[36]....
        /*0f14*/ 	.word	0x00011c60
        /*0f18*/ 	.word	0x00000007
        /*0f1c*/ 	.word	0x00028830
        /*0f20*/ 	.short	0x010a
        /*0f22*/ 	.byte	0x3f
	.zero		1


	//   ....[37]....
        /*0f24*/ 	.word	0x000120b0
        /*0f28*/ 	.word	0x00000007
        /*0f2c*/ 	.word	0x00028850
        /*0f30*/ 	.short	0x010a
        /*0f32*/ 	.byte	0x3f
	.zero		1


	//   ....[38]....
        /*0f34*/ 	.word	0x000120f0
        /*0f38*/ 	.word	0x00000007
        /*0f3c*/ 	.word	0x00028850
        /*0f40*/ 	.short	0x010a
        /*0f42*/ 	.byte	0x3f
	.zero		1


	//   ....[39]....
        /*0f44*/ 	.word	0x00012e30
        /*0f48*/ 	.word	0x00000007
        /*0f4c*/ 	.word	0x00000000
        /*0f50*/ 	.short	0x0101
        /*0f52*/ 	.byte	0x3f
	.zero		1


	//   ....[40]....
        /*0f54*/ 	.word	0x00014c50
        /*0f58*/ 	.word	0x00000033
        /*0f5c*/ 	.word	0x00000000
        /*0f60*/ 	.short	0x0101
        /*0f62*/ 	.byte	0x3f
	.zero		1


	//   ....[41]....
        /*0f64*/ 	.word	0x00015920
        /*0f68*/ 	.word	0x00000006
        /*0f6c*/ 	.word	0x00028830
        /*0f70*/ 	.short	0x010a
        /*0f72*/ 	.byte	0x3f
	.zero		1


	//   ....[42]....
        /*0f74*/ 	.word	0x00015970
        /*0f78*/ 	.word	0x00000006
        /*0f7c*/ 	.word	0x00028830
        /*0f80*/ 	.short	0x010a
        /*0f82*/ 	.byte	0x3f
	.zero		1


	//   ....[43]....
        /*0f84*/ 	.word	0x00015dc0
        /*0f88*/ 	.word	0x00000007
        /*0f8c*/ 	.word	0x00028850
        /*0f90*/ 	.short	0x010a
        /*0f92*/ 	.byte	0x3f
	.zero		1


	//   ....[44]....
        /*0f94*/ 	.word	0x00015e00
        /*0f98*/ 	.word	0x00000007
        /*0f9c*/ 	.word	0x00028850
        /*0fa0*/ 	.short	0x010a
        /*0fa2*/ 	.byte	0x3f
	.zero		1


	//   ....[45]....
        /*0fa4*/ 	.word	0x00017850
        /*0fa8*/ 	.word	0x00000007
        /*0fac*/ 	.word	0x00000000
        /*0fb0*/ 	.short	0x0101
        /*0fb2*/ 	.byte	0x3f
	.zero		1


	//   ....[46]....
        /*0fb4*/ 	.word	0x000178e0
        /*0fb8*/ 	.word	0x0000000f
        /*0fbc*/ 	.word	0x00000000
        /*0fc0*/ 	.short	0x0101
        /*0fc2*/ 	.byte	0x3f
	.zero		1


	//   ....[47]....
        /*0fc4*/ 	.word	0x00018350
        /*0fc8*/ 	.word	0x00000006
        /*0fcc*/ 	.word	0x00028830
        /*0fd0*/ 	.short	0x010a
        /*0fd2*/ 	.byte	0x3f
	.zero		1


	//   ....[48]....
        /*0fd4*/ 	.word	0x000183a0
        /*0fd8*/ 	.word	0x00000006
        /*0fdc*/ 	.word	0x00028830
        /*0fe0*/ 	.short	0x010a
        /*0fe2*/ 	.byte	0x3f
	.zero		1


	//   ....[49]....
        /*0fe4*/ 	.word	0x000187f0
        /*0fe8*/ 	.word	0x00000007
        /*0fec*/ 	.word	0x00028850
        /*0ff0*/ 	.short	0x010a
        /*0ff2*/ 	.byte	0x3f
	.zero		1


	//   ....[50]....
        /*0ff4*/ 	.word	0x00018830
        /*0ff8*/ 	.word	0x00000007
        /*0ffc*/ 	.word	0x00028850
        /*1000*/ 	.short	0x010a
        /*1002*/ 	.byte	0x3f
	.zero		1


	//   ....[51]....
        /*1004*/ 	.word	0x00019550
        /*1008*/ 	.word	0x00000044
        /*100c*/ 	.word	0x00000000
        /*1010*/ 	.short	0x0101
        /*1012*/ 	.byte	0x3f
	.zero		1


	//   ....[52]....
        /*1014*/ 	.word	0x0001b440
        /*1018*/ 	.word	0x00000037
        /*101c*/ 	.word	0x00000000
        /*1020*/ 	.short	0x0101
        /*1022*/ 	.byte	0x3f
	.zero		1


	//   ....[53]....
        /*1024*/ 	.word	0x0001bd20
        /*1028*/ 	.word	0x00000009
        /*102c*/ 	.word	0x00028850
        /*1030*/ 	.short	0x010a
        /*1032*/ 	.byte	0x3f
	.zero		1


	//   ....[54]....
        /*1034*/ 	.word	0x0001bda0
        /*1038*/ 	.word	0x00000009
        /*103c*/ 	.word	0x00028850
        /*1040*/ 	.short	0x010a
        /*1042*/ 	.byte	0x3f
	.zero		1


	//   ....[55]....
        /*1044*/ 	.word	0x0001c350
        /*1048*/ 	.word	0x0000000c
        /*104c*/ 	.word	0x00000000
        /*1050*/ 	.short	0x0101
        /*1052*/ 	.byte	0x3f
	.zero		1


	//   ....[56]....
        /*1054*/ 	.word	0x0001d880
        /*1058*/ 	.word	0x00000000
        /*105c*/ 	.word	0x00000000
        /*1060*/ 	.short	0x0101
        /*1062*/ 	.byte	0x3f
	.zero		1


	//   ....[57]....
        /*1064*/ 	.word	0x00020140
        /*1068*/ 	.word	0x00000007
        /*106c*/ 	.word	0x00028820
        /*1070*/ 	.short	0x010a
        /*1072*/ 	.byte	0x3f
	.zero		1


	//   ....[58]....
        /*1074*/ 	.word	0x00020220
        /*1078*/ 	.word	0x00000007
        /*107c*/ 	.word	0x000288a0
        /*1080*/ 	.short	0x010a
        /*1082*/ 	.byte	0x3f
	.zero		1


	//   ....[59]....
        /*1084*/ 	.word	0x00020570
        /*1088*/ 	.word	0x00000007
        /*108c*/ 	.word	0x000288c0
        /*1090*/ 	.short	0x010a
        /*1092*/ 	.byte	0x3f
	.zero		1


	//   ....[60]....
        /*1094*/ 	.word	0x00020a30
        /*1098*/ 	.word	0x00000008
        /*109c*/ 	.word	0x000288a0
        /*10a0*/ 	.short	0x010a
        /*10a2*/ 	.byte	0x3f
	.zero		1


	//   ....[61]....
        /*10a4*/ 	.word	0x00020d60
        /*10a8*/ 	.word	0x00000008
        /*10ac*/ 	.word	0x000288c0
        /*10b0*/ 	.short	0x010a
        /*10b2*/ 	.byte	0x3f
	.zero		1


	//   ....[62]....
        /*10b4*/ 	.word	0x00021e70
        /*10b8*/ 	.word	0x00000000
        /*10bc*/ 	.word	0x00028840
        /*10c0*/ 	.short	0x010a
        /*10c2*/ 	.byte	0x3f
	.zero		1


	//   ....[63]....
        /*10c4*/ 	.word	0x00022d10
        /*10c8*/ 	.word	0x00000008
        /*10cc*/ 	.word	0x00028800
        /*10d0*/ 	.short	0x0107
        /*10d2*/ 	.byte	0x3f
	.zero		1


	//   ....[64]....
        /*10d4*/ 	.word	0x00022e10
        /*10d8*/ 	.word	0x00000002
        /*10dc*/ 	.word	0x00028800
        /*10e0*/ 	.short	0x0101
        /*10e2*/ 	.byte	0x3f
	.zero		1


	//   ....[65]....
        /*10e4*/ 	.word	0x00022e30
        /*10e8*/ 	.word	0x00000002
        /*10ec*/ 	.word	0x00028820
        /*10f0*/ 	.short	0x010a
        /*10f2*/ 	.byte	0x3f
	.zero		1


	//   ....[66]....
        /*10f4*/ 	.word	0x000231b0
        /*10f8*/ 	.word	0x00000003
        /*10fc*/ 	.word	0x00028840
        /*1100*/ 	.short	0x010a
        /*1102*/ 	.byte	0x3f
	.zero		1


	//   ....[67]....
        /*1104*/ 	.word	0x00023570
        /*1108*/ 	.word	0x00000002
        /*110c*/ 	.word	0x00028860
        /*1110*/ 	.short	0x010a
        /*1112*/ 	.byte	0x3f
	.zero		1


	//   ....[68]....
        /*1114*/ 	.word	0x00023c70
        /*1118*/ 	.word	0x00000003
        /*111c*/ 	.word	0x00028840
        /*1120*/ 	.short	0x010a
        /*1122*/ 	.byte	0x3f
	.zero		1


	//   ....[69]....
        /*1124*/ 	.word	0x00024030
        /*1128*/ 	.word	0x00000002
        /*112c*/ 	.word	0x00028860
        /*1130*/ 	.short	0x010a
        /*1132*/ 	.byte	0x3f
	.zero		1


	//   ....[70]....
        /*1134*/ 	.word	0x00024680
        /*1138*/ 	.word	0x00000002
        /*113c*/ 	.word	0x00028840
        /*1140*/ 	.short	0x010a
        /*1142*/ 	.byte	0x3f
	.zero		1


	//   ....[71]....
        /*1144*/ 	.word	0x00024a30
        /*1148*/ 	.word	0x00000002
        /*114c*/ 	.word	0x00028860
        /*1150*/ 	.short	0x010a
        /*1152*/ 	.byte	0x3f
	.zero		1


	//   ....[72]....
        /*1154*/ 	.word	0x00025000
        /*1158*/ 	.word	0x00000000
        /*115c*/ 	.word	0x00028860
        /*1160*/ 	.short	0x010a
        /*1162*/ 	.byte	0x3f
	.zero		1


	//   ....[73]....
        /*1164*/ 	.word	0x00026160
        /*1168*/ 	.word	0x00000000
        /*116c*/ 	.word	0x00028820
        /*1170*/ 	.short	0x010a
        /*1172*/ 	.byte	0x3f
	.zero		1


	//   ....[74]....
        /*1174*/ 	.word	0x00026310
        /*1178*/ 	.word	0x00000006
        /*117c*/ 	.word	0x00000000
        /*1180*/ 	.short	0x010a
        /*1182*/ 	.byte	0x3f
	.zero		1


	//   ....[75]....
        /*1184*/ 	.word	0x00026380
        /*1188*/ 	.word	0x00000007
        /*118c*/ 	.word	0x00000000
        /*1190*/ 	.short	0x010a
        /*1192*/ 	.byte	0x3f
	.zero		1


	//   ....[76]....
        /*1194*/ 	.word	0x000263f0
        /*1198*/ 	.word	0x00000004
        /*119c*/ 	.word	0x00000000
        /*11a0*/ 	.short	0x010a
        /*11a2*/ 	.byte	0x3f
	.zero		1


	//   ....[77]....
        /*11a4*/ 	.word	0x00026420
        /*11a8*/ 	.word	0x00000003
        /*11ac*/ 	.word	0x00000000
        /*11b0*/ 	.short	0x010a
        /*11b2*/ 	.byte	0x3f
	.zero		1


	//   ....[78]....
        /*11b4*/ 	.word	0x00026480
        /*11b8*/ 	.word	0x0000006a
        /*11bc*/ 	.word	0x00028890
        /*11c0*/ 	.short	0x010a
        /*11c2*/ 	.byte	0x3f
	.zero		1


	//   ....[79]....
        /*11c4*/ 	.word	0x000264d0
        /*11c8*/ 	.word	0x0000006a
        /*11cc*/ 	.word	0x00028890
        /*11d0*/ 	.short	0x010a
        /*11d2*/ 	.byte	0x3f
	.zero		1


	//   ....[80]....
        /*11d4*/ 	.word	0x00026520
        /*11d8*/ 	.word	0x0000006a
        /*11dc*/ 	.word	0x00028890
        /*11e0*/ 	.short	0x010a
        /*11e2*/ 	.byte	0x3f
	.zero		1


	//   ....[81]....
        /*11e4*/ 	.word	0x00026570
        /*11e8*/ 	.word	0x0000006a
        /*11ec*/ 	.word	0x000288b0
        /*11f0*/ 	.short	0x010a
        /*11f2*/ 	.byte	0x3f
	.zero		1


	//   ....[82]....
        /*11f4*/ 	.word	0x00026d70
        /*11f8*/ 	.word	0x00000002
        /*11fc*/ 	.word	0x00028800
        /*1200*/ 	.short	0x010a
        /*1202*/ 	.byte	0x3f
	.zero		1


	//   ....[83]....
        /*1204*/ 	.word	0x000278d0
        /*1208*/ 	.word	0x00000002
        /*120c*/ 	.word	0x00028800
        /*1210*/ 	.short	0x010a
        /*1212*/ 	.byte	0x3f
	.zero		1


	//   ....[84]....
        /*1214*/ 	.word	0x00027920
        /*1218*/ 	.word	0x00000008
        /*121c*/ 	.word	0x00028830
        /*1220*/ 	.short	0x010a
        /*1222*/ 	.byte	0x3f
	.zero		1


	//   ....[85]....
        /*1224*/ 	.word	0x00027970
        /*1228*/ 	.word	0x00000007
        /*122c*/ 	.word	0x00028830
        /*1230*/ 	.short	0x010a
        /*1232*/ 	.byte	0x3f
	.zero		1


	//   ....[86]....
        /*1234*/ 	.word	0x000279c0
        /*1238*/ 	.word	0x00000007
        /*123c*/ 	.word	0x00028850
        /*1240*/ 	.short	0x010a
        /*1242*/ 	.byte	0x3f
	.zero		1


	//   ....[87]....
        /*1244*/ 	.word	0x00027a10
        /*1248*/ 	.word	0x00000006
        /*124c*/ 	.word	0x00028830
        /*1250*/ 	.short	0x010a
        /*1252*/ 	.byte	0x3f
	.zero		1


	//   ....[88]....
        /*1254*/ 	.word	0x00027a60
        /*1258*/ 	.word	0x00000007
        /*125c*/ 	.word	0x00028850
        /*1260*/ 	.short	0x010a
        /*1262*/ 	.byte	0x3f
	.zero		1


	//   ....[89]....
        /*1264*/ 	.word	0x00027ab0
        /*1268*/ 	.word	0x00000006
        /*126c*/ 	.word	0x00028830
        /*1270*/ 	.short	0x010a
        /*1272*/ 	.byte	0x3f
	.zero		1


	//   ....[90]....
        /*1274*/ 	.word	0x00027b00
        /*1278*/ 	.word	0x00000007
        /*127c*/ 	.word	0x00028850
        /*1280*/ 	.short	0x010a
        /*1282*/ 	.byte	0x3f
	.zero		1


	//   ....[91]....
        /*1284*/ 	.word	0x00027b50
        /*1288*/ 	.word	0x00000009
        /*128c*/ 	.word	0x00028850
        /*1290*/ 	.short	0x010a
        /*1292*/ 	.byte	0x3f
	.zero		1


	//   ....[92]....
        /*1294*/ 	.word	0x00028140
        /*1298*/ 	.word	0x00000006
        /*129c*/ 	.word	0x00028820
        /*12a0*/ 	.short	0x010a
        /*12a2*/ 	.byte	0x3f
	.zero		1


	//   ....[93]....
        /*12a4*/ 	.word	0x00028190
        /*12a8*/ 	.word	0x00000007
        /*12ac*/ 	.word	0x000288a0
        /*12b0*/ 	.short	0x010a
        /*12b2*/ 	.byte	0x3f
	.zero		1


	//   ....[94]....
        /*12b4*/ 	.word	0x000281e0
        /*12b8*/ 	.word	0x00000007
        /*12bc*/ 	.word	0x000288c0
        /*12c0*/ 	.short	0x010a
        /*12c2*/ 	.byte	0x3f
	.zero		1


	//   ....[95]....
        /*12c4*/ 	.word	0x00028230
        /*12c8*/ 	.word	0x00000008
        /*12cc*/ 	.word	0x000288a0
        /*12d0*/ 	.short	0x010a
        /*12d2*/ 	.byte	0x3f
	.zero		1


	//   ....[96]....
        /*12d4*/ 	.word	0x00028280
        /*12d8*/ 	.word	0x00000008
        /*12dc*/ 	.word	0x000288c0
        /*12e0*/ 	.short	0x010a
        /*12e2*/ 	.byte	0x3f
	.zero		1


	//   ....[97]....
        /*12e4*/ 	.word	0x00028420
        /*12e8*/ 	.word	0x00000000
        /*12ec*/ 	.word	0x00028840
        /*12f0*/ 	.short	0x010a
        /*12f2*/ 	.byte	0x3f
	.zero		1


	//   ....[98]....
        /*12f4*/ 	.word	0x00028f40
        /*12f8*/ 	.word	0x00000002
        /*12fc*/ 	.word	0x00028820
        /*1300*/ 	.short	0x010a
        /*1302*/ 	.byte	0x3f
	.zero		1


	//   ....[99]....
        /*1304*/ 	.word	0x00028f90
        /*1308*/ 	.word	0x00000003
        /*130c*/ 	.word	0x00028840
        /*1310*/ 	.short	0x010a
        /*1312*/ 	.byte	0x3f
	.zero		1


	//   ....[100]....
        /*1314*/ 	.word	0x00028fe0
        /*1318*/ 	.word	0x00000002
        /*131c*/ 	.word	0x00028860
        /*1320*/ 	.short	0x010a
        /*1322*/ 	.byte	0x3f
	.zero		1


	//   ....[101]....
        /*1324*/ 	.word	0x00029030
        /*1328*/ 	.word	0x00000003
        /*132c*/ 	.word	0x00028840
        /*1330*/ 	.short	0x010a
        /*1332*/ 	.byte	0x3f
	.zero		1


	//   ....[102]....
        /*1334*/ 	.word	0x00029080
        /*1338*/ 	.word	0x00000002
        /*133c*/ 	.word	0x00028860
        /*1340*/ 	.short	0x010a
        /*1342*/ 	.byte	0x3f
	.zero		1


	//   ....[103]....
        /*1344*/ 	.word	0x000290d0
        /*1348*/ 	.word	0x00000002
        /*134c*/ 	.word	0x00028840
        /*1350*/ 	.short	0x010a
        /*1352*/ 	.byte	0x3f
	.zero		1


	//   ....[104]....
        /*1354*/ 	.word	0x00029120
        /*1358*/ 	.word	0x00000002
        /*135c*/ 	.word	0x00028860
        /*1360*/ 	.short	0x010a
        /*1362*/ 	.byte	0x3f
	.zero		1


	//   ....[105]....
        /*1364*/ 	.word	0x00029170
        /*1368*/ 	.word	0x00000000
        /*136c*/ 	.word	0x00028860
        /*1370*/ 	.short	0x010a
        /*1372*/ 	.byte	0x3f
	.zero		1


	//   ....[106]....
        /*1374*/ 	.word	0x00029bf0
        /*1378*/ 	.word	0x00000000
        /*137c*/ 	.word	0x00028820
        /*1380*/ 	.short	0x010a
        /*1382*/ 	.byte	0x3f
	.zero		1


	//   ....[107]....
        /*1384*/ 	.word	0x00029d90
        /*1388*/ 	.word	0x00000006
        /*138c*/ 	.word	0x00000000
        /*1390*/ 	.short	0x010a
        /*1392*/ 	.byte	0x3f
	.zero		1


	//   ....[108]....
        /*1394*/ 	.word	0x00029de0
        /*1398*/ 	.word	0x00000007
        /*139c*/ 	.word	0x00000000
        /*13a0*/ 	.short	0x010a
        /*13a2*/ 	.byte	0x3f
	.zero		1


	//   ....[109]....
        /*13a4*/ 	.word	0x00029e30
        /*13a8*/ 	.word	0x00000004
        /*13ac*/ 	.word	0x00000000
        /*13b0*/ 	.short	0x010a
        /*13b2*/ 	.byte	0x3f
	.zero		1


	//----- nvinfo : EIATTR_NUM_MBARRIERS
	.align		4
.L_1121:
        /*13b4*/ 	.byte	0x03, 0x38
        /*13b6*/ 	.short	0x0016


	//----- nvinfo : EIATTR_EXIT_INSTR_OFFSETS
	.align		4
        /*13b8*/ 	.byte	0x04, 0x1c
        /*13ba*/ 	.short	(.L_1123 - .L_1122)


	//   ....[0]....
.L_1122:
        /*13bc*/ 	.word	0x00026470


	//----- nvinfo : EIATTR_MAX_THREADS
	.align		4
.L_1123:
        /*13c0*/ 	.byte	0x04, 0x05
        /*13c2*/ 	.short	(.L_1125 - .L_1124)
.L_1124:
        /*13c4*/ 	.word	0x00000180
        /*13c8*/ 	.word	0x00000001
        /*13cc*/ 	.word	0x00000001


	//----- nvinfo : EIATTR_CRS_STACK_SIZE
	.align		4
.L_1125:
        /*13d0*/ 	.byte	0x04, 0x1e
        /*13d2*/ 	.short	(.L_1127 - .L_1126)
.L_1126:
        /*13d4*/ 	.word	0x00000000


	//----- nvinfo : EIATTR_CBANK_PARAM_SIZE
	.align		4
.L_1127:
        /*13d8*/ 	.byte	0x03, 0x19
        /*13da*/ 	.short	0x0af0


	//----- nvinfo : EIATTR_PARAM_CBANK
	.align		4
        /*13dc*/ 	.byte	0x04, 0x0a
        /*13de*/ 	.short	(.L_1129 - .L_1128)
	.align		4
.L_1128:
        /*13e0*/ 	.word	index@(.nv.constant0._ZN7cutlass13device_kernelIN5flash11enable_sm90INS1_16FlashAttnFwdSm90INS1_25CollectiveMainloopFwdSm90ILi2EN4cute5tupleIJNS5_1CILi1EEES8_S8_EEENS6_IJNS7_ILi128EEESA_SA_EEELi128ENS_6half_tEfNS_4arch4Sm90ELb0ELb1ELb1ELb1ELb0ELb1ELb0ELb1ELb1ELb1ELb0ELb0EEENS1_21CollectiveEpilogueFwdISB_S9_SC_SE_Li256ELb1ELb1ELb0ELb0EEENS1_36VarlenDynamicPersistentTileSchedulerILi128ELi128ELi256ELi128ELb0ELb1ELb1ELb1ELb0ELb1EEEEEEEEEvNT_6ParamsE)
        /*13e4*/ 	.short	0x0210
        /*13e6*/ 	.short	0x0af0


	//----- nvinfo : EIATTR_SW_WAR
	.align		4
.L_1129:
        /*13e8*/ 	.byte	0x04, 0x36
        /*13ea*/ 	.short	(.L_1131 - .L_1130)
.L_1130:
        /*13ec*/ 	.word	0x00000008
.L_1131:


//--------------------- .nv.info._ZN7cutlass13device_kernelIN5flash11enable_sm90INS1_16FlashAttnFwdSm90INS1_25CollectiveMainloopFwdSm90ILi2EN4cute5tupleIJNS5_1CILi1EEES8_S8_EEENS6_IJNS7_ILi128EEESA_SA_EEELi128ENS_6half_tEfNS_4arch4Sm90ELb1ELb0ELb1ELb0ELb0ELb0ELb0ELb1ELb1ELb1ELb0ELb0EEENS1_21CollectiveEpilogueFwdISB_S9_SC_SE_Li256ELb0ELb1ELb0ELb0EEENS1_30DynamicPersistentTileSchedulerILi256ELi128ELb0ELb1ELb1EEEEEEEEEvNT_6ParamsE --------------------------
	.section	.nv.info._ZN7cutlass13device_kernelIN5flash11enable_sm90INS1_16FlashAttnFwdSm90INS1_25CollectiveMainloopFwdSm90ILi2EN4cute5tupleIJNS5_1CILi1EEES8_S8_EEENS6_IJNS7_ILi128EEESA_SA_EEELi128ENS_6half_tEfNS_4arch4Sm90ELb1ELb0ELb1ELb0ELb0ELb0ELb0ELb1ELb1ELb1ELb0ELb0EEENS1_21CollectiveEpilogueFwdISB_S9_SC_SE_Li256ELb0ELb1ELb0ELb0EEENS1_30DynamicPersistentTileSchedulerILi256ELi128ELb0ELb1ELb1EEEEEEEEEvNT_6ParamsE,"",@"SHT_CUDA_INFO"
	.sectionflags	@""
	.align	4


	//----- nvinfo : EIATTR_CUDA_API_VERSION
	.align		4
        /*0000*/ 	.byte	0x04, 0x37
        /*0002*/ 	.short	(.L_1133 - .L_1132)
.L_1132:
        /*0004*/ 	.word	0x00000082


	//----- nvinfo : EIATTR_KPARAM_INFO
	.align		4
.L_1133:
        /*0008*/ 	.byte	0x04, 0x17
        /*000a*/ 	.short	(.L_1135 - .L_1134)
.L_1134:
        /*000c*/ 	.word	0x00000000
        /*0010*/ 	.short	0x0000
        /*0012*/ 	.short	0x0070
        /*0014*/ 	.byte	0x00, 0xf0, 0x01, 0x2a


	//----- nvinfo : EIATTR_SPARSE_MMA_MASK
	.align		4
.L_1135:
        /*0018*/ 	.byte	0x03, 0x50
        /*001a*/ 	.short	0x0000


	//----- nvinfo : EIATTR_MAXREG_COUNT
	.align		4
        /*001c*/ 	.byte	0x03, 0x1b
        /*001e*/ 	.short	0x00a8


	//----- nvinfo : EIATTR_NUM_BARRIERS
	.align		4
        /*0020*/ 	.byte	0x02, 0x4c
        /*0022*/ 	.byte	0x10
	.zero		1


	//----- nvinfo : EIATTR_EXTERNS
	.align		4
        /*0024*/ 	.byte	0x04, 0x0f
        /*0026*/ 	.short	(.L_1137 - .L_1136)


	//   ....[0]....
	.align		4
.L_1136:
        /*0028*/ 	.word	index@(__assertfail)


	//----- nvinfo : EIATTR_ANNOTATIONS
	.align		4
.L_1137:
        /*002c*/ 	.byte	0x04, 0x55
        /*002e*/ 	.short	(.L_1139 - .L_1138)


	//   ....[0]....
.L_1138:
        /* <DEDUP_REMOVED lines=25> */


	//----- nvinfo : EIATTR_MERCURY_ISA_VERSION
	.align		4
.L_1139:
        /*01b0*/ 	.byte	0x03, 0x5f
        /*01b2*/ 	.short	0x0101


	//----- nvinfo : EIATTR_INT_WARP_WIDE_INSTR_OFFSETS
	.align		4
        /*01b4*/ 	.byte	0x04, 0x31
        /*01b6*/ 	.short	(.L_1141 - .L_1140)


	//   ....[0]....
.L_1140:
        /*01b8*/ 	.word	0x00000130


	//   ....[1]....
        /*01bc*/ 	.word	0x00000170


	//   ....[2]....
        /*01c0*/ 	.word	0x000001e0


	//   ....[3]....
        /*01c4*/ 	.word	0x0000cb00


	//   ....[4]....
        /*01c8*/ 	.word	0x0000cb90


	//   ....[5]....
        /*01cc*/ 	.word	0x0000feb0


	//   ....[6]....
        /*01d0*/ 	.word	0x0000ff40


	//----- nvinfo : EIATTR_COOP_GROUP_MASK_REGIDS
	.align		4
.L_1141:
        /*01d4*/ 	.byte	0x04, 0x29
        /*01d6*/ 	.short	(.L_1143 - .L_1142)


	//   ....[0]....
.L_1142:
        /*01d8*/ 	.word	0xffffffff


	//   ....[1]....
        /*01dc*/ 	.word	0xffffffff


	//   ....[2]....
        /*01e0*/ 	.word	0xffffffff


	//   ....[3]....
        /*01e4*/ 	.word	0xffffffff


	//   ....[4]....
        /*01e8*/ 	.word	0xffffffff


	//   ....[5]....
        /*01ec*/ 	.word	0xffffffff


	//   ....[6]....
        /*01f0*/ 	.word	0xffffffff


	//   ....[7]....
        /*01f4*/ 	.word	0xffffffff


	//   ....[8]....
        /*01f8*/ 	.word	0xffffffff


	//   ....[9]....
        /*01fc*/ 	.word	0xffffffff


	//   ....[10]....
        /*0200*/ 	.word	0xffffffff


	//   ....[11]....
        /*0204*/ 	.word	0xffffffff


	//   ....[12]....
        /*0208*/ 	.word	0xffffffff


	//   ....[13]....
        /*020c*/ 	.word	0xffffffff


	//   ....[14]....
        /*0210*/ 	.word	0xffffffff


	//   ....[15]....
        /*0214*/ 	.word	0xffffffff


	//   ....[16]....
        /*0218*/ 	.word	0xffffffff


	//   ....[17]....
        /*021c*/ 	.word	0xffffffff


	//   ....[18]....
        /*0220*/ 	.word	0xffffffff


	//   ....[19]....
        /*0224*/ 	.word	0xffffffff


	//   ....[20]....
        /*0228*/ 	.word	0xffffffff


	//   ....[21]....
        /*022c*/ 	.word	0xffffffff


	//   ....[22]....
        /*0230*/ 	.word	0xffffffff


	//   ....[23]....
        /*0234*/ 	.word	0xffffffff


	//   ....[24]....
        /*0238*/ 	.word	0xffffffff


	//   ....[25]....
        /*023c*/ 	.word	0xffffffff


	//   ....[26]....
        /*0240*/ 	.word	0xffffffff


	//   ....[27]....
        /*0244*/ 	.word	0xffffffff


	//   ....[28]....
        /*0248*/ 	.word	0xffffffff


	//   ....[29]....
        /*024c*/ 	.word	0xffffffff


	//   ....[30]....
        /*0250*/ 	.word	0xffffffff


	//   ....[31]....
        /*0254*/ 	.word	0xffffffff


	//   ....[32]....
        /*0258*/ 	.word	0xffffffff


	//   ....[33]....
        /*025c*/ 	.word	0xffffffff


	//   ....[34]....
        /*0260*/ 	.word	0xffffffff


	//   ....[35]....
        /*0264*/ 	.word	0xffffffff


	//   ....[36]....
        /*0268*/ 	.word	0xffffffff


	//   ....[37]....
        /*026c*/ 	.word	0xffffffff


	//   ....[38]....
        /*0270*/ 	.word	0xffffffff


	//   ....[39]....
        /*0274*/ 	.word	0xffffffff


	//   ....[40]....
        /*0278*/ 	.word	0xffffffff


	//   ....[41]....
        /*027c*/ 	.word	0xffffffff


	//   ....[42]....
        /*0280*/ 	.word	0xffffffff


	//   ....[43]....
        /*0284*/ 	.word	0xffffffff


	//   ....[44]....
        /*0288*/ 	.word	0xffffffff


	//   ....[45]....
        /*028c*/ 	.word	0xffffffff


	//   ....[46]....
        /*0290*/ 	.word	0xffffffff


	//   ....[47]....
        /*0294*/ 	.word	0xffffffff


	//   ....[48]....
        /*0298*/ 	.word	0xffffffff


	//   ....[49]....
        /*029c*/ 	.word	0xffffffff


	//   ....[50]....
        /*02a0*/ 	.word	0xffffffff


	//   ....[51]....
        /*02a4*/ 	.word	0xffffffff


	//   ....[52]....
        /*02a8*/ 	.word	0xffffffff


	//   ....[53]....
        /*02ac*/ 	.word	0xffffffff


	//   ....[54]....
        /*02b0*/ 	.word	0xffffffff


	//   ....[55]....
        /*02b4*/ 	.word	0xffffffff


	//   ....[56]....
        /*02b8*/ 	.word	0xffffffff


	//   ....[57]....
        /*02bc*/ 	.word	0xffffffff


	//   ....[58]....
        /*02c0*/ 	.word	0xffffffff


	//   ....[59]....
        /*02c4*/ 	.word	0xffffffff


	//   ....[60]....
        /*02c8*/ 	.word	0xffffffff


	//   ....[61]....
        /*02cc*/ 	.word	0xffffffff


	//   ....[62]....
        /*02d0*/ 	.word	0xffffffff


	//   ....[63]....
        /*02d4*/ 	.word	0xffffffff


	//   ....[64]....
        /*02d8*/ 	.word	0xffffffff


	//   ....[65]....
        /*02dc*/ 	.word	0xffffffff


	//   ....[66]....
        /*02e0*/ 	.word	0xffffffff


	//   ....[67]....
        /*02e4*/ 	.word	0xffffffff


	//   ....[68]....
        /*02e8*/ 	.word	0x0500000f


	//   ....[69]....
        /*02ec*/ 	.word	0x0500000f


	//   ....[70]....
        /*02f0*/ 	.word	0x0500000f


	//   ....[71]....
        /*02f4*/ 	.word	0x0500000f


	//   ....[72]....
        /*02f8*/ 	.word	0x0500000f


	//   ....[73]....
        /*02fc*/ 	.word	0x0500000f


	//   ....[74]....
        /*0300*/ 	.word	0x0500000f


	//   ....[75]....
        /*0304*/ 	.word	0x0500000f


	//   ....[76]....
        /*0308*/ 	.word	0x0500000f


	//   ....[77]....
        /*030c*/ 	.word	0x0500000f


	//   ....[78]....
        /*0310*/ 	.word	0x0500000f


	//   ....[79]....
        /*0314*/ 	.word	0x0500000f


	//   ....[80]....
        /*0318*/ 	.word	0x0500000f


	//   ....[81]....
        /*031c*/ 	.word	0x0500000f


	//   ....[82]....
        /*0320*/ 	.word	0x0500000f


	//   ....[83]....
        /*0324*/ 	.word	0x0500000f


	//   ....[84]....
        /*0328*/ 	.word	0x0500000f


	//   ....[85]....
        /*032c*/ 	.word	0x0500000f


	//   ....[86]....
        /*0330*/ 	.word	0x0500000f


	//----- nvinfo : EIATTR_COOP_GROUP_INSTR_OFFSETS
	.align		4
.L_1143:
        /*0334*/ 	.byte	0x04, 0x28
        /*0336*/ 	.short	(.L_1145 - .L_1144)


	//   ....[0]....
.L_1144:
        /*0338*/ 	.word	0x00000070


	//   ....[1]....
        /*033c*/ 	.word	0x00000140


	//   ....[2]....
        /*0340*/ 	.word	0x00000190


	//   ....[3]....
        /*0344*/ 	.word	0x000003c0


	//   ....[4]....
        /*0348*/ 	.word	0x00000520


	//   ....[5]....
        /*034c*/ 	.word	0x00000640


	//   ....[6]....
        /*0350*/ 	.word	0x000007a0


	//   ....[7]....
        /*0354*/ 	.word	0x00001470


	//   ....[8]....
        /*0358*/ 	.word	0x00001ed0


	//   ....[9]....
        /*035c*/ 	.word	0x00002340


	//   ....[10]....
        /*0360*/ 	.word	0x00002b10


	//   ....[11]....
        /*0364*/ 	.word	0x00002be0


	//   ....[12]....
        /*0368*/ 	.word	0x000036f0


	//   ....[13]....
        /*036c*/ 	.word	0x00003750


	//   ....[14]....
        /*0370*/ 	.word	0x000050d0


	//   ....[15]....
        /*0374*/ 	.word	0x00005300


	//   ....[16]....
        /*0378*/ 	.word	0x000059f0


	//   ....[17]....
        /*037c*/ 	.word	0x00005b00


	//   ....[18]....
        /*0380*/ 	.word	0x00006380


	//   ....[19]....
        /*0384*/ 	.word	0x00006410


	//   ....[20]....
        /*0388*/ 	.word	0x000086e0


	//   ....[21]....
        /*038c*/ 	.word	0x00008710


	//   ....[22]....
        /*0390*/ 	.word	0x000089a0


	//   ....[23]....
        /*0394*/ 	.word	0x00008a50


	//   ....[24]....
        /*0398*/ 	.word	0x00009db0


	//   ....[25]....
        /*039c*/ 	.word	0x00009df0


	//   ....[26]....
        /*03a0*/ 	.word	0x00009ed0


	//   ....[27]....
        /*03a4*/ 	.word	0x00009ef0


	//   ....[28]....
        /*03a8*/ 	.word	0x0000aff0


	//   ....[29]....
        /*03ac*/ 	.word	0x0000b020


	//   ....[30]....
        /*03b0*/ 	.word	0x0000b050


	//   ....[31]....
        /*03b4*/ 	.word	0x0000b080


	//   ....[32]....
        /*03b8*/ 	.word	0x0000b5f0


	//   ....[33]....
        /*03bc*/ 	.word	0x0000b630


	//   ....[34]....
        /*03c0*/ 	.word	0x0000b6f0


	//   ....[35]....
        /*03c4*/ 	.word	0x0000b710


	//   ....[36]....
        /*03c8*/ 	.word	0x0000b7d0


	//   ....[37]....
        /*03cc*/ 	.word	0x0000b7f0


	//   ....[38]....
        /*03d0*/ 	.word	0x0000b8c0


	//   ....[39]....
        /*03d4*/ 	.word	0x0000b8e0


	//   ....[40]....
        /*03d8*/ 	.word	0x0000bf80


	//   ....[41]....
        /*03dc*/ 	.word	0x0000bfa0


	//   ....[42]....
        /*03e0*/ 	.word	0x0000c060


	//   ....[43]....
        /*03e4*/ 	.word	0x0000c080


	//   ....[44]....
        /*03e8*/ 	.word	0x0000c140


	//   ....[45]....
        /*03ec*/ 	.word	0x0000c160


	//   ....[46]....
        /*03f0*/ 	.word	0x0000c230


	//   ....[47]....
        /*03f4*/ 	.word	0x0000c250


	//   ....[48]....
        /*03f8*/ 	.word	0x0000c3b0


	//   ....[49]....
        /*03fc*/ 	.word	0x0000d100


	//   ....[50]....
        /*0400*/ 	.word	0x0000dae0


	//   ....[51]....
        /*0404*/ 	.word	0x0000daf0


	//   ....[52]....
        /*0408*/ 	.word	0x0000db60


	//   ....[53]....
        /*040c*/ 	.word	0x0000db90


	//   ....[54]....
        /*0410*/ 	.word	0x0000dc40


	//   ....[55]....
        /*0414*/ 	.word	0x0000dc50


	//   ....[56]....
        /*0418*/ 	.word	0x0000dcd0


	//   ....[57]....
        /*041c*/ 	.word	0x0000dce0


	//   ....[58]....
        /*0420*/ 	.word	0x0000dd60


	//   ....[59]....
        /*0424*/ 	.word	0x0000dd70


	//   ....[60]....
        /*0428*/ 	.word	0x0000ddf0


	//   ....[61]....
        /*042c*/ 	.word	0x0000de00


	//   ....[62]....
        /*0430*/ 	.word	0x0000de80


	//   ....[63]....
        /*0434*/ 	.word	0x0000de90


	//   ....[64]....
        /*0438*/ 	.word	0x0000dea0


	//   ....[65]....
        /*043c*/ 	.word	0x0000deb0


	//   ....[66]....
        /*0440*/ 	.word	0x000104a0


	//   ....[67]....
        /*0444*/ 	.word	0x00010690


	//   ....[68]....
        /*0448*/ 	.word	0x00010c00


	//   ....[69]....
        /*044c*/ 	.word	0x00010d80


	//   ....[70]....
        /*0450*/ 	.word	0x00010de0


	//   ....[71]....
        /*0454*/ 	.word	0x00010e70


	//   ....[72]....
        /*0458*/ 	.word	0x00010f50


	//   ....[73]....
        /*045c*/ 	.word	0x00010fb0


	//   ....[74]....
        /*0460*/ 	.word	0x000110c0


	//   ....[75]....
        /*0464*/ 	.word	0x00011120


	//   ....[76]....
        /*0468*/ 	.word	0x00011210


	//   ....[77]....
        /*046c*/ 	.word	0x00011270


	//   ....[78]....
        /*0470*/ 	.word	0x00011360


	//   ....[79]....
        /*0474*/ 	.word	0x000113c0


	//   ....[80]....
        /*0478*/ 	.word	0x000114b0


	//   ....[81]....
        /*047c*/ 	.word	0x00011510


	//   ....[82]....
        /*0480*/ 	.word	0x000115f0


	//   ....[83]....
        /*0484*/ 	.word	0x00011650


	//   ....[84]....
        /*0488*/ 	.word	0x00011720


	//   ....[85]....
        /*048c*/ 	.word	0x00011a40


	//   ....[86]....
        /*0490*/ 	.word	0x00011b60


	//----- nvinfo : EIATTR_REG_RECONFIG
	.align		4
.L_1145:
        /*0494*/ 	.byte	0x01, 0x54
	.zero		2


	//----- nvinfo : EIATTR_SYSCALL_OFFSETS
	.align		4
        /*0498*/ 	.byte	0x04, 0x46
        /*049a*/ 	.short	(.L_1147 - .L_1146)


	//   ....[0]....
.L_1146:
        /*049c*/ 	.word	0x00001650


	//   ....[1]....
        /*04a0*/ 	.word	0x0000cd00


	//   ....[2]....
        /*04a4*/ 	.word	0x0000ce50


	//   ....[3]....
        /*04a8*/ 	.word	0x0000cf40


	//   ....[4]....
        /*04ac*/ 	.word	0x0000d6b0


	//----- nvinfo : EIATTR_MBARRIER_INSTR_OFFSETS
	.align		4
.L_1147:
        /*04b0*/ 	.byte	0x04, 0x39
        /*04b2*/ 	.short	(.L_1149 - .L_1148)


	//   ....[0]....
.L_1148:
        /*04b4*/ 	.word	0x00000270
        /*04b8*/ 	.word	0x000000ff
        /*04bc*/ 	.word	0x00028800
        /*04c0*/ 	.short	0x0100
        /*04c2*/ 	.byte	0x08
	.zero		1


	//   ....[1]....
        /*04c4*/ 	.word	0x00000280
        /*04c8*/ 	.word	0x000000ff
        /*04cc*/ 	.word	0x00028820
        /*04d0*/ 	.short	0x0100
        /*04d2*/ 	.byte	0x08
	.zero		1


	//   ....[2]....
        /*04d4*/ 	.word	0x00000370
        /*04d8*/ 	.word	0x000000ff
        /*04dc*/ 	.word	0x00028830
        /*04e0*/ 	.short	0x0100
        /*04e2*/ 	.byte	0x08
	.zero		1


	//   ....[3]....
        /*04e4*/ 	.word	0x00000380
        /*04e8*/ 	.word	0x000000ff
        /*04ec*/ 	.word	0x00028840
        /*04f0*/ 	.short	0x0100
        /*04f2*/ 	.byte	0x08
	.zero		1


	//   ....[4]....
        /*04f4*/ 	.word	0x00000390
        /*04f8*/ 	.word	0x000000ff
        /*04fc*/ 	.word	0x00028838
        /*0500*/ 	.short	0x0100
        /*0502*/ 	.byte	0x08
	.zero		1


	//   ....[5]....
        /*0504*/ 	.word	0x000003a0
        /*0508*/ 	.word	0x000000ff
        /*050c*/ 	.word	0x00028848
        /*0510*/ 	.short	0x0100
        /*0512*/ 	.byte	0x08
	.zero		1


	//   ....[6]....
        /*0514*/ 	.word	0x000004d0
        /*0518*/ 	.word	0x000000ff
        /*051c*/ 	.word	0x00028850
        /*0520*/ 	.short	0x0100
        /*0522*/ 	.byte	0x08
	.zero		1


	//   ....[7]....
        /*0524*/ 	.word	0x000004e0
        /*0528*/ 	.word	0x000000ff
        /*052c*/ 	.word	0x00028860
        /*0530*/ 	.short	0x0100
        /*0532*/ 	.byte	0x08
	.zero		1


	//   ....[8]....
        /*0534*/ 	.word	0x000004f0
        /*0538*/ 	.word	0x000000ff
        /*053c*/ 	.word	0x00028858
        /*0540*/ 	.short	0x0100
        /*0542*/ 	.byte	0x08
	.zero		1


	//   ....[9]....
        /*0544*/ 	.word	0x00000500
        /*0548*/ 	.word	0x000000ff
        /*054c*/ 	.word	0x00028868
        /*0550*/ 	.short	0x0100
        /*0552*/ 	.byte	0x08
	.zero		1


	//   ....[10]....
        /*0554*/ 	.word	0x000005f0
        /*0558*/ 	.word	0x000000ff
        /*055c*/ 	.word	0x00028870
        /*0560*/ 	.short	0x0100
        /*0562*/ 	.byte	0x06
	.zero		1


	//   ....[11]....
        /*0564*/ 	.word	0x00000600
        /*0568*/ 	.word	0x000000ff
        /*056c*/ 	.word	0x00028880
        /*0570*/ 	.short	0x0100
        /*0572*/ 	.byte	0x06
	.zero		1


	//   ....[12]....
        /*0574*/ 	.word	0x00000610
        /*0578*/ 	.word	0x000000ff
        /*057c*/ 	.word	0x00028878
        /*0580*/ 	.short	0x0100
        /*0582*/ 	.byte	0x06
	.zero		1


	//   ....[13]....
        /*0584*/ 	.word	0x00000620
        /*0588*/ 	.word	0x000000ff
        /*058c*/ 	.word	0x00028888
        /*0590*/ 	.short	0x0100
        /*0592*/ 	.byte	0x06
	.zero		1


	//   ....[14]....
        /*0594*/ 	.word	0x00000750
        /*0598*/ 	.word	0x000000ff
        /*059c*/ 	.word	0x00028890
        /*05a0*/ 	.short	0x0100
        /*05a2*/ 	.byte	0x08
	.zero		1


	//   ....[15]....
        /*05a4*/ 	.word	0x00000760
        /*05a8*/ 	.word	0x000000ff
        /*05ac*/ 	.word	0x000288a0
        /*05b0*/ 	.short	0x0100
        /*05b2*/ 	.byte	0x08
	.zero		1


	//   ....[16]....
        /*05b4*/ 	.word	0x00000770
        /*05b8*/ 	.word	0x000000ff
        /*05bc*/ 	.word	0x00028898
        /*05c0*/ 	.short	0x0100
        /*05c2*/ 	.byte	0x08
	.zero		1


	//   ....[17]....
        /*05c4*/ 	.word	0x00000780
        /*05c8*/ 	.word	0x000000ff
        /*05cc*/ 	.word	0x000288a8
        /*05d0*/ 	.short	0x0100
        /*05d2*/ 	.byte	0x08
	.zero		1


	//   ....[18]....
        /*05d4*/ 	.word	0x000008b0
        /*05d8*/ 	.word	0x000000ff
        /*05dc*/ 	.word	0x000288b0
        /*05e0*/ 	.short	0x0100
        /*05e2*/ 	.byte	0x08
	.zero		1


	//   ....[19]....
        /*05e4*/ 	.word	0x000008c0
        /*05e8*/ 	.word	0x000000ff
        /*05ec*/ 	.word	0x000288c0
        /*05f0*/ 	.short	0x0100
        /*05f2*/ 	.byte	0x08
	.zero		1


	//   ....[20]....
        /*05f4*/ 	.word	0x000008d0
        /*05f8*/ 	.word	0x000000ff
        /*05fc*/ 	.word	0x000288b8
        /*0600*/ 	.short	0x0100
        /*0602*/ 	.byte	0x08
	.zero		1


	//   ....[21]....
        /*0604*/ 	.word	0x000008e0
        /*0608*/ 	.word	0x000000ff
        /*060c*/ 	.word	0x000288c8
        /*0610*/ 	.short	0x0100
        /*0612*/ 	.byte	0x08
	.zero		1


	//   ....[22]....
        /*0614*/ 	.word	0x000016d0
        /*0618*/ 	.word	0x000000ff
        /*061c*/ 	.word	0x00028800
        /*0620*/ 	.short	0x010a
        /*0622*/ 	.byte	0x29
	.zero		1


	//   ....[23]....
        /*0624*/ 	.word	0x00001750
        /*0628*/ 	.word	0x00000000
        /*062c*/ 	.word	0x00028830
        /*0630*/ 	.short	0x010a
        /*0632*/ 	.byte	0x3f
	.zero		1


	//   ....[24]....
        /*0634*/ 	.word	0x000017b0
        /*0638*/ 	.word	0x00000000
        /*063c*/ 	.word	0x00028830
        /*0640*/ 	.short	0x010a
        /*0642*/ 	.byte	0x3f
	.zero		1


	//   ....[25]....
        /*0644*/ 	.word	0x00002640
        /*0648*/ 	.word	0x00000000
        /*064c*/ 	.word	0x00000000
        /*0650*/ 	.short	0x0101
        /*0652*/ 	.byte	0x3f
	.zero		1


	//   ....[26]....
        /*0654*/ 	.word	0x00004480
        /*0658*/ 	.word	0x000000ff
        /*065c*/ 	.word	0x00028830
        /*0660*/ 	.short	0x010a
        /*0662*/ 	.byte	0x06
	.zero		1


	//   ....[27]....
        /*0664*/ 	.word	0x000044c0
        /*0668*/ 	.word	0x000000ff
        /*066c*/ 	.word	0x00028830
        /*0670*/ 	.short	0x010a
        /*0672*/ 	.byte	0x06
	.zero		1


	//   ....[28]....
        /*0674*/ 	.word	0x000047e0
        /*0678*/ 	.word	0x000000ff
        /*067c*/ 	.word	0x00028850
        /*0680*/ 	.short	0x010a
        /*0682*/ 	.byte	0x06
	.zero		1


	//   ....[29]....
        /*0684*/ 	.word	0x00004820
        /*0688*/ 	.word	0x000000ff
        /*068c*/ 	.word	0x00028850
        /*0690*/ 	.short	0x010a
        /*0692*/ 	.byte	0x06
	.zero		1


	//   ....[30]....
        /*0694*/ 	.word	0x00006700
        /*0698*/ 	.word	0x0000002d
        /*069c*/ 	.word	0x00000000
        /*06a0*/ 	.short	0x0101
        /*06a2*/ 	.byte	0x3f
	.zero		1


	//   ....[31]....
        /*06a4*/ 	.word	0x00006a10
        /*06a8*/ 	.word	0x0000002e
        /*06ac*/ 	.word	0x00000000
        /*06b0*/ 	.short	0x0101
        /*06b2*/ 	.byte	0x3f
	.zero		1


	//   ....[32]....
        /*06b4*/ 	.word	0x000075e0
        /*06b8*/ 	.word	0x000000ff
        /*06bc*/ 	.word	0x00028830
        /*06c0*/ 	.short	0x010a
        /*06c2*/ 	.byte	0x06
	.zero		1


	//   ....[33]....
        /*06c4*/ 	.word	0x00007620
        /*06c8*/ 	.word	0x000000ff
        /*06cc*/ 	.word	0x00028830
        /*06d0*/ 	.short	0x010a
        /*06d2*/ 	.byte	0x06
	.zero		1


	//   ....[34]....
        /*06d4*/ 	.word	0x00007940
        /*06d8*/ 	.word	0x000000ff
        /*06dc*/ 	.word	0x00028850
        /*06e0*/ 	.short	0x010a
        /*06e2*/ 	.byte	0x06
	.zero		1


	//   ....[35]....
        /*06e4*/ 	.word	0x00007980
        /*06e8*/ 	.word	0x000000ff
        /*06ec*/ 	.word	0x00028850
        /*06f0*/ 	.short	0x010a
        /*06f2*/ 	.byte	0x06
	.zero		1


	//   ....[36]....
        /*06f4*/ 	.word	0x00009320
        /*06f8*/ 	.word	0x0000001d
        /*06fc*/ 	.word	0x00000000
        /*0700*/ 	.short	0x0101
        /*0702*/ 	.byte	0x3f
	.zero		1


	//   ....[37]....
        /*0704*/ 	.word	0x000094d0
        /*0708*/ 	.word	0x0000001d
        /*070c*/ 	.word	0x00000000
        /*0710*/ 	.short	0x0101
        /*0712*/ 	.byte	0x3f
	.zero		1


	//   ....[38]....
        /*0714*/ 	.word	0x00009d20
        /*0718*/ 	.word	0x000000ff
        /*071c*/ 	.word	0x00028850
        /*0720*/ 	.short	0x010a
        /*0722*/ 	.byte	0x05
	.zero		1


	//   ....[39]....
        /*0724*/ 	.word	0x00009d60
        /*0728*/ 	.word	0x000000ff
        /*072c*/ 	.word	0x00028850
        /*0730*/ 	.short	0x010a
        /*0732*/ 	.byte	0x05
	.zero		1


	//   ....[40]....
        /*0734*/ 	.word	0x0000a280
        /*0738*/ 	.word	0x00000008
        /*073c*/ 	.word	0x00000000
        /*0740*/ 	.short	0x0101
        /*0742*/ 	.byte	0x3f
	.zero		1


	//   ....[41]....
        /*0744*/ 	.word	0x0000b620
        /*0748*/ 	.word	0x00000026
        /*074c*/ 	.word	0x00000000
        /*0750*/ 	.short	0x0101
        /*0752*/ 	.byte	0x3f
	.zero		1


	//   ....[42]....
        /*0754*/ 	.word	0x0000d300
        /*0758*/ 	.word	0x00000000
        /*075c*/ 	.word	0x00028840
        /*0760*/ 	.short	0x010a
        /*0762*/ 	.byte	0x3f
	.zero		1


	//   ....[43]....
        /*0764*/ 	.word	0x0000dfd0
        /*0768*/ 	.word	0x00000011
        /*076c*/ 	.word	0x00028800
        /*0770*/ 	.short	0x0107
        /*0772*/ 	.byte	0x3f
	.zero		1


	//   ....[44]....
        /*0774*/ 	.word	0x0000e0e0
        /*0778*/ 	.word	0x00000011
        /*077c*/ 	.word	0x00028800
        /*0780*/ 	.short	0x0101
        /*0782*/ 	.byte	0x3f
	.zero		1


	//   ....[45]....
        /*0784*/ 	.word	0x0000e100
        /*0788*/ 	.word	0x00000011
        /*078c*/ 	.word	0x00028820
        /*0790*/ 	.short	0x010a
        /*0792*/ 	.byte	0x3f
	.zero		1


	//   ....[46]....
        /*0794*/ 	.word	0x0000e430
        /*0798*/ 	.word	0x00000004
        /*079c*/ 	.word	0x00028840
        /*07a0*/ 	.short	0x010a
        /*07a2*/ 	.byte	0x3f
	.zero		1


	//   ....[47]....
        /*07a4*/ 	.word	0x0000e7b0
        /*07a8*/ 	.word	0x00000004
        /*07ac*/ 	.word	0x00000060
        /*07b0*/ 	.short	0x010a
        /*07b2*/ 	.byte	0x3f
	.zero		1


	//   ....[48]....
        /*07b4*/ 	.word	0x0000ee00
        /*07b8*/ 	.word	0x00000003
        /*07bc*/ 	.word	0x00028840
        /*07c0*/ 	.short	0x010a
        /*07c2*/ 	.byte	0x3f
	.zero		1


	//   ....[49]....
        /*07c4*/ 	.word	0x0000f190
        /*07c8*/ 	.word	0x00000002
        /*07cc*/ 	.word	0x00000060
        /*07d0*/ 	.short	0x010a
        /*07d2*/ 	.byte	0x3f
	.zero		1


	//   ....[50]....
        /*07d4*/ 	.word	0x0000f730
        /*07d8*/ 	.word	0x00000002
        /*07dc*/ 	.word	0x00028840
        /*07e0*/ 	.short	0x010a
        /*07e2*/ 	.byte	0x3f
	.zero		1


	//   ....[51]....
        /*07e4*/ 	.word	0x0000fac0
        /*07e8*/ 	.word	0x00000002
        /*07ec*/ 	.word	0x00000060
        /*07f0*/ 	.short	0x010a
        /*07f2*/ 	.byte	0x3f
	.zero		1


	//   ....[52]....
        /*07f4*/ 	.word	0x00010010
        /*07f8*/ 	.word	0x00000003
        /*07fc*/ 	.word	0x00028860
        /*0800*/ 	.short	0x010a
        /*0802*/ 	.byte	0x3f
	.zero		1


	//   ....[53]....
        /*0804*/ 	.word	0x00010610
        /*0808*/ 	.word	0x00000000
        /*080c*/ 	.word	0x00028820
        /*0810*/ 	.short	0x010a
        /*0812*/ 	.byte	0x3f
	.zero		1


	//   ....[54]....
        /*0814*/ 	.word	0x000107e0
        /*0818*/ 	.word	0x00000006
        /*081c*/ 	.word	0x00000000
        /*0820*/ 	.short	0x010a
        /*0822*/ 	.byte	0x3f
	.zero		1


	//   ....[55]....
        /*0824*/ 	.word	0x00010830
        /*0828*/ 	.word	0x00000003
        /*082c*/ 	.word	0x00000000
        /*0830*/ 	.short	0x010a
        /*0832*/ 	.byte	0x3f
	.zero		1


	//   ....[56]....
        /*0834*/ 	.word	0x00010890
        /*0838*/ 	.word	0x00000012
        /*083c*/ 	.word	0x00000000
        /*0840*/ 	.short	0x010a
        /*0842*/ 	.byte	0x3f
	.zero		1


	//   ....[57]....
        /*0844*/ 	.word	0x000108c0
        /*0848*/ 	.word	0x00000003
        /*084c*/ 	.word	0x00000000
        /*0850*/ 	.short	0x010a
        /*0852*/ 	.byte	0x3f
	.zero		1


	//   ....[58]....
        /*0854*/ 	.word	0x00010930
        /*0858*/ 	.word	0x00000003
        /*085c*/ 	.word	0x00028800
        /*0860*/ 	.short	0x010a
        /*0862*/ 	.byte	0x3f
	.zero		1


	//   ....[59]....
        /*0864*/ 	.word	0x00010980
        /*0868*/ 	.word	0x00000000
        /*086c*/ 	.word	0x00028830
        /*0870*/ 	.short	0x010a
        /*0872*/ 	.byte	0x3f
	.zero		1


	//   ....[60]....
        /*0874*/ 	.word	0x000109e0
        /*0878*/ 	.word	0x00000007
        /*087c*/ 	.word	0x00028830
        /*0880*/ 	.short	0x010a
        /*0882*/ 	.byte	0x3f
	.zero		1


	//   ....[61]....
        /*0884*/ 	.word	0x00010a40
        /*0888*/ 	.word	0x00000007
        /*088c*/ 	.word	0x00028850
        /*0890*/ 	.short	0x010a
        /*0892*/ 	.byte	0x3f
	.zero		1


	//   ....[62]....
        /*0894*/ 	.word	0x00010aa0
        /*0898*/ 	.word	0x00000005
        /*089c*/ 	.word	0x00028830
        /*08a0*/ 	.short	0x010a
        /*08a2*/ 	.byte	0x3f
	.zero		1


	//   ....[63]....
        /*08a4*/ 	.word	0x00010b00
        /*08a8*/ 	.word	0x00000005
        /*08ac*/ 	.word	0x00028850
        /*08b0*/ 	.short	0x010a
        /*08b2*/ 	.byte	0x3f
	.zero		1


	//   ....[64]....
        /*08b4*/ 	.word	0x00010b60
        /*08b8*/ 	.word	0x00000006
        /*08bc*/ 	.word	0x00028850
        /*08c0*/ 	.short	0x010a
        /*08c2*/ 	.byte	0x3f
	.zero		1


	//   ....[65]....
        /*08c4*/ 	.word	0x00010cb0
        /*08c8*/ 	.word	0x00000000
        /*08cc*/ 	.word	0x00028840
        /*08d0*/ 	.short	0x010a
        /*08d2*/ 	.byte	0x3f
	.zero		1


	//   ....[66]....
        /*08d4*/ 	.word	0x00011760
        /*08d8*/ 	.word	0x00000011
        /*08dc*/ 	.word	0x00028820
        /*08e0*/ 	.short	0x010a
        /*08e2*/ 	.byte	0x3f
	.zero		1


	//   ....[67]....
        /*08e4*/ 	.word	0x000117b0
        /*08e8*/ 	.word	0x00000004
        /*08ec*/ 	.word	0x00028840
        /*08f0*/ 	.short	0x010a
        /*08f2*/ 	.byte	0x3f
	.zero		1


	//   ....[68]....
        /*08f4*/ 	.word	0x00011800
        /*08f8*/ 	.word	0x00000004
        /*08fc*/ 	.word	0x00000060
        /*0900*/ 	.short	0x010a
        /*0902*/ 	.byte	0x3f
	.zero		1


	//   ....[69]....
        /*0904*/ 	.word	0x00011850
        /*0908*/ 	.word	0x00000003
        /*090c*/ 	.word	0x00028840
        /*0910*/ 	.short	0x010a
        /*0912*/ 	.byte	0x3f
	.zero		1


	//   ....[70]....
        /*0914*/ 	.word	0x000118a0
        /*0918*/ 	.word	0x00000002
        /*091c*/ 	.word	0x00000060
        /*0920*/ 	.short	0x010a
        /*0922*/ 	.byte	0x3f
	.zero		1


	//   ....[71]....
        /*0924*/ 	.word	0x000118f0
        /*0928*/ 	.word	0x00000002
        /*092c*/ 	.word	0x00028840
        /*0930*/ 	.short	0x010a
        /*0932*/ 	.byte	0x3f
	.zero		1


	//   ....[72]....
        /*0934*/ 	.word	0x00011940
        /*0938*/ 	.word	0x00000002
        /*093c*/ 	.word	0x00000060
        /*0940*/ 	.short	0x010a
        /*0942*/ 	.byte	0x3f
	.zero		1


	//   ....[73]....
        /*0944*/ 	.word	0x00011990
        /*0948*/ 	.word	0x00000003
        /*094c*/ 	.word	0x00028860
        /*0950*/ 	.short	0x010a
        /*0952*/ 	.byte	0x3f
	.zero		1


	//   ....[74]....
        /*0954*/ 	.word	0x00011a80
        /*0958*/ 	.word	0x00000000
        /*095c*/ 	.word	0x00028820
        /*0960*/ 	.short	0x010a
        /*0962*/ 	.byte	0x3f
	.zero		1


	//   ....[75]....
        /*0964*/ 	.word	0x00011c20
        /*0968*/ 	.word	0x00000006
        /*096c*/ 	.word	0x00000000
        /*0970*/ 	.short	0x010a
        /*0972*/ 	.byte	0x3f
	.zero		1


	//   ....[76]....
        /*0974*/ 	.word	0x00011c70
        /*0978*/ 	.word	0x00000003
        /*097c*/ 	.word	0x00000000
        /*0980*/ 	.short	0x010a
        /*0982*/ 	.byte	0x3f
	.zero		1


	//   ....[77]....
        /*0984*/ 	.word	0x00011cc0
        /*0988*/ 	.word	0x00000012
        /*098c*/ 	.word	0x00000000
        /*0990*/ 	.short	0x010a
        /*0992*/ 	.byte	0x3f
	.zero		1


	//----- nvinfo : EIATTR_NUM_MBARRIERS
	.align		4
.L_1149:
        /*0994*/ 	.byte	0x03, 0x38
        /*0996*/ 	.short	0x0016


	//----- nvinfo : EIATTR_EXIT_INSTR_OFFSETS
	.align		4
        /*0998*/ 	.byte	0x04, 0x1c
        /*099a*/ 	.short	(.L_1151 - .L_1150)


	//   ....[0]....
.L_1150:
        /*099c*/ 	.word	0x00000a40


	//   ....[1]....
        /*09a0*/ 	.word	0x0000c350


	//   ....[2]....
        /*09a4*/ 	.word	0x00010910


	//----- nvinfo : EIATTR_MAX_THREADS
	.align		4
.L_1151:
        /*09a8*/ 	.byte	0x04, 0x05
        /*09aa*/ 	.short	(.L_1153 - .L_1152)
.L_1152:
        /*09ac*/ 	.word	0x00000180
        /*09b0*/ 	.word	0x00000001
        /*09b4*/ 	.word	0x00000001


	//----- nvinfo : EIATTR_CRS_STACK_SIZE
	.align		4
.L_1153:
        /*09b8*/ 	.byte	0x04, 0x1e
        /*09ba*/ 	.short	(.L_1155 - .L_1154)
.L_1154:
        /*09bc*/ 	.word	0x00000000


	//----- nvinfo : EIATTR_CBANK_PARAM_SIZE
	.align		4
.L_1155:
        /*09c0*/ 	.byte	0x03, 0x19
        /*09c2*/ 	.short	0x0af0


	//----- nvinfo : EIATTR_PARAM_CBANK
	.align		4
        /*09c4*/ 	.byte	0x04, 0x0a
        /*09c6*/ 	.short	(.L_1157 - .L_1156)
	.align		4
.L_1156:
        /*09c8*/ 	.word	index@(.nv.constant0._ZN7cutlass13device_kernelIN5flash11enable_sm90INS1_16FlashAttnFwdSm90INS1_25CollectiveMainloopFwdSm90ILi2EN4cute5tupleIJNS5_1CILi1EEES8_S8_EEENS6_IJNS7_ILi128EEESA_SA_EEELi128ENS_6half_tEfNS_4arch4Sm90ELb1ELb0ELb1ELb0ELb0ELb0ELb0ELb1ELb1ELb1ELb0ELb0EEENS1_21CollectiveEpilogueFwdISB_S9_SC_SE_Li256ELb0ELb1ELb0ELb0EEENS1_30DynamicPersistentTileSchedulerILi256ELi128ELb0ELb1ELb1EEEEEEEEEvNT_6ParamsE)
        /*09cc*/ 	.short	0x0210
        /*09ce*/ 	.short	0x0af0


	//----- nvinfo : EIATTR_SW_WAR
	.align		4
.L_1157:
        /*09d0*/ 	.byte	0x04, 0x36
        /*09d2*/ 	.short	(.L_1159 - .L_1158)
.L_1158:
        /*09d4*/ 	.word	0x00000008
.L_1159:


//--------------------- .nv.info._ZN7cutlass13device_kernelIN5flash11enable_sm90INS1_16FlashAttnFwdSm90INS1_25CollectiveMainloopFwdSm90ILi2EN4cute5tupleIJNS5_1CILi1EEES8_S8_EEENS6_IJNS7_ILi128EEESA_SA_EEELi128ENS_6half_tEfNS_4arch4Sm90ELb1ELb0ELb1ELb1ELb0ELb0ELb0ELb1ELb1ELb1ELb0ELb0EEENS1_21CollectiveEpilogueFwdISB_S9_SC_SE_Li256ELb1ELb1ELb0ELb0EEENS1_36VarlenDynamicPersistentTileSchedulerILi128ELi128ELi256ELi128ELb0ELb1ELb1ELb1ELb1ELb1EEEEEEEEEvNT_6ParamsE --------------------------
	.section	.nv.info._ZN7cutlass13device_kernelIN5flash11enable_sm90INS1_16FlashAttnFwdSm90INS1_25CollectiveMainloopFwdSm90ILi2EN4cute5tupleIJNS5_1CILi1EEES8_S8_EEENS6_IJNS7_ILi128EEESA_SA_EEELi128ENS_6half_tEfNS_4arch4Sm90ELb1ELb0ELb1ELb1ELb0ELb0ELb0ELb1ELb1ELb1ELb0ELb0EEENS1_21CollectiveEpilogueFwdISB_S9_SC_SE_Li256ELb1ELb1ELb0ELb0EEENS1_36VarlenDynamicPersistentTileSchedulerILi128ELi128ELi256ELi128ELb0ELb1ELb1ELb1ELb1ELb1EEEEEEEEEvNT_6ParamsE,"",@"SHT_CUDA_INFO"
	.sectionflags	@""
	.align	4


	//----- nvinfo : EIATTR_CUDA_API_VERSION
	.align		4
        /*0000*/ 	.byte	0x04, 0x37
        /*0002*/ 	.short	(.L_1161 - .L_1160)
.L_1160:
        /*0004*/ 	.word	0x00000082


	//----- nvinfo : EIATTR_KPARAM_INFO
	.align		4
.L_1161:
        /*0008*/ 	.byte	0x04, 0x17
        /*000a*/ 	.short	(.L_1163 - .L_1162)
.L_1162:
        /*000c*/ 	.word	0x00000000
        /*0010*/ 	.short	0x0000
        /*0012*/ 	.short	0x0070
        /*0014*/ 	.byte	0x00, 0xf0, 0x01, 0x2a


	//----- nvinfo : EIATTR_SPARSE_MMA_MASK
	.align		4
.L_1163:
        /*0018*/ 	.byte	0x03, 0x50
        /*001a*/ 	.short	0x0000


	//----- nvinfo : EIATTR_MAXREG_COUNT
	.align		4
        /*001c*/ 	.byte	0x03, 0x1b
        /*001e*/ 	.short	0x00a8


	//----- nvinfo : EIATTR_NUM_BARRIERS
	.align		4
        /*0020*/ 	.byte	0x02, 0x4c
        /*0022*/ 	.byte	0x10
	.zero		1


	//----- nvinfo : EIATTR_EXTERNS
	.align		4
        /*0024*/ 	.byte	0x04, 0x0f
        /*0026*/ 	.short	(.L_1165 - .L_1164)


	//   ....[0]....
	.align		4
.L_1164:
        /*0028*/ 	.word	index@(__assertfail)


	//----- nvinfo : EIATTR_ANNOTATIONS
	.align		4
.L_1165:
        /*002c*/ 	.byte	0x04, 0x55
        /*002e*/ 	.short	(.L_1167 - .L_1166)


	//   ....[0]....
.L_1166:
        /* <DEDUP_REMOVED lines=74> */


	//----- nvinfo : EIATTR_MERCURY_ISA_VERSION
	.align		4
.L_1167:
        /*04b8*/ 	.byte	0x03, 0x5f
        /*04ba*/ 	.short	0x0101


	//----- nvinfo : EIATTR_UNUSED_LOAD_BYTE_OFFSET
	.align		4
        /*04bc*/ 	.byte	0x04, 0x44
        /*04be*/ 	.short	(.L_1169 - .L_1168)


	//   ....[0]....
.L_1168:
        /*04c0*/ 	.word	0x00000a30
        /*04c4*/ 	.word	0x0000fff0


	//   ....[1]....
        /*04c8*/ 	.word	0x0000a6a0
        /*04cc*/ 	.word	0x0000fff0


	//----- nvinfo : EIATTR_INT_WARP_WIDE_INSTR_OFFSETS
	.align		4
.L_1169:
        /*04d0*/ 	.byte	0x04, 0x31
        /*04d2*/ 	.short	(.L_1171 - .L_1170)


	//   ....[0]....
.L_1170:
        /*04d4*/ 	.word	0x00000120


	//   ....[1]....
        /*04d8*/ 	.word	0x000001c0


	//   ....[2]....
        /*04dc*/ 	.word	0x00000230


	//   ....[3]....
        /*04e0*/ 	.word	0x0000d950


	//   ....[4]....
        /*04e4*/ 	.word	0x0000d9e0


	//   ....[5]....
        /*04e8*/ 	.word	0x00011220


	//   ....[6]....
        /*04ec*/ 	.word	0x00011280


	//----- nvinfo : EIATTR_COOP_GROUP_MASK_REGIDS
	.align		4
.L_1171:
        /*04f0*/ 	.byte	0x04, 0x29
        /*04f2*/ 	.short	(.L_1173 - .L_1172)


	//   ....[0]....
.L_1172:
        /*04f4*/ 	.word	0xffffffff


	//   ....[1]....
        /*04f8*/ 	.word	0xffffffff


	//   ....[2]....
        /*04fc*/ 	.word	0xffffffff


	//   ....[3]....
        /*0500*/ 	.word	0xffffffff


	//   ....[4]....
        /*0504*/ 	.word	0xffffffff


	//   ....[5]....
        /*0508*/ 	.word	0xffffffff


	//   ....[6]....
        /*050c*/ 	.word	0xffffffff


	//   ....[7]....
        /*0510*/ 	.word	0xffffffff


	//   ....[8]....
        /*0514*/ 	.word	0xffffffff


	//   ....[9]....
        /*0518*/ 	.word	0xffffffff


	//   ....[10]....
        /*051c*/ 	.word	0xffffffff


	//   ....[11]....
        /*0520*/ 	.word	0xffffffff


	//   ....[12]....
        /*0524*/ 	.word	0xffffffff


	//   ....[13]....
        /*0528*/ 	.word	0xffffffff


	//   ....[14]....
        /*052c*/ 	.word	0xffffffff


	//   ....[15]....
        /*0530*/ 	.word	0xffffffff


	//   ....[16]....
        /*0534*/ 	.word	0xffffffff


	//   ....[17]....
        /*0538*/ 	.word	0xffffffff


	//   ....[18]....
        /*053c*/ 	.word	0xffffffff


	//   ....[19]....
        /*0540*/ 	.word	0xffffffff


	//   ....[20]....
        /*0544*/ 	.word	0xffffffff


	//   ....[21]....
        /*0548*/ 	.word	0xffffffff


	//   ....[22]....
        /*054c*/ 	.word	0xffffffff


	//   ....[23]....
        /*0550*/ 	.word	0xffffffff


	//   ....[24]....
        /*0554*/ 	.word	0xffffffff


	//   ....[25]....
        /*0558*/ 	.word	0xffffffff


	//   ....[26]....
        /*055c*/ 	.word	0xffffffff


	//   ....[27]....
        /*0560*/ 	.word	0xffffffff


	//   ....[28]....
        /*0564*/ 	.word	0xffffffff


	//   ....[29]....
        /*0568*/ 	.word	0xffffffff


	//   ....[30]....
        /*056c*/ 	.word	0xffffffff


	//   ....[31]....
        /*0570*/ 	.word	0xffffffff


	//   ....[32]....
        /*0574*/ 	.word	0xffffffff


	//   ....[33]....
        /*0578*/ 	.word	0xffffffff


	//   ....[34]....
        /*057c*/ 	.word	0xffffffff


	//   ....[35]....
        /*0580*/ 	.word	0xffffffff


	//   ....[36]....
        /*0584*/ 	.word	0xffffffff


	//   ....[37]....
        /*0588*/ 	.word	0xffffffff


	//   ....[38]....
        /*058c*/ 	.word	0xffffffff


	//   ....[39]....
        /*0590*/ 	.word	0xffffffff


	//   ....[40]....
        /*0594*/ 	.word	0xffffffff


	//   ....[41]....
        /*0598*/ 	.word	0xffffffff


	//   ....[42]....
        /*059c*/ 	.word	0xffffffff


	//   ....[43]....
        /*05a0*/ 	.word	0xffffffff


	//   ....[44]....
        /*05a4*/ 	.word	0xffffffff


	//   ....[45]....
        /*05a8*/ 	.word	0xffffffff


	//   ....[46]....
        /*05ac*/ 	.word	0xffffffff


	//   ....[47]....
        /*05b0*/ 	.word	0xffffffff


	//   ....[48]....
        /*05b4*/ 	.word	0xffffffff


	//   ....[49]....
        /*05b8*/ 	.word	0xffffffff


	//   ....[50]....
        /*05bc*/ 	.word	0xffffffff


	//   ....[51]....
        /*05c0*/ 	.word	0xffffffff


	//   ....[52]....
        /*05c4*/ 	.word	0xffffffff


	//   ....[53]....
        /*05c8*/ 	.word	0xffffffff


	//   ....[54]....
        /*05cc*/ 	.word	0xffffffff


	//   ....[55]....
        /*05d0*/ 	.word	0xffffffff


	//   ....[56]....
        /*05d4*/ 	.word	0xffffffff


	//   ....[57]....
        /*05d8*/ 	.word	0xffffffff


	//   ....[58]....
        /*05dc*/ 	.word	0xffffffff


	//   ....[59]....
        /*05e0*/ 	.word	0xffffffff


	//   ....[60]....
        /*05e4*/ 	.word	0xffffffff


	//   ....[61]....
        /*05e8*/ 	.word	0xffffffff


	//   ....[62]....
        /*05ec*/ 	.word	0xffffffff


	//   ....[63]....
        /*05f0*/ 	.word	0xffffffff


	//   ....[64]....
        /*05f4*/ 	.word	0xffffffff


	//   ....[65]....
        /*05f8*/ 	.word	0xffffffff


	//   ....[66]....
        /*05fc*/ 	.word	0xffffffff


	//   ....[67]....
        /*0600*/ 	.word	0xffffffff


	//   ....[68]....
        /*0604*/ 	.word	0xffffffff


	//   ....[69]....
        /*0608*/ 	.word	0xffffffff


	//   ....[70]....
        /*060c*/ 	.word	0xffffffff


	//   ....[71]....
        /*0610*/ 	.word	0xffffffff


	//   ....[72]....
        /*0614*/ 	.word	0xffffffff


	//   ....[73]....
        /*0618*/ 	.word	0xffffffff


	//   ....[74]....
        /*061c*/ 	.word	0xffffffff


	//   ....[75]....
        /*0620*/ 	.word	0xffffffff


	//   ....[76]....
        /*0624*/ 	.word	0xffffffff


	//   ....[77]....
        /*0628*/ 	.word	0xffffffff


	//   ....[78]....
        /*062c*/ 	.word	0xffffffff


	//   ....[79]....
        /*0630*/ 	.word	0xffffffff


	//   ....[80]....
        /*0634*/ 	.word	0xffffffff


	//   ....[81]....
        /*0638*/ 	.word	0xffffffff


	//   ....[82]....
        /*063c*/ 	.word	0xffffffff


	//   ....[83]....
        /*0640*/ 	.word	0xffffffff


	//   ....[84]....
        /*0644*/ 	.word	0xffffffff


	//   ....[85]....
        /*0648*/ 	.word	0xffffffff


	//   ....[86]....
        /*064c*/ 	.word	0xffffffff


	//   ....[87]....
        /*0650*/ 	.word	0xffffffff


	//   ....[88]....
        /*0654*/ 	.word	0xffffffff


	//   ....[89]....
        /*0658*/ 	.word	0xffffffff


	//   ....[90]....
        /*065c*/ 	.word	0xffffffff


	//   ....[91]....
        /*0660*/ 	.word	0xffffffff


	//   ....[92]....
        /*0664*/ 	.word	0xffffffff


	//   ....[93]....
        /*0668*/ 	.word	0xffffffff


	//   ....[94]....
        /*066c*/ 	.word	0xffffffff


	//   ....[95]....
        /*0670*/ 	.word	0xffffffff


	//   ....[96]....
        /*0674*/ 	.word	0xffffffff


	//   ....[97]....
        /*0678*/ 	.word	0xffffffff


	//   ....[98]....
        /*067c*/ 	.word	0xffffffff


	//   ....[99]....
        /*0680*/ 	.word	0x0500000f


	//   ....[100]....
        /*0684*/ 	.word	0x0500000f


	//   ....[101]....
        /*0688*/ 	.word	0x0500000f


	//   ....[102]....
        /*068c*/ 	.word	0x0500000f


	//   ....[103]....
        /*0690*/ 	.word	0x0500000f


	//   ....[104]....
        /*0694*/ 	.word	0x0500000f


	//   ....[105]....
        /*0698*/ 	.word	0x0500000f


	//   ....[106]....
        /*069c*/ 	.word	0x0500000f


	//   ....[107]....
        /*06a0*/ 	.word	0x0500000f


	//   ....[108]....
        /*06a4*/ 	.word	0x0500000f


	//   ....[109]....
        /*06a8*/ 	.word	0x0500000f


	//   ....[110]....
        /*06ac*/ 	.word	0x0500000f


	//   ....[111]....
        /*06b0*/ 	.word	0x0500000f


	//   ....[112]....
        /*06b4*/ 	.word	0x0500000f


	//   ....[113]....
        /*06b8*/ 	.word	0x0500000f


	//   ....[114]....
        /*06bc*/ 	.word	0x0500000f


	//   ....[115]....
        /*06c0*/ 	.word	0x0500000f


	//   ....[116]....
        /*06c4*/ 	.word	0x0500000f


	//   ....[117]....
        /*06c8*/ 	.word	0x0500000f


	//   ....[118]....
        /*06cc*/ 	.word	0x0500000f


	//   ....[119]....
        /*06d0*/ 	.word	0x0500000f


	//   ....[120]....
        /*06d4*/ 	.word	0x0500000f


	//   ....[121]....
        /*06d8*/ 	.word	0x0500000f


	//   ....[122]....
        /*06dc*/ 	.word	0x0500000f


	//   ....[123]....
        /*06e0*/ 	.word	0x0500000f


	//   ....[124]....
        /*06e4*/ 	.word	0x0500000f


	//   ....[125]....
        /*06e8*/ 	.word	0x0500000f


	//   ....[126]....
        /*06ec*/ 	.word	0x0500000f


	//   ....[127]....
        /*06f0*/ 	.word	0x0500000f


	//   ....[128]....
        /*06f4*/ 	.word	0x0500000f


	//   ....[129]....
        /*06f8*/ 	.word	0x0500000f


	//   ....[130]....
        /*06fc*/ 	.word	0x0500000f


	//   ....[131]....
        /*0700*/ 	.word	0x0500000f


	//   ....[132]....
        /*0704*/ 	.word	0x0500000f


	//   ....[133]....
        /*0708*/ 	.word	0x0500000f


	//----- nvinfo : EIATTR_COOP_GROUP_INSTR_OFFSETS
	.align		4
.L_1173:
        /*070c*/ 	.byte	0x04, 0x28
        /*070e*/ 	.short	(.L_1175 - .L_1174)


	//   ....[0]....
.L_1174:
        /*0710*/ 	.word	0x00000060


	//   ....[1]....
        /*0714*/ 	.word	0x00000130


	//   ....[2]....
        /*0718*/ 	.word	0x000001e0


	//   ....[3]....
        /*071c*/ 	.word	0x000003a0


	//   ....[4]....
        /*0720*/ 	.word	0x00000500


	//   ....[5]....
        /*0724*/ 	.word	0x00000620


	//   ....[6]....
        /*0728*/ 	.word	0x00000780


	//   ....[7]....
        /*072c*/ 	.word	0x000014f0


	//   ....[8]....
        /*0730*/ 	.word	0x00002060


	//   ....[9]....
        /*0734*/ 	.word	0x000021a0


	//   ....[10]....
        /*0738*/ 	.word	0x00002b00


	//   ....[11]....
        /*073c*/ 	.word	0x00002b70


	//   ....[12]....
        /*0740*/ 	.word	0x000035f0


	//   ....[13]....
        /*0744*/ 	.word	0x00003660


	//   ....[14]....
        /*0748*/ 	.word	0x00004fa0


	//   ....[15]....
        /*074c*/ 	.word	0x000051d0


	//   ....[16]....
        /*0750*/ 	.word	0x000059f0


	//   ....[17]....
        /*0754*/ 	.word	0x00005af0


	//   ....[18]....
        /*0758*/ 	.word	0x00006380


	//   ....[19]....
        /*075c*/ 	.word	0x000063d0


	//   ....[20]....
        /*0760*/ 	.word	0x00008700


	//   ....[21]....
        /*0764*/ 	.word	0x00008740


	//   ....[22]....
        /*0768*/ 	.word	0x000089a0


	//   ....[23]....
        /*076c*/ 	.word	0x00008a40


	//   ....[24]....
        /*0770*/ 	.word	0x00009d70


	//   ....[25]....
        /*0774*/ 	.word	0x00009da0


	//   ....[26]....
        /*0778*/ 	.word	0x00009e90


	//   ....[27]....
        /*077c*/ 	.word	0x00009eb0


	//   ....[28]....
        /*0780*/ 	.word	0x0000b0f0


	//   ....[29]....
        /*0784*/ 	.word	0x0000b130


	//   ....[30]....
        /*0788*/ 	.word	0x0000b170


	//   ....[31]....
        /*078c*/ 	.word	0x0000b1a0


	//   ....[32]....
        /*0790*/ 	.word	0x0000b700


	//   ....[33]....
        /*0794*/ 	.word	0x0000b740


	//   ....[34]....
        /*0798*/ 	.word	0x0000b800


	//   ....[35]....
        /*079c*/ 	.word	0x0000b820


	//   ....[36]....
        /*07a0*/ 	.word	0x0000b8e0


	//   ....[37]....
        /*07a4*/ 	.word	0x0000b900


	//   ....[38]....
        /*07a8*/ 	.word	0x0000b9d0


	//   ....[39]....
        /*07ac*/ 	.word	0x0000b9f0


	//   ....[40]....
        /*07b0*/ 	.word	0x0000c210


	//   ....[41]....
        /*07b4*/ 	.word	0x0000c230


	//   ....[42]....
        /*07b8*/ 	.word	0x0000c2f0


	//   ....[43]....
        /*07bc*/ 	.word	0x0000c310


	//   ....[44]....
        /*07c0*/ 	.word	0x0000c3d0


	//   ....[45]....
        /*07c4*/ 	.word	0x0000c3f0


	//   ....[46]....
        /*07c8*/ 	.word	0x0000c4c0


	//   ....[47]....
        /*07cc*/ 	.word	0x0000c4e0


	//   ....[48]....
        /*07d0*/ 	.word	0x0000c620


	//   ....[49]....
        /*07d4*/ 	.word	0x0000c7f0


	//   ....[50]....
        /*07d8*/ 	.word	0x0000c820


	//   ....[51]....
        /*07dc*/ 	.word	0x0000c850


	//   ....[52]....
        /*07e0*/ 	.word	0x0000c880


	//   ....[53]....
        /*07e4*/ 	.word	0x0000c8b0


	//   ....[54]....
        /*07e8*/ 	.word	0x0000c8e0


	//   ....[55]....
        /*07ec*/ 	.word	0x0000ca50


	//   ....[56]....
        /*07f0*/ 	.word	0x0000ca80


	//   ....[57]....
        /*07f4*/ 	.word	0x0000cab0


	//   ....[58]....
        /*07f8*/ 	.word	0x0000cae0


	//   ....[59]....
        /*07fc*/ 	.word	0x0000cb10


	//   ....[60]....
        /*0800*/ 	.word	0x0000cb40


	//   ....[61]....
        /*0804*/ 	.word	0x0000cbe0


	//   ....[62]....
        /*0808*/ 	.word	0x0000cc40


	//   ....[63]....
        /*080c*/ 	.word	0x0000ccd0


	//   ....[64]....
        /*0810*/ 	.word	0x0000df50


	//   ....[65]....
        /*0814*/ 	.word	0x0000eb30


	//   ....[66]....
        /*0818*/ 	.word	0x0000eb40


	//   ....[67]....
        /*081c*/ 	.word	0x0000eb50


	//   ....[68]....
        /*0820*/ 	.word	0x0000ebc0


	//   ....[69]....
        /*0824*/ 	.word	0x0000ecc0


	//   ....[70]....
        /*0828*/ 	.word	0x0000ece0


	//   ....[71]....
        /*082c*/ 	.word	0x0000ed70


	//   ....[72]....
        /*0830*/ 	.word	0x0000ed90


	//   ....[73]....
        /*0834*/ 	.word	0x0000ee20


	//   ....[74]....
        /*0838*/ 	.word	0x0000ee40


	//   ....[75]....
        /*083c*/ 	.word	0x0000eed0


	//   ....[76]....
        /*0840*/ 	.word	0x0000eef0


	//   ....[77]....
        /*0844*/ 	.word	0x0000ef80


	//   ....[78]....
        /*0848*/ 	.word	0x0000efa0


	//   ....[79]....
        /*084c*/ 	.word	0x0000efb0


	//   ....[80]....
        /*0850*/ 	.word	0x0000efc0


	//   ....[81]....
        /*0854*/ 	.word	0x00011940


	//   ....[82]....
        /*0858*/ 	.word	0x000119a0


	//   ....[83]....
        /*085c*/ 	.word	0x000119d0


	//   ....[84]....
        /*0860*/ 	.word	0x000119e0


	//   ....[85]....
        /*0864*/ 	.word	0x00011a10


	//   ....[86]....
        /*0868*/ 	.word	0x00011a40


	//   ....[87]....
        /*086c*/ 	.word	0x00011a70


	//   ....[88]....
        /*0870*/ 	.word	0x00011aa0


	//   ....[89]....
        /*0874*/ 	.word	0x00011c20


	//   ....[90]....
        /*0878*/ 	.word	0x00011c50


	//   ....[91]....
        /*087c*/ 	.word	0x00011c80


	//   ....[92]....
        /*0880*/ 	.word	0x00011cb0


	//   ....[93]....
        /*0884*/ 	.word	0x00011ce0


	//   ....[94]....
        /*0888*/ 	.word	0x00011d10


	//   ....[95]....
        /*088c*/ 	.word	0x00011dd0


	//   ....[96]....
        /*0890*/ 	.word	0x00011df0


	//   ....[97]....
        /*0894*/ 	.word	0x00011e60


	//   ....[98]....
        /*0898*/ 	.word	0x00012520


	//   ....[99]....
        /*089c*/ 	.word	0x00012af0


	//   ....[100]....
        /*08a0*/ 	.word	0x00012c70


	//   ....[101]....
        /*08a4*/ 	.word	0x00012cd0


	//   ....[102]....
        /*08a8*/ 	.word	0x00012d60


	//   ....[103]....
        /*08ac*/ 	.word	0x00012e00


	//   ....[104]....
        /*08b0*/ 	.word	0x00012ed0


	//   ....[105]....
        /*08b4*/ 	.word	0x00012ff0


	//   ....[106]....
        /*08b8*/ 	.word	0x00013050


	//   ....[107]....
        /*08bc*/ 	.word	0x00013160


	//   ....[108]....
        /*08c0*/ 	.word	0x000131c0


	//   ....[109]....
        /*08c4*/ 	.word	0x000132d0


	//   ....[110]....
        /*08c8*/ 	.word	0x00013330


	//   ....[111]....
        /*08cc*/ 	.word	0x00013440


	//   ....[112]....
        /*08d0*/ 	.word	0x000134a0


	//   ....[113]....
        /*08d4*/ 	.word	0x000135a0


	//   ....[114]....
        /*08d8*/ 	.word	0x00013600


	//   ....[115]....
        /*08dc*/ 	.word	0x000136a0


	//   ....[116]....
        /*08e0*/ 	.word	0x00013a20


	//   ....[117]....
        /*08e4*/ 	.word	0x00013ac0


	//   ....[118]....
        /*08e8*/ 	.word	0x00013be0


	//   ....[119]....
        /*08ec*/ 	.word	0x00013c50


	//   ....[120]....
        /*08f0*/ 	.word	0x00013cc0


	//   ....[121]....
        /*08f4*/ 	.word	0x00013d30


	//   ....[122]....
        /*08f8*/ 	.word	0x00013da0


	//   ....[123]....
        /*08fc*/ 	.word	0x00013e20


	//   ....[124]....
        /*0900*/ 	.word	0x00013eb0


	//   ....[125]....
        /*0904*/ 	.word	0x00013f50


	//   ....[126]....
        /*0908*/ 	.word	0x00013fc0


	//   ....[127]....
        /*090c*/ 	.word	0x00014030


	//   ....[128]....
        /*0910*/ 	.word	0x000140a0


	//   ....[129]....
        /*0914*/ 	.word	0x00014120


	//   ....[130]....
        /*0918*/ 	.word	0x00014190


	//   ....[131]....
        /*091c*/ 	.word	0x00014230


	//   ....[132]....
        /*0920*/ 	.word	0x000142c0


	//   ....[133]....
        /*0924*/ 	.word	0x000143f0


	//----- nvinfo : EIATTR_REG_RECONFIG
	.align		4
.L_1175:
        /*0928*/ 	.byte	0x01, 0x54
	.zero		2


	//----- nvinfo : EIATTR_SYSCALL_OFFSETS
	.align		4
        /*092c*/ 	.byte	0x04, 0x46
        /*092e*/ 	.short	(.L_1177 - .L_1176)


	//   ....[0]....
.L_1176:
        /*0930*/ 	.word	0x000016d0


	//   ....[1]....
        /*0934*/ 	.word	0x0000db50


	//   ....[2]....
        /*0938*/ 	.word	0x0000dcb0


	//   ....[3]....
        /*093c*/ 	.word	0x0000ddb0


	//   ....[4]....
        /*0940*/ 	.word	0x0000e730


	//----- nvinfo : EIATTR_MBARRIER_INSTR_OFFSETS
	.align		4
.L_1177:
        /*0944*/ 	.byte	0x04, 0x39
        /*0946*/ 	.short	(.L_1179 - .L_1178)


	//   ....[0]....
.L_1178:
        /*0948*/ 	.word	0x00000250
        /*094c*/ 	.word	0x000000ff
        /*0950*/ 	.word	0x00028800
        /*0954*/ 	.short	0x0100
        /*0956*/ 	.byte	0x08
	.zero		1


	//   ....[1]....
        /*0958*/ 	.word	0x00000260
        /*095c*/ 	.word	0x000000ff
        /*0960*/ 	.word	0x00028820
        /*0964*/ 	.short	0x0100
        /*0966*/ 	.byte	0x08
	.zero		1


	//   ....[2]....
        /*0968*/ 	.word	0x00000350
        /*096c*/ 	.word	0x000000ff
        /*0970*/ 	.word	0x00028830
        /*0974*/ 	.short	0x0100
        /*0976*/ 	.byte	0x08
	.zero		1


	//   ....[3]....
        /*0978*/ 	.word	0x00000360
        /*097c*/ 	.word	0x000000ff
        /*0980*/ 	.word	0x00028840
        /*0984*/ 	.short	0x0100
        /*0986*/ 	.byte	0x08
	.zero		1


	//   ....[4]....
        /*0988*/ 	.word	0x00000370
        /*098c*/ 	.word	0x000000ff
        /*0990*/ 	.word	0x00028838
        /*0994*/ 	.short	0x0100
        /*0996*/ 	.byte	0x08
	.zero		1


	//   ....[5]....
        /*0998*/ 	.word	0x00000380
        /*099c*/ 	.word	0x000000ff
        /*09a0*/ 	.word	0x00028848
        /*09a4*/ 	.short	0x0100
        /*09a6*/ 	.byte	0x08
	.zero		1


	//   ....[6]....
        /*09a8*/ 	.word	0x000004b0
        /*09ac*/ 	.word	0x000000ff
        /*09b0*/ 	.word	0x00028850
        /*09b4*/ 	.short	0x0100
        /*09b6*/ 	.byte	0x08
	.zero		1


	//   ....[7]....
        /*09b8*/ 	.word	0x000004c0
        /*09bc*/ 	.word	0x000000ff
        /*09c0*/ 	.word	0x00028860
        /*09c4*/ 	.short	0x0100
        /*09c6*/ 	.byte	0x08
	.zero		1


	//   ....[8]....
        /*09c8*/ 	.word	0x000004d0
        /*09cc*/ 	.word	0x000000ff
        /*09d0*/ 	.word	0x00028858
        /*09d4*/ 	.short	0x0100
        /*09d6*/ 	.byte	0x08
	.zero		1


	//   ....[9]....
        /*09d8*/ 	.word	0x000004e0
        /*09dc*/ 	.word	0x000000ff
        /*09e0*/ 	.word	0x00028868
        /*09e4*/ 	.short	0x0100
        /*09e6*/ 	.byte	0x08
	.zero		1


	//   ....[10]....
        /*09e8*/ 	.word	0x000005d0
        /*09ec*/ 	.word	0x000000ff
        /*09f0*/ 	.word	0x00028870
        /*09f4*/ 	.short	0x0100
        /*09f6*/ 	.byte	0x06
	.zero		1


	//   ....[11]....
        /*09f8*/ 	.word	0x000005e0
        /*09fc*/ 	.word	0x000000ff
        /*0a00*/ 	.word	0x00028880
        /*0a04*/ 	.short	0x0100
        /*0a06*/ 	.byte	0x06
	.zero		1


	//   ....[12]....
        /*0a08*/ 	.word	0x000005f0
        /*0a0c*/ 	.word	0x000000ff
        /*0a10*/ 	.word	0x00028878
        /*0a14*/ 	.short	0x0100
        /*0a16*/ 	.byte	0x06
	.zero		1


	//   ....[13]....
        /*0a18*/ 	.word	0x00000600
        /*0a1c*/ 	.word	0x000000ff
        /*0a20*/ 	.word	0x00028888
        /*0a24*/ 	.short	0x0100
        /*0a26*/ 	.byte	0x06
	.zero		1


	//   ....[14]....
        /*0a28*/ 	.word	0x00000730
        /*0a2c*/ 	.word	0x000000ff
        /*0a30*/ 	.word	0x00028890
        /*0a34*/ 	.short	0x0100
        /*0a36*/ 	.byte	0x08
	.zero		1


	//   ....[15]....
        /*0a38*/ 	.word	0x00000740
        /*0a3c*/ 	.word	0x000000ff
        /*0a40*/ 	.word	0x000288a0
        /*0a44*/ 	.short	0x0100
        /*0a46*/ 	.byte	0x08
	.zero		1


	//   ....[16]....
        /*0a48*/ 	.word	0x00000750
        /*0a4c*/ 	.word	0x000000ff
        /*0a50*/ 	.word	0x00028898
        /*0a54*/ 	.short	0x0100
        /*0a56*/ 	.byte	0x08
	.zero		1


	//   ....[17]....
        /*0a58*/ 	.word	0x00000760
        /*0a5c*/ 	.word	0x000000ff
        /*0a60*/ 	.word	0x000288a8
        /*0a64*/ 	.short	0x0100
        /*0a66*/ 	.byte	0x08
	.zero		1


	//   ....[18]....
        /*0a68*/ 	.word	0x00000890
        /*0a6c*/ 	.word	0x000000ff
        /*0a70*/ 	.word	0x000288b0
        /*0a74*/ 	.short	0x0100
        /*0a76*/ 	.byte	0x08
	.zero		1


	//   ....[19]....
        /*0a78*/ 	.word	0x000008a0
        /*0a7c*/ 	.word	0x000000ff
        /*0a80*/ 	.word	0x000288c0
        /*0a84*/ 	.short	0x0100
        /*0a86*/ 	.byte	0x08
	.zero		1


	//   ....[20]....
        /*0a88*/ 	.word	0x000008b0
        /*0a8c*/ 	.word	0x000000ff
        /*0a90*/ 	.word	0x000288b8
        /*0a94*/ 	.short	0x0100
        /*0a96*/ 	.byte	0x08
	.zero		1


	//   ....[21]....
        /*0a98*/ 	.word	0x000008c0
        /*0a9c*/ 	.word	0x000000ff
        /*0aa0*/ 	.word	0x000288c8
        /*0aa4*/ 	.short	0x0100
        /*0aa6*/ 	.byte	0x08
	.zero		1


	//   ....[22]....
        /*0aa8*/ 	.word	0x00001730
        /*0aac*/ 	.word	0x000000ff
        /*0ab0*/ 	.word	0x00028800
        /*0ab4*/ 	.short	0x010a
        /*0ab6*/ 	.byte	0x26
	.zero		1


	//   ....[23]....
        /*0ab8*/ 	.word	0x000017b0
        /*0abc*/ 	.word	0x00000000
        /*0ac0*/ 	.word	0x00028830
        /*0ac4*/ 	.short	0x010a
        /*0ac6*/ 	.byte	0x3f
	.zero		1


	//   ....[24]....
        /*0ac8*/ 	.word	0x00001810
        /*0acc*/ 	.word	0x00000000
        /*0ad0*/ 	.word	0x00028830
        /*0ad4*/ 	.short	0x010a
        /*0ad6*/ 	.byte	0x3f
	.zero		1


	//   ....[25]....
        /*0ad8*/ 	.word	0x000024b0
        /*0adc*/ 	.word	0x00000000
        /*0ae0*/ 	.word	0x00000000
        /*0ae4*/ 	.short	0x0101
        /*0ae6*/ 	.byte	0x3f
	.zero		1


	//   ....[26]....
        /*0ae8*/ 	.word	0x00004420
        /*0aec*/ 	.word	0x000000ff
        /*0af0*/ 	.word	0x00028830
        /*0af4*/ 	.short	0x010a
        /*0af6*/ 	.byte	0x06
	.zero		1


	//   ....[27]....
        /*0af8*/ 	.word	0x00004460
        /*0afc*/ 	.word	0x000000ff
        /*0b00*/ 	.word	0x00028830
        /*0b04*/ 	.short	0x010a
        /*0b06*/ 	.byte	0x06
	.zero		1


	//   ....[28]....
        /*0b08*/ 	.word	0x000047a0
        /*0b0c*/ 	.word	0x000000ff
        /*0b10*/ 	.word	0x00028850
        /*0b14*/ 	.short	0x010a
        /*0b16*/ 	.byte	0x06
	.zero		1


	//   ....[29]....
        /*0b18*/ 	.word	0x000047e0
        /*0b1c*/ 	.word	0x000000ff
        /*0b20*/ 	.word	0x00028850
        /*0b24*/ 	.short	0x010a
        /*0b26*/ 	.byte	0x06
	.zero		1


	//   ....[30]....
        /*0b28*/ 	.word	0x000067d0
        /*0b2c*/ 	.word	0x00000034
        /*0b30*/ 	.word	0x00000000
        /*0b34*/ 	.short	0x0101
        /*0b36*/ 	.byte	0x3f
	.zero		1


	//   ....[31]....
        /*0b38*/ 	.word	0x000069b0
        /*0b3c*/ 	.word	0x00000034
        /*0b40*/ 	.word	0x00000000
        /*0b44*/ 	.short	0x0101
        /*0b46*/ 	.byte	0x3f
	.zero		1


	//   ....[32]....
        /*0b48*/ 	.word	0x00007580
        /*0b4c*/ 	.word	0x000000ff
        /*0b50*/ 	.word	0x00028830
        /*0b54*/ 	.short	0x010a
        /*0b56*/ 	.byte	0x06
	.zero		1


	//   ....[33]....
        /*0b58*/ 	.word	0x000075c0
        /*0b5c*/ 	.word	0x000000ff
        /*0b60*/ 	.word	0x00028830
        /*0b64*/ 	.short	0x010a
        /*0b66*/ 	.byte	0x06
	.zero		1


	//   ....[34]....
        /*0b68*/ 	.word	0x00007900
        /*0b6c*/ 	.word	0x000000ff
        /*0b70*/ 	.word	0x00028850
        /*0b74*/ 	.short	0x010a
        /*0b76*/ 	.byte	0x06
	.zero		1


	//   ....[35]....
        /*0b78*/ 	.word	0x00007940
        /*0b7c*/ 	.word	0x000000ff
        /*0b80*/ 	.word	0x00028850
        /*0b84*/ 	.short	0x010a
        /*0b86*/ 	.byte	0x06
	.zero		1


	//   ....[36]....
        /*0b88*/ 	.word	0x00009240
        /*0b8c*/ 	.word	0x0000001f
        /*0b90*/ 	.word	0x00000000
        /*0b94*/ 	.short	0x0101
        /*0b96*/ 	.byte	0x3f
	.zero		1


	//   ....[37]....
        /*0b98*/ 	.word	0x000093f0
        /*0b9c*/ 	.word	0x00000021
        /*0ba0*/ 	.word	0x00000000
        /*0ba4*/ 	.short	0x0101
        /*0ba6*/ 	.byte	0x3f
	.zero		1


	//   ....[38]....
        /*0ba8*/ 	.word	0x00009ce0
        /*0bac*/ 	.word	0x000000ff
        /*0bb0*/ 	.word	0x00028850
        /*0bb4*/ 	.short	0x010a
        /*0bb6*/ 	.byte	0x05
	.zero		1


	//   ....[39]....
        /*0bb8*/ 	.word	0x00009d20
        /*0bbc*/ 	.word	0x000000ff
        /*0bc0*/ 	.word	0x00028850
        /*0bc4*/ 	.short	0x010a
        /*0bc6*/ 	.byte	0x05
	.zero		1


	//   ....[40]....
        /*0bc8*/ 	.word	0x0000a240
        /*0bcc*/ 	.word	0x00000004
        /*0bd0*/ 	.word	0x00000000
        /*0bd4*/ 	.short	0x0101
        /*0bd6*/ 	.byte	0x3f
	.zero		1


	//   ....[41]....
        /*0bd8*/ 	.word	0x0000b730
        /*0bdc*/ 	.word	0x00000014
        /*0be0*/ 	.word	0x00000000
        /*0be4*/ 	.short	0x0101
        /*0be6*/ 	.byte	0x3f
	.zero		1


	//   ....[42]....
        /*0be8*/ 	.word	0x0000e1e0
        /*0bec*/ 	.word	0x00000000
        /*0bf0*/ 	.word	0x00028840
        /*0bf4*/ 	.short	0x010a
        /*0bf6*/ 	.byte	0x3f
	.zero		1


	//   ....[43]....
        /*0bf8*/ 	.word	0x0000f120
        /*0bfc*/ 	.word	0x00000008
        /*0c00*/ 	.word	0x00028800
        /*0c04*/ 	.short	0x0107
        /*0c06*/ 	.byte	0x3f
	.zero		1


	//   ....[44]....
        /*0c08*/ 	.word	0x0000f230
        /*0c0c*/ 	.word	0x00000002
        /*0c10*/ 	.word	0x00028800
        /*0c14*/ 	.short	0x0101
        /*0c16*/ 	.byte	0x3f
	.zero		1


	//   ....[45]....
        /*0c18*/ 	.word	0x0000f250
        /*0c1c*/ 	.word	0x00000002
        /*0c20*/ 	.word	0x00028820
        /*0c24*/ 	.short	0x010a
        /*0c26*/ 	.byte	0x3f
	.zero		1


	//   ....[46]....
        /*0c28*/ 	.word	0x0000f5b0
        /*0c2c*/ 	.word	0x00000002
        /*0c30*/ 	.word	0x00028840
        /*0c34*/ 	.short	0x010a
        /*0c36*/ 	.byte	0x3f
	.zero		1


	//   ....[47]....
        /*0c38*/ 	.word	0x0000f970
        /*0c3c*/ 	.word	0x00000002
        /*0c40*/ 	.word	0x00000060
        /*0c44*/ 	.short	0x010a
        /*0c46*/ 	.byte	0x3f
	.zero		1


	//   ....[48]....
        /*0c48*/ 	.word	0x00010040
        /*0c4c*/ 	.word	0x00000003
        /*0c50*/ 	.word	0x00028840
        /*0c54*/ 	.short	0x010a
        /*0c56*/ 	.byte	0x3f
	.zero		1


	//   ....[49]....
        /*0c58*/ 	.word	0x00010400
        /*0c5c*/ 	.word	0x00000002
        /*0c60*/ 	.word	0x00000060
        /*0c64*/ 	.short	0x010a
        /*0c66*/ 	.byte	0x3f
	.zero		1


	//   ....[50]....
        /*0c68*/ 	.word	0x00010a20
        /*0c6c*/ 	.word	0x00000002
        /*0c70*/ 	.word	0x00028840
        /*0c74*/ 	.short	0x010a
        /*0c76*/ 	.byte	0x3f
	.zero		1


	//   ....[51]....
        /*0c78*/ 	.word	0x00010de0
        /*0c7c*/ 	.word	0x00000002
        /*0c80*/ 	.word	0x00000060
        /*0c84*/ 	.short	0x010a
        /*0c86*/ 	.byte	0x3f
	.zero		1


	//   ....[52]....
        /*0c88*/ 	.word	0x00011390
        /*0c8c*/ 	.word	0x00000000
        /*0c90*/ 	.word	0x00028860
        /*0c94*/ 	.short	0x010a
        /*0c96*/ 	.byte	0x3f
	.zero		1


	//   ....[53]....
        /*0c98*/ 	.word	0x000124a0
        /*0c9c*/ 	.word	0x00000000
        /*0ca0*/ 	.word	0x00028820
        /*0ca4*/ 	.short	0x010a
        /*0ca6*/ 	.byte	0x3f
	.zero		1


	//   ....[54]....
        /*0ca8*/ 	.word	0x00012660
        /*0cac*/ 	.word	0x00000006
        /*0cb0*/ 	.word	0x00000000
        /*0cb4*/ 	.short	0x010a
        /*0cb6*/ 	.byte	0x3f
	.zero		1


	//   ....[55]....
        /*0cb8*/ 	.word	0x000126d0
        /*0cbc*/ 	.word	0x00000007
        /*0cc0*/ 	.word	0x00000000
        /*0cc4*/ 	.short	0x010a
        /*0cc6*/ 	.byte	0x3f
	.zero		1


	//   ....[56]....
        /*0cc8*/ 	.word	0x00012740
        /*0ccc*/ 	.word	0x00000004
        /*0cd0*/ 	.word	0x00000000
        /*0cd4*/ 	.short	0x010a
        /*0cd6*/ 	.byte	0x3f
	.zero		1


	//   ....[57]....
        /*0cd8*/ 	.word	0x00012770
        /*0cdc*/ 	.word	0x00000003
        /*0ce0*/ 	.word	0x00000000
        /*0ce4*/ 	.short	0x010a
        /*0ce6*/ 	.byte	0x3f
	.zero		1


	//   ....[58]....
        /*0ce8*/ 	.word	0x000127e0
        /*0cec*/ 	.word	0x00000003
        /*0cf0*/ 	.word	0x00028800
        /*0cf4*/ 	.short	0x010a
        /*0cf6*/ 	.byte	0x3f
	.zero		1


	//   ....[59]....
        /*0cf8*/ 	.word	0x00012830
        /*0cfc*/ 	.word	0x00000000
        /*0d00*/ 	.word	0x00028830
        /*0d04*/ 	.short	0x010a
        /*0d06*/ 	.byte	0x3f
	.zero		1


	//   ....[60]....
        /*0d08*/ 	.word	0x00012890
        /*0d0c*/ 	.word	0x00000009
        /*0d10*/ 	.word	0x00028830
        /*0d14*/ 	.short	0x010a
        /*0d16*/ 	.byte	0x3f
	.zero		1


	//   ....[61]....
        /*0d18*/ 	.word	0x000128f0
        /*0d1c*/ 	.word	0x00000009
        /*0d20*/ 	.word	0x00028850
        /*0d24*/ 	.short	0x010a
        /*0d26*/ 	.byte	0x3f
	.zero		1


	//   ....[62]....
        /*0d28*/ 	.word	0x00012950
        /*0d2c*/ 	.word	0x00000008
        /*0d30*/ 	.word	0x00028830
        /*0d34*/ 	.short	0x010a
        /*0d36*/ 	.byte	0x3f
	.zero		1


	//   ....[63]....
        /*0d38*/ 	.word	0x000129b0
        /*0d3c*/ 	.word	0x00000008
        /*0d40*/ 	.word	0x00028850
        /*0d44*/ 	.short	0x010a
        /*0d46*/ 	.byte	0x3f
	.zero		1


	//   ....[64]....
        /*0d48*/ 	.word	0x00012a10
        /*0d4c*/ 	.word	0x00000005
        /*0d50*/ 	.word	0x00028850
        /*0d54*/ 	.short	0x010a
        /*0d56*/ 	.byte	0x3f
	.zero		1


	//   ....[65]....
        /*0d58*/ 	.word	0x00012bb0
        /*0d5c*/ 	.word	0x00000000
        /*0d60*/ 	.word	0x00028840
        /*0d64*/ 	.short	0x010a
        /*0d66*/ 	.byte	0x3f
	.zero		1


	//   ....[66]....
        /*0d68*/ 	.word	0x00013740
        /*0d6c*/ 	.word	0x00000002
        /*0d70*/ 	.word	0x00028820
        /*0d74*/ 	.short	0x010a
        /*0d76*/ 	.byte	0x3f
	.zero		1


	//   ....[67]....
        /*0d78*/ 	.word	0x00013790
        /*0d7c*/ 	.word	0x00000002
        /*0d80*/ 	.word	0x00028840
        /*0d84*/ 	.short	0x010a
        /*0d86*/ 	.byte	0x3f
	.zero		1


	//   ....[68]....
        /*0d88*/ 	.word	0x000137e0
        /*0d8c*/ 	.word	0x00000002
        /*0d90*/ 	.word	0x00000060
        /*0d94*/ 	.short	0x010a
        /*0d96*/ 	.byte	0x3f
	.zero		1


	//   ....[69]....
        /*0d98*/ 	.word	0x00013830
        /*0d9c*/ 	.word	0x00000003
        /*0da0*/ 	.word	0x00028840
        /*0da4*/ 	.short	0x010a
        /*0da6*/ 	.byte	0x3f
	.zero		1


	//   ....[70]....
        /*0da8*/ 	.word	0x00013880
        /*0dac*/ 	.word	0x00000002
        /*0db0*/ 	.word	0x00000060
        /*0db4*/ 	.short	0x010a
        /*0db6*/ 	.byte	0x3f
	.zero		1


	//   ....[71]....
        /*0db8*/ 	.word	0x000138d0
        /*0dbc*/ 	.word	0x00000002
        /*0dc0*/ 	.word	0x00028840
        /*0dc4*/ 	.short	0x010a
        /*0dc6*/ 	.byte	0x3f
	.zero		1


	//   ....[72]....
        /*0dc8*/ 	.word	0x00013920
        /*0dcc*/ 	.word	0x00000002
        /*0dd0*/ 	.word	0x00000060
        /*0dd4*/ 	.short	0x010a
        /*0dd6*/ 	.byte	0x3f
	.zero		1


	//   ....[73]....
        /*0dd8*/ 	.word	0x00013970
        /*0ddc*/ 	.word	0x00000000
        /*0de0*/ 	.word	0x00028860
        /*0de4*/ 	.short	0x010a
        /*0de6*/ 	.byte	0x3f
	.zero		1


	//   ....[74]....
        /*0de8*/ 	.word	0x00014310
        /*0dec*/ 	.word	0x00000000
        /*0df0*/ 	.word	0x00028820
        /*0df4*/ 	.short	0x010a
        /*0df6*/ 	.byte	0x3f
	.zero		1


	//   ....[75]....
        /*0df8*/ 	.word	0x000144b0
        /*0dfc*/ 	.word	0x00000006
        /*0e00*/ 	.word	0x00000000
        /*0e04*/ 	.short	0x010a
        /*0e06*/ 	.byte	0x3f
	.zero		1


	//   ....[76]....
        /*0e08*/ 	.word	0x00014500
        /*0e0c*/ 	.word	0x00000007
        /*0e10*/ 	.word	0x00000000
        /*0e14*/ 	.short	0x010a
        /*0e16*/ 	.byte	0x3f
	.zero		1


	//   ....[77]....
        /*0e18*/ 	.word	0x00014550
        /*0e1c*/ 	.word	0x00000004
        /*0e20*/ 	.word	0x00000000
        /*0e24*/ 	.short	0x010a
        /*0e26*/ 	.byte	0x3f
	.zero		1


	//----- nvinfo : EIATTR_NUM_MBARRIERS
	.align		4
.L_1179:
        /*0e28*/ 	.byte	0x03, 0x38
        /*0e2a*/ 	.short	0x0016


	//----- nvinfo : EIATTR_EXIT_INSTR_OFFSETS
	.align		4
        /*0e2c*/ 	.byte	0x04, 0x1c
        /*0e2e*/ 	.short	(.L_1181 - .L_1180)


	//   ....[0]....
.L_1180:
        /*0e30*/ 	.word	0x00000a70


	//   ....[1]....
        /*0e34*/ 	.word	0x0000c5d0


	//   ....[2]....
        /*0e38*/ 	.word	0x000127c0


	//----- nvinfo : EIATTR_MAX_THREADS
	.align		4
.L_1181:
        /*0e3c*/ 	.byte	0x04, 0x05
        /*0e3e*/ 	.short	(.L_1183 - .L_1182)
.L_1182:
        /*0e40*/ 	.word	0x00000180
        /*0e44*/ 	.word	0x00000001
        /*0e48*/ 	.word	0x00000001


	//----- nvinfo : EIATTR_CRS_STACK_SIZE
	.align		4
.L_1183:
        /*0e4c*/ 	.byte	0x04, 0x1e
        /*0e4e*/ 	.short	(.L_1185 - .L_1184)
.L_1184:
        /*0e50*/ 	.word	0x00000000


	//----- nvinfo : EIATTR_CBANK_PARAM_SIZE
	.align		4
.L_1185:
        /*0e54*/ 	.byte	0x03, 0x19
        /*0e56*/ 	.short	0x0af0


	//----- nvinfo : EIATTR_PARAM_CBANK
	.align		4
        /*0e58*/ 	.byte	0x04, 0x0a
        /*0e5a*/ 	.short	(.L_1187 - .L_1186)
	.align		4
.L_1186:
        /*0e5c*/ 	.word	index@(.nv.constant0._ZN7cutlass13device_kernelIN5flash11enable_sm90INS1_16FlashAttnFwdSm90INS1_25CollectiveMainloopFwdSm90ILi2EN4cute5tupleIJNS5_1CILi1EEES8_S8_EEENS6_IJNS7_ILi128EEESA_SA_EEELi128ENS_6half_tEfNS_4arch4Sm90ELb1ELb0ELb1ELb1ELb0ELb0ELb0ELb1ELb1ELb1ELb0ELb0EEENS1_21CollectiveEpilogueFwdISB_S9_SC_SE_Li256ELb1ELb1ELb0ELb0EEENS1_36VarlenDynamicPersistentTileSchedulerILi128ELi128ELi256ELi128ELb0ELb1ELb1ELb1ELb1ELb1EEEEEEEEEvNT_6ParamsE)
        /*0e60*/ 	.short	0x0210
        /*0e62*/ 	.short	0x0af0


	//----- nvinfo : EIATTR_SW_WAR
	.align		4
.L_1187:
        /*0e64*/ 	.byte	0x04, 0x36
        /*0e66*/ 	.short	(.L_1189 - .L_1188)
.L_1188:
        /*0e68*/ 	.word	0x00000008
.L_1189:


//--------------------- .nv.info._ZN7cutlass13device_kernelIN5flash11enable_sm90INS1_16FlashAttnFwdSm90INS1_25CollectiveMainloopFwdSm90ILi2EN4cute5tupleIJNS5_1CILi1EEES8_S8_EEENS6_IJNS7_ILi128EEESA_SA_EEELi128ENS_6half_tEfNS_4arch4Sm90ELb1ELb0ELb1ELb1ELb0ELb1ELb0ELb1ELb1ELb1ELb0ELb0EEENS1_21CollectiveEpilogueFwdISB_S9_SC_SE_Li256ELb1ELb1ELb0ELb0EEENS1_36VarlenDynamicPersistentTileSchedulerILi128ELi128ELi256ELi128ELb0ELb1ELb1ELb1ELb1ELb1EEEEEEEEEvNT_6ParamsE --------------------------
	.section	.nv.info._ZN7cutlass13device_kernelIN5flash11enable_sm90INS1_16FlashAttnFwdSm90INS1_25CollectiveMainloopFwdSm90ILi2EN4cute5tupleIJNS5_1CILi1EEES8_S8_EEENS6_IJNS7_ILi128EEESA_SA_EEELi128ENS_6half_tEfNS_4arch4Sm90ELb1ELb0ELb1ELb1ELb0ELb1ELb0ELb1ELb1ELb1ELb0ELb0EEENS1_21CollectiveEpilogueFwdISB_S9_SC_SE_Li256ELb1ELb1ELb0ELb0EEENS1_36VarlenDynamicPersistentTileSchedulerILi128ELi128ELi256ELi128ELb0ELb1ELb1ELb1ELb1ELb1EEEEEEEEEvNT_6ParamsE,"",@"SHT_CUDA_INFO"
	.sectionflags	@""
	.align	4


	//----- nvinfo : EIATTR_CUDA_API_VERSION
	.align		4
        /*0000*/ 	.byte	0x04, 0x37
        /*0002*/ 	.short	(.L_1191 - .L_1190)
.L_1190:
        /*0004*/ 	.word	0x00000082


	//----- nvinfo : EIATTR_KPARAM_INFO
	.align		4
.L_1191:
        /*0008*/ 	.byte	0x04, 0x17
        /*000a*/ 	.short	(.L_1193 - .L_1192)
.L_1192:
        /*000c*/ 	.word	0x00000000
        /*0010*/ 	.short	0x0000
        /*0012*/ 	.short	0x0070
        /*0014*/ 	.byte	0x00, 0xf0, 0x01, 0x2a


	//----- nvinfo : EIATTR_SPARSE_MMA_MASK
	.align		4
.L_1193:
        /*0018*/ 	.byte	0x03, 0x50
        /*001a*/ 	.short	0x0000


	//----- nvinfo : EIATTR_MAXREG_COUNT
	.align		4
        /*001c*/ 	.byte	0x03, 0x1b
        /*001e*/ 	.short	0x00a8


	//----- nvinfo : EIATTR_NUM_BARRIERS
	.align		4
        /*0020*/ 	.byte	0x02, 0x4c
        /*0022*/ 	.byte	0x10
	.zero		1


	//----- nvinfo : EIATTR_EXTERNS
	.align		4
        /*0024*/ 	.byte	0x04, 0x0f
        /*0026*/ 	.short	(.L_1195 - .L_1194)


	//   ....[0]....
	.align		4
.L_1194:
        /*0028*/ 	.word	index@(__assertfail)


	//----- nvinfo : EIATTR_ANNOTATIONS
	.align		4
.L_1195:
        /*002c*/ 	.byte	0x04, 0x55
        /*002e*/ 	.short	(.L_1197 - .L_1196)


	//   ....[0]....
.L_1196:
        /* <DEDUP_REMOVED lines=103> */


	//----- nvinfo : EIATTR_MERCURY_ISA_VERSION
	.align		4
.L_1197:
        /*0688*/ 	.byte	0x03, 0x5f
        /*068a*/ 	.short	0x0101


	//----- nvinfo : EIATTR_UNUSED_LOAD_BYTE_OFFSET
	.align		4
        /*068c*/ 	.byte	0x04, 0x44
        /*068e*/ 	.short	(.L_1199 - .L_1198)


	//   ....[0]....
.L_1198:
        /*0690*/ 	.word	0x00000ab0
        /*0694*/ 	.word	0x0000fff0


	//   ....[1]....
        /*0698*/ 	.word	0x00016ee0
        /*069c*/ 	.word	0x0000fff0


	//----- nvinfo : EIATTR_INT_WARP_WIDE_INSTR_OFFSETS
	.align		4
.L_1199:
        /*06a0*/ 	.byte	0x04, 0x31
        /*06a2*/ 	.short	(.L_1201 - .L_1200)


	//   ....[0]....
.L_1200:
        /*06a4*/ 	.word	0x00000180


	//   ....[1]....
        /*06a8*/ 	.word	0x00000220


	//   ....[2]....
        /*06ac*/ 	.word	0x00000290


	//   ....[3]....
        /*06b0*/ 	.word	0x0001b700


	//   ....[4]....
        /*06b4*/ 	.word	0x0001b790


	//   ....[5]....
        /*06b8*/ 	.word	0x0001f080


	//   ....[6]....
        /*06bc*/ 	.word	0x0001f0e0


	//----- nvinfo : EIATTR_COOP_GROUP_MASK_REGIDS
	.align		4
.L_1201:
        /*06c0*/ 	.byte	0x04, 0x29
        /*06c2*/ 	.short	(.L_1203 - .L_1202)


	//   ....[0]....
.L_1202:
        /*06c4*/ 	.word	0xffffffff


	//   ....[1]....
        /*06c8*/ 	.word	0xffffffff


	//   ....[2]....
        /*06cc*/ 	.word	0xffffffff


	//   ....[3]....
        /*06d0*/ 	.word	0xffffffff


	//   ....[4]....
        /*06d4*/ 	.word	0xffffffff


	//   ....[5]....
        /*06d8*/ 	.word	0xffffffff


	//   ....[6]....
        /*06dc*/ 	.word	0xffffffff


	//   ....[7]....
        /*06e0*/ 	.word	0xffffffff


	//   ....[8]....
        /*06e4*/ 	.word	0xffffffff


	//   ....[9]....
        /*06e8*/ 	.word	0xffffffff


	//   ....[10]....
        /*06ec*/ 	.word	0xffffffff


	//   ....[11]....
        /*06f0*/ 	.word	0xffffffff


	//   ....[12]....
        /*06f4*/ 	.word	0xffffffff


	//   ....[13]....
        /*06f8*/ 	.word	0xffffffff


	//   ....[14]....
        /*06fc*/ 	.word	0xffffffff


	//   ....[15]....
        /*0700*/ 	.word	0xffffffff


	//   ....[16]....
        /*0704*/ 	.word	0xffffffff


	//   ....[17]....
        /*0708*/ 	.word	0xffffffff


	//   ....[18]....
        /*070c*/ 	.word	0xffffffff


	//   ....[19]....
        /*0710*/ 	.word	0xffffffff


	//   ....[20]....
        /*0714*/ 	.word	0xffffffff


	//   ....[21]....
        /*0718*/ 	.word	0xffffffff


	//   ....[22]....
        /*071c*/ 	.word	0xffffffff


	//   ....[23]....
        /*0720*/ 	.word	0xffffffff


	//   ....[24]....
        /*0724*/ 	.word	0xffffffff


	//   ....[25]....
        /*0728*/ 	.word	0xffffffff


	//   ....[26]....
        /*072c*/ 	.word	0xffffffff


	//   ....[27]....
        /*0730*/ 	.word	0xffffffff


	//   ....[28]....
        /*0734*/ 	.word	0xffffffff


	//   ....[29]....
        /*0738*/ 	.word	0xffffffff


	//   ....[30]....
        /*073c*/ 	.word	0xffffffff


	//   ....[31]....
        /*0740*/ 	.word	0xffffffff


	//   ....[32]....
        /*0744*/ 	.word	0xffffffff


	//   ....[33]....
        /*0748*/ 	.word	0xffffffff


	//   ....[34]....
        /*074c*/ 	.word	0xffffffff


	//   ....[35]....
        /*0750*/ 	.word	0xffffffff


	//   ....[36]....
        /*0754*/ 	.word	0xffffffff


	//   ....[37]....
        /*0758*/ 	.word	0xffffffff


	//   ....[38]....
        /*075c*/ 	.word	0xffffffff


	//   ....[39]....
        /*0760*/ 	.word	0xffffffff


	//   ....[40]....
        /*0764*/ 	.word	0xffffffff


	//   ....[41]....
        /*0768*/ 	.word	0xffffffff


	//   ....[42]....
        /*076c*/ 	.word	0xffffffff


	//   ....[43]....
        /*0770*/ 	.word	0xffffffff


	//   ....[44]....
        /*0774*/ 	.word	0xffffffff


	//   ....[45]....
        /*0778*/ 	.word	0xffffffff


	//   ....[46]....
        /*077c*/ 	.word	0xffffffff


	//   ....[47]....
        /*0780*/ 	.word	0xffffffff


	//   ....[48]....
        /*0784*/ 	.word	0xffffffff


	//   ....[49]....
        /*0788*/ 	.word	0xffffffff


	//   ....[50]....
        /*078c*/ 	.word	0xffffffff


	//   ....[51]....
        /*0790*/ 	.word	0xffffffff


	//   ....[52]....
        /*0794*/ 	.word	0xffffffff


	//   ....[53]....
        /*0798*/ 	.word	0xffffffff


	//   ....[54]....
        /*079c*/ 	.word	0xffffffff


	//   ....[55]....
        /*07a0*/ 	.word	0xffffffff


	//   ....[56]....
        /*07a4*/ 	.word	0xffffffff


	//   ....[57]....
        /*07a8*/ 	.word	0xffffffff


	//   ....[58]....
        /*07ac*/ 	.word	0xffffffff


	//   ....[59]....
        /*07b0*/ 	.word	0xffffffff


	//   ....[60]....
        /*07b4*/ 	.word	0xffffffff


	//   ....[61]....
        /*07b8*/ 	.word	0xffffffff


	//   ....[62]....
        /*07bc*/ 	.word	0xffffffff


	//   ....[63]....
        /*07c0*/ 	.word	0xffffffff


	//   ....[64]....
        /*07c4*/ 	.word	0xffffffff


	//   ....[65]....
        /*07c8*/ 	.word	0xffffffff


	//   ....[66]....
        /*07cc*/ 	.word	0xffffffff


	//   ....[67]....
        /*07d0*/ 	.word	0xffffffff


	//   ....[68]....
        /*07d4*/ 	.word	0xffffffff


	//   ....[69]....
        /*07d8*/ 	.word	0xffffffff


	//   ....[70]....
        /*07dc*/ 	.word	0xffffffff


	//   ....[71]....
        /*07e0*/ 	.word	0xffffffff


	//   ....[72]....
        /*07e4*/ 	.word	0xffffffff


	//   ....[73]....
        /*07e8*/ 	.word	0xffffffff


	//   ....[74]....
        /*07ec*/ 	.word	0xffffffff


	//   ....[75]....
        /*07f0*/ 	.word	0xffffffff


	//   ....[76]....
        /*07f4*/ 	.word	0xffffffff


	//   ....[77]....
        /*07f8*/ 	.word	0xffffffff


	//   ....[78]....
        /*07fc*/ 	.word	0xffffffff


	//   ....[79]....
        /*0800*/ 	.word	0xffffffff


	//   ....[80]....
        /*0804*/ 	.word	0xffffffff


	//   ....[81]....
        /*0808*/ 	.word	0xffffffff


	//   ....[82]....
        /*080c*/ 	.word	0xffffffff


	//   ....[83]....
        /*0810*/ 	.word	0xffffffff


	//   ....[84]....
        /*0814*/ 	.word	0xffffffff


	//   ....[85]....
        /*0818*/ 	.word	0xffffffff


	//   ....[86]....
        /*081c*/ 	.word	0xffffffff


	//   ....[87]....
        /*0820*/ 	.word	0xffffffff


	//   ....[88]....
        /*0824*/ 	.word	0xffffffff


	//   ....[89]....
        /*0828*/ 	.word	0xffffffff


	//   ....[90]....
        /*082c*/ 	.word	0xffffffff


	//   ....[91]....
        /*0830*/ 	.word	0xffffffff


	//   ....[92]....
        /*0834*/ 	.word	0xffffffff


	//   ....[93]....
        /*0838*/ 	.word	0xffffffff


	//   ....[94]....
        /*083c*/ 	.word	0xffffffff


	//   ....[95]....
        /*0840*/ 	.word	0xffffffff


	//   ....[96]....
        /*0844*/ 	.word	0xffffffff


	//   ....[97]....
        /*0848*/ 	.word	0xffffffff


	//   ....[98]....
        /*084c*/ 	.word	0xffffffff


	//   ....[99]....
        /*0850*/ 	.word	0xffffffff


	//   ....[100]....
        /*0854*/ 	.word	0xffffffff


	//   ....[101]....
        /*0858*/ 	.word	0xffffffff


	//   ....[102]....
        /*085c*/ 	.word	0xffffffff


	//   ....[103]....
        /*0860*/ 	.word	0xffffffff


	//   ....[104]....
        /*0864*/ 	.word	0xffffffff


	//   ....[105]....
        /*0868*/ 	.word	0xffffffff


	//   ....[106]....
        /*086c*/ 	.word	0xffffffff


	//   ....[107]....
        /*0870*/ 	.word	0xffffffff


	//   ....[108]....
        /*0874*/ 	.word	0xffffffff


	//   ....[109]....
        /*0878*/ 	.word	0xffffffff


	//   ....[110]....
        /*087c*/ 	.word	0xffffffff


	//   ....[111]....
        /*0880*/ 	.word	0xffffffff


	//   ....[112]....
        /*0884*/ 	.word	0xffffffff


	//   ....[113]....
        /*0888*/ 	.word	0xffffffff


	//   ....[114]....
        /*088c*/ 	.word	0xffffffff


	//   ....[115]....
        /*0890*/ 	.word	0xffffffff


	//   ....[116]....
        /*0894*/ 	.word	0xffffffff


	//   ....[117]....
        /*0898*/ 	.word	0xffffffff


	//   ....[118]....
        /*089c*/ 	.word	0xffffffff


	//   ....[119]....
        /*08a0*/ 	.word	0xffffffff


	//   ....[120]....
        /*08a4*/ 	.word	0xffffffff


	//   ....[121]....
        /*08a8*/ 	.word	0xffffffff


	//   ....[122]....
        /*08ac*/ 	.word	0xffffffff


	//   ....[123]....
        /*08b0*/ 	.word	0xffffffff


	//   ....[124]....
        /*08b4*/ 	.word	0xffffffff


	//   ....[125]....
        /*08b8*/ 	.word	0xffffffff


	//   ....[126]....
        /*08bc*/ 	.word	0xffffffff


	//   ....[127]....
        /*08c0*/ 	.word	0xffffffff


	//   ....[128]....
        /*08c4*/ 	.word	0xffffffff


	//   ....[129]....
        /*08c8*/ 	.word	0xffffffff


	//   ....[130]....
        /*08cc*/ 	.word	0xffffffff


	//   ....[131]....
        /*08d0*/ 	.word	0xffffffff


	//   ....[132]....
        /*08d4*/ 	.word	0x0500000f


	//   ....[133]....
        /*08d8*/ 	.word	0x0500000f


	//   ....[134]....
        /*08dc*/ 	.word	0x0500000f


	//   ....[135]....
        /*08e0*/ 	.word	0x0500000f


	//   ....[136]....
        /*08e4*/ 	.word	0x0500000f


	//   ....[137]....
        /*08e8*/ 	.word	0x0500000f


	//   ....[138]....
        /*08ec*/ 	.word	0x0500000f


	//   ....[139]....
        /*08f0*/ 	.word	0x0500000f


	//   ....[140]....
        /*08f4*/ 	.word	0x0500000f


	//   ....[141]....
        /*08f8*/ 	.word	0x0500000f


	//   ....[142]....
        /*08fc*/ 	.word	0x0500000f


	//   ....[143]....
        /*0900*/ 	.word	0x0500000f


	//   ....[144]....
        /*0904*/ 	.word	0x0500000f


	//   ....[145]....
        /*0908*/ 	.word	0x0500000f


	//   ....[146]....
        /*090c*/ 	.word	0x0500000f


	//   ....[147]....
        /*0910*/ 	.word	0x0500000f


	//   ....[148]....
        /*0914*/ 	.word	0x0500000f


	//   ....[149]....
        /*0918*/ 	.word	0x0500000f


	//   ....[150]....
        /*091c*/ 	.word	0x0500000f


	//   ....[151]....
        /*0920*/ 	.word	0x0500000f


	//   ....[152]....
        /*0924*/ 	.word	0x0500000f


	//   ....[153]....
        /*0928*/ 	.word	0x0500000f


	//   ....[154]....
        /*092c*/ 	.word	0x0500000f


	//   ....[155]....
        /*0930*/ 	.word	0x0500000f


	//   ....[156]....
        /*0934*/ 	.word	0x0500000f


	//   ....[157]....
        /*0938*/ 	.word	0x0500000f


	//   ....[158]....
        /*093c*/ 	.word	0x0500000f


	//   ....[159]....
        /*0940*/ 	.word	0x0500000f


	//   ....[160]....
        /*0944*/ 	.word	0x0500000f


	//   ....[161]....
        /*0948*/ 	.word	0x0500000f


	//   ....[162]....
        /*094c*/ 	.word	0x0500000f


	//   ....[163]....
        /*0950*/ 	.word	0x0500000f


	//   ....[164]....
        /*0954*/ 	.word	0x0500000f


	//   ....[165]....
        /*0958*/ 	.word	0x0500000f


	//   ....[166]....
        /*095c*/ 	.word	0x0500000f


	//   ....[167]....
        /*0960*/ 	.word	0x0500000f


	//   ....[168]....
        /*0964*/ 	.word	0x0500000f


	//   ....[169]....
        /*0968*/ 	.word	0x0500000f


	//   ....[170]....
        /*096c*/ 	.word	0x0500000f


	//   ....[171]....
        /*0970*/ 	.word	0x0500000f


	//   ....[172]....
        /*0974*/ 	.word	0x0500000f


	//   ....[173]....
        /*0978*/ 	.word	0x0500000f


	//   ....[174]....
        /*097c*/ 	.word	0x0500000f


	//   ....[175]....
        /*0980*/ 	.word	0x0500000f


	//   ....[176]....
        /*0984*/ 	.word	0x0500000f


	//   ....[177]....
        /*0988*/ 	.word	0x0500000f


	//   ....[178]....
        /*098c*/ 	.word	0x0500000f


	//   ....[179]....
        /*0990*/ 	.word	0x0500000f


	//   ....[180]....
        /*0994*/ 	.word	0x0500000f


	//   ....[181]....
        /*0998*/ 	.word	0x0500000f


	//   ....[182]....
        /*099c*/ 	.word	0x0500000f


	//   ....[183]....
        /*09a0*/ 	.word	0x0500000f


	//   ....[184]....
        /*09a4*/ 	.word	0x0500000f


	//   ....[185]....
        /*09a8*/ 	.word	0x0500000f


	//   ....[186]....
        /*09ac*/ 	.word	0x0500000f


	//   ....[187]....
        /*09b0*/ 	.word	0x0500000f


	//   ....[188]....
        /*09b4*/ 	.word	0x0500000f


	//   ....[189]....
        /*09b8*/ 	.word	0x0500000f


	//   ....[190]....
        /*09bc*/ 	.word	0x0500000f


	//   ....[191]....
        /*09c0*/ 	.word	0x0500000f


	//   ....[192]....
        /*09c4*/ 	.word	0x0500000f


	//   ....[193]....
        /*09c8*/ 	.word	0x0500000f


	//   ....[194]....
        /*09cc*/ 	.word	0x0500000f


	//   ....[195]....
        /*09d0*/ 	.word	0x0500000f


	//   ....[196]....
        /*09d4*/ 	.word	0x0500000f


	//   ....[197]....
        /*09d8*/ 	.word	0x0500000f


	//   ....[198]....
        /*09dc*/ 	.word	0x0500000f


	//   ....[199]....
        /*09e0*/ 	.word	0x0500000f


	//   ....[200]....
        /*09e4*/ 	.word	0x0500000f


	//   ....[201]....
        /*09e8*/ 	.word	0x0500000f


	//   ....[202]....
        /*09ec*/ 	.word	0x0500000f


	//   ....[203]....
        /*09f0*/ 	.word	0x0500000f


	//   ....[204]....
        /*09f4*/ 	.word	0x0500000f


	//   ....[205]....
        /*09f8*/ 	.word	0x0500000f


	//   ....[206]....
        /*09fc*/ 	.word	0x0500000f


	//   ....[207]....
        /*0a00*/ 	.word	0x0500000f


	//   ....[208]....
        /*0a04*/ 	.word	0x0500000f


	//----- nvinfo : EIATTR_COOP_GROUP_INSTR_OFFSETS
	.align		4
.L_1203:
        /*0a08*/ 	.byte	0x04, 0x28
        /*0a0a*/ 	.short	(.L_1205 - .L_1204)


	//   ....[0]....
.L_1204:
        /*0a0c*/ 	.word	0x00000060


	//   ....[1]....
        /*0a10*/ 	.word	0x00000190


	//   ....[2]....
        /*0a14*/ 	.word	0x00000240


	//   ....[3]....
        /*0a18*/ 	.word	0x00000400


	//   ....[4]....
        /*0a1c*/ 	.word	0x00000560


	//   ....[5]....
        /*0a20*/ 	.word	0x00000680


	//   ....[6]....
        /*0a24*/ 	.word	0x000007e0


	//   ....[7]....
        /*0a28*/ 	.word	0x00008860


	//   ....[8]....
        /*0a2c*/ 	.word	0x00008f20


	//   ....[9]....
        /*0a30*/ 	.word	0x00008f30


	//   ....[10]....
        /*0a34*/ 	.word	0x00008f40


	//   ....[11]....
        /*0a38*/ 	.word	0x00008f50


	//   ....[12]....
        /*0a3c*/ 	.word	0x00009290


	//   ....[13]....
        /*0a40*/ 	.word	0x000092a0


	//   ....[14]....
        /*0a44*/ 	.word	0x000092b0


	//   ....[15]....
        /*0a48*/ 	.word	0x000092c0


	//   ....[16]....
        /*0a4c*/ 	.word	0x000095c0


	//   ....[17]....
        /*0a50*/ 	.word	0x000095d0


	//   ....[18]....
        /*0a54*/ 	.word	0x000095e0


	//   ....[19]....
        /*0a58*/ 	.word	0x000095f0


	//   ....[20]....
        /*0a5c*/ 	.word	0x000098f0


	//   ....[21]....
        /*0a60*/ 	.word	0x00009900


	//   ....[22]....
        /*0a64*/ 	.word	0x00009910


	//   ....[23]....
        /*0a68*/ 	.word	0x00009920


	//   ....[24]....
        /*0a6c*/ 	.word	0x0000b5e0


	//   ....[25]....
        /*0a70*/ 	.word	0x0000b600


	//   ....[26]....
        /*0a74*/ 	.word	0x0000b610


	//   ....[27]....
        /*0a78*/ 	.word	0x0000b620


	//   ....[28]....
        /*0a7c*/ 	.word	0x0000b730


	//   ....[29]....
        /*0a80*/ 	.word	0x0000b750


	//   ....[30]....
        /*0a84*/ 	.word	0x0000b800


	//   ....[31]....
        /*0a88*/ 	.word	0x0000b830


	//   ....[32]....
        /*0a8c*/ 	.word	0x0000bb10


	//   ....[33]....
        /*0a90*/ 	.word	0x0000bb30


	//   ....[34]....
        /*0a94*/ 	.word	0x0000bb50


	//   ....[35]....
        /*0a98*/ 	.word	0x0000bb60


	//   ....[36]....
        /*0a9c*/ 	.word	0x0000bc30


	//   ....[37]....
        /*0aa0*/ 	.word	0x0000bc50


	//   ....[38]....
        /*0aa4*/ 	.word	0x0000bc60


	//   ....[39]....
        /*0aa8*/ 	.word	0x0000bd00


	//   ....[40]....
        /*0aac*/ 	.word	0x0000e370


	//   ....[41]....
        /*0ab0*/ 	.word	0x0000e4b0


	//   ....[42]....
        /*0ab4*/ 	.word	0x0000ee40


	//   ....[43]....
        /*0ab8*/ 	.word	0x0000eec0


	//   ....[44]....
        /*0abc*/ 	.word	0x0000f920


	//   ....[45]....
        /*0ac0*/ 	.word	0x0000f9a0


	//   ....[46]....
        /*0ac4*/ 	.word	0x000115c0


	//   ....[47]....
        /*0ac8*/ 	.word	0x00011830


	//   ....[48]....
        /*0acc*/ 	.word	0x00011e20


	//   ....[49]....
        /*0ad0*/ 	.word	0x00011e70


	//   ....[50]....
        /*0ad4*/ 	.word	0x000128c0


	//   ....[51]....
        /*0ad8*/ 	.word	0x00012930


	//   ....[52]....
        /*0adc*/ 	.word	0x00014bd0


	//   ....[53]....
        /*0ae0*/ 	.word	0x00014bf0


	//   ....[54]....
        /*0ae4*/ 	.word	0x00015170


	//   ....[55]....
        /*0ae8*/ 	.word	0x00015250


	//   ....[56]....
        /*0aec*/ 	.word	0x00016540


	//   ....[57]....
        /*0af0*/ 	.word	0x000168d0


	//   ....[58]....
        /*0af4*/ 	.word	0x00016900


	//   ....[59]....
        /*0af8*/ 	.word	0x00016910


	//   ....[60]....
        /*0afc*/ 	.word	0x000178f0


	//   ....[61]....
        /*0b00*/ 	.word	0x00017930


	//   ....[62]....
        /*0b04*/ 	.word	0x00017970


	//   ....[63]....
        /*0b08*/ 	.word	0x000179a0


	//   ....[64]....
        /*0b0c*/ 	.word	0x00017f70


	//   ....[65]....
        /*0b10*/ 	.word	0x00017f90


	//   ....[66]....
        /*0b14*/ 	.word	0x00018050


	//   ....[67]....
        /*0b18*/ 	.word	0x00018070


	//   ....[68]....
        /*0b1c*/ 	.word	0x00018130


	//   ....[69]....
        /*0b20*/ 	.word	0x00018150


	//   ....[70]....
        /*0b24*/ 	.word	0x00018220


	//   ....[71]....
        /*0b28*/ 	.word	0x00018240


	//   ....[72]....
        /*0b2c*/ 	.word	0x00018a00


	//   ....[73]....
        /*0b30*/ 	.word	0x00018a10


	//   ....[74]....
        /*0b34*/ 	.word	0x00018b20


	//   ....[75]....
        /*0b38*/ 	.word	0x00018b30


	//   ....[76]....
        /*0b3c*/ 	.word	0x00018c40


	//   ....[77]....
        /*0b40*/ 	.word	0x00018c50


	//   ....[78]....
        /*0b44*/ 	.word	0x00018d60


	//   ....[79]....
        /*0b48*/ 	.word	0x00018d70


	//   ....[80]....
        /*0b4c*/ 	.word	0x00018ee0


	//   ....[81]....
        /*0b50*/ 	.word	0x000190b0


	//   ....[82]....
        /*0b54*/ 	.word	0x000190e0


	//   ....[83]....
        /*0b58*/ 	.word	0x00019110


	//   ....[84]....
        /*0b5c*/ 	.word	0x00019140


	//   ....[85]....
        /*0b60*/ 	.word	0x00019170


	//   ....[86]....
        /*0b64*/ 	.word	0x000191a0


	//   ....[87]....
        /*0b68*/ 	.word	0x00019310


	//   ....[88]....
        /*0b6c*/ 	.word	0x00019340


	//   ....[89]....
        /*0b70*/ 	.word	0x00019370


	//   ....[90]....
        /*0b74*/ 	.word	0x000193a0


	//   ....[91]....
        /*0b78*/ 	.word	0x000193d0


	//   ....[92]....
        /*0b7c*/ 	.word	0x00019400


	//   ....[93]....
        /*0b80*/ 	.word	0x000194a0


	//   ....[94]....
        /*0b84*/ 	.word	0x00019500


	//   ....[95]....
        /*0b88*/ 	.word	0x00019590


	//   ....[96]....
        /*0b8c*/ 	.word	0x0001a4a0


	//   ....[97]....
        /*0b90*/ 	.word	0x0001bd00


	//   ....[98]....
        /*0b94*/ 	.word	0x0001c930


	//   ....[99]....
        /*0b98*/ 	.word	0x0001c940


	//   ....[100]....
        /*0b9c*/ 	.word	0x0001c960


	//   ....[101]....
        /*0ba0*/ 	.word	0x0001ca10


	//   ....[102]....
        /*0ba4*/ 	.word	0x0001ca40


	//   ....[103]....
        /*0ba8*/ 	.word	0x0001cac0


	//   ....[104]....
        /*0bac*/ 	.word	0x0001caf0


	//   ....[105]....
        /*0bb0*/ 	.word	0x0001cb70


	//   ....[106]....
        /*0bb4*/ 	.word	0x0001cba0


	//   ....[107]....
        /*0bb8*/ 	.word	0x0001cc20


	//   ....[108]....
        /*0bbc*/ 	.word	0x0001cc50


	//   ....[109]....
        /*0bc0*/ 	.word	0x0001ccd0


	//   ....[110]....
        /*0bc4*/ 	.word	0x0001cd00


	//   ....[111]....
        /*0bc8*/ 	.word	0x0001cd80


	//   ....[112]....
        /*0bcc*/ 	.word	0x0001cd90


	//   ....[113]....
        /*0bd0*/ 	.word	0x0001ce10


	//   ....[114]....
        /*0bd4*/ 	.word	0x0001f7f0


	//   ....[115]....
        /*0bd8*/ 	.word	0x0001f840


	//   ....[116]....
        /*0bdc*/ 	.word	0x0001f870


	//   ....[117]....
        /*0be0*/ 	.word	0x0001f880


	//   ....[118]....
        /*0be4*/ 	.word	0x0001f8b0


	//   ....[119]....
        /*0be8*/ 	.word	0x0001f8e0


	//   ....[120]....
        /*0bec*/ 	.word	0x0001f910


	//   ....[121]....
        /*0bf0*/ 	.word	0x0001f940


	//   ....[122]....
        /*0bf4*/ 	.word	0x0001fac0


	//   ....[123]....
        /*0bf8*/ 	.word	0x0001fb00


	//   ....[124]....
        /*0bfc*/ 	.word	0x0001fb30


	//   ....[125]....
        /*0c00*/ 	.word	0x0001fb60


	//   ....[126]....
        /*0c04*/ 	.word	0x0001fb90


	//   ....[127]....
        /*0c08*/ 	.word	0x0001fbc0


	//   ....[128]....
        /*0c0c*/ 	.word	0x0001fc80


	//   ....[129]....
        /*0c10*/ 	.word	0x0001fca0


	//   ....[130]....
        /*0c14*/ 	.word	0x0001fd10


	//   ....[131]....
        /*0c18*/ 	.word	0x000203e0


	//   ....[132]....
        /*0c1c*/ 	.word	0x00020820


	//   ....[133]....
        /*0c20*/ 	.word	0x000208d0


	//   ....[134]....
        /*0c24*/ 	.word	0x00020960


	//   ....[135]....
        /*0c28*/ 	.word	0x000209b0


	//   ....[136]....
        /*0c2c*/ 	.word	0x00020a00


	//   ....[137]....
        /*0c30*/ 	.word	0x00020a90


	//   ....[138]....
        /*0c34*/ 	.word	0x00020b20


	//   ....[139]....
        /*0c38*/ 	.word	0x00020b70


	//   ....[140]....
        /*0c3c*/ 	.word	0x00020bc0


	//   ....[141]....
        /*0c40*/ 	.word	0x00020c50


	//   ....[142]....
        /*0c44*/ 	.word	0x00020ce0


	//   ....[143]....
        /*0c48*/ 	.word	0x00020d30


	//   ....[144]....
        /*0c4c*/ 	.word	0x00020d80


	//   ....[145]....
        /*0c50*/ 	.word	0x00020e10


	//   ....[146]....
        /*0c54*/ 	.word	0x00020ea0


	//   ....[147]....
        /*0c58*/ 	.word	0x00020ef0


	//   ....[148]....
        /*0c5c*/ 	.word	0x00020f40


	//   ....[149]....
        /*0c60*/ 	.word	0x00021030


	//   ....[150]....
        /*0c64*/ 	.word	0x000210e0


	//   ....[151]....
        /*0c68*/ 	.word	0x00021160


	//   ....[152]....
        /*0c6c*/ 	.word	0x00021200


	//   ....[153]....
        /*0c70*/ 	.word	0x00021290


	//   ....[154]....
        /*0c74*/ 	.word	0x00021350


	//   ....[155]....
        /*0c78*/ 	.word	0x000213d0


	//   ....[156]....
        /*0c7c*/ 	.word	0x00021420


	//   ....[157]....
        /*0c80*/ 	.word	0x000215c0


	//   ....[158]....
        /*0c84*/ 	.word	0x00021670


	//   ....[159]....
        /*0c88*/ 	.word	0x000216e0


	//   ....[160]....
        /*0c8c*/ 	.word	0x00021750


	//   ....[161]....
        /*0c90*/ 	.word	0x000218f0


	//   ....[162]....
        /*0c94*/ 	.word	0x000219d0


	//   ....[163]....
        /*0c98*/ 	.word	0x00021a20


	//   ....[164]....
        /*0c9c*/ 	.word	0x00021a70


	//   ....[165]....
        /*0ca0*/ 	.word	0x00021d50


	//   ....[166]....
        /*0ca4*/ 	.word	0x00021da0


	//   ....[167]....
        /*0ca8*/ 	.word	0x00021e30


	//   ....[168]....
        /*0cac*/ 	.word	0x00021ec0


	//   ....[169]....
        /*0cb0*/ 	.word	0x00021f50


	//   ....[170]....
        /*0cb4*/ 	.word	0x00021fe0


	//   ....[171]....
        /*0cb8*/ 	.word	0x00022070


	//   ....[172]....
        /*0cbc*/ 	.word	0x00022100


	//   ....[173]....
        /*0cc0*/ 	.word	0x000221c0


	//   ....[174]....
        /*0cc4*/ 	.word	0x000224c0


	//   ....[175]....
        /*0cc8*/ 	.word	0x00022670


	//   ....[176]....
        /*0ccc*/ 	.word	0x000226c0


	//   ....[177]....
        /*0cd0*/ 	.word	0x00022720


	//   ....[178]....
        /*0cd4*/ 	.word	0x00022800


	//   ....[179]....
        /*0cd8*/ 	.word	0x000228b0


	//   ....[180]....
        /*0cdc*/ 	.word	0x00022990


	//   ....[181]....
        /*0ce0*/ 	.word	0x00022a50


	//   ....[182]....
        /*0ce4*/ 	.word	0x00022ae0


	//   ....[183]....
        /*0ce8*/ 	.word	0x00022bc0


	//   ....[184]....
        /*0cec*/ 	.word	0x00022c50


	//   ....[185]....
        /*0cf0*/ 	.word	0x00022d30


	//   ....[186]....
        /*0cf4*/ 	.word	0x00022dc0


	//   ....[187]....
        /*0cf8*/ 	.word	0x00022ea0


	//   ....[188]....
        /*0cfc*/ 	.word	0x00022f30


	//   ....[189]....
        /*0d00*/ 	.word	0x00023010


	//   ....[190]....
        /*0d04*/ 	.word	0x00023100


	//   ....[191]....
        /*0d08*/ 	.word	0x00023430


	//   ....[192]....
        /*0d0c*/ 	.word	0x000234e0


	//   ....[193]....
        /*0d10*/ 	.word	0x000235e0


	//   ....[194]....
        /*0d14*/ 	.word	0x00023670


	//   ....[195]....
        /*0d18*/ 	.word	0x000236f0


	//   ....[196]....
        /*0d1c*/ 	.word	0x00023770


	//   ....[197]....
        /*0d20*/ 	.word	0x000237f0


	//   ....[198]....
        /*0d24*/ 	.word	0x00023880


	//   ....[199]....
        /*0d28*/ 	.word	0x00023920


	//   ....[200]....
        /*0d2c*/ 	.word	0x000239f0


	//   ....[201]....
        /*0d30*/ 	.word	0x00023a70


	//   ....[202]....
        /*0d34*/ 	.word	0x00023af0


	//   ....[203]....
        /*0d38*/ 	.word	0x00023b70


	//   ....[204]....
        /*0d3c*/ 	.word	0x00023c00


	//   ....[205]....
        /*0d40*/ 	.word	0x00023c80


	//   ....[206]....
        /*0d44*/ 	.word	0x00023d20


	//   ....[207]....
        /*0d48*/ 	.word	0x00023db0


	//   ....[208]....
        /*0d4c*/ 	.word	0x00023ee0


	//----- nvinfo : EIATTR_REG_RECONFIG
	.align		4
.L_1205:
        /*0d50*/ 	.byte	0x01, 0x54
	.zero		2


	//----- nvinfo : EIATTR_SYSCALL_OFFSETS
	.align		4
        /*0d54*/ 	.byte	0x04, 0x46
        /*0d56*/ 	.short	(.L_1207 - .L_1206)


	//   ....[0]....
.L_1206:
        /*0d58*/ 	.word	0x000019a0


	//   ....[1]....
        /*0d5c*/ 	.word	0x00001af0


	//   ....[2]....
        /*0d60*/ 	.word	0x000089f0


	//   ....[3]....
        /*0d64*/ 	.word	0x00008ce0


	//   ....[4]....
        /*0d68*/ 	.word	0x0001b900


	//   ....[5]....
        /*0d6c*/ 	.word	0x0001ba60


	//   ....[6]....
        /*0d70*/ 	.word	0x0001bb60


	//   ....[7]....
        /*0d74*/ 	.word	0x0001c500


	//----- nvinfo : EIATTR_MBARRIER_INSTR_OFFSETS
	.align		4
.L_1207:
        /*0d78*/ 	.byte	0x04, 0x39
        /*0d7a*/ 	.short	(.L_1209 - .L_1208)


	//   ....[0]....
.L_1208:
        /*0d7c*/ 	.word	0x000002b0
        /*0d80*/ 	.word	0x000000ff
        /*0d84*/ 	.word	0x00028800
        /*0d88*/ 	.short	0x0100
        /*0d8a*/ 	.byte	0x08
	.zero		1


	//   ....[1]....
        /*0d8c*/ 	.word	0x000002c0
        /*0d90*/ 	.word	0x000000ff
        /*0d94*/ 	.word	0x00028820
        /*0d98*/ 	.short	0x0100
        /*0d9a*/ 	.byte	0x08
	.zero		1


	//   ....[2]....
        /*0d9c*/ 	.word	0x000003b0
        /*0da0*/ 	.word	0x000000ff
        /*0da4*/ 	.word	0x00028830
        /*0da8*/ 	.short	0x0100
        /*0daa*/ 	.byte	0x08
	.zero		1


	//   ....[3]....
        /*0dac*/ 	.word	0x000003c0
        /*0db0*/ 	.word	0x000000ff
        /*0db4*/ 	.word	0x00028840
        /*0db8*/ 	.short	0x0100
        /*0dba*/ 	.byte	0x08
	.zero		1


	//   ....[4]....
        /*0dbc*/ 	.word	0x000003d0
        /*0dc0*/ 	.word	0x000000ff
        /*0dc4*/ 	.word	0x00028838
        /*0dc8*/ 	.short	0x0100
        /*0dca*/ 	.byte	0x08
	.zero		1


	//   ....[5]....
        /*0dcc*/ 	.word	0x000003e0
        /*0dd0*/ 	.word	0x000000ff
        /*0dd4*/ 	.word	0x00028848
        /*0dd8*/ 	.short	0x0100
        /*0dda*/ 	.byte	0x08
	.zero		1


	//   ....[6]....
        /*0ddc*/ 	.word	0x00000510
        /*0de0*/ 	.word	0x000000ff
        /*0de4*/ 	.word	0x00028850
        /*0de8*/ 	.short	0x0100
        /*0dea*/ 	.byte	0x08
	.zero		1


	//   ....[7]....
        /*0dec*/ 	.word	0x00000520
        /*0df0*/ 	.word	0x000000ff
        /*0df4*/ 	.word	0x00028860
        /*0df8*/ 	.short	0x0100
        /*0dfa*/ 	.byte	0x08
	.zero		1


	//   ....[8]....
        /*0dfc*/ 	.word	0x00000530
        /*0e00*/ 	.word	0x000000ff
        /*0e04*/ 	.word	0x00028858
        /*0e08*/ 	.short	0x0100
        /*0e0a*/ 	.byte	0x08
	.zero		1


	//   ....[9]....
        /*0e0c*/ 	.word	0x00000540
        /*0e10*/ 	.word	0x000000ff
        /*0e14*/ 	.word	0x00028868
        /*0e18*/ 	.short	0x0100
        /*0e1a*/ 	.byte	0x08
	.zero		1


	//   ....[10]....
        /*0e1c*/ 	.word	0x00000630
        /*0e20*/ 	.word	0x000000ff
        /*0e24*/ 	.word	0x00028870
        /*0e28*/ 	.short	0x0100
        /*0e2a*/ 	.byte	0x06
	.zero		1


	//   ....[11]....
        /*0e2c*/ 	.word	0x00000640
        /*0e30*/ 	.word	0x000000ff
        /*0e34*/ 	.word	0x00028880
        /*0e38*/ 	.short	0x0100
        /*0e3a*/ 	.byte	0x06
	.zero		1


	//   ....[12]....
        /*0e3c*/ 	.word	0x00000650
        /*0e40*/ 	.word	0x000000ff
        /*0e44*/ 	.word	0x00028878
        /*0e48*/ 	.short	0x0100
        /*0e4a*/ 	.byte	0x06
	.zero		1


	//   ....[13]....
        /*0e4c*/ 	.word	0x00000660
        /*0e50*/ 	.word	0x000000ff
        /*0e54*/ 	.word	0x00028888
        /*0e58*/ 	.short	0x0100
        /*0e5a*/ 	.byte	0x06
	.zero		1


	//   ....[14]....
        /*0e5c*/ 	.word	0x00000790
        /*0e60*/ 	.word	0x000000ff
        /*0e64*/ 	.word	0x00028890
        /*0e68*/ 	.short	0x0100
        /*0e6a*/ 	.byte	0x08
	.zero		1


	//   ....[15]....
        /*0e6c*/ 	.word	0x000007a0
        /*0e70*/ 	.word	0x000000ff
        /*0e74*/ 	.word	0x000288a0
        /*0e78*/ 	.short	0x0100
        /*0e7a*/ 	.byte	0x08
	.zero		1


	//   ....[16]....
        /*0e7c*/ 	.word	0x000007b0
        /*0e80*/ 	.word	0x000000ff
        /*0e84*/ 	.word	0x00028898
        /*0e88*/ 	.short	0x0100
        /*0e8a*/ 	.byte	0x08
	.zero		1


	//   ....[17]....
        /*0e8c*/ 	.word	0x000007c0
        /*0e90*/ 	.word	0x000000ff
        /*0e94*/ 	.word	0x000288a8
        /*0e98*/ 	.short	0x0100
        /*0e9a*/ 	.byte	0x08
	.zero		1


	//   ....[18]....
        /*0e9c*/ 	.word	0x000008f0
        /*0ea0*/ 	.word	0x000000ff
        /*0ea4*/ 	.word	0x000288b0
        /*0ea8*/ 	.short	0x0100
        /*0eaa*/ 	.byte	0x08
	.zero		1


	//   ....[19]....
        /*0eac*/ 	.word	0x00000900
        /*0eb0*/ 	.word	0x000000ff
        /*0eb4*/ 	.word	0x000288c0
        /*0eb8*/ 	.short	0x0100
        /*0eba*/ 	.byte	0x08
	.zero		1


	//   ....[20]....
        /*0ebc*/ 	.word	0x00000910
        /*0ec0*/ 	.word	0x000000ff
        /*0ec4*/ 	.word	0x000288b8
        /*0ec8*/ 	.short	0x0100
        /*0eca*/ 	.byte	0x08
	.zero		1


	//   ....[21]....
        /*0ecc*/ 	.word	0x00000920
        /*0ed0*/ 	.word	0x000000ff
        /*0ed4*/ 	.word	0x000288c8
        /*0ed8*/ 	.short	0x0100
        /*0eda*/ 	.byte	0x08
	.zero		1


	//   ....[22]....
        /*0edc*/ 	.word	0x000030d0
        /*0ee0*/ 	.word	0x0000006e
        /*0ee4*/ 	.word	0x00028890
        /*0ee8*/ 	.short	0x010a
        /*0eea*/ 	.byte	0x3f
	.zero		1


	//   ....[23]....
        /*0eec*/ 	.word	0x00005670
        /*0ef0*/ 	.word	0x0000006e
        /*0ef4*/ 	.word	0x00028890
        /*0ef8*/ 	.short	0x010a
        /*0efa*/ 	.byte	0x3f
	.zero		1


	//   ....[24]....
        /*0efc*/ 	.word	0x00007750
        /*0f00*/ 	.word	0x0000006e
        /*0f04*/ 	.word	0x00028890
        /*0f08*/ 	.short	0x010a
        /*0f0a*/ 	.byte	0x3f
	.zero		1


	//   ....[25]....
        /*0f0c*/ 	.word	0x00007db0
        /*0f10*/ 	.word	0x00000030
        /*0f14*/ 	.word	0x00000000
        /*0f18*/ 	.short	0x0101
        /*0f1a*/ 	.byte	0x3f
	.zero		1


	//   ....[26]....
        /*0f1c*/ 	.word	0x00007df0
        /*0f20*/ 	.word	0x0000006e
        /*0f24*/ 	.word	0x000288b0
        /*0f28*/ 	.short	0x010a
        /*0f2a*/ 	.byte	0x3f
	.zero		1


	//   ....[27]....
        /*0f2c*/ 	.word	0x00008440
        /*0f30*/ 	.word	0x0000006e
        /*0f34*/ 	.word	0x00000000
        /*0f38*/ 	.short	0x0101
        /*0f3a*/ 	.byte	0x3f
	.zero		1


	//   ....[28]....
        /*0f3c*/ 	.word	0x00008a70
        /*0f40*/ 	.word	0x00000002
        /*0f44*/ 	.word	0x00028800
        /*0f48*/ 	.short	0x010a
        /*0f4a*/ 	.byte	0x3f
	.zero		1


	//   ....[29]....
        /*0f4c*/ 	.word	0x00008ac0
        /*0f50*/ 	.word	0x00000002
        /*0f54*/ 	.word	0x00028800
        /*0f58*/ 	.short	0x010a
        /*0f5a*/ 	.byte	0x3f
	.zero		1


	//   ....[30]....
        /*0f5c*/ 	.word	0x00009b60
        /*0f60*/ 	.word	0x00000002
        /*0f64*/ 	.word	0x00028800
        /*0f68*/ 	.short	0x010a
        /*0f6a*/ 	.byte	0x3f
	.zero		1


	//   ....[31]....
        /*0f6c*/ 	.word	0x0000bf50
        /*0f70*/ 	.word	0x00000002
        /*0f74*/ 	.word	0x00028800
        /*0f78*/ 	.short	0x010a
        /*0f7a*/ 	.byte	0x3f
	.zero		1


	//   ....[32]....
        /*0f7c*/ 	.word	0x0000d9b0
        /*0f80*/ 	.word	0x00000000
        /*0f84*/ 	.word	0x00028830
        /*0f88*/ 	.short	0x010a
        /*0f8a*/ 	.byte	0x3f
	.zero		1


	//   ....[33]....
        /*0f8c*/ 	.word	0x0000da20
        /*0f90*/ 	.word	0x00000000
        /*0f94*/ 	.word	0x00028830
        /*0f98*/ 	.short	0x010a
        /*0f9a*/ 	.byte	0x3f
	.zero		1


	//   ....[34]....
        /*0f9c*/ 	.word	0x0000e7e0
        /*0fa0*/ 	.word	0x00000000
        /*0fa4*/ 	.word	0x00000000
        /*0fa8*/ 	.short	0x0101
        /*0faa*/ 	.byte	0x3f
	.zero		1


	//   ....[35]....
        /*0fac*/ 	.word	0x00010760
        /*0fb0*/ 	.word	0x00000006
        /*0fb4*/ 	.word	0x00028830
        /*0fb8*/ 	.short	0x010a
        /*0fba*/ 	.byte	0x3f
	.zero		1


	//   ....[36]....
        /*0fbc*/ 	.word	0x000107b0
        /*0fc0*/ 	.word	0x00000006
        /*0fc4*/ 	.word	0x00028830
        /*0fc8*/ 	.short	0x010a
        /*0fca*/ 	.byte	0x3f
	.zero		1


	//   ....[37]....
        /*0fcc*/ 	.word	0x00010c00
        /*0fd0*/ 	.word	0x00000007
        /*0fd4*/ 	.word	0x00028850
        /*0fd8*/ 	.short	0x010a
        /*0fda*/ 	.byte	0x3f
	.zero		1


	//   ....[38]....
        /*0fdc*/ 	.word	0x00010c40
        /*0fe0*/ 	.word	0x00000007
        /*0fe4*/ 	.word	0x00028850
        /*0fe8*/ 	.short	0x010a
        /*0fea*/ 	.byte	0x3f
	.zero		1


	//   ....[39]....
        /*0fec*/ 	.word	0x00012e60
        /*0ff0*/ 	.word	0x0000000a
        /*0ff4*/ 	.word	0x00000000
        /*0ff8*/ 	.short	0x0101
        /*0ffa*/ 	.byte	0x3f
	.zero		1


	//   ....[40]....
        /*0ffc*/ 	.word	0x00012ef0
        /*1000*/ 	.word	0x00000008
        /*1004*/ 	.word	0x00000000
        /*1008*/ 	.short	0x0101
        /*100a*/ 	.byte	0x3f
	.zero		1


	//   ....[41]....
        /*100c*/ 	.word	0x00013ac0
        /*1010*/ 	.word	0x00000006
        /*1014*/ 	.word	0x00028830
        /*1018*/ 	.short	0x010a
        /*101a*/ 	.byte	0x3f
	.zero		1


	//   ....[42]....
        /*101c*/ 	.word	0x00013b10
        /*1020*/ 	.word	0x00000006
        /*1024*/ 	.word	0x00028830
        /*1028*/ 	.short	0x010a
        /*102a*/ 	.byte	0x3f
	.zero		1


	//   ....[43]....
        /*102c*/ 	.word	0x00013f60
        /*1030*/ 	.word	0x00000007
        /*1034*/ 	.word	0x00028850
        /*1038*/ 	.short	0x010a
        /*103a*/ 	.byte	0x3f
	.zero		1


	//   ....[44]....
        /*103c*/ 	.word	0x00013fa0
        /*1040*/ 	.word	0x00000007
        /*1044*/ 	.word	0x00028850
        /*1048*/ 	.short	0x010a
        /*104a*/ 	.byte	0x3f
	.zero		1


	//   ....[45]....
        /*104c*/ 	.word	0x00015940
        /*1050*/ 	.word	0x0000001d
        /*1054*/ 	.word	0x00000000
        /*1058*/ 	.short	0x0101
        /*105a*/ 	.byte	0x3f
	.zero		1


	//   ....[46]....
        /*105c*/ 	.word	0x00015a90
        /*1060*/ 	.word	0x0000001f
        /*1064*/ 	.word	0x00000000
        /*1068*/ 	.short	0x0101
        /*106a*/ 	.byte	0x3f
	.zero		1


	//   ....[47]....
        /*106c*/ 	.word	0x00016430
        /*1070*/ 	.word	0x0000000b
        /*1074*/ 	.word	0x00028850
        /*1078*/ 	.short	0x010a
        /*107a*/ 	.byte	0x3f
	.zero		1


	//   ....[48]....
        /*107c*/ 	.word	0x000164b0
        /*1080*/ 	.word	0x0000000b
        /*1084*/ 	.word	0x00028850
        /*1088*/ 	.short	0x010a
        /*108a*/ 	.byte	0x3f
	.zero		1


	//   ....[49]....
        /*108c*/ 	.word	0x00016a50
        /*1090*/ 	.word	0x0000000a
        /*1094*/ 	.word	0x00000000
        /*1098*/ 	.short	0x0101
        /*109a*/ 	.byte	0x3f
	.zero		1


	//   ....[50]....
        /*109c*/ 	.word	0x00017f60
        /*10a0*/ 	.word	0x00000000
        /*10a4*/ 	.word	0x00000000
        /*10a8*/ 	.short	0x0101
        /*10aa*/ 	.byte	0x3f
	.zero		1


	//   ....[51]....
        /*10ac*/ 	.word	0x0001a590
        /*10b0*/ 	.word	0x00000004
        /*10b4*/ 	.word	0x00028820
        /*10b8*/ 	.short	0x010a
        /*10ba*/ 	.byte	0x3f
	.zero		1


	//   ....[52]....
        /*10bc*/ 	.word	0x0001a670
        /*10c0*/ 	.word	0x00000004
        /*10c4*/ 	.word	0x000288a0
        /*10c8*/ 	.short	0x010a
        /*10ca*/ 	.byte	0x3f
	.zero		1


	//   ....[53]....
        /*10cc*/ 	.word	0x0001a9c0
        /*10d0*/ 	.word	0x00000004
        /*10d4*/ 	.word	0x000288c0
        /*10d8*/ 	.short	0x010a
        /*10da*/ 	.byte	0x3f
	.zero		1


	//   ....[54]....
        /*10dc*/ 	.word	0x0001ae80
        /*10e0*/ 	.word	0x00000006
        /*10e4*/ 	.word	0x000288a0
        /*10e8*/ 	.short	0x010a
        /*10ea*/ 	.byte	0x3f
	.zero		1


	//   ....[55]....
        /*10ec*/ 	.word	0x0001b1b0
        /*10f0*/ 	.word	0x00000006
        /*10f4*/ 	.word	0x000288c0
        /*10f8*/ 	.short	0x010a
        /*10fa*/ 	.byte	0x3f
	.zero		1


	//   ....[56]....
        /*10fc*/ 	.word	0x0001bfb0
        /*1100*/ 	.word	0x00000000
        /*1104*/ 	.word	0x00028840
        /*1108*/ 	.short	0x010a
        /*110a*/ 	.byte	0x3f
	.zero		1


	//   ....[57]....
        /*110c*/ 	.word	0x0001cf00
        /*1110*/ 	.word	0x00000008
        /*1114*/ 	.word	0x00028800
        /*1118*/ 	.short	0x0107
        /*111a*/ 	.byte	0x3f
	.zero		1


	//   ....[58]....
        /*111c*/ 	.word	0x0001d000
        /*1120*/ 	.word	0x00000002
        /*1124*/ 	.word	0x00028800
        /*1128*/ 	.short	0x0101
        /*112a*/ 	.byte	0x3f
	.zero		1


	//   ....[59]....
        /*112c*/ 	.word	0x0001d020
        /*1130*/ 	.word	0x00000002
        /*1134*/ 	.word	0x00028820
        /*1138*/ 	.short	0x010a
        /*113a*/ 	.byte	0x3f
	.zero		1


	//   ....[60]....
        /*113c*/ 	.word	0x0001d380
        /*1140*/ 	.word	0x00000003
        /*1144*/ 	.word	0x00028840
        /*1148*/ 	.short	0x010a
        /*114a*/ 	.byte	0x3f
	.zero		1


	//   ....[61]....
        /*114c*/ 	.word	0x0001d740
        /*1150*/ 	.word	0x00000000
        /*1154*/ 	.word	0x00028860
        /*1158*/ 	.short	0x010a
        /*115a*/ 	.byte	0x3f
	.zero		1


	//   ....[62]....
        /*115c*/ 	.word	0x0001de30
        /*1160*/ 	.word	0x00000003
        /*1164*/ 	.word	0x00028840
        /*1168*/ 	.short	0x010a
        /*116a*/ 	.byte	0x3f
	.zero		1


	//   ....[63]....
        /*116c*/ 	.word	0x0001e1f0
        /*1170*/ 	.word	0x00000002
        /*1174*/ 	.word	0x00028860
        /*1178*/ 	.short	0x010a
        /*117a*/ 	.byte	0x3f
	.zero		1


	//   ....[64]....
        /*117c*/ 	.word	0x0001e850
        /*1180*/ 	.word	0x00000003
        /*1184*/ 	.word	0x00028840
        /*1188*/ 	.short	0x010a
        /*118a*/ 	.byte	0x3f
	.zero		1


	//   ....[65]....
        /*118c*/ 	.word	0x0001ec00
        /*1190*/ 	.word	0x00000002
        /*1194*/ 	.word	0x00028860
        /*1198*/ 	.short	0x010a
        /*119a*/ 	.byte	0x3f
	.zero		1


	//   ....[66]....
        /*119c*/ 	.word	0x0001f1e0
        /*11a0*/ 	.word	0x00000000
        /*11a4*/ 	.word	0x00028860
        /*11a8*/ 	.short	0x010a
        /*11aa*/ 	.byte	0x3f
	.zero		1


	//   ....[67]....
        /*11ac*/ 	.word	0x00020360
        /*11b0*/ 	.word	0x00000000
        /*11b4*/ 	.word	0x00028820
        /*11b8*/ 	.short	0x010a
        /*11ba*/ 	.byte	0x3f
	.zero		1


	//   ....[68]....
        /*11bc*/ 	.word	0x00020510
        /*11c0*/ 	.word	0x00000006
        /*11c4*/ 	.word	0x00000000
        /*11c8*/ 	.short	0x010a
        /*11ca*/ 	.byte	0x3f
	.zero		1


	//   ....[69]....
        /*11cc*/ 	.word	0x00020580
        /*11d0*/ 	.word	0x00000007
        /*11d4*/ 	.word	0x00000000
        /*11d8*/ 	.short	0x010a
        /*11da*/ 	.byte	0x3f
	.zero		1


	//   ....[70]....
        /*11dc*/ 	.word	0x000205f0
        /*11e0*/ 	.word	0x00000004
        /*11e4*/ 	.word	0x00000000
        /*11e8*/ 	.short	0x010a
        /*11ea*/ 	.byte	0x3f
	.zero		1


	//   ....[71]....
        /*11ec*/ 	.word	0x00020620
        /*11f0*/ 	.word	0x00000003
        /*11f4*/ 	.word	0x00000000
        /*11f8*/ 	.short	0x010a
        /*11fa*/ 	.byte	0x3f
	.zero		1


	//   ....[72]....
        /*11fc*/ 	.word	0x00020680
        /*1200*/ 	.word	0x0000006e
        /*1204*/ 	.word	0x00028890
        /*1208*/ 	.short	0x010a
        /*120a*/ 	.byte	0x3f
	.zero		1


	//   ....[73]....
        /*120c*/ 	.word	0x000206d0
        /*1210*/ 	.word	0x0000006e
        /*1214*/ 	.word	0x00028890
        /*1218*/ 	.short	0x010a
        /*121a*/ 	.byte	0x3f
	.zero		1


	//   ....[74]....
        /*121c*/ 	.word	0x00020720
        /*1220*/ 	.word	0x0000006e
        /*1224*/ 	.word	0x00028890
        /*1228*/ 	.short	0x010a
        /*122a*/ 	.byte	0x3f
	.zero		1


	//   ....[75]....
        /*122c*/ 	.word	0x00020770
        /*1230*/ 	.word	0x0000006e
        /*1234*/ 	.word	0x000288b0
        /*1238*/ 	.short	0x010a
        /*123a*/ 	.byte	0x3f
	.zero		1


	//   ....[76]....
        /*123c*/ 	.word	0x00020f70
        /*1240*/ 	.word	0x00000002
        /*1244*/ 	.word	0x00028800
        /*1248*/ 	.short	0x010a
        /*124a*/ 	.byte	0x3f
	.zero		1


	//   ....[77]....
        /*124c*/ 	.word	0x00021ad0
        /*1250*/ 	.word	0x00000002
        /*1254*/ 	.word	0x00028800
        /*1258*/ 	.short	0x010a
        /*125a*/ 	.byte	0x3f
	.zero		1


	//   ....[78]....
        /*125c*/ 	.word	0x00021b20
        /*1260*/ 	.word	0x00000000
        /*1264*/ 	.word	0x00028830
        /*1268*/ 	.short	0x010a
        /*126a*/ 	.byte	0x3f
	.zero		1


	//   ....[79]....
        /*126c*/ 	.word	0x00021b70
        /*1270*/ 	.word	0x00000006
        /*1274*/ 	.word	0x00028830
        /*1278*/ 	.short	0x010a
        /*127a*/ 	.byte	0x3f
	.zero		1


	//   ....[80]....
        /*127c*/ 	.word	0x00021bc0
        /*1280*/ 	.word	0x00000007
        /*1284*/ 	.word	0x00028850
        /*1288*/ 	.short	0x010a
        /*128a*/ 	.byte	0x3f
	.zero		1


	//   ....[81]....
        /*128c*/ 	.word	0x00021c10
        /*1290*/ 	.word	0x00000006
        /*1294*/ 	.word	0x00028830
        /*1298*/ 	.short	0x010a
        /*129a*/ 	.byte	0x3f
	.zero		1


	//   ....[82]....
        /*129c*/ 	.word	0x00021c60
        /*12a0*/ 	.word	0x00000007
        /*12a4*/ 	.word	0x00028850
        /*12a8*/ 	.short	0x010a
        /*12aa*/ 	.byte	0x3f
	.zero		1


	//   ....[83]....
        /*12ac*/ 	.word	0x00021cb0
        /*12b0*/ 	.word	0x0000000b
        /*12b4*/ 	.word	0x00028850
        /*12b8*/ 	.short	0x010a
        /*12ba*/ 	.byte	0x3f
	.zero		1


	//   ....[84]....
        /*12bc*/ 	.word	0x000222a0
        /*12c0*/ 	.word	0x00000003
        /*12c4*/ 	.word	0x00028820
        /*12c8*/ 	.short	0x010a
        /*12ca*/ 	.byte	0x3f
	.zero		1


	//   ....[85]....
        /*12cc*/ 	.word	0x000222f0
        /*12d0*/ 	.word	0x00000004
        /*12d4*/ 	.word	0x000288a0
        /*12d8*/ 	.short	0x010a
        /*12da*/ 	.byte	0x3f
	.zero		1


	//   ....[86]....
        /*12dc*/ 	.word	0x00022340
        /*12e0*/ 	.word	0x00000004
        /*12e4*/ 	.word	0x000288c0
        /*12e8*/ 	.short	0x010a
        /*12ea*/ 	.byte	0x3f
	.zero		1


	//   ....[87]....
        /*12ec*/ 	.word	0x00022390
        /*12f0*/ 	.word	0x00000006
        /*12f4*/ 	.word	0x000288a0
        /*12f8*/ 	.short	0x010a
        /*12fa*/ 	.byte	0x3f
	.zero		1


	//   ....[88]....
        /*12fc*/ 	.word	0x000223e0
        /*1300*/ 	.word	0x00000006
        /*1304*/ 	.word	0x000288c0
        /*1308*/ 	.short	0x010a
        /*130a*/ 	.byte	0x3f
	.zero		1


	//   ....[89]....
        /*130c*/ 	.word	0x00022580
        /*1310*/ 	.word	0x00000000
        /*1314*/ 	.word	0x00028840
        /*1318*/ 	.short	0x010a
        /*131a*/ 	.byte	0x3f
	.zero		1


	//   ....[90]....
        /*131c*/ 	.word	0x00023150
        /*1320*/ 	.word	0x00000002
        /*1324*/ 	.word	0x00028820
        /*1328*/ 	.short	0x010a
        /*132a*/ 	.byte	0x3f
	.zero		1


	//   ....[91]....
        /*132c*/ 	.word	0x000231a0
        /*1330*/ 	.word	0x00000003
        /*1334*/ 	.word	0x00028840
        /*1338*/ 	.short	0x010a
        /*133a*/ 	.byte	0x3f
	.zero		1


	//   ....[92]....
        /*133c*/ 	.word	0x000231f0
        /*1340*/ 	.word	0x00000000
        /*1344*/ 	.word	0x00028860
        /*1348*/ 	.short	0x010a
        /*134a*/ 	.byte	0x3f
	.zero		1


	//   ....[93]....
        /*134c*/ 	.word	0x00023240
        /*1350*/ 	.word	0x00000003
        /*1354*/ 	.word	0x00028840
        /*1358*/ 	.short	0x010a
        /*135a*/ 	.byte	0x3f
	.zero		1


	//   ....[94]....
        /*135c*/ 	.word	0x00023290
        /*1360*/ 	.word	0x00000002
        /*1364*/ 	.word	0x00028860
        /*1368*/ 	.short	0x010a
        /*136a*/ 	.byte	0x3f
	.zero		1


	//   ....[95]....
        /*136c*/ 	.word	0x000232e0
        /*1370*/ 	.word	0x00000003
        /*1374*/ 	.word	0x00028840
        /*1378*/ 	.short	0x010a
        /*137a*/ 	.byte	0x3f
	.zero		1


	//   ....[96]....
        /*137c*/ 	.word	0x00023330
        /*1380*/ 	.word	0x00000002
        /*1384*/ 	.word	0x00028860
        /*1388*/ 	.short	0x010a
        /*138a*/ 	.byte	0x3f
	.zero		1


	//   ....[97]....
        /*138c*/ 	.word	0x00023380
        /*1390*/ 	.word	0x00000000
        /*1394*/ 	.word	0x00028860
        /*1398*/ 	.short	0x010a
        /*139a*/ 	.byte	0x3f
	.zero		1


	//   ....[98]....
        /*139c*/ 	.word	0x00023e00
        /*13a0*/ 	.word	0x00000000
        /*13a4*/ 	.word	0x00028820
        /*13a8*/ 	.short	0x010a
        /*13aa*/ 	.byte	0x3f
	.zero		1


	//   ....[99]....
        /*13ac*/ 	.word	0x00023fa0
        /*13b0*/ 	.word	0x00000006
        /*13b4*/ 	.word	0x00000000
        /*13b8*/ 	.short	0x010a
        /*13ba*/ 	.byte	0x3f
	.zero		1


	//   ....[100]....
        /*13bc*/ 	.word	0x00023ff0
        /*13c0*/ 	.word	0x00000007
        /*13c4*/ 	.word	0x00000000
        /*13c8*/ 	.short	0x010a
        /*13ca*/ 	.byte	0x3f
	.zero		1


	//   ....[101]....
        /*13cc*/ 	.word	0x00024040
        /*13d0*/ 	.word	0x00000004
        /*13d4*/ 	.word	0x00000000
        /*13d8*/ 	.short	0x010a
        /*13da*/ 	.byte	0x3f
	.zero		1


	//----- nvinfo : EIATTR_NUM_MBARRIERS
	.align		4
.L_1209:
        /*13dc*/ 	.byte	0x03, 0x38
        /*13de*/ 	.short	0x0016


	//----- nvinfo : EIATTR_EXIT_INSTR_OFFSETS
	.align		4
        /*13e0*/ 	.byte	0x04, 0x1c
        /*13e2*/ 	.short	(.L_1211 - .L_1210)


	//   ....[0]....
.L_1210:
        /*13e4*/ 	.word	0x00020670


	//----- nvinfo : EIATTR_MAX_THREADS
	.align		4
.L_1211:
        /*13e8*/ 	.byte	0x04, 0x05
        /*13ea*/ 	.short	(.L_1213 - .L_1212)
.L_1212:
        /*13ec*/ 	.word	0x00000180
        /*13f0*/ 	.word	0x00000001
        /*13f4*/ 	.word	0x00000001


	//----- nvinfo : EIATTR_CRS_STACK_SIZE
	.align		4
.L_1213:
        /*13f8*/ 	.byte	0x04, 0x1e
        /*13fa*/ 	.short	(.L_1215 - .L_1214)
.L_1214:
        /*13fc*/ 	.word	0x00000000


	//----- nvinfo : EIATTR_CBANK_PARAM_SIZE
	.align		4
.L_1215:
        /*1400*/ 	.byte	0x03, 0x19
        /*1402*/ 	.short	0x0af0


	//----- nvinfo : EIATTR_PARAM_CBANK
	.align		4
        /*1404*/ 	.byte	0x04, 0x0a
        /*1406*/ 	.short	(.L_1217 - .L_1216)
	.align		4
.L_1216:
        /*1408*/ 	.word	index@(.nv.constant0._ZN7cutlass13device_kernelIN5flash11enable_sm90INS1_16FlashAttnFwdSm90INS1_25CollectiveMainloopFwdSm90ILi2EN4cute5tupleIJNS5_1CILi1EEES8_S8_EEENS6_IJNS7_ILi128EEESA_SA_EEELi128ENS_6half_tEfNS_4arch4Sm90ELb1ELb0ELb1ELb1ELb0ELb1ELb0ELb1ELb1ELb1ELb0ELb0EEENS1_21CollectiveEpilogueFwdISB_S9_SC_SE_Li256ELb1ELb1ELb0ELb0EEENS1_36VarlenDynamicPersistentTileSchedulerILi128ELi128ELi256ELi128ELb0ELb1ELb1ELb1ELb1ELb1EEEEEEEEEvNT_6ParamsE)
        /*140c*/ 	.short	0x0210
        /*140e*/ 	.short	0x0af0


	//----- nvinfo : EIATTR_SW_WAR
	.align		4
.L_1217:
        /*1410*/ 	.byte	0x04, 0x36
        /*1412*/ 	.short	(.L_1219 - .L_1218)
.L_1218:
        /*1414*/ 	.word	0x00000008
.L_1219:


//--------------------- .nv.info._ZN7cutlass13device_kernelIN5flash11enable_sm90INS1_16FlashAttnFwdSm90INS1_25CollectiveMainloopFwdSm90ILi2EN4cute5tupleIJNS5_1CILi1EEES8_S8_EEENS6_IJNS7_ILi192EEENS7_ILi144EEENS7_ILi96EEEEEELi96ENS_6half_tEfNS_4arch4Sm90ELb0ELb0ELb1ELb0ELb0ELb0ELb0ELb0ELb1ELb1ELb0ELb0EEENS1_21CollectiveEpilogueFwdINS6_IJSA_SC_SB_EEES9_SE_SG_Li384ELb0ELb1ELb0ELb0EEENS1_29StaticPersistentTileSchedulerILb0EEEEEEEEEvNT_6ParamsE --------------------------
	.section	.nv.info._ZN7cutlass13device_kernelIN5flash11enable_sm90INS1_16FlashAttnFwdSm90INS1_25CollectiveMainloopFwdSm90ILi2EN4cute5tupleIJNS5_1CILi1EEES8_S8_EEENS6_IJNS7_ILi192EEENS7_ILi144EEENS7_ILi96EEEEEELi96ENS_6half_tEfNS_4arch4Sm90ELb0ELb0ELb1ELb0ELb0ELb0ELb0ELb0ELb1ELb1ELb0ELb0EEENS1_21CollectiveEpilogueFwdINS6_IJSA_SC_SB_EEES9_SE_SG_Li384ELb0ELb1ELb0ELb0EEENS1_29StaticPersistentTileSchedulerILb0EEEEEEEEEvNT_6ParamsE,"",@"SHT_CUDA_INFO"
	.sectionflags	@""
	.align	4


	//----- nvinfo : EIATTR_CUDA_API_VERSION
	.align		4
        /*0000*/ 	.byte	0x04, 0x37
        /*0002*/ 	.short	(.L_1221 - .L_1220)
.L_1220:
        /*0004*/ 	.word	0x00000082


	//----- nvinfo : EIATTR_KPARAM_INFO
	.align		4
.L_1221:
        /*0008*/ 	.byte	0x04, 0x17
        /*000a*/ 	.short	(.L_1223 - .L_1222)
.L_1222:
        /*000c*/ 	.word	0x00000000
        /*0010*/ 	.short	0x0000
        /*0012*/ 	.short	0x0070
        /*0014*/ 	.byte	0x00, 0xf0, 0x01, 0x28


	//----- nvinfo : EIATTR_SPARSE_MMA_MASK
	.align		4
.L_1223:
        /*0018*/ 	.byte	0x03, 0x50
        /*001a*/ 	.short	0x0000


	//----- nvinfo : EIATTR_MAXREG_COUNT
	.align		4
        /*001c*/ 	.byte	0x03, 0x1b
        /*001e*/ 	.short	0x0080


	//----- nvinfo : EIATTR_NUM_BARRIERS
	.align		4
        /*0020*/ 	.byte	0x02, 0x4c
        /*0022*/ 	.byte	0x10
	.zero		1


	//----- nvinfo : EIATTR_EXTERNS
	.align		4
        /*0024*/ 	.byte	0x04, 0x0f
        /*0026*/ 	.short	(.L_1225 - .L_1224)


	//   ....[0]....
	.align		4
.L_1224:
        /*0028*/ 	.word	index@(__assertfail)


	//----- nvinfo : EIATTR_ANNOTATIONS
	.align		4
.L_1225:
        /*002c*/ 	.byte	0x04, 0x55
        /*002e*/ 	.short	(.L_1227 - .L_1226)


	//   ....[0]....
.L_1226:
        /* <DEDUP_REMOVED lines=14> */


	//----- nvinfo : EIATTR_MERCURY_ISA_VERSION
	.align		4
.L_1227:
        /*00f8*/ 	.byte	0x03, 0x5f
        /*00fa*/ 	.short	0x0101


	//----- nvinfo : EIATTR_INT_WARP_WIDE_INSTR_OFFSETS
	.align		4
        /*00fc*/ 	.byte	0x04, 0x31
        /*00fe*/ 	.short	(.L_1229 - .L_1228)


	//   ....[0]....
.L_1228:
        /*0100*/ 	.word	0x00000120


	//   ....[1]....
        /*0104*/ 	.word	0x000001c0


	//   ....[2]....
        /*0108*/ 	.word	0x00000230


	//----- nvinfo : EIATTR_COOP_GROUP_MASK_REGIDS
	.align		4
.L_1229:
        /*010c*/ 	.byte	0x04, 0x29
        /*010e*/ 	.short	(.L_1231 - .L_1230)


	//   ....[0]....
.L_1230:
        /*0110*/ 	.word	0xffffffff


	//   ....[1]....
        /*0114*/ 	.word	0xffffffff


	//   ....[2]....
        /*0118*/ 	.word	0xffffffff


	//   ....[3]....
        /*011c*/ 	.word	0xffffffff


	//   ....[4]....
        /*0120*/ 	.word	0xffffffff


	//   ....[5]....
        /*0124*/ 	.word	0xffffffff


	//   ....[6]....
        /*0128*/ 	.word	0xffffffff


	//   ....[7]....
        /*012c*/ 	.word	0xffffffff


	//   ....[8]....
        /*0130*/ 	.word	0xffffffff


	//   ....[9]....
        /*0134*/ 	.word	0xffffffff


	//   ....[10]....
        /*0138*/ 	.word	0xffffffff


	//   ....[11]....
        /*013c*/ 	.word	0xffffffff


	//   ....[12]....
        /*0140*/ 	.word	0xffffffff


	//   ....[13]....
        /*0144*/ 	.word	0xffffffff


	//   ....[14]....
        /*0148*/ 	.word	0xffffffff


	//   ....[15]....
        /*014c*/ 	.word	0xffffffff


	//   ....[16]....
        /*0150*/ 	.word	0xffffffff


	//   ....[17]....
        /*0154*/ 	.word	0xffffffff


	//   ....[18]....
        /*0158*/ 	.word	0xffffffff


	//   ....[19]....
        /*015c*/ 	.word	0xffffffff


	//   ....[20]....
        /*0160*/ 	.word	0xffffffff


	//   ....[21]....
        /*0164*/ 	.word	0xffffffff


	//   ....[22]....
        /*0168*/ 	.word	0xffffffff


	//   ....[23]....
        /*016c*/ 	.word	0xffffffff


	//   ....[24]....
        /*0170*/ 	.word	0xffffffff


	//   ....[25]....
        /*0174*/ 	.word	0xffffffff


	//   ....[26]....
        /*0178*/ 	.word	0xffffffff


	//   ....[27]....
        /*017c*/ 	.word	0xffffffff


	//   ....[28]....
        /*0180*/ 	.word	0xffffffff


	//   ....[29]....
        /*0184*/ 	.word	0xffffffff


	//   ....[30]....
        /*0188*/ 	.word	0xffffffff


	//   ....[31]....
        /*018c*/ 	.word	0xffffffff


	//   ....[32]....
        /*0190*/ 	.word	0xffffffff


	//   ....[33]....
        /*0194*/ 	.word	0xffffffff


	//   ....[34]....
        /*0198*/ 	.word	0xffffffff


	//   ....[35]....
        /*019c*/ 	.word	0xffffffff


	//   ....[36]....
        /*01a0*/ 	.word	0xffffffff


	//   ....[37]....
        /*01a4*/ 	.word	0xffffffff


	//   ....[38]....
        /*01a8*/ 	.word	0xffffffff


	//   ....[39]....
        /*01ac*/ 	.word	0xffffffff


	//   ....[40]....
        /*01b0*/ 	.word	0xffffffff


	//   ....[41]....
        /*01b4*/ 	.word	0xffffffff


	//   ....[42]....
        /*01b8*/ 	.word	0xffffffff


	//   ....[43]....
        /*01bc*/ 	.word	0xffffffff


	//   ....[44]....
        /*01c0*/ 	.word	0x0500000f


	//   ....[45]....
        /*01c4*/ 	.word	0x0500000f


	//   ....[46]....
        /*01c8*/ 	.word	0x0500000f


	//   ....[47]....
        /*01cc*/ 	.word	0x0500000f


	//   ....[48]....
        /*01d0*/ 	.word	0x0500000f


	//   ....[49]....
        /*01d4*/ 	.word	0x0500000f


	//   ....[50]....
        /*01d8*/ 	.word	0x0500000f


	//   ....[51]....
        /*01dc*/ 	.word	0x0500000f


	//   ....[52]....
        /*01e0*/ 	.word	0x0500000f


	//   ....[53]....
        /*01e4*/ 	.word	0x0500000f


	//   ....[54]....
        /*01e8*/ 	.word	0x0500000f


	//   ....[55]....
        /*01ec*/ 	.word	0x0500000f


	//   ....[56]....
        /*01f0*/ 	.word	0x0500000f


	//   ....[57]....
        /*01f4*/ 	.word	0x0500000f


	//----- nvinfo : EIATTR_COOP_GROUP_INSTR_OFFSETS
	.align		4
.L_1231:
        /*01f8*/ 	.byte	0x04, 0x28
        /*01fa*/ 	.short	(.L_1233 - .L_1232)


	//   ....[0]....
.L_1232:
        /*01fc*/ 	.word	0x00000060


	//   ....[1]....
        /*0200*/ 	.word	0x00000130


	//   ....[2]....
        /*0204*/ 	.word	0x000001e0


	//   ....[3]....
        /*0208*/ 	.word	0x000003a0


	//   ....[4]....
        /*020c*/ 	.word	0x00000500


	//   ....[5]....
        /*0210*/ 	.word	0x00000620


	//   ....[6]....
        /*0214*/ 	.word	0x00000780


	//   ....[7]....
        /*0218*/ 	.word	0x00000ee0


	//   ....[8]....
        /*021c*/ 	.word	0x00003a50


	//   ....[9]....
        /*0220*/ 	.word	0x00003a90


	//   ....[10]....
        /*0224*/ 	.word	0x00004050


	//   ....[11]....
        /*0228*/ 	.word	0x000040c0


	//   ....[12]....
        /*022c*/ 	.word	0x00005150


	//   ....[13]....
        /*0230*/ 	.word	0x00007630


	//   ....[14]....
        /*0234*/ 	.word	0x000076c0


	//   ....[15]....
        /*0238*/ 	.word	0x00007ed0


	//   ....[16]....
        /*023c*/ 	.word	0x00007f50


	//   ....[17]....
        /*0240*/ 	.word	0x00009310


	//   ....[18]....
        /*0244*/ 	.word	0x00009410


	//   ....[19]....
        /*0248*/ 	.word	0x00009470


	//   ....[20]....
        /*024c*/ 	.word	0x000095b0


	//   ....[21]....
        /*0250*/ 	.word	0x000095d0


	//   ....[22]....
        /*0254*/ 	.word	0x0000a500


	//   ....[23]....
        /*0258*/ 	.word	0x0000a530


	//   ....[24]....
        /*025c*/ 	.word	0x0000a590


	//   ....[25]....
        /*0260*/ 	.word	0x0000a5f0


	//   ....[26]....
        /*0264*/ 	.word	0x0000aa90


	//   ....[27]....
        /*0268*/ 	.word	0x0000aad0


	//   ....[28]....
        /*026c*/ 	.word	0x0000ac00


	//   ....[29]....
        /*0270*/ 	.word	0x0000ac40


	//   ....[30]....
        /*0274*/ 	.word	0x0000b630


	//   ....[31]....
        /*0278*/ 	.word	0x0000c1c0


	//   ....[32]....
        /*027c*/ 	.word	0x0000c1f0


	//   ....[33]....
        /*0280*/ 	.word	0x0000c210


	//   ....[34]....
        /*0284*/ 	.word	0x0000c2c0


	//   ....[35]....
        /*0288*/ 	.word	0x0000c2e0


	//   ....[36]....
        /*028c*/ 	.word	0x0000c380


	//   ....[37]....
        /*0290*/ 	.word	0x0000c3a0


	//   ....[38]....
        /*0294*/ 	.word	0x0000c3b0


	//   ....[39]....
        /*0298*/ 	.word	0x0000c440


	//   ....[40]....
        /*029c*/ 	.word	0x0000c490


	//   ....[41]....
        /*02a0*/ 	.word	0x0000c4a0


	//   ....[42]....
        /*02a4*/ 	.word	0x0000c4d0


	//   ....[43]....
        /*02a8*/ 	.word	0x0000ef50


	//   ....[44]....
        /*02ac*/ 	.word	0x0000f430


	//   ....[45]....
        /*02b0*/ 	.word	0x0000f5a0


	//   ....[46]....
        /*02b4*/ 	.word	0x0000f5f0


	//   ....[47]....
        /*02b8*/ 	.word	0x0000f690


	//   ....[48]....
        /*02bc*/ 	.word	0x0000f7a0


	//   ....[49]....
        /*02c0*/ 	.word	0x0000f800


	//   ....[50]....
        /*02c4*/ 	.word	0x0000f920


	//   ....[51]....
        /*02c8*/ 	.word	0x0000f980


	//   ....[52]....
        /*02cc*/ 	.word	0x0000fa30


	//   ....[53]....
        /*02d0*/ 	.word	0x0000fb00


	//   ....[54]....
        /*02d4*/ 	.word	0x0000fbd0


	//   ....[55]....
        /*02d8*/ 	.word	0x0000fc50


	//   ....[56]....
        /*02dc*/ 	.word	0x0000fd40


	//   ....[57]....
        /*02e0*/ 	.word	0x000100d0


	//----- nvinfo : EIATTR_REG_RECONFIG
	.align		4
.L_1233:
        /*02e4*/ 	.byte	0x01, 0x54
	.zero		2


	//----- nvinfo : EIATTR_SYSCALL_OFFSETS
	.align		4
        /*02e8*/ 	.byte	0x04, 0x46
        /*02ea*/ 	.short	(.L_1235 - .L_1234)


	//   ....[0]....
.L_1234:
        /*02ec*/ 	.word	0x00001260


	//   ....[1]....
        /*02f0*/ 	.word	0x0000b2c0


	//   ....[2]....
        /*02f4*/ 	.word	0x0000b400


	//   ....[3]....
        /*02f8*/ 	.word	0x0000b4f0


	//   ....[4]....
        /*02fc*/ 	.word	0x0000bcb0


	//----- nvinfo : EIATTR_MBARRIER_INSTR_OFFSETS
	.align		4
.L_1235:
        /*0300*/ 	.byte	0x04, 0x39
        /*0302*/ 	.short	(.L_1237 - .L_1236)


	//   ....[0]....
.L_1236:
        /*0304*/ 	.word	0x00000250
        /*0308*/ 	.word	0x000000ff
        /*030c*/ 	.word	0x00031c00
        /*0310*/ 	.short	0x0100
        /*0312*/ 	.byte	0x08
	.zero		1


	//   ....[1]....
        /*0314*/ 	.word	0x00000260
        /*0318*/ 	.word	0x000000ff
        /*031c*/ 	.word	0x00031c20
        /*0320*/ 	.short	0x0100
        /*0322*/ 	.byte	0x08
	.zero		1


	//   ....[2]....
        /*0324*/ 	.word	0x00000350
        /*0328*/ 	.word	0x000000ff
        /*032c*/ 	.word	0x00031c30
        /*0330*/ 	.short	0x0100
        /*0332*/ 	.byte	0x08
	.zero		1


	//   ....[3]....
        /*0334*/ 	.word	0x00000360
        /*0338*/ 	.word	0x000000ff
        /*033c*/ 	.word	0x00031c40
        /*0340*/ 	.short	0x0100
        /*0342*/ 	.byte	0x08
	.zero		1


	//   ....[4]....
        /*0344*/ 	.word	0x00000370
        /*0348*/ 	.word	0x000000ff
        /*034c*/ 	.word	0x00031c38
        /*0350*/ 	.short	0x0100
        /*0352*/ 	.byte	0x08
	.zero		1


	//   ....[5]....
        /*0354*/ 	.word	0x00000380
        /*0358*/ 	.word	0x000000ff
        /*035c*/ 	.word	0x00031c48
        /*0360*/ 	.short	0x0100
        /*0362*/ 	.byte	0x08
	.zero		1


	//   ....[6]....
        /*0364*/ 	.word	0x000004b0
        /*0368*/ 	.word	0x000000ff
        /*036c*/ 	.word	0x00031c50
        /*0370*/ 	.short	0x0100
        /*0372*/ 	.byte	0x08
	.zero		1


	//   ....[7]....
        /*0374*/ 	.word	0x000004c0
        /*0378*/ 	.word	0x000000ff
        /*037c*/ 	.word	0x00031c60
        /*0380*/ 	.short	0x0100
        /*0382*/ 	.byte	0x08
	.zero		1


	//   ....[8]....
        /*0384*/ 	.word	0x000004d0
        /*0388*/ 	.word	0x000000ff
        /*038c*/ 	.word	0x00031c58
        /*0390*/ 	.short	0x0100
        /*0392*/ 	.byte	0x08
	.zero		1


	//   ....[9]....
        /*0394*/ 	.word	0x000004e0
        /*0398*/ 	.word	0x000000ff
        /*039c*/ 	.word	0x00031c68
        /*03a0*/ 	.short	0x0100
        /*03a2*/ 	.byte	0x08
	.zero		1


	//   ....[10]....
        /*03a4*/ 	.word	0x000005d0
        /*03a8*/ 	.word	0x000000ff
        /*03ac*/ 	.word	0x00031c70
        /*03b0*/ 	.short	0x0100
        /*03b2*/ 	.byte	0x06
	.zero		1


	//   ....[11]....
        /*03b4*/ 	.word	0x000005e0
        /*03b8*/ 	.word	0x000000ff
        /*03bc*/ 	.word	0x00031c80
        /*03c0*/ 	.short	0x0100
        /*03c2*/ 	.byte	0x06
	.zero		1


	//   ....[12]....
        /*03c4*/ 	.word	0x000005f0
        /*03c8*/ 	.word	0x000000ff
        /*03cc*/ 	.word	0x00031c78
        /*03d0*/ 	.short	0x0100
        /*03d2*/ 	.byte	0x06
	.zero		1


	//   ....[13]....
        /*03d4*/ 	.word	0x00000600
        /*03d8*/ 	.word	0x000000ff
        /*03dc*/ 	.word	0x00031c88
        /*03e0*/ 	.short	0x0100
        /*03e2*/ 	.byte	0x06
	.zero		1


	//   ....[14]....
        /*03e4*/ 	.word	0x00000730
        /*03e8*/ 	.word	0x000000ff
        /*03ec*/ 	.word	0x00031c90
        /*03f0*/ 	.short	0x0100
        /*03f2*/ 	.byte	0x08
	.zero		1


	//   ....[15]....
        /*03f4*/ 	.word	0x00000740
        /*03f8*/ 	.word	0x000000ff
        /*03fc*/ 	.word	0x00031ca0
        /*0400*/ 	.short	0x0100
        /*0402*/ 	.byte	0x08
	.zero		1


	//   ....[16]....
        /*0404*/ 	.word	0x00000750
        /*0408*/ 	.word	0x000000ff
        /*040c*/ 	.word	0x00031c98
        /*0410*/ 	.short	0x0100
        /*0412*/ 	.byte	0x08
	.zero		1


	//   ....[17]....
        /*0414*/ 	.word	0x00000760
        /*0418*/ 	.word	0x000000ff
        /*041c*/ 	.word	0x00031ca8
        /*0420*/ 	.short	0x0100
        /*0422*/ 	.byte	0x08
	.zero		1


	//   ....[18]....
        /*0424*/ 	.word	0x00000890
        /*0428*/ 	.word	0x000000ff
        /*042c*/ 	.word	0x00031cb0
        /*0430*/ 	.short	0x0100
        /*0432*/ 	.byte	0x08
	.zero		1


	//   ....[19]....
        /*0434*/ 	.word	0x000008a0
        /*0438*/ 	.word	0x000000ff
        /*043c*/ 	.word	0x00031cc0
        /*0440*/ 	.short	0x0100
        /*0442*/ 	.byte	0x08
	.zero		1


	//   ....[20]....
        /*0444*/ 	.word	0x000008b0
        /*0448*/ 	.word	0x000000ff
        /*044c*/ 	.word	0x00031cb8
        /*0450*/ 	.short	0x0100
        /*0452*/ 	.byte	0x08
	.zero		1


	//   ....[21]....
        /*0454*/ 	.word	0x000008c0
        /*0458*/ 	.word	0x000000ff
        /*045c*/ 	.word	0x00031cc8
        /*0460*/ 	.short	0x0100
        /*0462*/ 	.byte	0x08
	.zero		1


	//   ....[22]....
        /*0464*/ 	.word	0x000012a0
        /*0468*/ 	.word	0x000000ff
        /*046c*/ 	.word	0x00031c00
        /*0470*/ 	.short	0x010a
        /*0472*/ 	.byte	0x25
	.zero		1


	//   ....[23]....
        /*0474*/ 	.word	0x00001310
        /*0478*/ 	.word	0x00000000
        /*047c*/ 	.word	0x00031c30
        /*0480*/ 	.short	0x010a
        /*0482*/ 	.byte	0x3f
	.zero		1


	//   ....[24]....
        /*0484*/ 	.word	0x00001380
        /*0488*/ 	.word	0x00000000
        /*048c*/ 	.word	0x00031c30
        /*0490*/ 	.short	0x010a
        /*0492*/ 	.byte	0x3f
	.zero		1


	//   ....[25]....
        /*0494*/ 	.word	0x00004300
        /*0498*/ 	.word	0x00000004
        /*049c*/ 	.word	0x00000000
        /*04a0*/ 	.short	0x0101
        /*04a2*/ 	.byte	0x3f
	.zero		1


	//   ....[26]....
        /*04a4*/ 	.word	0x00005400
        /*04a8*/ 	.word	0x000000ff
        /*04ac*/ 	.word	0x00031c30
        /*04b0*/ 	.short	0x010a
        /*04b2*/ 	.byte	0x04
	.zero		1


	//   ....[27]....
        /*04b4*/ 	.word	0x00005440
        /*04b8*/ 	.word	0x000000ff
        /*04bc*/ 	.word	0x00031c30
        /*04c0*/ 	.short	0x010a
        /*04c2*/ 	.byte	0x04
	.zero		1


	//   ....[28]....
        /*04c4*/ 	.word	0x00006ac0
        /*04c8*/ 	.word	0x000000ff
        /*04cc*/ 	.word	0x00031c50
        /*04d0*/ 	.short	0x010a
        /*04d2*/ 	.byte	0x04
	.zero		1


	//   ....[29]....
        /*04d4*/ 	.word	0x00006b00
        /*04d8*/ 	.word	0x000000ff
        /*04dc*/ 	.word	0x00031c50
        /*04e0*/ 	.short	0x010a
        /*04e2*/ 	.byte	0x04
	.zero		1


	//   ....[30]....
        /*04e4*/ 	.word	0x00008590
        /*04e8*/ 	.word	0x0000000d
        /*04ec*/ 	.word	0x00000000
        /*04f0*/ 	.short	0x0101
        /*04f2*/ 	.byte	0x3f
	.zero		1


	//   ....[31]....
        /*04f4*/ 	.word	0x00008850
        /*04f8*/ 	.word	0x00000006
        /*04fc*/ 	.word	0x00000000
        /*0500*/ 	.short	0x0101
        /*0502*/ 	.byte	0x3f
	.zero		1


	//   ....[32]....
        /*0504*/ 	.word	0x00009380
        /*0508*/ 	.word	0x000000ff
        /*050c*/ 	.word	0x00031c50
        /*0510*/ 	.short	0x010a
        /*0512*/ 	.byte	0x0c
	.zero		1


	//   ....[33]....
        /*0514*/ 	.word	0x000093c0
        /*0518*/ 	.word	0x000000ff
        /*051c*/ 	.word	0x00031c50
        /*0520*/ 	.short	0x010a
        /*0522*/ 	.byte	0x0c
	.zero		1


	//   ....[34]....
        /*0524*/ 	.word	0x0000a110
        /*0528*/ 	.word	0x00000014
        /*052c*/ 	.word	0x00000000
        /*0530*/ 	.short	0x0101
        /*0532*/ 	.byte	0x3f
	.zero		1


	//   ....[35]....
        /*0534*/ 	.word	0x0000aab0
        /*0538*/ 	.word	0x000000ff
        /*053c*/ 	.word	0x00000000
        /*0540*/ 	.short	0x0101
        /*0542*/ 	.byte	0x04
	.zero		1


	//   ....[36]....
        /*0544*/ 	.word	0x0000b850
        /*0548*/ 	.word	0x00000003
        /*054c*/ 	.word	0x00031c40
        /*0550*/ 	.short	0x010a
        /*0552*/ 	.byte	0x3f
	.zero		1


	//   ....[37]....
        /*0554*/ 	.word	0x0000c630
        /*0558*/ 	.word	0x000000ff
        /*055c*/ 	.word	0x00031c00
        /*0560*/ 	.short	0x0107
        /*0562*/ 	.byte	0x24
	.zero		1


	//   ....[38]....
        /*0564*/ 	.word	0x0000c6a0
        /*0568*/ 	.word	0x000000ff
        /*056c*/ 	.word	0x00031c00
        /*0570*/ 	.short	0x0101
        /*0572*/ 	.byte	0x24
	.zero		1


	//   ....[39]....
        /*0574*/ 	.word	0x0000c6d0
        /*0578*/ 	.word	0x000000ff
        /*057c*/ 	.word	0x00031c20
        /*0580*/ 	.short	0x010a
        /*0582*/ 	.byte	0x24
	.zero		1


	//   ....[40]....
        /*0584*/ 	.word	0x0000c9c0
        /*0588*/ 	.word	0x00000003
        /*058c*/ 	.word	0x00031c40
        /*0590*/ 	.short	0x010a
        /*0592*/ 	.byte	0x3f
	.zero		1


	//   ....[41]....
        /*0594*/ 	.word	0x0000ce40
        /*0598*/ 	.word	0x00000003
        /*059c*/ 	.word	0x00000060
        /*05a0*/ 	.short	0x010a
        /*05a2*/ 	.byte	0x3f
	.zero		1


	//   ....[42]....
        /*05a4*/ 	.word	0x0000d530
        /*05a8*/ 	.word	0x00000003
        /*05ac*/ 	.word	0x00031c40
        /*05b0*/ 	.short	0x010a
        /*05b2*/ 	.byte	0x3f
	.zero		1


	//   ....[43]....
        /*05b4*/ 	.word	0x0000d9b0
        /*05b8*/ 	.word	0x0000000d
        /*05bc*/ 	.word	0x00000060
        /*05c0*/ 	.short	0x010a
        /*05c2*/ 	.byte	0x3f
	.zero		1


	//   ....[44]....
        /*05c4*/ 	.word	0x0000dff0
        /*05c8*/ 	.word	0x00000002
        /*05cc*/ 	.word	0x00031c40
        /*05d0*/ 	.short	0x010a
        /*05d2*/ 	.byte	0x3f
	.zero		1


	//   ....[45]....
        /*05d4*/ 	.word	0x0000e480
        /*05d8*/ 	.word	0x00000007
        /*05dc*/ 	.word	0x00000060
        /*05e0*/ 	.short	0x010a
        /*05e2*/ 	.byte	0x3f
	.zero		1


	//   ....[46]....
        /*05e4*/ 	.word	0x0000e990
        /*05e8*/ 	.word	0x00000003
        /*05ec*/ 	.word	0x00031c60
        /*05f0*/ 	.short	0x010a
        /*05f2*/ 	.byte	0x3f
	.zero		1


	//   ....[47]....
        /*05f4*/ 	.word	0x0000eed0
        /*05f8*/ 	.word	0x00000009
        /*05fc*/ 	.word	0x00031c20
        /*0600*/ 	.short	0x010a
        /*0602*/ 	.byte	0x3f
	.zero		1


	//   ....[48]....
        /*0604*/ 	.word	0x0000f070
        /*0608*/ 	.word	0x00000007
        /*060c*/ 	.word	0x00000000
        /*0610*/ 	.short	0x010a
        /*0612*/ 	.byte	0x3f
	.zero		1


	//   ....[49]....
        /*0614*/ 	.word	0x0000f0e0
        /*0618*/ 	.word	0x00000003
        /*061c*/ 	.word	0x00000000
        /*0620*/ 	.short	0x010a
        /*0622*/ 	.byte	0x3f
	.zero		1


	//   ....[50]....
        /*0624*/ 	.word	0x0000f140
        /*0628*/ 	.word	0x00000005
        /*062c*/ 	.word	0x00000000
        /*0630*/ 	.short	0x010a
        /*0632*/ 	.byte	0x3f
	.zero		1


	//   ....[51]....
        /*0634*/ 	.word	0x0000f170
        /*0638*/ 	.word	0x00000003
        /*063c*/ 	.word	0x00000000
        /*0640*/ 	.short	0x010a
        /*0642*/ 	.byte	0x3f
	.zero		1


	//   ....[52]....
        /*0644*/ 	.word	0x0000f1e0
        /*0648*/ 	.word	0x00000003
        /*064c*/ 	.word	0x00031c00
        /*0650*/ 	.short	0x010a
        /*0652*/ 	.byte	0x3f
	.zero		1


	//   ....[53]....
        /*0654*/ 	.word	0x0000f230
        /*0658*/ 	.word	0x00000000
        /*065c*/ 	.word	0x00031c30
        /*0660*/ 	.short	0x010a
        /*0662*/ 	.byte	0x3f
	.zero		1


	//   ....[54]....
        /*0664*/ 	.word	0x0000f290
        /*0668*/ 	.word	0x00000009
        /*066c*/ 	.word	0x00031c30
        /*0670*/ 	.short	0x010a
        /*0672*/ 	.byte	0x3f
	.zero		1


	//   ....[55]....
        /*0674*/ 	.word	0x0000f2f0
        /*0678*/ 	.word	0x00000008
        /*067c*/ 	.word	0x00031c50
        /*0680*/ 	.short	0x010a
        /*0682*/ 	.byte	0x3f
	.zero		1


	//   ....[56]....
        /*0684*/ 	.word	0x0000f350
        /*0688*/ 	.word	0x00000005
        /*068c*/ 	.word	0x00031c50
        /*0690*/ 	.short	0x010a
        /*0692*/ 	.byte	0x3f
	.zero		1


	//   ....[57]....
        /*0694*/ 	.word	0x0000f4f0
        /*0698*/ 	.word	0x00000003
        /*069c*/ 	.word	0x00031c40
        /*06a0*/ 	.short	0x010a
        /*06a2*/ 	.byte	0x3f
	.zero		1


	//   ....[58]....
        /*06a4*/ 	.word	0x0000fd70
        /*06a8*/ 	.word	0x00000009
        /*06ac*/ 	.word	0x00031c20
        /*06b0*/ 	.short	0x010a
        /*06b2*/ 	.byte	0x3f
	.zero		1


	//   ....[59]....
        /*06b4*/ 	.word	0x0000fdc0
        /*06b8*/ 	.word	0x00000003
        /*06bc*/ 	.word	0x00031c40
        /*06c0*/ 	.short	0x010a
        /*06c2*/ 	.byte	0x3f
	.zero		1


	//   ....[60]....
        /*06c4*/ 	.word	0x0000fe10
        /*06c8*/ 	.word	0x00000003
        /*06cc*/ 	.word	0x00000060
        /*06d0*/ 	.short	0x010a
        /*06d2*/ 	.byte	0x3f
	.zero		1


	//   ....[61]....
        /*06d4*/ 	.word	0x0000fe60
        /*06d8*/ 	.word	0x00000003
        /*06dc*/ 	.word	0x00031c40
        /*06e0*/ 	.short	0x010a
        /*06e2*/ 	.byte	0x3f
	.zero		1


	//   ....[62]....
        /*06e4*/ 	.word	0x0000feb0
        /*06e8*/ 	.word	0x0000000d
        /*06ec*/ 	.word	0x00000060
        /*06f0*/ 	.short	0x010a
        /*06f2*/ 	.byte	0x3f
	.zero		1


	//   ....[63]....
        /*06f4*/ 	.word	0x0000ff00
        /*06f8*/ 	.word	0x00000002
        /*06fc*/ 	.word	0x00031c40
        /*0700*/ 	.short	0x010a
        /*0702*/ 	.byte	0x3f
	.zero		1


	//   ....[64]....
        /*0704*/ 	.word	0x0000ff50
        /*0708*/ 	.word	0x00000007
        /*070c*/ 	.word	0x00000060
        /*0710*/ 	.short	0x010a
        /*0712*/ 	.byte	0x3f
	.zero		1


	//   ....[65]....
        /*0714*/ 	.word	0x0000ffa0
        /*0718*/ 	.word	0x00000003
        /*071c*/ 	.word	0x00031c60
        /*0720*/ 	.short	0x010a
        /*0722*/ 	.byte	0x3f
	.zero		1


	//   ....[66]....
        /*0724*/ 	.word	0x0000fff0
        /*0728*/ 	.word	0x00000009
        /*072c*/ 	.word	0x00031c20
        /*0730*/ 	.short	0x010a
        /*0732*/ 	.byte	0x3f
	.zero		1


	//   ....[67]....
        /*0734*/ 	.word	0x00010190
        /*0738*/ 	.word	0x00000007
        /*073c*/ 	.word	0x00000000
        /*0740*/ 	.short	0x010a
        /*0742*/ 	.byte	0x3f
	.zero		1


	//   ....[68]....
        /*0744*/ 	.word	0x000101e0
        /*0748*/ 	.word	0x00000003
        /*074c*/ 	.word	0x00000000
        /*0750*/ 	.short	0x010a
        /*0752*/ 	.byte	0x3f
	.zero		1


	//   ....[69]....
        /*0754*/ 	.word	0x00010230
        /*0758*/ 	.word	0x00000005
        /*075c*/ 	.word	0x00000000
        /*0760*/ 	.short	0x010a
        /*0762*/ 	.byte	0x3f
	.zero		1


	//----- nvinfo : EIATTR_NUM_MBARRIERS
	.align		4
.L_1237:
        /*0764*/ 	.byte	0x03, 0x38
        /*0766*/ 	.short	0x0016


	//----- nvinfo : EIATTR_EXIT_INSTR_OFFSETS
	.align		4
        /*0768*/ 	.byte	0x04, 0x1c
        /*076a*/ 	.short	(.L_1239 - .L_1238)


	//   ....[0]....
.L_1238:
        /*076c*/ 	.word	0x00000a20


	//   ....[1]....
        /*0770*/ 	.word	0x0000ad70


	//   ....[2]....
        /*0774*/ 	.word	0x0000f1c0


	//----- nvinfo : EIATTR_MAX_THREADS
	.align		4
.L_1239:
        /*0778*/ 	.byte	0x04, 0x05
        /*077a*/ 	.short	(.L_1241 - .L_1240)
.L_1240:
        /*077c*/ 	.word	0x00000200
        /*0780*/ 	.word	0x00000001
        /*0784*/ 	.word	0x00000001


	//----- nvinfo : EIATTR_CRS_STACK_SIZE
	.align		4
.L_1241:
        /*0788*/ 	.byte	0x04, 0x1e
        /*078a*/ 	.short	(.L_1243 - .L_1242)
.L_1242:
        /*078c*/ 	.word	0x00000000


	//----- nvinfo : EIATTR_CBANK_PARAM_SIZE
	.align		4
.L_1243:
        /*0790*/ 	.byte	0x03, 0x19
        /*0792*/ 	.short	0x0a70


	//----- nvinfo : EIATTR_PARAM_CBANK
	.align		4
        /*0794*/ 	.byte	0x04, 0x0a
        /*0796*/ 	.short	(.L_1245 - .L_1244)
	.align		4
.L_1244:
        /*0798*/ 	.word	index@(.nv.constant0._ZN7cutlass13device_kernelIN5flash11enable_sm90INS1_16FlashAttnFwdSm90INS1_25CollectiveMainloopFwdSm90ILi2EN4cute5tupleIJNS5_1CILi1EEES8_S8_EEENS6_IJNS7_ILi192EEENS7_ILi144EEENS7_ILi96EEEEEELi96ENS_6half_tEfNS_4arch4Sm90ELb0ELb0ELb1ELb0ELb0ELb0ELb0ELb0ELb1ELb1ELb0ELb0EEENS1_21CollectiveEpilogueFwdINS6_IJSA_SC_SB_EEES9_SE_SG_Li384ELb0ELb1ELb0ELb0EEENS1_29StaticPersistentTileSchedulerILb0EEEEEEEEEvNT_6ParamsE)
        /*079c*/ 	.short	0x0210
        /*079e*/ 	.short	0x0a70


	//----- nvinfo : EIATTR_SW_WAR
	.align		4
.L_1245:
        /*07a0*/ 	.byte	0x04, 0x36
        /*07a2*/ 	.short	(.L_1247 - .L_1246)
.L_1246:
        /*07a4*/ 	.word	0x00000008
.L_1247:


//--------------------- .nv.info._ZN7cutlass13device_kernelIN5flash11enable_sm90INS1_16FlashAttnFwdSm90INS1_25CollectiveMainloopFwdSm90ILi2EN4cute5tupleIJNS5_1CILi1EEES8_S8_EEENS6_IJNS7_ILi192EEENS7_ILi144EEENS7_ILi96EEEEEELi96ENS_6half_tEfNS_4arch4Sm90ELb0ELb0ELb1ELb1ELb0ELb0ELb0ELb0ELb1ELb1ELb0ELb0EEENS1_21CollectiveEpilogueFwdINS6_IJSA_SC_SB_EEES9_SE_SG_Li384ELb1ELb1ELb0ELb0EEENS1_36VarlenDynamicPersistentTileSchedulerILi192ELi144ELi384ELi128ELb0ELb1ELb1ELb0ELb1ELb1EEEEEEEEEvNT_6ParamsE --------------------------
	.section	.nv.info._ZN7cutlass13device_kernelIN5flash11enable_sm90INS1_16FlashAttnFwdSm90INS1_25CollectiveMainloopFwdSm90ILi2EN4cute5tupleIJNS5_1CILi1EEES8_S8_EEENS6_IJNS7_ILi192EEENS7_ILi144EEENS7_ILi96EEEEEELi96ENS_6half_tEfNS_4arch4Sm90ELb0ELb0ELb1ELb1ELb0ELb0ELb0ELb0ELb1ELb1ELb0ELb0EEENS1_21CollectiveEpilogueFwdINS6_IJSA_SC_SB_EEES9_SE_SG_Li384ELb1ELb1ELb0ELb0EEENS1_36VarlenDynamicPersistentTileSchedulerILi192ELi144ELi384ELi128ELb0ELb1ELb1ELb0ELb1ELb1EEEEEEEEEvNT_6ParamsE,"",@"SHT_CUDA_INFO"
	.sectionflags	@""
	.align	4


	//----- nvinfo : EIATTR_CUDA_API_VERSION
	.align		4
        /*0000*/ 	.byte	0x04, 0x37
        /*0002*/ 	.short	(.L_1249 - .L_1248)
.L_1248:
        /*0004*/ 	.word	0x00000082


	//----- nvinfo : EIATTR_KPARAM_INFO
	.align		4
.L_1249:
        /*0008*/ 	.byte	0x04, 0x17
        /*000a*/ 	.short	(.L_1251 - .L_1250)
.L_1250:
        /*000c*/ 	.word	0x00000000
        /*0010*/ 	.short	0x0000
        /*0012*/ 	.short	0x0070
        /*0014*/ 	.byte	0x00, 0xf0, 0x01, 0x2a


	//----- nvinfo : EIATTR_SPARSE_MMA_MASK
	.align		4
.L_1251:
        /*0018*/ 	.byte	0x03, 0x50
        /*001a*/ 	.short	0x0000


	//----- nvinfo : EIATTR_MAXREG_COUNT
	.align		4
        /*001c*/ 	.byte	0x03, 0x1b
        /*001e*/ 	.short	0x0080


	//----- nvinfo : EIATTR_NUM_BARRIERS
	.align		4
        /*0020*/ 	.byte	0x02, 0x4c
        /*0022*/ 	.byte	0x10
	.zero		1


	//----- nvinfo : EIATTR_EXTERNS
	.align		4
        /*0024*/ 	.byte	0x04, 0x0f
        /*0026*/ 	.short	(.L_1253 - .L_1252)


	//   ....[0]....
	.align		4
.L_1252:
        /*0028*/ 	.word	index@(__assertfail)


	//----- nvinfo : EIATTR_ANNOTATIONS
	.align		4
.L_1253:
        /*002c*/ 	.byte	0x04, 0x55
        /*002e*/ 	.short	(.L_1255 - .L_1254)


	//   ....[0]....
.L_1254:
        /* <DEDUP_REMOVED lines=24> */


	//----- nvinfo : EIATTR_MERCURY_ISA_VERSION
	.align		4
.L_1255:
        /*01a0*/ 	.byte	0x03, 0x5f
        /*01a2*/ 	.short	0x0101


	//----- nvinfo : EIATTR_UNUSED_LOAD_BYTE_OFFSET
	.align		4
        /*01a4*/ 	.byte	0x04, 0x44
        /*01a6*/ 	.short	(.L_1257 - .L_1256)


	//   ....[0]....
.L_1256:
        /*01a8*/ 	.word	0x00000a40
        /*01ac*/ 	.word	0x0000fff0


	//   ....[1]....
        /*01b0*/ 	.word	0x0000a1c0
        /*01b4*/ 	.word	0x0000fff0


	//----- nvinfo : EIATTR_INT_WARP_WIDE_INSTR_OFFSETS
	.align		4
.L_1257:
        /*01b8*/ 	.byte	0x04, 0x31
        /*01ba*/ 	.short	(.L_1259 - .L_1258)


	//   ....[0]....
.L_1258:
        /*01bc*/ 	.word	0x00000120


	//   ....[1]....
        /*01c0*/ 	.word	0x000001c0


	//   ....[2]....
        /*01c4*/ 	.word	0x00000230


	//   ....[3]....
        /*01c8*/ 	.word	0x0000cc40


	//   ....[4]....
        /*01cc*/ 	.word	0x0000ccd0


	//   ....[5]....
        /*01d0*/ 	.word	0x00010770


	//   ....[6]....
        /*01d4*/ 	.word	0x00010800


	//----- nvinfo : EIATTR_COOP_GROUP_MASK_REGIDS
	.align		4
.L_1259:
        /*01d8*/ 	.byte	0x04, 0x29
        /*01da*/ 	.short	(.L_1261 - .L_1260)


	//   ....[0]....
.L_1260:
        /*01dc*/ 	.word	0xffffffff


	//   ....[1]....
        /*01e0*/ 	.word	0xffffffff


	//   ....[2]....
        /*01e4*/ 	.word	0xffffffff


	//   ....[3]....
        /*01e8*/ 	.word	0xffffffff


	//   ....[4]....
        /*01ec*/ 	.word	0xffffffff


	//   ....[5]....
        /*01f0*/ 	.word	0xffffffff


	//   ....[6]....
        /*01f4*/ 	.word	0xffffffff


	//   ....[7]....
        /*01f8*/ 	.word	0xffffffff


	//   ....[8]....
        /*01fc*/ 	.word	0xffffffff


	//   ....[9]....
        /*0200*/ 	.word	0xffffffff


	//   ....[10]....
        /*0204*/ 	.word	0xffffffff


	//   ....[11]....
        /*0208*/ 	.word	0xffffffff


	//   ....[12]....
        /*020c*/ 	.word	0xffffffff


	//   ....[13]....
        /*0210*/ 	.word	0xffffffff


	//   ....[14]....
        /*0214*/ 	.word	0xffffffff


	//   ....[15]....
        /*0218*/ 	.word	0xffffffff


	//   ....[16]....
        /*021c*/ 	.word	0xffffffff


	//   ....[17]....
        /*0220*/ 	.word	0xffffffff


	//   ....[18]....
        /*0224*/ 	.word	0xffffffff


	//   ....[19]....
        /*0228*/ 	.word	0xffffffff


	//   ....[20]....
        /*022c*/ 	.word	0xffffffff


	//   ....[21]....
        /*0230*/ 	.word	0xffffffff


	//   ....[22]....
        /*0234*/ 	.word	0xffffffff


	//   ....[23]....
        /*0238*/ 	.word	0xffffffff


	//   ....[24]....
        /*023c*/ 	.word	0xffffffff


	//   ....[25]....
        /*0240*/ 	.word	0xffffffff


	//   ....[26]....
        /*0244*/ 	.word	0xffffffff


	//   ....[27]....
        /*0248*/ 	.word	0xffffffff


	//   ....[28]....
        /*024c*/ 	.word	0xffffffff


	//   ....[29]....
        /*0250*/ 	.word	0xffffffff


	//   ....[30]....
        /*0254*/ 	.word	0xffffffff


	//   ....[31]....
        /*0258*/ 	.word	0xffffffff


	//   ....[32]....
        /*025c*/ 	.word	0xffffffff


	//   ....[33]....
        /*0260*/ 	.word	0xffffffff


	//   ....[34]....
        /*0264*/ 	.word	0xffffffff


	//   ....[35]....
        /*0268*/ 	.word	0xffffffff


	//   ....[36]....
        /*026c*/ 	.word	0xffffffff


	//   ....[37]....
        /*0270*/ 	.word	0xffffffff


	//   ....[38]....
        /*0274*/ 	.word	0xffffffff


	//   ....[39]....
        /*0278*/ 	.word	0xffffffff


	//   ....[40]....
        /*027c*/ 	.word	0xffffffff


	//   ....[41]....
        /*0280*/ 	.word	0xffffffff


	//   ....[42]....
        /*0284*/ 	.word	0xffffffff


	//   ....[43]....
        /*0288*/ 	.word	0xffffffff


	//   ....[44]....
        /*028c*/ 	.word	0xffffffff


	//   ....[45]....
        /*0290*/ 	.word	0xffffffff


	//   ....[46]....
        /*0294*/ 	.word	0xffffffff


	//   ....[47]....
        /*0298*/ 	.word	0xffffffff


	//   ....[48]....
        /*029c*/ 	.word	0xffffffff


	//   ....[49]....
        /*02a0*/ 	.word	0xffffffff


	//   ....[50]....
        /*02a4*/ 	.word	0xffffffff


	//   ....[51]....
        /*02a8*/ 	.word	0xffffffff


	//   ....[52]....
        /*02ac*/ 	.word	0xffffffff


	//   ....[53]....
        /*02b0*/ 	.word	0xffffffff


	//   ....[54]....
        /*02b4*/ 	.word	0xffffffff


	//   ....[55]....
        /*02b8*/ 	.word	0xffffffff


	//   ....[56]....
        /*02bc*/ 	.word	0xffffffff


	//   ....[57]....
        /*02c0*/ 	.word	0xffffffff


	//   ....[58]....
        /*02c4*/ 	.word	0xffffffff


	//   ....[59]....
        /*02c8*/ 	.word	0xffffffff


	//   ....[60]....
        /*02cc*/ 	.word	0xffffffff


	//   ....[61]....
        /*02d0*/ 	.word	0xffffffff


	//   ....[62]....
        /*02d4*/ 	.word	0xffffffff


	//   ....[63]....
        /*02d8*/ 	.word	0xffffffff


	//   ....[64]....
        /*02dc*/ 	.word	0xffffffff


	//   ....[65]....
        /*02e0*/ 	.word	0xffffffff


	//   ....[66]....
        /*02e4*/ 	.word	0xffffffff


	//   ....[67]....
        /*02e8*/ 	.word	0xffffffff


	//   ....[68]....
        /*02ec*/ 	.word	0xffffffff


	//   ....[69]....
        /*02f0*/ 	.word	0xffffffff


	//   ....[70]....
        /*02f4*/ 	.word	0xffffffff


	//   ....[71]....
        /*02f8*/ 	.word	0xffffffff


	//   ....[72]....
        /*02fc*/ 	.word	0xffffffff


	//   ....[73]....
        /*0300*/ 	.word	0xffffffff


	//   ....[74]....
        /*0304*/ 	.word	0xffffffff


	//   ....[75]....
        /*0308*/ 	.word	0xffffffff


	//   ....[76]....
        /*030c*/ 	.word	0xffffffff


	//   ....[77]....
        /*0310*/ 	.word	0xffffffff


	//   ....[78]....
        /*0314*/ 	.word	0xffffffff


	//   ....[79]....
        /*0318*/ 	.word	0xffffffff


	//   ....[80]....
        /*031c*/ 	.word	0xffffffff


	//   ....[81]....
        /*0320*/ 	.word	0x0500000f


	//   ....[82]....
        /*0324*/ 	.word	0x0500000f


	//   ....[83]....
        /*0328*/ 	.word	0x0500000f


	//   ....[84]....
        /*032c*/ 	.word	0x0500000f


	//   ....[85]....
        /*0330*/ 	.word	0x0500000f


	//   ....[86]....
        /*0334*/ 	.word	0x0500000f


	//   ....[87]....
        /*0338*/ 	.word	0x0500000f


	//   ....[88]....
        /*033c*/ 	.word	0x0500000f


	//   ....[89]....
        /*0340*/ 	.word	0x0500000f


	//   ....[90]....
        /*0344*/ 	.word	0x0500000f


	//   ....[91]....
        /*0348*/ 	.word	0x0500000f


	//   ....[92]....
        /*034c*/ 	.word	0x0500000f


	//   ....[93]....
        /*0350*/ 	.word	0x0500000f


	//   ....[94]....
        /*0354*/ 	.word	0x0500000f


	//   ....[95]....
        /*0358*/ 	.word	0x0500000f


	//   ....[96]....
        /*035c*/ 	.word	0x0500000f


	//   ....[97]....
        /*0360*/ 	.word	0x0500000f


	//   ....[98]....
        /*0364*/ 	.word	0x0500000f


	//   ....[99]....
        /*0368*/ 	.word	0x0500000f


	//   ....[100]....
        /*036c*/ 	.word	0x0500000f


	//   ....[101]....
        /*0370*/ 	.word	0x0500000f


	//   ....[102]....
        /*0374*/ 	.word	0x0500000f


	//   ....[103]....
        /*0378*/ 	.word	0x0500000f


	//   ....[104]....
        /*037c*/ 	.word	0x0500000f


	//   ....[105]....
        /*0380*/ 	.word	0x0500000f


	//   ....[106]....
        /*0384*/ 	.word	0x0500000f


	//   ....[107]....
        /*0388*/ 	.word	0x0500000f


	//   ....[108]....
        /*038c*/ 	.word	0x0500000f


	//   ....[109]....
        /*0390*/ 	.word	0x0500000f


	//   ....[110]....
        /*0394*/ 	.word	0x0500000f


	//   ....[111]....
        /*0398*/ 	.word	0x0500000f


	//----- nvinfo : EIATTR_COOP_GROUP_INSTR_OFFSETS
	.align		4
.L_1261:
        /*039c*/ 	.byte	0x04, 0x28
        /*039e*/ 	.short	(.L_1263 - .L_1262)


	//   ....[0]....
.L_1262:
        /*03a0*/ 	.word	0x00000060


	//   ....[1]....
        /*03a4*/ 	.word	0x00000130


	//   ....[2]....
        /*03a8*/ 	.word	0x000001e0


	//   ....[3]....
        /*03ac*/ 	.word	0x000003a0


	//   ....[4]....
        /*03b0*/ 	.word	0x00000500


	//   ....[5]....
        /*03b4*/ 	.word	0x00000620


	//   ....[6]....
        /*03b8*/ 	.word	0x00000780


	//   ....[7]....
        /*03bc*/ 	.word	0x000013a0


	//   ....[8]....
        /*03c0*/ 	.word	0x00003e60


	//   ....[9]....
        /*03c4*/ 	.word	0x00003ea0


	//   ....[10]....
        /*03c8*/ 	.word	0x00004480


	//   ....[11]....
        /*03cc*/ 	.word	0x000044e0


	//   ....[12]....
        /*03d0*/ 	.word	0x00005560


	//   ....[13]....
        /*03d4*/ 	.word	0x00007ee0


	//   ....[14]....
        /*03d8*/ 	.word	0x00007ff0


	//   ....[15]....
        /*03dc*/ 	.word	0x00008080


	//   ....[16]....
        /*03e0*/ 	.word	0x00008120


	//   ....[17]....
        /*03e4*/ 	.word	0x00009720


	//   ....[18]....
        /*03e8*/ 	.word	0x00009820


	//   ....[19]....
        /*03ec*/ 	.word	0x00009880


	//   ....[20]....
        /*03f0*/ 	.word	0x00009990


	//   ....[21]....
        /*03f4*/ 	.word	0x000099b0


	//   ....[22]....
        /*03f8*/ 	.word	0x0000aaf0


	//   ....[23]....
        /*03fc*/ 	.word	0x0000ab30


	//   ....[24]....
        /*0400*/ 	.word	0x0000ab70


	//   ....[25]....
        /*0404*/ 	.word	0x0000aba0


	//   ....[26]....
        /*0408*/ 	.word	0x0000aff0


	//   ....[27]....
        /*040c*/ 	.word	0x0000b030


	//   ....[28]....
        /*0410*/ 	.word	0x0000b130


	//   ....[29]....
        /*0414*/ 	.word	0x0000b150


	//   ....[30]....
        /*0418*/ 	.word	0x0000b9a0


	//   ....[31]....
        /*041c*/ 	.word	0x0000b9b0


	//   ....[32]....
        /*0420*/ 	.word	0x0000bab0


	//   ....[33]....
        /*0424*/ 	.word	0x0000bad0


	//   ....[34]....
        /*0428*/ 	.word	0x0000bc30


	//   ....[35]....
        /*042c*/ 	.word	0x0000be10


	//   ....[36]....
        /*0430*/ 	.word	0x0000be40


	//   ....[37]....
        /*0434*/ 	.word	0x0000be70


	//   ....[38]....
        /*0438*/ 	.word	0x0000bea0


	//   ....[39]....
        /*043c*/ 	.word	0x0000bed0


	//   ....[40]....
        /*0440*/ 	.word	0x0000bf00


	//   ....[41]....
        /*0444*/ 	.word	0x0000c070


	//   ....[42]....
        /*0448*/ 	.word	0x0000c0a0


	//   ....[43]....
        /*044c*/ 	.word	0x0000c0d0


	//   ....[44]....
        /*0450*/ 	.word	0x0000c100


	//   ....[45]....
        /*0454*/ 	.word	0x0000c130


	//   ....[46]....
        /*0458*/ 	.word	0x0000c160


	//   ....[47]....
        /*045c*/ 	.word	0x0000c1f0


	//   ....[48]....
        /*0460*/ 	.word	0x0000c220


	//   ....[49]....
        /*0464*/ 	.word	0x0000c2a0


	//   ....[50]....
        /*0468*/ 	.word	0x0000d1e0


	//   ....[51]....
        /*046c*/ 	.word	0x0000dec0


	//   ....[52]....
        /*0470*/ 	.word	0x0000dee0


	//   ....[53]....
        /*0474*/ 	.word	0x0000dfa0


	//   ....[54]....
        /*0478*/ 	.word	0x0000dfc0


	//   ....[55]....
        /*047c*/ 	.word	0x0000e060


	//   ....[56]....
        /*0480*/ 	.word	0x0000e080


	//   ....[57]....
        /*0484*/ 	.word	0x0000e090


	//   ....[58]....
        /*0488*/ 	.word	0x0000e120


	//   ....[59]....
        /*048c*/ 	.word	0x0000e170


	//   ....[60]....
        /*0490*/ 	.word	0x0000e180


	//   ....[61]....
        /*0494*/ 	.word	0x0000e1b0


	//   ....[62]....
        /*0498*/ 	.word	0x0000e260


	//   ....[63]....
        /*049c*/ 	.word	0x00010ea0


	//   ....[64]....
        /*04a0*/ 	.word	0x00010ed0


	//   ....[65]....
        /*04a4*/ 	.word	0x00010f10


	//   ....[66]....
        /*04a8*/ 	.word	0x00010f40


	//   ....[67]....
        /*04ac*/ 	.word	0x00010f70


	//   ....[68]....
        /*04b0*/ 	.word	0x00010fa0


	//   ....[69]....
        /*04b4*/ 	.word	0x00010fd0


	//   ....[70]....
        /*04b8*/ 	.word	0x00011000


	//   ....[71]....
        /*04bc*/ 	.word	0x00011180


	//   ....[72]....
        /*04c0*/ 	.word	0x000111b0


	//   ....[73]....
        /*04c4*/ 	.word	0x000111e0


	//   ....[74]....
        /*04c8*/ 	.word	0x00011210


	//   ....[75]....
        /*04cc*/ 	.word	0x00011240


	//   ....[76]....
        /*04d0*/ 	.word	0x00011270


	//   ....[77]....
        /*04d4*/ 	.word	0x00011330


	//   ....[78]....
        /*04d8*/ 	.word	0x00011350


	//   ....[79]....
        /*04dc*/ 	.word	0x000113c0


	//   ....[80]....
        /*04e0*/ 	.word	0x00011830


	//   ....[81]....
        /*04e4*/ 	.word	0x00011d10


	//   ....[82]....
        /*04e8*/ 	.word	0x00011ec0


	//   ....[83]....
        /*04ec*/ 	.word	0x00011f10


	//   ....[84]....
        /*04f0*/ 	.word	0x00011f70


	//   ....[85]....
        /*04f4*/ 	.word	0x00012080


	//   ....[86]....
        /*04f8*/ 	.word	0x000120e0


	//   ....[87]....
        /*04fc*/ 	.word	0x00012200


	//   ....[88]....
        /*0500*/ 	.word	0x00012260


	//   ....[89]....
        /*0504*/ 	.word	0x00012310


	//   ....[90]....
        /*0508*/ 	.word	0x000123e0


	//   ....[91]....
        /*050c*/ 	.word	0x000124b0


	//   ....[92]....
        /*0510*/ 	.word	0x00012530


	//   ....[93]....
        /*0514*/ 	.word	0x00012620


	//   ....[94]....
        /*0518*/ 	.word	0x00012940


	//   ....[95]....
        /*051c*/ 	.word	0x000129e0


	//   ....[96]....
        /*0520*/ 	.word	0x00012b00


	//   ....[97]....
        /*0524*/ 	.word	0x00012b70


	//   ....[98]....
        /*0528*/ 	.word	0x00012be0


	//   ....[99]....
        /*052c*/ 	.word	0x00012c50


	//   ....[100]....
        /*0530*/ 	.word	0x00012cc0


	//   ....[101]....
        /*0534*/ 	.word	0x00012d40


	//   ....[102]....
        /*0538*/ 	.word	0x00012dd0


	//   ....[103]....
        /*053c*/ 	.word	0x00012e60


	//   ....[104]....
        /*0540*/ 	.word	0x00012ed0


	//   ....[105]....
        /*0544*/ 	.word	0x00012f40


	//   ....[106]....
        /*0548*/ 	.word	0x00012fb0


	//   ....[107]....
        /*054c*/ 	.word	0x00013030


	//   ....[108]....
        /*0550*/ 	.word	0x000130a0


	//   ....[109]....
        /*0554*/ 	.word	0x00013140


	//   ....[110]....
        /*0558*/ 	.word	0x000131d0


	//   ....[111]....
        /*055c*/ 	.word	0x000132f0


	//----- nvinfo : EIATTR_REG_RECONFIG
	.align		4
.L_1263:
        /*0560*/ 	.byte	0x01, 0x54
	.zero		2


	//----- nvinfo : EIATTR_SYSCALL_OFFSETS
	.align		4
        /*0564*/ 	.byte	0x04, 0x46
        /*0566*/ 	.short	(.L_1265 - .L_1264)


	//   ....[0]....
.L_1264:
        /*0568*/ 	.word	0x00001550


	//   ....[1]....
        /*056c*/ 	.word	0x0000ce30


	//   ....[2]....
        /*0570*/ 	.word	0x0000cf80


	//   ....[3]....
        /*0574*/ 	.word	0x0000d080


	//   ....[4]....
        /*0578*/ 	.word	0x0000d940


	//----- nvinfo : EIATTR_MBARRIER_INSTR_OFFSETS
	.align		4
.L_1265:
        /*057c*/ 	.byte	0x04, 0x39
        /*057e*/ 	.short	(.L_1267 - .L_1266)


	//   ....[0]....
.L_1266:
        /*0580*/ 	.word	0x00000250
        /*0584*/ 	.word	0x000000ff
        /*0588*/ 	.word	0x00031c00
        /*058c*/ 	.short	0x0100
        /*058e*/ 	.byte	0x08
	.zero		1


	//   ....[1]....
        /*0590*/ 	.word	0x00000260
        /*0594*/ 	.word	0x000000ff
        /*0598*/ 	.word	0x00031c20
        /*059c*/ 	.short	0x0100
        /*059e*/ 	.byte	0x08
	.zero		1


	//   ....[2]....
        /*05a0*/ 	.word	0x00000350
        /*05a4*/ 	.word	0x000000ff
        /*05a8*/ 	.word	0x00031c30
        /*05ac*/ 	.short	0x0100
        /*05ae*/ 	.byte	0x08
	.zero		1


	//   ....[3]....
        /*05b0*/ 	.word	0x00000360
        /*05b4*/ 	.word	0x000000ff
        /*05b8*/ 	.word	0x00031c40
        /*05bc*/ 	.short	0x0100
        /*05be*/ 	.byte	0x08
	.zero		1


	//   ....[4]....
        /*05c0*/ 	.word	0x00000370
        /*05c4*/ 	.word	0x000000ff
        /*05c8*/ 	.word	0x00031c38
        /*05cc*/ 	.short	0x0100
        /*05ce*/ 	.byte	0x08
	.zero		1


	//   ....[5]....
        /*05d0*/ 	.word	0x00000380
        /*05d4*/ 	.word	0x000000ff
        /*05d8*/ 	.word	0x00031c48
        /*05dc*/ 	.short	0x0100
        /*05de*/ 	.byte	0x08
	.zero		1


	//   ....[6]....
        /*05e0*/ 	.word	0x000004b0
        /*05e4*/ 	.word	0x000000ff
        /*05e8*/ 	.word	0x00031c50
        /*05ec*/ 	.short	0x0100
        /*05ee*/ 	.byte	0x08
	.zero		1


	//   ....[7]....
        /*05f0*/ 	.word	0x000004c0
        /*05f4*/ 	.word	0x000000ff
        /*05f8*/ 	.word	0x00031c60
        /*05fc*/ 	.short	0x0100
        /*05fe*/ 	.byte	0x08
	.zero		1


	//   ....[8]....
        /*0600*/ 	.word	0x000004d0
        /*0604*/ 	.word	0x000000ff
        /*0608*/ 	.word	0x00031c58
        /*060c*/ 	.short	0x0100
        /*060e*/ 	.byte	0x08
	.zero		1


	//   ....[9]....
        /*0610*/ 	.word	0x000004e0
        /*0614*/ 	.word	0x000000ff
        /*0618*/ 	.word	0x00031c68
        /*061c*/ 	.short	0x0100
        /*061e*/ 	.byte	0x08
	.zero		1


	//   ....[10]....
        /*0620*/ 	.word	0x000005d0
        /*0624*/ 	.word	0x000000ff
        /*0628*/ 	.word	0x00031c70
        /*062c*/ 	.short	0x0100
        /*062e*/ 	.byte	0x06
	.zero		1


	//   ....[11]....
        /*0630*/ 	.word	0x000005e0
        /*0634*/ 	.word	0x000000ff
        /*0638*/ 	.word	0x00031c80
        /*063c*/ 	.short	0x0100
        /*063e*/ 	.byte	0x06
	.zero		1


	//   ....[12]....
        /*0640*/ 	.word	0x000005f0
        /*0644*/ 	.word	0x000000ff
        /*0648*/ 	.word	0x00031c78
        /*064c*/ 	.short	0x0100
        /*064e*/ 	.byte	0x06
	.zero		1


	//   ....[13]....
        /*0650*/ 	.word	0x00000600
        /*0654*/ 	.word	0x000000ff
        /*0658*/ 	.word	0x00031c88
        /*065c*/ 	.short	0x0100
        /*065e*/ 	.byte	0x06
	.zero		1


	//   ....[14]....
        /*0660*/ 	.word	0x00000730
        /*0664*/ 	.word	0x000000ff
        /*0668*/ 	.word	0x00031c90
        /*066c*/ 	.short	0x0100
        /*066e*/ 	.byte	0x08
	.zero		1


	//   ....[15]....
        /*0670*/ 	.word	0x00000740
        /*0674*/ 	.word	0x000000ff
        /*0678*/ 	.word	0x00031ca0
        /*067c*/ 	.short	0x0100
        /*067e*/ 	.byte	0x08
	.zero		1


	//   ....[16]....
        /*0680*/ 	.word	0x00000750
        /*0684*/ 	.word	0x000000ff
        /*0688*/ 	.word	0x00031c98
        /*068c*/ 	.short	0x0100
        /*068e*/ 	.byte	0x08
	.zero		1


	//   ....[17]....
        /*0690*/ 	.word	0x00000760
        /*0694*/ 	.word	0x000000ff
        /*0698*/ 	.word	0x00031ca8
        /*069c*/ 	.short	0x0100
        /*069e*/ 	.byte	0x08
	.zero		1


	//   ....[18]....
        /*06a0*/ 	.word	0x00000890
        /*06a4*/ 	.word	0x000000ff
        /*06a8*/ 	.word	0x00031cb0
        /*06ac*/ 	.short	0x0100
        /*06ae*/ 	.byte	0x08
	.zero		1


	//   ....[19]....
        /*06b0*/ 	.word	0x000008a0
        /*06b4*/ 	.word	0x000000ff
        /*06b8*/ 	.word	0x00031cc0
        /*06bc*/ 	.short	0x0100
        /*06be*/ 	.byte	0x08
	.zero		1


	//   ....[20]....
        /*06c0*/ 	.word	0x000008b0
        /*06c4*/ 	.word	0x000000ff
        /*06c8*/ 	.word	0x00031cb8
        /*06cc*/ 	.short	0x0100
        /*06ce*/ 	.byte	0x08
	.zero		1


	//   ....[21]....
        /*06d0*/ 	.word	0x000008c0
        /*06d4*/ 	.word	0x000000ff
        /*06d8*/ 	.word	0x00031cc8
        /*06dc*/ 	.short	0x0100
        /*06de*/ 	.byte	0x08
	.zero		1


	//   ....[22]....
        /*06e0*/ 	.word	0x000015b0
        /*06e4*/ 	.word	0x000000ff
        /*06e8*/ 	.word	0x00031c00
        /*06ec*/ 	.short	0x010a
        /*06ee*/ 	.byte	0x24
	.zero		1


	//   ....[23]....
        /*06f0*/ 	.word	0x00001620
        /*06f4*/ 	.word	0x00000000
        /*06f8*/ 	.word	0x00031c30
        /*06fc*/ 	.short	0x010a
        /*06fe*/ 	.byte	0x3f
	.zero		1


	//   ....[24]....
        /*0700*/ 	.word	0x00001690
        /*0704*/ 	.word	0x00000000
        /*0708*/ 	.word	0x00031c30
        /*070c*/ 	.short	0x010a
        /*070e*/ 	.byte	0x3f
	.zero		1


	//   ....[25]....
        /*0710*/ 	.word	0x000046b0
        /*0714*/ 	.word	0x00000004
        /*0718*/ 	.word	0x00000000
        /*071c*/ 	.short	0x0101
        /*071e*/ 	.byte	0x3f
	.zero		1


	//   ....[26]....
        /*0720*/ 	.word	0x00005810
        /*0724*/ 	.word	0x000000ff
        /*0728*/ 	.word	0x00031c30
        /*072c*/ 	.short	0x010a
        /*072e*/ 	.byte	0x06
	.zero		1


	//   ....[27]....
        /*0730*/ 	.word	0x00005850
        /*0734*/ 	.word	0x000000ff
        /*0738*/ 	.word	0x00031c30
        /*073c*/ 	.short	0x010a
        /*073e*/ 	.byte	0x06
	.zero		1


	//   ....[28]....
        /*0740*/ 	.word	0x00006ed0
        /*0744*/ 	.word	0x000000ff
        /*0748*/ 	.word	0x00031c50
        /*074c*/ 	.short	0x010a
        /*074e*/ 	.byte	0x06
	.zero		1


	//   ....[29]....
        /*0750*/ 	.word	0x00006f10
        /*0754*/ 	.word	0x000000ff
        /*0758*/ 	.word	0x00031c50
        /*075c*/ 	.short	0x010a
        /*075e*/ 	.byte	0x06
	.zero		1


	//   ....[30]....
        /*0760*/ 	.word	0x000086c0
        /*0764*/ 	.word	0x00000007
        /*0768*/ 	.word	0x00000000
        /*076c*/ 	.short	0x0101
        /*076e*/ 	.byte	0x3f
	.zero		1


	//   ....[31]....
        /*0770*/ 	.word	0x00008870
        /*0774*/ 	.word	0x00000007
        /*0778*/ 	.word	0x00000000
        /*077c*/ 	.short	0x0101
        /*077e*/ 	.byte	0x3f
	.zero		1


	//   ....[32]....
        /*0780*/ 	.word	0x00009790
        /*0784*/ 	.word	0x000000ff
        /*0788*/ 	.word	0x00031c50
        /*078c*/ 	.short	0x010a
        /*078e*/ 	.byte	0x09
	.zero		1


	//   ....[33]....
        /*0790*/ 	.word	0x000097d0
        /*0794*/ 	.word	0x000000ff
        /*0798*/ 	.word	0x00031c50
        /*079c*/ 	.short	0x010a
        /*079e*/ 	.byte	0x09
	.zero		1


	//   ....[34]....
        /*07a0*/ 	.word	0x00009e60
        /*07a4*/ 	.word	0x00000004
        /*07a8*/ 	.word	0x00000000
        /*07ac*/ 	.short	0x0101
        /*07ae*/ 	.byte	0x3f
	.zero		1


	//   ....[35]....
        /*07b0*/ 	.word	0x0000b020
        /*07b4*/ 	.word	0x000000ff
        /*07b8*/ 	.word	0x00000000
        /*07bc*/ 	.short	0x0101
        /*07be*/ 	.byte	0x04
	.zero		1


	//   ....[36]....
        /*07c0*/ 	.word	0x0000d3f0
        /*07c4*/ 	.word	0x00000000
        /*07c8*/ 	.word	0x00031c40
        /*07cc*/ 	.short	0x010a
        /*07ce*/ 	.byte	0x3f
	.zero		1


	//   ....[37]....
        /*07d0*/ 	.word	0x0000e330
        /*07d4*/ 	.word	0x00000016
        /*07d8*/ 	.word	0x00031c00
        /*07dc*/ 	.short	0x0107
        /*07de*/ 	.byte	0x3f
	.zero		1


	//   ....[38]....
        /*07e0*/ 	.word	0x0000e430
        /*07e4*/ 	.word	0x00000016
        /*07e8*/ 	.word	0x00031c00
        /*07ec*/ 	.short	0x0101
        /*07ee*/ 	.byte	0x3f
	.zero		1


	//   ....[39]....
        /*07f0*/ 	.word	0x0000e450
        /*07f4*/ 	.word	0x00000016
        /*07f8*/ 	.word	0x00031c20
        /*07fc*/ 	.short	0x010a
        /*07fe*/ 	.byte	0x3f
	.zero		1


	//   ....[40]....
        /*0800*/ 	.word	0x0000e770
        /*0804*/ 	.word	0x00000003
        /*0808*/ 	.word	0x00031c40
        /*080c*/ 	.short	0x010a
        /*080e*/ 	.byte	0x3f
	.zero		1


	//   ....[41]....
        /*0810*/ 	.word	0x0000ebf0
        /*0814*/ 	.word	0x00000003
        /*0818*/ 	.word	0x00000060
        /*081c*/ 	.short	0x010a
        /*081e*/ 	.byte	0x3f
	.zero		1


	//   ....[42]....
        /*0820*/ 	.word	0x0000f320
        /*0824*/ 	.word	0x00000003
        /*0828*/ 	.word	0x00031c40
        /*082c*/ 	.short	0x010a
        /*082e*/ 	.byte	0x3f
	.zero		1


	//   ....[43]....
        /*0830*/ 	.word	0x0000f7a0
        /*0834*/ 	.word	0x0000000c
        /*0838*/ 	.word	0x00000060
        /*083c*/ 	.short	0x010a
        /*083e*/ 	.byte	0x3f
	.zero		1


	//   ....[44]....
        /*0840*/ 	.word	0x0000fe00
        /*0844*/ 	.word	0x00000002
        /*0848*/ 	.word	0x00031c40
        /*084c*/ 	.short	0x010a
        /*084e*/ 	.byte	0x3f
	.zero		1


	//   ....[45]....
        /*0850*/ 	.word	0x00010290
        /*0854*/ 	.word	0x00000008
        /*0858*/ 	.word	0x00000060
        /*085c*/ 	.short	0x010a
        /*085e*/ 	.byte	0x3f
	.zero		1


	//   ....[46]....
        /*0860*/ 	.word	0x000108b0
        /*0864*/ 	.word	0x00000003
        /*0868*/ 	.word	0x00031c60
        /*086c*/ 	.short	0x010a
        /*086e*/ 	.byte	0x3f
	.zero		1


	//   ....[47]....
        /*0870*/ 	.word	0x000117b0
        /*0874*/ 	.word	0x00000009
        /*0878*/ 	.word	0x00031c20
        /*087c*/ 	.short	0x010a
        /*087e*/ 	.byte	0x3f
	.zero		1


	//   ....[48]....
        /*0880*/ 	.word	0x00011950
        /*0884*/ 	.word	0x00000005
        /*0888*/ 	.word	0x00000000
        /*088c*/ 	.short	0x010a
        /*088e*/ 	.byte	0x3f
	.zero		1


	//   ....[49]....
        /*0890*/ 	.word	0x000119c0
        /*0894*/ 	.word	0x00000003
        /*0898*/ 	.word	0x00000000
        /*089c*/ 	.short	0x010a
        /*089e*/ 	.byte	0x3f
	.zero		1


	//   ....[50]....
        /*08a0*/ 	.word	0x00011a20
        /*08a4*/ 	.word	0x00000017
        /*08a8*/ 	.word	0x00000000
        /*08ac*/ 	.short	0x010a
        /*08ae*/ 	.byte	0x3f
	.zero		1


	//   ....[51]....
        /*08b0*/ 	.word	0x00011a50
        /*08b4*/ 	.word	0x00000007
        /*08b8*/ 	.word	0x00000000
        /*08bc*/ 	.short	0x010a
        /*08be*/ 	.byte	0x3f
	.zero		1


	//   ....[52]....
        /*08c0*/ 	.word	0x00011ac0
        /*08c4*/ 	.word	0x00000003
        /*08c8*/ 	.word	0x00031c00
        /*08cc*/ 	.short	0x010a
        /*08ce*/ 	.byte	0x3f
	.zero		1


	//   ....[53]....
        /*08d0*/ 	.word	0x00011b10
        /*08d4*/ 	.word	0x00000000
        /*08d8*/ 	.word	0x00031c30
        /*08dc*/ 	.short	0x010a
        /*08de*/ 	.byte	0x3f
	.zero		1


	//   ....[54]....
        /*08e0*/ 	.word	0x00011b70
        /*08e4*/ 	.word	0x00000009
        /*08e8*/ 	.word	0x00031c30
        /*08ec*/ 	.short	0x010a
        /*08ee*/ 	.byte	0x3f
	.zero		1


	//   ....[55]....
        /*08f0*/ 	.word	0x00011bd0
        /*08f4*/ 	.word	0x00000008
        /*08f8*/ 	.word	0x00031c50
        /*08fc*/ 	.short	0x010a
        /*08fe*/ 	.byte	0x3f
	.zero		1


	//   ....[56]....
        /*0900*/ 	.word	0x00011c30
        /*0904*/ 	.word	0x00000005
        /*0908*/ 	.word	0x00031c50
        /*090c*/ 	.short	0x010a
        /*090e*/ 	.byte	0x3f
	.zero		1


	//   ....[57]....
        /*0910*/ 	.word	0x00011dd0
        /*0914*/ 	.word	0x00000000
        /*0918*/ 	.word	0x00031c40
        /*091c*/ 	.short	0x010a
        /*091e*/ 	.byte	0x3f
	.zero		1


	//   ....[58]....
        /*0920*/ 	.word	0x00012660
        /*0924*/ 	.word	0x00000016
        /*0928*/ 	.word	0x00031c20
        /*092c*/ 	.short	0x010a
        /*092e*/ 	.byte	0x3f
	.zero		1


	//   ....[59]....
        /*0930*/ 	.word	0x000126b0
        /*0934*/ 	.word	0x00000003
        /*0938*/ 	.word	0x00031c40
        /*093c*/ 	.short	0x010a
        /*093e*/ 	.byte	0x3f
	.zero		1


	//   ....[60]....
        /*0940*/ 	.word	0x00012700
        /*0944*/ 	.word	0x00000003
        /*0948*/ 	.word	0x00000060
        /*094c*/ 	.short	0x010a
        /*094e*/ 	.byte	0x3f
	.zero		1


	//   ....[61]....
        /*0950*/ 	.word	0x00012750
        /*0954*/ 	.word	0x00000003
        /*0958*/ 	.word	0x00031c40
        /*095c*/ 	.short	0x010a
        /*095e*/ 	.byte	0x3f
	.zero		1


	//   ....[62]....
        /*0960*/ 	.word	0x000127a0
        /*0964*/ 	.word	0x0000000c
        /*0968*/ 	.word	0x00000060
        /*096c*/ 	.short	0x010a
        /*096e*/ 	.byte	0x3f
	.zero		1


	//   ....[63]....
        /*0970*/ 	.word	0x000127f0
        /*0974*/ 	.word	0x00000002
        /*0978*/ 	.word	0x00031c40
        /*097c*/ 	.short	0x010a
        /*097e*/ 	.byte	0x3f
	.zero		1


	//   ....[64]....
        /*0980*/ 	.word	0x00012840
        /*0984*/ 	.word	0x00000008
        /*0988*/ 	.word	0x00000060
        /*098c*/ 	.short	0x010a
        /*098e*/ 	.byte	0x3f
	.zero		1


	//   ....[65]....
        /*0990*/ 	.word	0x00012890
        /*0994*/ 	.word	0x00000003
        /*0998*/ 	.word	0x00031c60
        /*099c*/ 	.short	0x010a
        /*099e*/ 	.byte	0x3f
	.zero		1


	//   ....[66]....
        /*09a0*/ 	.word	0x00013210
        /*09a4*/ 	.word	0x00000009
        /*09a8*/ 	.word	0x00031c20
        /*09ac*/ 	.short	0x010a
        /*09ae*/ 	.byte	0x3f
	.zero		1


	//   ....[67]....
        /*09b0*/ 	.word	0x000133b0
        /*09b4*/ 	.word	0x00000005
        /*09b8*/ 	.word	0x00000000
        /*09bc*/ 	.short	0x010a
        /*09be*/ 	.byte	0x3f
	.zero		1


	//   ....[68]....
        /*09c0*/ 	.word	0x00013400
        /*09c4*/ 	.word	0x00000003
        /*09c8*/ 	.word	0x00000000
        /*09cc*/ 	.short	0x010a
        /*09ce*/ 	.byte	0x3f
	.zero		1


	//   ....[69]....
        /*09d0*/ 	.word	0x00013450
        /*09d4*/ 	.word	0x00000017
        /*09d8*/ 	.word	0x00000000
        /*09dc*/ 	.short	0x010a
        /*09de*/ 	.byte	0x3f
	.zero		1


	//----- nvinfo : EIATTR_NUM_MBARRIERS
	.align		4
.L_1267:
        /*09e0*/ 	.byte	0x03, 0x38
        /*09e2*/ 	.short	0x0016


	//----- nvinfo : EIATTR_EXIT_INSTR_OFFSETS
	.align		4
        /*09e4*/ 	.byte	0x04, 0x1c
        /*09e6*/ 	.short	(.L_1269 - .L_1268)


	//   ....[0]....
.L_1268:
        /*09e8*/ 	.word	0x00000a70


	//   ....[1]....
        /*09ec*/ 	.word	0x0000bbf0


	//   ....[2]....
        /*09f0*/ 	.word	0x00011aa0


	//----- nvinfo : EIATTR_MAX_THREADS
	.align		4
.L_1269:
        /*09f4*/ 	.byte	0x04, 0x05
        /*09f6*/ 	.short	(.L_1271 - .L_1270)
.L_1270:
        /*09f8*/ 	.word	0x00000200
        /*09fc*/ 	.word	0x00000001
        /*0a00*/ 	.word	0x00000001


	//----- nvinfo : EIATTR_CRS_STACK_SIZE
	.align		4
.L_1271:
        /*0a04*/ 	.byte	0x04, 0x1e
        /*0a06*/ 	.short	(.L_1273 - .L_1272)
.L_1272:
        /*0a08*/ 	.word	0x00000000


	//----- nvinfo : EIATTR_CBANK_PARAM_SIZE
	.align		4
.L_1273:
        /*0a0c*/ 	.byte	0x03, 0x19
        /*0a0e*/ 	.short	0x0af0


	//----- nvinfo : EIATTR_PARAM_CBANK
	.align		4
        /*0a10*/ 	.byte	0x04, 0x0a
        /*0a12*/ 	.short	(.L_1275 - .L_1274)
	.align		4
.L_1274:
        /*0a14*/ 	.word	index@(.nv.constant0._ZN7cutlass13device_kernelIN5flash11enable_sm90INS1_16FlashAttnFwdSm90INS1_25CollectiveMainloopFwdSm90ILi2EN4cute5tupleIJNS5_1CILi1EEES8_S8_EEENS6_IJNS7_ILi192EEENS7_ILi144EEENS7_ILi96EEEEEELi96ENS_6half_tEfNS_4arch4Sm90ELb0ELb0ELb1ELb1ELb0ELb0ELb0ELb0ELb1ELb1ELb0ELb0EEENS1_21CollectiveEpilogueFwdINS6_IJSA_SC_SB_EEES9_SE_SG_Li384ELb1ELb1ELb0ELb0EEENS1_36VarlenDynamicPersistentTileSchedulerILi192ELi144ELi384ELi128ELb0ELb1ELb1ELb0ELb1ELb1EEEEEEEEEvNT_6ParamsE)
        /*0a18*/ 	.short	0x0210
        /*0a1a*/ 	.short	0x0af0


	//----- nvinfo : EIATTR_SW_WAR
	.align		4
.L_1275:
        /*0a1c*/ 	.byte	0x04, 0x36
        /*0a1e*/ 	.short	(.L_1277 - .L_1276)
.L_1276:
        /*0a20*/ 	.word	0x00000008
.L_1277:


//--------------------- .nv.info._ZN7cutlass13device_kernelIN5flash11enable_sm90INS1_16FlashAttnFwdSm90INS1_25CollectiveMainloopFwdSm90ILi2EN4cute5tupleIJNS5_1CILi1EEES8_S8_EEENS6_IJNS7_ILi192EEENS7_ILi144EEENS7_ILi96EEEEEELi96ENS_6half_tEfNS_4arch4Sm90ELb0ELb0ELb1ELb1ELb0ELb1ELb0ELb0ELb1ELb1ELb0ELb0EEENS1_21CollectiveEpilogueFwdINS6_IJSA_SC_SB_EEES9_SE_SG_Li384ELb1ELb1ELb0ELb0EEENS1_36VarlenDynamicPersistentTileSchedulerILi192ELi144ELi384ELi128ELb0ELb1ELb1ELb0ELb1ELb1EEEEEEEEEvNT_6ParamsE --------------------------
	.section	.nv.info._ZN7cutlass13device_kernelIN5flash11enable_sm90INS1_16FlashAttnFwdSm90INS1_25CollectiveMainloopFwdSm90ILi2EN4cute5tupleIJNS5_1CILi1EEES8_S8_EEENS6_IJNS7_ILi192EEENS7_ILi144EEENS7_ILi96EEEEEELi96ENS_6half_tEfNS_4arch4Sm90ELb0ELb0ELb1ELb1ELb0ELb1ELb0ELb0ELb1ELb1ELb0ELb0EEENS1_21CollectiveEpilogueFwdINS6_IJSA_SC_SB_EEES9_SE_SG_Li384ELb1ELb1ELb0ELb0EEENS1_36VarlenDynamicPersistentTileSchedulerILi192ELi144ELi384ELi128ELb0ELb1ELb1ELb0ELb1ELb1EEEEEEEEEvNT_6ParamsE,"",@"SHT_CUDA_INFO"
	.sectionflags	@""
	.align	4


	//----- nvinfo : EIATTR_CUDA_API_VERSION
	.align		4
        /*0000*/ 	.byte	0x04, 0x37
        /*0002*/ 	.short	(.L_1279 - .L_1278)
.L_1278:
        /*0004*/ 	.word	0x00000082


	//----- nvinfo : EIATTR_KPARAM_INFO
	.align		4
.L_1279:
        /*0008*/ 	.byte	0x04, 0x17
        /*000a*/ 	.short	(.L_1281 - .L_1280)
.L_1280:
        /*000c*/ 	.word	0x00000000
        /*0010*/ 	.short	0x0000
        /*0012*/ 	.short	0x0070
        /*0014*/ 	.byte	0x00, 0xf0, 0x01, 0x2a


	//----- nvinfo : EIATTR_SPARSE_MMA_MASK
	.align		4
.L_1281:
        /*0018*/ 	.byte	0x03, 0x50
        /*001a*/ 	.short	0x0000


	//----- nvinfo : EIATTR_MAXREG_COUNT
	.align		4
        /*001c*/ 	.byte	0x03, 0x1b
        /*001e*/ 	.short	0x0080


	//----- nvinfo : EIATTR_NUM_BARRIERS
	.align		4
        /*0020*/ 	.byte	0x02, 0x4c
        /*0022*/ 	.byte	0x10
	.zero		1


	//----- nvinfo : EIATTR_EXTERNS
	.align		4
        /*0024*/ 	.byte	0x04, 0x0f
        /*0026*/ 	.short	(.L_1283 - .L_1282)


	//   ....[0]....
	.align		4
.L_1282:
        /*0028*/ 	.word	index@(__assertfail)


	//----- nvinfo : EIATTR_ANNOTATIONS
	.align		4
.L_1283:
        /*002c*/ 	.byte	0x04, 0x55
        /*002e*/ 	.short	(.L_1285 - .L_1284)


	//   ....[0]....
.L_1284:
        /* <DEDUP_REMOVED lines=133> */


	//----- nvinfo : EIATTR_MERCURY_ISA_VERSION
	.align		4
.L_1285:
        /*0868*/ 	.byte	0x03, 0x5f
        /*086a*/ 	.short	0x0101


	//----- nvinfo : EIATTR_UNUSED_LOAD_BYTE_OFFSET
	.align		4
        /*086c*/ 	.byte	0x04, 0x44
        /*086e*/ 	.short	(.L_1287 - .L_1286)


	//   ....[0]....
.L_1286:
        /*0870*/ 	.word	0x00000ad0
        /*0874*/ 	.word	0x0000fff0


	//   ....[1]....
        /*0878*/ 	.word	0x000158f0
        /*087c*/ 	.word	0x0000fff0


	//----- nvinfo : EIATTR_INT_WARP_WIDE_INSTR_OFFSETS
	.align		4
.L_1287:
        /*0880*/ 	.byte	0x04, 0x31
        /*0882*/ 	.short	(.L_1289 - .L_1288)


	//   ....[0]....
.L_1288:
        /*0884*/ 	.word	0x00000180


	//   ....[1]....
        /*0888*/ 	.word	0x00000220


	//   ....[2]....
        /*088c*/ 	.word	0x00000290


	//   ....[3]....
        /*0890*/ 	.word	0x00019c40


	//   ....[4]....
        /*0894*/ 	.word	0x00019cd0


	//   ....[5]....
        /*0898*/ 	.word	0x0001d840


	//   ....[6]....
        /*089c*/ 	.word	0x0001d8d0


	//----- nvinfo : EIATTR_COOP_GROUP_MASK_REGIDS
	.align		4
.L_1289:
        /*08a0*/ 	.byte	0x04, 0x29
        /*08a2*/ 	.short	(.L_1291 - .L_1290)


	//   ....[0]....
.L_1290:
        /*08a4*/ 	.word	0xffffffff


	//   ....[1]....
        /*08a8*/ 	.word	0xffffffff


	//   ....[2]....
        /*08ac*/ 	.word	0xffffffff


	//   ....[3]....
        /*08b0*/ 	.word	0xffffffff


	//   ....[4]....
        /*08b4*/ 	.word	0xffffffff


	//   ....[5]....
        /*08b8*/ 	.word	0xffffffff


	//   ....[6]....
        /*08bc*/ 	.word	0xffffffff


	//   ....[7]....
        /*08c0*/ 	.word	0xffffffff


	//   ....[8]....
        /*08c4*/ 	.word	0xffffffff


	//   ....[9]....
        /*08c8*/ 	.word	0xffffffff


	//   ....[10]....
        /*08cc*/ 	.word	0xffffffff


	//   ....[11]....
        /*08d0*/ 	.word	0xffffffff


	//   ....[12]....
        /*08d4*/ 	.word	0xffffffff


	//   ....[13]....
        /*08d8*/ 	.word	0xffffffff


	//   ....[14]....
        /*08dc*/ 	.word	0xffffffff


	//   ....[15]....
        /*08e0*/ 	.word	0xffffffff


	//   ....[16]....
        /*08e4*/ 	.word	0xffffffff


	//   ....[17]....
        /*08e8*/ 	.word	0xffffffff


	//   ....[18]....
        /*08ec*/ 	.word	0xffffffff


	//   ....[19]....
        /*08f0*/ 	.word	0xffffffff


	//   ....[20]....
        /*08f4*/ 	.word	0xffffffff


	//   ....[21]....
        /*08f8*/ 	.word	0xffffffff


	//   ....[22]....
        /*08fc*/ 	.word	0xffffffff


	//   ....[23]....
        /*0900*/ 	.word	0xffffffff


	//   ....[24]....
        /*0904*/ 	.word	0xffffffff


	//   ....[25]....
        /*0908*/ 	.word	0xffffffff


	//   ....[26]....
        /*090c*/ 	.word	0xffffffff


	//   ....[27]....
        /*0910*/ 	.word	0xffffffff


	//   ....[28]....
        /*0914*/ 	.word	0xffffffff


	//   ....[29]....
        /*0918*/ 	.word	0xffffffff


	//   ....[30]....
        /*091c*/ 	.word	0xffffffff


	//   ....[31]....
        /*0920*/ 	.word	0xffffffff


	//   ....[32]....
        /*0924*/ 	.word	0xffffffff


	//   ....[33]....
        /*0928*/ 	.word	0xffffffff


	//   ....[34]....
        /*092c*/ 	.word	0xffffffff


	//   ....[35]....
        /*0930*/ 	.word	0xffffffff


	//   ....[36]....
        /*0934*/ 	.word	0xffffffff


	//   ....[37]....
        /*0938*/ 	.word	0xffffffff


	//   ....[38]....
        /*093c*/ 	.word	0xffffffff


	//   ....[39]....
        /*0940*/ 	.word	0xffffffff


	//   ....[40]....
        /*0944*/ 	.word	0xffffffff


	//   ....[41]....
        /*0948*/ 	.word	0xffffffff


	//   ....[42]....
        /*094c*/ 	.word	0xffffffff


	//   ....[43]....
        /*0950*/ 	.word	0xffffffff


	//   ....[44]....
        /*0954*/ 	.word	0xffffffff


	//   ....[45]....
        /*0958*/ 	.word	0xffffffff


	//   ....[46]....
        /*095c*/ 	.word	0xffffffff


	//   ....[47]....
        /*0960*/ 	.word	0xffffffff


	//   ....[48]....
        /*0964*/ 	.word	0xffffffff


	//   ....[49]....
        /*0968*/ 	.word	0xffffffff


	//   ....[50]....
        /*096c*/ 	.word	0xffffffff


	//   ....[51]....
        /*0970*/ 	.word	0xffffffff


	//   ....[52]....
        /*0974*/ 	.word	0xffffffff


	//   ....[53]....
        /*0978*/ 	.word	0xffffffff


	//   ....[54]....
        /*097c*/ 	.word	0xffffffff


	//   ....[55]....
        /*0980*/ 	.word	0xffffffff


	//   ....[56]....
        /*0984*/ 	.word	0xffffffff


	//   ....[57]....
        /*0988*/ 	.word	0xffffffff


	//   ....[58]....
        /*098c*/ 	.word	0xffffffff


	//   ....[59]....
        /*0990*/ 	.word	0xffffffff


	//   ....[60]....
        /*0994*/ 	.word	0xffffffff


	//   ....[61]....
        /*0998*/ 	.word	0xffffffff


	//   ....[62]....
        /*099c*/ 	.word	0xffffffff


	//   ....[63]....
        /*09a0*/ 	.word	0xffffffff


	//   ....[64]....
        /*09a4*/ 	.word	0xffffffff


	//   ....[65]....
        /*09a8*/ 	.word	0xffffffff


	//   ....[66]....
        /*09ac*/ 	.word	0xffffffff


	//   ....[67]....
        /*09b0*/ 	.word	0xffffffff


	//   ....[68]....
        /*09b4*/ 	.word	0xffffffff


	//   ....[69]....
        /*09b8*/ 	.word	0xffffffff


	//   ....[70]....
        /*09bc*/ 	.word	0xffffffff


	//   ....[71]....
        /*09c0*/ 	.word	0xffffffff


	//   ....[72]....
        /*09c4*/ 	.word	0xffffffff


	//   ....[73]....
        /*09c8*/ 	.word	0xffffffff


	//   ....[74]....
        /*09cc*/ 	.word	0xffffffff


	//   ....[75]....
        /*09d0*/ 	.word	0xffffffff


	//   ....[76]....
        /*09d4*/ 	.word	0xffffffff


	//   ....[77]....
        /*09d8*/ 	.word	0xffffffff


	//   ....[78]....
        /*09dc*/ 	.word	0xffffffff


	//   ....[79]....
        /*09e0*/ 	.word	0xffffffff


	//   ....[80]....
        /*09e4*/ 	.word	0xffffffff


	//   ....[81]....
        /*09e8*/ 	.word	0xffffffff


	//   ....[82]....
        /*09ec*/ 	.word	0xffffffff


	//   ....[83]....
        /*09f0*/ 	.word	0xffffffff


	//   ....[84]....
        /*09f4*/ 	.word	0xffffffff


	//   ....[85]....
        /*09f8*/ 	.word	0xffffffff


	//   ....[86]....
        /*09fc*/ 	.word	0xffffffff


	//   ....[87]....
        /*0a00*/ 	.word	0xffffffff


	//   ....[88]....
        /*0a04*/ 	.word	0xffffffff


	//   ....[89]....
        /*0a08*/ 	.word	0xffffffff


	//   ....[90]....
        /*0a0c*/ 	.word	0x0500000f


	//   ....[91]....
        /*0a10*/ 	.word	0x0500000f


	//   ....[92]....
        /*0a14*/ 	.word	0x0500000f


	//   ....[93]....
        /*0a18*/ 	.word	0x0500000f


	//   ....[94]....
        /*0a1c*/ 	.word	0x0500000f


	//   ....[95]....
        /*0a20*/ 	.word	0x0500000f


	//   ....[96]....
        /*0a24*/ 	.word	0x0500000f


	//   ....[97]....
        /*0a28*/ 	.word	0x0500000f


	//   ....[98]....
        /*0a2c*/ 	.word	0x0500000f


	//   ....[99]....
        /*0a30*/ 	.word	0x0500000f


	//   ....[100]....
        /*0a34*/ 	.word	0x0500000f


	//   ....[101]....
        /*0a38*/ 	.word	0x0500000f


	//   ....[102]....
        /*0a3c*/ 	.word	0x0500000f


	//   ....[103]....
        /*0a40*/ 	.word	0x0500000f


	//   ....[104]....
        /*0a44*/ 	.word	0x0500000f


	//   ....[105]....
        /*0a48*/ 	.word	0x0500000f


	//   ....[106]....
        /*0a4c*/ 	.word	0x0500000f


	//   ....[107]....
        /*0a50*/ 	.word	0x0500000f


	//   ....[108]....
        /*0a54*/ 	.word	0x0500000f


	//   ....[109]....
        /*0a58*/ 	.word	0x0500000f


	//   ....[110]....
        /*0a5c*/ 	.word	0x0500000f


	//   ....[111]....
        /*0a60*/ 	.word	0x0500000f


	//   ....[112]....
        /*0a64*/ 	.word	0x0500000f


	//   ....[113]....
        /*0a68*/ 	.word	0x0500000f


	//   ....[114]....
        /*0a6c*/ 	.word	0x0500000f


	//   ....[115]....
        /*0a70*/ 	.word	0x0500000f


	//   ....[116]....
        /*0a74*/ 	.word	0x0500000f


	//   ....[117]....
        /*0a78*/ 	.word	0x0500000f


	//   ....[118]....
        /*0a7c*/ 	.word	0x0500000f


	//   ....[119]....
        /*0a80*/ 	.word	0x0500000f


	//   ....[120]....
        /*0a84*/ 	.word	0x0500000f


	//   ....[121]....
        /*0a88*/ 	.word	0x0500000f


	//   ....[122]....
        /*0a8c*/ 	.word	0x0500000f


	//   ....[123]....
        /*0a90*/ 	.word	0x0500000f


	//   ....[124]....
        /*0a94*/ 	.word	0x0500000f


	//   ....[125]....
        /*0a98*/ 	.word	0x0500000f


	//   ....[126]....
        /*0a9c*/ 	.word	0x0500000f


	//   ....[127]....
        /*0aa0*/ 	.word	0x0500000f


	//   ....[128]....
        /*0aa4*/ 	.word	0x0500000f


	//   ....[129]....
        /*0aa8*/ 	.word	0x0500000f


	//   ....[130]....
        /*0aac*/ 	.word	0x0500000f


	//   ....[131]....
        /*0ab0*/ 	.word	0x0500000f


	//   ....[132]....
        /*0ab4*/ 	.word	0x0500000f


	//   ....[133]....
        /*0ab8*/ 	.word	0x0500000f


	//   ....[134]....
        /*0abc*/ 	.word	0x0500000f


	//----- nvinfo : EIATTR_COOP_GROUP_INSTR_OFFSETS
	.align		4
.L_1291:
        /*0ac0*/ 	.byte	0x04, 0x28
        /*0ac2*/ 	.short	(.L_1293 - .L_1292)


	//   ....[0]....
.L_1292:
        /*0ac4*/ 	.word	0x00000060


	//   ....[1]....
        /*0ac8*/ 	.word	0x00000190


	//   ....[2]....
        /*0acc*/ 	.word	0x00000240


	//   ....[3]....
        /*0ad0*/ 	.word	0x00000400


	//   ....[4]....
        /*0ad4*/ 	.word	0x00000560


	//   ....[5]....
        /*0ad8*/ 	.word	0x00000680


	//   ....[6]....
        /*0adc*/ 	.word	0x000007e0


	//   ....[7]....
        /*0ae0*/ 	.word	0x00006f90


	//   ....[8]....
        /*0ae4*/ 	.word	0x00007560


	//   ....[9]....
        /*0ae8*/ 	.word	0x00007570


	//   ....[10]....
        /*0aec*/ 	.word	0x00007580


	//   ....[11]....
        /*0af0*/ 	.word	0x00007590


	//   ....[12]....
        /*0af4*/ 	.word	0x000090c0


	//   ....[13]....
        /*0af8*/ 	.word	0x000090d0


	//   ....[14]....
        /*0afc*/ 	.word	0x000090e0


	//   ....[15]....
        /*0b00*/ 	.word	0x000090f0


	//   ....[16]....
        /*0b04*/ 	.word	0x0000ddc0


	//   ....[17]....
        /*0b08*/ 	.word	0x0000dde0


	//   ....[18]....
        /*0b0c*/ 	.word	0x0000e240


	//   ....[19]....
        /*0b10*/ 	.word	0x0000e280


	//   ....[20]....
        /*0b14*/ 	.word	0x0000f5b0


	//   ....[21]....
        /*0b18*/ 	.word	0x00012770


	//   ....[22]....
        /*0b1c*/ 	.word	0x000127d0


	//   ....[23]....
        /*0b20*/ 	.word	0x000131d0


	//   ....[24]....
        /*0b24*/ 	.word	0x000131f0


	//   ....[25]....
        /*0b28*/ 	.word	0x00014ad0


	//   ....[26]....
        /*0b2c*/ 	.word	0x00015230


	//   ....[27]....
        /*0b30*/ 	.word	0x00015260


	//   ....[28]....
        /*0b34*/ 	.word	0x000152a0


	//   ....[29]....
        /*0b38*/ 	.word	0x000152b0


	//   ....[30]....
        /*0b3c*/ 	.word	0x00016350


	//   ....[31]....
        /*0b40*/ 	.word	0x00016370


	//   ....[32]....
        /*0b44*/ 	.word	0x000163b0


	//   ....[33]....
        /*0b48*/ 	.word	0x000163d0


	//   ....[34]....
        /*0b4c*/ 	.word	0x00016820


	//   ....[35]....
        /*0b50*/ 	.word	0x00016840


	//   ....[36]....
        /*0b54*/ 	.word	0x00016940


	//   ....[37]....
        /*0b58*/ 	.word	0x00016960


	//   ....[38]....
        /*0b5c*/ 	.word	0x000171b0


	//   ....[39]....
        /*0b60*/ 	.word	0x000171c0


	//   ....[40]....
        /*0b64*/ 	.word	0x00017320


	//   ....[41]....
        /*0b68*/ 	.word	0x00017330


	//   ....[42]....
        /*0b6c*/ 	.word	0x000174d0


	//   ....[43]....
        /*0b70*/ 	.word	0x000176c0


	//   ....[44]....
        /*0b74*/ 	.word	0x000176f0


	//   ....[45]....
        /*0b78*/ 	.word	0x00017720


	//   ....[46]....
        /*0b7c*/ 	.word	0x00017750


	//   ....[47]....
        /*0b80*/ 	.word	0x00017780


	//   ....[48]....
        /*0b84*/ 	.word	0x000177b0


	//   ....[49]....
        /*0b88*/ 	.word	0x00017920


	//   ....[50]....
        /*0b8c*/ 	.word	0x00017950


	//   ....[51]....
        /*0b90*/ 	.word	0x00017980


	//   ....[52]....
        /*0b94*/ 	.word	0x000179b0


	//   ....[53]....
        /*0b98*/ 	.word	0x000179e0


	//   ....[54]....
        /*0b9c*/ 	.word	0x00017a10


	//   ....[55]....
        /*0ba0*/ 	.word	0x00017aa0


	//   ....[56]....
        /*0ba4*/ 	.word	0x00017ad0


	//   ....[57]....
        /*0ba8*/ 	.word	0x00017b50


	//   ....[58]....
        /*0bac*/ 	.word	0x000187c0


	//   ....[59]....
        /*0bb0*/ 	.word	0x0001a200


	//   ....[60]....
        /*0bb4*/ 	.word	0x0001af00


	//   ....[61]....
        /*0bb8*/ 	.word	0x0001af10


	//   ....[62]....
        /*0bbc*/ 	.word	0x0001b000


	//   ....[63]....
        /*0bc0*/ 	.word	0x0001b010


	//   ....[64]....
        /*0bc4*/ 	.word	0x0001b0c0


	//   ....[65]....
        /*0bc8*/ 	.word	0x0001b0d0


	//   ....[66]....
        /*0bcc*/ 	.word	0x0001b0e0


	//   ....[67]....
        /*0bd0*/ 	.word	0x0001b0f0


	//   ....[68]....
        /*0bd4*/ 	.word	0x0001b1c0


	//   ....[69]....
        /*0bd8*/ 	.word	0x0001b200


	//   ....[70]....
        /*0bdc*/ 	.word	0x0001b210


	//   ....[71]....
        /*0be0*/ 	.word	0x0001b230


	//   ....[72]....
        /*0be4*/ 	.word	0x0001dfc0


	//   ....[73]....
        /*0be8*/ 	.word	0x0001dfe0


	//   ....[74]....
        /*0bec*/ 	.word	0x0001e020


	//   ....[75]....
        /*0bf0*/ 	.word	0x0001e050


	//   ....[76]....
        /*0bf4*/ 	.word	0x0001e080


	//   ....[77]....
        /*0bf8*/ 	.word	0x0001e0b0


	//   ....[78]....
        /*0bfc*/ 	.word	0x0001e0e0


	//   ....[79]....
        /*0c00*/ 	.word	0x0001e110


	//   ....[80]....
        /*0c04*/ 	.word	0x0001e290


	//   ....[81]....
        /*0c08*/ 	.word	0x0001e2d0


	//   ....[82]....
        /*0c0c*/ 	.word	0x0001e300


	//   ....[83]....
        /*0c10*/ 	.word	0x0001e330


	//   ....[84]....
        /*0c14*/ 	.word	0x0001e360


	//   ....[85]....
        /*0c18*/ 	.word	0x0001e390


	//   ....[86]....
        /*0c1c*/ 	.word	0x0001e450


	//   ....[87]....
        /*0c20*/ 	.word	0x0001e470


	//   ....[88]....
        /*0c24*/ 	.word	0x0001e4e0


	//   ....[89]....
        /*0c28*/ 	.word	0x0001e940


	//   ....[90]....
        /*0c2c*/ 	.word	0x0001eda0


	//   ....[91]....
        /*0c30*/ 	.word	0x0001ee50


	//   ....[92]....
        /*0c34*/ 	.word	0x0001eee0


	//   ....[93]....
        /*0c38*/ 	.word	0x0001ef30


	//   ....[94]....
        /*0c3c*/ 	.word	0x0001ef80


	//   ....[95]....
        /*0c40*/ 	.word	0x0001f070


	//   ....[96]....
        /*0c44*/ 	.word	0x0001f100


	//   ....[97]....
        /*0c48*/ 	.word	0x0001f160


	//   ....[98]....
        /*0c4c*/ 	.word	0x0001f1c0


	//   ....[99]....
        /*0c50*/ 	.word	0x0001f3d0


	//   ....[100]....
        /*0c54*/ 	.word	0x0001f420


	//   ....[101]....
        /*0c58*/ 	.word	0x0001f4b0


	//   ....[102]....
        /*0c5c*/ 	.word	0x0001f540


	//   ....[103]....
        /*0c60*/ 	.word	0x0001f600


	//   ....[104]....
        /*0c64*/ 	.word	0x0001f8f0


	//   ....[105]....
        /*0c68*/ 	.word	0x0001faa0


	//   ....[106]....
        /*0c6c*/ 	.word	0x0001faf0


	//   ....[107]....
        /*0c70*/ 	.word	0x0001fb60


	//   ....[108]....
        /*0c74*/ 	.word	0x0001fc60


	//   ....[109]....
        /*0c78*/ 	.word	0x0001fcd0


	//   ....[110]....
        /*0c7c*/ 	.word	0x0001fdd0


	//   ....[111]....
        /*0c80*/ 	.word	0x0001fe50


	//   ....[112]....
        /*0c84*/ 	.word	0x0001fed0


	//   ....[113]....
        /*0c88*/ 	.word	0x0001ffd0


	//   ....[114]....
        /*0c8c*/ 	.word	0x000200d0


	//   ....[115]....
        /*0c90*/ 	.word	0x00020130


	//   ....[116]....
        /*0c94*/ 	.word	0x00020210


	//   ....[117]....
        /*0c98*/ 	.word	0x00020530


	//   ....[118]....
        /*0c9c*/ 	.word	0x000205e0


	//   ....[119]....
        /*0ca0*/ 	.word	0x000206e0


	//   ....[120]....
        /*0ca4*/ 	.word	0x00020760


	//   ....[121]....
        /*0ca8*/ 	.word	0x000207d0


	//   ....[122]....
        /*0cac*/ 	.word	0x00020840


	//   ....[123]....
        /*0cb0*/ 	.word	0x000208b0


	//   ....[124]....
        /*0cb4*/ 	.word	0x00020930


	//   ....[125]....
        /*0cb8*/ 	.word	0x000209c0


	//   ....[126]....
        /*0cbc*/ 	.word	0x00020a70


	//   ....[127]....
        /*0cc0*/ 	.word	0x00020ae0


	//   ....[128]....
        /*0cc4*/ 	.word	0x00020b50


	//   ....[129]....
        /*0cc8*/ 	.word	0x00020bc0


	//   ....[130]....
        /*0ccc*/ 	.word	0x00020c40


	//   ....[131]....
        /*0cd0*/ 	.word	0x00020cb0


	//   ....[132]....
        /*0cd4*/ 	.word	0x00020d50


	//   ....[133]....
        /*0cd8*/ 	.word	0x00020de0


	//   ....[134]....
        /*0cdc*/ 	.word	0x00020f00


	//----- nvinfo : EIATTR_REG_RECONFIG
	.align		4
.L_1293:
        /*0ce0*/ 	.byte	0x01, 0x54
	.zero		2


	//----- nvinfo : EIATTR_SYSCALL_OFFSETS
	.align		4
        /*0ce4*/ 	.byte	0x04, 0x46
        /*0ce6*/ 	.short	(.L_1295 - .L_1294)


	//   ....[0]....
.L_1294:
        /*0ce8*/ 	.word	0x00001c80


	//   ....[1]....
        /*0cec*/ 	.word	0x00001dd0


	//   ....[2]....
        /*0cf0*/ 	.word	0x00007160


	//   ....[3]....
        /*0cf4*/ 	.word	0x000074e0


	//   ....[4]....
        /*0cf8*/ 	.word	0x00019e30


	//   ....[5]....
        /*0cfc*/ 	.word	0x00019f80


	//   ....[6]....
        /*0d00*/ 	.word	0x0001a080


	//   ....[7]....
        /*0d04*/ 	.word	0x0001a990


	//----- nvinfo : EIATTR_MBARRIER_INSTR_OFFSETS
	.align		4
.L_1295:
        /*0d08*/ 	.byte	0x04, 0x39
        /*0d0a*/ 	.short	(.L_1297 - .L_1296)


	//   ....[0]....
.L_1296:
        /*0d0c*/ 	.word	0x000002b0
        /*0d10*/ 	.word	0x000000ff
        /*0d14*/ 	.word	0x00031c00
        /*0d18*/ 	.short	0x0100
        /*0d1a*/ 	.byte	0x08
	.zero		1


	//   ....[1]....
        /*0d1c*/ 	.word	0x000002c0
        /*0d20*/ 	.word	0x000000ff
        /*0d24*/ 	.word	0x00031c20
        /*0d28*/ 	.short	0x0100
        /*0d2a*/ 	.byte	0x08
	.zero		1


	//   ....[2]....
        /*0d2c*/ 	.word	0x000003b0
        /*0d30*/ 	.word	0x000000ff
        /*0d34*/ 	.word	0x00031c30
        /*0d38*/ 	.short	0x0100
        /*0d3a*/ 	.byte	0x08
	.zero		1


	//   ....[3]....
        /*0d3c*/ 	.word	0x000003c0
        /*0d40*/ 	.word	0x000000ff
        /*0d44*/ 	.word	0x00031c40
        /*0d48*/ 	.short	0x0100
        /*0d4a*/ 	.byte	0x08
	.zero		1


	//   ....[4]....
        /*0d4c*/ 	.word	0x000003d0
        /*0d50*/ 	.word	0x000000ff
        /*0d54*/ 	.word	0x00031c38
        /*0d58*/ 	.short	0x0100
        /*0d5a*/ 	.byte	0x08
	.zero		1


	//   ....[5]....
        /*0d5c*/ 	.word	0x000003e0
        /*0d60*/ 	.word	0x000000ff
        /*0d64*/ 	.word	0x00031c48
        /*0d68*/ 	.short	0x0100
        /*0d6a*/ 	.byte	0x08
	.zero		1


	//   ....[6]....
        /*0d6c*/ 	.word	0x00000510
        /*0d70*/ 	.word	0x000000ff
        /*0d74*/ 	.word	0x00031c50
        /*0d78*/ 	.short	0x0100
        /*0d7a*/ 	.byte	0x08
	.zero		1


	//   ....[7]....
        /*0d7c*/ 	.word	0x00000520
        /*0d80*/ 	.word	0x000000ff
        /*0d84*/ 	.word	0x00031c60
        /*0d88*/ 	.short	0x0100
        /*0d8a*/ 	.byte	0x08
	.zero		1


	//   ....[8]....
        /*0d8c*/ 	.word	0x00000530
        /*0d90*/ 	.word	0x000000ff
        /*0d94*/ 	.word	0x00031c58
        /*0d98*/ 	.short	0x0100
        /*0d9a*/ 	.byte	0x08
	.zero		1


	//   ....[9]....
        /*0d9c*/ 	.word	0x00000540
        /*0da0*/ 	.word	0x000000ff
        /*0da4*/ 	.word	0x00031c68
        /*0da8*/ 	.short	0x0100
        /*0daa*/ 	.byte	0x08
	.zero		1


	//   ....[10]....
        /*0dac*/ 	.word	0x00000630
        /*0db0*/ 	.word	0x000000ff
        /*0db4*/ 	.word	0x00031c70
        /*0db8*/ 	.short	0x0100
        /*0dba*/ 	.byte	0x06
	.zero		1


	//   ....[11]....
        /*0dbc*/ 	.word	0x00000640
        /*0dc0*/ 	.word	0x000000ff
        /*0dc4*/ 	.word	0x00031c80
        /*0dc8*/ 	.short	0x0100
        /*0dca*/ 	.byte	0x06
	.zero		1


	//   ....[12]....
        /*0dcc*/ 	.word	0x00000650
        /*0dd0*/ 	.word	0x000000ff
        /*0dd4*/ 	.word	0x00031c78
        /*0dd8*/ 	.short	0x0100
        /*0dda*/ 	.byte	0x06
	.zero		1


	//   ....[13]....
        /*0ddc*/ 	.word	0x00000660
        /*0de0*/ 	.word	0x000000ff
        /*0de4*/ 	.word	0x00031c88
        /*0de8*/ 	.short	0x0100
        /*0dea*/ 	.byte	0x06
	.zero		1


	//   ....[14]....
        /*0dec*/ 	.word	0x00000790
        /*0df0*/ 	.word	0x000000ff
        /*0df4*/ 	.word	0x00031c90
        /*0df8*/ 	.short	0x0100
        /*0dfa*/ 	.byte	0x08
	.zero		1


	//   ....[15]....
        /*0dfc*/ 	.word	0x000007a0
        /*0e00*/ 	.word	0x000000ff
        /*0e04*/ 	.word	0x00031ca0
        /*0e08*/ 	.short	0x0100
        /*0e0a*/ 	.byte	0x08
	.zero		1


	//   ....[16]....
        /*0e0c*/ 	.word	0x000007b0
        /*0e10*/ 	.word	0x000000ff
        /*0e14*/ 	.word	0x00031c98
        /*0e18*/ 	.short	0x0100
        /*0e1a*/ 	.byte	0x08
	.zero		1


	//   ....[17]....
        /*0e1c*/ 	.word	0x000007c0
        /*0e20*/ 	.word	0x000000ff
        /*0e24*/ 	.word	0x00031ca8
        /*0e28*/ 	.short	0x0100
        /*0e2a*/ 	.byte	0x08
	.zero		1


	//   ....[18]....
        /*0e2c*/ 	.word	0x000008f0
        /*0e30*/ 	.word	0x000000ff
        /*0e34*/ 	.word	0x00031cb0
        /*0e38*/ 	.short	0x0100
        /*0e3a*/ 	.byte	0x08
	.zero		1


	//   ....[19]....
        /*0e3c*/ 	.word	0x00000900
        /*0e40*/ 	.word	0x000000ff
        /*0e44*/ 	.word	0x00031cc0
        /*0e48*/ 	.short	0x0100
        /*0e4a*/ 	.byte	0x08
	.zero		1


	//   ....[20]....
        /*0e4c*/ 	.word	0x00000910
        /*0e50*/ 	.word	0x000000ff
        /*0e54*/ 	.word	0x00031cb8
        /*0e58*/ 	.short	0x0100
        /*0e5a*/ 	.byte	0x08
	.zero		1


	//   ....[21]....
        /*0e5c*/ 	.word	0x00000920
        /*0e60*/ 	.word	0x000000ff
        /*0e64*/ 	.word	0x00031cc8
        /*0e68*/ 	.short	0x0100
        /*0e6a*/ 	.byte	0x08
	.zero		1


	//   ....[22]....
        /*0e6c*/ 	.word	0x00003220
        /*0e70*/ 	.word	0x00000014
        /*0e74*/ 	.word	0x00031c90
        /*0e78*/ 	.short	0x010a
        /*0e7a*/ 	.byte	0x3f
	.zero		1


	//   ....[23]....
        /*0e7c*/ 	.word	0x00004c40
        /*0e80*/ 	.word	0x00000014
        /*0e84*/ 	.word	0x00031c90
        /*0e88*/ 	.short	0x010a
        /*0e8a*/ 	.byte	0x3f
	.zero		1


	//   ....[24]....
        /*0e8c*/ 	.word	0x00006670
        /*0e90*/ 	.word	0x00000014
        /*0e94*/ 	.word	0x00031c90
        /*0e98*/ 	.short	0x010a
        /*0e9a*/ 	.byte	0x3f
	.zero		1


	//   ....[25]....
        /*0e9c*/ 	.word	0x000068e0
        /*0ea0*/ 	.word	0x00000020
        /*0ea4*/ 	.word	0x00000000
        /*0ea8*/ 	.short	0x0101
        /*0eaa*/ 	.byte	0x3f
	.zero		1


	//   ....[26]....
        /*0eac*/ 	.word	0x00006920
        /*0eb0*/ 	.word	0x00000014
        /*0eb4*/ 	.word	0x00031cb0
        /*0eb8*/ 	.short	0x010a
        /*0eba*/ 	.byte	0x3f
	.zero		1


	//   ....[27]....
        /*0ebc*/ 	.word	0x00006c40
        /*0ec0*/ 	.word	0x00000014
        /*0ec4*/ 	.word	0x00000000
        /*0ec8*/ 	.short	0x0101
        /*0eca*/ 	.byte	0x3f
	.zero		1


	//   ....[28]....
        /*0ecc*/ 	.word	0x00007200
        /*0ed0*/ 	.word	0x00000010
        /*0ed4*/ 	.word	0x00031c00
        /*0ed8*/ 	.short	0x010a
        /*0eda*/ 	.byte	0x3f
	.zero		1


	//   ....[29]....
        /*0edc*/ 	.word	0x00007250
        /*0ee0*/ 	.word	0x00000010
        /*0ee4*/ 	.word	0x00031c00
        /*0ee8*/ 	.short	0x010a
        /*0eea*/ 	.byte	0x3f
	.zero		1


	//   ....[30]....
        /*0eec*/ 	.word	0x00007c70
        /*0ef0*/ 	.word	0x00000010
        /*0ef4*/ 	.word	0x00031c00
        /*0ef8*/ 	.short	0x010a
        /*0efa*/ 	.byte	0x3f
	.zero		1


	//   ....[31]....
        /*0efc*/ 	.word	0x000095a0
        /*0f00*/ 	.word	0x00000010
        /*0f04*/ 	.word	0x00031c00
        /*0f08*/ 	.short	0x010a
        /*0f0a*/ 	.byte	0x3f
	.zero		1


	//   ....[32]....
        /*0f0c*/ 	.word	0x0000ac40
        /*0f10*/ 	.word	0x00000000
        /*0f14*/ 	.word	0x00031c30
        /*0f18*/ 	.short	0x010a
        /*0f1a*/ 	.byte	0x3f
	.zero		1


	//   ....[33]....
        /*0f1c*/ 	.word	0x0000ad10
        /*0f20*/ 	.word	0x00000000
        /*0f24*/ 	.word	0x00031c30
        /*0f28*/ 	.short	0x010a
        /*0f2a*/ 	.byte	0x3f
	.zero		1


	//   ....[34]....
        /*0f2c*/ 	.word	0x0000e770
        /*0f30*/ 	.word	0x00000000
        /*0f34*/ 	.word	0x00000000
        /*0f38*/ 	.short	0x0101
        /*0f3a*/ 	.byte	0x3f
	.zero		1


	//   ....[35]....
        /*0f3c*/ 	.word	0x0000f890
        /*0f40*/ 	.word	0x0000000e
        /*0f44*/ 	.word	0x00031c30
        /*0f48*/ 	.short	0x010a
        /*0f4a*/ 	.byte	0x3f
	.zero		1


	//   ....[36]....
        /*0f4c*/ 	.word	0x0000f8e0
        /*0f50*/ 	.word	0x0000000e
        /*0f54*/ 	.word	0x00031c30
        /*0f58*/ 	.short	0x010a
        /*0f5a*/ 	.byte	0x3f
	.zero		1


	//   ....[37]....
        /*0f5c*/ 	.word	0x00011ee0
        /*0f60*/ 	.word	0x0000000f
        /*0f64*/ 	.word	0x00031c50
        /*0f68*/ 	.short	0x010a
        /*0f6a*/ 	.byte	0x3f
	.zero		1


	//   ....[38]....
        /*0f6c*/ 	.word	0x00011f20
        /*0f70*/ 	.word	0x0000000f
        /*0f74*/ 	.word	0x00031c50
        /*0f78*/ 	.short	0x010a
        /*0f7a*/ 	.byte	0x3f
	.zero		1


	//   ....[39]....
        /*0f7c*/ 	.word	0x00013b60
        /*0f80*/ 	.word	0x0000006f
        /*0f84*/ 	.word	0x00000000
        /*0f88*/ 	.short	0x0101
        /*0f8a*/ 	.byte	0x3f
	.zero		1


	//   ....[40]....
        /*0f8c*/ 	.word	0x00013b70
        /*0f90*/ 	.word	0x0000006c
        /*0f94*/ 	.word	0x00000000
        /*0f98*/ 	.short	0x0101
        /*0f9a*/ 	.byte	0x3f
	.zero		1


	//   ....[41]....
        /*0f9c*/ 	.word	0x00014b60
        /*0fa0*/ 	.word	0x00000000
        /*0fa4*/ 	.word	0x00031c50
        /*0fa8*/ 	.short	0x010a
        /*0faa*/ 	.byte	0x3f
	.zero		1


	//   ....[42]....
        /*0fac*/ 	.word	0x00014c10
        /*0fb0*/ 	.word	0x00000000
        /*0fb4*/ 	.word	0x00031c50
        /*0fb8*/ 	.short	0x010a
        /*0fba*/ 	.byte	0x3f
	.zero		1


	//   ....[43]....
        /*0fbc*/ 	.word	0x000155c0
        /*0fc0*/ 	.word	0x00000008
        /*0fc4*/ 	.word	0x00000000
        /*0fc8*/ 	.short	0x0101
        /*0fca*/ 	.byte	0x3f
	.zero		1


	//   ....[44]....
        /*0fcc*/ 	.word	0x00016830
        /*0fd0*/ 	.word	0x00000000
        /*0fd4*/ 	.word	0x00000000
        /*0fd8*/ 	.short	0x0101
        /*0fda*/ 	.byte	0x3f
	.zero		1


	//   ....[45]....
        /*0fdc*/ 	.word	0x000188a0
        /*0fe0*/ 	.word	0x00000016
        /*0fe4*/ 	.word	0x00031c20
        /*0fe8*/ 	.short	0x010a
        /*0fea*/ 	.byte	0x3f
	.zero		1


	//   ....[46]....
        /*0fec*/ 	.word	0x00018960
        /*0ff0*/ 	.word	0x00000008
        /*0ff4*/ 	.word	0x00031ca0
        /*0ff8*/ 	.short	0x010a
        /*0ffa*/ 	.byte	0x3f
	.zero		1


	//   ....[47]....
        /*0ffc*/ 	.word	0x00018d80
        /*1000*/ 	.word	0x00000008
        /*1004*/ 	.word	0x00031cc0
        /*1008*/ 	.short	0x010a
        /*100a*/ 	.byte	0x3f
	.zero		1


	//   ....[48]....
        /*100c*/ 	.word	0x000192d0
        /*1010*/ 	.word	0x00000008
        /*1014*/ 	.word	0x00031ca0
        /*1018*/ 	.short	0x010a
        /*101a*/ 	.byte	0x3f
	.zero		1


	//   ....[49]....
        /*101c*/ 	.word	0x000196e0
        /*1020*/ 	.word	0x00000008
        /*1024*/ 	.word	0x00031cc0
        /*1028*/ 	.short	0x010a
        /*102a*/ 	.byte	0x3f
	.zero		1


	//   ....[50]....
        /*102c*/ 	.word	0x0001a440
        /*1030*/ 	.word	0x00000000
        /*1034*/ 	.word	0x00031c40
        /*1038*/ 	.short	0x010a
        /*103a*/ 	.byte	0x3f
	.zero		1


	//   ....[51]....
        /*103c*/ 	.word	0x0001b370
        /*1040*/ 	.word	0x00000016
        /*1044*/ 	.word	0x00031c00
        /*1048*/ 	.short	0x0107
        /*104a*/ 	.byte	0x3f
	.zero		1


	//   ....[52]....
        /*104c*/ 	.word	0x0001b460
        /*1050*/ 	.word	0x00000016
        /*1054*/ 	.word	0x00031c00
        /*1058*/ 	.short	0x0101
        /*105a*/ 	.byte	0x3f
	.zero		1


	//   ....[53]....
        /*105c*/ 	.word	0x0001b480
        /*1060*/ 	.word	0x00000016
        /*1064*/ 	.word	0x00031c20
        /*1068*/ 	.short	0x010a
        /*106a*/ 	.byte	0x3f
	.zero		1


	//   ....[54]....
        /*106c*/ 	.word	0x0001b7c0
        /*1070*/ 	.word	0x00000003
        /*1074*/ 	.word	0x00031c40
        /*1078*/ 	.short	0x010a
        /*107a*/ 	.byte	0x3f
	.zero		1


	//   ....[55]....
        /*107c*/ 	.word	0x0001bc30
        /*1080*/ 	.word	0x00000002
        /*1084*/ 	.word	0x00031c60
        /*1088*/ 	.short	0x010a
        /*108a*/ 	.byte	0x3f
	.zero		1


	//   ....[56]....
        /*108c*/ 	.word	0x0001c390
        /*1090*/ 	.word	0x00000005
        /*1094*/ 	.word	0x00031c40
        /*1098*/ 	.short	0x010a
        /*109a*/ 	.byte	0x3f
	.zero		1


	//   ....[57]....
        /*109c*/ 	.word	0x0001c800
        /*10a0*/ 	.word	0x00000003
        /*10a4*/ 	.word	0x00031c60
        /*10a8*/ 	.short	0x010a
        /*10aa*/ 	.byte	0x3f
	.zero		1


	//   ....[58]....
        /*10ac*/ 	.word	0x0001ceb0
        /*10b0*/ 	.word	0x00000005
        /*10b4*/ 	.word	0x00031c40
        /*10b8*/ 	.short	0x010a
        /*10ba*/ 	.byte	0x3f
	.zero		1


	//   ....[59]....
        /*10bc*/ 	.word	0x0001d320
        /*10c0*/ 	.word	0x00000003
        /*10c4*/ 	.word	0x00031c60
        /*10c8*/ 	.short	0x010a
        /*10ca*/ 	.byte	0x3f
	.zero		1


	//   ....[60]....
        /*10cc*/ 	.word	0x0001d970
        /*10d0*/ 	.word	0x00000000
        /*10d4*/ 	.word	0x00031c60
        /*10d8*/ 	.short	0x010a
        /*10da*/ 	.byte	0x3f
	.zero		1


	//   ....[61]....
        /*10dc*/ 	.word	0x0001e8c0
        /*10e0*/ 	.word	0x00000009
        /*10e4*/ 	.word	0x00031c20
        /*10e8*/ 	.short	0x010a
        /*10ea*/ 	.byte	0x3f
	.zero		1


	//   ....[62]....
        /*10ec*/ 	.word	0x0001ea50
        /*10f0*/ 	.word	0x00000005
        /*10f4*/ 	.word	0x00000000
        /*10f8*/ 	.short	0x010a
        /*10fa*/ 	.byte	0x3f
	.zero		1


	//   ....[63]....
        /*10fc*/ 	.word	0x0001eac0
        /*1100*/ 	.word	0x00000003
        /*1104*/ 	.word	0x00000000
        /*1108*/ 	.short	0x010a
        /*110a*/ 	.byte	0x3f
	.zero		1


	//   ....[64]....
        /*110c*/ 	.word	0x0001eb20
        /*1110*/ 	.word	0x00000017
        /*1114*/ 	.word	0x00000000
        /*1118*/ 	.short	0x010a
        /*111a*/ 	.byte	0x3f
	.zero		1


	//   ....[65]....
        /*111c*/ 	.word	0x0001eb50
        /*1120*/ 	.word	0x00000007
        /*1124*/ 	.word	0x00000000
        /*1128*/ 	.short	0x010a
        /*112a*/ 	.byte	0x3f
	.zero		1


	//   ....[66]....
        /*112c*/ 	.word	0x0001ebb0
        /*1130*/ 	.word	0x00000014
        /*1134*/ 	.word	0x00031c90
        /*1138*/ 	.short	0x010a
        /*113a*/ 	.byte	0x3f
	.zero		1


	//   ....[67]....
        /*113c*/ 	.word	0x0001ec00
        /*1140*/ 	.word	0x00000014
        /*1144*/ 	.word	0x00031c90
        /*1148*/ 	.short	0x010a
        /*114a*/ 	.byte	0x3f
	.zero		1


	//   ....[68]....
        /*114c*/ 	.word	0x0001ec50
        /*1150*/ 	.word	0x00000014
        /*1154*/ 	.word	0x00031c90
        /*1158*/ 	.short	0x010a
        /*115a*/ 	.byte	0x3f
	.zero		1


	//   ....[69]....
        /*115c*/ 	.word	0x0001eca0
        /*1160*/ 	.word	0x00000014
        /*1164*/ 	.word	0x00031cb0
        /*1168*/ 	.short	0x010a
        /*116a*/ 	.byte	0x3f
	.zero		1


	//   ....[70]....
        /*116c*/ 	.word	0x0001efc0
        /*1170*/ 	.word	0x00000010
        /*1174*/ 	.word	0x00031c00
        /*1178*/ 	.short	0x010a
        /*117a*/ 	.byte	0x3f
	.zero		1


	//   ....[71]....
        /*117c*/ 	.word	0x0001f1f0
        /*1180*/ 	.word	0x00000010
        /*1184*/ 	.word	0x00031c00
        /*1188*/ 	.short	0x010a
        /*118a*/ 	.byte	0x3f
	.zero		1


	//   ....[72]....
        /*118c*/ 	.word	0x0001f240
        /*1190*/ 	.word	0x00000000
        /*1194*/ 	.word	0x00031c30
        /*1198*/ 	.short	0x010a
        /*119a*/ 	.byte	0x3f
	.zero		1


	//   ....[73]....
        /*119c*/ 	.word	0x0001f290
        /*11a0*/ 	.word	0x0000000e
        /*11a4*/ 	.word	0x00031c30
        /*11a8*/ 	.short	0x010a
        /*11aa*/ 	.byte	0x3f
	.zero		1


	//   ....[74]....
        /*11ac*/ 	.word	0x0001f2e0
        /*11b0*/ 	.word	0x0000000f
        /*11b4*/ 	.word	0x00031c50
        /*11b8*/ 	.short	0x010a
        /*11ba*/ 	.byte	0x3f
	.zero		1


	//   ....[75]....
        /*11bc*/ 	.word	0x0001f330
        /*11c0*/ 	.word	0x00000000
        /*11c4*/ 	.word	0x00031c50
        /*11c8*/ 	.short	0x010a
        /*11ca*/ 	.byte	0x3f
	.zero		1


	//   ....[76]....
        /*11cc*/ 	.word	0x0001f6d0
        /*11d0*/ 	.word	0x00000016
        /*11d4*/ 	.word	0x00031c20
        /*11d8*/ 	.short	0x010a
        /*11da*/ 	.byte	0x3f
	.zero		1


	//   ....[77]....
        /*11dc*/ 	.word	0x0001f720
        /*11e0*/ 	.word	0x00000008
        /*11e4*/ 	.word	0x00031ca0
        /*11e8*/ 	.short	0x010a
        /*11ea*/ 	.byte	0x3f
	.zero		1


	//   ....[78]....
        /*11ec*/ 	.word	0x0001f770
        /*11f0*/ 	.word	0x00000008
        /*11f4*/ 	.word	0x00031cc0
        /*11f8*/ 	.short	0x010a
        /*11fa*/ 	.byte	0x3f
	.zero		1


	//   ....[79]....
        /*11fc*/ 	.word	0x0001f7c0
        /*1200*/ 	.word	0x00000008
        /*1204*/ 	.word	0x00031ca0
        /*1208*/ 	.short	0x010a
        /*120a*/ 	.byte	0x3f
	.zero		1


	//   ....[80]....
        /*120c*/ 	.word	0x0001f810
        /*1210*/ 	.word	0x00000008
        /*1214*/ 	.word	0x00031cc0
        /*1218*/ 	.short	0x010a
        /*121a*/ 	.byte	0x3f
	.zero		1


	//   ....[81]....
        /*121c*/ 	.word	0x0001f9b0
        /*1220*/ 	.word	0x00000000
        /*1224*/ 	.word	0x00031c40
        /*1228*/ 	.short	0x010a
        /*122a*/ 	.byte	0x3f
	.zero		1


	//   ....[82]....
        /*122c*/ 	.word	0x00020250
        /*1230*/ 	.word	0x00000016
        /*1234*/ 	.word	0x00031c20
        /*1238*/ 	.short	0x010a
        /*123a*/ 	.byte	0x3f
	.zero		1


	//   ....[83]....
        /*123c*/ 	.word	0x000202a0
        /*1240*/ 	.word	0x00000003
        /*1244*/ 	.word	0x00031c40
        /*1248*/ 	.short	0x010a
        /*124a*/ 	.byte	0x3f
	.zero		1


	//   ....[84]....
        /*124c*/ 	.word	0x000202f0
        /*1250*/ 	.word	0x00000002
        /*1254*/ 	.word	0x00031c60
        /*1258*/ 	.short	0x010a
        /*125a*/ 	.byte	0x3f
	.zero		1


	//   ....[85]....
        /*125c*/ 	.word	0x00020340
        /*1260*/ 	.word	0x00000005
        /*1264*/ 	.word	0x00031c40
        /*1268*/ 	.short	0x010a
        /*126a*/ 	.byte	0x3f
	.zero		1


	//   ....[86]....
        /*126c*/ 	.word	0x00020390
        /*1270*/ 	.word	0x00000003
        /*1274*/ 	.word	0x00031c60
        /*1278*/ 	.short	0x010a
        /*127a*/ 	.byte	0x3f
	.zero		1


	//   ....[87]....
        /*127c*/ 	.word	0x000203e0
        /*1280*/ 	.word	0x00000005
        /*1284*/ 	.word	0x00031c40
        /*1288*/ 	.short	0x010a
        /*128a*/ 	.byte	0x3f
	.zero		1


	//   ....[88]....
        /*128c*/ 	.word	0x00020430
        /*1290*/ 	.word	0x00000003
        /*1294*/ 	.word	0x00031c60
        /*1298*/ 	.short	0x010a
        /*129a*/ 	.byte	0x3f
	.zero		1


	//   ....[89]....
        /*129c*/ 	.word	0x00020480
        /*12a0*/ 	.word	0x00000000
        /*12a4*/ 	.word	0x00031c60
        /*12a8*/ 	.short	0x010a
        /*12aa*/ 	.byte	0x3f
	.zero		1


	//   ....[90]....
        /*12ac*/ 	.word	0x00020e20
        /*12b0*/ 	.word	0x00000009
        /*12b4*/ 	.word	0x00031c20
        /*12b8*/ 	.short	0x010a
        /*12ba*/ 	.byte	0x3f
	.zero		1


	//   ....[91]....
        /*12bc*/ 	.word	0x00020fc0
        /*12c0*/ 	.word	0x00000005
        /*12c4*/ 	.word	0x00000000
        /*12c8*/ 	.short	0x010a
        /*12ca*/ 	.byte	0x3f
	.zero		1


	//   ....[92]....
        /*12cc*/ 	.word	0x00021010
        /*12d0*/ 	.word	0x00000003
        /*12d4*/ 	.word	0x00000000
        /*12d8*/ 	.short	0x010a
        /*12da*/ 	.byte	0x3f
	.zero		1


	//   ....[93]....
        /*12dc*/ 	.word	0x00021060
        /*12e0*/ 	.word	0x00000017
        /*12e4*/ 	.word	0x00000000
        /*12e8*/ 	.short	0x010a
        /*12ea*/ 	.byte	0x3f
	.zero		1


	//----- nvinfo : EIATTR_NUM_MBARRIERS
	.align		4
.L_1297:
        /*12ec*/ 	.byte	0x03, 0x38
        /*12ee*/ 	.short	0x0016


	//----- nvinfo : EIATTR_EXIT_INSTR_OFFSETS
	.align		4
        /*12f0*/ 	.byte	0x04, 0x1c
        /*12f2*/ 	.short	(.L_1299 - .L_1298)


	//   ....[0]....
.L_1298:
        /*12f4*/ 	.word	0x0001eba0


	//----- nvinfo : EIATTR_MAX_THREADS
	.align		4
.L_1299:
        /*12f8*/ 	.byte	0x04, 0x05
        /*12fa*/ 	.short	(.L_1301 - .L_1300)
.L_1300:
        /*12fc*/ 	.word	0x00000200
        /*1300*/ 	.word	0x00000001
        /*1304*/ 	.word	0x00000001


	//----- nvinfo : EIATTR_CRS_STACK_SIZE
	.align		4
.L_1301:
        /*1308*/ 	.byte	0x04, 0x1e
        /*130a*/ 	.short	(.L_1303 - .L_1302)
.L_1302:
        /*130c*/ 	.word	0x00000000


	//----- nvinfo : EIATTR_CBANK_PARAM_SIZE
	.align		4
.L_1303:
        /*1310*/ 	.byte	0x03, 0x19
        /*1312*/ 	.short	0x0af0


	//----- nvinfo : EIATTR_PARAM_CBANK
	.align		4
        /*1314*/ 	.byte	0x04, 0x0a
        /*1316*/ 	.short	(.L_1305 - .L_1304)
	.align		4
.L_1304:
        /*1318*/ 	.word	index@(.nv.constant0._ZN7cutlass13device_kernelIN5flash11enable_sm90INS1_16FlashAttnFwdSm90INS1_25CollectiveMainloopFwdSm90ILi2EN4cute5tupleIJNS5_1CILi1EEES8_S8_EEENS6_IJNS7_ILi192EEENS7_ILi144EEENS7_ILi96EEEEEELi96ENS_6half_tEfNS_4arch4Sm90ELb0ELb0ELb1ELb1ELb0ELb1ELb0ELb0ELb1ELb1ELb0ELb0EEENS1_21CollectiveEpilogueFwdINS6_IJSA_SC_SB_EEES9_SE_SG_Li384ELb1ELb1ELb0ELb0EEENS1_36VarlenDynamicPersistentTileSchedulerILi192ELi144ELi384ELi128ELb0ELb1ELb1ELb0ELb1ELb1EEEEEEEEEvNT_6ParamsE)
        /*131c*/ 	.short	0x0210
        /*131e*/ 	.short	0x0af0


	//----- nvinfo : EIATTR_SW_WAR
	.align		4
.L_1305:
        /*1320*/ 	.byte	0x04, 0x36
        /*1322*/ 	.short	(.L_1307 - .L_1306)
.L_1306:
        /*1324*/ 	.word	0x00000008
.L_1307:


//--------------------- .nv.info._ZN7cutlass13device_kernelIN5flash11enable_sm90INS1_16FlashAttnFwdSm90INS1_25CollectiveMainloopFwdSm90ILi2EN4cute5tupleIJNS5_1CILi1EEES8_S8_EEENS6_IJNS7_ILi192EEENS7_ILi128EEENS7_ILi96EEEEEELi96ENS_6half_tEfNS_4arch4Sm90ELb0ELb1ELb1ELb0ELb0ELb0ELb0ELb0ELb1ELb1ELb0ELb0EEENS1_21CollectiveEpilogueFwdINS6_IJSA_SC_SB_EEES9_SE_SG_Li384ELb0ELb1ELb0ELb0EEENS1_30DynamicPersistentTileSchedulerILi384ELi128ELb0ELb1ELb1EEEEEEEEEvNT_6ParamsE --------------------------
	.section	.nv.info._ZN7cutlass13device_kernelIN5flash11enable_sm90INS1_16FlashAttnFwdSm90INS1_25CollectiveMainloopFwdSm90ILi2EN4cute5tupleIJNS5_1CILi1EEES8_S8_EEENS6_IJNS7_ILi192EEENS7_ILi128EEENS7_ILi96EEEEEELi96ENS_6half_tEfNS_4arch4Sm90ELb0ELb1ELb1ELb0ELb0ELb0ELb0ELb0ELb1ELb1ELb0ELb0EEENS1_21CollectiveEpilogueFwdINS6_IJSA_SC_SB_EEES9_SE_SG_Li384ELb0ELb1ELb0ELb0EEENS1_30DynamicPersistentTileSchedulerILi384ELi128ELb0ELb1ELb1EEEEEEEEEvNT_6ParamsE,"",@"SHT_CUDA_INFO"
	.sectionflags	@""
	.align	4


	//----- nvinfo : EIATTR_CUDA_API_VERSION
	.align		4
        /*0000*/ 	.byte	0x04, 0x37
        /*0002*/ 	.short	(.L_1309 - .L_1308)
.L_1308:
        /*0004*/ 	.word	0x00000082


	//----- nvinfo : EIATTR_KPARAM_INFO
	.align		4
.L_1309:
        /*0008*/ 	.byte	0x04, 0x17
        /*000a*/ 	.short	(.L_1311 - .L_1310)
.L_1310:
        /*000c*/ 	.word	0x00000000
        /*0010*/ 	.short	0x0000
        /*0012*/ 	.short	0x0070
        /*0014*/ 	.byte	0x00, 0xf0, 0x01, 0x2a


	//----- nvinfo : EIATTR_SPARSE_MMA_MASK
	.align		4
.L_1311:
        /*0018*/ 	.byte	0x03, 0x50
        /*001a*/ 	.short	0x0000


	//----- nvinfo : EIATTR_MAXREG_COUNT
	.align		4
        /*001c*/ 	.byte	0x03, 0x1b
        /*001e*/ 	.short	0x0080


	//----- nvinfo : EIATTR_NUM_BARRIERS
	.align		4
        /*0020*/ 	.byte	0x02, 0x4c
        /*0022*/ 	.byte	0x10
	.zero		1


	//----- nvinfo : EIATTR_EXTERNS
	.align		4
        /*0024*/ 	.byte	0x04, 0x0f
        /*0026*/ 	.short	(.L_1313 - .L_1312)


	//   ....[0]....
	.align		4
.L_1312:
        /*0028*/ 	.word	index@(__assertfail)


	//----- nvinfo : EIATTR_MERCURY_ISA_VERSION
	.align		4
.L_1313:
        /*002c*/ 	.byte	0x03, 0x5f
        /*002e*/ 	.short	0x0101


	//----- nvinfo : EIATTR_INT_WARP_WIDE_INSTR_OFFSETS
	.align		4
        /*0030*/ 	.byte	0x04, 0x31
        /*0032*/ 	.short	(.L_1315 - .L_1314)


	//   ....[0]....
.L_1314:
        /*0034*/ 	.word	0x00000120


	//   ....[1]....
        /*0038*/ 	.word	0x00000160


	//   ....[2]....
        /*003c*/ 	.word	0x000001d0


	//   ....[3]....
        /*0040*/ 	.word	0x000121b0


	//   ....[4]....
        /*0044*/ 	.word	0x00012240


	//   ....[5]....
        /*0048*/ 	.word	0x00015a20


	//   ....[6]....
        /*004c*/ 	.word	0x00015ab0


	//----- nvinfo : EIATTR_COOP_GROUP_MASK_REGIDS
	.align		4
.L_1315:
        /*0050*/ 	.byte	0x04, 0x29
        /*0052*/ 	.short	(.L_1317 - .L_1316)


	//   ....[0]....
.L_1316:
        /*0054*/ 	.word	0xffffffff


	//   ....[1]....
        /*0058*/ 	.word	0xffffffff


	//   ....[2]....
        /*005c*/ 	.word	0xffffffff


	//   ....[3]....
        /*0060*/ 	.word	0xffffffff


	//   ....[4]....
        /*0064*/ 	.word	0xffffffff


	//   ....[5]....
        /*0068*/ 	.word	0xffffffff


	//   ....[6]....
        /*006c*/ 	.word	0xffffffff


	//   ....[7]....
        /*0070*/ 	.word	0xffffffff


	//   ....[8]....
        /*0074*/ 	.word	0xffffffff


	//   ....[9]....
        /*0078*/ 	.word	0xffffffff


	//   ....[10]....
        /*007c*/ 	.word	0xffffffff


	//   ....[11]....
        /*0080*/ 	.word	0xffffffff


	//   ....[12]....
        /*0084*/ 	.word	0xffffffff


	//   ....[13]....
        /*0088*/ 	.word	0xffffffff


	//   ....[14]....
        /*008c*/ 	.word	0xffffffff


	//   ....[15]....
        /*0090*/ 	.word	0xffffffff


	//   ....[16]....
        /*0094*/ 	.word	0xffffffff


	//   ....[17]....
        /*0098*/ 	.word	0xffffffff


	//   ....[18]....
        /*009c*/ 	.word	0xffffffff


	//   ....[19]....
        /*00a0*/ 	.word	0xffffffff


	//   ....[20]....
        /*00a4*/ 	.word	0xffffffff


	//   ....[21]....
        /*00a8*/ 	.word	0xffffffff


	//   ....[22]....
        /*00ac*/ 	.word	0xffffffff


	//   ....[23]....
        /*00b0*/ 	.word	0xffffffff


	//   ....[24]....
        /*00b4*/ 	.word	0xffffffff


	//   ....[25]....
        /*00b8*/ 	.word	0xffffffff


	//   ....[26]....
        /*00bc*/ 	.word	0xffffffff


	//   ....[27]....
        /*00c0*/ 	.word	0xffffffff


	//   ....[28]....
        /*00c4*/ 	.word	0xffffffff


	//   ....[29]....
        /*00c8*/ 	.word	0xffffffff


	//   ....[30]....
        /*00cc*/ 	.word	0xffffffff


	//   ....[31]....
        /*00d0*/ 	.word	0xffffffff


	//   ....[32]....
        /*00d4*/ 	.word	0xffffffff


	//   ....[33]....
        /*00d8*/ 	.word	0xffffffff


	//   ....[34]....
        /*00dc*/ 	.word	0xffffffff


	//   ....[35]....
        /*00e0*/ 	.word	0xffffffff


	//   ....[36]....
        /*00e4*/ 	.word	0xffffffff


	//   ....[37]....
        /*00e8*/ 	.word	0xffffffff


	//   ....[38]....
        /*00ec*/ 	.word	0xffffffff


	//   ....[39]....
        /*00f0*/ 	.word	0xffffffff


	//   ....[40]....
        /*00f4*/ 	.word	0xffffffff


	//   ....[41]....
        /*00f8*/ 	.word	0xffffffff


	//   ....[42]....
        /*00fc*/ 	.word	0xffffffff


	//   ....[43]....
        /*0100*/ 	.word	0xffffffff


	//   ....[44]....
        /*0104*/ 	.word	0xffffffff


	//   ....[45]....
        /*0108*/ 	.word	0xffffffff


	//   ....[46]....
        /*010c*/ 	.word	0xffffffff


	//   ....[47]....
        /*0110*/ 	.word	0xffffffff


	//   ....[48]....
        /*0114*/ 	.word	0xffffffff


	//   ....[49]....
        /*0118*/ 	.word	0xffffffff


	//   ....[50]....
        /*011c*/ 	.word	0xffffffff


	//   ....[51]....
        /*0120*/ 	.word	0xffffffff


	//   ....[52]....
        /*0124*/ 	.word	0xffffffff


	//   ....[53]....
        /*0128*/ 	.word	0xffffffff


	//   ....[54]....
        /*012c*/ 	.word	0xffffffff


	//   ....[55]....
        /*0130*/ 	.word	0xffffffff


	//   ....[56]....
        /*0134*/ 	.word	0xffffffff


	//   ....[57]....
        /*0138*/ 	.word	0xffffffff


	//   ....[58]....
        /*013c*/ 	.word	0xffffffff


	//   ....[59]....
        /*0140*/ 	.word	0xffffffff


	//   ....[60]....
        /*0144*/ 	.word	0xffffffff


	//   ....[61]....
        /*0148*/ 	.word	0xffffffff


	//   ....[62]....
        /*014c*/ 	.word	0xffffffff


	//   ....[63]....
        /*0150*/ 	.word	0xffffffff


	//   ....[64]....
        /*0154*/ 	.word	0xffffffff


	//   ....[65]....
        /*0158*/ 	.word	0xffffffff


	//   ....[66]....
        /*015c*/ 	.word	0x0500000f


	//   ....[67]....
        /*0160*/ 	.word	0x0500000f


	//   ....[68]....
        /*0164*/ 	.word	0x0500000f


	//   ....[69]....
        /*0168*/ 	.word	0x0500000f


	//   ....[70]....
        /*016c*/ 	.word	0x0500000f


	//   ....[71]....
        /*0170*/ 	.word	0x0500000f


	//   ....[72]....
        /*0174*/ 	.word	0x0500000f


	//   ....[73]....
        /*0178*/ 	.word	0x0500000f


	//   ....[74]....
        /*017c*/ 	.word	0x0500000f


	//   ....[75]....
        /*0180*/ 	.word	0x0500000f


	//   ....[76]....
        /*0184*/ 	.word	0x0500000f


	//   ....[77]....
        /*0188*/ 	.word	0x0500000f


	//   ....[78]....
        /*018c*/ 	.word	0x0500000f


	//   ....[79]....
        /*0190*/ 	.word	0x0500000f


	//   ....[80]....
        /*0194*/ 	.word	0x0500000f


	//----- nvinfo : EIATTR_COOP_GROUP_INSTR_OFFSETS
	.align		4
.L_1317:
        /*0198*/ 	.byte	0x04, 0x28
        /*019a*/ 	.short	(.L_1319 - .L_1318)


	//   ....[0]....
.L_1318:
        /*019c*/ 	.word	0x00000060


	//   ....[1]....
        /*01a0*/ 	.word	0x00000130


	//   ....[2]....
        /*01a4*/ 	.word	0x00000180


	//   ....[3]....
        /*01a8*/ 	.word	0x000003b0


	//   ....[4]....
        /*01ac*/ 	.word	0x00000510


	//   ....[5]....
        /*01b0*/ 	.word	0x00000630


	//   ....[6]....
        /*01b4*/ 	.word	0x00000790


	//   ....[7]....
        /*01b8*/ 	.word	0x000018e0


	//   ....[8]....
        /*01bc*/ 	.word	0x00002180


	//   ....[9]....
        /*01c0*/ 	.word	0x00003630


	//   ....[10]....
        /*01c4*/ 	.word	0x000041d0


	//   ....[11]....
        /*01c8*/ 	.word	0x000041f0


	//   ....[12]....
        /*01cc*/ 	.word	0x000047d0


	//   ....[13]....
        /*01d0*/ 	.word	0x00004830


	//   ....[14]....
        /*01d4*/ 	.word	0x000053f0


	//   ....[15]....
        /*01d8*/ 	.word	0x00006890


	//   ....[16]....
        /*01dc*/ 	.word	0x00006b00


	//   ....[17]....
        /*01e0*/ 	.word	0x000076e0


	//   ....[18]....
        /*01e4*/ 	.word	0x000077e0


	//   ....[19]....
        /*01e8*/ 	.word	0x00007fd0


	//   ....[20]....
        /*01ec*/ 	.word	0x00008060


	//   ....[21]....
        /*01f0*/ 	.word	0x00009070


	//   ....[22]....
        /*01f4*/ 	.word	0x0000a1b0


	//   ....[23]....
        /*01f8*/ 	.word	0x0000a220


	//   ....[24]....
        /*01fc*/ 	.word	0x0000a910


	//   ....[25]....
        /*0200*/ 	.word	0x0000a9f0


	//   ....[26]....
        /*0204*/ 	.word	0x0000bbb0


	//   ....[27]....
        /*0208*/ 	.word	0x0000c410


	//   ....[28]....
        /*020c*/ 	.word	0x0000cfa0


	//   ....[29]....
        /*0210*/ 	.word	0x0000db70


	//   ....[30]....
        /*0214*/ 	.word	0x0000dc70


	//   ....[31]....
        /*0218*/ 	.word	0x0000e4a0


	//   ....[32]....
        /*021c*/ 	.word	0x0000e530


	//   ....[33]....
        /*0220*/ 	.word	0x0000f500


	//   ....[34]....
        /*0224*/ 	.word	0x0000f610


	//   ....[35]....
        /*0228*/ 	.word	0x0000f670


	//   ....[36]....
        /*022c*/ 	.word	0x0000f7b0


	//   ....[37]....
        /*0230*/ 	.word	0x0000f7d0


	//   ....[38]....
        /*0234*/ 	.word	0x000106a0


	//   ....[39]....
        /*0238*/ 	.word	0x000106d0


	//   ....[40]....
        /*023c*/ 	.word	0x00010700


	//   ....[41]....
        /*0240*/ 	.word	0x00010730


	//   ....[42]....
        /*0244*/ 	.word	0x00010c40


	//   ....[43]....
        /*0248*/ 	.word	0x00010c60


	//   ....[44]....
        /*024c*/ 	.word	0x00010d70


	//   ....[45]....
        /*0250*/ 	.word	0x00010d90


	//   ....[46]....
        /*0254*/ 	.word	0x00011430


	//   ....[47]....
        /*0258*/ 	.word	0x00011440


	//   ....[48]....
        /*025c*/ 	.word	0x00011540


	//   ....[49]....
        /*0260*/ 	.word	0x00011560


	//   ....[50]....
        /*0264*/ 	.word	0x00011700


	//   ....[51]....
        /*0268*/ 	.word	0x00012780


	//   ....[52]....
        /*026c*/ 	.word	0x000132d0


	//   ....[53]....
        /*0270*/ 	.word	0x00013300


	//   ....[54]....
        /*0274*/ 	.word	0x00013370


	//   ....[55]....
        /*0278*/ 	.word	0x000133d0


	//   ....[56]....
        /*027c*/ 	.word	0x00013420


	//   ....[57]....
        /*0280*/ 	.word	0x00013480


	//   ....[58]....
        /*0284*/ 	.word	0x000134a0


	//   ....[59]....
        /*0288*/ 	.word	0x000134d0


	//   ....[60]....
        /*028c*/ 	.word	0x000134f0


	//   ....[61]....
        /*0290*/ 	.word	0x00013550


	//   ....[62]....
        /*0294*/ 	.word	0x00013590


	//   ....[63]....
        /*0298*/ 	.word	0x00013630


	//   ....[64]....
        /*029c*/ 	.word	0x00016060


	//   ....[65]....
        /*02a0*/ 	.word	0x00016230


	//   ....[66]....
        /*02a4*/ 	.word	0x00016850


	//   ....[67]....
        /*02a8*/ 	.word	0x000169b0


	//   ....[68]....
        /*02ac*/ 	.word	0x00016a10


	//   ....[69]....
        /*02b0*/ 	.word	0x00016ac0


	//   ....[70]....
        /*02b4*/ 	.word	0x00016b90


	//   ....[71]....
        /*02b8*/ 	.word	0x00016c10


	//   ....[72]....
        /*02bc*/ 	.word	0x00016ce0


	//   ....[73]....
        /*02c0*/ 	.word	0x00016d60


	//   ....[74]....
        /*02c4*/ 	.word	0x00016e50


	//   ....[75]....
        /*02c8*/ 	.word	0x00016ec0


	//   ....[76]....
        /*02cc*/ 	.word	0x00016fa0


	//   ....[77]....
        /*02d0*/ 	.word	0x00017010


	//   ....[78]....
        /*02d4*/ 	.word	0x000170e0


	//   ....[79]....
        /*02d8*/ 	.word	0x000173f0


	//   ....[80]....
        /*02dc*/ 	.word	0x00017510


	//----- nvinfo : EIATTR_REG_RECONFIG
	.align		4
.L_1319:
        /*02e0*/ 	.byte	0x01, 0x54
	.zero		2


	//----- nvinfo : EIATTR_SYSCALL_OFFSETS
	.align		4
        /*02e4*/ 	.byte	0x04, 0x46
        /*02e6*/ 	.short	(.L_1321 - .L_1320)


	//   ....[0]....
.L_1320:
        /*02e8*/ 	.word	0x00001ad0


	//   ....[1]....
        /*02ec*/ 	.word	0x000123a0


	//   ....[2]....
        /*02f0*/ 	.word	0x000124f0


	//   ....[3]....
        /*02f4*/ 	.word	0x000125e0


	//   ....[4]....
        /*02f8*/ 	.word	0x00012df0


	//----- nvinfo : EIATTR_MBARRIER_INSTR_OFFSETS
	.align		4
.L_1321:
        /*02fc*/ 	.byte	0x04, 0x39
        /*02fe*/ 	.short	(.L_1323 - .L_1322)


	//   ....[0]....
.L_1322:
        /*0300*/ 	.word	0x00000260
        /*0304*/ 	.word	0x000000ff
        /*0308*/ 	.word	0x0002d800
        /*030c*/ 	.short	0x0100
        /*030e*/ 	.byte	0x08
	.zero		1


	//   ....[1]....
        /*0310*/ 	.word	0x00000270
        /*0314*/ 	.word	0x000000ff
        /*0318*/ 	.word	0x0002d820
        /*031c*/ 	.short	0x0100
        /*031e*/ 	.byte	0x08
	.zero		1


	//   ....[2]....
        /*0320*/ 	.word	0x00000360
        /*0324*/ 	.word	0x000000ff
        /*0328*/ 	.word	0x0002d830
        /*032c*/ 	.short	0x0100
        /*032e*/ 	.byte	0x08
	.zero		1


	//   ....[3]....
        /*0330*/ 	.word	0x00000370
        /*0334*/ 	.word	0x000000ff
        /*0338*/ 	.word	0x0002d840
        /*033c*/ 	.short	0x0100
        /*033e*/ 	.byte	0x08
	.zero		1


	//   ....[4]....
        /*0340*/ 	.word	0x00000380
        /*0344*/ 	.word	0x000000ff
        /*0348*/ 	.word	0x0002d838
        /*034c*/ 	.short	0x0100
        /*034e*/ 	.byte	0x08
	.zero		1


	//   ....[5]....
        /*0350*/ 	.word	0x00000390
        /*0354*/ 	.word	0x000000ff
        /*0358*/ 	.word	0x0002d848
        /*035c*/ 	.short	0x0100
        /*035e*/ 	.byte	0x08
	.zero		1


	//   ....[6]....
        /*0360*/ 	.word	0x000004c0
        /*0364*/ 	.word	0x000000ff
        /*0368*/ 	.word	0x0002d850
        /*036c*/ 	.short	0x0100
        /*036e*/ 	.byte	0x08
	.zero		1


	//   ....[7]....
        /*0370*/ 	.word	0x000004d0
        /*0374*/ 	.word	0x000000ff
        /*0378*/ 	.word	0x0002d860
        /*037c*/ 	.short	0x0100
        /*037e*/ 	.byte	0x08
	.zero		1


	//   ....[8]....
        /*0380*/ 	.word	0x000004e0
        /*0384*/ 	.word	0x000000ff
        /*0388*/ 	.word	0x0002d858
        /*038c*/ 	.short	0x0100
        /*038e*/ 	.byte	0x08
	.zero		1


	//   ....[9]....
        /*0390*/ 	.word	0x000004f0
        /*0394*/ 	.word	0x000000ff
        /*0398*/ 	.word	0x0002d868
        /*039c*/ 	.short	0x0100
        /*039e*/ 	.byte	0x08
	.zero		1


	//   ....[10]....
        /*03a0*/ 	.word	0x000005e0
        /*03a4*/ 	.word	0x000000ff
        /*03a8*/ 	.word	0x0002d870
        /*03ac*/ 	.short	0x0100
        /*03ae*/ 	.byte	0x06
	.zero		1


	//   ....[11]....
        /*03b0*/ 	.word	0x000005f0
        /*03b4*/ 	.word	0x000000ff
        /*03b8*/ 	.word	0x0002d880
        /*03bc*/ 	.short	0x0100
        /*03be*/ 	.byte	0x06
	.zero		1


	//   ....[12]....
        /*03c0*/ 	.word	0x00000600
        /*03c4*/ 	.word	0x000000ff
        /*03c8*/ 	.word	0x0002d878
        /*03cc*/ 	.short	0x0100
        /*03ce*/ 	.byte	0x06
	.zero		1


	//   ....[13]....
        /*03d0*/ 	.word	0x00000610
        /*03d4*/ 	.word	0x000000ff
        /*03d8*/ 	.word	0x0002d888
        /*03dc*/ 	.short	0x0100
        /*03de*/ 	.byte	0x06
	.zero		1


	//   ....[14]....
        /*03e0*/ 	.word	0x00000740
        /*03e4*/ 	.word	0x000000ff
        /*03e8*/ 	.word	0x0002d890
        /*03ec*/ 	.short	0x0100
        /*03ee*/ 	.byte	0x08
	.zero		1


	//   ....[15]....
        /*03f0*/ 	.word	0x00000750
        /*03f4*/ 	.word	0x000000ff
        /*03f8*/ 	.word	0x0002d8a0
        /*03fc*/ 	.short	0x0100
        /*03fe*/ 	.byte	0x08
	.zero		1


	//   ....[16]....
        /*0400*/ 	.word	0x00000760
        /*0404*/ 	.word	0x000000ff
        /*0408*/ 	.word	0x0002d898
        /*040c*/ 	.short	0x0100
        /*040e*/ 	.byte	0x08
	.zero		1


	//   ....[17]....
        /*0410*/ 	.word	0x00000770
        /*0414*/ 	.word	0x000000ff
        /*0418*/ 	.word	0x0002d8a8
        /*041c*/ 	.short	0x0100
        /*041e*/ 	.byte	0x08
	.zero		1


	//   ....[18]....
        /*0420*/ 	.word	0x000008a0
        /*0424*/ 	.word	0x000000ff
        /*0428*/ 	.word	0x0002d8b0
        /*042c*/ 	.short	0x0100
        /*042e*/ 	.byte	0x08
	.zero		1


	//   ....[19]....
        /*0430*/ 	.word	0x000008b0
        /*0434*/ 	.word	0x000000ff
        /*0438*/ 	.word	0x0002d8c0
        /*043c*/ 	.short	0x0100
        /*043e*/ 	.byte	0x08
	.zero		1


	//   ....[20]....
        /*0440*/ 	.word	0x000008c0
        /*0444*/ 	.word	0x000000ff
        /*0448*/ 	.word	0x0002d8b8
        /*044c*/ 	.short	0x0100
        /*044e*/ 	.byte	0x08
	.zero		1


	//   ....[21]....
        /*0450*/ 	.word	0x000008d0
        /*0454*/ 	.word	0x000000ff
        /*0458*/ 	.word	0x0002d8c8
        /*045c*/ 	.short	0x0100
        /*045e*/ 	.byte	0x08
	.zero		1


	//   ....[22]....
        /*0460*/ 	.word	0x00001b50
        /*0464*/ 	.word	0x000000ff
        /*0468*/ 	.word	0x0002d800
        /*046c*/ 	.short	0x010a
        /*046e*/ 	.byte	0x2a
	.zero		1


	//   ....[23]....
        /*0470*/ 	.word	0x00001bd0
        /*0474*/ 	.word	0x0000005a
        /*0478*/ 	.word	0x0002d830
        /*047c*/ 	.short	0x010a
        /*047e*/ 	.byte	0x3f
	.zero		1


	//   ....[24]....
        /*0480*/ 	.word	0x00001c30
        /*0484*/ 	.word	0x0000005a
        /*0488*/ 	.word	0x0002d830
        /*048c*/ 	.short	0x010a
        /*048e*/ 	.byte	0x3f
	.zero		1


	//   ....[25]....
        /*0490*/ 	.word	0x000024f0
        /*0494*/ 	.word	0x0000005a
        /*0498*/ 	.word	0x00000000
        /*049c*/ 	.short	0x0101
        /*049e*/ 	.byte	0x3f
	.zero		1


	//   ....[26]....
        /*04a0*/ 	.word	0x00005820
        /*04a4*/ 	.word	0x000000ff
        /*04a8*/ 	.word	0x0002d830
        /*04ac*/ 	.short	0x010a
        /*04ae*/ 	.byte	0x06
	.zero		1


	//   ....[27]....
        /*04b0*/ 	.word	0x00005860
        /*04b4*/ 	.word	0x000000ff
        /*04b8*/ 	.word	0x0002d830
        /*04bc*/ 	.short	0x010a
        /*04be*/ 	.byte	0x06
	.zero		1


	//   ....[28]....
        /*04c0*/ 	.word	0x00005b00
        /*04c4*/ 	.word	0x000000ff
        /*04c8*/ 	.word	0x0002d850
        /*04cc*/ 	.short	0x010a
        /*04ce*/ 	.byte	0x06
	.zero		1


	//   ....[29]....
        /*04d0*/ 	.word	0x00005b40
        /*04d4*/ 	.word	0x000000ff
        /*04d8*/ 	.word	0x0002d850
        /*04dc*/ 	.short	0x010a
        /*04de*/ 	.byte	0x06
	.zero		1


	//   ....[30]....
        /*04e0*/ 	.word	0x00006960
        /*04e4*/ 	.word	0x0000002f
        /*04e8*/ 	.word	0x00000000
        /*04ec*/ 	.short	0x0101
        /*04ee*/ 	.byte	0x3f
	.zero		1


	//   ....[31]....
        /*04f0*/ 	.word	0x00008360
        /*04f4*/ 	.word	0x00000026
        /*04f8*/ 	.word	0x00000000
        /*04fc*/ 	.short	0x0101
        /*04fe*/ 	.byte	0x3f
	.zero		1


	//   ....[32]....
        /*0500*/ 	.word	0x00009450
        /*0504*/ 	.word	0x000000ff
        /*0508*/ 	.word	0x0002d830
        /*050c*/ 	.short	0x010a
        /*050e*/ 	.byte	0x06
	.zero		1


	//   ....[33]....
        /*0510*/ 	.word	0x00009490
        /*0514*/ 	.word	0x000000ff
        /*0518*/ 	.word	0x0002d830
        /*051c*/ 	.short	0x010a
        /*051e*/ 	.byte	0x06
	.zero		1


	//   ....[34]....
        /*0520*/ 	.word	0x00009730
        /*0524*/ 	.word	0x000000ff
        /*0528*/ 	.word	0x0002d850
        /*052c*/ 	.short	0x010a
        /*052e*/ 	.byte	0x06
	.zero		1


	//   ....[35]....
        /*0530*/ 	.word	0x00009770
        /*0534*/ 	.word	0x000000ff
        /*0538*/ 	.word	0x0002d850
        /*053c*/ 	.short	0x010a
        /*053e*/ 	.byte	0x06
	.zero		1


	//   ....[36]....
        /*0540*/ 	.word	0x0000b020
        /*0544*/ 	.word	0x00000025
        /*0548*/ 	.word	0x00000000
        /*054c*/ 	.short	0x0101
        /*054e*/ 	.byte	0x3f
	.zero		1


	//   ....[37]....
        /*0550*/ 	.word	0x0000b0e0
        /*0554*/ 	.word	0x00000026
        /*0558*/ 	.word	0x00000000
        /*055c*/ 	.short	0x0101
        /*055e*/ 	.byte	0x3f
	.zero		1


	//   ....[38]....
        /*0560*/ 	.word	0x0000bd40
        /*0564*/ 	.word	0x000000ff
        /*0568*/ 	.word	0x0002d830
        /*056c*/ 	.short	0x010a
        /*056e*/ 	.byte	0x06
	.zero		1


	//   ....[39]....
        /*0570*/ 	.word	0x0000bd80
        /*0574*/ 	.word	0x000000ff
        /*0578*/ 	.word	0x0002d830
        /*057c*/ 	.short	0x010a
        /*057e*/ 	.byte	0x06
	.zero		1


	//   ....[40]....
        /*0580*/ 	.word	0x0000c020
        /*0584*/ 	.word	0x000000ff
        /*0588*/ 	.word	0x0002d850
        /*058c*/ 	.short	0x010a
        /*058e*/ 	.byte	0x06
	.zero		1


	//   ....[41]....
        /*0590*/ 	.word	0x0000c060
        /*0594*/ 	.word	0x000000ff
        /*0598*/ 	.word	0x0002d850
        /*059c*/ 	.short	0x010a
        /*059e*/ 	.byte	0x06
	.zero		1


	//   ....[42]....
        /*05a0*/ 	.word	0x0000cdd0
        /*05a4*/ 	.word	0x00000051
        /*05a8*/ 	.word	0x00000000
        /*05ac*/ 	.short	0x0101
        /*05ae*/ 	.byte	0x3f
	.zero		1


	//   ....[43]....
        /*05b0*/ 	.word	0x0000e850
        /*05b4*/ 	.word	0x00000026
        /*05b8*/ 	.word	0x00000000
        /*05bc*/ 	.short	0x0101
        /*05be*/ 	.byte	0x3f
	.zero		1


	//   ....[44]....
        /*05c0*/ 	.word	0x0000f580
        /*05c4*/ 	.word	0x000000ff
        /*05c8*/ 	.word	0x0002d850
        /*05cc*/ 	.short	0x010a
        /*05ce*/ 	.byte	0x09
	.zero		1


	//   ....[45]....
        /*05d0*/ 	.word	0x0000f5c0
        /*05d4*/ 	.word	0x000000ff
        /*05d8*/ 	.word	0x0002d850
        /*05dc*/ 	.short	0x010a
        /*05de*/ 	.byte	0x09
	.zero		1


	//   ....[46]....
        /*05e0*/ 	.word	0x0000fc00
        /*05e4*/ 	.word	0x00000005
        /*05e8*/ 	.word	0x00000000
        /*05ec*/ 	.short	0x0101
        /*05ee*/ 	.byte	0x3f
	.zero		1


	//   ....[47]....
        /*05f0*/ 	.word	0x00010c70
        /*05f4*/ 	.word	0x000000ff
        /*05f8*/ 	.word	0x00000000
        /*05fc*/ 	.short	0x0101
        /*05fe*/ 	.byte	0x05
	.zero		1


	//   ....[48]....
        /*0600*/ 	.word	0x000129b0
        /*0604*/ 	.word	0x00000003
        /*0608*/ 	.word	0x0002d840
        /*060c*/ 	.short	0x010a
        /*060e*/ 	.byte	0x3f
	.zero		1


	//   ....[49]....
        /*0610*/ 	.word	0x00013730
        /*0614*/ 	.word	0x00000011
        /*0618*/ 	.word	0x0002d800
        /*061c*/ 	.short	0x0107
        /*061e*/ 	.byte	0x3f
	.zero		1


	//   ....[50]....
        /*0620*/ 	.word	0x00013800
        /*0624*/ 	.word	0x00000011
        /*0628*/ 	.word	0x0002d800
        /*062c*/ 	.short	0x0101
        /*062e*/ 	.byte	0x3f
	.zero		1


	//   ....[51]....
        /*0630*/ 	.word	0x00013820
        /*0634*/ 	.word	0x00000011
        /*0638*/ 	.word	0x0002d820
        /*063c*/ 	.short	0x010a
        /*063e*/ 	.byte	0x3f
	.zero		1


	//   ....[52]....
        /*0640*/ 	.word	0x00013b40
        /*0644*/ 	.word	0x00000003
        /*0648*/ 	.word	0x0002d840
        /*064c*/ 	.short	0x010a
        /*064e*/ 	.byte	0x3f
	.zero		1


	//   ....[53]....
        /*0650*/ 	.word	0x00013f70
        /*0654*/ 	.word	0x00000002
        /*0658*/ 	.word	0x00000060
        /*065c*/ 	.short	0x010a
        /*065e*/ 	.byte	0x3f
	.zero		1


	//   ....[54]....
        /*0660*/ 	.word	0x00014690
        /*0664*/ 	.word	0x00000003
        /*0668*/ 	.word	0x0002d840
        /*066c*/ 	.short	0x010a
        /*066e*/ 	.byte	0x3f
	.zero		1


	//   ....[55]....
        /*0670*/ 	.word	0x00014ac0
        /*0674*/ 	.word	0x0000000c
        /*0678*/ 	.word	0x00000060
        /*067c*/ 	.short	0x010a
        /*067e*/ 	.byte	0x3f
	.zero		1


	//   ....[56]....
        /*0680*/ 	.word	0x000150f0
        /*0684*/ 	.word	0x00000002
        /*0688*/ 	.word	0x0002d840
        /*068c*/ 	.short	0x010a
        /*068e*/ 	.byte	0x3f
	.zero		1


	//   ....[57]....
        /*0690*/ 	.word	0x00015560
        /*0694*/ 	.word	0x00000008
        /*0698*/ 	.word	0x00000060
        /*069c*/ 	.short	0x010a
        /*069e*/ 	.byte	0x3f
	.zero		1


	//   ....[58]....
        /*06a0*/ 	.word	0x00015b50
        /*06a4*/ 	.word	0x00000003
        /*06a8*/ 	.word	0x0002d860
        /*06ac*/ 	.short	0x010a
        /*06ae*/ 	.byte	0x3f
	.zero		1


	//   ....[59]....
        /*06b0*/ 	.word	0x000161b0
        /*06b4*/ 	.word	0x00000009
        /*06b8*/ 	.word	0x0002d820
        /*06bc*/ 	.short	0x010a
        /*06be*/ 	.byte	0x3f
	.zero		1


	//   ....[60]....
        /*06c0*/ 	.word	0x00016350
        /*06c4*/ 	.word	0x00000007
        /*06c8*/ 	.word	0x00000000
        /*06cc*/ 	.short	0x010a
        /*06ce*/ 	.byte	0x3f
	.zero		1


	//   ....[61]....
        /*06d0*/ 	.word	0x000163c0
        /*06d4*/ 	.word	0x00000003
        /*06d8*/ 	.word	0x00000000
        /*06dc*/ 	.short	0x010a
        /*06de*/ 	.byte	0x3f
	.zero		1


	//   ....[62]....
        /*06e0*/ 	.word	0x00016420
        /*06e4*/ 	.word	0x00000005
        /*06e8*/ 	.word	0x00000000
        /*06ec*/ 	.short	0x010a
        /*06ee*/ 	.byte	0x3f
	.zero		1


	//   ....[63]....
        /*06f0*/ 	.word	0x00016450
        /*06f4*/ 	.word	0x00000003
        /*06f8*/ 	.word	0x00000000
        /*06fc*/ 	.short	0x010a
        /*06fe*/ 	.byte	0x3f
	.zero		1


	//   ....[64]....
        /*0700*/ 	.word	0x000164c0
        /*0704*/ 	.word	0x00000003
        /*0708*/ 	.word	0x0002d800
        /*070c*/ 	.short	0x010a
        /*070e*/ 	.byte	0x3f
	.zero		1


	//   ....[65]....
        /*0710*/ 	.word	0x00016510
        /*0714*/ 	.word	0x0000005a
        /*0718*/ 	.word	0x0002d830
        /*071c*/ 	.short	0x010a
        /*071e*/ 	.byte	0x3f
	.zero		1


	//   ....[66]....
        /*0720*/ 	.word	0x00016570
        /*0724*/ 	.word	0x00000006
        /*0728*/ 	.word	0x0002d830
        /*072c*/ 	.short	0x010a
        /*072e*/ 	.byte	0x3f
	.zero		1


	//   ....[67]....
        /*0730*/ 	.word	0x000165d0
        /*0734*/ 	.word	0x00000006
        /*0738*/ 	.word	0x0002d850
        /*073c*/ 	.short	0x010a
        /*073e*/ 	.byte	0x3f
	.zero		1


	//   ....[68]....
        /*0740*/ 	.word	0x00016630
        /*0744*/ 	.word	0x00000009
        /*0748*/ 	.word	0x0002d830
        /*074c*/ 	.short	0x010a
        /*074e*/ 	.byte	0x3f
	.zero		1


	//   ....[69]....
        /*0750*/ 	.word	0x00016690
        /*0754*/ 	.word	0x00000009
        /*0758*/ 	.word	0x0002d850
        /*075c*/ 	.short	0x010a
        /*075e*/ 	.byte	0x3f
	.zero		1


	//   ....[70]....
        /*0760*/ 	.word	0x000166f0
        /*0764*/ 	.word	0x00000007
        /*0768*/ 	.word	0x0002d830
        /*076c*/ 	.short	0x010a
        /*076e*/ 	.byte	0x3f
	.zero		1


	//   ....[71]....
        /*0770*/ 	.word	0x00016750
        /*0774*/ 	.word	0x00000007
        /*0778*/ 	.word	0x0002d850
        /*077c*/ 	.short	0x010a
        /*077e*/ 	.byte	0x3f
	.zero		1


	//   ....[72]....
        /*0780*/ 	.word	0x000167b0
        /*0784*/ 	.word	0x00000005
        /*0788*/ 	.word	0x0002d850
        /*078c*/ 	.short	0x010a
        /*078e*/ 	.byte	0x3f
	.zero		1


	//   ....[73]....
        /*0790*/ 	.word	0x00016900
        /*0794*/ 	.word	0x00000003
        /*0798*/ 	.word	0x0002d840
        /*079c*/ 	.short	0x010a
        /*079e*/ 	.byte	0x3f
	.zero		1


	//   ....[74]....
        /*07a0*/ 	.word	0x00017110
        /*07a4*/ 	.word	0x00000011
        /*07a8*/ 	.word	0x0002d820
        /*07ac*/ 	.short	0x010a
        /*07ae*/ 	.byte	0x3f
	.zero		1


	//   ....[75]....
        /*07b0*/ 	.word	0x00017160
        /*07b4*/ 	.word	0x00000003
        /*07b8*/ 	.word	0x0002d840
        /*07bc*/ 	.short	0x010a
        /*07be*/ 	.byte	0x3f
	.zero		1


	//   ....[76]....
        /*07c0*/ 	.word	0x000171b0
        /*07c4*/ 	.word	0x00000002
        /*07c8*/ 	.word	0x00000060
        /*07cc*/ 	.short	0x010a
        /*07ce*/ 	.byte	0x3f
	.zero		1


	//   ....[77]....
        /*07d0*/ 	.word	0x00017200
        /*07d4*/ 	.word	0x00000003
        /*07d8*/ 	.word	0x0002d840
        /*07dc*/ 	.short	0x010a
        /*07de*/ 	.byte	0x3f
	.zero		1


	//   ....[78]....
        /*07e0*/ 	.word	0x00017250
        /*07e4*/ 	.word	0x0000000c
        /*07e8*/ 	.word	0x00000060
        /*07ec*/ 	.short	0x010a
        /*07ee*/ 	.byte	0x3f
	.zero		1


	//   ....[79]....
        /*07f0*/ 	.word	0x000172a0
        /*07f4*/ 	.word	0x00000002
        /*07f8*/ 	.word	0x0002d840
        /*07fc*/ 	.short	0x010a
        /*07fe*/ 	.byte	0x3f
	.zero		1


	//   ....[80]....
        /*0800*/ 	.word	0x000172f0
        /*0804*/ 	.word	0x00000008
        /*0808*/ 	.word	0x00000060
        /*080c*/ 	.short	0x010a
        /*080e*/ 	.byte	0x3f
	.zero		1


	//   ....[81]....
        /*0810*/ 	.word	0x00017340
        /*0814*/ 	.word	0x00000003
        /*0818*/ 	.word	0x0002d860
        /*081c*/ 	.short	0x010a
        /*081e*/ 	.byte	0x3f
	.zero		1


	//   ....[82]....
        /*0820*/ 	.word	0x00017430
        /*0824*/ 	.word	0x00000009
        /*0828*/ 	.word	0x0002d820
        /*082c*/ 	.short	0x010a
        /*082e*/ 	.byte	0x3f
	.zero		1


	//   ....[83]....
        /*0830*/ 	.word	0x000175d0
        /*0834*/ 	.word	0x00000007
        /*0838*/ 	.word	0x00000000
        /*083c*/ 	.short	0x010a
        /*083e*/ 	.byte	0x3f
	.zero		1


	//   ....[84]....
        /*0840*/ 	.word	0x00017620
        /*0844*/ 	.word	0x00000003
        /*0848*/ 	.word	0x00000000
        /*084c*/ 	.short	0x010a
        /*084e*/ 	.byte	0x3f
	.zero		1


	//   ....[85]....
        /*0850*/ 	.word	0x00017670
        /*0854*/ 	.word	0x00000005
        /*0858*/ 	.word	0x00000000
        /*085c*/ 	.short	0x010a
        /*085e*/ 	.byte	0x3f
	.zero		1


	//----- nvinfo : EIATTR_NUM_MBARRIERS
	.align		4
.L_1323:
        /*0860*/ 	.byte	0x03, 0x38
        /*0862*/ 	.short	0x0016


	//----- nvinfo : EIATTR_EXIT_INSTR_OFFSETS
	.align		4
        /*0864*/ 	.byte	0x04, 0x1c
        /*0866*/ 	.short	(.L_1325 - .L_1324)


	//   ....[0]....
.L_1324:
        /*0868*/ 	.word	0x00000a30


	//   ....[1]....
        /*086c*/ 	.word	0x00011690


	//   ....[2]....
        /*0870*/ 	.word	0x000164a0


	//----- nvinfo : EIATTR_MAX_THREADS
	.align		4
.L_1325:
        /*0874*/ 	.byte	0x04, 0x05
        /*0876*/ 	.short	(.L_1327 - .L_1326)
.L_1326:
        /*0878*/ 	.word	0x00000200
        /*087c*/ 	.word	0x00000001
        /*0880*/ 	.word	0x00000001


	//----- nvinfo : EIATTR_CRS_STACK_SIZE
	.align		4
.L_1327:
        /*0884*/ 	.byte	0x04, 0x1e
        /*0886*/ 	.short	(.L_1329 - .L_1328)
.L_1328:
        /*0888*/ 	.word	0x00000000


	//----- nvinfo : EIATTR_CBANK_PARAM_SIZE
	.align		4
.L_1329:
        /*088c*/ 	.byte	0x03, 0x19
        /*088e*/ 	.short	0x0af0


	//----- nvinfo : EIATTR_PARAM_CBANK
	.align		4
        /*0890*/ 	.byte	0x04, 0x0a
        /*0892*/ 	.short	(.L_1331 - .L_1330)
	.align		4
.L_1330:
        /*0894*/ 	.word	index@(.nv.constant0._ZN7cutlass13device_kernelIN5flash11enable_sm90INS1_16FlashAttnFwdSm90INS1_25CollectiveMainloopFwdSm90ILi2EN4cute5tupleIJNS5_1CILi1EEES8_S8_EEENS6_IJNS7_ILi192EEENS7_ILi128EEENS7_ILi96EEEEEELi96ENS_6half_tEfNS_4arch4Sm90ELb0ELb1ELb1ELb0ELb0ELb0ELb0ELb0ELb1ELb1ELb0ELb0EEENS1_21CollectiveEpilogueFwdINS6_IJSA_SC_SB_EEES9_SE_SG_Li384ELb0ELb1ELb0ELb0EEENS1_30DynamicPersistentTileSchedulerILi384ELi128ELb0ELb1ELb1EEEEEEEEEvNT_6ParamsE)
        /*0898*/ 	.short	0x0210
        /*089a*/ 	.short	0x0af0


	//----- nvinfo : EIATTR_SW_WAR
	.align		4
.L_1331:
        /*089c*/ 	.byte	0x04, 0x36
        /*089e*/ 	.short	(.L_1333 - .L_1332)
.L_1332:
        /*08a0*/ 	.word	0x00000008
.L_1333:


//--------------------- .nv.info._ZN7cutlass13device_kernelIN5flash11enable_sm90INS1_16FlashAttnFwdSm90INS1_25CollectiveMainloopFwdSm90ILi2EN4cute5tupleIJNS5_1CILi1EEES8_S8_EEENS6_IJNS7_ILi192EEENS7_ILi128EEENS7_ILi96EEEEEELi96ENS_6half_tEfNS_4arch4Sm90ELb0ELb1ELb1ELb1ELb0ELb0ELb0ELb0ELb1ELb1ELb0ELb0EEENS1_21CollectiveEpilogueFwdINS6_IJSA_SC_SB_EEES9_SE_SG_Li384ELb1ELb1ELb0ELb0EEENS1_36VarlenDynamicPersistentTileSchedulerILi192ELi128ELi384ELi128ELb0ELb1ELb1ELb1ELb0ELb1EEEEEEEEEvNT_6ParamsE --------------------------
	.section	.nv.info._ZN7cutlass13device_kernelIN5flash11enable_sm90INS1_16FlashAttnFwdSm90INS1_25CollectiveMainloopFwdSm90ILi2EN4cute5tupleIJNS5_1CILi1EEES8_S8_EEENS6_IJNS7_ILi192EEENS7_ILi128EEENS7_ILi96EEEEEELi96ENS_6half_tEfNS_4arch4Sm90ELb0ELb1ELb1ELb1ELb0ELb0ELb0ELb0ELb1ELb1ELb0ELb0EEENS1_21CollectiveEpilogueFwdINS6_IJSA_SC_SB_EEES9_SE_SG_Li384ELb1ELb1ELb0ELb0EEENS1_36VarlenDynamicPersistentTileSchedulerILi192ELi128ELi384ELi128ELb0ELb1ELb1ELb1ELb0ELb1EEEEEEEEEvNT_6ParamsE,"",@"SHT_CUDA_INFO"
	.sectionflags	@""
	.align	4


	//----- nvinfo : EIATTR_CUDA_API_VERSION
	.align		4
        /*0000*/ 	.byte	0x04, 0x37
        /*0002*/ 	.short	(.L_1335 - .L_1334)
.L_1334:
        /*0004*/ 	.word	0x00000082


	//----- nvinfo : EIATTR_KPARAM_INFO
	.align		4
.L_1335:
        /*0008*/ 	.byte	0x04, 0x17
        /*000a*/ 	.short	(.L_1337 - .L_1336)
.L_1336:
        /*000c*/ 	.word	0x00000000
        /*0010*/ 	.short	0x0000
        /*0012*/ 	.short	0x0070
        /*0014*/ 	.byte	0x00, 0xf0, 0x01, 0x2a


	//----- nvinfo : EIATTR_SPARSE_MMA_MASK
	.align		4
.L_1337:
        /*0018*/ 	.byte	0x03, 0x50
        /*001a*/ 	.short	0x0000


	//----- nvinfo : EIATTR_MAXREG_COUNT
	.align		4
        /*001c*/ 	.byte	0x03, 0x1b
        /*001e*/ 	.short	0x0080


	//----- nvinfo : EIATTR_NUM_BARRIERS
	.align		4
        /*0020*/ 	.byte	0x02, 0x4c
        /*0022*/ 	.byte	0x10
	.zero		1


	//----- nvinfo : EIATTR_EXTERNS
	.align		4
        /*0024*/ 	.byte	0x04, 0x0f
        /*0026*/ 	.short	(.L_1339 - .L_1338)


	//   ....[0]....
	.align		4
.L_1338:
        /*0028*/ 	.word	index@(__assertfail)


	//----- nvinfo : EIATTR_ANNOTATIONS
	.align		4
.L_1339:
        /*002c*/ 	.byte	0x04, 0x55
        /*002e*/ 	.short	(.L_1341 - .L_1340)


	//   ....[0]....
.L_1340:
        /* <DEDUP_REMOVED lines=23> */


	//----- nvinfo : EIATTR_MERCURY_ISA_VERSION
	.align		4
.L_1341:
        /*0190*/ 	.byte	0x03, 0x5f
        /*0192*/ 	.short	0x0101


	//----- nvinfo : EIATTR_UNUSED_LOAD_BYTE_OFFSET
	.align		4
        /*0194*/ 	.byte	0x04, 0x44
        /*0196*/ 	.short	(.L_1343 - .L_1342)


	//   ....[0]....
.L_1342:
        /*0198*/ 	.word	0x00000a50
        /*019c*/ 	.word	0x0000fff0


	//   ....[1]....
        /*01a0*/ 	.word	0x000100c0
        /*01a4*/ 	.word	0x0000fff0


	//----- nvinfo : EIATTR_INT_WARP_WIDE_INSTR_OFFSETS
	.align		4
.L_1343:
        /*01a8*/ 	.byte	0x04, 0x31
        /*01aa*/ 	.short	(.L_1345 - .L_1344)


	//   ....[0]....
.L_1344:
        /*01ac*/ 	.word	0x00000130


	//   ....[1]....
        /*01b0*/ 	.word	0x00000170


	//   ....[2]....
        /*01b4*/ 	.word	0x000001e0


	//   ....[3]....
        /*01b8*/ 	.word	0x000132e0


	//   ....[4]....
        /*01bc*/ 	.word	0x00013370


	//   ....[5]....
        /*01c0*/ 	.word	0x00016e60


	//   ....[6]....
        /*01c4*/ 	.word	0x00016ef0


	//----- nvinfo : EIATTR_COOP_GROUP_MASK_REGIDS
	.align		4
.L_1345:
        /*01c8*/ 	.byte	0x04, 0x29
        /*01ca*/ 	.short	(.L_1347 - .L_1346)


	//   ....[0]....
.L_1346:
        /*01cc*/ 	.word	0xffffffff


	//   ....[1]....
        /*01d0*/ 	.word	0xffffffff


	//   ....[2]....
        /*01d4*/ 	.word	0xffffffff


	//   ....[3]....
        /*01d8*/ 	.word	0xffffffff


	//   ....[4]....
        /*01dc*/ 	.word	0xffffffff


	//   ....[5]....
        /*01e0*/ 	.word	0xffffffff


	//   ....[6]....
        /*01e4*/ 	.word	0xffffffff


	//   ....[7]....
        /*01e8*/ 	.word	0xffffffff


	//   ....[8]....
        /*01ec*/ 	.word	0xffffffff


	//   ....[9]....
        /*01f0*/ 	.word	0xffffffff


	//   ....[10]....
        /*01f4*/ 	.word	0xffffffff


	//   ....[11]....
        /*01f8*/ 	.word	0xffffffff


	//   ....[12]....
        /*01fc*/ 	.word	0xffffffff


	//   ....[13]....
        /*0200*/ 	.word	0xffffffff


	//   ....[14]....
        /*0204*/ 	.word	0xffffffff


	//   ....[15]....
        /*0208*/ 	.word	0xffffffff


	//   ....[16]....
        /*020c*/ 	.word	0xffffffff


	//   ....[17]....
        /*0210*/ 	.word	0xffffffff


	//   ....[18]....
        /*0214*/ 	.word	0xffffffff


	//   ....[19]....
        /*0218*/ 	.word	0xffffffff


	//   ....[20]....
        /*021c*/ 	.word	0xffffffff


	//   ....[21]....
        /*0220*/ 	.word	0xffffffff


	//   ....[22]....
        /*0224*/ 	.word	0xffffffff


	//   ....[23]....
        /*0228*/ 	.word	0xffffffff


	//   ....[24]....
        /*022c*/ 	.word	0xffffffff


	//   ....[25]....
        /*0230*/ 	.word	0xffffffff


	//   ....[26]....
        /*0234*/ 	.word	0xffffffff


	//   ....[27]....
        /*0238*/ 	.word	0xffffffff


	//   ....[28]....
        /*023c*/ 	.word	0xffffffff


	//   ....[29]....
        /*0240*/ 	.word	0xffffffff


	//   ....[30]....
        /*0244*/ 	.word	0xffffffff


	//   ....[31]....
        /*0248*/ 	.word	0xffffffff


	//   ....[32]....
        /*024c*/ 	.word	0xffffffff


	//   ....[33]....
        /*0250*/ 	.word	0xffffffff


	//   ....[34]....
        /*0254*/ 	.word	0xffffffff


	//   ....[35]....
        /*0258*/ 	.word	0xffffffff


	//   ....[36]....
        /*025c*/ 	.word	0xffffffff


	//   ....[37]....
        /*0260*/ 	.word	0xffffffff


	//   ....[38]....
        /*0264*/ 	.word	0xffffffff


	//   ....[39]....
        /*0268*/ 	.word	0xffffffff


	//   ....[40]....
        /*026c*/ 	.word	0xffffffff


	//   ....[41]....
        /*0270*/ 	.word	0xffffffff


	//   ....[42]....
        /*0274*/ 	.word	0xffffffff


	//   ....[43]....
        /*0278*/ 	.word	0xffffffff


	//   ....[44]....
        /*027c*/ 	.word	0xffffffff


	//   ....[45]....
        /*0280*/ 	.word	0xffffffff


	//   ....[46]....
        /*0284*/ 	.word	0xffffffff


	//   ....[47]....
        /*0288*/ 	.word	0xffffffff


	//   ....[48]....
        /*028c*/ 	.word	0xffffffff


	//   ....[49]....
        /*0290*/ 	.word	0xffffffff


	//   ....[50]....
        /*0294*/ 	.word	0xffffffff


	//   ....[51]....
        /*0298*/ 	.word	0xffffffff


	//   ....[52]....
        /*029c*/ 	.word	0xffffffff


	//   ....[53]....
        /*02a0*/ 	.word	0xffffffff


	//   ....[54]....
        /*02a4*/ 	.word	0xffffffff


	//   ....[55]....
        /*02a8*/ 	.word	0xffffffff


	//   ....[56]....
        /*02ac*/ 	.word	0xffffffff


	//   ....[57]....
        /*02b0*/ 	.word	0xffffffff


	//   ....[58]....
        /*02b4*/ 	.word	0xffffffff


	//   ....[59]....
        /*02b8*/ 	.word	0xffffffff


	//   ....[60]....
        /*02bc*/ 	.word	0xffffffff


	//   ....[61]....
        /*02c0*/ 	.word	0xffffffff


	//   ....[62]....
        /*02c4*/ 	.word	0xffffffff


	//   ....[63]....
        /*02c8*/ 	.word	0xffffffff


	//   ....[64]....
        /*02cc*/ 	.word	0xffffffff


	//   ....[65]....
        /*02d0*/ 	.word	0xffffffff


	//   ....[66]....
        /*02d4*/ 	.word	0xffffffff


	//   ....[67]....
        /*02d8*/ 	.word	0xffffffff


	//   ....[68]....
        /*02dc*/ 	.word	0xffffffff


	//   ....[69]....
        /*02e0*/ 	.word	0xffffffff


	//   ....[70]....
        /*02e4*/ 	.word	0xffffffff


	//   ....[71]....
        /*02e8*/ 	.word	0xffffffff


	//   ....[72]....
        /*02ec*/ 	.word	0xffffffff


	//   ....[73]....
        /*02f0*/ 	.word	0xffffffff


	//   ....[74]....
        /*02f4*/ 	.word	0xffffffff


	//   ....[75]....
        /*02f8*/ 	.word	0xffffffff


	//   ....[76]....
        /*02fc*/ 	.word	0xffffffff


	//   ....[77]....
        /*0300*/ 	.word	0xffffffff


	//   ....[78]....
        /*0304*/ 	.word	0xffffffff


	//   ....[79]....
        /*0308*/ 	.word	0xffffffff


	//   ....[80]....
        /*030c*/ 	.word	0xffffffff


	//   ....[81]....
        /*0310*/ 	.word	0xffffffff


	//   ....[82]....
        /*0314*/ 	.word	0xffffffff


	//   ....[83]....
        /*0318*/ 	.word	0xffffffff


	//   ....[84]....
        /*031c*/ 	.word	0xffffffff


	//   ....[85]....
        /*0320*/ 	.word	0xffffffff


	//   ....[86]....
        /*0324*/ 	.word	0xffffffff


	//   ....[87]....
        /*0328*/ 	.word	0xffffffff


	//   ....[88]....
        /*032c*/ 	.word	0xffffffff


	//   ....[89]....
        /*0330*/ 	.word	0xffffffff


	//   ....[90]....
        /*0334*/ 	.word	0xffffffff


	//   ....[91]....
        /*0338*/ 	.word	0xffffffff


	//   ....[92]....
        /*033c*/ 	.word	0xffffffff


	//   ....[93]....
        /*0340*/ 	.word	0xffffffff


	//   ....[94]....
        /*0344*/ 	.word	0xffffffff


	//   ....[95]....
        /*0348*/ 	.word	0xffffffff


	//   ....[96]....
        /*034c*/ 	.word	0xffffffff


	//   ....[97]....
        /*0350*/ 	.word	0x0500000f


	//   ....[98]....
        /*0354*/ 	.word	0x0500000f


	//   ....[99]....
        /*0358*/ 	.word	0x0500000f


	//   ....[100]....
        /*035c*/ 	.word	0x0500000f


	//   ....[101]....
        /*0360*/ 	.word	0x0500000f


	//   ....[102]....
        /*0364*/ 	.word	0x0500000f


	//   ....[103]....
        /*0368*/ 	.word	0x0500000f


	//   ....[104]....
        /*036c*/ 	.word	0x0500000f


	//   ....[105]....
        /*0370*/ 	.word	0x0500000f


	//   ....[106]....
        /*0374*/ 	.word	0x0500000f


	//   ....[107]....
        /*0378*/ 	.word	0x0500000f


	//   ....[108]....
        /*037c*/ 	.word	0x0500000f


	//   ....[109]....
        /*0380*/ 	.word	0x0500000f


	//   ....[110]....
        /*0384*/ 	.word	0x0500000f


	//   ....[111]....
        /*0388*/ 	.word	0x0500000f


	//   ....[112]....
        /*038c*/ 	.word	0x0500000f


	//   ....[113]....
        /*0390*/ 	.word	0x0500000f


	//   ....[114]....
        /*0394*/ 	.word	0x0500000f


	//   ....[115]....
        /*0398*/ 	.word	0x0500000f


	//   ....[116]....
        /*039c*/ 	.word	0x0500000f


	//   ....[117]....
        /*03a0*/ 	.word	0x0500000f


	//   ....[118]....
        /*03a4*/ 	.word	0x0500000f


	//   ....[119]....
        /*03a8*/ 	.word	0x0500000f


	//   ....[120]....
        /*03ac*/ 	.word	0x0500000f


	//   ....[121]....
        /*03b0*/ 	.word	0x0500000f


	//   ....[122]....
        /*03b4*/ 	.word	0x0500000f


	//   ....[123]....
        /*03b8*/ 	.word	0x0500000f


	//   ....[124]....
        /*03bc*/ 	.word	0x0500000f


	//   ....[125]....
        /*03c0*/ 	.word	0x0500000f


	//   ....[126]....
        /*03c4*/ 	.word	0x0500000f


	//   ....[127]....
        /*03c8*/ 	.word	0x0500000f


	//----- nvinfo : EIATTR_COOP_GROUP_INSTR_OFFSETS
	.align		4
.L_1347:
        /*03cc*/ 	.byte	0x04, 0x28
        /*03ce*/ 	.short	(.L_1349 - .L_1348)


	//   ....[0]....
.L_1348:
        /*03d0*/ 	.word	0x00000070


	//   ....[1]....
        /*03d4*/ 	.word	0x00000140


	//   ....[2]....
        /*03d8*/ 	.word	0x00000190


	//   ....[3]....
        /*03dc*/ 	.word	0x000003c0


	//   ....[4]....
        /*03e0*/ 	.word	0x00000520


	//   ....[5]....
        /*03e4*/ 	.word	0x00000640


	//   ....[6]....
        /*03e8*/ 	.word	0x000007a0


	//   ....[7]....
        /*03ec*/ 	.word	0x00001a40


	//   ....[8]....
        /*03f0*/ 	.word	0x00002240


	//   ....[9]....
        /*03f4*/ 	.word	0x000031f0


	//   ....[10]....
        /*03f8*/ 	.word	0x00004020


	//   ....[11]....
        /*03fc*/ 	.word	0x000040f0


	//   ....[12]....
        /*0400*/ 	.word	0x00004920


	//   ....[13]....
        /*0404*/ 	.word	0x00004980


	//   ....[14]....
        /*0408*/ 	.word	0x00005550


	//   ....[15]....
        /*040c*/ 	.word	0x00006a00


	//   ....[16]....
        /*0410*/ 	.word	0x00006c40


	//   ....[17]....
        /*0414*/ 	.word	0x000077c0


	//   ....[18]....
        /*0418*/ 	.word	0x000077e0


	//   ....[19]....
        /*041c*/ 	.word	0x000081e0


	//   ....[20]....
        /*0420*/ 	.word	0x00008250


	//   ....[21]....
        /*0424*/ 	.word	0x000091b0


	//   ....[22]....
        /*0428*/ 	.word	0x0000a320


	//   ....[23]....
        /*042c*/ 	.word	0x0000a390


	//   ....[24]....
        /*0430*/ 	.word	0x0000aa80


	//   ....[25]....
        /*0434*/ 	.word	0x0000ab20


	//   ....[26]....
        /*0438*/ 	.word	0x0000bd20


	//   ....[27]....
        /*043c*/ 	.word	0x0000ceb0


	//   ....[28]....
        /*0440*/ 	.word	0x0000d100


	//   ....[29]....
        /*0444*/ 	.word	0x0000dcd0


	//   ....[30]....
        /*0448*/ 	.word	0x0000dd80


	//   ....[31]....
        /*044c*/ 	.word	0x0000e600


	//   ....[32]....
        /*0450*/ 	.word	0x0000e6a0


	//   ....[33]....
        /*0454*/ 	.word	0x0000f660


	//   ....[34]....
        /*0458*/ 	.word	0x0000f770


	//   ....[35]....
        /*045c*/ 	.word	0x0000f7d0


	//   ....[36]....
        /*0460*/ 	.word	0x0000f8e0


	//   ....[37]....
        /*0464*/ 	.word	0x0000f900


	//   ....[38]....
        /*0468*/ 	.word	0x00010a90


	//   ....[39]....
        /*046c*/ 	.word	0x00010ad0


	//   ....[40]....
        /*0470*/ 	.word	0x00010b00


	//   ....[41]....
        /*0474*/ 	.word	0x00010b40


	//   ....[42]....
        /*0478*/ 	.word	0x00010ff0


	//   ....[43]....
        /*047c*/ 	.word	0x00011010


	//   ....[44]....
        /*0480*/ 	.word	0x00011120


	//   ....[45]....
        /*0484*/ 	.word	0x00011140


	//   ....[46]....
        /*0488*/ 	.word	0x00011a10


	//   ....[47]....
        /*048c*/ 	.word	0x00011a20


	//   ....[48]....
        /*0490*/ 	.word	0x00011b20


	//   ....[49]....
        /*0494*/ 	.word	0x00011b40


	//   ....[50]....
        /*0498*/ 	.word	0x00011cc0


	//   ....[51]....
        /*049c*/ 	.word	0x00011eb0


	//   ....[52]....
        /*04a0*/ 	.word	0x00011ee0


	//   ....[53]....
        /*04a4*/ 	.word	0x00011f10


	//   ....[54]....
        /*04a8*/ 	.word	0x00011f40


	//   ....[55]....
        /*04ac*/ 	.word	0x00011f70


	//   ....[56]....
        /*04b0*/ 	.word	0x00011fa0


	//   ....[57]....
        /*04b4*/ 	.word	0x00012110


	//   ....[58]....
        /*04b8*/ 	.word	0x00012140


	//   ....[59]....
        /*04bc*/ 	.word	0x00012170


	//   ....[60]....
        /*04c0*/ 	.word	0x000121a0


	//   ....[61]....
        /*04c4*/ 	.word	0x000121d0


	//   ....[62]....
        /*04c8*/ 	.word	0x00012200


	//   ....[63]....
        /*04cc*/ 	.word	0x000122a0


	//   ....[64]....
        /*04d0*/ 	.word	0x00012300


	//   ....[65]....
        /*04d4*/ 	.word	0x000123a0


	//   ....[66]....
        /*04d8*/ 	.word	0x00013860


	//   ....[67]....
        /*04dc*/ 	.word	0x00014570


	//   ....[68]....
        /*04e0*/ 	.word	0x00014580


	//   ....[69]....
        /*04e4*/ 	.word	0x000145a0


	//   ....[70]....
        /*04e8*/ 	.word	0x00014660


	//   ....[71]....
        /*04ec*/ 	.word	0x00014680


	//   ....[72]....
        /*04f0*/ 	.word	0x00014720


	//   ....[73]....
        /*04f4*/ 	.word	0x00014740


	//   ....[74]....
        /*04f8*/ 	.word	0x00014750


	//   ....[75]....
        /*04fc*/ 	.word	0x000147e0


	//   ....[76]....
        /*0500*/ 	.word	0x00014830


	//   ....[77]....
        /*0504*/ 	.word	0x00014840


	//   ....[78]....
        /*0508*/ 	.word	0x00014870


	//   ....[79]....
        /*050c*/ 	.word	0x000175a0


	//   ....[80]....
        /*0510*/ 	.word	0x000175f0


	//   ....[81]....
        /*0514*/ 	.word	0x00017620


	//   ....[82]....
        /*0518*/ 	.word	0x00017650


	//   ....[83]....
        /*051c*/ 	.word	0x00017660


	//   ....[84]....
        /*0520*/ 	.word	0x00017690


	//   ....[85]....
        /*0524*/ 	.word	0x000176c0


	//   ....[86]....
        /*0528*/ 	.word	0x000176f0


	//   ....[87]....
        /*052c*/ 	.word	0x00017870


	//   ....[88]....
        /*0530*/ 	.word	0x000178a0


	//   ....[89]....
        /*0534*/ 	.word	0x000178d0


	//   ....[90]....
        /*0538*/ 	.word	0x00017900


	//   ....[91]....
        /*053c*/ 	.word	0x00017930


	//   ....[92]....
        /*0540*/ 	.word	0x00017960


	//   ....[93]....
        /*0544*/ 	.word	0x00017a20


	//   ....[94]....
        /*0548*/ 	.word	0x00017a40


	//   ....[95]....
        /*054c*/ 	.word	0x00017ab0


	//   ....[96]....
        /*0550*/ 	.word	0x00018150


	//   ....[97]....
        /*0554*/ 	.word	0x000187b0


	//   ....[98]....
        /*0558*/ 	.word	0x00018970


	//   ....[99]....
        /*055c*/ 	.word	0x000189c0


	//   ....[100]....
        /*0560*/ 	.word	0x00018a20


	//   ....[101]....
        /*0564*/ 	.word	0x00018b30


	//   ....[102]....
        /*0568*/ 	.word	0x00018b90


	//   ....[103]....
        /*056c*/ 	.word	0x00018cb0


	//   ....[104]....
        /*0570*/ 	.word	0x00018d10


	//   ....[105]....
        /*0574*/ 	.word	0x00018db0


	//   ....[106]....
        /*0578*/ 	.word	0x00018e80


	//   ....[107]....
        /*057c*/ 	.word	0x00018f80


	//   ....[108]....
        /*0580*/ 	.word	0x00019000


	//   ....[109]....
        /*0584*/ 	.word	0x000190f0


	//   ....[110]....
        /*0588*/ 	.word	0x00019400


	//   ....[111]....
        /*058c*/ 	.word	0x000194a0


	//   ....[112]....
        /*0590*/ 	.word	0x000195c0


	//   ....[113]....
        /*0594*/ 	.word	0x00019630


	//   ....[114]....
        /*0598*/ 	.word	0x000196a0


	//   ....[115]....
        /*059c*/ 	.word	0x00019710


	//   ....[116]....
        /*05a0*/ 	.word	0x00019780


	//   ....[117]....
        /*05a4*/ 	.word	0x00019800


	//   ....[118]....
        /*05a8*/ 	.word	0x00019890


	//   ....[119]....
        /*05ac*/ 	.word	0x00019920


	//   ....[120]....
        /*05b0*/ 	.word	0x00019990


	//   ....[121]....
        /*05b4*/ 	.word	0x00019a00


	//   ....[122]....
        /*05b8*/ 	.word	0x00019a70


	//   ....[123]....
        /*05bc*/ 	.word	0x00019af0


	//   ....[124]....
        /*05c0*/ 	.word	0x00019b60


	//   ....[125]....
        /*05c4*/ 	.word	0x00019c00


	//   ....[126]....
        /*05c8*/ 	.word	0x00019c90


	//   ....[127]....
        /*05cc*/ 	.word	0x00019db0


	//----- nvinfo : EIATTR_REG_RECONFIG
	.align		4
.L_1349:
        /*05d0*/ 	.byte	0x01, 0x54
	.zero		2


	//----- nvinfo : EIATTR_SYSCALL_OFFSETS
	.align		4
        /*05d4*/ 	.byte	0x04, 0x46
        /*05d6*/ 	.short	(.L_1351 - .L_1350)


	//   ....[0]....
.L_1350:
        /*05d8*/ 	.word	0x00001c30


	//   ....[1]....
        /*05dc*/ 	.word	0x000134d0


	//   ....[2]....
        /*05e0*/ 	.word	0x00013620


	//   ....[3]....
        /*05e4*/ 	.word	0x00013710


	//   ....[4]....
        /*05e8*/ 	.word	0x00013fe0


	//----- nvinfo : EIATTR_MBARRIER_INSTR_OFFSETS
	.align		4
.L_1351:
        /*05ec*/ 	.byte	0x04, 0x39
        /*05ee*/ 	.short	(.L_1353 - .L_1352)


	//   ....[0]....
.L_1352:
        /*05f0*/ 	.word	0x00000270
        /*05f4*/ 	.word	0x000000ff
        /*05f8*/ 	.word	0x0002d800
        /*05fc*/ 	.short	0x0100
        /*05fe*/ 	.byte	0x08
	.zero		1


	//   ....[1]....
        /*0600*/ 	.word	0x00000280
        /*0604*/ 	.word	0x000000ff
        /*0608*/ 	.word	0x0002d820
        /*060c*/ 	.short	0x0100
        /*060e*/ 	.byte	0x08
	.zero		1


	//   ....[2]....
        /*0610*/ 	.word	0x00000370
        /*0614*/ 	.word	0x000000ff
        /*0618*/ 	.word	0x0002d830
        /*061c*/ 	.short	0x0100
        /*061e*/ 	.byte	0x08
	.zero		1


	//   ....[3]....
        /*0620*/ 	.word	0x00000380
        /*0624*/ 	.word	0x000000ff
        /*0628*/ 	.word	0x0002d840
        /*062c*/ 	.short	0x0100
        /*062e*/ 	.byte	0x08
	.zero		1


	//   ....[4]....
        /*0630*/ 	.word	0x00000390
        /*0634*/ 	.word	0x000000ff
        /*0638*/ 	.word	0x0002d838
        /*063c*/ 	.short	0x0100
        /*063e*/ 	.byte	0x08
	.zero		1


	//   ....[5]....
        /*0640*/ 	.word	0x000003a0
        /*0644*/ 	.word	0x000000ff
        /*0648*/ 	.word	0x0002d848
        /*064c*/ 	.short	0x0100
        /*064e*/ 	.byte	0x08
	.zero		1


	//   ....[6]....
        /*0650*/ 	.word	0x000004d0
        /*0654*/ 	.word	0x000000ff
        /*0658*/ 	.word	0x0002d850
        /*065c*/ 	.short	0x0100
        /*065e*/ 	.byte	0x08
	.zero		1


	//   ....[7]....
        /*0660*/ 	.word	0x000004e0
        /*0664*/ 	.word	0x000000ff
        /*0668*/ 	.word	0x0002d860
        /*066c*/ 	.short	0x0100
        /*066e*/ 	.byte	0x08
	.zero		1


	//   ....[8]....
        /*0670*/ 	.word	0x000004f0
        /*0674*/ 	.word	0x000000ff
        /*0678*/ 	.word	0x0002d858
        /*067c*/ 	.short	0x0100
        /*067e*/ 	.byte	0x08
	.zero		1


	//   ....[9]....
        /*0680*/ 	.word	0x00000500
        /*0684*/ 	.word	0x000000ff
        /*0688*/ 	.word	0x0002d868
        /*068c*/ 	.short	0x0100
        /*068e*/ 	.byte	0x08
	.zero		1


	//   ....[10]....
        /*0690*/ 	.word	0x000005f0
        /*0694*/ 	.word	0x000000ff
        /*0698*/ 	.word	0x0002d870
        /*069c*/ 	.short	0x0100
        /*069e*/ 	.byte	0x06
	.zero		1


	//   ....[11]....
        /*06a0*/ 	.word	0x00000600
        /*06a4*/ 	.word	0x000000ff
        /*06a8*/ 	.word	0x0002d880
        /*06ac*/ 	.short	0x0100
        /*06ae*/ 	.byte	0x06
	.zero		1


	//   ....[12]....
        /*06b0*/ 	.word	0x00000610
        /*06b4*/ 	.word	0x000000ff
        /*06b8*/ 	.word	0x0002d878
        /*06bc*/ 	.short	0x0100
        /*06be*/ 	.byte	0x06
	.zero		1


	//   ....[13]....
        /*06c0*/ 	.word	0x00000620
        /*06c4*/ 	.word	0x000000ff
        /*06c8*/ 	.word	0x0002d888
        /*06cc*/ 	.short	0x0100
        /*06ce*/ 	.byte	0x06
	.zero		1


	//   ....[14]....
        /*06d0*/ 	.word	0x00000750
        /*06d4*/ 	.word	0x000000ff
        /*06d8*/ 	.word	0x0002d890
        /*06dc*/ 	.short	0x0100
        /*06de*/ 	.byte	0x08
	.zero		1


	//   ....[15]....
        /*06e0*/ 	.word	0x00000760
        /*06e4*/ 	.word	0x000000ff
        /*06e8*/ 	.word	0x0002d8a0
        /*06ec*/ 	.short	0x0100
        /*06ee*/ 	.byte	0x08
	.zero		1


	//   ....[16]....
        /*06f0*/ 	.word	0x00000770
        /*06f4*/ 	.word	0x000000ff
        /*06f8*/ 	.word	0x0002d898
        /*06fc*/ 	.short	0x0100
        /*06fe*/ 	.byte	0x08
	.zero		1


	//   ....[17]....
        /*0700*/ 	.word	0x00000780
        /*0704*/ 	.word	0x000000ff
        /*0708*/ 	.word	0x0002d8a8
        /*070c*/ 	.short	0x0100
        /*070e*/ 	.byte	0x08
	.zero		1


	//   ....[18]....
        /*0710*/ 	.word	0x000008b0
        /*0714*/ 	.word	0x000000ff
        /*0718*/ 	.word	0x0002d8b0
        /*071c*/ 	.short	0x0100
        /*071e*/ 	.byte	0x08
	.zero		1


	//   ....[19]....
        /*0720*/ 	.word	0x000008c0
        /*0724*/ 	.word	0x000000ff
        /*0728*/ 	.word	0x0002d8c0
        /*072c*/ 	.short	0x0100
        /*072e*/ 	.byte	0x08
	.zero		1


	//   ....[20]....
        /*0730*/ 	.word	0x000008d0
        /*0734*/ 	.word	0x000000ff
        /*0738*/ 	.word	0x0002d8b8
        /*073c*/ 	.short	0x0100
        /*073e*/ 	.byte	0x08
	.zero		1


	//   ....[21]....
        /*0740*/ 	.word	0x000008e0
        /*0744*/ 	.word	0x000000ff
        /*0748*/ 	.word	0x0002d8c8
        /*074c*/ 	.short	0x0100
        /*074e*/ 	.byte	0x08
	.zero		1


	//   ....[22]....
        /*0750*/ 	.word	0x00001cb0
        /*0754*/ 	.word	0x000000ff
        /*0758*/ 	.word	0x0002d800
        /*075c*/ 	.short	0x010a
        /*075e*/ 	.byte	0x2a
	.zero		1


	//   ....[23]....
        /*0760*/ 	.word	0x00001d30
        /*0764*/ 	.word	0x0000005a
        /*0768*/ 	.word	0x0002d830
        /*076c*/ 	.short	0x010a
        /*076e*/ 	.byte	0x3f
	.zero		1


	//   ....[24]....
        /*0770*/ 	.word	0x00001d90
        /*0774*/ 	.word	0x0000005a
        /*0778*/ 	.word	0x0002d830
        /*077c*/ 	.short	0x010a
        /*077e*/ 	.byte	0x3f
	.zero		1


	//   ....[25]....
        /*0780*/ 	.word	0x00002640
        /*0784*/ 	.word	0x0000005a
        /*0788*/ 	.word	0x00000000
        /*078c*/ 	.short	0x0101
        /*078e*/ 	.byte	0x3f
	.zero		1


	//   ....[26]....
        /*0790*/ 	.word	0x00005980
        /*0794*/ 	.word	0x000000ff
        /*0798*/ 	.word	0x0002d830
        /*079c*/ 	.short	0x010a
        /*079e*/ 	.byte	0x06
	.zero		1


	//   ....[27]....
        /*07a0*/ 	.word	0x000059c0
        /*07a4*/ 	.word	0x000000ff
        /*07a8*/ 	.word	0x0002d830
        /*07ac*/ 	.short	0x010a
        /*07ae*/ 	.byte	0x06
	.zero		1


	//   ....[28]....
        /*07b0*/ 	.word	0x00005c60
        /*07b4*/ 	.word	0x000000ff
        /*07b8*/ 	.word	0x0002d850
        /*07bc*/ 	.short	0x010a
        /*07be*/ 	.byte	0x06
	.zero		1


	//   ....[29]....
        /*07c0*/ 	.word	0x00005ca0
        /*07c4*/ 	.word	0x000000ff
        /*07c8*/ 	.word	0x0002d850
        /*07cc*/ 	.short	0x010a
        /*07ce*/ 	.byte	0x06
	.zero		1


	//   ....[30]....
        /*07d0*/ 	.word	0x00006aa0
        /*07d4*/ 	.word	0x0000002f
        /*07d8*/ 	.word	0x00000000
        /*07dc*/ 	.short	0x0101
        /*07de*/ 	.byte	0x3f
	.zero		1


	//   ....[31]....
        /*07e0*/ 	.word	0x00008500
        /*07e4*/ 	.word	0x0000001e
        /*07e8*/ 	.word	0x00000000
        /*07ec*/ 	.short	0x0101
        /*07ee*/ 	.byte	0x3f
	.zero		1


	//   ....[32]....
        /*07f0*/ 	.word	0x000095c0
        /*07f4*/ 	.word	0x000000ff
        /*07f8*/ 	.word	0x0002d830
        /*07fc*/ 	.short	0x010a
        /*07fe*/ 	.byte	0x06
	.zero		1


	//   ....[33]....
        /*0800*/ 	.word	0x00009600
        /*0804*/ 	.word	0x000000ff
        /*0808*/ 	.word	0x0002d830
        /*080c*/ 	.short	0x010a
        /*080e*/ 	.byte	0x06
	.zero		1


	//   ....[34]....
        /*0810*/ 	.word	0x000098a0
        /*0814*/ 	.word	0x000000ff
        /*0818*/ 	.word	0x0002d850
        /*081c*/ 	.short	0x010a
        /*081e*/ 	.byte	0x06
	.zero		1


	//   ....[35]....
        /*0820*/ 	.word	0x000098e0
        /*0824*/ 	.word	0x000000ff
        /*0828*/ 	.word	0x0002d850
        /*082c*/ 	.short	0x010a
        /*082e*/ 	.byte	0x06
	.zero		1


	//   ....[36]....
        /*0830*/ 	.word	0x0000b1b0
        /*0834*/ 	.word	0x00000008
        /*0838*/ 	.word	0x00000000
        /*083c*/ 	.short	0x0101
        /*083e*/ 	.byte	0x3f
	.zero		1


	//   ....[37]....
        /*0840*/ 	.word	0x0000b240
        /*0844*/ 	.word	0x0000000a
        /*0848*/ 	.word	0x00000000
        /*084c*/ 	.short	0x0101
        /*084e*/ 	.byte	0x3f
	.zero		1


	//   ....[38]....
        /*0850*/ 	.word	0x0000bea0
        /*0854*/ 	.word	0x000000ff
        /*0858*/ 	.word	0x0002d830
        /*085c*/ 	.short	0x010a
        /*085e*/ 	.byte	0x06
	.zero		1


	//   ....[39]....
        /*0860*/ 	.word	0x0000bee0
        /*0864*/ 	.word	0x000000ff
        /*0868*/ 	.word	0x0002d830
        /*086c*/ 	.short	0x010a
        /*086e*/ 	.byte	0x06
	.zero		1


	//   ....[40]....
        /*0870*/ 	.word	0x0000c180
        /*0874*/ 	.word	0x000000ff
        /*0878*/ 	.word	0x0002d850
        /*087c*/ 	.short	0x010a
        /*087e*/ 	.byte	0x06
	.zero		1


	//   ....[41]....
        /*0880*/ 	.word	0x0000c1c0
        /*0884*/ 	.word	0x000000ff
        /*0888*/ 	.word	0x0002d850
        /*088c*/ 	.short	0x010a
        /*088e*/ 	.byte	0x06
	.zero		1


	//   ....[42]....
        /*0890*/ 	.word	0x0000cf40
        /*0894*/ 	.word	0x0000004d
        /*0898*/ 	.word	0x00000000
        /*089c*/ 	.short	0x0101
        /*089e*/ 	.byte	0x3f
	.zero		1


	//   ....[43]....
        /*08a0*/ 	.word	0x0000eae0
        /*08a4*/ 	.word	0x0000002d
        /*08a8*/ 	.word	0x00000000
        /*08ac*/ 	.short	0x0101
        /*08ae*/ 	.byte	0x3f
	.zero		1


	//   ....[44]....
        /*08b0*/ 	.word	0x0000f6e0
        /*08b4*/ 	.word	0x000000ff
        /*08b8*/ 	.word	0x0002d850
        /*08bc*/ 	.short	0x010a
        /*08be*/ 	.byte	0x09
	.zero		1


	//   ....[45]....
        /*08c0*/ 	.word	0x0000f720
        /*08c4*/ 	.word	0x000000ff
        /*08c8*/ 	.word	0x0002d850
        /*08cc*/ 	.short	0x010a
        /*08ce*/ 	.byte	0x09
	.zero		1


	//   ....[46]....
        /*08d0*/ 	.word	0x0000fd60
        /*08d4*/ 	.word	0x00000006
        /*08d8*/ 	.word	0x00000000
        /*08dc*/ 	.short	0x0101
        /*08de*/ 	.byte	0x3f
	.zero		1


	//   ....[47]....
        /*08e0*/ 	.word	0x00011020
        /*08e4*/ 	.word	0x000000ff
        /*08e8*/ 	.word	0x00000000
        /*08ec*/ 	.short	0x0101
        /*08ee*/ 	.byte	0x04
	.zero		1


	//   ....[48]....
        /*08f0*/ 	.word	0x00013a80
        /*08f4*/ 	.word	0x00000000
        /*08f8*/ 	.word	0x0002d840
        /*08fc*/ 	.short	0x010a
        /*08fe*/ 	.byte	0x3f
	.zero		1


	//   ....[49]....
        /*0900*/ 	.word	0x00014a00
        /*0904*/ 	.word	0x00000016
        /*0908*/ 	.word	0x0002d800
        /*090c*/ 	.short	0x0107
        /*090e*/ 	.byte	0x3f
	.zero		1


	//   ....[50]....
        /*0910*/ 	.word	0x00014b00
        /*0914*/ 	.word	0x00000016
        /*0918*/ 	.word	0x0002d800
        /*091c*/ 	.short	0x0101
        /*091e*/ 	.byte	0x3f
	.zero		1


	//   ....[51]....
        /*0920*/ 	.word	0x00014b20
        /*0924*/ 	.word	0x00000016
        /*0928*/ 	.word	0x0002d820
        /*092c*/ 	.short	0x010a
        /*092e*/ 	.byte	0x3f
	.zero		1


	//   ....[52]....
        /*0930*/ 	.word	0x00014e40
        /*0934*/ 	.word	0x00000003
        /*0938*/ 	.word	0x0002d840
        /*093c*/ 	.short	0x010a
        /*093e*/ 	.byte	0x3f
	.zero		1


	//   ....[53]....
        /*0940*/ 	.word	0x000152c0
        /*0944*/ 	.word	0x00000003
        /*0948*/ 	.word	0x00000060
        /*094c*/ 	.short	0x010a
        /*094e*/ 	.byte	0x3f
	.zero		1


	//   ....[54]....
        /*0950*/ 	.word	0x00015a00
        /*0954*/ 	.word	0x00000003
        /*0958*/ 	.word	0x0002d840
        /*095c*/ 	.short	0x010a
        /*095e*/ 	.byte	0x3f
	.zero		1


	//   ....[55]....
        /*0960*/ 	.word	0x00015e80
        /*0964*/ 	.word	0x0000000c
        /*0968*/ 	.word	0x00000060
        /*096c*/ 	.short	0x010a
        /*096e*/ 	.byte	0x3f
	.zero		1


	//   ....[56]....
        /*0970*/ 	.word	0x000164f0
        /*0974*/ 	.word	0x00000002
        /*0978*/ 	.word	0x0002d840
        /*097c*/ 	.short	0x010a
        /*097e*/ 	.byte	0x3f
	.zero		1


	//   ....[57]....
        /*0980*/ 	.word	0x00016980
        /*0984*/ 	.word	0x00000007
        /*0988*/ 	.word	0x00000060
        /*098c*/ 	.short	0x010a
        /*098e*/ 	.byte	0x3f
	.zero		1


	//   ....[58]....
        /*0990*/ 	.word	0x00016fa0
        /*0994*/ 	.word	0x00000003
        /*0998*/ 	.word	0x0002d860
        /*099c*/ 	.short	0x010a
        /*099e*/ 	.byte	0x3f
	.zero		1


	//   ....[59]....
        /*09a0*/ 	.word	0x000180d0
        /*09a4*/ 	.word	0x00000009
        /*09a8*/ 	.word	0x0002d820
        /*09ac*/ 	.short	0x010a
        /*09ae*/ 	.byte	0x3f
	.zero		1


	//   ....[60]....
        /*09b0*/ 	.word	0x00018270
        /*09b4*/ 	.word	0x00000005
        /*09b8*/ 	.word	0x00000000
        /*09bc*/ 	.short	0x010a
        /*09be*/ 	.byte	0x3f
	.zero		1


	//   ....[61]....
        /*09c0*/ 	.word	0x000182e0
        /*09c4*/ 	.word	0x00000003
        /*09c8*/ 	.word	0x00000000
        /*09cc*/ 	.short	0x010a
        /*09ce*/ 	.byte	0x3f
	.zero		1


	//   ....[62]....
        /*09d0*/ 	.word	0x00018340
        /*09d4*/ 	.word	0x00000017
        /*09d8*/ 	.word	0x00000000
        /*09dc*/ 	.short	0x010a
        /*09de*/ 	.byte	0x3f
	.zero		1


	//   ....[63]....
        /*09e0*/ 	.word	0x00018370
        /*09e4*/ 	.word	0x00000007
        /*09e8*/ 	.word	0x00000000
        /*09ec*/ 	.short	0x010a
        /*09ee*/ 	.byte	0x3f
	.zero		1


	//   ....[64]....
        /*09f0*/ 	.word	0x000183e0
        /*09f4*/ 	.word	0x00000003
        /*09f8*/ 	.word	0x0002d800
        /*09fc*/ 	.short	0x010a
        /*09fe*/ 	.byte	0x3f
	.zero		1


	//   ....[65]....
        /*0a00*/ 	.word	0x00018430
        /*0a04*/ 	.word	0x0000005a
        /*0a08*/ 	.word	0x0002d830
        /*0a0c*/ 	.short	0x010a
        /*0a0e*/ 	.byte	0x3f
	.zero		1


	//   ....[66]....
        /*0a10*/ 	.word	0x00018490
        /*0a14*/ 	.word	0x00000006
        /*0a18*/ 	.word	0x0002d830
        /*0a1c*/ 	.short	0x010a
        /*0a1e*/ 	.byte	0x3f
	.zero		1


	//   ....[67]....
        /*0a20*/ 	.word	0x000184f0
        /*0a24*/ 	.word	0x00000006
        /*0a28*/ 	.word	0x0002d850
        /*0a2c*/ 	.short	0x010a
        /*0a2e*/ 	.byte	0x3f
	.zero		1


	//   ....[68]....
        /*0a30*/ 	.word	0x00018550
        /*0a34*/ 	.word	0x00000007
        /*0a38*/ 	.word	0x0002d830
        /*0a3c*/ 	.short	0x010a
        /*0a3e*/ 	.byte	0x3f
	.zero		1


	//   ....[69]....
        /*0a40*/ 	.word	0x000185b0
        /*0a44*/ 	.word	0x00000007
        /*0a48*/ 	.word	0x0002d850
        /*0a4c*/ 	.short	0x010a
        /*0a4e*/ 	.byte	0x3f
	.zero		1


	//   ....[70]....
        /*0a50*/ 	.word	0x00018610
        /*0a54*/ 	.word	0x00000007
        /*0a58*/ 	.word	0x0002d830
        /*0a5c*/ 	.short	0x010a
        /*0a5e*/ 	.byte	0x3f
	.zero		1


	//   ....[71]....
        /*0a60*/ 	.word	0x00018670
        /*0a64*/ 	.word	0x00000007
        /*0a68*/ 	.word	0x0002d850
        /*0a6c*/ 	.short	0x010a
        /*0a6e*/ 	.byte	0x3f
	.zero		1


	//   ....[72]....
        /*0a70*/ 	.word	0x000186d0
        /*0a74*/ 	.word	0x00000005
        /*0a78*/ 	.word	0x0002d850
        /*0a7c*/ 	.short	0x010a
        /*0a7e*/ 	.byte	0x3f
	.zero		1


	//   ....[73]....
        /*0a80*/ 	.word	0x00018870
        /*0a84*/ 	.word	0x00000000
        /*0a88*/ 	.word	0x0002d840
        /*0a8c*/ 	.short	0x010a
        /*0a8e*/ 	.byte	0x3f
	.zero		1


	//   ....[74]....
        /*0a90*/ 	.word	0x00019120
        /*0a94*/ 	.word	0x00000016
        /*0a98*/ 	.word	0x0002d820
        /*0a9c*/ 	.short	0x010a
        /*0a9e*/ 	.byte	0x3f
	.zero		1


	//   ....[75]....
        /*0aa0*/ 	.word	0x00019170
        /*0aa4*/ 	.word	0x00000003
        /*0aa8*/ 	.word	0x0002d840
        /*0aac*/ 	.short	0x010a
        /*0aae*/ 	.byte	0x3f
	.zero		1


	//   ....[76]....
        /*0ab0*/ 	.word	0x000191c0
        /*0ab4*/ 	.word	0x00000003
        /*0ab8*/ 	.word	0x00000060
        /*0abc*/ 	.short	0x010a
        /*0abe*/ 	.byte	0x3f
	.zero		1


	//   ....[77]....
        /*0ac0*/ 	.word	0x00019210
        /*0ac4*/ 	.word	0x00000003
        /*0ac8*/ 	.word	0x0002d840
        /*0acc*/ 	.short	0x010a
        /*0ace*/ 	.byte	0x3f
	.zero		1


	//   ....[78]....
        /*0ad0*/ 	.word	0x00019260
        /*0ad4*/ 	.word	0x0000000c
        /*0ad8*/ 	.word	0x00000060
        /*0adc*/ 	.short	0x010a
        /*0ade*/ 	.byte	0x3f
	.zero		1


	//   ....[79]....
        /*0ae0*/ 	.word	0x000192b0
        /*0ae4*/ 	.word	0x00000002
        /*0ae8*/ 	.word	0x0002d840
        /*0aec*/ 	.short	0x010a
        /*0aee*/ 	.byte	0x3f
	.zero		1


	//   ....[80]....
        /*0af0*/ 	.word	0x00019300
        /*0af4*/ 	.word	0x00000007
        /*0af8*/ 	.word	0x00000060
        /*0afc*/ 	.short	0x010a
        /*0afe*/ 	.byte	0x3f
	.zero		1


	//   ....[81]....
        /*0b00*/ 	.word	0x00019350
        /*0b04*/ 	.word	0x00000003
        /*0b08*/ 	.word	0x0002d860
        /*0b0c*/ 	.short	0x010a
        /*0b0e*/ 	.byte	0x3f
	.zero		1


	//   ....[82]....
        /*0b10*/ 	.word	0x00019cd0
        /*0b14*/ 	.word	0x00000009
        /*0b18*/ 	.word	0x0002d820
        /*0b1c*/ 	.short	0x010a
        /*0b1e*/ 	.byte	0x3f
	.zero		1


	//   ....[83]....
        /*0b20*/ 	.word	0x00019e70
        /*0b24*/ 	.word	0x00000005
        /*0b28*/ 	.word	0x00000000
        /*0b2c*/ 	.short	0x010a
        /*0b2e*/ 	.byte	0x3f
	.zero		1


	//   ....[84]....
        /*0b30*/ 	.word	0x00019ec0
        /*0b34*/ 	.word	0x00000003
        /*0b38*/ 	.word	0x00000000
        /*0b3c*/ 	.short	0x010a
        /*0b3e*/ 	.byte	0x3f
	.zero		1


	//   ....[85]....
        /*0b40*/ 	.word	0x00019f10
        /*0b44*/ 	.word	0x00000017
        /*0b48*/ 	.word	0x00000000
        /*0b4c*/ 	.short	0x010a
        /*0b4e*/ 	.byte	0x3f
	.zero		1


	//----- nvinfo : EIATTR_NUM_MBARRIERS
	.align		4
.L_1353:
        /*0b50*/ 	.byte	0x03, 0x38
        /*0b52*/ 	.short	0x0016


	//----- nvinfo : EIATTR_EXIT_INSTR_OFFSETS
	.align		4
        /*0b54*/ 	.byte	0x04, 0x1c
        /*0b56*/ 	.short	(.L_1355 - .L_1354)


	//   ....[0]....
.L_1354:
        /*0b58*/ 	.word	0x00000a80


	//   ....[1]....
        /*0b5c*/ 	.word	0x00011c70


	//   ....[2]....
        /*0b60*/ 	.word	0x000183c0


	//----- nvinfo : EIATTR_MAX_THREADS
	.align		4
.L_1355:
        /*0b64*/ 	.byte	0x04, 0x05
        /*0b66*/ 	.short	(.L_1357 - .L_1356)
.L_1356:
        /*0b68*/ 	.word	0x00000200
        /*0b6c*/ 	.word	0x00000001
        /*0b70*/ 	.word	0x00000001


	//----- nvinfo : EIATTR_CRS_STACK_SIZE
	.align		4
.L_1357:
        /*0b74*/ 	.byte	0x04, 0x1e
        /*0b76*/ 	.short	(.L_1359 - .L_1358)
.L_1358:
        /*0b78*/ 	.word	0x00000000


	//----- nvinfo : EIATTR_CBANK_PARAM_SIZE
	.align		4
.L_1359:
        /*0b7c*/ 	.byte	0x03, 0x19
        /*0b7e*/ 	.short	0x0af0


	//----- nvinfo : EIATTR_PARAM_CBANK
	.align		4
        /*0b80*/ 	.byte	0x04, 0x0a
        /*0b82*/ 	.short	(.L_1361 - .L_1360)
	.align		4
.L_1360:
        /*0b84*/ 	.word	index@(.nv.constant0._ZN7cutlass13device_kernelIN5flash11enable_sm90INS1_16FlashAttnFwdSm90INS1_25CollectiveMainloopFwdSm90ILi2EN4cute5tupleIJNS5_1CILi1EEES8_S8_EEENS6_IJNS7_ILi192EEENS7_ILi128EEENS7_ILi96EEEEEELi96ENS_6half_tEfNS_4arch4Sm90ELb0ELb1ELb1ELb1ELb0ELb0ELb0ELb0ELb1ELb1ELb0ELb0EEENS1_21CollectiveEpilogueFwdINS6_IJSA_SC_SB_EEES9_SE_SG_Li384ELb1ELb1ELb0ELb0EEENS1_36VarlenDynamicPersistentTileSchedulerILi192ELi128ELi384ELi128ELb0ELb1ELb1ELb1ELb0ELb1EEEEEEEEEvNT_6ParamsE)
        /*0b88*/ 	.short	0x0210
        /*0b8a*/ 	.short	0x0af0


	//----- nvinfo : EIATTR_SW_WAR
	.align		4
.L_1361:
        /*0b8c*/ 	.byte	0x04, 0x36
        /*0b8e*/ 	.short	(.L_1363 - .L_1362)
.L_1362:
        /*0b90*/ 	.word	0x00000008
.L_1363:


//--------------------- .nv.info._ZN7cutlass13device_kernelIN5flash11enable_sm90INS1_16FlashAttnFwdSm90INS1_25CollectiveMainloopFwdSm90ILi2EN4cute5tupleIJNS5_1CILi1EEES8_S8_EEENS6_IJNS7_ILi192EEENS7_ILi128EEENS7_ILi96EEEEEELi96ENS_6half_tEfNS_4arch4Sm90ELb0ELb1ELb1ELb1ELb0ELb1ELb0ELb0ELb1ELb1ELb0ELb0EEENS1_21CollectiveEpilogueFwdINS6_IJSA_SC_SB_EEES9_SE_SG_Li384ELb1ELb1ELb0ELb0EEENS1_36VarlenDynamicPersistentTileSchedulerILi192ELi128ELi384ELi128ELb0ELb1ELb1ELb1ELb0ELb1EEEEEEEEEvNT_6ParamsE --------------------------
	.section	.nv.info._ZN7cutlass13device_kernelIN5flash11enable_sm90INS1_16FlashAttnFwdSm90INS1_25CollectiveMainloopFwdSm90ILi2EN4cute5tupleIJNS5_1CILi1EEES8_S8_EEENS6_IJNS7_ILi192EEENS7_ILi128EEENS7_ILi96EEEEEELi96ENS_6half_tEfNS_4arch4Sm90ELb0ELb1ELb1ELb1ELb0ELb1ELb0ELb0ELb1ELb1ELb0ELb0EEENS1_21CollectiveEpilogueFwdINS6_IJSA_SC_SB_EEES9_SE_SG_Li384ELb1ELb1ELb0ELb0EEENS1_36VarlenDynamicPersistentTileSchedulerILi192ELi128ELi384ELi128ELb0ELb1ELb1ELb1ELb0ELb1EEEEEEEEEvNT_6ParamsE,"",@"SHT_CUDA_INFO"
	.sectionflags	@""
	.align	4


	//----- nvinfo : EIATTR_CUDA_API_VERSION
	.align		4
        /*0000*/ 	.byte	0x04, 0x37
        /*0002*/ 	.short	(.L_1365 - .L_1364)
.L_1364:
        /*0004*/ 	.word	0x00000082


	//----- nvinfo : EIATTR_KPARAM_INFO
	.align		4
.L_1365:
        /*0008*/ 	.byte	0x04, 0x17
        /*000a*/ 	.short	(.L_1367 - .L_1366)
.L_1366:
        /*000c*/ 	.word	0x00000000
        /*0010*/ 	.short	0x0000
        /*0012*/ 	.short	0x0070
        /*0014*/ 	.byte	0x00, 0xf0, 0x01, 0x2a


	//----- nvinfo : EIATTR_SPARSE_MMA_MASK
	.align		4
.L_1367:
        /*0018*/ 	.byte	0x03, 0x50
        /*001a*/ 	.short	0x0000


	//----- nvinfo : EIATTR_MAXREG_COUNT
	.align		4
        /*001c*/ 	.byte	0x03, 0x1b
        /*001e*/ 	.short	0x0080


	//----- nvinfo : EIATTR_NUM_BARRIERS
	.align		4
        /*0020*/ 	.byte	0x02, 0x4c
        /*0022*/ 	.byte	0x10
	.zero		1


	//----- nvinfo : EIATTR_EXTERNS
	.align		4
        /*0024*/ 	.byte	0x04, 0x0f
        /*0026*/ 	.short	(.L_1369 - .L_1368)


	//   ....[0]....
	.align		4
.L_1368:
        /*0028*/ 	.word	index@(__assertfail)


	//----- nvinfo : EIATTR_ANNOTATIONS
	.align		4
.L_1369:
        /*002c*/ 	.byte	0x04, 0x55
        /*002e*/ 	.short	(.L_1371 - .L_1370)


	//   ....[0]....
.L_1370:
        /* <DEDUP_REMOVED lines=85> */


	//----- nvinfo : EIATTR_MERCURY_ISA_VERSION
	.align		4
.L_1371:
        /*0570*/ 	.byte	0x03, 0x5f
        /*0572*/ 	.short	0x0101


	//----- nvinfo : EIATTR_UNUSED_LOAD_BYTE_OFFSET
	.align		4
        /*0574*/ 	.byte	0x04, 0x44
        /*0576*/ 	.short	(.L_1373 - .L_1372)


	//   ....[0]....
.L_1372:
        /*0578*/ 	.word	0x00000af0
        /*057c*/ 	.word	0x0000fff0


	//   ....[1]....
        /*0580*/ 	.word	0x0001a5d0
        /*0584*/ 	.word	0x0000fff0


	//----- nvinfo : EIATTR_INT_WARP_WIDE_INSTR_OFFSETS
	.align		4
.L_1373:
        /*0588*/ 	.byte	0x04, 0x31
        /*058a*/ 	.short	(.L_1375 - .L_1374)


	//   ....[0]....
.L_1374:
        /*058c*/ 	.word	0x00000190


	//   ....[1]....
        /*0590*/ 	.word	0x000001d0


	//   ....[2]....
        /*0594*/ 	.word	0x00000240


	//   ....[3]....
        /*0598*/ 	.word	0x0001f320


	//   ....[4]....
        /*059c*/ 	.word	0x0001f3b0


	//   ....[5]....
        /*05a0*/ 	.word	0x00022e40


	//   ....[6]....
        /*05a4*/ 	.word	0x00022ed0


	//----- nvinfo : EIATTR_COOP_GROUP_MASK_REGIDS
	.align		4
.L_1375:
        /*05a8*/ 	.byte	0x04, 0x29
        /*05aa*/ 	.short	(.L_1377 - .L_1376)


	//   ....[0]....
.L_1376:
        /*05ac*/ 	.word	0xffffffff


	//   ....[1]....
        /*05b0*/ 	.word	0xffffffff


	//   ....[2]....
        /*05b4*/ 	.word	0xffffffff


	//   ....[3]....
        /*05b8*/ 	.word	0xffffffff


	//   ....[4]....
        /*05bc*/ 	.word	0xffffffff


	//   ....[5]....
        /*05c0*/ 	.word	0xffffffff


	//   ....[6]....
        /*05c4*/ 	.word	0xffffffff


	//   ....[7]....
        /*05c8*/ 	.word	0xffffffff


	//   ....[8]....
        /*05cc*/ 	.word	0xffffffff


	//   ....[9]....
        /*05d0*/ 	.word	0xffffffff


	//   ....[10]....
        /*05d4*/ 	.word	0xffffffff


	//   ....[11]....
        /*05d8*/ 	.word	0xffffffff


	//   ....[12]....
        /*05dc*/ 	.word	0xffffffff


	//   ....[13]....
        /*05e0*/ 	.word	0xffffffff


	//   ....[14]....
        /*05e4*/ 	.word	0xffffffff


	//   ....[15]....
        /*05e8*/ 	.word	0xffffffff


	//   ....[16]....
        /*05ec*/ 	.word	0xffffffff


	//   ....[17]....
        /*05f0*/ 	.word	0xffffffff


	//   ....[18]....
        /*05f4*/ 	.word	0xffffffff


	//   ....[19]....
        /*05f8*/ 	.word	0xffffffff


	//   ....[20]....
        /*05fc*/ 	.word	0xffffffff


	//   ....[21]....
        /*0600*/ 	.word	0xffffffff


	//   ....[22]....
        /*0604*/ 	.word	0xffffffff


	//   ....[23]....
        /*0608*/ 	.word	0xffffffff


	//   ....[24]....
        /*060c*/ 	.word	0xffffffff


	//   ....[25]....
        /*0610*/ 	.word	0xffffffff


	//   ....[26]....
        /*0614*/ 	.word	0xffffffff


	//   ....[27]....
        /*0618*/ 	.word	0xffffffff


	//   ....[28]....
        /*061c*/ 	.word	0xffffffff


	//   ....[29]....
        /*0620*/ 	.word	0xffffffff


	//   ....[30]....
        /*0624*/ 	.word	0xffffffff


	//   ....[31]....
        /*0628*/ 	.word	0xffffffff


	//   ....[32]....
        /*062c*/ 	.word	0xffffffff


	//   ....[33]....
        /*0630*/ 	.word	0xffffffff


	//   ....[34]....
        /*0634*/ 	.word	0xffffffff


	//   ....[35]....
        /*0638*/ 	.word	0xffffffff


	//   ....[36]....
        /*063c*/ 	.word	0xffffffff


	//   ....[37]....
        /*0640*/ 	.word	0xffffffff


	//   ....[38]....
        /*0644*/ 	.word	0xffffffff


	//   ....[39]....
        /*0648*/ 	.word	0xffffffff


	//   ....[40]....
        /*064c*/ 	.word	0xffffffff


	//   ....[41]....
        /*0650*/ 	.word	0xffffffff


	//   ....[42]....
        /*0654*/ 	.word	0xffffffff


	//   ....[43]....
        /*0658*/ 	.word	0xffffffff


	//   ....[44]....
        /*065c*/ 	.word	0xffffffff


	//   ....[45]....
        /*0660*/ 	.word	0xffffffff


	//   ....[46]....
        /*0664*/ 	.word	0xffffffff


	//   ....[47]....
        /*0668*/ 	.word	0xffffffff


	//   ....[48]....
        /*066c*/ 	.word	0xffffffff


	//   ....[49]....
        /*0670*/ 	.word	0xffffffff


	//   ....[50]....
        /*0674*/ 	.word	0xffffffff


	//   ....[51]....
        /*0678*/ 	.word	0xffffffff


	//   ....[52]....
        /*067c*/ 	.word	0xffffffff


	//   ....[53]....
        /*0680*/ 	.word	0xffffffff


	//   ....[54]....
        /*0684*/ 	.word	0xffffffff


	//   ....[55]....
        /*0688*/ 	.word	0xffffffff


	//   ....[56]....
        /*068c*/ 	.word	0xffffffff


	//   ....[57]....
        /*0690*/ 	.word	0xffffffff


	//   ....[58]....
        /*0694*/ 	.word	0xffffffff


	//   ....[59]....
        /*0698*/ 	.word	0xffffffff


	//   ....[60]....
        /*069c*/ 	.word	0xffffffff


	//   ....[61]....
        /*06a0*/ 	.word	0xffffffff


	//   ....[62]....
        /*06a4*/ 	.word	0xffffffff


	//   ....[63]....
        /*06a8*/ 	.word	0xffffffff


	//   ....[64]....
        /*06ac*/ 	.word	0xffffffff


	//   ....[65]....
        /*06b0*/ 	.word	0xffffffff


	//   ....[66]....
        /*06b4*/ 	.word	0xffffffff


	//   ....[67]....
        /*06b8*/ 	.word	0xffffffff


	//   ....[68]....
        /*06bc*/ 	.word	0xffffffff


	//   ....[69]....
        /*06c0*/ 	.word	0xffffffff


	//   ....[70]....
        /*06c4*/ 	.word	0xffffffff


	//   ....[71]....
        /*06c8*/ 	.word	0xffffffff


	//   ....[72]....
        /*06cc*/ 	.word	0xffffffff


	//   ....[73]....
        /*06d0*/ 	.word	0xffffffff


	//   ....[74]....
        /*06d4*/ 	.word	0xffffffff


	//   ....[75]....
        /*06d8*/ 	.word	0xffffffff


	//   ....[76]....
        /*06dc*/ 	.word	0xffffffff


	//   ....[77]....
        /*06e0*/ 	.word	0xffffffff


	//   ....[78]....
        /*06e4*/ 	.word	0xffffffff


	//   ....[79]....
        /*06e8*/ 	.word	0xffffffff


	//   ....[80]....
        /*06ec*/ 	.word	0xffffffff


	//   ....[81]....
        /*06f0*/ 	.word	0xffffffff


	//   ....[82]....
        /*06f4*/ 	.word	0xffffffff


	//   ....[83]....
        /*06f8*/ 	.word	0xffffffff


	//   ....[84]....
        /*06fc*/ 	.word	0xffffffff


	//   ....[85]....
        /*0700*/ 	.word	0xffffffff


	//   ....[86]....
        /*0704*/ 	.word	0xffffffff


	//   ....[87]....
        /*0708*/ 	.word	0xffffffff


	//   ....[88]....
        /*070c*/ 	.word	0xffffffff


	//   ....[89]....
        /*0710*/ 	.word	0xffffffff


	//   ....[90]....
        /*0714*/ 	.word	0xffffffff


	//   ....[91]....
        /*0718*/ 	.word	0xffffffff


	//   ....[92]....
        /*071c*/ 	.word	0xffffffff


	//   ....[93]....
        /*0720*/ 	.word	0xffffffff


	//   ....[94]....
        /*0724*/ 	.word	0xffffffff


	//   ....[95]....
        /*0728*/ 	.word	0xffffffff


	//   ....[96]....
        /*072c*/ 	.word	0xffffffff


	//   ....[97]....
        /*0730*/ 	.word	0xffffffff


	//   ....[98]....
        /*0734*/ 	.word	0xffffffff


	//   ....[99]....
        /*0738*/ 	.word	0xffffffff


	//   ....[100]....
        /*073c*/ 	.word	0xffffffff


	//   ....[101]....
        /*0740*/ 	.word	0xffffffff


	//   ....[102]....
        /*0744*/ 	.word	0xffffffff


	//   ....[103]....
        /*0748*/ 	.word	0xffffffff


	//   ....[104]....
        /*074c*/ 	.word	0xffffffff


	//   ....[105]....
        /*0750*/ 	.word	0xffffffff


	//   ....[106]....
        /*0754*/ 	.word	0x0500000f


	//   ....[107]....
        /*0758*/ 	.word	0x0500000f


	//   ....[108]....
        /*075c*/ 	.word	0x0500000f


	//   ....[109]....
        /*0760*/ 	.word	0x0500000f


	//   ....[110]....
        /*0764*/ 	.word	0x0500000f


	//   ....[111]....
        /*0768*/ 	.word	0x0500000f


	//   ....[112]....
        /*076c*/ 	.word	0x0500000f


	//   ....[113]....
        /*0770*/ 	.word	0x0500000f


	//   ....[114]....
        /*0774*/ 	.word	0x0500000f


	//   ....[115]....
        /*0778*/ 	.word	0x0500000f


	//   ....[116]....
        /*077c*/ 	.word	0x0500000f


	//   ....[117]....
        /*0780*/ 	.word	0x0500000f


	//   ....[118]....
        /*0784*/ 	.word	0x0500000f


	//   ....[119]....
        /*0788*/ 	.word	0x0500000f


	//   ....[120]....
        /*078c*/ 	.word	0x0500000f


	//   ....[121]....
        /*0790*/ 	.word	0x0500000f


	//   ....[122]....
        /*0794*/ 	.word	0x0500000f


	//   ....[123]....
        /*0798*/ 	.word	0x0500000f


	//   ....[124]....
        /*079c*/ 	.word	0x0500000f


	//   ....[125]....
        /*07a0*/ 	.word	0x0500000f


	//   ....[126]....
        /*07a4*/ 	.word	0x0500000f


	//   ....[127]....
        /*07a8*/ 	.word	0x0500000f


	//   ....[128]....
        /*07ac*/ 	.word	0x0500000f


	//   ....[129]....
        /*07b0*/ 	.word	0x0500000f


	//   ....[130]....
        /*07b4*/ 	.word	0x0500000f


	//   ....[131]....
        /*07b8*/ 	.word	0x0500000f


	//   ....[132]....
        /*07bc*/ 	.word	0x0500000f


	//   ....[133]....
        /*07c0*/ 	.word	0x0500000f


	//   ....[134]....
        /*07c4*/ 	.word	0x0500000f


	//   ....[135]....
        /*07c8*/ 	.word	0x0500000f


	//   ....[136]....
        /*07cc*/ 	.word	0x0500000f


	//   ....[137]....
        /*07d0*/ 	.word	0x0500000f


	//   ....[138]....
        /*07d4*/ 	.word	0x0500000f


	//   ....[139]....
        /*07d8*/ 	.word	0x0500000f


	//   ....[140]....
        /*07dc*/ 	.word	0x0500000f


	//   ....[141]....
        /*07e0*/ 	.word	0x0500000f


	//   ....[142]....
        /*07e4*/ 	.word	0x0500000f


	//   ....[143]....
        /*07e8*/ 	.word	0x0500000f


	//   ....[144]....
        /*07ec*/ 	.word	0x0500000f


	//   ....[145]....
        /*07f0*/ 	.word	0x0500000f


	//   ....[146]....
        /*07f4*/ 	.word	0x0500000f


	//   ....[147]....
        /*07f8*/ 	.word	0x0500000f


	//   ....[148]....
        /*07fc*/ 	.word	0x0500000f


	//   ....[149]....
        /*0800*/ 	.word	0x0500000f


	//   ....[150]....
        /*0804*/ 	.word	0x0500000f


	//----- nvinfo : EIATTR_COOP_GROUP_INSTR_OFFSETS
	.align		4
.L_1377:
        /*0808*/ 	.byte	0x04, 0x28
        /*080a*/ 	.short	(.L_1379 - .L_1378)


	//   ....[0]....
.L_1378:
        /*080c*/ 	.word	0x00000070


	//   ....[1]....
        /*0810*/ 	.word	0x000001a0


	//   ....[2]....
        /*0814*/ 	.word	0x000001f0


	//   ....[3]....
        /*0818*/ 	.word	0x00000420


	//   ....[4]....
        /*081c*/ 	.word	0x00000580


	//   ....[5]....
        /*0820*/ 	.word	0x000006a0


	//   ....[6]....
        /*0824*/ 	.word	0x00000800


	//   ....[7]....
        /*0828*/ 	.word	0x00007490


	//   ....[8]....
        /*082c*/ 	.word	0x00007c00


	//   ....[9]....
        /*0830*/ 	.word	0x00007c10


	//   ....[10]....
        /*0834*/ 	.word	0x00007c20


	//   ....[11]....
        /*0838*/ 	.word	0x00007c30


	//   ....[12]....
        /*083c*/ 	.word	0x00009a10


	//   ....[13]....
        /*0840*/ 	.word	0x00009a20


	//   ....[14]....
        /*0844*/ 	.word	0x00009a30


	//   ....[15]....
        /*0848*/ 	.word	0x00009a40


	//   ....[16]....
        /*084c*/ 	.word	0x0000bfe0


	//   ....[17]....
        /*0850*/ 	.word	0x0000d140


	//   ....[18]....
        /*0854*/ 	.word	0x0000d8d0


	//   ....[19]....
        /*0858*/ 	.word	0x0000d970


	//   ....[20]....
        /*085c*/ 	.word	0x0000e260


	//   ....[21]....
        /*0860*/ 	.word	0x0000e2c0


	//   ....[22]....
        /*0864*/ 	.word	0x0000ef20


	//   ....[23]....
        /*0868*/ 	.word	0x0000fcf0


	//   ....[24]....
        /*086c*/ 	.word	0x000108d0


	//   ....[25]....
        /*0870*/ 	.word	0x000112e0


	//   ....[26]....
        /*0874*/ 	.word	0x00011300


	//   ....[27]....
        /*0878*/ 	.word	0x00011fb0


	//   ....[28]....
        /*087c*/ 	.word	0x00011fe0


	//   ....[29]....
        /*0880*/ 	.word	0x00012e60


	//   ....[30]....
        /*0884*/ 	.word	0x000140c0


	//   ....[31]....
        /*0888*/ 	.word	0x00014120


	//   ....[32]....
        /*088c*/ 	.word	0x00014830


	//   ....[33]....
        /*0890*/ 	.word	0x00014850


	//   ....[34]....
        /*0894*/ 	.word	0x00015cd0


	//   ....[35]....
        /*0898*/ 	.word	0x00016720


	//   ....[36]....
        /*089c*/ 	.word	0x00017380


	//   ....[37]....
        /*08a0*/ 	.word	0x00017d80


	//   ....[38]....
        /*08a4*/ 	.word	0x00017da0


	//   ....[39]....
        /*08a8*/ 	.word	0x00018ab0


	//   ....[40]....
        /*08ac*/ 	.word	0x00018ad0


	//   ....[41]....
        /*08b0*/ 	.word	0x00019900


	//   ....[42]....
        /*08b4*/ 	.word	0x00019b10


	//   ....[43]....
        /*08b8*/ 	.word	0x00019b40


	//   ....[44]....
        /*08bc*/ 	.word	0x00019c60


	//   ....[45]....
        /*08c0*/ 	.word	0x0001a060


	//   ....[46]....
        /*08c4*/ 	.word	0x0001af90


	//   ....[47]....
        /*08c8*/ 	.word	0x0001afc0


	//   ....[48]....
        /*08cc*/ 	.word	0x0001aff0


	//   ....[49]....
        /*08d0*/ 	.word	0x0001b000


	//   ....[50]....
        /*08d4*/ 	.word	0x0001b560


	//   ....[51]....
        /*08d8*/ 	.word	0x0001b580


	//   ....[52]....
        /*08dc*/ 	.word	0x0001b6a0


	//   ....[53]....
        /*08e0*/ 	.word	0x0001b6c0


	//   ....[54]....
        /*08e4*/ 	.word	0x0001bf30


	//   ....[55]....
        /*08e8*/ 	.word	0x0001bf40


	//   ....[56]....
        /*08ec*/ 	.word	0x0001c0a0


	//   ....[57]....
        /*08f0*/ 	.word	0x0001c0b0


	//   ....[58]....
        /*08f4*/ 	.word	0x0001c250


	//   ....[59]....
        /*08f8*/ 	.word	0x0001c420


	//   ....[60]....
        /*08fc*/ 	.word	0x0001c450


	//   ....[61]....
        /*0900*/ 	.word	0x0001c480


	//   ....[62]....
        /*0904*/ 	.word	0x0001c4b0


	//   ....[63]....
        /*0908*/ 	.word	0x0001c4e0


	//   ....[64]....
        /*090c*/ 	.word	0x0001c510


	//   ....[65]....
        /*0910*/ 	.word	0x0001c680


	//   ....[66]....
        /*0914*/ 	.word	0x0001c6b0


	//   ....[67]....
        /*0918*/ 	.word	0x0001c6e0


	//   ....[68]....
        /*091c*/ 	.word	0x0001c710


	//   ....[69]....
        /*0920*/ 	.word	0x0001c740


	//   ....[70]....
        /*0924*/ 	.word	0x0001c770


	//   ....[71]....
        /*0928*/ 	.word	0x0001c810


	//   ....[72]....
        /*092c*/ 	.word	0x0001c870


	//   ....[73]....
        /*0930*/ 	.word	0x0001c910


	//   ....[74]....
        /*0934*/ 	.word	0x0001dab0


	//   ....[75]....
        /*0938*/ 	.word	0x0001f8b0


	//   ....[76]....
        /*093c*/ 	.word	0x00020550


	//   ....[77]....
        /*0940*/ 	.word	0x00020570


	//   ....[78]....
        /*0944*/ 	.word	0x00020640


	//   ....[79]....
        /*0948*/ 	.word	0x00020660


	//   ....[80]....
        /*094c*/ 	.word	0x00020700


	//   ....[81]....
        /*0950*/ 	.word	0x00020720


	//   ....[82]....
        /*0954*/ 	.word	0x00020730


	//   ....[83]....
        /*0958*/ 	.word	0x00020740


	//   ....[84]....
        /*095c*/ 	.word	0x00020820


	//   ....[85]....
        /*0960*/ 	.word	0x00020860


	//   ....[86]....
        /*0964*/ 	.word	0x00020870


	//   ....[87]....
        /*0968*/ 	.word	0x00020900


	//   ....[88]....
        /*096c*/ 	.word	0x00023590


	//   ....[89]....
        /*0970*/ 	.word	0x000235b0


	//   ....[90]....
        /*0974*/ 	.word	0x000235f0


	//   ....[91]....
        /*0978*/ 	.word	0x00023620


	//   ....[92]....
        /*097c*/ 	.word	0x00023650


	//   ....[93]....
        /*0980*/ 	.word	0x00023680


	//   ....[94]....
        /*0984*/ 	.word	0x000236b0


	//   ....[95]....
        /*0988*/ 	.word	0x000236e0


	//   ....[96]....
        /*098c*/ 	.word	0x00023850


	//   ....[97]....
        /*0990*/ 	.word	0x00023890


	//   ....[98]....
        /*0994*/ 	.word	0x000238c0


	//   ....[99]....
        /*0998*/ 	.word	0x000238f0


	//   ....[100]....
        /*099c*/ 	.word	0x00023920


	//   ....[101]....
        /*09a0*/ 	.word	0x00023950


	//   ....[102]....
        /*09a4*/ 	.word	0x00023a10


	//   ....[103]....
        /*09a8*/ 	.word	0x00023a30


	//   ....[104]....
        /*09ac*/ 	.word	0x00023aa0


	//   ....[105]....
        /*09b0*/ 	.word	0x00024130


	//   ....[106]....
        /*09b4*/ 	.word	0x00024590


	//   ....[107]....
        /*09b8*/ 	.word	0x00024630


	//   ....[108]....
        /*09bc*/ 	.word	0x000246c0


	//   ....[109]....
        /*09c0*/ 	.word	0x00024710


	//   ....[110]....
        /*09c4*/ 	.word	0x00024760


	//   ....[111]....
        /*09c8*/ 	.word	0x00024830


	//   ....[112]....
        /*09cc*/ 	.word	0x000248c0


	//   ....[113]....
        /*09d0*/ 	.word	0x00024920


	//   ....[114]....
        /*09d4*/ 	.word	0x00024980


	//   ....[115]....
        /*09d8*/ 	.word	0x00024cd0


	//   ....[116]....
        /*09dc*/ 	.word	0x00024d20


	//   ....[117]....
        /*09e0*/ 	.word	0x00024db0


	//   ....[118]....
        /*09e4*/ 	.word	0x00024e40


	//   ....[119]....
        /*09e8*/ 	.word	0x00024f00


	//   ....[120]....
        /*09ec*/ 	.word	0x000251f0


	//   ....[121]....
        /*09f0*/ 	.word	0x000253a0


	//   ....[122]....
        /*09f4*/ 	.word	0x000253f0


	//   ....[123]....
        /*09f8*/ 	.word	0x00025460


	//   ....[124]....
        /*09fc*/ 	.word	0x00025560


	//   ....[125]....
        /*0a00*/ 	.word	0x000255f0


	//   ....[126]....
        /*0a04*/ 	.word	0x00025700


	//   ....[127]....
        /*0a08*/ 	.word	0x00025760


	//   ....[128]....
        /*0a0c*/ 	.word	0x000257f0


	//   ....[129]....
        /*0a10*/ 	.word	0x000258e0


	//   ....[130]....
        /*0a14*/ 	.word	0x000259e0


	//   ....[131]....
        /*0a18*/ 	.word	0x00025a40


	//   ....[132]....
        /*0a1c*/ 	.word	0x00025aa0


	//   ....[133]....
        /*0a20*/ 	.word	0x00025e40


	//   ....[134]....
        /*0a24*/ 	.word	0x00025ef0


	//   ....[135]....
        /*0a28*/ 	.word	0x00025ff0


	//   ....[136]....
        /*0a2c*/ 	.word	0x00026070


	//   ....[137]....
        /*0a30*/ 	.word	0x000260e0


	//   ....[138]....
        /*0a34*/ 	.word	0x00026150


	//   ....[139]....
        /*0a38*/ 	.word	0x000261c0


	//   ....[140]....
        /*0a3c*/ 	.word	0x00026240


	//   ....[141]....
        /*0a40*/ 	.word	0x000262d0


	//   ....[142]....
        /*0a44*/ 	.word	0x00026370


	//   ....[143]....
        /*0a48*/ 	.word	0x000263e0


	//   ....[144]....
        /*0a4c*/ 	.word	0x00026450


	//   ....[145]....
        /*0a50*/ 	.word	0x000264c0


	//   ....[146]....
        /*0a54*/ 	.word	0x00026540


	//   ....[147]....
        /*0a58*/ 	.word	0x000265b0


	//   ....[148]....
        /*0a5c*/ 	.word	0x00026650


	//   ....[149]....
        /*0a60*/ 	.word	0x000266e0


	//   ....[150]....
        /*0a64*/ 	.word	0x00026810


	//----- nvinfo : EIATTR_REG_RECONFIG
	.align		4
.L_1379:
        /*0a68*/ 	.byte	0x01, 0x54
	.zero		2


	//----- nvinfo : EIATTR_SYSCALL_OFFSETS
	.align		4
        /*0a6c*/ 	.byte	0x04, 0x46
        /*0a6e*/ 	.short	(.L_1381 - .L_1380)


	//   ....[0]....
.L_1380:
        /*0a70*/ 	.word	0x00001e70


	//   ....[1]....
        /*0a74*/ 	.word	0x00001fc0


	//   ....[2]....
        /*0a78*/ 	.word	0x00007690


	//   ....[3]....
        /*0a7c*/ 	.word	0x000079b0


	//   ....[4]....
        /*0a80*/ 	.word	0x0001f510


	//   ....[5]....
        /*0a84*/ 	.word	0x0001f660


	//   ....[6]....
        /*0a88*/ 	.word	0x0001f750


	//   ....[7]....
        /*0a8c*/ 	.word	0x0001ffd0


	//----- nvinfo : EIATTR_MBARRIER_INSTR_OFFSETS
	.align		4
.L_1381:
        /*0a90*/ 	.byte	0x04, 0x39
        /*0a92*/ 	.short	(.L_1383 - .L_1382)


	//   ....[0]....
.L_1382:
        /*0a94*/ 	.word	0x000002d0
        /*0a98*/ 	.word	0x000000ff
        /*0a9c*/ 	.word	0x0002d800
        /*0aa0*/ 	.short	0x0100
        /*0aa2*/ 	.byte	0x08
	.zero		1


	//   ....[1]....
        /*0aa4*/ 	.word	0x000002e0
        /*0aa8*/ 	.word	0x000000ff
        /*0aac*/ 	.word	0x0002d820
        /*0ab0*/ 	.short	0x0100
        /*0ab2*/ 	.byte	0x08
	.zero		1


	//   ....[2]....
        /*0ab4*/ 	.word	0x000003d0
        /*0ab8*/ 	.word	0x000000ff
        /*0abc*/ 	.word	0x0002d830
        /*0ac0*/ 	.short	0x0100
        /*0ac2*/ 	.byte	0x08
	.zero		1


	//   ....[3]....
        /*0ac4*/ 	.word	0x000003e0
        /*0ac8*/ 	.word	0x000000ff
        /*0acc*/ 	.word	0x0002d840
        /*0ad0*/ 	.short	0x0100
        /*0ad2*/ 	.byte	0x08
	.zero		1


	//   ....[4]....
        /*0ad4*/ 	.word	0x000003f0
        /*0ad8*/ 	.word	0x000000ff
        /*0adc*/ 	.word	0x0002d838
        /*0ae0*/ 	.short	0x0100
        /*0ae2*/ 	.byte	0x08
	.zero		1


	//   ....[5]....
        /*0ae4*/ 	.word	0x00000400
        /*0ae8*/ 	.word	0x000000ff
        /*0aec*/ 	.word	0x0002d848
        /*0af0*/ 	.short	0x0100
        /*0af2*/ 	.byte	0x08
	.zero		1


	//   ....[6]....
        /*0af4*/ 	.word	0x00000530
        /*0af8*/ 	.word	0x000000ff
        /*0afc*/ 	.word	0x0002d850
        /*0b00*/ 	.short	0x0100
        /*0b02*/ 	.byte	0x08
	.zero		1


	//   ....[7]....
        /*0b04*/ 	.word	0x00000540
        /*0b08*/ 	.word	0x000000ff
        /*0b0c*/ 	.word	0x0002d860
        /*0b10*/ 	.short	0x0100
        /*0b12*/ 	.byte	0x08
	.zero		1


	//   ....[8]....
        /*0b14*/ 	.word	0x00000550
        /*0b18*/ 	.word	0x000000ff
        /*0b1c*/ 	.word	0x0002d858
        /*0b20*/ 	.short	0x0100
        /*0b22*/ 	.byte	0x08
	.zero		1


	//   ....[9]....
        /*0b24*/ 	.word	0x00000560
        /*0b28*/ 	.word	0x000000ff
        /*0b2c*/ 	.word	0x0002d868
        /*0b30*/ 	.short	0x0100
        /*0b32*/ 	.byte	0x08
	.zero		1


	//   ....[10]....
        /*0b34*/ 	.word	0x00000650
        /*0b38*/ 	.word	0x000000ff
        /*0b3c*/ 	.word	0x0002d870
        /*0b40*/ 	.short	0x0100
        /*0b42*/ 	.byte	0x06
	.zero		1


	//   ....[11]....
        /*0b44*/ 	.word	0x00000660
        /*0b48*/ 	.word	0x000000ff
        /*0b4c*/ 	.word	0x0002d880
        /*0b50*/ 	.short	0x0100
        /*0b52*/ 	.byte	0x06
	.zero		1


	//   ....[12]....
        /*0b54*/ 	.word	0x00000670
        /*0b58*/ 	.word	0x000000ff
        /*0b5c*/ 	.word	0x0002d878
        /*0b60*/ 	.short	0x0100
        /*0b62*/ 	.byte	0x06
	.zero		1


	//   ....[13]....
        /*0b64*/ 	.word	0x00000680
        /*0b68*/ 	.word	0x000000ff
        /*0b6c*/ 	.word	0x0002d888
        /*0b70*/ 	.short	0x0100
        /*0b72*/ 	.byte	0x06
	.zero		1


	//   ....[14]....
        /*0b74*/ 	.word	0x000007b0
        /*0b78*/ 	.word	0x000000ff
        /*0b7c*/ 	.word	0x0002d890
        /*0b80*/ 	.short	0x0100
        /*0b82*/ 	.byte	0x08
	.zero		1


	//   ....[15]....
        /*0b84*/ 	.word	0x000007c0
        /*0b88*/ 	.word	0x000000ff
        /*0b8c*/ 	.word	0x0002d8a0
        /*0b90*/ 	.short	0x0100
        /*0b92*/ 	.byte	0x08
	.zero		1


	//   ....[16]....
        /*0b94*/ 	.word	0x000007d0
        /*0b98*/ 	.word	0x000000ff
        /*0b9c*/ 	.word	0x0002d898
        /*0ba0*/ 	.short	0x0100
        /*0ba2*/ 	.byte	0x08
	.zero		1


	//   ....[17]....
        /*0ba4*/ 	.word	0x000007e0
        /*0ba8*/ 	.word	0x000000ff
        /*0bac*/ 	.word	0x0002d8a8
        /*0bb0*/ 	.short	0x0100
        /*0bb2*/ 	.byte	0x08
	.zero		1


	//   ....[18]....
        /*0bb4*/ 	.word	0x00000910
        /*0bb8*/ 	.word	0x000000ff
        /*0bbc*/ 	.word	0x0002d8b0
        /*0bc0*/ 	.short	0x0100
        /*0bc2*/ 	.byte	0x08
	.zero		1


	//   ....[19]....
        /*0bc4*/ 	.word	0x00000920
        /*0bc8*/ 	.word	0x000000ff
        /*0bcc*/ 	.word	0x0002d8c0
        /*0bd0*/ 	.short	0x0100
        /*0bd2*/ 	.byte	0x08
	.zero		1


	//   ....[20]....
        /*0bd4*/ 	.word	0x00000930
        /*0bd8*/ 	.word	0x000000ff
        /*0bdc*/ 	.word	0x0002d8b8
        /*0be0*/ 	.short	0x0100
        /*0be2*/ 	.byte	0x08
	.zero		1


	//   ....[21]....
        /*0be4*/ 	.word	0x00000940
        /*0be8*/ 	.word	0x000000ff
        /*0bec*/ 	.word	0x0002d8c8
        /*0bf0*/ 	.short	0x0100
        /*0bf2*/ 	.byte	0x08
	.zero		1


	//   ....[22]....
        /*0bf4*/ 	.word	0x000033a0
        /*0bf8*/ 	.word	0x0000000e
        /*0bfc*/ 	.word	0x0002d890
        /*0c00*/ 	.short	0x010a
        /*0c02*/ 	.byte	0x3f
	.zero		1


	//   ....[23]....
        /*0c04*/ 	.word	0x00004da0
        /*0c08*/ 	.word	0x0000000e
        /*0c0c*/ 	.word	0x0002d890
        /*0c10*/ 	.short	0x010a
        /*0c12*/ 	.byte	0x3f
	.zero		1


	//   ....[24]....
        /*0c14*/ 	.word	0x00006750
        /*0c18*/ 	.word	0x0000000e
        /*0c1c*/ 	.word	0x0002d890
        /*0c20*/ 	.short	0x010a
        /*0c22*/ 	.byte	0x3f
	.zero		1


	//   ....[25]....
        /*0c24*/ 	.word	0x000069c0
        /*0c28*/ 	.word	0x0000001c
        /*0c2c*/ 	.word	0x00000000
        /*0c30*/ 	.short	0x0101
        /*0c32*/ 	.byte	0x3f
	.zero		1


	//   ....[26]....
        /*0c34*/ 	.word	0x00006a00
        /*0c38*/ 	.word	0x0000000e
        /*0c3c*/ 	.word	0x0002d8b0
        /*0c40*/ 	.short	0x010a
        /*0c42*/ 	.byte	0x3f
	.zero		1


	//   ....[27]....
        /*0c44*/ 	.word	0x00006d40
        /*0c48*/ 	.word	0x0000000e
        /*0c4c*/ 	.word	0x00000000
        /*0c50*/ 	.short	0x0101
        /*0c52*/ 	.byte	0x3f
	.zero		1


	//   ....[28]....
        /*0c54*/ 	.word	0x00007730
        /*0c58*/ 	.word	0x00000002
        /*0c5c*/ 	.word	0x0002d800
        /*0c60*/ 	.short	0x010a
        /*0c62*/ 	.byte	0x3f
	.zero		1


	//   ....[29]....
        /*0c64*/ 	.word	0x00007780
        /*0c68*/ 	.word	0x00000002
        /*0c6c*/ 	.word	0x0002d800
        /*0c70*/ 	.short	0x010a
        /*0c72*/ 	.byte	0x3f
	.zero		1


	//   ....[30]....
        /*0c74*/ 	.word	0x00008360
        /*0c78*/ 	.word	0x00000002
        /*0c7c*/ 	.word	0x0002d800
        /*0c80*/ 	.short	0x010a
        /*0c82*/ 	.byte	0x3f
	.zero		1


	//   ....[31]....
        /*0c84*/ 	.word	0x00009ec0
        /*0c88*/ 	.word	0x00000002
        /*0c8c*/ 	.word	0x0002d800
        /*0c90*/ 	.short	0x010a
        /*0c92*/ 	.byte	0x3f
	.zero		1


	//   ....[32]....
        /*0c94*/ 	.word	0x0000b580
        /*0c98*/ 	.word	0x00000000
        /*0c9c*/ 	.word	0x0002d830
        /*0ca0*/ 	.short	0x010a
        /*0ca2*/ 	.byte	0x3f
	.zero		1


	//   ....[33]....
        /*0ca4*/ 	.word	0x0000b5f0
        /*0ca8*/ 	.word	0x00000000
        /*0cac*/ 	.word	0x0002d830
        /*0cb0*/ 	.short	0x010a
        /*0cb2*/ 	.byte	0x3f
	.zero		1


	//   ....[34]....
        /*0cb4*/ 	.word	0x0000bf70
        /*0cb8*/ 	.word	0x00000000
        /*0cbc*/ 	.word	0x00000000
        /*0cc0*/ 	.short	0x0101
        /*0cc2*/ 	.byte	0x3f
	.zero		1


	//   ....[35]....
        /*0cc4*/ 	.word	0x0000f400
        /*0cc8*/ 	.word	0x0000000b
        /*0ccc*/ 	.word	0x0002d830
        /*0cd0*/ 	.short	0x010a
        /*0cd2*/ 	.byte	0x3f
	.zero		1


	//   ....[36]....
        /*0cd4*/ 	.word	0x0000f450
        /*0cd8*/ 	.word	0x0000000b
        /*0cdc*/ 	.word	0x0002d830
        /*0ce0*/ 	.short	0x010a
        /*0ce2*/ 	.byte	0x3f
	.zero		1


	//   ....[37]....
        /*0ce4*/ 	.word	0x0000f860
        /*0ce8*/ 	.word	0x0000000b
        /*0cec*/ 	.word	0x0002d850
        /*0cf0*/ 	.short	0x010a
        /*0cf2*/ 	.byte	0x3f
	.zero		1


	//   ....[38]....
        /*0cf4*/ 	.word	0x0000f8a0
        /*0cf8*/ 	.word	0x0000000b
        /*0cfc*/ 	.word	0x0002d850
        /*0d00*/ 	.short	0x010a
        /*0d02*/ 	.byte	0x3f
	.zero		1


	//   ....[39]....
        /*0d04*/ 	.word	0x000106d0
        /*0d08*/ 	.word	0x00000032
        /*0d0c*/ 	.word	0x00000000
        /*0d10*/ 	.short	0x0101
        /*0d12*/ 	.byte	0x3f
	.zero		1


	//   ....[40]....
        /*0d14*/ 	.word	0x000110d0
        /*0d18*/ 	.word	0x0000000a
        /*0d1c*/ 	.word	0x00000000
        /*0d20*/ 	.short	0x0101
        /*0d22*/ 	.byte	0x3f
	.zero		1


	//   ....[41]....
        /*0d24*/ 	.word	0x00013240
        /*0d28*/ 	.word	0x0000000c
        /*0d2c*/ 	.word	0x0002d830
        /*0d30*/ 	.short	0x010a
        /*0d32*/ 	.byte	0x3f
	.zero		1


	//   ....[42]....
        /*0d34*/ 	.word	0x00013290
        /*0d38*/ 	.word	0x0000000c
        /*0d3c*/ 	.word	0x0002d830
        /*0d40*/ 	.short	0x010a
        /*0d42*/ 	.byte	0x3f
	.zero		1


	//   ....[43]....
        /*0d44*/ 	.word	0x000136a0
        /*0d48*/ 	.word	0x0000000d
        /*0d4c*/ 	.word	0x0002d850
        /*0d50*/ 	.short	0x010a
        /*0d52*/ 	.byte	0x3f
	.zero		1


	//   ....[44]....
        /*0d54*/ 	.word	0x000136e0
        /*0d58*/ 	.word	0x0000000d
        /*0d5c*/ 	.word	0x0002d850
        /*0d60*/ 	.short	0x010a
        /*0d62*/ 	.byte	0x3f
	.zero		1


	//   ....[45]....
        /*0d64*/ 	.word	0x00014f90
        /*0d68*/ 	.word	0x0000001b
        /*0d6c*/ 	.word	0x00000000
        /*0d70*/ 	.short	0x0101
        /*0d72*/ 	.byte	0x3f
	.zero		1


	//   ....[46]....
        /*0d74*/ 	.word	0x00014fb0
        /*0d78*/ 	.word	0x0000000a
        /*0d7c*/ 	.word	0x00000000
        /*0d80*/ 	.short	0x0101
        /*0d82*/ 	.byte	0x3f
	.zero		1


	//   ....[47]....
        /*0d84*/ 	.word	0x00015e20
        /*0d88*/ 	.word	0x0000000c
        /*0d8c*/ 	.word	0x0002d830
        /*0d90*/ 	.short	0x010a
        /*0d92*/ 	.byte	0x3f
	.zero		1


	//   ....[48]....
        /*0d94*/ 	.word	0x00015e70
        /*0d98*/ 	.word	0x0000000c
        /*0d9c*/ 	.word	0x0002d830
        /*0da0*/ 	.short	0x010a
        /*0da2*/ 	.byte	0x3f
	.zero		1


	//   ....[49]....
        /*0da4*/ 	.word	0x00016280
        /*0da8*/ 	.word	0x0000000d
        /*0dac*/ 	.word	0x0002d850
        /*0db0*/ 	.short	0x010a
        /*0db2*/ 	.byte	0x3f
	.zero		1


	//   ....[50]....
        /*0db4*/ 	.word	0x000162c0
        /*0db8*/ 	.word	0x0000000d
        /*0dbc*/ 	.word	0x0002d850
        /*0dc0*/ 	.short	0x010a
        /*0dc2*/ 	.byte	0x3f
	.zero		1


	//   ....[51]....
        /*0dc4*/ 	.word	0x00017180
        /*0dc8*/ 	.word	0x00000032
        /*0dcc*/ 	.word	0x00000000
        /*0dd0*/ 	.short	0x0101
        /*0dd2*/ 	.byte	0x3f
	.zero		1


	//   ....[52]....
        /*0dd4*/ 	.word	0x00017b70
        /*0dd8*/ 	.word	0x0000000b
        /*0ddc*/ 	.word	0x00000000
        /*0de0*/ 	.short	0x0101
        /*0de2*/ 	.byte	0x3f
	.zero		1


	//   ....[53]....
        /*0de4*/ 	.word	0x00019980
        /*0de8*/ 	.word	0x0000000b
        /*0dec*/ 	.word	0x0002d850
        /*0df0*/ 	.short	0x010a
        /*0df2*/ 	.byte	0x3f
	.zero		1


	//   ....[54]....
        /*0df4*/ 	.word	0x00019a30
        /*0df8*/ 	.word	0x0000000b
        /*0dfc*/ 	.word	0x0002d850
        /*0e00*/ 	.short	0x010a
        /*0e02*/ 	.byte	0x3f
	.zero		1


	//   ....[55]....
        /*0e04*/ 	.word	0x0001a210
        /*0e08*/ 	.word	0x00000009
        /*0e0c*/ 	.word	0x00000000
        /*0e10*/ 	.short	0x0101
        /*0e12*/ 	.byte	0x3f
	.zero		1


	//   ....[56]....
        /*0e14*/ 	.word	0x0001b570
        /*0e18*/ 	.word	0x00000000
        /*0e1c*/ 	.word	0x00000000
        /*0e20*/ 	.short	0x0101
        /*0e22*/ 	.byte	0x3f
	.zero		1


	//   ....[57]....
        /*0e24*/ 	.word	0x0001db90
        /*0e28*/ 	.word	0x00000016
        /*0e2c*/ 	.word	0x0002d820
        /*0e30*/ 	.short	0x010a
        /*0e32*/ 	.byte	0x3f
	.zero		1


	//   ....[58]....
        /*0e34*/ 	.word	0x0001dc50
        /*0e38*/ 	.word	0x0000000b
        /*0e3c*/ 	.word	0x0002d8a0
        /*0e40*/ 	.short	0x010a
        /*0e42*/ 	.byte	0x3f
	.zero		1


	//   ....[59]....
        /*0e44*/ 	.word	0x0001e060
        /*0e48*/ 	.word	0x0000000b
        /*0e4c*/ 	.word	0x0002d8c0
        /*0e50*/ 	.short	0x010a
        /*0e52*/ 	.byte	0x3f
	.zero		1


	//   ....[60]....
        /*0e54*/ 	.word	0x0001e5a0
        /*0e58*/ 	.word	0x00000006
        /*0e5c*/ 	.word	0x0002d8a0
        /*0e60*/ 	.short	0x010a
        /*0e62*/ 	.byte	0x3f
	.zero		1


	//   ....[61]....
        /*0e64*/ 	.word	0x0001e9a0
        /*0e68*/ 	.word	0x00000006
        /*0e6c*/ 	.word	0x0002d8c0
        /*0e70*/ 	.short	0x010a
        /*0e72*/ 	.byte	0x3f
	.zero		1


	//   ....[62]....
        /*0e74*/ 	.word	0x0001fab0
        /*0e78*/ 	.word	0x00000000
        /*0e7c*/ 	.word	0x0002d840
        /*0e80*/ 	.short	0x010a
        /*0e82*/ 	.byte	0x3f
	.zero		1


	//   ....[63]....
        /*0e84*/ 	.word	0x000209d0
        /*0e88*/ 	.word	0x00000016
        /*0e8c*/ 	.word	0x0002d800
        /*0e90*/ 	.short	0x0107
        /*0e92*/ 	.byte	0x3f
	.zero		1


	//   ....[64]....
        /*0e94*/ 	.word	0x00020ac0
        /*0e98*/ 	.word	0x00000016
        /*0e9c*/ 	.word	0x0002d800
        /*0ea0*/ 	.short	0x0101
        /*0ea2*/ 	.byte	0x3f
	.zero		1


	//   ....[65]....
        /*0ea4*/ 	.word	0x00020ae0
        /*0ea8*/ 	.word	0x00000016
        /*0eac*/ 	.word	0x0002d820
        /*0eb0*/ 	.short	0x010a
        /*0eb2*/ 	.byte	0x3f
	.zero		1


	//   ....[66]....
        /*0eb4*/ 	.word	0x00020e10
        /*0eb8*/ 	.word	0x00000003
        /*0ebc*/ 	.word	0x0002d840
        /*0ec0*/ 	.short	0x010a
        /*0ec2*/ 	.byte	0x3f
	.zero		1


	//   ....[67]....
        /*0ec4*/ 	.word	0x00021270
        /*0ec8*/ 	.word	0x00000002
        /*0ecc*/ 	.word	0x0002d860
        /*0ed0*/ 	.short	0x010a
        /*0ed2*/ 	.byte	0x3f
	.zero		1


	//   ....[68]....
        /*0ed4*/ 	.word	0x000219c0
        /*0ed8*/ 	.word	0x00000004
        /*0edc*/ 	.word	0x0002d840
        /*0ee0*/ 	.short	0x010a
        /*0ee2*/ 	.byte	0x3f
	.zero		1


	//   ....[69]....
        /*0ee4*/ 	.word	0x00021e20
        /*0ee8*/ 	.word	0x00000003
        /*0eec*/ 	.word	0x0002d860
        /*0ef0*/ 	.short	0x010a
        /*0ef2*/ 	.byte	0x3f
	.zero		1


	//   ....[70]....
        /*0ef4*/ 	.word	0x000224c0
        /*0ef8*/ 	.word	0x00000004
        /*0efc*/ 	.word	0x0002d840
        /*0f00*/ 	.short	0x010a
        /*0f02*/ 	.byte	0x3f
	.zero		1


	//   ....[71]....
        /*0f04*/ 	.word	0x00022920
        /*0f08*/ 	.word	0x00000003
        /*0f0c*/ 	.word	0x0002d860
        /*0f10*/ 	.short	0x010a
        /*0f12*/ 	.byte	0x3f
	.zero		1


	//   ....[72]....
        /*0f14*/ 	.word	0x00022f60
        /*0f18*/ 	.word	0x00000003
        /*0f1c*/ 	.word	0x0002d860
        /*0f20*/ 	.short	0x010a
        /*0f22*/ 	.byte	0x3f
	.zero		1


	//   ....[73]....
        /*0f24*/ 	.word	0x000240b0
        /*0f28*/ 	.word	0x00000007
        /*0f2c*/ 	.word	0x0002d820
        /*0f30*/ 	.short	0x010a
        /*0f32*/ 	.byte	0x3f
	.zero		1


	//   ....[74]....
        /*0f34*/ 	.word	0x00024240
        /*0f38*/ 	.word	0x00000005
        /*0f3c*/ 	.word	0x00000000
        /*0f40*/ 	.short	0x010a
        /*0f42*/ 	.byte	0x3f
	.zero		1


	//   ....[75]....
        /*0f44*/ 	.word	0x000242b0
        /*0f48*/ 	.word	0x00000003
        /*0f4c*/ 	.word	0x00000000
        /*0f50*/ 	.short	0x010a
        /*0f52*/ 	.byte	0x3f
	.zero		1


	//   ....[76]....
        /*0f54*/ 	.word	0x00024310
        /*0f58*/ 	.word	0x00000005
        /*0f5c*/ 	.word	0x00000000
        /*0f60*/ 	.short	0x010a
        /*0f62*/ 	.byte	0x3f
	.zero		1


	//   ....[77]....
        /*0f64*/ 	.word	0x00024340
        /*0f68*/ 	.word	0x00000003
        /*0f6c*/ 	.word	0x00000000
        /*0f70*/ 	.short	0x010a
        /*0f72*/ 	.byte	0x3f
	.zero		1


	//   ....[78]....
        /*0f74*/ 	.word	0x000243a0
        /*0f78*/ 	.word	0x0000000e
        /*0f7c*/ 	.word	0x0002d890
        /*0f80*/ 	.short	0x010a
        /*0f82*/ 	.byte	0x3f
	.zero		1


	//   ....[79]....
        /*0f84*/ 	.word	0x000243f0
        /*0f88*/ 	.word	0x0000000e
        /*0f8c*/ 	.word	0x0002d890
        /*0f90*/ 	.short	0x010a
        /*0f92*/ 	.byte	0x3f
	.zero		1


	//   ....[80]....
        /*0f94*/ 	.word	0x00024440
        /*0f98*/ 	.word	0x0000000e
        /*0f9c*/ 	.word	0x0002d890
        /*0fa0*/ 	.short	0x010a
        /*0fa2*/ 	.byte	0x3f
	.zero		1


	//   ....[81]....
        /*0fa4*/ 	.word	0x00024490
        /*0fa8*/ 	.word	0x0000000e
        /*0fac*/ 	.word	0x0002d8b0
        /*0fb0*/ 	.short	0x010a
        /*0fb2*/ 	.byte	0x3f
	.zero		1


	//   ....[82]....
        /*0fb4*/ 	.word	0x00024790
        /*0fb8*/ 	.word	0x00000002
        /*0fbc*/ 	.word	0x0002d800
        /*0fc0*/ 	.short	0x010a
        /*0fc2*/ 	.byte	0x3f
	.zero		1


	//   ....[83]....
        /*0fc4*/ 	.word	0x000249b0
        /*0fc8*/ 	.word	0x00000002
        /*0fcc*/ 	.word	0x0002d800
        /*0fd0*/ 	.short	0x010a
        /*0fd2*/ 	.byte	0x3f
	.zero		1


	//   ....[84]....
        /*0fd4*/ 	.word	0x00024a00
        /*0fd8*/ 	.word	0x00000000
        /*0fdc*/ 	.word	0x0002d830
        /*0fe0*/ 	.short	0x010a
        /*0fe2*/ 	.byte	0x3f
	.zero		1


	//   ....[85]....
        /*0fe4*/ 	.word	0x00024a50
        /*0fe8*/ 	.word	0x0000000b
        /*0fec*/ 	.word	0x0002d830
        /*0ff0*/ 	.short	0x010a
        /*0ff2*/ 	.byte	0x3f
	.zero		1


	//   ....[86]....
        /*0ff4*/ 	.word	0x00024aa0
        /*0ff8*/ 	.word	0x0000000b
        /*0ffc*/ 	.word	0x0002d850
        /*1000*/ 	.short	0x010a
        /*1002*/ 	.byte	0x3f
	.zero		1


	//   ....[87]....
        /*1004*/ 	.word	0x00024af0
        /*1008*/ 	.word	0x0000000c
        /*100c*/ 	.word	0x0002d830
        /*1010*/ 	.short	0x010a
        /*1012*/ 	.byte	0x3f
	.zero		1


	//   ....[88]....
        /*1014*/ 	.word	0x00024b40
        /*1018*/ 	.word	0x0000000d
        /*101c*/ 	.word	0x0002d850
        /*1020*/ 	.short	0x010a
        /*1022*/ 	.byte	0x3f
	.zero		1


	//   ....[89]....
        /*1024*/ 	.word	0x00024b90
        /*1028*/ 	.word	0x0000000c
        /*102c*/ 	.word	0x0002d830
        /*1030*/ 	.short	0x010a
        /*1032*/ 	.byte	0x3f
	.zero		1


	//   ....[90]....
        /*1034*/ 	.word	0x00024be0
        /*1038*/ 	.word	0x0000000d
        /*103c*/ 	.word	0x0002d850
        /*1040*/ 	.short	0x010a
        /*1042*/ 	.byte	0x3f
	.zero		1


	//   ....[91]....
        /*1044*/ 	.word	0x00024c30
        /*1048*/ 	.word	0x0000000b
        /*104c*/ 	.word	0x0002d850
        /*1050*/ 	.short	0x010a
        /*1052*/ 	.byte	0x3f
	.zero		1


	//   ....[92]....
        /*1054*/ 	.word	0x00024fd0
        /*1058*/ 	.word	0x00000016
        /*105c*/ 	.word	0x0002d820
        /*1060*/ 	.short	0x010a
        /*1062*/ 	.byte	0x3f
	.zero		1


	//   ....[93]....
        /*1064*/ 	.word	0x00025020
        /*1068*/ 	.word	0x0000000b
        /*106c*/ 	.word	0x0002d8a0
        /*1070*/ 	.short	0x010a
        /*1072*/ 	.byte	0x3f
	.zero		1


	//   ....[94]....
        /*1074*/ 	.word	0x00025070
        /*1078*/ 	.word	0x0000000b
        /*107c*/ 	.word	0x0002d8c0
        /*1080*/ 	.short	0x010a
        /*1082*/ 	.byte	0x3f
	.zero		1


	//   ....[95]....
        /*1084*/ 	.word	0x000250c0
        /*1088*/ 	.word	0x00000006
        /*108c*/ 	.word	0x0002d8a0
        /*1090*/ 	.short	0x010a
        /*1092*/ 	.byte	0x3f
	.zero		1


	//   ....[96]....
        /*1094*/ 	.word	0x00025110
        /*1098*/ 	.word	0x00000006
        /*109c*/ 	.word	0x0002d8c0
        /*10a0*/ 	.short	0x010a
        /*10a2*/ 	.byte	0x3f
	.zero		1


	//   ....[97]....
        /*10a4*/ 	.word	0x000252b0
        /*10a8*/ 	.word	0x00000000
        /*10ac*/ 	.word	0x0002d840
        /*10b0*/ 	.short	0x010a
        /*10b2*/ 	.byte	0x3f
	.zero		1


	//   ....[98]....
        /*10b4*/ 	.word	0x00025b60
        /*10b8*/ 	.word	0x00000016
        /*10bc*/ 	.word	0x0002d820
        /*10c0*/ 	.short	0x010a
        /*10c2*/ 	.byte	0x3f
	.zero		1


	//   ....[99]....
        /*10c4*/ 	.word	0x00025bb0
        /*10c8*/ 	.word	0x00000003
        /*10cc*/ 	.word	0x0002d840
        /*10d0*/ 	.short	0x010a
        /*10d2*/ 	.byte	0x3f
	.zero		1


	//   ....[100]....
        /*10d4*/ 	.word	0x00025c00
        /*10d8*/ 	.word	0x00000002
        /*10dc*/ 	.word	0x0002d860
        /*10e0*/ 	.short	0x010a
        /*10e2*/ 	.byte	0x3f
	.zero		1


	//   ....[101]....
        /*10e4*/ 	.word	0x00025c50
        /*10e8*/ 	.word	0x00000004
        /*10ec*/ 	.word	0x0002d840
        /*10f0*/ 	.short	0x010a
        /*10f2*/ 	.byte	0x3f
	.zero		1


	//   ....[102]....
        /*10f4*/ 	.word	0x00025ca0
        /*10f8*/ 	.word	0x00000003
        /*10fc*/ 	.word	0x0002d860
        /*1100*/ 	.short	0x010a
        /*1102*/ 	.byte	0x3f
	.zero		1


	//   ....[103]....
        /*1104*/ 	.word	0x00025cf0
        /*1108*/ 	.word	0x00000004
        /*110c*/ 	.word	0x0002d840
        /*1110*/ 	.short	0x010a
        /*1112*/ 	.byte	0x3f
	.zero		1


	//   ....[104]....
        /*1114*/ 	.word	0x00025d40
        /*1118*/ 	.word	0x00000003
        /*111c*/ 	.word	0x0002d860
        /*1120*/ 	.short	0x010a
        /*1122*/ 	.byte	0x3f
	.zero		1


	//   ....[105]....
        /*1124*/ 	.word	0x00025d90
        /*1128*/ 	.word	0x00000003
        /*112c*/ 	.word	0x0002d860
        /*1130*/ 	.short	0x010a
        /*1132*/ 	.byte	0x3f
	.zero		1


	//   ....[106]....
        /*1134*/ 	.word	0x00026730
        /*1138*/ 	.word	0x00000007
        /*113c*/ 	.word	0x0002d820
        /*1140*/ 	.short	0x010a
        /*1142*/ 	.byte	0x3f
	.zero		1


	//   ....[107]....
        /*1144*/ 	.word	0x000268d0
        /*1148*/ 	.word	0x00000005
        /*114c*/ 	.word	0x00000000
        /*1150*/ 	.short	0x010a
        /*1152*/ 	.byte	0x3f
	.zero		1


	//   ....[108]....
        /*1154*/ 	.word	0x00026920
        /*1158*/ 	.word	0x00000003
        /*115c*/ 	.word	0x00000000
        /*1160*/ 	.short	0x010a
        /*1162*/ 	.byte	0x3f
	.zero		1


	//   ....[109]....
        /*1164*/ 	.word	0x00026970
        /*1168*/ 	.word	0x00000005
        /*116c*/ 	.word	0x00000000
        /*1170*/ 	.short	0x010a
        /*1172*/ 	.byte	0x3f
	.zero		1


	//----- nvinfo : EIATTR_NUM_MBARRIERS
	.align		4
.L_1383:
        /*1174*/ 	.byte	0x03, 0x38
        /*1176*/ 	.short	0x0016


	//----- nvinfo : EIATTR_EXIT_INSTR_OFFSETS
	.align		4
        /*1178*/ 	.byte	0x04, 0x1c
        /*117a*/ 	.short	(.L_1385 - .L_1384)


	//   ....[0]....
.L_1384:
        /*117c*/ 	.word	0x00024390


	//----- nvinfo : EIATTR_MAX_THREADS
	.align		4
.L_1385:
        /*1180*/ 	.byte	0x04, 0x05
        /*1182*/ 	.short	(.L_1387 - .L_1386)
.L_1386:
        /*1184*/ 	.word	0x00000200
        /*1188*/ 	.word	0x00000001
        /*118c*/ 	.word	0x00000001


	//----- nvinfo : EIATTR_CRS_STACK_SIZE
	.align		4
.L_1387:
        /*1190*/ 	.byte	0x04, 0x1e
        /*1192*/ 	.short	(.L_1389 - .L_1388)
.L_1388:
        /*1194*/ 	.word	0x00000000


	//----- nvinfo : EIATTR_CBANK_PARAM_SIZE
	.align		4
.L_1389:
        /*1198*/ 	.byte	0x03, 0x19
        /*119a*/ 	.short	0x0af0


	//----- nvinfo : EIATTR_PARAM_CBANK
	.align		4
        /*119c*/ 	.byte	0x04, 0x0a
        /*119e*/ 	.short	(.L_1391 - .L_1390)
	.align		4
.L_1390:
        /*11a0*/ 	.word	index@(.nv.constant0._ZN7cutlass13device_kernelIN5flash11enable_sm90INS1_16FlashAttnFwdSm90INS1_25CollectiveMainloopFwdSm90ILi2EN4cute5tupleIJNS5_1CILi1EEES8_S8_EEENS6_IJNS7_ILi192EEENS7_ILi128EEENS7_ILi96EEEEEELi96ENS_6half_tEfNS_4arch4Sm90ELb0ELb1ELb1ELb1ELb0ELb1ELb0ELb0ELb1ELb1ELb0ELb0EEENS1_21CollectiveEpilogueFwdINS6_IJSA_SC_SB_EEES9_SE_SG_Li384ELb1ELb1ELb0ELb0EEENS1_36VarlenDynamicPersistentTileSchedulerILi192ELi128ELi384ELi128ELb0ELb1ELb1ELb1ELb0ELb1EEEEEEEEEvNT_6ParamsE)
        /*11a4*/ 	.short	0x0210
        /*11a6*/ 	.short	0x0af0


	//----- nvinfo : EIATTR_SW_WAR
	.align		4
.L_1391:
        /*11a8*/ 	.byte	0x04, 0x36
        /*11aa*/ 	.short	(.L_1393 - .L_1392)
.L_1392:
        /*11ac*/ 	.word	0x00000008
.L_1393:


//--------------------- .nv.info._ZN7cutlass13device_kernelIN5flash11enable_sm90INS1_16FlashAttnFwdSm90INS1_25CollectiveMainloopFwdSm90ILi2EN4cute5tupleIJNS5_1CILi1EEES8_S8_EEENS6_IJNS7_ILi192EEENS7_ILi144EEENS7_ILi96EEEEEELi96ENS_6half_tEfNS_4arch4Sm90ELb1ELb0ELb1ELb0ELb0ELb0ELb0ELb0ELb1ELb1ELb0ELb0EEENS1_21CollectiveEpilogueFwdINS6_IJSA_SC_SB_EEES9_SE_SG_Li384ELb0ELb1ELb0ELb0EEENS1_30DynamicPersistentTileSchedulerILi384ELi128ELb0ELb1ELb1EEEEEEEEEvNT_6ParamsE --------------------------
	.section	.nv.info._ZN7cutlass13device_kernelIN5flash11enable_sm90INS1_16FlashAttnFwdSm90INS1_25CollectiveMainloopFwdSm90ILi2EN4cute5tupleIJNS5_1CILi1EEES8_S8_EEENS6_IJNS7_ILi192EEENS7_ILi144EEENS7_ILi96EEEEEELi96ENS_6half_tEfNS_4arch4Sm90ELb1ELb0ELb1ELb0ELb0ELb0ELb0ELb0ELb1ELb1ELb0ELb0EEENS1_21CollectiveEpilogueFwdINS6_IJSA_SC_SB_EEES9_SE_SG_Li384ELb0ELb1ELb0ELb0EEENS1_30DynamicPersistentTileSchedulerILi384ELi128ELb0ELb1ELb1EEEEEEEEEvNT_6ParamsE,"",@"SHT_CUDA_INFO"
	.sectionflags	@""
	.align	4


	//----- nvinfo : EIATTR_CUDA_API_VERSION
	.align		4
        /*0000*/ 	.byte	0x04, 0x37
        /*0002*/ 	.short	(.L_1395 - .L_1394)
.L_1394:
        /*0004*/ 	.word	0x00000082


	//----- nvinfo : EIATTR_KPARAM_INFO
	.align		4
.L_1395:
        /*0008*/ 	.byte	0x04, 0x17
        /*000a*/ 	.short	(.L_1397 - .L_1396)
.L_1396:
        /*000c*/ 	.word	0x00000000
        /*0010*/ 	.short	0x0000
        /*0012*/ 	.short	0x0070
        /*0014*/ 	.byte	0x00, 0xf0, 0x01, 0x2a


	//----- nvinfo : EIATTR_SPARSE_MMA_MASK
	.align		4
.L_1397:
        /*0018*/ 	.byte	0x03, 0x50
        /*001a*/ 	.short	0x0000


	//----- nvinfo : EIATTR_MAXREG_COUNT
	.align		4
        /*001c*/ 	.byte	0x03, 0x1b
        /*001e*/ 	.short	0x0080


	//----- nvinfo : EIATTR_NUM_BARRIERS
	.align		4
        /*0020*/ 	.byte	0x02, 0x4c
        /*0022*/ 	.byte	0x10
	.zero		1


	//----- nvinfo : EIATTR_EXTERNS
	.align		4
        /*0024*/ 	.byte	0x04, 0x0f
        /*0026*/ 	.short	(.L_1399 - .L_1398)


	//   ....[0]....
	.align		4
.L_1398:
        /*0028*/ 	.word	index@(__assertfail)


	//----- nvinfo : EIATTR_ANNOTATIONS
	.align		4
.L_1399:
        /*002c*/ 	.byte	0x04, 0x55
        /*002e*/ 	.short	(.L_1401 - .L_1400)


	//   ....[0]....
.L_1400:
        /*0030*/ 	.word	0x00000001
        /*0034*/ 	.byte	0x50, 0x09, 0x00, 0x00, 0x01, 0x00, 0x00, 0x00, 0x60, 0x0a, 0x00, 0x00, 0x01, 0x00, 0x00, 0x00
        /*0044*/ 	.byte	0xc0, 0x0b, 0x01, 0x00, 0x01, 0x00, 0x00, 0x00, 0xd0, 0x0b, 0x01, 0x00, 0x01, 0x00, 0x00, 0x00
        /*0054*/ 	.byte	0x50, 0x0c, 0x01, 0x00, 0x01, 0x00, 0x00, 0x00, 0x30, 0x29, 0x01, 0x00, 0x01, 0x00, 0x00, 0x00
        /*0064*/ 	.byte	0x50, 0x29, 0x01, 0x00, 0x01, 0x00, 0x00, 0x00, 0x20, 0x51, 0x01, 0x00, 0x01, 0x00, 0x00, 0x00
        /*0074*/ 	.byte	0xc0, 0x52, 0x01, 0x00, 0x01, 0x00, 0x00, 0x00, 0x60, 0x54, 0x01, 0x00


	//----- nvinfo : EIATTR_MERCURY_ISA_VERSION
	.align		4
.L_1401:
        /*0080*/ 	.byte	0x03, 0x5f
        /*0082*/ 	.short	0x0101


	//----- nvinfo : EIATTR_INT_WARP_WIDE_INSTR_OFFSETS
	.align		4
        /*0084*/ 	.byte	0x04, 0x31
        /*0086*/ 	.short	(.L_1403 - .L_1402)


	//   ....[0]....
.L_1402:
        /*0088*/ 	.word	0x00000130


	//   ....[1]....
        /*008c*/ 	.word	0x00000170


	//   ....[2]....
        /*0090*/ 	.word	0x000001e0


	//   ....[3]....
        /*0094*/ 	.word	0x000112b0


	//   ....[4]....
        /*0098*/ 	.word	0x00011350


	//   ....[5]....
        /*009c*/ 	.word	0x00014ba0


	//   ....[6]....
        /*00a0*/ 	.word	0x00014c40


	//----- nvinfo : EIATTR_COOP_GROUP_MASK_REGIDS
	.align		4
.L_1403:
        /*00a4*/ 	.byte	0x04, 0x29
        /*00a6*/ 	.short	(.L_1405 - .L_1404)


	//   ....[0]....
.L_1404:
        /*00a8*/ 	.word	0xffffffff


	//   ....[1]....
        /*00ac*/ 	.word	0xffffffff


	//   ....[2]....
        /*00b0*/ 	.word	0xffffffff


	//   ....[3]....
        /*00b4*/ 	.word	0xffffffff


	//   ....[4]....
        /*00b8*/ 	.word	0xffffffff


	//   ....[5]....
        /*00bc*/ 	.word	0xffffffff


	//   ....[6]....
        /*00c0*/ 	.word	0xffffffff


	//   ....[7]....
        /*00c4*/ 	.word	0xffffffff


	//   ....[8]....
        /*00c8*/ 	.word	0xffffffff


	//   ....[9]....
        /*00cc*/ 	.word	0xffffffff


	//   ....[10]....
        /*00d0*/ 	.word	0xffffffff


	//   ....[11]....
        /*00d4*/ 	.word	0xffffffff


	//   ....[12]....
        /*00d8*/ 	.word	0xffffffff


	//   ....[13]....
        /*00dc*/ 	.word	0xffffffff


	//   ....[14]....
        /*00e0*/ 	.word	0xffffffff


	//   ....[15]....
        /*00e4*/ 	.word	0xffffffff


	//   ....[16]....
        /*00e8*/ 	.word	0xffffffff


	//   ....[17]....
        /*00ec*/ 	.word	0xffffffff


	//   ....[18]....
        /*00f0*/ 	.word	0xffffffff


	//   ....[19]....
        /*00f4*/ 	.word	0xffffffff


	//   ....[20]....
        /*00f8*/ 	.word	0xffffffff


	//   ....[21]....
        /*00fc*/ 	.word	0xffffffff


	//   ....[22]....
        /*0100*/ 	.word	0xffffffff


	//   ....[23]....
        /*0104*/ 	.word	0xffffffff


	//   ....[24]....
        /*0108*/ 	.word	0xffffffff


	//   ....[25]....
        /*010c*/ 	.word	0xffffffff


	//   ....[26]....
        /*0110*/ 	.word	0xffffffff


	//   ....[27]....
        /*0114*/ 	.word	0xffffffff


	//   ....[28]....
        /*0118*/ 	.word	0xffffffff


	//   ....[29]....
        /*011c*/ 	.word	0xffffffff


	//   ....[30]....
        /*0120*/ 	.word	0xffffffff


	//   ....[31]....
        /*0124*/ 	.word	0xffffffff


	//   ....[32]....
        /*0128*/ 	.word	0xffffffff


	//   ....[33]....
        /*012c*/ 	.word	0xffffffff


	//   ....[34]....
        /*0130*/ 	.word	0xffffffff


	//   ....[35]....
        /*0134*/ 	.word	0xffffffff


	//   ....[36]....
        /*0138*/ 	.word	0xffffffff


	//   ....[37]....
        /*013c*/ 	.word	0xffffffff


	//   ....[38]....
        /*0140*/ 	.word	0xffffffff


	//   ....[39]....
        /*0144*/ 	.word	0xffffffff


	//   ....[40]....
        /*0148*/ 	.word	0xffffffff


	//   ....[41]....
        /*014c*/ 	.word	0xffffffff


	//   ....[42]....
        /*0150*/ 	.word	0xffffffff


	//   ....[43]....
        /*0154*/ 	.word	0xffffffff


	//   ....[44]....
        /*0158*/ 	.word	0xffffffff


	//   ....[45]....
        /*015c*/ 	.word	0xffffffff


	//   ....[46]....
        /*0160*/ 	.word	0xffffffff


	//   ....[47]....
        /*0164*/ 	.word	0xffffffff


	//   ....[48]....
        /*0168*/ 	.word	0xffffffff


	//   ....[49]....
        /*016c*/ 	.word	0xffffffff


	//   ....[50]....
        /*0170*/ 	.word	0xffffffff


	//   ....[51]....
        /*0174*/ 	.word	0xffffffff


	//   ....[52]....
        /*0178*/ 	.word	0xffffffff


	//   ....[53]....
        /*017c*/ 	.word	0xffffffff


	//   ....[54]....
        /*0180*/ 	.word	0xffffffff


	//   ....[55]....
        /*0184*/ 	.word	0xffffffff


	//   ....[56]....
        /*0188*/ 	.word	0xffffffff


	//   ....[57]....
        /*018c*/ 	.word	0xffffffff


	//   ....[58]....
        /*0190*/ 	.word	0xffffffff


	//   ....[59]....
        /*0194*/ 	.word	0x0500000f


	//   ....[60]....
        /*0198*/ 	.word	0x0500000f


	//   ....[61]....
        /*019c*/ 	.word	0x0500000f


	//   ....[62]....
        /*01a0*/ 	.word	0x0500000f


	//   ....[63]....
        /*01a4*/ 	.word	0x0500000f


	//   ....[64]....
        /*01a8*/ 	.word	0x0500000f


	//   ....[65]....
        /*01ac*/ 	.word	0x0500000f


	//   ....[66]....
        /*01b0*/ 	.word	0x0500000f


	//   ....[67]....
        /*01b4*/ 	.word	0x0500000f


	//   ....[68]....
        /*01b8*/ 	.word	0x0500000f


	//   ....[69]....
        /*01bc*/ 	.word	0x0500000f


	//   ....[70]....
        /*01c0*/ 	.word	0x0500000f


	//   ....[71]....
        /*01c4*/ 	.word	0x0500000f


	//   ....[72]....
        /*01c8*/ 	.word	0x0500000f


	//   ....[73]....
        /*01cc*/ 	.word	0x0500000f


	//----- nvinfo : EIATTR_COOP_GROUP_INSTR_OFFSETS
	.align		4
.L_1405:
        /*01d0*/ 	.byte	0x04, 0x28
        /*01d2*/ 	.short	(.L_1407 - .L_1406)


	//   ....[0]....
.L_1406:
        /*01d4*/ 	.word	0x00000070


	//   ....[1]....
        /*01d8*/ 	.word	0x00000140


	//   ....[2]....
        /*01dc*/ 	.word	0x00000190


	//   ....[3]....
        /*01e0*/ 	.word	0x000003c0


	//   ....[4]....
        /*01e4*/ 	.word	0x00000520


	//   ....[5]....
        /*01e8*/ 	.word	0x00000640


	//   ....[6]....
        /*01ec*/ 	.word	0x000007a0


	//   ....[7]....
        /*01f0*/ 	.word	0x000015a0


	//   ....[8]....
        /*01f4*/ 	.word	0x000033b0


	//   ....[9]....
        /*01f8*/ 	.word	0x00004030


	//   ....[10]....
        /*01fc*/ 	.word	0x000040b0


	//   ....[11]....
        /*0200*/ 	.word	0x00004110


	//   ....[12]....
        /*0204*/ 	.word	0x00004cd0


	//   ....[13]....
        /*0208*/ 	.word	0x00004d20


	//   ....[14]....
        /*020c*/ 	.word	0x00005bd0


	//   ....[15]....
        /*0210*/ 	.word	0x00007730


	//   ....[16]....
        /*0214*/ 	.word	0x000085f0


	//   ....[17]....
        /*0218*/ 	.word	0x00008650


	//   ....[18]....
        /*021c*/ 	.word	0x000086b0


	//   ....[19]....
        /*0220*/ 	.word	0x00009360


	//   ....[20]....
        /*0224*/ 	.word	0x000093c0


	//   ....[21]....
        /*0228*/ 	.word	0x0000a700


	//   ....[22]....
        /*022c*/ 	.word	0x0000caf0


	//   ....[23]....
        /*0230*/ 	.word	0x0000cb60


	//   ....[24]....
        /*0234*/ 	.word	0x0000d380


	//   ....[25]....
        /*0238*/ 	.word	0x0000d3e0


	//   ....[26]....
        /*023c*/ 	.word	0x0000e7b0


	//   ....[27]....
        /*0240*/ 	.word	0x0000e8c0


	//   ....[28]....
        /*0244*/ 	.word	0x0000e920


	//   ....[29]....
        /*0248*/ 	.word	0x0000ea30


	//   ....[30]....
        /*024c*/ 	.word	0x0000ea70


	//   ....[31]....
        /*0250*/ 	.word	0x0000f9f0


	//   ....[32]....
        /*0254*/ 	.word	0x0000fa20


	//   ....[33]....
        /*0258*/ 	.word	0x0000fa60


	//   ....[34]....
        /*025c*/ 	.word	0x0000fa90


	//   ....[35]....
        /*0260*/ 	.word	0x0000ffd0


	//   ....[36]....
        /*0264*/ 	.word	0x0000fff0


	//   ....[37]....
        /*0268*/ 	.word	0x00010100


	//   ....[38]....
        /*026c*/ 	.word	0x00010120


	//   ....[39]....
        /*0270*/ 	.word	0x00010890


	//   ....[40]....
        /*0274*/ 	.word	0x000108a0


	//   ....[41]....
        /*0278*/ 	.word	0x000109b0


	//   ....[42]....
        /*027c*/ 	.word	0x000109d0


	//   ....[43]....
        /*0280*/ 	.word	0x00010b80


	//   ....[44]....
        /*0284*/ 	.word	0x00011890


	//   ....[45]....
        /*0288*/ 	.word	0x000123f0


	//   ....[46]....
        /*028c*/ 	.word	0x00012430


	//   ....[47]....
        /*0290*/ 	.word	0x00012460


	//   ....[48]....
        /*0294*/ 	.word	0x00012530


	//   ....[49]....
        /*0298*/ 	.word	0x00012540


	//   ....[50]....
        /*029c*/ 	.word	0x000125f0


	//   ....[51]....
        /*02a0*/ 	.word	0x00012600


	//   ....[52]....
        /*02a4*/ 	.word	0x00012610


	//   ....[53]....
        /*02a8*/ 	.word	0x00012620


	//   ....[54]....
        /*02ac*/ 	.word	0x00012630


	//   ....[55]....
        /*02b0*/ 	.word	0x00012710


	//   ....[56]....
        /*02b4*/ 	.word	0x000127b0


	//   ....[57]....
        /*02b8*/ 	.word	0x00015200


	//   ....[58]....
        /*02bc*/ 	.word	0x000153e0


	//   ....[59]....
        /*02c0*/ 	.word	0x00015960


	//   ....[60]....
        /*02c4*/ 	.word	0x00015ac0


	//   ....[61]....
        /*02c8*/ 	.word	0x00015b30


	//   ....[62]....
        /*02cc*/ 	.word	0x00015ca0


	//   ....[63]....
        /*02d0*/ 	.word	0x00015cf0


	//   ....[64]....
        /*02d4*/ 	.word	0x00015e20


	//   ....[65]....
        /*02d8*/ 	.word	0x00015e70


	//   ....[66]....
        /*02dc*/ 	.word	0x00015f90


	//   ....[67]....
        /*02e0*/ 	.word	0x00016010


	//   ....[68]....
        /*02e4*/ 	.word	0x00016120


	//   ....[69]....
        /*02e8*/ 	.word	0x00016170


	//   ....[70]....
        /*02ec*/ 	.word	0x00016270


	//   ....[71]....
        /*02f0*/ 	.word	0x000162c0


	//   ....[72]....
        /*02f4*/ 	.word	0x000165d0


	//   ....[73]....
        /*02f8*/ 	.word	0x000166f0


	//----- nvinfo : EIATTR_REG_RECONFIG
	.align		4
.L_1407:
        /*02fc*/ 	.byte	0x01, 0x54
	.zero		2


	//----- nvinfo : EIATTR_SYSCALL_OFFSETS
	.align		4
        /*0300*/ 	.byte	0x04, 0x46
        /*0302*/ 	.short	(.L_1409 - .L_1408)


	//   ....[0]....
.L_1408:
        /*0304*/ 	.word	0x000017a0


	//   ....[1]....
        /*0308*/ 	.word	0x000114b0


	//   ....[2]....
        /*030c*/ 	.word	0x00011600


	//   ....[3]....
        /*0310*/ 	.word	0x000116f0


	//   ....[4]....
        /*0314*/ 	.word	0x00011ef0


	//----- nvinfo : EIATTR_MBARRIER_INSTR_OFFSETS
	.align		4
.L_1409:
        /*0318*/ 	.byte	0x04, 0x39
        /*031a*/ 	.short	(.L_1411 - .L_1410)


	//   ....[0]....
.L_1410:
        /*031c*/ 	.word	0x00000270
        /*0320*/ 	.word	0x000000ff
        /*0324*/ 	.word	0x00031c00
        /*0328*/ 	.short	0x0100
        /*032a*/ 	.byte	0x08
	.zero		1


	//   ....[1]....
        /*032c*/ 	.word	0x00000280
        /*0330*/ 	.word	0x000000ff
        /*0334*/ 	.word	0x00031c20
        /*0338*/ 	.short	0x0100
        /*033a*/ 	.byte	0x08
	.zero		1


	//   ....[2]....
        /*033c*/ 	.word	0x00000370
        /*0340*/ 	.word	0x000000ff
        /*0344*/ 	.word	0x00031c30
        /*0348*/ 	.short	0x0100
        /*034a*/ 	.byte	0x08
	.zero		1


	//   ....[3]....
        /*034c*/ 	.word	0x00000380
        /*0350*/ 	.word	0x000000ff
        /*0354*/ 	.word	0x00031c40
        /*0358*/ 	.short	0x0100
        /*035a*/ 	.byte	0x08
	.zero		1


	//   ....[4]....
        /*035c*/ 	.word	0x00000390
        /*0360*/ 	.word	0x000000ff
        /*0364*/ 	.word	0x00031c38
        /*0368*/ 	.short	0x0100
        /*036a*/ 	.byte	0x08
	.zero		1


	//   ....[5]....
        /*036c*/ 	.word	0x000003a0
        /*0370*/ 	.word	0x000000ff
        /*0374*/ 	.word	0x00031c48
        /*0378*/ 	.short	0x0100
        /*037a*/ 	.byte	0x08
	.zero		1


	//   ....[6]....
        /*037c*/ 	.word	0x000004d0
        /*0380*/ 	.word	0x000000ff
        /*0384*/ 	.word	0x00031c50
        /*0388*/ 	.short	0x0100
        /*038a*/ 	.byte	0x08
	.zero		1


	//   ....[7]....
        /*038c*/ 	.word	0x000004e0
        /*0390*/ 	.word	0x000000ff
        /*0394*/ 	.word	0x00031c60
        /*0398*/ 	.short	0x0100
        /*039a*/ 	.byte	0x08
	.zero		1


	//   ....[8]....
        /*039c*/ 	.word	0x000004f0
        /*03a0*/ 	.word	0x000000ff
        /*03a4*/ 	.word	0x00031c58
        /*03a8*/ 	.short	0x0100
        /*03aa*/ 	.byte	0x08
	.zero		1


	//   ....[9]....
        /*03ac*/ 	.word	0x00000500
        /*03b0*/ 	.word	0x000000ff
        /*03b4*/ 	.word	0x00031c68
        /*03b8*/ 	.short	0x0100
        /*03ba*/ 	.byte	0x08
	.zero		1


	//   ....[10]....
        /*03bc*/ 	.word	0x000005f0
        /*03c0*/ 	.word	0x000000ff
        /*03c4*/ 	.word	0x00031c70
        /*03c8*/ 	.short	0x0100
        /*03ca*/ 	.byte	0x06
	.zero		1


	//   ....[11]....
        /*03cc*/ 	.word	0x00000600
        /*03d0*/ 	.word	0x000000ff
        /*03d4*/ 	.word	0x00031c80
        /*03d8*/ 	.short	0x0100
        /*03da*/ 	.byte	0x06
	.zero		1


	//   ....[12]....
        /*03dc*/ 	.word	0x00000610
        /*03e0*/ 	.word	0x000000ff
        /*03e4*/ 	.word	0x00031c78
        /*03e8*/ 	.short	0x0100
        /*03ea*/ 	.byte	0x06
	.zero		1


	//   ....[13]....
        /*03ec*/ 	.word	0x00000620
        /*03f0*/ 	.word	0x000000ff
        /*03f4*/ 	.word	0x00031c88
        /*03f8*/ 	.short	0x0100
        /*03fa*/ 	.byte	0x06
	.zero		1


	//   ....[14]....
        /*03fc*/ 	.word	0x00000750
        /*0400*/ 	.word	0x000000ff
        /*0404*/ 	.word	0x00031c90
        /*0408*/ 	.short	0x0100
        /*040a*/ 	.byte	0x08
	.zero		1


	//   ....[15]....
        /*040c*/ 	.word	0x00000760
        /*0410*/ 	.word	0x000000ff
        /*0414*/ 	.word	0x00031ca0
        /*0418*/ 	.short	0x0100
        /*041a*/ 	.byte	0x08
	.zero		1


	//   ....[16]....
        /*041c*/ 	.word	0x00000770
        /*0420*/ 	.word	0x000000ff
        /*0424*/ 	.word	0x00031c98
        /*0428*/ 	.short	0x0100
        /*042a*/ 	.byte	0x08
	.zero		1


	//   ....[17]....
        /*042c*/ 	.word	0x00000780
        /*0430*/ 	.word	0x000000ff
        /*0434*/ 	.word	0x00031ca8
        /*0438*/ 	.short	0x0100
        /*043a*/ 	.byte	0x08
	.zero		1


	//   ....[18]....
        /*043c*/ 	.word	0x000008b0
        /*0440*/ 	.word	0x000000ff
        /*0444*/ 	.word	0x00031cb0
        /*0448*/ 	.short	0x0100
        /*044a*/ 	.byte	0x08
	.zero		1


	//   ....[19]....
        /*044c*/ 	.word	0x000008c0
        /*0450*/ 	.word	0x000000ff
        /*0454*/ 	.word	0x00031cc0
        /*0458*/ 	.short	0x0100
        /*045a*/ 	.byte	0x08
	.zero		1


	//   ....[20]....
        /*045c*/ 	.word	0x000008d0
        /*0460*/ 	.word	0x000000ff
        /*0464*/ 	.word	0x00031cb8
        /*0468*/ 	.short	0x0100
        /*046a*/ 	.byte	0x08
	.zero		1


	//   ....[21]....
        /*046c*/ 	.word	0x000008e0
        /*0470*/ 	.word	0x000000ff
        /*0474*/ 	.word	0x00031cc8
        /*0478*/ 	.short	0x0100
        /*047a*/ 	.byte	0x08
	.zero		1


	//   ....[22]....
        /*047c*/ 	.word	0x00001840
        /*0480*/ 	.word	0x000000ff
        /*0484*/ 	.word	0x00031c00
        /*0488*/ 	.short	0x010a
        /*048a*/ 	.byte	0x25
	.zero		1


	//   ....[23]....
        /*048c*/ 	.word	0x000018c0
        /*0490*/ 	.word	0x00000000
        /*0494*/ 	.word	0x00031c30
        /*0498*/ 	.short	0x010a
        /*049a*/ 	.byte	0x3f
	.zero		1


	//   ....[24]....
        /*049c*/ 	.word	0x00001920
        /*04a0*/ 	.word	0x00000000
        /*04a4*/ 	.word	0x00031c30
        /*04a8*/ 	.short	0x010a
        /*04aa*/ 	.byte	0x3f
	.zero		1


	//   ....[25]....
        /*04ac*/ 	.word	0x00004f30
        /*04b0*/ 	.word	0x00000004
        /*04b4*/ 	.word	0x00000000
        /*04b8*/ 	.short	0x0101
        /*04ba*/ 	.byte	0x3f
	.zero		1


	//   ....[26]....
        /*04bc*/ 	.word	0x00005d20
        /*04c0*/ 	.word	0x000000ff
        /*04c4*/ 	.word	0x00031c30
        /*04c8*/ 	.short	0x010a
        /*04ca*/ 	.byte	0x04
	.zero		1


	//   ....[27]....
        /*04cc*/ 	.word	0x00005d60
        /*04d0*/ 	.word	0x000000ff
        /*04d4*/ 	.word	0x00031c30
        /*04d8*/ 	.short	0x010a
        /*04da*/ 	.byte	0x04
	.zero		1


	//   ....[28]....
        /*04dc*/ 	.word	0x000073f0
        /*04e0*/ 	.word	0x000000ff
        /*04e4*/ 	.word	0x00031c50
        /*04e8*/ 	.short	0x010a
        /*04ea*/ 	.byte	0x04
	.zero		1


	//   ....[29]....
        /*04ec*/ 	.word	0x00007430
        /*04f0*/ 	.word	0x000000ff
        /*04f4*/ 	.word	0x00031c50
        /*04f8*/ 	.short	0x010a
        /*04fa*/ 	.byte	0x04
	.zero		1


	//   ....[30]....
        /*04fc*/ 	.word	0x00009970
        /*0500*/ 	.word	0x00000005
        /*0504*/ 	.word	0x00000000
        /*0508*/ 	.short	0x0101
        /*050a*/ 	.byte	0x3f
	.zero		1


	//   ....[31]....
        /*050c*/ 	.word	0x00009ac0
        /*0510*/ 	.word	0x0000004f
        /*0514*/ 	.word	0x00000000
        /*0518*/ 	.short	0x0101
        /*051a*/ 	.byte	0x3f
	.zero		1


	//   ....[32]....
        /*051c*/ 	.word	0x0000a870
        /*0520*/ 	.word	0x000000ff
        /*0524*/ 	.word	0x00031c30
        /*0528*/ 	.short	0x010a
        /*052a*/ 	.byte	0x04
	.zero		1


	//   ....[33]....
        /*052c*/ 	.word	0x0000a8b0
        /*0530*/ 	.word	0x000000ff
        /*0534*/ 	.word	0x00031c30
        /*0538*/ 	.short	0x010a
        /*053a*/ 	.byte	0x04
	.zero		1


	//   ....[34]....
        /*053c*/ 	.word	0x0000bf40
        /*0540*/ 	.word	0x000000ff
        /*0544*/ 	.word	0x00031c50
        /*0548*/ 	.short	0x010a
        /*054a*/ 	.byte	0x04
	.zero		1


	//   ....[35]....
        /*054c*/ 	.word	0x0000bf80
        /*0550*/ 	.word	0x000000ff
        /*0554*/ 	.word	0x00031c50
        /*0558*/ 	.short	0x010a
        /*055a*/ 	.byte	0x04
	.zero		1


	//   ....[36]....
        /*055c*/ 	.word	0x0000da60
        /*0560*/ 	.word	0x0000000d
        /*0564*/ 	.word	0x00000000
        /*0568*/ 	.short	0x0101
        /*056a*/ 	.byte	0x3f
	.zero		1


	//   ....[37]....
        /*056c*/ 	.word	0x0000dbb0
        /*0570*/ 	.word	0x0000000c
        /*0574*/ 	.word	0x00000000
        /*0578*/ 	.short	0x0101
        /*057a*/ 	.byte	0x3f
	.zero		1


	//   ....[38]....
        /*057c*/ 	.word	0x0000e830
        /*0580*/ 	.word	0x000000ff
        /*0584*/ 	.word	0x00031c50
        /*0588*/ 	.short	0x010a
        /*058a*/ 	.byte	0x05
	.zero		1


	//   ....[39]....
        /*058c*/ 	.word	0x0000e870
        /*0590*/ 	.word	0x000000ff
        /*0594*/ 	.word	0x00031c50
        /*0598*/ 	.short	0x010a
        /*059a*/ 	.byte	0x05
	.zero		1


	//   ....[40]....
        /*059c*/ 	.word	0x0000ef40
        /*05a0*/ 	.word	0x00000004
        /*05a4*/ 	.word	0x00000000
        /*05a8*/ 	.short	0x0101
        /*05aa*/ 	.byte	0x3f
	.zero		1


	//   ....[41]....
        /*05ac*/ 	.word	0x0000ffc0
        /*05b0*/ 	.word	0x000000ff
        /*05b4*/ 	.word	0x00000000
        /*05b8*/ 	.short	0x0101
        /*05ba*/ 	.byte	0x05
	.zero		1


	//   ....[42]....
        /*05bc*/ 	.word	0x00011ac0
        /*05c0*/ 	.word	0x00000003
        /*05c4*/ 	.word	0x00031c40
        /*05c8*/ 	.short	0x010a
        /*05ca*/ 	.byte	0x3f
	.zero		1


	//   ....[43]....
        /*05cc*/ 	.word	0x000128c0
        /*05d0*/ 	.word	0x00000011
        /*05d4*/ 	.word	0x00031c00
        /*05d8*/ 	.short	0x0107
        /*05da*/ 	.byte	0x3f
	.zero		1


	//   ....[44]....
        /*05dc*/ 	.word	0x000129b0
        /*05e0*/ 	.word	0x00000011
        /*05e4*/ 	.word	0x00031c00
        /*05e8*/ 	.short	0x0101
        /*05ea*/ 	.byte	0x3f
	.zero		1


	//   ....[45]....
        /*05ec*/ 	.word	0x000129d0
        /*05f0*/ 	.word	0x00000011
        /*05f4*/ 	.word	0x00031c20
        /*05f8*/ 	.short	0x010a
        /*05fa*/ 	.byte	0x3f
	.zero		1


	//   ....[46]....
        /*05fc*/ 	.word	0x00012cf0
        /*0600*/ 	.word	0x00000002
        /*0604*/ 	.word	0x00031c40
        /*0608*/ 	.short	0x010a
        /*060a*/ 	.byte	0x3f
	.zero		1


	//   ....[47]....
        /*060c*/ 	.word	0x00013100
        /*0610*/ 	.word	0x00000003
        /*0614*/ 	.word	0x00000060
        /*0618*/ 	.short	0x010a
        /*061a*/ 	.byte	0x3f
	.zero		1


	//   ....[48]....
        /*061c*/ 	.word	0x00013810
        /*0620*/ 	.word	0x00000003
        /*0624*/ 	.word	0x00031c40
        /*0628*/ 	.short	0x010a
        /*062a*/ 	.byte	0x3f
	.zero		1


	//   ....[49]....
        /*062c*/ 	.word	0x00013c40
        /*0630*/ 	.word	0x0000000c
        /*0634*/ 	.word	0x00000060
        /*0638*/ 	.short	0x010a
        /*063a*/ 	.byte	0x3f
	.zero		1


	//   ....[50]....
        /*063c*/ 	.word	0x000142a0
        /*0640*/ 	.word	0x00000002
        /*0644*/ 	.word	0x00031c40
        /*0648*/ 	.short	0x010a
        /*064a*/ 	.byte	0x3f
	.zero		1


	//   ....[51]....
        /*064c*/ 	.word	0x000146e0
        /*0650*/ 	.word	0x00000008
        /*0654*/ 	.word	0x00000060
        /*0658*/ 	.short	0x010a
        /*065a*/ 	.byte	0x3f
	.zero		1


	//   ....[52]....
        /*065c*/ 	.word	0x00014ce0
        /*0660*/ 	.word	0x00000003
        /*0664*/ 	.word	0x00031c60
        /*0668*/ 	.short	0x010a
        /*066a*/ 	.byte	0x3f
	.zero		1


	//   ....[53]....
        /*066c*/ 	.word	0x00015360
        /*0670*/ 	.word	0x00000007
        /*0674*/ 	.word	0x00031c20
        /*0678*/ 	.short	0x010a
        /*067a*/ 	.byte	0x3f
	.zero		1


	//   ....[54]....
        /*067c*/ 	.word	0x00015520
        /*0680*/ 	.word	0x00000005
        /*0684*/ 	.word	0x00000000
        /*0688*/ 	.short	0x010a
        /*068a*/ 	.byte	0x3f
	.zero		1


	//   ....[55]....
        /*068c*/ 	.word	0x00015590
        /*0690*/ 	.word	0x00000003
        /*0694*/ 	.word	0x00000000
        /*0698*/ 	.short	0x010a
        /*069a*/ 	.byte	0x3f
	.zero		1


	//   ....[56]....
        /*069c*/ 	.word	0x000155f0
        /*06a0*/ 	.word	0x00000005
        /*06a4*/ 	.word	0x00000000
        /*06a8*/ 	.short	0x010a
        /*06aa*/ 	.byte	0x3f
	.zero		1


	//   ....[57]....
        /*06ac*/ 	.word	0x00015620
        /*06b0*/ 	.word	0x00000003
        /*06b4*/ 	.word	0x00000000
        /*06b8*/ 	.short	0x010a
        /*06ba*/ 	.byte	0x3f
	.zero		1


	//   ....[58]....
        /*06bc*/ 	.word	0x00015690
        /*06c0*/ 	.word	0x00000003
        /*06c4*/ 	.word	0x00031c00
        /*06c8*/ 	.short	0x010a
        /*06ca*/ 	.byte	0x3f
	.zero		1


	//   ....[59]....
        /*06cc*/ 	.word	0x000156e0
        /*06d0*/ 	.word	0x00000000
        /*06d4*/ 	.word	0x00031c30
        /*06d8*/ 	.short	0x010a
        /*06da*/ 	.byte	0x3f
	.zero		1


	//   ....[60]....
        /*06dc*/ 	.word	0x00015740
        /*06e0*/ 	.word	0x00000008
        /*06e4*/ 	.word	0x00031c30
        /*06e8*/ 	.short	0x010a
        /*06ea*/ 	.byte	0x3f
	.zero		1


	//   ....[61]....
        /*06ec*/ 	.word	0x000157a0
        /*06f0*/ 	.word	0x00000008
        /*06f4*/ 	.word	0x00031c50
        /*06f8*/ 	.short	0x010a
        /*06fa*/ 	.byte	0x3f
	.zero		1


	//   ....[62]....
        /*06fc*/ 	.word	0x00015800
        /*0700*/ 	.word	0x00000007
        /*0704*/ 	.word	0x00031c30
        /*0708*/ 	.short	0x010a
        /*070a*/ 	.byte	0x3f
	.zero		1


	//   ....[63]....
        /*070c*/ 	.word	0x00015860
        /*0710*/ 	.word	0x00000007
        /*0714*/ 	.word	0x00031c50
        /*0718*/ 	.short	0x010a
        /*071a*/ 	.byte	0x3f
	.zero		1


	//   ....[64]....
        /*071c*/ 	.word	0x000158c0
        /*0720*/ 	.word	0x00000005
        /*0724*/ 	.word	0x00031c50
        /*0728*/ 	.short	0x010a
        /*072a*/ 	.byte	0x3f
	.zero		1


	//   ....[65]....
        /*072c*/ 	.word	0x00015a10
        /*0730*/ 	.word	0x00000003
        /*0734*/ 	.word	0x00031c40
        /*0738*/ 	.short	0x010a
        /*073a*/ 	.byte	0x3f
	.zero		1


	//   ....[66]....
        /*073c*/ 	.word	0x000162f0
        /*0740*/ 	.word	0x00000011
        /*0744*/ 	.word	0x00031c20
        /*0748*/ 	.short	0x010a
        /*074a*/ 	.byte	0x3f
	.zero		1


	//   ....[67]....
        /*074c*/ 	.word	0x00016340
        /*0750*/ 	.word	0x00000002
        /*0754*/ 	.word	0x00031c40
        /*0758*/ 	.short	0x010a
        /*075a*/ 	.byte	0x3f
	.zero		1


	//   ....[68]....
        /*075c*/ 	.word	0x00016390
        /*0760*/ 	.word	0x00000003
        /*0764*/ 	.word	0x00000060
        /*0768*/ 	.short	0x010a
        /*076a*/ 	.byte	0x3f
	.zero		1


	//   ....[69]....
        /*076c*/ 	.word	0x000163e0
        /*0770*/ 	.word	0x00000003
        /*0774*/ 	.word	0x00031c40
        /*0778*/ 	.short	0x010a
        /*077a*/ 	.byte	0x3f
	.zero		1


	//   ....[70]....
        /*077c*/ 	.word	0x00016430
        /*0780*/ 	.word	0x0000000c
        /*0784*/ 	.word	0x00000060
        /*0788*/ 	.short	0x010a
        /*078a*/ 	.byte	0x3f
	.zero		1


	//   ....[71]....
        /*078c*/ 	.word	0x00016480
        /*0790*/ 	.word	0x00000002
        /*0794*/ 	.word	0x00031c40
        /*0798*/ 	.short	0x010a
        /*079a*/ 	.byte	0x3f
	.zero		1


	//   ....[72]....
        /*079c*/ 	.word	0x000164d0
        /*07a0*/ 	.word	0x00000008
        /*07a4*/ 	.word	0x00000060
        /*07a8*/ 	.short	0x010a
        /*07aa*/ 	.byte	0x3f
	.zero		1


	//   ....[73]....
        /*07ac*/ 	.word	0x00016520
        /*07b0*/ 	.word	0x00000003
        /*07b4*/ 	.word	0x00031c60
        /*07b8*/ 	.short	0x010a
        /*07ba*/ 	.byte	0x3f
	.zero		1


	//   ....[74]....
        /*07bc*/ 	.word	0x00016610
        /*07c0*/ 	.word	0x00000007
        /*07c4*/ 	.word	0x00031c20
        /*07c8*/ 	.short	0x010a
        /*07ca*/ 	.byte	0x3f
	.zero		1


	//   ....[75]....
        /*07cc*/ 	.word	0x000167b0
        /*07d0*/ 	.word	0x00000005
        /*07d4*/ 	.word	0x00000000
        /*07d8*/ 	.short	0x010a
        /*07da*/ 	.byte	0x3f
	.zero		1


	//   ....[76]....
        /*07dc*/ 	.word	0x00016800
        /*07e0*/ 	.word	0x00000003
        /*07e4*/ 	.word	0x00000000
        /*07e8*/ 	.short	0x010a
        /*07ea*/ 	.byte	0x3f
	.zero		1


	//   ....[77]....
        /*07ec*/ 	.word	0x00016850
        /*07f0*/ 	.word	0x00000005
        /*07f4*/ 	.word	0x00000000
        /*07f8*/ 	.short	0x010a
        /*07fa*/ 	.byte	0x3f
	.zero		1


	//----- nvinfo : EIATTR_NUM_MBARRIERS
	.align		4
.L_1411:
        /*07fc*/ 	.byte	0x03, 0x38
        /*07fe*/ 	.short	0x0016


	//----- nvinfo : EIATTR_EXIT_INSTR_OFFSETS
	.align		4
        /*0800*/ 	.byte	0x04, 0x1c
        /*0802*/ 	.short	(.L_1413 - .L_1412)


	//   ....[0]....
.L_1412:
        /*0804*/ 	.word	0x00000a50


	//   ....[1]....
        /*0808*/ 	.word	0x00010b10


	//   ....[2]....
        /*080c*/ 	.word	0x00015670


	//----- nvinfo : EIATTR_MAX_THREADS
	.align		4
.L_1413:
        /*0810*/ 	.byte	0x04, 0x05
        /*0812*/ 	.short	(.L_1415 - .L_1414)
.L_1414:
        /*0814*/ 	.word	0x00000200
        /*0818*/ 	.word	0x00000001
        /*081c*/ 	.word	0x00000001


	//----- nvinfo : EIATTR_CRS_STACK_SIZE
	.align		4
.L_1415:
        /*0820*/ 	.byte	0x04, 0x1e
        /*0822*/ 	.short	(.L_1417 - .L_1416)
.L_1416:
        /*0824*/ 	.word	0x00000000


	//----- nvinfo : EIATTR_CBANK_PARAM_SIZE
	.align		4
.L_1417:
        /*0828*/ 	.byte	0x03, 0x19
        /*082a*/ 	.short	0x0af0


	//----- nvinfo : EIATTR_PARAM_CBANK
	.align		4
        /*082c*/ 	.byte	0x04, 0x0a
        /*082e*/ 	.short	(.L_1419 - .L_1418)
	.align		4
.L_1418:
        /*0830*/ 	.word	index@(.nv.constant0._ZN7cutlass13device_kernelIN5flash11enable_sm90INS1_16FlashAttnFwdSm90INS1_25CollectiveMainloopFwdSm90ILi2EN4cute5tupleIJNS5_1CILi1EEES8_S8_EEENS6_IJNS7_ILi192EEENS7_ILi144EEENS7_ILi96EEEEEELi96ENS_6half_tEfNS_4arch4Sm90ELb1ELb0ELb1ELb0ELb0ELb0ELb0ELb0ELb1ELb1ELb0ELb0EEENS1_21CollectiveEpilogueFwdINS6_IJSA_SC_SB_EEES9_SE_SG_Li384ELb0ELb1ELb0ELb0EEENS1_30DynamicPersistentTileSchedulerILi384ELi128ELb0ELb1ELb1EEEEEEEEEvNT_6ParamsE)
        /*0834*/ 	.short	0x0210
        /*0836*/ 	.short	0x0af0


	//----- nvinfo : EIATTR_SW_WAR
	.align		4
.L_1419:
        /*0838*/ 	.byte	0x04, 0x36
        /*083a*/ 	.short	(.L_1421 - .L_1420)
.L_1420:
        /*083c*/ 	.word	0x00000008
.L_1421:


//--------------------- .nv.info._ZN7cutlass13device_kernelIN5flash11enable_sm90INS1_16FlashAttnFwdSm90INS1_25CollectiveMainloopFwdSm90ILi2EN4cute5tupleIJNS5_1CILi1EEES8_S8_EEENS6_IJNS7_ILi192EEENS7_ILi144EEENS7_ILi96EEEEEELi96ENS_6half_tEfNS_4arch4Sm90ELb1ELb0ELb1ELb1ELb0ELb0ELb0ELb0ELb1ELb1ELb0ELb0EEENS1_21CollectiveEpilogueFwdINS6_IJSA_SC_SB_EEES9_SE_SG_Li384ELb1ELb1ELb0ELb0EEENS1_36VarlenDynamicPersistentTileSchedulerILi192ELi144ELi384ELi128ELb0ELb1ELb1ELb1ELb1ELb1EEEEEEEEEvNT_6ParamsE --------------------------
	.section	.nv.info._ZN7cutlass13device_kernelIN5flash11enable_sm90INS1_16FlashAttnFwdSm90INS1_25CollectiveMainloopFwdSm90ILi2EN4cute5tupleIJNS5_1CILi1EEES8_S8_EEENS6_IJNS7_ILi192EEENS7_ILi144EEENS7_ILi96EEEEEELi96ENS_6half_tEfNS_4arch4Sm90ELb1ELb0ELb1ELb1ELb0ELb0ELb0ELb0ELb1ELb1ELb0ELb0EEENS1_21CollectiveEpilogueFwdINS6_IJSA_SC_SB_EEES9_SE_SG_Li384ELb1ELb1ELb0ELb0EEENS1_36VarlenDynamicPersistentTileSchedulerILi192ELi144ELi384ELi128ELb0ELb1ELb1ELb1ELb1ELb1EEEEEEEEEvNT_6ParamsE,"",@"SHT_CUDA_INFO"
	.sectionflags	@""
	.align	4


	//----- nvinfo : EIATTR_CUDA_API_VERSION
	.align		4
        /*0000*/ 	.byte	0x04, 0x37
        /*0002*/ 	.short	(.L_1423 - .L_1422)
.L_1422:
        /*0004*/ 	.word	0x00000082


	//----- nvinfo : EIATTR_KPARAM_INFO
	.align		4
.L_1423:
        /*0008*/ 	.byte	0x04, 0x17
        /*000a*/ 	.short	(.L_1425 - .L_1424)
.L_1424:
        /*000c*/ 	.word	0x00000000
        /*0010*/ 	.short	0x0000
        /*0012*/ 	.short	0x0070
        /*0014*/ 	.byte	0x00, 0xf0, 0x01, 0x2a


	//----- nvinfo : EIATTR_SPARSE_MMA_MASK
	.align		4
.L_1425:
        /*0018*/ 	.byte	0x03, 0x50
        /*001a*/ 	.short	0x0000


	//----- nvinfo : EIATTR_MAXREG_COUNT
	.align		4
        /*001c*/ 	.byte	0x03, 0x1b
        /*001e*/ 	.short	0x0080


	//----- nvinfo : EIATTR_NUM_BARRIERS
	.align		4
        /*0020*/ 	.byte	0x02, 0x4c
        /*0022*/ 	.byte	0x10
	.zero		1


	//----- nvinfo : EIATTR_EXTERNS
	.align		4
        /*0024*/ 	.byte	0x04, 0x0f
        /*0026*/ 	.short	(.L_1427 - .L_1426)


	//   ....[0]....
	.align		4
.L_1426:
        /*0028*/ 	.word	index@(__assertfail)


	//----- nvinfo : EIATTR_ANNOTATIONS
	.align		4
.L_1427:
        /*002c*/ 	.byte	0x04, 0x55
        /*002e*/ 	.short	(.L_1429 - .L_1428)


	//   ....[0]....
.L_1428:
        /* <DEDUP_REMOVED lines=23> */


	//----- nvinfo : EIATTR_MERCURY_ISA_VERSION
	.align		4
.L_1429:
        /*0188*/ 	.byte	0x03, 0x5f
        /*018a*/ 	.short	0x0101


	//----- nvinfo : EIATTR_UNUSED_LOAD_BYTE_OFFSET
	.align		4
        /*018c*/ 	.byte	0x04, 0x44
        /*018e*/ 	.short	(.L_1431 - .L_1430)


	//   ....[0]....
.L_1430:
        /*0190*/ 	.word	0x00000a60
        /*0194*/ 	.word	0x0000fff0


	//   ....[1]....
        /*0198*/ 	.word	0x0000f4f0
        /*019c*/ 	.word	0x0000fff0


	//----- nvinfo : EIATTR_INT_WARP_WIDE_INSTR_OFFSETS
	.align		4
.L_1431:
        /*01a0*/ 	.byte	0x04, 0x31
        /*01a2*/ 	.short	(.L_1433 - .L_1432)


	//   ....[0]....
.L_1432:
        /*01a4*/ 	.word	0x00000130


	//   ....[1]....
        /*01a8*/ 	.word	0x00000170


	//   ....[2]....
        /*01ac*/ 	.word	0x000001e0


	//   ....[3]....
        /*01b0*/ 	.word	0x000126a0


	//   ....[4]....
        /*01b4*/ 	.word	0x00012740


	//   ....[5]....
        /*01b8*/ 	.word	0x000161d0


	//   ....[6]....
        /*01bc*/ 	.word	0x00016270


	//----- nvinfo : EIATTR_COOP_GROUP_MASK_REGIDS
	.align		4
.L_1433:
        /*01c0*/ 	.byte	0x04, 0x29
        /*01c2*/ 	.short	(.L_1435 - .L_1434)


	//   ....[0]....
.L_1434:
        /*01c4*/ 	.word	0xffffffff


	//   ....[1]....
        /*01c8*/ 	.word	0xffffffff


	//   ....[2]....
        /*01cc*/ 	.word	0xffffffff


	//   ....[3]....
        /*01d0*/ 	.word	0xffffffff


	//   ....[4]....
        /*01d4*/ 	.word	0xffffffff


	//   ....[5]....
        /*01d8*/ 	.word	0xffffffff


	//   ....[6]....
        /*01dc*/ 	.word	0xffffffff


	//   ....[7]....
        /*01e0*/ 	.word	0xffffffff


	//   ....[8]....
        /*01e4*/ 	.word	0xffffffff


	//   ....[9]....
        /*01e8*/ 	.word	0xffffffff


	//   ....[10]....
        /*01ec*/ 	.word	0xffffffff


	//   ....[11]....
        /*01f0*/ 	.word	0xffffffff


	//   ....[12]....
        /*01f4*/ 	.word	0xffffffff


	//   ....[13]....
        /*01f8*/ 	.word	0xffffffff


	//   ....[14]....
        /*01fc*/ 	.word	0xffffffff


	//   ....[15]....
        /*0200*/ 	.word	0xffffffff


	//   ....[16]....
        /*0204*/ 	.word	0xffffffff


	//   ....[17]....
        /*0208*/ 	.word	0xffffffff


	//   ....[18]....
        /*020c*/ 	.word	0xffffffff


	//   ....[19]....
        /*0210*/ 	.word	0xffffffff


	//   ....[20]....
        /*0214*/ 	.word	0xffffffff


	//   ....[21]....
        /*0218*/ 	.word	0xffffffff


	//   ....[22]....
        /*021c*/ 	.word	0xffffffff


	//   ....[23]....
        /*0220*/ 	.word	0xffffffff


	//   ....[24]....
        /*0224*/ 	.word	0xffffffff


	//   ....[25]....
        /*0228*/ 	.word	0xffffffff


	//   ....[26]....
        /*022c*/ 	.word	0xffffffff


	//   ....[27]....
        /*0230*/ 	.word	0xffffffff


	//   ....[28]....
        /*0234*/ 	.word	0xffffffff


	//   ....[29]....
        /*0238*/ 	.word	0xffffffff


	//   ....[30]....
        /*023c*/ 	.word	0xffffffff


	//   ....[31]....
        /*0240*/ 	.word	0xffffffff


	//   ....[32]....
        /*0244*/ 	.word	0xffffffff


	//   ....[33]....
        /*0248*/ 	.word	0xffffffff


	//   ....[34]....
        /*024c*/ 	.word	0xffffffff


	//   ....[35]....
        /*0250*/ 	.word	0xffffffff


	//   ....[36]....
        /*0254*/ 	.word	0xffffffff


	//   ....[37]....
        /*0258*/ 	.word	0xffffffff


	//   ....[38]....
        /*025c*/ 	.word	0xffffffff


	//   ....[39]....
        /*0260*/ 	.word	0xffffffff


	//   ....[40]....
        /*0264*/ 	.word	0xffffffff


	//   ....[41]....
        /*0268*/ 	.word	0xffffffff


	//   ....[42]....
        /*026c*/ 	.word	0xffffffff


	//   ....[43]....
        /*0270*/ 	.word	0xffffffff


	//   ....[44]....
        /*0274*/ 	.word	0xffffffff


	//   ....[45]....
        /*0278*/ 	.word	0xffffffff


	//   ....[46]....
        /*027c*/ 	.word	0xffffffff


	//   ....[47]....
        /*0280*/ 	.word	0xffffffff


	//   ....[48]....
        /*0284*/ 	.word	0xffffffff


	//   ....[49]....
        /*0288*/ 	.word	0xffffffff


	//   ....[50]....
        /*028c*/ 	.word	0xffffffff


	//   ....[51]....
        /*0290*/ 	.word	0xffffffff


	//   ....[52]....
        /*0294*/ 	.word	0xffffffff


	//   ....[53]....
        /*0298*/ 	.word	0xffffffff


	//   ....[54]....
        /*029c*/ 	.word	0xffffffff


	//   ....[55]....
        /*02a0*/ 	.word	0xffffffff


	//   ....[56]....
        /*02a4*/ 	.word	0xffffffff


	//   ....[57]....
        /*02a8*/ 	.word	0xffffffff


	//   ....[58]....
        /*02ac*/ 	.word	0xffffffff


	//   ....[59]....
        /*02b0*/ 	.word	0xffffffff


	//   ....[60]....
        /*02b4*/ 	.word	0xffffffff


	//   ....[61]....
        /*02b8*/ 	.word	0xffffffff


	//   ....[62]....
        /*02bc*/ 	.word	0xffffffff


	//   ....[63]....
        /*02c0*/ 	.word	0xffffffff


	//   ....[64]....
        /*02c4*/ 	.word	0xffffffff


	//   ....[65]....
        /*02c8*/ 	.word	0xffffffff


	//   ....[66]....
        /*02cc*/ 	.word	0xffffffff


	//   ....[67]....
        /*02d0*/ 	.word	0xffffffff


	//   ....[68]....
        /*02d4*/ 	.word	0xffffffff


	//   ....[69]....
        /*02d8*/ 	.word	0xffffffff


	//   ....[70]....
        /*02dc*/ 	.word	0xffffffff


	//   ....[71]....
        /*02e0*/ 	.word	0xffffffff


	//   ....[72]....
        /*02e4*/ 	.word	0xffffffff


	//   ....[73]....
        /*02e8*/ 	.word	0xffffffff


	//   ....[74]....
        /*02ec*/ 	.word	0xffffffff


	//   ....[75]....
        /*02f0*/ 	.word	0xffffffff


	//   ....[76]....
        /*02f4*/ 	.word	0xffffffff


	//   ....[77]....
        /*02f8*/ 	.word	0xffffffff


	//   ....[78]....
        /*02fc*/ 	.word	0xffffffff


	//   ....[79]....
        /*0300*/ 	.word	0xffffffff


	//   ....[80]....
        /*0304*/ 	.word	0xffffffff


	//   ....[81]....
        /*0308*/ 	.word	0xffffffff


	//   ....[82]....
        /*030c*/ 	.word	0xffffffff


	//   ....[83]....
        /*0310*/ 	.word	0xffffffff


	//   ....[84]....
        /*0314*/ 	.word	0xffffffff


	//   ....[85]....
        /*0318*/ 	.word	0xffffffff


	//   ....[86]....
        /*031c*/ 	.word	0xffffffff


	//   ....[87]....
        /*0320*/ 	.word	0xffffffff


	//   ....[88]....
        /*0324*/ 	.word	0xffffffff


	//   ....[89]....
        /*0328*/ 	.word	0xffffffff


	//   ....[90]....
        /*032c*/ 	.word	0x0500000f


	//   ....[91]....
        /*0330*/ 	.word	0x0500000f


	//   ....[92]....
        /*0334*/ 	.word	0x0500000f


	//   ....[93]....
        /*0338*/ 	.word	0x0500000f


	//   ....[94]....
        /*033c*/ 	.word	0x0500000f


	//   ....[95]....
        /*0340*/ 	.word	0x0500000f


	//   ....[96]....
        /*0344*/ 	.word	0x0500000f


	//   ....[97]....
        /*0348*/ 	.word	0x0500000f


	//   ....[98]....
        /*034c*/ 	.word	0x0500000f


	//   ....[99]....
        /*0350*/ 	.word	0x0500000f


	//   ....[100]....
        /*0354*/ 	.word	0x0500000f


	//   ....[101]....
        /*0358*/ 	.word	0x0500000f


	//   ....[102]....
        /*035c*/ 	.word	0x0500000f


	//   ....[103]....
        /*0360*/ 	.word	0x0500000f


	//   ....[104]....
        /*0364*/ 	.word	0x0500000f


	//   ....[105]....
        /*0368*/ 	.word	0x0500000f


	//   ....[106]....
        /*036c*/ 	.word	0x0500000f


	//   ....[107]....
        /*0370*/ 	.word	0x0500000f


	//   ....[108]....
        /*0374*/ 	.word	0x0500000f


	//   ....[109]....
        /*0378*/ 	.word	0x0500000f


	//   ....[110]....
        /*037c*/ 	.word	0x0500000f


	//   ....[111]....
        /*0380*/ 	.word	0x0500000f


	//   ....[112]....
        /*0384*/ 	.word	0x0500000f


	//   ....[113]....
        /*0388*/ 	.word	0x0500000f


	//   ....[114]....
        /*038c*/ 	.word	0x0500000f


	//   ....[115]....
        /*0390*/ 	.word	0x0500000f


	//   ....[116]....
        /*0394*/ 	.word	0x0500000f


	//   ....[117]....
        /*0398*/ 	.word	0x0500000f


	//   ....[118]....
        /*039c*/ 	.word	0x0500000f


	//   ....[119]....
        /*03a0*/ 	.word	0x0500000f


	//   ....[120]....
        /*03a4*/ 	.word	0x0500000f


	//----- nvinfo : EIATTR_COOP_GROUP_INSTR_OFFSETS
	.align		4
.L_1435:
        /*03a8*/ 	.byte	0x04, 0x28
        /*03aa*/ 	.short	(.L_1437 - .L_1436)


	//   ....[0]....
.L_1436:
        /*03ac*/ 	.word	0x00000070


	//   ....[1]....
        /*03b0*/ 	.word	0x00000140


	//   ....[2]....
        /*03b4*/ 	.word	0x00000190


	//   ....[3]....
        /*03b8*/ 	.word	0x000003c0


	//   ....[4]....
        /*03bc*/ 	.word	0x00000520


	//   ....[5]....
        /*03c0*/ 	.word	0x00000640


	//   ....[6]....
        /*03c4*/ 	.word	0x000007a0


	//   ....[7]....
        /*03c8*/ 	.word	0x00001830


	//   ....[8]....
        /*03cc*/ 	.word	0x000036a0


	//   ....[9]....
        /*03d0*/ 	.word	0x00003730


	//   ....[10]....
        /*03d4*/ 	.word	0x000042d0


	//   ....[11]....
        /*03d8*/ 	.word	0x00004360


	//   ....[12]....
        /*03dc*/ 	.word	0x00004ec0


	//   ....[13]....
        /*03e0*/ 	.word	0x00004f50


	//   ....[14]....
        /*03e4*/ 	.word	0x00005e20


	//   ....[15]....
        /*03e8*/ 	.word	0x00007980


	//   ....[16]....
        /*03ec*/ 	.word	0x00007c70


	//   ....[17]....
        /*03f0*/ 	.word	0x000088b0


	//   ....[18]....
        /*03f4*/ 	.word	0x00008960


	//   ....[19]....
        /*03f8*/ 	.word	0x000095d0


	//   ....[20]....
        /*03fc*/ 	.word	0x00009650


	//   ....[21]....
        /*0400*/ 	.word	0x0000a950


	//   ....[22]....
        /*0404*/ 	.word	0x0000cd40


	//   ....[23]....
        /*0408*/ 	.word	0x0000cdb0


	//   ....[24]....
        /*040c*/ 	.word	0x0000d5d0


	//   ....[25]....
        /*0410*/ 	.word	0x0000d630


	//   ....[26]....
        /*0414*/ 	.word	0x0000ea00


	//   ....[27]....
        /*0418*/ 	.word	0x0000eb10


	//   ....[28]....
        /*041c*/ 	.word	0x0000eb70


	//   ....[29]....
        /*0420*/ 	.word	0x0000ec90


	//   ....[30]....
        /*0424*/ 	.word	0x0000ecc0


	//   ....[31]....
        /*0428*/ 	.word	0x0000ff70


	//   ....[32]....
        /*042c*/ 	.word	0x0000ffb0


	//   ....[33]....
        /*0430*/ 	.word	0x0000ffe0


	//   ....[34]....
        /*0434*/ 	.word	0x00010010


	//   ....[35]....
        /*0438*/ 	.word	0x000104b0


	//   ....[36]....
        /*043c*/ 	.word	0x000104d0


	//   ....[37]....
        /*0440*/ 	.word	0x00010610


	//   ....[38]....
        /*0444*/ 	.word	0x00010630


	//   ....[39]....
        /*0448*/ 	.word	0x00011030


	//   ....[40]....
        /*044c*/ 	.word	0x00011040


	//   ....[41]....
        /*0450*/ 	.word	0x00011150


	//   ....[42]....
        /*0454*/ 	.word	0x00011170


	//   ....[43]....
        /*0458*/ 	.word	0x000112e0


	//   ....[44]....
        /*045c*/ 	.word	0x000114d0


	//   ....[45]....
        /*0460*/ 	.word	0x00011500


	//   ....[46]....
        /*0464*/ 	.word	0x00011530


	//   ....[47]....
        /*0468*/ 	.word	0x00011560


	//   ....[48]....
        /*046c*/ 	.word	0x00011590


	//   ....[49]....
        /*0470*/ 	.word	0x000115c0


	//   ....[50]....
        /*0474*/ 	.word	0x00011740


	//   ....[51]....
        /*0478*/ 	.word	0x00011770


	//   ....[52]....
        /*047c*/ 	.word	0x000117a0


	//   ....[53]....
        /*0480*/ 	.word	0x000117d0


	//   ....[54]....
        /*0484*/ 	.word	0x00011800


	//   ....[55]....
        /*0488*/ 	.word	0x00011830


	//   ....[56]....
        /*048c*/ 	.word	0x000118f0


	//   ....[57]....
        /*0490*/ 	.word	0x00011950


	//   ....[58]....
        /*0494*/ 	.word	0x000119f0


	//   ....[59]....
        /*0498*/ 	.word	0x00012c40


	//   ....[60]....
        /*049c*/ 	.word	0x00013930


	//   ....[61]....
        /*04a0*/ 	.word	0x00013940


	//   ....[62]....
        /*04a4*/ 	.word	0x00013960


	//   ....[63]....
        /*04a8*/ 	.word	0x00013a10


	//   ....[64]....
        /*04ac*/ 	.word	0x00013a30


	//   ....[65]....
        /*04b0*/ 	.word	0x00013ad0


	//   ....[66]....
        /*04b4*/ 	.word	0x00013af0


	//   ....[67]....
        /*04b8*/ 	.word	0x00013b00


	//   ....[68]....
        /*04bc*/ 	.word	0x00013b90


	//   ....[69]....
        /*04c0*/ 	.word	0x00013be0


	//   ....[70]....
        /*04c4*/ 	.word	0x00013bf0


	//   ....[71]....
        /*04c8*/ 	.word	0x00013c20


	//   ....[72]....
        /*04cc*/ 	.word	0x00016930


	//   ....[73]....
        /*04d0*/ 	.word	0x00016980


	//   ....[74]....
        /*04d4*/ 	.word	0x000169b0


	//   ....[75]....
        /*04d8*/ 	.word	0x000169e0


	//   ....[76]....
        /*04dc*/ 	.word	0x000169f0


	//   ....[77]....
        /*04e0*/ 	.word	0x00016a20


	//   ....[78]....
        /*04e4*/ 	.word	0x00016a50


	//   ....[79]....
        /*04e8*/ 	.word	0x00016a80


	//   ....[80]....
        /*04ec*/ 	.word	0x00016c10


	//   ....[81]....
        /*04f0*/ 	.word	0x00016c40


	//   ....[82]....
        /*04f4*/ 	.word	0x00016c70


	//   ....[83]....
        /*04f8*/ 	.word	0x00016ca0


	//   ....[84]....
        /*04fc*/ 	.word	0x00016cd0


	//   ....[85]....
        /*0500*/ 	.word	0x00016d00


	//   ....[86]....
        /*0504*/ 	.word	0x00016dc0


	//   ....[87]....
        /*0508*/ 	.word	0x00016de0


	//   ....[88]....
        /*050c*/ 	.word	0x00016e50


	//   ....[89]....
        /*0510*/ 	.word	0x00017500


	//   ....[90]....
        /*0514*/ 	.word	0x00017ac0


	//   ....[91]....
        /*0518*/ 	.word	0x00017c70


	//   ....[92]....
        /*051c*/ 	.word	0x00017cc0


	//   ....[93]....
        /*0520*/ 	.word	0x00017df0


	//   ....[94]....
        /*0524*/ 	.word	0x00017e40


	//   ....[95]....
        /*0528*/ 	.word	0x00017f60


	//   ....[96]....
        /*052c*/ 	.word	0x00017fd0


	//   ....[97]....
        /*0530*/ 	.word	0x000180f0


	//   ....[98]....
        /*0534*/ 	.word	0x00018160


	//   ....[99]....
        /*0538*/ 	.word	0x00018250


	//   ....[100]....
        /*053c*/ 	.word	0x000182c0


	//   ....[101]....
        /*0540*/ 	.word	0x000183d0


	//   ....[102]....
        /*0544*/ 	.word	0x00018420


	//   ....[103]....
        /*0548*/ 	.word	0x00018730


	//   ....[104]....
        /*054c*/ 	.word	0x000187d0


	//   ....[105]....
        /*0550*/ 	.word	0x00018900


	//   ....[106]....
        /*0554*/ 	.word	0x00018970


	//   ....[107]....
        /*0558*/ 	.word	0x000189e0


	//   ....[108]....
        /*055c*/ 	.word	0x00018a50


	//   ....[109]....
        /*0560*/ 	.word	0x00018ac0


	//   ....[110]....
        /*0564*/ 	.word	0x00018b40


	//   ....[111]....
        /*0568*/ 	.word	0x00018bd0


	//   ....[112]....
        /*056c*/ 	.word	0x00018c60


	//   ....[113]....
        /*0570*/ 	.word	0x00018cd0


	//   ....[114]....
        /*0574*/ 	.word	0x00018d40


	//   ....[115]....
        /*0578*/ 	.word	0x00018db0


	//   ....[116]....
        /*057c*/ 	.word	0x00018e30


	//   ....[117]....
        /*0580*/ 	.word	0x00018ea0


	//   ....[118]....
        /*0584*/ 	.word	0x00018f40


	//   ....[119]....
        /*0588*/ 	.word	0x00018fd0


	//   ....[120]....
        /*058c*/ 	.word	0x000190f0


	//----- nvinfo : EIATTR_REG_RECONFIG
	.align		4
.L_1437:
        /*0590*/ 	.byte	0x01, 0x54
	.zero		2


	//----- nvinfo : EIATTR_SYSCALL_OFFSETS
	.align		4
        /*0594*/ 	.byte	0x04, 0x46
        /*0596*/ 	.short	(.L_1439 - .L_1438)


	//   ....[0]....
.L_1438:
        /*0598*/ 	.word	0x00001a30


	//   ....[1]....
        /*059c*/ 	.word	0x000128a0


	//   ....[2]....
        /*05a0*/ 	.word	0x000129f0


	//   ....[3]....
        /*05a4*/ 	.word	0x00012ae0


	//   ....[4]....
        /*05a8*/ 	.word	0x000133a0


	//----- nvinfo : EIATTR_MBARRIER_INSTR_OFFSETS
	.align		4
.L_1439:
        /*05ac*/ 	.byte	0x04, 0x39
        /*05ae*/ 	.short	(.L_1441 - .L_1440)


	//   ....[0]....
.L_1440:
        /*05b0*/ 	.word	0x00000270
        /*05b4*/ 	.word	0x000000ff
        /*05b8*/ 	.word	0x00031c00
        /*05bc*/ 	.short	0x0100
        /*05be*/ 	.byte	0x08
	.zero		1


	//   ....[1]....
        /*05c0*/ 	.word	0x00000280
        /*05c4*/ 	.word	0x000000ff
        /*05c8*/ 	.word	0x00031c20
        /*05cc*/ 	.short	0x0100
        /*05ce*/ 	.byte	0x08
	.zero		1


	//   ....[2]....
        /*05d0*/ 	.word	0x00000370
        /*05d4*/ 	.word	0x000000ff
        /*05d8*/ 	.word	0x00031c30
        /*05dc*/ 	.short	0x0100
        /*05de*/ 	.byte	0x08
	.zero		1


	//   ....[3]....
        /*05e0*/ 	.word	0x00000380
        /*05e4*/ 	.word	0x000000ff
        /*05e8*/ 	.word	0x00031c40
        /*05ec*/ 	.short	0x0100
        /*05ee*/ 	.byte	0x08
	.zero		1


	//   ....[4]....
        /*05f0*/ 	.word	0x00000390
        /*05f4*/ 	.word	0x000000ff
        /*05f8*/ 	.word	0x00031c38
        /*05fc*/ 	.short	0x0100
        /*05fe*/ 	.byte	0x08
	.zero		1


	//   ....[5]....
        /*0600*/ 	.word	0x000003a0
        /*0604*/ 	.word	0x000000ff
        /*0608*/ 	.word	0x00031c48
        /*060c*/ 	.short	0x0100
        /*060e*/ 	.byte	0x08
	.zero		1


	//   ....[6]....
        /*0610*/ 	.word	0x000004d0
        /*0614*/ 	.word	0x000000ff
        /*0618*/ 	.word	0x00031c50
        /*061c*/ 	.short	0x0100
        /*061e*/ 	.byte	0x08
	.zero		1


	//   ....[7]....
        /*0620*/ 	.word	0x000004e0
        /*0624*/ 	.word	0x000000ff
        /*0628*/ 	.word	0x00031c60
        /*062c*/ 	.short	0x0100
        /*062e*/ 	.byte	0x08
	.zero		1


	//   ....[8]....
        /*0630*/ 	.word	0x000004f0
        /*0634*/ 	.word	0x000000ff
        /*0638*/ 	.word	0x00031c58
        /*063c*/ 	.short	0x0100
        /*063e*/ 	.byte	0x08
	.zero		1


	//   ....[9]....
        /*0640*/ 	.word	0x00000500
        /*0644*/ 	.word	0x000000ff
        /*0648*/ 	.word	0x00031c68
        /*064c*/ 	.short	0x0100
        /*064e*/ 	.byte	0x08
	.zero		1


	//   ....[10]....
        /*0650*/ 	.word	0x000005f0
        /*0654*/ 	.word	0x000000ff
        /*0658*/ 	.word	0x00031c70
        /*065c*/ 	.short	0x0100
        /*065e*/ 	.byte	0x06
	.zero		1


	//   ....[11]....
        /*0660*/ 	.word	0x00000600
        /*0664*/ 	.word	0x000000ff
        /*0668*/ 	.word	0x00031c80
        /*066c*/ 	.short	0x0100
        /*066e*/ 	.byte	0x06
	.zero		1


	//   ....[12]....
        /*0670*/ 	.word	0x00000610
        /*0674*/ 	.word	0x000000ff
        /*0678*/ 	.word	0x00031c78
        /*067c*/ 	.short	0x0100
        /*067e*/ 	.byte	0x06
	.zero		1


	//   ....[13]....
        /*0680*/ 	.word	0x00000620
        /*0684*/ 	.word	0x000000ff
        /*0688*/ 	.word	0x00031c88
        /*068c*/ 	.short	0x0100
        /*068e*/ 	.byte	0x06
	.zero		1


	//   ....[14]....
        /*0690*/ 	.word	0x00000750
        /*0694*/ 	.word	0x000000ff
        /*0698*/ 	.word	0x00031c90
        /*069c*/ 	.short	0x0100
        /*069e*/ 	.byte	0x08
	.zero		1


	//   ....[15]....
        /*06a0*/ 	.word	0x00000760
        /*06a4*/ 	.word	0x000000ff
        /*06a8*/ 	.word	0x00031ca0
        /*06ac*/ 	.short	0x0100
        /*06ae*/ 	.byte	0x08
	.zero		1


	//   ....[16]....
        /*06b0*/ 	.word	0x00000770
        /*06b4*/ 	.word	0x000000ff
        /*06b8*/ 	.word	0x00031c98
        /*06bc*/ 	.short	0x0100
        /*06be*/ 	.byte	0x08
	.zero		1


	//   ....[17]....
        /*06c0*/ 	.word	0x00000780
        /*06c4*/ 	.word	0x000000ff
        /*06c8*/ 	.word	0x00031ca8
        /*06cc*/ 	.short	0x0100
        /*06ce*/ 	.byte	0x08
	.zero		1


	//   ....[18]....
        /*06d0*/ 	.word	0x000008b0
        /*06d4*/ 	.word	0x000000ff
        /*06d8*/ 	.word	0x00031cb0
        /*06dc*/ 	.short	0x0100
        /*06de*/ 	.byte	0x08
	.zero		1


	//   ....[19]....
        /*06e0*/ 	.word	0x000008c0
        /*06e4*/ 	.word	0x000000ff
        /*06e8*/ 	.word	0x00031cc0
        /*06ec*/ 	.short	0x0100
        /*06ee*/ 	.byte	0x08
	.zero		1


	//   ....[20]....
        /*06f0*/ 	.word	0x000008d0
        /*06f4*/ 	.word	0x000000ff
        /*06f8*/ 	.word	0x00031cb8
        /*06fc*/ 	.short	0x0100
        /*06fe*/ 	.byte	0x08
	.zero		1


	//   ....[21]....
        /*0700*/ 	.word	0x000008e0
        /*0704*/ 	.word	0x000000ff
        /*0708*/ 	.word	0x00031cc8
        /*070c*/ 	.short	0x0100
        /*070e*/ 	.byte	0x08
	.zero		1


	//   ....[22]....
        /*0710*/ 	.word	0x00001ad0
        /*0714*/ 	.word	0x000000ff
        /*0718*/ 	.word	0x00031c00
        /*071c*/ 	.short	0x010a
        /*071e*/ 	.byte	0x25
	.zero		1


	//   ....[23]....
        /*0720*/ 	.word	0x00001b50
        /*0724*/ 	.word	0x00000000
        /*0728*/ 	.word	0x00031c30
        /*072c*/ 	.short	0x010a
        /*072e*/ 	.byte	0x3f
	.zero		1


	//   ....[24]....
        /*0730*/ 	.word	0x00001bb0
        /*0734*/ 	.word	0x00000000
        /*0738*/ 	.word	0x00031c30
        /*073c*/ 	.short	0x010a
        /*073e*/ 	.byte	0x3f
	.zero		1


	//   ....[25]....
        /*0740*/ 	.word	0x00005110
        /*0744*/ 	.word	0x00000004
        /*0748*/ 	.word	0x00000000
        /*074c*/ 	.short	0x0101
        /*074e*/ 	.byte	0x3f
	.zero		1


	//   ....[26]....
        /*0750*/ 	.word	0x00005f70
        /*0754*/ 	.word	0x000000ff
        /*0758*/ 	.word	0x00031c30
        /*075c*/ 	.short	0x010a
        /*075e*/ 	.byte	0x04
	.zero		1


	//   ....[27]....
        /*0760*/ 	.word	0x00005fb0
        /*0764*/ 	.word	0x000000ff
        /*0768*/ 	.word	0x00031c30
        /*076c*/ 	.short	0x010a
        /*076e*/ 	.byte	0x04
	.zero		1


	//   ....[28]....
        /*0770*/ 	.word	0x00007640
        /*0774*/ 	.word	0x000000ff
        /*0778*/ 	.word	0x00031c50
        /*077c*/ 	.short	0x010a
        /*077e*/ 	.byte	0x04
	.zero		1


	//   ....[29]....
        /*0780*/ 	.word	0x00007680
        /*0784*/ 	.word	0x000000ff
        /*0788*/ 	.word	0x00031c50
        /*078c*/ 	.short	0x010a
        /*078e*/ 	.byte	0x04
	.zero		1


	//   ....[30]....
        /*0790*/ 	.word	0x00009bb0
        /*0794*/ 	.word	0x0000000b
        /*0798*/ 	.word	0x00000000
        /*079c*/ 	.short	0x0101
        /*079e*/ 	.byte	0x3f
	.zero		1


	//   ....[31]....
        /*07a0*/ 	.word	0x00009d60
        /*07a4*/ 	.word	0x0000000b
        /*07a8*/ 	.word	0x00000000
        /*07ac*/ 	.short	0x0101
        /*07ae*/ 	.byte	0x3f
	.zero		1


	//   ....[32]....
        /*07b0*/ 	.word	0x0000aac0
        /*07b4*/ 	.word	0x000000ff
        /*07b8*/ 	.word	0x00031c30
        /*07bc*/ 	.short	0x010a
        /*07be*/ 	.byte	0x04
	.zero		1


	//   ....[33]....
        /*07c0*/ 	.word	0x0000ab00
        /*07c4*/ 	.word	0x000000ff
        /*07c8*/ 	.word	0x00031c30
        /*07cc*/ 	.short	0x010a
        /*07ce*/ 	.byte	0x04
	.zero		1


	//   ....[34]....
        /*07d0*/ 	.word	0x0000c190
        /*07d4*/ 	.word	0x000000ff
        /*07d8*/ 	.word	0x00031c50
        /*07dc*/ 	.short	0x010a
        /*07de*/ 	.byte	0x04
	.zero		1


	//   ....[35]....
        /*07e0*/ 	.word	0x0000c1d0
        /*07e4*/ 	.word	0x000000ff
        /*07e8*/ 	.word	0x00031c50
        /*07ec*/ 	.short	0x010a
        /*07ee*/ 	.byte	0x04
	.zero		1


	//   ....[36]....
        /*07f0*/ 	.word	0x0000dd50
        /*07f4*/ 	.word	0x0000000d
        /*07f8*/ 	.word	0x00000000
        /*07fc*/ 	.short	0x0101
        /*07fe*/ 	.byte	0x3f
	.zero		1


	//   ....[37]....
        /*0800*/ 	.word	0x0000dea0
        /*0804*/ 	.word	0x0000000c
        /*0808*/ 	.word	0x00000000
        /*080c*/ 	.short	0x0101
        /*080e*/ 	.byte	0x3f
	.zero		1


	//   ....[38]....
        /*0810*/ 	.word	0x0000ea80
        /*0814*/ 	.word	0x000000ff
        /*0818*/ 	.word	0x00031c50
        /*081c*/ 	.short	0x010a
        /*081e*/ 	.byte	0x06
	.zero		1


	//   ....[39]....
        /*0820*/ 	.word	0x0000eac0
        /*0824*/ 	.word	0x000000ff
        /*0828*/ 	.word	0x00031c50
        /*082c*/ 	.short	0x010a
        /*082e*/ 	.byte	0x06
	.zero		1


	//   ....[40]....
        /*0830*/ 	.word	0x0000f190
        /*0834*/ 	.word	0x00000004
        /*0838*/ 	.word	0x00000000
        /*083c*/ 	.short	0x0101
        /*083e*/ 	.byte	0x3f
	.zero		1


	//   ....[41]....
        /*0840*/ 	.word	0x000104e0
        /*0844*/ 	.word	0x000000ff
        /*0848*/ 	.word	0x00000000
        /*084c*/ 	.short	0x0101
        /*084e*/ 	.byte	0x04
	.zero		1


	//   ....[42]....
        /*0850*/ 	.word	0x00012e50
        /*0854*/ 	.word	0x00000000
        /*0858*/ 	.word	0x00031c40
        /*085c*/ 	.short	0x010a
        /*085e*/ 	.byte	0x3f
	.zero		1


	//   ....[43]....
        /*0860*/ 	.word	0x00013da0
        /*0864*/ 	.word	0x00000016
        /*0868*/ 	.word	0x00031c00
        /*086c*/ 	.short	0x0107
        /*086e*/ 	.byte	0x3f
	.zero		1


	//   ....[44]....
        /*0870*/ 	.word	0x00013ea0
        /*0874*/ 	.word	0x00000016
        /*0878*/ 	.word	0x00031c00
        /*087c*/ 	.short	0x0101
        /*087e*/ 	.byte	0x3f
	.zero		1


	//   ....[45]....
        /*0880*/ 	.word	0x00013ec0
        /*0884*/ 	.word	0x00000016
        /*0888*/ 	.word	0x00031c20
        /*088c*/ 	.short	0x010a
        /*088e*/ 	.byte	0x3f
	.zero		1


	//   ....[46]....
        /*0890*/ 	.word	0x000141d0
        /*0894*/ 	.word	0x00000003
        /*0898*/ 	.word	0x00031c40
        /*089c*/ 	.short	0x010a
        /*089e*/ 	.byte	0x3f
	.zero		1


	//   ....[47]....
        /*08a0*/ 	.word	0x00014650
        /*08a4*/ 	.word	0x00000003
        /*08a8*/ 	.word	0x00000060
        /*08ac*/ 	.short	0x010a
        /*08ae*/ 	.byte	0x3f
	.zero		1


	//   ....[48]....
        /*08b0*/ 	.word	0x00014d70
        /*08b4*/ 	.word	0x00000003
        /*08b8*/ 	.word	0x00031c40
        /*08bc*/ 	.short	0x010a
        /*08be*/ 	.byte	0x3f
	.zero		1


	//   ....[49]....
        /*08c0*/ 	.word	0x000151f0
        /*08c4*/ 	.word	0x0000000c
        /*08c8*/ 	.word	0x00000060
        /*08cc*/ 	.short	0x010a
        /*08ce*/ 	.byte	0x3f
	.zero		1


	//   ....[50]....
        /*08d0*/ 	.word	0x00015860
        /*08d4*/ 	.word	0x00000002
        /*08d8*/ 	.word	0x00031c40
        /*08dc*/ 	.short	0x010a
        /*08de*/ 	.byte	0x3f
	.zero		1


	//   ....[51]....
        /*08e0*/ 	.word	0x00015cf0
        /*08e4*/ 	.word	0x00000008
        /*08e8*/ 	.word	0x00000060
        /*08ec*/ 	.short	0x010a
        /*08ee*/ 	.byte	0x3f
	.zero		1


	//   ....[52]....
        /*08f0*/ 	.word	0x00016320
        /*08f4*/ 	.word	0x00000003
        /*08f8*/ 	.word	0x00031c60
        /*08fc*/ 	.short	0x010a
        /*08fe*/ 	.byte	0x3f
	.zero		1


	//   ....[53]....
        /*0900*/ 	.word	0x00017480
        /*0904*/ 	.word	0x00000009
        /*0908*/ 	.word	0x00031c20
        /*090c*/ 	.short	0x010a
        /*090e*/ 	.byte	0x3f
	.zero		1


	//   ....[54]....
        /*0910*/ 	.word	0x00017640
        /*0914*/ 	.word	0x00000006
        /*0918*/ 	.word	0x00000000
        /*091c*/ 	.short	0x010a
        /*091e*/ 	.byte	0x3f
	.zero		1


	//   ....[55]....
        /*0920*/ 	.word	0x000176b0
        /*0924*/ 	.word	0x00000007
        /*0928*/ 	.word	0x00000000
        /*092c*/ 	.short	0x010a
        /*092e*/ 	.byte	0x3f
	.zero		1


	//   ....[56]....
        /*0930*/ 	.word	0x00017710
        /*0934*/ 	.word	0x00000004
        /*0938*/ 	.word	0x00000000
        /*093c*/ 	.short	0x010a
        /*093e*/ 	.byte	0x3f
	.zero		1


	//   ....[57]....
        /*0940*/ 	.word	0x00017740
        /*0944*/ 	.word	0x00000005
        /*0948*/ 	.word	0x00000000
        /*094c*/ 	.short	0x010a
        /*094e*/ 	.byte	0x3f
	.zero		1


	//   ....[58]....
        /*0950*/ 	.word	0x000177b0
        /*0954*/ 	.word	0x00000003
        /*0958*/ 	.word	0x00031c00
        /*095c*/ 	.short	0x010a
        /*095e*/ 	.byte	0x3f
	.zero		1


	//   ....[59]....
        /*0960*/ 	.word	0x00017800
        /*0964*/ 	.word	0x00000000
        /*0968*/ 	.word	0x00031c30
        /*096c*/ 	.short	0x010a
        /*096e*/ 	.byte	0x3f
	.zero		1


	//   ....[60]....
        /*0970*/ 	.word	0x00017860
        /*0974*/ 	.word	0x00000008
        /*0978*/ 	.word	0x00031c30
        /*097c*/ 	.short	0x010a
        /*097e*/ 	.byte	0x3f
	.zero		1


	//   ....[61]....
        /*0980*/ 	.word	0x000178c0
        /*0984*/ 	.word	0x00000008
        /*0988*/ 	.word	0x00031c50
        /*098c*/ 	.short	0x010a
        /*098e*/ 	.byte	0x3f
	.zero		1


	//   ....[62]....
        /*0990*/ 	.word	0x00017920
        /*0994*/ 	.word	0x00000007
        /*0998*/ 	.word	0x00031c30
        /*099c*/ 	.short	0x010a
        /*099e*/ 	.byte	0x3f
	.zero		1


	//   ....[63]....
        /*09a0*/ 	.word	0x00017980
        /*09a4*/ 	.word	0x00000007
        /*09a8*/ 	.word	0x00031c50
        /*09ac*/ 	.short	0x010a
        /*09ae*/ 	.byte	0x3f
	.zero		1


	//   ....[64]....
        /*09b0*/ 	.word	0x000179e0
        /*09b4*/ 	.word	0x00000005
        /*09b8*/ 	.word	0x00031c50
        /*09bc*/ 	.short	0x010a
        /*09be*/ 	.byte	0x3f
	.zero		1


	//   ....[65]....
        /*09c0*/ 	.word	0x00017b80
        /*09c4*/ 	.word	0x00000000
        /*09c8*/ 	.word	0x00031c40
        /*09cc*/ 	.short	0x010a
        /*09ce*/ 	.byte	0x3f
	.zero		1


	//   ....[66]....
        /*09d0*/ 	.word	0x00018450
        /*09d4*/ 	.word	0x00000016
        /*09d8*/ 	.word	0x00031c20
        /*09dc*/ 	.short	0x010a
        /*09de*/ 	.byte	0x3f
	.zero		1


	//   ....[67]....
        /*09e0*/ 	.word	0x000184a0
        /*09e4*/ 	.word	0x00000003
        /*09e8*/ 	.word	0x00031c40
        /*09ec*/ 	.short	0x010a
        /*09ee*/ 	.byte	0x3f
	.zero		1


	//   ....[68]....
        /*09f0*/ 	.word	0x000184f0
        /*09f4*/ 	.word	0x00000003
        /*09f8*/ 	.word	0x00000060
        /*09fc*/ 	.short	0x010a
        /*09fe*/ 	.byte	0x3f
	.zero		1


	//   ....[69]....
        /*0a00*/ 	.word	0x00018540
        /*0a04*/ 	.word	0x00000003
        /*0a08*/ 	.word	0x00031c40
        /*0a0c*/ 	.short	0x010a
        /*0a0e*/ 	.byte	0x3f
	.zero		1


	//   ....[70]....
        /*0a10*/ 	.word	0x00018590
        /*0a14*/ 	.word	0x0000000c
        /*0a18*/ 	.word	0x00000060
        /*0a1c*/ 	.short	0x010a
        /*0a1e*/ 	.byte	0x3f
	.zero		1


	//   ....[71]....
        /*0a20*/ 	.word	0x000185e0
        /*0a24*/ 	.word	0x00000002
        /*0a28*/ 	.word	0x00031c40
        /*0a2c*/ 	.short	0x010a
        /*0a2e*/ 	.byte	0x3f
	.zero		1


	//   ....[72]....
        /*0a30*/ 	.word	0x00018630
        /*0a34*/ 	.word	0x00000008
        /*0a38*/ 	.word	0x00000060
        /*0a3c*/ 	.short	0x010a
        /*0a3e*/ 	.byte	0x3f
	.zero		1


	//   ....[73]....
        /*0a40*/ 	.word	0x00018680
        /*0a44*/ 	.word	0x00000003
        /*0a48*/ 	.word	0x00031c60
        /*0a4c*/ 	.short	0x010a
        /*0a4e*/ 	.byte	0x3f
	.zero		1


	//   ....[74]....
        /*0a50*/ 	.word	0x00019010
        /*0a54*/ 	.word	0x00000009
        /*0a58*/ 	.word	0x00031c20
        /*0a5c*/ 	.short	0x010a
        /*0a5e*/ 	.byte	0x3f
	.zero		1


	//   ....[75]....
        /*0a60*/ 	.word	0x000191b0
        /*0a64*/ 	.word	0x00000006
        /*0a68*/ 	.word	0x00000000
        /*0a6c*/ 	.short	0x010a
        /*0a6e*/ 	.byte	0x3f
	.zero		1


	//   ....[76]....
        /*0a70*/ 	.word	0x00019200
        /*0a74*/ 	.word	0x00000007
        /*0a78*/ 	.word	0x00000000
        /*0a7c*/ 	.short	0x010a
        /*0a7e*/ 	.byte	0x3f
	.zero		1


	//   ....[77]....
        /*0a80*/ 	.word	0x00019250
        /*0a84*/ 	.word	0x00000004
        /*0a88*/ 	.word	0x00000000
        /*0a8c*/ 	.short	0x010a
        /*0a8e*/ 	.byte	0x3f
	.zero		1


	//----- nvinfo : EIATTR_NUM_MBARRIERS
	.align		4
.L_1441:
        /*0a90*/ 	.byte	0x03, 0x38
        /*0a92*/ 	.short	0x0016


	//----- nvinfo : EIATTR_EXIT_INSTR_OFFSETS
	.align		4
        /*0a94*/ 	.byte	0x04, 0x1c
        /*0a96*/ 	.short	(.L_1443 - .L_1442)


	//   ....[0]....
.L_1442:
        /*0a98*/ 	.word	0x00000a90


	//   ....[1]....
        /*0a9c*/ 	.word	0x000112a0


	//   ....[2]....
        /*0aa0*/ 	.word	0x00017790


	//----- nvinfo : EIATTR_MAX_THREADS
	.align		4
.L_1443:
        /*0aa4*/ 	.byte	0x04, 0x05
        /*0aa6*/ 	.short	(.L_1445 - .L_1444)
.L_1444:
        /*0aa8*/ 	.word	0x00000200
        /*0aac*/ 	.word	0x00000001
        /*0ab0*/ 	.word	0x00000001


	//----- nvinfo : EIATTR_CRS_STACK_SIZE
	.align		4
.L_1445:
        /*0ab4*/ 	.byte	0x04, 0x1e
        /*0ab6*/ 	.short	(.L_1447 - .L_1446)
.L_1446:
        /*0ab8*/ 	.word	0x00000000


	//----- nvinfo : EIATTR_CBANK_PARAM_SIZE
	.align		4
.L_1447:
        /*0abc*/ 	.byte	0x03, 0x19
        /*0abe*/ 	.short	0x0af0


	//----- nvinfo : EIATTR_PARAM_CBANK
	.align		4
        /*0ac0*/ 	.byte	0x04, 0x0a
        /*0ac2*/ 	.short	(.L_1449 - .L_1448)
	.align		4
.L_1448:
        /*0ac4*/ 	.word	index@(.nv.constant0._ZN7cutlass13device_kernelIN5flash11enable_sm90INS1_16FlashAttnFwdSm90INS1_25CollectiveMainloopFwdSm90ILi2EN4cute5tupleIJNS5_1CILi1EEES8_S8_EEENS6_IJNS7_ILi192EEENS7_ILi144EEENS7_ILi96EEEEEELi96ENS_6half_tEfNS_4arch4Sm90ELb1ELb0ELb1ELb1ELb0ELb0ELb0ELb0ELb1ELb1ELb0ELb0EEENS1_21CollectiveEpilogueFwdINS6_IJSA_SC_SB_EEES9_SE_SG_Li384ELb1ELb1ELb0ELb0EEENS1_36VarlenDynamicPersistentTileSchedulerILi192ELi144ELi384ELi128ELb0ELb1ELb1ELb1ELb1ELb1EEEEEEEEEvNT_6ParamsE)
        /*0ac8*/ 	.short	0x0210
        /*0aca*/ 	.short	0x0af0


	//----- nvinfo : EIATTR_SW_WAR
	.align		4
.L_1449:
        /*0acc*/ 	.byte	0x04, 0x36
        /*0ace*/ 	.short	(.L_1451 - .L_1450)
.L_1450:
        /*0ad0*/ 	.word	0x00000008
.L_1451:


//--------------------- .nv.info._ZN7cutlass13device_kernelIN5flash11enable_sm90INS1_16FlashAttnFwdSm90INS1_25CollectiveMainloopFwdSm90ILi2EN4cute5tupleIJNS5_1CILi1EEES8_S8_EEENS6_IJNS7_ILi192EEENS7_ILi144EEENS7_ILi96EEEEEELi96ENS_6half_tEfNS_4arch4Sm90ELb1ELb0ELb1ELb1ELb0ELb1ELb0ELb0ELb1ELb1ELb0ELb0EEENS1_21CollectiveEpilogueFwdINS6_IJSA_SC_SB_EEES9_SE_SG_Li384ELb1ELb1ELb0ELb0EEENS1_36VarlenDynamicPersistentTileSchedulerILi192ELi144ELi384ELi128ELb0ELb1ELb1ELb1ELb1ELb1EEEEEEEEEvNT_6ParamsE --------------------------
	.section	.nv.info._ZN7cutlass13device_kernelIN5flash11enable_sm90INS1_16FlashAttnFwdSm90INS1_25CollectiveMainloopFwdSm90ILi2EN4cute5tupleIJNS5_1CILi1EEES8_S8_EEENS6_IJNS7_ILi192EEENS7_ILi144EEENS7_ILi96EEEEEELi96ENS_6half_tEfNS_4arch4Sm90ELb1ELb0ELb1ELb1ELb0ELb1ELb0ELb0ELb1ELb1ELb0ELb0EEENS1_21CollectiveEpilogueFwdINS6_IJSA_SC_SB_EEES9_SE_SG_Li384ELb1ELb1ELb0ELb0EEENS1_36VarlenDynamicPersistentTileSchedulerILi192ELi144ELi384ELi128ELb0ELb1ELb1ELb1ELb1ELb1EEEEEEEEEvNT_6ParamsE,"",@"SHT_CUDA_INFO"
	.sectionflags	@""
	.align	4


	//----- nvinfo : EIATTR_CUDA_API_VERSION
	.align		4
        /*0000*/ 	.byte	0x04, 0x37
        /*0002*/ 	.short	(.L_1453 - .L_1452)
.L_1452:
        /*0004*/ 	.word	0x00000082


	//----- nvinfo : EIATTR_KPARAM_INFO
	.align		4
.L_1453:
        /*0008*/ 	.byte	0x04, 0x17
        /*000a*/ 	.short	(.L_1455 - .L_1454)
.L_1454:
        /*000c*/ 	.word	0x00000000
        /*0010*/ 	.short	0x0000
        /*0012*/ 	.short	0x0070
        /*0014*/ 	.byte	0x00, 0xf0, 0x01, 0x2a


	//----- nvinfo : EIATTR_SPARSE_MMA_MASK
	.align		4
.L_1455:
        /*0018*/ 	.byte	0x03, 0x50
        /*001a*/ 	.short	0x0000


	//----- nvinfo : EIATTR_MAXREG_COUNT
	.align		4
        /*001c*/ 	.byte	0x03, 0x1b
        /*001e*/ 	.short	0x0080


	//----- nvinfo : EIATTR_NUM_BARRIERS
	.align		4
        /*0020*/ 	.byte	0x02, 0x4c
        /*0022*/ 	.byte	0x10
	.zero		1


	//----- nvinfo : EIATTR_EXTERNS
	.align		4
        /*0024*/ 	.byte	0x04, 0x0f
        /*0026*/ 	.short	(.L_1457 - .L_1456)


	//   ....[0]....
	.align		4
.L_1456:
        /*0028*/ 	.word	index@(__assertfail)


	//----- nvinfo : EIATTR_ANNOTATIONS
	.align		4
.L_1457:
        /*002c*/ 	.byte	0x04, 0x55
        /*002e*/ 	.short	(.L_1459 - .L_1458)


	//   ....[0]....
.L_1458:
        /* <DEDUP_REMOVED lines=128> */


	//----- nvinfo : EIATTR_MERCURY_ISA_VERSION
	.align		4
.L_1459:
        /*0818*/ 	.byte	0x03, 0x5f
        /*081a*/ 	.short	0x0101


	//----- nvinfo : EIATTR_UNUSED_LOAD_BYTE_OFFSET
	.align		4
        /*081c*/ 	.byte	0x04, 0x44
        /*081e*/ 	.short	(.L_1461 - .L_1460)


	//   ....[0]....
.L_1460:
        /*0820*/ 	.word	0x00000af0
        /*0824*/ 	.word	0x0000fff0


	//   ....[1]....
        /*0828*/ 	.word	0x0001b810
        /*082c*/ 	.word	0x0000fff0


	//----- nvinfo : EIATTR_INT_WARP_WIDE_INSTR_OFFSETS
	.align		4
.L_1461:
        /*0830*/ 	.byte	0x04, 0x31
        /*0832*/ 	.short	(.L_1463 - .L_1462)


	//   ....[0]....
.L_1462:
        /*0834*/ 	.word	0x00000190


	//   ....[1]....
        /*0838*/ 	.word	0x000001d0


	//   ....[2]....
        /*083c*/ 	.word	0x00000240


	//   ....[3]....
        /*0840*/ 	.word	0x000200d0


	//   ....[4]....
        /*0844*/ 	.word	0x00020170


	//   ....[5]....
        /*0848*/ 	.word	0x00023ce0


	//   ....[6]....
        /*084c*/ 	.word	0x00023d80


	//----- nvinfo : EIATTR_COOP_GROUP_MASK_REGIDS
	.align		4
.L_1463:
        /*0850*/ 	.byte	0x04, 0x29
        /*0852*/ 	.short	(.L_1465 - .L_1464)


	//   ....[0]....
.L_1464:
        /*0854*/ 	.word	0xffffffff


	//   ....[1]....
        /*0858*/ 	.word	0xffffffff


	//   ....[2]....
        /*085c*/ 	.word	0xffffffff


	//   ....[3]....
        /*0860*/ 	.word	0xffffffff


	//   ....[4]....
        /*0864*/ 	.word	0xffffffff


	//   ....[5]....
        /*0868*/ 	.word	0xffffffff


	//   ....[6]....
        /*086c*/ 	.word	0xffffffff


	//   ....[7]....
        /*0870*/ 	.word	0xffffffff


	//   ....[8]....
        /*0874*/ 	.word	0xffffffff


	//   ....[9]....
        /*0878*/ 	.word	0xffffffff


	//   ....[10]....
        /*087c*/ 	.word	0xffffffff


	//   ....[11]....
        /*0880*/ 	.word	0xffffffff


	//   ....[12]....
        /*0884*/ 	.word	0xffffffff


	//   ....[13]....
        /*0888*/ 	.word	0xffffffff


	//   ....[14]....
        /*088c*/ 	.word	0xffffffff


	//   ....[15]....
        /*0890*/ 	.word	0xffffffff


	//   ....[16]....
        /*0894*/ 	.word	0xffffffff


	//   ....[17]....
        /*0898*/ 	.word	0xffffffff


	//   ....[18]....
        /*089c*/ 	.word	0xffffffff


	//   ....[19]....
        /*08a0*/ 	.word	0xffffffff


	//   ....[20]....
        /*08a4*/ 	.word	0xffffffff


	//   ....[21]....
        /*08a8*/ 	.word	0xffffffff


	//   ....[22]....
        /*08ac*/ 	.word	0xffffffff


	//   ....[23]....
        /*08b0*/ 	.word	0xffffffff


	//   ....[24]....
        /*08b4*/ 	.word	0xffffffff


	//   ....[25]....
        /*08b8*/ 	.word	0xffffffff


	//   ....[26]....
        /*08bc*/ 	.word	0xffffffff


	//   ....[27]....
        /*08c0*/ 	.word	0xffffffff


	//   ....[28]....
        /*08c4*/ 	.word	0xffffffff


	//   ....[29]....
        /*08c8*/ 	.word	0xffffffff


	//   ....[30]....
        /*08cc*/ 	.word	0xffffffff


	//   ....[31]....
        /*08d0*/ 	.word	0xffffffff


	//   ....[32]....
        /*08d4*/ 	.word	0xffffffff


	//   ....[33]....
        /*08d8*/ 	.word	0xffffffff


	//   ....[34]....
        /*08dc*/ 	.word	0xffffffff


	//   ....[35]....
        /*08e0*/ 	.word	0xffffffff


	//   ....[36]....
        /*08e4*/ 	.word	0xffffffff


	//   ....[37]....
        /*08e8*/ 	.word	0xffffffff


	//   ....[38]....
        /*08ec*/ 	.word	0xffffffff


	//   ....[39]....
        /*08f0*/ 	.word	0xffffffff


	//   ....[40]....
        /*08f4*/ 	.word	0xffffffff


	//   ....[41]....
        /*08f8*/ 	.word	0xffffffff


	//   ....[42]....
        /*08fc*/ 	.word	0xffffffff


	//   ....[43]....
        /*0900*/ 	.word	0xffffffff


	//   ....[44]....
        /*0904*/ 	.word	0xffffffff


	//   ....[45]....
        /*0908*/ 	.word	0xffffffff


	//   ....[46]....
        /*090c*/ 	.word	0xffffffff


	//   ....[47]....
        /*0910*/ 	.word	0xffffffff


	//   ....[48]....
        /*0914*/ 	.word	0xffffffff


	//   ....[49]....
        /*0918*/ 	.word	0xffffffff


	//   ....[50]....
        /*091c*/ 	.word	0xffffffff


	//   ....[51]....
        /*0920*/ 	.word	0xffffffff


	//   ....[52]....
        /*0924*/ 	.word	0xffffffff


	//   ....[53]....
        /*0928*/ 	.word	0xffffffff


	//   ....[54]....
        /*092c*/ 	.word	0xffffffff


	//   ....[55]....
        /*0930*/ 	.word	0xffffffff


	//   ....[56]....
        /*0934*/ 	.word	0xffffffff


	//   ....[57]....
        /*0938*/ 	.word	0xffffffff


	//   ....[58]....
        /*093c*/ 	.word	0xffffffff


	//   ....[59]....
        /*0940*/ 	.word	0xffffffff


	//   ....[60]....
        /*0944*/ 	.word	0xffffffff


	//   ....[61]....
        /*0948*/ 	.word	0xffffffff


	//   ....[62]....
        /*094c*/ 	.word	0xffffffff


	//   ....[63]....
        /*0950*/ 	.word	0xffffffff


	//   ....[64]....
        /*0954*/ 	.word	0xffffffff


	//   ....[65]....
        /*0958*/ 	.word	0xffffffff


	//   ....[66]....
        /*095c*/ 	.word	0xffffffff


	//   ....[67]....
        /*0960*/ 	.word	0xffffffff


	//   ....[68]....
        /*0964*/ 	.word	0xffffffff


	//   ....[69]....
        /*0968*/ 	.word	0xffffffff


	//   ....[70]....
        /*096c*/ 	.word	0xffffffff


	//   ....[71]....
        /*0970*/ 	.word	0xffffffff


	//   ....[72]....
        /*0974*/ 	.word	0xffffffff


	//   ....[73]....
        /*0978*/ 	.word	0xffffffff


	//   ....[74]....
        /*097c*/ 	.word	0xffffffff


	//   ....[75]....
        /*0980*/ 	.word	0xffffffff


	//   ....[76]....
        /*0984*/ 	.word	0xffffffff


	//   ....[77]....
        /*0988*/ 	.word	0xffffffff


	//   ....[78]....
        /*098c*/ 	.word	0xffffffff


	//   ....[79]....
        /*0990*/ 	.word	0xffffffff


	//   ....[80]....
        /*0994*/ 	.word	0xffffffff


	//   ....[81]....
        /*0998*/ 	.word	0xffffffff


	//   ....[82]....
        /*099c*/ 	.word	0xffffffff


	//   ....[83]....
        /*09a0*/ 	.word	0xffffffff


	//   ....[84]....
        /*09a4*/ 	.word	0xffffffff


	//   ....[85]....
        /*09a8*/ 	.word	0xffffffff


	//   ....[86]....
        /*09ac*/ 	.word	0xffffffff


	//   ....[87]....
        /*09b0*/ 	.word	0xffffffff


	//   ....[88]....
        /*09b4*/ 	.word	0xffffffff


	//   ....[89]....
        /*09b8*/ 	.word	0xffffffff


	//   ....[90]....
        /*09bc*/ 	.word	0xffffffff


	//   ....[91]....
        /*09c0*/ 	.word	0xffffffff


	//   ....[92]....
        /*09c4*/ 	.word	0xffffffff


	//   ....[93]....
        /*09c8*/ 	.word	0xffffffff


	//   ....[94]....
        /*09cc*/ 	.word	0xffffffff


	//   ....[95]....
        /*09d0*/ 	.word	0xffffffff


	//   ....[96]....
        /*09d4*/ 	.word	0xffffffff


	//   ....[97]....
        /*09d8*/ 	.word	0xffffffff


	//   ....[98]....
        /*09dc*/ 	.word	0xffffffff


	//   ....[99]....
        /*09e0*/ 	.word	0x0500000f


	//   ....[100]....
        /*09e4*/ 	.word	0x0500000f


	//   ....[101]....
        /*09e8*/ 	.word	0x0500000f


	//   ....[102]....
        /*09ec*/ 	.word	0x0500000f


	//   ....[103]....
        /*09f0*/ 	.word	0x0500000f


	//   ....[104]....
        /*09f4*/ 	.word	0x0500000f


	//   ....[105]....
        /*09f8*/ 	.word	0x0500000f


	//   ....[106]....
        /*09fc*/ 	.word	0x0500000f


	//   ....[107]....
        /*0a00*/ 	.word	0x0500000f


	//   ....[108]....
        /*0a04*/ 	.word	0x0500000f


	//   ....[109]....
        /*0a08*/ 	.word	0x0500000f


	//   ....[110]....
        /*0a0c*/ 	.word	0x0500000f


	//   ....[111]....
        /*0a10*/ 	.word	0x0500000f


	//   ....[112]....
        /*0a14*/ 	.word	0x0500000f


	//   ....[113]....
        /*0a18*/ 	.word	0x0500000f


	//   ....[114]....
        /*0a1c*/ 	.word	0x0500000f


	//   ....[115]....
        /*0a20*/ 	.word	0x0500000f


	//   ....[116]....
        /*0a24*/ 	.word	0x0500000f


	//   ....[117]....
        /*0a28*/ 	.word	0x0500000f


	//   ....[118]....
        /*0a2c*/ 	.word	0x0500000f


	//   ....[119]....
        /*0a30*/ 	.word	0x0500000f


	//   ....[120]....
        /*0a34*/ 	.word	0x0500000f


	//   ....[121]....
        /*0a38*/ 	.word	0x0500000f


	//   ....[122]....
        /*0a3c*/ 	.word	0x0500000f


	//   ....[123]....
        /*0a40*/ 	.word	0x0500000f


	//   ....[124]....
        /*0a44*/ 	.word	0x0500000f


	//   ....[125]....
        /*0a48*/ 	.word	0x0500000f


	//   ....[126]....
        /*0a4c*/ 	.word	0x0500000f


	//   ....[127]....
        /*0a50*/ 	.word	0x0500000f


	//   ....[128]....
        /*0a54*/ 	.word	0x0500000f


	//   ....[129]....
        /*0a58*/ 	.word	0x0500000f


	//   ....[130]....
        /*0a5c*/ 	.word	0x0500000f


	//   ....[131]....
        /*0a60*/ 	.word	0x0500000f


	//   ....[132]....
        /*0a64*/ 	.word	0x0500000f


	//   ....[133]....
        /*0a68*/ 	.word	0x0500000f


	//   ....[134]....
        /*0a6c*/ 	.word	0x0500000f


	//   ....[135]....
        /*0a70*/ 	.word	0x0500000f


	//   ....[136]....
        /*0a74*/ 	.word	0x0500000f


	//   ....[137]....
        /*0a78*/ 	.word	0x0500000f


	//   ....[138]....
        /*0a7c*/ 	.word	0x0500000f


	//   ....[139]....
        /*0a80*/ 	.word	0x0500000f


	//   ....[140]....
        /*0a84*/ 	.word	0x0500000f


	//   ....[141]....
        /*0a88*/ 	.word	0x0500000f


	//   ....[142]....
        /*0a8c*/ 	.word	0x0500000f


	//   ....[143]....
        /*0a90*/ 	.word	0x0500000f


	//----- nvinfo : EIATTR_COOP_GROUP_INSTR_OFFSETS
	.align		4
.L_1465:
        /*0a94*/ 	.byte	0x04, 0x28
        /*0a96*/ 	.short	(.L_1467 - .L_1466)


	//   ....[0]....
.L_1466:
        /*0a98*/ 	.word	0x00000070


	//   ....[1]....
        /*0a9c*/ 	.word	0x000001a0


	//   ....[2]....
        /*0aa0*/ 	.word	0x000001f0


	//   ....[3]....
        /*0aa4*/ 	.word	0x00000420


	//   ....[4]....
        /*0aa8*/ 	.word	0x00000580


	//   ....[5]....
        /*0aac*/ 	.word	0x000006a0


	//   ....[6]....
        /*0ab0*/ 	.word	0x00000800


	//   ....[7]....
        /*0ab4*/ 	.word	0x000072c0


	//   ....[8]....
        /*0ab8*/ 	.word	0x00007a20


	//   ....[9]....
        /*0abc*/ 	.word	0x00007a30


	//   ....[10]....
        /*0ac0*/ 	.word	0x00007a40


	//   ....[11]....
        /*0ac4*/ 	.word	0x00007a50


	//   ....[12]....
        /*0ac8*/ 	.word	0x00009800


	//   ....[13]....
        /*0acc*/ 	.word	0x00009810


	//   ....[14]....
        /*0ad0*/ 	.word	0x00009820


	//   ....[15]....
        /*0ad4*/ 	.word	0x00009830


	//   ....[16]....
        /*0ad8*/ 	.word	0x0000d900


	//   ....[17]....
        /*0adc*/ 	.word	0x0000e320


	//   ....[18]....
        /*0ae0*/ 	.word	0x0000e350


	//   ....[19]....
        /*0ae4*/ 	.word	0x0000e370


	//   ....[20]....
        /*0ae8*/ 	.word	0x0000ee30


	//   ....[21]....
        /*0aec*/ 	.word	0x0000ee50


	//   ....[22]....
        /*0af0*/ 	.word	0x00010030


	//   ....[23]....
        /*0af4*/ 	.word	0x00012b10


	//   ....[24]....
        /*0af8*/ 	.word	0x00012e20


	//   ....[25]....
        /*0afc*/ 	.word	0x00013ab0


	//   ....[26]....
        /*0b00*/ 	.word	0x00013ad0


	//   ....[27]....
        /*0b04*/ 	.word	0x00014160


	//   ....[28]....
        /*0b08*/ 	.word	0x00014180


	//   ....[29]....
        /*0b0c*/ 	.word	0x00015a60


	//   ....[30]....
        /*0b10*/ 	.word	0x00018720


	//   ....[31]....
        /*0b14*/ 	.word	0x000187a0


	//   ....[32]....
        /*0b18*/ 	.word	0x00019160


	//   ....[33]....
        /*0b1c*/ 	.word	0x00019180


	//   ....[34]....
        /*0b20*/ 	.word	0x0001aa30


	//   ....[35]....
        /*0b24*/ 	.word	0x0001aeb0


	//   ....[36]....
        /*0b28*/ 	.word	0x0001b1b0


	//   ....[37]....
        /*0b2c*/ 	.word	0x0001b1e0


	//   ....[38]....
        /*0b30*/ 	.word	0x0001b220


	//   ....[39]....
        /*0b34*/ 	.word	0x0001c2a0


	//   ....[40]....
        /*0b38*/ 	.word	0x0001c2d0


	//   ....[41]....
        /*0b3c*/ 	.word	0x0001c300


	//   ....[42]....
        /*0b40*/ 	.word	0x0001c310


	//   ....[43]....
        /*0b44*/ 	.word	0x0001c7d0


	//   ....[44]....
        /*0b48*/ 	.word	0x0001c7f0


	//   ....[45]....
        /*0b4c*/ 	.word	0x0001c900


	//   ....[46]....
        /*0b50*/ 	.word	0x0001c920


	//   ....[47]....
        /*0b54*/ 	.word	0x0001d1a0


	//   ....[48]....
        /*0b58*/ 	.word	0x0001d1b0


	//   ....[49]....
        /*0b5c*/ 	.word	0x0001d320


	//   ....[50]....
        /*0b60*/ 	.word	0x0001d330


	//   ....[51]....
        /*0b64*/ 	.word	0x0001d4e0


	//   ....[52]....
        /*0b68*/ 	.word	0x0001d6e0


	//   ....[53]....
        /*0b6c*/ 	.word	0x0001d710


	//   ....[54]....
        /*0b70*/ 	.word	0x0001d740


	//   ....[55]....
        /*0b74*/ 	.word	0x0001d770


	//   ....[56]....
        /*0b78*/ 	.word	0x0001d7a0


	//   ....[57]....
        /*0b7c*/ 	.word	0x0001d7d0


	//   ....[58]....
        /*0b80*/ 	.word	0x0001d950


	//   ....[59]....
        /*0b84*/ 	.word	0x0001d980


	//   ....[60]....
        /*0b88*/ 	.word	0x0001d9b0


	//   ....[61]....
        /*0b8c*/ 	.word	0x0001d9e0


	//   ....[62]....
        /*0b90*/ 	.word	0x0001da10


	//   ....[63]....
        /*0b94*/ 	.word	0x0001da40


	//   ....[64]....
        /*0b98*/ 	.word	0x0001db00


	//   ....[65]....
        /*0b9c*/ 	.word	0x0001db60


	//   ....[66]....
        /*0ba0*/ 	.word	0x0001dc00


	//   ....[67]....
        /*0ba4*/ 	.word	0x0001eb80


	//   ....[68]....
        /*0ba8*/ 	.word	0x00020690


	//   ....[69]....
        /*0bac*/ 	.word	0x00021390


	//   ....[70]....
        /*0bb0*/ 	.word	0x000213b0


	//   ....[71]....
        /*0bb4*/ 	.word	0x00021470


	//   ....[72]....
        /*0bb8*/ 	.word	0x00021490


	//   ....[73]....
        /*0bbc*/ 	.word	0x00021530


	//   ....[74]....
        /*0bc0*/ 	.word	0x00021550


	//   ....[75]....
        /*0bc4*/ 	.word	0x00021560


	//   ....[76]....
        /*0bc8*/ 	.word	0x00021570


	//   ....[77]....
        /*0bcc*/ 	.word	0x00021690


	//   ....[78]....
        /*0bd0*/ 	.word	0x000216a0


	//   ....[79]....
        /*0bd4*/ 	.word	0x000216b0


	//   ....[80]....
        /*0bd8*/ 	.word	0x00021740


	//   ....[81]....
        /*0bdc*/ 	.word	0x00024480


	//   ....[82]....
        /*0be0*/ 	.word	0x000244a0


	//   ....[83]....
        /*0be4*/ 	.word	0x000244e0


	//   ....[84]....
        /*0be8*/ 	.word	0x00024510


	//   ....[85]....
        /*0bec*/ 	.word	0x00024540


	//   ....[86]....
        /*0bf0*/ 	.word	0x00024570


	//   ....[87]....
        /*0bf4*/ 	.word	0x000245a0


	//   ....[88]....
        /*0bf8*/ 	.word	0x000245d0


	//   ....[89]....
        /*0bfc*/ 	.word	0x00024760


	//   ....[90]....
        /*0c00*/ 	.word	0x000247a0


	//   ....[91]....
        /*0c04*/ 	.word	0x000247d0


	//   ....[92]....
        /*0c08*/ 	.word	0x00024800


	//   ....[93]....
        /*0c0c*/ 	.word	0x00024830


	//   ....[94]....
        /*0c10*/ 	.word	0x00024860


	//   ....[95]....
        /*0c14*/ 	.word	0x00024920


	//   ....[96]....
        /*0c18*/ 	.word	0x00024940


	//   ....[97]....
        /*0c1c*/ 	.word	0x000249b0


	//   ....[98]....
        /*0c20*/ 	.word	0x00025050


	//   ....[99]....
        /*0c24*/ 	.word	0x000254d0


	//   ....[100]....
        /*0c28*/ 	.word	0x00025570


	//   ....[101]....
        /*0c2c*/ 	.word	0x00025600


	//   ....[102]....
        /*0c30*/ 	.word	0x00025650


	//   ....[103]....
        /*0c34*/ 	.word	0x000256a0


	//   ....[104]....
        /*0c38*/ 	.word	0x00025770


	//   ....[105]....
        /*0c3c*/ 	.word	0x00025800


	//   ....[106]....
        /*0c40*/ 	.word	0x00025860


	//   ....[107]....
        /*0c44*/ 	.word	0x000258c0


	//   ....[108]....
        /*0c48*/ 	.word	0x00025b70


	//   ....[109]....
        /*0c4c*/ 	.word	0x00025bc0


	//   ....[110]....
        /*0c50*/ 	.word	0x00025c50


	//   ....[111]....
        /*0c54*/ 	.word	0x00025ce0


	//   ....[112]....
        /*0c58*/ 	.word	0x00025da0


	//   ....[113]....
        /*0c5c*/ 	.word	0x00026090


	//   ....[114]....
        /*0c60*/ 	.word	0x00026240


	//   ....[115]....
        /*0c64*/ 	.word	0x00026290


	//   ....[116]....
        /*0c68*/ 	.word	0x000263c0


	//   ....[117]....
        /*0c6c*/ 	.word	0x00026410


	//   ....[118]....
        /*0c70*/ 	.word	0x00026540


	//   ....[119]....
        /*0c74*/ 	.word	0x000265b0


	//   ....[120]....
        /*0c78*/ 	.word	0x000266d0


	//   ....[121]....
        /*0c7c*/ 	.word	0x00026720


	//   ....[122]....
        /*0c80*/ 	.word	0x00026830


	//   ....[123]....
        /*0c84*/ 	.word	0x000268a0


	//   ....[124]....
        /*0c88*/ 	.word	0x000269c0


	//   ....[125]....
        /*0c8c*/ 	.word	0x00026a10


	//   ....[126]....
        /*0c90*/ 	.word	0x00026d30


	//   ....[127]....
        /*0c94*/ 	.word	0x00026de0


	//   ....[128]....
        /*0c98*/ 	.word	0x00026ef0


	//   ....[129]....
        /*0c9c*/ 	.word	0x00026f70


	//   ....[130]....
        /*0ca0*/ 	.word	0x00026fe0


	//   ....[131]....
        /*0ca4*/ 	.word	0x00027050


	//   ....[132]....
        /*0ca8*/ 	.word	0x000270c0


	//   ....[133]....
        /*0cac*/ 	.word	0x00027140


	//   ....[134]....
        /*0cb0*/ 	.word	0x000271d0


	//   ....[135]....
        /*0cb4*/ 	.word	0x00027280


	//   ....[136]....
        /*0cb8*/ 	.word	0x000272f0


	//   ....[137]....
        /*0cbc*/ 	.word	0x00027360


	//   ....[138]....
        /*0cc0*/ 	.word	0x000273d0


	//   ....[139]....
        /*0cc4*/ 	.word	0x00027450


	//   ....[140]....
        /*0cc8*/ 	.word	0x000274c0


	//   ....[141]....
        /*0ccc*/ 	.word	0x00027560


	//   ....[142]....
        /*0cd0*/ 	.word	0x000275f0


	//   ....[143]....
        /*0cd4*/ 	.word	0x00027720


	//----- nvinfo : EIATTR_REG_RECONFIG
	.align		4
.L_1467:
        /*0cd8*/ 	.byte	0x01, 0x54
	.zero		2


	//----- nvinfo : EIATTR_SYSCALL_OFFSETS
	.align		4
        /*0cdc*/ 	.byte	0x04, 0x46
        /*0cde*/ 	.short	(.L_1469 - .L_1468)


	//   ....[0]....
.L_1468:
        /*0ce0*/ 	.word	0x00001d60


	//   ....[1]....
        /*0ce4*/ 	.word	0x00001eb0


	//   ....[2]....
        /*0ce8*/ 	.word	0x00007490


	//   ....[3]....
        /*0cec*/ 	.word	0x000077d0


	//   ....[4]....
        /*0cf0*/ 	.word	0x000202d0


	//   ....[5]....
        /*0cf4*/ 	.word	0x00020420


	//   ....[6]....
        /*0cf8*/ 	.word	0x00020520


	//   ....[7]....
        /*0cfc*/ 	.word	0x00020e10


	//----- nvinfo : EIATTR_MBARRIER_INSTR_OFFSETS
	.align		4
.L_1469:
        /*0d00*/ 	.byte	0x04, 0x39
        /*0d02*/ 	.short	(.L_1471 - .L_1470)


	//   ....[0]....
.L_1470:
        /*0d04*/ 	.word	0x000002d0
        /*0d08*/ 	.word	0x000000ff
        /*0d0c*/ 	.word	0x00031c00
        /*0d10*/ 	.short	0x0100
        /*0d12*/ 	.byte	0x08
	.zero		1


	//   ....[1]....
        /*0d14*/ 	.word	0x000002e0
        /*0d18*/ 	.word	0x000000ff
        /*0d1c*/ 	.word	0x00031c20
        /*0d20*/ 	.short	0x0100
        /*0d22*/ 	.byte	0x08
	.zero		1


	//   ....[2]....
        /*0d24*/ 	.word	0x000003d0
        /*0d28*/ 	.word	0x000000ff
        /*0d2c*/ 	.word	0x00031c30
        /*0d30*/ 	.short	0x0100
        /*0d32*/ 	.byte	0x08
	.zero		1


	//   ....[3]....
        /*0d34*/ 	.word	0x000003e0
        /*0d38*/ 	.word	0x000000ff
        /*0d3c*/ 	.word	0x00031c40
        /*0d40*/ 	.short	0x0100
        /*0d42*/ 	.byte	0x08
	.zero		1


	//   ....[4]....
        /*0d44*/ 	.word	0x000003f0
        /*0d48*/ 	.word	0x000000ff
        /*0d4c*/ 	.word	0x00031c38
        /*0d50*/ 	.short	0x0100
        /*0d52*/ 	.byte	0x08
	.zero		1


	//   ....[5]....
        /*0d54*/ 	.word	0x00000400
        /*0d58*/ 	.word	0x000000ff
        /*0d5c*/ 	.word	0x00031c48
        /*0d60*/ 	.short	0x0100
        /*0d62*/ 	.byte	0x08
	.zero		1


	//   ....[6]....
        /*0d64*/ 	.word	0x00000530
        /*0d68*/ 	.word	0x000000ff
        /*0d6c*/ 	.word	0x00031c50
        /*0d70*/ 	.short	0x0100
        /*0d72*/ 	.byte	0x08
	.zero		1


	//   ....[7]....
        /*0d74*/ 	.word	0x00000540
        /*0d78*/ 	.word	0x000000ff
        /*0d7c*/ 	.word	0x00031c60
        /*0d80*/ 	.short	0x0100
        /*0d82*/ 	.byte	0x08
	.zero		1


	//   ....[8]....
        /*0d84*/ 	.word	0x00000550
        /*0d88*/ 	.word	0x000000ff
        /*0d8c*/ 	.word	0x00031c58
        /*0d90*/ 	.short	0x0100
        /*0d92*/ 	.byte	0x08
	.zero		1


	//   ....[9]....
        /*0d94*/ 	.word	0x00000560
        /*0d98*/ 	.word	0x000000ff
        /*0d9c*/ 	.word	0x00031c68
        /*0da0*/ 	.short	0x0100
        /*0da2*/ 	.byte	0x08
	.zero		1


	//   ....[10]....
        /*0da4*/ 	.word	0x00000650
        /*0da8*/ 	.word	0x000000ff
        /*0dac*/ 	.word	0x00031c70
        /*0db0*/ 	.short	0x0100
        /*0db2*/ 	.byte	0x06
	.zero		1


	//   ....[11]....
        /*0db4*/ 	.word	0x00000660
        /*0db8*/ 	.word	0x000000ff
        /*0dbc*/ 	.word	0x00031c80
        /*0dc0*/ 	.short	0x0100
        /*0dc2*/ 	.byte	0x06
	.zero		1


	//   ....[12]....
        /*0dc4*/ 	.word	0x00000670
        /*0dc8*/ 	.word	0x000000ff
        /*0dcc*/ 	.word	0x00031c78
        /*0dd0*/ 	.short	0x0100
        /*0dd2*/ 	.byte	0x06
	.zero		1


	//   ....[13]....
        /*0dd4*/ 	.word	0x00000680
        /*0dd8*/ 	.word	0x000000ff
        /*0ddc*/ 	.word	0x00031c88
        /*0de0*/ 	.short	0x0100
        /*0de2*/ 	.byte	0x06
	.zero		1


	//   ....[14]....
        /*0de4*/ 	.word	0x000007b0
        /*0de8*/ 	.word	0x000000ff
        /*0dec*/ 	.word	0x00031c90
        /*0df0*/ 	.short	0x0100
        /*0df2*/ 	.byte	0x08
	.zero		1


	//   ....[15]....
        /*0df4*/ 	.word	0x000007c0
        /*0df8*/ 	.word	0x000000ff
        /*0dfc*/ 	.word	0x00031ca0
        /*0e00*/ 	.short	0x0100
        /*0e02*/ 	.byte	0x08
	.zero		1


	//   ....[16]....
        /*0e04*/ 	.word	0x000007d0
        /*0e08*/ 	.word	0x000000ff
        /*0e0c*/ 	.word	0x00031c98
        /*0e10*/ 	.short	0x0100
        /*0e12*/ 	.byte	0x08
	.zero		1


	//   ....[17]....
        /*0e14*/ 	.word	0x000007e0
        /*0e18*/ 	.word	0x000000ff
        /*0e1c*/ 	.word	0x00031ca8
        /*0e20*/ 	.short	0x0100
        /*0e22*/ 	.byte	0x08
	.zero		1


	//   ....[18]....
        /*0e24*/ 	.word	0x00000910
        /*0e28*/ 	.word	0x000000ff
        /*0e2c*/ 	.word	0x00031cb0
        /*0e30*/ 	.short	0x0100
        /*0e32*/ 	.byte	0x08
	.zero		1


	//   ....[19]....
        /*0e34*/ 	.word	0x00000920
        /*0e38*/ 	.word	0x000000ff
        /*0e3c*/ 	.word	0x00031cc0
        /*0e40*/ 	.short	0x0100
        /*0e42*/ 	.byte	0x08
	.zero		1


	//   ....[20]....
        /*0e44*/ 	.word	0x00000930
        /*0e48*/ 	.word	0x000000ff
        /*0e4c*/ 	.word	0x00031cb8
        /*0e50*/ 	.short	0x0100
        /*0e52*/ 	.byte	0x08
	.zero		1


	//   ....[21]....
        /*0e54*/ 	.word	0x00000940
        /*0e58*/ 	.word	0x000000ff
        /*0e5c*/ 	.word	0x00031cc8
        /*0e60*/ 	.short	0x0100
        /*0e62*/ 	.byte	0x08
	.zero		1


	//   ....[22]....
        /*0e64*/ 	.word	0x000033b0
        /*0e68*/ 	.word	0x00000019
        /*0e6c*/ 	.word	0x00031c90
        /*0e70*/ 	.short	0x010a
        /*0e72*/ 	.byte	0x3f
	.zero		1


	//   ....[23]....
        /*0e74*/ 	.word	0x00004e40
        /*0e78*/ 	.word	0x00000019
        /*0e7c*/ 	.word	0x00031c90
        /*0e80*/ 	.short	0x010a
        /*0e82*/ 	.byte	0x3f
	.zero		1


	//   ....[24]....
        /*0e84*/ 	.word	0x00006890
        /*0e88*/ 	.word	0x00000019
        /*0e8c*/ 	.word	0x00031c90
        /*0e90*/ 	.short	0x010a
        /*0e92*/ 	.byte	0x3f
	.zero		1


	//   ....[25]....
        /*0e94*/ 	.word	0x00006b00
        /*0e98*/ 	.word	0x00000024
        /*0e9c*/ 	.word	0x00000000
        /*0ea0*/ 	.short	0x0101
        /*0ea2*/ 	.byte	0x3f
	.zero		1


	//   ....[26]....
        /*0ea4*/ 	.word	0x00006b40
        /*0ea8*/ 	.word	0x00000019
        /*0eac*/ 	.word	0x00031cb0
        /*0eb0*/ 	.short	0x010a
        /*0eb2*/ 	.byte	0x3f
	.zero		1


	//   ....[27]....
        /*0eb4*/ 	.word	0x00006e90
        /*0eb8*/ 	.word	0x00000019
        /*0ebc*/ 	.word	0x00000000
        /*0ec0*/ 	.short	0x0101
        /*0ec2*/ 	.byte	0x3f
	.zero		1


	//   ....[28]....
        /*0ec4*/ 	.word	0x00007530
        /*0ec8*/ 	.word	0x00000010
        /*0ecc*/ 	.word	0x00031c00
        /*0ed0*/ 	.short	0x010a
        /*0ed2*/ 	.byte	0x3f
	.zero		1


	//   ....[29]....
        /*0ed4*/ 	.word	0x00007580
        /*0ed8*/ 	.word	0x00000010
        /*0edc*/ 	.word	0x00031c00
        /*0ee0*/ 	.short	0x010a
        /*0ee2*/ 	.byte	0x3f
	.zero		1


	//   ....[30]....
        /*0ee4*/ 	.word	0x000081a0
        /*0ee8*/ 	.word	0x00000010
        /*0eec*/ 	.word	0x00031c00
        /*0ef0*/ 	.short	0x010a
        /*0ef2*/ 	.byte	0x3f
	.zero		1


	//   ....[31]....
        /*0ef4*/ 	.word	0x00009cf0
        /*0ef8*/ 	.word	0x00000010
        /*0efc*/ 	.word	0x00031c00
        /*0f00*/ 	.short	0x010a
        /*0f02*/ 	.byte	0x3f
	.zero		1


	//   ....[32]....
        /*0f04*/ 	.word	0x0000b3b0
        /*0f08*/ 	.word	0x00000000
        /*0f0c*/ 	.word	0x00031c30
        /*0f10*/ 	.short	0x010a
        /*0f12*/ 	.byte	0x3f
	.zero		1


	//   ....[33]....
        /*0f14*/ 	.word	0x0000b420
        /*0f18*/ 	.word	0x00000000
        /*0f1c*/ 	.word	0x00031c30
        /*0f20*/ 	.short	0x010a
        /*0f22*/ 	.byte	0x3f
	.zero		1


	//   ....[34]....
        /*0f24*/ 	.word	0x0000f350
        /*0f28*/ 	.word	0x00000018
        /*0f2c*/ 	.word	0x00000000
        /*0f30*/ 	.short	0x0101
        /*0f32*/ 	.byte	0x3f
	.zero		1


	//   ....[35]....
        /*0f34*/ 	.word	0x00010190
        /*0f38*/ 	.word	0x00000017
        /*0f3c*/ 	.word	0x00031c30
        /*0f40*/ 	.short	0x010a
        /*0f42*/ 	.byte	0x3f
	.zero		1


	//   ....[36]....
        /*0f44*/ 	.word	0x000101e0
        /*0f48*/ 	.word	0x00000017
        /*0f4c*/ 	.word	0x00031c30
        /*0f50*/ 	.short	0x010a
        /*0f52*/ 	.byte	0x3f
	.zero		1


	//   ....[37]....
        /*0f54*/ 	.word	0x00012460
        /*0f58*/ 	.word	0x00000017
        /*0f5c*/ 	.word	0x00031c50
        /*0f60*/ 	.short	0x010a
        /*0f62*/ 	.byte	0x3f
	.zero		1


	//   ....[38]....
        /*0f64*/ 	.word	0x000124b0
        /*0f68*/ 	.word	0x00000017
        /*0f6c*/ 	.word	0x00031c50
        /*0f70*/ 	.short	0x010a
        /*0f72*/ 	.byte	0x3f
	.zero		1


	//   ....[39]....
        /*0f74*/ 	.word	0x00014ea0
        /*0f78*/ 	.word	0x0000006f
        /*0f7c*/ 	.word	0x00000000
        /*0f80*/ 	.short	0x0101
        /*0f82*/ 	.byte	0x3f
	.zero		1


	//   ....[40]....
        /*0f84*/ 	.word	0x00014ee0
        /*0f88*/ 	.word	0x0000006e
        /*0f8c*/ 	.word	0x00000000
        /*0f90*/ 	.short	0x0101
        /*0f92*/ 	.byte	0x3f
	.zero		1


	//   ....[41]....
        /*0f94*/ 	.word	0x00015bd0
        /*0f98*/ 	.word	0x00000015
        /*0f9c*/ 	.word	0x00031c30
        /*0fa0*/ 	.short	0x010a
        /*0fa2*/ 	.byte	0x3f
	.zero		1


	//   ....[42]....
        /*0fa4*/ 	.word	0x00015c20
        /*0fa8*/ 	.word	0x00000015
        /*0fac*/ 	.word	0x00031c30
        /*0fb0*/ 	.short	0x010a
        /*0fb2*/ 	.byte	0x3f
	.zero		1


	//   ....[43]....
        /*0fb4*/ 	.word	0x00017ea0
        /*0fb8*/ 	.word	0x00000015
        /*0fbc*/ 	.word	0x00031c50
        /*0fc0*/ 	.short	0x010a
        /*0fc2*/ 	.byte	0x3f
	.zero		1


	//   ....[44]....
        /*0fc4*/ 	.word	0x00017ef0
        /*0fc8*/ 	.word	0x00000015
        /*0fcc*/ 	.word	0x00031c50
        /*0fd0*/ 	.short	0x010a
        /*0fd2*/ 	.byte	0x3f
	.zero		1


	//   ....[45]....
        /*0fd4*/ 	.word	0x00019af0
        /*0fd8*/ 	.word	0x0000006e
        /*0fdc*/ 	.word	0x00000000
        /*0fe0*/ 	.short	0x0101
        /*0fe2*/ 	.byte	0x3f
	.zero		1


	//   ....[46]....
        /*0fe4*/ 	.word	0x00019b00
        /*0fe8*/ 	.word	0x0000006c
        /*0fec*/ 	.word	0x00000000
        /*0ff0*/ 	.short	0x0101
        /*0ff2*/ 	.byte	0x3f
	.zero		1


	//   ....[47]....
        /*0ff4*/ 	.word	0x0001aac0
        /*0ff8*/ 	.word	0x00000009
        /*0ffc*/ 	.word	0x00031c50
        /*1000*/ 	.short	0x010a
        /*1002*/ 	.byte	0x3f
	.zero		1


	//   ....[48]....
        /*1004*/ 	.word	0x0001ab70
        /*1008*/ 	.word	0x00000009
        /*100c*/ 	.word	0x00031c50
        /*1010*/ 	.short	0x010a
        /*1012*/ 	.byte	0x3f
	.zero		1


	//   ....[49]....
        /*1014*/ 	.word	0x0001b3f0
        /*1018*/ 	.word	0x00000009
        /*101c*/ 	.word	0x00000000
        /*1020*/ 	.short	0x0101
        /*1022*/ 	.byte	0x3f
	.zero		1


	//   ....[50]....
        /*1024*/ 	.word	0x0001c7e0
        /*1028*/ 	.word	0x00000000
        /*102c*/ 	.word	0x00000000
        /*1030*/ 	.short	0x0101
        /*1032*/ 	.byte	0x3f
	.zero		1


	//   ....[51]....
        /*1034*/ 	.word	0x0001ec60
        /*1038*/ 	.word	0x00000016
        /*103c*/ 	.word	0x00031c20
        /*1040*/ 	.short	0x010a
        /*1042*/ 	.byte	0x3f
	.zero		1


	//   ....[52]....
        /*1044*/ 	.word	0x0001ed20
        /*1048*/ 	.word	0x00000009
        /*104c*/ 	.word	0x00031ca0
        /*1050*/ 	.short	0x010a
        /*1052*/ 	.byte	0x3f
	.zero		1


	//   ....[53]....
        /*1054*/ 	.word	0x0001f140
        /*1058*/ 	.word	0x00000009
        /*105c*/ 	.word	0x00031cc0
        /*1060*/ 	.short	0x010a
        /*1062*/ 	.byte	0x3f
	.zero		1


	//   ....[54]....
        /*1064*/ 	.word	0x0001f690
        /*1068*/ 	.word	0x00000008
        /*106c*/ 	.word	0x00031ca0
        /*1070*/ 	.short	0x010a
        /*1072*/ 	.byte	0x3f
	.zero		1


	//   ....[55]....
        /*1074*/ 	.word	0x0001faa0
        /*1078*/ 	.word	0x00000008
        /*107c*/ 	.word	0x00031cc0
        /*1080*/ 	.short	0x010a
        /*1082*/ 	.byte	0x3f
	.zero		1


	//   ....[56]....
        /*1084*/ 	.word	0x000208c0
        /*1088*/ 	.word	0x00000000
        /*108c*/ 	.word	0x00031c40
        /*1090*/ 	.short	0x010a
        /*1092*/ 	.byte	0x3f
	.zero		1


	//   ....[57]....
        /*1094*/ 	.word	0x00021820
        /*1098*/ 	.word	0x00000016
        /*109c*/ 	.word	0x00031c00
        /*10a0*/ 	.short	0x0107
        /*10a2*/ 	.byte	0x3f
	.zero		1


	//   ....[58]....
        /*10a4*/ 	.word	0x00021920
        /*10a8*/ 	.word	0x00000016
        /*10ac*/ 	.word	0x00031c00
        /*10b0*/ 	.short	0x0101
        /*10b2*/ 	.byte	0x3f
	.zero		1


	//   ....[59]....
        /*10b4*/ 	.word	0x00021940
        /*10b8*/ 	.word	0x00000016
        /*10bc*/ 	.word	0x00031c20
        /*10c0*/ 	.short	0x010a
        /*10c2*/ 	.byte	0x3f
	.zero		1


	//   ....[60]....
        /*10c4*/ 	.word	0x00021c60
        /*10c8*/ 	.word	0x00000003
        /*10cc*/ 	.word	0x00031c40
        /*10d0*/ 	.short	0x010a
        /*10d2*/ 	.byte	0x3f
	.zero		1


	//   ....[61]....
        /*10d4*/ 	.word	0x000220d0
        /*10d8*/ 	.word	0x00000002
        /*10dc*/ 	.word	0x00031c60
        /*10e0*/ 	.short	0x010a
        /*10e2*/ 	.byte	0x3f
	.zero		1


	//   ....[62]....
        /*10e4*/ 	.word	0x00022820
        /*10e8*/ 	.word	0x00000005
        /*10ec*/ 	.word	0x00031c40
        /*10f0*/ 	.short	0x010a
        /*10f2*/ 	.byte	0x3f
	.zero		1


	//   ....[63]....
        /*10f4*/ 	.word	0x00022c90
        /*10f8*/ 	.word	0x00000003
        /*10fc*/ 	.word	0x00031c60
        /*1100*/ 	.short	0x010a
        /*1102*/ 	.byte	0x3f
	.zero		1


	//   ....[64]....
        /*1104*/ 	.word	0x00023350
        /*1108*/ 	.word	0x00000005
        /*110c*/ 	.word	0x00031c40
        /*1110*/ 	.short	0x010a
        /*1112*/ 	.byte	0x3f
	.zero		1


	//   ....[65]....
        /*1114*/ 	.word	0x000237c0
        /*1118*/ 	.word	0x00000003
        /*111c*/ 	.word	0x00031c60
        /*1120*/ 	.short	0x010a
        /*1122*/ 	.byte	0x3f
	.zero		1


	//   ....[66]....
        /*1124*/ 	.word	0x00023e20
        /*1128*/ 	.word	0x00000003
        /*112c*/ 	.word	0x00031c60
        /*1130*/ 	.short	0x010a
        /*1132*/ 	.byte	0x3f
	.zero		1


	//   ....[67]....
        /*1134*/ 	.word	0x00024fd0
        /*1138*/ 	.word	0x00000009
        /*113c*/ 	.word	0x00031c20
        /*1140*/ 	.short	0x010a
        /*1142*/ 	.byte	0x3f
	.zero		1


	//   ....[68]....
        /*1144*/ 	.word	0x00025180
        /*1148*/ 	.word	0x00000006
        /*114c*/ 	.word	0x00000000
        /*1150*/ 	.short	0x010a
        /*1152*/ 	.byte	0x3f
	.zero		1


	//   ....[69]....
        /*1154*/ 	.word	0x000251f0
        /*1158*/ 	.word	0x00000007
        /*115c*/ 	.word	0x00000000
        /*1160*/ 	.short	0x010a
        /*1162*/ 	.byte	0x3f
	.zero		1


	//   ....[70]....
        /*1164*/ 	.word	0x00025250
        /*1168*/ 	.word	0x00000004
        /*116c*/ 	.word	0x00000000
        /*1170*/ 	.short	0x010a
        /*1172*/ 	.byte	0x3f
	.zero		1


	//   ....[71]....
        /*1174*/ 	.word	0x00025280
        /*1178*/ 	.word	0x00000005
        /*117c*/ 	.word	0x00000000
        /*1180*/ 	.short	0x010a
        /*1182*/ 	.byte	0x3f
	.zero		1


	//   ....[72]....
        /*1184*/ 	.word	0x000252e0
        /*1188*/ 	.word	0x00000019
        /*118c*/ 	.word	0x00031c90
        /*1190*/ 	.short	0x010a
        /*1192*/ 	.byte	0x3f
	.zero		1


	//   ....[73]....
        /*1194*/ 	.word	0x00025330
        /*1198*/ 	.word	0x00000019
        /*119c*/ 	.word	0x00031c90
        /*11a0*/ 	.short	0x010a
        /*11a2*/ 	.byte	0x3f
	.zero		1


	//   ....[74]....
        /*11a4*/ 	.word	0x00025380
        /*11a8*/ 	.word	0x00000019
        /*11ac*/ 	.word	0x00031c90
        /*11b0*/ 	.short	0x010a
        /*11b2*/ 	.byte	0x3f
	.zero		1


	//   ....[75]....
        /*11b4*/ 	.word	0x000253d0
        /*11b8*/ 	.word	0x00000019
        /*11bc*/ 	.word	0x00031cb0
        /*11c0*/ 	.short	0x010a
        /*11c2*/ 	.byte	0x3f
	.zero		1


	//   ....[76]....
        /*11c4*/ 	.word	0x000256d0
        /*11c8*/ 	.word	0x00000010
        /*11cc*/ 	.word	0x00031c00
        /*11d0*/ 	.short	0x010a
        /*11d2*/ 	.byte	0x3f
	.zero		1


	//   ....[77]....
        /*11d4*/ 	.word	0x000258f0
        /*11d8*/ 	.word	0x00000010
        /*11dc*/ 	.word	0x00031c00
        /*11e0*/ 	.short	0x010a
        /*11e2*/ 	.byte	0x3f
	.zero		1


	//   ....[78]....
        /*11e4*/ 	.word	0x00025940
        /*11e8*/ 	.word	0x00000000
        /*11ec*/ 	.word	0x00031c30
        /*11f0*/ 	.short	0x010a
        /*11f2*/ 	.byte	0x3f
	.zero		1


	//   ....[79]....
        /*11f4*/ 	.word	0x00025990
        /*11f8*/ 	.word	0x00000017
        /*11fc*/ 	.word	0x00031c30
        /*1200*/ 	.short	0x010a
        /*1202*/ 	.byte	0x3f
	.zero		1


	//   ....[80]....
        /*1204*/ 	.word	0x000259e0
        /*1208*/ 	.word	0x00000017
        /*120c*/ 	.word	0x00031c50
        /*1210*/ 	.short	0x010a
        /*1212*/ 	.byte	0x3f
	.zero		1


	//   ....[81]....
        /*1214*/ 	.word	0x00025a30
        /*1218*/ 	.word	0x00000015
        /*121c*/ 	.word	0x00031c30
        /*1220*/ 	.short	0x010a
        /*1222*/ 	.byte	0x3f
	.zero		1


	//   ....[82]....
        /*1224*/ 	.word	0x00025a80
        /*1228*/ 	.word	0x00000015
        /*122c*/ 	.word	0x00031c50
        /*1230*/ 	.short	0x010a
        /*1232*/ 	.byte	0x3f
	.zero		1


	//   ....[83]....
        /*1234*/ 	.word	0x00025ad0
        /*1238*/ 	.word	0x00000009
        /*123c*/ 	.word	0x00031c50
        /*1240*/ 	.short	0x010a
        /*1242*/ 	.byte	0x3f
	.zero		1


	//   ....[84]....
        /*1244*/ 	.word	0x00025e70
        /*1248*/ 	.word	0x00000016
        /*124c*/ 	.word	0x00031c20
        /*1250*/ 	.short	0x010a
        /*1252*/ 	.byte	0x3f
	.zero		1


	//   ....[85]....
        /*1254*/ 	.word	0x00025ec0
        /*1258*/ 	.word	0x00000009
        /*125c*/ 	.word	0x00031ca0
        /*1260*/ 	.short	0x010a
        /*1262*/ 	.byte	0x3f
	.zero		1


	//   ....[86]....
        /*1264*/ 	.word	0x00025f10
        /*1268*/ 	.word	0x00000009
        /*126c*/ 	.word	0x00031cc0
        /*1270*/ 	.short	0x010a
        /*1272*/ 	.byte	0x3f
	.zero		1


	//   ....[87]....
        /*1274*/ 	.word	0x00025f60
        /*1278*/ 	.word	0x00000008
        /*127c*/ 	.word	0x00031ca0
        /*1280*/ 	.short	0x010a
        /*1282*/ 	.byte	0x3f
	.zero		1


	//   ....[88]....
        /*1284*/ 	.word	0x00025fb0
        /*1288*/ 	.word	0x00000008
        /*128c*/ 	.word	0x00031cc0
        /*1290*/ 	.short	0x010a
        /*1292*/ 	.byte	0x3f
	.zero		1


	//   ....[89]....
        /*1294*/ 	.word	0x00026150
        /*1298*/ 	.word	0x00000000
        /*129c*/ 	.word	0x00031c40
        /*12a0*/ 	.short	0x010a
        /*12a2*/ 	.byte	0x3f
	.zero		1


	//   ....[90]....
        /*12a4*/ 	.word	0x00026a50
        /*12a8*/ 	.word	0x00000016
        /*12ac*/ 	.word	0x00031c20
        /*12b0*/ 	.short	0x010a
        /*12b2*/ 	.byte	0x3f
	.zero		1


	//   ....[91]....
        /*12b4*/ 	.word	0x00026aa0
        /*12b8*/ 	.word	0x00000003
        /*12bc*/ 	.word	0x00031c40
        /*12c0*/ 	.short	0x010a
        /*12c2*/ 	.byte	0x3f
	.zero		1


	//   ....[92]....
        /*12c4*/ 	.word	0x00026af0
        /*12c8*/ 	.word	0x00000002
        /*12cc*/ 	.word	0x00031c60
        /*12d0*/ 	.short	0x010a
        /*12d2*/ 	.byte	0x3f
	.zero		1


	//   ....[93]....
        /*12d4*/ 	.word	0x00026b40
        /*12d8*/ 	.word	0x00000005
        /*12dc*/ 	.word	0x00031c40
        /*12e0*/ 	.short	0x010a
        /*12e2*/ 	.byte	0x3f
	.zero		1


	//   ....[94]....
        /*12e4*/ 	.word	0x00026b90
        /*12e8*/ 	.word	0x00000003
        /*12ec*/ 	.word	0x00031c60
        /*12f0*/ 	.short	0x010a
        /*12f2*/ 	.byte	0x3f
	.zero		1


	//   ....[95]....
        /*12f4*/ 	.word	0x00026be0
        /*12f8*/ 	.word	0x00000005
        /*12fc*/ 	.word	0x00031c40
        /*1300*/ 	.short	0x010a
        /*1302*/ 	.byte	0x3f
	.zero		1


	//   ....[96]....
        /*1304*/ 	.word	0x00026c30
        /*1308*/ 	.word	0x00000003
        /*130c*/ 	.word	0x00031c60
        /*1310*/ 	.short	0x010a
        /*1312*/ 	.byte	0x3f
	.zero		1


	//   ....[97]....
        /*1314*/ 	.word	0x00026c80
        /*1318*/ 	.word	0x00000003
        /*131c*/ 	.word	0x00031c60
        /*1320*/ 	.short	0x010a
        /*1322*/ 	.byte	0x3f
	.zero		1


	//   ....[98]....
        /*1324*/ 	.word	0x00027640
        /*1328*/ 	.word	0x00000009
        /*132c*/ 	.word	0x00031c20
        /*1330*/ 	.short	0x010a
        /*1332*/ 	.byte	0x3f
	.zero		1


	//   ....[99]....
        /*1334*/ 	.word	0x000277e0
        /*1338*/ 	.word	0x00000006
        /*133c*/ 	.word	0x00000000
        /*1340*/ 	.short	0x010a
        /*1342*/ 	.byte	0x3f
	.zero		1


	//   ....[100]....
        /*1344*/ 	.word	0x00027830
        /*1348*/ 	.word	0x00000007
        /*134c*/ 	.word	0x00000000
        /*1350*/ 	.short	0x010a
        /*1352*/ 	.byte	0x3f
	.zero		1


	//   ....[101]....
        /*1354*/ 	.word	0x00027880
        /*1358*/ 	.word	0x00000004
        /*135c*/ 	.word	0x00000000
        /*1360*/ 	.short	0x010a
        /*1362*/ 	.byte	0x3f
	.zero		1


	//----- nvinfo : EIATTR_NUM_MBARRIERS
	.align		4
.L_1471:
        /*1364*/ 	.byte	0x03, 0x38
        /*1366*/ 	.short	0x0016


	//----- nvinfo : EIATTR_EXIT_INSTR_OFFSETS
	.align		4
        /*1368*/ 	.byte	0x04, 0x1c
        /*136a*/ 	.short	(.L_1473 - .L_1472)


	//   ....[0]....
.L_1472:
        /*136c*/ 	.word	0x000252d0


	//----- nvinfo : EIATTR_MAX_THREADS
	.align		4
.L_1473:
        /*1370*/ 	.byte	0x04, 0x05
        /*1372*/ 	.short	(.L_1475 - .L_1474)
.L_1474:
        /*1374*/ 	.word	0x00000200
        /*1378*/ 	.word	0x00000001
        /*137c*/ 	.word	0x00000001


	//----- nvinfo : EIATTR_CRS_STACK_SIZE
	.align		4
.L_1475:
        /*1380*/ 	.byte	0x04, 0x1e
        /*1382*/ 	.short	(.L_1477 - .L_1476)
.L_1476:
        /*1384*/ 	.word	0x00000000


	//----- nvinfo : EIATTR_CBANK_PARAM_SIZE
	.align		4
.L_1477:
        /*1388*/ 	.byte	0x03, 0x19
        /*138a*/ 	.short	0x0af0


	//----- nvinfo : EIATTR_PARAM_CBANK
	.align		4
        /*138c*/ 	.byte	0x04, 0x0a
        /*138e*/ 	.short	(.L_1479 - .L_1478)
	.align		4
.L_1478:
        /*1390*/ 	.word	index@(.nv.constant0._ZN7cutlass13device_kernelIN5flash11enable_sm90INS1_16FlashAttnFwdSm90INS1_25CollectiveMainloopFwdSm90ILi2EN4cute5tupleIJNS5_1CILi1EEES8_S8_EEENS6_IJNS7_ILi192EEENS7_ILi144EEENS7_ILi96EEEEEELi96ENS_6half_tEfNS_4arch4Sm90ELb1ELb0ELb1ELb1ELb0ELb1ELb0ELb0ELb1ELb1ELb0ELb0EEENS1_21CollectiveEpilogueFwdINS6_IJSA_SC_SB_EEES9_SE_SG_Li384ELb1ELb1ELb0ELb0EEENS1_36VarlenDynamicPersistentTileSchedulerILi192ELi144ELi384ELi128ELb0ELb1ELb1ELb1ELb1ELb1EEEEEEEEEvNT_6ParamsE)
        /*1394*/ 	.short	0x0210
        /*1396*/ 	.short	0x0af0


	//----- nvinfo : EIATTR_SW_WAR
	.align		4
.L_1479:
        /*1398*/ 	.byte	0x04, 0x36
        /*139a*/ 	.short	(.L_1481 - .L_1480)
.L_1480:
        /*139c*/ 	.word	0x00000008
.L_1481:


//--------------------- .nv.info._ZN7cutlass13device_kernelIN5flash11enable_sm90INS1_16FlashAttnFwdSm90INS1_25CollectiveMainloopFwdSm90ILi2EN4cute5tupleIJNS5_1CILi1EEES8_S8_EEENS6_IJNS7_ILi192EEESA_NS7_ILi64EEEEEELi64ENS_6half_tEfNS_4arch4Sm90ELb0ELb0ELb1ELb0ELb0ELb0ELb0ELb0ELb1ELb1ELb0ELb0EEENS1_21CollectiveEpilogueFwdINS6_IJSA_SB_SA_EEES9_SD_SF_Li384ELb0ELb1ELb0ELb0EEENS1_29StaticPersistentTileSchedulerILb0EEEEEEEEEvNT_6ParamsE --------------------------
	.section	.nv.info._ZN7cutlass13device_kernelIN5flash11enable_sm90INS1_16FlashAttnFwdSm90INS1_25CollectiveMainloopFwdSm90ILi2EN4cute5tupleIJNS5_1CILi1EEES8_S8_EEENS6_IJNS7_ILi192EEESA_NS7_ILi64EEEEEELi64ENS_6half_tEfNS_4arch4Sm90ELb0ELb0ELb1ELb0ELb0ELb0ELb0ELb0ELb1ELb1ELb0ELb0EEENS1_21CollectiveEpilogueFwdINS6_IJSA_SB_SA_EEES9_SD_SF_Li384ELb0ELb1ELb0ELb0EEENS1_29StaticPersistentTileSchedulerILb0EEEEEEEEEvNT_6ParamsE,"",@"SHT_CUDA_INFO"
	.sectionflags	@""
	.align	4


	//----- nvinfo : EIATTR_CUDA_API_VERSION
	.align		4
        /*0000*/ 	.byte	0x04, 0x37
        /*0002*/ 	.short	(.L_1483 - .L_1482)
.L_1482:
        /*0004*/ 	.word	0x00000082


	//----- nvinfo : EIATTR_KPARAM_INFO
	.align		4
.L_1483:
        /*0008*/ 	.byte	0x04, 0x17
        /*000a*/ 	.short	(.L_1485 - .L_1484)
.L_1484:
        /*000c*/ 	.word	0x00000000
        /*0010*/ 	.short	0x0000
        /*0012*/ 	.short	0x0070
        /*0014*/ 	.byte	0x00, 0xf0, 0x01, 0x28


	//----- nvinfo : EIATTR_SPARSE_MMA_MASK
	.align		4
.L_1485:
        /*0018*/ 	.byte	0x03, 0x50
        /*001a*/ 	.short	0x0000


	//----- nvinfo : EIATTR_MAXREG_COUNT
	.align		4
        /*001c*/ 	.byte	0x03, 0x1b
        /*001e*/ 	.short	0x0080


	//----- nvinfo : EIATTR_NUM_BARRIERS
	.align		4
        /*0020*/ 	.byte	0x02, 0x4c
        /*0022*/ 	.byte	0x10
	.zero		1


	//----- nvinfo : EIATTR_EXTERNS
	.align		4
        /*0024*/ 	.byte	0x04, 0x0f
        /*0026*/ 	.short	(.L_1487 - .L_1486)


	//   ....[0]....
	.align		4
.L_1486:
        /*0028*/ 	.word	index@(__assertfail)


	//----- nvinfo : EIATTR_ANNOTATIONS
	.align		4
.L_1487:
        /*002c*/ 	.byte	0x04, 0x55
        /*002e*/ 	.short	(.L_1489 - .L_1488)


	//   ....[0]....
.L_1488:
        /* <DEDUP_REMOVED lines=20> */


	//----- nvinfo : EIATTR_MERCURY_ISA_VERSION
	.align		4
.L_1489:
        /*0158*/ 	.byte	0x03, 0x5f
        /*015a*/ 	.short	0x0101


	//----- nvinfo : EIATTR_INT_WARP_WIDE_INSTR_OFFSETS
	.align		4
        /*015c*/ 	.byte	0x04, 0x31
        /*015e*/ 	.short	(.L_1491 - .L_1490)


	//   ....[0]....
.L_1490:
        /*0160*/ 	.word	0x00000130


	//   ....[1]....
        /*0164*/ 	.word	0x00000170


	//   ....[2]....
        /*0168*/ 	.word	0x000001e0


	//----- nvinfo : EIATTR_COOP_GROUP_MASK_REGIDS
	.align		4
.L_1491:
        /*016c*/ 	.byte	0x04, 0x29
        /*016e*/ 	.short	(.L_1493 - .L_1492)


	//   ....[0]....
.L_1492:
        /*0170*/ 	.word	0xffffffff


	//   ....[1]....
        /*0174*/ 	.word	0xffffffff


	//   ....[2]....
        /*0178*/ 	.word	0xffffffff


	//   ....[3]....
        /*017c*/ 	.word	0xffffffff


	//   ....[4]....
        /*0180*/ 	.word	0xffffffff


	//   ....[5]....
        /*0184*/ 	.word	0xffffffff


	//   ....[6]....
        /*0188*/ 	.word	0xffffffff


	//   ....[7]....
        /*018c*/ 	.word	0xffffffff


	//   ....[8]....
        /*0190*/ 	.word	0xffffffff


	//   ....[9]....
        /*0194*/ 	.word	0xffffffff


	//   ....[10]....
        /*0198*/ 	.word	0xffffffff


	//   ....[11]....
        /*019c*/ 	.word	0xffffffff


	//   ....[12]....
        /*01a0*/ 	.word	0xffffffff


	//   ....[13]....
        /*01a4*/ 	.word	0xffffffff


	//   ....[14]....
        /*01a8*/ 	.word	0xffffffff


	//   ....[15]....
        /*01ac*/ 	.word	0xffffffff


	//   ....[16]....
        /*01b0*/ 	.word	0xffffffff


	//   ....[17]....
        /*01b4*/ 	.word	0xffffffff


	//   ....[18]....
        /*01b8*/ 	.word	0xffffffff


	//   ....[19]....
        /*01bc*/ 	.word	0xffffffff


	//   ....[20]....
        /*01c0*/ 	.word	0xffffffff


	//   ....[21]....
        /*01c4*/ 	.word	0xffffffff


	//   ....[22]....
        /*01c8*/ 	.word	0xffffffff


	//   ....[23]....
        /*01cc*/ 	.word	0xffffffff


	//   ....[24]....
        /*01d0*/ 	.word	0xffffffff


	//   ....[25]....
        /*01d4*/ 	.word	0xffffffff


	//   ....[26]....
        /*01d8*/ 	.word	0xffffffff


	//   ....[27]....
        /*01dc*/ 	.word	0xffffffff


	//   ....[28]....
        /*01e0*/ 	.word	0xffffffff


	//   ....[29]....
        /*01e4*/ 	.word	0xffffffff


	//   ....[30]....
        /*01e8*/ 	.word	0xffffffff


	//   ....[31]....
        /*01ec*/ 	.word	0xffffffff


	//   ....[32]....
        /*01f0*/ 	.word	0xffffffff


	//   ....[33]....
        /*01f4*/ 	.word	0xffffffff


	//   ....[34]....
        /*01f8*/ 	.word	0xffffffff


	//   ....[35]....
        /*01fc*/ 	.word	0xffffffff


	//   ....[36]....
        /*0200*/ 	.word	0xffffffff


	//   ....[37]....
        /*0204*/ 	.word	0xffffffff


	//   ....[38]....
        /*0208*/ 	.word	0xffffffff


	//   ....[39]....
        /*020c*/ 	.word	0xffffffff


	//   ....[40]....
        /*0210*/ 	.word	0xffffffff


	//   ....[41]....
        /*0214*/ 	.word	0xffffffff


	//   ....[42]....
        /*0218*/ 	.word	0xffffffff


	//   ....[43]....
        /*021c*/ 	.word	0xffffffff


	//   ....[44]....
        /*0220*/ 	.word	0xffffffff


	//   ....[45]....
        /*0224*/ 	.word	0xffffffff


	//   ....[46]....
        /*0228*/ 	.word	0xffffffff


	//   ....[47]....
        /*022c*/ 	.word	0xffffffff


	//   ....[48]....
        /*0230*/ 	.word	0xffffffff


	//   ....[49]....
        /*0234*/ 	.word	0xffffffff


	//   ....[50]....
        /*0238*/ 	.word	0xffffffff


	//   ....[51]....
        /*023c*/ 	.word	0xffffffff


	//   ....[52]....
        /*0240*/ 	.word	0xffffffff


	//   ....[53]....
        /*0244*/ 	.word	0xffffffff


	//   ....[54]....
        /*0248*/ 	.word	0xffffffff


	//   ....[55]....
        /*024c*/ 	.word	0xffffffff


	//   ....[56]....
        /*0250*/ 	.word	0xffffffff


	//   ....[57]....
        /*0254*/ 	.word	0xffffffff


	//   ....[58]....
        /*0258*/ 	.word	0xffffffff


	//   ....[59]....
        /*025c*/ 	.word	0xffffffff


	//   ....[60]....
        /*0260*/ 	.word	0x0500000f


	//   ....[61]....
        /*0264*/ 	.word	0x0500000f


	//   ....[62]....
        /*0268*/ 	.word	0x0500000f


	//   ....[63]....
        /*026c*/ 	.word	0x0500000f


	//   ....[64]....
        /*0270*/ 	.word	0x0500000f


	//   ....[65]....
        /*0274*/ 	.word	0x0500000f


	//   ....[66]....
        /*0278*/ 	.word	0x0500000f


	//   ....[67]....
        /*027c*/ 	.word	0x0500000f


	//   ....[68]....
        /*0280*/ 	.word	0x0500000f


	//   ....[69]....
        /*0284*/ 	.word	0x0500000f


	//   ....[70]....
        /*0288*/ 	.word	0x0500000f


	//   ....[71]....
        /*028c*/ 	.word	0x0500000f


	//   ....[72]....
        /*0290*/ 	.word	0x0500000f


	//   ....[73]....
        /*0294*/ 	.word	0x0500000f


	//   ....[74]....
        /*0298*/ 	.word	0x0500000f


	//   ....[75]....
        /*029c*/ 	.word	0x0500000f


	//   ....[76]....
        /*02a0*/ 	.word	0x0500000f


	//   ....[77]....
        /*02a4*/ 	.word	0x0500000f


	//   ....[78]....
        /*02a8*/ 	.word	0x0500000f


	//   ....[79]....
        /*02ac*/ 	.word	0x0500000f


	//   ....[80]....
        /*02b0*/ 	.word	0x0500000f


	//   ....[81]....
        /*02b4*/ 	.word	0x0500000f


	//   ....[82]....
        /*02b8*/ 	.word	0x0500000f


	//   ....[83]....
        /*02bc*/ 	.word	0x0500000f


	//   ....[84]....
        /*02c0*/ 	.word	0x0500000f


	//   ....[85]....
        /*02c4*/ 	.word	0x0500000f


	//----- nvinfo : EIATTR_COOP_GROUP_INSTR_OFFSETS
	.align		4
.L_1493:
        /*02c8*/ 	.byte	0x04, 0x28
        /*02ca*/ 	.short	(.L_1495 - .L_1494)


	//   ....[0]....
.L_1494:
        /*02cc*/ 	.word	0x00000070


	//   ....[1]....
        /*02d0*/ 	.word	0x00000140


	//   ....[2]....
        /*02d4*/ 	.word	0x00000190


	//   ....[3]....
        /*02d8*/ 	.word	0x000003c0


	//   ....[4]....
        /*02dc*/ 	.word	0x00000520


	//   ....[5]....
        /*02e0*/ 	.word	0x00000640


	//   ....[6]....
        /*02e4*/ 	.word	0x000007a0


	//   ....[7]....
        /*02e8*/ 	.word	0x000011a0


	//   ....[8]....
        /*02ec*/ 	.word	0x00002e90


	//   ....[9]....
        /*02f0*/ 	.word	0x00002eb0


	//   ....[10]....
        /*02f4*/ 	.word	0x00003400


	//   ....[11]....
        /*02f8*/ 	.word	0x00003430


	//   ....[12]....
        /*02fc*/ 	.word	0x00004b60


	//   ....[13]....
        /*0300*/ 	.word	0x000068e0


	//   ....[14]....
        /*0304*/ 	.word	0x00006970


	//   ....[15]....
        /*0308*/ 	.word	0x00006980


	//   ....[16]....
        /*030c*/ 	.word	0x000069b0


	//   ....[17]....
        /*0310*/ 	.word	0x000082a0


	//   ....[18]....
        /*0314*/ 	.word	0x00008440


	//   ....[19]....
        /*0318*/ 	.word	0x00008460


	//   ....[20]....
        /*031c*/ 	.word	0x00008970


	//   ....[21]....
        /*0320*/ 	.word	0x00008990


	//   ....[22]....
        /*0324*/ 	.word	0x000094a0


	//   ....[23]....
        /*0328*/ 	.word	0x000094d0


	//   ....[24]....
        /*032c*/ 	.word	0x000094f0


	//   ....[25]....
        /*0330*/ 	.word	0x00009520


	//   ....[26]....
        /*0334*/ 	.word	0x00009880


	//   ....[27]....
        /*0338*/ 	.word	0x00009890


	//   ....[28]....
        /*033c*/ 	.word	0x000098a0


	//   ....[29]....
        /*0340*/ 	.word	0x000098b0


	//   ....[30]....
        /*0344*/ 	.word	0x000098c0


	//   ....[31]....
        /*0348*/ 	.word	0x000098d0


	//   ....[32]....
        /*034c*/ 	.word	0x000098e0


	//   ....[33]....
        /*0350*/ 	.word	0x000098f0


	//   ....[34]....
        /*0354*/ 	.word	0x0000a340


	//   ....[35]....
        /*0358*/ 	.word	0x0000adc0


	//   ....[36]....
        /*035c*/ 	.word	0x0000adf0


	//   ....[37]....
        /*0360*/ 	.word	0x0000ae10


	//   ....[38]....
        /*0364*/ 	.word	0x0000ae90


	//   ....[39]....
        /*0368*/ 	.word	0x0000aeb0


	//   ....[40]....
        /*036c*/ 	.word	0x0000af10


	//   ....[41]....
        /*0370*/ 	.word	0x0000af30


	//   ....[42]....
        /*0374*/ 	.word	0x0000af90


	//   ....[43]....
        /*0378*/ 	.word	0x0000afb0


	//   ....[44]....
        /*037c*/ 	.word	0x0000b010


	//   ....[45]....
        /*0380*/ 	.word	0x0000b030


	//   ....[46]....
        /*0384*/ 	.word	0x0000b090


	//   ....[47]....
        /*0388*/ 	.word	0x0000b0b0


	//   ....[48]....
        /*038c*/ 	.word	0x0000b110


	//   ....[49]....
        /*0390*/ 	.word	0x0000b130


	//   ....[50]....
        /*0394*/ 	.word	0x0000b140


	//   ....[51]....
        /*0398*/ 	.word	0x0000b1c0


	//   ....[52]....
        /*039c*/ 	.word	0x0000b1d0


	//   ....[53]....
        /*03a0*/ 	.word	0x0000b1e0


	//   ....[54]....
        /*03a4*/ 	.word	0x0000b250


	//   ....[55]....
        /*03a8*/ 	.word	0x0000b2a0


	//   ....[56]....
        /*03ac*/ 	.word	0x0000b2c0


	//   ....[57]....
        /*03b0*/ 	.word	0x0000b2f0


	//   ....[58]....
        /*03b4*/ 	.word	0x0000b330


	//   ....[59]....
        /*03b8*/ 	.word	0x0000cf90


	//   ....[60]....
        /*03bc*/ 	.word	0x0000d470


	//   ....[61]....
        /*03c0*/ 	.word	0x0000d5e0


	//   ....[62]....
        /*03c4*/ 	.word	0x0000d630


	//   ....[63]....
        /*03c8*/ 	.word	0x0000d6c0


	//   ....[64]....
        /*03cc*/ 	.word	0x0000d7a0


	//   ....[65]....
        /*03d0*/ 	.word	0x0000d800


	//   ....[66]....
        /*03d4*/ 	.word	0x0000d8d0


	//   ....[67]....
        /*03d8*/ 	.word	0x0000d930


	//   ....[68]....
        /*03dc*/ 	.word	0x0000da00


	//   ....[69]....
        /*03e0*/ 	.word	0x0000da60


	//   ....[70]....
        /*03e4*/ 	.word	0x0000db30


	//   ....[71]....
        /*03e8*/ 	.word	0x0000db90


	//   ....[72]....
        /*03ec*/ 	.word	0x0000dc60


	//   ....[73]....
        /*03f0*/ 	.word	0x0000dcc0


	//   ....[74]....
        /*03f4*/ 	.word	0x0000dd90


	//   ....[75]....
        /*03f8*/ 	.word	0x0000ddf0


	//   ....[76]....
        /*03fc*/ 	.word	0x0000ded0


	//   ....[77]....
        /*0400*/ 	.word	0x0000df40


	//   ....[78]....
        /*0404*/ 	.word	0x0000dff0


	//   ....[79]....
        /*0408*/ 	.word	0x0000e050


	//   ....[80]....
        /*040c*/ 	.word	0x0000e120


	//   ....[81]....
        /*0410*/ 	.word	0x0000e1a0


	//   ....[82]....
        /*0414*/ 	.word	0x0000e260


	//   ....[83]....
        /*0418*/ 	.word	0x0000e2c0


	//   ....[84]....
        /*041c*/ 	.word	0x0000e360


	//   ....[85]....
        /*0420*/ 	.word	0x0000e6f0


	//----- nvinfo : EIATTR_REG_RECONFIG
	.align		4
.L_1495:
        /*0424*/ 	.byte	0x01, 0x54
	.zero		2


	//----- nvinfo : EIATTR_SYSCALL_OFFSETS
	.align		4
        /*0428*/ 	.byte	0x04, 0x46
        /*042a*/ 	.short	(.L_1497 - .L_1496)


	//   ....[0]....
.L_1496:
        /*042c*/ 	.word	0x000012f0


	//   ....[1]....
        /*0430*/ 	.word	0x00009fd0


	//   ....[2]....
        /*0434*/ 	.word	0x0000a110


	//   ....[3]....
        /*0438*/ 	.word	0x0000a200


	//   ....[4]....
        /*043c*/ 	.word	0x0000a920


	//----- nvinfo : EIATTR_MBARRIER_INSTR_OFFSETS
	.align		4
.L_1497:
        /*0440*/ 	.byte	0x04, 0x39
        /*0442*/ 	.short	(.L_1499 - .L_1498)


	//   ....[0]....
.L_1498:
        /*0444*/ 	.word	0x00000270
        /*0448*/ 	.word	0x000000ff
        /*044c*/ 	.word	0x00030800
        /*0450*/ 	.short	0x0100
        /*0452*/ 	.byte	0x08
	.zero		1


	//   ....[1]....
        /*0454*/ 	.word	0x00000280
        /*0458*/ 	.word	0x000000ff
        /*045c*/ 	.word	0x00030820
        /*0460*/ 	.short	0x0100
        /*0462*/ 	.byte	0x08
	.zero		1


	//   ....[2]....
        /*0464*/ 	.word	0x00000370
        /*0468*/ 	.word	0x000000ff
        /*046c*/ 	.word	0x00030830
        /*0470*/ 	.short	0x0100
        /*0472*/ 	.byte	0x08
	.zero		1


	//   ....[3]....
        /*0474*/ 	.word	0x00000380
        /*0478*/ 	.word	0x000000ff
        /*047c*/ 	.word	0x00030840
        /*0480*/ 	.short	0x0100
        /*0482*/ 	.byte	0x08
	.zero		1


	//   ....[4]....
        /*0484*/ 	.word	0x00000390
        /*0488*/ 	.word	0x000000ff
        /*048c*/ 	.word	0x00030838
        /*0490*/ 	.short	0x0100
        /*0492*/ 	.byte	0x08
	.zero		1


	//   ....[5]....
        /*0494*/ 	.word	0x000003a0
        /*0498*/ 	.word	0x000000ff
        /*049c*/ 	.word	0x00030848
        /*04a0*/ 	.short	0x0100
        /*04a2*/ 	.byte	0x08
	.zero		1


	//   ....[6]....
        /*04a4*/ 	.word	0x000004d0
        /*04a8*/ 	.word	0x000000ff
        /*04ac*/ 	.word	0x00030850
        /*04b0*/ 	.short	0x0100
        /*04b2*/ 	.byte	0x08
	.zero		1


	//   ....[7]....
        /*04b4*/ 	.word	0x000004e0
        /*04b8*/ 	.word	0x000000ff
        /*04bc*/ 	.word	0x00030860
        /*04c0*/ 	.short	0x0100
        /*04c2*/ 	.byte	0x08
	.zero		1


	//   ....[8]....
        /*04c4*/ 	.word	0x000004f0
        /*04c8*/ 	.word	0x000000ff
        /*04cc*/ 	.word	0x00030858
        /*04d0*/ 	.short	0x0100
        /*04d2*/ 	.byte	0x08
	.zero		1


	//   ....[9]....
        /*04d4*/ 	.word	0x00000500
        /*04d8*/ 	.word	0x000000ff
        /*04dc*/ 	.word	0x00030868
        /*04e0*/ 	.short	0x0100
        /*04e2*/ 	.byte	0x08
	.zero		1


	//   ....[10]....
        /*04e4*/ 	.word	0x000005f0
        /*04e8*/ 	.word	0x000000ff
        /*04ec*/ 	.word	0x00030870
        /*04f0*/ 	.short	0x0100
        /*04f2*/ 	.byte	0x06
	.zero		1


	//   ....[11]....
        /*04f4*/ 	.word	0x00000600
        /*04f8*/ 	.word	0x000000ff
        /*04fc*/ 	.word	0x00030880
        /*0500*/ 	.short	0x0100
        /*0502*/ 	.byte	0x06
	.zero		1


	//   ....[12]....
        /*0504*/ 	.word	0x00000610
        /*0508*/ 	.word	0x000000ff
        /*050c*/ 	.word	0x00030878
        /*0510*/ 	.short	0x0100
        /*0512*/ 	.byte	0x06
	.zero		1


	//   ....[13]....
        /*0514*/ 	.word	0x00000620
        /*0518*/ 	.word	0x000000ff
        /*051c*/ 	.word	0x00030888
        /*0520*/ 	.short	0x0100
        /*0522*/ 	.byte	0x06
	.zero		1


	//   ....[14]....
        /*0524*/ 	.word	0x00000750
        /*0528*/ 	.word	0x000000ff
        /*052c*/ 	.word	0x00030890
        /*0530*/ 	.short	0x0100
        /*0532*/ 	.byte	0x08
	.zero		1


	//   ....[15]....
        /*0534*/ 	.word	0x00000760
        /*0538*/ 	.word	0x000000ff
        /*053c*/ 	.word	0x000308a0
        /*0540*/ 	.short	0x0100
        /*0542*/ 	.byte	0x08
	.zero		1


	//   ....[16]....
        /*0544*/ 	.word	0x00000770
        /*0548*/ 	.word	0x000000ff
        /*054c*/ 	.word	0x00030898
        /*0550*/ 	.short	0x0100
        /*0552*/ 	.byte	0x08
	.zero		1


	//   ....[17]....
        /*0554*/ 	.word	0x00000780
        /*0558*/ 	.word	0x000000ff
        /*055c*/ 	.word	0x000308a8
        /*0560*/ 	.short	0x0100
        /*0562*/ 	.byte	0x08
	.zero		1


	//   ....[18]....
        /*0564*/ 	.word	0x000008b0
        /*0568*/ 	.word	0x000000ff
        /*056c*/ 	.word	0x000308b0
        /*0570*/ 	.short	0x0100
        /*0572*/ 	.byte	0x08
	.zero		1


	//   ....[19]....
        /*0574*/ 	.word	0x000008c0
        /*0578*/ 	.word	0x000000ff
        /*057c*/ 	.word	0x000308c0
        /*0580*/ 	.short	0x0100
        /*0582*/ 	.byte	0x08
	.zero		1


	//   ....[20]....
        /*0584*/ 	.word	0x000008d0
        /*0588*/ 	.word	0x000000ff
        /*058c*/ 	.word	0x000308b8
        /*0590*/ 	.short	0x0100
        /*0592*/ 	.byte	0x08
	.zero		1


	//   ....[21]....
        /*0594*/ 	.word	0x000008e0
        /*0598*/ 	.word	0x000000ff
        /*059c*/ 	.word	0x000308c8
        /*05a0*/ 	.short	0x0100
        /*05a2*/ 	.byte	0x08
	.zero		1


	//   ....[22]....
        /*05a4*/ 	.word	0x00001350
        /*05a8*/ 	.word	0x000000ff
        /*05ac*/ 	.word	0x00030800
        /*05b0*/ 	.short	0x010a
        /*05b2*/ 	.byte	0x28
	.zero		1


	//   ....[23]....
        /*05b4*/ 	.word	0x000013d0
        /*05b8*/ 	.word	0x00000000
        /*05bc*/ 	.word	0x00030830
        /*05c0*/ 	.short	0x010a
        /*05c2*/ 	.byte	0x3f
	.zero		1


	//   ....[24]....
        /*05c4*/ 	.word	0x00001480
        /*05c8*/ 	.word	0x00000000
        /*05cc*/ 	.word	0x00030830
        /*05d0*/ 	.short	0x010a
        /*05d2*/ 	.byte	0x3f
	.zero		1


	//   ....[25]....
        /*05d4*/ 	.word	0x00003d90
        /*05d8*/ 	.word	0x00000008
        /*05dc*/ 	.word	0x00000000
        /*05e0*/ 	.short	0x0101
        /*05e2*/ 	.byte	0x3f
	.zero		1


	//   ....[26]....
        /*05e4*/ 	.word	0x00004db0
        /*05e8*/ 	.word	0x000000ff
        /*05ec*/ 	.word	0x00030830
        /*05f0*/ 	.short	0x010a
        /*05f2*/ 	.byte	0x06
	.zero		1


	//   ....[27]....
        /*05f4*/ 	.word	0x00004df0
        /*05f8*/ 	.word	0x000000ff
        /*05fc*/ 	.word	0x00030830
        /*0600*/ 	.short	0x010a
        /*0602*/ 	.byte	0x06
	.zero		1


	//   ....[28]....
        /*0604*/ 	.word	0x00005010
        /*0608*/ 	.word	0x000000ff
        /*060c*/ 	.word	0x00030850
        /*0610*/ 	.short	0x010a
        /*0612*/ 	.byte	0x06
	.zero		1


	//   ....[29]....
        /*0614*/ 	.word	0x00005050
        /*0618*/ 	.word	0x000000ff
        /*061c*/ 	.word	0x00030850
        /*0620*/ 	.short	0x010a
        /*0622*/ 	.byte	0x06
	.zero		1


	//   ....[30]....
        /*0624*/ 	.word	0x00006470
        /*0628*/ 	.word	0x0000004c
        /*062c*/ 	.word	0x00000000
        /*0630*/ 	.short	0x0101
        /*0632*/ 	.byte	0x3f
	.zero		1


	//   ....[31]....
        /*0634*/ 	.word	0x00006530
        /*0638*/ 	.word	0x0000004c
        /*063c*/ 	.word	0x00000000
        /*0640*/ 	.short	0x0101
        /*0642*/ 	.byte	0x3f
	.zero		1


	//   ....[32]....
        /*0644*/ 	.word	0x00008320
        /*0648*/ 	.word	0x000000ff
        /*064c*/ 	.word	0x00030850
        /*0650*/ 	.short	0x010a
        /*0652*/ 	.byte	0x0c
	.zero		1


	//   ....[33]....
        /*0654*/ 	.word	0x00008360
        /*0658*/ 	.word	0x000000ff
        /*065c*/ 	.word	0x00030850
        /*0660*/ 	.short	0x010a
        /*0662*/ 	.byte	0x0c
	.zero		1


	//   ....[34]....
        /*0664*/ 	.word	0x00009050
        /*0668*/ 	.word	0x00000016
        /*066c*/ 	.word	0x00000000
        /*0670*/ 	.short	0x0101
        /*0672*/ 	.byte	0x3f
	.zero		1


	//   ....[35]....
        /*0674*/ 	.word	0x000099b0
        /*0678*/ 	.word	0x000000ff
        /*067c*/ 	.word	0x00000000
        /*0680*/ 	.short	0x0101
        /*0682*/ 	.byte	0x04
	.zero		1


	//   ....[36]....
        /*0684*/ 	.word	0x0000a570
        /*0688*/ 	.word	0x00000003
        /*068c*/ 	.word	0x00030840
        /*0690*/ 	.short	0x010a
        /*0692*/ 	.byte	0x3f
	.zero		1


	//   ....[37]....
        /*0694*/ 	.word	0x0000b3f0
        /*0698*/ 	.word	0x000000ff
        /*069c*/ 	.word	0x00030800
        /*06a0*/ 	.short	0x0107
        /*06a2*/ 	.byte	0x25
	.zero		1


	//   ....[38]....
        /*06a4*/ 	.word	0x0000b460
        /*06a8*/ 	.word	0x000000ff
        /*06ac*/ 	.word	0x00030800
        /*06b0*/ 	.short	0x0101
        /*06b2*/ 	.byte	0x25
	.zero		1


	//   ....[39]....
        /*06b4*/ 	.word	0x0000b490
        /*06b8*/ 	.word	0x000000ff
        /*06bc*/ 	.word	0x00030820
        /*06c0*/ 	.short	0x010a
        /*06c2*/ 	.byte	0x25
	.zero		1


	//   ....[40]....
        /*06c4*/ 	.word	0x0000b780
        /*06c8*/ 	.word	0x00000002
        /*06cc*/ 	.word	0x00030840
        /*06d0*/ 	.short	0x010a
        /*06d2*/ 	.byte	0x3f
	.zero		1


	//   ....[41]....
        /*06d4*/ 	.word	0x0000ba00
        /*06d8*/ 	.word	0x00000002
        /*06dc*/ 	.word	0x00000060
        /*06e0*/ 	.short	0x010a
        /*06e2*/ 	.byte	0x3f
	.zero		1


	//   ....[42]....
        /*06e4*/ 	.word	0x0000bf40
        /*06e8*/ 	.word	0x00000002
        /*06ec*/ 	.word	0x00030840
        /*06f0*/ 	.short	0x010a
        /*06f2*/ 	.byte	0x3f
	.zero		1


	//   ....[43]....
        /*06f4*/ 	.word	0x0000c190
        /*06f8*/ 	.word	0x00000005
        /*06fc*/ 	.word	0x00000060
        /*0700*/ 	.short	0x010a
        /*0702*/ 	.byte	0x3f
	.zero		1


	//   ....[44]....
        /*0704*/ 	.word	0x0000c620
        /*0708*/ 	.word	0x00000002
        /*070c*/ 	.word	0x00030840
        /*0710*/ 	.short	0x010a
        /*0712*/ 	.byte	0x3f
	.zero		1


	//   ....[45]....
        /*0714*/ 	.word	0x0000c880
        /*0718*/ 	.word	0x00000005
        /*071c*/ 	.word	0x00000060
        /*0720*/ 	.short	0x010a
        /*0722*/ 	.byte	0x3f
	.zero		1


	//   ....[46]....
        /*0724*/ 	.word	0x0000cbb0
        /*0728*/ 	.word	0x00000003
        /*072c*/ 	.word	0x00030860
        /*0730*/ 	.short	0x010a
        /*0732*/ 	.byte	0x3f
	.zero		1


	//   ....[47]....
        /*0734*/ 	.word	0x0000cf10
        /*0738*/ 	.word	0x00000009
        /*073c*/ 	.word	0x00030820
        /*0740*/ 	.short	0x010a
        /*0742*/ 	.byte	0x3f
	.zero		1


	//   ....[48]....
        /*0744*/ 	.word	0x0000d0b0
        /*0748*/ 	.word	0x00000007
        /*074c*/ 	.word	0x00000000
        /*0750*/ 	.short	0x010a
        /*0752*/ 	.byte	0x3f
	.zero		1


	//   ....[49]....
        /*0754*/ 	.word	0x0000d120
        /*0758*/ 	.word	0x00000003
        /*075c*/ 	.word	0x00000000
        /*0760*/ 	.short	0x010a
        /*0762*/ 	.byte	0x3f
	.zero		1


	//   ....[50]....
        /*0764*/ 	.word	0x0000d180
        /*0768*/ 	.word	0x00000005
        /*076c*/ 	.word	0x00000000
        /*0770*/ 	.short	0x010a
        /*0772*/ 	.byte	0x3f
	.zero		1


	//   ....[51]....
        /*0774*/ 	.word	0x0000d1b0
        /*0778*/ 	.word	0x00000003
        /*077c*/ 	.word	0x00000000
        /*0780*/ 	.short	0x010a
        /*0782*/ 	.byte	0x3f
	.zero		1


	//   ....[52]....
        /*0784*/ 	.word	0x0000d220
        /*0788*/ 	.word	0x00000003
        /*078c*/ 	.word	0x00030800
        /*0790*/ 	.short	0x010a
        /*0792*/ 	.byte	0x3f
	.zero		1


	//   ....[53]....
        /*0794*/ 	.word	0x0000d270
        /*0798*/ 	.word	0x00000000
        /*079c*/ 	.word	0x00030830
        /*07a0*/ 	.short	0x010a
        /*07a2*/ 	.byte	0x3f
	.zero		1


	//   ....[54]....
        /*07a4*/ 	.word	0x0000d2d0
        /*07a8*/ 	.word	0x00000009
        /*07ac*/ 	.word	0x00030830
        /*07b0*/ 	.short	0x010a
        /*07b2*/ 	.byte	0x3f
	.zero		1


	//   ....[55]....
        /*07b4*/ 	.word	0x0000d330
        /*07b8*/ 	.word	0x00000009
        /*07bc*/ 	.word	0x00030850
        /*07c0*/ 	.short	0x010a
        /*07c2*/ 	.byte	0x3f
	.zero		1


	//   ....[56]....
        /*07c4*/ 	.word	0x0000d390
        /*07c8*/ 	.word	0x00000005
        /*07cc*/ 	.word	0x00030850
        /*07d0*/ 	.short	0x010a
        /*07d2*/ 	.byte	0x3f
	.zero		1


	//   ....[57]....
        /*07d4*/ 	.word	0x0000d530
        /*07d8*/ 	.word	0x00000003
        /*07dc*/ 	.word	0x00030840
        /*07e0*/ 	.short	0x010a
        /*07e2*/ 	.byte	0x3f
	.zero		1


	//   ....[58]....
        /*07e4*/ 	.word	0x0000e390
        /*07e8*/ 	.word	0x00000009
        /*07ec*/ 	.word	0x00030820
        /*07f0*/ 	.short	0x010a
        /*07f2*/ 	.byte	0x3f
	.zero		1


	//   ....[59]....
        /*07f4*/ 	.word	0x0000e3e0
        /*07f8*/ 	.word	0x00000002
        /*07fc*/ 	.word	0x00030840
        /*0800*/ 	.short	0x010a
        /*0802*/ 	.byte	0x3f
	.zero		1


	//   ....[60]....
        /*0804*/ 	.word	0x0000e430
        /*0808*/ 	.word	0x00000002
        /*080c*/ 	.word	0x00000060
        /*0810*/ 	.short	0x010a
        /*0812*/ 	.byte	0x3f
	.zero		1


	//   ....[61]....
        /*0814*/ 	.word	0x0000e480
        /*0818*/ 	.word	0x00000002
        /*081c*/ 	.word	0x00030840
        /*0820*/ 	.short	0x010a
        /*0822*/ 	.byte	0x3f
	.zero		1


	//   ....[62]....
        /*0824*/ 	.word	0x0000e4d0
        /*0828*/ 	.word	0x00000005
        /*082c*/ 	.word	0x00000060
        /*0830*/ 	.short	0x010a
        /*0832*/ 	.byte	0x3f
	.zero		1


	//   ....[63]....
        /*0834*/ 	.word	0x0000e520
        /*0838*/ 	.word	0x00000002
        /*083c*/ 	.word	0x00030840
        /*0840*/ 	.short	0x010a
        /*0842*/ 	.byte	0x3f
	.zero		1


	//   ....[64]....
        /*0844*/ 	.word	0x0000e570
        /*0848*/ 	.word	0x00000005
        /*084c*/ 	.word	0x00000060
        /*0850*/ 	.short	0x010a
        /*0852*/ 	.byte	0x3f
	.zero		1


	//   ....[65]....
        /*0854*/ 	.word	0x0000e5c0
        /*0858*/ 	.word	0x00000003
        /*085c*/ 	.word	0x00030860
        /*0860*/ 	.short	0x010a
        /*0862*/ 	.byte	0x3f
	.zero		1


	//   ....[66]....
        /*0864*/ 	.word	0x0000e610
        /*0868*/ 	.word	0x00000009
        /*086c*/ 	.word	0x00030820
        /*0870*/ 	.short	0x010a
        /*0872*/ 	.byte	0x3f
	.zero		1


	//   ....[67]....
        /*0874*/ 	.word	0x0000e7b0
        /*0878*/ 	.word	0x00000007
        /*087c*/ 	.word	0x00000000
        /*0880*/ 	.short	0x010a
        /*0882*/ 	.byte	0x3f
	.zero		1


	//   ....[68]....
        /*0884*/ 	.word	0x0000e800
        /*0888*/ 	.word	0x00000003
        /*088c*/ 	.word	0x00000000
        /*0890*/ 	.short	0x010a
        /*0892*/ 	.byte	0x3f
	.zero		1


	//   ....[69]....
        /*0894*/ 	.word	0x0000e850
        /*0898*/ 	.word	0x00000005
        /*089c*/ 	.word	0x00000000
        /*08a0*/ 	.short	0x010a
        /*08a2*/ 	.byte	0x3f
	.zero		1


	//----- nvinfo : EIATTR_NUM_MBARRIERS
	.align		4
.L_1499:
        /*08a4*/ 	.byte	0x03, 0x38
        /*08a6*/ 	.short	0x0016


	//----- nvinfo : EIATTR_EXIT_INSTR_OFFSETS
	.align		4
        /*08a8*/ 	.byte	0x04, 0x1c
        /*08aa*/ 	.short	(.L_1501 - .L_1500)


	//   ....[0]....
.L_1500:
        /*08ac*/ 	.word	0x00000a30


	//   ....[1]....
        /*08b0*/ 	.word	0x00009ad0


	//   ....[2]....
        /*08b4*/ 	.word	0x0000d200


	//----- nvinfo : EIATTR_MAX_THREADS
	.align		4
.L_1501:
        /*08b8*/ 	.byte	0x04, 0x05
        /*08ba*/ 	.short	(.L_1503 - .L_1502)
.L_1502:
        /*08bc*/ 	.word	0x00000200
        /*08c0*/ 	.word	0x00000001
        /*08c4*/ 	.word	0x00000001


	//----- nvinfo : EIATTR_CRS_STACK_SIZE
	.align		4
.L_1503:
        /*08c8*/ 	.byte	0x04, 0x1e
        /*08ca*/ 	.short	(.L_1505 - .L_1504)
.L_1504:
        /*08cc*/ 	.word	0x00000000


	//----- nvinfo : EIATTR_CBANK_PARAM_SIZE
	.align		4
.L_1505:
        /*08d0*/ 	.byte	0x03, 0x19
        /*08d2*/ 	.short	0x0a70


	//----- nvinfo : EIATTR_PARAM_CBANK
	.align		4
        /*08d4*/ 	.byte	0x04, 0x0a
        /*08d6*/ 	.short	(.L_1507 - .L_1506)
	.align		4
.L_1506:
        /*08d8*/ 	.word	index@(.nv.constant0._ZN7cutlass13device_kernelIN5flash11enable_sm90INS1_16FlashAttnFwdSm90INS1_25CollectiveMainloopFwdSm90ILi2EN4cute5tupleIJNS5_1CILi1EEES8_S8_EEENS6_IJNS7_ILi192EEESA_NS7_ILi64EEEEEELi64ENS_6half_tEfNS_4arch4Sm90ELb0ELb0ELb1ELb0ELb0ELb0ELb0ELb0ELb1ELb1ELb0ELb0EEENS1_21CollectiveEpilogueFwdINS6_IJSA_SB_SA_EEES9_SD_SF_Li384ELb0ELb1ELb0ELb0EEENS1_29StaticPersistentTileSchedulerILb0EEEEEEEEEvNT_6ParamsE)
        /*08dc*/ 	.short	0x0210
        /*08de*/ 	.short	0x0a70


	//----- nvinfo : EIATTR_SW_WAR
	.align		4
.L_1507:
        /*08e0*/ 	.byte	0x04, 0x36
        /*08e2*/ 	.short	(.L_1509 - .L_1508)
.L_1508:
        /*08e4*/ 	.word	0x00000008
.L_1509:


//--------------------- .nv.info._ZN7cutlass13device_kernelIN5flash11enable_sm90INS1_16FlashAttnFwdSm90INS1_25CollectiveMainloopFwdSm90ILi2EN4cute5tupleIJNS5_1CILi1EEES8_S8_EEENS6_IJNS7_ILi192EEESA_NS7_ILi64EEEEEELi64ENS_6half_tEfNS_4arch4Sm90ELb0ELb0ELb1ELb1ELb0ELb0ELb0ELb0ELb1ELb1ELb0ELb0EEENS1_21CollectiveEpilogueFwdINS6_IJSA_SB_SA_EEES9_SD_SF_Li384ELb1ELb1ELb0ELb0EEENS1_36VarlenDynamicPersistentTileSchedulerILi192ELi192ELi384ELi128ELb0ELb1ELb1ELb0ELb1ELb1EEEEEEEEEvNT_6ParamsE --------------------------
	.section	.nv.info._ZN7cutlass13device_kernelIN5flash11enable_sm90INS1_16FlashAttnFwdSm90INS1_25CollectiveMainloopFwdSm90ILi2EN4cute5tupleIJNS5_1CILi1EEES8_S8_EEENS6_IJNS7_ILi192EEESA_NS7_ILi64EEEEEELi64ENS_6half_tEfNS_4arch4Sm90ELb0ELb0ELb1ELb1ELb0ELb0ELb0ELb0ELb1ELb1ELb0ELb0EEENS1_21CollectiveEpilogueFwdINS6_IJSA_SB_SA_EEES9_SD_SF_Li384ELb1ELb1ELb0ELb0EEENS1_36VarlenDynamicPersistentTileSchedulerILi192ELi192ELi384ELi128ELb0ELb1ELb1ELb0ELb1ELb1EEEEEEEEEvNT_6ParamsE,"",@"SHT_CUDA_INFO"
	.sectionflags	@""
	.align	4


	//----- nvinfo : EIATTR_CUDA_API_VERSION
	.align		4
        /*0000*/ 	.byte	0x04, 0x37
        /*0002*/ 	.short	(.L_1511 - .L_1510)
.L_1510:
        /*0004*/ 	.word	0x00000082


	//----- nvinfo : EIATTR_KPARAM_INFO
	.align		4
.L_1511:
        /*0008*/ 	.byte	0x04, 0x17
        /*000a*/ 	.short	(.L_1513 - .L_1512)
.L_1512:
        /*000c*/ 	.word	0x00000000
        /*0010*/ 	.short	0x0000
        /*0012*/ 	.short	0x0070
        /*0014*/ 	.byte	0x00, 0xf0, 0x01, 0x2a


	//----- nvinfo : EIATTR_SPARSE_MMA_MASK
	.align		4
.L_1513:
        /*0018*/ 	.byte	0x03, 0x50
        /*001a*/ 	.short	0x0000


	//----- nvinfo : EIATTR_MAXREG_COUNT
	.align		4
        /*001c*/ 	.byte	0x03, 0x1b
        /*001e*/ 	.short	0x0080


	//----- nvinfo : EIATTR_NUM_BARRIERS
	.align		4
        /*0020*/ 	.byte	0x02, 0x4c
        /*0022*/ 	.byte	0x10
	.zero		1


	//----- nvinfo : EIATTR_EXTERNS
	.align		4
        /*0024*/ 	.byte	0x04, 0x0f
        /*0026*/ 	.short	(.L_1515 - .L_1514)


	//   ....[0]....
	.align		4
.L_1514:
        /*0028*/ 	.word	index@(__assertfail)


	//----- nvinfo : EIATTR_ANNOTATIONS
	.align		4
.L_1515:
        /*002c*/ 	.byte	0x04, 0x55
        /*002e*/ 	.short	(.L_1517 - .L_1516)


	//   ....[0]....
.L_1516:
        /* <DEDUP_REMOVED lines=27> */


	//----- nvinfo : EIATTR_MERCURY_ISA_VERSION
	.align		4
.L_1517:
        /*01c8*/ 	.byte	0x03, 0x5f
        /*01ca*/ 	.short	0x0101


	//----- nvinfo : EIATTR_UNUSED_LOAD_BYTE_OFFSET
	.align		4
        /*01cc*/ 	.byte	0x04, 0x44
        /*01ce*/ 	.short	(.L_1519 - .L_1518)


	//   ....[0]....
.L_1518:
        /*01d0*/ 	.word	0x00000a50
        /*01d4*/ 	.word	0x0000fff0


	//   ....[1]....
        /*01d8*/ 	.word	0x000090e0
        /*01dc*/ 	.word	0x0000fff0


	//----- nvinfo : EIATTR_INT_WARP_WIDE_INSTR_OFFSETS
	.align		4
.L_1519:
        /*01e0*/ 	.byte	0x04, 0x31
        /*01e2*/ 	.short	(.L_1521 - .L_1520)


	//   ....[0]....
.L_1520:
        /*01e4*/ 	.word	0x00000130


	//   ....[1]....
        /*01e8*/ 	.word	0x00000170


	//   ....[2]....
        /*01ec*/ 	.word	0x000001e0


	//   ....[3]....
        /*01f0*/ 	.word	0x0000bac0


	//   ....[4]....
        /*01f4*/ 	.word	0x0000bb50


	//   ....[5]....
        /*01f8*/ 	.word	0x0000ebe0


	//   ....[6]....
        /*01fc*/ 	.word	0x0000ec70


	//----- nvinfo : EIATTR_COOP_GROUP_MASK_REGIDS
	.align		4
.L_1521:
        /*0200*/ 	.byte	0x04, 0x29
        /*0202*/ 	.short	(.L_1523 - .L_1522)


	//   ....[0]....
.L_1522:
        /*0204*/ 	.word	0xffffffff


	//   ....[1]....
        /*0208*/ 	.word	0xffffffff


	//   ....[2]....
        /*020c*/ 	.word	0xffffffff


	//   ....[3]....
        /*0210*/ 	.word	0xffffffff


	//   ....[4]....
        /*0214*/ 	.word	0xffffffff


	//   ....[5]....
        /*0218*/ 	.word	0xffffffff


	//   ....[6]....
        /*021c*/ 	.word	0xffffffff


	//   ....[7]....
        /*0220*/ 	.word	0xffffffff


	//   ....[8]....
        /*0224*/ 	.word	0xffffffff


	//   ....[9]....
        /*0228*/ 	.word	0xffffffff


	//   ....[10]....
        /*022c*/ 	.word	0xffffffff


	//   ....[11]....
        /*0230*/ 	.word	0xffffffff


	//   ....[12]....
        /*0234*/ 	.word	0xffffffff


	//   ....[13]....
        /*0238*/ 	.word	0xffffffff


	//   ....[14]....
        /*023c*/ 	.word	0xffffffff


	//   ....[15]....
        /*0240*/ 	.word	0xffffffff


	//   ....[16]....
        /*0244*/ 	.word	0xffffffff


	//   ....[17]....
        /*0248*/ 	.word	0xffffffff


	//   ....[18]....
        /*024c*/ 	.word	0xffffffff


	//   ....[19]....
        /*0250*/ 	.word	0xffffffff


	//   ....[20]....
        /*0254*/ 	.word	0xffffffff


	//   ....[21]....
        /*0258*/ 	.word	0xffffffff


	//   ....[22]....
        /*025c*/ 	.word	0xffffffff


	//   ....[23]....
        /*0260*/ 	.word	0xffffffff


	//   ....[24]....
        /*0264*/ 	.word	0xffffffff


	//   ....[25]....
        /*0268*/ 	.word	0xffffffff


	//   ....[26]....
        /*026c*/ 	.word	0xffffffff


	//   ....[27]....
        /*0270*/ 	.word	0xffffffff


	//   ....[28]....
        /*0274*/ 	.word	0xffffffff


	//   ....[29]....
        /*0278*/ 	.word	0xffffffff


	//   ....[30]....
        /*027c*/ 	.word	0xffffffff


	//   ....[31]....
        /*0280*/ 	.word	0xffffffff


	//   ....[32]....
        /*0284*/ 	.word	0xffffffff


	//   ....[33]....
        /*0288*/ 	.word	0xffffffff


	//   ....[34]....
        /*028c*/ 	.word	0xffffffff


	//   ....[35]....
        /*0290*/ 	.word	0xffffffff


	//   ....[36]....
        /*0294*/ 	.word	0xffffffff


	//   ....[37]....
        /*0298*/ 	.word	0xffffffff


	//   ....[38]....
        /*029c*/ 	.word	0xffffffff


	//   ....[39]....
        /*02a0*/ 	.word	0xffffffff


	//   ....[40]....
        /*02a4*/ 	.word	0xffffffff


	//   ....[41]....
        /*02a8*/ 	.word	0xffffffff


	//   ....[42]....
        /*02ac*/ 	.word	0xffffffff


	//   ....[43]....
        /*02b0*/ 	.word	0xffffffff


	//   ....[44]....
        /*02b4*/ 	.word	0xffffffff


	//   ....[45]....
        /*02b8*/ 	.word	0xffffffff


	//   ....[46]....
        /*02bc*/ 	.word	0xffffffff


	//   ....[47]....
        /*02c0*/ 	.word	0xffffffff


	//   ....[48]....
        /*02c4*/ 	.word	0xffffffff


	//   ....[49]....
        /*02c8*/ 	.word	0xffffffff


	//   ....[50]....
        /*02cc*/ 	.word	0xffffffff


	//   ....[51]....
        /*02d0*/ 	.word	0xffffffff


	//   ....[52]....
        /*02d4*/ 	.word	0xffffffff


	//   ....[53]....
        /*02d8*/ 	.word	0xffffffff


	//   ....[54]....
        /*02dc*/ 	.word	0xffffffff


	//   ....[55]....
        /*02e0*/ 	.word	0xffffffff


	//   ....[56]....
        /*02e4*/ 	.word	0xffffffff


	//   ....[57]....
        /*02e8*/ 	.word	0xffffffff


	//   ....[58]....
        /*02ec*/ 	.word	0xffffffff


	//   ....[59]....
        /*02f0*/ 	.word	0xffffffff


	//   ....[60]....
        /*02f4*/ 	.word	0xffffffff


	//   ....[61]....
        /*02f8*/ 	.word	0xffffffff


	//   ....[62]....
        /*02fc*/ 	.word	0xffffffff


	//   ....[63]....
        /*0300*/ 	.word	0xffffffff


	//   ....[64]....
        /*0304*/ 	.word	0xffffffff


	//   ....[65]....
        /*0308*/ 	.word	0xffffffff


	//   ....[66]....
        /*030c*/ 	.word	0xffffffff


	//   ....[67]....
        /*0310*/ 	.word	0xffffffff


	//   ....[68]....
        /*0314*/ 	.word	0xffffffff


	//   ....[69]....
        /*0318*/ 	.word	0xffffffff


	//   ....[70]....
        /*031c*/ 	.word	0xffffffff


	//   ....[71]....
        /*0320*/ 	.word	0xffffffff


	//   ....[72]....
        /*0324*/ 	.word	0xffffffff


	//   ....[73]....
        /*0328*/ 	.word	0xffffffff


	//   ....[74]....
        /*032c*/ 	.word	0xffffffff


	//   ....[75]....
        /*0330*/ 	.word	0xffffffff


	//   ....[76]....
        /*0334*/ 	.word	0xffffffff


	//   ....[77]....
        /*0338*/ 	.word	0xffffffff


	//   ....[78]....
        /*033c*/ 	.word	0xffffffff


	//   ....[79]....
        /*0340*/ 	.word	0xffffffff


	//   ....[80]....
        /*0344*/ 	.word	0xffffffff


	//   ....[81]....
        /*0348*/ 	.word	0xffffffff


	//   ....[82]....
        /*034c*/ 	.word	0xffffffff


	//   ....[83]....
        /*0350*/ 	.word	0xffffffff


	//   ....[84]....
        /*0354*/ 	.word	0xffffffff


	//   ....[85]....
        /*0358*/ 	.word	0xffffffff


	//   ....[86]....
        /*035c*/ 	.word	0xffffffff


	//   ....[87]....
        /*0360*/ 	.word	0xffffffff


	//   ....[88]....
        /*0364*/ 	.word	0xffffffff


	//   ....[89]....
        /*0368*/ 	.word	0xffffffff


	//   ....[90]....
        /*036c*/ 	.word	0xffffffff


	//   ....[91]....
        /*0370*/ 	.word	0xffffffff


	//   ....[92]....
        /*0374*/ 	.word	0xffffffff


	//   ....[93]....
        /*0378*/ 	.word	0xffffffff


	//   ....[94]....
        /*037c*/ 	.word	0xffffffff


	//   ....[95]....
        /*0380*/ 	.word	0xffffffff


	//   ....[96]....
        /*0384*/ 	.word	0xffffffff


	//   ....[97]....
        /*0388*/ 	.word	0xffffffff


	//   ....[98]....
        /*038c*/ 	.word	0xffffffff


	//   ....[99]....
        /*0390*/ 	.word	0xffffffff


	//   ....[100]....
        /*0394*/ 	.word	0xffffffff


	//   ....[101]....
        /*0398*/ 	.word	0x0500000f


	//   ....[102]....
        /*039c*/ 	.word	0x0500000f


	//   ....[103]....
        /*03a0*/ 	.word	0x0500000f


	//   ....[104]....
        /*03a4*/ 	.word	0x0500000f


	//   ....[105]....
        /*03a8*/ 	.word	0x0500000f


	//   ....[106]....
        /*03ac*/ 	.word	0x0500000f


	//   ....[107]....
        /*03b0*/ 	.word	0x0500000f


	//   ....[108]....
        /*03b4*/ 	.word	0x0500000f


	//   ....[109]....
        /*03b8*/ 	.word	0x0500000f


	//   ....[110]....
        /*03bc*/ 	.word	0x0500000f


	//   ....[111]....
        /*03c0*/ 	.word	0x0500000f


	//   ....[112]....
        /*03c4*/ 	.word	0x0500000f


	//   ....[113]....
        /*03c8*/ 	.word	0x0500000f


	//   ....[114]....
        /*03cc*/ 	.word	0x0500000f


	//   ....[115]....
        /*03d0*/ 	.word	0x0500000f


	//   ....[116]....
        /*03d4*/ 	.word	0x0500000f


	//   ....[117]....
        /*03d8*/ 	.word	0x0500000f


	//   ....[118]....
        /*03dc*/ 	.word	0x0500000f


	//   ....[119]....
        /*03e0*/ 	.word	0x0500000f


	//   ....[120]....
        /*03e4*/ 	.word	0x0500000f


	//   ....[121]....
        /*03e8*/ 	.word	0x0500000f


	//   ....[122]....
        /*03ec*/ 	.word	0x0500000f


	//   ....[123]....
        /*03f0*/ 	.word	0x0500000f


	//   ....[124]....
        /*03f4*/ 	.word	0x0500000f


	//   ....[125]....
        /*03f8*/ 	.word	0x0500000f


	//   ....[126]....
        /*03fc*/ 	.word	0x0500000f


	//   ....[127]....
        /*0400*/ 	.word	0x0500000f


	//   ....[128]....
        /*0404*/ 	.word	0x0500000f


	//   ....[129]....
        /*0408*/ 	.word	0x0500000f


	//   ....[130]....
        /*040c*/ 	.word	0x0500000f


	//   ....[131]....
        /*0410*/ 	.word	0x0500000f


	//   ....[132]....
        /*0414*/ 	.word	0x0500000f


	//   ....[133]....
        /*0418*/ 	.word	0x0500000f


	//   ....[134]....
        /*041c*/ 	.word	0x0500000f


	//   ....[135]....
        /*0420*/ 	.word	0x0500000f


	//   ....[136]....
        /*0424*/ 	.word	0x0500000f


	//   ....[137]....
        /*0428*/ 	.word	0x0500000f


	//   ....[138]....
        /*042c*/ 	.word	0x0500000f


	//   ....[139]....
        /*0430*/ 	.word	0x0500000f


	//   ....[140]....
        /*0434*/ 	.word	0x0500000f


	//   ....[141]....
        /*0438*/ 	.word	0x0500000f


	//   ....[142]....
        /*043c*/ 	.word	0x0500000f


	//   ....[143]....
        /*0440*/ 	.word	0x0500000f


	//----- nvinfo : EIATTR_COOP_GROUP_INSTR_OFFSETS
	.align		4
.L_1523:
        /*0444*/ 	.byte	0x04, 0x28
        /*0446*/ 	.short	(.L_1525 - .L_1524)


	//   ....[0]....
.L_1524:
        /*0448*/ 	.word	0x00000070


	//   ....[1]....
        /*044c*/ 	.word	0x00000140


	//   ....[2]....
        /*0450*/ 	.word	0x00000190


	//   ....[3]....
        /*0454*/ 	.word	0x000003c0


	//   ....[4]....
        /*0458*/ 	.word	0x00000520


	//   ....[5]....
        /*045c*/ 	.word	0x00000640


	//   ....[6]....
        /*0460*/ 	.word	0x000007a0


	//   ....[7]....
        /*0464*/ 	.word	0x00001510


	//   ....[8]....
        /*0468*/ 	.word	0x00003430


	//   ....[9]....
        /*046c*/ 	.word	0x000034a0


	//   ....[10]....
        /*0470*/ 	.word	0x00003c20


	//   ....[11]....
        /*0474*/ 	.word	0x00003cb0


	//   ....[12]....
        /*0478*/ 	.word	0x00004e80


	//   ....[13]....
        /*047c*/ 	.word	0x00006970


	//   ....[14]....
        /*0480*/ 	.word	0x00006ab0


	//   ....[15]....
        /*0484*/ 	.word	0x00006ae0


	//   ....[16]....
        /*0488*/ 	.word	0x00006b30


	//   ....[17]....
        /*048c*/ 	.word	0x000085c0


	//   ....[18]....
        /*0490*/ 	.word	0x000086d0


	//   ....[19]....
        /*0494*/ 	.word	0x00008710


	//   ....[20]....
        /*0498*/ 	.word	0x00008860


	//   ....[21]....
        /*049c*/ 	.word	0x00008880


	//   ....[22]....
        /*04a0*/ 	.word	0x000098d0


	//   ....[23]....
        /*04a4*/ 	.word	0x000098f0


	//   ....[24]....
        /*04a8*/ 	.word	0x00009900


	//   ....[25]....
        /*04ac*/ 	.word	0x00009950


	//   ....[26]....
        /*04b0*/ 	.word	0x00009e70


	//   ....[27]....
        /*04b4*/ 	.word	0x00009ea0


	//   ....[28]....
        /*04b8*/ 	.word	0x00009eb0


	//   ....[29]....
        /*04bc*/ 	.word	0x00009ed0


	//   ....[30]....
        /*04c0*/ 	.word	0x00009ef0


	//   ....[31]....
        /*04c4*/ 	.word	0x00009f10


	//   ....[32]....
        /*04c8*/ 	.word	0x0000a010


	//   ....[33]....
        /*04cc*/ 	.word	0x0000a020


	//   ....[34]....
        /*04d0*/ 	.word	0x0000a8c0


	//   ....[35]....
        /*04d4*/ 	.word	0x0000a8f0


	//   ....[36]....
        /*04d8*/ 	.word	0x0000a930


	//   ....[37]....
        /*04dc*/ 	.word	0x0000a960


	//   ....[38]....
        /*04e0*/ 	.word	0x0000a980


	//   ....[39]....
        /*04e4*/ 	.word	0x0000a990


	//   ....[40]....
        /*04e8*/ 	.word	0x0000a9a0


	//   ....[41]....
        /*04ec*/ 	.word	0x0000a9c0


	//   ....[42]....
        /*04f0*/ 	.word	0x0000ab00


	//   ....[43]....
        /*04f4*/ 	.word	0x0000ace0


	//   ....[44]....
        /*04f8*/ 	.word	0x0000ad10


	//   ....[45]....
        /*04fc*/ 	.word	0x0000ad40


	//   ....[46]....
        /*0500*/ 	.word	0x0000ad70


	//   ....[47]....
        /*0504*/ 	.word	0x0000ada0


	//   ....[48]....
        /*0508*/ 	.word	0x0000add0


	//   ....[49]....
        /*050c*/ 	.word	0x0000af40


	//   ....[50]....
        /*0510*/ 	.word	0x0000af70


	//   ....[51]....
        /*0514*/ 	.word	0x0000afa0


	//   ....[52]....
        /*0518*/ 	.word	0x0000afd0


	//   ....[53]....
        /*051c*/ 	.word	0x0000b000


	//   ....[54]....
        /*0520*/ 	.word	0x0000b030


	//   ....[55]....
        /*0524*/ 	.word	0x0000b0c0


	//   ....[56]....
        /*0528*/ 	.word	0x0000b0f0


	//   ....[57]....
        /*052c*/ 	.word	0x0000b170


	//   ....[58]....
        /*0530*/ 	.word	0x0000c060


	//   ....[59]....
        /*0534*/ 	.word	0x0000cc20


	//   ....[60]....
        /*0538*/ 	.word	0x0000cc30


	//   ....[61]....
        /*053c*/ 	.word	0x0000cc40


	//   ....[62]....
        /*0540*/ 	.word	0x0000cc60


	//   ....[63]....
        /*0544*/ 	.word	0x0000ccf0


	//   ....[64]....
        /*0548*/ 	.word	0x0000cd10


	//   ....[65]....
        /*054c*/ 	.word	0x0000cd90


	//   ....[66]....
        /*0550*/ 	.word	0x0000cdb0


	//   ....[67]....
        /*0554*/ 	.word	0x0000ce30


	//   ....[68]....
        /*0558*/ 	.word	0x0000ce50


	//   ....[69]....
        /*055c*/ 	.word	0x0000ced0


	//   ....[70]....
        /*0560*/ 	.word	0x0000cef0


	//   ....[71]....
        /*0564*/ 	.word	0x0000cf70


	//   ....[72]....
        /*0568*/ 	.word	0x0000cf90


	//   ....[73]....
        /*056c*/ 	.word	0x0000d010


	//   ....[74]....
        /*0570*/ 	.word	0x0000d030


	//   ....[75]....
        /*0574*/ 	.word	0x0000d040


	//   ....[76]....
        /*0578*/ 	.word	0x0000d0b0


	//   ....[77]....
        /*057c*/ 	.word	0x0000d100


	//   ....[78]....
        /*0580*/ 	.word	0x0000d1b0


	//   ....[79]....
        /*0584*/ 	.word	0x0000d1c0


	//   ....[80]....
        /*0588*/ 	.word	0x0000d230


	//   ....[81]....
        /*058c*/ 	.word	0x0000d240


	//   ....[82]....
        /*0590*/ 	.word	0x0000d280


	//   ....[83]....
        /*0594*/ 	.word	0x0000f140


	//   ....[84]....
        /*0598*/ 	.word	0x0000f170


	//   ....[85]....
        /*059c*/ 	.word	0x0000f1a0


	//   ....[86]....
        /*05a0*/ 	.word	0x0000f1d0


	//   ....[87]....
        /*05a4*/ 	.word	0x0000f200


	//   ....[88]....
        /*05a8*/ 	.word	0x0000f230


	//   ....[89]....
        /*05ac*/ 	.word	0x0000f260


	//   ....[90]....
        /*05b0*/ 	.word	0x0000f290


	//   ....[91]....
        /*05b4*/ 	.word	0x0000f410


	//   ....[92]....
        /*05b8*/ 	.word	0x0000f440


	//   ....[93]....
        /*05bc*/ 	.word	0x0000f470


	//   ....[94]....
        /*05c0*/ 	.word	0x0000f4a0


	//   ....[95]....
        /*05c4*/ 	.word	0x0000f4d0


	//   ....[96]....
        /*05c8*/ 	.word	0x0000f500


	//   ....[97]....
        /*05cc*/ 	.word	0x0000f5c0


	//   ....[98]....
        /*05d0*/ 	.word	0x0000f5e0


	//   ....[99]....
        /*05d4*/ 	.word	0x0000f650


	//   ....[100]....
        /*05d8*/ 	.word	0x0000fac0


	//   ....[101]....
        /*05dc*/ 	.word	0x0000ffa0


	//   ....[102]....
        /*05e0*/ 	.word	0x00010150


	//   ....[103]....
        /*05e4*/ 	.word	0x000101a0


	//   ....[104]....
        /*05e8*/ 	.word	0x00010200


	//   ....[105]....
        /*05ec*/ 	.word	0x000102f0


	//   ....[106]....
        /*05f0*/ 	.word	0x00010350


	//   ....[107]....
        /*05f4*/ 	.word	0x00010450


	//   ....[108]....
        /*05f8*/ 	.word	0x000104b0


	//   ....[109]....
        /*05fc*/ 	.word	0x000105b0


	//   ....[110]....
        /*0600*/ 	.word	0x00010610


	//   ....[111]....
        /*0604*/ 	.word	0x00010710


	//   ....[112]....
        /*0608*/ 	.word	0x00010770


	//   ....[113]....
        /*060c*/ 	.word	0x00010870


	//   ....[114]....
        /*0610*/ 	.word	0x000108d0


	//   ....[115]....
        /*0614*/ 	.word	0x000109d0


	//   ....[116]....
        /*0618*/ 	.word	0x00010a30


	//   ....[117]....
        /*061c*/ 	.word	0x00010b40


	//   ....[118]....
        /*0620*/ 	.word	0x00010bb0


	//   ....[119]....
        /*0624*/ 	.word	0x00010c80


	//   ....[120]....
        /*0628*/ 	.word	0x00010ce0


	//   ....[121]....
        /*062c*/ 	.word	0x00010dc0


	//   ....[122]....
        /*0630*/ 	.word	0x00010e20


	//   ....[123]....
        /*0634*/ 	.word	0x00010ef0


	//   ....[124]....
        /*0638*/ 	.word	0x00010f50


	//   ....[125]....
        /*063c*/ 	.word	0x00011010


	//   ....[126]....
        /*0640*/ 	.word	0x00011320


	//   ....[127]....
        /*0644*/ 	.word	0x000113c0


	//   ....[128]....
        /*0648*/ 	.word	0x000114e0


	//   ....[129]....
        /*064c*/ 	.word	0x00011550


	//   ....[130]....
        /*0650*/ 	.word	0x000115c0


	//   ....[131]....
        /*0654*/ 	.word	0x00011630


	//   ....[132]....
        /*0658*/ 	.word	0x000116a0


	//   ....[133]....
        /*065c*/ 	.word	0x00011720


	//   ....[134]....
        /*0660*/ 	.word	0x000117b0


	//   ....[135]....
        /*0664*/ 	.word	0x00011840


	//   ....[136]....
        /*0668*/ 	.word	0x000118b0


	//   ....[137]....
        /*066c*/ 	.word	0x00011920


	//   ....[138]....
        /*0670*/ 	.word	0x00011990


	//   ....[139]....
        /*0674*/ 	.word	0x00011a10


	//   ....[140]....
        /*0678*/ 	.word	0x00011a80


	//   ....[141]....
        /*067c*/ 	.word	0x00011b20


	//   ....[142]....
        /*0680*/ 	.word	0x00011bb0


	//   ....[143]....
        /*0684*/ 	.word	0x00011cd0


	//----- nvinfo : EIATTR_REG_RECONFIG
	.align		4
.L_1525:
        /*0688*/ 	.byte	0x01, 0x54
	.zero		2


	//----- nvinfo : EIATTR_SYSCALL_OFFSETS
	.align		4
        /*068c*/ 	.byte	0x04, 0x46
        /*068e*/ 	.short	(.L_1527 - .L_1526)


	//   ....[0]....
.L_1526:
        /*0690*/ 	.word	0x00001660


	//   ....[1]....
        /*0694*/ 	.word	0x0000bcb0


	//   ....[2]....
        /*0698*/ 	.word	0x0000be00


	//   ....[3]....
        /*069c*/ 	.word	0x0000bf00


	//   ....[4]....
        /*06a0*/ 	.word	0x0000c710


	//----- nvinfo : EIATTR_MBARRIER_INSTR_OFFSETS
	.align		4
.L_1527:
        /*06a4*/ 	.byte	0x04, 0x39
        /*06a6*/ 	.short	(.L_1529 - .L_1528)


	//   ....[0]....
.L_1528:
        /*06a8*/ 	.word	0x00000270
        /*06ac*/ 	.word	0x000000ff
        /*06b0*/ 	.word	0x00030800
        /*06b4*/ 	.short	0x0100
        /*06b6*/ 	.byte	0x08
	.zero		1


	//   ....[1]....
        /*06b8*/ 	.word	0x00000280
        /*06bc*/ 	.word	0x000000ff
        /*06c0*/ 	.word	0x00030820
        /*06c4*/ 	.short	0x0100
        /*06c6*/ 	.byte	0x08
	.zero		1


	//   ....[2]....
        /*06c8*/ 	.word	0x00000370
        /*06cc*/ 	.word	0x000000ff
        /*06d0*/ 	.word	0x00030830
        /*06d4*/ 	.short	0x0100
        /*06d6*/ 	.byte	0x08
	.zero		1


	//   ....[3]....
        /*06d8*/ 	.word	0x00000380
        /*06dc*/ 	.word	0x000000ff
        /*06e0*/ 	.word	0x00030840
        /*06e4*/ 	.short	0x0100
        /*06e6*/ 	.byte	0x08
	.zero		1


	//   ....[4]....
        /*06e8*/ 	.word	0x00000390
        /*06ec*/ 	.word	0x000000ff
        /*06f0*/ 	.word	0x00030838
        /*06f4*/ 	.short	0x0100
        /*06f6*/ 	.byte	0x08
	.zero		1


	//   ....[5]....
        /*06f8*/ 	.word	0x000003a0
        /*06fc*/ 	.word	0x000000ff
        /*0700*/ 	.word	0x00030848
        /*0704*/ 	.short	0x0100
        /*0706*/ 	.byte	0x08
	.zero		1


	//   ....[6]....
        /*0708*/ 	.word	0x000004d0
        /*070c*/ 	.word	0x000000ff
        /*0710*/ 	.word	0x00030850
        /*0714*/ 	.short	0x0100
        /*0716*/ 	.byte	0x08
	.zero		1


	//   ....[7]....
        /*0718*/ 	.word	0x000004e0
        /*071c*/ 	.word	0x000000ff
        /*0720*/ 	.word	0x00030860
        /*0724*/ 	.short	0x0100
        /*0726*/ 	.byte	0x08
	.zero		1


	//   ....[8]....
        /*0728*/ 	.word	0x000004f0
        /*072c*/ 	.word	0x000000ff
        /*0730*/ 	.word	0x00030858
        /*0734*/ 	.short	0x0100
        /*0736*/ 	.byte	0x08
	.zero		1


	//   ....[9]....
        /*0738*/ 	.word	0x00000500
        /*073c*/ 	.word	0x000000ff
        /*0740*/ 	.word	0x00030868
        /*0744*/ 	.short	0x0100
        /*0746*/ 	.byte	0x08
	.zero		1


	//   ....[10]....
        /*0748*/ 	.word	0x000005f0
        /*074c*/ 	.word	0x000000ff
        /*0750*/ 	.word	0x00030870
        /*0754*/ 	.short	0x0100
        /*0756*/ 	.byte	0x06
	.zero		1


	//   ....[11]....
        /*0758*/ 	.word	0x00000600
        /*075c*/ 	.word	0x000000ff
        /*0760*/ 	.word	0x00030880
        /*0764*/ 	.short	0x0100
        /*0766*/ 	.byte	0x06
	.zero		1


	//   ....[12]....
        /*0768*/ 	.word	0x00000610
        /*076c*/ 	.word	0x000000ff
        /*0770*/ 	.word	0x00030878
        /*0774*/ 	.short	0x0100
        /*0776*/ 	.byte	0x06
	.zero		1


	//   ....[13]....
        /*0778*/ 	.word	0x00000620
        /*077c*/ 	.word	0x000000ff
        /*0780*/ 	.word	0x00030888
        /*0784*/ 	.short	0x0100
        /*0786*/ 	.byte	0x06
	.zero		1


	//   ....[14]....
        /*0788*/ 	.word	0x00000750
        /*078c*/ 	.word	0x000000ff
        /*0790*/ 	.word	0x00030890
        /*0794*/ 	.short	0x0100
        /*0796*/ 	.byte	0x08
	.zero		1


	//   ....[15]....
        /*0798*/ 	.word	0x00000760
        /*079c*/ 	.word	0x000000ff
        /*07a0*/ 	.word	0x000308a0
        /*07a4*/ 	.short	0x0100
        /*07a6*/ 	.byte	0x08
	.zero		1


	//   ....[16]....
        /*07a8*/ 	.word	0x00000770
        /*07ac*/ 	.word	0x000000ff
        /*07b0*/ 	.word	0x00030898
        /*07b4*/ 	.short	0x0100
        /*07b6*/ 	.byte	0x08
	.zero		1


	//   ....[17]....
        /*07b8*/ 	.word	0x00000780
        /*07bc*/ 	.word	0x000000ff
        /*07c0*/ 	.word	0x000308a8
        /*07c4*/ 	.short	0x0100
        /*07c6*/ 	.byte	0x08
	.zero		1


	//   ....[18]....
        /*07c8*/ 	.word	0x000008b0
        /*07cc*/ 	.word	0x000000ff
        /*07d0*/ 	.word	0x000308b0
        /*07d4*/ 	.short	0x0100
        /*07d6*/ 	.byte	0x08
	.zero		1


	//   ....[19]....
        /*07d8*/ 	.word	0x000008c0
        /*07dc*/ 	.word	0x000000ff
        /*07e0*/ 	.word	0x000308c0
        /*07e4*/ 	.short	0x0100
        /*07e6*/ 	.byte	0x08
	.zero		1


	//   ....[20]....
        /*07e8*/ 	.word	0x000008d0
        /*07ec*/ 	.word	0x000000ff
        /*07f0*/ 	.word	0x000308b8
        /*07f4*/ 	.short	0x0100
        /*07f6*/ 	.byte	0x08
	.zero		1


	//   ....[21]....
        /*07f8*/ 	.word	0x000008e0
        /*07fc*/ 	.word	0x000000ff
        /*0800*/ 	.word	0x000308c8
        /*0804*/ 	.short	0x0100
        /*0806*/ 	.byte	0x08
	.zero		1


	//   ....[22]....
        /*0808*/ 	.word	0x000016e0
        /*080c*/ 	.word	0x000000ff
        /*0810*/ 	.word	0x00030800
        /*0814*/ 	.short	0x010a
        /*0816*/ 	.byte	0x27
	.zero		1


	//   ....[23]....
        /*0818*/ 	.word	0x00001760
        /*081c*/ 	.word	0x00000000
        /*0820*/ 	.word	0x00030830
        /*0824*/ 	.short	0x010a
        /*0826*/ 	.byte	0x3f
	.zero		1


	//   ....[24]....
        /*0828*/ 	.word	0x000017d0
        /*082c*/ 	.word	0x00000000
        /*0830*/ 	.word	0x00030830
        /*0834*/ 	.short	0x010a
        /*0836*/ 	.byte	0x3f
	.zero		1


	//   ....[25]....
        /*0838*/ 	.word	0x00003ee0
        /*083c*/ 	.word	0x00000006
        /*0840*/ 	.word	0x00000000
        /*0844*/ 	.short	0x0101
        /*0846*/ 	.byte	0x3f
	.zero		1


	//   ....[26]....
        /*0848*/ 	.word	0x000050d0
        /*084c*/ 	.word	0x000000ff
        /*0850*/ 	.word	0x00030830
        /*0854*/ 	.short	0x010a
        /*0856*/ 	.byte	0x06
	.zero		1


	//   ....[27]....
        /*0858*/ 	.word	0x00005110
        /*085c*/ 	.word	0x000000ff
        /*0860*/ 	.word	0x00030830
        /*0864*/ 	.short	0x010a
        /*0866*/ 	.byte	0x06
	.zero		1


	//   ....[28]....
        /*0868*/ 	.word	0x00005310
        /*086c*/ 	.word	0x000000ff
        /*0870*/ 	.word	0x00030850
        /*0874*/ 	.short	0x010a
        /*0876*/ 	.byte	0x06
	.zero		1


	//   ....[29]....
        /*0878*/ 	.word	0x00005350
        /*087c*/ 	.word	0x000000ff
        /*0880*/ 	.word	0x00030850
        /*0884*/ 	.short	0x010a
        /*0886*/ 	.byte	0x06
	.zero		1


	//   ....[30]....
        /*0888*/ 	.word	0x00007280
        /*088c*/ 	.word	0x0000000c
        /*0890*/ 	.word	0x00000000
        /*0894*/ 	.short	0x0101
        /*0896*/ 	.byte	0x3f
	.zero		1


	//   ....[31]....
        /*0898*/ 	.word	0x00007310
        /*089c*/ 	.word	0x0000006d
        /*08a0*/ 	.word	0x00000000
        /*08a4*/ 	.short	0x0101
        /*08a6*/ 	.byte	0x3f
	.zero		1


	//   ....[32]....
        /*08a8*/ 	.word	0x00008640
        /*08ac*/ 	.word	0x000000ff
        /*08b0*/ 	.word	0x00030850
        /*08b4*/ 	.short	0x010a
        /*08b6*/ 	.byte	0x0c
	.zero		1


	//   ....[33]....
        /*08b8*/ 	.word	0x00008680
        /*08bc*/ 	.word	0x000000ff
        /*08c0*/ 	.word	0x00030850
        /*08c4*/ 	.short	0x010a
        /*08c6*/ 	.byte	0x0c
	.zero		1


	//   ....[34]....
        /*08c8*/ 	.word	0x00008e80
        /*08cc*/ 	.word	0x00000006
        /*08d0*/ 	.word	0x00000000
        /*08d4*/ 	.short	0x0101
        /*08d6*/ 	.byte	0x3f
	.zero		1


	//   ....[35]....
        /*08d8*/ 	.word	0x00009fb0
        /*08dc*/ 	.word	0x000000ff
        /*08e0*/ 	.word	0x00000000
        /*08e4*/ 	.short	0x0101
        /*08e6*/ 	.byte	0x04
	.zero		1


	//   ....[36]....
        /*08e8*/ 	.word	0x0000c270
        /*08ec*/ 	.word	0x00000000
        /*08f0*/ 	.word	0x00030840
        /*08f4*/ 	.short	0x010a
        /*08f6*/ 	.byte	0x3f
	.zero		1


	//   ....[37]....
        /*08f8*/ 	.word	0x0000d340
        /*08fc*/ 	.word	0x00000016
        /*0900*/ 	.word	0x00030800
        /*0904*/ 	.short	0x0107
        /*0906*/ 	.byte	0x3f
	.zero		1


	//   ....[38]....
        /*0908*/ 	.word	0x0000d440
        /*090c*/ 	.word	0x00000016
        /*0910*/ 	.word	0x00030800
        /*0914*/ 	.short	0x0101
        /*0916*/ 	.byte	0x3f
	.zero		1


	//   ....[39]....
        /*0918*/ 	.word	0x0000d460
        /*091c*/ 	.word	0x00000016
        /*0920*/ 	.word	0x00030820
        /*0924*/ 	.short	0x010a
        /*0926*/ 	.byte	0x3f
	.zero		1


	//   ....[40]....
        /*0928*/ 	.word	0x0000d780
        /*092c*/ 	.word	0x00000002
        /*0930*/ 	.word	0x00030840
        /*0934*/ 	.short	0x010a
        /*0936*/ 	.byte	0x3f
	.zero		1


	//   ....[41]....
        /*0938*/ 	.word	0x0000da00
        /*093c*/ 	.word	0x00000003
        /*0940*/ 	.word	0x00000060
        /*0944*/ 	.short	0x010a
        /*0946*/ 	.byte	0x3f
	.zero		1


	//   ....[42]....
        /*0948*/ 	.word	0x0000df50
        /*094c*/ 	.word	0x00000002
        /*0950*/ 	.word	0x00030840
        /*0954*/ 	.short	0x010a
        /*0956*/ 	.byte	0x3f
	.zero		1


	//   ....[43]....
        /*0958*/ 	.word	0x0000e1d0
        /*095c*/ 	.word	0x0000000a
        /*0960*/ 	.word	0x00000060
        /*0964*/ 	.short	0x010a
        /*0966*/ 	.byte	0x3f
	.zero		1


	//   ....[44]....
        /*0968*/ 	.word	0x0000e650
        /*096c*/ 	.word	0x00000002
        /*0970*/ 	.word	0x00030840
        /*0974*/ 	.short	0x010a
        /*0976*/ 	.byte	0x3f
	.zero		1


	//   ....[45]....
        /*0978*/ 	.word	0x0000e8e0
        /*097c*/ 	.word	0x00000008
        /*0980*/ 	.word	0x00000060
        /*0984*/ 	.short	0x010a
        /*0986*/ 	.byte	0x3f
	.zero		1


	//   ....[46]....
        /*0988*/ 	.word	0x0000ed20
        /*098c*/ 	.word	0x00000003
        /*0990*/ 	.word	0x00030860
        /*0994*/ 	.short	0x010a
        /*0996*/ 	.byte	0x3f
	.zero		1


	//   ....[47]....
        /*0998*/ 	.word	0x0000fa40
        /*099c*/ 	.word	0x00000009
        /*09a0*/ 	.word	0x00030820
        /*09a4*/ 	.short	0x010a
        /*09a6*/ 	.byte	0x3f
	.zero		1


	//   ....[48]....
        /*09a8*/ 	.word	0x0000fbe0
        /*09ac*/ 	.word	0x00000005
        /*09b0*/ 	.word	0x00000000
        /*09b4*/ 	.short	0x010a
        /*09b6*/ 	.byte	0x3f
	.zero		1


	//   ....[49]....
        /*09b8*/ 	.word	0x0000fc50
        /*09bc*/ 	.word	0x00000003
        /*09c0*/ 	.word	0x00000000
        /*09c4*/ 	.short	0x010a
        /*09c6*/ 	.byte	0x3f
	.zero		1


	//   ....[50]....
        /*09c8*/ 	.word	0x0000fcb0
        /*09cc*/ 	.word	0x00000017
        /*09d0*/ 	.word	0x00000000
        /*09d4*/ 	.short	0x010a
        /*09d6*/ 	.byte	0x3f
	.zero		1


	//   ....[51]....
        /*09d8*/ 	.word	0x0000fce0
        /*09dc*/ 	.word	0x00000007
        /*09e0*/ 	.word	0x00000000
        /*09e4*/ 	.short	0x010a
        /*09e6*/ 	.byte	0x3f
	.zero		1


	//   ....[52]....
        /*09e8*/ 	.word	0x0000fd50
        /*09ec*/ 	.word	0x00000003
        /*09f0*/ 	.word	0x00030800
        /*09f4*/ 	.short	0x010a
        /*09f6*/ 	.byte	0x3f
	.zero		1


	//   ....[53]....
        /*09f8*/ 	.word	0x0000fda0
        /*09fc*/ 	.word	0x00000000
        /*0a00*/ 	.word	0x00030830
        /*0a04*/ 	.short	0x010a
        /*0a06*/ 	.byte	0x3f
	.zero		1


	//   ....[54]....
        /*0a08*/ 	.word	0x0000fe00
        /*0a0c*/ 	.word	0x00000007
        /*0a10*/ 	.word	0x00030830
        /*0a14*/ 	.short	0x010a
        /*0a16*/ 	.byte	0x3f
	.zero		1


	//   ....[55]....
        /*0a18*/ 	.word	0x0000fe60
        /*0a1c*/ 	.word	0x00000007
        /*0a20*/ 	.word	0x00030850
        /*0a24*/ 	.short	0x010a
        /*0a26*/ 	.byte	0x3f
	.zero		1


	//   ....[56]....
        /*0a28*/ 	.word	0x0000fec0
        /*0a2c*/ 	.word	0x00000005
        /*0a30*/ 	.word	0x00030850
        /*0a34*/ 	.short	0x010a
        /*0a36*/ 	.byte	0x3f
	.zero		1


	//   ....[57]....
        /*0a38*/ 	.word	0x00010060
        /*0a3c*/ 	.word	0x00000000
        /*0a40*/ 	.word	0x00030840
        /*0a44*/ 	.short	0x010a
        /*0a46*/ 	.byte	0x3f
	.zero		1


	//   ....[58]....
        /*0a48*/ 	.word	0x00011040
        /*0a4c*/ 	.word	0x00000016
        /*0a50*/ 	.word	0x00030820
        /*0a54*/ 	.short	0x010a
        /*0a56*/ 	.byte	0x3f
	.zero		1


	//   ....[59]....
        /*0a58*/ 	.word	0x00011090
        /*0a5c*/ 	.word	0x00000002
        /*0a60*/ 	.word	0x00030840
        /*0a64*/ 	.short	0x010a
        /*0a66*/ 	.byte	0x3f
	.zero		1


	//   ....[60]....
        /*0a68*/ 	.word	0x000110e0
        /*0a6c*/ 	.word	0x00000003
        /*0a70*/ 	.word	0x00000060
        /*0a74*/ 	.short	0x010a
        /*0a76*/ 	.byte	0x3f
	.zero		1


	//   ....[61]....
        /*0a78*/ 	.word	0x00011130
        /*0a7c*/ 	.word	0x00000002
        /*0a80*/ 	.word	0x00030840
        /*0a84*/ 	.short	0x010a
        /*0a86*/ 	.byte	0x3f
	.zero		1


	//   ....[62]....
        /*0a88*/ 	.word	0x00011180
        /*0a8c*/ 	.word	0x0000000a
        /*0a90*/ 	.word	0x00000060
        /*0a94*/ 	.short	0x010a
        /*0a96*/ 	.byte	0x3f
	.zero		1


	//   ....[63]....
        /*0a98*/ 	.word	0x000111d0
        /*0a9c*/ 	.word	0x00000002
        /*0aa0*/ 	.word	0x00030840
        /*0aa4*/ 	.short	0x010a
        /*0aa6*/ 	.byte	0x3f
	.zero		1


	//   ....[64]....
        /*0aa8*/ 	.word	0x00011220
        /*0aac*/ 	.word	0x00000008
        /*0ab0*/ 	.word	0x00000060
        /*0ab4*/ 	.short	0x010a
        /*0ab6*/ 	.byte	0x3f
	.zero		1


	//   ....[65]....
        /*0ab8*/ 	.word	0x00011270
        /*0abc*/ 	.word	0x00000003
        /*0ac0*/ 	.word	0x00030860
        /*0ac4*/ 	.short	0x010a
        /*0ac6*/ 	.byte	0x3f
	.zero		1


	//   ....[66]....
        /*0ac8*/ 	.word	0x00011bf0
        /*0acc*/ 	.word	0x00000009
        /*0ad0*/ 	.word	0x00030820
        /*0ad4*/ 	.short	0x010a
        /*0ad6*/ 	.byte	0x3f
	.zero		1


	//   ....[67]....
        /*0ad8*/ 	.word	0x00011d90
        /*0adc*/ 	.word	0x00000005
        /*0ae0*/ 	.word	0x00000000
        /*0ae4*/ 	.short	0x010a
        /*0ae6*/ 	.byte	0x3f
	.zero		1


	//   ....[68]....
        /*0ae8*/ 	.word	0x00011de0
        /*0aec*/ 	.word	0x00000003
        /*0af0*/ 	.word	0x00000000
        /*0af4*/ 	.short	0x010a
        /*0af6*/ 	.byte	0x3f
	.zero		1


	//   ....[69]....
        /*0af8*/ 	.word	0x00011e30
        /*0afc*/ 	.word	0x00000017
        /*0b00*/ 	.word	0x00000000
        /*0b04*/ 	.short	0x010a
        /*0b06*/ 	.byte	0x3f
	.zero		1


	//----- nvinfo : EIATTR_NUM_MBARRIERS
	.align		4
.L_1529:
        /*0b08*/ 	.byte	0x03, 0x38
        /*0b0a*/ 	.short	0x0016


	//----- nvinfo : EIATTR_EXIT_INSTR_OFFSETS
	.align		4
        /*0b0c*/ 	.byte	0x04, 0x1c
        /*0b0e*/ 	.short	(.L_1531 - .L_1530)


	//   ....[0]....
.L_1530:
        /*0b10*/ 	.word	0x00000a80


	//   ....[1]....
        /*0b14*/ 	.word	0x0000aac0


	//   ....[2]....
        /*0b18*/ 	.word	0x0000fd30


	//----- nvinfo : EIATTR_MAX_THREADS
	.align		4
.L_1531:
        /*0b1c*/ 	.byte	0x04, 0x05
        /*0b1e*/ 	.short	(.L_1533 - .L_1532)
.L_1532:
        /*0b20*/ 	.word	0x00000200
        /*0b24*/ 	.word	0x00000001
        /*0b28*/ 	.word	0x00000001


	//----- nvinfo : EIATTR_CRS_STACK_SIZE
	.align		4
.L_1533:
        /*0b2c*/ 	.byte	0x04, 0x1e
        /*0b2e*/ 	.short	(.L_1535 - .L_1534)
.L_1534:
        /*0b30*/ 	.word	0x00000000


	//----- nvinfo : EIATTR_CBANK_PARAM_SIZE
	.align		4
.L_1535:
        /*0b34*/ 	.byte	0x03, 0x19
        /*0b36*/ 	.short	0x0af0


	//----- nvinfo : EIATTR_PARAM_CBANK
	.align		4
        /*0b38*/ 	.byte	0x04, 0x0a
        /*0b3a*/ 	.short	(.L_1537 - .L_1536)
	.align		4
.L_1536:
        /*0b3c*/ 	.word	index@(.nv.constant0._ZN7cutlass13device_kernelIN5flash11enable_sm90INS1_16FlashAttnFwdSm90INS1_25CollectiveMainloopFwdSm90ILi2EN4cute5tupleIJNS5_1CILi1EEES8_S8_EEENS6_IJNS7_ILi192EEESA_NS7_ILi64EEEEEELi64ENS_6half_tEfNS_4arch4Sm90ELb0ELb0ELb1ELb1ELb0ELb0ELb0ELb0ELb1ELb1ELb0ELb0EEENS1_21CollectiveEpilogueFwdINS6_IJSA_SB_SA_EEES9_SD_SF_Li384ELb1ELb1ELb0ELb0EEENS1_36VarlenDynamicPersistentTileSchedulerILi192ELi192ELi384ELi128ELb0ELb1ELb1ELb0ELb1ELb1EEEEEEEEEvNT_6ParamsE)
        /*0b40*/ 	.short	0x0210
        /*0b42*/ 	.short	0x0af0


	//----- nvinfo : EIATTR_SW_WAR
	.align		4
.L_1537:
        /*0b44*/ 	.byte	0x04, 0x36
        /*0b46*/ 	.short	(.L_1539 - .L_1538)
.L_1538:
        /*0b48*/ 	.word	0x00000008
.L_1539:


//--------------------- .nv.info._ZN7cutlass13device_kernelIN5flash11enable_sm90INS1_16FlashAttnFwdSm90INS1_25CollectiveMainloopFwdSm90ILi2EN4cute5tupleIJNS5_1CILi1EEES8_S8_EEENS6_IJNS7_ILi192EEESA_NS7_ILi64EEEEEELi64ENS_6half_tEfNS_4arch4Sm90ELb0ELb0ELb1ELb1ELb0ELb1ELb0ELb0ELb1ELb1ELb0ELb0EEENS1_21CollectiveEpilogueFwdINS6_IJSA_SB_SA_EEES9_SD_SF_Li384ELb1ELb1ELb0ELb0EEENS1_36VarlenDynamicPersistentTileSchedulerILi192ELi192ELi384ELi128ELb0ELb1ELb1ELb0ELb1ELb1EEEEEEEEEvNT_6ParamsE --------------------------
	.section	.nv.info._ZN7cutlass13device_kernelIN5flash11enable_sm90INS1_16FlashAttnFwdSm90INS1_25CollectiveMainloopFwdSm90ILi2EN4cute5tupleIJNS5_1CILi1EEES8_S8_EEENS6_IJNS7_ILi192EEESA_NS7_ILi64EEEEEELi64ENS_6half_tEfNS_4arch4Sm90ELb0ELb0ELb1ELb1ELb0ELb1ELb0ELb0ELb1ELb1ELb0ELb0EEENS1_21CollectiveEpilogueFwdINS6_IJSA_SB_SA_EEES9_SD_SF_Li384ELb1ELb1ELb0ELb0EEENS1_36VarlenDynamicPersistentTileSchedulerILi192ELi192ELi384ELi128ELb0ELb1ELb1ELb0ELb1ELb1EEEEEEEEEvNT_6ParamsE,"",@"SHT_CUDA_INFO"
	.sectionflags	@""
	.align	4


	//----- nvinfo : EIATTR_CUDA_API_VERSION
	.align		4
        /*0000*/ 	.byte	0x04, 0x37
        /*0002*/ 	.short	(.L_1541 - .L_1540)
.L_1540:
        /*0004*/ 	.word	0x00000082


	//----- nvinfo : EIATTR_KPARAM_INFO
	.align		4
.L_1541:
        /*0008*/ 	.byte	0x04, 0x17
        /*000a*/ 	.short	(.L_1543 - .L_1542)
.L_1542:
        /*000c*/ 	.word	0x00000000
        /*0010*/ 	.short	0x0000
        /*0012*/ 	.short	0x0070
        /*0014*/ 	.byte	0x00, 0xf0, 0x01, 0x2a


	//----- nvinfo : EIATTR_SPARSE_MMA_MASK
	.align		4
.L_1543:
        /*0018*/ 	.byte	0x03, 0x50
        /*001a*/ 	.short	0x0000


	//----- nvinfo : EIATTR_MAXREG_COUNT
	.align		4
        /*001c*/ 	.byte	0x03, 0x1b
        /*001e*/ 	.short	0x0080


	//----- nvinfo : EIATTR_NUM_BARRIERS
	.align		4
        /*0020*/ 	.byte	0x02, 0x4c
        /*0022*/ 	.byte	0x10
	.zero		1


	//----- nvinfo : EIATTR_EXTERNS
	.align		4
        /*0024*/ 	.byte	0x04, 0x0f
        /*0026*/ 	.short	(.L_1545 - .L_1544)


	//   ....[0]....
	.align		4
.L_1544:
        /*0028*/ 	.word	index@(__assertfail)


	//----- nvinfo : EIATTR_ANNOTATIONS
	.align		4
.L_1545:
        /*002c*/ 	.byte	0x04, 0x55
        /*002e*/ 	.short	(.L_1547 - .L_1546)


	//   ....[0]....
.L_1546:
        /* <DEDUP_REMOVED lines=85> */


	//----- nvinfo : EIATTR_MERCURY_ISA_VERSION
	.align		4
.L_1547:
        /*0570*/ 	.byte	0x03, 0x5f
        /*0572*/ 	.short	0x0101


	//----- nvinfo : EIATTR_UNUSED_LOAD_BYTE_OFFSET
	.align		4
        /*0574*/ 	.byte	0x04, 0x44
        /*0576*/ 	.short	(.L_1549 - .L_1548)


	//   ....[0]....
.L_1548:
        /*0578*/ 	.word	0x00000ad0
        /*057c*/ 	.word	0x0000fff0


	//   ....[1]....
        /*0580*/ 	.word	0x000106c0
        /*0584*/ 	.word	0x0000fff0


	//----- nvinfo : EIATTR_INT_WARP_WIDE_INSTR_OFFSETS
	.align		4
.L_1549:
        /*0588*/ 	.byte	0x04, 0x31
        /*058a*/ 	.short	(.L_1551 - .L_1550)


	//   ....[0]....
.L_1550:
        /*058c*/ 	.word	0x00000180


	//   ....[1]....
        /*0590*/ 	.word	0x00000220


	//   ....[2]....
        /*0594*/ 	.word	0x00000290


	//   ....[3]....
        /*0598*/ 	.word	0x00013e10


	//   ....[4]....
        /*059c*/ 	.word	0x00013ea0


	//   ....[5]....
        /*05a0*/ 	.word	0x00016fd0


	//   ....[6]....
        /*05a4*/ 	.word	0x00017060


	//----- nvinfo : EIATTR_COOP_GROUP_MASK_REGIDS
	.align		4
.L_1551:
        /*05a8*/ 	.byte	0x04, 0x29
        /*05aa*/ 	.short	(.L_1553 - .L_1552)


	//   ....[0]....
.L_1552:
        /*05ac*/ 	.word	0xffffffff


	//   ....[1]....
        /*05b0*/ 	.word	0xffffffff


	//   ....[2]....
        /*05b4*/ 	.word	0xffffffff


	//   ....[3]....
        /*05b8*/ 	.word	0xffffffff


	//   ....[4]....
        /*05bc*/ 	.word	0xffffffff


	//   ....[5]....
        /*05c0*/ 	.word	0xffffffff


	//   ....[6]....
        /*05c4*/ 	.word	0xffffffff


	//   ....[7]....
        /*05c8*/ 	.word	0xffffffff


	//   ....[8]....
        /*05cc*/ 	.word	0xffffffff


	//   ....[9]....
        /*05d0*/ 	.word	0xffffffff


	//   ....[10]....
        /*05d4*/ 	.word	0xffffffff


	//   ....[11]....
        /*05d8*/ 	.word	0xffffffff


	//   ....[12]....
        /*05dc*/ 	.word	0xffffffff


	//   ....[13]....
        /*05e0*/ 	.word	0xffffffff


	//   ....[14]....
        /*05e4*/ 	.word	0xffffffff


	//   ....[15]....
        /*05e8*/ 	.word	0xffffffff


	//   ....[16]....
        /*05ec*/ 	.word	0xffffffff


	//   ....[17]....
        /*05f0*/ 	.word	0xffffffff


	//   ....[18]....
        /*05f4*/ 	.word	0xffffffff


	//   ....[19]....
        /*05f8*/ 	.word	0xffffffff


	//   ....[20]....
        /*05fc*/ 	.word	0xffffffff


	//   ....[21]....
        /*0600*/ 	.word	0xffffffff


	//   ....[22]....
        /*0604*/ 	.word	0xffffffff


	//   ....[23]....
        /*0608*/ 	.word	0xffffffff


	//   ....[24]....
        /*060c*/ 	.word	0xffffffff


	//   ....[25]....
        /*0610*/ 	.word	0xffffffff


	//   ....[26]....
        /*0614*/ 	.word	0xffffffff


	//   ....[27]....
        /*0618*/ 	.word	0xffffffff


	//   ....[28]....
        /*061c*/ 	.word	0xffffffff


	//   ....[29]....
        /*0620*/ 	.word	0xffffffff


	//   ....[30]....
        /*0624*/ 	.word	0xffffffff


	//   ....[31]....
        /*0628*/ 	.word	0xffffffff


	//   ....[32]....
        /*062c*/ 	.word	0xffffffff


	//   ....[33]....
        /*0630*/ 	.word	0xffffffff


	//   ....[34]....
        /*0634*/ 	.word	0xffffffff


	//   ....[35]....
        /*0638*/ 	.word	0xffffffff


	//   ....[36]....
        /*063c*/ 	.word	0xffffffff


	//   ....[37]....
        /*0640*/ 	.word	0xffffffff


	//   ....[38]....
        /*0644*/ 	.word	0xffffffff


	//   ....[39]....
        /*0648*/ 	.word	0xffffffff


	//   ....[40]....
        /*064c*/ 	.word	0xffffffff


	//   ....[41]....
        /*0650*/ 	.word	0xffffffff


	//   ....[42]....
        /*0654*/ 	.word	0xffffffff


	//   ....[43]....
        /*0658*/ 	.word	0xffffffff


	//   ....[44]....
        /*065c*/ 	.word	0xffffffff


	//   ....[45]....
        /*0660*/ 	.word	0xffffffff


	//   ....[46]....
        /*0664*/ 	.word	0xffffffff


	//   ....[47]....
        /*0668*/ 	.word	0xffffffff


	//   ....[48]....
        /*066c*/ 	.word	0xffffffff


	//   ....[49]....
        /*0670*/ 	.word	0xffffffff


	//   ....[50]....
        /*0674*/ 	.word	0xffffffff


	//   ....[51]....
        /*0678*/ 	.word	0xffffffff


	//   ....[52]....
        /*067c*/ 	.word	0xffffffff


	//   ....[53]....
        /*0680*/ 	.word	0xffffffff


	//   ....[54]....
        /*0684*/ 	.word	0xffffffff


	//   ....[55]....
        /*0688*/ 	.word	0xffffffff


	//   ....[56]....
        /*068c*/ 	.word	0xffffffff


	//   ....[57]....
        /*0690*/ 	.word	0xffffffff


	//   ....[58]....
        /*0694*/ 	.word	0xffffffff


	//   ....[59]....
        /*0698*/ 	.word	0xffffffff


	//   ....[60]....
        /*069c*/ 	.word	0xffffffff


	//   ....[61]....
        /*06a0*/ 	.word	0xffffffff


	//   ....[62]....
        /*06a4*/ 	.word	0xffffffff


	//   ....[63]....
        /*06a8*/ 	.word	0xffffffff


	//   ....[64]....
        /*06ac*/ 	.word	0xffffffff


	//   ....[65]....
        /*06b0*/ 	.word	0xffffffff


	//   ....[66]....
        /*06b4*/ 	.word	0xffffffff


	//   ....[67]....
        /*06b8*/ 	.word	0xffffffff


	//   ....[68]....
        /*06bc*/ 	.word	0xffffffff


	//   ....[69]....
        /*06c0*/ 	.word	0xffffffff


	//   ....[70]....
        /*06c4*/ 	.word	0xffffffff


	//   ....[71]....
        /*06c8*/ 	.word	0xffffffff


	//   ....[72]....
        /*06cc*/ 	.word	0xffffffff


	//   ....[73]....
        /*06d0*/ 	.word	0xffffffff


	//   ....[74]....
        /*06d4*/ 	.word	0xffffffff


	//   ....[75]....
        /*06d8*/ 	.word	0xffffffff


	//   ....[76]....
        /*06dc*/ 	.word	0xffffffff


	//   ....[77]....
        /*06e0*/ 	.word	0xffffffff


	//   ....[78]....
        /*06e4*/ 	.word	0xffffffff


	//   ....[79]....
        /*06e8*/ 	.word	0xffffffff


	//   ....[80]....
        /*06ec*/ 	.word	0xffffffff


	//   ....[81]....
        /*06f0*/ 	.word	0xffffffff


	//   ....[82]....
        /*06f4*/ 	.word	0xffffffff


	//   ....[83]....
        /*06f8*/ 	.word	0xffffffff


	//   ....[84]....
        /*06fc*/ 	.word	0xffffffff


	//   ....[85]....
        /*0700*/ 	.word	0xffffffff


	//   ....[86]....
        /*0704*/ 	.word	0xffffffff


	//   ....[87]....
        /*0708*/ 	.word	0xffffffff


	//   ....[88]....
        /*070c*/ 	.word	0xffffffff


	//   ....[89]....
        /*0710*/ 	.word	0xffffffff


	//   ....[90]....
        /*0714*/ 	.word	0xffffffff


	//   ....[91]....
        /*0718*/ 	.word	0xffffffff


	//   ....[92]....
        /*071c*/ 	.word	0xffffffff


	//   ....[93]....
        /*0720*/ 	.word	0xffffffff


	//   ....[94]....
        /*0724*/ 	.word	0xffffffff


	//   ....[95]....
        /*0728*/ 	.word	0xffffffff


	//   ....[96]....
        /*072c*/ 	.word	0xffffffff


	//   ....[97]....
        /*0730*/ 	.word	0xffffffff


	//   ....[98]....
        /*0734*/ 	.word	0xffffffff


	//   ....[99]....
        /*0738*/ 	.word	0xffffffff


	//   ....[100]....
        /*073c*/ 	.word	0xffffffff


	//   ....[101]....
        /*0740*/ 	.word	0xffffffff


	//   ....[102]....
        /*0744*/ 	.word	0xffffffff


	//   ....[103]....
        /*0748*/ 	.word	0xffffffff


	//   ....[104]....
        /*074c*/ 	.word	0xffffffff


	//   ....[105]....
        /*0750*/ 	.word	0xffffffff


	//   ....[106]....
        /*0754*/ 	.word	0xffffffff


	//   ....[107]....
        /*0758*/ 	.word	0xffffffff


	//   ....[108]....
        /*075c*/ 	.word	0xffffffff


	//   ....[109]....
        /*0760*/ 	.word	0xffffffff


	//   ....[110]....
        /*0764*/ 	.word	0x0500000f


	//   ....[111]....
        /*0768*/ 	.word	0x0500000f


	//   ....[112]....
        /*076c*/ 	.word	0x0500000f


	//   ....[113]....
        /*0770*/ 	.word	0x0500000f


	//   ....[114]....
        /*0774*/ 	.word	0x0500000f


	//   ....[115]....
        /*0778*/ 	.word	0x0500000f


	//   ....[116]....
        /*077c*/ 	.word	0x0500000f


	//   ....[117]....
        /*0780*/ 	.word	0x0500000f


	//   ....[118]....
        /*0784*/ 	.word	0x0500000f


	//   ....[119]....
        /*0788*/ 	.word	0x0500000f


	//   ....[120]....
        /*078c*/ 	.word	0x0500000f


	//   ....[121]....
        /*0790*/ 	.word	0x0500000f


	//   ....[122]....
        /*0794*/ 	.word	0x0500000f


	//   ....[123]....
        /*0798*/ 	.word	0x0500000f


	//   ....[124]....
        /*079c*/ 	.word	0x0500000f


	//   ....[125]....
        /*07a0*/ 	.word	0x0500000f


	//   ....[126]....
        /*07a4*/ 	.word	0x0500000f


	//   ....[127]....
        /*07a8*/ 	.word	0x0500000f


	//   ....[128]....
        /*07ac*/ 	.word	0x0500000f


	//   ....[129]....
        /*07b0*/ 	.word	0x0500000f


	//   ....[130]....
        /*07b4*/ 	.word	0x0500000f


	//   ....[131]....
        /*07b8*/ 	.word	0x0500000f


	//   ....[132]....
        /*07bc*/ 	.word	0x0500000f


	//   ....[133]....
        /*07c0*/ 	.word	0x0500000f


	//   ....[134]....
        /*07c4*/ 	.word	0x0500000f


	//   ....[135]....
        /*07c8*/ 	.word	0x0500000f


	//   ....[136]....
        /*07cc*/ 	.word	0x0500000f


	//   ....[137]....
        /*07d0*/ 	.word	0x0500000f


	//   ....[138]....
        /*07d4*/ 	.word	0x0500000f


	//   ....[139]....
        /*07d8*/ 	.word	0x0500000f


	//   ....[140]....
        /*07dc*/ 	.word	0x0500000f


	//   ....[141]....
        /*07e0*/ 	.word	0x0500000f


	//   ....[142]....
        /*07e4*/ 	.word	0x0500000f


	//   ....[143]....
        /*07e8*/ 	.word	0x0500000f


	//   ....[144]....
        /*07ec*/ 	.word	0x0500000f


	//   ....[145]....
        /*07f0*/ 	.word	0x0500000f


	//   ....[146]....
        /*07f4*/ 	.word	0x0500000f


	//   ....[147]....
        /*07f8*/ 	.word	0x0500000f


	//   ....[148]....
        /*07fc*/ 	.word	0x0500000f


	//   ....[149]....
        /*0800*/ 	.word	0x0500000f


	//   ....[150]....
        /*0804*/ 	.word	0x0500000f


	//   ....[151]....
        /*0808*/ 	.word	0x0500000f


	//   ....[152]....
        /*080c*/ 	.word	0x0500000f


	//   ....[153]....
        /*0810*/ 	.word	0x0500000f


	//   ....[154]....
        /*0814*/ 	.word	0x0500000f


	//   ....[155]....
        /*0818*/ 	.word	0x0500000f


	//   ....[156]....
        /*081c*/ 	.word	0x0500000f


	//   ....[157]....
        /*0820*/ 	.word	0x0500000f


	//   ....[158]....
        /*0824*/ 	.word	0x0500000f


	//   ....[159]....
        /*0828*/ 	.word	0x0500000f


	//   ....[160]....
        /*082c*/ 	.word	0x0500000f


	//   ....[161]....
        /*0830*/ 	.word	0x0500000f


	//   ....[162]....
        /*0834*/ 	.word	0x0500000f


	//   ....[163]....
        /*0838*/ 	.word	0x0500000f


	//   ....[164]....
        /*083c*/ 	.word	0x0500000f


	//   ....[165]....
        /*0840*/ 	.word	0x0500000f


	//   ....[166]....
        /*0844*/ 	.word	0x0500000f


	//   ....[167]....
        /*0848*/ 	.word	0x0500000f


	//   ....[168]....
        /*084c*/ 	.word	0x0500000f


	//   ....[169]....
        /*0850*/ 	.word	0x0500000f


	//   ....[170]....
        /*0854*/ 	.word	0x0500000f


	//----- nvinfo : EIATTR_COOP_GROUP_INSTR_OFFSETS
	.align		4
.L_1553:
        /*0858*/ 	.byte	0x04, 0x28
        /*085a*/ 	.short	(.L_1555 - .L_1554)


	//   ....[0]....
.L_1554:
        /*085c*/ 	.word	0x00000060


	//   ....[1]....
        /*0860*/ 	.word	0x00000190


	//   ....[2]....
        /*0864*/ 	.word	0x00000240


	//   ....[3]....
        /*0868*/ 	.word	0x00000400


	//   ....[4]....
        /*086c*/ 	.word	0x00000560


	//   ....[5]....
        /*0870*/ 	.word	0x00000680


	//   ....[6]....
        /*0874*/ 	.word	0x000007e0


	//   ....[7]....
        /*0878*/ 	.word	0x000058c0


	//   ....[8]....
        /*087c*/ 	.word	0x00005e70


	//   ....[9]....
        /*0880*/ 	.word	0x00005e80


	//   ....[10]....
        /*0884*/ 	.word	0x00005e90


	//   ....[11]....
        /*0888*/ 	.word	0x00005ea0


	//   ....[12]....
        /*088c*/ 	.word	0x00006f20


	//   ....[13]....
        /*0890*/ 	.word	0x00006f30


	//   ....[14]....
        /*0894*/ 	.word	0x00006f40


	//   ....[15]....
        /*0898*/ 	.word	0x00006f50


	//   ....[16]....
        /*089c*/ 	.word	0x00009bb0


	//   ....[17]....
        /*08a0*/ 	.word	0x00009bd0


	//   ....[18]....
        /*08a4*/ 	.word	0x0000a1b0


	//   ....[19]....
        /*08a8*/ 	.word	0x0000a1e0


	//   ....[20]....
        /*08ac*/ 	.word	0x0000b8d0


	//   ....[21]....
        /*08b0*/ 	.word	0x0000cb40


	//   ....[22]....
        /*08b4*/ 	.word	0x0000cba0


	//   ....[23]....
        /*08b8*/ 	.word	0x0000d800


	//   ....[24]....
        /*08bc*/ 	.word	0x0000d820


	//   ....[25]....
        /*08c0*/ 	.word	0x0000f7a0


	//   ....[26]....
        /*08c4*/ 	.word	0x0000fa30


	//   ....[27]....
        /*08c8*/ 	.word	0x0000fd10


	//   ....[28]....
        /*08cc*/ 	.word	0x00010180


	//   ....[29]....
        /*08d0*/ 	.word	0x000101b0


	//   ....[30]....
        /*08d4*/ 	.word	0x00010e80


	//   ....[31]....
        /*08d8*/ 	.word	0x00010ec0


	//   ....[32]....
        /*08dc*/ 	.word	0x00010ee0


	//   ....[33]....
        /*08e0*/ 	.word	0x00010f10


	//   ....[34]....
        /*08e4*/ 	.word	0x000113b0


	//   ....[35]....
        /*08e8*/ 	.word	0x000113e0


	//   ....[36]....
        /*08ec*/ 	.word	0x00011410


	//   ....[37]....
        /*08f0*/ 	.word	0x00011450


	//   ....[38]....
        /*08f4*/ 	.word	0x00011480


	//   ....[39]....
        /*08f8*/ 	.word	0x000114a0


	//   ....[40]....
        /*08fc*/ 	.word	0x000114b0


	//   ....[41]....
        /*0900*/ 	.word	0x000114d0


	//   ....[42]....
        /*0904*/ 	.word	0x00011ce0


	//   ....[43]....
        /*0908*/ 	.word	0x00011d10


	//   ....[44]....
        /*090c*/ 	.word	0x00011d30


	//   ....[45]....
        /*0910*/ 	.word	0x00011d60


	//   ....[46]....
        /*0914*/ 	.word	0x00011d90


	//   ....[47]....
        /*0918*/ 	.word	0x00011da0


	//   ....[48]....
        /*091c*/ 	.word	0x00011dd0


	//   ....[49]....
        /*0920*/ 	.word	0x00011e10


	//   ....[50]....
        /*0924*/ 	.word	0x00011f60


	//   ....[51]....
        /*0928*/ 	.word	0x00012150


	//   ....[52]....
        /*092c*/ 	.word	0x00012180


	//   ....[53]....
        /*0930*/ 	.word	0x000121b0


	//   ....[54]....
        /*0934*/ 	.word	0x000121e0


	//   ....[55]....
        /*0938*/ 	.word	0x00012210


	//   ....[56]....
        /*093c*/ 	.word	0x00012240


	//   ....[57]....
        /*0940*/ 	.word	0x000123b0


	//   ....[58]....
        /*0944*/ 	.word	0x000123e0


	//   ....[59]....
        /*0948*/ 	.word	0x00012410


	//   ....[60]....
        /*094c*/ 	.word	0x00012440


	//   ....[61]....
        /*0950*/ 	.word	0x00012470


	//   ....[62]....
        /*0954*/ 	.word	0x000124a0


	//   ....[63]....
        /*0958*/ 	.word	0x00012530


	//   ....[64]....
        /*095c*/ 	.word	0x00012560


	//   ....[65]....
        /*0960*/ 	.word	0x000125e0


	//   ....[66]....
        /*0964*/ 	.word	0x00013110


	//   ....[67]....
        /*0968*/ 	.word	0x000143d0


	//   ....[68]....
        /*096c*/ 	.word	0x00014fe0


	//   ....[69]....
        /*0970*/ 	.word	0x00014ff0


	//   ....[70]....
        /*0974*/ 	.word	0x00015010


	//   ....[71]....
        /*0978*/ 	.word	0x000150a0


	//   ....[72]....
        /*097c*/ 	.word	0x000150c0


	//   ....[73]....
        /*0980*/ 	.word	0x00015140


	//   ....[74]....
        /*0984*/ 	.word	0x00015160


	//   ....[75]....
        /*0988*/ 	.word	0x000151e0


	//   ....[76]....
        /*098c*/ 	.word	0x00015200


	//   ....[77]....
        /*0990*/ 	.word	0x00015280


	//   ....[78]....
        /*0994*/ 	.word	0x000152a0


	//   ....[79]....
        /*0998*/ 	.word	0x00015320


	//   ....[80]....
        /*099c*/ 	.word	0x00015340


	//   ....[81]....
        /*09a0*/ 	.word	0x000153c0


	//   ....[82]....
        /*09a4*/ 	.word	0x000153e0


	//   ....[83]....
        /*09a8*/ 	.word	0x000153f0


	//   ....[84]....
        /*09ac*/ 	.word	0x00015460


	//   ....[85]....
        /*09b0*/ 	.word	0x000154b0


	//   ....[86]....
        /*09b4*/ 	.word	0x00015560


	//   ....[87]....
        /*09b8*/ 	.word	0x00015570


	//   ....[88]....
        /*09bc*/ 	.word	0x000155e0


	//   ....[89]....
        /*09c0*/ 	.word	0x000155f0


	//   ....[90]....
        /*09c4*/ 	.word	0x00015630


	//   ....[91]....
        /*09c8*/ 	.word	0x00015650


	//   ....[92]....
        /*09cc*/ 	.word	0x00017520


	//   ....[93]....
        /*09d0*/ 	.word	0x00017550


	//   ....[94]....
        /*09d4*/ 	.word	0x00017590


	//   ....[95]....
        /*09d8*/ 	.word	0x000175c0


	//   ....[96]....
        /*09dc*/ 	.word	0x000175f0


	//   ....[97]....
        /*09e0*/ 	.word	0x00017620


	//   ....[98]....
        /*09e4*/ 	.word	0x00017650


	//   ....[99]....
        /*09e8*/ 	.word	0x00017680


	//   ....[100]....
        /*09ec*/ 	.word	0x00017800


	//   ....[101]....
        /*09f0*/ 	.word	0x00017830


	//   ....[102]....
        /*09f4*/ 	.word	0x00017860


	//   ....[103]....
        /*09f8*/ 	.word	0x00017890


	//   ....[104]....
        /*09fc*/ 	.word	0x000178c0


	//   ....[105]....
        /*0a00*/ 	.word	0x000178f0


	//   ....[106]....
        /*0a04*/ 	.word	0x000179b0


	//   ....[107]....
        /*0a08*/ 	.word	0x000179d0


	//   ....[108]....
        /*0a0c*/ 	.word	0x00017a40


	//   ....[109]....
        /*0a10*/ 	.word	0x00017eb0


	//   ....[110]....
        /*0a14*/ 	.word	0x00018310


	//   ....[111]....
        /*0a18*/ 	.word	0x000183c0


	//   ....[112]....
        /*0a1c*/ 	.word	0x00018450


	//   ....[113]....
        /*0a20*/ 	.word	0x000184a0


	//   ....[114]....
        /*0a24*/ 	.word	0x000184f0


	//   ....[115]....
        /*0a28*/ 	.word	0x000185d0


	//   ....[116]....
        /*0a2c*/ 	.word	0x00018660


	//   ....[117]....
        /*0a30*/ 	.word	0x000186b0


	//   ....[118]....
        /*0a34*/ 	.word	0x00018700


	//   ....[119]....
        /*0a38*/ 	.word	0x00018930


	//   ....[120]....
        /*0a3c*/ 	.word	0x000189d0


	//   ....[121]....
        /*0a40*/ 	.word	0x00018a30


	//   ....[122]....
        /*0a44*/ 	.word	0x00018aa0


	//   ....[123]....
        /*0a48*/ 	.word	0x00018b00


	//   ....[124]....
        /*0a4c*/ 	.word	0x00018b70


	//   ....[125]....
        /*0a50*/ 	.word	0x00018c30


	//   ....[126]....
        /*0a54*/ 	.word	0x00018c90


	//   ....[127]....
        /*0a58*/ 	.word	0x00018d50


	//   ....[128]....
        /*0a5c*/ 	.word	0x00019030


	//   ....[129]....
        /*0a60*/ 	.word	0x000191e0


	//   ....[130]....
        /*0a64*/ 	.word	0x00019230


	//   ....[131]....
        /*0a68*/ 	.word	0x00019290


	//   ....[132]....
        /*0a6c*/ 	.word	0x00019380


	//   ....[133]....
        /*0a70*/ 	.word	0x000193e0


	//   ....[134]....
        /*0a74*/ 	.word	0x000194e0


	//   ....[135]....
        /*0a78*/ 	.word	0x00019540


	//   ....[136]....
        /*0a7c*/ 	.word	0x00019640


	//   ....[137]....
        /*0a80*/ 	.word	0x000196a0


	//   ....[138]....
        /*0a84*/ 	.word	0x000197a0


	//   ....[139]....
        /*0a88*/ 	.word	0x00019800


	//   ....[140]....
        /*0a8c*/ 	.word	0x00019900


	//   ....[141]....
        /*0a90*/ 	.word	0x00019960


	//   ....[142]....
        /*0a94*/ 	.word	0x00019a60


	//   ....[143]....
        /*0a98*/ 	.word	0x00019ac0


	//   ....[144]....
        /*0a9c*/ 	.word	0x00019b70


	//   ....[145]....
        /*0aa0*/ 	.word	0x00019c40


	//   ....[146]....
        /*0aa4*/ 	.word	0x00019d10


	//   ....[147]....
        /*0aa8*/ 	.word	0x00019d70


	//   ....[148]....
        /*0aac*/ 	.word	0x00019e50


	//   ....[149]....
        /*0ab0*/ 	.word	0x00019eb0


	//   ....[150]....
        /*0ab4*/ 	.word	0x00019f80


	//   ....[151]....
        /*0ab8*/ 	.word	0x00019fe0


	//   ....[152]....
        /*0abc*/ 	.word	0x0001a0a0


	//   ....[153]....
        /*0ac0*/ 	.word	0x0001a3c0


	//   ....[154]....
        /*0ac4*/ 	.word	0x0001a460


	//   ....[155]....
        /*0ac8*/ 	.word	0x0001a580


	//   ....[156]....
        /*0acc*/ 	.word	0x0001a5f0


	//   ....[157]....
        /*0ad0*/ 	.word	0x0001a660


	//   ....[158]....
        /*0ad4*/ 	.word	0x0001a6d0


	//   ....[159]....
        /*0ad8*/ 	.word	0x0001a740


	//   ....[160]....
        /*0adc*/ 	.word	0x0001a7c0


	//   ....[161]....
        /*0ae0*/ 	.word	0x0001a850


	//   ....[162]....
        /*0ae4*/ 	.word	0x0001a8e0


	//   ....[163]....
        /*0ae8*/ 	.word	0x0001a950


	//   ....[164]....
        /*0aec*/ 	.word	0x0001a9c0


	//   ....[165]....
        /*0af0*/ 	.word	0x0001aa30


	//   ....[166]....
        /*0af4*/ 	.word	0x0001aab0


	//   ....[167]....
        /*0af8*/ 	.word	0x0001ab20


	//   ....[168]....
        /*0afc*/ 	.word	0x0001abc0


	//   ....[169]....
        /*0b00*/ 	.word	0x0001ac50


	//   ....[170]....
        /*0b04*/ 	.word	0x0001ad70


	//----- nvinfo : EIATTR_REG_RECONFIG
	.align		4
.L_1555:
        /*0b08*/ 	.byte	0x01, 0x54
	.zero		2


	//----- nvinfo : EIATTR_SYSCALL_OFFSETS
	.align		4
        /*0b0c*/ 	.byte	0x04, 0x46
        /*0b0e*/ 	.short	(.L_1557 - .L_1556)


	//   ....[0]....
.L_1556:
        /*0b10*/ 	.word	0x00001980


	//   ....[1]....
        /*0b14*/ 	.word	0x00001ad0


	//   ....[2]....
        /*0b18*/ 	.word	0x00005a50


	//   ....[3]....
        /*0b1c*/ 	.word	0x00005de0


	//   ....[4]....
        /*0b20*/ 	.word	0x00014000


	//   ....[5]....
        /*0b24*/ 	.word	0x00014150


	//   ....[6]....
        /*0b28*/ 	.word	0x00014250


	//   ....[7]....
        /*0b2c*/ 	.word	0x00014ad0


	//----- nvinfo : EIATTR_MBARRIER_INSTR_OFFSETS
	.align		4
.L_1557:
        /*0b30*/ 	.byte	0x04, 0x39
        /*0b32*/ 	.short	(.L_1559 - .L_1558)


	//   ....[0]....
.L_1558:
        /*0b34*/ 	.word	0x000002b0
        /*0b38*/ 	.word	0x000000ff
        /*0b3c*/ 	.word	0x00030800
        /*0b40*/ 	.short	0x0100
        /*0b42*/ 	.byte	0x08
	.zero		1


	//   ....[1]....
        /*0b44*/ 	.word	0x000002c0
        /*0b48*/ 	.word	0x000000ff
        /*0b4c*/ 	.word	0x00030820
        /*0b50*/ 	.short	0x0100
        /*0b52*/ 	.byte	0x08
	.zero		1


	//   ....[2]....
        /*0b54*/ 	.word	0x000003b0
        /*0b58*/ 	.word	0x000000ff
        /*0b5c*/ 	.word	0x00030830
        /*0b60*/ 	.short	0x0100
        /*0b62*/ 	.byte	0x08
	.zero		1


	//   ....[3]....
        /*0b64*/ 	.word	0x000003c0
        /*0b68*/ 	.word	0x000000ff
        /*0b6c*/ 	.word	0x00030840
        /*0b70*/ 	.short	0x0100
        /*0b72*/ 	.byte	0x08
	.zero		1


	//   ....[4]....
        /*0b74*/ 	.word	0x000003d0
        /*0b78*/ 	.word	0x000000ff
        /*0b7c*/ 	.word	0x00030838
        /*0b80*/ 	.short	0x0100
        /*0b82*/ 	.byte	0x08
	.zero		1


	//   ....[5]....
        /*0b84*/ 	.word	0x000003e0
        /*0b88*/ 	.word	0x000000ff
        /*0b8c*/ 	.word	0x00030848
        /*0b90*/ 	.short	0x0100
        /*0b92*/ 	.byte	0x08
	.zero		1


	//   ....[6]....
        /*0b94*/ 	.word	0x00000510
        /*0b98*/ 	.word	0x000000ff
        /*0b9c*/ 	.word	0x00030850
        /*0ba0*/ 	.short	0x0100
        /*0ba2*/ 	.byte	0x08
	.zero		1


	//   ....[7]....
        /*0ba4*/ 	.word	0x00000520
        /*0ba8*/ 	.word	0x000000ff
        /*0bac*/ 	.word	0x00030860
        /*0bb0*/ 	.short	0x0100
        /*0bb2*/ 	.byte	0x08
	.zero		1


	//   ....[8]....
        /*0bb4*/ 	.word	0x00000530
        /*0bb8*/ 	.word	0x000000ff
        /*0bbc*/ 	.word	0x00030858
        /*0bc0*/ 	.short	0x0100
        /*0bc2*/ 	.byte	0x08
	.zero		1


	//   ....[9]....
        /*0bc4*/ 	.word	0x00000540
        /*0bc8*/ 	.word	0x000000ff
        /*0bcc*/ 	.word	0x00030868
        /*0bd0*/ 	.short	0x0100
        /*0bd2*/ 	.byte	0x08
	.zero		1


	//   ....[10]....
        /*0bd4*/ 	.word	0x00000630
        /*0bd8*/ 	.word	0x000000ff
        /*0bdc*/ 	.word	0x00030870
        /*0be0*/ 	.short	0x0100
        /*0be2*/ 	.byte	0x06
	.zero		1


	//   ....[11]....
        /*0be4*/ 	.word	0x00000640
        /*0be8*/ 	.word	0x000000ff
        /*0bec*/ 	.word	0x00030880
        /*0bf0*/ 	.short	0x0100
        /*0bf2*/ 	.byte	0x06
	.zero		1


	//   ....[12]....
        /*0bf4*/ 	.word	0x00000650
        /*0bf8*/ 	.word	0x000000ff
        /*0bfc*/ 	.word	0x00030878
        /*0c00*/ 	.short	0x0100
        /*0c02*/ 	.byte	0x06
	.zero		1


	//   ....[13]....
        /*0c04*/ 	.word	0x00000660
        /*0c08*/ 	.word	0x000000ff
        /*0c0c*/ 	.word	0x00030888
        /*0c10*/ 	.short	0x0100
        /*0c12*/ 	.byte	0x06
	.zero		1


	//   ....[14]....
        /*0c14*/ 	.word	0x00000790
        /*0c18*/ 	.word	0x000000ff
        /*0c1c*/ 	.word	0x00030890
        /*0c20*/ 	.short	0x0100
        /*0c22*/ 	.byte	0x08
	.zero		1


	//   ....[15]....
        /*0c24*/ 	.word	0x000007a0
        /*0c28*/ 	.word	0x000000ff
        /*0c2c*/ 	.word	0x000308a0
        /*0c30*/ 	.short	0x0100
        /*0c32*/ 	.byte	0x08
	.zero		1


	//   ....[16]....
        /*0c34*/ 	.word	0x000007b0
        /*0c38*/ 	.word	0x000000ff
        /*0c3c*/ 	.word	0x00030898
        /*0c40*/ 	.short	0x0100
        /*0c42*/ 	.byte	0x08
	.zero		1


	//   ....[17]....
        /*0c44*/ 	.word	0x000007c0
        /*0c48*/ 	.word	0x000000ff
        /*0c4c*/ 	.word	0x000308a8
        /*0c50*/ 	.short	0x0100
        /*0c52*/ 	.byte	0x08
	.zero		1


	//   ....[18]....
        /*0c54*/ 	.word	0x000008f0
        /*0c58*/ 	.word	0x000000ff
        /*0c5c*/ 	.word	0x000308b0
        /*0c60*/ 	.short	0x0100
        /*0c62*/ 	.byte	0x08
	.zero		1


	//   ....[19]....
        /*0c64*/ 	.word	0x00000900
        /*0c68*/ 	.word	0x000000ff
        /*0c6c*/ 	.word	0x000308c0
        /*0c70*/ 	.short	0x0100
        /*0c72*/ 	.byte	0x08
	.zero		1


	//   ....[20]....
        /*0c74*/ 	.word	0x00000910
        /*0c78*/ 	.word	0x000000ff
        /*0c7c*/ 	.word	0x000308b8
        /*0c80*/ 	.short	0x0100
        /*0c82*/ 	.byte	0x08
	.zero		1


	//   ....[21]....
        /*0c84*/ 	.word	0x00000920
        /*0c88*/ 	.word	0x000000ff
        /*0c8c*/ 	.word	0x000308c8
        /*0c90*/ 	.short	0x0100
        /*0c92*/ 	.byte	0x08
	.zero		1


	//   ....[22]....
        /*0c94*/ 	.word	0x00002cf0
        /*0c98*/ 	.word	0x00000052
        /*0c9c*/ 	.word	0x00030890
        /*0ca0*/ 	.short	0x010a
        /*0ca2*/ 	.byte	0x3f
	.zero		1


	//   ....[23]....
        /*0ca4*/ 	.word	0x00003ef0
        /*0ca8*/ 	.word	0x00000052
        /*0cac*/ 	.word	0x00030890
        /*0cb0*/ 	.short	0x010a
        /*0cb2*/ 	.byte	0x3f
	.zero		1


	//   ....[24]....
        /*0cb4*/ 	.word	0x00004fd0
        /*0cb8*/ 	.word	0x00000052
        /*0cbc*/ 	.word	0x00030890
        /*0cc0*/ 	.short	0x010a
        /*0cc2*/ 	.byte	0x3f
	.zero		1


	//   ....[25]....
        /*0cc4*/ 	.word	0x000051f0
        /*0cc8*/ 	.word	0x0000000c
        /*0ccc*/ 	.word	0x00000000
        /*0cd0*/ 	.short	0x0101
        /*0cd2*/ 	.byte	0x3f
	.zero		1


	//   ....[26]....
        /*0cd4*/ 	.word	0x00005230
        /*0cd8*/ 	.word	0x00000052
        /*0cdc*/ 	.word	0x000308b0
        /*0ce0*/ 	.short	0x010a
        /*0ce2*/ 	.byte	0x3f
	.zero		1


	//   ....[27]....
        /*0ce4*/ 	.word	0x000055f0
        /*0ce8*/ 	.word	0x00000052
        /*0cec*/ 	.word	0x00000000
        /*0cf0*/ 	.short	0x0101
        /*0cf2*/ 	.byte	0x3f
	.zero		1


	//   ....[28]....
        /*0cf4*/ 	.word	0x00005af0
        /*0cf8*/ 	.word	0x00000002
        /*0cfc*/ 	.word	0x00030800
        /*0d00*/ 	.short	0x010a
        /*0d02*/ 	.byte	0x3f
	.zero		1


	//   ....[29]....
        /*0d04*/ 	.word	0x00005b40
        /*0d08*/ 	.word	0x00000002
        /*0d0c*/ 	.word	0x00030800
        /*0d10*/ 	.short	0x010a
        /*0d12*/ 	.byte	0x3f
	.zero		1


	//   ....[30]....
        /*0d14*/ 	.word	0x000061c0
        /*0d18*/ 	.word	0x00000002
        /*0d1c*/ 	.word	0x00030800
        /*0d20*/ 	.short	0x010a
        /*0d22*/ 	.byte	0x3f
	.zero		1


	//   ....[31]....
        /*0d24*/ 	.word	0x00007130
        /*0d28*/ 	.word	0x00000002
        /*0d2c*/ 	.word	0x00030800
        /*0d30*/ 	.short	0x010a
        /*0d32*/ 	.byte	0x3f
	.zero		1


	//   ....[32]....
        /*0d34*/ 	.word	0x00007ff0
        /*0d38*/ 	.word	0x00000000
        /*0d3c*/ 	.word	0x00030830
        /*0d40*/ 	.short	0x010a
        /*0d42*/ 	.byte	0x3f
	.zero		1


	//   ....[33]....
        /*0d44*/ 	.word	0x000080d0
        /*0d48*/ 	.word	0x00000000
        /*0d4c*/ 	.word	0x00030830
        /*0d50*/ 	.short	0x010a
        /*0d52*/ 	.byte	0x3f
	.zero		1


	//   ....[34]....
        /*0d54*/ 	.word	0x0000a4f0
        /*0d58*/ 	.word	0x0000000c
        /*0d5c*/ 	.word	0x00000000
        /*0d60*/ 	.short	0x0101
        /*0d62*/ 	.byte	0x3f
	.zero		1


	//   ....[35]....
        /*0d64*/ 	.word	0x0000bb30
        /*0d68*/ 	.word	0x00000005
        /*0d6c*/ 	.word	0x00030830
        /*0d70*/ 	.short	0x010a
        /*0d72*/ 	.byte	0x3f
	.zero		1


	//   ....[36]....
        /*0d74*/ 	.word	0x0000bb80
        /*0d78*/ 	.word	0x00000005
        /*0d7c*/ 	.word	0x00030830
        /*0d80*/ 	.short	0x010a
        /*0d82*/ 	.byte	0x3f
	.zero		1


	//   ....[37]....
        /*0d84*/ 	.word	0x0000bed0
        /*0d88*/ 	.word	0x00000006
        /*0d8c*/ 	.word	0x00030850
        /*0d90*/ 	.short	0x010a
        /*0d92*/ 	.byte	0x3f
	.zero		1


	//   ....[38]....
        /*0d94*/ 	.word	0x0000bf10
        /*0d98*/ 	.word	0x00000006
        /*0d9c*/ 	.word	0x00030850
        /*0da0*/ 	.short	0x010a
        /*0da2*/ 	.byte	0x3f
	.zero		1


	//   ....[39]....
        /*0da4*/ 	.word	0x0000e590
        /*0da8*/ 	.word	0x00000040
        /*0dac*/ 	.word	0x00000000
        /*0db0*/ 	.short	0x0101
        /*0db2*/ 	.byte	0x3f
	.zero		1


	//   ....[40]....
        /*0db4*/ 	.word	0x0000e800
        /*0db8*/ 	.word	0x00000000
        /*0dbc*/ 	.word	0x00000000
        /*0dc0*/ 	.short	0x0101
        /*0dc2*/ 	.byte	0x3f
	.zero		1


	//   ....[41]....
        /*0dc4*/ 	.word	0x0000f830
        /*0dc8*/ 	.word	0x0000000b
        /*0dcc*/ 	.word	0x00030850
        /*0dd0*/ 	.short	0x010a
        /*0dd2*/ 	.byte	0x3f
	.zero		1


	//   ....[42]....
        /*0dd4*/ 	.word	0x0000f8e0
        /*0dd8*/ 	.word	0x0000000b
        /*0ddc*/ 	.word	0x00030850
        /*0de0*/ 	.short	0x010a
        /*0de2*/ 	.byte	0x3f
	.zero		1


	//   ....[43]....
        /*0de4*/ 	.word	0x00010380
        /*0de8*/ 	.word	0x00000009
        /*0dec*/ 	.word	0x00000000
        /*0df0*/ 	.short	0x0101
        /*0df2*/ 	.byte	0x3f
	.zero		1


	//   ....[44]....
        /*0df4*/ 	.word	0x00011490
        /*0df8*/ 	.word	0x00000000
        /*0dfc*/ 	.word	0x00000000
        /*0e00*/ 	.short	0x0101
        /*0e02*/ 	.byte	0x3f
	.zero		1


	//   ....[45]....
        /*0e04*/ 	.word	0x000131f0
        /*0e08*/ 	.word	0x00000016
        /*0e0c*/ 	.word	0x00030820
        /*0e10*/ 	.short	0x010a
        /*0e12*/ 	.byte	0x3f
	.zero		1


	//   ....[46]....
        /*0e14*/ 	.word	0x000132b0
        /*0e18*/ 	.word	0x00000006
        /*0e1c*/ 	.word	0x000308a0
        /*0e20*/ 	.short	0x010a
        /*0e22*/ 	.byte	0x3f
	.zero		1


	//   ....[47]....
        /*0e24*/ 	.word	0x000134e0
        /*0e28*/ 	.word	0x00000006
        /*0e2c*/ 	.word	0x000308c0
        /*0e30*/ 	.short	0x010a
        /*0e32*/ 	.byte	0x3f
	.zero		1


	//   ....[48]....
        /*0e34*/ 	.word	0x00013860
        /*0e38*/ 	.word	0x00000005
        /*0e3c*/ 	.word	0x000308a0
        /*0e40*/ 	.short	0x010a
        /*0e42*/ 	.byte	0x3f
	.zero		1


	//   ....[49]....
        /*0e44*/ 	.word	0x00013a80
        /*0e48*/ 	.word	0x00000005
        /*0e4c*/ 	.word	0x000308c0
        /*0e50*/ 	.short	0x010a
        /*0e52*/ 	.byte	0x3f
	.zero		1


	//   ....[50]....
        /*0e54*/ 	.word	0x00014610
        /*0e58*/ 	.word	0x00000000
        /*0e5c*/ 	.word	0x00030840
        /*0e60*/ 	.short	0x010a
        /*0e62*/ 	.byte	0x3f
	.zero		1


	//   ....[51]....
        /*0e64*/ 	.word	0x00015700
        /*0e68*/ 	.word	0x00000016
        /*0e6c*/ 	.word	0x00030800
        /*0e70*/ 	.short	0x0107
        /*0e72*/ 	.byte	0x3f
	.zero		1


	//   ....[52]....
        /*0e74*/ 	.word	0x00015800
        /*0e78*/ 	.word	0x00000016
        /*0e7c*/ 	.word	0x00030800
        /*0e80*/ 	.short	0x0101
        /*0e82*/ 	.byte	0x3f
	.zero		1


	//   ....[53]....
        /*0e84*/ 	.word	0x00015820
        /*0e88*/ 	.word	0x00000016
        /*0e8c*/ 	.word	0x00030820
        /*0e90*/ 	.short	0x010a
        /*0e92*/ 	.byte	0x3f
	.zero		1


	//   ....[54]....
        /*0e94*/ 	.word	0x00015b50
        /*0e98*/ 	.word	0x00000002
        /*0e9c*/ 	.word	0x00030840
        /*0ea0*/ 	.short	0x010a
        /*0ea2*/ 	.byte	0x3f
	.zero		1


	//   ....[55]....
        /*0ea4*/ 	.word	0x00015dd0
        /*0ea8*/ 	.word	0x00000003
        /*0eac*/ 	.word	0x00000060
        /*0eb0*/ 	.short	0x010a
        /*0eb2*/ 	.byte	0x3f
	.zero		1


	//   ....[56]....
        /*0eb4*/ 	.word	0x00016330
        /*0eb8*/ 	.word	0x00000002
        /*0ebc*/ 	.word	0x00030840
        /*0ec0*/ 	.short	0x010a
        /*0ec2*/ 	.byte	0x3f
	.zero		1


	//   ....[57]....
        /*0ec4*/ 	.word	0x000165b0
        /*0ec8*/ 	.word	0x0000000a
        /*0ecc*/ 	.word	0x00000060
        /*0ed0*/ 	.short	0x010a
        /*0ed2*/ 	.byte	0x3f
	.zero		1


	//   ....[58]....
        /*0ed4*/ 	.word	0x00016a40
        /*0ed8*/ 	.word	0x00000002
        /*0edc*/ 	.word	0x00030840
        /*0ee0*/ 	.short	0x010a
        /*0ee2*/ 	.byte	0x3f
	.zero		1


	//   ....[59]....
        /*0ee4*/ 	.word	0x00016cd0
        /*0ee8*/ 	.word	0x00000007
        /*0eec*/ 	.word	0x00000060
        /*0ef0*/ 	.short	0x010a
        /*0ef2*/ 	.byte	0x3f
	.zero		1


	//   ....[60]....
        /*0ef4*/ 	.word	0x00017110
        /*0ef8*/ 	.word	0x00000003
        /*0efc*/ 	.word	0x00030860
        /*0f00*/ 	.short	0x010a
        /*0f02*/ 	.byte	0x3f
	.zero		1


	//   ....[61]....
        /*0f04*/ 	.word	0x00017e30
        /*0f08*/ 	.word	0x00000009
        /*0f0c*/ 	.word	0x00030820
        /*0f10*/ 	.short	0x010a
        /*0f12*/ 	.byte	0x3f
	.zero		1


	//   ....[62]....
        /*0f14*/ 	.word	0x00017fc0
        /*0f18*/ 	.word	0x00000005
        /*0f1c*/ 	.word	0x00000000
        /*0f20*/ 	.short	0x010a
        /*0f22*/ 	.byte	0x3f
	.zero		1


	//   ....[63]....
        /*0f24*/ 	.word	0x00018030
        /*0f28*/ 	.word	0x00000003
        /*0f2c*/ 	.word	0x00000000
        /*0f30*/ 	.short	0x010a
        /*0f32*/ 	.byte	0x3f
	.zero		1


	//   ....[64]....
        /*0f34*/ 	.word	0x00018090
        /*0f38*/ 	.word	0x00000017
        /*0f3c*/ 	.word	0x00000000
        /*0f40*/ 	.short	0x010a
        /*0f42*/ 	.byte	0x3f
	.zero		1


	//   ....[65]....
        /*0f44*/ 	.word	0x000180c0
        /*0f48*/ 	.word	0x00000007
        /*0f4c*/ 	.word	0x00000000
        /*0f50*/ 	.short	0x010a
        /*0f52*/ 	.byte	0x3f
	.zero		1


	//   ....[66]....
        /*0f54*/ 	.word	0x00018120
        /*0f58*/ 	.word	0x00000052
        /*0f5c*/ 	.word	0x00030890
        /*0f60*/ 	.short	0x010a
        /*0f62*/ 	.byte	0x3f
	.zero		1


	//   ....[67]....
        /*0f64*/ 	.word	0x00018170
        /*0f68*/ 	.word	0x00000052
        /*0f6c*/ 	.word	0x00030890
        /*0f70*/ 	.short	0x010a
        /*0f72*/ 	.byte	0x3f
	.zero		1


	//   ....[68]....
        /*0f74*/ 	.word	0x000181c0
        /*0f78*/ 	.word	0x00000052
        /*0f7c*/ 	.word	0x00030890
        /*0f80*/ 	.short	0x010a
        /*0f82*/ 	.byte	0x3f
	.zero		1


	//   ....[69]....
        /*0f84*/ 	.word	0x00018210
        /*0f88*/ 	.word	0x00000052
        /*0f8c*/ 	.word	0x000308b0
        /*0f90*/ 	.short	0x010a
        /*0f92*/ 	.byte	0x3f
	.zero		1


	//   ....[70]....
        /*0f94*/ 	.word	0x00018520
        /*0f98*/ 	.word	0x00000002
        /*0f9c*/ 	.word	0x00030800
        /*0fa0*/ 	.short	0x010a
        /*0fa2*/ 	.byte	0x3f
	.zero		1


	//   ....[71]....
        /*0fa4*/ 	.word	0x00018730
        /*0fa8*/ 	.word	0x00000002
        /*0fac*/ 	.word	0x00030800
        /*0fb0*/ 	.short	0x010a
        /*0fb2*/ 	.byte	0x3f
	.zero		1


	//   ....[72]....
        /*0fb4*/ 	.word	0x00018780
        /*0fb8*/ 	.word	0x00000000
        /*0fbc*/ 	.word	0x00030830
        /*0fc0*/ 	.short	0x010a
        /*0fc2*/ 	.byte	0x3f
	.zero		1


	//   ....[73]....
        /*0fc4*/ 	.word	0x000187d0
        /*0fc8*/ 	.word	0x00000005
        /*0fcc*/ 	.word	0x00030830
        /*0fd0*/ 	.short	0x010a
        /*0fd2*/ 	.byte	0x3f
	.zero		1


	//   ....[74]....
        /*0fd4*/ 	.word	0x00018820
        /*0fd8*/ 	.word	0x00000006
        /*0fdc*/ 	.word	0x00030850
        /*0fe0*/ 	.short	0x010a
        /*0fe2*/ 	.byte	0x3f
	.zero		1


	//   ....[75]....
        /*0fe4*/ 	.word	0x00018870
        /*0fe8*/ 	.word	0x0000000b
        /*0fec*/ 	.word	0x00030850
        /*0ff0*/ 	.short	0x010a
        /*0ff2*/ 	.byte	0x3f
	.zero		1


	//   ....[76]....
        /*0ff4*/ 	.word	0x00018e10
        /*0ff8*/ 	.word	0x00000016
        /*0ffc*/ 	.word	0x00030820
        /*1000*/ 	.short	0x010a
        /*1002*/ 	.byte	0x3f
	.zero		1


	//   ....[77]....
        /*1004*/ 	.word	0x00018e60
        /*1008*/ 	.word	0x00000006
        /*100c*/ 	.word	0x000308a0
        /*1010*/ 	.short	0x010a
        /*1012*/ 	.byte	0x3f
	.zero		1


	//   ....[78]....
        /*1014*/ 	.word	0x00018eb0
        /*1018*/ 	.word	0x00000006
        /*101c*/ 	.word	0x000308c0
        /*1020*/ 	.short	0x010a
        /*1022*/ 	.byte	0x3f
	.zero		1


	//   ....[79]....
        /*1024*/ 	.word	0x00018f00
        /*1028*/ 	.word	0x00000005
        /*102c*/ 	.word	0x000308a0
        /*1030*/ 	.short	0x010a
        /*1032*/ 	.byte	0x3f
	.zero		1


	//   ....[80]....
        /*1034*/ 	.word	0x00018f50
        /*1038*/ 	.word	0x00000005
        /*103c*/ 	.word	0x000308c0
        /*1040*/ 	.short	0x010a
        /*1042*/ 	.byte	0x3f
	.zero		1


	//   ....[81]....
        /*1044*/ 	.word	0x000190f0
        /*1048*/ 	.word	0x00000000
        /*104c*/ 	.word	0x00030840
        /*1050*/ 	.short	0x010a
        /*1052*/ 	.byte	0x3f
	.zero		1


	//   ....[82]....
        /*1054*/ 	.word	0x0001a0e0
        /*1058*/ 	.word	0x00000016
        /*105c*/ 	.word	0x00030820
        /*1060*/ 	.short	0x010a
        /*1062*/ 	.byte	0x3f
	.zero		1


	//   ....[83]....
        /*1064*/ 	.word	0x0001a130
        /*1068*/ 	.word	0x00000002
        /*106c*/ 	.word	0x00030840
        /*1070*/ 	.short	0x010a
        /*1072*/ 	.byte	0x3f
	.zero		1


	//   ....[84]....
        /*1074*/ 	.word	0x0001a180
        /*1078*/ 	.word	0x00000003
        /*107c*/ 	.word	0x00000060
        /*1080*/ 	.short	0x010a
        /*1082*/ 	.byte	0x3f
	.zero		1


	//   ....[85]....
        /*1084*/ 	.word	0x0001a1d0
        /*1088*/ 	.word	0x00000002
        /*108c*/ 	.word	0x00030840
        /*1090*/ 	.short	0x010a
        /*1092*/ 	.byte	0x3f
	.zero		1


	//   ....[86]....
        /*1094*/ 	.word	0x0001a220
        /*1098*/ 	.word	0x0000000a
        /*109c*/ 	.word	0x00000060
        /*10a0*/ 	.short	0x010a
        /*10a2*/ 	.byte	0x3f
	.zero		1


	//   ....[87]....
        /*10a4*/ 	.word	0x0001a270
        /*10a8*/ 	.word	0x00000002
        /*10ac*/ 	.word	0x00030840
        /*10b0*/ 	.short	0x010a
        /*10b2*/ 	.byte	0x3f
	.zero		1


	//   ....[88]....
        /*10b4*/ 	.word	0x0001a2c0
        /*10b8*/ 	.word	0x00000007
        /*10bc*/ 	.word	0x00000060
        /*10c0*/ 	.short	0x010a
        /*10c2*/ 	.byte	0x3f
	.zero		1


	//   ....[89]....
        /*10c4*/ 	.word	0x0001a310
        /*10c8*/ 	.word	0x00000003
        /*10cc*/ 	.word	0x00030860
        /*10d0*/ 	.short	0x010a
        /*10d2*/ 	.byte	0x3f
	.zero		1


	//   ....[90]....
        /*10d4*/ 	.word	0x0001ac90
        /*10d8*/ 	.word	0x00000009
        /*10dc*/ 	.word	0x00030820
        /*10e0*/ 	.short	0x010a
        /*10e2*/ 	.byte	0x3f
	.zero		1


	//   ....[91]....
        /*10e4*/ 	.word	0x0001ae30
        /*10e8*/ 	.word	0x00000005
        /*10ec*/ 	.word	0x00000000
        /*10f0*/ 	.short	0x010a
        /*10f2*/ 	.byte	0x3f
	.zero		1


	//   ....[92]....
        /*10f4*/ 	.word	0x0001ae80
        /*10f8*/ 	.word	0x00000003
        /*10fc*/ 	.word	0x00000000
        /*1100*/ 	.short	0x010a
        /*1102*/ 	.byte	0x3f
	.zero		1


	//   ....[93]....
        /*1104*/ 	.word	0x0001aed0
        /*1108*/ 	.word	0x00000017
        /*110c*/ 	.word	0x00000000
        /*1110*/ 	.short	0x010a
        /*1112*/ 	.byte	0x3f
	.zero		1


	//----- nvinfo : EIATTR_NUM_MBARRIERS
	.align		4
.L_1559:
        /*1114*/ 	.byte	0x03, 0x38
        /*1116*/ 	.short	0x0016


	//----- nvinfo : EIATTR_EXIT_INSTR_OFFSETS
	.align		4
        /*1118*/ 	.byte	0x04, 0x1c
        /*111a*/ 	.short	(.L_1561 - .L_1560)


	//   ....[0]....
.L_1560:
        /*111c*/ 	.word	0x00018110


	//----- nvinfo : EIATTR_MAX_THREADS
	.align		4
.L_1561:
        /*1120*/ 	.byte	0x04, 0x05
        /*1122*/ 	.short	(.L_1563 - .L_1562)
.L_1562:
        /*1124*/ 	.word	0x00000200
        /*1128*/ 	.word	0x00000001
        /*112c*/ 	.word	0x00000001


	//----- nvinfo : EIATTR_CRS_STACK_SIZE
	.align		4
.L_1563:
        /*1130*/ 	.byte	0x04, 0x1e
        /*1132*/ 	.short	(.L_1565 - .L_1564)
.L_1564:
        /*1134*/ 	.word	0x00000000


	//----- nvinfo : EIATTR_CBANK_PARAM_SIZE
	.align		4
.L_1565:
        /*1138*/ 	.byte	0x03, 0x19
        /*113a*/ 	.short	0x0af0


	//----- nvinfo : EIATTR_PARAM_CBANK
	.align		4
        /*113c*/ 	.byte	0x04, 0x0a
        /*113e*/ 	.short	(.L_1567 - .L_1566)
	.align		4
.L_1566:
        /*1140*/ 	.word	index@(.nv.constant0._ZN7cutlass13device_kernelIN5flash11enable_sm90INS1_16FlashAttnFwdSm90INS1_25CollectiveMainloopFwdSm90ILi2EN4cute5tupleIJNS5_1CILi1EEES8_S8_EEENS6_IJNS7_ILi192EEESA_NS7_ILi64EEEEEELi64ENS_6half_tEfNS_4arch4Sm90ELb0ELb0ELb1ELb1ELb0ELb1ELb0ELb0ELb1ELb1ELb0ELb0EEENS1_21CollectiveEpilogueFwdINS6_IJSA_SB_SA_EEES9_SD_SF_Li384ELb1ELb1ELb0ELb0EEENS1_36VarlenDynamicPersistentTileSchedulerILi192ELi192ELi384ELi128ELb0ELb1ELb1ELb0ELb1ELb1EEEEEEEEEvNT_6ParamsE)
        /*1144*/ 	.short	0x0210
        /*1146*/ 	.short	0x0af0


	//----- nvinfo : EIATTR_SW_WAR
	.align		4
.L_1567:
        /*1148*/ 	.byte	0x04, 0x36
        /*114a*/ 	.short	(.L_1569 - .L_1568)
.L_1568:
        /*114c*/ 	.word	0x00000008
.L_1569:


//--------------------- .nv.info._ZN7cutlass13device_kernelIN5flash11enable_sm90INS1_16FlashAttnFwdSm90INS1_25CollectiveMainloopFwdSm90ILi2EN4cute5tupleIJNS5_1CILi1EEES8_S8_EEENS6_IJNS7_ILi192EEENS7_ILi128EEENS7_ILi64EEEEEELi64ENS_6half_tEfNS_4arch4Sm90ELb0ELb1ELb1ELb0ELb0ELb0ELb0ELb1ELb1ELb1ELb0ELb0EEENS1_21CollectiveEpilogueFwdINS6_IJSA_SC_SB_EEES9_SE_SG_Li384ELb0ELb1ELb0ELb0EEENS1_30DynamicPersistentTileSchedulerILi384ELi128ELb0ELb1ELb1EEEEEEEEEvNT_6ParamsE --------------------------
	.section	.nv.info._ZN7cutlass13device_kernelIN5flash11enable_sm90INS1_16FlashAttnFwdSm90INS1_25CollectiveMainloopFwdSm90ILi2EN4cute5tupleIJNS5_1CILi1EEES8_S8_EEENS6_IJNS7_ILi192EEENS7_ILi128EEENS7_ILi64EEEEEELi64ENS_6half_tEfNS_4arch4Sm90ELb0ELb1ELb1ELb0ELb0ELb0ELb0ELb1ELb1ELb1ELb0ELb0EEENS1_21CollectiveEpilogueFwdINS6_IJSA_SC_SB_EEES9_SE_SG_Li384ELb0ELb1ELb0ELb0EEENS1_30DynamicPersistentTileSchedulerILi384ELi128ELb0ELb1ELb1EEEEEEEEEvNT_6ParamsE,"",@"SHT_CUDA_INFO"
	.sectionflags	@""
	.align	4


	//----- nvinfo : EIATTR_CUDA_API_VERSION
	.align		4
        /*0000*/ 	.byte	0x04, 0x37
        /*0002*/ 	.short	(.L_1571 - .L_1570)
.L_1570:
        /*0004*/ 	.word	0x00000082


	//----- nvinfo : EIATTR_KPARAM_INFO
	.align		4
.L_1571:
        /*0008*/ 	.byte	0x04, 0x17
        /*000a*/ 	.short	(.L_1573 - .L_1572)
.L_1572:
        /*000c*/ 	.word	0x00000000
        /*0010*/ 	.short	0x0000
        /*0012*/ 	.short	0x0070
        /*0014*/ 	.byte	0x00, 0xf0, 0x01, 0x2a


	//----- nvinfo : EIATTR_SPARSE_MMA_MASK
	.align		4
.L_1573:
        /*0018*/ 	.byte	0x03, 0x50
        /*001a*/ 	.short	0x0000


	//----- nvinfo : EIATTR_MAXREG_COUNT
	.align		4
        /*001c*/ 	.byte	0x03, 0x1b
        /*001e*/ 	.short	0x0080


	//----- nvinfo : EIATTR_NUM_BARRIERS
	.align		4
        /*0020*/ 	.byte	0x02, 0x4c
        /*0022*/ 	.byte	0x10
	.zero		1


	//----- nvinfo : EIATTR_EXTERNS
	.align		4
        /*0024*/ 	.byte	0x04, 0x0f
        /*0026*/ 	.short	(.L_1575 - .L_1574)


	//   ....[0]....
	.align		4
.L_1574:
        /*0028*/ 	.word	index@(__assertfail)


	//----- nvinfo : EIATTR_MERCURY_ISA_VERSION
	.align		4
.L_1575:
        /*002c*/ 	.byte	0x03, 0x5f
        /*002e*/ 	.short	0x0101


	//----- nvinfo : EIATTR_INT_WARP_WIDE_INSTR_OFFSETS
	.align		4
        /*0030*/ 	.byte	0x04, 0x31
        /*0032*/ 	.short	(.L_1577 - .L_1576)


	//   ....[0]....
.L_1576:
        /*0034*/ 	.word	0x00000120


	//   ....[1]....
        /*0038*/ 	.word	0x00000160


	//   ....[2]....
        /*003c*/ 	.word	0x000001d0


	//   ....[3]....
        /*0040*/ 	.word	0x00010cd0


	//   ....[4]....
        /*0044*/ 	.word	0x00010d60


	//   ....[5]....
        /*0048*/ 	.word	0x00013a00


	//   ....[6]....
        /*004c*/ 	.word	0x00013a90


	//----- nvinfo : EIATTR_COOP_GROUP_MASK_REGIDS
	.align		4
.L_1577:
        /*0050*/ 	.byte	0x04, 0x29
        /*0052*/ 	.short	(.L_1579 - .L_1578)


	//   ....[0]....
.L_1578:
        /*0054*/ 	.word	0xffffffff


	//   ....[1]....
        /*0058*/ 	.word	0xffffffff


	//   ....[2]....
        /*005c*/ 	.word	0xffffffff


	//   ....[3]....
        /*0060*/ 	.word	0xffffffff


	//   ....[4]....
        /*0064*/ 	.word	0xffffffff


	//   ....[5]....
        /*0068*/ 	.word	0xffffffff


	//   ....[6]....
        /*006c*/ 	.word	0xffffffff


	//   ....[7]....
        /*0070*/ 	.word	0xffffffff


	//   ....[8]....
        /*0074*/ 	.word	0xffffffff


	//   ....[9]....
        /*0078*/ 	.word	0xffffffff


	//   ....[10]....
        /*007c*/ 	.word	0xffffffff


	//   ....[11]....
        /*0080*/ 	.word	0xffffffff


	//   ....[12]....
        /*0084*/ 	.word	0xffffffff


	//   ....[13]....
        /*0088*/ 	.word	0xffffffff


	//   ....[14]....
        /*008c*/ 	.word	0xffffffff


	//   ....[15]....
        /*0090*/ 	.word	0xffffffff


	//   ....[16]....
        /*0094*/ 	.word	0xffffffff


	//   ....[17]....
        /*0098*/ 	.word	0xffffffff


	//   ....[18]....
        /*009c*/ 	.word	0xffffffff


	//   ....[19]....
        /*00a0*/ 	.word	0xffffffff


	//   ....[20]....
        /*00a4*/ 	.word	0xffffffff


	//   ....[21]....
        /*00a8*/ 	.word	0xffffffff


	//   ....[22]....
        /*00ac*/ 	.word	0xffffffff


	//   ....[23]....
        /*00b0*/ 	.word	0xffffffff


	//   ....[24]....
        /*00b4*/ 	.word	0xffffffff


	//   ....[25]....
        /*00b8*/ 	.word	0xffffffff


	//   ....[26]....
        /*00bc*/ 	.word	0xffffffff


	//   ....[27]....
        /*00c0*/ 	.word	0xffffffff


	//   ....[28]....
        /*00c4*/ 	.word	0xffffffff


	//   ....[29]....
        /*00c8*/ 	.word	0xffffffff


	//   ....[30]....
        /*00cc*/ 	.word	0xffffffff


	//   ....[31]....
        /*00d0*/ 	.word	0xffffffff


	//   ....[32]....
        /*00d4*/ 	.word	0xffffffff


	//   ....[33]....
        /*00d8*/ 	.word	0xffffffff


	//   ....[34]....
        /*00dc*/ 	.word	0xffffffff


	//   ....[35]....
        /*00e0*/ 	.word	0xffffffff


	//   ....[36]....
        /*00e4*/ 	.word	0xffffffff


	//   ....[37]....
        /*00e8*/ 	.word	0xffffffff


	//   ....[38]....
        /*00ec*/ 	.word	0xffffffff


	//   ....[39]....
        /*00f0*/ 	.word	0xffffffff


	//   ....[40]....
        /*00f4*/ 	.word	0xffffffff


	//   ....[41]....
        /*00f8*/ 	.word	0xffffffff


	//   ....[42]....
        /*00fc*/ 	.word	0xffffffff


	//   ....[43]....
        /*0100*/ 	.word	0xffffffff


	//   ....[44]....
        /*0104*/ 	.word	0xffffffff


	//   ....[45]....
        /*0108*/ 	.word	0xffffffff


	//   ....[46]....
        /*010c*/ 	.word	0xffffffff


	//   ....[47]....
        /*0110*/ 	.word	0xffffffff


	//   ....[48]....
        /*0114*/ 	.word	0xffffffff


	//   ....[49]....
        /*0118*/ 	.word	0xffffffff


	//   ....[50]....
        /*011c*/ 	.word	0xffffffff


	//   ....[51]....
        /*0120*/ 	.word	0xffffffff


	//   ....[52]....
        /*0124*/ 	.word	0xffffffff


	//   ....[53]....
        /*0128*/ 	.word	0xffffffff


	//   ....[54]....
        /*012c*/ 	.word	0xffffffff


	//   ....[55]....
        /*0130*/ 	.word	0xffffffff


	//   ....[56]....
        /*0134*/ 	.word	0xffffffff


	//   ....[57]....
        /*0138*/ 	.word	0xffffffff


	//   ....[58]....
        /*013c*/ 	.word	0xffffffff


	//   ....[59]....
        /*0140*/ 	.word	0xffffffff


	//   ....[60]....
        /*0144*/ 	.word	0xffffffff


	//   ....[61]....
        /*0148*/ 	.word	0xffffffff


	//   ....[62]....
        /*014c*/ 	.word	0xffffffff


	//   ....[63]....
        /*0150*/ 	.word	0xffffffff


	//   ....[64]....
        /*0154*/ 	.word	0xffffffff


	//   ....[65]....
        /*0158*/ 	.word	0xffffffff


	//   ....[66]....
        /*015c*/ 	.word	0xffffffff


	//   ....[67]....
        /*0160*/ 	.word	0xffffffff


	//   ....[68]....
        /*0164*/ 	.word	0xffffffff


	//   ....[69]....
        /*0168*/ 	.word	0xffffffff


	//   ....[70]....
        /*016c*/ 	.word	0xffffffff


	//   ....[71]....
        /*0170*/ 	.word	0xffffffff


	//   ....[72]....
        /*0174*/ 	.word	0xffffffff


	//   ....[73]....
        /*0178*/ 	.word	0xffffffff


	//   ....[74]....
        /*017c*/ 	.word	0xffffffff


	//   ....[75]....
        /*0180*/ 	.word	0xffffffff


	//   ....[76]....
        /*0184*/ 	.word	0xffffffff


	//   ....[77]....
        /*0188*/ 	.word	0xffffffff


	//   ....[78]....
        /*018c*/ 	.word	0xffffffff


	//   ....[79]....
        /*0190*/ 	.word	0xffffffff


	//   ....[80]....
        /*0194*/ 	.word	0xffffffff


	//   ....[81]....
        /*0198*/ 	.word	0xffffffff


	//   ....[82]....
        /*019c*/ 	.word	0x0500000f


	//   ....[83]....
        /*01a0*/ 	.word	0x0500000f


	//   ....[84]....
        /*01a4*/ 	.word	0x0500000f


	//   ....[85]....
        /*01a8*/ 	.word	0x0500000f


	//   ....[86]....
        /*01ac*/ 	.word	0x0500000f


	//   ....[87]....
        /*01b0*/ 	.word	0x0500000f


	//   ....[88]....
        /*01b4*/ 	.word	0x0500000f


	//   ....[89]....
        /*01b8*/ 	.word	0x0500000f


	//   ....[90]....
        /*01bc*/ 	.word	0x0500000f


	//   ....[91]....
        /*01c0*/ 	.word	0x0500000f


	//   ....[92]....
        /*01c4*/ 	.word	0x0500000f


	//   ....[93]....
        /*01c8*/ 	.word	0x0500000f


	//   ....[94]....
        /*01cc*/ 	.word	0x0500000f


	//   ....[95]....
        /*01d0*/ 	.word	0x0500000f


	//   ....[96]....
        /*01d4*/ 	.word	0x0500000f


	//   ....[97]....
        /*01d8*/ 	.word	0x0500000f


	//   ....[98]....
        /*01dc*/ 	.word	0x0500000f


	//   ....[99]....
        /*01e0*/ 	.word	0x0500000f


	//   ....[100]....
        /*01e4*/ 	.word	0x0500000f


	//   ....[101]....
        /*01e8*/ 	.word	0x0500000f


	//   ....[102]....
        /*01ec*/ 	.word	0x0500000f


	//   ....[103]....
        /*01f0*/ 	.word	0x0500000f


	//   ....[104]....
        /*01f4*/ 	.word	0x0500000f


	//   ....[105]....
        /*01f8*/ 	.word	0x0500000f


	//   ....[106]....
        /*01fc*/ 	.word	0x0500000f


	//   ....[107]....
        /*0200*/ 	.word	0x0500000f


	//   ....[108]....
        /*0204*/ 	.word	0x0500000f


	//----- nvinfo : EIATTR_COOP_GROUP_INSTR_OFFSETS
	.align		4
.L_1579:
        /*0208*/ 	.byte	0x04, 0x28
        /*020a*/ 	.short	(.L_1581 - .L_1580)


	//   ....[0]....
.L_1580:
        /*020c*/ 	.word	0x00000060


	//   ....[1]....
        /*0210*/ 	.word	0x00000130


	//   ....[2]....
        /*0214*/ 	.word	0x00000180


	//   ....[3]....
        /*0218*/ 	.word	0x000003b0


	//   ....[4]....
        /*021c*/ 	.word	0x00000510


	//   ....[5]....
        /*0220*/ 	.word	0x00000630


	//   ....[6]....
        /*0224*/ 	.word	0x00000790


	//   ....[7]....
        /*0228*/ 	.word	0x000016c0


	//   ....[8]....
        /*022c*/ 	.word	0x00001ed0


	//   ....[9]....
        /*0230*/ 	.word	0x00002bb0


	//   ....[10]....
        /*0234*/ 	.word	0x00003b70


	//   ....[11]....
        /*0238*/ 	.word	0x00003c40


	//   ....[12]....
        /*023c*/ 	.word	0x000044d0


	//   ....[13]....
        /*0240*/ 	.word	0x00004520


	//   ....[14]....
        /*0244*/ 	.word	0x00006250


	//   ....[15]....
        /*0248*/ 	.word	0x00006490


	//   ....[16]....
        /*024c*/ 	.word	0x00007070


	//   ....[17]....
        /*0250*/ 	.word	0x00007110


	//   ....[18]....
        /*0254*/ 	.word	0x00007990


	//   ....[19]....
        /*0258*/ 	.word	0x00007a00


	//   ....[20]....
        /*025c*/ 	.word	0x00009880


	//   ....[21]....
        /*0260*/ 	.word	0x000098f0


	//   ....[22]....
        /*0264*/ 	.word	0x00009ff0


	//   ....[23]....
        /*0268*/ 	.word	0x0000a070


	//   ....[24]....
        /*026c*/ 	.word	0x0000ba60


	//   ....[25]....
        /*0270*/ 	.word	0x0000c210


	//   ....[26]....
        /*0274*/ 	.word	0x0000cd80


	//   ....[27]....
        /*0278*/ 	.word	0x0000ce80


	//   ....[28]....
        /*027c*/ 	.word	0x0000d720


	//   ....[29]....
        /*0280*/ 	.word	0x0000d780


	//   ....[30]....
        /*0284*/ 	.word	0x0000e670


	//   ....[31]....
        /*0288*/ 	.word	0x0000e6b0


	//   ....[32]....
        /*028c*/ 	.word	0x0000e7a0


	//   ....[33]....
        /*0290*/ 	.word	0x0000e7b0


	//   ....[34]....
        /*0294*/ 	.word	0x0000f380


	//   ....[35]....
        /*0298*/ 	.word	0x0000f3b0


	//   ....[36]....
        /*029c*/ 	.word	0x0000f3e0


	//   ....[37]....
        /*02a0*/ 	.word	0x0000f440


	//   ....[38]....
        /*02a4*/ 	.word	0x0000f860


	//   ....[39]....
        /*02a8*/ 	.word	0x0000f8a0


	//   ....[40]....
        /*02ac*/ 	.word	0x0000f8c0


	//   ....[41]....
        /*02b0*/ 	.word	0x0000f900


	//   ....[42]....
        /*02b4*/ 	.word	0x0000f920


	//   ....[43]....
        /*02b8*/ 	.word	0x0000f930


	//   ....[44]....
        /*02bc*/ 	.word	0x0000f950


	//   ....[45]....
        /*02c0*/ 	.word	0x0000f970


	//   ....[46]....
        /*02c4*/ 	.word	0x0000ffe0


	//   ....[47]....
        /*02c8*/ 	.word	0x00010020


	//   ....[48]....
        /*02cc*/ 	.word	0x00010060


	//   ....[49]....
        /*02d0*/ 	.word	0x00010090


	//   ....[50]....
        /*02d4*/ 	.word	0x000100b0


	//   ....[51]....
        /*02d8*/ 	.word	0x000100c0


	//   ....[52]....
        /*02dc*/ 	.word	0x000100d0


	//   ....[53]....
        /*02e0*/ 	.word	0x000100f0


	//   ....[54]....
        /*02e4*/ 	.word	0x00010270


	//   ....[55]....
        /*02e8*/ 	.word	0x000112a0


	//   ....[56]....
        /*02ec*/ 	.word	0x00011cb0


	//   ....[57]....
        /*02f0*/ 	.word	0x00011cc0


	//   ....[58]....
        /*02f4*/ 	.word	0x00011cd0


	//   ....[59]....
        /*02f8*/ 	.word	0x00011d00


	//   ....[60]....
        /*02fc*/ 	.word	0x00011d60


	//   ....[61]....
        /*0300*/ 	.word	0x00011da0


	//   ....[62]....
        /*0304*/ 	.word	0x00011df0


	//   ....[63]....
        /*0308*/ 	.word	0x00011e50


	//   ....[64]....
        /*030c*/ 	.word	0x00011e70


	//   ....[65]....
        /*0310*/ 	.word	0x00011e90


	//   ....[66]....
        /*0314*/ 	.word	0x00011ee0


	//   ....[67]....
        /*0318*/ 	.word	0x00011f40


	//   ....[68]....
        /*031c*/ 	.word	0x00011f60


	//   ....[69]....
        /*0320*/ 	.word	0x00011f80


	//   ....[70]....
        /*0324*/ 	.word	0x00011fe0


	//   ....[71]....
        /*0328*/ 	.word	0x00012010


	//   ....[72]....
        /*032c*/ 	.word	0x00012050


	//   ....[73]....
        /*0330*/ 	.word	0x00012070


	//   ....[74]....
        /*0334*/ 	.word	0x00012090


	//   ....[75]....
        /*0338*/ 	.word	0x00012110


	//   ....[76]....
        /*033c*/ 	.word	0x00012120


	//   ....[77]....
        /*0340*/ 	.word	0x00012140


	//   ....[78]....
        /*0344*/ 	.word	0x00012160


	//   ....[79]....
        /*0348*/ 	.word	0x000121d0


	//   ....[80]....
        /*034c*/ 	.word	0x00013e60


	//   ....[81]....
        /*0350*/ 	.word	0x00014030


	//   ....[82]....
        /*0354*/ 	.word	0x00014650


	//   ....[83]....
        /*0358*/ 	.word	0x000147d0


	//   ....[84]....
        /*035c*/ 	.word	0x00014830


	//   ....[85]....
        /*0360*/ 	.word	0x000148e0


	//   ....[86]....
        /*0364*/ 	.word	0x00014980


	//   ....[87]....
        /*0368*/ 	.word	0x000149e0


	//   ....[88]....
        /*036c*/ 	.word	0x00014ad0


	//   ....[89]....
        /*0370*/ 	.word	0x00014b30


	//   ....[90]....
        /*0374*/ 	.word	0x00014be0


	//   ....[91]....
        /*0378*/ 	.word	0x00014c40


	//   ....[92]....
        /*037c*/ 	.word	0x00014d30


	//   ....[93]....
        /*0380*/ 	.word	0x00014d90


	//   ....[94]....
        /*0384*/ 	.word	0x00014e40


	//   ....[95]....
        /*0388*/ 	.word	0x00014ea0


	//   ....[96]....
        /*038c*/ 	.word	0x00014f80


	//   ....[97]....
        /*0390*/ 	.word	0x00014fe0


	//   ....[98]....
        /*0394*/ 	.word	0x000150b0


	//   ....[99]....
        /*0398*/ 	.word	0x00015110


	//   ....[100]....
        /*039c*/ 	.word	0x000151e0


	//   ....[101]....
        /*03a0*/ 	.word	0x00015240


	//   ....[102]....
        /*03a4*/ 	.word	0x000152f0


	//   ....[103]....
        /*03a8*/ 	.word	0x00015350


	//   ....[104]....
        /*03ac*/ 	.word	0x00015400


	//   ....[105]....
        /*03b0*/ 	.word	0x00015480


	//   ....[106]....
        /*03b4*/ 	.word	0x00015520


	//   ....[107]....
        /*03b8*/ 	.word	0x00015830


	//   ....[108]....
        /*03bc*/ 	.word	0x00015950


	//----- nvinfo : EIATTR_REG_RECONFIG
	.align		4
.L_1581:
        /*03c0*/ 	.byte	0x01, 0x54
	.zero		2


	//----- nvinfo : EIATTR_SYSCALL_OFFSETS
	.align		4
        /*03c4*/ 	.byte	0x04, 0x46
        /*03c6*/ 	.short	(.L_1583 - .L_1582)


	//   ....[0]....
.L_1582:
        /*03c8*/ 	.word	0x000018a0


	//   ....[1]....
        /*03cc*/ 	.word	0x00010ec0


	//   ....[2]....
        /*03d0*/ 	.word	0x00011010


	//   ....[3]....
        /*03d4*/ 	.word	0x00011100


	//   ....[4]....
        /*03d8*/ 	.word	0x00011830


	//----- nvinfo : EIATTR_MBARRIER_INSTR_OFFSETS
	.align		4
.L_1583:
        /*03dc*/ 	.byte	0x04, 0x39
        /*03de*/ 	.short	(.L_1585 - .L_1584)


	//   ....[0]....
.L_1584:
        /*03e0*/ 	.word	0x00000260
        /*03e4*/ 	.word	0x000000ff
        /*03e8*/ 	.word	0x00016800
        /*03ec*/ 	.short	0x0100
        /*03ee*/ 	.byte	0x08
	.zero		1


	//   ....[1]....
        /*03f0*/ 	.word	0x00000270
        /*03f4*/ 	.word	0x000000ff
        /*03f8*/ 	.word	0x00016820
        /*03fc*/ 	.short	0x0100
        /*03fe*/ 	.byte	0x08
	.zero		1


	//   ....[2]....
        /*0400*/ 	.word	0x00000360
        /*0404*/ 	.word	0x000000ff
        /*0408*/ 	.word	0x00016830
        /*040c*/ 	.short	0x0100
        /*040e*/ 	.byte	0x08
	.zero		1


	//   ....[3]....
        /*0410*/ 	.word	0x00000370
        /*0414*/ 	.word	0x000000ff
        /*0418*/ 	.word	0x00016840
        /*041c*/ 	.short	0x0100
        /*041e*/ 	.byte	0x08
	.zero		1


	//   ....[4]....
        /*0420*/ 	.word	0x00000380
        /*0424*/ 	.word	0x000000ff
        /*0428*/ 	.word	0x00016838
        /*042c*/ 	.short	0x0100
        /*042e*/ 	.byte	0x08
	.zero		1


	//   ....[5]....
        /*0430*/ 	.word	0x00000390
        /*0434*/ 	.word	0x000000ff
        /*0438*/ 	.word	0x00016848
        /*043c*/ 	.short	0x0100
        /*043e*/ 	.byte	0x08
	.zero		1


	//   ....[6]....
        /*0440*/ 	.word	0x000004c0
        /*0444*/ 	.word	0x000000ff
        /*0448*/ 	.word	0x00016850
        /*044c*/ 	.short	0x0100
        /*044e*/ 	.byte	0x08
	.zero		1


	//   ....[7]....
        /*0450*/ 	.word	0x000004d0
        /*0454*/ 	.word	0x000000ff
        /*0458*/ 	.word	0x00016860
        /*045c*/ 	.short	0x0100
        /*045e*/ 	.byte	0x08
	.zero		1


	//   ....[8]....
        /*0460*/ 	.word	0x000004e0
        /*0464*/ 	.word	0x000000ff
        /*0468*/ 	.word	0x00016858
        /*046c*/ 	.short	0x0100
        /*046e*/ 	.byte	0x08
	.zero		1


	//   ....[9]....
        /*0470*/ 	.word	0x000004f0
        /*0474*/ 	.word	0x000000ff
        /*0478*/ 	.word	0x00016868
        /*047c*/ 	.short	0x0100
        /*047e*/ 	.byte	0x08
	.zero		1


	//   ....[10]....
        /*0480*/ 	.word	0x000005e0
        /*0484*/ 	.word	0x000000ff
        /*0488*/ 	.word	0x00016870
        /*048c*/ 	.short	0x0100
        /*048e*/ 	.byte	0x06
	.zero		1


	//   ....[11]....
        /*0490*/ 	.word	0x000005f0
        /*0494*/ 	.word	0x000000ff
        /*0498*/ 	.word	0x00016880
        /*049c*/ 	.short	0x0100
        /*049e*/ 	.byte	0x06
	.zero		1


	//   ....[12]....
        /*04a0*/ 	.word	0x00000600
        /*04a4*/ 	.word	0x000000ff
        /*04a8*/ 	.word	0x00016878
        /*04ac*/ 	.short	0x0100
        /*04ae*/ 	.byte	0x06
	.zero		1


	//   ....[13]....
        /*04b0*/ 	.word	0x00000610
        /*04b4*/ 	.word	0x000000ff
        /*04b8*/ 	.word	0x00016888
        /*04bc*/ 	.short	0x0100
        /*04be*/ 	.byte	0x06
	.zero		1


	//   ....[14]....
        /*04c0*/ 	.word	0x00000740
        /*04c4*/ 	.word	0x000000ff
        /*04c8*/ 	.word	0x00016890
        /*04cc*/ 	.short	0x0100
        /*04ce*/ 	.byte	0x08
	.zero		1


	//   ....[15]....
        /*04d0*/ 	.word	0x00000750
        /*04d4*/ 	.word	0x000000ff
        /*04d8*/ 	.word	0x000168a0
        /*04dc*/ 	.short	0x0100
        /*04de*/ 	.byte	0x08
	.zero		1


	//   ....[16]....
        /*04e0*/ 	.word	0x00000760
        /*04e4*/ 	.word	0x000000ff
        /*04e8*/ 	.word	0x00016898
        /*04ec*/ 	.short	0x0100
        /*04ee*/ 	.byte	0x08
	.zero		1


	//   ....[17]....
        /*04f0*/ 	.word	0x00000770
        /*04f4*/ 	.word	0x000000ff
        /*04f8*/ 	.word	0x000168a8
        /*04fc*/ 	.short	0x0100
        /*04fe*/ 	.byte	0x08
	.zero		1


	//   ....[18]....
        /*0500*/ 	.word	0x000008a0
        /*0504*/ 	.word	0x000000ff
        /*0508*/ 	.word	0x000168b0
        /*050c*/ 	.short	0x0100
        /*050e*/ 	.byte	0x08
	.zero		1


	//   ....[19]....
        /*0510*/ 	.word	0x000008b0
        /*0514*/ 	.word	0x000000ff
        /*0518*/ 	.word	0x000168c0
        /*051c*/ 	.short	0x0100
        /*051e*/ 	.byte	0x08
	.zero		1


	//   ....[20]....
        /*0520*/ 	.word	0x000008c0
        /*0524*/ 	.word	0x000000ff
        /*0528*/ 	.word	0x000168b8
        /*052c*/ 	.short	0x0100
        /*052e*/ 	.byte	0x08
	.zero		1


	//   ....[21]....
        /*0530*/ 	.word	0x000008d0
        /*0534*/ 	.word	0x000000ff
        /*0538*/ 	.word	0x000168c8
        /*053c*/ 	.short	0x0100
        /*053e*/ 	.byte	0x08
	.zero		1


	//   ....[22]....
        /*0540*/ 	.word	0x00001920
        /*0544*/ 	.word	0x000000ff
        /*0548*/ 	.word	0x00016800
        /*054c*/ 	.short	0x010a
        /*054e*/ 	.byte	0x2d
	.zero		1


	//   ....[23]....
        /*0550*/ 	.word	0x000019a0
        /*0554*/ 	.word	0x0000000f
        /*0558*/ 	.word	0x00016830
        /*055c*/ 	.short	0x010a
        /*055e*/ 	.byte	0x3f
	.zero		1


	//   ....[24]....
        /*0560*/ 	.word	0x00001a00
        /*0564*/ 	.word	0x0000000f
        /*0568*/ 	.word	0x00016830
        /*056c*/ 	.short	0x010a
        /*056e*/ 	.byte	0x3f
	.zero		1


	//   ....[25]....
        /*0570*/ 	.word	0x00002030
        /*0574*/ 	.word	0x0000000f
        /*0578*/ 	.word	0x00000000
        /*057c*/ 	.short	0x0101
        /*057e*/ 	.byte	0x3f
	.zero		1


	//   ....[26]....
        /*0580*/ 	.word	0x000053e0
        /*0584*/ 	.word	0x000000ff
        /*0588*/ 	.word	0x00016830
        /*058c*/ 	.short	0x010a
        /*058e*/ 	.byte	0x06
	.zero		1


	//   ....[27]....
        /*0590*/ 	.word	0x00005420
        /*0594*/ 	.word	0x000000ff
        /*0598*/ 	.word	0x00016830
        /*059c*/ 	.short	0x010a
        /*059e*/ 	.byte	0x06
	.zero		1


	//   ....[28]....
        /*05a0*/ 	.word	0x00005600
        /*05a4*/ 	.word	0x000000ff
        /*05a8*/ 	.word	0x00016850
        /*05ac*/ 	.short	0x010a
        /*05ae*/ 	.byte	0x06
	.zero		1


	//   ....[29]....
        /*05b0*/ 	.word	0x00005640
        /*05b4*/ 	.word	0x000000ff
        /*05b8*/ 	.word	0x00016850
        /*05bc*/ 	.short	0x010a
        /*05be*/ 	.byte	0x06
	.zero		1


	//   ....[30]....
        /*05c0*/ 	.word	0x00006290
        /*05c4*/ 	.word	0x00000021
        /*05c8*/ 	.word	0x00000000
        /*05cc*/ 	.short	0x0101
        /*05ce*/ 	.byte	0x3f
	.zero		1


	//   ....[31]....
        /*05d0*/ 	.word	0x00007de0
        /*05d4*/ 	.word	0x00000015
        /*05d8*/ 	.word	0x00000000
        /*05dc*/ 	.short	0x0101
        /*05de*/ 	.byte	0x3f
	.zero		1


	//   ....[32]....
        /*05e0*/ 	.word	0x00008c30
        /*05e4*/ 	.word	0x000000ff
        /*05e8*/ 	.word	0x00016830
        /*05ec*/ 	.short	0x010a
        /*05ee*/ 	.byte	0x06
	.zero		1


	//   ....[33]....
        /*05f0*/ 	.word	0x00008c70
        /*05f4*/ 	.word	0x000000ff
        /*05f8*/ 	.word	0x00016830
        /*05fc*/ 	.short	0x010a
        /*05fe*/ 	.byte	0x06
	.zero		1


	//   ....[34]....
        /*0600*/ 	.word	0x00008e50
        /*0604*/ 	.word	0x000000ff
        /*0608*/ 	.word	0x00016850
        /*060c*/ 	.short	0x010a
        /*060e*/ 	.byte	0x06
	.zero		1


	//   ....[35]....
        /*0610*/ 	.word	0x00008e90
        /*0614*/ 	.word	0x000000ff
        /*0618*/ 	.word	0x00016850
        /*061c*/ 	.short	0x010a
        /*061e*/ 	.byte	0x06
	.zero		1


	//   ....[36]....
        /*0620*/ 	.word	0x0000a510
        /*0624*/ 	.word	0x0000000d
        /*0628*/ 	.word	0x00000000
        /*062c*/ 	.short	0x0101
        /*062e*/ 	.byte	0x3f
	.zero		1


	//   ....[37]....
        /*0630*/ 	.word	0x0000a6c0
        /*0634*/ 	.word	0x0000000f
        /*0638*/ 	.word	0x00000000
        /*063c*/ 	.short	0x0101
        /*063e*/ 	.byte	0x3f
	.zero		1


	//   ....[38]....
        /*0640*/ 	.word	0x0000b140
        /*0644*/ 	.word	0x000000ff
        /*0648*/ 	.word	0x00016830
        /*064c*/ 	.short	0x010a
        /*064e*/ 	.byte	0x06
	.zero		1


	//   ....[39]....
        /*0650*/ 	.word	0x0000b180
        /*0654*/ 	.word	0x000000ff
        /*0658*/ 	.word	0x00016830
        /*065c*/ 	.short	0x010a
        /*065e*/ 	.byte	0x06
	.zero		1


	//   ....[40]....
        /*0660*/ 	.word	0x0000b360
        /*0664*/ 	.word	0x000000ff
        /*0668*/ 	.word	0x00016850
        /*066c*/ 	.short	0x010a
        /*066e*/ 	.byte	0x06
	.zero		1


	//   ....[41]....
        /*0670*/ 	.word	0x0000b3a0
        /*0674*/ 	.word	0x000000ff
        /*0678*/ 	.word	0x00016850
        /*067c*/ 	.short	0x010a
        /*067e*/ 	.byte	0x06
	.zero		1


	//   ....[42]....
        /*0680*/ 	.word	0x0000bff0
        /*0684*/ 	.word	0x00000049
        /*0688*/ 	.word	0x00000000
        /*068c*/ 	.short	0x0101
        /*068e*/ 	.byte	0x3f
	.zero		1


	//   ....[43]....
        /*0690*/ 	.word	0x0000db10
        /*0694*/ 	.word	0x0000000d
        /*0698*/ 	.word	0x00000000
        /*069c*/ 	.short	0x0101
        /*069e*/ 	.byte	0x3f
	.zero		1


	//   ....[44]....
        /*06a0*/ 	.word	0x0000e5e0
        /*06a4*/ 	.word	0x000000ff
        /*06a8*/ 	.word	0x00016850
        /*06ac*/ 	.short	0x010a
        /*06ae*/ 	.byte	0x05
	.zero		1


	//   ....[45]....
        /*06b0*/ 	.word	0x0000e620
        /*06b4*/ 	.word	0x000000ff
        /*06b8*/ 	.word	0x00016850
        /*06bc*/ 	.short	0x010a
        /*06be*/ 	.byte	0x05
	.zero		1


	//   ....[46]....
        /*06c0*/ 	.word	0x0000eb40
        /*06c4*/ 	.word	0x00000007
        /*06c8*/ 	.word	0x00000000
        /*06cc*/ 	.short	0x0101
        /*06ce*/ 	.byte	0x3f
	.zero		1


	//   ....[47]....
        /*06d0*/ 	.word	0x0000f850
        /*06d4*/ 	.word	0x0000001f
        /*06d8*/ 	.word	0x00000000
        /*06dc*/ 	.short	0x0101
        /*06de*/ 	.byte	0x3f
	.zero		1


	//   ....[48]....
        /*06e0*/ 	.word	0x000114d0
        /*06e4*/ 	.word	0x00000003
        /*06e8*/ 	.word	0x00016840
        /*06ec*/ 	.short	0x010a
        /*06ee*/ 	.byte	0x3f
	.zero		1


	//   ....[49]....
        /*06f0*/ 	.word	0x000122a0
        /*06f4*/ 	.word	0x00000011
        /*06f8*/ 	.word	0x00016800
        /*06fc*/ 	.short	0x0107
        /*06fe*/ 	.byte	0x3f
	.zero		1


	//   ....[50]....
        /*0700*/ 	.word	0x00012370
        /*0704*/ 	.word	0x00000011
        /*0708*/ 	.word	0x00016800
        /*070c*/ 	.short	0x0101
        /*070e*/ 	.byte	0x3f
	.zero		1


	//   ....[51]....
        /*0710*/ 	.word	0x00012390
        /*0714*/ 	.word	0x00000011
        /*0718*/ 	.word	0x00016820
        /*071c*/ 	.short	0x010a
        /*071e*/ 	.byte	0x3f
	.zero		1


	//   ....[52]....
        /*0720*/ 	.word	0x000126b0
        /*0724*/ 	.word	0x00000003
        /*0728*/ 	.word	0x00016840
        /*072c*/ 	.short	0x010a
        /*072e*/ 	.byte	0x3f
	.zero		1


	//   ....[53]....
        /*0730*/ 	.word	0x000128e0
        /*0734*/ 	.word	0x00000002
        /*0738*/ 	.word	0x00000060
        /*073c*/ 	.short	0x010a
        /*073e*/ 	.byte	0x3f
	.zero		1


	//   ....[54]....
        /*0740*/ 	.word	0x00012e30
        /*0744*/ 	.word	0x00000003
        /*0748*/ 	.word	0x00016840
        /*074c*/ 	.short	0x010a
        /*074e*/ 	.byte	0x3f
	.zero		1


	//   ....[55]....
        /*0750*/ 	.word	0x00013060
        /*0754*/ 	.word	0x00000005
        /*0758*/ 	.word	0x00000060
        /*075c*/ 	.short	0x010a
        /*075e*/ 	.byte	0x3f
	.zero		1


	//   ....[56]....
        /*0760*/ 	.word	0x000134e0
        /*0764*/ 	.word	0x00000002
        /*0768*/ 	.word	0x00016840
        /*076c*/ 	.short	0x010a
        /*076e*/ 	.byte	0x3f
	.zero		1


	//   ....[57]....
        /*0770*/ 	.word	0x00013720
        /*0774*/ 	.word	0x00000005
        /*0778*/ 	.word	0x00000060
        /*077c*/ 	.short	0x010a
        /*077e*/ 	.byte	0x3f
	.zero		1


	//   ....[58]....
        /*0780*/ 	.word	0x00013b30
        /*0784*/ 	.word	0x00000003
        /*0788*/ 	.word	0x00016860
        /*078c*/ 	.short	0x010a
        /*078e*/ 	.byte	0x3f
	.zero		1


	//   ....[59]....
        /*0790*/ 	.word	0x00013fb0
        /*0794*/ 	.word	0x00000009
        /*0798*/ 	.word	0x00016820
        /*079c*/ 	.short	0x010a
        /*079e*/ 	.byte	0x3f
	.zero		1


	//   ....[60]....
        /*07a0*/ 	.word	0x00014150
        /*07a4*/ 	.word	0x00000007
        /*07a8*/ 	.word	0x00000000
        /*07ac*/ 	.short	0x010a
        /*07ae*/ 	.byte	0x3f
	.zero		1


	//   ....[61]....
        /*07b0*/ 	.word	0x000141c0
        /*07b4*/ 	.word	0x00000003
        /*07b8*/ 	.word	0x00000000
        /*07bc*/ 	.short	0x010a
        /*07be*/ 	.byte	0x3f
	.zero		1


	//   ....[62]....
        /*07c0*/ 	.word	0x00014220
        /*07c4*/ 	.word	0x00000005
        /*07c8*/ 	.word	0x00000000
        /*07cc*/ 	.short	0x010a
        /*07ce*/ 	.byte	0x3f
	.zero		1


	//   ....[63]....
        /*07d0*/ 	.word	0x00014250
        /*07d4*/ 	.word	0x00000003
        /*07d8*/ 	.word	0x00000000
        /*07dc*/ 	.short	0x010a
        /*07de*/ 	.byte	0x3f
	.zero		1


	//   ....[64]....
        /*07e0*/ 	.word	0x000142c0
        /*07e4*/ 	.word	0x00000003
        /*07e8*/ 	.word	0x00016800
        /*07ec*/ 	.short	0x010a
        /*07ee*/ 	.byte	0x3f
	.zero		1


	//   ....[65]....
        /*07f0*/ 	.word	0x00014310
        /*07f4*/ 	.word	0x0000000f
        /*07f8*/ 	.word	0x00016830
        /*07fc*/ 	.short	0x010a
        /*07fe*/ 	.byte	0x3f
	.zero		1


	//   ....[66]....
        /*0800*/ 	.word	0x00014370
        /*0804*/ 	.word	0x00000008
        /*0808*/ 	.word	0x00016830
        /*080c*/ 	.short	0x010a
        /*080e*/ 	.byte	0x3f
	.zero		1


	//   ....[67]....
        /*0810*/ 	.word	0x000143d0
        /*0814*/ 	.word	0x00000008
        /*0818*/ 	.word	0x00016850
        /*081c*/ 	.short	0x010a
        /*081e*/ 	.byte	0x3f
	.zero		1


	//   ....[68]....
        /*0820*/ 	.word	0x00014430
        /*0824*/ 	.word	0x0000000b
        /*0828*/ 	.word	0x00016830
        /*082c*/ 	.short	0x010a
        /*082e*/ 	.byte	0x3f
	.zero		1


	//   ....[69]....
        /*0830*/ 	.word	0x00014490
        /*0834*/ 	.word	0x0000000b
        /*0838*/ 	.word	0x00016850
        /*083c*/ 	.short	0x010a
        /*083e*/ 	.byte	0x3f
	.zero		1


	//   ....[70]....
        /*0840*/ 	.word	0x000144f0
        /*0844*/ 	.word	0x00000009
        /*0848*/ 	.word	0x00016830
        /*084c*/ 	.short	0x010a
        /*084e*/ 	.byte	0x3f
	.zero		1


	//   ....[71]....
        /*0850*/ 	.word	0x00014550
        /*0854*/ 	.word	0x00000009
        /*0858*/ 	.word	0x00016850
        /*085c*/ 	.short	0x010a
        /*085e*/ 	.byte	0x3f
	.zero		1


	//   ....[72]....
        /*0860*/ 	.word	0x000145b0
        /*0864*/ 	.word	0x00000005
        /*0868*/ 	.word	0x00016850
        /*086c*/ 	.short	0x010a
        /*086e*/ 	.byte	0x3f
	.zero		1


	//   ....[73]....
        /*0870*/ 	.word	0x00014700
        /*0874*/ 	.word	0x00000003
        /*0878*/ 	.word	0x00016840
        /*087c*/ 	.short	0x010a
        /*087e*/ 	.byte	0x3f
	.zero		1


	//   ....[74]....
        /*0880*/ 	.word	0x00015550
        /*0884*/ 	.word	0x00000011
        /*0888*/ 	.word	0x00016820
        /*088c*/ 	.short	0x010a
        /*088e*/ 	.byte	0x3f
	.zero		1


	//   ....[75]....
        /*0890*/ 	.word	0x000155a0
        /*0894*/ 	.word	0x00000003
        /*0898*/ 	.word	0x00016840
        /*089c*/ 	.short	0x010a
        /*089e*/ 	.byte	0x3f
	.zero		1


	//   ....[76]....
        /*08a0*/ 	.word	0x000155f0
        /*08a4*/ 	.word	0x00000002
        /*08a8*/ 	.word	0x00000060
        /*08ac*/ 	.short	0x010a
        /*08ae*/ 	.byte	0x3f
	.zero		1


	//   ....[77]....
        /*08b0*/ 	.word	0x00015640
        /*08b4*/ 	.word	0x00000003
        /*08b8*/ 	.word	0x00016840
        /*08bc*/ 	.short	0x010a
        /*08be*/ 	.byte	0x3f
	.zero		1


	//   ....[78]....
        /*08c0*/ 	.word	0x00015690
        /*08c4*/ 	.word	0x00000005
        /*08c8*/ 	.word	0x00000060
        /*08cc*/ 	.short	0x010a
        /*08ce*/ 	.byte	0x3f
	.zero		1


	//   ....[79]....
        /*08d0*/ 	.word	0x000156e0
        /*08d4*/ 	.word	0x00000002
        /*08d8*/ 	.word	0x00016840
        /*08dc*/ 	.short	0x010a
        /*08de*/ 	.byte	0x3f
	.zero		1


	//   ....[80]....
        /*08e0*/ 	.word	0x00015730
        /*08e4*/ 	.word	0x00000005
        /*08e8*/ 	.word	0x00000060
        /*08ec*/ 	.short	0x010a
        /*08ee*/ 	.byte	0x3f
	.zero		1


	//   ....[81]....
        /*08f0*/ 	.word	0x00015780
        /*08f4*/ 	.word	0x00000003
        /*08f8*/ 	.word	0x00016860
        /*08fc*/ 	.short	0x010a
        /*08fe*/ 	.byte	0x3f
	.zero		1


	//   ....[82]....
        /*0900*/ 	.word	0x00015870
        /*0904*/ 	.word	0x00000009
        /*0908*/ 	.word	0x00016820
        /*090c*/ 	.short	0x010a
        /*090e*/ 	.byte	0x3f
	.zero		1


	//   ....[83]....
        /*0910*/ 	.word	0x00015a10
        /*0914*/ 	.word	0x00000007
        /*0918*/ 	.word	0x00000000
        /*091c*/ 	.short	0x010a
        /*091e*/ 	.byte	0x3f
	.zero		1


	//   ....[84]....
        /*0920*/ 	.word	0x00015a60
        /*0924*/ 	.word	0x00000003
        /*0928*/ 	.word	0x00000000
        /*092c*/ 	.short	0x010a
        /*092e*/ 	.byte	0x3f
	.zero		1


	//   ....[85]....
        /*0930*/ 	.word	0x00015ab0
        /*0934*/ 	.word	0x00000005
        /*0938*/ 	.word	0x00000000
        /*093c*/ 	.short	0x010a
        /*093e*/ 	.byte	0x3f
	.zero		1


	//----- nvinfo : EIATTR_NUM_MBARRIERS
	.align		4
.L_1585:
        /*0940*/ 	.byte	0x03, 0x38
        /*0942*/ 	.short	0x0016


	//----- nvinfo : EIATTR_EXIT_INSTR_OFFSETS
	.align		4
        /*0944*/ 	.byte	0x04, 0x1c
        /*0946*/ 	.short	(.L_1587 - .L_1586)


	//   ....[0]....
.L_1586:
        /*0948*/ 	.word	0x00000a30


	//   ....[1]....
        /*094c*/ 	.word	0x00010200


	//   ....[2]....
        /*0950*/ 	.word	0x000142a0


	//----- nvinfo : EIATTR_MAX_THREADS
	.align		4
.L_1587:
        /*0954*/ 	.byte	0x04, 0x05
        /*0956*/ 	.short	(.L_1589 - .L_1588)
.L_1588:
        /*0958*/ 	.word	0x00000200
        /*095c*/ 	.word	0x00000001
        /*0960*/ 	.word	0x00000001


	//----- nvinfo : EIATTR_CRS_STACK_SIZE
	.align		4
.L_1589:
        /*0964*/ 	.byte	0x04, 0x1e
        /*0966*/ 	.short	(.L_1591 - .L_1590)
.L_1590:
        /*0968*/ 	.word	0x00000000


	//----- nvinfo : EIATTR_CBANK_PARAM_SIZE
	.align		4
.L_1591:
        /*096c*/ 	.byte	0x03, 0x19
        /*096e*/ 	.short	0x0af0


	//----- nvinfo : EIATTR_PARAM_CBANK
	.align		4
        /*0970*/ 	.byte	0x04, 0x0a
        /*0972*/ 	.short	(.L_1593 - .L_1592)
	.align		4
.L_1592:
        /*0974*/ 	.word	index@(.nv.constant0._ZN7cutlass13device_kernelIN5flash11enable_sm90INS1_16FlashAttnFwdSm90INS1_25CollectiveMainloopFwdSm90ILi2EN4cute5tupleIJNS5_1CILi1EEES8_S8_EEENS6_IJNS7_ILi192EEENS7_ILi128EEENS7_ILi64EEEEEELi64ENS_6half_tEfNS_4arch4Sm90ELb0ELb1ELb1ELb0ELb0ELb0ELb0ELb1ELb1ELb1ELb0ELb0EEENS1_21CollectiveEpilogueFwdINS6_IJSA_SC_SB_EEES9_SE_SG_Li384ELb0ELb1ELb0ELb0EEENS1_30DynamicPersistentTileSchedulerILi384ELi128ELb0ELb1ELb1EEEEEEEEEvNT_6ParamsE)
        /*0978*/ 	.short	0x0210
        /*097a*/ 	.short	0x0af0


	//----- nvinfo : EIATTR_SW_WAR
	.align		4
.L_1593:
        /*097c*/ 	.byte	0x04, 0x36
        /*097e*/ 	.short	(.L_1595 - .L_1594)
.L_1594:
        /*0980*/ 	.word	0x00000008
.L_1595:


//--------------------- .nv.info._ZN7cutlass13device_kernelIN5flash11enable_sm90INS1_16FlashAttnFwdSm90INS1_25CollectiveMainloopFwdSm90ILi2EN4cute5tupleIJNS5_1CILi1EEES8_S8_EEENS6_IJNS7_ILi192EEENS7_ILi128EEENS7_ILi64EEEEEELi64ENS_6half_tEfNS_4arch4Sm90ELb0ELb1ELb1ELb1ELb0ELb0ELb0ELb1ELb1ELb1ELb0ELb0EEENS1_21CollectiveEpilogueFwdINS6_IJSA_SC_SB_EEES9_SE_SG_Li384ELb1ELb1ELb0ELb0EEENS1_36VarlenDynamicPersistentTileSchedulerILi192ELi128ELi384ELi128ELb0ELb1ELb1ELb1ELb0ELb1EEEEEEEEEvNT_6ParamsE --------------------------
	.section	.nv.info._ZN7cutlass13device_kernelIN5flash11enable_sm90INS1_16FlashAttnFwdSm90INS1_25CollectiveMainloopFwdSm90ILi2EN4cute5tupleIJNS5_1CILi1EEES8_S8_EEENS6_IJNS7_ILi192EEENS7_ILi128EEENS7_ILi64EEEEEELi64ENS_6half_tEfNS_4arch4Sm90ELb0ELb1ELb1ELb1ELb0ELb0ELb0ELb1ELb1ELb1ELb0ELb0EEENS1_21CollectiveEpilogueFwdINS6_IJSA_SC_SB_EEES9_SE_SG_Li384ELb1ELb1ELb0ELb0EEENS1_36VarlenDynamicPersistentTileSchedulerILi192ELi128ELi384ELi128ELb0ELb1ELb1ELb1ELb0ELb1EEEEEEEEEvNT_6ParamsE,"",@"SHT_CUDA_INFO"
	.sectionflags	@""
	.align	4


	//----- nvinfo : EIATTR_CUDA_API_VERSION
	.align		4
        /*0000*/ 	.byte	0x04, 0x37
        /*0002*/ 	.short	(.L_1597 - .L_1596)
.L_1596:
        /*0004*/ 	.word	0x00000082


	//----- nvinfo : EIATTR_KPARAM_INFO
	.align		4
.L_1597:
        /*0008*/ 	.byte	0x04, 0x17
        /*000a*/ 	.short	(.L_1599 - .L_1598)
.L_1598:
        /*000c*/ 	.word	0x00000000
        /*0010*/ 	.short	0x0000
        /*0012*/ 	.short	0x0070
        /*0014*/ 	.byte	0x00, 0xf0, 0x01, 0x2a


	//----- nvinfo : EIATTR_SPARSE_MMA_MASK
	.align		4
.L_1599:
        /*0018*/ 	.byte	0x03, 0x50
        /*001a*/ 	.short	0x0000


	//----- nvinfo : EIATTR_MAXREG_COUNT
	.align		4
        /*001c*/ 	.byte	0x03, 0x1b
        /*001e*/ 	.short	0x0080


	//----- nvinfo : EIATTR_NUM_BARRIERS
	.align		4
        /*0020*/ 	.byte	0x02, 0x4c
        /*0022*/ 	.byte	0x10
	.zero		1


	//----- nvinfo : EIATTR_EXTERNS
	.align		4
        /*0024*/ 	.byte	0x04, 0x0f
        /*0026*/ 	.short	(.L_1601 - .L_1600)


	//   ....[0]....
	.align		4
.L_1600:
        /*0028*/ 	.word	index@(__assertfail)


	//----- nvinfo : EIATTR_ANNOTATIONS
	.align		4
.L_1601:
        /*002c*/ 	.byte	0x04, 0x55
        /*002e*/ 	.short	(.L_1603 - .L_1602)


	//   ....[0]....
.L_1602:
        /* <DEDUP_REMOVED lines=23> */


	//----- nvinfo : EIATTR_MERCURY_ISA_VERSION
	.align		4
.L_1603:
        /*0190*/ 	.byte	0x03, 0x5f
        /*0192*/ 	.short	0x0101


	//----- nvinfo : EIATTR_UNUSED_LOAD_BYTE_OFFSET
	.align		4
        /*0194*/ 	.byte	0x04, 0x44
        /*0196*/ 	.short	(.L_1605 - .L_1604)


	//   ....[0]....
.L_1604:
        /*0198*/ 	.word	0x00000a40
        /*019c*/ 	.word	0x0000fff0


	//   ....[1]....
        /*01a0*/ 	.word	0x0000ef20
        /*01a4*/ 	.word	0x0000fff0


	//----- nvinfo : EIATTR_INT_WARP_WIDE_INSTR_OFFSETS
	.align		4
.L_1605:
        /*01a8*/ 	.byte	0x04, 0x31
        /*01aa*/ 	.short	(.L_1607 - .L_1606)


	//   ....[0]....
.L_1606:
        /*01ac*/ 	.word	0x00000130


	//   ....[1]....
        /*01b0*/ 	.word	0x00000170


	//   ....[2]....
        /*01b4*/ 	.word	0x000001e0


	//   ....[3]....
        /*01b8*/ 	.word	0x00011de0


	//   ....[4]....
        /*01bc*/ 	.word	0x00011e70


	//   ....[5]....
        /*01c0*/ 	.word	0x00014e50


	//   ....[6]....
        /*01c4*/ 	.word	0x00014ee0


	//----- nvinfo : EIATTR_COOP_GROUP_MASK_REGIDS
	.align		4
.L_1607:
        /*01c8*/ 	.byte	0x04, 0x29
        /*01ca*/ 	.short	(.L_1609 - .L_1608)


	//   ....[0]....
.L_1608:
        /*01cc*/ 	.word	0xffffffff


	//   ....[1]....
        /*01d0*/ 	.word	0xffffffff


	//   ....[2]....
        /*01d4*/ 	.word	0xffffffff


	//   ....[3]....
        /*01d8*/ 	.word	0xffffffff


	//   ....[4]....
        /*01dc*/ 	.word	0xffffffff


	//   ....[5]....
        /*01e0*/ 	.word	0xffffffff


	//   ....[6]....
        /*01e4*/ 	.word	0xffffffff


	//   ....[7]....
        /*01e8*/ 	.word	0xffffffff


	//   ....[8]....
        /*01ec*/ 	.word	0xffffffff


	//   ....[9]....
        /*01f0*/ 	.word	0xffffffff


	//   ....[10]....
        /*01f4*/ 	.word	0xffffffff


	//   ....[11]....
        /*01f8*/ 	.word	0xffffffff


	//   ....[12]....
        /*01fc*/ 	.word	0xffffffff


	//   ....[13]....
        /*0200*/ 	.word	0xffffffff


	//   ....[14]....
        /*0204*/ 	.word	0xffffffff


	//   ....[15]....
        /*0208*/ 	.word	0xffffffff


	//   ....[16]....
        /*020c*/ 	.word	0xffffffff


	//   ....[17]....
        /*0210*/ 	.word	0xffffffff


	//   ....[18]....
        /*0214*/ 	.word	0xffffffff


	//   ....[19]....
        /*0218*/ 	.word	0xffffffff


	//   ....[20]....
        /*021c*/ 	.word	0xffffffff


	//   ....[21]....
        /*0220*/ 	.word	0xffffffff


	//   ....[22]....
        /*0224*/ 	.word	0xffffffff


	//   ....[23]....
        /*0228*/ 	.word	0xffffffff


	//   ....[24]....
        /*022c*/ 	.word	0xffffffff


	//   ....[25]....
        /*0230*/ 	.word	0xffffffff


	//   ....[26]....
        /*0234*/ 	.word	0xffffffff


	//   ....[27]....
        /*0238*/ 	.word	0xffffffff


	//   ....[28]....
        /*023c*/ 	.word	0xffffffff


	//   ....[29]....
        /*0240*/ 	.word	0xffffffff


	//   ....[30]....
        /*0244*/ 	.word	0xffffffff


	//   ....[31]....
        /*0248*/ 	.word	0xffffffff


	//   ....[32]....
        /*024c*/ 	.word	0xffffffff


	//   ....[33]....
        /*0250*/ 	.word	0xffffffff


	//   ....[34]....
        /*0254*/ 	.word	0xffffffff


	//   ....[35]....
        /*0258*/ 	.word	0xffffffff


	//   ....[36]....
        /*025c*/ 	.word	0xffffffff


	//   ....[37]....
        /*0260*/ 	.word	0xffffffff


	//   ....[38]....
        /*0264*/ 	.word	0xffffffff


	//   ....[39]....
        /*0268*/ 	.word	0xffffffff


	//   ....[40]....
        /*026c*/ 	.word	0xffffffff


	//   ....[41]....
        /*0270*/ 	.word	0xffffffff


	//   ....[42]....
        /*0274*/ 	.word	0xffffffff


	//   ....[43]....
        /*0278*/ 	.word	0xffffffff


	//   ....[44]....
        /*027c*/ 	.word	0xffffffff


	//   ....[45]....
        /*0280*/ 	.word	0xffffffff


	//   ....[46]....
        /*0284*/ 	.word	0xffffffff


	//   ....[47]....
        /*0288*/ 	.word	0xffffffff


	//   ....[48]....
        /*028c*/ 	.word	0xffffffff


	//   ....[49]....
        /*0290*/ 	.word	0xffffffff


	//   ....[50]....
        /*0294*/ 	.word	0xffffffff


	//   ....[51]....
        /*0298*/ 	.word	0xffffffff


	//   ....[52]....
        /*029c*/ 	.word	0xffffffff


	//   ....[53]....
        /*02a0*/ 	.word	0xffffffff


	//   ....[54]....
        /*02a4*/ 	.word	0xffffffff


	//   ....[55]....
        /*02a8*/ 	.word	0xffffffff


	//   ....[56]....
        /*02ac*/ 	.word	0xffffffff


	//   ....[57]....
        /*02b0*/ 	.word	0xffffffff


	//   ....[58]....
        /*02b4*/ 	.word	0xffffffff


	//   ....[59]....
        /*02b8*/ 	.word	0xffffffff


	//   ....[60]....
        /*02bc*/ 	.word	0xffffffff


	//   ....[61]....
        /*02c0*/ 	.word	0xffffffff


	//   ....[62]....
        /*02c4*/ 	.word	0xffffffff


	//   ....[63]....
        /*02c8*/ 	.word	0xffffffff


	//   ....[64]....
        /*02cc*/ 	.word	0xffffffff


	//   ....[65]....
        /*02d0*/ 	.word	0xffffffff


	//   ....[66]....
        /*02d4*/ 	.word	0xffffffff


	//   ....[67]....
        /*02d8*/ 	.word	0xffffffff


	//   ....[68]....
        /*02dc*/ 	.word	0xffffffff


	//   ....[69]....
        /*02e0*/ 	.word	0xffffffff


	//   ....[70]....
        /*02e4*/ 	.word	0xffffffff


	//   ....[71]....
        /*02e8*/ 	.word	0xffffffff


	//   ....[72]....
        /*02ec*/ 	.word	0xffffffff


	//   ....[73]....
        /*02f0*/ 	.word	0xffffffff


	//   ....[74]....
        /*02f4*/ 	.word	0xffffffff


	//   ....[75]....
        /*02f8*/ 	.word	0xffffffff


	//   ....[76]....
        /*02fc*/ 	.word	0xffffffff


	//   ....[77]....
        /*0300*/ 	.word	0xffffffff


	//   ....[78]....
        /*0304*/ 	.word	0xffffffff


	//   ....[79]....
        /*0308*/ 	.word	0xffffffff


	//   ....[80]....
        /*030c*/ 	.word	0xffffffff


	//   ....[81]....
        /*0310*/ 	.word	0xffffffff


	//   ....[82]....
        /*0314*/ 	.word	0xffffffff


	//   ....[83]....
        /*0318*/ 	.word	0xffffffff


	//   ....[84]....
        /*031c*/ 	.word	0xffffffff


	//   ....[85]....
        /*0320*/ 	.word	0xffffffff


	//   ....[86]....
        /*0324*/ 	.word	0xffffffff


	//   ....[87]....
        /*0328*/ 	.word	0xffffffff


	//   ....[88]....
        /*032c*/ 	.word	0xffffffff


	//   ....[89]....
        /*0330*/ 	.word	0xffffffff


	//   ....[90]....
        /*0334*/ 	.word	0xffffffff


	//   ....[91]....
        /*0338*/ 	.word	0xffffffff


	//   ....[92]....
        /*033c*/ 	.word	0xffffffff


	//   ....[93]....
        /*0340*/ 	.word	0xffffffff


	//   ....[94]....
        /*0344*/ 	.word	0xffffffff


	//   ....[95]....
        /*0348*/ 	.word	0xffffffff


	//   ....[96]....
        /*034c*/ 	.word	0xffffffff


	//   ....[97]....
        /*0350*/ 	.word	0xffffffff


	//   ....[98]....
        /*0354*/ 	.word	0xffffffff


	//   ....[99]....
        /*0358*/ 	.word	0xffffffff


	//   ....[100]....
        /*035c*/ 	.word	0xffffffff


	//   ....[101]....
        /*0360*/ 	.word	0xffffffff


	//   ....[102]....
        /*0364*/ 	.word	0xffffffff


	//   ....[103]....
        /*0368*/ 	.word	0xffffffff


	//   ....[104]....
        /*036c*/ 	.word	0xffffffff


	//   ....[105]....
        /*0370*/ 	.word	0xffffffff


	//   ....[106]....
        /*0374*/ 	.word	0xffffffff


	//   ....[107]....
        /*0378*/ 	.word	0xffffffff


	//   ....[108]....
        /*037c*/ 	.word	0xffffffff


	//   ....[109]....
        /*0380*/ 	.word	0xffffffff


	//   ....[110]....
        /*0384*/ 	.word	0xffffffff


	//   ....[111]....
        /*0388*/ 	.word	0xffffffff


	//   ....[112]....
        /*038c*/ 	.word	0xffffffff


	//   ....[113]....
        /*0390*/ 	.word	0x0500000f


	//   ....[114]....
        /*0394*/ 	.word	0x0500000f


	//   ....[115]....
        /*0398*/ 	.word	0x0500000f


	//   ....[116]....
        /*039c*/ 	.word	0x0500000f


	//   ....[117]....
        /*03a0*/ 	.word	0x0500000f


	//   ....[118]....
        /*03a4*/ 	.word	0x0500000f


	//   ....[119]....
        /*03a8*/ 	.word	0x0500000f


	//   ....[120]....
        /*03ac*/ 	.word	0x0500000f


	//   ....[121]....
        /*03b0*/ 	.word	0x0500000f


	//   ....[122]....
        /*03b4*/ 	.word	0x0500000f


	//   ....[123]....
        /*03b8*/ 	.word	0x0500000f


	//   ....[124]....
        /*03bc*/ 	.word	0x0500000f


	//   ....[125]....
        /*03c0*/ 	.word	0x0500000f


	//   ....[126]....
        /*03c4*/ 	.word	0x0500000f


	//   ....[127]....
        /*03c8*/ 	.word	0x0500000f


	//   ....[128]....
        /*03cc*/ 	.word	0x0500000f


	//   ....[129]....
        /*03d0*/ 	.word	0x0500000f


	//   ....[130]....
        /*03d4*/ 	.word	0x0500000f


	//   ....[131]....
        /*03d8*/ 	.word	0x0500000f


	//   ....[132]....
        /*03dc*/ 	.word	0x0500000f


	//   ....[133]....
        /*03e0*/ 	.word	0x0500000f


	//   ....[134]....
        /*03e4*/ 	.word	0x0500000f


	//   ....[135]....
        /*03e8*/ 	.word	0x0500000f


	//   ....[136]....
        /*03ec*/ 	.word	0x0500000f


	//   ....[137]....
        /*03f0*/ 	.word	0x0500000f


	//   ....[138]....
        /*03f4*/ 	.word	0x0500000f


	//   ....[139]....
        /*03f8*/ 	.word	0x0500000f


	//   ....[140]....
        /*03fc*/ 	.word	0x0500000f


	//   ....[141]....
        /*0400*/ 	.word	0x0500000f


	//   ....[142]....
        /*0404*/ 	.word	0x0500000f


	//   ....[143]....
        /*0408*/ 	.word	0x0500000f


	//   ....[144]....
        /*040c*/ 	.word	0x0500000f


	//   ....[145]....
        /*0410*/ 	.word	0x0500000f


	//   ....[146]....
        /*0414*/ 	.word	0x0500000f


	//   ....[147]....
        /*0418*/ 	.word	0x0500000f


	//   ....[148]....
        /*041c*/ 	.word	0x0500000f


	//   ....[149]....
        /*0420*/ 	.word	0x0500000f


	//   ....[150]....
        /*0424*/ 	.word	0x0500000f


	//   ....[151]....
        /*0428*/ 	.word	0x0500000f


	//   ....[152]....
        /*042c*/ 	.word	0x0500000f


	//   ....[153]....
        /*0430*/ 	.word	0x0500000f


	//   ....[154]....
        /*0434*/ 	.word	0x0500000f


	//   ....[155]....
        /*0438*/ 	.word	0x0500000f


	//----- nvinfo : EIATTR_COOP_GROUP_INSTR_OFFSETS
	.align		4
.L_1609:
        /*043c*/ 	.byte	0x04, 0x28
        /*043e*/ 	.short	(.L_1611 - .L_1610)


	//   ....[0]....
.L_1610:
        /*0440*/ 	.word	0x00000070


	//   ....[1]....
        /*0444*/ 	.word	0x00000140


	//   ....[2]....
        /*0448*/ 	.word	0x00000190


	//   ....[3]....
        /*044c*/ 	.word	0x000003c0


	//   ....[4]....
        /*0450*/ 	.word	0x00000520


	//   ....[5]....
        /*0454*/ 	.word	0x00000640


	//   ....[6]....
        /*0458*/ 	.word	0x000007a0


	//   ....[7]....
        /*045c*/ 	.word	0x00001850


	//   ....[8]....
        /*0460*/ 	.word	0x00002030


	//   ....[9]....
        /*0464*/ 	.word	0x000034c0


	//   ....[10]....
        /*0468*/ 	.word	0x00003c70


	//   ....[11]....
        /*046c*/ 	.word	0x00003d90


	//   ....[12]....
        /*0470*/ 	.word	0x00004670


	//   ....[13]....
        /*0474*/ 	.word	0x000046e0


	//   ....[14]....
        /*0478*/ 	.word	0x000063f0


	//   ....[15]....
        /*047c*/ 	.word	0x00006600


	//   ....[16]....
        /*0480*/ 	.word	0x000071f0


	//   ....[17]....
        /*0484*/ 	.word	0x000072c0


	//   ....[18]....
        /*0488*/ 	.word	0x00007b80


	//   ....[19]....
        /*048c*/ 	.word	0x00007c00


	//   ....[20]....
        /*0490*/ 	.word	0x00009a20


	//   ....[21]....
        /*0494*/ 	.word	0x00009a90


	//   ....[22]....
        /*0498*/ 	.word	0x0000a180


	//   ....[23]....
        /*049c*/ 	.word	0x0000a1f0


	//   ....[24]....
        /*04a0*/ 	.word	0x0000c110


	//   ....[25]....
        /*04a4*/ 	.word	0x0000c390


	//   ....[26]....
        /*04a8*/ 	.word	0x0000cf10


	//   ....[27]....
        /*04ac*/ 	.word	0x0000cf40


	//   ....[28]....
        /*04b0*/ 	.word	0x0000d910


	//   ....[29]....
        /*04b4*/ 	.word	0x0000da20


	//   ....[30]....
        /*04b8*/ 	.word	0x0000e800


	//   ....[31]....
        /*04bc*/ 	.word	0x0000e840


	//   ....[32]....
        /*04c0*/ 	.word	0x0000e920


	//   ....[33]....
        /*04c4*/ 	.word	0x0000e930


	//   ....[34]....
        /*04c8*/ 	.word	0x0000f6a0


	//   ....[35]....
        /*04cc*/ 	.word	0x0000f6e0


	//   ....[36]....
        /*04d0*/ 	.word	0x0000f720


	//   ....[37]....
        /*04d4*/ 	.word	0x0000f760


	//   ....[38]....
        /*04d8*/ 	.word	0x0000fc30


	//   ....[39]....
        /*04dc*/ 	.word	0x0000fc70


	//   ....[40]....
        /*04e0*/ 	.word	0x0000fc90


	//   ....[41]....
        /*04e4*/ 	.word	0x0000fcd0


	//   ....[42]....
        /*04e8*/ 	.word	0x0000fcf0


	//   ....[43]....
        /*04ec*/ 	.word	0x0000fd00


	//   ....[44]....
        /*04f0*/ 	.word	0x0000fd20


	//   ....[45]....
        /*04f4*/ 	.word	0x0000fd40


	//   ....[46]....
        /*04f8*/ 	.word	0x000105e0


	//   ....[47]....
        /*04fc*/ 	.word	0x00010610


	//   ....[48]....
        /*0500*/ 	.word	0x00010650


	//   ....[49]....
        /*0504*/ 	.word	0x00010680


	//   ....[50]....
        /*0508*/ 	.word	0x00010690


	//   ....[51]....
        /*050c*/ 	.word	0x000106a0


	//   ....[52]....
        /*0510*/ 	.word	0x000106b0


	//   ....[53]....
        /*0514*/ 	.word	0x000106d0


	//   ....[54]....
        /*0518*/ 	.word	0x00010830


	//   ....[55]....
        /*051c*/ 	.word	0x00010a20


	//   ....[56]....
        /*0520*/ 	.word	0x00010a50


	//   ....[57]....
        /*0524*/ 	.word	0x00010a80


	//   ....[58]....
        /*0528*/ 	.word	0x00010ab0


	//   ....[59]....
        /*052c*/ 	.word	0x00010ae0


	//   ....[60]....
        /*0530*/ 	.word	0x00010b10


	//   ....[61]....
        /*0534*/ 	.word	0x00010c80


	//   ....[62]....
        /*0538*/ 	.word	0x00010cb0


	//   ....[63]....
        /*053c*/ 	.word	0x00010ce0


	//   ....[64]....
        /*0540*/ 	.word	0x00010d10


	//   ....[65]....
        /*0544*/ 	.word	0x00010d40


	//   ....[66]....
        /*0548*/ 	.word	0x00010d70


	//   ....[67]....
        /*054c*/ 	.word	0x00010e10


	//   ....[68]....
        /*0550*/ 	.word	0x00010e70


	//   ....[69]....
        /*0554*/ 	.word	0x00010f10


	//   ....[70]....
        /*0558*/ 	.word	0x00012360


	//   ....[71]....
        /*055c*/ 	.word	0x00012f50


	//   ....[72]....
        /*0560*/ 	.word	0x00012f60


	//   ....[73]....
        /*0564*/ 	.word	0x00012f80


	//   ....[74]....
        /*0568*/ 	.word	0x00013010


	//   ....[75]....
        /*056c*/ 	.word	0x00013020


	//   ....[76]....
        /*0570*/ 	.word	0x00013090


	//   ....[77]....
        /*0574*/ 	.word	0x000130a0


	//   ....[78]....
        /*0578*/ 	.word	0x00013110


	//   ....[79]....
        /*057c*/ 	.word	0x00013120


	//   ....[80]....
        /*0580*/ 	.word	0x00013190


	//   ....[81]....
        /*0584*/ 	.word	0x000131a0


	//   ....[82]....
        /*0588*/ 	.word	0x00013210


	//   ....[83]....
        /*058c*/ 	.word	0x00013220


	//   ....[84]....
        /*0590*/ 	.word	0x00013290


	//   ....[85]....
        /*0594*/ 	.word	0x000132a0


	//   ....[86]....
        /*0598*/ 	.word	0x000132b0


	//   ....[87]....
        /*059c*/ 	.word	0x00013340


	//   ....[88]....
        /*05a0*/ 	.word	0x00013350


	//   ....[89]....
        /*05a4*/ 	.word	0x00013360


	//   ....[90]....
        /*05a8*/ 	.word	0x000133f0


	//   ....[91]....
        /*05ac*/ 	.word	0x00013430


	//   ....[92]....
        /*05b0*/ 	.word	0x00013450


	//   ....[93]....
        /*05b4*/ 	.word	0x000134b0


	//   ....[94]....
        /*05b8*/ 	.word	0x000134d0


	//   ....[95]....
        /*05bc*/ 	.word	0x000153b0


	//   ....[96]....
        /*05c0*/ 	.word	0x00015400


	//   ....[97]....
        /*05c4*/ 	.word	0x00015430


	//   ....[98]....
        /*05c8*/ 	.word	0x00015460


	//   ....[99]....
        /*05cc*/ 	.word	0x00015470


	//   ....[100]....
        /*05d0*/ 	.word	0x000154a0


	//   ....[101]....
        /*05d4*/ 	.word	0x000154d0


	//   ....[102]....
        /*05d8*/ 	.word	0x00015500


	//   ....[103]....
        /*05dc*/ 	.word	0x00015680


	//   ....[104]....
        /*05e0*/ 	.word	0x000156b0


	//   ....[105]....
        /*05e4*/ 	.word	0x000156e0


	//   ....[106]....
        /*05e8*/ 	.word	0x00015710


	//   ....[107]....
        /*05ec*/ 	.word	0x00015740


	//   ....[108]....
        /*05f0*/ 	.word	0x00015770


	//   ....[109]....
        /*05f4*/ 	.word	0x00015830


	//   ....[110]....
        /*05f8*/ 	.word	0x00015850


	//   ....[111]....
        /*05fc*/ 	.word	0x000158c0


	//   ....[112]....
        /*0600*/ 	.word	0x00015f60


	//   ....[113]....
        /*0604*/ 	.word	0x000165c0


	//   ....[114]....
        /*0608*/ 	.word	0x00016770


	//   ....[115]....
        /*060c*/ 	.word	0x000167c0


	//   ....[116]....
        /*0610*/ 	.word	0x00016820


	//   ....[117]....
        /*0614*/ 	.word	0x00016900


	//   ....[118]....
        /*0618*/ 	.word	0x00016960


	//   ....[119]....
        /*061c*/ 	.word	0x00016a40


	//   ....[120]....
        /*0620*/ 	.word	0x00016aa0


	//   ....[121]....
        /*0624*/ 	.word	0x00016b80


	//   ....[122]....
        /*0628*/ 	.word	0x00016be0


	//   ....[123]....
        /*062c*/ 	.word	0x00016cc0


	//   ....[124]....
        /*0630*/ 	.word	0x00016d20


	//   ....[125]....
        /*0634*/ 	.word	0x00016e00


	//   ....[126]....
        /*0638*/ 	.word	0x00016e60


	//   ....[127]....
        /*063c*/ 	.word	0x00016f40


	//   ....[128]....
        /*0640*/ 	.word	0x00016fa0


	//   ....[129]....
        /*0644*/ 	.word	0x00017090


	//   ....[130]....
        /*0648*/ 	.word	0x00017100


	//   ....[131]....
        /*064c*/ 	.word	0x000171c0


	//   ....[132]....
        /*0650*/ 	.word	0x00017220


	//   ....[133]....
        /*0654*/ 	.word	0x000172f0


	//   ....[134]....
        /*0658*/ 	.word	0x00017360


	//   ....[135]....
        /*065c*/ 	.word	0x00017430


	//   ....[136]....
        /*0660*/ 	.word	0x00017490


	//   ....[137]....
        /*0664*/ 	.word	0x00017530


	//   ....[138]....
        /*0668*/ 	.word	0x00017840


	//   ....[139]....
        /*066c*/ 	.word	0x000178e0


	//   ....[140]....
        /*0670*/ 	.word	0x00017a00


	//   ....[141]....
        /*0674*/ 	.word	0x00017a70


	//   ....[142]....
        /*0678*/ 	.word	0x00017ae0


	//   ....[143]....
        /*067c*/ 	.word	0x00017b50


	//   ....[144]....
        /*0680*/ 	.word	0x00017bc0


	//   ....[145]....
        /*0684*/ 	.word	0x00017c40


	//   ....[146]....
        /*0688*/ 	.word	0x00017cd0


	//   ....[147]....
        /*068c*/ 	.word	0x00017d60


	//   ....[148]....
        /*0690*/ 	.word	0x00017dd0


	//   ....[149]....
        /*0694*/ 	.word	0x00017e40


	//   ....[150]....
        /*0698*/ 	.word	0x00017eb0


	//   ....[151]....
        /*069c*/ 	.word	0x00017f30


	//   ....[152]....
        /*06a0*/ 	.word	0x00017fa0


	//   ....[153]....
        /*06a4*/ 	.word	0x00018040


	//   ....[154]....
        /*06a8*/ 	.word	0x000180d0


	//   ....[155]....
        /*06ac*/ 	.word	0x000181f0


	//----- nvinfo : EIATTR_REG_RECONFIG
	.align		4
.L_1611:
        /*06b0*/ 	.byte	0x01, 0x54
	.zero		2


	//----- nvinfo : EIATTR_SYSCALL_OFFSETS
	.align		4
        /*06b4*/ 	.byte	0x04, 0x46
        /*06b6*/ 	.short	(.L_1613 - .L_1612)


	//   ....[0]....
.L_1612:
        /*06b8*/ 	.word	0x00001a30


	//   ....[1]....
        /*06bc*/ 	.word	0x00011fd0


	//   ....[2]....
        /*06c0*/ 	.word	0x00012120


	//   ....[3]....
        /*06c4*/ 	.word	0x00012210


	//   ....[4]....
        /*06c8*/ 	.word	0x00012a30


	//----- nvinfo : EIATTR_MBARRIER_INSTR_OFFSETS
	.align		4
.L_1613:
        /*06cc*/ 	.byte	0x04, 0x39
        /*06ce*/ 	.short	(.L_1615 - .L_1614)


	//   ....[0]....
.L_1614:
        /*06d0*/ 	.word	0x00000270
        /*06d4*/ 	.word	0x000000ff
        /*06d8*/ 	.word	0x00016800
        /*06dc*/ 	.short	0x0100
        /*06de*/ 	.byte	0x08
	.zero		1


	//   ....[1]....
        /*06e0*/ 	.word	0x00000280
        /*06e4*/ 	.word	0x000000ff
        /*06e8*/ 	.word	0x00016820
        /*06ec*/ 	.short	0x0100
        /*06ee*/ 	.byte	0x08
	.zero		1


	//   ....[2]....
        /*06f0*/ 	.word	0x00000370
        /*06f4*/ 	.word	0x000000ff
        /*06f8*/ 	.word	0x00016830
        /*06fc*/ 	.short	0x0100
        /*06fe*/ 	.byte	0x08
	.zero		1


	//   ....[3]....
        /*0700*/ 	.word	0x00000380
        /*0704*/ 	.word	0x000000ff
        /*0708*/ 	.word	0x00016840
        /*070c*/ 	.short	0x0100
        /*070e*/ 	.byte	0x08
	.zero		1


	//   ....[4]....
        /*0710*/ 	.word	0x00000390
        /*0714*/ 	.word	0x000000ff
        /*0718*/ 	.word	0x00016838
        /*071c*/ 	.short	0x0100
        /*071e*/ 	.byte	0x08
	.zero		1


	//   ....[5]....
        /*0720*/ 	.word	0x000003a0
        /*0724*/ 	.word	0x000000ff
        /*0728*/ 	.word	0x00016848
        /*072c*/ 	.short	0x0100
        /*072e*/ 	.byte	0x08
	.zero		1


	//   ....[6]....
        /*0730*/ 	.word	0x000004d0
        /*0734*/ 	.word	0x000000ff
        /*0738*/ 	.word	0x00016850
        /*073c*/ 	.short	0x0100
        /*073e*/ 	.byte	0x08
	.zero		1


	//   ....[7]....
        /*0740*/ 	.word	0x000004e0
        /*0744*/ 	.word	0x000000ff
        /*0748*/ 	.word	0x00016860
        /*074c*/ 	.short	0x0100
        /*074e*/ 	.byte	0x08
	.zero		1


	//   ....[8]....
        /*0750*/ 	.word	0x000004f0
        /*0754*/ 	.word	0x000000ff
        /*0758*/ 	.word	0x00016858
        /*075c*/ 	.short	0x0100
        /*075e*/ 	.byte	0x08
	.zero		1


	//   ....[9]....
        /*0760*/ 	.word	0x00000500
        /*0764*/ 	.word	0x000000ff
        /*0768*/ 	.word	0x00016868
        /*076c*/ 	.short	0x0100
        /*076e*/ 	.byte	0x08
	.zero		1


	//   ....[10]....
        /*0770*/ 	.word	0x000005f0
        /*0774*/ 	.word	0x000000ff
        /*0778*/ 	.word	0x00016870
        /*077c*/ 	.short	0x0100
        /*077e*/ 	.byte	0x06
	.zero		1


	//   ....[11]....
        /*0780*/ 	.word	0x00000600
        /*0784*/ 	.word	0x000000ff
        /*0788*/ 	.word	0x00016880
        /*078c*/ 	.short	0x0100
        /*078e*/ 	.byte	0x06
	.zero		1


	//   ....[12]....
        /*0790*/ 	.word	0x00000610
        /*0794*/ 	.word	0x000000ff
        /*0798*/ 	.word	0x00016878
        /*079c*/ 	.short	0x0100
        /*079e*/ 	.byte	0x06
	.zero		1


	//   ....[13]....
        /*07a0*/ 	.word	0x00000620
        /*07a4*/ 	.word	0x000000ff
        /*07a8*/ 	.word	0x00016888
        /*07ac*/ 	.short	0x0100
        /*07ae*/ 	.byte	0x06
	.zero		1


	//   ....[14]....
        /*07b0*/ 	.word	0x00000750
        /*07b4*/ 	.word	0x000000ff
        /*07b8*/ 	.word	0x00016890
        /*07bc*/ 	.short	0x0100
        /*07be*/ 	.byte	0x08
	.zero		1


	//   ....[15]....
        /*07c0*/ 	.word	0x00000760
        /*07c4*/ 	.word	0x000000ff
        /*07c8*/ 	.word	0x000168a0
        /*07cc*/ 	.short	0x0100
        /*07ce*/ 	.byte	0x08
	.zero		1


	//   ....[16]....
        /*07d0*/ 	.word	0x00000770
        /*07d4*/ 	.word	0x000000ff
        /*07d8*/ 	.word	0x00016898
        /*07dc*/ 	.short	0x0100
        /*07de*/ 	.byte	0x08
	.zero		1


	//   ....[17]....
        /*07e0*/ 	.word	0x00000780
        /*07e4*/ 	.word	0x000000ff
        /*07e8*/ 	.word	0x000168a8
        /*07ec*/ 	.short	0x0100
        /*07ee*/ 	.byte	0x08
	.zero		1


	//   ....[18]....
        /*07f0*/ 	.word	0x000008b0
        /*07f4*/ 	.word	0x000000ff
        /*07f8*/ 	.word	0x000168b0
        /*07fc*/ 	.short	0x0100
        /*07fe*/ 	.byte	0x08
	.zero		1


	//   ....[19]....
        /*0800*/ 	.word	0x000008c0
        /*0804*/ 	.word	0x000000ff
        /*0808*/ 	.word	0x000168c0
        /*080c*/ 	.short	0x0100
        /*080e*/ 	.byte	0x08
	.zero		1


	//   ....[20]....
        /*0810*/ 	.word	0x000008d0
        /*0814*/ 	.word	0x000000ff
        /*0818*/ 	.word	0x000168b8
        /*081c*/ 	.short	0x0100
        /*081e*/ 	.byte	0x08
	.zero		1


	//   ....[21]....
        /*0820*/ 	.word	0x000008e0
        /*0824*/ 	.word	0x000000ff
        /*0828*/ 	.word	0x000168c8
        /*082c*/ 	.short	0x0100
        /*082e*/ 	.byte	0x08
	.zero		1


	//   ....[22]....
        /*0830*/ 	.word	0x00001ab0
        /*0834*/ 	.word	0x000000ff
        /*0838*/ 	.word	0x00016800
        /*083c*/ 	.short	0x010a
        /*083e*/ 	.byte	0x2d
	.zero		1


	//   ....[23]....
        /*0840*/ 	.word	0x00001b30
        /*0844*/ 	.word	0x0000000f
        /*0848*/ 	.word	0x00016830
        /*084c*/ 	.short	0x010a
        /*084e*/ 	.byte	0x3f
	.zero		1


	//   ....[24]....
        /*0850*/ 	.word	0x00001b90
        /*0854*/ 	.word	0x0000000f
        /*0858*/ 	.word	0x00016830
        /*085c*/ 	.short	0x010a
        /*085e*/ 	.byte	0x3f
	.zero		1


	//   ....[25]....
        /*0860*/ 	.word	0x00002190
        /*0864*/ 	.word	0x0000000f
        /*0868*/ 	.word	0x00000000
        /*086c*/ 	.short	0x0101
        /*086e*/ 	.byte	0x3f
	.zero		1


	//   ....[26]....
        /*0870*/ 	.word	0x00005570
        /*0874*/ 	.word	0x000000ff
        /*0878*/ 	.word	0x00016830
        /*087c*/ 	.short	0x010a
        /*087e*/ 	.byte	0x06
	.zero		1


	//   ....[27]....
        /*0880*/ 	.word	0x000055b0
        /*0884*/ 	.word	0x000000ff
        /*0888*/ 	.word	0x00016830
        /*088c*/ 	.short	0x010a
        /*088e*/ 	.byte	0x06
	.zero		1


	//   ....[28]....
        /*0890*/ 	.word	0x00005790
        /*0894*/ 	.word	0x000000ff
        /*0898*/ 	.word	0x00016850
        /*089c*/ 	.short	0x010a
        /*089e*/ 	.byte	0x06
	.zero		1


	//   ....[29]....
        /*08a0*/ 	.word	0x000057d0
        /*08a4*/ 	.word	0x000000ff
        /*08a8*/ 	.word	0x00016850
        /*08ac*/ 	.short	0x010a
        /*08ae*/ 	.byte	0x06
	.zero		1


	//   ....[30]....
        /*08b0*/ 	.word	0x00006460
        /*08b4*/ 	.word	0x00000021
        /*08b8*/ 	.word	0x00000000
        /*08bc*/ 	.short	0x0101
        /*08be*/ 	.byte	0x3f
	.zero		1


	//   ....[31]....
        /*08c0*/ 	.word	0x00007ed0
        /*08c4*/ 	.word	0x0000001d
        /*08c8*/ 	.word	0x00000000
        /*08cc*/ 	.short	0x0101
        /*08ce*/ 	.byte	0x3f
	.zero		1


	//   ....[32]....
        /*08d0*/ 	.word	0x00008dc0
        /*08d4*/ 	.word	0x000000ff
        /*08d8*/ 	.word	0x00016830
        /*08dc*/ 	.short	0x010a
        /*08de*/ 	.byte	0x06
	.zero		1


	//   ....[33]....
        /*08e0*/ 	.word	0x00008e00
        /*08e4*/ 	.word	0x000000ff
        /*08e8*/ 	.word	0x00016830
        /*08ec*/ 	.short	0x010a
        /*08ee*/ 	.byte	0x06
	.zero		1


	//   ....[34]....
        /*08f0*/ 	.word	0x00008fe0
        /*08f4*/ 	.word	0x000000ff
        /*08f8*/ 	.word	0x00016850
        /*08fc*/ 	.short	0x010a
        /*08fe*/ 	.byte	0x06
	.zero		1


	//   ....[35]....
        /*0900*/ 	.word	0x00009020
        /*0904*/ 	.word	0x000000ff
        /*0908*/ 	.word	0x00016850
        /*090c*/ 	.short	0x010a
        /*090e*/ 	.byte	0x06
	.zero		1


	//   ....[36]....
        /*0910*/ 	.word	0x0000a690
        /*0914*/ 	.word	0x00000015
        /*0918*/ 	.word	0x00000000
        /*091c*/ 	.short	0x0101
        /*091e*/ 	.byte	0x3f
	.zero		1


	//   ....[37]....
        /*0920*/ 	.word	0x0000a840
        /*0924*/ 	.word	0x00000015
        /*0928*/ 	.word	0x00000000
        /*092c*/ 	.short	0x0101
        /*092e*/ 	.byte	0x3f
	.zero		1


	//   ....[38]....
        /*0930*/ 	.word	0x0000b2c0
        /*0934*/ 	.word	0x000000ff
        /*0938*/ 	.word	0x00016830
        /*093c*/ 	.short	0x010a
        /*093e*/ 	.byte	0x06
	.zero		1


	//   ....[39]....
        /*0940*/ 	.word	0x0000b300
        /*0944*/ 	.word	0x000000ff
        /*0948*/ 	.word	0x00016830
        /*094c*/ 	.short	0x010a
        /*094e*/ 	.byte	0x06
	.zero		1


	//   ....[40]....
        /*0950*/ 	.word	0x0000b4e0
        /*0954*/ 	.word	0x000000ff
        /*0958*/ 	.word	0x00016850
        /*095c*/ 	.short	0x010a
        /*095e*/ 	.byte	0x06
	.zero		1


	//   ....[41]....
        /*0960*/ 	.word	0x0000b520
        /*0964*/ 	.word	0x000000ff
        /*0968*/ 	.word	0x00016850
        /*096c*/ 	.short	0x010a
        /*096e*/ 	.byte	0x06
	.zero		1


	//   ....[42]....
        /*0970*/ 	.word	0x0000c140
        /*0974*/ 	.word	0x00000047
        /*0978*/ 	.word	0x00000000
        /*097c*/ 	.short	0x0101
        /*097e*/ 	.byte	0x3f
	.zero		1


	//   ....[43]....
        /*0980*/ 	.word	0x0000d960
        /*0984*/ 	.word	0x0000001b
        /*0988*/ 	.word	0x00000000
        /*098c*/ 	.short	0x0101
        /*098e*/ 	.byte	0x3f
	.zero		1


	//   ....[44]....
        /*0990*/ 	.word	0x0000e770
        /*0994*/ 	.word	0x000000ff
        /*0998*/ 	.word	0x00016850
        /*099c*/ 	.short	0x010a
        /*099e*/ 	.byte	0x05
	.zero		1


	//   ....[45]....
        /*09a0*/ 	.word	0x0000e7b0
        /*09a4*/ 	.word	0x000000ff
        /*09a8*/ 	.word	0x00016850
        /*09ac*/ 	.short	0x010a
        /*09ae*/ 	.byte	0x05
	.zero		1


	//   ....[46]....
        /*09b0*/ 	.word	0x0000ecc0
        /*09b4*/ 	.word	0x00000005
        /*09b8*/ 	.word	0x00000000
        /*09bc*/ 	.short	0x0101
        /*09be*/ 	.byte	0x3f
	.zero		1


	//   ....[47]....
        /*09c0*/ 	.word	0x0000fbb0
        /*09c4*/ 	.word	0x00000015
        /*09c8*/ 	.word	0x00000000
        /*09cc*/ 	.short	0x0101
        /*09ce*/ 	.byte	0x3f
	.zero		1


	//   ....[48]....
        /*09d0*/ 	.word	0x000125b0
        /*09d4*/ 	.word	0x00000003
        /*09d8*/ 	.word	0x00016840
        /*09dc*/ 	.short	0x010a
        /*09de*/ 	.byte	0x3f
	.zero		1


	//   ....[49]....
        /*09e0*/ 	.word	0x00013590
        /*09e4*/ 	.word	0x00000016
        /*09e8*/ 	.word	0x00016800
        /*09ec*/ 	.short	0x0107
        /*09ee*/ 	.byte	0x3f
	.zero		1


	//   ....[50]....
        /*09f0*/ 	.word	0x00013690
        /*09f4*/ 	.word	0x00000016
        /*09f8*/ 	.word	0x00016800
        /*09fc*/ 	.short	0x0101
        /*09fe*/ 	.byte	0x3f
	.zero		1


	//   ....[51]....
        /*0a00*/ 	.word	0x000136b0
        /*0a04*/ 	.word	0x00000016
        /*0a08*/ 	.word	0x00016820
        /*0a0c*/ 	.short	0x010a
        /*0a0e*/ 	.byte	0x3f
	.zero		1


	//   ....[52]....
        /*0a10*/ 	.word	0x000139d0
        /*0a14*/ 	.word	0x00000002
        /*0a18*/ 	.word	0x00016840
        /*0a1c*/ 	.short	0x010a
        /*0a1e*/ 	.byte	0x3f
	.zero		1


	//   ....[53]....
        /*0a20*/ 	.word	0x00013c50
        /*0a24*/ 	.word	0x00000003
        /*0a28*/ 	.word	0x00000060
        /*0a2c*/ 	.short	0x010a
        /*0a2e*/ 	.byte	0x3f
	.zero		1


	//   ....[54]....
        /*0a30*/ 	.word	0x000141b0
        /*0a34*/ 	.word	0x00000002
        /*0a38*/ 	.word	0x00016840
        /*0a3c*/ 	.short	0x010a
        /*0a3e*/ 	.byte	0x3f
	.zero		1


	//   ....[55]....
        /*0a40*/ 	.word	0x00014430
        /*0a44*/ 	.word	0x0000000a
        /*0a48*/ 	.word	0x00000060
        /*0a4c*/ 	.short	0x010a
        /*0a4e*/ 	.byte	0x3f
	.zero		1


	//   ....[56]....
        /*0a50*/ 	.word	0x000148c0
        /*0a54*/ 	.word	0x00000002
        /*0a58*/ 	.word	0x00016840
        /*0a5c*/ 	.short	0x010a
        /*0a5e*/ 	.byte	0x3f
	.zero		1


	//   ....[57]....
        /*0a60*/ 	.word	0x00014b50
        /*0a64*/ 	.word	0x00000007
        /*0a68*/ 	.word	0x00000060
        /*0a6c*/ 	.short	0x010a
        /*0a6e*/ 	.byte	0x3f
	.zero		1


	//   ....[58]....
        /*0a70*/ 	.word	0x00014f90
        /*0a74*/ 	.word	0x00000003
        /*0a78*/ 	.word	0x00016860
        /*0a7c*/ 	.short	0x010a
        /*0a7e*/ 	.byte	0x3f
	.zero		1


	//   ....[59]....
        /*0a80*/ 	.word	0x00015ee0
        /*0a84*/ 	.word	0x00000009
        /*0a88*/ 	.word	0x00016820
        /*0a8c*/ 	.short	0x010a
        /*0a8e*/ 	.byte	0x3f
	.zero		1


	//   ....[60]....
        /*0a90*/ 	.word	0x00016080
        /*0a94*/ 	.word	0x00000005
        /*0a98*/ 	.word	0x00000000
        /*0a9c*/ 	.short	0x010a
        /*0a9e*/ 	.byte	0x3f
	.zero		1


	//   ....[61]....
        /*0aa0*/ 	.word	0x000160f0
        /*0aa4*/ 	.word	0x00000003
        /*0aa8*/ 	.word	0x00000000
        /*0aac*/ 	.short	0x010a
        /*0aae*/ 	.byte	0x3f
	.zero		1


	//   ....[62]....
        /*0ab0*/ 	.word	0x00016150
        /*0ab4*/ 	.word	0x00000017
        /*0ab8*/ 	.word	0x00000000
        /*0abc*/ 	.short	0x010a
        /*0abe*/ 	.byte	0x3f
	.zero		1


	//   ....[63]....
        /*0ac0*/ 	.word	0x00016180
        /*0ac4*/ 	.word	0x00000007
        /*0ac8*/ 	.word	0x00000000
        /*0acc*/ 	.short	0x010a
        /*0ace*/ 	.byte	0x3f
	.zero		1


	//   ....[64]....
        /*0ad0*/ 	.word	0x000161f0
        /*0ad4*/ 	.word	0x00000003
        /*0ad8*/ 	.word	0x00016800
        /*0adc*/ 	.short	0x010a
        /*0ade*/ 	.byte	0x3f
	.zero		1


	//   ....[65]....
        /*0ae0*/ 	.word	0x00016240
        /*0ae4*/ 	.word	0x0000000f
        /*0ae8*/ 	.word	0x00016830
        /*0aec*/ 	.short	0x010a
        /*0aee*/ 	.byte	0x3f
	.zero		1


	//   ....[66]....
        /*0af0*/ 	.word	0x000162a0
        /*0af4*/ 	.word	0x00000008
        /*0af8*/ 	.word	0x00016830
        /*0afc*/ 	.short	0x010a
        /*0afe*/ 	.byte	0x3f
	.zero		1


	//   ....[67]....
        /*0b00*/ 	.word	0x00016300
        /*0b04*/ 	.word	0x00000008
        /*0b08*/ 	.word	0x00016850
        /*0b0c*/ 	.short	0x010a
        /*0b0e*/ 	.byte	0x3f
	.zero		1


	//   ....[68]....
        /*0b10*/ 	.word	0x00016360
        /*0b14*/ 	.word	0x00000009
        /*0b18*/ 	.word	0x00016830
        /*0b1c*/ 	.short	0x010a
        /*0b1e*/ 	.byte	0x3f
	.zero		1


	//   ....[69]....
        /*0b20*/ 	.word	0x000163c0
        /*0b24*/ 	.word	0x00000009
        /*0b28*/ 	.word	0x00016850
        /*0b2c*/ 	.short	0x010a
        /*0b2e*/ 	.byte	0x3f
	.zero		1


	//   ....[70]....
        /*0b30*/ 	.word	0x00016420
        /*0b34*/ 	.word	0x00000009
        /*0b38*/ 	.word	0x00016830
        /*0b3c*/ 	.short	0x010a
        /*0b3e*/ 	.byte	0x3f
	.zero		1


	//   ....[71]....
        /*0b40*/ 	.word	0x00016480
        /*0b44*/ 	.word	0x00000009
        /*0b48*/ 	.word	0x00016850
        /*0b4c*/ 	.short	0x010a
        /*0b4e*/ 	.byte	0x3f
	.zero		1


	//   ....[72]....
        /*0b50*/ 	.word	0x000164e0
        /*0b54*/ 	.word	0x00000005
        /*0b58*/ 	.word	0x00016850
        /*0b5c*/ 	.short	0x010a
        /*0b5e*/ 	.byte	0x3f
	.zero		1


	//   ....[73]....
        /*0b60*/ 	.word	0x00016680
        /*0b64*/ 	.word	0x00000003
        /*0b68*/ 	.word	0x00016840
        /*0b6c*/ 	.short	0x010a
        /*0b6e*/ 	.byte	0x3f
	.zero		1


	//   ....[74]....
        /*0b70*/ 	.word	0x00017560
        /*0b74*/ 	.word	0x00000016
        /*0b78*/ 	.word	0x00016820
        /*0b7c*/ 	.short	0x010a
        /*0b7e*/ 	.byte	0x3f
	.zero		1


	//   ....[75]....
        /*0b80*/ 	.word	0x000175b0
        /*0b84*/ 	.word	0x00000002
        /*0b88*/ 	.word	0x00016840
        /*0b8c*/ 	.short	0x010a
        /*0b8e*/ 	.byte	0x3f
	.zero		1


	//   ....[76]....
        /*0b90*/ 	.word	0x00017600
        /*0b94*/ 	.word	0x00000003
        /*0b98*/ 	.word	0x00000060
        /*0b9c*/ 	.short	0x010a
        /*0b9e*/ 	.byte	0x3f
	.zero		1


	//   ....[77]....
        /*0ba0*/ 	.word	0x00017650
        /*0ba4*/ 	.word	0x00000002
        /*0ba8*/ 	.word	0x00016840
        /*0bac*/ 	.short	0x010a
        /*0bae*/ 	.byte	0x3f
	.zero		1


	//   ....[78]....
        /*0bb0*/ 	.word	0x000176a0
        /*0bb4*/ 	.word	0x0000000a
        /*0bb8*/ 	.word	0x00000060
        /*0bbc*/ 	.short	0x010a
        /*0bbe*/ 	.byte	0x3f
	.zero		1


	//   ....[79]....
        /*0bc0*/ 	.word	0x000176f0
        /*0bc4*/ 	.word	0x00000002
        /*0bc8*/ 	.word	0x00016840
        /*0bcc*/ 	.short	0x010a
        /*0bce*/ 	.byte	0x3f
	.zero		1


	//   ....[80]....
        /*0bd0*/ 	.word	0x00017740
        /*0bd4*/ 	.word	0x00000007
        /*0bd8*/ 	.word	0x00000060
        /*0bdc*/ 	.short	0x010a
        /*0bde*/ 	.byte	0x3f
	.zero		1


	//   ....[81]....
        /*0be0*/ 	.word	0x00017790
        /*0be4*/ 	.word	0x00000003
        /*0be8*/ 	.word	0x00016860
        /*0bec*/ 	.short	0x010a
        /*0bee*/ 	.byte	0x3f
	.zero		1


	//   ....[82]....
        /*0bf0*/ 	.word	0x00018110
        /*0bf4*/ 	.word	0x00000009
        /*0bf8*/ 	.word	0x00016820
        /*0bfc*/ 	.short	0x010a
        /*0bfe*/ 	.byte	0x3f
	.zero		1


	//   ....[83]....
        /*0c00*/ 	.word	0x000182b0
        /*0c04*/ 	.word	0x00000005
        /*0c08*/ 	.word	0x00000000
        /*0c0c*/ 	.short	0x010a
        /*0c0e*/ 	.byte	0x3f
	.zero		1


	//   ....[84]....
        /*0c10*/ 	.word	0x00018300
        /*0c14*/ 	.word	0x00000003
        /*0c18*/ 	.word	0x00000000
        /*0c1c*/ 	.short	0x010a
        /*0c1e*/ 	.byte	0x3f
	.zero		1


	//   ....[85]....
        /*0c20*/ 	.word	0x00018350
        /*0c24*/ 	.word	0x00000017
        /*0c28*/ 	.word	0x00000000
        /*0c2c*/ 	.short	0x010a
        /*0c2e*/ 	.byte	0x3f
	.zero		1


	//----- nvinfo : EIATTR_NUM_MBARRIERS
	.align		4
.L_1615:
        /*0c30*/ 	.byte	0x03, 0x38
        /*0c32*/ 	.short	0x0016


	//----- nvinfo : EIATTR_EXIT_INSTR_OFFSETS
	.align		4
        /*0c34*/ 	.byte	0x04, 0x1c
        /*0c36*/ 	.short	(.L_1617 - .L_1616)


	//   ....[0]....
.L_1616:
        /*0c38*/ 	.word	0x00000a80


	//   ....[1]....
        /*0c3c*/ 	.word	0x000107e0


	//   ....[2]....
        /*0c40*/ 	.word	0x000161d0


	//----- nvinfo : EIATTR_MAX_THREADS
	.align		4
.L_1617:
        /*0c44*/ 	.byte	0x04, 0x05
        /*0c46*/ 	.short	(.L_1619 - .L_1618)
.L_1618:
        /*0c48*/ 	.word	0x00000200
        /*0c4c*/ 	.word	0x00000001
        /*0c50*/ 	.word	0x00000001


	//----- nvinfo : EIATTR_CRS_STACK_SIZE
	.align		4
.L_1619:
        /*0c54*/ 	.byte	0x04, 0x1e
        /*0c56*/ 	.short	(.L_1621 - .L_1620)
.L_1620:
        /*0c58*/ 	.word	0x00000000


	//----- nvinfo : EIATTR_CBANK_PARAM_SIZE
	.align		4
.L_1621:
        /*0c5c*/ 	.byte	0x03, 0x19
        /*0c5e*/ 	.short	0x0af0


	//----- nvinfo : EIATTR_PARAM_CBANK
	.align		4
        /*0c60*/ 	.byte	0x04, 0x0a
        /*0c62*/ 	.short	(.L_1623 - .L_1622)
	.align		4
.L_1622:
        /*0c64*/ 	.word	index@(.nv.constant0._ZN7cutlass13device_kernelIN5flash11enable_sm90INS1_16FlashAttnFwdSm90INS1_25CollectiveMainloopFwdSm90ILi2EN4cute5tupleIJNS5_1CILi1EEES8_S8_EEENS6_IJNS7_ILi192EEENS7_ILi128EEENS7_ILi64EEEEEELi64ENS_6half_tEfNS_4arch4Sm90ELb0ELb1ELb1ELb1ELb0ELb0ELb0ELb1ELb1ELb1ELb0ELb0EEENS1_21CollectiveEpilogueFwdINS6_IJSA_SC_SB_EEES9_SE_SG_Li384ELb1ELb1ELb0ELb0EEENS1_36VarlenDynamicPersistentTileSchedulerILi192ELi128ELi384ELi128ELb0ELb1ELb1ELb1ELb0ELb1EEEEEEEEEvNT_6ParamsE)
        /*0c68*/ 	.short	0x0210
        /*0c6a*/ 	.short	0x0af0


	//----- nvinfo : EIATTR_SW_WAR
	.align		4
.L_1623:
        /*0c6c*/ 	.byte	0x04, 0x36
        /*0c6e*/ 	.short	(.L_1625 - .L_1624)
.L_1624:
        /*0c70*/ 	.word	0x00000008
.L_1625:


//--------------------- .nv.info._ZN7cutlass13device_kernelIN5flash11enable_sm90INS1_16FlashAttnFwdSm90INS1_25CollectiveMainloopFwdSm90ILi2EN4cute5tupleIJNS5_1CILi1EEES8_S8_EEENS6_IJNS7_ILi192EEENS7_ILi128EEENS7_ILi64EEEEEELi64ENS_6half_tEfNS_4arch4Sm90ELb0ELb1ELb1ELb1ELb0ELb1ELb0ELb1ELb1ELb1ELb0ELb0EEENS1_21CollectiveEpilogueFwdINS6_IJSA_SC_SB_EEES9_SE_SG_Li384ELb1ELb1ELb0ELb0EEENS1_36VarlenDynamicPersistentTileSchedulerILi192ELi128ELi384ELi128ELb0ELb1ELb1ELb1ELb0ELb1EEEEEEEEEvNT_6ParamsE --------------------------
	.section	.nv.info._ZN7cutlass13device_kernelIN5flash11enable_sm90INS1_16FlashAttnFwdSm90INS1_25CollectiveMainloopFwdSm90ILi2EN4cute5tupleIJNS5_1CILi1EEES8_S8_EEENS6_IJNS7_ILi192EEENS7_ILi128EEENS7_ILi64EEEEEELi64ENS_6half_tEfNS_4arch4Sm90ELb0ELb1ELb1ELb1ELb0ELb1ELb0ELb1ELb1ELb1ELb0ELb0EEENS1_21CollectiveEpilogueFwdINS6_IJSA_SC_SB_EEES9_SE_SG_Li384ELb1ELb1ELb0ELb0EEENS1_36VarlenDynamicPersistentTileSchedulerILi192ELi128ELi384ELi128ELb0ELb1ELb1ELb1ELb0ELb1EEEEEEEEEvNT_6ParamsE,"",@"SHT_CUDA_INFO"
	.sectionflags	@""
	.align	4


	//----- nvinfo : EIATTR_CUDA_API_VERSION
	.align		4
        /*0000*/ 	.byte	0x04, 0x37
        /*0002*/ 	.short	(.L_1627 - .L_1626)
.L_1626:
        /*0004*/ 	.word	0x00000082


	//----- nvinfo : EIATTR_KPARAM_INFO
	.align		4
.L_1627:
        /*0008*/ 	.byte	0x04, 0x17
        /*000a*/ 	.short	(.L_1629 - .L_1628)
.L_1628:
        /*000c*/ 	.word	0x00000000
        /*0010*/ 	.short	0x0000
        /*0012*/ 	.short	0x0070
        /*0014*/ 	.byte	0x00, 0xf0, 0x01, 0x2a


	//----- nvinfo : EIATTR_SPARSE_MMA_MASK
	.align		4
.L_1629:
        /*0018*/ 	.byte	0x03, 0x50
        /*001a*/ 	.short	0x0000


	//----- nvinfo : EIATTR_MAXREG_COUNT
	.align		4
        /*001c*/ 	.byte	0x03, 0x1b
        /*001e*/ 	.short	0x0080


	//----- nvinfo : EIATTR_NUM_BARRIERS
	.align		4
        /*0020*/ 	.byte	0x02, 0x4c
        /*0022*/ 	.byte	0x10
	.zero		1


	//----- nvinfo : EIATTR_EXTERNS
	.align		4
        /*0024*/ 	.byte	0x04, 0x0f
        /*0026*/ 	.short	(.L_1631 - .L_1630)


	//   ....[0]....
	.align		4
.L_1630:
        /*0028*/ 	.word	index@(__assertfail)


	//----- nvinfo : EIATTR_ANNOTATIONS
	.align		4
.L_1631:
        /*002c*/ 	.byte	0x04, 0x55
        /*002e*/ 	.short	(.L_1633 - .L_1632)


	//   ....[0]....
.L_1632:
        /* <DEDUP_REMOVED lines=75> */


	//----- nvinfo : EIATTR_MERCURY_ISA_VERSION
	.align		4
.L_1633:
        /*04d0*/ 	.byte	0x03, 0x5f
        /*04d2*/ 	.short	0x0101


	//----- nvinfo : EIATTR_UNUSED_LOAD_BYTE_OFFSET
	.align		4
        /*04d4*/ 	.byte	0x04, 0x44
        /*04d6*/ 	.short	(.L_1635 - .L_1634)


	//   ....[0]....
.L_1634:
        /*04d8*/ 	.word	0x00000ae0
        /*04dc*/ 	.word	0x0000fff0


	//   ....[1]....
        /*04e0*/ 	.word	0x00016f70
        /*04e4*/ 	.word	0x0000fff0


	//----- nvinfo : EIATTR_INT_WARP_WIDE_INSTR_OFFSETS
	.align		4
.L_1635:
        /*04e8*/ 	.byte	0x04, 0x31
        /*04ea*/ 	.short	(.L_1637 - .L_1636)


	//   ....[0]....
.L_1636:
        /*04ec*/ 	.word	0x00000190


	//   ....[1]....
        /*04f0*/ 	.word	0x000001d0


	//   ....[2]....
        /*04f4*/ 	.word	0x00000240


	//   ....[3]....
        /*04f8*/ 	.word	0x0001b180


	//   ....[4]....
        /*04fc*/ 	.word	0x0001b210


	//   ....[5]....
        /*0500*/ 	.word	0x0001e290


	//   ....[6]....
        /*0504*/ 	.word	0x0001e320


	//----- nvinfo : EIATTR_COOP_GROUP_MASK_REGIDS
	.align		4
.L_1637:
        /*0508*/ 	.byte	0x04, 0x29
        /*050a*/ 	.short	(.L_1639 - .L_1638)


	//   ....[0]....
.L_1638:
        /*050c*/ 	.word	0xffffffff


	//   ....[1]....
        /*0510*/ 	.word	0xffffffff


	//   ....[2]....
        /*0514*/ 	.word	0xffffffff


	//   ....[3]....
        /*0518*/ 	.word	0xffffffff


	//   ....[4]....
        /*051c*/ 	.word	0xffffffff


	//   ....[5]....
        /*0520*/ 	.word	0xffffffff


	//   ....[6]....
        /*0524*/ 	.word	0xffffffff


	//   ....[7]....
        /*0528*/ 	.word	0xffffffff


	//   ....[8]....
        /*052c*/ 	.word	0xffffffff


	//   ....[9]....
        /*0530*/ 	.word	0xffffffff


	//   ....[10]....
        /*0534*/ 	.word	0xffffffff


	//   ....[11]....
        /*0538*/ 	.word	0xffffffff


	//   ....[12]....
        /*053c*/ 	.word	0xffffffff


	//   ....[13]....
        /*0540*/ 	.word	0xffffffff


	//   ....[14]....
        /*0544*/ 	.word	0xffffffff


	//   ....[15]....
        /*0548*/ 	.word	0xffffffff


	//   ....[16]....
        /*054c*/ 	.word	0xffffffff


	//   ....[17]....
        /*0550*/ 	.word	0xffffffff


	//   ....[18]....
        /*0554*/ 	.word	0xffffffff


	//   ....[19]....
        /*0558*/ 	.word	0xffffffff


	//   ....[20]....
        /*055c*/ 	.word	0xffffffff


	//   ....[21]....
        /*0560*/ 	.word	0xffffffff


	//   ....[22]....
        /*0564*/ 	.word	0xffffffff


	//   ....[23]....
        /*0568*/ 	.word	0xffffffff


	//   ....[24]....
        /*056c*/ 	.word	0xffffffff


	//   ....[25]....
        /*0570*/ 	.word	0xffffffff


	//   ....[26]....
        /*0574*/ 	.word	0xffffffff


	//   ....[27]....
        /*0578*/ 	.word	0xffffffff


	//   ....[28]....
        /*057c*/ 	.word	0xffffffff


	//   ....[29]....
        /*0580*/ 	.word	0xffffffff


	//   ....[30]....
        /*0584*/ 	.word	0xffffffff


	//   ....[31]....
        /*0588*/ 	.word	0xffffffff


	//   ....[32]....
        /*058c*/ 	.word	0xffffffff


	//   ....[33]....
        /*0590*/ 	.word	0xffffffff


	//   ....[34]....
        /*0594*/ 	.word	0xffffffff


	//   ....[35]....
        /*0598*/ 	.word	0xffffffff


	//   ....[36]....
        /*059c*/ 	.word	0xffffffff


	//   ....[37]....
        /*05a0*/ 	.word	0xffffffff


	//   ....[38]....
        /*05a4*/ 	.word	0xffffffff


	//   ....[39]....
        /*05a8*/ 	.word	0xffffffff


	//   ....[40]....
        /*05ac*/ 	.word	0xffffffff


	//   ....[41]....
        /*05b0*/ 	.word	0xffffffff


	//   ....[42]....
        /*05b4*/ 	.word	0xffffffff


	//   ....[43]....
        /*05b8*/ 	.word	0xffffffff


	//   ....[44]....
        /*05bc*/ 	.word	0xffffffff


	//   ....[45]....
        /*05c0*/ 	.word	0xffffffff


	//   ....[46]....
        /*05c4*/ 	.word	0xffffffff


	//   ....[47]....
        /*05c8*/ 	.word	0xffffffff


	//   ....[48]....
        /*05cc*/ 	.word	0xffffffff


	//   ....[49]....
        /*05d0*/ 	.word	0xffffffff


	//   ....[50]....
        /*05d4*/ 	.word	0xffffffff


	//   ....[51]....
        /*05d8*/ 	.word	0xffffffff


	//   ....[52]....
        /*05dc*/ 	.word	0xffffffff


	//   ....[53]....
        /*05e0*/ 	.word	0xffffffff


	//   ....[54]....
        /*05e4*/ 	.word	0xffffffff


	//   ....[55]....
        /*05e8*/ 	.word	0xffffffff


	//   ....[56]....
        /*05ec*/ 	.word	0xffffffff


	//   ....[57]....
        /*05f0*/ 	.word	0xffffffff


	//   ....[58]....
        /*05f4*/ 	.word	0xffffffff


	//   ....[59]....
        /*05f8*/ 	.word	0xffffffff


	//   ....[60]....
        /*05fc*/ 	.word	0xffffffff


	//   ....[61]....
        /*0600*/ 	.word	0xffffffff


	//   ....[62]....
        /*0604*/ 	.word	0xffffffff


	//   ....[63]....
        /*0608*/ 	.word	0xffffffff


	//   ....[64]....
        /*060c*/ 	.word	0xffffffff


	//   ....[65]....
        /*0610*/ 	.word	0xffffffff


	//   ....[66]....
        /*0614*/ 	.word	0xffffffff


	//   ....[67]....
        /*0618*/ 	.word	0xffffffff


	//   ....[68]....
        /*061c*/ 	.word	0xffffffff


	//   ....[69]....
        /*0620*/ 	.word	0xffffffff


	//   ....[70]....
        /*0624*/ 	.word	0xffffffff


	//   ....[71]....
        /*0628*/ 	.word	0xffffffff


	//   ....[72]....
        /*062c*/ 	.word	0xffffffff


	//   ....[73]....
        /*0630*/ 	.word	0xffffffff


	//   ....[74]....
        /*0634*/ 	.word	0xffffffff


	//   ....[75]....
        /*0638*/ 	.word	0xffffffff


	//   ....[76]....
        /*063c*/ 	.word	0xffffffff


	//   ....[77]....
        /*0640*/ 	.word	0xffffffff


	//   ....[78]....
        /*0644*/ 	.word	0xffffffff


	//   ....[79]....
        /*0648*/ 	.word	0xffffffff


	//   ....[80]....
        /*064c*/ 	.word	0xffffffff


	//   ....[81]....
        /*0650*/ 	.word	0xffffffff


	//   ....[82]....
        /*0654*/ 	.word	0xffffffff


	//   ....[83]....
        /*0658*/ 	.word	0xffffffff


	//   ....[84]....
        /*065c*/ 	.word	0xffffffff


	//   ....[85]....
        /*0660*/ 	.word	0xffffffff


	//   ....[86]....
        /*0664*/ 	.word	0xffffffff


	//   ....[87]....
        /*0668*/ 	.word	0xffffffff


	//   ....[88]....
        /*066c*/ 	.word	0xffffffff


	//   ....[89]....
        /*0670*/ 	.word	0xffffffff


	//   ....[90]....
        /*0674*/ 	.word	0xffffffff


	//   ....[91]....
        /*0678*/ 	.word	0xffffffff


	//   ....[92]....
        /*067c*/ 	.word	0xffffffff


	//   ....[93]....
        /*0680*/ 	.word	0xffffffff


	//   ....[94]....
        /*0684*/ 	.word	0xffffffff


	//   ....[95]....
        /*0688*/ 	.word	0xffffffff


	//   ....[96]....
        /*068c*/ 	.word	0xffffffff


	//   ....[97]....
        /*0690*/ 	.word	0xffffffff


	//   ....[98]....
        /*0694*/ 	.word	0xffffffff


	//   ....[99]....
        /*0698*/ 	.word	0xffffffff


	//   ....[100]....
        /*069c*/ 	.word	0xffffffff


	//   ....[101]....
        /*06a0*/ 	.word	0xffffffff


	//   ....[102]....
        /*06a4*/ 	.word	0xffffffff


	//   ....[103]....
        /*06a8*/ 	.word	0xffffffff


	//   ....[104]....
        /*06ac*/ 	.word	0xffffffff


	//   ....[105]....
        /*06b0*/ 	.word	0xffffffff


	//   ....[106]....
        /*06b4*/ 	.word	0xffffffff


	//   ....[107]....
        /*06b8*/ 	.word	0xffffffff


	//   ....[108]....
        /*06bc*/ 	.word	0xffffffff


	//   ....[109]....
        /*06c0*/ 	.word	0xffffffff


	//   ....[110]....
        /*06c4*/ 	.word	0xffffffff


	//   ....[111]....
        /*06c8*/ 	.word	0xffffffff


	//   ....[112]....
        /*06cc*/ 	.word	0xffffffff


	//   ....[113]....
        /*06d0*/ 	.word	0xffffffff


	//   ....[114]....
        /*06d4*/ 	.word	0xffffffff


	//   ....[115]....
        /*06d8*/ 	.word	0xffffffff


	//   ....[116]....
        /*06dc*/ 	.word	0xffffffff


	//   ....[117]....
        /*06e0*/ 	.word	0xffffffff


	//   ....[118]....
        /*06e4*/ 	.word	0xffffffff


	//   ....[119]....
        /*06e8*/ 	.word	0xffffffff


	//   ....[120]....
        /*06ec*/ 	.word	0xffffffff


	//   ....[121]....
        /*06f0*/ 	.word	0xffffffff


	//   ....[122]....
        /*06f4*/ 	.word	0xffffffff


	//   ....[123]....
        /*06f8*/ 	.word	0xffffffff


	//   ....[124]....
        /*06fc*/ 	.word	0xffffffff


	//   ....[125]....
        /*0700*/ 	.word	0xffffffff


	//   ....[126]....
        /*0704*/ 	.word	0xffffffff


	//   ....[127]....
        /*0708*/ 	.word	0xffffffff


	//   ....[128]....
        /*070c*/ 	.word	0xffffffff


	//   ....[129]....
        /*0710*/ 	.word	0xffffffff


	//   ....[130]....
        /*0714*/ 	.word	0x0500000f


	//   ....[131]....
        /*0718*/ 	.word	0x0500000f


	//   ....[132]....
        /*071c*/ 	.word	0x0500000f


	//   ....[133]....
        /*0720*/ 	.word	0x0500000f


	//   ....[134]....
        /*0724*/ 	.word	0x0500000f


	//   ....[135]....
        /*0728*/ 	.word	0x0500000f


	//   ....[136]....
        /*072c*/ 	.word	0x0500000f


	//   ....[137]....
        /*0730*/ 	.word	0x0500000f


	//   ....[138]....
        /*0734*/ 	.word	0x0500000f


	//   ....[139]....
        /*0738*/ 	.word	0x0500000f


	//   ....[140]....
        /*073c*/ 	.word	0x0500000f


	//   ....[141]....
        /*0740*/ 	.word	0x0500000f


	//   ....[142]....
        /*0744*/ 	.word	0x0500000f


	//   ....[143]....
        /*0748*/ 	.word	0x0500000f


	//   ....[144]....
        /*074c*/ 	.word	0x0500000f


	//   ....[145]....
        /*0750*/ 	.word	0x0500000f


	//   ....[146]....
        /*0754*/ 	.word	0x0500000f


	//   ....[147]....
        /*0758*/ 	.word	0x0500000f


	//   ....[148]....
        /*075c*/ 	.word	0x0500000f


	//   ....[149]....
        /*0760*/ 	.word	0x0500000f


	//   ....[150]....
        /*0764*/ 	.word	0x0500000f


	//   ....[151]....
        /*0768*/ 	.word	0x0500000f


	//   ....[152]....
        /*076c*/ 	.word	0x0500000f


	//   ....[153]....
        /*0770*/ 	.word	0x0500000f


	//   ....[154]....
        /*0774*/ 	.word	0x0500000f


	//   ....[155]....
        /*0778*/ 	.word	0x0500000f


	//   ....[156]....
        /*077c*/ 	.word	0x0500000f


	//   ....[157]....
        /*0780*/ 	.word	0x0500000f


	//   ....[158]....
        /*0784*/ 	.word	0x0500000f


	//   ....[159]....
        /*0788*/ 	.word	0x0500000f


	//   ....[160]....
        /*078c*/ 	.word	0x0500000f


	//   ....[161]....
        /*0790*/ 	.word	0x0500000f


	//   ....[162]....
        /*0794*/ 	.word	0x0500000f


	//   ....[163]....
        /*0798*/ 	.word	0x0500000f


	//   ....[164]....
        /*079c*/ 	.word	0x0500000f


	//   ....[165]....
        /*07a0*/ 	.word	0x0500000f


	//   ....[166]....
        /*07a4*/ 	.word	0x0500000f


	//   ....[167]....
        /*07a8*/ 	.word	0x0500000f


	//   ....[168]....
        /*07ac*/ 	.word	0x0500000f


	//   ....[169]....
        /*07b0*/ 	.word	0x0500000f


	//   ....[170]....
        /*07b4*/ 	.word	0x0500000f


	//   ....[171]....
        /*07b8*/ 	.word	0x0500000f


	//   ....[172]....
        /*07bc*/ 	.word	0x0500000f


	//   ....[173]....
        /*07c0*/ 	.word	0x0500000f


	//   ....[174]....
        /*07c4*/ 	.word	0x0500000f


	//   ....[175]....
        /*07c8*/ 	.word	0x0500000f


	//   ....[176]....
        /*07cc*/ 	.word	0x0500000f


	//   ....[177]....
        /*07d0*/ 	.word	0x0500000f


	//   ....[178]....
        /*07d4*/ 	.word	0x0500000f


	//   ....[179]....
        /*07d8*/ 	.word	0x0500000f


	//   ....[180]....
        /*07dc*/ 	.word	0x0500000f


	//   ....[181]....
        /*07e0*/ 	.word	0x0500000f


	//   ....[182]....
        /*07e4*/ 	.word	0x0500000f


	//   ....[183]....
        /*07e8*/ 	.word	0x0500000f


	//   ....[184]....
        /*07ec*/ 	.word	0x0500000f


	//   ....[185]....
        /*07f0*/ 	.word	0x0500000f


	//   ....[186]....
        /*07f4*/ 	.word	0x0500000f


	//   ....[187]....
        /*07f8*/ 	.word	0x0500000f


	//   ....[188]....
        /*07fc*/ 	.word	0x0500000f


	//   ....[189]....
        /*0800*/ 	.word	0x0500000f


	//   ....[190]....
        /*0804*/ 	.word	0x0500000f


	//   ....[191]....
        /*0808*/ 	.word	0x0500000f


	//   ....[192]....
        /*080c*/ 	.word	0x0500000f


	//   ....[193]....
        /*0810*/ 	.word	0x0500000f


	//   ....[194]....
        /*0814*/ 	.word	0x0500000f


	//   ....[195]....
        /*0818*/ 	.word	0x0500000f


	//   ....[196]....
        /*081c*/ 	.word	0x0500000f


	//   ....[197]....
        /*0820*/ 	.word	0x0500000f


	//   ....[198]....
        /*0824*/ 	.word	0x0500000f


	//----- nvinfo : EIATTR_COOP_GROUP_INSTR_OFFSETS
	.align		4
.L_1639:
        /*0828*/ 	.byte	0x04, 0x28
        /*082a*/ 	.short	(.L_1641 - .L_1640)


	//   ....[0]....
.L_1640:
        /*082c*/ 	.word	0x00000070


	//   ....[1]....
        /*0830*/ 	.word	0x000001a0


	//   ....[2]....
        /*0834*/ 	.word	0x000001f0


	//   ....[3]....
        /*0838*/ 	.word	0x00000420


	//   ....[4]....
        /*083c*/ 	.word	0x00000580


	//   ....[5]....
        /*0840*/ 	.word	0x000006a0


	//   ....[6]....
        /*0844*/ 	.word	0x00000800


	//   ....[7]....
        /*0848*/ 	.word	0x00005eb0


	//   ....[8]....
        /*084c*/ 	.word	0x00006680


	//   ....[9]....
        /*0850*/ 	.word	0x00006690


	//   ....[10]....
        /*0854*/ 	.word	0x000066a0


	//   ....[11]....
        /*0858*/ 	.word	0x000066b0


	//   ....[12]....
        /*085c*/ 	.word	0x000069d0


	//   ....[13]....
        /*0860*/ 	.word	0x000069e0


	//   ....[14]....
        /*0864*/ 	.word	0x000069f0


	//   ....[15]....
        /*0868*/ 	.word	0x00006a00


	//   ....[16]....
        /*086c*/ 	.word	0x00007d00


	//   ....[17]....
        /*0870*/ 	.word	0x00007d10


	//   ....[18]....
        /*0874*/ 	.word	0x00007d20


	//   ....[19]....
        /*0878*/ 	.word	0x00007d30


	//   ....[20]....
        /*087c*/ 	.word	0x00007e30


	//   ....[21]....
        /*0880*/ 	.word	0x00007e50


	//   ....[22]....
        /*0884*/ 	.word	0x00007ee0


	//   ....[23]....
        /*0888*/ 	.word	0x00007f10


	//   ....[24]....
        /*088c*/ 	.word	0x00009670


	//   ....[25]....
        /*0890*/ 	.word	0x00009ff0


	//   ....[26]....
        /*0894*/ 	.word	0x0000b380


	//   ....[27]....
        /*0898*/ 	.word	0x0000b440


	//   ....[28]....
        /*089c*/ 	.word	0x0000bc80


	//   ....[29]....
        /*08a0*/ 	.word	0x0000bcf0


	//   ....[30]....
        /*08a4*/ 	.word	0x0000d850


	//   ....[31]....
        /*08a8*/ 	.word	0x0000df90


	//   ....[32]....
        /*08ac*/ 	.word	0x0000ec40


	//   ....[33]....
        /*08b0*/ 	.word	0x0000eda0


	//   ....[34]....
        /*08b4*/ 	.word	0x0000f5d0


	//   ....[35]....
        /*08b8*/ 	.word	0x0000f650


	//   ....[36]....
        /*08bc*/ 	.word	0x00011770


	//   ....[37]....
        /*08c0*/ 	.word	0x000117e0


	//   ....[38]....
        /*08c4*/ 	.word	0x00011e30


	//   ....[39]....
        /*08c8*/ 	.word	0x00011e90


	//   ....[40]....
        /*08cc*/ 	.word	0x00013c40


	//   ....[41]....
        /*08d0*/ 	.word	0x00014210


	//   ....[42]....
        /*08d4*/ 	.word	0x00014ee0


	//   ....[43]....
        /*08d8*/ 	.word	0x00014f90


	//   ....[44]....
        /*08dc*/ 	.word	0x000156f0


	//   ....[45]....
        /*08e0*/ 	.word	0x00015750


	//   ....[46]....
        /*08e4*/ 	.word	0x00016750


	//   ....[47]....
        /*08e8*/ 	.word	0x00016a80


	//   ....[48]....
        /*08ec*/ 	.word	0x00016aa0


	//   ....[49]....
        /*08f0*/ 	.word	0x00016b80


	//   ....[50]....
        /*08f4*/ 	.word	0x00017850


	//   ....[51]....
        /*08f8*/ 	.word	0x00017890


	//   ....[52]....
        /*08fc*/ 	.word	0x000178b0


	//   ....[53]....
        /*0900*/ 	.word	0x000178e0


	//   ....[54]....
        /*0904*/ 	.word	0x00017d50


	//   ....[55]....
        /*0908*/ 	.word	0x00017d90


	//   ....[56]....
        /*090c*/ 	.word	0x00017db0


	//   ....[57]....
        /*0910*/ 	.word	0x00017df0


	//   ....[58]....
        /*0914*/ 	.word	0x00017e10


	//   ....[59]....
        /*0918*/ 	.word	0x00017e30


	//   ....[60]....
        /*091c*/ 	.word	0x00017e50


	//   ....[61]....
        /*0920*/ 	.word	0x00017e80


	//   ....[62]....
        /*0924*/ 	.word	0x000186a0


	//   ....[63]....
        /*0928*/ 	.word	0x000186d0


	//   ....[64]....
        /*092c*/ 	.word	0x000186f0


	//   ....[65]....
        /*0930*/ 	.word	0x00018720


	//   ....[66]....
        /*0934*/ 	.word	0x00018750


	//   ....[67]....
        /*0938*/ 	.word	0x00018760


	//   ....[68]....
        /*093c*/ 	.word	0x00018790


	//   ....[69]....
        /*0940*/ 	.word	0x00018800


	//   ....[70]....
        /*0944*/ 	.word	0x00018920


	//   ....[71]....
        /*0948*/ 	.word	0x00018b10


	//   ....[72]....
        /*094c*/ 	.word	0x00018b40


	//   ....[73]....
        /*0950*/ 	.word	0x00018b70


	//   ....[74]....
        /*0954*/ 	.word	0x00018ba0


	//   ....[75]....
        /*0958*/ 	.word	0x00018bd0


	//   ....[76]....
        /*095c*/ 	.word	0x00018c00


	//   ....[77]....
        /*0960*/ 	.word	0x00018d70


	//   ....[78]....
        /*0964*/ 	.word	0x00018da0


	//   ....[79]....
        /*0968*/ 	.word	0x00018dd0


	//   ....[80]....
        /*096c*/ 	.word	0x00018e00


	//   ....[81]....
        /*0970*/ 	.word	0x00018e30


	//   ....[82]....
        /*0974*/ 	.word	0x00018e60


	//   ....[83]....
        /*0978*/ 	.word	0x00018f00


	//   ....[84]....
        /*097c*/ 	.word	0x00018f60


	//   ....[85]....
        /*0980*/ 	.word	0x00019000


	//   ....[86]....
        /*0984*/ 	.word	0x0001a090


	//   ....[87]....
        /*0988*/ 	.word	0x0001b710


	//   ....[88]....
        /*098c*/ 	.word	0x0001c310


	//   ....[89]....
        /*0990*/ 	.word	0x0001c320


	//   ....[90]....
        /*0994*/ 	.word	0x0001c340


	//   ....[91]....
        /*0998*/ 	.word	0x0001c3d0


	//   ....[92]....
        /*099c*/ 	.word	0x0001c3e0


	//   ....[93]....
        /*09a0*/ 	.word	0x0001c450


	//   ....[94]....
        /*09a4*/ 	.word	0x0001c460


	//   ....[95]....
        /*09a8*/ 	.word	0x0001c4d0


	//   ....[96]....
        /*09ac*/ 	.word	0x0001c4e0


	//   ....[97]....
        /*09b0*/ 	.word	0x0001c550


	//   ....[98]....
        /*09b4*/ 	.word	0x0001c560


	//   ....[99]....
        /*09b8*/ 	.word	0x0001c5d0


	//   ....[100]....
        /*09bc*/ 	.word	0x0001c5e0


	//   ....[101]....
        /*09c0*/ 	.word	0x0001c650


	//   ....[102]....
        /*09c4*/ 	.word	0x0001c660


	//   ....[103]....
        /*09c8*/ 	.word	0x0001c670


	//   ....[104]....
        /*09cc*/ 	.word	0x0001c6b0


	//   ....[105]....
        /*09d0*/ 	.word	0x0001c6d0


	//   ....[106]....
        /*09d4*/ 	.word	0x0001c720


	//   ....[107]....
        /*09d8*/ 	.word	0x0001c7e0


	//   ....[108]....
        /*09dc*/ 	.word	0x0001c7f0


	//   ....[109]....
        /*09e0*/ 	.word	0x0001c860


	//   ....[110]....
        /*09e4*/ 	.word	0x0001c870


	//   ....[111]....
        /*09e8*/ 	.word	0x0001c880


	//   ....[112]....
        /*09ec*/ 	.word	0x0001e7f0


	//   ....[113]....
        /*09f0*/ 	.word	0x0001e840


	//   ....[114]....
        /*09f4*/ 	.word	0x0001e870


	//   ....[115]....
        /*09f8*/ 	.word	0x0001e8a0


	//   ....[116]....
        /*09fc*/ 	.word	0x0001e8b0


	//   ....[117]....
        /*0a00*/ 	.word	0x0001e8e0


	//   ....[118]....
        /*0a04*/ 	.word	0x0001e910


	//   ....[119]....
        /*0a08*/ 	.word	0x0001e940


	//   ....[120]....
        /*0a0c*/ 	.word	0x0001eac0


	//   ....[121]....
        /*0a10*/ 	.word	0x0001eaf0


	//   ....[122]....
        /*0a14*/ 	.word	0x0001eb20


	//   ....[123]....
        /*0a18*/ 	.word	0x0001eb50


	//   ....[124]....
        /*0a1c*/ 	.word	0x0001eb80


	//   ....[125]....
        /*0a20*/ 	.word	0x0001ebb0


	//   ....[126]....
        /*0a24*/ 	.word	0x0001ec70


	//   ....[127]....
        /*0a28*/ 	.word	0x0001ec90


	//   ....[128]....
        /*0a2c*/ 	.word	0x0001ed00


	//   ....[129]....
        /*0a30*/ 	.word	0x0001f3a0


	//   ....[130]....
        /*0a34*/ 	.word	0x0001f800


	//   ....[131]....
        /*0a38*/ 	.word	0x0001f8b0


	//   ....[132]....
        /*0a3c*/ 	.word	0x0001f940


	//   ....[133]....
        /*0a40*/ 	.word	0x0001f990


	//   ....[134]....
        /*0a44*/ 	.word	0x0001f9e0


	//   ....[135]....
        /*0a48*/ 	.word	0x0001fa70


	//   ....[136]....
        /*0a4c*/ 	.word	0x0001fb00


	//   ....[137]....
        /*0a50*/ 	.word	0x0001fb50


	//   ....[138]....
        /*0a54*/ 	.word	0x0001fba0


	//   ....[139]....
        /*0a58*/ 	.word	0x0001fc90


	//   ....[140]....
        /*0a5c*/ 	.word	0x0001fd40


	//   ....[141]....
        /*0a60*/ 	.word	0x0001fd90


	//   ....[142]....
        /*0a64*/ 	.word	0x0001fde0


	//   ....[143]....
        /*0a68*/ 	.word	0x0001ff70


	//   ....[144]....
        /*0a6c*/ 	.word	0x000200b0


	//   ....[145]....
        /*0a70*/ 	.word	0x00020150


	//   ....[146]....
        /*0a74*/ 	.word	0x000201a0


	//   ....[147]....
        /*0a78*/ 	.word	0x00020510


	//   ....[148]....
        /*0a7c*/ 	.word	0x000205b0


	//   ....[149]....
        /*0a80*/ 	.word	0x00020610


	//   ....[150]....
        /*0a84*/ 	.word	0x00020680


	//   ....[151]....
        /*0a88*/ 	.word	0x000206e0


	//   ....[152]....
        /*0a8c*/ 	.word	0x00020750


	//   ....[153]....
        /*0a90*/ 	.word	0x00020810


	//   ....[154]....
        /*0a94*/ 	.word	0x00020870


	//   ....[155]....
        /*0a98*/ 	.word	0x00020930


	//   ....[156]....
        /*0a9c*/ 	.word	0x00020c10


	//   ....[157]....
        /*0aa0*/ 	.word	0x00020df0


	//   ....[158]....
        /*0aa4*/ 	.word	0x00020e40


	//   ....[159]....
        /*0aa8*/ 	.word	0x00020ea0


	//   ....[160]....
        /*0aac*/ 	.word	0x00020f70


	//   ....[161]....
        /*0ab0*/ 	.word	0x00020fd0


	//   ....[162]....
        /*0ab4*/ 	.word	0x000210b0


	//   ....[163]....
        /*0ab8*/ 	.word	0x00021110


	//   ....[164]....
        /*0abc*/ 	.word	0x000211f0


	//   ....[165]....
        /*0ac0*/ 	.word	0x00021250


	//   ....[166]....
        /*0ac4*/ 	.word	0x00021330


	//   ....[167]....
        /*0ac8*/ 	.word	0x00021390


	//   ....[168]....
        /*0acc*/ 	.word	0x00021470


	//   ....[169]....
        /*0ad0*/ 	.word	0x000214d0


	//   ....[170]....
        /*0ad4*/ 	.word	0x000215b0


	//   ....[171]....
        /*0ad8*/ 	.word	0x00021610


	//   ....[172]....
        /*0adc*/ 	.word	0x00021700


	//   ....[173]....
        /*0ae0*/ 	.word	0x00021770


	//   ....[174]....
        /*0ae4*/ 	.word	0x00021840


	//   ....[175]....
        /*0ae8*/ 	.word	0x000218a0


	//   ....[176]....
        /*0aec*/ 	.word	0x00021990


	//   ....[177]....
        /*0af0*/ 	.word	0x000219f0


	//   ....[178]....
        /*0af4*/ 	.word	0x00021ac0


	//   ....[179]....
        /*0af8*/ 	.word	0x00021b20


	//   ....[180]....
        /*0afc*/ 	.word	0x00021be0


	//   ....[181]....
        /*0b00*/ 	.word	0x00021ef0


	//   ....[182]....
        /*0b04*/ 	.word	0x00021f90


	//   ....[183]....
        /*0b08*/ 	.word	0x000220b0


	//   ....[184]....
        /*0b0c*/ 	.word	0x00022120


	//   ....[185]....
        /*0b10*/ 	.word	0x00022190


	//   ....[186]....
        /*0b14*/ 	.word	0x00022200


	//   ....[187]....
        /*0b18*/ 	.word	0x00022270


	//   ....[188]....
        /*0b1c*/ 	.word	0x000222f0


	//   ....[189]....
        /*0b20*/ 	.word	0x00022380


	//   ....[190]....
        /*0b24*/ 	.word	0x00022410


	//   ....[191]....
        /*0b28*/ 	.word	0x00022480


	//   ....[192]....
        /*0b2c*/ 	.word	0x000224f0


	//   ....[193]....
        /*0b30*/ 	.word	0x00022560


	//   ....[194]....
        /*0b34*/ 	.word	0x000225e0


	//   ....[195]....
        /*0b38*/ 	.word	0x00022650


	//   ....[196]....
        /*0b3c*/ 	.word	0x000226f0


	//   ....[197]....
        /*0b40*/ 	.word	0x00022780


	//   ....[198]....
        /*0b44*/ 	.word	0x000228a0


	//----- nvinfo : EIATTR_REG_RECONFIG
	.align		4
.L_1641:
        /*0b48*/ 	.byte	0x01, 0x54
	.zero		2


	//----- nvinfo : EIATTR_SYSCALL_OFFSETS
	.align		4
        /*0b4c*/ 	.byte	0x04, 0x46
        /*0b4e*/ 	.short	(.L_1643 - .L_1642)


	//   ....[0]....
.L_1642:
        /*0b50*/ 	.word	0x00001ae0


	//   ....[1]....
        /*0b54*/ 	.word	0x00001c30


	//   ....[2]....
        /*0b58*/ 	.word	0x00006080


	//   ....[3]....
        /*0b5c*/ 	.word	0x000063a0


	//   ....[4]....
        /*0b60*/ 	.word	0x0001b370


	//   ....[5]....
        /*0b64*/ 	.word	0x0001b4c0


	//   ....[6]....
        /*0b68*/ 	.word	0x0001b5b0


	//   ....[7]....
        /*0b6c*/ 	.word	0x0001bde0


	//----- nvinfo : EIATTR_MBARRIER_INSTR_OFFSETS
	.align		4
.L_1643:
        /*0b70*/ 	.byte	0x04, 0x39
        /*0b72*/ 	.short	(.L_1645 - .L_1644)


	//   ....[0]....
.L_1644:
        /*0b74*/ 	.word	0x000002d0
        /*0b78*/ 	.word	0x000000ff
        /*0b7c*/ 	.word	0x00016800
        /*0b80*/ 	.short	0x0100
        /*0b82*/ 	.byte	0x08
	.zero		1


	//   ....[1]....
        /*0b84*/ 	.word	0x000002e0
        /*0b88*/ 	.word	0x000000ff
        /*0b8c*/ 	.word	0x00016820
        /*0b90*/ 	.short	0x0100
        /*0b92*/ 	.byte	0x08
	.zero		1


	//   ....[2]....
        /*0b94*/ 	.word	0x000003d0
        /*0b98*/ 	.word	0x000000ff
        /*0b9c*/ 	.word	0x00016830
        /*0ba0*/ 	.short	0x0100
        /*0ba2*/ 	.byte	0x08
	.zero		1


	//   ....[3]....
        /*0ba4*/ 	.word	0x000003e0
        /*0ba8*/ 	.word	0x000000ff
        /*0bac*/ 	.word	0x00016840
        /*0bb0*/ 	.short	0x0100
        /*0bb2*/ 	.byte	0x08
	.zero		1


	//   ....[4]....
        /*0bb4*/ 	.word	0x000003f0
        /*0bb8*/ 	.word	0x000000ff
        /*0bbc*/ 	.word	0x00016838
        /*0bc0*/ 	.short	0x0100
        /*0bc2*/ 	.byte	0x08
	.zero		1


	//   ....[5]....
        /*0bc4*/ 	.word	0x00000400
        /*0bc8*/ 	.word	0x000000ff
        /*0bcc*/ 	.word	0x00016848
        /*0bd0*/ 	.short	0x0100
        /*0bd2*/ 	.byte	0x08
	.zero		1


	//   ....[6]....
        /*0bd4*/ 	.word	0x00000530
        /*0bd8*/ 	.word	0x000000ff
        /*0bdc*/ 	.word	0x00016850
        /*0be0*/ 	.short	0x0100
        /*0be2*/ 	.byte	0x08
	.zero		1


	//   ....[7]....
        /*0be4*/ 	.word	0x00000540
        /*0be8*/ 	.word	0x000000ff
        /*0bec*/ 	.word	0x00016860
        /*0bf0*/ 	.short	0x0100
        /*0bf2*/ 	.byte	0x08
	.zero		1


	//   ....[8]....
        /*0bf4*/ 	.word	0x00000550
        /*0bf8*/ 	.word	0x000000ff
        /*0bfc*/ 	.word	0x00016858
        /*0c00*/ 	.short	0x0100
        /*0c02*/ 	.byte	0x08
	.zero		1


	//   ....[9]....
        /*0c04*/ 	.word	0x00000560
        /*0c08*/ 	.word	0x000000ff
        /*0c0c*/ 	.word	0x00016868
        /*0c10*/ 	.short	0x0100
        /*0c12*/ 	.byte	0x08
	.zero		1


	//   ....[10]....
        /*0c14*/ 	.word	0x00000650
        /*0c18*/ 	.word	0x000000ff
        /*0c1c*/ 	.word	0x00016870
        /*0c20*/ 	.short	0x0100
        /*0c22*/ 	.byte	0x06
	.zero		1


	//   ....[11]....
        /*0c24*/ 	.word	0x00000660
        /*0c28*/ 	.word	0x000000ff
        /*0c2c*/ 	.word	0x00016880
        /*0c30*/ 	.short	0x0100
        /*0c32*/ 	.byte	0x06
	.zero		1


	//   ....[12]....
        /*0c34*/ 	.word	0x00000670
        /*0c38*/ 	.word	0x000000ff
        /*0c3c*/ 	.word	0x00016878
        /*0c40*/ 	.short	0x0100
        /*0c42*/ 	.byte	0x06
	.zero		1


	//   ....[13]....
        /*0c44*/ 	.word	0x00000680
        /*0c48*/ 	.word	0x000000ff
        /*0c4c*/ 	.word	0x00016888
        /*0c50*/ 	.short	0x0100
        /*0c52*/ 	.byte	0x06
	.zero		1


	//   ....[14]....
        /*0c54*/ 	.word	0x000007b0
        /*0c58*/ 	.word	0x000000ff
        /*0c5c*/ 	.word	0x00016890
        /*0c60*/ 	.short	0x0100
        /*0c62*/ 	.byte	0x08
	.zero		1


	//   ....[15]....
        /*0c64*/ 	.word	0x000007c0
        /*0c68*/ 	.word	0x000000ff
        /*0c6c*/ 	.word	0x000168a0
        /*0c70*/ 	.short	0x0100
        /*0c72*/ 	.byte	0x08
	.zero		1


	//   ....[16]....
        /*0c74*/ 	.word	0x000007d0
        /*0c78*/ 	.word	0x000000ff
        /*0c7c*/ 	.word	0x00016898
        /*0c80*/ 	.short	0x0100
        /*0c82*/ 	.byte	0x08
	.zero		1


	//   ....[17]....
        /*0c84*/ 	.word	0x000007e0
        /*0c88*/ 	.word	0x000000ff
        /*0c8c*/ 	.word	0x000168a8
        /*0c90*/ 	.short	0x0100
        /*0c92*/ 	.byte	0x08
	.zero		1


	//   ....[18]....
        /*0c94*/ 	.word	0x00000910
        /*0c98*/ 	.word	0x000000ff
        /*0c9c*/ 	.word	0x000168b0
        /*0ca0*/ 	.short	0x0100
        /*0ca2*/ 	.byte	0x08
	.zero		1


	//   ....[19]....
        /*0ca4*/ 	.word	0x00000920
        /*0ca8*/ 	.word	0x000000ff
        /*0cac*/ 	.word	0x000168c0
        /*0cb0*/ 	.short	0x0100
        /*0cb2*/ 	.byte	0x08
	.zero		1


	//   ....[20]....
        /*0cb4*/ 	.word	0x00000930
        /*0cb8*/ 	.word	0x000000ff
        /*0cbc*/ 	.word	0x000168b8
        /*0cc0*/ 	.short	0x0100
        /*0cc2*/ 	.byte	0x08
	.zero		1


	//   ....[21]....
        /*0cc4*/ 	.word	0x00000940
        /*0cc8*/ 	.word	0x000000ff
        /*0ccc*/ 	.word	0x000168c8
        /*0cd0*/ 	.short	0x0100
        /*0cd2*/ 	.byte	0x08
	.zero		1


	//   ....[22]....
        /*0cd4*/ 	.word	0x00002e20
        /*0cd8*/ 	.word	0x0000004f
        /*0cdc*/ 	.word	0x00016890
        /*0ce0*/ 	.short	0x010a
        /*0ce2*/ 	.byte	0x3f
	.zero		1


	//   ....[23]....
        /*0ce4*/ 	.word	0x00004070
        /*0ce8*/ 	.word	0x0000004f
        /*0cec*/ 	.word	0x00016890
        /*0cf0*/ 	.short	0x010a
        /*0cf2*/ 	.byte	0x3f
	.zero		1


	//   ....[24]....
        /*0cf4*/ 	.word	0x00005190
        /*0cf8*/ 	.word	0x0000004f
        /*0cfc*/ 	.word	0x00016890
        /*0d00*/ 	.short	0x010a
        /*0d02*/ 	.byte	0x3f
	.zero		1


	//   ....[25]....
        /*0d04*/ 	.word	0x000053a0
        /*0d08*/ 	.word	0x0000000c
        /*0d0c*/ 	.word	0x00000000
        /*0d10*/ 	.short	0x0101
        /*0d12*/ 	.byte	0x3f
	.zero		1


	//   ....[26]....
        /*0d14*/ 	.word	0x000053e0
        /*0d18*/ 	.word	0x0000004f
        /*0d1c*/ 	.word	0x000168b0
        /*0d20*/ 	.short	0x010a
        /*0d22*/ 	.byte	0x3f
	.zero		1


	//   ....[27]....
        /*0d24*/ 	.word	0x000057b0
        /*0d28*/ 	.word	0x0000004f
        /*0d2c*/ 	.word	0x00000000
        /*0d30*/ 	.short	0x0101
        /*0d32*/ 	.byte	0x3f
	.zero		1


	//   ....[28]....
        /*0d34*/ 	.word	0x00006120
        /*0d38*/ 	.word	0x00000002
        /*0d3c*/ 	.word	0x00016800
        /*0d40*/ 	.short	0x010a
        /*0d42*/ 	.byte	0x3f
	.zero		1


	//   ....[29]....
        /*0d44*/ 	.word	0x00006170
        /*0d48*/ 	.word	0x00000002
        /*0d4c*/ 	.word	0x00016800
        /*0d50*/ 	.short	0x010a
        /*0d52*/ 	.byte	0x3f
	.zero		1


	//   ....[30]....
        /*0d54*/ 	.word	0x00006c70
        /*0d58*/ 	.word	0x00000002
        /*0d5c*/ 	.word	0x00016800
        /*0d60*/ 	.short	0x010a
        /*0d62*/ 	.byte	0x3f
	.zero		1


	//   ....[31]....
        /*0d64*/ 	.word	0x00008180
        /*0d68*/ 	.word	0x00000002
        /*0d6c*/ 	.word	0x00016800
        /*0d70*/ 	.short	0x010a
        /*0d72*/ 	.byte	0x3f
	.zero		1


	//   ....[32]....
        /*0d74*/ 	.word	0x00009080
        /*0d78*/ 	.word	0x0000000f
        /*0d7c*/ 	.word	0x00016830
        /*0d80*/ 	.short	0x010a
        /*0d82*/ 	.byte	0x3f
	.zero		1


	//   ....[33]....
        /*0d84*/ 	.word	0x000090f0
        /*0d88*/ 	.word	0x0000000f
        /*0d8c*/ 	.word	0x00016830
        /*0d90*/ 	.short	0x010a
        /*0d92*/ 	.byte	0x3f
	.zero		1


	//   ....[34]....
        /*0d94*/ 	.word	0x00009510
        /*0d98*/ 	.word	0x0000000f
        /*0d9c*/ 	.word	0x00000000
        /*0da0*/ 	.short	0x0101
        /*0da2*/ 	.byte	0x3f
	.zero		1


	//   ....[35]....
        /*0da4*/ 	.word	0x0000ccb0
        /*0da8*/ 	.word	0x0000000b
        /*0dac*/ 	.word	0x00016830
        /*0db0*/ 	.short	0x010a
        /*0db2*/ 	.byte	0x3f
	.zero		1


	//   ....[36]....
        /*0db4*/ 	.word	0x0000cd00
        /*0db8*/ 	.word	0x0000000b
        /*0dbc*/ 	.word	0x00016830
        /*0dc0*/ 	.short	0x010a
        /*0dc2*/ 	.byte	0x3f
	.zero		1


	//   ....[37]....
        /*0dc4*/ 	.word	0x0000d010
        /*0dc8*/ 	.word	0x0000000b
        /*0dcc*/ 	.word	0x00016850
        /*0dd0*/ 	.short	0x010a
        /*0dd2*/ 	.byte	0x3f
	.zero		1


	//   ....[38]....
        /*0dd4*/ 	.word	0x0000d050
        /*0dd8*/ 	.word	0x0000000b
        /*0ddc*/ 	.word	0x00016850
        /*0de0*/ 	.short	0x010a
        /*0de2*/ 	.byte	0x3f
	.zero		1


	//   ....[39]....
        /*0de4*/ 	.word	0x0000dde0
        /*0de8*/ 	.word	0x0000000f
        /*0dec*/ 	.word	0x00000000
        /*0df0*/ 	.short	0x0101
        /*0df2*/ 	.byte	0x3f
	.zero		1


	//   ....[40]....
        /*0df4*/ 	.word	0x0000f8b0
        /*0df8*/ 	.word	0x00000020
        /*0dfc*/ 	.word	0x00000000
        /*0e00*/ 	.short	0x0101
        /*0e02*/ 	.byte	0x3f
	.zero		1


	//   ....[41]....
        /*0e04*/ 	.word	0x00010770
        /*0e08*/ 	.word	0x00000005
        /*0e0c*/ 	.word	0x00016830
        /*0e10*/ 	.short	0x010a
        /*0e12*/ 	.byte	0x3f
	.zero		1


	//   ....[42]....
        /*0e14*/ 	.word	0x000107c0
        /*0e18*/ 	.word	0x00000005
        /*0e1c*/ 	.word	0x00016830
        /*0e20*/ 	.short	0x010a
        /*0e22*/ 	.byte	0x3f
	.zero		1


	//   ....[43]....
        /*0e24*/ 	.word	0x00010ad0
        /*0e28*/ 	.word	0x0000000a
        /*0e2c*/ 	.word	0x00016850
        /*0e30*/ 	.short	0x010a
        /*0e32*/ 	.byte	0x3f
	.zero		1


	//   ....[44]....
        /*0e34*/ 	.word	0x00010b10
        /*0e38*/ 	.word	0x0000000a
        /*0e3c*/ 	.word	0x00016850
        /*0e40*/ 	.short	0x010a
        /*0e42*/ 	.byte	0x3f
	.zero		1


	//   ....[45]....
        /*0e44*/ 	.word	0x00012360
        /*0e48*/ 	.word	0x00000015
        /*0e4c*/ 	.word	0x00000000
        /*0e50*/ 	.short	0x0101
        /*0e52*/ 	.byte	0x3f
	.zero		1


	//   ....[46]....
        /*0e54*/ 	.word	0x00012420
        /*0e58*/ 	.word	0x00000024
        /*0e5c*/ 	.word	0x00000000
        /*0e60*/ 	.short	0x0101
        /*0e62*/ 	.byte	0x3f
	.zero		1


	//   ....[47]....
        /*0e64*/ 	.word	0x00012f30
        /*0e68*/ 	.word	0x00000005
        /*0e6c*/ 	.word	0x00016830
        /*0e70*/ 	.short	0x010a
        /*0e72*/ 	.byte	0x3f
	.zero		1


	//   ....[48]....
        /*0e74*/ 	.word	0x00012f80
        /*0e78*/ 	.word	0x00000005
        /*0e7c*/ 	.word	0x00016830
        /*0e80*/ 	.short	0x010a
        /*0e82*/ 	.byte	0x3f
	.zero		1


	//   ....[49]....
        /*0e84*/ 	.word	0x00013290
        /*0e88*/ 	.word	0x0000000a
        /*0e8c*/ 	.word	0x00016850
        /*0e90*/ 	.short	0x010a
        /*0e92*/ 	.byte	0x3f
	.zero		1


	//   ....[50]....
        /*0e94*/ 	.word	0x000132d0
        /*0e98*/ 	.word	0x0000000a
        /*0e9c*/ 	.word	0x00016850
        /*0ea0*/ 	.short	0x010a
        /*0ea2*/ 	.byte	0x3f
	.zero		1


	//   ....[51]....
        /*0ea4*/ 	.word	0x00014050
        /*0ea8*/ 	.word	0x00000056
        /*0eac*/ 	.word	0x00000000
        /*0eb0*/ 	.short	0x0101
        /*0eb2*/ 	.byte	0x3f
	.zero		1


	//   ....[52]....
        /*0eb4*/ 	.word	0x00015990
        /*0eb8*/ 	.word	0x0000001f
        /*0ebc*/ 	.word	0x00000000
        /*0ec0*/ 	.short	0x0101
        /*0ec2*/ 	.byte	0x3f
	.zero		1


	//   ....[53]....
        /*0ec4*/ 	.word	0x00016640
        /*0ec8*/ 	.word	0x0000000b
        /*0ecc*/ 	.word	0x00016850
        /*0ed0*/ 	.short	0x010a
        /*0ed2*/ 	.byte	0x3f
	.zero		1


	//   ....[54]....
        /*0ed4*/ 	.word	0x000166b0
        /*0ed8*/ 	.word	0x0000000b
        /*0edc*/ 	.word	0x00016850
        /*0ee0*/ 	.short	0x010a
        /*0ee2*/ 	.byte	0x3f
	.zero		1


	//   ....[55]....
        /*0ee4*/ 	.word	0x00016cb0
        /*0ee8*/ 	.word	0x00000002
        /*0eec*/ 	.word	0x00000000
        /*0ef0*/ 	.short	0x0101
        /*0ef2*/ 	.byte	0x3f
	.zero		1


	//   ....[56]....
        /*0ef4*/ 	.word	0x00017e20
        /*0ef8*/ 	.word	0x00000000
        /*0efc*/ 	.word	0x00000000
        /*0f00*/ 	.short	0x0101
        /*0f02*/ 	.byte	0x3f
	.zero		1


	//   ....[57]....
        /*0f04*/ 	.word	0x0001a170
        /*0f08*/ 	.word	0x00000016
        /*0f0c*/ 	.word	0x00016820
        /*0f10*/ 	.short	0x010a
        /*0f12*/ 	.byte	0x3f
	.zero		1


	//   ....[58]....
        /*0f14*/ 	.word	0x0001a220
        /*0f18*/ 	.word	0x00000005
        /*0f1c*/ 	.word	0x000168a0
        /*0f20*/ 	.short	0x010a
        /*0f22*/ 	.byte	0x3f
	.zero		1


	//   ....[59]....
        /*0f24*/ 	.word	0x0001a460
        /*0f28*/ 	.word	0x00000005
        /*0f2c*/ 	.word	0x000168c0
        /*0f30*/ 	.short	0x010a
        /*0f32*/ 	.byte	0x3f
	.zero		1


	//   ....[60]....
        /*0f34*/ 	.word	0x0001a7c0
        /*0f38*/ 	.word	0x00000005
        /*0f3c*/ 	.word	0x000168a0
        /*0f40*/ 	.short	0x010a
        /*0f42*/ 	.byte	0x3f
	.zero		1


	//   ....[61]....
        /*0f44*/ 	.word	0x0001a9e0
        /*0f48*/ 	.word	0x00000005
        /*0f4c*/ 	.word	0x000168c0
        /*0f50*/ 	.short	0x010a
        /*0f52*/ 	.byte	0x3f
	.zero		1


	//   ....[62]....
        /*0f54*/ 	.word	0x0001b930
        /*0f58*/ 	.word	0x00000000
        /*0f5c*/ 	.word	0x00016840
        /*0f60*/ 	.short	0x010a
        /*0f62*/ 	.byte	0x3f
	.zero		1


	//   ....[63]....
        /*0f64*/ 	.word	0x0001c970
        /*0f68*/ 	.word	0x00000016
        /*0f6c*/ 	.word	0x00016800
        /*0f70*/ 	.short	0x0107
        /*0f72*/ 	.byte	0x3f
	.zero		1


	//   ....[64]....
        /*0f74*/ 	.word	0x0001ca70
        /*0f78*/ 	.word	0x00000016
        /*0f7c*/ 	.word	0x00016800
        /*0f80*/ 	.short	0x0101
        /*0f82*/ 	.byte	0x3f
	.zero		1


	//   ....[65]....
        /*0f84*/ 	.word	0x0001caa0
        /*0f88*/ 	.word	0x00000016
        /*0f8c*/ 	.word	0x00016820
        /*0f90*/ 	.short	0x010a
        /*0f92*/ 	.byte	0x3f
	.zero		1


	//   ....[66]....
        /*0f94*/ 	.word	0x0001cde0
        /*0f98*/ 	.word	0x00000002
        /*0f9c*/ 	.word	0x00016840
        /*0fa0*/ 	.short	0x010a
        /*0fa2*/ 	.byte	0x3f
	.zero		1


	//   ....[67]....
        /*0fa4*/ 	.word	0x0001d060
        /*0fa8*/ 	.word	0x00000003
        /*0fac*/ 	.word	0x00000060
        /*0fb0*/ 	.short	0x010a
        /*0fb2*/ 	.byte	0x3f
	.zero		1


	//   ....[68]....
        /*0fb4*/ 	.word	0x0001d5d0
        /*0fb8*/ 	.word	0x00000002
        /*0fbc*/ 	.word	0x00016840
        /*0fc0*/ 	.short	0x010a
        /*0fc2*/ 	.byte	0x3f
	.zero		1


	//   ....[69]....
        /*0fc4*/ 	.word	0x0001d850
        /*0fc8*/ 	.word	0x0000000a
        /*0fcc*/ 	.word	0x00000060
        /*0fd0*/ 	.short	0x010a
        /*0fd2*/ 	.byte	0x3f
	.zero		1


	//   ....[70]....
        /*0fd4*/ 	.word	0x0001dcf0
        /*0fd8*/ 	.word	0x00000002
        /*0fdc*/ 	.word	0x00016840
        /*0fe0*/ 	.short	0x010a
        /*0fe2*/ 	.byte	0x3f
	.zero		1


	//   ....[71]....
        /*0fe4*/ 	.word	0x0001df80
        /*0fe8*/ 	.word	0x00000005
        /*0fec*/ 	.word	0x00000060
        /*0ff0*/ 	.short	0x010a
        /*0ff2*/ 	.byte	0x3f
	.zero		1


	//   ....[72]....
        /*0ff4*/ 	.word	0x0001e3d0
        /*0ff8*/ 	.word	0x00000003
        /*0ffc*/ 	.word	0x00016860
        /*1000*/ 	.short	0x010a
        /*1002*/ 	.byte	0x3f
	.zero		1


	//   ....[73]....
        /*1004*/ 	.word	0x0001f320
        /*1008*/ 	.word	0x00000009
        /*100c*/ 	.word	0x00016820
        /*1010*/ 	.short	0x010a
        /*1012*/ 	.byte	0x3f
	.zero		1


	//   ....[74]....
        /*1014*/ 	.word	0x0001f4b0
        /*1018*/ 	.word	0x00000005
        /*101c*/ 	.word	0x00000000
        /*1020*/ 	.short	0x010a
        /*1022*/ 	.byte	0x3f
	.zero		1


	//   ....[75]....
        /*1024*/ 	.word	0x0001f520
        /*1028*/ 	.word	0x00000003
        /*102c*/ 	.word	0x00000000
        /*1030*/ 	.short	0x010a
        /*1032*/ 	.byte	0x3f
	.zero		1


	//   ....[76]....
        /*1034*/ 	.word	0x0001f580
        /*1038*/ 	.word	0x00000017
        /*103c*/ 	.word	0x00000000
        /*1040*/ 	.short	0x010a
        /*1042*/ 	.byte	0x3f
	.zero		1


	//   ....[77]....
        /*1044*/ 	.word	0x0001f5b0
        /*1048*/ 	.word	0x00000007
        /*104c*/ 	.word	0x00000000
        /*1050*/ 	.short	0x010a
        /*1052*/ 	.byte	0x3f
	.zero		1


	//   ....[78]....
        /*1054*/ 	.word	0x0001f610
        /*1058*/ 	.word	0x0000004f
        /*105c*/ 	.word	0x00016890
        /*1060*/ 	.short	0x010a
        /*1062*/ 	.byte	0x3f
	.zero		1


	//   ....[79]....
        /*1064*/ 	.word	0x0001f660
        /*1068*/ 	.word	0x0000004f
        /*106c*/ 	.word	0x00016890
        /*1070*/ 	.short	0x010a
        /*1072*/ 	.byte	0x3f
	.zero		1


	//   ....[80]....
        /*1074*/ 	.word	0x0001f6b0
        /*1078*/ 	.word	0x0000004f
        /*107c*/ 	.word	0x00016890
        /*1080*/ 	.short	0x010a
        /*1082*/ 	.byte	0x3f
	.zero		1


	//   ....[81]....
        /*1084*/ 	.word	0x0001f700
        /*1088*/ 	.word	0x0000004f
        /*108c*/ 	.word	0x000168b0
        /*1090*/ 	.short	0x010a
        /*1092*/ 	.byte	0x3f
	.zero		1


	//   ....[82]....
        /*1094*/ 	.word	0x0001fbd0
        /*1098*/ 	.word	0x00000002
        /*109c*/ 	.word	0x00016800
        /*10a0*/ 	.short	0x010a
        /*10a2*/ 	.byte	0x3f
	.zero		1


	//   ....[83]....
        /*10a4*/ 	.word	0x000201d0
        /*10a8*/ 	.word	0x00000002
        /*10ac*/ 	.word	0x00016800
        /*10b0*/ 	.short	0x010a
        /*10b2*/ 	.byte	0x3f
	.zero		1


	//   ....[84]....
        /*10b4*/ 	.word	0x00020220
        /*10b8*/ 	.word	0x0000000f
        /*10bc*/ 	.word	0x00016830
        /*10c0*/ 	.short	0x010a
        /*10c2*/ 	.byte	0x3f
	.zero		1


	//   ....[85]....
        /*10c4*/ 	.word	0x00020270
        /*10c8*/ 	.word	0x0000000b
        /*10cc*/ 	.word	0x00016830
        /*10d0*/ 	.short	0x010a
        /*10d2*/ 	.byte	0x3f
	.zero		1


	//   ....[86]....
        /*10d4*/ 	.word	0x000202c0
        /*10d8*/ 	.word	0x0000000b
        /*10dc*/ 	.word	0x00016850
        /*10e0*/ 	.short	0x010a
        /*10e2*/ 	.byte	0x3f
	.zero		1


	//   ....[87]....
        /*10e4*/ 	.word	0x00020310
        /*10e8*/ 	.word	0x00000005
        /*10ec*/ 	.word	0x00016830
        /*10f0*/ 	.short	0x010a
        /*10f2*/ 	.byte	0x3f
	.zero		1


	//   ....[88]....
        /*10f4*/ 	.word	0x00020360
        /*10f8*/ 	.word	0x0000000a
        /*10fc*/ 	.word	0x00016850
        /*1100*/ 	.short	0x010a
        /*1102*/ 	.byte	0x3f
	.zero		1


	//   ....[89]....
        /*1104*/ 	.word	0x000203b0
        /*1108*/ 	.word	0x00000005
        /*110c*/ 	.word	0x00016830
        /*1110*/ 	.short	0x010a
        /*1112*/ 	.byte	0x3f
	.zero		1


	//   ....[90]....
        /*1114*/ 	.word	0x00020400
        /*1118*/ 	.word	0x0000000a
        /*111c*/ 	.word	0x00016850
        /*1120*/ 	.short	0x010a
        /*1122*/ 	.byte	0x3f
	.zero		1


	//   ....[91]....
        /*1124*/ 	.word	0x00020450
        /*1128*/ 	.word	0x0000000b
        /*112c*/ 	.word	0x00016850
        /*1130*/ 	.short	0x010a
        /*1132*/ 	.byte	0x3f
	.zero		1


	//   ....[92]....
        /*1134*/ 	.word	0x000209f0
        /*1138*/ 	.word	0x00000016
        /*113c*/ 	.word	0x00016820
        /*1140*/ 	.short	0x010a
        /*1142*/ 	.byte	0x3f
	.zero		1


	//   ....[93]....
        /*1144*/ 	.word	0x00020a40
        /*1148*/ 	.word	0x00000005
        /*114c*/ 	.word	0x000168a0
        /*1150*/ 	.short	0x010a
        /*1152*/ 	.byte	0x3f
	.zero		1


	//   ....[94]....
        /*1154*/ 	.word	0x00020a90
        /*1158*/ 	.word	0x00000005
        /*115c*/ 	.word	0x000168c0
        /*1160*/ 	.short	0x010a
        /*1162*/ 	.byte	0x3f
	.zero		1


	//   ....[95]....
        /*1164*/ 	.word	0x00020ae0
        /*1168*/ 	.word	0x00000005
        /*116c*/ 	.word	0x000168a0
        /*1170*/ 	.short	0x010a
        /*1172*/ 	.byte	0x3f
	.zero		1


	//   ....[96]....
        /*1174*/ 	.word	0x00020b30
        /*1178*/ 	.word	0x00000005
        /*117c*/ 	.word	0x000168c0
        /*1180*/ 	.short	0x010a
        /*1182*/ 	.byte	0x3f
	.zero		1


	//   ....[97]....
        /*1184*/ 	.word	0x00020cd0
        /*1188*/ 	.word	0x00000000
        /*118c*/ 	.word	0x00016840
        /*1190*/ 	.short	0x010a
        /*1192*/ 	.byte	0x3f
	.zero		1


	//   ....[98]....
        /*1194*/ 	.word	0x00021c10
        /*1198*/ 	.word	0x00000016
        /*119c*/ 	.word	0x00016820
        /*11a0*/ 	.short	0x010a
        /*11a2*/ 	.byte	0x3f
	.zero		1


	//   ....[99]....
        /*11a4*/ 	.word	0x00021c60
        /*11a8*/ 	.word	0x00000002
        /*11ac*/ 	.word	0x00016840
        /*11b0*/ 	.short	0x010a
        /*11b2*/ 	.byte	0x3f
	.zero		1


	//   ....[100]....
        /*11b4*/ 	.word	0x00021cb0
        /*11b8*/ 	.word	0x00000003
        /*11bc*/ 	.word	0x00000060
        /*11c0*/ 	.short	0x010a
        /*11c2*/ 	.byte	0x3f
	.zero		1


	//   ....[101]....
        /*11c4*/ 	.word	0x00021d00
        /*11c8*/ 	.word	0x00000002
        /*11cc*/ 	.word	0x00016840
        /*11d0*/ 	.short	0x010a
        /*11d2*/ 	.byte	0x3f
	.zero		1


	//   ....[102]....
        /*11d4*/ 	.word	0x00021d50
        /*11d8*/ 	.word	0x0000000a
        /*11dc*/ 	.word	0x00000060
        /*11e0*/ 	.short	0x010a
        /*11e2*/ 	.byte	0x3f
	.zero		1


	//   ....[103]....
        /*11e4*/ 	.word	0x00021da0
        /*11e8*/ 	.word	0x00000002
        /*11ec*/ 	.word	0x00016840
        /*11f0*/ 	.short	0x010a
        /*11f2*/ 	.byte	0x3f
	.zero		1


	//   ....[104]....
        /*11f4*/ 	.word	0x00021df0
        /*11f8*/ 	.word	0x00000005
        /*11fc*/ 	.word	0x00000060
        /*1200*/ 	.short	0x010a
        /*1202*/ 	.byte	0x3f
	.zero		1


	//   ....[105]....
        /*1204*/ 	.word	0x00021e40
        /*1208*/ 	.word	0x00000003
        /*120c*/ 	.word	0x00016860
        /*1210*/ 	.short	0x010a
        /*1212*/ 	.byte	0x3f
	.zero		1


	//   ....[106]....
        /*1214*/ 	.word	0x000227c0
        /*1218*/ 	.word	0x00000009
        /*121c*/ 	.word	0x00016820
        /*1220*/ 	.short	0x010a
        /*1222*/ 	.byte	0x3f
	.zero		1


	//   ....[107]....
        /*1224*/ 	.word	0x00022960
        /*1228*/ 	.word	0x00000005
        /*122c*/ 	.word	0x00000000
        /*1230*/ 	.short	0x010a
        /*1232*/ 	.byte	0x3f
	.zero		1


	//   ....[108]....
        /*1234*/ 	.word	0x000229b0
        /*1238*/ 	.word	0x00000003
        /*123c*/ 	.word	0x00000000
        /*1240*/ 	.short	0x010a
        /*1242*/ 	.byte	0x3f
	.zero		1


	//   ....[109]....
        /*1244*/ 	.word	0x00022a00
        /*1248*/ 	.word	0x00000017
        /*124c*/ 	.word	0x00000000
        /*1250*/ 	.short	0x010a
        /*1252*/ 	.byte	0x3f
	.zero		1


	//----- nvinfo : EIATTR_NUM_MBARRIERS
	.align		4
.L_1645:
        /*1254*/ 	.byte	0x03, 0x38
        /*1256*/ 	.short	0x0016


	//----- nvinfo : EIATTR_EXIT_INSTR_OFFSETS
	.align		4
        /*1258*/ 	.byte	0x04, 0x1c
        /*125a*/ 	.short	(.L_1647 - .L_1646)


	//   ....[0]....
.L_1646:
        /*125c*/ 	.word	0x0001f600


	//----- nvinfo : EIATTR_MAX_THREADS
	.align		4
.L_1647:
        /*1260*/ 	.byte	0x04, 0x05
        /*1262*/ 	.short	(.L_1649 - .L_1648)
.L_1648:
        /*1264*/ 	.word	0x00000200
        /*1268*/ 	.word	0x00000001
        /*126c*/ 	.word	0x00000001


	//----- nvinfo : EIATTR_CRS_STACK_SIZE
	.align		4
.L_1649:
        /*1270*/ 	.byte	0x04, 0x1e
        /*1272*/ 	.short	(.L_1651 - .L_1650)
.L_1650:
        /*1274*/ 	.word	0x00000000


	//----- nvinfo : EIATTR_CBANK_PARAM_SIZE
	.align		4
.L_1651:
        /*1278*/ 	.byte	0x03, 0x19
        /*127a*/ 	.short	0x0af0


	//----- nvinfo : EIATTR_PARAM_CBANK
	.align		4
        /*127c*/ 	.byte	0x04, 0x0a
        /*127e*/ 	.short	(.L_1653 - .L_1652)
	.align		4
.L_1652:
        /*1280*/ 	.word	index@(.nv.constant0._ZN7cutlass13device_kernelIN5flash11enable_sm90INS1_16FlashAttnFwdSm90INS1_25CollectiveMainloopFwdSm90ILi2EN4cute5tupleIJNS5_1CILi1EEES8_S8_EEENS6_IJNS7_ILi192EEENS7_ILi128EEENS7_ILi64EEEEEELi64ENS_6half_tEfNS_4arch4Sm90ELb0ELb1ELb1ELb1ELb0ELb1ELb0ELb1ELb1ELb1ELb0ELb0EEENS1_21CollectiveEpilogueFwdINS6_IJSA_SC_SB_EEES9_SE_SG_Li384ELb1ELb1ELb0ELb0EEENS1_36VarlenDynamicPersistentTileSchedulerILi192ELi128ELi384ELi128ELb0ELb1ELb1ELb1ELb0ELb1EEEEEEEEEvNT_6ParamsE)
        /*1284*/ 	.short	0x0210
        /*1286*/ 	.short	0x0af0


	//----- nvinfo : EIATTR_SW_WAR
	.align		4
.L_1653:
        /*1288*/ 	.byte	0x04, 0x36
        /*128a*/ 	.short	(.L_1655 - .L_1654)
.L_1654:
        /*128c*/ 	.word	0x00000008
.L_1655:


//--------------------- .nv.info._ZN7cutlass13device_kernelIN5flash11enable_sm90INS1_16FlashAttnFwdSm90INS1_25CollectiveMainloopFwdSm90ILi2EN4cute5tupleIJNS5_1CILi1EEES8_S8_EEENS6_IJNS7_ILi192EEENS7_ILi128EEENS7_ILi64EEEEEELi64ENS_6half_tEfNS_4arch4Sm90ELb1ELb0ELb1ELb0ELb0ELb0ELb0ELb1ELb1ELb1ELb0ELb0EEENS1_21CollectiveEpilogueFwdINS6_IJSA_SC_SB_EEES9_SE_SG_Li384ELb0ELb1ELb0ELb0EEENS1_30DynamicPersistentTileSchedulerILi384ELi128ELb0ELb1ELb1EEEEEEEEEvNT_6ParamsE --------------------------
	.section	.nv.info._ZN7cutlass13device_kernelIN5flash11enable_sm90INS1_16FlashAttnFwdSm90INS1_25CollectiveMainloopFwdSm90ILi2EN4cute5tupleIJNS5_1CILi1EEES8_S8_EEENS6_IJNS7_ILi192EEENS7_ILi128EEENS7_ILi64EEEEEELi64ENS_6half_tEfNS_4arch4Sm90ELb1ELb0ELb1ELb0ELb0ELb0ELb0ELb1ELb1ELb1ELb0ELb0EEENS1_21CollectiveEpilogueFwdINS6_IJSA_SC_SB_EEES9_SE_SG_Li384ELb0ELb1ELb0ELb0EEENS1_30DynamicPersistentTileSchedulerILi384ELi128ELb0ELb1ELb1EEEEEEEEEvNT_6ParamsE,"",@"SHT_CUDA_INFO"
	.sectionflags	@""
	.align	4


	//----- nvinfo : EIATTR_CUDA_API_VERSION
	.align		4
        /*0000*/ 	.byte	0x04, 0x37
        /*0002*/ 	.short	(.L_1657 - .L_1656)
.L_1656:
        /*0004*/ 	.word	0x00000082


	//----- nvinfo : EIATTR_KPARAM_INFO
	.align		4
.L_1657:
        /*0008*/ 	.byte	0x04, 0x17
        /*000a*/ 	.short	(.L_1659 - .L_1658)
.L_1658:
        /*000c*/ 	.word	0x00000000
        /*0010*/ 	.short	0x0000
        /*0012*/ 	.short	0x0070
        /*0014*/ 	.byte	0x00, 0xf0, 0x01, 0x2a


	//----- nvinfo : EIATTR_SPARSE_MMA_MASK
	.align		4
.L_1659:
        /*0018*/ 	.byte	0x03, 0x50
        /*001a*/ 	.short	0x0000


	//----- nvinfo : EIATTR_MAXREG_COUNT
	.align		4
        /*001c*/ 	.byte	0x03, 0x1b
        /*001e*/ 	.short	0x0080


	//----- nvinfo : EIATTR_NUM_BARRIERS
	.align		4
        /*0020*/ 	.byte	0x02, 0x4c
        /*0022*/ 	.byte	0x10
	.zero		1


	//----- nvinfo : EIATTR_EXTERNS
	.align		4
        /*0024*/ 	.byte	0x04, 0x0f
        /*0026*/ 	.short	(.L_1661 - .L_1660)


	//   ....[0]....
	.align		4
.L_1660:
        /*0028*/ 	.word	index@(__assertfail)


	//----- nvinfo : EIATTR_ANNOTATIONS
	.align		4
.L_1661:
        /*002c*/ 	.byte	0x04, 0x55
        /*002e*/ 	.short	(.L_1663 - .L_1662)


	//   ....[0]....
.L_1662:
        /*0030*/ 	.word	0x00000001
        /*0034*/ 	.byte	0xb0, 0xaf, 0x00, 0x00, 0x01, 0x00, 0x00, 0x00, 0xc0, 0xaf, 0x00, 0x00, 0x01, 0x00, 0x00, 0x00
        /*0044*/ 	.byte	0x40, 0xb0, 0x00, 0x00, 0x01, 0x00, 0x00, 0x00, 0x90, 0xcc, 0x00, 0x00, 0x01, 0x00, 0x00, 0x00
        /*0054*/ 	.byte	0xb0, 0xcc, 0x00, 0x00, 0x01, 0x00, 0x00, 0x00, 0xf0, 0xe6, 0x00, 0x00, 0x01, 0x00, 0x00, 0x00
        /*0064*/ 	.byte	0x90, 0xe8, 0x00, 0x00


	//----- nvinfo : EIATTR_MERCURY_ISA_VERSION
	.align		4
.L_1663:
        /*0068*/ 	.byte	0x03, 0x5f
        /*006a*/ 	.short	0x0101


	//----- nvinfo : EIATTR_INT_WARP_WIDE_INSTR_OFFSETS
	.align		4
        /*006c*/ 	.byte	0x04, 0x31
        /*006e*/ 	.short	(.L_1665 - .L_1664)


	//   ....[0]....
.L_1664:
        /*0070*/ 	.word	0x00000130


	//   ....[1]....
        /*0074*/ 	.word	0x00000170


	//   ....[2]....
        /*0078*/ 	.word	0x000001e0


	//   ....[3]....
        /*007c*/ 	.word	0x0000b650


	//   ....[4]....
        /*0080*/ 	.word	0x0000b6e0


	//   ....[5]....
        /*0084*/ 	.word	0x0000e360


	//   ....[6]....
        /*0088*/ 	.word	0x0000e3f0


	//----- nvinfo : EIATTR_COOP_GROUP_MASK_REGIDS
	.align		4
.L_1665:
        /*008c*/ 	.byte	0x04, 0x29
        /*008e*/ 	.short	(.L_1667 - .L_1666)


	//   ....[0]....
.L_1666:
        /*0090*/ 	.word	0xffffffff


	//   ....[1]....
        /*0094*/ 	.word	0xffffffff


	//   ....[2]....
        /*0098*/ 	.word	0xffffffff


	//   ....[3]....
        /*009c*/ 	.word	0xffffffff


	//   ....[4]....
        /*00a0*/ 	.word	0xffffffff


	//   ....[5]....
        /*00a4*/ 	.word	0xffffffff


	//   ....[6]....
        /*00a8*/ 	.word	0xffffffff


	//   ....[7]....
        /*00ac*/ 	.word	0xffffffff


	//   ....[8]....
        /*00b0*/ 	.word	0xffffffff


	//   ....[9]....
        /*00b4*/ 	.word	0xffffffff


	//   ....[10]....
        /*00b8*/ 	.word	0xffffffff


	//   ....[11]....
        /*00bc*/ 	.word	0xffffffff


	//   ....[12]....
        /*00c0*/ 	.word	0xffffffff


	//   ....[13]....
        /*00c4*/ 	.word	0xffffffff


	//   ....[14]....
        /*00c8*/ 	.word	0xffffffff


	//   ....[15]....
        /*00cc*/ 	.word	0xffffffff


	//   ....[16]....
        /*00d0*/ 	.word	0xffffffff


	//   ....[17]....
        /*00d4*/ 	.word	0xffffffff


	//   ....[18]....
        /*00d8*/ 	.word	0xffffffff


	//   ....[19]....
        /*00dc*/ 	.word	0xffffffff


	//   ....[20]....
        /*00e0*/ 	.word	0xffffffff


	//   ....[21]....
        /*00e4*/ 	.word	0xffffffff


	//   ....[22]....
        /*00e8*/ 	.word	0xffffffff


	//   ....[23]....
        /*00ec*/ 	.word	0xffffffff


	//   ....[24]....
        /*00f0*/ 	.word	0xffffffff


	//   ....[25]....
        /*00f4*/ 	.word	0xffffffff


	//   ....[26]....
        /*00f8*/ 	.word	0xffffffff


	//   ....[27]....
        /*00fc*/ 	.word	0xffffffff


	//   ....[28]....
        /*0100*/ 	.word	0xffffffff


	//   ....[29]....
        /*0104*/ 	.word	0xffffffff


	//   ....[30]....
        /*0108*/ 	.word	0xffffffff


	//   ....[31]....
        /*010c*/ 	.word	0xffffffff


	//   ....[32]....
        /*0110*/ 	.word	0xffffffff


	//   ....[33]....
        /*0114*/ 	.word	0xffffffff


	//   ....[34]....
        /*0118*/ 	.word	0xffffffff


	//   ....[35]....
        /*011c*/ 	.word	0xffffffff


	//   ....[36]....
        /*0120*/ 	.word	0xffffffff


	//   ....[37]....
        /*0124*/ 	.word	0xffffffff


	//   ....[38]....
        /*0128*/ 	.word	0xffffffff


	//   ....[39]....
        /*012c*/ 	.word	0xffffffff


	//   ....[40]....
        /*0130*/ 	.word	0xffffffff


	//   ....[41]....
        /*0134*/ 	.word	0xffffffff


	//   ....[42]....
        /*0138*/ 	.word	0xffffffff


	//   ....[43]....
        /*013c*/ 	.word	0xffffffff


	//   ....[44]....
        /*0140*/ 	.word	0xffffffff


	//   ....[45]....
        /*0144*/ 	.word	0xffffffff


	//   ....[46]....
        /*0148*/ 	.word	0xffffffff


	//   ....[47]....
        /*014c*/ 	.word	0xffffffff


	//   ....[48]....
        /*0150*/ 	.word	0xffffffff


	//   ....[49]....
        /*0154*/ 	.word	0xffffffff


	//   ....[50]....
        /*0158*/ 	.word	0xffffffff


	//   ....[51]....
        /*015c*/ 	.word	0xffffffff


	//   ....[52]....
        /*0160*/ 	.word	0xffffffff


	//   ....[53]....
        /*0164*/ 	.word	0xffffffff


	//   ....[54]....
        /*0168*/ 	.word	0xffffffff


	//   ....[55]....
        /*016c*/ 	.word	0xffffffff


	//   ....[56]....
        /*0170*/ 	.word	0xffffffff


	//   ....[57]....
        /*0174*/ 	.word	0xffffffff


	//   ....[58]....
        /*0178*/ 	.word	0xffffffff


	//   ....[59]....
        /*017c*/ 	.word	0xffffffff


	//   ....[60]....
        /*0180*/ 	.word	0xffffffff


	//   ....[61]....
        /*0184*/ 	.word	0xffffffff


	//   ....[62]....
        /*0188*/ 	.word	0xffffffff


	//   ....[63]....
        /*018c*/ 	.word	0xffffffff


	//   ....[64]....
        /*0190*/ 	.word	0xffffffff


	//   ....[65]....
        /*0194*/ 	.word	0xffffffff


	//   ....[66]....
        /*0198*/ 	.word	0xffffffff


	//   ....[67]....
        /*019c*/ 	.word	0xffffffff


	//   ....[68]....
        /*01a0*/ 	.word	0xffffffff


	//   ....[69]....
        /*01a4*/ 	.word	0xffffffff


	//   ....[70]....
        /*01a8*/ 	.word	0xffffffff


	//   ....[71]....
        /*01ac*/ 	.word	0xffffffff


	//   ....[72]....
        /*01b0*/ 	.word	0xffffffff


	//   ....[73]....
        /*01b4*/ 	.word	0xffffffff


	//   ....[74]....
        /*01b8*/ 	.word	0xffffffff


	//   ....[75]....
        /*01bc*/ 	.word	0xffffffff


	//   ....[76]....
        /*01c0*/ 	.word	0x0500000f


	//   ....[77]....
        /*01c4*/ 	.word	0x0500000f


	//   ....[78]....
        /*01c8*/ 	.word	0x0500000f


	//   ....[79]....
        /*01cc*/ 	.word	0x0500000f


	//   ....[80]....
        /*01d0*/ 	.word	0x0500000f


	//   ....[81]....
        /*01d4*/ 	.word	0x0500000f


	//   ....[82]....
        /*01d8*/ 	.word	0x0500000f


	//   ....[83]....
        /*01dc*/ 	.word	0x0500000f


	//   ....[84]....
        /*01e0*/ 	.word	0x0500000f


	//   ....[85]....
        /*01e4*/ 	.word	0x0500000f


	//   ....[86]....
        /*01e8*/ 	.word	0x0500000f


	//   ....[87]....
        /*01ec*/ 	.word	0x0500000f


	//   ....[88]....
        /*01f0*/ 	.word	0x0500000f


	//   ....[89]....
        /*01f4*/ 	.word	0x0500000f


	//   ....[90]....
        /*01f8*/ 	.word	0x0500000f


	//   ....[91]....
        /*01fc*/ 	.word	0x0500000f


	//   ....[92]....
        /*0200*/ 	.word	0x0500000f


	//   ....[93]....
        /*0204*/ 	.word	0x0500000f


	//   ....[94]....
        /*0208*/ 	.word	0x0500000f


	//   ....[95]....
        /*020c*/ 	.word	0x0500000f


	//   ....[96]....
        /*0210*/ 	.word	0x0500000f


	//   ....[97]....
        /*0214*/ 	.word	0x0500000f


	//   ....[98]....
        /*0218*/ 	.word	0x0500000f


	//   ....[99]....
        /*021c*/ 	.word	0x0500000f


	//   ....[100]....
        /*0220*/ 	.word	0x0500000f


	//   ....[101]....
        /*0224*/ 	.word	0x0500000f


	//   ....[102]....
        /*0228*/ 	.word	0x0500000f


	//----- nvinfo : EIATTR_COOP_GROUP_INSTR_OFFSETS
	.align		4
.L_1667:
        /*022c*/ 	.byte	0x04, 0x28
        /*022e*/ 	.short	(.L_1669 - .L_1668)


	//   ....[0]....
.L_1668:
        /*0230*/ 	.word	0x00000070


	//   ....[1]....
        /*0234*/ 	.word	0x00000140


	//   ....[2]....
        /*0238*/ 	.word	0x00000190


	//   ....[3]....
        /*023c*/ 	.word	0x000003c0


	//   ....[4]....
        /*0240*/ 	.word	0x00000520


	//   ....[5]....
        /*0244*/ 	.word	0x00000640


	//   ....[6]....
        /*0248*/ 	.word	0x000007a0


	//   ....[7]....
        /*024c*/ 	.word	0x00001360


	//   ....[8]....
        /*0250*/ 	.word	0x00001a10


	//   ....[9]....
        /*0254*/ 	.word	0x00001a30


	//   ....[10]....
        /*0258*/ 	.word	0x000027e0


	//   ....[11]....
        /*025c*/ 	.word	0x000028b0


	//   ....[12]....
        /*0260*/ 	.word	0x00003330


	//   ....[13]....
        /*0264*/ 	.word	0x00003380


	//   ....[14]....
        /*0268*/ 	.word	0x00004840


	//   ....[15]....
        /*026c*/ 	.word	0x00004890


	//   ....[16]....
        /*0270*/ 	.word	0x00005240


	//   ....[17]....
        /*0274*/ 	.word	0x000052f0


	//   ....[18]....
        /*0278*/ 	.word	0x00005d90


	//   ....[19]....
        /*027c*/ 	.word	0x00005e30


	//   ....[20]....
        /*0280*/ 	.word	0x00007b30


	//   ....[21]....
        /*0284*/ 	.word	0x00007ba0


	//   ....[22]....
        /*0288*/ 	.word	0x00008270


	//   ....[23]....
        /*028c*/ 	.word	0x000082f0


	//   ....[24]....
        /*0290*/ 	.word	0x00009380


	//   ....[25]....
        /*0294*/ 	.word	0x000093c0


	//   ....[26]....
        /*0298*/ 	.word	0x000094a0


	//   ....[27]....
        /*029c*/ 	.word	0x000094c0


	//   ....[28]....
        /*02a0*/ 	.word	0x0000a080


	//   ....[29]....
        /*02a4*/ 	.word	0x0000a0b0


	//   ....[30]....
        /*02a8*/ 	.word	0x0000a0e0


	//   ....[31]....
        /*02ac*/ 	.word	0x0000a110


	//   ....[32]....
        /*02b0*/ 	.word	0x0000a580


	//   ....[33]....
        /*02b4*/ 	.word	0x0000a5c0


	//   ....[34]....
        /*02b8*/ 	.word	0x0000a5e0


	//   ....[35]....
        /*02bc*/ 	.word	0x0000a610


	//   ....[36]....
        /*02c0*/ 	.word	0x0000a630


	//   ....[37]....
        /*02c4*/ 	.word	0x0000a650


	//   ....[38]....
        /*02c8*/ 	.word	0x0000a670


	//   ....[39]....
        /*02cc*/ 	.word	0x0000a690


	//   ....[40]....
        /*02d0*/ 	.word	0x0000acf0


	//   ....[41]....
        /*02d4*/ 	.word	0x0000ad30


	//   ....[42]....
        /*02d8*/ 	.word	0x0000ad60


	//   ....[43]....
        /*02dc*/ 	.word	0x0000ad90


	//   ....[44]....
        /*02e0*/ 	.word	0x0000adb0


	//   ....[45]....
        /*02e4*/ 	.word	0x0000adc0


	//   ....[46]....
        /*02e8*/ 	.word	0x0000add0


	//   ....[47]....
        /*02ec*/ 	.word	0x0000adf0


	//   ....[48]....
        /*02f0*/ 	.word	0x0000af70


	//   ....[49]....
        /*02f4*/ 	.word	0x0000bc10


	//   ....[50]....
        /*02f8*/ 	.word	0x0000c610


	//   ....[51]....
        /*02fc*/ 	.word	0x0000c640


	//   ....[52]....
        /*0300*/ 	.word	0x0000c670


	//   ....[53]....
        /*0304*/ 	.word	0x0000c700


	//   ....[54]....
        /*0308*/ 	.word	0x0000c730


	//   ....[55]....
        /*030c*/ 	.word	0x0000c740


	//   ....[56]....
        /*0310*/ 	.word	0x0000c780


	//   ....[57]....
        /*0314*/ 	.word	0x0000c7b0


	//   ....[58]....
        /*0318*/ 	.word	0x0000c820


	//   ....[59]....
        /*031c*/ 	.word	0x0000c830


	//   ....[60]....
        /*0320*/ 	.word	0x0000c870


	//   ....[61]....
        /*0324*/ 	.word	0x0000c8a0


	//   ....[62]....
        /*0328*/ 	.word	0x0000c910


	//   ....[63]....
        /*032c*/ 	.word	0x0000c920


	//   ....[64]....
        /*0330*/ 	.word	0x0000c940


	//   ....[65]....
        /*0334*/ 	.word	0x0000c970


	//   ....[66]....
        /*0338*/ 	.word	0x0000c9d0


	//   ....[67]....
        /*033c*/ 	.word	0x0000c9e0


	//   ....[68]....
        /*0340*/ 	.word	0x0000ca40


	//   ....[69]....
        /*0344*/ 	.word	0x0000ca90


	//   ....[70]....
        /*0348*/ 	.word	0x0000cab0


	//   ....[71]....
        /*034c*/ 	.word	0x0000caf0


	//   ....[72]....
        /*0350*/ 	.word	0x0000cb00


	//   ....[73]....
        /*0354*/ 	.word	0x0000cb50


	//   ....[74]....
        /*0358*/ 	.word	0x0000e7d0


	//   ....[75]....
        /*035c*/ 	.word	0x0000e9b0


	//   ....[76]....
        /*0360*/ 	.word	0x0000ef10


	//   ....[77]....
        /*0364*/ 	.word	0x0000f070


	//   ....[78]....
        /*0368*/ 	.word	0x0000f0d0


	//   ....[79]....
        /*036c*/ 	.word	0x0000f190


	//   ....[80]....
        /*0370*/ 	.word	0x0000f240


	//   ....[81]....
        /*0374*/ 	.word	0x0000f2c0


	//   ....[82]....
        /*0378*/ 	.word	0x0000f360


	//   ....[83]....
        /*037c*/ 	.word	0x0000f3c0


	//   ....[84]....
        /*0380*/ 	.word	0x0000f4a0


	//   ....[85]....
        /*0384*/ 	.word	0x0000f520


	//   ....[86]....
        /*0388*/ 	.word	0x0000f5c0


	//   ....[87]....
        /*038c*/ 	.word	0x0000f620


	//   ....[88]....
        /*0390*/ 	.word	0x0000f700


	//   ....[89]....
        /*0394*/ 	.word	0x0000f780


	//   ....[90]....
        /*0398*/ 	.word	0x0000f820


	//   ....[91]....
        /*039c*/ 	.word	0x0000f880


	//   ....[92]....
        /*03a0*/ 	.word	0x0000f930


	//   ....[93]....
        /*03a4*/ 	.word	0x0000f9b0


	//   ....[94]....
        /*03a8*/ 	.word	0x0000fa90


	//   ....[95]....
        /*03ac*/ 	.word	0x0000faf0


	//   ....[96]....
        /*03b0*/ 	.word	0x0000fba0


	//   ....[97]....
        /*03b4*/ 	.word	0x0000fc00


	//   ....[98]....
        /*03b8*/ 	.word	0x0000fcc0


	//   ....[99]....
        /*03bc*/ 	.word	0x0000fd40


	//   ....[100]....
        /*03c0*/ 	.word	0x0000fde0


	//   ....[101]....
        /*03c4*/ 	.word	0x000100f0


	//   ....[102]....
        /*03c8*/ 	.word	0x00010210


	//----- nvinfo : EIATTR_REG_RECONFIG
	.align		4
.L_1669:
        /*03cc*/ 	.byte	0x01, 0x54
	.zero		2


	//----- nvinfo : EIATTR_SYSCALL_OFFSETS
	.align		4
        /*03d0*/ 	.byte	0x04, 0x46
        /*03d2*/ 	.short	(.L_1671 - .L_1670)


	//   ....[0]....
.L_1670:
        /*03d4*/ 	.word	0x00001540


	//   ....[1]....
        /*03d8*/ 	.word	0x0000b840


	//   ....[2]....
        /*03dc*/ 	.word	0x0000b990


	//   ....[3]....
        /*03e0*/ 	.word	0x0000ba80


	//   ....[4]....
        /*03e4*/ 	.word	0x0000c180


	//----- nvinfo : EIATTR_MBARRIER_INSTR_OFFSETS
	.align		4
.L_1671:
        /*03e8*/ 	.byte	0x04, 0x39
        /*03ea*/ 	.short	(.L_1673 - .L_1672)


	//   ....[0]....
.L_1672:
        /*03ec*/ 	.word	0x00000270
        /*03f0*/ 	.word	0x000000ff
        /*03f4*/ 	.word	0x00016800
        /*03f8*/ 	.short	0x0100
        /*03fa*/ 	.byte	0x08
	.zero		1


	//   ....[1]....
        /*03fc*/ 	.word	0x00000280
        /*0400*/ 	.word	0x000000ff
        /*0404*/ 	.word	0x00016820
        /*0408*/ 	.short	0x0100
        /*040a*/ 	.byte	0x08
	.zero		1


	//   ....[2]....
        /*040c*/ 	.word	0x00000370
        /*0410*/ 	.word	0x000000ff
        /*0414*/ 	.word	0x00016830
        /*0418*/ 	.short	0x0100
        /*041a*/ 	.byte	0x08
	.zero		1


	//   ....[3]....
        /*041c*/ 	.word	0x00000380
        /*0420*/ 	.word	0x000000ff
        /*0424*/ 	.word	0x00016840
        /*0428*/ 	.short	0x0100
        /*042a*/ 	.byte	0x08
	.zero		1


	//   ....[4]....
        /*042c*/ 	.word	0x00000390
        /*0430*/ 	.word	0x000000ff
        /*0434*/ 	.word	0x00016838
        /*0438*/ 	.short	0x0100
        /*043a*/ 	.byte	0x08
	.zero		1


	//   ....[5]....
        /*043c*/ 	.word	0x000003a0
        /*0440*/ 	.word	0x000000ff
        /*0444*/ 	.word	0x00016848
        /*0448*/ 	.short	0x0100
        /*044a*/ 	.byte	0x08
	.zero		1


	//   ....[6]....
        /*044c*/ 	.word	0x000004d0
        /*0450*/ 	.word	0x000000ff
        /*0454*/ 	.word	0x00016850
        /*0458*/ 	.short	0x0100
        /*045a*/ 	.byte	0x08
	.zero		1


	//   ....[7]....
        /*045c*/ 	.word	0x000004e0
        /*0460*/ 	.word	0x000000ff
        /*0464*/ 	.word	0x00016860
        /*0468*/ 	.short	0x0100
        /*046a*/ 	.byte	0x08
	.zero		1


	//   ....[8]....
        /*046c*/ 	.word	0x000004f0
        /*0470*/ 	.word	0x000000ff
        /*0474*/ 	.word	0x00016858
        /*0478*/ 	.short	0x0100
        /*047a*/ 	.byte	0x08
	.zero		1


	//   ....[9]....
        /*047c*/ 	.word	0x00000500
        /*0480*/ 	.word	0x000000ff
        /*0484*/ 	.word	0x00016868
        /*0488*/ 	.short	0x0100
        /*048a*/ 	.byte	0x08
	.zero		1


	//   ....[10]....
        /*048c*/ 	.word	0x000005f0
        /*0490*/ 	.word	0x000000ff
        /*0494*/ 	.word	0x00016870
        /*0498*/ 	.short	0x0100
        /*049a*/ 	.byte	0x06
	.zero		1


	//   ....[11]....
        /*049c*/ 	.word	0x00000600
        /*04a0*/ 	.word	0x000000ff
        /*04a4*/ 	.word	0x00016880
        /*04a8*/ 	.short	0x0100
        /*04aa*/ 	.byte	0x06
	.zero		1


	//   ....[12]....
        /*04ac*/ 	.word	0x00000610
        /*04b0*/ 	.word	0x000000ff
        /*04b4*/ 	.word	0x00016878
        /*04b8*/ 	.short	0x0100
        /*04ba*/ 	.byte	0x06
	.zero		1


	//   ....[13]....
        /*04bc*/ 	.word	0x00000620
        /*04c0*/ 	.word	0x000000ff
        /*04c4*/ 	.word	0x00016888
        /*04c8*/ 	.short	0x0100
        /*04ca*/ 	.byte	0x06
	.zero		1


	//   ....[14]....
        /*04cc*/ 	.word	0x00000750
        /*04d0*/ 	.word	0x000000ff
        /*04d4*/ 	.word	0x00016890
        /*04d8*/ 	.short	0x0100
        /*04da*/ 	.byte	0x08
	.zero		1


	//   ....[15]....
        /*04dc*/ 	.word	0x00000760
        /*04e0*/ 	.word	0x000000ff
        /*04e4*/ 	.word	0x000168a0
        /*04e8*/ 	.short	0x0100
        /*04ea*/ 	.byte	0x08
	.zero		1


	//   ....[16]....
        /*04ec*/ 	.word	0x00000770
        /*04f0*/ 	.word	0x000000ff
        /*04f4*/ 	.word	0x00016898
        /*04f8*/ 	.short	0x0100
        /*04fa*/ 	.byte	0x08
	.zero		1


	//   ....[17]....
        /*04fc*/ 	.word	0x00000780
        /*0500*/ 	.word	0x000000ff
        /*0504*/ 	.word	0x000168a8
        /*0508*/ 	.short	0x0100
        /*050a*/ 	.byte	0x08
	.zero		1


	//   ....[18]....
        /*050c*/ 	.word	0x000008b0
        /*0510*/ 	.word	0x000000ff
        /*0514*/ 	.word	0x000168b0
        /*0518*/ 	.short	0x0100
        /*051a*/ 	.byte	0x08
	.zero		1


	//   ....[19]....
        /*051c*/ 	.word	0x000008c0
        /*0520*/ 	.word	0x000000ff
        /*0524*/ 	.word	0x000168c0
        /*0528*/ 	.short	0x0100
        /*052a*/ 	.byte	0x08
	.zero		1


	//   ....[20]....
        /*052c*/ 	.word	0x000008d0
        /*0530*/ 	.word	0x000000ff
        /*0534*/ 	.word	0x000168b8
        /*0538*/ 	.short	0x0100
        /*053a*/ 	.byte	0x08
	.zero		1


	//   ....[21]....
        /*053c*/ 	.word	0x000008e0
        /*0540*/ 	.word	0x000000ff
        /*0544*/ 	.word	0x000168c8
        /*0548*/ 	.short	0x0100
        /*054a*/ 	.byte	0x08
	.zero		1


	//   ....[22]....
        /*054c*/ 	.word	0x000015c0
        /*0550*/ 	.word	0x000000ff
        /*0554*/ 	.word	0x00016800
        /*0558*/ 	.short	0x010a
        /*055a*/ 	.byte	0x2d
	.zero		1


	//   ....[23]....
        /*055c*/ 	.word	0x00001640
        /*0560*/ 	.word	0x00000000
        /*0564*/ 	.word	0x00016830
        /*0568*/ 	.short	0x010a
        /*056a*/ 	.byte	0x3f
	.zero		1


	//   ....[24]....
        /*056c*/ 	.word	0x000016a0
        /*0570*/ 	.word	0x00000000
        /*0574*/ 	.word	0x00016830
        /*0578*/ 	.short	0x010a
        /*057a*/ 	.byte	0x3f
	.zero		1


	//   ....[25]....
        /*057c*/ 	.word	0x00001fa0
        /*0580*/ 	.word	0x00000000
        /*0584*/ 	.word	0x00000000
        /*0588*/ 	.short	0x0101
        /*058a*/ 	.byte	0x3f
	.zero		1


	//   ....[26]....
        /*058c*/ 	.word	0x000040a0
        /*0590*/ 	.word	0x000000ff
        /*0594*/ 	.word	0x00016830
        /*0598*/ 	.short	0x010a
        /*059a*/ 	.byte	0x06
	.zero		1


	//   ....[27]....
        /*059c*/ 	.word	0x000040e0
        /*05a0*/ 	.word	0x000000ff
        /*05a4*/ 	.word	0x00016830
        /*05a8*/ 	.short	0x010a
        /*05aa*/ 	.byte	0x06
	.zero		1


	//   ....[28]....
        /*05ac*/ 	.word	0x000042c0
        /*05b0*/ 	.word	0x000000ff
        /*05b4*/ 	.word	0x00016850
        /*05b8*/ 	.short	0x010a
        /*05ba*/ 	.byte	0x06
	.zero		1


	//   ....[29]....
        /*05bc*/ 	.word	0x00004300
        /*05c0*/ 	.word	0x000000ff
        /*05c4*/ 	.word	0x00016850
        /*05c8*/ 	.short	0x010a
        /*05ca*/ 	.byte	0x06
	.zero		1


	//   ....[30]....
        /*05cc*/ 	.word	0x000062b0
        /*05d0*/ 	.word	0x0000000a
        /*05d4*/ 	.word	0x00000000
        /*05d8*/ 	.short	0x0101
        /*05da*/ 	.byte	0x3f
	.zero		1


	//   ....[31]....
        /*05dc*/ 	.word	0x00006540
        /*05e0*/ 	.word	0x00000008
        /*05e4*/ 	.word	0x00000000
        /*05e8*/ 	.short	0x0101
        /*05ea*/ 	.byte	0x3f
	.zero		1


	//   ....[32]....
        /*05ec*/ 	.word	0x00006ee0
        /*05f0*/ 	.word	0x000000ff
        /*05f4*/ 	.word	0x00016830
        /*05f8*/ 	.short	0x010a
        /*05fa*/ 	.byte	0x06
	.zero		1


	//   ....[33]....
        /*05fc*/ 	.word	0x00006f20
        /*0600*/ 	.word	0x000000ff
        /*0604*/ 	.word	0x00016830
        /*0608*/ 	.short	0x010a
        /*060a*/ 	.byte	0x06
	.zero		1


	//   ....[34]....
        /*060c*/ 	.word	0x00007100
        /*0610*/ 	.word	0x000000ff
        /*0614*/ 	.word	0x00016850
        /*0618*/ 	.short	0x010a
        /*061a*/ 	.byte	0x06
	.zero		1


	//   ....[35]....
        /*061c*/ 	.word	0x00007140
        /*0620*/ 	.word	0x000000ff
        /*0624*/ 	.word	0x00016850
        /*0628*/ 	.short	0x010a
        /*062a*/ 	.byte	0x06
	.zero		1


	//   ....[36]....
        /*062c*/ 	.word	0x000087d0
        /*0630*/ 	.word	0x0000000f
        /*0634*/ 	.word	0x00000000
        /*0638*/ 	.short	0x0101
        /*063a*/ 	.byte	0x3f
	.zero		1


	//   ....[37]....
        /*063c*/ 	.word	0x00008980
        /*0640*/ 	.word	0x0000000f
        /*0644*/ 	.word	0x00000000
        /*0648*/ 	.short	0x0101
        /*064a*/ 	.byte	0x3f
	.zero		1


	//   ....[38]....
        /*064c*/ 	.word	0x000092f0
        /*0650*/ 	.word	0x000000ff
        /*0654*/ 	.word	0x00016850
        /*0658*/ 	.short	0x010a
        /*065a*/ 	.byte	0x05
	.zero		1


	//   ....[39]....
        /*065c*/ 	.word	0x00009330
        /*0660*/ 	.word	0x000000ff
        /*0664*/ 	.word	0x00016850
        /*0668*/ 	.short	0x010a
        /*066a*/ 	.byte	0x05
	.zero		1


	//   ....[40]....
        /*066c*/ 	.word	0x00009860
        /*0670*/ 	.word	0x00000006
        /*0674*/ 	.word	0x00000000
        /*0678*/ 	.short	0x0101
        /*067a*/ 	.byte	0x3f
	.zero		1


	//   ....[41]....
        /*067c*/ 	.word	0x0000a4c0
        /*0680*/ 	.word	0x0000001b
        /*0684*/ 	.word	0x00000000
        /*0688*/ 	.short	0x0101
        /*068a*/ 	.byte	0x3f
	.zero		1


	//   ....[42]....
        /*068c*/ 	.word	0x0000be30
        /*0690*/ 	.word	0x00000003
        /*0694*/ 	.word	0x00016840
        /*0698*/ 	.short	0x010a
        /*069a*/ 	.byte	0x3f
	.zero		1


	//   ....[43]....
        /*069c*/ 	.word	0x0000cc20
        /*06a0*/ 	.word	0x00000011
        /*06a4*/ 	.word	0x00016800
        /*06a8*/ 	.short	0x0107
        /*06aa*/ 	.byte	0x3f
	.zero		1


	//   ....[44]....
        /*06ac*/ 	.word	0x0000cd10
        /*06b0*/ 	.word	0x00000011
        /*06b4*/ 	.word	0x00016800
        /*06b8*/ 	.short	0x0101
        /*06ba*/ 	.byte	0x3f
	.zero		1


	//   ....[45]....
        /*06bc*/ 	.word	0x0000cd30
        /*06c0*/ 	.word	0x00000011
        /*06c4*/ 	.word	0x00016820
        /*06c8*/ 	.short	0x010a
        /*06ca*/ 	.byte	0x3f
	.zero		1


	//   ....[46]....
        /*06cc*/ 	.word	0x0000d040
        /*06d0*/ 	.word	0x00000002
        /*06d4*/ 	.word	0x00016840
        /*06d8*/ 	.short	0x010a
        /*06da*/ 	.byte	0x3f
	.zero		1


	//   ....[47]....
        /*06dc*/ 	.word	0x0000d270
        /*06e0*/ 	.word	0x00000002
        /*06e4*/ 	.word	0x00000060
        /*06e8*/ 	.short	0x010a
        /*06ea*/ 	.byte	0x3f
	.zero		1


	//   ....[48]....
        /*06ec*/ 	.word	0x0000d7a0
        /*06f0*/ 	.word	0x00000002
        /*06f4*/ 	.word	0x00016840
        /*06f8*/ 	.short	0x010a
        /*06fa*/ 	.byte	0x3f
	.zero		1


	//   ....[49]....
        /*06fc*/ 	.word	0x0000d9d0
        /*0700*/ 	.word	0x00000005
        /*0704*/ 	.word	0x00000060
        /*0708*/ 	.short	0x010a
        /*070a*/ 	.byte	0x3f
	.zero		1


	//   ....[50]....
        /*070c*/ 	.word	0x0000de40
        /*0710*/ 	.word	0x00000002
        /*0714*/ 	.word	0x00016840
        /*0718*/ 	.short	0x010a
        /*071a*/ 	.byte	0x3f
	.zero		1


	//   ....[51]....
        /*071c*/ 	.word	0x0000e080
        /*0720*/ 	.word	0x00000005
        /*0724*/ 	.word	0x00000060
        /*0728*/ 	.short	0x010a
        /*072a*/ 	.byte	0x3f
	.zero		1


	//   ....[52]....
        /*072c*/ 	.word	0x0000e490
        /*0730*/ 	.word	0x00000003
        /*0734*/ 	.word	0x00016860
        /*0738*/ 	.short	0x010a
        /*073a*/ 	.byte	0x3f
	.zero		1


	//   ....[53]....
        /*073c*/ 	.word	0x0000e930
        /*0740*/ 	.word	0x00000007
        /*0744*/ 	.word	0x00016820
        /*0748*/ 	.short	0x010a
        /*074a*/ 	.byte	0x3f
	.zero		1


	//   ....[54]....
        /*074c*/ 	.word	0x0000ead0
        /*0750*/ 	.word	0x00000005
        /*0754*/ 	.word	0x00000000
        /*0758*/ 	.short	0x010a
        /*075a*/ 	.byte	0x3f
	.zero		1


	//   ....[55]....
        /*075c*/ 	.word	0x0000eb40
        /*0760*/ 	.word	0x00000003
        /*0764*/ 	.word	0x00000000
        /*0768*/ 	.short	0x010a
        /*076a*/ 	.byte	0x3f
	.zero		1


	//   ....[56]....
        /*076c*/ 	.word	0x0000eba0
        /*0770*/ 	.word	0x00000005
        /*0774*/ 	.word	0x00000000
        /*0778*/ 	.short	0x010a
        /*077a*/ 	.byte	0x3f
	.zero		1


	//   ....[57]....
        /*077c*/ 	.word	0x0000ebd0
        /*0780*/ 	.word	0x00000003
        /*0784*/ 	.word	0x00000000
        /*0788*/ 	.short	0x010a
        /*078a*/ 	.byte	0x3f
	.zero		1


	//   ....[58]....
        /*078c*/ 	.word	0x0000ec40
        /*0790*/ 	.word	0x00000003
        /*0794*/ 	.word	0x00016800
        /*0798*/ 	.short	0x010a
        /*079a*/ 	.byte	0x3f
	.zero		1


	//   ....[59]....
        /*079c*/ 	.word	0x0000ec90
        /*07a0*/ 	.word	0x00000000
        /*07a4*/ 	.word	0x00016830
        /*07a8*/ 	.short	0x010a
        /*07aa*/ 	.byte	0x3f
	.zero		1


	//   ....[60]....
        /*07ac*/ 	.word	0x0000ecf0
        /*07b0*/ 	.word	0x00000006
        /*07b4*/ 	.word	0x00016830
        /*07b8*/ 	.short	0x010a
        /*07ba*/ 	.byte	0x3f
	.zero		1


	//   ....[61]....
        /*07bc*/ 	.word	0x0000ed50
        /*07c0*/ 	.word	0x00000006
        /*07c4*/ 	.word	0x00016850
        /*07c8*/ 	.short	0x010a
        /*07ca*/ 	.byte	0x3f
	.zero		1


	//   ....[62]....
        /*07cc*/ 	.word	0x0000edb0
        /*07d0*/ 	.word	0x00000006
        /*07d4*/ 	.word	0x00016830
        /*07d8*/ 	.short	0x010a
        /*07da*/ 	.byte	0x3f
	.zero		1


	//   ....[63]....
        /*07dc*/ 	.word	0x0000ee10
        /*07e0*/ 	.word	0x00000006
        /*07e4*/ 	.word	0x00016850
        /*07e8*/ 	.short	0x010a
        /*07ea*/ 	.byte	0x3f
	.zero		1


	//   ....[64]....
        /*07ec*/ 	.word	0x0000ee70
        /*07f0*/ 	.word	0x00000004
        /*07f4*/ 	.word	0x00016850
        /*07f8*/ 	.short	0x010a
        /*07fa*/ 	.byte	0x3f
	.zero		1


	//   ....[65]....
        /*07fc*/ 	.word	0x0000efc0
        /*0800*/ 	.word	0x00000003
        /*0804*/ 	.word	0x00016840
        /*0808*/ 	.short	0x010a
        /*080a*/ 	.byte	0x3f
	.zero		1


	//   ....[66]....
        /*080c*/ 	.word	0x0000fe10
        /*0810*/ 	.word	0x00000011
        /*0814*/ 	.word	0x00016820
        /*0818*/ 	.short	0x010a
        /*081a*/ 	.byte	0x3f
	.zero		1


	//   ....[67]....
        /*081c*/ 	.word	0x0000fe60
        /*0820*/ 	.word	0x00000002
        /*0824*/ 	.word	0x00016840
        /*0828*/ 	.short	0x010a
        /*082a*/ 	.byte	0x3f
	.zero		1


	//   ....[68]....
        /*082c*/ 	.word	0x0000feb0
        /*0830*/ 	.word	0x00000002
        /*0834*/ 	.word	0x00000060
        /*0838*/ 	.short	0x010a
        /*083a*/ 	.byte	0x3f
	.zero		1


	//   ....[69]....
        /*083c*/ 	.word	0x0000ff00
        /*0840*/ 	.word	0x00000002
        /*0844*/ 	.word	0x00016840
        /*0848*/ 	.short	0x010a
        /*084a*/ 	.byte	0x3f
	.zero		1


	//   ....[70]....
        /*084c*/ 	.word	0x0000ff50
        /*0850*/ 	.word	0x00000005
        /*0854*/ 	.word	0x00000060
        /*0858*/ 	.short	0x010a
        /*085a*/ 	.byte	0x3f
	.zero		1


	//   ....[71]....
        /*085c*/ 	.word	0x0000ffa0
        /*0860*/ 	.word	0x00000002
        /*0864*/ 	.word	0x00016840
        /*0868*/ 	.short	0x010a
        /*086a*/ 	.byte	0x3f
	.zero		1


	//   ....[72]....
        /*086c*/ 	.word	0x0000fff0
        /*0870*/ 	.word	0x00000005
        /*0874*/ 	.word	0x00000060
        /*0878*/ 	.short	0x010a
        /*087a*/ 	.byte	0x3f
	.zero		1


	//   ....[73]....
        /*087c*/ 	.word	0x00010040
        /*0880*/ 	.word	0x00000003
        /*0884*/ 	.word	0x00016860
        /*0888*/ 	.short	0x010a
        /*088a*/ 	.byte	0x3f
	.zero		1


	//   ....[74]....
        /*088c*/ 	.word	0x00010130
        /*0890*/ 	.word	0x00000007
        /*0894*/ 	.word	0x00016820
        /*0898*/ 	.short	0x010a
        /*089a*/ 	.byte	0x3f
	.zero		1


	//   ....[75]....
        /*089c*/ 	.word	0x000102d0
        /*08a0*/ 	.word	0x00000005
        /*08a4*/ 	.word	0x00000000
        /*08a8*/ 	.short	0x010a
        /*08aa*/ 	.byte	0x3f
	.zero		1


	//   ....[76]....
        /*08ac*/ 	.word	0x00010320
        /*08b0*/ 	.word	0x00000003
        /*08b4*/ 	.word	0x00000000
        /*08b8*/ 	.short	0x010a
        /*08ba*/ 	.byte	0x3f
	.zero		1


	//   ....[77]....
        /*08bc*/ 	.word	0x00010370
        /*08c0*/ 	.word	0x00000005
        /*08c4*/ 	.word	0x00000000
        /*08c8*/ 	.short	0x010a
        /*08ca*/ 	.byte	0x3f
	.zero		1


	//----- nvinfo : EIATTR_NUM_MBARRIERS
	.align		4
.L_1673:
        /*08cc*/ 	.byte	0x03, 0x38
        /*08ce*/ 	.short	0x0016


	//----- nvinfo : EIATTR_EXIT_INSTR_OFFSETS
	.align		4
        /*08d0*/ 	.byte	0x04, 0x1c
        /*08d2*/ 	.short	(.L_1675 - .L_1674)


	//   ....[0]....
.L_1674:
        /*08d4*/ 	.word	0x00000a40


	//   ....[1]....
        /*08d8*/ 	.word	0x0000af00


	//   ....[2]....
        /*08dc*/ 	.word	0x0000ec20


	//----- nvinfo : EIATTR_MAX_THREADS
	.align		4
.L_1675:
        /*08e0*/ 	.byte	0x04, 0x05
        /*08e2*/ 	.short	(.L_1677 - .L_1676)
.L_1676:
        /*08e4*/ 	.word	0x00000200
        /*08e8*/ 	.word	0x00000001
        /*08ec*/ 	.word	0x00000001


	//----- nvinfo : EIATTR_CRS_STACK_SIZE
	.align		4
.L_1677:
        /*08f0*/ 	.byte	0x04, 0x1e
        /*08f2*/ 	.short	(.L_1679 - .L_1678)
.L_1678:
        /*08f4*/ 	.word	0x00000000


	//----- nvinfo : EIATTR_CBANK_PARAM_SIZE
	.align		4
.L_1679:
        /*08f8*/ 	.byte	0x03, 0x19
        /*08fa*/ 	.short	0x0af0


	//----- nvinfo : EIATTR_PARAM_CBANK
	.align		4
        /*08fc*/ 	.byte	0x04, 0x0a
        /*08fe*/ 	.short	(.L_1681 - .L_1680)
	.align		4
.L_1680:
        /*0900*/ 	.word	index@(.nv.constant0._ZN7cutlass13device_kernelIN5flash11enable_sm90INS1_16FlashAttnFwdSm90INS1_25CollectiveMainloopFwdSm90ILi2EN4cute5tupleIJNS5_1CILi1EEES8_S8_EEENS6_IJNS7_ILi192EEENS7_ILi128EEENS7_ILi64EEEEEELi64ENS_6half_tEfNS_4arch4Sm90ELb1ELb0ELb1ELb0ELb0ELb0ELb0ELb1ELb1ELb1ELb0ELb0EEENS1_21CollectiveEpilogueFwdINS6_IJSA_SC_SB_EEES9_SE_SG_Li384ELb0ELb1ELb0ELb0EEENS1_30DynamicPersistentTileSchedulerILi384ELi128ELb0ELb1ELb1EEEEEEEEEvNT_6ParamsE)
        /*0904*/ 	.short	0x0210
        /*0906*/ 	.short	0x0af0


	//----- nvinfo : EIATTR_SW_WAR
	.align		4
.L_1681:
        /*0908*/ 	.byte	0x04, 0x36
        /*090a*/ 	.short	(.L_1683 - .L_1682)
.L_1682:
        /*090c*/ 	.word	0x00000008
.L_1683:


//--------------------- .nv.info._ZN7cutlass13device_kernelIN5flash11enable_sm90INS1_16FlashAttnFwdSm90INS1_25CollectiveMainloopFwdSm90ILi2EN4cute5tupleIJNS5_1CILi1EEES8_S8_EEENS6_IJNS7_ILi192EEENS7_ILi128EEENS7_ILi64EEEEEELi64ENS_6half_tEfNS_4arch4Sm90ELb1ELb0ELb1ELb1ELb0ELb0ELb0ELb1ELb1ELb1ELb0ELb0EEENS1_21CollectiveEpilogueFwdINS6_IJSA_SC_SB_EEES9_SE_SG_Li384ELb1ELb1ELb0ELb0EEENS1_36VarlenDynamicPersistentTileSchedulerILi192ELi128ELi384ELi128ELb0ELb1ELb1ELb1ELb1ELb1EEEEEEEEEvNT_6ParamsE --------------------------
	.section	.nv.info._ZN7cutlass13device_kernelIN5flash11enable_sm90INS1_16FlashAttnFwdSm90INS1_25CollectiveMainloopFwdSm90ILi2EN4cute5tupleIJNS5_1CILi1EEES8_S8_EEENS6_IJNS7_ILi192EEENS7_ILi128EEENS7_ILi64EEEEEELi64ENS_6half_tEfNS_4arch4Sm90ELb1ELb0ELb1ELb1ELb0ELb0ELb0ELb1ELb1ELb1ELb0ELb0EEENS1_21CollectiveEpilogueFwdINS6_IJSA_SC_SB_EEES9_SE_SG_Li384ELb1ELb1ELb0ELb0EEENS1_36VarlenDynamicPersistentTileSchedulerILi192ELi128ELi384ELi128ELb0ELb1ELb1ELb1ELb1ELb1EEEEEEEEEvNT_6ParamsE,"",@"SHT_CUDA_INFO"
	.sectionflags	@""
	.align	4


	//----- nvinfo : EIATTR_CUDA_API_VERSION
	.align		4
        /*0000*/ 	.byte	0x04, 0x37
        /*0002*/ 	.short	(.L_1685 - .L_1684)
.L_1684:
        /*0004*/ 	.word	0x00000082


	//----- nvinfo : EIATTR_KPARAM_INFO
	.align		4
.L_1685:
        /*0008*/ 	.byte	0x04, 0x17
        /*000a*/ 	.short	(.L_1687 - .L_1686)
.L_1686:
        /*000c*/ 	.word	0x00000000
        /*0010*/ 	.short	0x0000
        /*0012*/ 	.short	0x0070
        /*0014*/ 	.byte	0x00, 0xf0, 0x01, 0x2a


	//----- nvinfo : EIATTR_SPARSE_MMA_MASK
	.align		4
.L_1687:
        /*0018*/ 	.byte	0x03, 0x50
        /*001a*/ 	.short	0x0000


	//----- nvinfo : EIATTR_MAXREG_COUNT
	.align		4
        /*001c*/ 	.byte	0x03, 0x1b
        /*001e*/ 	.short	0x0080


	//----- nvinfo : EIATTR_NUM_BARRIERS
	.align		4
        /*0020*/ 	.byte	0x02, 0x4c
        /*0022*/ 	.byte	0x10
	.zero		1


	//----- nvinfo : EIATTR_EXTERNS
	.align		4
        /*0024*/ 	.byte	0x04, 0x0f
        /*0026*/ 	.short	(.L_1689 - .L_1688)


	//   ....[0]....
	.align		4
.L_1688:
        /*0028*/ 	.word	index@(__assertfail)


	//----- nvinfo : EIATTR_ANNOTATIONS
	.align		4
.L_1689:
        /*002c*/ 	.byte	0x04, 0x55
        /*002e*/ 	.short	(.L_1691 - .L_1690)


	//   ....[0]....
.L_1690:
        /* <DEDUP_REMOVED lines=21> */


	//----- nvinfo : EIATTR_MERCURY_ISA_VERSION
	.align		4
.L_1691:
        /*0170*/ 	.byte	0x03, 0x5f
        /*0172*/ 	.short	0x0101


	//----- nvinfo : EIATTR_UNUSED_LOAD_BYTE_OFFSET
	.align		4
        /*0174*/ 	.byte	0x04, 0x44
        /*0176*/ 	.short	(.L_1693 - .L_1692)


	//   ....[0]....
.L_1692:
        /*0178*/ 	.word	0x00000a40
        /*017c*/ 	.word	0x0000fff0


	//   ....[1]....
        /*0180*/ 	.word	0x00009c30
        /*0184*/ 	.word	0x0000fff0


	//----- nvinfo : EIATTR_INT_WARP_WIDE_INSTR_OFFSETS
	.align		4
.L_1693:
        /*0188*/ 	.byte	0x04, 0x31
        /*018a*/ 	.short	(.L_1695 - .L_1694)


	//   ....[0]....
.L_1694:
        /*018c*/ 	.word	0x00000130


	//   ....[1]....
        /*0190*/ 	.word	0x00000170


	//   ....[2]....
        /*0194*/ 	.word	0x000001e0


	//   ....[3]....
        /*0198*/ 	.word	0x0000c7d0


	//   ....[4]....
        /*019c*/ 	.word	0x0000c860


	//   ....[5]....
        /*01a0*/ 	.word	0x0000f860


	//   ....[6]....
        /*01a4*/ 	.word	0x0000f8f0


	//----- nvinfo : EIATTR_COOP_GROUP_MASK_REGIDS
	.align		4
.L_1695:
        /*01a8*/ 	.byte	0x04, 0x29
        /*01aa*/ 	.short	(.L_1697 - .L_1696)


	//   ....[0]....
.L_1696:
        /*01ac*/ 	.word	0xffffffff


	//   ....[1]....
        /*01b0*/ 	.word	0xffffffff


	//   ....[2]....
        /*01b4*/ 	.word	0xffffffff


	//   ....[3]....
        /*01b8*/ 	.word	0xffffffff


	//   ....[4]....
        /*01bc*/ 	.word	0xffffffff


	//   ....[5]....
        /*01c0*/ 	.word	0xffffffff


	//   ....[6]....
        /*01c4*/ 	.word	0xffffffff


	//   ....[7]....
        /*01c8*/ 	.word	0xffffffff


	//   ....[8]....
        /*01cc*/ 	.word	0xffffffff


	//   ....[9]....
        /*01d0*/ 	.word	0xffffffff


	//   ....[10]....
        /*01d4*/ 	.word	0xffffffff


	//   ....[11]....
        /*01d8*/ 	.word	0xffffffff


	//   ....[12]....
        /*01dc*/ 	.word	0xffffffff


	//   ....[13]....
        /*01e0*/ 	.word	0xffffffff


	//   ....[14]....
        /*01e4*/ 	.word	0xffffffff


	//   ....[15]....
        /*01e8*/ 	.word	0xffffffff


	//   ....[16]....
        /*01ec*/ 	.word	0xffffffff


	//   ....[17]....
        /*01f0*/ 	.word	0xffffffff


	//   ....[18]....
        /*01f4*/ 	.word	0xffffffff


	//   ....[19]....
        /*01f8*/ 	.word	0xffffffff


	//   ....[20]....
        /*01fc*/ 	.word	0xffffffff


	//   ....[21]....
        /*0200*/ 	.word	0xffffffff


	//   ....[22]....
        /*0204*/ 	.word	0xffffffff


	//   ....[23]....
        /*0208*/ 	.word	0xffffffff


	//   ....[24]....
        /*020c*/ 	.word	0xffffffff


	//   ....[25]....
        /*0210*/ 	.word	0xffffffff


	//   ....[26]....
        /*0214*/ 	.word	0xffffffff


	//   ....[27]....
        /*0218*/ 	.word	0xffffffff


	//   ....[28]....
        /*021c*/ 	.word	0xffffffff


	//   ....[29]....
        /*0220*/ 	.word	0xffffffff


	//   ....[30]....
        /*0224*/ 	.word	0xffffffff


	//   ....[31]....
        /*0228*/ 	.word	0xffffffff


	//   ....[32]....
        /*022c*/ 	.word	0xffffffff


	//   ....[33]....
        /*0230*/ 	.word	0xffffffff


	//   ....[34]....
        /*0234*/ 	.word	0xffffffff


	//   ....[35]....
        /*0238*/ 	.word	0xffffffff


	//   ....[36]....
        /*023c*/ 	.word	0xffffffff


	//   ....[37]....
        /*0240*/ 	.word	0xffffffff


	//   ....[38]....
        /*0244*/ 	.word	0xffffffff


	//   ....[39]....
        /*0248*/ 	.word	0xffffffff


	//   ....[40]....
        /*024c*/ 	.word	0xffffffff


	//   ....[41]....
        /*0250*/ 	.word	0xffffffff


	//   ....[42]....
        /*0254*/ 	.word	0xffffffff


	//   ....[43]....
        /*0258*/ 	.word	0xffffffff


	//   ....[44]....
        /*025c*/ 	.word	0xffffffff


	//   ....[45]....
        /*0260*/ 	.word	0xffffffff


	//   ....[46]....
        /*0264*/ 	.word	0xffffffff


	//   ....[47]....
        /*0268*/ 	.word	0xffffffff


	//   ....[48]....
        /*026c*/ 	.word	0xffffffff


	//   ....[49]....
        /*0270*/ 	.word	0xffffffff


	//   ....[50]....
        /*0274*/ 	.word	0xffffffff


	//   ....[51]....
        /*0278*/ 	.word	0xffffffff


	//   ....[52]....
        /*027c*/ 	.word	0xffffffff


	//   ....[53]....
        /*0280*/ 	.word	0xffffffff


	//   ....[54]....
        /*0284*/ 	.word	0xffffffff


	//   ....[55]....
        /*0288*/ 	.word	0xffffffff


	//   ....[56]....
        /*028c*/ 	.word	0xffffffff


	//   ....[57]....
        /*0290*/ 	.word	0xffffffff


	//   ....[58]....
        /*0294*/ 	.word	0xffffffff


	//   ....[59]....
        /*0298*/ 	.word	0xffffffff


	//   ....[60]....
        /*029c*/ 	.word	0xffffffff


	//   ....[61]....
        /*02a0*/ 	.word	0xffffffff


	//   ....[62]....
        /*02a4*/ 	.word	0xffffffff


	//   ....[63]....
        /*02a8*/ 	.word	0xffffffff


	//   ....[64]....
        /*02ac*/ 	.word	0xffffffff


	//   ....[65]....
        /*02b0*/ 	.word	0xffffffff


	//   ....[66]....
        /*02b4*/ 	.word	0xffffffff


	//   ....[67]....
        /*02b8*/ 	.word	0xffffffff


	//   ....[68]....
        /*02bc*/ 	.word	0xffffffff


	//   ....[69]....
        /*02c0*/ 	.word	0xffffffff


	//   ....[70]....
        /*02c4*/ 	.word	0xffffffff


	//   ....[71]....
        /*02c8*/ 	.word	0xffffffff


	//   ....[72]....
        /*02cc*/ 	.word	0xffffffff


	//   ....[73]....
        /*02d0*/ 	.word	0xffffffff


	//   ....[74]....
        /*02d4*/ 	.word	0xffffffff


	//   ....[75]....
        /*02d8*/ 	.word	0xffffffff


	//   ....[76]....
        /*02dc*/ 	.word	0xffffffff


	//   ....[77]....
        /*02e0*/ 	.word	0xffffffff


	//   ....[78]....
        /*02e4*/ 	.word	0xffffffff


	//   ....[79]....
        /*02e8*/ 	.word	0xffffffff


	//   ....[80]....
        /*02ec*/ 	.word	0xffffffff


	//   ....[81]....
        /*02f0*/ 	.word	0xffffffff


	//   ....[82]....
        /*02f4*/ 	.word	0xffffffff


	//   ....[83]....
        /*02f8*/ 	.word	0xffffffff


	//   ....[84]....
        /*02fc*/ 	.word	0xffffffff


	//   ....[85]....
        /*0300*/ 	.word	0xffffffff


	//   ....[86]....
        /*0304*/ 	.word	0xffffffff


	//   ....[87]....
        /*0308*/ 	.word	0xffffffff


	//   ....[88]....
        /*030c*/ 	.word	0xffffffff


	//   ....[89]....
        /*0310*/ 	.word	0xffffffff


	//   ....[90]....
        /*0314*/ 	.word	0xffffffff


	//   ....[91]....
        /*0318*/ 	.word	0xffffffff


	//   ....[92]....
        /*031c*/ 	.word	0xffffffff


	//   ....[93]....
        /*0320*/ 	.word	0xffffffff


	//   ....[94]....
        /*0324*/ 	.word	0xffffffff


	//   ....[95]....
        /*0328*/ 	.word	0xffffffff


	//   ....[96]....
        /*032c*/ 	.word	0xffffffff


	//   ....[97]....
        /*0330*/ 	.word	0xffffffff


	//   ....[98]....
        /*0334*/ 	.word	0xffffffff


	//   ....[99]....
        /*0338*/ 	.word	0xffffffff


	//   ....[100]....
        /*033c*/ 	.word	0xffffffff


	//   ....[101]....
        /*0340*/ 	.word	0xffffffff


	//   ....[102]....
        /*0344*/ 	.word	0xffffffff


	//   ....[103]....
        /*0348*/ 	.word	0xffffffff


	//   ....[104]....
        /*034c*/ 	.word	0xffffffff


	//   ....[105]....
        /*0350*/ 	.word	0xffffffff


	//   ....[106]....
        /*0354*/ 	.word	0xffffffff


	//   ....[107]....
        /*0358*/ 	.word	0x0500000f


	//   ....[108]....
        /*035c*/ 	.word	0x0500000f


	//   ....[109]....
        /*0360*/ 	.word	0x0500000f


	//   ....[110]....
        /*0364*/ 	.word	0x0500000f


	//   ....[111]....
        /*0368*/ 	.word	0x0500000f


	//   ....[112]....
        /*036c*/ 	.word	0x0500000f


	//   ....[113]....
        /*0370*/ 	.word	0x0500000f


	//   ....[114]....
        /*0374*/ 	.word	0x0500000f


	//   ....[115]....
        /*0378*/ 	.word	0x0500000f


	//   ....[116]....
        /*037c*/ 	.word	0x0500000f


	//   ....[117]....
        /*0380*/ 	.word	0x0500000f


	//   ....[118]....
        /*0384*/ 	.word	0x0500000f


	//   ....[119]....
        /*0388*/ 	.word	0x0500000f


	//   ....[120]....
        /*038c*/ 	.word	0x0500000f


	//   ....[121]....
        /*0390*/ 	.word	0x0500000f


	//   ....[122]....
        /*0394*/ 	.word	0x0500000f


	//   ....[123]....
        /*0398*/ 	.word	0x0500000f


	//   ....[124]....
        /*039c*/ 	.word	0x0500000f


	//   ....[125]....
        /*03a0*/ 	.word	0x0500000f


	//   ....[126]....
        /*03a4*/ 	.word	0x0500000f


	//   ....[127]....
        /*03a8*/ 	.word	0x0500000f


	//   ....[128]....
        /*03ac*/ 	.word	0x0500000f


	//   ....[129]....
        /*03b0*/ 	.word	0x0500000f


	//   ....[130]....
        /*03b4*/ 	.word	0x0500000f


	//   ....[131]....
        /*03b8*/ 	.word	0x0500000f


	//   ....[132]....
        /*03bc*/ 	.word	0x0500000f


	//   ....[133]....
        /*03c0*/ 	.word	0x0500000f


	//   ....[134]....
        /*03c4*/ 	.word	0x0500000f


	//   ....[135]....
        /*03c8*/ 	.word	0x0500000f


	//   ....[136]....
        /*03cc*/ 	.word	0x0500000f


	//   ....[137]....
        /*03d0*/ 	.word	0x0500000f


	//   ....[138]....
        /*03d4*/ 	.word	0x0500000f


	//   ....[139]....
        /*03d8*/ 	.word	0x0500000f


	//   ....[140]....
        /*03dc*/ 	.word	0x0500000f


	//   ....[141]....
        /*03e0*/ 	.word	0x0500000f


	//   ....[142]....
        /*03e4*/ 	.word	0x0500000f


	//   ....[143]....
        /*03e8*/ 	.word	0x0500000f


	//   ....[144]....
        /*03ec*/ 	.word	0x0500000f


	//   ....[145]....
        /*03f0*/ 	.word	0x0500000f


	//   ....[146]....
        /*03f4*/ 	.word	0x0500000f


	//   ....[147]....
        /*03f8*/ 	.word	0x0500000f


	//   ....[148]....
        /*03fc*/ 	.word	0x0500000f


	//   ....[149]....
        /*0400*/ 	.word	0x0500000f


	//----- nvinfo : EIATTR_COOP_GROUP_INSTR_OFFSETS
	.align		4
.L_1697:
        /*0404*/ 	.byte	0x04, 0x28
        /*0406*/ 	.short	(.L_1699 - .L_1698)


	//   ....[0]....
.L_1698:
        /*0408*/ 	.word	0x00000070


	//   ....[1]....
        /*040c*/ 	.word	0x00000140


	//   ....[2]....
        /*0410*/ 	.word	0x00000190


	//   ....[3]....
        /*0414*/ 	.word	0x000003c0


	//   ....[4]....
        /*0418*/ 	.word	0x00000520


	//   ....[5]....
        /*041c*/ 	.word	0x00000640


	//   ....[6]....
        /*0420*/ 	.word	0x000007a0


	//   ....[7]....
        /*0424*/ 	.word	0x00001530


	//   ....[8]....
        /*0428*/ 	.word	0x00001d10


	//   ....[9]....
        /*042c*/ 	.word	0x00002930


	//   ....[10]....
        /*0430*/ 	.word	0x00002950


	//   ....[11]....
        /*0434*/ 	.word	0x000029e0


	//   ....[12]....
        /*0438*/ 	.word	0x000034a0


	//   ....[13]....
        /*043c*/ 	.word	0x00003500


	//   ....[14]....
        /*0440*/ 	.word	0x00004a00


	//   ....[15]....
        /*0444*/ 	.word	0x00004a50


	//   ....[16]....
        /*0448*/ 	.word	0x000053d0


	//   ....[17]....
        /*044c*/ 	.word	0x00005480


	//   ....[18]....
        /*0450*/ 	.word	0x00005f40


	//   ....[19]....
        /*0454*/ 	.word	0x00005fd0


	//   ....[20]....
        /*0458*/ 	.word	0x00007ca0


	//   ....[21]....
        /*045c*/ 	.word	0x00007d10


	//   ....[22]....
        /*0460*/ 	.word	0x000083e0


	//   ....[23]....
        /*0464*/ 	.word	0x00008460


	//   ....[24]....
        /*0468*/ 	.word	0x000094f0


	//   ....[25]....
        /*046c*/ 	.word	0x00009530


	//   ....[26]....
        /*0470*/ 	.word	0x00009610


	//   ....[27]....
        /*0474*/ 	.word	0x00009630


	//   ....[28]....
        /*0478*/ 	.word	0x0000a390


	//   ....[29]....
        /*047c*/ 	.word	0x0000a3d0


	//   ....[30]....
        /*0480*/ 	.word	0x0000a410


	//   ....[31]....
        /*0484*/ 	.word	0x0000a450


	//   ....[32]....
        /*0488*/ 	.word	0x0000a900


	//   ....[33]....
        /*048c*/ 	.word	0x0000a930


	//   ....[34]....
        /*0490*/ 	.word	0x0000a960


	//   ....[35]....
        /*0494*/ 	.word	0x0000a9a0


	//   ....[36]....
        /*0498*/ 	.word	0x0000a9d0


	//   ....[37]....
        /*049c*/ 	.word	0x0000a9f0


	//   ....[38]....
        /*04a0*/ 	.word	0x0000aa10


	//   ....[39]....
        /*04a4*/ 	.word	0x0000aa30


	//   ....[40]....
        /*04a8*/ 	.word	0x0000b2c0


	//   ....[41]....
        /*04ac*/ 	.word	0x0000b2f0


	//   ....[42]....
        /*04b0*/ 	.word	0x0000b330


	//   ....[43]....
        /*04b4*/ 	.word	0x0000b360


	//   ....[44]....
        /*04b8*/ 	.word	0x0000b370


	//   ....[45]....
        /*04bc*/ 	.word	0x0000b380


	//   ....[46]....
        /*04c0*/ 	.word	0x0000b390


	//   ....[47]....
        /*04c4*/ 	.word	0x0000b3b0


	//   ....[48]....
        /*04c8*/ 	.word	0x0000b4f0


	//   ....[49]....
        /*04cc*/ 	.word	0x0000b6d0


	//   ....[50]....
        /*04d0*/ 	.word	0x0000b700


	//   ....[51]....
        /*04d4*/ 	.word	0x0000b730


	//   ....[52]....
        /*04d8*/ 	.word	0x0000b760


	//   ....[53]....
        /*04dc*/ 	.word	0x0000b790


	//   ....[54]....
        /*04e0*/ 	.word	0x0000b7c0


	//   ....[55]....
        /*04e4*/ 	.word	0x0000b930


	//   ....[56]....
        /*04e8*/ 	.word	0x0000b960


	//   ....[57]....
        /*04ec*/ 	.word	0x0000b990


	//   ....[58]....
        /*04f0*/ 	.word	0x0000b9c0


	//   ....[59]....
        /*04f4*/ 	.word	0x0000b9f0


	//   ....[60]....
        /*04f8*/ 	.word	0x0000ba20


	//   ....[61]....
        /*04fc*/ 	.word	0x0000bac0


	//   ....[62]....
        /*0500*/ 	.word	0x0000bb20


	//   ....[63]....
        /*0504*/ 	.word	0x0000bbc0


	//   ....[64]....
        /*0508*/ 	.word	0x0000cd50


	//   ....[65]....
        /*050c*/ 	.word	0x0000d900


	//   ....[66]....
        /*0510*/ 	.word	0x0000d920


	//   ....[67]....
        /*0514*/ 	.word	0x0000d940


	//   ....[68]....
        /*0518*/ 	.word	0x0000d9e0


	//   ....[69]....
        /*051c*/ 	.word	0x0000d9f0


	//   ....[70]....
        /*0520*/ 	.word	0x0000da80


	//   ....[71]....
        /*0524*/ 	.word	0x0000da90


	//   ....[72]....
        /*0528*/ 	.word	0x0000db20


	//   ....[73]....
        /*052c*/ 	.word	0x0000db30


	//   ....[74]....
        /*0530*/ 	.word	0x0000dbc0


	//   ....[75]....
        /*0534*/ 	.word	0x0000dbd0


	//   ....[76]....
        /*0538*/ 	.word	0x0000dc60


	//   ....[77]....
        /*053c*/ 	.word	0x0000dc70


	//   ....[78]....
        /*0540*/ 	.word	0x0000dd00


	//   ....[79]....
        /*0544*/ 	.word	0x0000dd10


	//   ....[80]....
        /*0548*/ 	.word	0x0000dd20


	//   ....[81]....
        /*054c*/ 	.word	0x0000ddc0


	//   ....[82]....
        /*0550*/ 	.word	0x0000ddd0


	//   ....[83]....
        /*0554*/ 	.word	0x0000dde0


	//   ....[84]....
        /*0558*/ 	.word	0x0000de70


	//   ....[85]....
        /*055c*/ 	.word	0x0000dea0


	//   ....[86]....
        /*0560*/ 	.word	0x0000df00


	//   ....[87]....
        /*0564*/ 	.word	0x0000df10


	//   ....[88]....
        /*0568*/ 	.word	0x0000df30


	//   ....[89]....
        /*056c*/ 	.word	0x0000fdb0


	//   ....[90]....
        /*0570*/ 	.word	0x0000fe10


	//   ....[91]....
        /*0574*/ 	.word	0x0000fe40


	//   ....[92]....
        /*0578*/ 	.word	0x0000fe70


	//   ....[93]....
        /*057c*/ 	.word	0x0000fe80


	//   ....[94]....
        /*0580*/ 	.word	0x0000feb0


	//   ....[95]....
        /*0584*/ 	.word	0x0000fee0


	//   ....[96]....
        /*0588*/ 	.word	0x0000ff10


	//   ....[97]....
        /*058c*/ 	.word	0x00010090


	//   ....[98]....
        /*0590*/ 	.word	0x000100c0


	//   ....[99]....
        /*0594*/ 	.word	0x000100f0


	//   ....[100]....
        /*0598*/ 	.word	0x00010120


	//   ....[101]....
        /*059c*/ 	.word	0x00010150


	//   ....[102]....
        /*05a0*/ 	.word	0x00010180


	//   ....[103]....
        /*05a4*/ 	.word	0x00010240


	//   ....[104]....
        /*05a8*/ 	.word	0x00010260


	//   ....[105]....
        /*05ac*/ 	.word	0x000102d0


	//   ....[106]....
        /*05b0*/ 	.word	0x00010970


	//   ....[107]....
        /*05b4*/ 	.word	0x00010f10


	//   ....[108]....
        /*05b8*/ 	.word	0x000110c0


	//   ....[109]....
        /*05bc*/ 	.word	0x00011110


	//   ....[110]....
        /*05c0*/ 	.word	0x00011170


	//   ....[111]....
        /*05c4*/ 	.word	0x00011270


	//   ....[112]....
        /*05c8*/ 	.word	0x000112d0


	//   ....[113]....
        /*05cc*/ 	.word	0x000113d0


	//   ....[114]....
        /*05d0*/ 	.word	0x00011430


	//   ....[115]....
        /*05d4*/ 	.word	0x00011530


	//   ....[116]....
        /*05d8*/ 	.word	0x00011590


	//   ....[117]....
        /*05dc*/ 	.word	0x00011690


	//   ....[118]....
        /*05e0*/ 	.word	0x000116f0


	//   ....[119]....
        /*05e4*/ 	.word	0x000117f0


	//   ....[120]....
        /*05e8*/ 	.word	0x00011850


	//   ....[121]....
        /*05ec*/ 	.word	0x00011940


	//   ....[122]....
        /*05f0*/ 	.word	0x000119a0


	//   ....[123]....
        /*05f4*/ 	.word	0x00011a50


	//   ....[124]....
        /*05f8*/ 	.word	0x00011b20


	//   ....[125]....
        /*05fc*/ 	.word	0x00011bd0


	//   ....[126]....
        /*0600*/ 	.word	0x00011c30


	//   ....[127]....
        /*0604*/ 	.word	0x00011d00


	//   ....[128]....
        /*0608*/ 	.word	0x00011d70


	//   ....[129]....
        /*060c*/ 	.word	0x00011e30


	//   ....[130]....
        /*0610*/ 	.word	0x00011ea0


	//   ....[131]....
        /*0614*/ 	.word	0x00011f40


	//   ....[132]....
        /*0618*/ 	.word	0x00012250


	//   ....[133]....
        /*061c*/ 	.word	0x000122f0


	//   ....[134]....
        /*0620*/ 	.word	0x00012410


	//   ....[135]....
        /*0624*/ 	.word	0x00012480


	//   ....[136]....
        /*0628*/ 	.word	0x000124f0


	//   ....[137]....
        /*062c*/ 	.word	0x00012560


	//   ....[138]....
        /*0630*/ 	.word	0x000125d0


	//   ....[139]....
        /*0634*/ 	.word	0x00012650


	//   ....[140]....
        /*0638*/ 	.word	0x000126e0


	//   ....[141]....
        /*063c*/ 	.word	0x00012770


	//   ....[142]....
        /*0640*/ 	.word	0x000127e0


	//   ....[143]....
        /*0644*/ 	.word	0x00012850


	//   ....[144]....
        /*0648*/ 	.word	0x000128c0


	//   ....[145]....
        /*064c*/ 	.word	0x00012940


	//   ....[146]....
        /*0650*/ 	.word	0x000129b0


	//   ....[147]....
        /*0654*/ 	.word	0x00012a50


	//   ....[148]....
        /*0658*/ 	.word	0x00012ae0


	//   ....[149]....
        /*065c*/ 	.word	0x00012c00


	//----- nvinfo : EIATTR_REG_RECONFIG
	.align		4
.L_1699:
        /*0660*/ 	.byte	0x01, 0x54
	.zero		2


	//----- nvinfo : EIATTR_SYSCALL_OFFSETS
	.align		4
        /*0664*/ 	.byte	0x04, 0x46
        /*0666*/ 	.short	(.L_1701 - .L_1700)


	//   ....[0]....
.L_1700:
        /*0668*/ 	.word	0x00001710


	//   ....[1]....
        /*066c*/ 	.word	0x0000c9c0


	//   ....[2]....
        /*0670*/ 	.word	0x0000cb10


	//   ....[3]....
        /*0674*/ 	.word	0x0000cc00


	//   ....[4]....
        /*0678*/ 	.word	0x0000d3f0


	//----- nvinfo : EIATTR_MBARRIER_INSTR_OFFSETS
	.align		4
.L_1701:
        /*067c*/ 	.byte	0x04, 0x39
        /*067e*/ 	.short	(.L_1703 - .L_1702)


	//   ....[0]....
.L_1702:
        /*0680*/ 	.word	0x00000270
        /*0684*/ 	.word	0x000000ff
        /*0688*/ 	.word	0x00016800
        /*068c*/ 	.short	0x0100
        /*068e*/ 	.byte	0x08
	.zero		1


	//   ....[1]....
        /*0690*/ 	.word	0x00000280
        /*0694*/ 	.word	0x000000ff
        /*0698*/ 	.word	0x00016820
        /*069c*/ 	.short	0x0100
        /*069e*/ 	.byte	0x08
	.zero		1


	//   ....[2]....
        /*06a0*/ 	.word	0x00000370
        /*06a4*/ 	.word	0x000000ff
        /*06a8*/ 	.word	0x00016830
        /*06ac*/ 	.short	0x0100
        /*06ae*/ 	.byte	0x08
	.zero		1


	//   ....[3]....
        /*06b0*/ 	.word	0x00000380
        /*06b4*/ 	.word	0x000000ff
        /*06b8*/ 	.word	0x00016840
        /*06bc*/ 	.short	0x0100
        /*06be*/ 	.byte	0x08
	.zero		1


	//   ....[4]....
        /*06c0*/ 	.word	0x00000390
        /*06c4*/ 	.word	0x000000ff
        /*06c8*/ 	.word	0x00016838
        /*06cc*/ 	.short	0x0100
        /*06ce*/ 	.byte	0x08
	.zero		1


	//   ....[5]....
        /*06d0*/ 	.word	0x000003a0
        /*06d4*/ 	.word	0x000000ff
        /*06d8*/ 	.word	0x00016848
        /*06dc*/ 	.short	0x0100
        /*06de*/ 	.byte	0x08
	.zero		1


	//   ....[6]....
        /*06e0*/ 	.word	0x000004d0
        /*06e4*/ 	.word	0x000000ff
        /*06e8*/ 	.word	0x00016850
        /*06ec*/ 	.short	0x0100
        /*06ee*/ 	.byte	0x08
	.zero		1


	//   ....[7]....
        /*06f0*/ 	.word	0x000004e0
        /*06f4*/ 	.word	0x000000ff
        /*06f8*/ 	.word	0x00016860
        /*06fc*/ 	.short	0x0100
        /*06fe*/ 	.byte	0x08
	.zero		1


	//   ....[8]....
        /*0700*/ 	.word	0x000004f0
        /*0704*/ 	.word	0x000000ff
        /*0708*/ 	.word	0x00016858
        /*070c*/ 	.short	0x0100
        /*070e*/ 	.byte	0x08
	.zero		1


	//   ....[9]....
        /*0710*/ 	.word	0x00000500
        /*0714*/ 	.word	0x000000ff
        /*0718*/ 	.word	0x00016868
        /*071c*/ 	.short	0x0100
        /*071e*/ 	.byte	0x08
	.zero		1


	//   ....[10]....
        /*0720*/ 	.word	0x000005f0
        /*0724*/ 	.word	0x000000ff
        /*0728*/ 	.word	0x00016870
        /*072c*/ 	.short	0x0100
        /*072e*/ 	.byte	0x06
	.zero		1


	//   ....[11]....
        /*0730*/ 	.word	0x00000600
        /*0734*/ 	.word	0x000000ff
        /*0738*/ 	.word	0x00016880
        /*073c*/ 	.short	0x0100
        /*073e*/ 	.byte	0x06
	.zero		1


	//   ....[12]....
        /*0740*/ 	.word	0x00000610
        /*0744*/ 	.word	0x000000ff
        /*0748*/ 	.word	0x00016878
        /*074c*/ 	.short	0x0100
        /*074e*/ 	.byte	0x06
	.zero		1


	//   ....[13]....
        /*0750*/ 	.word	0x00000620
        /*0754*/ 	.word	0x000000ff
        /*0758*/ 	.word	0x00016888
        /*075c*/ 	.short	0x0100
        /*075e*/ 	.byte	0x06
	.zero		1


	//   ....[14]....
        /*0760*/ 	.word	0x00000750
        /*0764*/ 	.word	0x000000ff
        /*0768*/ 	.word	0x00016890
        /*076c*/ 	.short	0x0100
        /*076e*/ 	.byte	0x08
	.zero		1


	//   ....[15]....
        /*0770*/ 	.word	0x00000760
        /*0774*/ 	.word	0x000000ff
        /*0778*/ 	.word	0x000168a0
        /*077c*/ 	.short	0x0100
        /*077e*/ 	.byte	0x08
	.zero		1


	//   ....[16]....
        /*0780*/ 	.word	0x00000770
        /*0784*/ 	.word	0x000000ff
        /*0788*/ 	.word	0x00016898
        /*078c*/ 	.short	0x0100
        /*078e*/ 	.byte	0x08
	.zero		1


	//   ....[17]....
        /*0790*/ 	.word	0x00000780
        /*0794*/ 	.word	0x000000ff
        /*0798*/ 	.word	0x000168a8
        /*079c*/ 	.short	0x0100
        /*079e*/ 	.byte	0x08
	.zero		1


	//   ....[18]....
        /*07a0*/ 	.word	0x000008b0
        /*07a4*/ 	.word	0x000000ff
        /*07a8*/ 	.word	0x000168b0
        /*07ac*/ 	.short	0x0100
        /*07ae*/ 	.byte	0x08
	.zero		1


	//   ....[19]....
        /*07b0*/ 	.word	0x000008c0
        /*07b4*/ 	.word	0x000000ff
        /*07b8*/ 	.word	0x000168c0
        /*07bc*/ 	.short	0x0100
        /*07be*/ 	.byte	0x08
	.zero		1


	//   ....[20]....
        /*07c0*/ 	.word	0x000008d0
        /*07c4*/ 	.word	0x000000ff
        /*07c8*/ 	.word	0x000168b8
        /*07cc*/ 	.short	0x0100
        /*07ce*/ 	.byte	0x08
	.zero		1


	//   ....[21]....
        /*07d0*/ 	.word	0x000008e0
        /*07d4*/ 	.word	0x000000ff
        /*07d8*/ 	.word	0x000168c8
        /*07dc*/ 	.short	0x0100
        /*07de*/ 	.byte	0x08
	.zero		1


	//   ....[22]....
        /*07e0*/ 	.word	0x00001790
        /*07e4*/ 	.word	0x000000ff
        /*07e8*/ 	.word	0x00016800
        /*07ec*/ 	.short	0x010a
        /*07ee*/ 	.byte	0x2d
	.zero		1


	//   ....[23]....
        /*07f0*/ 	.word	0x00001810
        /*07f4*/ 	.word	0x00000000
        /*07f8*/ 	.word	0x00016830
        /*07fc*/ 	.short	0x010a
        /*07fe*/ 	.byte	0x3f
	.zero		1


	//   ....[24]....
        /*0800*/ 	.word	0x00001870
        /*0804*/ 	.word	0x00000000
        /*0808*/ 	.word	0x00016830
        /*080c*/ 	.short	0x010a
        /*080e*/ 	.byte	0x3f
	.zero		1


	//   ....[25]....
        /*0810*/ 	.word	0x00002190
        /*0814*/ 	.word	0x00000000
        /*0818*/ 	.word	0x00000000
        /*081c*/ 	.short	0x0101
        /*081e*/ 	.byte	0x3f
	.zero		1


	//   ....[26]....
        /*0820*/ 	.word	0x00004210
        /*0824*/ 	.word	0x000000ff
        /*0828*/ 	.word	0x00016830
        /*082c*/ 	.short	0x010a
        /*082e*/ 	.byte	0x06
	.zero		1


	//   ....[27]....
        /*0830*/ 	.word	0x00004250
        /*0834*/ 	.word	0x000000ff
        /*0838*/ 	.word	0x00016830
        /*083c*/ 	.short	0x010a
        /*083e*/ 	.byte	0x06
	.zero		1


	//   ....[28]....
        /*0840*/ 	.word	0x00004430
        /*0844*/ 	.word	0x000000ff
        /*0848*/ 	.word	0x00016850
        /*084c*/ 	.short	0x010a
        /*084e*/ 	.byte	0x06
	.zero		1


	//   ....[29]....
        /*0850*/ 	.word	0x00004470
        /*0854*/ 	.word	0x000000ff
        /*0858*/ 	.word	0x00016850
        /*085c*/ 	.short	0x010a
        /*085e*/ 	.byte	0x06
	.zero		1


	//   ....[30]....
        /*0860*/ 	.word	0x00006400
        /*0864*/ 	.word	0x0000000a
        /*0868*/ 	.word	0x00000000
        /*086c*/ 	.short	0x0101
        /*086e*/ 	.byte	0x3f
	.zero		1


	//   ....[31]....
        /*0870*/ 	.word	0x00006590
        /*0874*/ 	.word	0x00000008
        /*0878*/ 	.word	0x00000000
        /*087c*/ 	.short	0x0101
        /*087e*/ 	.byte	0x3f
	.zero		1


	//   ....[32]....
        /*0880*/ 	.word	0x00007050
        /*0884*/ 	.word	0x000000ff
        /*0888*/ 	.word	0x00016830
        /*088c*/ 	.short	0x010a
        /*088e*/ 	.byte	0x06
	.zero		1


	//   ....[33]....
        /*0890*/ 	.word	0x00007090
        /*0894*/ 	.word	0x000000ff
        /*0898*/ 	.word	0x00016830
        /*089c*/ 	.short	0x010a
        /*089e*/ 	.byte	0x06
	.zero		1


	//   ....[34]....
        /*08a0*/ 	.word	0x00007270
        /*08a4*/ 	.word	0x000000ff
        /*08a8*/ 	.word	0x00016850
        /*08ac*/ 	.short	0x010a
        /*08ae*/ 	.byte	0x06
	.zero		1


	//   ....[35]....
        /*08b0*/ 	.word	0x000072b0
        /*08b4*/ 	.word	0x000000ff
        /*08b8*/ 	.word	0x00016850
        /*08bc*/ 	.short	0x010a
        /*08be*/ 	.byte	0x06
	.zero		1


	//   ....[36]....
        /*08c0*/ 	.word	0x00008940
        /*08c4*/ 	.word	0x0000000f
        /*08c8*/ 	.word	0x00000000
        /*08cc*/ 	.short	0x0101
        /*08ce*/ 	.byte	0x3f
	.zero		1


	//   ....[37]....
        /*08d0*/ 	.word	0x00008b00
        /*08d4*/ 	.word	0x0000000f
        /*08d8*/ 	.word	0x00000000
        /*08dc*/ 	.short	0x0101
        /*08de*/ 	.byte	0x3f
	.zero		1


	//   ....[38]....
        /*08e0*/ 	.word	0x00009460
        /*08e4*/ 	.word	0x000000ff
        /*08e8*/ 	.word	0x00016850
        /*08ec*/ 	.short	0x010a
        /*08ee*/ 	.byte	0x05
	.zero		1


	//   ....[39]....
        /*08f0*/ 	.word	0x000094a0
        /*08f4*/ 	.word	0x000000ff
        /*08f8*/ 	.word	0x00016850
        /*08fc*/ 	.short	0x010a
        /*08fe*/ 	.byte	0x05
	.zero		1


	//   ....[40]....
        /*0900*/ 	.word	0x000099d0
        /*0904*/ 	.word	0x00000006
        /*0908*/ 	.word	0x00000000
        /*090c*/ 	.short	0x0101
        /*090e*/ 	.byte	0x3f
	.zero		1


	//   ....[41]....
        /*0910*/ 	.word	0x0000a9e0
        /*0914*/ 	.word	0x00000015
        /*0918*/ 	.word	0x00000000
        /*091c*/ 	.short	0x0101
        /*091e*/ 	.byte	0x3f
	.zero		1


	//   ....[42]....
        /*0920*/ 	.word	0x0000cf50
        /*0924*/ 	.word	0x00000003
        /*0928*/ 	.word	0x00016840
        /*092c*/ 	.short	0x010a
        /*092e*/ 	.byte	0x3f
	.zero		1


	//   ....[43]....
        /*0930*/ 	.word	0x0000e000
        /*0934*/ 	.word	0x00000016
        /*0938*/ 	.word	0x00016800
        /*093c*/ 	.short	0x0107
        /*093e*/ 	.byte	0x3f
	.zero		1


	//   ....[44]....
        /*0940*/ 	.word	0x0000e100
        /*0944*/ 	.word	0x00000016
        /*0948*/ 	.word	0x00016800
        /*094c*/ 	.short	0x0101
        /*094e*/ 	.byte	0x3f
	.zero		1


	//   ....[45]....
        /*0950*/ 	.word	0x0000e120
        /*0954*/ 	.word	0x00000016
        /*0958*/ 	.word	0x00016820
        /*095c*/ 	.short	0x010a
        /*095e*/ 	.byte	0x3f
	.zero		1


	//   ....[46]....
        /*0960*/ 	.word	0x0000e420
        /*0964*/ 	.word	0x00000002
        /*0968*/ 	.word	0x00016840
        /*096c*/ 	.short	0x010a
        /*096e*/ 	.byte	0x3f
	.zero		1


	//   ....[47]....
        /*0970*/ 	.word	0x0000e6a0
        /*0974*/ 	.word	0x00000003
        /*0978*/ 	.word	0x00000060
        /*097c*/ 	.short	0x010a
        /*097e*/ 	.byte	0x3f
	.zero		1


	//   ....[48]....
        /*0980*/ 	.word	0x0000ebd0
        /*0984*/ 	.word	0x00000002
        /*0988*/ 	.word	0x00016840
        /*098c*/ 	.short	0x010a
        /*098e*/ 	.byte	0x3f
	.zero		1


	//   ....[49]....
        /*0990*/ 	.word	0x0000ee50
        /*0994*/ 	.word	0x0000000a
        /*0998*/ 	.word	0x00000060
        /*099c*/ 	.short	0x010a
        /*099e*/ 	.byte	0x3f
	.zero		1


	//   ....[50]....
        /*09a0*/ 	.word	0x0000f2d0
        /*09a4*/ 	.word	0x00000002
        /*09a8*/ 	.word	0x00016840
        /*09ac*/ 	.short	0x010a
        /*09ae*/ 	.byte	0x3f
	.zero		1


	//   ....[51]....
        /*09b0*/ 	.word	0x0000f560
        /*09b4*/ 	.word	0x00000008
        /*09b8*/ 	.word	0x00000060
        /*09bc*/ 	.short	0x010a
        /*09be*/ 	.byte	0x3f
	.zero		1


	//   ....[52]....
        /*09c0*/ 	.word	0x0000f9a0
        /*09c4*/ 	.word	0x00000003
        /*09c8*/ 	.word	0x00016860
        /*09cc*/ 	.short	0x010a
        /*09ce*/ 	.byte	0x3f
	.zero		1


	//   ....[53]....
        /*09d0*/ 	.word	0x000108f0
        /*09d4*/ 	.word	0x00000009
        /*09d8*/ 	.word	0x00016820
        /*09dc*/ 	.short	0x010a
        /*09de*/ 	.byte	0x3f
	.zero		1


	//   ....[54]....
        /*09e0*/ 	.word	0x00010a90
        /*09e4*/ 	.word	0x00000006
        /*09e8*/ 	.word	0x00000000
        /*09ec*/ 	.short	0x010a
        /*09ee*/ 	.byte	0x3f
	.zero		1


	//   ....[55]....
        /*09f0*/ 	.word	0x00010b00
        /*09f4*/ 	.word	0x00000007
        /*09f8*/ 	.word	0x00000000
        /*09fc*/ 	.short	0x010a
        /*09fe*/ 	.byte	0x3f
	.zero		1


	//   ....[56]....
        /*0a00*/ 	.word	0x00010b60
        /*0a04*/ 	.word	0x00000004
        /*0a08*/ 	.word	0x00000000
        /*0a0c*/ 	.short	0x010a
        /*0a0e*/ 	.byte	0x3f
	.zero		1


	//   ....[57]....
        /*0a10*/ 	.word	0x00010b90
        /*0a14*/ 	.word	0x00000005
        /*0a18*/ 	.word	0x00000000
        /*0a1c*/ 	.short	0x010a
        /*0a1e*/ 	.byte	0x3f
	.zero		1


	//   ....[58]....
        /*0a20*/ 	.word	0x00010c00
        /*0a24*/ 	.word	0x00000003
        /*0a28*/ 	.word	0x00016800
        /*0a2c*/ 	.short	0x010a
        /*0a2e*/ 	.byte	0x3f
	.zero		1


	//   ....[59]....
        /*0a30*/ 	.word	0x00010c50
        /*0a34*/ 	.word	0x00000000
        /*0a38*/ 	.word	0x00016830
        /*0a3c*/ 	.short	0x010a
        /*0a3e*/ 	.byte	0x3f
	.zero		1


	//   ....[60]....
        /*0a40*/ 	.word	0x00010cb0
        /*0a44*/ 	.word	0x00000006
        /*0a48*/ 	.word	0x00016830
        /*0a4c*/ 	.short	0x010a
        /*0a4e*/ 	.byte	0x3f
	.zero		1


	//   ....[61]....
        /*0a50*/ 	.word	0x00010d10
        /*0a54*/ 	.word	0x00000006
        /*0a58*/ 	.word	0x00016850
        /*0a5c*/ 	.short	0x010a
        /*0a5e*/ 	.byte	0x3f
	.zero		1


	//   ....[62]....
        /*0a60*/ 	.word	0x00010d70
        /*0a64*/ 	.word	0x00000006
        /*0a68*/ 	.word	0x00016830
        /*0a6c*/ 	.short	0x010a
        /*0a6e*/ 	.byte	0x3f
	.zero		1


	//   ....[63]....
        /*0a70*/ 	.word	0x00010dd0
        /*0a74*/ 	.word	0x00000006
        /*0a78*/ 	.word	0x00016850
        /*0a7c*/ 	.short	0x010a
        /*0a7e*/ 	.byte	0x3f
	.zero		1


	//   ....[64]....
        /*0a80*/ 	.word	0x00010e30
        /*0a84*/ 	.word	0x00000004
        /*0a88*/ 	.word	0x00016850
        /*0a8c*/ 	.short	0x010a
        /*0a8e*/ 	.byte	0x3f
	.zero		1


	//   ....[65]....
        /*0a90*/ 	.word	0x00010fd0
        /*0a94*/ 	.word	0x00000003
        /*0a98*/ 	.word	0x00016840
        /*0a9c*/ 	.short	0x010a
        /*0a9e*/ 	.byte	0x3f
	.zero		1


	//   ....[66]....
        /*0aa0*/ 	.word	0x00011f70
        /*0aa4*/ 	.word	0x00000016
        /*0aa8*/ 	.word	0x00016820
        /*0aac*/ 	.short	0x010a
        /*0aae*/ 	.byte	0x3f
	.zero		1


	//   ....[67]....
        /*0ab0*/ 	.word	0x00011fc0
        /*0ab4*/ 	.word	0x00000002
        /*0ab8*/ 	.word	0x00016840
        /*0abc*/ 	.short	0x010a
        /*0abe*/ 	.byte	0x3f
	.zero		1


	//   ....[68]....
        /*0ac0*/ 	.word	0x00012010
        /*0ac4*/ 	.word	0x00000003
        /*0ac8*/ 	.word	0x00000060
        /*0acc*/ 	.short	0x010a
        /*0ace*/ 	.byte	0x3f
	.zero		1


	//   ....[69]....
        /*0ad0*/ 	.word	0x00012060
        /*0ad4*/ 	.word	0x00000002
        /*0ad8*/ 	.word	0x00016840
        /*0adc*/ 	.short	0x010a
        /*0ade*/ 	.byte	0x3f
	.zero		1


	//   ....[70]....
        /*0ae0*/ 	.word	0x000120b0
        /*0ae4*/ 	.word	0x0000000a
        /*0ae8*/ 	.word	0x00000060
        /*0aec*/ 	.short	0x010a
        /*0aee*/ 	.byte	0x3f
	.zero		1


	//   ....[71]....
        /*0af0*/ 	.word	0x00012100
        /*0af4*/ 	.word	0x00000002
        /*0af8*/ 	.word	0x00016840
        /*0afc*/ 	.short	0x010a
        /*0afe*/ 	.byte	0x3f
	.zero		1


	//   ....[72]....
        /*0b00*/ 	.word	0x00012150
        /*0b04*/ 	.word	0x00000008
        /*0b08*/ 	.word	0x00000060
        /*0b0c*/ 	.short	0x010a
        /*0b0e*/ 	.byte	0x3f
	.zero		1


	//   ....[73]....
        /*0b10*/ 	.word	0x000121a0
        /*0b14*/ 	.word	0x00000003
        /*0b18*/ 	.word	0x00016860
        /*0b1c*/ 	.short	0x010a
        /*0b1e*/ 	.byte	0x3f
	.zero		1


	//   ....[74]....
        /*0b20*/ 	.word	0x00012b20
        /*0b24*/ 	.word	0x00000009
        /*0b28*/ 	.word	0x00016820
        /*0b2c*/ 	.short	0x010a
        /*0b2e*/ 	.byte	0x3f
	.zero		1


	//   ....[75]....
        /*0b30*/ 	.word	0x00012cc0
        /*0b34*/ 	.word	0x00000006
        /*0b38*/ 	.word	0x00000000
        /*0b3c*/ 	.short	0x010a
        /*0b3e*/ 	.byte	0x3f
	.zero		1


	//   ....[76]....
        /*0b40*/ 	.word	0x00012d10
        /*0b44*/ 	.word	0x00000007
        /*0b48*/ 	.word	0x00000000
        /*0b4c*/ 	.short	0x010a
        /*0b4e*/ 	.byte	0x3f
	.zero		1


	//   ....[77]....
        /*0b50*/ 	.word	0x00012d60
        /*0b54*/ 	.word	0x00000004
        /*0b58*/ 	.word	0x00000000
        /*0b5c*/ 	.short	0x010a
        /*0b5e*/ 	.byte	0x3f
	.zero		1


	//----- nvinfo : EIATTR_NUM_MBARRIERS
	.align		4
.L_1703:
        /*0b60*/ 	.byte	0x03, 0x38
        /*0b62*/ 	.short	0x0016


	//----- nvinfo : EIATTR_EXIT_INSTR_OFFSETS
	.align		4
        /*0b64*/ 	.byte	0x04, 0x1c
        /*0b66*/ 	.short	(.L_1705 - .L_1704)


	//   ....[0]....
.L_1704:
        /*0b68*/ 	.word	0x00000a80


	//   ....[1]....
        /*0b6c*/ 	.word	0x0000b4b0


	//   ....[2]....
        /*0b70*/ 	.word	0x00010be0


	//----- nvinfo : EIATTR_MAX_THREADS
	.align		4
.L_1705:
        /*0b74*/ 	.byte	0x04, 0x05
        /*0b76*/ 	.short	(.L_1707 - .L_1706)
.L_1706:
        /*0b78*/ 	.word	0x00000200
        /*0b7c*/ 	.word	0x00000001
        /*0b80*/ 	.word	0x00000001


	//----- nvinfo : EIATTR_CRS_STACK_SIZE
	.align		4
.L_1707:
        /*0b84*/ 	.byte	0x04, 0x1e
        /*0b86*/ 	.short	(.L_1709 - .L_1708)
.L_1708:
        /*0b88*/ 	.word	0x00000000


	//----- nvinfo : EIATTR_CBANK_PARAM_SIZE
	.align		4
.L_1709:
        /*0b8c*/ 	.byte	0x03, 0x19
        /*0b8e*/ 	.short	0x0af0


	//----- nvinfo : EIATTR_PARAM_CBANK
	.align		4
        /*0b90*/ 	.byte	0x04, 0x0a
        /*0b92*/ 	.short	(.L_1711 - .L_1710)
	.align		4
.L_1710:
        /*0b94*/ 	.word	index@(.nv.constant0._ZN7cutlass13device_kernelIN5flash11enable_sm90INS1_16FlashAttnFwdSm90INS1_25CollectiveMainloopFwdSm90ILi2EN4cute5tupleIJNS5_1CILi1EEES8_S8_EEENS6_IJNS7_ILi192EEENS7_ILi128EEENS7_ILi64EEEEEELi64ENS_6half_tEfNS_4arch4Sm90ELb1ELb0ELb1ELb1ELb0ELb0ELb0ELb1ELb1ELb1ELb0ELb0EEENS1_21CollectiveEpilogueFwdINS6_IJSA_SC_SB_EEES9_SE_SG_Li384ELb1ELb1ELb0ELb0EEENS1_36VarlenDynamicPersistentTileSchedulerILi192ELi128ELi384ELi128ELb0ELb1ELb1ELb1ELb1ELb1EEEEEEEEEvNT_6ParamsE)
        /*0b98*/ 	.short	0x0210
        /*0b9a*/ 	.short	0x0af0


	//----- nvinfo : EIATTR_SW_WAR
	.align		4
.L_1711:
        /*0b9c*/ 	.byte	0x04, 0x36
        /*0b9e*/ 	.short	(.L_1713 - .L_1712)
.L_1712:
        /*0ba0*/ 	.word	0x00000008
.L_1713:


//--------------------- .nv.info._ZN7cutlass13device_kernelIN5flash11enable_sm90INS1_16FlashAttnFwdSm90INS1_25CollectiveMainloopFwdSm90ILi2EN4cute5tupleIJNS5_1CILi1EEES8_S8_EEENS6_IJNS7_ILi192EEENS7_ILi128EEENS7_ILi64EEEEEELi64ENS_6half_tEfNS_4arch4Sm90ELb1ELb0ELb1ELb1ELb0ELb1ELb0ELb1ELb1ELb1ELb0ELb0EEENS1_21CollectiveEpilogueFwdINS6_IJSA_SC_SB_EEES9_SE_SG_Li384ELb1ELb1ELb0ELb0EEENS1_36VarlenDynamicPersistentTileSchedulerILi192ELi128ELi384ELi128ELb0ELb1ELb1ELb1ELb1ELb1EEEEEEEEEvNT_6ParamsE --------------------------
	.section	.nv.info._ZN7cutlass13device_kernelIN5flash11enable_sm90INS1_16FlashAttnFwdSm90INS1_25CollectiveMainloopFwdSm90ILi2EN4cute5tupleIJNS5_1CILi1EEES8_S8_EEENS6_IJNS7_ILi192EEENS7_ILi128EEENS7_ILi64EEEEEELi64ENS_6half_tEfNS_4arch4Sm90ELb1ELb0ELb1ELb1ELb0ELb1ELb0ELb1ELb1ELb1ELb0ELb0EEENS1_21CollectiveEpilogueFwdINS6_IJSA_SC_SB_EEES9_SE_SG_Li384ELb1ELb1ELb0ELb0EEENS1_36VarlenDynamicPersistentTileSchedulerILi192ELi128ELi384ELi128ELb0ELb1ELb1ELb1ELb1ELb1EEEEEEEEEvNT_6ParamsE,"",@"SHT_CUDA_INFO"
	.sectionflags	@""
	.align	4


	//----- nvinfo : EIATTR_CUDA_API_VERSION
	.align		4
        /*0000*/ 	.byte	0x04, 0x37
        /*0002*/ 	.short	(.L_1715 - .L_1714)
.L_1714:
        /*0004*/ 	.word	0x00000082


	//----- nvinfo : EIATTR_KPARAM_INFO
	.align		4
.L_1715:
        /*0008*/ 	.byte	0x04, 0x17
        /*000a*/ 	.short	(.L_1717 - .L_1716)
.L_1716:
        /*000c*/ 	.word	0x00000000
        /*0010*/ 	.short	0x0000
        /*0012*/ 	.short	0x0070
        /*0014*/ 	.byte	0x00, 0xf0, 0x01, 0x2a


	//----- nvinfo : EIATTR_SPARSE_MMA_MASK
	.align		4
.L_1717:
        /*0018*/ 	.byte	0x03, 0x50
        /*001a*/ 	.short	0x0000


	//----- nvinfo : EIATTR_MAXREG_COUNT
	.align		4
        /*001c*/ 	.byte	0x03, 0x1b
        /*001e*/ 	.short	0x0080


	//----- nvinfo : EIATTR_NUM_BARRIERS
	.align		4
        /*0020*/ 	.byte	0x02, 0x4c
        /*0022*/ 	.byte	0x10
	.zero		1


	//----- nvinfo : EIATTR_EXTERNS
	.align		4
        /*0024*/ 	.byte	0x04, 0x0f
        /*0026*/ 	.short	(.L_1719 - .L_1718)


	//   ....[0]....
	.align		4
.L_1718:
        /*0028*/ 	.word	index@(__assertfail)


	//----- nvinfo : EIATTR_ANNOTATIONS
	.align		4
.L_1719:
        /*002c*/ 	.byte	0x04, 0x55
        /*002e*/ 	.short	(.L_1721 - .L_1720)


	//   ....[0]....
.L_1720:
        /* <DEDUP_REMOVED lines=66> */


	//----- nvinfo : EIATTR_MERCURY_ISA_VERSION
	.align		4
.L_1721:
        /*0440*/ 	.byte	0x03, 0x5f
        /*0442*/ 	.short	0x0101


	//----- nvinfo : EIATTR_UNUSED_LOAD_BYTE_OFFSET
	.align		4
        /*0444*/ 	.byte	0x04, 0x44
        /*0446*/ 	.short	(.L_1723 - .L_1722)


	//   ....[0]....
.L_1722:
        /*0448*/ 	.word	0x00000ad0
        /*044c*/ 	.word	0x0000fff0


	//   ....[1]....
        /*0450*/ 	.word	0x000117a0
        /*0454*/ 	.word	0x0000fff0


	//----- nvinfo : EIATTR_INT_WARP_WIDE_INSTR_OFFSETS
	.align		4
.L_1723:
        /*0458*/ 	.byte	0x04, 0x31
        /*045a*/ 	.short	(.L_1725 - .L_1724)


	//   ....[0]....
.L_1724:
        /*045c*/ 	.word	0x00000180


	//   ....[1]....
        /*0460*/ 	.word	0x00000220


	//   ....[2]....
        /*0464*/ 	.word	0x00000290


	//   ....[3]....
        /*0468*/ 	.word	0x000152a0


	//   ....[4]....
        /*046c*/ 	.word	0x00015330


	//   ....[5]....
        /*0470*/ 	.word	0x000183e0


	//   ....[6]....
        /*0474*/ 	.word	0x00018470


	//----- nvinfo : EIATTR_COOP_GROUP_MASK_REGIDS
	.align		4
.L_1725:
        /*0478*/ 	.byte	0x04, 0x29
        /*047a*/ 	.short	(.L_1727 - .L_1726)


	//   ....[0]....
.L_1726:
        /*047c*/ 	.word	0xffffffff


	//   ....[1]....
        /*0480*/ 	.word	0xffffffff


	//   ....[2]....
        /*0484*/ 	.word	0xffffffff


	//   ....[3]....
        /*0488*/ 	.word	0xffffffff


	//   ....[4]....
        /*048c*/ 	.word	0xffffffff


	//   ....[5]....
        /*0490*/ 	.word	0xffffffff


	//   ....[6]....
        /*0494*/ 	.word	0xffffffff


	//   ....[7]....
        /*0498*/ 	.word	0xffffffff


	//   ....[8]....
        /*049c*/ 	.word	0xffffffff


	//   ....[9]....
        /*04a0*/ 	.word	0xffffffff


	//   ....[10]....
        /*04a4*/ 	.word	0xffffffff


	//   ....[11]....
        /*04a8*/ 	.word	0xffffffff


	//   ....[12]....
        /*04ac*/ 	.word	0xffffffff


	//   ....[13]....
        /*04b0*/ 	.word	0xffffffff


	//   ....[14]....
        /*04b4*/ 	.word	0xffffffff


	//   ....[15]....
        /*04b8*/ 	.word	0xffffffff


	//   ....[16]....
        /*04bc*/ 	.word	0xffffffff


	//   ....[17]....
        /*04c0*/ 	.word	0xffffffff


	//   ....[18]....
        /*04c4*/ 	.word	0xffffffff


	//   ....[19]....
        /*04c8*/ 	.word	0xffffffff


	//   ....[20]....
        /*04cc*/ 	.word	0xffffffff


	//   ....[21]....
        /*04d0*/ 	.word	0xffffffff


	//   ....[22]....
        /*04d4*/ 	.word	0xffffffff


	//   ....[23]....
        /*04d8*/ 	.word	0xffffffff


	//   ....[24]....
        /*04dc*/ 	.word	0xffffffff


	//   ....[25]....
        /*04e0*/ 	.word	0xffffffff


	//   ....[26]....
        /*04e4*/ 	.word	0xffffffff


	//   ....[27]....
        /*04e8*/ 	.word	0xffffffff


	//   ....[28]....
        /*04ec*/ 	.word	0xffffffff


	//   ....[29]....
        /*04f0*/ 	.word	0xffffffff


	//   ....[30]....
        /*04f4*/ 	.word	0xffffffff


	//   ....[31]....
        /*04f8*/ 	.word	0xffffffff


	//   ....[32]....
        /*04fc*/ 	.word	0xffffffff


	//   ....[33]....
        /*0500*/ 	.word	0xffffffff


	//   ....[34]....
        /*0504*/ 	.word	0xffffffff


	//   ....[35]....
        /*0508*/ 	.word	0xffffffff


	//   ....[36]....
        /*050c*/ 	.word	0xffffffff


	//   ....[37]....
        /*0510*/ 	.word	0xffffffff


	//   ....[38]....
        /*0514*/ 	.word	0xffffffff


	//   ....[39]....
        /*0518*/ 	.word	0xffffffff


	//   ....[40]....
        /*051c*/ 	.word	0xffffffff


	//   ....[41]....
        /*0520*/ 	.word	0xffffffff


	//   ....[42]....
        /*0524*/ 	.word	0xffffffff


	//   ....[43]....
        /*0528*/ 	.word	0xffffffff


	//   ....[44]....
        /*052c*/ 	.word	0xffffffff


	//   ....[45]....
        /*0530*/ 	.word	0xffffffff


	//   ....[46]....
        /*0534*/ 	.word	0xffffffff


	//   ....[47]....
        /*0538*/ 	.word	0xffffffff


	//   ....[48]....
        /*053c*/ 	.word	0xffffffff


	//   ....[49]....
        /*0540*/ 	.word	0xffffffff


	//   ....[50]....
        /*0544*/ 	.word	0xffffffff


	//   ....[51]....
        /*0548*/ 	.word	0xffffffff


	//   ....[52]....
        /*054c*/ 	.word	0xffffffff


	//   ....[53]....
        /*0550*/ 	.word	0xffffffff


	//   ....[54]....
        /*0554*/ 	.word	0xffffffff


	//   ....[55]....
        /*0558*/ 	.word	0xffffffff


	//   ....[56]....
        /*055c*/ 	.word	0xffffffff


	//   ....[57]....
        /*0560*/ 	.word	0xffffffff


	//   ....[58]....
        /*0564*/ 	.word	0xffffffff


	//   ....[59]....
        /*0568*/ 	.word	0xffffffff


	//   ....[60]....
        /*056c*/ 	.word	0xffffffff


	//   ....[61]....
        /*0570*/ 	.word	0xffffffff


	//   ....[62]....
        /*0574*/ 	.word	0xffffffff


	//   ....[63]....
        /*0578*/ 	.word	0xffffffff


	//   ....[64]....
        /*057c*/ 	.word	0xffffffff


	//   ....[65]....
        /*0580*/ 	.word	0xffffffff


	//   ....[66]....
        /*0584*/ 	.word	0xffffffff


	//   ....[67]....
        /*0588*/ 	.word	0xffffffff


	//   ....[68]....
        /*058c*/ 	.word	0xffffffff


	//   ....[69]....
        /*0590*/ 	.word	0xffffffff


	//   ....[70]....
        /*0594*/ 	.word	0xffffffff


	//   ....[71]....
        /*0598*/ 	.word	0xffffffff


	//   ....[72]....
        /*059c*/ 	.word	0xffffffff


	//   ....[73]....
        /*05a0*/ 	.word	0xffffffff


	//   ....[74]....
        /*05a4*/ 	.word	0xffffffff


	//   ....[75]....
        /*05a8*/ 	.word	0xffffffff


	//   ....[76]....
        /*05ac*/ 	.word	0xffffffff


	//   ....[77]....
        /*05b0*/ 	.word	0xffffffff


	//   ....[78]....
        /*05b4*/ 	.word	0xffffffff


	//   ....[79]....
        /*05b8*/ 	.word	0xffffffff


	//   ....[80]....
        /*05bc*/ 	.word	0xffffffff


	//   ....[81]....
        /*05c0*/ 	.word	0xffffffff


	//   ....[82]....
        /*05c4*/ 	.word	0xffffffff


	//   ....[83]....
        /*05c8*/ 	.word	0xffffffff


	//   ....[84]....
        /*05cc*/ 	.word	0xffffffff


	//   ....[85]....
        /*05d0*/ 	.word	0xffffffff


	//   ....[86]....
        /*05d4*/ 	.word	0xffffffff


	//   ....[87]....
        /*05d8*/ 	.word	0xffffffff


	//   ....[88]....
        /*05dc*/ 	.word	0xffffffff


	//   ....[89]....
        /*05e0*/ 	.word	0xffffffff


	//   ....[90]....
        /*05e4*/ 	.word	0xffffffff


	//   ....[91]....
        /*05e8*/ 	.word	0xffffffff


	//   ....[92]....
        /*05ec*/ 	.word	0xffffffff


	//   ....[93]....
        /*05f0*/ 	.word	0xffffffff


	//   ....[94]....
        /*05f4*/ 	.word	0xffffffff


	//   ....[95]....
        /*05f8*/ 	.word	0xffffffff


	//   ....[96]....
        /*05fc*/ 	.word	0xffffffff


	//   ....[97]....
        /*0600*/ 	.word	0xffffffff


	//   ....[98]....
        /*0604*/ 	.word	0xffffffff


	//   ....[99]....
        /*0608*/ 	.word	0xffffffff


	//   ....[100]....
        /*060c*/ 	.word	0xffffffff


	//   ....[101]....
        /*0610*/ 	.word	0xffffffff


	//   ....[102]....
        /*0614*/ 	.word	0xffffffff


	//   ....[103]....
        /*0618*/ 	.word	0xffffffff


	//   ....[104]....
        /*061c*/ 	.word	0xffffffff


	//   ....[105]....
        /*0620*/ 	.word	0xffffffff


	//   ....[106]....
        /*0624*/ 	.word	0xffffffff


	//   ....[107]....
        /*0628*/ 	.word	0xffffffff


	//   ....[108]....
        /*062c*/ 	.word	0xffffffff


	//   ....[109]....
        /*0630*/ 	.word	0xffffffff


	//   ....[110]....
        /*0634*/ 	.word	0xffffffff


	//   ....[111]....
        /*0638*/ 	.word	0xffffffff


	//   ....[112]....
        /*063c*/ 	.word	0xffffffff


	//   ....[113]....
        /*0640*/ 	.word	0xffffffff


	//   ....[114]....
        /*0644*/ 	.word	0xffffffff


	//   ....[115]....
        /*0648*/ 	.word	0xffffffff


	//   ....[116]....
        /*064c*/ 	.word	0xffffffff


	//   ....[117]....
        /*0650*/ 	.word	0xffffffff


	//   ....[118]....
        /*0654*/ 	.word	0xffffffff


	//   ....[119]....
        /*0658*/ 	.word	0xffffffff


	//   ....[120]....
        /*065c*/ 	.word	0xffffffff


	//   ....[121]....
        /*0660*/ 	.word	0xffffffff


	//   ....[122]....
        /*0664*/ 	.word	0xffffffff


	//   ....[123]....
        /*0668*/ 	.word	0xffffffff


	//   ....[124]....
        /*066c*/ 	.word	0x0500000f


	//   ....[125]....
        /*0670*/ 	.word	0x0500000f


	//   ....[126]....
        /*0674*/ 	.word	0x0500000f


	//   ....[127]....
        /*0678*/ 	.word	0x0500000f


	//   ....[128]....
        /*067c*/ 	.word	0x0500000f


	//   ....[129]....
        /*0680*/ 	.word	0x0500000f


	//   ....[130]....
        /*0684*/ 	.word	0x0500000f


	//   ....[131]....
        /*0688*/ 	.word	0x0500000f


	//   ....[132]....
        /*068c*/ 	.word	0x0500000f


	//   ....[133]....
        /*0690*/ 	.word	0x0500000f


	//   ....[134]....
        /*0694*/ 	.word	0x0500000f


	//   ....[135]....
        /*0698*/ 	.word	0x0500000f


	//   ....[136]....
        /*069c*/ 	.word	0x0500000f


	//   ....[137]....
        /*06a0*/ 	.word	0x0500000f


	//   ....[138]....
        /*06a4*/ 	.word	0x0500000f


	//   ....[139]....
        /*06a8*/ 	.word	0x0500000f


	//   ....[140]....
        /*06ac*/ 	.word	0x0500000f


	//   ....[141]....
        /*06b0*/ 	.word	0x0500000f


	//   ....[142]....
        /*06b4*/ 	.word	0x0500000f


	//   ....[143]....
        /*06b8*/ 	.word	0x0500000f


	//   ....[144]....
        /*06bc*/ 	.word	0x0500000f


	//   ....[145]....
        /*06c0*/ 	.word	0x0500000f


	//   ....[146]....
        /*06c4*/ 	.word	0x0500000f


	//   ....[147]....
        /*06c8*/ 	.word	0x0500000f


	//   ....[148]....
        /*06cc*/ 	.word	0x0500000f


	//   ....[149]....
        /*06d0*/ 	.word	0x0500000f


	//   ....[150]....
        /*06d4*/ 	.word	0x0500000f


	//   ....[151]....
        /*06d8*/ 	.word	0x0500000f


	//   ....[152]....
        /*06dc*/ 	.word	0x0500000f


	//   ....[153]....
        /*06e0*/ 	.word	0x0500000f


	//   ....[154]....
        /*06e4*/ 	.word	0x0500000f


	//   ....[155]....
        /*06e8*/ 	.word	0x0500000f


	//   ....[156]....
        /*06ec*/ 	.word	0x0500000f


	//   ....[157]....
        /*06f0*/ 	.word	0x0500000f


	//   ....[158]....
        /*06f4*/ 	.word	0x0500000f


	//   ....[159]....
        /*06f8*/ 	.word	0x0500000f


	//   ....[160]....
        /*06fc*/ 	.word	0x0500000f


	//   ....[161]....
        /*0700*/ 	.word	0x0500000f


	//   ....[162]....
        /*0704*/ 	.word	0x0500000f


	//   ....[163]....
        /*0708*/ 	.word	0x0500000f


	//   ....[164]....
        /*070c*/ 	.word	0x0500000f


	//   ....[165]....
        /*0710*/ 	.word	0x0500000f


	//   ....[166]....
        /*0714*/ 	.word	0x0500000f


	//   ....[167]....
        /*0718*/ 	.word	0x0500000f


	//   ....[168]....
        /*071c*/ 	.word	0x0500000f


	//   ....[169]....
        /*0720*/ 	.word	0x0500000f


	//   ....[170]....
        /*0724*/ 	.word	0x0500000f


	//   ....[171]....
        /*0728*/ 	.word	0x0500000f


	//   ....[172]....
        /*072c*/ 	.word	0x0500000f


	//   ....[173]....
        /*0730*/ 	.word	0x0500000f


	//   ....[174]....
        /*0734*/ 	.word	0x0500000f


	//   ....[175]....
        /*0738*/ 	.word	0x0500000f


	//   ....[176]....
        /*073c*/ 	.word	0x0500000f


	//   ....[177]....
        /*0740*/ 	.word	0x0500000f


	//   ....[178]....
        /*0744*/ 	.word	0x0500000f


	//   ....[179]....
        /*0748*/ 	.word	0x0500000f


	//   ....[180]....
        /*074c*/ 	.word	0x0500000f


	//   ....[181]....
        /*0750*/ 	.word	0x0500000f


	//   ....[182]....
        /*0754*/ 	.word	0x0500000f


	//   ....[183]....
        /*0758*/ 	.word	0x0500000f


	//   ....[184]....
        /*075c*/ 	.word	0x0500000f


	//   ....[185]....
        /*0760*/ 	.word	0x0500000f


	//   ....[186]....
        /*0764*/ 	.word	0x0500000f


	//   ....[187]....
        /*0768*/ 	.word	0x0500000f


	//   ....[188]....
        /*076c*/ 	.word	0x0500000f


	//   ....[189]....
        /*0770*/ 	.word	0x0500000f


	//   ....[190]....
        /*0774*/ 	.word	0x0500000f


	//   ....[191]....
        /*0778*/ 	.word	0x0500000f


	//   ....[192]....
        /*077c*/ 	.word	0x0500000f


	//----- nvinfo : EIATTR_COOP_GROUP_INSTR_OFFSETS
	.align		4
.L_1727:
        /*0780*/ 	.byte	0x04, 0x28
        /*0782*/ 	.short	(.L_1729 - .L_1728)


	//   ....[0]....
.L_1728:
        /*0784*/ 	.word	0x00000060


	//   ....[1]....
        /*0788*/ 	.word	0x00000190


	//   ....[2]....
        /*078c*/ 	.word	0x00000240


	//   ....[3]....
        /*0790*/ 	.word	0x00000400


	//   ....[4]....
        /*0794*/ 	.word	0x00000560


	//   ....[5]....
        /*0798*/ 	.word	0x00000680


	//   ....[6]....
        /*079c*/ 	.word	0x000007e0


	//   ....[7]....
        /*07a0*/ 	.word	0x000058c0


	//   ....[8]....
        /*07a4*/ 	.word	0x00006080


	//   ....[9]....
        /*07a8*/ 	.word	0x00006090


	//   ....[10]....
        /*07ac*/ 	.word	0x000060a0


	//   ....[11]....
        /*07b0*/ 	.word	0x000060b0


	//   ....[12]....
        /*07b4*/ 	.word	0x000063f0


	//   ....[13]....
        /*07b8*/ 	.word	0x00006400


	//   ....[14]....
        /*07bc*/ 	.word	0x00006410


	//   ....[15]....
        /*07c0*/ 	.word	0x00006420


	//   ....[16]....
        /*07c4*/ 	.word	0x00007700


	//   ....[17]....
        /*07c8*/ 	.word	0x00007710


	//   ....[18]....
        /*07cc*/ 	.word	0x00007720


	//   ....[19]....
        /*07d0*/ 	.word	0x00007730


	//   ....[20]....
        /*07d4*/ 	.word	0x00007830


	//   ....[21]....
        /*07d8*/ 	.word	0x00007850


	//   ....[22]....
        /*07dc*/ 	.word	0x000078f0


	//   ....[23]....
        /*07e0*/ 	.word	0x00007920


	//   ....[24]....
        /*07e4*/ 	.word	0x00008f90


	//   ....[25]....
        /*07e8*/ 	.word	0x00009a90


	//   ....[26]....
        /*07ec*/ 	.word	0x00009aa0


	//   ....[27]....
        /*07f0*/ 	.word	0x00009ad0


	//   ....[28]....
        /*07f4*/ 	.word	0x0000a610


	//   ....[29]....
        /*07f8*/ 	.word	0x0000a630


	//   ....[30]....
        /*07fc*/ 	.word	0x0000c1d0


	//   ....[31]....
        /*0800*/ 	.word	0x0000c960


	//   ....[32]....
        /*0804*/ 	.word	0x0000c980


	//   ....[33]....
        /*0808*/ 	.word	0x0000c9a0


	//   ....[34]....
        /*080c*/ 	.word	0x0000d370


	//   ....[35]....
        /*0810*/ 	.word	0x0000d3b0


	//   ....[36]....
        /*0814*/ 	.word	0x0000f690


	//   ....[37]....
        /*0818*/ 	.word	0x0000f6f0


	//   ....[38]....
        /*081c*/ 	.word	0x0000fd50


	//   ....[39]....
        /*0820*/ 	.word	0x0000fdf0


	//   ....[40]....
        /*0824*/ 	.word	0x00010f30


	//   ....[41]....
        /*0828*/ 	.word	0x00011250


	//   ....[42]....
        /*082c*/ 	.word	0x000112f0


	//   ....[43]....
        /*0830*/ 	.word	0x00011300


	//   ....[44]....
        /*0834*/ 	.word	0x00011fa0


	//   ....[45]....
        /*0838*/ 	.word	0x00011fe0


	//   ....[46]....
        /*083c*/ 	.word	0x00012010


	//   ....[47]....
        /*0840*/ 	.word	0x00012040


	//   ....[48]....
        /*0844*/ 	.word	0x00012490


	//   ....[49]....
        /*0848*/ 	.word	0x000124c0


	//   ....[50]....
        /*084c*/ 	.word	0x000124f0


	//   ....[51]....
        /*0850*/ 	.word	0x00012520


	//   ....[52]....
        /*0854*/ 	.word	0x00012540


	//   ....[53]....
        /*0858*/ 	.word	0x00012560


	//   ....[54]....
        /*085c*/ 	.word	0x00012580


	//   ....[55]....
        /*0860*/ 	.word	0x000125b0


	//   ....[56]....
        /*0864*/ 	.word	0x00012db0


	//   ....[57]....
        /*0868*/ 	.word	0x00012de0


	//   ....[58]....
        /*086c*/ 	.word	0x00012e10


	//   ....[59]....
        /*0870*/ 	.word	0x00012e30


	//   ....[60]....
        /*0874*/ 	.word	0x00012e60


	//   ....[61]....
        /*0878*/ 	.word	0x00012e70


	//   ....[62]....
        /*087c*/ 	.word	0x00012ea0


	//   ....[63]....
        /*0880*/ 	.word	0x00012f10


	//   ....[64]....
        /*0884*/ 	.word	0x00013030


	//   ....[65]....
        /*0888*/ 	.word	0x00013220


	//   ....[66]....
        /*088c*/ 	.word	0x00013250


	//   ....[67]....
        /*0890*/ 	.word	0x00013280


	//   ....[68]....
        /*0894*/ 	.word	0x000132b0


	//   ....[69]....
        /*0898*/ 	.word	0x000132e0


	//   ....[70]....
        /*089c*/ 	.word	0x00013310


	//   ....[71]....
        /*08a0*/ 	.word	0x00013480


	//   ....[72]....
        /*08a4*/ 	.word	0x000134b0


	//   ....[73]....
        /*08a8*/ 	.word	0x000134e0


	//   ....[74]....
        /*08ac*/ 	.word	0x00013510


	//   ....[75]....
        /*08b0*/ 	.word	0x00013540


	//   ....[76]....
        /*08b4*/ 	.word	0x00013570


	//   ....[77]....
        /*08b8*/ 	.word	0x00013620


	//   ....[78]....
        /*08bc*/ 	.word	0x00013680


	//   ....[79]....
        /*08c0*/ 	.word	0x00013720


	//   ....[80]....
        /*08c4*/ 	.word	0x000144b0


	//   ....[81]....
        /*08c8*/ 	.word	0x00015840


	//   ....[82]....
        /*08cc*/ 	.word	0x00016430


	//   ....[83]....
        /*08d0*/ 	.word	0x00016440


	//   ....[84]....
        /*08d4*/ 	.word	0x00016450


	//   ....[85]....
        /*08d8*/ 	.word	0x00016470


	//   ....[86]....
        /*08dc*/ 	.word	0x00016500


	//   ....[87]....
        /*08e0*/ 	.word	0x00016520


	//   ....[88]....
        /*08e4*/ 	.word	0x000165a0


	//   ....[89]....
        /*08e8*/ 	.word	0x000165c0


	//   ....[90]....
        /*08ec*/ 	.word	0x00016640


	//   ....[91]....
        /*08f0*/ 	.word	0x00016660


	//   ....[92]....
        /*08f4*/ 	.word	0x000166e0


	//   ....[93]....
        /*08f8*/ 	.word	0x00016700


	//   ....[94]....
        /*08fc*/ 	.word	0x00016780


	//   ....[95]....
        /*0900*/ 	.word	0x000167a0


	//   ....[96]....
        /*0904*/ 	.word	0x00016820


	//   ....[97]....
        /*0908*/ 	.word	0x00016840


	//   ....[98]....
        /*090c*/ 	.word	0x00016850


	//   ....[99]....
        /*0910*/ 	.word	0x000168c0


	//   ....[100]....
        /*0914*/ 	.word	0x00016910


	//   ....[101]....
        /*0918*/ 	.word	0x000169c0


	//   ....[102]....
        /*091c*/ 	.word	0x000169d0


	//   ....[103]....
        /*0920*/ 	.word	0x00016a40


	//   ....[104]....
        /*0924*/ 	.word	0x00016a50


	//   ....[105]....
        /*0928*/ 	.word	0x00016a90


	//   ....[106]....
        /*092c*/ 	.word	0x00018940


	//   ....[107]....
        /*0930*/ 	.word	0x00018990


	//   ....[108]....
        /*0934*/ 	.word	0x000189c0


	//   ....[109]....
        /*0938*/ 	.word	0x000189f0


	//   ....[110]....
        /*093c*/ 	.word	0x00018a00


	//   ....[111]....
        /*0940*/ 	.word	0x00018a30


	//   ....[112]....
        /*0944*/ 	.word	0x00018a60


	//   ....[113]....
        /*0948*/ 	.word	0x00018a90


	//   ....[114]....
        /*094c*/ 	.word	0x00018c10


	//   ....[115]....
        /*0950*/ 	.word	0x00018c40


	//   ....[116]....
        /*0954*/ 	.word	0x00018c70


	//   ....[117]....
        /*0958*/ 	.word	0x00018ca0


	//   ....[118]....
        /*095c*/ 	.word	0x00018cd0


	//   ....[119]....
        /*0960*/ 	.word	0x00018d00


	//   ....[120]....
        /*0964*/ 	.word	0x00018dc0


	//   ....[121]....
        /*0968*/ 	.word	0x00018de0


	//   ....[122]....
        /*096c*/ 	.word	0x00018e50


	//   ....[123]....
        /*0970*/ 	.word	0x000194f0


	//   ....[124]....
        /*0974*/ 	.word	0x00019950


	//   ....[125]....
        /*0978*/ 	.word	0x00019a00


	//   ....[126]....
        /*097c*/ 	.word	0x00019a90


	//   ....[127]....
        /*0980*/ 	.word	0x00019ae0


	//   ....[128]....
        /*0984*/ 	.word	0x00019b30


	//   ....[129]....
        /*0988*/ 	.word	0x00019bc0


	//   ....[130]....
        /*098c*/ 	.word	0x00019c50


	//   ....[131]....
        /*0990*/ 	.word	0x00019ca0


	//   ....[132]....
        /*0994*/ 	.word	0x00019cf0


	//   ....[133]....
        /*0998*/ 	.word	0x00019de0


	//   ....[134]....
        /*099c*/ 	.word	0x00019e90


	//   ....[135]....
        /*09a0*/ 	.word	0x00019ee0


	//   ....[136]....
        /*09a4*/ 	.word	0x00019f30


	//   ....[137]....
        /*09a8*/ 	.word	0x0001a0c0


	//   ....[138]....
        /*09ac*/ 	.word	0x0001a230


	//   ....[139]....
        /*09b0*/ 	.word	0x0001a2a0


	//   ....[140]....
        /*09b4*/ 	.word	0x0001a2f0


	//   ....[141]....
        /*09b8*/ 	.word	0x0001a5c0


	//   ....[142]....
        /*09bc*/ 	.word	0x0001a660


	//   ....[143]....
        /*09c0*/ 	.word	0x0001a6c0


	//   ....[144]....
        /*09c4*/ 	.word	0x0001a730


	//   ....[145]....
        /*09c8*/ 	.word	0x0001a790


	//   ....[146]....
        /*09cc*/ 	.word	0x0001a800


	//   ....[147]....
        /*09d0*/ 	.word	0x0001a8c0


	//   ....[148]....
        /*09d4*/ 	.word	0x0001a920


	//   ....[149]....
        /*09d8*/ 	.word	0x0001a9e0


	//   ....[150]....
        /*09dc*/ 	.word	0x0001acc0


	//   ....[151]....
        /*09e0*/ 	.word	0x0001ae70


	//   ....[152]....
        /*09e4*/ 	.word	0x0001aec0


	//   ....[153]....
        /*09e8*/ 	.word	0x0001af20


	//   ....[154]....
        /*09ec*/ 	.word	0x0001b010


	//   ....[155]....
        /*09f0*/ 	.word	0x0001b070


	//   ....[156]....
        /*09f4*/ 	.word	0x0001b170


	//   ....[157]....
        /*09f8*/ 	.word	0x0001b1d0


	//   ....[158]....
        /*09fc*/ 	.word	0x0001b2d0


	//   ....[159]....
        /*0a00*/ 	.word	0x0001b330


	//   ....[160]....
        /*0a04*/ 	.word	0x0001b430


	//   ....[161]....
        /*0a08*/ 	.word	0x0001b490


	//   ....[162]....
        /*0a0c*/ 	.word	0x0001b590


	//   ....[163]....
        /*0a10*/ 	.word	0x0001b5f0


	//   ....[164]....
        /*0a14*/ 	.word	0x0001b6f0


	//   ....[165]....
        /*0a18*/ 	.word	0x0001b750


	//   ....[166]....
        /*0a1c*/ 	.word	0x0001b800


	//   ....[167]....
        /*0a20*/ 	.word	0x0001b8d0


	//   ....[168]....
        /*0a24*/ 	.word	0x0001b9a0


	//   ....[169]....
        /*0a28*/ 	.word	0x0001ba00


	//   ....[170]....
        /*0a2c*/ 	.word	0x0001bae0


	//   ....[171]....
        /*0a30*/ 	.word	0x0001bb40


	//   ....[172]....
        /*0a34*/ 	.word	0x0001bc10


	//   ....[173]....
        /*0a38*/ 	.word	0x0001bc70


	//   ....[174]....
        /*0a3c*/ 	.word	0x0001bd30


	//   ....[175]....
        /*0a40*/ 	.word	0x0001c040


	//   ....[176]....
        /*0a44*/ 	.word	0x0001c0e0


	//   ....[177]....
        /*0a48*/ 	.word	0x0001c200


	//   ....[178]....
        /*0a4c*/ 	.word	0x0001c270


	//   ....[179]....
        /*0a50*/ 	.word	0x0001c2e0


	//   ....[180]....
        /*0a54*/ 	.word	0x0001c350


	//   ....[181]....
        /*0a58*/ 	.word	0x0001c3c0


	//   ....[182]....
        /*0a5c*/ 	.word	0x0001c440


	//   ....[183]....
        /*0a60*/ 	.word	0x0001c4d0


	//   ....[184]....
        /*0a64*/ 	.word	0x0001c560


	//   ....[185]....
        /*0a68*/ 	.word	0x0001c5d0


	//   ....[186]....
        /*0a6c*/ 	.word	0x0001c640


	//   ....[187]....
        /*0a70*/ 	.word	0x0001c6b0


	//   ....[188]....
        /*0a74*/ 	.word	0x0001c730


	//   ....[189]....
        /*0a78*/ 	.word	0x0001c7a0


	//   ....[190]....
        /*0a7c*/ 	.word	0x0001c840


	//   ....[191]....
        /*0a80*/ 	.word	0x0001c8d0


	//   ....[192]....
        /*0a84*/ 	.word	0x0001c9f0


	//----- nvinfo : EIATTR_REG_RECONFIG
	.align		4
.L_1729:
        /*0a88*/ 	.byte	0x01, 0x54
	.zero		2


	//----- nvinfo : EIATTR_SYSCALL_OFFSETS
	.align		4
        /*0a8c*/ 	.byte	0x04, 0x46
        /*0a8e*/ 	.short	(.L_1731 - .L_1730)


	//   ....[0]....
.L_1730:
        /*0a90*/ 	.word	0x000018b0


	//   ....[1]....
        /*0a94*/ 	.word	0x00001a00


	//   ....[2]....
        /*0a98*/ 	.word	0x00005a90


	//   ....[3]....
        /*0a9c*/ 	.word	0x00005db0


	//   ....[4]....
        /*0aa0*/ 	.word	0x00015490


	//   ....[5]....
        /*0aa4*/ 	.word	0x000155e0


	//   ....[6]....
        /*0aa8*/ 	.word	0x000156e0


	//   ....[7]....
        /*0aac*/ 	.word	0x00015f20


	//----- nvinfo : EIATTR_MBARRIER_INSTR_OFFSETS
	.align		4
.L_1731:
        /*0ab0*/ 	.byte	0x04, 0x39
        /*0ab2*/ 	.short	(.L_1733 - .L_1732)


	//   ....[0]....
.L_1732:
        /*0ab4*/ 	.word	0x000002b0
        /*0ab8*/ 	.word	0x000000ff
        /*0abc*/ 	.word	0x00016800
        /*0ac0*/ 	.short	0x0100
        /*0ac2*/ 	.byte	0x08
	.zero		1


	//   ....[1]....
        /*0ac4*/ 	.word	0x000002c0
        /*0ac8*/ 	.word	0x000000ff
        /*0acc*/ 	.word	0x00016820
        /*0ad0*/ 	.short	0x0100
        /*0ad2*/ 	.byte	0x08
	.zero		1


	//   ....[2]....
        /*0ad4*/ 	.word	0x000003b0
        /*0ad8*/ 	.word	0x000000ff
        /*0adc*/ 	.word	0x00016830
        /*0ae0*/ 	.short	0x0100
        /*0ae2*/ 	.byte	0x08
	.zero		1


	//   ....[3]....
        /*0ae4*/ 	.word	0x000003c0
        /*0ae8*/ 	.word	0x000000ff
        /*0aec*/ 	.word	0x00016840
        /*0af0*/ 	.short	0x0100
        /*0af2*/ 	.byte	0x08
	.zero		1


	//   ....[4]....
        /*0af4*/ 	.word	0x000003d0
        /*0af8*/ 	.word	0x000000ff
        /*0afc*/ 	.word	0x00016838
        /*0b00*/ 	.short	0x0100
        /*0b02*/ 	.byte	0x08
	.zero		1


	//   ....[5]....
        /*0b04*/ 	.word	0x000003e0
        /*0b08*/ 	.word	0x000000ff
        /*0b0c*/ 	.word	0x00016848
        /*0b10*/ 	.short	0x0100
        /*0b12*/ 	.byte	0x08
	.zero		1


	//   ....[6]....
        /*0b14*/ 	.word	0x00000510
        /*0b18*/ 	.word	0x000000ff
        /*0b1c*/ 	.word	0x00016850
        /*0b20*/ 	.short	0x0100
        /*0b22*/ 	.byte	0x08
	.zero		1


	//   ....[7]....
        /*0b24*/ 	.word	0x00000520
        /*0b28*/ 	.word	0x000000ff
        /*0b2c*/ 	.word	0x00016860
        /*0b30*/ 	.short	0x0100
        /*0b32*/ 	.byte	0x08
	.zero		1


	//   ....[8]....
        /*0b34*/ 	.word	0x00000530
        /*0b38*/ 	.word	0x000000ff
        /*0b3c*/ 	.word	0x00016858
        /*0b40*/ 	.short	0x0100
        /*0b42*/ 	.byte	0x08
	.zero		1


	//   ....[9]....
        /*0b44*/ 	.word	0x00000540
        /*0b48*/ 	.word	0x000000ff
        /*0b4c*/ 	.word	0x00016868
        /*0b50*/ 	.short	0x0100
        /*0b52*/ 	.byte	0x08
	.zero		1


	//   ....[10]....
        /*0b54*/ 	.word	0x00000630
        /*0b58*/ 	.word	0x000000ff
        /*0b5c*/ 	.word	0x00016870
        /*0b60*/ 	.short	0x0100
        /*0b62*/ 	.byte	0x06
	.zero		1


	//   ....[11]....
        /*0b64*/ 	.word	0x00000640
        /*0b68*/ 	.word	0x000000ff
        /*0b6c*/ 	.word	0x00016880
        /*0b70*/ 	.short	0x0100
        /*0b72*/ 	.byte	0x06
	.zero		1


	//   ....[12]....
        /*0b74*/ 	.word	0x00000650
        /*0b78*/ 	.word	0x000000ff
        /*0b7c*/ 	.word	0x00016878
        /*0b80*/ 	.short	0x0100
        /*0b82*/ 	.byte	0x06
	.zero		1


	//   ....[13]....
        /*0b84*/ 	.word	0x00000660
        /*0b88*/ 	.word	0x000000ff
        /*0b8c*/ 	.word	0x00016888
        /*0b90*/ 	.short	0x0100
        /*0b92*/ 	.byte	0x06
	.zero		1


	//   ....[14]....
        /*0b94*/ 	.word	0x00000790
        /*0b98*/ 	.word	0x000000ff
        /*0b9c*/ 	.word	0x00016890
        /*0ba0*/ 	.short	0x0100
        /*0ba2*/ 	.byte	0x08
	.zero		1


	//   ....[15]....
        /*0ba4*/ 	.word	0x000007a0
        /*0ba8*/ 	.word	0x000000ff
        /*0bac*/ 	.word	0x000168a0
        /*0bb0*/ 	.short	0x0100
        /*0bb2*/ 	.byte	0x08
	.zero		1


	//   ....[16]....
        /*0bb4*/ 	.word	0x000007b0
        /*0bb8*/ 	.word	0x000000ff
        /*0bbc*/ 	.word	0x00016898
        /*0bc0*/ 	.short	0x0100
        /*0bc2*/ 	.byte	0x08
	.zero		1


	//   ....[17]....
        /*0bc4*/ 	.word	0x000007c0
        /*0bc8*/ 	.word	0x000000ff
        /*0bcc*/ 	.word	0x000168a8
        /*0bd0*/ 	.short	0x0100
        /*0bd2*/ 	.byte	0x08
	.zero		1


	//   ....[18]....
        /*0bd4*/ 	.word	0x000008f0
        /*0bd8*/ 	.word	0x000000ff
        /*0bdc*/ 	.word	0x000168b0
        /*0be0*/ 	.short	0x0100
        /*0be2*/ 	.byte	0x08
	.zero		1


	//   ....[19]....
        /*0be4*/ 	.word	0x00000900
        /*0be8*/ 	.word	0x000000ff
        /*0bec*/ 	.word	0x000168c0
        /*0bf0*/ 	.short	0x0100
        /*0bf2*/ 	.byte	0x08
	.zero		1


	//   ....[20]....
        /*0bf4*/ 	.word	0x00000910
        /*0bf8*/ 	.word	0x000000ff
        /*0bfc*/ 	.word	0x000168b8
        /*0c00*/ 	.short	0x0100
        /*0c02*/ 	.byte	0x08
	.zero		1


	//   ....[21]....
        /*0c04*/ 	.word	0x00000920
        /*0c08*/ 	.word	0x000000ff
        /*0c0c*/ 	.word	0x000168c8
        /*0c10*/ 	.short	0x0100
        /*0c12*/ 	.byte	0x08
	.zero		1


	//   ....[22]....
        /*0c14*/ 	.word	0x00002bd0
        /*0c18*/ 	.word	0x0000004e
        /*0c1c*/ 	.word	0x00016890
        /*0c20*/ 	.short	0x010a
        /*0c22*/ 	.byte	0x3f
	.zero		1


	//   ....[23]....
        /*0c24*/ 	.word	0x00003de0
        /*0c28*/ 	.word	0x0000004e
        /*0c2c*/ 	.word	0x00016890
        /*0c30*/ 	.short	0x010a
        /*0c32*/ 	.byte	0x3f
	.zero		1


	//   ....[24]....
        /*0c34*/ 	.word	0x00004f00
        /*0c38*/ 	.word	0x0000004e
        /*0c3c*/ 	.word	0x00016890
        /*0c40*/ 	.short	0x010a
        /*0c42*/ 	.byte	0x3f
	.zero		1


	//   ....[25]....
        /*0c44*/ 	.word	0x00005120
        /*0c48*/ 	.word	0x0000000c
        /*0c4c*/ 	.word	0x00000000
        /*0c50*/ 	.short	0x0101
        /*0c52*/ 	.byte	0x3f
	.zero		1


	//   ....[26]....
        /*0c54*/ 	.word	0x00005160
        /*0c58*/ 	.word	0x0000004e
        /*0c5c*/ 	.word	0x000168b0
        /*0c60*/ 	.short	0x010a
        /*0c62*/ 	.byte	0x3f
	.zero		1


	//   ....[27]....
        /*0c64*/ 	.word	0x00005540
        /*0c68*/ 	.word	0x0000004e
        /*0c6c*/ 	.word	0x00000000
        /*0c70*/ 	.short	0x0101
        /*0c72*/ 	.byte	0x3f
	.zero		1


	//   ....[28]....
        /*0c74*/ 	.word	0x00005b30
        /*0c78*/ 	.word	0x00000002
        /*0c7c*/ 	.word	0x00016800
        /*0c80*/ 	.short	0x010a
        /*0c82*/ 	.byte	0x3f
	.zero		1


	//   ....[29]....
        /*0c84*/ 	.word	0x00005b80
        /*0c88*/ 	.word	0x00000002
        /*0c8c*/ 	.word	0x00016800
        /*0c90*/ 	.short	0x010a
        /*0c92*/ 	.byte	0x3f
	.zero		1


	//   ....[30]....
        /*0c94*/ 	.word	0x00006690
        /*0c98*/ 	.word	0x00000002
        /*0c9c*/ 	.word	0x00016800
        /*0ca0*/ 	.short	0x010a
        /*0ca2*/ 	.byte	0x3f
	.zero		1


	//   ....[31]....
        /*0ca4*/ 	.word	0x00007b80
        /*0ca8*/ 	.word	0x00000002
        /*0cac*/ 	.word	0x00016800
        /*0cb0*/ 	.short	0x010a
        /*0cb2*/ 	.byte	0x3f
	.zero		1


	//   ....[32]....
        /*0cb4*/ 	.word	0x00008a80
        /*0cb8*/ 	.word	0x00000000
        /*0cbc*/ 	.word	0x00016830
        /*0cc0*/ 	.short	0x010a
        /*0cc2*/ 	.byte	0x3f
	.zero		1


	//   ....[33]....
        /*0cc4*/ 	.word	0x00008af0
        /*0cc8*/ 	.word	0x00000000
        /*0ccc*/ 	.word	0x00016830
        /*0cd0*/ 	.short	0x010a
        /*0cd2*/ 	.byte	0x3f
	.zero		1


	//   ....[34]....
        /*0cd4*/ 	.word	0x0000a140
        /*0cd8*/ 	.word	0x00000000
        /*0cdc*/ 	.word	0x00000000
        /*0ce0*/ 	.short	0x0101
        /*0ce2*/ 	.byte	0x3f
	.zero		1


	//   ....[35]....
        /*0ce4*/ 	.word	0x0000b5e0
        /*0ce8*/ 	.word	0x00000009
        /*0cec*/ 	.word	0x00016830
        /*0cf0*/ 	.short	0x010a
        /*0cf2*/ 	.byte	0x3f
	.zero		1


	//   ....[36]....
        /*0cf4*/ 	.word	0x0000b630
        /*0cf8*/ 	.word	0x00000009
        /*0cfc*/ 	.word	0x00016830
        /*0d00*/ 	.short	0x010a
        /*0d02*/ 	.byte	0x3f
	.zero		1


	//   ....[37]....
        /*0d04*/ 	.word	0x0000b940
        /*0d08*/ 	.word	0x00000009
        /*0d0c*/ 	.word	0x00016850
        /*0d10*/ 	.short	0x010a
        /*0d12*/ 	.byte	0x3f
	.zero		1


	//   ....[38]....
        /*0d14*/ 	.word	0x0000b980
        /*0d18*/ 	.word	0x00000009
        /*0d1c*/ 	.word	0x00016850
        /*0d20*/ 	.short	0x010a
        /*0d22*/ 	.byte	0x3f
	.zero		1


	//   ....[39]....
        /*0d24*/ 	.word	0x0000d980
        /*0d28*/ 	.word	0x0000002e
        /*0d2c*/ 	.word	0x00000000
        /*0d30*/ 	.short	0x0101
        /*0d32*/ 	.byte	0x3f
	.zero		1


	//   ....[40]....
        /*0d34*/ 	.word	0x0000de30
        /*0d38*/ 	.word	0x0000000e
        /*0d3c*/ 	.word	0x00000000
        /*0d40*/ 	.short	0x0101
        /*0d42*/ 	.byte	0x3f
	.zero		1


	//   ....[41]....
        /*0d44*/ 	.word	0x0000e7a0
        /*0d48*/ 	.word	0x00000009
        /*0d4c*/ 	.word	0x00016830
        /*0d50*/ 	.short	0x010a
        /*0d52*/ 	.byte	0x3f
	.zero		1


	//   ....[42]....
        /*0d54*/ 	.word	0x0000e7f0
        /*0d58*/ 	.word	0x00000009
        /*0d5c*/ 	.word	0x00016830
        /*0d60*/ 	.short	0x010a
        /*0d62*/ 	.byte	0x3f
	.zero		1


	//   ....[43]....
        /*0d64*/ 	.word	0x0000eb00
        /*0d68*/ 	.word	0x00000009
        /*0d6c*/ 	.word	0x00016850
        /*0d70*/ 	.short	0x010a
        /*0d72*/ 	.byte	0x3f
	.zero		1


	//   ....[44]....
        /*0d74*/ 	.word	0x0000eb40
        /*0d78*/ 	.word	0x00000009
        /*0d7c*/ 	.word	0x00016850
        /*0d80*/ 	.short	0x010a
        /*0d82*/ 	.byte	0x3f
	.zero		1


	//   ....[45]....
        /*0d84*/ 	.word	0x00010370
        /*0d88*/ 	.word	0x00000019
        /*0d8c*/ 	.word	0x00000000
        /*0d90*/ 	.short	0x0101
        /*0d92*/ 	.byte	0x3f
	.zero		1


	//   ....[46]....
        /*0d94*/ 	.word	0x000104c0
        /*0d98*/ 	.word	0x00000027
        /*0d9c*/ 	.word	0x00000000
        /*0da0*/ 	.short	0x0101
        /*0da2*/ 	.byte	0x3f
	.zero		1


	//   ....[47]....
        /*0da4*/ 	.word	0x00010e20
        /*0da8*/ 	.word	0x0000000d
        /*0dac*/ 	.word	0x00016850
        /*0db0*/ 	.short	0x010a
        /*0db2*/ 	.byte	0x3f
	.zero		1


	//   ....[48]....
        /*0db4*/ 	.word	0x00010e90
        /*0db8*/ 	.word	0x0000000d
        /*0dbc*/ 	.word	0x00016850
        /*0dc0*/ 	.short	0x010a
        /*0dc2*/ 	.byte	0x3f
	.zero		1


	//   ....[49]....
        /*0dc4*/ 	.word	0x00011460
        /*0dc8*/ 	.word	0x00000007
        /*0dcc*/ 	.word	0x00000000
        /*0dd0*/ 	.short	0x0101
        /*0dd2*/ 	.byte	0x3f
	.zero		1


	//   ....[50]....
        /*0dd4*/ 	.word	0x00012550
        /*0dd8*/ 	.word	0x00000000
        /*0ddc*/ 	.word	0x00000000
        /*0de0*/ 	.short	0x0101
        /*0de2*/ 	.byte	0x3f
	.zero		1


	//   ....[51]....
        /*0de4*/ 	.word	0x00014590
        /*0de8*/ 	.word	0x00000016
        /*0dec*/ 	.word	0x00016820
        /*0df0*/ 	.short	0x010a
        /*0df2*/ 	.byte	0x3f
	.zero		1


	//   ....[52]....
        /*0df4*/ 	.word	0x00014650
        /*0df8*/ 	.word	0x00000005
        /*0dfc*/ 	.word	0x000168a0
        /*0e00*/ 	.short	0x010a
        /*0e02*/ 	.byte	0x3f
	.zero		1


	//   ....[53]....
        /*0e04*/ 	.word	0x00014890
        /*0e08*/ 	.word	0x00000005
        /*0e0c*/ 	.word	0x000168c0
        /*0e10*/ 	.short	0x010a
        /*0e12*/ 	.byte	0x3f
	.zero		1


	//   ....[54]....
        /*0e14*/ 	.word	0x00014c20
        /*0e18*/ 	.word	0x00000005
        /*0e1c*/ 	.word	0x000168a0
        /*0e20*/ 	.short	0x010a
        /*0e22*/ 	.byte	0x3f
	.zero		1


	//   ....[55]....
        /*0e24*/ 	.word	0x00014e40
        /*0e28*/ 	.word	0x00000005
        /*0e2c*/ 	.word	0x000168c0
        /*0e30*/ 	.short	0x010a
        /*0e32*/ 	.byte	0x3f
	.zero		1


	//   ....[56]....
        /*0e34*/ 	.word	0x00015a60
        /*0e38*/ 	.word	0x00000000
        /*0e3c*/ 	.word	0x00016840
        /*0e40*/ 	.short	0x010a
        /*0e42*/ 	.byte	0x3f
	.zero		1


	//   ....[57]....
        /*0e44*/ 	.word	0x00016b50
        /*0e48*/ 	.word	0x00000016
        /*0e4c*/ 	.word	0x00016800
        /*0e50*/ 	.short	0x0107
        /*0e52*/ 	.byte	0x3f
	.zero		1


	//   ....[58]....
        /*0e54*/ 	.word	0x00016c50
        /*0e58*/ 	.word	0x00000016
        /*0e5c*/ 	.word	0x00016800
        /*0e60*/ 	.short	0x0101
        /*0e62*/ 	.byte	0x3f
	.zero		1


	//   ....[59]....
        /*0e64*/ 	.word	0x00016c70
        /*0e68*/ 	.word	0x00000016
        /*0e6c*/ 	.word	0x00016820
        /*0e70*/ 	.short	0x010a
        /*0e72*/ 	.byte	0x3f
	.zero		1


	//   ....[60]....
        /*0e74*/ 	.word	0x00016f80
        /*0e78*/ 	.word	0x00000002
        /*0e7c*/ 	.word	0x00016840
        /*0e80*/ 	.short	0x010a
        /*0e82*/ 	.byte	0x3f
	.zero		1


	//   ....[61]....
        /*0e84*/ 	.word	0x00017200
        /*0e88*/ 	.word	0x00000003
        /*0e8c*/ 	.word	0x00000060
        /*0e90*/ 	.short	0x010a
        /*0e92*/ 	.byte	0x3f
	.zero		1


	//   ....[62]....
        /*0e94*/ 	.word	0x00017740
        /*0e98*/ 	.word	0x00000002
        /*0e9c*/ 	.word	0x00016840
        /*0ea0*/ 	.short	0x010a
        /*0ea2*/ 	.byte	0x3f
	.zero		1


	//   ....[63]....
        /*0ea4*/ 	.word	0x000179c0
        /*0ea8*/ 	.word	0x0000000a
        /*0eac*/ 	.word	0x00000060
        /*0eb0*/ 	.short	0x010a
        /*0eb2*/ 	.byte	0x3f
	.zero		1


	//   ....[64]....
        /*0eb4*/ 	.word	0x00017e50
        /*0eb8*/ 	.word	0x00000002
        /*0ebc*/ 	.word	0x00016840
        /*0ec0*/ 	.short	0x010a
        /*0ec2*/ 	.byte	0x3f
	.zero		1


	//   ....[65]....
        /*0ec4*/ 	.word	0x000180e0
        /*0ec8*/ 	.word	0x00000007
        /*0ecc*/ 	.word	0x00000060
        /*0ed0*/ 	.short	0x010a
        /*0ed2*/ 	.byte	0x3f
	.zero		1


	//   ....[66]....
        /*0ed4*/ 	.word	0x00018520
        /*0ed8*/ 	.word	0x00000003
        /*0edc*/ 	.word	0x00016860
        /*0ee0*/ 	.short	0x010a
        /*0ee2*/ 	.byte	0x3f
	.zero		1


	//   ....[67]....
        /*0ee4*/ 	.word	0x00019470
        /*0ee8*/ 	.word	0x00000009
        /*0eec*/ 	.word	0x00016820
        /*0ef0*/ 	.short	0x010a
        /*0ef2*/ 	.byte	0x3f
	.zero		1


	//   ....[68]....
        /*0ef4*/ 	.word	0x00019600
        /*0ef8*/ 	.word	0x00000006
        /*0efc*/ 	.word	0x00000000
        /*0f00*/ 	.short	0x010a
        /*0f02*/ 	.byte	0x3f
	.zero		1


	//   ....[69]....
        /*0f04*/ 	.word	0x00019670
        /*0f08*/ 	.word	0x00000007
        /*0f0c*/ 	.word	0x00000000
        /*0f10*/ 	.short	0x010a
        /*0f12*/ 	.byte	0x3f
	.zero		1


	//   ....[70]....
        /*0f14*/ 	.word	0x000196d0
        /*0f18*/ 	.word	0x00000004
        /*0f1c*/ 	.word	0x00000000
        /*0f20*/ 	.short	0x010a
        /*0f22*/ 	.byte	0x3f
	.zero		1


	//   ....[71]....
        /*0f24*/ 	.word	0x00019700
        /*0f28*/ 	.word	0x00000005
        /*0f2c*/ 	.word	0x00000000
        /*0f30*/ 	.short	0x010a
        /*0f32*/ 	.byte	0x3f
	.zero		1


	//   ....[72]....
        /*0f34*/ 	.word	0x00019760
        /*0f38*/ 	.word	0x0000004e
        /*0f3c*/ 	.word	0x00016890
        /*0f40*/ 	.short	0x010a
        /*0f42*/ 	.byte	0x3f
	.zero		1


	//   ....[73]....
        /*0f44*/ 	.word	0x000197b0
        /*0f48*/ 	.word	0x0000004e
        /*0f4c*/ 	.word	0x00016890
        /*0f50*/ 	.short	0x010a
        /*0f52*/ 	.byte	0x3f
	.zero		1


	//   ....[74]....
        /*0f54*/ 	.word	0x00019800
        /*0f58*/ 	.word	0x0000004e
        /*0f5c*/ 	.word	0x00016890
        /*0f60*/ 	.short	0x010a
        /*0f62*/ 	.byte	0x3f
	.zero		1


	//   ....[75]....
        /*0f64*/ 	.word	0x00019850
        /*0f68*/ 	.word	0x0000004e
        /*0f6c*/ 	.word	0x000168b0
        /*0f70*/ 	.short	0x010a
        /*0f72*/ 	.byte	0x3f
	.zero		1


	//   ....[76]....
        /*0f74*/ 	.word	0x00019d20
        /*0f78*/ 	.word	0x00000002
        /*0f7c*/ 	.word	0x00016800
        /*0f80*/ 	.short	0x010a
        /*0f82*/ 	.byte	0x3f
	.zero		1


	//   ....[77]....
        /*0f84*/ 	.word	0x0001a320
        /*0f88*/ 	.word	0x00000002
        /*0f8c*/ 	.word	0x00016800
        /*0f90*/ 	.short	0x010a
        /*0f92*/ 	.byte	0x3f
	.zero		1


	//   ....[78]....
        /*0f94*/ 	.word	0x0001a370
        /*0f98*/ 	.word	0x00000000
        /*0f9c*/ 	.word	0x00016830
        /*0fa0*/ 	.short	0x010a
        /*0fa2*/ 	.byte	0x3f
	.zero		1


	//   ....[79]....
        /*0fa4*/ 	.word	0x0001a3c0
        /*0fa8*/ 	.word	0x00000009
        /*0fac*/ 	.word	0x00016830
        /*0fb0*/ 	.short	0x010a
        /*0fb2*/ 	.byte	0x3f
	.zero		1


	//   ....[80]....
        /*0fb4*/ 	.word	0x0001a410
        /*0fb8*/ 	.word	0x00000009
        /*0fbc*/ 	.word	0x00016850
        /*0fc0*/ 	.short	0x010a
        /*0fc2*/ 	.byte	0x3f
	.zero		1


	//   ....[81]....
        /*0fc4*/ 	.word	0x0001a460
        /*0fc8*/ 	.word	0x00000009
        /*0fcc*/ 	.word	0x00016830
        /*0fd0*/ 	.short	0x010a
        /*0fd2*/ 	.byte	0x3f
	.zero		1


	//   ....[82]....
        /*0fd4*/ 	.word	0x0001a4b0
        /*0fd8*/ 	.word	0x00000009
        /*0fdc*/ 	.word	0x00016850
        /*0fe0*/ 	.short	0x010a
        /*0fe2*/ 	.byte	0x3f
	.zero		1


	//   ....[83]....
        /*0fe4*/ 	.word	0x0001a500
        /*0fe8*/ 	.word	0x0000000d
        /*0fec*/ 	.word	0x00016850
        /*0ff0*/ 	.short	0x010a
        /*0ff2*/ 	.byte	0x3f
	.zero		1


	//   ....[84]....
        /*0ff4*/ 	.word	0x0001aaa0
        /*0ff8*/ 	.word	0x00000016
        /*0ffc*/ 	.word	0x00016820
        /*1000*/ 	.short	0x010a
        /*1002*/ 	.byte	0x3f
	.zero		1


	//   ....[85]....
        /*1004*/ 	.word	0x0001aaf0
        /*1008*/ 	.word	0x00000005
        /*100c*/ 	.word	0x000168a0
        /*1010*/ 	.short	0x010a
        /*1012*/ 	.byte	0x3f
	.zero		1


	//   ....[86]....
        /*1014*/ 	.word	0x0001ab40
        /*1018*/ 	.word	0x00000005
        /*101c*/ 	.word	0x000168c0
        /*1020*/ 	.short	0x010a
        /*1022*/ 	.byte	0x3f
	.zero		1


	//   ....[87]....
        /*1024*/ 	.word	0x0001ab90
        /*1028*/ 	.word	0x00000005
        /*102c*/ 	.word	0x000168a0
        /*1030*/ 	.short	0x010a
        /*1032*/ 	.byte	0x3f
	.zero		1


	//   ....[88]....
        /*1034*/ 	.word	0x0001abe0
        /*1038*/ 	.word	0x00000005
        /*103c*/ 	.word	0x000168c0
        /*1040*/ 	.short	0x010a
        /*1042*/ 	.byte	0x3f
	.zero		1


	//   ....[89]....
        /*1044*/ 	.word	0x0001ad80
        /*1048*/ 	.word	0x00000000
        /*104c*/ 	.word	0x00016840
        /*1050*/ 	.short	0x010a
        /*1052*/ 	.byte	0x3f
	.zero		1


	//   ....[90]....
        /*1054*/ 	.word	0x0001bd60
        /*1058*/ 	.word	0x00000016
        /*105c*/ 	.word	0x00016820
        /*1060*/ 	.short	0x010a
        /*1062*/ 	.byte	0x3f
	.zero		1


	//   ....[91]....
        /*1064*/ 	.word	0x0001bdb0
        /*1068*/ 	.word	0x00000002
        /*106c*/ 	.word	0x00016840
        /*1070*/ 	.short	0x010a
        /*1072*/ 	.byte	0x3f
	.zero		1


	//   ....[92]....
        /*1074*/ 	.word	0x0001be00
        /*1078*/ 	.word	0x00000003
        /*107c*/ 	.word	0x00000060
        /*1080*/ 	.short	0x010a
        /*1082*/ 	.byte	0x3f
	.zero		1


	//   ....[93]....
        /*1084*/ 	.word	0x0001be50
        /*1088*/ 	.word	0x00000002
        /*108c*/ 	.word	0x00016840
        /*1090*/ 	.short	0x010a
        /*1092*/ 	.byte	0x3f
	.zero		1


	//   ....[94]....
        /*1094*/ 	.word	0x0001bea0
        /*1098*/ 	.word	0x0000000a
        /*109c*/ 	.word	0x00000060
        /*10a0*/ 	.short	0x010a
        /*10a2*/ 	.byte	0x3f
	.zero		1


	//   ....[95]....
        /*10a4*/ 	.word	0x0001bef0
        /*10a8*/ 	.word	0x00000002
        /*10ac*/ 	.word	0x00016840
        /*10b0*/ 	.short	0x010a
        /*10b2*/ 	.byte	0x3f
	.zero		1


	//   ....[96]....
        /*10b4*/ 	.word	0x0001bf40
        /*10b8*/ 	.word	0x00000007
        /*10bc*/ 	.word	0x00000060
        /*10c0*/ 	.short	0x010a
        /*10c2*/ 	.byte	0x3f
	.zero		1


	//   ....[97]....
        /*10c4*/ 	.word	0x0001bf90
        /*10c8*/ 	.word	0x00000003
        /*10cc*/ 	.word	0x00016860
        /*10d0*/ 	.short	0x010a
        /*10d2*/ 	.byte	0x3f
	.zero		1


	//   ....[98]....
        /*10d4*/ 	.word	0x0001c910
        /*10d8*/ 	.word	0x00000009
        /*10dc*/ 	.word	0x00016820
        /*10e0*/ 	.short	0x010a
        /*10e2*/ 	.byte	0x3f
	.zero		1


	//   ....[99]....
        /*10e4*/ 	.word	0x0001cab0
        /*10e8*/ 	.word	0x00000006
        /*10ec*/ 	.word	0x00000000
        /*10f0*/ 	.short	0x010a
        /*10f2*/ 	.byte	0x3f
	.zero		1


	//   ....[100]....
        /*10f4*/ 	.word	0x0001cb00
        /*10f8*/ 	.word	0x00000007
        /*10fc*/ 	.word	0x00000000
        /*1100*/ 	.short	0x010a
        /*1102*/ 	.byte	0x3f
	.zero		1


	//   ....[101]....
        /*1104*/ 	.word	0x0001cb50
        /*1108*/ 	.word	0x00000004
        /*110c*/ 	.word	0x00000000
        /*1110*/ 	.short	0x010a
        /*1112*/ 	.byte	0x3f
	.zero		1


	//----- nvinfo : EIATTR_NUM_MBARRIERS
	.align		4
.L_1733:
        /*1114*/ 	.byte	0x03, 0x38
        /*1116*/ 	.short	0x0016


	//----- nvinfo : EIATTR_EXIT_INSTR_OFFSETS
	.align		4
        /*1118*/ 	.byte	0x04, 0x1c
        /*111a*/ 	.short	(.L_1735 - .L_1734)


	//   ....[0]....
.L_1734:
        /*111c*/ 	.word	0x00019750


	//----- nvinfo : EIATTR_MAX_THREADS
	.align		4
.L_1735:
        /*1120*/ 	.byte	0x04, 0x05
        /*1122*/ 	.short	(.L_1737 - .L_1736)
.L_1736:
        /*1124*/ 	.word	0x00000200
        /*1128*/ 	.word	0x00000001
        /*112c*/ 	.word	0x00000001


	//----- nvinfo : EIATTR_CRS_STACK_SIZE
	.align		4
.L_1737:
        /*1130*/ 	.byte	0x04, 0x1e
        /*1132*/ 	.short	(.L_1739 - .L_1738)
.L_1738:
        /*1134*/ 	.word	0x00000000


	//----- nvinfo : EIATTR_CBANK_PARAM_SIZE
	.align		4
.L_1739:
        /*1138*/ 	.byte	0x03, 0x19
        /*113a*/ 	.short	0x0af0


	//----- nvinfo : EIATTR_PARAM_CBANK
	.align		4
        /*113c*/ 	.byte	0x04, 0x0a
        /*113e*/ 	.short	(.L_1741 - .L_1740)
	.align		4
.L_1740:
        /*1140*/ 	.word	index@(.nv.constant0._ZN7cutlass13device_kernelIN5flash11enable_sm90INS1_16FlashAttnFwdSm90INS1_25CollectiveMainloopFwdSm90ILi2EN4cute5tupleIJNS5_1CILi1EEES8_S8_EEENS6_IJNS7_ILi192EEENS7_ILi128EEENS7_ILi64EEEEEELi64ENS_6half_tEfNS_4arch4Sm90ELb1ELb0ELb1ELb1ELb0ELb1ELb0ELb1ELb1ELb1ELb0ELb0EEENS1_21CollectiveEpilogueFwdINS6_IJSA_SC_SB_EEES9_SE_SG_Li384ELb1ELb1ELb0ELb0EEENS1_36VarlenDynamicPersistentTileSchedulerILi192ELi128ELi384ELi128ELb0ELb1ELb1ELb1ELb1ELb1EEEEEEEEEvNT_6ParamsE)
        /*1144*/ 	.short	0x0210
        /*1146*/ 	.short	0x0af0


	//----- nvinfo : EIATTR_SW_WAR
	.align		4
.L_1741:
        /*1148*/ 	.byte	0x04, 0x36
        /*114a*/ 	.short	(.L_1743 - .L_1742)
.L_1742:
        /*114c*/ 	.word	0x00000008
.L_1743:


//--------------------- .nv.callgraph             --------------------------
	.section	.nv.callgraph,"",@"SHT_CUDA_CALLGRAPH"
	.align	4
	.sectionentsize	8
	.align		4
        /*0000*/ 	.word	0x00000000
	.align		4
        /*0004*/ 	.word	0xffffffff
	.align		4
        /*0008*/ 	.word	index@(_ZN7cutlass13device_kernelIN5flash11enable_sm90INS1_16FlashAttnFwdSm90INS1_25CollectiveMainloopFwdSm90ILi2EN4cute5tupleIJNS5_1CILi1EEES8_S8_EEENS6_IJNS7_ILi128EEENS7_ILi80EEENS7_ILi256EEEEEELi256ENS_6half_tEfNS_4arch4Sm90ELb0ELb0ELb1ELb0ELb0ELb0ELb0ELb1ELb1ELb1ELb0ELb0EEENS1_21CollectiveEpilogueFwdINS6_IJSA_SC_SB_EEES9_SE_SG_Li256ELb0ELb1ELb0ELb0EEENS1_29StaticPersistentTileSchedulerILb0EEEEEEEEEvNT_6ParamsE)
	.align		4
        /*000c*/ 	.word	index@(__assertfail)
	.align		4
        /*0010*/ 	.word	index@(_ZN7cutlass13device_kernelIN5flash11enable_sm90INS1_16FlashAttnFwdSm90INS1_25CollectiveMainloopFwdSm90ILi2EN4cute5tupleIJNS5_1CILi2EEENS7_ILi1EEES9_EEENS6_IJNS7_ILi128EEENS7_ILi80EEENS7_ILi256EEEEEELi256ENS_6half_tEfNS_4arch4Sm90ELb0ELb0ELb1ELb0ELb0ELb0ELb0ELb1ELb1ELb1ELb0ELb0EEENS1_21CollectiveEpilogueFwdINS6_IJSB_SD_SC_EEESA_SF_SH_Li256ELb0ELb1ELb0ELb0EEENS1_29StaticPersistentTileSchedulerILb0EEEEEEEEEvNT_6ParamsE)
	.align		4
        /*0014*/ 	.word	index@(__assertfail)
	.align		4
        /*0018*/ 	.word	index@(_ZN7cutlass13device_kernelIN5flash11enable_sm90INS1_16FlashAttnFwdSm90INS1_25CollectiveMainloopFwdSm90ILi2EN4cute5tupleIJNS5_1CILi1EEES8_S8_EEENS6_IJNS7_ILi128EEENS7_ILi80EEENS7_ILi256EEEEEELi256ENS_6half_tEfNS_4arch4Sm90ELb0ELb0ELb1ELb1ELb0ELb0ELb0ELb1ELb1ELb1ELb0ELb0EEENS1_21CollectiveEpilogueFwdINS6_IJSA_SC_SB_EEES9_SE_SG_Li256ELb1ELb1ELb0ELb0EEENS1_36VarlenDynamicPersistentTileSchedulerILi128ELi80ELi256ELi128ELb0ELb1ELb1ELb0ELb1ELb1EEEEEEEEEvNT_6ParamsE)
	.align		4
        /*001c*/ 	.word	index@(__assertfail)
	.align		4
        /*0020*/ 	.word	index@(_ZN7cutlass13device_kernelIN5flash11enable_sm90INS1_16FlashAttnFwdSm90INS1_25CollectiveMainloopFwdSm90ILi2EN4cute5tupleIJNS5_1CILi1EEES8_S8_EEENS6_IJNS7_ILi128EEENS7_ILi80EEENS7_ILi256EEEEEELi256ENS_6half_tEfNS_4arch4Sm90ELb0ELb0ELb1ELb1ELb0ELb1ELb0ELb1ELb1ELb1ELb0ELb0EEENS1_21CollectiveEpilogueFwdINS6_IJSA_SC_SB_EEES9_SE_SG_Li256ELb1ELb1ELb0ELb0EEENS1_36VarlenDynamicPersistentTileSchedulerILi128ELi80ELi256ELi128ELb0ELb1ELb1ELb0ELb1ELb1EEEEEEEEEvNT_6ParamsE)
	.align		4
        /*0024*/ 	.word	index@(__assertfail)
	.align		4
        /*0028*/ 	.word	index@(_ZN7cutlass13device_kernelIN5flash11enable_sm90INS1_16FlashAttnFwdSm90INS1_25CollectiveMainloopFwdSm90ILi2EN4cute5tupleIJNS5_1CILi1EEES8_S8_EEENS6_IJNS7_ILi128EEENS7_ILi64EEENS7_ILi256EEEEEELi256ENS_6half_tEfNS_4arch4Sm90ELb0ELb1ELb1ELb0ELb0ELb0ELb0ELb1ELb1ELb1ELb0ELb0EEENS1_21CollectiveEpilogueFwdINS6_IJSA_SC_SB_EEES9_SE_SG_Li256ELb0ELb1ELb0ELb0EEENS1_30DynamicPersistentTileSchedulerILi256ELi128ELb0ELb1ELb1EEEEEEEEEvNT_6ParamsE)
	.align		4
        /*002c*/ 	.word	index@(__assertfail)
	.align		4
        /*0030*/ 	.word	index@(_ZN7cutlass13device_kernelIN5flash11enable_sm90INS1_16FlashAttnFwdSm90INS1_25CollectiveMainloopFwdSm90ILi2EN4cute5tupleIJNS5_1CILi1EEES8_S8_EEENS6_IJNS7_ILi128EEENS7_ILi64EEENS7_ILi256EEEEEELi256ENS_6half_tEfNS_4arch4Sm90ELb0ELb1ELb1ELb1ELb0ELb0ELb0ELb1ELb1ELb1ELb0ELb0EEENS1_21CollectiveEpilogueFwdINS6_IJSA_SC_SB_EEES9_SE_SG_Li256ELb1ELb1ELb0ELb0EEENS1_36VarlenDynamicPersistentTileSchedulerILi128ELi64ELi256ELi128ELb0ELb1ELb1ELb1ELb0ELb1EEEEEEEEEvNT_6ParamsE)
	.align		4
        /*0034*/ 	.word	index@(__assertfail)
	.align		4
        /*0038*/ 	.word	index@(_ZN7cutlass13device_kernelIN5flash11enable_sm90INS1_16FlashAttnFwdSm90INS1_25CollectiveMainloopFwdSm90ILi2EN4cute5tupleIJNS5_1CILi1EEES8_S8_EEENS6_IJNS7_ILi128EEENS7_ILi64EEENS7_ILi256EEEEEELi256ENS_6half_tEfNS_4arch4Sm90ELb0ELb1ELb1ELb1ELb0ELb1ELb0ELb1ELb1ELb1ELb0ELb0EEENS1_21CollectiveEpilogueFwdINS6_IJSA_SC_SB_EEES9_SE_SG_Li256ELb1ELb1ELb0ELb0EEENS1_36VarlenDynamicPersistentTileSchedulerILi128ELi64ELi256ELi128ELb0ELb1ELb1ELb1ELb0ELb1EEEEEEEEEvNT_6ParamsE)
	.align		4
        /*003c*/ 	.word	index@(__assertfail)
	.align		4
        /*0040*/ 	.word	index@(_ZN7cutlass13device_kernelIN5flash11enable_sm90INS1_16FlashAttnFwdSm90INS1_25CollectiveMainloopFwdSm90ILi2EN4cute5tupleIJNS5_1CILi1EEES8_S8_EEENS6_IJNS7_ILi128EEENS7_ILi80EEENS7_ILi256EEEEEELi256ENS_6half_tEfNS_4arch4Sm90ELb1ELb0ELb1ELb0ELb0ELb0ELb0ELb1ELb1ELb1ELb0ELb0EEENS1_21CollectiveEpilogueFwdINS6_IJSA_SC_SB_EEES9_SE_SG_Li256ELb0ELb1ELb0ELb0EEENS1_30DynamicPersistentTileSchedulerILi256ELi128ELb0ELb1ELb1EEEEEEEEEvNT_6ParamsE)
	.align		4
        /*0044*/ 	.word	index@(__assertfail)
	.align		4
        /*0048*/ 	.word	index@(_ZN7cutlass13device_kernelIN5flash11enable_sm90INS1_16FlashAttnFwdSm90INS1_25CollectiveMainloopFwdSm90ILi2EN4cute5tupleIJNS5_1CILi1EEES8_S8_EEENS6_IJNS7_ILi128EEENS7_ILi80EEENS7_ILi256EEEEEELi256ENS_6half_tEfNS_4arch4Sm90ELb1ELb0ELb1ELb1ELb0ELb0ELb0ELb1ELb1ELb1ELb0ELb0EEENS1_21CollectiveEpilogueFwdINS6_IJSA_SC_SB_EEES9_SE_SG_Li256ELb1ELb1ELb0ELb0EEENS1_36VarlenDynamicPersistentTileSchedulerILi128ELi80ELi256ELi128ELb0ELb1ELb1ELb1ELb1ELb1EEEEEEEEEvNT_6ParamsE)
	.align		4
        /*004c*/ 	.word	index@(__assertfail)
	.align		4
        /*0050*/ 	.word	index@(_ZN7cutlass13device_kernelIN5flash11enable_sm90INS1_16FlashAttnFwdSm90INS1_25CollectiveMainloopFwdSm90ILi2EN4cute5tupleIJNS5_1CILi1EEES8_S8_EEENS6_IJNS7_ILi128EEENS7_ILi80EEENS7_ILi256EEEEEELi256ENS_6half_tEfNS_4arch4Sm90ELb1ELb0ELb1ELb1ELb0ELb1ELb0ELb1ELb1ELb1ELb0ELb0EEENS1_21CollectiveEpilogueFwdINS6_IJSA_SC_SB_EEES9_SE_SG_Li256ELb1ELb1ELb0ELb0EEENS1_36VarlenDynamicPersistentTileSchedulerILi128ELi80ELi256ELi128ELb0ELb1ELb1ELb1ELb1ELb1EEEEEEEEEvNT_6ParamsE)
	.align		4
        /*0054*/ 	.word	index@(__assertfail)
	.align		4
        /*0058*/ 	.word	index@(_ZN7cutlass13device_kernelIN5flash11enable_sm90INS1_16FlashAttnFwdSm90INS1_25CollectiveMainloopFwdSm90ILi2EN4cute5tupleIJNS5_1CILi1EEES8_S8_EEENS6_IJNS7_ILi128EEENS7_ILi112EEENS7_ILi192EEEEEELi192ENS_6half_tEfNS_4arch4Sm90ELb0ELb0ELb1ELb0ELb0ELb0ELb0ELb1ELb1ELb1ELb0ELb0EEENS1_21CollectiveEpilogueFwdINS6_IJSA_SC_SB_EEES9_SE_SG_Li256ELb0ELb1ELb0ELb0EEENS1_29StaticPersistentTileSchedulerILb0EEEEEEEEEvNT_6ParamsE)
	.align		4
        /*005c*/ 	.word	index@(__assertfail)
	.align		4
        /*0060*/ 	.word	index@(_ZN7cutlass13device_kernelIN5flash11enable_sm90INS1_16FlashAttnFwdSm90INS1_25CollectiveMainloopFwdSm90ILi2EN4cute5tupleIJNS5_1CILi2EEENS7_ILi1EEES9_EEENS6_IJNS7_ILi128EEENS7_ILi112EEENS7_ILi192EEEEEELi192ENS_6half_tEfNS_4arch4Sm90ELb0ELb0ELb1ELb0ELb0ELb0ELb0ELb1ELb1ELb1ELb0ELb0EEENS1_21CollectiveEpilogueFwdINS6_IJSB_SD_SC_EEESA_SF_SH_Li256ELb0ELb1ELb0ELb0EEENS1_29StaticPersistentTileSchedulerILb0EEEEEEEEEvNT_6ParamsE)
	.align		4
        /*0064*/ 	.word	index@(__assertfail)
	.align		4
        /*0068*/ 	.word	index@(_ZN7cutlass13device_kernelIN5flash11enable_sm90INS1_16FlashAttnFwdSm90INS1_25CollectiveMainloopFwdSm90ILi2EN4cute5tupleIJNS5_1CILi1EEES8_S8_EEENS6_IJNS7_ILi128EEENS7_ILi112EEENS7_ILi192EEEEEELi192ENS_6half_tEfNS_4arch4Sm90ELb0ELb0ELb1ELb1ELb0ELb0ELb0ELb1ELb1ELb1ELb0ELb0EEENS1_21CollectiveEpilogueFwdINS6_IJSA_SC_SB_EEES9_SE_SG_Li256ELb1ELb1ELb0ELb0EEENS1_36VarlenDynamicPersistentTileSchedulerILi128ELi112ELi256ELi128ELb0ELb1ELb1ELb0ELb1ELb1EEEEEEEEEvNT_6ParamsE)
	.align		4
        /*006c*/ 	.word	index@(__assertfail)
	.align		4
        /*0070*/ 	.word	index@(_ZN7cutlass13device_kernelIN5flash11enable_sm90INS1_16FlashAttnFwdSm90INS1_25CollectiveMainloopFwdSm90ILi2EN4cute5tupleIJNS5_1CILi1EEES8_S8_EEENS6_IJNS7_ILi128EEENS7_ILi112EEENS7_ILi192EEEEEELi192ENS_6half_tEfNS_4arch4Sm90ELb0ELb0ELb1ELb1ELb0ELb1ELb0ELb1ELb1ELb1ELb0ELb0EEENS1_21CollectiveEpilogueFwdINS6_IJSA_SC_SB_EEES9_SE_SG_Li256ELb1ELb1ELb0ELb0EEENS1_36VarlenDynamicPersistentTileSchedulerILi128ELi112ELi256ELi128ELb0ELb1ELb1ELb0ELb1ELb1EEEEEEEEEvNT_6ParamsE)
	.align		4
        /*0074*/ 	.word	index@(__assertfail)
	.align		4
        /*0078*/ 	.word	index@(_ZN7cutlass13device_kernelIN5flash11enable_sm90INS1_16FlashAttnFwdSm90INS1_25CollectiveMainloopFwdSm90ILi2EN4cute5tupleIJNS5_1CILi1EEES8_S8_EEENS6_IJNS7_ILi128EEENS7_ILi96EEENS7_ILi192EEEEEELi192ENS_6half_tEfNS_4arch4Sm90ELb0ELb1ELb1ELb0ELb0ELb0ELb0ELb1ELb1ELb1ELb0ELb0EEENS1_21CollectiveEpilogueFwdINS6_IJSA_SC_SB_EEES9_SE_SG_Li256ELb0ELb1ELb0ELb0EEENS1_30DynamicPersistentTileSchedulerILi256ELi128ELb0ELb1ELb1EEEEEEEEEvNT_6ParamsE)
	.align		4
        /*007c*/ 	.word	index@(__assertfail)
	.align		4
        /*0080*/ 	.word	index@(_ZN7cutlass13device_kernelIN5flash11enable_sm90INS1_16FlashAttnFwdSm90INS1_25CollectiveMainloopFwdSm90ILi2EN4cute5tupleIJNS5_1CILi1EEES8_S8_EEENS6_IJNS7_ILi128EEENS7_ILi96EEENS7_ILi192EEEEEELi192ENS_6half_tEfNS_4arch4Sm90ELb0ELb1ELb1ELb1ELb0ELb0ELb0ELb1ELb1ELb1ELb0ELb0EEENS1_21CollectiveEpilogueFwdINS6_IJSA_SC_SB_EEES9_SE_SG_Li256ELb1ELb1ELb0ELb0EEENS1_36VarlenDynamicPersistentTileSchedulerILi128ELi96ELi256ELi128ELb0ELb1ELb1ELb1ELb0ELb1EEEEEEEEEvNT_6ParamsE)
	.align		4
        /*0084*/ 	.word	index@(__assertfail)
	.align		4
        /*0088*/ 	.word	index@(_ZN7cutlass13device_kernelIN5flash11enable_sm90INS1_16FlashAttnFwdSm90INS1_25CollectiveMainloopFwdSm90ILi2EN4cute5tupleIJNS5_1CILi1EEES8_S8_EEENS6_IJNS7_ILi128EEENS7_ILi96EEENS7_ILi192EEEEEELi192ENS_6half_tEfNS_4arch4Sm90ELb0ELb1ELb1ELb1ELb0ELb1ELb0ELb1ELb1ELb1ELb0ELb0EEENS1_21CollectiveEpilogueFwdINS6_IJSA_SC_SB_EEES9_SE_SG_Li256ELb1ELb1ELb0ELb0EEENS1_36VarlenDynamicPersistentTileSchedulerILi128ELi96ELi256ELi128ELb0ELb1ELb1ELb1ELb0ELb1EEEEEEEEEvNT_6ParamsE)
	.align		4
        /*008c*/ 	.word	index@(__assertfail)
	.align		4
        /*0090*/ 	.word	index@(_ZN7cutlass13device_kernelIN5flash11enable_sm90INS1_16FlashAttnFwdSm90INS1_25CollectiveMainloopFwdSm90ILi2EN4cute5tupleIJNS5_1CILi1EEES8_S8_EEENS6_IJNS7_ILi128EEENS7_ILi112EEENS7_ILi192EEEEEELi192ENS_6half_tEfNS_4arch4Sm90ELb1ELb0ELb1ELb0ELb0ELb0ELb0ELb1ELb1ELb1ELb0ELb0EEENS1_21CollectiveEpilogueFwdINS6_IJSA_SC_SB_EEES9_SE_SG_Li256ELb0ELb1ELb0ELb0EEENS1_30DynamicPersistentTileSchedulerILi256ELi128ELb0ELb1ELb1EEEEEEEEEvNT_6ParamsE)
	.align		4
        /*0094*/ 	.word	index@(__assertfail)
	.align		4
        /*0098*/ 	.word	index@(_ZN7cutlass13device_kernelIN5flash11enable_sm90INS1_16FlashAttnFwdSm90INS1_25CollectiveMainloopFwdSm90ILi2EN4cute5tupleIJNS5_1CILi1EEES8_S8_EEENS6_IJNS7_ILi128EEENS7_ILi112EEENS7_ILi192EEEEEELi192ENS_6half_tEfNS_4arch4Sm90ELb1ELb0ELb1ELb1ELb0ELb0ELb0ELb1ELb1ELb1ELb0ELb0EEENS1_21CollectiveEpilogueFwdINS6_IJSA_SC_SB_EEES9_SE_SG_Li256ELb1ELb1ELb0ELb0EEENS1_36VarlenDynamicPersistentTileSchedulerILi128ELi112ELi256ELi128ELb0ELb1ELb1ELb1ELb1ELb1EEEEEEEEEvNT_6ParamsE)
	.align		4
        /*009c*/ 	.word	index@(__assertfail)
	.align		4
        /*00a0*/ 	.word	index@(_ZN7cutlass13device_kernelIN5flash11enable_sm90INS1_16FlashAttnFwdSm90INS1_25CollectiveMainloopFwdSm90ILi2EN4cute5tupleIJNS5_1CILi1EEES8_S8_EEENS6_IJNS7_ILi128EEENS7_ILi112EEENS7_ILi192EEEEEELi192ENS_6half_tEfNS_4arch4Sm90ELb1ELb0ELb1ELb1ELb0ELb1ELb0ELb1ELb1ELb1ELb0ELb0EEENS1_21CollectiveEpilogueFwdINS6_IJSA_SC_SB_EEES9_SE_SG_Li256ELb1ELb1ELb0ELb0EEENS1_36VarlenDynamicPersistentTileSchedulerILi128ELi112ELi256ELi128ELb0ELb1ELb1ELb1ELb1ELb1EEEEEEEEEvNT_6ParamsE)
	.align		4
        /*00a4*/ 	.word	index@(__assertfail)
	.align		4
        /*00a8*/ 	.word	index@(_ZN7cutlass13device_kernelIN5flash11enable_sm90INS1_16FlashAttnFwdSm90INS1_25CollectiveMainloopFwdSm90ILi2EN4cute5tupleIJNS5_1CILi1EEES8_S8_EEENS6_IJNS7_ILi128EEENS7_ILi176EEESA_EEELi128ENS_6half_tEfNS_4arch4Sm90ELb0ELb0ELb1ELb0ELb0ELb0ELb0ELb1ELb1ELb1ELb0ELb0EEENS1_21CollectiveEpilogueFwdINS6_IJSA_SA_SB_EEES9_SD_SF_Li256ELb0ELb1ELb0ELb0EEENS1_29StaticPersistentTileSchedulerILb0EEEEEEEEEvNT_6ParamsE)
	.align		4
        /*00ac*/ 	.word	index@(__assertfail)
	.align		4
        /*00b0*/ 	.word	index@(_ZN7cutlass13device_kernelIN5flash11enable_sm90INS1_16FlashAttnFwdSm90INS1_25CollectiveMainloopFwdSm90ILi2EN4cute5tupleIJNS5_1CILi2EEENS7_ILi1EEES9_EEENS6_IJNS7_ILi128EEENS7_ILi176EEESB_EEELi128ENS_6half_tEfNS_4arch4Sm90ELb0ELb0ELb1ELb0ELb0ELb0ELb0ELb1ELb1ELb1ELb0ELb0EEENS1_21CollectiveEpilogueFwdINS6_IJSB_SB_SC_EEESA_SE_SG_Li256ELb0ELb1ELb0ELb0EEENS1_29StaticPersistentTileSchedulerILb0EEEEEEEEEvNT_6ParamsE)
	.align		4
        /*00b4*/ 	.word	index@(__assertfail)
	.align		4
        /*00b8*/ 	.word	index@(_ZN7cutlass13device_kernelIN5flash11enable_sm90INS1_16FlashAttnFwdSm90INS1_25CollectiveMainloopFwdSm90ILi2EN4cute5tupleIJNS5_1CILi1EEES8_S8_EEENS6_IJNS7_ILi128EEENS7_ILi176EEESA_EEELi128ENS_6half_tEfNS_4arch4Sm90ELb0ELb0ELb1ELb1ELb0ELb0ELb0ELb1ELb1ELb1ELb0ELb0EEENS1_21CollectiveEpilogueFwdINS6_IJSA_SA_SB_EEES9_SD_SF_Li256ELb1ELb1ELb0ELb0EEENS1_36VarlenDynamicPersistentTileSchedulerILi128ELi176ELi256ELi128ELb0ELb1ELb1ELb0ELb1ELb1EEEEEEEEEvNT_6ParamsE)
	.align		4
        /*00bc*/ 	.word	index@(__assertfail)
	.align		4
        /*00c0*/ 	.word	index@(_ZN7cutlass13device_kernelIN5flash11enable_sm90INS1_16FlashAttnFwdSm90INS1_25CollectiveMainloopFwdSm90ILi2EN4cute5tupleIJNS5_1CILi1EEES8_S8_EEENS6_IJNS7_ILi128EEENS7_ILi176EEESA_EEELi128ENS_6half_tEfNS_4arch4Sm90ELb0ELb0ELb1ELb1ELb0ELb1ELb0ELb1ELb1ELb1ELb0ELb0EEENS1_21CollectiveEpilogueFwdINS6_IJSA_SA_SB_EEES9_SD_SF_Li256ELb1ELb1ELb0ELb0EEENS1_36VarlenDynamicPersistentTileSchedulerILi128ELi176ELi256ELi128ELb0ELb1ELb1ELb0ELb1ELb1EEEEEEEEEvNT_6ParamsE)
	.align		4
        /*00c4*/ 	.word	index@(__assertfail)
	.align		4
        /*00c8*/ 	.word	index@(_ZN7cutlass13device_kernelIN5flash11enable_sm90INS1_16FlashAttnFwdSm90INS1_25CollectiveMainloopFwdSm90ILi2EN4cute5tupleIJNS5_1CILi1EEES8_S8_EEENS6_IJNS7_ILi128EEESA_SA_EEELi128ENS_6half_tEfNS_4arch4Sm90ELb0ELb1ELb1ELb0ELb0ELb0ELb0ELb1ELb1ELb1ELb0ELb0EEENS1_21CollectiveEpilogueFwdISB_S9_SC_SE_Li256ELb0ELb1ELb0ELb0EEENS1_30DynamicPersistentTileSchedulerILi256ELi128ELb0ELb1ELb1EEEEEEEEEvNT_6ParamsE)
	.align		4
        /*00cc*/ 	.word	index@(__assertfail)
	.align		4
        /*00d0*/ 	.word	index@(_ZN7cutlass13device_kernelIN5flash11enable_sm90INS1_16FlashAttnFwdSm90INS1_25CollectiveMainloopFwdSm90ILi2EN4cute5tupleIJNS5_1CILi1EEES8_S8_EEENS6_IJNS7_ILi128EEESA_SA_EEELi128ENS_6half_tEfNS_4arch4Sm90ELb0ELb1ELb1ELb1ELb0ELb0ELb0ELb1ELb1ELb1ELb0ELb0EEENS1_21CollectiveEpilogueFwdISB_S9_SC_SE_Li256ELb1ELb1ELb0ELb0EEENS1_36VarlenDynamicPersistentTileSchedulerILi128ELi128ELi256ELi128ELb0ELb1ELb1ELb1ELb0ELb1EEEEEEEEEvNT_6ParamsE)
	.align		4
        /*00d4*/ 	.word	index@(__assertfail)
	.align		4
        /*00d8*/ 	.word	index@(_ZN7cutlass13device_kernelIN5flash11enable_sm90INS1_16FlashAttnFwdSm90INS1_25CollectiveMainloopFwdSm90ILi2EN4cute5tupleIJNS5_1CILi1EEES8_S8_EEENS6_IJNS7_ILi128EEESA_SA_EEELi128ENS_6half_tEfNS_4arch4Sm90ELb0ELb1ELb1ELb1ELb0ELb1ELb0ELb1ELb1ELb1ELb0ELb0EEENS1_21CollectiveEpilogueFwdISB_S9_SC_SE_Li256ELb1ELb1ELb0ELb0EEENS1_36VarlenDynamicPersistentTileSchedulerILi128ELi128ELi256ELi128ELb0ELb1ELb1ELb1ELb0ELb1EEEEEEEEEvNT_6ParamsE)
	.align		4
        /*00dc*/ 	.word	index@(__assertfail)
	.align		4
        /*00e0*/ 	.word	index@(_ZN7cutlass13device_kernelIN5flash11enable_sm90INS1_16FlashAttnFwdSm90INS1_25CollectiveMainloopFwdSm90ILi2EN4cute5tupleIJNS5_1CILi1EEES8_S8_EEENS6_IJNS7_ILi128EEESA_SA_EEELi128ENS_6half_tEfNS_4arch4Sm90ELb1ELb0ELb1ELb0ELb0ELb0ELb0ELb1ELb1ELb1ELb0ELb0EEENS1_21CollectiveEpilogueFwdISB_S9_SC_SE_Li256ELb0ELb1ELb0ELb0EEENS1_30DynamicPersistentTileSchedulerILi256ELi128ELb0ELb1ELb1EEEEEEEEEvNT_6ParamsE)
	.align		4
        /*00e4*/ 	.word	index@(__assertfail)
	.align		4
        /*00e8*/ 	.word	index@(_ZN7cutlass13device_kernelIN5flash11enable_sm90INS1_16FlashAttnFwdSm90INS1_25CollectiveMainloopFwdSm90ILi2EN4cute5tupleIJNS5_1CILi1EEES8_S8_EEENS6_IJNS7_ILi128EEESA_SA_EEELi128ENS_6half_tEfNS_4arch4Sm90ELb1ELb0ELb1ELb1ELb0ELb0ELb0ELb1ELb1ELb1ELb0ELb0EEENS1_21CollectiveEpilogueFwdISB_S9_SC_SE_Li256ELb1ELb1ELb0ELb0EEENS1_36VarlenDynamicPersistentTileSchedulerILi128ELi128ELi256ELi128ELb0ELb1ELb1ELb1ELb1ELb1EEEEEEEEEvNT_6ParamsE)
	.align		4
        /*00ec*/ 	.word	index@(__assertfail)
	.align		4
        /*00f0*/ 	.word	index@(_ZN7cutlass13device_kernelIN5flash11enable_sm90INS1_16FlashAttnFwdSm90INS1_25CollectiveMainloopFwdSm90ILi2EN4cute5tupleIJNS5_1CILi1EEES8_S8_EEENS6_IJNS7_ILi128EEESA_SA_EEELi128ENS_6half_tEfNS_4arch4Sm90ELb1ELb0ELb1ELb1ELb0ELb1ELb0ELb1ELb1ELb1ELb0ELb0EEENS1_21CollectiveEpilogueFwdISB_S9_SC_SE_Li256ELb1ELb1ELb0ELb0EEENS1_36VarlenDynamicPersistentTileSchedulerILi128ELi128ELi256ELi128ELb0ELb1ELb1ELb1ELb1ELb1EEEEEEEEEvNT_6ParamsE)
	.align		4
        /*00f4*/ 	.word	index@(__assertfail)
	.align		4
        /*00f8*/ 	.word	index@(_ZN7cutlass13device_kernelIN5flash11enable_sm90INS1_16FlashAttnFwdSm90INS1_25CollectiveMainloopFwdSm90ILi2EN4cute5tupleIJNS5_1CILi1EEES8_S8_EEENS6_IJNS7_ILi192EEENS7_ILi144EEENS7_ILi96EEEEEELi96ENS_6half_tEfNS_4arch4Sm90ELb0ELb0ELb1ELb0ELb0ELb0ELb0ELb0ELb1ELb1ELb0ELb0EEENS1_21CollectiveEpilogueFwdINS6_IJSA_SC_SB_EEES9_SE_SG_Li384ELb0ELb1ELb0ELb0EEENS1_29StaticPersistentTileSchedulerILb0EEEEEEEEEvNT_6ParamsE)
	.align		4
        /*00fc*/ 	.word	index@(__assertfail)
	.align		4
        /*0100*/ 	.word	index@(_ZN7cutlass13device_kernelIN5flash11enable_sm90INS1_16FlashAttnFwdSm90INS1_25CollectiveMainloopFwdSm90ILi2EN4cute5tupleIJNS5_1CILi1EEES8_S8_EEENS6_IJNS7_ILi192EEENS7_ILi144EEENS7_ILi96EEEEEELi96ENS_6half_tEfNS_4arch4Sm90ELb0ELb0ELb1ELb1ELb0ELb0ELb0ELb0ELb1ELb1ELb0ELb0EEENS1_21CollectiveEpilogueFwdINS6_IJSA_SC_SB_EEES9_SE_SG_Li384ELb1ELb1ELb0ELb0EEENS1_36VarlenDynamicPersistentTileSchedulerILi192ELi144ELi384ELi128ELb0ELb1ELb1ELb0ELb1ELb1EEEEEEEEEvNT_6ParamsE)
	.align		4
        /*0104*/ 	.word	index@(__assertfail)
	.align		4
        /*0108*/ 	.word	index@(_ZN7cutlass13device_kernelIN5flash11enable_sm90INS1_16FlashAttnFwdSm90INS1_25CollectiveMainloopFwdSm90ILi2EN4cute5tupleIJNS5_1CILi1EEES8_S8_EEENS6_IJNS7_ILi192EEENS7_ILi144EEENS7_ILi96EEEEEELi96ENS_6half_tEfNS_4arch4Sm90ELb0ELb0ELb1ELb1ELb0ELb1ELb0ELb0ELb1ELb1ELb0ELb0EEENS1_21CollectiveEpilogueFwdINS6_IJSA_SC_SB_EEES9_SE_SG_Li384ELb1ELb1ELb0ELb0EEENS1_36VarlenDynamicPersistentTileSchedulerILi192ELi144ELi384ELi128ELb0ELb1ELb1ELb0ELb1ELb1EEEEEEEEEvNT_6ParamsE)
	.align		4
        /*010c*/ 	.word	index@(__assertfail)
	.align		4
        /*0110*/ 	.word	index@(_ZN7cutlass13device_kernelIN5flash11enable_sm90INS1_16FlashAttnFwdSm90INS1_25CollectiveMainloopFwdSm90ILi2EN4cute5tupleIJNS5_1CILi1EEES8_S8_EEENS6_IJNS7_ILi192EEENS7_ILi128EEENS7_ILi96EEEEEELi96ENS_6half_tEfNS_4arch4Sm90ELb0ELb1ELb1ELb0ELb0ELb0ELb0ELb0ELb1ELb1ELb0ELb0EEENS1_21CollectiveEpilogueFwdINS6_IJSA_SC_SB_EEES9_SE_SG_Li384ELb0ELb1ELb0ELb0EEENS1_30DynamicPersistentTileSchedulerILi384ELi128ELb0ELb1ELb1EEEEEEEEEvNT_6ParamsE)
	.align		4
        /*0114*/ 	.word	index@(__assertfail)
	.align		4
        /*0118*/ 	.word	index@(_ZN7cutlass13device_kernelIN5flash11enable_sm90INS1_16FlashAttnFwdSm90INS1_25CollectiveMainloopFwdSm90ILi2EN4cute5tupleIJNS5_1CILi1EEES8_S8_EEENS6_IJNS7_ILi192EEENS7_ILi128EEENS7_ILi96EEEEEELi96ENS_6half_tEfNS_4arch4Sm90ELb0ELb1ELb1ELb1ELb0ELb0ELb0ELb0ELb1ELb1ELb0ELb0EEENS1_21CollectiveEpilogueFwdINS6_IJSA_SC_SB_EEES9_SE_SG_Li384ELb1ELb1ELb0ELb0EEENS1_36VarlenDynamicPersistentTileSchedulerILi192ELi128ELi384ELi128ELb0ELb1ELb1ELb1ELb0ELb1EEEEEEEEEvNT_6ParamsE)
	.align		4
        /*011c*/ 	.word	index@(__assertfail)
	.align		4
        /*0120*/ 	.word	index@(_ZN7cutlass13device_kernelIN5flash11enable_sm90INS1_16FlashAttnFwdSm90INS1_25CollectiveMainloopFwdSm90ILi2EN4cute5tupleIJNS5_1CILi1EEES8_S8_EEENS6_IJNS7_ILi192EEENS7_ILi128EEENS7_ILi96EEEEEELi96ENS_6half_tEfNS_4arch4Sm90ELb0ELb1ELb1ELb1ELb0ELb1ELb0ELb0ELb1ELb1ELb0ELb0EEENS1_21CollectiveEpilogueFwdINS6_IJSA_SC_SB_EEES9_SE_SG_Li384ELb1ELb1ELb0ELb0EEENS1_36VarlenDynamicPersistentTileSchedulerILi192ELi128ELi384ELi128ELb0ELb1ELb1ELb1ELb0ELb1EEEEEEEEEvNT_6ParamsE)
	.align		4
        /*0124*/ 	.word	index@(__assertfail)
	.align		4
        /*0128*/ 	.word	index@(_ZN7cutlass13device_kernelIN5flash11enable_sm90INS1_16FlashAttnFwdSm90INS1_25CollectiveMainloopFwdSm90ILi2EN4cute5tupleIJNS5_1CILi1EEES8_S8_EEENS6_IJNS7_ILi192EEENS7_ILi144EEENS7_ILi96EEEEEELi96ENS_6half_tEfNS_4arch4Sm90ELb1ELb0ELb1ELb0ELb0ELb0ELb0ELb0ELb1ELb1ELb0ELb0EEENS1_21CollectiveEpilogueFwdINS6_IJSA_SC_SB_EEES9_SE_SG_Li384ELb0ELb1ELb0ELb0EEENS1_30DynamicPersistentTileSchedulerILi384ELi128ELb0ELb1ELb1EEEEEEEEEvNT_6ParamsE)
	.align		4
        /*012c*/ 	.word	index@(__assertfail)
	.align		4
        /*0130*/ 	.word	index@(_ZN7cutlass13device_kernelIN5flash11enable_sm90INS1_16FlashAttnFwdSm90INS1_25CollectiveMainloopFwdSm90ILi2EN4cute5tupleIJNS5_1CILi1EEES8_S8_EEENS6_IJNS7_ILi192EEENS7_ILi144EEENS7_ILi96EEEEEELi96ENS_6half_tEfNS_4arch4Sm90ELb1ELb0ELb1ELb1ELb0ELb0ELb0ELb0ELb1ELb1ELb0ELb0EEENS1_21CollectiveEpilogueFwdINS6_IJSA_SC_SB_EEES9_SE_SG_Li384ELb1ELb1ELb0ELb0EEENS1_36VarlenDynamicPersistentTileSchedulerILi192ELi144ELi384ELi128ELb0ELb1ELb1ELb1ELb1ELb1EEEEEEEEEvNT_6ParamsE)
	.align		4
        /*0134*/ 	.word	index@(__assertfail)
	.align		4
        /*0138*/ 	.word	index@(_ZN7cutlass13device_kernelIN5flash11enable_sm90INS1_16FlashAttnFwdSm90INS1_25CollectiveMainloopFwdSm90ILi2EN4cute5tupleIJNS5_1CILi1EEES8_S8_EEENS6_IJNS7_ILi192EEENS7_ILi144EEENS7_ILi96EEEEEELi96ENS_6half_tEfNS_4arch4Sm90ELb1ELb0ELb1ELb1ELb0ELb1ELb0ELb0ELb1ELb1ELb0ELb0EEENS1_21CollectiveEpilogueFwdINS6_IJSA_SC_SB_EEES9_SE_SG_Li384ELb1ELb1ELb0ELb0EEENS1_36VarlenDynamicPersistentTileSchedulerILi192ELi144ELi384ELi128ELb0ELb1ELb1ELb1ELb1ELb1EEEEEEEEEvNT_6ParamsE)
	.align		4
        /*013c*/ 	.word	index@(__assertfail)
	.align		4
        /*0140*/ 	.word	index@(_ZN7cutlass13device_kernelIN5flash11enable_sm90INS1_16FlashAttnFwdSm90INS1_25CollectiveMainloopFwdSm90ILi2EN4cute5tupleIJNS5_1CILi1EEES8_S8_EEENS6_IJNS7_ILi192EEESA_NS7_ILi64EEEEEELi64ENS_6half_tEfNS_4arch4Sm90ELb0ELb0ELb1ELb0ELb0ELb0ELb0ELb0ELb1ELb1ELb0ELb0EEENS1_21CollectiveEpilogueFwdINS6_IJSA_SB_SA_EEES9_SD_SF_Li384ELb0ELb1ELb0ELb0EEENS1_29StaticPersistentTileSchedulerILb0EEEEEEEEEvNT_6ParamsE)
	.align		4
        /*0144*/ 	.word	index@(__assertfail)
	.align		4
        /*0148*/ 	.word	index@(_ZN7cutlass13device_kernelIN5flash11enable_sm90INS1_16FlashAttnFwdSm90INS1_25CollectiveMainloopFwdSm90ILi2EN4cute5tupleIJNS5_1CILi1EEES8_S8_EEENS6_IJNS7_ILi192EEESA_NS7_ILi64EEEEEELi64ENS_6half_tEfNS_4arch4Sm90ELb0ELb0ELb1ELb1ELb0ELb0ELb0ELb0ELb1ELb1ELb0ELb0EEENS1_21CollectiveEpilogueFwdINS6_IJSA_SB_SA_EEES9_SD_SF_Li384ELb1ELb1ELb0ELb0EEENS1_36VarlenDynamicPersistentTileSchedulerILi192ELi192ELi384ELi128ELb0ELb1ELb1ELb0ELb1ELb1EEEEEEEEEvNT_6ParamsE)
	.align		4
        /*014c*/ 	.word	index@(__assertfail)
	.align		4
        /*0150*/ 	.word	index@(_ZN7cutlass13device_kernelIN5flash11enable_sm90INS1_16FlashAttnFwdSm90INS1_25CollectiveMainloopFwdSm90ILi2EN4cute5tupleIJNS5_1CILi1EEES8_S8_EEENS6_IJNS7_ILi192EEESA_NS7_ILi64EEEEEELi64ENS_6half_tEfNS_4arch4Sm90ELb0ELb0ELb1ELb1ELb0ELb1ELb0ELb0ELb1ELb1ELb0ELb0EEENS1_21CollectiveEpilogueFwdINS6_IJSA_SB_SA_EEES9_SD_SF_Li384ELb1ELb1ELb0ELb0EEENS1_36VarlenDynamicPersistentTileSchedulerILi192ELi192ELi384ELi128ELb0ELb1ELb1ELb0ELb1ELb1EEEEEEEEEvNT_6ParamsE)
	.align		4
        /*0154*/ 	.word	index@(__assertfail)
	.align		4
        /*0158*/ 	.word	index@(_ZN7cutlass13device_kernelIN5flash11enable_sm90INS1_16FlashAttnFwdSm90INS1_25CollectiveMainloopFwdSm90ILi2EN4cute5tupleIJNS5_1CILi1EEES8_S8_EEENS6_IJNS7_ILi192EEENS7_ILi128EEENS7_ILi64EEEEEELi64ENS_6half_tEfNS_4arch4Sm90ELb0ELb1ELb1ELb0ELb0ELb0ELb0ELb1ELb1ELb1ELb0ELb0EEENS1_21CollectiveEpilogueFwdINS6_IJSA_SC_SB_EEES9_SE_SG_Li384ELb0ELb1ELb0ELb0EEENS1_30DynamicPersistentTileSchedulerILi384ELi128ELb0ELb1ELb1EEEEEEEEEvNT_6ParamsE)
	.align		4
        /*015c*/ 	.word	index@(__assertfail)
	.align		4
        /*0160*/ 	.word	index@(_ZN7cutlass13device_kernelIN5flash11enable_sm90INS1_16FlashAttnFwdSm90INS1_25CollectiveMainloopFwdSm90ILi2EN4cute5tupleIJNS5_1CILi1EEES8_S8_EEENS6_IJNS7_ILi192EEENS7_ILi128EEENS7_ILi64EEEEEELi64ENS_6half_tEfNS_4arch4Sm90ELb0ELb1ELb1ELb1ELb0ELb0ELb0ELb1ELb1ELb1ELb0ELb0EEENS1_21CollectiveEpilogueFwdINS6_IJSA_SC_SB_EEES9_SE_SG_Li384ELb1ELb1ELb0ELb0EEENS1_36VarlenDynamicPersistentTileSchedulerILi192ELi128ELi384ELi128ELb0ELb1ELb1ELb1ELb0ELb1EEEEEEEEEvNT_6ParamsE)
	.align		4
        /*0164*/ 	.word	index@(__assertfail)
	.align		4
        /*0168*/ 	.word	index@(_ZN7cutlass13device_kernelIN5flash11enable_sm90INS1_16FlashAttnFwdSm90INS1_25CollectiveMainloopFwdSm90ILi2EN4cute5tupleIJNS5_1CILi1EEES8_S8_EEENS6_IJNS7_ILi192EEENS7_ILi128EEENS7_ILi64EEEEEELi64ENS_6half_tEfNS_4arch4Sm90ELb0ELb1ELb1ELb1ELb0ELb1ELb0ELb1ELb1ELb1ELb0ELb0EEENS1_21CollectiveEpilogueFwdINS6_IJSA_SC_SB_EEES9_SE_SG_Li384ELb1ELb1ELb0ELb0EEENS1_36VarlenDynamicPersistentTileSchedulerILi192ELi128ELi384ELi128ELb0ELb1ELb1ELb1ELb0ELb1EEEEEEEEEvNT_6ParamsE)
	.align		4
        /*016c*/ 	.word	index@(__assertfail)
	.align		4
        /*0170*/ 	.word	index@(_ZN7cutlass13device_kernelIN5flash11enable_sm90INS1_16FlashAttnFwdSm90INS1_25CollectiveMainloopFwdSm90ILi2EN4cute5tupleIJNS5_1CILi1EEES8_S8_EEENS6_IJNS7_ILi192EEENS7_ILi128EEENS7_ILi64EEEEEELi64ENS_6half_tEfNS_4arch4Sm90ELb1ELb0ELb1ELb0ELb0ELb0ELb0ELb1ELb1ELb1ELb0ELb0EEENS1_21CollectiveEpilogueFwdINS6_IJSA_SC_SB_EEES9_SE_SG_Li384ELb0ELb1ELb0ELb0EEENS1_30DynamicPersistentTileSchedulerILi384ELi128ELb0ELb1ELb1EEEEEEEEEvNT_6ParamsE)
	.align		4
        /*0174*/ 	.word	index@(__assertfail)
	.align		4
        /*0178*/ 	.word	index@(_ZN7cutlass13device_kernelIN5flash11enable_sm90INS1_16FlashAttnFwdSm90INS1_25CollectiveMainloopFwdSm90ILi2EN4cute5tupleIJNS5_1CILi1EEES8_S8_EEENS6_IJNS7_ILi192EEENS7_ILi128EEENS7_ILi64EEEEEELi64ENS_6half_tEfNS_4arch4Sm90ELb1ELb0ELb1ELb1ELb0ELb0ELb0ELb1ELb1ELb1ELb0ELb0EEENS1_21CollectiveEpilogueFwdINS6_IJSA_SC_SB_EEES9_SE_SG_Li384ELb1ELb1ELb0ELb0EEENS1_36VarlenDynamicPersistentTileSchedulerILi192ELi128ELi384ELi128ELb0ELb1ELb1ELb1ELb1ELb1EEEEEEEEEvNT_6ParamsE)
	.align		4
        /*017c*/ 	.word	index@(__assertfail)
	.align		4
        /*0180*/ 	.word	index@(_ZN7cutlass13device_kernelIN5flash11enable_sm90INS1_16FlashAttnFwdSm90INS1_25CollectiveMainloopFwdSm90ILi2EN4cute5tupleIJNS5_1CILi1EEES8_S8_EEENS6_IJNS7_ILi192EEENS7_ILi128EEENS7_ILi64EEEEEELi64ENS_6half_tEfNS_4arch4Sm90ELb1ELb0ELb1ELb1ELb0ELb1ELb0ELb1ELb1ELb1ELb0ELb0EEENS1_21CollectiveEpilogueFwdINS6_IJSA_SC_SB_EEES9_SE_SG_Li384ELb1ELb1ELb0ELb0EEENS1_36VarlenDynamicPersistentTileSchedulerILi192ELi128ELi384ELi128ELb0ELb1ELb1ELb1ELb1ELb1EEEEEEEEEvNT_6ParamsE)
	.align		4
        /*0184*/ 	.word	index@(__assertfail)
	.align		4
        /*0188*/ 	.word	0x00000000
	.align		4
        /*018c*/ 	.word	0xfffffffe
	.align		4
        /*0190*/ 	.word	0x00000000
	.align		4
        /*0194*/ 	.word	0xfffffffd
	.align		4
        /*0198*/ 	.word	0x00000000
	.align		4
        /*019c*/ 	.word	0xfffffffc


//--------------------- .nv.constant4             --------------------------
	.section	.nv.constant4,"a",@progbits
	.align	8
	.align		8
.nv.constant4:
        /*0000*/ 	.dword	__assertfail
	.align		8
        /*0008*/ 	.dword	__unnamed_1
	.align		8
        /*0010*/ 	.dword	__unnamed_2
	.align		8
        /*0018*/ 	.dword	__unnamed_3
	.align		8
        /*0020*/ 	.dword	__unnamed_4
	.align		8
        /*0028*/ 	.dword	__unnamed_5
	.align		8
        /*0030*/ 	.dword	__unnamed_6
	.align		8
        /*0038*/ 	.dword	__unnamed_7
	.align		8
        /*0040*/ 	.dword	__unnamed_8
	.align		8
        /*0048*/ 	.dword	__unnamed_9
	.align		8
        /*0050*/ 	.dword	__unnamed_10
	.align		8
        /*0058*/ 	.dword	__unnamed_11
	.align		8
        /*0060*/ 	.dword	__unnamed_12
	.align		8
        /*0068*/ 	.dword	__unnamed_13
	.align		8
        /*0070*/ 	.dword	__unnamed_14
	.align		8
        /*0078*/ 	.dword	__unnamed_15
	.align		8
        /*0080*/ 	.dword	__unnamed_16
	.align		8
        /*0088*/ 	.dword	__unnamed_17
	.align		8
        /*0090*/ 	.dword	__unnamed_18
	.align		8
        /*0098*/ 	.dword	__unnamed_19
	.align		8
        /*00a0*/ 	.dword	__unnamed_20
	.align		8
        /*00a8*/ 	.dword	__unnamed_21
	.align		8
        /*00b0*/ 	.dword	__unnamed_22
	.align		8
        /*00b8*/ 	.dword	__unnamed_23
	.align		8
        /*00c0*/ 	.dword	__unnamed_24
	.align		8
        /*00c8*/ 	.dword	__unnamed_25
	.align		8
        /*00d0*/ 	.dword	__unnamed_26
	.align		8
        /*00d8*/ 	.dword	__unnamed_27
	.align		8
        /*00e0*/ 	.dword	__unnamed_28
	.align		8
        /*00e8*/ 	.dword	__unnamed_29
	.align		8
        /*00f0*/ 	.dword	__unnamed_30
	.align		8
        /*00f8*/ 	.dword	__unnamed_31
	.align		8
        /*0100*/ 	.dword	__unnamed_32
	.align		8
        /*0108*/ 	.dword	__unnamed_33
	.align		8
        /*0110*/ 	.dword	__unnamed_34
	.align		8
        /*0118*/ 	.dword	__unnamed_35
	.align		8
        /*0120*/ 	.dword	__unnamed_36
	.align		8
        /*0128*/ 	.dword	__unnamed_37
	.align		8
        /*0130*/ 	.dword	__unnamed_38
	.align		8
        /*0138*/ 	.dword	__unnamed_39
	.align		8
        /*0140*/ 	.dword	__unnamed_40
	.align		8
        /*0148*/ 	.dword	__unnamed_41
	.align		8
        /*0150*/ 	.dword	__unnamed_42
	.align		8
        /*0158*/ 	.dword	__unnamed_43
	.align		8
        /*0160*/ 	.dword	_ZN82_INTERNAL_2ba0c958_46_flash_fwd_hdimall_fp16_softcap_packgqa_sm90_cu_9949e2e8_49064cuda3std3__45__cpo5beginE
	.align		8
        /*0168*/ 	.dword	_ZN82_INTERNAL_2ba0c958_46_flash_fwd_hdimall_fp16_softcap_packgqa_sm90_cu_9949e2e8_49064cuda3std3__45__cpo3endE
	.align		8
        /*0170*/ 	.dword	_ZN82_INTERNAL_2ba0c958_46_flash_fwd_hdimall_fp16_softcap_packgqa_sm90_cu_9949e2e8_49064cuda3std3__45__cpo6cbeginE
	.align		8
        /*0178*/ 	.dword	_ZN82_INTERNAL_2ba0c958_46_flash_fwd_hdimall_fp16_softcap_packgqa_sm90_cu_9949e2e8_49064cuda3std3__45__cpo4cendE
	.align		8
        /*0180*/ 	.dword	_ZN82_INTERNAL_2ba0c958_46_flash_fwd_hdimall_fp16_softcap_packgqa_sm90_cu_9949e2e8_49064cuda3std3__484_GLOBAL__N__2ba0c958_46_flash_fwd_hdimall_fp16_softcap_packgqa_sm90_cu_9949e2e8_49066ignoreE
	.align		8
        /*0188*/ 	.dword	_ZN82_INTERNAL_2ba0c958_46_flash_fwd_hdimall_fp16_softcap_packgqa_sm90_cu_9949e2e8_49064cuda3std3__419piecewise_constructE
	.align		8
        /*0190*/ 	.dword	_ZN82_INTERNAL_2ba0c958_46_flash_fwd_hdimall_fp16_softcap_packgqa_sm90_cu_9949e2e8_49064cuda3std3__48in_placeE
	.align		8
        /*0198*/ 	.dword	_ZN82_INTERNAL_2ba0c958_46_flash_fwd_hdimall_fp16_softcap_packgqa_sm90_cu_9949e2e8_49064cuda3std6ranges3__45__cpo4swapE
	.align		8
        /*01a0*/ 	.dword	_ZN82_INTERNAL_2ba0c958_46_flash_fwd_hdimall_fp16_softcap_packgqa_sm90_cu_9949e2e8_49064cuda3std6ranges3__45__cpo9iter_moveE
	.align		8
        /*01a8*/ 	.dword	_ZN82_INTERNAL_2ba0c958_46_flash_fwd_hdimall_fp16_softcap_packgqa_sm90_cu_9949e2e8_49064cute7productE
	.align		8
        /*01b0*/ 	.dword	_ZN82_INTERNAL_2ba0c958_46_flash_fwd_hdimall_fp16_softcap_packgqa_sm90_cu_9949e2e8_49064cute1_E
	.align		8
        /*01b8*/ 	.dword	$str$23
	.align		8
        /*01c0*/ 	.dword	$str$24


//--------------------- .text._ZN7cutlass13device_kernelIN5flash11enable_sm90INS1_16FlashAttnFwdSm90INS1_25CollectiveMainloopFwdSm90ILi2EN4cute5tupleIJNS5_1CILi1EEES8_S8_EEENS6_IJNS7_ILi128EEENS7_ILi80EEENS7_ILi256EEEEEELi256ENS_6half_tEfNS_4arch4Sm90ELb0ELb0ELb1ELb0ELb0ELb0ELb0ELb1ELb1ELb1ELb0ELb0EEENS1_21CollectiveEpilogueFwdINS6_IJSA_SC_SB_EEES9_SE_SG_Li256ELb0ELb1ELb0ELb0EEENS1_29StaticPersistentTileSchedulerILb0EEEEEEEEEvNT_6ParamsE --------------------------
	.section	.text._ZN7cutlass13device_kernelIN5flash11enable_sm90INS1_16FlashAttnFwdSm90INS1_25CollectiveMainloopFwdSm90ILi2EN4cute5tupleIJNS5_1CILi1EEES8_S8_EEENS6_IJNS7_ILi128EEENS7_ILi80EEENS7_ILi256EEEEEELi256ENS_6half_tEfNS_4arch4Sm90ELb0ELb0ELb1ELb0ELb0ELb0ELb0ELb1ELb1ELb1ELb0ELb0EEENS1_21CollectiveEpilogueFwdINS6_IJSA_SC_SB_EEES9_SE_SG_Li256ELb0ELb1ELb0ELb0EEENS1_29StaticPersistentTileSchedulerILb0EEEEEEEEEvNT_6ParamsE,"ax",@progbits
	.align	128
.text._ZN7cutlass13device_kernelIN5flash11enable_sm90INS1_16FlashAttnFwdSm90INS1_25CollectiveMainloopFwdSm90ILi2EN4cute5tupleIJNS5_1CILi1EEES8_S8_EEENS6_IJNS7_ILi128EEENS7_ILi80EEENS7_ILi256EEEEEELi256ENS_6half_tEfNS_4arch4Sm90ELb0ELb0ELb1ELb0ELb0ELb0ELb0ELb1ELb1ELb1ELb0ELb0EEENS1_21CollectiveEpilogueFwdINS6_IJSA_SC_SB_EEES9_SE_SG_Li256ELb0ELb1ELb0ELb0EEENS1_29StaticPersistentTileSchedulerILb0EEEEEEEEEvNT_6ParamsE:
        .type           _ZN7cutlass13device_kernelIN5flash11enable_sm90INS1_16FlashAttnFwdSm90INS1_25CollectiveMainloopFwdSm90ILi2EN4cute5tupleIJNS5_1CILi1EEES8_S8_EEENS6_IJNS7_ILi128EEENS7_ILi80EEENS7_ILi256EEEEEELi256ENS_6half_tEfNS_4arch4Sm90ELb0ELb0ELb1ELb0ELb0ELb0ELb0ELb1ELb1ELb1ELb0ELb0EEENS1_21CollectiveEpilogueFwdINS6_IJSA_SC_SB_EEES9_SE_SG_Li256ELb0ELb1ELb0ELb0EEENS1_29StaticPersistentTileSchedulerILb0EEEEEEEEEvNT_6ParamsE,@function
        .size           _ZN7cutlass13device_kernelIN5flash11enable_sm90INS1_16FlashAttnFwdSm90INS1_25CollectiveMainloopFwdSm90ILi2EN4cute5tupleIJNS5_1CILi1EEES8_S8_EEENS6_IJNS7_ILi128EEENS7_ILi80EEENS7_ILi256EEEEEELi256ENS_6half_tEfNS_4arch4Sm90ELb0ELb0ELb1ELb0ELb0ELb0ELb0ELb1ELb1ELb1ELb0ELb0EEENS1_21CollectiveEpilogueFwdINS6_IJSA_SC_SB_EEES9_SE_SG_Li256ELb0ELb1ELb0ELb0EEENS1_29StaticPersistentTileSchedulerILb0EEEEEEEEEvNT_6ParamsE,(.L_x_15293 - _ZN7cutlass13device_kernelIN5flash11enable_sm90INS1_16FlashAttnFwdSm90INS1_25CollectiveMainloopFwdSm90ILi2EN4cute5tupleIJNS5_1CILi1EEES8_S8_EEENS6_IJNS7_ILi128EEENS7_ILi80EEENS7_ILi256EEEEEELi256ENS_6half_tEfNS_4arch4Sm90ELb0ELb0ELb1ELb0ELb0ELb0ELb0ELb1ELb1ELb1ELb0ELb0EEENS1_21CollectiveEpilogueFwdINS6_IJSA_SC_SB_EEES9_SE_SG_Li256ELb0ELb1ELb0ELb0EEENS1_29StaticPersistentTileSchedulerILb0EEEEEEEEEvNT_6ParamsE)
        .other          _ZN7cutlass13device_kernelIN5flash11enable_sm90INS1_16FlashAttnFwdSm90INS1_25CollectiveMainloopFwdSm90ILi2EN4cute5tupleIJNS5_1CILi1EEES8_S8_EEENS6_IJNS7_ILi128EEENS7_ILi80EEENS7_ILi256EEEEEELi256ENS_6half_tEfNS_4arch4Sm90ELb0ELb0ELb1ELb0ELb0ELb0ELb0ELb1ELb1ELb1ELb0ELb0EEENS1_21CollectiveEpilogueFwdINS6_IJSA_SC_SB_EEES9_SE_SG_Li256ELb0ELb1ELb0ELb0EEENS1_29StaticPersistentTileSchedulerILb0EEEEEEEEEvNT_6ParamsE,@"STO_CUDA_ENTRY STV_DEFAULT"
_ZN7cutlass13device_kernelIN5flash11enable_sm90INS1_16FlashAttnFwdSm90INS1_25CollectiveMainloopFwdSm90ILi2EN4cute5tupleIJNS5_1CILi1EEES8_S8_EEENS6_IJNS7_ILi128EEENS7_ILi80EEENS7_ILi256EEEEEELi256ENS_6half_tEfNS_4arch4Sm90ELb0ELb0ELb1ELb0ELb0ELb0ELb0ELb1ELb1ELb1ELb0ELb0EEENS1_21CollectiveEpilogueFwdINS6_IJSA_SC_SB_EEES9_SE_SG_Li256ELb0ELb1ELb0ELb0EEENS1_29StaticPersistentTileSchedulerILb0EEEEEEEEEvNT_6ParamsE:
[----:B------:R-:W0:Y:S02]  /*0000*/  LDC R1, c[0x0][0x28] ;  /* 0x00000a00ff017b82 */ /* 0x000e240000000800 */
[----:B0-----:R-:W-:Y:S01]  /*0010*/  VIADD R1, R1, 0xffffffc8 ;  /* 0xffffffc801017836 */ /* 0x001fe20000000000 */
[----:B------:R-:W0:Y:S01]  /*0020*/  S2R R0, SR_TID.X ;  /* 0x0000000000007919 */ /* 0x000e220000002100 */
[----:B------:R-:W-:Y:S01]  /*0030*/  ELECT P0, URZ, PT ;  /* 0x00000000003f782f */ /* 0x000fe20003800000 */
[----:B------:R-:W-:Y:S01]  /*0040*/  BSSY B0, `(.L_x_0) ;  /* 0x000000e000007945 */ /* 0x000fe20003800000 */
[----:B0-----:R-:W-:-:S05]  /*0050*/  SHF.R.U32.HI R2, RZ, 0x5, R0 ;  /* 0x00000005ff027819 */ /* 0x001fca0000011600 */
[----:B------:R-:W0:Y:S02]  /*0060*/  SHFL.IDX PT, R3, R2, RZ, 0x1f ;  /* 0x00001fff02037589 */ /* 0x000e2400000e0000 */
[----:B0-----:R-:W-:Y:S02]  /*0070*/  ISETP.EQ.AND P0, PT, R3, RZ, P0 ;  /* 0x000000ff0300720c */ /* 0x001fe40000702270 */
[----:B------:R-:W-:-:S11]  /*0080*/  SHF.R.U32.HI R3, RZ, 0x7, R0 ;  /* 0x00000007ff037819 */ /* 0x000fd60000011600 */
[----:B------:R-:W-:Y:S05]  /*0090*/  @!P0 BRA `(.L_x_1) ;  /* 0x0000000000208947 */ /* 0x000fea0003800000 */
[----:B------:R-:W-:Y:S02]  /*00a0*/  ULDC.64 UR4, c[0x0][0x198] ;  /* 0x0000660000047ab9 */ /* 0x000fe40000000a00 */
[----:B------:R-:W-:Y:S02]  /*00b0*/  UIADD3 UR6, UP0, UR4, 0x370, URZ ;  /* 0x0000037004067890 */ /* 0x000fe4000ff1e03f */
[----:B------:R-:W-:Y:S02]  /*00c0*/  UIADD3 UR4, UP1, UR4, 0x470, URZ ;  /* 0x0000047004047890 */ /* 0x000fe4000ff3e03f */
[----:B------:R-:W-:Y:S02]  /*00d0*/  UIADD3.X UR7, URZ, UR5, URZ, UP0, !UPT ;  /* 0x000000053f077290 */ /* 0x000fe400087fe43f */
[----:B------:R-:W-:-:S07]  /*00e0*/  UIADD3.X UR5, URZ, UR5, URZ, UP1, !UPT ;  /* 0x000000053f057290 */ /* 0x000fce0008ffe43f */
[----:B------:R0:W-:Y:S02]  /*00f0*/  UTMACCTL.PF [UR6] ;  /* 0x00000000060079b9 */ /* 0x0001e40008040000 */
[----:B------:R0:W-:Y:S02]  /*0100*/  UTMACCTL.PF [UR4] ;  /* 0x00000000040079b9 */ /* 0x0001e40008040000 */
[----:B0-----:R-:W-:Y:S01]  /*0110*/  NOP ;  /* 0x0000000000007918 */ /* 0x001fe20000000000 */
.L_x_1:
[----:B------:R-:W-:Y:S05]  /*0120*/  BSYNC B0 ;  /* 0x0000000000007941 */ /* 0x000fea0003800000 */
.L_x_0:
[----:B------:R-:W-:Y:S01]  /*0130*/  VOTEU.ANY UP0, P0 ;  /* 0x00000000003f7886 */ /* 0x000fe20000000100 */
[----:B------:R-:W0:Y:S01]  /*0140*/  SHFL.IDX PT, R3, R3, RZ, 0x1f ;  /* 0x00001fff03037589 */ /* 0x000e2200000e0000 */
[----:B------:R-:W-:Y:S01]  /*0150*/  UMOV UR4, 0x80 ;  /* 0x0000008000047882 */ /* 0x000fe20000000000 */
[----:B------:R-:W-:Y:S01]  /*0160*/  UMOV UR7, 0x100 ;  /* 0x0000010000077882 */ /* 0x000fe20000000000 */
[----:B------:R-:W-:Y:S01]  /*0170*/  VOTEU.ANY UP1, P0 ;  /* 0x00000000003f7886 */ /* 0x000fe20000020100 */
[----:B------:R-:W1:Y:S01]  /*0180*/  @UP0 S2UR UR8, SR_CgaCtaId ;  /* 0x00000000000809c3 */ /* 0x000e620000008800 */
[----:B------:R-:W2:Y:S01]  /*0190*/  SHFL.IDX PT, R4, R2, RZ, 0x1f ;  /* 0x00001fff02047589 */ /* 0x000ea200000e0000 */
[----:B------:R-:W-:Y:S01]  /*01a0*/  @UP0 UMOV UR6, 0x400 ;  /* 0x0000040000060882 */ /* 0x000fe20000000000 */
[----:B------:R-:W-:-:S04]  /*01b0*/  @UP0 UIADD3 UR4, -UR4, 0x100000, URZ ;  /* 0x0010000004040890 */ /* 0x000fc8000fffe13f */
[----:B------:R-:W-:Y:S02]  /*01c0*/  @UP0 USHF.L.U32 UR5, UR4, 0xb, URZ ;  /* 0x0000000b04050899 */ /* 0x000fe4000800063f */
[----:B------:R-:W-:Y:S01]  /*01d0*/  @UP0 USHF.L.U32 UR4, UR4, 0x1, URZ ;  /* 0x0000000104040899 */ /* 0x000fe2000800063f */
[----:B------:R-:W-:Y:S01]  /*01e0*/  VOTEU.ANY UP2, P0 ;  /* 0x00000000003f7886 */ /* 0x000fe20000040100 */
[----:B0-----:R-:W-:Y:S01]  /*01f0*/  R2UR UR9, R3 ;  /* 0x00000000030972ca */ /* 0x001fe200000e0000 */
[----:B-1----:R-:W-:Y:S01]  /*0200*/  @UP0 ULEA UR8, UR8, UR6, 0x18 ;  /* 0x0000000608080291 */ /* 0x002fe2000f8ec03f */
[----:B--2---:R-:W-:Y:S01]  /*0210*/  ISETP.NE.AND P1, PT, R4, RZ, PT ;  /* 0x000000ff0400720c */ /* 0x004fe20003f25270 */
[----:B------:R-:W-:-:S04]  /*0220*/  @UP0 UIADD3 UR6, -UR7, 0x100000, URZ ;  /* 0x0010000007060890 */ /* 0x000fc8000fffe13f */
[----:B------:R-:W-:Y:S02]  /*0230*/  @UP0 USHF.L.U32 UR7, UR6, 0xb, URZ ;  /* 0x0000000b06070899 */ /* 0x000fe4000800063f */
[----:B------:R-:W-:-:S04]  /*0240*/  @UP0 USHF.L.U32 UR6, UR6, 0x1, URZ ;  /* 0x0000000106060899 */ /* 0x000fc8000800063f */
[----:B------:R-:W-:Y:S01]  /*0250*/  UISETP.NE.AND UP0, UPT, UR9, URZ, UPT ;  /* 0x0000003f0900728c */ /* 0x000fe2000bf05270 */
[----:B------:R-:W0:Y:S02]  /*0260*/  FENCE.VIEW.ASYNC.S ;  /* 0x00000000000073c6 */ /* 0x000e240000000000 */
[----:B0-----:R0:W1:Y:S05]  /*0270*/  @UP1 SYNCS.EXCH.64 URZ, [UR8+0x38800], UR4 ;  /* 0x03880004083f15b2 */ /* 0x00106a0008000100 */
[----:B------:R0:W2:Y:S01]  /*0280*/  @UP2 SYNCS.EXCH.64 URZ, [UR8+0x38820], UR6 ;  /* 0x03882006083f25b2 */ /* 0x0000a20008000100 */
[----:B------:R-:W-:Y:S05]  /*0290*/  @P1 BRA `(.L_x_2) ;  /* 0x0000000000481947 */ /* 0x000fea0003800000 */
[----:B0-----:R-:W0:Y:S01]  /*02a0*/  S2UR UR5, SR_CgaCtaId ;  /* 0x00000000000579c3 */ /* 0x001e220000008800 */
[----:B------:R-:W-:Y:S01]  /*02b0*/  UMOV UR4, 0x400 ;  /* 0x0000040000047882 */ /* 0x000fe20000000000 */
[----:B------:R-:W-:Y:S01]  /*02c0*/  UMOV UR6, 0x1 ;  /* 0x0000000100067882 */ /* 0x000fe20000000000 */
[----:B------:R-:W-:Y:S01]  /*02d0*/  UMOV UR7, 0x2 ;  /* 0x0000000200077882 */ /* 0x000fe20000000000 */
[----:B------:R-:W-:Y:S01]  /*02e0*/  ELECT P0, URZ, PT ;  /* 0x00000000003f782f */ /* 0x000fe20003800000 */
[----:B0-----:R-:W-:Y:S02]  /*02f0*/  ULEA UR8, UR5, UR4, 0x18 ;  /* 0x0000000405087291 */ /* 0x001fe4000f8ec03f */
[----:B------:R-:W-:-:S04]  /*0300*/  UIADD3 UR4, -UR6, 0x100000, URZ ;  /* 0x0010000006047890 */ /* 0x000fc8000fffe13f */
[----:B------:R-:W-:Y:S02]  /*0310*/  USHF.L.U32 UR5, UR4, 0xb, URZ ;  /* 0x0000000b04057899 */ /* 0x000fe4000800063f */
[----:B------:R-:W-:Y:S02]  /*0320*/  USHF.L.U32 UR4, UR4, 0x1, URZ ;  /* 0x0000000104047899 */ /* 0x000fe4000800063f */
[----:B------:R-:W-:-:S04]  /*0330*/  UIADD3 UR6, -UR7, 0x100000, URZ ;  /* 0x0010000007067890 */ /* 0x000fc8000fffe13f */
[----:B------:R-:W-:Y:S02]  /*0340*/  USHF.L.U32 UR7, UR6, 0xb, URZ ;  /* 0x0000000b06077899 */ /* 0x000fe4000800063f */
[----:B------:R-:W-:Y:S01]  /*0350*/  USHF.L.U32 UR6, UR6, 0x1, URZ ;  /* 0x0000000106067899 */ /* 0x000fe2000800063f */
[----:B------:R-:W0:Y:S03]  /*0360*/  FENCE.VIEW.ASYNC.S ;  /* 0x00000000000073c6 */ /* 0x000e260000000000 */
[----:B0-----:R3:W4:Y:S08]  /*0370*/  SYNCS.EXCH.64 URZ, [UR8+0x38830], UR4 ;  /* 0x03883004083f75b2 */ /* 0x0017300008000100 */
[----:B------:R3:W0:Y:S01]  /*0380*/  SYNCS.EXCH.64 URZ, [UR8+0x38840], UR6 ;  /* 0x03884006083f75b2 */ /* 0x0006220008000100 */
[----:B------:R3:W0:Y:S01]  /*0390*/  SYNCS.EXCH.64 URZ, [UR8+0x38838], UR4 ;  /* 0x03883804083f75b2 */ /* 0x0006220008000100 */
[----:B------:R3:W0:Y:S02]  /*03a0*/  SYNCS.EXCH.64 URZ, [UR8+0x38848], UR6 ;  /* 0x03884806083f75b2 */ /* 0x0006240008000100 */
[----:B---3--:R-:W-:Y:S01]  /*03b0*/  NOP ;  /* 0x0000000000007918 */ /* 0x008fe20000000000 */
.L_x_2:
[----:B------:R-:W3:Y:S01]  /*03c0*/  SHFL.IDX PT, R3, R2, RZ, 0x1f ;  /* 0x00001fff02037589 */ /* 0x000ee200000e0000 */
[----:B------:R-:W-:Y:S01]  /*03d0*/  NOP ;  /* 0x0000000000007918 */ /* 0x000fe20000000000 */
[----:B---3--:R-:W-:-:S13]  /*03e0*/  ISETP.NE.AND P0, PT, R3, RZ, PT ;  /* 0x000000ff0300720c */ /* 0x008fda0003f05270 */
        /* <DEDUP_REMOVED lines=14> */
[----:B0-----:R3:W0:Y:S08]  /*04d0*/  SYNCS.EXCH.64 URZ, [UR8+0x38850], UR4 ;  /* 0x03885004083f75b2 */ /* 0x0016300008000100 */
[----:B------:R3:W0:Y:S01]  /*04e0*/  SYNCS.EXCH.64 URZ, [UR8+0x38860], UR6 ;  /* 0x03886006083f75b2 */ /* 0x0006220008000100 */
[----:B------:R3:W0:Y:S01]  /*04f0*/  SYNCS.EXCH.64 URZ, [UR8+0x38858], UR4 ;  /* 0x03885804083f75b2 */ /* 0x0006220008000100 */
[----:B------:R3:W0:Y:S02]  /*0500*/  SYNCS.EXCH.64 URZ, [UR8+0x38868], UR6 ;  /* 0x03886806083f75b2 */ /* 0x0006240008000100 */
[----:B---3--:R-:W-:Y:S01]  /*0510*/  NOP ;  /* 0x0000000000007918 */ /* 0x008fe20000000000 */
.L_x_3:
[----:B------:R-:W3:Y:S01]  /*0520*/  SHFL.IDX PT, R3, R2, RZ, 0x1f ;  /* 0x00001fff02037589 */ /* 0x000ee200000e0000 */
[----:B------:R-:W-:Y:S01]  /*0530*/  NOP ;  /* 0x0000000000007918 */ /* 0x000fe20000000000 */
[----:B---3--:R-:W-:-:S13]  /*0540*/  ISETP.NE.AND P0, PT, R3, RZ, PT ;  /* 0x000000ff0300720c */ /* 0x008fda0003f05270 */
[----:B------:R-:W-:Y:S05]  /*0550*/  @P0 BRA `(.L_x_4) ;  /* 0x0000000000380947 */ /* 0x000fea0003800000 */
[----:B0-----:R-:W0:Y:S01]  /*0560*/  S2UR UR5, SR_CgaCtaId ;  /* 0x00000000000579c3 */ /* 0x001e220000008800 */
[----:B------:R-:W-:Y:S01]  /*0570*/  UMOV UR4, 0x400 ;  /* 0x0000040000047882 */ /* 0x000fe20000000000 */
[----:B------:R-:W-:Y:S01]  /*0580*/  UMOV UR7, 0x1 ;  /* 0x0000000100077882 */ /* 0x000fe20000000000 */
[----:B------:R-:W-:Y:S01]  /*0590*/  ELECT P0, URZ, PT ;  /* 0x00000000003f782f */ /* 0x000fe20003800000 */
[----:B0-----:R-:W-:Y:S02]  /*05a0*/  ULEA UR6, UR5, UR4, 0x18 ;  /* 0x0000000405067291 */ /* 0x001fe4000f8ec03f */
[----:B------:R-:W-:-:S04]  /*05b0*/  UIADD3 UR4, -UR7, 0x100000, URZ ;  /* 0x0010000007047890 */ /* 0x000fc8000fffe13f */
[----:B------:R-:W-:Y:S02]  /*05c0*/  USHF.L.U32 UR5, UR4, 0xb, URZ ;  /* 0x0000000b04057899 */ /* 0x000fe4000800063f */
[----:B------:R-:W-:Y:S01]  /*05d0*/  USHF.L.U32 UR4, UR4, 0x1, URZ ;  /* 0x0000000104047899 */ /* 0x000fe2000800063f */
[----:B------:R-:W0:Y:S11]  /*05e0*/  FENCE.VIEW.ASYNC.S ;  /* 0x00000000000073c6 */ /* 0x000e360000000000 */
[----:B0-----:R3:W0:Y:S01]  /*05f0*/  SYNCS.EXCH.64 URZ, [UR6+0x38870], UR4 ;  /* 0x03887004063f75b2 */ /* 0x0016220008000100 */
[----:B------:R3:W0:Y:S01]  /*0600*/  SYNCS.EXCH.64 URZ, [UR6+0x38880], UR4 ;  /* 0x03888004063f75b2 */ /* 0x0006220008000100 */
[----:B------:R3:W0:Y:S01]  /*0610*/  SYNCS.EXCH.64 URZ, [UR6+0x38878], UR4 ;  /* 0x03887804063f75b2 */ /* 0x0006220008000100 */
[----:B------:R3:W0:Y:S02]  /*0620*/  SYNCS.EXCH.64 URZ, [UR6+0x38888], UR4 ;  /* 0x03888804063f75b2 */ /* 0x0006240008000100 */
[----:B---3--:R-:W-:Y:S01]  /*0630*/  NOP ;  /* 0x0000000000007918 */ /* 0x008fe20000000000 */
.L_x_4:
        /* <DEDUP_REMOVED lines=22> */
.L_x_5:
        /* <DEDUP_REMOVED lines=22> */
.L_x_6:
[----:B0-----:R-:W-:Y:S01]  /*0900*/  UMOV UR4, 0x1 ;  /* 0x0000000100047882 */ /* 0x001fe20000000000 */
[----:B------:R-:W-:Y:S01]  /*0910*/  PLOP3.LUT P0, PT, PT, PT, UP0, 0x80, 0x0 ;  /* 0x000000000000781c */ /* 0x000fe20003f0f008 */
[----:B------:R-:W-:Y:S01]  /*0920*/  USEL UR4, UR4, 0x2, !UP0 ;  /* 0x0000000204047887 */ /* 0x000fe2000c000000 */
[----:B------:R-:W-:-:S05]  /*0930*/  NOP ;  /* 0x0000000000007918 */ /* 0x000fca0000000000 */
[----:B------:R-:W-:-:S05]  /*0940*/  IMAD.U32 R3, RZ, RZ, UR4 ;  /* 0x00000004ff037e24 */ /* 0x000fca000f8e00ff */
[----:B------:R0:W-:Y:S01]  /*0950*/  STL [R1+0x34], R3 ;  /* 0x0000340301007387 */ /* 0x0001e20000100800 */
[----:B-12-4-:R-:W-:Y:S06]  /*0960*/  BAR.SYNC.DEFER_BLOCKING 0x0 ;  /* 0x0000000000007b1d */ /* 0x016fec0000010000 */
[----:B------:R-:W-:Y:S05]  /*0970*/  @!P0 BRA `(.L_x_7) ;  /* 0x000000c000a88947 */ /* 0x000fea0003800000 */
.L_x_8:
[----:B------:R-:W-:-:S08]  /*0980*/  NOP ;  /* 0x0000000000007918 */ /* 0x000fd00000000000 */
[----:B------:R-:W1:Y:S02]  /*0990*/  USETMAXREG.TRY_ALLOC.CTAPOOL UP0, 0xf0 ;  /* 0x000000f0000079c8 */ /* 0x000e640008000600 */
[----:B-1----:R-:W-:-:S13]  /*09a0*/  PLOP3.LUT P0, PT, PT, PT, UP0, 0x80, 0x0 ;  /* 0x000000000000781c */ /* 0x002fda0003f0f008 */
[----:B------:R-:W-:Y:S05]  /*09b0*/  @!P0 BRA `(.L_x_8) ;  /* 0xfffffffc00f08947 */ /* 0x000fea000383ffff */
[----:B------:R-:W1:Y:S08]  /*09c0*/  S2UR UR4, SR_CTAID.X ;  /* 0x00000000000479c3 */ /* 0x000e700000002500 */
[----:B------:R-:W-:Y:S08]  /*09d0*/  BAR.ARV 0x8, 0x180 ;  /* 0x0206000000007b1d */ /* 0x000ff00000002000 */
[----:B------:R-:W1:Y:S02]  /*09e0*/  LDC R2, c[0x0][0xc34] ;  /* 0x00030d00ff027b82 */ /* 0x000e640000000800 */
[----:B-1----:R-:W-:-:S13]  /*09f0*/  ISETP.LE.AND P0, PT, R2, UR4, PT ;  /* 0x0000000402007c0c */ /* 0x002fda000bf03270 */
[----:B------:R-:W-:Y:S05]  /*0a00*/  @P0 EXIT ;  /* 0x000000000000094d */ /* 0x000fea0003800000 */
[----:B0-----:R-:W2:Y:S01]  /*0a10*/  LDL R3, [R1+0x34] ;  /* 0x0000340001037983 */ /* 0x001ea20000100800 */
[----:B------:R-:W-:Y:S01]  /*0a20*/  VIADD R0, R0, 0xffffff80 ;  /* 0xffffff8000007836 */ /* 0x000fe20000000000 */
[----:B------:R-:W-:Y:S01]  /*0a30*/  UMOV UR60, URZ ;  /* 0x0000003f003c7c82 */ /* 0x000fe20008000000 */
[----:B------:R-:W-:Y:S01]  /*0a40*/  IMAD.U32 R212, RZ, RZ, UR4 ;  /* 0x00000004ffd47e24 */ /* 0x000fe2000f8e00ff */
[----:B------:R-:W-:Y:S02]  /*0a50*/  UMOV UR4, URZ ;  /* 0x0000003f00047c82 */ /* 0x000fe40008000000 */
[----:B------:R-:W-:Y:S02]  /*0a60*/  IMAD.U32 R214, RZ, RZ, UR4 ;  /* 0x00000004ffd67e24 */ /* 0x000fe4000f8e00ff */
[----:B------:R-:W-:Y:S01]  /*0a70*/  IMAD.U32 R16, RZ, RZ, UR4 ;  /* 0x00000004ff107e24 */ /* 0x000fe2000f8e00ff */
[----:B--2---:R-:W-:Y:S02]  /*0a80*/  R2UR UR5, R3 ;  /* 0x00000000030572ca */ /* 0x004fe400000e0000 */
[----:B------:R-:W-:-:S04]  /*0a90*/  SHF.R.S32.HI R3, RZ, 0x1f, R0 ;  /* 0x0000001fff037819 */ /* 0x000fc80000011400 */
[CC--:B------:R-:W-:Y:S02]  /*0aa0*/  LEA.HI R2, R3.reuse, R0.reuse, RZ, 0x7 ;  /* 0x0000000003027211 */ /* 0x0c0fe400078f38ff */
[CC--:B------:R-:W-:Y:S02]  /*0ab0*/  LEA.HI R6, R3.reuse, R0.reuse, RZ, 0x5 ;  /* 0x0000000003067211 */ /* 0x0c0fe400078f28ff */
[----:B------:R-:W-:Y:S02]  /*0ac0*/  LOP3.LUT R5, R2, 0xffffff80, RZ, 0xc0, !PT ;  /* 0xffffff8002057812 */ /* 0x000fe400078ec0ff */
[CC--:B------:R-:W-:Y:S01]  /*0ad0*/  LEA.HI R4, R3.reuse, R0.reuse, RZ, 0x4 ;  /* 0x0000000003047211 */ /* 0x0c0fe200078f20ff */
[----:B------:R-:W-:Y:S01]  /*0ae0*/  IMAD.SHL.U32 R6, R6, 0x20, RZ ;  /* 0x0000002006067824 */ /* 0x000fe200078e00ff */
[CC--:B------:R-:W-:Y:S01]  /*0af0*/  LEA.HI R7, R3.reuse, R0.reuse, RZ, 0x2 ;  /* 0x0000000003077211 */ /* 0x0c0fe200078f10ff */
[----:B------:R-:W-:Y:S01]  /*0b00*/  IMAD.IADD R218, R0, 0x1, -R5 ;  /* 0x0000000100da7824 */ /* 0x000fe200078e0a05 */
[----:B------:R-:W-:Y:S01]  /*0b10*/  LEA.HI R213, R3, R0, RZ, 0x3 ;  /* 0x0000000003d57211 */ /* 0x000fe200078f18ff */
[----:B------:R-:W-:Y:S01]  /*0b20*/  ULOP3.LUT UR5, UR5, 0x1, URZ, 0xfc, !UPT ;  /* 0x0000000105057892 */ /* 0x000fe2000f8efc3f */
[----:B------:R-:W-:-:S02]  /*0b30*/  LOP3.LUT R13, R7, 0xfffffffc, RZ, 0xc0, !PT ;  /* 0xfffffffc070d7812 */ /* 0x000fc400078ec0ff */
[----:B------:R-:W-:Y:S02]  /*0b40*/  SHF.R.S32.HI R5, RZ, 0x1f, R218 ;  /* 0x0000001fff057819 */ /* 0x000fe400000114da */
[----:B------:R-:W-:Y:S01]  /*0b50*/  SHF.R.S32.HI R219, RZ, 0x7, R2 ;  /* 0x00000007ffdb7819 */ /* 0x000fe20000011402 */
[----:B------:R-:W-:Y:S01]  /*0b60*/  IMAD.IADD R13, R0, 0x1, -R13 ;  /* 0x00000001000d7824 */ /* 0x000fe200078e0a0d */
[----:B------:R-:W-:Y:S01]  /*0b70*/  LEA.HI R3, R5, R218, RZ, 0x2 ;  /* 0x000000da05037211 */ /* 0x000fe200078f10ff */
[----:B------:R-:W-:Y:S01]  /*0b80*/  IMAD.U32 R226, RZ, RZ, UR5 ;  /* 0x00000005ffe27e24 */ /* 0x000fe2000f8e00ff */
[----:B------:R-:W-:Y:S02]  /*0b90*/  LOP3.LUT R7, R4, 0x3fffff0, RZ, 0xc0, !PT ;  /* 0x03fffff004077812 */ /* 0x000fe400078ec0ff */
[--C-:B------:R-:W-:Y:S02]  /*0ba0*/  SHF.R.S32.HI R8, RZ, 0x2, R3.reuse ;  /* 0x00000002ff087819 */ /* 0x100fe40000011403 */
[----:B------:R-:W-:Y:S01]  /*0bb0*/  SHF.R.S32.HI R11, RZ, 0x1f, R3 ;  /* 0x0000001fff0b7819 */ /* 0x000fe20000011403 */
[----:B------:R-:W-:Y:S01]  /*0bc0*/  IMAD.IADD R7, R0, 0x1, -R7 ;  /* 0x0000000100077824 */ /* 0x000fe200078e0a07 */
[----:B------:R-:W-:-:S02]  /*0bd0*/  LOP3.LUT R23, R213, 0xfffffff8, RZ, 0xc0, !PT ;  /* 0xfffffff8d5177812 */ /* 0x000fc400078ec0ff */
[----:B------:R-:W-:Y:S02]  /*0be0*/  LEA.HI R11, R11, R8, RZ, 0x3 ;  /* 0x000000080b0b7211 */ /* 0x000fe400078f18ff */
[----:B------:R-:W-:Y:S01]  /*0bf0*/  LEA.HI R2, R2, R219, RZ, 0x1 ;  /* 0x000000db02027211 */ /* 0x000fe200078f08ff */
[----:B------:R-:W-:Y:S01]  /*0c00*/  IMAD.IADD R23, R0, 0x1, -R23 ;  /* 0x0000000100177824 */ /* 0x000fe200078e0a17 */
[----:B------:R-:W-:Y:S02]  /*0c10*/  LOP3.LUT R11, R11, 0xfffffff8, RZ, 0xc0, !PT ;  /* 0xfffffff80b0b7812 */ /* 0x000fe400078ec0ff */
[----:B------:R-:W-:Y:S01]  /*0c20*/  LEA.HI R5, R5, R218, RZ, 0x5 ;  /* 0x000000da05057211 */ /* 0x000fe200078f28ff */
[----:B------:R-:W-:Y:S01]  /*0c30*/  IMAD.SHL.U32 R17, R23, 0x8, RZ ;  /* 0x0000000817117824 */ /* 0x000fe200078e00ff */
[----:B------:R-:W-:Y:S01]  /*0c40*/  SHF.R.S32.HI R9, RZ, 0x4, R4 ;  /* 0x00000004ff097819 */ /* 0x000fe20000011404 */
[----:B------:R-:W-:Y:S01]  /*0c50*/  IMAD.IADD R8, R8, 0x1, -R11 ;  /* 0x0000000108087824 */ /* 0x000fe200078e0a0b */
[----:B------:R-:W-:Y:S01]  /*0c60*/  LOP3.LUT R2, R2, 0x3fffffe, RZ, 0xc0, !PT ;  /* 0x03fffffe02027812 */ /* 0x000fe200078ec0ff */
[C---:B------:R-:W-:Y:S01]  /*0c70*/  VIADD R22, R17.reuse, 0x40 ;  /* 0x0000004011167836 */ /* 0x040fe20000000000 */
[----:B------:R-:W-:Y:S01]  /*0c80*/  SHF.R.S32.HI R5, RZ, 0x5, R5 ;  /* 0x00000005ff057819 */ /* 0x000fe20000011405 */
[----:B------:R-:W-:Y:S01]  /*0c90*/  VIADD R19, R17, 0x80 ;  /* 0x0000008011137836 */ /* 0x000fe20000000000 */
[----:B------:R-:W-:Y:S01]  /*0ca0*/  LEA.HI R4, R4, R9, RZ, 0x1 ;  /* 0x0000000904047211 */ /* 0x000fe200078f08ff */
[----:B------:R-:W-:Y:S01]  /*0cb0*/  IMAD.IADD R2, R219, 0x1, -R2 ;  /* 0x00000001db027824 */ /* 0x000fe200078e0a02 */
[----:B------:R-:W-:Y:S01]  /*0cc0*/  LEA.HI R0, R13, R13, RZ, 0x1 ;  /* 0x0000000d0d007211 */ /* 0x000fe200078f08ff */
[----:B------:R-:W-:Y:S01]  /*0cd0*/  IMAD R5, R5, 0x10, R8 ;  /* 0x0000001005057824 */ /* 0x000fe200078e0208 */
[----:B------:R-:W-:Y:S01]  /*0ce0*/  LOP3.LUT R6, R6, 0xfffffc00, RZ, 0xc0, !PT ;  /* 0xfffffc0006067812 */ /* 0x000fe200078ec0ff */
[----:B------:R-:W-:Y:S01]  /*0cf0*/  VIADD R18, R17, 0xc0 ;  /* 0x000000c011127836 */ /* 0x000fe20000000000 */
[----:B------:R-:W-:-:S02]  /*0d00*/  LOP3.LUT R4, R4, 0x1ffffffe, RZ, 0xc0, !PT ;  /* 0x1ffffffe04047812 */ /* 0x000fc400078ec0ff */
[----:B------:R-:W-:Y:S01]  /*0d10*/  LOP3.LUT R3, R3, 0x7ffffffc, RZ, 0xc0, !PT ;  /* 0x7ffffffc03037812 */ /* 0x000fe200078ec0ff */
[----:B------:R-:W-:Y:S01]  /*0d20*/  IMAD R7, R7, 0x40, R6 ;  /* 0x0000004007077824 */ /* 0x000fe200078e0206 */
[----:B------:R-:W-:Y:S01]  /*0d30*/  LOP3.LUT R0, R0, 0x1ffffffe, RZ, 0xc0, !PT ;  /* 0x1ffffffe00007812 */ /* 0x000fe200078ec0ff */
[----:B------:R-:W-:Y:S01]  /*0d40*/  IMAD.MOV.U32 R6, RZ, RZ, -0x2 ;  /* 0xfffffffeff067424 */ /* 0x000fe200078e00ff */
[----:B------:R-:W-:Y:S01]  /*0d50*/  IADD3 R4, R9, -R4, RZ ;  /* 0x8000000409047210 */ /* 0x000fe20007ffe0ff */
[----:B------:R-:W-:Y:S01]  /*0d60*/  IMAD.IADD R3, R218, 0x1, -R3 ;  /* 0x00000001da037824 */ /* 0x000fe200078e0a03 */
[----:B------:R-:W-:Y:S01]  /*0d70*/  LEA R220, R2, R5, 0x6 ;  /* 0x0000000502dc7211 */ /* 0x000fe200078e30ff */
[----:B------:R-:W-:Y:S01]  /*0d80*/  IMAD.IADD R221, R13, 0x1, -R0 ;  /* 0x000000010ddd7824 */ /* 0x000fe200078e0a00 */
[----:B------:R-:W-:Y:S01]  /*0d90*/  SHF.R.S32.HI R213, RZ, 0x3, R213 ;  /* 0x00000003ffd57819 */ /* 0x000fe200000114d5 */
[----:B------:R-:W-:Y:S01]  /*0da0*/  IMAD R224, R4, 0x8, R7 ;  /* 0x0000000804e07824 */ /* 0x000fe200078e0207 */
[----:B------:R-:W-:Y:S01]  /*0db0*/  SHF.R.S32.HI R229, RZ, 0x1f, R22 ;  /* 0x0000001fffe57819 */ /* 0x000fe20000011416 */
[----:B------:R-:W-:Y:S01]  /*0dc0*/  IMAD R225, R3, R6, 0x50 ;  /* 0x0000005003e17424 */ /* 0x000fe200078e0206 */
[----:B------:R-:W-:Y:S01]  /*0dd0*/  SHF.R.S32.HI R228, RZ, 0x1f, R19 ;  /* 0x0000001fffe47819 */ /* 0x000fe20000011413 */
[----:B------:R-:W-:Y:S01]  /*0de0*/  IMAD R221, R221, 0x8, R220 ;  /* 0x00000008dddd7824 */ /* 0x000fe200078e02dc */
[----:B------:R-:W-:-:S07]  /*0df0*/  SHF.R.S32.HI R227, RZ, 0x1f, R18 ;  /* 0x0000001fffe37819 */ /* 0x000fce0000011412 */
.L_x_37:
[----:B------:R-:W0:Y:S01]  /*0e00*/  SHFL.IDX PT, R0, R219, RZ, 0x1f ;  /* 0x00001fffdb007589 */ /* 0x000e2200000e0000 */
[----:B-1----:R-:W1:Y:S01]  /*0e10*/  S2UR UR4, SR_CgaCtaId ;  /* 0x00000000000479c3 */ /* 0x002e620000008800 */
[----:B------:R-:W-:Y:S01]  /*0e20*/  ULDC.64 UR6, c[0x0][0x418] ;  /* 0x0001060000067ab9 */ /* 0x000fe20000000a00 */
[----:B------:R-:W-:Y:S01]  /*0e30*/  ULDC UR5, c[0x0][0xc38] ;  /* 0x00030e0000057ab9 */ /* 0x000fe20000000800 */
[----:B------:R-:W-:Y:S01]  /*0e40*/  UISETP.NE.U32.AND UP0, UPT, UR6, URZ, UPT ;  /* 0x0000003f0600728c */ /* 0x000fe2000bf05070 */
[----:B------:R-:W-:Y:S01]  /*0e50*/  R2UR UR13, R212 ;  /* 0x00000000d40d72ca */ /* 0x000fe200000e0000 */
[----:B------:R-:W-:Y:S02]  /*0e60*/  UISETP.NE.AND UP1, UPT, UR5, 0x1, UPT ;  /* 0x000000010500788c */ /* 0x000fe4000bf25270 */
[----:B------:R-:W-:Y:S01]  /*0e70*/  UISETP.NE.AND.EX UP0, UPT, UR7, URZ, UPT, UP0 ;  /* 0x0000003f0700728c */ /* 0x000fe2000bf05300 */
[----:B------:R-:W-:Y:S01]  /*0e80*/  ULDC UR5, c[0x0][0xc44] ;  /* 0x0003110000057ab9 */ /* 0x000fe20000000800 */
[----:B------:R-:W-:Y:S01]  /*0e90*/  UMOV UR36, 0x400 ;  /* 0x0000040000247882 */ /* 0x000fe20000000000 */
[----:B------:R-:W-:Y:S01]  /*0ea0*/  UISETP.NE.AND UP2, UPT, UR5, 0x1, UPT ;  /* 0x000000010500788c */ /* 0x000fe2000bf45270 */
[----:B------:R-:W-:Y:S01]  /*0eb0*/  ULDC UR61, c[0x0][0x424] ;  /* 0x00010900003d7ab9 */ /* 0x000fe20000000800 */
[----:B------:R-:W-:Y:S01]  /*0ec0*/  ULDC UR10, c[0x0][0x2f0] ;  /* 0x0000bc00000a7ab9 */ /* 0x000fe20000000800 */
[----:B------:R-:W-:-:S03]  /*0ed0*/  USEL UR61, UR61, 0x1, UP0 ;  /* 0x000000013d3d7887 */ /* 0x000fc60008000000 */
[----:B------:R-:W-:Y:S01]  /*0ee0*/  @UP1 ULDC UR12, c[0x0][0xc40] ;  /* 0x00031000000c1ab9 */ /* 0x000fe20000000800 */
[----:B------:R-:W-:Y:S01]  /*0ef0*/  UMOV UR14, UR13 ;  /* 0x0000000d000e7c82 */ /* 0x000fe20008000000 */
[----:B------:R-:W-:-:S03]  /*0f00*/  UIMAD UR61, UR61, UR10, URZ ;  /* 0x0000000a3d3d72a4 */ /* 0x000fc6000f8e023f */
[----:B------:R-:W-:Y:S01]  /*0f10*/  @UP2 ULDC.64 UR8, c[0x0][0xc48] ;  /* 0x0003120000082ab9 */ /* 0x000fe20000000a00 */
[----:B0-----:R-:W-:Y:S01]  /*0f20*/  R2UR UR6, R0 ;  /* 0x00000000000672ca */ /* 0x001fe200000e0000 */
[----:B-1----:R-:W-:-:S03]  /*0f30*/  ULEA UR36, UR4, UR36, 0x18 ;  /* 0x0000002404247291 */ /* 0x002fc6000f8ec03f */
[----:B------:R-:W-:Y:S01]  /*0f40*/  @UP1 ULDC UR4, c[0x0][0xc3c] ;  /* 0x00030f0000041ab9 */ /* 0x000fe20000000800 */
[----:B------:R-:W-:Y:S02]  /*0f50*/  UIADD3 UR11, UR36, 0x14400, URZ ;  /* 0x00014400240b7890 */ /* 0x000fe4000fffe03f */
[----:B------:R-:W-:Y:S02]  /*0f60*/  UIMAD.WIDE.U32 UR4, UR13, UR4, URZ ;  /* 0x000000040d0472a5 */ /* 0x000fe4000f8e003f */
[----:B------:R-:W-:Y:S02]  /*0f70*/  ULOP3.LUT UP0, URZ, UR11, 0x9f, URZ, 0xc0, !UPT ;  /* 0x0000009f0b3f7892 */ /* 0x000fe4000f80c03f */
[----:B------:R-:W-:Y:S02]  /*0f80*/  @UP1 USHF.R.U32.HI UR14, URZ, UR12, UR5 ;  /* 0x0000000c3f0e1299 */ /* 0x000fe40008011605 */
[----:B------:R-:W-:Y:S02]  /*0f90*/  ULEA.HI UR7, UR6, UR6, URZ, 0x1 ;  /* 0x0000000606077291 */ /* 0x000fe4000f8f083f */
[----:B------:R-:W-:Y:S01]  /*0fa0*/  UIMAD.WIDE.U32 UR4, UR14, UR8, URZ ;  /* 0x000000080e0472a5 */ /* 0x000fe2000f8e003f */
[----:B------:R-:W-:Y:S01]  /*0fb0*/  PLOP3.LUT P0, PT, PT, PT, UP0, 0x80, 0x0 ;  /* 0x000000000000781c */ /* 0x000fe20003f0f008 */
[----:B------:R-:W-:Y:S01]  /*0fc0*/  ULOP3.LUT UR7, UR7, 0x1e, URZ, 0xc0, !UPT ;  /* 0x0000001e07077892 */ /* 0x000fe2000f8ec03f */
[----:B------:R-:W-:Y:S01]  /*0fd0*/  IMAD.U32 R216, RZ, RZ, UR14 ;  /* 0x0000000effd87e24 */ /* 0x000fe2000f8e00ff */
[----:B------:R-:W-:Y:S01]  /*0fe0*/  UMOV UR10, UR14 ;  /* 0x0000000e000a7c82 */ /* 0x000fe20008000000 */
[----:B------:R-:W-:-:S02]  /*0ff0*/  @UP2 USHF.R.U32.HI UR10, URZ, UR9, UR5 ;  /* 0x000000093f0a2299 */ /* 0x000fc40008011605 */
[----:B------:R-:W-:Y:S02]  /*1000*/  UIADD3 UR7, UR6, -UR7, URZ ;  /* 0x8000000706077290 */ /* 0x000fe4000fffe03f */
[----:B------:R-:W-:Y:S02]  /*1010*/  UIADD3 UR6, UR61, 0x4f, URZ ;  /* 0x0000004f3d067890 */ /* 0x000fe4000fffe03f */
[----:B------:R-:W-:Y:S01]  /*1020*/  ULEA UR8, UR7, UR11, 0xd ;  /* 0x0000000b07087291 */ /* 0x000fe2000f8e683f */
[----:B------:R-:W-:Y:S01]  /*1030*/  IMAD.U32 R215, RZ, RZ, UR10 ;  /* 0x0000000affd77e24 */ /* 0x000fe2000f8e00ff */
[----:B------:R-:W-:Y:S02]  /*1040*/  UIMAD.WIDE UR6, UR6, 0x66666667, URZ ;  /* 0x66666667060678a5 */ /* 0x000fe4000f8e023f */
[----:B------:R-:W-:Y:S02]  /*1050*/  USHF.R.U32.HI UR8, URZ, 0x4, UR8 ;  /* 0x000000043f087899 */ /* 0x000fe40008011608 */
[----:B------:R-:W-:-:S02]  /*1060*/  USHF.R.U32.HI UR4, URZ, 0x1f, UR7 ;  /* 0x0000001f3f047899 */ /* 0x000fc40008011607 */
[----:B------:R-:W-:Y:S02]  /*1070*/  ULOP3.LUT UR37, UR8, 0x3fff, URZ, 0xc0, !UPT ;  /* 0x00003fff08257892 */ /* 0x000fe4000f8ec03f */
[----:B------:R-:W-:-:S03]  /*1080*/  ULEA.HI.SX32 UR5, UR7, UR4, 0x1b ;  /* 0x0000000407057291 */ /* 0x000fc6000f8fda3f */
[----:B------:R-:W-:Y:S02]  /*1090*/  UMOV UR4, UR13 ;  /* 0x0000000d00047c82 */ /* 0x000fe40008000000 */
[----:B------:R-:W-:Y:S01]  /*10a0*/  MOV R217, UR4 ;  /* 0x0000000400d97c02 */ /* 0x000fe20008000f00 */
[----:B------:R-:W-:Y:S01]  /*10b0*/  IMAD.U32 R152, RZ, RZ, UR5 ;  /* 0x00000005ff987e24 */ /* 0x000fe2000f8e00ff */
[----:B---3--:R-:W-:Y:S06]  /*10c0*/  @!P0 BRA `(.L_x_9) ;  /* 0x0000000000408947 */ /* 0x008fec0003800000 */
[----:B------:R-:W-:Y:S01]  /*10d0*/  MOV R0, 0x0 ;  /* 0x0000000000007802 */ /* 0x000fe20000000f00 */
[----:B------:R-:W-:Y:S01]  /*10e0*/  ULDC.64 UR4, c[0x4][0x1b8] ;  /* 0x01006e0000047ab9 */ /* 0x000fe20000000a00 */
[----:B------:R-:W-:Y:S01]  /*10f0*/  ULDC.64 UR6, c[0x4][0x138] ;  /* 0x01004e0000067ab9 */ /* 0x000fe20000000a00 */
[----:B------:R-:W-:Y:S01]  /*1100*/  IMAD.U32 R4, RZ, RZ, UR4 ;  /* 0x00000004ff047e24 */ /* 0x000fe2000f8e00ff */
[----:B------:R0:W1:Y:S01]  /*1110*/  LDC.64 R2, c[0x4][R0] ;  /* 0x0100000000027b82 */ /* 0x0000620000000a00 */
[----:B------:R-:W-:Y:S01]  /*1120*/  IMAD.U32 R5, RZ, RZ, UR5 ;  /* 0x00000005ff057e24 */ /* 0x000fe2000f8e00ff */
[----:B------:R-:W-:Y:S01]  /*1130*/  ULDC.64 UR4, c[0x4][0x1c0] ;  /* 0x0100700000047ab9 */ /* 0x000fe20000000a00 */
[----:B------:R-:W-:Y:S01]  /*1140*/  IMAD.U32 R10, RZ, RZ, UR6 ;  /* 0x00000006ff0a7e24 */ /* 0x000fe2000f8e00ff */
[----:B------:R-:W-:Y:S01]  /*1150*/  MOV R13, RZ ;  /* 0x000000ff000d7202 */ /* 0x000fe20000000f00 */
[----:B------:R-:W-:Y:S02]  /*1160*/  IMAD.U32 R6, RZ, RZ, UR4 ;  /* 0x00000004ff067e24 */ /* 0x000fe4000f8e00ff */
[----:B------:R-:W-:-:S02]  /*1170*/  IMAD.U32 R7, RZ, RZ, UR5 ;  /* 0x00000005ff077e24 */ /* 0x000fc4000f8e00ff */
[----:B------:R-:W-:Y:S02]  /*1180*/  IMAD.U32 R11, RZ, RZ, UR7 ;  /* 0x00000007ff0b7e24 */ /* 0x000fe4000f8e00ff */
[----:B------:R-:W-:Y:S02]  /*1190*/  IMAD.MOV.U32 R8, RZ, RZ, 0x70 ;  /* 0x00000070ff087424 */ /* 0x000fe400078e00ff */
[----:B0-----:R-:W-:-:S07]  /*11a0*/  IMAD.MOV.U32 R12, RZ, RZ, 0x1 ;  /* 0x00000001ff0c7424 */ /* 0x001fce00078e00ff */
[----:B------:R-:W-:-:S07]  /*11b0*/  LEPC R20, `(.L_x_9) ;  /* 0x000000001014794e */ /* 0x000fce0000000000 */
[----:B-1----:R-:W-:Y:S05]  /*11c0*/  CALL.ABS.NOINC R2 ;  /* 0x0000000002007343 */ /* 0x002fea0003c00000 */
.L_x_9:
[----:B------:R-:W-:Y:S02]  /*11d0*/  R2UR UR4, R214 ;  /* 0x00000000d60472ca */ /* 0x000fe400000e0000 */
[----:B------:R-:W-:-:S11]  /*11e0*/  R2UR UR5, R226 ;  /* 0x00000000e20572ca */ /* 0x000fd600000e0000 */
[----:B------:R-:W-:Y:S02]  /*11f0*/  ULOP3.LUT UR4, UR4, 0x1, URZ, 0xc0, !UPT ;  /* 0x0000000104047892 */ /* 0x000fe4000f8ec03f */
[----:B------:R-:W-:-:S04]  /*1200*/  IMAD.U32 R2, RZ, RZ, UR5 ;  /* 0x00000005ff027e24 */ /* 0x000fc8000f8e00ff */
[----:B------:R-:W-:Y:S01]  /*1210*/  IMAD.U32 R0, RZ, RZ, UR4 ;  /* 0x00000004ff007e24 */ /* 0x000fe2000f8e00ff */
[----:B------:R-:W-:-:S04]  /*1220*/  ISETP.NE.AND P0, PT, R2, 0x3, PT ;  /* 0x000000030200780c */ /* 0x000fc80003f05270 */
[----:B------:R-:W-:-:S04]  /*1230*/  SHF.L.U32 R0, R0, 0x1f, RZ ;  /* 0x0000001f00007819 */ /* 0x000fc800000006ff */
[----:B------:R-:W0:Y:S02]  /*1240*/  SYNCS.PHASECHK.TRANS64.TRYWAIT P1, [UR36+0x38800], R0 ;  /* 0x03880000ff0075a7 */ /* 0x000e240008020164 */
[----:B0-----:R-:W-:Y:S05]  /*1250*/  @!P1 BRA `(.L_x_10) ;  /* 0x00000108000c9947 */ /* 0x001fea0003800000 */
.L_x_138:
[----:B------:R-:W-:Y:S05]  /*1260*/  @!P0 BRA `(.L_x_11) ;  /* 0x0000000000048947 */ /* 0x000fea0003800000 */
[----:B------:R-:W-:Y:S01]  /*1270*/  BPT.TRAP 0x1 ;  /* 0x000000040000795c */ /* 0x000fe20000300000 */
.L_x_11:
[----:B------:R-:W-:Y:S01]  /*1280*/  R2UR UR4, R16 ;  /* 0x00000000100472ca */ /* 0x000fe200000e0000 */
[----:B0-----:R-:W-:-:S05]  /*1290*/  IMAD.U32 R0, RZ, RZ, UR60 ;  /* 0x0000003cff007e24 */ /* 0x001fca000f8e00ff */
[----:B------:R-:W-:-:S07]  /*12a0*/  LEA R0, R0, UR36, 0x3 ;  /* 0x0000002400007c11 */ /* 0x000fce000f8e18ff */
[----:B------:R-:W-:-:S05]  /*12b0*/  IMAD.U32 R3, RZ, RZ, UR4 ;  /* 0x00000004ff037e24 */ /* 0x000fca000f8e00ff */
[----:B------:R-:W-:-:S04]  /*12c0*/  SHF.L.U32 R3, R3, 0x1f, RZ ;  /* 0x0000001f03037819 */ /* 0x000fc800000006ff */
[----:B------:R0:W1:Y:S01]  /*12d0*/  SYNCS.PHASECHK.TRANS64.TRYWAIT P2, [R0+URZ+0x38830], R3 ;  /* 0x03883003000075a7 */ /* 0x000062000804017f */
[----:B------:R-:W-:Y:S05]  /*12e0*/  @!P0 BRA `(.L_x_12) ;  /* 0x0000000000048947 */ /* 0x000fea0003800000 */
[----:B------:R-:W-:Y:S01]  /*12f0*/  BPT.TRAP 0x1 ;  /* 0x000000040000795c */ /* 0x000fe20000300000 */
.L_x_12:
[----:B------:R-:W2:Y:S01]  /*1300*/  S2R R2, SR_TID.X ;  /* 0x0000000000027919 */ /* 0x000ea20000002100 */
[----:B------:R-:W-:Y:S01]  /*1310*/  IMAD.MOV.U32 R151, RZ, RZ, RZ ;  /* 0x000000ffff977224 */ /* 0x000fe200078e00ff */
[----:B--2---:R-:W-:-:S04]  /*1320*/  LOP3.LUT R2, R2, 0x7f, RZ, 0xc0, !PT ;  /* 0x0000007f02027812 */ /* 0x004fc800078ec0ff */
[----:B------:R-:W-:Y:S01]  /*1330*/  ISETP.NE.AND P1, PT, R2, RZ, PT ;  /* 0x000000ff0200720c */ /* 0x000fe20003f25270 */
[----:B-1----:R-:W-:-:S12]  /*1340*/  @P2 BRA `(.L_x_13) ;  /* 0x0000000000082947 */ /* 0x002fd80003800000 */
[----:B------:R-:W1:Y:S02]  /*1350*/  SYNCS.PHASECHK.TRANS64.TRYWAIT P2, [R0+URZ+0x38830], R3 ;  /* 0x03883003000075a7 */ /* 0x000e64000804017f */
[----:B-1----:R-:W-:Y:S05]  /*1360*/  @!P2 BRA `(.L_x_14) ;  /* 0x0000010400e0a947 */ /* 0x002fea0003800000 */
.L_x_13:
[----:B------:R-:W-:Y:S05]  /*1370*/  WARPSYNC.ALL ;  /* 0x0000000000007948 */ /* 0x000fea0003800000 */
[----:B------:R-:W-:Y:S01]  /*1380*/  UIADD3 UR36, UR36, 0x24400, URZ ;  /* 0x0002440024247890 */ /* 0x000fe2000fffe03f */
[----:B------:R-:W-:Y:S01]  /*1390*/  WARPGROUP.ARRIVE ;  /* 0x00000000000079c5 */ /* 0x000fe20000000000 */
[----:B------:R-:W-:Y:S01]  /*13a0*/  ULOP3.LUT UR5, UR37, 0x10000, URZ, 0xfc, !UPT ;  /* 0x0001000025057892 */ /* 0x000fe2000f8efc3f */
[----:B------:R-:W-:Y:S01]  /*13b0*/  P2R R20, PR, RZ, 0x1 ;  /* 0x00000001ff147803 */ /* 0x000fe20000000000 */
[----:B------:R-:W-:Y:S01]  /*13c0*/  USHF.R.U32.HI UR36, URZ, 0x4, UR36 ;  /* 0x000000043f247899 */ /* 0x000fe20008011624 */
[----:B01----:R-:W-:Y:S01]  /*13d0*/  @!P1 VIADD R0, R0, 0x38840 ;  /* 0x0003884000009836 */ /* 0x003fe20000000000 */
[----:B------:R-:W-:Y:S01]  /*13e0*/  UMOV UR9, 0x40000040 ;  /* 0x4000004000097882 */ /* 0x000fe20000000000 */
[----:B------:R-:W-:Y:S01]  /*13f0*/  UMOV UR11, 0x40000040 ;  /* 0x40000040000b7882 */ /* 0x000fe20000000000 */
[----:B------:R-:W-:Y:S01]  /*1400*/  ULOP3.LUT UR36, UR36, 0x3fff, URZ, 0xc0, !UPT ;  /* 0x00003fff24247892 */ /* 0x000fe2000f8ec03f */
[----:B------:R-:W-:Y:S01]  /*1410*/  IMAD.U32 R13, RZ, RZ, UR9 ;  /* 0x00000009ff0d7e24 */ /* 0x000fe2000f8e00ff */
[----:B------:R-:W-:Y:S01]  /*1420*/  UMOV UR8, UR5 ;  /* 0x0000000500087c82 */ /* 0x000fe20008000000 */
[----:B------:R-:W-:Y:S01]  /*1430*/  UMOV UR21, UR9 ;  /* 0x0000000900157c82 */ /* 0x000fe20008000000 */
[----:B------:R-:W-:Y:S01]  /*1440*/  ULOP3.LUT UR4, UR36, 0x10000, URZ, 0xfc, !UPT ;  /* 0x0001000024047892 */ /* 0x000fe2000f8efc3f */
[----:B------:R-:W-:Y:S01]  /*1450*/  IMAD.U32 R12, RZ, RZ, UR8 ;  /* 0x00000008ff0c7e24 */ /* 0x000fe2000f8e00ff */
[----:B------:R-:W-:Y:S01]  /*1460*/  UMOV UR20, UR8 ;  /* 0x0000000800147c82 */ /* 0x000fe20008000000 */
[----:B------:R-:W-:Y:S01]  /*1470*/  UMOV UR13, UR21 ;  /* 0x00000015000d7c82 */ /* 0x000fe20008000000 */
[----:B------:R-:W-:Y:S01]  /*1480*/  UMOV UR12, UR20 ;  /* 0x00000014000c7c82 */ /* 0x000fe20008000000 */
[----:B------:R-:W-:Y:S01]  /*1490*/  UMOV UR15, 0x40000040 ;  /* 0x40000040000f7882 */ /* 0x000fe20000000000 */
[----:B------:R-:W-:Y:S01]  /*14a0*/  IMAD.U32 R15, RZ, RZ, UR4 ;  /* 0x00000004ff0f7e24 */ /* 0x000fe2000f8e00ff */
[----:B------:R-:W-:Y:S01]  /*14b0*/  UIMAD UR4, UR60, 0xa00, UR4 ;  /* 0x00000a003c0478a4 */ /* 0x000fe2000f8e0204 */
[----:B------:R-:W-:Y:S01]  /*14c0*/  @!P1 PRMT R0, RZ, 0x654, R0 ;  /* 0x00000654ff009816 */ /* 0x000fe20000000000 */
[----:B------:R-:W-:Y:S01]  /*14d0*/  UMOV UR16, UR20 ;  /* 0x0000001400107c82 */ /* 0x000fe20008000000 */
[----:B------:R-:W-:Y:S01]  /*14e0*/  UMOV UR17, UR21 ;  /* 0x0000001500117c82 */ /* 0x000fe20008000000 */
[----:B------:R-:W-:Y:S01]  /*14f0*/  UIADD3 UR14, UR4, 0x100, URZ ;  /* 0x00000100040e7890 */ /* 0x000fe2000fffe03f */
[-C--:B------:R-:W-:Y:S01]  /*1500*/  MOV R150, R151.reuse ;  /* 0x0000009700967202 */ /* 0x080fe20000000f00 */
[----:B------:R-:W-:Y:S01]  /*1510*/  UIADD3 UR18, UR4, 0x180, URZ ;  /* 0x0000018004127890 */ /* 0x000fe2000fffe03f */
[--C-:B------:R-:W-:Y:S01]  /*1520*/  IMAD.MOV.U32 R149, RZ, RZ, R151.reuse ;  /* 0x000000ffff957224 */ /* 0x100fe200078e0097 */
[----:B------:R-:W-:Y:S01]  /*1530*/  UMOV UR10, UR4 ;  /* 0x00000004000a7c82 */ /* 0x000fe20008000000 */
[----:B------:R-:W-:Y:S01]  /*1540*/  UMOV UR19, 0x40000040 ;  /* 0x4000004000137882 */ /* 0x000fe20000000000 */
[----:B------:R-:W-:Y:S01]  /*1550*/  HGMMA.64x16x16.F32 R56, gdesc[UR8], RZ, !UPT, gsb0 ;  /* 0x00200000083879f0 */ /* 0x000fe2000c0008ff */
[----:B------:R-:W-:Y:S01]  /*1560*/  UIADD3 UR10, UR4, 0x80, URZ ;  /* 0x00000080040a7890 */ /* 0x000fe2000fffe03f */
[--C-:B------:R-:W-:Y:S01]  /*1570*/  IMAD.MOV.U32 R148, RZ, RZ, R151.reuse ;  /* 0x000000ffff947224 */ /* 0x100fe200078e0097 */
[----:B------:R-:W-:Y:S01]  /*1580*/  UMOV UR8, UR20 ;  /* 0x0000001400087c82 */ /* 0x000fe20008000000 */
[----:B------:R-:W-:Y:S01]  /*1590*/  UMOV UR9, UR21 ;  /* 0x0000001500097c82 */ /* 0x000fe20008000000 */
[----:B------:R-:W-:Y:S01]  /*15a0*/  UMOV UR11, 0x40000040 ;  /* 0x40000040000b7882 */ /* 0x000fe20000000000 */
[----:B------:R-:W-:Y:S01]  /*15b0*/  UIADD3 UR6, UR5, 0x2, URZ ;  /* 0x0000000205067890 */ /* 0x000fe2000fffe03f */
[--C-:B------:R-:W-:Y:S01]  /*15c0*/  IMAD.MOV.U32 R147, RZ, RZ, R151.reuse ;  /* 0x000000ffff937224 */ /* 0x100fe200078e0097 */
[----:B------:R-:W-:Y:S01]  /*15d0*/  UIADD3 UR7, UR4, 0x2, URZ ;  /* 0x0000000204077890 */ /* 0x000fe2000fffe03f */
[--C-:B------:R-:W-:Y:S01]  /*15e0*/  IMAD.MOV.U32 R146, RZ, RZ, R151.reuse ;  /* 0x000000ffff927224 */ /* 0x100fe200078e0097 */
[----:B------:R-:W-:Y:S01]  /*15f0*/  UIADD3 UR22, UR4, 0x400, URZ ;  /* 0x0000040004167890 */ /* 0x000fe2000fffe03f */
[--C-:B------:R-:W-:Y:S01]  /*1600*/  IMAD.MOV.U32 R145, RZ, RZ, R151.reuse ;  /* 0x000000ffff917224 */ /* 0x100fe200078e0097 */
[----:B------:R-:W-:Y:S01]  /*1610*/  UMOV UR23, 0x40000040 ;  /* 0x4000004000177882 */ /* 0x000fe20000000000 */
        /* <DEDUP_REMOVED lines=13> */
[-C--:B------:R-:W-:Y:S01]  /*16f0*/  MOV R140, R151.reuse ;  /* 0x00000097008c7202 */ /* 0x080fe20000000f00 */
        /* <DEDUP_REMOVED lines=13> */
[----:B------:R-:W-:Y:S01]  /*17d0*/  UISETP.GE.AND UP0, UPT, UR61, 0x51, UPT ;  /* 0x000000513d00788c */ /* 0x000fe2000bf06270 */
[--C-:B------:R-:W-:Y:S01]  /*17e0*/  IMAD.MOV.U32 R135, RZ, RZ, R151.reuse ;  /* 0x000000ffff877224 */ /* 0x100fe200078e0097 */
[-C--:B------:R-:W-:Y:S01]  /*17f0*/  MOV R130, R151.reuse ;  /* 0x0000009700827202 */ /* 0x080fe20000000f00 */
[--C-:B------:R-:W-:Y:S01]  /*1800*/  IMAD.MOV.U32 R134, RZ, RZ, R151.reuse ;  /* 0x000000ffff867224 */ /* 0x100fe200078e0097 */
[-C--:B------:R-:W-:Y:S01]  /*1810*/  MOV R120, R151.reuse ;  /* 0x0000009700787202 */ /* 0x080fe20000000f00 */
[--C-:B------:R-:W-:Y:S01]  /*1820*/  IMAD.MOV.U32 R133, RZ, RZ, R151.reuse ;  /* 0x000000ffff857224 */ /* 0x100fe200078e0097 */
[-C--:B------:R-:W-:Y:S01]  /*1830*/  MOV R110, R151.reuse ;  /* 0x00000097006e7202 */ /* 0x080fe20000000f00 */
[--C-:B------:R-:W-:Y:S01]  /*1840*/  IMAD.MOV.U32 R132, RZ, RZ, R151.reuse ;  /* 0x000000ffff847224 */ /* 0x100fe200078e0097 */
[-C--:B------:R-:W-:Y:S01]  /*1850*/  MOV R100, R151.reuse ;  /* 0x0000009700647202 */ /* 0x080fe20000000f00 */
[--C-:B------:R-:W-:Y:S01]  /*1860*/  IMAD.MOV.U32 R131, RZ, RZ, R151.reuse ;  /* 0x000000ffff837224 */ /* 0x100fe200078e0097 */
[----:B------:R-:W-:Y:S01]  /*1870*/  MOV R90, R151 ;  /* 0x00000097005a7202 */ /* 0x000fe20000000f00 */
[----:B------:R-:W-:Y:S01]  /*1880*/  IMAD.MOV.U32 R129, RZ, RZ, R151 ;  /* 0x000000ffff817224 */ /* 0x000fe200078e0097 */
[----:B------:R-:W-:-:S02]  /*1890*/  WARPGROUP.DEPBAR.LE gsb0, 0x0 ;  /* 0x00008000000079c5 */ /* 0x000fc40000010000 */
[----:B------:R-:W-:Y:S01]  /*18a0*/  WARPGROUP.ARRIVE ;  /* 0x00000000000079c5 */ /* 0x000fe20000000000 */
[--C-:B------:R-:W-:Y:S01]  /*18b0*/  IMAD.MOV.U32 R128, RZ, RZ, R151.reuse ;  /* 0x000000ffff807224 */ /* 0x100fe200078e0097 */
[-C--:B------:R-:W-:Y:S01]  /*18c0*/  MOV R80, R151.reuse ;  /* 0x0000009700507202 */ /* 0x080fe20000000f00 */
[--C-:B------:R-:W-:Y:S01]  /*18d0*/  IMAD.MOV.U32 R127, RZ, RZ, R151.reuse ;  /* 0x000000ffff7f7224 */ /* 0x100fe200078e0097 */
[----:B------:R-:W-:Y:S01]  /*18e0*/  MOV R70, R151 ;  /* 0x0000009700467202 */ /* 0x000fe20000000f00 */
[--C-:B------:R-:W-:Y:S01]  /*18f0*/  IMAD.MOV.U32 R126, RZ, RZ, R151.reuse ;  /* 0x000000ffff7e7224 */ /* 0x100fe200078e0097 */
[----:B------:R-:W-:Y:S01]  /*1900*/  HGMMA.64x16x16.F32 R48, gdesc[UR8], RZ, !UPT, gsb0 ;  /* 0x00200000083079f0 */ /* 0x000fe2000c0008ff */
[----:B------:R-:W-:Y:S01]  /*1910*/  UIADD3 UR10, UR4, 0x200, URZ ;  /* 0x00000200040a7890 */ /* 0x000fe2000fffe03f */
[--C-:B------:R-:W-:Y:S01]  /*1920*/  IMAD.MOV.U32 R125, RZ, RZ, R151.reuse ;  /* 0x000000ffff7d7224 */ /* 0x100fe200078e0097 */
[----:B------:R-:W-:Y:S01]  /*1930*/  UMOV UR8, UR20 ;  /* 0x0000001400087c82 */ /* 0x000fe20008000000 */
[----:B------:R-:W-:Y:S01]  /*1940*/  UMOV UR9, UR21 ;  /* 0x0000001500097c82 */ /* 0x000fe20008000000 */
[----:B------:R-:W-:Y:S01]  /*1950*/  UMOV UR11, 0x40000040 ;  /* 0x40000040000b7882 */ /* 0x000fe20000000000 */
[----:B------:R-:W-:-:S02]  /*1960*/  IMAD.MOV.U32 R124, RZ, RZ, R151 ;  /* 0x000000ffff7c7224 */ /* 0x000fc400078e0097 */
[--C-:B------:R-:W-:Y:S02]  /*1970*/  IMAD.MOV.U32 R123, RZ, RZ, R151.reuse ;  /* 0x000000ffff7b7224 */ /* 0x100fe400078e0097 */
[--C-:B------:R-:W-:Y:S02]  /*1980*/  IMAD.MOV.U32 R122, RZ, RZ, R151.reuse ;  /* 0x000000ffff7a7224 */ /* 0x100fe400078e0097 */
[--C-:B------:R-:W-:Y:S02]  /*1990*/  IMAD.MOV.U32 R121, RZ, RZ, R151.reuse ;  /* 0x000000ffff797224 */ /* 0x100fe400078e0097 */
[--C-:B------:R-:W-:Y:S02]  /*19a0*/  IMAD.MOV.U32 R119, RZ, RZ, R151.reuse ;  /* 0x000000ffff777224 */ /* 0x100fe400078e0097 */
[--C-:B------:R-:W-:Y:S02]  /*19b0*/  IMAD.MOV.U32 R118, RZ, RZ, R151.reuse ;  /* 0x000000ffff767224 */ /* 0x100fe400078e0097 */
        /* <DEDUP_REMOVED lines=16> */
[--C-:B------:R-:W-:Y:S01]  /*1ac0*/  IMAD.MOV.U32 R99, RZ, RZ, R151.reuse ;  /* 0x000000ffff637224 */ /* 0x100fe200078e0097 */
[----:B------:R-:W-:Y:S02]  /*1ad0*/  WARPGROUP.DEPBAR.LE gsb0, 0x0 ;  /* 0x00008000000079c5 */ /* 0x000fe40000010000 */
[----:B------:R-:W-:Y:S01]  /*1ae0*/  WARPGROUP.ARRIVE ;  /* 0x00000000000079c5 */ /* 0x000fe20000000000 */
[----:B------:R-:W-:-:S02]  /*1af0*/  IMAD.MOV.U32 R98, RZ, RZ, R151 ;  /* 0x000000ffff627224 */ /* 0x000fc400078e0097 */
[--C-:B------:R-:W-:Y:S02]  /*1b00*/  IMAD.MOV.U32 R97, RZ, RZ, R151.reuse ;  /* 0x000000ffff617224 */ /* 0x100fe400078e0097 */
[--C-:B------:R-:W-:Y:S01]  /*1b10*/  IMAD.MOV.U32 R96, RZ, RZ, R151.reuse ;  /* 0x000000ffff607224 */ /* 0x100fe200078e0097 */
[----:B------:R-:W-:Y:S01]  /*1b20*/  HGMMA.64x16x16.F32 R40, gdesc[UR12], RZ, !UPT, gsb0 ;  /* 0x002000000c2879f0 */ /* 0x000fe2000c0008ff */
[----:B------:R-:W-:Y:S01]  /*1b30*/  UMOV UR12, UR6 ;  /* 0x00000006000c7c82 */ /* 0x000fe20008000000 */
[----:B------:R-:W-:Y:S01]  /*1b40*/  UMOV UR13, 0x40000040 ;  /* 0x40000040000d7882 */ /* 0x000fe20000000000 */
[----:B------:R-:W-:Y:S01]  /*1b50*/  UMOV UR14, UR7 ;  /* 0x00000007000e7c82 */ /* 0x000fe20008000000 */
[----:B------:R-:W-:Y:S01]  /*1b60*/  UMOV UR15, 0x40000040 ;  /* 0x40000040000f7882 */ /* 0x000fe20000000000 */
[----:B------:R-:W-:Y:S01]  /*1b70*/  UMOV UR20, UR12 ;  /* 0x0000000c00147c82 */ /* 0x000fe20008000000 */
[----:B------:R-:W-:Y:S01]  /*1b80*/  UMOV UR21, UR13 ;  /* 0x0000000d00157c82 */ /* 0x000fe20008000000 */
[----:B------:R-:W-:Y:S01]  /*1b90*/  IMAD.U32 R10, RZ, RZ, UR12 ;  /* 0x0000000cff0a7e24 */ /* 0x000fe2000f8e00ff */
[----:B------:R-:W-:Y:S01]  /*1ba0*/  MOV R11, UR13 ;  /* 0x0000000d000b7c02 */ /* 0x000fe20008000f00 */
[----:B------:R-:W-:Y:S01]  /*1bb0*/  UIADD3 UR6, UR5, 0x4, URZ ;  /* 0x0000000405067890 */ /* 0x000fe2000fffe03f */
[--C-:B------:R-:W-:Y:S01]  /*1bc0*/  IMAD.MOV.U32 R95, RZ, RZ, R151.reuse ;  /* 0x000000ffff5f7224 */ /* 0x100fe200078e0097 */
[----:B------:R-:W-:Y:S01]  /*1bd0*/  UIADD3 UR7, UR4, 0x4, URZ ;  /* 0x0000000404077890 */ /* 0x000fe2000fffe03f */
        /* <DEDUP_REMOVED lines=19> */
[--C-:B------:R-:W-:Y:S01]  /*1d10*/  IMAD.MOV.U32 R73, RZ, RZ, R151.reuse ;  /* 0x000000ffff497224 */ /* 0x100fe200078e0097 */
[----:B------:R-:W-:Y:S02]  /*1d20*/  WARPGROUP.DEPBAR.LE gsb0, 0x0 ;  /* 0x00008000000079c5 */ /* 0x000fe40000010000 */
[----:B------:R-:W-:Y:S01]  /*1d30*/  WARPGROUP.ARRIVE ;  /* 0x00000000000079c5 */ /* 0x000fe20000000000 */
[--C-:B------:R-:W-:Y:S02]  /*1d40*/  IMAD.MOV.U32 R72, RZ, RZ, R151.reuse ;  /* 0x000000ffff487224 */ /* 0x100fe400078e0097 */
[--C-:B------:R-:W-:Y:S02]  /*1d50*/  IMAD.MOV.U32 R71, RZ, RZ, R151.reuse ;  /* 0x000000ffff477224 */ /* 0x100fe400078e0097 */
        /* <DEDUP_REMOVED lines=10> */
[----:B------:R-:W-:Y:S01]  /*1e00*/  IMAD.MOV.U32 R64, RZ, RZ, R151 ;  /* 0x000000ffff407224 */ /* 0x000fe200078e0097 */
[----:B------:R-:W-:Y:S02]  /*1e10*/  WARPGROUP.DEPBAR.LE gsb0, 0x0 ;  /* 0x00008000000079c5 */ /* 0x000fe40000010000 */
[----:B------:R-:W-:-:S06]  /*1e20*/  WARPGROUP.ARRIVE ;  /* 0x00000000000079c5 */ /* 0x000fcc0000000000 */
[----:B------:R-:W-:Y:S01]  /*1e30*/  HGMMA.64x16x16.F32 R24, gdesc[UR8], RZ, !UPT, gsb0 ;  /* 0x00200000081879f0 */ /* 0x000fe2000c0008ff */
[----:B------:R-:W-:Y:S01]  /*1e40*/  UIADD3 UR10, UR4, 0x82, URZ ;  /* 0x00000082040a7890 */ /* 0x000fe2000fffe03f */
[----:B------:R-:W-:Y:S01]  /*1e50*/  UMOV UR8, UR20 ;  /* 0x0000001400087c82 */ /* 0x000fe20008000000 */
[----:B------:R-:W-:Y:S01]  /*1e60*/  UMOV UR9, UR21 ;  /* 0x0000001500097c82 */ /* 0x000fe20008000000 */
[----:B------:R-:W-:Y:S01]  /*1e70*/  UMOV UR11, 0x40000040 ;  /* 0x40000040000b7882 */ /* 0x000fe20000000000 */
[----:B------:R-:W-:Y:S02]  /*1e80*/  WARPGROUP.DEPBAR.LE gsb0, 0x0 ;  /* 0x00008000000079c5 */ /* 0x000fe40000010000 */
[----:B------:R-:W-:-:S06]  /*1e90*/  WARPGROUP.ARRIVE ;  /* 0x00000000000079c5 */ /* 0x000fcc0000000000 */
[----:B------:R-:W-:Y:S01]  /*1ea0*/  HGMMA.64x16x16.F32 R56, gdesc[UR12], R56, gsb0 ;  /* 0x002000000c3879f0 */ /* 0x000fe20008000838 */
        /* <DEDUP_REMOVED lines=14> */
[----:B------:R-:W-:Y:S01]  /*1f90*/  UMOV UR12, UR6 ;  /* 0x00000006000c7c82 */ /* 0x000fe20008000000 */
[----:B------:R-:W-:Y:S01]  /*1fa0*/  UMOV UR13, 0x40000040 ;  /* 0x40000040000d7882 */ /* 0x000fe20000000000 */
[----:B------:R-:W-:Y:S01]  /*1fb0*/  UMOV UR14, UR7 ;  /* 0x00000007000e7c82 */ /* 0x000fe20008000000 */
[----:B------:R-:W-:Y:S01]  /*1fc0*/  UMOV UR15, 0x40000040 ;  /* 0x40000040000f7882 */ /* 0x000fe20000000000 */
[----:B------:R-:W-:Y:S01]  /*1fd0*/  UMOV UR20, UR12 ;  /* 0x0000000c00147c82 */ /* 0x000fe20008000000 */
[----:B------:R-:W-:Y:S01]  /*1fe0*/  UMOV UR21, UR13 ;  /* 0x0000000d00157c82 */ /* 0x000fe20008000000 */
[----:B------:R-:W-:Y:S01]  /*1ff0*/  IMAD.U32 R8, RZ, RZ, UR12 ;  /* 0x0000000cff087e24 */ /* 0x000fe2000f8e00ff */
[----:B------:R-:W-:Y:S01]  /*2000*/  UIADD3 UR6, UR5, 0x6, URZ ;  /* 0x0000000605067890 */ /* 0x000fe2000fffe03f */
[----:B------:R-:W-:Y:S01]  /*2010*/  IMAD.U32 R9, RZ, RZ, UR13 ;  /* 0x0000000dff097e24 */ /* 0x000fe2000f8e00ff */
[----:B------:R-:W-:Y:S01]  /*2020*/  UIADD3 UR7, UR4, 0x6, URZ ;  /* 0x0000000604077890 */ /* 0x000fe2000fffe03f */
[----:B------:R-:W-:-:S02]  /*2030*/  WARPGROUP.DEPBAR.LE gsb0, 0x0 ;  /* 0x00008000000079c5 */ /* 0x000fc40000010000 */
        /* <DEDUP_REMOVED lines=46> */
[----:B------:R-:W-:Y:S01]  /*2320*/  UMOV UR16, UR8 ;  /* 0x0000000800107c82 */ /* 0x000fe20008000000 */
[----:B------:R-:W-:Y:S01]  /*2330*/  UMOV UR17, UR9 ;  /* 0x0000000900117c82 */ /* 0x000fe20008000000 */
[----:B------:R-:W-:Y:S02]  /*2340*/  UIADD3 UR6, UR5, 0x400, URZ ;  /* 0x0000040005067890 */ /* 0x000fe4000fffe03f */
[----:B------:R-:W-:Y:S01]  /*2350*/  UIADD3 UR7, UR4, 0x704, URZ ;  /* 0x0000070404077890 */ /* 0x000fe2000fffe03f */
[----:B------:R-:W-:-:S02]  /*2360*/  WARPGROUP.DEPBAR.LE gsb0, 0x0 ;  /* 0x00008000000079c5 */ /* 0x000fc40000010000 */
        /* <DEDUP_REMOVED lines=13> */
[----:B------:R-:W-:Y:S01]  /*2440*/  UMOV UR12, UR6 ;  /* 0x00000006000c7c82 */ /* 0x000fe20008000000 */
[----:B------:R-:W-:Y:S01]  /*2450*/  UMOV UR13, 0x40000040 ;  /* 0x40000040000d7882 */ /* 0x000fe20000000000 */
[----:B------:R-:W-:Y:S01]  /*2460*/  UMOV UR15, 0x40000040 ;  /* 0x40000040000f7882 */ /* 0x000fe20000000000 */
[----:B------:R-:W-:Y:S01]  /*2470*/  UMOV UR20, UR12 ;  /* 0x0000000c00147c82 */ /* 0x000fe20008000000 */
[----:B------:R-:W-:Y:S01]  /*2480*/  UMOV UR21, UR13 ;  /* 0x0000000d00157c82 */ /* 0x000fe20008000000 */
[----:B------:R-:W-:Y:S01]  /*2490*/  UIADD3 UR6, UR5, 0x402, URZ ;  /* 0x0000040205067890 */ /* 0x000fe2000fffe03f */
[----:B------:R-:W-:Y:S02]  /*24a0*/  MOV R2, UR13 ;  /* 0x0000000d00027c02 */ /* 0x000fe40008000f00 */
[----:B------:R-:W-:Y:S01]  /*24b0*/  MOV R3, UR12 ;  /* 0x0000000c00037c02 */ /* 0x000fe20008000f00 */
        /* <DEDUP_REMOVED lines=11> */
[----:B------:R-:W-:Y:S01]  /*2570*/  ULDC UR11, c[0x0][0x988] ;  /* 0x00026200000b7ab9 */ /* 0x000fe20000000800 */
        /* <DEDUP_REMOVED lines=30> */
[----:B------:R-:W-:Y:S02]  /*2760*/  UMOV UR15, 0x40000040 ;  /* 0x40000040000f7882 */ /* 0x000fe40000000000 */
        /* <DEDUP_REMOVED lines=29> */
[----:B------:R-:W-:Y:S03]  /*2940*/  HGMMA.64x16x16.F32 R24, gdesc[UR16], R24, gsb0 ;  /* 0x00200000101879f0 */ /* 0x000fe60008000818 */
        /* <DEDUP_REMOVED lines=135> */
[----:B------:R-:W-:Y:S01]  /*31c0*/  UIADD3 UR7, UR4, 0x706, URZ ;  /* 0x0000070604077890 */ /* 0x000fe2000fffe03f */
        /* <DEDUP_REMOVED lines=11> */
[----:B------:R-:W-:Y:S01]  /*3280*/  UIADD3 UR6, UR5, 0xc00, URZ ;  /* 0x00000c0005067890 */ /* 0x000fe2000fffe03f */
[----:B------:R-:W-:Y:S01]  /*3290*/  ULDC UR10, c[0x0][0x9d8] ;  /* 0x00027600000a7ab9 */ /* 0x000fe20000000800 */
[----:B------:R-:W-:-:S02]  /*32a0*/  WARPGROUP.DEPBAR.LE gsb0, 0x0 ;  /* 0x00008000000079c5 */ /* 0x000fc40000010000 */
        /* <DEDUP_REMOVED lines=21> */
[----:B------:R-:W-:Y:S01]  /*3400*/  UMOV UR48, UR44 ;  /* 0x0000002c00307c82 */ /* 0x000fe20008000000 */
[----:B------:R-:W-:Y:S01]  /*3410*/  UMOV UR49, UR45 ;  /* 0x0000002d00317c82 */ /* 0x000fe20008000000 */
[----:B------:R-:W-:Y:S01]  /*3420*/  UIADD3 UR6, UR5, 0xc02, URZ ;  /* 0x00000c0205067890 */ /* 0x000fe2000fffe03f */
[----:B------:R-:W-:-:S02]  /*3430*/  WARPGROUP.DEPBAR.LE gsb0, 0x0 ;  /* 0x00008000000079c5 */ /* 0x000fc40000010000 */
[----:B------:R-:W-:-:S06]  /*3440*/  WARPGROUP.ARRIVE ;  /* 0x00000000000079c5 */ /* 0x000fcc0000000000 */
[----:B------:R-:W-:Y:S01]  /*3450*/  HGMMA.64x16x16.F32 R32, gdesc[UR40], R32, gsb0 ;  /* 0x00200000282079f0 */ /* 0x000fe20008000820 */
[----:B------:R-:W-:Y:S01]  /*3460*/  UMOV UR42, UR7 ;  /* 0x00000007002a7c82 */ /* 0x000fe20008000000 */
[----:B------:R-:W-:Y:S01]  /*3470*/  UMOV UR43, 0x40000040 ;  /* 0x40000040002b7882 */ /* 0x000fe20000000000 */
[----:B------:R-:W-:Y:S01]  /*3480*/  UIADD3 UR7, UR4, 0x980, URZ ;  /* 0x0000098004077890 */ /* 0x000fe2000fffe03f */
        /* <DEDUP_REMOVED lines=52> */
[----:B------:R-:W-:Y:S01]  /*37d0*/  UIADD3 UR6, UR4, 0x804, URZ ;  /* 0x0000080404067890 */ /* 0x000fe2000fffe03f */
[----:B------:R-:W-:Y:S01]  /*37e0*/  UMOV UR12, UR52 ;  /* 0x00000034000c7c82 */ /* 0x000fe20008000000 */
[----:B------:R-:W-:Y:S01]  /*37f0*/  UMOV UR13, UR53 ;  /* 0x00000035000d7c82 */ /* 0x000fe20008000000 */
[----:B------:R-:W-:Y:S01]  /*3800*/  UMOV UR56, UR52 ;  /* 0x0000003400387c82 */ /* 0x000fe20008000000 */
[----:B------:R-:W-:-:S03]  /*3810*/  UMOV UR57, UR53 ;  /* 0x0000003500397c82 */ /* 0x000fc60008000000 */
[----:B------:R-:W-:Y:S01]  /*3820*/  UMOV UR14, UR6 ;  /* 0x00000006000e7c82 */ /* 0x000fe20008000000 */
[----:B------:R-:W-:Y:S01]  /*3830*/  UIADD3 UR6, UR4, 0x984, URZ ;  /* 0x0000098404067890 */ /* 0x000fe2000fffe03f */
        /* <DEDUP_REMOVED lines=17> */
[----:B------:R-:W-:Y:S02]  /*3950*/  R2UR UR12, R3 ;  /* 0x00000000030c72ca */ /* 0x000fe400000e0000 */
[----:B------:R-:W-:Y:S01]  /*3960*/  R2UR UR13, R2 ;  /* 0x00000000020d72ca */ /* 0x000fe200000e0000 */
[----:B------:R-:W-:Y:S01]  /*3970*/  VIADD R2, R225, UR61 ;  /* 0x0000003de1027c36 */ /* 0x000fe20008000000 */
        /* <DEDUP_REMOVED lines=10> */
[----:B------:R-:W-:Y:S01]  /*3a20*/  R2UR UR5, R152 ;  /* 0x00000000980572ca */ /* 0x000fe200000e0000 */
[----:B------:R-:W-:Y:S01]  /*3a30*/  IMAD.U32 R7, RZ, RZ, UR57 ;  /* 0x00000039ff077e24 */ /* 0x000fe2000f8e00ff */
[----:B------:R-:W-:-:S11]  /*3a40*/  UMOV UR7, 0x40000040 ;  /* 0x4000004000077882 */ /* 0x000fd60000000000 */
[----:B------:R-:W-:Y:S01]  /*3a50*/  IMAD.U32 R3, RZ, RZ, UR5 ;  /* 0x00000005ff037e24 */ /* 0x000fe2000f8e00ff */
[----:B------:R-:W-:-:S03]  /*3a60*/  UMOV UR5, UR15 ;  /* 0x0000000f00057c82 */ /* 0x000fc60008000000 */
[----:B------:R-:W-:-:S05]  /*3a70*/  IMAD R2, R3, -0x50, R2 ;  /* 0xffffffb003027824 */ /* 0x000fca00078e0202 */
[C---:B------:R-:W-:Y:S02]  /*3a80*/  ISETP.GT.AND P6, PT, R2.reuse, RZ, PT ;  /* 0x000000ff0200720c */ /* 0x040fe40003fc4270 */
[C---:B------:R-:W-:Y:S02]  /*3a90*/  ISETP.GT.AND P5, PT, R2.reuse, 0x1, PT ;  /* 0x000000010200780c */ /* 0x040fe40003fa4270 */
[C---:B------:R-:W-:Y:S02]  /*3aa0*/  ISETP.GT.AND P4, PT, R2.reuse, 0x8, PT ;  /* 0x000000080200780c */ /* 0x040fe40003f84270 */
[C---:B------:R-:W-:Y:S02]  /*3ab0*/  ISETP.GT.AND P2, PT, R2.reuse, 0x9, PT ;  /* 0x000000090200780c */ /* 0x040fe40003f44270 */
[----:B------:R-:W-:Y:S01]  /*3ac0*/  ISETP.GT.AND P3, PT, R2, 0x10, PT ;  /* 0x000000100200780c */ /* 0x000fe20003f64270 */
        /* <DEDUP_REMOVED lines=17> */
[----:B------:R-:W-:Y:S01]  /*3be0*/  WARPGROUP.ARRIVE ;  /* 0x00000000000079c5 */ /* 0x000fe20000000000 */
[----:B------:R-:W-:Y:S01]  /*3bf0*/  FMUL.FTZ R56, R56, UR10 ;  /* 0x0000000a38387c20 */ /* 0x000fe20008410000 */
[----:B------:R-:W-:Y:S01]  /*3c00*/  FMUL.FTZ R57, R57, UR10 ;  /* 0x0000000a39397c20 */ /* 0x000fe20008410000 */
[----:B------:R-:W-:Y:S01]  /*3c10*/  FMUL.FTZ R60, R60, UR10 ;  /* 0x0000000a3c3c7c20 */ /* 0x000fe20008410000 */
[----:B------:R-:W-:Y:S01]  /*3c20*/  FMUL.FTZ R61, R61, UR10 ;  /* 0x0000000a3d3d7c20 */ /* 0x000fe20008410000 */
[----:B------:R-:W-:Y:S01]  /*3c30*/  FMUL.FTZ R58, R58, UR10 ;  /* 0x0000000a3a3a7c20 */ /* 0x000fe20008410000 */
[----:B------:R-:W-:Y:S01]  /*3c40*/  HGMMA.64x16x16.F32 R48, gdesc[UR56], R48, gsb0 ;  /* 0x00200000383079f0 */ /* 0x000fe20008000830 */
[----:B------:R-:W-:Y:S01]  /*3c50*/  UIADD3 UR58, UR4, 0x886, URZ ;  /* 0x00000886043a7890 */ /* 0x000fe2000fffe03f */
[----:B------:R-:W0:Y:S01]  /*3c60*/  MUFU.TANH R56, R56 ;  /* 0x0000003800387308 */ /* 0x000e220000002400 */
[----:B------:R-:W-:Y:S01]  /*3c70*/  UMOV UR56, UR14 ;  /* 0x0000000e00387c82 */ /* 0x000fe20008000000 */
[----:B------:R-:W-:Y:S01]  /*3c80*/  UMOV UR57, UR15 ;  /* 0x0000000f00397c82 */ /* 0x000fe20008000000 */
[----:B------:R-:W-:Y:S01]  /*3c90*/  UMOV UR59, 0x40000040 ;  /* 0x40000040003b7882 */ /* 0x000fe20000000000 */
[----:B------:R-:W-:Y:S01]  /*3ca0*/  FMUL.FTZ R59, R59, UR10 ;  /* 0x0000000a3b3b7c20 */ /* 0x000fe20008410000 */
[----:B------:R-:W-:Y:S01]  /*3cb0*/  FMUL.FTZ R62, R62, UR10 ;  /* 0x0000000a3e3e7c20 */ /* 0x000fe20008410000 */
[----:B------:R-:W-:-:S02]  /*3cc0*/  FMUL.FTZ R63, R63, UR10 ;  /* 0x0000000a3f3f7c20 */ /* 0x000fc40008410000 */
[----:B------:R-:W1:Y:S08]  /*3cd0*/  MUFU.TANH R57, R57 ;  /* 0x0000003900397308 */ /* 0x000e700000002400 */
[----:B------:R-:W2:Y:S01]  /*3ce0*/  MUFU.TANH R60, R60 ;  /* 0x0000003c003c7308 */ /* 0x000ea20000002400 */
[----:B0-----:R-:W-:-:S07]  /*3cf0*/  FSEL R56, R56, -INF , P6 ;  /* 0xff80000038387808 */ /* 0x001fce0003000000 */
[----:B------:R-:W0:Y:S01]  /*3d00*/  MUFU.TANH R61, R61 ;  /* 0x0000003d003d7308 */ /* 0x000e220000002400 */
[----:B-1----:R-:W-:-:S04]  /*3d10*/  FSEL R57, R57, -INF , P5 ;  /* 0xff80000039397808 */ /* 0x002fc80002800000 */
[----:B------:R-:W-:-:S03]  /*3d20*/  FMNMX.FTZ R3, R56, R57, !PT ;  /* 0x0000003938037209 */ /* 0x000fc60007810000 */
[----:B------:R-:W1:Y:S01]  /*3d30*/  MUFU.TANH R58, R58 ;  /* 0x0000003a003a7308 */ /* 0x000e620000002400 */
[----:B--2---:R-:W-:-:S04]  /*3d40*/  FSEL R60, R60, -INF , P4 ;  /* 0xff8000003c3c7808 */ /* 0x004fc80002000000 */
[----:B------:R-:W-:-:S03]  /*3d50*/  FMNMX.FTZ R4, R60, R3, !PT ;  /* 0x000000033c047209 */ /* 0x000fc60007810000 */
[----:B------:R-:W2:Y:S01]  /*3d60*/  MUFU.TANH R59, R59 ;  /* 0x0000003b003b7308 */ /* 0x000ea20000002400 */
[----:B0-----:R-:W-:-:S04]  /*3d70*/  FSEL R61, R61, -INF , P2 ;  /* 0xff8000003d3d7808 */ /* 0x001fc80001000000 */
[----:B------:R-:W-:-:S03]  /*3d80*/  FMNMX.FTZ R3, R61, R4, !PT ;  /* 0x000000043d037209 */ /* 0x000fc60007810000 */
[----:B------:R-:W0:Y:S01]  /*3d90*/  MUFU.TANH R62, R62 ;  /* 0x0000003e003e7308 */ /* 0x000e220000002400 */
[----:B-1----:R-:W-:Y:S01]  /*3da0*/  FSEL R58, R58, -INF , P6 ;  /* 0xff8000003a3a7808 */ /* 0x002fe20003000000 */
        /* <DEDUP_REMOVED lines=9> */
[----:B------:R-:W1:Y:S01]  /*3e40*/  MUFU.TANH R48, R48 ;  /* 0x0000003000307308 */ /* 0x000e620000002400 */
[----:B------:R-:W-:Y:S01]  /*3e50*/  UMOV UR56, UR14 ;  /* 0x0000000e00387c82 */ /* 0x000fe20008000000 */
[----:B------:R-:W-:Y:S01]  /*3e60*/  UMOV UR57, UR15 ;  /* 0x0000000f00397c82 */ /* 0x000fe20008000000 */
[----:B------:R-:W-:Y:S01]  /*3e70*/  UMOV UR59, 0x40000040 ;  /* 0x40000040003b7882 */ /* 0x000fe20000000000 */
[----:B------:R-:W-:Y:S01]  /*3e80*/  UMOV UR4, UR14 ;  /* 0x0000000e00047c82 */ /* 0x000fe20008000000 */
[----:B------:R-:W-:Y:S01]  /*3e90*/  FMUL.FTZ R51, R51, UR10 ;  /* 0x0000000a33337c20 */ /* 0x000fe20008410000 */
[----:B------:R-:W-:Y:S01]  /*3ea0*/  FMUL.FTZ R54, R54, UR10 ;  /* 0x0000000a36367c20 */ /* 0x000fe20008410000 */
[C---:B------:R-:W-:Y:S01]  /*3eb0*/  ISETP.GT.AND P6, PT, R2.reuse, 0x11, PT ;  /* 0x000000110200780c */ /* 0x040fe20003fc4270 */
[----:B------:R-:W3:Y:S01]  /*3ec0*/  MUFU.TANH R49, R49 ;  /* 0x0000003100317308 */ /* 0x000ee20000002400 */
[----:B--2---:R-:W-:Y:S01]  /*3ed0*/  FSEL R59, R59, -INF , P5 ;  /* 0xff8000003b3b7808 */ /* 0x004fe20002800000 */
[----:B------:R-:W-:Y:S01]  /*3ee0*/  FMUL.FTZ R55, R55, UR10 ;  /* 0x0000000a37377c20 */ /* 0x000fe20008410000 */
[----:B------:R-:W-:-:S02]  /*3ef0*/  ISETP.GT.AND P5, PT, R2, 0x18, PT ;  /* 0x000000180200780c */ /* 0x000fc40003fa4270 */
[----:B0-----:R-:W-:Y:S02]  /*3f00*/  FSEL R62, R62, -INF , P4 ;  /* 0xff8000003e3e7808 */ /* 0x001fe40002000000 */
[----:B------:R-:W-:Y:S01]  /*3f10*/  ISETP.GT.AND P4, PT, R2, 0x19, PT ;  /* 0x000000190200780c */ /* 0x000fe20003f84270 */
[----:B------:R-:W0:Y:S01]  /*3f20*/  MUFU.TANH R52, R52 ;  /* 0x0000003400347308 */ /* 0x000e220000002400 */
[----:B-1----:R-:W-:-:S04]  /*3f30*/  FSEL R48, R48, -INF , P3 ;  /* 0xff80000030307808 */ /* 0x002fc80001800000 */
[----:B------:R-:W-:-:S03]  /*3f40*/  FMNMX.FTZ R4, R48, R3, !PT ;  /* 0x0000000330047209 */ /* 0x000fc60007810000 */
[----:B------:R-:W1:Y:S01]  /*3f50*/  MUFU.TANH R63, R63 ;  /* 0x0000003f003f7308 */ /* 0x000e620000002400 */
[----:B---3--:R-:W-:-:S04]  /*3f60*/  FSEL R49, R49, -INF , P6 ;  /* 0xff80000031317808 */ /* 0x008fc80003000000 */
[----:B------:R-:W-:-:S03]  /*3f70*/  FMNMX.FTZ R3, R49, R4, !PT ;  /* 0x0000000431037209 */ /* 0x000fc60007810000 */
[----:B------:R-:W2:Y:S01]  /*3f80*/  MUFU.TANH R53, R53 ;  /* 0x0000003500357308 */ /* 0x000ea20000002400 */
[----:B0-----:R-:W-:-:S04]  /*3f90*/  FSEL R52, R52, -INF , P5 ;  /* 0xff80000034347808 */ /* 0x001fc80002800000 */
[----:B------:R-:W-:-:S03]  /*3fa0*/  FMNMX.FTZ R4, R52, R3, !PT ;  /* 0x0000000334047209 */ /* 0x000fc60007810000 */
[----:B------:R-:W0:Y:S01]  /*3fb0*/  MUFU.TANH R50, R50 ;  /* 0x0000003200327308 */ /* 0x000e220000002400 */
[----:B-1----:R-:W-:Y:S02]  /*3fc0*/  FSEL R63, R63, -INF , P2 ;  /* 0xff8000003f3f7808 */ /* 0x002fe40001000000 */
[----:B------:R-:W-:-:S05]  /*3fd0*/  ISETP.GT.AND P2, PT, R2, 0x20, PT ;  /* 0x000000200200780c */ /* 0x000fca0003f44270 */
[----:B------:R-:W1:Y:S01]  /*3fe0*/  MUFU.TANH R51, R51 ;  /* 0x0000003300337308 */ /* 0x000e620000002400 */
[----:B--2---:R-:W-:Y:S01]  /*3ff0*/  FSEL R53, R53, -INF , P4 ;  /* 0xff80000035357808 */ /* 0x004fe20002000000 */
[----:B------:R-:W-:Y:S02]  /*4000*/  WARPGROUP.DEPBAR.LE gsb0, 0x0 ;  /* 0x00008000000079c5 */ /* 0x000fe40000010000 */
[----:B------:R-:W-:Y:S01]  /*4010*/  WARPGROUP.ARRIVE ;  /* 0x00000000000079c5 */ /* 0x000fe20000000000 */
[----:B------:R-:W-:Y:S01]  /*4020*/  FMUL.FTZ R40, R40, UR10 ;  /* 0x0000000a28287c20 */ /* 0x000fe20008410000 */
[----:B------:R-:W-:Y:S01]  /*4030*/  FMUL.FTZ R41, R41, UR10 ;  /* 0x0000000a29297c20 */ /* 0x000fe20008410000 */
[----:B------:R-:W-:Y:S01]  /*4040*/  FMUL.FTZ R44, R44, UR10 ;  /* 0x0000000a2c2c7c20 */ /* 0x000fe20008410000 */
[----:B------:R-:W-:Y:S01]  /*4050*/  FMUL.FTZ R45, R45, UR10 ;  /* 0x0000000a2d2d7c20 */ /* 0x000fe20008410000 */
[----:B------:R-:W2:Y:S01]  /*4060*/  MUFU.TANH R54, R54 ;  /* 0x0000003600367308 */ /* 0x000ea20000002400 */
[----:B------:R-:W-:Y:S01]  /*4070*/  HGMMA.64x16x16.F32 R32, gdesc[UR56], R32, gsb0 ;  /* 0x00200000382079f0 */ /* 0x000fe20008000820 */
[----:B------:R-:W-:Y:S01]  /*4080*/  FMUL.FTZ R43, R43, UR10 ;  /* 0x0000000a2b2b7c20 */ /* 0x000fe20008410000 */
[----:B------:R-:W-:Y:S01]  /*4090*/  FMUL.FTZ R42, R42, UR10 ;  /* 0x0000000a2a2a7c20 */ /* 0x000fe20008410000 */
[----:B0-----:R-:W-:Y:S01]  /*40a0*/  FSEL R50, R50, -INF , P3 ;  /* 0xff80000032327808 */ /* 0x001fe20001800000 */
[----:B------:R-:W-:Y:S01]  /*40b0*/  FMUL.FTZ R46, R46, UR10 ;  /* 0x0000000a2e2e7c20 */ /* 0x000fe20008410000 */
[----:B------:R-:W-:Y:S01]  /*40c0*/  ISETP.GT.AND P3, PT, R2, 0x21, PT ;  /* 0x000000210200780c */ /* 0x000fe20003f64270 */
[----:B------:R-:W-:Y:S01]  /*40d0*/  FMUL.FTZ R47, R47, UR10 ;  /* 0x0000000a2f2f7c20 */ /* 0x000fe20008410000 */
[----:B------:R-:W0:Y:S01]  /*40e0*/  MUFU.TANH R40, R40 ;  /* 0x0000002800287308 */ /* 0x000e220000002400 */
[----:B------:R-:W-:-:S02]  /*40f0*/  FMNMX.FTZ R3, R53, R4, !PT ;  /* 0x0000000435037209 */ /* 0x000fc40007810000 */
[----:B-1----:R-:W-:Y:S02]  /*4100*/  FSEL R51, R51, -INF , P6 ;  /* 0xff80000033337808 */ /* 0x002fe40003000000 */
[----:B------:R-:W-:-:S03]  /*4110*/  ISETP.GT.AND P6, PT, R2, 0x28, PT ;  /* 0x000000280200780c */ /* 0x000fc60003fc4270 */
[----:B------:R-:W1:Y:S01]  /*4120*/  MUFU.TANH R41, R41 ;  /* 0x0000002900297308 */ /* 0x000e620000002400 */
[----:B--2---:R-:W-:Y:S02]  /*4130*/  FSEL R54, R54, -INF , P5 ;  /* 0xff80000036367808 */ /* 0x004fe40002800000 */
[----:B------:R-:W-:-:S05]  /*4140*/  ISETP.GT.AND P5, PT, R2, 0x29, PT ;  /* 0x000000290200780c */ /* 0x000fca0003fa4270 */
[----:B------:R-:W2:Y:S01]  /*4150*/  MUFU.TANH R44, R44 ;  /* 0x0000002c002c7308 */ /* 0x000ea20000002400 */
[----:B0-----:R-:W-:-:S04]  /*4160*/  FSEL R40, R40, -INF , P2 ;  /* 0xff80000028287808 */ /* 0x001fc80001000000 */
[----:B------:R-:W-:-:S03]  /*4170*/  FMNMX.FTZ R4, R40, R3, !PT ;  /* 0x0000000328047209 */ /* 0x000fc60007810000 */
[----:B------:R-:W0:Y:S01]  /*4180*/  MUFU.TANH R55, R55 ;  /* 0x0000003700377308 */ /* 0x000e220000002400 */
[----:B-1----:R-:W-:-:S04]  /*4190*/  FSEL R41, R41, -INF , P3 ;  /* 0xff80000029297808 */ /* 0x002fc80001800000 */
[----:B------:R-:W-:-:S03]  /*41a0*/  FMNMX.FTZ R3, R41, R4, !PT ;  /* 0x0000000429037209 */ /* 0x000fc60007810000 */
[----:B------:R-:W1:Y:S01]  /*41b0*/  MUFU.TANH R45, R45 ;  /* 0x0000002d002d7308 */ /* 0x000e620000002400 */
[----:B--2---:R-:W-:-:S04]  /*41c0*/  FSEL R44, R44, -INF , P6 ;  /* 0xff8000002c2c7808 */ /* 0x004fc80003000000 */
[----:B------:R-:W-:-:S03]  /*41d0*/  FMNMX.FTZ R4, R44, R3, !PT ;  /* 0x000000032c047209 */ /* 0x000fc60007810000 */
[----:B------:R-:W2:Y:S01]  /*41e0*/  MUFU.TANH R43, R43 ;  /* 0x0000002b002b7308 */ /* 0x000ea20000002400 */
[----:B0-----:R-:W-:Y:S02]  /*41f0*/  FSEL R55, R55, -INF , P4 ;  /* 0xff80000037377808 */ /* 0x001fe40002000000 */
[----:B------:R-:W-:Y:S01]  /*4200*/  ISETP.GT.AND P4, PT, R2, 0x30, PT ;  /* 0x000000300200780c */ /* 0x000fe20003f84270 */
[----:B------:R-:W-:Y:S02]  /*4210*/  WARPGROUP.DEPBAR.LE gsb0, 0x0 ;  /* 0x00008000000079c5 */ /* 0x000fe40000010000 */
[----:B------:R-:W-:Y:S01]  /*4220*/  WARPGROUP.ARRIVE ;  /* 0x00000000000079c5 */ /* 0x000fe20000000000 */
[----:B------:R-:W-:Y:S01]  /*4230*/  FMUL.FTZ R32, R32, UR10 ;  /* 0x0000000a20207c20 */ /* 0x000fe20008410000 */
[----:B------:R-:W-:Y:S01]  /*4240*/  FMUL.FTZ R33, R33, UR10 ;  /* 0x0000000a21217c20 */ /* 0x000fe20008410000 */
[----:B------:R-:W-:Y:S01]  /*4250*/  FMUL.FTZ R36, R36, UR10 ;  /* 0x0000000a24247c20 */ /* 0x000fe20008410000 */
[----:B------:R-:W0:Y:S01]  /*4260*/  MUFU.TANH R42, R42 ;  /* 0x0000002a002a7308 */ /* 0x000e220000002400 */
[----:B------:R-:W-:Y:S01]  /*4270*/  FMUL.FTZ R37, R37, UR10 ;  /* 0x0000000a25257c20 */ /* 0x000fe20008410000 */
[----:B------:R-:W-:Y:S01]  /*4280*/  HGMMA.64x16x16.F32 R24, gdesc[UR4], R24, gsb0 ;  /* 0x00200000041879f0 */ /* 0x000fe20008000818 */
[----:B------:R-:W-:Y:S01]  /*4290*/  FMUL.FTZ R34, R34, UR10 ;  /* 0x0000000a22227c20 */ /* 0x000fe20008410000 */
[----:B------:R-:W-:Y:S01]  /*42a0*/  FMUL.FTZ R35, R35, UR10 ;  /* 0x0000000a23237c20 */ /* 0x000fe20008410000 */
[----:B-1----:R-:W-:Y:S01]  /*42b0*/  FSEL R45, R45, -INF , P5 ;  /* 0xff8000002d2d7808 */ /* 0x002fe20002800000 */
[----:B------:R-:W-:Y:S01]  /*42c0*/  FMUL.FTZ R38, R38, UR10 ;  /* 0x0000000a26267c20 */ /* 0x000fe20008410000 */
[----:B--2---:R-:W-:Y:S01]  /*42d0*/  FSEL R43, R43, -INF , P3 ;  /* 0xff8000002b2b7808 */ /* 0x004fe20001800000 */
[----:B------:R-:W1:Y:S01]  /*42e0*/  MUFU.TANH R32, R32 ;  /* 0x0000002000207308 */ /* 0x000e620000002400 */
[----:B------:R-:W-:Y:S01]  /*42f0*/  ISETP.GT.AND P3, PT, R2, 0x31, PT ;  /* 0x000000310200780c */ /* 0x000fe20003f64270 */
[----:B------:R-:W-:Y:S01]  /*4300*/  FMUL.FTZ R39, R39, UR10 ;  /* 0x0000000a27277c20 */ /* 0x000fe20008410000 */
[----:B------:R-:W-:-:S05]  /*4310*/  FMNMX.FTZ R3, R45, R4, !PT ;  /* 0x000000042d037209 */ /* 0x000fca0007810000 */
[----:B------:R-:W2:Y:S01]  /*4320*/  MUFU.TANH R33, R33 ;  /* 0x0000002100217308 */ /* 0x000ea20000002400 */
[----:B0-----:R-:W-:Y:S02]  /*4330*/  FSEL R42, R42, -INF , P2 ;  /* 0xff8000002a2a7808 */ /* 0x001fe40001000000 */
[----:B------:R-:W-:-:S05]  /*4340*/  ISETP.GT.AND P2, PT, R2, 0x38, PT ;  /* 0x000000380200780c */ /* 0x000fca0003f44270 */
        /* <DEDUP_REMOVED lines=8> */
[----:B------:R-:W-:-:S05]  /*43d0*/  ISETP.GT.AND P6, PT, R2, 0x39, PT ;  /* 0x000000390200780c */ /* 0x000fca0003fc4270 */
[----:B------:R-:W0:Y:S01]  /*43e0*/  MUFU.TANH R37, R37 ;  /* 0x0000002500257308 */ /* 0x000e220000002400 */
[----:B-1----:R-:W-:-:S04]  /*43f0*/  FSEL R36, R36, -INF , P2 ;  /* 0xff80000024247808 */ /* 0x002fc80001000000 */
[----:B------:R-:W-:Y:S01]  /*4400*/  FMNMX.FTZ R4, R36, R3, !PT ;  /* 0x0000000324047209 */ /* 0x000fe20007810000 */
[----:B------:R-:W-:Y:S02]  /*4410*/  WARPGROUP.DEPBAR.LE gsb0, 0x0 ;  /* 0x00008000000079c5 */ /* 0x000fe40000010000 */
[----:B------:R-:W-:Y:S01]  /*4420*/  FMUL.FTZ R24, R24, UR10 ;  /* 0x0000000a18187c20 */ /* 0x000fe20008410000 */
[----:B------:R-:W-:Y:S01]  /*4430*/  FMUL.FTZ R25, R25, UR10 ;  /* 0x0000000a19197c20 */ /* 0x000fe20008410000 */
[----:B------:R-:W1:Y:S01]  /*4440*/  MUFU.TANH R34, R34 ;  /* 0x0000002200227308 */ /* 0x000e620000002400 */
[----:B------:R-:W-:Y:S01]  /*4450*/  FMUL.FTZ R28, R28, UR10 ;  /* 0x0000000a1c1c7c20 */ /* 0x000fe20008410000 */
[----:B------:R-:W-:Y:S01]  /*4460*/  FMUL.FTZ R29, R29, UR10 ;  /* 0x0000000a1d1d7c20 */ /* 0x000fe20008410000 */
[----:B--2---:R-:W-:Y:S01]  /*4470*/  FSEL R47, R47, -INF , P5 ;  /* 0xff8000002f2f7808 */ /* 0x004fe20002800000 */
[----:B------:R-:W-:Y:S01]  /*4480*/  FMUL.FTZ R26, R26, UR10 ;  /* 0x0000000a1a1a7c20 */ /* 0x000fe20008410000 */
[----:B------:R-:W-:Y:S01]  /*4490*/  ISETP.GT.AND P5, PT, R2, 0x40, PT ;  /* 0x000000400200780c */ /* 0x000fe20003fa4270 */
[----:B------:R-:W-:Y:S01]  /*44a0*/  FMUL.FTZ R27, R27, UR10 ;  /* 0x0000000a1b1b7c20 */ /* 0x000fe20008410000 */
[----:B0-----:R-:W-:Y:S01]  /*44b0*/  FSEL R37, R37, -INF , P6 ;  /* 0xff80000025257808 */ /* 0x001fe20003000000 */
[----:B------:R-:W0:Y:S01]  /*44c0*/  MUFU.TANH R24, R24 ;  /* 0x0000001800187308 */ /* 0x000e220000002400 */
[----:B------:R-:W-:Y:S01]  /*44d0*/  FMUL.FTZ R30, R30, UR10 ;  /* 0x0000000a1e1e7c20 */ /* 0x000fe20008410000 */
[----:B------:R-:W-:Y:S01]  /*44e0*/  FMUL.FTZ R31, R31, UR10 ;  /* 0x0000000a1f1f7c20 */ /* 0x000fe20008410000 */
[----:B------:R-:W-:Y:S01]  /*44f0*/  FMNMX.FTZ R3, R37, R4, !PT ;  /* 0x0000000425037209 */ /* 0x000fe20007810000 */
[----:B------:R2:W-:Y:S04]  /*4500*/  @!P1 SYNCS.ARRIVE.TRANS64.RED.A1T0 RZ, [R0+URZ], RZ ;  /* 0x000000ff00ff99a7 */ /* 0x0005e8000810043f */
[----:B------:R-:W3:Y:S01]  /*4510*/  MUFU.TANH R35, R35 ;  /* 0x0000002300237308 */ /* 0x000ee20000002400 */
[----:B-1----:R-:W-:-:S02]  /*4520*/  FSEL R34, R34, -INF , P4 ;  /* 0xff80000022227808 */ /* 0x002fc40002000000 */
[----:B------:R-:W-:-:S05]  /*4530*/  ISETP.GT.AND P4, PT, R2, 0x41, PT ;  /* 0x000000410200780c */ /* 0x000fca0003f84270 */
[----:B------:R-:W1:Y:S01]  /*4540*/  MUFU.TANH R25, R25 ;  /* 0x0000001900197308 */ /* 0x000e620000002400 */
[----:B0-----:R-:W-:-:S04]  /*4550*/  FSEL R24, R24, -INF , P5 ;  /* 0xff80000018187808 */ /* 0x001fc80002800000 */
[----:B------:R-:W-:-:S03]  /*4560*/  FMNMX.FTZ R4, R24, R3, !PT ;  /* 0x0000000318047209 */ /* 0x000fc60007810000 */
[----:B------:R-:W0:Y:S01]  /*4570*/  MUFU.TANH R38, R38 ;  /* 0x0000002600267308 */ /* 0x000e220000002400 */
[----:B---3--:R-:W-:Y:S02]  /*4580*/  FSEL R35, R35, -INF , P3 ;  /* 0xff80000023237808 */ /* 0x008fe40001800000 */
[----:B------:R-:W-:-:S05]  /*4590*/  ISETP.GT.AND P3, PT, R2, 0x48, PT ;  /* 0x000000480200780c */ /* 0x000fca0003f64270 */
[----:B------:R-:W3:Y:S01]  /*45a0*/  MUFU.TANH R28, R28 ;  /* 0x0000001c001c7308 */ /* 0x000ee20000002400 */
[----:B-1----:R-:W-:-:S04]  /*45b0*/  FSEL R25, R25, -INF , P4 ;  /* 0xff80000019197808 */ /* 0x002fc80002000000 */
[----:B------:R-:W-:-:S03]  /*45c0*/  FMNMX.FTZ R3, R25, R4, !PT ;  /* 0x0000000419037209 */ /* 0x000fc60007810000 */
[----:B------:R-:W1:Y:S01]  /*45d0*/  MUFU.TANH R29, R29 ;  /* 0x0000001d001d7308 */ /* 0x000e620000002400 */
[----:B0-----:R-:W-:Y:S02]  /*45e0*/  FSEL R38, R38, -INF , P2 ;  /* 0xff80000026267808 */ /* 0x001fe40001000000 */
[----:B------:R-:W-:-:S05]  /*45f0*/  ISETP.GT.AND P2, PT, R2, 0x49, PT ;  /* 0x000000490200780c */ /* 0x000fca0003f44270 */
[----:B------:R-:W0:Y:S01]  /*4600*/  MUFU.TANH R39, R39 ;  /* 0x0000002700277308 */ /* 0x000e220000002400 */
[----:B---3--:R-:W-:-:S04]  /*4610*/  FSEL R28, R28, -INF , P3 ;  /* 0xff8000001c1c7808 */ /* 0x008fc80001800000 */
[----:B------:R-:W-:-:S03]  /*4620*/  FMNMX.FTZ R2, R28, R3, !PT ;  /* 0x000000031c027209 */ /* 0x000fc60007810000 */
[----:B------:R-:W3:Y:S01]  /*4630*/  MUFU.TANH R26, R26 ;  /* 0x0000001a001a7308 */ /* 0x000ee20000002400 */
[----:B-1----:R-:W-:-:S04]  /*4640*/  FSEL R29, R29, -INF , P2 ;  /* 0xff8000001d1d7808 */ /* 0x002fc80001000000 */
[----:B------:R-:W-:-:S03]  /*4650*/  FMNMX.FTZ R2, R29, R2, !PT ;  /* 0x000000021d027209 */ /* 0x000fc60007810000 */
[----:B------:R-:W1:Y:S01]  /*4660*/  MUFU.TANH R27, R27 ;  /* 0x0000001b001b7308 */ /* 0x000e620000002400 */
[----:B0-----:R-:W-:Y:S01]  /*4670*/  FSEL R39, R39, -INF , P6 ;  /* 0xff80000027277808 */ /* 0x001fe20003000000 */
[----:B------:R-:W0:Y:S06]  /*4680*/  SHFL.BFLY PT, R3, R2, 0x2, 0x1f ;  /* 0x0c401f0002037f89 */ /* 0x000e2c00000e0000 */
[----:B------:R-:W4:Y:S01]  /*4690*/  MUFU.TANH R30, R30 ;  /* 0x0000001e001e7308 */ /* 0x000f220000002400 */
[----:B---3--:R-:W-:-:S07]  /*46a0*/  FSEL R26, R26, -INF , P5 ;  /* 0xff8000001a1a7808 */ /* 0x008fce0002800000 */
[----:B------:R-:W3:Y:S01]  /*46b0*/  MUFU.TANH R31, R31 ;  /* 0x0000001f001f7308 */ /* 0x000ee20000002400 */
[----:B-1----:R-:W-:Y:S02]  /*46c0*/  FSEL R27, R27, -INF , P4 ;  /* 0xff8000001b1b7808 */ /* 0x002fe40002000000 */
[----:B----4-:R-:W-:Y:S02]  /*46d0*/  FSEL R30, R30, -INF , P3 ;  /* 0xff8000001e1e7808 */ /* 0x010fe40001800000 */
[----:B0-----:R-:W-:-:S05]  /*46e0*/  FMNMX.FTZ R3, R2, R3, !PT ;  /* 0x0000000302037209 */ /* 0x001fca0007810000 */
[----:B------:R-:W0:Y:S01]  /*46f0*/  SHFL.BFLY PT, R4, R3, 0x1, 0x1f ;  /* 0x0c201f0003047f89 */ /* 0x000e2200000e0000 */
[----:B---3--:R-:W-:Y:S02]  /*4700*/  FSEL R31, R31, -INF , P2 ;  /* 0xff8000001f1f7808 */ /* 0x008fe40001000000 */
[----:B0-----:R-:W-:Y:S02]  /*4710*/  FMNMX.FTZ R4, R3, R4, !PT ;  /* 0x0000000403047209 */ /* 0x001fe40007810000 */
[----:B------:R-:W-:Y:S02]  /*4720*/  FMNMX.FTZ R3, R58, R59, !PT ;  /* 0x0000003b3a037209 */ /* 0x000fe40007810000 */
[C---:B------:R-:W-:Y:S01]  /*4730*/  FSETP.NEU.FTZ.AND P0, PT, R4.reuse, -INF , PT ;  /* 0xff8000000400780b */ /* 0x040fe20003f1d000 */
[----:B------:R-:W-:Y:S01]  /*4740*/  FMUL.FTZ R5, R4, UR11 ;  /* 0x0000000b04057c20 */ /* 0x000fe20008410000 */
[----:B------:R-:W-:-:S04]  /*4750*/  FMNMX.FTZ R2, R62, R3, !PT ;  /* 0x000000033e027209 */ /* 0x000fc80007810000 */
[----:B------:R-:W-:Y:S02]  /*4760*/  FMNMX.FTZ R3, R63, R2, !PT ;  /* 0x000000023f037209 */ /* 0x000fe40007810000 */
[----:B------:R-:W-:Y:S02]  /*4770*/  FSEL R14, R5, RZ, P0 ;  /* 0x000000ff050e7208 */ /* 0x000fe40000000000 */
[----:B------:R-:W-:Y:S02]  /*4780*/  FMNMX.FTZ R2, R50, R3, !PT ;  /* 0x0000000332027209 */ /* 0x000fe40007810000 */
[----:B------:R-:W-:Y:S01]  /*4790*/  ISETP.NE.AND P0, PT, R20, RZ, PT ;  /* 0x000000ff1400720c */ /* 0x000fe20003f05270 */
[--C-:B------:R-:W-:Y:S01]  /*47a0*/  FFMA.FTZ R56, R56, UR11, -R14.reuse ;  /* 0x0000000b38387c23 */ /* 0x100fe2000801080e */
[----:B------:R-:W-:Y:S01]  /*47b0*/  FMNMX.FTZ R3, R51, R2, !PT ;  /* 0x0000000233037209 */ /* 0x000fe20007810000 */
[--C-:B------:R-:W-:Y:S01]  /*47c0*/  FFMA.FTZ R57, R57, UR11, -R14.reuse ;  /* 0x0000000b39397c23 */ /* 0x100fe2000801080e */
[--C-:B------:R-:W-:Y:S01]  /*47d0*/  FFMA.FTZ R60, R60, UR11, -R14.reuse ;  /* 0x0000000b3c3c7c23 */ /* 0x100fe2000801080e */
[--C-:B------:R-:W-:Y:S01]  /*47e0*/  FFMA.FTZ R61, R61, UR11, -R14.reuse ;  /* 0x0000000b3d3d7c23 */ /* 0x100fe2000801080e */
[----:B------:R-:W-:Y:S01]  /*47f0*/  FMNMX.FTZ R2, R54, R3, !PT ;  /* 0x0000000336027209 */ /* 0x000fe20007810000 */
[----:B------:R-:W-:Y:S01]  /*4800*/  MUFU.EX2 R56, R56 ;  /* 0x0000003800387308 */ /* 0x000fe20000000800 */
[--C-:B------:R-:W-:Y:S01]  /*4810*/  FFMA.FTZ R48, R48, UR11, -R14.reuse ;  /* 0x0000000b30307c23 */ /* 0x100fe2000801080e */
[--C-:B------:R-:W-:Y:S01]  /*4820*/  FFMA.FTZ R49, R49, UR11, -R14.reuse ;  /* 0x0000000b31317c23 */ /* 0x100fe2000801080e */
[----:B------:R-:W-:Y:S01]  /*4830*/  FMNMX.FTZ R3, R55, R2, !PT ;  /* 0x0000000237037209 */ /* 0x000fe20007810000 */
[--C-:B------:R-:W-:Y:S01]  /*4840*/  FFMA.FTZ R52, R52, UR11, -R14.reuse ;  /* 0x0000000b34347c23 */ /* 0x100fe2000801080e */
[--C-:B------:R-:W-:Y:S01]  /*4850*/  FFMA.FTZ R53, R53, UR11, -R14.reuse ;  /* 0x0000000b35357c23 */ /* 0x100fe2000801080e */
[--C-:B------:R-:W-:Y:S01]  /*4860*/  FFMA.FTZ R40, R40, UR11, -R14.reuse ;  /* 0x0000000b28287c23 */ /* 0x100fe2000801080e */
[----:B------:R-:W-:Y:S01]  /*4870*/  FMNMX.FTZ R2, R42, R3, !PT ;  /* 0x000000032a027209 */ /* 0x000fe20007810000 */
[----:B------:R-:W0:Y:S01]  /*4880*/  MUFU.EX2 R57, R57 ;  /* 0x0000003900397308 */ /* 0x000e220000000800 */
[--C-:B------:R-:W-:Y:S01]  /*4890*/  FFMA.FTZ R41, R41, UR11, -R14.reuse ;  /* 0x0000000b29297c23 */ /* 0x100fe2000801080e */
        /* <DEDUP_REMOVED lines=14> */
[----:B------:R-:W1:Y:S01]  /*4980*/  MUFU.EX2 R61, R61 ;  /* 0x0000003d003d7308 */ /* 0x000e620000000800 */
[----:B------:R-:W-:Y:S01]  /*4990*/  FFMA.FTZ R14, R29, UR11, -R14 ;  /* 0x0000000b1d0e7c23 */ /* 0x000fe2000801080e */
[----:B0-----:R-:W-:Y:S01]  /*49a0*/  FADD.FTZ R21, R56, R57 ;  /* 0x0000003938157221 */ /* 0x001fe20000010000 */
[----:B------:R-:W-:-:S02]  /*49b0*/  FMNMX.FTZ R3, R35, R2, !PT ;  /* 0x0000000223037209 */ /* 0x000fc40007810000 */
[----:B------:R-:W-:Y:S01]  /*49c0*/  F2FP.F16.F32.PACK_AB R208, R57, R56 ;  /* 0x0000003839d0723e */ /* 0x000fe200000000ff */
[--C-:B------:R-:W-:Y:S01]  /*49d0*/  IMAD.MOV.U32 R57, RZ, RZ, R151.reuse ;  /* 0x000000ffff397224 */ /* 0x100fe200078e0097 */
[----:B------:R-:W-:Y:S01]  /*49e0*/  FMNMX.FTZ R2, R38, R3, !PT ;  /* 0x0000000326027209 */ /* 0x000fe20007810000 */
[----:B------:R-:W-:Y:S01]  /*49f0*/  MUFU.EX2 R48, R48 ;  /* 0x0000003000307308 */ /* 0x000fe20000000800 */
[----:B------:R-:W-:Y:S02]  /*4a00*/  IMAD.MOV.U32 R56, RZ, RZ, R151 ;  /* 0x000000ffff387224 */ /* 0x000fe400078e0097 */
[----:B------:R-:W-:-:S04]  /*4a10*/  FMNMX.FTZ R3, R39, R2, !PT ;  /* 0x0000000227037209 */ /* 0x000fc80007810000 */
[----:B------:R-:W-:Y:S01]  /*4a20*/  FMNMX.FTZ R2, R26, R3, !PT ;  /* 0x000000031a027209 */ /* 0x000fe20007810000 */
[----:B------:R-:W0:Y:S01]  /*4a30*/  MUFU.EX2 R49, R49 ;  /* 0x0000003100317308 */ /* 0x000e220000000800 */
[----:B-1----:R-:W-:Y:S02]  /*4a40*/  F2FP.F16.F32.PACK_AB R210, R61, R60 ;  /* 0x0000003c3dd2723e */ /* 0x002fe400000000ff */
[----:B------:R-:W-:-:S04]  /*4a50*/  FMNMX.FTZ R3, R27, R2, !PT ;  /* 0x000000021b037209 */ /* 0x000fc80007810000 */
[----:B------:R-:W-:Y:S01]  /*4a60*/  FMNMX.FTZ R2, R30, R3, !PT ;  /* 0x000000031e027209 */ /* 0x000fe20007810000 */
[----:B------:R-:W-:Y:S03]  /*4a70*/  MUFU.EX2 R52, R52 ;  /* 0x0000003400347308 */ /* 0x000fe60000000800 */
[----:B------:R-:W-:-:S05]  /*4a80*/  FMNMX.FTZ R2, R31, R2, !PT ;  /* 0x000000021f027209 */ /* 0x000fca0007810000 */
[----:B------:R-:W1:Y:S01]  /*4a90*/  SHFL.BFLY PT, R3, R2, 0x2, 0x1f ;  /* 0x0c401f0002037f89 */ /* 0x000e6200000e0000 */
[----:B------:R-:W3:Y:S01]  /*4aa0*/  MUFU.EX2 R53, R53 ;  /* 0x0000003500357308 */ /* 0x000ee20000000800 */
[----:B0-----:R-:W-:-:S07]  /*4ab0*/  F2FP.F16.F32.PACK_AB R204, R49, R48 ;  /* 0x0000003031cc723e */ /* 0x001fce00000000ff */
[----:B------:R-:W-:Y:S08]  /*4ac0*/  MUFU.EX2 R40, R40 ;  /* 0x0000002800287308 */ /* 0x000ff00000000800 */
[----:B------:R-:W0:Y:S01]  /*4ad0*/  MUFU.EX2 R41, R41 ;  /* 0x0000002900297308 */ /* 0x000e220000000800 */
[----:B---3--:R-:W-:Y:S02]  /*4ae0*/  F2FP.F16.F32.PACK_AB R206, R53, R52 ;  /* 0x0000003435ce723e */ /* 0x008fe400000000ff */
[----:B-1----:R-:W-:-:S05]  /*4af0*/  FMNMX.FTZ R5, R2, R3, !PT ;  /* 0x0000000302057209 */ /* 0x002fca0007810000 */
[----:B------:R-:W-:Y:S01]  /*4b00*/  MUFU.EX2 R44, R44 ;  /* 0x0000002c002c7308 */ /* 0x000fe20000000800 */
[----:B------:R-:W1:Y:S07]  /*4b10*/  SHFL.BFLY PT, R2, R5, 0x1, 0x1f ;  /* 0x0c201f0005027f89 */ /* 0x000e6e00000e0000 */
[----:B------:R-:W3:Y:S01]  /*4b20*/  MUFU.EX2 R45, R45 ;  /* 0x0000002d002d7308 */ /* 0x000ee20000000800 */
[----:B0-----:R-:W-:-:S07]  /*4b30*/  F2FP.F16.F32.PACK_AB R200, R41, R40 ;  /* 0x0000002829c8723e */ /* 0x001fce00000000ff */
[----:B------:R-:W-:Y:S08]  /*4b40*/  MUFU.EX2 R32, R32 ;  /* 0x0000002000207308 */ /* 0x000ff00000000800 */
[----:B------:R-:W0:Y:S01]  /*4b50*/  MUFU.EX2 R33, R33 ;  /* 0x0000002100217308 */ /* 0x000e220000000800 */
[----:B---3--:R-:W-:Y:S02]  /*4b60*/  F2FP.F16.F32.PACK_AB R202, R45, R44 ;  /* 0x0000002c2dca723e */ /* 0x008fe400000000ff */
[----:B-1----:R-:W-:-:S04]  /*4b70*/  FMNMX.FTZ R3, R5, R2, !PT ;  /* 0x0000000205037209 */ /* 0x002fc80007810000 */
[C---:B------:R-:W-:Y:S01]  /*4b80*/  FSETP.NEU.FTZ.AND P2, PT, R3.reuse, -INF , PT ;  /* 0xff8000000300780b */ /* 0x040fe20003f5d000 */
[----:B------:R-:W-:Y:S01]  /*4b90*/  FMUL.FTZ R2, R3, UR11 ;  /* 0x0000000b03027c20 */ /* 0x000fe20008410000 */
[----:B------:R1:W-:Y:S04]  /*4ba0*/  MUFU.EX2 R5, R14 ;  /* 0x0000000e00057308 */ /* 0x0003e80000000800 */
[----:B------:R-:W-:Y:S02]  /*4bb0*/  FSEL R2, R2, RZ, P2 ;  /* 0x000000ff02027208 */ /* 0x000fe40001000000 */
[----:B------:R-:W-:Y:S02]  /*4bc0*/  PLOP3.LUT P2, PT, PT, PT, UP0, 0x80, 0x0 ;  /* 0x000000000000781c */ /* 0x000fe40003f4f008 */
[----:B------:R-:W-:Y:S01]  /*4bd0*/  MUFU.EX2 R36, R36 ;  /* 0x0000002400247308 */ /* 0x000fe20000000800 */
[--C-:B------:R-:W-:Y:S01]  /*4be0*/  FFMA.FTZ R58, R58, UR11, -R2.reuse ;  /* 0x0000000b3a3a7c23 */ /* 0x100fe20008010802 */
[--C-:B------:R-:W-:Y:S01]  /*4bf0*/  FFMA.FTZ R59, R59, UR11, -R2.reuse ;  /* 0x0000000b3b3b7c23 */ /* 0x100fe20008010802 */
[--C-:B------:R-:W-:Y:S01]  /*4c00*/  FFMA.FTZ R62, R62, UR11, -R2.reuse ;  /* 0x0000000b3e3e7c23 */ /* 0x100fe20008010802 */
[--C-:B------:R-:W-:Y:S01]  /*4c10*/  FFMA.FTZ R63, R63, UR11, -R2.reuse ;  /* 0x0000000b3f3f7c23 */ /* 0x100fe20008010802 */
[--C-:B------:R-:W-:Y:S01]  /*4c20*/  FFMA.FTZ R50, R50, UR11, -R2.reuse ;  /* 0x0000000b32327c23 */ /* 0x100fe20008010802 */
[----:B-1----:R-:W-:Y:S01]  /*4c30*/  FADD.FTZ R14, R60, R21 ;  /* 0x000000153c0e7221 */ /* 0x002fe20000010000 */
[--C-:B------:R-:W-:Y:S01]  /*4c40*/  FFMA.FTZ R51, R51, UR11, -R2.reuse ;  /* 0x0000000b33337c23 */ /* 0x100fe20008010802 */
[----:B------:R-:W-:Y:S01]  /*4c50*/  MUFU.EX2 R58, R58 ;  /* 0x0000003a003a7308 */ /* 0x000fe20000000800 */
[----:B------:R-:W-:Y:S01]  /*4c60*/  FFMA.FTZ R54, R54, UR11, -R2 ;  /* 0x0000000b36367c23 */ /* 0x000fe20008010802 */
[----:B------:R-:W-:Y:S01]  /*4c70*/  FADD.FTZ R21, R61, R14 ;  /* 0x0000000e3d157221 */ /* 0x000fe20000010000 */
[--C-:B------:R-:W-:Y:S01]  /*4c80*/  FFMA.FTZ R55, R55, UR11, -R2.reuse ;  /* 0x0000000b37377c23 */ /* 0x100fe20008010802 */
[--C-:B------:R-:W-:Y:S01]  /*4c90*/  FFMA.FTZ R42, R42, UR11, -R2.reuse ;  /* 0x0000000b2a2a7c23 */ /* 0x100fe20008010802 */
[--C-:B------:R-:W-:Y:S01]  /*4ca0*/  FFMA.FTZ R43, R43, UR11, -R2.reuse ;  /* 0x0000000b2b2b7c23 */ /* 0x100fe20008010802 */
[----:B------:R-:W-:Y:S01]  /*4cb0*/  FADD.FTZ R14, R48, R21 ;  /* 0x00000015300e7221 */ /* 0x000fe20000010000 */
[--C-:B------:R-:W-:Y:S01]  /*4cc0*/  FFMA.FTZ R46, R46, UR11, -R2.reuse ;  /* 0x0000000b2e2e7c23 */ /* 0x100fe20008010802 */
[----:B------:R-:W1:Y:S01]  /*4cd0*/  MUFU.EX2 R59, R59 ;  /* 0x0000003b003b7308 */ /* 0x000e620000000800 */
[----:B------:R-:W-:Y:S01]  /*4ce0*/  FFMA.FTZ R47, R47, UR11, -R2 ;  /* 0x0000000b2f2f7c23 */ /* 0x000fe20008010802 */
[----:B------:R-:W-:Y:S01]  /*4cf0*/  FADD.FTZ R29, R49, R14 ;  /* 0x0000000e311d7221 */ /* 0x000fe20000010000 */
[--C-:B------:R-:W-:Y:S01]  /*4d00*/  FFMA.FTZ R34, R34, UR11, -R2.reuse ;  /* 0x0000000b22227c23 */ /* 0x100fe20008010802 */
[--C-:B------:R-:W-:Y:S01]  /*4d10*/  FFMA.FTZ R35, R35, UR11, -R2.reuse ;  /* 0x0000000b23237c23 */ /* 0x100fe20008010802 */
[--C-:B------:R-:W-:Y:S01]  /*4d20*/  FFMA.FTZ R38, R38, UR11, -R2.reuse ;  /* 0x0000000b26267c23 */ /* 0x100fe20008010802 */
[----:B------:R-:W-:Y:S01]  /*4d30*/  FADD.FTZ R20, R52, R29 ;  /* 0x0000001d34147221 */ /* 0x000fe20000010000 */
[--C-:B------:R-:W-:Y:S01]  /*4d40*/  FFMA.FTZ R39, R39, UR11, -R2.reuse ;  /* 0x0000000b27277c23 */ /* 0x100fe20008010802 */
[----:B------:R-:W3:Y:S01]  /*4d50*/  MUFU.EX2 R62, R62 ;  /* 0x0000003e003e7308 */ /* 0x000ee20000000800 */
[----:B------:R-:W-:Y:S01]  /*4d60*/  FFMA.FTZ R26, R26, UR11, -R2 ;  /* 0x0000000b1a1a7c23 */ /* 0x000fe20008010802 */
[----:B------:R-:W-:Y:S01]  /*4d70*/  FADD.FTZ R29, R53, R20 ;  /* 0x00000014351d7221 */ /* 0x000fe20000010000 */
[--C-:B------:R-:W-:Y:S01]  /*4d80*/  FFMA.FTZ R27, R27, UR11, -R2.reuse ;  /* 0x0000000b1b1b7c23 */ /* 0x100fe20008010802 */
[--C-:B------:R-:W-:Y:S01]  /*4d90*/  FFMA.FTZ R30, R30, UR11, -R2.reuse ;  /* 0x0000000b1e1e7c23 */ /* 0x100fe20008010802 */
[----:B------:R-:W-:Y:S01]  /*4da0*/  FFMA.FTZ R2, R31, UR11, -R2 ;  /* 0x0000000b1f027c23 */ /* 0x000fe20008010802 */
[----:B------:R-:W-:Y:S01]  /*4db0*/  FADD.FTZ R20, R40, R29 ;  /* 0x0000001d28147221 */ /* 0x000fe20000010000 */
[----:B0-----:R-:W-:Y:S01]  /*4dc0*/  F2FP.F16.F32.PACK_AB R196, R33, R32 ;  /* 0x0000002021c4723e */ /* 0x001fe200000000ff */
[----:B------:R-:W0:Y:S01]  /*4dd0*/  MUFU.EX2 R63, R63 ;  /* 0x0000003f003f7308 */ /* 0x000e220000000800 */
[----:B-1----:R-:W-:Y:S01]  /*4de0*/  FADD.FTZ R21, R58, R59 ;  /* 0x0000003b3a157221 */ /* 0x002fe20000010000 */
[----:B------:R-:W-:Y:S01]  /*4df0*/  FADD.FTZ R29, R41, R20 ;  /* 0x00000014291d7221 */ /* 0x000fe20000010000 */
[----:B------:R-:W-:Y:S01]  /*4e00*/  F2FP.F16.F32.PACK_AB R209, R59, R58 ;  /* 0x0000003a3bd1723e */ /* 0x000fe200000000ff */
[----:B------:R-:W-:Y:S01]  /*4e10*/  IMAD.MOV.U32 R61, RZ, RZ, R151 ;  /* 0x000000ffff3d7224 */ /* 0x000fe200078e0097 */
[-C--:B------:R-:W-:Y:S01]  /*4e20*/  MOV R60, R151.reuse ;  /* 0x00000097003c7202 */ /* 0x080fe20000000f00 */
[----:B--2---:R-:W-:Y:S01]  /*4e30*/  FADD.FTZ R0, R44, R29 ;  /* 0x0000001d2c007221 */ /* 0x004fe20000010000 */
[----:B------:R-:W-:Y:S01]  /*4e40*/  IMAD.MOV.U32 R59, RZ, RZ, R151 ;  /* 0x000000ffff3b7224 */ /* 0x000fe200078e0097 */
[----:B------:R-:W1:Y:S01]  /*4e50*/  MUFU.EX2 R50, R50 ;  /* 0x0000003200327308 */ /* 0x000e620000000800 */
[----:B---3--:R-:W-:Y:S01]  /*4e60*/  FADD.FTZ R14, R62, R21 ;  /* 0x000000153e0e7221 */ /* 0x008fe20000010000 */
[----:B------:R-:W-:Y:S01]  /*4e70*/  FADD.FTZ R29, R45, R0 ;  /* 0x000000002d1d7221 */ /* 0x000fe20000010000 */
[--C-:B------:R-:W-:Y:S01]  /*4e80*/  IMAD.MOV.U32 R58, RZ, RZ, R151.reuse ;  /* 0x000000ffff3a7224 */ /* 0x100fe200078e0097 */
[----:B------:R-:W-:Y:S01]  /*4e90*/  MOV R40, R151 ;  /* 0x0000009700287202 */ /* 0x000fe20000000f00 */
[----:B------:R-:W-:-:S02]  /*4ea0*/  IMAD.MOV.U32 R53, RZ, RZ, R151 ;  /* 0x000000ffff357224 */ /* 0x000fc400078e0097 */
[--C-:B------:R-:W-:Y:S01]  /*4eb0*/  IMAD.MOV.U32 R52, RZ, RZ, R151.reuse ;  /* 0x000000ffff347224 */ /* 0x100fe200078e0097 */
[----:B------:R-:W2:Y:S01]  /*4ec0*/  MUFU.EX2 R51, R51 ;  /* 0x0000003300337308 */ /* 0x000ea20000000800 */
[C---:B0-----:R-:W-:Y:S01]  /*4ed0*/  FADD.FTZ R21, R63.reuse, R14 ;  /* 0x0000000e3f157221 */ /* 0x041fe20000010000 */
[----:B------:R-:W-:Y:S01]  /*4ee0*/  F2FP.F16.F32.PACK_AB R211, R63, R62 ;  /* 0x0000003e3fd3723e */ /* 0x000fe200000000ff */
[--C-:B------:R-:W-:Y:S02]  /*4ef0*/  IMAD.MOV.U32 R63, RZ, RZ, R151.reuse ;  /* 0x000000ffff3f7224 */ /* 0x100fe400078e0097 */
[--C-:B------:R-:W-:Y:S02]  /*4f00*/  IMAD.MOV.U32 R62, RZ, RZ, R151.reuse ;  /* 0x000000ffff3e7224 */ /* 0x100fe400078e0097 */
[----:B------:R-:W-:Y:S01]  /*4f10*/  IMAD.MOV.U32 R49, RZ, RZ, R151 ;  /* 0x000000ffff317224 */ /* 0x000fe200078e0097 */
[----:B------:R-:W0:Y:S01]  /*4f20*/  MUFU.EX2 R54, R54 ;  /* 0x0000003600367308 */ /* 0x000e220000000800 */
[----:B-1----:R-:W-:Y:S01]  /*4f30*/  FADD.FTZ R14, R50, R21 ;  /* 0x00000015320e7221 */ /* 0x002fe20000010000 */
[----:B------:R-:W-:-:S02]  /*4f40*/  IMAD.MOV.U32 R48, RZ, RZ, R151 ;  /* 0x000000ffff307224 */ /* 0x000fc400078e0097 */
[--C-:B------:R-:W-:Y:S02]  /*4f50*/  IMAD.MOV.U32 R45, RZ, RZ, R151.reuse ;  /* 0x000000ffff2d7224 */ /* 0x100fe400078e0097 */
[--C-:B------:R-:W-:Y:S02]  /*4f60*/  IMAD.MOV.U32 R44, RZ, RZ, R151.reuse ;  /* 0x000000ffff2c7224 */ /* 0x100fe400078e0097 */
[----:B------:R-:W1:Y:S01]  /*4f70*/  MUFU.EX2 R55, R55 ;  /* 0x0000003700377308 */ /* 0x000e620000000800 */
[C---:B--2---:R-:W-:Y:S01]  /*4f80*/  FADD.FTZ R21, R51.reuse, R14 ;  /* 0x0000000e33157221 */ /* 0x044fe20000010000 */
[----:B------:R-:W-:Y:S01]  /*4f90*/  F2FP.F16.F32.PACK_AB R205, R51, R50 ;  /* 0x0000003233cd723e */ /* 0x000fe200000000ff */
[--C-:B------:R-:W-:Y:S01]  /*4fa0*/  IMAD.MOV.U32 R51, RZ, RZ, R151.reuse ;  /* 0x000000ffff337224 */ /* 0x100fe200078e0097 */
[----:B------:R-:W-:Y:S01]  /*4fb0*/  MOV R50, R151 ;  /* 0x0000009700327202 */ /* 0x000fe20000000f00 */
[--C-:B------:R-:W-:Y:S02]  /*4fc0*/  IMAD.MOV.U32 R41, RZ, RZ, R151.reuse ;  /* 0x000000ffff297224 */ /* 0x100fe400078e0097 */
[----:B------:R-:W-:Y:S01]  /*4fd0*/  IMAD.MOV.U32 R31, RZ, RZ, R151 ;  /* 0x000000ffff1f7224 */ /* 0x000fe200078e0097 */
[----:B------:R-:W2:Y:S01]  /*4fe0*/  MUFU.EX2 R42, R42 ;  /* 0x0000002a002a7308 */ /* 0x000ea20000000800 */
[----:B0-----:R-:W-:-:S07]  /*4ff0*/  FADD.FTZ R14, R54, R21 ;  /* 0x00000015360e7221 */ /* 0x001fce0000010000 */
[----:B------:R-:W0:Y:S01]  /*5000*/  MUFU.EX2 R43, R43 ;  /* 0x0000002b002b7308 */ /* 0x000e220000000800 */
[C---:B-1----:R-:W-:Y:S01]  /*5010*/  FADD.FTZ R21, R55.reuse, R14 ;  /* 0x0000000e37157221 */ /* 0x042fe20000010000 */
[----:B------:R-:W-:Y:S01]  /*5020*/  FADD.FTZ R14, R32, R29 ;  /* 0x0000001d200e7221 */ /* 0x000fe20000010000 */
[----:B------:R-:W-:Y:S01]  /*5030*/  F2FP.F16.F32.PACK_AB R207, R55, R54 ;  /* 0x0000003637cf723e */ /* 0x000fe200000000ff */
[--C-:B------:R-:W-:Y:S02]  /*5040*/  IMAD.MOV.U32 R55, RZ, RZ, R151.reuse ;  /* 0x000000ffff377224 */ /* 0x100fe400078e0097 */
[----:B------:R-:W-:Y:S01]  /*5050*/  FADD.FTZ R29, R33, R14 ;  /* 0x0000000e211d7221 */ /* 0x000fe20000010000 */
[----:B------:R-:W-:Y:S01]  /*5060*/  IMAD.MOV.U32 R54, RZ, RZ, R151 ;  /* 0x000000ffff367224 */ /* 0x000fe200078e0097 */
[----:B------:R-:W1:Y:S01]  /*5070*/  MUFU.EX2 R46, R46 ;  /* 0x0000002e002e7308 */ /* 0x000e620000000800 */
[----:B--2---:R-:W-:Y:S01]  /*5080*/  FADD.FTZ R0, R42, R21 ;  /* 0x000000152a007221 */ /* 0x004fe20000010000 */
[----:B------:R-:W-:Y:S01]  /*5090*/  FADD.FTZ R14, R36, R29 ;  /* 0x0000001d240e7221 */ /* 0x000fe20000010000 */
[----:B------:R-:W-:-:S02]  /*50a0*/  IMAD.MOV.U32 R33, RZ, RZ, R151 ;  /* 0x000000ffff217224 */ /* 0x000fc400078e0097 */
[----:B------:R-:W-:-:S03]  /*50b0*/  IMAD.MOV.U32 R32, RZ, RZ, R151 ;  /* 0x000000ffff207224 */ /* 0x000fc600078e0097 */
[----:B------:R-:W2:Y:S01]  /*50c0*/  MUFU.EX2 R47, R47 ;  /* 0x0000002f002f7308 */ /* 0x000ea20000000800 */
[C---:B0-----:R-:W-:Y:S01]  /*50d0*/  FADD.FTZ R21, R43.reuse, R0 ;  /* 0x000000002b157221 */ /* 0x041fe20000010000 */
[----:B------:R-:W-:Y:S01]  /*50e0*/  F2FP.F16.F32.PACK_AB R201, R43, R42 ;  /* 0x0000002a2bc9723e */ /* 0x000fe200000000ff */
[--C-:B------:R-:W-:Y:S02]  /*50f0*/  IMAD.MOV.U32 R43, RZ, RZ, R151.reuse ;  /* 0x000000ffff2b7224 */ /* 0x100fe400078e0097 */
[----:B------:R-:W-:-:S03]  /*5100*/  IMAD.MOV.U32 R42, RZ, RZ, R151 ;  /* 0x000000ffff2a7224 */ /* 0x000fc600078e0097 */
[----:B------:R-:W0:Y:S01]  /*5110*/  MUFU.EX2 R34, R34 ;  /* 0x0000002200227308 */ /* 0x000e220000000800 */
[----:B-1----:R-:W-:-:S07]  /*5120*/  FADD.FTZ R0, R46, R21 ;  /* 0x000000152e007221 */ /* 0x002fce0000010000 */
[----:B------:R-:W1:Y:S01]  /*5130*/  MUFU.EX2 R37, R37 ;  /* 0x0000002500257308 */ /* 0x000e620000000800 */
[C---:B--2---:R-:W-:Y:S01]  /*5140*/  FADD.FTZ R21, R47.reuse, R0 ;  /* 0x000000002f157221 */ /* 0x044fe20000010000 */
[----:B------:R-:W-:Y:S01]  /*5150*/  F2FP.F16.F32.PACK_AB R203, R47, R46 ;  /* 0x0000002e2fcb723e */ /* 0x000fe200000000ff */
[--C-:B------:R-:W-:Y:S02]  /*5160*/  IMAD.MOV.U32 R47, RZ, RZ, R151.reuse ;  /* 0x000000ffff2f7224 */ /* 0x100fe400078e0097 */
[----:B------:R-:W-:-:S03]  /*5170*/  IMAD.MOV.U32 R46, RZ, RZ, R151 ;  /* 0x000000ffff2e7224 */ /* 0x000fc600078e0097 */
[----:B------:R-:W2:Y:S01]  /*5180*/  MUFU.EX2 R35, R35 ;  /* 0x0000002300237308 */ /* 0x000ea20000000800 */
[----:B0-----:R-:W-:-:S07]  /*5190*/  FADD.FTZ R0, R34, R21 ;  /* 0x0000001522007221 */ /* 0x001fce0000010000 */
[----:B------:R-:W0:Y:S01]  /*51a0*/  MUFU.EX2 R24, R24 ;  /* 0x0000001800187308 */ /* 0x000e220000000800 */
[C---:B-1----:R-:W-:Y:S01]  /*51b0*/  FADD.FTZ R29, R37.reuse, R14 ;  /* 0x0000000e251d7221 */ /* 0x042fe20000010000 */
[----:B------:R-:W-:Y:S01]  /*51c0*/  F2FP.F16.F32.PACK_AB R198, R37, R36 ;  /* 0x0000002425c6723e */ /* 0x000fe200000000ff */
[--C-:B------:R-:W-:Y:S02]  /*51d0*/  IMAD.MOV.U32 R37, RZ, RZ, R151.reuse ;  /* 0x000000ffff257224 */ /* 0x100fe400078e0097 */
[----:B------:R-:W-:-:S03]  /*51e0*/  IMAD.MOV.U32 R36, RZ, RZ, R151 ;  /* 0x000000ffff247224 */ /* 0x000fc600078e0097 */
        /* <DEDUP_REMOVED lines=15> */
[C---:B0-----:R-:W-:Y:S01]  /*52e0*/  FADD.FTZ R21, R39.reuse, R0 ;  /* 0x0000000027157221 */ /* 0x041fe20000010000 */
[----:B------:R-:W-:Y:S01]  /*52f0*/  F2FP.F16.F32.PACK_AB R199, R39, R38 ;  /* 0x0000002627c7723e */ /* 0x000fe200000000ff */
[--C-:B------:R-:W-:Y:S02]  /*5300*/  IMAD.MOV.U32 R39, RZ, RZ, R151.reuse ;  /* 0x000000ffff277224 */ /* 0x100fe400078e0097 */
[----:B------:R-:W-:-:S03]  /*5310*/  IMAD.MOV.U32 R38, RZ, RZ, R151 ;  /* 0x000000ffff267224 */ /* 0x000fc600078e0097 */
[----:B------:R-:W0:Y:S01]  /*5320*/  MUFU.EX2 R27, R27 ;  /* 0x0000001b001b7308 */ /* 0x000e220000000800 */
[----:B-1----:R-:W-:Y:S01]  /*5330*/  FADD.FTZ R14, R28, R29 ;  /* 0x0000001d1c0e7221 */ /* 0x002fe20000010000 */
[C---:B------:R-:W-:Y:S01]  /*5340*/  F2FP.F16.F32.PACK_AB R194, R5.reuse, R28 ;  /* 0x0000001c05c2723e */ /* 0x040fe200000000ff */
[--C-:B------:R-:W-:Y:S02]  /*5350*/  IMAD.MOV.U32 R29, RZ, RZ, R151.reuse ;  /* 0x000000ffff1d7224 */ /* 0x100fe400078e0097 */
[----:B------:R-:W-:Y:S01]  /*5360*/  FADD.FTZ R14, R5, R14 ;  /* 0x0000000e050e7221 */ /* 0x000fe20000010000 */
[----:B------:R-:W-:Y:S02]  /*5370*/  IMAD.MOV.U32 R28, RZ, RZ, R151 ;  /* 0x000000ffff1c7224 */ /* 0x000fe400078e0097 */
[----:B------:R-:W1:Y:S01]  /*5380*/  MUFU.EX2 R30, R30 ;  /* 0x0000001e001e7308 */ /* 0x000e620000000800 */
[----:B--2---:R-:W-:-:S07]  /*5390*/  FADD.FTZ R0, R26, R21 ;  /* 0x000000151a007221 */ /* 0x004fce0000010000 */
[----:B------:R2:W3:Y:S01]  /*53a0*/  MUFU.EX2 R195, R2 ;  /* 0x0000000200c37308 */ /* 0x0004e20000000800 */
[C---:B0-----:R-:W-:Y:S01]  /*53b0*/  FADD.FTZ R5, R27.reuse, R0 ;  /* 0x000000001b057221 */ /* 0x041fe20000010000 */
[----:B------:R-:W-:Y:S01]  /*53c0*/  F2FP.F16.F32.PACK_AB R193, R27, R26 ;  /* 0x0000001a1bc1723e */ /* 0x000fe200000000ff */
[--C-:B------:R-:W-:Y:S02]  /*53d0*/  IMAD.MOV.U32 R27, RZ, RZ, R151.reuse ;  /* 0x000000ffff1b7224 */ /* 0x100fe400078e0097 */
[----:B------:R-:W-:Y:S02]  /*53e0*/  IMAD.MOV.U32 R26, RZ, RZ, R151 ;  /* 0x000000ffff1a7224 */ /* 0x000fe400078e0097 */
[----:B-1----:R-:W-:Y:S01]  /*53f0*/  FADD.FTZ R0, R30, R5 ;  /* 0x000000051e007221 */ /* 0x002fe20000010000 */
[----:B--2---:R-:W-:-:S03]  /*5400*/  IMAD.MOV.U32 R2, RZ, RZ, 0x3f800000 ;  /* 0x3f800000ff027424 */ /* 0x004fc600078e00ff */
[C---:B---3--:R-:W-:Y:S01]  /*5410*/  FADD.FTZ R5, R195.reuse, R0 ;  /* 0x00000000c3057221 */ /* 0x048fe20000010000 */
[----:B------:R-:W-:Y:S01]  /*5420*/  F2FP.F16.F32.PACK_AB R195, R195, R30 ;  /* 0x0000001ec3c3723e */ /* 0x000fe200000000ff */
[----:B------:R-:W-:Y:S01]  /*5430*/  IMAD.MOV.U32 R0, RZ, RZ, 0x3f800000 ;  /* 0x3f800000ff007424 */ /* 0x000fe200078e00ff */
[----:B------:R-:W-:Y:S01]  /*5440*/  MOV R30, R151 ;  /* 0x00000097001e7202 */ /* 0x000fe20000000f00 */
[----:B------:R-:W-:Y:S06]  /*5450*/  @!P2 BRA `(.L_x_15) ;  /* 0x0000004000f4a947 */ /* 0x000fec0003800000 */
[----:B------:R-:W-:Y:S01]  /*5460*/  R2UR UR4, R152 ;  /* 0x00000000980472ca */ /* 0x000fe200000e0000 */
[----:B------:R-:W-:Y:S01]  /*5470*/  IMAD.MOV.U32 R20, RZ, RZ, R3 ;  /* 0x000000ffff147224 */ /* 0x000fe200078e0003 */
[----:B------:R-:W-:Y:S01]  /*5480*/  MOV R230, UR60 ;  /* 0x0000003c00e67c02 */ /* 0x000fe20008000f00 */
[----:B------:R-:W-:Y:S01]  /*5490*/  IMAD.MOV.U32 R21, RZ, RZ, R4 ;  /* 0x000000ffff157224 */ /* 0x000fe200078e0004 */
[----:B------:R-:W-:Y:S01]  /*54a0*/  CS2R R150, SRZ ;  /* 0x0000000000967805 */ /* 0x000fe2000001ff00 */
[----:B------:R-:W-:Y:S01]  /*54b0*/  IMAD.MOV.U32 R0, RZ, RZ, 0x3f800000 ;  /* 0x3f800000ff007424 */ /* 0x000fe200078e00ff */
[----:B------:R-:W-:Y:S02]  /*54c0*/  CS2R R146, SRZ ;  /* 0x0000000000927805 */ /* 0x000fe4000001ff00 */
[----:B------:R-:W-:Y:S02]  /*54d0*/  CS2R R142, SRZ ;  /* 0x00000000008e7805 */ /* 0x000fe4000001ff00 */
[----:B------:R-:W-:-:S02]  /*54e0*/  CS2R R138, SRZ ;  /* 0x00000000008a7805 */ /* 0x000fc4000001ff00 */
[----:B------:R-:W-:Y:S02]  /*54f0*/  CS2R R134, SRZ ;  /* 0x0000000000867805 */ /* 0x000fe4000001ff00 */
[----:B------:R-:W-:Y:S02]  /*5500*/  CS2R R130, SRZ ;  /* 0x0000000000827805 */ /* 0x000fe4000001ff00 */
[----:B------:R-:W-:Y:S02]  /*5510*/  CS2R R126, SRZ ;  /* 0x00000000007e7805 */ /* 0x000fe4000001ff00 */
[----:B------:R-:W-:Y:S01]  /*5520*/  CS2R R122, SRZ ;  /* 0x00000000007a7805 */ /* 0x000fe2000001ff00 */
[----:B------:R-:W-:Y:S01]  /*5530*/  UIADD3 UR4, UR4, -0x2, URZ ;  /* 0xfffffffe04047890 */ /* 0x000fe2000fffe03f */
[----:B------:R-:W-:Y:S02]  /*5540*/  CS2R R118, SRZ ;  /* 0x0000000000767805 */ /* 0x000fe4000001ff00 */
[----:B------:R-:W-:-:S02]  /*5550*/  CS2R R114, SRZ ;  /* 0x0000000000727805 */ /* 0x000fc4000001ff00 */
[----:B------:R-:W-:Y:S02]  /*5560*/  CS2R R110, SRZ ;  /* 0x00000000006e7805 */ /* 0x000fe4000001ff00 */
[----:B------:R-:W-:Y:S02]  /*5570*/  CS2R R106, SRZ ;  /* 0x00000000006a7805 */ /* 0x000fe4000001ff00 */
[----:B------:R-:W-:Y:S01]  /*5580*/  CS2R R102, SRZ ;  /* 0x0000000000667805 */ /* 0x000fe2000001ff00 */
[----:B------:R-:W-:Y:S01]  /*5590*/  IMAD.U32 R222, RZ, RZ, UR4 ;  /* 0x00000004ffde7e24 */ /* 0x000fe2000f8e00ff */
[----:B------:R-:W-:Y:S02]  /*55a0*/  R2UR UR4, R16 ;  /* 0x00000000100472ca */ /* 0x000fe400000e0000 */
[----:B------:R-:W-:Y:S02]  /*55b0*/  CS2R R98, SRZ ;  /* 0x0000000000627805 */ /* 0x000fe4000001ff00 */
[----:B------:R-:W-:-:S02]  /*55c0*/  CS2R R94, SRZ ;  /* 0x00000000005e7805 */ /* 0x000fc4000001ff00 */
[----:B------:R-:W-:Y:S02]  /*55d0*/  CS2R R90, SRZ ;  /* 0x00000000005a7805 */ /* 0x000fe4000001ff00 */
[----:B------:R-:W-:Y:S02]  /*55e0*/  CS2R R86, SRZ ;  /* 0x0000000000567805 */ /* 0x000fe4000001ff00 */
[----:B------:R-:W-:Y:S02]  /*55f0*/  CS2R R82, SRZ ;  /* 0x0000000000527805 */ /* 0x000fe4000001ff00 */
[----:B------:R-:W-:Y:S02]  /*5600*/  CS2R R78, SRZ ;  /* 0x00000000004e7805 */ /* 0x000fe4000001ff00 */
[----:B------:R-:W-:Y:S02]  /*5610*/  CS2R R74, SRZ ;  /* 0x00000000004a7805 */ /* 0x000fe4000001ff00 */
[----:B------:R-:W-:-:S02]  /*5620*/  CS2R R70, SRZ ;  /* 0x0000000000467805 */ /* 0x000fc4000001ff00 */
[----:B------:R-:W-:Y:S02]  /*5630*/  CS2R R66, SRZ ;  /* 0x0000000000427805 */ /* 0x000fe4000001ff00 */
[----:B------:R-:W-:Y:S02]  /*5640*/  CS2R R62, SRZ ;  /* 0x00000000003e7805 */ /* 0x000fe4000001ff00 */
[----:B------:R-:W-:Y:S02]  /*5650*/  CS2R R58, SRZ ;  /* 0x00000000003a7805 */ /* 0x000fe4000001ff00 */
[----:B------:R-:W-:Y:S01]  /*5660*/  CS2R R54, SRZ ;  /* 0x0000000000367805 */ /* 0x000fe2000001ff00 */
[----:B------:R-:W-:Y:S01]  /*5670*/  IMAD.U32 R232, RZ, RZ, UR4 ;  /* 0x00000004ffe87e24 */ /* 0x000fe2000f8e00ff */
        /* <DEDUP_REMOVED lines=38> */
[----:B------:R-:W-:Y:S01]  /*58e0*/  CS2R R24, SRZ ;  /* 0x0000000000187805 */ /* 0x000fe2000001ff00 */
[----:B------:R-:W-:-:S06]  /*58f0*/  ULDC UR61, c[0x0][0x9d8] ;  /* 0x00027600003d7ab9 */ /* 0x000fcc0000000800 */
.L_x_24:
[----:B------:R-:W-:Y:S02]  /*5900*/  R2UR UR4, R230 ;  /* 0x00000000e60472ca */ /* 0x000fe400000e0000 */
[----:B------:R-:W-:-:S11]  /*5910*/  R2UR UR6, R232 ;  /* 0x00000000e80672ca */ /* 0x000fd600000e0000 */
[----:B------:R-:W-:-:S04]  /*5920*/  UIADD3 UR4, UR4, 0x1, URZ ;  /* 0x0000000104047890 */ /* 0x000fc8000fffe03f */
[----:B------:R-:W-:-:S04]  /*5930*/  UISETP.NE.AND UP0, UPT, UR4, 0x2, UPT ;  /* 0x000000020400788c */ /* 0x000fc8000bf05270 */
[----:B------:R-:W-:Y:S02]  /*5940*/  USEL UR5, URZ, 0x1, UP0 ;  /* 0x000000013f057887 */ /* 0x000fe40008000000 */
[----:B------:R-:W-:Y:S02]  /*5950*/  USEL UR60, UR4, URZ, UP0 ;  /* 0x0000003f043c7287 */ /* 0x000fe40008000000 */
[----:B------:R-:W-:-:S06]  /*5960*/  ULOP3.LUT UR4, UR6, UR5, URZ, 0x3c, !UPT ;  /* 0x0000000506047292 */ /* 0x000fcc000f8e3c3f */
[----:B------:R-:W-:Y:S01]  /*5970*/  IMAD.U32 R16, RZ, RZ, UR4 ;  /* 0x00000004ff107e24 */ /* 0x000fe2000f8e00ff */
[----:B------:R-:W-:Y:S06]  /*5980*/  @!P0 BRA `(.L_x_16) ;  /* 0x0000000000048947 */ /* 0x000fec0003800000 */
[----:B------:R-:W-:Y:S01]  /*5990*/  BPT.TRAP 0x1 ;  /* 0x000000040000795c */ /* 0x000fe20000300000 */
.L_x_16:
[----:B------:R-:W0:Y:S01]  /*59a0*/  S2UR UR5, SR_CgaCtaId ;  /* 0x00000000000579c3 */ /* 0x000e220000008800 */
[----:B------:R-:W-:Y:S01]  /*59b0*/  R2UR UR7, R16 ;  /* 0x00000000100772ca */ /* 0x000fe200000e0000 */
[----:B------:R-:W-:-:S12]  /*59c0*/  UMOV UR4, 0x400 ;  /* 0x0000040000047882 */ /* 0x000fd80000000000 */
[----:B------:R-:W-:-:S05]  /*59d0*/  IMAD.U32 R3, RZ, RZ, UR7 ;  /* 0x00000007ff037e24 */ /* 0x000fca000f8e00ff */
[----:B------:R-:W-:Y:S01]  /*59e0*/  SHF.L.U32 R3, R3, 0x1f, RZ ;  /* 0x0000001f03037819 */ /* 0x000fe200000006ff */
[----:B0-----:R-:W-:-:S06]  /*59f0*/  ULEA UR6, UR5, UR4, 0x18 ;  /* 0x0000000405067291 */ /* 0x001fcc000f8ec03f */
[----:B------:R-:W-:Y:S01]  /*5a00*/  IMAD.U32 R231, RZ, RZ, UR6 ;  /* 0x00000006ffe77e24 */ /* 0x000fe2000f8e00ff */
[----:B------:R-:W-:-:S06]  /*5a10*/  ULEA UR6, UR60, UR6, 0x3 ;  /* 0x000000063c067291 */ /* 0x000fcc000f8e183f */
[----:B------:R-:W-:-:S03]  /*5a20*/  IMAD.U32 R223, RZ, RZ, UR6 ;  /* 0x00000006ffdf7e24 */ /* 0x000fc6000f8e00ff */
[----:B------:R0:W1:Y:S01]  /*5a30*/  SYNCS.PHASECHK.TRANS64.TRYWAIT P2, [UR6+0x38830], R3 ;  /* 0x03883003ff0075a7 */ /* 0x0000620008040146 */
[----:B------:R-:W-:Y:S05]  /*5a40*/  @!P0 BRA `(.L_x_17) ;  /* 0x0000000000048947 */ /* 0x000fea0003800000 */
[----:B------:R-:W-:Y:S01]  /*5a50*/  BPT.TRAP 0x1 ;  /* 0x000000040000795c */ /* 0x000fe20000300000 */
.L_x_17:
[----:B-1----:R-:W-:Y:S05]  /*5a60*/  @P2 BRA `(.L_x_18) ;  /* 0x00000000000c2947 */ /* 0x002fea0003800000 */
[----:B------:R-:W-:-:S13]  /*5a70*/  R2UR UR4, R223 ;  /* 0x00000000df0472ca */ /* 0x000fda00000e0000 */
[----:B------:R-:W1:Y:S02]  /*5a80*/  SYNCS.PHASECHK.TRANS64.TRYWAIT P2, [UR4+0x38830], R3 ;  /* 0x03883003ff0075a7 */ /* 0x000e640008040144 */
[----:B-1----:R-:W-:Y:S05]  /*5a90*/  @!P2 BRA `(.L_x_19) ;  /* 0x000000c00028a947 */ /* 0x002fea0003800000 */
.L_x_18:
[----:B------:R-:W-:Y:S01]  /*5aa0*/  R2UR UR4, R15 ;  /* 0x000000000f0472ca */ /* 0x000fe200000e0000 */
[----:B------:R-:W-:Y:S01]  /*5ab0*/  WARPGROUP.ARRIVE ;  /* 0x00000000000079c5 */ /* 0x000fe20000000000 */
[----:B------:R-:W-:Y:S01]  /*5ac0*/  R2UR UR18, R12 ;  /* 0x000000000c1272ca */ /* 0x000fe200000e0000 */
[----:B------:R-:W-:Y:S01]  /*5ad0*/  UMOV UR59, 0x40000040 ;  /* 0x40000040003b7882 */ /* 0x000fe20000000000 */
        /* <DEDUP_REMOVED lines=9> */
[----:B------:R-:W-:Y:S01]  /*5b70*/  UIMAD UR4, UR60, 0xa00, UR4 ;  /* 0x00000a003c0478a4 */ /* 0x000fe2000f8e0204 */
[-C--:B------:R-:W-:Y:S01]  /*5b80*/  FMUL.FTZ R24, R24, R2.reuse ;  /* 0x0000000218187220 */ /* 0x080fe20000410000 */
[----:B------:R-:W-:Y:S01]  /*5b90*/  UMOV UR56, UR18 ;  /* 0x0000001200387c82 */ /* 0x000fe20008000000 */
[----:B------:R-:W-:Y:S01]  /*5ba0*/  UMOV UR39, 0x40000040 ;  /* 0x4000004000277882 */ /* 0x000fe20000000000 */
[----:B------:R-:W-:Y:S01]  /*5bb0*/  UMOV UR57, UR19 ;  /* 0x0000001300397c82 */ /* 0x000fe20008000000 */
[----:B------:R-:W-:Y:S01]  /*5bc0*/  UIADD3 UR6, UR4, 0x80, URZ ;  /* 0x0000008004067890 */ /* 0x000fe2000fffe03f */
[-C--:B------:R-:W-:Y:S01]  /*5bd0*/  FMUL.FTZ R25, R25, R2.reuse ;  /* 0x0000000219197220 */ /* 0x080fe20000410000 */
[----:B------:R-:W-:Y:S01]  /*5be0*/  UMOV UR58, UR4 ;  /* 0x00000004003a7c82 */ /* 0x000fe20008000000 */
[----:B------:R-:W-:Y:S01]  /*5bf0*/  UIADD3 UR5, UR4, 0x100, URZ ;  /* 0x0000010004057890 */ /* 0x000fe2000fffe03f */
[----:B------:R-:W-:Y:S01]  /*5c00*/  HGMMA.64x16x16.F32 R184, gdesc[UR56], RZ, !UPT, gsb0 ;  /* 0x0020000038b879f0 */ /* 0x000fe2000c0008ff */
[----:B------:R-:W-:Y:S01]  /*5c10*/  UMOV UR56, UR18 ;  /* 0x0000001200387c82 */ /* 0x000fe20008000000 */
[----:B------:R-:W-:Y:S01]  /*5c20*/  UMOV UR57, UR19 ;  /* 0x0000001300397c82 */ /* 0x000fe20008000000 */
[----:B------:R-:W-:Y:S01]  /*5c30*/  UMOV UR58, UR6 ;  /* 0x00000006003a7c82 */ /* 0x000fe20008000000 */
[----:B------:R-:W-:Y:S01]  /*5c40*/  UMOV UR59, 0x40000040 ;  /* 0x40000040003b7882 */ /* 0x000fe20000000000 */
[----:B------:R-:W-:Y:S01]  /*5c50*/  UIADD3 UR6, UR4, 0x180, URZ ;  /* 0x0000018004067890 */ /* 0x000fe2000fffe03f */
[-C--:B------:R-:W-:Y:S01]  /*5c60*/  FMUL.FTZ R28, R28, R2.reuse ;  /* 0x000000021c1c7220 */ /* 0x080fe20000410000 */
        /* <DEDUP_REMOVED lines=12> */
[----:B------:R-:W-:Y:S01]  /*5d30*/  UMOV UR43, 0x40000040 ;  /* 0x40000040002b7882 */ /* 0x000fe20000000000 */
        /* <DEDUP_REMOVED lines=9> */
[----:B------:R-:W-:Y:S01]  /*5dd0*/  UMOV UR7, 0x40000040 ;  /* 0x4000004000077882 */ /* 0x000fe20000000000 */
[-C--:B------:R-:W-:Y:S01]  /*5de0*/  FMUL.FTZ R48, R48, R2.reuse ;  /* 0x0000000230307220 */ /* 0x080fe20000410000 */
        /* <DEDUP_REMOVED lines=20> */
[----:B------:R-:W-:Y:S01]  /*5f30*/  FMUL.FTZ R89, R89, R2 ;  /* 0x0000000259597220 */ /* 0x000fe20000410000 */
[----:B------:R-:W-:-:S02]  /*5f40*/  WARPGROUP.DEPBAR.LE gsb0, 0x0 ;  /* 0x00008000000079c5 */ /* 0x000fc40000010000 */
[----:B------:R-:W-:Y:S01]  /*5f50*/  WARPGROUP.ARRIVE ;  /* 0x00000000000079c5 */ /* 0x000fe20000000000 */
[-C--:B------:R-:W-:Y:S01]  /*5f60*/  FMUL.FTZ R92, R92, R2.reuse ;  /* 0x000000025c5c7220 */ /* 0x080fe20000410000 */
[-C--:B------:R-:W-:Y:S01]  /*5f70*/  FMUL.FTZ R93, R93, R2.reuse ;  /* 0x000000025d5d7220 */ /* 0x080fe20000410000 */
[-C--:B------:R-:W-:Y:S01]  /*5f80*/  FMUL.FTZ R96, R96, R2.reuse ;  /* 0x0000000260607220 */ /* 0x080fe20000410000 */
[-C--:B------:R-:W-:Y:S01]  /*5f90*/  FMUL.FTZ R97, R97, R2.reuse ;  /* 0x0000000261617220 */ /* 0x080fe20000410000 */
[-C--:B------:R-:W-:Y:S01]  /*5fa0*/  FMUL.FTZ R100, R100, R2.reuse ;  /* 0x0000000264647220 */ /* 0x080fe20000410000 */
[----:B------:R-:W-:Y:S01]  /*5fb0*/  HGMMA.64x16x16.F32 R176, gdesc[UR56], RZ, !UPT, gsb0 ;  /* 0x0020000038b079f0 */ /* 0x000fe2000c0008ff */
[----:B------:R-:W-:Y:S01]  /*5fc0*/  UMOV UR56, UR18 ;  /* 0x0000001200387c82 */ /* 0x000fe20008000000 */
[----:B------:R-:W-:Y:S01]  /*5fd0*/  UMOV UR57, UR19 ;  /* 0x0000001300397c82 */ /* 0x000fe20008000000 */
[----:B------:R-:W-:Y:S01]  /*5fe0*/  UMOV UR58, UR5 ;  /* 0x00000005003a7c82 */ /* 0x000fe20008000000 */
[----:B------:R-:W-:Y:S01]  /*5ff0*/  UMOV UR59, 0x40000040 ;  /* 0x40000040003b7882 */ /* 0x000fe20000000000 */
[----:B------:R-:W-:Y:S01]  /*6000*/  UIADD3 UR5, UR4, 0x200, URZ ;  /* 0x0000020004057890 */ /* 0x000fe2000fffe03f */
        /* <DEDUP_REMOVED lines=98> */
[----:B------:R-:W-:-:S06]  /*6630*/  WARPGROUP.ARRIVE ;  /* 0x00000000000079c5 */ /* 0x000fcc0000000000 */
[----:B------:R-:W-:Y:S01]  /*6640*/  HGMMA.64x16x16.F32 R160, gdesc[UR56], RZ, !UPT, gsb0 ;  /* 0x0020000038a079f0 */ /* 0x000fe2000c0008ff */
[----:B------:R-:W-:Y:S01]  /*6650*/  UMOV UR56, UR18 ;  /* 0x0000001200387c82 */ /* 0x000fe20008000000 */
[----:B------:R-:W-:Y:S01]  /*6660*/  UMOV UR57, UR19 ;  /* 0x0000001300397c82 */ /* 0x000fe20008000000 */
[----:B------:R-:W-:Y:S01]  /*6670*/  UMOV UR58, UR5 ;  /* 0x00000005003a7c82 */ /* 0x000fe20008000000 */
[----:B------:R-:W-:Y:S01]  /*6680*/  UMOV UR59, 0x40000040 ;  /* 0x40000040003b7882 */ /* 0x000fe20000000000 */
[----:B------:R-:W-:Y:S02]  /*6690*/  UIADD3 UR5, UR4, 0x102, URZ ;  /* 0x0000010204057890 */ /* 0x000fe4000fffe03f */
[----:B------:R-:W-:Y:S01]  /*66a0*/  UIADD3 UR18, UR4, 0x282, URZ ;  /* 0x0000028204127890 */ /* 0x000fe2000fffe03f */
[----:B------:R-:W-:Y:S01]  /*66b0*/  UMOV UR19, 0x40000040 ;  /* 0x4000004000137882 */ /* 0x000fe20000000000 */
        /* <DEDUP_REMOVED lines=11> */
[----:B------:R-:W-:Y:S01]  /*6770*/  UMOV UR57, UR15 ;  /* 0x0000000f00397c82 */ /* 0x000fe20008000000 */
[----:B------:R-:W-:Y:S01]  /*6780*/  UMOV UR58, UR6 ;  /* 0x00000006003a7c82 */ /* 0x000fe20008000000 */
[----:B------:R-:W-:Y:S01]  /*6790*/  UMOV UR59, 0x40000040 ;  /* 0x40000040003b7882 */ /* 0x000fe20000000000 */
[----:B------:R-:W-:Y:S01]  /*67a0*/  UIADD3 UR6, UR4, 0x182, URZ ;  /* 0x0000018204067890 */ /* 0x000fe2000fffe03f */
        /* <DEDUP_REMOVED lines=65> */
[----:B------:R-:W-:Y:S01]  /*6bc0*/  UMOV UR11, 0x40000040 ;  /* 0x40000040000b7882 */ /* 0x000fe20000000000 */
[----:B------:R-:W-:Y:S01]  /*6bd0*/  UIADD3 UR5, UR4, 0x106, URZ ;  /* 0x0000010604057890 */ /* 0x000fe2000fffe03f */
        /* <DEDUP_REMOVED lines=32> */
[----:B------:R-:W-:Y:S02]  /*6de0*/  UIADD3 UR10, UR4, 0x986, URZ ;  /* 0x00000986040a7890 */ /* 0x000fe4000fffe03f */
        /* <DEDUP_REMOVED lines=27> */
[----:B------:R-:W-:Y:S02]  /*6fa0*/  R2UR UR14, R6 ;  /* 0x00000000060e72ca */ /* 0x000fe400000e0000 */
[----:B------:R-:W-:-:S11]  /*6fb0*/  R2UR UR15, R7 ;  /* 0x00000000070f72ca */ /* 0x000fd600000e0000 */
[----:B------:R-:W-:Y:S02]  /*6fc0*/  UMOV UR56, UR14 ;  /* 0x0000000e00387c82 */ /* 0x000fe40008000000 */
[----:B------:R-:W-:Y:S01]  /*6fd0*/  UMOV UR57, UR15 ;  /* 0x0000000f00397c82 */ /* 0x000fe20008000000 */
        /* <DEDUP_REMOVED lines=274> */
[----:B------:R-:W-:Y:S01]  /*8100*/  UMOV UR57, UR15 ;  /* 0x0000000f00397c82 */ /* 0x000fe20008000000 */
[----:B------:R-:W-:Y:S01]  /*8110*/  UMOV UR58, UR6 ;  /* 0x00000006003a7c82 */ /* 0x000fe20008000000 */
[----:B------:R-:W-:Y:S01]  /*8120*/  UMOV UR59, 0x40000040 ;  /* 0x40000040003b7882 */ /* 0x000fe20000000000 */
[----:B------:R-:W-:-:S03]  /*8130*/  UIADD3 UR6, UR4, 0x906, URZ ;  /* 0x0000090604067890 */ /* 0x000fc6000fffe03f */
[----:B------:R-:W-:Y:S01]  /*8140*/  UMOV UR4, UR14 ;  /* 0x0000000e00047c82 */ /* 0x000fe20008000000 */
[----:B------:R-:W-:Y:S02]  /*8150*/  WARPGROUP.DEPBAR.LE gsb0, 0x0 ;  /* 0x00008000000079c5 */ /* 0x000fe40000010000 */
[----:B------:R-:W-:-:S06]  /*8160*/  WARPGROUP.ARRIVE ;  /* 0x00000000000079c5 */ /* 0x000fcc0000000000 */
[----:B------:R-:W-:Y:S01]  /*8170*/  HGMMA.64x16x16.F32 R176, gdesc[UR56], R176, gsb0 ;  /* 0x0020000038b079f0 */ /* 0x000fe200080008b0 */
[----:B------:R-:W-:Y:S01]  /*8180*/  UMOV UR56, UR14 ;  /* 0x0000000e00387c82 */ /* 0x000fe20008000000 */
[----:B------:R-:W-:Y:S01]  /*8190*/  UMOV UR57, UR15 ;  /* 0x0000000f00397c82 */ /* 0x000fe20008000000 */
[----:B------:R-:W-:Y:S01]  /*81a0*/  UMOV UR58, UR5 ;  /* 0x00000005003a7c82 */ /* 0x000fe20008000000 */
[----:B------:R-:W-:Y:S01]  /*81b0*/  UMOV UR59, 0x40000040 ;  /* 0x40000040003b7882 */ /* 0x000fe20000000000 */
[----:B------:R-:W-:Y:S01]  /*81c0*/  UMOV UR5, UR15 ;  /* 0x0000000f00057c82 */ /* 0x000fe20008000000 */
        /* <DEDUP_REMOVED lines=10> */
[----:B------:R-:W-:Y:S02]  /*8270*/  WARPGROUP.DEPBAR.LE gsb0, 0x0 ;  /* 0x00008000000079c5 */ /* 0x000fe40000010000 */
[----:B------:R-:W-:-:S06]  /*8280*/  WARPGROUP.ARRIVE ;  /* 0x00000000000079c5 */ /* 0x000fcc0000000000 */
[----:B------:R-:W-:Y:S03]  /*8290*/  HGMMA.64x16x16.F32 R152, gdesc[UR4], R152, gsb0 ;  /* 0x00200000049879f0 */ /* 0x000fe60008000898 */
[----:B------:R-:W-:Y:S02]  /*82a0*/  WARPGROUP.DEPBAR.LE gsb0, 0x0 ;  /* 0x00008000000079c5 */ /* 0x000fe40000010000 */
[----:B------:R-:W-:Y:S05]  /*82b0*/  @!P0 BRA `(.L_x_20) ;  /* 0x0000000000048947 */ /* 0x000fea0003800000 */
[----:B------:R-:W-:Y:S01]  /*82c0*/  BPT.TRAP 0x1 ;  /* 0x000000040000795c */ /* 0x000fe20000300000 */
.L_x_20:
[----:B------:R-:W-:Y:S02]  /*82d0*/  R2UR UR6, R231 ;  /* 0x00000000e70672ca */ /* 0x000fe400000e0000 */
[----:B------:R-:W-:Y:S02]  /*82e0*/  R2UR UR4, R230 ;  /* 0x00000000e60472ca */ /* 0x000fe400000e0000 */
[----:B------:R-:W-:-:S11]  /*82f0*/  R2UR UR5, R232 ;  /* 0x00000000e80572ca */ /* 0x000fd600000e0000 */
[----:B------:R-:W-:Y:S02]  /*8300*/  ULEA UR4, UR4, UR6, 0x3 ;  /* 0x0000000604047291 */ /* 0x000fe4000f8e183f */
[----:B------:R-:W-:-:S05]  /*8310*/  IMAD.U32 R0, RZ, RZ, UR5 ;  /* 0x00000005ff007e24 */ /* 0x000fca000f8e00ff */
[----:B------:R-:W-:-:S04]  /*8320*/  SHF.L.U32 R0, R0, 0x1f, RZ ;  /* 0x0000001f00007819 */ /* 0x000fc800000006ff */
[----:B------:R2:W3:Y:S01]  /*8330*/  SYNCS.PHASECHK.TRANS64.TRYWAIT P2, [UR4+0x38850], R0 ;  /* 0x03885000ff0075a7 */ /* 0x0004e20008040144 */
[----:B------:R-:W-:Y:S05]  /*8340*/  @!P0 BRA `(.L_x_21) ;  /* 0x0000000000048947 */ /* 0x000fea0003800000 */
[----:B------:R-:W-:Y:S01]  /*8350*/  BPT.TRAP 0x1 ;  /* 0x000000040000795c */ /* 0x000fe20000300000 */
.L_x_21:
[----:B---3--:R-:W-:Y:S05]  /*8360*/  @P2 BRA `(.L_x_22) ;  /* 0x0000000000082947 */ /* 0x008fea0003800000 */
[----:B------:R-:W3:Y:S02]  /*8370*/  SYNCS.PHASECHK.TRANS64.TRYWAIT P2, [UR4+0x38850], R0 ;  /* 0x03885000ff0075a7 */ /* 0x000ee40008040144 */
[----:B---3--:R-:W-:Y:S05]  /*8380*/  @!P2 BRA `(.L_x_23) ;  /* 0x000000980008a947 */ /* 0x008fea0003800000 */
.L_x_22:
[----:B------:R-:W-:Y:S01]  /*8390*/  R2UR UR5, R231 ;  /* 0x00000000e70572ca */ /* 0x000fe200000e0000 */
[----:B------:R-:W-:Y:S01]  /*83a0*/  WARPGROUP.ARRIVE ;  /* 0x00000000000079c5 */ /* 0x000fe20000000000 */
[----:B------:R-:W-:Y:S01]  /*83b0*/  R2UR UR6, R230 ;  /* 0x00000000e60672ca */ /* 0x000fe200000e0000 */
[----:B------:R-:W-:Y:S01]  /*83c0*/  UMOV UR7, 0x40000040 ;  /* 0x4000004000077882 */ /* 0x000fe20000000000 */
[----:B0-2---:R-:W-:Y:S01]  /*83d0*/  FMUL.FTZ R0, R184, UR61 ;  /* 0x0000003db8007c20 */ /* 0x005fe20008410000 */
[----:B-1----:R-:W-:Y:S01]  /*83e0*/  FMUL.FTZ R3, R185, UR61 ;  /* 0x0000003db9037c20 */ /* 0x002fe20008410000 */
[----:B------:R-:W-:Y:S01]  /*83f0*/  FMUL.FTZ R184, R187, UR61 ;  /* 0x0000003dbbb87c20 */ /* 0x000fe20008410000 */
[----:B------:R-:W-:Y:S01]  /*8400*/  FMUL.FTZ R187, R188, UR61 ;  /* 0x0000003dbcbb7c20 */ /* 0x000fe20008410000 */
[----:B------:R-:W-:Y:S01]  /*8410*/  FMUL.FTZ R188, R189, UR61 ;  /* 0x0000003dbdbc7c20 */ /* 0x000fe20008410000 */
[----:B------:R-:W-:Y:S01]  /*8420*/  FMUL.FTZ R185, R186, UR61 ;  /* 0x0000003dbab97c20 */ /* 0x000fe20008410000 */
[----:B------:R-:W0:Y:S01]  /*8430*/  MUFU.TANH R0, R0 ;  /* 0x0000000000007308 */ /* 0x000e220000002400 */
[----:B------:R-:W-:Y:S01]  /*8440*/  FMUL.FTZ R186, R190, UR61 ;  /* 0x0000003dbeba7c20 */ /* 0x000fe20008410000 */
[----:B------:R-:W-:Y:S01]  /*8450*/  FMUL.FTZ R190, R176, UR61 ;  /* 0x0000003db0be7c20 */ /* 0x000fe20008410000 */
[----:B------:R-:W-:Y:S01]  /*8460*/  UIADD3 UR5, UR5, 0x400, URZ ;  /* 0x0000040005057890 */ /* 0x000fe2000fffe03f */
[----:B------:R-:W-:Y:S01]  /*8470*/  FMUL.FTZ R177, R177, UR61 ;  /* 0x0000003db1b17c20 */ /* 0x000fe20008410000 */
[----:B------:R-:W-:Y:S01]  /*8480*/  FMUL.FTZ R180, R180, UR61 ;  /* 0x0000003db4b47c20 */ /* 0x000fe20008410000 */
[----:B------:R-:W-:Y:S01]  /*8490*/  FMUL.FTZ R181, R181, UR61 ;  /* 0x0000003db5b57c20 */ /* 0x000fe20008410000 */
[----:B------:R-:W-:Y:S01]  /*84a0*/  USHF.R.U32.HI UR5, URZ, 0x4, UR5 ;  /* 0x000000043f057899 */ /* 0x000fe20008011605 */
[----:B------:R-:W1:Y:S01]  /*84b0*/  MUFU.TANH R3, R3 ;  /* 0x0000000300037308 */ /* 0x000e620000002400 */
[----:B------:R-:W-:Y:S01]  /*84c0*/  FMUL.FTZ R189, R191, UR61 ;  /* 0x0000003dbfbd7c20 */ /* 0x000fe20008410000 */
[----:B------:R-:W-:Y:S01]  /*84d0*/  FMUL.FTZ R168, R168, UR61 ;  /* 0x0000003da8a87c20 */ /* 0x000fe20008410000 */
[----:B------:R-:W-:Y:S01]  /*84e0*/  ULOP3.LUT UR5, UR5, 0x3fff, URZ, 0xc0, !UPT ;  /* 0x00003fff05057892 */ /* 0x000fe2000f8ec03f */
[----:B------:R-:W-:Y:S01]  /*84f0*/  FMUL.FTZ R169, R169, UR61 ;  /* 0x0000003da9a97c20 */ /* 0x000fe20008410000 */
[----:B------:R-:W-:Y:S01]  /*8500*/  FMUL.FTZ R172, R172, UR61 ;  /* 0x0000003dacac7c20 */ /* 0x000fe20008410000 */
[----:B------:R-:W-:Y:S01]  /*8510*/  FMUL.FTZ R173, R173, UR61 ;  /* 0x0000003dadad7c20 */ /* 0x000fe20008410000 */
[----:B------:R-:W-:Y:S01]  /*8520*/  ULOP3.LUT UR5, UR5, 0x2800000, URZ, 0xfc, !UPT ;  /* 0x0280000005057892 */ /* 0x000fe2000f8efc3f */
[----:B------:R-:W2:Y:S01]  /*8530*/  MUFU.TANH R187, R187 ;  /* 0x000000bb00bb7308 */ /* 0x000ea20000002400 */
[----:B0-----:R-:W-:Y:S01]  /*8540*/  FMNMX.FTZ R2, R0, R21, !PT ;  /* 0x0000001500027209 */ /* 0x001fe20007810000 */
[----:B------:R-:W-:Y:S01]  /*8550*/  FMUL.FTZ R160, R160, UR61 ;  /* 0x0000003da0a07c20 */ /* 0x000fe20008410000 */
[----:B------:R-:W-:Y:S01]  /*8560*/  UIMAD UR5, UR6, 0xa00, UR5 ;  /* 0x00000a00060578a4 */ /* 0x000fe2000f8e0205 */
[----:B------:R-:W-:Y:S01]  /*8570*/  FMUL.FTZ R161, R161, UR61 ;  /* 0x0000003da1a17c20 */ /* 0x000fe20008410000 */
[----:B------:R-:W-:Y:S01]  /*8580*/  FMUL.FTZ R164, R164, UR61 ;  /* 0x0000003da4a47c20 */ /* 0x000fe20008410000 */
[----:B------:R-:W-:Y:S01]  /*8590*/  FMUL.FTZ R165, R165, UR61 ;  /* 0x0000003da5a57c20 */ /* 0x000fe20008410000 */
[----:B------:R-:W-:Y:S01]  /*85a0*/  FMUL.FTZ R152, R152, UR61 ;  /* 0x0000003d98987c20 */ /* 0x000fe20008410000 */
[----:B------:R-:W0:Y:S01]  /*85b0*/  MUFU.TANH R188, R188 ;  /* 0x000000bc00bc7308 */ /* 0x000e220000002400 */
[----:B-1----:R-:W-:Y:S01]  /*85c0*/  FMNMX.FTZ R2, R3, R2, !PT ;  /* 0x0000000203027209 */ /* 0x002fe20007810000 */
[----:B------:R-:W-:Y:S01]  /*85d0*/  UMOV UR6, UR5 ;  /* 0x0000000500067c82 */ /* 0x000fe20008000000 */
[----:B------:R-:W-:Y:S01]  /*85e0*/  FMUL.FTZ R153, R153, UR61 ;  /* 0x0000003d99997c20 */ /* 0x000fe20008410000 */
[----:B------:R-:W-:Y:S01]  /*85f0*/  HGMMA.64x256x16.F32 R24, R208, gdesc[UR4].tnspB, R24, gsb0 ;  /* 0x43e00004d0187df0 */ /* 0x000fe20008000818 */
[----:B------:R-:W-:Y:S01]  /*8600*/  UIADD3 UR6, UR5, 0x80, URZ ;  /* 0x0000008005067890 */ /* 0x000fe2000fffe03f */
[----:B------:R-:W-:Y:S01]  /*8610*/  FMUL.FTZ R176, R178, UR61 ;  /* 0x0000003db2b07c20 */ /* 0x000fe20008410000 */
[----:B------:R-:W-:Y:S01]  /*8620*/  UMOV UR7, 0x40000040 ;  /* 0x4000004000077882 */ /* 0x000fe20000000000 */
[----:B------:R-:W1:Y:S01]  /*8630*/  MUFU.TANH R190, R190 ;  /* 0x000000be00be7308 */ /* 0x000e620000002400 */
[----:B--2---:R-:W-:Y:S01]  /*8640*/  FMNMX.FTZ R191, R187, R2, !PT ;  /* 0x00000002bbbf7209 */ /* 0x004fe20007810000 */
[----:B------:R-:W-:Y:S01]  /*8650*/  FMUL.FTZ R178, R179, UR61 ;  /* 0x0000003db3b27c20 */ /* 0x000fe20008410000 */
[----:B------:R-:W-:Y:S01]  /*8660*/  FMUL.FTZ R156, R156, UR61 ;  /* 0x0000003d9c9c7c20 */ /* 0x000fe20008410000 */
[----:B------:R-:W-:Y:S01]  /*8670*/  FMUL.FTZ R179, R182, UR61 ;  /* 0x0000003db6b37c20 */ /* 0x000fe20008410000 */
[----:B------:R-:W-:Y:S01]  /*8680*/  FMUL.FTZ R182, R157, UR61 ;  /* 0x0000003d9db67c20 */ /* 0x000fe20008410000 */
[----:B------:R-:W-:Y:S01]  /*8690*/  FMUL.FTZ R170, R170, UR61 ;  /* 0x0000003daaaa7c20 */ /* 0x000fe20008410000 */
[----:B------:R-:W-:Y:S01]  /*86a0*/  ULDC UR10, c[0x0][0x988] ;  /* 0x00026200000a7ab9 */ /* 0x000fe20000000800 */
[----:B------:R-:W2:Y:S01]  /*86b0*/  MUFU.TANH R177, R177 ;  /* 0x000000b100b17308 */ /* 0x000ea20000002400 */
[----:B0-----:R-:W-:Y:S01]  /*86c0*/  FMNMX.FTZ R191, R188, R191, !PT ;  /* 0x000000bfbcbf7209 */ /* 0x001fe20007810000 */
[----:B------:R-:W-:Y:S01]  /*86d0*/  FMUL.FTZ R171, R171, UR61 ;  /* 0x0000003dabab7c20 */ /* 0x000fe20008410000 */
[----:B------:R-:W-:Y:S01]  /*86e0*/  UMOV UR11, UR10 ;  /* 0x0000000a000b7c82 */ /* 0x000fe20008000000 */
[----:B------:R-:W-:Y:S01]  /*86f0*/  FMUL.FTZ R174, R174, UR61 ;  /* 0x0000003daeae7c20 */ /* 0x000fe20008410000 */
[----:B------:R-:W-:Y:S01]  /*8700*/  FMUL.FTZ R175, R175, UR61 ;  /* 0x0000003dafaf7c20 */ /* 0x000fe20008410000 */
[----:B------:R-:W-:Y:S01]  /*8710*/  FMUL.FTZ R162, R162, UR61 ;  /* 0x0000003da2a27c20 */ /* 0x000fe20008410000 */
[----:B------:R-:W-:Y:S01]  /*8720*/  FMUL.FTZ R163, R163, UR61 ;  /* 0x0000003da3a37c20 */ /* 0x000fe20008410000 */
[----:B------:R-:W0:Y:S01]  /*8730*/  MUFU.TANH R180, R180 ;  /* 0x000000b400b47308 */ /* 0x000e220000002400 */
[----:B-1----:R-:W-:Y:S01]  /*8740*/  FMNMX.FTZ R2, R190, R191, !PT ;  /* 0x000000bfbe027209 */ /* 0x002fe20007810000 */
[----:B------:R-:W-:Y:S01]  /*8750*/  FMUL.FTZ R166, R166, UR61 ;  /* 0x0000003da6a67c20 */ /* 0x000fe20008410000 */
[----:B------:R-:W-:Y:S01]  /*8760*/  FMUL.FTZ R167, R167, UR61 ;  /* 0x0000003da7a77c20 */ /* 0x000fe20008410000 */
[----:B------:R-:W-:Y:S01]  /*8770*/  FMUL.FTZ R154, R154, UR61 ;  /* 0x0000003d9a9a7c20 */ /* 0x000fe20008410000 */
[----:B------:R-:W-:Y:S01]  /*8780*/  FMUL.FTZ R155, R155, UR61 ;  /* 0x0000003d9b9b7c20 */ /* 0x000fe20008410000 */
[----:B------:R-:W-:Y:S01]  /*8790*/  FMUL.FTZ R158, R158, UR61 ;  /* 0x0000003d9e9e7c20 */ /* 0x000fe20008410000 */
[----:B------:R-:W-:Y:S01]  /*87a0*/  FMUL.FTZ R159, R159, UR61 ;  /* 0x0000003d9f9f7c20 */ /* 0x000fe20008410000 */
[----:B------:R-:W1:Y:S01]  /*87b0*/  MUFU.TANH R181, R181 ;  /* 0x000000b500b57308 */ /* 0x000e620000002400 */
[----:B--2---:R-:W-:Y:S01]  /*87c0*/  FMNMX.FTZ R191, R177, R2, !PT ;  /* 0x00000002b1bf7209 */ /* 0x004fe20007810000 */
[----:B------:R-:W-:Y:S01]  /*87d0*/  IMAD.U32 R230, RZ, RZ, UR60 ;  /* 0x0000003cffe67e24 */ /* 0x000fe2000f8e00ff */
[----:B------:R-:W-:-:S05]  /*87e0*/  R2UR UR10, R223 ;  /* 0x00000000df0a72ca */ /* 0x000fca00000e0000 */
[----:B------:R-:W2:Y:S01]  /*87f0*/  MUFU.TANH R168, R168 ;  /* 0x000000a800a87308 */ /* 0x000ea20000002400 */
[----:B0-----:R-:W-:-:S07]  /*8800*/  FMNMX.FTZ R2, R180, R191, !PT ;  /* 0x000000bfb4027209 */ /* 0x001fce0007810000 */
[----:B------:R-:W0:Y:S01]  /*8810*/  MUFU.TANH R169, R169 ;  /* 0x000000a900a97308 */ /* 0x000e220000002400 */
[----:B-1----:R-:W-:-:S07]  /*8820*/  FMNMX.FTZ R191, R181, R2, !PT ;  /* 0x00000002b5bf7209 */ /* 0x002fce0007810000 */
[----:B------:R-:W1:Y:S01]  /*8830*/  MUFU.TANH R172, R172 ;  /* 0x000000ac00ac7308 */ /* 0x000e620000002400 */
[----:B--2---:R-:W-:-:S07]  /*8840*/  FMNMX.FTZ R2, R168, R191, !PT ;  /* 0x000000bfa8027209 */ /* 0x004fce0007810000 */
        /* <DEDUP_REMOVED lines=11> */
[----:B--2---:R-:W-:Y:S01]  /*8900*/  FMNMX.FTZ R2, R164, R157, !PT ;  /* 0x0000009da4027209 */ /* 0x004fe20007810000 */
[----:B------:R-:W-:-:S06]  /*8910*/  FMUL.FTZ R157, R183, UR61 ;  /* 0x0000003db79d7c20 */ /* 0x000fcc0008410000 */
        /* <DEDUP_REMOVED lines=9> */
[----:B-1----:R-:W-:-:S05]  /*89b0*/  FMNMX.FTZ R183, R182, R183, !PT ;  /* 0x000000b7b6b77209 */ /* 0x002fca0007810000 */
[----:B------:R-:W1:Y:S02]  /*89c0*/  SHFL.BFLY PT, R2, R183, 0x2, 0x1f ;  /* 0x0c401f00b7027f89 */ /* 0x000e6400000e0000 */
[----:B------:R-:W3:Y:S08]  /*89d0*/  MUFU.TANH R186, R186 ;  /* 0x000000ba00ba7308 */ /* 0x000ef00000002400 */
[----:B------:R-:W4:Y:S08]  /*89e0*/  MUFU.TANH R189, R189 ;  /* 0x000000bd00bd7308 */ /* 0x000f300000002400 */
[----:B------:R-:W5:Y:S01]  /*89f0*/  MUFU.TANH R176, R176 ;  /* 0x000000b000b07308 */ /* 0x000f620000002400 */
[----:B-1----:R-:W-:-:S07]  /*8a00*/  FMNMX.FTZ R2, R183, R2, !PT ;  /* 0x00000002b7027209 */ /* 0x002fce0007810000 */
[----:B------:R-:W1:Y:S01]  /*8a10*/  MUFU.TANH R178, R178 ;  /* 0x000000b200b27308 */ /* 0x000e620000002400 */
[----:B------:R-:W2:Y:S07]  /*8a20*/  SHFL.BFLY PT, R183, R2, 0x1, 0x1f ;  /* 0x0c201f0002b77f89 */ /* 0x000eae00000e0000 */
[----:B------:R-:W1:Y:S08]  /*8a30*/  MUFU.TANH R179, R179 ;  /* 0x000000b300b37308 */ /* 0x000e700000002400 */
[----:B------:R-:W1:Y:S08]  /*8a40*/  MUFU.TANH R157, R157 ;  /* 0x0000009d009d7308 */ /* 0x000e700000002400 */
[----:B------:R-:W1:Y:S01]  /*8a50*/  MUFU.TANH R170, R170 ;  /* 0x000000aa00aa7308 */ /* 0x000e620000002400 */
[----:B--2---:R-:W-:-:S02]  /*8a60*/  FMNMX.FTZ R4, R2, R183, !PT ;  /* 0x000000b702047209 */ /* 0x004fc40007810000 */
[----:B------:R-:W-:-:S03]  /*8a70*/  FMNMX.FTZ R183, R185, R20, !PT ;  /* 0x00000014b9b77209 */ /* 0x000fc60007810000 */
[----:B------:R-:W-:Y:S01]  /*8a80*/  FADD.FTZ R2, -R4, R21 ;  /* 0x0000001504027221 */ /* 0x000fe20000010100 */
[----:B0-----:R-:W-:Y:S01]  /*8a90*/  FMNMX.FTZ R183, R184, R183, !PT ;  /* 0x000000b7b8b77209 */ /* 0x001fe20007810000 */
[----:B------:R-:W0:Y:S02]  /*8aa0*/  MUFU.TANH R171, R171 ;  /* 0x000000ab00ab7308 */ /* 0x000e240000002400 */
[----:B------:R-:W-:-:S06]  /*8ab0*/  FMUL.FTZ R2, R2, UR11 ;  /* 0x0000000b02027c20 */ /* 0x000fcc0008410000 */
[----:B------:R-:W2:Y:S08]  /*8ac0*/  MUFU.TANH R174, R174 ;  /* 0x000000ae00ae7308 */ /* 0x000eb00000002400 */
[----:B------:R-:W2:Y:S08]  /*8ad0*/  MUFU.TANH R175, R175 ;  /* 0x000000af00af7308 */ /* 0x000eb00000002400 */
[----:B------:R-:W2:Y:S08]  /*8ae0*/  MUFU.TANH R162, R162 ;  /* 0x000000a200a27308 */ /* 0x000eb00000002400 */
[----:B------:R-:W2:Y:S08]  /*8af0*/  MUFU.TANH R163, R163 ;  /* 0x000000a300a37308 */ /* 0x000eb00000002400 */
[----:B------:R-:W2:Y:S08]  /*8b00*/  MUFU.TANH R166, R166 ;  /* 0x000000a600a67308 */ /* 0x000eb00000002400 */
[----:B------:R-:W2:Y:S08]  /*8b10*/  MUFU.TANH R167, R167 ;  /* 0x000000a700a77308 */ /* 0x000eb00000002400 */
[----:B------:R-:W2:Y:S01]  /*8b20*/  MUFU.TANH R154, R154 ;  /* 0x0000009a009a7308 */ /* 0x000ea20000002400 */
[----:B------:R-:W-:-:S02]  /*8b30*/  WARPGROUP.DEPBAR.LE gsb0, 0x0 ;  /* 0x00008000000079c5 */ /* 0x000fc40000010000 */
[----:B------:R-:W-:-:S05]  /*8b40*/  WARPGROUP.ARRIVE ;  /* 0x00000000000079c5 */ /* 0x000fca0000000000 */
[----:B------:R-:W2:Y:S01]  /*8b50*/  MUFU.TANH R155, R155 ;  /* 0x0000009b009b7308 */ /* 0x000ea20000002400 */
[----:B------:R-:W-:Y:S01]  /*8b60*/  HGMMA.64x256x16.F32 R24, R204, gdesc[UR4].tnspB, R24, gsb0 ;  /* 0x43e00004cc187df0 */ /* 0x000fe20008000818 */
[----:B------:R-:W-:Y:S01]  /*8b70*/  UIADD3 UR6, UR5, 0x100, URZ ;  /* 0x0000010005067890 */ /* 0x000fe2000fffe03f */
[----:B------:R-:W-:-:S05]  /*8b80*/  UMOV UR7, 0x40000040 ;  /* 0x4000004000077882 */ /* 0x000fca0000000000 */
[----:B------:R-:W2:Y:S08]  /*8b90*/  MUFU.TANH R158, R158 ;  /* 0x0000009e009e7308 */ /* 0x000eb00000002400 */
[----:B------:R-:W2:Y:S08]  /*8ba0*/  MUFU.TANH R159, R159 ;  /* 0x0000009f009f7308 */ /* 0x000eb00000002400 */
[----:B------:R-:W-:Y:S01]  /*8bb0*/  MUFU.EX2 R2, R2 ;  /* 0x0000000200027308 */ /* 0x000fe20000000800 */
[----:B------:R-:W-:-:S02]  /*8bc0*/  WARPGROUP.DEPBAR.LE gsb0, 0x0 ;  /* 0x00008000000079c5 */ /* 0x000fc40000010000 */
[----:B------:R-:W-:-:S06]  /*8bd0*/  WARPGROUP.ARRIVE ;  /* 0x00000000000079c5 */ /* 0x000fcc0000000000 */
[----:B------:R-:W-:Y:S01]  /*8be0*/  HGMMA.64x256x16.F32 R24, R200, gdesc[UR4].tnspB, R24, gsb0 ;  /* 0x43e00004c8187df0 */ /* 0x000fe20008000818 */
[----:B------:R-:W-:Y:S01]  /*8bf0*/  UIADD3 UR6, UR5, 0x180, URZ ;  /* 0x0000018005067890 */ /* 0x000fe2000fffe03f */
[----:B------:R-:W-:Y:S01]  /*8c00*/  UMOV UR7, 0x40000040 ;  /* 0x4000004000077882 */ /* 0x000fe20000000000 */
[----:B------:R-:W-:Y:S02]  /*8c10*/  WARPGROUP.DEPBAR.LE gsb0, 0x0 ;  /* 0x00008000000079c5 */ /* 0x000fe40000010000 */
[----:B------:R-:W-:-:S15]  /*8c20*/  WARPGROUP.ARRIVE ;  /* 0x00000000000079c5 */ /* 0x000fde0000000000 */
[----:B------:R-:W-:-:S08]  /*8c30*/  NOP ;  /* 0x0000000000007918 */ /* 0x000fd00000000000 */
[----:B------:R-:W-:Y:S01]  /*8c40*/  HGMMA.64x256x16.F32 R24, R196, gdesc[UR4].tnspB, R24, gsb0 ;  /* 0x43e00004c4187df0 */ /* 0x000fe20008000818 */
[----:B------:R-:W-:Y:S01]  /*8c50*/  UIADD3 UR6, UR5, 0x200, URZ ;  /* 0x0000020005067890 */ /* 0x000fe2000fffe03f */
[----:B------:R-:W-:Y:S01]  /*8c60*/  R2UR UR5, R222 ;  /* 0x00000000de0572ca */ /* 0x000fe200000e0000 */
[----:B------:R-:W-:-:S12]  /*8c70*/  UMOV UR7, 0x40000040 ;  /* 0x4000004000077882 */ /* 0x000fd80000000000 */
[----:B------:R-:W-:Y:S01]  /*8c80*/  ISETP.LT.AND P2, PT, RZ, UR5, PT ;  /* 0x00000005ff007c0c */ /* 0x000fe2000bf41270 */
[----:B------:R-:W-:Y:S02]  /*8c90*/  WARPGROUP.DEPBAR.LE gsb0, 0x0 ;  /* 0x00008000000079c5 */ /* 0x000fe40000010000 */
[----:B------:R-:W-:Y:S01]  /*8ca0*/  WARPGROUP.ARRIVE ;  /* 0x00000000000079c5 */ /* 0x000fe20000000000 */
[----:B---3--:R-:W-:Y:S01]  /*8cb0*/  FMNMX.FTZ R196, R186, R183, !PT ;  /* 0x000000b7bac47209 */ /* 0x008fe20007810000 */
[----:B------:R-:W-:-:S03]  /*8cc0*/  FMUL.FTZ R197, R4, UR11 ;  /* 0x0000000b04c57c20 */ /* 0x000fc60008410000 */
[----:B----4-:R-:W-:-:S05]  /*8cd0*/  FMNMX.FTZ R21, R189, R196, !PT ;  /* 0x000000c4bd157209 */ /* 0x010fca0007810000 */
[----:B------:R-:W-:Y:S01]  /*8ce0*/  HGMMA.64x256x16.F32 R24, R192, gdesc[UR4].tnspB, R24, gsb0 ;  /* 0x43e00004c0187df0 */ /* 0x000fe20008000818 */
[--C-:B------:R-:W-:Y:S01]  /*8cf0*/  FFMA.FTZ R183, R0, UR11, -R197.reuse ;  /* 0x0000000b00b77c23 */ /* 0x100fe200080108c5 */
[--C-:B------:R-:W-:Y:S01]  /*8d00*/  FFMA.FTZ R208, R3, UR11, -R197.reuse ;  /* 0x0000000b03d07c23 */ /* 0x100fe200080108c5 */
[----:B-----5:R-:W-:Y:S01]  /*8d10*/  FMNMX.FTZ R21, R176, R21, !PT ;  /* 0x00000015b0157209 */ /* 0x020fe20007810000 */
[--C-:B------:R-:W-:Y:S01]  /*8d20*/  FFMA.FTZ R196, R160, UR11, -R197.reuse ;  /* 0x0000000ba0c47c23 */ /* 0x100fe200080108c5 */
[--C-:B------:R-:W-:Y:S01]  /*8d30*/  FFMA.FTZ R202, R172, UR11, -R197.reuse ;  /* 0x0000000bacca7c23 */ /* 0x100fe200080108c5 */
[--C-:B------:R-:W-:Y:S01]  /*8d40*/  FFMA.FTZ R210, R187, UR11, -R197.reuse ;  /* 0x0000000bbbd27c23 */ /* 0x100fe200080108c5 */
[----:B-1----:R-:W-:Y:S01]  /*8d50*/  FMNMX.FTZ R0, R178, R21, !PT ;  /* 0x00000015b2007209 */ /* 0x002fe20007810000 */
        /* <DEDUP_REMOVED lines=15> */
[----:B0-----:R-:W-:Y:S01]  /*8e50*/  FMNMX.FTZ R3, R171, R0, !PT ;  /* 0x00000000ab037209 */ /* 0x001fe20007810000 */
[--C-:B------:R-:W-:Y:S01]  /*8e60*/  FFMA.FTZ R181, R161, UR11, -R197.reuse ;  /* 0x0000000ba1b57c23 */ /* 0x100fe200080108c5 */
[--C-:B------:R-:W-:Y:S01]  /*8e70*/  FFMA.FTZ R169, R169, UR11, -R197.reuse ;  /* 0x0000000ba9a97c23 */ /* 0x100fe200080108c5 */
[--C-:B------:R-:W-:Y:S01]  /*8e80*/  FFMA.FTZ R173, R173, UR11, -R197.reuse ;  /* 0x0000000badad7c23 */ /* 0x100fe200080108c5 */
[----:B--2---:R-:W-:Y:S01]  /*8e90*/  FMNMX.FTZ R0, R174, R3, !PT ;  /* 0x00000003ae007209 */ /* 0x004fe20007810000 */
[----:B------:R-:W-:Y:S01]  /*8ea0*/  MUFU.EX2 R210, R210 ;  /* 0x000000d200d27308 */ /* 0x000fe20000000800 */
[--C-:B------:R-:W-:Y:S01]  /*8eb0*/  FFMA.FTZ R161, R165, UR11, -R197.reuse ;  /* 0x0000000ba5a17c23 */ /* 0x100fe200080108c5 */
[----:B------:R-:W-:Y:S01]  /*8ec0*/  FFMA.FTZ R182, R182, UR11, -R197 ;  /* 0x0000000bb6b67c23 */ /* 0x000fe200080108c5 */
[----:B------:R-:W-:-:S02]  /*8ed0*/  FMNMX.FTZ R3, R175, R0, !PT ;  /* 0x00000000af037209 */ /* 0x000fc40007810000 */
[----:B------:R-:W-:Y:S01]  /*8ee0*/  MOV R165, UR4 ;  /* 0x0000000400a57c02 */ /* 0x000fe20008000f00 */
[----:B------:R-:W-:Y:S01]  /*8ef0*/  UIADD3 UR4, UR5, -0x1, URZ ;  /* 0xffffffff05047890 */ /* 0x000fe2000fffe03f */
[----:B------:R-:W-:Y:S01]  /*8f00*/  FMNMX.FTZ R0, R162, R3, !PT ;  /* 0x00000003a2007209 */ /* 0x000fe20007810000 */
[----:B------:R-:W-:Y:S01]  /*8f10*/  MUFU.EX2 R191, R191 ;  /* 0x000000bf00bf7308 */ /* 0x000fe20000000800 */
[----:B------:R-:W-:Y:S01]  /*8f20*/  R2UR UR5, R16 ;  /* 0x00000000100572ca */ /* 0x000fe200000e0000 */
[----:B------:R-:W-:Y:S01]  /*8f30*/  @!P1 VIADD R165, R165, 0x38860 ;  /* 0x00038860a5a59836 */ /* 0x000fe20000000000 */
[----:B------:R-:W-:Y:S01]  /*8f40*/  FMNMX.FTZ R3, R163, R0, !PT ;  /* 0x00000000a3037209 */ /* 0x000fe20007810000 */
[----:B------:R-:W-:-:S03]  /*8f50*/  IMAD.U32 R222, RZ, RZ, UR4 ;  /* 0x00000004ffde7e24 */ /* 0x000fc6000f8e00ff */
[----:B------:R-:W-:Y:S01]  /*8f60*/  FMNMX.FTZ R0, R166, R3, !PT ;  /* 0x00000003a6007209 */ /* 0x000fe20007810000 */
[----:B------:R-:W-:Y:S01]  /*8f70*/  MUFU.EX2 R204, R204 ;  /* 0x000000cc00cc7308 */ /* 0x000fe20000000800 */
[----:B------:R-:W-:Y:S02]  /*8f80*/  @!P1 PRMT R165, RZ, 0x654, R165 ;  /* 0x00000654ffa59816 */ /* 0x000fe400000000a5 */
[----:B------:R-:W-:-:S03]  /*8f90*/  FMNMX.FTZ R3, R167, R0, !PT ;  /* 0x00000000a7037209 */ /* 0x000fc60007810000 */
[----:B------:R-:W-:Y:S01]  /*8fa0*/  IMAD.U32 R232, RZ, RZ, UR5 ;  /* 0x00000005ffe87e24 */ /* 0x000fe2000f8e00ff */
[----:B------:R-:W-:Y:S01]  /*8fb0*/  FMNMX.FTZ R0, R154, R3, !PT ;  /* 0x000000039a007209 */ /* 0x000fe20007810000 */
[----:B------:R-:W-:Y:S03]  /*8fc0*/  MUFU.EX2 R187, R187 ;  /* 0x000000bb00bb7308 */ /* 0x000fe60000000800 */
[----:B------:R-:W-:-:S04]  /*8fd0*/  FMNMX.FTZ R3, R155, R0, !PT ;  /* 0x000000009b037209 */ /* 0x000fc80007810000 */
[----:B------:R-:W-:Y:S01]  /*8fe0*/  FMNMX.FTZ R0, R158, R3, !PT ;  /* 0x000000039e007209 */ /* 0x000fe20007810000 */
[----:B------:R-:W-:Y:S03]  /*8ff0*/  MUFU.EX2 R206, R206 ;  /* 0x000000ce00ce7308 */ /* 0x000fe60000000800 */
[----:B------:R-:W-:-:S05]  /*9000*/  FMNMX.FTZ R0, R159, R0, !PT ;  /* 0x000000009f007209 */ /* 0x000fca0007810000 */
[----:B------:R-:W0:Y:S01]  /*9010*/  SHFL.BFLY PT, R3, R0, 0x2, 0x1f ;  /* 0x0c401f0000037f89 */ /* 0x000e2200000e0000 */
[----:B------:R-:W-:Y:S08]  /*9020*/  MUFU.EX2 R177, R177 ;  /* 0x000000b100b17308 */ /* 0x000ff00000000800 */
[----:B------:R-:W-:Y:S08]  /*9030*/  MUFU.EX2 R200, R200 ;  /* 0x000000c800c87308 */ /* 0x000ff00000000800 */
[----:B------:R-:W-:Y:S01]  /*9040*/  MUFU.EX2 R169, R169 ;  /* 0x000000a900a97308 */ /* 0x000fe20000000800 */
[----:B0-----:R-:W-:-:S07]  /*9050*/  FMNMX.FTZ R3, R0, R3, !PT ;  /* 0x0000000300037209 */ /* 0x001fce0007810000 */
[----:B------:R-:W-:Y:S01]  /*9060*/  MUFU.EX2 R202, R202 ;  /* 0x000000ca00ca7308 */ /* 0x000fe20000000800 */
[----:B------:R-:W0:Y:S07]  /*9070*/  SHFL.BFLY PT, R0, R3, 0x1, 0x1f ;  /* 0x0c201f0003007f89 */ /* 0x000e2e00000e0000 */
[----:B------:R-:W-:Y:S08]  /*9080*/  MUFU.EX2 R173, R173 ;  /* 0x000000ad00ad7308 */ /* 0x000ff00000000800 */
[----:B------:R-:W-:Y:S08]  /*9090*/  MUFU.EX2 R196, R196 ;  /* 0x000000c400c47308 */ /* 0x000ff00000000800 */
[----:B------:R-:W-:Y:S01]  /*90a0*/  MUFU.EX2 R181, R181 ;  /* 0x000000b500b57308 */ /* 0x000fe20000000800 */
[----:B0-----:R-:W-:-:S07]  /*90b0*/  FMNMX.FTZ R3, R3, R0, !PT ;  /* 0x0000000003037209 */ /* 0x001fce0007810000 */
[----:B------:R-:W-:Y:S01]  /*90c0*/  MUFU.EX2 R198, R198 ;  /* 0x000000c600c67308 */ /* 0x000fe20000000800 */
[C---:B------:R-:W-:Y:S01]  /*90d0*/  FADD.FTZ R0, -R3.reuse, R20 ;  /* 0x0000001403007221 */ /* 0x040fe20000010100 */
[----:B------:R-:W-:-:S03]  /*90e0*/  FMUL.FTZ R156, R3, UR11 ;  /* 0x0000000b039c7c20 */ /* 0x000fc60008410000 */
[----:B------:R-:W-:Y:S01]  /*90f0*/  FMUL.FTZ R0, R0, UR11 ;  /* 0x0000000b00007c20 */ /* 0x000fe20008410000 */
[--C-:B------:R-:W-:Y:S01]  /*9100*/  FFMA.FTZ R209, R185, UR11, -R156.reuse ;  /* 0x0000000bb9d17c23 */ /* 0x100fe2000801089c */
[--C-:B------:R-:W-:Y:S01]  /*9110*/  FFMA.FTZ R160, R184, UR11, -R156.reuse ;  /* 0x0000000bb8a07c23 */ /* 0x100fe2000801089c */
[--C-:B------:R-:W-:Y:S01]  /*9120*/  FFMA.FTZ R172, R157, UR11, -R156.reuse ;  /* 0x0000000b9dac7c23 */ /* 0x100fe2000801089c */
[--C-:B------:R-:W-:Y:S01]  /*9130*/  FFMA.FTZ R211, R186, UR11, -R156.reuse ;  /* 0x0000000bbad37c23 */ /* 0x100fe2000801089c */
[----:B------:R-:W-:Y:S01]  /*9140*/  IMAD.U32 R157, RZ, RZ, UR10 ;  /* 0x0000000aff9d7e24 */ /* 0x000fe2000f8e00ff */
[----:B------:R-:W-:Y:S01]  /*9150*/  MUFU.EX2 R0, R0 ;  /* 0x0000000000007308 */ /* 0x000fe20000000800 */
[--C-:B------:R-:W-:Y:S01]  /*9160*/  FFMA.FTZ R164, R189, UR11, -R156.reuse ;  /* 0x0000000bbda47c23 */ /* 0x100fe2000801089c */
[--C-:B------:R-:W-:Y:S01]  /*9170*/  FFMA.FTZ R205, R176, UR11, -R156.reuse ;  /* 0x0000000bb0cd7c23 */ /* 0x100fe2000801089c */
[----:B------:R-:W-:Y:S02]  /*9180*/  @!P1 VIADD R157, R157, 0x38840 ;  /* 0x000388409d9d9836 */ /* 0x000fe40000000000 */
[--C-:B------:R-:W-:Y:S01]  /*9190*/  FFMA.FTZ R168, R178, UR11, -R156.reuse ;  /* 0x0000000bb2a87c23 */ /* 0x100fe2000801089c */
[--C-:B------:R-:W-:Y:S01]  /*91a0*/  FFMA.FTZ R207, R179, UR11, -R156.reuse ;  /* 0x0000000bb3cf7c23 */ /* 0x100fe2000801089c */
[--C-:B------:R-:W-:Y:S01]  /*91b0*/  FFMA.FTZ R197, R162, UR11, -R156.reuse ;  /* 0x0000000ba2c57c23 */ /* 0x100fe2000801089c */
[--C-:B------:R-:W-:Y:S01]  /*91c0*/  FFMA.FTZ R201, R170, UR11, -R156.reuse ;  /* 0x0000000baac97c23 */ /* 0x100fe2000801089c */
[----:B------:R-:W0:Y:S01]  /*91d0*/  MUFU.EX2 R209, R209 ;  /* 0x000000d100d17308 */ /* 0x000e220000000800 */
[----:B------:R-:W-:Y:S01]  /*91e0*/  @!P1 PRMT R157, RZ, 0x654, R157 ;  /* 0x00000654ff9d9816 */ /* 0x000fe2000000009d */
[--C-:B------:R-:W-:Y:S01]  /*91f0*/  FFMA.FTZ R170, R171, UR11, -R156.reuse ;  /* 0x0000000babaa7c23 */ /* 0x100fe2000801089c */
[--C-:B------:R-:W-:Y:S01]  /*9200*/  FFMA.FTZ R199, R166, UR11, -R156.reuse ;  /* 0x0000000ba6c77c23 */ /* 0x100fe2000801089c */
[--C-:B------:R-:W-:Y:S01]  /*9210*/  FFMA.FTZ R203, R174, UR11, -R156.reuse ;  /* 0x0000000baecb7c23 */ /* 0x100fe2000801089c */
[--C-:B------:R-:W-:Y:S01]  /*9220*/  FFMA.FTZ R174, R175, UR11, -R156.reuse ;  /* 0x0000000bafae7c23 */ /* 0x100fe2000801089c */
[--C-:B------:R-:W-:Y:S01]  /*9230*/  FFMA.FTZ R167, R167, UR11, -R156.reuse ;  /* 0x0000000ba7a77c23 */ /* 0x100fe2000801089c */
[--C-:B------:R-:W-:Y:S01]  /*9240*/  FFMA.FTZ R155, R155, UR11, -R156.reuse ;  /* 0x0000000b9b9b7c23 */ /* 0x100fe2000801089c */
[----:B------:R-:W1:Y:S01]  /*9250*/  MUFU.EX2 R160, R160 ;  /* 0x000000a000a07308 */ /* 0x000e620000000800 */
[----:B------:R-:W-:-:S07]  /*9260*/  FFMA.FTZ R158, R158, UR11, -R156 ;  /* 0x0000000b9e9e7c23 */ /* 0x000fce000801089c */
[----:B------:R-:W2:Y:S01]  /*9270*/  MUFU.EX2 R211, R211 ;  /* 0x000000d300d37308 */ /* 0x000ea20000000800 */
[----:B0-----:R-:W-:-:S07]  /*9280*/  FFMA.FTZ R5, R0, R5, R209 ;  /* 0x0000000500057223 */ /* 0x001fce00000100d1 */
[----:B------:R-:W0:Y:S01]  /*9290*/  MUFU.EX2 R164, R164 ;  /* 0x000000a400a47308 */ /* 0x000e220000000800 */
[C---:B-1----:R-:W-:Y:S01]  /*92a0*/  FADD.FTZ R162, R160.reuse, R5 ;  /* 0x00000005a0a27221 */ /* 0x042fe20000010000 */
[----:B------:R-:W-:-:S06]  /*92b0*/  F2FP.F16.F32.PACK_AB R209, R160, R209 ;  /* 0x000000d1a0d1723e */ /* 0x000fcc00000000ff */
[----:B------:R-:W1:Y:S01]  /*92c0*/  MUFU.EX2 R205, R205 ;  /* 0x000000cd00cd7308 */ /* 0x000e620000000800 */
[----:B--2---:R-:W-:-:S07]  /*92d0*/  FADD.FTZ R5, R211, R162 ;  /* 0x000000a2d3057221 */ /* 0x004fce0000010000 */
[----:B------:R-:W2:Y:S01]  /*92e0*/  MUFU.EX2 R168, R168 ;  /* 0x000000a800a87308 */ /* 0x000ea20000000800 */
[----:B0-----:R-:W-:Y:S01]  /*92f0*/  FADD.FTZ R162, R164, R5 ;  /* 0x00000005a4a27221 */ /* 0x001fe20000010000 */
[----:B------:R-:W-:Y:S01]  /*9300*/  FFMA.FTZ R5, R154, UR11, -R156 ;  /* 0x0000000b9a057c23 */ /* 0x000fe2000801089c */
[----:B------:R-:W-:-:S05]  /*9310*/  F2FP.F16.F32.PACK_AB R211, R164, R211 ;  /* 0x000000d3a4d3723e */ /* 0x000fca00000000ff */
[----:B------:R-:W-:Y:S08]  /*9320*/  MUFU.EX2 R207, R207 ;  /* 0x000000cf00cf7308 */ /* 0x000ff00000000800 */
        /* <DEDUP_REMOVED lines=8> */
[----:B------:R-:W-:Y:S01]  /*93b0*/  MUFU.EX2 R21, R21 ;  /* 0x0000001500157308 */ /* 0x000fe20000000800 */
[----:B------:R-:W-:-:S02]  /*93c0*/  WARPGROUP.DEPBAR.LE gsb0, 0x0 ;  /* 0x00008000000079c5 */ /* 0x000fc40000010000 */
[----:B------:R0:W-:Y:S05]  /*93d0*/  @!P1 SYNCS.ARRIVE.TRANS64.RED.A1T0 RZ, [R157+URZ], RZ ;  /* 0x000000ff9dff99a7 */ /* 0x0001ea000810043f */
[----:B------:R-:W-:Y:S01]  /*93e0*/  MUFU.EX2 R164, R5 ;  /* 0x0000000500a47308 */ /* 0x000fe20000000800 */
[----:B0-----:R-:W-:Y:S01]  /*93f0*/  FFMA.FTZ R157, R2, R14, R183 ;  /* 0x0000000e029d7223 */ /* 0x001fe200000100b7 */
[--C-:B------:R-:W-:Y:S01]  /*9400*/  FFMA.FTZ R14, R163, UR11, -R156.reuse ;  /* 0x0000000ba30e7c23 */ /* 0x100fe2000801089c */
[----:B------:R-:W-:-:S05]  /*9410*/  FFMA.FTZ R156, R159, UR11, -R156 ;  /* 0x0000000b9f9c7c23 */ /* 0x000fca000801089c */
[----:B------:R-:W0:Y:S01]  /*9420*/  MUFU.EX2 R152, R152 ;  /* 0x0000009800987308 */ /* 0x000e220000000800 */
[C---:B------:R-:W-:Y:S01]  /*9430*/  FADD.FTZ R157, R208.reuse, R157 ;  /* 0x0000009dd09d7221 */ /* 0x040fe20000010000 */
[----:B------:R3:W-:Y:S01]  /*9440*/  @!P1 SYNCS.ARRIVE.TRANS64.RED.A1T0 RZ, [R165+URZ], RZ ;  /* 0x000000ffa5ff99a7 */ /* 0x0007e2000810043f */
[----:B------:R-:W-:Y:S02]  /*9450*/  F2FP.F16.F32.PACK_AB R208, R208, R183 ;  /* 0x000000b7d0d0723e */ /* 0x000fe400000000ff */
[----:B------:R-:W-:Y:S01]  /*9460*/  FADD.FTZ R176, R210, R157 ;  /* 0x0000009dd2b07221 */ /* 0x000fe20000010000 */
[C---:B------:R-:W-:Y:S02]  /*9470*/  F2FP.F16.F32.PACK_AB R210, R191.reuse, R210 ;  /* 0x000000d2bfd2723e */ /* 0x040fe400000000ff */
[----:B------:R-:W4:Y:S01]  /*9480*/  MUFU.EX2 R14, R14 ;  /* 0x0000000e000e7308 */ /* 0x000f220000000800 */
[----:B------:R-:W-:-:S04]  /*9490*/  FADD.FTZ R157, R191, R176 ;  /* 0x000000b0bf9d7221 */ /* 0x000fc80000010000 */
[----:B------:R-:W-:Y:S01]  /*94a0*/  FADD.FTZ R166, R204, R157 ;  /* 0x0000009dcca67221 */ /* 0x000fe20000010000 */
[----:B-1----:R-:W-:Y:S01]  /*94b0*/  FADD.FTZ R157, R205, R162 ;  /* 0x000000a2cd9d7221 */ /* 0x002fe20000010000 */
[C---:B------:R-:W-:Y:S01]  /*94c0*/  F2FP.F16.F32.PACK_AB R204, R187.reuse, R204 ;  /* 0x000000ccbbcc723e */ /* 0x040fe200000000ff */
[----:B------:R-:W-:Y:S01]  /*94d0*/  MUFU.EX2 R193, R155 ;  /* 0x0000009b00c17308 */ /* 0x000fe20000000800 */
[----:B------:R-:W-:Y:S01]  /*94e0*/  FADD.FTZ R163, R187, R166 ;  /* 0x000000a6bba37221 */ /* 0x000fe20000010000 */
[----:B--2---:R-:W-:Y:S01]  /*94f0*/  FADD.FTZ R154, R168, R157 ;  /* 0x0000009da89a7221 */ /* 0x004fe20000010000 */
[----:B0-----:R-:W-:Y:S02]  /*9500*/  F2FP.F16.F32.PACK_AB R192, R152, R21 ;  /* 0x0000001598c0723e */ /* 0x001fe400000000ff */
[----:B------:R-:W-:Y:S01]  /*9510*/  FADD.FTZ R162, R206, R163 ;  /* 0x000000a3cea27221 */ /* 0x000fe20000010000 */
[----:B------:R-:W-:Y:S01]  /*9520*/  FADD.FTZ R157, R207, R154 ;  /* 0x0000009acf9d7221 */ /* 0x000fe20000010000 */
[----:B------:R-:W-:Y:S01]  /*9530*/  F2FP.F16.F32.PACK_AB R205, R168, R205 ;  /* 0x000000cda8cd723e */ /* 0x000fe200000000ff */
[----:B------:R-:W0:Y:S01]  /*9540*/  MUFU.EX2 R154, R167 ;  /* 0x000000a7009a7308 */ /* 0x000e220000000800 */
[C---:B------:R-:W-:Y:S01]  /*9550*/  FADD.FTZ R159, R177.reuse, R162 ;  /* 0x000000a2b19f7221 */ /* 0x040fe20000010000 */
[----:B------:R-:W-:Y:S01]  /*9560*/  FADD.FTZ R162, R172, R157 ;  /* 0x0000009daca27221 */ /* 0x000fe20000010000 */
[----:B------:R-:W-:-:S02]  /*9570*/  F2FP.F16.F32.PACK_AB R206, R177, R206 ;  /* 0x000000ceb1ce723e */ /* 0x000fc400000000ff */
[----:B------:R-:W-:Y:S01]  /*9580*/  FADD.FTZ R166, R200, R159 ;  /* 0x0000009fc8a67221 */ /* 0x000fe20000010000 */
[----:B------:R-:W-:Y:S01]  /*9590*/  FADD.FTZ R157, R201, R162 ;  /* 0x000000a2c99d7221 */ /* 0x000fe20000010000 */
[----:B------:R-:W-:Y:S01]  /*95a0*/  F2FP.F16.F32.PACK_AB R207, R172, R207 ;  /* 0x000000cfaccf723e */ /* 0x000fe200000000ff */
[----:B------:R-:W-:Y:S01]  /*95b0*/  MUFU.EX2 R153, R153 ;  /* 0x0000009900997308 */ /* 0x000fe20000000800 */
[C---:B------:R-:W-:Y:S01]  /*95c0*/  FADD.FTZ R159, R169.reuse, R166 ;  /* 0x000000a6a99f7221 */ /* 0x040fe20000010000 */
[----:B------:R-:W-:Y:S01]  /*95d0*/  FADD.FTZ R160, R170, R157 ;  /* 0x0000009daaa07221 */ /* 0x000fe20000010000 */
[----:B------:R-:W-:Y:S02]  /*95e0*/  F2FP.F16.F32.PACK_AB R200, R169, R200 ;  /* 0x000000c8a9c8723e */ /* 0x000fe400000000ff */
[----:B------:R-:W-:Y:S01]  /*95f0*/  FADD.FTZ R162, R202, R159 ;  /* 0x0000009fcaa27221 */ /* 0x000fe20000010000 */
[----:B------:R-:W-:Y:S01]  /*9600*/  FADD.FTZ R157, R203, R160 ;  /* 0x000000a0cb9d7221 */ /* 0x000fe20000010000 */
[----:B------:R-:W-:Y:S01]  /*9610*/  F2FP.F16.F32.PACK_AB R201, R170, R201 ;  /* 0x000000c9aac9723e */ /* 0x000fe200000000ff */
[----:B------:R-:W-:Y:S01]  /*9620*/  MUFU.EX2 R158, R158 ;  /* 0x0000009e009e7308 */ /* 0x000fe20000000800 */
[C---:B------:R-:W-:Y:S01]  /*9630*/  FADD.FTZ R159, R173.reuse, R162 ;  /* 0x000000a2ad9f7221 */ /* 0x040fe20000010000 */
[----:B------:R-:W-:Y:S01]  /*9640*/  FADD.FTZ R160, R174, R157 ;  /* 0x0000009daea07221 */ /* 0x000fe20000010000 */
[----:B------:R-:W-:-:S02]  /*9650*/  F2FP.F16.F32.PACK_AB R202, R173, R202 ;  /* 0x000000caadca723e */ /* 0x000fc400000000ff */
[----:B------:R-:W-:Y:S01]  /*9660*/  FADD.FTZ R162, R196, R159 ;  /* 0x0000009fc4a27221 */ /* 0x000fe20000010000 */
[----:B------:R-:W-:Y:S01]  /*9670*/  FADD.FTZ R5, R197, R160 ;  /* 0x000000a0c5057221 */ /* 0x000fe20000010000 */
[C---:B----4-:R-:W-:Y:S01]  /*9680*/  F2FP.F16.F32.PACK_AB R197, R14.reuse, R197 ;  /* 0x000000c50ec5723e */ /* 0x050fe200000000ff */
[----:B------:R-:W1:Y:S01]  /*9690*/  MUFU.EX2 R20, R182 ;  /* 0x000000b600147308 */ /* 0x000e620000000800 */
[----:B------:R-:W-:Y:S01]  /*96a0*/  FADD.FTZ R157, R181, R162 ;  /* 0x000000a2b59d7221 */ /* 0x000fe20000010000 */
[----:B------:R-:W-:Y:S01]  /*96b0*/  FADD.FTZ R160, R14, R5 ;  /* 0x000000050ea07221 */ /* 0x000fe20000010000 */
[----:B------:R-:W-:Y:S02]  /*96c0*/  F2FP.F16.F32.PACK_AB R203, R174, R203 ;  /* 0x000000cbaecb723e */ /* 0x000fe400000000ff */
[----:B------:R-:W-:Y:S01]  /*96d0*/  FADD.FTZ R162, R198, R157 ;  /* 0x0000009dc6a27221 */ /* 0x000fe20000010000 */
[----:B------:R-:W-:Y:S01]  /*96e0*/  FADD.FTZ R5, R199, R160 ;  /* 0x000000a0c7057221 */ /* 0x000fe20000010000 */
[----:B------:R-:W-:Y:S01]  /*96f0*/  F2FP.F16.F32.PACK_AB R196, R181, R196 ;  /* 0x000000c4b5c4723e */ /* 0x000fe200000000ff */
[----:B------:R-:W2:Y:S01]  /*9700*/  MUFU.EX2 R156, R156 ;  /* 0x0000009c009c7308 */ /* 0x000ea20000000800 */
[C---:B------:R-:W-:Y:S01]  /*9710*/  FADD.FTZ R162, R161.reuse, R162 ;  /* 0x000000a2a1a27221 */ /* 0x040fe20000010000 */
[----:B0-----:R-:W-:Y:S01]  /*9720*/  FADD.FTZ R5, R154, R5 ;  /* 0x000000059a057221 */ /* 0x001fe20000010000 */
[----:B------:R-:W-:-:S02]  /*9730*/  F2FP.F16.F32.PACK_AB R198, R161, R198 ;  /* 0x000000c6a1c6723e */ /* 0x000fc400000000ff */
[----:B------:R-:W-:Y:S01]  /*9740*/  FADD.FTZ R155, R21, R162 ;  /* 0x000000a2159b7221 */ /* 0x000fe20000010000 */
[----:B------:R-:W-:Y:S01]  /*9750*/  FADD.FTZ R5, R164, R5 ;  /* 0x00000005a4057221 */ /* 0x000fe20000010000 */
[----:B------:R-:W-:Y:S02]  /*9760*/  F2FP.F16.F32.PACK_AB R199, R154, R199 ;  /* 0x000000c79ac7723e */ /* 0x000fe400000000ff */
[----:B------:R-:W-:Y:S01]  /*9770*/  FADD.FTZ R14, R152, R155 ;  /* 0x0000009b980e7221 */ /* 0x000fe20000010000 */
[----:B------:R-:W-:Y:S01]  /*9780*/  FADD.FTZ R5, R193, R5 ;  /* 0x00000005c1057221 */ /* 0x000fe20000010000 */
[----:B-1----:R-:W-:Y:S02]  /*9790*/  F2FP.F16.F32.PACK_AB R194, R20, R153 ;  /* 0x0000009914c2723e */ /* 0x002fe400000000ff */
[----:B------:R-:W-:Y:S01]  /*97a0*/  FADD.FTZ R21, R153, R14 ;  /* 0x0000000e99157221 */ /* 0x000fe20000010000 */
[----:B------:R-:W-:Y:S01]  /*97b0*/  FADD.FTZ R5, R158, R5 ;  /* 0x000000059e057221 */ /* 0x000fe20000010000 */
[----:B------:R-:W-:-:S02]  /*97c0*/  F2FP.F16.F32.PACK_AB R193, R193, R164 ;  /* 0x000000a4c1c1723e */ /* 0x000fc400000000ff */
[----:B------:R-:W-:Y:S01]  /*97d0*/  FADD.FTZ R14, R20, R21 ;  /* 0x00000015140e7221 */ /* 0x000fe20000010000 */
[C---:B--2---:R-:W-:Y:S01]  /*97e0*/  FADD.FTZ R5, R156.reuse, R5 ;  /* 0x000000059c057221 */ /* 0x044fe20000010000 */
[----:B------:R-:W-:Y:S01]  /*97f0*/  F2FP.F16.F32.PACK_AB R195, R156, R158 ;  /* 0x0000009e9cc3723e */ /* 0x000fe200000000ff */
[----:B------:R-:W-:Y:S02]  /*9800*/  IMAD.MOV.U32 R20, RZ, RZ, R3 ;  /* 0x000000ffff147224 */ /* 0x000fe400078e0003 */
[----:B------:R-:W-:Y:S01]  /*9810*/  IMAD.MOV.U32 R21, RZ, RZ, R4 ;  /* 0x000000ffff157224 */ /* 0x000fe200078e0004 */
[----:B---3--:R-:W-:Y:S06]  /*9820*/  @P2 BRA `(.L_x_24) ;  /* 0xffffffc000342947 */ /* 0x008fec000383ffff */
.L_x_15:
[----:B------:R-:W-:Y:S06]  /*9830*/  BAR.ARV 0x8, 0x180 ;  /* 0x0206000000007b1d */ /* 0x000fec0000002000 */
        /* <DEDUP_REMOVED lines=128> */
[----:B------:R-:W-:Y:S06]  /*a040*/  @!P0 BRA `(.L_x_25) ;  /* 0x0000000000048947 */ /* 0x000fec0003800000 */
[----:B------:R-:W-:Y:S01]  /*a050*/  BPT.TRAP 0x1 ;  /* 0x000000040000795c */ /* 0x000fe20000300000 */
.L_x_25:
[----:B------:R-:W0:Y:S01]  /*a060*/  S2UR UR5, SR_CgaCtaId ;  /* 0x00000000000579c3 */ /* 0x000e220000008800 */
[----:B------:R-:W-:Y:S01]  /*a070*/  R2UR UR6, R16 ;  /* 0x00000000100672ca */ /* 0x000fe200000e0000 */
[----:B------:R-:W-:-:S12]  /*a080*/  UMOV UR4, 0x400 ;  /* 0x0000040000047882 */ /* 0x000fd80000000000 */
[----:B------:R-:W-:-:S05]  /*a090*/  IMAD.U32 R0, RZ, RZ, UR6 ;  /* 0x00000006ff007e24 */ /* 0x000fca000f8e00ff */
[----:B------:R-:W-:Y:S01]  /*a0a0*/  SHF.L.U32 R0, R0, 0x1f, RZ ;  /* 0x0000001f00007819 */ /* 0x000fe200000006ff */
[----:B0-----:R-:W-:-:S04]  /*a0b0*/  ULEA UR4, UR5, UR4, 0x18 ;  /* 0x0000000405047291 */ /* 0x001fc8000f8ec03f */
[----:B------:R-:W-:-:S09]  /*a0c0*/  ULEA UR12, UR60, UR4, 0x3 ;  /* 0x000000043c0c7291 */ /* 0x000fd2000f8e183f */
[----:B------:R0:W1:Y:S01]  /*a0d0*/  SYNCS.PHASECHK.TRANS64.TRYWAIT P2, [UR12+0x38850], R0 ;  /* 0x03885000ff0075a7 */ /* 0x000062000804014c */
[----:B------:R-:W-:Y:S05]  /*a0e0*/  @!P0 BRA `(.L_x_26) ;  /* 0x0000000000048947 */ /* 0x000fea0003800000 */
[----:B------:R-:W-:Y:S01]  /*a0f0*/  BPT.TRAP 0x1 ;  /* 0x000000040000795c */ /* 0x000fe20000300000 */
.L_x_26:
[----:B-1----:R-:W-:Y:S05]  /*a100*/  @P2 BRA `(.L_x_27) ;  /* 0x0000000000082947 */ /* 0x002fea0003800000 */
[----:B------:R-:W1:Y:S02]  /*a110*/  SYNCS.PHASECHK.TRANS64.TRYWAIT P0, [UR12+0x38850], R0 ;  /* 0x03885000ff0075a7 */ /* 0x000e64000800014c */
[----:B-1----:R-:W-:Y:S05]  /*a120*/  @!P0 BRA `(.L_x_28) ;  /* 0x0000007800b88947 */ /* 0x002fea0003800000 */
.L_x_27:
[----:B------:R-:W-:Y:S01]  /*a130*/  UIADD3 UR5, UR4, 0x400, URZ ;  /* 0x0000040004057890 */ /* 0x000fe2000fffe03f */
[----:B------:R-:W-:Y:S01]  /*a140*/  WARPGROUP.ARRIVE ;  /* 0x00000000000079c5 */ /* 0x000fe20000000000 */
[----:B------:R-:W-:Y:S01]  /*a150*/  UMOV UR7, 0x40000040 ;  /* 0x4000004000077882 */ /* 0x000fe20000000000 */
[----:B01----:R-:W0:Y:S01]  /*a160*/  SHFL.BFLY PT, R0, R5, 0x2, 0x1f ;  /* 0x0c401f0005007f89 */ /* 0x003e2200000e0000 */
[----:B------:R-:W-:Y:S01]  /*a170*/  USHF.R.U32.HI UR5, URZ, 0x4, UR5 ;  /* 0x000000043f057899 */ /* 0x000fe20008011605 */
[----:B------:R-:W-:Y:S01]  /*a180*/  IMAD R155, R213, 0x40, R17 ;  /* 0x00000040d59b7824 */ /* 0x000fe200078e0211 */
[----:B------:R-:W-:Y:S01]  /*a190*/  R2UR UR13, R215 ;  /* 0x00000000d70d72ca */ /* 0x000fe200000e0000 */
[----:B------:R-:W1:Y:S01]  /*a1a0*/  SHFL.BFLY PT, R7, R14, 0x2, 0x1f ;  /* 0x0c401f000e077f89 */ /* 0x000e6200000e0000 */
[----:B------:R-:W-:Y:S01]  /*a1b0*/  ULOP3.LUT UR5, UR5, 0x3fff, URZ, 0xc0, !UPT ;  /* 0x00003fff05057892 */ /* 0x000fe2000f8ec03f */
[----:B------:R-:W-:Y:S01]  /*a1c0*/  IMAD.MOV.U32 R6, RZ, RZ, RZ ;  /* 0x000000ffff067224 */ /* 0x000fe200078e00ff */
[----:B------:R-:W-:Y:S01]  /*a1d0*/  R2UR UR14, R216 ;  /* 0x00000000d80e72ca */ /* 0x000fe200000e0000 */
[----:B------:R-:W-:Y:S01]  /*a1e0*/  IMAD.U32 R13, RZ, RZ, UR11 ;  /* 0x0000000bff0d7e24 */ /* 0x000fe2000f8e00ff */
[----:B------:R-:W-:Y:S01]  /*a1f0*/  ULOP3.LUT UR5, UR5, 0x2800000, URZ, 0xfc, !UPT ;  /* 0x0280000005057892 */ /* 0x000fe2000f8efc3f */
[----:B------:R-:W-:-:S03]  /*a200*/  ULDC UR10, c[0x0][0xc44] ;  /* 0x00031100000a7ab9 */ /* 0x000fc60000000800 */
[----:B------:R-:W-:-:S07]  /*a210*/  UIMAD UR8, UR60, 0xa00, UR5 ;  /* 0x00000a003c0878a4 */ /* 0x000fce000f8e0205 */
[----:B------:R-:W-:Y:S01]  /*a220*/  UMOV UR6, UR8 ;  /* 0x0000000800067c82 */ /* 0x000fe20008000000 */
[----:B------:R-:W2:Y:S02]  /*a230*/  S2UR UR5, SR_SWINHI ;  /* 0x00000000000579c3 */ /* 0x000ea40000002f00 */
[----:B--2---:R-:W-:Y:S01]  /*a240*/  HGMMA.64x256x16.F32 R24, R208, gdesc[UR4].tnspB, R24, gsb0 ;  /* 0x43e00004d0187df0 */ /* 0x004fe20008000818 */
[----:B------:R-:W-:Y:S01]  /*a250*/  UIADD3 UR6, UR8, 0x80, URZ ;  /* 0x0000008008067890 */ /* 0x000fe2000fffe03f */
[----:B0-----:R-:W-:Y:S01]  /*a260*/  FADD.FTZ R2, R0, R5 ;  /* 0x0000000500027221 */ /* 0x001fe20000010000 */
[----:B------:R-:W-:Y:S01]  /*a270*/  UMOV UR7, 0x40000040 ;  /* 0x4000004000077882 */ /* 0x000fe20000000000 */
[----:B------:R-:W-:Y:S02]  /*a280*/  IMAD.MOV.U32 R5, RZ, RZ, RZ ;  /* 0x000000ffff057224 */ /* 0x000fe400078e00ff */
[----:B-1----:R-:W-:Y:S01]  /*a290*/  FADD.FTZ R7, R7, R14 ;  /* 0x0000000e07077221 */ /* 0x002fe20000010000 */
[----:B------:R-:W0:Y:S04]  /*a2a0*/  SHFL.BFLY PT, R9, R2, 0x1, 0x1f ;  /* 0x0c201f0002097f89 */ /* 0x000e2800000e0000 */
[----:B------:R-:W1:Y:S01]  /*a2b0*/  SHFL.BFLY PT, R0, R7, 0x1, 0x1f ;  /* 0x0c201f0007007f89 */ /* 0x000e6200000e0000 */
[----:B0-----:R-:W-:Y:S01]  /*a2c0*/  FADD.FTZ R11, R2, R9 ;  /* 0x00000009020b7221 */ /* 0x001fe20000010000 */
[----:B------:R-:W-:-:S02]  /*a2d0*/  IMAD.MOV.U32 R2, RZ, RZ, -0x800000 ;  /* 0xff800000ff027424 */ /* 0x000fc400078e00ff */
[----:B-1----:R-:W-:Y:S02]  /*a2e0*/  FADD.FTZ R10, R7, R0 ;  /* 0x00000000070a7221 */ /* 0x002fe40000010000 */
[----:B------:R-:W-:Y:S01]  /*a2f0*/  FSETP.NE.FTZ.AND P2, PT, R11, RZ, PT ;  /* 0x000000ff0b00720b */ /* 0x000fe20003f55000 */
[----:B------:R-:W-:Y:S02]  /*a300*/  IMAD.U32 R7, RZ, RZ, UR11 ;  /* 0x0000000bff077e24 */ /* 0x000fe4000f8e00ff */
[----:B------:R-:W-:Y:S01]  /*a310*/  IMAD.MOV.U32 R0, RZ, RZ, -0x800000 ;  /* 0xff800000ff007424 */ /* 0x000fe200078e00ff */
[----:B------:R-:W-:-:S09]  /*a320*/  FSETP.NE.FTZ.AND P0, PT, R10, RZ, PT ;  /* 0x000000ff0a00720b */ /* 0x000fd20003f15000 */
[----:B------:R-:W0:Y:S01]  /*a330*/  @P2 MUFU.LG2 R9, R11 ;  /* 0x0000000b00092308 */ /* 0x000e220000000c00 */
[----:B------:R-:W-:-:S03]  /*a340*/  @P2 FMUL.FTZ R13, R13, 0.69314718246459960938 ;  /* 0x3f3172180d0d2820 */ /* 0x000fc60000410000 */
[----:B------:R-:W-:-:S04]  /*a350*/  @P0 FMUL.FTZ R7, R7, 0.69314718246459960938 ;  /* 0x3f31721807070820 */ /* 0x000fc80000410000 */
[----:B------:R-:W1:Y:S08]  /*a360*/  @P0 MUFU.LG2 R8, R10 ;  /* 0x0000000a00080308 */ /* 0x000e700000000c00 */
[----:B------:R0:W2:Y:S08]  /*a370*/  @P0 MUFU.RCP R6, R10 ;  /* 0x0000000a00060308 */ /* 0x0000b00000001000 */
[----:B------:R3:W4:Y:S01]  /*a380*/  @P2 MUFU.RCP R5, R11 ;  /* 0x0000000b00052308 */ /* 0x0007220000001000 */
[----:B0-----:R-:W-:Y:S01]  /*a390*/  @P2 FMUL.FTZ R10, R9, 0.69314718246459960938 ;  /* 0x3f317218090a2820 */ /* 0x001fe20000410000 */
[----:B-1----:R-:W-:-:S03]  /*a3a0*/  @P0 FMUL.FTZ R8, R8, 0.69314718246459960938 ;  /* 0x3f31721808080820 */ /* 0x002fc60000410000 */
[----:B------:R-:W-:Y:S01]  /*a3b0*/  @P2 FFMA.FTZ R0, R13, R3, R10 ;  /* 0x000000030d002223 */ /* 0x000fe2000001000a */
[----:B------:R-:W-:Y:S01]  /*a3c0*/  @P0 FFMA.FTZ R2, R7, R4, R8 ;  /* 0x0000000407020223 */ /* 0x000fe20000010008 */
[----:B------:R-:W-:Y:S02]  /*a3d0*/  WARPGROUP.DEPBAR.LE gsb0, 0x0 ;  /* 0x00008000000079c5 */ /* 0x000fe40000010000 */
        /* <DEDUP_REMOVED lines=9> */
[----:B------:R-:W-:Y:S01]  /*a470*/  UMOV UR7, 0x40000040 ;  /* 0x4000004000077882 */ /* 0x000fe20000000000 */
[----:B------:R-:W-:Y:S01]  /*a480*/  UIADD3 UR8, UR8, 0x200, URZ ;  /* 0x0000020008087890 */ /* 0x000fe2000fffe03f */
[----:B------:R-:W-:Y:S02]  /*a490*/  WARPGROUP.DEPBAR.LE gsb0, 0x0 ;  /* 0x00008000000079c5 */ /* 0x000fe40000010000 */
[----:B------:R-:W-:-:S15]  /*a4a0*/  WARPGROUP.ARRIVE ;  /* 0x00000000000079c5 */ /* 0x000fde0000000000 */
[----:B------:R-:W-:-:S07]  /*a4b0*/  NOP ;  /* 0x0000000000007918 */ /* 0x000fce0000000000 */
[----:B------:R-:W-:Y:S01]  /*a4c0*/  HGMMA.64x256x16.F32 R24, R196, gdesc[UR4].tnspB, R24, gsb0 ;  /* 0x43e00004c4187df0 */ /* 0x000fe20008000818 */
[----:B------:R-:W-:Y:S01]  /*a4d0*/  UMOV UR6, UR4 ;  /* 0x0000000400067c82 */ /* 0x000fe20008000000 */
[----:B------:R-:W-:Y:S01]  /*a4e0*/  UMOV UR7, UR5 ;  /* 0x0000000500077c82 */ /* 0x000fe20008000000 */
[----:B------:R-:W-:Y:S01]  /*a4f0*/  UIADD3 UR5, -UR13, URZ, URZ ;  /* 0x0000003f0d057290 */ /* 0x000fe2000fffe13f */
[----:B------:R-:W-:Y:S01]  /*a500*/  IMAD.U32 R222, RZ, RZ, UR6 ;  /* 0x00000006ffde7e24 */ /* 0x000fe2000f8e00ff */
[----:B------:R-:W-:Y:S01]  /*a510*/  MOV R223, UR7 ;  /* 0x0000000700df7c02 */ /* 0x000fe20008000f00 */
[----:B------:R-:W-:Y:S01]  /*a520*/  UMOV UR6, UR8 ;  /* 0x0000000800067c82 */ /* 0x000fe20008000000 */
[----:B------:R-:W-:Y:S01]  /*a530*/  UMOV UR7, 0x40000040 ;  /* 0x4000004000077882 */ /* 0x000fe20000000000 */
[----:B------:R-:W-:Y:S01]  /*a540*/  UIMAD UR10, UR10, UR5, UR14 ;  /* 0x000000050a0a72a4 */ /* 0x000fe2000f8e020e */
[----:B------:R-:W-:Y:S01]  /*a550*/  IMAD.WIDE R154, R155, 0x2, R222 ;  /* 0x000000029b9a7825 */ /* 0x000fe200078e02de */
[----:B------:R-:W-:-:S02]  /*a560*/  ULDC.64 UR8, c[0x0][0xb90] ;  /* 0x0002e40000087ab9 */ /* 0x000fc40000000a00 */
[----:B------:R-:W-:Y:S01]  /*a570*/  USHF.R.S32.HI UR11, URZ, 0x1f, UR10 ;  /* 0x0000001f3f0b7899 */ /* 0x000fe2000801140a */
[----:B------:R-:W-:Y:S01]  /*a580*/  IMAD.WIDE R222, R224, 0x2, R222 ;  /* 0x00000002e0de7825 */ /* 0x000fe200078e02de */
[----:B------:R-:W-:Y:S02]  /*a590*/  LOP3.LUT R187, R154, 0x380, RZ, 0xc0, !PT ;  /* 0x000003809abb7812 */ /* 0x000fe400078ec0ff */
[----:B------:R-:W-:Y:S01]  /*a5a0*/  UIMAD UR5, UR11, UR8, URZ ;  /* 0x000000080b0572a4 */ /* 0x000fe2000f8e023f */
[----:B------:R-:W-:-:S03]  /*a5b0*/  IADD3 R211, P4, R222, 0xc060, RZ ;  /* 0x0000c060ded37810 */ /* 0x000fc60007f9e0ff */
[----:B------:R-:W-:Y:S01]  /*a5c0*/  UIMAD UR5, UR10, UR9, UR5 ;  /* 0x000000090a0572a4 */ /* 0x000fe2000f8e0205 */
[C---:B------:R-:W-:Y:S02]  /*a5d0*/  IADD3 R169, P3, R222.reuse, 0xc040, RZ ;  /* 0x0000c040dea97810 */ /* 0x040fe40007f7e0ff */
[----:B------:R-:W-:Y:S02]  /*a5e0*/  LOP3.LUT R210, R211, 0x380, RZ, 0xc0, !PT ;  /* 0x00000380d3d27812 */ /* 0x000fe400078ec0ff */
[----:B------:R-:W-:Y:S01]  /*a5f0*/  IADD3 R14, P2, R222, 0xc020, RZ ;  /* 0x0000c020de0e7810 */ /* 0x000fe20007f5e0ff */
[--C-:B------:R-:W-:Y:S01]  /*a600*/  IMAD.X R209, RZ, RZ, R223.reuse, P3 ;  /* 0x000000ffffd17224 */ /* 0x100fe200018e06df */
[----:B------:R-:W-:Y:S02]  /*a610*/  SHF.R.U64 R210, R210, 0x3, RZ ;  /* 0x00000003d2d27819 */ /* 0x000fe400000012ff */
[----:B------:R-:W-:Y:S01]  /*a620*/  LOP3.LUT R7, R222, 0x380, RZ, 0xc0, !PT ;  /* 0x00000380de077812 */ /* 0x000fe200078ec0ff */
[--C-:B------:R-:W-:Y:S01]  /*a630*/  IMAD.X R9, RZ, RZ, R223.reuse, P2 ;  /* 0x000000ffff097224 */ /* 0x100fe200010e06df */
[----:B------:R-:W-:Y:S01]  /*a640*/  LOP3.LUT R210, R210, R211, RZ, 0x3c, !PT ;  /* 0x000000d3d2d27212 */ /* 0x000fe200078e3cff */
[----:B------:R-:W-:Y:S01]  /*a650*/  IMAD.X R211, RZ, RZ, R223, P4 ;  /* 0x000000ffffd37224 */ /* 0x000fe200020e06df */
[----:B------:R-:W-:-:S02]  /*a660*/  IADD3 R167, P6, R222, 0x8060, RZ ;  /* 0x00008060dea77810 */ /* 0x000fc40007fde0ff */
[C---:B------:R-:W-:Y:S02]  /*a670*/  IADD3 R12, P5, R222.reuse, 0x20, RZ ;  /* 0x00000020de0c7810 */ /* 0x040fe40007fbe0ff */
[C---:B------:R-:W-:Y:S01]  /*a680*/  IADD3 R165, P4, R222.reuse, 0x8040, RZ ;  /* 0x00008040dea57810 */ /* 0x040fe20007f9e0ff */
[--C-:B------:R-:W-:Y:S01]  /*a690*/  IMAD.X R207, RZ, RZ, R223.reuse, P6 ;  /* 0x000000ffffcf7224 */ /* 0x100fe200030e06df */
[C---:B------:R-:W-:Y:S01]  /*a6a0*/  IADD3 R163, P3, R222.reuse, 0x8020, RZ ;  /* 0x00008020dea37810 */ /* 0x040fe20007f7e0ff */
[--C-:B------:R-:W-:Y:S01]  /*a6b0*/  IMAD.X R15, RZ, RZ, R223.reuse, P5 ;  /* 0x000000ffff0f7224 */ /* 0x100fe200028e06df */
[C---:B------:R-:W-:Y:S01]  /*a6c0*/  IADD3 R161, P2, R222.reuse, 0x8000, RZ ;  /* 0x00008000dea17810 */ /* 0x040fe20007f5e0ff */
[--C-:B------:R-:W-:Y:S01]  /*a6d0*/  IMAD.X R205, RZ, RZ, R223.reuse, P4 ;  /* 0x000000ffffcd7224 */ /* 0x100fe200020e06df */
[----:B------:R-:W-:Y:S01]  /*a6e0*/  IADD3 R156, P0, R222, 0xc000, RZ ;  /* 0x0000c000de9c7810 */ /* 0x000fe20007f1e0ff */
[--C-:B------:R-:W-:Y:S01]  /*a6f0*/  IMAD.X R13, RZ, RZ, R223.reuse, P3 ;  /* 0x000000ffff0d7224 */ /* 0x100fe200018e06df */
[----:B------:R-:W-:Y:S01]  /*a700*/  SHF.R.U64 R7, R7, 0x3, RZ ;  /* 0x0000000307077819 */ /* 0x000fe200000012ff */
[----:B------:R-:W-:Y:S01]  /*a710*/  IMAD.X R203, RZ, RZ, R223, P2 ;  /* 0x000000ffffcb7224 */ /* 0x000fe200010e06df */
[----:B------:R-:W-:-:S02]  /*a720*/  LOP3.LUT R8, R14, 0x380, RZ, 0xc0, !PT ;  /* 0x000003800e087812 */ /* 0x000fc400078ec0ff */
[----:B---3--:R-:W-:Y:S02]  /*a730*/  IADD3.X R11, RZ, R223, RZ, P0, !PT ;  /* 0x000000dfff0b7210 */ /* 0x008fe400007fe4ff */
[C---:B------:R-:W-:Y:S02]  /*a740*/  IADD3 R152, P0, R222.reuse, 0x4060, RZ ;  /* 0x00004060de987810 */ /* 0x040fe40007f1e0ff */
[C---:B------:R-:W-:Y:S02]  /*a750*/  IADD3 R20, P6, R222.reuse, 0x40, RZ ;  /* 0x00000040de147810 */ /* 0x040fe40007fde0ff */
[C---:B------:R-:W-:Y:S01]  /*a760*/  IADD3 R159, P5, R222.reuse, 0x4040, RZ ;  /* 0x00004040de9f7810 */ /* 0x040fe20007fbe0ff */
[--C-:B------:R-:W-:Y:S01]  /*a770*/  IMAD.X R201, RZ, RZ, R223.reuse, P0 ;  /* 0x000000ffffc97224 */ /* 0x100fe200000e06df */
[C---:B------:R-:W-:Y:S01]  /*a780*/  IADD3 R157, P4, R222.reuse, 0x4020, RZ ;  /* 0x00004020de9d7810 */ /* 0x040fe20007f9e0ff */
[--C-:B------:R-:W-:Y:S01]  /*a790*/  IMAD.X R153, RZ, RZ, R223.reuse, P6 ;  /* 0x000000ffff997224 */ /* 0x100fe200030e06df */
[C---:B------:R-:W-:Y:S01]  /*a7a0*/  IADD3 R4, P3, R222.reuse, 0x4000, RZ ;  /* 0x00004000de047810 */ /* 0x040fe20007f7e0ff */
[----:B------:R-:W-:Y:S01]  /*a7b0*/  IMAD.X R21, RZ, RZ, R223, P5 ;  /* 0x000000ffff157224 */ /* 0x000fe200028e06df */
[----:B------:R-:W-:-:S02]  /*a7c0*/  IADD3 R3, P2, R222, 0x60, RZ ;  /* 0x00000060de037810 */ /* 0x000fc40007f5e0ff */
[----:B------:R-:W-:Y:S02]  /*a7d0*/  LOP3.LUT R222, R7, R222, RZ, 0x3c, !PT ;  /* 0x000000de07de7212 */ /* 0x000fe400078e3cff */
[----:B------:R-:W-:Y:S01]  /*a7e0*/  SHF.R.U64 R7, R8, 0x3, RZ ;  /* 0x0000000308077819 */ /* 0x000fe200000012ff */
[----:B------:R-:W-:Y:S01]  /*a7f0*/  IMAD.X R191, RZ, RZ, R223, P2 ;  /* 0x000000ffffbf7224 */ /* 0x000fe200010e06df */
[----:B------:R-:W-:Y:S02]  /*a800*/  LOP3.LUT R10, R156, 0x380, RZ, 0xc0, !PT ;  /* 0x000003809c0a7812 */ /* 0x000fe400078ec0ff */
[----:B------:R-:W-:Y:S02]  /*a810*/  LOP3.LUT R8, R7, R14, RZ, 0x3c, !PT ;  /* 0x0000000e07087212 */ /* 0x000fe400078e3cff */
[----:B------:R-:W-:Y:S02]  /*a820*/  SHF.R.U64 R7, R10, 0x3, RZ ;  /* 0x000000030a077819 */ /* 0x000fe400000012ff */
[----:B------:R-:W-:-:S02]  /*a830*/  LOP3.LUT R14, R167, 0x380, RZ, 0xc0, !PT ;  /* 0x00000380a70e7812 */ /* 0x000fc400078ec0ff */
[----:B------:R-:W-:Y:S02]  /*a840*/  LOP3.LUT R10, R7, R156, RZ, 0x3c, !PT ;  /* 0x0000009c070a7212 */ /* 0x000fe400078e3cff */
[----:B------:R-:W-:Y:S02]  /*a850*/  LOP3.LUT R7, R12, 0x380, RZ, 0xc0, !PT ;  /* 0x000003800c077812 */ /* 0x000fe400078ec0ff */
[----:B------:R-:W-:Y:S02]  /*a860*/  LOP3.LUT R158, R169, 0x380, RZ, 0xc0, !PT ;  /* 0x00000380a99e7812 */ /* 0x000fe400078ec0ff */
[----:B------:R-:W-:Y:S02]  /*a870*/  LOP3.LUT R156, R165, 0x380, RZ, 0xc0, !PT ;  /* 0x00000380a59c7812 */ /* 0x000fe400078ec0ff */
[----:B------:R-:W-:Y:S02]  /*a880*/  SHF.R.U64 R14, R14, 0x3, RZ ;  /* 0x000000030e0e7819 */ /* 0x000fe400000012ff */
[----:B------:R-:W-:-:S02]  /*a890*/  SHF.R.U64 R7, R7, 0x3, RZ ;  /* 0x0000000307077819 */ /* 0x000fc400000012ff */
[----:B------:R-:W-:Y:S02]  /*a8a0*/  SHF.R.U64 R158, R158, 0x3, RZ ;  /* 0x000000039e9e7819 */ /* 0x000fe400000012ff */
[----:B------:R-:W-:Y:S02]  /*a8b0*/  SHF.R.U64 R156, R156, 0x3, RZ ;  /* 0x000000039c9c7819 */ /* 0x000fe400000012ff */
[----:B------:R-:W-:Y:S02]  /*a8c0*/  LOP3.LUT R206, R14, R167, RZ, 0x3c, !PT ;  /* 0x000000a70ece7212 */ /* 0x000fe400078e3cff */
[----:B------:R-:W-:Y:S02]  /*a8d0*/  LOP3.LUT R14, R7, R12, RZ, 0x3c, !PT ;  /* 0x0000000c070e7212 */ /* 0x000fe400078e3cff */
[----:B------:R-:W-:Y:S02]  /*a8e0*/  LOP3.LUT R208, R158, R169, RZ, 0x3c, !PT ;  /* 0x000000a99ed07212 */ /* 0x000fe400078e3cff */
[----:B------:R-:W-:-:S02]  /*a8f0*/  LOP3.LUT R204, R156, R165, RZ, 0x3c, !PT ;  /* 0x000000a59ccc7212 */ /* 0x000fc400078e3cff */
[----:B------:R-:W-:Y:S02]  /*a900*/  LOP3.LUT R7, R152, 0x380, RZ, 0xc0, !PT ;  /* 0x0000038098077812 */ /* 0x000fe400078ec0ff */
[----:B------:R-:W-:Y:S02]  /*a910*/  LOP3.LUT R158, R163, 0x380, RZ, 0xc0, !PT ;  /* 0x00000380a39e7812 */ /* 0x000fe400078ec0ff */
[----:B------:R-:W-:Y:S02]  /*a920*/  LOP3.LUT R156, R161, 0x380, RZ, 0xc0, !PT ;  /* 0x00000380a19c7812 */ /* 0x000fe400078ec0ff */
[----:B------:R-:W-:Y:S02]  /*a930*/  SHF.R.U64 R7, R7, 0x3, RZ ;  /* 0x0000000307077819 */ /* 0x000fe400000012ff */
[----:B------:R-:W-:Y:S02]  /*a940*/  SHF.R.U64 R158, R158, 0x3, RZ ;  /* 0x000000039e9e7819 */ /* 0x000fe400000012ff */
[----:B------:R-:W-:-:S02]  /*a950*/  SHF.R.U64 R156, R156, 0x3, RZ ;  /* 0x000000039c9c7819 */ /* 0x000fc400000012ff */
[----:B------:R-:W-:Y:S02]  /*a960*/  LOP3.LUT R200, R7, R152, RZ, 0x3c, !PT ;  /* 0x0000009807c87212 */ /* 0x000fe400078e3cff */
[----:B------:R-:W-:Y:S02]  /*a970*/  LOP3.LUT R12, R158, R163, RZ, 0x3c, !PT ;  /* 0x000000a39e0c7212 */ /* 0x000fe400078e3cff */
[----:B------:R-:W-:Y:S02]  /*a980*/  LOP3.LUT R202, R156, R161, RZ, 0x3c, !PT ;  /* 0x000000a19cca7212 */ /* 0x000fe400078e3cff */
[----:B------:R-:W-:Y:S02]  /*a990*/  LOP3.LUT R7, R20, 0x380, RZ, 0xc0, !PT ;  /* 0x0000038014077812 */ /* 0x000fe400078ec0ff */
[----:B------:R-:W-:Y:S02]  /*a9a0*/  LOP3.LUT R158, R159, 0x380, RZ, 0xc0, !PT ;  /* 0x000003809f9e7812 */ /* 0x000fe400078ec0ff */
[----:B------:R-:W-:-:S02]  /*a9b0*/  LOP3.LUT R156, R157, 0x380, RZ, 0xc0, !PT ;  /* 0x000003809d9c7812 */ /* 0x000fc400078ec0ff */
[----:B------:R-:W-:Y:S02]  /*a9c0*/  SHF.R.U64 R7, R7, 0x3, RZ ;  /* 0x0000000307077819 */ /* 0x000fe400000012ff */
[----:B------:R-:W-:Y:S02]  /*a9d0*/  SHF.R.U64 R158, R158, 0x3, RZ ;  /* 0x000000039e9e7819 */ /* 0x000fe400000012ff */
[----:B------:R-:W-:Y:S02]  /*a9e0*/  SHF.R.U64 R156, R156, 0x3, RZ ;  /* 0x000000039c9c7819 */ /* 0x000fe400000012ff */
[----:B------:R-:W-:Y:S02]  /*a9f0*/  LOP3.LUT R152, R7, R20, RZ, 0x3c, !PT ;  /* 0x0000001407987212 */ /* 0x000fe400078e3cff */
[----:B------:R-:W-:Y:S02]  /*aa00*/  LOP3.LUT R20, R158, R159, RZ, 0x3c, !PT ;  /* 0x0000009f9e147212 */ /* 0x000fe400078e3cff */
[----:B------:R-:W-:-:S02]  /*aa10*/  IADD3 R163, P2, R154, 0x3000, RZ ;  /* 0x000030009aa37810 */ /* 0x000fc40007f5e0ff */
[C---:B------:R-:W-:Y:S02]  /*aa20*/  IADD3 R167, P0, R154.reuse, 0x4000, RZ ;  /* 0x000040009aa77810 */ /* 0x040fe40007f1e0ff */
[----:B------:R-:W-:Y:S02]  /*aa30*/  LOP3.LUT R162, R163, 0x380, RZ, 0xc0, !PT ;  /* 0x00000380a3a27812 */ /* 0x000fe400078ec0ff */
[C---:B------:R-:W-:Y:S02]  /*aa40*/  IADD3 R171, P6, R154.reuse, 0x5000, RZ ;  /* 0x000050009aab7810 */ /* 0x040fe40007fde0ff */
[----:B------:R-:W-:Y:S02]  /*aa50*/  IADD3 R173, P5, R154, 0x6000, RZ ;  /* 0x000060009aad7810 */ /* 0x000fe40007fbe0ff */
[----:B------:R-:W-:Y:S02]  /*aa60*/  SHF.R.U64 R162, R162, 0x3, RZ ;  /* 0x00000003a2a27819 */ /* 0x000fe400000012ff */
[----:B------:R-:W-:-:S02]  /*aa70*/  LOP3.LUT R166, R167, 0x380, RZ, 0xc0, !PT ;  /* 0x00000380a7a67812 */ /* 0x000fc400078ec0ff */
[----:B------:R-:W-:Y:S02]  /*aa80*/  LOP3.LUT R170, R171, 0x380, RZ, 0xc0, !PT ;  /* 0x00000380abaa7812 */ /* 0x000fe400078ec0ff */
[----:B------:R-:W-:Y:S02]  /*aa90*/  LOP3.LUT R172, R173, 0x380, RZ, 0xc0, !PT ;  /* 0x00000380adac7812 */ /* 0x000fe400078ec0ff */
[----:B------:R-:W-:Y:S01]  /*aaa0*/  LOP3.LUT R162, R162, R163, RZ, 0x3c, !PT ;  /* 0x000000a3a2a27212 */ /* 0x000fe200078e3cff */
[----:B------:R-:W-:Y:S01]  /*aab0*/  IMAD.X R163, RZ, RZ, R155, P2 ;  /* 0x000000ffffa37224 */ /* 0x000fe200010e069b */
[----:B------:R-:W-:Y:S02]  /*aac0*/  SHF.R.U64 R166, R166, 0x3, RZ ;  /* 0x00000003a6a67819 */ /* 0x000fe400000012ff */
[----:B------:R-:W-:Y:S02]  /*aad0*/  SHF.R.U64 R170, R170, 0x3, RZ ;  /* 0x00000003aaaa7819 */ /* 0x000fe400000012ff */
[----:B------:R-:W-:-:S02]  /*aae0*/  SHF.R.U64 R172, R172, 0x3, RZ ;  /* 0x00000003acac7819 */ /* 0x000fc400000012ff */
[----:B------:R-:W-:Y:S02]  /*aaf0*/  IADD3 R185, P2, R154, 0x9000, RZ ;  /* 0x000090009ab97810 */ /* 0x000fe40007f5e0ff */
[----:B------:R-:W-:Y:S02]  /*ab00*/  LOP3.LUT R160, R3, 0x380, RZ, 0xc0, !PT ;  /* 0x0000038003a07812 */ /* 0x000fe400078ec0ff */
[----:B------:R-:W-:Y:S01]  /*ab10*/  LOP3.LUT R166, R166, R167, RZ, 0x3c, !PT ;  /* 0x000000a7a6a67212 */ /* 0x000fe200078e3cff */
[--C-:B------:R-:W-:Y:S01]  /*ab20*/  IMAD.X R167, RZ, RZ, R155.reuse, P0 ;  /* 0x000000ffffa77224 */ /* 0x100fe200000e069b */
[----:B------:R-:W-:Y:S01]  /*ab30*/  LOP3.LUT R170, R170, R171, RZ, 0x3c, !PT ;  /* 0x000000abaaaa7212 */ /* 0x000fe200078e3cff */
[----:B------:R-:W-:Y:S01]  /*ab40*/  IMAD.X R171, RZ, RZ, R155, P6 ;  /* 0x000000ffffab7224 */ /* 0x000fe200030e069b */
[----:B------:R-:W-:Y:S02]  /*ab50*/  LOP3.LUT R172, R172, R173, RZ, 0x3c, !PT ;  /* 0x000000adacac7212 */ /* 0x000fe400078e3cff */
[----:B------:R-:W-:-:S02]  /*ab60*/  LOP3.LUT R184, R185, 0x380, RZ, 0xc0, !PT ;  /* 0x00000380b9b87812 */ /* 0x000fc400078ec0ff */
[----:B------:R-:W-:Y:S02]  /*ab70*/  LOP3.LUT R7, R4, 0x380, RZ, 0xc0, !PT ;  /* 0x0000038004077812 */ /* 0x000fe400078ec0ff */
[----:B------:R-:W-:Y:S02]  /*ab80*/  SHF.R.U64 R160, R160, 0x3, RZ ;  /* 0x00000003a0a07819 */ /* 0x000fe400000012ff */
[----:B------:R-:W-:Y:S02]  /*ab90*/  IADD3.X R173, RZ, R155, RZ, P5, !PT ;  /* 0x0000009bffad7210 */ /* 0x000fe40002ffe4ff */
[C---:B------:R-:W-:Y:S02]  /*aba0*/  IADD3 R161, P0, R154.reuse, 0xa000, RZ ;  /* 0x0000a0009aa17810 */ /* 0x040fe40007f1e0ff */
[C---:B------:R-:W-:Y:S02]  /*abb0*/  IADD3 R169, P6, R154.reuse, 0xb000, RZ ;  /* 0x0000b0009aa97810 */ /* 0x040fe40007fde0ff */
[----:B------:R-:W-:-:S02]  /*abc0*/  IADD3 R175, P5, R154, 0xc000, RZ ;  /* 0x0000c0009aaf7810 */ /* 0x000fc40007fbe0ff */
[----:B------:R-:W-:Y:S02]  /*abd0*/  SHF.R.U64 R184, R184, 0x3, RZ ;  /* 0x00000003b8b87819 */ /* 0x000fe400000012ff */
[----:B------:R-:W-:Y:S02]  /*abe0*/  SHF.R.U64 R7, R7, 0x3, RZ ;  /* 0x0000000307077819 */ /* 0x000fe400000012ff */
[----:B------:R-:W-:Y:S02]  /*abf0*/  LOP3.LUT R190, R160, R3, RZ, 0x3c, !PT ;  /* 0x00000003a0be7212 */ /* 0x000fe400078e3cff */
[----:B------:R-:W-:Y:S02]  /*ac00*/  LOP3.LUT R160, R161, 0x380, RZ, 0xc0, !PT ;  /* 0x00000380a1a07812 */ /* 0x000fe400078ec0ff */
[----:B------:R-:W-:Y:S02]  /*ac10*/  LOP3.LUT R168, R169, 0x380, RZ, 0xc0, !PT ;  /* 0x00000380a9a87812 */ /* 0x000fe400078ec0ff */
[----:B------:R-:W-:-:S02]  /*ac20*/  LOP3.LUT R174, R175, 0x380, RZ, 0xc0, !PT ;  /* 0x00000380afae7812 */ /* 0x000fc400078ec0ff */
[----:B------:R-:W-:Y:S01]  /*ac30*/  MOV R10, R10 ;  /* 0x0000000a000a7202 */ /* 0x000fe20000000f00 */
[----:B------:R-:W-:Y:S01]  /*ac40*/  IMAD.U32 R11, RZ, RZ, UR12 ;  /* 0x0000000cff0b7e24 */ /* 0x000fe2000f8e00ff */
[----:B------:R-:W-:Y:S01]  /*ac50*/  LOP3.LUT R184, R184, R185, RZ, 0x3c, !PT ;  /* 0x000000b9b8b87212 */ /* 0x000fe200078e3cff */
[----:B------:R-:W-:Y:S01]  /*ac60*/  IMAD.X R185, RZ, RZ, R155, P2 ;  /* 0x000000ffffb97224 */ /* 0x000fe200010e069b */
[----:B------:R-:W-:Y:S01]  /*ac70*/  SHF.R.U64 R160, R160, 0x3, RZ ;  /* 0x00000003a0a07819 */ /* 0x000fe200000012ff */
[----:B------:R-:W-:Y:S01]  /*ac80*/  USHF.R.S32.HI UR12, URZ, 0x1f, UR13 ;  /* 0x0000001f3f0c7899 */ /* 0x000fe2000801140d */
[----:B------:R-:W-:Y:S02]  /*ac90*/  SHF.R.U64 R168, R168, 0x3, RZ ;  /* 0x00000003a8a87819 */ /* 0x000fe400000012ff */
[----:B------:R-:W-:Y:S02]  /*aca0*/  SHF.R.U64 R174, R174, 0x3, RZ ;  /* 0x00000003aeae7819 */ /* 0x000fe400000012ff */
[----:B------:R-:W-:-:S02]  /*acb0*/  SHF.R.U64 R187, R187, 0x3, RZ ;  /* 0x00000003bbbb7819 */ /* 0x000fc400000012ff */
[----:B------:R-:W-:Y:S01]  /*acc0*/  MOV R153, R152 ;  /* 0x0000009800997202 */ /* 0x000fe20000000f00 */
[----:B------:R-:W-:Y:S01]  /*acd0*/  @!P1 VIADD R152, R11, 0x38860 ;  /* 0x000388600b989836 */ /* 0x000fe20000000000 */
[----:B------:R-:W-:Y:S01]  /*ace0*/  LOP3.LUT R160, R160, R161, RZ, 0x3c, !PT ;  /* 0x000000a1a0a07212 */ /* 0x000fe200078e3cff */
[--C-:B------:R-:W-:Y:S01]  /*acf0*/  IMAD.X R161, RZ, RZ, R155.reuse, P0 ;  /* 0x000000ffffa17224 */ /* 0x100fe200000e069b */
[----:B------:R-:W-:Y:S01]  /*ad00*/  LOP3.LUT R168, R168, R169, RZ, 0x3c, !PT ;  /* 0x000000a9a8a87212 */ /* 0x000fe200078e3cff */
[--C-:B------:R-:W-:Y:S01]  /*ad10*/  IMAD.X R169, RZ, RZ, R155.reuse, P6 ;  /* 0x000000ffffa97224 */ /* 0x100fe200030e069b */
[----:B------:R-:W-:Y:S01]  /*ad20*/  LOP3.LUT R174, R174, R175, RZ, 0x3c, !PT ;  /* 0x000000afaeae7212 */ /* 0x000fe200078e3cff */
[----:B------:R-:W-:Y:S01]  /*ad30*/  IMAD.X R175, RZ, RZ, R155, P5 ;  /* 0x000000ffffaf7224 */ /* 0x000fe200028e069b */
[----:B------:R-:W-:Y:S02]  /*ad40*/  LOP3.LUT R186, R187, R154, RZ, 0x3c, !PT ;  /* 0x0000009abbba7212 */ /* 0x000fe400078e3cff */
[----:B------:R-:W-:-:S02]  /*ad50*/  MOV R187, R155 ;  /* 0x0000009b00bb7202 */ /* 0x000fc40000000f00 */
[----:B------:R-:W-:Y:S02]  /*ad60*/  MOV R15, R14 ;  /* 0x0000000e000f7202 */ /* 0x000fe40000000f00 */
[----:B------:R-:W-:Y:S02]  /*ad70*/  MOV R21, R20 ;  /* 0x0000001400157202 */ /* 0x000fe40000000f00 */
[----:B------:R-:W-:Y:S02]  /*ad80*/  MOV R13, R12 ;  /* 0x0000000c000d7202 */ /* 0x000fe40000000f00 */
[----:B------:R-:W-:Y:S02]  /*ad90*/  MOV R12, R200 ;  /* 0x000000c8000c7202 */ /* 0x000fe40000000f00 */
[----:B------:R-:W-:Y:S02]  /*ada0*/  MOV R14, R202 ;  /* 0x000000ca000e7202 */ /* 0x000fe40000000f00 */
[----:B------:R-:W-:-:S02]  /*adb0*/  MOV R8, R8 ;  /* 0x0000000800087202 */ /* 0x000fc40000000f00 */
[----:B------:R-:W-:Y:S01]  /*adc0*/  MOV R9, R204 ;  /* 0x000000cc00097202 */ /* 0x000fe20000000f00 */
[----:B------:R-:W-:Y:S02]  /*add0*/  WARPGROUP.DEPBAR.LE gsb0, 0x0 ;  /* 0x00008000000079c5 */ /* 0x000fe40000010000 */
[----:B------:R-:W-:Y:S01]  /*ade0*/  WARPGROUP.ARRIVE ;  /* 0x00000000000079c5 */ /* 0x000fe20000000000 */
[----:B------:R-:W-:Y:S01]  /*adf0*/  IMAD.X R199, RZ, RZ, R223, P4 ;  /* 0x000000ffffc77224 */ /* 0x000fe200020e06df */
[----:B------:R-:W-:Y:S02]  /*ae00*/  IADD3.X R197, RZ, R223, RZ, P3, !PT ;  /* 0x000000dfffc57210 */ /* 0x000fe40001ffe4ff */
[----:B------:R-:W-:Y:S02]  /*ae10*/  LOP3.LUT R198, R156, R157, RZ, 0x3c, !PT ;  /* 0x0000009d9cc67212 */ /* 0x000fe400078e3cff */
[----:B------:R-:W-:Y:S01]  /*ae20*/  HGMMA.64x256x16.F32 R24, R192, gdesc[UR4].tnspB, R24, gsb0 ;  /* 0x43e00004c0187df0 */ /* 0x000fe20008000818 */
[C---:B------:R-:W-:Y:S01]  /*ae30*/  IADD3 R157, P4, R154.reuse, 0x1000, RZ ;  /* 0x000010009a9d7810 */ /* 0x040fe20007f9e0ff */
[----:B------:R-:W-:Y:S01]  /*ae40*/  UIMAD.WIDE.U32 UR6, UR10, UR8, URZ ;  /* 0x000000080a0672a5 */ /* 0x000fe2000f8e003f */
[----:B------:R-:W-:-:S02]  /*ae50*/  IADD3 R159, P3, R154, 0x2000, RZ ;  /* 0x000020009a9f7810 */ /* 0x000fc40007f7e0ff */
[----:B------:R-:W-:Y:S01]  /*ae60*/  LOP3.LUT R156, R157, 0x380, RZ, 0xc0, !PT ;  /* 0x000003809d9c7812 */ /* 0x000fe200078ec0ff */
[----:B------:R-:W-:Y:S01]  /*ae70*/  ULDC.64 UR8, c[0x0][0x208] ;  /* 0x0000820000087ab9 */ /* 0x000fe20000000a00 */
[----:B------:R-:W-:Y:S01]  /*ae80*/  LOP3.LUT R158, R159, 0x380, RZ, 0xc0, !PT ;  /* 0x000003809f9e7812 */ /* 0x000fe200078ec0ff */
[----:B------:R-:W-:Y:S01]  /*ae90*/  IMAD.U32 R188, RZ, RZ, UR6 ;  /* 0x00000006ffbc7e24 */ /* 0x000fe2000f8e00ff */
[----:B------:R-:W-:Y:S01]  /*aea0*/  SHF.R.U64 R156, R156, 0x3, RZ ;  /* 0x000000039c9c7819 */ /* 0x000fe200000012ff */
[----:B------:R-:W-:Y:S01]  /*aeb0*/  UIADD3 UR6, UR7, UR5, URZ ;  /* 0x0000000507067290 */ /* 0x000fe2000fffe03f */
[----:B------:R-:W-:Y:S01]  /*aec0*/  SHF.R.U64 R158, R158, 0x3, RZ ;  /* 0x000000039e9e7819 */ /* 0x000fe200000012ff */
[----:B------:R-:W-:Y:S01]  /*aed0*/  IMAD.U32 R189, RZ, RZ, UR7 ;  /* 0x00000007ffbd7e24 */ /* 0x000fe2000f8e00ff */
[----:B------:R-:W-:Y:S01]  /*aee0*/  LOP3.LUT R156, R156, R157, RZ, 0x3c, !PT ;  /* 0x0000009d9c9c7212 */ /* 0x000fe200078e3cff */
[--C-:B------:R-:W-:Y:S01]  /*aef0*/  IMAD.X R157, RZ, RZ, R155.reuse, P4 ;  /* 0x000000ffff9d7224 */ /* 0x100fe200020e069b */
[----:B------:R-:W-:Y:S01]  /*af00*/  LOP3.LUT R158, R158, R159, RZ, 0x3c, !PT ;  /* 0x0000009f9e9e7212 */ /* 0x000fe200078e3cff */
[----:B------:R-:W-:Y:S01]  /*af10*/  IMAD.X R159, RZ, RZ, R155, P3 ;  /* 0x000000ffff9f7224 */ /* 0x000fe200018e069b */
[C---:B------:R-:W-:Y:S01]  /*af20*/  IADD3 R177, P4, R154.reuse, 0x7000, RZ ;  /* 0x000070009ab17810 */ /* 0x040fe20007f9e0ff */
[----:B------:R-:W-:Y:S01]  /*af30*/  IMAD.U32 R189, RZ, RZ, UR6 ;  /* 0x00000006ffbd7e24 */ /* 0x000fe2000f8e00ff */
[----:B------:R-:W-:Y:S01]  /*af40*/  IADD3 R181, P3, R154, 0x8000, RZ ;  /* 0x000080009ab57810 */ /* 0x000fe20007f7e0ff */
[----:B------:R-:W-:Y:S01]  /*af50*/  ULDC.64 UR6, c[0x0][0xb88] ;  /* 0x0002e20000067ab9 */ /* 0x000fe20000000a00 */
[----:B------:R-:W-:-:S02]  /*af60*/  LOP3.LUT R176, R177, 0x380, RZ, 0xc0, !PT ;  /* 0x00000380b1b07812 */ /* 0x000fc400078ec0ff */
[----:B------:R-:W-:Y:S02]  /*af70*/  LOP3.LUT R180, R181, 0x380, RZ, 0xc0, !PT ;  /* 0x00000380b5b47812 */ /* 0x000fe400078ec0ff */
[----:B------:R-:W-:Y:S02]  /*af80*/  SHF.R.U64 R176, R176, 0x3, RZ ;  /* 0x00000003b0b07819 */ /* 0x000fe400000012ff */
[----:B------:R-:W-:Y:S02]  /*af90*/  SHF.R.U64 R180, R180, 0x3, RZ ;  /* 0x00000003b4b47819 */ /* 0x000fe400000012ff */
[----:B------:R-:W-:Y:S01]  /*afa0*/  LOP3.LUT R176, R176, R177, RZ, 0x3c, !PT ;  /* 0x000000b1b0b07212 */ /* 0x000fe200078e3cff */
[--C-:B------:R-:W-:Y:S01]  /*afb0*/  IMAD.X R177, RZ, RZ, R155.reuse, P4 ;  /* 0x000000ffffb17224 */ /* 0x100fe200020e069b */
[----:B------:R-:W-:Y:S01]  /*afc0*/  LOP3.LUT R180, R180, R181, RZ, 0x3c, !PT ;  /* 0x000000b5b4b47212 */ /* 0x000fe200078e3cff */
[----:B------:R-:W-:Y:S01]  /*afd0*/  IMAD.X R181, RZ, RZ, R155, P3 ;  /* 0x000000ffffb57224 */ /* 0x000fe200018e069b */
[----:B------:R-:W-:-:S02]  /*afe0*/  IADD3 R183, P4, R154, 0xd000, RZ ;  /* 0x0000d0009ab77810 */ /* 0x000fc40007f9e0ff */
[----:B------:R-:W-:Y:S02]  /*aff0*/  IADD3 R165, P3, R154, 0xe000, RZ ;  /* 0x0000e0009aa57810 */ /* 0x000fe40007f7e0ff */
[----:B------:R-:W-:Y:S02]  /*b000*/  LOP3.LUT R182, R183, 0x380, RZ, 0xc0, !PT ;  /* 0x00000380b7b67812 */ /* 0x000fe400078ec0ff */
[----:B------:R-:W-:Y:S02]  /*b010*/  LOP3.LUT R164, R165, 0x380, RZ, 0xc0, !PT ;  /* 0x00000380a5a47812 */ /* 0x000fe400078ec0ff */
[----:B------:R-:W-:Y:S02]  /*b020*/  LOP3.LUT R196, R7, R4, RZ, 0x3c, !PT ;  /* 0x0000000407c47212 */ /* 0x000fe400078e3cff */
[----:B------:R-:W-:Y:S02]  /*b030*/  SHF.R.U64 R182, R182, 0x3, RZ ;  /* 0x00000003b6b67819 */ /* 0x000fe400000012ff */
[----:B------:R-:W-:-:S02]  /*b040*/  SHF.R.U64 R164, R164, 0x3, RZ ;  /* 0x00000003a4a47819 */ /* 0x000fc400000012ff */
[----:B------:R-:W-:Y:S02]  /*b050*/  IADD3 R4, P2, R154, 0xf000, RZ ;  /* 0x0000f0009a047810 */ /* 0x000fe40007f5e0ff */
[----:B------:R-:W-:Y:S01]  /*b060*/  LOP3.LUT R182, R182, R183, RZ, 0x3c, !PT ;  /* 0x000000b7b6b67212 */ /* 0x000fe200078e3cff */
[--C-:B------:R-:W-:Y:S01]  /*b070*/  IMAD.X R183, RZ, RZ, R155.reuse, P4 ;  /* 0x000000ffffb77224 */ /* 0x100fe200020e069b */
[----:B------:R-:W-:Y:S01]  /*b080*/  LOP3.LUT R164, R164, R165, RZ, 0x3c, !PT ;  /* 0x000000a5a4a47212 */ /* 0x000fe200078e3cff */
[--C-:B------:R-:W-:Y:S01]  /*b090*/  IMAD.X R165, RZ, RZ, R155.reuse, P3 ;  /* 0x000000ffffa57224 */ /* 0x100fe200018e069b */
[----:B------:R-:W-:Y:S01]  /*b0a0*/  MOV R154, R222 ;  /* 0x000000de009a7202 */ /* 0x000fe20000000f00 */
[----:B------:R-:W-:Y:S01]  /*b0b0*/  IMAD.X R179, RZ, RZ, R155, P2 ;  /* 0x000000ffffb37224 */ /* 0x000fe200010e069b */
[----:B------:R-:W-:Y:S02]  /*b0c0*/  @!P1 PRMT R155, RZ, 0x654, R152 ;  /* 0x00000654ff9b9816 */ /* 0x000fe40000000098 */
[----:B------:R-:W-:-:S02]  /*b0d0*/  R2UR UR5, R217 ;  /* 0x00000000d90572ca */ /* 0x000fc400000e0000 */
[----:B------:R-:W-:Y:S02]  /*b0e0*/  MOV R152, R190 ;  /* 0x000000be00987202 */ /* 0x000fe40000000f00 */
[----:B------:R-:W-:Y:S02]  /*b0f0*/  MOV R20, R196 ;  /* 0x000000c400147202 */ /* 0x000fe40000000f00 */
[----:B------:R-:W-:Y:S02]  /*b100*/  MOV R11, R198 ;  /* 0x000000c6000b7202 */ /* 0x000fe40000000f00 */
[----:B------:R-:W-:Y:S02]  /*b110*/  LOP3.LUT R3, R4, 0x380, RZ, 0xc0, !PT ;  /* 0x0000038004037812 */ /* 0x000fe400078ec0ff */
[----:B------:R-:W-:Y:S02]  /*b120*/  MOV R7, R208 ;  /* 0x000000d000077202 */ /* 0x000fe40000000f00 */
[----:B------:R-:W-:-:S04]  /*b130*/  SHF.R.U64 R3, R3, 0x3, RZ ;  /* 0x0000000303037819 */ /* 0x000fc800000012ff */
[----:B------:R-:W-:Y:S02]  /*b140*/  LOP3.LUT R178, R3, R4, RZ, 0x3c, !PT ;  /* 0x0000000403b27212 */ /* 0x000fe400078e3cff */
[----:B------:R-:W-:Y:S02]  /*b150*/  MOV R3, R206 ;  /* 0x000000ce00037202 */ /* 0x000fe40000000f00 */
[----:B------:R-:W-:Y:S01]  /*b160*/  MOV R4, R210 ;  /* 0x000000d200047202 */ /* 0x000fe20000000f00 */
[----:B------:R-:W-:Y:S02]  /*b170*/  UIADD3 UR60, UR60, 0x1, URZ ;  /* 0x000000013c3c7890 */ /* 0x000fe4000fffe03f */
[----:B------:R-:W-:Y:S02]  /*b180*/  UIADD3 UR4, UR4, 0x38820, URZ ;  /* 0x0003882004047890 */ /* 0x000fe4000fffe03f */
[----:B------:R-:W-:Y:S02]  /*b190*/  UISETP.NE.AND UP0, UPT, UR60, 0x2, UPT ;  /* 0x000000023c00788c */ /* 0x000fe4000bf05270 */
[----:B------:R-:W-:Y:S01]  /*b1a0*/  UPRMT UR4, URZ, 0x654, UR4 ;  /* 0x000006543f047896 */ /* 0x000fe20008000004 */
[----:B------:R-:W-:Y:S01]  /*b1b0*/  BSSY B0, `(.L_x_29) ;  /* 0x000015a000007945 */ /* 0x000fe20003800000 */
[----:B------:R-:W-:-:S02]  /*b1c0*/  WARPGROUP.DEPBAR.LE gsb0, 0x0 ;  /* 0x00008000000079c5 */ /* 0x000fc40000010000 */
[----:B------:R-:W0:Y:S01]  /*b1d0*/  LDC R192, c[0x0][0xbe8] ;  /* 0x0002fa00ffc07b82 */ /* 0x000e220000000800 */
[-C--:B--2---:R-:W-:Y:S01]  /*b1e0*/  FMUL.FTZ R25, R25, R6.reuse ;  /* 0x0000000619197220 */ /* 0x084fe20000410000 */
[-C--:B------:R-:W-:Y:S01]  /*b1f0*/  FMUL.FTZ R24, R24, R6.reuse ;  /* 0x0000000618187220 */ /* 0x080fe20000410000 */
[-C--:B------:R-:W-:Y:S01]  /*b200*/  FMUL.FTZ R28, R28, R6.reuse ;  /* 0x000000061c1c7220 */ /* 0x080fe20000410000 */
[-C--:B------:R-:W-:Y:S01]  /*b210*/  FMUL.FTZ R33, R33, R6.reuse ;  /* 0x0000000621217220 */ /* 0x080fe20000410000 */
[-C--:B------:R-:W-:Y:S01]  /*b220*/  FMUL.FTZ R32, R32, R6.reuse ;  /* 0x0000000620207220 */ /* 0x080fe20000410000 */
[-C--:B------:R-:W-:Y:S01]  /*b230*/  FMUL.FTZ R37, R37, R6.reuse ;  /* 0x0000000625257220 */ /* 0x080fe20000410000 */
[-C--:B------:R-:W-:Y:S01]  /*b240*/  FMUL.FTZ R36, R36, R6.reuse ;  /* 0x0000000624247220 */ /* 0x080fe20000410000 */
[----:B------:R4:W-:Y:S01]  /*b250*/  @!P1 SYNCS.ARRIVE.TRANS64.RED.A1T0 RZ, [R155+URZ], RZ ;  /* 0x000000ff9bff99a7 */ /* 0x0009e2000810043f */
[-C--:B------:R-:W-:Y:S01]  /*b260*/  FMUL.FTZ R41, R41, R6.reuse ;  /* 0x0000000629297220 */ /* 0x080fe20000410000 */
[-C--:B------:R-:W-:Y:S01]  /*b270*/  FMUL.FTZ R40, R40, R6.reuse ;  /* 0x0000000628287220 */ /* 0x080fe20000410000 */
[-C--:B------:R-:W-:Y:S01]  /*b280*/  FMUL.FTZ R45, R45, R6.reuse ;  /* 0x000000062d2d7220 */ /* 0x080fe20000410000 */
[-C--:B------:R-:W-:Y:S01]  /*b290*/  FMUL.FTZ R44, R44, R6.reuse ;  /* 0x000000062c2c7220 */ /* 0x080fe20000410000 */
[-C--:B------:R-:W-:Y:S01]  /*b2a0*/  FMUL.FTZ R49, R49, R6.reuse ;  /* 0x0000000631317220 */ /* 0x080fe20000410000 */
[-C--:B------:R-:W-:Y:S01]  /*b2b0*/  FMUL.FTZ R48, R48, R6.reuse ;  /* 0x0000000630307220 */ /* 0x080fe20000410000 */
[-C--:B------:R-:W-:Y:S01]  /*b2c0*/  FMUL.FTZ R53, R53, R6.reuse ;  /* 0x0000000635357220 */ /* 0x080fe20000410000 */
[-C--:B----4-:R-:W-:Y:S01]  /*b2d0*/  FMUL.FTZ R155, R26, R5.reuse ;  /* 0x000000051a9b7220 */ /* 0x090fe20000410000 */
[-C--:B------:R-:W-:Y:S01]  /*b2e0*/  FMUL.FTZ R26, R29, R6.reuse ;  /* 0x000000061d1a7220 */ /* 0x080fe20000410000 */
[-C--:B------:R-:W-:Y:S01]  /*b2f0*/  FMUL.FTZ R52, R52, R6.reuse ;  /* 0x0000000634347220 */ /* 0x080fe20000410000 */
[-C--:B------:R-:W-:Y:S01]  /*b300*/  FMUL.FTZ R57, R57, R6.reuse ;  /* 0x0000000639397220 */ /* 0x080fe20000410000 */
[-C--:B------:R-:W-:Y:S01]  /*b310*/  FMUL.FTZ R56, R56, R6.reuse ;  /* 0x0000000638387220 */ /* 0x080fe20000410000 */
[-C--:B------:R-:W-:Y:S01]  /*b320*/  FMUL.FTZ R61, R61, R6.reuse ;  /* 0x000000063d3d7220 */ /* 0x080fe20000410000 */
[-C--:B------:R-:W-:Y:S01]  /*b330*/  FMUL.FTZ R60, R60, R6.reuse ;  /* 0x000000063c3c7220 */ /* 0x080fe20000410000 */
[-C--:B------:R-:W-:Y:S01]  /*b340*/  FMUL.FTZ R65, R65, R6.reuse ;  /* 0x0000000641417220 */ /* 0x080fe20000410000 */
[----:B0-----:R-:W-:Y:S01]  /*b350*/  ISETP.NE.AND P2, PT, R192, 0x1, PT ;  /* 0x00000001c000780c */ /* 0x001fe20003f45270 */
        /* <DEDUP_REMOVED lines=44> */
[----:B------:R-:W0:Y:S01]  /*b620*/  LDC R148, c[0x0][0xc38] ;  /* 0x00030e00ff947b82 */ /* 0x000e220000000800 */
[-C--:B------:R-:W-:Y:S01]  /*b630*/  FMUL.FTZ R31, R31, R5.reuse ;  /* 0x000000051f1f7220 */ /* 0x080fe20000410000 */
[----:B------:R-:W-:Y:S01]  /*b640*/  FMUL.FTZ R30, R30, R5 ;  /* 0x000000051e1e7220 */ /* 0x000fe20000410000 */
[----:B------:R-:W-:Y:S01]  /*b650*/  F2FP.F16.F32.PACK_AB R24, R25, R24 ;  /* 0x000000181918723e */ /* 0x000fe200000000ff */
[----:B------:R-:W-:Y:S01]  /*b660*/  IMAD R29, RZ, RZ, -UR14 ;  /* 0x8000000eff1d7e24 */ /* 0x000fe2000f8e02ff */
[----:B------:R-:W-:Y:S01]  /*b670*/  F2FP.F16.F32.PACK_AB R25, R27, R155 ;  /* 0x0000009b1b19723e */ /* 0x000fe200000000ff */
[-C--:B------:R-:W-:Y:S01]  /*b680*/  FMUL.FTZ R35, R35, R5.reuse ;  /* 0x0000000523237220 */ /* 0x080fe20000410000 */
[----:B------:R-:W-:Y:S01]  /*b690*/  F2FP.F16.F32.PACK_AB R27, R31, R30 ;  /* 0x0000001e1f1b723e */ /* 0x000fe200000000ff */
[----:B------:R-:W-:Y:S01]  /*b6a0*/  FMUL.FTZ R34, R34, R5 ;  /* 0x0000000522227220 */ /* 0x000fe20000410000 */
[----:B------:R-:W1:Y:S01]  /*b6b0*/  @P2 LDC R31, c[0x0][0xbec] ;  /* 0x0002fb00ff1f2b82 */ /* 0x000e620000000800 */
[----:B------:R-:W-:-:S07]  /*b6c0*/  F2FP.F16.F32.PACK_AB R26, R26, R28 ;  /* 0x0000001c1a1a723e */ /* 0x000fce00000000ff */
[----:B------:R-:W-:Y:S01]  /*b6d0*/  BAR.SYNC.DEFER_BLOCKING 0x1, 0x100 ;  /* 0x0044000000007b1d */ /* 0x000fe20000010000 */
[----:B------:R-:W-:Y:S01]  /*b6e0*/  F2FP.F16.F32.PACK_AB R32, R33, R32 ;  /* 0x000000202120723e */ /* 0x000fe200000000ff */
[-C--:B------:R-:W-:Y:S01]  /*b6f0*/  FMUL.FTZ R39, R39, R5.reuse ;  /* 0x0000000527277220 */ /* 0x080fe20000410000 */
[----:B------:R-:W-:Y:S01]  /*b700*/  F2FP.F16.F32.PACK_AB R33, R35, R34 ;  /* 0x000000222321723e */ /* 0x000fe200000000ff */
[----:B------:R-:W-:Y:S01]  /*b710*/  FMUL.FTZ R38, R38, R5 ;  /* 0x0000000526267220 */ /* 0x000fe20000410000 */
[----:B------:R-:W-:-:S03]  /*b720*/  F2FP.F16.F32.PACK_AB R34, R37, R36 ;  /* 0x000000242522723e */ /* 0x000fc600000000ff */
[----:B------:R-:W2:Y:S01]  /*b730*/  @P2 LDC R30, c[0x0][0xbf0] ;  /* 0x0002fc00ff1e2b82 */ /* 0x000ea20000000800 */
[-C--:B------:R-:W-:Y:S01]  /*b740*/  FMUL.FTZ R43, R43, R5.reuse ;  /* 0x000000052b2b7220 */ /* 0x080fe20000410000 */
[-C--:B------:R-:W-:Y:S01]  /*b750*/  FMUL.FTZ R42, R42, R5.reuse ;  /* 0x000000052a2a7220 */ /* 0x080fe20000410000 */
[-C--:B------:R-:W-:Y:S01]  /*b760*/  FMUL.FTZ R47, R47, R5.reuse ;  /* 0x000000052f2f7220 */ /* 0x080fe20000410000 */
[-C--:B------:R-:W-:Y:S01]  /*b770*/  FMUL.FTZ R46, R46, R5.reuse ;  /* 0x000000052e2e7220 */ /* 0x080fe20000410000 */
[-C--:B------:R-:W-:Y:S01]  /*b780*/  FMUL.FTZ R28, R51, R5.reuse ;  /* 0x00000005331c7220 */ /* 0x080fe20000410000 */
[----:B------:R-:W-:Y:S01]  /*b790*/  FMUL.FTZ R50, R50, R5 ;  /* 0x0000000532327220 */ /* 0x000fe20000410000 */
[----:B0-----:R-:W-:Y:S01]  /*b7a0*/  IMAD R29, R148, R29, UR5 ;  /* 0x00000005941d7e24 */ /* 0x001fe2000f8e021d */
[----:B------:R-:W-:Y:S01]  /*b7b0*/  F2FP.F16.F32.PACK_AB R35, R39, R38 ;  /* 0x000000262723723e */ /* 0x000fe200000000ff */
[-C--:B------:R-:W-:Y:S01]  /*b7c0*/  FMUL.FTZ R51, R55, R5.reuse ;  /* 0x0000000537337220 */ /* 0x080fe20000410000 */
[----:B------:R-:W-:Y:S01]  /*b7d0*/  FMUL.FTZ R54, R54, R5 ;  /* 0x0000000536367220 */ /* 0x000fe20000410000 */
[----:B------:R-:W-:-:S02]  /*b7e0*/  IMAD R36, R29, 0x80, R221 ;  /* 0x000000801d247824 */ /* 0x000fc400078e02dd */
[-C--:B------:R-:W-:Y:S01]  /*b7f0*/  FMUL.FTZ R59, R59, R5.reuse ;  /* 0x000000053b3b7220 */ /* 0x080fe20000410000 */
[-C--:B------:R-:W-:Y:S01]  /*b800*/  FMUL.FTZ R58, R58, R5.reuse ;  /* 0x000000053a3a7220 */ /* 0x080fe20000410000 */
[-C--:B------:R-:W-:Y:S01]  /*b810*/  FMUL.FTZ R63, R63, R5.reuse ;  /* 0x000000053f3f7220 */ /* 0x080fe20000410000 */
[----:B------:R-:W-:Y:S01]  /*b820*/  FMUL.FTZ R62, R62, R5 ;  /* 0x000000053e3e7220 */ /* 0x000fe20000410000 */
[----:B-1----:R-:W-:-:S04]  /*b830*/  @P2 IMAD.HI.U32 R31, R36, R31, RZ ;  /* 0x0000001f241f2227 */ /* 0x002fc800078e00ff */
[-C--:B------:R-:W-:Y:S01]  /*b840*/  FMUL.FTZ R67, R67, R5.reuse ;  /* 0x0000000543437220 */ /* 0x080fe20000410000 */
[----:B------:R0:W-:Y:S01]  /*b850*/  STSM.16.M88.4 [R154], R24 ;  /* 0x000000189a007844 */ /* 0x0001e20000000200 */
[-C--:B------:R-:W-:Y:S01]  /*b860*/  FMUL.FTZ R66, R66, R5.reuse ;  /* 0x0000000542427220 */ /* 0x080fe20000410000 */
[-C--:B------:R-:W-:Y:S01]  /*b870*/  FMUL.FTZ R71, R71, R5.reuse ;  /* 0x0000000547477220 */ /* 0x080fe20000410000 */
[-C--:B------:R-:W-:Y:S01]  /*b880*/  FMUL.FTZ R70, R70, R5.reuse ;  /* 0x0000000546467220 */ /* 0x080fe20000410000 */
[-C--:B------:R-:W-:Y:S01]  /*b890*/  FMUL.FTZ R75, R75, R5.reuse ;  /* 0x000000054b4b7220 */ /* 0x080fe20000410000 */
[-C--:B------:R-:W-:Y:S01]  /*b8a0*/  FMUL.FTZ R74, R74, R5.reuse ;  /* 0x000000054a4a7220 */ /* 0x080fe20000410000 */
[----:B------:R-:W-:Y:S01]  /*b8b0*/  F2FP.F16.F32.PACK_AB R40, R41, R40 ;  /* 0x000000282928723e */ /* 0x000fe200000000ff */
[-C--:B------:R-:W-:Y:S01]  /*b8c0*/  FMUL.FTZ R79, R79, R5.reuse ;  /* 0x000000054f4f7220 */ /* 0x080fe20000410000 */
[-C--:B------:R-:W-:Y:S01]  /*b8d0*/  FMUL.FTZ R78, R78, R5.reuse ;  /* 0x000000054e4e7220 */ /* 0x080fe20000410000 */
[----:B------:R-:W-:Y:S01]  /*b8e0*/  F2FP.F16.F32.PACK_AB R41, R43, R42 ;  /* 0x0000002a2b29723e */ /* 0x000fe200000000ff */
[----:B------:R1:W-:Y:S01]  /*b8f0*/  STSM.16.M88.4 [R15], R32 ;  /* 0x000000200f007844 */ /* 0x0003e20000000200 */
[----:B------:R-:W-:Y:S01]  /*b900*/  F2FP.F16.F32.PACK_AB R48, R49, R48 ;  /* 0x000000303130723e */ /* 0x000fe200000000ff */
[-C--:B------:R-:W-:Y:S01]  /*b910*/  FMUL.FTZ R83, R83, R5.reuse ;  /* 0x0000000553537220 */ /* 0x080fe20000410000 */
[----:B------:R-:W-:Y:S01]  /*b920*/  F2FP.F16.F32.PACK_AB R42, R45, R44 ;  /* 0x0000002c2d2a723e */ /* 0x000fe200000000ff */
[-C--:B------:R-:W-:Y:S01]  /*b930*/  FMUL.FTZ R82, R82, R5.reuse ;  /* 0x0000000552527220 */ /* 0x080fe20000410000 */
[----:B------:R-:W-:Y:S01]  /*b940*/  F2FP.F16.F32.PACK_AB R43, R47, R46 ;  /* 0x0000002e2f2b723e */ /* 0x000fe200000000ff */
[----:B0-----:R-:W0:Y:S01]  /*b950*/  LDC.64 R24, c[0x0][0xb98] ;  /* 0x0002e600ff187b82 */ /* 0x001e220000000a00 */
[--C-:B------:R-:W-:Y:S01]  /*b960*/  IMAD.MOV.U32 R27, RZ, RZ, R36.reuse ;  /* 0x000000ffff1b7224 */ /* 0x100fe200078e0024 */
[----:B--2---:R-:W-:Y:S01]  /*b970*/  @P2 SHF.R.U32.HI R27, RZ, R30, R31 ;  /* 0x0000001eff1b2219 */ /* 0x004fe2000001161f */
[-C--:B------:R-:W-:Y:S01]  /*b980*/  FMUL.FTZ R87, R87, R5.reuse ;  /* 0x0000000557577220 */ /* 0x080fe20000410000 */
[----:B------:R-:W-:Y:S01]  /*b990*/  F2FP.F16.F32.PACK_AB R49, R28, R50 ;  /* 0x000000321c31723e */ /* 0x000fe200000000ff */
[----:B------:R-:W-:Y:S01]  /*b9a0*/  STSM.16.M88.4 [R153], R40 ;  /* 0x0000002899007844 */ /* 0x000fe20000000200 */
[----:B------:R-:W-:Y:S01]  /*b9b0*/  F2FP.F16.F32.PACK_AB R56, R57, R56 ;  /* 0x000000383938723e */ /* 0x000fe200000000ff */
[-C--:B------:R-:W-:Y:S01]  /*b9c0*/  FMUL.FTZ R86, R86, R5.reuse ;  /* 0x0000000556567220 */ /* 0x080fe20000410000 */
[----:B------:R-:W-:Y:S01]  /*b9d0*/  F2FP.F16.F32.PACK_AB R50, R53, R52 ;  /* 0x000000343532723e */ /* 0x000fe200000000ff */
[-C--:B------:R-:W-:Y:S01]  /*b9e0*/  FMUL.FTZ R91, R91, R5.reuse ;  /* 0x000000055b5b7220 */ /* 0x080fe20000410000 */
[----:B------:R-:W-:Y:S01]  /*b9f0*/  F2FP.F16.F32.PACK_AB R51, R51, R54 ;  /* 0x000000363333723e */ /* 0x000fe200000000ff */
[----:B-1----:R-:W-:Y:S01]  /*ba00*/  IMAD.MOV R15, RZ, RZ, -R27 ;  /* 0x000000ffff0f7224 */ /* 0x002fe200078e0a1b */
[----:B------:R-:W-:Y:S01]  /*ba10*/  F2FP.F16.F32.PACK_AB R57, R59, R58 ;  /* 0x0000003a3b39723e */ /* 0x000fe200000000ff */
[----:B------:R-:W-:Y:S01]  /*ba20*/  FMUL.FTZ R90, R90, R5 ;  /* 0x000000055a5a7220 */ /* 0x000fe20000410000 */
[----:B------:R-:W-:Y:S01]  /*ba30*/  F2FP.F16.F32.PACK_AB R64, R65, R64 ;  /* 0x000000404140723e */ /* 0x000fe200000000ff */
[----:B------:R-:W-:Y:S01]  /*ba40*/  IMAD R15, R192, R15, R36 ;  /* 0x0000000fc00f7224 */ /* 0x000fe200078e0224 */
[----:B------:R-:W-:Y:S01]  /*ba50*/  F2FP.F16.F32.PACK_AB R58, R61, R60 ;  /* 0x0000003c3d3a723e */ /* 0x000fe200000000ff */
[----:B------:R-:W-:Y:S01]  /*ba60*/  STSM.16.M88.4 [R152], R48 ;  /* 0x0000003098007844 */ /* 0x000fe20000000200 */
[----:B------:R-:W-:Y:S01]  /*ba70*/  F2FP.F16.F32.PACK_AB R59, R63, R62 ;  /* 0x0000003e3f3b723e */ /* 0x000fe200000000ff */
[-C--:B------:R-:W-:Y:S01]  /*ba80*/  FMUL.FTZ R95, R95, R5.reuse ;  /* 0x000000055f5f7220 */ /* 0x080fe20000410000 */
[----:B------:R-:W-:Y:S01]  /*ba90*/  F2FP.F16.F32.PACK_AB R65, R67, R66 ;  /* 0x000000424341723e */ /* 0x000fe200000000ff */
[-C--:B------:R-:W-:Y:S01]  /*baa0*/  FMUL.FTZ R94, R94, R5.reuse ;  /* 0x000000055e5e7220 */ /* 0x080fe20000410000 */
[----:B------:R-:W-:Y:S01]  /*bab0*/  F2FP.F16.F32.PACK_AB R72, R73, R72 ;  /* 0x000000484948723e */ /* 0x000fe200000000ff */
[----:B------:R-:W-:Y:S01]  /*bac0*/  STSM.16.M88.4 [R20], R56 ;  /* 0x0000003814007844 */ /* 0x000fe20000000200 */
[C---:B0-----:R-:W-:Y:S01]  /*bad0*/  IMAD R26, R24.reuse, UR12, RZ ;  /* 0x0000000c181a7c24 */ /* 0x041fe2000f8e02ff */
[----:B------:R-:W-:Y:S01]  /*bae0*/  F2FP.F16.F32.PACK_AB R66, R69, R68 ;  /* 0x000000444542723e */ /* 0x000fe200000000ff */
[-C--:B------:R-:W-:Y:S01]  /*baf0*/  FMUL.FTZ R99, R99, R5.reuse ;  /* 0x0000000563637220 */ /* 0x080fe20000410000 */
[----:B------:R-:W-:Y:S01]  /*bb00*/  F2FP.F16.F32.PACK_AB R67, R71, R70 ;  /* 0x000000464743723e */ /* 0x000fe200000000ff */
[----:B------:R-:W-:Y:S01]  /*bb10*/  IMAD R26, R25, UR13, R26 ;  /* 0x0000000d191a7c24 */ /* 0x000fe2000f8e021a */
[----:B------:R-:W-:Y:S01]  /*bb20*/  F2FP.F16.F32.PACK_AB R73, R75, R74 ;  /* 0x0000004a4b49723e */ /* 0x000fe200000000ff */
[----:B------:R-:W-:Y:S01]  /*bb30*/  IMAD.WIDE.U32 R24, R24, UR13, R188 ;  /* 0x0000000d18187c25 */ /* 0x000fe2000f8e00bc */
[----:B------:R-:W-:Y:S01]  /*bb40*/  F2FP.F16.F32.PACK_AB R74, R77, R76 ;  /* 0x0000004c4d4a723e */ /* 0x000fe200000000ff */
[----:B------:R0:W-:Y:S01]  /*bb50*/  STSM.16.M88.4 [R11], R64 ;  /* 0x000000400b007844 */ /* 0x0001e20000000200 */
[----:B------:R-:W-:Y:S01]  /*bb60*/  F2FP.F16.F32.PACK_AB R75, R79, R78 ;  /* 0x0000004e4f4b723e */ /* 0x000fe200000000ff */
[-C--:B------:R-:W-:Y:S01]  /*bb70*/  FMUL.FTZ R98, R98, R5.reuse ;  /* 0x0000000562627220 */ /* 0x080fe20000410000 */
[----:B------:R-:W-:Y:S01]  /*bb80*/  IADD3 R24, P0, R27, R24, RZ ;  /* 0x000000181b187210 */ /* 0x000fe20007f1e0ff */
[-C--:B------:R-:W-:Y:S01]  /*bb90*/  FMUL.FTZ R103, R103, R5.reuse ;  /* 0x0000000567677220 */ /* 0x080fe20000410000 */
[-C--:B------:R-:W-:Y:S01]  /*bba0*/  FMUL.FTZ R102, R102, R5.reuse ;  /* 0x0000000566667220 */ /* 0x080fe20000410000 */
[----:B------:R1:W-:Y:S01]  /*bbb0*/  STSM.16.M88.4 [R21], R72 ;  /* 0x0000004815007844 */ /* 0x0003e20000000200 */
[----:B------:R-:W-:Y:S01]  /*bbc0*/  F2FP.F16.F32.PACK_AB R80, R81, R80 ;  /* 0x000000505150723e */ /* 0x000fe200000000ff */
[-C--:B------:R-:W-:Y:S01]  /*bbd0*/  FMUL.FTZ R107, R107, R5.reuse ;  /* 0x000000056b6b7220 */ /* 0x080fe20000410000 */
        /* <DEDUP_REMOVED lines=8> */
[----:B0-----:R-:W-:Y:S01]  /*bc60*/  SHF.R.S32.HI R11, RZ, 0x1f, R15 ;  /* 0x0000001fff0b7819 */ /* 0x001fe2000001140f */
[-C--:B------:R-:W-:Y:S01]  /*bc70*/  FMUL.FTZ R114, R114, R5.reuse ;  /* 0x0000000572727220 */ /* 0x080fe20000410000 */
[----:B------:R-:W-:Y:S01]  /*bc80*/  F2FP.F16.F32.PACK_AB R89, R91, R90 ;  /* 0x0000005a5b59723e */ /* 0x000fe200000000ff */
[-C--:B------:R-:W-:Y:S01]  /*bc90*/  FMUL.FTZ R119, R119, R5.reuse ;  /* 0x0000000577777220 */ /* 0x080fe20000410000 */
[----:B------:R-:W-:Y:S01]  /*bca0*/  F2FP.F16.F32.PACK_AB R96, R97, R96 ;  /* 0x000000606160723e */ /* 0x000fe200000000ff */
[----:B------:R-:W-:Y:S01]  /*bcb0*/  IMAD R20, R11, UR6, RZ ;  /* 0x000000060b147c24 */ /* 0x000fe2000f8e02ff */
[----:B-1----:R-:W-:Y:S01]  /*bcc0*/  SHF.R.S32.HI R21, RZ, 0x1f, R27 ;  /* 0x0000001fff157819 */ /* 0x002fe2000001141b */
[-C--:B------:R-:W-:Y:S01]  /*bcd0*/  FMUL.FTZ R118, R118, R5.reuse ;  /* 0x0000000576767220 */ /* 0x080fe20000410000 */
[----:B------:R-:W-:Y:S01]  /*bce0*/  F2FP.F16.F32.PACK_AB R90, R93, R92 ;  /* 0x0000005c5d5a723e */ /* 0x000fe200000000ff */
[----:B------:R-:W-:Y:S01]  /*bcf0*/  FMUL.FTZ R123, R123, R5 ;  /* 0x000000057b7b7220 */ /* 0x000fe20000410000 */
[----:B------:R-:W-:Y:S01]  /*bd00*/  IADD3.X R25, R21, R25, R26, P0, !PT ;  /* 0x0000001915197210 */ /* 0x000fe200007fe41a */
        /* <DEDUP_REMOVED lines=8> */
[----:B------:R-:W-:Y:S01]  /*bd90*/  FMUL.FTZ R130, R130, R5 ;  /* 0x0000000582827220 */ /* 0x000fe20000410000 */
[----:B------:R-:W-:-:S02]  /*bda0*/  IMAD R21, R15, UR7, R20 ;  /* 0x000000070f157c24 */ /* 0x000fc4000f8e0214 */
[----:B------:R-:W-:Y:S01]  /*bdb0*/  FMUL.FTZ R135, R135, R5 ;  /* 0x0000000587877220 */ /* 0x000fe20000410000 */
[----:B------:R-:W-:-:S04]  /*bdc0*/  IMAD.WIDE.U32 R24, R15, UR6, R24 ;  /* 0x000000060f187c25 */ /* 0x000fc8000f8e0018 */
[-C--:B------:R-:W-:Y:S01]  /*bdd0*/  FMUL.FTZ R134, R134, R5.reuse ;  /* 0x0000000586867220 */ /* 0x080fe20000410000 */
[-C--:B------:R-:W-:Y:S01]  /*bde0*/  FMUL.FTZ R139, R139, R5.reuse ;  /* 0x000000058b8b7220 */ /* 0x080fe20000410000 */
[-C--:B------:R-:W-:Y:S01]  /*bdf0*/  FMUL.FTZ R138, R138, R5.reuse ;  /* 0x000000058a8a7220 */ /* 0x080fe20000410000 */
[----:B------:R-:W-:Y:S01]  /*be00*/  STSM.16.M88.4 [R12], R80 ;  /* 0x000000500c007844 */ /* 0x000fe20000000200 */
[----:B------:R-:W-:Y:S01]  /*be10*/  F2FP.F16.F32.PACK_AB R104, R105, R104 ;  /* 0x000000686968723e */ /* 0x000fe200000000ff */
[-C--:B------:R-:W-:Y:S01]  /*be20*/  FMUL.FTZ R143, R143, R5.reuse ;  /* 0x000000058f8f7220 */ /* 0x080fe20000410000 */
[-C--:B------:R-:W-:Y:S01]  /*be30*/  FMUL.FTZ R142, R142, R5.reuse ;  /* 0x000000058e8e7220 */ /* 0x080fe20000410000 */
[-C--:B------:R-:W-:Y:S01]  /*be40*/  FMUL.FTZ R147, R147, R5.reuse ;  /* 0x0000000593937220 */ /* 0x080fe20000410000 */
[-C--:B------:R-:W-:Y:S01]  /*be50*/  FMUL.FTZ R146, R146, R5.reuse ;  /* 0x0000000592927220 */ /* 0x080fe20000410000 */
[-C--:B------:R-:W-:Y:S01]  /*be60*/  FMUL.FTZ R151, R151, R5.reuse ;  /* 0x0000000597977220 */ /* 0x080fe20000410000 */
[----:B------:R-:W-:Y:S01]  /*be70*/  STSM.16.M88.4 [R14], R88 ;  /* 0x000000580e007844 */ /* 0x000fe20000000200 */
[----:B------:R-:W-:Y:S01]  /*be80*/  F2FP.F16.F32.PACK_AB R105, R107, R106 ;  /* 0x0000006a6b69723e */ /* 0x000fe200000000ff */
[----:B------:R-:W-:Y:S01]  /*be90*/  FMUL.FTZ R5, R150, R5 ;  /* 0x0000000596057220 */ /* 0x000fe20000410000 */
[----:B------:R-:W-:Y:S01]  /*bea0*/  F2FP.F16.F32.PACK_AB R112, R113, R112 ;  /* 0x000000707170723e */ /* 0x000fe200000000ff */
[----:B------:R0:W-:Y:S01]  /*beb0*/  STSM.16.M88.4 [R13], R96 ;  /* 0x000000600d007844 */ /* 0x0001e20000000200 */
[----:B------:R-:W-:Y:S01]  /*bec0*/  F2FP.F16.F32.PACK_AB R106, R109, R108 ;  /* 0x0000006c6d6a723e */ /* 0x000fe200000000ff */
[----:B------:R-:W-:Y:S01]  /*bed0*/  ULDC.64 UR6, c[0x0][0xb50] ;  /* 0x0002d40000067ab9 */ /* 0x000fe20000000a00 */
[----:B------:R-:W-:Y:S01]  /*bee0*/  F2FP.F16.F32.PACK_AB R107, R111, R110 ;  /* 0x0000006e6f6b723e */ /* 0x000fe200000000ff */
[----:B------:R-:W-:Y:S01]  /*bef0*/  IMAD R15, R29, 0x80, R220 ;  /* 0x000000801d0f7824 */ /* 0x000fe200078e02dc */
[----:B------:R-:W-:Y:S01]  /*bf00*/  F2FP.F16.F32.PACK_AB R113, R115, R114 ;  /* 0x000000727371723e */ /* 0x000fe200000000ff */
[----:B------:R-:W-:Y:S01]  /*bf10*/  ULDC UR5, c[0x0][0xa88] ;  /* 0x0002a20000057ab9 */ /* 0x000fe20000000800 */
[----:B------:R-:W-:Y:S01]  /*bf20*/  F2FP.F16.F32.PACK_AB R120, R121, R120 ;  /* 0x000000787978723e */ /* 0x000fe200000000ff */
[----:B------:R-:W-:Y:S01]  /*bf30*/  STSM.16.M88.4 [R9], R104 ;  /* 0x0000006809007844 */ /* 0x000fe20000000200 */
[----:B------:R-:W-:Y:S01]  /*bf40*/  F2FP.F16.F32.PACK_AB R114, R117, R116 ;  /* 0x000000747572723e */ /* 0x000fe200000000ff */
[----:B------:R-:W-:Y:S01]  /*bf50*/  IMAD R20, R192, UR5, RZ ;  /* 0x00000005c0147c24 */ /* 0x000fe2000f8e02ff */
[----:B------:R-:W-:Y:S01]  /*bf60*/  F2FP.F16.F32.PACK_AB R115, R119, R118 ;  /* 0x000000767773723e */ /* 0x000fe200000000ff */
[----:B------:R-:W-:Y:S01]  /*bf70*/  VIADD R11, R15, 0x8 ;  /* 0x000000080f0b7836 */ /* 0x000fe20000000000 */
[----:B------:R-:W-:-:S02]  /*bf80*/  F2FP.F16.F32.PACK_AB R121, R123, R122 ;  /* 0x0000007a7b79723e */ /* 0x000fc400000000ff */
[----:B------:R-:W-:Y:S01]  /*bf90*/  F2FP.F16.F32.PACK_AB R128, R129, R128 ;  /* 0x000000808180723e */ /* 0x000fe200000000ff */
[----:B0-----:R-:W-:Y:S01]  /*bfa0*/  IMAD.IADD R13, R25, 0x1, R21 ;  /* 0x00000001190d7824 */ /* 0x001fe200078e0215 */
[----:B------:R-:W-:Y:S01]  /*bfb0*/  LEA R12, P3, R24, UR6, 0x2 ;  /* 0x00000006180c7c11 */ /* 0x000fe2000f8610ff */
[----:B------:R0:W-:Y:S01]  /*bfc0*/  STSM.16.M88.4 [R3], R112 ;  /* 0x0000007003007844 */ /* 0x0001e20000000200 */
[----:B------:R-:W-:Y:S01]  /*bfd0*/  F2FP.F16.F32.PACK_AB R122, R125, R124 ;  /* 0x0000007c7d7a723e */ /* 0x000fe200000000ff */
[----:B------:R-:W1:Y:S01]  /*bfe0*/  @P2 LDC R21, c[0x0][0xbf0] ;  /* 0x0002fc00ff152b82 */ /* 0x000e620000000800 */
[----:B------:R-:W-:Y:S01]  /*bff0*/  F2FP.F16.F32.PACK_AB R123, R127, R126 ;  /* 0x0000007e7f7b723e */ /* 0x000fe200000000ff */
[----:B------:R-:W-:Y:S01]  /*c000*/  SHFL.IDX PT, R30, R12, RZ, 0x1c1f ;  /* 0x001c1fff0c1e7589 */ /* 0x000fe200000e0000 */
[----:B------:R-:W-:Y:S02]  /*c010*/  F2FP.F16.F32.PACK_AB R129, R131, R130 ;  /* 0x000000828381723e */ /* 0x000fe400000000ff */
[----:B------:R-:W-:Y:S01]  /*c020*/  F2FP.F16.F32.PACK_AB R136, R137, R136 ;  /* 0x000000888988723e */ /* 0x000fe200000000ff */
[----:B------:R-:W-:Y:S01]  /*c030*/  STSM.16.M88.4 [R10], R120 ;  /* 0x000000780a007844 */ /* 0x000fe20000000200 */
[----:B------:R-:W-:-:S02]  /*c040*/  F2FP.F16.F32.PACK_AB R130, R133, R132 ;  /* 0x000000848582723e */ /* 0x000fc400000000ff */
[----:B------:R-:W-:Y:S01]  /*c050*/  F2FP.F16.F32.PACK_AB R131, R135, R134 ;  /* 0x000000868783723e */ /* 0x000fe200000000ff */
[----:B------:R-:W-:Y:S01]  /*c060*/  SHFL.IDX PT, R48, R12, 0x1, 0x1c1f ;  /* 0x003c1f000c307f89 */ /* 0x000fe200000e0000 */
[----:B------:R-:W-:Y:S02]  /*c070*/  F2FP.F16.F32.PACK_AB R137, R139, R138 ;  /* 0x0000008a8b89723e */ /* 0x000fe400000000ff */
[----:B------:R-:W-:Y:S01]  /*c080*/  F2FP.F16.F32.PACK_AB R144, R145, R144 ;  /* 0x000000909190723e */ /* 0x000fe200000000ff */
[----:B------:R-:W-:Y:S01]  /*c090*/  STSM.16.M88.4 [R8], R128 ;  /* 0x0000008008007844 */ /* 0x000fe20000000200 */
[----:B------:R-:W-:Y:S01]  /*c0a0*/  F2FP.F16.F32.PACK_AB R138, R141, R140 ;  /* 0x0000008c8d8a723e */ /* 0x000fe200000000ff */
[----:B0-----:R-:W0:Y:S01]  /*c0b0*/  @P2 LDC R3, c[0x0][0xbec] ;  /* 0x0002fb00ff032b82 */ /* 0x001e220000000800 */
[----:B------:R-:W-:Y:S02]  /*c0c0*/  F2FP.F16.F32.PACK_AB R139, R143, R142 ;  /* 0x0000008e8f8b723e */ /* 0x000fe400000000ff */
[----:B------:R-:W-:-:S02]  /*c0d0*/  F2FP.F16.F32.PACK_AB R145, R147, R146 ;  /* 0x000000929391723e */ /* 0x000fc400000000ff */
[----:B------:R-:W-:Y:S01]  /*c0e0*/  F2FP.F16.F32.PACK_AB R146, R149, R6 ;  /* 0x000000069592723e */ /* 0x000fe200000000ff */
[----:B------:R-:W-:Y:S01]  /*c0f0*/  STSM.16.M88.4 [R7], R136 ;  /* 0x0000008807007844 */ /* 0x000fe20000000200 */
[----:B------:R-:W-:Y:S02]  /*c100*/  F2FP.F16.F32.PACK_AB R147, R151, R5 ;  /* 0x000000059793723e */ /* 0x000fe400000000ff */
[----:B------:R-:W-:Y:S02]  /*c110*/  LEA.HI.X R13, R24, UR7, R13, 0x2, P3 ;  /* 0x00000007180d7c11 */ /* 0x000fe400098f140d */
[----:B------:R-:W-:Y:S01]  /*c120*/  LOP3.LUT P0, RZ, R218, 0x3, RZ, 0xc0, !PT ;  /* 0x00000003daff7812 */ /* 0x000fe2000780c0ff */
[----:B------:R-:W-:Y:S01]  /*c130*/  STSM.16.M88.4 [R4], R144 ;  /* 0x0000009004007844 */ /* 0x000fe20000000200 */
[----:B------:R-:W-:Y:S02]  /*c140*/  BAR.SYNC.DEFER_BLOCKING 0x1, 0x100 ;  /* 0x0044000000007b1d */ /* 0x000fe40000010000 */
[----:B------:R-:W-:-:S02]  /*c150*/  ISETP.GE.OR P1, PT, R15, R20, P0 ;  /* 0x000000140f00720c */ /* 0x000fc40000726670 */
[----:B------:R-:W-:Y:S02]  /*c160*/  ISETP.GE.OR P0, PT, R11, R20, P0 ;  /* 0x000000140b00720c */ /* 0x000fe40000706670 */
[----:B------:R-:W2:Y:S04]  /*c170*/  SHFL.IDX PT, R31, R13, RZ, 0x1c1f ;  /* 0x001c1fff0d1f7589 */ /* 0x000ea800000e0000 */
[----:B------:R-:W3:Y:S05]  /*c180*/  SHFL.IDX PT, R49, R13, 0x1, 0x1c1f ;  /* 0x003c1f000d317f89 */ /* 0x000eea00000e0000 */
[----:B--2---:R2:W-:Y:S04]  /*c190*/  @!P1 ST.E desc[UR8][R30.64], R2 ;  /* 0x000000021e009985 */ /* 0x0045e8000c101908 */
[----:B---3--:R3:W-:Y:S04]  /*c1a0*/  @!P0 ST.E desc[UR8][R48.64], R0 ;  /* 0x0000000030008985 */ /* 0x0087e8000c101908 */
[----:B------:R4:W5:Y:S01]  /*c1b0*/  LD.E.128 R12, desc[UR8][R186.64] ;  /* 0x00000008ba0c7980 */ /* 0x000962000c101d00 */
[----:B--2---:R-:W2:Y:S03]  /*c1c0*/  LDC.64 R30, c[0x0][0xae0] ;  /* 0x0002b800ff1e7b82 */ /* 0x004ea60000000a00 */
[----:B------:R4:W5:Y:S01]  /*c1d0*/  LD.E.128 R24, desc[UR8][R156.64] ;  /* 0x000000089c187980 */ /* 0x000962000c101d00 */
[----:B---3--:R-:W-:-:S03]  /*c1e0*/  LEA R0, R23, R213, 0x5 ;  /* 0x000000d517007211 */ /* 0x008fc600078e28ff */
[----:B------:R4:W5:Y:S04]  /*c1f0*/  LD.E.128 R32, desc[UR8][R158.64] ;  /* 0x000000089e207980 */ /* 0x000968000c101d00 */
[----:B------:R4:W5:Y:S01]  /*c200*/  LD.E.128 R36, desc[UR8][R162.64] ;  /* 0x00000008a2247980 */ /* 0x000962000c101d00 */
[----:B------:R-:W-:-:S03]  /*c210*/  IMAD R28, R29, 0x80, R0 ;  /* 0x000000801d1c7824 */ /* 0x000fc600078e0200 */
[----:B------:R4:W5:Y:S04]  /*c220*/  LD.E.128 R44, desc[UR8][R166.64] ;  /* 0x00000008a62c7980 */ /* 0x000968000c101d00 */
        /* <DEDUP_REMOVED lines=10> */
[----:B------:R4:W5:Y:S01]  /*c2d0*/  LD.E.128 R60, desc[UR8][R178.64] ;  /* 0x00000008b23c7980 */ /* 0x000962000c101d00 */
[----:B------:R-:W-:Y:S01]  /*c2e0*/  ULDC.64 UR8, c[0x0][0xae8] ;  /* 0x0002ba0000087ab9 */ /* 0x000fe20000000a00 */
[----:B0-----:R-:W-:Y:S01]  /*c2f0*/  @P2 IMAD.HI.U32 R0, R28, R3, RZ ;  /* 0x000000031c002227 */ /* 0x001fe200078e00ff */
[----:B------:R-:W-:Y:S01]  /*c300*/  UIMAD UR5, UR11, UR8, URZ ;  /* 0x000000080b0572a4 */ /* 0x000fe2000f8e023f */
[----:B------:R-:W-:Y:S01]  /*c310*/  @!PT LDS RZ, [RZ] ;  /* 0x00000000fffff984 */ /* 0x000fe20000000800 */
[----:B------:R-:W-:Y:S01]  /*c320*/  @!PT LDS RZ, [RZ] ;  /* 0x00000000fffff984 */ /* 0x000fe20000000800 */
[----:B------:R-:W-:Y:S01]  /*c330*/  @!PT LDS RZ, [RZ] ;  /* 0x00000000fffff984 */ /* 0x000fe20000000800 */
[----:B------:R-:W-:Y:S01]  /*c340*/  @!PT LDS RZ, [RZ] ;  /* 0x00000000fffff984 */ /* 0x000fe20000000800 */
[----:B------:R0:W-:Y:S06]  /*c350*/  MEMBAR.ALL.CTA ;  /* 0x0000000000007992 */ /* 0x0001ec0000008000 */
[----:B0-----:R-:W0:Y:S01]  /*c360*/  FENCE.VIEW.ASYNC.S ;  /* 0x00000000000073c6 */ /* 0x001e220000000000 */
[----:B------:R-:W-:Y:S01]  /*c370*/  UIMAD.WIDE.U32 UR6, UR10, UR8, URZ ;  /* 0x000000080a0672a5 */ /* 0x000fe2000f8e003f */
[----:B------:R-:W-:Y:S01]  /*c380*/  IMAD.MOV.U32 R2, RZ, RZ, R28 ;  /* 0x000000ffff027224 */ /* 0x000fe200078e001c */
[----:B------:R-:W-:Y:S01]  /*c390*/  UIMAD UR5, UR10, UR9, UR5 ;  /* 0x000000090a0572a4 */ /* 0x000fe2000f8e0205 */
[----:B-1----:R-:W-:Y:S01]  /*c3a0*/  @P2 SHF.R.U32.HI R2, RZ, R21, R0 ;  /* 0x00000015ff022219 */ /* 0x002fe20000011600 */
[----:B------:R-:W-:Y:S01]  /*c3b0*/  IMAD R85, R29, 0x80, R213 ;  /* 0x000000801d557824 */ /* 0x000fe200078e02d5 */
[----:B------:R-:W-:Y:S01]  /*c3c0*/  ULDC.64 UR8, c[0x0][0xaf0] ;  /* 0x0002bc0000087ab9 */ /* 0x000fe20000000a00 */
[----:B------:R-:W-:Y:S01]  /*c3d0*/  UIADD3 UR7, UR7, UR5, URZ ;  /* 0x0000000507077290 */ /* 0x000fe2000fffe03f */
[--C-:B------:R-:W-:Y:S01]  /*c3e0*/  SHF.R.S32.HI R3, RZ, 0x1f, R2.reuse ;  /* 0x0000001fff037819 */ /* 0x100fe20000011402 */
[----:B------:R-:W-:Y:S01]  /*c3f0*/  UIMAD UR5, UR12, UR8, URZ ;  /* 0x000000080c0572a4 */ /* 0x000fe2000f8e023f */
[----:B------:R-:W-:Y:S01]  /*c400*/  IMAD.MOV R21, RZ, RZ, -R2 ;  /* 0x000000ffff157224 */ /* 0x000fe200078e0a02 */
[----:B------:R-:W-:Y:S01]  /*c410*/  UIMAD.WIDE.U32 UR6, UR13, UR8, UR6 ;  /* 0x000000080d0672a5 */ /* 0x000fe2000f8e0006 */
[----:B------:R-:W-:Y:S01]  /*c420*/  R2UR UR10, R212 ;  /* 0x00000000d40a72ca */ /* 0x000fe200000e0000 */
[----:B------:R-:W-:Y:S01]  /*c430*/  UIMAD UR5, UR13, UR9, UR5 ;  /* 0x000000090d0572a4 */ /* 0x000fe2000f8e0205 */
[----:B------:R-:W-:Y:S01]  /*c440*/  IMAD R21, R192, R21, R28 ;  /* 0x00000015c0157224 */ /* 0x000fe200078e021c */
[----:B------:R-:W-:Y:S01]  /*c450*/  R2UR UR9, R16 ;  /* 0x00000000100972ca */ /* 0x000fe200000e0000 */
[----:B--2---:R-:W-:Y:S01]  /*c460*/  IMAD R3, R3, R30, RZ ;  /* 0x0000001e03037224 */ /* 0x004fe200078e02ff */
[----:B------:R-:W-:Y:S01]  /*c470*/  UIADD3 UR7, UR7, UR5, URZ ;  /* 0x0000000507077290 */ /* 0x000fe2000fffe03f */
[----:B------:R-:W-:Y:S01]  /*c480*/  ISETP.GE.AND P2, PT, R85, R20, PT ;  /* 0x000000145500720c */ /* 0x000fe20003f46270 */
[----:B------:R-:W-:Y:S01]  /*c490*/  USEL UR60, UR60, URZ, UP0 ;  /* 0x0000003f3c3c7287 */ /* 0x000fe20008000000 */
[C---:B------:R-:W-:Y:S01]  /*c4a0*/  IMAD R31, R2.reuse, R31, R3 ;  /* 0x0000001f021f7224 */ /* 0x040fe200078e0203 */
[----:B------:R-:W-:Y:S01]  /*c4b0*/  SHF.R.S32.HI R0, RZ, 0x1f, R21 ;  /* 0x0000001fff007819 */ /* 0x000fe20000011415 */
[----:B------:R-:W-:Y:S01]  /*c4c0*/  ULDC UR5, c[0x0][0xc] ;  /* 0x0000030000057ab9 */ /* 0x000fe20000000800 */
[----:B------:R-:W-:Y:S01]  /*c4d0*/  IMAD.WIDE.U32 R2, R2, R30, UR6 ;  /* 0x0000000602027e25 */ /* 0x000fe2000f8e001e */
[----:B------:R-:W-:Y:S01]  /*c4e0*/  ULDC.64 UR6, c[0x0][0xad8] ;  /* 0x0002b60000067ab9 */ /* 0x000fe20000000a00 */
[----:B------:R-:W-:Y:S01]  /*c4f0*/  UIADD3 UR10, UR5, UR10, URZ ;  /* 0x0000000a050a7290 */ /* 0x000fe2000fffe03f */
[----:B0-----:R-:W-:Y:S01]  /*c500*/  SYNCS.ARRIVE.TRANS64.RED.A1T0 RZ, [UR4], RZ ;  /* 0x000000ffffff79a7 */ /* 0x001fe20008100404 */
[----:B------:R-:W-:-:S02]  /*c510*/  IMAD.IADD R3, R3, 0x1, R31 ;  /* 0x0000000103037824 */ /* 0x000fc400078e021f */
[----:B------:R-:W-:Y:S02]  /*c520*/  IMAD R0, R0, UR6, RZ ;  /* 0x0000000600007c24 */ /* 0x000fe4000f8e02ff */
[----:B------:R-:W-:-:S04]  /*c530*/  IMAD.WIDE.U32 R2, R21, UR6, R2 ;  /* 0x0000000615027c25 */ /* 0x000fc8000f8e0002 */
[----:B------:R-:W-:Y:S01]  /*c540*/  IMAD R29, R21, UR7, R0 ;  /* 0x00000007151d7c24 */ /* 0x000fe2000f8e0200 */
[----:B------:R-:W-:Y:S01]  /*c550*/  ULDC.64 UR6, c[0x0][0xa80] ;  /* 0x0002a00000067ab9 */ /* 0x000fe20000000a00 */
[----:B------:R-:W-:Y:S01]  /*c560*/  VIADD R21, R85, 0x20 ;  /* 0x0000002055157836 */ /* 0x000fe20000000000 */
[----:B------:R-:W-:Y:S01]  /*c570*/  LEA R0, P3, R2, UR6, 0x1 ;  /* 0x0000000602007c11 */ /* 0x000fe2000f8608ff */
[----:B------:R-:W-:Y:S01]  /*c580*/  IMAD.IADD R3, R3, 0x1, R29 ;  /* 0x0000000103037824 */ /* 0x000fe200078e021d */
[----:B------:R-:W-:Y:S01]  /*c590*/  USEL UR6, URZ, 0x1, UP0 ;  /* 0x000000013f067887 */ /* 0x000fe20008000000 */
[----:B------:R-:W-:Y:S01]  /*c5a0*/  IMAD.U32 R212, RZ, RZ, UR10 ;  /* 0x0000000affd47e24 */ /* 0x000fe2000f8e00ff */
[-C--:B------:R-:W-:Y:S01]  /*c5b0*/  ISETP.GE.AND P1, PT, R21, R20.reuse, PT ;  /* 0x000000141500720c */ /* 0x080fe20003f26270 */
[----:B------:R-:W-:Y:S01]  /*c5c0*/  VIADD R21, R85, 0x40 ;  /* 0x0000004055157836 */ /* 0x000fe20000000000 */
[----:B------:R-:W-:Y:S01]  /*c5d0*/  ULOP3.LUT UR9, UR9, UR6, URZ, 0x3c, !UPT ;  /* 0x0000000609097292 */ /* 0x000fe2000f8e3c3f */
[----:B------:R4:W0:Y:S03]  /*c5e0*/  SHFL.IDX PT, R28, R0, RZ, 0x181f ;  /* 0x00181fff001c7589 */ /* 0x00082600000e0000 */
[----:B------:R-:W-:-:S02]  /*c5f0*/  ISETP.GE.AND P0, PT, R21, R20, PT ;  /* 0x000000141500720c */ /* 0x000fc40003f06270 */
[----:B------:R-:W-:Y:S02]  /*c600*/  LEA.HI.X R21, R2, UR7, R3, 0x1, P3 ;  /* 0x0000000702157c11 */ /* 0x000fe400098f0c03 */
[----:B------:R-:W-:-:S03]  /*c610*/  MOV R16, UR9 ;  /* 0x0000000900107c02 */ /* 0x000fc60008000f00 */
[----:B------:R4:W1:Y:S01]  /*c620*/  SHFL.IDX PT, R29, R21, RZ, 0x181f ;  /* 0x00181fff151d7589 */ /* 0x00086200000e0000 */
[----:B------:R-:W-:Y:S05]  /*c630*/  @P2 BRA `(.L_x_30) ;  /* 0x0000000000442947 */ /* 0x000fea0003800000 */
[----:B------:R-:W-:Y:S01]  /*c640*/  ULDC UR4, c[0x0][0xac8] ;  /* 0x0002b20000047ab9 */ /* 0x000fe20000000800 */
[----:B------:R-:W-:Y:S01]  /*c650*/  ULDC.64 UR6, c[0x0][0x208] ;  /* 0x0000820000067ab9 */ /* 0x000fe20000000a00 */
[----:B------:R-:W-:Y:S02]  /*c660*/  ISETP.GE.AND P4, PT, R22, UR4, PT ;  /* 0x0000000416007c0c */ /* 0x000fe4000bf86270 */
[----:B------:R-:W-:Y:S02]  /*c670*/  ISETP.GE.AND P3, PT, R19, UR4, PT ;  /* 0x0000000413007c0c */ /* 0x000fe4000bf66270 */
[----:B------:R-:W-:Y:S02]  /*c680*/  ISETP.GE.AND P2, PT, R18, UR4, PT ;  /* 0x0000000412007c0c */ /* 0x000fe4000bf46270 */
[----:B------:R-:W-:-:S07]  /*c690*/  ISETP.GE.AND P5, PT, R17, UR4, PT ;  /* 0x0000000411007c0c */ /* 0x000fce000bfa6270 */
[----:B0-----:R-:W-:-:S04]  /*c6a0*/  @!P4 LEA R30, P6, R22, R28, 0x1 ;  /* 0x0000001c161ec211 */ /* 0x001fc800078c08ff */
[----:B-1----:R-:W-:Y:S02]  /*c6b0*/  @!P4 LEA.HI.X R31, R22, R29, R229, 0x1, P6 ;  /* 0x0000001d161fc211 */ /* 0x002fe400030f0ce5 */
[----:B------:R-:W-:Y:S01]  /*c6c0*/  @!P3 LEA R80, P6, R19, R28, 0x1 ;  /* 0x0000001c1350b211 */ /* 0x000fe200078c08ff */
[----:B------:R-:W-:-:S03]  /*c6d0*/  @!P5 IMAD.WIDE R2, R17, 0x2, R28 ;  /* 0x000000021102d825 */ /* 0x000fc600078e021c */
[-C--:B------:R-:W-:Y:S02]  /*c6e0*/  @!P3 LEA.HI.X R81, R19, R29.reuse, R228, 0x1, P6 ;  /* 0x0000001d1351b211 */ /* 0x080fe400030f0ce4 */
[C---:B------:R-:W-:Y:S01]  /*c6f0*/  @!P2 LEA R82, P6, R18.reuse, R28, 0x1 ;  /* 0x0000001c1252a211 */ /* 0x040fe200078c08ff */
[----:B-----5:R2:W-:Y:S03]  /*c700*/  @!P5 ST.E.128 desc[UR6][R2.64], R12 ;  /* 0x0000000c0200d985 */ /* 0x0205e6000c101d06 */
[----:B------:R-:W-:Y:S01]  /*c710*/  @!P2 LEA.HI.X R83, R18, R29, R227, 0x1, P6 ;  /* 0x0000001d1253a211 */ /* 0x000fe200030f0ce3 */
[----:B------:R2:W-:Y:S04]  /*c720*/  @!P4 ST.E.128 desc[UR6][R30.64], R44 ;  /* 0x0000002c1e00c985 */ /* 0x0005e8000c101d06 */
[----:B------:R2:W-:Y:S04]  /*c730*/  @!P3 ST.E.128 desc[UR6][R80.64], R68 ;  /* 0x000000445000b985 */ /* 0x0005e8000c101d06 */
[----:B------:R2:W-:Y:S02]  /*c740*/  @!P2 ST.E.128 desc[UR6][R82.64], R76 ;  /* 0x0000004c5200a985 */ /* 0x0005e4000c101d06 */
.L_x_30:
[----:B------:R-:W-:Y:S05]  /*c750*/  BSYNC B0 ;  /* 0x0000000000007941 */ /* 0x000fea0003800000 */
.L_x_29:
[----:B--2--5:R2:W3:Y:S01]  /*c760*/  SHFL.IDX PT, R13, R21, 0x1, 0x181f ;  /* 0x00381f00150d7f89 */ /* 0x0244e200000e0000 */
[----:B------:R-:W-:Y:S03]  /*c770*/  BSSY B0, `(.L_x_31) ;  /* 0x0000014000007945 */ /* 0x000fe60003800000 */
[----:B------:R2:W0:Y:S01]  /*c780*/  SHFL.IDX PT, R12, R0, 0x1, 0x181f ;  /* 0x00381f00000c7f89 */ /* 0x00042200000e0000 */
[----:B------:R-:W-:Y:S05]  /*c790*/  @P1 BRA `(.L_x_32) ;  /* 0x0000000000441947 */ /* 0x000fea0003800000 */
[----:B------:R-:W-:Y:S01]  /*c7a0*/  ULDC UR4, c[0x0][0xac8] ;  /* 0x0002b20000047ab9 */ /* 0x000fe20000000800 */
[----:B------:R-:W-:Y:S01]  /*c7b0*/  ULDC.64 UR6, c[0x0][0x208] ;  /* 0x0000820000067ab9 */ /* 0x000fe20000000a00 */
[----:B------:R-:W-:Y:S02]  /*c7c0*/  ISETP.GE.AND P3, PT, R22, UR4, PT ;  /* 0x0000000416007c0c */ /* 0x000fe4000bf66270 */
[----:B------:R-:W-:Y:S02]  /*c7d0*/  ISETP.GE.AND P2, PT, R19, UR4, PT ;  /* 0x0000000413007c0c */ /* 0x000fe4000bf46270 */
[----:B------:R-:W-:Y:S02]  /*c7e0*/  ISETP.GE.AND P1, PT, R18, UR4, PT ;  /* 0x0000000412007c0c */ /* 0x000fe4000bf26270 */
[----:B------:R-:W-:-:S07]  /*c7f0*/  ISETP.GE.AND P4, PT, R17, UR4, PT ;  /* 0x0000000411007c0c */ /* 0x000fce000bf86270 */
[CC--:B0-----:R-:W-:Y:S02]  /*c800*/  @!P3 LEA R14, P6, R22.reuse, R12.reuse, 0x1 ;  /* 0x0000000c160eb211 */ /* 0x0c1fe400078c08ff */
[-C--:B------:R-:W-:Y:S02]  /*c810*/  @!P2 LEA R28, P5, R19, R12.reuse, 0x1 ;  /* 0x0000000c131ca211 */ /* 0x080fe400078a08ff */
[-C--:B---3--:R-:W-:Y:S02]  /*c820*/  @!P3 LEA.HI.X R15, R22, R13.reuse, R229, 0x1, P6 ;  /* 0x0000000d160fb211 */ /* 0x088fe400030f0ce5 */
[C---:B------:R-:W-:Y:S01]  /*c830*/  @!P1 LEA R30, P6, R18.reuse, R12, 0x1 ;  /* 0x0000000c121e9211 */ /* 0x040fe200078c08ff */
[----:B------:R-:W-:Y:S01]  /*c840*/  @!P4 IMAD.WIDE R2, R17, 0x2, R12 ;  /* 0x000000021102c825 */ /* 0x000fe200078e020c */
[-C--:B-1----:R-:W-:Y:S02]  /*c850*/  @!P2 LEA.HI.X R29, R19, R13.reuse, R228, 0x1, P5 ;  /* 0x0000000d131da211 */ /* 0x082fe400028f0ce4 */
[----:B------:R-:W-:-:S02]  /*c860*/  @!P1 LEA.HI.X R31, R18, R13, R227, 0x1, P6 ;  /* 0x0000000d121f9211 */ /* 0x000fc400030f0ce3 */
[----:B------:R0:W-:Y:S04]  /*c870*/  @!P4 ST.E.128 desc[UR6][R2.64], R24 ;  /* 0x000000180200c985 */ /* 0x0001e8000c101d06 */
[----:B------:R0:W-:Y:S04]  /*c880*/  @!P3 ST.E.128 desc[UR6][R14.64], R8 ;  /* 0x000000080e00b985 */ /* 0x0001e8000c101d06 */
[----:B------:R0:W-:Y:S04]  /*c890*/  @!P2 ST.E.128 desc[UR6][R28.64], R56 ;  /* 0x000000381c00a985 */ /* 0x0001e8000c101d06 */
[----:B------:R0:W-:Y:S02]  /*c8a0*/  @!P1 ST.E.128 desc[UR6][R30.64], R72 ;  /* 0x000000481e009985 */ /* 0x0001e4000c101d06 */
.L_x_32:
[----:B------:R-:W-:Y:S05]  /*c8b0*/  BSYNC B0 ;  /* 0x0000000000007941 */ /* 0x000fea0003800000 */
.L_x_31:
[----:B0-----:R0:W0:Y:S01]  /*c8c0*/  SHFL.IDX PT, R9, R21, 0x2, 0x181f ;  /* 0x00581f0015097f89 */ /* 0x00102200000e0000 */
        /* <DEDUP_REMOVED lines=9> */
[-C--:B0-----:R-:W-:Y:S02]  /*c960*/  @!P4 LEA R10, P0, R22, R8.reuse, 0x1 ;  /* 0x00000008160ac211 */ /* 0x081fe400078008ff */
[-C--:B------:R-:W-:Y:S02]  /*c970*/  @!P5 LEA R12, P1, R19, R8.reuse, 0x1 ;  /* 0x00000008130cd211 */ /* 0x080fe400078208ff */
[----:B------:R-:W-:Y:S02]  /*c980*/  @!P6 LEA R14, P2, R18, R8, 0x1 ;  /* 0x00000008120ee211 */ /* 0x000fe400078408ff */
[----:B------:R-:W-:Y:S01]  /*c990*/  @!P3 IMAD.WIDE R2, R17, 0x2, R8 ;  /* 0x000000021102b825 */ /* 0x000fe200078e0208 */
[-C--:B------:R-:W-:Y:S02]  /*c9a0*/  @!P4 LEA.HI.X R11, R22, R9.reuse, R229, 0x1, P0 ;  /* 0x00000009160bc211 */ /* 0x080fe400000f0ce5 */
[-C--:B---3--:R-:W-:Y:S02]  /*c9b0*/  @!P5 LEA.HI.X R13, R19, R9.reuse, R228, 0x1, P1 ;  /* 0x00000009130dd211 */ /* 0x088fe400008f0ce4 */
[----:B------:R-:W-:Y:S01]  /*c9c0*/  @!P6 LEA.HI.X R15, R18, R9, R227, 0x1, P2 ;  /* 0x00000009120fe211 */ /* 0x000fe200010f0ce3 */
[----:B------:R0:W-:Y:S04]  /*c9d0*/  @!P3 ST.E.128 desc[UR6][R2.64], R32 ;  /* 0x000000200200b985 */ /* 0x0001e8000c101d06 */
[----:B------:R0:W-:Y:S04]  /*c9e0*/  @!P4 ST.E.128 desc[UR6][R10.64], R40 ;  /* 0x000000280a00c985 */ /* 0x0001e8000c101d06 */
[----:B------:R0:W-:Y:S04]  /*c9f0*/  @!P5 ST.E.128 desc[UR6][R12.64], R48 ;  /* 0x000000300c00d985 */ /* 0x0001e8000c101d06 */
[----:B------:R0:W-:Y:S02]  /*ca00*/  @!P6 ST.E.128 desc[UR6][R14.64], R64 ;  /* 0x000000400e00e985 */ /* 0x0001e4000c101d06 */
.L_x_34:
[----:B------:R-:W-:Y:S05]  /*ca10*/  BSYNC B0 ;  /* 0x0000000000007941 */ /* 0x000fea0003800000 */
.L_x_33:
[----:B------:R-:W-:Y:S01]  /*ca20*/  R2UR UR4, R214 ;  /* 0x00000000d60472ca */ /* 0x000fe200000e0000 */
[----:B0-----:R-:W-:Y:S01]  /*ca30*/  VIADD R3, R85, 0x60 ;  /* 0x0000006055037836 */ /* 0x001fe20000000000 */
[----:B------:R0:W0:Y:S01]  /*ca40*/  SHFL.IDX PT, R9, R21, 0x3, 0x181f ;  /* 0x00781f0015097f89 */ /* 0x00002200000e0000 */
[----:B------:R-:W-:Y:S03]  /*ca50*/  BSSY B0, `(.L_x_35) ;  /* 0x0000017000007945 */ /* 0x000fe60003800000 */
[----:B------:R-:W-:Y:S01]  /*ca60*/  ISETP.GE.AND P0, PT, R3, R20, PT ;  /* 0x000000140300720c */ /* 0x000fe20003f06270 */
[----:B------:R0:W0:Y:S06]  /*ca70*/  SHFL.IDX PT, R8, R0, 0x3, 0x181f ;  /* 0x00781f0000087f89 */ /* 0x00002c00000e0000 */
[----:B------:R-:W-:-:S06]  /*ca80*/  UIADD3 UR4, UR4, 0x1, URZ ;  /* 0x0000000104047890 */ /* 0x000fcc000fffe03f */
[----:B------:R-:W-:Y:S01]  /*ca90*/  IMAD.U32 R214, RZ, RZ, UR4 ;  /* 0x00000004ffd67e24 */ /* 0x000fe2000f8e00ff */
[----:B------:R-:W-:Y:S06]  /*caa0*/  @P0 BRA `(.L_x_36) ;  /* 0x0000000000440947 */ /* 0x000fec0003800000 */
        /* <DEDUP_REMOVED lines=17> */
.L_x_36:
[----:B------:R-:W-:Y:S05]  /*cbc0*/  BSYNC B0 ;  /* 0x0000000000007941 */ /* 0x000fea0003800000 */
.L_x_35:
[----:B0-2-4-:R-:W0:Y:S01]  /*cbd0*/  LDC R0, c[0x0][0xc34] ;  /* 0x00030d00ff007b82 */ /* 0x015e220000000800 */
[----:B------:R-:W-:-:S13]  /*cbe0*/  R2UR UR4, R212 ;  /* 0x00000000d40472ca */ /* 0x000fda00000e0000 */
[----:B0-----:R-:W-:-:S13]  /*cbf0*/  ISETP.LE.AND P0, PT, R0, UR4, PT ;  /* 0x0000000400007c0c */ /* 0x001fda000bf03270 */
[----:B------:R-:W-:Y:S05]  /*cc00*/  @!P0 BRA `(.L_x_37) ;  /* 0xffffff40007c8947 */ /* 0x000fea000383ffff */
[----:B------:R-:W-:Y:S05]  /*cc10*/  EXIT ;  /* 0x000000000000794d */ /* 0x000fea0003800000 */
.L_x_7:
[----:B------:R-:W-:-:S08]  /*cc20*/  NOP ;  /* 0x0000000000007918 */ /* 0x000fd00000000000 */
[----:B0-----:R-:W0:-:S00]  /*cc30*/  USETMAXREG.DEALLOC.CTAPOOL 0x18 ;  /* 0x00000018000079c8 */ /* 0x001e0000080e0500 */
[----:B------:R-:W1:Y:S01]  /*cc40*/  S2UR UR5, SR_CTAID.X ;  /* 0x00000000000579c3 */ /* 0x000e620000002500 */
[----:B0-----:R-:W-:Y:S02]  /*cc50*/  IMAD.MOV.U32 R2, RZ, RZ, 0x1 ;  /* 0x00000001ff027424 */ /* 0x001fe400078e00ff */
[----:B------:R-:W-:-:S05]  /*cc60*/  IMAD.MOV.U32 R18, RZ, RZ, RZ ;  /* 0x000000ffff127224 */ /* 0x000fca00078e00ff */
[----:B------:R-:W1:Y:S02]  /*cc70*/  LDC R3, c[0x0][0xc34] ;  /* 0x00030d00ff037b82 */ /* 0x000e640000000800 */
[----:B-1----:R-:W-:Y:S01]  /*cc80*/  ISETP.LE.AND P0, PT, R3, UR5, PT ;  /* 0x0000000503007c0c */ /* 0x002fe2000bf03270 */
[----:B------:R-:W-:-:S05]  /*cc90*/  IMAD.MOV.U32 R3, RZ, RZ, 0x1 ;  /* 0x00000001ff037424 */ /* 0x000fca00078e00ff */
[----:B------:R0:W-:Y:S07]  /*cca0*/  STL [R1], R3 ;  /* 0x0000000301007387 */ /* 0x0001ee0000100800 */
[----:B------:R-:W-:Y:S05]  /*ccb0*/  @P0 BRA `(.L_x_38) ;  /* 0x0000004800940947 */ /* 0x000fea0003800000 */
[----:B------:R-:W1:Y:S01]  /*ccc0*/  S2UR UR4, SR_CgaCtaId ;  /* 0x00000000000479c3 */ /* 0x000e620000008800 */
[C---:B------:R-:W-:Y:S01]  /*ccd0*/  IMAD.SHL.U32 R2, R0.reuse, 0x8, RZ ;  /* 0x0000000800027824 */ /* 0x040fe200078e00ff */
[----:B------:R-:W-:Y:S01]  /*cce0*/  LOP3.LUT R5, R0, 0x7f, RZ, 0xc0, !PT ;  /* 0x0000007f00057812 */ /* 0x000fe200078ec0ff */
[----:B------:R-:W-:Y:S01]  /*ccf0*/  UMOV UR36, 0x400 ;  /* 0x0000040000247882 */ /* 0x000fe20000000000 */
[----:B------:R-:W-:Y:S01]  /*cd00*/  IMAD.MOV.U32 R18, RZ, RZ, RZ ;  /* 0x000000ffff127224 */ /* 0x000fe200078e00ff */
[----:B------:R-:W-:Y:S01]  /*cd10*/  ULDC.64 UR38, c[0x0][0x198] ;  /* 0x0000660000267ab9 */ /* 0x000fe20000000a00 */
[C---:B0-----:R-:W-:Y:S01]  /*cd20*/  LOP3.LUT R3, R2.reuse, 0x1f8, RZ, 0xc0, !PT ;  /* 0x000001f802037812 */ /* 0x041fe200078ec0ff */
[----:B------:R-:W-:Y:S01]  /*cd30*/  ULDC UR37, c[0x0][0xc] ;  /* 0x0000030000257ab9 */ /* 0x000fe20000000800 */
[----:B------:R-:W-:Y:S02]  /*cd40*/  LOP3.LUT R2, R2, 0x38, RZ, 0xc0, !PT ;  /* 0x0000003802027812 */ /* 0x000fe400078ec0ff */
[----:B------:R-:W-:Y:S01]  /*cd50*/  LOP3.LUT R4, R3, 0x38, R0, 0x78, !PT ;  /* 0x0000003803047812 */ /* 0x000fe200078e7800 */
[----:B------:R-:W-:Y:S01]  /*cd60*/  IMAD.SHL.U32 R3, R5, 0x8, RZ ;  /* 0x0000000805037824 */ /* 0x000fe200078e00ff */
[----:B------:R-:W-:-:S04]  /*cd70*/  SHF.R.U32.HI R5, RZ, 0x3, R5 ;  /* 0x00000003ff057819 */ /* 0x000fc80000011605 */
[----:B------:R-:W-:Y:S01]  /*cd80*/  LOP3.LUT R4, R4, 0x200, R3, 0xf8, !PT ;  /* 0x0000020004047812 */ /* 0x000fe200078ef803 */
[----:B------:R-:W-:-:S05]  /*cd90*/  IMAD.SHL.U32 R3, R0, 0x10, RZ ;  /* 0x0000001000037824 */ /* 0x000fca00078e00ff */
[----:B------:R-:W-:Y:S01]  /*cda0*/  LOP3.LUT R0, R5, 0x70, R3, 0xf8, !PT ;  /* 0x0000007005007812 */ /* 0x000fe200078ef803 */
[----:B------:R-:W-:Y:S01]  /*cdb0*/  IMAD.U32 R3, RZ, RZ, UR5 ;  /* 0x00000005ff037e24 */ /* 0x000fe2000f8e00ff */
[----:B-1----:R-:W-:Y:S01]  /*cdc0*/  ULEA UR36, UR4, UR36, 0x18 ;  /* 0x0000002404247291 */ /* 0x002fe2000f8ec03f */
[----:B------:R-:W-:-:S05]  /*cdd0*/  MOV R0, 0x1 ;  /* 0x0000000100007802 */ /* 0x000fca0000000f00 */
[----:B------:R-:W-:-:S05]  /*cde0*/  LEA R4, R4, UR36, 0x1 ;  /* 0x0000002404047c11 */ /* 0x000fca000f8e08ff */
[----:B------:R0:W-:Y:S04]  /*cdf0*/  STL [R1+0x14], R4 ;  /* 0x0000140401007387 */ /* 0x0001e80000100800 */
[----:B------:R1:W-:Y:S04]  /*ce00*/  STL [R1+0x28], R3 ;  /* 0x0000280301007387 */ /* 0x0003e80000100800 */
[----:B------:R2:W-:Y:S01]  /*ce10*/  STL [R1], R0 ;  /* 0x0000000001007387 */ /* 0x0005e20000100800 */
[----:B0-----:R-:W-:-:S03]  /*ce20*/  LOP3.LUT R4, R2, 0x40, RZ, 0xfc, !PT ;  /* 0x0000004002047812 */ /* 0x001fc600078efcff */
[----:B------:R0:W-:Y:S01]  /*ce30*/  STL [R1+0x30], RZ ;  /* 0x000030ff01007387 */ /* 0x0001e20000100800 */
[C---:B-1----:R-:W-:Y:S02]  /*ce40*/  LOP3.LUT R3, R2.reuse, 0x80, RZ, 0xfc, !PT ;  /* 0x0000008002037812 */ /* 0x042fe400078efcff */
[----:B--2---:R-:W-:-:S07]  /*ce50*/  LOP3.LUT R0, R2, 0xc0, RZ, 0xfc, !PT ;  /* 0x000000c002007812 */ /* 0x004fce00078efcff */
.L_x_125:
[----:B------:R-:W2:Y:S01]  /*ce60*/  LDL R2, [R1+0x28] ;  /* 0x0000280001027983 */ /* 0x000ea20000100800 */
[----:B-1----:R-:W1:Y:S01]  /*ce70*/  LDC R0, c[0x0][0xc38] ;  /* 0x00030e00ff007b82 */ /* 0x002e620000000800 */
[----:B------:R-:W-:Y:S05]  /*ce80*/  YIELD ;  /* 0x0000000000007946 */ /* 0x000fea0003800000 */
[----:B------:R-:W-:Y:S02]  /*ce90*/  ULDC.64 UR4, c[0x0][0x418] ;  /* 0x0001060000047ab9 */ /* 0x000fe40000000a00 */
[----:B---3--:R-:W3:Y:S01]  /*cea0*/  LDC R16, c[0x0][0xc44] ;  /* 0x00031100ff107b82 */ /* 0x008ee20000000800 */
[----:B------:R-:W-:-:S03]  /*ceb0*/  UISETP.NE.U32.AND UP0, UPT, UR4, URZ, UPT ;  /* 0x0000003f0400728c */ /* 0x000fc6000bf05070 */
[----:B------:R-:W-:Y:S01]  /*cec0*/  ULDC UR4, c[0x0][0x424] ;  /* 0x0001090000047ab9 */ /* 0x000fe20000000800 */
[----:B------:R-:W-:-:S04]  /*ced0*/  UISETP.NE.AND.EX UP0, UPT, UR5, URZ, UPT, UP0 ;  /* 0x0000003f0500728c */ /* 0x000fc8000bf05300 */
[----:B------:R-:W-:Y:S01]  /*cee0*/  USEL UR4, UR4, 0x1, UP0 ;  /* 0x0000000104047887 */ /* 0x000fe20008000000 */
[----:B-1----:R-:W-:-:S13]  /*cef0*/  ISETP.NE.AND P0, PT, R0, 0x1, PT ;  /* 0x000000010000780c */ /* 0x002fda0003f05270 */
[----:B------:R-:W2:Y:S08]  /*cf00*/  @P0 LDC R0, c[0x0][0xc3c] ;  /* 0x00030f00ff000b82 */ /* 0x000eb00000000800 */
[----:B------:R-:W1:Y:S01]  /*cf10*/  @P0 LDC R3, c[0x0][0xc40] ;  /* 0x00031000ff030b82 */ /* 0x000e620000000800 */
[----:B--2---:R-:W-:-:S04]  /*cf20*/  @P0 IMAD.HI.U32 R0, R2, R0, RZ ;  /* 0x0000000002000227 */ /* 0x004fc800078e00ff */
[----:B------:R-:W-:Y:S01]  /*cf30*/  IMAD.MOV.U32 R4, RZ, RZ, R2 ;  /* 0x000000ffff047224 */ /* 0x000fe200078e0002 */
[----:B-1----:R-:W-:Y:S02]  /*cf40*/  @P0 SHF.R.U32.HI R4, RZ, R3, R0 ;  /* 0x00000003ff040219 */ /* 0x002fe40000011600 */
[----:B---3--:R-:W-:Y:S01]  /*cf50*/  ISETP.NE.AND P0, PT, R16, 0x1, PT ;  /* 0x000000011000780c */ /* 0x008fe20003f05270 */
[----:B------:R-:W1:Y:S02]  /*cf60*/  LDC R0, c[0x0][0x2f0] ;  /* 0x0000bc00ff007b82 */ /* 0x000e640000000800 */
[----:B------:R-:W-:Y:S01]  /*cf70*/  IMAD.MOV.U32 R19, RZ, RZ, R4 ;  /* 0x000000ffff137224 */ /* 0x000fe200078e0004 */
[----:B------:R-:W-:Y:S09]  /*cf80*/  STL [R1+0x20], R4 ;  /* 0x0000200401007387 */ /* 0x000ff20000100800 */
[----:B------:R-:W2:Y:S02]  /*cf90*/  @P0 LDC.64 R2, c[0x0][0xc48] ;  /* 0x00031200ff020b82 */ /* 0x000ea40000000a00 */
[----:B--2---:R-:W-:-:S05]  /*cfa0*/  @P0 IMAD.HI.U32 R2, R4, R2, RZ ;  /* 0x0000000204020227 */ /* 0x004fca00078e00ff */
[----:B------:R-:W-:Y:S01]  /*cfb0*/  @P0 SHF.R.U32.HI R19, RZ, R3, R2 ;  /* 0x00000003ff130219 */ /* 0x000fe20000011602 */
[----:B-1----:R-:W-:Y:S01]  /*cfc0*/  IMAD R2, R0, UR4, RZ ;  /* 0x0000000400027c24 */ /* 0x002fe2000f8e02ff */
[----:B------:R-:W-:-:S03]  /*cfd0*/  UIADD3 UR4, UR36, 0x24400, URZ ;  /* 0x0002440024047890 */ /* 0x000fc6000fffe03f */
[----:B------:R-:W-:Y:S01]  /*cfe0*/  VIADD R0, R2, 0x4f ;  /* 0x0000004f02007836 */ /* 0x000fe20000000000 */
[----:B------:R-:W-:Y:S01]  /*cff0*/  STL [R1+0x18], R19 ;  /* 0x0000181301007387 */ /* 0x000fe20000100800 */
[----:B------:R-:W-:Y:S01]  /*d000*/  ULOP3.LUT UP0, URZ, UR4, 0x3ff, URZ, 0xc0, !UPT ;  /* 0x000003ff043f7892 */ /* 0x000fe2000f80c03f */
[----:B------:R-:W-:Y:S02]  /*d010*/  IMAD.MOV R3, RZ, RZ, -R19 ;  /* 0x000000ffff037224 */ /* 0x000fe400078e0a13 */
[----:B------:R-:W-:Y:S01]  /*d020*/  IMAD.HI R0, R0, 0x66666667, RZ ;  /* 0x6666666700007827 */ /* 0x000fe200078e02ff */
[----:B------:R1:W-:Y:S02]  /*d030*/  STL [R1+0x2c], R2 ;  /* 0x00002c0201007387 */ /* 0x0003e40000100800 */
[----:B------:R-:W-:Y:S01]  /*d040*/  PLOP3.LUT P0, PT, PT, PT, UP0, 0x80, 0x0 ;  /* 0x000000000000781c */ /* 0x000fe20003f0f008 */
[----:B------:R-:W-:Y:S01]  /*d050*/  IMAD R16, R16, R3, R4 ;  /* 0x0000000310107224 */ /* 0x000fe200078e0204 */
[----:B-1----:R-:W-:-:S04]  /*d060*/  SHF.R.U32.HI R2, RZ, 0x1f, R0 ;  /* 0x0000001fff027819 */ /* 0x002fc80000011600 */
[----:B------:R-:W-:-:S05]  /*d070*/  LEA.HI.SX32 R0, R0, R2, 0x1b ;  /* 0x0000000200007211 */ /* 0x000fca00078fdaff */
[----:B------:R1:W-:Y:S02]  /*d080*/  STL [R1+0x24], R0 ;  /* 0x0000240001007387 */ /* 0x0003e40000100800 */
[----:B------:R-:W-:Y:S05]  /*d090*/  @!P0 BRA `(.L_x_39) ;  /* 0x0000000000408947 */ /* 0x000fea0003800000 */
[----:B------:R-:W-:Y:S01]  /*d0a0*/  MOV R2, 0x0 ;  /* 0x0000000000027802 */ /* 0x000fe20000000f00 */
[----:B------:R-:W-:Y:S01]  /*d0b0*/  ULDC.64 UR6, c[0x4][0x1b8] ;  /* 0x01006e0000067ab9 */ /* 0x000fe20000000a00 */
[----:B------:R-:W-:Y:S01]  /*d0c0*/  ULDC.64 UR8, c[0x4][0x1c0] ;  /* 0x0100700000087ab9 */ /* 0x000fe20000000a00 */
[----:B------:R-:W-:Y:S01]  /*d0d0*/  ULDC.64 UR4, c[0x4][0x118] ;  /* 0x0100460000047ab9 */ /* 0x000fe20000000a00 */
[----:B------:R-:W-:Y:S01]  /*d0e0*/  IMAD.U32 R4, RZ, RZ, UR6 ;  /* 0x00000006ff047e24 */ /* 0x000fe2000f8e00ff */
[----:B------:R-:W-:Y:S01]  /*d0f0*/  MOV R10, UR4 ;  /* 0x00000004000a7c02 */ /* 0x000fe20008000f00 */
[----:B------:R-:W2:Y:S01]  /*d100*/  LDC.64 R2, c[0x4][R2] ;  /* 0x0100000002027b82 */ /* 0x000ea20000000a00 */
[----:B------:R-:W-:Y:S02]  /*d110*/  IMAD.U32 R5, RZ, RZ, UR7 ;  /* 0x00000007ff057e24 */ /* 0x000fe4000f8e00ff */
[----:B------:R-:W-:Y:S02]  /*d120*/  IMAD.U32 R6, RZ, RZ, UR8 ;  /* 0x00000008ff067e24 */ /* 0x000fe4000f8e00ff */
[----:B------:R-:W-:-:S02]  /*d130*/  IMAD.U32 R7, RZ, RZ, UR9 ;  /* 0x00000009ff077e24 */ /* 0x000fc4000f8e00ff */
[----:B------:R-:W-:Y:S02]  /*d140*/  IMAD.U32 R11, RZ, RZ, UR5 ;  /* 0x00000005ff0b7e24 */ /* 0x000fe4000f8e00ff */
[----:B------:R-:W-:Y:S02]  /*d150*/  IMAD.MOV.U32 R8, RZ, RZ, 0x70 ;  /* 0x00000070ff087424 */ /* 0x000fe400078e00ff */
[----:B------:R-:W-:Y:S02]  /*d160*/  IMAD.MOV.U32 R12, RZ, RZ, 0x1 ;  /* 0x00000001ff0c7424 */ /* 0x000fe400078e00ff */
[----:B------:R-:W-:-:S07]  /*d170*/  IMAD.MOV.U32 R13, RZ, RZ, RZ ;  /* 0x000000ffff0d7224 */ /* 0x000fce00078e00ff */
[----:B------:R-:W-:-:S07]  /*d180*/  LEPC R20, `(.L_x_39) ;  /* 0x000000001014794e */ /* 0x000fce0000000000 */
[----:B012---:R-:W-:Y:S05]  /*d190*/  CALL.ABS.NOINC R2 ;  /* 0x0000000002007343 */ /* 0x007fea0003c00000 */
.L_x_39:
[----:B------:R-:W-:-:S04]  /*d1a0*/  UIADD3 UR4, UR36, 0x400, URZ ;  /* 0x0000040024047890 */ /* 0x000fc8000fffe03f */
[----:B------:R-:W-:-:S06]  /*d1b0*/  ULOP3.LUT UP0, URZ, UR4, 0x3ff, URZ, 0xc0, !UPT ;  /* 0x000003ff043f7892 */ /* 0x000fcc000f80c03f */
[----:B------:R-:W-:-:S13]  /*d1c0*/  PLOP3.LUT P0, PT, PT, PT, UP0, 0x80, 0x0 ;  /* 0x000000000000781c */ /* 0x000fda0003f0f008 */
[----:B------:R-:W-:Y:S05]  /*d1d0*/  @!P0 BRA `(.L_x_40) ;  /* 0x00000000007c8947 */ /* 0x000fea0003800000 */
[----:B------:R-:W-:Y:S01]  /*d1e0*/  MOV R17, 0x0 ;  /* 0x0000000000117802 */ /* 0x000fe20000000f00 */
[----:B------:R-:W-:Y:S01]  /*d1f0*/  ULDC.64 UR6, c[0x4][0x1b8] ;  /* 0x01006e0000067ab9 */ /* 0x000fe20000000a00 */
[----:B------:R-:W-:Y:S01]  /*d200*/  ULDC.64 UR8, c[0x4][0x1c0] ;  /* 0x0100700000087ab9 */ /* 0x000fe20000000a00 */
[----:B------:R-:W-:Y:S01]  /*d210*/  ULDC.64 UR4, c[0x4][0x120] ;  /* 0x0100480000047ab9 */ /* 0x000fe20000000a00 */
[----:B------:R2:W3:Y:S01]  /*d220*/  LDC.64 R2, c[0x4][R17] ;  /* 0x0100000011027b82 */ /* 0x0004e20000000a00 */
[----:B------:R-:W-:Y:S01]  /*d230*/  IMAD.U32 R4, RZ, RZ, UR6 ;  /* 0x00000006ff047e24 */ /* 0x000fe2000f8e00ff */
[----:B------:R-:W-:Y:S01]  /*d240*/  MOV R11, UR5 ;  /* 0x00000005000b7c02 */ /* 0x000fe20008000f00 */
[----:B------:R-:W-:Y:S02]  /*d250*/  IMAD.U32 R5, RZ, RZ, UR7 ;  /* 0x00000007ff057e24 */ /* 0x000fe4000f8e00ff */
[----:B------:R-:W-:Y:S02]  /*d260*/  IMAD.U32 R6, RZ, RZ, UR8 ;  /* 0x00000008ff067e24 */ /* 0x000fe4000f8e00ff */
[----:B------:R-:W-:-:S02]  /*d270*/  IMAD.U32 R7, RZ, RZ, UR9 ;  /* 0x00000009ff077e24 */ /* 0x000fc4000f8e00ff */
[----:B------:R-:W-:Y:S02]  /*d280*/  IMAD.U32 R10, RZ, RZ, UR4 ;  /* 0x00000004ff0a7e24 */ /* 0x000fe4000f8e00ff */
[----:B------:R-:W-:Y:S02]  /*d290*/  IMAD.MOV.U32 R8, RZ, RZ, 0x70 ;  /* 0x00000070ff087424 */ /* 0x000fe400078e00ff */
[----:B------:R-:W-:Y:S02]  /*d2a0*/  IMAD.MOV.U32 R12, RZ, RZ, 0x1 ;  /* 0x00000001ff0c7424 */ /* 0x000fe400078e00ff */
[----:B--2---:R-:W-:-:S07]  /*d2b0*/  IMAD.MOV.U32 R13, RZ, RZ, RZ ;  /* 0x000000ffff0d7224 */ /* 0x004fce00078e00ff */
[----:B------:R-:W-:-:S07]  /*d2c0*/  LEPC R20, `(.L_x_41) ;  /* 0x000000001014794e */ /* 0x000fce0000000000 */
[----:B01-3--:R-:W-:Y:S05]  /*d2d0*/  CALL.ABS.NOINC R2 ;  /* 0x0000000002007343 */ /* 0x00bfea0003c00000 */
.L_x_41:
[----:B------:R0:W1:Y:S01]  /*d2e0*/  LDC.64 R2, c[0x4][R17] ;  /* 0x0100000011027b82 */ /* 0x0000620000000a00 */
[----:B------:R-:W-:Y:S01]  /*d2f0*/  ULDC.64 UR6, c[0x4][0x1b8] ;  /* 0x01006e0000067ab9 */ /* 0x000fe20000000a00 */
[----:B------:R-:W-:Y:S01]  /*d300*/  ULDC.64 UR8, c[0x4][0x1c0] ;  /* 0x0100700000087ab9 */ /* 0x000fe20000000a00 */
[----:B------:R-:W-:Y:S01]  /*d310*/  ULDC.64 UR4, c[0x4][0x128] ;  /* 0x01004a0000047ab9 */ /* 0x000fe20000000a00 */
        /* <DEDUP_REMOVED lines=8> */
[----:B0-----:R-:W-:-:S07]  /*d3a0*/  IMAD.MOV.U32 R13, RZ, RZ, RZ ;  /* 0x000000ffff0d7224 */ /* 0x001fce00078e00ff */
[----:B------:R-:W-:-:S07]  /*d3b0*/  LEPC R20, `(.L_x_40) ;  /* 0x000000001014794e */ /* 0x000fce0000000000 */
[----:B-1----:R-:W-:Y:S05]  /*d3c0*/  CALL.ABS.NOINC R2 ;  /* 0x0000000002007343 */ /* 0x002fea0003c00000 */
.L_x_40:
[----:B------:R-:W-:Y:S01]  /*d3d0*/  ULDC.64 UR4, c[0x0][0x9f8] ;  /* 0x00027e0000047ab9 */ /* 0x000fe20000000a00 */
[----:B------:R-:W2:Y:S01]  /*d3e0*/  LDL R17, [R1+0x24] ;  /* 0x0000240001117983 */ /* 0x000ea20000100800 */
[----:B------:R-:W-:Y:S01]  /*d3f0*/  ISETP.NE.U32.AND P0, PT, RZ, UR4, PT ;  /* 0x00000004ff007c0c */ /* 0x000fe2000bf05070 */
[----:B------:R-:W-:-:S03]  /*d400*/  ULDC.64 UR6, c[0x0][0x208] ;  /* 0x0000820000067ab9 */ /* 0x000fc60000000a00 */
[----:B------:R-:W-:-:S13]  /*d410*/  ISETP.NE.AND.EX P0, PT, RZ, UR5, PT, P0 ;  /* 0x00000005ff007c0c */ /* 0x000fda000bf05300 */
[----:B------:R-:W3:Y:S02]  /*d420*/  @P0 LDC.64 R2, c[0x0][0x9f8] ;  /* 0x00027e00ff020b82 */ /* 0x000ee40000000a00 */
[----:B---3--:R-:W-:-:S05]  /*d430*/  @P0 IMAD.WIDE R2, R19, 0x4, R2 ;  /* 0x0000000413020825 */ /* 0x008fca00078e0202 */
[----:B------:R3:W4:Y:S01]  /*d440*/  @P0 LDG.E R19, desc[UR6][R2.64] ;  /* 0x0000000602130981 */ /* 0x000722000c1e1900 */
[----:B------:R-:W-:Y:S01]  /*d450*/  UMOV UR4, 0xffffffff ;  /* 0xffffffff00047882 */ /* 0x000fe20000000000 */
[----:B---3--:R-:W3:Y:S02]  /*d460*/  LDC.64 R2, c[0x0][0x418] ;  /* 0x00010600ff027b82 */ /* 0x008ee40000000a00 */
[----:B---3--:R-:W-:-:S04]  /*d470*/  ISETP.NE.U32.AND P0, PT, R2, RZ, PT ;  /* 0x000000ff0200720c */ /* 0x008fc80003f05070 */
[----:B------:R-:W-:-:S04]  /*d480*/  ISETP.NE.AND.EX P1, PT, R3, RZ, PT, P0 ;  /* 0x000000ff0300720c */ /* 0x000fc80003f25300 */
[----:B-1----:R-:W-:Y:S01]  /*d490*/  P2R R0, PR, RZ, 0x2 ;  /* 0x00000002ff007803 */ /* 0x002fe20000000000 */
[----:B--2---:R-:W-:-:S05]  /*d4a0*/  VIADD R8, R17, 0xffffffff ;  /* 0xffffffff11087836 */ /* 0x004fca0000000000 */
[----:B------:R1:W-:Y:S04]  /*d4b0*/  STL [R1+0x1c], R8 ;  /* 0x00001c0801007387 */ /* 0x0003e80000100800 */
[----:B------:R1:W-:Y:S01]  /*d4c0*/  STL [R1+0x10], R0 ;  /* 0x0000100001007387 */ /* 0x0003e20000100800 */
[----:B----4-:R-:W-:Y:S02]  /*d4d0*/  SHF.R.S32.HI R7, RZ, 0x1f, R19 ;  /* 0x0000001fff077819 */ /* 0x010fe40000011413 */
[----:B------:R-:W-:-:S03]  /*d4e0*/  SEL R17, R19, RZ, !P1 ;  /* 0x000000ff13117207 */ /* 0x000fc60004800000 */
[----:B------:R1:W-:Y:S01]  /*d4f0*/  STL [R1+0x8], R7 ;  /* 0x0000080701007387 */ /* 0x0003e20000100800 */
[----:B------:R-:W-:Y:S05]  /*d500*/  BRA.DIV UR4, `(.L_x_42) ;  /* 0x0000004604d87947 */ /* 0x000fea000b800000 */
[----:B-1----:R-:W1:Y:S02]  /*d510*/  S2R R0, SR_TID.X ;  /* 0x0000000000007919 */ /* 0x002e640000002100 */
[----:B-1----:R-:W-:-:S04]  /*d520*/  SHF.R.U32.HI R0, RZ, 0x5, R0 ;  /* 0x00000005ff007819 */ /* 0x002fc80000011600 */
[----:B------:R-:W-:-:S05]  /*d530*/  LOP3.LUT R0, R0, 0x3, RZ, 0xc0, !PT ;  /* 0x0000000300007812 */ /* 0x000fca00078ec0ff */
[----:B------:R1:W2:Y:S02]  /*d540*/  SHFL.IDX PT, R14, R0, RZ, 0x1f ;  /* 0x00001fff000e7589 */ /* 0x0002a400000e0000 */
.L_x_141:
[----:B------:R-:W-:Y:S02]  /*d550*/  PLOP3.LUT P2, PT, PT, PT, PT, 0x8, 0x0 ;  /* 0x000000000000781c */ /* 0x000fe40003f4e170 */
[----:B--2---:R-:W-:Y:S02]  /*d560*/  ISETP.NE.AND P0, PT, R14, RZ, PT ;  /* 0x000000ff0e00720c */ /* 0x004fe40003f05270 */
[----:B-1----:R-:W-:-:S05]  /*d570*/  P2R R0, PR, RZ, 0x4 ;  /* 0x00000004ff007803 */ /* 0x002fca0000000000 */
[----:B------:R1:W-:Y:S06]  /*d580*/  STL [R1+0xc], R0 ;  /* 0x00000c0001007387 */ /* 0x0003ec0000100800 */
[----:B------:R-:W-:Y:S05]  /*d590*/  @P0 BRA `(.L_x_43) ;  /* 0x0000000400380947 */ /* 0x000fea0003800000 */
[----:B------:R-:W-:-:S03]  /*d5a0*/  UMOV UR4, 0xffffffff ;  /* 0xffffffff00047882 */ /* 0x000fc60000000000 */
[----:B------:R-:W-:Y:S05]  /*d5b0*/  BRA.DIV UR4, `(.L_x_44) ;  /* 0x0000004604e07947 */ /* 0x000fea000b800000 */
[----:B------:R-:W-:-:S13]  /*d5c0*/  ELECT P6, URZ, PT ;  /* 0x00000000003f782f */ /* 0x000fda00038c0000 */
.L_x_144:
[----:B------:R-:W-:Y:S05]  /*d5d0*/  @!P6 BRA `(.L_x_43) ;  /* 0x000000040028e947 */ /* 0x000fea0003800000 */
[----:B------:R2:W-:Y:S01]  /*d5e0*/  STL [R1+0x4], R8 ;  /* 0x0000040801007387 */ /* 0x0005e20000100800 */
[----:B------:R-:W-:Y:S01]  /*d5f0*/  IMAD.MOV.U32 R17, RZ, RZ, R19 ;  /* 0x000000ffff117224 */ /* 0x000fe200078e0013 */
[----:B------:R-:W-:Y:S06]  /*d600*/  @!P1 BRA `(.L_x_45) ;  /* 0x0000000000509947 */ /* 0x000fec0003800000 */
[----:B------:R-:W3:Y:S01]  /*d610*/  LDC R6, c[0x0][0x43c] ;  /* 0x00010f00ff067b82 */ /* 0x000ee20000000800 */
[----:B-1----:R-:W-:Y:S01]  /*d620*/  IMAD.MOV.U32 R0, RZ, RZ, R8 ;  /* 0x000000ffff007224 */ /* 0x002fe200078e0008 */
[----:B------:R-:W-:Y:S01]  /*d630*/  ULDC.64 UR4, c[0x0][0x428] ;  /* 0x00010a0000047ab9 */ /* 0x000fe20000000a00 */
[----:B------:R-:W-:Y:S01]  /*d640*/  ULDC.64 UR6, c[0x0][0x208] ;  /* 0x0000820000067ab9 */ /* 0x000fe20000000a00 */
[----:B---3--:R-:W-:-:S13]  /*d650*/  ISETP.NE.AND P0, PT, R6, 0x1, PT ;  /* 0x000000010600780c */ /* 0x008fda0003f05270 */
[----:B------:R-:W1:Y:S02]  /*d660*/  @P0 LDC.64 R4, c[0x0][0x440] ;  /* 0x00011000ff040b82 */ /* 0x000e640000000a00 */
[----:B-1----:R-:W-:-:S05]  /*d670*/  @P0 IMAD.HI.U32 R4, R8, R4, RZ ;  /* 0x0000000408040227 */ /* 0x002fca00078e00ff */
[----:B------:R-:W-:-:S04]  /*d680*/  @P0 SHF.R.U32.HI R0, RZ, R5, R4 ;  /* 0x00000005ff000219 */ /* 0x000fc80000011604 */
[--C-:B------:R-:W-:Y:S01]  /*d690*/  SHF.R.S32.HI R5, RZ, 0x1f, R0.reuse ;  /* 0x0000001fff057819 */ /* 0x100fe20000011400 */
[----:B------:R-:W-:-:S04]  /*d6a0*/  IMAD.MOV R4, RZ, RZ, -R0 ;  /* 0x000000ffff047224 */ /* 0x000fc800078e0a00 */
[----:B------:R-:W-:Y:S02]  /*d6b0*/  IMAD R6, R6, R4, R8 ;  /* 0x0000000406067224 */ /* 0x000fe400078e0208 */
[----:B------:R-:W-:-:S03]  /*d6c0*/  IMAD.MOV.U32 R4, RZ, RZ, R0 ;  /* 0x000000ffff047224 */ /* 0x000fc600078e0000 */
[----:B------:R1:W-:Y:S01]  /*d6d0*/  STL [R1+0x4], R6 ;  /* 0x0000040601007387 */ /* 0x0003e20000100800 */
[----:B------:R-:W-:-:S03]  /*d6e0*/  IMAD.WIDE.U32 R4, R19, UR4, R4 ;  /* 0x0000000413047c25 */ /* 0x000fc6000f8e0004 */
[----:B------:R-:W-:Y:S01]  /*d6f0*/  LEA R2, P0, R4, R2, 0x2 ;  /* 0x0000000204027211 */ /* 0x000fe200078010ff */
[----:B-1----:R-:W-:-:S04]  /*d700*/  IMAD R6, R7, UR4, RZ ;  /* 0x0000000407067c24 */ /* 0x002fc8000f8e02ff */
[----:B------:R-:W-:-:S05]  /*d710*/  IMAD R0, R19, UR5, R6 ;  /* 0x0000000513007c24 */ /* 0x000fca000f8e0206 */
[----:B------:R-:W-:-:S04]  /*d720*/  IADD3 R0, R5, R0, RZ ;  /* 0x0000000005007210 */ /* 0x000fc80007ffe0ff */
[----:B------:R-:W-:-:S05]  /*d730*/  LEA.HI.X R3, R4, R3, R0, 0x2, P0 ;  /* 0x0000000304037211 */ /* 0x000fca00000f1400 */
[----:B------:R3:W5:Y:S02]  /*d740*/  LDG.E R17, desc[UR6][R2.64] ;  /* 0x0000000602117981 */ /* 0x000764000c1e1900 */
.L_x_45:
[----:B---3--:R-:W3:Y:S01]  /*d750*/  LDL R2, [R1] ;  /* 0x0000000001027983 */ /* 0x008ee20000100800 */
[----:B-1----:R-:W-:Y:S02]  /*d760*/  LEA R0, R18, UR36, 0x3 ;  /* 0x0000002412007c11 */ /* 0x002fe4000f8e18ff */
[----:B---3--:R-:W-:-:S04]  /*d770*/  SHF.L.U32 R2, R2, 0x1f, RZ ;  /* 0x0000001f02027819 */ /* 0x008fc800000006ff */
[----:B------:R-:W1:Y:S02]  /*d780*/  SYNCS.PHASECHK.TRANS64.TRYWAIT P0, [R0+URZ+0x38840], R2 ;  /* 0x03884002000075a7 */ /* 0x000e64000800017f */
[----:B-1----:R-:W-:Y:S05]  /*d790*/  @!P0 BRA `(.L_x_46) ;  /* 0x0000004400888947 */ /* 0x002fea0003800000 */
.L_x_145:
[----:B------:R-:W3:Y:S02]  /*d7a0*/  S2R R3, SR_TID.X ;  /* 0x0000000000037919 */ /* 0x000ee40000002100 */
[----:B---3--:R-:W-:-:S04]  /*d7b0*/  LOP3.LUT R3, R3, 0x7f, RZ, 0xc0, !PT ;  /* 0x0000007f03037812 */ /* 0x008fc800078ec0ff */
[----:B------:R-:W-:-:S13]  /*d7c0*/  ISETP.NE.AND P0, PT, R3, RZ, PT ;  /* 0x000000ff0300720c */ /* 0x000fda0003f05270 */
[----:B------:R-:W-:Y:S05]  /*d7d0*/  @P0 BRA `(.L_x_47) ;  /* 0x00000000001c0947 */ /* 0x000fea0003800000 */
[----:B------:R-:W3:Y:S01]  /*d7e0*/  S2R R3, SR_TID.X ;  /* 0x0000000000037919 */ /* 0x000ee20000002100 */
[----:B-1----:R-:W-:-:S04]  /*d7f0*/  IMAD.MOV.U32 R2, RZ, RZ, 0xa000 ;  /* 0x0000a000ff027424 */ /* 0x002fc800078e00ff */
[----:B------:R4:W-:Y:S01]  /*d800*/  SYNCS.ARRIVE.TRANS64 RZ, [R0+URZ+0x38830], R2 ;  /* 0x0388300200ff79a7 */ /* 0x0009e2000800003f */
[----:B---3--:R-:W-:-:S04]  /*d810*/  LOP3.LUT R3, R3, 0x1f, RZ, 0xc0, !PT ;  /* 0x0000001f03037812 */ /* 0x008fc800078ec0ff */
[----:B------:R-:W-:-:S13]  /*d820*/  ISETP.NE.AND P0, PT, R3, RZ, PT ;  /* 0x000000ff0300720c */ /* 0x000fda0003f05270 */
[----:B----4-:R-:W-:Y:S05]  /*d830*/  @!P0 BRA `(.L_x_47) ;  /* 0x0000000000048947 */ /* 0x010fea0003800000 */
[----:B------:R-:W-:Y:S01]  /*d840*/  BPT.TRAP 0x1 ;  /* 0x000000040000795c */ /* 0x000fe20000300000 */
.L_x_47:
[----:B-1----:R-:W3:Y:S01]  /*d850*/  LDL R2, [R1+0x4] ;  /* 0x0000040001027983 */ /* 0x002ee20000100800 */
[----:B------:R-:W-:Y:S01]  /*d860*/  R2UR UR14, R18 ;  /* 0x00000000120e72ca */ /* 0x000fe200000e0000 */
[----:B------:R-:W-:Y:S01]  /*d870*/  UIADD3 UR4, UP0, UR38, 0x370, URZ ;  /* 0x0000037026047890 */ /* 0x000fe2000ff1e03f */
[----:B------:R-:W-:Y:S01]  /*d880*/  R2UR UR9, R0 ;  /* 0x00000000000972ca */ /* 0x000fe200000e0000 */
[----:B------:R-:W-:Y:S01]  /*d890*/  UMOV UR10, URZ ;  /* 0x0000003f000a7c82 */ /* 0x000fe20008000000 */
[----:B------:R-:W-:Y:S01]  /*d8a0*/  R2UR UR12, R16 ;  /* 0x00000000100c72ca */ /* 0x000fe200000e0000 */
[----:B------:R-:W-:Y:S01]  /*d8b0*/  UIADD3.X UR5, URZ, UR39, URZ, UP0, !UPT ;  /* 0x000000273f057290 */ /* 0x000fe200087fe43f */
[----:B-----5:R-:W-:Y:S01]  /*d8c0*/  R2UR UR13, R17 ;  /* 0x00000000110d72ca */ /* 0x020fe200000e0000 */
[----:B------:R-:W-:Y:S01]  /*d8d0*/  UMOV UR6, 0x0 ;  /* 0x0000000000067882 */ /* 0x000fe20000000000 */
[----:B------:R-:W-:Y:S01]  /*d8e0*/  UMOV UR7, 0x14f00000 ;  /* 0x14f0000000077882 */ /* 0x000fe20000000000 */
[----:B------:R-:W-:Y:S01]  /*d8f0*/  UMOV UR16, 0x40 ;  /* 0x0000004000107882 */ /* 0x000fe20000000000 */
[----:B------:R-:W-:-:S03]  /*d900*/  PLOP3.LUT P0, PT, PT, PT, PT, 0x80, 0x0 ;  /* 0x000000000000781c */ /* 0x000fc60003f0f070 */
[----:B------:R-:W-:Y:S01]  /*d910*/  UIMAD UR14, UR14, 0xa000, UR36 ;  /* 0x0000a0000e0e78a4 */ /* 0x000fe2000f8e0224 */
[----:B------:R-:W-:Y:S01]  /*d920*/  P2R R0, PR, RZ, 0x1 ;  /* 0x00000001ff007803 */ /* 0x000fe20000000000 */
[----:B------:R-:W-:Y:S02]  /*d930*/  UIADD3 UR9, UR9, 0x38830, URZ ;  /* 0x0003883009097890 */ /* 0x000fe4000fffe03f */
[----:B------:R-:W-:Y:S02]  /*d940*/  UIADD3 UR8, UR14, 0x24400, URZ ;  /* 0x000244000e087890 */ /* 0x000fe4000fffe03f */
[----:B------:R-:W-:Y:S01]  /*d950*/  UIADD3 UR15, UR14, 0x26c00, URZ ;  /* 0x00026c000e0f7890 */ /* 0x000fe2000fffe03f */
[----:B------:R4:W-:Y:S01]  /*d960*/  STL [R1+0xc], R0 ;  /* 0x00000c0001007387 */ /* 0x0009e20000100800 */
[----:B------:R-:W-:Y:S02]  /*d970*/  UIADD3 UR17, UR14, 0x29400, URZ ;  /* 0x000294000e117890 */ /* 0x000fe4000fffe03f */
[----:B------:R-:W-:-:S03]  /*d980*/  UIADD3 UR18, UR14, 0x2bc00, URZ ;  /* 0x0002bc000e127890 */ /* 0x000fc6000fffe03f */
[----:B------:R-:W-:Y:S01]  /*d990*/  UMOV UR14, 0x80 ;  /* 0x00000080000e7882 */ /* 0x000fe20000000000 */
[----:B---3--:R-:W-:-:S13]  /*d9a0*/  R2UR UR11, R2 ;  /* 0x00000000020b72ca */ /* 0x008fda00000e0000 */
[----:B------:R-:W-:-:S09]  /*d9b0*/  UIMAD UR11, UR11, 0x50, URZ ;  /* 0x000000500b0b78a4 */ /* 0x000fd2000f8e023f */
[----:B------:R1:W-:Y:S02]  /*d9c0*/  UTMALDG.4D [UR8], [UR4], desc[UR6] ;  /* 0x00000608040075b4 */ /* 0x0003e40008019000 */
[----:B-1----:R-:W-:Y:S01]  /*d9d0*/  UMOV UR8, UR15 ;  /* 0x0000000f00087c82 */ /* 0x002fe20008000000 */
[----:B------:R-:W-:Y:S02]  /*d9e0*/  UMOV UR10, UR16 ;  /* 0x00000010000a7c82 */ /* 0x000fe40008000000 */
[----:B------:R1:W-:Y:S02]  /*d9f0*/  UTMALDG.4D [UR8], [UR4], desc[UR6] ;  /* 0x00000608040075b4 */ /* 0x0003e40008019000 */
[----:B-1----:R-:W-:Y:S01]  /*da00*/  UMOV UR8, UR17 ;  /* 0x0000001100087c82 */ /* 0x002fe20008000000 */
[----:B------:R-:W-:Y:S01]  /*da10*/  UMOV UR10, UR14 ;  /* 0x0000000e000a7c82 */ /* 0x000fe20008000000 */
[----:B------:R-:W-:Y:S01]  /*da20*/  UMOV UR14, 0xc0 ;  /* 0x000000c0000e7882 */ /* 0x000fe20000000000 */
[----:B------:R1:W-:Y:S02]  /*da30*/  UTMALDG.4D [UR8], [UR4], desc[UR6] ;  /* 0x00000608040075b4 */ /* 0x0003e40008019000 */
[----:B-1----:R-:W-:Y:S01]  /*da40*/  UMOV UR8, UR18 ;  /* 0x0000001200087c82 */ /* 0x002fe20008000000 */
[----:B------:R-:W-:-:S02]  /*da50*/  UMOV UR10, UR14 ;  /* 0x0000000e000a7c82 */ /* 0x000fc40008000000 */
[----:B------:R4:W-:Y:S02]  /*da60*/  UTMALDG.4D [UR8], [UR4], desc[UR6] ;  /* 0x00000608040075b4 */ /* 0x0009e40008019000 */
[----:B----4-:R-:W-:Y:S01]  /*da70*/  NOP ;  /* 0x0000000000007918 */ /* 0x010fe20000000000 */
.L_x_43:
[----:B------:R-:W-:Y:S05]  /*da80*/  WARPSYNC.ALL ;  /* 0x0000000000007948 */ /* 0x000fea0003800000 */
[----:B------:R-:W-:Y:S01]  /*da90*/  UIADD3 UR4, UR36, 0x14400, URZ ;  /* 0x0001440024047890 */ /* 0x000fe2000fffe03f */
[----:B------:R-:W-:Y:S03]  /*daa0*/  BAR.SYNC.DEFER_BLOCKING 0x8, 0x180 ;  /* 0x0206000000007b1d */ /* 0x000fe60000010000 */
[----:B------:R-:W-:-:S06]  /*dab0*/  ULOP3.LUT UP0, URZ, UR4, 0x3ff, URZ, 0xc0, !UPT ;  /* 0x000003ff043f7892 */ /* 0x000fcc000f80c03f */
[----:B------:R-:W-:-:S13]  /*dac0*/  PLOP3.LUT P0, PT, PT, PT, UP0, 0x80, 0x0 ;  /* 0x000000000000781c */ /* 0x000fda0003f0f008 */
[----:B------:R-:W-:Y:S05]  /*dad0*/  @!P0 BRA `(.L_x_48) ;  /* 0x0000000000408947 */ /* 0x000fea0003800000 */
[----:B------:R-:W-:Y:S01]  /*dae0*/  MOV R2, 0x0 ;  /* 0x0000000000027802 */ /* 0x000fe20000000f00 */
[----:B------:R-:W-:Y:S01]  /*daf0*/  ULDC.64 UR6, c[0x4][0x1b8] ;  /* 0x01006e0000067ab9 */ /* 0x000fe20000000a00 */
[----:B------:R-:W-:Y:S01]  /*db00*/  ULDC.64 UR8, c[0x4][0x1c0] ;  /* 0x0100700000087ab9 */ /* 0x000fe20000000a00 */
[----:B------:R-:W-:Y:S01]  /*db10*/  ULDC.64 UR4, c[0x4][0x130] ;  /* 0x01004c0000047ab9 */ /* 0x000fe20000000a00 */
[----:B------:R-:W-:Y:S01]  /*db20*/  IMAD.U32 R4, RZ, RZ, UR6 ;  /* 0x00000006ff047e24 */ /* 0x000fe2000f8e00ff */
[----:B------:R-:W-:Y:S01]  /*db30*/  MOV R12, 0x1 ;  /* 0x00000001000c7802 */ /* 0x000fe20000000f00 */
[----:B------:R-:W3:Y:S01]  /*db40*/  LDC.64 R2, c[0x4][R2] ;  /* 0x0100000002027b82 */ /* 0x000ee20000000a00 */
[----:B------:R-:W-:Y:S02]  /*db50*/  IMAD.U32 R5, RZ, RZ, UR7 ;  /* 0x00000007ff057e24 */ /* 0x000fe4000f8e00ff */
[----:B------:R-:W-:Y:S02]  /*db60*/  IMAD.U32 R6, RZ, RZ, UR8 ;  /* 0x00000008ff067e24 */ /* 0x000fe4000f8e00ff */
[----:B------:R-:W-:-:S02]  /*db70*/  IMAD.U32 R7, RZ, RZ, UR9 ;  /* 0x00000009ff077e24 */ /* 0x000fc4000f8e00ff */
[----:B------:R-:W-:Y:S02]  /*db80*/  IMAD.U32 R10, RZ, RZ, UR4 ;  /* 0x00000004ff0a7e24 */ /* 0x000fe4000f8e00ff */
[----:B------:R-:W-:Y:S02]  /*db90*/  IMAD.U32 R11, RZ, RZ, UR5 ;  /* 0x00000005ff0b7e24 */ /* 0x000fe4000f8e00ff */
[----:B--2---:R-:W-:Y:S02]  /*dba0*/  IMAD.MOV.U32 R8, RZ, RZ, 0x70 ;  /* 0x00000070ff087424 */ /* 0x004fe400078e00ff */
[----:B------:R-:W-:-:S07]  /*dbb0*/  IMAD.MOV.U32 R13, RZ, RZ, RZ ;  /* 0x000000ffff0d7224 */ /* 0x000fce00078e00ff */
[----:B------:R-:W-:-:S07]  /*dbc0*/  LEPC R20, `(.L_x_48) ;  /* 0x000000001014794e */ /* 0x000fce0000000000 */
[----:B01-3--:R-:W-:Y:S05]  /*dbd0*/  CALL.ABS.NOINC R2 ;  /* 0x0000000002007343 */ /* 0x00bfea0003c00000 */
.L_x_48:
[----:B------:R-:W3:Y:S01]  /*dbe0*/  LDL.LU R4, [R1+0x18] ;  /* 0x0000180001047983 */ /* 0x000ee20000300800 */
[----:B-1----:R-:W-:Y:S01]  /*dbf0*/  SHF.R.S32.HI R0, RZ, 0x1f, R16 ;  /* 0x0000001fff007819 */ /* 0x002fe20000011410 */
[----:B------:R-:W-:Y:S01]  /*dc00*/  ULDC.64 UR4, c[0x0][0x2d8] ;  /* 0x0000b60000047ab9 */ /* 0x000fe20000000a00 */
[----:B--2---:R-:W1:Y:S01]  /*dc10*/  LDC R8, c[0x0][0x448] ;  /* 0x00011200ff087b82 */ /* 0x004e620000000800 */
[----:B------:R-:W2:Y:S01]  /*dc20*/  LDL.LU R7, [R1+0x20] ;  /* 0x0000200001077983 */ /* 0x000ea20000300800 */
[----:B------:R-:W-:-:S03]  /*dc30*/  ULDC.64 UR6, c[0x0][0x280] ;  /* 0x0000a00000067ab9 */ /* 0x000fc60000000a00 */
[----:B------:R-:W4:Y:S01]  /*dc40*/  LDL R5, [R1+0x28] ;  /* 0x0000280001057983 */ /* 0x000f220000100800 */
[----:B------:R-:W-:Y:S02]  /*dc50*/  IMAD R0, R0, UR4, RZ ;  /* 0x0000000400007c24 */ /* 0x000fe4000f8e02ff */
[C---:B------:R-:W-:Y:S01]  /*dc60*/  IMAD.WIDE.U32 R2, R16.reuse, UR4, RZ ;  /* 0x0000000410027c25 */ /* 0x040fe2000f8e00ff */
[----:B------:R-:W0:Y:S03]  /*dc70*/  S2R R10, SR_TID.X ;  /* 0x00000000000a7919 */ /* 0x000e260000002100 */
[----:B------:R-:W-:Y:S01]  /*dc80*/  IMAD R0, R16, UR5, R0 ;  /* 0x0000000510007c24 */ /* 0x000fe2000f8e0200 */
[----:B------:R-:W-:-:S03]  /*dc90*/  ULDC.64 UR4, c[0x0][0x2e0] ;  /* 0x0000b80000047ab9 */ /* 0x000fc60000000a00 */
[----:B------:R-:W-:Y:S01]  /*dca0*/  IMAD.IADD R3, R3, 0x1, R0 ;  /* 0x0000000103037824 */ /* 0x000fe200078e0200 */
[----:B-1----:R-:W-:-:S13]  /*dcb0*/  ISETP.NE.AND P0, PT, R8, 0x1, PT ;  /* 0x000000010800780c */ /* 0x002fda0003f05270 */
[----:B------:R-:W1:Y:S01]  /*dcc0*/  @P0 LDC R6, c[0x0][0x44c] ;  /* 0x00011300ff060b82 */ /* 0x000e620000000800 */
[----:B0-----:R-:W-:-:S05]  /*dcd0*/  IMAD.SHL.U32 R10, R10, 0x8, RZ ;  /* 0x000000080a0a7824 */ /* 0x001fca00078e00ff */
[----:B------:R-:W-:Y:S02]  /*dce0*/  LOP3.LUT R10, R10, 0x38, RZ, 0xc0, !PT ;  /* 0x000000380a0a7812 */ /* 0x000fe400078ec0ff */
[----:B---3--:R-:W-:Y:S01]  /*dcf0*/  SHF.R.S32.HI R0, RZ, 0x1f, R4 ;  /* 0x0000001fff007819 */ /* 0x008fe20000011404 */
[----:B------:R-:W-:-:S04]  /*dd00*/  IMAD.WIDE.U32 R2, R4, UR4, R2 ;  /* 0x0000000404027c25 */ /* 0x000fc8000f8e0002 */
[----:B------:R-:W-:Y:S01]  /*dd10*/  IMAD R0, R0, UR4, RZ ;  /* 0x0000000400007c24 */ /* 0x000fe2000f8e02ff */
[----:B------:R-:W-:-:S03]  /*dd20*/  ULDC UR4, c[0x0][0xc38] ;  /* 0x00030e0000047ab9 */ /* 0x000fc60000000800 */
[----:B------:R-:W-:Y:S02]  /*dd30*/  IMAD R0, R4, UR5, R0 ;  /* 0x0000000504007c24 */ /* 0x000fe4000f8e0200 */
[----:B------:R-:W0:Y:S02]  /*dd40*/  S2R R4, SR_TID.X ;  /* 0x0000000000047919 */ /* 0x000e240000002100 */
[----:B------:R-:W-:Y:S02]  /*dd50*/  IMAD.IADD R3, R3, 0x1, R0 ;  /* 0x0000000103037824 */ /* 0x000fe400078e0200 */
[----:B--2---:R-:W-:Y:S02]  /*dd60*/  IMAD.MOV R0, RZ, RZ, -R7 ;  /* 0x000000ffff007224 */ /* 0x004fe400078e0a07 */
[----:B------:R-:W2:Y:S02]  /*dd70*/  @P0 LDC R7, c[0x0][0x450] ;  /* 0x00011400ff070b82 */ /* 0x000ea40000000800 */
[----:B----4-:R-:W-:Y:S01]  /*dd80*/  IMAD R0, R0, UR4, R5 ;  /* 0x0000000400007c24 */ /* 0x010fe2000f8e0205 */
[----:B------:R-:W-:-:S03]  /*dd90*/  ULDC.64 UR4, c[0x0][0x2d0] ;  /* 0x0000b40000047ab9 */ /* 0x000fc60000000a00 */
[----:B------:R-:W-:Y:S01]  /*dda0*/  IMAD.SHL.U32 R5, R0, 0x80, RZ ;  /* 0x0000008000057824 */ /* 0x000fe200078e00ff */
[----:B0-----:R-:W-:-:S04]  /*ddb0*/  LOP3.LUT R4, R4, 0x7f, RZ, 0xc0, !PT ;  /* 0x0000007f04047812 */ /* 0x001fc800078ec0ff */
[----:B------:R-:W-:Y:S02]  /*ddc0*/  SHF.R.U32.HI R9, RZ, 0x3, R4 ;  /* 0x00000003ff097819 */ /* 0x000fe40000011604 */
[----:B------:R-:W0:Y:S02]  /*ddd0*/  S2R R4, SR_TID.X ;  /* 0x0000000000047919 */ /* 0x000e240000002100 */
[----:B0-----:R-:W-:-:S05]  /*dde0*/  IMAD.SHL.U32 R4, R4, 0x10, RZ ;  /* 0x0000001004047824 */ /* 0x001fca00078e00ff */
[----:B------:R-:W-:Y:S02]  /*ddf0*/  LOP3.LUT R4, R9, 0x70, R4, 0xf8, !PT ;  /* 0x0000007009047812 */ /* 0x000fe400078ef804 */
[----:B------:R-:W0:Y:S02]  /*de00*/  S2R R9, SR_TID.X ;  /* 0x0000000000097919 */ /* 0x000e240000002100 */
[----:B------:R-:W-:-:S05]  /*de10*/  LOP3.LUT R0, R4, R5, RZ, 0xfc, !PT ;  /* 0x0000000504007212 */ /* 0x000fca00078efcff */
[----:B-1----:R-:W-:-:S04]  /*de20*/  @P0 IMAD.HI.U32 R6, R0, R6, RZ ;  /* 0x0000000600060227 */ /* 0x002fc800078e00ff */
[----:B------:R-:W-:Y:S01]  /*de30*/  IMAD.MOV.U32 R4, RZ, RZ, R0 ;  /* 0x000000ffff047224 */ /* 0x000fe200078e0000 */
[----:B--2---:R-:W-:-:S05]  /*de40*/  @P0 SHF.R.U32.HI R4, RZ, R7, R6 ;  /* 0x00000007ff040219 */ /* 0x004fca0000011606 */
[----:B------:R-:W-:Y:S02]  /*de50*/  IMAD.MOV R6, RZ, RZ, -R4 ;  /* 0x000000ffff067224 */ /* 0x000fe400078e0a04 */
[----:B------:R-:W-:-:S04]  /*de60*/  IMAD.WIDE.U32 R2, R4, UR4, R2 ;  /* 0x0000000404027c25 */ /* 0x000fc8000f8e0002 */
[----:B------:R-:W-:Y:S01]  /*de70*/  IMAD R0, R8, R6, R0 ;  /* 0x0000000608007224 */ /* 0x000fe200078e0200 */
[----:B------:R-:W-:-:S05]  /*de80*/  SHF.R.S32.HI R6, RZ, 0x1f, R4 ;  /* 0x0000001fff067819 */ /* 0x000fca0000011404 */
[----:B------:R-:W-:Y:S02]  /*de90*/  IMAD R6, R6, UR4, RZ ;  /* 0x0000000406067c24 */ /* 0x000fe4000f8e02ff */
[----:B0-----:R-:W-:Y:S02]  /*dea0*/  IMAD.SHL.U32 R9, R9, 0x8, RZ ;  /* 0x0000000809097824 */ /* 0x001fe400078e00ff */
[----:B------:R-:W-:Y:S01]  /*deb0*/  IMAD R6, R4, UR5, R6 ;  /* 0x0000000504067c24 */ /* 0x000fe2000f8e0206 */
[----:B------:R-:W-:Y:S01]  /*dec0*/  SHF.R.S32.HI R4, RZ, 0x1f, R0 ;  /* 0x0000001fff047819 */ /* 0x000fe20000011400 */
[----:B------:R-:W-:Y:S01]  /*ded0*/  ULDC.64 UR4, c[0x0][0x2c8] ;  /* 0x0000b20000047ab9 */ /* 0x000fe20000000a00 */
[----:B------:R-:W-:Y:S02]  /*dee0*/  LOP3.LUT R9, R9, 0x38, RZ, 0xc0, !PT ;  /* 0x0000003809097812 */ /* 0x000fe400078ec0ff */
[----:B------:R-:W-:Y:S01]  /*def0*/  IADD3 R3, R3, R6, RZ ;  /* 0x0000000603037210 */ /* 0x000fe20007ffe0ff */
[----:B------:R-:W-:Y:S01]  /*df00*/  IMAD R4, R4, UR4, RZ ;  /* 0x0000000404047c24 */ /* 0x000fe2000f8e02ff */
[----:B------:R-:W-:-:S02]  /*df10*/  LOP3.LUT R12, R9, 0x40, RZ, 0xfc, !PT ;  /* 0x00000040090c7812 */ /* 0x000fc400078efcff */
[C---:B------:R-:W-:Y:S01]  /*df20*/  LOP3.LUT R11, R9.reuse, 0x80, RZ, 0xfc, !PT ;  /* 0x00000080090b7812 */ /* 0x040fe200078efcff */
[C---:B------:R-:W-:Y:S01]  /*df30*/  IMAD.WIDE.U32 R2, R0.reuse, UR4, R2 ;  /* 0x0000000400027c25 */ /* 0x040fe2000f8e0002 */
[----:B------:R-:W-:Y:S01]  /*df40*/  LOP3.LUT R9, R9, 0xc0, RZ, 0xfc, !PT ;  /* 0x000000c009097812 */ /* 0x000fe200078efcff */
[----:B------:R-:W-:Y:S02]  /*df50*/  ULDC UR4, c[0x0][0x2b8] ;  /* 0x0000ae0000047ab9 */ /* 0x000fe40000000800 */
[----:B------:R-:W-:Y:S01]  /*df60*/  IMAD R0, R0, UR5, R4 ;  /* 0x0000000500007c24 */ /* 0x000fe2000f8e0204 */
[----:B------:R-:W-:Y:S02]  /*df70*/  ISETP.GE.AND P3, PT, R9, UR4, PT ;  /* 0x0000000409007c0c */ /* 0x000fe4000bf66270 */
[----:B------:R0:W5:Y:S01]  /*df80*/  LDL R9, [R1+0x14] ;  /* 0x0000140001097983 */ /* 0x0001620000100800 */
[----:B------:R-:W-:Y:S01]  /*df90*/  IMAD.IADD R0, R3, 0x1, R0 ;  /* 0x0000000103007824 */ /* 0x000fe200078e0200 */
[----:B------:R-:W-:-:S02]  /*dfa0*/  LEA R4, P4, R2, UR6, 0x1 ;  /* 0x0000000602047c11 */ /* 0x000fc4000f8808ff */
[----:B------:R-:W-:Y:S02]  /*dfb0*/  ISETP.GE.AND P0, PT, R10, UR4, PT ;  /* 0x000000040a007c0c */ /* 0x000fe4000bf06270 */
[----:B------:R-:W-:Y:S02]  /*dfc0*/  ISETP.GE.AND P1, PT, R12, UR4, PT ;  /* 0x000000040c007c0c */ /* 0x000fe4000bf26270 */
[----:B------:R-:W-:Y:S01]  /*dfd0*/  ISETP.GE.AND P2, PT, R11, UR4, PT ;  /* 0x000000040b007c0c */ /* 0x000fe2000bf46270 */
[----:B------:R-:W-:Y:S01]  /*dfe0*/  UMOV UR4, 0xffffffff ;  /* 0xffffffff00047882 */ /* 0x000fe20000000000 */
[----:B------:R-:W-:Y:S02]  /*dff0*/  LEA.HI.X R3, R2, UR7, R0, 0x1, P4 ;  /* 0x0000000702037c11 */ /* 0x000fe4000a0f0c00 */
[----:B0-----:R-:W-:Y:S09]  /*e000*/  BRA.DIV UR4, `(.L_x_49) ;  /* 0x0000003e04807947 */ /* 0x001ff2000b800000 */
[----:B------:R-:W0:Y:S01]  /*e010*/  S2R R7, SR_TID.X ;  /* 0x0000000000077919 */ /* 0x000e220000002100 */
[----:B------:R-:W-:Y:S01]  /*e020*/  ULDC UR4, c[0x0][0x288] ;  /* 0x0000a20000047ab9 */ /* 0x000fe20000000800 */
[----:B------:R-:W-:Y:S01]  /*e030*/  ULDC.64 UR6, c[0x0][0x208] ;  /* 0x0000820000067ab9 */ /* 0x000fe20000000a00 */
[----:B------:R-:W-:Y:S01]  /*e040*/  IMAD R2, R8, UR4, RZ ;  /* 0x0000000408027c24 */ /* 0x000fe2000f8e02ff */
[----:B------:R-:W1:Y:S01]  /*e050*/  SHFL.IDX PT, R6, R4, RZ, 0x181f ;  /* 0x00181fff04067589 */ /* 0x000e6200000e0000 */
[----:B0-----:R-:W-:-:S04]  /*e060*/  LOP3.LUT R7, R7, 0x7f, RZ, 0xc0, !PT ;  /* 0x0000007f07077812 */ /* 0x001fc800078ec0ff */
[----:B------:R-:W-:Y:S02]  /*e070*/  SHF.R.U32.HI R11, RZ, 0x3, R7 ;  /* 0x00000003ff0b7819 */ /* 0x000fe40000011607 */
[----:B------:R-:W0:Y:S03]  /*e080*/  SHFL.IDX PT, R7, R3, RZ, 0x181f ;  /* 0x00181fff03077589 */ /* 0x000e2600000e0000 */
[----:B------:R-:W-:-:S04]  /*e090*/  IMAD.IADD R0, R11, 0x1, R5 ;  /* 0x000000010b007824 */ /* 0x000fc800078e0205 */
[C---:B------:R-:W-:Y:S01]  /*e0a0*/  VIADD R5, R0.reuse, 0x10 ;  /* 0x0000001000057836 */ /* 0x040fe20000000000 */
[----:B------:R-:W-:-:S13]  /*e0b0*/  ISETP.GE.AND P4, PT, R0, R2, PT ;  /* 0x000000020000720c */ /* 0x000fda0003f86270 */
[----:B-1----:R-:W-:-:S05]  /*e0c0*/  @!P4 LEA R6, P5, R10, R6, 0x1 ;  /* 0x000000060a06c211 */ /* 0x002fca00078a08ff */
[----:B0-----:R-:W-:-:S05]  /*e0d0*/  @!P4 IMAD.X R7, RZ, RZ, R7, P5 ;  /* 0x000000ffff07c224 */ /* 0x001fca00028e0607 */
[----:B------:R-:W-:Y:S01]  /*e0e0*/  @!PT LDS RZ, [RZ] ;  /* 0x00000000fffff984 */ /* 0x000fe20000000800 */
[----:B-----5:R-:W-:Y:S04]  /*e0f0*/  @!P4 LDGSTS.E.BYPASS.LTC128B.128 [R9+0x14400], desc[UR6][R6.64], !P0 ;  /* 0x144000000609cfae */ /* 0x020fe8000c101d46 */
[----:B------:R-:W-:Y:S04]  /*e100*/  @!P4 LDGSTS.E.BYPASS.LTC128B.128 [R9+0x18400], desc[UR6][R6.64+0x80], !P1 ;  /* 0x184000800609cfae */ /* 0x000fe8000c901d46 */
[----:B------:R-:W-:Y:S04]  /*e110*/  @!P4 LDGSTS.E.BYPASS.LTC128B.128 [R9+0x1c400], desc[UR6][R6.64+0x100], !P2 ;  /* 0x1c4001000609cfae */ /* 0x000fe8000d101d46 */
[----:B------:R0:W-:Y:S01]  /*e120*/  @!P4 LDGSTS.E.BYPASS.LTC128B.128 [R9+0x20400], desc[UR6][R6.64+0x180], !P3 ;  /* 0x204001800609cfae */ /* 0x0001e2000d901d46 */
[----:B------:R-:W-:-:S03]  /*e130*/  ISETP.GE.AND P4, PT, R5, R2, PT ;  /* 0x000000020500720c */ /* 0x000fc60003f86270 */
[----:B------:R-:W-:Y:S04]  /*e140*/  SHFL.IDX PT, R5, R3, 0x1, 0x181f ;  /* 0x00381f0003057f89 */ /* 0x000fe800000e0000 */
[----:B0-----:R-:W0:Y:S06]  /*e150*/  SHFL.IDX PT, R6, R4, 0x1, 0x181f ;  /* 0x00381f0004067f89 */ /* 0x001e2c00000e0000 */
[----:B0-----:R-:W-:-:S05]  /*e160*/  @!P4 LEA R6, P5, R10, R6, 0x1 ;  /* 0x000000060a06c211 */ /* 0x001fca00078a08ff */
[----:B------:R-:W-:-:S04]  /*e170*/  @!P4 IMAD.X R5, RZ, RZ, R5, P5 ;  /* 0x000000ffff05c224 */ /* 0x000fc800028e0605 */
[----:B------:R-:W-:Y:S01]  /*e180*/  @!P4 IMAD.MOV.U32 R7, RZ, RZ, R5 ;  /* 0x000000ffff07c224 */ /* 0x000fe200078e0005 */
[----:B------:R-:W-:-:S04]  /*e190*/  IADD3 R5, R0, 0x20, RZ ;  /* 0x0000002000057810 */ /* 0x000fc80007ffe0ff */
[----:B------:R-:W-:Y:S04]  /*e1a0*/  @!P4 LDGSTS.E.BYPASS.LTC128B.128 [R9+0x14c00], desc[UR6][R6.64], !P0 ;  /* 0x14c000000609cfae */ /* 0x000fe8000c101d46 */
        /* <DEDUP_REMOVED lines=8> */
[----:B------:R-:W-:Y:S02]  /*e230*/  @!P4 IMAD.MOV.U32 R7, RZ, RZ, R5 ;  /* 0x000000ffff07c224 */ /* 0x000fe400078e0005 */
[----:B------:R-:W-:-:S03]  /*e240*/  VIADD R5, R0, 0x30 ;  /* 0x0000003000057836 */ /* 0x000fc60000000000 */
        /* <DEDUP_REMOVED lines=43> */
[----:B------:R0:W1:Y:S04]  /*e500*/  SHFL.IDX PT, R5, R3, 0x7, 0x181f ;  /* 0x00f81f0003057f89 */ /* 0x00006800000e0000 */
[----:B------:R0:W-:Y:S04]  /*e510*/  @!P4 LDGSTS.E.BYPASS.LTC128B.128 [R9+0x17400], desc[UR6][R6.64], !P0 ;  /* 0x174000000609cfae */ /* 0x0001e8000c101d46 */
[----:B------:R0:W-:Y:S04]  /*e520*/  @!P4 LDGSTS.E.BYPASS.LTC128B.128 [R9+0x1b400], desc[UR6][R6.64+0x80], !P1 ;  /* 0x1b4000800609cfae */ /* 0x0001e8000c901d46 */
[----:B------:R0:W-:Y:S04]  /*e530*/  @!P4 LDGSTS.E.BYPASS.LTC128B.128 [R9+0x1f400], desc[UR6][R6.64+0x100], !P2 ;  /* 0x1f4001000609cfae */ /* 0x0001e8000d101d46 */
[----:B------:R0:W-:Y:S04]  /*e540*/  @!P4 LDGSTS.E.BYPASS.LTC128B.128 [R9+0x23400], desc[UR6][R6.64+0x180], !P3 ;  /* 0x234001800609cfae */ /* 0x0001e8000d901d46 */
[----:B------:R0:W2:Y:S02]  /*e550*/  SHFL.IDX PT, R3, R4, 0x7, 0x181f ;  /* 0x00f81f0004037f89 */ /* 0x0000a400000e0000 */
.L_x_162:
[----:B------:R-:W-:Y:S01]  /*e560*/  VIADD R0, R0, 0x70 ;  /* 0x0000007000007836 */ /* 0x000fe20000000000 */
[----:B------:R-:W-:Y:S04]  /*e570*/  BSSY B0, `(.L_x_50) ;  /* 0x000000d000007945 */ /* 0x000fe80003800000 */
[----:B------:R-:W-:-:S13]  /*e580*/  ISETP.GE.AND P4, PT, R0, R2, PT ;  /* 0x000000020000720c */ /* 0x000fda0003f86270 */
[----:B------:R-:W-:Y:S05]  /*e590*/  @P4 BRA `(.L_x_51) ;  /* 0x0000000000284947 */ /* 0x000fea0003800000 */
[----:B--2---:R-:W-:Y:S01]  /*e5a0*/  LEA R2, P4, R10, R3, 0x1 ;  /* 0x000000030a027211 */ /* 0x004fe200078808ff */
[----:B------:R-:W-:-:S04]  /*e5b0*/  ULDC.64 UR4, c[0x0][0x208] ;  /* 0x0000820000047ab9 */ /* 0x000fc80000000a00 */
[----:B01----:R-:W-:-:S05]  /*e5c0*/  IMAD.X R3, RZ, RZ, R5, P4 ;  /* 0x000000ffff037224 */ /* 0x003fca00020e0605 */
[----:B------:R-:W-:Y:S01]  /*e5d0*/  @!PT LDS RZ, [RZ] ;  /* 0x00000000fffff984 */ /* 0x000fe20000000800 */
[----:B------:R-:W-:Y:S01]  /*e5e0*/  @!PT LDS RZ, [RZ] ;  /* 0x00000000fffff984 */ /* 0x000fe20000000800 */
[----:B------:R-:W-:Y:S01]  /*e5f0*/  @!PT LDS RZ, [RZ] ;  /* 0x00000000fffff984 */ /* 0x000fe20000000800 */
[----:B------:R3:W-:Y:S04]  /*e600*/  LDGSTS.E.BYPASS.LTC128B.128 [R9+0x17c00], desc[UR4][R2.64], !P0 ;  /* 0x17c0000002097fae */ /* 0x0007e8000c101d44 */
[----:B------:R3:W-:Y:S04]  /*e610*/  LDGSTS.E.BYPASS.LTC128B.128 [R9+0x1bc00], desc[UR4][R2.64+0x80], !P1 ;  /* 0x1bc0008002097fae */ /* 0x0007e8000c901d44 */
[----:B------:R3:W-:Y:S04]  /*e620*/  LDGSTS.E.BYPASS.LTC128B.128 [R9+0x1fc00], desc[UR4][R2.64+0x100], !P2 ;  /* 0x1fc0010002097fae */ /* 0x0007e8000d101d44 */
[----:B------:R3:W-:Y:S02]  /*e630*/  LDGSTS.E.BYPASS.LTC128B.128 [R9+0x23c00], desc[UR4][R2.64+0x180], !P3 ;  /* 0x23c0018002097fae */ /* 0x0007e4000d901d44 */
.L_x_51:
[----:B------:R-:W-:Y:S05]  /*e640*/  BSYNC B0 ;  /* 0x0000000000007941 */ /* 0x000fea0003800000 */
.L_x_50:
[----:B---3--:R-:W3:Y:S01]  /*e650*/  LDL R2, [R1+0x30] ;  /* 0x0000300001027983 */ /* 0x008ee20000100800 */
[----:B------:R-:W-:Y:S01]  /*e660*/  NOP ;  /* 0x0000000000007918 */ /* 0x000fe20000000000 */
[----:B------:R-:W-:Y:S02]  /*e670*/  SYNCS.ARRIVE.TRANS64.RED.A0T1 RZ, [UR36+0x38800], RZ ;  /* 0x038800ffffff79a7 */ /* 0x000fe40008200424 */
[----:B------:R-:W-:Y:S01]  /*e680*/  ARRIVES.LDGSTSBAR.64.TRANSCNT [UR36+0x38800] ;  /* 0x03880000ff0079b0 */ /* 0x000fe20008000aa4 */
[----:B---3--:R-:W-:-:S04]  /*e690*/  LOP3.LUT R0, R2, 0x1, RZ, 0xc, !PT ;  /* 0x0000000102007812 */ /* 0x008fc800078e0cff */
[----:B------:R-:W-:Y:S01]  /*e6a0*/  SHF.L.U32 R0, R0, 0x1f, RZ ;  /* 0x0000001f00007819 */ /* 0x000fe200000006ff */
[----:B------:R-:W-:Y:S01]  /*e6b0*/  NOP ;  /* 0x0000000000007918 */ /* 0x000fe20000000000 */
[----:B------:R-:W3:Y:S01]  /*e6c0*/  LDL.LU R2, [R1+0x2c] ;  /* 0x00002c0001027983 */ /* 0x000ee20000300800 */
[----:B------:R-:W-:Y:S01]  /*e6d0*/  SYNCS.ARRIVE.TRANS64.A1T0 RZ, [UR36+0x38800], RZ ;  /* 0x038800ffffff79a7 */ /* 0x000fe20008100024 */
[----:B------:R-:W-:Y:S01]  /*e6e0*/  BSSY B0, `(.L_x_52) ;  /* 0x0000005000007945 */ /* 0x000fe20003800000 */
[----:B0-----:R-:W-:Y:S01]  /*e6f0*/  IMAD.U32 R9, RZ, RZ, UR36 ;  /* 0x00000024ff097e24 */ /* 0x001fe2000f8e00ff */
[----:B------:R-:W0:Y:S01]  /*e700*/  SYNCS.PHASECHK.TRANS64.TRYWAIT P0, [UR36+0x38820], R0 ;  /* 0x03882000ff0075a7 */ /* 0x000e220008000164 */
[----:B---3--:R-:W-:Y:S01]  /*e710*/  ISETP.GE.AND P1, PT, R2, 0x51, PT ;  /* 0x000000510200780c */ /* 0x008fe20003f26270 */
[----:B0-----:R-:W-:-:S12]  /*e720*/  @!P0 BRA `(.L_x_53) ;  /* 0x0000004000a08947 */ /* 0x001fd80003800000 */
.L_x_163:
[----:B------:R-:W-:Y:S05]  /*e730*/  BSYNC B0 ;  /* 0x0000000000007941 */ /* 0x000fea0003800000 */
.L_x_52:
[----:B------:R-:W-:Y:S01]  /*e740*/  IADD3 R12, R9, 0x38800, RZ ;  /* 0x00038800090c7810 */ /* 0x000fe20007ffe0ff */
[----:B------:R-:W-:Y:S06]  /*e750*/  @!P1 BRA `(.L_x_54) ;  /* 0x00000028003c9947 */ /* 0x000fec0003800000 */
[----:B------:R-:W3:Y:S01]  /*e760*/  LDL R2, [R1+0x24] ;  /* 0x0000240001027983 */ /* 0x000ee20000100800 */
[----:B0-----:R-:W-:Y:S02]  /*e770*/  IMAD.MOV.U32 R0, RZ, RZ, 0x1 ;  /* 0x00000001ff007424 */ /* 0x001fe400078e00ff */
[----:B---3--:R-:W-:-:S05]  /*e780*/  IMAD.MOV R10, RZ, RZ, -R2 ;  /* 0x000000ffff0a7224 */ /* 0x008fca00078e0a02 */
[----:B------:R-:W-:-:S05]  /*e790*/  VIADDMNMX R10, R10, R0, 0xffffffff, !PT ;  /* 0xffffffff0a0a7446 */ /* 0x000fca0007800100 */
[----:B------:R-:W-:-:S05]  /*e7a0*/  IMAD.IADD R0, R2, 0x1, R10 ;  /* 0x0000000102007824 */ /* 0x000fca00078e020a */
[----:B------:R-:W-:-:S04]  /*e7b0*/  LOP3.LUT R0, R0, 0x1, RZ, 0xc0, !PT ;  /* 0x0000000100007812 */ /* 0x000fc800078ec0ff */
[----:B------:R-:W-:Y:S01]  /*e7c0*/  ISETP.NE.U32.AND P0, PT, R0, 0x1, PT ;  /* 0x000000010000780c */ /* 0x000fe20003f05070 */
[----:B------:R-:W-:-:S12]  /*e7d0*/  VIADD R0, R2, 0xfffffffe ;  /* 0xfffffffe02007836 */ /* 0x000fd80000000000 */
[----:B------:R-:W-:Y:S05]  /*e7e0*/  @P0 BRA `(.L_x_55) ;  /* 0x0000000c00600947 */ /* 0x000fea0003800000 */
[----:B--2---:R-:W2:Y:S04]  /*e7f0*/  LDL R3, [R1+0xc] ;  /* 0x00000c0001037983 */ /* 0x004ea80000100800 */
[----:B------:R-:W3:Y:S01]  /*e800*/  LDL R2, [R1] ;  /* 0x0000000001027983 */ /* 0x000ee20000100800 */
[----:B------:R-:W-:Y:S01]  /*e810*/  VIADD R4, R18, 0x1 ;  /* 0x0000000112047836 */ /* 0x000fe20000000000 */
[----:B------:R-:W-:Y:S04]  /*e820*/  BSSY B0, `(.L_x_56) ;  /* 0x00000d0000007945 */ /* 0x000fe80003800000 */
[----:B------:R-:W-:-:S04]  /*e830*/  ISETP.NE.AND P0, PT, R4, 0x2, PT ;  /* 0x000000020400780c */ /* 0x000fc80003f05270 */
[----:B------:R-:W-:Y:S02]  /*e840*/  SEL R8, RZ, 0x1, P0 ;  /* 0x00000001ff087807 */ /* 0x000fe40000000000 */
[----:B------:R-:W-:Y:S02]  /*e850*/  SEL R4, R4, RZ, P0 ;  /* 0x000000ff04047207 */ /* 0x000fe40000000000 */
[----:B--2---:R-:W-:Y:S02]  /*e860*/  ISETP.NE.AND P2, PT, R3, RZ, PT ;  /* 0x000000ff0300720c */ /* 0x004fe40003f45270 */
[----:B---3--:R-:W-:-:S11]  /*e870*/  LOP3.LUT R8, R2, R8, RZ, 0x3c, !PT ;  /* 0x0000000802087212 */ /* 0x008fd600078e3cff */
[----:B------:R-:W-:Y:S05]  /*e880*/  @!P2 BRA `(.L_x_57) ;  /* 0x0000000c0024a947 */ /* 0x000fea0003800000 */
[----:B------:R-:W2:Y:S01]  /*e890*/  LDL R2, [R1+0x10] ;  /* 0x0000100001027983 */ /* 0x000ea20000100800 */
[----:B------:R-:W-:Y:S01]  /*e8a0*/  IMAD.MOV.U32 R6, RZ, RZ, R17 ;  /* 0x000000ffff067224 */ /* 0x000fe200078e0011 */
[----:B--2---:R-:W-:-:S13]  /*e8b0*/  ISETP.NE.AND P2, PT, R2, RZ, PT ;  /* 0x000000ff0200720c */ /* 0x004fda0003f45270 */
[----:B------:R-:W-:Y:S05]  /*e8c0*/  @!P2 BRA `(.L_x_58) ;  /* 0x000000000050a947 */ /* 0x000fea0003800000 */
[----:B------:R-:W2:Y:S01]  /*e8d0*/  LDL R7, [R1+0x8] ;  /* 0x0000080001077983 */ /* 0x000ea20000100800 */
[----:B------:R-:W0:Y:S01]  /*e8e0*/  LDC R6, c[0x0][0x43c] ;  /* 0x00010f00ff067b82 */ /* 0x000e220000000800 */
[----:B------:R-:W-:Y:S01]  /*e8f0*/  ULDC.64 UR4, c[0x0][0x428] ;  /* 0x00010a0000047ab9 */ /* 0x000fe20000000a00 */
[----:B------:R-:W-:Y:S01]  /*e900*/  ULDC.64 UR6, c[0x0][0x208] ;  /* 0x0000820000067ab9 */ /* 0x000fe20000000a00 */
[----:B0-----:R-:W-:-:S13]  /*e910*/  ISETP.NE.AND P0, PT, R6, 0x1, PT ;  /* 0x000000010600780c */ /* 0x001fda0003f05270 */
[----:B------:R-:W1:Y:S02]  /*e920*/  @P0 LDC.64 R2, c[0x0][0x440] ;  /* 0x00011000ff020b82 */ /* 0x000e640000000a00 */
[----:B-1----:R-:W-:-:S04]  /*e930*/  @P0 IMAD.HI.U32 R5, R0, R2, RZ ;  /* 0x0000000200050227 */ /* 0x002fc800078e00ff */
[----:B------:R-:W-:Y:S01]  /*e940*/  IMAD.MOV.U32 R2, RZ, RZ, R0 ;  /* 0x000000ffff027224 */ /* 0x000fe200078e0000 */
[----:B------:R-:W-:-:S05]  /*e950*/  @P0 SHF.R.U32.HI R2, RZ, R3, R5 ;  /* 0x00000003ff020219 */ /* 0x000fca0000011605 */
[----:B------:R-:W-:-:S04]  /*e960*/  IMAD.MOV R3, RZ, RZ, -R2 ;  /* 0x000000ffff037224 */ /* 0x000fc800078e0a02 */
[----:B------:R-:W-:Y:S01]  /*e970*/  IMAD R0, R6, R3, R0 ;  /* 0x0000000306007224 */ /* 0x000fe200078e0200 */
[----:B------:R-:W-:-:S03]  /*e980*/  SHF.R.S32.HI R3, RZ, 0x1f, R2 ;  /* 0x0000001fff037819 */ /* 0x000fc60000011402 */
[----:B------:R-:W-:-:S04]  /*e990*/  IMAD.WIDE.U32 R2, R19, UR4, R2 ;  /* 0x0000000413027c25 */ /* 0x000fc8000f8e0002 */
[----:B--2---:R-:W-:-:S04]  /*e9a0*/  IMAD R5, R7, UR4, RZ ;  /* 0x0000000407057c24 */ /* 0x004fc8000f8e02ff */
[----:B------:R-:W-:Y:S01]  /*e9b0*/  IMAD R5, R19, UR5, R5 ;  /* 0x0000000513057c24 */ /* 0x000fe2000f8e0205 */
[----:B------:R-:W-:Y:S02]  /*e9c0*/  ULDC.64 UR4, c[0x0][0x418] ;  /* 0x0001060000047ab9 */ /* 0x000fe40000000a00 */
[----:B------:R-:W-:Y:S02]  /*e9d0*/  LEA R6, P0, R2, UR4, 0x2 ;  /* 0x0000000402067c11 */ /* 0x000fe4000f8010ff */
[----:B------:R-:W-:-:S04]  /*e9e0*/  IADD3 R3, R5, R3, RZ ;  /* 0x0000000305037210 */ /* 0x000fc80007ffe0ff */
[----:B------:R-:W-:-:S05]  /*e9f0*/  LEA.HI.X R7, R2, UR5, R3, 0x2, P0 ;  /* 0x0000000502077c11 */ /* 0x000fca00080f1403 */
[----:B------:R0:W5:Y:S02]  /*ea00*/  LDG.E R6, desc[UR6][R6.64] ;  /* 0x0000000606067981 */ /* 0x000164000c1e1900 */
.L_x_58:
[----:B------:R-:W-:Y:S01]  /*ea10*/  LEA R3, R4, UR36, 0x3 ;  /* 0x0000002404037c11 */ /* 0x000fe2000f8e18ff */
[----:B------:R-:W-:Y:S01]  /*ea20*/  BSSY B1, `(.L_x_59) ;  /* 0x0000004000017945 */ /* 0x000fe20003800000 */
[----:B------:R-:W-:-:S04]  /*ea30*/  SHF.L.U32 R2, R8, 0x1f, RZ ;  /* 0x0000001f08027819 */ /* 0x000fc800000006ff */
[----:B------:R-:W2:Y:S02]  /*ea40*/  SYNCS.PHASECHK.TRANS64.TRYWAIT P0, [R3+URZ+0x38840], R2 ;  /* 0x03884002030075a7 */ /* 0x000ea4000800017f */
[----:B--2---:R-:W-:Y:S05]  /*ea50*/  @!P0 BRA `(.L_x_60) ;  /* 0x0000003c00e88947 */ /* 0x004fea0003800000 */
.L_x_164:
[----:B------:R-:W-:Y:S05]  /*ea60*/  BSYNC B1 ;  /* 0x0000000000017941 */ /* 0x000fea0003800000 */
.L_x_59:
[----:B-1----:R-:W1:Y:S01]  /*ea70*/  S2R R5, SR_TID.X ;  /* 0x0000000000057919 */ /* 0x002e620000002100 */
[----:B------:R-:W-:Y:S01]  /*ea80*/  BSSY B1, `(.L_x_61) ;  /* 0x000000b000017945 */ /* 0x000fe20003800000 */
[----:B-1----:R-:W-:-:S04]  /*ea90*/  LOP3.LUT R5, R5, 0x7f, RZ, 0xc0, !PT ;  /* 0x0000007f05057812 */ /* 0x002fc800078ec0ff */
[----:B------:R-:W-:-:S13]  /*eaa0*/  ISETP.NE.AND P1, PT, R5, RZ, PT ;  /* 0x000000ff0500720c */ /* 0x000fda0003f25270 */
[----:B------:R-:W-:Y:S05]  /*eab0*/  @P1 BRA `(.L_x_62) ;  /* 0x00000000001c1947 */ /* 0x000fea0003800000 */
[----:B------:R-:W1:Y:S01]  /*eac0*/  S2R R5, SR_TID.X ;  /* 0x0000000000057919 */ /* 0x000e620000002100 */
[----:B--2---:R-:W-:-:S04]  /*ead0*/  IMAD.MOV.U32 R2, RZ, RZ, 0xa000 ;  /* 0x0000a000ff027424 */ /* 0x004fc800078e00ff */
[----:B------:R3:W-:Y:S01]  /*eae0*/  SYNCS.ARRIVE.TRANS64 RZ, [R3+URZ+0x38830], R2 ;  /* 0x0388300203ff79a7 */ /* 0x0007e2000800003f */
[----:B-1----:R-:W-:-:S04]  /*eaf0*/  LOP3.LUT R5, R5, 0x1f, RZ, 0xc0, !PT ;  /* 0x0000001f05057812 */ /* 0x002fc800078ec0ff */
[----:B------:R-:W-:-:S13]  /*eb00*/  ISETP.NE.AND P0, PT, R5, RZ, PT ;  /* 0x000000ff0500720c */ /* 0x000fda0003f05270 */
[----:B---3--:R-:W-:Y:S05]  /*eb10*/  @!P0 BRA `(.L_x_62) ;  /* 0x0000000000048947 */ /* 0x008fea0003800000 */
[----:B------:R-:W-:Y:S01]  /*eb20*/  BPT.TRAP 0x1 ;  /* 0x000000040000795c */ /* 0x000fe20000300000 */
.L_x_62:
[----:B------:R-:W-:Y:S05]  /*eb30*/  BSYNC B1 ;  /* 0x0000000000017941 */ /* 0x000fea0003800000 */
.L_x_61:
[----:B------:R-:W-:Y:S01]  /*eb40*/  IMAD.MOV.U32 R11, RZ, RZ, RZ ;  /* 0x000000ffff0b7224 */ /* 0x000fe200078e00ff */
[----:B------:R-:W-:Y:S01]  /*eb50*/  UIADD3 UR4, UP0, UR38, 0x370, URZ ;  /* 0x0000037026047890 */ /* 0x000fe2000ff1e03f */
[----:B------:R-:W-:Y:S01]  /*eb60*/  IMAD R5, R4, 0xa000, R9 ;  /* 0x0000a00004057824 */ /* 0x000fe200078e0209 */
[----:B------:R-:W-:Y:S01]  /*eb70*/  PLOP3.LUT P0, PT, PT, PT, PT, 0x80, 0x0 ;  /* 0x000000000000781c */ /* 0x000fe20003f0f070 */
[----:B--2---:R-:W-:Y:S01]  /*eb80*/  VIADD R3, R3, 0x38830 ;  /* 0x0003883003037836 */ /* 0x004fe20000000000 */
[----:B------:R-:W-:Y:S01]  /*eb90*/  R2UR UR10, R11 ;  /* 0x000000000b0a72ca */ /* 0x000fe200000e0000 */
[----:B------:R-:W-:Y:S01]  /*eba0*/  IMAD R2, R0, 0x50, RZ ;  /* 0x0000005000027824 */ /* 0x000fe200078e02ff */
[----:B------:R-:W-:Y:S01]  /*ebb0*/  UIADD3.X UR5, URZ, UR39, URZ, UP0, !UPT ;  /* 0x000000273f057290 */ /* 0x000fe200087fe43f */
[----:B0-----:R-:W-:Y:S01]  /*ebc0*/  VIADD R7, R5, 0x24400 ;  /* 0x0002440005077836 */ /* 0x001fe20000000000 */
[----:B------:R-:W-:Y:S01]  /*ebd0*/  UMOV UR6, 0x0 ;  /* 0x0000000000067882 */ /* 0x000fe20000000000 */
[----:B------:R-:W-:-:S10]  /*ebe0*/  UMOV UR7, 0x14f00000 ;  /* 0x14f0000000077882 */ /* 0x000fd40000000000 */
.L_x_63:
[----:B------:R-:W-:-:S13]  /*ebf0*/  @P0 ELECT P2, URZ, PT ;  /* 0x00000000003f082f */ /* 0x000fda0003840000 */
[----:B-----5:R-:W-:Y:S02]  /*ec00*/  @P2 R2UR UR13, R6 ;  /* 0x00000000060d22ca */ /* 0x020fe400000e0000 */
[----:B------:R-:W-:Y:S02]  /*ec10*/  @P2 R2UR UR12, R16 ;  /* 0x00000000100c22ca */ /* 0x000fe400000e0000 */
[----:B------:R-:W-:Y:S02]  /*ec20*/  @P2 R2UR UR11, R2 ;  /* 0x00000000020b22ca */ /* 0x000fe400000e0000 */
[----:B------:R-:W-:Y:S02]  /*ec30*/  @P2 R2UR UR9, R3 ;  /* 0x00000000030922ca */ /* 0x000fe400000e0000 */
[----:B------:R-:W-:Y:S02]  /*ec40*/  @P2 R2UR UR8, R7 ;  /* 0x00000000070822ca */ /* 0x000fe400000e0000 */
[----:B------:R-:W-:-:S02]  /*ec50*/  @P2 PLOP3.LUT P0, PT, P2, PT, PT, 0x8, 0x0 ;  /* 0x000000000000281c */ /* 0x000fc4000170e170 */
[----:B------:R-:W-:-:S09]  /*ec60*/  PLOP3.LUT P2, PT, PT, PT, PT, 0x8, 0x0 ;  /* 0x000000000000781c */ /* 0x000fd20003f4e170 */
[----:B------:R0:W-:Y:S02]  /*ec70*/  UTMALDG.4D [UR8], [UR4], desc[UR6] ;  /* 0x00000608040075b4 */ /* 0x0001e40008019000 */
[----:B0-----:R-:W-:Y:S05]  /*ec80*/  @P0 BRA.U.ANY `(.L_x_63) ;  /* 0xfffffffd00d80947 */ /* 0x001fea000393ffff */
[----:B------:R-:W-:Y:S01]  /*ec90*/  IMAD.MOV.U32 R21, RZ, RZ, 0x40 ;  /* 0x00000040ff157424 */ /* 0x000fe200078e00ff */
[----:B------:R-:W-:Y:S01]  /*eca0*/  PLOP3.LUT P0, PT, PT, PT, PT, 0x80, 0x0 ;  /* 0x000000000000781c */ /* 0x000fe20003f0f070 */
[----:B------:R-:W-:Y:S01]  /*ecb0*/  VIADD R7, R5, 0x26c00 ;  /* 0x00026c0005077836 */ /* 0x000fe20000000000 */
[----:B------:R-:W-:Y:S01]  /*ecc0*/  UMOV UR6, 0x0 ;  /* 0x0000000000067882 */ /* 0x000fe20000000000 */
[----:B------:R-:W-:Y:S01]  /*ecd0*/  UMOV UR7, 0x14f00000 ;  /* 0x14f0000000077882 */ /* 0x000fe20000000000 */
[----:B------:R-:W-:-:S15]  /*ece0*/  R2UR UR10, R21 ;  /* 0x00000000150a72ca */ /* 0x000fde00000e0000 */
.L_x_64:
[----:B------:R-:W-:-:S13]  /*ecf0*/  @P0 ELECT P2, URZ, PT ;  /* 0x00000000003f082f */ /* 0x000fda0003840000 */
[----:B------:R-:W-:Y:S02]  /*ed00*/  @P2 R2UR UR13, R6 ;  /* 0x00000000060d22ca */ /* 0x000fe400000e0000 */
        /* <DEDUP_REMOVED lines=14> */
.L_x_65:
        /* <DEDUP_REMOVED lines=10> */
[----:B------:R-:W-:Y:S01]  /*ee90*/  MOV R13, 0xc0 ;  /* 0x000000c0000d7802 */ /* 0x000fe20000000f00 */
[----:B------:R-:W-:Y:S01]  /*eea0*/  VIADD R5, R5, 0x2bc00 ;  /* 0x0002bc0005057836 */ /* 0x000fe20000000000 */
[----:B------:R-:W-:Y:S01]  /*eeb0*/  PLOP3.LUT P0, PT, PT, PT, PT, 0x80, 0x0 ;  /* 0x000000000000781c */ /* 0x000fe20003f0f070 */
[----:B------:R-:W-:Y:S01]  /*eec0*/  UMOV UR6, 0x0 ;  /* 0x0000000000067882 */ /* 0x000fe20000000000 */
[----:B------:R-:W-:Y:S01]  /*eed0*/  R2UR UR10, R13 ;  /* 0x000000000d0a72ca */ /* 0x000fe200000e0000 */
[----:B------:R-:W-:-:S14]  /*eee0*/  UMOV UR7, 0x14f00000 ;  /* 0x14f0000000077882 */ /* 0x000fdc0000000000 */
.L_x_66:
        /* <DEDUP_REMOVED lines=10> */
[----:B------:R-:W2:Y:S01]  /*ef90*/  LDL.LU R7, [R1] ;  /* 0x0000000001077983 */ /* 0x000ea20000300800 */
[----:B------:R-:W-:Y:S01]  /*efa0*/  IMAD R3, R18, 0x8, R12 ;  /* 0x0000000812037824 */ /* 0x000fe200078e020c */
[----:B------:R-:W-:Y:S01]  /*efb0*/  BSSY B1, `(.L_x_67) ;  /* 0x0000004000017945 */ /* 0x000fe20003800000 */
[----:B--2---:R-:W-:-:S04]  /*efc0*/  SHF.L.U32 R2, R7, 0x1f, RZ ;  /* 0x0000001f07027819 */ /* 0x004fc800000006ff */
[----:B------:R-:W0:Y:S02]  /*efd0*/  SYNCS.PHASECHK.TRANS64.TRYWAIT P0, [R3+URZ+0x60], R2 ;  /* 0x00006002030075a7 */ /* 0x000e24000800017f */
[----:B0-----:R-:W-:Y:S05]  /*efe0*/  @!P0 BRA `(.L_x_68) ;  /* 0x0000003800988947 */ /* 0x001fea0003800000 */
.L_x_165:
[----:B------:R-:W-:Y:S05]  /*eff0*/  BSYNC B1 ;  /* 0x0000000000017941 */ /* 0x000fea0003800000 */
.L_x_67:
[----:B------:R-:W-:Y:S01]  /*f000*/  BSSY B1, `(.L_x_69) ;  /* 0x000000c000017945 */ /* 0x000fe20003800000 */
[----:B------:R-:W-:Y:S02]  /*f010*/  IMAD.MOV.U32 R14, RZ, RZ, 0x0 ;  /* 0x00000000ff0e7424 */ /* 0x000fe400078e00ff */
[----:B------:R-:W-:Y:S01]  /*f020*/  IMAD.MOV.U32 R15, RZ, RZ, 0x14f00000 ;  /* 0x14f00000ff0f7424 */ /* 0x000fe200078e00ff */
[----:B------:R-:W-:Y:S06]  /*f030*/  @P1 BRA `(.L_x_70) ;  /* 0x0000000000201947 */ /* 0x000fec0003800000 */
[----:B------:R-:W1:Y:S01]  /*f040*/  S2R R5, SR_TID.X ;  /* 0x0000000000057919 */ /* 0x000e620000002100 */
[----:B0-----:R-:W-:Y:S01]  /*f050*/  LEA R2, R18, UR36, 0x3 ;  /* 0x0000002412027c11 */ /* 0x001fe2000f8e18ff */
[----:B------:R-:W-:-:S04]  /*f060*/  IMAD.MOV.U32 R3, RZ, RZ, 0xa000 ;  /* 0x0000a000ff037424 */ /* 0x000fc800078e00ff */
[----:B------:R2:W-:Y:S01]  /*f070*/  SYNCS.ARRIVE.TRANS64 RZ, [R2+URZ+0x38850], R3 ;  /* 0x0388500302ff79a7 */ /* 0x0005e2000800003f */
[----:B-1----:R-:W-:-:S04]  /*f080*/  LOP3.LUT R5, R5, 0x1f, RZ, 0xc0, !PT ;  /* 0x0000001f05057812 */ /* 0x002fc800078ec0ff */
[----:B------:R-:W-:-:S13]  /*f090*/  ISETP.NE.AND P0, PT, R5, RZ, PT ;  /* 0x000000ff0500720c */ /* 0x000fda0003f05270 */
[----:B--2---:R-:W-:Y:S05]  /*f0a0*/  @!P0 BRA `(.L_x_70) ;  /* 0x0000000000048947 */ /* 0x004fea0003800000 */
[----:B------:R-:W-:Y:S01]  /*f0b0*/  BPT.TRAP 0x1 ;  /* 0x000000040000795c */ /* 0x000fe20000300000 */
.L_x_70:
[----:B------:R-:W-:Y:S05]  /*f0c0*/  BSYNC B1 ;  /* 0x0000000000017941 */ /* 0x000fea0003800000 */
.L_x_69:
[----:B------:R-:W2:Y:S01]  /*f0d0*/  LDL.LU R5, [R1+0x4] ;  /* 0x0000040001057983 */ /* 0x000ea20000300800 */
[----:B------:R-:W-:Y:S01]  /*f0e0*/  R2UR UR10, R11 ;  /* 0x000000000b0a72ca */ /* 0x000fe200000e0000 */
[----:B0-----:R-:W-:Y:S01]  /*f0f0*/  IMAD R3, R18, 0xa000, R9 ;  /* 0x0000a00012037824 */ /* 0x001fe200078e0209 */
[----:B------:R-:W-:Y:S01]  /*f100*/  R2UR UR6, R14 ;  /* 0x000000000e0672ca */ /* 0x000fe200000e0000 */
[----:B------:R-:W-:Y:S01]  /*f110*/  UIADD3 UR4, UP0, UR38, 0x470, URZ ;  /* 0x0000047026047890 */ /* 0x000fe2000ff1e03f */
[----:B------:R-:W-:Y:S01]  /*f120*/  R2UR UR7, R15 ;  /* 0x000000000f0772ca */ /* 0x000fe200000e0000 */
[----:B------:R-:W-:Y:S01]  /*f130*/  VIADD R7, R3, 0x400 ;  /* 0x0000040003077836 */ /* 0x000fe20000000000 */
[----:B------:R-:W-:Y:S01]  /*f140*/  LEA R2, R18, UR36, 0x3 ;  /* 0x0000002412027c11 */ /* 0x000fe2000f8e18ff */
[----:B------:R-:W-:Y:S01]  /*f150*/  UIADD3.X UR5, URZ, UR39, URZ, UP0, !UPT ;  /* 0x000000273f057290 */ /* 0x000fe200087fe43f */
[----:B------:R-:W-:-:S03]  /*f160*/  PLOP3.LUT P0, PT, PT, PT, PT, 0x80, 0x0 ;  /* 0x000000000000781c */ /* 0x000fc60003f0f070 */
[----:B------:R-:W-:Y:S02]  /*f170*/  VIADD R2, R2, 0x38850 ;  /* 0x0003885002027836 */ /* 0x000fe40000000000 */
[----:B--2---:R-:W-:-:S08]  /*f180*/  IMAD R5, R5, 0x50, RZ ;  /* 0x0000005005057824 */ /* 0x004fd000078e02ff */
.L_x_71:
        /* <DEDUP_REMOVED lines=10> */
[----:B------:R-:W-:Y:S01]  /*f230*/  R2UR UR10, R21 ;  /* 0x00000000150a72ca */ /* 0x000fe200000e0000 */
[----:B------:R-:W-:Y:S01]  /*f240*/  VIADD R7, R3, 0x2c00 ;  /* 0x00002c0003077836 */ /* 0x000fe20000000000 */
[----:B------:R-:W-:Y:S02]  /*f250*/  R2UR UR6, R14 ;  /* 0x000000000e0672ca */ /* 0x000fe400000e0000 */
[----:B------:R-:W-:Y:S02]  /*f260*/  R2UR UR7, R15 ;  /* 0x000000000f0772ca */ /* 0x000fe400000e0000 */
[----:B------:R-:W-:-:S13]  /*f270*/  PLOP3.LUT P0, PT, PT, PT, PT, 0x80, 0x0 ;  /* 0x000000000000781c */ /* 0x000fda0003f0f070 */
.L_x_72:
        /* <DEDUP_REMOVED lines=10> */
[----:B------:R-:W-:Y:S02]  /*f320*/  R2UR UR10, R20 ;  /* 0x00000000140a72ca */ /* 0x000fe400000e0000 */
[----:B------:R-:W-:Y:S02]  /*f330*/  R2UR UR6, R14 ;  /* 0x000000000e0672ca */ /* 0x000fe400000e0000 */
[----:B------:R-:W-:Y:S02]  /*f340*/  R2UR UR7, R15 ;  /* 0x000000000f0772ca */ /* 0x000fe400000e0000 */
[----:B------:R-:W-:Y:S02]  /*f350*/  PLOP3.LUT P0, PT, PT, PT, PT, 0x80, 0x0 ;  /* 0x000000000000781c */ /* 0x000fe40003f0f070 */
[----:B------:R-:W-:-:S11]  /*f360*/  IADD3 R7, R3, 0x5400, RZ ;  /* 0x0000540003077810 */ /* 0x000fd60007ffe0ff */
.L_x_73:
        /* <DEDUP_REMOVED lines=15> */
.L_x_74:
        /* <DEDUP_REMOVED lines=10> */
[----:B------:R0:W-:Y:S01]  /*f500*/  STL [R1+0x4], R0 ;  /* 0x0000040001007387 */ /* 0x0001e20000100800 */
[----:B------:R-:W-:-:S07]  /*f510*/  IMAD.MOV.U32 R17, RZ, RZ, R6 ;  /* 0x000000ffff117224 */ /* 0x000fce00078e0006 */
.L_x_57:
[----:B------:R-:W-:Y:S05]  /*f520*/  BSYNC B0 ;  /* 0x0000000000007941 */ /* 0x000fea0003800000 */
.L_x_56:
[----:B0-----:R-:W2:Y:S01]  /*f530*/  LDL.LU R0, [R1+0x24] ;  /* 0x0000240001007983 */ /* 0x001ea20000300800 */
[----:B------:R-:W-:-:S03]  /*f540*/  IMAD.MOV.U32 R18, RZ, RZ, R4 ;  /* 0x000000ffff127224 */ /* 0x000fc600078e0004 */
[----:B------:R0:W-:Y:S02]  /*f550*/  STL [R1], R8 ;  /* 0x0000000801007387 */ /* 0x0001e40000100800 */
[----:B0-2---:R-:W-:-:S07]  /*f560*/  VIADD R0, R0, 0xfffffffd ;  /* 0xfffffffd00007836 */ /* 0x005fce0000000000 */
.L_x_55:
[----:B------:R-:W3:Y:S01]  /*f570*/  LDL.LU R2, [R1+0x1c] ;  /* 0x00001c0001027983 */ /* 0x000ee20000300800 */
[----:B------:R-:W-:Y:S01]  /*f580*/  IMAD.MOV R10, RZ, RZ, -R10 ;  /* 0x000000ffff0a7224 */ /* 0x000fe200078e0a0a */
[----:B------:R-:W-:Y:S04]  /*f590*/  BSSY B0, `(.L_x_54) ;  /* 0x00001ab000007945 */ /* 0x000fe80003800000 */
[----:B---3--:R-:W-:-:S13]  /*f5a0*/  ISETP.NE.AND P0, PT, R2, R10, PT ;  /* 0x0000000a0200720c */ /* 0x008fda0003f05270 */
[----:B------:R-:W-:Y:S05]  /*f5b0*/  @!P0 BRA `(.L_x_75) ;  /* 0x0000001800a08947 */ /* 0x000fea0003800000 */
[----:B------:R-:W-:-:S07]  /*f5c0*/  IMAD.MOV.U32 R4, RZ, RZ, R17 ;  /* 0x000000ffff047224 */ /* 0x000fce00078e0011 */
.L_x_114:
[----:B--2---:R-:W2:Y:S04]  /*f5d0*/  LDL R3, [R1+0xc] ;  /* 0x00000c0001037983 */ /* 0x004ea80000100800 */
[----:B---3--:R-:W3:Y:S01]  /*f5e0*/  LDL R2, [R1] ;  /* 0x0000000001027983 */ /* 0x008ee20000100800 */
[----:B------:R-:W-:Y:S01]  /*f5f0*/  VIADD R6, R18, 0x1 ;  /* 0x0000000112067836 */ /* 0x000fe20000000000 */
[----:B------:R-:W-:Y:S04]  /*f600*/  BSSY B1, `(.L_x_76) ;  /* 0x00000ce000017945 */ /* 0x000fe80003800000 */
[----:B------:R-:W-:-:S04]  /*f610*/  ISETP.NE.AND P0, PT, R6, 0x2, PT ;  /* 0x000000020600780c */ /* 0x000fc80003f05270 */
[----:B------:R-:W-:Y:S02]  /*f620*/  SEL R7, RZ, 0x1, P0 ;  /* 0x00000001ff077807 */ /* 0x000fe40000000000 */
[----:B------:R-:W-:Y:S02]  /*f630*/  SEL R6, R6, RZ, P0 ;  /* 0x000000ff06067207 */ /* 0x000fe40000000000 */
[----:B--2---:R-:W-:Y:S02]  /*f640*/  ISETP.NE.AND P1, PT, R3, RZ, PT ;  /* 0x000000ff0300720c */ /* 0x004fe40003f25270 */
[----:B---3--:R-:W-:-:S11]  /*f650*/  LOP3.LUT R7, R2, R7, RZ, 0x3c, !PT ;  /* 0x0000000702077212 */ /* 0x008fd600078e3cff */
[----:B0-----:R-:W-:Y:S05]  /*f660*/  @!P1 BRA `(.L_x_77) ;  /* 0x0000000c001c9947 */ /* 0x001fea0003800000 */
[----:B------:R-:W2:Y:S01]  /*f670*/  LDL R2, [R1+0x10] ;  /* 0x0000100001027983 */ /* 0x000ea20000100800 */
[----:B------:R-:W-:Y:S01]  /*f680*/  IMAD.MOV.U32 R8, RZ, RZ, R0 ;  /* 0x000000ffff087224 */ /* 0x000fe200078e0000 */
[----:B--2---:R-:W-:-:S13]  /*f690*/  ISETP.NE.AND P1, PT, R2, RZ, PT ;  /* 0x000000ff0200720c */ /* 0x004fda0003f25270 */
[----:B------:R-:W-:Y:S05]  /*f6a0*/  @!P1 BRA `(.L_x_78) ;  /* 0x0000000000509947 */ /* 0x000fea0003800000 */
[----:B------:R-:W2:Y:S01]  /*f6b0*/  LDL R10, [R1+0x8] ;  /* 0x00000800010a7983 */ /* 0x000ea20000100800 */
[----:B-1----:R-:W0:Y:S01]  /*f6c0*/  LDC R5, c[0x0][0x43c] ;  /* 0x00010f00ff057b82 */ /* 0x002e220000000800 */
[----:B------:R-:W-:Y:S01]  /*f6d0*/  ULDC.64 UR4, c[0x0][0x428] ;  /* 0x00010a0000047ab9 */ /* 0x000fe20000000a00 */
[----:B------:R-:W-:Y:S01]  /*f6e0*/  ULDC.64 UR6, c[0x0][0x208] ;  /* 0x0000820000067ab9 */ /* 0x000fe20000000a00 */
[----:B0-----:R-:W-:-:S13]  /*f6f0*/  ISETP.NE.AND P0, PT, R5, 0x1, PT ;  /* 0x000000010500780c */ /* 0x001fda0003f05270 */
[----:B------:R-:W0:Y:S02]  /*f700*/  @P0 LDC.64 R2, c[0x0][0x440] ;  /* 0x00011000ff020b82 */ /* 0x000e240000000a00 */
[----:B0-----:R-:W-:Y:S01]  /*f710*/  @P0 IMAD.HI.U32 R4, R0, R2, RZ ;  /* 0x0000000200040227 */ /* 0x001fe200078e00ff */
[----:B------:R-:W-:-:S04]  /*f720*/  MOV R2, R0 ;  /* 0x0000000000027202 */ /* 0x000fc80000000f00 */
[----:B------:R-:W-:-:S04]  /*f730*/  @P0 SHF.R.U32.HI R2, RZ, R3, R4 ;  /* 0x00000003ff020219 */ /* 0x000fc80000011604 */
[--C-:B------:R-:W-:Y:S01]  /*f740*/  SHF.R.S32.HI R3, RZ, 0x1f, R2.reuse ;  /* 0x0000001fff037819 */ /* 0x100fe20000011402 */
[--C-:B------:R-:W-:Y:S02]  /*f750*/  IMAD.MOV R8, RZ, RZ, -R2.reuse ;  /* 0x000000ffff087224 */ /* 0x100fe400078e0a02 */
[----:B------:R-:W-:-:S04]  /*f760*/  IMAD.WIDE.U32 R2, R19, UR4, R2 ;  /* 0x0000000413027c25 */ /* 0x000fc8000f8e0002 */
[----:B------:R-:W-:Y:S02]  /*f770*/  IMAD R8, R5, R8, R0 ;  /* 0x0000000805087224 */ /* 0x000fe400078e0200 */
[----:B--2---:R-:W-:-:S04]  /*f780*/  IMAD R4, R10, UR4, RZ ;  /* 0x000000040a047c24 */ /* 0x004fc8000f8e02ff */
[----:B------:R-:W-:Y:S01]  /*f790*/  IMAD R4, R19, UR5, R4 ;  /* 0x0000000513047c24 */ /* 0x000fe2000f8e0204 */
[----:B------:R-:W-:-:S03]  /*f7a0*/  ULDC.64 UR4, c[0x0][0x418] ;  /* 0x0001060000047ab9 */ /* 0x000fc60000000a00 */
[----:B------:R-:W-:Y:S01]  /*f7b0*/  IMAD.IADD R3, R4, 0x1, R3 ;  /* 0x0000000104037824 */ /* 0x000fe200078e0203 */
[----:B------:R-:W-:-:S04]  /*f7c0*/  LEA R4, P0, R2, UR4, 0x2 ;  /* 0x0000000402047c11 */ /* 0x000fc8000f8010ff */
[----:B------:R-:W-:-:S05]  /*f7d0*/  LEA.HI.X R5, R2, UR5, R3, 0x2, P0 ;  /* 0x0000000502057c11 */ /* 0x000fca00080f1403 */
[----:B------:R0:W5:Y:S04]  /*f7e0*/  LDG.E R4, desc[UR6][R4.64] ;  /* 0x0000000604047981 */ /* 0x000168000c1e1900 */
.L_x_78:
[----:B------:R-:W-:Y:S01]  /*f7f0*/  LEA R3, R6, UR36, 0x3 ;  /* 0x0000002406037c11 */ /* 0x000fe2000f8e18ff */
[----:B------:R-:W-:Y:S01]  /*f800*/  BSSY B2, `(.L_x_79) ;  /* 0x0000004000027945 */ /* 0x000fe20003800000 */
[----:B------:R-:W-:-:S04]  /*f810*/  SHF.L.U32 R2, R7, 0x1f, RZ ;  /* 0x0000001f07027819 */ /* 0x000fc800000006ff */
[----:B------:R-:W2:Y:S02]  /*f820*/  SYNCS.PHASECHK.TRANS64.TRYWAIT P0, [R3+URZ+0x38840], R2 ;  /* 0x03884002030075a7 */ /* 0x000ea4000800017f */
[----:B--2---:R-:W-:Y:S05]  /*f830*/  @!P0 BRA `(.L_x_80) ;  /* 0x0000003000988947 */ /* 0x004fea0003800000 */
.L_x_166:
[----:B------:R-:W-:Y:S05]  /*f840*/  BSYNC B2 ;  /* 0x0000000000027941 */ /* 0x000fea0003800000 */
.L_x_79:
[----:B01----:R-:W0:Y:S01]  /*f850*/  S2R R5, SR_TID.X ;  /* 0x0000000000057919 */ /* 0x003e220000002100 */
[----:B------:R-:W-:Y:S01]  /*f860*/  BSSY B2, `(.L_x_81) ;  /* 0x000000b000027945 */ /* 0x000fe20003800000 */
[----:B0-----:R-:W-:-:S04]  /*f870*/  LOP3.LUT R5, R5, 0x7f, RZ, 0xc0, !PT ;  /* 0x0000007f05057812 */ /* 0x001fc800078ec0ff */
[----:B------:R-:W-:-:S13]  /*f880*/  ISETP.NE.AND P1, PT, R5, RZ, PT ;  /* 0x000000ff0500720c */ /* 0x000fda0003f25270 */
[----:B------:R-:W-:Y:S05]  /*f890*/  @P1 BRA `(.L_x_82) ;  /* 0x00000000001c1947 */ /* 0x000fea0003800000 */
[----:B------:R-:W0:Y:S01]  /*f8a0*/  S2R R5, SR_TID.X ;  /* 0x0000000000057919 */ /* 0x000e220000002100 */
[----:B--2---:R-:W-:-:S04]  /*f8b0*/  IMAD.MOV.U32 R2, RZ, RZ, 0xa000 ;  /* 0x0000a000ff027424 */ /* 0x004fc800078e00ff */
[----:B------:R1:W-:Y:S01]  /*f8c0*/  SYNCS.ARRIVE.TRANS64 RZ, [R3+URZ+0x38830], R2 ;  /* 0x0388300203ff79a7 */ /* 0x0003e2000800003f */
[----:B0-----:R-:W-:-:S04]  /*f8d0*/  LOP3.LUT R5, R5, 0x1f, RZ, 0xc0, !PT ;  /* 0x0000001f05057812 */ /* 0x001fc800078ec0ff */
[----:B------:R-:W-:-:S13]  /*f8e0*/  ISETP.NE.AND P0, PT, R5, RZ, PT ;  /* 0x000000ff0500720c */ /* 0x000fda0003f05270 */
[----:B-1----:R-:W-:Y:S05]  /*f8f0*/  @!P0 BRA `(.L_x_82) ;  /* 0x0000000000048947 */ /* 0x002fea0003800000 */
[----:B------:R-:W-:Y:S01]  /*f900*/  BPT.TRAP 0x1 ;  /* 0x000000040000795c */ /* 0x000fe20000300000 */
.L_x_82:
[----:B------:R-:W-:Y:S05]  /*f910*/  BSYNC B2 ;  /* 0x0000000000027941 */ /* 0x000fea0003800000 */
.L_x_81:
        /* <DEDUP_REMOVED lines=8> */
[----:B------:R-:W-:Y:S01]  /*f9a0*/  VIADD R10, R5, 0x24400 ;  /* 0x00024400050a7836 */ /* 0x000fe20000000000 */
[----:B------:R-:W-:Y:S01]  /*f9b0*/  UMOV UR6, 0x0 ;  /* 0x0000000000067882 */ /* 0x000fe20000000000 */
[----:B------:R-:W-:-:S10]  /*f9c0*/  UMOV UR7, 0x14f00000 ;  /* 0x14f0000000077882 */ /* 0x000fd40000000000 */
.L_x_83:
        /* <DEDUP_REMOVED lines=16> */
.L_x_84:
        /* <DEDUP_REMOVED lines=16> */
.L_x_85:
        /* <DEDUP_REMOVED lines=16> */
.L_x_86:
        /* <DEDUP_REMOVED lines=16> */
.L_x_167:
[----:B------:R-:W-:Y:S05]  /*fdd0*/  BSYNC B2 ;  /* 0x0000000000027941 */ /* 0x000fea0003800000 */
.L_x_87:
[----:B------:R-:W-:Y:S01]  /*fde0*/  BSSY B2, `(.L_x_89) ;  /* 0x000000b000027945 */ /* 0x000fe20003800000 */
[----:B0-----:R-:W-:Y:S02]  /*fdf0*/  IMAD.MOV.U32 R2, RZ, RZ, 0x0 ;  /* 0x00000000ff027424 */ /* 0x001fe400078e00ff */
[----:B------:R-:W-:Y:S01]  /*fe00*/  IMAD.MOV.U32 R3, RZ, RZ, 0x14f00000 ;  /* 0x14f00000ff037424 */ /* 0x000fe200078e00ff */
[----:B------:R-:W-:Y:S06]  /*fe10*/  @P1 BRA `(.L_x_90) ;  /* 0x00000000001c1947 */ /* 0x000fec0003800000 */
[----:B------:R-:W-:-:S04]  /*fe20*/  IMAD.MOV.U32 R10, RZ, RZ, 0xa000 ;  /* 0x0000a000ff0a7424 */ /* 0x000fc800078e00ff */
[----:B------:R0:W-:Y:S02]  /*fe30*/  SYNCS.ARRIVE.TRANS64 RZ, [R5+URZ+0x50], R10 ;  /* 0x0000500a05ff79a7 */ /* 0x0001e4000800003f */
[----:B0-----:R-:W0:Y:S02]  /*fe40*/  S2R R10, SR_TID.X ;  /* 0x00000000000a7919 */ /* 0x001e240000002100 */
[----:B0-----:R-:W-:-:S04]  /*fe50*/  LOP3.LUT R10, R10, 0x1f, RZ, 0xc0, !PT ;  /* 0x0000001f0a0a7812 */ /* 0x001fc800078ec0ff */
[----:B------:R-:W-:-:S13]  /*fe60*/  ISETP.NE.AND P0, PT, R10, RZ, PT ;  /* 0x000000ff0a00720c */ /* 0x000fda0003f05270 */
[----:B------:R-:W-:Y:S05]  /*fe70*/  @!P0 BRA `(.L_x_90) ;  /* 0x0000000000048947 */ /* 0x000fea0003800000 */
[----:B------:R-:W-:Y:S01]  /*fe80*/  BPT.TRAP 0x1 ;  /* 0x000000040000795c */ /* 0x000fe20000300000 */
.L_x_90:
[----:B------:R-:W-:Y:S05]  /*fe90*/  BSYNC B2 ;  /* 0x0000000000027941 */ /* 0x000fea0003800000 */
.L_x_89:
[----:B------:R-:W2:Y:S01]  /*fea0*/  LDL.LU R10, [R1+0x4] ;  /* 0x00000400010a7983 */ /* 0x000ea20000300800 */
[----:B------:R-:W-:Y:S01]  /*feb0*/  R2UR UR6, R2 ;  /* 0x00000000020672ca */ /* 0x000fe200000e0000 */
[----:B------:R-:W-:Y:S01]  /*fec0*/  IMAD R18, R18, 0xa000, R9 ;  /* 0x0000a00012127824 */ /* 0x000fe200078e0209 */
[----:B------:R-:W-:Y:S01]  /*fed0*/  R2UR UR7, R3 ;  /* 0x00000000030772ca */ /* 0x000fe200000e0000 */
[----:B------:R-:W-:Y:S01]  /*fee0*/  UIADD3 UR4, UP0, UR38, 0x470, URZ ;  /* 0x0000047026047890 */ /* 0x000fe2000ff1e03f */
[----:B------:R-:W-:Y:S01]  /*fef0*/  R2UR UR10, R11 ;  /* 0x000000000b0a72ca */ /* 0x000fe200000e0000 */
[----:B------:R-:W-:Y:S01]  /*ff00*/  VIADD R5, R5, 0x50 ;  /* 0x0000005005057836 */ /* 0x000fe20000000000 */
[----:B------:R-:W-:Y:S01]  /*ff10*/  PLOP3.LUT P0, PT, PT, PT, PT, 0x80, 0x0 ;  /* 0x000000000000781c */ /* 0x000fe20003f0f070 */
[----:B------:R-:W-:Y:S01]  /*ff20*/  UIADD3.X UR5, URZ, UR39, URZ, UP0, !UPT ;  /* 0x000000273f057290 */ /* 0x000fe200087fe43f */
[----:B------:R-:W-:Y:S01]  /*ff30*/  IADD3 R11, R18, 0x400, RZ ;  /* 0x00000400120b7810 */ /* 0x000fe20007ffe0ff */
[----:B--2---:R-:W-:-:S10]  /*ff40*/  IMAD R10, R10, 0x50, RZ ;  /* 0x000000500a0a7824 */ /* 0x004fd400078e02ff */
.L_x_91:
        /* <DEDUP_REMOVED lines=15> */
.L_x_92:
        /* <DEDUP_REMOVED lines=15> */
.L_x_93:
        /* <DEDUP_REMOVED lines=15> */
.L_x_94:
        /* <DEDUP_REMOVED lines=12> */
.L_x_77:
[----:B------:R-:W-:Y:S05]  /*102e0*/  BSYNC B1 ;  /* 0x0000000000017941 */ /* 0x000fea0003800000 */
.L_x_76:
[----:B------:R-:W2:Y:S01]  /*102f0*/  LDL R2, [R1+0xc] ;  /* 0x00000c0001027983 */ /* 0x000ea20000100800 */
[----:B------:R-:W-:Y:S01]  /*10300*/  VIADD R18, R6, 0x1 ;  /* 0x0000000106127836 */ /* 0x000fe20000000000 */
[----:B------:R-:W-:Y:S04]  /*10310*/  BSSY B1, `(.L_x_95) ;  /* 0x00000cf000017945 */ /* 0x000fe80003800000 */
[----:B------:R-:W-:-:S04]  /*10320*/  ISETP.NE.AND P0, PT, R18, 0x2, PT ;  /* 0x000000021200780c */ /* 0x000fc80003f05270 */
[----:B------:R-:W-:Y:S02]  /*10330*/  SEL R18, R18, RZ, P0 ;  /* 0x000000ff12127207 */ /* 0x000fe40000000000 */
[----:B--2---:R-:W-:Y:S02]  /*10340*/  ISETP.NE.AND P1, PT, R2, RZ, PT ;  /* 0x000000ff0200720c */ /* 0x004fe40003f25270 */
[----:B------:R-:W-:-:S04]  /*10350*/  SEL R2, RZ, 0x1, P0 ;  /* 0x00000001ff027807 */ /* 0x000fc80000000000 */
[----:B------:R-:W-:-:S05]  /*10360*/  LOP3.LUT R10, R7, R2, RZ, 0x3c, !PT ;  /* 0x00000002070a7212 */ /* 0x000fca00078e3cff */
[----:B------:R2:W-:Y:S02]  /*10370*/  STL [R1], R10 ;  /* 0x0000000a01007387 */ /* 0x0005e40000100800 */
[----:B------:R-:W-:Y:S05]  /*10380*/  @!P1 BRA `(.L_x_96) ;  /* 0x0000000c001c9947 */ /* 0x000fea0003800000 */
[----:B------:R-:W3:Y:S01]  /*10390*/  LDL R3, [R1+0x10] ;  /* 0x0000100001037983 */ /* 0x000ee20000100800 */
[----:B0-----:R-:W-:Y:S01]  /*103a0*/  VIADD R8, R0, 0xffffffff ;  /* 0xffffffff00087836 */ /* 0x001fe20000000000 */
[----:B---3--:R-:W-:-:S13]  /*103b0*/  ISETP.NE.AND P1, PT, R3, RZ, PT ;  /* 0x000000ff0300720c */ /* 0x008fda0003f25270 */
[----:B------:R-:W-:Y:S05]  /*103c0*/  @!P1 BRA `(.L_x_97) ;  /* 0x0000000000509947 */ /* 0x000fea0003800000 */
[----:B------:R-:W3:Y:S01]  /*103d0*/  LDL R11, [R1+0x8] ;  /* 0x00000800010b7983 */ /* 0x000ee20000100800 */
[----:B-1----:R-:W0:Y:S01]  /*103e0*/  LDC R5, c[0x0][0x43c] ;  /* 0x00010f00ff057b82 */ /* 0x002e220000000800 */
[----:B------:R-:W-:Y:S01]  /*103f0*/  ULDC.64 UR4, c[0x0][0x428] ;  /* 0x00010a0000047ab9 */ /* 0x000fe20000000a00 */
[----:B------:R-:W-:Y:S01]  /*10400*/  ULDC.64 UR6, c[0x0][0x208] ;  /* 0x0000820000067ab9 */ /* 0x000fe20000000a00 */
[----:B0-----:R-:W-:-:S13]  /*10410*/  ISETP.NE.AND P0, PT, R5, 0x1, PT ;  /* 0x000000010500780c */ /* 0x001fda0003f05270 */
[----:B------:R-:W0:Y:S02]  /*10420*/  @P0 LDC.64 R2, c[0x0][0x440] ;  /* 0x00011000ff020b82 */ /* 0x000e240000000a00 */
[----:B0-----:R-:W-:-:S04]  /*10430*/  @P0 IMAD.HI.U32 R4, R8, R2, RZ ;  /* 0x0000000208040227 */ /* 0x001fc800078e00ff */
[----:B------:R-:W-:Y:S01]  /*10440*/  IMAD.MOV.U32 R2, RZ, RZ, R8 ;  /* 0x000000ffff027224 */ /* 0x000fe200078e0008 */
[----:B------:R-:W-:-:S05]  /*10450*/  @P0 SHF.R.U32.HI R2, RZ, R3, R4 ;  /* 0x00000003ff020219 */ /* 0x000fca0000011604 */
[----:B------:R-:W-:-:S04]  /*10460*/  IMAD.MOV R3, RZ, RZ, -R2 ;  /* 0x000000ffff037224 */ /* 0x000fc800078e0a02 */
[----:B------:R-:W-:Y:S01]  /*10470*/  IMAD R8, R5, R3, R8 ;  /* 0x0000000305087224 */ /* 0x000fe200078e0208 */
[----:B------:R-:W-:-:S03]  /*10480*/  SHF.R.S32.HI R3, RZ, 0x1f, R2 ;  /* 0x0000001fff037819 */ /* 0x000fc60000011402 */
[----:B------:R-:W-:-:S04]  /*10490*/  IMAD.WIDE.U32 R2, R19, UR4, R2 ;  /* 0x0000000413027c25 */ /* 0x000fc8000f8e0002 */
[----:B---3--:R-:W-:-:S04]  /*104a0*/  IMAD R4, R11, UR4, RZ ;  /* 0x000000040b047c24 */ /* 0x008fc8000f8e02ff */
[----:B------:R-:W-:Y:S01]  /*104b0*/  IMAD R4, R19, UR5, R4 ;  /* 0x0000000513047c24 */ /* 0x000fe2000f8e0204 */
[----:B------:R-:W-:-:S04]  /*104c0*/  ULDC.64 UR4, c[0x0][0x418] ;  /* 0x0001060000047ab9 */ /* 0x000fc80000000a00 */
[----:B------:R-:W-:Y:S02]  /*104d0*/  IADD3 R3, R4, R3, RZ ;  /* 0x0000000304037210 */ /* 0x000fe40007ffe0ff */
[----:B------:R-:W-:-:S04]  /*104e0*/  LEA R4, P0, R2, UR4, 0x2 ;  /* 0x0000000402047c11 */ /* 0x000fc8000f8010ff */
[----:B------:R-:W-:-:S05]  /*104f0*/  LEA.HI.X R5, R2, UR5, R3, 0x2, P0 ;  /* 0x0000000502057c11 */ /* 0x000fca00080f1403 */
[----:B------:R0:W5:Y:S04]  /*10500*/  LDG.E R4, desc[UR6][R4.64] ;  /* 0x0000000604047981 */ /* 0x000168000c1e1900 */
.L_x_97:
[----:B------:R-:W-:Y:S01]  /*10510*/  LEA R2, R18, UR36, 0x3 ;  /* 0x0000002412027c11 */ /* 0x000fe2000f8e18ff */
[----:B------:R-:W-:Y:S01]  /*10520*/  BSSY B2, `(.L_x_98) ;  /* 0x0000004000027945 */ /* 0x000fe20003800000 */
[----:B------:R-:W-:-:S04]  /*10530*/  SHF.L.U32 R3, R10, 0x1f, RZ ;  /* 0x0000001f0a037819 */ /* 0x000fc800000006ff */
[----:B------:R-:W3:Y:S02]  /*10540*/  SYNCS.PHASECHK.TRANS64.TRYWAIT P0, [R2+URZ+0x38840], R3 ;  /* 0x03884003020075a7 */ /* 0x000ee4000800017f */
[----:B---3--:R-:W-:Y:S05]  /*10550*/  @!P0 BRA `(.L_x_99) ;  /* 0x0000002400788947 */ /* 0x008fea0003800000 */
.L_x_168:
[----:B------:R-:W-:Y:S05]  /*10560*/  BSYNC B2 ;  /* 0x0000000000027941 */ /* 0x000fea0003800000 */
.L_x_98:
[----:B01----:R-:W0:Y:S01]  /*10570*/  S2R R5, SR_TID.X ;  /* 0x0000000000057919 */ /* 0x003e220000002100 */
[----:B------:R-:W-:Y:S01]  /*10580*/  BSSY B2, `(.L_x_100) ;  /* 0x000000b000027945 */ /* 0x000fe20003800000 */
[----:B0-----:R-:W-:-:S04]  /*10590*/  LOP3.LUT R5, R5, 0x7f, RZ, 0xc0, !PT ;  /* 0x0000007f05057812 */ /* 0x001fc800078ec0ff */
[----:B------:R-:W-:-:S13]  /*105a0*/  ISETP.NE.AND P1, PT, R5, RZ, PT ;  /* 0x000000ff0500720c */ /* 0x000fda0003f25270 */
[----:B------:R-:W-:Y:S05]  /*105b0*/  @P1 BRA `(.L_x_101) ;  /* 0x00000000001c1947 */ /* 0x000fea0003800000 */
[----:B------:R-:W0:Y:S01]  /*105c0*/  S2R R5, SR_TID.X ;  /* 0x0000000000057919 */ /* 0x000e220000002100 */
[----:B---3--:R-:W-:-:S04]  /*105d0*/  IMAD.MOV.U32 R3, RZ, RZ, 0xa000 ;  /* 0x0000a000ff037424 */ /* 0x008fc800078e00ff */
[----:B------:R1:W-:Y:S01]  /*105e0*/  SYNCS.ARRIVE.TRANS64 RZ, [R2+URZ+0x38830], R3 ;  /* 0x0388300302ff79a7 */ /* 0x0003e2000800003f */
[----:B0-----:R-:W-:-:S04]  /*105f0*/  LOP3.LUT R5, R5, 0x1f, RZ, 0xc0, !PT ;  /* 0x0000001f05057812 */ /* 0x001fc800078ec0ff */
[----:B------:R-:W-:-:S13]  /*10600*/  ISETP.NE.AND P0, PT, R5, RZ, PT ;  /* 0x000000ff0500720c */ /* 0x000fda0003f05270 */
[----:B-1----:R-:W-:Y:S05]  /*10610*/  @!P0 BRA `(.L_x_101) ;  /* 0x0000000000048947 */ /* 0x002fea0003800000 */
[----:B------:R-:W-:Y:S01]  /*10620*/  BPT.TRAP 0x1 ;  /* 0x000000040000795c */ /* 0x000fe20000300000 */
.L_x_101:
[----:B------:R-:W-:Y:S05]  /*10630*/  BSYNC B2 ;  /* 0x0000000000027941 */ /* 0x000fea0003800000 */
.L_x_100:
[----:B------:R-:W-:Y:S01]  /*10640*/  IMAD.MOV.U32 R11, RZ, RZ, RZ ;  /* 0x000000ffff0b7224 */ /* 0x000fe200078e00ff */
[----:B------:R-:W-:Y:S01]  /*10650*/  UIADD3 UR4, UP0, UR38, 0x370, URZ ;  /* 0x0000037026047890 */ /* 0x000fe2000ff1e03f */
[C---:B---3--:R-:W-:Y:S01]  /*10660*/  IMAD R3, R18.reuse, 0x8, R12 ;  /* 0x0000000812037824 */ /* 0x048fe200078e020c */
[----:B------:R-:W-:Y:S01]  /*10670*/  PLOP3.LUT P0, PT, PT, PT, PT, 0x80, 0x0 ;  /* 0x000000000000781c */ /* 0x000fe20003f0f070 */
[----:B------:R-:W-:Y:S01]  /*10680*/  IMAD R5, R18, 0xa000, R9 ;  /* 0x0000a00012057824 */ /* 0x000fe200078e0209 */
[----:B------:R-:W-:Y:S01]  /*10690*/  R2UR UR10, R11 ;  /* 0x000000000b0a72ca */ /* 0x000fe200000e0000 */
[----:B------:R-:W-:Y:S01]  /*106a0*/  VIADD R3, R3, 0x30 ;  /* 0x0000003003037836 */ /* 0x000fe20000000000 */
[----:B------:R-:W-:Y:S01]  /*106b0*/  UIADD3.X UR5, URZ, UR39, URZ, UP0, !UPT ;  /* 0x000000273f057290 */ /* 0x000fe200087fe43f */
[----:B------:R-:W-:Y:S01]  /*106c0*/  IMAD R2, R8, 0x50, RZ ;  /* 0x0000005008027824 */ /* 0x000fe200078e02ff */
[----:B------:R-:W-:Y:S01]  /*106d0*/  UMOV UR6, 0x0 ;  /* 0x0000000000067882 */ /* 0x000fe20000000000 */
[----:B--2---:R-:W-:Y:S01]  /*106e0*/  VIADD R10, R5, 0x24400 ;  /* 0x00024400050a7836 */ /* 0x004fe20000000000 */
[----:B------:R-:W-:-:S09]  /*106f0*/  UMOV UR7, 0x14f00000 ;  /* 0x14f0000000077882 */ /* 0x000fd20000000000 */
.L_x_102:
        /* <DEDUP_REMOVED lines=16> */
.L_x_103:
        /* <DEDUP_REMOVED lines=12> */
[----:B------:R-:W-:Y:S01]  /*108c0*/  UMOV UR6, 0x0 ;  /* 0x0000000000067882 */ /* 0x000fe20000000000 */
[----:B------:R-:W-:Y:S01]  /*108d0*/  IADD3 R10, R5, 0x29400, RZ ;  /* 0x00029400050a7810 */ /* 0x000fe20007ffe0ff */
[----:B------:R-:W-:Y:S01]  /*108e0*/  UMOV UR7, 0x14f00000 ;  /* 0x14f0000000077882 */ /* 0x000fe20000000000 */
[----:B------:R-:W-:-:S15]  /*108f0*/  R2UR UR10, R14 ;  /* 0x000000000e0a72ca */ /* 0x000fde00000e0000 */
.L_x_104:
        /* <DEDUP_REMOVED lines=16> */
.L_x_105:
        /* <DEDUP_REMOVED lines=10> */
[----:B------:R-:W-:Y:S01]  /*10aa0*/  SHF.L.U32 R7, R7, 0x1f, RZ ;  /* 0x0000001f07077819 */ /* 0x000fe200000006ff */
[----:B------:R-:W-:Y:S01]  /*10ab0*/  IMAD R5, R6, 0x8, R12 ;  /* 0x0000000806057824 */ /* 0x000fe200078e020c */
[----:B------:R-:W-:Y:S03]  /*10ac0*/  BSSY B2, `(.L_x_106) ;  /* 0x0000003000027945 */ /* 0x000fe60003800000 */
[----:B------:R-:W0:Y:S02]  /*10ad0*/  SYNCS.PHASECHK.TRANS64.TRYWAIT P0, [R5+URZ+0x60], R7 ;  /* 0x00006007050075a7 */ /* 0x000e24000800017f */
[----:B0-----:R-:W-:Y:S05]  /*10ae0*/  @!P0 BRA `(.L_x_107) ;  /* 0x0000002000288947 */ /* 0x001fea0003800000 */
.L_x_169:
[----:B------:R-:W-:Y:S05]  /*10af0*/  BSYNC B2 ;  /* 0x0000000000027941 */ /* 0x000fea0003800000 */
.L_x_106:
[----:B------:R-:W-:Y:S01]  /*10b00*/  BSSY B2, `(.L_x_108) ;  /* 0x000000b000027945 */ /* 0x000fe20003800000 */
[----:B------:R-:W-:Y:S02]  /*10b10*/  IMAD.MOV.U32 R2, RZ, RZ, 0x0 ;  /* 0x00000000ff027424 */ /* 0x000fe400078e00ff */
[----:B------:R-:W-:Y:S01]  /*10b20*/  IMAD.MOV.U32 R3, RZ, RZ, 0x14f00000 ;  /* 0x14f00000ff037424 */ /* 0x000fe200078e00ff */
[----:B------:R-:W-:Y:S06]  /*10b30*/  @P1 BRA `(.L_x_109) ;  /* 0x00000000001c1947 */ /* 0x000fec0003800000 */
[----:B------:R-:W1:Y:S01]  /*10b40*/  S2R R10, SR_TID.X ;  /* 0x00000000000a7919 */ /* 0x000e620000002100 */
[----:B0-----:R-:W-:-:S04]  /*10b50*/  IMAD.MOV.U32 R7, RZ, RZ, 0xa000 ;  /* 0x0000a000ff077424 */ /* 0x001fc800078e00ff */
[----:B------:R2:W-:Y:S01]  /*10b60*/  SYNCS.ARRIVE.TRANS64 RZ, [R5+URZ+0x50], R7 ;  /* 0x0000500705ff79a7 */ /* 0x0005e2000800003f */
[----:B-1----:R-:W-:-:S04]  /*10b70*/  LOP3.LUT R10, R10, 0x1f, RZ, 0xc0, !PT ;  /* 0x0000001f0a0a7812 */ /* 0x002fc800078ec0ff */
[----:B------:R-:W-:-:S13]  /*10b80*/  ISETP.NE.AND P0, PT, R10, RZ, PT ;  /* 0x000000ff0a00720c */ /* 0x000fda0003f05270 */
[----:B--2---:R-:W-:Y:S05]  /*10b90*/  @!P0 BRA `(.L_x_109) ;  /* 0x0000000000048947 */ /* 0x004fea0003800000 */
[----:B------:R-:W-:Y:S01]  /*10ba0*/  BPT.TRAP 0x1 ;  /* 0x000000040000795c */ /* 0x000fe20000300000 */
.L_x_109:
[----:B------:R-:W-:Y:S05]  /*10bb0*/  BSYNC B2 ;  /* 0x0000000000027941 */ /* 0x000fea0003800000 */
.L_x_108:
[----:B0-----:R-:W2:Y:S01]  /*10bc0*/  LDL.LU R7, [R1+0x4] ;  /* 0x0000040001077983 */ /* 0x001ea20000300800 */
[----:B------:R-:W-:Y:S01]  /*10bd0*/  R2UR UR10, R11 ;  /* 0x000000000b0a72ca */ /* 0x000fe200000e0000 */
[----:B------:R-:W-:Y:S01]  /*10be0*/  IMAD R6, R6, 0xa000, R9 ;  /* 0x0000a00006067824 */ /* 0x000fe200078e0209 */
[----:B------:R-:W-:Y:S01]  /*10bf0*/  R2UR UR6, R2 ;  /* 0x00000000020672ca */ /* 0x000fe200000e0000 */
[----:B------:R-:W-:Y:S01]  /*10c00*/  UIADD3 UR4, UP0, UR38, 0x470, URZ ;  /* 0x0000047026047890 */ /* 0x000fe2000ff1e03f */
[----:B------:R-:W-:Y:S01]  /*10c10*/  R2UR UR7, R3 ;  /* 0x00000000030772ca */ /* 0x000fe200000e0000 */
[----:B------:R-:W-:Y:S01]  /*10c20*/  VIADD R5, R5, 0x50 ;  /* 0x0000005005057836 */ /* 0x000fe20000000000 */
[----:B------:R-:W-:Y:S01]  /*10c30*/  PLOP3.LUT P0, PT, PT, PT, PT, 0x80, 0x0 ;  /* 0x000000000000781c */ /* 0x000fe20003f0f070 */
[----:B------:R-:W-:Y:S01]  /*10c40*/  VIADD R10, R6, 0x400 ;  /* 0x00000400060a7836 */ /* 0x000fe20000000000 */
[----:B------:R-:W-:Y:S01]  /*10c50*/  UIADD3.X UR5, URZ, UR39, URZ, UP0, !UPT ;  /* 0x000000273f057290 */ /* 0x000fe200087fe43f */
[----:B--2---:R-:W-:-:S11]  /*10c60*/  IMAD R7, R7, 0x50, RZ ;  /* 0x0000005007077824 */ /* 0x004fd600078e02ff */
.L_x_110:
        /* <DEDUP_REMOVED lines=15> */
.L_x_111:
        /* <DEDUP_REMOVED lines=15> */
.L_x_112:
        /* <DEDUP_REMOVED lines=15> */
.L_x_113:
        /* <DEDUP_REMOVED lines=12> */
.L_x_96:
[----:B------:R-:W-:Y:S05]  /*11000*/  BSYNC B1 ;  /* 0x0000000000017941 */ /* 0x000fea0003800000 */
.L_x_95:
[C---:B------:R-:W-:Y:S01]  /*11010*/  ISETP.GT.AND P0, PT, R0.reuse, 0x1, PT ;  /* 0x000000010000780c */ /* 0x040fe20003f04270 */
[----:B------:R-:W-:-:S12]  /*11020*/  VIADD R0, R0, 0xfffffffe ;  /* 0xfffffffe00007836 */ /* 0x000fd80000000000 */
[----:B------:R-:W-:Y:S05]  /*11030*/  @P0 BRA `(.L_x_114) ;  /* 0xffffffe400640947 */ /* 0x000fea000383ffff */
.L_x_75:
[----:B------:R-:W-:Y:S05]  /*11040*/  BSYNC B0 ;  /* 0x0000000000007941 */ /* 0x000fea0003800000 */
.L_x_54:
[----:B0-----:R-:W4:Y:S01]  /*11050*/  LDL.LU R0, [R1+0xc] ;  /* 0x00000c0001007983 */ /* 0x001f220000300800 */
[----:B------:R-:W-:Y:S01]  /*11060*/  BSSY B0, `(.L_x_115) ;  /* 0x0000059000007945 */ /* 0x000fe20003800000 */
[----:B----4-:R-:W-:-:S13]  /*11070*/  ISETP.NE.AND P0, PT, R0, RZ, PT ;  /* 0x000000ff0000720c */ /* 0x010fda0003f05270 */
[----:B------:R-:W-:Y:S05]  /*11080*/  @!P0 BRA `(.L_x_116) ;  /* 0x0000000400588947 */ /* 0x000fea0003800000 */
[----:B--2---:R-:W2:Y:S01]  /*11090*/  LDL R3, [R1] ;  /* 0x0000000001037983 */ /* 0x004ea20000100800 */
[----:B------:R-:W-:Y:S01]  /*110a0*/  LEA R2, R18, UR36, 0x3 ;  /* 0x0000002412027c11 */ /* 0x000fe2000f8e18ff */
[----:B------:R-:W-:Y:S01]  /*110b0*/  BSSY B1, `(.L_x_117) ;  /* 0x0000007000017945 */ /* 0x000fe20003800000 */
[----:B------:R-:W0:Y:S02]  /*110c0*/  S2R R0, SR_TID.X ;  /* 0x0000000000007919 */ /* 0x000e240000002100 */
[----:B0-----:R-:W-:-:S04]  /*110d0*/  LOP3.LUT R0, R0, 0x7f, RZ, 0xc0, !PT ;  /* 0x0000007f00007812 */ /* 0x001fc800078ec0ff */
[----:B------:R-:W-:Y:S02]  /*110e0*/  ISETP.NE.AND P1, PT, R0, RZ, PT ;  /* 0x000000ff0000720c */ /* 0x000fe40003f25270 */
[----:B--2---:R-:W-:-:S04]  /*110f0*/  SHF.L.U32 R3, R3, 0x1f, RZ ;  /* 0x0000001f03037819 */ /* 0x004fc800000006ff */
[----:B------:R-:W0:Y:S02]  /*11100*/  SYNCS.PHASECHK.TRANS64.TRYWAIT P0, [R2+URZ+0x38860], R3 ;  /* 0x03886003020075a7 */ /* 0x000e24000800017f */
[----:B0-----:R-:W-:Y:S05]  /*11110*/  @!P0 BRA `(.L_x_118) ;  /* 0x0000001800b08947 */ /* 0x001fea0003800000 */
.L_x_170:
[----:B------:R-:W-:Y:S05]  /*11120*/  BSYNC B1 ;  /* 0x0000000000017941 */ /* 0x000fea0003800000 */
.L_x_117:
[----:B------:R-:W-:Y:S04]  /*11130*/  BSSY B1, `(.L_x_119) ;  /* 0x0000009000017945 */ /* 0x000fe80003800000 */
[----:B------:R-:W-:Y:S05]  /*11140*/  @P1 BRA `(.L_x_120) ;  /* 0x00000000001c1947 */ /* 0x000fea0003800000 */
[----:B------:R-:W2:Y:S01]  /*11150*/  S2R R0, SR_TID.X ;  /* 0x0000000000007919 */ /* 0x000ea20000002100 */
[----:B0-----:R-:W-:-:S04]  /*11160*/  IMAD.MOV.U32 R3, RZ, RZ, 0xa000 ;  /* 0x0000a000ff037424 */ /* 0x001fc800078e00ff */
[----:B------:R4:W-:Y:S01]  /*11170*/  SYNCS.ARRIVE.TRANS64 RZ, [R2+URZ+0x38850], R3 ;  /* 0x0388500302ff79a7 */ /* 0x0009e2000800003f */
[----:B--2---:R-:W-:-:S04]  /*11180*/  LOP3.LUT R0, R0, 0x1f, RZ, 0xc0, !PT ;  /* 0x0000001f00007812 */ /* 0x004fc800078ec0ff */
[----:B------:R-:W-:-:S13]  /*11190*/  ISETP.NE.AND P0, PT, R0, RZ, PT ;  /* 0x000000ff0000720c */ /* 0x000fda0003f05270 */
[----:B----4-:R-:W-:Y:S05]  /*111a0*/  @!P0 BRA `(.L_x_120) ;  /* 0x0000000000048947 */ /* 0x010fea0003800000 */
[----:B------:R-:W-:Y:S01]  /*111b0*/  BPT.TRAP 0x1 ;  /* 0x000000040000795c */ /* 0x000fe20000300000 */
.L_x_120:
[----:B------:R-:W-:Y:S05]  /*111c0*/  BSYNC B1 ;  /* 0x0000000000017941 */ /* 0x000fea0003800000 */
.L_x_119:
[----:B------:R-:W2:Y:S01]  /*111d0*/  LDL R0, [R1+0x4] ;  /* 0x0000040001007983 */ /* 0x000ea20000100800 */
[----:B------:R-:W-:Y:S01]  /*111e0*/  IMAD R9, R18, 0xa000, R9 ;  /* 0x0000a00012097824 */ /* 0x000fe200078e0209 */
[----:B------:R-:W-:Y:S01]  /*111f0*/  UIADD3 UR4, UP0, UR38, 0x470, URZ ;  /* 0x0000047026047890 */ /* 0x000fe2000ff1e03f */
[----:B------:R-:W-:Y:S01]  /*11200*/  PLOP3.LUT P0, PT, PT, PT, PT, 0x80, 0x0 ;  /* 0x000000000000781c */ /* 0x000fe20003f0f070 */
[----:B0-----:R-:W-:Y:S01]  /*11210*/  VIADD R2, R2, 0x38850 ;  /* 0x0003885002027836 */ /* 0x001fe20000000000 */
[----:B------:R-:W-:Y:S01]  /*11220*/  UMOV UR6, 0x0 ;  /* 0x0000000000067882 */ /* 0x000fe20000000000 */
[----:B------:R-:W-:Y:S01]  /*11230*/  VIADD R3, R9, 0x400 ;  /* 0x0000040009037836 */ /* 0x000fe20000000000 */
[----:B------:R-:W-:Y:S01]  /*11240*/  UIADD3.X UR5, URZ, UR39, URZ, UP0, !UPT ;  /* 0x000000273f057290 */ /* 0x000fe200087fe43f */
[----:B------:R-:W-:Y:S01]  /*11250*/  UMOV UR7, 0x14f00000 ;  /* 0x14f0000000077882 */ /* 0x000fe20000000000 */
[----:B------:R-:W-:Y:S01]  /*11260*/  UMOV UR10, URZ ;  /* 0x0000003f000a7c82 */ /* 0x000fe20008000000 */
[----:B--2---:R-:W-:-:S09]  /*11270*/  IMAD R0, R0, 0x50, RZ ;  /* 0x0000005000007824 */ /* 0x004fd200078e02ff */
.L_x_121:
        /* <DEDUP_REMOVED lines=10> */
[----:B------:R-:W-:Y:S01]  /*11320*/  PLOP3.LUT P0, PT, PT, PT, PT, 0x80, 0x0 ;  /* 0x000000000000781c */ /* 0x000fe20003f0f070 */
[----:B------:R-:W-:Y:S01]  /*11330*/  VIADD R3, R9, 0x2c00 ;  /* 0x00002c0009037836 */ /* 0x000fe20000000000 */
[----:B------:R-:W-:Y:S01]  /*11340*/  UMOV UR6, 0x0 ;  /* 0x0000000000067882 */ /* 0x000fe20000000000 */
[----:B------:R-:W-:Y:S01]  /*11350*/  UMOV UR7, 0x14f00000 ;  /* 0x14f0000000077882 */ /* 0x000fe20000000000 */
[----:B------:R-:W-:-:S09]  /*11360*/  UMOV UR10, 0x40 ;  /* 0x00000040000a7882 */ /* 0x000fd20000000000 */
.L_x_122:
        /* <DEDUP_REMOVED lines=11> */
[----:B------:R-:W-:Y:S01]  /*11420*/  UMOV UR6, 0x0 ;  /* 0x0000000000067882 */ /* 0x000fe20000000000 */
[----:B------:R-:W-:Y:S01]  /*11430*/  IADD3 R3, R9, 0x5400, RZ ;  /* 0x0000540009037810 */ /* 0x000fe20007ffe0ff */
[----:B------:R-:W-:Y:S01]  /*11440*/  UMOV UR7, 0x14f00000 ;  /* 0x14f0000000077882 */ /* 0x000fe20000000000 */
[----:B------:R-:W-:-:S09]  /*11450*/  UMOV UR10, 0x80 ;  /* 0x00000080000a7882 */ /* 0x000fd20000000000 */
.L_x_123:
        /* <DEDUP_REMOVED lines=15> */
.L_x_124:
        /* <DEDUP_REMOVED lines=10> */
.L_x_116:
[----:B------:R-:W-:Y:S05]  /*115f0*/  BSYNC B0 ;  /* 0x0000000000007941 */ /* 0x000fea0003800000 */
.L_x_115:
[----:B-1----:R-:W4:Y:S01]  /*11600*/  LDL.LU R5, [R1+0x28] ;  /* 0x0000280001057983 */ /* 0x002f220000300800 */
[----:B------:R-:W-:Y:S01]  /*11610*/  VIADD R18, R18, 0x1 ;  /* 0x0000000112127836 */ /* 0x000fe20000000000 */
[----:B------:R-:W-:Y:S02]  /*11620*/  ULDC UR4, c[0x0][0xc34] ;  /* 0x00030d0000047ab9 */ /* 0x000fe40000000800 */
[----:B------:R-:W5:Y:S04]  /*11630*/  LDL.LU R4, [R1] ;  /* 0x0000000001047983 */ /* 0x000f680000300800 */
[----:B--2---:R-:W2:Y:S01]  /*11640*/  LDL.LU R3, [R1+0x30] ;  /* 0x0000300001037983 */ /* 0x004ea20000300800 */
[----:B------:R-:W-:-:S04]  /*11650*/  ISETP.NE.AND P0, PT, R18, 0x2, PT ;  /* 0x000000021200780c */ /* 0x000fc80003f05270 */
[----:B------:R-:W-:Y:S02]  /*11660*/  SEL R0, RZ, 0x1, P0 ;  /* 0x00000001ff007807 */ /* 0x000fe40000000000 */
[----:B------:R-:W-:Y:S01]  /*11670*/  SEL R18, R18, RZ, P0 ;  /* 0x000000ff12127207 */ /* 0x000fe20000000000 */
[----:B----4-:R-:W-:Y:S01]  /*11680*/  VIADD R5, R5, UR37 ;  /* 0x0000002505057c36 */ /* 0x010fe20008000000 */
[----:B-----5:R-:W-:-:S04]  /*11690*/  LOP3.LUT R4, R4, R0, RZ, 0x3c, !PT ;  /* 0x0000000004047212 */ /* 0x020fc800078e3cff */
[----:B------:R1:W-:Y:S01]  /*116a0*/  STL [R1+0x28], R5 ;  /* 0x0000280501007387 */ /* 0x0003e20000100800 */
[----:B------:R-:W-:Y:S01]  /*116b0*/  ISETP.GE.AND P1, PT, R5, UR4, PT ;  /* 0x0000000405007c0c */ /* 0x000fe2000bf26270 */
[----:B--2---:R-:W-:-:S05]  /*116c0*/  VIADD R3, R3, 0x1 ;  /* 0x0000000103037836 */ /* 0x004fca0000000000 */
[----:B------:R1:W-:Y:S04]  /*116d0*/  STL [R1+0x30], R3 ;  /* 0x0000300301007387 */ /* 0x0003e80000100800 */
[----:B------:R1:W-:Y:S03]  /*116e0*/  STL [R1], R4 ;  /* 0x0000000401007387 */ /* 0x0003e60000100800 */
[----:B------:R-:W-:Y:S05]  /*116f0*/  @!P1 BRA `(.L_x_125) ;  /* 0xffffffb400d89947 */ /* 0x000fea000383ffff */
[----:B------:R-:W-:-:S07]  /*11700*/  LOP3.LUT R2, R3, 0x1, RZ, 0xc, !PT ;  /* 0x0000000103027812 */ /* 0x000fce00078e0cff */
.L_x_38:
[----:B01----:R-:W0:Y:S01]  /*11710*/  S2R R3, SR_CgaCtaId ;  /* 0x0000000000037919 */ /* 0x003e220000008800 */
[----:B------:R-:W-:Y:S01]  /*11720*/  MOV R0, 0x400 ;  /* 0x0000040000007802 */ /* 0x000fe20000000f00 */
[----:B------:R-:W-:Y:S03]  /*11730*/  BSSY B0, `(.L_x_126) ;  /* 0x0000005000007945 */ /* 0x000fe60003800000 */
[----:B0-----:R-:W-:Y:S02]  /*11740*/  LEA R0, R3, R0, 0x18 ;  /* 0x0000000003007211 */ /* 0x001fe400078ec0ff */
[----:B------:R-:W-:-:S04]  /*11750*/  SHF.L.U32 R3, R2, 0x1f, RZ ;  /* 0x0000001f02037819 */ /* 0x000fc800000006ff */
[----:B------:R-:W0:Y:S02]  /*11760*/  SYNCS.PHASECHK.TRANS64.TRYWAIT P0, [R0+URZ+0x38820], R3 ;  /* 0x03882003000075a7 */ /* 0x000e24000800017f */
[----:B0-----:R-:W-:Y:S05]  /*11770*/  @!P0 BRA `(.L_x_127) ;  /* 0x00000014002c8947 */ /* 0x001fea0003800000 */
.L_x_171:
[----:B------:R-:W-:Y:S05]  /*11780*/  BSYNC B0 ;  /* 0x0000000000007941 */ /* 0x000fea0003800000 */
.L_x_126:
[----:B------:R-:W-:-:S03]  /*11790*/  UMOV UR4, 0xffffffff ;  /* 0xffffffff00047882 */ /* 0x000fc60000000000 */
[----:B------:R-:W-:Y:S05]  /*117a0*/  BRA.DIV UR4, `(.L_x_128) ;  /* 0x0000001604347947 */ /* 0x000fea000b800000 */
[----:B------:R-:W1:Y:S02]  /*117b0*/  S2R R2, SR_TID.X ;  /* 0x0000000000027919 */ /* 0x000e640000002100 */
[----:B-1----:R-:W-:-:S04]  /*117c0*/  SHF.R.U32.HI R2, RZ, 0x5, R2 ;  /* 0x00000005ff027819 */ /* 0x002fc80000011602 */
[----:B------:R-:W-:-:S05]  /*117d0*/  LOP3.LUT R2, R2, 0x3, RZ, 0xc0, !PT ;  /* 0x0000000302027812 */ /* 0x000fca00078ec0ff */
[----:B------:R1:W2:Y:S02]  /*117e0*/  SHFL.IDX PT, R14, R2, RZ, 0x1f ;  /* 0x00001fff020e7589 */ /* 0x0002a400000e0000 */
.L_x_174:
[----:B--2---:R-:W-:Y:S01]  /*117f0*/  ISETP.NE.AND P0, PT, R14, RZ, PT ;  /* 0x000000ff0e00720c */ /* 0x004fe20003f05270 */
[----:B------:R-:W-:-:S12]  /*11800*/  BSSY B0, `(.L_x_129) ;  /* 0x0000027000007945 */ /* 0x000fd80003800000 */
[----:B------:R-:W-:Y:S05]  /*11810*/  @P0 BRA `(.L_x_130) ;  /* 0x0000000000940947 */ /* 0x000fea0003800000 */
[----:B------:R-:W-:-:S03]  /*11820*/  UMOV UR4, 0xffffffff ;  /* 0xffffffff00047882 */ /* 0x000fc60000000000 */
[----:B------:R-:W-:Y:S05]  /*11830*/  BRA.DIV UR4, `(.L_x_131) ;  /* 0x0000001604447947 */ /* 0x000fea000b800000 */
[----:B------:R-:W-:-:S13]  /*11840*/  ELECT P6, URZ, PT ;  /* 0x00000000003f782f */ /* 0x000fda00038c0000 */
.L_x_177:
[----:B------:R-:W-:Y:S05]  /*11850*/  @!P6 BRA `(.L_x_130) ;  /* 0x000000000084e947 */ /* 0x000fea0003800000 */
[----:B-1----:R-:W2:Y:S02]  /*11860*/  LDL R2, [R1+0x34] ;  /* 0x0000340001027983 */ /* 0x002ea40000100800 */
[----:B--2---:R-:W-:-:S13]  /*11870*/  R2UR UR4, R2 ;  /* 0x00000000020472ca */ /* 0x004fda00000e0000 */
[----:B------:R-:W-:-:S06]  /*11880*/  ULOP3.LUT UR4, UR4, 0x2, URZ, 0xfc, !UPT ;  /* 0x0000000204047892 */ /* 0x000fcc000f8efc3f */
[----:B------:R-:W-:-:S05]  /*11890*/  IMAD.U32 R2, RZ, RZ, UR4 ;  /* 0x00000004ff027e24 */ /* 0x000fca000f8e00ff */
[----:B------:R-:W-:-:S13]  /*118a0*/  ISETP.NE.AND P2, PT, R2, 0x3, PT ;  /* 0x000000030200780c */ /* 0x000fda0003f45270 */
[----:B------:R-:W-:Y:S05]  /*118b0*/  @!P2 BRA `(.L_x_132) ;  /* 0x000000000004a947 */ /* 0x000fea0003800000 */
[----:B------:R-:W-:Y:S01]  /*118c0*/  BPT.TRAP 0x1 ;  /* 0x000000040000795c */ /* 0x000fe20000300000 */
.L_x_132:
[----:B------:R-:W2:Y:S01]  /*118d0*/  LDL.LU R7, [R1] ;  /* 0x0000000001077983 */ /* 0x000ea20000300800 */
[----:B0-----:R-:W-:Y:S02]  /*118e0*/  VIADD R3, R0, 0x38840 ;  /* 0x0003884000037836 */ /* 0x001fe40000000000 */
[C---:B------:R-:W-:Y:S02]  /*118f0*/  VIADD R2, R18.reuse, 0x1 ;  /* 0x0000000112027836 */ /* 0x040fe40000000000 */
[----:B------:R-:W-:-:S03]  /*11900*/  IMAD R6, R18, 0x8, R3 ;  /* 0x0000000812067824 */ /* 0x000fc600078e0203 */
[----:B------:R-:W-:-:S04]  /*11910*/  ISETP.NE.AND P1, PT, R2, 0x2, PT ;  /* 0x000000020200780c */ /* 0x000fc80003f25270 */
[----:B------:R-:W-:Y:S02]  /*11920*/  SEL R4, RZ, 0x1, P1 ;  /* 0x00000001ff047807 */ /* 0x000fe40000800000 */
[C---:B--2---:R-:W-:Y:S02]  /*11930*/  SHF.L.U32 R5, R7.reuse, 0x1f, RZ ;  /* 0x0000001f07057819 */ /* 0x044fe400000006ff */
[----:B------:R-:W-:Y:S02]  /*11940*/  LOP3.LUT R7, R7, R4, RZ, 0x3c, !PT ;  /* 0x0000000407077212 */ /* 0x000fe400078e3cff */
[----:B------:R-:W0:Y:S01]  /*11950*/  SYNCS.PHASECHK.TRANS64.TRYWAIT P0, [R6+URZ], R5 ;  /* 0x00000005060075a7 */ /* 0x000e22000800017f */
[----:B------:R-:W-:Y:S02]  /*11960*/  SEL R4, R2, RZ, P1 ;  /* 0x000000ff02047207 */ /* 0x000fe40000800000 */
[----:B------:R-:W-:Y:S02]  /*11970*/  SHF.L.U32 R2, R7, 0x1f, RZ ;  /* 0x0000001f07027819 */ /* 0x000fe400000006ff */
[----:B------:R-:W-:Y:S01]  /*11980*/  LEA R3, R4, R3, 0x3 ;  /* 0x0000000304037211 */ /* 0x000fe200078e18ff */
[----:B0-----:R-:W-:Y:S06]  /*11990*/  @!P0 BRA `(.L_x_133) ;  /* 0x00000014000c8947 */ /* 0x001fec0003800000 */
.L_x_178:
[----:B------:R-:W1:Y:S02]  /*119a0*/  SYNCS.PHASECHK.TRANS64.TRYWAIT P0, [R3+URZ], R2 ;  /* 0x00000002030075a7 */ /* 0x000e64000800017f */
[----:B-1----:R-:W-:Y:S05]  /*119b0*/  @!P0 BRA `(.L_x_134) ;  /* 0x0000001400188947 */ /* 0x002fea0003800000 */
.L_x_179:
[----:B------:R-:W-:Y:S05]  /*119c0*/  @!P2 BRA `(.L_x_135) ;  /* 0x000000000004a947 */ /* 0x000fea0003800000 */
[----:B------:R-:W-:Y:S01]  /*119d0*/  BPT.TRAP 0x1 ;  /* 0x000000040000795c */ /* 0x000fe20000300000 */
.L_x_135:
[----:B-1----:R-:W-:-:S04]  /*119e0*/  VIADD R3, R0, 0x38860 ;  /* 0x0003886000037836 */ /* 0x002fc80000000000 */
[----:B------:R-:W-:-:S04]  /*119f0*/  IMAD R18, R18, 0x8, R3 ;  /* 0x0000000812127824 */ /* 0x000fc800078e0203 */
[----:B------:R-:W1:Y:S02]  /*11a00*/  SYNCS.PHASECHK.TRANS64.TRYWAIT P0, [R18+URZ], R5 ;  /* 0x00000005120075a7 */ /* 0x000e64000800017f */
[----:B-1----:R-:W-:Y:S05]  /*11a10*/  @!P0 BRA `(.L_x_136) ;  /* 0x0000001400148947 */ /* 0x002fea0003800000 */
.L_x_180:
[----:B------:R-:W-:-:S07]  /*11a20*/  IMAD R3, R4, 0x8, R3 ;  /* 0x0000000804037824 */ /* 0x000fce00078e0203 */
.L_x_137:
[----:B--2---:R2:W4:Y:S02]  /*11a30*/  SYNCS.PHASECHK.TRANS64.TRYWAIT P0, [R3+URZ], R2 ;  /* 0x00000002030075a7 */ /* 0x004524000800017f */
[----:B----4-:R-:W-:Y:S05]  /*11a40*/  @!P0 NANOSLEEP.SYNCS 0x989680 ;  /* 0x009896800000895d */ /* 0x010fea0003900000 */
[----:B------:R-:W4:Y:S02]  /*11a50*/  @!P0 SYNCS.PHASECHK.TRANS64 P0, [R3+URZ], R2 ;  /* 0x00000002030085a7 */ /* 0x000f24000800007f */
[----:B----4-:R-:W-:Y:S05]  /*11a60*/  @!P0 BRA `(.L_x_137) ;  /* 0xfffffffc00f08947 */ /* 0x010fea000383ffff */
.L_x_130:
[----:B------:R-:W-:Y:S05]  /*11a70*/  BSYNC B0 ;  /* 0x0000000000007941 */ /* 0x000fea0003800000 */
.L_x_129:
[----:B------:R-:W-:Y:S05]  /*11a80*/  EXIT ;  /* 0x000000000000794d */ /* 0x000fea0003800000 */
.L_x_10:
[----:B0-----:R-:W-:-:S04]  /*11a90*/  IMAD.U32 R3, RZ, RZ, UR36 ;  /* 0x00000024ff037e24 */ /* 0x001fc8000f8e00ff */
[----:B------:R0:W1:Y:S03]  /*11aa0*/  SYNCS.PHASECHK.TRANS64.TRYWAIT P1, [R3+URZ+0x38800], R0 ;  /* 0x03880000030075a7 */ /* 0x000066000802017f */
[----:B-1----:R-:W-:Y:S05]  /*11ab0*/  @!P1 NANOSLEEP.SYNCS 0x989680 ;  /* 0x009896800000995d */ /* 0x002fea0003900000 */
[----:B------:R-:W1:Y:S02]  /*11ac0*/  @!P1 SYNCS.PHASECHK.TRANS64 P1, [R3+URZ+0x38800], R0 ;  /* 0x03880000030095a7 */ /* 0x000e64000802007f */
[----:B-1----:R-:W-:Y:S05]  /*11ad0*/  @!P1 BRA `(.L_x_10) ;  /* 0xfffffffc00ec9947 */ /* 0x002fea000383ffff */
[----:B------:R-:W-:Y:S05]  /*11ae0*/  BRA `(.L_x_138) ;  /* 0xfffffef400dc7947 */ /* 0x000fea000383ffff */
.L_x_14:
[----:B-1----:R1:W2:Y:S02]  /*11af0*/  SYNCS.PHASECHK.TRANS64.TRYWAIT P2, [R0+URZ+0x38830], R3 ;  /* 0x03883003000075a7 */ /* 0x0022a4000804017f */
[----:B--2---:R-:W-:Y:S05]  /*11b00*/  @!P2 NANOSLEEP.SYNCS 0x989680 ;  /* 0x009896800000a95d */ /* 0x004fea0003900000 */
[----:B------:R-:W2:Y:S02]  /*11b10*/  @!P2 SYNCS.PHASECHK.TRANS64 P2, [R0+URZ+0x38830], R3 ;  /* 0x038830030000a5a7 */ /* 0x000ea4000804007f */
[----:B--2---:R-:W-:Y:S05]  /*11b20*/  @!P2 BRA `(.L_x_14) ;  /* 0xfffffffc00f0a947 */ /* 0x004fea000383ffff */
[----:B------:R-:W-:Y:S05]  /*11b30*/  BRA `(.L_x_13) ;  /* 0xfffffef8000c7947 */ /* 0x000fea000383ffff */
.L_x_19:
[----:B------:R-:W-:-:S13]  /*11b40*/  R2UR UR4, R223 ;  /* 0x00000000df0472ca */ /* 0x000fda00000e0000 */
[----:B-1----:R-:W-:-:S04]  /*11b50*/  IMAD.U32 R4, RZ, RZ, UR4 ;  /* 0x00000004ff047e24 */ /* 0x002fc8000f8e00ff */
[----:B------:R1:W2:Y:S03]  /*11b60*/  SYNCS.PHASECHK.TRANS64.TRYWAIT P2, [R4+URZ+0x38830], R3 ;  /* 0x03883003040075a7 */ /* 0x0002a6000804017f */
[----:B--2---:R-:W-:Y:S05]  /*11b70*/  @!P2 NANOSLEEP.SYNCS 0x989680 ;  /* 0x009896800000a95d */ /* 0x004fea0003900000 */
[----:B------:R-:W2:Y:S02]  /*11b80*/  @!P2 SYNCS.PHASECHK.TRANS64 P2, [R4+URZ+0x38830], R3 ;  /* 0x038830030400a5a7 */ /* 0x000ea4000804007f */
[----:B--2---:R-:W-:Y:S05]  /*11b90*/  @!P2 BRA `(.L_x_19) ;  /* 0xfffffffc00e8a947 */ /* 0x004fea000383ffff */
[----:B------:R-:W-:Y:S05]  /*11ba0*/  BRA `(.L_x_18) ;  /* 0xffffff3c00bc7947 */ /* 0x000fea000383ffff */
.L_x_23:
[----:B01----:R-:W-:-:S04]  /*11bb0*/  IMAD.U32 R3, RZ, RZ, UR4 ;  /* 0x00000004ff037e24 */ /* 0x003fc8000f8e00ff */
[----:B------:R0:W1:Y:S03]  /*11bc0*/  SYNCS.PHASECHK.TRANS64.TRYWAIT P2, [R3+URZ+0x38850], R0 ;  /* 0x03885000030075a7 */ /* 0x000066000804017f */
[----:B-1----:R-:W-:Y:S05]  /*11bd0*/  @!P2 NANOSLEEP.SYNCS 0x989680 ;  /* 0x009896800000a95d */ /* 0x002fea0003900000 */
[----:B------:R-:W1:Y:S02]  /*11be0*/  @!P2 SYNCS.PHASECHK.TRANS64 P2, [R3+URZ+0x38850], R0 ;  /* 0x038850000300a5a7 */ /* 0x000e64000804007f */
[----:B-1----:R-:W-:Y:S05]  /*11bf0*/  @!P2 BRA `(.L_x_23) ;  /* 0xfffffffc00eca947 */ /* 0x002fea000383ffff */
[----:B------:R-:W-:Y:S05]  /*11c00*/  BRA `(.L_x_22) ;  /* 0xffffff6400e07947 */ /* 0x000fea000383ffff */
.L_x_28:
[----:B-1----:R-:W-:-:S04]  /*11c10*/  IMAD.U32 R7, RZ, RZ, UR12 ;  /* 0x0000000cff077e24 */ /* 0x002fc8000f8e00ff */
[----:B------:R1:W2:Y:S03]  /*11c20*/  SYNCS.PHASECHK.TRANS64.TRYWAIT P0, [R7+URZ+0x38850], R0 ;  /* 0x03885000070075a7 */ /* 0x0002a6000800017f */
[----:B--2---:R-:W-:Y:S05]  /*11c30*/  @!P0 NANOSLEEP.SYNCS 0x989680 ;  /* 0x009896800000895d */ /* 0x004fea0003900000 */
[----:B------:R-:W2:Y:S02]  /*11c40*/  @!P0 SYNCS.PHASECHK.TRANS64 P0, [R7+URZ+0x38850], R0 ;  /* 0x03885000070085a7 */ /* 0x000ea4000800007f */
[----:B--2---:R-:W-:Y:S05]  /*11c50*/  @!P0 BRA `(.L_x_28) ;  /* 0xfffffffc00ec8947 */ /* 0x004fea000383ffff */
[----:B------:R-:W-:Y:S05]  /*11c60*/  BRA `(.L_x_27) ;  /* 0xffffff8400307947 */ /* 0x000fea000383ffff */
.L_x_42:
[----:B-1----:R-:W1:Y:S01]  /*11c70*/  S2R R0, SR_TID.X ;  /* 0x0000000000007919 */ /* 0x002e620000002100 */
[----:B------:R-:W-:Y:S01]  /*11c80*/  BSSY B0, `(.L_x_139) ;  /* 0x000000a000007945 */ /* 0x000fe20003800000 */
[----:B------:R-:W-:Y:S01]  /*11c90*/  MOV R12, RZ ;  /* 0x000000ff000c7202 */ /* 0x000fe20000000f00 */
[----:B------:R-:W-:Y:S02]  /*11ca0*/  IMAD.MOV.U32 R11, RZ, RZ, 0x1f ;  /* 0x0000001fff0b7424 */ /* 0x000fe400078e00ff */
[----:B------:R-:W-:Y:S01]  /*11cb0*/  IMAD.MOV.U32 R15, RZ, RZ, -0x1 ;  /* 0xffffffffff0f7424 */ /* 0x000fe200078e00ff */
[----:B-1----:R-:W-:-:S04]  /*11cc0*/  SHF.R.U32.HI R0, RZ, 0x5, R0 ;  /* 0x00000005ff007819 */ /* 0x002fc80000011600 */
[----:B------:R-:W-:-:S05]  /*11cd0*/  LOP3.LUT R0, R0, 0x3, RZ, 0xc0, !PT ;  /* 0x0000000300007812 */ /* 0x000fca00078ec0ff */
[----:B------:R-:W-:-:S07]  /*11ce0*/  IMAD.MOV.U32 R13, RZ, RZ, R0 ;  /* 0x000000ffff0d7224 */ /* 0x000fce00078e0000 */
[----:B0-----:R-:W-:Y:S05]  /*11cf0*/  WARPSYNC.COLLECTIVE R15, `(.L_x_140) ;  /* 0x000000000f087348 */ /* 0x001fea0003c00000 */
[----:B------:R1:W2:Y:S02]  /*11d00*/  SHFL.IDX P6, R14, R13, R12, R11 ;  /* 0x0000000c0d0e7389 */ /* 0x0002a400000c000b */
[----:B012---:R-:W-:Y:S01]  /*11d10*/  ENDCOLLECTIVE ;  /* 0x000000000000791b */ /* 0x007fe20003800000 */
.L_x_140:
[----:B------:R-:W-:Y:S05]  /*11d20*/  BSYNC B0 ;  /* 0x0000000000007941 */ /* 0x000fea0003800000 */
.L_x_139:
[----:B------:R-:W-:Y:S05]  /*11d30*/  BRA `(.L_x_141) ;  /* 0xffffffb800047947 */ /* 0x000fea000383ffff */
.L_x_44:
[----:B------:R-:W-:Y:S01]  /*11d40*/  BSSY B0, `(.L_x_142) ;  /* 0x0000006000007945 */ /* 0x000fe20003800000 */
[----:B------:R-:W-:-:S07]  /*11d50*/  IMAD.MOV.U32 R15, RZ, RZ, -0x1 ;  /* 0xffffffffff0f7424 */ /* 0x000fce00078e00ff */
[----:B01----:R-:W-:Y:S05]  /*11d60*/  WARPSYNC.COLLECTIVE R15, `(.L_x_143) ;  /* 0x000000000f0c7348 */ /* 0x003fea0003c00000 */
[----:B------:R-:W-:Y:S02]  /*11d70*/  ELECT P6, UR62, PT ;  /* 0x00000000003e782f */ /* 0x000fe400038c0000 */
[----:B------:R-:W-:Y:S01]  /*11d80*/  MOV R14, UR62 ;  /* 0x0000003e000e7c02 */ /* 0x000fe20008000f00 */
[----:B01----:R-:W-:Y:S10]  /*11d90*/  ENDCOLLECTIVE ;  /* 0x000000000000791b */ /* 0x003ff40003800000 */
.L_x_143:
[----:B------:R-:W-:Y:S05]  /*11da0*/  BSYNC B0 ;  /* 0x0000000000007941 */ /* 0x000fea0003800000 */
.L_x_142:
[----:B------:R-:W-:Y:S05]  /*11db0*/  BRA `(.L_x_144) ;  /* 0xffffffb800047947 */ /* 0x000fea000383ffff */
.L_x_46:
[----:B-1----:R1:W3:Y:S02]  /*11dc0*/  SYNCS.PHASECHK.TRANS64.TRYWAIT P0, [R0+URZ+0x38840], R2 ;  /* 0x03884002000075a7 */ /* 0x0022e4000800017f */
[----:B---3--:R-:W-:Y:S05]  /*11dd0*/  @!P0 NANOSLEEP.SYNCS 0x989680 ;  /* 0x009896800000895d */ /* 0x008fea0003900000 */
[----:B------:R-:W3:Y:S02]  /*11de0*/  @!P0 SYNCS.PHASECHK.TRANS64 P0, [R0+URZ+0x38840], R2 ;  /* 0x03884002000085a7 */ /* 0x000ee4000800007f */
[----:B---3--:R-:W-:Y:S05]  /*11df0*/  @!P0 BRA `(.L_x_46) ;  /* 0xfffffffc00f08947 */ /* 0x008fea000383ffff */
[----:B------:R-:W-:Y:S05]  /*11e00*/  BRA `(.L_x_145) ;  /* 0xffffffb800647947 */ /* 0x000fea000383ffff */
.L_x_49:
[----:B------:R-:W-:Y:S01]  /*11e10*/  IMAD.MOV.U32 R13, RZ, RZ, R3 ;  /* 0x000000ffff0d7224 */ /* 0x000fe200078e0003 */
[----:B------:R-:W0:Y:S01]  /*11e20*/  S2R R6, SR_TID.X ;  /* 0x0000000000067919 */ /* 0x000e220000002100 */
[----:B------:R-:W-:Y:S02]  /*11e30*/  IMAD.MOV.U32 R12, RZ, RZ, RZ ;  /* 0x000000ffff0c7224 */ /* 0x000fe400078e00ff */
[----:B------:R-:W-:Y:S02]  /*11e40*/  IMAD.MOV.U32 R11, RZ, RZ, 0x181f ;  /* 0x0000181fff0b7424 */ /* 0x000fe400078e00ff */
[----:B------:R-:W-:-:S07]  /*11e50*/  IMAD.MOV.U32 R15, RZ, RZ, -0x1 ;  /* 0xffffffffff0f7424 */ /* 0x000fce00078e00ff */
[----:B0----5:R-:W-:Y:S05]  /*11e60*/  WARPSYNC.COLLECTIVE R15, `(.L_x_146) ;  /* 0x000000000f087348 */ /* 0x021fea0003c00000 */
[----:B------:R1:W2:Y:S02]  /*11e70*/  SHFL.IDX P6, R14, R13, R12, R11 ;  /* 0x0000000c0d0e7389 */ /* 0x0002a400000c000b */
[----:B012--5:R-:W-:Y:S01]  /*11e80*/  ENDCOLLECTIVE ;  /* 0x000000000000791b */ /* 0x027fe20003800000 */
.L_x_146:
[----:B------:R-:W-:Y:S02]  /*11e90*/  MOV R13, R4 ;  /* 0x00000004000d7202 */ /* 0x000fe40000000f00 */
[----:B------:R-:W-:Y:S01]  /*11ea0*/  LOP3.LUT R6, R6, 0x7f, RZ, 0xc0, !PT ;  /* 0x0000007f06067812 */ /* 0x000fe200078ec0ff */
[----:B------:R-:W-:-:S07]  /*11eb0*/  IMAD.MOV.U32 R7, RZ, RZ, R14 ;  /* 0x000000ffff077224 */ /* 0x000fce00078e000e */
[----:B------:R-:W-:Y:S05]  /*11ec0*/  WARPSYNC.COLLECTIVE R15, `(.L_x_147) ;  /* 0x000000000f087348 */ /* 0x000fea0003c00000 */
[----:B------:R0:W1:Y:S02]  /*11ed0*/  SHFL.IDX P6, R14, R13, R12, R11 ;  /* 0x0000000c0d0e7389 */ /* 0x00006400000c000b */
[----:B01----:R-:W-:Y:S01]  /*11ee0*/  ENDCOLLECTIVE ;  /* 0x000000000000791b */ /* 0x003fe20003800000 */
.L_x_147:
[----:B------:R-:W-:Y:S01]  /*11ef0*/  SHF.R.U32.HI R0, RZ, 0x3, R6 ;  /* 0x00000003ff007819 */ /* 0x000fe20000011606 */
[----:B------:R-:W-:Y:S01]  /*11f00*/  ULDC UR4, c[0x0][0x288] ;  /* 0x0000a20000047ab9 */ /* 0x000fe20000000800 */
[----:B------:R-:W-:Y:S01]  /*11f10*/  ULDC.64 UR6, c[0x0][0x208] ;  /* 0x0000820000067ab9 */ /* 0x000fe20000000a00 */
[----:B------:R-:W-:Y:S02]  /*11f20*/  IMAD R2, R8, UR4, RZ ;  /* 0x0000000408027c24 */ /* 0x000fe4000f8e02ff */
[----:B------:R-:W-:-:S04]  /*11f30*/  IMAD.IADD R0, R0, 0x1, R5 ;  /* 0x0000000100007824 */ /* 0x000fc800078e0205 */
[C---:B------:R-:W-:Y:S01]  /*11f40*/  VIADD R5, R0.reuse, 0x10 ;  /* 0x0000001000057836 */ /* 0x040fe20000000000 */
[----:B------:R-:W-:Y:S01]  /*11f50*/  ISETP.GE.AND P4, PT, R0, R2, PT ;  /* 0x000000020000720c */ /* 0x000fe20003f86270 */
[----:B------:R-:W-:Y:S02]  /*11f60*/  IMAD.MOV.U32 R13, RZ, RZ, R3 ;  /* 0x000000ffff0d7224 */ /* 0x000fe400078e0003 */
[----:B------:R-:W-:Y:S02]  /*11f70*/  IMAD.MOV.U32 R12, RZ, RZ, 0x1 ;  /* 0x00000001ff0c7424 */ /* 0x000fe400078e00ff */
[----:B------:R-:W-:-:S08]  /*11f80*/  IMAD.MOV.U32 R6, RZ, RZ, R14 ;  /* 0x000000ffff067224 */ /* 0x000fd000078e000e */
[----:B------:R-:W-:-:S05]  /*11f90*/  @!P4 LEA R6, P5, R10, R6, 0x1 ;  /* 0x000000060a06c211 */ /* 0x000fca00078a08ff */
[----:B------:R-:W-:-:S05]  /*11fa0*/  @!P4 IMAD.X R7, RZ, RZ, R7, P5 ;  /* 0x000000ffff07c224 */ /* 0x000fca00028e0607 */
[----:B------:R-:W-:Y:S01]  /*11fb0*/  @!PT LDS RZ, [RZ] ;  /* 0x00000000fffff984 */ /* 0x000fe20000000800 */
[----:B------:R-:W-:Y:S01]  /*11fc0*/  @!PT LDS RZ, [RZ] ;  /* 0x00000000fffff984 */ /* 0x000fe20000000800 */
[----:B------:R-:W-:Y:S01]  /*11fd0*/  @!PT LDS RZ, [RZ] ;  /* 0x00000000fffff984 */ /* 0x000fe20000000800 */
[----:B------:R0:W-:Y:S04]  /*11fe0*/  @!P4 LDGSTS.E.BYPASS.LTC128B.128 [R9+0x14400], desc[UR6][R6.64], !P0 ;  /* 0x144000000609cfae */ /* 0x0001e8000c101d46 */
[----:B------:R0:W-:Y:S04]  /*11ff0*/  @!P4 LDGSTS.E.BYPASS.LTC128B.128 [R9+0x18400], desc[UR6][R6.64+0x80], !P1 ;  /* 0x184000800609cfae */ /* 0x0001e8000c901d46 */
[----:B------:R0:W-:Y:S04]  /*12000*/  @!P4 LDGSTS.E.BYPASS.LTC128B.128 [R9+0x1c400], desc[UR6][R6.64+0x100], !P2 ;  /* 0x1c4001000609cfae */ /* 0x0001e8000d101d46 */
[----:B------:R0:W-:Y:S01]  /*12010*/  @!P4 LDGSTS.E.BYPASS.LTC128B.128 [R9+0x20400], desc[UR6][R6.64+0x180], !P3 ;  /* 0x204001800609cfae */ /* 0x0001e2000d901d46 */
[----:B------:R-:W-:-:S13]  /*12020*/  ISETP.GE.AND P4, PT, R5, R2, PT ;  /* 0x000000020500720c */ /* 0x000fda0003f86270 */
[----:B0-----:R-:W-:Y:S05]  /*12030*/  WARPSYNC.COLLECTIVE R15, `(.L_x_148) ;  /* 0x000000000f087348 */ /* 0x001fea0003c00000 */
[----:B------:R1:W2:Y:S02]  /*12040*/  SHFL.IDX P6, R14, R13, R12, R11 ;  /* 0x0000000c0d0e7389 */ /* 0x0002a400000c000b */
[----:B012---:R-:W-:Y:S01]  /*12050*/  ENDCOLLECTIVE ;  /* 0x000000000000791b */ /* 0x007fe20003800000 */
.L_x_148:
[----:B------:R-:W-:Y:S02]  /*12060*/  IMAD.MOV.U32 R13, RZ, RZ, R4 ;  /* 0x000000ffff0d7224 */ /* 0x000fe400078e0004 */
[----:B------:R-:W-:-:S07]  /*12070*/  IMAD.MOV.U32 R5, RZ, RZ, R14 ;  /* 0x000000ffff057224 */ /* 0x000fce00078e000e */
[----:B------:R-:W-:Y:S05]  /*12080*/  WARPSYNC.COLLECTIVE R15, `(.L_x_149) ;  /* 0x000000000f087348 */ /* 0x000fea0003c00000 */
[----:B------:R0:W1:Y:S02]  /*12090*/  SHFL.IDX P6, R14, R13, R12, R11 ;  /* 0x0000000c0d0e7389 */ /* 0x00006400000c000b */
[----:B01----:R-:W-:Y:S01]  /*120a0*/  ENDCOLLECTIVE ;  /* 0x000000000000791b */ /* 0x003fe20003800000 */
.L_x_149:
[----:B------:R-:W-:Y:S01]  /*120b0*/  ULDC.64 UR4, c[0x0][0x208] ;  /* 0x0000820000047ab9 */ /* 0x000fe20000000a00 */
[----:B------:R-:W-:Y:S02]  /*120c0*/  IMAD.MOV.U32 R13, RZ, RZ, R3 ;  /* 0x000000ffff0d7224 */ /* 0x000fe400078e0003 */
[----:B------:R-:W-:Y:S01]  /*120d0*/  IMAD.MOV.U32 R12, RZ, RZ, 0x2 ;  /* 0x00000002ff0c7424 */ /* 0x000fe200078e00ff */
[----:B------:R-:W-:-:S04]  /*120e0*/  MOV R6, R14 ;  /* 0x0000000e00067202 */ /* 0x000fc80000000f00 */
[----:B------:R-:W-:-:S05]  /*120f0*/  @!P4 LEA R6, P5, R10, R6, 0x1 ;  /* 0x000000060a06c211 */ /* 0x000fca00078a08ff */
[----:B------:R-:W-:-:S04]  /*12100*/  @!P4 IMAD.X R5, RZ, RZ, R5, P5 ;  /* 0x000000ffff05c224 */ /* 0x000fc800028e0605 */
[----:B------:R-:W-:Y:S02]  /*12110*/  @!P4 IMAD.MOV.U32 R7, RZ, RZ, R5 ;  /* 0x000000ffff07c224 */ /* 0x000fe400078e0005 */
[----:B------:R-:W-:-:S03]  /*12120*/  VIADD R5, R0, 0x20 ;  /* 0x0000002000057836 */ /* 0x000fc60000000000 */
        /* <DEDUP_REMOVED lines=11> */
.L_x_150:
[----:B------:R-:W-:Y:S02]  /*121e0*/  IMAD.MOV.U32 R13, RZ, RZ, R4 ;  /* 0x000000ffff0d7224 */ /* 0x000fe400078e0004 */
[----:B------:R-:W-:-:S07]  /*121f0*/  IMAD.MOV.U32 R5, RZ, RZ, R14 ;  /* 0x000000ffff057224 */ /* 0x000fce00078e000e */
[----:B------:R-:W-:Y:S05]  /*12200*/  WARPSYNC.COLLECTIVE R15, `(.L_x_151) ;  /* 0x000000000f087348 */ /* 0x000fea0003c00000 */
[----:B------:R0:W1:Y:S02]  /*12210*/  SHFL.IDX P6, R14, R13, R12, R11 ;  /* 0x0000000c0d0e7389 */ /* 0x00006400000c000b */
[----:B01----:R-:W-:Y:S01]  /*12220*/  ENDCOLLECTIVE ;  /* 0x000000000000791b */ /* 0x003fe20003800000 */
.L_x_151:
[----:B------:R-:W-:Y:S01]  /*12230*/  ULDC.64 UR4, c[0x0][0x208] ;  /* 0x0000820000047ab9 */ /* 0x000fe20000000a00 */
[----:B------:R-:W-:Y:S02]  /*12240*/  IMAD.MOV.U32 R13, RZ, RZ, R3 ;  /* 0x000000ffff0d7224 */ /* 0x000fe400078e0003 */
[----:B------:R-:W-:Y:S02]  /*12250*/  IMAD.MOV.U32 R12, RZ, RZ, 0x3 ;  /* 0x00000003ff0c7424 */ /* 0x000fe400078e00ff */
[----:B------:R-:W-:-:S05]  /*12260*/  IMAD.MOV.U32 R6, RZ, RZ, R14 ;  /* 0x000000ffff067224 */ /* 0x000fca00078e000e */
[----:B------:R-:W-:-:S04]  /*12270*/  @!P4 LEA R6, P5, R10, R6, 0x1 ;  /* 0x000000060a06c211 */ /* 0x000fc800078a08ff */
[----:B------:R-:W-:-:S05]  /*12280*/  @!P4 IADD3.X R5, RZ, R5, RZ, P5, !PT ;  /* 0x00000005ff05c210 */ /* 0x000fca0002ffe4ff */
        /* <DEDUP_REMOVED lines=13> */
.L_x_152:
[----:B------:R-:W-:Y:S02]  /*12360*/  IMAD.MOV.U32 R13, RZ, RZ, R4 ;  /* 0x000000ffff0d7224 */ /* 0x000fe400078e0004 */
[----:B------:R-:W-:-:S07]  /*12370*/  IMAD.MOV.U32 R5, RZ, RZ, R14 ;  /* 0x000000ffff057224 */ /* 0x000fce00078e000e */
[----:B------:R-:W-:Y:S05]  /*12380*/  WARPSYNC.COLLECTIVE R15, `(.L_x_153) ;  /* 0x000000000f087348 */ /* 0x000fea0003c00000 */
[----:B------:R0:W1:Y:S02]  /*12390*/  SHFL.IDX P6, R14, R13, R12, R11 ;  /* 0x0000000c0d0e7389 */ /* 0x00006400000c000b */
[----:B01----:R-:W-:Y:S01]  /*123a0*/  ENDCOLLECTIVE ;  /* 0x000000000000791b */ /* 0x003fe20003800000 */
.L_x_153:
[----:B------:R-:W-:Y:S01]  /*123b0*/  ULDC.64 UR4, c[0x0][0x208] ;  /* 0x0000820000047ab9 */ /* 0x000fe20000000a00 */
[----:B------:R-:W-:Y:S02]  /*123c0*/  IMAD.MOV.U32 R13, RZ, RZ, R3 ;  /* 0x000000ffff0d7224 */ /* 0x000fe400078e0003 */
[----:B------:R-:W-:Y:S02]  /*123d0*/  IMAD.MOV.U32 R12, RZ, RZ, 0x4 ;  /* 0x00000004ff0c7424 */ /* 0x000fe400078e00ff */
[----:B------:R-:W-:-:S05]  /*123e0*/  IMAD.MOV.U32 R6, RZ, RZ, R14 ;  /* 0x000000ffff067224 */ /* 0x000fca00078e000e */
[----:B------:R-:W-:-:S05]  /*123f0*/  @!P4 LEA R6, P5, R10, R6, 0x1 ;  /* 0x000000060a06c211 */ /* 0x000fca00078a08ff */
[----:B------:R-:W-:-:S05]  /*12400*/  @!P4 IMAD.X R5, RZ, RZ, R5, P5 ;  /* 0x000000ffff05c224 */ /* 0x000fca00028e0605 */
[----:B------:R-:W-:Y:S01]  /*12410*/  @!P4 MOV R7, R5 ;  /* 0x000000050007c202 */ /* 0x000fe20000000f00 */
[----:B------:R-:W-:-:S04]  /*12420*/  VIADD R5, R0, 0x40 ;  /* 0x0000004000057836 */ /* 0x000fc80000000000 */
        /* <DEDUP_REMOVED lines=11> */
.L_x_154:
[----:B------:R-:W-:Y:S02]  /*124e0*/  IMAD.MOV.U32 R13, RZ, RZ, R4 ;  /* 0x000000ffff0d7224 */ /* 0x000fe400078e0004 */
[----:B------:R-:W-:-:S07]  /*124f0*/  IMAD.MOV.U32 R5, RZ, RZ, R14 ;  /* 0x000000ffff057224 */ /* 0x000fce00078e000e */
[----:B------:R-:W-:Y:S05]  /*12500*/  WARPSYNC.COLLECTIVE R15, `(.L_x_155) ;  /* 0x000000000f087348 */ /* 0x000fea0003c00000 */
[----:B------:R0:W1:Y:S02]  /*12510*/  SHFL.IDX P6, R14, R13, R12, R11 ;  /* 0x0000000c0d0e7389 */ /* 0x00006400000c000b */
[----:B01----:R-:W-:Y:S01]  /*12520*/  ENDCOLLECTIVE ;  /* 0x000000000000791b */ /* 0x003fe20003800000 */
.L_x_155:
[----:B------:R-:W-:Y:S01]  /*12530*/  ULDC.64 UR4, c[0x0][0x208] ;  /* 0x0000820000047ab9 */ /* 0x000fe20000000a00 */
[----:B------:R-:W-:Y:S02]  /*12540*/  IMAD.MOV.U32 R13, RZ, RZ, R3 ;  /* 0x000000ffff0d7224 */ /* 0x000fe400078e0003 */
[----:B------:R-:W-:Y:S02]  /*12550*/  IMAD.MOV.U32 R12, RZ, RZ, 0x5 ;  /* 0x00000005ff0c7424 */ /* 0x000fe400078e00ff */
[----:B------:R-:W-:-:S05]  /*12560*/  IMAD.MOV.U32 R6, RZ, RZ, R14 ;  /* 0x000000ffff067224 */ /* 0x000fca00078e000e */
[----:B------:R-:W-:-:S05]  /*12570*/  @!P4 LEA R6, P5, R10, R6, 0x1 ;  /* 0x000000060a06c211 */ /* 0x000fca00078a08ff */
[----:B------:R-:W-:-:S04]  /*12580*/  @!P4 IMAD.X R5, RZ, RZ, R5, P5 ;  /* 0x000000ffff05c224 */ /* 0x000fc800028e0605 */
[----:B------:R-:W-:Y:S01]  /*12590*/  @!P4 IMAD.MOV.U32 R7, RZ, RZ, R5 ;  /* 0x000000ffff07c224 */ /* 0x000fe200078e0005 */
[----:B------:R-:W-:-:S04]  /*125a0*/  IADD3 R5, R0, 0x50, RZ ;  /* 0x0000005000057810 */ /* 0x000fc80007ffe0ff */
        /* <DEDUP_REMOVED lines=11> */
.L_x_156:
[----:B------:R-:W-:Y:S02]  /*12660*/  IMAD.MOV.U32 R13, RZ, RZ, R4 ;  /* 0x000000ffff0d7224 */ /* 0x000fe400078e0004 */
[----:B------:R-:W-:-:S07]  /*12670*/  IMAD.MOV.U32 R5, RZ, RZ, R14 ;  /* 0x000000ffff057224 */ /* 0x000fce00078e000e */
[----:B------:R-:W-:Y:S05]  /*12680*/  WARPSYNC.COLLECTIVE R15, `(.L_x_157) ;  /* 0x000000000f087348 */ /* 0x000fea0003c00000 */
[----:B------:R0:W1:Y:S02]  /*12690*/  SHFL.IDX P6, R14, R13, R12, R11 ;  /* 0x0000000c0d0e7389 */ /* 0x00006400000c000b */
[----:B01----:R-:W-:Y:S01]  /*126a0*/  ENDCOLLECTIVE ;  /* 0x000000000000791b */ /* 0x003fe20003800000 */
.L_x_157:
[----:B------:R-:W-:Y:S01]  /*126b0*/  ULDC.64 UR4, c[0x0][0x208] ;  /* 0x0000820000047ab9 */ /* 0x000fe20000000a00 */
[----:B------:R-:W-:Y:S01]  /*126c0*/  MOV R13, R3 ;  /* 0x00000003000d7202 */ /* 0x000fe20000000f00 */
[----:B------:R-:W-:Y:S02]  /*126d0*/  IMAD.MOV.U32 R12, RZ, RZ, 0x6 ;  /* 0x00000006ff0c7424 */ /* 0x000fe400078e00ff */
[----:B------:R-:W-:-:S05]  /*126e0*/  IMAD.MOV.U32 R6, RZ, RZ, R14 ;  /* 0x000000ffff067224 */ /* 0x000fca00078e000e */
        /* <DEDUP_REMOVED lines=15> */
.L_x_158:
[----:B------:R-:W-:Y:S02]  /*127e0*/  IMAD.MOV.U32 R13, RZ, RZ, R4 ;  /* 0x000000ffff0d7224 */ /* 0x000fe400078e0004 */
[----:B------:R-:W-:-:S07]  /*127f0*/  IMAD.MOV.U32 R5, RZ, RZ, R14 ;  /* 0x000000ffff057224 */ /* 0x000fce00078e000e */
[----:B------:R-:W-:Y:S05]  /*12800*/  WARPSYNC.COLLECTIVE R15, `(.L_x_159) ;  /* 0x000000000f087348 */ /* 0x000fea0003c00000 */
[----:B------:R0:W1:Y:S02]  /*12810*/  SHFL.IDX P6, R14, R13, R12, R11 ;  /* 0x0000000c0d0e7389 */ /* 0x00006400000c000b */
[----:B01----:R-:W-:Y:S01]  /*12820*/  ENDCOLLECTIVE ;  /* 0x000000000000791b */ /* 0x003fe20003800000 */
.L_x_159:
[----:B------:R-:W-:Y:S01]  /*12830*/  ULDC.64 UR4, c[0x0][0x208] ;  /* 0x0000820000047ab9 */ /* 0x000fe20000000a00 */
[----:B------:R-:W-:Y:S02]  /*12840*/  IMAD.MOV.U32 R13, RZ, RZ, R3 ;  /* 0x000000ffff0d7224 */ /* 0x000fe400078e0003 */
[----:B------:R-:W-:Y:S02]  /*12850*/  IMAD.MOV.U32 R12, RZ, RZ, 0x7 ;  /* 0x00000007ff0c7424 */ /* 0x000fe400078e00ff */
[----:B------:R-:W-:-:S05]  /*12860*/  IMAD.MOV.U32 R6, RZ, RZ, R14 ;  /* 0x000000ffff067224 */ /* 0x000fca00078e000e */
[----:B------:R-:W-:-:S05]  /*12870*/  @!P4 LEA R6, P5, R10, R6, 0x1 ;  /* 0x000000060a06c211 */ /* 0x000fca00078a08ff */
[----:B------:R-:W-:-:S04]  /*12880*/  @!P4 IMAD.X R5, RZ, RZ, R5, P5 ;  /* 0x000000ffff05c224 */ /* 0x000fc800028e0605 */
[----:B------:R-:W-:-:S05]  /*12890*/  @!P4 IMAD.MOV.U32 R7, RZ, RZ, R5 ;  /* 0x000000ffff07c224 */ /* 0x000fca00078e0005 */
[----:B------:R-:W-:Y:S01]  /*128a0*/  @!PT LDS RZ, [RZ] ;  /* 0x00000000fffff984 */ /* 0x000fe20000000800 */
[----:B------:R-:W-:Y:S01]  /*128b0*/  @!PT LDS RZ, [RZ] ;  /* 0x00000000fffff984 */ /* 0x000fe20000000800 */
[----:B------:R-:W-:Y:S01]  /*128c0*/  @!PT LDS RZ, [RZ] ;  /* 0x00000000fffff984 */ /* 0x000fe20000000800 */
[----:B------:R0:W-:Y:S04]  /*128d0*/  @!P4 LDGSTS.E.BYPASS.LTC128B.128 [R9+0x17400], desc[UR4][R6.64], !P0 ;  /* 0x174000000609cfae */ /* 0x0001e8000c101d44 */
[----:B------:R0:W-:Y:S04]  /*128e0*/  @!P4 LDGSTS.E.BYPASS.LTC128B.128 [R9+0x1b400], desc[UR4][R6.64+0x80], !P1 ;  /* 0x1b4000800609cfae */ /* 0x0001e8000c901d44 */
[----:B------:R0:W-:Y:S04]  /*128f0*/  @!P4 LDGSTS.E.BYPASS.LTC128B.128 [R9+0x1f400], desc[UR4][R6.64+0x100], !P2 ;  /* 0x1f4001000609cfae */ /* 0x0001e8000d101d44 */
[----:B------:R0:W-:Y:S02]  /*12900*/  @!P4 LDGSTS.E.BYPASS.LTC128B.128 [R9+0x23400], desc[UR4][R6.64+0x180], !P3 ;  /* 0x234001800609cfae */ /* 0x0001e4000d901d44 */
[----:B0-----:R-:W-:Y:S05]  /*12910*/  WARPSYNC.COLLECTIVE R15, `(.L_x_160) ;  /* 0x000000000f087348 */ /* 0x001fea0003c00000 */
[----:B------:R1:W2:Y:S02]  /*12920*/  SHFL.IDX P6, R14, R13, R12, R11 ;  /* 0x0000000c0d0e7389 */ /* 0x0002a400000c000b */
[----:B012---:R-:W-:Y:S01]  /*12930*/  ENDCOLLECTIVE ;  /* 0x000000000000791b */ /* 0x007fe20003800000 */
.L_x_160:
[----:B------:R-:W-:Y:S01]  /*12940*/  IMAD.MOV.U32 R13, RZ, RZ, R4 ;  /* 0x000000ffff0d7224 */ /* 0x000fe200078e0004 */
[----:B------:R-:W-:-:S07]  /*12950*/  MOV R5, R14 ;  /* 0x0000000e00057202 */ /* 0x000fce0000000f00 */
[----:B------:R-:W-:Y:S05]  /*12960*/  WARPSYNC.COLLECTIVE R15, `(.L_x_161) ;  /* 0x000000000f087348 */ /* 0x000fea0003c00000 */
[----:B------:R0:W1:Y:S02]  /*12970*/  SHFL.IDX P6, R14, R13, R12, R11 ;  /* 0x0000000c0d0e7389 */ /* 0x00006400000c000b */
[----:B01----:R-:W-:Y:S01]  /*12980*/  ENDCOLLECTIVE ;  /* 0x000000000000791b */ /* 0x003fe20003800000 */
.L_x_161:
[----:B------:R-:W-:Y:S01]  /*12990*/  IMAD.MOV.U32 R3, RZ, RZ, R14 ;  /* 0x000000ffff037224 */ /* 0x000fe200078e000e */
[----:B------:R-:W-:Y:S06]  /*129a0*/  BRA `(.L_x_162) ;  /* 0xffffffb800ec7947 */ /* 0x000fec000383ffff */
.L_x_53:
[----:B0-----:R0:W3:Y:S02]  /*129b0*/  SYNCS.PHASECHK.TRANS64.TRYWAIT P0, [R9+URZ+0x38820], R0 ;  /* 0x03882000090075a7 */ /* 0x0010e4000800017f */
[----:B---3--:R-:W-:Y:S05]  /*129c0*/  @!P0 NANOSLEEP.SYNCS 0x989680 ;  /* 0x009896800000895d */ /* 0x008fea0003900000 */
[----:B------:R-:W3:Y:S02]  /*129d0*/  @!P0 SYNCS.PHASECHK.TRANS64 P0, [R9+URZ+0x38820], R0 ;  /* 0x03882000090085a7 */ /* 0x000ee4000800007f */
[----:B---3--:R-:W-:Y:S05]  /*129e0*/  @!P0 BRA `(.L_x_53) ;  /* 0xfffffffc00f08947 */ /* 0x008fea000383ffff */
[----:B------:R-:W-:Y:S05]  /*129f0*/  BRA `(.L_x_163) ;  /* 0xffffffbc004c7947 */ /* 0x000fea000383ffff */
.L_x_60:
[----:B--2---:R2:W3:Y:S02]  /*12a00*/  SYNCS.PHASECHK.TRANS64.TRYWAIT P0, [R3+URZ+0x38840], R2 ;  /* 0x03884002030075a7 */ /* 0x0044e4000800017f */
[----:B---3--:R-:W-:Y:S05]  /*12a10*/  @!P0 NANOSLEEP.SYNCS 0x989680 ;  /* 0x009896800000895d */ /* 0x008fea0003900000 */
[----:B------:R-:W3:Y:S02]  /*12a20*/  @!P0 SYNCS.PHASECHK.TRANS64 P0, [R3+URZ+0x38840], R2 ;  /* 0x03884002030085a7 */ /* 0x000ee4000800007f */
[----:B---3--:R-:W-:Y:S05]  /*12a30*/  @!P0 BRA `(.L_x_60) ;  /* 0xfffffffc00f08947 */ /* 0x008fea000383ffff */
[----:B------:R-:W-:Y:S05]  /*12a40*/  BRA `(.L_x_164) ;  /* 0xffffffc000047947 */ /* 0x000fea000383ffff */
.L_x_68:
[----:B0-----:R0:W1:Y:S02]  /*12a50*/  SYNCS.PHASECHK.TRANS64.TRYWAIT P0, [R3+URZ+0x60], R2 ;  /* 0x00006002030075a7 */ /* 0x001064000800017f */
[----:B-1----:R-:W-:Y:S05]  /*12a60*/  @!P0 NANOSLEEP.SYNCS 0x989680 ;  /* 0x009896800000895d */ /* 0x002fea0003900000 */
[----:B------:R-:W1:Y:S02]  /*12a70*/  @!P0 SYNCS.PHASECHK.TRANS64 P0, [R3+URZ+0x60], R2 ;  /* 0x00006002030085a7 */ /* 0x000e64000800007f */
[----:B-1----:R-:W-:Y:S05]  /*12a80*/  @!P0 BRA `(.L_x_68) ;  /* 0xfffffffc00f08947 */ /* 0x002fea000383ffff */
[----:B------:R-:W-:Y:S05]  /*12a90*/  BRA `(.L_x_165) ;  /* 0xffffffc400547947 */ /* 0x000fea000383ffff */
.L_x_80:
[----:B--2---:R2:W3:Y:S02]  /*12aa0*/  SYNCS.PHASECHK.TRANS64.TRYWAIT P0, [R3+URZ+0x38840], R2 ;  /* 0x03884002030075a7 */ /* 0x0044e4000800017f */
[----:B---3--:R-:W-:Y:S05]  /*12ab0*/  @!P0 NANOSLEEP.SYNCS 0x989680 ;  /* 0x009896800000895d */ /* 0x008fea0003900000 */
[----:B------:R-:W3:Y:S02]  /*12ac0*/  @!P0 SYNCS.PHASECHK.TRANS64 P0, [R3+URZ+0x38840], R2 ;  /* 0x03884002030085a7 */ /* 0x000ee4000800007f */
[----:B---3--:R-:W-:Y:S05]  /*12ad0*/  @!P0 BRA `(.L_x_80) ;  /* 0xfffffffc00f08947 */ /* 0x008fea000383ffff */
[----:B------:R-:W-:Y:S05]  /*12ae0*/  BRA `(.L_x_166) ;  /* 0xffffffcc00547947 */ /* 0x000fea000383ffff */
.L_x_88:
[----:B0-----:R0:W1:Y:S02]  /*12af0*/  SYNCS.PHASECHK.TRANS64.TRYWAIT P0, [R5+URZ+0x60], R2 ;  /* 0x00006002050075a7 */ /* 0x001064000800017f */
[----:B-1----:R-:W-:Y:S05]  /*12b00*/  @!P0 NANOSLEEP.SYNCS 0x989680 ;  /* 0x009896800000895d */ /* 0x002fea0003900000 */
[----:B------:R-:W1:Y:S02]  /*12b10*/  @!P0 SYNCS.PHASECHK.TRANS64 P0, [R5+URZ+0x60], R2 ;  /* 0x00006002050085a7 */ /* 0x000e64000800007f */
[----:B-1----:R-:W-:Y:S05]  /*12b20*/  @!P0 BRA `(.L_x_88) ;  /* 0xfffffffc00f08947 */ /* 0x002fea000383ffff */
[----:B------:R-:W-:Y:S05]  /*12b30*/  BRA `(.L_x_167) ;  /* 0xffffffd000a47947 */ /* 0x000fea000383ffff */
.L_x_99:
[----:B---3--:R3:W4:Y:S02]  /*12b40*/  SYNCS.PHASECHK.TRANS64.TRYWAIT P0, [R2+URZ+0x38840], R3 ;  /* 0x03884003020075a7 */ /* 0x008724000800017f */
[----:B----4-:R-:W-:Y:S05]  /*12b50*/  @!P0 NANOSLEEP.SYNCS 0x989680 ;  /* 0x009896800000895d */ /* 0x010fea0003900000 */
[----:B------:R-:W4:Y:S02]  /*12b60*/  @!P0 SYNCS.PHASECHK.TRANS64 P0, [R2+URZ+0x38840], R3 ;  /* 0x03884003020085a7 */ /* 0x000f24000800007f */
[----:B----4-:R-:W-:Y:S05]  /*12b70*/  @!P0 BRA `(.L_x_99) ;  /* 0xfffffffc00f08947 */ /* 0x010fea000383ffff */
[----:B------:R-:W-:Y:S05]  /*12b80*/  BRA `(.L_x_168) ;  /* 0xffffffd800747947 */ /* 0x000fea000383ffff */
.L_x_107:
[----:B0-----:R0:W1:Y:S02]  /*12b90*/  SYNCS.PHASECHK.TRANS64.TRYWAIT P0, [R5+URZ+0x60], R7 ;  /* 0x00006007050075a7 */ /* 0x001064000800017f */
[----:B-1----:R-:W-:Y:S05]  /*12ba0*/  @!P0 NANOSLEEP.SYNCS 0x989680 ;  /* 0x009896800000895d */ /* 0x002fea0003900000 */
[----:B------:R-:W1:Y:S02]  /*12bb0*/  @!P0 SYNCS.PHASECHK.TRANS64 P0, [R5+URZ+0x60], R7 ;  /* 0x00006007050085a7 */ /* 0x000e64000800007f */
[----:B-1----:R-:W-:Y:S05]  /*12bc0*/  @!P0 BRA `(.L_x_107) ;  /* 0xfffffffc00f08947 */ /* 0x002fea000383ffff */
[----:B------:R-:W-:Y:S05]  /*12bd0*/  BRA `(.L_x_169) ;  /* 0xffffffdc00c47947 */ /* 0x000fea000383ffff */
.L_x_118:
[----:B0-----:R0:W2:Y:S02]  /*12be0*/  SYNCS.PHASECHK.TRANS64.TRYWAIT P0, [R2+URZ+0x38860], R3 ;  /* 0x03886003020075a7 */ /* 0x0010a4000800017f */
[----:B--2---:R-:W-:Y:S05]  /*12bf0*/  @!P0 NANOSLEEP.SYNCS 0x989680 ;  /* 0x009896800000895d */ /* 0x004fea0003900000 */
[----:B------:R-:W2:Y:S02]  /*12c00*/  @!P0 SYNCS.PHASECHK.TRANS64 P0, [R2+URZ+0x38860], R3 ;  /* 0x03886003020085a7 */ /* 0x000ea4000800007f */
[----:B--2---:R-:W-:Y:S05]  /*12c10*/  @!P0 BRA `(.L_x_118) ;  /* 0xfffffffc00f08947 */ /* 0x004fea000383ffff */
[----:B------:R-:W-:Y:S05]  /*12c20*/  BRA `(.L_x_170) ;  /* 0xffffffe4003c7947 */ /* 0x000fea000383ffff */
.L_x_127:
[----:B0-----:R0:W1:Y:S02]  /*12c30*/  SYNCS.PHASECHK.TRANS64.TRYWAIT P0, [R0+URZ+0x38820], R3 ;  /* 0x03882003000075a7 */ /* 0x001064000800017f */
[----:B-1----:R-:W-:Y:S05]  /*12c40*/  @!P0 NANOSLEEP.SYNCS 0x989680 ;  /* 0x009896800000895d */ /* 0x002fea0003900000 */
[----:B------:R-:W1:Y:S02]  /*12c50*/  @!P0 SYNCS.PHASECHK.TRANS64 P0, [R0+URZ+0x38820], R3 ;  /* 0x03882003000085a7 */ /* 0x000e64000800007f */
[----:B-1----:R-:W-:Y:S05]  /*12c60*/  @!P0 BRA `(.L_x_127) ;  /* 0xfffffffc00f08947 */ /* 0x002fea000383ffff */
[----:B------:R-:W-:Y:S05]  /*12c70*/  BRA `(.L_x_171) ;  /* 0xffffffe800c07947 */ /* 0x000fea000383ffff */
.L_x_128:
[----:B------:R-:W1:Y:S01]  /*12c80*/  S2R R2, SR_TID.X ;  /* 0x0000000000027919 */ /* 0x000e620000002100 */
[----:B------:R-:W-:Y:S01]  /*12c90*/  BSSY B0, `(.L_x_172) ;  /* 0x000000a000007945 */ /* 0x000fe20003800000 */
[----:B------:R-:W-:Y:S02]  /*12ca0*/  IMAD.MOV.U32 R12, RZ, RZ, RZ ;  /* 0x000000ffff0c7224 */ /* 0x000fe400078e00ff */
[----:B------:R-:W-:Y:S02]  /*12cb0*/  IMAD.MOV.U32 R11, RZ, RZ, 0x1f ;  /* 0x0000001fff0b7424 */ /* 0x000fe400078e00ff */
[----:B------:R-:W-:Y:S01]  /*12cc0*/  IMAD.MOV.U32 R15, RZ, RZ, -0x1 ;  /* 0xffffffffff0f7424 */ /* 0x000fe200078e00ff */
[----:B-1----:R-:W-:-:S04]  /*12cd0*/  SHF.R.U32.HI R2, RZ, 0x5, R2 ;  /* 0x00000005ff027819 */ /* 0x002fc80000011602 */
[----:B------:R-:W-:-:S05]  /*12ce0*/  LOP3.LUT R2, R2, 0x3, RZ, 0xc0, !PT ;  /* 0x0000000302027812 */ /* 0x000fca00078ec0ff */
[----:B------:R-:W-:-:S07]  /*12cf0*/  IMAD.MOV.U32 R13, RZ, RZ, R2 ;  /* 0x000000ffff0d7224 */ /* 0x000fce00078e0002 */
[----:B0--3--:R-:W-:Y:S05]  /*12d00*/  WARPSYNC.COLLECTIVE R15, `(.L_x_173) ;  /* 0x000000000f087348 */ /* 0x009fea0003c00000 */
[----:B------:R1:W2:Y:S02]  /*12d10*/  SHFL.IDX P6, R14, R13, R12, R11 ;  /* 0x0000000c0d0e7389 */ /* 0x0002a400000c000b */
[----:B0123--:R-:W-:Y:S01]  /*12d20*/  ENDCOLLECTIVE ;  /* 0x000000000000791b */ /* 0x00ffe20003800000 */
.L_x_173:
[----:B------:R-:W-:Y:S05]  /*12d30*/  BSYNC B0 ;  /* 0x0000000000007941 */ /* 0x000fea0003800000 */
.L_x_172:
[----:B------:R-:W-:Y:S05]  /*12d40*/  BRA `(.L_x_174) ;  /* 0xffffffe800a87947 */ /* 0x000fea000383ffff */
.L_x_131:
[----:B------:R-:W-:Y:S01]  /*12d50*/  BSSY B1, `(.L_x_175) ;  /* 0x0000006000017945 */ /* 0x000fe20003800000 */
[----:B------:R-:W-:-:S07]  /*12d60*/  IMAD.MOV.U32 R15, RZ, RZ, -0x1 ;  /* 0xffffffffff0f7424 */ /* 0x000fce00078e00ff */
[----:B01-3--:R-:W-:Y:S05]  /*12d70*/  WARPSYNC.COLLECTIVE R15, `(.L_x_176) ;  /* 0x000000000f0c7348 */ /* 0x00bfea0003c00000 */
[----:B------:R-:W-:Y:S02]  /*12d80*/  ELECT P6, UR62, PT ;  /* 0x00000000003e782f */ /* 0x000fe400038c0000 */
[----:B------:R-:W-:Y:S01]  /*12d90*/  MOV R14, UR62 ;  /* 0x0000003e000e7c02 */ /* 0x000fe20008000f00 */
[----:B01-3--:R-:W-:Y:S10]  /*12da0*/  ENDCOLLECTIVE ;  /* 0x000000000000791b */ /* 0x00bff40003800000 */
.L_x_176:
[----:B------:R-:W-:Y:S05]  /*12db0*/  BSYNC B1 ;  /* 0x0000000000017941 */ /* 0x000fea0003800000 */
.L_x_175:
[----:B------:R-:W-:Y:S05]  /*12dc0*/  BRA `(.L_x_177) ;  /* 0xffffffe800a07947 */ /* 0x000fea000383ffff */
.L_x_133:
[----:B0-----:R0:W1:Y:S02]  /*12dd0*/  SYNCS.PHASECHK.TRANS64.TRYWAIT P0, [R6+URZ], R5 ;  /* 0x00000005060075a7 */ /* 0x001064000800017f */
[----:B-1----:R-:W-:Y:S05]  /*12de0*/  @!P0 NANOSLEEP.SYNCS 0x989680 ;  /* 0x009896800000895d */ /* 0x002fea0003900000 */
[----:B------:R-:W1:Y:S02]  /*12df0*/  @!P0 SYNCS.PHASECHK.TRANS64 P0, [R6+URZ], R5 ;  /* 0x00000005060085a7 */ /* 0x000e64000800007f */
[----:B-1----:R-:W-:Y:S05]  /*12e00*/  @!P0 BRA `(.L_x_133) ;  /* 0xfffffffc00f08947 */ /* 0x002fea000383ffff */
[----:B------:R-:W-:Y:S05]  /*12e10*/  BRA `(.L_x_178) ;  /* 0xffffffe800e07947 */ /* 0x000fea000383ffff */
.L_x_134:
[----:B-1----:R1:W2:Y:S02]  /*12e20*/  SYNCS.PHASECHK.TRANS64.TRYWAIT P0, [R3+URZ], R2 ;  /* 0x00000002030075a7 */ /* 0x0022a4000800017f */
[----:B--2---:R-:W-:Y:S05]  /*12e30*/  @!P0 NANOSLEEP.SYNCS 0x989680 ;  /* 0x009896800000895d */ /* 0x004fea0003900000 */
[----:B------:R-:W2:Y:S02]  /*12e40*/  @!P0 SYNCS.PHASECHK.TRANS64 P0, [R3+URZ], R2 ;  /* 0x00000002030085a7 */ /* 0x000ea4000800007f */
[----:B--2---:R-:W-:Y:S05]  /*12e50*/  @!P0 BRA `(.L_x_134) ;  /* 0xfffffffc00f08947 */ /* 0x004fea000383ffff */
[----:B------:R-:W-:Y:S05]  /*12e60*/  BRA `(.L_x_179) ;  /* 0xffffffe800d47947 */ /* 0x000fea000383ffff */
.L_x_136:
[----:B-1----:R1:W2:Y:S02]  /*12e70*/  SYNCS.PHASECHK.TRANS64.TRYWAIT P0, [R18+URZ], R5 ;  /* 0x00000005120075a7 */ /* 0x0022a4000800017f */
[----:B--2---:R-:W-:Y:S05]  /*12e80*/  @!P0 NANOSLEEP.SYNCS 0x989680 ;  /* 0x009896800000895d */ /* 0x004fea0003900000 */
[----:B------:R-:W2:Y:S02]  /*12e90*/  @!P0 SYNCS.PHASECHK.TRANS64 P0, [R18+URZ], R5 ;  /* 0x00000005120085a7 */ /* 0x000ea4000800007f */
[----:B--2---:R-:W-:Y:S05]  /*12ea0*/  @!P0 BRA `(.L_x_136) ;  /* 0xfffffffc00f08947 */ /* 0x004fea000383ffff */
[----:B------:R-:W-:Y:S05]  /*12eb0*/  BRA `(.L_x_180) ;  /* 0xffffffe800d87947 */ /* 0x000fea000383ffff */
.L_x_181:
[----:B------:R-:W-:-:S00]  /*12ec0*/  BRA `(.L_x_181) ;  /* 0xfffffffc00fc7947 */ /* 0x000fc0000383ffff */
[----:B------:R-:W-:-:S00]  /*12ed0*/  NOP ;  /* 0x0000000000007918 */ /* 0x000fc00000000000 */
        /* <DEDUP_REMOVED lines=10> */
.L_x_15293:


//--------------------- .text._ZN7cutlass13device_kernelIN5flash11enable_sm90INS1_16FlashAttnFwdSm90INS1_25CollectiveMainloopFwdSm90ILi2EN4cute5tupleIJNS5_1CILi2EEENS7_ILi1EEES9_EEENS6_IJNS7_ILi128EEENS7_ILi80EEENS7_ILi256EEEEEELi256ENS_6half_tEfNS_4arch4Sm90ELb0ELb0ELb1ELb0ELb0ELb0ELb0ELb1ELb1ELb1ELb0ELb0EEENS1_21CollectiveEpilogueFwdINS6_IJSB_SD_SC_EEESA_SF_SH_Li256ELb0ELb1ELb0ELb0EEENS1_29StaticPersistentTileSchedulerILb0EEEEEEEEEvNT_6ParamsE --------------------------
	.section	.text._ZN7cutlass13device_kernelIN5flash11enable_sm90INS1_16FlashAttnFwdSm90INS1_25CollectiveMainloopFwdSm90ILi2EN4cute5tupleIJNS5_1CILi2EEENS7_ILi1EEES9_EEENS6_IJNS7_ILi128EEENS7_ILi80EEENS7_ILi256EEEEEELi256ENS_6half_tEfNS_4arch4Sm90ELb0ELb0ELb1ELb0ELb0ELb0ELb0ELb1ELb1ELb1ELb0ELb0EEENS1_21CollectiveEpilogueFwdINS6_IJSB_SD_SC_EEESA_SF_SH_Li256ELb0ELb1ELb0ELb0EEENS1_29StaticPersistentTileSchedulerILb0EEEEEEEEEvNT_6ParamsE,"ax",@progbits
	.align	128
.text._ZN7cutlass13device_kernelIN5flash11enable_sm90INS1_16FlashAttnFwdSm90INS1_25CollectiveMainloopFwdSm90ILi2EN4cute5tupleIJNS5_1CILi2EEENS7_ILi1EEES9_EEENS6_IJNS7_ILi128EEENS7_ILi80EEENS7_ILi256EEEEEELi256ENS_6half_tEfNS_4arch4Sm90ELb0ELb0ELb1ELb0ELb0ELb0ELb0ELb1ELb1ELb1ELb0ELb0EEENS1_21CollectiveEpilogueFwdINS6_IJSB_SD_SC_EEESA_SF_SH_Li256ELb0ELb1ELb0ELb0EEENS1_29StaticPersistentTileSchedulerILb0EEEEEEEEEvNT_6ParamsE:
        .type           _ZN7cutlass13device_kernelIN5flash11enable_sm90INS1_16FlashAttnFwdSm90INS1_25CollectiveMainloopFwdSm90ILi2EN4cute5tupleIJNS5_1CILi2EEENS7_ILi1EEES9_EEENS6_IJNS7_ILi128EEENS7_ILi80EEENS7_ILi256EEEEEELi256ENS_6half_tEfNS_4arch4Sm90ELb0ELb0ELb1ELb0ELb0ELb0ELb0ELb1ELb1ELb1ELb0ELb0EEENS1_21CollectiveEpilogueFwdINS6_IJSB_SD_SC_EEESA_SF_SH_Li256ELb0ELb1ELb0ELb0EEENS1_29StaticPersistentTileSchedulerILb0EEEEEEEEEvNT_6ParamsE,@function
        .size           _ZN7cutlass13device_kernelIN5flash11enable_sm90INS1_16FlashAttnFwdSm90INS1_25CollectiveMainloopFwdSm90ILi2EN4cute5tupleIJNS5_1CILi2EEENS7_ILi1EEES9_EEENS6_IJNS7_ILi128EEENS7_ILi80EEENS7_ILi256EEEEEELi256ENS_6half_tEfNS_4arch4Sm90ELb0ELb0ELb1ELb0ELb0ELb0ELb0ELb1ELb1ELb1ELb0ELb0EEENS1_21CollectiveEpilogueFwdINS6_IJSB_SD_SC_EEESA_SF_SH_Li256ELb0ELb1ELb0ELb0EEENS1_29StaticPersistentTileSchedulerILb0EEEEEEEEEvNT_6ParamsE,(.L_x_15294 - _ZN7cutlass13device_kernelIN5flash11enable_sm90INS1_16FlashAttnFwdSm90INS1_25CollectiveMainloopFwdSm90ILi2EN4cute5tupleIJNS5_1CILi2EEENS7_ILi1EEES9_EEENS6_IJNS7_ILi128EEENS7_ILi80EEENS7_ILi256EEEEEELi256ENS_6half_tEfNS_4arch4Sm90ELb0ELb0ELb1ELb0ELb0ELb0ELb0ELb1ELb1ELb1ELb0ELb0EEENS1_21CollectiveEpilogueFwdINS6_IJSB_SD_SC_EEESA_SF_SH_Li256ELb0ELb1ELb0ELb0EEENS1_29StaticPersistentTileSchedulerILb0EEEEEEEEEvNT_6ParamsE)
        .other          _ZN7cutlass13device_kernelIN5flash11enable_sm90INS1_16FlashAttnFwdSm90INS1_25CollectiveMainloopFwdSm90ILi2EN4cute5tupleIJNS5_1CILi2EEENS7_ILi1EEES9_EEENS6_IJNS7_ILi128EEENS7_ILi80EEENS7_ILi256EEEEEELi256ENS_6half_tEfNS_4arch4Sm90ELb0ELb0ELb1ELb0ELb0ELb0ELb0ELb1ELb1ELb1ELb0ELb0EEENS1_21CollectiveEpilogueFwdINS6_IJSB_SD_SC_EEESA_SF_SH_Li256ELb0ELb1ELb0ELb0EEENS1_29StaticPersistentTileSchedulerILb0EEEEEEEEEvNT_6ParamsE,@"STO_CUDA_ENTRY STV_DEFAULT"
_ZN7cutlass13device_kernelIN5flash11enable_sm90INS1_16FlashAttnFwdSm90INS1_25CollectiveMainloopFwdSm90ILi2EN4cute5tupleIJNS5_1CILi2EEENS7_ILi1EEES9_EEENS6_IJNS7_ILi128EEENS7_ILi80EEENS7_ILi256EEEEEELi256ENS_6half_tEfNS_4arch4Sm90ELb0ELb0ELb1ELb0ELb0ELb0ELb0ELb1ELb1ELb1ELb0ELb0EEENS1_21CollectiveEpilogueFwdINS6_IJSB_SD_SC_EEESA_SF_SH_Li256ELb0ELb1ELb0ELb0EEENS1_29StaticPersistentTileSchedulerILb0EEEEEEEEEvNT_6ParamsE:
        /* <DEDUP_REMOVED lines=18> */
.L_x_183:
[----:B------:R-:W-:Y:S05]  /*0120*/  BSYNC B0 ;  /* 0x0000000000007941 */ /* 0x000fea0003800000 */
.L_x_182:
        /* <DEDUP_REMOVED lines=41> */
.L_x_184:
[----:B0-----:R-:W0:Y:S01]  /*03c0*/  S2UR UR4, SR_CTAID.Y ;  /* 0x00000000000479c3 */ /* 0x001e220000002600 */
[----:B------:R-:W3:Y:S01]  /*03d0*/  SHFL.IDX PT, R8, R2, RZ, 0x1f ;  /* 0x00001fff02087589 */ /* 0x000ee200000e0000 */
[----:B------:R-:W-:Y:S01]  /*03e0*/  ULDC UR5, c[0x0][0x154] ;  /* 0x0000550000057ab9 */ /* 0x000fe20000000800 */
[----:B------:R-:W-:-:S05]  /*03f0*/  NOP ;  /* 0x0000000000007918 */ /* 0x000fca0000000000 */
[----:B------:R-:W5:Y:S08]  /*0400*/  S2UR UR6, SR_CTAID.X ;  /* 0x00000000000679c3 */ /* 0x000f700000002500 */
[----:B------:R-:W1:Y:S01]  /*0410*/  LDC R7, c[0x0][0x148] ;  /* 0x00005200ff077b82 */ /* 0x000e620000000800 */
[----:B0-----:R-:W-:Y:S02]  /*0420*/  I2FP.F32.U32 R3, UR4 ;  /* 0x0000000400037c45 */ /* 0x001fe40008201000 */
[----:B---3--:R-:W-:-:S03]  /*0430*/  ISETP.NE.AND P0, PT, R8, RZ, PT ;  /* 0x000000ff0800720c */ /* 0x008fc60003f05270 */
[----:B------:R-:W-:Y:S01]  /*0440*/  FMUL R6, R3, UR5 ;  /* 0x0000000503067c20 */ /* 0x000fe20008400000 */
[----:B------:R-:W-:Y:S02]  /*0450*/  SHF.R.S32.HI R3, RZ, 0x1f, R0 ;  /* 0x0000001fff037819 */ /* 0x000fe40000011400 */
[----:B-----5:R-:W-:Y:S02]  /*0460*/  I2FP.F32.U32 R5, UR6 ;  /* 0x0000000600057c45 */ /* 0x020fe40008201000 */
[----:B------:R-:W-:Y:S01]  /*0470*/  LEA.HI R3, R3, R0, RZ, 0x7 ;  /* 0x0000000003037211 */ /* 0x000fe200078f38ff */
[----:B------:R-:W0:Y:S02]  /*0480*/  F2I.U32.TRUNC.NTZ R6, R6 ;  /* 0x0000000600067305 */ /* 0x000e24000020f000 */
[----:B0-----:R-:W-:-:S04]  /*0490*/  IMAD.MOV R12, RZ, RZ, -R6 ;  /* 0x000000ffff0c7224 */ /* 0x001fc800078e0a06 */
[----:B-1----:R-:W-:Y:S01]  /*04a0*/  IMAD R12, R7, R12, UR4 ;  /* 0x00000004070c7e24 */ /* 0x002fe2000f8e020c */
[----:B------:R-:W-:Y:S02]  /*04b0*/  ULDC UR4, c[0x0][0x150] ;  /* 0x0000540000047ab9 */ /* 0x000fe40000000800 */
[----:B------:R-:W-:Y:S01]  /*04c0*/  FMUL R10, R5, UR4 ;  /* 0x00000004050a7c20 */ /* 0x000fe20008400000 */
[----:B------:R-:W-:Y:S06]  /*04d0*/  @P0 BRA `(.L_x_185) ;  /* 0x0000000000480947 */ /* 0x000fec0003800000 */
[----:B------:R-:W0:Y:S01]  /*04e0*/  S2UR UR5, SR_CgaCtaId ;  /* 0x00000000000579c3 */ /* 0x000e220000008800 */
        /* <DEDUP_REMOVED lines=12> */
[----:B0-----:R0:W1:Y:S08]  /*05b0*/  SYNCS.EXCH.64 URZ, [UR8+0x38850], UR4 ;  /* 0x03885004083f75b2 */ /* 0x0010700008000100 */
[----:B------:R0:W3:Y:S01]  /*05c0*/  SYNCS.EXCH.64 URZ, [UR8+0x38860], UR6 ;  /* 0x03886006083f75b2 */ /* 0x0000e20008000100 */
[----:B------:R0:W0:Y:S01]  /*05d0*/  SYNCS.EXCH.64 URZ, [UR8+0x38858], UR4 ;  /* 0x03885804083f75b2 */ /* 0x0000220008000100 */
[----:B------:R0:W0:Y:S01]  /*05e0*/  SYNCS.EXCH.64 URZ, [UR8+0x38868], UR6 ;  /* 0x03886806083f75b2 */ /* 0x0000220008000100 */
[----:B------:R-:W-:Y:S01]  /*05f0*/  NOP ;  /* 0x0000000000007918 */ /* 0x000fe20000000000 */
.L_x_185:
[----:B------:R-:W5:Y:S01]  /*0600*/  SHFL.IDX PT, R7, R2, RZ, 0x1f ;  /* 0x00001fff02077589 */ /* 0x000f6200000e0000 */
[----:B------:R-:W-:Y:S01]  /*0610*/  LOP3.LUT R3, R3, 0xffffff80, RZ, 0xc0, !PT ;  /* 0xffffff8003037812 */ /* 0x000fe200078ec0ff */
[----:B------:R-:W0:Y:S01]  /*0620*/  LDC R11, c[0x0][0x144] ;  /* 0x00005100ff0b7b82 */ /* 0x000e220000000800 */
[----:B------:R-:W0:Y:S01]  /*0630*/  F2I.U32.TRUNC.NTZ R10, R10 ;  /* 0x0000000a000a7305 */ /* 0x000e22000020f000 */
[----:B------:R-:W-:Y:S01]  /*0640*/  SHF.R.S32.HI R9, RZ, 0x1f, R8 ;  /* 0x0000001fff097819 */ /* 0x000fe20000011408 */
[----:B------:R-:W-:Y:S01]  /*0650*/  NOP ;  /* 0x0000000000007918 */ /* 0x000fe20000000000 */
[----:B------:R-:W-:-:S05]  /*0660*/  IMAD.IADD R3, R0, 0x1, -R3 ;  /* 0x0000000100037824 */ /* 0x000fca00078e0a03 */
[----:B------:R-:W-:-:S04]  /*0670*/  SHF.R.S32.HI R6, RZ, 0x1f, R3 ;  /* 0x0000001fff067819 */ /* 0x000fc80000011403 */
[----:B------:R-:W-:-:S04]  /*0680*/  LEA.HI R6, R6, R3, RZ, 0x3 ;  /* 0x0000000306067211 */ /* 0x000fc800078f18ff */
[--C-:B------:R-:W-:Y:S02]  /*0690*/  SHF.R.S32.HI R5, RZ, 0x3, R6.reuse ;  /* 0x00000003ff057819 */ /* 0x100fe40000011406 */
[----:B------:R-:W-:Y:S02]  /*06a0*/  SHF.R.S32.HI R6, RZ, 0x1f, R6 ;  /* 0x0000001fff067819 */ /* 0x000fe40000011406 */
[----:B-----5:R-:W-:Y:S02]  /*06b0*/  ISETP.NE.AND P0, PT, R7, RZ, PT ;  /* 0x000000ff0700720c */ /* 0x020fe40003f05270 */
[----:B------:R-:W-:Y:S02]  /*06c0*/  LEA.HI R6, R6, R5, RZ, 0x2 ;  /* 0x0000000506067211 */ /* 0x000fe400078f10ff */
[----:B------:R-:W-:Y:S02]  /*06d0*/  SHF.R.S32.HI R7, RZ, 0x1f, R4 ;  /* 0x0000001fff077819 */ /* 0x000fe40000011404 */
[----:B------:R-:W-:-:S02]  /*06e0*/  LOP3.LUT R6, R6, 0xfffffffc, RZ, 0xc0, !PT ;  /* 0xfffffffc06067812 */ /* 0x000fc400078ec0ff */
[----:B------:R-:W-:-:S05]  /*06f0*/  LEA.HI R7, R7, R4, RZ, 0x2 ;  /* 0x0000000407077211 */ /* 0x000fca00078f10ff */
[----:B------:R-:W-:Y:S05]  /*0700*/  @P0 BRA `(.L_x_186) ;  /* 0x0000000000480947 */ /* 0x000fea0003800000 */
[----:B0-----:R-:W0:Y:S01]  /*0710*/  S2UR UR5, SR_CgaCtaId ;  /* 0x00000000000579c3 */ /* 0x001e220000008800 */
[----:B------:R-:W-:Y:S01]  /*0720*/  UMOV UR4, 0x400 ;  /* 0x0000040000047882 */ /* 0x000fe20000000000 */
[----:B------:R-:W-:Y:S01]  /*0730*/  UMOV UR6, 0x1 ;  /* 0x0000000100067882 */ /* 0x000fe20000000000 */
[----:B------:R-:W-:Y:S01]  /*0740*/  UMOV UR9, 0x2 ;  /* 0x0000000200097882 */ /* 0x000fe20000000000 */
[----:B------:R-:W-:-:S04]  /*0750*/  UIADD3 UR6, -UR6, 0x100000, URZ ;  /* 0x0010000006067890 */ /* 0x000fc8000fffe13f */
[----:B------:R-:W-:Y:S02]  /*0760*/  USHF.L.U32 UR7, UR6, 0xb, URZ ;  /* 0x0000000b06077899 */ /* 0x000fe4000800063f */
[----:B------:R-:W-:Y:S01]  /*0770*/  USHF.L.U32 UR6, UR6, 0x1, URZ ;  /* 0x0000000106067899 */ /* 0x000fe2000800063f */
[----:B------:R-:W-:Y:S01]  /*0780*/  ELECT P0, URZ, PT ;  /* 0x00000000003f782f */ /* 0x000fe20003800000 */
[----:B0-----:R-:W-:Y:S02]  /*0790*/  ULEA UR8, UR5, UR4, 0x18 ;  /* 0x0000000405087291 */ /* 0x001fe4000f8ec03f */
[----:B------:R-:W-:-:S04]  /*07a0*/  UIADD3 UR4, -UR9, 0x100000, URZ ;  /* 0x0010000009047890 */ /* 0x000fc8000fffe13f */
[----:B------:R-:W-:Y:S02]  /*07b0*/  USHF.L.U32 UR5, UR4, 0xb, URZ ;  /* 0x0000000b04057899 */ /* 0x000fe4000800063f */
[----:B------:R-:W-:Y:S01]  /*07c0*/  USHF.L.U32 UR4, UR4, 0x1, URZ ;  /* 0x0000000104047899 */ /* 0x000fe2000800063f */
[----:B------:R-:W0:Y:S03]  /*07d0*/  FENCE.VIEW.ASYNC.S ;  /* 0x00000000000073c6 */ /* 0x000e260000000000 */
[----:B0-----:R0:W0:Y:S08]  /*07e0*/  SYNCS.EXCH.64 URZ, [UR8+0x38870], UR6 ;  /* 0x03887006083f75b2 */ /* 0x0010300008000100 */
[----:B------:R0:W0:Y:S01]  /*07f0*/  SYNCS.EXCH.64 URZ, [UR8+0x38880], UR4 ;  /* 0x03888004083f75b2 */ /* 0x0000220008000100 */
[----:B------:R0:W0:Y:S01]  /*0800*/  SYNCS.EXCH.64 URZ, [UR8+0x38878], UR6 ;  /* 0x03887806083f75b2 */ /* 0x0000220008000100 */
[----:B------:R0:W0:Y:S01]  /*0810*/  SYNCS.EXCH.64 URZ, [UR8+0x38888], UR4 ;  /* 0x03888804083f75b2 */ /* 0x0000220008000100 */
[----:B------:R-:W-:Y:S01]  /*0820*/  NOP ;  /* 0x0000000000007918 */ /* 0x000fe20000000000 */
.L_x_186:
[----:B------:R-:W5:Y:S01]  /*0830*/  SHFL.IDX PT, R13, R2, RZ, 0x1f ;  /* 0x00001fff020d7589 */ /* 0x000f6200000e0000 */
[----:B0-----:R-:W0:Y:S01]  /*0840*/  S2UR UR4, SR_CTAID.X ;  /* 0x00000000000479c3 */ /* 0x001e220000002500 */
[----:B------:R-:W-:Y:S01]  /*0850*/  LOP3.LUT R7, R7, 0x3ffffffc, RZ, 0xc0, !PT ;  /* 0x3ffffffc07077812 */ /* 0x000fe200078ec0ff */
[----:B------:R-:W-:Y:S01]  /*0860*/  IMAD.IADD R6, R5, 0x1, -R6 ;  /* 0x0000000105067824 */ /* 0x000fe200078e0a06 */
[----:B------:R-:W-:Y:S01]  /*0870*/  LEA.HI R9, R9, R8, RZ, 0x2 ;  /* 0x0000000809097211 */ /* 0x000fe200078f10ff */
[----:B------:R-:W-:Y:S01]  /*0880*/  IMAD.MOV R10, RZ, RZ, -R10 ;  /* 0x000000ffff0a7224 */ /* 0x000fe200078e0a0a */
[----:B------:R-:W-:Y:S01]  /*0890*/  NOP ;  /* 0x0000000000007918 */ /* 0x000fe20000000000 */
[----:B------:R-:W-:Y:S01]  /*08a0*/  IMAD.IADD R7, R4, 0x1, -R7 ;  /* 0x0000000104077824 */ /* 0x000fe200078e0a07 */
[----:B------:R-:W-:-:S03]  /*08b0*/  LOP3.LUT R9, R9, 0x3ffffffc, RZ, 0xc0, !PT ;  /* 0x3ffffffc09097812 */ /* 0x000fc600078ec0ff */
[--C-:B------:R-:W-:Y:S02]  /*08c0*/  IMAD R7, R7, 0x4, R6.reuse ;  /* 0x0000000407077824 */ /* 0x100fe400078e0206 */
[----:B------:R-:W-:Y:S02]  /*08d0*/  IMAD.IADD R9, R8, 0x1, -R9 ;  /* 0x0000000108097824 */ /* 0x000fe400078e0a09 */
[----:B------:R-:W1:Y:S01]  /*08e0*/  LDC R8, c[0x0][0x140] ;  /* 0x00005000ff087b82 */ /* 0x000e620000000800 */
[----:B------:R-:W-:Y:S01]  /*08f0*/  LEA.HI R4, R7, R7, RZ, 0x1 ;  /* 0x0000000707047211 */ /* 0x000fe200078f08ff */
[----:B------:R-:W-:-:S03]  /*0900*/  IMAD R9, R9, 0x4, R6 ;  /* 0x0000000409097824 */ /* 0x000fc600078e0206 */
[----:B------:R-:W-:Y:S02]  /*0910*/  LOP3.LUT R4, R4, 0xfffffffe, RZ, 0xc0, !PT ;  /* 0xfffffffe04047812 */ /* 0x000fe400078ec0ff */
[----:B------:R-:W-:Y:S02]  /*0920*/  LEA.HI R5, R9, R9, RZ, 0x1 ;  /* 0x0000000909057211 */ /* 0x000fe400078f08ff */
[----:B-----5:R-:W-:Y:S01]  /*0930*/  ISETP.NE.AND P0, PT, R13, RZ, PT ;  /* 0x000000ff0d00720c */ /* 0x020fe20003f05270 */
[----:B0-----:R-:W-:Y:S02]  /*0940*/  IMAD R11, R11, R10, UR4 ;  /* 0x000000040b0b7e24 */ /* 0x001fe4000f8e020a */
[----:B------:R-:W-:-:S05]  /*0950*/  IMAD.IADD R4, R7, 0x1, -R4 ;  /* 0x0000000107047824 */ /* 0x000fca00078e0a04 */
[----:B------:R-:W-:Y:S02]  /*0960*/  ISETP.NE.AND P5, PT, R4, R11, PT ;  /* 0x0000000b0400720c */ /* 0x000fe40003fa5270 */
[----:B------:R-:W-:-:S05]  /*0970*/  LOP3.LUT R4, R5, 0xfffffffe, RZ, 0xc0, !PT ;  /* 0xfffffffe05047812 */ /* 0x000fca00078ec0ff */
[----:B------:R-:W-:Y:S01]  /*0980*/  IMAD.IADD R4, R9, 0x1, -R4 ;  /* 0x0000000109047824 */ /* 0x000fe200078e0a04 */
        /* <DEDUP_REMOVED lines=19> */
.L_x_187:
[----:B------:R-:W5:Y:S01]  /*0ac0*/  SHFL.IDX PT, R6, R2, RZ, 0x1f ;  /* 0x00001fff02067589 */ /* 0x000f6200000e0000 */
[----:B------:R-:W-:Y:S01]  /*0ad0*/  ISETP.NE.AND P2, PT, R4, R11, PT ;  /* 0x0000000b0400720c */ /* 0x000fe20003f45270 */
[----:B------:R-:W-:Y:S01]  /*0ae0*/  IMAD.SHL.U32 R4, R7, 0x4, RZ ;  /* 0x0000000407047824 */ /* 0x000fe200078e00ff */
[----:B------:R-:W-:Y:S01]  /*0af0*/  LOP3.LUT P0, RZ, R3, 0x7, RZ, 0xc0, !PT ;  /* 0x0000000703ff7812 */ /* 0x000fe2000780c0ff */
[----:B------:R-:W-:Y:S01]  /*0b00*/  IMAD.SHL.U32 R22, R9, 0x4, RZ ;  /* 0x0000000409167824 */ /* 0x000fe200078e00ff */
[----:B-1----:R-:W-:Y:S01]  /*0b10*/  ISETP.EQ.U32.AND P1, PT, R8, 0x1, PT ;  /* 0x000000010800780c */ /* 0x002fe20003f22070 */
[----:B------:R-:W-:Y:S01]  /*0b20*/  IMAD.MOV.U32 R19, RZ, RZ, 0x1 ;  /* 0x00000001ff137424 */ /* 0x000fe200078e00ff */
[----:B------:R-:W-:Y:S01]  /*0b30*/  LOP3.LUT R23, R7, 0xc, R4, 0x78, !PT ;  /* 0x0000000c07177812 */ /* 0x000fe200078e7804 */
[----:B------:R-:W-:Y:S01]  /*0b40*/  IMAD.MOV.U32 R18, RZ, RZ, 0x1 ;  /* 0x00000001ff127424 */ /* 0x000fe200078e00ff */
[----:B------:R-:W-:Y:S01]  /*0b50*/  LOP3.LUT R22, R9, 0xc, R22, 0x78, !PT ;  /* 0x0000000c09167812 */ /* 0x000fe200078e7816 */
[----:B------:R-:W-:Y:S01]  /*0b60*/  NOP ;  /* 0x0000000000007918 */ /* 0x000fe20000000000 */
[----:B------:R-:W-:-:S02]  /*0b70*/  @P5 LEA.HI R4, R23, R23, RZ, 0x1 ;  /* 0x0000001717045211 */ /* 0x000fc400078f08ff */
[----:B------:R-:W-:Y:S02]  /*0b80*/  ISETP.LT.U32.AND P4, PT, R23, 0x2, !P0 ;  /* 0x000000021700780c */ /* 0x000fe40004781070 */
[----:B------:R-:W-:Y:S02]  /*0b90*/  @P5 SHF.R.S32.HI R4, RZ, 0x1, R4 ;  /* 0x00000001ff045819 */ /* 0x000fe40000011404 */
[----:B------:R-:W-:Y:S02]  /*0ba0*/  @P2 LEA.HI R5, R22, R22, RZ, 0x1 ;  /* 0x0000001616052211 */ /* 0x000fe400078f08ff */
[----:B------:R-:W-:Y:S02]  /*0bb0*/  @P5 ISETP.NE.AND P6, PT, R4, R12, PT ;  /* 0x0000000c0400520c */ /* 0x000fe40003fc5270 */
[----:B------:R-:W-:Y:S02]  /*0bc0*/  SEL R4, RZ, 0x1, !P4 ;  /* 0x00000001ff047807 */ /* 0x000fe40006000000 */
[----:B------:R-:W-:-:S02]  /*0bd0*/  @P2 SHF.R.S32.HI R5, RZ, 0x1, R5 ;  /* 0x00000001ff052819 */ /* 0x000fc40000011405 */
[----:B-----5:R-:W-:Y:S02]  /*0be0*/  ISETP.NE.AND P4, PT, R6, RZ, PT ;  /* 0x000000ff0600720c */ /* 0x020fe40003f85270 */
[----:B------:R-:W-:Y:S02]  /*0bf0*/  @P2 ISETP.NE.AND P3, PT, R5, R12, PT ;  /* 0x0000000c0500220c */ /* 0x000fe40003f65270 */
[----:B------:R-:W-:Y:S02]  /*0c00*/  @P5 SEL R19, RZ, 0x1, P6 ;  /* 0x00000001ff135807 */ /* 0x000fe40003000000 */
[----:B------:R-:W-:Y:S02]  /*0c10*/  ISETP.LT.U32.AND P0, PT, R22, 0x2, !P0 ;  /* 0x000000021600780c */ /* 0x000fe40004701070 */
[----:B------:R-:W-:Y:S02]  /*0c20*/  LOP3.LUT R19, R19, R4, RZ, 0xc0, !PT ;  /* 0x0000000413137212 */ /* 0x000fe400078ec0ff */
[----:B------:R-:W-:-:S02]  /*0c30*/  SEL R3, RZ, 0x1, !P0 ;  /* 0x00000001ff037807 */ /* 0x000fc40004000000 */
[----:B------:R-:W-:Y:S01]  /*0c40*/  @P2 SEL R18, RZ, 0x1, P3 ;  /* 0x00000001ff122807 */ /* 0x000fe20001800000 */
[----:B------:R-:W-:Y:S06]  /*0c50*/  @P4 BRA `(.L_x_188) ;  /* 0x0000000000484947 */ /* 0x000fec0003800000 */
        /* <DEDUP_REMOVED lines=17> */
[----:B-1----:R-:W-:Y:S01]  /*0d70*/  NOP ;  /* 0x0000000000007918 */ /* 0x002fe20000000000 */
.L_x_188:
[----:B------:R-:W-:Y:S01]  /*0d80*/  LOP3.LUT R18, R18, R3, RZ, 0xc0, !PT ;  /* 0x0000000312127212 */ /* 0x000fe200078ec0ff */
[----:B------:R-:W-:Y:S01]  /*0d90*/  NOP ;  /* 0x0000000000007918 */ /* 0x000fe20000000000 */
[----:B------:R-:W-:Y:S05]  /*0da0*/  @!P1 BRA `(.L_x_189) ;  /* 0x0000000000089947 */ /* 0x000fea0003800000 */
[----:B0-234-:R-:W-:Y:S01]  /*0db0*/  UCGABAR_ARV ;  /* 0x00000000000079c7 */ /* 0x01dfe20008000000 */
[----:B------:R-:W-:Y:S05]  /*0dc0*/  BRA `(.L_x_190) ;  /* 0x0000000000047947 */ /* 0x000fea0003800000 */
.L_x_189:
[----:B0-234-:R-:W-:Y:S01]  /*0dd0*/  NOP ;  /* 0x0000000000007918 */ /* 0x01dfe20000000000 */
.L_x_190:
[----:B------:R-:W-:Y:S05]  /*0de0*/  @!P1 BRA `(.L_x_191) ;  /* 0x00000000000c9947 */ /* 0x000fea0003800000 */
[----:B------:R-:W-:Y:S01]  /*0df0*/  UCGABAR_WAIT ;  /* 0x0000000000007dc7 */ /* 0x000fe20008000000 */
[----:B------:R-:W-:Y:S01]  /*0e00*/  CCTL.IVALL ;  /* 0x00000000ff00798f */ /* 0x000fe20002000000 */
[----:B------:R-:W-:Y:S05]  /*0e10*/  BRA `(.L_x_192) ;  /* 0x0000000000047947 */ /* 0x000fea0003800000 */
.L_x_191:
[----:B------:R-:W-:Y:S06]  /*0e20*/  BAR.SYNC.DEFER_BLOCKING 0x0 ;  /* 0x0000000000007b1d */ /* 0x000fec0000010000 */
.L_x_192:
[----:B------:R-:W-:Y:S01]  /*0e30*/  UMOV UR4, 0x1 ;  /* 0x0000000100047882 */ /* 0x000fe20000000000 */
[----:B------:R-:W-:Y:S01]  /*0e40*/  PLOP3.LUT P0, PT, PT, PT, UP0, 0x80, 0x0 ;  /* 0x000000000000781c */ /* 0x000fe20003f0f008 */
[----:B------:R-:W-:-:S06]  /*0e50*/  USEL UR4, UR4, 0x2, !UP0 ;  /* 0x0000000204047887 */ /* 0x000fcc000c000000 */
[----:B------:R-:W-:-:S05]  /*0e60*/  IMAD.U32 R3, RZ, RZ, UR4 ;  /* 0x00000004ff037e24 */ /* 0x000fca000f8e00ff */
[----:B------:R0:W-:Y:S01]  /*0e70*/  STL [R1+0x30], R3 ;  /* 0x0000300301007387 */ /* 0x0001e20000100800 */
[----:B------:R-:W-:Y:S05]  /*0e80*/  @!P0 BRA `(.L_x_193) ;  /* 0x000000b800e48947 */ /* 0x000fea0003800000 */
.L_x_194:
        /* <DEDUP_REMOVED lines=39> */
[----:B------:R-:W-:Y:S01]  /*1100*/  SHF.R.S32.HI R9, RZ, 0x4, R4 ;  /* 0x00000004ff097819 */ /* 0x000fe20000011404 */
[----:B------:R-:W-:Y:S01]  /*1110*/  IMAD.IADD R215, R0, 0x1, -R215 ;  /* 0x0000000100d77824 */ /* 0x000fe200078e0ad7 */
[----:B------:R-:W-:Y:S02]  /*1120*/  LOP3.LUT R11, R11, 0xfffffff8, RZ, 0xc0, !PT ;  /* 0xfffffff80b0b7812 */ /* 0x000fe400078ec0ff */
[----:B------:R-:W-:Y:S01]  /*1130*/  LEA.HI R2, R2, R223, RZ, 0x1 ;  /* 0x000000df02027211 */ /* 0x000fe200078f08ff */
[----:B------:R-:W-:Y:S01]  /*1140*/  IMAD.SHL.U32 R17, R215, 0x8, RZ ;  /* 0x00000008d7117824 */ /* 0x000fe200078e00ff */
[----:B------:R-:W-:Y:S01]  /*1150*/  LEA.HI R5, R5, R222, RZ, 0x5 ;  /* 0x000000de05057211 */ /* 0x000fe200078f28ff */
[----:B------:R-:W-:Y:S01]  /*1160*/  IMAD.IADD R8, R8, 0x1, -R11 ;  /* 0x0000000108087824 */ /* 0x000fe200078e0a0b */
[----:B------:R-:W-:Y:S01]  /*1170*/  LEA.HI R4, R4, R9, RZ, 0x1 ;  /* 0x0000000904047211 */ /* 0x000fe200078f08ff */
[----:B------:R-:W-:Y:S01]  /*1180*/  VIADD R214, R17, 0x40 ;  /* 0x0000004011d67836 */ /* 0x000fe20000000000 */
[----:B------:R-:W-:Y:S01]  /*1190*/  LEA.HI R0, R13, R13, RZ, 0x1 ;  /* 0x0000000d0d007211 */ /* 0x000fe200078f08ff */
[C---:B------:R-:W-:Y:S01]  /*11a0*/  VIADD R213, R17.reuse, 0x80 ;  /* 0x0000008011d57836 */ /* 0x040fe20000000000 */
[----:B------:R-:W-:Y:S01]  /*11b0*/  LOP3.LUT R2, R2, 0x3fffffe, RZ, 0xc0, !PT ;  /* 0x03fffffe02027812 */ /* 0x000fe200078ec0ff */
[----:B------:R-:W-:Y:S01]  /*11c0*/  VIADD R212, R17, 0xc0 ;  /* 0x000000c011d47836 */ /* 0x000fe20000000000 */
[----:B------:R-:W-:-:S02]  /*11d0*/  SHF.R.S32.HI R5, RZ, 0x5, R5 ;  /* 0x00000005ff057819 */ /* 0x000fc40000011405 */
[----:B------:R-:W-:Y:S01]  /*11e0*/  LOP3.LUT R6, R6, 0xfffffc00, RZ, 0xc0, !PT ;  /* 0xfffffc0006067812 */ /* 0x000fe200078ec0ff */
[----:B------:R-:W-:Y:S01]  /*11f0*/  IMAD.IADD R2, R223, 0x1, -R2 ;  /* 0x00000001df027824 */ /* 0x000fe200078e0a02 */
[----:B------:R-:W-:Y:S01]  /*1200*/  LOP3.LUT R4, R4, 0x1ffffffe, RZ, 0xc0, !PT ;  /* 0x1ffffffe04047812 */ /* 0x000fe200078ec0ff */
[----:B------:R-:W-:Y:S01]  /*1210*/  IMAD R5, R5, 0x10, R8 ;  /* 0x0000001005057824 */ /* 0x000fe200078e0208 */
[----:B------:R-:W-:Y:S01]  /*1220*/  LOP3.LUT R3, R3, 0x7ffffffc, RZ, 0xc0, !PT ;  /* 0x7ffffffc03037812 */ /* 0x000fe200078ec0ff */
[----:B------:R-:W-:Y:S01]  /*1230*/  IMAD R7, R7, 0x40, R6 ;  /* 0x0000004007077824 */ /* 0x000fe200078e0206 */
[----:B------:R-:W-:Y:S01]  /*1240*/  LOP3.LUT R0, R0, 0x1ffffffe, RZ, 0xc0, !PT ;  /* 0x1ffffffe00007812 */ /* 0x000fe200078ec0ff */
[----:B------:R-:W-:Y:S01]  /*1250*/  IMAD.IADD R4, R9, 0x1, -R4 ;  /* 0x0000000109047824 */ /* 0x000fe200078e0a04 */
[----:B------:R-:W-:Y:S01]  /*1260*/  SHF.R.S32.HI R220, RZ, 0x3, R220 ;  /* 0x00000003ffdc7819 */ /* 0x000fe200000114dc */
[----:B------:R-:W-:Y:S01]  /*1270*/  IMAD.MOV.U32 R6, RZ, RZ, -0x2 ;  /* 0xfffffffeff067424 */ /* 0x000fe200078e00ff */
[----:B------:R-:W-:Y:S01]  /*1280*/  SHF.R.S32.HI R231, RZ, 0x1f, R214 ;  /* 0x0000001fffe77819 */ /* 0x000fe200000114d6 */
[----:B------:R-:W-:Y:S01]  /*1290*/  IMAD.IADD R3, R222, 0x1, -R3 ;  /* 0x00000001de037824 */ /* 0x000fe200078e0a03 */
[----:B------:R-:W-:Y:S01]  /*12a0*/  SHF.R.S32.HI R230, RZ, 0x1f, R213 ;  /* 0x0000001fffe67819 */ /* 0x000fe200000114d5 */
[----:B------:R-:W-:Y:S01]  /*12b0*/  IMAD.IADD R225, R13, 0x1, -R0 ;  /* 0x000000010de17824 */ /* 0x000fe200078e0a00 */
[----:B------:R-:W-:Y:S01]  /*12c0*/  SHF.R.S32.HI R229, RZ, 0x1f, R212 ;  /* 0x0000001fffe57819 */ /* 0x000fe200000114d4 */
[----:B------:R-:W-:-:S02]  /*12d0*/  IMAD R224, R2, 0x40, R5 ;  /* 0x0000004002e07824 */ /* 0x000fc400078e0205 */
[----:B------:R-:W-:Y:S02]  /*12e0*/  IMAD R226, R4, 0x8, R7 ;  /* 0x0000000804e27824 */ /* 0x000fe400078e0207 */
[----:B------:R-:W-:Y:S02]  /*12f0*/  IMAD R227, R3, R6, 0x50 ;  /* 0x0000005003e37424 */ /* 0x000fe400078e0206 */
[----:B------:R-:W-:-:S07]  /*1300*/  IMAD R225, R225, 0x8, R224 ;  /* 0x00000008e1e17824 */ /* 0x000fce00078e02e0 */
.L_x_227:
        /* <DEDUP_REMOVED lines=42> */
[----:B------:R-:W-:Y:S02]  /*15b0*/  IMAD.U32 R217, RZ, RZ, UR4 ;  /* 0x00000004ffd97e24 */ /* 0x000fe4000f8e00ff */
[----:B------:R-:W-:Y:S01]  /*15c0*/  IMAD.U32 R152, RZ, RZ, UR5 ;  /* 0x00000005ff987e24 */ /* 0x000fe2000f8e00ff */
[----:B--2---:R-:W-:Y:S06]  /*15d0*/  @!P0 BRA `(.L_x_195) ;  /* 0x0000000000408947 */ /* 0x004fec0003800000 */
[----:B------:R-:W-:Y:S01]  /*15e0*/  MOV R0, 0x0 ;  /* 0x0000000000007802 */ /* 0x000fe20000000f00 */
[----:B------:R-:W-:Y:S01]  /*15f0*/  ULDC.64 UR4, c[0x4][0x1b8] ;  /* 0x01006e0000047ab9 */ /* 0x000fe20000000a00 */
[----:B------:R-:W-:Y:S01]  /*1600*/  ULDC.64 UR6, c[0x4][0x138] ;  /* 0x01004e0000067ab9 */ /* 0x000fe20000000a00 */
[----:B------:R-:W-:Y:S01]  /*1610*/  IMAD.U32 R4, RZ, RZ, UR4 ;  /* 0x00000004ff047e24 */ /* 0x000fe2000f8e00ff */
[----:B------:R0:W1:Y:S01]  /*1620*/  LDC.64 R2, c[0x4][R0] ;  /* 0x0100000000027b82 */ /* 0x0000620000000a00 */
[----:B------:R-:W-:Y:S01]  /*1630*/  IMAD.U32 R5, RZ, RZ, UR5 ;  /* 0x00000005ff057e24 */ /* 0x000fe2000f8e00ff */
[----:B------:R-:W-:Y:S01]  /*1640*/  ULDC.64 UR4, c[0x4][0x1c0] ;  /* 0x0100700000047ab9 */ /* 0x000fe20000000a00 */
        /* <DEDUP_REMOVED lines=9> */
.L_x_195:
        /* <DEDUP_REMOVED lines=9> */
.L_x_336:
[----:B------:R-:W-:Y:S05]  /*1770*/  @!P0 BRA `(.L_x_197) ;  /* 0x0000000000048947 */ /* 0x000fea0003800000 */
[----:B------:R-:W-:Y:S01]  /*1780*/  BPT.TRAP 0x1 ;  /* 0x000000040000795c */ /* 0x000fe20000300000 */
.L_x_197:
        /* <DEDUP_REMOVED lines=8> */
.L_x_198:
[----:B-1----:R-:W-:Y:S05]  /*1810*/  @P1 BRA `(.L_x_199) ;  /* 0x0000000000081947 */ /* 0x002fea0003800000 */
[----:B------:R-:W1:Y:S02]  /*1820*/  SYNCS.PHASECHK.TRANS64.TRYWAIT P1, [R0+URZ+0x38830], R3 ;  /* 0x03883003000075a7 */ /* 0x000e64000802017f */
[----:B-1----:R-:W-:Y:S05]  /*1830*/  @!P1 BRA `(.L_x_200) ;  /* 0x0000010400fc9947 */ /* 0x002fea0003800000 */
.L_x_199:
[----:B------:R-:W-:Y:S05]  /*1840*/  WARPSYNC.ALL ;  /* 0x0000000000007948 */ /* 0x000fea0003800000 */
[----:B------:R-:W-:Y:S01]  /*1850*/  UIADD3 UR36, UR36, 0x24400, URZ ;  /* 0x0002440024247890 */ /* 0x000fe2000fffe03f */
[----:B------:R-:W-:Y:S01]  /*1860*/  WARPGROUP.ARRIVE ;  /* 0x00000000000079c5 */ /* 0x000fe20000000000 */
[----:B------:R-:W-:Y:S02]  /*1870*/  ULOP3.LUT UR5, UR37, 0x10000, URZ, 0xfc, !UPT ;  /* 0x0001000025057892 */ /* 0x000fe4000f8efc3f */
[----:B------:R-:W-:Y:S01]  /*1880*/  USHF.R.U32.HI UR36, URZ, 0x4, UR36 ;  /* 0x000000043f247899 */ /* 0x000fe20008011624 */
[----:B------:R-:W-:Y:S01]  /*1890*/  UMOV UR17, 0x40000040 ;  /* 0x4000004000117882 */ /* 0x000fe20000000000 */
[----:B------:R-:W-:-:S02]  /*18a0*/  UMOV UR19, 0x40000040 ;  /* 0x4000004000137882 */ /* 0x000fc40000000000 */
[----:B------:R-:W-:Y:S01]  /*18b0*/  ULOP3.LUT UR36, UR36, 0x3fff, URZ, 0xc0, !UPT ;  /* 0x00003fff24247892 */ /* 0x000fe2000f8ec03f */
[----:B------:R-:W-:Y:S01]  /*18c0*/  IMAD.U32 R13, RZ, RZ, UR17 ;  /* 0x00000011ff0d7e24 */ /* 0x000fe2000f8e00ff */
[----:B------:R-:W-:Y:S01]  /*18d0*/  UMOV UR16, UR5 ;  /* 0x0000000500107c82 */ /* 0x000fe20008000000 */
[----:B------:R-:W-:Y:S01]  /*18e0*/  UMOV UR9, UR17 ;  /* 0x0000001100097c82 */ /* 0x000fe20008000000 */
[----:B------:R-:W-:Y:S01]  /*18f0*/  ULOP3.LUT UR4, UR36, 0x10000, URZ, 0xfc, !UPT ;  /* 0x0001000024047892 */ /* 0x000fe2000f8efc3f */
[----:B------:R-:W-:Y:S01]  /*1900*/  IMAD.U32 R12, RZ, RZ, UR16 ;  /* 0x00000010ff0c7e24 */ /* 0x000fe2000f8e00ff */
[----:B------:R-:W-:Y:S01]  /*1910*/  UMOV UR8, UR16 ;  /* 0x0000001000087c82 */ /* 0x000fe20008000000 */
[----:B------:R-:W-:Y:S01]  /*1920*/  UMOV UR11, 0x40000040 ;  /* 0x40000040000b7882 */ /* 0x000fe20000000000 */
[----:B------:R-:W-:Y:S01]  /*1930*/  UMOV UR12, UR16 ;  /* 0x00000010000c7c82 */ /* 0x000fe20008000000 */
[----:B------:R-:W-:Y:S01]  /*1940*/  UMOV UR13, UR17 ;  /* 0x00000011000d7c82 */ /* 0x000fe20008000000 */
[----:B------:R-:W-:Y:S01]  /*1950*/  IMAD.U32 R15, RZ, RZ, UR4 ;  /* 0x00000004ff0f7e24 */ /* 0x000fe2000f8e00ff */
[----:B------:R-:W-:Y:S01]  /*1960*/  UIMAD UR4, UR60, 0xa00, UR4 ;  /* 0x00000a003c0478a4 */ /* 0x000fe2000f8e0204 */
[----:B------:R-:W-:Y:S01]  /*1970*/  UMOV UR15, 0x40000040 ;  /* 0x40000040000f7882 */ /* 0x000fe20000000000 */
[----:B------:R-:W-:-:S02]  /*1980*/  UMOV UR23, 0x40000040 ;  /* 0x4000004000177882 */ /* 0x000fc40000000000 */
[----:B------:R-:W-:Y:S02]  /*1990*/  UIADD3 UR10, UR4, 0x80, URZ ;  /* 0x00000080040a7890 */ /* 0x000fe4000fffe03f */
[----:B------:R-:W-:Y:S02]  /*19a0*/  UIADD3 UR14, UR4, 0x100, URZ ;  /* 0x00000100040e7890 */ /* 0x000fe4000fffe03f */
[----:B------:R-:W-:Y:S01]  /*19b0*/  UMOV UR18, UR4 ;  /* 0x0000000400127c82 */ /* 0x000fe20008000000 */
[----:B------:R-:W-:Y:S01]  /*19c0*/  UIADD3 UR6, UR4, 0x180, URZ ;  /* 0x0000018004067890 */ /* 0x000fe2000fffe03f */
[----:B------:R-:W-:Y:S01]  /*19d0*/  HGMMA.64x16x16.F32 R56, gdesc[UR16], RZ, !UPT, gsb0 ;  /* 0x00200000103879f0 */ /* 0x000fe2000c0008ff */
[----:B------:R-:W-:Y:S01]  /*19e0*/  UIADD3 UR7, UR4, 0x200, URZ ;  /* 0x0000020004077890 */ /* 0x000fe2000fffe03f */
[----:B------:R-:W-:Y:S01]  /*19f0*/  UMOV UR19, 0x40000040 ;  /* 0x4000004000137882 */ /* 0x000fe20000000000 */
[----:B------:R-:W-:Y:S02]  /*1a00*/  UIADD3 UR22, UR4, 0x382, URZ ;  /* 0x0000038204167890 */ /* 0x000fe4000fffe03f */
[----:B------:R-:W-:Y:S01]  /*1a10*/  UIADD3 UR26, UR4, 0x384, URZ ;  /* 0x00000384041a7890 */ /* 0x000fe2000fffe03f */
[----:B------:R-:W-:Y:S01]  /*1a20*/  UMOV UR27, 0x40000040 ;  /* 0x40000040001b7882 */ /* 0x000fe20000000000 */
        /* <DEDUP_REMOVED lines=16> */
[----:B------:R-:W-:-:S02]  /*1b30*/  WARPGROUP.DEPBAR.LE gsb0, 0x0 ;  /* 0x00008000000079c5 */ /* 0x000fc40000010000 */
[----:B------:R-:W-:-:S06]  /*1b40*/  WARPGROUP.ARRIVE ;  /* 0x00000000000079c5 */ /* 0x000fcc0000000000 */
[----:B------:R-:W-:Y:S01]  /*1b50*/  HGMMA.64x16x16.F32 R48, gdesc[UR8], RZ, !UPT, gsb0 ;  /* 0x00200000083079f0 */ /* 0x000fe2000c0008ff */
[----:B------:R-:W-:Y:S01]  /*1b60*/  UMOV UR8, UR16 ;  /* 0x0000001000087c82 */ /* 0x000fe20008000000 */
[----:B------:R-:W-:Y:S01]  /*1b70*/  UMOV UR9, UR17 ;  /* 0x0000001100097c82 */ /* 0x000fe20008000000 */
[----:B------:R-:W-:Y:S01]  /*1b80*/  UMOV UR10, UR6 ;  /* 0x00000006000a7c82 */ /* 0x000fe20008000000 */
[----:B------:R-:W-:Y:S01]  /*1b90*/  UMOV UR11, 0x40000040 ;  /* 0x40000040000b7882 */ /* 0x000fe20000000000 */
[----:B------:R-:W-:Y:S01]  /*1ba0*/  UIADD3 UR6, UR5, 0x2, URZ ;  /* 0x0000000205067890 */ /* 0x000fe2000fffe03f */
[----:B------:R-:W-:Y:S02]  /*1bb0*/  WARPGROUP.DEPBAR.LE gsb0, 0x0 ;  /* 0x00008000000079c5 */ /* 0x000fe40000010000 */
[----:B------:R-:W-:-:S06]  /*1bc0*/  WARPGROUP.ARRIVE ;  /* 0x00000000000079c5 */ /* 0x000fcc0000000000 */
[----:B------:R-:W-:Y:S01]  /*1bd0*/  HGMMA.64x16x16.F32 R40, gdesc[UR12], RZ, !UPT, gsb0 ;  /* 0x002000000c2879f0 */ /* 0x000fe2000c0008ff */
[----:B------:R-:W-:Y:S01]  /*1be0*/  UIADD3 UR14, UR4, 0x102, URZ ;  /* 0x00000102040e7890 */ /* 0x000fe2000fffe03f */
[----:B------:R-:W-:Y:S01]  /*1bf0*/  UMOV UR15, 0x40000040 ;  /* 0x40000040000f7882 */ /* 0x000fe20000000000 */
[----:B------:R-:W-:Y:S02]  /*1c00*/  WARPGROUP.DEPBAR.LE gsb0, 0x0 ;  /* 0x00008000000079c5 */ /* 0x000fe40000010000 */
[----:B------:R-:W-:-:S06]  /*1c10*/  WARPGROUP.ARRIVE ;  /* 0x00000000000079c5 */ /* 0x000fcc0000000000 */
[----:B------:R-:W-:Y:S01]  /*1c20*/  HGMMA.64x16x16.F32 R32, gdesc[UR8], RZ, !UPT, gsb0 ;  /* 0x00200000082079f0 */ /* 0x000fe2000c0008ff */
[----:B------:R-:W-:Y:S01]  /*1c30*/  UMOV UR8, UR16 ;  /* 0x0000001000087c82 */ /* 0x000fe20008000000 */
[----:B------:R-:W-:Y:S01]  /*1c40*/  UMOV UR9, UR17 ;  /* 0x0000001100097c82 */ /* 0x000fe20008000000 */
[----:B------:R-:W-:Y:S01]  /*1c50*/  UMOV UR10, UR7 ;  /* 0x00000007000a7c82 */ /* 0x000fe20008000000 */
[----:B------:R-:W-:Y:S01]  /*1c60*/  UMOV UR11, 0x40000040 ;  /* 0x40000040000b7882 */ /* 0x000fe20000000000 */
[----:B------:R-:W-:Y:S01]  /*1c70*/  UMOV UR16, UR6 ;  /* 0x0000000600107c82 */ /* 0x000fe20008000000 */
[----:B------:R-:W-:Y:S01]  /*1c80*/  UIADD3 UR6, UR4, 0x2, URZ ;  /* 0x0000000204067890 */ /* 0x000fe2000fffe03f */
[----:B------:R-:W-:Y:S01]  /*1c90*/  IMAD.U32 R10, RZ, RZ, UR16 ;  /* 0x00000010ff0a7e24 */ /* 0x000fe2000f8e00ff */
[----:B------:R-:W-:Y:S01]  /*1ca0*/  UMOV UR17, 0x40000040 ;  /* 0x4000004000117882 */ /* 0x000fe20000000000 */
[----:B------:R-:W-:Y:S01]  /*1cb0*/  UMOV UR12, UR16 ;  /* 0x00000010000c7c82 */ /* 0x000fe20008000000 */
[----:B------:R-:W-:Y:S01]  /*1cc0*/  UMOV UR13, UR17 ;  /* 0x00000011000d7c82 */ /* 0x000fe20008000000 */
[----:B------:R-:W-:Y:S01]  /*1cd0*/  UIADD3 UR7, UR4, 0x202, URZ ;  /* 0x0000020204077890 */ /* 0x000fe2000fffe03f */
[----:B------:R-:W-:Y:S01]  /*1ce0*/  IMAD.U32 R11, RZ, RZ, UR17 ;  /* 0x00000011ff0b7e24 */ /* 0x000fe2000f8e00ff */
[----:B------:R-:W-:Y:S01]  /*1cf0*/  UMOV UR18, UR6 ;  /* 0x0000000600127c82 */ /* 0x000fe20008000000 */
[----:B------:R-:W-:Y:S01]  /*1d00*/  UIADD3 UR6, UR4, 0x182, URZ ;  /* 0x0000018204067890 */ /* 0x000fe2000fffe03f */
[----:B------:R-:W-:-:S02]  /*1d10*/  WARPGROUP.DEPBAR.LE gsb0, 0x0 ;  /* 0x00008000000079c5 */ /* 0x000fc40000010000 */
        /* <DEDUP_REMOVED lines=76> */
[----:B------:R-:W-:Y:S02]  /*21e0*/  UIADD3 UR8, UR5, 0x6, URZ ;  /* 0x0000000605087890 */ /* 0x000fe4000fffe03f */
[----:B------:R-:W-:Y:S01]  /*21f0*/  UIADD3 UR10, UR4, 0x6, URZ ;  /* 0x00000006040a7890 */ /* 0x000fe2000fffe03f */
[----:B------:R-:W-:Y:S01]  /*2200*/  UMOV UR9, 0x40000040 ;  /* 0x4000004000097882 */ /* 0x000fe20000000000 */
[----:B------:R-:W-:Y:S01]  /*2210*/  UMOV UR11, 0x40000040 ;  /* 0x40000040000b7882 */ /* 0x000fe20000000000 */
        /* <DEDUP_REMOVED lines=23> */
[----:B01----:R-:W-:Y:S02]  /*2390*/  MOV R3, UR12 ;  /* 0x0000000c00037c02 */ /* 0x003fe40008000f00 */
[----:B------:R-:W-:Y:S01]  /*23a0*/  MOV R2, UR13 ;  /* 0x0000000d00027c02 */ /* 0x000fe20008000f00 */
        /* <DEDUP_REMOVED lines=31> */
[----:B------:R-:W-:Y:S02]  /*25a0*/  MOV R4, UR17 ;  /* 0x0000001100047c02 */ /* 0x000fe40008000f00 */
        /* <DEDUP_REMOVED lines=10> */
[----:B------:R-:W-:Y:S01]  /*2650*/  UMOV UR13, 0x40000040 ;  /* 0x40000040000d7882 */ /* 0x000fe20000000000 */
[----:B------:R-:W-:Y:S01]  /*2660*/  UMOV UR15, 0x40000040 ;  /* 0x40000040000f7882 */ /* 0x000fe20000000000 */
[----:B------:R-:W-:Y:S01]  /*2670*/  IMAD.U32 R7, RZ, RZ, UR13 ;  /* 0x0000000dff077e24 */ /* 0x000fe2000f8e00ff */
        /* <DEDUP_REMOVED lines=257> */
[----:B------:R-:W-:-:S07]  /*3690*/  UIADD3 UR5, UR5, 0xc06, URZ ;  /* 0x00000c0605057890 */ /* 0x000fce000fffe03f */
[----:B------:R-:W-:Y:S01]  /*36a0*/  UMOV UR12, UR5 ;  /* 0x00000005000c7c82 */ /* 0x000fe20008000000 */
[----:B------:R-:W-:Y:S01]  /*36b0*/  UIADD3 UR5, UR4, 0x786, URZ ;  /* 0x0000078604057890 */ /* 0x000fe2000fffe03f */
[----:B------:R-:W-:Y:S01]  /*36c0*/  IMAD.U32 R6, RZ, RZ, UR12 ;  /* 0x0000000cff067e24 */ /* 0x000fe2000f8e00ff */
[----:B------:R-:W-:-:S05]  /*36d0*/  UMOV UR16, UR12 ;  /* 0x0000000c00107c82 */ /* 0x000fca0008000000 */
        /* <DEDUP_REMOVED lines=40> */
[----:B------:R-:W-:-:S07]  /*3960*/  UIADD3 UR7, UR4, 0x806, URZ ;  /* 0x0000080604077890 */ /* 0x000fce000fffe03f */
        /* <DEDUP_REMOVED lines=11> */
[----:B------:R-:W-:Y:S01]  /*3a20*/  UMOV UR5, UR15 ;  /* 0x0000000f00057c82 */ /* 0x000fe20008000000 */
[----:B------:R-:W-:Y:S02]  /*3a30*/  R2UR UR13, R2 ;  /* 0x00000000020d72ca */ /* 0x000fe400000e0000 */
[----:B------:R-:W-:Y:S01]  /*3a40*/  R2UR UR12, R3 ;  /* 0x00000000030c72ca */ /* 0x000fe200000e0000 */
[----:B------:R-:W-:Y:S02]  /*3a50*/  WARPGROUP.DEPBAR.LE gsb0, 0x0 ;  /* 0x00008000000079c5 */ /* 0x000fe40000010000 */
[----:B------:R-:W-:-:S06]  /*3a60*/  WARPGROUP.ARRIVE ;  /* 0x00000000000079c5 */ /* 0x000fcc0000000000 */
[----:B------:R-:W-:Y:S01]  /*3a70*/  HGMMA.64x16x16.F32 R48, gdesc[UR16], R48, gsb0 ;  /* 0x00200000103079f0 */ /* 0x000fe20008000830 */
[----:B------:R-:W-:Y:S02]  /*3a80*/  R2UR UR17, R4 ;  /* 0x00000000041172ca */ /* 0x000fe400000e0000 */
[----:B------:R-:W-:Y:S01]  /*3a90*/  R2UR UR16, R5 ;  /* 0x00000000051072ca */ /* 0x000fe200000e0000 */
        /* <DEDUP_REMOVED lines=16> */
.L_x_201:
[----:B------:R-:W-:Y:S01]  /*3ba0*/  R2UR UR5, R152 ;  /* 0x00000000980572ca */ /* 0x000fe200000e0000 */
[----:B------:R-:W-:Y:S01]  /*3bb0*/  ULDC UR4, c[0x0][0x9d8] ;  /* 0x0002760000047ab9 */ /* 0x000fe20000000800 */
[----:B------:R-:W-:Y:S02]  /*3bc0*/  VIADD R2, R227, UR61 ;  /* 0x0000003de3027c36 */ /* 0x000fe40008000000 */
[----:B------:R-:W-:Y:S01]  /*3bd0*/  FMUL.FTZ R56, R56, UR4 ;  /* 0x0000000438387c20 */ /* 0x000fe20008410000 */
[----:B------:R-:W-:Y:S01]  /*3be0*/  FMUL.FTZ R57, R57, UR4 ;  /* 0x0000000439397c20 */ /* 0x000fe20008410000 */
[----:B------:R-:W-:Y:S01]  /*3bf0*/  FMUL.FTZ R60, R60, UR4 ;  /* 0x000000043c3c7c20 */ /* 0x000fe20008410000 */
[----:B------:R-:W-:Y:S01]  /*3c00*/  FMUL.FTZ R61, R61, UR4 ;  /* 0x000000043d3d7c20 */ /* 0x000fe20008410000 */
[----:B------:R-:W-:Y:S01]  /*3c10*/  FMUL.FTZ R48, R48, UR4 ;  /* 0x0000000430307c20 */ /* 0x000fe20008410000 */
[----:B------:R-:W-:Y:S01]  /*3c20*/  FMUL.FTZ R58, R58, UR4 ;  /* 0x000000043a3a7c20 */ /* 0x000fe20008410000 */
[----:B------:R-:W0:Y:S01]  /*3c30*/  MUFU.TANH R56, R56 ;  /* 0x0000003800387308 */ /* 0x000e220000002400 */
[----:B------:R-:W-:Y:S01]  /*3c40*/  FMUL.FTZ R49, R49, UR4 ;  /* 0x0000000431317c20 */ /* 0x000fe20008410000 */
[----:B------:R-:W-:Y:S01]  /*3c50*/  FMUL.FTZ R59, R59, UR4 ;  /* 0x000000043b3b7c20 */ /* 0x000fe20008410000 */
[----:B------:R-:W-:Y:S01]  /*3c60*/  FMUL.FTZ R52, R52, UR4 ;  /* 0x0000000434347c20 */ /* 0x000fe20008410000 */
[----:B------:R-:W-:-:S02]  /*3c70*/  IMAD.U32 R3, RZ, RZ, UR5 ;  /* 0x00000005ff037e24 */ /* 0x000fc4000f8e00ff */
[----:B------:R-:W-:Y:S01]  /*3c80*/  FMUL.FTZ R62, R62, UR4 ;  /* 0x000000043e3e7c20 */ /* 0x000fe20008410000 */
[----:B------:R-:W-:Y:S01]  /*3c90*/  FMUL.FTZ R53, R53, UR4 ;  /* 0x0000000435357c20 */ /* 0x000fe20008410000 */
[----:B------:R-:W-:Y:S01]  /*3ca0*/  FMUL.FTZ R63, R63, UR4 ;  /* 0x000000043f3f7c20 */ /* 0x000fe20008410000 */
[----:B------:R-:W1:Y:S01]  /*3cb0*/  MUFU.TANH R57, R57 ;  /* 0x0000003900397308 */ /* 0x000e620000002400 */
[----:B------:R-:W-:Y:S02]  /*3cc0*/  IMAD R2, R3, -0x50, R2 ;  /* 0xffffffb003027824 */ /* 0x000fe400078e0202 */
[----:B------:R-:W-:Y:S01]  /*3cd0*/  FMUL.FTZ R40, R40, UR4 ;  /* 0x0000000428287c20 */ /* 0x000fe20008410000 */
[----:B------:R-:W-:Y:S01]  /*3ce0*/  FMUL.FTZ R50, R50, UR4 ;  /* 0x0000000432327c20 */ /* 0x000fe20008410000 */
[----:B------:R-:W-:Y:S01]  /*3cf0*/  FMUL.FTZ R41, R41, UR4 ;  /* 0x0000000429297c20 */ /* 0x000fe20008410000 */
[----:B------:R-:W-:Y:S01]  /*3d00*/  FMUL.FTZ R51, R51, UR4 ;  /* 0x0000000433337c20 */ /* 0x000fe20008410000 */
[----:B------:R-:W-:Y:S01]  /*3d10*/  ISETP.GT.AND P2, PT, R2, RZ, PT ;  /* 0x000000ff0200720c */ /* 0x000fe20003f44270 */
[----:B------:R-:W-:Y:S01]  /*3d20*/  FMUL.FTZ R44, R44, UR4 ;  /* 0x000000042c2c7c20 */ /* 0x000fe20008410000 */
[----:B------:R-:W2:Y:S01]  /*3d30*/  MUFU.TANH R60, R60 ;  /* 0x0000003c003c7308 */ /* 0x000ea20000002400 */
[----:B------:R-:W-:Y:S01]  /*3d40*/  ISETP.GT.AND P1, PT, R2, 0x1, PT ;  /* 0x000000010200780c */ /* 0x000fe20003f24270 */
[----:B------:R-:W-:Y:S01]  /*3d50*/  FMUL.FTZ R54, R54, UR4 ;  /* 0x0000000436367c20 */ /* 0x000fe20008410000 */
[----:B------:R-:W-:Y:S01]  /*3d60*/  ISETP.GT.AND P6, PT, R2, 0x8, PT ;  /* 0x000000080200780c */ /* 0x000fe20003fc4270 */
[----:B------:R-:W-:Y:S01]  /*3d70*/  FMUL.FTZ R45, R45, UR4 ;  /* 0x000000042d2d7c20 */ /* 0x000fe20008410000 */
[----:B0-----:R-:W-:Y:S01]  /*3d80*/  FSEL R56, R56, -INF , P2 ;  /* 0xff80000038387808 */ /* 0x001fe20001000000 */
[----:B------:R-:W-:Y:S01]  /*3d90*/  FMUL.FTZ R55, R55, UR4 ;  /* 0x0000000437377c20 */ /* 0x000fe20008410000 */
[----:B------:R-:W-:Y:S01]  /*3da0*/  ISETP.GT.AND P5, PT, R2, 0x9, PT ;  /* 0x000000090200780c */ /* 0x000fe20003fa4270 */
[----:B------:R-:W0:Y:S01]  /*3db0*/  MUFU.TANH R61, R61 ;  /* 0x0000003d003d7308 */ /* 0x000e220000002400 */
[----:B-1----:R-:W-:Y:S01]  /*3dc0*/  FSEL R57, R57, -INF , P1 ;  /* 0xff80000039397808 */ /* 0x002fe20000800000 */
[----:B------:R-:W-:Y:S01]  /*3dd0*/  FMUL.FTZ R32, R32, UR4 ;  /* 0x0000000420207c20 */ /* 0x000fe20008410000 */
[----:B------:R-:W-:Y:S01]  /*3de0*/  ISETP.GT.AND P4, PT, R2, 0x10, PT ;  /* 0x000000100200780c */ /* 0x000fe20003f84270 */
[----:B------:R-:W-:Y:S01]  /*3df0*/  FMUL.FTZ R42, R42, UR4 ;  /* 0x000000042a2a7c20 */ /* 0x000fe20008410000 */
[----:B------:R-:W-:Y:S01]  /*3e00*/  FMNMX.FTZ R3, R56, R57, !PT ;  /* 0x0000003938037209 */ /* 0x000fe20007810000 */
[----:B------:R-:W-:Y:S01]  /*3e10*/  FMUL.FTZ R33, R33, UR4 ;  /* 0x0000000421217c20 */ /* 0x000fe20008410000 */
[----:B------:R-:W-:Y:S01]  /*3e20*/  ISETP.GT.AND P3, PT, R2, 0x11, PT ;  /* 0x000000110200780c */ /* 0x000fe20003f64270 */
[----:B------:R-:W1:Y:S01]  /*3e30*/  MUFU.TANH R48, R48 ;  /* 0x0000003000307308 */ /* 0x000e620000002400 */
[----:B--2---:R-:W-:Y:S01]  /*3e40*/  FSEL R60, R60, -INF , P6 ;  /* 0xff8000003c3c7808 */ /* 0x004fe20003000000 */
[----:B------:R-:W-:Y:S01]  /*3e50*/  FMUL.FTZ R43, R43, UR4 ;  /* 0x000000042b2b7c20 */ /* 0x000fe20008410000 */
[----:B------:R-:W-:Y:S01]  /*3e60*/  FMUL.FTZ R36, R36, UR4 ;  /* 0x0000000424247c20 */ /* 0x000fe20008410000 */
[----:B------:R-:W-:Y:S01]  /*3e70*/  FMUL.FTZ R46, R46, UR4 ;  /* 0x000000042e2e7c20 */ /* 0x000fe20008410000 */
[----:B------:R-:W-:Y:S01]  /*3e80*/  FMNMX.FTZ R4, R60, R3, !PT ;  /* 0x000000033c047209 */ /* 0x000fe20007810000 */
[----:B------:R-:W-:Y:S01]  /*3e90*/  FMUL.FTZ R37, R37, UR4 ;  /* 0x0000000425257c20 */ /* 0x000fe20008410000 */
[----:B------:R-:W-:Y:S01]  /*3ea0*/  FMUL.FTZ R47, R47, UR4 ;  /* 0x000000042f2f7c20 */ /* 0x000fe20008410000 */
[----:B------:R-:W2:Y:S01]  /*3eb0*/  MUFU.TANH R58, R58 ;  /* 0x0000003a003a7308 */ /* 0x000ea20000002400 */
[----:B0-----:R-:W-:Y:S01]  /*3ec0*/  FSEL R61, R61, -INF , P5 ;  /* 0xff8000003d3d7808 */ /* 0x001fe20002800000 */
[----:B------:R-:W-:Y:S01]  /*3ed0*/  FMUL.FTZ R24, R24, UR4 ;  /* 0x0000000418187c20 */ /* 0x000fe20008410000 */
[----:B------:R-:W-:Y:S01]  /*3ee0*/  FMUL.FTZ R34, R34, UR4 ;  /* 0x0000000422227c20 */ /* 0x000fe20008410000 */
[----:B------:R-:W-:Y:S01]  /*3ef0*/  FMUL.FTZ R25, R25, UR4 ;  /* 0x0000000419197c20 */ /* 0x000fe20008410000 */
[----:B------:R-:W-:Y:S01]  /*3f00*/  FMNMX.FTZ R3, R61, R4, !PT ;  /* 0x000000043d037209 */ /* 0x000fe20007810000 */
[----:B------:R-:W-:Y:S01]  /*3f10*/  FMUL.FTZ R35, R35, UR4 ;  /* 0x0000000423237c20 */ /* 0x000fe20008410000 */
[----:B------:R-:W-:Y:S01]  /*3f20*/  FMUL.FTZ R28, R28, UR4 ;  /* 0x000000041c1c7c20 */ /* 0x000fe20008410000 */
[----:B------:R-:W0:Y:S01]  /*3f30*/  MUFU.TANH R49, R49 ;  /* 0x0000003100317308 */ /* 0x000e220000002400 */
[----:B-1----:R-:W-:Y:S01]  /*3f40*/  FSEL R48, R48, -INF , P4 ;  /* 0xff80000030307808 */ /* 0x002fe20002000000 */
[----:B------:R-:W-:Y:S01]  /*3f50*/  FMUL.FTZ R29, R29, UR4 ;  /* 0x000000041d1d7c20 */ /* 0x000fe20008410000 */
[----:B------:R-:W-:Y:S01]  /*3f60*/  FMUL.FTZ R38, R38, UR4 ;  /* 0x0000000426267c20 */ /* 0x000fe20008410000 */
[----:B------:R-:W-:Y:S01]  /*3f70*/  FMUL.FTZ R39, R39, UR4 ;  /* 0x0000000427277c20 */ /* 0x000fe20008410000 */
[----:B------:R-:W-:Y:S01]  /*3f80*/  FMNMX.FTZ R4, R48, R3, !PT ;  /* 0x0000000330047209 */ /* 0x000fe20007810000 */
[----:B------:R-:W-:Y:S01]  /*3f90*/  FMUL.FTZ R26, R26, UR4 ;  /* 0x000000041a1a7c20 */ /* 0x000fe20008410000 */
[----:B------:R-:W-:Y:S01]  /*3fa0*/  FMUL.FTZ R27, R27, UR4 ;  /* 0x000000041b1b7c20 */ /* 0x000fe20008410000 */
[----:B------:R-:W1:Y:S01]  /*3fb0*/  MUFU.TANH R59, R59 ;  /* 0x0000003b003b7308 */ /* 0x000e620000002400 */
[----:B--2---:R-:W-:Y:S01]  /*3fc0*/  FSEL R58, R58, -INF , P2 ;  /* 0xff8000003a3a7808 */ /* 0x004fe20001000000 */
[----:B------:R-:W-:Y:S01]  /*3fd0*/  FMUL.FTZ R30, R30, UR4 ;  /* 0x000000041e1e7c20 */ /* 0x000fe20008410000 */
[----:B------:R-:W-:Y:S01]  /*3fe0*/  ISETP.GT.AND P2, PT, R2, 0x18, PT ;  /* 0x000000180200780c */ /* 0x000fe20003f44270 */
[----:B------:R-:W-:Y:S01]  /*3ff0*/  FMUL.FTZ R31, R31, UR4 ;  /* 0x000000041f1f7c20 */ /* 0x000fe20008410000 */
[----:B------:R-:W-:Y:S01]  /*4000*/  ULDC UR5, c[0x0][0x988] ;  /* 0x0002620000057ab9 */ /* 0x000fe20000000800 */
[----:B------:R-:W-:Y:S01]  /*4010*/  P2R R20, PR, RZ, 0x1 ;  /* 0x00000001ff147803 */ /* 0x000fe20000000000 */
[----:B------:R-:W-:Y:S01]  /*4020*/  UISETP.GE.AND UP0, UPT, UR61, 0x51, UPT ;  /* 0x000000513d00788c */ /* 0x000fe2000bf06270 */
[----:B------:R-:W2:Y:S01]  /*4030*/  MUFU.TANH R52, R52 ;  /* 0x0000003400347308 */ /* 0x000ea20000002400 */
[----:B0-----:R-:W-:-:S02]  /*4040*/  FSEL R49, R49, -INF , P3 ;  /* 0xff80000031317808 */ /* 0x001fc40001800000 */
[----:B------:R-:W-:Y:S02]  /*4050*/  CS2R R150, SRZ ;  /* 0x0000000000967805 */ /* 0x000fe4000001ff00 */
[----:B------:R-:W-:Y:S02]  /*4060*/  CS2R R148, SRZ ;  /* 0x0000000000947805 */ /* 0x000fe4000001ff00 */
[----:B------:R-:W-:Y:S02]  /*4070*/  CS2R R146, SRZ ;  /* 0x0000000000927805 */ /* 0x000fe4000001ff00 */
[----:B------:R-:W-:Y:S02]  /*4080*/  FMNMX.FTZ R3, R49, R4, !PT ;  /* 0x0000000431037209 */ /* 0x000fe40007810000 */
[----:B------:R-:W-:Y:S02]  /*4090*/  CS2R R144, SRZ ;  /* 0x0000000000907805 */ /* 0x000fe4000001ff00 */
[----:B------:R-:W-:Y:S01]  /*40a0*/  CS2R R142, SRZ ;  /* 0x00000000008e7805 */ /* 0x000fe2000001ff00 */
[----:B------:R-:W0:Y:S01]  /*40b0*/  MUFU.TANH R62, R62 ;  /* 0x0000003e003e7308 */ /* 0x000e220000002400 */
[----:B-1----:R-:W-:-:S02]  /*40c0*/  FSEL R59, R59, -INF , P1 ;  /* 0xff8000003b3b7808 */ /* 0x002fc40000800000 */
[----:B------:R-:W-:Y:S02]  /*40d0*/  CS2R R140, SRZ ;  /* 0x00000000008c7805 */ /* 0x000fe4000001ff00 */
[----:B------:R-:W-:Y:S02]  /*40e0*/  ISETP.GT.AND P1, PT, R2, 0x19, PT ;  /* 0x000000190200780c */ /* 0x000fe40003f24270 */
[----:B------:R-:W-:Y:S02]  /*40f0*/  CS2R R138, SRZ ;  /* 0x00000000008a7805 */ /* 0x000fe4000001ff00 */
[----:B------:R-:W-:Y:S02]  /*4100*/  CS2R R136, SRZ ;  /* 0x0000000000887805 */ /* 0x000fe4000001ff00 */
[----:B------:R-:W-:Y:S02]  /*4110*/  CS2R R134, SRZ ;  /* 0x0000000000867805 */ /* 0x000fe4000001ff00 */
[----:B------:R-:W-:Y:S01]  /*4120*/  CS2R R132, SRZ ;  /* 0x0000000000847805 */ /* 0x000fe2000001ff00 */
[----:B------:R-:W1:Y:S01]  /*4130*/  MUFU.TANH R53, R53 ;  /* 0x0000003500357308 */ /* 0x000e620000002400 */
[----:B--2---:R-:W-:-:S02]  /*4140*/  FSEL R52, R52, -INF , P2 ;  /* 0xff80000034347808 */ /* 0x004fc40001000000 */
[----:B------:R-:W-:Y:S02]  /*4150*/  CS2R R130, SRZ ;  /* 0x0000000000827805 */ /* 0x000fe4000001ff00 */
[----:B------:R-:W-:Y:S02]  /*4160*/  CS2R R128, SRZ ;  /* 0x0000000000807805 */ /* 0x000fe4000001ff00 */
[----:B------:R-:W-:Y:S02]  /*4170*/  CS2R R126, SRZ ;  /* 0x00000000007e7805 */ /* 0x000fe4000001ff00 */
[----:B------:R-:W-:Y:S02]  /*4180*/  FMNMX.FTZ R4, R52, R3, !PT ;  /* 0x0000000334047209 */ /* 0x000fe40007810000 */
[----:B------:R-:W-:Y:S02]  /*4190*/  CS2R R124, SRZ ;  /* 0x00000000007c7805 */ /* 0x000fe4000001ff00 */
[----:B------:R-:W-:Y:S01]  /*41a0*/  CS2R R122, SRZ ;  /* 0x00000000007a7805 */ /* 0x000fe2000001ff00 */
[----:B------:R-:W2:Y:S01]  /*41b0*/  MUFU.TANH R63, R63 ;  /* 0x0000003f003f7308 */ /* 0x000ea20000002400 */
[----:B0-----:R-:W-:-:S02]  /*41c0*/  FSEL R62, R62, -INF , P6 ;  /* 0xff8000003e3e7808 */ /* 0x001fc40003000000 */
[----:B------:R-:W-:Y:S02]  /*41d0*/  CS2R R120, SRZ ;  /* 0x0000000000787805 */ /* 0x000fe4000001ff00 */
[----:B------:R-:W-:Y:S02]  /*41e0*/  ISETP.GT.AND P6, PT, R2, 0x20, PT ;  /* 0x000000200200780c */ /* 0x000fe40003fc4270 */
[----:B------:R-:W-:Y:S02]  /*41f0*/  CS2R R118, SRZ ;  /* 0x0000000000767805 */ /* 0x000fe4000001ff00 */
[----:B------:R-:W-:Y:S02]  /*4200*/  CS2R R116, SRZ ;  /* 0x0000000000747805 */ /* 0x000fe4000001ff00 */
[----:B------:R-:W-:Y:S02]  /*4210*/  CS2R R114, SRZ ;  /* 0x0000000000727805 */ /* 0x000fe4000001ff00 */
[----:B------:R-:W-:Y:S01]  /*4220*/  CS2R R112, SRZ ;  /* 0x0000000000707805 */ /* 0x000fe2000001ff00 */
[----:B------:R-:W0:Y:S01]  /*4230*/  MUFU.TANH R40, R40 ;  /* 0x0000002800287308 */ /* 0x000e220000002400 */
[----:B-1----:R-:W-:-:S02]  /*4240*/  FSEL R53, R53, -INF , P1 ;  /* 0xff80000035357808 */ /* 0x002fc40000800000 */
[----:B------:R-:W-:Y:S02]  /*4250*/  CS2R R110, SRZ ;  /* 0x00000000006e7805 */ /* 0x000fe4000001ff00 */
[----:B------:R-:W-:Y:S02]  /*4260*/  CS2R R108, SRZ ;  /* 0x00000000006c7805 */ /* 0x000fe4000001ff00 */
[----:B------:R-:W-:Y:S02]  /*4270*/  CS2R R106, SRZ ;  /* 0x00000000006a7805 */ /* 0x000fe4000001ff00 */
[----:B------:R-:W-:Y:S02]  /*4280*/  FMNMX.FTZ R3, R53, R4, !PT ;  /* 0x0000000435037209 */ /* 0x000fe40007810000 */
[----:B------:R-:W-:Y:S02]  /*4290*/  CS2R R104, SRZ ;  /* 0x0000000000687805 */ /* 0x000fe4000001ff00 */
[----:B------:R-:W-:Y:S01]  /*42a0*/  CS2R R102, SRZ ;  /* 0x0000000000667805 */ /* 0x000fe2000001ff00 */
[----:B------:R-:W1:Y:S01]  /*42b0*/  MUFU.TANH R50, R50 ;  /* 0x0000003200327308 */ /* 0x000e620000002400 */
[----:B--2---:R-:W-:-:S02]  /*42c0*/  FSEL R63, R63, -INF , P5 ;  /* 0xff8000003f3f7808 */ /* 0x004fc40002800000 */
[----:B------:R-:W-:Y:S02]  /*42d0*/  CS2R R100, SRZ ;  /* 0x0000000000647805 */ /* 0x000fe4000001ff00 */
[----:B------:R-:W-:Y:S02]  /*42e0*/  ISETP.GT.AND P5, PT, R2, 0x21, PT ;  /* 0x000000210200780c */ /* 0x000fe40003fa4270 */
[----:B------:R-:W-:Y:S02]  /*42f0*/  CS2R R98, SRZ ;  /* 0x0000000000627805 */ /* 0x000fe4000001ff00 */
[----:B------:R-:W-:Y:S02]  /*4300*/  CS2R R96, SRZ ;  /* 0x0000000000607805 */ /* 0x000fe4000001ff00 */
[----:B------:R-:W-:Y:S02]  /*4310*/  CS2R R94, SRZ ;  /* 0x00000000005e7805 */ /* 0x000fe4000001ff00 */
[----:B------:R-:W-:Y:S01]  /*4320*/  CS2R R92, SRZ ;  /* 0x00000000005c7805 */ /* 0x000fe2000001ff00 */
        /* <DEDUP_REMOVED lines=22> */
[----:B------:R-:W-:Y:S01]  /*4490*/  CS2R R64, SRZ ;  /* 0x0000000000407805 */ /* 0x000fe2000001ff00 */
[----:B------:R-:W2:Y:S01]  /*44a0*/  MUFU.TANH R54, R54 ;  /* 0x0000003600367308 */ /* 0x000ea20000002400 */
[----:B0-----:R-:W-:-:S02]  /*44b0*/  FSEL R51, R51, -INF , P3 ;  /* 0xff80000033337808 */ /* 0x001fc40001800000 */
[----:B------:R-:W-:-:S05]  /*44c0*/  ISETP.GT.AND P3, PT, R2, 0x29, PT ;  /* 0x000000290200780c */ /* 0x000fca0003f64270 */
[----:B------:R-:W0:Y:S01]  /*44d0*/  MUFU.TANH R45, R45 ;  /* 0x0000002d002d7308 */ /* 0x000e220000002400 */
[----:B-1----:R-:W-:-:S04]  /*44e0*/  FSEL R44, R44, -INF , P4 ;  /* 0xff8000002c2c7808 */ /* 0x002fc80002000000 */
[----:B------:R-:W-:-:S03]  /*44f0*/  FMNMX.FTZ R4, R44, R3, !PT ;  /* 0x000000032c047209 */ /* 0x000fc60007810000 */
[----:B------:R-:W1:Y:S01]  /*4500*/  MUFU.TANH R55, R55 ;  /* 0x0000003700377308 */ /* 0x000e620000002400 */
[----:B--2---:R-:W-:Y:S02]  /*4510*/  FSEL R54, R54, -INF , P2 ;  /* 0xff80000036367808 */ /* 0x004fe40001000000 */
[----:B------:R-:W-:-:S05]  /*4520*/  ISETP.GT.AND P2, PT, R2, 0x30, PT ;  /* 0x000000300200780c */ /* 0x000fca0003f44270 */
[----:B------:R-:W2:Y:S01]  /*4530*/  MUFU.TANH R32, R32 ;  /* 0x0000002000207308 */ /* 0x000ea20000002400 */
[----:B0-----:R-:W-:-:S04]  /*4540*/  FSEL R45, R45, -INF , P3 ;  /* 0xff8000002d2d7808 */ /* 0x001fc80001800000 */
[----:B------:R-:W-:-:S03]  /*4550*/  FMNMX.FTZ R3, R45, R4, !PT ;  /* 0x000000042d037209 */ /* 0x000fc60007810000 */
[----:B------:R-:W0:Y:S01]  /*4560*/  MUFU.TANH R42, R42 ;  /* 0x0000002a002a7308 */ /* 0x000e220000002400 */
[----:B-1----:R-:W-:Y:S02]  /*4570*/  FSEL R55, R55, -INF , P1 ;  /* 0xff80000037377808 */ /* 0x002fe40000800000 */
[----:B------:R-:W-:-:S05]  /*4580*/  ISETP.GT.AND P1, PT, R2, 0x31, PT ;  /* 0x000000310200780c */ /* 0x000fca0003f24270 */
        /* <DEDUP_REMOVED lines=44> */
[----:B------:R-:W1:Y:S06]  /*4850*/  SHFL.BFLY PT, R3, R2, 0x2, 0x1f ;  /* 0x0c401f0002037f89 */ /* 0x000e6c00000e0000 */
[----:B------:R-:W3:Y:S01]  /*4860*/  MUFU.TANH R27, R27 ;  /* 0x0000001b001b7308 */ /* 0x000ee20000002400 */
[----:B--2---:R-:W-:-:S07]  /*4870*/  FSEL R39, R39, -INF , P5 ;  /* 0xff80000027277808 */ /* 0x004fce0002800000 */
[----:B------:R-:W2:Y:S01]  /*4880*/  MUFU.TANH R30, R30 ;  /* 0x0000001e001e7308 */ /* 0x000ea20000002400 */
[----:B0-----:R-:W-:-:S07]  /*4890*/  FSEL R26, R26, -INF , P4 ;  /* 0xff8000001a1a7808 */ /* 0x001fce0002000000 */
[----:B------:R-:W0:Y:S01]  /*48a0*/  MUFU.TANH R31, R31 ;  /* 0x0000001f001f7308 */ /* 0x000e220000002400 */
[----:B---3--:R-:W-:Y:S02]  /*48b0*/  FSEL R27, R27, -INF , P3 ;  /* 0xff8000001b1b7808 */ /* 0x008fe40001800000 */
[----:B-1----:R-:W-:-:S05]  /*48c0*/  FMNMX.FTZ R3, R2, R3, !PT ;  /* 0x0000000302037209 */ /* 0x002fca0007810000 */
[----:B------:R-:W1:Y:S01]  /*48d0*/  SHFL.BFLY PT, R4, R3, 0x1, 0x1f ;  /* 0x0c201f0003047f89 */ /* 0x000e6200000e0000 */
[----:B--2---:R-:W-:Y:S02]  /*48e0*/  FSEL R30, R30, -INF , P2 ;  /* 0xff8000001e1e7808 */ /* 0x004fe40001000000 */
[----:B0-----:R-:W-:Y:S02]  /*48f0*/  FSEL R31, R31, -INF , P1 ;  /* 0xff8000001f1f7808 */ /* 0x001fe40000800000 */
[----:B-1----:R-:W-:Y:S02]  /*4900*/  FMNMX.FTZ R4, R3, R4, !PT ;  /* 0x0000000403047209 */ /* 0x002fe40007810000 */
        /* <DEDUP_REMOVED lines=42> */
[----:B------:R-:W-:Y:S02]  /*4bb0*/  F2FP.F16.F32.PACK_AB R208, R57, R56 ;  /* 0x0000003839d0723e */ /* 0x000fe400000000ff */
[----:B------:R-:W-:Y:S02]  /*4bc0*/  CS2R R56, SRZ ;  /* 0x0000000000387805 */ /* 0x000fe4000001ff00 */
[----:B------:R-:W-:Y:S01]  /*4bd0*/  FMNMX.FTZ R2, R38, R3, !PT ;  /* 0x0000000326027209 */ /* 0x000fe20007810000 */
[----:B------:R-:W-:Y:S03]  /*4be0*/  MUFU.EX2 R48, R48 ;  /* 0x0000003000307308 */ /* 0x000fe60000000800 */
        /* <DEDUP_REMOVED lines=9> */
[----:B------:R-:W2:Y:S01]  /*4c80*/  MUFU.EX2 R53, R53 ;  /* 0x0000003500357308 */ /* 0x000ea20000000800 */
[----:B0-----:R-:W-:-:S07]  /*4c90*/  F2FP.F16.F32.PACK_AB R204, R49, R48 ;  /* 0x0000003031cc723e */ /* 0x001fce00000000ff */
[----:B------:R-:W-:Y:S08]  /*4ca0*/  MUFU.EX2 R40, R40 ;  /* 0x0000002800287308 */ /* 0x000ff00000000800 */
[----:B------:R-:W0:Y:S01]  /*4cb0*/  MUFU.EX2 R41, R41 ;  /* 0x0000002900297308 */ /* 0x000e220000000800 */
[----:B--2---:R-:W-:Y:S02]  /*4cc0*/  F2FP.F16.F32.PACK_AB R206, R53, R52 ;  /* 0x0000003435ce723e */ /* 0x004fe400000000ff */
[----:B-1----:R-:W-:-:S05]  /*4cd0*/  FMNMX.FTZ R5, R2, R3, !PT ;  /* 0x0000000302057209 */ /* 0x002fca0007810000 */
[----:B------:R-:W-:Y:S01]  /*4ce0*/  MUFU.EX2 R44, R44 ;  /* 0x0000002c002c7308 */ /* 0x000fe20000000800 */
[----:B------:R-:W1:Y:S07]  /*4cf0*/  SHFL.BFLY PT, R2, R5, 0x1, 0x1f ;  /* 0x0c201f0005027f89 */ /* 0x000e6e00000e0000 */
[----:B------:R-:W2:Y:S01]  /*4d00*/  MUFU.EX2 R45, R45 ;  /* 0x0000002d002d7308 */ /* 0x000ea20000000800 */
[----:B0-----:R-:W-:-:S07]  /*4d10*/  F2FP.F16.F32.PACK_AB R200, R41, R40 ;  /* 0x0000002829c8723e */ /* 0x001fce00000000ff */
[----:B------:R-:W-:Y:S08]  /*4d20*/  MUFU.EX2 R32, R32 ;  /* 0x0000002000207308 */ /* 0x000ff00000000800 */
[----:B------:R-:W-:Y:S01]  /*4d30*/  MUFU.EX2 R33, R33 ;  /* 0x0000002100217308 */ /* 0x000fe20000000800 */
[----:B--2---:R-:W-:Y:S02]  /*4d40*/  F2FP.F16.F32.PACK_AB R202, R45, R44 ;  /* 0x0000002c2dca723e */ /* 0x004fe400000000ff */
[----:B-1----:R-:W-:-:S04]  /*4d50*/  FMNMX.FTZ R3, R5, R2, !PT ;  /* 0x0000000205037209 */ /* 0x002fc80007810000 */
[C---:B------:R-:W-:Y:S01]  /*4d60*/  FSETP.NEU.FTZ.AND P1, PT, R3.reuse, -INF , PT ;  /* 0xff8000000300780b */ /* 0x040fe20003f3d000 */
[----:B------:R-:W-:Y:S01]  /*4d70*/  FMUL.FTZ R2, R3, UR5 ;  /* 0x0000000503027c20 */ /* 0x000fe20008410000 */
[----:B------:R0:W-:Y:S04]  /*4d80*/  MUFU.EX2 R5, R14 ;  /* 0x0000000e00057308 */ /* 0x0001e80000000800 */
[----:B------:R-:W-:Y:S02]  /*4d90*/  FSEL R2, R2, RZ, P1 ;  /* 0x000000ff02027208 */ /* 0x000fe40000800000 */
[----:B------:R-:W-:Y:S02]  /*4da0*/  ISETP.NE.AND P1, PT, R19, RZ, PT ;  /* 0x000000ff1300720c */ /* 0x000fe40003f25270 */
[----:B------:R-:W-:Y:S01]  /*4db0*/  MUFU.EX2 R36, R36 ;  /* 0x0000002400247308 */ /* 0x000fe20000000800 */
[--C-:B------:R-:W-:Y:S01]  /*4dc0*/  FFMA.FTZ R58, R58, UR5, -R2.reuse ;  /* 0x000000053a3a7c23 */ /* 0x100fe20008010802 */
[--C-:B------:R-:W-:Y:S01]  /*4dd0*/  FFMA.FTZ R59, R59, UR5, -R2.reuse ;  /* 0x000000053b3b7c23 */ /* 0x100fe20008010802 */
[--C-:B------:R-:W-:Y:S01]  /*4de0*/  FFMA.FTZ R62, R62, UR5, -R2.reuse ;  /* 0x000000053e3e7c23 */ /* 0x100fe20008010802 */
[--C-:B------:R-:W-:Y:S01]  /*4df0*/  FFMA.FTZ R63, R63, UR5, -R2.reuse ;  /* 0x000000053f3f7c23 */ /* 0x100fe20008010802 */
[--C-:B------:R-:W-:Y:S01]  /*4e00*/  FFMA.FTZ R50, R50, UR5, -R2.reuse ;  /* 0x0000000532327c23 */ /* 0x100fe20008010802 */
[----:B0-----:R-:W-:Y:S01]  /*4e10*/  FADD.FTZ R14, R60, R21 ;  /* 0x000000153c0e7221 */ /* 0x001fe20000010000 */
        /* <DEDUP_REMOVED lines=8> */
[----:B------:R-:W-:Y:S01]  /*4ea0*/  FFMA.FTZ R46, R46, UR5, -R2 ;  /* 0x000000052e2e7c23 */ /* 0x000fe20008010802 */
[----:B------:R-:W0:Y:S01]  /*4eb0*/  MUFU.EX2 R59, R59 ;  /* 0x0000003b003b7308 */ /* 0x000e220000000800 */
[----:B------:R-:W-:-:S02]  /*4ec0*/  @P1 VIADD R0, R0, 0x38840 ;  /* 0x0003884000001836 */ /* 0x000fc40000000000 */
[----:B------:R-:W-:Y:S01]  /*4ed0*/  FADD.FTZ R29, R49, R14 ;  /* 0x0000000e311d7221 */ /* 0x000fe20000010000 */
[--C-:B------:R-:W-:Y:S01]  /*4ee0*/  FFMA.FTZ R47, R47, UR5, -R2.reuse ;  /* 0x000000052f2f7c23 */ /* 0x100fe20008010802 */
[--C-:B------:R-:W-:Y:S01]  /*4ef0*/  FFMA.FTZ R34, R34, UR5, -R2.reuse ;  /* 0x0000000522227c23 */ /* 0x100fe20008010802 */
[----:B------:R-:W-:Y:S01]  /*4f00*/  FFMA.FTZ R35, R35, UR5, -R2 ;  /* 0x0000000523237c23 */ /* 0x000fe20008010802 */
[----:B------:R-:W-:Y:S01]  /*4f10*/  FADD.FTZ R20, R52, R29 ;  /* 0x0000001d34147221 */ /* 0x000fe20000010000 */
[----:B------:R-:W-:Y:S01]  /*4f20*/  @P1 PRMT R0, R23, 0x654, R0 ;  /* 0x0000065417001816 */ /* 0x000fe20000000000 */
[----:B------:R-:W1:Y:S01]  /*4f30*/  MUFU.EX2 R62, R62 ;  /* 0x0000003e003e7308 */ /* 0x000e620000000800 */
[----:B------:R-:W-:Y:S01]  /*4f40*/  FFMA.FTZ R38, R38, UR5, -R2 ;  /* 0x0000000526267c23 */ /* 0x000fe20008010802 */
[----:B------:R-:W-:Y:S01]  /*4f50*/  FADD.FTZ R29, R53, R20 ;  /* 0x00000014351d7221 */ /* 0x000fe20000010000 */
[----:B------:R2:W-:Y:S01]  /*4f60*/  @P1 SYNCS.ARRIVE.TRANS64.RED.A1T0 RZ, [R0+URZ], RZ ;  /* 0x000000ff00ff19a7 */ /* 0x0005e2000810043f */
[--C-:B------:R-:W-:Y:S01]  /*4f70*/  FFMA.FTZ R39, R39, UR5, -R2.reuse ;  /* 0x0000000527277c23 */ /* 0x100fe20008010802 */
[--C-:B------:R-:W-:Y:S01]  /*4f80*/  FFMA.FTZ R26, R26, UR5, -R2.reuse ;  /* 0x000000051a1a7c23 */ /* 0x100fe20008010802 */
[----:B------:R-:W-:Y:S01]  /*4f90*/  FADD.FTZ R20, R40, R29 ;  /* 0x0000001d28147221 */ /* 0x000fe20000010000 */
[----:B------:R-:W-:Y:S01]  /*4fa0*/  FFMA.FTZ R27, R27, UR5, -R2 ;  /* 0x000000051b1b7c23 */ /* 0x000fe20008010802 */
[----:B------:R-:W3:Y:S01]  /*4fb0*/  MUFU.EX2 R63, R63 ;  /* 0x0000003f003f7308 */ /* 0x000ee20000000800 */
[----:B0-----:R-:W-:Y:S01]  /*4fc0*/  FADD.FTZ R21, R58, R59 ;  /* 0x0000003b3a157221 */ /* 0x001fe20000010000 */
[----:B------:R-:W-:Y:S01]  /*4fd0*/  FADD.FTZ R29, R41, R20 ;  /* 0x00000014291d7221 */ /* 0x000fe20000010000 */
[--C-:B------:R-:W-:Y:S01]  /*4fe0*/  FFMA.FTZ R30, R30, UR5, -R2.reuse ;  /* 0x000000051e1e7c23 */ /* 0x100fe20008010802 */
[----:B------:R-:W-:Y:S01]  /*4ff0*/  FFMA.FTZ R2, R31, UR5, -R2 ;  /* 0x000000051f027c23 */ /* 0x000fe20008010802 */
[----:B------:R-:W-:Y:S01]  /*5000*/  PLOP3.LUT P1, PT, PT, PT, UP0, 0x80, 0x0 ;  /* 0x000000000000781c */ /* 0x000fe20003f2f008 */
[----:B--2---:R-:W-:Y:S01]  /*5010*/  FADD.FTZ R0, R44, R29 ;  /* 0x0000001d2c007221 */ /* 0x004fe20000010000 */
[----:B------:R-:W-:Y:S01]  /*5020*/  F2FP.F16.F32.PACK_AB R196, R33, R32 ;  /* 0x0000002021c4723e */ /* 0x000fe200000000ff */
[----:B------:R-:W0:Y:S01]  /*5030*/  MUFU.EX2 R50, R50 ;  /* 0x0000003200327308 */ /* 0x000e220000000800 */
[----:B-1----:R-:W-:Y:S01]  /*5040*/  FADD.FTZ R14, R62, R21 ;  /* 0x000000153e0e7221 */ /* 0x002fe20000010000 */
[----:B------:R-:W-:Y:S01]  /*5050*/  FADD.FTZ R29, R45, R0 ;  /* 0x000000002d1d7221 */ /* 0x000fe20000010000 */
[----:B------:R-:W-:-:S02]  /*5060*/  F2FP.F16.F32.PACK_AB R209, R59, R58 ;  /* 0x0000003a3bd1723e */ /* 0x000fc400000000ff */
[----:B------:R-:W-:Y:S02]  /*5070*/  CS2R R60, SRZ ;  /* 0x00000000003c7805 */ /* 0x000fe4000001ff00 */
[----:B------:R-:W-:Y:S02]  /*5080*/  CS2R R58, SRZ ;  /* 0x00000000003a7805 */ /* 0x000fe4000001ff00 */
[----:B------:R-:W-:Y:S02]  /*5090*/  CS2R R52, SRZ ;  /* 0x0000000000347805 */ /* 0x000fe4000001ff00 */
[----:B------:R-:W-:Y:S01]  /*50a0*/  CS2R R48, SRZ ;  /* 0x0000000000307805 */ /* 0x000fe2000001ff00 */
[----:B------:R-:W1:Y:S01]  /*50b0*/  MUFU.EX2 R51, R51 ;  /* 0x0000003300337308 */ /* 0x000e620000000800 */
[C---:B---3--:R-:W-:Y:S01]  /*50c0*/  FADD.FTZ R21, R63.reuse, R14 ;  /* 0x0000000e3f157221 */ /* 0x048fe20000010000 */
[----:B------:R-:W-:Y:S02]  /*50d0*/  F2FP.F16.F32.PACK_AB R211, R63, R62 ;  /* 0x0000003e3fd3723e */ /* 0x000fe400000000ff */
[----:B------:R-:W-:-:S02]  /*50e0*/  CS2R R62, SRZ ;  /* 0x00000000003e7805 */ /* 0x000fc4000001ff00 */
[----:B------:R-:W-:Y:S02]  /*50f0*/  CS2R R44, SRZ ;  /* 0x00000000002c7805 */ /* 0x000fe4000001ff00 */
[----:B------:R-:W-:Y:S01]  /*5100*/  CS2R R40, SRZ ;  /* 0x0000000000287805 */ /* 0x000fe2000001ff00 */
[----:B------:R-:W2:Y:S01]  /*5110*/  MUFU.EX2 R54, R54 ;  /* 0x0000003600367308 */ /* 0x000ea20000000800 */
[----:B0-----:R-:W-:-:S07]  /*5120*/  FADD.FTZ R14, R50, R21 ;  /* 0x00000015320e7221 */ /* 0x001fce0000010000 */
[----:B------:R-:W0:Y:S01]  /*5130*/  MUFU.EX2 R55, R55 ;  /* 0x0000003700377308 */ /* 0x000e220000000800 */
[C---:B-1----:R-:W-:Y:S01]  /*5140*/  FADD.FTZ R21, R51.reuse, R14 ;  /* 0x0000000e33157221 */ /* 0x042fe20000010000 */
[----:B------:R-:W-:Y:S02]  /*5150*/  F2FP.F16.F32.PACK_AB R205, R51, R50 ;  /* 0x0000003233cd723e */ /* 0x000fe400000000ff */
[----:B------:R-:W-:-:S04]  /*5160*/  CS2R R50, SRZ ;  /* 0x0000000000327805 */ /* 0x000fc8000001ff00 */
[----:B------:R-:W1:Y:S01]  /*5170*/  MUFU.EX2 R42, R42 ;  /* 0x0000002a002a7308 */ /* 0x000e620000000800 */
[----:B--2---:R-:W-:-:S07]  /*5180*/  FADD.FTZ R14, R54, R21 ;  /* 0x00000015360e7221 */ /* 0x004fce0000010000 */
[----:B------:R-:W2:Y:S01]  /*5190*/  MUFU.EX2 R43, R43 ;  /* 0x0000002b002b7308 */ /* 0x000ea20000000800 */
[C---:B0-----:R-:W-:Y:S01]  /*51a0*/  FADD.FTZ R21, R55.reuse, R14 ;  /* 0x0000000e37157221 */ /* 0x041fe20000010000 */
[----:B------:R-:W-:Y:S01]  /*51b0*/  FADD.FTZ R14, R32, R29 ;  /* 0x0000001d200e7221 */ /* 0x000fe20000010000 */
[----:B------:R-:W-:Y:S02]  /*51c0*/  F2FP.F16.F32.PACK_AB R207, R55, R54 ;  /* 0x0000003637cf723e */ /* 0x000fe400000000ff */
[----:B------:R-:W-:Y:S01]  /*51d0*/  CS2R R54, SRZ ;  /* 0x0000000000367805 */ /* 0x000fe2000001ff00 */
[----:B------:R-:W-:Y:S01]  /*51e0*/  FADD.FTZ R29, R33, R14 ;  /* 0x0000000e211d7221 */ /* 0x000fe20000010000 */
[----:B------:R-:W-:Y:S01]  /*51f0*/  CS2R R32, SRZ ;  /* 0x0000000000207805 */ /* 0x000fe2000001ff00 */
[----:B------:R-:W0:Y:S01]  /*5200*/  MUFU.EX2 R46, R46 ;  /* 0x0000002e002e7308 */ /* 0x000e220000000800 */
[----:B-1----:R-:W-:Y:S01]  /*5210*/  FADD.FTZ R0, R42, R21 ;  /* 0x000000152a007221 */ /* 0x002fe20000010000 */
[----:B------:R-:W-:-:S06]  /*5220*/  FADD.FTZ R14, R36, R29 ;  /* 0x0000001d240e7221 */ /* 0x000fcc0000010000 */
[----:B------:R-:W1:Y:S01]  /*5230*/  MUFU.EX2 R47, R47 ;  /* 0x0000002f002f7308 */ /* 0x000e620000000800 */
[C---:B--2---:R-:W-:Y:S01]  /*5240*/  FADD.FTZ R21, R43.reuse, R0 ;  /* 0x000000002b157221 */ /* 0x044fe20000010000 */
[----:B------:R-:W-:Y:S02]  /*5250*/  F2FP.F16.F32.PACK_AB R201, R43, R42 ;  /* 0x0000002a2bc9723e */ /* 0x000fe400000000ff */
[----:B------:R-:W-:-:S04]  /*5260*/  CS2R R42, SRZ ;  /* 0x00000000002a7805 */ /* 0x000fc8000001ff00 */
        /* <DEDUP_REMOVED lines=10> */
[----:B------:R-:W-:Y:S02]  /*5310*/  F2FP.F16.F32.PACK_AB R198, R37, R36 ;  /* 0x0000002425c6723e */ /* 0x000fe400000000ff */
[----:B------:R-:W-:-:S04]  /*5320*/  CS2R R36, SRZ ;  /* 0x0000000000247805 */ /* 0x000fc8000001ff00 */
[----:B------:R-:W0:Y:S01]  /*5330*/  MUFU.EX2 R38, R38 ;  /* 0x0000002600267308 */ /* 0x000e220000000800 */
[C---:B-1----:R-:W-:Y:S01]  /*5340*/  FADD.FTZ R21, R35.reuse, R0 ;  /* 0x0000000023157221 */ /* 0x042fe20000010000 */
[----:B------:R-:W-:Y:S02]  /*5350*/  F2FP.F16.F32.PACK_AB R197, R35, R34 ;  /* 0x0000002223c5723e */ /* 0x000fe400000000ff */
[----:B------:R-:W-:-:S04]  /*5360*/  CS2R R34, SRZ ;  /* 0x0000000000227805 */ /* 0x000fc8000001ff00 */
[----:B------:R-:W1:Y:S01]  /*5370*/  MUFU.EX2 R25, R25 ;  /* 0x0000001900197308 */ /* 0x000e620000000800 */
[----:B--2---:R-:W-:-:S07]  /*5380*/  FADD.FTZ R14, R24, R29 ;  /* 0x0000001d180e7221 */ /* 0x004fce0000010000 */
[----:B------:R-:W2:Y:S01]  /*5390*/  MUFU.EX2 R39, R39 ;  /* 0x0000002700277308 */ /* 0x000ea20000000800 */
[----:B0-----:R-:W-:-:S07]  /*53a0*/  FADD.FTZ R0, R38, R21 ;  /* 0x0000001526007221 */ /* 0x001fce0000010000 */
[----:B------:R-:W0:Y:S01]  /*53b0*/  MUFU.EX2 R28, R28 ;  /* 0x0000001c001c7308 */ /* 0x000e220000000800 */
[C---:B-1----:R-:W-:Y:S01]  /*53c0*/  FADD.FTZ R29, R25.reuse, R14 ;  /* 0x0000000e191d7221 */ /* 0x042fe20000010000 */
[----:B------:R-:W-:Y:S02]  /*53d0*/  F2FP.F16.F32.PACK_AB R192, R25, R24 ;  /* 0x0000001819c0723e */ /* 0x000fe400000000ff */
[----:B------:R-:W-:-:S04]  /*53e0*/  CS2R R24, SRZ ;  /* 0x0000000000187805 */ /* 0x000fc8000001ff00 */
[----:B------:R-:W1:Y:S01]  /*53f0*/  MUFU.EX2 R26, R26 ;  /* 0x0000001a001a7308 */ /* 0x000e620000000800 */
[C---:B--2---:R-:W-:Y:S01]  /*5400*/  FADD.FTZ R21, R39.reuse, R0 ;  /* 0x0000000027157221 */ /* 0x044fe20000010000 */
[----:B------:R-:W-:Y:S02]  /*5410*/  F2FP.F16.F32.PACK_AB R199, R39, R38 ;  /* 0x0000002627c7723e */ /* 0x000fe400000000ff */
[----:B------:R-:W-:-:S04]  /*5420*/  CS2R R38, SRZ ;  /* 0x0000000000267805 */ /* 0x000fc8000001ff00 */
[----:B------:R-:W2:Y:S01]  /*5430*/  MUFU.EX2 R27, R27 ;  /* 0x0000001b001b7308 */ /* 0x000ea20000000800 */
[----:B0-----:R-:W-:Y:S01]  /*5440*/  FADD.FTZ R14, R28, R29 ;  /* 0x0000001d1c0e7221 */ /* 0x001fe20000010000 */
[C---:B------:R-:W-:Y:S02]  /*5450*/  F2FP.F16.F32.PACK_AB R194, R5.reuse, R28 ;  /* 0x0000001c05c2723e */ /* 0x040fe400000000ff */
[----:B------:R-:W-:Y:S01]  /*5460*/  CS2R R28, SRZ ;  /* 0x00000000001c7805 */ /* 0x000fe2000001ff00 */
[----:B------:R-:W-:-:S03]  /*5470*/  FADD.FTZ R14, R5, R14 ;  /* 0x0000000e050e7221 */ /* 0x000fc60000010000 */
[----:B------:R-:W0:Y:S01]  /*5480*/  MUFU.EX2 R30, R30 ;  /* 0x0000001e001e7308 */ /* 0x000e220000000800 */
[----:B-1----:R-:W-:-:S07]  /*5490*/  FADD.FTZ R0, R26, R21 ;  /* 0x000000151a007221 */ /* 0x002fce0000010000 */
[----:B------:R1:W3:Y:S01]  /*54a0*/  MUFU.EX2 R195, R2 ;  /* 0x0000000200c37308 */ /* 0x0002e20000000800 */
[C---:B--2---:R-:W-:Y:S01]  /*54b0*/  FADD.FTZ R5, R27.reuse, R0 ;  /* 0x000000001b057221 */ /* 0x044fe20000010000 */
[----:B------:R-:W-:Y:S02]  /*54c0*/  F2FP.F16.F32.PACK_AB R193, R27, R26 ;  /* 0x0000001a1bc1723e */ /* 0x000fe400000000ff */
[----:B------:R-:W-:Y:S01]  /*54d0*/  CS2R R26, SRZ ;  /* 0x00000000001a7805 */ /* 0x000fe2000001ff00 */
[----:B0-----:R-:W-:Y:S01]  /*54e0*/  FADD.FTZ R0, R30, R5 ;  /* 0x000000051e007221 */ /* 0x001fe20000010000 */
[----:B-1----:R-:W-:-:S03]  /*54f0*/  IMAD.MOV.U32 R2, RZ, RZ, 0x3f800000 ;  /* 0x3f800000ff027424 */ /* 0x002fc600078e00ff */
[C---:B---3--:R-:W-:Y:S01]  /*5500*/  FADD.FTZ R5, R195.reuse, R0 ;  /* 0x00000000c3057221 */ /* 0x048fe20000010000 */
[----:B------:R-:W-:Y:S01]  /*5510*/  F2FP.F16.F32.PACK_AB R195, R195, R30 ;  /* 0x0000001ec3c3723e */ /* 0x000fe200000000ff */
[----:B------:R-:W-:Y:S01]  /*5520*/  IMAD.MOV.U32 R0, RZ, RZ, 0x3f800000 ;  /* 0x3f800000ff007424 */ /* 0x000fe200078e00ff */
[----:B------:R-:W-:Y:S01]  /*5530*/  CS2R R30, SRZ ;  /* 0x00000000001e7805 */ /* 0x000fe2000001ff00 */
[----:B------:R-:W-:Y:S06]  /*5540*/  @!P1 BRA `(.L_x_202) ;  /* 0x0000004000189947 */ /* 0x000fec0003800000 */
[----:B------:R-:W-:Y:S01]  /*5550*/  R2UR UR4, R152 ;  /* 0x00000000980472ca */ /* 0x000fe200000e0000 */
[----:B------:R-:W-:Y:S01]  /*5560*/  IMAD.MOV.U32 R20, RZ, RZ, R3 ;  /* 0x000000ffff147224 */ /* 0x000fe200078e0003 */
[----:B------:R-:W-:Y:S01]  /*5570*/  ULDC UR61, c[0x0][0x9d8] ;  /* 0x00027600003d7ab9 */ /* 0x000fe20000000800 */
[----:B------:R-:W-:Y:S02]  /*5580*/  IMAD.MOV.U32 R21, RZ, RZ, R4 ;  /* 0x000000ffff157224 */ /* 0x000fe400078e0004 */
[----:B------:R-:W-:Y:S02]  /*5590*/  IMAD.U32 R234, RZ, RZ, UR60 ;  /* 0x0000003cffea7e24 */ /* 0x000fe4000f8e00ff */
[----:B------:R-:W-:Y:S02]  /*55a0*/  IMAD.MOV.U32 R0, RZ, RZ, 0x3f800000 ;  /* 0x3f800000ff007424 */ /* 0x000fe400078e00ff */
[----:B------:R-:W-:-:S04]  /*55b0*/  IMAD.MOV.U32 R151, RZ, RZ, RZ ;  /* 0x000000ffff977224 */ /* 0x000fc800078e00ff */
[----:B------:R-:W-:-:S06]  /*55c0*/  UIADD3 UR4, UR4, -0x2, URZ ;  /* 0xfffffffe04047890 */ /* 0x000fcc000fffe03f */
[----:B------:R-:W-:Y:S01]  /*55d0*/  IMAD.U32 R233, RZ, RZ, UR4 ;  /* 0x00000004ffe97e24 */ /* 0x000fe2000f8e00ff */
[----:B------:R-:W-:-:S13]  /*55e0*/  R2UR UR4, R16 ;  /* 0x00000000100472ca */ /* 0x000fda00000e0000 */
[----:B------:R-:W-:-:S07]  /*55f0*/  IMAD.U32 R235, RZ, RZ, UR4 ;  /* 0x00000004ffeb7e24 */ /* 0x000fce000f8e00ff */
.L_x_213:
        /* <DEDUP_REMOVED lines=10> */
.L_x_203:
        /* <DEDUP_REMOVED lines=12> */
.L_x_204:
[----:B-1----:R-:W-:Y:S05]  /*5760*/  @P1 BRA `(.L_x_205) ;  /* 0x00000000000c1947 */ /* 0x002fea0003800000 */
[----:B------:R-:W-:-:S13]  /*5770*/  R2UR UR4, R232 ;  /* 0x00000000e80472ca */ /* 0x000fda00000e0000 */
[----:B------:R-:W1:Y:S02]  /*5780*/  SYNCS.PHASECHK.TRANS64.TRYWAIT P1, [UR4+0x38830], R3 ;  /* 0x03883003ff0075a7 */ /* 0x000e640008020144 */
[----:B-1----:R-:W-:Y:S05]  /*5790*/  @!P1 BRA `(.L_x_206) ;  /* 0x000000c800389947 */ /* 0x002fea0003800000 */
.L_x_205:
        /* <DEDUP_REMOVED lines=195> */
[----:B-1----:R-:W-:-:S06]  /*63d0*/  WARPGROUP.ARRIVE ;  /* 0x00000000000079c5 */ /* 0x002fcc0000000000 */
        /* <DEDUP_REMOVED lines=447> */
.L_x_207:
[----:B------:R-:W-:Y:S02]  /*7fd0*/  R2UR UR6, R4 ;  /* 0x00000000040672ca */ /* 0x000fe400000e0000 */
[----:B------:R-:W-:Y:S02]  /*7fe0*/  R2UR UR4, R234 ;  /* 0x00000000ea0472ca */ /* 0x000fe400000e0000 */
[----:B------:R-:W-:-:S11]  /*7ff0*/  R2UR UR5, R235 ;  /* 0x00000000eb0572ca */ /* 0x000fd600000e0000 */
[----:B------:R-:W-:Y:S02]  /*8000*/  ULEA UR4, UR4, UR6, 0x3 ;  /* 0x0000000604047291 */ /* 0x000fe4000f8e183f */
[----:B------:R-:W-:-:S05]  /*8010*/  IMAD.U32 R0, RZ, RZ, UR5 ;  /* 0x00000005ff007e24 */ /* 0x000fca000f8e00ff */
[----:B------:R-:W-:-:S04]  /*8020*/  SHF.L.U32 R0, R0, 0x1f, RZ ;  /* 0x0000001f00007819 */ /* 0x000fc800000006ff */
[----:B------:R1:W2:Y:S01]  /*8030*/  SYNCS.PHASECHK.TRANS64.TRYWAIT P1, [UR4+0x38850], R0 ;  /* 0x03885000ff0075a7 */ /* 0x0002a20008020144 */
[----:B------:R-:W-:Y:S05]  /*8040*/  @!P0 BRA `(.L_x_208) ;  /* 0x0000000000048947 */ /* 0x000fea0003800000 */
[----:B------:R-:W-:Y:S01]  /*8050*/  BPT.TRAP 0x1 ;  /* 0x000000040000795c */ /* 0x000fe20000300000 */
.L_x_208:
[----:B--2---:R-:W-:Y:S05]  /*8060*/  @P1 BRA `(.L_x_209) ;  /* 0x0000000000081947 */ /* 0x004fea0003800000 */
[----:B------:R-:W2:Y:S02]  /*8070*/  SYNCS.PHASECHK.TRANS64.TRYWAIT P1, [UR4+0x38850], R0 ;  /* 0x03885000ff0075a7 */ /* 0x000ea40008020144 */
[----:B--2---:R-:W-:Y:S05]  /*8080*/  @!P1 BRA `(.L_x_210) ;  /* 0x000000a000189947 */ /* 0x004fea0003800000 */
.L_x_209:
[----:B------:R-:W-:Y:S01]  /*8090*/  R2UR UR5, R4 ;  /* 0x00000000040572ca */ /* 0x000fe200000e0000 */
[----:B------:R-:W-:Y:S01]  /*80a0*/  WARPGROUP.ARRIVE ;  /* 0x00000000000079c5 */ /* 0x000fe20000000000 */
[----:B------:R-:W-:Y:S01]  /*80b0*/  R2UR UR6, R234 ;  /* 0x00000000ea0672ca */ /* 0x000fe200000e0000 */
[----:B------:R-:W-:-:S10]  /*80c0*/  UMOV UR7, 0x40000040 ;  /* 0x4000004000077882 */ /* 0x000fd40000000000 */
[----:B------:R-:W-:-:S04]  /*80d0*/  UIADD3 UR5, UR5, 0x400, URZ ;  /* 0x0000040005057890 */ /* 0x000fc8000fffe03f */
[----:B------:R-:W-:-:S04]  /*80e0*/  USHF.R.U32.HI UR5, URZ, 0x4, UR5 ;  /* 0x000000043f057899 */ /* 0x000fc80008011605 */
[----:B------:R-:W-:-:S04]  /*80f0*/  ULOP3.LUT UR5, UR5, 0x3fff, URZ, 0xc0, !UPT ;  /* 0x00003fff05057892 */ /* 0x000fc8000f8ec03f */
[----:B------:R-:W-:-:S04]  /*8100*/  ULOP3.LUT UR5, UR5, 0x2800000, URZ, 0xfc, !UPT ;  /* 0x0280000005057892 */ /* 0x000fc8000f8efc3f */
[----:B------:R-:W-:-:S07]  /*8110*/  UIMAD UR5, UR6, 0xa00, UR5 ;  /* 0x00000a00060578a4 */ /* 0x000fce000f8e0205 */
[----:B------:R-:W-:Y:S02]  /*8120*/  UMOV UR6, UR5 ;  /* 0x0000000500067c82 */ /* 0x000fe40008000000 */
        /* <DEDUP_REMOVED lines=24> */
[----:B------:R-:W-:Y:S03]  /*82b0*/  HGMMA.64x256x16.F32 R24, R192, gdesc[UR4].tnspB, R24, gsb0 ;  /* 0x43e00004c0187df0 */ /* 0x000fe60008000818 */
[----:B------:R-:W-:Y:S02]  /*82c0*/  WARPGROUP.DEPBAR.LE gsb0, 0x0 ;  /* 0x00008000000079c5 */ /* 0x000fe40000010000 */
[----:B------:R-:W-:Y:S05]  /*82d0*/  @!P0 BRA `(.L_x_211) ;  /* 0x0000000000048947 */ /* 0x000fea0003800000 */
[----:B------:R-:W-:Y:S01]  /*82e0*/  BPT.TRAP 0x1 ;  /* 0x000000040000795c */ /* 0x000fe20000300000 */
.L_x_211:
        /* <DEDUP_REMOVED lines=10> */
[----:B------:R-:W-:Y:S01]  /*8390*/  FMUL.FTZ R178, R178, UR61 ;  /* 0x0000003db2b27c20 */ /* 0x000fe20008410000 */
[----:B------:R-:W-:Y:S01]  /*83a0*/  FMUL.FTZ R177, R177, UR61 ;  /* 0x0000003db1b17c20 */ /* 0x000fe20008410000 */
[----:B------:R-:W-:Y:S01]  /*83b0*/  FMUL.FTZ R179, R179, UR61 ;  /* 0x0000003db3b37c20 */ /* 0x000fe20008410000 */
[----:B------:R-:W-:Y:S01]  /*83c0*/  FMUL.FTZ R180, R180, UR61 ;  /* 0x0000003db4b47c20 */ /* 0x000fe20008410000 */
[----:B------:R-:W2:Y:S01]  /*83d0*/  MUFU.TANH R193, R193 ;  /* 0x000000c100c17308 */ /* 0x000ea20000002400 */
[----:B------:R-:W-:Y:S01]  /*83e0*/  FMUL.FTZ R182, R182, UR61 ;  /* 0x0000003db6b67c20 */ /* 0x000fe20008410000 */
[----:B------:R-:W-:Y:S01]  /*83f0*/  FMUL.FTZ R192, R169, UR61 ;  /* 0x0000003da9c07c20 */ /* 0x000fe20008410000 */
[----:B------:R-:W-:Y:S01]  /*8400*/  FMUL.FTZ R169, R171, UR61 ;  /* 0x0000003daba97c20 */ /* 0x000fe20008410000 */
[----:B------:R-:W-:Y:S01]  /*8410*/  FMUL.FTZ R171, R175, UR61 ;  /* 0x0000003dafab7c20 */ /* 0x000fe20008410000 */
[----:B------:R-:W-:Y:S01]  /*8420*/  FMUL.FTZ R181, R181, UR61 ;  /* 0x0000003db5b57c20 */ /* 0x000fe20008410000 */
[----:B------:R-:W-:Y:S01]  /*8430*/  FMUL.FTZ R175, R161, UR61 ;  /* 0x0000003da1af7c20 */ /* 0x000fe20008410000 */
[----:B------:R-:W-:Y:S01]  /*8440*/  FMUL.FTZ R183, R183, UR61 ;  /* 0x0000003db7b77c20 */ /* 0x000fe20008410000 */
[----:B------:R-:W3:Y:S01]  /*8450*/  MUFU.TANH R185, R185 ;  /* 0x000000b900b97308 */ /* 0x000ee20000002400 */
[----:B01----:R-:W-:Y:S01]  /*8460*/  FMNMX.FTZ R0, R184, R21, !PT ;  /* 0x00000015b8007209 */ /* 0x003fe20007810000 */
[----:B------:R-:W-:Y:S01]  /*8470*/  FMUL.FTZ R161, R163, UR61 ;  /* 0x0000003da3a17c20 */ /* 0x000fe20008410000 */
[----:B------:R-:W-:Y:S01]  /*8480*/  FMUL.FTZ R163, R167, UR61 ;  /* 0x0000003da7a37c20 */ /* 0x000fe20008410000 */
[----:B------:R-:W-:Y:S01]  /*8490*/  FMUL.FTZ R167, R153, UR61 ;  /* 0x0000003d99a77c20 */ /* 0x000fe20008410000 */
[----:B------:R-:W-:Y:S01]  /*84a0*/  FMUL.FTZ R191, R168, UR61 ;  /* 0x0000003da8bf7c20 */ /* 0x000fe20008410000 */
[----:B------:R-:W-:Y:S01]  /*84b0*/  FMUL.FTZ R168, R170, UR61 ;  /* 0x0000003daaa87c20 */ /* 0x000fe20008410000 */
[----:B------:R-:W-:Y:S01]  /*84c0*/  FMUL.FTZ R170, R174, UR61 ;  /* 0x0000003daeaa7c20 */ /* 0x000fe20008410000 */
[----:B------:R-:W0:Y:S01]  /*84d0*/  MUFU.TANH R186, R186 ;  /* 0x000000ba00ba7308 */ /* 0x000e220000002400 */
[----:B--2---:R-:W-:Y:S01]  /*84e0*/  FMNMX.FTZ R3, R193, R20, !PT ;  /* 0x00000014c1037209 */ /* 0x004fe20007810000 */
[----:B------:R-:W-:Y:S01]  /*84f0*/  FMUL.FTZ R172, R172, UR61 ;  /* 0x0000003dacac7c20 */ /* 0x000fe20008410000 */
[----:B------:R-:W-:Y:S01]  /*8500*/  FMUL.FTZ R173, R173, UR61 ;  /* 0x0000003dadad7c20 */ /* 0x000fe20008410000 */
[----:B------:R-:W-:Y:S01]  /*8510*/  FMUL.FTZ R174, R160, UR61 ;  /* 0x0000003da0ae7c20 */ /* 0x000fe20008410000 */
[----:B------:R-:W-:Y:S01]  /*8520*/  FMUL.FTZ R160, R162, UR61 ;  /* 0x0000003da2a07c20 */ /* 0x000fe20008410000 */
[----:B------:R-:W-:Y:S01]  /*8530*/  FMUL.FTZ R162, R166, UR61 ;  /* 0x0000003da6a27c20 */ /* 0x000fe20008410000 */
[----:B------:R-:W-:Y:S01]  /*8540*/  FMUL.FTZ R164, R164, UR61 ;  /* 0x0000003da4a47c20 */ /* 0x000fe20008410000 */
[----:B------:R-:W1:Y:S01]  /*8550*/  MUFU.TANH R187, R187 ;  /* 0x000000bb00bb7308 */ /* 0x000e620000002400 */
[----:B---3--:R-:W-:Y:S01]  /*8560*/  FMNMX.FTZ R0, R185, R0, !PT ;  /* 0x00000000b9007209 */ /* 0x008fe20007810000 */
[----:B------:R-:W-:Y:S01]  /*8570*/  FMUL.FTZ R165, R165, UR61 ;  /* 0x0000003da5a57c20 */ /* 0x000fe20008410000 */
[----:B------:R-:W-:Y:S01]  /*8580*/  FMUL.FTZ R166, R152, UR61 ;  /* 0x0000003d98a67c20 */ /* 0x000fe20008410000 */
[----:B------:R-:W-:Y:S01]  /*8590*/  FMUL.FTZ R152, R154, UR61 ;  /* 0x0000003d9a987c20 */ /* 0x000fe20008410000 */
[----:B------:R-:W-:Y:S01]  /*85a0*/  FMUL.FTZ R154, R158, UR61 ;  /* 0x0000003d9e9a7c20 */ /* 0x000fe20008410000 */
[----:B------:R-:W-:Y:S01]  /*85b0*/  FMUL.FTZ R156, R156, UR61 ;  /* 0x0000003d9c9c7c20 */ /* 0x000fe20008410000 */
[----:B------:R-:W-:Y:S01]  /*85c0*/  FMUL.FTZ R197, R157, UR61 ;  /* 0x0000003d9dc57c20 */ /* 0x000fe20008410000 */
[----:B------:R-:W2:Y:S01]  /*85d0*/  MUFU.TANH R189, R189 ;  /* 0x000000bd00bd7308 */ /* 0x000ea20000002400 */
[----:B0-----:R-:W-:Y:S01]  /*85e0*/  FMNMX.FTZ R2, R186, R3, !PT ;  /* 0x00000003ba027209 */ /* 0x001fe20007810000 */
[----:B------:R-:W-:Y:S01]  /*85f0*/  ULDC UR5, c[0x0][0x988] ;  /* 0x0002620000057ab9 */ /* 0x000fe20000000800 */
[----:B------:R-:W-:-:S02]  /*8600*/  R2UR UR6, R232 ;  /* 0x00000000e80672ca */ /* 0x000fc400000e0000 */
[----:B------:R-:W-:-:S03]  /*8610*/  ISETP.NE.AND P1, PT, R19, RZ, PT ;  /* 0x000000ff1300720c */ /* 0x000fc60003f25270 */
        /* <DEDUP_REMOVED lines=11> */
[----:B0-----:R-:W-:Y:S01]  /*86d0*/  FMNMX.FTZ R2, R178, R153, !PT ;  /* 0x00000099b2027209 */ /* 0x001fe20007810000 */
[----:B------:R-:W-:-:S06]  /*86e0*/  FMUL.FTZ R153, R155, UR61 ;  /* 0x0000003d9b997c20 */ /* 0x000fcc0008410000 */
        /* <DEDUP_REMOVED lines=56> */
[----:B-1----:R-:W-:Y:S02]  /*8a70*/  FMNMX.FTZ R0, R156, R3, !PT ;  /* 0x000000039c007209 */ /* 0x002fe40007810000 */
[----:B--2---:R-:W-:-:S05]  /*8a80*/  FMNMX.FTZ R2, R155, R2, !PT ;  /* 0x000000029b027209 */ /* 0x004fca0007810000 */
[----:B------:R-:W1:Y:S01]  /*8a90*/  SHFL.BFLY PT, R159, R2, 0x2, 0x1f ;  /* 0x0c401f00029f7f89 */ /* 0x000e6200000e0000 */
[----:B0-----:R-:W-:-:S05]  /*8aa0*/  FMNMX.FTZ R0, R197, R0, !PT ;  /* 0x00000000c5007209 */ /* 0x001fca0007810000 */
[----:B------:R-:W0:Y:S01]  /*8ab0*/  SHFL.BFLY PT, R3, R0, 0x2, 0x1f ;  /* 0x0c401f0000037f89 */ /* 0x000e2200000e0000 */
[----:B-1----:R-:W-:-:S05]  /*8ac0*/  FMNMX.FTZ R159, R2, R159, !PT ;  /* 0x0000009f029f7209 */ /* 0x002fca0007810000 */
[----:B------:R-:W1:Y:S01]  /*8ad0*/  SHFL.BFLY PT, R158, R159, 0x1, 0x1f ;  /* 0x0c201f009f9e7f89 */ /* 0x000e6200000e0000 */
[----:B0-----:R-:W-:-:S05]  /*8ae0*/  FMNMX.FTZ R157, R0, R3, !PT ;  /* 0x00000003009d7209 */ /* 0x001fca0007810000 */
[----:B------:R-:W0:Y:S01]  /*8af0*/  SHFL.BFLY PT, R4, R157, 0x1, 0x1f ;  /* 0x0c201f009d047f89 */ /* 0x000e2200000e0000 */
[----:B-1----:R-:W-:-:S05]  /*8b00*/  FMNMX.FTZ R3, R159, R158, !PT ;  /* 0x0000009e9f037209 */ /* 0x002fca0007810000 */
[----:B------:R-:W-:Y:S01]  /*8b10*/  FADD.FTZ R0, -R3, R20 ;  /* 0x0000001403007221 */ /* 0x000fe20000010100 */
[----:B0-----:R-:W-:-:S03]  /*8b20*/  FMNMX.FTZ R4, R157, R4, !PT ;  /* 0x000000049d047209 */ /* 0x001fc60007810000 */
[----:B------:R-:W-:Y:S02]  /*8b30*/  FMUL.FTZ R0, R0, UR5 ;  /* 0x0000000500007c20 */ /* 0x000fe40008410000 */
[C---:B------:R-:W-:Y:S01]  /*8b40*/  FMUL.FTZ R20, R4.reuse, UR5 ;  /* 0x0000000504147c20 */ /* 0x040fe20008410000 */
[----:B------:R-:W-:-:S03]  /*8b50*/  FADD.FTZ R21, -R4, R21 ;  /* 0x0000001504157221 */ /* 0x000fc60000010100 */
[----:B------:R-:W-:Y:S01]  /*8b60*/  MUFU.EX2 R0, R0 ;  /* 0x0000000000007308 */ /* 0x000fe20000000800 */
[--C-:B------:R-:W-:Y:S01]  /*8b70*/  FFMA.FTZ R208, R185, UR5, -R20.reuse ;  /* 0x00000005b9d07c23 */ /* 0x100fe20008010814 */
[--C-:B------:R-:W-:Y:S01]  /*8b80*/  FFMA.FTZ R210, R187, UR5, -R20.reuse ;  /* 0x00000005bbd27c23 */ /* 0x100fe20008010814 */
[--C-:B------:R-:W-:Y:S01]  /*8b90*/  FFMA.FTZ R187, R177, UR5, -R20.reuse ;  /* 0x00000005b1bb7c23 */ /* 0x100fe20008010814 */
[--C-:B------:R-:W-:Y:S01]  /*8ba0*/  FFMA.FTZ R185, R181, UR5, -R20.reuse ;  /* 0x00000005b5b97c23 */ /* 0x100fe20008010814 */
[----:B------:R-:W-:Y:S01]  /*8bb0*/  FMUL.FTZ R158, R21, UR5 ;  /* 0x00000005159e7c20 */ /* 0x000fe20008410000 */
[--C-:B------:R-:W-:Y:S01]  /*8bc0*/  FFMA.FTZ R181, R192, UR5, -R20.reuse ;  /* 0x00000005c0b57c23 */ /* 0x100fe20008010814 */
        /* <DEDUP_REMOVED lines=14> */
[----:B------:R-:W-:Y:S01]  /*8cb0*/  FFMA.FTZ R165, R197, UR5, -R20 ;  /* 0x00000005c5a57c23 */ /* 0x000fe20008010814 */
[----:B------:R-:W-:Y:S01]  /*8cc0*/  FMUL.FTZ R20, R3, UR5 ;  /* 0x0000000503147c20 */ /* 0x000fe20008410000 */
[----:B------:R0:W-:Y:S03]  /*8cd0*/  MUFU.EX2 R2, R158 ;  /* 0x0000009e00027308 */ /* 0x0001e60000000800 */
[--C-:B------:R-:W-:Y:S01]  /*8ce0*/  FFMA.FTZ R209, R193, UR5, -R20.reuse ;  /* 0x00000005c1d17c23 */ /* 0x100fe20008010814 */
[--C-:B------:R-:W-:Y:S01]  /*8cf0*/  FFMA.FTZ R156, R186, UR5, -R20.reuse ;  /* 0x00000005ba9c7c23 */ /* 0x100fe20008010814 */
[--C-:B------:R-:W-:Y:S01]  /*8d00*/  FFMA.FTZ R211, R189, UR5, -R20.reuse ;  /* 0x00000005bdd37c23 */ /* 0x100fe20008010814 */
[--C-:B------:R-:W-:Y:S01]  /*8d10*/  FFMA.FTZ R205, R178, UR5, -R20.reuse ;  /* 0x00000005b2cd7c23 */ /* 0x100fe20008010814 */
[--C-:B------:R-:W-:Y:S01]  /*8d20*/  FFMA.FTZ R164, R179, UR5, -R20.reuse ;  /* 0x00000005b3a47c23 */ /* 0x100fe20008010814 */
[----:B------:R-:W1:Y:S01]  /*8d30*/  MUFU.EX2 R21, R21 ;  /* 0x0000001500157308 */ /* 0x000e620000000800 */
[--C-:B0-----:R-:W-:Y:S01]  /*8d40*/  FFMA.FTZ R158, R190, UR5, -R20.reuse ;  /* 0x00000005be9e7c23 */ /* 0x101fe20008010814 */
[--C-:B------:R-:W-:Y:S01]  /*8d50*/  FFMA.FTZ R207, R182, UR5, -R20.reuse ;  /* 0x00000005b6cf7c23 */ /* 0x100fe20008010814 */
[--C-:B------:R-:W-:Y:S01]  /*8d60*/  FFMA.FTZ R166, R183, UR5, -R20.reuse ;  /* 0x00000005b7a67c23 */ /* 0x100fe20008010814 */
[--C-:B------:R-:W-:Y:S01]  /*8d70*/  FFMA.FTZ R201, R168, UR5, -R20.reuse ;  /* 0x00000005a8c97c23 */ /* 0x100fe20008010814 */
[--C-:B------:R-:W-:Y:S01]  /*8d80*/  FFMA.FTZ R197, R160, UR5, -R20.reuse ;  /* 0x00000005a0c57c23 */ /* 0x100fe20008010814 */
[--C-:B------:R-:W-:Y:S01]  /*8d90*/  FFMA.FTZ R160, R161, UR5, -R20.reuse ;  /* 0x00000005a1a07c23 */ /* 0x100fe20008010814 */
[--C-:B------:R-:W-:Y:S01]  /*8da0*/  FFMA.FTZ R168, R169, UR5, -R20.reuse ;  /* 0x00000005a9a87c23 */ /* 0x100fe20008010814 */
[----:B------:R-:W0:Y:S01]  /*8db0*/  MUFU.EX2 R209, R209 ;  /* 0x000000d100d17308 */ /* 0x000e220000000800 */
[--C-:B------:R-:W-:Y:S01]  /*8dc0*/  FFMA.FTZ R199, R162, UR5, -R20.reuse ;  /* 0x00000005a2c77c23 */ /* 0x100fe20008010814 */
[--C-:B------:R-:W-:Y:S01]  /*8dd0*/  FFMA.FTZ R203, R170, UR5, -R20.reuse ;  /* 0x00000005aacb7c23 */ /* 0x100fe20008010814 */
[--C-:B------:R-:W-:Y:S01]  /*8de0*/  FFMA.FTZ R170, R171, UR5, -R20.reuse ;  /* 0x00000005abaa7c23 */ /* 0x100fe20008010814 */
[----:B------:R-:W-:-:S04]  /*8df0*/  FFMA.FTZ R193, R152, UR5, -R20 ;  /* 0x0000000598c17c23 */ /* 0x000fc80008010814 */
[----:B------:R-:W2:Y:S01]  /*8e00*/  MUFU.EX2 R208, R208 ;  /* 0x000000d000d07308 */ /* 0x000ea20000000800 */
[----:B-1----:R-:W-:-:S07]  /*8e10*/  FFMA.FTZ R167, R2, R14, R21 ;  /* 0x0000000e02a77223 */ /* 0x002fce0000010015 */
[----:B------:R-:W1:Y:S01]  /*8e20*/  MUFU.EX2 R156, R156 ;  /* 0x0000009c009c7308 */ /* 0x000e620000000800 */
[----:B0-----:R-:W-:-:S07]  /*8e30*/  FFMA.FTZ R5, R0, R5, R209 ;  /* 0x0000000500057223 */ /* 0x001fce00000100d1 */
[----:B------:R-:W0:Y:S01]  /*8e40*/  MUFU.EX2 R210, R210 ;  /* 0x000000d200d27308 */ /* 0x000e220000000800 */
[----:B--2---:R-:W-:-:S07]  /*8e50*/  FADD.FTZ R167, R208, R167 ;  /* 0x000000a7d0a77221 */ /* 0x004fce0000010000 */
[----:B------:R-:W2:Y:S01]  /*8e60*/  MUFU.EX2 R211, R211 ;  /* 0x000000d300d37308 */ /* 0x000ea20000000800 */
[----:B-1----:R-:W-:-:S07]  /*8e70*/  FADD.FTZ R14, R156, R5 ;  /* 0x000000059c0e7221 */ /* 0x002fce0000010000 */
[----:B------:R-:W1:Y:S01]  /*8e80*/  MUFU.EX2 R195, R195 ;  /* 0x000000c300c37308 */ /* 0x000e620000000800 */
[----:B0-----:R-:W-:-:S07]  /*8e90*/  FADD.FTZ R172, R210, R167 ;  /* 0x000000a7d2ac7221 */ /* 0x001fce0000010000 */
        /* <DEDUP_REMOVED lines=11> */
[----:B0-----:R-:W-:Y:S01]  /*8f50*/  FADD.FTZ R161, R187, R162 ;  /* 0x000000a2bba17221 */ /* 0x001fe20000010000 */
[----:B------:R-:W-:Y:S01]  /*8f60*/  FFMA.FTZ R162, R163, UR5, -R20 ;  /* 0x00000005a3a27c23 */ /* 0x000fe20008010814 */
[----:B------:R-:W-:-:S05]  /*8f70*/  IMAD.U32 R163, RZ, RZ, UR6 ;  /* 0x00000006ffa37e24 */ /* 0x000fca000f8e00ff */
        /* <DEDUP_REMOVED lines=15> */
[----:B-1----:R-:W-:Y:S01]  /*9070*/  FADD.FTZ R161, R181, R152 ;  /* 0x00000098b5a17221 */ /* 0x002fe20000010000 */
[--C-:B------:R-:W-:Y:S01]  /*9080*/  FFMA.FTZ R152, R153, UR5, -R20.reuse ;  /* 0x0000000599987c23 */ /* 0x100fe20008010814 */
[--C-:B------:R-:W-:Y:S01]  /*9090*/  FFMA.FTZ R153, R154, UR5, -R20.reuse ;  /* 0x000000059a997c23 */ /* 0x100fe20008010814 */
[----:B------:R-:W-:-:S04]  /*90a0*/  FFMA.FTZ R20, R155, UR5, -R20 ;  /* 0x000000059b147c23 */ /* 0x000fc80008010814 */
        /* <DEDUP_REMOVED lines=14> */
[----:B------:R-:W-:-:S05]  /*9190*/  @P1 VIADD R14, R163, 0x38840 ;  /* 0x00038840a30e1836 */ /* 0x000fca0000000000 */
[----:B------:R-:W-:Y:S01]  /*91a0*/  @P1 PRMT R14, R23, 0x654, R14 ;  /* 0x00000654170e1816 */ /* 0x000fe2000000000e */
[----:B------:R-:W0:Y:S01]  /*91b0*/  MUFU.EX2 R198, R198 ;  /* 0x000000c600c67308 */ /* 0x000e220000000800 */
[----:B--2---:R-:W-:Y:S02]  /*91c0*/  FADD.FTZ R161, R173, R154 ;  /* 0x0000009aada17221 */ /* 0x004fe40000010000 */
[----:B------:R2:W-:Y:S05]  /*91d0*/  @P1 SYNCS.ARRIVE.TRANS64.RED.A1T0 RZ, [R14+URZ], RZ ;  /* 0x000000ff0eff19a7 */ /* 0x0005ea000810043f */
[----:B------:R-:W3:Y:S01]  /*91e0*/  MUFU.EX2 R199, R199 ;  /* 0x000000c700c77308 */ /* 0x000ee20000000800 */
[----:B-1----:R-:W-:-:S07]  /*91f0*/  FADD.FTZ R154, R160, R5 ;  /* 0x00000005a09a7221 */ /* 0x002fce0000010000 */
[----:B------:R-:W1:Y:S01]  /*9200*/  MUFU.EX2 R159, R159 ;  /* 0x0000009f009f7308 */ /* 0x000e620000000800 */
[----:B0-----:R-:W-:-:S07]  /*9210*/  FADD.FTZ R172, R198, R161 ;  /* 0x000000a1c6ac7221 */ /* 0x001fce0000010000 */
[----:B------:R-:W2:Y:S01]  /*9220*/  MUFU.EX2 R162, R162 ;  /* 0x000000a200a27308 */ /* 0x000ea20000000800 */
[----:B---3--:R-:W-:-:S07]  /*9230*/  FADD.FTZ R5, R199, R154 ;  /* 0x0000009ac7057221 */ /* 0x008fce0000010000 */
[----:B------:R-:W0:Y:S01]  /*9240*/  MUFU.EX2 R192, R192 ;  /* 0x000000c000c07308 */ /* 0x000e220000000800 */
[----:B-1----:R-:W-:-:S07]  /*9250*/  FADD.FTZ R155, R159, R172 ;  /* 0x000000ac9f9b7221 */ /* 0x002fce0000010000 */
[----:B------:R-:W1:Y:S01]  /*9260*/  MUFU.EX2 R193, R193 ;  /* 0x000000c100c17308 */ /* 0x000e620000000800 */
[----:B--2---:R-:W-:-:S07]  /*9270*/  FADD.FTZ R14, R162, R5 ;  /* 0x00000005a20e7221 */ /* 0x004fce0000010000 */
[----:B------:R-:W2:Y:S01]  /*9280*/  MUFU.EX2 R157, R157 ;  /* 0x0000009d009d7308 */ /* 0x000ea20000000800 */
[----:B0-----:R-:W-:-:S07]  /*9290*/  FADD.FTZ R154, R192, R155 ;  /* 0x0000009bc09a7221 */ /* 0x001fce0000010000 */
        /* <DEDUP_REMOVED lines=9> */
[----:B--2---:R-:W-:Y:S01]  /*9330*/  FADD.FTZ R5, R153, R14 ;  /* 0x0000000e99057221 */ /* 0x004fe20000010000 */
[----:B0-----:R-:W-:-:S03]  /*9340*/  FADD.FTZ R14, R165, R154 ;  /* 0x0000009aa50e7221 */ /* 0x001fc60000010000 */
[----:B-1----:R-:W-:Y:S01]  /*9350*/  FADD.FTZ R5, R20, R5 ;  /* 0x0000000514057221 */ /* 0x002fe20000010000 */
[----:B------:R-:W-:Y:S06]  /*9360*/  @!P0 BRA `(.L_x_212) ;  /* 0x0000000000048947 */ /* 0x000fec0003800000 */
[----:B------:R-:W-:Y:S01]  /*9370*/  BPT.TRAP 0x1 ;  /* 0x000000040000795c */ /* 0x000fe20000300000 */
.L_x_212:
[----:B------:R-:W-:Y:S01]  /*9380*/  ISETP.NE.AND P1, PT, R18, RZ, PT ;  /* 0x000000ff1200720c */ /* 0x000fe20003f25270 */
[----:B------:R-:W-:Y:S01]  /*9390*/  IMAD.U32 R155, RZ, RZ, UR4 ;  /* 0x00000004ff9b7e24 */ /* 0x000fe2000f8e00ff */
[----:B------:R-:W-:Y:S01]  /*93a0*/  R2UR UR6, R233 ;  /* 0x00000000e90672ca */ /* 0x000fe200000e0000 */
[----:B------:R-:W-:Y:S01]  /*93b0*/  IMAD.U32 R234, RZ, RZ, UR60 ;  /* 0x0000003cffea7e24 */ /* 0x000fe2000f8e00ff */
[----:B------:R-:W-:Y:S02]  /*93c0*/  F2FP.F16.F32.PACK_AB R210, R195, R210 ;  /* 0x000000d2c3d2723e */ /* 0x000fe400000000ff */
[----:B------:R-:W-:Y:S01]  /*93d0*/  F2FP.F16.F32.PACK_AB R208, R208, R21 ;  /* 0x00000015d0d0723e */ /* 0x000fe200000000ff */
[----:B------:R-:W-:Y:S01]  /*93e0*/  IMAD.MOV.U32 R21, RZ, RZ, R4 ;  /* 0x000000ffff157224 */ /* 0x000fe200078e0004 */
[----:B------:R-:W-:Y:S01]  /*93f0*/  F2FP.F16.F32.PACK_AB R195, R20, R153 ;  /* 0x0000009914c3723e */ /* 0x000fe200000000ff */
[----:B------:R-:W-:Y:S01]  /*9400*/  IMAD.MOV.U32 R20, RZ, RZ, R3 ;  /* 0x000000ffff147224 */ /* 0x000fe200078e0003 */
[----:B------:R-:W-:-:S02]  /*9410*/  F2FP.F16.F32.PACK_AB R209, R156, R209 ;  /* 0x000000d19cd1723e */ /* 0x000fc400000000ff */
[----:B------:R-:W-:Y:S01]  /*9420*/  F2FP.F16.F32.PACK_AB R211, R158, R211 ;  /* 0x000000d39ed3723e */ /* 0x000fe200000000ff */
[----:B------:R-:W-:Y:S01]  /*9430*/  @P1 VIADD R155, R155, 0x38860 ;  /* 0x000388609b9b1836 */ /* 0x000fe20000000000 */
[----:B------:R-:W-:Y:S01]  /*9440*/  F2FP.F16.F32.PACK_AB R204, R187, R204 ;  /* 0x000000ccbbcc723e */ /* 0x000fe200000000ff */
[----:B------:R-:W-:Y:S01]  /*9450*/  UIADD3 UR4, UR6, -0x1, URZ ;  /* 0xffffffff06047890 */ /* 0x000fe2000fffe03f */
[----:B------:R-:W-:Y:S02]  /*9460*/  F2FP.F16.F32.PACK_AB R205, R164, R205 ;  /* 0x000000cda4cd723e */ /* 0x000fe400000000ff */
[----:B------:R-:W-:Y:S02]  /*9470*/  @P1 PRMT R155, R22, 0x654, R155 ;  /* 0x00000654169b1816 */ /* 0x000fe4000000009b */
[----:B------:R-:W-:Y:S01]  /*9480*/  F2FP.F16.F32.PACK_AB R206, R185, R206 ;  /* 0x000000ceb9ce723e */ /* 0x000fe200000000ff */
[----:B------:R-:W-:Y:S01]  /*9490*/  IMAD.U32 R233, RZ, RZ, UR4 ;  /* 0x00000004ffe97e24 */ /* 0x000fe2000f8e00ff */
[----:B------:R0:W-:Y:S01]  /*94a0*/  @P1 SYNCS.ARRIVE.TRANS64.RED.A1T0 RZ, [R155+URZ], RZ ;  /* 0x000000ff9bff19a7 */ /* 0x0001e2000810043f */
[----:B------:R-:W-:-:S02]  /*94b0*/  ISETP.LT.AND P1, PT, RZ, UR6, PT ;  /* 0x00000006ff007c0c */ /* 0x000fc4000bf21270 */
[----:B------:R-:W-:Y:S02]  /*94c0*/  R2UR UR6, R16 ;  /* 0x00000000100672ca */ /* 0x000fe400000e0000 */
[----:B------:R-:W-:Y:S02]  /*94d0*/  F2FP.F16.F32.PACK_AB R207, R166, R207 ;  /* 0x000000cfa6cf723e */ /* 0x000fe400000000ff */
[----:B------:R-:W-:Y:S02]  /*94e0*/  F2FP.F16.F32.PACK_AB R200, R181, R200 ;  /* 0x000000c8b5c8723e */ /* 0x000fe400000000ff */
[----:B------:R-:W-:Y:S02]  /*94f0*/  F2FP.F16.F32.PACK_AB R201, R168, R201 ;  /* 0x000000c9a8c9723e */ /* 0x000fe400000000ff */
[----:B------:R-:W-:Y:S02]  /*9500*/  F2FP.F16.F32.PACK_AB R202, R177, R202 ;  /* 0x000000cab1ca723e */ /* 0x000fe400000000ff */
[----:B------:R-:W-:-:S02]  /*9510*/  F2FP.F16.F32.PACK_AB R203, R170, R203 ;  /* 0x000000cbaacb723e */ /* 0x000fc400000000ff */
[----:B------:R-:W-:Y:S01]  /*9520*/  F2FP.F16.F32.PACK_AB R196, R173, R196 ;  /* 0x000000c4adc4723e */ /* 0x000fe200000000ff */
[----:B------:R-:W-:Y:S01]  /*9530*/  IMAD.U32 R235, RZ, RZ, UR6 ;  /* 0x00000006ffeb7e24 */ /* 0x000fe2000f8e00ff */
[----:B------:R-:W-:Y:S02]  /*9540*/  F2FP.F16.F32.PACK_AB R197, R160, R197 ;  /* 0x000000c5a0c5723e */ /* 0x000fe400000000ff */
[----:B------:R-:W-:Y:S02]  /*9550*/  F2FP.F16.F32.PACK_AB R198, R159, R198 ;  /* 0x000000c69fc6723e */ /* 0x000fe400000000ff */
[----:B------:R-:W-:Y:S02]  /*9560*/  F2FP.F16.F32.PACK_AB R199, R162, R199 ;  /* 0x000000c7a2c7723e */ /* 0x000fe400000000ff */
[----:B------:R-:W-:Y:S02]  /*9570*/  F2FP.F16.F32.PACK_AB R192, R157, R192 ;  /* 0x000000c09dc0723e */ /* 0x000fe400000000ff */
[----:B------:R-:W-:-:S02]  /*9580*/  F2FP.F16.F32.PACK_AB R193, R152, R193 ;  /* 0x000000c198c1723e */ /* 0x000fc400000000ff */
[----:B------:R-:W-:Y:S01]  /*9590*/  F2FP.F16.F32.PACK_AB R194, R165, R194 ;  /* 0x000000c2a5c2723e */ /* 0x000fe200000000ff */
[----:B0-----:R-:W-:Y:S06]  /*95a0*/  @P1 BRA `(.L_x_213) ;  /* 0xffffffc000141947 */ /* 0x001fec000383ffff */
.L_x_202:
        /* <DEDUP_REMOVED lines=131> */
.L_x_214:
        /* <DEDUP_REMOVED lines=10> */
.L_x_215:
[----:B-1----:R-:W-:Y:S05]  /*9e80*/  @P1 BRA `(.L_x_216) ;  /* 0x0000000000081947 */ /* 0x002fea0003800000 */
[----:B------:R-:W1:Y:S02]  /*9e90*/  SYNCS.PHASECHK.TRANS64.TRYWAIT P1, [UR9+0x38850], R0 ;  /* 0x03885000ff0075a7 */ /* 0x000e640008020149 */
[----:B-1----:R-:W-:Y:S05]  /*9ea0*/  @!P1 BRA `(.L_x_217) ;  /* 0x0000008000a89947 */ /* 0x002fea0003800000 */
.L_x_216:
[----:B------:R-:W-:Y:S01]  /*9eb0*/  UIADD3 UR6, UR4, 0x400, URZ ;  /* 0x0000040004067890 */ /* 0x000fe2000fffe03f */
[----:B------:R-:W-:Y:S01]  /*9ec0*/  WARPGROUP.ARRIVE ;  /* 0x00000000000079c5 */ /* 0x000fe20000000000 */
[----:B------:R-:W-:Y:S01]  /*9ed0*/  UMOV UR7, 0x40000040 ;  /* 0x4000004000077882 */ /* 0x000fe20000000000 */
[----:B-1----:R-:W1:Y:S01]  /*9ee0*/  SHFL.BFLY PT, R7, R14, 0x2, 0x1f ;  /* 0x0c401f000e077f89 */ /* 0x002e6200000e0000 */
[----:B------:R-:W-:Y:S01]  /*9ef0*/  USHF.R.U32.HI UR6, URZ, 0x4, UR6 ;  /* 0x000000043f067899 */ /* 0x000fe20008011606 */
[----:B------:R-:W-:Y:S02]  /*9f00*/  IMAD.MOV.U32 R6, RZ, RZ, RZ ;  /* 0x000000ffff067224 */ /* 0x000fe400078e00ff */
[----:B0-----:R-:W0:Y:S01]  /*9f10*/  SHFL.BFLY PT, R0, R5, 0x2, 0x1f ;  /* 0x0c401f0005007f89 */ /* 0x001e2200000e0000 */
[----:B------:R-:W-:Y:S01]  /*9f20*/  ULOP3.LUT UR6, UR6, 0x3fff, URZ, 0xc0, !UPT ;  /* 0x00003fff06067892 */ /* 0x000fe2000f8ec03f */
[----:B------:R-:W-:-:S03]  /*9f30*/  IMAD.U32 R13, RZ, RZ, UR5 ;  /* 0x00000005ff0d7e24 */ /* 0x000fc6000f8e00ff */
[----:B------:R-:W-:-:S04]  /*9f40*/  ULOP3.LUT UR6, UR6, 0x2800000, URZ, 0xfc, !UPT ;  /* 0x0280000006067892 */ /* 0x000fc8000f8efc3f */
[----:B------:R-:W-:-:S07]  /*9f50*/  UIMAD UR8, UR60, 0xa00, UR6 ;  /* 0x00000a003c0878a4 */ /* 0x000fce000f8e0206 */
[----:B------:R-:W-:Y:S02]  /*9f60*/  UMOV UR6, UR8 ;  /* 0x0000000800067c82 */ /* 0x000fe40008000000 */
[----:B------:R-:W-:Y:S01]  /*9f70*/  HGMMA.64x256x16.F32 R24, R208, gdesc[UR4].tnspB, R24, gsb0 ;  /* 0x43e00004d0187df0 */ /* 0x000fe20008000818 */
[----:B------:R-:W-:Y:S01]  /*9f80*/  UIADD3 UR6, UR8, 0x80, URZ ;  /* 0x0000008008067890 */ /* 0x000fe2000fffe03f */
[----:B-1----:R-:W-:Y:S01]  /*9f90*/  FADD.FTZ R7, R7, R14 ;  /* 0x0000000e07077221 */ /* 0x002fe20000010000 */
[----:B------:R-:W-:Y:S01]  /*9fa0*/  UMOV UR7, 0x40000040 ;  /* 0x4000004000077882 */ /* 0x000fe20000000000 */
[----:B0-----:R-:W-:Y:S01]  /*9fb0*/  FADD.FTZ R2, R0, R5 ;  /* 0x0000000500027221 */ /* 0x001fe20000010000 */
[----:B------:R-:W-:Y:S02]  /*9fc0*/  IMAD.MOV.U32 R5, RZ, RZ, RZ ;  /* 0x000000ffff057224 */ /* 0x000fe400078e00ff */
[----:B------:R-:W0:Y:S04]  /*9fd0*/  SHFL.BFLY PT, R0, R7, 0x1, 0x1f ;  /* 0x0c201f0007007f89 */ /* 0x000e2800000e0000 */
[----:B------:R-:W1:Y:S01]  /*9fe0*/  SHFL.BFLY PT, R9, R2, 0x1, 0x1f ;  /* 0x0c201f0002097f89 */ /* 0x000e6200000e0000 */
[----:B0-----:R-:W-:Y:S01]  /*9ff0*/  FADD.FTZ R11, R7, R0 ;  /* 0x00000000070b7221 */ /* 0x001fe20000010000 */
[----:B------:R-:W-:-:S02]  /*a000*/  IMAD.U32 R7, RZ, RZ, UR5 ;  /* 0x00000005ff077e24 */ /* 0x000fc4000f8e00ff */
[----:B------:R-:W-:Y:S02]  /*a010*/  IMAD.MOV.U32 R0, RZ, RZ, -0x800000 ;  /* 0xff800000ff007424 */ /* 0x000fe400078e00ff */
[----:B-1----:R-:W-:Y:S01]  /*a020*/  FADD.FTZ R12, R2, R9 ;  /* 0x00000009020c7221 */ /* 0x002fe20000010000 */
[----:B------:R-:W-:Y:S01]  /*a030*/  FSETP.NE.FTZ.AND P1, PT, R11, RZ, PT ;  /* 0x000000ff0b00720b */ /* 0x000fe20003f35000 */
[----:B------:R-:W-:-:S03]  /*a040*/  IMAD.MOV.U32 R2, RZ, RZ, -0x800000 ;  /* 0xff800000ff027424 */ /* 0x000fc600078e00ff */
[----:B------:R-:W-:-:S09]  /*a050*/  FSETP.NE.FTZ.AND P2, PT, R12, RZ, PT ;  /* 0x000000ff0c00720b */ /* 0x000fd20003f55000 */
[----:B------:R-:W0:Y:S01]  /*a060*/  @P1 MUFU.LG2 R8, R11 ;  /* 0x0000000b00081308 */ /* 0x000e220000000c00 */
[----:B------:R-:W-:-:S03]  /*a070*/  @P1 FMUL.FTZ R7, R7, 0.69314718246459960938 ;  /* 0x3f31721807071820 */ /* 0x000fc60000410000 */
[----:B------:R-:W-:-:S04]  /*a080*/  @P2 FMUL.FTZ R13, R13, 0.69314718246459960938 ;  /* 0x3f3172180d0d2820 */ /* 0x000fc80000410000 */
[----:B------:R-:W1:Y:S08]  /*a090*/  @P2 MUFU.LG2 R9, R12 ;  /* 0x0000000c00092308 */ /* 0x000e700000000c00 */
[----:B------:R2:W3:Y:S01]  /*a0a0*/  @P1 MUFU.RCP R6, R11 ;  /* 0x0000000b00061308 */ /* 0x0004e20000001000 */
[----:B0-----:R-:W-:-:S04]  /*a0b0*/  @P1 FMUL.FTZ R8, R8, 0.69314718246459960938 ;  /* 0x3f31721808081820 */ /* 0x001fc80000410000 */
[----:B------:R-:W-:-:S03]  /*a0c0*/  @P1 FFMA.FTZ R2, R7, R4, R8 ;  /* 0x0000000407021223 */ /* 0x000fc60000010008 */
[----:B------:R2:W0:Y:S01]  /*a0d0*/  @P2 MUFU.RCP R5, R12 ;  /* 0x0000000c00052308 */ /* 0x0004220000001000 */
[----:B-1----:R-:W-:-:S04]  /*a0e0*/  @P2 FMUL.FTZ R10, R9, 0.69314718246459960938 ;  /* 0x3f317218090a2820 */ /* 0x002fc80000410000 */
        /* <DEDUP_REMOVED lines=18> */
[----:B------:R-:W-:Y:S01]  /*a210*/  UMOV UR7, 0x40000040 ;  /* 0x4000004000077882 */ /* 0x000fe20000000000 */
[----:B------:R-:W-:Y:S02]  /*a220*/  WARPGROUP.DEPBAR.LE gsb0, 0x0 ;  /* 0x00008000000079c5 */ /* 0x000fe40000010000 */
[----:B------:R-:W-:-:S15]  /*a230*/  WARPGROUP.ARRIVE ;  /* 0x00000000000079c5 */ /* 0x000fde0000000000 */
[----:B------:R-:W-:-:S08]  /*a240*/  NOP ;  /* 0x0000000000007918 */ /* 0x000fd00000000000 */
[----:B------:R-:W-:Y:S03]  /*a250*/  HGMMA.64x256x16.F32 R24, R192, gdesc[UR4].tnspB, R24, gsb0 ;  /* 0x43e00004c0187df0 */ /* 0x000fe60008000818 */
[----:B------:R-:W-:Y:S02]  /*a260*/  WARPGROUP.DEPBAR.LE gsb0, 0x0 ;  /* 0x00008000000079c5 */ /* 0x000fe40000010000 */
[----:B0-23--:R-:W-:Y:S05]  /*a270*/  @!P0 BRA `(.L_x_218) ;  /* 0x0000000000048947 */ /* 0x00dfea0003800000 */
[----:B------:R-:W-:Y:S01]  /*a280*/  BPT.TRAP 0x1 ;  /* 0x000000040000795c */ /* 0x000fe20000300000 */
.L_x_218:
[----:B------:R-:W0:Y:S01]  /*a290*/  S2UR UR5, SR_SWINHI ;  /* 0x00000000000579c3 */ /* 0x000e220000002f00 */
[----:B------:R-:W-:Y:S01]  /*a2a0*/  ISETP.NE.AND P0, PT, R18, RZ, PT ;  /* 0x000000ff1200720c */ /* 0x000fe20003f05270 */
[----:B------:R-:W-:Y:S02]  /*a2b0*/  IMAD.U32 R7, RZ, RZ, UR9 ;  /* 0x00000009ff077e24 */ /* 0x000fe4000f8e00ff */
        /* <DEDUP_REMOVED lines=11> */
[----:B------:R-:W-:-:S02]  /*a370*/  @P0 VIADD R7, R7, 0x38860 ;  /* 0x0003886007070836 */ /* 0x000fc40000000000 */
[-C--:B------:R-:W-:Y:S01]  /*a380*/  FMUL.FTZ R185, R125, R6.reuse ;  /* 0x000000067db97220 */ /* 0x080fe20000410000 */
[----:B------:R-:W-:Y:S01]  /*a390*/  FMUL.FTZ R184, R129, R6 ;  /* 0x0000000681b87220 */ /* 0x000fe20000410000 */
[-C--:B------:R-:W-:Y:S01]  /*a3a0*/  FMUL.FTZ R27, R27, R5.reuse ;  /* 0x000000051b1b7220 */ /* 0x080fe20000410000 */
[-C--:B------:R-:W-:Y:S01]  /*a3b0*/  FMUL.FTZ R26, R26, R5.reuse ;  /* 0x000000051a1a7220 */ /* 0x080fe20000410000 */
[----:B------:R-:W-:Y:S01]  /*a3c0*/  @P0 PRMT R7, R22, 0x654, R7 ;  /* 0x0000065416070816 */ /* 0x000fe20000000007 */
[-C--:B------:R-:W-:Y:S01]  /*a3d0*/  FMUL.FTZ R3, R31, R5.reuse ;  /* 0x000000051f037220 */ /* 0x080fe20000410000 */
[-C--:B------:R-:W-:Y:S01]  /*a3e0*/  FMUL.FTZ R21, R30, R5.reuse ;  /* 0x000000051e157220 */ /* 0x080fe20000410000 */
[-C--:B------:R-:W-:Y:S01]  /*a3f0*/  FMUL.FTZ R35, R35, R5.reuse ;  /* 0x0000000523237220 */ /* 0x080fe20000410000 */
[-C--:B------:R-:W-:Y:S01]  /*a400*/  FMUL.FTZ R34, R34, R5.reuse ;  /* 0x0000000522227220 */ /* 0x080fe20000410000 */
[----:B------:R-:W-:Y:S01]  /*a410*/  UMOV UR6, UR4 ;  /* 0x0000000400067c82 */ /* 0x000fe20008000000 */
[----:B0-----:R-:W-:Y:S01]  /*a420*/  UMOV UR7, UR5 ;  /* 0x0000000500077c82 */ /* 0x001fe20008000000 */
[----:B------:R-:W-:Y:S01]  /*a430*/  FMUL.FTZ R39, R39, R5 ;  /* 0x0000000527277220 */ /* 0x000fe20000410000 */
[----:B------:R-:W-:-:S02]  /*a440*/  IMAD.U32 R164, RZ, RZ, UR6 ;  /* 0x00000006ffa47e24 */ /* 0x000fc4000f8e00ff */
[-C--:B------:R-:W-:Y:S01]  /*a450*/  FMUL.FTZ R38, R38, R5.reuse ;  /* 0x0000000526267220 */ /* 0x080fe20000410000 */
[----:B------:R-:W-:Y:S02]  /*a460*/  IMAD.U32 R165, RZ, RZ, UR7 ;  /* 0x00000007ffa57e24 */ /* 0x000fe4000f8e00ff */
[-C--:B------:R-:W-:Y:S01]  /*a470*/  FMUL.FTZ R43, R43, R5.reuse ;  /* 0x000000052b2b7220 */ /* 0x080fe20000410000 */
[-C--:B------:R-:W-:Y:S01]  /*a480*/  FMUL.FTZ R42, R42, R5.reuse ;  /* 0x000000052a2a7220 */ /* 0x080fe20000410000 */
[----:B------:R-:W-:Y:S01]  /*a490*/  FMUL.FTZ R47, R47, R5 ;  /* 0x000000052f2f7220 */ /* 0x000fe20000410000 */
[----:B------:R-:W-:-:S04]  /*a4a0*/  IMAD.WIDE R12, R226, 0x2, R164 ;  /* 0x00000002e20c7825 */ /* 0x000fc800078e02a4 */
[-C--:B------:R-:W-:Y:S01]  /*a4b0*/  FMUL.FTZ R46, R46, R5.reuse ;  /* 0x000000052e2e7220 */ /* 0x080fe20000410000 */
[-C--:B------:R-:W-:Y:S01]  /*a4c0*/  FMUL.FTZ R51, R51, R5.reuse ;  /* 0x0000000533337220 */ /* 0x080fe20000410000 */
[-C--:B------:R-:W-:Y:S01]  /*a4d0*/  FMUL.FTZ R50, R50, R5.reuse ;  /* 0x0000000532327220 */ /* 0x080fe20000410000 */
[-C--:B------:R-:W-:Y:S01]  /*a4e0*/  FMUL.FTZ R55, R55, R5.reuse ;  /* 0x0000000537377220 */ /* 0x080fe20000410000 */
[----:B------:R-:W-:Y:S01]  /*a4f0*/  IADD3 R11, P3, R12, 0xc060, RZ ;  /* 0x0000c0600c0b7810 */ /* 0x000fe20007f7e0ff */
[-C--:B------:R-:W-:Y:S01]  /*a500*/  FMUL.FTZ R54, R54, R5.reuse ;  /* 0x0000000536367220 */ /* 0x080fe20000410000 */
[-C--:B------:R-:W-:Y:S01]  /*a510*/  FMUL.FTZ R59, R59, R5.reuse ;  /* 0x000000053b3b7220 */ /* 0x080fe20000410000 */
[-C--:B------:R-:W-:Y:S01]  /*a520*/  FMUL.FTZ R58, R58, R5.reuse ;  /* 0x000000053a3a7220 */ /* 0x080fe20000410000 */
[----:B------:R-:W-:Y:S01]  /*a530*/  LOP3.LUT R4, R11, 0x380, RZ, 0xc0, !PT ;  /* 0x000003800b047812 */ /* 0x000fe200078ec0ff */
        /* <DEDUP_REMOVED lines=49> */
[----:B------:R0:W-:Y:S01]  /*a850*/  @P0 SYNCS.ARRIVE.TRANS64.RED.A1T0 RZ, [R7+URZ], RZ ;  /* 0x000000ff07ff09a7 */ /* 0x0001e2000810043f */
[----:B------:R-:W-:Y:S01]  /*a860*/  IMAD.X R5, RZ, RZ, R13, P3 ;  /* 0x000000ffff057224 */ /* 0x000fe200018e060d */
[----:B------:R-:W-:Y:S01]  /*a870*/  SHF.R.U64 R4, R4, 0x3, RZ ;  /* 0x0000000304047819 */ /* 0x000fe200000012ff */
[----:B------:R-:W-:Y:S01]  /*a880*/  IMAD R9, R220, 0x40, R17 ;  /* 0x00000040dc097824 */ /* 0x000fe200078e0211 */
[C---:B------:R-:W-:Y:S01]  /*a890*/  IADD3 R115, P4, R12.reuse, 0xc040, RZ ;  /* 0x0000c0400c737810 */ /* 0x040fe20007f9e0ff */
[----:B------:R-:W-:Y:S01]  /*a8a0*/  FMUL.FTZ R199, R53, R6 ;  /* 0x0000000635c77220 */ /* 0x000fe20000410000 */
[C---:B------:R-:W-:Y:S01]  /*a8b0*/  IADD3 R111, P5, R12.reuse, 0xc020, RZ ;  /* 0x0000c0200c6f7810 */ /* 0x040fe20007fbe0ff */
[----:B------:R-:W-:Y:S01]  /*a8c0*/  IMAD.WIDE R164, R9, 0x2, R164 ;  /* 0x0000000209a47825 */ /* 0x000fe200078e02a4 */
[----:B------:R-:W-:-:S03]  /*a8d0*/  IADD3 R107, P6, R12, 0xc000, RZ ;  /* 0x0000c0000c6b7810 */ /* 0x000fc60007fde0ff */
[-C--:B------:R-:W-:Y:S01]  /*a8e0*/  FMUL.FTZ R198, R57, R6.reuse ;  /* 0x0000000639c67220 */ /* 0x080fe20000410000 */
[C---:B------:R-:W-:Y:S01]  /*a8f0*/  IADD3 R69, P0, R12.reuse, 0x8060, RZ ;  /* 0x000080600c457810 */ /* 0x040fe20007f1e0ff */
[----:B------:R-:W-:Y:S01]  /*a900*/  FMUL.FTZ R197, R61, R6 ;  /* 0x000000063dc57220 */ /* 0x000fe20000410000 */
[C---:B------:R-:W-:Y:S01]  /*a910*/  IADD3 R31, P1, R12.reuse, 0x20, RZ ;  /* 0x000000200c1f7810 */ /* 0x040fe20007f3e0ff */
[--C-:B0-----:R-:W-:Y:S01]  /*a920*/  IMAD.X R7, RZ, RZ, R13.reuse, P4 ;  /* 0x000000ffff077224 */ /* 0x101fe200020e060d */
[C---:B------:R-:W-:Y:S01]  /*a930*/  IADD3 R56, P2, R12.reuse, 0x8040, RZ ;  /* 0x000080400c387810 */ /* 0x040fe20007f5e0ff */
[--C-:B------:R-:W-:Y:S01]  /*a940*/  IMAD.X R9, RZ, RZ, R13.reuse, P5 ;  /* 0x000000ffff097224 */ /* 0x100fe200028e060d */
[C---:B------:R-:W-:Y:S01]  /*a950*/  IADD3 R65, P3, R12.reuse, 0x8020, RZ ;  /* 0x000080200c417810 */ /* 0x040fe20007f7e0ff */
[--C-:B------:R-:W-:Y:S01]  /*a960*/  IMAD.X R135, RZ, RZ, R13.reuse, P0 ;  /* 0x000000ffff877224 */ /* 0x100fe200000e060d */
[----:B------:R-:W-:Y:S01]  /*a970*/  LOP3.LUT R131, R12, 0x380, RZ, 0xc0, !PT ;  /* 0x000003800c837812 */ /* 0x000fe200078ec0ff */
[--C-:B------:R-:W-:Y:S01]  /*a980*/  IMAD.X R139, RZ, RZ, R13.reuse, P1 ;  /* 0x000000ffff8b7224 */ /* 0x100fe200008e060d */
[----:B------:R-:W-:Y:S01]  /*a990*/  LOP3.LUT R4, R4, R11, RZ, 0x3c, !PT ;  /* 0x0000000b04047212 */ /* 0x000fe200078e3cff */
[--C-:B------:R-:W-:Y:S01]  /*a9a0*/  IMAD.X R11, RZ, RZ, R13.reuse, P6 ;  /* 0x000000ffff0b7224 */ /* 0x100fe200030e060d */
[C---:B------:R-:W-:Y:S01]  /*a9b0*/  IADD3 R30, P4, R12.reuse, 0x8000, RZ ;  /* 0x000080000c1e7810 */ /* 0x040fe20007f9e0ff */
        /* <DEDUP_REMOVED lines=14> */
[----:B------:R-:W-:-:S02]  /*aaa0*/  IMAD.X R161, RZ, RZ, R13, P2 ;  /* 0x000000ffffa17224 */ /* 0x000fc400010e060d */
[----:B------:R-:W-:Y:S01]  /*aab0*/  FMUL.FTZ R183, R52, R6 ;  /* 0x0000000634b77220 */ /* 0x000fe20000410000 */
[--C-:B------:R-:W-:Y:S01]  /*aac0*/  IMAD.X R163, RZ, RZ, R13.reuse, P3 ;  /* 0x000000ffffa37224 */ /* 0x100fe200018e060d */
[----:B------:R-:W-:Y:S01]  /*aad0*/  LOP3.LUT R130, R131, R12, RZ, 0x3c, !PT ;  /* 0x0000000c83827212 */ /* 0x000fe200078e3cff */
[----:B------:R-:W-:Y:S01]  /*aae0*/  IMAD.MOV.U32 R131, RZ, RZ, R13 ;  /* 0x000000ffff837224 */ /* 0x000fe200078e000d */
[----:B------:R-:W-:Y:S01]  /*aaf0*/  LOP3.LUT R13, R56, 0x380, RZ, 0xc0, !PT ;  /* 0x00000380380d7812 */ /* 0x000fe200078ec0ff */
[-C--:B------:R-:W-:Y:S01]  /*ab00*/  FMUL.FTZ R25, R25, R6.reuse ;  /* 0x0000000619197220 */ /* 0x080fe20000410000 */
[----:B------:R-:W-:Y:S01]  /*ab10*/  LOP3.LUT R12, R31, 0x380, RZ, 0xc0, !PT ;  /* 0x000003801f0c7812 */ /* 0x000fe200078ec0ff */
[-C--:B------:R-:W-:Y:S01]  /*ab20*/  FMUL.FTZ R24, R24, R6.reuse ;  /* 0x0000000618187220 */ /* 0x080fe20000410000 */
[----:B------:R-:W-:Y:S01]  /*ab30*/  SHF.R.U64 R13, R13, 0x3, RZ ;  /* 0x000000030d0d7819 */ /* 0x000fe200000012ff */
[-C--:B------:R-:W-:Y:S01]  /*ab40*/  FMUL.FTZ R29, R29, R6.reuse ;  /* 0x000000061d1d7220 */ /* 0x080fe20000410000 */
[----:B------:R-:W-:Y:S01]  /*ab50*/  SHF.R.U64 R12, R12, 0x3, RZ ;  /* 0x000000030c0c7819 */ /* 0x000fe200000012ff */
[----:B------:R-:W-:Y:S01]  /*ab60*/  FMUL.FTZ R28, R28, R6 ;  /* 0x000000061c1c7220 */ /* 0x000fe20000410000 */
[----:B------:R-:W-:Y:S01]  /*ab70*/  LOP3.LUT R142, R13, R56, RZ, 0x3c, !PT ;  /* 0x000000380d8e7212 */ /* 0x000fe200078e3cff */
[-C--:B------:R-:W-:Y:S01]  /*ab80*/  FMUL.FTZ R33, R33, R6.reuse ;  /* 0x0000000621217220 */ /* 0x080fe20000410000 */
[----:B------:R-:W-:Y:S01]  /*ab90*/  LOP3.LUT R13, R30, 0x380, RZ, 0xc0, !PT ;  /* 0x000003801e0d7812 */ /* 0x000fe200078ec0ff */
[-C--:B------:R-:W-:Y:S01]  /*aba0*/  FMUL.FTZ R32, R32, R6.reuse ;  /* 0x0000000620207220 */ /* 0x080fe20000410000 */
[----:B------:R-:W-:Y:S01]  /*abb0*/  LOP3.LUT R138, R12, R31, RZ, 0x3c, !PT ;  /* 0x0000001f0c8a7212 */ /* 0x000fe200078e3cff */
[-C--:B------:R-:W-:Y:S01]  /*abc0*/  FMUL.FTZ R36, R36, R6.reuse ;  /* 0x0000000624247220 */ /* 0x080fe20000410000 */
[----:B------:R-:W-:Y:S01]  /*abd0*/  SHF.R.U64 R13, R13, 0x3, RZ ;  /* 0x000000030d0d7819 */ /* 0x000fe200000012ff */
[-C--:B------:R-:W-:Y:S01]  /*abe0*/  FMUL.FTZ R41, R41, R6.reuse ;  /* 0x0000000629297220 */ /* 0x080fe20000410000 */
[----:B------:R-:W-:Y:S01]  /*abf0*/  LOP3.LUT R12, R61, 0x380, RZ, 0xc0, !PT ;  /* 0x000003803d0c7812 */ /* 0x000fe200078ec0ff */
[----:B------:R-:W-:Y:S01]  /*ac00*/  FMUL.FTZ R40, R40, R6 ;  /* 0x0000000628287220 */ /* 0x000fe20000410000 */
[----:B------:R-:W-:Y:S01]  /*ac10*/  LOP3.LUT R150, R13, R30, RZ, 0x3c, !PT ;  /* 0x0000001e0d967212 */ /* 0x000fe200078e3cff */
[-C--:B------:R-:W-:Y:S01]  /*ac20*/  FMUL.FTZ R44, R44, R6.reuse ;  /* 0x000000062c2c7220 */ /* 0x080fe20000410000 */
[----:B------:R-:W-:Y:S01]  /*ac30*/  LOP3.LUT R30, R57, 0x380, RZ, 0xc0, !PT ;  /* 0x00000380391e7812 */ /* 0x000fe200078ec0ff */
[-C--:B------:R-:W-:Y:S01]  /*ac40*/  FMUL.FTZ R49, R49, R6.reuse ;  /* 0x0000000631317220 */ /* 0x080fe20000410000 */
[----:B------:R-:W-:Y:S01]  /*ac50*/  LOP3.LUT R52, R65, 0x380, RZ, 0xc0, !PT ;  /* 0x0000038041347812 */ /* 0x000fe200078ec0ff */
[-C--:B------:R-:W-:Y:S01]  /*ac60*/  FMUL.FTZ R48, R48, R6.reuse ;  /* 0x0000000630307220 */ /* 0x080fe20000410000 */
[----:B------:R-:W-:Y:S01]  /*ac70*/  SHF.R.U64 R12, R12, 0x3, RZ ;  /* 0x000000030c0c7819 */ /* 0x000fe200000012ff */
[-C--:B------:R-:W-:Y:S01]  /*ac80*/  FMUL.FTZ R181, R60, R6.reuse ;  /* 0x000000063cb57220 */ /* 0x080fe20000410000 */
[----:B------:R-:W-:Y:S01]  /*ac90*/  LOP3.LUT R13, R20, 0x380, RZ, 0xc0, !PT ;  /* 0x00000380140d7812 */ /* 0x000fe200078ec0ff */
[-C--:B------:R-:W-:Y:S01]  /*aca0*/  FMUL.FTZ R180, R64, R6.reuse ;  /* 0x0000000640b47220 */ /* 0x080fe20000410000 */
[----:B------:R-:W-:Y:S01]  /*acb0*/  SHF.R.U64 R30, R30, 0x3, RZ ;  /* 0x000000031e1e7819 */ /* 0x000fe200000012ff */
[-C--:B------:R-:W-:Y:S01]  /*acc0*/  FMUL.FTZ R179, R68, R6.reuse ;  /* 0x0000000644b37220 */ /* 0x080fe20000410000 */
[----:B------:R-:W-:Y:S01]  /*acd0*/  SHF.R.U64 R52, R52, 0x3, RZ ;  /* 0x0000000334347819 */ /* 0x000fe200000012ff */
[-C--:B------:R-:W-:Y:S01]  /*ace0*/  FMUL.FTZ R73, R73, R6.reuse ;  /* 0x0000000649497220 */ /* 0x080fe20000410000 */
[----:B------:R-:W-:Y:S01]  /*acf0*/  LOP3.LUT R152, R12, R61, RZ, 0x3c, !PT ;  /* 0x0000003d0c987212 */ /* 0x000fe200078e3cff */
[-C--:B------:R-:W-:Y:S01]  /*ad00*/  FMUL.FTZ R72, R72, R6.reuse ;  /* 0x0000000648487220 */ /* 0x080fe20000410000 */
[----:B------:R-:W-:Y:S01]  /*ad10*/  LOP3.LUT R12, R53, 0x380, RZ, 0xc0, !PT ;  /* 0x00000380350c7812 */ /* 0x000fe200078ec0ff */
[-C--:B------:R-:W-:Y:S01]  /*ad20*/  FMUL.FTZ R76, R76, R6.reuse ;  /* 0x000000064c4c7220 */ /* 0x080fe20000410000 */
[----:B------:R-:W-:Y:S01]  /*ad30*/  SHF.R.U64 R13, R13, 0x3, RZ ;  /* 0x000000030d0d7819 */ /* 0x000fe200000012ff */
[-C--:B------:R-:W-:Y:S01]  /*ad40*/  FMUL.FTZ R81, R81, R6.reuse ;  /* 0x0000000651517220 */ /* 0x080fe20000410000 */
[----:B------:R-:W-:Y:S01]  /*ad50*/  LOP3.LUT R156, R30, R57, RZ, 0x3c, !PT ;  /* 0x000000391e9c7212 */ /* 0x000fe200078e3cff */
[-C--:B------:R-:W-:Y:S01]  /*ad60*/  FMUL.FTZ R80, R80, R6.reuse ;  /* 0x0000000650507220 */ /* 0x080fe20000410000 */
[----:B------:R-:W-:Y:S01]  /*ad70*/  IADD3 R30, P3, R164, 0x1000, RZ ;  /* 0x00001000a41e7810 */ /* 0x000fe20007f7e0ff */
[-C--:B------:R-:W-:Y:S01]  /*ad80*/  FMUL.FTZ R84, R84, R6.reuse ;  /* 0x0000000654547220 */ /* 0x080fe20000410000 */
[----:B------:R-:W-:Y:S01]  /*ad90*/  LOP3.LUT R31, R14, 0x380, RZ, 0xc0, !PT ;  /* 0x000003800e1f7812 */ /* 0x000fe200078ec0ff */
[-C--:B------:R-:W-:Y:S01]  /*ada0*/  FMUL.FTZ R89, R89, R6.reuse ;  /* 0x0000000659597220 */ /* 0x080fe20000410000 */
[----:B------:R-:W-:Y:S01]  /*adb0*/  LOP3.LUT R146, R52, R65, RZ, 0x3c, !PT ;  /* 0x0000004134927212 */ /* 0x000fe200078e3cff */
[-C--:B------:R-:W-:Y:S01]  /*adc0*/  FMUL.FTZ R88, R88, R6.reuse ;  /* 0x0000000658587220 */ /* 0x080fe20000410000 */
[----:B------:R-:W-:Y:S01]  /*add0*/  SHF.R.U64 R12, R12, 0x3, RZ ;  /* 0x000000030c0c7819 */ /* 0x000fe200000012ff */
[----:B------:R-:W-:Y:S01]  /*ade0*/  FMUL.FTZ R92, R92, R6 ;  /* 0x000000065c5c7220 */ /* 0x000fe20000410000 */
[----:B------:R-:W-:Y:S01]  /*adf0*/  LOP3.LUT R158, R13, R20, RZ, 0x3c, !PT ;  /* 0x000000140d9e7212 */ /* 0x000fe200078e3cff */
[-C--:B------:R-:W-:Y:S01]  /*ae00*/  FMUL.FTZ R97, R97, R6.reuse ;  /* 0x0000000661617220 */ /* 0x080fe20000410000 */
[----:B------:R-:W-:Y:S01]  /*ae10*/  LOP3.LUT R52, R15, 0x380, RZ, 0xc0, !PT ;  /* 0x000003800f347812 */ /* 0x000fe200078ec0ff */
[-C--:B------:R-:W-:Y:S01]  /*ae20*/  FMUL.FTZ R96, R96, R6.reuse ;  /* 0x0000000660607220 */ /* 0x080fe20000410000 */
[----:B------:R-:W-:Y:S01]  /*ae30*/  IADD3 R20, P4, R164, 0x2000, RZ ;  /* 0x00002000a4147810 */ /* 0x000fe20007f9e0ff */
[-C--:B------:R-:W-:Y:S01]  /*ae40*/  FMUL.FTZ R100, R100, R6.reuse ;  /* 0x0000000664647220 */ /* 0x080fe20000410000 */
[----:B------:R-:W-:Y:S01]  /*ae50*/  LOP3.LUT R13, R30, 0x380, RZ, 0xc0, !PT ;  /* 0x000003801e0d7812 */ /* 0x000fe200078ec0ff */
[-C--:B------:R-:W-:Y:S01]  /*ae60*/  FMUL.FTZ R104, R104, R6.reuse ;  /* 0x0000000668687220 */ /* 0x080fe20000410000 */
[----:B------:R-:W-:Y:S01]  /*ae70*/  SHF.R.U64 R31, R31, 0x3, RZ ;  /* 0x000000031f1f7819 */ /* 0x000fe200000012ff */
[-C--:B------:R-:W-:Y:S01]  /*ae80*/  FMUL.FTZ R108, R108, R6.reuse ;  /* 0x000000066c6c7220 */ /* 0x080fe20000410000 */
[----:B------:R-:W-:Y:S01]  /*ae90*/  LOP3.LUT R154, R12, R53, RZ, 0x3c, !PT ;  /* 0x000000350c9a7212 */ /* 0x000fe200078e3cff */
[-C--:B------:R-:W-:Y:S01]  /*aea0*/  FMUL.FTZ R112, R112, R6.reuse ;  /* 0x0000000670707220 */ /* 0x080fe20000410000 */
[----:B------:R-:W-:Y:S01]  /*aeb0*/  SHF.R.U64 R52, R52, 0x3, RZ ;  /* 0x0000000334347819 */ /* 0x000fe200000012ff */
[-C--:B------:R-:W-:Y:S01]  /*aec0*/  FMUL.FTZ R116, R116, R6.reuse ;  /* 0x0000000674747220 */ /* 0x080fe20000410000 */
[----:B------:R-:W-:Y:S01]  /*aed0*/  LOP3.LUT R12, R20, 0x380, RZ, 0xc0, !PT ;  /* 0x00000380140c7812 */ /* 0x000fe200078ec0ff */
[-C--:B------:R-:W-:Y:S01]  /*aee0*/  FMUL.FTZ R120, R120, R6.reuse ;  /* 0x0000000678787220 */ /* 0x080fe20000410000 */
[----:B------:R-:W-:Y:S01]  /*aef0*/  SHF.R.U64 R13, R13, 0x3, RZ ;  /* 0x000000030d0d7819 */ /* 0x000fe200000012ff */
[----:B------:R-:W-:Y:S01]  /*af00*/  FMUL.FTZ R124, R124, R6 ;  /* 0x000000067c7c7220 */ /* 0x000fe20000410000 */
[----:B------:R-:W-:Y:S01]  /*af10*/  LOP3.LUT R162, R31, R14, RZ, 0x3c, !PT ;  /* 0x0000000e1fa27212 */ /* 0x000fe200078e3cff */
[-C--:B------:R-:W-:Y:S01]  /*af20*/  FMUL.FTZ R128, R128, R6.reuse ;  /* 0x0000000680807220 */ /* 0x080fe20000410000 */
[----:B------:R-:W-:Y:S01]  /*af30*/  IADD3 R31, P5, R164, 0x3000, RZ ;  /* 0x00003000a41f7810 */ /* 0x000fe20007fbe0ff */
        /* <DEDUP_REMOVED lines=17> */
[----:B------:R-:W-:Y:S01]  /*b050*/  LOP3.LUT R30, R30, R31, RZ, 0x3c, !PT ;  /* 0x0000001f1e1e7212 */ /* 0x000fe200078e3cff */
[--C-:B------:R-:W-:Y:S01]  /*b060*/  IMAD.X R31, RZ, RZ, R165.reuse, P5 ;  /* 0x000000ffff1f7224 */ /* 0x100fe200028e06a5 */
[----:B------:R-:W-:Y:S01]  /*b070*/  IADD3 R111, P2, R164, 0x7000, RZ ;  /* 0x00007000a46f7810 */ /* 0x000fe20007f5e0ff */
[----:B------:R-:W-:Y:S01]  /*b080*/  FMUL.FTZ R148, R148, R6 ;  /* 0x0000000694947220 */ /* 0x000fe20000410000 */
[----:B------:R-:W-:Y:S01]  /*b090*/  IADD3 R53, P5, R164, 0xa000, RZ ;  /* 0x0000a000a4357810 */ /* 0x000fe20007fbe0ff */
[----:B------:R-:W0:Y:S01]  /*b0a0*/  LDC R200, c[0x0][0xbe8] ;  /* 0x0002fa00ffc87b82 */ /* 0x000e220000000800 */
[----:B------:R-:W-:Y:S01]  /*b0b0*/  LOP3.LUT R6, R115, 0x380, RZ, 0xc0, !PT ;  /* 0x0000038073067812 */ /* 0x000fe200078ec0ff */
[--C-:B------:R-:W-:Y:S01]  /*b0c0*/  IMAD.X R13, RZ, RZ, R165.reuse, P3 ;  /* 0x000000ffff0d7224 */ /* 0x100fe200018e06a5 */
[----:B------:R-:W-:Y:S01]  /*b0d0*/  LOP3.LUT R14, R15, R20, RZ, 0x3c, !PT ;  /* 0x000000140f0e7212 */ /* 0x000fe200078e3cff */
[----:B------:R-:W-:Y:S01]  /*b0e0*/  ULDC UR10, c[0x0][0xc44] ;  /* 0x00031100000a7ab9 */ /* 0x000fe20000000800 */
[----:B------:R-:W-:Y:S01]  /*b0f0*/  LOP3.LUT R110, R111, 0x380, RZ, 0xc0, !PT ;  /* 0x000003806f6e7812 */ /* 0x000fe200078ec0ff */
[----:B------:R-:W-:Y:S01]  /*b100*/  ULDC.64 UR8, c[0x0][0xb90] ;  /* 0x0002e40000087ab9 */ /* 0x000fe20000000a00 */
[----:B------:R-:W-:Y:S01]  /*b110*/  LOP3.LUT R20, R53, 0x380, RZ, 0xc0, !PT ;  /* 0x0000038035147812 */ /* 0x000fe200078ec0ff */
[----:B------:R-:W-:Y:S01]  /*b120*/  IMAD.X R15, RZ, RZ, R165, P4 ;  /* 0x000000ffff0f7224 */ /* 0x000fe200020e06a5 */
[----:B------:R-:W-:-:S02]  /*b130*/  SHF.R.U64 R6, R6, 0x3, RZ ;  /* 0x0000000306067819 */ /* 0x000fc400000012ff */
[----:B------:R-:W-:Y:S02]  /*b140*/  SHF.R.U64 R110, R110, 0x3, RZ ;  /* 0x000000036e6e7819 */ /* 0x000fe400000012ff */
[----:B------:R-:W-:Y:S02]  /*b150*/  SHF.R.U64 R20, R20, 0x3, RZ ;  /* 0x0000000314147819 */ /* 0x000fe400000012ff */
[----:B------:R-:W-:Y:S02]  /*b160*/  LOP3.LUT R6, R6, R115, RZ, 0x3c, !PT ;  /* 0x0000007306067212 */ /* 0x000fe400078e3cff */
[----:B------:R-:W-:Y:S01]  /*b170*/  LOP3.LUT R110, R110, R111, RZ, 0x3c, !PT ;  /* 0x0000006f6e6e7212 */ /* 0x000fe200078e3cff */
[----:B------:R-:W-:Y:S01]  /*b180*/  IMAD.X R111, RZ, RZ, R165, P2 ;  /* 0x000000ffff6f7224 */ /* 0x000fe200010e06a5 */
[----:B------:R-:W-:Y:S02]  /*b190*/  IADD3 R115, P3, R164, 0x8000, RZ ;  /* 0x00008000a4737810 */ /* 0x000fe40007f7e0ff */
[----:B------:R-:W-:-:S02]  /*b1a0*/  LOP3.LUT R20, R20, R53, RZ, 0x3c, !PT ;  /* 0x0000003514147212 */ /* 0x000fc400078e3cff */
[----:B------:R-:W-:Y:S02]  /*b1b0*/  IADD3 R53, P2, R164, 0xe000, RZ ;  /* 0x0000e000a4357810 */ /* 0x000fe40007f5e0ff */
[----:B------:R-:W-:Y:S02]  /*b1c0*/  LOP3.LUT R114, R115, 0x380, RZ, 0xc0, !PT ;  /* 0x0000038073727812 */ /* 0x000fe400078ec0ff */
[----:B------:R-:W-:Y:S02]  /*b1d0*/  LOP3.LUT R52, R53, 0x380, RZ, 0xc0, !PT ;  /* 0x0000038035347812 */ /* 0x000fe400078ec0ff */
[----:B------:R-:W-:Y:S02]  /*b1e0*/  SHF.R.U64 R114, R114, 0x3, RZ ;  /* 0x0000000372727819 */ /* 0x000fe400000012ff */
[----:B------:R-:W-:Y:S02]  /*b1f0*/  SHF.R.U64 R52, R52, 0x3, RZ ;  /* 0x0000000334347819 */ /* 0x000fe400000012ff */
[----:B------:R-:W-:-:S02]  /*b200*/  F2FP.F16.F32.PACK_AB R24, R25, R24 ;  /* 0x000000181918723e */ /* 0x000fc400000000ff */
[----:B------:R-:W-:Y:S01]  /*b210*/  LOP3.LUT R114, R114, R115, RZ, 0x3c, !PT ;  /* 0x0000007372727212 */ /* 0x000fe200078e3cff */
[--C-:B------:R-:W-:Y:S01]  /*b220*/  IMAD.X R115, RZ, RZ, R165.reuse, P3 ;  /* 0x000000ffff737224 */ /* 0x100fe200018e06a5 */
[----:B------:R-:W-:Y:S02]  /*b230*/  F2FP.F16.F32.PACK_AB R25, R27, R26 ;  /* 0x0000001a1b19723e */ /* 0x000fe400000000ff */
[----:B------:R-:W-:Y:S01]  /*b240*/  LOP3.LUT R52, R52, R53, RZ, 0x3c, !PT ;  /* 0x0000003534347212 */ /* 0x000fe200078e3cff */
[--C-:B------:R-:W-:Y:S01]  /*b250*/  IMAD.X R53, RZ, RZ, R165.reuse, P2 ;  /* 0x000000ffff357224 */ /* 0x100fe200010e06a5 */
[----:B------:R-:W-:Y:S02]  /*b260*/  MOV R201, R130 ;  /* 0x0000008200c97202 */ /* 0x000fe40000000f00 */
[----:B------:R-:W-:Y:S02]  /*b270*/  F2FP.F16.F32.PACK_AB R26, R29, R28 ;  /* 0x0000001c1d1a723e */ /* 0x000fe400000000ff */
[----:B------:R-:W-:Y:S01]  /*b280*/  F2FP.F16.F32.PACK_AB R27, R3, R21 ;  /* 0x00000015031b723e */ /* 0x000fe200000000ff */
[----:B------:R-:W-:Y:S01]  /*b290*/  BAR.SYNC.DEFER_BLOCKING 0x1, 0x100 ;  /* 0x0044000000007b1d */ /* 0x000fe20000010000 */
[----:B------:R-:W-:Y:S01]  /*b2a0*/  IADD3 R130, P3, R164, 0xf000, RZ ;  /* 0x0000f000a4827810 */ /* 0x000fe20007f7e0ff */
[----:B------:R-:W-:Y:S01]  /*b2b0*/  IMAD.X R21, RZ, RZ, R165, P5 ;  /* 0x000000ffff157224 */ /* 0x000fe200028e06a5 */
[----:B0-----:R-:W-:-:S02]  /*b2c0*/  ISETP.NE.AND P2, PT, R200, 0x1, PT ;  /* 0x00000001c800780c */ /* 0x001fc40003f45270 */
[----:B------:R-:W-:Y:S01]  /*b2d0*/  LOP3.LUT R3, R130, 0x380, RZ, 0xc0, !PT ;  /* 0x0000038082037812 */ /* 0x000fe200078ec0ff */
[----:B------:R-:W-:Y:S01]  /*b2e0*/  IMAD.X R131, RZ, RZ, R165, P3 ;  /* 0x000000ffff837224 */ /* 0x000fe200018e06a5 */
[----:B------:R-:W-:Y:S02]  /*b2f0*/  R2UR UR14, R218 ;  /* 0x00000000da0e72ca */ /* 0x000fe400000e0000 */
[----:B------:R-:W-:Y:S02]  /*b300*/  SHF.R.U64 R3, R3, 0x3, RZ ;  /* 0x0000000303037819 */ /* 0x000fe400000012ff */
[----:B------:R-:W-:Y:S02]  /*b310*/  R2UR UR13, R219 ;  /* 0x00000000db0d72ca */ /* 0x000fe400000e0000 */
[----:B------:R-:W-:Y:S02]  /*b320*/  LOP3.LUT R130, R3, R130, RZ, 0x3c, !PT ;  /* 0x0000008203827212 */ /* 0x000fe400078e3cff */
[----:B------:R-:W-:-:S02]  /*b330*/  LOP3.LUT R60, R69, 0x380, RZ, 0xc0, !PT ;  /* 0x00000380453c7812 */ /* 0x000fc400078ec0ff */
[----:B------:R-:W-:Y:S02]  /*b340*/  MOV R3, R4 ;  /* 0x0000000400037202 */ /* 0x000fe40000000f00 */
[----:B------:R-:W0:Y:S01]  /*b350*/  @P2 LDC R4, c[0x0][0xbec] ;  /* 0x0002fb00ff042b82 */ /* 0x000e220000000800 */
[----:B------:R-:W-:Y:S01]  /*b360*/  R2UR UR12, R217 ;  /* 0x00000000d90c72ca */ /* 0x000fe200000e0000 */
[----:B------:R-:W-:Y:S01]  /*b370*/  UIADD3 UR5, -UR14, URZ, URZ ;  /* 0x0000003f0e057290 */ /* 0x000fe2000fffe13f */
[----:B------:R-:W-:Y:S01]  /*b380*/  SHF.R.U64 R60, R60, 0x3, RZ ;  /* 0x000000033c3c7819 */ /* 0x000fe200000012ff */
[----:B------:R1:W-:Y:S02]  /*b390*/  STSM.16.M88.4 [R201], R24 ;  /* 0x00000018c9007844 */ /* 0x0003e40000000200 */
[----:B------:R-:W-:Y:S01]  /*b3a0*/  UIMAD UR10, UR10, UR5, UR13 ;  /* 0x000000050a0a72a4 */ /* 0x000fe2000f8e020d */
[----:B------:R-:W-:Y:S01]  /*b3b0*/  LOP3.LUT R134, R60, R69, RZ, 0x3c, !PT ;  /* 0x000000453c867212 */ /* 0x000fe200078e3cff */
[----:B------:R-:W2:Y:S01]  /*b3c0*/  @P2 LDC R5, c[0x0][0xbf0] ;  /* 0x0002fc00ff052b82 */ /* 0x000ea20000000800 */
[----:B------:R-:W-:Y:S01]  /*b3d0*/  IADD3 R65, P0, R164, 0x5000, RZ ;  /* 0x00005000a4417810 */ /* 0x000fe20007f1e0ff */
[----:B------:R-:W-:Y:S01]  /*b3e0*/  USHF.R.S32.HI UR11, URZ, 0x1f, UR10 ;  /* 0x0000001f3f0b7899 */ /* 0x000fe2000801140a */
[----:B------:R-:W-:Y:S01]  /*b3f0*/  MOV R134, R134 ;  /* 0x0000008600867202 */ /* 0x000fe20000000f00 */
[----:B------:R-:W-:Y:S01]  /*b400*/  IMAD R135, RZ, RZ, -UR13 ;  /* 0x8000000dff877e24 */ /* 0x000fe2000f8e02ff */
[----:B------:R-:W-:Y:S01]  /*b410*/  F2FP.F16.F32.PACK_AB R40, R41, R40 ;  /* 0x000000282928723e */ /* 0x000fe200000000ff */
[----:B------:R-:W-:Y:S01]  /*b420*/  UIMAD UR5, UR11, UR8, URZ ;  /* 0x000000080b0572a4 */ /* 0x000fe2000f8e023f */
[----:B------:R-:W-:Y:S01]  /*b430*/  F2FP.F16.F32.PACK_AB R41, R43, R42 ;  /* 0x0000002a2b29723e */ /* 0x000fe200000000ff */
[----:B------:R-:W-:Y:S01]  /*b440*/  UIMAD.WIDE.U32 UR6, UR10, UR8, URZ ;  /* 0x000000080a0672a5 */ /* 0x000fe2000f8e003f */
[----:B------:R-:W-:Y:S01]  /*b450*/  LOP3.LUT R64, R65, 0x380, RZ, 0xc0, !PT ;  /* 0x0000038041407812 */ /* 0x000fe200078ec0ff */
[----:B------:R-:W-:Y:S01]  /*b460*/  UIMAD UR5, UR10, UR9, UR5 ;  /* 0x000000090a0572a4 */ /* 0x000fe2000f8e0205 */
[----:B------:R-:W-:-:S02]  /*b470*/  F2FP.F16.F32.PACK_AB R43, R47, R46 ;  /* 0x0000002e2f2b723e */ /* 0x000fc400000000ff */
[----:B-1----:R-:W-:Y:S01]  /*b480*/  MOV R26, R6 ;  /* 0x00000006001a7202 */ /* 0x002fe20000000f00 */
[----:B------:R-:W1:Y:S01]  /*b490*/  LDC.64 R24, c[0x0][0xb98] ;  /* 0x0002e600ff187b82 */ /* 0x000e620000000a00 */
[----:B------:R-:W-:Y:S01]  /*b4a0*/  LOP3.LUT R10, R107, 0x380, RZ, 0xc0, !PT ;  /* 0x000003806b0a7812 */ /* 0x000fe200078ec0ff */
[----:B------:R-:W-:Y:S01]  /*b4b0*/  IMAD.U32 R126, RZ, RZ, UR6 ;  /* 0x00000006ff7e7e24 */ /* 0x000fe2000f8e00ff */
[----:B------:R-:W-:Y:S01]  /*b4c0*/  SHF.R.U64 R64, R64, 0x3, RZ ;  /* 0x0000000340407819 */ /* 0x000fe200000012ff */
[----:B------:R-:W-:Y:S01]  /*b4d0*/  UIADD3 UR6, UR7, UR5, URZ ;  /* 0x0000000507067290 */ /* 0x000fe2000fffe03f */
[----:B------:R-:W-:Y:S01]  /*b4e0*/  SHF.R.U64 R10, R10, 0x3, RZ ;  /* 0x000000030a0a7819 */ /* 0x000fe200000012ff */
[----:B------:R-:W-:Y:S01]  /*b4f0*/  IMAD.U32 R127, RZ, RZ, UR7 ;  /* 0x00000007ff7f7e24 */ /* 0x000fe2000f8e00ff */
[----:B------:R-:W-:Y:S01]  /*b500*/  F2FP.F16.F32.PACK_AB R32, R33, R32 ;  /* 0x000000202120723e */ /* 0x000fe200000000ff */
[----:B------:R-:W3:Y:S01]  /*b510*/  LDC R6, c[0x0][0xc38] ;  /* 0x00030e00ff067b82 */ /* 0x000ee20000000800 */
[----:B------:R-:W-:Y:S01]  /*b520*/  F2FP.F16.F32.PACK_AB R33, R35, R34 ;  /* 0x000000222321723e */ /* 0x000fe200000000ff */
[----:B------:R-:W-:Y:S01]  /*b530*/  IMAD.U32 R127, RZ, RZ, UR6 ;  /* 0x00000006ff7f7e24 */ /* 0x000fe2000f8e00ff */
[----:B------:R-:W-:Y:S01]  /*b540*/  LOP3.LUT R64, R64, R65, RZ, 0x3c, !PT ;  /* 0x0000004140407212 */ /* 0x000fe200078e3cff */
[----:B------:R-:W-:Y:S01]  /*b550*/  IMAD.X R65, RZ, RZ, R165, P0 ;  /* 0x000000ffff417224 */ /* 0x000fe200000e06a5 */
[----:B------:R-:W-:Y:S01]  /*b560*/  MOV R138, R138 ;  /* 0x0000008a008a7202 */ /* 0x000fe20000000f00 */
[----:B------:R-:W-:Y:S01]  /*b570*/  ULDC.64 UR6, c[0x0][0xb88] ;  /* 0x0002e20000067ab9 */ /* 0x000fe20000000a00 */
[----:B------:R-:W-:Y:S01]  /*b580*/  F2FP.F16.F32.PACK_AB R34, R178, R36 ;  /* 0x00000024b222723e */ /* 0x000fe200000000ff */
[----:B------:R-:W-:Y:S01]  /*b590*/  ULDC UR5, c[0x0][0xa88] ;  /* 0x0002a20000057ab9 */ /* 0x000fe20000000800 */
[----:B------:R-:W-:Y:S01]  /*b5a0*/  F2FP.F16.F32.PACK_AB R35, R39, R38 ;  /* 0x000000262723723e */ /* 0x000fe200000000ff */
[----:B------:R-:W-:Y:S01]  /*b5b0*/  ULDC.64 UR8, c[0x0][0x208] ;  /* 0x0000820000087ab9 */ /* 0x000fe20000000a00 */
[----:B------:R-:W-:-:S02]  /*b5c0*/  LOP3.LUT R10, R10, R107, RZ, 0x3c, !PT ;  /* 0x0000006b0a0a7212 */ /* 0x000fc400078e3cff */
[C---:B------:R-:W-:Y:S01]  /*b5d0*/  IADD3 R107, P0, R164.reuse, 0xc000, RZ ;  /* 0x0000c000a46b7810 */ /* 0x040fe20007f1e0ff */
[----:B------:R1:W-:Y:S01]  /*b5e0*/  STSM.16.M88.4 [R138], R32 ;  /* 0x000000208a007844 */ /* 0x0003e20000000200 */
[C---:B------:R-:W-:Y:S02]  /*b5f0*/  IADD3 R57, P6, R164.reuse, 0x4000, RZ ;  /* 0x00004000a4397810 */ /* 0x040fe40007fde0ff */
[----:B------:R-:W-:Y:S02]  /*b600*/  IADD3 R69, P1, R164, 0x6000, RZ ;  /* 0x00006000a4457810 */ /* 0x000fe40007f3e0ff */
[----:B------:R-:W-:Y:S02]  /*b610*/  LOP3.LUT R106, R107, 0x380, RZ, 0xc0, !PT ;  /* 0x000003806b6a7812 */ /* 0x000fe400078ec0ff */
[----:B------:R-:W-:Y:S02]  /*b620*/  LOP3.LUT R56, R57, 0x380, RZ, 0xc0, !PT ;  /* 0x0000038039387812 */ /* 0x000fe400078ec0ff */
[----:B------:R-:W-:Y:S01]  /*b630*/  LOP3.LUT R68, R69, 0x380, RZ, 0xc0, !PT ;  /* 0x0000038045447812 */ /* 0x000fe200078ec0ff */
[----:B---3--:R-:W-:Y:S01]  /*b640*/  IMAD R135, R6, R135, UR12 ;  /* 0x0000000c06877e24 */ /* 0x008fe2000f8e0287 */
[----:B------:R-:W-:Y:S01]  /*b650*/  USHF.R.S32.HI UR12, URZ, 0x1f, UR14 ;  /* 0x0000001f3f0c7899 */ /* 0x000fe2000801140e */
[----:B------:R-:W-:-:S02]  /*b660*/  F2FP.F16.F32.PACK_AB R48, R49, R48 ;  /* 0x000000303130723e */ /* 0x000fc400000000ff */
[----:B------:R-:W-:Y:S01]  /*b670*/  IMAD R47, R135, 0x80, R225 ;  /* 0x00000080872f7824 */ /* 0x000fe200078e02e1 */
[----:B------:R-:W-:Y:S02]  /*b680*/  MOV R154, R154 ;  /* 0x0000009a009a7202 */ /* 0x000fe40000000f00 */
[----:B-1----:R-:W-:Y:S01]  /*b690*/  IMAD R32, R24, UR12, RZ ;  /* 0x0000000c18207c24 */ /* 0x002fe2000f8e02ff */
[----:B------:R-:W-:Y:S01]  /*b6a0*/  F2FP.F16.F32.PACK_AB R42, R177, R44 ;  /* 0x0000002cb12a723e */ /* 0x000fe200000000ff */
[----:B0-----:R-:W-:Y:S01]  /*b6b0*/  @P2 IMAD.HI.U32 R4, R47, R4, RZ ;  /* 0x000000042f042227 */ /* 0x001fe200078e00ff */
[----:B------:R-:W-:Y:S02]  /*b6c0*/  F2FP.F16.F32.PACK_AB R49, R51, R50 ;  /* 0x000000323331723e */ /* 0x000fe400000000ff */
[----:B------:R-:W-:Y:S01]  /*b6d0*/  LOP3.LUT R29, R164, 0x380, RZ, 0xc0, !PT ;  /* 0x00000380a41d7812 */ /* 0x000fe200078ec0ff */
[----:B------:R-:W-:Y:S01]  /*b6e0*/  IMAD.MOV.U32 R39, RZ, RZ, R47 ;  /* 0x000000ffff277224 */ /* 0x000fe200078e002f */
[----:B--2---:R-:W-:Y:S01]  /*b6f0*/  @P2 SHF.R.U32.HI R39, RZ, R5, R4 ;  /* 0x00000005ff272219 */ /* 0x004fe20000011604 */
[----:B------:R-:W-:Y:S01]  /*b700*/  IMAD R32, R25, UR14, R32 ;  /* 0x0000000e19207c24 */ /* 0x000fe2000f8e0220 */
[----:B------:R-:W-:Y:S01]  /*b710*/  MOV R162, R162 ;  /* 0x000000a200a27202 */ /* 0x000fe20000000f00 */
[----:B------:R-:W-:Y:S01]  /*b720*/  IMAD.WIDE.U32 R24, R24, UR14, R126 ;  /* 0x0000000e18187c25 */ /* 0x000fe2000f8e007e */
[----:B------:R-:W-:Y:S01]  /*b730*/  F2FP.F16.F32.PACK_AB R50, R199, R183 ;  /* 0x000000b7c732723e */ /* 0x000fe200000000ff */
[----:B------:R-:W-:Y:S01]  /*b740*/  STSM.16.M88.4 [R154], R40 ;  /* 0x000000289a007844 */ /* 0x000fe20000000200 */
[----:B------:R-:W-:Y:S01]  /*b750*/  F2FP.F16.F32.PACK_AB R51, R55, R54 ;  /* 0x000000363733723e */ /* 0x000fe200000000ff */
[----:B------:R-:W-:Y:S01]  /*b760*/  IMAD.MOV R33, RZ, RZ, -R39 ;  /* 0x000000ffff217224 */ /* 0x000fe200078e0a27 */
[----:B------:R-:W-:-:S02]  /*b770*/  SHF.R.U64 R106, R106, 0x3, RZ ;  /* 0x000000036a6a7819 */ /* 0x000fc400000012ff */
[----:B------:R-:W-:Y:S01]  /*b780*/  MOV R160, R160 ;  /* 0x000000a000a07202 */ /* 0x000fe20000000f00 */
[----:B------:R-:W-:Y:S01]  /*b790*/  IMAD R33, R200, R33, R47 ;  /* 0x00000021c8217224 */ /* 0x000fe200078e022f */
[----:B------:R-:W-:Y:S01]  /*b7a0*/  F2FP.F16.F32.PACK_AB R4, R198, R182 ;  /* 0x000000b6c604723e */ /* 0x000fe200000000ff */
[----:B------:R-:W-:Y:S01]  /*b7b0*/  STSM.16.M88.4 [R162], R48 ;  /* 0x00000030a2007844 */ /* 0x000fe20000000200 */
[----:B------:R-:W-:Y:S02]  /*b7c0*/  F2FP.F16.F32.PACK_AB R5, R59, R58 ;  /* 0x0000003a3b05723e */ /* 0x000fe400000000ff */
[----:B------:R-:W-:Y:S02]  /*b7d0*/  F2FP.F16.F32.PACK_AB R6, R197, R181 ;  /* 0x000000b5c506723e */ /* 0x000fe400000000ff */
[----:B------:R-:W-:Y:S02]  /*b7e0*/  F2FP.F16.F32.PACK_AB R7, R63, R62 ;  /* 0x0000003e3f07723e */ /* 0x000fe400000000ff */
[----:B------:R-:W-:-:S02]  /*b7f0*/  SHF.R.U64 R56, R56, 0x3, RZ ;  /* 0x0000000338387819 */ /* 0x000fc400000012ff */
[----:B------:R-:W-:Y:S01]  /*b800*/  SHF.R.U64 R68, R68, 0x3, RZ ;  /* 0x0000000344447819 */ /* 0x000fe200000012ff */
[----:B------:R0:W-:Y:S01]  /*b810*/  STSM.16.M88.4 [R160], R4 ;  /* 0x00000004a0007844 */ /* 0x0001e20000000200 */
[----:B------:R-:W-:Y:S02]  /*b820*/  SHF.R.U64 R29, R29, 0x3, RZ ;  /* 0x000000031d1d7819 */ /* 0x000fe400000012ff */
[----:B------:R-:W-:Y:S01]  /*b830*/  LOP3.LUT R106, R106, R107, RZ, 0x3c, !PT ;  /* 0x0000006b6a6a7212 */ /* 0x000fe200078e3cff */
[--C-:B------:R-:W-:Y:S01]  /*b840*/  IMAD.X R107, RZ, RZ, R165.reuse, P0 ;  /* 0x000000ffff6b7224 */ /* 0x100fe200000e06a5 */
[----:B------:R-:W-:Y:S01]  /*b850*/  LOP3.LUT R56, R56, R57, RZ, 0x3c, !PT ;  /* 0x0000003938387212 */ /* 0x000fe200078e3cff */
[--C-:B------:R-:W-:Y:S01]  /*b860*/  IMAD.X R57, RZ, RZ, R165.reuse, P6 ;  /* 0x000000ffff397224 */ /* 0x100fe200030e06a5 */
[----:B------:R-:W-:Y:S01]  /*b870*/  LOP3.LUT R68, R68, R69, RZ, 0x3c, !PT ;  /* 0x0000004544447212 */ /* 0x000fe200078e3cff */
[----:B------:R-:W-:Y:S01]  /*b880*/  IMAD.X R69, RZ, RZ, R165, P1 ;  /* 0x000000ffff457224 */ /* 0x000fe200008e06a5 */
[----:B------:R-:W-:-:S02]  /*b890*/  IADD3 R123, P4, R164, 0x9000, RZ ;  /* 0x00009000a47b7810 */ /* 0x000fc40007f9e0ff */
[C---:B------:R-:W-:Y:S02]  /*b8a0*/  IADD3 R61, P6, R164.reuse, 0xb000, RZ ;  /* 0x0000b000a43d7810 */ /* 0x040fe40007fde0ff */
[----:B------:R-:W-:Y:S02]  /*b8b0*/  IADD3 R119, P1, R164, 0xd000, RZ ;  /* 0x0000d000a4777810 */ /* 0x000fe40007f3e0ff */
[----:B------:R-:W-:Y:S01]  /*b8c0*/  LOP3.LUT R28, R29, R164, RZ, 0x3c, !PT ;  /* 0x000000a41d1c7212 */ /* 0x000fe200078e3cff */
[----:B------:R-:W-:Y:S01]  /*b8d0*/  IMAD.MOV.U32 R29, RZ, RZ, R165 ;  /* 0x000000ffff1d7224 */ /* 0x000fe200078e00a5 */
[----:B0-----:R-:W-:Y:S02]  /*b8e0*/  SHF.R.S32.HI R5, RZ, 0x1f, R39 ;  /* 0x0000001fff057819 */ /* 0x001fe40000011427 */
[----:B------:R-:W-:Y:S02]  /*b8f0*/  SHF.R.S32.HI R6, RZ, 0x1f, R33 ;  /* 0x0000001fff067819 */ /* 0x000fe40000011421 */
[----:B------:R-:W-:Y:S01]  /*b900*/  IADD3 R4, P0, R39, R24, RZ ;  /* 0x0000001827047210 */ /* 0x000fe20007f1e0ff */
[----:B------:R-:W-:Y:S01]  /*b910*/  IMAD R24, R200, UR5, RZ ;  /* 0x00000005c8187c24 */ /* 0x000fe2000f8e02ff */
[----:B------:R-:W-:Y:S01]  /*b920*/  MOV R27, R8 ;  /* 0x00000008001b7202 */ /* 0x000fe20000000f00 */
[----:B------:R-:W-:Y:S01]  /*b930*/  IMAD R6, R6, UR6, RZ ;  /* 0x0000000606067c24 */ /* 0x000fe2000f8e02ff */
[----:B------:R-:W-:-:S02]  /*b940*/  MOV R164, R10 ;  /* 0x0000000a00a47202 */ /* 0x000fc40000000f00 */
[----:B------:R-:W-:Y:S02]  /*b950*/  MOV R158, R158 ;  /* 0x0000009e009e7202 */ /* 0x000fe40000000f00 */
[----:B------:R-:W-:Y:S02]  /*b960*/  F2FP.F16.F32.PACK_AB R8, R196, R180 ;  /* 0x000000b4c408723e */ /* 0x000fe400000000ff */
[----:B------:R-:W-:Y:S02]  /*b970*/  F2FP.F16.F32.PACK_AB R9, R67, R66 ;  /* 0x000000424309723e */ /* 0x000fe400000000ff */
[----:B------:R-:W-:Y:S02]  /*b980*/  F2FP.F16.F32.PACK_AB R10, R195, R179 ;  /* 0x000000b3c30a723e */ /* 0x000fe400000000ff */
[----:B------:R-:W-:Y:S02]  /*b990*/  F2FP.F16.F32.PACK_AB R11, R71, R70 ;  /* 0x00000046470b723e */ /* 0x000fe400000000ff */
[----:B------:R-:W-:-:S02]  /*b9a0*/  IADD3.X R5, R5, R25, R32, P0, !PT ;  /* 0x0000001905057210 */ /* 0x000fc400007fe420 */
[----:B------:R-:W-:Y:S01]  /*b9b0*/  LOP3.LUT R118, R119, 0x380, RZ, 0xc0, !PT ;  /* 0x0000038077767812 */ /* 0x000fe200078ec0ff */
[----:B------:R0:W-:Y:S01]  /*b9c0*/  STSM.16.M88.4 [R158], R8 ;  /* 0x000000089e007844 */ /* 0x0001e20000000200 */
[----:B------:R-:W-:Y:S01]  /*b9d0*/  F2FP.F16.F32.PACK_AB R72, R73, R72 ;  /* 0x000000484948723e */ /* 0x000fe200000000ff */
[----:B------:R-:W-:Y:S01]  /*b9e0*/  IMAD.WIDE.U32 R4, R33, UR6, R4 ;  /* 0x0000000621047c25 */ /* 0x000fe2000f8e0004 */
[----:B------:R-:W-:Y:S02]  /*b9f0*/  SHF.R.U64 R118, R118, 0x3, RZ ;  /* 0x0000000376767819 */ /* 0x000fe400000012ff */
[----:B------:R-:W-:Y:S02]  /*ba00*/  F2FP.F16.F32.PACK_AB R73, R75, R74 ;  /* 0x0000004a4b49723e */ /* 0x000fe400000000ff */
[----:B------:R-:W-:Y:S02]  /*ba10*/  F2FP.F16.F32.PACK_AB R80, R81, R80 ;  /* 0x000000505150723e */ /* 0x000fe400000000ff */
[----:B------:R-:W-:-:S02]  /*ba20*/  MOV R156, R156 ;  /* 0x0000009c009c7202 */ /* 0x000fc40000000f00 */
[----:B------:R-:W-:Y:S02]  /*ba30*/  F2FP.F16.F32.PACK_AB R74, R194, R76 ;  /* 0x0000004cc24a723e */ /* 0x000fe400000000ff */
[----:B------:R-:W-:Y:S02]  /*ba40*/  F2FP.F16.F32.PACK_AB R75, R79, R78 ;  /* 0x0000004e4f4b723e */ /* 0x000fe400000000ff */
[----:B------:R-:W-:Y:S01]  /*ba50*/  F2FP.F16.F32.PACK_AB R81, R83, R82 ;  /* 0x000000525351723e */ /* 0x000fe200000000ff */
[----:B0-----:R-:W-:Y:S01]  /*ba60*/  IMAD R9, R33, UR7, R6 ;  /* 0x0000000721097c24 */ /* 0x001fe2000f8e0206 */
[----:B------:R-:W-:Y:S01]  /*ba70*/  ULDC.64 UR6, c[0x0][0xb50] ;  /* 0x0002d40000067ab9 */ /* 0x000fe20000000a00 */
[----:B------:R-:W-:Y:S01]  /*ba80*/  IMAD R11, R135, 0x80, R224 ;  /* 0x00000080870b7824 */ /* 0x000fe200078e02e0 */
[----:B------:R-:W-:Y:S01]  /*ba90*/  F2FP.F16.F32.PACK_AB R88, R89, R88 ;  /* 0x000000585958723e */ /* 0x000fe200000000ff */
[----:B------:R-:W-:Y:S01]  /*baa0*/  IMAD.IADD R5, R5, 0x1, R9 ;  /* 0x0000000105057824 */ /* 0x000fe200078e0209 */
[----:B------:R-:W-:Y:S01]  /*bab0*/  LOP3.LUT P0, RZ, R222, 0x3, RZ, 0xc0, !PT ;  /* 0x00000003deff7812 */ /* 0x000fe2000780c0ff */
[----:B------:R-:W-:Y:S01]  /*bac0*/  VIADD R7, R11, 0x8 ;  /* 0x000000080b077836 */ /* 0x000fe20000000000 */
[----:B------:R-:W-:Y:S01]  /*bad0*/  MOV R152, R152 ;  /* 0x0000009800987202 */ /* 0x000fe20000000f00 */
[----:B------:R-:W-:Y:S01]  /*bae0*/  STSM.16.M88.4 [R156], R72 ;  /* 0x000000489c007844 */ /* 0x000fe20000000200 */
[----:B------:R-:W-:-:S02]  /*baf0*/  F2FP.F16.F32.PACK_AB R82, R193, R84 ;  /* 0x00000054c152723e */ /* 0x000fc400000000ff */
[----:B------:R-:W-:Y:S02]  /*bb00*/  F2FP.F16.F32.PACK_AB R83, R87, R86 ;  /* 0x000000565753723e */ /* 0x000fe400000000ff */
[----:B------:R-:W-:Y:S02]  /*bb10*/  F2FP.F16.F32.PACK_AB R89, R91, R90 ;  /* 0x0000005a5b59723e */ /* 0x000fe400000000ff */
[----:B------:R-:W-:Y:S01]  /*bb20*/  F2FP.F16.F32.PACK_AB R96, R97, R96 ;  /* 0x000000606160723e */ /* 0x000fe200000000ff */
[----:B------:R-:W-:Y:S01]  /*bb30*/  STSM.16.M88.4 [R152], R80 ;  /* 0x0000005098007844 */ /* 0x000fe20000000200 */
[----:B------:R-:W-:Y:S02]  /*bb40*/  LEA R8, P3, R4, UR6, 0x2 ;  /* 0x0000000604087c11 */ /* 0x000fe4000f8610ff */
[----:B------:R-:W-:Y:S01]  /*bb50*/  LOP3.LUT R118, R118, R119, RZ, 0x3c, !PT ;  /* 0x0000007776767212 */ /* 0x000fe200078e3cff */
[----:B------:R-:W-:Y:S01]  /*bb60*/  IMAD.X R119, RZ, RZ, R165, P1 ;  /* 0x000000ffff777224 */ /* 0x000fe200008e06a5 */
[----:B------:R-:W-:Y:S01]  /*bb70*/  MOV R150, R150 ;  /* 0x0000009600967202 */ /* 0x000fe20000000f00 */
[----:B------:R-:W-:Y:S01]  /*bb80*/  SHFL.IDX PT, R44, R8, RZ, 0x1c1f ;  /* 0x001c1fff082c7589 */ /* 0x000fe200000e0000 */
[----:B------:R-:W-:-:S02]  /*bb90*/  F2FP.F16.F32.PACK_AB R90, R192, R92 ;  /* 0x0000005cc05a723e */ /* 0x000fc400000000ff */
[----:B------:R-:W-:Y:S01]  /*bba0*/  F2FP.F16.F32.PACK_AB R91, R95, R94 ;  /* 0x0000005e5f5b723e */ /* 0x000fe200000000ff */
[----:B------:R-:W-:Y:S01]  /*bbb0*/  SHFL.IDX PT, R46, R8, 0x1, 0x1c1f ;  /* 0x003c1f00082e7f89 */ /* 0x000fe200000e0000 */
[----:B------:R-:W-:Y:S02]  /*bbc0*/  F2FP.F16.F32.PACK_AB R97, R99, R98 ;  /* 0x000000626361723e */ /* 0x000fe400000000ff */
[----:B------:R-:W-:Y:S01]  /*bbd0*/  MOV R146, R146 ;  /* 0x0000009200927202 */ /* 0x000fe20000000f00 */
[----:B------:R-:W-:Y:S01]  /*bbe0*/  STSM.16.M88.4 [R150], R88 ;  /* 0x0000005896007844 */ /* 0x000fe20000000200 */
[----:B------:R-:W-:Y:S02]  /*bbf0*/  F2FP.F16.F32.PACK_AB R98, R191, R100 ;  /* 0x00000064bf62723e */ /* 0x000fe400000000ff */
[----:B------:R-:W-:Y:S02]  /*bc00*/  F2FP.F16.F32.PACK_AB R99, R103, R102 ;  /* 0x000000666763723e */ /* 0x000fe400000000ff */
[----:B------:R-:W-:-:S02]  /*bc10*/  MOV R142, R142 ;  /* 0x0000008e008e7202 */ /* 0x000fc40000000f00 */
[----:B------:R-:W-:Y:S01]  /*bc20*/  F2FP.F16.F32.PACK_AB R36, R190, R104 ;  /* 0x00000068be24723e */ /* 0x000fe200000000ff */
[----:B------:R-:W-:Y:S01]  /*bc30*/  STSM.16.M88.4 [R146], R96 ;  /* 0x0000006092007844 */ /* 0x000fe20000000200 */
[----:B------:R-:W-:Y:S02]  /*bc40*/  F2FP.F16.F32.PACK_AB R37, R37, R45 ;  /* 0x0000002d2525723e */ /* 0x000fe400000000ff */
[----:B------:R-:W-:Y:S02]  /*bc50*/  F2FP.F16.F32.PACK_AB R38, R189, R108 ;  /* 0x0000006cbd26723e */ /* 0x000fe400000000ff */
[----:B------:R-:W-:Y:S02]  /*bc60*/  F2FP.F16.F32.PACK_AB R39, R77, R85 ;  /* 0x000000554d27723e */ /* 0x000fe400000000ff */
[-C--:B------:R-:W-:Y:S02]  /*bc70*/  ISETP.GE.OR P1, PT, R11, R24.reuse, P0 ;  /* 0x000000180b00720c */ /* 0x080fe40000726670 */
[----:B------:R-:W-:Y:S01]  /*bc80*/  ISETP.GE.OR P0, PT, R7, R24, P0 ;  /* 0x000000180700720c */ /* 0x000fe20000706670 */
[----:B------:R-:W-:Y:S01]  /*bc90*/  STSM.16.M88.4 [R142], R36 ;  /* 0x000000248e007844 */ /* 0x000fe20000000200 */
[----:B------:R-:W-:-:S02]  /*bca0*/  LEA.HI.X R9, R4, UR7, R5, 0x2, P3 ;  /* 0x0000000704097c11 */ /* 0x000fc400098f1405 */
[----:B------:R-:W-:Y:S02]  /*bcb0*/  F2FP.F16.F32.PACK_AB R92, R188, R112 ;  /* 0x00000070bc5c723e */ /* 0x000fe400000000ff */
[----:B------:R-:W-:Y:S01]  /*bcc0*/  F2FP.F16.F32.PACK_AB R93, R93, R101 ;  /* 0x000000655d5d723e */ /* 0x000fe200000000ff */
[----:B------:R-:W0:Y:S01]  /*bcd0*/  SHFL.IDX PT, R45, R9, RZ, 0x1c1f ;  /* 0x001c1fff092d7589 */ /* 0x000e2200000e0000 */
[----:B------:R-:W-:Y:S02]  /*bce0*/  F2FP.F16.F32.PACK_AB R94, R187, R116 ;  /* 0x00000074bb5e723e */ /* 0x000fe400000000ff */
[----:B------:R-:W-:Y:S01]  /*bcf0*/  F2FP.F16.F32.PACK_AB R95, R105, R109 ;  /* 0x0000006d695f723e */ /* 0x000fe200000000ff */
[----:B------:R-:W1:Y:S01]  /*bd00*/  SHFL.IDX PT, R47, R9, 0x1, 0x1c1f ;  /* 0x003c1f00092f7f89 */ /* 0x000e6200000e0000 */
[----:B------:R-:W-:Y:S02]  /*bd10*/  F2FP.F16.F32.PACK_AB R4, R186, R120 ;  /* 0x00000078ba04723e */ /* 0x000fe400000000ff */
[----:B------:R-:W-:Y:S01]  /*bd20*/  F2FP.F16.F32.PACK_AB R5, R113, R117 ;  /* 0x000000757105723e */ /* 0x000fe200000000ff */
[----:B------:R-:W-:Y:S01]  /*bd30*/  STSM.16.M88.4 [R134], R92 ;  /* 0x0000005c86007844 */ /* 0x000fe20000000200 */
[----:B------:R-:W-:-:S02]  /*bd40*/  F2FP.F16.F32.PACK_AB R6, R185, R124 ;  /* 0x0000007cb906723e */ /* 0x000fc400000000ff */
[----:B------:R-:W-:Y:S02]  /*bd50*/  F2FP.F16.F32.PACK_AB R7, R121, R125 ;  /* 0x0000007d7907723e */ /* 0x000fe400000000ff */
[----:B------:R-:W-:Y:S02]  /*bd60*/  F2FP.F16.F32.PACK_AB R184, R184, R128 ;  /* 0x00000080b8b8723e */ /* 0x000fe400000000ff */
[----:B------:R-:W-:Y:S01]  /*bd70*/  F2FP.F16.F32.PACK_AB R185, R129, R166 ;  /* 0x000000a681b9723e */ /* 0x000fe200000000ff */
[----:B------:R-:W-:Y:S01]  /*bd80*/  STSM.16.M88.4 [R164], R4 ;  /* 0x00000004a4007844 */ /* 0x000fe20000000200 */
[----:B------:R-:W-:Y:S02]  /*bd90*/  F2FP.F16.F32.PACK_AB R186, R133, R132 ;  /* 0x0000008485ba723e */ /* 0x000fe400000000ff */
[----:B------:R-:W-:Y:S02]  /*bda0*/  F2FP.F16.F32.PACK_AB R187, R167, R168 ;  /* 0x000000a8a7bb723e */ /* 0x000fe400000000ff */
[----:B------:R-:W-:-:S02]  /*bdb0*/  F2FP.F16.F32.PACK_AB R169, R169, R170 ;  /* 0x000000aaa9a9723e */ /* 0x000fc400000000ff */
[----:B------:R-:W-:Y:S01]  /*bdc0*/  F2FP.F16.F32.PACK_AB R168, R137, R136 ;  /* 0x0000008889a8723e */ /* 0x000fe200000000ff */
[----:B------:R-:W-:Y:S01]  /*bdd0*/  STSM.16.M88.4 [R27], R184 ;  /* 0x000000b81b007844 */ /* 0x000fe20000000200 */
[----:B------:R-:W-:Y:S02]  /*bde0*/  F2FP.F16.F32.PACK_AB R170, R141, R140 ;  /* 0x0000008c8daa723e */ /* 0x000fe400000000ff */
[----:B------:R-:W-:Y:S02]  /*bdf0*/  F2FP.F16.F32.PACK_AB R171, R171, R172 ;  /* 0x000000acabab723e */ /* 0x000fe400000000ff */
[----:B------:R-:W-:Y:S02]  /*be00*/  F2FP.F16.F32.PACK_AB R173, R173, R174 ;  /* 0x000000aeadad723e */ /* 0x000fe400000000ff */
[----:B------:R-:W-:Y:S01]  /*be10*/  F2FP.F16.F32.PACK_AB R172, R145, R144 ;  /* 0x0000009091ac723e */ /* 0x000fe200000000ff */
[----:B------:R-:W-:Y:S01]  /*be20*/  STSM.16.M88.4 [R26], R168 ;  /* 0x000000a81a007844 */ /* 0x000fe20000000200 */
[----:B------:R-:W-:-:S02]  /*be30*/  F2FP.F16.F32.PACK_AB R174, R149, R148 ;  /* 0x0000009495ae723e */ /* 0x000fc400000000ff */
[----:B------:R-:W-:Y:S02]  /*be40*/  F2FP.F16.F32.PACK_AB R175, R175, R176 ;  /* 0x000000b0afaf723e */ /* 0x000fe400000000ff */
[----:B------:R-:W-:Y:S02]  /*be50*/  LOP3.LUT R122, R123, 0x380, RZ, 0xc0, !PT ;  /* 0x000003807b7a7812 */ /* 0x000fe400078ec0ff */
[----:B------:R-:W-:Y:S01]  /*be60*/  LOP3.LUT R60, R61, 0x380, RZ, 0xc0, !PT ;  /* 0x000003803d3c7812 */ /* 0x000fe200078ec0ff */
[----:B------:R2:W-:Y:S01]  /*be70*/  STSM.16.M88.4 [R3], R172 ;  /* 0x000000ac03007844 */ /* 0x0005e20000000200 */
[----:B------:R-:W-:Y:S02]  /*be80*/  SHF.R.U64 R122, R122, 0x3, RZ ;  /* 0x000000037a7a7819 */ /* 0x000fe400000012ff */
[----:B------:R-:W-:Y:S01]  /*be90*/  SHF.R.U64 R60, R60, 0x3, RZ ;  /* 0x000000033c3c7819 */ /* 0x000fe200000012ff */
[----:B------:R-:W-:Y:S01]  /*bea0*/  BAR.SYNC.DEFER_BLOCKING 0x1, 0x100 ;  /* 0x0044000000007b1d */ /* 0x000fe20000010000 */
[----:B------:R-:W-:Y:S01]  /*beb0*/  LOP3.LUT R122, R122, R123, RZ, 0x3c, !PT ;  /* 0x0000007b7a7a7212 */ /* 0x000fe200078e3cff */
[--C-:B------:R-:W-:Y:S01]  /*bec0*/  IMAD.X R123, RZ, RZ, R165.reuse, P4 ;  /* 0x000000ffff7b7224 */ /* 0x100fe200020e06a5 */
[----:B------:R-:W-:Y:S01]  /*bed0*/  LOP3.LUT R60, R60, R61, RZ, 0x3c, !PT ;  /* 0x0000003d3c3c7212 */ /* 0x000fe200078e3cff */
[----:B------:R-:W-:-:S04]  /*bee0*/  IMAD.X R61, RZ, RZ, R165, P6 ;  /* 0x000000ffff3d7224 */ /* 0x000fc800030e06a5 */
[----:B--2---:R-:W2:Y:S01]  /*bef0*/  @P2 LDC R3, c[0x0][0xbec] ;  /* 0x0002fb00ff032b82 */ /* 0x004ea20000000800 */
[----:B0-----:R-:W-:Y:S04]  /*bf00*/  @!P1 ST.E desc[UR8][R44.64], R2 ;  /* 0x000000022c009985 */ /* 0x001fe8000c101908 */
[----:B-1----:R0:W-:Y:S04]  /*bf10*/  @!P0 ST.E desc[UR8][R46.64], R0 ;  /* 0x000000002e008985 */ /* 0x0021e8000c101908 */
[----:B------:R1:W5:Y:S04]  /*bf20*/  LD.E.128 R32, desc[UR8][R12.64] ;  /* 0x000000080c207980 */ /* 0x000368000c101d00 */
[----:B------:R3:W5:Y:S01]  /*bf30*/  LD.E.128 R36, desc[UR8][R14.64] ;  /* 0x000000080e247980 */ /* 0x000762000c101d00 */
[----:B0-----:R-:W-:-:S03]  /*bf40*/  IMAD R0, R215, 0x20, R220 ;  /* 0x00000020d7007824 */ /* 0x001fc600078e02dc */
[----:B------:R0:W5:Y:S01]  /*bf50*/  LD.E.128 R8, desc[UR8][R28.64] ;  /* 0x000000081c087980 */ /* 0x000162000c101d00 */
[----:B-1----:R-:W1:Y:S03]  /*bf60*/  @P2 LDC R13, c[0x0][0xbf0] ;  /* 0x0002fc00ff0d2b82 */ /* 0x002e660000000800 */
[----:B------:R0:W5:Y:S04]  /*bf70*/  LD.E.128 R40, desc[UR8][R30.64] ;  /* 0x000000081e287980 */ /* 0x000168000c101d00 */
[----:B------:R-:W5:Y:S01]  /*bf80*/  LD.E.128 R56, desc[UR8][R56.64] ;  /* 0x0000000838387980 */ /* 0x000f62000c101d00 */
[----:B---3--:R-:W3:Y:S03]  /*bf90*/  LDC.64 R14, c[0x0][0xae0] ;  /* 0x0002b800ff0e7b82 */ /* 0x008ee60000000a00 */
[----:B------:R-:W5:Y:S01]  /*bfa0*/  LD.E.128 R64, desc[UR8][R64.64] ;  /* 0x0000000840407980 */ /* 0x000f62000c101d00 */
[----:B------:R-:W-:-:S03]  /*bfb0*/  IMAD R12, R135, 0x80, R0 ;  /* 0x00000080870c7824 */ /* 0x000fc600078e0200 */
[----:B------:R-:W5:Y:S04]  /*bfc0*/  LD.E.128 R68, desc[UR8][R68.64] ;  /* 0x0000000844447980 */ /* 0x000f68000c101d00 */
[----:B------:R-:W5:Y:S04]  /*bfd0*/  LD.E.128 R108, desc[UR8][R110.64] ;  /* 0x000000086e6c7980 */ /* 0x000f68000c101d00 */
[----:B------:R-:W5:Y:S04]  /*bfe0*/  LD.E.128 R112, desc[UR8][R114.64] ;  /* 0x0000000872707980 */ /* 0x000f68000c101d00 */
[----:B------:R-:W5:Y:S04]  /*bff0*/  LD.E.128 R120, desc[UR8][R122.64] ;  /* 0x000000087a787980 */ /* 0x000f68000c101d00 */
[----:B------:R0:W5:Y:S04]  /*c000*/  LD.E.128 R4, desc[UR8][R20.64] ;  /* 0x0000000814047980 */ /* 0x000168000c101d00 */
[----:B------:R-:W5:Y:S04]  /*c010*/  LD.E.128 R60, desc[UR8][R60.64] ;  /* 0x000000083c3c7980 */ /* 0x000f68000c101d00 */
[----:B------:R-:W5:Y:S04]  /*c020*/  LD.E.128 R104, desc[UR8][R106.64] ;  /* 0x000000086a687980 */ /* 0x000f68000c101d00 */
[----:B------:R-:W5:Y:S04]  /*c030*/  LD.E.128 R116, desc[UR8][R118.64] ;  /* 0x0000000876747980 */ /* 0x000f68000c101d00 */
[----:B------:R-:W5:Y:S04]  /*c040*/  LD.E.128 R52, desc[UR8][R52.64] ;  /* 0x0000000834347980 */ /* 0x000f68000c101d00 */
[----:B------:R-:W5:Y:S01]  /*c050*/  LD.E.128 R128, desc[UR8][R130.64] ;  /* 0x0000000882807980 */ /* 0x000f62000c101d00 */
[----:B------:R-:W-:-:S02]  /*c060*/  ULDC.64 UR8, c[0x0][0xae8] ;  /* 0x0002ba0000087ab9 */ /* 0x000fc40000000a00 */
[----:B------:R-:W-:Y:S01]  /*c070*/  UIMAD UR5, UR11, UR8, URZ ;  /* 0x000000080b0572a4 */ /* 0x000fe2000f8e023f */
[----:B--2---:R-:W-:Y:S01]  /*c080*/  @P2 IMAD.HI.U32 R2, R12, R3, RZ ;  /* 0x000000030c022227 */ /* 0x004fe200078e00ff */
[----:B------:R-:W-:Y:S01]  /*c090*/  UIMAD.WIDE.U32 UR6, UR10, UR8, URZ ;  /* 0x000000080a0672a5 */ /* 0x000fe2000f8e003f */
[----:B------:R-:W-:Y:S01]  /*c0a0*/  R2UR UR13, R216 ;  /* 0x00000000d80d72ca */ /* 0x000fe200000e0000 */
[----:B------:R-:W-:Y:S01]  /*c0b0*/  UIMAD UR5, UR10, UR9, UR5 ;  /* 0x000000090a0572a4 */ /* 0x000fe2000f8e0205 */
[----:B------:R-:W-:Y:S01]  /*c0c0*/  IMAD.MOV.U32 R0, RZ, RZ, R12 ;  /* 0x000000ffff007224 */ /* 0x000fe200078e000c */
[----:B------:R-:W-:Y:S01]  /*c0d0*/  @!PT LDS RZ, [RZ] ;  /* 0x00000000fffff984 */ /* 0x000fe20000000800 */
[----:B------:R-:W-:Y:S01]  /*c0e0*/  @!PT LDS RZ, [RZ] ;  /* 0x00000000fffff984 */ /* 0x000fe20000000800 */
[----:B------:R-:W-:Y:S01]  /*c0f0*/  @!PT LDS RZ, [RZ] ;  /* 0x00000000fffff984 */ /* 0x000fe20000000800 */
[----:B------:R-:W-:Y:S01]  /*c100*/  @!PT LDS RZ, [RZ] ;  /* 0x00000000fffff984 */ /* 0x000fe20000000800 */
[----:B------:R2:W-:Y:S06]  /*c110*/  MEMBAR.ALL.CTA ;  /* 0x0000000000007992 */ /* 0x0005ec0000008000 */
[----:B--2---:R-:W2:Y:S01]  /*c120*/  FENCE.VIEW.ASYNC.S ;  /* 0x00000000000073c6 */ /* 0x004ea20000000000 */
[----:B------:R-:W-:Y:S01]  /*c130*/  ULDC.64 UR8, c[0x0][0xaf0] ;  /* 0x0002bc0000087ab9 */ /* 0x000fe20000000a00 */
[----:B------:R-:W-:Y:S01]  /*c140*/  UIADD3 UR7, UR7, UR5, URZ ;  /* 0x0000000507077290 */ /* 0x000fe2000fffe03f */
[----:B-1----:R-:W-:Y:S01]  /*c150*/  @P2 SHF.R.U32.HI R0, RZ, R13, R2 ;  /* 0x0000000dff002219 */ /* 0x002fe20000011602 */
[----:B------:R-:W-:-:S02]  /*c160*/  UIMAD UR5, UR12, UR8, URZ ;  /* 0x000000080c0572a4 */ /* 0x000fc4000f8e023f */
[----:B------:R-:W-:Y:S01]  /*c170*/  UIMAD.WIDE.U32 UR6, UR14, UR8, UR6 ;  /* 0x000000080e0672a5 */ /* 0x000fe2000f8e0006 */
[--C-:B------:R-:W-:Y:S01]  /*c180*/  SHF.R.S32.HI R3, RZ, 0x1f, R0.reuse ;  /* 0x0000001fff037819 */ /* 0x100fe20000011400 */
[----:B------:R-:W-:Y:S01]  /*c190*/  UIMAD UR5, UR14, UR9, UR5 ;  /* 0x000000090e0572a4 */ /* 0x000fe2000f8e0205 */
[----:B------:R-:W-:Y:S01]  /*c1a0*/  IMAD.MOV R13, RZ, RZ, -R0 ;  /* 0x000000ffff0d7224 */ /* 0x000fe200078e0a00 */
[----:B------:R-:W-:Y:S01]  /*c1b0*/  R2UR UR12, R16 ;  /* 0x00000000100c72ca */ /* 0x000fe200000e0000 */
[----:B------:R-:W-:Y:S01]  /*c1c0*/  ULDC.64 UR8, c[0x0][0xad8] ;  /* 0x0002b60000087ab9 */ /* 0x000fe20000000a00 */
[----:B------:R-:W-:Y:S01]  /*c1d0*/  UIADD3 UR7, UR7, UR5, URZ ;  /* 0x0000000507077290 */ /* 0x000fe2000fffe03f */
[-C--:B---3--:R-:W-:Y:S01]  /*c1e0*/  IMAD R3, R3, R14.reuse, RZ ;  /* 0x0000000e03037224 */ /* 0x088fe200078e02ff */
[----:B------:R-:W-:Y:S01]  /*c1f0*/  UIADD3 UR60, UR60, 0x1, URZ ;  /* 0x000000013c3c7890 */ /* 0x000fe2000fffe03f */
[----:B------:R-:W-:Y:S01]  /*c200*/  IMAD R13, R200, R13, R12 ;  /* 0x0000000dc80d7224 */ /* 0x000fe200078e020c */
[----:B------:R-:W-:Y:S01]  /*c210*/  UIADD3 UR4, UR4, 0x38820, URZ ;  /* 0x0003882004047890 */ /* 0x000fe2000fffe03f */
[C---:B------:R-:W-:Y:S01]  /*c220*/  IMAD R15, R0.reuse, R15, R3 ;  /* 0x0000000f000f7224 */ /* 0x040fe200078e0203 */
[----:B------:R-:W-:Y:S01]  /*c230*/  ULDC.64 UR10, c[0x0][0xa80] ;  /* 0x0002a000000a7ab9 */ /* 0x000fe20000000a00 */
[----:B------:R-:W-:Y:S01]  /*c240*/  IMAD.WIDE.U32 R2, R0, R14, UR6 ;  /* 0x0000000600027e25 */ /* 0x000fe2000f8e000e */
[----:B------:R-:W-:-:S03]  /*c250*/  SHF.R.S32.HI R0, RZ, 0x1f, R13 ;  /* 0x0000001fff007819 */ /* 0x000fc6000001140d */
[----:B------:R-:W-:Y:S02]  /*c260*/  IMAD.IADD R3, R3, 0x1, R15 ;  /* 0x0000000103037824 */ /* 0x000fe400078e020f */
[----:B------:R-:W-:Y:S02]  /*c270*/  IMAD R0, R0, UR8, RZ ;  /* 0x0000000800007c24 */ /* 0x000fe4000f8e02ff */
[----:B------:R-:W-:Y:S01]  /*c280*/  IMAD R135, R135, 0x80, R220 ;  /* 0x0000008087877824 */ /* 0x000fe200078e02dc */
[----:B------:R-:W-:Y:S01]  /*c290*/  ULDC UR5, c[0x0][0xc] ;  /* 0x0000030000057ab9 */ /* 0x000fe20000000800 */
[C---:B------:R-:W-:Y:S01]  /*c2a0*/  IMAD R15, R13.reuse, UR9, R0 ;  /* 0x000000090d0f7c24 */ /* 0x040fe2000f8e0200 */
[----:B------:R-:W-:Y:S01]  /*c2b0*/  UISETP.NE.AND UP0, UPT, UR60, 0x2, UPT ;  /* 0x000000023c00788c */ /* 0x000fe2000bf05270 */
[----:B------:R-:W-:Y:S01]  /*c2c0*/  IMAD.WIDE.U32 R2, R13, UR8, R2 ;  /* 0x000000080d027c25 */ /* 0x000fe2000f8e0002 */
[----:B------:R-:W-:Y:S01]  /*c2d0*/  UMOV UR6, 0x1 ;  /* 0x0000000100067882 */ /* 0x000fe20000000000 */
[----:B------:R-:W-:Y:S01]  /*c2e0*/  UIADD3 UR13, UR5, UR13, URZ ;  /* 0x0000000d050d7290 */ /* 0x000fe2000fffe03f */
[----:B------:R-:W-:Y:S01]  /*c2f0*/  ISETP.GE.AND P2, PT, R135, R24, PT ;  /* 0x000000188700720c */ /* 0x000fe20003f46270 */
[----:B------:R-:W-:Y:S01]  /*c300*/  UPRMT UR5, URZ, 0x654, UR4 ;  /* 0x000006543f057896 */ /* 0x000fe20008000004 */
[----:B------:R-:W-:Y:S01]  /*c310*/  IMAD.IADD R15, R3, 0x1, R15 ;  /* 0x00000001030f7824 */ /* 0x000fe200078e020f */
[----:B------:R-:W-:Y:S01]  /*c320*/  UPRMT UR4, UR6, 0x654, UR4 ;  /* 0x0000065406047896 */ /* 0x000fe20008000004 */
[----:B------:R-:W-:Y:S01]  /*c330*/  LEA R0, P0, R2, UR10, 0x1 ;  /* 0x0000000a02007c11 */ /* 0x000fe2000f8008ff */
[----:B------:R-:W-:Y:S01]  /*c340*/  USEL UR6, URZ, 0x1, UP0 ;  /* 0x000000013f067887 */ /* 0x000fe20008000000 */
[----:B------:R-:W-:-:S02]  /*c350*/  VIADD R13, R135, 0x20 ;  /* 0x00000020870d7836 */ /* 0x000fc40000000000 */
[----:B------:R-:W-:Y:S01]  /*c360*/  LEA.HI.X R25, R2, UR11, R15, 0x1, P0 ;  /* 0x0000000b02197c11 */ /* 0x000fe200080f0c0f */
[----:B------:R-:W-:Y:S01]  /*c370*/  ULOP3.LUT UR12, UR12, UR6, URZ, 0x3c, !UPT ;  /* 0x000000060c0c7292 */ /* 0x000fe2000f8e3c3f */
[----:B------:R-:W-:Y:S01]  /*c380*/  VIADD R3, R135, 0x40 ;  /* 0x0000004087037836 */ /* 0x000fe20000000000 */
[-C--:B------:R-:W-:Y:S01]  /*c390*/  ISETP.GE.AND P1, PT, R13, R24.reuse, PT ;  /* 0x000000180d00720c */ /* 0x080fe20003f26270 */
[----:B--2---:R-:W-:Y:S01]  /*c3a0*/  SYNCS.ARRIVE.TRANS64.RED.A1T0 RZ, [UR5], RZ ;  /* 0x000000ffffff79a7 */ /* 0x004fe20008100405 */
[----:B------:R-:W-:Y:S01]  /*c3b0*/  IMAD.U32 R216, RZ, RZ, UR13 ;  /* 0x0000000dffd87e24 */ /* 0x000fe2000f8e00ff */
[----:B------:R-:W-:Y:S01]  /*c3c0*/  USEL UR60, UR60, URZ, UP0 ;  /* 0x0000003f3c3c7287 */ /* 0x000fe20008000000 */
[----:B------:R0:W1:Y:S01]  /*c3d0*/  SHFL.IDX PT, R12, R0, RZ, 0x181f ;  /* 0x00181fff000c7589 */ /* 0x00006200000e0000 */
[----:B------:R-:W-:Y:S01]  /*c3e0*/  IMAD.U32 R16, RZ, RZ, UR12 ;  /* 0x0000000cff107e24 */ /* 0x000fe2000f8e00ff */
[----:B------:R-:W-:Y:S02]  /*c3f0*/  BSSY B0, `(.L_x_219) ;  /* 0x0000016000007945 */ /* 0x000fe40003800000 */
[----:B------:R0:W2:Y:S01]  /*c400*/  SHFL.IDX PT, R13, R25, RZ, 0x181f ;  /* 0x00181fff190d7589 */ /* 0x0000a200000e0000 */
[----:B------:R-:W-:Y:S01]  /*c410*/  SYNCS.ARRIVE.TRANS64.RED.A1T0 RZ, [UR4], RZ ;  /* 0x000000ffffff79a7 */ /* 0x000fe20008100404 */
[----:B------:R-:W-:Y:S01]  /*c420*/  ISETP.GE.AND P0, PT, R3, R24, PT ;  /* 0x000000180300720c */ /* 0x000fe20003f06270 */
[----:B------:R-:W-:-:S12]  /*c430*/  @P2 BRA `(.L_x_220) ;  /* 0x0000000000442947 */ /* 0x000fd80003800000 */
[----:B------:R-:W-:Y:S01]  /*c440*/  ULDC UR4, c[0x0][0xac8] ;  /* 0x0002b20000047ab9 */ /* 0x000fe20000000800 */
[----:B------:R-:W-:Y:S01]  /*c450*/  ULDC.64 UR6, c[0x0][0x208] ;  /* 0x0000820000067ab9 */ /* 0x000fe20000000a00 */
[----:B------:R-:W-:Y:S02]  /*c460*/  ISETP.GE.AND P4, PT, R214, UR4, PT ;  /* 0x00000004d6007c0c */ /* 0x000fe4000bf86270 */
[----:B------:R-:W-:Y:S02]  /*c470*/  ISETP.GE.AND P3, PT, R213, UR4, PT ;  /* 0x00000004d5007c0c */ /* 0x000fe4000bf66270 */
[----:B------:R-:W-:Y:S02]  /*c480*/  ISETP.GE.AND P2, PT, R212, UR4, PT ;  /* 0x00000004d4007c0c */ /* 0x000fe4000bf46270 */
[----:B------:R-:W-:-:S07]  /*c490*/  ISETP.GE.AND P5, PT, R17, UR4, PT ;  /* 0x0000000411007c0c */ /* 0x000fce000bfa6270 */
[----:B-1----:R-:W-:-:S04]  /*c4a0*/  @!P4 LEA R14, P6, R214, R12, 0x1 ;  /* 0x0000000cd60ec211 */ /* 0x002fc800078c08ff */
[----:B--2---:R-:W-:Y:S02]  /*c4b0*/  @!P4 LEA.HI.X R15, R214, R13, R231, 0x1, P6 ;  /* 0x0000000dd60fc211 */ /* 0x004fe400030f0ce7 */
[----:B0-----:R-:W-:Y:S01]  /*c4c0*/  @!P3 LEA R20, P6, R213, R12, 0x1 ;  /* 0x0000000cd514b211 */ /* 0x001fe200078c08ff */
        /* <DEDUP_REMOVED lines=8> */
.L_x_220:
[----:B------:R-:W-:Y:S05]  /*c550*/  BSYNC B0 ;  /* 0x0000000000007941 */ /* 0x000fea0003800000 */
.L_x_219:
[----:B---3-5:R3:W4:Y:S01]  /*c560*/  SHFL.IDX PT, R9, R25, 0x1, 0x181f ;  /* 0x00381f0019097f89 */ /* 0x02872200000e0000 */
        /* <DEDUP_REMOVED lines=10> */
[-C--:B-1----:R-:W-:Y:S02]  /*c610*/  @!P2 LEA R12, P5, R213, R8.reuse, 0x1 ;  /* 0x00000008d50ca211 */ /* 0x082fe400078a08ff */
[-C--:B----4-:R-:W-:Y:S02]  /*c620*/  @!P3 LEA.HI.X R11, R214, R9.reuse, R231, 0x1, P6 ;  /* 0x00000009d60bb211 */ /* 0x090fe400030f0ce7 */
[C---:B------:R-:W-:Y:S01]  /*c630*/  @!P1 LEA R14, P6, R212.reuse, R8, 0x1 ;  /* 0x00000008d40e9211 */ /* 0x040fe200078c08ff */
[----:B------:R-:W-:Y:S01]  /*c640*/  @!P4 IMAD.WIDE R2, R17, 0x2, R8 ;  /* 0x000000021102c825 */ /* 0x000fe200078e0208 */
[-C--:B--2---:R-:W-:Y:S02]  /*c650*/  @!P2 LEA.HI.X R13, R213, R9.reuse, R230, 0x1, P5 ;  /* 0x00000009d50da211 */ /* 0x084fe400028f0ce6 */
[----:B------:R-:W-:-:S02]  /*c660*/  @!P1 LEA.HI.X R15, R212, R9, R229, 0x1, P6 ;  /* 0x00000009d40f9211 */ /* 0x000fc400030f0ce5 */
[----:B------:R0:W-:Y:S04]  /*c670*/  @!P4 ST.E.128 desc[UR6][R2.64], R32 ;  /* 0x000000200200c985 */ /* 0x0001e8000c101d06 */
[----:B------:R0:W-:Y:S04]  /*c680*/  @!P3 ST.E.128 desc[UR6][R10.64], R64 ;  /* 0x000000400a00b985 */ /* 0x0001e8000c101d06 */
[----:B------:R0:W-:Y:S04]  /*c690*/  @!P2 ST.E.128 desc[UR6][R12.64], R120 ;  /* 0x000000780c00a985 */ /* 0x0001e8000c101d06 */
[----:B------:R0:W-:Y:S02]  /*c6a0*/  @!P1 ST.E.128 desc[UR6][R14.64], R116 ;  /* 0x000000740e009985 */ /* 0x0001e4000c101d06 */
.L_x_222:
[----:B------:R-:W-:Y:S05]  /*c6b0*/  BSYNC B0 ;  /* 0x0000000000007941 */ /* 0x000fea0003800000 */
.L_x_221:
[----:B----4-:R4:W1:Y:S01]  /*c6c0*/  SHFL.IDX PT, R9, R25, 0x2, 0x181f ;  /* 0x00581f0019097f89 */ /* 0x01086200000e0000 */
[----:B------:R-:W-:Y:S03]  /*c6d0*/  BSSY B0, `(.L_x_223) ;  /* 0x0000014000007945 */ /* 0x000fe60003800000 */
[----:B0-----:R4:W0:Y:S01]  /*c6e0*/  SHFL.IDX PT, R8, R0, 0x2, 0x181f ;  /* 0x00581f0000087f89 */ /* 0x00182200000e0000 */
        /* <DEDUP_REMOVED lines=8> */
[-C--:B-1----:R-:W-:Y:S02]  /*c770*/  @!P5 LEA R12, P1, R213, R8.reuse, 0x1 ;  /* 0x00000008d50cd211 */ /* 0x082fe400078208ff */
[----:B------:R-:W-:Y:S02]  /*c780*/  @!P6 LEA R14, P2, R212, R8, 0x1 ;  /* 0x00000008d40ee211 */ /* 0x000fe400078408ff */
[----:B------:R-:W-:Y:S01]  /*c790*/  @!P3 IMAD.WIDE R2, R17, 0x2, R8 ;  /* 0x000000021102b825 */ /* 0x000fe200078e0208 */
[-C--:B------:R-:W-:Y:S02]  /*c7a0*/  @!P4 LEA.HI.X R11, R214, R9.reuse, R231, 0x1, P0 ;  /* 0x00000009d60bc211 */ /* 0x080fe400000f0ce7 */
[-C--:B--2---:R-:W-:Y:S02]  /*c7b0*/  @!P5 LEA.HI.X R13, R213, R9.reuse, R230, 0x1, P1 ;  /* 0x00000009d50dd211 */ /* 0x084fe400008f0ce6 */
[----:B------:R-:W-:Y:S01]  /*c7c0*/  @!P6 LEA.HI.X R15, R212, R9, R229, 0x1, P2 ;  /* 0x00000009d40fe211 */ /* 0x000fe200010f0ce5 */
[----:B------:R0:W-:Y:S04]  /*c7d0*/  @!P3 ST.E.128 desc[UR6][R2.64], R36 ;  /* 0x000000240200b985 */ /* 0x0001e8000c101d06 */
[----:B------:R0:W-:Y:S04]  /*c7e0*/  @!P4 ST.E.128 desc[UR6][R10.64], R68 ;  /* 0x000000440a00c985 */ /* 0x0001e8000c101d06 */
[----:B------:R0:W-:Y:S04]  /*c7f0*/  @!P5 ST.E.128 desc[UR6][R12.64], R4 ;  /* 0x000000040c00d985 */ /* 0x0001e8000c101d06 */
[----:B------:R0:W-:Y:S02]  /*c800*/  @!P6 ST.E.128 desc[UR6][R14.64], R52 ;  /* 0x000000340e00e985 */ /* 0x0001e4000c101d06 */
.L_x_224:
[----:B------:R-:W-:Y:S05]  /*c810*/  BSYNC B0 ;  /* 0x0000000000007941 */ /* 0x000fea0003800000 */
.L_x_223:
        /* <DEDUP_REMOVED lines=20> */
[-C--:B-1----:R-:W-:Y:S02]  /*c960*/  @!P5 LEA.HI.X R9, R213, R5.reuse, R230, 0x1, P1 ;  /* 0x00000005d509d211 */ /* 0x082fe400008f0ce6 */
[----:B------:R-:W-:Y:S01]  /*c970*/  @!P6 LEA.HI.X R11, R212, R5, R229, 0x1, P2 ;  /* 0x00000005d40be211 */ /* 0x000fe200010f0ce5 */
[----:B------:R0:W-:Y:S04]  /*c980*/  @!P3 ST.E.128 desc[UR6][R2.64], R40 ;  /* 0x000000280200b985 */ /* 0x0001e8000c101d06 */
[----:B------:R0:W-:Y:S04]  /*c990*/  @!P4 ST.E.128 desc[UR6][R6.64], R108 ;  /* 0x0000006c0600c985 */ /* 0x0001e8000c101d06 */
[----:B------:R0:W-:Y:S04]  /*c9a0*/  @!P5 ST.E.128 desc[UR6][R8.64], R60 ;  /* 0x0000003c0800d985 */ /* 0x0001e8000c101d06 */
[----:B------:R0:W-:Y:S02]  /*c9b0*/  @!P6 ST.E.128 desc[UR6][R10.64], R128 ;  /* 0x000000800a00e985 */ /* 0x0001e4000c101d06 */
.L_x_226:
[----:B------:R-:W-:Y:S05]  /*c9c0*/  BSYNC B0 ;  /* 0x0000000000007941 */ /* 0x000fea0003800000 */
.L_x_225:
[----:B0--34-:R-:W0:Y:S01]  /*c9d0*/  LDC R0, c[0x0][0xc34] ;  /* 0x00030d00ff007b82 */ /* 0x019e220000000800 */
[----:B------:R-:W-:-:S13]  /*c9e0*/  R2UR UR4, R216 ;  /* 0x00000000d80472ca */ /* 0x000fda00000e0000 */
[----:B0-----:R-:W-:-:S13]  /*c9f0*/  ISETP.LE.AND P0, PT, R0, UR4, PT ;  /* 0x0000000400007c0c */ /* 0x001fda000bf03270 */
[----:B------:R-:W-:Y:S05]  /*ca00*/  @!P0 BRA `(.L_x_227) ;  /* 0xffffff4800408947 */ /* 0x000fea000383ffff */
[----:B------:R-:W-:Y:S05]  /*ca10*/  EXIT ;  /* 0x000000000000794d */ /* 0x000fea0003800000 */
.L_x_193:
        /* <DEDUP_REMOVED lines=10> */
[----:B------:R-:W2:Y:S01]  /*cac0*/  LDL R4, [R1+0x30] ;  /* 0x0000300001047983 */ /* 0x000ea20000100800 */
[----:B------:R-:W1:Y:S01]  /*cad0*/  S2UR UR4, SR_CgaCtaId ;  /* 0x00000000000479c3 */ /* 0x000e620000008800 */
[C---:B------:R-:W-:Y:S01]  /*cae0*/  IMAD.SHL.U32 R2, R0.reuse, 0x8, RZ ;  /* 0x0000000800027824 */ /* 0x040fe200078e00ff */
[C---:B------:R-:W-:Y:S01]  /*caf0*/  LOP3.LUT R5, R0.reuse, 0x7f, RZ, 0xc0, !PT ;  /* 0x0000007f00057812 */ /* 0x040fe200078ec0ff */
[----:B------:R-:W-:Y:S01]  /*cb00*/  UMOV UR36, 0x400 ;  /* 0x0000040000247882 */ /* 0x000fe20000000000 */
[----:B------:R-:W-:Y:S01]  /*cb10*/  LOP3.LUT P0, RZ, R0, 0x1f, RZ, 0xc0, !PT ;  /* 0x0000001f00ff7812 */ /* 0x000fe2000780c0ff */
[----:B------:R-:W-:Y:S01]  /*cb20*/  IMAD.MOV.U32 R19, RZ, RZ, RZ ;  /* 0x000000ffff137224 */ /* 0x000fe200078e00ff */
[----:B0-----:R-:W-:Y:S01]  /*cb30*/  LOP3.LUT R3, R2, 0x1f8, RZ, 0xc0, !PT ;  /* 0x000001f802037812 */ /* 0x001fe200078ec0ff */
[----:B------:R-:W-:Y:S01]  /*cb40*/  ULDC.64 UR38, c[0x0][0x198] ;  /* 0x0000660000267ab9 */ /* 0x000fe20000000a00 */
[C---:B------:R-:W-:Y:S01]  /*cb50*/  ISETP.NE.AND P1, PT, R5.reuse, RZ, PT ;  /* 0x000000ff0500720c */ /* 0x040fe20003f25270 */
[----:B------:R-:W-:Y:S01]  /*cb60*/  ULDC UR40, c[0x0][0xc] ;  /* 0x0000030000287ab9 */ /* 0x000fe20000000800 */
[----:B------:R-:W-:-:S02]  /*cb70*/  ISETP.NE.OR P0, PT, R5, RZ, !P0 ;  /* 0x000000ff0500720c */ /* 0x000fc40004705670 */
[----:B------:R-:W-:Y:S02]  /*cb80*/  LOP3.LUT R18, R18, 0xfffffffe, RZ, 0xc0, !PT ;  /* 0xfffffffe12127812 */ /* 0x000fe400078ec0ff */
[----:B------:R-:W-:-:S07]  /*cb90*/  LOP3.LUT R2, R2, 0x38, RZ, 0xc0, !PT ;  /* 0x0000003802027812 */ /* 0x000fce00078ec0ff */
[----:B------:R-:W-:Y:S01]  /*cba0*/  @P1 LOP3.LUT R18, R18, 0x1, RZ, 0xfc, !PT ;  /* 0x0000000112121812 */ /* 0x000fe200078efcff */
[----:B-1----:R-:W-:-:S03]  /*cbb0*/  ULEA UR36, UR4, UR36, 0x18 ;  /* 0x0000002404247291 */ /* 0x002fc6000f8ec03f */
[----:B------:R-:W-:-:S04]  /*cbc0*/  LOP3.LUT R18, R18, 0xfffffffd, RZ, 0xc0, !PT ;  /* 0xfffffffd12127812 */ /* 0x000fc800078ec0ff */
[----:B------:R-:W-:Y:S02]  /*cbd0*/  @P0 LOP3.LUT R18, R18, 0x2, RZ, 0xfc, !PT ;  /* 0x0000000212120812 */ /* 0x000fe400078efcff */
[----:B--2---:R-:W-:Y:S02]  /*cbe0*/  R2UR UR5, R4 ;  /* 0x00000000040572ca */ /* 0x004fe400000e0000 */
[----:B------:R-:W-:Y:S01]  /*cbf0*/  LOP3.LUT R4, R3, 0x38, R0, 0x78, !PT ;  /* 0x0000003803047812 */ /* 0x000fe200078e7800 */
[----:B------:R-:W-:Y:S02]  /*cc00*/  IMAD.SHL.U32 R3, R5, 0x8, RZ ;  /* 0x0000000805037824 */ /* 0x000fe400078e00ff */
[----:B------:R-:W-:-:S03]  /*cc10*/  IMAD.SHL.U32 R0, R0, 0x10, RZ ;  /* 0x0000001000007824 */ /* 0x000fc600078e00ff */
[----:B------:R-:W-:Y:S02]  /*cc20*/  LOP3.LUT R3, R4, 0x200, R3, 0xf8, !PT ;  /* 0x0000020004037812 */ /* 0x000fe400078ef803 */
[----:B------:R-:W-:-:S03]  /*cc30*/  SHF.R.U32.HI R4, RZ, 0x3, R5 ;  /* 0x00000003ff047819 */ /* 0x000fc60000011605 */
[----:B------:R-:W-:Y:S01]  /*cc40*/  ULOP3.LUT UR37, UR5, 0x2, URZ, 0xfc, !UPT ;  /* 0x0000000205257892 */ /* 0x000fe2000f8efc3f */
[----:B------:R-:W0:Y:S01]  /*cc50*/  S2UR UR5, SR_CTAID.X ;  /* 0x00000000000579c3 */ /* 0x000e220000002500 */
[----:B------:R-:W-:Y:S02]  /*cc60*/  LOP3.LUT R4, R4, 0x70, R0, 0xf8, !PT ;  /* 0x0000007004047812 */ /* 0x000fe400078ef800 */
[----:B------:R-:W-:Y:S02]  /*cc70*/  LEA R0, R3, UR36, 0x1 ;  /* 0x0000002403007c11 */ /* 0x000fe4000f8e08ff */
[----:B------:R-:W-:-:S03]  /*cc80*/  LOP3.LUT R4, R2, 0x40, RZ, 0xfc, !PT ;  /* 0x0000004002047812 */ /* 0x000fc600078efcff */
[----:B------:R1:W-:Y:S02]  /*cc90*/  STL [R1+0x10], R0 ;  /* 0x0000100001007387 */ /* 0x0003e40000100800 */
[----:B-1----:R-:W-:Y:S02]  /*cca0*/  IMAD.MOV.U32 R0, RZ, RZ, 0x1 ;  /* 0x00000001ff007424 */ /* 0x002fe400078e00ff */
[----:B0-----:R-:W-:-:S05]  /*ccb0*/  IMAD.U32 R3, RZ, RZ, UR5 ;  /* 0x00000005ff037e24 */ /* 0x001fca000f8e00ff */
[----:B------:R0:W-:Y:S04]  /*ccc0*/  STL [R1+0x24], R3 ;  /* 0x0000240301007387 */ /* 0x0001e80000100800 */
[----:B------:R-:W-:Y:S04]  /*ccd0*/  STL [R1+0x2c], RZ ;  /* 0x00002cff01007387 */ /* 0x000fe80000100800 */
[----:B------:R1:W-:Y:S01]  /*cce0*/  STL [R1], R0 ;  /* 0x0000000001007387 */ /* 0x0003e20000100800 */
[C---:B0-----:R-:W-:Y:S02]  /*ccf0*/  LOP3.LUT R3, R2.reuse, 0x80, RZ, 0xfc, !PT ;  /* 0x0000008002037812 */ /* 0x041fe400078efcff */
[----:B-1----:R-:W-:-:S07]  /*cd00*/  LOP3.LUT R0, R2, 0xc0, RZ, 0xfc, !PT ;  /* 0x000000c002007812 */ /* 0x002fce00078efcff */
.L_x_323:
[----:B------:R-:W2:Y:S01]  /*cd10*/  LDL R2, [R1+0x24] ;  /* 0x0000240001027983 */ /* 0x000ea20000100800 */
[----:B0-----:R-:W0:Y:S01]  /*cd20*/  LDC R0, c[0x0][0xc38] ;  /* 0x00030e00ff007b82 */ /* 0x001e220000000800 */
[----:B------:R-:W-:Y:S05]  /*cd30*/  YIELD ;  /* 0x0000000000007946 */ /* 0x000fea0003800000 */
[----:B------:R-:W-:Y:S02]  /*cd40*/  ULDC.64 UR4, c[0x0][0x418] ;  /* 0x0001060000047ab9 */ /* 0x000fe40000000a00 */
[----:B------:R-:W1:Y:S01]  /*cd50*/  LDC R16, c[0x0][0xc44] ;  /* 0x00031100ff107b82 */ /* 0x000e620000000800 */
[----:B------:R-:W-:-:S03]  /*cd60*/  UISETP.NE.U32.AND UP0, UPT, UR4, URZ, UPT ;  /* 0x0000003f0400728c */ /* 0x000fc6000bf05070 */
[----:B------:R-:W-:Y:S01]  /*cd70*/  ULDC UR4, c[0x0][0x424] ;  /* 0x0001090000047ab9 */ /* 0x000fe20000000800 */
[----:B------:R-:W-:-:S04]  /*cd80*/  UISETP.NE.AND.EX UP0, UPT, UR5, URZ, UPT, UP0 ;  /* 0x0000003f0500728c */ /* 0x000fc8000bf05300 */
[----:B------:R-:W-:Y:S01]  /*cd90*/  USEL UR4, UR4, 0x1, UP0 ;  /* 0x0000000104047887 */ /* 0x000fe20008000000 */
[----:B0-----:R-:W-:Y:S02]  /*cda0*/  ISETP.NE.AND P0, PT, R0, 0x1, PT ;  /* 0x000000010000780c */ /* 0x001fe40003f05270 */
[----:B-1----:R-:W-:-:S11]  /*cdb0*/  ISETP.NE.AND P1, PT, R16, 0x1, PT ;  /* 0x000000011000780c */ /* 0x002fd60003f25270 */
[----:B------:R-:W2:Y:S08]  /*cdc0*/  @P0 LDC R0, c[0x0][0xc3c] ;  /* 0x00030f00ff000b82 */ /* 0x000eb00000000800 */
[----:B------:R-:W0:Y:S01]  /*cdd0*/  @P0 LDC R3, c[0x0][0xc40] ;  /* 0x00031000ff030b82 */ /* 0x000e220000000800 */
[----:B--2---:R-:W-:-:S04]  /*cde0*/  @P0 IMAD.HI.U32 R0, R2, R0, RZ ;  /* 0x0000000002000227 */ /* 0x004fc800078e00ff */
[----:B------:R-:W-:Y:S01]  /*cdf0*/  IMAD.MOV.U32 R4, RZ, RZ, R2 ;  /* 0x000000ffff047224 */ /* 0x000fe200078e0002 */
[----:B0-----:R-:W-:Y:S02]  /*ce00*/  @P0 SHF.R.U32.HI R4, RZ, R3, R0 ;  /* 0x00000003ff040219 */ /* 0x001fe40000011600 */
[----:B------:R-:W0:Y:S03]  /*ce10*/  @P1 LDC.64 R2, c[0x0][0xc48] ;  /* 0x00031200ff021b82 */ /* 0x000e260000000a00 */
[----:B------:R-:W-:Y:S01]  /*ce20*/  IMAD.MOV.U32 R5, RZ, RZ, R4 ;  /* 0x000000ffff057224 */ /* 0x000fe200078e0004 */
[----:B------:R-:W-:Y:S04]  /*ce30*/  STL [R1+0x1c], R4 ;  /* 0x00001c0401007387 */ /* 0x000fe80000100800 */
[----:B------:R-:W1:Y:S01]  /*ce40*/  LDC R0, c[0x0][0x2f0] ;  /* 0x0000bc00ff007b82 */ /* 0x000e620000000800 */
[----:B0-----:R-:W-:-:S05]  /*ce50*/  @P1 IMAD.HI.U32 R2, R4, R2, RZ ;  /* 0x0000000204021227 */ /* 0x001fca00078e00ff */
[----:B------:R-:W-:Y:S01]  /*ce60*/  @P1 SHF.R.U32.HI R5, RZ, R3, R2 ;  /* 0x00000003ff051219 */ /* 0x000fe20000011602 */
[----:B-1----:R-:W-:Y:S01]  /*ce70*/  IMAD R0, R0, UR4, RZ ;  /* 0x0000000400007c24 */ /* 0x002fe2000f8e02ff */
[----:B------:R-:W-:-:S03]  /*ce80*/  UIADD3 UR4, UR36, 0x24400, URZ ;  /* 0x0002440024047890 */ /* 0x000fc6000fffe03f */
[----:B------:R-:W-:Y:S01]  /*ce90*/  STL [R1+0x14], R5 ;  /* 0x0000140501007387 */ /* 0x000fe20000100800 */
[----:B------:R-:W-:Y:S01]  /*cea0*/  IMAD.MOV R3, RZ, RZ, -R5 ;  /* 0x000000ffff037224 */ /* 0x000fe200078e0a05 */
[----:B------:R-:W-:Y:S02]  /*ceb0*/  ULOP3.LUT UP0, URZ, UR4, 0x3ff, URZ, 0xc0, !UPT ;  /* 0x000003ff043f7892 */ /* 0x000fe4000f80c03f */
[----:B------:R0:W-:Y:S01]  /*cec0*/  STL [R1+0x28], R0 ;  /* 0x0000280001007387 */ /* 0x0001e20000100800 */
[----:B------:R-:W-:-:S03]  /*ced0*/  IMAD R16, R16, R3, R4 ;  /* 0x0000000310107224 */ /* 0x000fc600078e0204 */
[----:B------:R-:W-:Y:S01]  /*cee0*/  PLOP3.LUT P0, PT, PT, PT, UP0, 0x80, 0x0 ;  /* 0x000000000000781c */ /* 0x000fe20003f0f008 */
[----:B0-----:R-:W-:-:S04]  /*cef0*/  VIADD R0, R0, 0x4f ;  /* 0x0000004f00007836 */ /* 0x001fc80000000000 */
[----:B------:R-:W-:-:S05]  /*cf00*/  IMAD.HI R0, R0, 0x66666667, RZ ;  /* 0x6666666700007827 */ /* 0x000fca00078e02ff */
[----:B------:R-:W-:-:S04]  /*cf10*/  SHF.R.U32.HI R2, RZ, 0x1f, R0 ;  /* 0x0000001fff027819 */ /* 0x000fc80000011600 */
[----:B------:R-:W-:-:S05]  /*cf20*/  LEA.HI.SX32 R0, R0, R2, 0x1b ;  /* 0x0000000200007211 */ /* 0x000fca00078fdaff */
[----:B------:R0:W-:Y:S01]  /*cf30*/  STL [R1+0x20], R0 ;  /* 0x0000200001007387 */ /* 0x0001e20000100800 */
[----:B------:R-:W-:Y:S05]  /*cf40*/  @!P0 BRA `(.L_x_229) ;  /* 0x0000000000408947 */ /* 0x000fea0003800000 */
[----:B------:R-:W-:Y:S01]  /*cf50*/  MOV R2, 0x0 ;  /* 0x0000000000027802 */ /* 0x000fe20000000f00 */
[----:B------:R-:W-:Y:S01]  /*cf60*/  ULDC.64 UR6, c[0x4][0x1b8] ;  /* 0x01006e0000067ab9 */ /* 0x000fe20000000a00 */
[----:B------:R-:W-:Y:S01]  /*cf70*/  ULDC.64 UR8, c[0x4][0x1c0] ;  /* 0x0100700000087ab9 */ /* 0x000fe20000000a00 */
[----:B------:R-:W-:Y:S01]  /*cf80*/  ULDC.64 UR4, c[0x4][0x118] ;  /* 0x0100460000047ab9 */ /* 0x000fe20000000a00 */
[----:B------:R-:W-:Y:S02]  /*cf90*/  IMAD.U32 R4, RZ, RZ, UR6 ;  /* 0x00000006ff047e24 */ /* 0x000fe4000f8e00ff */
[----:B------:R-:W1:Y:S01]  /*cfa0*/  LDC.64 R2, c[0x4][R2] ;  /* 0x0100000002027b82 */ /* 0x000e620000000a00 */
[----:B------:R-:W-:Y:S02]  /*cfb0*/  IMAD.U32 R5, RZ, RZ, UR7 ;  /* 0x00000007ff057e24 */ /* 0x000fe4000f8e00ff */
[----:B------:R-:W-:Y:S02]  /*cfc0*/  IMAD.U32 R6, RZ, RZ, UR8 ;  /* 0x00000008ff067e24 */ /* 0x000fe4000f8e00ff */
[----:B------:R-:W-:-:S02]  /*cfd0*/  IMAD.U32 R7, RZ, RZ, UR9 ;  /* 0x00000009ff077e24 */ /* 0x000fc4000f8e00ff */
[----:B------:R-:W-:Y:S02]  /*cfe0*/  IMAD.U32 R10, RZ, RZ, UR4 ;  /* 0x00000004ff0a7e24 */ /* 0x000fe4000f8e00ff */
[----:B------:R-:W-:Y:S02]  /*cff0*/  IMAD.U32 R11, RZ, RZ, UR5 ;  /* 0x00000005ff0b7e24 */ /* 0x000fe4000f8e00ff */
[----:B------:R-:W-:Y:S02]  /*d000*/  IMAD.MOV.U32 R8, RZ, RZ, 0x70 ;  /* 0x00000070ff087424 */ /* 0x000fe400078e00ff */
[----:B------:R-:W-:Y:S02]  /*d010*/  IMAD.MOV.U32 R12, RZ, RZ, 0x1 ;  /* 0x00000001ff0c7424 */ /* 0x000fe400078e00ff */
[----:B------:R-:W-:-:S07]  /*d020*/  IMAD.MOV.U32 R13, RZ, RZ, RZ ;  /* 0x000000ffff0d7224 */ /* 0x000fce00078e00ff */
[----:B------:R-:W-:-:S07]  /*d030*/  LEPC R20, `(.L_x_229) ;  /* 0x000000001014794e */ /* 0x000fce0000000000 */
[----:B01----:R-:W-:Y:S05]  /*d040*/  CALL.ABS.NOINC R2 ;  /* 0x0000000002007343 */ /* 0x003fea0003c00000 */
.L_x_229:
        /* <DEDUP_REMOVED lines=8> */
[----:B------:R1:W2:Y:S01]  /*d0d0*/  LDC.64 R2, c[0x4][R17] ;  /* 0x0100000011027b82 */ /* 0x0002a20000000a00 */
[----:B------:R-:W-:Y:S02]  /*d0e0*/  IMAD.U32 R4, RZ, RZ, UR6 ;  /* 0x00000006ff047e24 */ /* 0x000fe4000f8e00ff */
[----:B------:R-:W-:Y:S02]  /*d0f0*/  IMAD.U32 R5, RZ, RZ, UR7 ;  /* 0x00000007ff057e24 */ /* 0x000fe4000f8e00ff */
[----:B------:R-:W-:Y:S02]  /*d100*/  IMAD.U32 R6, RZ, RZ, UR8 ;  /* 0x00000008ff067e24 */ /* 0x000fe4000f8e00ff */
[----:B------:R-:W-:-:S02]  /*d110*/  IMAD.U32 R7, RZ, RZ, UR9 ;  /* 0x00000009ff077e24 */ /* 0x000fc4000f8e00ff */
[----:B------:R-:W-:Y:S02]  /*d120*/  IMAD.U32 R10, RZ, RZ, UR4 ;  /* 0x00000004ff0a7e24 */ /* 0x000fe4000f8e00ff */
[----:B------:R-:W-:Y:S02]  /*d130*/  IMAD.U32 R11, RZ, RZ, UR5 ;  /* 0x00000005ff0b7e24 */ /* 0x000fe4000f8e00ff */
[----:B------:R-:W-:Y:S02]  /*d140*/  IMAD.MOV.U32 R8, RZ, RZ, 0x70 ;  /* 0x00000070ff087424 */ /* 0x000fe400078e00ff */
[----:B------:R-:W-:Y:S02]  /*d150*/  IMAD.MOV.U32 R12, RZ, RZ, 0x1 ;  /* 0x00000001ff0c7424 */ /* 0x000fe400078e00ff */
[----:B-1----:R-:W-:-:S07]  /*d160*/  IMAD.MOV.U32 R13, RZ, RZ, RZ ;  /* 0x000000ffff0d7224 */ /* 0x002fce00078e00ff */
[----:B------:R-:W-:-:S07]  /*d170*/  LEPC R20, `(.L_x_231) ;  /* 0x000000001014794e */ /* 0x000fce0000000000 */
[----:B0-2---:R-:W-:Y:S05]  /*d180*/  CALL.ABS.NOINC R2 ;  /* 0x0000000002007343 */ /* 0x005fea0003c00000 */
.L_x_231:
[----:B------:R0:W1:Y:S01]  /*d190*/  LDC.64 R2, c[0x4][R17] ;  /* 0x0100000011027b82 */ /* 0x0000620000000a00 */
[----:B------:R-:W-:Y:S01]  /*d1a0*/  ULDC.64 UR6, c[0x4][0x1b8] ;  /* 0x01006e0000067ab9 */ /* 0x000fe20000000a00 */
[----:B------:R-:W-:Y:S01]  /*d1b0*/  ULDC.64 UR8, c[0x4][0x1c0] ;  /* 0x0100700000087ab9 */ /* 0x000fe20000000a00 */
[----:B------:R-:W-:Y:S01]  /*d1c0*/  ULDC.64 UR4, c[0x4][0x128] ;  /* 0x01004a0000047ab9 */ /* 0x000fe20000000a00 */
        /* <DEDUP_REMOVED lines=8> */
[----:B0-----:R-:W-:-:S07]  /*d250*/  IMAD.MOV.U32 R13, RZ, RZ, RZ ;  /* 0x000000ffff0d7224 */ /* 0x001fce00078e00ff */
[----:B------:R-:W-:-:S07]  /*d260*/  LEPC R20, `(.L_x_230) ;  /* 0x000000001014794e */ /* 0x000fce0000000000 */
[----:B-1----:R-:W-:Y:S05]  /*d270*/  CALL.ABS.NOINC R2 ;  /* 0x0000000002007343 */ /* 0x002fea0003c00000 */
.L_x_230:
[----:B------:R-:W2:Y:S01]  /*d280*/  LDL R2, [R1+0x20] ;  /* 0x0000200001027983 */ /* 0x000ea20000100800 */
[----:B------:R-:W-:-:S03]  /*d290*/  ULDC.64 UR4, c[0x0][0x9f8] ;  /* 0x00027e0000047ab9 */ /* 0x000fc60000000a00 */
[----:B0-----:R-:W3:Y:S01]  /*d2a0*/  LDL R0, [R1+0x14] ;  /* 0x0000140001007983 */ /* 0x001ee20000100800 */
[----:B------:R-:W-:Y:S01]  /*d2b0*/  ISETP.NE.U32.AND P0, PT, RZ, UR4, PT ;  /* 0x00000004ff007c0c */ /* 0x000fe2000bf05070 */
[----:B------:R-:W-:-:S03]  /*d2c0*/  ULDC.64 UR6, c[0x0][0x208] ;  /* 0x0000820000067ab9 */ /* 0x000fc60000000a00 */
[----:B------:R-:W-:Y:S01]  /*d2d0*/  ISETP.NE.AND.EX P0, PT, RZ, UR5, PT, P0 ;  /* 0x00000005ff007c0c */ /* 0x000fe2000bf05300 */
[----:B--2---:R-:W-:-:S12]  /*d2e0*/  IMAD.MOV.U32 R17, RZ, RZ, R2 ;  /* 0x000000ffff117224 */ /* 0x004fd800078e0002 */
[----:B------:R-:W3:Y:S02]  /*d2f0*/  @P0 LDC.64 R2, c[0x0][0x9f8] ;  /* 0x00027e00ff020b82 */ /* 0x000ee40000000a00 */
[----:B---3--:R-:W-:-:S05]  /*d300*/  @P0 IMAD.WIDE R2, R0, 0x4, R2 ;  /* 0x0000000400020825 */ /* 0x008fca00078e0202 */
[----:B------:R0:W2:Y:S01]  /*d310*/  @P0 LDG.E R0, desc[UR6][R2.64] ;  /* 0x0000000602000981 */ /* 0x0000a2000c1e1900 */
[----:B------:R-:W-:Y:S01]  /*d320*/  VIADD R9, R17, 0xffffffff ;  /* 0xffffffff11097836 */ /* 0x000fe20000000000 */
[----:B------:R-:W-:Y:S01]  /*d330*/  UMOV UR4, 0xffffffff ;  /* 0xffffffff00047882 */ /* 0x000fe20000000000 */
[----:B------:R-:W-:-:S03]  /*d340*/  LOP3.LUT R18, R18, 0xfffffffb, RZ, 0xc0, !PT ;  /* 0xfffffffb12127812 */ /* 0x000fc600078ec0ff */
[----:B------:R1:W-:Y:S01]  /*d350*/  STL [R1+0x18], R9 ;  /* 0x0000180901007387 */ /* 0x0003e20000100800 */
[----:B0-----:R-:W0:Y:S02]  /*d360*/  LDC.64 R2, c[0x0][0x418] ;  /* 0x00010600ff027b82 */ /* 0x001e240000000a00 */
[----:B0-----:R-:W-:-:S04]  /*d370*/  ISETP.NE.U32.AND P0, PT, R2, RZ, PT ;  /* 0x000000ff0200720c */ /* 0x001fc80003f05070 */
[----:B------:R-:W-:-:S13]  /*d380*/  ISETP.NE.AND.EX P1, PT, R3, RZ, PT, P0 ;  /* 0x000000ff0300720c */ /* 0x000fda0003f25300 */
[----:B------:R-:W-:Y:S02]  /*d390*/  @P1 LOP3.LUT R18, R18, 0x4, RZ, 0xfc, !PT ;  /* 0x0000000412121812 */ /* 0x000fe400078efcff */
[----:B--2---:R-:W-:Y:S01]  /*d3a0*/  SHF.R.S32.HI R8, RZ, 0x1f, R0 ;  /* 0x0000001fff087819 */ /* 0x004fe20000011400 */
[----:B------:R1:W-:Y:S01]  /*d3b0*/  STL [R1+0x8], R0 ;  /* 0x0000080001007387 */ /* 0x0003e20000100800 */
[----:B------:R-:W-:-:S03]  /*d3c0*/  SEL R17, R0, RZ, !P1 ;  /* 0x000000ff00117207 */ /* 0x000fc60004800000 */
[----:B------:R1:W-:Y:S01]  /*d3d0*/  STL [R1+0xc], R8 ;  /* 0x00000c0801007387 */ /* 0x0003e20000100800 */
[----:B------:R-:W-:Y:S05]  /*d3e0*/  BRA.DIV UR4, `(.L_x_232) ;  /* 0x0000004e04707947 */ /* 0x000fea000b800000 */
[----:B------:R-:W0:Y:S02]  /*d3f0*/  S2R R4, SR_TID.X ;  /* 0x0000000000047919 */ /* 0x000e240000002100 */
[----:B0-----:R-:W-:-:S04]  /*d400*/  SHF.R.U32.HI R4, RZ, 0x5, R4 ;  /* 0x00000005ff047819 */ /* 0x001fc80000011604 */
[----:B------:R-:W-:-:S05]  /*d410*/  LOP3.LUT R4, R4, 0x3, RZ, 0xc0, !PT ;  /* 0x0000000304047812 */ /* 0x000fca00078ec0ff */
[----:B------:R0:W2:Y:S02]  /*d420*/  SHFL.IDX PT, R14, R4, RZ, 0x1f ;  /* 0x00001fff040e7589 */ /* 0x0000a400000e0000 */
.L_x_339:
[----:B--2---:R-:W-:Y:S02]  /*d430*/  ISETP.NE.AND P0, PT, R14, RZ, PT ;  /* 0x000000ff0e00720c */ /* 0x004fe40003f05270 */
[----:B------:R-:W-:Y:S02]  /*d440*/  PLOP3.LUT P2, PT, PT, PT, PT, 0x8, 0x0 ;  /* 0x000000000000781c */ /* 0x000fe40003f4e170 */
[----:B------:R-:W-:-:S11]  /*d450*/  LOP3.LUT R18, R18, 0xfffffff7, RZ, 0xc0, !PT ;  /* 0xfffffff712127812 */ /* 0x000fd600078ec0ff */
[----:B------:R-:W-:Y:S01]  /*d460*/  @P2 LOP3.LUT R18, R18, 0x8, RZ, 0xfc, !PT ;  /* 0x0000000812122812 */ /* 0x000fe200078efcff */
[----:B------:R-:W-:Y:S06]  /*d470*/  @P0 BRA `(.L_x_233) ;  /* 0x0000000400600947 */ /* 0x000fec0003800000 */
[----:B------:R-:W-:-:S03]  /*d480*/  UMOV UR4, 0xffffffff ;  /* 0xffffffff00047882 */ /* 0x000fc60000000000 */
[----:B------:R-:W-:Y:S05]  /*d490*/  BRA.DIV UR4, `(.L_x_234) ;  /* 0x0000004e04787947 */ /* 0x000fea000b800000 */
[----:B------:R-:W-:-:S13]  /*d4a0*/  ELECT P6, URZ, PT ;  /* 0x00000000003f782f */ /* 0x000fda00038c0000 */
.L_x_342:
[----:B------:R-:W-:Y:S05]  /*d4b0*/  @!P6 BRA `(.L_x_233) ;  /* 0x000000040050e947 */ /* 0x000fea0003800000 */
[----:B------:R2:W-:Y:S01]  /*d4c0*/  STL [R1+0x4], R9 ;  /* 0x0000040901007387 */ /* 0x0005e20000100800 */
[----:B------:R-:W-:Y:S05]  /*d4d0*/  @!P1 BRA `(.L_x_235) ;  /* 0x00000000004c9947 */ /* 0x000fea0003800000 */
[----:B------:R-:W3:Y:S01]  /*d4e0*/  LDC R7, c[0x0][0x43c] ;  /* 0x00010f00ff077b82 */ /* 0x000ee20000000800 */
[----:B------:R-:W-:Y:S01]  /*d4f0*/  ULDC.64 UR4, c[0x0][0x428] ;  /* 0x00010a0000047ab9 */ /* 0x000fe20000000a00 */
[----:B------:R-:W-:Y:S01]  /*d500*/  ULDC.64 UR6, c[0x0][0x208] ;  /* 0x0000820000067ab9 */ /* 0x000fe20000000a00 */
[----:B---3--:R-:W-:-:S13]  /*d510*/  ISETP.NE.AND P0, PT, R7, 0x1, PT ;  /* 0x000000010700780c */ /* 0x008fda0003f05270 */
[----:B0-----:R-:W0:Y:S02]  /*d520*/  @P0 LDC.64 R4, c[0x0][0x440] ;  /* 0x00011000ff040b82 */ /* 0x001e240000000a00 */
[----:B0-----:R-:W-:-:S04]  /*d530*/  @P0 IMAD.HI.U32 R6, R9, R4, RZ ;  /* 0x0000000409060227 */ /* 0x001fc800078e00ff */
[----:B------:R-:W-:Y:S01]  /*d540*/  IMAD.MOV.U32 R4, RZ, RZ, R9 ;  /* 0x000000ffff047224 */ /* 0x000fe200078e0009 */
[----:B------:R-:W-:-:S05]  /*d550*/  @P0 SHF.R.U32.HI R4, RZ, R5, R6 ;  /* 0x00000005ff040219 */ /* 0x000fca0000011606 */
[----:B------:R-:W-:-:S04]  /*d560*/  IMAD.MOV R5, RZ, RZ, -R4 ;  /* 0x000000ffff057224 */ /* 0x000fc800078e0a04 */
[----:B------:R-:W-:Y:S01]  /*d570*/  IMAD R6, R7, R5, R9 ;  /* 0x0000000507067224 */ /* 0x000fe200078e0209 */
[----:B------:R-:W-:-:S04]  /*d580*/  SHF.R.S32.HI R5, RZ, 0x1f, R4 ;  /* 0x0000001fff057819 */ /* 0x000fc80000011404 */
[----:B------:R0:W-:Y:S01]  /*d590*/  STL [R1+0x4], R6 ;  /* 0x0000040601007387 */ /* 0x0001e20000100800 */
[----:B------:R-:W-:-:S03]  /*d5a0*/  IMAD.WIDE.U32 R4, R0, UR4, R4 ;  /* 0x0000000400047c25 */ /* 0x000fc6000f8e0004 */
[----:B------:R-:W-:Y:S01]  /*d5b0*/  LEA R2, P0, R4, R2, 0x2 ;  /* 0x0000000204027211 */ /* 0x000fe200078010ff */
[----:B0-----:R-:W-:-:S04]  /*d5c0*/  IMAD R6, R8, UR4, RZ ;  /* 0x0000000408067c24 */ /* 0x001fc8000f8e02ff */
[----:B-1----:R-:W-:-:S04]  /*d5d0*/  IMAD R0, R0, UR5, R6 ;  /* 0x0000000500007c24 */ /* 0x002fc8000f8e0206 */
[----:B------:R-:W-:-:S05]  /*d5e0*/  IMAD.IADD R0, R5, 0x1, R0 ;  /* 0x0000000105007824 */ /* 0x000fca00078e0200 */
[----:B------:R-:W-:-:S05]  /*d5f0*/  LEA.HI.X R3, R4, R3, R0, 0x2, P0 ;  /* 0x0000000304037211 */ /* 0x000fca00000f1400 */
[----:B------:R3:W5:Y:S02]  /*d600*/  LDG.E R0, desc[UR6][R2.64] ;  /* 0x0000000602007981 */ /* 0x000764000c1e1900 */
.L_x_235:
[----:B---3--:R-:W3:Y:S01]  /*d610*/  LDL R3, [R1] ;  /* 0x0000000001037983 */ /* 0x008ee20000100800 */
[----:B------:R-:W-:Y:S02]  /*d620*/  LEA R2, R19, UR36, 0x3 ;  /* 0x0000002413027c11 */ /* 0x000fe4000f8e18ff */
[----:B---3--:R-:W-:-:S04]  /*d630*/  SHF.L.U32 R3, R3, 0x1f, RZ ;  /* 0x0000001f03037819 */ /* 0x008fc800000006ff */
[----:B------:R-:W3:Y:S02]  /*d640*/  SYNCS.PHASECHK.TRANS64.TRYWAIT P0, [R2+URZ+0x38840], R3 ;  /* 0x03884003020075a7 */ /* 0x000ee4000800017f */
[----:B---3--:R-:W-:Y:S05]  /*d650*/  @!P0 BRA `(.L_x_236) ;  /* 0x0000004c00288947 */ /* 0x008fea0003800000 */
.L_x_343:
[----:B0-----:R-:W0:Y:S01]  /*d660*/  S2R R4, SR_TID.X ;  /* 0x0000000000047919 */ /* 0x001e220000002100 */
[----:B------:R-:W-:-:S04]  /*d670*/  UPRMT UR4, UR37, 0x9910, URZ ;  /* 0x0000991025047896 */ /* 0x000fc8000800003f */
[----:B------:R-:W-:Y:S01]  /*d680*/  UISETP.NE.AND UP0, UPT, UR4, 0x2, UPT ;  /* 0x000000020400788c */ /* 0x000fe2000bf05270 */
[----:B0-----:R-:W-:-:S04]  /*d690*/  LOP3.LUT R4, R4, 0x7f, RZ, 0xc0, !PT ;  /* 0x0000007f04047812 */ /* 0x001fc800078ec0ff */
[----:B------:R-:W-:-:S13]  /*d6a0*/  ISETP.NE.AND P0, PT, R4, RZ, PT ;  /* 0x000000ff0400720c */ /* 0x000fda0003f05270 */
[----:B---3--:R-:W-:-:S04]  /*d6b0*/  @!P0 IMAD.MOV.U32 R3, RZ, RZ, 0xa000 ;  /* 0x0000a000ff038424 */ /* 0x008fc800078e00ff */
[----:B------:R0:W-:Y:S01]  /*d6c0*/  @!P0 SYNCS.ARRIVE.TRANS64 RZ, [R2+URZ+0x38830], R3 ;  /* 0x0388300302ff89a7 */ /* 0x0001e2000800003f */
[----:B------:R-:W-:-:S13]  /*d6d0*/  PLOP3.LUT P0, PT, PT, PT, UP0, 0x80, 0x0 ;  /* 0x000000000000781c */ /* 0x000fda0003f0f008 */
[----:B0-----:R-:W-:Y:S05]  /*d6e0*/  @P0 BRA `(.L_x_237) ;  /* 0x0000000000040947 */ /* 0x001fea0003800000 */
[----:B------:R-:W-:Y:S01]  /*d6f0*/  BPT.TRAP 0x1 ;  /* 0x000000040000795c */ /* 0x000fe20000300000 */
.L_x_237:
[----:B------:R-:W-:-:S13]  /*d700*/  LOP3.LUT P0, RZ, R18, 0x2, RZ, 0xc0, !PT ;  /* 0x0000000212ff7812 */ /* 0x000fda000780c0ff */
[----:B------:R-:W-:Y:S05]  /*d710*/  @P0 BRA `(.L_x_238) ;  /* 0x0000000000040947 */ /* 0x000fea0003800000 */
[----:B------:R-:W-:Y:S01]  /*d720*/  BPT.TRAP 0x1 ;  /* 0x000000040000795c */ /* 0x000fe20000300000 */
.L_x_238:
[----:B------:R-:W3:Y:S01]  /*d730*/  LDL R4, [R1+0x4] ;  /* 0x0000040001047983 */ /* 0x000ee20000100800 */
[----:B------:R-:W-:Y:S01]  /*d740*/  R2UR UR9, R2 ;  /* 0x00000000020972ca */ /* 0x000fe200000e0000 */
[----:B------:R-:W-:Y:S01]  /*d750*/  UIADD3 UR4, UP0, UR38, 0x370, URZ ;  /* 0x0000037026047890 */ /* 0x000fe2000ff1e03f */
[----:B------:R-:W-:Y:S01]  /*d760*/  R2UR UR12, R16 ;  /* 0x00000000100c72ca */ /* 0x000fe200000e0000 */
[----:B------:R-:W0:Y:S01]  /*d770*/  S2R R5, SR_CgaCtaId ;  /* 0x0000000000057919 */ /* 0x000e220000008800 */
[----:B-----5:R-:W-:Y:S01]  /*d780*/  R2UR UR13, R0 ;  /* 0x00000000000d72ca */ /* 0x020fe200000e0000 */
[----:B------:R-:W-:Y:S01]  /*d790*/  UMOV UR10, URZ ;  /* 0x0000003f000a7c82 */ /* 0x000fe20008000000 */
[----:B------:R-:W-:Y:S01]  /*d7a0*/  UMOV UR19, 0x30000 ;  /* 0x0003000000137882 */ /* 0x000fe20000000000 */
[----:B------:R-:W4:Y:S01]  /*d7b0*/  S2R R3, SR_CgaCtaId ;  /* 0x0000000000037919 */ /* 0x000f220000008800 */
[----:B------:R-:W-:Y:S01]  /*d7c0*/  UMOV UR6, 0x0 ;  /* 0x0000000000067882 */ /* 0x000fe20000000000 */
[----:B------:R-:W-:Y:S01]  /*d7d0*/  UMOV UR7, 0x14f00000 ;  /* 0x14f0000000077882 */ /* 0x000fe20000000000 */
[----:B------:R-:W-:Y:S01]  /*d7e0*/  UMOV UR16, 0x40 ;  /* 0x0000004000107882 */ /* 0x000fe20000000000 */
[----:B------:R-:W-:Y:S01]  /*d7f0*/  PLOP3.LUT P0, PT, PT, PT, PT, 0x80, 0x0 ;  /* 0x000000000000781c */ /* 0x000fe20003f0f070 */
[----:B------:R-:W-:Y:S01]  /*d800*/  IMAD.MOV.U32 R17, RZ, RZ, R0 ;  /* 0x000000ffff117224 */ /* 0x000fe200078e0000 */
[----:B------:R-:W-:Y:S01]  /*d810*/  UIADD3 UR9, UR9, 0x38830, URZ ;  /* 0x0003883009097890 */ /* 0x000fe2000fffe03f */
[----:B------:R-:W-:-:S10]  /*d820*/  LOP3.LUT R18, R18, 0xfffffff7, RZ, 0xc0, !PT ;  /* 0xfffffff712127812 */ /* 0x000fd400078ec0ff */
[----:B------:R-:W-:Y:S02]  /*d830*/  @P0 LOP3.LUT R18, R18, 0x8, RZ, 0xfc, !PT ;  /* 0x0000000812120812 */ /* 0x000fe400078efcff */
[----:B0-----:R-:W-:Y:S02]  /*d840*/  LOP3.LUT R5, R5, 0x1, RZ, 0xc0, !PT ;  /* 0x0000000105057812 */ /* 0x001fe400078ec0ff */
[----:B----4-:R-:W-:-:S03]  /*d850*/  LOP3.LUT R3, R3, 0x1, RZ, 0xc0, !PT ;  /* 0x0000000103037812 */ /* 0x010fc600078ec0ff */
[----:B------:R-:W-:-:S04]  /*d860*/  IMAD R5, R5, 0xa00, RZ ;  /* 0x00000a0005057824 */ /* 0x000fc800078e02ff */
[----:B------:R-:W-:Y:S02]  /*d870*/  IMAD R2, R19, 0x5000, R5 ;  /* 0x0000500013027824 */ /* 0x000fe400078e0205 */
[----:B------:R-:W-:-:S03]  /*d880*/  IMAD R3, R3, 0x28, RZ ;  /* 0x0000002803037824 */ /* 0x000fc600078e02ff */
[----:B------:R-:W-:Y:S02]  /*d890*/  R2UR UR5, R2 ;  /* 0x00000000020572ca */ /* 0x000fe400000e0000 */
[----:B------:R-:W-:-:S11]  /*d8a0*/  R2UR UR8, R3 ;  /* 0x00000000030872ca */ /* 0x000fd600000e0000 */
[----:B------:R-:W-:Y:S02]  /*d8b0*/  ULEA UR14, UR5, UR36, 0x1 ;  /* 0x00000024050e7291 */ /* 0x000fe4000f8e083f */
[----:B------:R-:W-:Y:S02]  /*d8c0*/  UIADD3.X UR5, URZ, UR39, URZ, UP0, !UPT ;  /* 0x000000273f057290 */ /* 0x000fe400087fe43f */
[----:B------:R-:W-:Y:S02]  /*d8d0*/  UIADD3 UR15, UR14, 0x26c00, URZ ;  /* 0x00026c000e0f7890 */ /* 0x000fe4000fffe03f */
[----:B------:R-:W-:Y:S02]  /*d8e0*/  UIADD3 UR17, UR14, 0x29400, URZ ;  /* 0x000294000e117890 */ /* 0x000fe4000fffe03f */
[----:B------:R-:W-:Y:S01]  /*d8f0*/  UIADD3 UR18, UR14, 0x2bc00, URZ ;  /* 0x0002bc000e127890 */ /* 0x000fe2000fffe03f */
[----:B---3--:R-:W-:-:S13]  /*d900*/  R2UR UR11, R4 ;  /* 0x00000000040b72ca */ /* 0x008fda00000e0000 */
[----:B------:R-:W-:Y:S02]  /*d910*/  UIMAD UR11, UR11, 0x50, UR8 ;  /* 0x000000500b0b78a4 */ /* 0x000fe4000f8e0208 */
[----:B------:R-:W-:-:S03]  /*d920*/  UIADD3 UR8, UR14, 0x24400, URZ ;  /* 0x000244000e087890 */ /* 0x000fc6000fffe03f */
[----:B------:R-:W-:-:S06]  /*d930*/  UMOV UR14, 0x80 ;  /* 0x00000080000e7882 */ /* 0x000fcc0000000000 */
[----:B------:R0:W-:Y:S02]  /*d940*/  UTMALDG.4D.MULTICAST [UR8], [UR4], UR19, desc[UR6] ;  /* 0x00000608040073b4 */ /* 0x0001e40008019813 */
[----:B0-----:R-:W-:Y:S01]  /*d950*/  UMOV UR8, UR15 ;  /* 0x0000000f00087c82 */ /* 0x001fe20008000000 */
[----:B------:R-:W-:Y:S02]  /*d960*/  UMOV UR10, UR16 ;  /* 0x00000010000a7c82 */ /* 0x000fe40008000000 */
[----:B------:R0:W-:Y:S02]  /*d970*/  UTMALDG.4D.MULTICAST [UR8], [UR4], UR19, desc[UR6] ;  /* 0x00000608040073b4 */ /* 0x0001e40008019813 */
[----:B0-----:R-:W-:Y:S01]  /*d980*/  UMOV UR8, UR17 ;  /* 0x0000001100087c82 */ /* 0x001fe20008000000 */
[----:B------:R-:W-:Y:S01]  /*d990*/  UMOV UR10, UR14 ;  /* 0x0000000e000a7c82 */ /* 0x000fe20008000000 */
[----:B------:R-:W-:Y:S01]  /*d9a0*/  UMOV UR14, 0xc0 ;  /* 0x000000c0000e7882 */ /* 0x000fe20000000000 */
[----:B------:R0:W-:Y:S02]  /*d9b0*/  UTMALDG.4D.MULTICAST [UR8], [UR4], UR19, desc[UR6] ;  /* 0x00000608040073b4 */ /* 0x0001e40008019813 */
[----:B0-----:R-:W-:Y:S01]  /*d9c0*/  UMOV UR8, UR18 ;  /* 0x0000001200087c82 */ /* 0x001fe20008000000 */
[----:B------:R-:W-:-:S02]  /*d9d0*/  UMOV UR10, UR14 ;  /* 0x0000000e000a7c82 */ /* 0x000fc40008000000 */
[----:B------:R3:W-:Y:S02]  /*d9e0*/  UTMALDG.4D.MULTICAST [UR8], [UR4], UR19, desc[UR6] ;  /* 0x00000608040073b4 */ /* 0x0007e40008019813 */
[----:B---3--:R-:W-:Y:S01]  /*d9f0*/  NOP ;  /* 0x0000000000007918 */ /* 0x008fe20000000000 */
.L_x_233:
        /* <DEDUP_REMOVED lines=10> */
[----:B0-----:R-:W-:Y:S02]  /*daa0*/  IMAD.U32 R4, RZ, RZ, UR6 ;  /* 0x00000006ff047e24 */ /* 0x001fe4000f8e00ff */
[----:B------:R-:W0:Y:S01]  /*dab0*/  LDC.64 R2, c[0x4][R2] ;  /* 0x0100000002027b82 */ /* 0x000e220000000a00 */
[----:B------:R-:W-:Y:S02]  /*dac0*/  IMAD.U32 R5, RZ, RZ, UR7 ;  /* 0x00000007ff057e24 */ /* 0x000fe4000f8e00ff */
[----:B------:R-:W-:Y:S02]  /*dad0*/  IMAD.U32 R6, RZ, RZ, UR8 ;  /* 0x00000008ff067e24 */ /* 0x000fe4000f8e00ff */
[----:B------:R-:W-:-:S02]  /*dae0*/  IMAD.U32 R7, RZ, RZ, UR9 ;  /* 0x00000009ff077e24 */ /* 0x000fc4000f8e00ff */
[----:B------:R-:W-:Y:S02]  /*daf0*/  IMAD.U32 R10, RZ, RZ, UR4 ;  /* 0x00000004ff0a7e24 */ /* 0x000fe4000f8e00ff */
[----:B------:R-:W-:Y:S02]  /*db00*/  IMAD.U32 R11, RZ, RZ, UR5 ;  /* 0x00000005ff0b7e24 */ /* 0x000fe4000f8e00ff */
[----:B-1----:R-:W-:Y:S02]  /*db10*/  IMAD.MOV.U32 R8, RZ, RZ, 0x70 ;  /* 0x00000070ff087424 */ /* 0x002fe400078e00ff */
[----:B------:R-:W-:Y:S02]  /*db20*/  IMAD.MOV.U32 R12, RZ, RZ, 0x1 ;  /* 0x00000001ff0c7424 */ /* 0x000fe400078e00ff */
[----:B------:R-:W-:-:S07]  /*db30*/  IMAD.MOV.U32 R13, RZ, RZ, RZ ;  /* 0x000000ffff0d7224 */ /* 0x000fce00078e00ff */
[----:B------:R-:W-:-:S07]  /*db40*/  LEPC R20, `(.L_x_239) ;  /* 0x000000001014794e */ /* 0x000fce0000000000 */
[----:B0-2---:R-:W-:Y:S05]  /*db50*/  CALL.ABS.NOINC R2 ;  /* 0x0000000002007343 */ /* 0x005fea0003c00000 */
.L_x_239:
[----:B0-----:R-:W3:Y:S01]  /*db60*/  LDL.LU R4, [R1+0x14] ;  /* 0x0000140001047983 */ /* 0x001ee20000300800 */
[----:B-1----:R-:W-:Y:S01]  /*db70*/  SHF.R.S32.HI R0, RZ, 0x1f, R16 ;  /* 0x0000001fff007819 */ /* 0x002fe20000011410 */
[----:B------:R-:W-:Y:S01]  /*db80*/  ULDC.64 UR4, c[0x0][0x2d8] ;  /* 0x0000b60000047ab9 */ /* 0x000fe20000000a00 */
[----:B------:R-:W0:Y:S01]  /*db90*/  LDC R8, c[0x0][0x448] ;  /* 0x00011200ff087b82 */ /* 0x000e220000000800 */
[----:B------:R-:W4:Y:S04]  /*dba0*/  LDL.LU R7, [R1+0x1c] ;  /* 0x00001c0001077983 */ /* 0x000f280000300800 */
[----:B------:R-:W5:Y:S01]  /*dbb0*/  LDL R5, [R1+0x24] ;  /* 0x0000240001057983 */ /* 0x000f620000100800 */
[----:B------:R-:W-:Y:S02]  /*dbc0*/  IMAD R0, R0, UR4, RZ ;  /* 0x0000000400007c24 */ /* 0x000fe4000f8e02ff */
[C---:B------:R-:W-:Y:S01]  /*dbd0*/  IMAD.WIDE.U32 R2, R16.reuse, UR4, RZ ;  /* 0x0000000410027c25 */ /* 0x040fe2000f8e00ff */
[----:B------:R-:W1:Y:S03]  /*dbe0*/  S2R R10, SR_TID.X ;  /* 0x00000000000a7919 */ /* 0x000e660000002100 */
[----:B------:R-:W-:Y:S01]  /*dbf0*/  IMAD R0, R16, UR5, R0 ;  /* 0x0000000510007c24 */ /* 0x000fe2000f8e0200 */
[----:B------:R-:W-:-:S03]  /*dc00*/  ULDC.64 UR4, c[0x0][0x2e0] ;  /* 0x0000b80000047ab9 */ /* 0x000fc60000000a00 */
[----:B------:R-:W-:Y:S01]  /*dc10*/  IMAD.IADD R3, R3, 0x1, R0 ;  /* 0x0000000103037824 */ /* 0x000fe200078e0200 */
[----:B0-----:R-:W-:-:S13]  /*dc20*/  ISETP.NE.AND P0, PT, R8, 0x1, PT ;  /* 0x000000010800780c */ /* 0x001fda0003f05270 */
[----:B------:R-:W0:Y:S01]  /*dc30*/  @P0 LDC R6, c[0x0][0x44c] ;  /* 0x00011300ff060b82 */ /* 0x000e220000000800 */
[----:B-1----:R-:W-:-:S05]  /*dc40*/  IMAD.SHL.U32 R10, R10, 0x8, RZ ;  /* 0x000000080a0a7824 */ /* 0x002fca00078e00ff */
[----:B------:R-:W-:-:S04]  /*dc50*/  LOP3.LUT R10, R10, 0x38, RZ, 0xc0, !PT ;  /* 0x000000380a0a7812 */ /* 0x000fc800078ec0ff */
[C---:B------:R-:W-:Y:S02]  /*dc60*/  LOP3.LUT R12, R10.reuse, 0x40, RZ, 0xfc, !PT ;  /* 0x000000400a0c7812 */ /* 0x040fe400078efcff */
[C---:B------:R-:W-:Y:S02]  /*dc70*/  LOP3.LUT R11, R10.reuse, 0x80, RZ, 0xfc, !PT ;  /* 0x000000800a0b7812 */ /* 0x040fe400078efcff */
[----:B------:R-:W-:Y:S02]  /*dc80*/  LOP3.LUT R10, R10, 0xc0, RZ, 0xfc, !PT ;  /* 0x000000c00a0a7812 */ /* 0x000fe400078efcff */
[----:B---3--:R-:W-:Y:S01]  /*dc90*/  SHF.R.S32.HI R0, RZ, 0x1f, R4 ;  /* 0x0000001fff007819 */ /* 0x008fe20000011404 */
[----:B------:R-:W-:-:S04]  /*dca0*/  IMAD.WIDE.U32 R2, R4, UR4, R2 ;  /* 0x0000000404027c25 */ /* 0x000fc8000f8e0002 */
[----:B------:R-:W-:Y:S01]  /*dcb0*/  IMAD R0, R0, UR4, RZ ;  /* 0x0000000400007c24 */ /* 0x000fe2000f8e02ff */
[----:B------:R-:W-:-:S03]  /*dcc0*/  ULDC UR4, c[0x0][0xc38] ;  /* 0x00030e0000047ab9 */ /* 0x000fc60000000800 */
[----:B------:R-:W-:Y:S02]  /*dcd0*/  IMAD R0, R4, UR5, R0 ;  /* 0x0000000504007c24 */ /* 0x000fe4000f8e0200 */
[----:B------:R-:W1:Y:S02]  /*dce0*/  S2R R4, SR_TID.X ;  /* 0x0000000000047919 */ /* 0x000e640000002100 */
[----:B------:R-:W-:Y:S02]  /*dcf0*/  IMAD.IADD R3, R3, 0x1, R0 ;  /* 0x0000000103037824 */ /* 0x000fe400078e0200 */
[----:B----4-:R-:W-:Y:S02]  /*dd00*/  IMAD.MOV R0, RZ, RZ, -R7 ;  /* 0x000000ffff007224 */ /* 0x010fe400078e0a07 */
[----:B------:R-:W3:Y:S02]  /*dd10*/  @P0 LDC R7, c[0x0][0x450] ;  /* 0x00011400ff070b82 */ /* 0x000ee40000000800 */
[----:B-----5:R-:W-:Y:S01]  /*dd20*/  IMAD R0, R0, UR4, R5 ;  /* 0x0000000400007c24 */ /* 0x020fe2000f8e0205 */
[----:B------:R-:W-:-:S03]  /*dd30*/  ULDC.64 UR4, c[0x0][0x2d0] ;  /* 0x0000b40000047ab9 */ /* 0x000fc60000000a00 */
[----:B------:R-:W-:Y:S01]  /*dd40*/  IMAD.SHL.U32 R5, R0, 0x80, RZ ;  /* 0x0000008000057824 */ /* 0x000fe200078e00ff */
[----:B-1----:R-:W-:-:S04]  /*dd50*/  LOP3.LUT R4, R4, 0x7f, RZ, 0xc0, !PT ;  /* 0x0000007f04047812 */ /* 0x002fc800078ec0ff */
[----:B--2---:R-:W-:Y:S02]  /*dd60*/  SHF.R.U32.HI R9, RZ, 0x3, R4 ;  /* 0x00000003ff097819 */ /* 0x004fe40000011604 */
[----:B------:R-:W1:Y:S02]  /*dd70*/  S2R R4, SR_TID.X ;  /* 0x0000000000047919 */ /* 0x000e640000002100 */
[----:B-1----:R-:W-:-:S05]  /*dd80*/  IMAD.SHL.U32 R4, R4, 0x10, RZ ;  /* 0x0000001004047824 */ /* 0x002fca00078e00ff */
[----:B------:R-:W-:Y:S02]  /*dd90*/  LOP3.LUT R4, R9, 0x70, R4, 0xf8, !PT ;  /* 0x0000007009047812 */ /* 0x000fe400078ef804 */
[----:B------:R-:W1:Y:S02]  /*dda0*/  S2R R9, SR_TID.X ;  /* 0x0000000000097919 */ /* 0x000e640000002100 */
[----:B------:R-:W-:-:S05]  /*ddb0*/  LOP3.LUT R0, R4, R5, RZ, 0xfc, !PT ;  /* 0x0000000504007212 */ /* 0x000fca00078efcff */
[----:B0-----:R-:W-:-:S04]  /*ddc0*/  @P0 IMAD.HI.U32 R6, R0, R6, RZ ;  /* 0x0000000600060227 */ /* 0x001fc800078e00ff */
[----:B------:R-:W-:Y:S01]  /*ddd0*/  IMAD.MOV.U32 R4, RZ, RZ, R0 ;  /* 0x000000ffff047224 */ /* 0x000fe200078e0000 */
[----:B---3--:R-:W-:-:S05]  /*dde0*/  @P0 SHF.R.U32.HI R4, RZ, R7, R6 ;  /* 0x00000007ff040219 */ /* 0x008fca0000011606 */
[----:B------:R-:W-:Y:S02]  /*ddf0*/  IMAD.MOV R6, RZ, RZ, -R4 ;  /* 0x000000ffff067224 */ /* 0x000fe400078e0a04 */
[----:B------:R-:W-:-:S04]  /*de00*/  IMAD.WIDE.U32 R2, R4, UR4, R2 ;  /* 0x0000000404027c25 */ /* 0x000fc8000f8e0002 */
[----:B------:R-:W-:Y:S01]  /*de10*/  IMAD R0, R8, R6, R0 ;  /* 0x0000000608007224 */ /* 0x000fe200078e0200 */
[----:B------:R-:W-:-:S05]  /*de20*/  SHF.R.S32.HI R6, RZ, 0x1f, R4 ;  /* 0x0000001fff067819 */ /* 0x000fca0000011404 */
[----:B------:R-:W-:Y:S02]  /*de30*/  IMAD R6, R6, UR4, RZ ;  /* 0x0000000406067c24 */ /* 0x000fe4000f8e02ff */
[----:B-1----:R-:W-:Y:S02]  /*de40*/  IMAD.SHL.U32 R9, R9, 0x8, RZ ;  /* 0x0000000809097824 */ /* 0x002fe400078e00ff */
[----:B------:R-:W-:Y:S01]  /*de50*/  IMAD R6, R4, UR5, R6 ;  /* 0x0000000504067c24 */ /* 0x000fe2000f8e0206 */
[----:B------:R-:W-:Y:S01]  /*de60*/  SHF.R.S32.HI R4, RZ, 0x1f, R0 ;  /* 0x0000001fff047819 */ /* 0x000fe20000011400 */
[----:B------:R-:W-:Y:S01]  /*de70*/  ULDC.64 UR4, c[0x0][0x2c8] ;  /* 0x0000b20000047ab9 */ /* 0x000fe20000000a00 */
[----:B------:R-:W-:Y:S01]  /*de80*/  LOP3.LUT R9, R9, 0x38, RZ, 0xc0, !PT ;  /* 0x0000003809097812 */ /* 0x000fe200078ec0ff */
[----:B------:R-:W-:Y:S02]  /*de90*/  IMAD.IADD R3, R3, 0x1, R6 ;  /* 0x0000000103037824 */ /* 0x000fe400078e0206 */
[----:B------:R-:W-:-:S02]  /*dea0*/  IMAD R4, R4, UR4, RZ ;  /* 0x0000000404047c24 */ /* 0x000fc4000f8e02ff */
[----:B------:R-:W-:-:S04]  /*deb0*/  IMAD.WIDE.U32 R2, R0, UR4, R2 ;  /* 0x0000000400027c25 */ /* 0x000fc8000f8e0002 */
[----:B------:R-:W-:Y:S01]  /*dec0*/  IMAD R4, R0, UR5, R4 ;  /* 0x0000000500047c24 */ /* 0x000fe2000f8e0204 */
[----:B------:R-:W-:-:S03]  /*ded0*/  ULDC.64 UR4, c[0x0][0x280] ;  /* 0x0000a00000047ab9 */ /* 0x000fc60000000a00 */
[----:B------:R-:W-:Y:S01]  /*dee0*/  IMAD.IADD R3, R3, 0x1, R4 ;  /* 0x0000000103037824 */ /* 0x000fe200078e0204 */
[C---:B------:R-:W-:Y:S01]  /*def0*/  LEA R4, P0, R2.reuse, UR4, 0x1 ;  /* 0x0000000402047c11 */ /* 0x040fe2000f8008ff */
[----:B------:R-:W-:Y:S02]  /*df00*/  ULDC UR4, c[0x0][0x2b8] ;  /* 0x0000ae0000047ab9 */ /* 0x000fe40000000800 */
[----:B------:R-:W-:Y:S02]  /*df10*/  ISETP.GE.AND P4, PT, R9, UR4, PT ;  /* 0x0000000409007c0c */ /* 0x000fe4000bf86270 */
[----:B------:R-:W-:Y:S01]  /*df20*/  LEA.HI.X R3, R2, UR5, R3, 0x1, P0 ;  /* 0x0000000502037c11 */ /* 0x000fe200080f0c03 */
[----:B------:R-:W-:Y:S01]  /*df30*/  UMOV UR5, 0xffffffff ;  /* 0xffffffff00057882 */ /* 0x000fe20000000000 */
[----:B------:R-:W-:Y:S02]  /*df40*/  ISETP.GE.AND P3, PT, R12, UR4, PT ;  /* 0x000000040c007c0c */ /* 0x000fe4000bf66270 */
[----:B------:R-:W-:-:S02]  /*df50*/  ISETP.GE.AND P0, PT, R11, UR4, PT ;  /* 0x000000040b007c0c */ /* 0x000fc4000bf06270 */
[----:B------:R-:W-:Y:S01]  /*df60*/  ISETP.GE.AND P1, PT, R10, UR4, PT ;  /* 0x000000040a007c0c */ /* 0x000fe2000bf26270 */
[----:B------:R-:W-:-:S12]  /*df70*/  BRA.DIV UR5, `(.L_x_240) ;  /* 0x0000004205f47947 */ /* 0x000fd8000b800000 */
[----:B------:R-:W2:Y:S01]  /*df80*/  LDL R10, [R1+0x10] ;  /* 0x00001000010a7983 */ /* 0x000ea20000100800 */
[----:B------:R-:W-:Y:S01]  /*df90*/  ULDC UR4, c[0x0][0x288] ;  /* 0x0000a20000047ab9 */ /* 0x000fe20000000800 */
[----:B------:R-:W0:Y:S02]  /*dfa0*/  S2R R6, SR_TID.X ;  /* 0x0000000000067919 */ /* 0x000e240000002100 */
[----:B------:R-:W1:Y:S01]  /*dfb0*/  SHFL.IDX PT, R7, R4, RZ, 0x181f ;  /* 0x00181fff04077589 */ /* 0x000e6200000e0000 */
[----:B------:R-:W-:Y:S01]  /*dfc0*/  IMAD R2, R8, UR4, RZ ;  /* 0x0000000408027c24 */ /* 0x000fe2000f8e02ff */
[----:B0-----:R-:W-:-:S04]  /*dfd0*/  LOP3.LUT R6, R6, 0x7f, RZ, 0xc0, !PT ;  /* 0x0000007f06067812 */ /* 0x001fc800078ec0ff */
[----:B------:R-:W-:Y:S02]  /*dfe0*/  SHF.R.U32.HI R11, RZ, 0x3, R6 ;  /* 0x00000003ff0b7819 */ /* 0x000fe40000011606 */
[----:B------:R-:W0:Y:S03]  /*dff0*/  SHFL.IDX PT, R6, R3, RZ, 0x181f ;  /* 0x00181fff03067589 */ /* 0x000e2600000e0000 */
[----:B------:R-:W-:-:S05]  /*e000*/  IMAD.IADD R0, R11, 0x1, R5 ;  /* 0x000000010b007824 */ /* 0x000fca00078e0205 */
[----:B------:R-:W-:-:S13]  /*e010*/  ISETP.GE.AND P2, PT, R0, R2, PT ;  /* 0x000000020000720c */ /* 0x000fda0003f46270 */
[----:B-1----:R-:W-:-:S05]  /*e020*/  @!P2 LEA R7, P5, R9, R7, 0x1 ;  /* 0x000000070907a211 */ /* 0x002fca00078a08ff */
[----:B0-----:R-:W-:-:S05]  /*e030*/  @!P2 IMAD.X R6, RZ, RZ, R6, P5 ;  /* 0x000000ffff06a224 */ /* 0x001fca00028e0606 */
[----:B------:R-:W-:-:S04]  /*e040*/  @!P2 LOP3.LUT R7, R7, R6, RZ, 0x3c, !PT ;  /* 0x000000060707a212 */ /* 0x000fc800078e3cff */
[----:B------:R-:W-:Y:S01]  /*e050*/  @!P2 LOP3.LUT R6, R7, R6, RZ, 0x3c, !PT ;  /* 0x000000060706a212 */ /* 0x000fe200078e3cff */
[----:B------:R-:W-:-:S03]  /*e060*/  ULDC.64 UR6, c[0x0][0x208] ;  /* 0x0000820000067ab9 */ /* 0x000fc60000000a00 */
[----:B------:R-:W-:Y:S01]  /*e070*/  @!P2 LOP3.LUT R7, R7, R6, RZ, 0x3c, !PT ;  /* 0x000000060707a212 */ /* 0x000fe200078e3cff */
[----:B------:R-:W-:-:S04]  /*e080*/  VIADD R5, R0, 0x10 ;  /* 0x0000001000057836 */ /* 0x000fc80000000000 */
[----:B------:R-:W-:Y:S01]  /*e090*/  @!PT LDS RZ, [RZ] ;  /* 0x00000000fffff984 */ /* 0x000fe20000000800 */
[----:B--2---:R-:W-:Y:S04]  /*e0a0*/  @!P2 LDGSTS.E.BYPASS.LTC128B.128 [R10+0x14400], desc[UR6][R6.64], !P4 ;  /* 0x14400000060aafae */ /* 0x004fe8000e101d46 */
[----:B------:R-:W-:Y:S04]  /*e0b0*/  @!P2 LDGSTS.E.BYPASS.LTC128B.128 [R10+0x18400], desc[UR6][R6.64+0x80], !P3 ;  /* 0x18400080060aafae */ /* 0x000fe8000d901d46 */
[----:B------:R-:W-:Y:S04]  /*e0c0*/  @!P2 LDGSTS.E.BYPASS.LTC128B.128 [R10+0x1c400], desc[UR6][R6.64+0x100], !P0 ;  /* 0x1c400100060aafae */ /* 0x000fe8000c101d46 */
[----:B------:R0:W-:Y:S01]  /*e0d0*/  @!P2 LDGSTS.E.BYPASS.LTC128B.128 [R10+0x20400], desc[UR6][R6.64+0x180], !P1 ;  /* 0x20400180060aafae */ /* 0x0001e2000c901d46 */
[----:B------:R-:W-:-:S03]  /*e0e0*/  ISETP.GE.AND P2, PT, R5, R2, PT ;  /* 0x000000020500720c */ /* 0x000fc60003f46270 */
[----:B0-----:R-:W0:Y:S04]  /*e0f0*/  SHFL.IDX PT, R7, R4, 0x1, 0x181f ;  /* 0x00381f0004077f89 */ /* 0x001e2800000e0000 */
[----:B------:R-:W1:Y:S06]  /*e100*/  SHFL.IDX PT, R6, R3, 0x1, 0x181f ;  /* 0x00381f0003067f89 */ /* 0x000e6c00000e0000 */
[----:B0-----:R-:W-:-:S05]  /*e110*/  @!P2 LEA R7, P5, R9, R7, 0x1 ;  /* 0x000000070907a211 */ /* 0x001fca00078a08ff */
[----:B-1----:R-:W-:-:S05]  /*e120*/  @!P2 IMAD.X R6, RZ, RZ, R6, P5 ;  /* 0x000000ffff06a224 */ /* 0x002fca00028e0606 */
[----:B------:R-:W-:-:S04]  /*e130*/  @!P2 LOP3.LUT R7, R7, R6, RZ, 0x3c, !PT ;  /* 0x000000060707a212 */ /* 0x000fc800078e3cff */
[----:B------:R-:W-:-:S04]  /*e140*/  @!P2 LOP3.LUT R6, R7, R6, RZ, 0x3c, !PT ;  /* 0x000000060706a212 */ /* 0x000fc800078e3cff */
[----:B------:R-:W-:-:S05]  /*e150*/  @!P2 LOP3.LUT R7, R7, R6, RZ, 0x3c, !PT ;  /* 0x000000060707a212 */ /* 0x000fca00078e3cff */
[----:B------:R-:W-:Y:S04]  /*e160*/  @!P2 LDGSTS.E.BYPASS.LTC128B.128 [R10+0x14c00], desc[UR6][R6.64], !P4 ;  /* 0x14c00000060aafae */ /* 0x000fe8000e101d46 */
[----:B------:R-:W-:Y:S04]  /*e170*/  @!P2 LDGSTS.E.BYPASS.LTC128B.128 [R10+0x18c00], desc[UR6][R6.64+0x80], !P3 ;  /* 0x18c00080060aafae */ /* 0x000fe8000d901d46 */
[----:B------:R-:W-:Y:S04]  /*e180*/  @!P2 LDGSTS.E.BYPASS.LTC128B.128 [R10+0x1cc00], desc[UR6][R6.64+0x100], !P0 ;  /* 0x1cc00100060aafae */ /* 0x000fe8000c101d46 */
[----:B------:R0:W-:Y:S01]  /*e190*/  @!P2 LDGSTS.E.BYPASS.LTC128B.128 [R10+0x20c00], desc[UR6][R6.64+0x180], !P1 ;  /* 0x20c00180060aafae */ /* 0x0001e2000c901d46 */
[----:B------:R-:W-:-:S03]  /*e1a0*/  VIADD R5, R0, 0x20 ;  /* 0x0000002000057836 */ /* 0x000fc60000000000 */
[----:B0-----:R-:W0:Y:S04]  /*e1b0*/  SHFL.IDX PT, R7, R4, 0x2, 0x181f ;  /* 0x00581f0004077f89 */ /* 0x001e2800000e0000 */
[----:B------:R-:W1:Y:S01]  /*e1c0*/  SHFL.IDX PT, R6, R3, 0x2, 0x181f ;  /* 0x00581f0003067f89 */ /* 0x000e6200000e0000 */
[----:B------:R-:W-:-:S13]  /*e1d0*/  ISETP.GE.AND P2, PT, R5, R2, PT ;  /* 0x000000020500720c */ /* 0x000fda0003f46270 */
        /* <DEDUP_REMOVED lines=56> */
[----:B------:R-:W-:Y:S01]  /*e560*/  @!P2 LOP3.LUT R7, R7, R6, RZ, 0x3c, !PT ;  /* 0x000000060707a212 */ /* 0x000fe200078e3cff */
[----:B------:R0:W1:Y:S04]  /*e570*/  SHFL.IDX PT, R5, R3, 0x7, 0x181f ;  /* 0x00f81f0003057f89 */ /* 0x00006800000e0000 */
[----:B------:R0:W-:Y:S04]  /*e580*/  @!P2 LDGSTS.E.BYPASS.LTC128B.128 [R10+0x17400], desc[UR6][R6.64], !P4 ;  /* 0x17400000060aafae */ /* 0x0001e8000e101d46 */
[----:B------:R0:W-:Y:S04]  /*e590*/  @!P2 LDGSTS.E.BYPASS.LTC128B.128 [R10+0x1b400], desc[UR6][R6.64+0x80], !P3 ;  /* 0x1b400080060aafae */ /* 0x0001e8000d901d46 */
[----:B------:R0:W-:Y:S04]  /*e5a0*/  @!P2 LDGSTS.E.BYPASS.LTC128B.128 [R10+0x1f400], desc[UR6][R6.64+0x100], !P0 ;  /* 0x1f400100060aafae */ /* 0x0001e8000c101d46 */
[----:B------:R0:W-:Y:S04]  /*e5b0*/  @!P2 LDGSTS.E.BYPASS.LTC128B.128 [R10+0x23400], desc[UR6][R6.64+0x180], !P1 ;  /* 0x23400180060aafae */ /* 0x0001e8000c901d46 */
[----:B------:R0:W2:Y:S02]  /*e5c0*/  SHFL.IDX PT, R3, R4, 0x7, 0x181f ;  /* 0x00f81f0004037f89 */ /* 0x0000a400000e0000 */
.L_x_360:
[----:B------:R-:W-:Y:S01]  /*e5d0*/  VIADD R0, R0, 0x70 ;  /* 0x0000007000007836 */ /* 0x000fe20000000000 */
[----:B------:R-:W-:Y:S04]  /*e5e0*/  BSSY B0, `(.L_x_241) ;  /* 0x000000e000007945 */ /* 0x000fe80003800000 */
[----:B------:R-:W-:-:S13]  /*e5f0*/  ISETP.GE.AND P2, PT, R0, R2, PT ;  /* 0x000000020000720c */ /* 0x000fda0003f46270 */
[----:B------:R-:W-:Y:S05]  /*e600*/  @P2 BRA `(.L_x_242) ;  /* 0x00000000002c2947 */ /* 0x000fea0003800000 */
[----:B0-----:R-:W3:Y:S01]  /*e610*/  LDL R4, [R1+0x10] ;  /* 0x0000100001047983 */ /* 0x001ee20000100800 */
[----:B--2---:R-:W-:Y:S01]  /*e620*/  LEA R2, P2, R9, R3, 0x1 ;  /* 0x0000000309027211 */ /* 0x004fe200078408ff */
[----:B------:R-:W-:-:S04]  /*e630*/  ULDC.64 UR4, c[0x0][0x208] ;  /* 0x0000820000047ab9 */ /* 0x000fc80000000a00 */
[----:B-1----:R-:W-:-:S05]  /*e640*/  IMAD.X R3, RZ, RZ, R5, P2 ;  /* 0x000000ffff037224 */ /* 0x002fca00010e0605 */
[----:B------:R-:W-:Y:S01]  /*e650*/  @!PT LDS RZ, [RZ] ;  /* 0x00000000fffff984 */ /* 0x000fe20000000800 */
[----:B------:R-:W-:Y:S01]  /*e660*/  @!PT LDS RZ, [RZ] ;  /* 0x00000000fffff984 */ /* 0x000fe20000000800 */
[----:B------:R-:W-:Y:S01]  /*e670*/  @!PT LDS RZ, [RZ] ;  /* 0x00000000fffff984 */ /* 0x000fe20000000800 */
[----:B---3--:R3:W-:Y:S04]  /*e680*/  LDGSTS.E.BYPASS.LTC128B.128 [R4+0x17c00], desc[UR4][R2.64], !P4 ;  /* 0x17c0000002047fae */ /* 0x0087e8000e101d44 */
[----:B------:R3:W-:Y:S04]  /*e690*/  LDGSTS.E.BYPASS.LTC128B.128 [R4+0x1bc00], desc[UR4][R2.64+0x80], !P3 ;  /* 0x1bc0008002047fae */ /* 0x0007e8000d901d44 */
[----:B------:R3:W-:Y:S04]  /*e6a0*/  LDGSTS.E.BYPASS.LTC128B.128 [R4+0x1fc00], desc[UR4][R2.64+0x100], !P0 ;  /* 0x1fc0010002047fae */ /* 0x0007e8000c101d44 */
[----:B------:R3:W-:Y:S02]  /*e6b0*/  LDGSTS.E.BYPASS.LTC128B.128 [R4+0x23c00], desc[UR4][R2.64+0x180], !P1 ;  /* 0x23c0018002047fae */ /* 0x0007e4000c901d44 */
.L_x_242:
[----:B------:R-:W-:Y:S05]  /*e6c0*/  BSYNC B0 ;  /* 0x0000000000007941 */ /* 0x000fea0003800000 */
.L_x_241:
        /* <DEDUP_REMOVED lines=10> */
[----:B------:R-:W4:Y:S01]  /*e770*/  SYNCS.PHASECHK.TRANS64.TRYWAIT P0, [UR36+0x38820], R0 ;  /* 0x03882000ff0075a7 */ /* 0x000f220008000164 */
[----:B---3--:R-:W-:Y:S02]  /*e780*/  ISETP.GE.AND P1, PT, R2, 0x51, PT ;  /* 0x000000510200780c */ /* 0x008fe40003f26270 */
[----:B----4-:R-:W-:Y:S11]  /*e790*/  @!P0 BRA `(.L_x_244) ;  /* 0x0000004800148947 */ /* 0x010ff60003800000 */
.L_x_361:
[----:B------:R-:W-:Y:S05]  /*e7a0*/  BSYNC B0 ;  /* 0x0000000000007941 */ /* 0x000fea0003800000 */
.L_x_243:
[----:B------:R-:W-:Y:S05]  /*e7b0*/  @!P1 BRA `(.L_x_245) ;  /* 0x0000002c00449947 */ /* 0x000fea0003800000 */
[----:B---3--:R-:W3:Y:S01]  /*e7c0*/  LDL R2, [R1+0x20] ;  /* 0x0000200001027983 */ /* 0x008ee20000100800 */
[----:B------:R-:W-:Y:S02]  /*e7d0*/  IMAD.MOV.U32 R0, RZ, RZ, 0x1 ;  /* 0x00000001ff007424 */ /* 0x000fe400078e00ff */
[----:B---3--:R-:W-:-:S05]  /*e7e0*/  IMAD.MOV R9, RZ, RZ, -R2 ;  /* 0x000000ffff097224 */ /* 0x008fca00078e0a02 */
[----:B------:R-:W-:-:S05]  /*e7f0*/  VIADDMNMX R9, R9, R0, 0xffffffff, !PT ;  /* 0xffffffff09097446 */ /* 0x000fca0007800100 */
[----:B------:R-:W-:-:S05]  /*e800*/  IMAD.IADD R0, R2, 0x1, R9 ;  /* 0x0000000102007824 */ /* 0x000fca00078e0209 */
[----:B------:R-:W-:-:S04]  /*e810*/  LOP3.LUT R0, R0, 0x1, RZ, 0xc0, !PT ;  /* 0x0000000100007812 */ /* 0x000fc800078ec0ff */
[----:B------:R-:W-:Y:S01]  /*e820*/  ISETP.NE.U32.AND P0, PT, R0, 0x1, PT ;  /* 0x000000010000780c */ /* 0x000fe20003f05070 */
[----:B------:R-:W-:-:S12]  /*e830*/  VIADD R0, R2, 0xfffffffe ;  /* 0xfffffffe02007836 */ /* 0x000fd80000000000 */
[----:B------:R-:W-:Y:S05]  /*e840*/  @P0 BRA `(.L_x_246) ;  /* 0x0000000c00b40947 */ /* 0x000fea0003800000 */
[----:B------:R-:W3:Y:S01]  /*e850*/  LDL R2, [R1] ;  /* 0x0000000001027983 */ /* 0x000ee20000100800 */
[----:B------:R-:W-:Y:S01]  /*e860*/  LOP3.LUT P2, RZ, R18, 0x8, RZ, 0xc0, !PT ;  /* 0x0000000812ff7812 */ /* 0x000fe2000784c0ff */
[----:B0-----:R-:W-:Y:S01]  /*e870*/  VIADD R4, R19, 0x1 ;  /* 0x0000000113047836 */ /* 0x001fe20000000000 */
[----:B------:R-:W-:Y:S04]  /*e880*/  BSSY B0, `(.L_x_247) ;  /* 0x00000e5000007945 */ /* 0x000fe80003800000 */
[----:B------:R-:W-:-:S04]  /*e890*/  ISETP.NE.AND P0, PT, R4, 0x2, PT ;  /* 0x000000020400780c */ /* 0x000fc80003f05270 */
[----:B------:R-:W-:Y:S02]  /*e8a0*/  SEL R8, RZ, 0x1, P0 ;  /* 0x00000001ff087807 */ /* 0x000fe40000000000 */
[----:B------:R-:W-:Y:S02]  /*e8b0*/  SEL R4, R4, RZ, P0 ;  /* 0x000000ff04047207 */ /* 0x000fe40000000000 */
[----:B---3--:R-:W-:Y:S01]  /*e8c0*/  LOP3.LUT R8, R2, R8, RZ, 0x3c, !PT ;  /* 0x0000000802087212 */ /* 0x008fe200078e3cff */
[----:B------:R-:W-:Y:S06]  /*e8d0*/  @!P2 BRA `(.L_x_248) ;  /* 0x0000000c007ca947 */ /* 0x000fec0003800000 */
[----:B------:R-:W-:Y:S01]  /*e8e0*/  LOP3.LUT P2, RZ, R18, 0x4, RZ, 0xc0, !PT ;  /* 0x0000000412ff7812 */ /* 0x000fe2000784c0ff */
[----:B------:R-:W-:-:S12]  /*e8f0*/  IMAD.MOV.U32 R6, RZ, RZ, R17 ;  /* 0x000000ffff067224 */ /* 0x000fd800078e0011 */
[----:B------:R-:W-:Y:S05]  /*e900*/  @!P2 BRA `(.L_x_249) ;  /* 0x000000000054a947 */ /* 0x000fea0003800000 */
[----:B------:R-:W3:Y:S01]  /*e910*/  LDL R10, [R1+0xc] ;  /* 0x00000c00010a7983 */ /* 0x000ee20000100800 */
[----:B------:R-:W0:Y:S01]  /*e920*/  LDC R6, c[0x0][0x43c] ;  /* 0x00010f00ff067b82 */ /* 0x000e220000000800 */
[----:B------:R-:W-:Y:S02]  /*e930*/  ULDC.64 UR4, c[0x0][0x428] ;  /* 0x00010a0000047ab9 */ /* 0x000fe40000000a00 */
[----:B------:R-:W4:Y:S01]  /*e940*/  LDL R7, [R1+0x8] ;  /* 0x0000080001077983 */ /* 0x000f220000100800 */
[----:B------:R-:W-:Y:S01]  /*e950*/  ULDC.64 UR6, c[0x0][0x208] ;  /* 0x0000820000067ab9 */ /* 0x000fe20000000a00 */
[----:B0-----:R-:W-:-:S13]  /*e960*/  ISETP.NE.AND P0, PT, R6, 0x1, PT ;  /* 0x000000010600780c */ /* 0x001fda0003f05270 */
[----:B--2---:R-:W1:Y:S02]  /*e970*/  @P0 LDC.64 R2, c[0x0][0x440] ;  /* 0x00011000ff020b82 */ /* 0x004e640000000a00 */
[----:B-1----:R-:W-:-:S04]  /*e980*/  @P0 IMAD.HI.U32 R5, R0, R2, RZ ;  /* 0x0000000200050227 */ /* 0x002fc800078e00ff */
[----:B------:R-:W-:Y:S01]  /*e990*/  IMAD.MOV.U32 R2, RZ, RZ, R0 ;  /* 0x000000ffff027224 */ /* 0x000fe200078e0000 */
[----:B------:R-:W-:-:S05]  /*e9a0*/  @P0 SHF.R.U32.HI R2, RZ, R3, R5 ;  /* 0x00000003ff020219 */ /* 0x000fca0000011605 */
[----:B------:R-:W-:-:S04]  /*e9b0*/  IMAD.MOV R3, RZ, RZ, -R2 ;  /* 0x000000ffff037224 */ /* 0x000fc800078e0a02 */
[----:B------:R-:W-:Y:S01]  /*e9c0*/  IMAD R0, R6, R3, R0 ;  /* 0x0000000306007224 */ /* 0x000fe200078e0200 */
[----:B------:R-:W-:Y:S01]  /*e9d0*/  SHF.R.S32.HI R3, RZ, 0x1f, R2 ;  /* 0x0000001fff037819 */ /* 0x000fe20000011402 */
[----:B---3--:R-:W-:-:S04]  /*e9e0*/  IMAD R5, R10, UR4, RZ ;  /* 0x000000040a057c24 */ /* 0x008fc8000f8e02ff */
[C---:B----4-:R-:W-:Y:S02]  /*e9f0*/  IMAD R5, R7.reuse, UR5, R5 ;  /* 0x0000000507057c24 */ /* 0x050fe4000f8e0205 */
[----:B------:R-:W-:Y:S01]  /*ea00*/  IMAD.WIDE.U32 R2, R7, UR4, R2 ;  /* 0x0000000407027c25 */ /* 0x000fe2000f8e0002 */
[----:B------:R-:W-:-:S03]  /*ea10*/  ULDC.64 UR4, c[0x0][0x418] ;  /* 0x0001060000047ab9 */ /* 0x000fc60000000a00 */
[----:B------:R-:W-:Y:S01]  /*ea20*/  IMAD.IADD R3, R5, 0x1, R3 ;  /* 0x0000000105037824 */ /* 0x000fe200078e0203 */
[----:B------:R-:W-:-:S04]  /*ea30*/  LEA R6, P0, R2, UR4, 0x2 ;  /* 0x0000000402067c11 */ /* 0x000fc8000f8010ff */
[----:B------:R-:W-:-:S05]  /*ea40*/  LEA.HI.X R7, R2, UR5, R3, 0x2, P0 ;  /* 0x0000000502077c11 */ /* 0x000fca00080f1403 */
[----:B------:R0:W5:Y:S04]  /*ea50*/  LDG.E R6, desc[UR6][R6.64] ;  /* 0x0000000606067981 */ /* 0x000168000c1e1900 */
.L_x_249:
[----:B--2---:R-:W-:Y:S01]  /*ea60*/  LEA R3, R4, UR36, 0x3 ;  /* 0x0000002404037c11 */ /* 0x004fe2000f8e18ff */
[----:B------:R-:W-:Y:S01]  /*ea70*/  BSSY B1, `(.L_x_250) ;  /* 0x0000004000017945 */ /* 0x000fe20003800000 */
[----:B------:R-:W-:-:S04]  /*ea80*/  SHF.L.U32 R2, R8, 0x1f, RZ ;  /* 0x0000001f08027819 */ /* 0x000fc800000006ff */
[----:B------:R-:W2:Y:S02]  /*ea90*/  SYNCS.PHASECHK.TRANS64.TRYWAIT P0, [R3+URZ+0x38840], R2 ;  /* 0x03884002030075a7 */ /* 0x000ea4000800017f */
[----:B--2---:R-:W-:Y:S05]  /*eaa0*/  @!P0 BRA `(.L_x_251) ;  /* 0x0000004400688947 */ /* 0x004fea0003800000 */
.L_x_362:
[----:B------:R-:W-:Y:S05]  /*eab0*/  BSYNC B1 ;  /* 0x0000000000017941 */ /* 0x000fea0003800000 */
.L_x_250:
[----:B-1----:R-:W1:Y:S01]  /*eac0*/  S2R R5, SR_TID.X ;  /* 0x0000000000057919 */ /* 0x002e620000002100 */
[----:B------:R-:W-:Y:S01]  /*ead0*/  UPRMT UR4, UR37, 0x9910, URZ ;  /* 0x0000991025047896 */ /* 0x000fe2000800003f */
[----:B-1----:R-:W-:-:S04]  /*eae0*/  LOP3.LUT R5, R5, 0x7f, RZ, 0xc0, !PT ;  /* 0x0000007f05057812 */ /* 0x002fc800078ec0ff */
[----:B------:R-:W-:-:S13]  /*eaf0*/  ISETP.NE.AND P0, PT, R5, RZ, PT ;  /* 0x000000ff0500720c */ /* 0x000fda0003f05270 */
[----:B--2---:R-:W-:-:S04]  /*eb00*/  @!P0 IMAD.MOV.U32 R2, RZ, RZ, 0xa000 ;  /* 0x0000a000ff028424 */ /* 0x004fc800078e00ff */
[----:B------:R1:W-:Y:S02]  /*eb10*/  @!P0 SYNCS.ARRIVE.TRANS64 RZ, [R3+URZ+0x38830], R2 ;  /* 0x0388300203ff89a7 */ /* 0x0003e4000800003f */
[----:B-1----:R-:W-:-:S05]  /*eb20*/  IMAD.U32 R2, RZ, RZ, UR4 ;  /* 0x00000004ff027e24 */ /* 0x002fca000f8e00ff */
[----:B------:R-:W-:-:S13]  /*eb30*/  ISETP.NE.AND P1, PT, R2, 0x2, PT ;  /* 0x000000020200780c */ /* 0x000fda0003f25270 */
[----:B------:R-:W-:Y:S05]  /*eb40*/  @P1 BRA `(.L_x_252) ;  /* 0x0000000000041947 */ /* 0x000fea0003800000 */
[----:B------:R-:W-:Y:S01]  /*eb50*/  BPT.TRAP 0x1 ;  /* 0x000000040000795c */ /* 0x000fe20000300000 */
.L_x_252:
[----:B------:R-:W-:Y:S01]  /*eb60*/  LOP3.LUT P0, RZ, R18, 0x2, RZ, 0xc0, !PT ;  /* 0x0000000212ff7812 */ /* 0x000fe2000780c0ff */
[----:B------:R-:W-:-:S12]  /*eb70*/  BSSY B1, `(.L_x_253) ;  /* 0x0000003000017945 */ /* 0x000fd80003800000 */
[----:B------:R-:W-:Y:S05]  /*eb80*/  @P0 BRA `(.L_x_254) ;  /* 0x0000000000040947 */ /* 0x000fea0003800000 */
[----:B------:R-:W-:Y:S01]  /*eb90*/  BPT.TRAP 0x1 ;  /* 0x000000040000795c */ /* 0x000fe20000300000 */
.L_x_254:
[----:B------:R-:W-:Y:S05]  /*eba0*/  BSYNC B1 ;  /* 0x0000000000017941 */ /* 0x000fea0003800000 */
.L_x_253:
[----:B------:R-:W1:Y:S01]  /*ebb0*/  S2R R2, SR_CgaCtaId ;  /* 0x0000000000027919 */ /* 0x000e620000008800 */
[----:B------:R-:W-:Y:S01]  /*ebc0*/  IMAD.MOV.U32 R10, RZ, RZ, RZ ;  /* 0x000000ffff0a7224 */ /* 0x000fe200078e00ff */
[----:B------:R-:W-:Y:S01]  /*ebd0*/  UIADD3 UR4, UP0, UR38, 0x370, URZ ;  /* 0x0000037026047890 */ /* 0x000fe2000ff1e03f */
[----:B------:R-:W-:Y:S01]  /*ebe0*/  PLOP3.LUT P0, PT, PT, PT, PT, 0x80, 0x0 ;  /* 0x000000000000781c */ /* 0x000fe20003f0f070 */
[----:B------:R-:W-:Y:S01]  /*ebf0*/  VIADD R3, R3, 0x38830 ;  /* 0x0003883003037836 */ /* 0x000fe20000000000 */
[----:B------:R-:W-:Y:S01]  /*ec00*/  UMOV UR6, 0x30000 ;  /* 0x0003000000067882 */ /* 0x000fe20000000000 */
[----:B------:R-:W-:Y:S01]  /*ec10*/  R2UR UR10, R10 ;  /* 0x000000000a0a72ca */ /* 0x000fe200000e0000 */
[----:B------:R-:W-:Y:S01]  /*ec20*/  UIADD3.X UR5, URZ, UR39, URZ, UP0, !UPT ;  /* 0x000000273f057290 */ /* 0x000fe200087fe43f */
[----:B------:R-:W-:Y:S01]  /*ec30*/  UMOV UR14, 0x0 ;  /* 0x00000000000e7882 */ /* 0x000fe20000000000 */
[----:B------:R-:W-:Y:S01]  /*ec40*/  UMOV UR15, 0x14f00000 ;  /* 0x14f00000000f7882 */ /* 0x000fe20000000000 */
[----:B-1----:R-:W-:-:S05]  /*ec50*/  LOP3.LUT R2, R2, 0x1, RZ, 0xc0, !PT ;  /* 0x0000000102027812 */ /* 0x002fca00078ec0ff */
[----:B------:R-:W-:-:S04]  /*ec60*/  IMAD R2, R2, 0xa00, RZ ;  /* 0x00000a0002027824 */ /* 0x000fc800078e02ff */
[----:B------:R-:W-:Y:S02]  /*ec70*/  IMAD R5, R4, 0x5000, R2 ;  /* 0x0000500004057824 */ /* 0x000fe400078e0202 */
[----:B------:R-:W1:Y:S03]  /*ec80*/  S2R R2, SR_CgaCtaId ;  /* 0x0000000000027919 */ /* 0x000e660000008800 */
[----:B------:R-:W-:-:S05]  /*ec90*/  LEA R5, R5, UR36, 0x1 ;  /* 0x0000002405057c11 */ /* 0x000fca000f8e08ff */
[----:B0-----:R-:W-:Y:S01]  /*eca0*/  VIADD R7, R5, 0x24400 ;  /* 0x0002440005077836 */ /* 0x001fe20000000000 */
[----:B-1----:R-:W-:-:S05]  /*ecb0*/  LOP3.LUT R2, R2, 0x1, RZ, 0xc0, !PT ;  /* 0x0000000102027812 */ /* 0x002fca00078ec0ff */
[----:B------:R-:W-:-:S04]  /*ecc0*/  IMAD R2, R2, 0x28, RZ ;  /* 0x0000002802027824 */ /* 0x000fc800078e02ff */
[----:B------:R-:W-:-:S07]  /*ecd0*/  IMAD R2, R0, 0x50, R2 ;  /* 0x0000005000027824 */ /* 0x000fce00078e0202 */
.L_x_255:
        /* <DEDUP_REMOVED lines=8> */
[----:B------:R0:W-:Y:S02]  /*ed60*/  UTMALDG.4D.MULTICAST [UR8], [UR4], UR6, desc[UR14] ;  /* 0x00000e08040073b4 */ /* 0x0001e40008019806 */
[----:B0-----:R-:W-:Y:S05]  /*ed70*/  @P0 BRA.U.ANY `(.L_x_255) ;  /* 0xfffffffd00d80947 */ /* 0x001fea000393ffff */
[----:B------:R-:W-:Y:S01]  /*ed80*/  IMAD.MOV.U32 R13, RZ, RZ, 0x40 ;  /* 0x00000040ff0d7424 */ /* 0x000fe200078e00ff */
[----:B------:R-:W-:Y:S01]  /*ed90*/  PLOP3.LUT P0, PT, PT, PT, PT, 0x80, 0x0 ;  /* 0x000000000000781c */ /* 0x000fe20003f0f070 */
[----:B------:R-:W-:Y:S01]  /*eda0*/  VIADD R7, R5, 0x26c00 ;  /* 0x00026c0005077836 */ /* 0x000fe20000000000 */
[----:B------:R-:W-:Y:S01]  /*edb0*/  UMOV UR6, 0x30000 ;  /* 0x0003000000067882 */ /* 0x000fe20000000000 */
[----:B------:R-:W-:Y:S01]  /*edc0*/  UMOV UR14, 0x0 ;  /* 0x00000000000e7882 */ /* 0x000fe20000000000 */
[----:B------:R-:W-:Y:S01]  /*edd0*/  R2UR UR10, R13 ;  /* 0x000000000d0a72ca */ /* 0x000fe200000e0000 */
[----:B------:R-:W-:-:S14]  /*ede0*/  UMOV UR15, 0x14f00000 ;  /* 0x14f00000000f7882 */ /* 0x000fdc0000000000 */
.L_x_256:
        /* <DEDUP_REMOVED lines=17> */
.L_x_257:
        /* <DEDUP_REMOVED lines=17> */
.L_x_258:
        /* <DEDUP_REMOVED lines=10> */
[----:B------:R-:W2:Y:S01]  /*f0b0*/  LDL.LU R7, [R1] ;  /* 0x0000000001077983 */ /* 0x000ea20000300800 */
[----:B------:R-:W-:Y:S01]  /*f0c0*/  LEA R2, R19, UR36, 0x3 ;  /* 0x0000002413027c11 */ /* 0x000fe2000f8e18ff */
[----:B------:R-:W-:Y:S01]  /*f0d0*/  BSSY B1, `(.L_x_259) ;  /* 0x0000004000017945 */ /* 0x000fe20003800000 */
[----:B--2---:R-:W-:-:S04]  /*f0e0*/  SHF.L.U32 R3, R7, 0x1f, RZ ;  /* 0x0000001f07037819 */ /* 0x004fc800000006ff */
[----:B------:R-:W0:Y:S02]  /*f0f0*/  SYNCS.PHASECHK.TRANS64.TRYWAIT P0, [R2+URZ+0x38860], R3 ;  /* 0x03886003020075a7 */ /* 0x000e24000800017f */
[----:B0-----:R-:W-:Y:S05]  /*f100*/  @!P0 BRA `(.L_x_260) ;  /* 0x0000003c00e48947 */ /* 0x001fea0003800000 */
.L_x_363:
[----:B------:R-:W-:Y:S05]  /*f110*/  BSYNC B1 ;  /* 0x0000000000017941 */ /* 0x000fea0003800000 */
.L_x_259:
[----:B------:R-:W1:Y:S02]  /*f120*/  S2R R5, SR_TID.X ;  /* 0x0000000000057919 */ /* 0x000e640000002100 */
[----:B-1----:R-:W-:-:S04]  /*f130*/  LOP3.LUT R5, R5, 0x7f, RZ, 0xc0, !PT ;  /* 0x0000007f05057812 */ /* 0x002fc800078ec0ff */
[----:B------:R-:W-:-:S13]  /*f140*/  ISETP.NE.AND P0, PT, R5, RZ, PT ;  /* 0x000000ff0500720c */ /* 0x000fda0003f05270 */
[----:B0-----:R-:W-:-:S04]  /*f150*/  @!P0 IMAD.MOV.U32 R3, RZ, RZ, 0xa000 ;  /* 0x0000a000ff038424 */ /* 0x001fc800078e00ff */
[----:B------:R0:W-:Y:S01]  /*f160*/  @!P0 SYNCS.ARRIVE.TRANS64 RZ, [R2+URZ+0x38850], R3 ;  /* 0x0388500302ff89a7 */ /* 0x0001e2000800003f */
[----:B------:R-:W-:Y:S05]  /*f170*/  @P1 BRA `(.L_x_261) ;  /* 0x0000000000041947 */ /* 0x000fea0003800000 */
[----:B------:R-:W-:Y:S01]  /*f180*/  BPT.TRAP 0x1 ;  /* 0x000000040000795c */ /* 0x000fe20000300000 */
.L_x_261:
[----:B------:R-:W-:Y:S01]  /*f190*/  LOP3.LUT P0, RZ, R18, 0x2, RZ, 0xc0, !PT ;  /* 0x0000000212ff7812 */ /* 0x000fe2000780c0ff */
[----:B------:R-:W-:-:S12]  /*f1a0*/  BSSY B1, `(.L_x_262) ;  /* 0x0000003000017945 */ /* 0x000fd80003800000 */
[----:B------:R-:W-:Y:S05]  /*f1b0*/  @P0 BRA `(.L_x_263) ;  /* 0x0000000000040947 */ /* 0x000fea0003800000 */
[----:B------:R-:W-:Y:S01]  /*f1c0*/  BPT.TRAP 0x1 ;  /* 0x000000040000795c */ /* 0x000fe20000300000 */
.L_x_263:
[----:B------:R-:W-:Y:S05]  /*f1d0*/  BSYNC B1 ;  /* 0x0000000000017941 */ /* 0x000fea0003800000 */
.L_x_262:
[----:B------:R-:W2:Y:S01]  /*f1e0*/  LDL.LU R5, [R1+0x4] ;  /* 0x0000040001057983 */ /* 0x000ea20000300800 */
[----:B0-----:R-:W0:Y:S01]  /*f1f0*/  S2R R3, SR_CgaCtaId ;  /* 0x0000000000037919 */ /* 0x001e220000008800 */
[----:B------:R-:W1:Y:S01]  /*f200*/  S2R R7, SR_CgaCtaId ;  /* 0x0000000000077919 */ /* 0x000e620000008800 */
[----:B------:R-:W-:Y:S01]  /*f210*/  R2UR UR10, R10 ;  /* 0x000000000a0a72ca */ /* 0x000fe200000e0000 */
[----:B------:R-:W-:Y:S01]  /*f220*/  UIADD3 UR4, UP0, UR38, 0x470, URZ ;  /* 0x0000047026047890 */ /* 0x000fe2000ff1e03f */
[----:B------:R-:W-:Y:S01]  /*f230*/  PLOP3.LUT P0, PT, PT, PT, PT, 0x80, 0x0 ;  /* 0x000000000000781c */ /* 0x000fe20003f0f070 */
[----:B------:R-:W-:Y:S01]  /*f240*/  VIADD R2, R2, 0x38850 ;  /* 0x0003885002027836 */ /* 0x000fe20000000000 */
[----:B------:R-:W-:Y:S01]  /*f250*/  UMOV UR6, 0x30000 ;  /* 0x0003000000067882 */ /* 0x000fe20000000000 */
[----:B------:R-:W-:Y:S01]  /*f260*/  UIADD3.X UR5, URZ, UR39, URZ, UP0, !UPT ;  /* 0x000000273f057290 */ /* 0x000fe200087fe43f */
[----:B0-----:R-:W-:-:S05]  /*f270*/  LOP3.LUT R3, R3, 0x1, RZ, 0xc0, !PT ;  /* 0x0000000103037812 */ /* 0x001fca00078ec0ff */
[----:B------:R-:W-:Y:S01]  /*f280*/  IMAD R3, R3, 0xa00, RZ ;  /* 0x00000a0003037824 */ /* 0x000fe200078e02ff */
[----:B-1----:R-:W-:-:S03]  /*f290*/  LOP3.LUT R7, R7, 0x1, RZ, 0xc0, !PT ;  /* 0x0000000107077812 */ /* 0x002fc600078ec0ff */
[----:B------:R-:W-:Y:S02]  /*f2a0*/  IMAD R3, R19, 0x5000, R3 ;  /* 0x0000500013037824 */ /* 0x000fe400078e0203 */
[----:B------:R-:W-:-:S03]  /*f2b0*/  IMAD R7, R7, 0x28, RZ ;  /* 0x0000002807077824 */ /* 0x000fc600078e02ff */
[----:B------:R-:W-:Y:S01]  /*f2c0*/  LEA R3, R3, UR36, 0x1 ;  /* 0x0000002403037c11 */ /* 0x000fe2000f8e08ff */
[----:B------:R-:W-:Y:S01]  /*f2d0*/  UMOV UR14, 0x0 ;  /* 0x00000000000e7882 */ /* 0x000fe20000000000 */
[----:B------:R-:W-:Y:S01]  /*f2e0*/  UMOV UR15, 0x14f00000 ;  /* 0x14f00000000f7882 */ /* 0x000fe20000000000 */
[----:B--2---:R-:W-:Y:S02]  /*f2f0*/  IMAD R5, R5, 0x50, R7 ;  /* 0x0000005005057824 */ /* 0x004fe400078e0207 */
[----:B------:R-:W-:-:S07]  /*f300*/  VIADD R7, R3, 0x400 ;  /* 0x0000040003077836 */ /* 0x000fce0000000000 */
.L_x_264:
        /* <DEDUP_REMOVED lines=10> */
[----:B------:R-:W-:Y:S01]  /*f3b0*/  R2UR UR10, R13 ;  /* 0x000000000d0a72ca */ /* 0x000fe200000e0000 */
[----:B------:R-:W-:Y:S01]  /*f3c0*/  VIADD R7, R3, 0x2c00 ;  /* 0x00002c0003077836 */ /* 0x000fe20000000000 */
[----:B------:R-:W-:Y:S01]  /*f3d0*/  PLOP3.LUT P0, PT, PT, PT, PT, 0x80, 0x0 ;  /* 0x000000000000781c */ /* 0x000fe20003f0f070 */
[----:B------:R-:W-:Y:S01]  /*f3e0*/  UMOV UR6, 0x30000 ;  /* 0x0003000000067882 */ /* 0x000fe20000000000 */
[----:B------:R-:W-:Y:S01]  /*f3f0*/  UMOV UR14, 0x0 ;  /* 0x00000000000e7882 */ /* 0x000fe20000000000 */
[----:B------:R-:W-:-:S10]  /*f400*/  UMOV UR15, 0x14f00000 ;  /* 0x14f00000000f7882 */ /* 0x000fd40000000000 */
.L_x_265:
        /* <DEDUP_REMOVED lines=16> */
.L_x_266:
        /* <DEDUP_REMOVED lines=16> */
.L_x_267:
        /* <DEDUP_REMOVED lines=10> */
[----:B------:R0:W-:Y:S01]  /*f6b0*/  STL [R1+0x4], R0 ;  /* 0x0000040001007387 */ /* 0x0001e20000100800 */
[----:B------:R-:W-:-:S07]  /*f6c0*/  IMAD.MOV.U32 R17, RZ, RZ, R6 ;  /* 0x000000ffff117224 */ /* 0x000fce00078e0006 */
.L_x_248:
[----:B------:R-:W-:Y:S05]  /*f6d0*/  BSYNC B0 ;  /* 0x0000000000007941 */ /* 0x000fea0003800000 */
.L_x_247:
[----:B0-----:R-:W3:Y:S01]  /*f6e0*/  LDL.LU R0, [R1+0x20] ;  /* 0x0000200001007983 */ /* 0x001ee20000300800 */
[----:B------:R-:W-:-:S03]  /*f6f0*/  IMAD.MOV.U32 R19, RZ, RZ, R4 ;  /* 0x000000ffff137224 */ /* 0x000fc600078e0004 */
[----:B------:R4:W-:Y:S02]  /*f700*/  STL [R1], R8 ;  /* 0x0000000801007387 */ /* 0x0009e40000100800 */
[----:B---34-:R-:W-:-:S07]  /*f710*/  VIADD R0, R0, 0xfffffffd ;  /* 0xfffffffd00007836 */ /* 0x018fce0000000000 */
.L_x_246:
[----:B------:R-:W3:Y:S01]  /*f720*/  LDL.LU R2, [R1+0x18] ;  /* 0x0000180001027983 */ /* 0x000ee20000300800 */
[----:B------:R-:W-:Y:S01]  /*f730*/  IMAD.MOV R9, RZ, RZ, -R9 ;  /* 0x000000ffff097224 */ /* 0x000fe200078e0a09 */
[----:B------:R-:W-:Y:S04]  /*f740*/  BSSY B0, `(.L_x_245) ;  /* 0x00001d8000007945 */ /* 0x000fe80003800000 */
[----:B---3--:R-:W-:-:S13]  /*f750*/  ISETP.NE.AND P0, PT, R2, R9, PT ;  /* 0x000000090200720c */ /* 0x008fda0003f05270 */
[----:B------:R-:W-:Y:S05]  /*f760*/  @!P0 BRA `(.L_x_268) ;  /* 0x0000001c00548947 */ /* 0x000fea0003800000 */
[----:B0-----:R-:W-:-:S07]  /*f770*/  IMAD.MOV.U32 R6, RZ, RZ, R17 ;  /* 0x000000ffff067224 */ /* 0x001fce00078e0011 */
.L_x_311:
[----:B---3--:R-:W3:Y:S01]  /*f780*/  LDL R2, [R1] ;  /* 0x0000000001027983 */ /* 0x008ee20000100800 */
[----:B------:R-:W-:Y:S01]  /*f790*/  LOP3.LUT P1, RZ, R18, 0x8, RZ, 0xc0, !PT ;  /* 0x0000000812ff7812 */ /* 0x000fe2000782c0ff */
[----:B------:R-:W-:Y:S01]  /*f7a0*/  VIADD R4, R19, 0x1 ;  /* 0x0000000113047836 */ /* 0x000fe20000000000 */
[----:B------:R-:W-:Y:S04]  /*f7b0*/  BSSY B1, `(.L_x_269) ;  /* 0x00000e5000017945 */ /* 0x000fe80003800000 */
[----:B------:R-:W-:-:S04]  /*f7c0*/  ISETP.NE.AND P0, PT, R4, 0x2, PT ;  /* 0x000000020400780c */ /* 0x000fc80003f05270 */
[----:B-1----:R-:W-:Y:S02]  /*f7d0*/  SEL R5, RZ, 0x1, P0 ;  /* 0x00000001ff057807 */ /* 0x002fe40000000000 */
[----:B------:R-:W-:Y:S02]  /*f7e0*/  SEL R4, R4, RZ, P0 ;  /* 0x000000ff04047207 */ /* 0x000fe40000000000 */
[----:B---3--:R-:W-:Y:S01]  /*f7f0*/  LOP3.LUT R5, R2, R5, RZ, 0x3c, !PT ;  /* 0x0000000502057212 */ /* 0x008fe200078e3cff */
[----:B0-----:R-:W-:Y:S06]  /*f800*/  @!P1 BRA `(.L_x_270) ;  /* 0x0000000c007c9947 */ /* 0x001fec0003800000 */
        /* <DEDUP_REMOVED lines=9> */
[----:B--2---:R-:W0:Y:S02]  /*f8a0*/  @P0 LDC.64 R2, c[0x0][0x440] ;  /* 0x00011000ff020b82 */ /* 0x004e240000000a00 */
[----:B0-----:R-:W-:-:S04]  /*f8b0*/  @P0 IMAD.HI.U32 R6, R0, R2, RZ ;  /* 0x0000000200060227 */ /* 0x001fc800078e00ff */
        /* <DEDUP_REMOVED lines=13> */
.L_x_271:
[----:B--2---:R-:W-:Y:S01]  /*f990*/  LEA R3, R4, UR36, 0x3 ;  /* 0x0000002404037c11 */ /* 0x004fe2000f8e18ff */
[----:B------:R-:W-:Y:S01]  /*f9a0*/  BSSY B2, `(.L_x_272) ;  /* 0x0000004000027945 */ /* 0x000fe20003800000 */
[----:B------:R-:W-:-:S04]  /*f9b0*/  SHF.L.U32 R2, R5, 0x1f, RZ ;  /* 0x0000001f05027819 */ /* 0x000fc800000006ff */
[----:B------:R-:W1:Y:S02]  /*f9c0*/  SYNCS.PHASECHK.TRANS64.TRYWAIT P0, [R3+URZ+0x38840], R2 ;  /* 0x03884002030075a7 */ /* 0x000e64000800017f */
[----:B-1----:R-:W-:Y:S05]  /*f9d0*/  @!P0 BRA `(.L_x_273) ;  /* 0x0000003400c48947 */ /* 0x002fea0003800000 */
.L_x_364:
[----:B------:R-:W-:Y:S05]  /*f9e0*/  BSYNC B2 ;  /* 0x0000000000027941 */ /* 0x000fea0003800000 */
.L_x_272:
[----:B0-----:R-:W0:Y:S01]  /*f9f0*/  S2R R7, SR_TID.X ;  /* 0x0000000000077919 */ /* 0x001e220000002100 */
[----:B------:R-:W-:Y:S01]  /*fa00*/  UPRMT UR4, UR37, 0x9910, URZ ;  /* 0x0000991025047896 */ /* 0x000fe2000800003f */
[----:B0-----:R-:W-:-:S04]  /*fa10*/  LOP3.LUT R7, R7, 0x7f, RZ, 0xc0, !PT ;  /* 0x0000007f07077812 */ /* 0x001fc800078ec0ff */
[----:B------:R-:W-:-:S13]  /*fa20*/  ISETP.NE.AND P0, PT, R7, RZ, PT ;  /* 0x000000ff0700720c */ /* 0x000fda0003f05270 */
[----:B-1----:R-:W-:-:S04]  /*fa30*/  @!P0 IMAD.MOV.U32 R2, RZ, RZ, 0xa000 ;  /* 0x0000a000ff028424 */ /* 0x002fc800078e00ff */
[----:B------:R0:W-:Y:S02]  /*fa40*/  @!P0 SYNCS.ARRIVE.TRANS64 RZ, [R3+URZ+0x38830], R2 ;  /* 0x0388300203ff89a7 */ /* 0x0001e4000800003f */
[----:B0-----:R-:W-:-:S05]  /*fa50*/  IMAD.U32 R2, RZ, RZ, UR4 ;  /* 0x00000004ff027e24 */ /* 0x001fca000f8e00ff */
[----:B------:R-:W-:-:S13]  /*fa60*/  ISETP.NE.AND P1, PT, R2, 0x2, PT ;  /* 0x000000020200780c */ /* 0x000fda0003f25270 */
[----:B------:R-:W-:Y:S05]  /*fa70*/  @P1 BRA `(.L_x_274) ;  /* 0x0000000000041947 */ /* 0x000fea0003800000 */
[----:B------:R-:W-:Y:S01]  /*fa80*/  BPT.TRAP 0x1 ;  /* 0x000000040000795c */ /* 0x000fe20000300000 */
.L_x_274:
[----:B------:R-:W-:Y:S01]  /*fa90*/  LOP3.LUT P0, RZ, R18, 0x2, RZ, 0xc0, !PT ;  /* 0x0000000212ff7812 */ /* 0x000fe2000780c0ff */
[----:B------:R-:W-:-:S12]  /*faa0*/  BSSY B2, `(.L_x_275) ;  /* 0x0000003000027945 */ /* 0x000fd80003800000 */
[----:B------:R-:W-:Y:S05]  /*fab0*/  @P0 BRA `(.L_x_276) ;  /* 0x0000000000040947 */ /* 0x000fea0003800000 */
[----:B------:R-:W-:Y:S01]  /*fac0*/  BPT.TRAP 0x1 ;  /* 0x000000040000795c */ /* 0x000fe20000300000 */
.L_x_276:
[----:B------:R-:W-:Y:S05]  /*fad0*/  BSYNC B2 ;  /* 0x0000000000027941 */ /* 0x000fea0003800000 */
.L_x_275:
[----:B------:R-:W0:Y:S01]  /*fae0*/  S2R R2, SR_CgaCtaId ;  /* 0x0000000000027919 */ /* 0x000e220000008800 */
        /* <DEDUP_REMOVED lines=9> */
[----:B0-----:R-:W-:-:S05]  /*fb80*/  LOP3.LUT R2, R2, 0x1, RZ, 0xc0, !PT ;  /* 0x0000000102027812 */ /* 0x001fca00078ec0ff */
[----:B------:R-:W-:-:S04]  /*fb90*/  IMAD R2, R2, 0xa00, RZ ;  /* 0x00000a0002027824 */ /* 0x000fc800078e02ff */
[----:B------:R-:W-:Y:S02]  /*fba0*/  IMAD R7, R4, 0x5000, R2 ;  /* 0x0000500004077824 */ /* 0x000fe400078e0202 */
[----:B------:R-:W0:Y:S03]  /*fbb0*/  S2R R2, SR_CgaCtaId ;  /* 0x0000000000027919 */ /* 0x000e260000008800 */
[----:B------:R-:W-:-:S05]  /*fbc0*/  LEA R7, R7, UR36, 0x1 ;  /* 0x0000002407077c11 */ /* 0x000fca000f8e08ff */
[----:B------:R-:W-:Y:S01]  /*fbd0*/  VIADD R9, R7, 0x24400 ;  /* 0x0002440007097836 */ /* 0x000fe20000000000 */
[----:B0-----:R-:W-:-:S05]  /*fbe0*/  LOP3.LUT R2, R2, 0x1, RZ, 0xc0, !PT ;  /* 0x0000000102027812 */ /* 0x001fca00078ec0ff */
[----:B------:R-:W-:-:S04]  /*fbf0*/  IMAD R2, R2, 0x28, RZ ;  /* 0x0000002802027824 */ /* 0x000fc800078e02ff */
[----:B------:R-:W-:-:S07]  /*fc00*/  IMAD R2, R8, 0x50, R2 ;  /* 0x0000005008027824 */ /* 0x000fce00078e0202 */
.L_x_277:
        /* <DEDUP_REMOVED lines=17> */
.L_x_278:
        /* <DEDUP_REMOVED lines=17> */
.L_x_279:
        /* <DEDUP_REMOVED lines=17> */
.L_x_280:
        /* <DEDUP_REMOVED lines=16> */
.L_x_365:
[----:B------:R-:W-:Y:S05]  /*10040*/  BSYNC B2 ;  /* 0x0000000000027941 */ /* 0x000fea0003800000 */
.L_x_281:
[----:B------:R-:W1:Y:S02]  /*10050*/  S2R R7, SR_TID.X ;  /* 0x0000000000077919 */ /* 0x000e640000002100 */
[----:B-1----:R-:W-:-:S04]  /*10060*/  LOP3.LUT R7, R7, 0x7f, RZ, 0xc0, !PT ;  /* 0x0000007f07077812 */ /* 0x002fc800078ec0ff */
[----:B------:R-:W-:-:S13]  /*10070*/  ISETP.NE.AND P0, PT, R7, RZ, PT ;  /* 0x000000ff0700720c */ /* 0x000fda0003f05270 */
[----:B0-----:R-:W-:-:S04]  /*10080*/  @!P0 IMAD.MOV.U32 R3, RZ, RZ, 0xa000 ;  /* 0x0000a000ff038424 */ /* 0x001fc800078e00ff */
[----:B------:R0:W-:Y:S01]  /*10090*/  @!P0 SYNCS.ARRIVE.TRANS64 RZ, [R2+URZ+0x38850], R3 ;  /* 0x0388500302ff89a7 */ /* 0x0001e2000800003f */
[----:B------:R-:W-:Y:S05]  /*100a0*/  @P1 BRA `(.L_x_283) ;  /* 0x0000000000041947 */ /* 0x000fea0003800000 */
[----:B------:R-:W-:Y:S01]  /*100b0*/  BPT.TRAP 0x1 ;  /* 0x000000040000795c */ /* 0x000fe20000300000 */
.L_x_283:
[----:B------:R-:W-:Y:S01]  /*100c0*/  LOP3.LUT P0, RZ, R18, 0x2, RZ, 0xc0, !PT ;  /* 0x0000000212ff7812 */ /* 0x000fe2000780c0ff */
[----:B------:R-:W-:-:S12]  /*100d0*/  BSSY B2, `(.L_x_284) ;  /* 0x0000003000027945 */ /* 0x000fd80003800000 */
[----:B------:R-:W-:Y:S05]  /*100e0*/  @P0 BRA `(.L_x_285) ;  /* 0x0000000000040947 */ /* 0x000fea0003800000 */
[----:B------:R-:W-:Y:S01]  /*100f0*/  BPT.TRAP 0x1 ;  /* 0x000000040000795c */ /* 0x000fe20000300000 */
.L_x_285:
[----:B------:R-:W-:Y:S05]  /*10100*/  BSYNC B2 ;  /* 0x0000000000027941 */ /* 0x000fea0003800000 */
.L_x_284:
        /* <DEDUP_REMOVED lines=19> */
.L_x_286:
        /* <DEDUP_REMOVED lines=16> */
.L_x_287:
        /* <DEDUP_REMOVED lines=16> */
.L_x_288:
        /* <DEDUP_REMOVED lines=16> */
.L_x_289:
        /* <DEDUP_REMOVED lines=12> */
.L_x_270:
[----:B------:R-:W-:Y:S05]  /*10600*/  BSYNC B1 ;  /* 0x0000000000017941 */ /* 0x000fea0003800000 */
.L_x_269:
[----:B------:R-:W-:Y:S01]  /*10610*/  VIADD R19, R4, 0x1 ;  /* 0x0000000104137836 */ /* 0x000fe20000000000 */
[----:B------:R-:W-:Y:S01]  /*10620*/  LOP3.LUT P1, RZ, R18, 0x8, RZ, 0xc0, !PT ;  /* 0x0000000812ff7812 */ /* 0x000fe2000782c0ff */
[----:B------:R-:W-:Y:S03]  /*10630*/  BSSY B1, `(.L_x_290) ;  /* 0x00000e5000017945 */ /* 0x000fe60003800000 */
[----:B------:R-:W-:-:S04]  /*10640*/  ISETP.NE.AND P0, PT, R19, 0x2, PT ;  /* 0x000000021300780c */ /* 0x000fc80003f05270 */
[----:B------:R-:W-:Y:S02]  /*10650*/  SEL R2, RZ, 0x1, P0 ;  /* 0x00000001ff027807 */ /* 0x000fe40000000000 */
[----:B------:R-:W-:Y:S02]  /*10660*/  SEL R19, R19, RZ, P0 ;  /* 0x000000ff13137207 */ /* 0x000fe40000000000 */
[----:B------:R-:W-:-:S05]  /*10670*/  LOP3.LUT R9, R5, R2, RZ, 0x3c, !PT ;  /* 0x0000000205097212 */ /* 0x000fca00078e3cff */
[----:B------:R1:W-:Y:S01]  /*10680*/  STL [R1], R9 ;  /* 0x0000000901007387 */ /* 0x0003e20000100800 */
[----:B------:R-:W-:Y:S05]  /*10690*/  @!P1 BRA `(.L_x_291) ;  /* 0x0000000c00789947 */ /* 0x000fea0003800000 */
[----:B------:R-:W-:Y:S01]  /*106a0*/  LOP3.LUT P1, RZ, R18, 0x4, RZ, 0xc0, !PT ;  /* 0x0000000412ff7812 */ /* 0x000fe2000782c0ff */
[----:B0-----:R-:W-:-:S12]  /*106b0*/  VIADD R8, R0, 0xffffffff ;  /* 0xffffffff00087836 */ /* 0x001fd80000000000 */
        /* <DEDUP_REMOVED lines=22> */
.L_x_292:
[----:B--2---:R-:W-:Y:S01]  /*10820*/  LEA R3, R19, UR36, 0x3 ;  /* 0x0000002413037c11 */ /* 0x004fe2000f8e18ff */
[----:B------:R-:W-:Y:S01]  /*10830*/  BSSY B2, `(.L_x_293) ;  /* 0x0000004000027945 */ /* 0x000fe20003800000 */
[----:B------:R-:W-:-:S04]  /*10840*/  SHF.L.U32 R2, R9, 0x1f, RZ ;  /* 0x0000001f09027819 */ /* 0x000fc800000006ff */
[----:B------:R-:W2:Y:S02]  /*10850*/  SYNCS.PHASECHK.TRANS64.TRYWAIT P0, [R3+URZ+0x38840], R2 ;  /* 0x03884002030075a7 */ /* 0x000ea4000800017f */
[----:B--2---:R-:W-:Y:S05]  /*10860*/  @!P0 BRA `(.L_x_294) ;  /* 0x0000002800488947 */ /* 0x004fea0003800000 */
.L_x_366:
[----:B------:R-:W-:Y:S05]  /*10870*/  BSYNC B2 ;  /* 0x0000000000027941 */ /* 0x000fea0003800000 */
.L_x_293:
[----:B0-----:R-:W0:Y:S01]  /*10880*/  S2R R7, SR_TID.X ;  /* 0x0000000000077919 */ /* 0x001e220000002100 */
[----:B------:R-:W-:Y:S01]  /*10890*/  UPRMT UR4, UR37, 0x9910, URZ ;  /* 0x0000991025047896 */ /* 0x000fe2000800003f */
[----:B0-----:R-:W-:-:S04]  /*108a0*/  LOP3.LUT R7, R7, 0x7f, RZ, 0xc0, !PT ;  /* 0x0000007f07077812 */ /* 0x001fc800078ec0ff */
[----:B------:R-:W-:-:S13]  /*108b0*/  ISETP.NE.AND P0, PT, R7, RZ, PT ;  /* 0x000000ff0700720c */ /* 0x000fda0003f05270 */
[----:B--2---:R-:W-:-:S04]  /*108c0*/  @!P0 IMAD.MOV.U32 R2, RZ, RZ, 0xa000 ;  /* 0x0000a000ff028424 */ /* 0x004fc800078e00ff */
[----:B------:R0:W-:Y:S02]  /*108d0*/  @!P0 SYNCS.ARRIVE.TRANS64 RZ, [R3+URZ+0x38830], R2 ;  /* 0x0388300203ff89a7 */ /* 0x0001e4000800003f */
[----:B0-----:R-:W-:-:S05]  /*108e0*/  IMAD.U32 R2, RZ, RZ, UR4 ;  /* 0x00000004ff027e24 */ /* 0x001fca000f8e00ff */
[----:B------:R-:W-:-:S13]  /*108f0*/  ISETP.NE.AND P1, PT, R2, 0x2, PT ;  /* 0x000000020200780c */ /* 0x000fda0003f25270 */
[----:B------:R-:W-:Y:S05]  /*10900*/  @P1 BRA `(.L_x_295) ;  /* 0x0000000000041947 */ /* 0x000fea0003800000 */
[----:B------:R-:W-:Y:S01]  /*10910*/  BPT.TRAP 0x1 ;  /* 0x000000040000795c */ /* 0x000fe20000300000 */
.L_x_295:
[----:B------:R-:W-:Y:S01]  /*10920*/  LOP3.LUT P0, RZ, R18, 0x2, RZ, 0xc0, !PT ;  /* 0x0000000212ff7812 */ /* 0x000fe2000780c0ff */
[----:B------:R-:W-:-:S12]  /*10930*/  BSSY B2, `(.L_x_296) ;  /* 0x0000003000027945 */ /* 0x000fd80003800000 */
[----:B------:R-:W-:Y:S05]  /*10940*/  @P0 BRA `(.L_x_297) ;  /* 0x0000000000040947 */ /* 0x000fea0003800000 */
[----:B------:R-:W-:Y:S01]  /*10950*/  BPT.TRAP 0x1 ;  /* 0x000000040000795c */ /* 0x000fe20000300000 */
.L_x_297:
[----:B------:R-:W-:Y:S05]  /*10960*/  BSYNC B2 ;  /* 0x0000000000027941 */ /* 0x000fea0003800000 */
.L_x_296:
        /* <DEDUP_REMOVED lines=15> */
[----:B-1----:R-:W-:Y:S01]  /*10a60*/  VIADD R9, R7, 0x24400 ;  /* 0x0002440007097836 */ /* 0x002fe20000000000 */
[----:B0-----:R-:W-:-:S05]  /*10a70*/  LOP3.LUT R2, R2, 0x1, RZ, 0xc0, !PT ;  /* 0x0000000102027812 */ /* 0x001fca00078ec0ff */
[----:B------:R-:W-:-:S04]  /*10a80*/  IMAD R2, R2, 0x28, RZ ;  /* 0x0000002802027824 */ /* 0x000fc800078e02ff */
[----:B------:R-:W-:-:S07]  /*10a90*/  IMAD R2, R8, 0x50, R2 ;  /* 0x0000005008027824 */ /* 0x000fce00078e0202 */
.L_x_298:
        /* <DEDUP_REMOVED lines=17> */
.L_x_299:
        /* <DEDUP_REMOVED lines=17> */
.L_x_300:
        /* <DEDUP_REMOVED lines=17> */
.L_x_301:
        /* <DEDUP_REMOVED lines=10> */
[----:B------:R-:W-:Y:S01]  /*10e70*/  SHF.L.U32 R5, R5, 0x1f, RZ ;  /* 0x0000001f05057819 */ /* 0x000fe200000006ff */
[----:B------:R-:W-:Y:S01]  /*10e80*/  BSSY B2, `(.L_x_302) ;  /* 0x0000004000027945 */ /* 0x000fe20003800000 */
[----:B------:R-:W-:-:S04]  /*10e90*/  LEA R2, R4, UR36, 0x3 ;  /* 0x0000002404027c11 */ /* 0x000fc8000f8e18ff */
[----:B------:R-:W0:Y:S02]  /*10ea0*/  SYNCS.PHASECHK.TRANS64.TRYWAIT P0, [R2+URZ+0x38860], R5 ;  /* 0x03886005020075a7 */ /* 0x000e24000800017f */
[----:B0-----:R-:W-:Y:S05]  /*10eb0*/  @!P0 BRA `(.L_x_303) ;  /* 0x0000002000c88947 */ /* 0x001fea0003800000 */
.L_x_367:
[----:B------:R-:W-:Y:S05]  /*10ec0*/  BSYNC B2 ;  /* 0x0000000000027941 */ /* 0x000fea0003800000 */
.L_x_302:
[----:B------:R-:W1:Y:S02]  /*10ed0*/  S2R R3, SR_TID.X ;  /* 0x0000000000037919 */ /* 0x000e640000002100 */
[----:B-1----:R-:W-:-:S04]  /*10ee0*/  LOP3.LUT R3, R3, 0x7f, RZ, 0xc0, !PT ;  /* 0x0000007f03037812 */ /* 0x002fc800078ec0ff */
[----:B------:R-:W-:-:S13]  /*10ef0*/  ISETP.NE.AND P0, PT, R3, RZ, PT ;  /* 0x000000ff0300720c */ /* 0x000fda0003f05270 */
[----:B------:R-:W-:-:S04]  /*10f00*/  @!P0 IMAD.MOV.U32 R3, RZ, RZ, 0xa000 ;  /* 0x0000a000ff038424 */ /* 0x000fc800078e00ff */
[----:B------:R1:W-:Y:S01]  /*10f10*/  @!P0 SYNCS.ARRIVE.TRANS64 RZ, [R2+URZ+0x38850], R3 ;  /* 0x0388500302ff89a7 */ /* 0x0003e2000800003f */
[----:B------:R-:W-:Y:S05]  /*10f20*/  @P1 BRA `(.L_x_304) ;  /* 0x0000000000041947 */ /* 0x000fea0003800000 */
[----:B------:R-:W-:Y:S01]  /*10f30*/  BPT.TRAP 0x1 ;  /* 0x000000040000795c */ /* 0x000fe20000300000 */
.L_x_304:
[----:B------:R-:W-:Y:S01]  /*10f40*/  LOP3.LUT P0, RZ, R18, 0x2, RZ, 0xc0, !PT ;  /* 0x0000000212ff7812 */ /* 0x000fe2000780c0ff */
[----:B------:R-:W-:-:S12]  /*10f50*/  BSSY B2, `(.L_x_305) ;  /* 0x0000003000027945 */ /* 0x000fd80003800000 */
[----:B------:R-:W-:Y:S05]  /*10f60*/  @P0 BRA `(.L_x_306) ;  /* 0x0000000000040947 */ /* 0x000fea0003800000 */
[----:B------:R-:W-:Y:S01]  /*10f70*/  BPT.TRAP 0x1 ;  /* 0x000000040000795c */ /* 0x000fe20000300000 */
.L_x_306:
[----:B------:R-:W-:Y:S05]  /*10f80*/  BSYNC B2 ;  /* 0x0000000000027941 */ /* 0x000fea0003800000 */
.L_x_305:
[----:B0-----:R-:W2:Y:S01]  /*10f90*/  LDL.LU R5, [R1+0x4] ;  /* 0x0000040001057983 */ /* 0x001ea20000300800 */
[----:B-1----:R-:W0:Y:S01]  /*10fa0*/  S2R R3, SR_CgaCtaId ;  /* 0x0000000000037919 */ /* 0x002e220000008800 */
        /* <DEDUP_REMOVED lines=17> */
.L_x_307:
        /* <DEDUP_REMOVED lines=16> */
.L_x_308:
        /* <DEDUP_REMOVED lines=16> */
.L_x_309:
        /* <DEDUP_REMOVED lines=16> */
.L_x_310:
        /* <DEDUP_REMOVED lines=12> */
.L_x_291:
[----:B------:R-:W-:Y:S05]  /*11480*/  BSYNC B1 ;  /* 0x0000000000017941 */ /* 0x000fea0003800000 */
.L_x_290:
[C---:B------:R-:W-:Y:S01]  /*11490*/  ISETP.GT.AND P0, PT, R0.reuse, 0x1, PT ;  /* 0x000000010000780c */ /* 0x040fe20003f04270 */
[----:B------:R-:W-:-:S12]  /*114a0*/  VIADD R0, R0, 0xfffffffe ;  /* 0xfffffffe00007836 */ /* 0x000fd80000000000 */
[----:B------:R-:W-:Y:S05]  /*114b0*/  @P0 BRA `(.L_x_311) ;  /* 0xffffffe000b00947 */ /* 0x000fea000383ffff */
.L_x_268:
[----:B------:R-:W-:Y:S05]  /*114c0*/  BSYNC B0 ;  /* 0x0000000000007941 */ /* 0x000fea0003800000 */
.L_x_245:
[----:B------:R-:W-:Y:S01]  /*114d0*/  LOP3.LUT P0, RZ, R18, 0x8, RZ, 0xc0, !PT ;  /* 0x0000000812ff7812 */ /* 0x000fe2000780c0ff */
[----:B------:R-:W-:-:S12]  /*114e0*/  BSSY B0, `(.L_x_312) ;  /* 0x0000065000007945 */ /* 0x000fd80003800000 */
[----:B------:R-:W-:Y:S05]  /*114f0*/  @!P0 BRA `(.L_x_313) ;  /* 0x00000004008c8947 */ /* 0x000fea0003800000 */
[----:B---3--:R-:W3:Y:S01]  /*11500*/  LDL R2, [R1] ;  /* 0x0000000001027983 */ /* 0x008ee20000100800 */
[----:B------:R-:W-:Y:S01]  /*11510*/  LEA R0, R19, UR36, 0x3 ;  /* 0x0000002413007c11 */ /* 0x000fe2000f8e18ff */
[----:B------:R-:W-:Y:S01]  /*11520*/  BSSY B1, `(.L_x_314) ;  /* 0x0000004000017945 */ /* 0x000fe20003800000 */
[----:B---3--:R-:W-:-:S04]  /*11530*/  SHF.L.U32 R2, R2, 0x1f, RZ ;  /* 0x0000001f02027819 */ /* 0x008fc800000006ff */
[----:B------:R-:W3:Y:S02]  /*11540*/  SYNCS.PHASECHK.TRANS64.TRYWAIT P0, [R0+URZ+0x38860], R2 ;  /* 0x03886002000075a7 */ /* 0x000ee4000800017f */
[----:B---3--:R-:W-:Y:S05]  /*11550*/  @!P0 BRA `(.L_x_315) ;  /* 0x0000001c00348947 */ /* 0x008fea0003800000 */
.L_x_368:
[----:B------:R-:W-:Y:S05]  /*11560*/  BSYNC B1 ;  /* 0x0000000000017941 */ /* 0x000fea0003800000 */
.L_x_314:
[----:B0-2---:R-:W0:Y:S01]  /*11570*/  S2R R3, SR_TID.X ;  /* 0x0000000000037919 */ /* 0x005e220000002100 */
        /* <DEDUP_REMOVED lines=9> */
.L_x_316:
[----:B------:R-:W-:Y:S01]  /*11610*/  LOP3.LUT P0, RZ, R18, 0x2, RZ, 0xc0, !PT ;  /* 0x0000000212ff7812 */ /* 0x000fe2000780c0ff */
[----:B------:R-:W-:-:S12]  /*11620*/  BSSY B1, `(.L_x_317) ;  /* 0x0000003000017945 */ /* 0x000fd80003800000 */
[----:B------:R-:W-:Y:S05]  /*11630*/  @P0 BRA `(.L_x_318) ;  /* 0x0000000000040947 */ /* 0x000fea0003800000 */
[----:B------:R-:W-:Y:S01]  /*11640*/  BPT.TRAP 0x1 ;  /* 0x000000040000795c */ /* 0x000fe20000300000 */
.L_x_318:
[----:B------:R-:W-:Y:S05]  /*11650*/  BSYNC B1 ;  /* 0x0000000000017941 */ /* 0x000fea0003800000 */
.L_x_317:
[----:B------:R-:W2:Y:S01]  /*11660*/  LDL R3, [R1+0x4] ;  /* 0x0000040001037983 */ /* 0x000ea20000100800 */
[----:B------:R-:W0:Y:S01]  /*11670*/  S2R R2, SR_CgaCtaId ;  /* 0x0000000000027919 */ /* 0x000e220000008800 */
[----:B------:R-:W3:Y:S01]  /*11680*/  S2R R4, SR_CgaCtaId ;  /* 0x0000000000047919 */ /* 0x000ee20000008800 */
[----:B------:R-:W-:Y:S01]  /*11690*/  UIADD3 UR4, UP0, UR38, 0x470, URZ ;  /* 0x0000047026047890 */ /* 0x000fe2000ff1e03f */
[----:B------:R-:W-:Y:S01]  /*116a0*/  PLOP3.LUT P0, PT, PT, PT, PT, 0x80, 0x0 ;  /* 0x000000000000781c */ /* 0x000fe20003f0f070 */
[----:B------:R-:W-:Y:S01]  /*116b0*/  VIADD R0, R0, 0x38850 ;  /* 0x0003885000007836 */ /* 0x000fe20000000000 */
[----:B------:R-:W-:Y:S01]  /*116c0*/  UMOV UR6, 0x30000 ;  /* 0x0003000000067882 */ /* 0x000fe20000000000 */
[----:B------:R-:W-:Y:S01]  /*116d0*/  UIADD3.X UR5, URZ, UR39, URZ, UP0, !UPT ;  /* 0x000000273f057290 */ /* 0x000fe200087fe43f */
[----:B0-----:R-:W-:Y:S02]  /*116e0*/  LOP3.LUT R2, R2, 0x1, RZ, 0xc0, !PT ;  /* 0x0000000102027812 */ /* 0x001fe400078ec0ff */
[----:B---3--:R-:W-:-:S03]  /*116f0*/  LOP3.LUT R4, R4, 0x1, RZ, 0xc0, !PT ;  /* 0x0000000104047812 */ /* 0x008fc600078ec0ff */
[----:B------:R-:W-:-:S04]  /*11700*/  IMAD R2, R2, 0xa00, RZ ;  /* 0x00000a0002027824 */ /* 0x000fc800078e02ff */
[----:B------:R-:W-:Y:S02]  /*11710*/  IMAD R2, R19, 0x5000, R2 ;  /* 0x0000500013027824 */ /* 0x000fe400078e0202 */
[----:B------:R-:W-:-:S03]  /*11720*/  IMAD R4, R4, 0x28, RZ ;  /* 0x0000002804047824 */ /* 0x000fc600078e02ff */
[----:B------:R-:W-:Y:S01]  /*11730*/  LEA R2, R2, UR36, 0x1 ;  /* 0x0000002402027c11 */ /* 0x000fe2000f8e08ff */
[----:B------:R-:W-:Y:S01]  /*11740*/  UMOV UR14, 0x0 ;  /* 0x00000000000e7882 */ /* 0x000fe20000000000 */
[----:B------:R-:W-:Y:S01]  /*11750*/  UMOV UR15, 0x14f00000 ;  /* 0x14f00000000f7882 */ /* 0x000fe20000000000 */
[----:B------:R-:W-:Y:S01]  /*11760*/  UMOV UR10, URZ ;  /* 0x0000003f000a7c82 */ /* 0x000fe20008000000 */
[----:B--2---:R-:W-:Y:S02]  /*11770*/  IMAD R3, R3, 0x50, R4 ;  /* 0x0000005003037824 */ /* 0x004fe400078e0204 */
[----:B------:R-:W-:-:S07]  /*11780*/  VIADD R4, R2, 0x400 ;  /* 0x0000040002047836 */ /* 0x000fce0000000000 */
.L_x_319:
        /* <DEDUP_REMOVED lines=10> */
[----:B------:R-:W-:Y:S01]  /*11830*/  PLOP3.LUT P0, PT, PT, PT, PT, 0x80, 0x0 ;  /* 0x000000000000781c */ /* 0x000fe20003f0f070 */
[----:B------:R-:W-:Y:S01]  /*11840*/  VIADD R4, R2, 0x2c00 ;  /* 0x00002c0002047836 */ /* 0x000fe20000000000 */
[----:B------:R-:W-:Y:S01]  /*11850*/  UMOV UR6, 0x30000 ;  /* 0x0003000000067882 */ /* 0x000fe20000000000 */
[----:B------:R-:W-:Y:S01]  /*11860*/  UMOV UR14, 0x0 ;  /* 0x00000000000e7882 */ /* 0x000fe20000000000 */
[----:B------:R-:W-:Y:S01]  /*11870*/  UMOV UR15, 0x14f00000 ;  /* 0x14f00000000f7882 */ /* 0x000fe20000000000 */
[----:B------:R-:W-:-:S08]  /*11880*/  UMOV UR10, 0x40 ;  /* 0x00000040000a7882 */ /* 0x000fd00000000000 */
.L_x_320:
        /* <DEDUP_REMOVED lines=16> */
.L_x_321:
        /* <DEDUP_REMOVED lines=16> */
.L_x_322:
        /* <DEDUP_REMOVED lines=9> */
[----:B----4-:R-:W-:Y:S05]  /*11b20*/  @P0 BRA.U.ANY `(.L_x_322) ;  /* 0xfffffffd00d80947 */ /* 0x010fea000393ffff */
.L_x_313:
[----:B------:R-:W-:Y:S05]  /*11b30*/  BSYNC B0 ;  /* 0x0000000000007941 */ /* 0x000fea0003800000 */
.L_x_312:
[----:B0-----:R-:W4:Y:S01]  /*11b40*/  LDL.LU R6, [R1+0x24] ;  /* 0x0000240001067983 */ /* 0x001f220000300800 */
[----:B------:R-:W-:Y:S01]  /*11b50*/  VIADD R19, R19, 0x1 ;  /* 0x0000000113137836 */ /* 0x000fe20000000000 */
[----:B------:R-:W-:Y:S02]  /*11b60*/  ULDC UR4, c[0x0][0xc34] ;  /* 0x00030d0000047ab9 */ /* 0x000fe40000000800 */
[----:B-1----:R-:W5:Y:S04]  /*11b70*/  LDL.LU R5, [R1] ;  /* 0x0000000001057983 */ /* 0x002f680000300800 */
[----:B------:R-:W2:Y:S01]  /*11b80*/  LDL.LU R4, [R1+0x2c] ;  /* 0x00002c0001047983 */ /* 0x000ea20000300800 */
[----:B------:R-:W-:-:S04]  /*11b90*/  ISETP.NE.AND P0, PT, R19, 0x2, PT ;  /* 0x000000021300780c */ /* 0x000fc80003f05270 */
[----:B---3--:R-:W-:Y:S02]  /*11ba0*/  SEL R0, RZ, 0x1, P0 ;  /* 0x00000001ff007807 */ /* 0x008fe40000000000 */
        /* <DEDUP_REMOVED lines=10> */
.L_x_228:
[----:B0-----:R-:W0:Y:S01]  /*11c50*/  S2R R3, SR_CgaCtaId ;  /* 0x0000000000037919 */ /* 0x001e220000008800 */
[----:B------:R-:W-:Y:S01]  /*11c60*/  MOV R0, 0x400 ;  /* 0x0000040000007802 */ /* 0x000fe20000000f00 */
[----:B------:R-:W-:Y:S03]  /*11c70*/  BSSY B0, `(.L_x_324) ;  /* 0x0000005000007945 */ /* 0x000fe60003800000 */
[----:B0-----:R-:W-:Y:S02]  /*11c80*/  LEA R0, R3, R0, 0x18 ;  /* 0x0000000003007211 */ /* 0x001fe400078ec0ff */
[----:B------:R-:W-:-:S04]  /*11c90*/  SHF.L.U32 R3, R2, 0x1f, RZ ;  /* 0x0000001f02037819 */ /* 0x000fc800000006ff */
[----:B------:R-:W0:Y:S02]  /*11ca0*/  SYNCS.PHASECHK.TRANS64.TRYWAIT P0, [R0+URZ+0x38820], R3 ;  /* 0x03882003000075a7 */ /* 0x000e24000800017f */
[----:B0-----:R-:W-:Y:S05]  /*11cb0*/  @!P0 BRA `(.L_x_325) ;  /* 0x0000001400708947 */ /* 0x001fea0003800000 */
.L_x_369:
[----:B------:R-:W-:Y:S05]  /*11cc0*/  BSYNC B0 ;  /* 0x0000000000007941 */ /* 0x000fea0003800000 */
.L_x_324:
[----:B------:R-:W-:-:S03]  /*11cd0*/  UMOV UR4, 0xffffffff ;  /* 0xffffffff00047882 */ /* 0x000fc60000000000 */
[----:B------:R-:W-:Y:S05]  /*11ce0*/  BRA.DIV UR4, `(.L_x_326) ;  /* 0x0000001604787947 */ /* 0x000fea000b800000 */
[----:B------:R-:W1:Y:S02]  /*11cf0*/  S2R R2, SR_TID.X ;  /* 0x0000000000027919 */ /* 0x000e640000002100 */
[----:B-1----:R-:W-:-:S04]  /*11d00*/  SHF.R.U32.HI R2, RZ, 0x5, R2 ;  /* 0x00000005ff027819 */ /* 0x002fc80000011602 */
[----:B------:R-:W-:-:S05]  /*11d10*/  LOP3.LUT R2, R2, 0x3, RZ, 0xc0, !PT ;  /* 0x0000000302027812 */ /* 0x000fca00078ec0ff */
[----:B------:R1:W2:Y:S02]  /*11d20*/  SHFL.IDX PT, R14, R2, RZ, 0x1f ;  /* 0x00001fff020e7589 */ /* 0x0002a400000e0000 */
.L_x_372:
[----:B--2---:R-:W-:Y:S01]  /*11d30*/  ISETP.NE.AND P0, PT, R14, RZ, PT ;  /* 0x000000ff0e00720c */ /* 0x004fe20003f05270 */
[----:B------:R-:W-:-:S12]  /*11d40*/  BSSY B0, `(.L_x_327) ;  /* 0x0000027000007945 */ /* 0x000fd80003800000 */
[----:B------:R-:W-:Y:S05]  /*11d50*/  @P0 BRA `(.L_x_328) ;  /* 0x0000000000940947 */ /* 0x000fea0003800000 */
[----:B------:R-:W-:-:S03]  /*11d60*/  UMOV UR4, 0xffffffff ;  /* 0xffffffff00047882 */ /* 0x000fc60000000000 */
[----:B------:R-:W-:Y:S05]  /*11d70*/  BRA.DIV UR4, `(.L_x_329) ;  /* 0x0000001604887947 */ /* 0x000fea000b800000 */
[----:B------:R-:W-:-:S13]  /*11d80*/  ELECT P6, URZ, PT ;  /* 0x00000000003f782f */ /* 0x000fda00038c0000 */
.L_x_375:
        /* <DEDUP_REMOVED lines=8> */
.L_x_330:
[----:B------:R-:W2:Y:S01]  /*11e10*/  LDL.LU R7, [R1] ;  /* 0x0000000001077983 */ /* 0x000ea20000300800 */
[----:B------:R-:W-:Y:S02]  /*11e20*/  VIADD R2, R0, 0x38840 ;  /* 0x0003884000027836 */ /* 0x000fe40000000000 */
[C---:B0-----:R-:W-:Y:S02]  /*11e30*/  VIADD R3, R19.reuse, 0x1 ;  /* 0x0000000113037836 */ /* 0x041fe40000000000 */
[----:B------:R-:W-:-:S03]  /*11e40*/  IMAD R6, R19, 0x8, R2 ;  /* 0x0000000813067824 */ /* 0x000fc600078e0202 */
[----:B------:R-:W-:-:S04]  /*11e50*/  ISETP.NE.AND P1, PT, R3, 0x2, PT ;  /* 0x000000020300780c */ /* 0x000fc80003f25270 */
[----:B------:R-:W-:Y:S02]  /*11e60*/  SEL R4, RZ, 0x1, P1 ;  /* 0x00000001ff047807 */ /* 0x000fe40000800000 */
[----:B------:R-:W-:Y:S02]  /*11e70*/  SEL R3, R3, RZ, P1 ;  /* 0x000000ff03037207 */ /* 0x000fe40000800000 */
[C---:B--2---:R-:W-:Y:S02]  /*11e80*/  SHF.L.U32 R5, R7.reuse, 0x1f, RZ ;  /* 0x0000001f07057819 */ /* 0x044fe400000006ff */
[----:B------:R-:W-:Y:S01]  /*11e90*/  LOP3.LUT R4, R7, R4, RZ, 0x3c, !PT ;  /* 0x0000000407047212 */ /* 0x000fe200078e3cff */
[----:B------:R-:W-:Y:S01]  /*11ea0*/  IMAD R7, R3, 0x8, R2 ;  /* 0x0000000803077824 */ /* 0x000fe200078e0202 */
[----:B------:R-:W0:Y:S02]  /*11eb0*/  SYNCS.PHASECHK.TRANS64.TRYWAIT P0, [R6+URZ], R5 ;  /* 0x00000005060075a7 */ /* 0x000e24000800017f */
[----:B------:R-:W-:Y:S01]  /*11ec0*/  SHF.L.U32 R2, R4, 0x1f, RZ ;  /* 0x0000001f04027819 */ /* 0x000fe200000006ff */
[----:B0-----:R-:W-:Y:S06]  /*11ed0*/  @!P0 BRA `(.L_x_331) ;  /* 0x0000001400508947 */ /* 0x001fec0003800000 */
.L_x_376:
[----:B------:R-:W1:Y:S02]  /*11ee0*/  SYNCS.PHASECHK.TRANS64.TRYWAIT P0, [R7+URZ], R2 ;  /* 0x00000002070075a7 */ /* 0x000e64000800017f */
[----:B-1----:R-:W-:Y:S05]  /*11ef0*/  @!P0 BRA `(.L_x_332) ;  /* 0x00000014005c8947 */ /* 0x002fea0003800000 */
.L_x_377:
[----:B------:R-:W-:Y:S05]  /*11f00*/  @!P2 BRA `(.L_x_333) ;  /* 0x000000000004a947 */ /* 0x000fea0003800000 */
[----:B------:R-:W-:Y:S01]  /*11f10*/  BPT.TRAP 0x1 ;  /* 0x000000040000795c */ /* 0x000fe20000300000 */
.L_x_333:
[----:B------:R-:W-:-:S04]  /*11f20*/  VIADD R0, R0, 0x38860 ;  /* 0x0003886000007836 */ /* 0x000fc80000000000 */
[----:B------:R-:W-:-:S04]  /*11f30*/  IMAD R4, R19, 0x8, R0 ;  /* 0x0000000813047824 */ /* 0x000fc800078e0200 */
[----:B------:R-:W2:Y:S02]  /*11f40*/  SYNCS.PHASECHK.TRANS64.TRYWAIT P0, [R4+URZ], R5 ;  /* 0x00000005040075a7 */ /* 0x000ea4000800017f */
[----:B--2---:R-:W-:Y:S05]  /*11f50*/  @!P0 BRA `(.L_x_334) ;  /* 0x0000001400588947 */ /* 0x004fea0003800000 */
.L_x_378:
[----:B------:R-:W-:-:S07]  /*11f60*/  IMAD R3, R3, 0x8, R0 ;  /* 0x0000000803037824 */ /* 0x000fce00078e0200 */
.L_x_335:
[----:B---3--:R3:W4:Y:S02]  /*11f70*/  SYNCS.PHASECHK.TRANS64.TRYWAIT P0, [R3+URZ], R2 ;  /* 0x00000002030075a7 */ /* 0x008724000800017f */
[----:B----4-:R-:W-:Y:S05]  /*11f80*/  @!P0 NANOSLEEP.SYNCS 0x989680 ;  /* 0x009896800000895d */ /* 0x010fea0003900000 */
[----:B------:R-:W4:Y:S02]  /*11f90*/  @!P0 SYNCS.PHASECHK.TRANS64 P0, [R3+URZ], R2 ;  /* 0x00000002030085a7 */ /* 0x000f24000800007f */
[----:B----4-:R-:W-:Y:S05]  /*11fa0*/  @!P0 BRA `(.L_x_335) ;  /* 0xfffffffc00f08947 */ /* 0x010fea000383ffff */
.L_x_328:
[----:B------:R-:W-:Y:S05]  /*11fb0*/  BSYNC B0 ;  /* 0x0000000000007941 */ /* 0x000fea0003800000 */
.L_x_327:
[----:B------:R-:W-:Y:S05]  /*11fc0*/  EXIT ;  /* 0x000000000000794d */ /* 0x000fea0003800000 */
.L_x_196:
[----:B0-----:R-:W-:-:S04]  /*11fd0*/  IMAD.U32 R3, RZ, RZ, UR36 ;  /* 0x00000024ff037e24 */ /* 0x001fc8000f8e00ff */
[----:B------:R0:W1:Y:S03]  /*11fe0*/  SYNCS.PHASECHK.TRANS64.TRYWAIT P1, [R3+URZ+0x38800], R0 ;  /* 0x03880000030075a7 */ /* 0x000066000802017f */
[----:B-1----:R-:W-:Y:S05]  /*11ff0*/  @!P1 NANOSLEEP.SYNCS 0x989680 ;  /* 0x009896800000995d */ /* 0x002fea0003900000 */
[----:B------:R-:W1:Y:S02]  /*12000*/  @!P1 SYNCS.PHASECHK.TRANS64 P1, [R3+URZ+0x38800], R0 ;  /* 0x03880000030095a7 */ /* 0x000e64000802007f */
[----:B-1----:R-:W-:Y:S05]  /*12010*/  @!P1 BRA `(.L_x_196) ;  /* 0xfffffffc00ec9947 */ /* 0x002fea000383ffff */
[----:B------:R-:W-:Y:S05]  /*12020*/  BRA `(.L_x_336) ;  /* 0xfffffef400d07947 */ /* 0x000fea000383ffff */
.L_x_200:
[----:B-1----:R1:W2:Y:S02]  /*12030*/  SYNCS.PHASECHK.TRANS64.TRYWAIT P1, [R0+URZ+0x38830], R3 ;  /* 0x03883003000075a7 */ /* 0x0022a4000802017f */
[----:B--2---:R-:W-:Y:S05]  /*12040*/  @!P1 NANOSLEEP.SYNCS 0x989680 ;  /* 0x009896800000995d */ /* 0x004fea0003900000 */
[----:B------:R-:W2:Y:S02]  /*12050*/  @!P1 SYNCS.PHASECHK.TRANS64 P1, [R0+URZ+0x38830], R3 ;  /* 0x03883003000095a7 */ /* 0x000ea4000802007f */
[----:B--2---:R-:W-:Y:S05]  /*12060*/  @!P1 BRA `(.L_x_200) ;  /* 0xfffffffc00f09947 */ /* 0x004fea000383ffff */
[----:B------:R-:W-:Y:S05]  /*12070*/  BRA `(.L_x_199) ;  /* 0xfffffef400f07947 */ /* 0x000fea000383ffff */
.L_x_206:
[----:B------:R-:W-:-:S13]  /*12080*/  R2UR UR4, R232 ;  /* 0x00000000e80472ca */ /* 0x000fda00000e0000 */
[----:B-1----:R-:W-:-:S04]  /*12090*/  IMAD.U32 R152, RZ, RZ, UR4 ;  /* 0x00000004ff987e24 */ /* 0x002fc8000f8e00ff */
[----:B------:R1:W2:Y:S03]  /*120a0*/  SYNCS.PHASECHK.TRANS64.TRYWAIT P1, [R152+URZ+0x38830], R3 ;  /* 0x03883003980075a7 */ /* 0x0002a6000802017f */
[----:B--2---:R-:W-:Y:S05]  /*120b0*/  @!P1 NANOSLEEP.SYNCS 0x989680 ;  /* 0x009896800000995d */ /* 0x004fea0003900000 */
[----:B------:R-:W2:Y:S02]  /*120c0*/  @!P1 SYNCS.PHASECHK.TRANS64 P1, [R152+URZ+0x38830], R3 ;  /* 0x03883003980095a7 */ /* 0x000ea4000802007f */
[----:B--2---:R-:W-:Y:S05]  /*120d0*/  @!P1 BRA `(.L_x_206) ;  /* 0xfffffffc00e89947 */ /* 0x004fea000383ffff */
[----:B------:R-:W-:Y:S05]  /*120e0*/  BRA `(.L_x_205) ;  /* 0xffffff3400ac7947 */ /* 0x000fea000383ffff */
.L_x_210:
[----:B0-----:R-:W-:-:S04]  /*120f0*/  IMAD.U32 R3, RZ, RZ, UR4 ;  /* 0x00000004ff037e24 */ /* 0x001fc8000f8e00ff */
[----:B------:R0:W2:Y:S03]  /*12100*/  SYNCS.PHASECHK.TRANS64.TRYWAIT P1, [R3+URZ+0x38850], R0 ;  /* 0x03885000030075a7 */ /* 0x0000a6000802017f */
[----:B--2---:R-:W-:Y:S05]  /*12110*/  @!P1 NANOSLEEP.SYNCS 0x989680 ;  /* 0x009896800000995d */ /* 0x004fea0003900000 */
[----:B------:R-:W2:Y:S02]  /*12120*/  @!P1 SYNCS.PHASECHK.TRANS64 P1, [R3+URZ+0x38850], R0 ;  /* 0x03885000030095a7 */ /* 0x000ea4000802007f */
[----:B--2---:R-:W-:Y:S05]  /*12130*/  @!P1 BRA `(.L_x_210) ;  /* 0xfffffffc00ec9947 */ /* 0x004fea000383ffff */
[----:B------:R-:W-:Y:S05]  /*12140*/  BRA `(.L_x_209) ;  /* 0xffffff5c00d07947 */ /* 0x000fea000383ffff */
.L_x_217:
[----:B-1----:R-:W-:-:S04]  /*12150*/  IMAD.U32 R7, RZ, RZ, UR9 ;  /* 0x00000009ff077e24 */ /* 0x002fc8000f8e00ff */
[----:B------:R1:W2:Y:S03]  /*12160*/  SYNCS.PHASECHK.TRANS64.TRYWAIT P1, [R7+URZ+0x38850], R0 ;  /* 0x03885000070075a7 */ /* 0x0002a6000802017f */
[----:B--2---:R-:W-:Y:S05]  /*12170*/  @!P1 NANOSLEEP.SYNCS 0x989680 ;  /* 0x009896800000995d */ /* 0x004fea0003900000 */
[----:B------:R-:W2:Y:S02]  /*12180*/  @!P1 SYNCS.PHASECHK.TRANS64 P1, [R7+URZ+0x38850], R0 ;  /* 0x03885000070095a7 */ /* 0x000ea4000802007f */
[----:B--2---:R-:W-:Y:S05]  /*12190*/  @!P1 BRA `(.L_x_217) ;  /* 0xfffffffc00ec9947 */ /* 0x004fea000383ffff */
[----:B------:R-:W-:Y:S05]  /*121a0*/  BRA `(.L_x_216) ;  /* 0xffffff7c00407947 */ /* 0x000fea000383ffff */
.L_x_232:
[----:B------:R-:W0:Y:S01]  /*121b0*/  S2R R5, SR_TID.X ;  /* 0x0000000000057919 */ /* 0x000e220000002100 */
[----:B------:R-:W-:Y:S01]  /*121c0*/  BSSY B0, `(.L_x_337) ;  /* 0x000000a000007945 */ /* 0x000fe20003800000 */
[----:B------:R-:W-:Y:S02]  /*121d0*/  IMAD.MOV.U32 R12, RZ, RZ, RZ ;  /* 0x000000ffff0c7224 */ /* 0x000fe400078e00ff */
[----:B------:R-:W-:Y:S02]  /*121e0*/  IMAD.MOV.U32 R11, RZ, RZ, 0x1f ;  /* 0x0000001fff0b7424 */ /* 0x000fe400078e00ff */
[----:B------:R-:W-:Y:S01]  /*121f0*/  IMAD.MOV.U32 R15, RZ, RZ, -0x1 ;  /* 0xffffffffff0f7424 */ /* 0x000fe200078e00ff */
[----:B0-----:R-:W-:-:S04]  /*12200*/  SHF.R.U32.HI R5, RZ, 0x5, R5 ;  /* 0x00000005ff057819 */ /* 0x001fc80000011605 */
[----:B------:R-:W-:-:S05]  /*12210*/  LOP3.LUT R5, R5, 0x3, RZ, 0xc0, !PT ;  /* 0x0000000305057812 */ /* 0x000fca00078ec0ff */
[----:B------:R-:W-:-:S07]  /*12220*/  IMAD.MOV.U32 R13, RZ, RZ, R5 ;  /* 0x000000ffff0d7224 */ /* 0x000fce00078e0005 */
[----:B-1----:R-:W-:Y:S05]  /*12230*/  WARPSYNC.COLLECTIVE R15, `(.L_x_338) ;  /* 0x000000000f087348 */ /* 0x002fea0003c00000 */
[----:B------:R0:W2:Y:S02]  /*12240*/  SHFL.IDX P6, R14, R13, R12, R11 ;  /* 0x0000000c0d0e7389 */ /* 0x0000a400000c000b */
[----:B012---:R-:W-:Y:S01]  /*12250*/  ENDCOLLECTIVE ;  /* 0x000000000000791b */ /* 0x007fe20003800000 */
.L_x_338:
[----:B------:R-:W-:Y:S05]  /*12260*/  BSYNC B0 ;  /* 0x0000000000007941 */ /* 0x000fea0003800000 */
.L_x_337:
[----:B------:R-:W-:Y:S05]  /*12270*/  BRA `(.L_x_339) ;  /* 0xffffffb0006c7947 */ /* 0x000fea000383ffff */
.L_x_234:
[----:B------:R-:W-:Y:S01]  /*12280*/  BSSY B0, `(.L_x_340) ;  /* 0x0000006000007945 */ /* 0x000fe20003800000 */
[----:B------:R-:W-:-:S07]  /*12290*/  IMAD.MOV.U32 R15, RZ, RZ, -0x1 ;  /* 0xffffffffff0f7424 */ /* 0x000fce00078e00ff */
[----:B01----:R-:W-:Y:S05]  /*122a0*/  WARPSYNC.COLLECTIVE R15, `(.L_x_341) ;  /* 0x000000000f0c7348 */ /* 0x003fea0003c00000 */
[----:B------:R-:W-:Y:S02]  /*122b0*/  ELECT P6, UR62, PT ;  /* 0x00000000003e782f */ /* 0x000fe400038c0000 */
[----:B------:R-:W-:Y:S01]  /*122c0*/  MOV R14, UR62 ;  /* 0x0000003e000e7c02 */ /* 0x000fe20008000f00 */
[----:B01----:R-:W-:Y:S10]  /*122d0*/  ENDCOLLECTIVE ;  /* 0x000000000000791b */ /* 0x003ff40003800000 */
.L_x_341:
[----:B------:R-:W-:Y:S05]  /*122e0*/  BSYNC B0 ;  /* 0x0000000000007941 */ /* 0x000fea0003800000 */
.L_x_340:
[----:B------:R-:W-:Y:S05]  /*122f0*/  BRA `(.L_x_342) ;  /* 0xffffffb0006c7947 */ /* 0x000fea000383ffff */
.L_x_236:
[----:B---3--:R3:W4:Y:S02]  /*12300*/  SYNCS.PHASECHK.TRANS64.TRYWAIT P0, [R2+URZ+0x38840], R3 ;  /* 0x03884003020075a7 */ /* 0x008724000800017f */
[----:B----4-:R-:W-:Y:S05]  /*12310*/  @!P0 NANOSLEEP.SYNCS 0x989680 ;  /* 0x009896800000895d */ /* 0x010fea0003900000 */
[----:B------:R-:W4:Y:S02]  /*12320*/  @!P0 SYNCS.PHASECHK.TRANS64 P0, [R2+URZ+0x38840], R3 ;  /* 0x03884003020085a7 */ /* 0x000f24000800007f */
[----:B----4-:R-:W-:Y:S05]  /*12330*/  @!P0 BRA `(.L_x_236) ;  /* 0xfffffffc00f08947 */ /* 0x010fea000383ffff */
[----:B------:R-:W-:Y:S05]  /*12340*/  BRA `(.L_x_343) ;  /* 0xffffffb000c47947 */ /* 0x000fea000383ffff */
.L_x_240:
[----:B------:R0:W5:Y:S01]  /*12350*/  LDL R10, [R1+0x10] ;  /* 0x00001000010a7983 */ /* 0x0001620000100800 */
[----:B------:R-:W-:Y:S02]  /*12360*/  IMAD.MOV.U32 R13, RZ, RZ, R3 ;  /* 0x000000ffff0d7224 */ /* 0x000fe400078e0003 */
[----:B------:R-:W-:Y:S01]  /*12370*/  IMAD.MOV.U32 R12, RZ, RZ, RZ ;  /* 0x000000ffff0c7224 */ /* 0x000fe200078e00ff */
[----:B------:R-:W1:Y:S01]  /*12380*/  S2R R7, SR_TID.X ;  /* 0x0000000000077919 */ /* 0x000e620000002100 */
[----:B------:R-:W-:Y:S02]  /*12390*/  IMAD.MOV.U32 R11, RZ, RZ, 0x181f ;  /* 0x0000181fff0b7424 */ /* 0x000fe400078e00ff */
[----:B------:R-:W-:-:S07]  /*123a0*/  IMAD.MOV.U32 R15, RZ, RZ, -0x1 ;  /* 0xffffffffff0f7424 */ /* 0x000fce00078e00ff */
[----:B01---5:R-:W-:Y:S05]  /*123b0*/  WARPSYNC.COLLECTIVE R15, `(.L_x_344) ;  /* 0x000000000f087348 */ /* 0x023fea0003c00000 */
[----:B------:R2:W3:Y:S02]  /*123c0*/  SHFL.IDX P6, R14, R13, R12, R11 ;  /* 0x0000000c0d0e7389 */ /* 0x0004e400000c000b */
[----:B0123-5:R-:W-:Y:S01]  /*123d0*/  ENDCOLLECTIVE ;  /* 0x000000000000791b */ /* 0x02ffe20003800000 */
.L_x_344:
[----:B------:R-:W-:Y:S02]  /*123e0*/  IMAD.MOV.U32 R13, RZ, RZ, R4 ;  /* 0x000000ffff0d7224 */ /* 0x000fe400078e0004 */
[----:B------:R-:W-:Y:S01]  /*123f0*/  IMAD.MOV.U32 R6, RZ, RZ, R14 ;  /* 0x000000ffff067224 */ /* 0x000fe200078e000e */
[----:B------:R-:W-:-:S07]  /*12400*/  LOP3.LUT R7, R7, 0x7f, RZ, 0xc0, !PT ;  /* 0x0000007f07077812 */ /* 0x000fce00078ec0ff */
[----:B------:R-:W-:Y:S05]  /*12410*/  WARPSYNC.COLLECTIVE R15, `(.L_x_345) ;  /* 0x000000000f087348 */ /* 0x000fea0003c00000 */
[----:B------:R0:W1:Y:S02]  /*12420*/  SHFL.IDX P6, R14, R13, R12, R11 ;  /* 0x0000000c0d0e7389 */ /* 0x00006400000c000b */
[----:B01----:R-:W-:Y:S01]  /*12430*/  ENDCOLLECTIVE ;  /* 0x000000000000791b */ /* 0x003fe20003800000 */
.L_x_345:
[----:B------:R-:W-:Y:S01]  /*12440*/  ULDC UR4, c[0x0][0x288] ;  /* 0x0000a20000047ab9 */ /* 0x000fe20000000800 */
[----:B------:R-:W-:Y:S01]  /*12450*/  ULDC.64 UR6, c[0x0][0x208] ;  /* 0x0000820000067ab9 */ /* 0x000fe20000000a00 */
[----:B------:R-:W-:Y:S01]  /*12460*/  SHF.R.U32.HI R0, RZ, 0x3, R7 ;  /* 0x00000003ff007819 */ /* 0x000fe20000011607 */
[----:B------:R-:W-:-:S04]  /*12470*/  IMAD R2, R8, UR4, RZ ;  /* 0x0000000408027c24 */ /* 0x000fc8000f8e02ff */
        /* <DEDUP_REMOVED lines=8> */
[----:B------:R-:W-:-:S04]  /*12500*/  @!P2 LOP3.LUT R7, R7, R6, RZ, 0x3c, !PT ;  /* 0x000000060707a212 */ /* 0x000fc800078e3cff */
[----:B------:R-:W-:-:S04]  /*12510*/  @!P2 LOP3.LUT R6, R7, R6, RZ, 0x3c, !PT ;  /* 0x000000060706a212 */ /* 0x000fc800078e3cff */
[----:B------:R-:W-:-:S05]  /*12520*/  @!P2 LOP3.LUT R7, R7, R6, RZ, 0x3c, !PT ;  /* 0x000000060707a212 */ /* 0x000fca00078e3cff */
[----:B------:R-:W-:Y:S01]  /*12530*/  @!PT LDS RZ, [RZ] ;  /* 0x00000000fffff984 */ /* 0x000fe20000000800 */
[----:B------:R-:W-:Y:S01]  /*12540*/  @!PT LDS RZ, [RZ] ;  /* 0x00000000fffff984 */ /* 0x000fe20000000800 */
[----:B------:R-:W-:Y:S01]  /*12550*/  @!PT LDS RZ, [RZ] ;  /* 0x00000000fffff984 */ /* 0x000fe20000000800 */
[----:B------:R0:W-:Y:S04]  /*12560*/  @!P2 LDGSTS.E.BYPASS.LTC128B.128 [R10+0x14400], desc[UR6][R6.64], !P4 ;  /* 0x14400000060aafae */ /* 0x0001e8000e101d46 */
[----:B------:R0:W-:Y:S04]  /*12570*/  @!P2 LDGSTS.E.BYPASS.LTC128B.128 [R10+0x18400], desc[UR6][R6.64+0x80], !P3 ;  /* 0x18400080060aafae */ /* 0x0001e8000d901d46 */
[----:B------:R0:W-:Y:S04]  /*12580*/  @!P2 LDGSTS.E.BYPASS.LTC128B.128 [R10+0x1c400], desc[UR6][R6.64+0x100], !P0 ;  /* 0x1c400100060aafae */ /* 0x0001e8000c101d46 */
[----:B------:R0:W-:Y:S01]  /*12590*/  @!P2 LDGSTS.E.BYPASS.LTC128B.128 [R10+0x20400], desc[UR6][R6.64+0x180], !P1 ;  /* 0x20400180060aafae */ /* 0x0001e2000c901d46 */
[----:B------:R-:W-:Y:S01]  /*125a0*/  ISETP.GE.AND P2, PT, R5, R2, PT ;  /* 0x000000020500720c */ /* 0x000fe20003f46270 */
[----:B------:R-:W-:-:S12]  /*125b0*/  VIADD R5, R0, 0x20 ;  /* 0x0000002000057836 */ /* 0x000fd80000000000 */
[----:B0-----:R-:W-:Y:S05]  /*125c0*/  WARPSYNC.COLLECTIVE R15, `(.L_x_346) ;  /* 0x000000000f087348 */ /* 0x001fea0003c00000 */
[----:B------:R1:W2:Y:S02]  /*125d0*/  SHFL.IDX P6, R14, R13, R12, R11 ;  /* 0x0000000c0d0e7389 */ /* 0x0002a400000c000b */
[----:B012---:R-:W-:Y:S01]  /*125e0*/  ENDCOLLECTIVE ;  /* 0x000000000000791b */ /* 0x007fe20003800000 */
.L_x_346:
[----:B------:R-:W-:Y:S02]  /*125f0*/  IMAD.MOV.U32 R13, RZ, RZ, R4 ;  /* 0x000000ffff0d7224 */ /* 0x000fe400078e0004 */
[----:B------:R-:W-:-:S07]  /*12600*/  IMAD.MOV.U32 R6, RZ, RZ, R14 ;  /* 0x000000ffff067224 */ /* 0x000fce00078e000e */
[----:B------:R-:W-:Y:S05]  /*12610*/  WARPSYNC.COLLECTIVE R15, `(.L_x_347) ;  /* 0x000000000f087348 */ /* 0x000fea0003c00000 */
[----:B------:R0:W1:Y:S02]  /*12620*/  SHFL.IDX P6, R14, R13, R12, R11 ;  /* 0x0000000c0d0e7389 */ /* 0x00006400000c000b */
[----:B01----:R-:W-:Y:S01]  /*12630*/  ENDCOLLECTIVE ;  /* 0x000000000000791b */ /* 0x003fe20003800000 */
.L_x_347:
[----:B------:R-:W-:Y:S01]  /*12640*/  ULDC.64 UR4, c[0x0][0x208] ;  /* 0x0000820000047ab9 */ /* 0x000fe20000000a00 */
[----:B------:R-:W-:Y:S02]  /*12650*/  IMAD.MOV.U32 R13, RZ, RZ, R3 ;  /* 0x000000ffff0d7224 */ /* 0x000fe400078e0003 */
[----:B------:R-:W-:Y:S02]  /*12660*/  IMAD.MOV.U32 R12, RZ, RZ, 0x2 ;  /* 0x00000002ff0c7424 */ /* 0x000fe400078e00ff */
[----:B------:R-:W-:-:S05]  /*12670*/  IMAD.MOV.U32 R7, RZ, RZ, R14 ;  /* 0x000000ffff077224 */ /* 0x000fca00078e000e */
        /* <DEDUP_REMOVED lines=17> */
.L_x_348:
[----:B------:R-:W-:Y:S02]  /*12790*/  IMAD.MOV.U32 R13, RZ, RZ, R4 ;  /* 0x000000ffff0d7224 */ /* 0x000fe400078e0004 */
[----:B------:R-:W-:-:S07]  /*127a0*/  IMAD.MOV.U32 R6, RZ, RZ, R14 ;  /* 0x000000ffff067224 */ /* 0x000fce00078e000e */
[----:B------:R-:W-:Y:S05]  /*127b0*/  WARPSYNC.COLLECTIVE R15, `(.L_x_349) ;  /* 0x000000000f087348 */ /* 0x000fea0003c00000 */
[----:B------:R0:W1:Y:S02]  /*127c0*/  SHFL.IDX P6, R14, R13, R12, R11 ;  /* 0x0000000c0d0e7389 */ /* 0x00006400000c000b */
[----:B01----:R-:W-:Y:S01]  /*127d0*/  ENDCOLLECTIVE ;  /* 0x000000000000791b */ /* 0x003fe20003800000 */
.L_x_349:
        /* <DEDUP_REMOVED lines=21> */
.L_x_350:
[----:B------:R-:W-:Y:S02]  /*12930*/  IMAD.MOV.U32 R13, RZ, RZ, R4 ;  /* 0x000000ffff0d7224 */ /* 0x000fe400078e0004 */
[----:B------:R-:W-:-:S07]  /*12940*/  IMAD.MOV.U32 R6, RZ, RZ, R14 ;  /* 0x000000ffff067224 */ /* 0x000fce00078e000e */
[----:B------:R-:W-:Y:S05]  /*12950*/  WARPSYNC.COLLECTIVE R15, `(.L_x_351) ;  /* 0x000000000f087348 */ /* 0x000fea0003c00000 */
[----:B------:R0:W1:Y:S02]  /*12960*/  SHFL.IDX P6, R14, R13, R12, R11 ;  /* 0x0000000c0d0e7389 */ /* 0x00006400000c000b */
[----:B01----:R-:W-:Y:S01]  /*12970*/  ENDCOLLECTIVE ;  /* 0x000000000000791b */ /* 0x003fe20003800000 */
.L_x_351:
        /* <DEDUP_REMOVED lines=21> */
.L_x_352:
[----:B------:R-:W-:Y:S02]  /*12ad0*/  IMAD.MOV.U32 R13, RZ, RZ, R4 ;  /* 0x000000ffff0d7224 */ /* 0x000fe400078e0004 */
[----:B------:R-:W-:-:S07]  /*12ae0*/  IMAD.MOV.U32 R6, RZ, RZ, R14 ;  /* 0x000000ffff067224 */ /* 0x000fce00078e000e */
[----:B------:R-:W-:Y:S05]  /*12af0*/  WARPSYNC.COLLECTIVE R15, `(.L_x_353) ;  /* 0x000000000f087348 */ /* 0x000fea0003c00000 */
[----:B------:R0:W1:Y:S02]  /*12b00*/  SHFL.IDX P6, R14, R13, R12, R11 ;  /* 0x0000000c0d0e7389 */ /* 0x00006400000c000b */
[----:B01----:R-:W-:Y:S01]  /*12b10*/  ENDCOLLECTIVE ;  /* 0x000000000000791b */ /* 0x003fe20003800000 */
.L_x_353:
        /* <DEDUP_REMOVED lines=21> */
.L_x_354:
[----:B------:R-:W-:Y:S02]  /*12c70*/  IMAD.MOV.U32 R13, RZ, RZ, R4 ;  /* 0x000000ffff0d7224 */ /* 0x000fe400078e0004 */
[----:B------:R-:W-:-:S07]  /*12c80*/  IMAD.MOV.U32 R6, RZ, RZ, R14 ;  /* 0x000000ffff067224 */ /* 0x000fce00078e000e */
[----:B------:R-:W-:Y:S05]  /*12c90*/  WARPSYNC.COLLECTIVE R15, `(.L_x_355) ;  /* 0x000000000f087348 */ /* 0x000fea0003c00000 */
[----:B------:R0:W1:Y:S02]  /*12ca0*/  SHFL.IDX P6, R14, R13, R12, R11 ;  /* 0x0000000c0d0e7389 */ /* 0x00006400000c000b */
[----:B01----:R-:W-:Y:S01]  /*12cb0*/  ENDCOLLECTIVE ;  /* 0x000000000000791b */ /* 0x003fe20003800000 */
.L_x_355:
        /* <DEDUP_REMOVED lines=20> */
.L_x_356:
[----:B------:R-:W-:Y:S02]  /*12e00*/  IMAD.MOV.U32 R13, RZ, RZ, R4 ;  /* 0x000000ffff0d7224 */ /* 0x000fe400078e0004 */
[----:B------:R-:W-:-:S07]  /*12e10*/  IMAD.MOV.U32 R6, RZ, RZ, R14 ;  /* 0x000000ffff067224 */ /* 0x000fce00078e000e */
[----:B------:R-:W-:Y:S05]  /*12e20*/  WARPSYNC.COLLECTIVE R15, `(.L_x_357) ;  /* 0x000000000f087348 */ /* 0x000fea0003c00000 */
[----:B------:R0:W1:Y:S02]  /*12e30*/  SHFL.IDX P6, R14, R13, R12, R11 ;  /* 0x0000000c0d0e7389 */ /* 0x00006400000c000b */
[----:B01----:R-:W-:Y:S01]  /*12e40*/  ENDCOLLECTIVE ;  /* 0x000000000000791b */ /* 0x003fe20003800000 */
.L_x_357:
        /* <DEDUP_REMOVED lines=19> */
.L_x_358:
[----:B------:R-:W-:Y:S02]  /*12f80*/  IMAD.MOV.U32 R13, RZ, RZ, R4 ;  /* 0x000000ffff0d7224 */ /* 0x000fe400078e0004 */
[----:B------:R-:W-:-:S07]  /*12f90*/  IMAD.MOV.U32 R5, RZ, RZ, R14 ;  /* 0x000000ffff057224 */ /* 0x000fce00078e000e */
[----:B------:R-:W-:Y:S05]  /*12fa0*/  WARPSYNC.COLLECTIVE R15, `(.L_x_359) ;  /* 0x000000000f087348 */ /* 0x000fea0003c00000 */
[----:B------:R0:W1:Y:S02]  /*12fb0*/  SHFL.IDX P6, R14, R13, R12, R11 ;  /* 0x0000000c0d0e7389 */ /* 0x00006400000c000b */
[----:B01----:R-:W-:Y:S01]  /*12fc0*/  ENDCOLLECTIVE ;  /* 0x000000000000791b */ /* 0x003fe20003800000 */
.L_x_359:
[----:B------:R-:W-:Y:S01]  /*12fd0*/  IMAD.MOV.U32 R3, RZ, RZ, R14 ;  /* 0x000000ffff037224 */ /* 0x000fe200078e000e */
[----:B------:R-:W-:Y:S06]  /*12fe0*/  BRA `(.L_x_360) ;  /* 0xffffffb400787947 */ /* 0x000fec000383ffff */
.L_x_244:
[----:B---3--:R-:W-:-:S04]  /*12ff0*/  IMAD.U32 R2, RZ, RZ, UR36 ;  /* 0x00000024ff027e24 */ /* 0x008fc8000f8e00ff */
[----:B------:R3:W4:Y:S03]  /*13000*/  SYNCS.PHASECHK.TRANS64.TRYWAIT P0, [R2+URZ+0x38820], R0 ;  /* 0x03882000020075a7 */ /* 0x000726000800017f */
[----:B----4-:R-:W-:Y:S05]  /*13010*/  @!P0 NANOSLEEP.SYNCS 0x989680 ;  /* 0x009896800000895d */ /* 0x010fea0003900000 */
[----:B------:R-:W4:Y:S02]  /*13020*/  @!P0 SYNCS.PHASECHK.TRANS64 P0, [R2+URZ+0x38820], R0 ;  /* 0x03882000020085a7 */ /* 0x000f24000800007f */
[----:B----4-:R-:W-:Y:S05]  /*13030*/  @!P0 BRA `(.L_x_244) ;  /* 0xfffffffc00ec8947 */ /* 0x010fea000383ffff */
[----:B------:R-:W-:Y:S05]  /*13040*/  BRA `(.L_x_361) ;  /* 0xffffffb400d47947 */ /* 0x000fea000383ffff */
.L_x_251:
[----:B--2---:R2:W3:Y:S02]  /*13050*/  SYNCS.PHASECHK.TRANS64.TRYWAIT P0, [R3+URZ+0x38840], R2 ;  /* 0x03884002030075a7 */ /* 0x0044e4000800017f */
[----:B---3--:R-:W-:Y:S05]  /*13060*/  @!P0 NANOSLEEP.SYNCS 0x989680 ;  /* 0x009896800000895d */ /* 0x008fea0003900000 */
[----:B------:R-:W3:Y:S02]  /*13070*/  @!P0 SYNCS.PHASECHK.TRANS64 P0, [R3+URZ+0x38840], R2 ;  /* 0x03884002030085a7 */ /* 0x000ee4000800007f */
[----:B---3--:R-:W-:Y:S05]  /*13080*/  @!P0 BRA `(.L_x_251) ;  /* 0xfffffffc00f08947 */ /* 0x008fea000383ffff */
[----:B------:R-:W-:Y:S05]  /*13090*/  BRA `(.L_x_362) ;  /* 0xffffffb800847947 */ /* 0x000fea000383ffff */
.L_x_260:
[----:B0-----:R0:W1:Y:S02]  /*130a0*/  SYNCS.PHASECHK.TRANS64.TRYWAIT P0, [R2+URZ+0x38860], R3 ;  /* 0x03886003020075a7 */ /* 0x001064000800017f */
[----:B-1----:R-:W-:Y:S05]  /*130b0*/  @!P0 NANOSLEEP.SYNCS 0x989680 ;  /* 0x009896800000895d */ /* 0x002fea0003900000 */
[----:B------:R-:W1:Y:S02]  /*130c0*/  @!P0 SYNCS.PHASECHK.TRANS64 P0, [R2+URZ+0x38860], R3 ;  /* 0x03886003020085a7 */ /* 0x000e64000800007f */
[----:B-1----:R-:W-:Y:S05]  /*130d0*/  @!P0 BRA `(.L_x_260) ;  /* 0xfffffffc00f08947 */ /* 0x002fea000383ffff */
[----:B------:R-:W-:Y:S05]  /*130e0*/  BRA `(.L_x_363) ;  /* 0xffffffc000087947 */ /* 0x000fea000383ffff */
.L_x_273:
[----:B-1----:R1:W2:Y:S02]  /*130f0*/  SYNCS.PHASECHK.TRANS64.TRYWAIT P0, [R3+URZ+0x38840], R2 ;  /* 0x03884002030075a7 */ /* 0x0022a4000800017f */
[----:B--2---:R-:W-:Y:S05]  /*13100*/  @!P0 NANOSLEEP.SYNCS 0x989680 ;  /* 0x009896800000895d */ /* 0x004fea0003900000 */
[----:B------:R-:W2:Y:S02]  /*13110*/  @!P0 SYNCS.PHASECHK.TRANS64 P0, [R3+URZ+0x38840], R2 ;  /* 0x03884002030085a7 */ /* 0x000ea4000800007f */
[----:B--2---:R-:W-:Y:S05]  /*13120*/  @!P0 BRA `(.L_x_273) ;  /* 0xfffffffc00f08947 */ /* 0x004fea000383ffff */
[----:B------:R-:W-:Y:S05]  /*13130*/  BRA `(.L_x_364) ;  /* 0xffffffc800287947 */ /* 0x000fea000383ffff */
.L_x_282:
[----:B0-----:R0:W1:Y:S02]  /*13140*/  SYNCS.PHASECHK.TRANS64.TRYWAIT P0, [R2+URZ+0x38860], R3 ;  /* 0x03886003020075a7 */ /* 0x001064000800017f */
[----:B-1----:R-:W-:Y:S05]  /*13150*/  @!P0 NANOSLEEP.SYNCS 0x989680 ;  /* 0x009896800000895d */ /* 0x002fea0003900000 */
[----:B------:R-:W1:Y:S02]  /*13160*/  @!P0 SYNCS.PHASECHK.TRANS64 P0, [R2+URZ+0x38860], R3 ;  /* 0x03886003020085a7 */ /* 0x000e64000800007f */
[----:B-1----:R-:W-:Y:S05]  /*13170*/  @!P0 BRA `(.L_x_282) ;  /* 0xfffffffc00f08947 */ /* 0x002fea000383ffff */
[----:B------:R-:W-:Y:S05]  /*13180*/  BRA `(.L_x_365) ;  /* 0xffffffcc00ac7947 */ /* 0x000fea000383ffff */
.L_x_294:
[----:B--2---:R2:W3:Y:S02]  /*13190*/  SYNCS.PHASECHK.TRANS64.TRYWAIT P0, [R3+URZ+0x38840], R2 ;  /* 0x03884002030075a7 */ /* 0x0044e4000800017f */
[----:B---3--:R-:W-:Y:S05]  /*131a0*/  @!P0 NANOSLEEP.SYNCS 0x989680 ;  /* 0x009896800000895d */ /* 0x008fea0003900000 */
[----:B------:R-:W3:Y:S02]  /*131b0*/  @!P0 SYNCS.PHASECHK.TRANS64 P0, [R3+URZ+0x38840], R2 ;  /* 0x03884002030085a7 */ /* 0x000ee4000800007f */
[----:B---3--:R-:W-:Y:S05]  /*131c0*/  @!P0 BRA `(.L_x_294) ;  /* 0xfffffffc00f08947 */ /* 0x008fea000383ffff */
[----:B------:R-:W-:Y:S05]  /*131d0*/  BRA `(.L_x_366) ;  /* 0xffffffd400a47947 */ /* 0x000fea000383ffff */
.L_x_303:
[----:B0-----:R0:W1:Y:S02]  /*131e0*/  SYNCS.PHASECHK.TRANS64.TRYWAIT P0, [R2+URZ+0x38860], R5 ;  /* 0x03886005020075a7 */ /* 0x001064000800017f */
[----:B-1----:R-:W-:Y:S05]  /*131f0*/  @!P0 NANOSLEEP.SYNCS 0x989680 ;  /* 0x009896800000895d */ /* 0x002fea0003900000 */
[----:B------:R-:W1:Y:S02]  /*13200*/  @!P0 SYNCS.PHASECHK.TRANS64 P0, [R2+URZ+0x38860], R5 ;  /* 0x03886005020085a7 */ /* 0x000e64000800007f */
[----:B-1----:R-:W-:Y:S05]  /*13210*/  @!P0 BRA `(.L_x_303) ;  /* 0xfffffffc00f08947 */ /* 0x002fea000383ffff */
[----:B------:R-:W-:Y:S05]  /*13220*/  BRA `(.L_x_367) ;  /* 0xffffffdc00247947 */ /* 0x000fea000383ffff */
.L_x_315:
[----:B---3--:R3:W4:Y:S02]  /*13230*/  SYNCS.PHASECHK.TRANS64.TRYWAIT P0, [R0+URZ+0x38860], R2 ;  /* 0x03886002000075a7 */ /* 0x008724000800017f */
[----:B----4-:R-:W-:Y:S05]  /*13240*/  @!P0 NANOSLEEP.SYNCS 0x989680 ;  /* 0x009896800000895d */ /* 0x010fea0003900000 */
[----:B------:R-:W4:Y:S02]  /*13250*/  @!P0 SYNCS.PHASECHK.TRANS64 P0, [R0+URZ+0x38860], R2 ;  /* 0x03886002000085a7 */ /* 0x000f24000800007f */
[----:B----4-:R-:W-:Y:S05]  /*13260*/  @!P0 BRA `(.L_x_315) ;  /* 0xfffffffc00f08947 */ /* 0x010fea000383ffff */
[----:B------:R-:W-:Y:S05]  /*13270*/  BRA `(.L_x_368) ;  /* 0xffffffe000b87947 */ /* 0x000fea000383ffff */
.L_x_325:
[----:B0-----:R0:W1:Y:S02]  /*13280*/  SYNCS.PHASECHK.TRANS64.TRYWAIT P0, [R0+URZ+0x38820], R3 ;  /* 0x03882003000075a7 */ /* 0x001064000800017f */
[----:B-1----:R-:W-:Y:S05]  /*13290*/  @!P0 NANOSLEEP.SYNCS 0x989680 ;  /* 0x009896800000895d */ /* 0x002fea0003900000 */
[----:B------:R-:W1:Y:S02]  /*132a0*/  @!P0 SYNCS.PHASECHK.TRANS64 P0, [R0+URZ+0x38820], R3 ;  /* 0x03882003000085a7 */ /* 0x000e64000800007f */
[----:B-1----:R-:W-:Y:S05]  /*132b0*/  @!P0 BRA `(.L_x_325) ;  /* 0xfffffffc00f08947 */ /* 0x002fea000383ffff */
[----:B------:R-:W-:Y:S05]  /*132c0*/  BRA `(.L_x_369) ;  /* 0xffffffe8007c7947 */ /* 0x000fea000383ffff */
.L_x_326:
        /* <DEDUP_REMOVED lines=11> */
.L_x_371:
[----:B------:R-:W-:Y:S05]  /*13380*/  BSYNC B0 ;  /* 0x0000000000007941 */ /* 0x000fea0003800000 */
.L_x_370:
[----:B------:R-:W-:Y:S05]  /*13390*/  BRA `(.L_x_372) ;  /* 0xffffffe800647947 */ /* 0x000fea000383ffff */
.L_x_329:
[----:B------:R-:W-:Y:S01]  /*133a0*/  BSSY B1, `(.L_x_373) ;  /* 0x0000006000017945 */ /* 0x000fe20003800000 */
[----:B------:R-:W-:-:S07]  /*133b0*/  IMAD.MOV.U32 R15, RZ, RZ, -0x1 ;  /* 0xffffffffff0f7424 */ /* 0x000fce00078e00ff */
[----:B01----:R-:W-:Y:S05]  /*133c0*/  WARPSYNC.COLLECTIVE R15, `(.L_x_374) ;  /* 0x000000000f0c7348 */ /* 0x003fea0003c00000 */
[----:B------:R-:W-:Y:S02]  /*133d0*/  ELECT P6, UR62, PT ;  /* 0x00000000003e782f */ /* 0x000fe400038c0000 */
[----:B------:R-:W-:Y:S01]  /*133e0*/  MOV R14, UR62 ;  /* 0x0000003e000e7c02 */ /* 0x000fe20008000f00 */
[----:B01----:R-:W-:Y:S10]  /*133f0*/  ENDCOLLECTIVE ;  /* 0x000000000000791b */ /* 0x003ff40003800000 */
.L_x_374:
[----:B------:R-:W-:Y:S05]  /*13400*/  BSYNC B1 ;  /* 0x0000000000017941 */ /* 0x000fea0003800000 */
.L_x_373:
[----:B------:R-:W-:Y:S05]  /*13410*/  BRA `(.L_x_375) ;  /* 0xffffffe8005c7947 */ /* 0x000fea000383ffff */
.L_x_331:
[----:B0-----:R0:W1:Y:S02]  /*13420*/  SYNCS.PHASECHK.TRANS64.TRYWAIT P0, [R6+URZ], R5 ;  /* 0x00000005060075a7 */ /* 0x001064000800017f */
[----:B-1----:R-:W-:Y:S05]  /*13430*/  @!P0 NANOSLEEP.SYNCS 0x989680 ;  /* 0x009896800000895d */ /* 0x002fea0003900000 */
[----:B------:R-:W1:Y:S02]  /*13440*/  @!P0 SYNCS.PHASECHK.TRANS64 P0, [R6+URZ], R5 ;  /* 0x00000005060085a7 */ /* 0x000e64000800007f */
[----:B-1----:R-:W-:Y:S05]  /*13450*/  @!P0 BRA `(.L_x_331) ;  /* 0xfffffffc00f08947 */ /* 0x002fea000383ffff */
[----:B------:R-:W-:Y:S05]  /*13460*/  BRA `(.L_x_376) ;  /* 0xffffffe8009c7947 */ /* 0x000fea000383ffff */
.L_x_332:
[----:B-1----:R1:W2:Y:S02]  /*13470*/  SYNCS.PHASECHK.TRANS64.TRYWAIT P0, [R7+URZ], R2 ;  /* 0x00000002070075a7 */ /* 0x0022a4000800017f */
[----:B--2---:R-:W-:Y:S05]  /*13480*/  @!P0 NANOSLEEP.SYNCS 0x989680 ;  /* 0x009896800000895d */ /* 0x004fea0003900000 */
[----:B------:R-:W2:Y:S02]  /*13490*/  @!P0 SYNCS.PHASECHK.TRANS64 P0, [R7+URZ], R2 ;  /* 0x00000002070085a7 */ /* 0x000ea4000800007f */
[----:B--2---:R-:W-:Y:S05]  /*134a0*/  @!P0 BRA `(.L_x_332) ;  /* 0xfffffffc00f08947 */ /* 0x004fea000383ffff */
[----:B------:R-:W-:Y:S05]  /*134b0*/  BRA `(.L_x_377) ;  /* 0xffffffe800907947 */ /* 0x000fea000383ffff */
.L_x_334:
[----:B--2---:R2:W3:Y:S02]  /*134c0*/  SYNCS.PHASECHK.TRANS64.TRYWAIT P0, [R4+URZ], R5 ;  /* 0x00000005040075a7 */ /* 0x0044e4000800017f */
[----:B---3--:R-:W-:Y:S05]  /*134d0*/  @!P0 NANOSLEEP.SYNCS 0x989680 ;  /* 0x009896800000895d */ /* 0x008fea0003900000 */
[----:B------:R-:W3:Y:S02]  /*134e0*/  @!P0 SYNCS.PHASECHK.TRANS64 P0, [R4+URZ], R5 ;  /* 0x00000005040085a7 */ /* 0x000ee4000800007f */
[----:B---3--:R-:W-:Y:S05]  /*134f0*/  @!P0 BRA `(.L_x_334) ;  /* 0xfffffffc00f08947 */ /* 0x008fea000383ffff */
[----:B------:R-:W-:Y:S05]  /*13500*/  BRA `(.L_x_378) ;  /* 0xffffffe800947947 */ /* 0x000fea000383ffff */
.L_x_379:
        /* <DEDUP_REMOVED lines=15> */
.L_x_15294:


//--------------------- .text._ZN7cutlass13device_kernelIN5flash11enable_sm90INS1_16FlashAttnFwdSm90INS1_25CollectiveMainloopFwdSm90ILi2EN4cute5tupleIJNS5_1CILi1EEES8_S8_EEENS6_IJNS7_ILi128EEENS7_ILi80EEENS7_ILi256EEEEEELi256ENS_6half_tEfNS_4arch4Sm90ELb0ELb0ELb1ELb1ELb0ELb0ELb0ELb1ELb1ELb1ELb0ELb0EEENS1_21CollectiveEpilogueFwdINS6_IJSA_SC_SB_EEES9_SE_SG_Li256ELb1ELb1ELb0ELb0EEENS1_36VarlenDynamicPersistentTileSchedulerILi128ELi80ELi256ELi128ELb0ELb1ELb1ELb0ELb1ELb1EEEEEEEEEvNT_6ParamsE --------------------------
	.section	.text._ZN7cutlass13device_kernelIN5flash11enable_sm90INS1_16FlashAttnFwdSm90INS1_25CollectiveMainloopFwdSm90ILi2EN4cute5tupleIJNS5_1CILi1EEES8_S8_EEENS6_IJNS7_ILi128EEENS7_ILi80EEENS7_ILi256EEEEEELi256ENS_6half_tEfNS_4arch4Sm90ELb0ELb0ELb1ELb1ELb0ELb0ELb0ELb1ELb1ELb1ELb0ELb0EEENS1_21CollectiveEpilogueFwdINS6_IJSA_SC_SB_EEES9_SE_SG_Li256ELb1ELb1ELb0ELb0EEENS1_36VarlenDynamicPersistentTileSchedulerILi128ELi80ELi256ELi128ELb0ELb1ELb1ELb0ELb1ELb1EEEEEEEEEvNT_6ParamsE,"ax",@progbits
	.align	128
.text._ZN7cutlass13device_kernelIN5flash11enable_sm90INS1_16FlashAttnFwdSm90INS1_25CollectiveMainloopFwdSm90ILi2EN4cute5tupleIJNS5_1CILi1EEES8_S8_EEENS6_IJNS7_ILi128EEENS7_ILi80EEENS7_ILi256EEEEEELi256ENS_6half_tEfNS_4arch4Sm90ELb0ELb0ELb1ELb1ELb0ELb0ELb0ELb1ELb1ELb1ELb0ELb0EEENS1_21CollectiveEpilogueFwdINS6_IJSA_SC_SB_EEES9_SE_SG_Li256ELb1ELb1ELb0ELb0EEENS1_36VarlenDynamicPersistentTileSchedulerILi128ELi80ELi256ELi128ELb0ELb1ELb1ELb0ELb1ELb1EEEEEEEEEvNT_6ParamsE:
        .type           _ZN7cutlass13device_kernelIN5flash11enable_sm90INS1_16FlashAttnFwdSm90INS1_25CollectiveMainloopFwdSm90ILi2EN4cute5tupleIJNS5_1CILi1EEES8_S8_EEENS6_IJNS7_ILi128EEENS7_ILi80EEENS7_ILi256EEEEEELi256ENS_6half_tEfNS_4arch4Sm90ELb0ELb0ELb1ELb1ELb0ELb0ELb0ELb1ELb1ELb1ELb0ELb0EEENS1_21CollectiveEpilogueFwdINS6_IJSA_SC_SB_EEES9_SE_SG_Li256ELb1ELb1ELb0ELb0EEENS1_36VarlenDynamicPersistentTileSchedulerILi128ELi80ELi256ELi128ELb0ELb1ELb1ELb0ELb1ELb1EEEEEEEEEvNT_6ParamsE,@function
        .size           _ZN7cutlass13device_kernelIN5flash11enable_sm90INS1_16FlashAttnFwdSm90INS1_25CollectiveMainloopFwdSm90ILi2EN4cute5tupleIJNS5_1CILi1EEES8_S8_EEENS6_IJNS7_ILi128EEENS7_ILi80EEENS7_ILi256EEEEEELi256ENS_6half_tEfNS_4arch4Sm90ELb0ELb0ELb1ELb1ELb0ELb0ELb0ELb1ELb1ELb1ELb0ELb0EEENS1_21CollectiveEpilogueFwdINS6_IJSA_SC_SB_EEES9_SE_SG_Li256ELb1ELb1ELb0ELb0EEENS1_36VarlenDynamicPersistentTileSchedulerILi128ELi80ELi256ELi128ELb0ELb1ELb1ELb0ELb1ELb1EEEEEEEEEvNT_6ParamsE,(.L_x_15295 - _ZN7cutlass13device_kernelIN5flash11enable_sm90INS1_16FlashAttnFwdSm90INS1_25CollectiveMainloopFwdSm90ILi2EN4cute5tupleIJNS5_1CILi1EEES8_S8_EEENS6_IJNS7_ILi128EEENS7_ILi80EEENS7_ILi256EEEEEELi256ENS_6half_tEfNS_4arch4Sm90ELb0ELb0ELb1ELb1ELb0ELb0ELb0ELb1ELb1ELb1ELb0ELb0EEENS1_21CollectiveEpilogueFwdINS6_IJSA_SC_SB_EEES9_SE_SG_Li256ELb1ELb1ELb0ELb0EEENS1_36VarlenDynamicPersistentTileSchedulerILi128ELi80ELi256ELi128ELb0ELb1ELb1ELb0ELb1ELb1EEEEEEEEEvNT_6ParamsE)
        .other          _ZN7cutlass13device_kernelIN5flash11enable_sm90INS1_16FlashAttnFwdSm90INS1_25CollectiveMainloopFwdSm90ILi2EN4cute5tupleIJNS5_1CILi1EEES8_S8_EEENS6_IJNS7_ILi128EEENS7_ILi80EEENS7_ILi256EEEEEELi256ENS_6half_tEfNS_4arch4Sm90ELb0ELb0ELb1ELb1ELb0ELb0ELb0ELb1ELb1ELb1ELb0ELb0EEENS1_21CollectiveEpilogueFwdINS6_IJSA_SC_SB_EEES9_SE_SG_Li256ELb1ELb1ELb0ELb0EEENS1_36VarlenDynamicPersistentTileSchedulerILi128ELi80ELi256ELi128ELb0ELb1ELb1ELb0ELb1ELb1EEEEEEEEEvNT_6ParamsE,@"STO_CUDA_ENTRY STV_DEFAULT"
_ZN7cutlass13device_kernelIN5flash11enable_sm90INS1_16FlashAttnFwdSm90INS1_25CollectiveMainloopFwdSm90ILi2EN4cute5tupleIJNS5_1CILi1EEES8_S8_EEENS6_IJNS7_ILi128EEENS7_ILi80EEENS7_ILi256EEEEEELi256ENS_6half_tEfNS_4arch4Sm90ELb0ELb0ELb1ELb1ELb0ELb0ELb0ELb1ELb1ELb1ELb0ELb0EEENS1_21CollectiveEpilogueFwdINS6_IJSA_SC_SB_EEES9_SE_SG_Li256ELb1ELb1ELb0ELb0EEENS1_36VarlenDynamicPersistentTileSchedulerILi128ELi80ELi256ELi128ELb0ELb1ELb1ELb0ELb1ELb1EEEEEEEEEvNT_6ParamsE:
        /* <DEDUP_REMOVED lines=18> */
.L_x_381:
[----:B------:R-:W-:Y:S05]  /*0120*/  BSYNC B0 ;  /* 0x0000000000007941 */ /* 0x000fea0003800000 */
.L_x_380:
        /* <DEDUP_REMOVED lines=41> */
.L_x_382:
        /* <DEDUP_REMOVED lines=22> */
.L_x_383:
        /* <DEDUP_REMOVED lines=18> */
.L_x_384:
        /* <DEDUP_REMOVED lines=22> */
.L_x_385:
        /* <DEDUP_REMOVED lines=22> */
.L_x_386:
        /* <DEDUP_REMOVED lines=8> */
.L_x_388:
[----:B------:R-:W-:-:S08]  /*0980*/  NOP ;  /* 0x0000000000007918 */ /* 0x000fd00000000000 */
[----:B------:R-:W1:Y:S02]  /*0990*/  USETMAXREG.TRY_ALLOC.CTAPOOL UP0, 0xf0 ;  /* 0x000000f0000079c8 */ /* 0x000e640008000600 */
[----:B-1----:R-:W-:-:S13]  /*09a0*/  PLOP3.LUT P0, PT, PT, PT, UP0, 0x80, 0x0 ;  /* 0x000000000000781c */ /* 0x002fda0003f0f008 */
[----:B------:R-:W-:Y:S05]  /*09b0*/  @!P0 BRA `(.L_x_388) ;  /* 0xfffffffc00f08947 */ /* 0x000fea000383ffff */
[----:B------:R-:W1:Y:S08]  /*09c0*/  S2UR UR5, SR_CgaCtaId ;  /* 0x00000000000579c3 */ /* 0x000e700000008800 */
[----:B------:R-:W-:Y:S06]  /*09d0*/  BAR.ARV 0x8, 0x180 ;  /* 0x0206000000007b1d */ /* 0x000fec0000002000 */
[----:B------:R-:W-:-:S02]  /*09e0*/  UMOV UR4, 0x400 ;  /* 0x0000040000047882 */ /* 0x000fc40000000000 */
[----:B------:R-:W-:Y:S01]  /*09f0*/  BAR.SYNC.DEFER_BLOCKING 0x5, 0x180 ;  /* 0x0146000000007b1d */ /* 0x000fe20000010000 */
[----:B-1----:R-:W-:-:S09]  /*0a00*/  ULEA UR4, UR5, UR4, 0x18 ;  /* 0x0000000405047291 */ /* 0x002fd2000f8ec03f */
[----:B------:R-:W1:Y:S01]  /*0a10*/  LDS.128 R12, [UR4+0x388d0] ;  /* 0x0388d004ff0c7984 */ /* 0x000e620008000c00 */
[----:B------:R-:W-:Y:S01]  /*0a20*/  ULDC UR4, c[0x0][0xc3c] ;  /* 0x00030f0000047ab9 */ /* 0x000fe20000000800 */
[----:B------:R-:W-:Y:S06]  /*0a30*/  BAR.ARV 0x4, 0x180 ;  /* 0x0106000000007b1d */ /* 0x000fec0000002000 */
[----:B-1----:R-:W-:-:S13]  /*0a40*/  ISETP.GE.AND P0, PT, R15, UR4, PT ;  /* 0x000000040f007c0c */ /* 0x002fda000bf06270 */
[----:B------:R-:W-:Y:S05]  /*0a50*/  @P0 EXIT ;  /* 0x000000000000094d */ /* 0x000fea0003800000 */
[----:B0-----:R-:W2:Y:S01]  /*0a60*/  LDL R2, [R1+0x5c] ;  /* 0x00005c0001027983 */ /* 0x001ea20000100800 */
[----:B------:R-:W-:Y:S01]  /*0a70*/  R2UR UR6, R13 ;  /* 0x000000000d0672ca */ /* 0x000fe200000e0000 */
[----:B------:R-:W-:Y:S01]  /*0a80*/  IMAD.MOV.U32 R219, RZ, RZ, RZ ;  /* 0x000000ffffdb7224 */ /* 0x000fe200078e00ff */
[----:B------:R-:W-:Y:S01]  /*0a90*/  R2UR UR5, R14 ;  /* 0x000000000e0572ca */ /* 0x000fe200000e0000 */
[----:B------:R-:W0:Y:S01]  /*0aa0*/  S2R R0, SR_TID.X ;  /* 0x0000000000007919 */ /* 0x000e220000002100 */
[----:B------:R-:W-:Y:S01]  /*0ab0*/  CS2R R16, SRZ ;  /* 0x0000000000107805 */ /* 0x000fe2000001ff00 */
[----:B0-----:R-:W-:-:S05]  /*0ac0*/  VIADD R231, R0, 0xffffff80 ;  /* 0xffffff8000e77836 */ /* 0x001fca0000000000 */
[----:B------:R-:W-:-:S04]  /*0ad0*/  SHF.R.S32.HI R0, RZ, 0x1f, R231 ;  /* 0x0000001fff007819 */ /* 0x000fc800000114e7 */
[CC--:B------:R-:W-:Y:S02]  /*0ae0*/  LEA.HI R3, R0.reuse, R231.reuse, RZ, 0x4 ;  /* 0x000000e700037211 */ /* 0x0c0fe400078f20ff */
[----:B------:R-:W-:Y:S02]  /*0af0*/  LEA.HI R4, R0, R231, RZ, 0x5 ;  /* 0x000000e700047211 */ /* 0x000fe400078f28ff */
[----:B------:R-:W-:-:S03]  /*0b00*/  SHF.R.S32.HI R6, RZ, 0x4, R3 ;  /* 0x00000004ff067819 */ /* 0x000fc60000011403 */
[----:B------:R-:W-:Y:S01]  /*0b10*/  IMAD.SHL.U32 R5, R4, 0x20, RZ ;  /* 0x0000002004057824 */ /* 0x000fe200078e00ff */
[C---:B------:R-:W-:Y:S02]  /*0b20*/  LOP3.LUT R4, R3.reuse, 0x3fffff0, RZ, 0xc0, !PT ;  /* 0x03fffff003047812 */ /* 0x040fe400078ec0ff */
[----:B------:R-:W-:Y:S02]  /*0b30*/  LEA.HI R3, R3, R6, RZ, 0x1 ;  /* 0x0000000603037211 */ /* 0x000fe400078f08ff */
[----:B------:R-:W-:Y:S01]  /*0b40*/  LOP3.LUT R5, R5, 0xfffffc00, RZ, 0xc0, !PT ;  /* 0xfffffc0005057812 */ /* 0x000fe200078ec0ff */
[----:B------:R-:W-:Y:S01]  /*0b50*/  IMAD.IADD R4, R231, 0x1, -R4 ;  /* 0x00000001e7047824 */ /* 0x000fe200078e0a04 */
[----:B------:R-:W-:-:S03]  /*0b60*/  LOP3.LUT R3, R3, 0x1ffffffe, RZ, 0xc0, !PT ;  /* 0x1ffffffe03037812 */ /* 0x000fc600078ec0ff */
[----:B------:R-:W-:Y:S01]  /*0b70*/  IMAD R4, R4, 0x40, R5 ;  /* 0x0000004004047824 */ /* 0x000fe200078e0205 */
[----:B------:R-:W-:Y:S01]  /*0b80*/  LEA.HI R5, R0, R231, RZ, 0x2 ;  /* 0x000000e700057211 */ /* 0x000fe200078f10ff */
[----:B------:R-:W-:Y:S02]  /*0b90*/  IMAD.IADD R3, R6, 0x1, -R3 ;  /* 0x0000000106037824 */ /* 0x000fe400078e0a03 */
[----:B------:R-:W-:Y:S02]  /*0ba0*/  IMAD.MOV.U32 R6, RZ, RZ, -0x2 ;  /* 0xfffffffeff067424 */ /* 0x000fe400078e00ff */
[----:B------:R-:W-:Y:S01]  /*0bb0*/  IMAD R225, R3, 0x8, R4 ;  /* 0x0000000803e17824 */ /* 0x000fe200078e0204 */
[----:B------:R-:W-:-:S05]  /*0bc0*/  LOP3.LUT R4, R5, 0xfffffffc, RZ, 0xc0, !PT ;  /* 0xfffffffc05047812 */ /* 0x000fca00078ec0ff */
[----:B------:R-:W-:-:S05]  /*0bd0*/  IMAD.IADD R4, R231, 0x1, -R4 ;  /* 0x00000001e7047824 */ /* 0x000fca00078e0a04 */
[----:B------:R-:W-:-:S04]  /*0be0*/  LEA.HI R3, R4, R4, RZ, 0x1 ;  /* 0x0000000404037211 */ /* 0x000fc800078f08ff */
[----:B------:R-:W-:-:S05]  /*0bf0*/  LOP3.LUT R3, R3, 0x1ffffffe, RZ, 0xc0, !PT ;  /* 0x1ffffffe03037812 */ /* 0x000fca00078ec0ff */
[----:B------:R-:W-:Y:S01]  /*0c00*/  IMAD.IADD R3, R4, 0x1, -R3 ;  /* 0x0000000104037824 */ /* 0x000fe200078e0a03 */
[----:B--2---:R-:W-:Y:S02]  /*0c10*/  R2UR UR4, R2 ;  /* 0x00000000020472ca */ /* 0x004fe400000e0000 */
[CC--:B------:R-:W-:Y:S02]  /*0c20*/  LEA.HI R2, R0.reuse, R231.reuse, RZ, 0x7 ;  /* 0x000000e700027211 */ /* 0x0c0fe400078f38ff */
[----:B------:R-:W-:Y:S02]  /*0c30*/  LEA.HI R0, R0, R231, RZ, 0x3 ;  /* 0x000000e700007211 */ /* 0x000fe400078f18ff */
[C---:B------:R-:W-:Y:S02]  /*0c40*/  LOP3.LUT R220, R2.reuse, 0xffffff80, RZ, 0xc0, !PT ;  /* 0xffffff8002dc7812 */ /* 0x040fe400078ec0ff */
[----:B------:R-:W-:Y:S02]  /*0c50*/  SHF.R.S32.HI R221, RZ, 0x7, R2 ;  /* 0x00000007ffdd7819 */ /* 0x000fe40000011402 */
[----:B------:R-:W-:Y:S01]  /*0c60*/  SHF.R.S32.HI R217, RZ, 0x3, R0 ;  /* 0x00000003ffd97819 */ /* 0x000fe20000011400 */
[----:B------:R-:W-:Y:S01]  /*0c70*/  IMAD.IADD R220, R231, 0x1, -R220 ;  /* 0x00000001e7dc7824 */ /* 0x000fe200078e0adc */
[----:B------:R-:W-:Y:S01]  /*0c80*/  LEA.HI R2, R2, R221, RZ, 0x1 ;  /* 0x000000dd02027211 */ /* 0x000fe200078f08ff */
[----:B------:R-:W-:-:S03]  /*0c90*/  ULOP3.LUT UR4, UR4, 0x1, URZ, 0xfc, !UPT ;  /* 0x0000000104047892 */ /* 0x000fc6000f8efc3f */
[----:B------:R-:W-:Y:S02]  /*0ca0*/  SHF.R.S32.HI R7, RZ, 0x1f, R220 ;  /* 0x0000001fff077819 */ /* 0x000fe400000114dc */
[----:B------:R-:W-:Y:S01]  /*0cb0*/  LOP3.LUT R2, R2, 0x3fffffe, RZ, 0xc0, !PT ;  /* 0x03fffffe02027812 */ /* 0x000fe200078ec0ff */
[----:B------:R-:W-:Y:S01]  /*0cc0*/  IMAD.U32 R226, RZ, RZ, UR4 ;  /* 0x00000004ffe27e24 */ /* 0x000fe2000f8e00ff */
[CC--:B------:R-:W-:Y:S02]  /*0cd0*/  LEA.HI R8, R7.reuse, R220.reuse, RZ, 0x2 ;  /* 0x000000dc07087211 */ /* 0x0c0fe400078f10ff */
[----:B------:R-:W-:Y:S01]  /*0ce0*/  LEA.HI R7, R7, R220, RZ, 0x5 ;  /* 0x000000dc07077211 */ /* 0x000fe200078f28ff */
[----:B------:R-:W-:Y:S01]  /*0cf0*/  IMAD.IADD R222, R221, 0x1, -R2 ;  /* 0x00000001ddde7824 */ /* 0x000fe200078e0a02 */
[--C-:B------:R-:W-:Y:S02]  /*0d00*/  SHF.R.S32.HI R9, RZ, 0x2, R8.reuse ;  /* 0x00000002ff097819 */ /* 0x100fe40000011408 */
[----:B------:R-:W-:-:S02]  /*0d10*/  SHF.R.S32.HI R10, RZ, 0x1f, R8 ;  /* 0x0000001fff0a7819 */ /* 0x000fc40000011408 */
[----:B------:R-:W-:Y:S02]  /*0d20*/  LOP3.LUT R2, R0, 0xfffffff8, RZ, 0xc0, !PT ;  /* 0xfffffff800027812 */ /* 0x000fe400078ec0ff */
[----:B------:R-:W-:Y:S02]  /*0d30*/  LEA.HI R10, R10, R9, RZ, 0x3 ;  /* 0x000000090a0a7211 */ /* 0x000fe400078f18ff */
[----:B------:R-:W-:Y:S01]  /*0d40*/  SHF.R.S32.HI R7, RZ, 0x5, R7 ;  /* 0x00000005ff077819 */ /* 0x000fe20000011407 */
[----:B------:R-:W-:Y:S01]  /*0d50*/  IMAD.IADD R213, R231, 0x1, -R2 ;  /* 0x00000001e7d57824 */ /* 0x000fe200078e0a02 */
[----:B------:R-:W-:Y:S02]  /*0d60*/  LOP3.LUT R10, R10, 0xfffffff8, RZ, 0xc0, !PT ;  /* 0xfffffff80a0a7812 */ /* 0x000fe400078ec0ff */
[----:B------:R-:W-:Y:S01]  /*0d70*/  LOP3.LUT R5, R8, 0x7ffffffc, RZ, 0xc0, !PT ;  /* 0x7ffffffc08057812 */ /* 0x000fe200078ec0ff */
[----:B------:R-:W-:Y:S02]  /*0d80*/  IMAD.SHL.U32 R18, R213, 0x8, RZ ;  /* 0x00000008d5127824 */ /* 0x000fe400078e00ff */
[----:B------:R-:W-:-:S02]  /*0d90*/  IMAD.IADD R10, R9, 0x1, -R10 ;  /* 0x00000001090a7824 */ /* 0x000fc400078e0a0a */
[C---:B------:R-:W-:Y:S01]  /*0da0*/  VIADD R23, R18.reuse, 0x40 ;  /* 0x0000004012177836 */ /* 0x040fe20000000000 */
[----:B------:R-:W-:Y:S01]  /*0db0*/  SHF.R.S32.HI R230, RZ, 0x1f, R18 ;  /* 0x0000001fffe67819 */ /* 0x000fe20000011412 */
[----:B------:R-:W-:Y:S02]  /*0dc0*/  IMAD R7, R7, 0x10, R10 ;  /* 0x0000001007077824 */ /* 0x000fe400078e020a */
[C---:B------:R-:W-:Y:S01]  /*0dd0*/  VIADD R22, R18.reuse, 0x80 ;  /* 0x0000008012167836 */ /* 0x040fe20000000000 */
[----:B------:R-:W-:Y:S01]  /*0de0*/  SHF.R.S32.HI R229, RZ, 0x1f, R23 ;  /* 0x0000001fffe57819 */ /* 0x000fe20000011417 */
[----:B------:R-:W-:Y:S02]  /*0df0*/  VIADD R212, R18, 0xc0 ;  /* 0x000000c012d47836 */ /* 0x000fe40000000000 */
[----:B------:R-:W-:Y:S01]  /*0e00*/  IMAD.IADD R5, R220, 0x1, -R5 ;  /* 0x00000001dc057824 */ /* 0x000fe200078e0a05 */
[----:B------:R-:W-:Y:S01]  /*0e10*/  SHF.R.S32.HI R228, RZ, 0x1f, R22 ;  /* 0x0000001fffe47819 */ /* 0x000fe20000011416 */
[----:B------:R-:W-:Y:S01]  /*0e20*/  IMAD R222, R222, 0x40, R7 ;  /* 0x00000040dede7824 */ /* 0x000fe200078e0207 */
[----:B------:R-:W-:Y:S01]  /*0e30*/  SHF.R.S32.HI R227, RZ, 0x1f, R212 ;  /* 0x0000001fffe37819 */ /* 0x000fe200000114d4 */
[----:B------:R-:W-:-:S02]  /*0e40*/  IMAD R223, R5, R6, 0x50 ;  /* 0x0000005005df7424 */ /* 0x000fc400078e0206 */
[----:B------:R-:W-:Y:S02]  /*0e50*/  IMAD.MOV.U32 R7, RZ, RZ, R15 ;  /* 0x000000ffff077224 */ /* 0x000fe400078e000f */
[----:B------:R-:W-:-:S07]  /*0e60*/  IMAD R224, R3, 0x8, R222 ;  /* 0x0000000803e07824 */ /* 0x000fce00078e02de */
.L_x_431:
[----:B0-23--:R-:W0:Y:S01]  /*0e70*/  LDC.64 R2, c[0x0][0xc88] ;  /* 0x00032200ff027b82 */ /* 0x00de220000000a00 */
[----:B------:R-:W-:Y:S01]  /*0e80*/  ULDC.64 UR12, c[0x0][0x208] ;  /* 0x00008200000c7ab9 */ /* 0x000fe20000000a00 */
[----:B------:R-:W-:Y:S01]  /*0e90*/  ULDC.64 UR8, c[0x0][0xa28] ;  /* 0x00028a0000087ab9 */ /* 0x000fe20000000a00 */
[----:B------:R-:W-:Y:S01]  /*0ea0*/  ULDC.64 UR10, c[0x0][0xa20] ;  /* 0x00028800000a7ab9 */ /* 0x000fe20000000a00 */
[----:B0-----:R-:W-:-:S06]  /*0eb0*/  IMAD.WIDE R2, R7, 0x4, R2 ;  /* 0x0000000407027825 */ /* 0x001fcc00078e0202 */
[----:B------:R-:W2:Y:S01]  /*0ec0*/  LDG.E R2, desc[UR12][R2.64] ;  /* 0x0000000c02027981 */ /* 0x000ea2000c1e1900 */
[----:B------:R-:W-:Y:S02]  /*0ed0*/  UISETP.NE.U32.AND UP0, UPT, UR8, URZ, UPT ;  /* 0x0000003f0800728c */ /* 0x000fe4000bf05070 */
[----:B------:R-:W-:Y:S02]  /*0ee0*/  UISETP.NE.U32.AND UP1, UPT, UR10, URZ, UPT ;  /* 0x0000003f0a00728c */ /* 0x000fe4000bf25070 */
[----:B------:R-:W-:Y:S02]  /*0ef0*/  UISETP.NE.AND.EX UP0, UPT, UR9, URZ, UPT, UP0 ;  /* 0x0000003f0900728c */ /* 0x000fe4000bf05300 */
[----:B------:R-:W-:-:S04]  /*0f00*/  UISETP.NE.AND.EX UP1, UPT, UR11, URZ, UPT, UP1 ;  /* 0x0000003f0b00728c */ /* 0x000fc8000bf25310 */
[----:B------:R-:W-:Y:S02]  /*0f10*/  PLOP3.LUT P0, PT, PT, PT, UP0, 0x80, 0x0 ;  /* 0x000000000000781c */ /* 0x000fe40003f0f008 */
[----:B------:R-:W-:Y:S02]  /*0f20*/  PLOP3.LUT P1, PT, PT, PT, UP1, 0x80, 0x0 ;  /* 0x000000000000781c */ /* 0x000fe40003f2f018 */
[----:B--2---:R-:W-:-:S13]  /*0f30*/  R2UR UR4, R2 ;  /* 0x00000000020472ca */ /* 0x004fda00000e0000 */
[----:B------:R-:W-:Y:S02]  /*0f40*/  USHF.R.S32.HI UR7, URZ, 0x1f, UR4 ;  /* 0x0000001f3f077899 */ /* 0x000fe40008011404 */
[----:B------:R-:W-:Y:S01]  /*0f50*/  IMAD.U32 R216, RZ, RZ, UR4 ;  /* 0x00000004ffd87e24 */ /* 0x000fe2000f8e00ff */
[----:B------:R-:W-:Y:S02]  /*0f60*/  @UP0 ULEA UR8, UP2, UR4, UR8, 0x2 ;  /* 0x0000000804080291 */ /* 0x000fe4000f84103f */
[----:B------:R-:W-:Y:S02]  /*0f70*/  @UP1 ULEA UR10, UP3, UR4, UR10, 0x2 ;  /* 0x0000000a040a1291 */ /* 0x000fe4000f86103f */
[----:B------:R-:W-:Y:S01]  /*0f80*/  @UP0 ULEA.HI.X UR9, UR4, UR9, UR7, 0x2, UP2 ;  /* 0x0000000904090291 */ /* 0x000fe200090f1407 */
[----:B------:R-:W-:Y:S01]  /*0f90*/  IMAD.U32 R215, RZ, RZ, UR6 ;  /* 0x00000006ffd77e24 */ /* 0x000fe2000f8e00ff */
[----:B------:R-:W-:Y:S01]  /*0fa0*/  @UP1 ULEA.HI.X UR11, UR4, UR11, UR7, 0x2, UP3 ;  /* 0x0000000b040b1291 */ /* 0x000fe200098f1407 */
[----:B------:R-:W-:Y:S01]  /*0fb0*/  IMAD.U32 R2, RZ, RZ, UR8 ;  /* 0x00000008ff027e24 */ /* 0x000fe2000f8e00ff */
[----:B------:R-:W-:Y:S01]  /*0fc0*/  ULDC UR6, c[0x0][0x2f0] ;  /* 0x0000bc0000067ab9 */ /* 0x000fe20000000800 */
[----:B------:R-:W-:Y:S01]  /*0fd0*/  IMAD.U32 R4, RZ, RZ, UR10 ;  /* 0x0000000aff047e24 */ /* 0x000fe2000f8e00ff */
[----:B------:R-:W-:Y:S01]  /*0fe0*/  ULDC UR4, c[0x0][0x424] ;  /* 0x0001090000047ab9 */ /* 0x000fe20000000800 */
[----:B------:R-:W-:Y:S01]  /*0ff0*/  IMAD.U32 R3, RZ, RZ, UR9 ;  /* 0x00000009ff037e24 */ /* 0x000fe2000f8e00ff */
[----:B------:R-:W-:Y:S01]  /*1000*/  ULDC.64 UR8, c[0x0][0x418] ;  /* 0x0001060000087ab9 */ /* 0x000fe20000000a00 */
[----:B------:R-:W-:Y:S01]  /*1010*/  IMAD.U32 R5, RZ, RZ, UR11 ;  /* 0x0000000bff057e24 */ /* 0x000fe2000f8e00ff */
[----:B------:R-:W-:Y:S01]  /*1020*/  UMOV UR60, URZ ;  /* 0x0000003f003c7c82 */ /* 0x000fe20008000000 */
[----:B------:R-:W-:Y:S01]  /*1030*/  IMAD.U32 R218, RZ, RZ, UR7 ;  /* 0x00000007ffda7e24 */ /* 0x000fe2000f8e00ff */
[----:B------:R-:W2:Y:S04]  /*1040*/  @P0 LDG.E R2, desc[UR12][R2.64] ;  /* 0x0000000c02020981 */ /* 0x000ea8000c1e1900 */
[----:B------:R-:W3:Y:S01]  /*1050*/  @P1 LDG.E R4, desc[UR12][R4.64] ;  /* 0x0000000c04041981 */ /* 0x000ee2000c1e1900 */
[----:B------:R-:W-:Y:S01]  /*1060*/  UISETP.NE.U32.AND UP0, UPT, UR8, URZ, UPT ;  /* 0x0000003f0800728c */ /* 0x000fe2000bf05070 */
[----:B------:R-:W-:Y:S01]  /*1070*/  IMAD.MOV.U32 R0, RZ, RZ, RZ ;  /* 0x000000ffff007224 */ /* 0x000fe200078e00ff */
[----:B------:R-:W-:-:S02]  /*1080*/  CS2R R150, SRZ ;  /* 0x0000000000967805 */ /* 0x000fc4000001ff00 */
[----:B------:R-:W-:Y:S01]  /*1090*/  CS2R R148, SRZ ;  /* 0x0000000000947805 */ /* 0x000fe2000001ff00 */
[----:B------:R-:W-:Y:S01]  /*10a0*/  UISETP.NE.AND.EX UP0, UPT, UR9, URZ, UPT, UP0 ;  /* 0x0000003f0900728c */ /* 0x000fe2000bf05300 */
[----:B------:R-:W-:Y:S02]  /*10b0*/  CS2R R146, SRZ ;  /* 0x0000000000927805 */ /* 0x000fe4000001ff00 */
[----:B------:R-:W-:Y:S02]  /*10c0*/  CS2R R144, SRZ ;  /* 0x0000000000907805 */ /* 0x000fe4000001ff00 */
[----:B------:R-:W-:Y:S01]  /*10d0*/  CS2R R142, SRZ ;  /* 0x00000000008e7805 */ /* 0x000fe2000001ff00 */
[----:B------:R-:W-:Y:S01]  /*10e0*/  USEL UR4, UR4, 0x1, UP0 ;  /* 0x0000000104047887 */ /* 0x000fe20008000000 */
[----:B------:R-:W-:Y:S02]  /*10f0*/  CS2R R140, SRZ ;  /* 0x00000000008c7805 */ /* 0x000fe4000001ff00 */
[----:B------:R-:W-:-:S02]  /*1100*/  CS2R R138, SRZ ;  /* 0x00000000008a7805 */ /* 0x000fc4000001ff00 */
[----:B------:R-:W-:Y:S01]  /*1110*/  CS2R R136, SRZ ;  /* 0x0000000000887805 */ /* 0x000fe2000001ff00 */
[----:B------:R-:W-:Y:S01]  /*1120*/  UIMAD UR4, UR4, UR6, URZ ;  /* 0x00000006040472a4 */ /* 0x000fe2000f8e023f */
        /* <DEDUP_REMOVED lines=13> */
[----:B------:R-:W-:Y:S01]  /*1200*/  CS2R R108, SRZ ;  /* 0x00000000006c7805 */ /* 0x000fe2000001ff00 */
[----:B------:R-:W-:Y:S01]  /*1210*/  IMAD.MOV.U32 R170, RZ, RZ, RZ ;  /* 0x000000ffffaa7224 */ /* 0x000fe200078e00ff */
        /* <DEDUP_REMOVED lines=11> */
[----:B-1----:R-:W-:Y:S02]  /*12d0*/  CS2R R84, SRZ ;  /* 0x0000000000547805 */ /* 0x002fe4000001ff00 */
[----:B------:R-:W-:Y:S01]  /*12e0*/  CS2R R80, SRZ ;  /* 0x0000000000507805 */ /* 0x000fe2000001ff00 */
[----:B------:R-:W-:Y:S01]  /*12f0*/  IMAD.MOV.U32 R19, RZ, RZ, RZ ;  /* 0x000000ffff137224 */ /* 0x000fe200078e00ff */
[----:B------:R-:W-:Y:S02]  /*1300*/  CS2R R74, SRZ ;  /* 0x00000000004a7805 */ /* 0x000fe4000001ff00 */
[----:B------:R-:W-:Y:S01]  /*1310*/  CS2R R76, SRZ ;  /* 0x00000000004c7805 */ /* 0x000fe2000001ff00 */
[----:B------:R-:W-:Y:S01]  /*1320*/  IMAD.MOV.U32 R153, RZ, RZ, RZ ;  /* 0x000000ffff997224 */ /* 0x000fe200078e00ff */
        /* <DEDUP_REMOVED lines=17> */
[----:B------:R-:W-:Y:S02]  /*1440*/  MOV R214, UR5 ;  /* 0x0000000500d67c02 */ /* 0x000fe40008000f00 */
[----:B--2---:R-:W-:Y:S02]  /*1450*/  @P0 R2UR UR60, R2 ;  /* 0x00000000023c02ca */ /* 0x004fe400000e0000 */
[----:B------:R-:W-:-:S02]  /*1460*/  CS2R R2, SRZ ;  /* 0x0000000000027805 */ /* 0x000fc4000001ff00 */
[----:B------:R-:W-:Y:S02]  /*1470*/  PLOP3.LUT P0, PT, PT, PT, PT, 0x80, 0x0 ;  /* 0x000000000000781c */ /* 0x000fe40003f0f070 */
[----:B---3--:R-:W-:Y:S01]  /*1480*/  @P1 R2UR UR4, R4 ;  /* 0x00000000040412ca */ /* 0x008fe200000e0000 */
[----:B----4-:R-:W-:-:S14]  /*1490*/  @P1 BRA `(.L_x_389) ;  /* 0x00000000003c1947 */ /* 0x010fdc0003800000 */
[----:B------:R-:W-:Y:S02]  /*14a0*/  ULDC.64 UR6, c[0x0][0xa08] ;  /* 0x0002820000067ab9 */ /* 0x000fe40000000a00 */
[----:B------:R-:W-:-:S04]  /*14b0*/  ISETP.NE.U32.AND P1, PT, RZ, UR6, PT ;  /* 0x00000006ff007c0c */ /* 0x000fc8000bf25070 */
[----:B------:R-:W-:-:S13]  /*14c0*/  ISETP.NE.AND.EX P1, PT, RZ, UR7, PT, P1 ;  /* 0x00000007ff007c0c */ /* 0x000fda000bf25310 */
[----:B------:R-:W-:Y:S05]  /*14d0*/  @!P1 BRA `(.L_x_389) ;  /* 0x00000000002c9947 */ /* 0x000fea0003800000 */
[----:B------:R-:W-:Y:S01]  /*14e0*/  R2UR UR8, R216 ;  /* 0x00000000d80872ca */ /* 0x000fe200000e0000 */
[----:B------:R-:W-:Y:S01]  /*14f0*/  ULDC.64 UR4, c[0x0][0xa08] ;  /* 0x0002820000047ab9 */ /* 0x000fe20000000a00 */
[----:B------:R-:W-:-:S11]  /*1500*/  ULDC.64 UR6, c[0x0][0x208] ;  /* 0x0000820000067ab9 */ /* 0x000fd60000000a00 */
[----:B------:R-:W-:-:S06]  /*1510*/  UIMAD.WIDE UR4, UR8, 0x4, UR4 ;  /* 0x00000004080478a5 */ /* 0x000fcc000f8e0204 */
[----:B------:R-:W-:Y:S02]  /*1520*/  IMAD.U32 R4, RZ, RZ, UR4 ;  /* 0x00000004ff047e24 */ /* 0x000fe4000f8e00ff */
[----:B------:R-:W-:-:S05]  /*1530*/  IMAD.U32 R5, RZ, RZ, UR5 ;  /* 0x00000005ff057e24 */ /* 0x000fca000f8e00ff */
[----:B------:R-:W2:Y:S04]  /*1540*/  LDG.E R7, desc[UR6][R4.64] ;  /* 0x0000000604077981 */ /* 0x000ea8000c1e1900 */
[----:B------:R-:W3:Y:S01]  /*1550*/  LDG.E R6, desc[UR6][R4.64+0x4] ;  /* 0x0000040604067981 */ /* 0x000ee2000c1e1900 */
[----:B--2---:R-:W-:Y:S02]  /*1560*/  R2UR UR4, R7 ;  /* 0x00000000070472ca */ /* 0x004fe400000e0000 */
[----:B---3--:R-:W-:-:S13]  /*1570*/  R2UR UR5, R6 ;  /* 0x00000000060572ca */ /* 0x008fda00000e0000 */
[----:B------:R-:W-:-:S12]  /*1580*/  UIADD3 UR4, -UR4, UR5, URZ ;  /* 0x0000000504047290 */ /* 0x000fd8000fffe13f */
.L_x_389:
[----:B------:R-:W-:Y:S01]  /*1590*/  UIADD3 UR60, -UR60, UR4, URZ ;  /* 0x000000043c3c7290 */ /* 0x000fe2000fffe13f */
[----:B------:R-:W-:Y:S01]  /*15a0*/  IMAD.MOV.U32 R40, RZ, RZ, RZ ;  /* 0x000000ffff287224 */ /* 0x000fe200078e00ff */
[----:B------:R-:W-:Y:S02]  /*15b0*/  CS2R R162, SRZ ;  /* 0x0000000000a27805 */ /* 0x000fe4000001ff00 */
[----:B------:R-:W-:Y:S01]  /*15c0*/  CS2R R34, SRZ ;  /* 0x0000000000227805 */ /* 0x000fe2000001ff00 */
[----:B------:R-:W-:Y:S01]  /*15d0*/  UIADD3 UR4, UR60, 0x4f, URZ ;  /* 0x0000004f3c047890 */ /* 0x000fe2000fffe03f */
[----:B------:R-:W-:Y:S01]  /*15e0*/  CS2R R36, SRZ ;  /* 0x0000000000247805 */ /* 0x000fe2000001ff00 */
[----:B------:R-:W-:Y:S01]  /*15f0*/  UISETP.GE.AND UP0, UPT, UR60, 0x1, UPT ;  /* 0x000000013c00788c */ /* 0x000fe2000bf06270 */
[----:B------:R-:W-:Y:S01]  /*1600*/  CS2R R32, SRZ ;  /* 0x0000000000207805 */ /* 0x000fe2000001ff00 */
[----:B------:R-:W-:Y:S01]  /*1610*/  UIMAD.WIDE UR4, UR4, 0x66666667, URZ ;  /* 0x66666667040478a5 */ /* 0x000fe2000f8e023f */
[----:B------:R-:W-:Y:S01]  /*1620*/  IMAD.MOV.U32 R8, RZ, RZ, RZ ;  /* 0x000000ffff087224 */ /* 0x000fe200078e00ff */
[----:B------:R-:W-:-:S02]  /*1630*/  CS2R R26, SRZ ;  /* 0x00000000001a7805 */ /* 0x000fc4000001ff00 */
[----:B------:R-:W-:Y:S02]  /*1640*/  CS2R R28, SRZ ;  /* 0x00000000001c7805 */ /* 0x000fe4000001ff00 */
[----:B------:R-:W-:Y:S01]  /*1650*/  PLOP3.LUT P1, PT, PT, PT, UP0, 0x80, 0x0 ;  /* 0x000000000000781c */ /* 0x000fe20003f2f008 */
[----:B------:R-:W-:Y:S01]  /*1660*/  USHF.R.U32.HI UR4, URZ, 0x1f, UR5 ;  /* 0x0000001f3f047899 */ /* 0x000fe20008011605 */
[----:B------:R-:W-:Y:S01]  /*1670*/  IMAD.MOV.U32 R10, RZ, RZ, RZ ;  /* 0x000000ffff0a7224 */ /* 0x000fe200078e00ff */
[----:B------:R-:W-:Y:S02]  /*1680*/  CS2R R24, SRZ ;  /* 0x0000000000187805 */ /* 0x000fe4000001ff00 */
[----:B------:R-:W-:-:S06]  /*1690*/  ULEA.HI.SX32 UR4, UR5, UR4, 0x1b ;  /* 0x0000000405047291 */ /* 0x000fcc000f8fda3f */
[----:B------:R-:W-:Y:S02]  /*16a0*/  IMAD.U32 R152, RZ, RZ, UR4 ;  /* 0x00000004ff987e24 */ /* 0x000fe4000f8e00ff */
[----:B------:R-:W-:Y:S05]  /*16b0*/  @!P1 BRA `(.L_x_390) ;  /* 0x0000009c00649947 */ /* 0x000fea0003800000 */
[----:B------:R-:W0:Y:S01]  /*16c0*/  SHFL.IDX PT, R0, R221, RZ, 0x1f ;  /* 0x00001fffdd007589 */ /* 0x000e2200000e0000 */
[----:B------:R-:W1:Y:S01]  /*16d0*/  S2UR UR7, SR_CgaCtaId ;  /* 0x00000000000779c3 */ /* 0x000e620000008800 */
[----:B------:R-:W-:Y:S01]  /*16e0*/  UMOV UR6, 0x400 ;  /* 0x0000040000067882 */ /* 0x000fe20000000000 */
[----:B0-----:R-:W-:Y:S01]  /*16f0*/  R2UR UR4, R0 ;  /* 0x00000000000472ca */ /* 0x001fe200000e0000 */
[----:B-1----:R-:W-:-:S04]  /*1700*/  ULEA UR6, UR7, UR6, 0x18 ;  /* 0x0000000607067291 */ /* 0x002fc8000f8ec03f */
[----:B------:R-:W-:-:S04]  /*1710*/  UIADD3 UR6, UR6, 0x14400, URZ ;  /* 0x0001440006067890 */ /* 0x000fc8000fffe03f */
[----:B------:R-:W-:-:S04]  /*1720*/  ULOP3.LUT UP0, URZ, UR6, 0x9f, URZ, 0xc0, !UPT ;  /* 0x0000009f063f7892 */ /* 0x000fc8000f80c03f */
[----:B------:R-:W-:Y:S02]  /*1730*/  ULEA.HI UR5, UR4, UR4, URZ, 0x1 ;  /* 0x0000000404057291 */ /* 0x000fe4000f8f083f */
[----:B------:R-:W-:Y:S02]  /*1740*/  PLOP3.LUT P0, PT, PT, PT, UP0, 0x80, 0x0 ;  /* 0x000000000000781c */ /* 0x000fe40003f0f008 */
[----:B------:R-:W-:-:S04]  /*1750*/  ULOP3.LUT UR5, UR5, 0x1e, URZ, 0xc0, !UPT ;  /* 0x0000001e05057892 */ /* 0x000fc8000f8ec03f */
[----:B------:R-:W-:-:S04]  /*1760*/  UIADD3 UR5, UR4, -UR5, URZ ;  /* 0x8000000504057290 */ /* 0x000fc8000fffe03f */
[----:B------:R-:W-:-:S04]  /*1770*/  ULEA UR5, UR5, UR6, 0xd ;  /* 0x0000000605057291 */ /* 0x000fc8000f8e683f */
[----:B------:R-:W-:-:S04]  /*1780*/  USHF.R.U32.HI UR5, URZ, 0x4, UR5 ;  /* 0x000000043f057899 */ /* 0x000fc80008011605 */
[----:B------:R-:W-:Y:S01]  /*1790*/  ULOP3.LUT UR36, UR5, 0x3fff, URZ, 0xc0, !UPT ;  /* 0x00003fff05247892 */ /* 0x000fe2000f8ec03f */
[----:B------:R-:W-:Y:S11]  /*17a0*/  @!P0 BRA `(.L_x_391) ;  /* 0x0000000000408947 */ /* 0x000ff60003800000 */
        /* <DEDUP_REMOVED lines=16> */
.L_x_391:
[----:B------:R-:W0:Y:S01]  /*18b0*/  S2UR UR5, SR_CgaCtaId ;  /* 0x00000000000579c3 */ /* 0x000e220000008800 */
[----:B------:R-:W-:Y:S01]  /*18c0*/  LEA.HI R0, R219, R219, RZ, 0x1 ;  /* 0x000000dbdb007211 */ /* 0x000fe200078f08ff */
[----:B------:R-:W-:Y:S01]  /*18d0*/  UMOV UR4, 0x400 ;  /* 0x0000040000047882 */ /* 0x000fe20000000000 */
[----:B------:R-:W-:Y:S01]  /*18e0*/  R2UR UR6, R226 ;  /* 0x00000000e20672ca */ /* 0x000fe200000e0000 */
[----:B------:R-:W-:Y:S01]  /*18f0*/  BSSY B0, `(.L_x_392) ;  /* 0x000000a000007945 */ /* 0x000fe20003800000 */
[----:B------:R-:W-:-:S05]  /*1900*/  LOP3.LUT R0, R0, 0xfffffffe, RZ, 0xc0, !PT ;  /* 0xfffffffe00007812 */ /* 0x000fca00078ec0ff */
[----:B------:R-:W-:-:S05]  /*1910*/  IMAD.IADD R0, R219, 0x1, -R0 ;  /* 0x00000001db007824 */ /* 0x000fca00078e0a00 */
[----:B------:R-:W-:Y:S01]  /*1920*/  SHF.L.U32 R0, R0, 0x1f, RZ ;  /* 0x0000001f00007819 */ /* 0x000fe200000006ff */
[----:B------:R-:W-:-:S05]  /*1930*/  IMAD.U32 R2, RZ, RZ, UR6 ;  /* 0x00000006ff027e24 */ /* 0x000fca000f8e00ff */
[----:B------:R-:W-:Y:S01]  /*1940*/  ISETP.NE.AND P0, PT, R2, 0x3, PT ;  /* 0x000000030200780c */ /* 0x000fe20003f05270 */
[----:B0-----:R-:W-:-:S06]  /*1950*/  ULEA UR4, UR5, UR4, 0x18 ;  /* 0x0000000405047291 */ /* 0x001fcc000f8ec03f */
[----:B------:R-:W-:-:S04]  /*1960*/  IMAD.U32 R5, RZ, RZ, UR4 ;  /* 0x00000004ff057e24 */ /* 0x000fc8000f8e00ff */
[----:B------:R-:W0:Y:S02]  /*1970*/  SYNCS.PHASECHK.TRANS64.TRYWAIT P1, [R5+URZ+0x38800], R0 ;  /* 0x03880000050075a7 */ /* 0x000e24000802017f */
[----:B0-----:R-:W-:Y:S05]  /*1980*/  @!P1 BRA `(.L_x_393) ;  /* 0x0000013800389947 */ /* 0x001fea0003800000 */
.L_x_567:
[----:B------:R-:W-:Y:S05]  /*1990*/  BSYNC B0 ;  /* 0x0000000000007941 */ /* 0x000fea0003800000 */
.L_x_392:
[----:B------:R-:W-:Y:S05]  /*19a0*/  @!P0 BRA `(.L_x_394) ;  /* 0x0000000000048947 */ /* 0x000fea0003800000 */
[----:B------:R-:W-:Y:S01]  /*19b0*/  BPT.TRAP 0x1 ;  /* 0x000000040000795c */ /* 0x000fe20000300000 */
.L_x_394:
[----:B0-----:R-:W-:Y:S01]  /*19c0*/  IMAD R0, R16, 0x8, R5 ;  /* 0x0000000810007824 */ /* 0x001fe200078e0205 */
[----:B------:R-:W-:-:S04]  /*19d0*/  SHF.L.U32 R3, R17, 0x1f, RZ ;  /* 0x0000001f11037819 */ /* 0x000fc800000006ff */
[----:B------:R0:W1:Y:S01]  /*19e0*/  SYNCS.PHASECHK.TRANS64.TRYWAIT P2, [R0+URZ+0x38830], R3 ;  /* 0x03883003000075a7 */ /* 0x000062000804017f */
[----:B------:R-:W-:Y:S05]  /*19f0*/  @!P0 BRA `(.L_x_395) ;  /* 0x0000000000048947 */ /* 0x000fea0003800000 */
[----:B------:R-:W-:Y:S01]  /*1a00*/  BPT.TRAP 0x1 ;  /* 0x000000040000795c */ /* 0x000fe20000300000 */
.L_x_395:
[----:B------:R-:W2:Y:S01]  /*1a10*/  S2R R2, SR_TID.X ;  /* 0x0000000000027919 */ /* 0x000ea20000002100 */
[----:B------:R-:W-:Y:S01]  /*1a20*/  IMAD.MOV.U32 R151, RZ, RZ, RZ ;  /* 0x000000ffff977224 */ /* 0x000fe200078e00ff */
[----:B--2---:R-:W-:Y:S01]  /*1a30*/  LOP3.LUT P1, RZ, R2, 0x7f, RZ, 0xc0, !PT ;  /* 0x0000007f02ff7812 */ /* 0x004fe2000782c0ff */
[----:B-1----:R-:W-:-:S12]  /*1a40*/  @P2 BRA `(.L_x_396) ;  /* 0x0000000000082947 */ /* 0x002fd80003800000 */
[----:B------:R-:W1:Y:S02]  /*1a50*/  SYNCS.PHASECHK.TRANS64.TRYWAIT P2, [R0+URZ+0x38830], R3 ;  /* 0x03883003000075a7 */ /* 0x000e64000804017f */
[----:B-1----:R-:W-:Y:S05]  /*1a60*/  @!P2 BRA `(.L_x_397) ;  /* 0x000001380014a947 */ /* 0x002fea0003800000 */
.L_x_396:
[----:B------:R-:W-:Y:S05]  /*1a70*/  WARPSYNC.ALL ;  /* 0x0000000000007948 */ /* 0x000fea0003800000 */
[----:B------:R-:W-:Y:S01]  /*1a80*/  R2UR UR4, R5 ;  /* 0x00000000050472ca */ /* 0x000fe200000e0000 */
[----:B------:R-:W-:Y:S01]  /*1a90*/  ULOP3.LUT UR5, UR36, 0x10000, URZ, 0xfc, !UPT ;  /* 0x0001000024057892 */ /* 0x000fe2000f8efc3f */
[----:B------:R-:W-:Y:S01]  /*1aa0*/  R2UR UR6, R16 ;  /* 0x00000000100672ca */ /* 0x000fe200000e0000 */
[----:B------:R-:W-:Y:S01]  /*1ab0*/  WARPGROUP.ARRIVE ;  /* 0x00000000000079c5 */ /* 0x000fe20000000000 */
[----:B------:R-:W-:Y:S01]  /*1ac0*/  UMOV UR9, 0x40000040 ;  /* 0x4000004000097882 */ /* 0x000fe20000000000 */
[----:B------:R-:W-:Y:S01]  /*1ad0*/  UMOV UR11, 0x40000040 ;  /* 0x40000040000b7882 */ /* 0x000fe20000000000 */
[----:B------:R-:W-:Y:S01]  /*1ae0*/  UMOV UR21, UR9 ;  /* 0x0000000900157c82 */ /* 0x000fe20008000000 */
[----:B------:R-:W-:Y:S01]  /*1af0*/  IMAD.U32 R13, RZ, RZ, UR9 ;  /* 0x00000009ff0d7e24 */ /* 0x000fe2000f8e00ff */
[----:B------:R-:W-:Y:S01]  /*1b00*/  UMOV UR8, UR5 ;  /* 0x0000000500087c82 */ /* 0x000fe20008000000 */
[----:B------:R-:W-:Y:S01]  /*1b10*/  UMOV UR13, UR21 ;  /* 0x00000015000d7c82 */ /* 0x000fe20008000000 */
[----:B------:R-:W-:Y:S01]  /*1b20*/  UMOV UR20, UR8 ;  /* 0x0000000800147c82 */ /* 0x000fe20008000000 */
[----:B------:R-:W-:Y:S01]  /*1b30*/  IMAD.U32 R12, RZ, RZ, UR8 ;  /* 0x00000008ff0c7e24 */ /* 0x000fe2000f8e00ff */
[----:B------:R-:W-:Y:S01]  /*1b40*/  UMOV UR12, UR20 ;  /* 0x00000014000c7c82 */ /* 0x000fe20008000000 */
[----:B------:R-:W-:Y:S01]  /*1b50*/  UIADD3 UR4, UR4, 0x24400, URZ ;  /* 0x0002440004047890 */ /* 0x000fe2000fffe03f */
[----:B------:R-:W-:Y:S01]  /*1b60*/  P2R R64, PR, RZ, 0x1 ;  /* 0x00000001ff407803 */ /* 0x000fe20000000000 */
[----:B------:R-:W-:Y:S01]  /*1b70*/  UMOV UR15, 0x40000040 ;  /* 0x40000040000f7882 */ /* 0x000fe20000000000 */
[----:B------:R-:W-:Y:S01]  /*1b80*/  UMOV UR16, UR20 ;  /* 0x0000001400107c82 */ /* 0x000fe20008000000 */
[----:B------:R-:W-:Y:S01]  /*1b90*/  USHF.R.U32.HI UR4, URZ, 0x4, UR4 ;  /* 0x000000043f047899 */ /* 0x000fe20008011604 */
[----:B01----:R-:W-:Y:S01]  /*1ba0*/  @!P1 VIADD R0, R0, 0x38840 ;  /* 0x0003884000009836 */ /* 0x003fe20000000000 */
[----:B------:R-:W-:Y:S01]  /*1bb0*/  UMOV UR17, UR21 ;  /* 0x0000001500117c82 */ /* 0x000fe20008000000 */
[----:B------:R-:W-:Y:S01]  /*1bc0*/  UMOV UR19, 0x40000040 ;  /* 0x4000004000137882 */ /* 0x000fe20000000000 */
[----:B------:R-:W-:Y:S01]  /*1bd0*/  ULOP3.LUT UR4, UR4, 0x3fff, URZ, 0xc0, !UPT ;  /* 0x00003fff04047892 */ /* 0x000fe2000f8ec03f */
[--C-:B------:R-:W-:Y:S01]  /*1be0*/  IMAD.MOV.U32 R150, RZ, RZ, R151.reuse ;  /* 0x000000ffff967224 */ /* 0x100fe200078e0097 */
[----:B------:R-:W-:Y:S01]  /*1bf0*/  UMOV UR23, 0x40000040 ;  /* 0x4000004000177882 */ /* 0x000fe20000000000 */
[----:B------:R-:W-:Y:S01]  /*1c00*/  UMOV UR27, 0x40000040 ;  /* 0x40000040001b7882 */ /* 0x000fe20000000000 */
[----:B------:R-:W-:Y:S01]  /*1c10*/  ULOP3.LUT UR7, UR4, 0x10000, URZ, 0xfc, !UPT ;  /* 0x0001000004077892 */ /* 0x000fe2000f8efc3f */
[----:B------:R-:W-:Y:S01]  /*1c20*/  @!P1 PRMT R0, RZ, 0x654, R0 ;  /* 0x00000654ff009816 */ /* 0x000fe20000000000 */
[----:B------:R-:W-:Y:S01]  /*1c30*/  UMOV UR31, 0x40000040 ;  /* 0x40000040001f7882 */ /* 0x000fe20000000000 */
[----:B------:R-:W-:Y:S01]  /*1c40*/  UMOV UR35, 0x40000040 ;  /* 0x4000004000237882 */ /* 0x000fe20000000000 */
[----:B------:R-:W-:Y:S01]  /*1c50*/  UIMAD UR4, UR6, 0xa00, UR7 ;  /* 0x00000a00060478a4 */ /* 0x000fe2000f8e0207 */
[--C-:B------:R-:W-:Y:S01]  /*1c60*/  IMAD.MOV.U32 R149, RZ, RZ, R151.reuse ;  /* 0x000000ffff957224 */ /* 0x100fe200078e0097 */
[----:B------:R-:W-:Y:S01]  /*1c70*/  UIADD3 UR6, UR5, 0x2, URZ ;  /* 0x0000000205067890 */ /* 0x000fe2000fffe03f */
[----:B------:R-:W-:Y:S01]  /*1c80*/  IMAD.U32 R19, RZ, RZ, UR7 ;  /* 0x00000007ff137e24 */ /* 0x000fe2000f8e00ff */
[----:B------:R-:W-:Y:S01]  /*1c90*/  UIADD3 UR14, UR4, 0x100, URZ ;  /* 0x00000100040e7890 */ /* 0x000fe2000fffe03f */
[-C--:B------:R-:W-:Y:S01]  /*1ca0*/  MOV R148, R151.reuse ;  /* 0x0000009700947202 */ /* 0x080fe20000000f00 */
[----:B------:R-:W-:Y:S01]  /*1cb0*/  UIADD3 UR18, UR4, 0x180, URZ ;  /* 0x0000018004127890 */ /* 0x000fe2000fffe03f */
[--C-:B------:R-:W-:Y:S01]  /*1cc0*/  IMAD.MOV.U32 R147, RZ, RZ, R151.reuse ;  /* 0x000000ffff937224 */ /* 0x100fe200078e0097 */
[----:B------:R-:W-:Y:S01]  /*1cd0*/  UMOV UR10, UR4 ;  /* 0x00000004000a7c82 */ /* 0x000fe20008000000 */
[----:B------:R-:W-:Y:S01]  /*1ce0*/  UIADD3 UR7, UR4, 0x2, URZ ;  /* 0x0000000204077890 */ /* 0x000fe2000fffe03f */
        /* <DEDUP_REMOVED lines=36> */
[----:B------:R-:W-:Y:S01]  /*1f30*/  MOV R74, R151 ;  /* 0x00000097004a7202 */ /* 0x000fe20000000f00 */
        /* <DEDUP_REMOVED lines=211> */
[----:B------:R-:W-:Y:S02]  /*2c70*/  UIADD3 UR10, UR4, 0x780, URZ ;  /* 0x00000780040a7890 */ /* 0x000fe4000fffe03f */
        /* <DEDUP_REMOVED lines=316> */
[----:B------:R-:W-:Y:S01]  /*4040*/  R2UR UR12, R3 ;  /* 0x00000000030c72ca */ /* 0x000fe200000e0000 */
[----:B------:R-:W-:Y:S01]  /*4050*/  VIADD R3, R223, UR60 ;  /* 0x0000003cdf037c36 */ /* 0x000fe20008000000 */
[----:B------:R-:W-:Y:S01]  /*4060*/  R2UR UR13, R2 ;  /* 0x00000000020d72ca */ /* 0x000fe200000e0000 */
        /* <DEDUP_REMOVED lines=83> */
[----:B------:R-:W-:Y:S01]  /*45a0*/  ISETP.GT.AND P6, PT, R3, 0x11, PT ;  /* 0x000000110300780c */ /* 0x000fe20003fc4270 */
[----:B------:R-:W3:Y:S01]  /*45b0*/  MUFU.TANH R49, R49 ;  /* 0x0000003100317308 */ /* 0x000ee20000002400 */
[----:B--2---:R-:W-:Y:S01]  /*45c0*/  FSEL R15, R15, -INF , P5 ;  /* 0xff8000000f0f7808 */ /* 0x004fe20002800000 */
[----:B------:R-:W-:Y:S01]  /*45d0*/  FMUL.FTZ R55, R55, UR10 ;  /* 0x0000000a37377c20 */ /* 0x000fe20008410000 */
[----:B------:R-:W-:Y:S01]  /*45e0*/  ISETP.GT.AND P5, PT, R3, 0x18, PT ;  /* 0x000000180300780c */ /* 0x000fe20003fa4270 */
[----:B------:R-:W-:Y:S01]  /*45f0*/  IMAD.MOV.U32 R59, RZ, RZ, R151 ;  /* 0x000000ffff3b7224 */ /* 0x000fe200078e0097 */
[----:B0-----:R-:W-:-:S02]  /*4600*/  FSEL R62, R62, -INF , P4 ;  /* 0xff8000003e3e7808 */ /* 0x001fc40002000000 */
        /* <DEDUP_REMOVED lines=64> */
[----:B------:R-:W-:Y:S01]  /*4a10*/  FMNMX.FTZ R21, R45, R4, !PT ;  /* 0x000000042d157209 */ /* 0x000fe20007810000 */
[----:B------:R-:W-:-:S04]  /*4a20*/  ULDC UR5, c[0x0][0x988] ;  /* 0x0002620000057ab9 */ /* 0x000fc80000000800 */
        /* <DEDUP_REMOVED lines=41> */
[----:B-1----:R-:W-:-:S07]  /*4cc0*/  FSEL R25, R25, -INF , P4 ;  /* 0xff80000019197808 */ /* 0x002fce0002000000 */
[----:B------:R-:W1:Y:S01]  /*4cd0*/  MUFU.TANH R29, R29 ;  /* 0x0000001d001d7308 */ /* 0x000e620000002400 */
[----:B0-----:R-:W-:Y:S02]  /*4ce0*/  FSEL R38, R38, -INF , P2 ;  /* 0xff80000026267808 */ /* 0x001fe40001000000 */
[----:B------:R-:W-:Y:S02]  /*4cf0*/  ISETP.GT.AND P2, PT, R3, 0x49, PT ;  /* 0x000000490300780c */ /* 0x000fe40003f44270 */
[----:B------:R-:W-:-:S03]  /*4d00*/  FMNMX.FTZ R3, R25, R4, !PT ;  /* 0x0000000419037209 */ /* 0x000fc60007810000 */
        /* <DEDUP_REMOVED lines=14> */
[----:B0-----:R-:W-:Y:S02]  /*4df0*/  FMNMX.FTZ R14, R3, R4, !PT ;  /* 0x00000004030e7209 */ /* 0x001fe40007810000 */
[----:B------:R-:W-:-:S03]  /*4e00*/  FMNMX.FTZ R3, R2, R15, !PT ;  /* 0x0000000f02037209 */ /* 0x000fc60007810000 */
        /* <DEDUP_REMOVED lines=43> */
[----:B0-----:R-:W-:Y:S01]  /*50c0*/  F2FP.F16.F32.PACK_AB R208, R57, R56 ;  /* 0x0000003839d0723e */ /* 0x001fe200000000ff */
[----:B------:R-:W-:Y:S01]  /*50d0*/  IMAD.MOV.U32 R64, RZ, RZ, R151 ;  /* 0x000000ffff407224 */ /* 0x000fe200078e0097 */
[----:B------:R-:W-:-:S04]  /*50e0*/  FMNMX.FTZ R14, R38, R3, !PT ;  /* 0x00000003260e7209 */ /* 0x000fc80007810000 */
        /* <DEDUP_REMOVED lines=8> */
[----:B------:R-:W-:Y:S04]  /*5170*/  MUFU.EX2 R52, R52 ;  /* 0x0000003400347308 */ /* 0x000fe80000000800 */
[----:B------:R-:W1:Y:S04]  /*5180*/  SHFL.BFLY PT, R3, R14, 0x2, 0x1f ;  /* 0x0c401f000e037f89 */ /* 0x000e6800000e0000 */
        /* <DEDUP_REMOVED lines=12> */
[----:B-1----:R-:W-:Y:S02]  /*5250*/  FMNMX.FTZ R3, R20, R3, !PT ;  /* 0x0000000314037209 */ /* 0x002fe40007810000 */
[----:B---3--:R-:W-:-:S02]  /*5260*/  F2FP.F16.F32.PACK_AB R202, R45, R44 ;  /* 0x0000002c2dca723e */ /* 0x008fc400000000ff */
[C---:B------:R-:W-:Y:S01]  /*5270*/  FSETP.NEU.FTZ.AND P2, PT, R3.reuse, -INF , PT ;  /* 0xff8000000300780b */ /* 0x040fe20003f5d000 */
[----:B------:R-:W-:Y:S02]  /*5280*/  FMUL.FTZ R14, R3, UR5 ;  /* 0x00000005030e7c20 */ /* 0x000fe40008410000 */
[----:B------:R-:W-:Y:S03]  /*5290*/  MUFU.EX2 R36, R36 ;  /* 0x0000002400247308 */ /* 0x000fe60000000800 */
[----:B------:R-:W-:Y:S02]  /*52a0*/  FSEL R14, R14, RZ, P2 ;  /* 0x000000ff0e0e7208 */ /* 0x000fe40001000000 */
[----:B------:R-:W-:-:S03]  /*52b0*/  PLOP3.LUT P2, PT, PT, PT, UP0, 0x80, 0x0 ;  /* 0x000000000000781c */ /* 0x000fc60003f4f008 */
[--C-:B------:R-:W-:Y:S01]  /*52c0*/  FFMA.FTZ R2, R2, UR5, -R14.reuse ;  /* 0x0000000502027c23 */ /* 0x100fe2000801080e */
[--C-:B------:R-:W-:Y:S01]  /*52d0*/  FFMA.FTZ R15, R15, UR5, -R14.reuse ;  /* 0x000000050f0f7c23 */ /* 0x100fe2000801080e */
[--C-:B------:R-:W-:Y:S01]  /*52e0*/  FFMA.FTZ R62, R62, UR5, -R14.reuse ;  /* 0x000000053e3e7c23 */ /* 0x100fe2000801080e */
[--C-:B------:R-:W-:Y:S01]  /*52f0*/  FFMA.FTZ R63, R63, UR5, -R14.reuse ;  /* 0x000000053f3f7c23 */ /* 0x100fe2000801080e */
[--C-:B------:R-:W-:Y:S01]  /*5300*/  FFMA.FTZ R50, R50, UR5, -R14.reuse ;  /* 0x0000000532327c23 */ /* 0x100fe2000801080e */
[----:B------:R1:W-:Y:S01]  /*5310*/  MUFU.EX2 R209, R15 ;  /* 0x0000000f00d17308 */ /* 0x0003e20000000800 */
[--C-:B------:R-:W-:Y:S01]  /*5320*/  FFMA.FTZ R51, R51, UR5, -R14.reuse ;  /* 0x0000000533337c23 */ /* 0x100fe2000801080e */
[--C-:B------:R-:W-:Y:S01]  /*5330*/  FFMA.FTZ R54, R54, UR5, -R14.reuse ;  /* 0x0000000536367c23 */ /* 0x100fe2000801080e */
[--C-:B------:R-:W-:Y:S01]  /*5340*/  FFMA.FTZ R55, R55, UR5, -R14.reuse ;  /* 0x0000000537377c23 */ /* 0x100fe2000801080e */
[--C-:B------:R-:W-:Y:S01]  /*5350*/  FFMA.FTZ R42, R42, UR5, -R14.reuse ;  /* 0x000000052a2a7c23 */ /* 0x100fe2000801080e */
[--C-:B------:R-:W-:Y:S01]  /*5360*/  FFMA.FTZ R43, R43, UR5, -R14.reuse ;  /* 0x000000052b2b7c23 */ /* 0x100fe2000801080e */
[--C-:B------:R-:W-:Y:S01]  /*5370*/  FFMA.FTZ R46, R46, UR5, -R14.reuse ;  /* 0x000000052e2e7c23 */ /* 0x100fe2000801080e */
[--C-:B------:R-:W-:Y:S01]  /*5380*/  FFMA.FTZ R47, R47, UR5, -R14.reuse ;  /* 0x000000052f2f7c23 */ /* 0x100fe2000801080e */
[----:B------:R-:W3:Y:S01]  /*5390*/  MUFU.EX2 R2, R2 ;  /* 0x0000000200027308 */ /* 0x000ee20000000800 */
[----:B-1----:R-:W-:Y:S01]  /*53a0*/  FADD.FTZ R15, R56, R57 ;  /* 0x00000039380f7221 */ /* 0x002fe20000010000 */
[--C-:B------:R-:W-:Y:S01]  /*53b0*/  FFMA.FTZ R34, R34, UR5, -R14.reuse ;  /* 0x0000000522227c23 */ /* 0x100fe2000801080e */
[--C-:B------:R-:W-:Y:S01]  /*53c0*/  FFMA.FTZ R35, R35, UR5, -R14.reuse ;  /* 0x0000000523237c23 */ /* 0x100fe2000801080e */
[--C-:B------:R-:W-:Y:S01]  /*53d0*/  FFMA.FTZ R38, R38, UR5, -R14.reuse ;  /* 0x0000000526267c23 */ /* 0x100fe2000801080e */
[----:B------:R-:W-:Y:S01]  /*53e0*/  FADD.FTZ R20, R60, R15 ;  /* 0x0000000f3c147221 */ /* 0x000fe20000010000 */
[--C-:B------:R-:W-:Y:S01]  /*53f0*/  FFMA.FTZ R39, R39, UR5, -R14.reuse ;  /* 0x0000000527277c23 */ /* 0x100fe2000801080e */
[----:B------:R-:W-:Y:S01]  /*5400*/  FFMA.FTZ R26, R26, UR5, -R14 ;  /* 0x000000051a1a7c23 */ /* 0x000fe2000801080e */
[----:B------:R-:W1:Y:S01]  /*5410*/  MUFU.EX2 R62, R62 ;  /* 0x0000003e003e7308 */ /* 0x000e620000000800 */
[----:B------:R-:W-:Y:S01]  /*5420*/  FADD.FTZ R15, R61, R20 ;  /* 0x000000143d0f7221 */ /* 0x000fe20000010000 */
[--C-:B------:R-:W-:Y:S01]  /*5430*/  FFMA.FTZ R27, R27, UR5, -R14.reuse ;  /* 0x000000051b1b7c23 */ /* 0x100fe2000801080e */
[--C-:B------:R-:W-:Y:S01]  /*5440*/  FFMA.FTZ R30, R30, UR5, -R14.reuse ;  /* 0x000000051e1e7c23 */ /* 0x100fe2000801080e */
[----:B------:R-:W-:Y:S01]  /*5450*/  FFMA.FTZ R14, R31, UR5, -R14 ;  /* 0x000000051f0e7c23 */ /* 0x000fe2000801080e */
[----:B------:R-:W-:Y:S01]  /*5460*/  FADD.FTZ R20, R48, R15 ;  /* 0x0000000f30147221 */ /* 0x000fe20000010000 */
[----:B0-----:R-:W-:Y:S01]  /*5470*/  F2FP.F16.F32.PACK_AB R196, R33, R32 ;  /* 0x0000002021c4723e */ /* 0x001fe200000000ff */
[----:B------:R-:W-:Y:S01]  /*5480*/  IMAD.MOV.U32 R61, RZ, RZ, R151 ;  /* 0x000000ffff3d7224 */ /* 0x000fe200078e0097 */
[----:B------:R-:W0:Y:S01]  /*5490*/  MUFU.EX2 R63, R63 ;  /* 0x0000003f003f7308 */ /* 0x000e220000000800 */
[----:B---3--:R-:W-:Y:S01]  /*54a0*/  FADD.FTZ R15, R2, R209 ;  /* 0x000000d1020f7221 */ /* 0x008fe20000010000 */
[----:B------:R-:W-:Y:S01]  /*54b0*/  FADD.FTZ R29, R49, R20 ;  /* 0x00000014311d7221 */ /* 0x000fe20000010000 */
[----:B------:R-:W-:Y:S01]  /*54c0*/  F2FP.F16.F32.PACK_AB R209, R209, R2 ;  /* 0x00000002d1d1723e */ /* 0x000fe200000000ff */
[----:B------:R-:W-:-:S02]  /*54d0*/  IMAD.MOV.U32 R2, RZ, RZ, 0x3f800000 ;  /* 0x3f800000ff027424 */ /* 0x000fc400078e00ff */
[----:B------:R-:W-:Y:S01]  /*54e0*/  FADD.FTZ R58, R52, R29 ;  /* 0x0000001d343a7221 */ /* 0x000fe20000010000 */
[----:B------:R-:W-:Y:S01]  /*54f0*/  IMAD.MOV.U32 R60, RZ, RZ, R151 ;  /* 0x000000ffff3c7224 */ /* 0x000fe200078e0097 */
[----:B------:R-:W3:Y:S01]  /*5500*/  MUFU.EX2 R50, R50 ;  /* 0x0000003200327308 */ /* 0x000ee20000000800 */
[----:B-1----:R-:W-:Y:S01]  /*5510*/  FADD.FTZ R20, R62, R15 ;  /* 0x0000000f3e147221 */ /* 0x002fe20000010000 */
[----:B------:R-:W-:Y:S01]  /*5520*/  FADD.FTZ R29, R53, R58 ;  /* 0x0000003a351d7221 */ /* 0x000fe20000010000 */
[--C-:B------:R-:W-:Y:S02]  /*5530*/  IMAD.MOV.U32 R57, RZ, RZ, R151.reuse ;  /* 0x000000ffff397224 */ /* 0x100fe400078e0097 */
[----:B------:R-:W-:Y:S02]  /*5540*/  IMAD.MOV.U32 R56, RZ, RZ, R151 ;  /* 0x000000ffff387224 */ /* 0x000fe400078e0097 */
[----:B------:R-:W-:Y:S01]  /*5550*/  FADD.FTZ R58, R40, R29 ;  /* 0x0000001d283a7221 */ /* 0x000fe20000010000 */
[--C-:B------:R-:W-:Y:S01]  /*5560*/  IMAD.MOV.U32 R53, RZ, RZ, R151.reuse ;  /* 0x000000ffff357224 */ /* 0x100fe200078e0097 */
[----:B------:R-:W1:Y:S01]  /*5570*/  MUFU.EX2 R51, R51 ;  /* 0x0000003300337308 */ /* 0x000e620000000800 */
[----:B0-----:R-:W-:Y:S01]  /*5580*/  FADD.FTZ R15, R63, R20 ;  /* 0x000000143f0f7221 */ /* 0x001fe20000010000 */
[----:B------:R-:W-:Y:S01]  /*5590*/  FADD.FTZ R29, R41, R58 ;  /* 0x0000003a291d7221 */ /* 0x000fe20000010000 */
[----:B------:R-:W-:Y:S01]  /*55a0*/  F2FP.F16.F32.PACK_AB R211, R63, R62 ;  /* 0x0000003e3fd3723e */ /* 0x000fe200000000ff */
[----:B------:R-:W-:-:S02]  /*55b0*/  IMAD.MOV.U32 R63, RZ, RZ, R151 ;  /* 0x000000ffff3f7224 */ /* 0x000fc400078e0097 */
[----:B--2---:R-:W-:Y:S01]  /*55c0*/  FADD.FTZ R0, R44, R29 ;  /* 0x0000001d2c007221 */ /* 0x004fe20000010000 */
[----:B------:R-:W-:Y:S01]  /*55d0*/  IMAD.MOV.U32 R62, RZ, RZ, R151 ;  /* 0x000000ffff3e7224 */ /* 0x000fe200078e0097 */
[----:B------:R-:W0:Y:S01]  /*55e0*/  MUFU.EX2 R54, R54 ;  /* 0x0000003600367308 */ /* 0x000e220000000800 */
[----:B---3--:R-:W-:Y:S01]  /*55f0*/  FADD.FTZ R20, R50, R15 ;  /* 0x0000000f32147221 */ /* 0x008fe20000010000 */
[----:B------:R-:W-:Y:S01]  /*5600*/  FADD.FTZ R29, R45, R0 ;  /* 0x000000002d1d7221 */ /* 0x000fe20000010000 */
[--C-:B------:R-:W-:Y:S02]  /*5610*/  IMAD.MOV.U32 R58, RZ, RZ, R151.reuse ;  /* 0x000000ffff3a7224 */ /* 0x100fe400078e0097 */
[--C-:B------:R-:W-:Y:S02]  /*5620*/  IMAD.MOV.U32 R52, RZ, RZ, R151.reuse ;  /* 0x000000ffff347224 */ /* 0x100fe400078e0097 */
[--C-:B------:R-:W-:Y:S01]  /*5630*/  IMAD.MOV.U32 R49, RZ, RZ, R151.reuse ;  /* 0x000000ffff317224 */ /* 0x100fe200078e0097 */
[----:B------:R-:W2:Y:S01]  /*5640*/  MUFU.EX2 R55, R55 ;  /* 0x0000003700377308 */ /* 0x000ea20000000800 */
[C---:B-1----:R-:W-:Y:S01]  /*5650*/  FADD.FTZ R15, R51.reuse, R20 ;  /* 0x00000014330f7221 */ /* 0x042fe20000010000 */
[----:B------:R-:W-:Y:S01]  /*5660*/  F2FP.F16.F32.PACK_AB R205, R51, R50 ;  /* 0x0000003233cd723e */ /* 0x000fe200000000ff */
[----:B------:R-:W-:-:S02]  /*5670*/  IMAD.MOV.U32 R51, RZ, RZ, R151 ;  /* 0x000000ffff337224 */ /* 0x000fc400078e0097 */
[--C-:B------:R-:W-:Y:S02]  /*5680*/  IMAD.MOV.U32 R50, RZ, RZ, R151.reuse ;  /* 0x000000ffff327224 */ /* 0x100fe400078e0097 */
[----:B------:R-:W-:Y:S01]  /*5690*/  IMAD.MOV.U32 R48, RZ, RZ, R151 ;  /* 0x000000ffff307224 */ /* 0x000fe200078e0097 */
[----:B------:R-:W1:Y:S01]  /*56a0*/  MUFU.EX2 R42, R42 ;  /* 0x0000002a002a7308 */ /* 0x000e620000000800 */
[----:B0-----:R-:W-:Y:S01]  /*56b0*/  FADD.FTZ R20, R54, R15 ;  /* 0x0000000f36147221 */ /* 0x001fe20000010000 */
[--C-:B------:R-:W-:Y:S02]  /*56c0*/  IMAD.MOV.U32 R45, RZ, RZ, R151.reuse ;  /* 0x000000ffff2d7224 */ /* 0x100fe400078e0097 */
[--C-:B------:R-:W-:Y:S02]  /*56d0*/  IMAD.MOV.U32 R44, RZ, RZ, R151.reuse ;  /* 0x000000ffff2c7224 */ /* 0x100fe400078e0097 */
[----:B------:R-:W-:Y:S02]  /*56e0*/  IMAD.MOV.U32 R41, RZ, RZ, R151 ;  /* 0x000000ffff297224 */ /* 0x000fe400078e0097 */
[----:B------:R-:W0:Y:S01]  /*56f0*/  MUFU.EX2 R43, R43 ;  /* 0x0000002b002b7308 */ /* 0x000e220000000800 */
[C---:B--2---:R-:W-:Y:S01]  /*5700*/  FADD.FTZ R15, R55.reuse, R20 ;  /* 0x00000014370f7221 */ /* 0x044fe20000010000 */
[----:B------:R-:W-:Y:S01]  /*5710*/  FADD.FTZ R20, R32, R29 ;  /* 0x0000001d20147221 */ /* 0x000fe20000010000 */
[----:B------:R-:W-:Y:S01]  /*5720*/  F2FP.F16.F32.PACK_AB R207, R55, R54 ;  /* 0x0000003637cf723e */ /* 0x000fe200000000ff */
[----:B------:R-:W-:-:S02]  /*5730*/  IMAD.MOV.U32 R55, RZ, RZ, R151 ;  /* 0x000000ffff377224 */ /* 0x000fc400078e0097 */
[----:B------:R-:W-:Y:S01]  /*5740*/  FADD.FTZ R29, R33, R20 ;  /* 0x00000014211d7221 */ /* 0x000fe20000010000 */
[----:B------:R-:W-:Y:S01]  /*5750*/  IMAD.MOV.U32 R54, RZ, RZ, R151 ;  /* 0x000000ffff367224 */ /* 0x000fe200078e0097 */
[----:B------:R-:W2:Y:S01]  /*5760*/  MUFU.EX2 R46, R46 ;  /* 0x0000002e002e7308 */ /* 0x000ea20000000800 */
[----:B-1----:R-:W-:Y:S01]  /*5770*/  FADD.FTZ R0, R42, R15 ;  /* 0x0000000f2a007221 */ /* 0x002fe20000010000 */
[----:B------:R-:W-:Y:S01]  /*5780*/  FADD.FTZ R20, R36, R29 ;  /* 0x0000001d24147221 */ /* 0x000fe20000010000 */
[--C-:B------:R-:W-:Y:S02]  /*5790*/  IMAD.MOV.U32 R40, RZ, RZ, R151.reuse ;  /* 0x000000ffff287224 */ /* 0x100fe400078e0097 */
[--C-:B------:R-:W-:Y:S02]  /*57a0*/  IMAD.MOV.U32 R33, RZ, RZ, R151.reuse ;  /* 0x000000ffff217224 */ /* 0x100fe400078e0097 */
[--C-:B------:R-:W-:Y:S01]  /*57b0*/  IMAD.MOV.U32 R32, RZ, RZ, R151.reuse ;  /* 0x000000ffff207224 */ /* 0x100fe200078e0097 */
[----:B------:R-:W1:Y:S01]  /*57c0*/  MUFU.EX2 R47, R47 ;  /* 0x0000002f002f7308 */ /* 0x000e620000000800 */
[C---:B0-----:R-:W-:Y:S01]  /*57d0*/  FADD.FTZ R15, R43.reuse, R0 ;  /* 0x000000002b0f7221 */ /* 0x041fe20000010000 */
[----:B------:R-:W-:Y:S01]  /*57e0*/  F2FP.F16.F32.PACK_AB R201, R43, R42 ;  /* 0x0000002a2bc9723e */ /* 0x000fe200000000ff */
[----:B------:R-:W-:-:S02]  /*57f0*/  IMAD.MOV.U32 R43, RZ, RZ, R151 ;  /* 0x000000ffff2b7224 */ /* 0x000fc400078e0097 */
[--C-:B------:R-:W-:Y:S02]  /*5800*/  IMAD.MOV.U32 R42, RZ, RZ, R151.reuse ;  /* 0x000000ffff2a7224 */ /* 0x100fe400078e0097 */
[----:B------:R-:W-:Y:S01]  /*5810*/  IMAD.MOV.U32 R31, RZ, RZ, R151 ;  /* 0x000000ffff1f7224 */ /* 0x000fe200078e0097 */
[----:B------:R-:W0:Y:S01]  /*5820*/  MUFU.EX2 R37, R37 ;  /* 0x0000002500257308 */ /* 0x000e220000000800 */
[----:B--2---:R-:W-:-:S07]  /*5830*/  FADD.FTZ R0, R46, R15 ;  /* 0x0000000f2e007221 */ /* 0x004fce0000010000 */
[----:B------:R-:W2:Y:S01]  /*5840*/  MUFU.EX2 R34, R34 ;  /* 0x0000002200227308 */ /* 0x000ea20000000800 */
[C---:B-1----:R-:W-:Y:S01]  /*5850*/  FADD.FTZ R15, R47.reuse, R0 ;  /* 0x000000002f0f7221 */ /* 0x042fe20000010000 */
[----:B------:R-:W-:Y:S01]  /*5860*/  F2FP.F16.F32.PACK_AB R203, R47, R46 ;  /* 0x0000002e2fcb723e */ /* 0x000fe200000000ff */
[--C-:B------:R-:W-:Y:S02]  /*5870*/  IMAD.MOV.U32 R47, RZ, RZ, R151.reuse ;  /* 0x000000ffff2f7224 */ /* 0x100fe400078e0097 */
[----:B------:R-:W-:-:S03]  /*5880*/  IMAD.MOV.U32 R46, RZ, RZ, R151 ;  /* 0x000000ffff2e7224 */ /* 0x000fc600078e0097 */
[----:B------:R-:W1:Y:S01]  /*5890*/  MUFU.EX2 R24, R24 ;  /* 0x0000001800187308 */ /* 0x000e620000000800 */
[C---:B0-----:R-:W-:Y:S01]  /*58a0*/  FADD.FTZ R29, R37.reuse, R20 ;  /* 0x00000014251d7221 */ /* 0x041fe20000010000 */
[----:B------:R-:W-:Y:S01]  /*58b0*/  F2FP.F16.F32.PACK_AB R198, R37, R36 ;  /* 0x0000002425c6723e */ /* 0x000fe200000000ff */
[----:B------:R-:W-:Y:S01]  /*58c0*/  IMAD.MOV.U32 R36, RZ, RZ, R151 ;  /* 0x000000ffff247224 */ /* 0x000fe200078e0097 */
[----:B------:R-:W-:-:S04]  /*58d0*/  MOV R37, R151 ;  /* 0x0000009700257202 */ /* 0x000fc80000000f00 */
[----:B------:R-:W0:Y:S01]  /*58e0*/  MUFU.EX2 R35, R35 ;  /* 0x0000002300237308 */ /* 0x000e220000000800 */
[----:B--2---:R-:W-:-:S07]  /*58f0*/  FADD.FTZ R0, R34, R15 ;  /* 0x0000000f22007221 */ /* 0x004fce0000010000 */
[----:B------:R-:W2:Y:S01]  /*5900*/  MUFU.EX2 R25, R25 ;  /* 0x0000001900197308 */ /* 0x000ea20000000800 */
[----:B-1----:R-:W-:-:S07]  /*5910*/  FADD.FTZ R20, R24, R29 ;  /* 0x0000001d18147221 */ /* 0x002fce0000010000 */
[----:B------:R-:W1:Y:S01]  /*5920*/  MUFU.EX2 R38, R38 ;  /* 0x0000002600267308 */ /* 0x000e620000000800 */
[C---:B0-----:R-:W-:Y:S01]  /*5930*/  FADD.FTZ R15, R35.reuse, R0 ;  /* 0x00000000230f7221 */ /* 0x041fe20000010000 */
[----:B------:R-:W-:Y:S01]  /*5940*/  F2FP.F16.F32.PACK_AB R197, R35, R34 ;  /* 0x0000002223c5723e */ /* 0x000fe200000000ff */
[--C-:B------:R-:W-:Y:S02]  /*5950*/  IMAD.MOV.U32 R35, RZ, RZ, R151.reuse ;  /* 0x000000ffff237224 */ /* 0x100fe400078e0097 */
[----:B------:R-:W-:-:S03]  /*5960*/  IMAD.MOV.U32 R34, RZ, RZ, R151 ;  /* 0x000000ffff227224 */ /* 0x000fc600078e0097 */
[----:B------:R-:W0:Y:S01]  /*5970*/  MUFU.EX2 R28, R28 ;  /* 0x0000001c001c7308 */ /* 0x000e220000000800 */
[C---:B--2---:R-:W-:Y:S01]  /*5980*/  FADD.FTZ R29, R25.reuse, R20 ;  /* 0x00000014191d7221 */ /* 0x044fe20000010000 */
[----:B------:R-:W-:Y:S01]  /*5990*/  F2FP.F16.F32.PACK_AB R192, R25, R24 ;  /* 0x0000001819c0723e */ /* 0x000fe200000000ff */
[--C-:B------:R-:W-:Y:S02]  /*59a0*/  IMAD.MOV.U32 R25, RZ, RZ, R151.reuse ;  /* 0x000000ffff197224 */ /* 0x100fe400078e0097 */
[----:B------:R-:W-:-:S03]  /*59b0*/  IMAD.MOV.U32 R24, RZ, RZ, R151 ;  /* 0x000000ffff187224 */ /* 0x000fc600078e0097 */
[----:B------:R-:W2:Y:S01]  /*59c0*/  MUFU.EX2 R39, R39 ;  /* 0x0000002700277308 */ /* 0x000ea20000000800 */
[----:B-1----:R-:W-:-:S07]  /*59d0*/  FADD.FTZ R0, R38, R15 ;  /* 0x0000000f26007221 */ /* 0x002fce0000010000 */
[----:B------:R-:W1:Y:S01]  /*59e0*/  MUFU.EX2 R26, R26 ;  /* 0x0000001a001a7308 */ /* 0x000e620000000800 */
[----:B0-----:R-:W-:-:S07]  /*59f0*/  FADD.FTZ R20, R28, R29 ;  /* 0x0000001d1c147221 */ /* 0x001fce0000010000 */
[----:B------:R-:W0:Y:S01]  /*5a00*/  MUFU.EX2 R21, R21 ;  /* 0x0000001500157308 */ /* 0x000e220000000800 */
[C---:B--2---:R-:W-:Y:S01]  /*5a10*/  FADD.FTZ R29, R39.reuse, R0 ;  /* 0x00000000271d7221 */ /* 0x044fe20000010000 */
[----:B------:R-:W-:Y:S01]  /*5a20*/  F2FP.F16.F32.PACK_AB R199, R39, R38 ;  /* 0x0000002627c7723e */ /* 0x000fe200000000ff */
[--C-:B------:R-:W-:Y:S02]  /*5a30*/  IMAD.MOV.U32 R39, RZ, RZ, R151.reuse ;  /* 0x000000ffff277224 */ /* 0x100fe400078e0097 */
[----:B------:R-:W-:-:S03]  /*5a40*/  IMAD.MOV.U32 R38, RZ, RZ, R151 ;  /* 0x000000ffff267224 */ /* 0x000fc600078e0097 */
[----:B------:R-:W2:Y:S01]  /*5a50*/  MUFU.EX2 R27, R27 ;  /* 0x0000001b001b7308 */ /* 0x000ea20000000800 */
[----:B-1----:R-:W-:Y:S01]  /*5a60*/  FADD.FTZ R0, R26, R29 ;  /* 0x0000001d1a007221 */ /* 0x002fe20000010000 */
[----:B------:R-:W-:-:S06]  /*5a70*/  IMAD.MOV.U32 R29, RZ, RZ, R151 ;  /* 0x000000ffff1d7224 */ /* 0x000fcc00078e0097 */
[----:B------:R-:W1:Y:S01]  /*5a80*/  MUFU.EX2 R30, R30 ;  /* 0x0000001e001e7308 */ /* 0x000e620000000800 */
[C---:B0-----:R-:W-:Y:S01]  /*5a90*/  FADD.FTZ R15, R21.reuse, R20 ;  /* 0x00000014150f7221 */ /* 0x041fe20000010000 */
[----:B------:R-:W-:Y:S01]  /*5aa0*/  F2FP.F16.F32.PACK_AB R194, R21, R28 ;  /* 0x0000001c15c2723e */ /* 0x000fe200000000ff */
[----:B------:R-:W-:-:S05]  /*5ab0*/  IMAD.MOV.U32 R28, RZ, RZ, R151 ;  /* 0x000000ffff1c7224 */ /* 0x000fca00078e0097 */
[----:B------:R1:W0:Y:S01]  /*5ac0*/  MUFU.EX2 R195, R14 ;  /* 0x0000000e00c37308 */ /* 0x0002220000000800 */
[C---:B--2---:R-:W-:Y:S01]  /*5ad0*/  FADD.FTZ R21, R27.reuse, R0 ;  /* 0x000000001b157221 */ /* 0x044fe20000010000 */
[----:B------:R-:W-:Y:S01]  /*5ae0*/  F2FP.F16.F32.PACK_AB R193, R27, R26 ;  /* 0x0000001a1bc1723e */ /* 0x000fe200000000ff */
[----:B------:R-:W-:Y:S02]  /*5af0*/  IMAD.MOV.U32 R0, RZ, RZ, 0x3f800000 ;  /* 0x3f800000ff007424 */ /* 0x000fe400078e00ff */
[--C-:B------:R-:W-:Y:S02]  /*5b00*/  IMAD.MOV.U32 R27, RZ, RZ, R151.reuse ;  /* 0x000000ffff1b7224 */ /* 0x100fe400078e0097 */
[----:B------:R-:W-:Y:S02]  /*5b10*/  IMAD.MOV.U32 R26, RZ, RZ, R151 ;  /* 0x000000ffff1a7224 */ /* 0x000fe400078e0097 */
[----:B-1----:R-:W-:-:S04]  /*5b20*/  FADD.FTZ R14, R30, R21 ;  /* 0x000000151e0e7221 */ /* 0x002fc80000010000 */
[C---:B0-----:R-:W-:Y:S01]  /*5b30*/  FADD.FTZ R14, R195.reuse, R14 ;  /* 0x0000000ec30e7221 */ /* 0x041fe20000010000 */
[----:B------:R-:W-:Y:S01]  /*5b40*/  F2FP.F16.F32.PACK_AB R195, R195, R30 ;  /* 0x0000001ec3c3723e */ /* 0x000fe200000000ff */
[----:B------:R-:W-:Y:S01]  /*5b50*/  IMAD.MOV.U32 R30, RZ, RZ, R151 ;  /* 0x000000ffff1e7224 */ /* 0x000fe200078e0097 */
[----:B------:R-:W-:Y:S06]  /*5b60*/  @!P2 BRA `(.L_x_398) ;  /* 0x0000004000d4a947 */ /* 0x000fec0003800000 */
[----:B------:R-:W-:Y:S01]  /*5b70*/  R2UR UR4, R152 ;  /* 0x00000000980472ca */ /* 0x000fe200000e0000 */
[----:B------:R-:W-:Y:S01]  /*5b80*/  IMAD.MOV.U32 R20, RZ, RZ, R3 ;  /* 0x000000ffff147224 */ /* 0x000fe200078e0003 */
[----:B------:R-:W-:Y:S01]  /*5b90*/  R2UR UR61, R16 ;  /* 0x00000000103d72ca */ /* 0x000fe200000e0000 */
[----:B------:R-:W-:Y:S01]  /*5ba0*/  IMAD.MOV.U32 R21, RZ, RZ, R4 ;  /* 0x000000ffff157224 */ /* 0x000fe200078e0004 */
[----:B------:R-:W-:Y:S01]  /*5bb0*/  CS2R R150, SRZ ;  /* 0x0000000000967805 */ /* 0x000fe2000001ff00 */
[----:B------:R-:W-:Y:S01]  /*5bc0*/  IMAD.MOV.U32 R234, RZ, RZ, R17 ;  /* 0x000000ffffea7224 */ /* 0x000fe200078e0011 */
[----:B------:R-:W-:Y:S01]  /*5bd0*/  CS2R R146, SRZ ;  /* 0x0000000000927805 */ /* 0x000fe2000001ff00 */
[----:B------:R-:W-:Y:S01]  /*5be0*/  IMAD.MOV.U32 R0, RZ, RZ, 0x3f800000 ;  /* 0x3f800000ff007424 */ /* 0x000fe200078e00ff */
[----:B------:R-:W-:Y:S02]  /*5bf0*/  CS2R R142, SRZ ;  /* 0x00000000008e7805 */ /* 0x000fe4000001ff00 */
[----:B------:R-:W-:-:S02]  /*5c00*/  CS2R R138, SRZ ;  /* 0x00000000008a7805 */ /* 0x000fc4000001ff00 */
[----:B------:R-:W-:Y:S02]  /*5c10*/  CS2R R134, SRZ ;  /* 0x0000000000867805 */ /* 0x000fe4000001ff00 */
[----:B------:R-:W-:Y:S02]  /*5c20*/  CS2R R130, SRZ ;  /* 0x0000000000827805 */ /* 0x000fe4000001ff00 */
[----:B------:R-:W-:Y:S01]  /*5c30*/  CS2R R126, SRZ ;  /* 0x00000000007e7805 */ /* 0x000fe2000001ff00 */
[----:B------:R-:W-:Y:S01]  /*5c40*/  UIADD3 UR4, UR4, -0x2, URZ ;  /* 0xfffffffe04047890 */ /* 0x000fe2000fffe03f */
[----:B------:R-:W-:Y:S02]  /*5c50*/  CS2R R122, SRZ ;  /* 0x00000000007a7805 */ /* 0x000fe4000001ff00 */
[----:B------:R-:W-:Y:S02]  /*5c60*/  CS2R R118, SRZ ;  /* 0x0000000000767805 */ /* 0x000fe4000001ff00 */
[----:B------:R-:W-:-:S02]  /*5c70*/  CS2R R114, SRZ ;  /* 0x0000000000727805 */ /* 0x000fc4000001ff00 */
[----:B------:R-:W-:Y:S02]  /*5c80*/  CS2R R110, SRZ ;  /* 0x00000000006e7805 */ /* 0x000fe4000001ff00 */
[----:B------:R-:W-:Y:S01]  /*5c90*/  CS2R R106, SRZ ;  /* 0x00000000006a7805 */ /* 0x000fe2000001ff00 */
[----:B------:R-:W-:Y:S01]  /*5ca0*/  IMAD.U32 R232, RZ, RZ, UR4 ;  /* 0x00000004ffe87e24 */ /* 0x000fe2000f8e00ff */
        /* <DEDUP_REMOVED lines=51> */
[----:B------:R-:W-:Y:S01]  /*5fe0*/  CS2R R24, SRZ ;  /* 0x0000000000187805 */ /* 0x000fe2000001ff00 */
[----:B------:R-:W-:-:S06]  /*5ff0*/  ULDC UR60, c[0x0][0x9d8] ;  /* 0x00027600003c7ab9 */ /* 0x000fcc0000000800 */
.L_x_407:
[----:B------:R-:W-:-:S04]  /*6000*/  UIADD3 UR4, UR61, 0x1, URZ ;  /* 0x000000013d047890 */ /* 0x000fc8000fffe03f */
[----:B------:R-:W-:-:S04]  /*6010*/  UISETP.NE.AND UP0, UPT, UR4, 0x2, UPT ;  /* 0x000000020400788c */ /* 0x000fc8000bf05270 */
[----:B------:R-:W-:Y:S02]  /*6020*/  USEL UR5, URZ, 0x1, UP0 ;  /* 0x000000013f057887 */ /* 0x000fe40008000000 */
[----:B------:R-:W-:-:S04]  /*6030*/  USEL UR4, UR4, URZ, UP0 ;  /* 0x0000003f04047287 */ /* 0x000fc80008000000 */
[----:B------:R-:W-:Y:S02]  /*6040*/  LOP3.LUT R17, R234, UR5, RZ, 0x3c, !PT ;  /* 0x00000005ea117c12 */ /* 0x000fe4000f8e3cff */
[----:B------:R-:W-:Y:S01]  /*6050*/  IMAD.U32 R16, RZ, RZ, UR4 ;  /* 0x00000004ff107e24 */ /* 0x000fe2000f8e00ff */
[----:B------:R-:W-:Y:S06]  /*6060*/  @!P0 BRA `(.L_x_399) ;  /* 0x0000000000048947 */ /* 0x000fec0003800000 */
[----:B------:R-:W-:Y:S01]  /*6070*/  BPT.TRAP 0x1 ;  /* 0x000000040000795c */ /* 0x000fe20000300000 */
.L_x_399:
[----:B------:R-:W0:Y:S01]  /*6080*/  S2UR UR6, SR_CgaCtaId ;  /* 0x00000000000679c3 */ /* 0x000e220000008800 */
[----:B------:R-:W-:Y:S01]  /*6090*/  UMOV UR5, 0x400 ;  /* 0x0000040000057882 */ /* 0x000fe20000000000 */
[----:B------:R-:W-:Y:S01]  /*60a0*/  SHF.L.U32 R3, R17, 0x1f, RZ ;  /* 0x0000001f11037819 */ /* 0x000fe200000006ff */
[----:B0-----:R-:W-:-:S06]  /*60b0*/  ULEA UR5, UR6, UR5, 0x18 ;  /* 0x0000000506057291 */ /* 0x001fcc000f8ec03f */
[----:B------:R-:W-:-:S05]  /*60c0*/  IMAD.U32 R5, RZ, RZ, UR5 ;  /* 0x00000005ff057e24 */ /* 0x000fca000f8e00ff */
[----:B------:R-:W-:-:S13]  /*60d0*/  R2UR UR5, R5 ;  /* 0x00000000050572ca */ /* 0x000fda00000e0000 */
[----:B------:R-:W-:-:S06]  /*60e0*/  ULEA UR4, UR4, UR5, 0x3 ;  /* 0x0000000504047291 */ /* 0x000fcc000f8e183f */
[----:B------:R-:W-:-:S03]  /*60f0*/  IMAD.U32 R233, RZ, RZ, UR4 ;  /* 0x00000004ffe97e24 */ /* 0x000fc6000f8e00ff */
[----:B------:R0:W1:Y:S01]  /*6100*/  SYNCS.PHASECHK.TRANS64.TRYWAIT P2, [UR4+0x38830], R3 ;  /* 0x03883003ff0075a7 */ /* 0x0000620008040144 */
[----:B------:R-:W-:Y:S05]  /*6110*/  @!P0 BRA `(.L_x_400) ;  /* 0x0000000000048947 */ /* 0x000fea0003800000 */
[----:B------:R-:W-:Y:S01]  /*6120*/  BPT.TRAP 0x1 ;  /* 0x000000040000795c */ /* 0x000fe20000300000 */
.L_x_400:
[----:B-1----:R-:W-:Y:S05]  /*6130*/  @P2 BRA `(.L_x_401) ;  /* 0x00000000000c2947 */ /* 0x002fea0003800000 */
[----:B------:R-:W-:-:S13]  /*6140*/  R2UR UR4, R233 ;  /* 0x00000000e90472ca */ /* 0x000fda00000e0000 */
[----:B------:R-:W1:Y:S02]  /*6150*/  SYNCS.PHASECHK.TRANS64.TRYWAIT P2, [UR4+0x38830], R3 ;  /* 0x03883003ff0075a7 */ /* 0x000e640008040144 */
[----:B-1----:R-:W-:Y:S05]  /*6160*/  @!P2 BRA `(.L_x_402) ;  /* 0x000000f00068a947 */ /* 0x002fea0003800000 */
.L_x_401:
        /* <DEDUP_REMOVED lines=608> */
[----:B------:R-:W-:-:S03]  /*8770*/  UIADD3 UR6, UR4, 0x886, URZ ;  /* 0x0000088604067890 */ /* 0x000fc6000fffe03f */
        /* <DEDUP_REMOVED lines=36> */
.L_x_403:
[----:B------:R-:W-:Y:S02]  /*89c0*/  R2UR UR4, R5 ;  /* 0x00000000050472ca */ /* 0x000fe400000e0000 */
[----:B------:R-:W-:-:S11]  /*89d0*/  SHF.L.U32 R0, R234, 0x1f, RZ ;  /* 0x0000001fea007819 */ /* 0x000fd600000006ff */
[----:B------:R-:W-:-:S09]  /*89e0*/  ULEA UR4, UR61, UR4, 0x3 ;  /* 0x000000043d047291 */ /* 0x000fd2000f8e183f */
[----:B------:R2:W3:Y:S01]  /*89f0*/  SYNCS.PHASECHK.TRANS64.TRYWAIT P2, [UR4+0x38850], R0 ;  /* 0x03885000ff0075a7 */ /* 0x0004e20008040144 */
[----:B------:R-:W-:Y:S05]  /*8a00*/  @!P0 BRA `(.L_x_404) ;  /* 0x0000000000048947 */ /* 0x000fea0003800000 */
[----:B------:R-:W-:Y:S01]  /*8a10*/  BPT.TRAP 0x1 ;  /* 0x000000040000795c */ /* 0x000fe20000300000 */
.L_x_404:
[----:B---3--:R-:W-:Y:S05]  /*8a20*/  @P2 BRA `(.L_x_405) ;  /* 0x0000000000082947 */ /* 0x008fea0003800000 */
[----:B------:R-:W3:Y:S02]  /*8a30*/  SYNCS.PHASECHK.TRANS64.TRYWAIT P2, [UR4+0x38850], R0 ;  /* 0x03885000ff0075a7 */ /* 0x000ee40008040144 */
[----:B---3--:R-:W-:Y:S05]  /*8a40*/  @!P2 BRA `(.L_x_406) ;  /* 0x000000c8004ca947 */ /* 0x008fea0003800000 */
.L_x_405:
[----:B------:R-:W-:Y:S01]  /*8a50*/  R2UR UR5, R5 ;  /* 0x00000000050572ca */ /* 0x000fe200000e0000 */
[----:B------:R-:W-:Y:S01]  /*8a60*/  WARPGROUP.ARRIVE ;  /* 0x00000000000079c5 */ /* 0x000fe20000000000 */
        /* <DEDUP_REMOVED lines=46> */
[----:B------:R-:W-:Y:S01]  /*8d50*/  ULDC UR10, c[0x0][0x988] ;  /* 0x00026200000a7ab9 */ /* 0x000fe20000000800 */
[----:B------:R-:W-:Y:S01]  /*8d60*/  FMUL.FTZ R171, R171, UR60 ;  /* 0x0000003cabab7c20 */ /* 0x000fe20008410000 */
[----:B------:R-:W2:Y:S01]  /*8d70*/  MUFU.TANH R177, R177 ;  /* 0x000000b100b17308 */ /* 0x000ea20000002400 */
[----:B0-----:R-:W-:Y:S01]  /*8d80*/  FMNMX.FTZ R191, R188, R191, !PT ;  /* 0x000000bfbcbf7209 */ /* 0x001fe20007810000 */
[----:B------:R-:W-:Y:S01]  /*8d90*/  UMOV UR5, UR10 ;  /* 0x0000000a00057c82 */ /* 0x000fe20008000000 */
[----:B------:R-:W-:Y:S01]  /*8da0*/  FMUL.FTZ R174, R174, UR60 ;  /* 0x0000003caeae7c20 */ /* 0x000fe20008410000 */
        /* <DEDUP_REMOVED lines=11> */
[----:B------:R-:W-:Y:S01]  /*8e60*/  R2UR UR10, R233 ;  /* 0x00000000e90a72ca */ /* 0x000fe200000e0000 */
[----:B------:R-:W1:Y:S01]  /*8e70*/  MUFU.TANH R181, R181 ;  /* 0x000000b500b57308 */ /* 0x000e620000002400 */
[----:B--2---:R-:W-:Y:S01]  /*8e80*/  FMNMX.FTZ R191, R177, R2, !PT ;  /* 0x00000002b1bf7209 */ /* 0x004fe20007810000 */
[----:B------:R-:W-:Y:S01]  /*8e90*/  VOTEU.ALL UP0, P1 ;  /* 0x00000000003f7886 */ /* 0x000fe20000800000 */
[----:B------:R-:W-:-:S04]  /*8ea0*/  IMAD.MOV.U32 R234, RZ, RZ, R17 ;  /* 0x000000ffffea7224 */ /* 0x000fc800078e0011 */
[----:B------:R-:W-:Y:S01]  /*8eb0*/  @!UP0 UIADD3 UR4, UR4, 0x38860, URZ ;  /* 0x0003886004048890 */ /* 0x000fe2000fffe03f */
[----:B------:R-:W2:Y:S01]  /*8ec0*/  MUFU.TANH R168, R168 ;  /* 0x000000a800a87308 */ /* 0x000ea20000002400 */
[----:B0-----:R-:W-:Y:S02]  /*8ed0*/  FMNMX.FTZ R2, R180, R191, !PT ;  /* 0x000000bfb4027209 */ /* 0x001fe40007810000 */
[----:B------:R-:W-:-:S05]  /*8ee0*/  @!UP0 UPRMT UR4, URZ, 0x654, UR4 ;  /* 0x000006543f048896 */ /* 0x000fca0008000004 */
        /* <DEDUP_REMOVED lines=43> */
[----:B------:R-:W-:Y:S08]  /*91a0*/  MUFU.TANH R174, R174 ;  /* 0x000000ae00ae7308 */ /* 0x000ff00000002400 */
[----:B------:R-:W-:Y:S08]  /*91b0*/  MUFU.TANH R175, R175 ;  /* 0x000000af00af7308 */ /* 0x000ff00000002400 */
[----:B------:R-:W-:Y:S08]  /*91c0*/  MUFU.TANH R162, R162 ;  /* 0x000000a200a27308 */ /* 0x000ff00000002400 */
[----:B------:R-:W-:Y:S08]  /*91d0*/  MUFU.TANH R163, R163 ;  /* 0x000000a300a37308 */ /* 0x000ff00000002400 */
[----:B------:R-:W-:Y:S08]  /*91e0*/  MUFU.TANH R166, R166 ;  /* 0x000000a600a67308 */ /* 0x000ff00000002400 */
[----:B------:R-:W-:Y:S08]  /*91f0*/  MUFU.TANH R167, R167 ;  /* 0x000000a700a77308 */ /* 0x000ff00000002400 */
[----:B------:R-:W-:Y:S01]  /*9200*/  MUFU.TANH R154, R154 ;  /* 0x0000009a009a7308 */ /* 0x000fe20000002400 */
[----:B------:R-:W-:-:S02]  /*9210*/  WARPGROUP.DEPBAR.LE gsb0, 0x0 ;  /* 0x00008000000079c5 */ /* 0x000fc40000010000 */
[----:B------:R-:W-:-:S05]  /*9220*/  WARPGROUP.ARRIVE ;  /* 0x00000000000079c5 */ /* 0x000fca0000000000 */
[----:B------:R-:W-:Y:S01]  /*9230*/  MUFU.TANH R155, R155 ;  /* 0x0000009b009b7308 */ /* 0x000fe20000002400 */
[----:B------:R-:W-:Y:S01]  /*9240*/  HGMMA.64x256x16.F32 R24, R204, gdesc[UR4].tnspB, R24, gsb0 ;  /* 0x43e00004cc187df0 */ /* 0x000fe20008000818 */
[----:B------:R-:W-:Y:S01]  /*9250*/  UIADD3 UR6, UR61, 0x100, URZ ;  /* 0x000001003d067890 */ /* 0x000fe2000fffe03f */
[----:B------:R-:W-:-:S05]  /*9260*/  UMOV UR7, 0x40000040 ;  /* 0x4000004000077882 */ /* 0x000fca0000000000 */
[----:B------:R-:W-:Y:S08]  /*9270*/  MUFU.TANH R158, R158 ;  /* 0x0000009e009e7308 */ /* 0x000ff00000002400 */
[----:B------:R-:W-:Y:S08]  /*9280*/  MUFU.TANH R159, R159 ;  /* 0x0000009f009f7308 */ /* 0x000ff00000002400 */
        /* <DEDUP_REMOVED lines=12> */
[----:B------:R-:W-:Y:S01]  /*9350*/  UMOV UR7, 0x40000040 ;  /* 0x4000004000077882 */ /* 0x000fe20000000000 */
[----:B------:R-:W-:Y:S02]  /*9360*/  WARPGROUP.DEPBAR.LE gsb0, 0x0 ;  /* 0x00008000000079c5 */ /* 0x000fe40000010000 */
[----:B---3--:R-:W-:Y:S01]  /*9370*/  FMNMX.FTZ R196, R186, R183, !PT ;  /* 0x000000b7bac47209 */ /* 0x008fe20007810000 */
[----:B------:R-:W-:Y:S01]  /*9380*/  FMUL.FTZ R197, R4, UR5 ;  /* 0x0000000504c57c20 */ /* 0x000fe20008410000 */
[----:B------:R-:W-:Y:S02]  /*9390*/  WARPGROUP.ARRIVE ;  /* 0x00000000000079c5 */ /* 0x000fe40000000000 */
[----:B----4-:R-:W-:Y:S01]  /*93a0*/  FMNMX.FTZ R21, R189, R196, !PT ;  /* 0x000000c4bd157209 */ /* 0x010fe20007810000 */
[--C-:B------:R-:W-:Y:S01]  /*93b0*/  FFMA.FTZ R183, R0, UR5, -R197.reuse ;  /* 0x0000000500b77c23 */ /* 0x100fe200080108c5 */
[--C-:B------:R-:W-:Y:S01]  /*93c0*/  FFMA.FTZ R208, R3, UR5, -R197.reuse ;  /* 0x0000000503d07c23 */ /* 0x100fe200080108c5 */
[----:B------:R-:W-:Y:S01]  /*93d0*/  FFMA.FTZ R196, R160, UR5, -R197 ;  /* 0x00000005a0c47c23 */ /* 0x000fe200080108c5 */
[----:B-----5:R-:W-:-:S14]  /*93e0*/  FMNMX.FTZ R21, R176, R21, !PT ;  /* 0x00000015b0157209 */ /* 0x020fdc0007810000 */
[----:B------:R-:W-:Y:S01]  /*93f0*/  HGMMA.64x256x16.F32 R24, R192, gdesc[UR4].tnspB, R24, gsb0 ;  /* 0x43e00004c0187df0 */ /* 0x000fe20008000818 */
[--C-:B------:R-:W-:Y:S01]  /*9400*/  FFMA.FTZ R210, R187, UR5, -R197.reuse ;  /* 0x00000005bbd27c23 */ /* 0x100fe200080108c5 */
[----:B------:R-:W2:Y:S01]  /*9410*/  MUFU.EX2 R183, R183 ;  /* 0x000000b700b77308 */ /* 0x000ea20000000800 */
[----:B-1----:R-:W-:Y:S01]  /*9420*/  FMNMX.FTZ R0, R178, R21, !PT ;  /* 0x00000015b2007209 */ /* 0x002fe20007810000 */
[--C-:B------:R-:W-:Y:S01]  /*9430*/  FFMA.FTZ R21, R152, UR5, -R197.reuse ;  /* 0x0000000598157c23 */ /* 0x100fe200080108c5 */
[--C-:B------:R-:W-:Y:S01]  /*9440*/  FFMA.FTZ R152, R153, UR5, -R197.reuse ;  /* 0x0000000599987c23 */ /* 0x100fe200080108c5 */
[--C-:B------:R-:W-:Y:S01]  /*9450*/  FFMA.FTZ R153, R156, UR5, -R197.reuse ;  /* 0x000000059c997c23 */ /* 0x100fe200080108c5 */
[----:B------:R-:W-:Y:S01]  /*9460*/  FMNMX.FTZ R0, R179, R0, !PT ;  /* 0x00000000b3007209 */ /* 0x000fe20007810000 */
[--C-:B------:R-:W-:Y:S01]  /*9470*/  FFMA.FTZ R191, R188, UR5, -R197.reuse ;  /* 0x00000005bcbf7c23 */ /* 0x100fe200080108c5 */
[--C-:B------:R-:W-:Y:S01]  /*9480*/  FFMA.FTZ R198, R164, UR5, -R197.reuse ;  /* 0x00000005a4c67c23 */ /* 0x100fe200080108c5 */
[----:B------:R-:W1:Y:S01]  /*9490*/  MUFU.EX2 R208, R208 ;  /* 0x000000d000d07308 */ /* 0x000e620000000800 */
[----:B------:R-:W-:Y:S01]  /*94a0*/  FMNMX.FTZ R3, R157, R0, !PT ;  /* 0x000000009d037209 */ /* 0x000fe20007810000 */
[--C-:B------:R-:W-:Y:S01]  /*94b0*/  FFMA.FTZ R204, R190, UR5, -R197.reuse ;  /* 0x00000005becc7c23 */ /* 0x100fe200080108c5 */
[--C-:B------:R-:W-:Y:S01]  /*94c0*/  FFMA.FTZ R177, R177, UR5, -R197.reuse ;  /* 0x00000005b1b17c23 */ /* 0x100fe200080108c5 */
[--C-:B------:R-:W-:Y:S01]  /*94d0*/  FFMA.FTZ R200, R168, UR5, -R197.reuse ;  /* 0x00000005a8c87c23 */ /* 0x100fe200080108c5 */
[----:B------:R-:W-:Y:S01]  /*94e0*/  FMNMX.FTZ R0, R170, R3, !PT ;  /* 0x00000003aa007209 */ /* 0x000fe20007810000 */
[--C-:B------:R-:W-:Y:S01]  /*94f0*/  FFMA.FTZ R202, R172, UR5, -R197.reuse ;  /* 0x00000005acca7c23 */ /* 0x100fe200080108c5 */
[----:B------:R-:W-:Y:S01]  /*9500*/  FFMA.FTZ R206, R180, UR5, -R197 ;  /* 0x00000005b4ce7c23 */ /* 0x000fe200080108c5 */
[----:B------:R-:W3:Y:S01]  /*9510*/  MUFU.EX2 R210, R210 ;  /* 0x000000d200d27308 */ /* 0x000ee20000000800 */
[----:B0-----:R-:W-:Y:S01]  /*9520*/  FMNMX.FTZ R3, R171, R0, !PT ;  /* 0x00000000ab037209 */ /* 0x001fe20007810000 */
[----:B--2---:R-:W-:Y:S01]  /*9530*/  FFMA.FTZ R15, R2, R15, R183 ;  /* 0x0000000f020f7223 */ /* 0x004fe200000100b7 */
[--C-:B------:R-:W-:Y:S01]  /*9540*/  FFMA.FTZ R187, R181, UR5, -R197.reuse ;  /* 0x00000005b5bb7c23 */ /* 0x100fe200080108c5 */
[--C-:B------:R-:W-:Y:S01]  /*9550*/  FFMA.FTZ R169, R169, UR5, -R197.reuse ;  /* 0x00000005a9a97c23 */ /* 0x100fe200080108c5 */
[----:B------:R-:W-:Y:S01]  /*9560*/  FMNMX.FTZ R0, R174, R3, !PT ;  /* 0x00000003ae007209 */ /* 0x000fe20007810000 */
[--C-:B------:R-:W-:Y:S01]  /*9570*/  FFMA.FTZ R173, R173, UR5, -R197.reuse ;  /* 0x00000005adad7c23 */ /* 0x100fe200080108c5 */
[----:B------:R-:W-:Y:S01]  /*9580*/  FFMA.FTZ R181, R161, UR5, -R197 ;  /* 0x00000005a1b57c23 */ /* 0x000fe200080108c5 */
[----:B------:R-:W0:Y:S01]  /*9590*/  MUFU.EX2 R191, R191 ;  /* 0x000000bf00bf7308 */ /* 0x000e220000000800 */
[----:B------:R-:W-:Y:S01]  /*95a0*/  FMNMX.FTZ R3, R175, R0, !PT ;  /* 0x00000000af037209 */ /* 0x000fe20007810000 */
[----:B-1----:R-:W-:Y:S01]  /*95b0*/  FADD.FTZ R15, R208, R15 ;  /* 0x0000000fd00f7221 */ /* 0x002fe20000010000 */
[--C-:B------:R-:W-:Y:S01]  /*95c0*/  FFMA.FTZ R161, R165, UR5, -R197.reuse ;  /* 0x00000005a5a17c23 */ /* 0x100fe200080108c5 */
[----:B------:R-:W-:Y:S01]  /*95d0*/  FFMA.FTZ R182, R182, UR5, -R197 ;  /* 0x00000005b6b67c23 */ /* 0x000fe200080108c5 */
[----:B------:R-:W-:Y:S01]  /*95e0*/  FMNMX.FTZ R0, R162, R3, !PT ;  /* 0x00000003a2007209 */ /* 0x000fe20007810000 */
[----:B------:R-:W-:Y:S01]  /*95f0*/  @!UP0 UIADD3 UR6, UR10, 0x38840, URZ ;  /* 0x000388400a068890 */ /* 0x000fe2000fffe03f */
[----:B------:R-:W-:Y:S01]  /*9600*/  R2UR UR7, R232 ;  /* 0x00000000e80772ca */ /* 0x000fe200000e0000 */
[----:B------:R-:W-:Y:S01]  /*9610*/  MUFU.EX2 R204, R204 ;  /* 0x000000cc00cc7308 */ /* 0x000fe20000000800 */
[----:B------:R-:W-:Y:S01]  /*9620*/  FMNMX.FTZ R3, R163, R0, !PT ;  /* 0x00000000a3037209 */ /* 0x000fe20007810000 */
[----:B------:R-:W-:Y:S01]  /*9630*/  @!UP0 UPRMT UR6, URZ, 0x654, UR6 ;  /* 0x000006543f068896 */ /* 0x000fe20008000006 */
[----:B------:R-:W-:-:S02]  /*9640*/  F2FP.F16.F32.PACK_AB R208, R208, R183 ;  /* 0x000000b7d0d0723e */ /* 0x000fc400000000ff */
[----:B------:R-:W-:-:S03]  /*9650*/  FMNMX.FTZ R0, R166, R3, !PT ;  /* 0x00000003a6007209 */ /* 0x000fc60007810000 */
[----:B------:R-:W-:Y:S01]  /*9660*/  MUFU.EX2 R177, R177 ;  /* 0x000000b100b17308 */ /* 0x000fe20000000800 */
[----:B------:R-:W-:-:S03]  /*9670*/  FMNMX.FTZ R3, R167, R0, !PT ;  /* 0x00000000a7037209 */ /* 0x000fc60007810000 */
[----:B------:R-:W-:Y:S02]  /*9680*/  ISETP.LT.AND P2, PT, RZ, UR7, PT ;  /* 0x00000007ff007c0c */ /* 0x000fe4000bf41270 */
[----:B------:R-:W-:Y:S02]  /*9690*/  FMNMX.FTZ R0, R154, R3, !PT ;  /* 0x000000039a007209 */ /* 0x000fe40007810000 */
[----:B------:R-:W-:Y:S02]  /*96a0*/  MUFU.EX2 R206, R206 ;  /* 0x000000ce00ce7308 */ /* 0x000fe40000000800 */
[----:B------:R-:W-:-:S04]  /*96b0*/  FMNMX.FTZ R3, R155, R0, !PT ;  /* 0x000000009b037209 */ /* 0x000fc80007810000 */
[----:B------:R-:W-:Y:S02]  /*96c0*/  FMNMX.FTZ R0, R158, R3, !PT ;  /* 0x000000039e007209 */ /* 0x000fe40007810000 */
[----:B------:R-:W-:Y:S02]  /*96d0*/  MUFU.EX2 R187, R187 ;  /* 0x000000bb00bb7308 */ /* 0x000fe40000000800 */
[----:B------:R-:W-:-:S05]  /*96e0*/  FMNMX.FTZ R0, R159, R0, !PT ;  /* 0x000000009f007209 */ /* 0x000fca0007810000 */
[----:B------:R-:W1:Y:S01]  /*96f0*/  SHFL.BFLY PT, R3, R0, 0x2, 0x1f ;  /* 0x0c401f0000037f89 */ /* 0x000e6200000e0000 */
[----:B------:R-:W-:Y:S08]  /*9700*/  MUFU.EX2 R200, R200 ;  /* 0x000000c800c87308 */ /* 0x000ff00000000800 */
[----:B------:R-:W-:Y:S08]  /*9710*/  MUFU.EX2 R169, R169 ;  /* 0x000000a900a97308 */ /* 0x000ff00000000800 */
[----:B------:R-:W-:Y:S01]  /*9720*/  MUFU.EX2 R202, R202 ;  /* 0x000000ca00ca7308 */ /* 0x000fe20000000800 */
[----:B-1----:R-:W-:-:S07]  /*9730*/  FMNMX.FTZ R3, R0, R3, !PT ;  /* 0x0000000300037209 */ /* 0x002fce0007810000 */
[----:B------:R-:W-:Y:S01]  /*9740*/  MUFU.EX2 R173, R173 ;  /* 0x000000ad00ad7308 */ /* 0x000fe20000000800 */
[----:B------:R-:W1:Y:S07]  /*9750*/  SHFL.BFLY PT, R0, R3, 0x1, 0x1f ;  /* 0x0c201f0003007f89 */ /* 0x000e6e00000e0000 */
[----:B------:R-:W-:Y:S08]  /*9760*/  MUFU.EX2 R196, R196 ;  /* 0x000000c400c47308 */ /* 0x000ff00000000800 */
[----:B------:R-:W-:Y:S08]  /*9770*/  MUFU.EX2 R181, R181 ;  /* 0x000000b500b57308 */ /* 0x000ff00000000800 */
[----:B------:R-:W-:Y:S01]  /*9780*/  MUFU.EX2 R198, R198 ;  /* 0x000000c600c67308 */ /* 0x000fe20000000800 */
[----:B-1----:R-:W-:-:S07]  /*9790*/  FMNMX.FTZ R3, R3, R0, !PT ;  /* 0x0000000003037209 */ /* 0x002fce0007810000 */
        /* <DEDUP_REMOVED lines=8> */
[--C-:B------:R-:W-:Y:S01]  /*9820*/  FFMA.FTZ R205, R176, UR5, -R156.reuse ;  /* 0x00000005b0cd7c23 */ /* 0x100fe2000801089c */
[----:B------:R-:W-:Y:S01]  /*9830*/  MUFU.EX2 R0, R0 ;  /* 0x0000000000007308 */ /* 0x000fe20000000800 */
[--C-:B------:R-:W-:Y:S01]  /*9840*/  FFMA.FTZ R168, R178, UR5, -R156.reuse ;  /* 0x00000005b2a87c23 */ /* 0x100fe2000801089c */
[--C-:B------:R-:W-:Y:S01]  /*9850*/  FFMA.FTZ R172, R157, UR5, -R156.reuse ;  /* 0x000000059dac7c23 */ /* 0x100fe2000801089c */
[--C-:B------:R-:W-:Y:S01]  /*9860*/  FFMA.FTZ R207, R179, UR5, -R156.reuse ;  /* 0x00000005b3cf7c23 */ /* 0x100fe2000801089c */
[--C-:B------:R-:W-:Y:S01]  /*9870*/  FFMA.FTZ R199, R166, UR5, -R156.reuse ;  /* 0x00000005a6c77c23 */ /* 0x100fe2000801089c */
[----:B---3--:R-:W-:Y:S01]  /*9880*/  FADD.FTZ R166, R210, R15 ;  /* 0x0000000fd2a67221 */ /* 0x008fe20000010000 */
[--C-:B------:R-:W-:Y:S01]  /*9890*/  FFMA.FTZ R201, R170, UR5, -R156.reuse ;  /* 0x00000005aac97c23 */ /* 0x100fe2000801089c */
[--C-:B------:R-:W-:Y:S01]  /*98a0*/  FFMA.FTZ R170, R171, UR5, -R156.reuse ;  /* 0x00000005abaa7c23 */ /* 0x100fe2000801089c */
[----:B------:R-:W1:Y:S01]  /*98b0*/  MUFU.EX2 R209, R209 ;  /* 0x000000d100d17308 */ /* 0x000e620000000800 */
[--C-:B------:R-:W-:Y:S01]  /*98c0*/  FFMA.FTZ R203, R174, UR5, -R156.reuse ;  /* 0x00000005aecb7c23 */ /* 0x100fe2000801089c */
[--C-:B------:R-:W-:Y:S01]  /*98d0*/  FFMA.FTZ R175, R175, UR5, -R156.reuse ;  /* 0x00000005afaf7c23 */ /* 0x100fe2000801089c */
[--C-:B------:R-:W-:Y:S01]  /*98e0*/  FFMA.FTZ R197, R162, UR5, -R156.reuse ;  /* 0x00000005a2c57c23 */ /* 0x100fe2000801089c */
[--C-:B------:R-:W-:Y:S01]  /*98f0*/  FFMA.FTZ R163, R163, UR5, -R156.reuse ;  /* 0x00000005a3a37c23 */ /* 0x100fe2000801089c */
[--C-:B------:R-:W-:Y:S01]  /*9900*/  FFMA.FTZ R167, R167, UR5, -R156.reuse ;  /* 0x00000005a7a77c23 */ /* 0x100fe2000801089c */
[--C-:B------:R-:W-:Y:S01]  /*9910*/  FFMA.FTZ R154, R154, UR5, -R156.reuse ;  /* 0x000000059a9a7c23 */ /* 0x100fe2000801089c */
[--C-:B------:R-:W-:Y:S01]  /*9920*/  FFMA.FTZ R155, R155, UR5, -R156.reuse ;  /* 0x000000059b9b7c23 */ /* 0x100fe2000801089c */
[----:B------:R-:W2:Y:S01]  /*9930*/  MUFU.EX2 R160, R160 ;  /* 0x000000a000a07308 */ /* 0x000ea20000000800 */
[--C-:B------:R-:W-:Y:S01]  /*9940*/  FFMA.FTZ R158, R158, UR5, -R156.reuse ;  /* 0x000000059e9e7c23 */ /* 0x100fe2000801089c */
[----:B------:R-:W-:Y:S01]  /*9950*/  FFMA.FTZ R156, R159, UR5, -R156 ;  /* 0x000000059f9c7c23 */ /* 0x000fe2000801089c */
[----:B0-----:R-:W-:-:S05]  /*9960*/  F2FP.F16.F32.PACK_AB R210, R191, R210 ;  /* 0x000000d2bfd2723e */ /* 0x001fca00000000ff */
[----:B------:R-:W0:Y:S01]  /*9970*/  MUFU.EX2 R211, R211 ;  /* 0x000000d300d37308 */ /* 0x000e220000000800 */
[----:B-1----:R-:W-:-:S07]  /*9980*/  FFMA.FTZ R157, R0, R14, R209 ;  /* 0x0000000e009d7223 */ /* 0x002fce00000100d1 */
[----:B------:R-:W1:Y:S01]  /*9990*/  MUFU.EX2 R164, R164 ;  /* 0x000000a400a47308 */ /* 0x000e620000000800 */
[C---:B--2---:R-:W-:Y:S01]  /*99a0*/  FADD.FTZ R14, R160.reuse, R157 ;  /* 0x0000009da00e7221 */ /* 0x044fe20000010000 */
[----:B------:R-:W-:Y:S01]  /*99b0*/  FADD.FTZ R157, R191, R166 ;  /* 0x000000a6bf9d7221 */ /* 0x000fe20000010000 */
[----:B------:R-:W-:-:S03]  /*99c0*/  F2FP.F16.F32.PACK_AB R209, R160, R209 ;  /* 0x000000d1a0d1723e */ /* 0x000fc600000000ff */
[----:B------:R-:W-:Y:S01]  /*99d0*/  FADD.FTZ R174, R204, R157 ;  /* 0x0000009dccae7221 */ /* 0x000fe20000010000 */
[----:B------:R-:W-:Y:S01]  /*99e0*/  F2FP.F16.F32.PACK_AB R204, R177, R204 ;  /* 0x000000ccb1cc723e */ /* 0x000fe200000000ff */
[----:B------:R-:W2:Y:S01]  /*99f0*/  MUFU.EX2 R205, R205 ;  /* 0x000000cd00cd7308 */ /* 0x000ea20000000800 */
[----:B0-----:R-:W-:Y:S01]  /*9a00*/  FADD.FTZ R15, R211, R14 ;  /* 0x0000000ed30f7221 */ /* 0x001fe20000010000 */
[----:B------:R-:W-:-:S06]  /*9a10*/  FADD.FTZ R157, R177, R174 ;  /* 0x000000aeb19d7221 */ /* 0x000fcc0000010000 */
[----:B------:R-:W0:Y:S01]  /*9a20*/  MUFU.EX2 R168, R168 ;  /* 0x000000a800a87308 */ /* 0x000e220000000800 */
[C---:B-1----:R-:W-:Y:S01]  /*9a30*/  FADD.FTZ R166, R164.reuse, R15 ;  /* 0x0000000fa4a67221 */ /* 0x042fe20000010000 */
[----:B------:R-:W-:-:S06]  /*9a40*/  F2FP.F16.F32.PACK_AB R211, R164, R211 ;  /* 0x000000d3a4d3723e */ /* 0x000fcc00000000ff */
[----:B------:R-:W1:Y:S01]  /*9a50*/  MUFU.EX2 R207, R207 ;  /* 0x000000cf00cf7308 */ /* 0x000e620000000800 */
[----:B--2---:R-:W-:Y:S01]  /*9a60*/  FADD.FTZ R15, R205, R166 ;  /* 0x000000a6cd0f7221 */ /* 0x004fe20000010000 */
[----:B------:R-:W-:Y:S01]  /*9a70*/  FADD.FTZ R166, R206, R157 ;  /* 0x0000009dcea67221 */ /* 0x000fe20000010000 */
[----:B------:R-:W-:-:S03]  /*9a80*/  F2FP.F16.F32.PACK_AB R206, R187, R206 ;  /* 0x000000cebbce723e */ /* 0x000fc600000000ff */
[----:B------:R-:W-:Y:S02]  /*9a90*/  FADD.FTZ R157, R187, R166 ;  /* 0x000000a6bb9d7221 */ /* 0x000fe40000010000 */
[----:B------:R-:W2:Y:S01]  /*9aa0*/  MUFU.EX2 R172, R172 ;  /* 0x000000ac00ac7308 */ /* 0x000ea20000000800 */
[----:B0-----:R-:W-:Y:S01]  /*9ab0*/  FADD.FTZ R160, R168, R15 ;  /* 0x0000000fa8a07221 */ /* 0x001fe20000010000 */
[----:B------:R-:W-:Y:S01]  /*9ac0*/  FADD.FTZ R166, R200, R157 ;  /* 0x0000009dc8a67221 */ /* 0x000fe20000010000 */
[----:B------:R-:W-:Y:S02]  /*9ad0*/  F2FP.F16.F32.PACK_AB R205, R168, R205 ;  /* 0x000000cda8cd723e */ /* 0x000fe400000000ff */
[C---:B------:R-:W-:Y:S01]  /*9ae0*/  F2FP.F16.F32.PACK_AB R200, R169.reuse, R200 ;  /* 0x000000c8a9c8723e */ /* 0x040fe200000000ff */
[----:B------:R-:W-:Y:S02]  /*9af0*/  FADD.FTZ R157, R169, R166 ;  /* 0x000000a6a99d7221 */ /* 0x000fe40000010000 */
[----:B------:R-:W0:Y:S01]  /*9b00*/  MUFU.EX2 R201, R201 ;  /* 0x000000c900c97308 */ /* 0x000e220000000800 */
[----:B-1----:R-:W-:Y:S01]  /*9b10*/  FADD.FTZ R15, R207, R160 ;  /* 0x000000a0cf0f7221 */ /* 0x002fe20000010000 */
[----:B------:R-:W-:Y:S01]  /*9b20*/  FADD.FTZ R166, R202, R157 ;  /* 0x0000009dcaa67221 */ /* 0x000fe20000010000 */
[----:B------:R-:W-:-:S03]  /*9b30*/  F2FP.F16.F32.PACK_AB R202, R173, R202 ;  /* 0x000000caadca723e */ /* 0x000fc600000000ff */
[----:B------:R-:W-:Y:S02]  /*9b40*/  FADD.FTZ R157, R173, R166 ;  /* 0x000000a6ad9d7221 */ /* 0x000fe40000010000 */
[----:B------:R-:W1:Y:S01]  /*9b50*/  MUFU.EX2 R170, R170 ;  /* 0x000000aa00aa7308 */ /* 0x000e620000000800 */
[C---:B--2---:R-:W-:Y:S01]  /*9b60*/  FADD.FTZ R164, R172.reuse, R15 ;  /* 0x0000000faca47221 */ /* 0x044fe20000010000 */
[----:B------:R-:W-:-:S06]  /*9b70*/  F2FP.F16.F32.PACK_AB R207, R172, R207 ;  /* 0x000000cfaccf723e */ /* 0x000fcc00000000ff */
[----:B------:R-:W2:Y:S01]  /*9b80*/  MUFU.EX2 R203, R203 ;  /* 0x000000cb00cb7308 */ /* 0x000ea20000000800 */
[----:B0-----:R-:W-:-:S07]  /*9b90*/  FADD.FTZ R15, R201, R164 ;  /* 0x000000a4c90f7221 */ /* 0x001fce0000010000 */
[----:B------:R-:W0:Y:S01]  /*9ba0*/  MUFU.EX2 R162, R175 ;  /* 0x000000af00a27308 */ /* 0x000e220000000800 */
[C---:B-1----:R-:W-:Y:S01]  /*9bb0*/  FADD.FTZ R164, R170.reuse, R15 ;  /* 0x0000000faaa47221 */ /* 0x042fe20000010000 */
[----:B------:R-:W-:-:S06]  /*9bc0*/  F2FP.F16.F32.PACK_AB R201, R170, R201 ;  /* 0x000000c9aac9723e */ /* 0x000fcc00000000ff */
[----:B------:R-:W1:Y:S01]  /*9bd0*/  MUFU.EX2 R197, R197 ;  /* 0x000000c500c57308 */ /* 0x000e620000000800 */
[----:B--2---:R-:W-:-:S07]  /*9be0*/  FADD.FTZ R15, R203, R164 ;  /* 0x000000a4cb0f7221 */ /* 0x004fce0000010000 */
[----:B------:R-:W2:Y:S01]  /*9bf0*/  MUFU.EX2 R14, R163 ;  /* 0x000000a3000e7308 */ /* 0x000ea20000000800 */
[C---:B0-----:R-:W-:Y:S01]  /*9c00*/  FADD.FTZ R164, R162.reuse, R15 ;  /* 0x0000000fa2a47221 */ /* 0x041fe20000010000 */
[----:B------:R-:W-:-:S06]  /*9c10*/  F2FP.F16.F32.PACK_AB R203, R162, R203 ;  /* 0x000000cba2cb723e */ /* 0x000fcc00000000ff */
[----:B------:R-:W0:Y:S01]  /*9c20*/  MUFU.EX2 R199, R199 ;  /* 0x000000c700c77308 */ /* 0x000e220000000800 */
[----:B-1----:R-:W-:-:S07]  /*9c30*/  FADD.FTZ R15, R197, R164 ;  /* 0x000000a4c50f7221 */ /* 0x002fce0000010000 */
[----:B------:R-:W1:Y:S01]  /*9c40*/  MUFU.EX2 R160, R167 ;  /* 0x000000a700a07308 */ /* 0x000e620000000800 */
[----:B--2---:R-:W-:-:S07]  /*9c50*/  F2FP.F16.F32.PACK_AB R197, R14, R197 ;  /* 0x000000c50ec5723e */ /* 0x004fce00000000ff */
[----:B------:R-:W2:Y:S01]  /*9c60*/  MUFU.EX2 R21, R21 ;  /* 0x0000001500157308 */ /* 0x000ea20000000800 */
[----:B------:R-:W-:Y:S02]  /*9c70*/  WARPGROUP.DEPBAR.LE gsb0, 0x0 ;  /* 0x00008000000079c5 */ /* 0x000fe40000010000 */
[----:B------:R-:W-:Y:S05]  /*9c80*/  @!P1 SYNCS.ARRIVE.TRANS64.RED.A1T0 RZ, [UR6], RZ ;  /* 0x000000ffffff99a7 */ /* 0x000fea0008100406 */
[----:B------:R3:W4:Y:S01]  /*9c90*/  MUFU.EX2 R168, R154 ;  /* 0x0000009a00a87308 */ /* 0x0007220000000800 */
[----:B------:R-:W-:Y:S01]  /*9ca0*/  @!P1 SYNCS.ARRIVE.TRANS64.RED.A1T0 RZ, [UR4], RZ ;  /* 0x000000ffffff99a7 */ /* 0x000fe20008100404 */
[----:B------:R-:W-:-:S06]  /*9cb0*/  UIADD3 UR4, UR7, -0x1, URZ ;  /* 0xffffffff07047890 */ /* 0x000fcc000fffe03f */
[----:B------:R-:W5:Y:S01]  /*9cc0*/  MUFU.EX2 R152, R152 ;  /* 0x0000009800987308 */ /* 0x000f620000000800 */
[----:B---3--:R-:W-:Y:S01]  /*9cd0*/  FADD.FTZ R154, R196, R157 ;  /* 0x0000009dc49a7221 */ /* 0x008fe20000010000 */
[----:B------:R-:W-:Y:S01]  /*9ce0*/  IMAD.U32 R232, RZ, RZ, UR4 ;  /* 0x00000004ffe87e24 */ /* 0x000fe2000f8e00ff */
[C---:B------:R-:W-:Y:S02]  /*9cf0*/  F2FP.F16.F32.PACK_AB R196, R181.reuse, R196 ;  /* 0x000000c4b5c4723e */ /* 0x040fe400000000ff */
[----:B------:R-:W-:Y:S01]  /*9d00*/  FADD.FTZ R157, R181, R154 ;  /* 0x0000009ab59d7221 */ /* 0x000fe20000010000 */
[----:B------:R-:W-:Y:S02]  /*9d10*/  FADD.FTZ R154, R14, R15 ;  /* 0x0000000f0e9a7221 */ /* 0x000fe40000010000 */
[----:B------:R2:W3:Y:S01]  /*9d20*/  MUFU.EX2 R193, R155 ;  /* 0x0000009b00c17308 */ /* 0x0004e20000000800 */
[----:B------:R-:W-:Y:S01]  /*9d30*/  FADD.FTZ R162, R198, R157 ;  /* 0x0000009dc6a27221 */ /* 0x000fe20000010000 */
[----:B0-----:R-:W-:Y:S01]  /*9d40*/  FADD.FTZ R15, R199, R154 ;  /* 0x0000009ac70f7221 */ /* 0x001fe20000010000 */
[----:B------:R-:W-:-:S02]  /*9d50*/  F2FP.F16.F32.PACK_AB R198, R161, R198 ;  /* 0x000000c6a1c6723e */ /* 0x000fc400000000ff */
[----:B------:R-:W-:Y:S01]  /*9d60*/  FADD.FTZ R162, R161, R162 ;  /* 0x000000a2a1a27221 */ /* 0x000fe20000010000 */
[C---:B-1----:R-:W-:Y:S01]  /*9d70*/  FADD.FTZ R15, R160.reuse, R15 ;  /* 0x0000000fa00f7221 */ /* 0x042fe20000010000 */
[----:B------:R-:W-:Y:S01]  /*9d80*/  F2FP.F16.F32.PACK_AB R199, R160, R199 ;  /* 0x000000c7a0c7723e */ /* 0x000fe200000000ff */
[----:B------:R-:W0:Y:S01]  /*9d90*/  MUFU.EX2 R153, R153 ;  /* 0x0000009900997308 */ /* 0x000e220000000800 */
[----:B--2---:R-:W-:Y:S01]  /*9da0*/  FADD.FTZ R155, R21, R162 ;  /* 0x000000a2159b7221 */ /* 0x004fe20000010000 */
[----:B----4-:R-:W-:Y:S01]  /*9db0*/  FADD.FTZ R15, R168, R15 ;  /* 0x0000000fa80f7221 */ /* 0x010fe20000010000 */
[C---:B-----5:R-:W-:Y:S02]  /*9dc0*/  F2FP.F16.F32.PACK_AB R192, R152.reuse, R21 ;  /* 0x0000001598c0723e */ /* 0x060fe400000000ff */
[----:B------:R-:W-:-:S03]  /*9dd0*/  FADD.FTZ R14, R152, R155 ;  /* 0x0000009b980e7221 */ /* 0x000fc60000010000 */
[----:B------:R-:W1:Y:S01]  /*9de0*/  MUFU.EX2 R158, R158 ;  /* 0x0000009e009e7308 */ /* 0x000e620000000800 */
[C---:B---3--:R-:W-:Y:S01]  /*9df0*/  FADD.FTZ R15, R193.reuse, R15 ;  /* 0x0000000fc10f7221 */ /* 0x048fe20000010000 */
[----:B------:R-:W-:-:S06]  /*9e00*/  F2FP.F16.F32.PACK_AB R193, R193, R168 ;  /* 0x000000a8c1c1723e */ /* 0x000fcc00000000ff */
[----:B------:R-:W2:Y:S01]  /*9e10*/  MUFU.EX2 R20, R182 ;  /* 0x000000b600147308 */ /* 0x000ea20000000800 */
[----:B0-----:R-:W-:-:S07]  /*9e20*/  FADD.FTZ R21, R153, R14 ;  /* 0x0000000e99157221 */ /* 0x001fce0000010000 */
[----:B------:R-:W0:Y:S01]  /*9e30*/  MUFU.EX2 R195, R156 ;  /* 0x0000009c00c37308 */ /* 0x000e220000000800 */
[----:B-1----:R-:W-:Y:S01]  /*9e40*/  FADD.FTZ R14, R158, R15 ;  /* 0x0000000f9e0e7221 */ /* 0x002fe20000010000 */
[C---:B--2---:R-:W-:Y:S01]  /*9e50*/  FADD.FTZ R15, R20.reuse, R21 ;  /* 0x00000015140f7221 */ /* 0x044fe20000010000 */
[----:B------:R-:W-:Y:S01]  /*9e60*/  F2FP.F16.F32.PACK_AB R194, R20, R153 ;  /* 0x0000009914c2723e */ /* 0x000fe200000000ff */
[----:B------:R-:W-:Y:S02]  /*9e70*/  IMAD.MOV.U32 R20, RZ, RZ, R3 ;  /* 0x000000ffff147224 */ /* 0x000fe400078e0003 */
[----:B------:R-:W-:Y:S02]  /*9e80*/  IMAD.MOV.U32 R21, RZ, RZ, R4 ;  /* 0x000000ffff157224 */ /* 0x000fe400078e0004 */
[C---:B0-----:R-:W-:Y:S01]  /*9e90*/  FADD.FTZ R14, R195.reuse, R14 ;  /* 0x0000000ec30e7221 */ /* 0x041fe20000010000 */
[----:B------:R-:W-:Y:S01]  /*9ea0*/  F2FP.F16.F32.PACK_AB R195, R195, R158 ;  /* 0x0000009ec3c3723e */ /* 0x000fe200000000ff */
[----:B------:R-:W-:Y:S06]  /*9eb0*/  @P2 BRA `(.L_x_407) ;  /* 0xffffffc000502947 */ /* 0x000fec000383ffff */
.L_x_398:
        /* <DEDUP_REMOVED lines=131> */
.L_x_408:
[----:B------:R-:W-:Y:S01]  /*a6f0*/  IMAD R11, R16, 0x8, R5 ;  /* 0x00000008100b7824 */ /* 0x000fe200078e0205 */
[----:B------:R-:W-:-:S04]  /*a700*/  SHF.L.U32 R0, R17, 0x1f, RZ ;  /* 0x0000001f11007819 */ /* 0x000fc800000006ff */
[----:B------:R0:W1:Y:S01]  /*a710*/  SYNCS.PHASECHK.TRANS64.TRYWAIT P2, [R11+URZ+0x38850], R0 ;  /* 0x038850000b0075a7 */ /* 0x000062000804017f */
[----:B------:R-:W-:Y:S05]  /*a720*/  @!P0 BRA `(.L_x_409) ;  /* 0x0000000000048947 */ /* 0x000fea0003800000 */
[----:B------:R-:W-:Y:S01]  /*a730*/  BPT.TRAP 0x1 ;  /* 0x000000040000795c */ /* 0x000fe20000300000 */
.L_x_409:
[----:B-1----:R-:W-:Y:S05]  /*a740*/  @P2 BRA `(.L_x_410) ;  /* 0x0000000000082947 */ /* 0x002fea0003800000 */
[----:B------:R-:W1:Y:S02]  /*a750*/  SYNCS.PHASECHK.TRANS64.TRYWAIT P0, [R11+URZ+0x38850], R0 ;  /* 0x038850000b0075a7 */ /* 0x000e64000800017f */
[----:B-1----:R-:W-:Y:S05]  /*a760*/  @!P0 BRA `(.L_x_411) ;  /* 0x000000ac001c8947 */ /* 0x002fea0003800000 */
.L_x_410:
[----:B------:R-:W-:Y:S05]  /*a770*/  WARPSYNC.ALL ;  /* 0x0000000000007948 */ /* 0x000fea0003800000 */
[----:B------:R-:W-:Y:S01]  /*a780*/  VIADD R5, R5, 0x400 ;  /* 0x0000040005057836 */ /* 0x000fe20000000000 */
[----:B------:R-:W-:Y:S01]  /*a790*/  WARPGROUP.ARRIVE ;  /* 0x00000000000079c5 */ /* 0x000fe20000000000 */
[----:B------:R-:W-:Y:S01]  /*a7a0*/  IMAD.MOV.U32 R7, RZ, RZ, 0x40000040 ;  /* 0x40000040ff077424 */ /* 0x000fe200078e00ff */
[----:B01----:R-:W0:Y:S01]  /*a7b0*/  SHFL.BFLY PT, R0, R15, 0x2, 0x1f ;  /* 0x0c401f000f007f89 */ /* 0x003e2200000e0000 */
[----:B------:R-:W-:Y:S01]  /*a7c0*/  IMAD.MOV.U32 R9, RZ, RZ, 0x40000040 ;  /* 0x40000040ff097424 */ /* 0x000fe200078e00ff */
[----:B------:R-:W-:Y:S01]  /*a7d0*/  SHF.R.U32.HI R5, RZ, 0x4, R5 ;  /* 0x00000004ff057819 */ /* 0x000fe20000011605 */
[----:B------:R-:W-:Y:S01]  /*a7e0*/  @!P1 VIADD R11, R11, 0x38860 ;  /* 0x000388600b0b9836 */ /* 0x000fe20000000000 */
[----:B------:R-:W-:Y:S01]  /*a7f0*/  R2UR UR7, R7 ;  /* 0x00000000070772ca */ /* 0x000fe200000e0000 */
[----:B------:R-:W-:Y:S01]  /*a800*/  IMAD.MOV.U32 R7, RZ, RZ, 0x40000040 ;  /* 0x40000040ff077424 */ /* 0x000fe200078e00ff */
[----:B------:R-:W-:Y:S01]  /*a810*/  LOP3.LUT R5, R5, 0x3fff, RZ, 0xc0, !PT ;  /* 0x00003fff05057812 */ /* 0x000fe200078ec0ff */
[----:B------:R-:W-:Y:S01]  /*a820*/  IMAD.U32 R13, RZ, RZ, UR5 ;  /* 0x00000005ff0d7e24 */ /* 0x000fe2000f8e00ff */
[----:B------:R-:W-:Y:S01]  /*a830*/  @!P1 PRMT R11, RZ, 0x654, R11 ;  /* 0x00000654ff0b9816 */ /* 0x000fe2000000000b */
[----:B------:R-:W-:Y:S01]  /*a840*/  VIADD R219, R219, 0x1 ;  /* 0x00000001dbdb7836 */ /* 0x000fe20000000000 */
[----:B------:R-:W-:-:S05]  /*a850*/  LOP3.LUT R5, R5, 0x2800000, RZ, 0xfc, !PT ;  /* 0x0280000005057812 */ /* 0x000fca00078efcff */
[C---:B------:R-:W-:Y:S01]  /*a860*/  IMAD R6, R16.reuse, 0xa00, R5 ;  /* 0x00000a0010067824 */ /* 0x040fe200078e0205 */
[----:B------:R-:W-:Y:S01]  /*a870*/  IADD3 R16, R16, 0x1, RZ ;  /* 0x0000000110107810 */ /* 0x000fe20007ffe0ff */
[----:B------:R-:W1:Y:S02]  /*a880*/  SHFL.BFLY PT, R5, R14, 0x2, 0x1f ;  /* 0x0c401f000e057f89 */ /* 0x000e6400000e0000 */
[C---:B------:R-:W-:Y:S01]  /*a890*/  VIADD R8, R6.reuse, 0x80 ;  /* 0x0000008006087836 */ /* 0x040fe20000000000 */
[----:B------:R-:W-:Y:S02]  /*a8a0*/  R2UR UR6, R6 ;  /* 0x00000000060672ca */ /* 0x000fe400000e0000 */
[----:B------:R-:W-:Y:S01]  /*a8b0*/  ISETP.NE.AND P2, PT, R16, 0x2, PT ;  /* 0x000000021000780c */ /* 0x000fe20003f45270 */
[----:B0-----:R-:W-:-:S03]  /*a8c0*/  FADD.FTZ R0, R0, R15 ;  /* 0x0000000f00007221 */ /* 0x001fc60000010000 */
[----:B------:R-:W-:-:S07]  /*a8d0*/  SEL R16, R16, RZ, P2 ;  /* 0x000000ff10107207 */ /* 0x000fce0001000000 */
[----:B------:R-:W-:Y:S01]  /*a8e0*/  HGMMA.64x256x16.F32 R24, R208, gdesc[UR4].tnspB, R24, gsb0 ;  /* 0x43e00004d0187df0 */ /* 0x000fe20008000818 */
[----:B------:R-:W-:Y:S01]  /*a8f0*/  R2UR UR6, R8 ;  /* 0x00000000080672ca */ /* 0x000fe200000e0000 */
[----:B------:R-:W-:Y:S01]  /*a900*/  VIADD R8, R6, 0x100 ;  /* 0x0000010006087836 */ /* 0x000fe20000000000 */
[----:B------:R-:W-:Y:S01]  /*a910*/  R2UR UR7, R9 ;  /* 0x00000000090772ca */ /* 0x000fe200000e0000 */
[----:B------:R-:W-:Y:S02]  /*a920*/  IMAD.MOV.U32 R9, RZ, RZ, 0x40000040 ;  /* 0x40000040ff097424 */ /* 0x000fe400078e00ff */
[----:B-1----:R-:W-:Y:S02]  /*a930*/  FADD.FTZ R2, R5, R14 ;  /* 0x0000000e05027221 */ /* 0x002fe40000010000 */
[----:B------:R-:W0:Y:S02]  /*a940*/  SHFL.BFLY PT, R5, R0, 0x1, 0x1f ;  /* 0x0c201f0000057f89 */ /* 0x000e2400000e0000 */
[----:B0-----:R-:W-:Y:S01]  /*a950*/  FADD.FTZ R10, R0, R5 ;  /* 0x00000005000a7221 */ /* 0x001fe20000010000 */
[----:B------:R-:W-:Y:S01]  /*a960*/  IMAD.MOV.U32 R5, RZ, RZ, RZ ;  /* 0x000000ffff057224 */ /* 0x000fe200078e00ff */
[----:B------:R-:W-:-:S03]  /*a970*/  SEL R0, RZ, 0x1, P2 ;  /* 0x00000001ff007807 */ /* 0x000fc60001000000 */
[----:B------:R-:W-:Y:S02]  /*a980*/  FSETP.NE.FTZ.AND P0, PT, R10, RZ, PT ;  /* 0x000000ff0a00720b */ /* 0x000fe40003f15000 */
[----:B------:R-:W-:Y:S01]  /*a990*/  LOP3.LUT R17, R17, R0, RZ, 0x3c, !PT ;  /* 0x0000000011117212 */ /* 0x000fe200078e3cff */
[----:B------:R-:W-:Y:S01]  /*a9a0*/  IMAD.MOV.U32 R0, RZ, RZ, -0x800000 ;  /* 0xff800000ff007424 */ /* 0x000fe200078e00ff */
[----:B------:R-:W-:Y:S02]  /*a9b0*/  WARPGROUP.DEPBAR.LE gsb0, 0x0 ;  /* 0x00008000000079c5 */ /* 0x000fe40000010000 */
[----:B------:R-:W-:-:S07]  /*a9c0*/  WARPGROUP.ARRIVE ;  /* 0x00000000000079c5 */ /* 0x000fce0000000000 */
[----:B------:R-:W-:Y:S01]  /*a9d0*/  HGMMA.64x256x16.F32 R24, R204, gdesc[UR4].tnspB, R24, gsb0 ;  /* 0x43e00004cc187df0 */ /* 0x000fe20008000818 */
[----:B------:R-:W-:Y:S01]  /*a9e0*/  R2UR UR6, R8 ;  /* 0x00000000080672ca */ /* 0x000fe200000e0000 */
[C---:B------:R-:W-:Y:S01]  /*a9f0*/  VIADD R8, R6.reuse, 0x180 ;  /* 0x0000018006087836 */ /* 0x040fe20000000000 */
[----:B------:R-:W-:Y:S01]  /*aa00*/  R2UR UR7, R9 ;  /* 0x00000000090772ca */ /* 0x000fe200000e0000 */
[----:B------:R-:W-:Y:S02]  /*aa10*/  IMAD.MOV.U32 R9, RZ, RZ, 0x40000040 ;  /* 0x40000040ff097424 */ /* 0x000fe400078e00ff */
[----:B------:R-:W-:Y:S01]  /*aa20*/  VIADD R6, R6, 0x200 ;  /* 0x0000020006067836 */ /* 0x000fe20000000000 */
[----:B------:R-:W-:Y:S02]  /*aa30*/  WARPGROUP.DEPBAR.LE gsb0, 0x0 ;  /* 0x00008000000079c5 */ /* 0x000fe40000010000 */
[----:B------:R-:W-:-:S15]  /*aa40*/  WARPGROUP.ARRIVE ;  /* 0x00000000000079c5 */ /* 0x000fde0000000000 */
[----:B------:R-:W-:-:S04]  /*aa50*/  NOP ;  /* 0x0000000000007918 */ /* 0x000fc80000000000 */
[----:B------:R-:W-:Y:S01]  /*aa60*/  HGMMA.64x256x16.F32 R24, R200, gdesc[UR4].tnspB, R24, gsb0 ;  /* 0x43e00004c8187df0 */ /* 0x000fe20008000818 */
[----:B------:R-:W-:Y:S02]  /*aa70*/  R2UR UR6, R8 ;  /* 0x00000000080672ca */ /* 0x000fe400000e0000 */
[----:B------:R-:W-:Y:S01]  /*aa80*/  R2UR UR7, R9 ;  /* 0x00000000090772ca */ /* 0x000fe200000e0000 */
[----:B------:R-:W0:Y:S02]  /*aa90*/  @P0 MUFU.LG2 R8, R10 ;  /* 0x0000000a00080308 */ /* 0x000e240000000c00 */
[----:B0-----:R-:W-:Y:S01]  /*aaa0*/  @P0 FMUL.FTZ R8, R8, 0.69314718246459960938 ;  /* 0x3f31721808080820 */ /* 0x001fe20000410000 */
[----:B------:R-:W-:Y:S02]  /*aab0*/  WARPGROUP.DEPBAR.LE gsb0, 0x0 ;  /* 0x00008000000079c5 */ /* 0x000fe40000010000 */
[----:B------:R-:W-:-:S15]  /*aac0*/  WARPGROUP.ARRIVE ;  /* 0x00000000000079c5 */ /* 0x000fde0000000000 */
[----:B------:R-:W-:-:S04]  /*aad0*/  NOP ;  /* 0x0000000000007918 */ /* 0x000fc80000000000 */
[----:B------:R-:W-:Y:S01]  /*aae0*/  HGMMA.64x256x16.F32 R24, R196, gdesc[UR4].tnspB, R24, gsb0 ;  /* 0x43e00004c4187df0 */ /* 0x000fe20008000818 */
[----:B------:R-:W-:Y:S01]  /*aaf0*/  R2UR UR6, R6 ;  /* 0x00000000060672ca */ /* 0x000fe200000e0000 */
[----:B------:R-:W-:Y:S01]  /*ab00*/  IMAD.MOV.U32 R6, RZ, RZ, RZ ;  /* 0x000000ffff067224 */ /* 0x000fe200078e00ff */
[----:B------:R-:W-:Y:S02]  /*ab10*/  R2UR UR7, R7 ;  /* 0x00000000070772ca */ /* 0x000fe400000e0000 */
[----:B------:R-:W0:Y:S03]  /*ab20*/  SHFL.BFLY PT, R7, R2, 0x1, 0x1f ;  /* 0x0c201f0002077f89 */ /* 0x000e2600000e0000 */
[----:B------:R-:W-:Y:S01]  /*ab30*/  @P0 MUFU.RCP R6, R10 ;  /* 0x0000000a00060308 */ /* 0x000fe20000001000 */
[----:B0-----:R-:W-:Y:S01]  /*ab40*/  FADD.FTZ R12, R2, R7 ;  /* 0x00000007020c7221 */ /* 0x001fe20000010000 */
[----:B------:R-:W-:-:S02]  /*ab50*/  IMAD.U32 R7, RZ, RZ, UR5 ;  /* 0x00000005ff077e24 */ /* 0x000fc4000f8e00ff */
[----:B------:R-:W-:Y:S02]  /*ab60*/  IMAD.MOV.U32 R2, RZ, RZ, -0x800000 ;  /* 0xff800000ff027424 */ /* 0x000fe400078e00ff */
[----:B------:R-:W-:Y:S01]  /*ab70*/  FSETP.NE.FTZ.AND P3, PT, R12, RZ, PT ;  /* 0x000000ff0c00720b */ /* 0x000fe20003f75000 */
[----:B------:R-:W-:-:S04]  /*ab80*/  @P0 FMUL.FTZ R7, R7, 0.69314718246459960938 ;  /* 0x3f31721807070820 */ /* 0x000fc80000410000 */
[----:B------:R-:W-:Y:S01]  /*ab90*/  @P0 FFMA.FTZ R0, R7, R4, R8 ;  /* 0x0000000407000223 */ /* 0x000fe20000010008 */
[----:B------:R-:W-:-:S07]  /*aba0*/  PLOP3.LUT P0, PT, PT, PT, PT, 0x8, 0x0 ;  /* 0x000000000000781c */ /* 0x000fce0003f0e170 */
[----:B------:R-:W0:Y:S01]  /*abb0*/  @P3 MUFU.LG2 R9, R12 ;  /* 0x0000000c00093308 */ /* 0x000e220000000c00 */
[----:B------:R-:W-:-:S07]  /*abc0*/  @P3 FMUL.FTZ R13, R13, 0.69314718246459960938 ;  /* 0x3f3172180d0d3820 */ /* 0x000fce0000410000 */
[----:B------:R-:W1:Y:S01]  /*abd0*/  @P3 MUFU.RCP R5, R12 ;  /* 0x0000000c00053308 */ /* 0x000e620000001000 */
[----:B0-----:R-:W-:-:S04]  /*abe0*/  @P3 FMUL.FTZ R10, R9, 0.69314718246459960938 ;  /* 0x3f317218090a3820 */ /* 0x001fc80000410000 */
[----:B------:R-:W-:Y:S01]  /*abf0*/  @P3 FFMA.FTZ R2, R13, R3, R10 ;  /* 0x000000030d023223 */ /* 0x000fe2000001000a */
[----:B------:R-:W-:Y:S02]  /*ac00*/  WARPGROUP.DEPBAR.LE gsb0, 0x0 ;  /* 0x00008000000079c5 */ /* 0x000fe40000010000 */
[----:B------:R-:W-:-:S06]  /*ac10*/  WARPGROUP.ARRIVE ;  /* 0x00000000000079c5 */ /* 0x000fcc0000000000 */
[----:B------:R-:W-:Y:S03]  /*ac20*/  HGMMA.64x256x16.F32 R24, R192, gdesc[UR4].tnspB, R24, gsb0 ;  /* 0x43e00004c0187df0 */ /* 0x000fe60008000818 */
[----:B------:R-:W-:Y:S02]  /*ac30*/  WARPGROUP.DEPBAR.LE gsb0, 0x0 ;  /* 0x00008000000079c5 */ /* 0x000fe40000010000 */
[----:B------:R0:W-:Y:S01]  /*ac40*/  @!P1 SYNCS.ARRIVE.TRANS64.RED.A1T0 RZ, [R11+URZ], RZ ;  /* 0x000000ff0bff99a7 */ /* 0x0001e2000810043f */
[-C--:B-1----:R-:W-:Y:S01]  /*ac50*/  FMUL.FTZ R3, R83, R5.reuse ;  /* 0x0000000553037220 */ /* 0x082fe20000410000 */
        /* <DEDUP_REMOVED lines=126> */
[----:B0-----:R-:W-:-:S07]  /*b440*/  FMUL.FTZ R151, R151, R5 ;  /* 0x0000000597977220 */ /* 0x001fce0000410000 */
.L_x_390:
[----:B------:R-:W0:Y:S01]  /*b450*/  S2R R5, SR_CgaCtaId ;  /* 0x0000000000057919 */ /* 0x000e220000008800 */
[----:B------:R-:W-:Y:S01]  /*b460*/  MOV R152, 0x400 ;  /* 0x0000040000987802 */ /* 0x000fe20000000f00 */
[----:B------:R-:W-:Y:S01]  /*b470*/  BSSY B0, `(.L_x_412) ;  /* 0x00002fa000007945 */ /* 0x000fe20003800000 */
[----:B------:R-:W-:Y:S02]  /*b480*/  BAR.SYNC.DEFER_BLOCKING 0x5, 0x180 ;  /* 0x0146000000007b1d */ /* 0x000fe40000010000 */
[----:B0-----:R-:W-:-:S05]  /*b490*/  LEA R152, R5, R152, 0x18 ;  /* 0x0000009805987211 */ /* 0x001fca00078ec0ff */
[----:B------:R-:W0:Y:S02]  /*b4a0*/  LDS.128 R4, [R152+0x388d0] ;  /* 0x0388d00098047984 */ /* 0x000e240000000c00 */
[----:B0-----:R-:W-:Y:S02]  /*b4b0*/  R2UR UR6, R5 ;  /* 0x00000000050672ca */ /* 0x001fe400000e0000 */
[----:B------:R-:W-:Y:S01]  /*b4c0*/  R2UR UR5, R6 ;  /* 0x00000000060572ca */ /* 0x000fe200000e0000 */
[----:B------:R-:W-:Y:S06]  /*b4d0*/  BAR.ARV 0x4, 0x180 ;  /* 0x0106000000007b1d */ /* 0x000fec0000002000 */
[----:B------:R-:W-:Y:S08]  /*b4e0*/  @P0 BRA `(.L_x_413) ;  /* 0x0000002000180947 */ /* 0x000ff00003800000 */
[----:B------:R-:W0:Y:S01]  /*b4f0*/  S2R R9, SR_SWINHI ;  /* 0x0000000000097919 */ /* 0x000e220000002f00 */
[----:B------:R-:W-:Y:S01]  /*b500*/  F2FP.F16.F32.PACK_AB R24, R25, R24 ;  /* 0x000000181918723e */ /* 0x000fe200000000ff */
[----:B------:R-:W-:Y:S01]  /*b510*/  ULDC.64 UR8, c[0x0][0xc00] ;  /* 0x0003000000087ab9 */ /* 0x000fe20000000a00 */
[----:B------:R-:W-:Y:S01]  /*b520*/  F2FP.F16.F32.PACK_AB R25, R10, R26 ;  /* 0x0000001a0a19723e */ /* 0x000fe200000000ff */
[----:B------:R-:W-:Y:S01]  /*b530*/  UISETP.NE.U32.AND UP0, UPT, UR8, URZ, UPT ;  /* 0x0000003f0800728c */ /* 0x000fe2000bf05070 */
[----:B------:R-:W-:Y:S01]  /*b540*/  F2FP.F16.F32.PACK_AB R32, R33, R32 ;  /* 0x000000202120723e */ /* 0x000fe200000000ff */
[----:B------:R-:W-:Y:S01]  /*b550*/  ULDC.64 UR10, c[0x0][0x208] ;  /* 0x00008200000a7ab9 */ /* 0x000fe20000000a00 */
[----:B------:R-:W-:Y:S01]  /*b560*/  F2FP.F16.F32.PACK_AB R26, R29, R28 ;  /* 0x0000001c1d1a723e */ /* 0x000fe200000000ff */
[----:B------:R-:W-:Y:S01]  /*b570*/  UISETP.NE.AND.EX UP0, UPT, UR9, URZ, UPT, UP0 ;  /* 0x0000003f0900728c */ /* 0x000fe2000bf05300 */
[----:B------:R-:W-:Y:S02]  /*b580*/  F2FP.F16.F32.PACK_AB R27, R8, R27 ;  /* 0x0000001b081b723e */ /* 0x000fe400000000ff */
[----:B------:R-:W-:Y:S01]  /*b590*/  F2FP.F16.F32.PACK_AB R33, R163, R34 ;  /* 0x00000022a321723e */ /* 0x000fe200000000ff */
[----:B------:R-:W-:Y:S01]  /*b5a0*/  ULDC.64 UR8, c[0x0][0xc00] ;  /* 0x0003000000087ab9 */ /* 0x000fe20000000a00 */
[----:B------:R-:W-:-:S02]  /*b5b0*/  F2FP.F16.F32.PACK_AB R40, R41, R40 ;  /* 0x000000282928723e */ /* 0x000fc400000000ff */
[----:B------:R-:W-:Y:S02]  /*b5c0*/  F2FP.F16.F32.PACK_AB R34, R37, R36 ;  /* 0x000000242522723e */ /* 0x000fe400000000ff */
[----:B------:R-:W-:Y:S02]  /*b5d0*/  F2FP.F16.F32.PACK_AB R35, R162, R35 ;  /* 0x00000023a223723e */ /* 0x000fe400000000ff */
[----:B------:R-:W-:Y:S02]  /*b5e0*/  F2FP.F16.F32.PACK_AB R41, R161, R42 ;  /* 0x0000002aa129723e */ /* 0x000fe400000000ff */
[----:B------:R-:W-:Y:S02]  /*b5f0*/  F2FP.F16.F32.PACK_AB R48, R49, R48 ;  /* 0x000000303130723e */ /* 0x000fe400000000ff */
[----:B------:R-:W-:Y:S02]  /*b600*/  F2FP.F16.F32.PACK_AB R42, R45, R44 ;  /* 0x0000002c2d2a723e */ /* 0x000fe400000000ff */
[----:B------:R-:W-:-:S02]  /*b610*/  F2FP.F16.F32.PACK_AB R43, R160, R43 ;  /* 0x0000002ba02b723e */ /* 0x000fc400000000ff */
[----:B------:R-:W-:Y:S02]  /*b620*/  F2FP.F16.F32.PACK_AB R49, R159, R50 ;  /* 0x000000329f31723e */ /* 0x000fe400000000ff */
[----:B------:R-:W-:Y:S02]  /*b630*/  F2FP.F16.F32.PACK_AB R56, R57, R56 ;  /* 0x000000383938723e */ /* 0x000fe400000000ff */
[----:B------:R-:W-:Y:S02]  /*b640*/  F2FP.F16.F32.PACK_AB R50, R53, R52 ;  /* 0x000000343532723e */ /* 0x000fe400000000ff */
[----:B------:R-:W-:Y:S02]  /*b650*/  MOV R4, R152 ;  /* 0x0000009800047202 */ /* 0x000fe40000000f00 */
[----:B0-----:R-:W-:Y:S02]  /*b660*/  MOV R5, R9 ;  /* 0x0000000900057202 */ /* 0x001fe40000000f00 */
[----:B------:R-:W-:-:S02]  /*b670*/  F2FP.F16.F32.PACK_AB R51, R158, R51 ;  /* 0x000000339e33723e */ /* 0x000fc400000000ff */
[----:B------:R-:W-:Y:S01]  /*b680*/  F2FP.F16.F32.PACK_AB R57, R157, R58 ;  /* 0x0000003a9d39723e */ /* 0x000fe200000000ff */
[----:B------:R-:W-:Y:S01]  /*b690*/  IMAD.WIDE R106, R225, 0x2, R4 ;  /* 0x00000002e16a7825 */ /* 0x000fe200078e0204 */
[----:B------:R-:W-:Y:S02]  /*b6a0*/  F2FP.F16.F32.PACK_AB R64, R65, R64 ;  /* 0x000000404140723e */ /* 0x000fe400000000ff */
[----:B------:R-:W-:Y:S02]  /*b6b0*/  F2FP.F16.F32.PACK_AB R58, R61, R60 ;  /* 0x0000003c3d3a723e */ /* 0x000fe400000000ff */
[C---:B------:R-:W-:Y:S02]  /*b6c0*/  IADD3 R173, P1, R106.reuse, 0x20, RZ ;  /* 0x000000206aad7810 */ /* 0x040fe40007f3e0ff */
[C---:B------:R-:W-:Y:S02]  /*b6d0*/  IADD3 R175, P0, R106.reuse, 0x40, RZ ;  /* 0x000000406aaf7810 */ /* 0x040fe40007f1e0ff */
[C---:B------:R-:W-:Y:S01]  /*b6e0*/  IADD3 R177, P4, R106.reuse, 0x60, RZ ;  /* 0x000000606ab17810 */ /* 0x040fe20007f9e0ff */
[--C-:B------:R-:W-:Y:S01]  /*b6f0*/  IMAD.X R13, RZ, RZ, R107.reuse, P1 ;  /* 0x000000ffff0d7224 */ /* 0x100fe200008e066b */
[C---:B------:R-:W-:Y:S01]  /*b700*/  LOP3.LUT R9, R106.reuse, 0x380, RZ, 0xc0, !PT ;  /* 0x000003806a097812 */ /* 0x040fe200078ec0ff */
[--C-:B------:R-:W-:Y:S01]  /*b710*/  IMAD.X R15, RZ, RZ, R107.reuse, P0 ;  /* 0x000000ffff0f7224 */ /* 0x100fe200000e066b */
[C---:B------:R-:W-:Y:S01]  /*b720*/  IADD3 R179, P3, R106.reuse, 0x4000, RZ ;  /* 0x000040006ab37810 */ /* 0x040fe20007f7e0ff */
[----:B------:R-:W-:Y:S01]  /*b730*/  IMAD.X R21, RZ, RZ, R107, P4 ;  /* 0x000000ffff157224 */ /* 0x000fe200020e066b */
[----:B------:R-:W-:-:S02]  /*b740*/  IADD3 R181, P6, R106, 0x4020, RZ ;  /* 0x000040206ab57810 */ /* 0x000fc40007fde0ff */
[C---:B------:R-:W-:Y:S01]  /*b750*/  IADD3 R183, P5, R106.reuse, 0x4040, RZ ;  /* 0x000040406ab77810 */ /* 0x040fe20007fbe0ff */
[--C-:B------:R-:W-:Y:S01]  /*b760*/  IMAD.X R31, RZ, RZ, R107.reuse, P3 ;  /* 0x000000ffff1f7224 */ /* 0x100fe200018e066b */
[C---:B------:R-:W-:Y:S01]  /*b770*/  IADD3 R185, P2, R106.reuse, 0x4060, RZ ;  /* 0x000040606ab97810 */ /* 0x040fe20007f5e0ff */
[--C-:B------:R-:W-:Y:S01]  /*b780*/  IMAD.X R39, RZ, RZ, R107.reuse, P6 ;  /* 0x000000ffff277224 */ /* 0x100fe200030e066b */
[----:B------:R-:W-:Y:S01]  /*b790*/  IADD3 R187, P1, R106, 0x8000, RZ ;  /* 0x000080006abb7810 */ /* 0x000fe20007f3e0ff */
[--C-:B------:R-:W-:Y:S01]  /*b7a0*/  IMAD.X R47, RZ, RZ, R107.reuse, P5 ;  /* 0x000000ffff2f7224 */ /* 0x100fe200028e066b */
[----:B------:R-:W-:Y:S01]  /*b7b0*/  LOP3.LUT R12, R173, 0x380, RZ, 0xc0, !PT ;  /* 0x00000380ad0c7812 */ /* 0x000fe200078ec0ff */
[--C-:B------:R-:W-:Y:S01]  /*b7c0*/  IMAD.X R55, RZ, RZ, R107.reuse, P2 ;  /* 0x000000ffff377224 */ /* 0x100fe200010e066b */
[----:B------:R-:W-:Y:S01]  /*b7d0*/  LOP3.LUT R14, R175, 0x380, RZ, 0xc0, !PT ;  /* 0x00000380af0e7812 */ /* 0x000fe200078ec0ff */
[----:B------:R-:W-:Y:S01]  /*b7e0*/  IMAD.X R63, RZ, RZ, R107, P1 ;  /* 0x000000ffff3f7224 */ /* 0x000fe200008e066b */
[----:B------:R-:W-:-:S02]  /*b7f0*/  LOP3.LUT R20, R177, 0x380, RZ, 0xc0, !PT ;  /* 0x00000380b1147812 */ /* 0x000fc400078ec0ff */
[----:B------:R-:W-:Y:S02]  /*b800*/  SHF.R.U64 R9, R9, 0x3, RZ ;  /* 0x0000000309097819 */ /* 0x000fe400000012ff */
[----:B------:R-:W-:Y:S02]  /*b810*/  LOP3.LUT R30, R179, 0x380, RZ, 0xc0, !PT ;  /* 0x00000380b31e7812 */ /* 0x000fe400078ec0ff */
[----:B------:R-:W-:Y:S02]  /*b820*/  IADD3 R189, P0, R106, 0x8020, RZ ;  /* 0x000080206abd7810 */ /* 0x000fe40007f1e0ff */
[----:B------:R-:W-:Y:S02]  /*b830*/  SHF.R.U64 R12, R12, 0x3, RZ ;  /* 0x000000030c0c7819 */ /* 0x000fe400000012ff */
[----:B------:R-:W-:Y:S01]  /*b840*/  LOP3.LUT R38, R181, 0x380, RZ, 0xc0, !PT ;  /* 0x00000380b5267812 */ /* 0x000fe200078ec0ff */
[----:B------:R-:W-:Y:S01]  /*b850*/  IMAD.X R71, RZ, RZ, R107, P0 ;  /* 0x000000ffff477224 */ /* 0x000fe200000e066b */
[----:B------:R-:W-:-:S02]  /*b860*/  IADD3 R191, P4, R106, 0x8040, RZ ;  /* 0x000080406abf7810 */ /* 0x000fc40007f9e0ff */
[----:B------:R-:W-:Y:S02]  /*b870*/  SHF.R.U64 R14, R14, 0x3, RZ ;  /* 0x000000030e0e7819 */ /* 0x000fe400000012ff */
[----:B------:R-:W-:Y:S01]  /*b880*/  LOP3.LUT R46, R183, 0x380, RZ, 0xc0, !PT ;  /* 0x00000380b72e7812 */ /* 0x000fe200078ec0ff */
[--C-:B------:R-:W-:Y:S01]  /*b890*/  IMAD.X R79, RZ, RZ, R107.reuse, P4 ;  /* 0x000000ffff4f7224 */ /* 0x100fe200020e066b */
[C---:B------:R-:W-:Y:S02]  /*b8a0*/  IADD3 R193, P3, R106.reuse, 0x8060, RZ ;  /* 0x000080606ac17810 */ /* 0x040fe40007f7e0ff */
[C---:B------:R-:W-:Y:S02]  /*b8b0*/  IADD3 R195, P6, R106.reuse, 0xc000, RZ ;  /* 0x0000c0006ac37810 */ /* 0x040fe40007fde0ff */
[C---:B------:R-:W-:Y:S01]  /*b8c0*/  IADD3 R6, P5, R106.reuse, 0xc020, RZ ;  /* 0x0000c0206a067810 */ /* 0x040fe20007fbe0ff */
[--C-:B------:R-:W-:Y:S01]  /*b8d0*/  IMAD.X R95, RZ, RZ, R107.reuse, P3 ;  /* 0x000000ffff5f7224 */ /* 0x100fe200018e066b */
[C---:B------:R-:W-:Y:S01]  /*b8e0*/  IADD3 R171, P2, R106.reuse, 0xc040, RZ ;  /* 0x0000c0406aab7810 */ /* 0x040fe20007f5e0ff */
[--C-:B------:R-:W-:Y:S01]  /*b8f0*/  IMAD.X R99, RZ, RZ, R107.reuse, P6 ;  /* 0x000000ffff637224 */ /* 0x100fe200030e066b */
[----:B------:R-:W-:Y:S01]  /*b900*/  IADD3 R172, P1, R106, 0xc060, RZ ;  /* 0x0000c0606aac7810 */ /* 0x000fe20007f3e0ff */
[----:B------:R-:W-:Y:S01]  /*b910*/  IMAD.X R103, RZ, RZ, R107, P5 ;  /* 0x000000ffff677224 */ /* 0x000fe200028e066b */
[----:B------:R-:W-:-:S02]  /*b920*/  SHF.R.U64 R20, R20, 0x3, RZ ;  /* 0x0000000314147819 */ /* 0x000fc400000012ff */
[----:B------:R-:W-:Y:S01]  /*b930*/  LOP3.LUT R54, R185, 0x380, RZ, 0xc0, !PT ;  /* 0x00000380b9367812 */ /* 0x000fe200078ec0ff */
[--C-:B------:R-:W-:Y:S01]  /*b940*/  IMAD.X R11, RZ, RZ, R107.reuse, P1 ;  /* 0x000000ffff0b7224 */ /* 0x100fe200008e066b */
[----:B------:R-:W-:Y:S01]  /*b950*/  LOP3.LUT R106, R9, R106, RZ, 0x3c, !PT ;  /* 0x0000006a096a7212 */ /* 0x000fe200078e3cff */
[----:B------:R-:W-:Y:S01]  /*b960*/  IMAD.X R9, RZ, RZ, R107, P2 ;  /* 0x000000ffff097224 */ /* 0x000fe200010e066b */
[----:B------:R-:W-:Y:S02]  /*b970*/  SHF.R.U64 R30, R30, 0x3, RZ ;  /* 0x000000031e1e7819 */ /* 0x000fe400000012ff */
[----:B------:R-:W-:Y:S02]  /*b980*/  LOP3.LUT R62, R187, 0x380, RZ, 0xc0, !PT ;  /* 0x00000380bb3e7812 */ /* 0x000fe400078ec0ff */
[----:B------:R-:W-:Y:S02]  /*b990*/  LOP3.LUT R12, R12, R173, RZ, 0x3c, !PT ;  /* 0x000000ad0c0c7212 */ /* 0x000fe400078e3cff */
[----:B------:R-:W-:-:S02]  /*b9a0*/  SHF.R.U64 R38, R38, 0x3, RZ ;  /* 0x0000000326267819 */ /* 0x000fc400000012ff */
[----:B------:R-:W-:Y:S02]  /*b9b0*/  LOP3.LUT R70, R189, 0x380, RZ, 0xc0, !PT ;  /* 0x00000380bd467812 */ /* 0x000fe400078ec0ff */
[----:B------:R-:W-:Y:S02]  /*b9c0*/  LOP3.LUT R14, R14, R175, RZ, 0x3c, !PT ;  /* 0x000000af0e0e7212 */ /* 0x000fe400078e3cff */
[----:B------:R-:W-:Y:S02]  /*b9d0*/  SHF.R.U64 R46, R46, 0x3, RZ ;  /* 0x000000032e2e7819 */ /* 0x000fe400000012ff */
[----:B------:R-:W-:Y:S02]  /*b9e0*/  LOP3.LUT R78, R191, 0x380, RZ, 0xc0, !PT ;  /* 0x00000380bf4e7812 */ /* 0x000fe400078ec0ff */
[----:B------:R-:W-:Y:S02]  /*b9f0*/  LOP3.LUT R20, R20, R177, RZ, 0x3c, !PT ;  /* 0x000000b114147212 */ /* 0x000fe400078e3cff */
[----:B------:R-:W-:-:S02]  /*ba00*/  SHF.R.U64 R54, R54, 0x3, RZ ;  /* 0x0000000336367819 */ /* 0x000fc400000012ff */
[----:B------:R-:W-:Y:S02]  /*ba10*/  LOP3.LUT R94, R193, 0x380, RZ, 0xc0, !PT ;  /* 0x00000380c15e7812 */ /* 0x000fe400078ec0ff */
[----:B------:R-:W-:Y:S02]  /*ba20*/  LOP3.LUT R10, R6, 0x380, RZ, 0xc0, !PT ;  /* 0x00000380060a7812 */ /* 0x000fe400078ec0ff */
[----:B------:R-:W-:Y:S02]  /*ba30*/  LOP3.LUT R30, R30, R179, RZ, 0x3c, !PT ;  /* 0x000000b31e1e7212 */ /* 0x000fe400078e3cff */
[----:B------:R-:W-:Y:S02]  /*ba40*/  SHF.R.U64 R62, R62, 0x3, RZ ;  /* 0x000000033e3e7819 */ /* 0x000fe400000012ff */
[----:B------:R-:W-:Y:S02]  /*ba50*/  LOP3.LUT R98, R195, 0x380, RZ, 0xc0, !PT ;  /* 0x00000380c3627812 */ /* 0x000fe400078ec0ff */
[----:B------:R-:W-:Y:S01]  /*ba60*/  MOV R106, R106 ;  /* 0x0000006a006a7202 */ /* 0x000fe20000000f00 */
[----:B------:R-:W-:Y:S01]  /*ba70*/  BAR.SYNC.DEFER_BLOCKING 0x1, 0x100 ;  /* 0x0044000000007b1d */ /* 0x000fe20000010000 */
[----:B------:R-:W-:-:S02]  /*ba80*/  LOP3.LUT R102, R171, 0x380, RZ, 0xc0, !PT ;  /* 0x00000380ab667812 */ /* 0x000fc400078ec0ff */
[----:B------:R-:W-:Y:S02]  /*ba90*/  LOP3.LUT R38, R38, R181, RZ, 0x3c, !PT ;  /* 0x000000b526267212 */ /* 0x000fe400078e3cff */
[----:B------:R-:W-:Y:S02]  /*baa0*/  SHF.R.U64 R70, R70, 0x3, RZ ;  /* 0x0000000346467819 */ /* 0x000fe400000012ff */
[----:B------:R-:W-:Y:S02]  /*bab0*/  LOP3.LUT R107, R172, 0x380, RZ, 0xc0, !PT ;  /* 0x00000380ac6b7812 */ /* 0x000fe400078ec0ff */
[----:B------:R-:W-:Y:S02]  /*bac0*/  MOV R12, R12 ;  /* 0x0000000c000c7202 */ /* 0x000fe40000000f00 */
[----:B------:R-:W-:Y:S02]  /*bad0*/  LOP3.LUT R46, R46, R183, RZ, 0x3c, !PT ;  /* 0x000000b72e2e7212 */ /* 0x000fe400078e3cff */
[----:B------:R-:W-:-:S02]  /*bae0*/  SHF.R.U64 R78, R78, 0x3, RZ ;  /* 0x000000034e4e7819 */ /* 0x000fc400000012ff */
[----:B------:R-:W-:Y:S02]  /*baf0*/  MOV R14, R14 ;  /* 0x0000000e000e7202 */ /* 0x000fe40000000f00 */
[----:B------:R-:W-:Y:S02]  /*bb00*/  LOP3.LUT R54, R54, R185, RZ, 0x3c, !PT ;  /* 0x000000b936367212 */ /* 0x000fe400078e3cff */
[----:B------:R-:W-:Y:S02]  /*bb10*/  SHF.R.U64 R94, R94, 0x3, RZ ;  /* 0x000000035e5e7819 */ /* 0x000fe400000012ff */
[----:B------:R-:W-:Y:S02]  /*bb20*/  SHF.R.U64 R29, R10, 0x3, RZ ;  /* 0x000000030a1d7819 */ /* 0x000fe400000012ff */
[----:B------:R-:W-:Y:S01]  /*bb30*/  MOV R20, R20 ;  /* 0x0000001400147202 */ /* 0x000fe20000000f00 */
[----:B------:R-:W-:Y:S01]  /*bb40*/  STSM.16.M88.4 [R106], R24 ;  /* 0x000000186a007844 */ /* 0x000fe20000000200 */
[----:B------:R-:W-:-:S02]  /*bb50*/  LOP3.LUT R62, R62, R187, RZ, 0x3c, !PT ;  /* 0x000000bb3e3e7212 */ /* 0x000fc400078e3cff */
[----:B------:R-:W-:Y:S01]  /*bb60*/  SHF.R.U64 R98, R98, 0x3, RZ ;  /* 0x0000000362627819 */ /* 0x000fe200000012ff */
[----:B------:R-:W-:Y:S01]  /*bb70*/  STSM.16.M88.4 [R12], R32 ;  /* 0x000000200c007844 */ /* 0x000fe20000000200 */
[----:B------:R-:W-:Y:S02]  /*bb80*/  SHF.R.U64 R10, R102, 0x3, RZ ;  /* 0x00000003660a7819 */ /* 0x000fe400000012ff */
[----:B------:R-:W-:Y:S01]  /*bb90*/  MOV R30, R30 ;  /* 0x0000001e001e7202 */ /* 0x000fe20000000f00 */
[----:B------:R-:W-:Y:S01]  /*bba0*/  STSM.16.M88.4 [R14], R40 ;  /* 0x000000280e007844 */ /* 0x000fe20000000200 */
[----:B------:R-:W-:Y:S02]  /*bbb0*/  F2FP.F16.F32.PACK_AB R59, R156, R59 ;  /* 0x0000003b9c3b723e */ /* 0x000fe400000000ff */
[----:B------:R-:W-:Y:S01]  /*bbc0*/  F2FP.F16.F32.PACK_AB R65, R155, R66 ;  /* 0x000000429b41723e */ /* 0x000fe200000000ff */
[----:B------:R-:W-:Y:S01]  /*bbd0*/  STSM.16.M88.4 [R20], R48 ;  /* 0x0000003014007844 */ /* 0x000fe20000000200 */
[----:B------:R-:W-:-:S02]  /*bbe0*/  F2FP.F16.F32.PACK_AB R72, R73, R72 ;  /* 0x000000484948723e */ /* 0x000fc400000000ff */
[----:B------:R-:W-:Y:S01]  /*bbf0*/  LOP3.LUT R70, R70, R189, RZ, 0x3c, !PT ;  /* 0x000000bd46467212 */ /* 0x000fe200078e3cff */
[----:B------:R-:W-:Y:S01]  /*bc00*/  STSM.16.M88.4 [R30], R56 ;  /* 0x000000381e007844 */ /* 0x000fe20000000200 */
[----:B------:R-:W-:Y:S02]  /*bc10*/  SHF.R.U64 R107, R107, 0x3, RZ ;  /* 0x000000036b6b7819 */ /* 0x000fe400000012ff */
[----:B------:R-:W-:Y:S02]  /*bc20*/  MOV R38, R38 ;  /* 0x0000002600267202 */ /* 0x000fe40000000f00 */
[----:B------:R-:W-:Y:S02]  /*bc30*/  F2FP.F16.F32.PACK_AB R66, R69, R68 ;  /* 0x000000444542723e */ /* 0x000fe400000000ff */
[----:B------:R-:W-:Y:S02]  /*bc40*/  F2FP.F16.F32.PACK_AB R67, R154, R67 ;  /* 0x000000439a43723e */ /* 0x000fe400000000ff */
[----:B------:R-:W-:-:S02]  /*bc50*/  F2FP.F16.F32.PACK_AB R73, R153, R74 ;  /* 0x0000004a9949723e */ /* 0x000fc400000000ff */
[----:B------:R-:W-:Y:S01]  /*bc60*/  F2FP.F16.F32.PACK_AB R80, R81, R80 ;  /* 0x000000505150723e */ /* 0x000fe200000000ff */
[----:B------:R-:W-:Y:S01]  /*bc70*/  STSM.16.M88.4 [R38], R64 ;  /* 0x0000004026007844 */ /* 0x000fe20000000200 */
[----:B------:R-:W-:Y:S02]  /*bc80*/  LOP3.LUT R78, R78, R191, RZ, 0x3c, !PT ;  /* 0x000000bf4e4e7212 */ /* 0x000fe400078e3cff */
[----:B------:R-:W-:Y:S02]  /*bc90*/  MOV R46, R46 ;  /* 0x0000002e002e7202 */ /* 0x000fe40000000f00 */
[----:B------:R-:W-:Y:S02]  /*bca0*/  F2FP.F16.F32.PACK_AB R74, R77, R76 ;  /* 0x0000004c4d4a723e */ /* 0x000fe400000000ff */
[----:B------:R-:W-:Y:S02]  /*bcb0*/  F2FP.F16.F32.PACK_AB R75, R19, R75 ;  /* 0x0000004b134b723e */ /* 0x000fe400000000ff */
[----:B------:R-:W-:-:S02]  /*bcc0*/  F2FP.F16.F32.PACK_AB R81, R3, R82 ;  /* 0x000000520351723e */ /* 0x000fc400000000ff */
[----:B------:R-:W-:Y:S01]  /*bcd0*/  LOP3.LUT R94, R94, R193, RZ, 0x3c, !PT ;  /* 0x000000c15e5e7212 */ /* 0x000fe200078e3cff */
[----:B------:R-:W-:Y:S01]  /*bce0*/  STSM.16.M88.4 [R46], R72 ;  /* 0x000000482e007844 */ /* 0x000fe20000000200 */
[----:B------:R-:W-:Y:S02]  /*bcf0*/  MOV R54, R54 ;  /* 0x0000003600367202 */ /* 0x000fe40000000f00 */
[----:B------:R-:W-:Y:S02]  /*bd00*/  F2FP.F16.F32.PACK_AB R82, R85, R84 ;  /* 0x000000545552723e */ /* 0x000fe400000000ff */
[----:B------:R-:W-:Y:S02]  /*bd10*/  F2FP.F16.F32.PACK_AB R83, R83, R86 ;  /* 0x000000565353723e */ /* 0x000fe400000000ff */
[----:B------:R-:W-:Y:S02]  /*bd20*/  LOP3.LUT R98, R98, R195, RZ, 0x3c, !PT ;  /* 0x000000c362627212 */ /* 0x000fe400078e3cff */
[----:B------:R-:W-:Y:S01]  /*bd30*/  LOP3.LUT R8, R10, R171, RZ, 0x3c, !PT ;  /* 0x000000ab0a087212 */ /* 0x000fe200078e3cff */
[----:B------:R0:W-:Y:S01]  /*bd40*/  STSM.16.M88.4 [R54], R80 ;  /* 0x0000005036007844 */ /* 0x0001e20000000200 */
[----:B------:R-:W-:-:S02]  /*bd50*/  MOV R62, R62 ;  /* 0x0000003e003e7202 */ /* 0x000fc40000000f00 */
[----:B------:R-:W-:Y:S02]  /*bd60*/  F2FP.F16.F32.PACK_AB R84, R89, R88 ;  /* 0x000000585954723e */ /* 0x000fe400000000ff */
[----:B------:R-:W-:Y:S02]  /*bd70*/  F2FP.F16.F32.PACK_AB R85, R91, R90 ;  /* 0x0000005a5b55723e */ /* 0x000fe400000000ff */
[----:B------:R-:W-:Y:S02]  /*bd80*/  F2FP.F16.F32.PACK_AB R86, R93, R92 ;  /* 0x0000005c5d56723e */ /* 0x000fe400000000ff */
[----:B------:R-:W-:Y:S02]  /*bd90*/  F2FP.F16.F32.PACK_AB R87, R164, R87 ;  /* 0x00000057a457723e */ /* 0x000fe400000000ff */
[----:B------:R-:W-:Y:S02]  /*bda0*/  F2FP.F16.F32.PACK_AB R165, R166, R165 ;  /* 0x000000a5a6a5723e */ /* 0x000fe400000000ff */
[----:B------:R-:W-:Y:S01]  /*bdb0*/  LOP3.LUT R102, R29, R6, RZ, 0x3c, !PT ;  /* 0x000000061d667212 */ /* 0x000fe200078e3cff */
[----:B------:R1:W-:Y:S01]  /*bdc0*/  STSM.16.M88.4 [R62], R84 ;  /* 0x000000543e007844 */ /* 0x0003e20000000200 */
[----:B------:R-:W-:Y:S01]  /*bdd0*/  LOP3.LUT R10, R107, R172, RZ, 0x3c, !PT ;  /* 0x000000ac6b0a7212 */ /* 0x000fe200078e3cff */
[----:B0-----:R-:W0:Y:S01]  /*bde0*/  LDC R80, c[0x0][0xbe8] ;  /* 0x0002fa00ff507b82 */ /* 0x001e220000000800 */
[----:B------:R-:W-:-:S02]  /*bdf0*/  MOV R70, R70 ;  /* 0x0000004600467202 */ /* 0x000fc40000000f00 */
[----:B------:R-:W-:Y:S02]  /*be00*/  F2FP.F16.F32.PACK_AB R164, R97, R96 ;  /* 0x0000006061a4723e */ /* 0x000fe400000000ff */
[----:B------:R-:W-:Y:S02]  /*be10*/  F2FP.F16.F32.PACK_AB R166, R101, R100 ;  /* 0x0000006465a6723e */ /* 0x000fe400000000ff */
[----:B------:R-:W-:Y:S02]  /*be20*/  F2FP.F16.F32.PACK_AB R167, R168, R167 ;  /* 0x000000a7a8a7723e */ /* 0x000fe400000000ff */
[----:B------:R-:W-:Y:S02]  /*be30*/  F2FP.F16.F32.PACK_AB R104, R105, R104 ;  /* 0x000000686968723e */ /* 0x000fe400000000ff */
[----:B------:R-:W-:Y:S01]  /*be40*/  F2FP.F16.F32.PACK_AB R112, R113, R112 ;  /* 0x000000707170723e */ /* 0x000fe200000000ff */
[----:B------:R1:W-:Y:S01]  /*be50*/  STSM.16.M88.4 [R70], R164 ;  /* 0x000000a446007844 */ /* 0x0003e20000000200 */
        /* <DEDUP_REMOVED lines=11> */
[----:B------:R-:W-:Y:S01]  /*bf10*/  F2FP.F16.F32.PACK_AB R128, R129, R128 ;  /* 0x000000808180723e */ /* 0x000fe200000000ff */
[----:B------:R1:W-:Y:S01]  /*bf20*/  STSM.16.M88.4 [R94], R112 ;  /* 0x000000705e007844 */ /* 0x0003e20000000200 */
[----:B------:R-:W-:Y:S02]  /*bf30*/  MOV R98, R98 ;  /* 0x0000006200627202 */ /* 0x000fe40000000f00 */
[----:B------:R-:W-:-:S02]  /*bf40*/  F2FP.F16.F32.PACK_AB R122, R125, R124 ;  /* 0x0000007c7d7a723e */ /* 0x000fc400000000ff */
[----:B------:R-:W-:Y:S02]  /*bf50*/  F2FP.F16.F32.PACK_AB R123, R127, R126 ;  /* 0x0000007e7f7b723e */ /* 0x000fe400000000ff */
[----:B------:R-:W-:Y:S02]  /*bf60*/  F2FP.F16.F32.PACK_AB R129, R131, R130 ;  /* 0x000000828381723e */ /* 0x000fe400000000ff */
[----:B------:R-:W-:Y:S01]  /*bf70*/  F2FP.F16.F32.PACK_AB R136, R137, R136 ;  /* 0x000000888988723e */ /* 0x000fe200000000ff */
[----:B------:R1:W-:Y:S01]  /*bf80*/  STSM.16.M88.4 [R98], R120 ;  /* 0x0000007862007844 */ /* 0x0003e20000000200 */
[----:B------:R-:W-:Y:S02]  /*bf90*/  MOV R102, R102 ;  /* 0x0000006600667202 */ /* 0x000fe40000000f00 */
[----:B------:R-:W-:Y:S02]  /*bfa0*/  F2FP.F16.F32.PACK_AB R130, R133, R132 ;  /* 0x000000848582723e */ /* 0x000fe400000000ff */
[----:B------:R-:W-:-:S02]  /*bfb0*/  F2FP.F16.F32.PACK_AB R131, R135, R134 ;  /* 0x000000868783723e */ /* 0x000fc400000000ff */
[----:B------:R-:W-:Y:S02]  /*bfc0*/  F2FP.F16.F32.PACK_AB R137, R139, R138 ;  /* 0x0000008a8b89723e */ /* 0x000fe400000000ff */
[----:B------:R-:W-:Y:S01]  /*bfd0*/  F2FP.F16.F32.PACK_AB R144, R145, R144 ;  /* 0x000000909190723e */ /* 0x000fe200000000ff */
[----:B------:R1:W-:Y:S01]  /*bfe0*/  STSM.16.M88.4 [R102], R128 ;  /* 0x0000008066007844 */ /* 0x0003e20000000200 */
[----:B------:R-:W-:Y:S02]  /*bff0*/  MOV R6, R8 ;  /* 0x0000000800067202 */ /* 0x000fe40000000f00 */
[----:B------:R-:W-:Y:S02]  /*c000*/  F2FP.F16.F32.PACK_AB R138, R141, R140 ;  /* 0x0000008c8d8a723e */ /* 0x000fe400000000ff */
[----:B------:R-:W-:Y:S02]  /*c010*/  F2FP.F16.F32.PACK_AB R139, R143, R142 ;  /* 0x0000008e8f8b723e */ /* 0x000fe400000000ff */
[----:B------:R-:W-:-:S02]  /*c020*/  F2FP.F16.F32.PACK_AB R145, R147, R146 ;  /* 0x000000929391723e */ /* 0x000fc400000000ff */
[----:B------:R-:W-:Y:S01]  /*c030*/  MOV R10, R10 ;  /* 0x0000000a000a7202 */ /* 0x000fe20000000f00 */
[----:B------:R1:W-:Y:S01]  /*c040*/  STSM.16.M88.4 [R6], R136 ;  /* 0x0000008806007844 */ /* 0x0003e20000000200 */
[----:B------:R-:W-:Y:S02]  /*c050*/  F2FP.F16.F32.PACK_AB R146, R149, R148 ;  /* 0x000000949592723e */ /* 0x000fe400000000ff */
[----:B------:R-:W-:Y:S02]  /*c060*/  F2FP.F16.F32.PACK_AB R147, R151, R150 ;  /* 0x000000969793723e */ /* 0x000fe400000000ff */
[----:B------:R-:W-:Y:S02]  /*c070*/  R2UR UR4, R216 ;  /* 0x00000000d80472ca */ /* 0x000fe400000e0000 */
[----:B------:R-:W-:Y:S01]  /*c080*/  PLOP3.LUT P0, PT, PT, PT, UP0, 0x80, 0x0 ;  /* 0x000000000000781c */ /* 0x000fe20003f0f008 */
[----:B------:R1:W-:Y:S01]  /*c090*/  STSM.16.M88.4 [R10], R144 ;  /* 0x000000900a007844 */ /* 0x0003e20000000200 */
[----:B------:R-:W-:-:S02]  /*c0a0*/  R2UR UR7, R218 ;  /* 0x00000000da0772ca */ /* 0x000fc400000e0000 */
[----:B------:R-:W-:-:S07]  /*c0b0*/  R2UR UR12, R215 ;  /* 0x00000000d70c72ca */ /* 0x000fce00000e0000 */
[----:B------:R-:W-:-:S06]  /*c0c0*/  UIMAD.WIDE UR8, UR4, 0x4, UR8 ;  /* 0x00000004040878a5 */ /* 0x000fcc000f8e0208 */
[----:B------:R-:W-:Y:S02]  /*c0d0*/  IMAD.U32 R8, RZ, RZ, UR8 ;  /* 0x00000008ff087e24 */ /* 0x000fe4000f8e00ff */
[----:B------:R-:W-:Y:S01]  /*c0e0*/  IMAD.U32 R9, RZ, RZ, UR9 ;  /* 0x00000009ff097e24 */ /* 0x000fe2000f8e00ff */
[----:B------:R-:W-:Y:S01]  /*c0f0*/  BAR.SYNC.DEFER_BLOCKING 0x1, 0x100 ;  /* 0x0044000000007b1d */ /* 0x000fe20000010000 */
[----:B0-----:R-:W-:-:S05]  /*c100*/  ISETP.NE.AND P1, PT, R80, 0x1, PT ;  /* 0x000000015000780c */ /* 0x001fca0003f25270 */
[----:B------:R-:W-:Y:S01]  /*c110*/  ULDC.64 UR8, c[0x0][0xc08] ;  /* 0x0003020000087ab9 */ /* 0x000fe20000000a00 */
[----:B------:R-:W2:Y:S01]  /*c120*/  @P0 LDG.E R3, desc[UR10][R8.64] ;  /* 0x0000000a08030981 */ /* 0x000ea2000c1e1900 */
[----:B------:R-:W-:-:S06]  /*c130*/  UISETP.NE.U32.AND UP1, UPT, UR8, URZ, UPT ;  /* 0x0000003f0800728c */ /* 0x000fcc000bf25070 */
[----:B------:R-:W0:Y:S01]  /*c140*/  @P1 LDC R11, c[0x0][0xbec] ;  /* 0x0002fb00ff0b1b82 */ /* 0x000e220000000800 */
[----:B------:R-:W-:Y:S01]  /*c150*/  IMAD.U32 R15, RZ, RZ, UR12 ;  /* 0x0000000cff0f7e24 */ /* 0x000fe2000f8e00ff */
[----:B------:R-:W-:-:S06]  /*c160*/  UISETP.NE.AND.EX UP1, UPT, UR9, URZ, UPT, UP1 ;  /* 0x0000003f0900728c */ /* 0x000fcc000bf25310 */
[----:B------:R-:W3:Y:S01]  /*c170*/  @P1 LDC R13, c[0x0][0xbf0] ;  /* 0x0002fc00ff0d1b82 */ /* 0x000ee20000000800 */
[----:B------:R-:W-:-:S04]  /*c180*/  PLOP3.LUT P2, PT, PT, PT, UP1, 0x80, 0x0 ;  /* 0x000000000000781c */ /* 0x000fc80003f4f018 */
[----:B------:R-:W-:-:S04]  /*c190*/  @UP1 ULEA UR8, UP2, UR4, UR8, 0x2 ;  /* 0x0000000804081291 */ /* 0x000fc8000f84103f */
[----:B------:R-:W-:Y:S02]  /*c1a0*/  @UP1 ULEA.HI.X UR9, UR4, UR9, UR7, 0x2, UP2 ;  /* 0x0000000904091291 */ /* 0x000fe400090f1407 */
[----:B------:R-:W-:Y:S01]  /*c1b0*/  IMAD.U32 R20, RZ, RZ, UR8 ;  /* 0x00000008ff147e24 */ /* 0x000fe2000f8e00ff */
[----:B------:R-:W-:Y:S01]  /*c1c0*/  ULDC UR7, c[0x0][0xa88] ;  /* 0x0002a20000077ab9 */ /* 0x000fe20000000800 */
[----:B------:R-:W-:Y:S02]  /*c1d0*/  UMOV UR4, URZ ;  /* 0x0000003f00047c82 */ /* 0x000fe40008000000 */
[----:B------:R-:W-:Y:S01]  /*c1e0*/  IMAD.U32 R21, RZ, RZ, UR9 ;  /* 0x00000009ff157e24 */ /* 0x000fe2000f8e00ff */
[----:B--2---:R-:W-:Y:S01]  /*c1f0*/  @P0 R2UR UR4, R3 ;  /* 0x00000000030402ca */ /* 0x004fe200000e0000 */
[----:B------:R-:W-:-:S06]  /*c200*/  IMAD.U32 R3, RZ, RZ, UR7 ;  /* 0x00000007ff037e24 */ /* 0x000fcc000f8e00ff */
[----:B------:R1:W5:Y:S01]  /*c210*/  @P2 LDG.E R3, desc[UR10][R20.64] ;  /* 0x0000000a14032981 */ /* 0x000362000c1e1900 */
[----:B0--3--:R-:W-:Y:S07]  /*c220*/  @P2 BRA `(.L_x_414) ;  /* 0x0000000000142947 */ /* 0x009fee0003800000 */
[----:B------:R-:W-:Y:S05]  /*c230*/  @!P0 BRA `(.L_x_414) ;  /* 0x0000000000108947 */ /* 0x000fea0003800000 */
[----:B------:R-:W-:Y:S02]  /*c240*/  ULDC.64 UR8, c[0x0][0x208] ;  /* 0x0000820000087ab9 */ /* 0x000fe40000000a00 */
[----:B-1----:R-:W2:Y:S04]  /*c250*/  LDG.E R6, desc[UR8][R8.64] ;  /* 0x0000000808067981 */ /* 0x002ea8000c1e1900 */
[----:B-----5:R-:W2:Y:S02]  /*c260*/  LDG.E R3, desc[UR8][R8.64+0x4] ;  /* 0x0000040808037981 */ /* 0x020ea4000c1e1900 */
[----:B--2---:R-:W-:-:S07]  /*c270*/  IMAD.IADD R3, R3, 0x1, -R6 ;  /* 0x0000000103037824 */ /* 0x004fce00078e0a06 */
.L_x_414:
[----:B------:R-:W-:Y:S01]  /*c280*/  R2UR UR18, R214 ;  /* 0x00000000d61272ca */ /* 0x000fe200000e0000 */
[----:B------:R-:W-:Y:S01]  /*c290*/  ULDC.64 UR12, c[0x0][0xb90] ;  /* 0x0002e400000c7ab9 */ /* 0x000fe20000000a00 */
[----:B------:R-:W-:Y:S01]  /*c2a0*/  R2UR UR16, R218 ;  /* 0x00000000da1072ca */ /* 0x000fe200000e0000 */
[----:B------:R-:W-:Y:S01]  /*c2b0*/  USHF.R.S32.HI UR11, URZ, 0x1f, UR4 ;  /* 0x0000001f3f0b7899 */ /* 0x000fe20008011404 */
[----:B------:R-:W-:Y:S01]  /*c2c0*/  R2UR UR15, R216 ;  /* 0x00000000d80f72ca */ /* 0x000fe200000e0000 */
[----:B-1----:R-:W-:Y:S01]  /*c2d0*/  IMAD R10, R15, 0x80, R224 ;  /* 0x000000800f0a7824 */ /* 0x002fe200078e02e0 */
[----:B------:R-:W-:Y:S01]  /*c2e0*/  UMOV UR10, UR4 ;  /* 0x00000004000a7c82 */ /* 0x000fe20008000000 */
[----:B------:R-:W-:Y:S01]  /*c2f0*/  IMAD R9, R217, 0x40, R18 ;  /* 0x00000040d9097824 */ /* 0x000fe200078e0212 */
[----:B------:R-:W-:Y:S01]  /*c300*/  R2UR UR17, R215 ;  /* 0x00000000d71172ca */ /* 0x000fe200000e0000 */
[----:B------:R-:W-:Y:S01]  /*c310*/  @P1 IMAD.HI.U32 R6, R10, R11, RZ ;  /* 0x0000000b0a061227 */ /* 0x000fe200078e00ff */
[----:B------:R-:W0:Y:S01]  /*c320*/  @P1 LDC R19, c[0x0][0xbf0] ;  /* 0x0002fc00ff131b82 */ /* 0x000e220000000800 */
[----:B------:R-:W-:-:S02]  /*c330*/  ULDC.64 UR20, c[0x0][0x208] ;  /* 0x0000820000147ab9 */ /* 0x000fc40000000a00 */
[----:B------:R-:W-:Y:S01]  /*c340*/  USHF.R.S32.HI UR14, URZ, 0x1f, UR18 ;  /* 0x0000001f3f0e7899 */ /* 0x000fe20008011412 */
[----:B------:R-:W-:Y:S01]  /*c350*/  IMAD.MOV.U32 R8, RZ, RZ, R10 ;  /* 0x000000ffff087224 */ /* 0x000fe200078e000a */
[----:B------:R-:W-:Y:S01]  /*c360*/  UIMAD.WIDE.U32 UR8, UR18, UR12, UR10 ;  /* 0x0000000c120872a5 */ /* 0x000fe2000f8e000a */
[----:B------:R-:W-:Y:S01]  /*c370*/  @P1 SHF.R.U32.HI R8, RZ, R13, R6 ;  /* 0x0000000dff081219 */ /* 0x000fe20000011606 */
[----:B------:R-:W-:Y:S01]  /*c380*/  UIMAD UR7, UR14, UR12, URZ ;  /* 0x0000000c0e0772a4 */ /* 0x000fe2000f8e023f */
[----:B------:R-:W-:Y:S01]  /*c390*/  IMAD.WIDE R4, R9, 0x2, R4 ;  /* 0x0000000209047825 */ /* 0x000fe200078e0204 */
[----:B------:R-:W-:Y:S01]  /*c3a0*/  USEL UR16, UR16, URZ, !UP0 ;  /* 0x0000003f10107287 */ /* 0x000fe2000c000000 */
[--C-:B------:R-:W-:Y:S01]  /*c3b0*/  SHF.R.S32.HI R6, RZ, 0x1f, R8.reuse ;  /* 0x0000001fff067819 */ /* 0x100fe20000011408 */
[----:B------:R-:W-:Y:S01]  /*c3c0*/  UIMAD UR7, UR18, UR13, UR7 ;  /* 0x0000000d120772a4 */ /* 0x000fe2000f8e0207 */
[----:B------:R-:W-:Y:S01]  /*c3d0*/  IMAD.MOV R11, RZ, RZ, -R8 ;  /* 0x000000ffff0b7224 */ /* 0x000fe200078e0a08 */
[----:B------:R-:W-:Y:S01]  /*c3e0*/  USEL UR15, UR15, URZ, !UP0 ;  /* 0x0000003f0f0f7287 */ /* 0x000fe2000c000000 */
[----:B------:R-:W-:Y:S01]  /*c3f0*/  IADD3 R33, P3, R4, 0x4000, RZ ;  /* 0x0000400004217810 */ /* 0x000fe20007f7e0ff */
[----:B------:R-:W-:Y:S01]  /*c400*/  ULDC.64 UR12, c[0x0][0xb98] ;  /* 0x0002e600000c7ab9 */ /* 0x000fe20000000a00 */
[----:B------:R-:W-:Y:S01]  /*c410*/  UIADD3 UR9, UR9, UR7, URZ ;  /* 0x0000000709097290 */ /* 0x000fe2000fffe03f */
[----:B------:R-:W-:Y:S01]  /*c420*/  IMAD R11, R80, R11, R10 ;  /* 0x0000000b500b7224 */ /* 0x000fe200078e020a */
[----:B------:R-:W-:Y:S01]  /*c430*/  UIMAD UR7, UR16, UR12, URZ ;  /* 0x0000000c100772a4 */ /* 0x000fe2000f8e023f */
[----:B------:R-:W-:Y:S01]  /*c440*/  IADD3 R13, P5, R4, 0x1000, RZ ;  /* 0x00001000040d7810 */ /* 0x000fe20007fbe0ff */
[----:B------:R-:W-:Y:S01]  /*c450*/  UIMAD.WIDE.U32 UR8, UR15, UR12, UR8 ;  /* 0x0000000c0f0872a5 */ /* 0x000fe2000f8e0008 */
[----:B------:R-:W-:Y:S01]  /*c460*/  LOP3.LUT R32, R33, 0x380, RZ, 0xc0, !PT ;  /* 0x0000038021207812 */ /* 0x000fe200078ec0ff */
[----:B------:R-:W-:Y:S01]  /*c470*/  UIMAD UR7, UR15, UR13, UR7 ;  /* 0x0000000d0f0772a4 */ /* 0x000fe2000f8e0207 */
[----:B------:R-:W-:Y:S01]  /*c480*/  LOP3.LUT R12, R13, 0x380, RZ, 0xc0, !PT ;  /* 0x000003800d0c7812 */ /* 0x000fe200078ec0ff */
[----:B-----5:R-:W-:Y:S01]  /*c490*/  IMAD R83, R3, R80, RZ ;  /* 0x0000005003537224 */ /* 0x020fe200078e02ff */
[----:B------:R-:W-:Y:S01]  /*c4a0*/  SHF.R.U64 R32, R32, 0x3, RZ ;  /* 0x0000000320207819 */ /* 0x000fe200000012ff */
[----:B------:R-:W-:Y:S01]  /*c4b0*/  ULDC.64 UR12, c[0x0][0xaa0] ;  /* 0x0002a800000c7ab9 */ /* 0x000fe20000000a00 */
[----:B------:R-:W-:Y:S01]  /*c4c0*/  IADD3 R8, P0, R8, UR8, RZ ;  /* 0x0000000808087c10 */ /* 0x000fe2000ff1e0ff */
[----:B------:R-:W-:Y:S01]  /*c4d0*/  IMAD.U32 R9, RZ, RZ, UR7 ;  /* 0x00000007ff097e24 */ /* 0x000fe2000f8e00ff */
[----:B------:R-:W-:-:S02]  /*c4e0*/  SHF.R.U64 R12, R12, 0x3, RZ ;  /* 0x000000030c0c7819 */ /* 0x000fc400000012ff */
[----:B------:R-:W-:Y:S01]  /*c4f0*/  LOP3.LUT R32, R32, R33, RZ, 0x3c, !PT ;  /* 0x0000002120207212 */ /* 0x000fe200078e3cff */
[----:B------:R-:W-:Y:S01]  /*c500*/  IMAD.X R33, RZ, RZ, R5, P3 ;  /* 0x000000ffff217224 */ /* 0x000fe200018e0605 */
[----:B------:R-:W-:Y:S01]  /*c510*/  IADD3.X R9, R6, UR9, R9, P0, !PT ;  /* 0x0000000906097c10 */ /* 0x000fe200087fe409 */
[----:B------:R-:W-:Y:S01]  /*c520*/  ULDC.64 UR8, c[0x0][0xb88] ;  /* 0x0002e20000087ab9 */ /* 0x000fe20000000a00 */
[----:B------:R-:W-:Y:S02]  /*c530*/  SHF.R.S32.HI R6, RZ, 0x1f, R11 ;  /* 0x0000001fff067819 */ /* 0x000fe4000001140b */
[C---:B------:R-:W-:Y:S01]  /*c540*/  IADD3 R29, P0, R4.reuse, 0x3000, RZ ;  /* 0x00003000041d7810 */ /* 0x040fe20007f1e0ff */
[----:B------:R-:W-:Y:S01]  /*c550*/  IMAD.WIDE.U32 R8, R11, UR8, R8 ;  /* 0x000000080b087c25 */ /* 0x000fe2000f8e0008 */
[----:B------:R-:W-:Y:S02]  /*c560*/  IADD3 R37, P2, R4, 0x5000, RZ ;  /* 0x0000500004257810 */ /* 0x000fe40007f5e0ff */
[----:B------:R-:W-:Y:S01]  /*c570*/  LOP3.LUT R28, R29, 0x380, RZ, 0xc0, !PT ;  /* 0x000003801d1c7812 */ /* 0x000fe200078ec0ff */
[----:B------:R-:W-:Y:S01]  /*c580*/  IMAD R6, R6, UR8, RZ ;  /* 0x0000000806067c24 */ /* 0x000fe2000f8e02ff */
[----:B------:R-:W-:-:S02]  /*c590*/  IADD3 R53, P3, R4, 0xa000, RZ ;  /* 0x0000a00004357810 */ /* 0x000fc40007f7e0ff */
[----:B------:R-:W-:Y:S02]  /*c5a0*/  IADD3 R25, P4, R4, 0x2000, RZ ;  /* 0x0000200004197810 */ /* 0x000fe40007f9e0ff */
[----:B------:R-:W-:Y:S01]  /*c5b0*/  LOP3.LUT R12, R12, R13, RZ, 0x3c, !PT ;  /* 0x0000000d0c0c7212 */ /* 0x000fe200078e3cff */
[----:B------:R-:W-:Y:S01]  /*c5c0*/  IMAD R13, R11, UR9, R6 ;  /* 0x000000090b0d7c24 */ /* 0x000fe2000f8e0206 */
[----:B------:R-:W-:Y:S01]  /*c5d0*/  SHF.R.U64 R28, R28, 0x3, RZ ;  /* 0x000000031c1c7819 */ /* 0x000fe200000012ff */
[----:B------:R-:W-:Y:S01]  /*c5e0*/  ULDC.64 UR8, c[0x0][0xb50] ;  /* 0x0002d40000087ab9 */ /* 0x000fe20000000a00 */
[----:B------:R-:W-:Y:S01]  /*c5f0*/  LOP3.LUT R36, R37, 0x380, RZ, 0xc0, !PT ;  /* 0x0000038025247812 */ /* 0x000fe200078ec0ff */
[----:B------:R-:W-:Y:S01]  /*c600*/  IMAD.IADD R9, R9, 0x1, R13 ;  /* 0x0000000109097824 */ /* 0x000fe200078e020d */
[----:B------:R-:W-:Y:S02]  /*c610*/  LOP3.LUT R52, R53, 0x380, RZ, 0xc0, !PT ;  /* 0x0000038035347812 */ /* 0x000fe400078ec0ff */
[----:B------:R-:W-:-:S02]  /*c620*/  LOP3.LUT R24, R25, 0x380, RZ, 0xc0, !PT ;  /* 0x0000038019187812 */ /* 0x000fc400078ec0ff */
[----:B------:R-:W-:Y:S02]  /*c630*/  LEA R10, P6, R8, UR8, 0x2 ;  /* 0x00000008080a7c11 */ /* 0x000fe4000f8c10ff */
[----:B------:R-:W-:Y:S01]  /*c640*/  LOP3.LUT R28, R28, R29, RZ, 0x3c, !PT ;  /* 0x0000001d1c1c7212 */ /* 0x000fe200078e3cff */
[----:B------:R-:W-:Y:S01]  /*c650*/  IMAD.X R29, RZ, RZ, R5, P0 ;  /* 0x000000ffff1d7224 */ /* 0x000fe200000e0605 */
[----:B------:R-:W-:Y:S01]  /*c660*/  SHF.R.U64 R36, R36, 0x3, RZ ;  /* 0x0000000324247819 */ /* 0x000fe200000012ff */
[----:B------:R-:W-:Y:S01]  /*c670*/  SHFL.IDX PT, R20, R10, RZ, 0x1c1f ;  /* 0x001c1fff0a147589 */ /* 0x000fe200000e0000 */
[----:B------:R-:W-:Y:S02]  /*c680*/  SHF.R.U64 R52, R52, 0x3, RZ ;  /* 0x0000000334347819 */ /* 0x000fe400000012ff */
[----:B------:R-:W-:Y:S01]  /*c690*/  SHF.R.U64 R24, R24, 0x3, RZ ;  /* 0x0000000318187819 */ /* 0x000fe200000012ff */
[----:B------:R-:W-:Y:S01]  /*c6a0*/  SHFL.IDX PT, R54, R10, 0x1, 0x1c1f ;  /* 0x003c1f000a367f89 */ /* 0x000fe200000e0000 */
[----:B------:R-:W-:-:S02]  /*c6b0*/  IADD3 R49, P0, R4, 0x9000, RZ ;  /* 0x0000900004317810 */ /* 0x000fc40007f1e0ff */
[----:B------:R-:W-:Y:S01]  /*c6c0*/  LEA.HI.X R11, R8, UR9, R9, 0x2, P6 ;  /* 0x00000009080b7c11 */ /* 0x000fe2000b0f1409 */
[----:B------:R-:W-:Y:S01]  /*c6d0*/  IMAD.U32 R9, RZ, RZ, UR17 ;  /* 0x00000011ff097e24 */ /* 0x000fe2000f8e00ff */
[----:B------:R-:W-:Y:S01]  /*c6e0*/  LOP3.LUT R36, R36, R37, RZ, 0x3c, !PT ;  /* 0x0000002524247212 */ /* 0x000fe200078e3cff */
[--C-:B------:R-:W-:Y:S01]  /*c6f0*/  IMAD.X R37, RZ, RZ, R5.reuse, P2 ;  /* 0x000000ffff257224 */ /* 0x100fe200010e0605 */
[----:B------:R-:W-:Y:S01]  /*c700*/  LOP3.LUT R52, R52, R53, RZ, 0x3c, !PT ;  /* 0x0000003534347212 */ /* 0x000fe200078e3cff */
[--C-:B------:R-:W-:Y:S01]  /*c710*/  IMAD.X R53, RZ, RZ, R5.reuse, P3 ;  /* 0x000000ffff357224 */ /* 0x100fe200018e0605 */
[----:B------:R-:W-:Y:S01]  /*c720*/  LOP3.LUT R24, R24, R25, RZ, 0x3c, !PT ;  /* 0x0000001918187212 */ /* 0x000fe200078e3cff */
[--C-:B------:R-:W-:Y:S01]  /*c730*/  IMAD.X R25, RZ, RZ, R5.reuse, P4 ;  /* 0x000000ffff197224 */ /* 0x100fe200020e0605 */
[----:B------:R-:W-:Y:S01]  /*c740*/  LOP3.LUT R48, R49, 0x380, RZ, 0xc0, !PT ;  /* 0x0000038031307812 */ /* 0x000fe200078ec0ff */
[----:B------:R-:W1:Y:S01]  /*c750*/  SHFL.IDX PT, R21, R11, RZ, 0x1c1f ;  /* 0x001c1fff0b157589 */ /* 0x000e6200000e0000 */
[C---:B------:R-:W-:Y:S01]  /*c760*/  IADD3 R57, P2, R4.reuse, 0xb000, RZ ;  /* 0x0000b00004397810 */ /* 0x040fe20007f5e0ff */
[----:B------:R-:W-:Y:S01]  /*c770*/  IMAD R14, R9, 0x80, R222 ;  /* 0x00000080090e7824 */ /* 0x000fe200078e02de */
[----:B------:R-:W-:Y:S01]  /*c780*/  IADD3 R8, P3, R4, 0xf000, RZ ;  /* 0x0000f00004087810 */ /* 0x000fe20007f7e0ff */
[----:B------:R-:W2:Y:S01]  /*c790*/  SHFL.IDX PT, R55, R11, 0x1, 0x1c1f ;  /* 0x003c1f000b377f89 */ /* 0x000ea200000e0000 */
[----:B------:R-:W-:Y:S01]  /*c7a0*/  IADD3.X R13, RZ, R5, RZ, P5, !PT ;  /* 0x00000005ff0d7210 */ /* 0x000fe20002ffe4ff */
[----:B------:R-:W-:Y:S01]  /*c7b0*/  VIADD R6, R14, 0x8 ;  /* 0x000000080e067836 */ /* 0x000fe20000000000 */
[C---:B------:R-:W-:Y:S01]  /*c7c0*/  IADD3 R41, P6, R4.reuse, 0x6000, RZ ;  /* 0x0000600004297810 */ /* 0x040fe20007fde0ff */
[----:B------:R-:W-:Y:S01]  /*c7d0*/  UIMAD UR7, UR11, UR12, URZ ;  /* 0x0000000c0b0772a4 */ /* 0x000fe2000f8e023f */
[C---:B------:R-:W-:Y:S01]  /*c7e0*/  IADD3 R45, P5, R4.reuse, 0x7000, RZ ;  /* 0x00007000042d7810 */ /* 0x040fe20007fbe0ff */
[----:B------:R-:W-:Y:S01]  /*c7f0*/  UIMAD.WIDE.U32 UR8, UR4, UR12, URZ ;  /* 0x0000000c040872a5 */ /* 0x000fe2000f8e003f */
[----:B------:R-:W-:Y:S01]  /*c800*/  IADD3 R69, P4, R4, 0x8000, RZ ;  /* 0x0000800004457810 */ /* 0x000fe20007f9e0ff */
[----:B------:R-:W-:Y:S01]  /*c810*/  IMAD.X R61, RZ, RZ, R5, P3 ;  /* 0x000000ffff3d7224 */ /* 0x000fe200018e0605 */
[----:B------:R-:W-:Y:S01]  /*c820*/  SHF.R.U64 R48, R48, 0x3, RZ ;  /* 0x0000000330307819 */ /* 0x000fe200000012ff */
[----:B------:R-:W-:Y:S01]  /*c830*/  ULDC.64 UR10, c[0x0][0xae8] ;  /* 0x0002ba00000a7ab9 */ /* 0x000fe20000000a00 */
[----:B------:R-:W-:-:S02]  /*c840*/  LOP3.LUT R56, R57, 0x380, RZ, 0xc0, !PT ;  /* 0x0000038039387812 */ /* 0x000fc400078ec0ff */
[----:B------:R-:W-:Y:S02]  /*c850*/  LOP3.LUT R3, R8, 0x380, RZ, 0xc0, !PT ;  /* 0x0000038008037812 */ /* 0x000fe400078ec0ff */
[----:B------:R-:W-:Y:S02]  /*c860*/  LOP3.LUT R40, R41, 0x380, RZ, 0xc0, !PT ;  /* 0x0000038029287812 */ /* 0x000fe400078ec0ff */
[----:B------:R-:W-:Y:S02]  /*c870*/  LOP3.LUT R44, R45, 0x380, RZ, 0xc0, !PT ;  /* 0x000003802d2c7812 */ /* 0x000fe400078ec0ff */
[----:B------:R-:W-:Y:S02]  /*c880*/  LOP3.LUT R68, R69, 0x380, RZ, 0xc0, !PT ;  /* 0x0000038045447812 */ /* 0x000fe400078ec0ff */
[----:B------:R-:W-:Y:S01]  /*c890*/  LOP3.LUT R48, R48, R49, RZ, 0x3c, !PT ;  /* 0x0000003130307212 */ /* 0x000fe200078e3cff */
[----:B------:R-:W-:Y:S01]  /*c8a0*/  IMAD.X R49, RZ, RZ, R5, P0 ;  /* 0x000000ffff317224 */ /* 0x000fe200000e0605 */
[----:B------:R-:W-:-:S02]  /*c8b0*/  SHF.R.U64 R56, R56, 0x3, RZ ;  /* 0x0000000338387819 */ /* 0x000fc400000012ff */
[----:B------:R-:W-:Y:S02]  /*c8c0*/  SHF.R.U64 R3, R3, 0x3, RZ ;  /* 0x0000000303037819 */ /* 0x000fe400000012ff */
[----:B------:R-:W-:Y:S02]  /*c8d0*/  SHF.R.U64 R40, R40, 0x3, RZ ;  /* 0x0000000328287819 */ /* 0x000fe400000012ff */
[----:B------:R-:W-:Y:S02]  /*c8e0*/  SHF.R.U64 R44, R44, 0x3, RZ ;  /* 0x000000032c2c7819 */ /* 0x000fe400000012ff */
[----:B------:R-:W-:Y:S02]  /*c8f0*/  SHF.R.U64 R68, R68, 0x3, RZ ;  /* 0x0000000344447819 */ /* 0x000fe400000012ff */
[----:B------:R-:W-:Y:S02]  /*c900*/  LOP3.LUT P0, RZ, R220, 0x3, RZ, 0xc0, !PT ;  /* 0x00000003dcff7812 */ /* 0x000fe4000780c0ff */
[----:B------:R-:W-:Y:S01]  /*c910*/  LOP3.LUT R56, R56, R57, RZ, 0x3c, !PT ;  /* 0x0000003938387212 */ /* 0x000fe200078e3cff */
[----:B------:R-:W-:Y:S01]  /*c920*/  IMAD.X R57, RZ, RZ, R5, P2 ;  /* 0x000000ffff397224 */ /* 0x000fe200010e0605 */
[----:B------:R-:W-:-:S02]  /*c930*/  LOP3.LUT R60, R3, R8, RZ, 0x3c, !PT ;  /* 0x00000008033c7212 */ /* 0x000fc400078e3cff */
[----:B------:R-:W-:Y:S01]  /*c940*/  LOP3.LUT R40, R40, R41, RZ, 0x3c, !PT ;  /* 0x0000002928287212 */ /* 0x000fe200078e3cff */
[----:B------:R-:W3:Y:S01]  /*c950*/  @P1 LDC R3, c[0x0][0xbec] ;  /* 0x0002fb00ff031b82 */ /* 0x000ee20000000800 */
[----:B------:R-:W-:Y:S01]  /*c960*/  LOP3.LUT R44, R44, R45, RZ, 0x3c, !PT ;  /* 0x0000002d2c2c7212 */ /* 0x000fe200078e3cff */
[--C-:B------:R-:W-:Y:S01]  /*c970*/  IMAD.X R41, RZ, RZ, R5.reuse, P6 ;  /* 0x000000ffff297224 */ /* 0x100fe200030e0605 */
[----:B------:R-:W-:Y:S01]  /*c980*/  LOP3.LUT R68, R68, R69, RZ, 0x3c, !PT ;  /* 0x0000004544447212 */ /* 0x000fe200078e3cff */
[--C-:B------:R-:W-:Y:S01]  /*c990*/  IMAD.X R45, RZ, RZ, R5.reuse, P5 ;  /* 0x000000ffff2d7224 */ /* 0x100fe200028e0605 */
[-C--:B------:R-:W-:Y:S01]  /*c9a0*/  ISETP.GE.OR P2, PT, R14, R83.reuse, P0 ;  /* 0x000000530e00720c */ /* 0x080fe20000746670 */
[----:B------:R-:W-:Y:S01]  /*c9b0*/  IMAD.X R69, RZ, RZ, R5, P4 ;  /* 0x000000ffff457224 */ /* 0x000fe200020e0605 */
[----:B------:R-:W-:Y:S02]  /*c9c0*/  ISETP.GE.OR P0, PT, R6, R83, P0 ;  /* 0x000000530600720c */ /* 0x000fe40000706670 */
[----:B------:R-:W-:-:S02]  /*c9d0*/  IADD3 R77, P6, R4, 0xc000, RZ ;  /* 0x0000c000044d7810 */ /* 0x000fc40007fde0ff */
[C---:B------:R-:W-:Y:S02]  /*c9e0*/  IADD3 R73, P5, R4.reuse, 0xd000, RZ ;  /* 0x0000d00004497810 */ /* 0x040fe40007fbe0ff */
[C---:B------:R-:W-:Y:S02]  /*c9f0*/  IADD3 R65, P4, R4.reuse, 0xe000, RZ ;  /* 0x0000e00004417810 */ /* 0x040fe40007f9e0ff */
[----:B------:R-:W-:Y:S02]  /*ca00*/  LOP3.LUT R9, R4, 0x380, RZ, 0xc0, !PT ;  /* 0x0000038004097812 */ /* 0x000fe400078ec0ff */
[----:B------:R-:W-:Y:S01]  /*ca10*/  LOP3.LUT R76, R77, 0x380, RZ, 0xc0, !PT ;  /* 0x000003804d4c7812 */ /* 0x000fe200078ec0ff */
[----:B-1----:R1:W-:Y:S01]  /*ca20*/  @!P2 ST.E desc[UR20][R20.64], R0 ;  /* 0x000000001400a985 */ /* 0x0023e2000c101914 */
[----:B------:R-:W-:Y:S02]  /*ca30*/  LOP3.LUT R72, R73, 0x380, RZ, 0xc0, !PT ;  /* 0x0000038049487812 */ /* 0x000fe400078ec0ff */
[----:B------:R-:W-:Y:S01]  /*ca40*/  LOP3.LUT R64, R65, 0x380, RZ, 0xc0, !PT ;  /* 0x0000038041407812 */ /* 0x000fe200078ec0ff */
[----:B------:R-:W-:Y:S01]  /*ca50*/  UIMAD UR7, UR4, UR13, UR7 ;  /* 0x0000000d040772a4 */ /* 0x000fe2000f8e0207 */
[----:B------:R-:W-:Y:S01]  /*ca60*/  SHF.R.U64 R9, R9, 0x3, RZ ;  /* 0x0000000309097819 */ /* 0x000fe200000012ff */
[----:B--2---:R2:W-:Y:S01]  /*ca70*/  @!P0 ST.E desc[UR20][R54.64], R2 ;  /* 0x0000000236008985 */ /* 0x0045e2000c101914 */
[----:B------:R-:W-:-:S02]  /*ca80*/  SHF.R.U64 R76, R76, 0x3, RZ ;  /* 0x000000034c4c7819 */ /* 0x000fc400000012ff */
[----:B------:R-:W-:Y:S02]  /*ca90*/  SHF.R.U64 R72, R72, 0x3, RZ ;  /* 0x0000000348487819 */ /* 0x000fe400000012ff */
[----:B------:R-:W-:Y:S01]  /*caa0*/  SHF.R.U64 R64, R64, 0x3, RZ ;  /* 0x0000000340407819 */ /* 0x000fe200000012ff */
[----:B-1----:R-:W-:Y:S01]  /*cab0*/  IMAD R0, R213, 0x20, R217 ;  /* 0x00000020d5007824 */ /* 0x002fe200078e02d9 */
[----:B------:R-:W-:Y:S01]  /*cac0*/  LOP3.LUT R4, R9, R4, RZ, 0x3c, !PT ;  /* 0x0000000409047212 */ /* 0x000fe200078e3cff */
[----:B------:R-:W-:Y:S01]  /*cad0*/  UIADD3 UR9, UR9, UR7, URZ ;  /* 0x0000000709097290 */ /* 0x000fe2000fffe03f */
[----:B------:R-:W-:Y:S01]  /*cae0*/  LOP3.LUT R76, R76, R77, RZ, 0x3c, !PT ;  /* 0x0000004d4c4c7212 */ /* 0x000fe200078e3cff */
[--C-:B------:R-:W-:Y:S01]  /*caf0*/  IMAD.X R77, RZ, RZ, R5.reuse, P6 ;  /* 0x000000ffff4d7224 */ /* 0x100fe200030e0605 */
[----:B------:R-:W-:Y:S01]  /*cb00*/  LOP3.LUT R72, R72, R73, RZ, 0x3c, !PT ;  /* 0x0000004948487212 */ /* 0x000fe200078e3cff */
[--C-:B------:R-:W-:Y:S01]  /*cb10*/  IMAD.X R73, RZ, RZ, R5.reuse, P5 ;  /* 0x000000ffff497224 */ /* 0x100fe200028e0605 */
[----:B------:R-:W-:Y:S01]  /*cb20*/  LOP3.LUT R64, R64, R65, RZ, 0x3c, !PT ;  /* 0x0000004140407212 */ /* 0x000fe200078e3cff */
[----:B------:R-:W-:Y:S01]  /*cb30*/  IMAD.X R65, RZ, RZ, R5, P4 ;  /* 0x000000ffff417224 */ /* 0x000fe200020e0605 */
[----:B------:R1:W5:Y:S01]  /*cb40*/  LD.E.128 R8, desc[UR20][R4.64] ;  /* 0x0000001404087980 */ /* 0x000362000c101d00 */
[----:B------:R-:W-:-:S02]  /*cb50*/  UIMAD UR4, UR14, UR10, URZ ;  /* 0x0000000a0e0472a4 */ /* 0x000fc4000f8e023f */
[----:B------:R-:W-:Y:S01]  /*cb60*/  UIMAD.WIDE.U32 UR8, UR18, UR10, UR8 ;  /* 0x0000000a120872a5 */ /* 0x000fe2000f8e0008 */
[----:B------:R-:W5:Y:S01]  /*cb70*/  LD.E.128 R12, desc[UR20][R12.64] ;  /* 0x000000140c0c7980 */ /* 0x000f62000c101d00 */
[----:B------:R-:W-:-:S03]  /*cb80*/  UIMAD UR4, UR18, UR11, UR4 ;  /* 0x0000000b120472a4 */ /* 0x000fc6000f8e0204 */
[----:B------:R-:W-:Y:S01]  /*cb90*/  ULDC.64 UR10, c[0x0][0xaf0] ;  /* 0x0002bc00000a7ab9 */ /* 0x000fe20000000a00 */
[----:B------:R-:W5:Y:S01]  /*cba0*/  LD.E.128 R24, desc[UR20][R24.64] ;  /* 0x0000001418187980 */ /* 0x000f62000c101d00 */
[----:B-1----:R-:W-:-:S03]  /*cbb0*/  IMAD.U32 R5, RZ, RZ, UR17 ;  /* 0x00000011ff057e24 */ /* 0x002fc6000f8e00ff */
[----:B------:R-:W5:Y:S01]  /*cbc0*/  LD.E.128 R28, desc[UR20][R28.64] ;  /* 0x000000141c1c7980 */ /* 0x000f62000c101d00 */
[----:B------:R-:W-:Y:S01]  /*cbd0*/  IMAD R4, R5, 0x80, R0 ;  /* 0x0000008005047824 */ /* 0x000fe200078e0200 */
[----:B------:R-:W-:Y:S02]  /*cbe0*/  UIADD3 UR9, UR9, UR4, URZ ;  /* 0x0000000409097290 */ /* 0x000fe4000fffe03f */
[----:B------:R-:W5:Y:S01]  /*cbf0*/  LD.E.128 R32, desc[UR20][R32.64] ;  /* 0x0000001420207980 */ /* 0x000f62000c101d00 */
[----:B---3--:R-:W-:Y:S01]  /*cc00*/  @P1 IMAD.HI.U32 R0, R4, R3, RZ ;  /* 0x0000000304001227 */ /* 0x008fe200078e00ff */
[----:B------:R-:W-:Y:S02]  /*cc10*/  UIMAD UR4, UR16, UR10, URZ ;  /* 0x0000000a100472a4 */ /* 0x000fe4000f8e023f */
[----:B------:R-:W-:Y:S01]  /*cc20*/  UIMAD.WIDE.U32 UR8, UR15, UR10, UR8 ;  /* 0x0000000a0f0872a5 */ /* 0x000fe2000f8e0008 */
[----:B------:R-:W-:Y:S01]  /*cc30*/  IMAD.MOV.U32 R5, RZ, RZ, R4 ;  /* 0x000000ffff057224 */ /* 0x000fe200078e0004 */
[----:B0-----:R-:W-:Y:S01]  /*cc40*/  @P1 SHF.R.U32.HI R5, RZ, R19, R0 ;  /* 0x00000013ff051219 */ /* 0x001fe20000011600 */
[----:B------:R-:W-:Y:S01]  /*cc50*/  UIMAD UR4, UR15, UR11, UR4 ;  /* 0x0000000b0f0472a4 */ /* 0x000fe2000f8e0204 */
[----:B------:R-:W5:Y:S02]  /*cc60*/  LD.E.128 R36, desc[UR20][R36.64] ;  /* 0x0000001424247980 */ /* 0x000f64000c101d00 */
[--C-:B------:R-:W-:Y:S01]  /*cc70*/  SHF.R.S32.HI R0, RZ, 0x1f, R5.reuse ;  /* 0x0000001fff007819 */ /* 0x100fe20000011405 */
[----:B------:R-:W-:Y:S01]  /*cc80*/  UIADD3 UR4, UR9, UR4, URZ ;  /* 0x0000000409047290 */ /* 0x000fe2000fffe03f */
[----:B------:R-:W-:Y:S01]  /*cc90*/  IMAD.MOV R19, RZ, RZ, -R5 ;  /* 0x000000ffff137224 */ /* 0x000fe200078e0a05 */
[----:B------:R-:W5:Y:S01]  /*cca0*/  LD.E.128 R40, desc[UR20][R40.64] ;  /* 0x0000001428287980 */ /* 0x000f62000c101d00 */
[----:B--2---:R-:W-:-:S02]  /*ccb0*/  IMAD.U32 R2, RZ, RZ, UR8 ;  /* 0x00000008ff027e24 */ /* 0x004fc4000f8e00ff */
[----:B------:R-:W-:Y:S01]  /*ccc0*/  IMAD.U32 R3, RZ, RZ, UR9 ;  /* 0x00000009ff037e24 */ /* 0x000fe2000f8e00ff */
[----:B------:R-:W-:Y:S01]  /*ccd0*/  ULDC.64 UR8, c[0x0][0xae0] ;  /* 0x0002b80000087ab9 */ /* 0x000fe20000000a00 */
[----:B------:R-:W-:Y:S01]  /*cce0*/  IMAD R19, R80, R19, R4 ;  /* 0x0000001350137224 */ /* 0x000fe200078e0204 */
[----:B------:R-:W5:Y:S01]  /*ccf0*/  LD.E.128 R44, desc[UR20][R44.64] ;  /* 0x000000142c2c7980 */ /* 0x000f62000c101d00 */
[----:B------:R-:W-:Y:S02]  /*cd00*/  IMAD R0, R0, UR8, RZ ;  /* 0x0000000800007c24 */ /* 0x000fe4000f8e02ff */
[----:B------:R-:W-:Y:S01]  /*cd10*/  IMAD.U32 R3, RZ, RZ, UR4 ;  /* 0x00000004ff037e24 */ /* 0x000fe2000f8e00ff */
[----:B------:R-:W5:Y:S01]  /*cd20*/  LD.E.128 R68, desc[UR20][R68.64] ;  /* 0x0000001444447980 */ /* 0x000f62000c101d00 */
[C---:B------:R-:W-:Y:S01]  /*cd30*/  IMAD R21, R5.reuse, UR9, R0 ;  /* 0x0000000905157c24 */ /* 0x040fe2000f8e0200 */
[----:B------:R-:W-:Y:S02]  /*cd40*/  SHF.R.S32.HI R0, RZ, 0x1f, R19 ;  /* 0x0000001fff007819 */ /* 0x000fe40000011413 */
[----:B------:R-:W5:Y:S01]  /*cd50*/  LD.E.128 R48, desc[UR20][R48.64] ;  /* 0x0000001430307980 */ /* 0x000f62000c101d00 */
[----:B------:R-:W-:Y:S01]  /*cd60*/  IMAD.WIDE.U32 R2, R5, UR8, R2 ;  /* 0x0000000805027c25 */ /* 0x000fe2000f8e0002 */
[----:B------:R-:W-:-:S02]  /*cd70*/  ULDC.64 UR8, c[0x0][0xad8] ;  /* 0x0002b60000087ab9 */ /* 0x000fc40000000a00 */
[----:B------:R-:W5:Y:S04]  /*cd80*/  LD.E.128 R52, desc[UR20][R52.64] ;  /* 0x0000001434347980 */ /* 0x000f68000c101d00 */
[----:B------:R-:W5:Y:S04]  /*cd90*/  LD.E.128 R56, desc[UR20][R56.64] ;  /* 0x0000001438387980 */ /* 0x000f68000c101d00 */
[----:B------:R-:W5:Y:S04]  /*cda0*/  LD.E.128 R76, desc[UR20][R76.64] ;  /* 0x000000144c4c7980 */ /* 0x000f68000c101d00 */
[----:B------:R-:W5:Y:S04]  /*cdb0*/  LD.E.128 R72, desc[UR20][R72.64] ;  /* 0x0000001448487980 */ /* 0x000f68000c101d00 */
[----:B------:R-:W5:Y:S04]  /*cdc0*/  LD.E.128 R64, desc[UR20][R64.64] ;  /* 0x0000001440407980 */ /* 0x000f68000c101d00 */
[----:B------:R-:W5:Y:S01]  /*cdd0*/  LD.E.128 R60, desc[UR20][R60.64] ;  /* 0x000000143c3c7980 */ /* 0x000f62000c101d00 */
[----:B------:R-:W-:Y:S01]  /*cde0*/  IMAD.U32 R82, RZ, RZ, UR17 ;  /* 0x00000011ff527e24 */ /* 0x000fe2000f8e00ff */
[----:B------:R-:W-:Y:S01]  /*cdf0*/  BSSY B1, `(.L_x_415) ;  /* 0x000002d000017945 */ /* 0x000fe20003800000 */
[----:B------:R-:W-:Y:S01]  /*ce00*/  IMAD.IADD R3, R3, 0x1, R21 ;  /* 0x0000000103037824 */ /* 0x000fe200078e0215 */
[----:B------:R-:W-:Y:S01]  /*ce10*/  @!PT LDS RZ, [RZ] ;  /* 0x00000000fffff984 */ /* 0x000fe20000000800 */
[----:B------:R-:W-:Y:S01]  /*ce20*/  @!PT LDS RZ, [RZ] ;  /* 0x00000000fffff984 */ /* 0x000fe20000000800 */
[----:B------:R-:W-:Y:S01]  /*ce30*/  @!PT LDS RZ, [RZ] ;  /* 0x00000000fffff984 */ /* 0x000fe20000000800 */
[----:B------:R-:W-:Y:S01]  /*ce40*/  @!PT LDS RZ, [RZ] ;  /* 0x00000000fffff984 */ /* 0x000fe20000000800 */
[----:B------:R0:W-:Y:S06]  /*ce50*/  MEMBAR.ALL.CTA ;  /* 0x0000000000007992 */ /* 0x0001ec0000008000 */
[----:B0-----:R-:W0:Y:S01]  /*ce60*/  FENCE.VIEW.ASYNC.S ;  /* 0x00000000000073c6 */ /* 0x001e220000000000 */
[----:B------:R-:W-:-:S02]  /*ce70*/  IMAD R4, R0, UR8, RZ ;  /* 0x0000000800047c24 */ /* 0x000fc4000f8e02ff */
[----:B------:R-:W-:Y:S02]  /*ce80*/  IMAD R82, R82, 0x80, R217 ;  /* 0x0000008052527824 */ /* 0x000fe400078e02d9 */
[C---:B------:R-:W-:Y:S02]  /*ce90*/  IMAD R5, R19.reuse, UR9, R4 ;  /* 0x0000000913057c24 */ /* 0x040fe4000f8e0204 */
[----:B------:R-:W-:Y:S01]  /*cea0*/  IMAD.WIDE.U32 R2, R19, UR8, R2 ;  /* 0x0000000813027c25 */ /* 0x000fe2000f8e0002 */
[----:B------:R-:W-:Y:S01]  /*ceb0*/  ISETP.GE.AND P2, PT, R82, R83, PT ;  /* 0x000000535200720c */ /* 0x000fe20003f46270 */
[----:B------:R-:W-:Y:S02]  /*cec0*/  ULDC.64 UR8, c[0x0][0xa80] ;  /* 0x0002a00000087ab9 */ /* 0x000fe40000000a00 */
[----:B------:R-:W-:Y:S01]  /*ced0*/  IMAD.IADD R3, R3, 0x1, R5 ;  /* 0x0000000103037824 */ /* 0x000fe200078e0205 */
[----:B------:R-:W-:Y:S01]  /*cee0*/  LEA R6, P3, R2, UR8, 0x1 ;  /* 0x0000000802067c11 */ /* 0x000fe2000f8608ff */
[----:B------:R-:W-:-:S02]  /*cef0*/  VIADD R152, R152, 0x38820 ;  /* 0x0003882098987836 */ /* 0x000fc40000000000 */
[----:B------:R-:W-:Y:S01]  /*cf00*/  VIADD R0, R82, 0x20 ;  /* 0x0000002052007836 */ /* 0x000fe20000000000 */
[----:B------:R-:W-:Y:S01]  /*cf10*/  LEA.HI.X R19, R2, UR9, R3, 0x1, P3 ;  /* 0x0000000902137c11 */ /* 0x000fe200098f0c03 */
[----:B0-----:R0:W1:Y:S01]  /*cf20*/  SHFL.IDX PT, R85, R6, RZ, 0x181f ;  /* 0x00181fff06557589 */ /* 0x00106200000e0000 */
[----:B------:R-:W-:Y:S02]  /*cf30*/  PRMT R152, RZ, 0x654, R152 ;  /* 0x00000654ff987816 */ /* 0x000fe40000000098 */
[-C--:B------:R-:W-:Y:S01]  /*cf40*/  ISETP.GE.AND P1, PT, R0, R83.reuse, PT ;  /* 0x000000530000720c */ /* 0x080fe20003f26270 */
[----:B------:R-:W-:Y:S01]  /*cf50*/  VIADD R0, R82, 0x40 ;  /* 0x0000004052007836 */ /* 0x000fe20000000000 */
[----:B------:R0:W2:Y:S01]  /*cf60*/  SHFL.IDX PT, R81, R19, RZ, 0x181f ;  /* 0x00181fff13517589 */ /* 0x0000a200000e0000 */
[----:B------:R0:W-:Y:S03]  /*cf70*/  SYNCS.ARRIVE.TRANS64.RED.A1T0 RZ, [R152+URZ], RZ ;  /* 0x000000ff98ff79a7 */ /* 0x0001e6000810043f */
        /* <DEDUP_REMOVED lines=10> */
[----:B------:R-:W-:-:S03]  /*d020*/  @!P4 LEA R4, P6, R23, R85, 0x1 ;  /* 0x000000551704c211 */ /* 0x000fc600078c08ff */
[----:B-----5:R3:W-:Y:S01]  /*d030*/  @!P5 ST.E.128 desc[UR8][R2.64], R8 ;  /* 0x000000080200d985 */ /* 0x0207e2000c101d08 */
[----:B------:R-:W-:Y:S02]  /*d040*/  @!P4 LEA.HI.X R5, R23, R81, R229, 0x1, P6 ;  /* 0x000000511705c211 */ /* 0x000fe400030f0ce5 */
[----:B------:R-:W-:-:S03]  /*d050*/  @!P3 LEA R20, P6, R22, R85, 0x1 ;  /* 0x000000551614b211 */ /* 0x000fc600078c08ff */
[----:B------:R3:W-:Y:S01]  /*d060*/  @!P4 ST.E.128 desc[UR8][R4.64], R32 ;  /* 0x000000200400c985 */ /* 0x0007e2000c101d08 */
[----:B------:R-:W-:Y:S02]  /*d070*/  @!P3 LEA.HI.X R21, R22, R81, R228, 0x1, P6 ;  /* 0x000000511615b211 */ /* 0x000fe400030f0ce4 */
[----:B------:R-:W-:-:S03]  /*d080*/  @!P2 LEA R80, P6, R212, R85, 0x1 ;  /* 0x00000055d450a211 */ /* 0x000fc600078c08ff */
[----:B------:R3:W-:Y:S01]  /*d090*/  @!P3 ST.E.128 desc[UR8][R20.64], R68 ;  /* 0x000000441400b985 */ /* 0x0007e2000c101d08 */
[----:B------:R-:W-:-:S05]  /*d0a0*/  @!P2 LEA.HI.X R81, R212, R81, R227, 0x1, P6 ;  /* 0x00000051d451a211 */ /* 0x000fca00030f0ce3 */
[----:B------:R3:W-:Y:S04]  /*d0b0*/  @!P2 ST.E.128 desc[UR8][R80.64], R76 ;  /* 0x0000004c5000a985 */ /* 0x0007e8000c101d08 */
.L_x_416:
[----:B------:R-:W-:Y:S05]  /*d0c0*/  BSYNC B1 ;  /* 0x0000000000017941 */ /* 0x000fea0003800000 */
.L_x_415:
        /* <DEDUP_REMOVED lines=11> */
[C---:B------:R-:W-:Y:S02]  /*d180*/  @!P3 LEA R4, P5, R23.reuse, R9, 0x1 ;  /* 0x000000091704b211 */ /* 0x040fe400078a08ff */
[----:B----4-:R-:W-:Y:S02]  /*d190*/  @!P4 LEA.HI.X R3, R18, R11, R230, 0x1, P6 ;  /* 0x0000000b1203c211 */ /* 0x010fe400030f0ce6 */
[----:B------:R-:W-:Y:S02]  /*d1a0*/  @!P2 LEA R8, P6, R22, R9, 0x1 ;  /* 0x000000091608a211 */ /* 0x000fe400078c08ff */
[----:B------:R-:W-:Y:S01]  /*d1b0*/  @!P3 LEA.HI.X R5, R23, R11, R229, 0x1, P5 ;  /* 0x0000000b1705b211 */ /* 0x000fe200028f0ce5 */
[----:B------:R0:W-:Y:S01]  /*d1c0*/  @!P4 ST.E.128 desc[UR8][R2.64], R12 ;  /* 0x0000000c0200c985 */ /* 0x0001e2000c101d08 */
[----:B------:R-:W-:-:S02]  /*d1d0*/  @!P1 LEA R10, P5, R212, R9, 0x1 ;  /* 0x00000009d40a9211 */ /* 0x000fc400078a08ff */
[-C--:B------:R-:W-:Y:S01]  /*d1e0*/  @!P2 LEA.HI.X R9, R22, R11.reuse, R228, 0x1, P6 ;  /* 0x0000000b1609a211 */ /* 0x080fe200030f0ce4 */
[----:B------:R0:W-:Y:S01]  /*d1f0*/  @!P3 ST.E.128 desc[UR8][R4.64], R36 ;  /* 0x000000240400b985 */ /* 0x0001e2000c101d08 */
[----:B------:R-:W-:-:S03]  /*d200*/  @!P1 LEA.HI.X R11, R212, R11, R227, 0x1, P5 ;  /* 0x0000000bd40b9211 */ /* 0x000fc600028f0ce3 */
[----:B------:R0:W-:Y:S04]  /*d210*/  @!P2 ST.E.128 desc[UR8][R8.64], R48 ;  /* 0x000000300800a985 */ /* 0x0001e8000c101d08 */
[----:B------:R0:W-:Y:S02]  /*d220*/  @!P1 ST.E.128 desc[UR8][R10.64], R72 ;  /* 0x000000480a009985 */ /* 0x0001e4000c101d08 */
.L_x_418:
[----:B------:R-:W-:Y:S05]  /*d230*/  BSYNC B1 ;  /* 0x0000000000017941 */ /* 0x000fea0003800000 */
.L_x_417:
[----:B0---4-:R0:W4:Y:S01]  /*d240*/  SHFL.IDX PT, R11, R19, 0x2, 0x181f ;  /* 0x00581f00130b7f89 */ /* 0x01112200000e0000 */
        /* <DEDUP_REMOVED lines=10> */
[CC--:B------:R-:W-:Y:S02]  /*d2f0*/  @!P2 LEA R4, P5, R23.reuse, R5.reuse, 0x1 ;  /* 0x000000051704a211 */ /* 0x0c0fe400078a08ff */
[----:B------:R-:W-:Y:S02]  /*d300*/  @!P1 LEA R8, P4, R22, R5, 0x1 ;  /* 0x0000000516089211 */ /* 0x000fe400078808ff */
[----:B----4-:R-:W-:Y:S02]  /*d310*/  @!P3 LEA.HI.X R3, R18, R11, R230, 0x1, P6 ;  /* 0x0000000b1203b211 */ /* 0x010fe400030f0ce6 */
[----:B------:R-:W-:Y:S02]  /*d320*/  @!P0 LEA R10, P6, R212, R5, 0x1 ;  /* 0x00000005d40a8211 */ /* 0x000fe400078c08ff */
[-C--:B------:R-:W-:Y:S01]  /*d330*/  @!P2 LEA.HI.X R5, R23, R11.reuse, R229, 0x1, P5 ;  /* 0x0000000b1705a211 */ /* 0x080fe200028f0ce5 */
[----:B------:R0:W-:Y:S01]  /*d340*/  @!P3 ST.E.128 desc[UR8][R2.64], R24 ;  /* 0x000000180200b985 */ /* 0x0001e2000c101d08 */
[----:B------:R-:W-:-:S02]  /*d350*/  @!P1 LEA.HI.X R9, R22, R11, R228, 0x1, P4 ;  /* 0x0000000b16099211 */ /* 0x000fc400020f0ce4 */
[----:B------:R-:W-:Y:S01]  /*d360*/  @!P0 LEA.HI.X R11, R212, R11, R227, 0x1, P6 ;  /* 0x0000000bd40b8211 */ /* 0x000fe200030f0ce3 */
[----:B------:R0:W-:Y:S04]  /*d370*/  @!P2 ST.E.128 desc[UR8][R4.64], R40 ;  /* 0x000000280400a985 */ /* 0x0001e8000c101d08 */
[----:B------:R0:W-:Y:S04]  /*d380*/  @!P1 ST.E.128 desc[UR8][R8.64], R52 ;  /* 0x0000003408009985 */ /* 0x0001e8000c101d08 */
[----:B------:R0:W-:Y:S02]  /*d390*/  @!P0 ST.E.128 desc[UR8][R10.64], R64 ;  /* 0x000000400a008985 */ /* 0x0001e4000c101d08 */
.L_x_420:
[----:B------:R-:W-:Y:S05]  /*d3a0*/  BSYNC B1 ;  /* 0x0000000000017941 */ /* 0x000fea0003800000 */
.L_x_419:
[----:B------:R-:W-:Y:S01]  /*d3b0*/  VIADD R0, R82, 0x60 ;  /* 0x0000006052007836 */ /* 0x000fe20000000000 */
[----:B0--3--:R-:W0:Y:S04]  /*d3c0*/  SHFL.IDX PT, R19, R19, 0x3, 0x181f ;  /* 0x00781f0013137f89 */ /* 0x009e2800000e0000 */
[----:B------:R-:W-:Y:S01]  /*d3d0*/  ISETP.GE.AND P0, PT, R0, R83, PT ;  /* 0x000000530000720c */ /* 0x000fe20003f06270 */
[----:B----4-:R3:W4:-:S12]  /*d3e0*/  SHFL.IDX PT, R11, R6, 0x3, 0x181f ;  /* 0x00781f00060b7f89 */ /* 0x01071800000e0000 */
[----:B---3--:R-:W-:Y:S05]  /*d3f0*/  @P0 BRA `(.L_x_421) ;  /* 0x0000001000040947 */ /* 0x008fea0003800000 */
[----:B------:R-:W-:Y:S01]  /*d400*/  ULDC UR4, c[0x0][0xac8] ;  /* 0x0002b20000047ab9 */ /* 0x000fe20000000800 */
[----:B------:R-:W-:Y:S01]  /*d410*/  ULDC.64 UR8, c[0x0][0x208] ;  /* 0x0000820000087ab9 */ /* 0x000fe20000000a00 */
[----:B------:R-:W-:Y:S02]  /*d420*/  ISETP.GE.AND P3, PT, R18, UR4, PT ;  /* 0x0000000412007c0c */ /* 0x000fe4000bf66270 */
[----:B------:R-:W-:Y:S02]  /*d430*/  ISETP.GE.AND P4, PT, R23, UR4, PT ;  /* 0x0000000417007c0c */ /* 0x000fe4000bf86270 */
[----:B------:R-:W-:-:S09]  /*d440*/  ISETP.GE.AND P5, PT, R22, UR4, PT ;  /* 0x0000000416007c0c */ /* 0x000fd2000bfa6270 */
[CC--:B----4-:R-:W-:Y:S02]  /*d450*/  @!P3 LEA R2, P0, R18.reuse, R11.reuse, 0x1 ;  /* 0x0000000b1202b211 */ /* 0x0d0fe400078008ff */
[C---:B------:R-:W-:Y:S02]  /*d460*/  @!P4 LEA R4, P1, R23.reuse, R11, 0x1 ;  /* 0x0000000b1704c211 */ /* 0x040fe400078208ff */
[----:B0-----:R-:W-:Y:S02]  /*d470*/  @!P3 LEA.HI.X R3, R18, R19, R230, 0x1, P0 ;  /* 0x000000131203b211 */ /* 0x001fe400000f0ce6 */
[----:B------:R-:W-:Y:S02]  /*d480*/  ISETP.GE.AND P0, PT, R212, UR4, PT ;  /* 0x00000004d4007c0c */ /* 0x000fe4000bf06270 */
[----:B------:R-:W-:Y:S01]  /*d490*/  @!P5 LEA R8, P2, R22, R11, 0x1 ;  /* 0x0000000b1608d211 */ /* 0x000fe200078408ff */
[----:B------:R3:W-:Y:S01]  /*d4a0*/  @!P3 ST.E.128 desc[UR8][R2.64], R28 ;  /* 0x0000001c0200b985 */ /* 0x0007e2000c101d08 */
[----:B------:R-:W-:-:S02]  /*d4b0*/  @!P4 LEA.HI.X R5, R23, R19, R229, 0x1, P1 ;  /* 0x000000131705c211 */ /* 0x000fc400008f0ce5 */
[----:B------:R-:W-:-:S03]  /*d4c0*/  @!P5 LEA.HI.X R9, R22, R19, R228, 0x1, P2 ;  /* 0x000000131609d211 */ /* 0x000fc600010f0ce4 */
[----:B------:R3:W-:Y:S04]  /*d4d0*/  @!P4 ST.E.128 desc[UR8][R4.64], R44 ;  /* 0x0000002c0400c985 */ /* 0x0007e8000c101d08 */
[----:B------:R3:W-:Y:S01]  /*d4e0*/  @!P5 ST.E.128 desc[UR8][R8.64], R56 ;  /* 0x000000380800d985 */ /* 0x0007e2000c101d08 */
[----:B------:R-:W-:Y:S05]  /*d4f0*/  @P0 BRA `(.L_x_421) ;  /* 0x0000000c00c40947 */ /* 0x000fea0003800000 */
[----:B---3--:R-:W-:Y:S01]  /*d500*/  LEA R2, P0, R212, R11, 0x1 ;  /* 0x0000000bd4027211 */ /* 0x008fe200078008ff */
[----:B------:R-:W-:-:S03]  /*d510*/  ULDC.64 UR8, c[0x0][0x208] ;  /* 0x0000820000087ab9 */ /* 0x000fc60000000a00 */
[----:B------:R-:W-:-:S05]  /*d520*/  LEA.HI.X R3, R212, R19, R227, 0x1, P0 ;  /* 0x00000013d4037211 */ /* 0x000fca00000f0ce3 */
[----:B------:R0:W-:Y:S01]  /*d530*/  ST.E.128 desc[UR8][R2.64], R60 ;  /* 0x0000003c02007985 */ /* 0x0001e2000c101d08 */
[----:B------:R-:W-:Y:S05]  /*d540*/  BRA `(.L_x_421) ;  /* 0x0000000c00b07947 */ /* 0x000fea0003800000 */
.L_x_413:
[----:B------:R-:W-:Y:S01]  /*d550*/  R2UR UR4, R216 ;  /* 0x00000000d80472ca */ /* 0x000fe200000e0000 */
[----:B------:R-:W-:Y:S01]  /*d560*/  ULDC.64 UR10, c[0x0][0xc00] ;  /* 0x00030000000a7ab9 */ /* 0x000fe20000000a00 */
[----:B------:R-:W-:Y:S01]  /*d570*/  R2UR UR7, R218 ;  /* 0x00000000da0772ca */ /* 0x000fe200000e0000 */
[----:B------:R-:W-:Y:S01]  /*d580*/  UISETP.NE.U32.AND UP0, UPT, UR10, URZ, UPT ;  /* 0x0000003f0a00728c */ /* 0x000fe2000bf05070 */
[----:B------:R-:W0:Y:S01]  /*d590*/  LDC R13, c[0x0][0xbe8] ;  /* 0x0002fa00ff0d7b82 */ /* 0x000e220000000800 */
[----:B------:R-:W-:Y:S01]  /*d5a0*/  ULDC.64 UR14, c[0x0][0x208] ;  /* 0x00008200000e7ab9 */ /* 0x000fe20000000a00 */
[----:B------:R-:W-:Y:S01]  /*d5b0*/  R2UR UR12, R214 ;  /* 0x00000000d60c72ca */ /* 0x000fe200000e0000 */
[----:B------:R-:W-:-:S06]  /*d5c0*/  UISETP.NE.AND.EX UP0, UPT, UR11, URZ, UPT, UP0 ;  /* 0x0000003f0b00728c */ /* 0x000fcc000bf05300 */
[----:B------:R-:W-:Y:S01]  /*d5d0*/  USHF.L.U32 UR8, UR4, 0x2, URZ ;  /* 0x0000000204087899 */ /* 0x000fe2000800063f */
[----:B------:R-:W-:Y:S01]  /*d5e0*/  PLOP3.LUT P2, PT, PT, PT, UP0, 0x80, 0x0 ;  /* 0x000000000000781c */ /* 0x000fe20003f4f008 */
[----:B------:R-:W-:Y:S02]  /*d5f0*/  USHF.L.U64.HI UR9, UR4, 0x2, UR7 ;  /* 0x0000000204097899 */ /* 0x000fe40008010207 */
[----:B------:R-:W-:-:S04]  /*d600*/  UIADD3 UR4, UP1, UR8, UR10, URZ ;  /* 0x0000000a08047290 */ /* 0x000fc8000ff3e03f */
[----:B------:R-:W-:Y:S02]  /*d610*/  UIADD3.X UR7, UR9, UR11, URZ, UP1, !UPT ;  /* 0x0000000b09077290 */ /* 0x000fe40008ffe43f */
[----:B------:R-:W-:Y:S01]  /*d620*/  IMAD.U32 R2, RZ, RZ, UR4 ;  /* 0x00000004ff027e24 */ /* 0x000fe2000f8e00ff */
[----:B------:R-:W-:-:S03]  /*d630*/  ULDC.64 UR10, c[0x0][0xc08] ;  /* 0x00030200000a7ab9 */ /* 0x000fc60000000a00 */
[----:B------:R-:W-:-:S05]  /*d640*/  IMAD.U32 R3, RZ, RZ, UR7 ;  /* 0x00000007ff037e24 */ /* 0x000fca000f8e00ff */
[----:B------:R-:W2:Y:S01]  /*d650*/  @P2 LDG.E R6, desc[UR14][R2.64] ;  /* 0x0000000e02062981 */ /* 0x000ea2000c1e1900 */
[----:B------:R-:W-:Y:S01]  /*d660*/  UISETP.NE.U32.AND UP1, UPT, UR10, URZ, UPT ;  /* 0x0000003f0a00728c */ /* 0x000fe2000bf25070 */
[----:B0-----:R-:W-:Y:S01]  /*d670*/  ISETP.NE.AND P0, PT, R13, 0x1, PT ;  /* 0x000000010d00780c */ /* 0x001fe20003f05270 */
[----:B------:R-:W-:Y:S02]  /*d680*/  ULDC UR4, c[0x0][0xa88] ;  /* 0x0002a20000047ab9 */ /* 0x000fe40000000800 */
[----:B------:R-:W-:Y:S01]  /*d690*/  UISETP.NE.AND.EX UP1, UPT, UR11, URZ, UPT, UP1 ;  /* 0x0000003f0b00728c */ /* 0x000fe2000bf25310 */
[----:B------:R-:W-:Y:S01]  /*d6a0*/  IMAD.U32 R0, RZ, RZ, UR4 ;  /* 0x00000004ff007e24 */ /* 0x000fe2000f8e00ff */
[----:B------:R-:W-:-:S04]  /*d6b0*/  UMOV UR4, URZ ;  /* 0x0000003f00047c82 */ /* 0x000fc80008000000 */
[----:B------:R-:W-:-:S04]  /*d6c0*/  PLOP3.LUT P3, PT, PT, PT, UP1, 0x80, 0x0 ;  /* 0x000000000000781c */ /* 0x000fc80003f6f018 */
[----:B------:R-:W0:Y:S01]  /*d6d0*/  @P0 LDC R11, c[0x0][0xbec] ;  /* 0x0002fb00ff0b0b82 */ /* 0x000e220000000800 */
[----:B------:R-:W-:-:S04]  /*d6e0*/  @UP1 UIADD3 UR8, UP2, UR8, UR10, URZ ;  /* 0x0000000a08081290 */ /* 0x000fc8000ff5e03f */
[----:B------:R-:W-:Y:S02]  /*d6f0*/  @UP1 UIADD3.X UR9, UR9, UR11, URZ, UP2, !UPT ;  /* 0x0000000b09091290 */ /* 0x000fe400097fe43f */
[----:B------:R-:W-:-:S04]  /*d700*/  MOV R4, UR8 ;  /* 0x0000000800047c02 */ /* 0x000fc80008000f00 */
[----:B------:R-:W-:Y:S01]  /*d710*/  IMAD.U32 R5, RZ, RZ, UR9 ;  /* 0x00000009ff057e24 */ /* 0x000fe2000f8e00ff */
[----:B------:R-:W-:Y:S01]  /*d720*/  USHF.R.S32.HI UR11, URZ, 0x1f, UR12 ;  /* 0x0000001f3f0b7899 */ /* 0x000fe2000801140c */
[----:B------:R-:W-:-:S03]  /*d730*/  ISETP.GE.AND P1, PT, R231, 0x80, PT ;  /* 0x00000080e700780c */ /* 0x000fc60003f26270 */
[----:B------:R1:W5:Y:S01]  /*d740*/  @P3 LDG.E R0, desc[UR14][R4.64] ;  /* 0x0000000e04003981 */ /* 0x000362000c1e1900 */
[----:B--2---:R-:W-:-:S13]  /*d750*/  @P2 R2UR UR4, R6 ;  /* 0x00000000060422ca */ /* 0x004fda00000e0000 */
[----:B------:R-:W-:Y:S01]  /*d760*/  USHF.R.S32.HI UR10, URZ, 0x1f, UR4 ;  /* 0x0000001f3f0a7899 */ /* 0x000fe20008011404 */
[----:B01----:R-:W-:Y:S11]  /*d770*/  @P3 BRA `(.L_x_422) ;  /* 0x0000000000143947 */ /* 0x003ff60003800000 */
[----:B------:R-:W-:Y:S05]  /*d780*/  @!P2 BRA `(.L_x_422) ;  /* 0x000000000010a947 */ /* 0x000fea0003800000 */
[----:B------:R-:W-:Y:S02]  /*d790*/  ULDC.64 UR8, c[0x0][0x208] ;  /* 0x0000820000087ab9 */ /* 0x000fe40000000a00 */
[----:B------:R-:W2:Y:S04]  /*d7a0*/  LDG.E R5, desc[UR8][R2.64] ;  /* 0x0000000802057981 */ /* 0x000ea8000c1e1900 */
[----:B-----5:R-:W2:Y:S02]  /*d7b0*/  LDG.E R0, desc[UR8][R2.64+0x4] ;  /* 0x0000040802007981 */ /* 0x020ea4000c1e1900 */
[----:B--2---:R-:W-:-:S07]  /*d7c0*/  IMAD.IADD R0, R0, 0x1, -R5 ;  /* 0x0000000100007824 */ /* 0x004fce00078e0a05 */
.L_x_422:
[----:B------:R-:W-:Y:S01]  /*d7d0*/  R2UR UR8, R216 ;  /* 0x00000000d80872ca */ /* 0x000fe200000e0000 */
[----:B------:R-:W-:Y:S01]  /*d7e0*/  BSSY B1, `(.L_x_423) ;  /* 0x0000032000017945 */ /* 0x000fe20003800000 */
[----:B------:R-:W-:-:S11]  /*d7f0*/  R2UR UR7, R218 ;  /* 0x00000000da0772ca */ /* 0x000fd600000e0000 */
[----:B------:R-:W-:Y:S02]  /*d800*/  USEL UR12, UR8, URZ, !UP0 ;  /* 0x0000003f080c7287 */ /* 0x000fe4000c000000 */
[----:B------:R-:W-:Y:S01]  /*d810*/  USEL UR13, UR7, URZ, !UP0 ;  /* 0x0000003f070d7287 */ /* 0x000fe2000c000000 */
[----:B------:R-:W-:Y:S11]  /*d820*/  @P1 BRA `(.L_x_424) ;  /* 0x0000000000b41947 */ /* 0x000ff60003800000 */
[----:B------:R-:W0:Y:S01]  /*d830*/  S2R R3, SR_TID.X ;  /* 0x0000000000037919 */ /* 0x000e220000002100 */
[----:B------:R-:W1:Y:S01]  /*d840*/  LDC R9, c[0x0][0xbe8] ;  /* 0x0002fa00ff097b82 */ /* 0x000e620000000800 */
[----:B------:R-:W-:-:S13]  /*d850*/  R2UR UR7, R215 ;  /* 0x00000000d70772ca */ /* 0x000fda00000e0000 */
[----:B------:R-:W-:-:S04]  /*d860*/  IMAD.U32 R2, RZ, RZ, UR7 ;  /* 0x00000007ff027e24 */ /* 0x000fc8000f8e00ff */
[----:B0-----:R-:W-:Y:S02]  /*d870*/  IMAD R2, R2, 0x80, R3 ;  /* 0x0000008002027824 */ /* 0x001fe400078e0203 */
[----:B-1---5:R-:W-:Y:S02]  /*d880*/  IMAD R3, R0, R9, RZ ;  /* 0x0000000900037224 */ /* 0x022fe400078e02ff */
[----:B------:R-:W-:-:S05]  /*d890*/  VIADD R4, R2, 0xffffff80 ;  /* 0xffffff8002047836 */ /* 0x000fca0000000000 */
[----:B------:R-:W-:-:S13]  /*d8a0*/  ISETP.GE.AND P1, PT, R4, R3, PT ;  /* 0x000000030400720c */ /* 0x000fda0003f26270 */
[----:B------:R-:W-:Y:S05]  /*d8b0*/  @P1 BRA `(.L_x_424) ;  /* 0x0000000000901947 */ /* 0x000fea0003800000 */
[----:B------:R-:W-:Y:S01]  /*d8c0*/  ISETP.NE.AND P1, PT, R9, 0x1, PT ;  /* 0x000000010900780c */ /* 0x000fe20003f25270 */
[----:B------:R-:W-:Y:S01]  /*d8d0*/  ULDC.64 UR14, c[0x0][0xb90] ;  /* 0x0002e400000e7ab9 */ /* 0x000fe20000000a00 */
[----:B------:R-:W-:Y:S01]  /*d8e0*/  R2UR UR16, R214 ;  /* 0x00000000d61072ca */ /* 0x000fe200000e0000 */
[----:B------:R-:W-:Y:S01]  /*d8f0*/  UIMAD UR7, UR11, UR14, URZ ;  /* 0x0000000e0b0772a4 */ /* 0x000fe2000f8e023f */
[----:B------:R-:W-:Y:S01]  /*d900*/  IMAD.MOV.U32 R2, RZ, RZ, R4 ;  /* 0x000000ffff027224 */ /* 0x000fe200078e0004 */
[----:B------:R-:W-:Y:S01]  /*d910*/  UMOV UR8, UR4 ;  /* 0x0000000400087c82 */ /* 0x000fe20008000000 */
[----:B------:R-:W-:-:S07]  /*d920*/  UMOV UR9, UR10 ;  /* 0x0000000a00097c82 */ /* 0x000fce0008000000 */
[----:B------:R-:W0:Y:S02]  /*d930*/  @P1 LDC R3, c[0x0][0xbec] ;  /* 0x0002fb00ff031b82 */ /* 0x000e240000000800 */
[----:B------:R-:W-:Y:S02]  /*d940*/  UIMAD.WIDE.U32 UR8, UR16, UR14, UR8 ;  /* 0x0000000e100872a5 */ /* 0x000fe4000f8e0008 */
[----:B------:R-:W-:-:S03]  /*d950*/  UIMAD UR7, UR16, UR15, UR7 ;  /* 0x0000000f100772a4 */ /* 0x000fc6000f8e0207 */
[----:B------:R-:W-:Y:S01]  /*d960*/  ULDC.64 UR14, c[0x0][0xb98] ;  /* 0x0002e600000e7ab9 */ /* 0x000fe20000000a00 */
[----:B------:R-:W1:Y:S01]  /*d970*/  @P1 LDC R6, c[0x0][0xbf0] ;  /* 0x0002fc00ff061b82 */ /* 0x000e620000000800 */
[----:B------:R-:W-:Y:S02]  /*d980*/  UIADD3 UR9, UR9, UR7, URZ ;  /* 0x0000000709097290 */ /* 0x000fe4000fffe03f */
[----:B------:R-:W-:Y:S02]  /*d990*/  UIMAD UR7, UR13, UR14, URZ ;  /* 0x0000000e0d0772a4 */ /* 0x000fe4000f8e023f */
[----:B------:R-:W-:Y:S02]  /*d9a0*/  UIMAD.WIDE.U32 UR8, UR12, UR14, UR8 ;  /* 0x0000000e0c0872a5 */ /* 0x000fe4000f8e0008 */
[----:B------:R-:W-:Y:S01]  /*d9b0*/  UIMAD UR7, UR12, UR15, UR7 ;  /* 0x0000000f0c0772a4 */ /* 0x000fe2000f8e0207 */
[----:B------:R-:W-:Y:S02]  /*d9c0*/  ULDC.64 UR16, c[0x0][0x208] ;  /* 0x0000820000107ab9 */ /* 0x000fe40000000a00 */
[----:B------:R-:W-:Y:S01]  /*d9d0*/  ULDC.64 UR14, c[0x0][0xb88] ;  /* 0x0002e200000e7ab9 */ /* 0x000fe20000000a00 */
[----:B0-----:R-:W-:-:S05]  /*d9e0*/  @P1 IMAD.HI.U32 R3, R4, R3, RZ ;  /* 0x0000000304031227 */ /* 0x001fca00078e00ff */
[----:B-1----:R-:W-:Y:S01]  /*d9f0*/  @P1 SHF.R.U32.HI R2, RZ, R6, R3 ;  /* 0x00000006ff021219 */ /* 0x002fe20000011603 */
[----:B------:R-:W-:-:S03]  /*da00*/  IMAD.U32 R6, RZ, RZ, UR7 ;  /* 0x00000007ff067e24 */ /* 0x000fc6000f8e00ff */
[--C-:B------:R-:W-:Y:S01]  /*da10*/  SHF.R.S32.HI R3, RZ, 0x1f, R2.reuse ;  /* 0x0000001fff037819 */ /* 0x100fe20000011402 */
[----:B------:R-:W-:Y:S01]  /*da20*/  IMAD.MOV R5, RZ, RZ, -R2 ;  /* 0x000000ffff057224 */ /* 0x000fe200078e0a02 */
[----:B------:R-:W-:-:S03]  /*da30*/  IADD3 R2, P1, R2, UR8, RZ ;  /* 0x0000000802027c10 */ /* 0x000fc6000ff3e0ff */
[----:B------:R-:W-:Y:S01]  /*da40*/  IMAD R5, R9, R5, R4 ;  /* 0x0000000509057224 */ /* 0x000fe200078e0204 */
[----:B------:R-:W-:Y:S01]  /*da50*/  IADD3.X R3, R3, UR9, R6, P1, !PT ;  /* 0x0000000903037c10 */ /* 0x000fe20008ffe406 */
[----:B------:R-:W-:-:S03]  /*da60*/  ULDC.64 UR8, c[0x0][0xb50] ;  /* 0x0002d40000087ab9 */ /* 0x000fc60000000a00 */
[----:B------:R-:W-:Y:S01]  /*da70*/  SHF.R.S32.HI R4, RZ, 0x1f, R5 ;  /* 0x0000001fff047819 */ /* 0x000fe20000011405 */
[----:B------:R-:W-:-:S04]  /*da80*/  IMAD.WIDE.U32 R2, R5, UR14, R2 ;  /* 0x0000000e05027c25 */ /* 0x000fc8000f8e0002 */
[----:B------:R-:W-:-:S04]  /*da90*/  IMAD R4, R4, UR14, RZ ;  /* 0x0000000e04047c24 */ /* 0x000fc8000f8e02ff */
[----:B------:R-:W-:Y:S01]  /*daa0*/  IMAD R9, R5, UR15, R4 ;  /* 0x0000000f05097c24 */ /* 0x000fe2000f8e0204 */
[----:B------:R-:W-:-:S03]  /*dab0*/  LEA R4, P1, R2, UR8, 0x2 ;  /* 0x0000000802047c11 */ /* 0x000fc6000f8210ff */
[----:B------:R-:W-:-:S05]  /*dac0*/  IMAD.IADD R3, R3, 0x1, R9 ;  /* 0x0000000103037824 */ /* 0x000fca00078e0209 */
[----:B------:R-:W-:Y:S01]  /*dad0*/  LEA.HI.X R5, R2, UR9, R3, 0x2, P1 ;  /* 0x0000000902057c11 */ /* 0x000fe200088f1403 */
[----:B------:R-:W-:-:S05]  /*dae0*/  IMAD.MOV.U32 R3, RZ, RZ, -0x800000 ;  /* 0xff800000ff037424 */ /* 0x000fca00078e00ff */
[----:B------:R0:W-:Y:S02]  /*daf0*/  STG.E desc[UR16][R4.64], R3 ;  /* 0x0000000304007986 */ /* 0x0001e4000c101910 */
.L_x_424:
[----:B------:R-:W-:Y:S05]  /*db00*/  BSYNC B1 ;  /* 0x0000000000017941 */ /* 0x000fea0003800000 */
.L_x_423:
[----:B------:R-:W-:Y:S01]  /*db10*/  R2UR UR16, R215 ;  /* 0x00000000d71072ca */ /* 0x000fe200000e0000 */
[----:B0-----:R-:W0:Y:S01]  /*db20*/  @P0 LDC R3, c[0x0][0xbf0] ;  /* 0x0002fc00ff030b82 */ /* 0x001e220000000800 */
[----:B------:R-:W-:Y:S01]  /*db30*/  ULDC.64 UR14, c[0x0][0xaa0] ;  /* 0x0002a800000e7ab9 */ /* 0x000fe20000000a00 */
[----:B------:R-:W-:Y:S01]  /*db40*/  R2UR UR17, R214 ;  /* 0x00000000d61172ca */ /* 0x000fe200000e0000 */
[----:B------:R-:W-:Y:S01]  /*db50*/  UIMAD UR7, UR10, UR14, URZ ;  /* 0x0000000e0a0772a4 */ /* 0x000fe2000f8e023f */
[----:B------:R-:W-:Y:S01]  /*db60*/  IMAD R2, R213, 0x20, R217 ;  /* 0x00000020d5027824 */ /* 0x000fe200078e02d9 */
[----:B------:R-:W-:Y:S01]  /*db70*/  UIMAD.WIDE.U32 UR8, UR4, UR14, URZ ;  /* 0x0000000e040872a5 */ /* 0x000fe2000f8e003f */
[----:B------:R-:W-:Y:S01]  /*db80*/  BSSY B1, `(.L_x_425) ;  /* 0x0000043000017945 */ /* 0x000fe20003800000 */
[----:B------:R-:W-:-:S03]  /*db90*/  UIMAD UR7, UR4, UR15, UR7 ;  /* 0x0000000f040772a4 */ /* 0x000fc6000f8e0207 */
[----:B------:R-:W-:Y:S01]  /*dba0*/  ULDC.64 UR14, c[0x0][0xae8] ;  /* 0x0002ba00000e7ab9 */ /* 0x000fe20000000a00 */
[----:B------:R-:W-:Y:S01]  /*dbb0*/  UIADD3 UR9, UR9, UR7, URZ ;  /* 0x0000000709097290 */ /* 0x000fe2000fffe03f */
[----:B------:R-:W-:Y:S01]  /*dbc0*/  IMAD.U32 R5, RZ, RZ, UR16 ;  /* 0x00000010ff057e24 */ /* 0x000fe2000f8e00ff */
[----:B------:R-:W-:Y:S02]  /*dbd0*/  UIMAD UR4, UR11, UR14, URZ ;  /* 0x0000000e0b0472a4 */ /* 0x000fe4000f8e023f */
[----:B------:R-:W-:Y:S01]  /*dbe0*/  UIMAD.WIDE.U32 UR8, UR17, UR14, UR8 ;  /* 0x0000000e110872a5 */ /* 0x000fe2000f8e0008 */
[----:B------:R-:W-:Y:S01]  /*dbf0*/  IMAD R6, R5, 0x80, R2 ;  /* 0x0000008005067824 */ /* 0x000fe200078e0202 */
[----:B------:R-:W-:Y:S01]  /*dc00*/  UIMAD UR4, UR17, UR15, UR4 ;  /* 0x0000000f110472a4 */ /* 0x000fe2000f8e0204 */
[----:B------:R-:W-:Y:S02]  /*dc10*/  ULDC.64 UR10, c[0x0][0xaf0] ;  /* 0x0002bc00000a7ab9 */ /* 0x000fe40000000a00 */
[----:B------:R-:W-:Y:S01]  /*dc20*/  @P0 IMAD.HI.U32 R2, R6, R11, RZ ;  /* 0x0000000b06020227 */ /* 0x000fe200078e00ff */
[----:B------:R-:W-:-:S02]  /*dc30*/  UIADD3 UR9, UR9, UR4, URZ ;  /* 0x0000000409097290 */ /* 0x000fc4000fffe03f */
[----:B------:R-:W-:Y:S01]  /*dc40*/  UIMAD UR4, UR13, UR10, URZ ;  /* 0x0000000a0d0472a4 */ /* 0x000fe2000f8e023f */
[----:B------:R-:W-:Y:S01]  /*dc50*/  IMAD.MOV.U32 R5, RZ, RZ, R6 ;  /* 0x000000ffff057224 */ /* 0x000fe200078e0006 */
[----:B0-----:R-:W-:Y:S01]  /*dc60*/  @P0 SHF.R.U32.HI R5, RZ, R3, R2 ;  /* 0x00000003ff050219 */ /* 0x001fe20000011602 */
[----:B------:R-:W-:Y:S02]  /*dc70*/  UIMAD.WIDE.U32 UR8, UR12, UR10, UR8 ;  /* 0x0000000a0c0872a5 */ /* 0x000fe4000f8e0008 */
[----:B------:R-:W-:Y:S01]  /*dc80*/  UIMAD UR4, UR12, UR11, UR4 ;  /* 0x0000000b0c0472a4 */ /* 0x000fe2000f8e0204 */
[--C-:B------:R-:W-:Y:S01]  /*dc90*/  SHF.R.S32.HI R2, RZ, 0x1f, R5.reuse ;  /* 0x0000001fff027819 */ /* 0x100fe20000011405 */
[----:B------:R-:W-:Y:S01]  /*dca0*/  IMAD.MOV R9, RZ, RZ, -R5 ;  /* 0x000000ffff097224 */ /* 0x000fe200078e0a05 */
[----:B------:R-:W-:Y:S01]  /*dcb0*/  ULDC.64 UR10, c[0x0][0xae0] ;  /* 0x0002b800000a7ab9 */ /* 0x000fe20000000a00 */
[----:B------:R-:W-:Y:S02]  /*dcc0*/  UIADD3 UR4, UR9, UR4, URZ ;  /* 0x0000000409047290 */ /* 0x000fe4000fffe03f */
[----:B------:R-:W-:-:S02]  /*dcd0*/  IMAD.U32 R3, RZ, RZ, UR9 ;  /* 0x00000009ff037e24 */ /* 0x000fc4000f8e00ff */
[----:B------:R-:W-:Y:S02]  /*dce0*/  IMAD R4, R2, UR10, RZ ;  /* 0x0000000a02047c24 */ /* 0x000fe4000f8e02ff */
[----:B------:R-:W-:Y:S02]  /*dcf0*/  IMAD R9, R13, R9, R6 ;  /* 0x000000090d097224 */ /* 0x000fe400078e0206 */
[----:B------:R-:W-:Y:S01]  /*dd00*/  IMAD.U32 R2, RZ, RZ, UR8 ;  /* 0x00000008ff027e24 */ /* 0x000fe2000f8e00ff */
[----:B------:R-:W-:Y:S01]  /*dd10*/  ULDC.64 UR8, c[0x0][0xad8] ;  /* 0x0002b60000087ab9 */ /* 0x000fe20000000a00 */
[----:B------:R-:W-:Y:S02]  /*dd20*/  IMAD.U32 R3, RZ, RZ, UR4 ;  /* 0x00000004ff037e24 */ /* 0x000fe4000f8e00ff */
[C---:B------:R-:W-:Y:S01]  /*dd30*/  IMAD R11, R5.reuse, UR11, R4 ;  /* 0x0000000b050b7c24 */ /* 0x040fe2000f8e0204 */
[----:B------:R-:W-:Y:S01]  /*dd40*/  SHF.R.S32.HI R4, RZ, 0x1f, R9 ;  /* 0x0000001fff047819 */ /* 0x000fe20000011409 */
[----:B------:R-:W-:-:S04]  /*dd50*/  IMAD.WIDE.U32 R2, R5, UR10, R2 ;  /* 0x0000000a05027c25 */ /* 0x000fc8000f8e0002 */
[----:B------:R-:W-:Y:S02]  /*dd60*/  IMAD.U32 R6, RZ, RZ, UR16 ;  /* 0x00000010ff067e24 */ /* 0x000fe4000f8e00ff */
[----:B------:R-:W-:Y:S02]  /*dd70*/  IMAD.IADD R3, R3, 0x1, R11 ;  /* 0x0000000103037824 */ /* 0x000fe400078e020b */
[----:B------:R-:W-:Y:S02]  /*dd80*/  IMAD R4, R4, UR8, RZ ;  /* 0x0000000804047c24 */ /* 0x000fe4000f8e02ff */
[----:B------:R-:W-:Y:S02]  /*dd90*/  IMAD R6, R6, 0x80, R217 ;  /* 0x0000008006067824 */ /* 0x000fe400078e02d9 */
[----:B-----5:R-:W-:Y:S02]  /*dda0*/  IMAD R13, R0, R13, RZ ;  /* 0x0000000d000d7224 */ /* 0x020fe400078e02ff */
[----:B------:R-:W-:-:S02]  /*ddb0*/  IMAD R5, R9, UR9, R4 ;  /* 0x0000000909057c24 */ /* 0x000fc4000f8e0204 */
[----:B------:R-:W-:Y:S01]  /*ddc0*/  IMAD.WIDE.U32 R2, R9, UR8, R2 ;  /* 0x0000000809027c25 */ /* 0x000fe2000f8e0002 */
[----:B------:R-:W-:Y:S01]  /*ddd0*/  ISETP.GE.AND P2, PT, R6, R13, PT ;  /* 0x0000000d0600720c */ /* 0x000fe20003f46270 */
[----:B------:R-:W-:Y:S02]  /*dde0*/  ULDC.64 UR8, c[0x0][0xa80] ;  /* 0x0002a00000087ab9 */ /* 0x000fe40000000a00 */
[----:B------:R-:W-:Y:S01]  /*ddf0*/  IMAD.IADD R3, R3, 0x1, R5 ;  /* 0x0000000103037824 */ /* 0x000fe200078e0205 */
[----:B------:R-:W-:Y:S01]  /*de00*/  LEA R4, P3, R2, UR8, 0x1 ;  /* 0x0000000802047c11 */ /* 0x000fe2000f8608ff */
[----:B------:R-:W-:-:S03]  /*de10*/  VIADD R0, R6, 0x20 ;  /* 0x0000002006007836 */ /* 0x000fc60000000000 */
[----:B------:R-:W-:Y:S01]  /*de20*/  LEA.HI.X R5, R2, UR9, R3, 0x1, P3 ;  /* 0x0000000902057c11 */ /* 0x000fe200098f0c03 */
[----:B------:R0:W1:Y:S01]  /*de30*/  SHFL.IDX PT, R9, R4, RZ, 0x181f ;  /* 0x00181fff04097589 */ /* 0x00006200000e0000 */
[-C--:B------:R-:W-:Y:S01]  /*de40*/  ISETP.GE.AND P1, PT, R0, R13.reuse, PT ;  /* 0x0000000d0000720c */ /* 0x080fe20003f26270 */
[----:B------:R-:W-:Y:S02]  /*de50*/  VIADD R0, R6, 0x40 ;  /* 0x0000004006007836 */ /* 0x000fe40000000000 */
[----:B------:R0:W2:Y:S03]  /*de60*/  SHFL.IDX PT, R3, R5, RZ, 0x181f ;  /* 0x00181fff05037589 */ /* 0x0000a600000e0000 */
        /* <DEDUP_REMOVED lines=11> */
[----:B------:R3:W-:Y:S01]  /*df20*/  @!P5 ST.E.128 desc[UR8][R10.64], RZ ;  /* 0x000000ff0a00d985 */ /* 0x0007e2000c101d08 */
[----:B------:R-:W-:Y:S02]  /*df30*/  @!P4 LEA.HI.X R15, R23, R3, R229, 0x1, P6 ;  /* 0x00000003170fc211 */ /* 0x000fe400030f0ce5 */
[----:B------:R-:W-:-:S03]  /*df40*/  @!P3 LEA R20, P6, R22, R9, 0x1 ;  /* 0x000000091614b211 */ /* 0x000fc600078c08ff */
[----:B------:R3:W-:Y:S01]  /*df50*/  @!P4 ST.E.128 desc[UR8][R14.64], RZ ;  /* 0x000000ff0e00c985 */ /* 0x0007e2000c101d08 */
[----:B------:R-:W-:Y:S02]  /*df60*/  @!P3 LEA.HI.X R21, R22, R3, R228, 0x1, P6 ;  /* 0x000000031615b211 */ /* 0x000fe400030f0ce4 */
[----:B------:R-:W-:-:S03]  /*df70*/  @!P2 LEA R2, P6, R212, R9, 0x1 ;  /* 0x00000009d402a211 */ /* 0x000fc600078c08ff */
[----:B------:R3:W-:Y:S01]  /*df80*/  @!P3 ST.E.128 desc[UR8][R20.64], RZ ;  /* 0x000000ff1400b985 */ /* 0x0007e2000c101d08 */
[----:B------:R-:W-:-:S05]  /*df90*/  @!P2 LEA.HI.X R3, R212, R3, R227, 0x1, P6 ;  /* 0x00000003d403a211 */ /* 0x000fca00030f0ce3 */
[----:B------:R3:W-:Y:S04]  /*dfa0*/  @!P2 ST.E.128 desc[UR8][R2.64], RZ ;  /* 0x000000ff0200a985 */ /* 0x0007e8000c101d08 */
.L_x_426:
[----:B------:R-:W-:Y:S05]  /*dfb0*/  BSYNC B1 ;  /* 0x0000000000017941 */ /* 0x000fea0003800000 */
.L_x_425:
[----:B--23--:R2:W3:Y:S01]  /*dfc0*/  SHFL.IDX PT, R3, R5, 0x1, 0x181f ;  /* 0x00381f0005037f89 */ /* 0x00c4e200000e0000 */
[----:B------:R-:W-:Y:S03]  /*dfd0*/  BSSY B1, `(.L_x_427) ;  /* 0x0000015000017945 */ /* 0x000fe60003800000 */
[----:B-1----:R2:W1:Y:S01]  /*dfe0*/  SHFL.IDX PT, R9, R4, 0x1, 0x181f ;  /* 0x00381f0004097f89 */ /* 0x00246200000e0000 */
[----:B------:R-:W-:Y:S05]  /*dff0*/  @P1 BRA `(.L_x_428) ;  /* 0x0000000000481947 */ /* 0x000fea0003800000 */
[----:B------:R-:W-:Y:S01]  /*e000*/  ULDC UR4, c[0x0][0xac8] ;  /* 0x0002b20000047ab9 */ /* 0x000fe20000000800 */
[----:B------:R-:W-:Y:S01]  /*e010*/  ULDC.64 UR8, c[0x0][0x208] ;  /* 0x0000820000087ab9 */ /* 0x000fe20000000a00 */
[----:B------:R-:W-:Y:S02]  /*e020*/  ISETP.GE.AND P4, PT, R18, UR4, PT ;  /* 0x0000000412007c0c */ /* 0x000fe4000bf86270 */
[----:B------:R-:W-:Y:S02]  /*e030*/  ISETP.GE.AND P3, PT, R23, UR4, PT ;  /* 0x0000000417007c0c */ /* 0x000fe4000bf66270 */
[----:B------:R-:W-:Y:S02]  /*e040*/  ISETP.GE.AND P2, PT, R22, UR4, PT ;  /* 0x0000000416007c0c */ /* 0x000fe4000bf46270 */
[----:B------:R-:W-:-:S07]  /*e050*/  ISETP.GE.AND P1, PT, R212, UR4, PT ;  /* 0x00000004d4007c0c */ /* 0x000fce000bf26270 */
[CC--:B-1----:R-:W-:Y:S02]  /*e060*/  @!P4 LEA R10, P6, R18.reuse, R9.reuse, 0x1 ;  /* 0x00000009120ac211 */ /* 0x0c2fe400078c08ff */
[C---:B------:R-:W-:Y:S02]  /*e070*/  @!P3 LEA R14, P5, R23.reuse, R9, 0x1 ;  /* 0x00000009170eb211 */ /* 0x040fe400078a08ff */
[----:B---3--:R-:W-:Y:S02]  /*e080*/  @!P4 LEA.HI.X R11, R18, R3, R230, 0x1, P6 ;  /* 0x00000003120bc211 */ /* 0x008fe400030f0ce6 */
[----:B------:R-:W-:Y:S02]  /*e090*/  @!P2 LEA R8, P6, R22, R9, 0x1 ;  /* 0x000000091608a211 */ /* 0x000fe400078c08ff */
[----:B------:R-:W-:Y:S01]  /*e0a0*/  @!P3 LEA.HI.X R15, R23, R3, R229, 0x1, P5 ;  /* 0x00000003170fb211 */ /* 0x000fe200028f0ce5 */
[----:B------:R4:W-:Y:S01]  /*e0b0*/  @!P4 ST.E.128 desc[UR8][R10.64], RZ ;  /* 0x000000ff0a00c985 */ /* 0x0009e2000c101d08 */
[----:B------:R-:W-:-:S02]  /*e0c0*/  @!P1 LEA R2, P5, R212, R9, 0x1 ;  /* 0x00000009d4029211 */ /* 0x000fc400078a08ff */
[-C--:B------:R-:W-:Y:S01]  /*e0d0*/  @!P2 LEA.HI.X R9, R22, R3.reuse, R228, 0x1, P6 ;  /* 0x000000031609a211 */ /* 0x080fe200030f0ce4 */
[----:B------:R4:W-:Y:S01]  /*e0e0*/  @!P3 ST.E.128 desc[UR8][R14.64], RZ ;  /* 0x000000ff0e00b985 */ /* 0x0009e2000c101d08 */
[----:B------:R-:W-:-:S03]  /*e0f0*/  @!P1 LEA.HI.X R3, R212, R3, R227, 0x1, P5 ;  /* 0x00000003d4039211 */ /* 0x000fc600028f0ce3 */
[----:B------:R4:W-:Y:S04]  /*e100*/  @!P2 ST.E.128 desc[UR8][R8.64], RZ ;  /* 0x000000ff0800a985 */ /* 0x0009e8000c101d08 */
[----:B------:R4:W-:Y:S02]  /*e110*/  @!P1 ST.E.128 desc[UR8][R2.64], RZ ;  /* 0x000000ff02009985 */ /* 0x0009e4000c101d08 */
.L_x_428:
[----:B------:R-:W-:Y:S05]  /*e120*/  BSYNC B1 ;  /* 0x0000000000017941 */ /* 0x000fea0003800000 */
.L_x_427:
[----:B---34-:R3:W4:Y:S01]  /*e130*/  SHFL.IDX PT, R3, R5, 0x2, 0x181f ;  /* 0x00581f0005037f89 */ /* 0x01872200000e0000 */
        /* <DEDUP_REMOVED lines=9> */
[-C--:B-1----:R-:W-:Y:S02]  /*e1d0*/  @!P3 LEA R10, P6, R18, R9.reuse, 0x1 ;  /* 0x00000009120ab211 */ /* 0x082fe400078c08ff */
[CC--:B------:R-:W-:Y:S02]  /*e1e0*/  @!P2 LEA R8, P5, R23.reuse, R9.reuse, 0x1 ;  /* 0x000000091708a211 */ /* 0x0c0fe400078a08ff */
[----:B------:R-:W-:Y:S02]  /*e1f0*/  @!P1 LEA R14, P4, R22, R9, 0x1 ;  /* 0x00000009160e9211 */ /* 0x000fe400078808ff */
[----:B----4-:R-:W-:Y:S02]  /*e200*/  @!P3 LEA.HI.X R11, R18, R3, R230, 0x1, P6 ;  /* 0x00000003120bb211 */ /* 0x010fe400030f0ce6 */
[----:B------:R-:W-:Y:S02]  /*e210*/  @!P0 LEA R2, P6, R212, R9, 0x1 ;  /* 0x00000009d4028211 */ /* 0x000fe400078c08ff */
[-C--:B------:R-:W-:Y:S01]  /*e220*/  @!P2 LEA.HI.X R9, R23, R3.reuse, R229, 0x1, P5 ;  /* 0x000000031709a211 */ /* 0x080fe200028f0ce5 */
[----:B------:R1:W-:Y:S01]  /*e230*/  @!P3 ST.E.128 desc[UR8][R10.64], RZ ;  /* 0x000000ff0a00b985 */ /* 0x0003e2000c101d08 */
[----:B------:R-:W-:-:S02]  /*e240*/  @!P1 LEA.HI.X R15, R22, R3, R228, 0x1, P4 ;  /* 0x00000003160f9211 */ /* 0x000fc400020f0ce4 */
[----:B------:R-:W-:Y:S01]  /*e250*/  @!P0 LEA.HI.X R3, R212, R3, R227, 0x1, P6 ;  /* 0x00000003d4038211 */ /* 0x000fe200030f0ce3 */
[----:B------:R1:W-:Y:S04]  /*e260*/  @!P2 ST.E.128 desc[UR8][R8.64], RZ ;  /* 0x000000ff0800a985 */ /* 0x0003e8000c101d08 */
[----:B------:R1:W-:Y:S04]  /*e270*/  @!P1 ST.E.128 desc[UR8][R14.64], RZ ;  /* 0x000000ff0e009985 */ /* 0x0003e8000c101d08 */
[----:B------:R1:W-:Y:S02]  /*e280*/  @!P0 ST.E.128 desc[UR8][R2.64], RZ ;  /* 0x000000ff02008985 */ /* 0x0003e4000c101d08 */
.L_x_430:
[----:B------:R-:W-:Y:S05]  /*e290*/  BSYNC B1 ;  /* 0x0000000000017941 */ /* 0x000fea0003800000 */
.L_x_429:
[----:B------:R-:W-:Y:S01]  /*e2a0*/  VIADD R0, R6, 0x60 ;  /* 0x0000006006007836 */ /* 0x000fe20000000000 */
[----:B0-23--:R-:W0:Y:S04]  /*e2b0*/  SHFL.IDX PT, R5, R5, 0x3, 0x181f ;  /* 0x00781f0005057f89 */ /* 0x00de2800000e0000 */
[----:B------:R-:W-:Y:S01]  /*e2c0*/  ISETP.GE.AND P0, PT, R0, R13, PT ;  /* 0x0000000d0000720c */ /* 0x000fe20003f06270 */
[----:B-1--4-:R1:W2:-:S12]  /*e2d0*/  SHFL.IDX PT, R3, R4, 0x3, 0x181f ;  /* 0x00781f0004037f89 */ /* 0x01229800000e0000 */
[----:B-1----:R-:W-:Y:S05]  /*e2e0*/  @P0 BRA `(.L_x_421) ;  /* 0x0000000000480947 */ /* 0x002fea0003800000 */
[----:B------:R-:W-:Y:S01]  /*e2f0*/  ULDC UR4, c[0x0][0xac8] ;  /* 0x0002b20000047ab9 */ /* 0x000fe20000000800 */
[----:B------:R-:W-:Y:S01]  /*e300*/  ULDC.64 UR8, c[0x0][0x208] ;  /* 0x0000820000087ab9 */ /* 0x000fe20000000a00 */
[----:B------:R-:W-:Y:S02]  /*e310*/  ISETP.GE.AND P3, PT, R18, UR4, PT ;  /* 0x0000000412007c0c */ /* 0x000fe4000bf66270 */
[----:B------:R-:W-:Y:S02]  /*e320*/  ISETP.GE.AND P2, PT, R23, UR4, PT ;  /* 0x0000000417007c0c */ /* 0x000fe4000bf46270 */
[----:B------:R-:W-:Y:S02]  /*e330*/  ISETP.GE.AND P1, PT, R22, UR4, PT ;  /* 0x0000000416007c0c */ /* 0x000fe4000bf26270 */
[----:B------:R-:W-:-:S07]  /*e340*/  ISETP.GE.AND P0, PT, R212, UR4, PT ;  /* 0x00000004d4007c0c */ /* 0x000fce000bf06270 */
[-C--:B--2---:R-:W-:Y:S02]  /*e350*/  @!P3 LEA R8, P6, R18, R3.reuse, 0x1 ;  /* 0x000000031208b211 */ /* 0x084fe400078c08ff */
[CC--:B------:R-:W-:Y:S02]  /*e360*/  @!P2 LEA R10, P5, R23.reuse, R3.reuse, 0x1 ;  /* 0x00000003170aa211 */ /* 0x0c0fe400078a08ff */
[----:B------:R-:W-:Y:S02]  /*e370*/  @!P1 LEA R12, P4, R22, R3, 0x1 ;  /* 0x00000003160c9211 */ /* 0x000fe400078808ff */
[----:B0-----:R-:W-:Y:S02]  /*e380*/  @!P3 LEA.HI.X R9, R18, R5, R230, 0x1, P6 ;  /* 0x000000051209b211 */ /* 0x001fe400030f0ce6 */
        /* <DEDUP_REMOVED lines=8> */
.L_x_421:
[----:B------:R-:W-:Y:S05]  /*e410*/  BSYNC B0 ;  /* 0x0000000000007941 */ /* 0x000fea0003800000 */
.L_x_412:
[----:B------:R-:W-:Y:S02]  /*e420*/  ULDC UR4, c[0x0][0xc3c] ;  /* 0x00030f0000047ab9 */ /* 0x000fe40000000800 */
[----:B------:R-:W-:-:S13]  /*e430*/  ISETP.GE.AND P0, PT, R7, UR4, PT ;  /* 0x0000000407007c0c */ /* 0x000fda000bf06270 */
[----:B------:R-:W-:Y:S05]  /*e440*/  @!P0 BRA `(.L_x_431) ;  /* 0xffffff2800888947 */ /* 0x000fea000383ffff */
[----:B------:R-:W-:Y:S05]  /*e450*/  EXIT ;  /* 0x000000000000794d */ /* 0x000fea0003800000 */
.L_x_387:
[----:B------:R-:W-:-:S08]  /*e460*/  NOP ;  /* 0x0000000000007918 */ /* 0x000fd00000000000 */
[----:B0-----:R-:W0:-:S00]  /*e470*/  USETMAXREG.DEALLOC.CTAPOOL 0x18 ;  /* 0x00000018000079c8 */ /* 0x001e0000080e0500 */
[----:B0-----:R-:W-:-:S06]  /*e480*/  LOP3.LUT R0, R0, 0x3, RZ, 0xc0, !PT ;  /* 0x0000000300007812 */ /* 0x001fcc00078ec0ff */
[----:B------:R-:W0:Y:S02]  /*e490*/  SHFL.IDX PT, R0, R0, RZ, 0x1f ;  /* 0x00001fff00007589 */ /* 0x000e2400000e0000 */
[----:B0-----:R-:W-:Y:S01]  /*e4a0*/  ISETP.NE.AND P0, PT, R0, RZ, PT ;  /* 0x000000ff0000720c */ /* 0x001fe20003f05270 */
[----:B------:R-:W-:-:S03]  /*e4b0*/  IMAD.MOV.U32 R0, RZ, RZ, RZ ;  /* 0x000000ffff007224 */ /* 0x000fc600078e00ff */
[----:B------:R-:W-:-:S05]  /*e4c0*/  P2R R2, PR, RZ, 0x1 ;  /* 0x00000001ff027803 */ /* 0x000fca0000000000 */
[----:B------:R0:W-:Y:S04]  /*e4d0*/  STL [R1+0x58], R2 ;  /* 0x0000580201007387 */ /* 0x0001e80000100800 */
[----:B------:R-:W-:Y:S05]  /*e4e0*/  @!P0 BRA `(.L_x_432) ;  /* 0x00000000001c8947 */ /* 0x000fea0003800000 */
[----:B------:R-:W1:Y:S08]  /*e4f0*/  S2UR UR5, SR_CgaCtaId ;  /* 0x00000000000579c3 */ /* 0x000e700000008800 */
[----:B------:R-:W-:Y:S06]  /*e500*/  BAR.SYNC.DEFER_BLOCKING 0x5, 0x180 ;  /* 0x0146000000007b1d */ /* 0x000fec0000010000 */
[----:B------:R-:W-:-:S02]  /*e510*/  UMOV UR4, 0x400 ;  /* 0x0000040000047882 */ /* 0x000fc40000000000 */
[----:B-1----:R-:W-:-:S09]  /*e520*/  ULEA UR4, UR5, UR4, 0x18 ;  /* 0x0000000405047291 */ /* 0x002fd2000f8ec03f */
[----:B------:R-:W1:Y:S01]  /*e530*/  LDS.128 R16, [UR4+0x388d0] ;  /* 0x0388d004ff107984 */ /* 0x000e620008000c00 */
[----:B------:R-:W-:Y:S06]  /*e540*/  BAR.ARV 0x4, 0x180 ;  /* 0x0106000000007b1d */ /* 0x000fec0000002000 */
[----:B------:R-:W-:Y:S05]  /*e550*/  BRA `(.L_x_433) ;  /* 0x0000000800047947 */ /* 0x000fea0003800000 */
.L_x_432:
[----:B0-----:R-:W0:Y:S01]  /*e560*/  S2R R2, SR_TID.X ;  /* 0x0000000000027919 */ /* 0x001e220000002100 */
[----:B------:R-:W-:Y:S01]  /*e570*/  ULDC UR4, c[0x0][0xc3c] ;  /* 0x00030f0000047ab9 */ /* 0x000fe20000000800 */
[----:B------:R-:W-:Y:S01]  /*e580*/  ULDC.64 UR6, c[0x0][0x208] ;  /* 0x0000820000067ab9 */ /* 0x000fe20000000a00 */
[----:B------:R-:W-:Y:S01]  /*e590*/  ULDC UR5, c[0x0][0xc38] ;  /* 0x00030e0000057ab9 */ /* 0x000fe20000000800 */
[----:B0-----:R-:W-:-:S04]  /*e5a0*/  LOP3.LUT R5, R2, 0x1f, RZ, 0xc0, !PT ;  /* 0x0000001f02057812 */ /* 0x001fc800078ec0ff */
[----:B------:R-:W-:-:S04]  /*e5b0*/  ISETP.NE.AND P0, PT, R5, 0x1f, PT ;  /* 0x0000001f0500780c */ /* 0x000fc80003f05270 */
[----:B------:R-:W-:-:S13]  /*e5c0*/  ISETP.GE.OR P1, PT, R5, UR4, !P0 ;  /* 0x0000000405007c0c */ /* 0x000fda000c726670 */
[----:B------:R-:W0:Y:S02]  /*e5d0*/  @!P1 LDC.64 R2, c[0x0][0xc80] ;  /* 0x00032000ff029b82 */ /* 0x000e240000000a00 */
[----:B0-----:R-:W-:-:S05]  /*e5e0*/  @!P1 IMAD.WIDE.U32 R2, R5, 0x4, R2 ;  /* 0x0000000405029825 */ /* 0x001fca00078e0002 */
[----:B------:R-:W2:Y:S01]  /*e5f0*/  @!P1 LDG.E R0, desc[UR6][R2.64] ;  /* 0x0000000602009981 */ /* 0x000ea2000c1e1900 */
[C---:B------:R-:W-:Y:S01]  /*e600*/  ISETP.NE.AND P1, PT, R5.reuse, RZ, PT ;  /* 0x000000ff0500720c */ /* 0x040fe20003f25270 */
[----:B------:R-:W0:Y:S01]  /*e610*/  S2UR UR6, SR_CTAID.X ;  /* 0x00000000000679c3 */ /* 0x000e220000002500 */
[C---:B------:R-:W-:Y:S01]  /*e620*/  ISETP.GE.U32.AND P2, PT, R5.reuse, 0x2, PT ;  /* 0x000000020500780c */ /* 0x040fe20003f46070 */
[----:B------:R-:W-:Y:S01]  /*e630*/  UMOV UR4, URZ ;  /* 0x0000003f00047c82 */ /* 0x000fe20008000000 */
[C---:B------:R-:W-:Y:S01]  /*e640*/  ISETP.GE.U32.AND P3, PT, R5.reuse, 0x4, PT ;  /* 0x000000040500780c */ /* 0x040fe20003f66070 */
[----:B------:R-:W-:Y:S01]  /*e650*/  IMAD.MOV.U32 R16, RZ, RZ, RZ ;  /* 0x000000ffff107224 */ /* 0x000fe200078e00ff */
[C---:B------:R-:W-:Y:S02]  /*e660*/  ISETP.GE.U32.AND P4, PT, R5.reuse, 0x8, PT ;  /* 0x000000080500780c */ /* 0x040fe40003f86070 */
[----:B------:R-:W-:Y:S01]  /*e670*/  ISETP.GE.U32.AND P5, PT, R5, 0x10, PT ;  /* 0x000000100500780c */ /* 0x000fe20003fa6070 */
[----:B--2---:R-:W1:Y:S02]  /*e680*/  SHFL.UP PT, R4, R0, 0x1, RZ ;  /* 0x0420000000047989 */ /* 0x004e6400000e00ff */
[----:B-1----:R-:W-:-:S05]  /*e690*/  SEL R7, R4, RZ, P1 ;  /* 0x000000ff04077207 */ /* 0x002fca0000800000 */
[----:B------:R-:W-:-:S05]  /*e6a0*/  IMAD.IADD R7, R0, 0x1, R7 ;  /* 0x0000000100077824 */ /* 0x000fca00078e0207 */
[----:B------:R-:W1:Y:S02]  /*e6b0*/  SHFL.UP PT, R4, R7, 0x2, RZ ;  /* 0x0440000007047989 */ /* 0x000e6400000e00ff */
        /* <DEDUP_REMOVED lines=11> */
[----:B------:R-:W1:Y:S02]  /*e770*/  SHFL.IDX PT, R4, R2, 0x1f, 0x1f ;  /* 0x03e01f0002047f89 */ /* 0x000e6400000e0000 */
[----:B-1----:R-:W-:-:S04]  /*e780*/  IMAD R4, R4, UR5, RZ ;  /* 0x0000000504047c24 */ /* 0x002fc8000f8e02ff */
[----:B------:R-:W-:Y:S01]  /*e790*/  IMAD.MOV.U32 R7, RZ, RZ, R4 ;  /* 0x000000ffff077224 */ /* 0x000fe200078e0004 */
[----:B0-----:R-:W-:-:S13]  /*e7a0*/  ISETP.GT.AND P6, PT, R4, UR6, PT ;  /* 0x0000000604007c0c */ /* 0x001fda000bfc4270 */
[----:B------:R-:W-:Y:S05]  /*e7b0*/  @P6 BRA `(.L_x_434) ;  /* 0x0000000000a46947 */ /* 0x000fea0003800000 */
[----:B------:R-:W0:Y:S01]  /*e7c0*/  LDC R6, c[0x0][0xc3c] ;  /* 0x00030f00ff067b82 */ /* 0x000e220000000800 */
[----:B------:R-:W-:Y:S01]  /*e7d0*/  IMAD.MOV.U32 R4, RZ, RZ, R7 ;  /* 0x000000ffff047224 */ /* 0x000fe200078e0007 */
[----:B------:R-:W-:Y:S01]  /*e7e0*/  UMOV UR4, URZ ;  /* 0x0000003f00047c82 */ /* 0x000fe20008000000 */
[----:B------:R-:W-:Y:S01]  /*e7f0*/  ULDC UR7, c[0x0][0xc3c] ;  /* 0x00030f0000077ab9 */ /* 0x000fe20000000800 */
[----:B------:R-:W-:-:S05]  /*e800*/  ULDC UR5, c[0x0][0xc38] ;  /* 0x00030e0000057ab9 */ /* 0x000fca0000000800 */
.L_x_438:
[----:B------:R-:W-:Y:S01]  /*e810*/  UIADD3 UR4, UR4, 0x1f, URZ ;  /* 0x0000001f04047890 */ /* 0x000fe2000fffe03f */
[----:B------:R-:W-:-:S05]  /*e820*/  IMAD.U32 R19, RZ, RZ, UR7 ;  /* 0x00000007ff137e24 */ /* 0x000fca000f8e00ff */
[----:B0-----:R-:W-:-:S13]  /*e830*/  ISETP.LE.AND P6, PT, R6, UR4, PT ;  /* 0x0000000406007c0c */ /* 0x001fda000bfc3270 */
[----:B------:R-:W-:Y:S05]  /*e840*/  @P6 BRA `(.L_x_435) ;  /* 0x0000000400246947 */ /* 0x000fea0003800000 */
[----:B------:R-:W-:Y:S01]  /*e850*/  VIADD R7, R5, UR4 ;  /* 0x0000000405077c36 */ /* 0x000fe20008000000 */
[----:B------:R-:W-:Y:S01]  /*e860*/  BSSY B0, `(.L_x_436) ;  /* 0x0000008000007945 */ /* 0x000fe20003800000 */
[----:B------:R-:W-:-:S03]  /*e870*/  MOV R0, RZ ;  /* 0x000000ff00007202 */ /* 0x000fc60000000f00 */
[----:B------:R-:W-:-:S13]  /*e880*/  ISETP.GE.OR P6, PT, R7, R6, !P0 ;  /* 0x000000060700720c */ /* 0x000fda00047c6670 */
[----:B------:R-:W-:Y:S05]  /*e890*/  @P6 BRA `(.L_x_437) ;  /* 0x0000000000106947 */ /* 0x000fea0003800000 */
[----:B------:R-:W0:Y:S01]  /*e8a0*/  LDC.64 R2, c[0x0][0xc80] ;  /* 0x00032000ff027b82 */ /* 0x000e220000000a00 */
[----:B------:R-:W-:Y:S01]  /*e8b0*/  ULDC.64 UR8, c[0x0][0x208] ;  /* 0x0000820000087ab9 */ /* 0x000fe20000000a00 */
[----:B0-----:R-:W-:-:S05]  /*e8c0*/  IMAD.WIDE R2, R7, 0x4, R2 ;  /* 0x0000000407027825 */ /* 0x001fca00078e0202 */
[----:B------:R0:W5:Y:S02]  /*e8d0*/  LDG.E R0, desc[UR8][R2.64] ;  /* 0x0000000802007981 */ /* 0x000164000c1e1900 */
.L_x_437:
[----:B------:R-:W-:Y:S05]  /*e8e0*/  BSYNC B0 ;  /* 0x0000000000007941 */ /* 0x000fea0003800000 */
.L_x_436:
[----:B0----5:R-:W0:Y:S02]  /*e8f0*/  SHFL.UP PT, R2, R0, 0x1, RZ ;  /* 0x0420000000027989 */ /* 0x021e2400000e00ff */
[----:B0-----:R-:W-:-:S05]  /*e900*/  SEL R3, R2, RZ, P1 ;  /* 0x000000ff02037207 */ /* 0x001fca0000800000 */
[----:B------:R-:W-:-:S05]  /*e910*/  IMAD.IADD R3, R0, 0x1, R3 ;  /* 0x0000000100037824 */ /* 0x000fca00078e0203 */
[----:B------:R-:W0:Y:S02]  /*e920*/  SHFL.UP PT, R2, R3, 0x2, RZ ;  /* 0x0440000003027989 */ /* 0x000e2400000e00ff */
        /* <DEDUP_REMOVED lines=11> */
[----:B------:R-:W0:Y:S02]  /*e9e0*/  SHFL.IDX PT, R3, R9, 0x1f, 0x1f ;  /* 0x03e01f0009037f89 */ /* 0x000e2400000e0000 */
[----:B0-----:R-:W-:-:S04]  /*e9f0*/  IMAD R3, R3, UR5, RZ ;  /* 0x0000000503037c24 */ /* 0x001fc8000f8e02ff */
[----:B------:R-:W-:-:S05]  /*ea00*/  IMAD.IADD R4, R3, 0x1, R4 ;  /* 0x0000000103047824 */ /* 0x000fca00078e0204 */
[----:B------:R-:W-:-:S13]  /*ea10*/  ISETP.GT.AND P6, PT, R4, UR6, PT ;  /* 0x0000000604007c0c */ /* 0x000fda000bfc4270 */
[----:B------:R-:W-:Y:S05]  /*ea20*/  @!P6 BRA `(.L_x_438) ;  /* 0xfffffffc0078e947 */ /* 0x000fea000383ffff */
[----:B------:R-:W-:Y:S02]  /*ea30*/  IMAD.MOV.U32 R2, RZ, RZ, R9 ;  /* 0x000000ffff027224 */ /* 0x000fe400078e0009 */
[----:B------:R-:W-:-:S07]  /*ea40*/  IMAD.MOV.U32 R7, RZ, RZ, R3 ;  /* 0x000000ffff077224 */ /* 0x000fce00078e0003 */
.L_x_434:
[----:B------:R-:W-:-:S04]  /*ea50*/  IMAD.IADD R7, R4, 0x1, -R7 ;  /* 0x0000000104077824 */ /* 0x000fc800078e0a07 */
[----:B------:R-:W-:-:S05]  /*ea60*/  IMAD R3, R2, UR5, R7 ;  /* 0x0000000502037c24 */ /* 0x000fca000f8e0207 */
[----:B------:R-:W-:-:S13]  /*ea70*/  ISETP.GT.AND P0, PT, R3, UR6, PT ;  /* 0x0000000603007c0c */ /* 0x000fda000bf04270 */
[----:B------:R-:W-:-:S04]  /*ea80*/  VOTE.ANY R6, PT, !P0 ;  /* 0x0000000000067806 */ /* 0x000fc800040e0100 */
[----:B------:R-:W0:Y:S01]  /*ea90*/  POPC R19, R6 ;  /* 0x0000000600137309 */ /* 0x000e220000000000 */
[----:B------:R-:W-:Y:S01]  /*eaa0*/  ISETP.NE.AND P0, PT, R6, RZ, PT ;  /* 0x000000ff0600720c */ /* 0x000fe20003f05270 */
[----:B0-----:R-:W0:Y:S02]  /*eab0*/  SHFL.IDX PT, R0, R0, R19, 0x1f ;  /* 0x00001f1300007589 */ /* 0x001e2400000e0000 */
[----:B0-----:R-:W-:-:S04]  /*eac0*/  IABS R4, R0 ;  /* 0x0000000000047213 */ /* 0x001fc80000000000 */
[----:B------:R-:W0:Y:S08]  /*ead0*/  I2F.RP R8, R4 ;  /* 0x0000000400087306 */ /* 0x000e300000209400 */
[----:B0-----:R-:W0:Y:S02]  /*eae0*/  MUFU.RCP R8, R8 ;  /* 0x0000000800087308 */ /* 0x001e240000001000 */
[----:B0-----:R-:W-:-:S06]  /*eaf0*/  VIADD R3, R8, 0xffffffe ;  /* 0x0ffffffe08037836 */ /* 0x001fcc0000000000 */
[----:B------:R-:W0:Y:S02]  /*eb00*/  F2I.FTZ.U32.TRUNC.NTZ R3, R3 ;  /* 0x0000000300037305 */ /* 0x000e24000021f000 */
[----:B0-----:R-:W-:Y:S01]  /*eb10*/  IMAD.MOV R11, RZ, RZ, -R3 ;  /* 0x000000ffff0b7224 */ /* 0x001fe200078e0a03 */
[----:B------:R-:W-:Y:S06]  /*eb20*/  @!P0 BRA `(.L_x_439) ;  /* 0x0000000000088947 */ /* 0x000fec0003800000 */
[----:B------:R-:W-:-:S05]  /*eb30*/  VIADD R9, R19, 0xffffffff ;  /* 0xffffffff13097836 */ /* 0x000fca0000000000 */
[----:B------:R0:W1:Y:S02]  /*eb40*/  SHFL.IDX PT, R16, R2, R9, 0x1f ;  /* 0x00001f0902107589 */ /* 0x00006400000e0000 */
.L_x_439:
[----:B-1----:R-:W-:Y:S01]  /*eb50*/  IMAD R16, R16, UR5, R7 ;  /* 0x0000000510107c24 */ /* 0x002fe2000f8e0207 */
[----:B------:R-:W-:Y:S01]  /*eb60*/  IABS R6, R0 ;  /* 0x0000000000067213 */ /* 0x000fe20000000000 */
[----:B------:R-:W-:Y:S02]  /*eb70*/  IMAD R7, R11, R4, RZ ;  /* 0x000000040b077224 */ /* 0x000fe400078e02ff */
[----:B0-----:R-:W-:Y:S01]  /*eb80*/  IMAD.MOV.U32 R2, RZ, RZ, RZ ;  /* 0x000000ffff027224 */ /* 0x001fe200078e00ff */
[----:B------:R-:W-:Y:S01]  /*eb90*/  IADD3 R17, -R16, UR6, RZ ;  /* 0x0000000610117c10 */ /* 0x000fe2000fffe1ff */
[----:B------:R-:W-:Y:S02]  /*eba0*/  IMAD.MOV R6, RZ, RZ, -R6 ;  /* 0x000000ffff067224 */ /* 0x000fe400078e0a06 */
[----:B------:R-:W-:Y:S01]  /*ebb0*/  IMAD.HI.U32 R2, R3, R7, R2 ;  /* 0x0000000703027227 */ /* 0x000fe200078e0002 */
[----:B------:R-:W-:-:S03]  /*ebc0*/  IABS R3, R17 ;  /* 0x0000001100037213 */ /* 0x000fc60000000000 */
[----:B------:R-:W-:Y:S02]  /*ebd0*/  VIADD R19, R19, UR4 ;  /* 0x0000000413137c36 */ /* 0x000fe40008000000 */
[----:B------:R-:W-:-:S04]  /*ebe0*/  IMAD.HI.U32 R2, R2, R3, RZ ;  /* 0x0000000302027227 */ /* 0x000fc800078e00ff */
[----:B------:R-:W-:-:S05]  /*ebf0*/  IMAD R3, R2, R6, R3 ;  /* 0x0000000602037224 */ /* 0x000fca00078e0203 */
[----:B------:R-:W-:-:S13]  /*ec00*/  ISETP.GT.U32.AND P1, PT, R4, R3, PT ;  /* 0x000000030400720c */ /* 0x000fda0003f24070 */
[----:B------:R-:W-:Y:S02]  /*ec10*/  @!P1 IMAD.IADD R3, R3, 0x1, -R4 ;  /* 0x0000000103039824 */ /* 0x000fe400078e0a04 */
[----:B------:R-:W-:Y:S01]  /*ec20*/  @!P1 VIADD R2, R2, 0x1 ;  /* 0x0000000102029836 */ /* 0x000fe20000000000 */
[----:B------:R-:W-:Y:S02]  /*ec30*/  ISETP.NE.AND P1, PT, R0, RZ, PT ;  /* 0x000000ff0000720c */ /* 0x000fe40003f25270 */
[----:B------:R-:W-:Y:S02]  /*ec40*/  ISETP.GE.U32.AND P0, PT, R3, R4, PT ;  /* 0x000000040300720c */ /* 0x000fe40003f06070 */
[----:B------:R-:W-:-:S04]  /*ec50*/  LOP3.LUT R3, R17, R0, RZ, 0x3c, !PT ;  /* 0x0000000011037212 */ /* 0x000fc800078e3cff */
[----:B------:R-:W-:-:S07]  /*ec60*/  ISETP.GE.AND P2, PT, R3, RZ, PT ;  /* 0x000000ff0300720c */ /* 0x000fce0003f46270 */
[----:B------:R-:W-:-:S06]  /*ec70*/  @P0 VIADD R2, R2, 0x1 ;  /* 0x0000000102020836 */ /* 0x000fcc0000000000 */
[----:B------:R-:W-:Y:S01]  /*ec80*/  @!P2 IMAD.MOV R2, RZ, RZ, -R2 ;  /* 0x000000ffff02a224 */ /* 0x000fe200078e0a02 */
[----:B------:R-:W-:-:S05]  /*ec90*/  @!P1 LOP3.LUT R2, RZ, R0, RZ, 0x33, !PT ;  /* 0x00000000ff029212 */ /* 0x000fca00078e33ff */
[--C-:B------:R-:W-:Y:S02]  /*eca0*/  IMAD.MOV R3, RZ, RZ, -R2.reuse ;  /* 0x000000ffff037224 */ /* 0x100fe400078e0a02 */
[----:B------:R-:W-:Y:S02]  /*ecb0*/  IMAD.MOV.U32 R18, RZ, RZ, R2 ;  /* 0x000000ffff127224 */ /* 0x000fe400078e0002 */
[----:B------:R-:W-:Y:S01]  /*ecc0*/  IMAD R17, R0, R3, R17 ;  /* 0x0000000300117224 */ /* 0x000fe200078e0211 */
[----:B------:R-:W-:Y:S06]  /*ecd0*/  BRA `(.L_x_440) ;  /* 0x00000000000c7947 */ /* 0x000fec0003800000 */
.L_x_435:
[----:B------:R-:W-:Y:S02]  /*ece0*/  IMAD.MOV.U32 R17, RZ, RZ, RZ ;  /* 0x000000ffff117224 */ /* 0x000fe400078e00ff */
[----:B------:R-:W-:Y:S02]  /*ecf0*/  IMAD.U32 R16, RZ, RZ, UR6 ;  /* 0x00000006ff107e24 */ /* 0x000fe4000f8e00ff */
[----:B------:R-:W-:-:S07]  /*ed00*/  IMAD.MOV.U32 R18, RZ, RZ, RZ ;  /* 0x000000ffff127224 */ /* 0x000fce00078e00ff */
.L_x_440:
[----:B------:R-:W-:-:S13]  /*ed10*/  ISETP.NE.AND P0, PT, R5, RZ, PT ;  /* 0x000000ff0500720c */ /* 0x000fda0003f05270 */
[----:B------:R-:W0:Y:S01]  /*ed20*/  @!P0 S2R R3, SR_CgaCtaId ;  /* 0x0000000000038919 */ /* 0x000e220000008800 */
[----:B------:R-:W-:-:S04]  /*ed30*/  @!P0 MOV R0, 0x400 ;  /* 0x0000040000008802 */ /* 0x000fc80000000f00 */
[----:B0-----:R-:W-:-:S05]  /*ed40*/  @!P0 LEA R0, R3, R0, 0x18 ;  /* 0x0000000003008211 */ /* 0x001fca00078ec0ff */
[----:B------:R0:W-:Y:S01]  /*ed50*/  @!P0 STS.128 [R0+0x388d0], R16 ;  /* 0x0388d01000008388 */ /* 0x0001e20000000c00 */
[----:B------:R-:W-:Y:S06]  /*ed60*/  BAR.ARV 0x5, 0x180 ;  /* 0x0146000000007b1d */ /* 0x000fec0000002000 */
.L_x_433:
[----:B0-----:R-:W-:Y:S01]  /*ed70*/  IMAD.MOV.U32 R0, RZ, RZ, 0x1 ;  /* 0x00000001ff007424 */ /* 0x001fe200078e00ff */
[----:B------:R0:W-:Y:S01]  /*ed80*/  STL [R1+0x50], RZ ;  /* 0x000050ff01007387 */ /* 0x0001e20000100800 */
[----:B------:R-:W-:Y:S02]  /*ed90*/  ULDC UR4, c[0x0][0xc3c] ;  /* 0x00030f0000047ab9 */ /* 0x000fe40000000800 */
[----:B-1----:R-:W-:Y:S01]  /*eda0*/  ISETP.GE.AND P0, PT, R19, UR4, PT ;  /* 0x0000000413007c0c */ /* 0x002fe2000bf06270 */
[----:B------:R0:W-:Y:S04]  /*edb0*/  STL [R1+0x10], R0 ;  /* 0x0000100001007387 */ /* 0x0001e80000100800 */
[----:B------:R0:W-:Y:S08]  /*edc0*/  STL [R1+0x8], RZ ;  /* 0x000008ff01007387 */ /* 0x0001f00000100800 */
[----:B0-----:R-:W-:Y:S05]  /*edd0*/  @P0 BRA `(.L_x_441) ;  /* 0x0000006000280947 */ /* 0x001fea0003800000 */
[----:B------:R-:W0:Y:S01]  /*ede0*/  S2R R5, SR_TID.X ;  /* 0x0000000000057919 */ /* 0x000e220000002100 */
[----:B------:R-:W1:Y:S01]  /*edf0*/  S2UR UR5, SR_CgaCtaId ;  /* 0x00000000000579c3 */ /* 0x000e620000008800 */
[----:B------:R-:W-:Y:S01]  /*ee00*/  UMOV UR4, 0x400 ;  /* 0x0000040000047882 */ /* 0x000fe20000000000 */
[----:B------:R-:W-:Y:S01]  /*ee10*/  BSSY B8, `(.L_x_441) ;  /* 0x0000606000087945 */ /* 0x000fe20003800000 */
[----:B------:R-:W-:Y:S01]  /*ee20*/  ULDC UR38, c[0x0][0xc] ;  /* 0x0000030000267ab9 */ /* 0x000fe20000000800 */
[----:B------:R-:W-:Y:S01]  /*ee30*/  ULDC.64 UR36, c[0x0][0x198] ;  /* 0x0000660000247ab9 */ /* 0x000fe20000000a00 */
[----:B-1----:R-:W-:Y:S01]  /*ee40*/  ULEA UR4, UR5, UR4, 0x18 ;  /* 0x0000000405047291 */ /* 0x002fe2000f8ec03f */
[C---:B0-----:R-:W-:Y:S01]  /*ee50*/  IMAD.SHL.U32 R0, R5.reuse, 0x8, RZ ;  /* 0x0000000805007824 */ /* 0x041fe200078e00ff */
[----:B------:R-:W-:-:S04]  /*ee60*/  LOP3.LUT R4, R5, 0x7f, RZ, 0xc0, !PT ;  /* 0x0000007f05047812 */ /* 0x000fc800078ec0ff */
[C---:B------:R-:W-:Y:S02]  /*ee70*/  LOP3.LUT R2, R0.reuse, 0x1f8, RZ, 0xc0, !PT ;  /* 0x000001f800027812 */ /* 0x040fe400078ec0ff */
[----:B------:R-:W-:Y:S02]  /*ee80*/  LOP3.LUT R0, R0, 0x38, RZ, 0xc0, !PT ;  /* 0x0000003800007812 */ /* 0x000fe400078ec0ff */
[----:B------:R-:W-:Y:S01]  /*ee90*/  LOP3.LUT R3, R2, 0x38, R5, 0x78, !PT ;  /* 0x0000003802037812 */ /* 0x000fe200078e7805 */
[----:B------:R-:W-:-:S05]  /*eea0*/  IMAD.SHL.U32 R2, R4, 0x8, RZ ;  /* 0x0000000804027824 */ /* 0x000fca00078e00ff */
[----:B------:R-:W-:Y:S01]  /*eeb0*/  LOP3.LUT R3, R3, 0x200, R2, 0xf8, !PT ;  /* 0x0000020003037812 */ /* 0x000fe200078ef802 */
[----:B------:R-:W-:Y:S01]  /*eec0*/  IMAD.SHL.U32 R2, R5, 0x10, RZ ;  /* 0x0000001005027824 */ /* 0x000fe200078e00ff */
[----:B------:R-:W-:Y:S01]  /*eed0*/  SHF.R.U32.HI R5, RZ, 0x3, R4 ;  /* 0x00000003ff057819 */ /* 0x000fe20000011604 */
[----:B------:R-:W-:-:S03]  /*eee0*/  IMAD.U32 R4, RZ, RZ, UR4 ;  /* 0x00000004ff047e24 */ /* 0x000fc6000f8e00ff */
[----:B------:R-:W-:Y:S01]  /*eef0*/  LOP3.LUT R2, R5, 0x70, R2, 0xf8, !PT ;  /* 0x0000007005027812 */ /* 0x000fe200078ef802 */
[----:B------:R-:W-:Y:S01]  /*ef00*/  IMAD R3, R3, 0x2, R4 ;  /* 0x0000000203037824 */ /* 0x000fe200078e0204 */
[----:B------:R-:W-:Y:S01]  /*ef10*/  STL [R1+0x4], R4 ;  /* 0x0000040401007387 */ /* 0x000fe20000100800 */
[----:B------:R-:W-:-:S03]  /*ef20*/  IMAD.MOV.U32 R2, RZ, RZ, 0x1 ;  /* 0x00000001ff027424 */ /* 0x000fc600078e00ff */
[----:B------:R0:W-:Y:S04]  /*ef30*/  STL [R1+0x24], R3 ;  /* 0x0000240301007387 */ /* 0x0001e80000100800 */
[----:B------:R-:W-:Y:S04]  /*ef40*/  STL [R1+0x8], RZ ;  /* 0x000008ff01007387 */ /* 0x000fe80000100800 */
[----:B------:R1:W-:Y:S01]  /*ef50*/  STL [R1+0x10], R2 ;  /* 0x0000100201007387 */ /* 0x0003e20000100800 */
[----:B0-----:R-:W-:-:S03]  /*ef60*/  LOP3.LUT R3, R0, 0x40, RZ, 0xfc, !PT ;  /* 0x0000004000037812 */ /* 0x001fc600078efcff */
[----:B------:R0:W-:Y:S01]  /*ef70*/  STL [R1+0x50], RZ ;  /* 0x000050ff01007387 */ /* 0x0001e20000100800 */
[C---:B-1----:R-:W-:Y:S02]  /*ef80*/  LOP3.LUT R2, R0.reuse, 0x80, RZ, 0xfc, !PT ;  /* 0x0000008000027812 */ /* 0x042fe400078efcff */
[----:B------:R-:W-:-:S07]  /*ef90*/  LOP3.LUT R0, R0, 0xc0, RZ, 0xfc, !PT ;  /* 0x000000c000007812 */ /* 0x000fce00078efcff */
.L_x_554:
[----:B-1----:R-:W1:Y:S01]  /*efa0*/  LDC.64 R2, c[0x0][0xc88] ;  /* 0x00032200ff027b82 */ /* 0x002e620000000a00 */
[----:B------:R-:W-:Y:S01]  /*efb0*/  ULDC.64 UR4, c[0x0][0x208] ;  /* 0x0000820000047ab9 */ /* 0x000fe20000000a00 */
[----:B-1----:R-:W-:-:S05]  /*efc0*/  IMAD.WIDE R2, R19, 0x4, R2 ;  /* 0x0000000413027825 */ /* 0x002fca00078e0202 */
[----:B--2---:R-:W2:Y:S01]  /*efd0*/  LDG.E R11, desc[UR4][R2.64] ;  /* 0x00000004020b7981 */ /* 0x004ea2000c1e1900 */
[----:B------:R-:W-:Y:S05]  /*efe0*/  YIELD ;  /* 0x0000000000007946 */ /* 0x000fea0003800000 */
[----:B------:R-:W-:Y:S01]  /*eff0*/  ULDC.64 UR4, c[0x0][0xa28] ;  /* 0x00028a0000047ab9 */ /* 0x000fe20000000a00 */
[----:B---3--:R-:W-:Y:S01]  /*f000*/  IMAD.MOV.U32 R0, RZ, RZ, RZ ;  /* 0x000000ffff007224 */ /* 0x008fe200078e00ff */
[----:B------:R-:W-:Y:S01]  /*f010*/  ISETP.NE.U32.AND P0, PT, RZ, UR4, PT ;  /* 0x00000004ff007c0c */ /* 0x000fe2000bf05070 */
[----:B------:R-:W-:Y:S01]  /*f020*/  ULDC.64 UR10, c[0x0][0x208] ;  /* 0x00008200000a7ab9 */ /* 0x000fe20000000a00 */
[----:B------:R-:W-:Y:S01]  /*f030*/  IMAD.MOV.U32 R6, RZ, RZ, RZ ;  /* 0x000000ffff067224 */ /* 0x000fe200078e00ff */
[----:B------:R-:W-:Y:S01]  /*f040*/  ULDC.64 UR6, c[0x0][0xa18] ;  /* 0x0002860000067ab9 */ /* 0x000fe20000000a00 */
[----:B------:R-:W-:Y:S01]  /*f050*/  ISETP.NE.AND.EX P0, PT, RZ, UR5, PT, P0 ;  /* 0x00000005ff007c0c */ /* 0x000fe2000bf05300 */
[----:B------:R-:W-:Y:S01]  /*f060*/  ULDC.64 UR8, c[0x0][0xa08] ;  /* 0x0002820000087ab9 */ /* 0x000fe20000000a00 */
[----:B--2---:R-:W-:Y:S01]  /*f070*/  SHF.R.S32.HI R4, RZ, 0x1f, R11 ;  /* 0x0000001fff047819 */ /* 0x004fe2000001140b */
[----:B------:R-:W-:-:S10]  /*f080*/  IMAD.SHL.U32 R10, R11, 0x4, RZ ;  /* 0x000000040b0a7824 */ /* 0x000fd400078e00ff */
[C---:B------:R-:W-:Y:S01]  /*f090*/  @P0 LEA R2, P1, R11.reuse, UR4, 0x2 ;  /* 0x000000040b020c11 */ /* 0x040fe2000f8210ff */
[----:B------:R-:W-:Y:S03]  /*f0a0*/  STL [R1+0x28], R11 ;  /* 0x0000280b01007387 */ /* 0x000fe60000100800 */
[C-C-:B------:R-:W-:Y:S01]  /*f0b0*/  @P0 LEA.HI.X R3, R11.reuse, UR5, R4.reuse, 0x2, P1 ;  /* 0x000000050b030c11 */ /* 0x140fe200088f1404 */
[----:B------:R-:W-:Y:S01]  /*f0c0*/  ULDC.64 UR4, c[0x0][0xa00] ;  /* 0x0002800000047ab9 */ /* 0x000fe20000000a00 */
[----:B------:R-:W-:Y:S01]  /*f0d0*/  SHF.L.U64.HI R9, R11, 0x2, R4 ;  /* 0x000000020b097819 */ /* 0x000fe20000010204 */
[----:B------:R1:W-:Y:S01]  /*f0e0*/  STL [R1+0x38], R4 ;  /* 0x0000380401007387 */ /* 0x0003e20000100800 */
[----:B------:R-:W-:-:S03]  /*f0f0*/  ISETP.NE.U32.AND P1, PT, RZ, UR4, PT ;  /* 0x00000004ff007c0c */ /* 0x000fc6000bf25070 */
[----:B-----5:R2:W5:Y:S01]  /*f100*/  @P0 LDG.E R0, desc[UR10][R2.64] ;  /* 0x0000000a02000981 */ /* 0x020562000c1e1900 */
[----:B------:R-:W-:Y:S01]  /*f110*/  ISETP.NE.AND.EX P1, PT, RZ, UR5, PT, P1 ;  /* 0x00000005ff007c0c */ /* 0x000fe2000bf25310 */
[----:B------:R-:W-:Y:S01]  /*f120*/  IMAD.MOV.U32 R8, RZ, RZ, RZ ;  /* 0x000000ffff087224 */ /* 0x000fe200078e00ff */
[----:B------:R-:W-:Y:S01]  /*f130*/  ISETP.NE.U32.AND P2, PT, RZ, UR6, PT ;  /* 0x00000006ff007c0c */ /* 0x000fe2000bf45070 */
[----:B------:R-:W-:Y:S01]  /*f140*/  STL [R1], R10 ;  /* 0x0000000a01007387 */ /* 0x000fe20000100800 */
[----:B------:R-:W-:Y:S02]  /*f150*/  ISETP.NE.U32.AND P0, PT, RZ, UR8, PT ;  /* 0x00000008ff007c0c */ /* 0x000fe4000bf05070 */
[----:B------:R-:W-:Y:S01]  /*f160*/  ISETP.NE.AND.EX P2, PT, RZ, UR7, PT, P2 ;  /* 0x00000007ff007c0c */ /* 0x000fe2000bf45320 */
[----:B------:R-:W-:Y:S01]  /*f170*/  STL [R1+0x1c], R9 ;  /* 0x00001c0901007387 */ /* 0x000fe20000100800 */
[----:B------:R-:W-:Y:S02]  /*f180*/  ISETP.NE.AND.EX P0, PT, RZ, UR9, PT, P0 ;  /* 0x00000009ff007c0c */ /* 0x000fe4000bf05300 */
[----:B--2---:R-:W-:-:S02]  /*f190*/  IADD3 R2, P3, R10, UR4, RZ ;  /* 0x000000040a027c10 */ /* 0x004fc4000ff7e0ff */
[----:B-1----:R-:W-:Y:S02]  /*f1a0*/  IADD3 R4, P4, R10, UR8, RZ ;  /* 0x000000080a047c10 */ /* 0x002fe4000ff9e0ff */
[C---:B------:R-:W-:Y:S01]  /*f1b0*/  IADD3.X R3, R9.reuse, UR5, RZ, P3, !PT ;  /* 0x0000000509037c10 */ /* 0x040fe20009ffe4ff */
[----:B------:R-:W-:Y:S01]  /*f1c0*/  ULDC UR4, c[0x0][0x288] ;  /* 0x0000a20000047ab9 */ /* 0x000fe20000000800 */
[----:B------:R-:W-:-:S03]  /*f1d0*/  IADD3.X R5, R9, UR9, RZ, P4, !PT ;  /* 0x0000000909057c10 */ /* 0x000fc6000a7fe4ff */
[----:B------:R-:W2:Y:S01]  /*f1e0*/  @P1 LDG.E R6, desc[UR10][R2.64] ;  /* 0x0000000a02061981 */ /* 0x000ea2000c1e1900 */
[----:B------:R-:W-:Y:S01]  /*f1f0*/  MOV R12, UR4 ;  /* 0x00000004000c7c02 */ /* 0x000fe20008000f00 */
[----:B------:R-:W-:Y:S02]  /*f200*/  ULDC.64 UR4, c[0x0][0x418] ;  /* 0x0001060000047ab9 */ /* 0x000fe40000000a00 */
[----:B------:R-:W5:Y:S04]  /*f210*/  @P0 LDG.E R8, desc[UR10][R4.64] ;  /* 0x0000000a04080981 */ /* 0x000f68000c1e1900 */
[----:B--2---:R1:W-:Y:S02]  /*f220*/  STL [R1+0x34], R6 ;  /* 0x0000340601007387 */ /* 0x0043e40000100800 */
[----:B-1----:R-:W-:-:S04]  /*f230*/  @P2 IADD3 R6, P3, R10, UR6, RZ ;  /* 0x000000060a062c10 */ /* 0x002fc8000ff7e0ff */
[----:B------:R-:W-:-:S05]  /*f240*/  @P2 IADD3.X R7, R9, UR7, RZ, P3, !PT ;  /* 0x0000000709072c10 */ /* 0x000fca0009ffe4ff */
[----:B------:R1:W2:Y:S01]  /*f250*/  @P2 LDG.E R12, desc[UR10][R6.64] ;  /* 0x0000000a060c2981 */ /* 0x0002a2000c1e1900 */
[----:B------:R-:W-:-:S03]  /*f260*/  UISETP.NE.U32.AND UP0, UPT, UR4, URZ, UPT ;  /* 0x0000003f0400728c */ /* 0x000fc6000bf05070 */
[----:B------:R-:W-:Y:S01]  /*f270*/  ULDC UR4, c[0x0][0x424] ;  /* 0x0001090000047ab9 */ /* 0x000fe20000000800 */
[----:B------:R-:W-:-:S03]  /*f280*/  UISETP.NE.AND.EX UP0, UPT, UR5, URZ, UPT, UP0 ;  /* 0x0000003f0500728c */ /* 0x000fc6000bf05300 */
[----:B------:R-:W-:Y:S01]  /*f290*/  ULDC UR5, c[0x0][0x2f0] ;  /* 0x0000bc0000057ab9 */ /* 0x000fe20000000800 */
[----:B------:R-:W-:-:S04]  /*f2a0*/  USEL UR4, UR4, 0x1, UP0 ;  /* 0x0000000104047887 */ /* 0x000fc80008000000 */
[----:B------:R-:W-:-:S06]  /*f2b0*/  UIMAD UR4, UR4, UR5, URZ ;  /* 0x00000005040472a4 */ /* 0x000fcc000f8e023f */
[----:B-1----:R-:W-:Y:S01]  /*f2c0*/  IMAD.U32 R6, RZ, RZ, UR4 ;  /* 0x00000004ff067e24 */ /* 0x002fe2000f8e00ff */
[----:B--2---:R1:W-:Y:S01]  /*f2d0*/  STL [R1+0x3c], R12 ;  /* 0x00003c0c01007387 */ /* 0x0043e20000100800 */
[----:B------:R-:W-:Y:S05]  /*f2e0*/  @P2 BRA `(.L_x_442) ;  /* 0x0000000000182947 */ /* 0x000fea0003800000 */
[----:B------:R-:W-:Y:S05]  /*f2f0*/  @!P1 BRA `(.L_x_442) ;  /* 0x0000000000149947 */ /* 0x000fea0003800000 */
[----:B------:R-:W-:Y:S02]  /*f300*/  ULDC.64 UR4, c[0x0][0x208] ;  /* 0x0000820000047ab9 */ /* 0x000fe40000000a00 */
[----:B------:R-:W2:Y:S04]  /*f310*/  LDG.E R7, desc[UR4][R2.64] ;  /* 0x0000000402077981 */ /* 0x000ea8000c1e1900 */
[----:B------:R-:W2:Y:S02]  /*f320*/  LDG.E R2, desc[UR4][R2.64+0x4] ;  /* 0x0000040402027981 */ /* 0x000ea4000c1e1900 */
[----:B--2---:R-:W-:-:S05]  /*f330*/  IMAD.IADD R2, R2, 0x1, -R7 ;  /* 0x0000000102027824 */ /* 0x004fca00078e0a07 */
[----:B------:R2:W-:Y:S02]  /*f340*/  STL [R1+0x3c], R2 ;  /* 0x00003c0201007387 */ /* 0x0005e40000100800 */
.L_x_442:
[----:B--2---:R-:W-:Y:S01]  /*f350*/  IMAD.MOV.U32 R2, RZ, RZ, R11 ;  /* 0x000000ffff027224 */ /* 0x004fe200078e000b */
[----:B------:R-:W-:Y:S01]  /*f360*/  ULDC.64 UR4, c[0x0][0xa20] ;  /* 0x0002880000047ab9 */ /* 0x000fe20000000a00 */
[----:B-----5:R-:W-:Y:S01]  /*f370*/  IMAD.IADD R3, R8, 0x1, R0 ;  /* 0x0000000108037824 */ /* 0x020fe200078e0200 */
[----:B------:R-:W-:Y:S02]  /*f380*/  ISETP.NE.U32.AND P1, PT, RZ, UR4, PT ;  /* 0x00000004ff007c0c */ /* 0x000fe4000bf25070 */
[----:B------:R2:W-:Y:S02]  /*f390*/  STL [R1+0xc], R2 ;  /* 0x00000c0201007387 */ /* 0x0005e40000100800 */
[----:B------:R-:W-:Y:S02]  /*f3a0*/  ISETP.NE.AND.EX P1, PT, RZ, UR5, PT, P1 ;  /* 0x00000005ff007c0c */ /* 0x000fe4000bf25310 */
[----:B------:R2:W-:Y:S11]  /*f3b0*/  STL [R1+0x18], R3 ;  /* 0x0000180301007387 */ /* 0x0005f60000100800 */
[----:B--2---:R-:W-:Y:S05]  /*f3c0*/  @!P1 BRA `(.L_x_443) ;  /* 0x0000000000149947 */ /* 0x004fea0003800000 */
[----:B------:R-:W-:Y:S01]  /*f3d0*/  IADD3 R6, P0, R10, UR4, RZ ;  /* 0x000000040a067c10 */ /* 0x000fe2000ff1e0ff */
[----:B------:R-:W-:-:S03]  /*f3e0*/  ULDC.64 UR6, c[0x0][0x208] ;  /* 0x0000820000067ab9 */ /* 0x000fc60000000a00 */
[----:B------:R-:W-:-:S05]  /*f3f0*/  IADD3.X R7, R9, UR5, RZ, P0, !PT ;  /* 0x0000000509077c10 */ /* 0x000fca00087fe4ff */
[----:B------:R2:W5:Y:S01]  /*f400*/  LDG.E R6, desc[UR6][R6.64] ;  /* 0x0000000606067981 */ /* 0x000562000c1e1900 */
[----:B------:R-:W-:Y:S05]  /*f410*/  BRA `(.L_x_444) ;  /* 0x0000000000147947 */ /* 0x000fea0003800000 */
.L_x_443:
[----:B------:R-:W-:Y:S05]  /*f420*/  @!P0 BRA `(.L_x_444) ;  /* 0x0000000000108947 */ /* 0x000fea0003800000 */
[----:B------:R-:W-:Y:S02]  /*f430*/  ULDC.64 UR4, c[0x0][0x208] ;  /* 0x0000820000047ab9 */ /* 0x000fe40000000a00 */
[----:B------:R-:W2:Y:S04]  /*f440*/  LDG.E R6, desc[UR4][R4.64] ;  /* 0x0000000404067981 */ /* 0x000ea8000c1e1900 */
[----:B------:R-:W2:Y:S02]  /*f450*/  LDG.E R4, desc[UR4][R4.64+0x4] ;  /* 0x0000040404047981 */ /* 0x000ea4000c1e1900 */
[----:B--2---:R-:W-:-:S07]  /*f460*/  IMAD.IADD R6, R4, 0x1, -R6 ;  /* 0x0000000104067824 */ /* 0x004fce00078e0a06 */
.L_x_444:
[----:B-----5:R-:W-:Y:S01]  /*f470*/  IMAD.IADD R2, R6, 0x1, -R0 ;  /* 0x0000000106027824 */ /* 0x020fe200078e0a00 */
[----:B------:R-:W-:Y:S03]  /*f480*/  BSSY B7, `(.L_x_445) ;  /* 0x00004fa000077945 */ /* 0x000fe60003800000 */
[C---:B------:R-:W-:Y:S01]  /*f490*/  VIADD R0, R2.reuse, 0x4f ;  /* 0x0000004f02007836 */ /* 0x040fe20000000000 */
[----:B------:R3:W-:Y:S01]  /*f4a0*/  STL [R1+0x40], R2 ;  /* 0x0000400201007387 */ /* 0x0007e20000100800 */
[----:B------:R-:W-:Y:S02]  /*f4b0*/  ISETP.GT.AND P0, PT, R2, RZ, PT ;  /* 0x000000ff0200720c */ /* 0x000fe40003f04270 */
[----:B------:R-:W-:-:S05]  /*f4c0*/  IMAD.HI R0, R0, 0x66666667, RZ ;  /* 0x6666666700007827 */ /* 0x000fca00078e02ff */
[----:B---3--:R-:W-:-:S04]  /*f4d0*/  SHF.R.U32.HI R2, RZ, 0x1f, R0 ;  /* 0x0000001fff027819 */ /* 0x008fc80000011600 */
[----:B------:R-:W-:-:S05]  /*f4e0*/  LEA.HI.SX32 R0, R0, R2, 0x1b ;  /* 0x0000000200007211 */ /* 0x000fca00078fdaff */
[----:B------:R3:W-:Y:S01]  /*f4f0*/  STL [R1+0x30], R0 ;  /* 0x0000300001007387 */ /* 0x0007e20000100800 */
[----:B------:R-:W-:Y:S05]  /*f500*/  @P0 BRA `(.L_x_446) ;  /* 0x0000000000480947 */ /* 0x000fea0003800000 */
[----:B------:R-:W4:Y:S02]  /*f510*/  S2R R3, SR_TID.X ;  /* 0x0000000000037919 */ /* 0x000f240000002100 */
[----:B----4-:R-:W-:-:S04]  /*f520*/  LOP3.LUT R3, R3, 0x7f, RZ, 0xc0, !PT ;  /* 0x0000007f03037812 */ /* 0x010fc800078ec0ff */
[----:B------:R-:W-:-:S13]  /*f530*/  ISETP.NE.AND P0, PT, R3, RZ, PT ;  /* 0x000000ff0300720c */ /* 0x000fda0003f05270 */
[----:B------:R-:W-:Y:S05]  /*f540*/  @P0 BRA `(.L_x_447) ;  /* 0x0000004c00b40947 */ /* 0x000fea0003800000 */
[----:B------:R-:W4:Y:S01]  /*f550*/  S2R R3, SR_LANEID ;  /* 0x0000000000037919 */ /* 0x000f220000000000 */
[----:B------:R-:W-:Y:S01]  /*f560*/  VOTEU.ANY UR4, UPT, PT ;  /* 0x0000000000047886 */ /* 0x000fe200038e0100 */
[----:B------:R-:W5:Y:S01]  /*f570*/  LDC.64 R4, c[0x0][0xc60] ;  /* 0x00031800ff047b82 */ /* 0x000f620000000a00 */
[----:B---3--:R-:W4:Y:S01]  /*f580*/  FLO.U32 R0, UR4 ;  /* 0x0000000400007d00 */ /* 0x008f2200080e0000 */
[----:B------:R-:W-:-:S07]  /*f590*/  ULDC.64 UR6, c[0x0][0x208] ;  /* 0x0000820000067ab9 */ /* 0x000fce0000000a00 */
[----:B------:R-:W5:Y:S01]  /*f5a0*/  POPC R2, UR4 ;  /* 0x0000000400027d09 */ /* 0x000f620008000000 */
[----:B----4-:R-:W-:-:S13]  /*f5b0*/  ISETP.EQ.U32.AND P0, PT, R0, R3, PT ;  /* 0x000000030000720c */ /* 0x010fda0003f02070 */
[----:B-----5:R-:W3:Y:S01]  /*f5c0*/  @P0 ATOMG.E.ADD.STRONG.GPU PT, R5, desc[UR6][R4.64], R2 ;  /* 0x00000002040509a8 */ /* 0x020ee200081ee1c6 */
[----:B------:R-:W4:Y:S02]  /*f5d0*/  S2R R3, SR_LTMASK ;  /* 0x0000000000037919 */ /* 0x000f240000003900 */
[----:B----4-:R-:W-:-:S06]  /*f5e0*/  LOP3.LUT R3, R3, UR4, RZ, 0xc0, !PT ;  /* 0x0000000403037c12 */ /* 0x010fcc000f8ec0ff */
[----:B------:R-:W4:Y:S01]  /*f5f0*/  POPC R3, R3 ;  /* 0x0000000300037309 */ /* 0x000f220000000000 */
[----:B---3--:R-:W4:Y:S02]  /*f600*/  SHFL.IDX PT, R0, R5, R0, 0x1f ;  /* 0x00001f0005007589 */ /* 0x008f2400000e0000 */
[----:B----4-:R-:W-:Y:S01]  /*f610*/  IADD3 R16, R0, UR38, R3 ;  /* 0x0000002600107c10 */ /* 0x010fe2000fffe003 */
[----:B------:R-:W-:Y:S06]  /*f620*/  BRA `(.L_x_447) ;  /* 0x0000004c007c7947 */ /* 0x000fec0003800000 */
.L_x_446:
[----:B---3--:R-:W3:Y:S01]  /*f630*/  LDL R0, [R1+0x4] ;  /* 0x0000040001007983 */ /* 0x008ee20000100800 */
[----:B------:R-:W-:Y:S01]  /*f640*/  BSSY B6, `(.L_x_448) ;  /* 0x0000014000067945 */ /* 0x000fe20003800000 */
[----:B---3--:R-:W-:-:S05]  /*f650*/  VIADD R0, R0, 0x24400 ;  /* 0x0002440000007836 */ /* 0x008fca0000000000 */
[----:B------:R-:W-:-:S13]  /*f660*/  LOP3.LUT P0, RZ, R0, 0x3ff, RZ, 0xc0, !PT ;  /* 0x000003ff00ff7812 */ /* 0x000fda000780c0ff */
[----:B------:R-:W-:Y:S05]  /*f670*/  @!P0 BRA `(.L_x_449) ;  /* 0x0000000000408947 */ /* 0x000fea0003800000 */
[----:B------:R-:W-:Y:S01]  /*f680*/  MOV R2, 0x0 ;  /* 0x0000000000027802 */ /* 0x000fe20000000f00 */
[----:B------:R-:W-:Y:S01]  /*f690*/  ULDC.64 UR6, c[0x4][0x1b8] ;  /* 0x01006e0000067ab9 */ /* 0x000fe20000000a00 */
[----:B------:R-:W-:Y:S01]  /*f6a0*/  ULDC.64 UR8, c[0x4][0x1c0] ;  /* 0x0100700000087ab9 */ /* 0x000fe20000000a00 */
[----:B------:R-:W-:Y:S01]  /*f6b0*/  ULDC.64 UR4, c[0x4][0x118] ;  /* 0x0100460000047ab9 */ /* 0x000fe20000000a00 */
[----:B------:R-:W-:Y:S02]  /*f6c0*/  IMAD.U32 R4, RZ, RZ, UR6 ;  /* 0x00000006ff047e24 */ /* 0x000fe4000f8e00ff */
[----:B------:R-:W3:Y:S01]  /*f6d0*/  LDC.64 R2, c[0x4][R2] ;  /* 0x0100000002027b82 */ /* 0x000ee20000000a00 */
[----:B------:R-:W-:Y:S02]  /*f6e0*/  IMAD.U32 R5, RZ, RZ, UR7 ;  /* 0x00000007ff057e24 */ /* 0x000fe4000f8e00ff */
[----:B------:R-:W-:Y:S02]  /*f6f0*/  IMAD.U32 R6, RZ, RZ, UR8 ;  /* 0x00000008ff067e24 */ /* 0x000fe4000f8e00ff */
[----:B--2---:R-:W-:-:S02]  /*f700*/  IMAD.U32 R7, RZ, RZ, UR9 ;  /* 0x00000009ff077e24 */ /* 0x004fc4000f8e00ff */
[----:B------:R-:W-:Y:S02]  /*f710*/  IMAD.U32 R10, RZ, RZ, UR4 ;  /* 0x00000004ff0a7e24 */ /* 0x000fe4000f8e00ff */
[----:B------:R-:W-:Y:S02]  /*f720*/  IMAD.U32 R11, RZ, RZ, UR5 ;  /* 0x00000005ff0b7e24 */ /* 0x000fe4000f8e00ff */
[----:B------:R-:W-:Y:S02]  /*f730*/  IMAD.MOV.U32 R8, RZ, RZ, 0x70 ;  /* 0x00000070ff087424 */ /* 0x000fe400078e00ff */
[----:B-1----:R-:W-:Y:S02]  /*f740*/  IMAD.MOV.U32 R12, RZ, RZ, 0x1 ;  /* 0x00000001ff0c7424 */ /* 0x002fe400078e00ff */
[----:B------:R-:W-:-:S07]  /*f750*/  IMAD.MOV.U32 R13, RZ, RZ, RZ ;  /* 0x000000ffff0d7224 */ /* 0x000fce00078e00ff */
[----:B------:R-:W-:-:S07]  /*f760*/  LEPC R20, `(.L_x_449) ;  /* 0x000000001014794e */ /* 0x000fce0000000000 */
[----:B0--3--:R-:W-:Y:S05]  /*f770*/  CALL.ABS.NOINC R2 ;  /* 0x0000000002007343 */ /* 0x009fea0003c00000 */
.L_x_449:
[----:B------:R-:W-:Y:S05]  /*f780*/  BSYNC B6 ;  /* 0x0000000000067941 */ /* 0x000fea0003800000 */
.L_x_448:
[----:B------:R-:W3:Y:S01]  /*f790*/  LDL R2, [R1+0x4] ;  /* 0x0000040001027983 */ /* 0x000ee20000100800 */
        /* <DEDUP_REMOVED lines=8> */
[----:B------:R3:W4:Y:S01]  /*f820*/  LDC.64 R2, c[0x4][R0] ;  /* 0x0100000000027b82 */ /* 0x0007220000000a00 */
[----:B------:R-:W-:Y:S02]  /*f830*/  IMAD.U32 R4, RZ, RZ, UR6 ;  /* 0x00000006ff047e24 */ /* 0x000fe4000f8e00ff */
[----:B------:R-:W-:Y:S02]  /*f840*/  IMAD.U32 R5, RZ, RZ, UR7 ;  /* 0x00000007ff057e24 */ /* 0x000fe4000f8e00ff */
[----:B------:R-:W-:Y:S02]  /*f850*/  IMAD.U32 R6, RZ, RZ, UR8 ;  /* 0x00000008ff067e24 */ /* 0x000fe4000f8e00ff */
[----:B--2---:R-:W-:-:S02]  /*f860*/  IMAD.U32 R7, RZ, RZ, UR9 ;  /* 0x00000009ff077e24 */ /* 0x004fc4000f8e00ff */
[----:B------:R-:W-:Y:S02]  /*f870*/  IMAD.U32 R10, RZ, RZ, UR4 ;  /* 0x00000004ff0a7e24 */ /* 0x000fe4000f8e00ff */
[----:B------:R-:W-:Y:S02]  /*f880*/  IMAD.U32 R11, RZ, RZ, UR5 ;  /* 0x00000005ff0b7e24 */ /* 0x000fe4000f8e00ff */
[----:B------:R-:W-:Y:S02]  /*f890*/  IMAD.MOV.U32 R8, RZ, RZ, 0x70 ;  /* 0x00000070ff087424 */ /* 0x000fe400078e00ff */
[----:B-1----:R-:W-:Y:S02]  /*f8a0*/  IMAD.MOV.U32 R12, RZ, RZ, 0x1 ;  /* 0x00000001ff0c7424 */ /* 0x002fe400078e00ff */
[----:B---3--:R-:W-:-:S07]  /*f8b0*/  IMAD.MOV.U32 R13, RZ, RZ, RZ ;  /* 0x000000ffff0d7224 */ /* 0x008fce00078e00ff */
[----:B------:R-:W-:-:S07]  /*f8c0*/  LEPC R20, `(.L_x_452) ;  /* 0x000000001014794e */ /* 0x000fce0000000000 */
[----:B0---4-:R-:W-:Y:S05]  /*f8d0*/  CALL.ABS.NOINC R2 ;  /* 0x0000000002007343 */ /* 0x011fea0003c00000 */
.L_x_452:
[----:B------:R-:W-:Y:S01]  /*f8e0*/  MOV R2, 0x0 ;  /* 0x0000000000027802 */ /* 0x000fe20000000f00 */
[----:B------:R-:W-:Y:S01]  /*f8f0*/  ULDC.64 UR6, c[0x4][0x1b8] ;  /* 0x01006e0000067ab9 */ /* 0x000fe20000000a00 */
[----:B------:R-:W-:Y:S01]  /*f900*/  ULDC.64 UR8, c[0x4][0x1c0] ;  /* 0x0100700000087ab9 */ /* 0x000fe20000000a00 */
[----:B------:R-:W-:Y:S01]  /*f910*/  ULDC.64 UR4, c[0x4][0x128] ;  /* 0x01004a0000047ab9 */ /* 0x000fe20000000a00 */
[----:B------:R-:W-:Y:S01]  /*f920*/  IMAD.U32 R4, RZ, RZ, UR6 ;  /* 0x00000006ff047e24 */ /* 0x000fe2000f8e00ff */
[----:B------:R-:W-:Y:S01]  /*f930*/  MOV R13, RZ ;  /* 0x000000ff000d7202 */ /* 0x000fe20000000f00 */
[----:B------:R-:W0:Y:S01]  /*f940*/  LDC.64 R2, c[0x4][R2] ;  /* 0x0100000002027b82 */ /* 0x000e220000000a00 */
[----:B------:R-:W-:Y:S02]  /*f950*/  IMAD.U32 R5, RZ, RZ, UR7 ;  /* 0x00000007ff057e24 */ /* 0x000fe4000f8e00ff */
[----:B------:R-:W-:Y:S02]  /*f960*/  IMAD.U32 R6, RZ, RZ, UR8 ;  /* 0x00000008ff067e24 */ /* 0x000fe4000f8e00ff */
[----:B------:R-:W-:-:S02]  /*f970*/  IMAD.U32 R7, RZ, RZ, UR9 ;  /* 0x00000009ff077e24 */ /* 0x000fc4000f8e00ff */
[----:B------:R-:W-:Y:S02]  /*f980*/  IMAD.U32 R10, RZ, RZ, UR4 ;  /* 0x00000004ff0a7e24 */ /* 0x000fe4000f8e00ff */
[----:B------:R-:W-:Y:S02]  /*f990*/  IMAD.U32 R11, RZ, RZ, UR5 ;  /* 0x00000005ff0b7e24 */ /* 0x000fe4000f8e00ff */
[----:B------:R-:W-:Y:S02]  /*f9a0*/  IMAD.MOV.U32 R8, RZ, RZ, 0x70 ;  /* 0x00000070ff087424 */ /* 0x000fe400078e00ff */
[----:B------:R-:W-:-:S07]  /*f9b0*/  IMAD.MOV.U32 R12, RZ, RZ, 0x1 ;  /* 0x00000001ff0c7424 */ /* 0x000fce00078e00ff */
[----:B------:R-:W-:-:S07]  /*f9c0*/  LEPC R20, `(.L_x_451) ;  /* 0x000000001014794e */ /* 0x000fce0000000000 */
[----:B0-----:R-:W-:Y:S05]  /*f9d0*/  CALL.ABS.NOINC R2 ;  /* 0x0000000002007343 */ /* 0x001fea0003c00000 */
.L_x_451:
[----:B------:R-:W-:Y:S05]  /*f9e0*/  BSYNC B6 ;  /* 0x0000000000067941 */ /* 0x000fea0003800000 */
.L_x_450:
[----:B------:R-:W3:Y:S01]  /*f9f0*/  LDL.LU R2, [R1] ;  /* 0x0000000001027983 */ /* 0x000ee20000300800 */
[----:B------:R-:W-:-:S03]  /*fa00*/  ULDC.64 UR4, c[0x0][0x9f8] ;  /* 0x00027e0000047ab9 */ /* 0x000fc60000000a00 */
[----:B------:R-:W4:Y:S04]  /*fa10*/  LDL.LU R4, [R1+0x1c] ;  /* 0x00001c0001047983 */ /* 0x000f280000300800 */
[----:B--2---:R-:W2:Y:S01]  /*fa20*/  LDL R7, [R1+0xc] ;  /* 0x00000c0001077983 */ /* 0x004ea20000100800 */
[----:B------:R-:W-:Y:S01]  /*fa30*/  ISETP.NE.U32.AND P0, PT, RZ, UR4, PT ;  /* 0x00000004ff007c0c */ /* 0x000fe2000bf05070 */
[----:B------:R-:W-:Y:S02]  /*fa40*/  ULDC.64 UR6, c[0x0][0x208] ;  /* 0x0000820000067ab9 */ /* 0x000fe40000000a00 */
[----:B------:R-:W5:Y:S01]  /*fa50*/  LDL R0, [R1+0x30] ;  /* 0x0000300001007983 */ /* 0x000f620000100800 */
[----:B------:R-:W-:-:S13]  /*fa60*/  ISETP.NE.AND.EX P0, PT, RZ, UR5, PT, P0 ;  /* 0x00000005ff007c0c */ /* 0x000fda000bf05300 */
[----:B---3--:R-:W-:-:S04]  /*fa70*/  @P0 IADD3 R2, P1, R2, UR4, RZ ;  /* 0x0000000402020c10 */ /* 0x008fc8000ff3e0ff */
[----:B----4-:R-:W-:Y:S01]  /*fa80*/  @P0 IADD3.X R3, R4, UR5, RZ, P1, !PT ;  /* 0x0000000504030c10 */ /* 0x010fe20008ffe4ff */
[----:B------:R-:W-:-:S04]  /*fa90*/  ULDC.64 UR4, c[0x0][0xa08] ;  /* 0x0002820000047ab9 */ /* 0x000fc80000000a00 */
[----:B--2---:R2:W3:Y:S01]  /*faa0*/  @P0 LDG.E R7, desc[UR6][R2.64] ;  /* 0x0000000602070981 */ /* 0x0044e2000c1e1900 */
[----:B-----5:R-:W-:Y:S01]  /*fab0*/  VIADD R9, R0, 0xffffffff ;  /* 0xffffffff00097836 */ /* 0x020fe20000000000 */
[----:B--2---:R-:W2:Y:S01]  /*fac0*/  LDC.64 R2, c[0x0][0x418] ;  /* 0x00010600ff027b82 */ /* 0x004ea20000000a00 */
[----:B---3--:R-:W-:Y:S01]  /*fad0*/  SHF.R.S32.HI R8, RZ, 0x1f, R7 ;  /* 0x0000001fff087819 */ /* 0x008fe20000011407 */
[----:B------:R3:W-:Y:S04]  /*fae0*/  @P0 STL [R1+0xc], R7 ;  /* 0x00000c0701000387 */ /* 0x0007e80000100800 */
[----:B------:R3:W-:Y:S04]  /*faf0*/  STL [R1+0x2c], R9 ;  /* 0x00002c0901007387 */ /* 0x0007e80000100800 */
[----:B------:R3:W-:Y:S01]  /*fb00*/  STL [R1+0x1c], R8 ;  /* 0x00001c0801007387 */ /* 0x0007e20000100800 */
[----:B--2---:R-:W-:Y:S01]  /*fb10*/  LOP3.LUT P0, RZ, R2, UR4, RZ, 0xfc, !PT ;  /* 0x0000000402ff7c12 */ /* 0x004fe2000f80fcff */
[----:B------:R-:W-:-:S03]  /*fb20*/  UMOV UR4, 0xffffffff ;  /* 0xffffffff00047882 */ /* 0x000fc60000000000 */
[----:B------:R-:W-:-:S04]  /*fb30*/  LOP3.LUT P0, RZ, R3, UR5, RZ, 0xfc, P0 ;  /* 0x0000000503ff7c12 */ /* 0x000fc8000800fcff */
[----:B------:R-:W-:Y:S01]  /*fb40*/  SEL R0, R7, RZ, !P0 ;  /* 0x000000ff07007207 */ /* 0x000fe20004000000 */
[----:B---3--:R-:W-:Y:S08]  /*fb50*/  BRA.DIV UR4, `(.L_x_453) ;  /* 0x0000005a04347947 */ /* 0x008ff0000b800000 */
[----:B------:R-:W2:Y:S02]  /*fb60*/  S2R R4, SR_TID.X ;  /* 0x0000000000047919 */ /* 0x000ea40000002100 */
[----:B--2---:R-:W-:-:S04]  /*fb70*/  SHF.R.U32.HI R4, RZ, 0x5, R4 ;  /* 0x00000005ff047819 */ /* 0x004fc80000011604 */
[----:B------:R-:W-:-:S05]  /*fb80*/  LOP3.LUT R4, R4, 0x3, RZ, 0xc0, !PT ;  /* 0x0000000304047812 */ /* 0x000fca00078ec0ff */
[----:B------:R2:W3:Y:S02]  /*fb90*/  SHFL.IDX PT, R14, R4, RZ, 0x1f ;  /* 0x00001fff040e7589 */ /* 0x0004e400000e0000 */
.L_x_570:
[----:B------:R-:W-:Y:S01]  /*fba0*/  PLOP3.LUT P1, PT, PT, PT, PT, 0x8, 0x0 ;  /* 0x000000000000781c */ /* 0x000fe20003f2e170 */
[----:B------:R4:W-:Y:S01]  /*fbb0*/  STL [R1], R0 ;  /* 0x0000000001007387 */ /* 0x0009e20000100800 */
[----:B---3--:R-:W-:Y:S02]  /*fbc0*/  ISETP.NE.AND P0, PT, R14, RZ, PT ;  /* 0x000000ff0e00720c */ /* 0x008fe40003f05270 */
[----:B----4-:R-:W-:-:S05]  /*fbd0*/  P2R R0, PR, RZ, 0x2 ;  /* 0x00000002ff007803 */ /* 0x010fca0000000000 */
[----:B------:R3:W-:Y:S06]  /*fbe0*/  STL [R1+0x20], R0 ;  /* 0x0000200001007387 */ /* 0x0007ec0000100800 */
[----:B------:R-:W-:Y:S05]  /*fbf0*/  @P0 BRA `(.L_x_454) ;  /* 0x00000004005c0947 */ /* 0x000fea0003800000 */
[----:B------:R-:W-:-:S03]  /*fc00*/  UMOV UR4, 0xffffffff ;  /* 0xffffffff00047882 */ /* 0x000fc60000000000 */
[----:B------:R-:W-:Y:S05]  /*fc10*/  BRA.DIV UR4, `(.L_x_455) ;  /* 0x0000005a04387947 */ /* 0x000fea000b800000 */
[----:B------:R-:W-:-:S13]  /*fc20*/  ELECT P6, URZ, PT ;  /* 0x00000000003f782f */ /* 0x000fda00038c0000 */
.L_x_573:
[----:B------:R-:W-:Y:S05]  /*fc30*/  @!P6 BRA `(.L_x_454) ;  /* 0x00000004004ce947 */ /* 0x000fea0003800000 */
[----:B------:R4:W-:Y:S01]  /*fc40*/  STL [R1+0x14], R9 ;  /* 0x0000140901007387 */ /* 0x0009e20000100800 */
[----:B------:R-:W-:-:S04]  /*fc50*/  ISETP.NE.U32.AND P0, PT, R2, RZ, PT ;  /* 0x000000ff0200720c */ /* 0x000fc80003f05070 */
[----:B------:R-:W-:-:S13]  /*fc60*/  ISETP.NE.AND.EX P0, PT, R3, RZ, PT, P0 ;  /* 0x000000ff0300720c */ /* 0x000fda0003f05300 */
[----:B----4-:R-:W-:Y:S05]  /*fc70*/  @!P0 BRA `(.L_x_456) ;  /* 0x0000000000548947 */ /* 0x010fea0003800000 */
[----:B------:R-:W4:Y:S01]  /*fc80*/  LDC R6, c[0x0][0x43c] ;  /* 0x00010f00ff067b82 */ /* 0x000f220000000800 */
[----:B---3--:R-:W-:Y:S01]  /*fc90*/  IMAD.MOV.U32 R0, RZ, RZ, R9 ;  /* 0x000000ffff007224 */ /* 0x008fe200078e0009 */
[----:B------:R-:W-:Y:S01]  /*fca0*/  ULDC.64 UR4, c[0x0][0x428] ;  /* 0x00010a0000047ab9 */ /* 0x000fe20000000a00 */
[----:B------:R-:W-:Y:S01]  /*fcb0*/  ULDC.64 UR6, c[0x0][0x208] ;  /* 0x0000820000067ab9 */ /* 0x000fe20000000a00 */
[----:B----4-:R-:W-:-:S13]  /*fcc0*/  ISETP.NE.AND P0, PT, R6, 0x1, PT ;  /* 0x000000010600780c */ /* 0x010fda0003f05270 */
[----:B--2---:R-:W2:Y:S02]  /*fcd0*/  @P0 LDC.64 R4, c[0x0][0x440] ;  /* 0x00011000ff040b82 */ /* 0x004ea40000000a00 */
[----:B--2---:R-:W-:-:S05]  /*fce0*/  @P0 IMAD.HI.U32 R4, R9, R4, RZ ;  /* 0x0000000409040227 */ /* 0x004fca00078e00ff */
        /* <DEDUP_REMOVED lines=8> */
[----:B--2---:R-:W-:-:S04]  /*fd70*/  IMAD R6, R8, UR4, RZ ;  /* 0x0000000408067c24 */ /* 0x004fc8000f8e02ff */
[----:B------:R-:W-:-:S04]  /*fd80*/  IMAD R0, R7, UR5, R6 ;  /* 0x0000000507007c24 */ /* 0x000fc8000f8e0206 */
[----:B------:R-:W-:-:S05]  /*fd90*/  IMAD.IADD R0, R5, 0x1, R0 ;  /* 0x0000000105007824 */ /* 0x000fca00078e0200 */
[----:B------:R-:W-:-:S05]  /*fda0*/  LEA.HI.X R3, R4, R3, R0, 0x2, P0 ;  /* 0x0000000304037211 */ /* 0x000fca00000f1400 */
[----:B------:R-:W2:Y:S04]  /*fdb0*/  LDG.E R0, desc[UR6][R2.64] ;  /* 0x0000000602007981 */ /* 0x000ea8000c1e1900 */
[----:B--2---:R4:W-:Y:S02]  /*fdc0*/  STL [R1], R0 ;  /* 0x0000000001007387 */ /* 0x0049e40000100800 */
.L_x_456:
[----:B------:R-:W5:Y:S04]  /*fdd0*/  LDL R7, [R1+0x4] ;  /* 0x0000040001077983 */ /* 0x000f680000100800 */
[----:B---34-:R-:W5:Y:S04]  /*fde0*/  LDL R0, [R1+0x8] ;  /* 0x0000080001007983 */ /* 0x018f680000100800 */
[----:B------:R-:W3:Y:S01]  /*fdf0*/  LDL R2, [R1+0x10] ;  /* 0x0000100001027983 */ /* 0x000ee20000100800 */
[----:B-----5:R-:W-:Y:S01]  /*fe00*/  IMAD R0, R0, 0x8, R7 ;  /* 0x0000000800007824 */ /* 0x020fe200078e0207 */
[----:B---3--:R-:W-:-:S04]  /*fe10*/  SHF.L.U32 R2, R2, 0x1f, RZ ;  /* 0x0000001f02027819 */ /* 0x008fc800000006ff */
[----:B------:R-:W3:Y:S02]  /*fe20*/  SYNCS.PHASECHK.TRANS64.TRYWAIT P0, [R0+URZ+0x38840], R2 ;  /* 0x03884002000075a7 */ /* 0x000ee4000800017f */
[----:B---3--:R-:W-:Y:S05]  /*fe30*/  @!P0 BRA `(.L_x_457) ;  /* 0x0000005400d08947 */ /* 0x008fea0003800000 */
.L_x_574:
[----:B------:R-:W4:Y:S02]  /*fe40*/  S2R R3, SR_TID.X ;  /* 0x0000000000037919 */ /* 0x000f240000002100 */
[----:B----4-:R-:W-:-:S04]  /*fe50*/  LOP3.LUT R3, R3, 0x7f, RZ, 0xc0, !PT ;  /* 0x0000007f03037812 */ /* 0x010fc800078ec0ff */
[----:B------:R-:W-:-:S13]  /*fe60*/  ISETP.NE.AND P0, PT, R3, RZ, PT ;  /* 0x000000ff0300720c */ /* 0x000fda0003f05270 */
[----:B------:R-:W-:Y:S05]  /*fe70*/  @P0 BRA `(.L_x_458) ;  /* 0x00000000001c0947 */ /* 0x000fea0003800000 */
[----:B------:R-:W4:Y:S01]  /*fe80*/  S2R R3, SR_TID.X ;  /* 0x0000000000037919 */ /* 0x000f220000002100 */
[----:B---3--:R-:W-:-:S04]  /*fe90*/  IMAD.MOV.U32 R2, RZ, RZ, 0xa000 ;  /* 0x0000a000ff027424 */ /* 0x008fc800078e00ff */
[----:B------:R3:W-:Y:S01]  /*fea0*/  SYNCS.ARRIVE.TRANS64 RZ, [R0+URZ+0x38830], R2 ;  /* 0x0388300200ff79a7 */ /* 0x0007e2000800003f */
[----:B----4-:R-:W-:-:S04]  /*feb0*/  LOP3.LUT R3, R3, 0x1f, RZ, 0xc0, !PT ;  /* 0x0000001f03037812 */ /* 0x010fc800078ec0ff */
[----:B------:R-:W-:-:S13]  /*fec0*/  ISETP.NE.AND P0, PT, R3, RZ, PT ;  /* 0x000000ff0300720c */ /* 0x000fda0003f05270 */
[----:B---3--:R-:W-:Y:S05]  /*fed0*/  @!P0 BRA `(.L_x_458) ;  /* 0x0000000000048947 */ /* 0x008fea0003800000 */
[----:B------:R-:W-:Y:S01]  /*fee0*/  BPT.TRAP 0x1 ;  /* 0x000000040000795c */ /* 0x000fe20000300000 */
.L_x_458:
[----:B------:R-:W4:Y:S04]  /*fef0*/  LDL R6, [R1+0x4] ;  /* 0x0000040001067983 */ /* 0x000f280000100800 */
[----:B------:R-:W4:Y:S04]  /*ff00*/  LDL R5, [R1+0x8] ;  /* 0x0000080001057983 */ /* 0x000f280000100800 */
[----:B--2---:R-:W2:Y:S04]  /*ff10*/  LDL R4, [R1+0x14] ;  /* 0x0000140001047983 */ /* 0x004ea80000100800 */
[----:B------:R-:W5:Y:S04]  /*ff20*/  LDL R3, [R1+0x18] ;  /* 0x0000180001037983 */ /* 0x000f680000100800 */
[----:B---3--:R-:W3:Y:S01]  /*ff30*/  LDL R2, [R1] ;  /* 0x0000000001027983 */ /* 0x008ee20000100800 */
[----:B------:R-:W-:Y:S01]  /*ff40*/  R2UR UR9, R0 ;  /* 0x00000000000972ca */ /* 0x000fe200000e0000 */
[----:B------:R-:W-:Y:S01]  /*ff50*/  UIADD3 UR4, UP0, UR36, 0x370, URZ ;  /* 0x0000037024047890 */ /* 0x000fe2000ff1e03f */
[----:B------:R-:W-:Y:S01]  /*ff60*/  R2UR UR12, R18 ;  /* 0x00000000120c72ca */ /* 0x000fe200000e0000 */
[----:B------:R-:W-:Y:S01]  /*ff70*/  UMOV UR10, URZ ;  /* 0x0000003f000a7c82 */ /* 0x000fe20008000000 */
[----:B------:R-:W-:Y:S01]  /*ff80*/  UMOV UR6, 0x0 ;  /* 0x0000000000067882 */ /* 0x000fe20000000000 */
[----:B------:R-:W-:Y:S01]  /*ff90*/  UMOV UR7, 0x14f00000 ;  /* 0x14f0000000077882 */ /* 0x000fe20000000000 */
[----:B------:R-:W-:Y:S01]  /*ffa0*/  UMOV UR16, 0x40 ;  /* 0x0000004000107882 */ /* 0x000fe20000000000 */
[----:B------:R-:W-:-:S06]  /*ffb0*/  PLOP3.LUT P0, PT, PT, PT, PT, 0x80, 0x0 ;  /* 0x000000000000781c */ /* 0x000fcc0003f0f070 */
[----:B------:R-:W-:Y:S01]  /*ffc0*/  UIADD3 UR9, UR9, 0x38830, URZ ;  /* 0x0003883009097890 */ /* 0x000fe2000fffe03f */
[----:B----4-:R-:W-:Y:S01]  /*ffd0*/  IMAD R0, R5, 0xa000, R6 ;  /* 0x0000a00005007824 */ /* 0x010fe200078e0206 */
[----:B--2---:R-:W-:-:S04]  /*ffe0*/  R2UR UR11, R4 ;  /* 0x00000000040b72ca */ /* 0x004fc800000e0000 */
[----:B------:R-:W-:Y:S02]  /*fff0*/  R2UR UR14, R0 ;  /* 0x00000000000e72ca */ /* 0x000fe400000e0000 */
[----:B-----5:R-:W-:Y:S02]  /*10000*/  R2UR UR5, R3 ;  /* 0x00000000030572ca */ /* 0x020fe400000e0000 */
[----:B------:R-:W-:Y:S02]  /*10010*/  P2R R0, PR, RZ, 0x1 ;  /* 0x00000001ff007803 */ /* 0x000fe40000000000 */
[----:B---3--:R-:W-:-:S03]  /*10020*/  R2UR UR13, R2 ;  /* 0x00000000020d72ca */ /* 0x008fc600000e0000 */
[----:B------:R4:W-:Y:S04]  /*10030*/  STL [R1+0x20], R0 ;  /* 0x0000200001007387 */ /* 0x0009e80000100800 */
[----:B------:R-:W-:Y:S02]  /*10040*/  UIADD3 UR8, UR14, 0x24400, URZ ;  /* 0x000244000e087890 */ /* 0x000fe4000fffe03f */
[----:B------:R-:W-:Y:S02]  /*10050*/  UIMAD UR11, UR11, 0x50, UR5 ;  /* 0x000000500b0b78a4 */ /* 0x000fe4000f8e0205 */
[----:B------:R-:W-:Y:S02]  /*10060*/  UIADD3.X UR5, URZ, UR37, URZ, UP0, !UPT ;  /* 0x000000253f057290 */ /* 0x000fe400087fe43f */
[----:B------:R-:W-:-:S02]  /*10070*/  UIADD3 UR15, UR14, 0x26c00, URZ ;  /* 0x00026c000e0f7890 */ /* 0x000fc4000fffe03f */
[----:B------:R-:W-:Y:S02]  /*10080*/  UIADD3 UR17, UR14, 0x29400, URZ ;  /* 0x000294000e117890 */ /* 0x000fe4000fffe03f */
[----:B------:R-:W-:-:S03]  /*10090*/  UIADD3 UR18, UR14, 0x2bc00, URZ ;  /* 0x0002bc000e127890 */ /* 0x000fc6000fffe03f */
[----:B------:R2:W-:Y:S01]  /*100a0*/  UTMALDG.4D [UR8], [UR4], desc[UR6] ;  /* 0x00000608040075b4 */ /* 0x0005e20008019000 */
[----:B------:R-:W-:Y:S01]  /*100b0*/  UMOV UR14, 0x80 ;  /* 0x00000080000e7882 */ /* 0x000fe20000000000 */
[----:B--2---:R-:W-:Y:S01]  /*100c0*/  UMOV UR8, UR15 ;  /* 0x0000000f00087c82 */ /* 0x004fe20008000000 */
[----:B------:R-:W-:Y:S02]  /*100d0*/  UMOV UR10, UR16 ;  /* 0x00000010000a7c82 */ /* 0x000fe40008000000 */
[----:B------:R2:W-:Y:S02]  /*100e0*/  UTMALDG.4D [UR8], [UR4], desc[UR6] ;  /* 0x00000608040075b4 */ /* 0x0005e40008019000 */
[----:B--2---:R-:W-:Y:S01]  /*100f0*/  UMOV UR8, UR17 ;  /* 0x0000001100087c82 */ /* 0x004fe20008000000 */
[----:B------:R-:W-:Y:S01]  /*10100*/  UMOV UR10, UR14 ;  /* 0x0000000e000a7c82 */ /* 0x000fe20008000000 */
[----:B------:R-:W-:Y:S01]  /*10110*/  UMOV UR14, 0xc0 ;  /* 0x000000c0000e7882 */ /* 0x000fe20000000000 */
[----:B------:R2:W-:Y:S02]  /*10120*/  UTMALDG.4D [UR8], [UR4], desc[UR6] ;  /* 0x00000608040075b4 */ /* 0x0005e40008019000 */
[----:B--2---:R-:W-:Y:S01]  /*10130*/  UMOV UR8, UR18 ;  /* 0x0000001200087c82 */ /* 0x004fe20008000000 */
[----:B------:R-:W-:-:S02]  /*10140*/  UMOV UR10, UR14 ;  /* 0x0000000e000a7c82 */ /* 0x000fc40008000000 */
[----:B------:R4:W-:Y:S02]  /*10150*/  UTMALDG.4D [UR8], [UR4], desc[UR6] ;  /* 0x00000608040075b4 */ /* 0x0009e40008019000 */
[----:B----4-:R-:W-:Y:S01]  /*10160*/  NOP ;  /* 0x0000000000007918 */ /* 0x010fe20000000000 */
.L_x_454:
[----:B------:R-:W4:Y:S04]  /*10170*/  LDL R2, [R1+0x4] ;  /* 0x0000040001027983 */ /* 0x000f280000100800 */
[----:B------:R-:W3:Y:S04]  /*10180*/  LDL.LU R3, [R1+0x34] ;  /* 0x0000340001037983 */ /* 0x000ee80000300800 */
[----:B------:R-:W5:Y:S04]  /*10190*/  LDL.LU R5, [R1+0x28] ;  /* 0x0000280001057983 */ /* 0x000f680000300800 */
[----:B--2---:R-:W2:Y:S01]  /*101a0*/  LDL.LU R4, [R1+0x38] ;  /* 0x0000380001047983 */ /* 0x004ea20000300800 */
[----:B------:R-:W-:Y:S05]  /*101b0*/  WARPSYNC.ALL ;  /* 0x0000000000007948 */ /* 0x000fea0003800000 */
[----:B------:R-:W-:Y:S01]  /*101c0*/  ULDC.64 UR4, c[0x0][0x298] ;  /* 0x0000a60000047ab9 */ /* 0x000fe20000000a00 */
[----:B------:R-:W-:Y:S01]  /*101d0*/  ULDC.64 UR6, c[0x0][0xa00] ;  /* 0x0002800000067ab9 */ /* 0x000fe20000000a00 */
[----:B------:R-:W-:Y:S01]  /*101e0*/  BSSY B6, `(.L_x_459) ;  /* 0x0000024000067945 */ /* 0x000fe20003800000 */
[----:B------:R-:W-:Y:S01]  /*101f0*/  BAR.SYNC.DEFER_BLOCKING 0x8, 0x180 ;  /* 0x0206000000007b1d */ /* 0x000fe20000010000 */
[----:B------:R-:W-:-:S04]  /*10200*/  ISETP.NE.U32.AND P0, PT, RZ, UR6, PT ;  /* 0x00000006ff007c0c */ /* 0x000fc8000bf05070 */
[----:B------:R-:W-:Y:S01]  /*10210*/  ISETP.NE.AND.EX P0, PT, RZ, UR7, PT, P0 ;  /* 0x00000007ff007c0c */ /* 0x000fe2000bf05300 */
[----:B----4-:R-:W-:Y:S01]  /*10220*/  VIADD R2, R2, 0x14400 ;  /* 0x0001440002027836 */ /* 0x010fe20000000000 */
[----:B---3--:R-:W-:-:S04]  /*10230*/  SHF.R.S32.HI R0, RZ, 0x1f, R3 ;  /* 0x0000001fff007819 */ /* 0x008fc80000011403 */
[----:B------:R-:W-:Y:S02]  /*10240*/  LOP3.LUT P1, RZ, R2, 0x3ff, RZ, 0xc0, !PT ;  /* 0x000003ff02ff7812 */ /* 0x000fe4000782c0ff */
[----:B-----5:R-:W-:Y:S01]  /*10250*/  SEL R5, R5, RZ, !P0 ;  /* 0x000000ff05057207 */ /* 0x020fe20004000000 */
[----:B------:R-:W-:Y:S01]  /*10260*/  IMAD R0, R0, UR4, RZ ;  /* 0x0000000400007c24 */ /* 0x000fe2000f8e02ff */
[----:B--2---:R-:W-:-:S03]  /*10270*/  SEL R4, R4, RZ, !P0 ;  /* 0x000000ff04047207 */ /* 0x004fc60004000000 */
[C---:B------:R-:W-:Y:S02]  /*10280*/  IMAD R0, R3.reuse, UR5, R0 ;  /* 0x0000000503007c24 */ /* 0x040fe4000f8e0200 */
[----:B------:R-:W-:-:S05]  /*10290*/  IMAD.WIDE.U32 R2, R3, UR4, RZ ;  /* 0x0000000403027c25 */ /* 0x000fca000f8e00ff */
[----:B------:R2:W-:Y:S04]  /*102a0*/  STL.64 [R1+0x48], R2 ;  /* 0x0000480201007387 */ /* 0x0005e80000100a00 */
[----:B------:R3:W-:Y:S04]  /*102b0*/  STL [R1+0x28], R5 ;  /* 0x0000280501007387 */ /* 0x0007e80000100800 */
[----:B------:R3:W-:Y:S01]  /*102c0*/  STL [R1+0x54], R4 ;  /* 0x0000540401007387 */ /* 0x0007e20000100800 */
[----:B--2---:R-:W-:Y:S01]  /*102d0*/  IMAD.IADD R2, R3, 0x1, R0 ;  /* 0x0000000103027824 */ /* 0x004fe200078e0200 */
[----:B------:R-:W-:-:S05]  /*102e0*/  SHF.R.S32.HI R0, RZ, 0x1f, R18 ;  /* 0x0000001fff007819 */ /* 0x000fca0000011412 */
[----:B------:R3:W-:Y:S04]  /*102f0*/  STL [R1+0x38], R0 ;  /* 0x0000380001007387 */ /* 0x0007e80000100800 */
[----:B------:R3:W-:Y:S01]  /*10300*/  STL [R1+0x34], R2 ;  /* 0x0000340201007387 */ /* 0x0007e20000100800 */
[----:B------:R-:W-:Y:S05]  /*10310*/  @!P1 BRA `(.L_x_460) ;  /* 0x0000000000409947 */ /* 0x000fea0003800000 */
[----:B---3--:R-:W-:Y:S01]  /*10320*/  MOV R2, 0x0 ;  /* 0x0000000000027802 */ /* 0x008fe20000000f00 */
[----:B------:R-:W-:Y:S01]  /*10330*/  ULDC.64 UR6, c[0x4][0x1b8] ;  /* 0x01006e0000067ab9 */ /* 0x000fe20000000a00 */
[----:B------:R-:W-:Y:S01]  /*10340*/  ULDC.64 UR8, c[0x4][0x1c0] ;  /* 0x0100700000087ab9 */ /* 0x000fe20000000a00 */
[----:B------:R-:W-:Y:S01]  /*10350*/  ULDC.64 UR4, c[0x4][0x130] ;  /* 0x01004c0000047ab9 */ /* 0x000fe20000000a00 */
[----:B------:R-:W-:Y:S02]  /*10360*/  IMAD.U32 R4, RZ, RZ, UR6 ;  /* 0x00000006ff047e24 */ /* 0x000fe4000f8e00ff */
[----:B------:R-:W2:Y:S01]  /*10370*/  LDC.64 R2, c[0x4][R2] ;  /* 0x0100000002027b82 */ /* 0x000ea20000000a00 */
[----:B------:R-:W-:Y:S02]  /*10380*/  IMAD.U32 R5, RZ, RZ, UR7 ;  /* 0x00000007ff057e24 */ /* 0x000fe4000f8e00ff */
[----:B------:R-:W-:Y:S02]  /*10390*/  IMAD.U32 R6, RZ, RZ, UR8 ;  /* 0x00000008ff067e24 */ /* 0x000fe4000f8e00ff */
[----:B------:R-:W-:-:S02]  /*103a0*/  IMAD.U32 R7, RZ, RZ, UR9 ;  /* 0x00000009ff077e24 */ /* 0x000fc4000f8e00ff */
[----:B------:R-:W-:Y:S02]  /*103b0*/  IMAD.U32 R10, RZ, RZ, UR4 ;  /* 0x00000004ff0a7e24 */ /* 0x000fe4000f8e00ff */
[----:B------:R-:W-:Y:S02]  /*103c0*/  IMAD.U32 R11, RZ, RZ, UR5 ;  /* 0x00000005ff0b7e24 */ /* 0x000fe4000f8e00ff */
[----:B------:R-:W-:Y:S02]  /*103d0*/  IMAD.MOV.U32 R8, RZ, RZ, 0x70 ;  /* 0x00000070ff087424 */ /* 0x000fe400078e00ff */
[----:B-1----:R-:W-:Y:S02]  /*103e0*/  IMAD.MOV.U32 R12, RZ, RZ, 0x1 ;  /* 0x00000001ff0c7424 */ /* 0x002fe400078e00ff */
[----:B------:R-:W-:-:S07]  /*103f0*/  IMAD.MOV.U32 R13, RZ, RZ, RZ ;  /* 0x000000ffff0d7224 */ /* 0x000fce00078e00ff */
[----:B------:R-:W-:-:S07]  /*10400*/  LEPC R20, `(.L_x_460) ;  /* 0x000000001014794e */ /* 0x000fce0000000000 */
[----:B0-2---:R-:W-:Y:S05]  /*10410*/  CALL.ABS.NOINC R2 ;  /* 0x0000000002007343 */ /* 0x005fea0003c00000 */
.L_x_460:
[----:B------:R-:W-:Y:S05]  /*10420*/  BSYNC B6 ;  /* 0x0000000000067941 */ /* 0x000fea0003800000 */
.L_x_459:
[----:B---3--:R-:W2:Y:S01]  /*10430*/  LDL.LU R4, [R1+0x34] ;  /* 0x0000340001047983 */ /* 0x008ea20000300800 */
[----:B------:R-:W3:Y:S01]  /*10440*/  LDC R7, c[0x0][0x448] ;  /* 0x00011200ff077b82 */ /* 0x000ee20000000800 */
[----:B------:R-:W-:Y:S01]  /*10450*/  ULDC.64 UR4, c[0x0][0x2d8] ;  /* 0x0000b60000047ab9 */ /* 0x000fe20000000a00 */
[----:B------:R-:W-:Y:S01]  /*10460*/  IMAD.SHL.U32 R17, R17, 0x80, RZ ;  /* 0x0000008011117824 */ /* 0x000fe200078e00ff */
[----:B------:R-:W2:Y:S01]  /*10470*/  LDL.LU.64 R2, [R1+0x48] ;  /* 0x0000480001027983 */ /* 0x000ea20000300a00 */
[----:B------:R-:W-:-:S03]  /*10480*/  ULDC.64 UR6, c[0x0][0x280] ;  /* 0x0000a00000067ab9 */ /* 0x000fc60000000a00 */
[----:B------:R-:W4:Y:S04]  /*10490*/  LDL.LU R0, [R1+0x38] ;  /* 0x0000380001007983 */ /* 0x000f280000300800 */
[----:B------:R-:W4:Y:S04]  /*104a0*/  LDL.LU R6, [R1+0x54] ;  /* 0x0000540001067983 */ /* 0x000f280000300800 */
[----:B------:R-:W4:Y:S01]  /*104b0*/  LDL.LU R5, [R1+0x28] ;  /* 0x0000280001057983 */ /* 0x000f220000300800 */
[----:B------:R-:W0:Y:S01]  /*104c0*/  S2R R9, SR_TID.X ;  /* 0x0000000000097919 */ /* 0x000e220000002100 */
[----:B------:R-:W1:Y:S01]  /*104d0*/  S2R R8, SR_TID.X ;  /* 0x0000000000087919 */ /* 0x000e620000002100 */
[----:B---3--:R-:W-:Y:S01]  /*104e0*/  ISETP.NE.AND P0, PT, R7, 0x1, PT ;  /* 0x000000010700780c */ /* 0x008fe20003f05270 */
[----:B0-----:R-:W-:-:S02]  /*104f0*/  IMAD.SHL.U32 R9, R9, 0x8, RZ ;  /* 0x0000000809097824 */ /* 0x001fc400078e00ff */
[----:B-1----:R-:W-:-:S03]  /*10500*/  IMAD.SHL.U32 R10, R8, 0x8, RZ ;  /* 0x00000008080a7824 */ /* 0x002fc600078e00ff */
[----:B------:R-:W-:-:S04]  /*10510*/  LOP3.LUT R9, R9, 0x38, RZ, 0xc0, !PT ;  /* 0x0000003809097812 */ /* 0x000fc800078ec0ff */
[C---:B------:R-:W-:Y:S02]  /*10520*/  LOP3.LUT R12, R9.reuse, 0x40, RZ, 0xfc, !PT ;  /* 0x00000040090c7812 */ /* 0x040fe400078efcff */
[C---:B------:R-:W-:Y:S02]  /*10530*/  LOP3.LUT R11, R9.reuse, 0x80, RZ, 0xfc, !PT ;  /* 0x00000080090b7812 */ /* 0x040fe400078efcff */
[----:B------:R-:W-:Y:S02]  /*10540*/  LOP3.LUT R9, R9, 0xc0, RZ, 0xfc, !PT ;  /* 0x000000c009097812 */ /* 0x000fe400078efcff */
[----:B------:R-:W-:Y:S01]  /*10550*/  LOP3.LUT R10, R10, 0x38, RZ, 0xc0, !PT ;  /* 0x000000380a0a7812 */ /* 0x000fe200078ec0ff */
[----:B--2---:R-:W-:Y:S02]  /*10560*/  IMAD.MOV.U32 R3, RZ, RZ, R4 ;  /* 0x000000ffff037224 */ /* 0x004fe400078e0004 */
[----:B------:R-:W0:Y:S01]  /*10570*/  S2R R4, SR_TID.X ;  /* 0x0000000000047919 */ /* 0x000e220000002100 */
[----:B----4-:R-:W-:-:S02]  /*10580*/  IMAD R0, R0, UR4, RZ ;  /* 0x0000000400007c24 */ /* 0x010fc4000f8e02ff */
[----:B------:R-:W-:-:S04]  /*10590*/  IMAD.WIDE.U32 R2, R18, UR4, R2 ;  /* 0x0000000412027c25 */ /* 0x000fc8000f8e0002 */
[----:B------:R-:W-:Y:S01]  /*105a0*/  IMAD R0, R18, UR5, R0 ;  /* 0x0000000512007c24 */ /* 0x000fe2000f8e0200 */
[----:B------:R-:W-:-:S03]  /*105b0*/  ULDC.64 UR4, c[0x0][0x2e0] ;  /* 0x0000b80000047ab9 */ /* 0x000fc60000000a00 */
[----:B------:R-:W-:Y:S02]  /*105c0*/  IMAD.IADD R3, R3, 0x1, R0 ;  /* 0x0000000103037824 */ /* 0x000fe400078e0200 */
[----:B------:R-:W-:Y:S02]  /*105d0*/  IMAD R0, R6, UR4, RZ ;  /* 0x0000000406007c24 */ /* 0x000fe4000f8e02ff */
[C---:B------:R-:W-:Y:S01]  /*105e0*/  IMAD.WIDE.U32 R2, R5.reuse, UR4, R2 ;  /* 0x0000000405027c25 */ /* 0x040fe2000f8e0002 */
[----:B------:R-:W1:Y:S03]  /*105f0*/  @P0 LDC R6, c[0x0][0x450] ;  /* 0x00011400ff060b82 */ /* 0x000e660000000800 */
[----:B------:R-:W-:Y:S01]  /*10600*/  IMAD R0, R5, UR5, R0 ;  /* 0x0000000505007c24 */ /* 0x000fe2000f8e0200 */
[----:B------:R-:W-:-:S03]  /*10610*/  ULDC.64 UR4, c[0x0][0x2d0] ;  /* 0x0000b40000047ab9 */ /* 0x000fc60000000a00 */
[----:B------:R-:W-:Y:S01]  /*10620*/  IMAD.IADD R3, R3, 0x1, R0 ;  /* 0x0000000103037824 */ /* 0x000fe200078e0200 */
[C---:B0-----:R-:W-:Y:S01]  /*10630*/  LOP3.LUT R5, R4.reuse, 0x7f, RZ, 0xc0, !PT ;  /* 0x0000007f04057812 */ /* 0x041fe200078ec0ff */
[----:B------:R-:W-:-:S03]  /*10640*/  IMAD.SHL.U32 R4, R4, 0x10, RZ ;  /* 0x0000001004047824 */ /* 0x000fc600078e00ff */
[----:B------:R-:W-:-:S04]  /*10650*/  SHF.R.U32.HI R5, RZ, 0x3, R5 ;  /* 0x00000003ff057819 */ /* 0x000fc80000011605 */
[----:B------:R-:W-:Y:S02]  /*10660*/  LOP3.LUT R4, R5, 0x70, R4, 0xf8, !PT ;  /* 0x0000007005047812 */ /* 0x000fe400078ef804 */
[----:B------:R-:W0:Y:S02]  /*10670*/  @P0 LDC R5, c[0x0][0x44c] ;  /* 0x00011300ff050b82 */ /* 0x000e240000000800 */
[----:B------:R-:W-:-:S05]  /*10680*/  LOP3.LUT R0, R4, R17, RZ, 0xfc, !PT ;  /* 0x0000001104007212 */ /* 0x000fca00078efcff */
[----:B------:R-:W-:Y:S02]  /*10690*/  IMAD.MOV.U32 R4, RZ, RZ, R0 ;  /* 0x000000ffff047224 */ /* 0x000fe400078e0000 */
[----:B0-----:R-:W-:-:S05]  /*106a0*/  @P0 IMAD.HI.U32 R5, R0, R5, RZ ;  /* 0x0000000500050227 */ /* 0x001fca00078e00ff */
[----:B-1----:R-:W-:-:S05]  /*106b0*/  @P0 SHF.R.U32.HI R4, RZ, R6, R5 ;  /* 0x00000006ff040219 */ /* 0x002fca0000011605 */
[----:B------:R-:W-:Y:S02]  /*106c0*/  IMAD.MOV R5, RZ, RZ, -R4 ;  /* 0x000000ffff057224 */ /* 0x000fe400078e0a04 */
[----:B------:R-:W-:-:S04]  /*106d0*/  IMAD.WIDE.U32 R2, R4, UR4, R2 ;  /* 0x0000000404027c25 */ /* 0x000fc8000f8e0002 */
[----:B------:R-:W-:Y:S01]  /*106e0*/  IMAD R0, R7, R5, R0 ;  /* 0x0000000507007224 */ /* 0x000fe200078e0200 */
[----:B------:R-:W-:-:S05]  /*106f0*/  SHF.R.S32.HI R5, RZ, 0x1f, R4 ;  /* 0x0000001fff057819 */ /* 0x000fca0000011404 */
[----:B------:R-:W-:-:S04]  /*10700*/  IMAD R5, R5, UR4, RZ ;  /* 0x0000000405057c24 */ /* 0x000fc8000f8e02ff */
[----:B------:R-:W-:Y:S01]  /*10710*/  IMAD R4, R4, UR5, R5 ;  /* 0x0000000504047c24 */ /* 0x000fe2000f8e0205 */
[----:B------:R-:W-:-:S03]  /*10720*/  ULDC.64 UR4, c[0x0][0x2c8] ;  /* 0x0000b20000047ab9 */ /* 0x000fc60000000a00 */
[----:B------:R-:W-:Y:S01]  /*10730*/  IMAD.IADD R3, R3, 0x1, R4 ;  /* 0x0000000103037824 */ /* 0x000fe200078e0204 */
[----:B------:R-:W-:Y:S01]  /*10740*/  SHF.R.S32.HI R4, RZ, 0x1f, R0 ;  /* 0x0000001fff047819 */ /* 0x000fe20000011400 */
[----:B------:R-:W-:-:S04]  /*10750*/  IMAD.WIDE.U32 R2, R0, UR4, R2 ;  /* 0x0000000400027c25 */ /* 0x000fc8000f8e0002 */
[----:B------:R-:W-:Y:S01]  /*10760*/  IMAD R4, R4, UR4, RZ ;  /* 0x0000000404047c24 */ /* 0x000fe2000f8e02ff */
[----:B------:R-:W-:Y:S02]  /*10770*/  ULDC UR4, c[0x0][0x2b8] ;  /* 0x0000ae0000047ab9 */ /* 0x000fe40000000800 */
[----:B------:R-:W-:Y:S01]  /*10780*/  ISETP.GE.AND P3, PT, R9, UR4, PT ;  /* 0x0000000409007c0c */ /* 0x000fe2000bf66270 */
[----:B------:R-:W-:Y:S01]  /*10790*/  IMAD R0, R0, UR5, R4 ;  /* 0x0000000500007c24 */ /* 0x000fe2000f8e0204 */
[----:B------:R0:W5:Y:S01]  /*107a0*/  LDL R9, [R1+0x24] ;  /* 0x0000240001097983 */ /* 0x0001620000100800 */
[----:B------:R-:W-:Y:S02]  /*107b0*/  LEA R4, P4, R2, UR6, 0x1 ;  /* 0x0000000602047c11 */ /* 0x000fe4000f8808ff */
[----:B------:R-:W-:Y:S01]  /*107c0*/  IMAD.IADD R0, R3, 0x1, R0 ;  /* 0x0000000103007824 */ /* 0x000fe200078e0200 */
[----:B------:R-:W-:Y:S02]  /*107d0*/  ISETP.GE.AND P0, PT, R10, UR4, PT ;  /* 0x000000040a007c0c */ /* 0x000fe4000bf06270 */
[----:B------:R-:W-:-:S02]  /*107e0*/  ISETP.GE.AND P1, PT, R12, UR4, PT ;  /* 0x000000040c007c0c */ /* 0x000fc4000bf26270 */
[----:B------:R-:W-:Y:S01]  /*107f0*/  ISETP.GE.AND P2, PT, R11, UR4, PT ;  /* 0x000000040b007c0c */ /* 0x000fe2000bf46270 */
[----:B------:R-:W-:Y:S01]  /*10800*/  UMOV UR4, 0xffffffff ;  /* 0xffffffff00047882 */ /* 0x000fe20000000000 */
[----:B------:R-:W-:Y:S02]  /*10810*/  LEA.HI.X R0, R2, UR7, R0, 0x1, P4 ;  /* 0x0000000702007c11 */ /* 0x000fe4000a0f0c00 */
[----:B0-----:R-:W-:Y:S09]  /*10820*/  BRA.DIV UR4, `(.L_x_461) ;  /* 0x0000004e04687947 */ /* 0x001ff2000b800000 */
[----:B------:R-:W0:Y:S02]  /*10830*/  S2R R6, SR_TID.X ;  /* 0x0000000000067919 */ /* 0x000e240000002100 */
[----:B0-----:R-:W-:Y:S02]  /*10840*/  LOP3.LUT R8, R6, 0x7f, RZ, 0xc0, !PT ;  /* 0x0000007f06087812 */ /* 0x001fe400078ec0ff */
[----:B------:R-:W2:Y:S01]  /*10850*/  LDL.LU R6, [R1+0x3c] ;  /* 0x00003c0001067983 */ /* 0x000ea20000300800 */
[----:B------:R-:W-:Y:S01]  /*10860*/  ULDC.64 UR4, c[0x0][0x208] ;  /* 0x0000820000047ab9 */ /* 0x000fe20000000a00 */
[----:B------:R-:W-:-:S05]  /*10870*/  SHF.R.U32.HI R8, RZ, 0x3, R8 ;  /* 0x00000003ff087819 */ /* 0x000fca0000011608 */
[----:B------:R-:W-:Y:S02]  /*10880*/  IMAD.IADD R2, R8, 0x1, R17 ;  /* 0x0000000108027824 */ /* 0x000fe400078e0211 */
[----:B------:R-:W-:Y:S02]  /*10890*/  SHFL.IDX PT, R8, R0, 0x6, 0x181f ;  /* 0x00d81f0000087f89 */ /* 0x000fe400000e0000 */
[----:B------:R-:W-:Y:S02]  /*108a0*/  VIADD R5, R2, 0x10 ;  /* 0x0000001002057836 */ /* 0x000fe40000000000 */
[----:B--2---:R-:W-:Y:S02]  /*108b0*/  IMAD R3, R6, R7, RZ ;  /* 0x0000000706037224 */ /* 0x004fe400078e02ff */
[----:B------:R-:W0:Y:S03]  /*108c0*/  SHFL.IDX PT, R7, R4, RZ, 0x181f ;  /* 0x00181fff04077589 */ /* 0x000e2600000e0000 */
[----:B------:R-:W-:Y:S01]  /*108d0*/  ISETP.GE.AND P5, PT, R2, R3, PT ;  /* 0x000000030200720c */ /* 0x000fe20003fa6270 */
[----:B------:R-:W1:-:S12]  /*108e0*/  SHFL.IDX PT, R6, R0, RZ, 0x181f ;  /* 0x00181fff00067589 */ /* 0x000e5800000e0000 */
[----:B0-----:R-:W-:-:S05]  /*108f0*/  @!P5 LEA R7, P4, R10, R7, 0x1 ;  /* 0x000000070a07d211 */ /* 0x001fca00078808ff */
[----:B-1----:R-:W-:-:S05]  /*10900*/  @!P5 IMAD.X R6, RZ, RZ, R6, P4 ;  /* 0x000000ffff06d224 */ /* 0x002fca00020e0606 */
[----:B------:R-:W-:-:S04]  /*10910*/  @!P5 LOP3.LUT R7, R7, R6, RZ, 0x3c, !PT ;  /* 0x000000060707d212 */ /* 0x000fc800078e3cff */
[----:B------:R-:W-:-:S04]  /*10920*/  @!P5 LOP3.LUT R6, R7, R6, RZ, 0x3c, !PT ;  /* 0x000000060706d212 */ /* 0x000fc800078e3cff */
[----:B------:R-:W-:-:S05]  /*10930*/  @!P5 LOP3.LUT R7, R7, R6, RZ, 0x3c, !PT ;  /* 0x000000060707d212 */ /* 0x000fca00078e3cff */
[----:B-----5:R-:W-:Y:S04]  /*10940*/  @!P5 LDGSTS.E.BYPASS.LTC128B.128 [R9+0x14400], desc[UR4][R6.64], !P0 ;  /* 0x144000000609dfae */ /* 0x020fe8000c101d44 */
[----:B------:R-:W-:Y:S04]  /*10950*/  @!P5 LDGSTS.E.BYPASS.LTC128B.128 [R9+0x18400], desc[UR4][R6.64+0x80], !P1 ;  /* 0x184000800609dfae */ /* 0x000fe8000c901d44 */
[----:B------:R-:W-:Y:S04]  /*10960*/  @!P5 LDGSTS.E.BYPASS.LTC128B.128 [R9+0x1c400], desc[UR4][R6.64+0x100], !P2 ;  /* 0x1c4001000609dfae */ /* 0x000fe8000d101d44 */
[----:B------:R0:W-:Y:S01]  /*10970*/  @!P5 LDGSTS.E.BYPASS.LTC128B.128 [R9+0x20400], desc[UR4][R6.64+0x180], !P3 ;  /* 0x204001800609dfae */ /* 0x0001e2000d901d44 */
[----:B------:R-:W-:-:S03]  /*10980*/  ISETP.GE.AND P5, PT, R5, R3, PT ;  /* 0x000000030500720c */ /* 0x000fc60003fa6270 */
[----:B------:R-:W1:Y:S04]  /*10990*/  SHFL.IDX PT, R5, R4, 0x1, 0x181f ;  /* 0x00381f0004057f89 */ /* 0x000e6800000e0000 */
[----:B0-----:R-:W0:Y:S06]  /*109a0*/  SHFL.IDX PT, R6, R0, 0x1, 0x181f ;  /* 0x00381f0000067f89 */ /* 0x001e2c00000e0000 */
[----:B-1----:R-:W-:-:S05]  /*109b0*/  @!P5 LEA R5, P4, R10, R5, 0x1 ;  /* 0x000000050a05d211 */ /* 0x002fca00078808ff */
[----:B0-----:R-:W-:-:S04]  /*109c0*/  @!P5 IMAD.X R6, RZ, RZ, R6, P4 ;  /* 0x000000ffff06d224 */ /* 0x001fc800020e0606 */
[----:B------:R-:W-:Y:S02]  /*109d0*/  @!P5 IMAD.MOV.U32 R7, RZ, RZ, R6 ;  /* 0x000000ffff07d224 */ /* 0x000fe400078e0006 */
[----:B------:R-:W-:Y:S01]  /*109e0*/  @!P5 IMAD.MOV.U32 R6, RZ, RZ, R5 ;  /* 0x000000ffff06d224 */ /* 0x000fe200078e0005 */
[----:B------:R-:W-:-:S04]  /*109f0*/  IADD3 R5, R2, 0x20, RZ ;  /* 0x0000002002057810 */ /* 0x000fc80007ffe0ff */
[----:B------:R-:W-:Y:S04]  /*10a00*/  @!P5 LDGSTS.E.BYPASS.LTC128B.128 [R9+0x14c00], desc[UR4][R6.64], !P0 ;  /* 0x14c000000609dfae */ /* 0x000fe8000c101d44 */
        /* <DEDUP_REMOVED lines=9> */
[----:B------:R-:W-:Y:S02]  /*10aa0*/  @!P5 IMAD.MOV.U32 R6, RZ, RZ, R5 ;  /* 0x000000ffff06d224 */ /* 0x000fe400078e0005 */
[----:B------:R-:W-:-:S03]  /*10ab0*/  VIADD R5, R2, 0x30 ;  /* 0x0000003002057836 */ /* 0x000fc60000000000 */
        /* <DEDUP_REMOVED lines=42> */
[----:B------:R-:W2:Y:S06]  /*10d60*/  SHFL.IDX PT, R4, R4, 0x7, 0x181f ;  /* 0x00f81f0004047f89 */ /* 0x000eac00000e0000 */
[----:B-1----:R-:W-:-:S05]  /*10d70*/  @!P5 LEA R5, P4, R10, R5, 0x1 ;  /* 0x000000050a05d211 */ /* 0x002fca00078808ff */
[----:B0-----:R-:W-:-:S04]  /*10d80*/  @!P5 IMAD.X R6, RZ, RZ, R8, P4 ;  /* 0x000000ffff06d224 */ /* 0x001fc800020e0608 */
[----:B------:R-:W-:Y:S02]  /*10d90*/  @!P5 IMAD.MOV.U32 R7, RZ, RZ, R6 ;  /* 0x000000ffff07d224 */ /* 0x000fe400078e0006 */
[----:B------:R-:W-:Y:S02]  /*10da0*/  @!P5 IMAD.MOV.U32 R6, RZ, RZ, R5 ;  /* 0x000000ffff06d224 */ /* 0x000fe400078e0005 */
[----:B------:R0:W1:Y:S04]  /*10db0*/  SHFL.IDX PT, R5, R0, 0x7, 0x181f ;  /* 0x00f81f0000057f89 */ /* 0x00006800000e0000 */
[----:B------:R0:W-:Y:S04]  /*10dc0*/  @!P5 LDGSTS.E.BYPASS.LTC128B.128 [R9+0x17400], desc[UR4][R6.64], !P0 ;  /* 0x174000000609dfae */ /* 0x0001e8000c101d44 */
[----:B------:R0:W-:Y:S04]  /*10dd0*/  @!P5 LDGSTS.E.BYPASS.LTC128B.128 [R9+0x1b400], desc[UR4][R6.64+0x80], !P1 ;  /* 0x1b4000800609dfae */ /* 0x0001e8000c901d44 */
[----:B------:R0:W-:Y:S04]  /*10de0*/  @!P5 LDGSTS.E.BYPASS.LTC128B.128 [R9+0x1f400], desc[UR4][R6.64+0x100], !P2 ;  /* 0x1f4001000609dfae */ /* 0x0001e8000d101d44 */
[----:B--2---:R0:W-:Y:S02]  /*10df0*/  @!P5 LDGSTS.E.BYPASS.LTC128B.128 [R9+0x23400], desc[UR4][R6.64+0x180], !P3 ;  /* 0x234001800609dfae */ /* 0x0041e4000d901d44 */
.L_x_591:
[----:B------:R-:W-:Y:S01]  /*10e00*/  VIADD R2, R2, 0x70 ;  /* 0x0000007002027836 */ /* 0x000fe20000000000 */
[----:B------:R-:W-:Y:S04]  /*10e10*/  BSSY B0, `(.L_x_462) ;  /* 0x000000d000007945 */ /* 0x000fe80003800000 */
[----:B------:R-:W-:-:S13]  /*10e20*/  ISETP.GE.AND P4, PT, R2, R3, PT ;  /* 0x000000030200720c */ /* 0x000fda0003f86270 */
[----:B------:R-:W-:Y:S05]  /*10e30*/  @P4 BRA `(.L_x_463) ;  /* 0x0000000000284947 */ /* 0x000fea0003800000 */
[----:B------:R-:W-:Y:S01]  /*10e40*/  LEA R2, P4, R10, R4, 0x1 ;  /* 0x000000040a027211 */ /* 0x000fe200078808ff */
[----:B------:R-:W-:-:S04]  /*10e50*/  ULDC.64 UR4, c[0x0][0x208] ;  /* 0x0000820000047ab9 */ /* 0x000fc80000000a00 */
[----:B-1----:R-:W-:-:S05]  /*10e60*/  IMAD.X R3, RZ, RZ, R5, P4 ;  /* 0x000000ffff037224 */ /* 0x002fca00020e0605 */
[----:B------:R-:W-:Y:S01]  /*10e70*/  @!PT LDS RZ, [RZ] ;  /* 0x00000000fffff984 */ /* 0x000fe20000000800 */
[----:B------:R-:W-:Y:S01]  /*10e80*/  @!PT LDS RZ, [RZ] ;  /* 0x00000000fffff984 */ /* 0x000fe20000000800 */
[----:B------:R-:W-:Y:S01]  /*10e90*/  @!PT LDS RZ, [RZ] ;  /* 0x00000000fffff984 */ /* 0x000fe20000000800 */
[----:B------:R2:W-:Y:S04]  /*10ea0*/  LDGSTS.E.BYPASS.LTC128B.128 [R9+0x17c00], desc[UR4][R2.64], !P0 ;  /* 0x17c0000002097fae */ /* 0x0005e8000c101d44 */
[----:B------:R2:W-:Y:S04]  /*10eb0*/  LDGSTS.E.BYPASS.LTC128B.128 [R9+0x1bc00], desc[UR4][R2.64+0x80], !P1 ;  /* 0x1bc0008002097fae */ /* 0x0005e8000c901d44 */
[----:B------:R2:W-:Y:S04]  /*10ec0*/  LDGSTS.E.BYPASS.LTC128B.128 [R9+0x1fc00], desc[UR4][R2.64+0x100], !P2 ;  /* 0x1fc0010002097fae */ /* 0x0005e8000d101d44 */
[----:B------:R2:W-:Y:S02]  /*10ed0*/  LDGSTS.E.BYPASS.LTC128B.128 [R9+0x23c00], desc[UR4][R2.64+0x180], !P3 ;  /* 0x23c0018002097fae */ /* 0x0005e4000d901d44 */
.L_x_463:
[----:B------:R-:W-:Y:S05]  /*10ee0*/  BSYNC B0 ;  /* 0x0000000000007941 */ /* 0x000fea0003800000 */
.L_x_462:
[----:B0-2---:R-:W2:Y:S01]  /*10ef0*/  LDL R9, [R1+0x4] ;  /* 0x0000040001097983 */ /* 0x005ea20000100800 */
[----:B------:R-:W-:Y:S01]  /*10f00*/  PLOP3.LUT P0, PT, PT, PT, PT, 0x80, 0x0 ;  /* 0x000000000000781c */ /* 0x000fe20003f0f070 */
[----:B------:R-:W-:Y:S01]  /*10f10*/  NOP ;  /* 0x0000000000007918 */ /* 0x000fe20000000000 */
[----:B--2---:R-:W-:-:S11]  /*10f20*/  VIADD R6, R9, 0x38800 ;  /* 0x0003880009067836 */ /* 0x004fd60000000000 */
.L_x_464:
[----:B------:R-:W2:Y:S01]  /*10f30*/  LDL R2, [R1+0x4] ;  /* 0x0000040001027983 */ /* 0x000ea20000100800 */
[----:B------:R-:W-:Y:S02]  /*10f40*/  PLOP3.LUT P1, PT, P1, P0, PT, 0xa2, 0x0 ;  /* 0x000000000000781c */ /* 0x000fe40000f21472 */
[----:B--2---:R-:W-:-:S08]  /*10f50*/  @P0 R2UR P1, UR4, R2 ;  /* 0x00000000020402ca */ /* 0x004fd00000020000 */
[----:B------:R-:W-:-:S05]  /*10f60*/  @P0 PLOP3.LUT P0, PT, P1, PT, PT, 0x80, 0x0 ;  /* 0x000000000000081c */ /* 0x000fca0000f0f070 */
[----:B------:R-:W-:Y:S01]  /*10f70*/  @!P1 SYNCS.ARRIVE.TRANS64.RED.A0T1 RZ, [UR4+0x38800], RZ ;  /* 0x038800ffffff99a7 */ /* 0x000fe20008200404 */
[----:B------:R-:W-:Y:S07]  /*10f80*/  @!P1 ARRIVES.LDGSTSBAR.64.TRANSCNT [UR4+0x38800] ;  /* 0x03880000ff0099b0 */ /* 0x000fee0008000a84 */
[----:B------:R-:W-:Y:S05]  /*10f90*/  @P0 BRA.U.ANY `(.L_x_464) ;  /* 0xfffffffd00e40947 */ /* 0x000fea000393ffff */
[----:B------:R-:W2:Y:S02]  /*10fa0*/  LDL.LU R3, [R1+0x50] ;  /* 0x0000500001037983 */ /* 0x000ea40000300800 */
[----:B--2---:R-:W-:-:S05]  /*10fb0*/  VIADD R3, R3, 0x1 ;  /* 0x0000000103037836 */ /* 0x004fca0000000000 */
[----:B------:R0:W-:Y:S01]  /*10fc0*/  STL [R1+0x50], R3 ;  /* 0x0000500301007387 */ /* 0x0001e20000100800 */
[----:B------:R-:W-:-:S04]  /*10fd0*/  LEA.HI R0, R3, R3, RZ, 0x1 ;  /* 0x0000000303007211 */ /* 0x000fc800078f08ff */
[----:B------:R-:W-:-:S05]  /*10fe0*/  LOP3.LUT R0, R0, 0xfffffffe, RZ, 0xc0, !PT ;  /* 0xfffffffe00007812 */ /* 0x000fca00078ec0ff */
[----:B------:R-:W-:-:S05]  /*10ff0*/  IMAD.IADD R0, R3, 0x1, -R0 ;  /* 0x0000000103007824 */ /* 0x000fca00078e0a00 */
[----:B------:R-:W-:Y:S01]  /*11000*/  SHF.L.U32 R0, R0, 0x1f, RZ ;  /* 0x0000001f00007819 */ /* 0x000fe200000006ff */
[----:B------:R-:W-:Y:S01]  /*11010*/  NOP ;  /* 0x0000000000007918 */ /* 0x000fe20000000000 */
[----:B------:R0:W-:Y:S01]  /*11020*/  SYNCS.ARRIVE.TRANS64.A1T0 RZ, [R2+URZ+0x38800], RZ ;  /* 0x038800ff02ff79a7 */ /* 0x0001e2000810003f */
[----:B------:R-:W-:Y:S01]  /*11030*/  BSSY B0, `(.L_x_465) ;  /* 0x0000003000007945 */ /* 0x000fe20003800000 */
[----:B------:R-:W2:Y:S03]  /*11040*/  SYNCS.PHASECHK.TRANS64.TRYWAIT P0, [R2+URZ+0x38820], R0 ;  /* 0x03882000020075a7 */ /* 0x000ea6000800017f */
[----:B0-2---:R-:W-:Y:S05]  /*11050*/  @!P0 BRA `(.L_x_466) ;  /* 0x0000005000648947 */ /* 0x005fea0003800000 */
.L_x_592:
[----:B------:R-:W-:Y:S05]  /*11060*/  BSYNC B0 ;  /* 0x0000000000007941 */ /* 0x000fea0003800000 */
.L_x_465:
[----:B0-----:R-:W2:Y:S01]  /*11070*/  LDL.LU R2, [R1+0x40] ;  /* 0x0000400001027983 */ /* 0x001ea20000300800 */
[----:B------:R-:W-:Y:S01]  /*11080*/  BSSY B0, `(.L_x_467) ;  /* 0x00002bb000007945 */ /* 0x000fe20003800000 */
[----:B--2---:R-:W-:-:S13]  /*11090*/  ISETP.GE.AND P0, PT, R2, 0x51, PT ;  /* 0x000000510200780c */ /* 0x004fda0003f06270 */
[----:B------:R-:W-:Y:S05]  /*110a0*/  @!P0 BRA `(.L_x_468) ;  /* 0x0000002800e08947 */ /* 0x000fea0003800000 */
[----:B------:R-:W2:Y:S01]  /*110b0*/  LDL R2, [R1+0x30] ;  /* 0x0000300001027983 */ /* 0x000ea20000100800 */
[----:B------:R-:W-:Y:S01]  /*110c0*/  IMAD.MOV.U32 R0, RZ, RZ, 0x1 ;  /* 0x00000001ff007424 */ /* 0x000fe200078e00ff */
[----:B------:R-:W-:Y:S01]  /*110d0*/  BSSY B2, `(.L_x_469) ;  /* 0x00000ef000027945 */ /* 0x000fe20003800000 */
[----:B--2---:R-:W-:-:S05]  /*110e0*/  IMAD.MOV R9, RZ, RZ, -R2 ;  /* 0x000000ffff097224 */ /* 0x004fca00078e0a02 */
[----:B------:R-:W-:-:S05]  /*110f0*/  VIADDMNMX R9, R9, R0, 0xffffffff, !PT ;  /* 0xffffffff09097446 */ /* 0x000fca0007800100 */
[----:B------:R-:W-:-:S05]  /*11100*/  IMAD.IADD R0, R2, 0x1, R9 ;  /* 0x0000000102007824 */ /* 0x000fca00078e0209 */
[----:B------:R-:W-:-:S04]  /*11110*/  LOP3.LUT R0, R0, 0x1, RZ, 0xc0, !PT ;  /* 0x0000000100007812 */ /* 0x000fc800078ec0ff */
[----:B------:R-:W-:Y:S01]  /*11120*/  ISETP.NE.U32.AND P0, PT, R0, 0x1, PT ;  /* 0x000000010000780c */ /* 0x000fe20003f05070 */
[----:B------:R-:W-:-:S12]  /*11130*/  VIADD R0, R2, 0xfffffffe ;  /* 0xfffffffe02007836 */ /* 0x000fd80000000000 */
[----:B------:R-:W-:Y:S05]  /*11140*/  @P0 BRA `(.L_x_470) ;  /* 0x0000000c009c0947 */ /* 0x000fea0003800000 */
[----:B------:R-:W2:Y:S04]  /*11150*/  LDL R4, [R1+0x20] ;  /* 0x0000200001047983 */ /* 0x000ea80000100800 */
[----:B------:R-:W3:Y:S04]  /*11160*/  LDL R3, [R1+0x8] ;  /* 0x0000080001037983 */ /* 0x000ee80000100800 */
[----:B------:R-:W4:Y:S01]  /*11170*/  LDL R2, [R1+0x10] ;  /* 0x0000100001027983 */ /* 0x000f220000100800 */
[----:B------:R-:W-:Y:S01]  /*11180*/  BSSY B1, `(.L_x_471) ;  /* 0x00000df000017945 */ /* 0x000fe20003800000 */
[----:B--2---:R-:W-:Y:S01]  /*11190*/  ISETP.NE.AND P1, PT, R4, RZ, PT ;  /* 0x000000ff0400720c */ /* 0x004fe20003f25270 */
[----:B---3--:R-:W-:-:S05]  /*111a0*/  VIADD R8, R3, 0x1 ;  /* 0x0000000103087836 */ /* 0x008fca0000000000 */
[----:B------:R-:W-:-:S04]  /*111b0*/  ISETP.NE.AND P0, PT, R8, 0x2, PT ;  /* 0x000000020800780c */ /* 0x000fc80003f05270 */
[----:B------:R-:W-:Y:S02]  /*111c0*/  SEL R10, RZ, 0x1, P0 ;  /* 0x00000001ff0a7807 */ /* 0x000fe40000000000 */
[----:B------:R-:W-:Y:S02]  /*111d0*/  SEL R8, R8, RZ, P0 ;  /* 0x000000ff08087207 */ /* 0x000fe40000000000 */
[----:B----4-:R-:W-:Y:S01]  /*111e0*/  LOP3.LUT R10, R2, R10, RZ, 0x3c, !PT ;  /* 0x0000000a020a7212 */ /* 0x010fe200078e3cff */
[----:B------:R-:W-:Y:S06]  /*111f0*/  @!P1 BRA `(.L_x_472) ;  /* 0x0000000c005c9947 */ /* 0x000fec0003800000 */
[----:B-1----:R0:W5:Y:S01]  /*11200*/  LDL R5, [R1] ;  /* 0x0000000001057983 */ /* 0x0021620000100800 */
[----:B------:R-:W-:Y:S02]  /*11210*/  ULDC.64 UR4, c[0x0][0x418] ;  /* 0x0001060000047ab9 */ /* 0x000fe40000000a00 */
[----:B------:R-:W-:-:S04]  /*11220*/  ISETP.NE.U32.AND P0, PT, RZ, UR4, PT ;  /* 0x00000004ff007c0c */ /* 0x000fc8000bf05070 */
[----:B------:R-:W-:-:S13]  /*11230*/  ISETP.NE.AND.EX P0, PT, RZ, UR5, PT, P0 ;  /* 0x00000005ff007c0c */ /* 0x000fda000bf05300 */
[----:B0-----:R-:W-:Y:S05]  /*11240*/  @!P0 BRA `(.L_x_473) ;  /* 0x0000000000508947 */ /* 0x001fea0003800000 */
[----:B------:R-:W2:Y:S01]  /*11250*/  LDL R11, [R1+0x1c] ;  /* 0x00001c00010b7983 */ /* 0x000ea20000100800 */
[----:B-----5:R-:W0:Y:S01]  /*11260*/  LDC R5, c[0x0][0x43c] ;  /* 0x00010f00ff057b82 */ /* 0x020e220000000800 */
[----:B------:R-:W-:Y:S02]  /*11270*/  ULDC.64 UR6, c[0x0][0x428] ;  /* 0x00010a0000067ab9 */ /* 0x000fe40000000a00 */
[----:B------:R-:W3:Y:S01]  /*11280*/  LDL R7, [R1+0xc] ;  /* 0x00000c0001077983 */ /* 0x000ee20000100800 */
        /* <DEDUP_REMOVED lines=8> */
[----:B------:R-:W-:Y:S01]  /*11310*/  SHF.R.S32.HI R3, RZ, 0x1f, R2 ;  /* 0x0000001fff037819 */ /* 0x000fe20000011402 */
[----:B--2---:R-:W-:-:S04]  /*11320*/  IMAD R4, R11, UR6, RZ ;  /* 0x000000060b047c24 */ /* 0x004fc8000f8e02ff */
[C---:B---3--:R-:W-:Y:S02]  /*11330*/  IMAD R4, R7.reuse, UR7, R4 ;  /* 0x0000000707047c24 */ /* 0x048fe4000f8e0204 */
[----:B------:R-:W-:-:S04]  /*11340*/  IMAD.WIDE.U32 R2, R7, UR6, R2 ;  /* 0x0000000607027c25 */ /* 0x000fc8000f8e0002 */
[----:B------:R-:W-:Y:S01]  /*11350*/  IMAD.IADD R3, R4, 0x1, R3 ;  /* 0x0000000104037824 */ /* 0x000fe200078e0203 */
[----:B------:R-:W-:-:S04]  /*11360*/  LEA R4, P0, R2, UR4, 0x2 ;  /* 0x0000000402047c11 */ /* 0x000fc8000f8010ff */
[----:B------:R-:W-:-:S06]  /*11370*/  LEA.HI.X R5, R2, UR5, R3, 0x2, P0 ;  /* 0x0000000502057c11 */ /* 0x000fcc00080f1403 */
[----:B------:R0:W5:Y:S03]  /*11380*/  LDG.E R5, desc[UR8][R4.64] ;  /* 0x0000000804057981 */ /* 0x000166000c1e1900 */
.L_x_473:
[----:B------:R-:W2:Y:S01]  /*11390*/  LDL R2, [R1+0x4] ;  /* 0x0000040001027983 */ /* 0x000ea20000100800 */
[----:B------:R-:W-:Y:S01]  /*113a0*/  BSSY B3, `(.L_x_474) ;  /* 0x0000005000037945 */ /* 0x000fe20003800000 */
[----:B--2---:R-:W-:Y:S01]  /*113b0*/  IMAD R3, R8, 0x8, R2 ;  /* 0x0000000808037824 */ /* 0x004fe200078e0202 */
[----:B------:R-:W-:-:S04]  /*113c0*/  SHF.L.U32 R2, R10, 0x1f, RZ ;  /* 0x0000001f0a027819 */ /* 0x000fc800000006ff */
[----:B------:R-:W1:Y:S02]  /*113d0*/  SYNCS.PHASECHK.TRANS64.TRYWAIT P0, [R3+URZ+0x38840], R2 ;  /* 0x03884002030075a7 */ /* 0x000e64000800017f */
[----:B-1----:R-:W-:Y:S05]  /*113e0*/  @!P0 BRA `(.L_x_475) ;  /* 0x0000004c00988947 */ /* 0x002fea0003800000 */
.L_x_593:
[----:B------:R-:W-:Y:S05]  /*113f0*/  BSYNC B3 ;  /* 0x0000000000037941 */ /* 0x000fea0003800000 */
.L_x_474:
[----:B0-----:R-:W0:Y:S01]  /*11400*/  S2R R4, SR_TID.X ;  /* 0x0000000000047919 */ /* 0x001e220000002100 */
[----:B------:R-:W-:Y:S01]  /*11410*/  BSSY B3, `(.L_x_476) ;  /* 0x000000b000037945 */ /* 0x000fe20003800000 */
[----:B0-----:R-:W-:-:S04]  /*11420*/  LOP3.LUT R4, R4, 0x7f, RZ, 0xc0, !PT ;  /* 0x0000007f04047812 */ /* 0x001fc800078ec0ff */
[----:B------:R-:W-:-:S13]  /*11430*/  ISETP.NE.AND P1, PT, R4, RZ, PT ;  /* 0x000000ff0400720c */ /* 0x000fda0003f25270 */
[----:B------:R-:W-:Y:S05]  /*11440*/  @P1 BRA `(.L_x_477) ;  /* 0x00000000001c1947 */ /* 0x000fea0003800000 */
[----:B------:R-:W0:Y:S01]  /*11450*/  S2R R4, SR_TID.X ;  /* 0x0000000000047919 */ /* 0x000e220000002100 */
[----:B-1----:R-:W-:-:S04]  /*11460*/  IMAD.MOV.U32 R2, RZ, RZ, 0xa000 ;  /* 0x0000a000ff027424 */ /* 0x002fc800078e00ff */
[----:B------:R2:W-:Y:S01]  /*11470*/  SYNCS.ARRIVE.TRANS64 RZ, [R3+URZ+0x38830], R2 ;  /* 0x0388300203ff79a7 */ /* 0x0005e2000800003f */
[----:B0-----:R-:W-:-:S04]  /*11480*/  LOP3.LUT R4, R4, 0x1f, RZ, 0xc0, !PT ;  /* 0x0000001f04047812 */ /* 0x001fc800078ec0ff */
[----:B------:R-:W-:-:S13]  /*11490*/  ISETP.NE.AND P0, PT, R4, RZ, PT ;  /* 0x000000ff0400720c */ /* 0x000fda0003f05270 */
[----:B--2---:R-:W-:Y:S05]  /*114a0*/  @!P0 BRA `(.L_x_477) ;  /* 0x0000000000048947 */ /* 0x004fea0003800000 */
[----:B------:R-:W-:Y:S01]  /*114b0*/  BPT.TRAP 0x1 ;  /* 0x000000040000795c */ /* 0x000fe20000300000 */
.L_x_477:
[----:B------:R-:W-:Y:S05]  /*114c0*/  BSYNC B3 ;  /* 0x0000000000037941 */ /* 0x000fea0003800000 */
.L_x_476:
[----:B------:R-:W2:Y:S04]  /*114d0*/  LDL R4, [R1+0x4] ;  /* 0x0000040001047983 */ /* 0x000ea80000100800 */
[----:B-1----:R-:W3:Y:S01]  /*114e0*/  LDL R2, [R1+0x18] ;  /* 0x0000180001027983 */ /* 0x002ee20000100800 */
[----:B------:R-:W-:Y:S01]  /*114f0*/  IMAD.MOV.U32 R11, RZ, RZ, RZ ;  /* 0x000000ffff0b7224 */ /* 0x000fe200078e00ff */
[----:B------:R-:W-:Y:S01]  /*11500*/  UIADD3 UR4, UP0, UR36, 0x370, URZ ;  /* 0x0000037024047890 */ /* 0x000fe2000ff1e03f */
[----:B------:R-:W-:Y:S01]  /*11510*/  PLOP3.LUT P0, PT, PT, PT, PT, 0x80, 0x0 ;  /* 0x000000000000781c */ /* 0x000fe20003f0f070 */
[----:B------:R-:W-:Y:S01]  /*11520*/  UMOV UR6, 0x0 ;  /* 0x0000000000067882 */ /* 0x000fe20000000000 */
[----:B------:R-:W-:Y:S01]  /*11530*/  IADD3 R3, R3, 0x38830, RZ ;  /* 0x0003883003037810 */ /* 0x000fe20007ffe0ff */
[----:B------:R-:W-:Y:S01]  /*11540*/  UIADD3.X UR5, URZ, UR37, URZ, UP0, !UPT ;  /* 0x000000253f057290 */ /* 0x000fe200087fe43f */
[----:B------:R-:W-:Y:S01]  /*11550*/  R2UR UR10, R11 ;  /* 0x000000000b0a72ca */ /* 0x000fe200000e0000 */
[----:B------:R-:W-:Y:S01]  /*11560*/  UMOV UR7, 0x14f00000 ;  /* 0x14f0000000077882 */ /* 0x000fe20000000000 */
[----:B--2---:R-:W-:-:S02]  /*11570*/  IMAD R4, R8, 0xa000, R4 ;  /* 0x0000a00008047824 */ /* 0x004fc400078e0204 */
[----:B---3--:R-:W-:Y:S02]  /*11580*/  IMAD R2, R0, 0x50, R2 ;  /* 0x0000005000027824 */ /* 0x008fe400078e0202 */
[----:B------:R-:W-:-:S09]  /*11590*/  VIADD R7, R4, 0x24400 ;  /* 0x0002440004077836 */ /* 0x000fd20000000000 */
.L_x_478:
        /* <DEDUP_REMOVED lines=16> */
.L_x_479:
        /* <DEDUP_REMOVED lines=16> */
.L_x_480:
        /* <DEDUP_REMOVED lines=16> */
.L_x_481:
        /* <DEDUP_REMOVED lines=10> */
[----:B------:R-:W2:Y:S04]  /*11940*/  LDL.LU R12, [R1+0x10] ;  /* 0x00001000010c7983 */ /* 0x000ea80000300800 */
[----:B------:R-:W3:Y:S01]  /*11950*/  LDL R7, [R1+0x8] ;  /* 0x0000080001077983 */ /* 0x000ee20000100800 */
[----:B------:R-:W-:Y:S01]  /*11960*/  BSSY B3, `(.L_x_482) ;  /* 0x0000005000037945 */ /* 0x000fe20003800000 */
[----:B--2---:R-:W-:Y:S01]  /*11970*/  SHF.L.U32 R2, R12, 0x1f, RZ ;  /* 0x0000001f0c027819 */ /* 0x004fe200000006ff */
[----:B---3--:R-:W-:-:S04]  /*11980*/  IMAD R3, R7, 0x8, R6 ;  /* 0x0000000807037824 */ /* 0x008fc800078e0206 */
[----:B------:R-:W0:Y:S02]  /*11990*/  SYNCS.PHASECHK.TRANS64.TRYWAIT P0, [R3+URZ+0x60], R2 ;  /* 0x00006002030075a7 */ /* 0x000e24000800017f */
[----:B0-----:R-:W-:Y:S05]  /*119a0*/  @!P0 BRA `(.L_x_483) ;  /* 0x00000048003c8947 */ /* 0x001fea0003800000 */
.L_x_594:
[----:B------:R-:W-:Y:S05]  /*119b0*/  BSYNC B3 ;  /* 0x0000000000037941 */ /* 0x000fea0003800000 */
.L_x_482:
[----:B------:R-:W-:Y:S01]  /*119c0*/  BSSY B3, `(.L_x_484) ;  /* 0x000000e000037945 */ /* 0x000fe20003800000 */
[----:B------:R-:W-:Y:S02]  /*119d0*/  IMAD.MOV.U32 R12, RZ, RZ, 0x0 ;  /* 0x00000000ff0c7424 */ /* 0x000fe400078e00ff */
[----:B------:R-:W-:Y:S01]  /*119e0*/  IMAD.MOV.U32 R13, RZ, RZ, 0x14f00000 ;  /* 0x14f00000ff0d7424 */ /* 0x000fe200078e00ff */
[----:B------:R-:W-:Y:S06]  /*119f0*/  @P1 BRA `(.L_x_485) ;  /* 0x0000000000281947 */ /* 0x000fec0003800000 */
[----:B0-----:R-:W2:Y:S04]  /*11a00*/  LDL R3, [R1+0x4] ;  /* 0x0000040001037983 */ /* 0x001ea80000100800 */
[----:B------:R-:W2:Y:S01]  /*11a10*/  LDL R7, [R1+0x8] ;  /* 0x0000080001077983 */ /* 0x000ea20000100800 */
[----:B------:R-:W0:Y:S02]  /*11a20*/  S2R R4, SR_TID.X ;  /* 0x0000000000047919 */ /* 0x000e240000002100 */
[----:B0-----:R-:W-:-:S04]  /*11a30*/  LOP3.LUT R4, R4, 0x1f, RZ, 0xc0, !PT ;  /* 0x0000001f04047812 */ /* 0x001fc800078ec0ff */
[----:B------:R-:W-:Y:S01]  /*11a40*/  ISETP.NE.AND P0, PT, R4, RZ, PT ;  /* 0x000000ff0400720c */ /* 0x000fe20003f05270 */
[----:B--2---:R-:W-:Y:S02]  /*11a50*/  IMAD R2, R7, 0x8, R3 ;  /* 0x0000000807027824 */ /* 0x004fe400078e0203 */
[----:B------:R-:W-:-:S04]  /*11a60*/  IMAD.MOV.U32 R3, RZ, RZ, 0xa000 ;  /* 0x0000a000ff037424 */ /* 0x000fc800078e00ff */
[----:B------:R1:W-:Y:S06]  /*11a70*/  SYNCS.ARRIVE.TRANS64 RZ, [R2+URZ+0x38850], R3 ;  /* 0x0388500302ff79a7 */ /* 0x0003ec000800003f */
[----:B------:R-:W-:Y:S05]  /*11a80*/  @!P0 BRA `(.L_x_485) ;  /* 0x0000000000048947 */ /* 0x000fea0003800000 */
[----:B------:R-:W-:Y:S01]  /*11a90*/  BPT.TRAP 0x1 ;  /* 0x000000040000795c */ /* 0x000fe20000300000 */
.L_x_485:
[----:B------:R-:W-:Y:S05]  /*11aa0*/  BSYNC B3 ;  /* 0x0000000000037941 */ /* 0x000fea0003800000 */
.L_x_484:
[----:B01----:R-:W2:Y:S01]  /*11ab0*/  LDL.LU R2, [R1+0x8] ;  /* 0x0000080001027983 */ /* 0x003ea20000300800 */
[----:B------:R-:W-:-:S03]  /*11ac0*/  R2UR UR10, R11 ;  /* 0x000000000b0a72ca */ /* 0x000fc600000e0000 */
[----:B------:R-:W3:Y:S04]  /*11ad0*/  LDL R7, [R1+0x18] ;  /* 0x0000180001077983 */ /* 0x000ee80000100800 */
[----:B------:R-:W3:Y:S04]  /*11ae0*/  LDL.LU R4, [R1+0x14] ;  /* 0x0000140001047983 */ /* 0x000ee80000300800 */
[----:B------:R-:W2:Y:S01]  /*11af0*/  LDL R11, [R1+0x4] ;  /* 0x00000400010b7983 */ /* 0x000ea20000100800 */
[----:B------:R-:W-:Y:S01]  /*11b00*/  R2UR UR6, R12 ;  /* 0x000000000c0672ca */ /* 0x000fe200000e0000 */
[----:B------:R-:W-:Y:S01]  /*11b10*/  UIADD3 UR4, UP0, UR36, 0x470, URZ ;  /* 0x0000047024047890 */ /* 0x000fe2000ff1e03f */
[----:B------:R-:W-:-:S02]  /*11b20*/  R2UR UR7, R13 ;  /* 0x000000000d0772ca */ /* 0x000fc400000e0000 */
[----:B------:R-:W-:Y:S01]  /*11b30*/  PLOP3.LUT P0, PT, PT, PT, PT, 0x80, 0x0 ;  /* 0x000000000000781c */ /* 0x000fe20003f0f070 */
[----:B------:R-:W-:Y:S01]  /*11b40*/  UIADD3.X UR5, URZ, UR37, URZ, UP0, !UPT ;  /* 0x000000253f057290 */ /* 0x000fe200087fe43f */
[----:B---3--:R-:W-:Y:S02]  /*11b50*/  IMAD R4, R4, 0x50, R7 ;  /* 0x0000005004047824 */ /* 0x008fe400078e0207 */
[C-C-:B--2---:R-:W-:Y:S02]  /*11b60*/  IMAD R3, R2.reuse, 0x8, R11.reuse ;  /* 0x0000000802037824 */ /* 0x144fe400078e020b */
[----:B------:R-:W-:Y:S02]  /*11b70*/  IMAD R2, R2, 0xa000, R11 ;  /* 0x0000a00002027824 */ /* 0x000fe400078e020b */
[----:B------:R-:W-:Y:S02]  /*11b80*/  VIADD R3, R3, 0x38850 ;  /* 0x0003885003037836 */ /* 0x000fe40000000000 */
[----:B------:R-:W-:-:S07]  /*11b90*/  VIADD R7, R2, 0x400 ;  /* 0x0000040002077836 */ /* 0x000fce0000000000 */
.L_x_486:
[----:B------:R-:W2:Y:S01]  /*11ba0*/  LDL R11, [R1] ;  /* 0x00000000010b7983 */ /* 0x000ea20000100800 */
[----:B------:R-:W-:-:S13]  /*11bb0*/  @P0 ELECT P1, URZ, PT ;  /* 0x00000000003f082f */ /* 0x000fda0003820000 */
[----:B------:R-:W-:Y:S02]  /*11bc0*/  @P1 R2UR UR12, R18 ;  /* 0x00000000120c12ca */ /* 0x000fe400000e0000 */
[----:B------:R-:W-:Y:S02]  /*11bd0*/  @P1 R2UR UR11, R4 ;  /* 0x00000000040b12ca */ /* 0x000fe400000e0000 */
[----:B------:R-:W-:Y:S02]  /*11be0*/  @P1 R2UR UR9, R3 ;  /* 0x00000000030912ca */ /* 0x000fe400000e0000 */
[----:B------:R-:W-:Y:S02]  /*11bf0*/  @P1 R2UR UR8, R7 ;  /* 0x00000000070812ca */ /* 0x000fe400000e0000 */
[----:B------:R-:W-:Y:S02]  /*11c00*/  @P1 PLOP3.LUT P0, PT, P1, PT, PT, 0x8, 0x0 ;  /* 0x000000000000181c */ /* 0x000fe40000f0e170 */
[----:B--2---:R-:W-:-:S02]  /*11c10*/  @P1 R2UR UR13, R11 ;  /* 0x000000000b0d12ca */ /* 0x004fc400000e0000 */
[----:B------:R-:W-:-:S11]  /*11c20*/  PLOP3.LUT P1, PT, PT, PT, PT, 0x8, 0x0 ;  /* 0x000000000000781c */ /* 0x000fd60003f2e170 */
[----:B------:R0:W-:Y:S02]  /*11c30*/  UTMALDG.4D [UR8], [UR4], desc[UR6] ;  /* 0x00000608040075b4 */ /* 0x0001e40008019000 */
[----:B0-----:R-:W-:Y:S05]  /*11c40*/  @P0 BRA.U.ANY `(.L_x_486) ;  /* 0xfffffffd00d40947 */ /* 0x001fea000393ffff */
[----:B------:R-:W-:Y:S01]  /*11c50*/  R2UR UR10, R17 ;  /* 0x00000000110a72ca */ /* 0x000fe200000e0000 */
[----:B------:R-:W-:Y:S01]  /*11c60*/  VIADD R7, R2, 0x2c00 ;  /* 0x00002c0002077836 */ /* 0x000fe20000000000 */
[----:B------:R-:W-:Y:S02]  /*11c70*/  R2UR UR6, R12 ;  /* 0x000000000c0672ca */ /* 0x000fe400000e0000 */
[----:B------:R-:W-:Y:S02]  /*11c80*/  R2UR UR7, R13 ;  /* 0x000000000d0772ca */ /* 0x000fe400000e0000 */
[----:B------:R-:W-:-:S13]  /*11c90*/  PLOP3.LUT P0, PT, PT, PT, PT, 0x80, 0x0 ;  /* 0x000000000000781c */ /* 0x000fda0003f0f070 */
.L_x_487:
        /* <DEDUP_REMOVED lines=16> */
.L_x_488:
        /* <DEDUP_REMOVED lines=16> */
.L_x_489:
        /* <DEDUP_REMOVED lines=11> */
[----:B------:R0:W-:Y:S04]  /*11f50*/  STL [R1], R5 ;  /* 0x0000000501007387 */ /* 0x0001e80000100800 */
[----:B------:R0:W-:Y:S02]  /*11f60*/  STL [R1+0x14], R0 ;  /* 0x0000140001007387 */ /* 0x0001e40000100800 */
.L_x_472:
[----:B------:R-:W-:Y:S05]  /*11f70*/  BSYNC B1 ;  /* 0x0000000000017941 */ /* 0x000fea0003800000 */
.L_x_471:
[----:B0-----:R-:W2:Y:S04]  /*11f80*/  LDL.LU R0, [R1+0x30] ;  /* 0x0000300001007983 */ /* 0x001ea80000300800 */
[----:B------:R0:W-:Y:S04]  /*11f90*/  STL [R1+0x8], R8 ;  /* 0x0000080801007387 */ /* 0x0001e80000100800 */
[----:B------:R0:W-:Y:S02]  /*11fa0*/  STL [R1+0x10], R10 ;  /* 0x0000100a01007387 */ /* 0x0001e40000100800 */
[----:B0-2---:R-:W-:-:S07]  /*11fb0*/  VIADD R0, R0, 0xfffffffd ;  /* 0xfffffffd00007836 */ /* 0x005fce0000000000 */
.L_x_470:
[----:B------:R-:W-:Y:S05]  /*11fc0*/  BSYNC B2 ;  /* 0x0000000000027941 */ /* 0x000fea0003800000 */
.L_x_469:
[----:B------:R-:W2:Y:S01]  /*11fd0*/  LDL.LU R2, [R1+0x2c] ;  /* 0x00002c0001027983 */ /* 0x000ea20000300800 */
[----:B------:R-:W-:-:S05]  /*11fe0*/  IMAD.MOV R9, RZ, RZ, -R9 ;  /* 0x000000ffff097224 */ /* 0x000fca00078e0a09 */
[----:B--2---:R-:W-:-:S13]  /*11ff0*/  ISETP.NE.AND P0, PT, R2, R9, PT ;  /* 0x000000090200720c */ /* 0x004fda0003f05270 */
[----:B------:R-:W-:Y:S05]  /*12000*/  @!P0 BRA `(.L_x_468) ;  /* 0x0000001c00088947 */ /* 0x000fea0003800000 */
[----:B------:R0:W5:Y:S02]  /*12010*/  LDL R8, [R1] ;  /* 0x0000000001087983 */ /* 0x0001640000100800 */
.L_x_528:
[----:B--2---:R-:W2:Y:S04]  /*12020*/  LDL R4, [R1+0x20] ;  /* 0x0000200001047983 */ /* 0x004ea80000100800 */
[----:B---3--:R-:W3:Y:S04]  /*12030*/  LDL R3, [R1+0x8] ;  /* 0x0000080001037983 */ /* 0x008ee80000100800 */
[----:B------:R-:W4:Y:S01]  /*12040*/  LDL R2, [R1+0x10] ;  /* 0x0000100001027983 */ /* 0x000f220000100800 */
[----:B------:R-:W-:Y:S05]  /*12050*/  YIELD ;  /* 0x0000000000007946 */ /* 0x000fea0003800000 */
[----:B------:R-:W-:Y:S01]  /*12060*/  BSSY B1, `(.L_x_490) ;  /* 0x00000db000017945 */ /* 0x000fe20003800000 */
[----:B--2---:R-:W-:Y:S01]  /*12070*/  ISETP.NE.AND P1, PT, R4, RZ, PT ;  /* 0x000000ff0400720c */ /* 0x004fe20003f25270 */
[----:B---3--:R-:W-:-:S05]  /*12080*/  VIADD R4, R3, 0x1 ;  /* 0x0000000103047836 */ /* 0x008fca0000000000 */
[----:B------:R-:W-:-:S04]  /*12090*/  ISETP.NE.AND P0, PT, R4, 0x2, PT ;  /* 0x000000020400780c */ /* 0x000fc80003f05270 */
[----:B-1----:R-:W-:Y:S02]  /*120a0*/  SEL R5, RZ, 0x1, P0 ;  /* 0x00000001ff057807 */ /* 0x002fe40000000000 */
[----:B------:R-:W-:Y:S02]  /*120b0*/  SEL R4, R4, RZ, P0 ;  /* 0x000000ff04047207 */ /* 0x000fe40000000000 */
[----:B----4-:R-:W-:Y:S01]  /*120c0*/  LOP3.LUT R5, R2, R5, RZ, 0x3c, !PT ;  /* 0x0000000502057212 */ /* 0x010fe200078e3cff */
[----:B------:R-:W-:Y:S06]  /*120d0*/  @!P1 BRA `(.L_x_491) ;  /* 0x0000000c004c9947 */ /* 0x000fec0003800000 */
[----:B------:R-:W-:Y:S01]  /*120e0*/  ULDC.64 UR4, c[0x0][0x418] ;  /* 0x0001060000047ab9 */ /* 0x000fe20000000a00 */
[----:B------:R-:W-:Y:S01]  /*120f0*/  IMAD.MOV.U32 R7, RZ, RZ, R0 ;  /* 0x000000ffff077224 */ /* 0x000fe200078e0000 */
[----:B------:R-:W-:-:S04]  /*12100*/  ISETP.NE.U32.AND P0, PT, RZ, UR4, PT ;  /* 0x00000004ff007c0c */ /* 0x000fc8000bf05070 */
[----:B------:R-:W-:-:S13]  /*12110*/  ISETP.NE.AND.EX P0, PT, RZ, UR5, PT, P0 ;  /* 0x00000005ff007c0c */ /* 0x000fda000bf05300 */
[----:B------:R-:W-:Y:S05]  /*12120*/  @!P0 BRA `(.L_x_492) ;  /* 0x0000000000508947 */ /* 0x000fea0003800000 */
[----:B------:R-:W2:Y:S01]  /*12130*/  LDL R10, [R1+0x1c] ;  /* 0x00001c00010a7983 */ /* 0x000ea20000100800 */
[----:B-----5:R-:W1:Y:S01]  /*12140*/  LDC R8, c[0x0][0x43c] ;  /* 0x00010f00ff087b82 */ /* 0x020e620000000800 */
[----:B------:R-:W-:Y:S02]  /*12150*/  ULDC.64 UR6, c[0x0][0x428] ;  /* 0x00010a0000067ab9 */ /* 0x000fe40000000a00 */
[----:B------:R-:W3:Y:S01]  /*12160*/  LDL R9, [R1+0xc] ;  /* 0x00000c0001097983 */ /* 0x000ee20000100800 */
[----:B------:R-:W-:Y:S01]  /*12170*/  ULDC.64 UR8, c[0x0][0x208] ;  /* 0x0000820000087ab9 */ /* 0x000fe20000000a00 */
[----:B-1----:R-:W-:-:S13]  /*12180*/  ISETP.NE.AND P0, PT, R8, 0x1, PT ;  /* 0x000000010800780c */ /* 0x002fda0003f05270 */
[----:B------:R-:W1:Y:S02]  /*12190*/  @P0 LDC.64 R2, c[0x0][0x440] ;  /* 0x00011000ff020b82 */ /* 0x000e640000000a00 */
[----:B-1----:R-:W-:-:S04]  /*121a0*/  @P0 IMAD.HI.U32 R7, R0, R2, RZ ;  /* 0x0000000200070227 */ /* 0x002fc800078e00ff */
[----:B------:R-:W-:Y:S01]  /*121b0*/  IMAD.MOV.U32 R2, RZ, RZ, R0 ;  /* 0x000000ffff027224 */ /* 0x000fe200078e0000 */
[----:B------:R-:W-:-:S04]  /*121c0*/  @P0 SHF.R.U32.HI R2, RZ, R3, R7 ;  /* 0x00000003ff020219 */ /* 0x000fc80000011607 */
[--C-:B------:R-:W-:Y:S01]  /*121d0*/  SHF.R.S32.HI R3, RZ, 0x1f, R2.reuse ;  /* 0x0000001fff037819 */ /* 0x100fe20000011402 */
[----:B------:R-:W-:-:S04]  /*121e0*/  IMAD.MOV R7, RZ, RZ, -R2 ;  /* 0x000000ffff077224 */ /* 0x000fc800078e0a02 */
[----:B------:R-:W-:Y:S02]  /*121f0*/  IMAD R7, R8, R7, R0 ;  /* 0x0000000708077224 */ /* 0x000fe400078e0200 */
[----:B--2---:R-:W-:-:S04]  /*12200*/  IMAD R8, R10, UR6, RZ ;  /* 0x000000060a087c24 */ /* 0x004fc8000f8e02ff */
[C---:B---3--:R-:W-:Y:S02]  /*12210*/  IMAD R8, R9.reuse, UR7, R8 ;  /* 0x0000000709087c24 */ /* 0x048fe4000f8e0208 */
[----:B------:R-:W-:-:S04]  /*12220*/  IMAD.WIDE.U32 R2, R9, UR6, R2 ;  /* 0x0000000609027c25 */ /* 0x000fc8000f8e0002 */
[----:B------:R-:W-:Y:S01]  /*12230*/  IMAD.IADD R3, R8, 0x1, R3 ;  /* 0x0000000108037824 */ /* 0x000fe200078e0203 */
[----:B------:R-:W-:-:S04]  /*12240*/  LEA R8, P0, R2, UR4, 0x2 ;  /* 0x0000000402087c11 */ /* 0x000fc8000f8010ff */
[----:B------:R-:W-:-:S05]  /*12250*/  LEA.HI.X R9, R2, UR5, R3, 0x2, P0 ;  /* 0x0000000502097c11 */ /* 0x000fca00080f1403 */
[----:B------:R1:W5:Y:S04]  /*12260*/  LDG.E R8, desc[UR8][R8.64] ;  /* 0x0000000808087981 */ /* 0x000368000c1e1900 */
.L_x_492:
[----:B------:R-:W2:Y:S01]  /*12270*/  LDL R2, [R1+0x4] ;  /* 0x0000040001027983 */ /* 0x000ea20000100800 */
[----:B------:R-:W-:Y:S01]  /*12280*/  BSSY B2, `(.L_x_493) ;  /* 0x0000005000027945 */ /* 0x000fe20003800000 */
[----:B--2---:R-:W-:Y:S01]  /*12290*/  IMAD R3, R4, 0x8, R2 ;  /* 0x0000000804037824 */ /* 0x004fe200078e0202 */
[----:B------:R-:W-:-:S04]  /*122a0*/  SHF.L.U32 R2, R5, 0x1f, RZ ;  /* 0x0000001f05027819 */ /* 0x000fc800000006ff */
[----:B------:R-:W2:Y:S02]  /*122b0*/  SYNCS.PHASECHK.TRANS64.TRYWAIT P0, [R3+URZ+0x38840], R2 ;  /* 0x03884002030075a7 */ /* 0x000ea4000800017f */
[----:B--2---:R-:W-:Y:S05]  /*122c0*/  @!P0 BRA `(.L_x_494) ;  /* 0x0000004000088947 */ /* 0x004fea0003800000 */
.L_x_595:
[----:B------:R-:W-:Y:S05]  /*122d0*/  BSYNC B2 ;  /* 0x0000000000027941 */ /* 0x000fea0003800000 */
.L_x_493:
        /* <DEDUP_REMOVED lines=12> */
.L_x_496:
[----:B------:R-:W-:Y:S05]  /*123a0*/  BSYNC B2 ;  /* 0x0000000000027941 */ /* 0x000fea0003800000 */
.L_x_495:
[----:B------:R-:W3:Y:S04]  /*123b0*/  LDL R9, [R1+0x4] ;  /* 0x0000040001097983 */ /* 0x000ee80000100800 */
[----:B--2---:R-:W2:Y:S01]  /*123c0*/  LDL R2, [R1+0x18] ;  /* 0x0000180001027983 */ /* 0x004ea20000100800 */
        /* <DEDUP_REMOVED lines=8> */
[----:B---3--:R-:W-:-:S02]  /*12450*/  IMAD R9, R4, 0xa000, R9 ;  /* 0x0000a00004097824 */ /* 0x008fc400078e0209 */
[----:B--2---:R-:W-:Y:S02]  /*12460*/  IMAD R2, R7, 0x50, R2 ;  /* 0x0000005007027824 */ /* 0x004fe400078e0202 */
[----:B------:R-:W-:-:S08]  /*12470*/  VIADD R10, R9, 0x24400 ;  /* 0x00024400090a7836 */ /* 0x000fd00000000000 */
.L_x_497:
        /* <DEDUP_REMOVED lines=9> */
[----:B-1----:R-:W-:Y:S05]  /*12510*/  @P0 BRA.U.ANY `(.L_x_497) ;  /* 0xfffffffd00d80947 */ /* 0x002fea000393ffff */
[----:B------:R-:W-:Y:S01]  /*12520*/  IMAD.MOV.U32 R17, RZ, RZ, 0x40 ;  /* 0x00000040ff117424 */ /* 0x000fe200078e00ff */
[----:B------:R-:W-:Y:S01]  /*12530*/  PLOP3.LUT P0, PT, PT, PT, PT, 0x80, 0x0 ;  /* 0x000000000000781c */ /* 0x000fe20003f0f070 */
[----:B------:R-:W-:Y:S01]  /*12540*/  VIADD R10, R9, 0x26c00 ;  /* 0x00026c00090a7836 */ /* 0x000fe20000000000 */
[----:B------:R-:W-:Y:S01]  /*12550*/  UMOV UR6, 0x0 ;  /* 0x0000000000067882 */ /* 0x000fe20000000000 */
[----:B------:R-:W-:Y:S01]  /*12560*/  UMOV UR7, 0x14f00000 ;  /* 0x14f0000000077882 */ /* 0x000fe20000000000 */
[----:B------:R-:W-:-:S15]  /*12570*/  R2UR UR10, R17 ;  /* 0x00000000110a72ca */ /* 0x000fde00000e0000 */
.L_x_498:
        /* <DEDUP_REMOVED lines=16> */
.L_x_499:
        /* <DEDUP_REMOVED lines=12> */
[----:B------:R-:W-:Y:S01]  /*12740*/  UMOV UR6, 0x0 ;  /* 0x0000000000067882 */ /* 0x000fe20000000000 */
[----:B------:R-:W-:Y:S01]  /*12750*/  IADD3 R9, R9, 0x2bc00, RZ ;  /* 0x0002bc0009097810 */ /* 0x000fe20007ffe0ff */
[----:B------:R-:W-:Y:S01]  /*12760*/  UMOV UR7, 0x14f00000 ;  /* 0x14f0000000077882 */ /* 0x000fe20000000000 */
[----:B------:R-:W-:-:S15]  /*12770*/  R2UR UR10, R14 ;  /* 0x000000000e0a72ca */ /* 0x000fde00000e0000 */
.L_x_500:
        /* <DEDUP_REMOVED lines=10> */
[----:B------:R-:W2:Y:S04]  /*12820*/  LDL.LU R12, [R1+0x10] ;  /* 0x00001000010c7983 */ /* 0x000ea80000300800 */
[----:B------:R-:W3:Y:S01]  /*12830*/  LDL R10, [R1+0x8] ;  /* 0x00000800010a7983 */ /* 0x000ee20000100800 */
[----:B------:R-:W-:Y:S01]  /*12840*/  BSSY B2, `(.L_x_501) ;  /* 0x0000005000027945 */ /* 0x000fe20003800000 */
[----:B--2---:R-:W-:Y:S01]  /*12850*/  SHF.L.U32 R3, R12, 0x1f, RZ ;  /* 0x0000001f0c037819 */ /* 0x004fe200000006ff */
[----:B---3--:R-:W-:-:S04]  /*12860*/  IMAD R2, R10, 0x8, R6 ;  /* 0x000000080a027824 */ /* 0x008fc800078e0206 */
[----:B------:R-:W1:Y:S02]  /*12870*/  SYNCS.PHASECHK.TRANS64.TRYWAIT P0, [R2+URZ+0x60], R3 ;  /* 0x00006003020075a7 */ /* 0x000e64000800017f */
[----:B-1----:R-:W-:Y:S05]  /*12880*/  @!P0 BRA `(.L_x_502) ;  /* 0x0000003800ac8947 */ /* 0x002fea0003800000 */
.L_x_596:
[----:B------:R-:W-:Y:S05]  /*12890*/  BSYNC B2 ;  /* 0x0000000000027941 */ /* 0x000fea0003800000 */
.L_x_501:
[----:B------:R-:W-:Y:S01]  /*128a0*/  BSSY B2, `(.L_x_503) ;  /* 0x000000b000027945 */ /* 0x000fe20003800000 */
[----:B------:R-:W-:Y:S02]  /*128b0*/  IMAD.MOV.U32 R12, RZ, RZ, 0x0 ;  /* 0x00000000ff0c7424 */ /* 0x000fe400078e00ff */
[----:B------:R-:W-:Y:S01]  /*128c0*/  IMAD.MOV.U32 R13, RZ, RZ, 0x14f00000 ;  /* 0x14f00000ff0d7424 */ /* 0x000fe200078e00ff */
[----:B------:R-:W-:Y:S06]  /*128d0*/  @P1 BRA `(.L_x_504) ;  /* 0x00000000001c1947 */ /* 0x000fec0003800000 */
[----:B------:R-:W2:Y:S01]  /*128e0*/  S2R R9, SR_TID.X ;  /* 0x0000000000097919 */ /* 0x000ea20000002100 */
[----:B-1----:R-:W-:-:S04]  /*128f0*/  IMAD.MOV.U32 R3, RZ, RZ, 0xa000 ;  /* 0x0000a000ff037424 */ /* 0x002fc800078e00ff */
[----:B------:R3:W-:Y:S01]  /*12900*/  SYNCS.ARRIVE.TRANS64 RZ, [R2+URZ+0x50], R3 ;  /* 0x0000500302ff79a7 */ /* 0x0007e2000800003f */
[----:B--2---:R-:W-:-:S04]  /*12910*/  LOP3.LUT R9, R9, 0x1f, RZ, 0xc0, !PT ;  /* 0x0000001f09097812 */ /* 0x004fc800078ec0ff */
[----:B------:R-:W-:-:S13]  /*12920*/  ISETP.NE.AND P0, PT, R9, RZ, PT ;  /* 0x000000ff0900720c */ /* 0x000fda0003f05270 */
[----:B---3--:R-:W-:Y:S05]  /*12930*/  @!P0 BRA `(.L_x_504) ;  /* 0x0000000000048947 */ /* 0x008fea0003800000 */
[----:B------:R-:W-:Y:S01]  /*12940*/  BPT.TRAP 0x1 ;  /* 0x000000040000795c */ /* 0x000fe20000300000 */
.L_x_504:
[----:B------:R-:W-:Y:S05]  /*12950*/  BSYNC B2 ;  /* 0x0000000000027941 */ /* 0x000fea0003800000 */
.L_x_503:
[----:B-1----:R-:W2:Y:S01]  /*12960*/  LDL.LU R3, [R1+0x8] ;  /* 0x0000080001037983 */ /* 0x002ea20000300800 */
[----:B------:R-:W-:-:S03]  /*12970*/  R2UR UR10, R11 ;  /* 0x000000000b0a72ca */ /* 0x000fc600000e0000 */
[----:B------:R-:W3:Y:S04]  /*12980*/  LDL R10, [R1+0x18] ;  /* 0x00001800010a7983 */ /* 0x000ee80000100800 */
[----:B------:R-:W3:Y:S04]  /*12990*/  LDL.LU R9, [R1+0x14] ;  /* 0x0000140001097983 */ /* 0x000ee80000300800 */
[----:B------:R-:W2:Y:S01]  /*129a0*/  LDL R11, [R1+0x4] ;  /* 0x00000400010b7983 */ /* 0x000ea20000100800 */
[----:B------:R-:W-:Y:S01]  /*129b0*/  R2UR UR6, R12 ;  /* 0x000000000c0672ca */ /* 0x000fe200000e0000 */
[----:B------:R-:W-:Y:S01]  /*129c0*/  UIADD3 UR4, UP0, UR36, 0x470, URZ ;  /* 0x0000047024047890 */ /* 0x000fe2000ff1e03f */
[----:B------:R-:W-:Y:S01]  /*129d0*/  R2UR UR7, R13 ;  /* 0x000000000d0772ca */ /* 0x000fe200000e0000 */
[----:B------:R-:W-:Y:S01]  /*129e0*/  VIADD R2, R2, 0x50 ;  /* 0x0000005002027836 */ /* 0x000fe20000000000 */
[----:B------:R-:W-:Y:S01]  /*129f0*/  PLOP3.LUT P0, PT, PT, PT, PT, 0x80, 0x0 ;  /* 0x000000000000781c */ /* 0x000fe20003f0f070 */
[----:B------:R-:W-:Y:S01]  /*12a00*/  UIADD3.X UR5, URZ, UR37, URZ, UP0, !UPT ;  /* 0x000000253f057290 */ /* 0x000fe200087fe43f */
[----:B---3--:R-:W-:-:S02]  /*12a10*/  IMAD R9, R9, 0x50, R10 ;  /* 0x0000005009097824 */ /* 0x008fc400078e020a */
[----:B--2---:R-:W-:-:S04]  /*12a20*/  IMAD R3, R3, 0xa000, R11 ;  /* 0x0000a00003037824 */ /* 0x004fc800078e020b */
[----:B------:R-:W-:-:S07]  /*12a30*/  VIADD R10, R3, 0x400 ;  /* 0x00000400030a7836 */ /* 0x000fce0000000000 */
.L_x_505:
        /* <DEDUP_REMOVED lines=10> */
[----:B-1----:R-:W-:Y:S05]  /*12ae0*/  @P0 BRA.U.ANY `(.L_x_505) ;  /* 0xfffffffd00d40947 */ /* 0x002fea000393ffff */
[----:B------:R-:W-:Y:S01]  /*12af0*/  R2UR UR10, R17 ;  /* 0x00000000110a72ca */ /* 0x000fe200000e0000 */
[----:B------:R-:W-:Y:S01]  /*12b00*/  VIADD R10, R3, 0x2c00 ;  /* 0x00002c00030a7836 */ /* 0x000fe20000000000 */
[----:B------:R-:W-:Y:S02]  /*12b10*/  R2UR UR6, R12 ;  /* 0x000000000c0672ca */ /* 0x000fe400000e0000 */
[----:B------:R-:W-:Y:S02]  /*12b20*/  R2UR UR7, R13 ;  /* 0x000000000d0772ca */ /* 0x000fe400000e0000 */
[----:B------:R-:W-:-:S13]  /*12b30*/  PLOP3.LUT P0, PT, PT, PT, PT, 0x80, 0x0 ;  /* 0x000000000000781c */ /* 0x000fda0003f0f070 */
.L_x_506:
        /* <DEDUP_REMOVED lines=16> */
.L_x_507:
        /* <DEDUP_REMOVED lines=16> */
.L_x_508:
        /* <DEDUP_REMOVED lines=11> */
[----:B------:R1:W-:Y:S04]  /*12df0*/  STL [R1+0x14], R7 ;  /* 0x0000140701007387 */ /* 0x0003e80000100800 */
[----:B------:R1:W-:Y:S02]  /*12e00*/  STL [R1], R8 ;  /* 0x0000000801007387 */ /* 0x0003e40000100800 */
.L_x_491:
[----:B------:R-:W-:Y:S05]  /*12e10*/  BSYNC B1 ;  /* 0x0000000000017941 */ /* 0x000fea0003800000 */
.L_x_490:
        /* <DEDUP_REMOVED lines=8> */
[----:B------:R2:W-:Y:S04]  /*12ea0*/  STL [R1+0x10], R10 ;  /* 0x0000100a01007387 */ /* 0x0005e80000100800 */
[----:B------:R2:W-:Y:S01]  /*12eb0*/  STL [R1+0x8], R11 ;  /* 0x0000080b01007387 */ /* 0x0005e20000100800 */
[----:B------:R-:W-:Y:S05]  /*12ec0*/  @!P1 BRA `(.L_x_510) ;  /* 0x0000000c00489947 */ /* 0x000fea0003800000 */
[----:B------:R-:W-:Y:S01]  /*12ed0*/  ULDC.64 UR4, c[0x0][0x418] ;  /* 0x0001060000047ab9 */ /* 0x000fe20000000a00 */
[----:B-1----:R-:W-:Y:S01]  /*12ee0*/  VIADD R7, R0, 0xffffffff ;  /* 0xffffffff00077836 */ /* 0x002fe20000000000 */
[----:B------:R-:W-:-:S04]  /*12ef0*/  ISETP.NE.U32.AND P0, PT, RZ, UR4, PT ;  /* 0x00000004ff007c0c */ /* 0x000fc8000bf05070 */
[----:B------:R-:W-:-:S13]  /*12f00*/  ISETP.NE.AND.EX P0, PT, RZ, UR5, PT, P0 ;  /* 0x00000005ff007c0c */ /* 0x000fda000bf05300 */
[----:B------:R-:W-:Y:S05]  /*12f10*/  @!P0 BRA `(.L_x_511) ;  /* 0x0000000000508947 */ /* 0x000fea0003800000 */
[----:B------:R-:W3:Y:S01]  /*12f20*/  LDL R13, [R1+0x1c] ;  /* 0x00001c00010d7983 */ /* 0x000ee20000100800 */
[----:B------:R-:W1:Y:S01]  /*12f30*/  LDC R9, c[0x0][0x43c] ;  /* 0x00010f00ff097b82 */ /* 0x000e620000000800 */
[----:B------:R-:W-:Y:S02]  /*12f40*/  ULDC.64 UR6, c[0x0][0x428] ;  /* 0x00010a0000067ab9 */ /* 0x000fe40000000a00 */
[----:B------:R-:W4:Y:S01]  /*12f50*/  LDL R12, [R1+0xc] ;  /* 0x00000c00010c7983 */ /* 0x000f220000100800 */
[----:B------:R-:W-:Y:S01]  /*12f60*/  ULDC.64 UR8, c[0x0][0x208] ;  /* 0x0000820000087ab9 */ /* 0x000fe20000000a00 */
[----:B-1----:R-:W-:-:S13]  /*12f70*/  ISETP.NE.AND P0, PT, R9, 0x1, PT ;  /* 0x000000010900780c */ /* 0x002fda0003f05270 */
[----:B------:R-:W1:Y:S02]  /*12f80*/  @P0 LDC.64 R2, c[0x0][0x440] ;  /* 0x00011000ff020b82 */ /* 0x000e640000000a00 */
[----:B-1---5:R-:W-:-:S04]  /*12f90*/  @P0 IMAD.HI.U32 R8, R7, R2, RZ ;  /* 0x0000000207080227 */ /* 0x022fc800078e00ff */
[----:B------:R-:W-:Y:S01]  /*12fa0*/  IMAD.MOV.U32 R2, RZ, RZ, R7 ;  /* 0x000000ffff027224 */ /* 0x000fe200078e0007 */
[----:B------:R-:W-:-:S05]  /*12fb0*/  @P0 SHF.R.U32.HI R2, RZ, R3, R8 ;  /* 0x00000003ff020219 */ /* 0x000fca0000011608 */
[----:B------:R-:W-:-:S04]  /*12fc0*/  IMAD.MOV R3, RZ, RZ, -R2 ;  /* 0x000000ffff037224 */ /* 0x000fc800078e0a02 */
[----:B------:R-:W-:Y:S01]  /*12fd0*/  IMAD R7, R9, R3, R7 ;  /* 0x0000000309077224 */ /* 0x000fe200078e0207 */
[----:B------:R-:W-:Y:S01]  /*12fe0*/  SHF.R.S32.HI R3, RZ, 0x1f, R2 ;  /* 0x0000001fff037819 */ /* 0x000fe20000011402 */
[----:B---3--:R-:W-:-:S04]  /*12ff0*/  IMAD R8, R13, UR6, RZ ;  /* 0x000000060d087c24 */ /* 0x008fc8000f8e02ff */
[C---:B----4-:R-:W-:Y:S02]  /*13000*/  IMAD R8, R12.reuse, UR7, R8 ;  /* 0x000000070c087c24 */ /* 0x050fe4000f8e0208 */
[----:B------:R-:W-:-:S04]  /*13010*/  IMAD.WIDE.U32 R2, R12, UR6, R2 ;  /* 0x000000060c027c25 */ /* 0x000fc8000f8e0002 */
[----:B------:R-:W-:Y:S01]  /*13020*/  IMAD.IADD R3, R8, 0x1, R3 ;  /* 0x0000000108037824 */ /* 0x000fe200078e0203 */
[----:B------:R-:W-:-:S04]  /*13030*/  LEA R8, P0, R2, UR4, 0x2 ;  /* 0x0000000402087c11 */ /* 0x000fc8000f8010ff */
[----:B------:R-:W-:-:S05]  /*13040*/  LEA.HI.X R9, R2, UR5, R3, 0x2, P0 ;  /* 0x0000000502097c11 */ /* 0x000fca00080f1403 */
[----:B------:R1:W5:Y:S04]  /*13050*/  LDG.E R8, desc[UR8][R8.64] ;  /* 0x0000000808087981 */ /* 0x000368000c1e1900 */
.L_x_511:
[----:B------:R-:W3:Y:S01]  /*13060*/  LDL R2, [R1+0x4] ;  /* 0x0000040001027983 */ /* 0x000ee20000100800 */
[----:B------:R-:W-:Y:S01]  /*13070*/  SHF.L.U32 R3, R10, 0x1f, RZ ;  /* 0x0000001f0a037819 */ /* 0x000fe200000006ff */
[----:B------:R-:W-:Y:S01]  /*13080*/  BSSY B2, `(.L_x_512) ;  /* 0x0000004000027945 */ /* 0x000fe20003800000 */
[----:B---3--:R-:W-:-:S04]  /*13090*/  IMAD R2, R11, 0x8, R2 ;  /* 0x000000080b027824 */ /* 0x008fc800078e0202 */
[----:B------:R-:W3:Y:S02]  /*130a0*/  SYNCS.PHASECHK.TRANS64.TRYWAIT P0, [R2+URZ+0x38840], R3 ;  /* 0x03884003020075a7 */ /* 0x000ee4000800017f */
[----:B---3--:R-:W-:Y:S05]  /*130b0*/  @!P0 BRA `(.L_x_513) ;  /* 0x0000003000b48947 */ /* 0x008fea0003800000 */
.L_x_597:
[----:B------:R-:W-:Y:S05]  /*130c0*/  BSYNC B2 ;  /* 0x0000000000027941 */ /* 0x000fea0003800000 */
.L_x_512:
[----:B-1----:R-:W1:Y:S01]  /*130d0*/  S2R R9, SR_TID.X ;  /* 0x0000000000097919 */ /* 0x002e620000002100 */
[----:B------:R-:W-:Y:S01]  /*130e0*/  BSSY B2, `(.L_x_514) ;  /* 0x000000b000027945 */ /* 0x000fe20003800000 */
[----:B-1----:R-:W-:-:S04]  /*130f0*/  LOP3.LUT R9, R9, 0x7f, RZ, 0xc0, !PT ;  /* 0x0000007f09097812 */ /* 0x002fc800078ec0ff */
[----:B------:R-:W-:-:S13]  /*13100*/  ISETP.NE.AND P1, PT, R9, RZ, PT ;  /* 0x000000ff0900720c */ /* 0x000fda0003f25270 */
[----:B------:R-:W-:Y:S05]  /*13110*/  @P1 BRA `(.L_x_515) ;  /* 0x00000000001c1947 */ /* 0x000fea0003800000 */
[----:B------:R-:W1:Y:S01]  /*13120*/  S2R R9, SR_TID.X ;  /* 0x0000000000097919 */ /* 0x000e620000002100 */
[----:B---3--:R-:W-:-:S04]  /*13130*/  IMAD.MOV.U32 R3, RZ, RZ, 0xa000 ;  /* 0x0000a000ff037424 */ /* 0x008fc800078e00ff */
[----:B------:R4:W-:Y:S01]  /*13140*/  SYNCS.ARRIVE.TRANS64 RZ, [R2+URZ+0x38830], R3 ;  /* 0x0388300302ff79a7 */ /* 0x0009e2000800003f */
[----:B-1----:R-:W-:-:S04]  /*13150*/  LOP3.LUT R9, R9, 0x1f, RZ, 0xc0, !PT ;  /* 0x0000001f09097812 */ /* 0x002fc800078ec0ff */
[----:B------:R-:W-:-:S13]  /*13160*/  ISETP.NE.AND P0, PT, R9, RZ, PT ;  /* 0x000000ff0900720c */ /* 0x000fda0003f05270 */
[----:B----4-:R-:W-:Y:S05]  /*13170*/  @!P0 BRA `(.L_x_515) ;  /* 0x0000000000048947 */ /* 0x010fea0003800000 */
[----:B------:R-:W-:Y:S01]  /*13180*/  BPT.TRAP 0x1 ;  /* 0x000000040000795c */ /* 0x000fe20000300000 */
.L_x_515:
[----:B------:R-:W-:Y:S05]  /*13190*/  BSYNC B2 ;  /* 0x0000000000027941 */ /* 0x000fea0003800000 */
.L_x_514:
[----:B------:R-:W4:Y:S04]  /*131a0*/  LDL R9, [R1+0x8] ;  /* 0x0000080001097983 */ /* 0x000f280000100800 */
[----:B--2---:R-:W2:Y:S04]  /*131b0*/  LDL R10, [R1+0x4] ;  /* 0x00000400010a7983 */ /* 0x004ea80000100800 */
[----:B---3--:R-:W3:Y:S01]  /*131c0*/  LDL R2, [R1+0x18] ;  /* 0x0000180001027983 */ /* 0x008ee20000100800 */
[----:B------:R-:W-:-:S05]  /*131d0*/  IMAD.MOV.U32 R12, RZ, RZ, RZ ;  /* 0x000000ffff0c7224 */ /* 0x000fca00078e00ff */
[----:B------:R-:W-:Y:S01]  /*131e0*/  R2UR UR10, R12 ;  /* 0x000000000c0a72ca */ /* 0x000fe200000e0000 */
[----:B------:R-:W-:Y:S01]  /*131f0*/  UIADD3 UR4, UP0, UR36, 0x370, URZ ;  /* 0x0000037024047890 */ /* 0x000fe2000ff1e03f */
[----:B------:R-:W-:Y:S01]  /*13200*/  PLOP3.LUT P0, PT, PT, PT, PT, 0x80, 0x0 ;  /* 0x000000000000781c */ /* 0x000fe20003f0f070 */
[----:B------:R-:W-:Y:S01]  /*13210*/  UMOV UR6, 0x0 ;  /* 0x0000000000067882 */ /* 0x000fe20000000000 */
[----:B------:R-:W-:Y:S01]  /*13220*/  UMOV UR7, 0x14f00000 ;  /* 0x14f0000000077882 */ /* 0x000fe20000000000 */
[----:B------:R-:W-:Y:S01]  /*13230*/  UIADD3.X UR5, URZ, UR37, URZ, UP0, !UPT ;  /* 0x000000253f057290 */ /* 0x000fe200087fe43f */
[C---:B----4-:R-:W-:Y:S02]  /*13240*/  IMAD R3, R9.reuse, 0x8, R6 ;  /* 0x0000000809037824 */ /* 0x050fe400078e0206 */
[----:B--2---:R-:W-:Y:S02]  /*13250*/  IMAD R9, R9, 0xa000, R10 ;  /* 0x0000a00009097824 */ /* 0x004fe400078e020a */
[----:B------:R-:W-:-:S02]  /*13260*/  VIADD R3, R3, 0x30 ;  /* 0x0000003003037836 */ /* 0x000fc40000000000 */
[----:B---3--:R-:W-:Y:S02]  /*13270*/  IMAD R2, R7, 0x50, R2 ;  /* 0x0000005007027824 */ /* 0x008fe400078e0202 */
[----:B------:R-:W-:-:S07]  /*13280*/  VIADD R10, R9, 0x24400 ;  /* 0x00024400090a7836 */ /* 0x000fce0000000000 */
.L_x_516:
        /* <DEDUP_REMOVED lines=16> */
.L_x_517:
        /* <DEDUP_REMOVED lines=16> */
.L_x_518:
        /* <DEDUP_REMOVED lines=16> */
.L_x_519:
        /* <DEDUP_REMOVED lines=10> */
[----:B------:R-:W-:Y:S01]  /*13630*/  SHF.L.U32 R5, R5, 0x1f, RZ ;  /* 0x0000001f05057819 */ /* 0x000fe200000006ff */
[----:B------:R-:W-:Y:S01]  /*13640*/  IMAD R2, R4, 0x8, R6 ;  /* 0x0000000804027824 */ /* 0x000fe200078e0206 */
[----:B------:R-:W-:Y:S03]  /*13650*/  BSSY B2, `(.L_x_520) ;  /* 0x0000003000027945 */ /* 0x000fe60003800000 */
[----:B------:R-:W1:Y:S02]  /*13660*/  SYNCS.PHASECHK.TRANS64.TRYWAIT P0, [R2+URZ+0x60], R5 ;  /* 0x00006005020075a7 */ /* 0x000e64000800017f */
[----:B-1----:R-:W-:Y:S05]  /*13670*/  @!P0 BRA `(.L_x_521) ;  /* 0x0000002c00588947 */ /* 0x002fea0003800000 */
.L_x_598:
[----:B------:R-:W-:Y:S05]  /*13680*/  BSYNC B2 ;  /* 0x0000000000027941 */ /* 0x000fea0003800000 */
.L_x_520:
[----:B------:R-:W-:Y:S01]  /*13690*/  BSSY B2, `(.L_x_522) ;  /* 0x000000b000027945 */ /* 0x000fe20003800000 */
[----:B------:R-:W-:Y:S02]  /*136a0*/  IMAD.MOV.U32 R10, RZ, RZ, 0x0 ;  /* 0x00000000ff0a7424 */ /* 0x000fe400078e00ff */
[----:B------:R-:W-:Y:S01]  /*136b0*/  IMAD.MOV.U32 R11, RZ, RZ, 0x14f00000 ;  /* 0x14f00000ff0b7424 */ /* 0x000fe200078e00ff */
[----:B------:R-:W-:Y:S06]  /*136c0*/  @P1 BRA `(.L_x_523) ;  /* 0x00000000001c1947 */ /* 0x000fec0003800000 */
[----:B------:R-:W2:Y:S02]  /*136d0*/  S2R R3, SR_TID.X ;  /* 0x0000000000037919 */ /* 0x000ea40000002100 */
[----:B--2---:R-:W-:Y:S01]  /*136e0*/  LOP3.LUT R9, R3, 0x1f, RZ, 0xc0, !PT ;  /* 0x0000001f03097812 */ /* 0x004fe200078ec0ff */
[----:B------:R-:W-:-:S03]  /*136f0*/  IMAD.MOV.U32 R3, RZ, RZ, 0xa000 ;  /* 0x0000a000ff037424 */ /* 0x000fc600078e00ff */
[----:B------:R-:W-:Y:S01]  /*13700*/  ISETP.NE.AND P0, PT, R9, RZ, PT ;  /* 0x000000ff0900720c */ /* 0x000fe20003f05270 */
[----:B------:R2:W-:-:S12]  /*13710*/  SYNCS.ARRIVE.TRANS64 RZ, [R2+URZ+0x50], R3 ;  /* 0x0000500302ff79a7 */ /* 0x0005d8000800003f */
[----:B--2---:R-:W-:Y:S05]  /*13720*/  @!P0 BRA `(.L_x_523) ;  /* 0x0000000000048947 */ /* 0x004fea0003800000 */
[----:B------:R-:W-:Y:S01]  /*13730*/  BPT.TRAP 0x1 ;  /* 0x000000040000795c */ /* 0x000fe20000300000 */
.L_x_523:
[----:B------:R-:W-:Y:S05]  /*13740*/  BSYNC B2 ;  /* 0x0000000000027941 */ /* 0x000fea0003800000 */
.L_x_522:
[----:B------:R-:W2:Y:S04]  /*13750*/  LDL R9, [R1+0x4] ;  /* 0x0000040001097983 */ /* 0x000ea80000100800 */
[----:B-1----:R-:W3:Y:S04]  /*13760*/  LDL R5, [R1+0x18] ;  /* 0x0000180001057983 */ /* 0x002ee80000100800 */
[----:B------:R-:W3:Y:S01]  /*13770*/  LDL.LU R3, [R1+0x14] ;  /* 0x0000140001037983 */ /* 0x000ee20000300800 */
[----:B------:R-:W-:Y:S01]  /*13780*/  R2UR UR10, R12 ;  /* 0x000000000c0a72ca */ /* 0x000fe200000e0000 */
[----:B------:R-:W-:Y:S01]  /*13790*/  UIADD3 UR4, UP0, UR36, 0x470, URZ ;  /* 0x0000047024047890 */ /* 0x000fe2000ff1e03f */
[----:B------:R-:W-:Y:S01]  /*137a0*/  R2UR UR6, R10 ;  /* 0x000000000a0672ca */ /* 0x000fe200000e0000 */
[----:B------:R-:W-:Y:S01]  /*137b0*/  VIADD R2, R2, 0x50 ;  /* 0x0000005002027836 */ /* 0x000fe20000000000 */
[----:B------:R-:W-:Y:S01]  /*137c0*/  R2UR UR7, R11 ;  /* 0x000000000b0772ca */ /* 0x000fe200000e0000 */
[----:B------:R-:W-:Y:S01]  /*137d0*/  UIADD3.X UR5, URZ, UR37, URZ, UP0, !UPT ;  /* 0x000000253f057290 */ /* 0x000fe200087fe43f */
[----:B------:R-:W-:Y:S01]  /*137e0*/  PLOP3.LUT P0, PT, PT, PT, PT, 0x80, 0x0 ;  /* 0x000000000000781c */ /* 0x000fe20003f0f070 */
[----:B--2---:R-:W-:-:S02]  /*137f0*/  IMAD R4, R4, 0xa000, R9 ;  /* 0x0000a00004047824 */ /* 0x004fc400078e0209 */
[----:B---3--:R-:W-:Y:S02]  /*13800*/  IMAD R3, R3, 0x50, R5 ;  /* 0x0000005003037824 */ /* 0x008fe400078e0205 */
[----:B------:R-:W-:-:S08]  /*13810*/  VIADD R5, R4, 0x400 ;  /* 0x0000040004057836 */ /* 0x000fd00000000000 */
.L_x_524:
        /* <DEDUP_REMOVED lines=16> */
.L_x_525:
        /* <DEDUP_REMOVED lines=16> */
.L_x_526:
        /* <DEDUP_REMOVED lines=16> */
.L_x_527:
        /* <DEDUP_REMOVED lines=13> */
.L_x_510:
[----:B------:R-:W-:Y:S05]  /*13bf0*/  BSYNC B1 ;  /* 0x0000000000017941 */ /* 0x000fea0003800000 */
.L_x_509:
[C---:B------:R-:W-:Y:S02]  /*13c00*/  ISETP.GT.AND P0, PT, R0.reuse, 0x1, PT ;  /* 0x000000010000780c */ /* 0x040fe40003f04270 */
[----:B------:R-:W-:-:S11]  /*13c10*/  IADD3 R0, R0, -0x2, RZ ;  /* 0xfffffffe00007810 */ /* 0x000fd60007ffe0ff */
[----:B------:R-:W-:Y:S05]  /*13c20*/  @P0 BRA `(.L_x_528) ;  /* 0xffffffe000fc0947 */ /* 0x000fea000383ffff */
.L_x_468:
[----:B------:R-:W-:Y:S05]  /*13c30*/  BSYNC B0 ;  /* 0x0000000000007941 */ /* 0x000fea0003800000 */
.L_x_467:
[----:B------:R-:W4:Y:S01]  /*13c40*/  S2R R2, SR_TID.X ;  /* 0x0000000000027919 */ /* 0x000f220000002100 */
[----:B------:R-:W-:Y:S01]  /*13c50*/  BSSY B0, `(.L_x_529) ;  /* 0x0000011000007945 */ /* 0x000fe20003800000 */
[----:B----4-:R-:W-:-:S04]  /*13c60*/  LOP3.LUT R3, R2, 0x7f, RZ, 0xc0, !PT ;  /* 0x0000007f02037812 */ /* 0x010fc800078ec0ff */
[----:B------:R-:W-:-:S13]  /*13c70*/  ISETP.NE.AND P0, PT, R3, RZ, PT ;  /* 0x000000ff0300720c */ /* 0x000fda0003f05270 */
[----:B------:R-:W-:Y:S05]  /*13c80*/  @P0 BRA `(.L_x_530) ;  /* 0x0000000000340947 */ /* 0x000fea0003800000 */
[----:B------:R-:W4:Y:S01]  /*13c90*/  S2R R2, SR_LANEID ;  /* 0x0000000000027919 */ /* 0x000f220000000000 */
[----:B------:R-:W-:Y:S01]  /*13ca0*/  VOTEU.ANY UR4, UPT, PT ;  /* 0x0000000000047886 */ /* 0x000fe200038e0100 */
[----:B-1----:R-:W1:Y:S01]  /*13cb0*/  LDC.64 R4, c[0x0][0xc60] ;  /* 0x00031800ff047b82 */ /* 0x002e620000000a00 */
[----:B------:R-:W4:Y:S01]  /*13cc0*/  FLO.U32 R0, UR4 ;  /* 0x0000000400007d00 */ /* 0x000f2200080e0000 */
[----:B------:R-:W-:Y:S01]  /*13cd0*/  ULDC.64 UR6, c[0x0][0x208] ;  /* 0x0000820000067ab9 */ /* 0x000fe20000000a00 */
[----:B----4-:R-:W-:-:S06]  /*13ce0*/  ISETP.EQ.U32.AND P0, PT, R0, R2, PT ;  /* 0x000000020000720c */ /* 0x010fcc0003f02070 */
[----:B------:R-:W1:Y:S07]  /*13cf0*/  POPC R2, UR4 ;  /* 0x0000000400027d09 */ /* 0x000e6e0008000000 */
[----:B-1----:R-:W4:Y:S04]  /*13d00*/  @P0 ATOMG.E.ADD.STRONG.GPU PT, R2, desc[UR6][R4.64], R2 ;  /* 0x00000002040209a8 */ /* 0x002f2800081ee1c6 */
[----:B----4-:R1:W4:Y:S02]  /*13d10*/  SHFL.IDX PT, R2, R2, R0, 0x1f ;  /* 0x00001f0002027589 */ /* 0x01032400000e0000 */
[----:B-1----:R-:W1:Y:S02]  /*13d20*/  S2R R0, SR_LTMASK ;  /* 0x0000000000007919 */ /* 0x002e640000003900 */
[----:B-1----:R-:W-:-:S06]  /*13d30*/  LOP3.LUT R0, R0, UR4, RZ, 0xc0, !PT ;  /* 0x0000000400007c12 */ /* 0x002fcc000f8ec0ff */
[----:B------:R-:W4:Y:S02]  /*13d40*/  POPC R0, R0 ;  /* 0x0000000000007309 */ /* 0x000f240000000000 */
[----:B----4-:R-:W-:-:S07]  /*13d50*/  IADD3 R16, R2, UR38, R0 ;  /* 0x0000002602107c10 */ /* 0x010fce000fffe000 */
.L_x_530:
[----:B------:R-:W-:Y:S05]  /*13d60*/  BSYNC B0 ;  /* 0x0000000000007941 */ /* 0x000fea0003800000 */
.L_x_529:
[----:B------:R-:W4:Y:S01]  /*13d70*/  LDL.LU R0, [R1+0x20] ;  /* 0x0000200001007983 */ /* 0x000f220000300800 */
[----:B------:R-:W-:Y:S01]  /*13d80*/  BSSY B0, `(.L_x_531) ;  /* 0x0000060000007945 */ /* 0x000fe20003800000 */
[----:B----4-:R-:W-:-:S13]  /*13d90*/  ISETP.NE.AND P0, PT, R0, RZ, PT ;  /* 0x000000ff0000720c */ /* 0x010fda0003f05270 */
[----:B------:R-:W-:Y:S05]  /*13da0*/  @!P0 BRA `(.L_x_532) ;  /* 0x0000000400748947 */ /* 0x000fea0003800000 */
[----:B------:R-:W4:Y:S04]  /*13db0*/  LDL R4, [R1+0x4] ;  /* 0x0000040001047983 */ /* 0x000f280000100800 */
[----:B------:R-:W4:Y:S04]  /*13dc0*/  LDL R2, [R1+0x8] ;  /* 0x0000080001027983 */ /* 0x000f280000100800 */
[----:B------:R-:W2:Y:S01]  /*13dd0*/  LDL R0, [R1+0x10] ;  /* 0x0000100001007983 */ /* 0x000ea20000100800 */
[----:B------:R-:W-:Y:S01]  /*13de0*/  BSSY B1, `(.L_x_533) ;  /* 0x0000006000017945 */ /* 0x000fe20003800000 */
[----:B------:R-:W-:Y:S01]  /*13df0*/  ISETP.NE.AND P1, PT, R3, RZ, PT ;  /* 0x000000ff0300720c */ /* 0x000fe20003f25270 */
[----:B----4-:R-:W-:Y:S01]  /*13e00*/  IMAD R2, R2, 0x8, R4 ;  /* 0x0000000802027824 */ /* 0x010fe200078e0204 */
[----:B--2---:R-:W-:-:S04]  /*13e10*/  SHF.L.U32 R0, R0, 0x1f, RZ ;  /* 0x0000001f00007819 */ /* 0x004fc800000006ff */
[----:B------:R-:W2:Y:S02]  /*13e20*/  SYNCS.PHASECHK.TRANS64.TRYWAIT P0, [R2+URZ+0x38860], R0 ;  /* 0x03886000020075a7 */ /* 0x000ea4000800017f */
[----:B--2---:R-:W-:Y:S05]  /*13e30*/  @!P0 BRA `(.L_x_534) ;  /* 0x00000024007c8947 */ /* 0x004fea0003800000 */
.L_x_599:
[----:B------:R-:W-:Y:S05]  /*13e40*/  BSYNC B1 ;  /* 0x0000000000017941 */ /* 0x000fea0003800000 */
.L_x_533:
[----:B------:R-:W-:Y:S04]  /*13e50*/  BSSY B1, `(.L_x_535) ;  /* 0x0000009000017945 */ /* 0x000fe80003800000 */
[----:B------:R-:W-:Y:S05]  /*13e60*/  @P1 BRA `(.L_x_536) ;  /* 0x00000000001c1947 */ /* 0x000fea0003800000 */
[----:B------:R-:W4:Y:S01]  /*13e70*/  S2R R3, SR_TID.X ;  /* 0x0000000000037919 */ /* 0x000f220000002100 */
[----:B--2---:R-:W-:-:S04]  /*13e80*/  IMAD.MOV.U32 R0, RZ, RZ, 0xa000 ;  /* 0x0000a000ff007424 */ /* 0x004fc800078e00ff */
[----:B------:R2:W-:Y:S01]  /*13e90*/  SYNCS.ARRIVE.TRANS64 RZ, [R2+URZ+0x38850], R0 ;  /* 0x0388500002ff79a7 */ /* 0x0005e2000800003f */
[----:B----4-:R-:W-:-:S04]  /*13ea0*/  LOP3.LUT R3, R3, 0x1f, RZ, 0xc0, !PT ;  /* 0x0000001f03037812 */ /* 0x010fc800078ec0ff */
[----:B------:R-:W-:-:S13]  /*13eb0*/  ISETP.NE.AND P0, PT, R3, RZ, PT ;  /* 0x000000ff0300720c */ /* 0x000fda0003f05270 */
[----:B--2---:R-:W-:Y:S05]  /*13ec0*/  @!P0 BRA `(.L_x_536) ;  /* 0x0000000000048947 */ /* 0x004fea0003800000 */
[----:B------:R-:W-:Y:S01]  /*13ed0*/  BPT.TRAP 0x1 ;  /* 0x000000040000795c */ /* 0x000fe20000300000 */
.L_x_536:
[----:B------:R-:W-:Y:S05]  /*13ee0*/  BSYNC B1 ;  /* 0x0000000000017941 */ /* 0x000fea0003800000 */
.L_x_535:
[----:B-1----:R-:W4:Y:S04]  /*13ef0*/  LDL R5, [R1+0x4] ;  /* 0x0000040001057983 */ /* 0x002f280000100800 */
[----:B--2---:R-:W4:Y:S04]  /*13f00*/  LDL R0, [R1+0x8] ;  /* 0x0000080001007983 */ /* 0x004f280000100800 */
[----:B------:R-:W2:Y:S04]  /*13f10*/  LDL.LU R4, [R1+0x18] ;  /* 0x0000180001047983 */ /* 0x000ea80000300800 */
[----:B------:R-:W2:Y:S01]  /*13f20*/  LDL R3, [R1+0x14] ;  /* 0x0000140001037983 */ /* 0x000ea20000100800 */
[----:B------:R-:W-:Y:S01]  /*13f30*/  UIADD3 UR4, UP0, UR36, 0x470, URZ ;  /* 0x0000047024047890 */ /* 0x000fe2000ff1e03f */
[----:B------:R-:W-:Y:S01]  /*13f40*/  PLOP3.LUT P0, PT, PT, PT, PT, 0x80, 0x0 ;  /* 0x000000000000781c */ /* 0x000fe20003f0f070 */
[----:B------:R-:W-:Y:S01]  /*13f50*/  VIADD R2, R2, 0x38850 ;  /* 0x0003885002027836 */ /* 0x000fe20000000000 */
[----:B------:R-:W-:Y:S01]  /*13f60*/  UMOV UR6, 0x0 ;  /* 0x0000000000067882 */ /* 0x000fe20000000000 */
[----:B------:R-:W-:Y:S01]  /*13f70*/  UIADD3.X UR5, URZ, UR37, URZ, UP0, !UPT ;  /* 0x000000253f057290 */ /* 0x000fe200087fe43f */
[----:B------:R-:W-:Y:S01]  /*13f80*/  UMOV UR7, 0x14f00000 ;  /* 0x14f0000000077882 */ /* 0x000fe20000000000 */
[----:B------:R-:W-:Y:S01]  /*13f90*/  UMOV UR10, URZ ;  /* 0x0000003f000a7c82 */ /* 0x000fe20008000000 */
[----:B----4-:R-:W-:-:S02]  /*13fa0*/  IMAD R0, R0, 0xa000, R5 ;  /* 0x0000a00000007824 */ /* 0x010fc400078e0205 */
[----:B--2---:R-:W-:Y:S02]  /*13fb0*/  IMAD R3, R3, 0x50, R4 ;  /* 0x0000005003037824 */ /* 0x004fe400078e0204 */
[----:B------:R-:W-:-:S07]  /*13fc0*/  VIADD R4, R0, 0x400 ;  /* 0x0000040000047836 */ /* 0x000fce0000000000 */
.L_x_537:
        /* <DEDUP_REMOVED lines=11> */
[----:B------:R-:W-:Y:S01]  /*14080*/  PLOP3.LUT P0, PT, PT, PT, PT, 0x80, 0x0 ;  /* 0x000000000000781c */ /* 0x000fe20003f0f070 */
[----:B------:R-:W-:Y:S01]  /*14090*/  VIADD R4, R0, 0x2c00 ;  /* 0x00002c0000047836 */ /* 0x000fe20000000000 */
[----:B------:R-:W-:Y:S01]  /*140a0*/  UMOV UR6, 0x0 ;  /* 0x0000000000067882 */ /* 0x000fe20000000000 */
[----:B------:R-:W-:Y:S01]  /*140b0*/  UMOV UR7, 0x14f00000 ;  /* 0x14f0000000077882 */ /* 0x000fe20000000000 */
[----:B------:R-:W-:-:S09]  /*140c0*/  UMOV UR10, 0x40 ;  /* 0x00000040000a7882 */ /* 0x000fd20000000000 */
.L_x_538:
        /* <DEDUP_REMOVED lines=16> */
.L_x_539:
        /* <DEDUP_REMOVED lines=16> */
.L_x_540:
        /* <DEDUP_REMOVED lines=10> */
[----:B----4-:R-:W-:Y:S05]  /*14370*/  @P0 BRA.U.ANY `(.L_x_540) ;  /* 0xfffffffd00d40947 */ /* 0x010fea000393ffff */
.L_x_532:
[----:B------:R-:W-:Y:S05]  /*14380*/  BSYNC B0 ;  /* 0x0000000000007941 */ /* 0x000fea0003800000 */
.L_x_531:
[----:B-1----:R-:W4:Y:S04]  /*14390*/  LDL.LU R5, [R1+0x8] ;  /* 0x0000080001057983 */ /* 0x002f280000300800 */
[----:B------:R-:W2:Y:S01]  /*143a0*/  LDL.LU R4, [R1+0x10] ;  /* 0x0000100001047983 */ /* 0x000ea20000300800 */
[----:B----4-:R-:W-:-:S05]  /*143b0*/  VIADD R0, R5, 0x1 ;  /* 0x0000000105007836 */ /* 0x010fca0000000000 */
[----:B------:R-:W-:-:S04]  /*143c0*/  ISETP.NE.AND P0, PT, R0, 0x2, PT ;  /* 0x000000020000780c */ /* 0x000fc80003f05270 */
[----:B------:R-:W-:Y:S02]  /*143d0*/  SEL R2, RZ, 0x1, P0 ;  /* 0x00000001ff027807 */ /* 0x000fe40000000000 */
[----:B------:R-:W-:Y:S02]  /*143e0*/  SEL R0, R0, RZ, P0 ;  /* 0x000000ff00007207 */ /* 0x000fe40000000000 */
[----:B--2---:R-:W-:-:S03]  /*143f0*/  LOP3.LUT R4, R4, R2, RZ, 0x3c, !PT ;  /* 0x0000000204047212 */ /* 0x004fc600078e3cff */
[----:B------:R1:W-:Y:S04]  /*14400*/  STL [R1+0x8], R0 ;  /* 0x0000080001007387 */ /* 0x0003e80000100800 */
[----:B------:R1:W-:Y:S02]  /*14410*/  STL [R1+0x10], R4 ;  /* 0x0000100401007387 */ /* 0x0003e40000100800 */
.L_x_447:
[----:B------:R-:W-:Y:S05]  /*14420*/  BSYNC B7 ;  /* 0x0000000000077941 */ /* 0x000fea0003800000 */
.L_x_445:
[----:B-1-3--:R-:W3:Y:S02]  /*14430*/  LDL R0, [R1+0x58] ;  /* 0x0000580001007983 */ /* 0x00aee40000100800 */
[----:B---3--:R-:W-:-:S13]  /*14440*/  ISETP.NE.AND P0, PT, R0, RZ, PT ;  /* 0x000000ff0000720c */ /* 0x008fda0003f05270 */
[----:B------:R-:W-:Y:S05]  /*14450*/  @!P0 BRA `(.L_x_541) ;  /* 0x0000000000288947 */ /* 0x000fea0003800000 */
[----:B------:R-:W-:Y:S05]  /*14460*/  WARPSYNC.ALL ;  /* 0x0000000000007948 */ /* 0x000fea0003800000 */
[----:B------:R-:W1:Y:S08]  /*14470*/  S2UR UR5, SR_CgaCtaId ;  /* 0x00000000000579c3 */ /* 0x000e700000008800 */
[----:B------:R-:W-:Y:S06]  /*14480*/  BAR.SYNC.DEFER_BLOCKING 0x5, 0x180 ;  /* 0x0146000000007b1d */ /* 0x000fec0000010000 */
[----:B------:R-:W-:-:S02]  /*14490*/  UMOV UR4, 0x400 ;  /* 0x0000040000047882 */ /* 0x000fc40000000000 */
[----:B-1----:R-:W-:-:S06]  /*144a0*/  ULEA UR4, UR5, UR4, 0x18 ;  /* 0x0000000405047291 */ /* 0x002fcc000f8ec03f */
[----:B------:R-:W-:-:S05]  /*144b0*/  IMAD.U32 R0, RZ, RZ, UR4 ;  /* 0x00000004ff007e24 */ /* 0x000fca000f8e00ff */
[----:B------:R3:W4:Y:S04]  /*144c0*/  LDS.128 R16, [R0+0x388d0] ;  /* 0x0388d00000107984 */ /* 0x0007280000000c00 */
[----:B------:R3:W-:Y:S01]  /*144d0*/  STL [R1+0x4], R0 ;  /* 0x0000040001007387 */ /* 0x0007e20000100800 */
[----:B------:R-:W-:Y:S06]  /*144e0*/  BAR.ARV 0x4, 0x180 ;  /* 0x0106000000007b1d */ /* 0x000fec0000002000 */
[----:B------:R-:W-:Y:S05]  /*144f0*/  BRA `(.L_x_542) ;  /* 0x0000000800507947 */ /* 0x000fea0003800000 */
.L_x_541:
[----:B------:R-:W2:Y:S01]  /*14500*/  S2R R0, SR_TID.X ;  /* 0x0000000000007919 */ /* 0x000ea20000002100 */
[----:B------:R-:W-:Y:S01]  /*14510*/  UMOV UR4, 0xffffffff ;  /* 0xffffffff00047882 */ /* 0x000fe20000000000 */
[----:B--2---:R-:W-:-:S04]  /*14520*/  LOP3.LUT R7, R0, 0x1f, RZ, 0xc0, !PT ;  /* 0x0000001f00077812 */ /* 0x004fc800078ec0ff */
[----:B------:R-:W-:Y:S01]  /*14530*/  ISETP.NE.AND P0, PT, R7, 0x1f, PT ;  /* 0x0000001f0700780c */ /* 0x000fe20003f05270 */
[----:B------:R-:W-:-:S12]  /*14540*/  BRA.DIV UR4, `(.L_x_543) ;  /* 0x0000001e04cc7947 */ /* 0x000fd8000b800000 */
[----:B------:R-:W-:Y:S01]  /*14550*/  IMAD.IADD R0, R19, 0x1, R7 ;  /* 0x0000000113007824 */ /* 0x000fe200078e0207 */
[----:B------:R-:W-:Y:S01]  /*14560*/  ULDC UR4, c[0x0][0xc3c] ;  /* 0x00030f0000047ab9 */ /* 0x000fe20000000800 */
[----:B------:R-:W-:-:S03]  /*14570*/  ULDC.64 UR6, c[0x0][0x208] ;  /* 0x0000820000067ab9 */ /* 0x000fc60000000a00 */
[----:B------:R-:W-:-:S13]  /*14580*/  ISETP.GE.OR P1, PT, R0, UR4, !P0 ;  /* 0x0000000400007c0c */ /* 0x000fda000c726670 */
[----:B------:R-:W1:Y:S02]  /*14590*/  @!P1 LDC.64 R2, c[0x0][0xc80] ;  /* 0x00032000ff029b82 */ /* 0x000e640000000a00 */
[----:B-1----:R-:W-:-:S06]  /*145a0*/  @!P1 IMAD.WIDE R2, R0, 0x4, R2 ;  /* 0x0000000400029825 */ /* 0x002fcc00078e0202 */
[----:B------:R1:W2:Y:S01]  /*145b0*/  @!P1 LDG.E R3, desc[UR6][R2.64] ;  /* 0x0000000602039981 */ /* 0x0002a2000c1e1900 */
[C---:B------:R-:W-:Y:S02]  /*145c0*/  ISETP.GE.U32.AND P2, PT, R7.reuse, 0x2, PT ;  /* 0x000000020700780c */ /* 0x040fe40003f46070 */
[C---:B------:R-:W-:Y:S01]  /*145d0*/  ISETP.GE.U32.AND P3, PT, R7.reuse, 0x4, PT ;  /* 0x000000040700780c */ /* 0x040fe20003f66070 */
[----:B------:R-:W-:Y:S01]  /*145e0*/  SHFL.IDX PT, R0, R16, RZ, 0x1f ;  /* 0x00001fff10007589 */ /* 0x000fe200000e0000 */
[C---:B------:R-:W-:Y:S02]  /*145f0*/  ISETP.GE.U32.AND P4, PT, R7.reuse, 0x8, PT ;  /* 0x000000080700780c */ /* 0x040fe40003f86070 */
[C---:B------:R-:W-:Y:S01]  /*14600*/  ISETP.GE.U32.AND P5, PT, R7.reuse, 0x10, PT ;  /* 0x000000100700780c */ /* 0x040fe20003fa6070 */
[----:B------:R-:W-:Y:S01]  /*14610*/  SHFL.IDX PT, R4, R16, 0x1, 0x1f ;  /* 0x00201f0010047f89 */ /* 0x000fe200000e0000 */
[----:B-1----:R-:W-:Y:S02]  /*14620*/  IMAD.MOV.U32 R2, RZ, RZ, RZ ;  /* 0x000000ffff027224 */ /* 0x002fe400078e00ff */
[----:B--2---:R-:W-:Y:S01]  /*14630*/  @!P1 IMAD.MOV.U32 R2, RZ, RZ, R3 ;  /* 0x000000ffff029224 */ /* 0x004fe200078e0003 */
[----:B------:R-:W-:-:S04]  /*14640*/  ISETP.NE.AND P1, PT, R7, RZ, PT ;  /* 0x000000ff0700720c */ /* 0x000fc80003f25270 */
        /* <DEDUP_REMOVED lines=15> */
[----:B------:R1:W2:Y:S02]  /*14740*/  SHFL.IDX PT, R6, R3, 0x1f, 0x1f ;  /* 0x03e01f0003067f89 */ /* 0x0002a400000e0000 */
.L_x_609:
[----:B------:R-:W-:Y:S02]  /*14750*/  ULDC UR4, c[0x0][0xc38] ;  /* 0x00030e0000047ab9 */ /* 0x000fe40000000800 */
[----:B------:R-:W-:-:S04]  /*14760*/  IMAD.U32 R16, RZ, RZ, UR4 ;  /* 0x00000004ff107e24 */ /* 0x000fc8000f8e00ff */
[----:B--2---:R-:W-:-:S04]  /*14770*/  IMAD R6, R6, R16, RZ ;  /* 0x0000001006067224 */ /* 0x004fc800078e02ff */
[----:B------:R-:W-:-:S05]  /*14780*/  IMAD.IADD R4, R4, 0x1, R6 ;  /* 0x0000000104047824 */ /* 0x000fca00078e0206 */
[----:B------:R-:W-:-:S13]  /*14790*/  ISETP.GT.AND P6, PT, R4, R0, PT ;  /* 0x000000000400720c */ /* 0x000fda0003fc4270 */
[----:B------:R-:W-:Y:S05]  /*147a0*/  @P6 BRA `(.L_x_544) ;  /* 0x0000000000a06947 */ /* 0x000fea0003800000 */
.L_x_549:
[----:B------:R-:W2:Y:S01]  /*147b0*/  LDC R2, c[0x0][0xc3c] ;  /* 0x00030f00ff027b82 */ /* 0x000ea20000000800 */
[----:B------:R-:W-:-:S05]  /*147c0*/  VIADD R19, R19, 0x1f ;  /* 0x0000001f13137836 */ /* 0x000fca0000000000 */
[----:B--2---:R-:W-:-:S13]  /*147d0*/  ISETP.GE.AND P6, PT, R19, R2, PT ;  /* 0x000000021300720c */ /* 0x004fda0003fc6270 */
[----:B------:R-:W-:Y:S05]  /*147e0*/  @P6 BRA `(.L_x_545) ;  /* 0x0000000400486947 */ /* 0x000fea0003800000 */
[----:B-1----:R-:W1:Y:S01]  /*147f0*/  S2R R3, SR_TID.X ;  /* 0x0000000000037919 */ /* 0x002e620000002100 */
[----:B------:R-:W-:Y:S01]  /*14800*/  BSSY B0, `(.L_x_546) ;  /* 0x000000a000007945 */ /* 0x000fe20003800000 */
[----:B-1----:R-:W-:-:S05]  /*14810*/  LOP3.LUT R3, R3, 0x1f, RZ, 0xc0, !PT ;  /* 0x0000001f03037812 */ /* 0x002fca00078ec0ff */
[----:B------:R-:W-:-:S05]  /*14820*/  IMAD.IADD R5, R19, 0x1, R3 ;  /* 0x0000000113057824 */ /* 0x000fca00078e0203 */
[----:B------:R-:W-:Y:S01]  /*14830*/  ISETP.GE.OR P6, PT, R5, R2, !P0 ;  /* 0x000000020500720c */ /* 0x000fe200047c6670 */
[----:B------:R-:W-:-:S12]  /*14840*/  IMAD.MOV.U32 R2, RZ, RZ, RZ ;  /* 0x000000ffff027224 */ /* 0x000fd800078e00ff */
[----:B------:R-:W-:Y:S05]  /*14850*/  @P6 BRA `(.L_x_547) ;  /* 0x0000000000106947 */ /* 0x000fea0003800000 */
[----:B------:R-:W1:Y:S01]  /*14860*/  LDC.64 R2, c[0x0][0xc80] ;  /* 0x00032000ff027b82 */ /* 0x000e620000000a00 */
[----:B------:R-:W-:Y:S01]  /*14870*/  ULDC.64 UR4, c[0x0][0x208] ;  /* 0x0000820000047ab9 */ /* 0x000fe20000000a00 */
[----:B-1----:R-:W-:-:S06]  /*14880*/  IMAD.WIDE R2, R5, 0x4, R2 ;  /* 0x0000000405027825 */ /* 0x002fcc00078e0202 */
[----:B------:R1:W5:Y:S02]  /*14890*/  LDG.E R2, desc[UR4][R2.64] ;  /* 0x0000000402027981 */ /* 0x000364000c1e1900 */
.L_x_547:
[----:B------:R-:W-:Y:S05]  /*148a0*/  BSYNC B0 ;  /* 0x0000000000007941 */ /* 0x000fea0003800000 */
.L_x_546:
[----:B------:R-:W-:-:S03]  /*148b0*/  UMOV UR4, 0xffffffff ;  /* 0xffffffff00047882 */ /* 0x000fc60000000000 */
[----:B------:R-:W-:Y:S05]  /*148c0*/  BRA.DIV UR4, `(.L_x_548) ;  /* 0x00000022042c7947 */ /* 0x000fea000b800000 */
[----:B-1---5:R-:W1:Y:S02]  /*148d0*/  SHFL.UP PT, R3, R2, 0x1, RZ ;  /* 0x0420000002037989 */ /* 0x022e6400000e00ff */
        /* <DEDUP_REMOVED lines=15> */
.L_x_617:
[----:B------:R-:W-:Y:S02]  /*149d0*/  ULDC UR4, c[0x0][0xc38] ;  /* 0x00030e0000047ab9 */ /* 0x000fe40000000800 */
[----:B------:R-:W-:-:S04]  /*149e0*/  IMAD.U32 R16, RZ, RZ, UR4 ;  /* 0x00000004ff107e24 */ /* 0x000fc8000f8e00ff */
[----:B--2---:R-:W-:-:S04]  /*149f0*/  IMAD R6, R6, R16, RZ ;  /* 0x0000001006067224 */ /* 0x004fc800078e02ff */
[----:B------:R-:W-:-:S05]  /*14a00*/  IMAD.IADD R4, R6, 0x1, R4 ;  /* 0x0000000106047824 */ /* 0x000fca00078e0204 */
[----:B------:R-:W-:-:S13]  /*14a10*/  ISETP.GT.AND P6, PT, R4, R0, PT ;  /* 0x000000000400720c */ /* 0x000fda0003fc4270 */
[----:B------:R-:W-:Y:S05]  /*14a20*/  @!P6 BRA `(.L_x_549) ;  /* 0xfffffffc0060e947 */ /* 0x000fea000383ffff */
.L_x_544:
[----:B------:R-:W-:Y:S01]  /*14a30*/  IMAD.IADD R6, R4, 0x1, -R6 ;  /* 0x0000000104067824 */ /* 0x000fe200078e0a06 */
[----:B------:R-:W-:-:S03]  /*14a40*/  UMOV UR4, 0xffffffff ;  /* 0xffffffff00047882 */ /* 0x000fc60000000000 */
[----:B------:R-:W-:-:S05]  /*14a50*/  IMAD R4, R3, R16, R6 ;  /* 0x0000001003047224 */ /* 0x000fca00078e0206 */
[----:B------:R-:W-:Y:S01]  /*14a60*/  ISETP.GT.AND P6, PT, R4, R0, PT ;  /* 0x000000000400720c */ /* 0x000fe20003fc4270 */
[----:B------:R-:W-:-:S12]  /*14a70*/  BRA.DIV UR4, `(.L_x_550) ;  /* 0x0000002204987947 */ /* 0x000fd8000b800000 */
[----:B------:R-:W-:-:S04]  /*14a80*/  VOTE.ANY R5, PT, !P6 ;  /* 0x0000000000057806 */ /* 0x000fc800070e0100 */
[----:B------:R-:W2:Y:S02]  /*14a90*/  POPC R4, R5 ;  /* 0x0000000500047309 */ /* 0x000ea40000000000 */
[----:B--2---:R2:W3:Y:S02]  /*14aa0*/  SHFL.IDX PT, R17, R2, R4, 0x1f ;  /* 0x00001f0402117589 */ /* 0x0044e400000e0000 */
.L_x_621:
[----:B------:R-:W-:Y:S01]  /*14ab0*/  ISETP.NE.AND P0, PT, R5, RZ, PT ;  /* 0x000000ff0500720c */ /* 0x000fe20003f05270 */
[----:B--2---:R-:W-:-:S12]  /*14ac0*/  IMAD.MOV.U32 R2, RZ, RZ, RZ ;  /* 0x000000ffff027224 */ /* 0x004fd800078e00ff */
[----:B------:R-:W-:Y:S05]  /*14ad0*/  @!P0 BRA `(.L_x_551) ;  /* 0x0000000000108947 */ /* 0x000fea0003800000 */
[----:B------:R-:W-:Y:S01]  /*14ae0*/  UMOV UR4, 0xffffffff ;  /* 0xffffffff00047882 */ /* 0x000fe20000000000 */
[----:B------:R-:W-:Y:S02]  /*14af0*/  VIADD R12, R4, 0xffffffff ;  /* 0xffffffff040c7836 */ /* 0x000fe40000000000 */
[----:B------:R-:W-:Y:S05]  /*14b00*/  BRA.DIV UR4, `(.L_x_552) ;  /* 0x0000002204bc7947 */ /* 0x000fea000b800000 */
[----:B------:R2:W4:Y:S02]  /*14b10*/  SHFL.IDX PT, R2, R3, R12, 0x1f ;  /* 0x00001f0c03027589 */ /* 0x00052400000e0000 */
.L_x_551:
[----:B---3--:R-:W-:Y:S01]  /*14b20*/  IABS R5, R17 ;  /* 0x0000001100057213 */ /* 0x008fe20000000000 */
[----:B----4-:R-:W-:Y:S02]  /*14b30*/  IMAD R16, R2, R16, R6 ;  /* 0x0000001002107224 */ /* 0x010fe400078e0206 */
[----:B------:R-:W-:Y:S01]  /*14b40*/  IMAD.IADD R19, R4, 0x1, R19 ;  /* 0x0000000104137824 */ /* 0x000fe200078e0213 */
[----:B------:R-:W3:Y:S02]  /*14b50*/  I2F.RP R2, R5 ;  /* 0x0000000500027306 */ /* 0x000ee40000209400 */
[----:B------:R-:W-:-:S06]  /*14b60*/  IADD3 R0, R0, -R16, RZ ;  /* 0x8000001000007210 */ /* 0x000fcc0007ffe0ff */
[----:B---3--:R-:W3:Y:S02]  /*14b70*/  MUFU.RCP R2, R2 ;  /* 0x0000000200027308 */ /* 0x008ee40000001000 */
[----:B---3--:R-:W-:-:S06]  /*14b80*/  VIADD R2, R2, 0xffffffe ;  /* 0x0ffffffe02027836 */ /* 0x008fcc0000000000 */
[----:B-12---:R-:W1:Y:S02]  /*14b90*/  F2I.FTZ.U32.TRUNC.NTZ R3, R2 ;  /* 0x0000000200037305 */ /* 0x006e64000021f000 */
[----:B-1----:R-:W-:-:S04]  /*14ba0*/  IMAD.MOV R2, RZ, RZ, -R3 ;  /* 0x000000ffff027224 */ /* 0x002fc800078e0a03 */
[----:B------:R-:W-:Y:S02]  /*14bb0*/  IMAD R6, R2, R5, RZ ;  /* 0x0000000502067224 */ /* 0x000fe400078e02ff */
[----:B------:R-:W-:-:S04]  /*14bc0*/  IMAD.MOV.U32 R2, RZ, RZ, RZ ;  /* 0x000000ffff027224 */ /* 0x000fc800078e00ff */
[----:B------:R-:W-:Y:S01]  /*14bd0*/  IMAD.HI.U32 R2, R3, R6, R2 ;  /* 0x0000000603027227 */ /* 0x000fe200078e0002 */
[----:B------:R-:W-:Y:S02]  /*14be0*/  IABS R6, R17 ;  /* 0x0000001100067213 */ /* 0x000fe40000000000 */
[----:B------:R-:W-:-:S03]  /*14bf0*/  IABS R3, R0 ;  /* 0x0000000000037213 */ /* 0x000fc60000000000 */
[----:B------:R-:W-:Y:S02]  /*14c00*/  IMAD.MOV R6, RZ, RZ, -R6 ;  /* 0x000000ffff067224 */ /* 0x000fe400078e0a06 */
        /* <DEDUP_REMOVED lines=16> */
.L_x_545:
[----:B------:R-:W-:Y:S01]  /*14d10*/  UMOV UR4, URZ ;  /* 0x0000003f00047c82 */ /* 0x000fe20008000000 */
[----:B------:R-:W-:Y:S01]  /*14d20*/  UMOV UR5, URZ ;  /* 0x0000003f00057c82 */ /* 0x000fe20008000000 */
[----:B------:R-:W-:Y:S01]  /*14d30*/  ULDC UR6, c[0x0][0xc3c] ;  /* 0x00030f0000067ab9 */ /* 0x000fe20000000800 */
[----:B------:R-:W-:Y:S02]  /*14d40*/  IMAD.MOV.U32 R16, RZ, RZ, R0 ;  /* 0x000000ffff107224 */ /* 0x000fe400078e0000 */
[----:B------:R-:W-:Y:S02]  /*14d50*/  IMAD.U32 R17, RZ, RZ, UR4 ;  /* 0x00000004ff117e24 */ /* 0x000fe4000f8e00ff */
[----:B------:R-:W-:Y:S02]  /*14d60*/  IMAD.U32 R18, RZ, RZ, UR5 ;  /* 0x00000005ff127e24 */ /* 0x000fe4000f8e00ff */
[----:B------:R-:W-:-:S07]  /*14d70*/  IMAD.U32 R19, RZ, RZ, UR6 ;  /* 0x00000006ff137e24 */ /* 0x000fce000f8e00ff */
.L_x_553:
[----:B-1----:R1:W2:Y:S01]  /*14d80*/  LDL R3, [R1+0x4] ;  /* 0x0000040001037983 */ /* 0x0022a20000100800 */
[----:B------:R-:W3:Y:S01]  /*14d90*/  S2R R0, SR_TID.X ;  /* 0x0000000000007919 */ /* 0x000ee20000002100 */
[----:B------:R-:W-:Y:S05]  /*14da0*/  WARPSYNC.ALL ;  /* 0x0000000000007948 */ /* 0x000fea0003800000 */
[----:B---3--:R-:W-:Y:S01]  /*14db0*/  LOP3.LUT R0, R0, 0x1f, RZ, 0xc0, !PT ;  /* 0x0000001f00007812 */ /* 0x008fe200078ec0ff */
[----:B------:R-:W-:Y:S03]  /*14dc0*/  BAR.SYNC.DEFER_BLOCKING 0x4, 0x180 ;  /* 0x0106000000007b1d */ /* 0x000fe60000010000 */
[----:B------:R-:W-:-:S13]  /*14dd0*/  ISETP.NE.AND P0, PT, R0, RZ, PT ;  /* 0x000000ff0000720c */ /* 0x000fda0003f05270 */
[----:B------:R-:W2:Y:S01]  /*14de0*/  @!P0 S2R R0, SR_CgaCtaId ;  /* 0x0000000000008919 */ /* 0x000ea20000008800 */
[----:B------:R-:W-:-:S04]  /*14df0*/  @!P0 MOV R2, 0x400 ;  /* 0x0000040000028802 */ /* 0x000fc80000000f00 */
[----:B--2---:R-:W-:-:S05]  /*14e00*/  @!P0 LEA R3, R0, R2, 0x18 ;  /* 0x0000000200038211 */ /* 0x004fca00078ec0ff */
[----:B------:R1:W-:Y:S04]  /*14e10*/  @!P0 STS.128 [R3+0x388d0], R16 ;  /* 0x0388d01003008388 */ /* 0x0003e80000000c00 */
[----:B------:R1:W-:Y:S01]  /*14e20*/  @!P0 STL [R1+0x4], R3 ;  /* 0x0000040301008387 */ /* 0x0003e20000100800 */
[----:B------:R-:W-:Y:S06]  /*14e30*/  BAR.ARV 0x5, 0x180 ;  /* 0x0146000000007b1d */ /* 0x000fec0000002000 */
.L_x_542:
[----:B------:R-:W-:Y:S02]  /*14e40*/  ULDC UR4, c[0x0][0xc3c] ;  /* 0x00030f0000047ab9 */ /* 0x000fe40000000800 */
[----:B----4-:R-:W-:-:S13]  /*14e50*/  ISETP.GE.AND P0, PT, R19, UR4, PT ;  /* 0x0000000413007c0c */ /* 0x010fda000bf06270 */
[----:B------:R-:W-:Y:S05]  /*14e60*/  @!P0 BRA `(.L_x_554) ;  /* 0xffffffa0004c8947 */ /* 0x000fea000383ffff */
[----:B------:R-:W-:Y:S05]  /*14e70*/  BSYNC B8 ;  /* 0x0000000000087941 */ /* 0x000fea0003800000 */
.L_x_441:
[----:B---3--:R-:W3:Y:S01]  /*14e80*/  LDL.LU R0, [R1+0x50] ;  /* 0x0000500001007983 */ /* 0x008ee20000300800 */
[----:B------:R-:W-:Y:S01]  /*14e90*/  BSSY B0, `(.L_x_555) ;  /* 0x000000b000007945 */ /* 0x000fe20003800000 */
[----:B------:R-:W4:Y:S01]  /*14ea0*/  S2R R5, SR_CgaCtaId ;  /* 0x0000000000057919 */ /* 0x000f220000008800 */
[----:B---3--:R-:W-:-:S05]  /*14eb0*/  VIADD R0, R0, 0x1 ;  /* 0x0000000100007836 */ /* 0x008fca0000000000 */
[----:B------:R-:W-:-:S04]  /*14ec0*/  LEA.HI R2, R0, R0, RZ, 0x1 ;  /* 0x0000000000027211 */ /* 0x000fc800078f08ff */
[----:B-1----:R-:W-:-:S05]  /*14ed0*/  LOP3.LUT R3, R2, 0xfffffffe, RZ, 0xc0, !PT ;  /* 0xfffffffe02037812 */ /* 0x002fca00078ec0ff */
[----:B------:R-:W-:Y:S01]  /*14ee0*/  IMAD.IADD R3, R0, 0x1, -R3 ;  /* 0x0000000100037824 */ /* 0x000fe200078e0a03 */
[----:B------:R-:W-:-:S04]  /*14ef0*/  MOV R0, 0x400 ;  /* 0x0000040000007802 */ /* 0x000fc80000000f00 */
[----:B----4-:R-:W-:Y:S02]  /*14f00*/  LEA R0, R5, R0, 0x18 ;  /* 0x0000000005007211 */ /* 0x010fe400078ec0ff */
[----:B------:R-:W-:-:S04]  /*14f10*/  SHF.L.U32 R3, R3, 0x1f, RZ ;  /* 0x0000001f03037819 */ /* 0x000fc800000006ff */
[----:B------:R-:W1:Y:S02]  /*14f20*/  SYNCS.PHASECHK.TRANS64.TRYWAIT P0, [R0+URZ+0x38820], R3 ;  /* 0x03882003000075a7 */ /* 0x000e64000800017f */
[----:B-1----:R-:W-:Y:S05]  /*14f30*/  @!P0 BRA `(.L_x_556) ;  /* 0x0000001c00d88947 */ /* 0x002fea0003800000 */
.L_x_624:
[----:B------:R-:W-:Y:S05]  /*14f40*/  BSYNC B0 ;  /* 0x0000000000007941 */ /* 0x000fea0003800000 */
.L_x_555:
[----:B------:R-:W-:-:S03]  /*14f50*/  UMOV UR4, 0xffffffff ;  /* 0xffffffff00047882 */ /* 0x000fc60000000000 */
[----:B------:R-:W-:Y:S05]  /*14f60*/  BRA.DIV UR4, `(.L_x_557) ;  /* 0x0000001e04e07947 */ /* 0x000fea000b800000 */
[----:B------:R-:W3:Y:S02]  /*14f70*/  S2R R2, SR_TID.X ;  /* 0x0000000000027919 */ /* 0x000ee40000002100 */
[----:B---3--:R-:W-:-:S04]  /*14f80*/  SHF.R.U32.HI R2, RZ, 0x5, R2 ;  /* 0x00000005ff027819 */ /* 0x008fc80000011602 */
[----:B------:R-:W-:-:S05]  /*14f90*/  LOP3.LUT R2, R2, 0x3, RZ, 0xc0, !PT ;  /* 0x0000000302027812 */ /* 0x000fca00078ec0ff */
[----:B------:R3:W4:Y:S02]  /*14fa0*/  SHFL.IDX PT, R14, R2, RZ, 0x1f ;  /* 0x00001fff020e7589 */ /* 0x00072400000e0000 */
.L_x_627:
[----:B----4-:R-:W-:Y:S01]  /*14fb0*/  ISETP.NE.AND P0, PT, R14, RZ, PT ;  /* 0x000000ff0e00720c */ /* 0x010fe20003f05270 */
[----:B------:R-:W-:-:S12]  /*14fc0*/  BSSY B0, `(.L_x_558) ;  /* 0x0000029000007945 */ /* 0x000fd80003800000 */
[----:B------:R-:W-:Y:S05]  /*14fd0*/  @P0 BRA `(.L_x_559) ;  /* 0x00000000009c0947 */ /* 0x000fea0003800000 */
[----:B------:R-:W-:-:S03]  /*14fe0*/  UMOV UR4, 0xffffffff ;  /* 0xffffffff00047882 */ /* 0x000fc60000000000 */
[----:B------:R-:W-:Y:S05]  /*14ff0*/  BRA.DIV UR4, `(.L_x_560) ;  /* 0x0000001e04f07947 */ /* 0x000fea000b800000 */
[----:B------:R-:W-:-:S13]  /*15000*/  ELECT P6, URZ, PT ;  /* 0x00000000003f782f */ /* 0x000fda00038c0000 */
.L_x_630:
[----:B------:R-:W-:Y:S05]  /*15010*/  @!P6 BRA `(.L_x_559) ;  /* 0x00000000008ce947 */ /* 0x000fea0003800000 */
[----:B---3--:R-:W3:Y:S02]  /*15020*/  LDL R2, [R1+0x5c] ;  /* 0x00005c0001027983 */ /* 0x008ee40000100800 */
[----:B---3--:R-:W-:-:S13]  /*15030*/  R2UR UR4, R2 ;  /* 0x00000000020472ca */ /* 0x008fda00000e0000 */
[----:B------:R-:W-:-:S06]  /*15040*/  ULOP3.LUT UR4, UR4, 0x2, URZ, 0xfc, !UPT ;  /* 0x0000000204047892 */ /* 0x000fcc000f8efc3f */
[----:B------:R-:W-:-:S05]  /*15050*/  IMAD.U32 R2, RZ, RZ, UR4 ;  /* 0x00000004ff027e24 */ /* 0x000fca000f8e00ff */
[----:B------:R-:W-:-:S13]  /*15060*/  ISETP.NE.AND P2, PT, R2, 0x3, PT ;  /* 0x000000030200780c */ /* 0x000fda0003f45270 */
[----:B------:R-:W-:Y:S05]  /*15070*/  @!P2 BRA `(.L_x_561) ;  /* 0x000000000004a947 */ /* 0x000fea0003800000 */
[----:B------:R-:W-:Y:S01]  /*15080*/  BPT.TRAP 0x1 ;  /* 0x000000040000795c */ /* 0x000fe20000300000 */
.L_x_561:
[----:B-1----:R-:W3:Y:S04]  /*15090*/  LDL R3, [R1+0x8] ;  /* 0x0000080001037983 */ /* 0x002ee80000100800 */
[----:B--2---:R-:W2:Y:S01]  /*150a0*/  LDL.LU R7, [R1+0x10] ;  /* 0x0000100001077983 */ /* 0x004ea20000300800 */
[----:B------:R-:W-:-:S04]  /*150b0*/  VIADD R2, R0, 0x38840 ;  /* 0x0003884000027836 */ /* 0x000fc80000000000 */
[C---:B---3--:R-:W-:Y:S02]  /*150c0*/  IMAD R6, R3.reuse, 0x8, R2 ;  /* 0x0000000803067824 */ /* 0x048fe400078e0202 */
[----:B------:R-:W-:Y:S01]  /*150d0*/  VIADD R3, R3, 0x1 ;  /* 0x0000000103037836 */ /* 0x000fe20000000000 */
[----:B--2---:R-:W-:-:S04]  /*150e0*/  SHF.L.U32 R5, R7, 0x1f, RZ ;  /* 0x0000001f07057819 */ /* 0x004fc800000006ff */
[C---:B------:R-:W-:Y:S01]  /*150f0*/  ISETP.NE.AND P1, PT, R3.reuse, 0x2, PT ;  /* 0x000000020300780c */ /* 0x040fe20003f25270 */
[----:B------:R-:W1:Y:S03]  /*15100*/  SYNCS.PHASECHK.TRANS64.TRYWAIT P0, [R6+URZ], R5 ;  /* 0x00000005060075a7 */ /* 0x000e66000800017f */
[----:B------:R-:W-:Y:S02]  /*15110*/  SEL R4, RZ, 0x1, P1 ;  /* 0x00000001ff047807 */ /* 0x000fe40000800000 */
[----:B------:R-:W-:Y:S02]  /*15120*/  SEL R3, R3, RZ, P1 ;  /* 0x000000ff03037207 */ /* 0x000fe40000800000 */
[----:B------:R-:W-:-:S03]  /*15130*/  LOP3.LUT R4, R7, R4, RZ, 0x3c, !PT ;  /* 0x0000000407047212 */ /* 0x000fc600078e3cff */
[----:B------:R-:W-:Y:S01]  /*15140*/  IMAD R7, R3, 0x8, R2 ;  /* 0x0000000803077824 */ /* 0x000fe200078e0202 */
[----:B------:R-:W-:Y:S01]  /*15150*/  SHF.L.U32 R2, R4, 0x1f, RZ ;  /* 0x0000001f04027819 */ /* 0x000fe200000006ff */
[----:B-1----:R-:W-:Y:S06]  /*15160*/  @!P0 BRA `(.L_x_562) ;  /* 0x0000001c00b48947 */ /* 0x002fec0003800000 */
.L_x_631:
[----:B------:R-:W2:Y:S02]  /*15170*/  SYNCS.PHASECHK.TRANS64.TRYWAIT P0, [R7+URZ], R2 ;  /* 0x00000002070075a7 */ /* 0x000ea4000800017f */
[----:B--2---:R-:W-:Y:S05]  /*15180*/  @!P0 BRA `(.L_x_563) ;  /* 0x0000001c00c08947 */ /* 0x004fea0003800000 */
.L_x_632:
[----:B------:R-:W-:Y:S05]  /*15190*/  @!P2 BRA `(.L_x_564) ;  /* 0x000000000004a947 */ /* 0x000fea0003800000 */
[----:B------:R-:W-:Y:S01]  /*151a0*/  BPT.TRAP 0x1 ;  /* 0x000000040000795c */ /* 0x000fe20000300000 */
.L_x_564:
[----:B------:R-:W3:Y:S01]  /*151b0*/  LDL.LU R4, [R1+0x8] ;  /* 0x0000080001047983 */ /* 0x000ee20000300800 */
[----:B------:R-:W-:-:S04]  /*151c0*/  VIADD R0, R0, 0x38860 ;  /* 0x0003886000007836 */ /* 0x000fc80000000000 */
[----:B---3--:R-:W-:-:S04]  /*151d0*/  IMAD R4, R4, 0x8, R0 ;  /* 0x0000000804047824 */ /* 0x008fc800078e0200 */
[----:B------:R-:W3:Y:S02]  /*151e0*/  SYNCS.PHASECHK.TRANS64.TRYWAIT P0, [R4+URZ], R5 ;  /* 0x00000005040075a7 */ /* 0x000ee4000800017f */
[----:B---3--:R-:W-:Y:S05]  /*151f0*/  @!P0 BRA `(.L_x_565) ;  /* 0x0000001c00b88947 */ /* 0x008fea0003800000 */
.L_x_633:
[----:B------:R-:W-:-:S07]  /*15200*/  IMAD R3, R3, 0x8, R0 ;  /* 0x0000000803037824 */ /* 0x000fce00078e0200 */
.L_x_566:
[----:B----4-:R4:W0:Y:S02]  /*15210*/  SYNCS.PHASECHK.TRANS64.TRYWAIT P0, [R3+URZ], R2 ;  /* 0x00000002030075a7 */ /* 0x010824000800017f */
[----:B0-----:R-:W-:Y:S05]  /*15220*/  @!P0 NANOSLEEP.SYNCS 0x989680 ;  /* 0x009896800000895d */ /* 0x001fea0003900000 */
[----:B------:R-:W0:Y:S02]  /*15230*/  @!P0 SYNCS.PHASECHK.TRANS64 P0, [R3+URZ], R2 ;  /* 0x00000002030085a7 */ /* 0x000e24000800007f */
[----:B0-----:R-:W-:Y:S05]  /*15240*/  @!P0 BRA `(.L_x_566) ;  /* 0xfffffffc00f08947 */ /* 0x001fea000383ffff */
.L_x_559:
[----:B------:R-:W-:Y:S05]  /*15250*/  BSYNC B0 ;  /* 0x0000000000007941 */ /* 0x000fea0003800000 */
.L_x_558:
[----:B------:R-:W-:Y:S05]  /*15260*/  EXIT ;  /* 0x000000000000794d */ /* 0x000fea0003800000 */
.L_x_393:
[----:B0-----:R0:W1:Y:S02]  /*15270*/  SYNCS.PHASECHK.TRANS64.TRYWAIT P1, [R5+URZ+0x38800], R0 ;  /* 0x03880000050075a7 */ /* 0x001064000802017f */
[----:B-1----:R-:W-:Y:S05]  /*15280*/  @!P1 NANOSLEEP.SYNCS 0x989680 ;  /* 0x009896800000995d */ /* 0x002fea0003900000 */
[----:B------:R-:W1:Y:S02]  /*15290*/  @!P1 SYNCS.PHASECHK.TRANS64 P1, [R5+URZ+0x38800], R0 ;  /* 0x03880000050095a7 */ /* 0x000e64000802007f */
[----:B-1----:R-:W-:Y:S05]  /*152a0*/  @!P1 BRA `(.L_x_393) ;  /* 0xfffffffc00f09947 */ /* 0x002fea000383ffff */
[----:B------:R-:W-:Y:S05]  /*152b0*/  BRA `(.L_x_567) ;  /* 0xfffffec400b47947 */ /* 0x000fea000383ffff */
.L_x_397:
[----:B-1----:R1:W2:Y:S02]  /*152c0*/  SYNCS.PHASECHK.TRANS64.TRYWAIT P2, [R0+URZ+0x38830], R3 ;  /* 0x03883003000075a7 */ /* 0x0022a4000804017f */
[----:B--2---:R-:W-:Y:S05]  /*152d0*/  @!P2 NANOSLEEP.SYNCS 0x989680 ;  /* 0x009896800000a95d */ /* 0x004fea0003900000 */
[----:B------:R-:W2:Y:S02]  /*152e0*/  @!P2 SYNCS.PHASECHK.TRANS64 P2, [R0+URZ+0x38830], R3 ;  /* 0x038830030000a5a7 */ /* 0x000ea4000804007f */
[----:B--2---:R-:W-:Y:S05]  /*152f0*/  @!P2 BRA `(.L_x_397) ;  /* 0xfffffffc00f0a947 */ /* 0x004fea000383ffff */
[----:B------:R-:W-:Y:S05]  /*15300*/  BRA `(.L_x_396) ;  /* 0xfffffec400d87947 */ /* 0x000fea000383ffff */
.L_x_402:
[----:B------:R-:W-:-:S13]  /*15310*/  R2UR UR4, R233 ;  /* 0x00000000e90472ca */ /* 0x000fda00000e0000 */
[----:B-1----:R-:W-:-:S04]  /*15320*/  IMAD.U32 R4, RZ, RZ, UR4 ;  /* 0x00000004ff047e24 */ /* 0x002fc8000f8e00ff */
[----:B------:R1:W2:Y:S03]  /*15330*/  SYNCS.PHASECHK.TRANS64.TRYWAIT P2, [R4+URZ+0x38830], R3 ;  /* 0x03883003040075a7 */ /* 0x0002a6000804017f */
[----:B--2---:R-:W-:Y:S05]  /*15340*/  @!P2 NANOSLEEP.SYNCS 0x989680 ;  /* 0x009896800000a95d */ /* 0x004fea0003900000 */
[----:B------:R-:W2:Y:S02]  /*15350*/  @!P2 SYNCS.PHASECHK.TRANS64 P2, [R4+URZ+0x38830], R3 ;  /* 0x038830030400a5a7 */ /* 0x000ea4000804007f */
[----:B--2---:R-:W-:Y:S05]  /*15360*/  @!P2 BRA `(.L_x_402) ;  /* 0xfffffffc00e8a947 */ /* 0x004fea000383ffff */
[----:B------:R-:W-:Y:S05]  /*15370*/  BRA `(.L_x_401) ;  /* 0xffffff0c007c7947 */ /* 0x000fea000383ffff */
.L_x_406:
[----:B01----:R-:W-:-:S04]  /*15380*/  IMAD.U32 R3, RZ, RZ, UR4 ;  /* 0x00000004ff037e24 */ /* 0x003fc8000f8e00ff */
[----:B------:R0:W1:Y:S03]  /*15390*/  SYNCS.PHASECHK.TRANS64.TRYWAIT P2, [R3+URZ+0x38850], R0 ;  /* 0x03885000030075a7 */ /* 0x000066000804017f */
[----:B-1----:R-:W-:Y:S05]  /*153a0*/  @!P2 NANOSLEEP.SYNCS 0x989680 ;  /* 0x009896800000a95d */ /* 0x002fea0003900000 */
[----:B------:R-:W1:Y:S02]  /*153b0*/  @!P2 SYNCS.PHASECHK.TRANS64 P2, [R3+URZ+0x38850], R0 ;  /* 0x038850000300a5a7 */ /* 0x000e64000804007f */
[----:B-1----:R-:W-:Y:S05]  /*153c0*/  @!P2 BRA `(.L_x_406) ;  /* 0xfffffffc00eca947 */ /* 0x002fea000383ffff */
[----:B------:R-:W-:Y:S05]  /*153d0*/  BRA `(.L_x_405) ;  /* 0xffffff34009c7947 */ /* 0x000fea000383ffff */
.L_x_411:
[----:B-1----:R1:W2:Y:S02]  /*153e0*/  SYNCS.PHASECHK.TRANS64.TRYWAIT P0, [R11+URZ+0x38850], R0 ;  /* 0x038850000b0075a7 */ /* 0x0022a4000800017f */
[----:B--2---:R-:W-:Y:S05]  /*153f0*/  @!P0 NANOSLEEP.SYNCS 0x989680 ;  /* 0x009896800000895d */ /* 0x004fea0003900000 */
[----:B------:R-:W2:Y:S02]  /*15400*/  @!P0 SYNCS.PHASECHK.TRANS64 P0, [R11+URZ+0x38850], R0 ;  /* 0x038850000b0085a7 */ /* 0x000ea4000800007f */
[----:B--2---:R-:W-:Y:S05]  /*15410*/  @!P0 BRA `(.L_x_411) ;  /* 0xfffffffc00f08947 */ /* 0x004fea000383ffff */
[----:B------:R-:W-:Y:S05]  /*15420*/  BRA `(.L_x_410) ;  /* 0xffffff5000d07947 */ /* 0x000fea000383ffff */
.L_x_453:
[----:B------:R-:W2:Y:S01]  /*15430*/  S2R R4, SR_TID.X ;  /* 0x0000000000047919 */ /* 0x000ea20000002100 */
[----:B------:R-:W-:Y:S01]  /*15440*/  BSSY B0, `(.L_x_568) ;  /* 0x000000a000007945 */ /* 0x000fe20003800000 */
[----:B-1----:R-:W-:Y:S02]  /*15450*/  IMAD.MOV.U32 R12, RZ, RZ, RZ ;  /* 0x000000ffff0c7224 */ /* 0x002fe400078e00ff */
[----:B------:R-:W-:Y:S02]  /*15460*/  IMAD.MOV.U32 R11, RZ, RZ, 0x1f ;  /* 0x0000001fff0b7424 */ /* 0x000fe400078e00ff */
[----:B------:R-:W-:Y:S01]  /*15470*/  IMAD.MOV.U32 R15, RZ, RZ, -0x1 ;  /* 0xffffffffff0f7424 */ /* 0x000fe200078e00ff */
[----:B--2---:R-:W-:-:S04]  /*15480*/  SHF.R.U32.HI R4, RZ, 0x5, R4 ;  /* 0x00000005ff047819 */ /* 0x004fc80000011604 */
[----:B------:R-:W-:-:S05]  /*15490*/  LOP3.LUT R4, R4, 0x3, RZ, 0xc0, !PT ;  /* 0x0000000304047812 */ /* 0x000fca00078ec0ff */
[----:B------:R-:W-:-:S07]  /*154a0*/  IMAD.MOV.U32 R13, RZ, RZ, R4 ;  /* 0x000000ffff0d7224 */ /* 0x000fce00078e0004 */
[----:B0-----:R-:W-:Y:S05]  /*154b0*/  WARPSYNC.COLLECTIVE R15, `(.L_x_569) ;  /* 0x000000000f087348 */ /* 0x001fea0003c00000 */
[----:B------:R1:W2:Y:S02]  /*154c0*/  SHFL.IDX P6, R14, R13, R12, R11 ;  /* 0x0000000c0d0e7389 */ /* 0x0002a400000c000b */
[----:B012---:R-:W-:Y:S01]  /*154d0*/  ENDCOLLECTIVE ;  /* 0x000000000000791b */ /* 0x007fe20003800000 */
.L_x_569:
[----:B------:R-:W-:Y:S05]  /*154e0*/  BSYNC B0 ;  /* 0x0000000000007941 */ /* 0x000fea0003800000 */
.L_x_568:
[----:B------:R-:W-:Y:S05]  /*154f0*/  BRA `(.L_x_570) ;  /* 0xffffffa400a87947 */ /* 0x000fea000383ffff */
.L_x_455:
[----:B------:R-:W-:Y:S01]  /*15500*/  BSSY B0, `(.L_x_571) ;  /* 0x0000006000007945 */ /* 0x000fe20003800000 */
[----:B------:R-:W-:-:S07]  /*15510*/  IMAD.MOV.U32 R15, RZ, RZ, -0x1 ;  /* 0xffffffffff0f7424 */ /* 0x000fce00078e00ff */
[----:B0123--:R-:W-:Y:S05]  /*15520*/  WARPSYNC.COLLECTIVE R15, `(.L_x_572) ;  /* 0x000000000f0c7348 */ /* 0x00ffea0003c00000 */
[----:B------:R-:W-:Y:S02]  /*15530*/  ELECT P6, UR62, PT ;  /* 0x00000000003e782f */ /* 0x000fe400038c0000 */
[----:B------:R-:W-:Y:S01]  /*15540*/  MOV R14, UR62 ;  /* 0x0000003e000e7c02 */ /* 0x000fe20008000f00 */
[----:B0123--:R-:W-:Y:S10]  /*15550*/  ENDCOLLECTIVE ;  /* 0x000000000000791b */ /* 0x00fff40003800000 */
.L_x_572:
[----:B------:R-:W-:Y:S05]  /*15560*/  BSYNC B0 ;  /* 0x0000000000007941 */ /* 0x000fea0003800000 */
.L_x_571:
[----:B------:R-:W-:Y:S05]  /*15570*/  BRA `(.L_x_573) ;  /* 0xffffffa400ac7947 */ /* 0x000fea000383ffff */
.L_x_457:
[----:B---3--:R3:W4:Y:S02]  /*15580*/  SYNCS.PHASECHK.TRANS64.TRYWAIT P0, [R0+URZ+0x38840], R2 ;  /* 0x03884002000075a7 */ /* 0x008724000800017f */
[----:B----4-:R-:W-:Y:S05]  /*15590*/  @!P0 NANOSLEEP.SYNCS 0x989680 ;  /* 0x009896800000895d */ /* 0x010fea0003900000 */
[----:B------:R-:W4:Y:S02]  /*155a0*/  @!P0 SYNCS.PHASECHK.TRANS64 P0, [R0+URZ+0x38840], R2 ;  /* 0x03884002000085a7 */ /* 0x000f24000800007f */
[----:B----4-:R-:W-:Y:S05]  /*155b0*/  @!P0 BRA `(.L_x_457) ;  /* 0xfffffffc00f08947 */ /* 0x010fea000383ffff */
[----:B------:R-:W-:Y:S05]  /*155c0*/  BRA `(.L_x_574) ;  /* 0xffffffa8001c7947 */ /* 0x000fea000383ffff */
.L_x_461:
[----:B------:R-:W2:Y:S01]  /*155d0*/  LDL.LU R11, [R1+0x3c] ;  /* 0x00003c00010b7983 */ /* 0x000ea20000300800 */
[----:B------:R-:W-:Y:S01]  /*155e0*/  IMAD.MOV.U32 R13, RZ, RZ, R0 ;  /* 0x000000ffff0d7224 */ /* 0x000fe200078e0000 */
[----:B------:R-:W-:Y:S01]  /*155f0*/  LOP3.LUT R8, R8, 0x7f, RZ, 0xc0, !PT ;  /* 0x0000007f08087812 */ /* 0x000fe200078ec0ff */
[----:B------:R-:W-:Y:S02]  /*15600*/  IMAD.MOV.U32 R12, RZ, RZ, RZ ;  /* 0x000000ffff0c7224 */ /* 0x000fe400078e00ff */
[----:B------:R-:W-:Y:S01]  /*15610*/  IMAD.MOV.U32 R15, RZ, RZ, -0x1 ;  /* 0xffffffffff0f7424 */ /* 0x000fe200078e00ff */
[----:B------:R-:W-:-:S05]  /*15620*/  SHF.R.U32.HI R5, RZ, 0x3, R8 ;  /* 0x00000003ff057819 */ /* 0x000fca0000011608 */
[----:B------:R-:W-:-:S04]  /*15630*/  IMAD.IADD R2, R5, 0x1, R17 ;  /* 0x0000000105027824 */ /* 0x000fc800078e0211 */
[----:B------:R-:W-:Y:S02]  /*15640*/  VIADD R5, R2, 0x10 ;  /* 0x0000001002057836 */ /* 0x000fe40000000000 */
[----:B--2---:R-:W-:Y:S02]  /*15650*/  IMAD R3, R11, R7, RZ ;  /* 0x000000070b037224 */ /* 0x004fe400078e02ff */
[----:B------:R-:W-:-:S03]  /*15660*/  IMAD.MOV.U32 R11, RZ, RZ, 0x181f ;  /* 0x0000181fff0b7424 */ /* 0x000fc600078e00ff */
[----:B------:R-:W-:-:S13]  /*15670*/  ISETP.GE.AND P5, PT, R2, R3, PT ;  /* 0x000000030200720c */ /* 0x000fda0003fa6270 */
[----:B-----5:R-:W-:Y:S05]  /*15680*/  WARPSYNC.COLLECTIVE R15, `(.L_x_575) ;  /* 0x000000000f087348 */ /* 0x020fea0003c00000 */
[----:B------:R0:W1:Y:S02]  /*15690*/  SHFL.IDX P6, R14, R13, R12, R11 ;  /* 0x0000000c0d0e7389 */ /* 0x00006400000c000b */
[----:B01---5:R-:W-:Y:S01]  /*156a0*/  ENDCOLLECTIVE ;  /* 0x000000000000791b */ /* 0x023fe20003800000 */
.L_x_575:
[----:B------:R-:W-:Y:S02]  /*156b0*/  IMAD.MOV.U32 R13, RZ, RZ, R4 ;  /* 0x000000ffff0d7224 */ /* 0x000fe400078e0004 */
[----:B------:R-:W-:-:S07]  /*156c0*/  IMAD.MOV.U32 R6, RZ, RZ, R14 ;  /* 0x000000ffff067224 */ /* 0x000fce00078e000e */
[----:B------:R-:W-:Y:S05]  /*156d0*/  WARPSYNC.COLLECTIVE R15, `(.L_x_576) ;  /* 0x000000000f087348 */ /* 0x000fea0003c00000 */
[----:B------:R0:W1:Y:S02]  /*156e0*/  SHFL.IDX P6, R14, R13, R12, R11 ;  /* 0x0000000c0d0e7389 */ /* 0x00006400000c000b */
[----:B01----:R-:W-:Y:S01]  /*156f0*/  ENDCOLLECTIVE ;  /* 0x000000000000791b */ /* 0x003fe20003800000 */
.L_x_576:
[----:B------:R-:W-:Y:S01]  /*15700*/  ULDC.64 UR4, c[0x0][0x208] ;  /* 0x0000820000047ab9 */ /* 0x000fe20000000a00 */
[----:B------:R-:W-:Y:S02]  /*15710*/  IMAD.MOV.U32 R13, RZ, RZ, R0 ;  /* 0x000000ffff0d7224 */ /* 0x000fe400078e0000 */
[----:B------:R-:W-:Y:S01]  /*15720*/  IMAD.MOV.U32 R12, RZ, RZ, 0x1 ;  /* 0x00000001ff0c7424 */ /* 0x000fe200078e00ff */
[----:B------:R-:W-:-:S04]  /*15730*/  MOV R7, R14 ;  /* 0x0000000e00077202 */ /* 0x000fc80000000f00 */
        /* <DEDUP_REMOVED lines=16> */
.L_x_577:
[----:B------:R-:W-:Y:S02]  /*15840*/  IMAD.MOV.U32 R13, RZ, RZ, R4 ;  /* 0x000000ffff0d7224 */ /* 0x000fe400078e0004 */
[----:B------:R-:W-:-:S07]  /*15850*/  IMAD.MOV.U32 R6, RZ, RZ, R14 ;  /* 0x000000ffff067224 */ /* 0x000fce00078e000e */
[----:B------:R-:W-:Y:S05]  /*15860*/  WARPSYNC.COLLECTIVE R15, `(.L_x_578) ;  /* 0x000000000f087348 */ /* 0x000fea0003c00000 */
[----:B------:R0:W1:Y:S02]  /*15870*/  SHFL.IDX P6, R14, R13, R12, R11 ;  /* 0x0000000c0d0e7389 */ /* 0x00006400000c000b */
[----:B01----:R-:W-:Y:S01]  /*15880*/  ENDCOLLECTIVE ;  /* 0x000000000000791b */ /* 0x003fe20003800000 */
.L_x_578:
[----:B------:R-:W-:Y:S01]  /*15890*/  ULDC.64 UR4, c[0x0][0x208] ;  /* 0x0000820000047ab9 */ /* 0x000fe20000000a00 */
[----:B------:R-:W-:Y:S02]  /*158a0*/  IMAD.MOV.U32 R13, RZ, RZ, R0 ;  /* 0x000000ffff0d7224 */ /* 0x000fe400078e0000 */
[----:B------:R-:W-:Y:S02]  /*158b0*/  IMAD.MOV.U32 R12, RZ, RZ, 0x2 ;  /* 0x00000002ff0c7424 */ /* 0x000fe400078e00ff */
[----:B------:R-:W-:-:S05]  /*158c0*/  IMAD.MOV.U32 R5, RZ, RZ, R14 ;  /* 0x000000ffff057224 */ /* 0x000fca00078e000e */
[----:B------:R-:W-:-:S05]  /*158d0*/  @!P5 LEA R5, P4, R10, R5, 0x1 ;  /* 0x000000050a05d211 */ /* 0x000fca00078808ff */
[----:B------:R-:W-:-:S04]  /*158e0*/  @!P5 IMAD.X R6, RZ, RZ, R6, P4 ;  /* 0x000000ffff06d224 */ /* 0x000fc800020e0606 */
[----:B------:R-:W-:Y:S02]  /*158f0*/  @!P5 IMAD.MOV.U32 R7, RZ, RZ, R6 ;  /* 0x000000ffff07d224 */ /* 0x000fe400078e0006 */
        /* <DEDUP_REMOVED lines=13> */
.L_x_579:
[----:B------:R-:W-:Y:S02]  /*159d0*/  IMAD.MOV.U32 R13, RZ, RZ, R4 ;  /* 0x000000ffff0d7224 */ /* 0x000fe400078e0004 */
[----:B------:R-:W-:-:S07]  /*159e0*/  IMAD.MOV.U32 R6, RZ, RZ, R14 ;  /* 0x000000ffff067224 */ /* 0x000fce00078e000e */
[----:B------:R-:W-:Y:S05]  /*159f0*/  WARPSYNC.COLLECTIVE R15, `(.L_x_580) ;  /* 0x000000000f087348 */ /* 0x000fea0003c00000 */
[----:B------:R0:W1:Y:S02]  /*15a00*/  SHFL.IDX P6, R14, R13, R12, R11 ;  /* 0x0000000c0d0e7389 */ /* 0x00006400000c000b */
[----:B01----:R-:W-:Y:S01]  /*15a10*/  ENDCOLLECTIVE ;  /* 0x000000000000791b */ /* 0x003fe20003800000 */
.L_x_580:
        /* <DEDUP_REMOVED lines=20> */
.L_x_581:
[----:B------:R-:W-:Y:S02]  /*15b60*/  IMAD.MOV.U32 R13, RZ, RZ, R4 ;  /* 0x000000ffff0d7224 */ /* 0x000fe400078e0004 */
[----:B------:R-:W-:-:S07]  /*15b70*/  IMAD.MOV.U32 R6, RZ, RZ, R14 ;  /* 0x000000ffff067224 */ /* 0x000fce00078e000e */
[----:B------:R-:W-:Y:S05]  /*15b80*/  WARPSYNC.COLLECTIVE R15, `(.L_x_582) ;  /* 0x000000000f087348 */ /* 0x000fea0003c00000 */
[----:B------:R0:W1:Y:S02]  /*15b90*/  SHFL.IDX P6, R14, R13, R12, R11 ;  /* 0x0000000c0d0e7389 */ /* 0x00006400000c000b */
[----:B01----:R-:W-:Y:S01]  /*15ba0*/  ENDCOLLECTIVE ;  /* 0x000000000000791b */ /* 0x003fe20003800000 */
.L_x_582:
        /* <DEDUP_REMOVED lines=20> */
.L_x_583:
[----:B------:R-:W-:Y:S02]  /*15cf0*/  IMAD.MOV.U32 R13, RZ, RZ, R4 ;  /* 0x000000ffff0d7224 */ /* 0x000fe400078e0004 */
[----:B------:R-:W-:-:S07]  /*15d00*/  IMAD.MOV.U32 R6, RZ, RZ, R14 ;  /* 0x000000ffff067224 */ /* 0x000fce00078e000e */
[----:B------:R-:W-:Y:S05]  /*15d10*/  WARPSYNC.COLLECTIVE R15, `(.L_x_584) ;  /* 0x000000000f087348 */ /* 0x000fea0003c00000 */
[----:B------:R0:W1:Y:S02]  /*15d20*/  SHFL.IDX P6, R14, R13, R12, R11 ;  /* 0x0000000c0d0e7389 */ /* 0x00006400000c000b */
[----:B01----:R-:W-:Y:S01]  /*15d30*/  ENDCOLLECTIVE ;  /* 0x000000000000791b */ /* 0x003fe20003800000 */
.L_x_584:
[----:B------:R-:W-:Y:S01]  /*15d40*/  ULDC.64 UR4, c[0x0][0x208] ;  /* 0x0000820000047ab9 */ /* 0x000fe20000000a00 */
[----:B------:R-:W-:Y:S02]  /*15d50*/  IMAD.MOV.U32 R13, RZ, RZ, R0 ;  /* 0x000000ffff0d7224 */ /* 0x000fe400078e0000 */
[----:B------:R-:W-:Y:S02]  /*15d60*/  IMAD.MOV.U32 R12, RZ, RZ, 0x5 ;  /* 0x00000005ff0c7424 */ /* 0x000fe400078e00ff */
[----:B------:R-:W-:-:S05]  /*15d70*/  IMAD.MOV.U32 R5, RZ, RZ, R14 ;  /* 0x000000ffff057224 */ /* 0x000fca00078e000e */
[----:B------:R-:W-:-:S04]  /*15d80*/  @!P5 LEA R5, P4, R10, R5, 0x1 ;  /* 0x000000050a05d211 */ /* 0x000fc800078808ff */
[----:B------:R-:W-:-:S05]  /*15d90*/  @!P5 IADD3.X R6, RZ, R6, RZ, P4, !PT ;  /* 0x00000006ff06d210 */ /* 0x000fca00027fe4ff */
        /* <DEDUP_REMOVED lines=14> */
.L_x_585:
[----:B------:R-:W-:Y:S02]  /*15e80*/  IMAD.MOV.U32 R13, RZ, RZ, R4 ;  /* 0x000000ffff0d7224 */ /* 0x000fe400078e0004 */
[----:B------:R-:W-:-:S07]  /*15e90*/  IMAD.MOV.U32 R6, RZ, RZ, R14 ;  /* 0x000000ffff067224 */ /* 0x000fce00078e000e */
[----:B------:R-:W-:Y:S05]  /*15ea0*/  WARPSYNC.COLLECTIVE R15, `(.L_x_586) ;  /* 0x000000000f087348 */ /* 0x000fea0003c00000 */
[----:B------:R0:W1:Y:S02]  /*15eb0*/  SHFL.IDX P6, R14, R13, R12, R11 ;  /* 0x0000000c0d0e7389 */ /* 0x00006400000c000b */
[----:B01----:R-:W-:Y:S01]  /*15ec0*/  ENDCOLLECTIVE ;  /* 0x000000000000791b */ /* 0x003fe20003800000 */
.L_x_586:
[----:B------:R-:W-:Y:S01]  /*15ed0*/  ULDC.64 UR4, c[0x0][0x208] ;  /* 0x0000820000047ab9 */ /* 0x000fe20000000a00 */
[----:B------:R-:W-:Y:S02]  /*15ee0*/  IMAD.MOV.U32 R13, RZ, RZ, R0 ;  /* 0x000000ffff0d7224 */ /* 0x000fe400078e0000 */
[----:B------:R-:W-:Y:S02]  /*15ef0*/  IMAD.MOV.U32 R12, RZ, RZ, 0x6 ;  /* 0x00000006ff0c7424 */ /* 0x000fe400078e00ff */
[----:B------:R-:W-:-:S05]  /*15f00*/  IMAD.MOV.U32 R5, RZ, RZ, R14 ;  /* 0x000000ffff057224 */ /* 0x000fca00078e000e */
[----:B------:R-:W-:-:S05]  /*15f10*/  @!P5 LEA R5, P4, R10, R5, 0x1 ;  /* 0x000000050a05d211 */ /* 0x000fca00078808ff */
[----:B------:R-:W-:-:S04]  /*15f20*/  @!P5 IMAD.X R6, RZ, RZ, R6, P4 ;  /* 0x000000ffff06d224 */ /* 0x000fc800020e0606 */
[----:B------:R-:W-:Y:S02]  /*15f30*/  @!P5 IMAD.MOV.U32 R7, RZ, RZ, R6 ;  /* 0x000000ffff07d224 */ /* 0x000fe400078e0006 */
        /* <DEDUP_REMOVED lines=11> */
.L_x_587:
[----:B------:R-:W-:-:S05]  /*15ff0*/  VIADD R6, R2, 0x60 ;  /* 0x0000006002067836 */ /* 0x000fca0000000000 */
[----:B------:R-:W-:Y:S01]  /*16000*/  ISETP.GE.AND P5, PT, R6, R3, PT ;  /* 0x000000030600720c */ /* 0x000fe20003fa6270 */
[----:B------:R-:W-:Y:S02]  /*16010*/  IMAD.MOV.U32 R13, RZ, RZ, R4 ;  /* 0x000000ffff0d7224 */ /* 0x000fe400078e0004 */
[----:B------:R-:W-:-:S10]  /*16020*/  IMAD.MOV.U32 R8, RZ, RZ, R14 ;  /* 0x000000ffff087224 */ /* 0x000fd400078e000e */
[----:B------:R-:W-:Y:S05]  /*16030*/  WARPSYNC.COLLECTIVE R15, `(.L_x_588) ;  /* 0x000000000f087348 */ /* 0x000fea0003c00000 */
[----:B------:R0:W1:Y:S02]  /*16040*/  SHFL.IDX P6, R14, R13, R12, R11 ;  /* 0x0000000c0d0e7389 */ /* 0x00006400000c000b */
[----:B01----:R-:W-:Y:S01]  /*16050*/  ENDCOLLECTIVE ;  /* 0x000000000000791b */ /* 0x003fe20003800000 */
.L_x_588:
        /* <DEDUP_REMOVED lines=18> */
.L_x_589:
[----:B------:R-:W-:Y:S02]  /*16180*/  IMAD.MOV.U32 R13, RZ, RZ, R4 ;  /* 0x000000ffff0d7224 */ /* 0x000fe400078e0004 */
[----:B------:R-:W-:-:S07]  /*16190*/  IMAD.MOV.U32 R5, RZ, RZ, R14 ;  /* 0x000000ffff057224 */ /* 0x000fce00078e000e */
[----:B------:R-:W-:Y:S05]  /*161a0*/  WARPSYNC.COLLECTIVE R15, `(.L_x_590) ;  /* 0x000000000f087348 */ /* 0x000fea0003c00000 */
[----:B------:R0:W1:Y:S02]  /*161b0*/  SHFL.IDX P6, R14, R13, R12, R11 ;  /* 0x0000000c0d0e7389 */ /* 0x00006400000c000b */
[----:B01----:R-:W-:Y:S01]  /*161c0*/  ENDCOLLECTIVE ;  /* 0x000000000000791b */ /* 0x003fe20003800000 */
.L_x_590:
[----:B------:R-:W-:Y:S01]  /*161d0*/  IMAD.MOV.U32 R4, RZ, RZ, R14 ;  /* 0x000000ffff047224 */ /* 0x000fe200078e000e */
[----:B------:R-:W-:Y:S06]  /*161e0*/  BRA `(.L_x_591) ;  /* 0xffffffac00047947 */ /* 0x000fec000383ffff */
.L_x_466:
[----:B0-----:R-:W2:Y:S02]  /*161f0*/  LDL R2, [R1+0x4] ;  /* 0x0000040001027983 */ /* 0x001ea40000100800 */
[----:B--2---:R0:W2:Y:S02]  /*16200*/  SYNCS.PHASECHK.TRANS64.TRYWAIT P0, [R2+URZ+0x38820], R0 ;  /* 0x03882000020075a7 */ /* 0x0040a4000800017f */
[----:B--2---:R-:W-:Y:S05]  /*16210*/  @!P0 NANOSLEEP.SYNCS 0x989680 ;  /* 0x009896800000895d */ /* 0x004fea0003900000 */
[----:B------:R-:W2:Y:S02]  /*16220*/  @!P0 SYNCS.PHASECHK.TRANS64 P0, [R2+URZ+0x38820], R0 ;  /* 0x03882000020085a7 */ /* 0x000ea4000800007f */
[----:B--2---:R-:W-:Y:S05]  /*16230*/  @!P0 BRA `(.L_x_466) ;  /* 0xfffffffc00ec8947 */ /* 0x004fea000383ffff */
[----:B------:R-:W-:Y:S05]  /*16240*/  BRA `(.L_x_592) ;  /* 0xffffffac00847947 */ /* 0x000fea000383ffff */
.L_x_475:
[----:B-1----:R1:W2:Y:S02]  /*16250*/  SYNCS.PHASECHK.TRANS64.TRYWAIT P0, [R3+URZ+0x38840], R2 ;  /* 0x03884002030075a7 */ /* 0x0022a4000800017f */
[----:B--2---:R-:W-:Y:S05]  /*16260*/  @!P0 NANOSLEEP.SYNCS 0x989680 ;  /* 0x009896800000895d */ /* 0x004fea0003900000 */
[----:B------:R-:W2:Y:S02]  /*16270*/  @!P0 SYNCS.PHASECHK.TRANS64 P0, [R3+URZ+0x38840], R2 ;  /* 0x03884002030085a7 */ /* 0x000ea4000800007f */
[----:B--2---:R-:W-:Y:S05]  /*16280*/  @!P0 BRA `(.L_x_475) ;  /* 0xfffffffc00f08947 */ /* 0x004fea000383ffff */
[----:B------:R-:W-:Y:S05]  /*16290*/  BRA `(.L_x_593) ;  /* 0xffffffb000547947 */ /* 0x000fea000383ffff */
.L_x_483:
[----:B0-----:R0:W1:Y:S02]  /*162a0*/  SYNCS.PHASECHK.TRANS64.TRYWAIT P0, [R3+URZ+0x60], R2 ;  /* 0x00006002030075a7 */ /* 0x001064000800017f */
[----:B-1----:R-:W-:Y:S05]  /*162b0*/  @!P0 NANOSLEEP.SYNCS 0x989680 ;  /* 0x009896800000895d */ /* 0x002fea0003900000 */
[----:B------:R-:W1:Y:S02]  /*162c0*/  @!P0 SYNCS.PHASECHK.TRANS64 P0, [R3+URZ+0x60], R2 ;  /* 0x00006002030085a7 */ /* 0x000e64000800007f */
[----:B-1----:R-:W-:Y:S05]  /*162d0*/  @!P0 BRA `(.L_x_483) ;  /* 0xfffffffc00f08947 */ /* 0x002fea000383ffff */
[----:B------:R-:W-:Y:S05]  /*162e0*/  BRA `(.L_x_594) ;  /* 0xffffffb400b07947 */ /* 0x000fea000383ffff */
.L_x_494:
[----:B--2---:R2:W3:Y:S02]  /*162f0*/  SYNCS.PHASECHK.TRANS64.TRYWAIT P0, [R3+URZ+0x38840], R2 ;  /* 0x03884002030075a7 */ /* 0x0044e4000800017f */
[----:B---3--:R-:W-:Y:S05]  /*16300*/  @!P0 NANOSLEEP.SYNCS 0x989680 ;  /* 0x009896800000895d */ /* 0x008fea0003900000 */
[----:B------:R-:W3:Y:S02]  /*16310*/  @!P0 SYNCS.PHASECHK.TRANS64 P0, [R3+URZ+0x38840], R2 ;  /* 0x03884002030085a7 */ /* 0x000ee4000800007f */
[----:B---3--:R-:W-:Y:S05]  /*16320*/  @!P0 BRA `(.L_x_494) ;  /* 0xfffffffc00f08947 */ /* 0x008fea000383ffff */
[----:B------:R-:W-:Y:S05]  /*16330*/  BRA `(.L_x_595) ;  /* 0xffffffbc00e47947 */ /* 0x000fea000383ffff */
.L_x_502:
[----:B-1----:R1:W2:Y:S02]  /*16340*/  SYNCS.PHASECHK.TRANS64.TRYWAIT P0, [R2+URZ+0x60], R3 ;  /* 0x00006003020075a7 */ /* 0x0022a4000800017f */
[----:B--2---:R-:W-:Y:S05]  /*16350*/  @!P0 NANOSLEEP.SYNCS 0x989680 ;  /* 0x009896800000895d */ /* 0x004fea0003900000 */
[----:B------:R-:W2:Y:S02]  /*16360*/  @!P0 SYNCS.PHASECHK.TRANS64 P0, [R2+URZ+0x60], R3 ;  /* 0x00006003020085a7 */ /* 0x000ea4000800007f */
[----:B--2---:R-:W-:Y:S05]  /*16370*/  @!P0 BRA `(.L_x_502) ;  /* 0xfffffffc00f08947 */ /* 0x004fea000383ffff */
[----:B------:R-:W-:Y:S05]  /*16380*/  BRA `(.L_x_596) ;  /* 0xffffffc400407947 */ /* 0x000fea000383ffff */
.L_x_513:
[----:B---3--:R3:W4:Y:S02]  /*16390*/  SYNCS.PHASECHK.TRANS64.TRYWAIT P0, [R2+URZ+0x38840], R3 ;  /* 0x03884003020075a7 */ /* 0x008724000800017f */
[----:B----4-:R-:W-:Y:S05]  /*163a0*/  @!P0 NANOSLEEP.SYNCS 0x989680 ;  /* 0x009896800000895d */ /* 0x010fea0003900000 */
[----:B------:R-:W4:Y:S02]  /*163b0*/  @!P0 SYNCS.PHASECHK.TRANS64 P0, [R2+URZ+0x38840], R3 ;  /* 0x03884003020085a7 */ /* 0x000f24000800007f */
[----:B----4-:R-:W-:Y:S05]  /*163c0*/  @!P0 BRA `(.L_x_513) ;  /* 0xfffffffc00f08947 */ /* 0x010fea000383ffff */
[----:B------:R-:W-:Y:S05]  /*163d0*/  BRA `(.L_x_597) ;  /* 0xffffffcc00387947 */ /* 0x000fea000383ffff */
.L_x_521:
[----:B-1----:R1:W2:Y:S02]  /*163e0*/  SYNCS.PHASECHK.TRANS64.TRYWAIT P0, [R2+URZ+0x60], R5 ;  /* 0x00006005020075a7 */ /* 0x0022a4000800017f */
[----:B--2---:R-:W-:Y:S05]  /*163f0*/  @!P0 NANOSLEEP.SYNCS 0x989680 ;  /* 0x009896800000895d */ /* 0x004fea0003900000 */
[----:B------:R-:W2:Y:S02]  /*16400*/  @!P0 SYNCS.PHASECHK.TRANS64 P0, [R2+URZ+0x60], R5 ;  /* 0x00006005020085a7 */ /* 0x000ea4000800007f */
[----:B--2---:R-:W-:Y:S05]  /*16410*/  @!P0 BRA `(.L_x_521) ;  /* 0xfffffffc00f08947 */ /* 0x004fea000383ffff */
[----:B------:R-:W-:Y:S05]  /*16420*/  BRA `(.L_x_598) ;  /* 0xffffffd000947947 */ /* 0x000fea000383ffff */
.L_x_534:
[----:B--2---:R2:W4:Y:S02]  /*16430*/  SYNCS.PHASECHK.TRANS64.TRYWAIT P0, [R2+URZ+0x38860], R0 ;  /* 0x03886000020075a7 */ /* 0x004524000800017f */
[----:B----4-:R-:W-:Y:S05]  /*16440*/  @!P0 NANOSLEEP.SYNCS 0x989680 ;  /* 0x009896800000895d */ /* 0x010fea0003900000 */
[----:B------:R-:W4:Y:S02]  /*16450*/  @!P0 SYNCS.PHASECHK.TRANS64 P0, [R2+URZ+0x38860], R0 ;  /* 0x03886000020085a7 */ /* 0x000f24000800007f */
[----:B----4-:R-:W-:Y:S05]  /*16460*/  @!P0 BRA `(.L_x_534) ;  /* 0xfffffffc00f08947 */ /* 0x010fea000383ffff */
[----:B------:R-:W-:Y:S05]  /*16470*/  BRA `(.L_x_599) ;  /* 0xffffffd800707947 */ /* 0x000fea000383ffff */
.L_x_543:
[----:B------:R-:W-:Y:S01]  /*16480*/  BSSY B0, `(.L_x_600) ;  /* 0x0000008000007945 */ /* 0x000fe20003800000 */
[----:B------:R-:W-:Y:S02]  /*16490*/  IMAD.MOV.U32 R13, RZ, RZ, R16 ;  /* 0x000000ffff0d7224 */ /* 0x000fe400078e0010 */
[----:B------:R-:W-:Y:S02]  /*164a0*/  IMAD.MOV.U32 R12, RZ, RZ, RZ ;  /* 0x000000ffff0c7224 */ /* 0x000fe400078e00ff */
[----:B------:R-:W-:Y:S02]  /*164b0*/  IMAD.MOV.U32 R11, RZ, RZ, 0x1f ;  /* 0x0000001fff0b7424 */ /* 0x000fe400078e00ff */
[----:B------:R-:W-:-:S07]  /*164c0*/  IMAD.MOV.U32 R15, RZ, RZ, -0x1 ;  /* 0xffffffffff0f7424 */ /* 0x000fce00078e00ff */
[----:B0----5:R-:W-:Y:S05]  /*164d0*/  WARPSYNC.COLLECTIVE R15, `(.L_x_601) ;  /* 0x000000000f087348 */ /* 0x021fea0003c00000 */
[----:B------:R1:W2:Y:S02]  /*164e0*/  SHFL.IDX P6, R14, R13, R12, R11 ;  /* 0x0000000c0d0e7389 */ /* 0x0002a400000c000b */
[----:B012--5:R-:W-:Y:S01]  /*164f0*/  ENDCOLLECTIVE ;  /* 0x000000000000791b */ /* 0x027fe20003800000 */
.L_x_601:
[----:B------:R-:W-:Y:S05]  /*16500*/  BSYNC B0 ;  /* 0x0000000000007941 */ /* 0x000fea0003800000 */
.L_x_600:
[----:B------:R-:W-:Y:S01]  /*16510*/  IMAD.MOV.U32 R13, RZ, RZ, R16 ;  /* 0x000000ffff0d7224 */ /* 0x000fe200078e0010 */
[----:B------:R-:W-:Y:S01]  /*16520*/  IADD3 R5, R19, R7, RZ ;  /* 0x0000000713057210 */ /* 0x000fe20007ffe0ff */
[----:B------:R-:W-:Y:S02]  /*16530*/  IMAD.MOV.U32 R12, RZ, RZ, 0x1 ;  /* 0x00000001ff0c7424 */ /* 0x000fe400078e00ff */
[----:B------:R-:W-:Y:S02]  /*16540*/  IMAD.MOV.U32 R11, RZ, RZ, 0x1f ;  /* 0x0000001fff0b7424 */ /* 0x000fe400078e00ff */
[----:B------:R-:W-:Y:S02]  /*16550*/  IMAD.MOV.U32 R15, RZ, RZ, -0x1 ;  /* 0xffffffffff0f7424 */ /* 0x000fe400078e00ff */
[----:B------:R-:W-:-:S07]  /*16560*/  IMAD.MOV.U32 R0, RZ, RZ, R14 ;  /* 0x000000ffff007224 */ /* 0x000fce00078e000e */
[----:B------:R-:W-:Y:S05]  /*16570*/  WARPSYNC.COLLECTIVE R15, `(.L_x_602) ;  /* 0x000000000f087348 */ /* 0x000fea0003c00000 */
[----:B------:R0:W1:Y:S02]  /*16580*/  SHFL.IDX P6, R14, R13, R12, R11 ;  /* 0x0000000c0d0e7389 */ /* 0x00006400000c000b */
[----:B01----:R-:W-:Y:S01]  /*16590*/  ENDCOLLECTIVE ;  /* 0x000000000000791b */ /* 0x003fe20003800000 */
.L_x_602:
[----:B------:R-:W-:Y:S01]  /*165a0*/  ULDC UR4, c[0x0][0xc3c] ;  /* 0x00030f0000047ab9 */ /* 0x000fe20000000800 */
[----:B------:R-:W-:Y:S01]  /*165b0*/  ULDC.64 UR6, c[0x0][0x208] ;  /* 0x0000820000067ab9 */ /* 0x000fe20000000a00 */
[----:B------:R-:W-:-:S13]  /*165c0*/  ISETP.GE.OR P1, PT, R5, UR4, !P0 ;  /* 0x0000000405007c0c */ /* 0x000fda000c726670 */
[----:B------:R-:W0:Y:S01]  /*165d0*/  @!P1 LDC.64 R2, c[0x0][0xc80] ;  /* 0x00032000ff029b82 */ /* 0x000e220000000a00 */
[----:B------:R-:W-:Y:S02]  /*165e0*/  IMAD.MOV.U32 R11, RZ, RZ, RZ ;  /* 0x000000ffff0b7224 */ /* 0x000fe400078e00ff */
[----:B------:R-:W-:Y:S02]  /*165f0*/  IMAD.MOV.U32 R4, RZ, RZ, R14 ;  /* 0x000000ffff047224 */ /* 0x000fe400078e000e */
[----:B0-----:R-:W-:-:S06]  /*16600*/  @!P1 IMAD.WIDE R2, R5, 0x4, R2 ;  /* 0x0000000405029825 */ /* 0x001fcc00078e0202 */
[----:B------:R0:W2:Y:S01]  /*16610*/  @!P1 LDG.E R3, desc[UR6][R2.64] ;  /* 0x0000000602039981 */ /* 0x0000a2000c1e1900 */
[C---:B------:R-:W-:Y:S02]  /*16620*/  ISETP.GE.U32.AND P2, PT, R7.reuse, 0x2, PT ;  /* 0x000000020700780c */ /* 0x040fe40003f46070 */
[C---:B------:R-:W-:Y:S02]  /*16630*/  ISETP.GE.U32.AND P3, PT, R7.reuse, 0x4, PT ;  /* 0x000000040700780c */ /* 0x040fe40003f66070 */
[C---:B------:R-:W-:Y:S02]  /*16640*/  ISETP.GE.U32.AND P4, PT, R7.reuse, 0x8, PT ;  /* 0x000000080700780c */ /* 0x040fe40003f86070 */
[C---:B------:R-:W-:Y:S01]  /*16650*/  ISETP.GE.U32.AND P5, PT, R7.reuse, 0x10, PT ;  /* 0x000000100700780c */ /* 0x040fe20003fa6070 */
[----:B0-----:R-:W-:Y:S02]  /*16660*/  IMAD.MOV.U32 R2, RZ, RZ, RZ ;  /* 0x000000ffff027224 */ /* 0x001fe400078e00ff */
[----:B--2---:R-:W-:Y:S01]  /*16670*/  @!P1 IMAD.MOV.U32 R2, RZ, RZ, R3 ;  /* 0x000000ffff029224 */ /* 0x004fe200078e0003 */
[----:B------:R-:W-:-:S03]  /*16680*/  ISETP.NE.AND P1, PT, R7, RZ, PT ;  /* 0x000000ff0700720c */ /* 0x000fc60003f25270 */
[----:B------:R-:W-:-:S10]  /*16690*/  IMAD.MOV.U32 R13, RZ, RZ, R2 ;  /* 0x000000ffff0d7224 */ /* 0x000fd400078e0002 */
[----:B------:R-:W-:Y:S05]  /*166a0*/  WARPSYNC.COLLECTIVE R15, `(.L_x_603) ;  /* 0x000000000f087348 */ /* 0x000fea0003c00000 */
[----:B------:R0:W1:Y:S02]  /*166b0*/  SHFL.UP P6, R14, R13, R12, R11 ;  /* 0x0400000c0d0e7389 */ /* 0x00006400000c000b */
[----:B01----:R-:W-:Y:S01]  /*166c0*/  ENDCOLLECTIVE ;  /* 0x000000000000791b */ /* 0x003fe20003800000 */
.L_x_603:
[----:B------:R-:W-:Y:S02]  /*166d0*/  IMAD.MOV.U32 R12, RZ, RZ, 0x2 ;  /* 0x00000002ff0c7424 */ /* 0x000fe400078e00ff */
[----:B------:R-:W-:-:S05]  /*166e0*/  IMAD.MOV.U32 R3, RZ, RZ, R14 ;  /* 0x000000ffff037224 */ /* 0x000fca00078e000e */
[----:B------:R-:W-:-:S05]  /*166f0*/  SEL R3, R3, RZ, P1 ;  /* 0x000000ff03037207 */ /* 0x000fca0000800000 */
[----:B------:R-:W-:-:S04]  /*16700*/  IMAD.IADD R3, R2, 0x1, R3 ;  /* 0x0000000102037824 */ /* 0x000fc800078e0203 */
[----:B------:R-:W-:-:S07]  /*16710*/  IMAD.MOV.U32 R13, RZ, RZ, R3 ;  /* 0x000000ffff0d7224 */ /* 0x000fce00078e0003 */
[----:B------:R-:W-:Y:S05]  /*16720*/  WARPSYNC.COLLECTIVE R15, `(.L_x_604) ;  /* 0x000000000f087348 */ /* 0x000fea0003c00000 */
[----:B------:R0:W1:Y:S02]  /*16730*/  SHFL.UP P6, R14, R13, R12, R11 ;  /* 0x0400000c0d0e7389 */ /* 0x00006400000c000b */
[----:B01----:R-:W-:Y:S01]  /*16740*/  ENDCOLLECTIVE ;  /* 0x000000000000791b */ /* 0x003fe20003800000 */
.L_x_604:
        /* <DEDUP_REMOVED lines=8> */
.L_x_605:
        /* <DEDUP_REMOVED lines=8> */
.L_x_606:
        /* <DEDUP_REMOVED lines=8> */
.L_x_607:
[----:B------:R-:W-:Y:S02]  /*168d0*/  IMAD.MOV.U32 R12, RZ, RZ, 0x1f ;  /* 0x0000001fff0c7424 */ /* 0x000fe400078e00ff */
[----:B------:R-:W-:Y:S02]  /*168e0*/  IMAD.MOV.U32 R11, RZ, RZ, 0x1f ;  /* 0x0000001fff0b7424 */ /* 0x000fe400078e00ff */
[----:B------:R-:W-:-:S05]  /*168f0*/  IMAD.MOV.U32 R5, RZ, RZ, R14 ;  /* 0x000000ffff057224 */ /* 0x000fca00078e000e */
[----:B------:R-:W-:-:S05]  /*16900*/  SEL R5, R5, RZ, P5 ;  /* 0x000000ff05057207 */ /* 0x000fca0002800000 */
[----:B------:R-:W-:-:S04]  /*16910*/  IMAD.IADD R3, R3, 0x1, R5 ;  /* 0x0000000103037824 */ /* 0x000fc800078e0205 */
[----:B------:R-:W-:-:S07]  /*16920*/  IMAD.MOV.U32 R13, RZ, RZ, R3 ;  /* 0x000000ffff0d7224 */ /* 0x000fce00078e0003 */
[----:B------:R-:W-:Y:S05]  /*16930*/  WARPSYNC.COLLECTIVE R15, `(.L_x_608) ;  /* 0x000000000f087348 */ /* 0x000fea0003c00000 */
[----:B------:R0:W1:Y:S02]  /*16940*/  SHFL.IDX P6, R14, R13, R12, R11 ;  /* 0x0000000c0d0e7389 */ /* 0x00006400000c000b */
[----:B01----:R-:W-:Y:S01]  /*16950*/  ENDCOLLECTIVE ;  /* 0x000000000000791b */ /* 0x003fe20003800000 */
.L_x_608:
[----:B------:R-:W-:Y:S01]  /*16960*/  IMAD.MOV.U32 R6, RZ, RZ, R14 ;  /* 0x000000ffff067224 */ /* 0x000fe200078e000e */
[----:B------:R-:W-:Y:S06]  /*16970*/  BRA `(.L_x_609) ;  /* 0xffffffdc00747947 */ /* 0x000fec000383ffff */
.L_x_548:
[----:B------:R-:W-:Y:S01]  /*16980*/  BSSY B0, `(.L_x_610) ;  /* 0x0000008000007945 */ /* 0x000fe20003800000 */
[----:B-----5:R-:W-:Y:S02]  /*16990*/  IMAD.MOV.U32 R13, RZ, RZ, R2 ;  /* 0x000000ffff0d7224 */ /* 0x020fe400078e0002 */
[----:B------:R-:W-:Y:S02]  /*169a0*/  IMAD.MOV.U32 R12, RZ, RZ, 0x1 ;  /* 0x00000001ff0c7424 */ /* 0x000fe400078e00ff */
[----:B------:R-:W-:Y:S02]  /*169b0*/  IMAD.MOV.U32 R11, RZ, RZ, RZ ;  /* 0x000000ffff0b7224 */ /* 0x000fe400078e00ff */
[----:B------:R-:W-:-:S07]  /*169c0*/  IMAD.MOV.U32 R15, RZ, RZ, -0x1 ;  /* 0xffffffffff0f7424 */ /* 0x000fce00078e00ff */
[----:B01----:R-:W-:Y:S05]  /*169d0*/  WARPSYNC.COLLECTIVE R15, `(.L_x_611) ;  /* 0x000000000f087348 */ /* 0x003fea0003c00000 */
[----:B------:R2:W3:Y:S02]  /*169e0*/  SHFL.UP P6, R14, R13, R12, R11 ;  /* 0x0400000c0d0e7389 */ /* 0x0004e400000c000b */
[----:B0123--:R-:W-:Y:S01]  /*169f0*/  ENDCOLLECTIVE ;  /* 0x000000000000791b */ /* 0x00ffe20003800000 */
.L_x_611:
[----:B------:R-:W-:Y:S05]  /*16a00*/  BSYNC B0 ;  /* 0x0000000000007941 */ /* 0x000fea0003800000 */
.L_x_610:
[----:B------:R-:W-:Y:S01]  /*16a10*/  IMAD.MOV.U32 R3, RZ, RZ, R14 ;  /* 0x000000ffff037224 */ /* 0x000fe200078e000e */
[----:B------:R-:W-:Y:S01]  /*16a20*/  MOV R15, 0xffffffff ;  /* 0xffffffff000f7802 */ /* 0x000fe20000000f00 */
[----:B------:R-:W-:Y:S02]  /*16a30*/  IMAD.MOV.U32 R12, RZ, RZ, 0x2 ;  /* 0x00000002ff0c7424 */ /* 0x000fe400078e00ff */
[----:B------:R-:W-:Y:S01]  /*16a40*/  IMAD.MOV.U32 R11, RZ, RZ, RZ ;  /* 0x000000ffff0b7224 */ /* 0x000fe200078e00ff */
[----:B------:R-:W-:-:S05]  /*16a50*/  SEL R3, R3, RZ, P1 ;  /* 0x000000ff03037207 */ /* 0x000fca0000800000 */
[----:B------:R-:W-:-:S04]  /*16a60*/  IMAD.IADD R3, R2, 0x1, R3 ;  /* 0x0000000102037824 */ /* 0x000fc800078e0203 */
[----:B------:R-:W-:-:S07]  /*16a70*/  IMAD.MOV.U32 R13, RZ, RZ, R3 ;  /* 0x000000ffff0d7224 */ /* 0x000fce00078e0003 */
[----:B------:R-:W-:Y:S05]  /*16a80*/  WARPSYNC.COLLECTIVE R15, `(.L_x_612) ;  /* 0x000000000f087348 */ /* 0x000fea0003c00000 */
[----:B------:R0:W1:Y:S02]  /*16a90*/  SHFL.UP P6, R14, R13, R12, R11 ;  /* 0x0400000c0d0e7389 */ /* 0x00006400000c000b */
[----:B01----:R-:W-:Y:S01]  /*16aa0*/  ENDCOLLECTIVE ;  /* 0x000000000000791b */ /* 0x003fe20003800000 */
.L_x_612:
        /* <DEDUP_REMOVED lines=8> */
.L_x_613:
        /* <DEDUP_REMOVED lines=8> */
.L_x_614:
        /* <DEDUP_REMOVED lines=8> */
.L_x_615:
        /* <DEDUP_REMOVED lines=9> */
.L_x_616:
[----:B------:R-:W-:Y:S01]  /*16cc0*/  IMAD.MOV.U32 R6, RZ, RZ, R14 ;  /* 0x000000ffff067224 */ /* 0x000fe200078e000e */
[----:B------:R-:W-:Y:S06]  /*16cd0*/  BRA `(.L_x_617) ;  /* 0xffffffdc003c7947 */ /* 0x000fec000383ffff */
.L_x_550:
[----:B------:R-:W-:Y:S01]  /*16ce0*/  BSSY B0, `(.L_x_618) ;  /* 0x0000006000007945 */ /* 0x000fe20003800000 */
[----:B------:R-:W-:Y:S01]  /*16cf0*/  PLOP3.LUT P6, PT, P6, PT, PT, 0x8, 0x0 ;  /* 0x000000000000781c */ /* 0x000fe200037ce170 */
[----:B------:R-:W-:-:S12]  /*16d00*/  IMAD.MOV.U32 R15, RZ, RZ, -0x1 ;  /* 0xffffffffff0f7424 */ /* 0x000fd800078e00ff */
[----:B01---5:R-:W-:Y:S05]  /*16d10*/  WARPSYNC.COLLECTIVE R15, `(.L_x_619) ;  /* 0x000000000f087348 */ /* 0x023fea0003c00000 */
[----:B------:R-:W-:Y:S01]  /*16d20*/  VOTE.ANY R14, PT, P6 ;  /* 0x00000000000e7806 */ /* 0x000fe200030e0100 */
[----:B01---5:R-:W-:Y:S06]  /*16d30*/  ENDCOLLECTIVE ;  /* 0x000000000000791b */ /* 0x023fec0003800000 */
.L_x_619:
[----:B------:R-:W-:Y:S05]  /*16d40*/  BSYNC B0 ;  /* 0x0000000000007941 */ /* 0x000fea0003800000 */
.L_x_618:
[----:B------:R-:W-:Y:S02]  /*16d50*/  IMAD.MOV.U32 R5, RZ, RZ, R14 ;  /* 0x000000ffff057224 */ /* 0x000fe400078e000e */
[----:B------:R-:W-:Y:S02]  /*16d60*/  IMAD.MOV.U32 R13, RZ, RZ, R2 ;  /* 0x000000ffff0d7224 */ /* 0x000fe400078e0002 */
[----:B------:R-:W0:Y:S01]  /*16d70*/  POPC R4, R5 ;  /* 0x0000000500047309 */ /* 0x000e220000000000 */
[----:B------:R-:W-:Y:S02]  /*16d80*/  IMAD.MOV.U32 R11, RZ, RZ, 0x1f ;  /* 0x0000001fff0b7424 */ /* 0x000fe400078e00ff */
[----:B------:R-:W-:Y:S02]  /*16d90*/  IMAD.MOV.U32 R15, RZ, RZ, -0x1 ;  /* 0xffffffffff0f7424 */ /* 0x000fe400078e00ff */
[----:B0-----:R-:W-:-:S07]  /*16da0*/  IMAD.MOV.U32 R12, RZ, RZ, R4 ;  /* 0x000000ffff0c7224 */ /* 0x001fce00078e0004 */
[----:B------:R-:W-:Y:S05]  /*16db0*/  WARPSYNC.COLLECTIVE R15, `(.L_x_620) ;  /* 0x000000000f087348 */ /* 0x000fea0003c00000 */
[----:B------:R0:W1:Y:S02]  /*16dc0*/  SHFL.IDX P6, R14, R13, R12, R11 ;  /* 0x0000000c0d0e7389 */ /* 0x00006400000c000b */
[----:B01----:R-:W-:Y:S01]  /*16dd0*/  ENDCOLLECTIVE ;  /* 0x000000000000791b */ /* 0x003fe20003800000 */
.L_x_620:
[----:B------:R-:W-:Y:S01]  /*16de0*/  IMAD.MOV.U32 R17, RZ, RZ, R14 ;  /* 0x000000ffff117224 */ /* 0x000fe200078e000e */
[----:B------:R-:W-:Y:S06]  /*16df0*/  BRA `(.L_x_621) ;  /* 0xffffffdc002c7947 */ /* 0x000fec000383ffff */
.L_x_552:
[----:B------:R-:W-:Y:S01]  /*16e00*/  BSSY B0, `(.L_x_622) ;  /* 0x0000007000007945 */ /* 0x000fe20003800000 */
[----:B------:R-:W-:Y:S02]  /*16e10*/  IMAD.MOV.U32 R13, RZ, RZ, R3 ;  /* 0x000000ffff0d7224 */ /* 0x000fe400078e0003 */
[----:B------:R-:W-:Y:S02]  /*16e20*/  IMAD.MOV.U32 R11, RZ, RZ, 0x1f ;  /* 0x0000001fff0b7424 */ /* 0x000fe400078e00ff */
[----:B------:R-:W-:-:S07]  /*16e30*/  IMAD.MOV.U32 R15, RZ, RZ, -0x1 ;  /* 0xffffffffff0f7424 */ /* 0x000fce00078e00ff */
[----:B01-3-5:R-:W-:Y:S05]  /*16e40*/  WARPSYNC.COLLECTIVE R15, `(.L_x_623) ;  /* 0x000000000f087348 */ /* 0x02bfea0003c00000 */
[----:B------:R2:W4:Y:S02]  /*16e50*/  SHFL.IDX P6, R14, R13, R12, R11 ;  /* 0x0000000c0d0e7389 */ /* 0x00052400000c000b */
[----:B012345:R-:W-:Y:S01]  /*16e60*/  ENDCOLLECTIVE ;  /* 0x000000000000791b */ /* 0x03ffe20003800000 */
.L_x_623:
[----:B------:R-:W-:Y:S05]  /*16e70*/  BSYNC B0 ;  /* 0x0000000000007941 */ /* 0x000fea0003800000 */
.L_x_622:
[----:B------:R-:W-:Y:S01]  /*16e80*/  IMAD.MOV.U32 R2, RZ, RZ, R14 ;  /* 0x000000ffff027224 */ /* 0x000fe200078e000e */
[----:B------:R-:W-:Y:S06]  /*16e90*/  BRA `(.L_x_551) ;  /* 0xffffffdc00207947 */ /* 0x000fec000383ffff */
.L_x_556:
[----:B-1----:R1:W3:Y:S02]  /*16ea0*/  SYNCS.PHASECHK.TRANS64.TRYWAIT P0, [R0+URZ+0x38820], R3 ;  /* 0x03882003000075a7 */ /* 0x0022e4000800017f */
[----:B---3--:R-:W-:Y:S05]  /*16eb0*/  @!P0 NANOSLEEP.SYNCS 0x989680 ;  /* 0x009896800000895d */ /* 0x008fea0003900000 */
[----:B------:R-:W3:Y:S02]  /*16ec0*/  @!P0 SYNCS.PHASECHK.TRANS64 P0, [R0+URZ+0x38820], R3 ;  /* 0x03882003000085a7 */ /* 0x000ee4000800007f */
[----:B---3--:R-:W-:Y:S05]  /*16ed0*/  @!P0 BRA `(.L_x_556) ;  /* 0xfffffffc00f08947 */ /* 0x008fea000383ffff */
[----:B------:R-:W-:Y:S05]  /*16ee0*/  BRA `(.L_x_624) ;  /* 0xffffffe000147947 */ /* 0x000fea000383ffff */
.L_x_557:
[----:B------:R-:W3:Y:S01]  /*16ef0*/  S2R R2, SR_TID.X ;  /* 0x0000000000027919 */ /* 0x000ee20000002100 */
[----:B------:R-:W-:Y:S01]  /*16f00*/  BSSY B0, `(.L_x_625) ;  /* 0x000000a000007945 */ /* 0x000fe20003800000 */
[----:B------:R-:W-:Y:S02]  /*16f10*/  IMAD.MOV.U32 R12, RZ, RZ, RZ ;  /* 0x000000ffff0c7224 */ /* 0x000fe400078e00ff */
[----:B------:R-:W-:Y:S02]  /*16f20*/  IMAD.MOV.U32 R11, RZ, RZ, 0x1f ;  /* 0x0000001fff0b7424 */ /* 0x000fe400078e00ff */
[----:B------:R-:W-:Y:S01]  /*16f30*/  IMAD.MOV.U32 R15, RZ, RZ, -0x1 ;  /* 0xffffffffff0f7424 */ /* 0x000fe200078e00ff */
[----:B---3--:R-:W-:-:S04]  /*16f40*/  SHF.R.U32.HI R2, RZ, 0x5, R2 ;  /* 0x00000005ff027819 */ /* 0x008fc80000011602 */
[----:B------:R-:W-:-:S05]  /*16f50*/  LOP3.LUT R2, R2, 0x3, RZ, 0xc0, !PT ;  /* 0x0000000302027812 */ /* 0x000fca00078ec0ff */
[----:B------:R-:W-:-:S07]  /*16f60*/  IMAD.MOV.U32 R13, RZ, RZ, R2 ;  /* 0x000000ffff0d7224 */ /* 0x000fce00078e0002 */
[----:B012--5:R-:W-:Y:S05]  /*16f70*/  WARPSYNC.COLLECTIVE R15, `(.L_x_626) ;  /* 0x000000000f087348 */ /* 0x027fea0003c00000 */
[----:B------:R3:W4:Y:S02]  /*16f80*/  SHFL.IDX P6, R14, R13, R12, R11 ;  /* 0x0000000c0d0e7389 */ /* 0x00072400000c000b */
[----:B012345:R-:W-:Y:S01]  /*16f90*/  ENDCOLLECTIVE ;  /* 0x000000000000791b */ /* 0x03ffe20003800000 */
.L_x_626:
[----:B------:R-:W-:Y:S05]  /*16fa0*/  BSYNC B0 ;  /* 0x0000000000007941 */ /* 0x000fea0003800000 */
.L_x_625:
[----:B------:R-:W-:Y:S05]  /*16fb0*/  BRA `(.L_x_627) ;  /* 0xffffffdc00fc7947 */ /* 0x000fea000383ffff */
.L_x_560:
[----:B------:R-:W-:Y:S01]  /*16fc0*/  BSSY B1, `(.L_x_628) ;  /* 0x0000006000017945 */ /* 0x000fe20003800000 */
[----:B------:R-:W-:-:S07]  /*16fd0*/  IMAD.MOV.U32 R15, RZ, RZ, -0x1 ;  /* 0xffffffffff0f7424 */ /* 0x000fce00078e00ff */
[----:B0123-5:R-:W-:Y:S05]  /*16fe0*/  WARPSYNC.COLLECTIVE R15, `(.L_x_629) ;  /* 0x000000000f0c7348 */ /* 0x02ffea0003c00000 */
[----:B------:R-:W-:Y:S02]  /*16ff0*/  ELECT P6, UR62, PT ;  /* 0x00000000003e782f */ /* 0x000fe400038c0000 */
[----:B------:R-:W-:Y:S01]  /*17000*/  MOV R14, UR62 ;  /* 0x0000003e000e7c02 */ /* 0x000fe20008000f00 */
[----:B0123-5:R-:W-:Y:S10]  /*17010*/  ENDCOLLECTIVE ;  /* 0x000000000000791b */ /* 0x02fff40003800000 */
.L_x_629:
[----:B------:R-:W-:Y:S05]  /*17020*/  BSYNC B1 ;  /* 0x0000000000017941 */ /* 0x000fea0003800000 */
.L_x_628:
[----:B------:R-:W-:Y:S05]  /*17030*/  BRA `(.L_x_630) ;  /* 0xffffffdc00f47947 */ /* 0x000fea000383ffff */
.L_x_562:
[----:B-1----:R1:W2:Y:S02]  /*17040*/  SYNCS.PHASECHK.TRANS64.TRYWAIT P0, [R6+URZ], R5 ;  /* 0x00000005060075a7 */ /* 0x0022a4000800017f */
[----:B--2---:R-:W-:Y:S05]  /*17050*/  @!P0 NANOSLEEP.SYNCS 0x989680 ;  /* 0x009896800000895d */ /* 0x004fea0003900000 */
[----:B------:R-:W2:Y:S02]  /*17060*/  @!P0 SYNCS.PHASECHK.TRANS64 P0, [R6+URZ], R5 ;  /* 0x00000005060085a7 */ /* 0x000ea4000800007f */
[----:B--2---:R-:W-:Y:S05]  /*17070*/  @!P0 BRA `(.L_x_562) ;  /* 0xfffffffc00f08947 */ /* 0x004fea000383ffff */
[----:B------:R-:W-:Y:S05]  /*17080*/  BRA `(.L_x_631) ;  /* 0xffffffe000387947 */ /* 0x000fea000383ffff */
.L_x_563:
[----:B--2---:R2:W3:Y:S02]  /*17090*/  SYNCS.PHASECHK.TRANS64.TRYWAIT P0, [R7+URZ], R2 ;  /* 0x00000002070075a7 */ /* 0x0044e4000800017f */
[----:B---3--:R-:W-:Y:S05]  /*170a0*/  @!P0 NANOSLEEP.SYNCS 0x989680 ;  /* 0x009896800000895d */ /* 0x008fea0003900000 */
[----:B------:R-:W3:Y:S02]  /*170b0*/  @!P0 SYNCS.PHASECHK.TRANS64 P0, [R7+URZ], R2 ;  /* 0x00000002070085a7 */ /* 0x000ee4000800007f */
[----:B---3--:R-:W-:Y:S05]  /*170c0*/  @!P0 BRA `(.L_x_563) ;  /* 0xfffffffc00f08947 */ /* 0x008fea000383ffff */
[----:B------:R-:W-:Y:S05]  /*170d0*/  BRA `(.L_x_632) ;  /* 0xffffffe0002c7947 */ /* 0x000fea000383ffff */
.L_x_565:
[----:B---3--:R3:W4:Y:S02]  /*170e0*/  SYNCS.PHASECHK.TRANS64.TRYWAIT P0, [R4+URZ], R5 ;  /* 0x00000005040075a7 */ /* 0x008724000800017f */
[----:B----4-:R-:W-:Y:S05]  /*170f0*/  @!P0 NANOSLEEP.SYNCS 0x989680 ;  /* 0x009896800000895d */ /* 0x010fea0003900000 */
[----:B------:R-:W4:Y:S02]  /*17100*/  @!P0 SYNCS.PHASECHK.TRANS64 P0, [R4+URZ], R5 ;  /* 0x00000005040085a7 */ /* 0x000f24000800007f */
[----:B----4-:R-:W-:Y:S05]  /*17110*/  @!P0 BRA `(.L_x_565) ;  /* 0xfffffffc00f08947 */ /* 0x010fea000383ffff */
[----:B------:R-:W-:Y:S05]  /*17120*/  BRA `(.L_x_633) ;  /* 0xffffffe000347947 */ /* 0x000fea000383ffff */
.L_x_634:
        /* <DEDUP_REMOVED lines=13> */
.L_x_15295:


//--------------------- .text._ZN7cutlass13device_kernelIN5flash11enable_sm90INS1_16FlashAttnFwdSm90INS1_25CollectiveMainloopFwdSm90ILi2EN4cute5tupleIJNS5_1CILi1EEES8_S8_EEENS6_IJNS7_ILi128EEENS7_ILi80EEENS7_ILi256EEEEEELi256ENS_6half_tEfNS_4arch4Sm90ELb0ELb0ELb1ELb1ELb0ELb1ELb0ELb1ELb1ELb1ELb0ELb0EEENS1_21CollectiveEpilogueFwdINS6_IJSA_SC_SB_EEES9_SE_SG_Li256ELb1ELb1ELb0ELb0EEENS1_36VarlenDynamicPersistentTileSchedulerILi128ELi80ELi256ELi128ELb0ELb1ELb1ELb0ELb1ELb1EEEEEEEEEvNT_6ParamsE --------------------------
	.section	.text._ZN7cutlass13device_kernelIN5flash11enable_sm90INS1_16FlashAttnFwdSm90INS1_25CollectiveMainloopFwdSm90ILi2EN4cute5tupleIJNS5_1CILi1EEES8_S8_EEENS6_IJNS7_ILi128EEENS7_ILi80EEENS7_ILi256EEEEEELi256ENS_6half_tEfNS_4arch4Sm90ELb0ELb0ELb1ELb1ELb0ELb1ELb0ELb1ELb1ELb1ELb0ELb0EEENS1_21CollectiveEpilogueFwdINS6_IJSA_SC_SB_EEES9_SE_SG_Li256ELb1ELb1ELb0ELb0EEENS1_36VarlenDynamicPersistentTileSchedulerILi128ELi80ELi256ELi128ELb0ELb1ELb1ELb0ELb1ELb1EEEEEEEEEvNT_6ParamsE,"ax",@progbits
	.align	128
.text._ZN7cutlass13device_kernelIN5flash11enable_sm90INS1_16FlashAttnFwdSm90INS1_25CollectiveMainloopFwdSm90ILi2EN4cute5tupleIJNS5_1CILi1EEES8_S8_EEENS6_IJNS7_ILi128EEENS7_ILi80EEENS7_ILi256EEEEEELi256ENS_6half_tEfNS_4arch4Sm90ELb0ELb0ELb1ELb1ELb0ELb1ELb0ELb1ELb1ELb1ELb0ELb0EEENS1_21CollectiveEpilogueFwdINS6_IJSA_SC_SB_EEES9_SE_SG_Li256ELb1ELb1ELb0ELb0EEENS1_36VarlenDynamicPersistentTileSchedulerILi128ELi80ELi256ELi128ELb0ELb1ELb1ELb0ELb1ELb1EEEEEEEEEvNT_6ParamsE:
        .type           _ZN7cutlass13device_kernelIN5flash11enable_sm90INS1_16FlashAttnFwdSm90INS1_25CollectiveMainloopFwdSm90ILi2EN4cute5tupleIJNS5_1CILi1EEES8_S8_EEENS6_IJNS7_ILi128EEENS7_ILi80EEENS7_ILi256EEEEEELi256ENS_6half_tEfNS_4arch4Sm90ELb0ELb0ELb1ELb1ELb0ELb1ELb0ELb1ELb1ELb1ELb0ELb0EEENS1_21CollectiveEpilogueFwdINS6_IJSA_SC_SB_EEES9_SE_SG_Li256ELb1ELb1ELb0ELb0EEENS1_36VarlenDynamicPersistentTileSchedulerILi128ELi80ELi256ELi128ELb0ELb1ELb1ELb0ELb1ELb1EEEEEEEEEvNT_6ParamsE,@function
        .size           _ZN7cutlass13device_kernelIN5flash11enable_sm90INS1_16FlashAttnFwdSm90INS1_25CollectiveMainloopFwdSm90ILi2EN4cute5tupleIJNS5_1CILi1EEES8_S8_EEENS6_IJNS7_ILi128EEENS7_ILi80EEENS7_ILi256EEEEEELi256ENS_6half_tEfNS_4arch4Sm90ELb0ELb0ELb1ELb1ELb0ELb1ELb0ELb1ELb1ELb1ELb0ELb0EEENS1_21CollectiveEpilogueFwdINS6_IJSA_SC_SB_EEES9_SE_SG_Li256ELb1ELb1ELb0ELb0EEENS1_36VarlenDynamicPersistentTileSchedulerILi128ELi80ELi256ELi128ELb0ELb1ELb1ELb0ELb1ELb1EEEEEEEEEvNT_6ParamsE,(.L_x_15296 - _ZN7cutlass13device_kernelIN5flash11enable_sm90INS1_16FlashAttnFwdSm90INS1_25CollectiveMainloopFwdSm90ILi2EN4cute5tupleIJNS5_1CILi1EEES8_S8_EEENS6_IJNS7_ILi128EEENS7_ILi80EEENS7_ILi256EEEEEELi256ENS_6half_tEfNS_4arch4Sm90ELb0ELb0ELb1ELb1ELb0ELb1ELb0ELb1ELb1ELb1ELb0ELb0EEENS1_21CollectiveEpilogueFwdINS6_IJSA_SC_SB_EEES9_SE_SG_Li256ELb1ELb1ELb0ELb0EEENS1_36VarlenDynamicPersistentTileSchedulerILi128ELi80ELi256ELi128ELb0ELb1ELb1ELb0ELb1ELb1EEEEEEEEEvNT_6ParamsE)
        .other          _ZN7cutlass13device_kernelIN5flash11enable_sm90INS1_16FlashAttnFwdSm90INS1_25CollectiveMainloopFwdSm90ILi2EN4cute5tupleIJNS5_1CILi1EEES8_S8_EEENS6_IJNS7_ILi128EEENS7_ILi80EEENS7_ILi256EEEEEELi256ENS_6half_tEfNS_4arch4Sm90ELb0ELb0ELb1ELb1ELb0ELb1ELb0ELb1ELb1ELb1ELb0ELb0EEENS1_21CollectiveEpilogueFwdINS6_IJSA_SC_SB_EEES9_SE_SG_Li256ELb1ELb1ELb0ELb0EEENS1_36VarlenDynamicPersistentTileSchedulerILi128ELi80ELi256ELi128ELb0ELb1ELb1ELb0ELb1ELb1EEEEEEEEEvNT_6ParamsE,@"STO_CUDA_ENTRY STV_DEFAULT"
_ZN7cutlass13device_kernelIN5flash11enable_sm90INS1_16FlashAttnFwdSm90INS1_25CollectiveMainloopFwdSm90ILi2EN4cute5tupleIJNS5_1CILi1EEES8_S8_EEENS6_IJNS7_ILi128EEENS7_ILi80EEENS7_ILi256EEEEEELi256ENS_6half_tEfNS_4arch4Sm90ELb0ELb0ELb1ELb1ELb0ELb1ELb0ELb1ELb1ELb1ELb0ELb0EEENS1_21CollectiveEpilogueFwdINS6_IJSA_SC_SB_EEES9_SE_SG_Li256ELb1ELb1ELb0ELb0EEENS1_36VarlenDynamicPersistentTileSchedulerILi128ELi80ELi256ELi128ELb0ELb1ELb1ELb0ELb1ELb1EEEEEEEEEvNT_6ParamsE:
        /* <DEDUP_REMOVED lines=13> */
[----:B------:R-:W-:Y:S02]  /*00d0*/  UIADD3 UR10, UP2, UR4, 0x570, URZ ;  /* 0x00000570040a7890 */ /* 0x000fe4000ff5e03f */
[----:B------:R-:W-:Y:S02]  /*00e0*/  UIADD3 UR4, UP3, UR4, 0x670, URZ ;  /* 0x0000067004047890 */ /* 0x000fe4000ff7e03f */
[----:B------:R-:W-:-:S02]  /*00f0*/  UIADD3.X UR7, URZ, UR5, URZ, UP0, !UPT ;  /* 0x000000053f077290 */ /* 0x000fc400087fe43f */
[----:B------:R-:W-:Y:S02]  /*0100*/  UIADD3.X UR9, URZ, UR5, URZ, UP1, !UPT ;  /* 0x000000053f097290 */ /* 0x000fe40008ffe43f */
[----:B------:R-:W-:Y:S02]  /*0110*/  UIADD3.X UR11, URZ, UR5, URZ, UP2, !UPT ;  /* 0x000000053f0b7290 */ /* 0x000fe400097fe43f */
[----:B------:R-:W-:-:S03]  /*0120*/  UIADD3.X UR5, URZ, UR5, URZ, UP3, !UPT ;  /* 0x000000053f057290 */ /* 0x000fc60009ffe43f */
[----:B------:R0:W-:Y:S02]  /*0130*/  UTMACCTL.PF [UR6] ;  /* 0x00000000060079b9 */ /* 0x0001e40008040000 */
[----:B------:R0:W-:Y:S02]  /*0140*/  UTMACCTL.PF [UR8] ;  /* 0x00000000080079b9 */ /* 0x0001e40008040000 */
[----:B------:R0:W-:Y:S02]  /*0150*/  UTMACCTL.PF [UR10] ;  /* 0x000000000a0079b9 */ /* 0x0001e40008040000 */
[----:B------:R0:W-:Y:S02]  /*0160*/  UTMACCTL.PF [UR4] ;  /* 0x00000000040079b9 */ /* 0x0001e40008040000 */
[----:B0-----:R-:W-:Y:S01]  /*0170*/  NOP ;  /* 0x0000000000007918 */ /* 0x001fe20000000000 */
.L_x_636:
[----:B------:R-:W-:Y:S05]  /*0180*/  BSYNC B0 ;  /* 0x0000000000007941 */ /* 0x000fea0003800000 */
.L_x_635:
        /* <DEDUP_REMOVED lines=41> */
.L_x_637:
        /* <DEDUP_REMOVED lines=22> */
.L_x_638:
        /* <DEDUP_REMOVED lines=18> */
.L_x_639:
        /* <DEDUP_REMOVED lines=22> */
.L_x_640:
        /* <DEDUP_REMOVED lines=22> */
.L_x_641:
[----:B------:R-:W-:Y:S01]  /*0960*/  PLOP3.LUT P0, PT, PT, PT, UP0, 0x80, 0x0 ;  /* 0x000000000000781c */ /* 0x000fe20003f0f008 */
[----:B------:R-:W-:Y:S01]  /*0970*/  UMOV UR60, 0x1 ;  /* 0x00000001003c7882 */ /* 0x000fe20000000000 */
[----:B------:R-:W-:Y:S01]  /*0980*/  NOP ;  /* 0x0000000000007918 */ /* 0x000fe20000000000 */
[----:B------:R-:W-:Y:S01]  /*0990*/  USEL UR60, UR60, 0x2, !UP0 ;  /* 0x000000023c3c7887 */ /* 0x000fe2000c000000 */
[----:B------:R-:W-:Y:S01]  /*09a0*/  BSSY B9, `(.L_x_642) ;  /* 0x0002835000097945 */ /* 0x000fe20003800000 */
[----:B012-4-:R-:W-:Y:S08]  /*09b0*/  BAR.SYNC.DEFER_BLOCKING 0x0 ;  /* 0x0000000000007b1d */ /* 0x017ff00000010000 */
[----:B------:R-:W-:Y:S05]  /*09c0*/  @!P0 BRA `(.L_x_643) ;  /* 0x000001f800308947 */ /* 0x000fea0003800000 */
.L_x_644:
[----:B------:R-:W-:-:S08]  /*09d0*/  NOP ;  /* 0x0000000000007918 */ /* 0x000fd00000000000 */
[----:B------:R-:W0:Y:S02]  /*09e0*/  USETMAXREG.TRY_ALLOC.CTAPOOL UP0, 0xf0 ;  /* 0x000000f0000079c8 */ /* 0x000e240008000600 */
[----:B0-----:R-:W-:-:S13]  /*09f0*/  PLOP3.LUT P0, PT, PT, PT, UP0, 0x80, 0x0 ;  /* 0x000000000000781c */ /* 0x001fda0003f0f008 */
[----:B------:R-:W-:Y:S05]  /*0a00*/  @!P0 BRA `(.L_x_644) ;  /* 0xfffffffc00f08947 */ /* 0x000fea000383ffff */
[----:B------:R-:W0:Y:S08]  /*0a10*/  S2UR UR5, SR_CgaCtaId ;  /* 0x00000000000579c3 */ /* 0x000e300000008800 */
[----:B------:R-:W-:Y:S06]  /*0a20*/  BAR.ARV 0x8, 0x180 ;  /* 0x0206000000007b1d */ /* 0x000fec0000002000 */
[----:B------:R-:W-:-:S02]  /*0a30*/  UMOV UR4, 0x400 ;  /* 0x0000040000047882 */ /* 0x000fc40000000000 */
[----:B------:R-:W-:Y:S01]  /*0a40*/  BAR.SYNC.DEFER_BLOCKING 0x5, 0x180 ;  /* 0x0146000000007b1d */ /* 0x000fe20000010000 */
[----:B0-----:R-:W-:-:S06]  /*0a50*/  ULEA UR4, UR5, UR4, 0x18 ;  /* 0x0000000405047291 */ /* 0x001fcc000f8ec03f */
[----:B------:R-:W-:Y:S01]  /*0a60*/  IMAD.U32 R18, RZ, RZ, UR4 ;  /* 0x00000004ff127e24 */ /* 0x000fe2000f8e00ff */
[----:B------:R-:W-:-:S04]  /*0a70*/  ULDC UR4, c[0x0][0xc3c] ;  /* 0x00030f0000047ab9 */ /* 0x000fc80000000800 */
[----:B------:R-:W0:Y:S01]  /*0a80*/  LDS.128 R120, [R18+0x388d0] ;  /* 0x0388d00012787984 */ /* 0x000e220000000c00 */
[----:B------:R-:W-:Y:S06]  /*0a90*/  BAR.ARV 0x4, 0x180 ;  /* 0x0106000000007b1d */ /* 0x000fec0000002000 */
[----:B0-----:R-:W-:-:S13]  /*0aa0*/  ISETP.GE.AND P0, PT, R123, UR4, PT ;  /* 0x000000047b007c0c */ /* 0x001fda000bf06270 */
[----:B------:R-:W-:Y:S05]  /*0ab0*/  @P0 BRA `(.L_x_645) ;  /* 0x00000280008c0947 */ /* 0x000fea0003800000 */
[----:B------:R-:W-:Y:S01]  /*0ac0*/  IADD3 R12, R0, -0x80, RZ ;  /* 0xffffff80000c7810 */ /* 0x000fe20007ffe0ff */
[----:B------:R-:W-:Y:S01]  /*0ad0*/  ULOP3.LUT UR5, UR60, 0x1, URZ, 0xfc, !UPT ;  /* 0x000000013c057892 */ /* 0x000fe2000f8efc3f */
[----:B------:R-:W-:Y:S01]  /*0ae0*/  R2UR UR4, R18 ;  /* 0x00000000120472ca */ /* 0x000fe200000e0000 */
[----:B------:R-:W-:Y:S01]  /*0af0*/  IMAD.MOV.U32 R236, RZ, RZ, RZ ;  /* 0x000000ffffec7224 */ /* 0x000fe200078e00ff */
[----:B------:R-:W-:Y:S01]  /*0b00*/  SHF.R.S32.HI R0, RZ, 0x1f, R12 ;  /* 0x0000001fff007819 */ /* 0x000fe2000001140c */
[----:B------:R-:W-:Y:S01]  /*0b10*/  IMAD.MOV.U32 R19, RZ, RZ, RZ ;  /* 0x000000ffff137224 */ /* 0x000fe200078e00ff */
[----:B------:R-:W-:Y:S01]  /*0b20*/  CS2R R220, SRZ ;  /* 0x0000000000dc7805 */ /* 0x000fe2000001ff00 */
[----:B------:R-:W-:Y:S01]  /*0b30*/  IMAD.MOV.U32 R217, RZ, RZ, RZ ;  /* 0x000000ffffd97224 */ /* 0x000fe200078e00ff */
[CC--:B------:R-:W-:Y:S02]  /*0b40*/  LEA.HI R2, R0.reuse, R12.reuse, RZ, 0x7 ;  /* 0x0000000c00027211 */ /* 0x0c0fe400078f38ff */
[----:B------:R-:W-:-:S02]  /*0b50*/  LEA.HI R3, R0, R12, RZ, 0x4 ;  /* 0x0000000c00037211 */ /* 0x000fc400078f20ff */
[----:B------:R-:W-:Y:S02]  /*0b60*/  LOP3.LUT R6, R2, 0xffffff80, RZ, 0xc0, !PT ;  /* 0xffffff8002067812 */ /* 0x000fe400078ec0ff */
[CC--:B------:R-:W-:Y:S01]  /*0b70*/  LEA.HI R4, R0.reuse, R12.reuse, RZ, 0x5 ;  /* 0x0000000c00047211 */ /* 0x0c0fe200078f28ff */
[----:B------:R-:W-:Y:S01]  /*0b80*/  UIADD3 UR4, UR4, 0x14400, URZ ;  /* 0x0001440004047890 */ /* 0x000fe2000fffe03f */
[----:B------:R-:W-:Y:S01]  /*0b90*/  LEA.HI R8, R0, R12, RZ, 0x2 ;  /* 0x0000000c00087211 */ /* 0x000fe200078f10ff */
[----:B------:R-:W-:Y:S01]  /*0ba0*/  IMAD.IADD R13, R12, 0x1, -R6 ;  /* 0x000000010c0d7824 */ /* 0x000fe200078e0a06 */
[----:B------:R-:W-:Y:S01]  /*0bb0*/  SHF.R.S32.HI R6, RZ, 0x4, R3 ;  /* 0x00000004ff067819 */ /* 0x000fe20000011403 */
[----:B------:R-:W-:Y:S01]  /*0bc0*/  IMAD.SHL.U32 R5, R4, 0x20, RZ ;  /* 0x0000002004057824 */ /* 0x000fe200078e00ff */
[C---:B------:R-:W-:Y:S02]  /*0bd0*/  LOP3.LUT R4, R3.reuse, 0x3fffff0, RZ, 0xc0, !PT ;  /* 0x03fffff003047812 */ /* 0x040fe400078ec0ff */
[----:B------:R-:W-:-:S02]  /*0be0*/  LEA.HI R3, R3, R6, RZ, 0x1 ;  /* 0x0000000603037211 */ /* 0x000fc400078f08ff */
[----:B------:R-:W-:Y:S02]  /*0bf0*/  LOP3.LUT R5, R5, 0xfffffc00, RZ, 0xc0, !PT ;  /* 0xfffffc0005057812 */ /* 0x000fe400078ec0ff */
[----:B------:R-:W-:Y:S02]  /*0c00*/  IADD3 R4, R12, -R4, RZ ;  /* 0x800000040c047210 */ /* 0x000fe40007ffe0ff */
[----:B------:R-:W-:Y:S02]  /*0c10*/  LOP3.LUT R3, R3, 0x1ffffffe, RZ, 0xc0, !PT ;  /* 0x1ffffffe03037812 */ /* 0x000fe400078ec0ff */
[----:B------:R-:W-:Y:S01]  /*0c20*/  LOP3.LUT R9, R8, 0xfffffffc, RZ, 0xc0, !PT ;  /* 0xfffffffc08097812 */ /* 0x000fe200078ec0ff */
[----:B------:R-:W-:Y:S01]  /*0c30*/  IMAD R4, R4, 0x40, R5 ;  /* 0x0000004004047824 */ /* 0x000fe200078e0205 */
[----:B------:R-:W-:Y:S02]  /*0c40*/  SHF.R.S32.HI R7, RZ, 0x1f, R13 ;  /* 0x0000001fff077819 */ /* 0x000fe4000001140d */
[----:B------:R-:W-:Y:S01]  /*0c50*/  IADD3 R3, R6, -R3, RZ ;  /* 0x8000000306037210 */ /* 0x000fe20007ffe0ff */
[----:B------:R-:W-:Y:S01]  /*0c60*/  IMAD.IADD R9, R12, 0x1, -R9 ;  /* 0x000000010c097824 */ /* 0x000fe200078e0a09 */
[----:B------:R-:W-:-:S02]  /*0c70*/  LEA.HI R8, R7, R13, RZ, 0x2 ;  /* 0x0000000d07087211 */ /* 0x000fc400078f10ff */
[----:B------:R-:W-:Y:S01]  /*0c80*/  LEA.HI R7, R7, R13, RZ, 0x5 ;  /* 0x0000000d07077211 */ /* 0x000fe200078f28ff */
[----:B------:R-:W-:Y:S01]  /*0c90*/  IMAD R3, R3, 0x8, R4 ;  /* 0x0000000803037824 */ /* 0x000fe200078e0204 */
[----:B------:R-:W-:Y:S02]  /*0ca0*/  LEA.HI R11, R9, R9, RZ, 0x1 ;  /* 0x00000009090b7211 */ /* 0x000fe400078f08ff */
[--C-:B------:R-:W-:Y:S02]  /*0cb0*/  SHF.R.S32.HI R5, RZ, 0x2, R8.reuse ;  /* 0x00000002ff057819 */ /* 0x100fe40000011408 */
[----:B------:R-:W-:Y:S01]  /*0cc0*/  SHF.R.S32.HI R10, RZ, 0x1f, R8 ;  /* 0x0000001fff0a7819 */ /* 0x000fe20000011408 */
[----:B------:R0:W-:Y:S01]  /*0cd0*/  STL [R1+0x94], R3 ;  /* 0x0000940301007387 */ /* 0x0001e20000100800 */
[----:B------:R-:W-:Y:S02]  /*0ce0*/  LOP3.LUT R6, R11, 0x1ffffffe, RZ, 0xc0, !PT ;  /* 0x1ffffffe0b067812 */ /* 0x000fe400078ec0ff */
[----:B------:R-:W-:-:S02]  /*0cf0*/  LEA.HI R10, R10, R5, RZ, 0x3 ;  /* 0x000000050a0a7211 */ /* 0x000fc400078f18ff */
[----:B------:R-:W-:Y:S01]  /*0d00*/  SHF.R.S32.HI R11, RZ, 0x7, R2 ;  /* 0x00000007ff0b7819 */ /* 0x000fe20000011402 */
[----:B------:R-:W-:Y:S01]  /*0d10*/  IMAD.IADD R6, R9, 0x1, -R6 ;  /* 0x0000000109067824 */ /* 0x000fe200078e0a06 */
[----:B------:R-:W-:Y:S02]  /*0d20*/  LOP3.LUT R10, R10, 0xfffffff8, RZ, 0xc0, !PT ;  /* 0xfffffff80a0a7812 */ /* 0x000fe400078ec0ff */
[----:B------:R-:W-:Y:S02]  /*0d30*/  LEA.HI R2, R2, R11, RZ, 0x1 ;  /* 0x0000000b02027211 */ /* 0x000fe400078f08ff */
[CC--:B0-----:R-:W-:Y:S02]  /*0d40*/  LEA.HI R3, R0.reuse, R12.reuse, RZ, 0x6 ;  /* 0x0000000c00037211 */ /* 0x0c1fe400078f30ff */
[----:B------:R-:W-:Y:S02]  /*0d50*/  LEA.HI R0, R0, R12, RZ, 0x3 ;  /* 0x0000000c00007211 */ /* 0x000fe400078f18ff */
[----:B------:R-:W-:-:S02]  /*0d60*/  LOP3.LUT R8, R8, 0x7ffffffc, RZ, 0xc0, !PT ;  /* 0x7ffffffc08087812 */ /* 0x000fc400078ec0ff */
[----:B------:R-:W-:Y:S02]  /*0d70*/  LOP3.LUT R232, R0, 0xfffffff8, RZ, 0xc0, !PT ;  /* 0xfffffff800e87812 */ /* 0x000fe400078ec0ff */
[----:B------:R-:W-:Y:S01]  /*0d80*/  IADD3 R10, R5, -R10, RZ ;  /* 0x8000000a050a7210 */ /* 0x000fe20007ffe0ff */
[----:B------:R-:W-:Y:S01]  /*0d90*/  IMAD.MOV.U32 R5, RZ, RZ, -0x2 ;  /* 0xfffffffeff057424 */ /* 0x000fe200078e00ff */
[----:B------:R-:W-:Y:S01]  /*0da0*/  SHF.R.S32.HI R7, RZ, 0x5, R7 ;  /* 0x00000005ff077819 */ /* 0x000fe20000011407 */
[----:B------:R-:W-:Y:S01]  /*0db0*/  IMAD.IADD R232, R12, 0x1, -R232 ;  /* 0x000000010ce87824 */ /* 0x000fe200078e0ae8 */
[----:B------:R-:W-:Y:S01]  /*0dc0*/  LOP3.LUT R2, R2, 0x3fffffe, RZ, 0xc0, !PT ;  /* 0x03fffffe02027812 */ /* 0x000fe200078ec0ff */
[----:B------:R-:W-:Y:S01]  /*0dd0*/  IMAD.IADD R8, R13, 0x1, -R8 ;  /* 0x000000010d087824 */ /* 0x000fe200078e0a08 */
[----:B------:R-:W-:Y:S02]  /*0de0*/  SHF.R.S32.HI R212, RZ, 0x3, R0 ;  /* 0x00000003ffd47819 */ /* 0x000fe40000011400 */
[----:B------:R-:W-:Y:S01]  /*0df0*/  LEA R7, R7, R10, 0x4 ;  /* 0x0000000a07077211 */ /* 0x000fe200078e20ff */
[----:B------:R-:W-:Y:S01]  /*0e00*/  IMAD.IADD R2, R11, 0x1, -R2 ;  /* 0x000000010b027824 */ /* 0x000fe200078e0a02 */
[----:B------:R-:W-:Y:S01]  /*0e10*/  IADD3 R9, R212, 0x20, RZ ;  /* 0x00000020d4097810 */ /* 0x000fe20007ffe0ff */
[----:B------:R-:W-:Y:S01]  /*0e20*/  IMAD R4, R8, R5, 0x50 ;  /* 0x0000005008047424 */ /* 0x000fe200078e0205 */
[----:B------:R-:W-:Y:S01]  /*0e30*/  SHF.L.U32 R22, R232, 0x2, RZ ;  /* 0x00000002e8167819 */ /* 0x000fe200000006ff */
[----:B------:R-:W-:Y:S01]  /*0e40*/  VIADD R8, R212, 0x40 ;  /* 0x00000040d4087836 */ /* 0x000fe20000000000 */
[----:B------:R-:W-:Y:S01]  /*0e50*/  SHF.R.S32.HI R0, RZ, 0x1f, R9 ;  /* 0x0000001fff007819 */ /* 0x000fe20000011409 */
[----:B------:R-:W-:Y:S01]  /*0e60*/  IMAD R10, R2, 0x40, R7 ;  /* 0x00000040020a7824 */ /* 0x000fe200078e0207 */
[----:B------:R0:W-:Y:S01]  /*0e70*/  STL [R1+0x8c], R4 ;  /* 0x00008c0401007387 */ /* 0x0001e20000100800 */
[----:B------:R-:W-:Y:S01]  /*0e80*/  VIADD R7, R212, 0x60 ;  /* 0x00000060d4077836 */ /* 0x000fe20000000000 */
[----:B------:R-:W-:Y:S01]  /*0e90*/  SHF.R.S32.HI R2, RZ, 0x1f, R8 ;  /* 0x0000001fff027819 */ /* 0x000fe20000011408 */
[----:B------:R-:W-:Y:S01]  /*0ea0*/  VIADD R214, R22, 0x40 ;  /* 0x0000004016d67836 */ /* 0x000fe20000000000 */
[----:B------:R-:W-:Y:S01]  /*0eb0*/  LEA.HI R0, R0, R9, RZ, 0x3 ;  /* 0x0000000900007211 */ /* 0x000fe200078f18ff */
[----:B------:R-:W-:Y:S01]  /*0ec0*/  IMAD.SHL.U32 R16, R212, 0x40, RZ ;  /* 0x00000040d4107824 */ /* 0x000fe200078e00ff */
[----:B------:R-:W-:Y:S01]  /*0ed0*/  LEA.HI R2, R2, R8, RZ, 0x3 ;  /* 0x0000000802027211 */ /* 0x000fe200078f18ff */
[----:B------:R-:W-:Y:S01]  /*0ee0*/  IMAD.SHL.U32 R223, R9, 0x40, RZ ;  /* 0x0000004009df7824 */ /* 0x000fe200078e00ff */
[----:B------:R-:W-:Y:S01]  /*0ef0*/  IADD3 R213, R22, R214, RZ ;  /* 0x000000d616d57210 */ /* 0x000fe20007ffe0ff */
[----:B------:R-:W-:Y:S01]  /*0f00*/  IMAD.SHL.U32 R0, R0, 0x40, RZ ;  /* 0x0000004000007824 */ /* 0x000fe200078e00ff */
[----:B0-----:R-:W-:Y:S01]  /*0f10*/  SHF.L.U32 R4, R7, 0x6, RZ ;  /* 0x0000000607047819 */ /* 0x001fe200000006ff */
[----:B------:R-:W-:Y:S01]  /*0f20*/  IMAD.SHL.U32 R2, R2, 0x40, RZ ;  /* 0x0000004002027824 */ /* 0x000fe200078e00ff */
[----:B------:R-:W-:Y:S01]  /*0f30*/  SHF.R.S32.HI R5, RZ, 0x1f, R7 ;  /* 0x0000001fff057819 */ /* 0x000fe20000011407 */
[----:B------:R-:W-:Y:S01]  /*0f40*/  IMAD.SHL.U32 R222, R8, 0x40, RZ ;  /* 0x0000004008de7824 */ /* 0x000fe200078e00ff */
[----:B------:R-:W-:Y:S01]  /*0f50*/  LOP3.LUT R15, R4, 0x1c0, RZ, 0xc0, !PT ;  /* 0x000001c0040f7812 */ /* 0x000fe200078ec0ff */
[----:B------:R-:W-:Y:S01]  /*0f60*/  STL [R1+0x88], R10 ;  /* 0x0000880a01007387 */ /* 0x000fe20000100800 */
[----:B------:R-:W-:Y:S01]  /*0f70*/  SHF.R.S32.HI R4, RZ, 0x1f, R213 ;  /* 0x0000001fff047819 */ /* 0x000fe200000114d5 */
[C---:B------:R-:W-:Y:S01]  /*0f80*/  VIADD R215, R22.reuse, 0x20 ;  /* 0x0000002016d77836 */ /* 0x040fe20000000000 */
[----:B------:R-:W-:Y:S01]  /*0f90*/  LEA.HI R5, R5, R7, RZ, 0x3 ;  /* 0x0000000705057211 */ /* 0x000fe200078f18ff */
[----:B------:R-:W-:Y:S01]  /*0fa0*/  VIADD R216, R22, 0x60 ;  /* 0x0000006016d87836 */ /* 0x000fe20000000000 */
[----:B------:R-:W-:-:S02]  /*0fb0*/  LOP3.LUT R226, R0, 0xfffffe00, RZ, 0xc0, !PT ;  /* 0xfffffe0000e27812 */ /* 0x000fc400078ec0ff */
[CC--:B------:R-:W-:Y:S01]  /*0fc0*/  LEA.HI R0, R4.reuse, R213.reuse, RZ, 0x6 ;  /* 0x000000d504007211 */ /* 0x0c0fe200078f30ff */
[----:B------:R-:W-:Y:S01]  /*0fd0*/  IMAD.SHL.U32 R5, R5, 0x40, RZ ;  /* 0x0000004005057824 */ /* 0x000fe200078e00ff */
[----:B------:R-:W-:Y:S02]  /*0fe0*/  LEA.HI R4, R4, R213, RZ, 0x3 ;  /* 0x000000d504047211 */ /* 0x000fe400078f18ff */
[----:B------:R-:W-:Y:S02]  /*0ff0*/  LOP3.LUT R225, R2, 0xfffffe00, RZ, 0xc0, !PT ;  /* 0xfffffe0002e17812 */ /* 0x000fe400078ec0ff */
[----:B------:R-:W-:Y:S02]  /*1000*/  SHF.L.U32 R3, R3, 0x3, RZ ;  /* 0x0000000303037819 */ /* 0x000fe400000006ff */
[----:B------:R-:W-:Y:S02]  /*1010*/  SHF.L.U32 R2, R0, 0x7, RZ ;  /* 0x0000000700027819 */ /* 0x000fe400000006ff */
[----:B------:R-:W-:-:S02]  /*1020*/  LOP3.LUT R0, R4, 0x38, RZ, 0xc0, !PT ;  /* 0x0000003804007812 */ /* 0x000fc400078ec0ff */
[----:B------:R-:W-:Y:S02]  /*1030*/  LOP3.LUT R227, R3, 0xfffffe00, RZ, 0xc0, !PT ;  /* 0xfffffe0003e37812 */ /* 0x000fe400078ec0ff */
[----:B------:R-:W-:Y:S02]  /*1040*/  LOP3.LUT R11, R5, 0xfffffe00, RZ, 0xc0, !PT ;  /* 0xfffffe00050b7812 */ /* 0x000fe400078ec0ff */
[----:B------:R-:W-:Y:S02]  /*1050*/  LOP3.LUT R3, R16, 0x1c0, RZ, 0xc0, !PT ;  /* 0x000001c010037812 */ /* 0x000fe400078ec0ff */
[----:B------:R-:W-:Y:S01]  /*1060*/  LOP3.LUT R223, R223, 0x1c0, RZ, 0xc0, !PT ;  /* 0x000001c0dfdf7812 */ /* 0x000fe200078ec0ff */
[----:B------:R-:W-:Y:S01]  /*1070*/  STL [R1+0x68], R11 ;  /* 0x0000680b01007387 */ /* 0x000fe20000100800 */
[----:B------:R-:W-:Y:S02]  /*1080*/  LOP3.LUT R222, R222, 0x1c0, RZ, 0xc0, !PT ;  /* 0x000001c0dede7812 */ /* 0x000fe400078ec0ff */
[----:B------:R-:W-:Y:S01]  /*1090*/  LOP3.LUT R5, R0, 0x1c0, R16, 0xf8, !PT ;  /* 0x000001c000057812 */ /* 0x000fe200078ef810 */
[----:B------:R-:W-:Y:S01]  /*10a0*/  IMAD.SHL.U32 R16, R232, 0x8, RZ ;  /* 0x00000008e8107824 */ /* 0x000fe200078e00ff */
[----:B------:R-:W-:-:S02]  /*10b0*/  MOV R0, UR5 ;  /* 0x0000000500007c02 */ /* 0x000fc40008000f00 */
[----:B------:R-:W-:Y:S01]  /*10c0*/  SHF.R.S32.HI R0, RZ, 0x1f, R212 ;  /* 0x0000001fff007819 */ /* 0x000fe200000114d4 */
[----:B------:R-:W-:Y:S01]  /*10d0*/  VIADD R219, R16, 0xc0 ;  /* 0x000000c010db7836 */ /* 0x000fe20000000000 */
[----:B------:R-:W-:Y:S02]  /*10e0*/  MOV R0, UR4 ;  /* 0x0000000400007c02 */ /* 0x000fe40008000f00 */
[----:B------:R-:W-:Y:S02]  /*10f0*/  SHF.R.U32.HI R228, RZ, 0x3, R3 ;  /* 0x00000003ffe47819 */ /* 0x000fe40000011603 */
[----:B------:R-:W-:Y:S01]  /*1100*/  SHF.R.U32.HI R14, RZ, 0x3, R223 ;  /* 0x00000003ff0e7819 */ /* 0x000fe200000116df */
[----:B------:R0:W-:Y:S01]  /*1110*/  STL [R1+0x64], R0 ;  /* 0x0000640001007387 */ /* 0x0001e20000100800 */
[----:B------:R-:W-:Y:S02]  /*1120*/  SHF.R.U32.HI R13, RZ, 0x3, R222 ;  /* 0x00000003ff0d7819 */ /* 0x000fe400000116de */
[----:B------:R-:W-:-:S02]  /*1130*/  SHF.R.U32.HI R12, RZ, 0x3, R15 ;  /* 0x00000003ff0c7819 */ /* 0x000fc4000001160f */
[--C-:B------:R-:W-:Y:S02]  /*1140*/  LOP3.LUT R7, R223, 0x38, R4.reuse, 0xf8, !PT ;  /* 0x00000038df077812 */ /* 0x100fe400078ef804 */
[--C-:B------:R-:W-:Y:S02]  /*1150*/  LOP3.LUT R8, R222, 0x38, R4.reuse, 0xf8, !PT ;  /* 0x00000038de087812 */ /* 0x100fe400078ef804 */
[----:B------:R-:W-:Y:S02]  /*1160*/  LOP3.LUT R9, R15, 0x38, R4, 0xf8, !PT ;  /* 0x000000380f097812 */ /* 0x000fe400078ef804 */
[----:B------:R-:W-:Y:S02]  /*1170*/  LOP3.LUT R229, R3, 0x38, R16, 0xf8, !PT ;  /* 0x0000003803e57812 */ /* 0x000fe400078ef810 */
[----:B------:R-:W-:Y:S02]  /*1180*/  LOP3.LUT R2, R2, 0xffffe000, RZ, 0xc0, !PT ;  /* 0xffffe00002027812 */ /* 0x000fe400078ec0ff */
[----:B------:R-:W-:-:S02]  /*1190*/  LOP3.LUT R7, R7, R14, RZ, 0x3c, !PT ;  /* 0x0000000e07077212 */ /* 0x000fc400078e3cff */
[----:B------:R-:W-:Y:S02]  /*11a0*/  LOP3.LUT R8, R8, R13, RZ, 0x3c, !PT ;  /* 0x0000000d08087212 */ /* 0x000fe400078e3cff */
[----:B------:R-:W-:Y:S02]  /*11b0*/  LOP3.LUT R9, R9, R12, RZ, 0x3c, !PT ;  /* 0x0000000c09097212 */ /* 0x000fe400078e3cff */
[----:B------:R-:W-:Y:S02]  /*11c0*/  LOP3.LUT R5, R5, R228, RZ, 0x3c, !PT ;  /* 0x000000e405057212 */ /* 0x000fe400078e3cff */
[--C-:B------:R-:W-:Y:S02]  /*11d0*/  LOP3.LUT R3, R223, 0x38, R16.reuse, 0xf8, !PT ;  /* 0x00000038df037812 */ /* 0x100fe400078ef810 */
[----:B0-----:R-:W-:Y:S02]  /*11e0*/  LOP3.LUT R0, R222, 0x38, R16, 0xf8, !PT ;  /* 0x00000038de007812 */ /* 0x001fe400078ef810 */
[----:B------:R-:W-:-:S02]  /*11f0*/  IADD3 R7, R7, R2, R226 ;  /* 0x0000000207077210 */ /* 0x000fc40007ffe0e2 */
[-C--:B------:R-:W-:Y:S02]  /*1200*/  IADD3 R8, R8, R2.reuse, R225 ;  /* 0x0000000208087210 */ /* 0x080fe40007ffe0e1 */
[-C--:B------:R-:W-:Y:S02]  /*1210*/  IADD3 R9, R9, R2.reuse, R11 ;  /* 0x0000000209097210 */ /* 0x080fe40007ffe00b */
[----:B------:R-:W-:Y:S02]  /*1220*/  IADD3 R5, R5, R2, R227 ;  /* 0x0000000205057210 */ /* 0x000fe40007ffe0e3 */
[----:B------:R-:W-:Y:S02]  /*1230*/  LOP3.LUT R3, R226, R3, R14, 0xf6, !PT ;  /* 0x00000003e2037212 */ /* 0x000fe400078ef60e */
[----:B------:R-:W-:Y:S02]  /*1240*/  LOP3.LUT R2, R15, 0x38, R16, 0xf8, !PT ;  /* 0x000000380f027812 */ /* 0x000fe400078ef810 */
[----:B------:R-:W-:-:S02]  /*1250*/  LOP3.LUT R0, R225, R0, R13, 0xf6, !PT ;  /* 0x00000000e1007212 */ /* 0x000fc400078ef60d */
[----:B------:R-:W-:Y:S02]  /*1260*/  SHF.R.S32.HI R234, RZ, 0x3, R4 ;  /* 0x00000003ffea7819 */ /* 0x000fe40000011404 */
[----:B------:R-:W-:Y:S02]  /*1270*/  LOP3.LUT R235, R4, 0xfffffff8, RZ, 0xc0, !PT ;  /* 0xfffffff804eb7812 */ /* 0x000fe400078ec0ff */
[----:B------:R-:W-:Y:S02]  /*1280*/  LEA R4, R3, UR4, 0x1 ;  /* 0x0000000403047c11 */ /* 0x000fe4000f8e08ff */
[----:B------:R-:W-:Y:S02]  /*1290*/  LOP3.LUT R2, R11, R2, R12, 0xf6, !PT ;  /* 0x000000020b027212 */ /* 0x000fe400078ef60c */
[----:B------:R-:W-:Y:S01]  /*12a0*/  LEA R0, R0, UR4, 0x1 ;  /* 0x0000000400007c11 */ /* 0x000fe2000f8e08ff */
[----:B------:R-:W-:Y:S01]  /*12b0*/  STL [R1+0x80], R4 ;  /* 0x0000800401007387 */ /* 0x000fe20000100800 */
[----:B------:R-:W-:Y:S01]  /*12c0*/  LEA R3, R2, UR4, 0x1 ;  /* 0x0000000402037c11 */ /* 0x000fe2000f8e08ff */
[----:B------:R-:W-:Y:S01]  /*12d0*/  IMAD R2, R6, 0x8, R10 ;  /* 0x0000000806027824 */ /* 0x000fe200078e020a */
[----:B------:R-:W-:Y:S01]  /*12e0*/  SHF.R.S32.HI R17, RZ, 0x1f, R16 ;  /* 0x0000001fff117819 */ /* 0x000fe20000011410 */
[----:B------:R0:W-:Y:S01]  /*12f0*/  STL [R1+0x78], R0 ;  /* 0x0000780001007387 */ /* 0x0001e20000100800 */
[----:B------:R-:W-:-:S02]  /*1300*/  IADD3 R218, R16, 0x80, RZ ;  /* 0x0000008010da7810 */ /* 0x000fc40007ffe0ff */
[----:B------:R-:W-:Y:S01]  /*1310*/  LOP3.LUT R229, R227, R229, R228, 0xf6, !PT ;  /* 0x000000e5e3e57212 */ /* 0x000fe200078ef6e4 */
[----:B------:R1:W-:Y:S04]  /*1320*/  STL [R1+0x70], R3 ;  /* 0x0000700301007387 */ /* 0x0003e80000100800 */
[----:B------:R2:W-:Y:S01]  /*1330*/  STL [R1+0x90], R2 ;  /* 0x0000900201007387 */ /* 0x0005e20000100800 */
[----:B0-----:R-:W-:Y:S02]  /*1340*/  LEA R0, R7, UR4, 0x1 ;  /* 0x0000000407007c11 */ /* 0x001fe4000f8e08ff */
[----:B-1----:R-:W-:-:S03]  /*1350*/  LEA R3, R8, UR4, 0x1 ;  /* 0x0000000408037c11 */ /* 0x002fc6000f8e08ff */
[----:B------:R0:W-:Y:S01]  /*1360*/  STL [R1+0x7c], R0 ;  /* 0x00007c0001007387 */ /* 0x0001e20000100800 */
[----:B--2---:R-:W-:-:S03]  /*1370*/  LEA R2, R9, UR4, 0x1 ;  /* 0x0000000409027c11 */ /* 0x004fc6000f8e08ff */
[----:B------:R1:W-:Y:S01]  /*1380*/  STL [R1+0x74], R3 ;  /* 0x0000740301007387 */ /* 0x0003e20000100800 */
[----:B0-----:R-:W-:-:S05]  /*1390*/  LEA R0, R5, UR4, 0x1 ;  /* 0x0000000405007c11 */ /* 0x001fca000f8e08ff */
[----:B------:R1:W-:Y:S04]  /*13a0*/  STL [R1+0x84], R0 ;  /* 0x0000840001007387 */ /* 0x0003e80000100800 */
[----:B------:R1:W-:Y:S02]  /*13b0*/  STL [R1+0x6c], R2 ;  /* 0x00006c0201007387 */ /* 0x0003e40000100800 */
.L_x_870:
[----:B0-----:R-:W0:Y:S01]  /*13c0*/  LDC.64 R230, c[0x0][0xc88] ;  /* 0x00032200ffe67b82 */ /* 0x001e220000000a00 */
[----:B------:R-:W-:Y:S01]  /*13d0*/  ULDC.64 UR10, c[0x0][0x208] ;  /* 0x00008200000a7ab9 */ /* 0x000fe20000000a00 */
[----:B------:R-:W-:Y:S01]  /*13e0*/  ULDC.64 UR4, c[0x0][0xa28] ;  /* 0x00028a0000047ab9 */ /* 0x000fe20000000a00 */
[----:B------:R-:W-:Y:S01]  /*13f0*/  ULDC.64 UR8, c[0x0][0xa18] ;  /* 0x0002860000087ab9 */ /* 0x000fe20000000a00 */
[----:B------:R-:W-:Y:S01]  /*1400*/  ULDC.64 UR6, c[0x0][0xa08] ;  /* 0x0002820000067ab9 */ /* 0x000fe20000000a00 */
[----:B0-----:R-:W-:-:S06]  /*1410*/  IMAD.WIDE R230, R123, 0x4, R230 ;  /* 0x000000047be67825 */ /* 0x001fcc00078e02e6 */
[----:B------:R0:W1:Y:S01]  /*1420*/  LDG.E R230, desc[UR10][R230.64] ;  /* 0x0000000ae6e67981 */ /* 0x000062000c1e1900 */
[----:B------:R-:W-:Y:S01]  /*1430*/  ISETP.NE.U32.AND P2, PT, RZ, UR4, PT ;  /* 0x00000004ff007c0c */ /* 0x000fe2000bf45070 */
[----:B------:R-:W-:Y:S01]  /*1440*/  IMAD.MOV.U32 R9, RZ, RZ, RZ ;  /* 0x000000ffff097224 */ /* 0x000fe200078e00ff */
[----:B------:R-:W-:Y:S01]  /*1450*/  ISETP.NE.U32.AND P1, PT, RZ, UR8, PT ;  /* 0x00000008ff007c0c */ /* 0x000fe2000bf25070 */
[----:B------:R-:W-:Y:S01]  /*1460*/  IMAD.MOV.U32 R113, RZ, RZ, RZ ;  /* 0x000000ffff717224 */ /* 0x000fe200078e00ff */
[----:B------:R-:W-:Y:S02]  /*1470*/  ISETP.NE.AND.EX P2, PT, RZ, UR5, PT, P2 ;  /* 0x00000005ff007c0c */ /* 0x000fe4000bf45320 */
[----:B------:R-:W-:Y:S02]  /*1480*/  ISETP.NE.AND.EX P1, PT, RZ, UR9, PT, P1 ;  /* 0x00000009ff007c0c */ /* 0x000fe4000bf25310 */
[----:B------:R-:W-:-:S04]  /*1490*/  ISETP.NE.U32.AND P0, PT, RZ, UR6, PT ;  /* 0x00000006ff007c0c */ /* 0x000fc8000bf05070 */
[----:B------:R-:W-:Y:S01]  /*14a0*/  ISETP.NE.AND.EX P0, PT, RZ, UR7, PT, P0 ;  /* 0x00000007ff007c0c */ /* 0x000fe2000bf05300 */
[----:B------:R-:W-:Y:S02]  /*14b0*/  IMAD.MOV.U32 R237, RZ, RZ, R121 ;  /* 0x000000ffffed7224 */ /* 0x000fe400078e0079 */
[----:B0-----:R-:W-:Y:S01]  /*14c0*/  IMAD.MOV.U32 R231, RZ, RZ, R122 ;  /* 0x000000ffffe77224 */ /* 0x001fe200078e007a */
[----:B-1----:R-:W-:Y:S02]  /*14d0*/  SHF.R.S32.HI R0, RZ, 0x1f, R230 ;  /* 0x0000001fff007819 */ /* 0x002fe400000114e6 */
[C---:B------:R-:W-:Y:S01]  /*14e0*/  @P2 LEA R2, P3, R230.reuse, UR4, 0x2 ;  /* 0x00000004e6022c11 */ /* 0x040fe2000f8610ff */
[----:B------:R-:W-:Y:S01]  /*14f0*/  ULDC UR4, c[0x0][0x288] ;  /* 0x0000a20000047ab9 */ /* 0x000fe20000000800 */
[C---:B------:R-:W-:Y:S01]  /*1500*/  SHF.L.U32 R233, R230.reuse, 0x2, RZ ;  /* 0x00000002e6e97819 */ /* 0x040fe200000006ff */
[----:B------:R0:W-:Y:S01]  /*1510*/  STL [R1+0x60], R0 ;  /* 0x0000600001007387 */ /* 0x0001e20000100800 */
[----:B----4-:R-:W-:-:S02]  /*1520*/  @P2 LEA.HI.X R3, R230, UR5, R0, 0x2, P3 ;  /* 0x00000005e6032c11 */ /* 0x010fc400098f1400 */
[----:B------:R-:W-:Y:S01]  /*1530*/  MOV R177, UR4 ;  /* 0x0000000400b17c02 */ /* 0x000fe20008000f00 */
[----:B------:R-:W-:Y:S01]  /*1540*/  ULDC.64 UR4, c[0x0][0x418] ;  /* 0x0001060000047ab9 */ /* 0x000fe20000000a00 */
[----:B------:R-:W-:Y:S01]  /*1550*/  SHF.L.U64.HI R27, R230, 0x2, R0 ;  /* 0x00000002e61b7819 */ /* 0x000fe20000010200 */
[----:B------:R-:W-:Y:S01]  /*1560*/  UISETP.NE.U32.AND UP0, UPT, UR4, URZ, UPT ;  /* 0x0000003f0400728c */ /* 0x000fe2000bf05070 */
[C---:B------:R-:W-:Y:S01]  /*1570*/  IADD3 R6, P4, R233.reuse, UR6, RZ ;  /* 0x00000006e9067c10 */ /* 0x040fe2000ff9e0ff */
[----:B------:R0:W5:Y:S01]  /*1580*/  @P2 LDG.E R9, desc[UR10][R2.64] ;  /* 0x0000000a02092981 */ /* 0x000162000c1e1900 */
[----:B--23--:R-:W-:Y:S01]  /*1590*/  @P1 IADD3 R4, P2, R233, UR8, RZ ;  /* 0x00000008e9041c10 */ /* 0x00cfe2000ff5e0ff */
[----:B------:R-:W-:Y:S01]  /*15a0*/  UISETP.NE.AND.EX UP0, UPT, UR5, URZ, UPT, UP0 ;  /* 0x0000003f0500728c */ /* 0x000fe2000bf05300 */
[C---:B------:R-:W-:Y:S01]  /*15b0*/  IADD3.X R7, R27.reuse, UR7, RZ, P4, !PT ;  /* 0x000000071b077c10 */ /* 0x040fe2000a7fe4ff */
[----:B------:R-:W-:Y:S01]  /*15c0*/  ULDC UR4, c[0x0][0x424] ;  /* 0x0001090000047ab9 */ /* 0x000fe20000000800 */
[----:B------:R-:W-:Y:S01]  /*15d0*/  ULDC.64 UR6, c[0x0][0xa20] ;  /* 0x0002880000067ab9 */ /* 0x000fe20000000a00 */
[----:B------:R-:W-:Y:S01]  /*15e0*/  @P1 IADD3.X R5, R27, UR9, RZ, P2, !PT ;  /* 0x000000091b051c10 */ /* 0x000fe200097fe4ff */
[----:B------:R-:W-:Y:S01]  /*15f0*/  USEL UR4, UR4, 0x1, UP0 ;  /* 0x0000000104047887 */ /* 0x000fe20008000000 */
[----:B------:R-:W-:Y:S01]  /*1600*/  ISETP.NE.U32.AND P2, PT, RZ, UR6, PT ;  /* 0x00000006ff007c0c */ /* 0x000fe2000bf45070 */
[----:B------:R-:W-:Y:S01]  /*1610*/  ULDC UR5, c[0x0][0x2f0] ;  /* 0x0000bc0000057ab9 */ /* 0x000fe20000000800 */
[----:B------:R0:W5:Y:S01]  /*1620*/  @P0 LDG.E R113, desc[UR10][R6.64] ;  /* 0x0000000a06710981 */ /* 0x000162000c1e1900 */
[----:B------:R-:W-:Y:S01]  /*1630*/  UIMAD UR4, UR4, UR5, URZ ;  /* 0x00000005040472a4 */ /* 0x000fe2000f8e023f */
[----:B------:R-:W-:-:S02]  /*1640*/  ISETP.NE.AND.EX P2, PT, RZ, UR7, PT, P2 ;  /* 0x00000007ff007c0c */ /* 0x000fc4000bf45320 */
[----:B------:R0:W5:Y:S01]  /*1650*/  @P1 LDG.E R177, desc[UR10][R4.64] ;  /* 0x0000000a04b11981 */ /* 0x000162000c1e1900 */
[----:B------:R-:W-:Y:S01]  /*1660*/  ULDC UR5, c[0x0][0x348] ;  /* 0x0000d20000057ab9 */ /* 0x000fe20000000800 */
[----:B------:R-:W-:Y:S01]  /*1670*/  MOV R25, R230 ;  /* 0x000000e600197202 */ /* 0x000fe20000000f00 */
[----:B------:R-:W-:Y:S08]  /*1680*/  @P1 BRA `(.L_x_646) ;  /* 0x0000000000281947 */ /* 0x000ff00003800000 */
[----:B------:R-:W-:Y:S02]  /*1690*/  ULDC.64 UR8, c[0x0][0xa00] ;  /* 0x0002800000087ab9 */ /* 0x000fe40000000a00 */
[----:B------:R-:W-:-:S04]  /*16a0*/  ISETP.NE.U32.AND P1, PT, RZ, UR8, PT ;  /* 0x00000008ff007c0c */ /* 0x000fc8000bf25070 */
[----:B------:R-:W-:-:S13]  /*16b0*/  ISETP.NE.AND.EX P1, PT, RZ, UR9, PT, P1 ;  /* 0x00000009ff007c0c */ /* 0x000fda000bf25310 */
[----:B------:R-:W-:Y:S05]  /*16c0*/  @!P1 BRA `(.L_x_646) ;  /* 0x0000000000189947 */ /* 0x000fea0003800000 */
[----:B0-----:R-:W0:Y:S01]  /*16d0*/  LDC.64 R2, c[0x0][0xa00] ;  /* 0x00028000ff027b82 */ /* 0x001e220000000a00 */
[----:B------:R-:W-:Y:S01]  /*16e0*/  ULDC.64 UR8, c[0x0][0x208] ;  /* 0x0000820000087ab9 */ /* 0x000fe20000000a00 */
[----:B0-----:R-:W-:-:S05]  /*16f0*/  IMAD.WIDE R2, R25, 0x4, R2 ;  /* 0x0000000419027825 */ /* 0x001fca00078e0202 */
[----:B-----5:R-:W2:Y:S04]  /*1700*/  LDG.E R177, desc[UR8][R2.64] ;  /* 0x0000000802b17981 */ /* 0x020ea8000c1e1900 */
[----:B------:R-:W2:Y:S02]  /*1710*/  LDG.E R0, desc[UR8][R2.64+0x4] ;  /* 0x0000040802007981 */ /* 0x000ea4000c1e1900 */
[----:B--2---:R-:W-:-:S07]  /*1720*/  IMAD.IADD R177, R0, 0x1, -R177 ;  /* 0x0000000100b17824 */ /* 0x004fce00078e0ab1 */
.L_x_646:
[----:B0-----:R-:W-:Y:S01]  /*1730*/  IMAD.U32 R2, RZ, RZ, UR5 ;  /* 0x00000005ff027e24 */ /* 0x001fe2000f8e00ff */
[----:B------:R-:W-:Y:S01]  /*1740*/  MOV R26, UR4 ;  /* 0x00000004001a7c02 */ /* 0x000fe20008000f00 */
[----:B------:R-:W-:Y:S06]  /*1750*/  @!P2 BRA `(.L_x_647) ;  /* 0x000000000014a947 */ /* 0x000fec0003800000 */
[----:B------:R-:W-:Y:S01]  /*1760*/  IADD3 R4, P0, R233, UR6, RZ ;  /* 0x00000006e9047c10 */ /* 0x000fe2000ff1e0ff */
[----:B------:R-:W-:-:S03]  /*1770*/  ULDC.64 UR4, c[0x0][0x208] ;  /* 0x0000820000047ab9 */ /* 0x000fc60000000a00 */
[----:B------:R-:W-:-:S05]  /*1780*/  IADD3.X R5, R27, UR7, RZ, P0, !PT ;  /* 0x000000071b057c10 */ /* 0x000fca00087fe4ff */
[----:B------:R0:W5:Y:S01]  /*1790*/  LDG.E R26, desc[UR4][R4.64] ;  /* 0x00000004041a7981 */ /* 0x000162000c1e1900 */
[----:B------:R-:W-:Y:S05]  /*17a0*/  BRA `(.L_x_648) ;  /* 0x0000000000147947 */ /* 0x000fea0003800000 */
.L_x_647:
[----:B------:R-:W-:Y:S05]  /*17b0*/  @!P0 BRA `(.L_x_648) ;  /* 0x0000000000108947 */ /* 0x000fea0003800000 */
[----:B------:R-:W-:Y:S02]  /*17c0*/  ULDC.64 UR4, c[0x0][0x208] ;  /* 0x0000820000047ab9 */ /* 0x000fe40000000a00 */
[----:B------:R-:W2:Y:S04]  /*17d0*/  LDG.E R3, desc[UR4][R6.64] ;  /* 0x0000000406037981 */ /* 0x000ea8000c1e1900 */
[----:B------:R-:W2:Y:S02]  /*17e0*/  LDG.E R26, desc[UR4][R6.64+0x4] ;  /* 0x00000404061a7981 */ /* 0x000ea4000c1e1900 */
[----:B--2---:R-:W-:-:S07]  /*17f0*/  IMAD.IADD R26, R26, 0x1, -R3 ;  /* 0x000000011a1a7824 */ /* 0x004fce00078e0a03 */
.L_x_648:
[----:B------:R-:W-:Y:S01]  /*1800*/  ULDC.64 UR4, c[0x0][0xa10] ;  /* 0x0002840000047ab9 */ /* 0x000fe20000000a00 */
[----:B------:R-:W-:Y:S01]  /*1810*/  ULDC.64 UR6, c[0x0][0x208] ;  /* 0x0000820000067ab9 */ /* 0x000fe20000000a00 */
[----:B------:R-:W-:-:S04]  /*1820*/  ISETP.NE.U32.AND P0, PT, RZ, UR4, PT ;  /* 0x00000004ff007c0c */ /* 0x000fc8000bf05070 */
[----:B------:R-:W-:Y:S01]  /*1830*/  ISETP.NE.AND.EX P0, PT, RZ, UR5, PT, P0 ;  /* 0x00000005ff007c0c */ /* 0x000fe2000bf05300 */
[----:B------:R-:W-:-:S12]  /*1840*/  ULDC.64 UR4, c[0x0][0xa30] ;  /* 0x00028c0000047ab9 */ /* 0x000fd80000000a00 */
[----:B0-----:R-:W0:Y:S02]  /*1850*/  @P0 LDC.64 R4, c[0x0][0xa10] ;  /* 0x00028400ff040b82 */ /* 0x001e240000000a00 */
[----:B0-----:R-:W-:-:S05]  /*1860*/  @P0 IMAD.WIDE R4, R25, 0x4, R4 ;  /* 0x0000000419040825 */ /* 0x001fca00078e0204 */
[----:B------:R-:W2:Y:S04]  /*1870*/  @P0 LDG.E R0, desc[UR6][R4.64] ;  /* 0x0000000604000981 */ /* 0x000ea8000c1e1900 */
[----:B------:R0:W2:Y:S01]  /*1880*/  @P0 LDG.E R3, desc[UR6][R4.64+0x4] ;  /* 0x0000040604030981 */ /* 0x0000a2000c1e1900 */
[----:B-----5:R-:W-:Y:S01]  /*1890*/  IADD3 R9, -R9, R26, RZ ;  /* 0x0000001a09097210 */ /* 0x020fe20007ffe1ff */
[----:B------:R-:W-:Y:S01]  /*18a0*/  IMAD.MOV.U32 R144, RZ, RZ, R26 ;  /* 0x000000ffff907224 */ /* 0x000fe200078e001a */
[----:B------:R-:W-:-:S04]  /*18b0*/  ISETP.NE.U32.AND P1, PT, RZ, UR4, PT ;  /* 0x00000004ff007c0c */ /* 0x000fc8000bf25070 */
[----:B------:R-:W-:Y:S01]  /*18c0*/  ISETP.NE.AND.EX P1, PT, RZ, UR5, PT, P1 ;  /* 0x00000005ff007c0c */ /* 0x000fe2000bf25310 */
[----:B0-----:R-:W-:-:S05]  /*18d0*/  IMAD.MOV R4, RZ, RZ, -R9 ;  /* 0x000000ffff047224 */ /* 0x001fca00078e0a09 */
[----:B------:R-:W-:-:S07]  /*18e0*/  VIMNMX R4, RZ, R4, !PT ;  /* 0x00000004ff047248 */ /* 0x000fce0007fe0100 */
[----:B------:R-:W-:-:S04]  /*18f0*/  @P1 IADD3 R6, P2, R233, UR4, RZ ;  /* 0x00000004e9061c10 */ /* 0x000fc8000ff5e0ff */
[----:B------:R-:W-:Y:S02]  /*1900*/  @P1 IADD3.X R7, R27, UR5, RZ, P2, !PT ;  /* 0x000000051b071c10 */ /* 0x000fe400097fe4ff */
[----:B------:R-:W-:-:S03]  /*1910*/  PLOP3.LUT P2, PT, PT, PT, PT, 0x80, 0x0 ;  /* 0x000000000000781c */ /* 0x000fc60003f4f070 */
[----:B------:R0:W5:Y:S01]  /*1920*/  @P1 LDG.E R144, desc[UR6][R6.64] ;  /* 0x0000000606901981 */ /* 0x000162000c1e1900 */
[----:B--2---:R-:W-:-:S04]  /*1930*/  @P0 IMAD.IADD R2, R3, 0x1, -R0 ;  /* 0x0000000103020824 */ /* 0x004fc800078e0a00 */
[----:B------:R-:W-:-:S05]  /*1940*/  IMAD.IADD R178, R9, 0x1, R2 ;  /* 0x0000000109b27824 */ /* 0x000fca00078e0202 */
[----:B------:R-:W-:-:S05]  /*1950*/  IADD3 R0, R178, 0x4f, RZ ;  /* 0x0000004fb2007810 */ /* 0x000fca0007ffe0ff */
[----:B------:R-:W-:-:S05]  /*1960*/  IMAD.HI R0, R0, 0x66666667, RZ ;  /* 0x6666666700007827 */ /* 0x000fca00078e02ff */
[----:B------:R-:W-:-:S04]  /*1970*/  SHF.R.U32.HI R179, RZ, 0x1f, R0 ;  /* 0x0000001fffb37819 */ /* 0x000fc80000011600 */
[----:B------:R-:W-:-:S05]  /*1980*/  LEA.HI.SX32 R179, R0, R179, 0x1b ;  /* 0x000000b300b37211 */ /* 0x000fca00078fdaff */
[----:B------:R-:W-:-:S05]  /*1990*/  IMAD R3, R179, 0x50, -R9 ;  /* 0x00000050b3037824 */ /* 0x000fca00078e0a09 */
[----:B------:R-:W-:-:S04]  /*19a0*/  VIMNMX R3, R3, R2, PT ;  /* 0x0000000203037248 */ /* 0x000fc80003fe0100 */
[----:B------:R-:W-:Y:S01]  /*19b0*/  ISETP.GT.AND P0, PT, R3, R4, PT ;  /* 0x000000040300720c */ /* 0x000fe20003f04270 */
[----:B------:R-:W-:-:S05]  /*19c0*/  IMAD.WIDE.U32 R4, R4, -0x33333333, RZ ;  /* 0xcccccccd04047825 */ /* 0x000fca00078e00ff */
[----:B------:R-:W-:-:S04]  /*19d0*/  SHF.R.U32.HI R119, RZ, 0x6, R5 ;  /* 0x00000006ff777819 */ /* 0x000fc80000011605 */
[----:B------:R-:W-:-:S03]  /*19e0*/  MOV R24, R119 ;  /* 0x0000007700187202 */ /* 0x000fc60000000f00 */
[----:B------:R-:W-:-:S04]  /*19f0*/  @P0 VIADD R0, R3, 0x4f ;  /* 0x0000004f03000836 */ /* 0x000fc80000000000 */
[----:B------:R-:W-:-:S05]  /*1a00*/  @P0 IMAD.HI R0, R0, 0x66666667, RZ ;  /* 0x6666666700000827 */ /* 0x000fca00078e02ff */
[----:B------:R-:W-:-:S04]  /*1a10*/  @P0 SHF.R.U32.HI R3, RZ, 0x1f, R0 ;  /* 0x0000001fff030819 */ /* 0x000fc80000011600 */
[----:B------:R-:W-:-:S04]  /*1a20*/  @P0 LEA.HI.SX32 R24, R0, R3, 0x1b ;  /* 0x0000000300180211 */ /* 0x000fc800078fdaff */
[----:B------:R-:W-:-:S13]  /*1a30*/  ISETP.GT.AND P0, PT, R24, R119, PT ;  /* 0x000000771800720c */ /* 0x000fda0003f04270 */
[----:B0-----:R-:W-:Y:S05]  /*1a40*/  @!P0 BRA `(.L_x_649) ;  /* 0x0000008c00f48947 */ /* 0x001fea0003800000 */
[----:B------:R-:W-:Y:S01]  /*1a50*/  VIADD R0, R18, 0x24400 ;  /* 0x0002440012007836 */ /* 0x000fe20000000000 */
[----:B------:R-:W-:Y:S04]  /*1a60*/  BSSY B6, `(.L_x_650) ;  /* 0x0000013000067945 */ /* 0x000fe80003800000 */
[----:B------:R-:W-:-:S13]  /*1a70*/  LOP3.LUT P0, RZ, R0, 0x3ff, RZ, 0xc0, !PT ;  /* 0x000003ff00ff7812 */ /* 0x000fda000780c0ff */
[----:B------:R-:W-:Y:S05]  /*1a80*/  @!P0 BRA `(.L_x_651) ;  /* 0x0000000000408947 */ /* 0x000fea0003800000 */
[----:B------:R-:W-:Y:S01]  /*1a90*/  MOV R0, 0x0 ;  /* 0x0000000000007802 */ /* 0x000fe20000000f00 */
[----:B------:R-:W-:Y:S01]  /*1aa0*/  ULDC.64 UR4, c[0x4][0x1b8] ;  /* 0x01006e0000047ab9 */ /* 0x000fe20000000a00 */
[----:B------:R-:W-:Y:S01]  /*1ab0*/  ULDC.64 UR6, c[0x4][0x128] ;  /* 0x01004a0000067ab9 */ /* 0x000fe20000000a00 */
[----:B------:R-:W-:Y:S01]  /*1ac0*/  IMAD.U32 R4, RZ, RZ, UR4 ;  /* 0x00000004ff047e24 */ /* 0x000fe2000f8e00ff */
[----:B------:R0:W1:Y:S01]  /*1ad0*/  LDC.64 R14, c[0x4][R0] ;  /* 0x01000000000e7b82 */ /* 0x0000620000000a00 */
[----:B------:R-:W-:Y:S01]  /*1ae0*/  MOV R5, UR5 ;  /* 0x0000000500057c02 */ /* 0x000fe20008000f00 */
[----:B------:R-:W-:Y:S01]  /*1af0*/  ULDC.64 UR4, c[0x4][0x1c0] ;  /* 0x0100700000047ab9 */ /* 0x000fe20000000a00 */
[----:B------:R-:W-:Y:S01]  /*1b00*/  MOV R10, UR6 ;  /* 0x00000006000a7c02 */ /* 0x000fe20008000f00 */
[----:B------:R-:W-:Y:S01]  /*1b10*/  IMAD.U32 R6, RZ, RZ, UR4 ;  /* 0x00000004ff067e24 */ /* 0x000fe2000f8e00ff */
[----:B------:R-:W-:Y:S01]  /*1b20*/  MOV R12, 0x1 ;  /* 0x00000001000c7802 */ /* 0x000fe20000000f00 */
[----:B------:R-:W-:-:S02]  /*1b30*/  IMAD.U32 R7, RZ, RZ, UR5 ;  /* 0x00000005ff077e24 */ /* 0x000fc4000f8e00ff */
[----:B------:R-:W-:Y:S02]  /*1b40*/  IMAD.U32 R11, RZ, RZ, UR7 ;  /* 0x00000007ff0b7e24 */ /* 0x000fe4000f8e00ff */
[----:B------:R-:W-:Y:S02]  /*1b50*/  IMAD.MOV.U32 R8, RZ, RZ, 0x70 ;  /* 0x00000070ff087424 */ /* 0x000fe400078e00ff */
[----:B0-----:R-:W-:-:S07]  /*1b60*/  IMAD.MOV.U32 R13, RZ, RZ, RZ ;  /* 0x000000ffff0d7224 */ /* 0x001fce00078e00ff */
[----:B------:R-:W-:-:S07]  /*1b70*/  LEPC R20, `(.L_x_651) ;  /* 0x000000001014794e */ /* 0x000fce0000000000 */
[----:B-1---5:R-:W-:Y:S05]  /*1b80*/  CALL.ABS.NOINC R14 ;  /* 0x000000000e007343 */ /* 0x022fea0003c00000 */
.L_x_651:
[----:B------:R-:W-:Y:S05]  /*1b90*/  BSYNC B6 ;  /* 0x0000000000067941 */ /* 0x000fea0003800000 */
.L_x_650:
[----:B------:R-:W-:Y:S01]  /*1ba0*/  VIADD R0, R18, 0x400 ;  /* 0x0000040012007836 */ /* 0x000fe20000000000 */
[----:B------:R-:W-:Y:S04]  /*1bb0*/  BSSY B6, `(.L_x_652) ;  /* 0x0000013000067945 */ /* 0x000fe80003800000 */
[----:B------:R-:W-:-:S13]  /*1bc0*/  LOP3.LUT P0, RZ, R0, 0x3ff, RZ, 0xc0, !PT ;  /* 0x000003ff00ff7812 */ /* 0x000fda000780c0ff */
[----:B------:R-:W-:Y:S05]  /*1bd0*/  @!P0 BRA `(.L_x_653) ;  /* 0x0000000000408947 */ /* 0x000fea0003800000 */
[----:B------:R-:W-:Y:S01]  /*1be0*/  MOV R0, 0x0 ;  /* 0x0000000000007802 */ /* 0x000fe20000000f00 */
[----:B------:R-:W-:Y:S01]  /*1bf0*/  ULDC.64 UR4, c[0x4][0x1b8] ;  /* 0x01006e0000047ab9 */ /* 0x000fe20000000a00 */
[----:B------:R-:W-:Y:S01]  /*1c00*/  ULDC.64 UR6, c[0x4][0x128] ;  /* 0x01004a0000067ab9 */ /* 0x000fe20000000a00 */
[----:B------:R-:W-:Y:S01]  /*1c10*/  MOV R4, UR4 ;  /* 0x0000000400047c02 */ /* 0x000fe20008000f00 */
[----:B------:R0:W1:Y:S01]  /*1c20*/  LDC.64 R14, c[0x4][R0] ;  /* 0x01000000000e7b82 */ /* 0x0000620000000a00 */
[----:B------:R-:W-:Y:S01]  /*1c30*/  IMAD.U32 R5, RZ, RZ, UR5 ;  /* 0x00000005ff057e24 */ /* 0x000fe2000f8e00ff */
[----:B------:R-:W-:Y:S01]  /*1c40*/  ULDC.64 UR4, c[0x4][0x1c0] ;  /* 0x0100700000047ab9 */ /* 0x000fe20000000a00 */
[----:B------:R-:W-:Y:S01]  /*1c50*/  IMAD.U32 R10, RZ, RZ, UR6 ;  /* 0x00000006ff0a7e24 */ /* 0x000fe2000f8e00ff */
[----:B------:R-:W-:Y:S01]  /*1c60*/  MOV R7, UR5 ;  /* 0x0000000500077c02 */ /* 0x000fe20008000f00 */
[----:B------:R-:W-:Y:S01]  /*1c70*/  IMAD.U32 R6, RZ, RZ, UR4 ;  /* 0x00000004ff067e24 */ /* 0x000fe2000f8e00ff */
[----:B------:R-:W-:Y:S01]  /*1c80*/  MOV R8, 0x70 ;  /* 0x0000007000087802 */ /* 0x000fe20000000f00 */
[----:B------:R-:W-:-:S02]  /*1c90*/  IMAD.U32 R11, RZ, RZ, UR7 ;  /* 0x00000007ff0b7e24 */ /* 0x000fc4000f8e00ff */
[----:B------:R-:W-:Y:S02]  /*1ca0*/  IMAD.MOV.U32 R12, RZ, RZ, 0x1 ;  /* 0x00000001ff0c7424 */ /* 0x000fe400078e00ff */
[----:B0-----:R-:W-:-:S07]  /*1cb0*/  IMAD.MOV.U32 R13, RZ, RZ, RZ ;  /* 0x000000ffff0d7224 */ /* 0x001fce00078e00ff */
[----:B------:R-:W-:-:S07]  /*1cc0*/  LEPC R20, `(.L_x_653) ;  /* 0x000000001014794e */ /* 0x000fce0000000000 */
[----:B-1---5:R-:W-:Y:S05]  /*1cd0*/  CALL.ABS.NOINC R14 ;  /* 0x000000000e007343 */ /* 0x022fea0003c00000 */
.L_x_653:
[----:B------:R-:W-:Y:S05]  /*1ce0*/  BSYNC B6 ;  /* 0x0000000000067941 */ /* 0x000fea0003800000 */
.L_x_652:
[----:B------:R-:W-:Y:S01]  /*1cf0*/  ULDC.64 UR4, c[0x0][0x9f8] ;  /* 0x00027e0000047ab9 */ /* 0x000fe20000000a00 */
[----:B------:R-:W-:Y:S01]  /*1d00*/  ULDC.64 UR6, c[0x0][0x208] ;  /* 0x0000820000067ab9 */ /* 0x000fe20000000a00 */
[----:B------:R-:W-:Y:S01]  /*1d10*/  ISETP.NE.U32.AND P0, PT, RZ, UR4, PT ;  /* 0x00000004ff007c0c */ /* 0x000fe2000bf05070 */
[----:B------:R-:W0:Y:S01]  /*1d20*/  LDC.64 R98, c[0x0][0x300] ;  /* 0x0000c000ff627b82 */ /* 0x000e220000000a00 */
[----:B------:R-:W-:Y:S01]  /*1d30*/  IADD3 R113, R113, R26, RZ ;  /* 0x0000001a71717210 */ /* 0x000fe20007ffe0ff */
[----:B------:R-:W-:Y:S01]  /*1d40*/  ULDC.64 UR8, c[0x0][0xa08] ;  /* 0x0002820000087ab9 */ /* 0x000fe20000000a00 */
[----:B------:R-:W-:Y:S02]  /*1d50*/  ISETP.NE.AND.EX P0, PT, RZ, UR5, PT, P0 ;  /* 0x00000005ff007c0c */ /* 0x000fe4000bf05300 */
[----:B------:R-:W-:-:S03]  /*1d60*/  SHF.R.S32.HI R9, RZ, 0x1f, R122 ;  /* 0x0000001fff097819 */ /* 0x000fc6000001147a */
[----:B------:R-:W1:Y:S08]  /*1d70*/  LDC R118, c[0x0][0x3f4] ;  /* 0x0000fd00ff767b82 */ /* 0x000e700000000800 */
[----:B------:R-:W-:Y:S01]  /*1d80*/  @P0 IADD3 R4, P1, R233, UR4, RZ ;  /* 0x00000004e9040c10 */ /* 0x000fe2000ff3e0ff */
[----:B------:R-:W2:Y:S03]  /*1d90*/  LDC.64 R104, c[0x0][0x408] ;  /* 0x00010200ff687b82 */ /* 0x000ea60000000a00 */
[----:B------:R-:W-:Y:S01]  /*1da0*/  @P0 IADD3.X R5, R27, UR5, RZ, P1, !PT ;  /* 0x000000051b050c10 */ /* 0x000fe20008ffe4ff */
[----:B------:R-:W-:-:S04]  /*1db0*/  ULDC.64 UR4, c[0x0][0x330] ;  /* 0x0000cc0000047ab9 */ /* 0x000fc80000000a00 */
[----:B------:R3:W4:Y:S01]  /*1dc0*/  @P0 LDG.E R25, desc[UR6][R4.64] ;  /* 0x0000000604190981 */ /* 0x000722000c1e1900 */
[----:B------:R-:W-:Y:S01]  /*1dd0*/  SHF.R.S32.HI R3, RZ, 0x1f, R113 ;  /* 0x0000001fff037819 */ /* 0x000fe20000011471 */
[----:B------:R-:W-:Y:S01]  /*1de0*/  ULDC UR6, c[0x0][0x2f4] ;  /* 0x0000bd0000067ab9 */ /* 0x000fe20000000800 */
[----:B------:R-:W-:Y:S01]  /*1df0*/  IMAD R11, R9, UR4, RZ ;  /* 0x00000004090b7c24 */ /* 0x000fe2000f8e02ff */
[----:B------:R-:W-:Y:S01]  /*1e00*/  ISETP.GE.AND P1, PT, R213, UR6, PT ;  /* 0x00000006d5007c0c */ /* 0x000fe2000bf26270 */
[----:B------:R-:W-:Y:S01]  /*1e10*/  IMAD.WIDE.U32 R6, R122, UR4, R16 ;  /* 0x000000047a067c25 */ /* 0x000fe2000f8e0010 */
[----:B------:R-:W-:Y:S01]  /*1e20*/  ISETP.GE.AND P0, PT, R16, UR6, PT ;  /* 0x0000000610007c0c */ /* 0x000fe2000bf06270 */
[----:B------:R-:W1:Y:S01]  /*1e30*/  LDC.64 R110, c[0x0][0x3f8] ;  /* 0x0000fe00ff6e7b82 */ /* 0x000e620000000a00 */
[----:B------:R-:W-:Y:S01]  /*1e40*/  SEL R8, RZ, 0xffffffff, P1 ;  /* 0xffffffffff087807 */ /* 0x000fe20000800000 */
[-C--:B0-----:R-:W-:Y:S01]  /*1e50*/  IMAD R0, R3, R98.reuse, RZ ;  /* 0x0000006203007224 */ /* 0x081fe200078e02ff */
[----:B------:R-:W-:Y:S01]  /*1e60*/  ISETP.GE.AND P1, PT, R218, UR6, PT ;  /* 0x00000006da007c0c */ /* 0x000fe2000bf26270 */
[----:B------:R-:W-:Y:S01]  /*1e70*/  IMAD R13, R122, UR5, R11 ;  /* 0x000000057a0d7c24 */ /* 0x000fe2000f8e020b */
[----:B------:R-:W-:Y:S01]  /*1e80*/  ULDC.64 UR4, c[0x0][0x308] ;  /* 0x0000c20000047ab9 */ /* 0x000fe20000000a00 */
[C---:B------:R-:W-:Y:S01]  /*1e90*/  IMAD R11, R113.reuse, R99, R0 ;  /* 0x00000063710b7224 */ /* 0x040fe200078e0200 */
[----:B------:R-:W-:Y:S01]  /*1ea0*/  SEL R0, RZ, 0x1, P0 ;  /* 0x00000001ff007807 */ /* 0x000fe20000000000 */
[----:B---3--:R-:W-:Y:S01]  /*1eb0*/  IMAD.WIDE.U32 R4, R113, R98, RZ ;  /* 0x0000006271047225 */ /* 0x008fe200078e00ff */
[----:B------:R-:W-:Y:S01]  /*1ec0*/  ISETP.NE.U32.AND P0, PT, RZ, UR8, PT ;  /* 0x00000008ff007c0c */ /* 0x000fe2000bf05070 */
[----:B------:R-:W0:Y:S01]  /*1ed0*/  S2R R149, SR_TID.X ;  /* 0x0000000000957919 */ /* 0x000e220000002100 */
[----:B------:R-:W-:Y:S01]  /*1ee0*/  SHF.R.S32.HI R20, RZ, 0x1f, R212 ;  /* 0x0000001fff147819 */ /* 0x000fe200000114d4 */
[----:B------:R-:W-:Y:S01]  /*1ef0*/  IMAD.IADD R7, R7, 0x1, R13 ;  /* 0x0000000107077824 */ /* 0x000fe200078e020d */
[----:B------:R-:W-:Y:S01]  /*1f00*/  ISETP.NE.AND.EX P0, PT, RZ, UR9, PT, P0 ;  /* 0x00000009ff007c0c */ /* 0x000fe2000bf05300 */
[----:B------:R-:W-:Y:S01]  /*1f10*/  IMAD.SHL.U32 R13, R8, 0x2, RZ ;  /* 0x00000002080d7824 */ /* 0x000fe200078e00ff */
[----:B------:R-:W-:Y:S01]  /*1f20*/  IADD3 R5, R5, R11, RZ ;  /* 0x0000000b05057210 */ /* 0x000fe20007ffe0ff */
[----:B------:R-:W-:Y:S01]  /*1f30*/  IMAD R9, R9, UR4, RZ ;  /* 0x0000000409097c24 */ /* 0x000fe2000f8e02ff */
[----:B------:R-:W-:Y:S01]  /*1f40*/  ULDC.64 UR8, c[0x0][0x338] ;  /* 0x0000ce0000087ab9 */ /* 0x000fe20000000a00 */
[----:B------:R-:W-:Y:S01]  /*1f50*/  SHF.R.S32.HI R23, RZ, 0x1f, R22 ;  /* 0x0000001fff177819 */ /* 0x000fe20000011416 */
[----:B--2---:R-:W-:Y:S01]  /*1f60*/  IMAD.WIDE.U32 R102, R212, R104, R16 ;  /* 0x00000068d4667225 */ /* 0x004fe200078e0010 */
[----:B------:R-:W-:-:S02]  /*1f70*/  LOP3.LUT R0, R13, 0x2, R0, 0xe2, !PT ;  /* 0x000000020d007812 */ /* 0x000fc400078ee200 */
[----:B------:R-:W-:Y:S01]  /*1f80*/  SHF.R.U32.HI R28, RZ, 0x3, R223 ;  /* 0x00000003ff1c7819 */ /* 0x000fe200000116df */
[C---:B------:R-:W-:Y:S01]  /*1f90*/  IMAD R11, R122.reuse, UR5, R9 ;  /* 0x000000057a0b7c24 */ /* 0x040fe2000f8e0209 */
[----:B------:R-:W-:Y:S01]  /*1fa0*/  SEL R9, RZ, 0x4, P1 ;  /* 0x00000004ff097807 */ /* 0x000fe20000800000 */
[----:B------:R-:W-:Y:S01]  /*1fb0*/  IMAD.WIDE.U32 R4, R122, UR4, R4 ;  /* 0x000000047a047c25 */ /* 0x000fe2000f8e0004 */
[----:B------:R-:W-:Y:S01]  /*1fc0*/  ULDC.64 UR4, c[0x0][0x310] ;  /* 0x0000c40000047ab9 */ /* 0x000fe20000000a00 */
[----:B------:R-:W-:Y:S02]  /*1fd0*/  SHF.R.U32.HI R21, RZ, 0x3, R222 ;  /* 0x00000003ff157819 */ /* 0x000fe400000116de */
[----:B------:R-:W-:Y:S01]  /*1fe0*/  LOP3.LUT R9, R0, R9, RZ, 0xfc, !PT ;  /* 0x0000000900097212 */ /* 0x000fe200078efcff */
[----:B------:R-:W-:Y:S01]  /*1ff0*/  IMAD.IADD R5, R5, 0x1, R11 ;  /* 0x0000000105057824 */ /* 0x000fe200078e020b */
[----:B------:R-:W-:Y:S01]  /*2000*/  ISETP.GE.AND P2, PT, R219, UR6, PT ;  /* 0x00000006db007c0c */ /* 0x000fe2000bf46270 */
[C---:B------:R-:W-:Y:S01]  /*2010*/  IMAD.WIDE.U32 R100, R212.reuse, R104, R22 ;  /* 0x00000068d4647225 */ /* 0x040fe200078e0016 */
[----:B------:R-:W-:-:S02]  /*2020*/  IADD3 R112, P3, R212, R113, RZ ;  /* 0x00000071d4707210 */ /* 0x000fc40007f7e0ff */
[----:B------:R-:W-:Y:S01]  /*2030*/  SHF.L.U64.HI R128, R98, 0x5, R99 ;  /* 0x0000000562807819 */ /* 0x000fe20000010263 */
[-C--:B-1----:R-:W-:Y:S01]  /*2040*/  IMAD.WIDE.U32 R106, R212, R110.reuse, R22 ;  /* 0x0000006ed46a7225 */ /* 0x082fe200078e0016 */
[----:B------:R-:W-:Y:S02]  /*2050*/  SHF.L.U64.HI R130, R98, 0x6, R99 ;  /* 0x0000000662827819 */ /* 0x000fe40000010263 */
[----:B------:R-:W-:Y:S01]  /*2060*/  SHF.L.U64.HI R34, R104, 0x5, R105 ;  /* 0x0000000568227819 */ /* 0x000fe20000010269 */
[----:B------:R-:W-:Y:S01]  /*2070*/  IMAD.WIDE.U32 R108, R212, R110, R16 ;  /* 0x0000006ed46c7225 */ /* 0x000fe200078e0010 */
[C---:B------:R-:W-:Y:S02]  /*2080*/  SHF.L.U64.HI R33, R104.reuse, 0x6, R105 ;  /* 0x0000000668217819 */ /* 0x040fe40000010269 */
[----:B------:R-:W-:Y:S01]  /*2090*/  SHF.L.U32 R32, R104, 0x5, RZ ;  /* 0x0000000568207819 */ /* 0x000fe200000006ff */
[----:B------:R-:W-:Y:S01]  /*20a0*/  IMAD.SHL.U32 R29, R212, 0x40, RZ ;  /* 0x00000040d41d7824 */ /* 0x000fe200078e00ff */
[----:B------:R-:W-:Y:S01]  /*20b0*/  SHF.L.U64.HI R30, R110, 0x5, R111 ;  /* 0x000000056e1e7819 */ /* 0x000fe2000001026f */
[----:B------:R-:W-:Y:S01]  /*20c0*/  IMAD.SHL.U32 R129, R98, 0x20, RZ ;  /* 0x0000002062817824 */ /* 0x000fe200078e00ff */
[----:B------:R-:W-:Y:S01]  /*20d0*/  SHF.L.U32 R27, R110, 0x6, RZ ;  /* 0x000000066e1b7819 */ /* 0x000fe200000006ff */
[----:B------:R-:W-:Y:S01]  /*20e0*/  IMAD.SHL.U32 R131, R98, 0x40, RZ ;  /* 0x0000004062837824 */ /* 0x000fe200078e00ff */
[----:B------:R-:W-:Y:S01]  /*20f0*/  LOP3.LUT R26, R9, 0x1, RZ, 0xc0, !PT ;  /* 0x00000001091a7812 */ /* 0x000fe200078ec0ff */
[----:B------:R-:W-:Y:S01]  /*2100*/  IMAD R127, R105, 0x50, RZ ;  /* 0x00000050697f7824 */ /* 0x000fe200078e02ff */
[----:B0-----:R-:W-:Y:S01]  /*2110*/  LEA.HI R149, R149, 0x8, RZ, 0x19 ;  /* 0x0000000895957811 */ /* 0x001fe200078fc8ff */
[----:B------:R-:W-:-:S02]  /*2120*/  IMAD.SHL.U32 R31, R104, 0x40, RZ ;  /* 0x00000040681f7824 */ /* 0x000fc400078e00ff */
[----:B------:R-:W-:Y:S01]  /*2130*/  IMAD.X R113, R20, 0x1, R3, P3 ;  /* 0x0000000114717824 */ /* 0x000fe200018e0603 */
[----:B----4-:R-:W-:Y:S02]  /*2140*/  SHF.R.S32.HI R8, RZ, 0x1f, R25 ;  /* 0x0000001fff087819 */ /* 0x010fe40000011419 */
[----:B------:R-:W-:Y:S02]  /*2150*/  SEL R97, R25, RZ, !P0 ;  /* 0x000000ff19617207 */ /* 0x000fe40004000000 */
[----:B------:R-:W-:Y:S02]  /*2160*/  SEL R8, R8, RZ, !P0 ;  /* 0x000000ff08087207 */ /* 0x000fe40004000000 */
[----:B------:R-:W-:Y:S01]  /*2170*/  ISETP.GE.AND P0, PT, R16, R118, PT ;  /* 0x000000761000720c */ /* 0x000fe20003f06270 */
[----:B------:R-:W-:-:S04]  /*2180*/  IMAD.WIDE.U32 R94, R97, UR8, R6 ;  /* 0x00000008615e7c25 */ /* 0x000fc8000f8e0006 */
[C---:B------:R-:W-:Y:S02]  /*2190*/  IMAD R0, R8.reuse, UR8, RZ ;  /* 0x0000000808007c24 */ /* 0x040fe4000f8e02ff */
[----:B------:R-:W-:Y:S02]  /*21a0*/  IMAD R8, R8, UR4, RZ ;  /* 0x0000000408087c24 */ /* 0x000fe4000f8e02ff */
[C---:B------:R-:W-:Y:S02]  /*21b0*/  IMAD R37, R97.reuse, UR9, R0 ;  /* 0x0000000961257c24 */ /* 0x040fe4000f8e0200 */
[C---:B------:R-:W-:Y:S02]  /*21c0*/  IMAD R11, R97.reuse, UR5, R8 ;  /* 0x00000005610b7c24 */ /* 0x040fe4000f8e0208 */
[----:B------:R-:W-:-:S04]  /*21d0*/  IMAD.WIDE.U32 R96, R97, UR4, R4 ;  /* 0x0000000461607c25 */ /* 0x000fc8000f8e0004 */
[-C--:B------:R-:W-:Y:S02]  /*21e0*/  IMAD R6, R20, R98.reuse, RZ ;  /* 0x0000006214067224 */ /* 0x080fe400078e02ff */
[----:B------:R-:W-:-:S04]  /*21f0*/  IMAD.WIDE.U32 R4, R212, R98, R16 ;  /* 0x00000062d4047225 */ /* 0x000fc800078e0010 */
[----:B------:R-:W-:Y:S01]  /*2200*/  IMAD R35, R212, R99, R6 ;  /* 0x00000063d4237224 */ /* 0x000fe200078e0206 */
[----:B------:R-:W-:Y:S01]  /*2210*/  IADD3 R93, P1, R96, R4, RZ ;  /* 0x00000004605d7210 */ /* 0x000fe20007f3e0ff */
[----:B------:R-:W-:Y:S02]  /*2220*/  IMAD.IADD R92, R97, 0x1, R11 ;  /* 0x00000001615c7824 */ /* 0x000fe400078e020b */
[----:B------:R-:W-:-:S03]  /*2230*/  IMAD R0, R20, R104, RZ ;  /* 0x0000006814007224 */ /* 0x000fc600078e02ff */
[----:B------:R-:W-:Y:S01]  /*2240*/  IADD3.X R35, R92, R5, R35, P1, !PT ;  /* 0x000000055c237210 */ /* 0x000fe20000ffe423 */
[----:B------:R-:W-:Y:S01]  /*2250*/  IMAD R7, R212, R105, R0 ;  /* 0x00000069d4077224 */ /* 0x000fe200078e0200 */
[----:B------:R-:W-:Y:S01]  /*2260*/  SEL R5, R118, RZ, P0 ;  /* 0x000000ff76057207 */ /* 0x000fe20000000000 */
[----:B------:R-:W-:Y:S01]  /*2270*/  IMAD R0, R20, R110, RZ ;  /* 0x0000006e14007224 */ /* 0x000fe200078e02ff */
[----:B------:R-:W-:Y:S01]  /*2280*/  ISETP.GE.AND P1, PT, R213, R118, PT ;  /* 0x00000076d500720c */ /* 0x000fe20003f26270 */
[----:B------:R-:W-:Y:S01]  /*2290*/  IMAD.IADD R103, R7, 0x1, R103 ;  /* 0x0000000107677824 */ /* 0x000fe200078e0267 */
[----:B------:R-:W-:Y:S01]  /*22a0*/  IADD3 R101, R101, R7, RZ ;  /* 0x0000000765657210 */ /* 0x000fe20007ffe0ff */
[----:B------:R-:W-:Y:S01]  /*22b0*/  IMAD.IADD R5, R16, 0x1, R5 ;  /* 0x0000000110057824 */ /* 0x000fe200078e0205 */
[----:B------:R-:W-:Y:S01]  /*22c0*/  SEL R4, R118, RZ, P1 ;  /* 0x000000ff76047207 */ /* 0x000fe20000800000 */
[----:B------:R-:W-:Y:S01]  /*22d0*/  IMAD R7, R212, R111, R0 ;  /* 0x0000006fd4077224 */ /* 0x000fe200078e0200 */
[----:B------:R-:W-:Y:S01]  /*22e0*/  SHF.L.U32 R118, R118, 0x1, RZ ;  /* 0x0000000176767819 */ /* 0x000fe200000006ff */
[----:B-----5:R-:W-:Y:S01]  /*22f0*/  IMAD.WIDE.U32 R100, R144, R104, R100 ;  /* 0x0000006890647225 */ /* 0x020fe200078e0064 */
[----:B------:R-:W-:-:S02]  /*2300*/  SHF.R.S32.HI R0, RZ, 0x1f, R5 ;  /* 0x0000001fff007819 */ /* 0x000fc40000011405 */
[----:B------:R-:W-:Y:S01]  /*2310*/  IADD3 R107, R107, R7, RZ ;  /* 0x000000076b6b7210 */ /* 0x000fe20007ffe0ff */
[----:B------:R-:W-:Y:S01]  /*2320*/  IMAD.IADD R109, R7, 0x1, R109 ;  /* 0x00000001076d7824 */ /* 0x000fe200078e026d */
[-C--:B------:R-:W-:Y:S01]  /*2330*/  LEA.HI R13, R0, R5.reuse, RZ, 0x3 ;  /* 0x00000005000d7211 */ /* 0x080fe200078f18ff */
[----:B------:R-:W-:Y:S01]  /*2340*/  IMAD.WIDE.U32 R102, R144, R104, R102 ;  /* 0x0000006890667225 */ /* 0x000fe200078e0066 */
[----:B------:R-:W-:Y:S02]  /*2350*/  LEA.HI R0, R0, R5, RZ, 0x6 ;  /* 0x0000000500007211 */ /* 0x000fe400078f30ff */
[----:B------:R-:W-:Y:S01]  /*2360*/  LOP3.LUT R6, R223, 0x38, R13, 0xf8, !PT ;  /* 0x00000038df067812 */ /* 0x000fe200078ef80d */
[----:B------:R-:W-:Y:S01]  /*2370*/  IMAD.IADD R5, R213, 0x1, R4 ;  /* 0x00000001d5057824 */ /* 0x000fe200078e0204 */
[----:B------:R-:W-:Y:S01]  /*2380*/  SHF.R.S32.HI R4, RZ, 0x6, R0 ;  /* 0x00000006ff047819 */ /* 0x000fe20000011400 */
[----:B------:R-:W-:Y:S01]  /*2390*/  IMAD.WIDE.U32 R106, R144, R110, R106 ;  /* 0x0000006e906a7225 */ /* 0x000fe200078e006a */
[----:B------:R-:W-:-:S02]  /*23a0*/  LOP3.LUT R8, R6, R28, RZ, 0x3c, !PT ;  /* 0x0000001c06087212 */ /* 0x000fc400078e3cff */
[----:B------:R-:W-:Y:S01]  /*23b0*/  SHF.R.S32.HI R0, RZ, 0x1f, R5 ;  /* 0x0000001fff007819 */ /* 0x000fe20000011405 */
[----:B------:R-:W-:Y:S01]  /*23c0*/  IMAD R135, R4, 0x1400, R226 ;  /* 0x0000140004877824 */ /* 0x000fe200078e02e2 */
[----:B------:R-:W-:Y:S01]  /*23d0*/  LOP3.LUT R7, R222, 0x38, R13, 0xf8, !PT ;  /* 0x00000038de077812 */ /* 0x000fe200078ef80d */
[----:B------:R-:W-:Y:S01]  /*23e0*/  IMAD R133, R4, 0x1400, R225 ;  /* 0x0000140004857824 */ /* 0x000fe200078e02e1 */
[-C--:B------:R-:W-:Y:S01]  /*23f0*/  LEA.HI R6, R0, R5.reuse, RZ, 0x6 ;  /* 0x0000000500067211 */ /* 0x080fe200078f30ff */
[----:B------:R-:W-:Y:S01]  /*2400*/  IMAD R143, R4, 0x1400, R227 ;  /* 0x00001400048f7824 */ /* 0x000fe200078e02e3 */
[----:B------:R-:W-:Y:S01]  /*2410*/  LEA.HI R11, R0, R5, RZ, 0x3 ;  /* 0x00000005000b7211 */ /* 0x000fe200078f18ff */
[----:B------:R-:W-:Y:S01]  /*2420*/  IMAD.WIDE.U32 R108, R144, R110, R108 ;  /* 0x0000006e906c7225 */ /* 0x000fe200078e006c */
[----:B------:R-:W-:Y:S02]  /*2430*/  LOP3.LUT R0, R13, 0x38, RZ, 0xc0, !PT ;  /* 0x000000380d007812 */ /* 0x000fe400078ec0ff */
[----:B------:R-:W-:Y:S01]  /*2440*/  IADD3 R135, R135, R8, RZ ;  /* 0x0000000887877210 */ /* 0x000fe20007ffe0ff */
[----:B------:R-:W-:Y:S01]  /*2450*/  VIADD R4, R212, 0x40 ;  /* 0x00000040d4047836 */ /* 0x000fe20000000000 */
[----:B------:R-:W-:-:S02]  /*2460*/  LOP3.LUT R5, R0, 0x1c0, R29, 0xf8, !PT ;  /* 0x000001c000057812 */ /* 0x000fc400078ef81d */
[-C--:B------:R-:W-:Y:S02]  /*2470*/  LOP3.LUT R10, R7, R21.reuse, RZ, 0x3c, !PT ;  /* 0x00000015070a7212 */ /* 0x080fe400078e3cff */
[----:B------:R-:W-:Y:S02]  /*2480*/  SHF.R.S32.HI R8, RZ, 0x6, R6 ;  /* 0x00000006ff087819 */ /* 0x000fe40000011406 */
[----:B------:R-:W-:Y:S01]  /*2490*/  LOP3.LUT R12, R222, 0x38, R11, 0xf8, !PT ;  /* 0x00000038de0c7812 */ /* 0x000fe200078ef80b */
[----:B------:R-:W-:Y:S01]  /*24a0*/  IMAD.IADD R133, R133, 0x1, R10 ;  /* 0x0000000185857824 */ /* 0x000fe200078e020a */
[----:B------:R-:W-:Y:S01]  /*24b0*/  LOP3.LUT R0, R5, R228, RZ, 0x3c, !PT ;  /* 0x000000e405007212 */ /* 0x000fe200078e3cff */
[C---:B------:R-:W-:Y:S01]  /*24c0*/  IMAD R132, R8.reuse, 0x1400, R225 ;  /* 0x0000140008847824 */ /* 0x040fe200078e02e1 */
[----:B------:R-:W-:Y:S01]  /*24d0*/  SHF.R.S32.HI R5, RZ, 0x1f, R144 ;  /* 0x0000001fff057819 */ /* 0x000fe20000011490 */
[----:B------:R-:W-:Y:S01]  /*24e0*/  IMAD R134, R8, 0x1400, R226 ;  /* 0x0000140008867824 */ /* 0x000fe200078e02e2 */
[----:B------:R-:W-:Y:S01]  /*24f0*/  LOP3.LUT R21, R12, R21, RZ, 0x3c, !PT ;  /* 0x000000150c157212 */ /* 0x000fe200078e3cff */
[----:B------:R-:W-:Y:S01]  /*2500*/  IMAD.IADD R143, R143, 0x1, R0 ;  /* 0x000000018f8f7824 */ /* 0x000fe200078e0200 */
[----:B------:R-:W-:Y:S01]  /*2510*/  LOP3.LUT R6, R11, 0x38, RZ, 0xc0, !PT ;  /* 0x000000380b067812 */ /* 0x000fe200078ec0ff */
[----:B------:R-:W-:Y:S01]  /*2520*/  IMAD R0, R5, R104, RZ ;  /* 0x0000006805007224 */ /* 0x000fe200078e02ff */
[----:B------:R-:W-:Y:S01]  /*2530*/  LOP3.LUT R10, R223, 0x38, R11, 0xf8, !PT ;  /* 0x00000038df0a7812 */ /* 0x000fe200078ef80b */
[----:B------:R-:W-:Y:S01]  /*2540*/  IMAD.IADD R132, R132, 0x1, R21 ;  /* 0x0000000184847824 */ /* 0x000fe200078e0215 */
[----:B------:R-:W-:Y:S01]  /*2550*/  LOP3.LUT R7, R6, 0x1c0, R29, 0xf8, !PT ;  /* 0x000001c006077812 */ /* 0x000fe200078ef81d */
[----:B------:R-:W-:Y:S01]  /*2560*/  IMAD R21, R144, R105, R0 ;  /* 0x0000006990157224 */ /* 0x000fe200078e0200 */
[----:B------:R-:W-:Y:S01]  /*2570*/  LOP3.LUT R15, R10, R28, RZ, 0x3c, !PT ;  /* 0x0000001c0a0f7212 */ /* 0x000fe200078e3cff */
[----:B------:R-:W-:Y:S01]  /*2580*/  IMAD R0, R5, R110, RZ ;  /* 0x0000006e05007224 */ /* 0x000fe200078e02ff */
[----:B------:R-:W-:Y:S01]  /*2590*/  LOP3.LUT R7, R7, R228, RZ, 0x3c, !PT ;  /* 0x000000e407077212 */ /* 0x000fe200078e3cff */
[----:B------:R-:W-:Y:S01]  /*25a0*/  IMAD R142, R8, 0x1400, R227 ;  /* 0x00001400088e7824 */ /* 0x000fe200078e02e3 */
[----:B------:R-:W-:Y:S01]  /*25b0*/  IADD3 R134, R134, R15, RZ ;  /* 0x0000000f86867210 */ /* 0x000fe20007ffe0ff */
[----:B------:R-:W-:Y:S01]  /*25c0*/  IMAD R15, R144, R111, R0 ;  /* 0x0000006f900f7224 */ /* 0x000fe200078e0200 */
[----:B------:R-:W-:Y:S01]  /*25d0*/  SEL R0, RZ, 0x8, P2 ;  /* 0x00000008ff007807 */ /* 0x000fe20001000000 */
[----:B------:R-:W-:Y:S01]  /*25e0*/  IMAD R5, R111, 0x50, RZ ;  /* 0x000000506f057824 */ /* 0x000fe200078e02ff */
[----:B------:R-:W-:Y:S01]  /*25f0*/  IADD3 R142, R142, R7, RZ ;  /* 0x000000078e8e7210 */ /* 0x000fe20007ffe0ff */
[----:B------:R-:W-:Y:S01]  /*2600*/  IMAD R7, R99, 0x50, RZ ;  /* 0x0000005063077824 */ /* 0x000fe200078e02ff */
[C---:B------:R-:W-:Y:S01]  /*2610*/  SHF.L.U64.HI R29, R110.reuse, 0x6, R111 ;  /* 0x000000066e1d7819 */ /* 0x040fe2000001026f */
[----:B------:R-:W-:Y:S01]  /*2620*/  IMAD.SHL.U32 R28, R110, 0x20, RZ ;  /* 0x000000206e1c7824 */ /* 0x000fe200078e00ff */
[----:B------:R-:W-:Y:S01]  /*2630*/  SHF.R.S32.HI R14, RZ, 0x3, R13 ;  /* 0x00000003ff0e7819 */ /* 0x000fe2000001140d */
[----:B------:R-:W-:Y:S01]  /*2640*/  VIADD R6, R212, 0x20 ;  /* 0x00000020d4067836 */ /* 0x000fe20000000000 */
[----:B------:R-:W-:Y:S01]  /*2650*/  SHF.R.S32.HI R12, RZ, 0x3, R11 ;  /* 0x00000003ff0c7819 */ /* 0x000fe2000001140b */
[----:B------:R-:W-:Y:S01]  /*2660*/  IMAD.WIDE.U32 R98, R98, 0x50, RZ ;  /* 0x0000005062627825 */ /* 0x000fe200078e00ff */
[----:B------:R-:W-:-:S02]  /*2670*/  LOP3.LUT R0, R9, R0, RZ, 0xfc, !PT ;  /* 0x0000000009007212 */ /* 0x000fc400078efcff */
[----:B------:R-:W-:Y:S01]  /*2680*/  LOP3.LUT R13, R13, 0xfffffff8, RZ, 0xc0, !PT ;  /* 0xfffffff80d0d7812 */ /* 0x000fe200078ec0ff */
[----:B------:R-:W-:Y:S01]  /*2690*/  IMAD.WIDE.U32 R104, R104, 0x50, RZ ;  /* 0x0000005068687825 */ /* 0x000fe200078e00ff */
[----:B------:R-:W-:Y:S02]  /*26a0*/  LOP3.LUT R11, R11, 0xfffffff8, RZ, 0xc0, !PT ;  /* 0xfffffff80b0b7812 */ /* 0x000fe400078ec0ff */
[----:B------:R-:W-:Y:S01]  /*26b0*/  SHF.R.S32.HI R147, RZ, 0x1f, R6 ;  /* 0x0000001fff937819 */ /* 0x000fe20000011406 */
[----:B------:R-:W-:Y:S01]  /*26c0*/  IMAD.WIDE.U32 R110, R110, 0x50, RZ ;  /* 0x000000506e6e7825 */ /* 0x000fe200078e00ff */
[----:B------:R-:W-:Y:S02]  /*26d0*/  SHF.R.S32.HI R146, RZ, 0x1f, R4 ;  /* 0x0000001fff927819 */ /* 0x000fe40000011404 */
[----:B------:R-:W-:Y:S01]  /*26e0*/  IADD3 R127, R105, R127, RZ ;  /* 0x0000007f697f7210 */ /* 0x000fe20007ffe0ff */
[----:B------:R-:W-:Y:S01]  /*26f0*/  IMAD.IADD R120, R99, 0x1, R7 ;  /* 0x0000000163787824 */ /* 0x000fe200078e0207 */
[C---:B------:R-:W-:Y:S01]  /*2700*/  LOP3.LUT R10, R0.reuse, 0x2, RZ, 0xc0, !PT ;  /* 0x00000002000a7812 */ /* 0x040fe200078ec0ff */
[----:B------:R-:W-:Y:S01]  /*2710*/  IMAD.IADD R126, R111, 0x1, R5 ;  /* 0x000000016f7e7824 */ /* 0x000fe200078e0205 */
[C---:B------:R-:W-:Y:S01]  /*2720*/  LOP3.LUT R9, R0.reuse, 0x4, RZ, 0xc0, !PT ;  /* 0x0000000400097812 */ /* 0x040fe200078ec0ff */
[----:B------:R-:W-:Y:S01]  /*2730*/  IMAD.IADD R25, R101, 0x1, R21 ;  /* 0x0000000165197824 */ /* 0x000fe200078e0215 */
[----:B------:R-:W-:Y:S01]  /*2740*/  IADD3 R21, R21, R103, RZ ;  /* 0x0000006715157210 */ /* 0x000fe20007ffe0ff */
[----:B------:R-:W-:Y:S01]  /*2750*/  IMAD.IADD R20, R107, 0x1, R15 ;  /* 0x000000016b147824 */ /* 0x000fe200078e020f */
[----:B------:R-:W-:Y:S01]  /*2760*/  LOP3.LUT R8, R0, 0x8, RZ, 0xc0, !PT ;  /* 0x0000000800087812 */ /* 0x000fe200078ec0ff */
[----:B------:R-:W-:Y:S01]  /*2770*/  IMAD.IADD R15, R15, 0x1, R109 ;  /* 0x000000010f0f7824 */ /* 0x000fe200078e026d */
[----:B------:R-:W-:-:S02]  /*2780*/  SHF.R.S32.HI R7, RZ, 0x1f, R13 ;  /* 0x0000001fff077819 */ /* 0x000fc4000001140d */
[----:B------:R-:W-:Y:S02]  /*2790*/  SHF.R.S32.HI R6, RZ, 0x1f, R11 ;  /* 0x0000001fff067819 */ /* 0x000fe4000001140b */
[----:B------:R-:W-:-:S07]  /*27a0*/  IADD3 R5, R95, R37, RZ ;  /* 0x000000255f057210 */ /* 0x000fce0007ffe0ff */
.L_x_761:
[----:B--2---:R-:W2:Y:S01]  /*27b0*/  LDL.LU R39, [R1+0x8] ;  /* 0x0000080001277983 */ /* 0x004ea20000300800 */
[----:B------:R-:W-:Y:S01]  /*27c0*/  VIADD R41, R24, 0xffffffff ;  /* 0xffffffff18297836 */ /* 0x000fe20000000000 */
[----:B------:R-:W0:Y:S01]  /*27d0*/  LDC.64 R116, c[0x0][0x2e8] ;  /* 0x0000ba00ff747b82 */ /* 0x000e220000000a00 */
[----:B------:R-:W-:Y:S05]  /*27e0*/  YIELD ;  /* 0x0000000000007946 */ /* 0x000fea0003800000 */
[----:B------:R-:W-:Y:S01]  /*27f0*/  SHF.R.S32.HI R38, RZ, 0x1f, R41 ;  /* 0x0000001fff267819 */ /* 0x000fe20000011429 */
[-C--:B------:R-:W-:Y:S01]  /*2800*/  IMAD R3, R120, R41.reuse, RZ ;  /* 0x0000002978037224 */ /* 0x080fe200078e02ff */
[----:B------:R-:W1:Y:S01]  /*2810*/  LDC R115, c[0x0][0x3f4] ;  /* 0x0000fd00ff737b82 */ /* 0x000e620000000800 */
[----:B------:R-:W-:Y:S01]  /*2820*/  IMAD.WIDE.U32 R124, R98, R41, RZ ;  /* 0x00000029627c7225 */ /* 0x000fe200078e00ff */
[----:B------:R-:W-:Y:S03]  /*2830*/  BSSY B0, `(.L_x_654) ;  /* 0x00007a0000007945 */ /* 0x000fe60003800000 */
[----:B------:R-:W-:Y:S01]  /*2840*/  IMAD R3, R38, R98, R3 ;  /* 0x0000006226037224 */ /* 0x000fe200078e0203 */
[----:B------:R-:W-:-:S02]  /*2850*/  IADD3 R0, P3, P4, R93, R124, R131 ;  /* 0x0000007c5d007210 */ /* 0x000fc40007c7e083 */
[-C--:B------:R-:W-:Y:S01]  /*2860*/  IADD3 R36, P2, R93, R124.reuse, RZ ;  /* 0x0000007c5d247210 */ /* 0x080fe20007f5e0ff */
[----:B------:R-:W-:Y:S01]  /*2870*/  IMAD.IADD R88, R125, 0x1, R3 ;  /* 0x000000017d587824 */ /* 0x000fe200078e0203 */
[----:B------:R-:W-:-:S04]  /*2880*/  IADD3 R4, P5, P6, R93, R124, R129 ;  /* 0x0000007c5d047210 */ /* 0x000fc80007ebe081 */
[----:B------:R-:W-:Y:S02]  /*2890*/  IADD3.X R3, R35, R88, R130, P3, P4 ;  /* 0x0000005823037210 */ /* 0x000fe40001fe8482 */
[----:B------:R-:W-:Y:S02]  /*28a0*/  ISETP.GT.AND P3, PT, R41, R119, PT ;  /* 0x000000772900720c */ /* 0x000fe40003f64270 */
[----:B------:R-:W-:Y:S02]  /*28b0*/  IADD3.X R37, R88, R35, RZ, P2, !PT ;  /* 0x0000002358257210 */ /* 0x000fe400017fe4ff */
[C---:B0-----:R-:W-:Y:S02]  /*28c0*/  LEA R48, P2, R0.reuse, R116, 0x1 ;  /* 0x0000007400307211 */ /* 0x041fe400078408ff */
[----:B------:R-:W-:Y:S02]  /*28d0*/  IADD3.X R24, R35, R88, R128, P5, P6 ;  /* 0x0000005823187210 */ /* 0x000fe40002fec480 */
[----:B------:R-:W-:Y:S01]  /*28e0*/  LEA.HI.X R49, R0, R117, R3, 0x1, P2 ;  /* 0x0000007500317211 */ /* 0x000fe200010f0c03 */
[----:B------:R-:W-:Y:S01]  /*28f0*/  IMAD R3, R19, 0x5000, R229 ;  /* 0x0000500013037824 */ /* 0x000fe200078e02e5 */
[----:B-1----:R-:W-:-:S02]  /*2900*/  ISETP.GE.AND P2, PT, R115, 0x1, PT ;  /* 0x000000017300780c */ /* 0x002fc40003f46270 */
[-C--:B------:R-:W-:Y:S02]  /*2910*/  LEA R50, P5, R4, R116.reuse, 0x1 ;  /* 0x0000007404327211 */ /* 0x080fe400078a08ff */
[----:B------:R-:W-:Y:S02]  /*2920*/  LEA R56, P6, R36, R116, 0x1 ;  /* 0x0000007424387211 */ /* 0x000fe400078c08ff */
[-C--:B------:R-:W-:Y:S01]  /*2930*/  LEA.HI.X R51, R4, R117.reuse, R24, 0x1, P5 ;  /* 0x0000007504337211 */ /* 0x080fe200028f0c18 */
[----:B------:R-:W-:Y:S01]  /*2940*/  IMAD R4, R3, 0x2, R18 ;  /* 0x0000000203047824 */ /* 0x000fe200078e0212 */
[----:B------:R-:W-:Y:S01]  /*2950*/  LEA.HI.X R57, R36, R117, R37, 0x1, P6 ;  /* 0x0000007524397211 */ /* 0x000fe200030f0c25 */
[----:B------:R-:W-:Y:S01]  /*2960*/  IMAD.MOV.U32 R24, RZ, RZ, R41 ;  /* 0x000000ffff187224 */ /* 0x000fe200078e0029 */
[----:B--2---:R-:W-:-:S04]  /*2970*/  LOP3.LUT R39, R39, 0xfffffffd, RZ, 0xc0, !PT ;  /* 0xfffffffd27277812 */ /* 0x004fc800078ec0ff */
[----:B------:R-:W-:-:S05]  /*2980*/  @P3 LOP3.LUT R39, R39, 0x2, RZ, 0xfc, !PT ;  /* 0x0000000227273812 */ /* 0x000fca00078efcff */
[----:B------:R0:W-:Y:S01]  /*2990*/  STL [R1+0x8], R39 ;  /* 0x0000082701007387 */ /* 0x0001e20000100800 */
[----:B------:R-:W-:Y:S05]  /*29a0*/  @!P2 BRA `(.L_x_655) ;  /* 0x000000740020a947 */ /* 0x000fea0003800000 */
[----:B------:R-:W-:Y:S01]  /*29b0*/  ULDC.U8 UR4, c[0x0][0x410] ;  /* 0x0001040000047ab9 */ /* 0x000fe20000000000 */
[-C--:B------:R-:W-:Y:S01]  /*29c0*/  IMAD R3, R126, R41.reuse, RZ ;  /* 0x000000297e037224 */ /* 0x080fe200078e02ff */
[----:B------:R-:W-:Y:S01]  /*29d0*/  ISETP.NE.AND P2, PT, RZ, UR4, PT ;  /* 0x00000004ff007c0c */ /* 0x000fe2000bf45270 */
[-C--:B0-----:R-:W-:Y:S02]  /*29e0*/  IMAD R39, R127, R41.reuse, RZ ;  /* 0x000000297f277224 */ /* 0x081fe400078e02ff */
[----:B------:R-:W-:Y:S02]  /*29f0*/  IMAD R37, R38, R110, R3 ;  /* 0x0000006e26257224 */ /* 0x000fe400078e0203 */
[----:B------:R-:W-:Y:S02]  /*2a00*/  IMAD R3, R24, -0x50, R2 ;  /* 0xffffffb018037824 */ /* 0x000fe400078e0202 */
[----:B------:R-:W-:-:S03]  /*2a10*/  IMAD.WIDE.U32 R86, R110, R41, RZ ;  /* 0x000000296e567225 */ /* 0x000fc600078e00ff */
[----:B------:R-:W-:Y:S01]  /*2a20*/  VIMNMX R3, R3, 0x50, PT ;  /* 0x0000005003037848 */ /* 0x000fe20003fe0100 */
[----:B------:R-:W-:Y:S01]  /*2a30*/  IMAD R39, R38, R104, R39 ;  /* 0x0000006826277224 */ /* 0x000fe200078e0227 */
[----:B------:R-:W-:Y:S01]  /*2a40*/  IADD3 R0, R87, R37, RZ ;  /* 0x0000002557007210 */ /* 0x000fe20007ffe0ff */
[----:B------:R-:W-:-:S04]  /*2a50*/  IMAD.WIDE.U32 R84, R104, R41, RZ ;  /* 0x0000002968547225 */ /* 0x000fc800078e00ff */
[----:B------:R-:W-:Y:S01]  /*2a60*/  IMAD.IADD R114, R85, 0x1, R39 ;  /* 0x0000000155727824 */ /* 0x000fe200078e0227 */
[----:B------:R-:W-:Y:S06]  /*2a70*/  @!P2 BRA `(.L_x_656) ;  /* 0x000000340058a947 */ /* 0x000fec0003800000 */
[----:B------:R-:W-:Y:S01]  /*2a80*/  ISETP.GE.AND P3, PT, R212, R3, PT ;  /* 0x00000003d400720c */ /* 0x000fe20003f66270 */
[----:B------:R-:W-:Y:S01]  /*2a90*/  BSSY B1, `(.L_x_657) ;  /* 0x000002a000017945 */ /* 0x000fe20003800000 */
        /* <DEDUP_REMOVED lines=9> */
[----:B------:R-:W-:Y:S06]  /*2b30*/  @P3 BRA `(.L_x_658) ;  /* 0x00000000007c3947 */ /* 0x000fec0003800000 */
[----:B------:R-:W-:Y:S01]  /*2b40*/  IADD3 R37, P2, R106, R86, RZ ;  /* 0x000000566a257210 */ /* 0x000fe20007f5e0ff */
[----:B------:R-:W-:Y:S01]  /*2b50*/  ULDC.64 UR4, c[0x0][0x3e8] ;  /* 0x0000fa0000047ab9 */ /* 0x000fe20000000a00 */
[----:B------:R-:W-:Y:S02]  /*2b60*/  IADD3 R39, P4, R100, R84, RZ ;  /* 0x0000005464277210 */ /* 0x000fe40007f9e0ff */
[----:B------:R-:W-:Y:S02]  /*2b70*/  CS2R R122, SRZ ;  /* 0x00000000007a7805 */ /* 0x000fe4000001ff00 */
[----:B------:R-:W-:Y:S01]  /*2b80*/  ISETP.GE.AND P5, PT, R22, R115, PT ;  /* 0x000000731600720c */ /* 0x000fe20003fa6270 */
[----:B------:R-:W-:Y:S01]  /*2b90*/  IMAD.X R38, R0, 0x1, R20, P2 ;  /* 0x0000000100267824 */ /* 0x000fe200010e0614 */
[----:B------:R-:W-:Y:S02]  /*2ba0*/  LEA R36, P2, R37, UR4, 0x1 ;  /* 0x0000000425247c11 */ /* 0x000fe4000f8408ff */
[----:B------:R-:W-:-:S02]  /*2bb0*/  CS2R R124, SRZ ;  /* 0x00000000007c7805 */ /* 0x000fc4000001ff00 */
[----:B------:R-:W-:Y:S01]  /*2bc0*/  IADD3.X R40, R114, R25, RZ, P4, !PT ;  /* 0x0000001972287210 */ /* 0x000fe200027fe4ff */
[----:B------:R-:W-:Y:S01]  /*2bd0*/  ULDC.64 UR6, c[0x0][0x208] ;  /* 0x0000820000067ab9 */ /* 0x000fe20000000a00 */
[----:B------:R-:W-:Y:S01]  /*2be0*/  LEA.HI.X R37, R37, UR5, R38, 0x1, P2 ;  /* 0x0000000525257c11 */ /* 0x000fe200090f0c26 */
[----:B------:R-:W-:Y:S01]  /*2bf0*/  ULDC.64 UR4, c[0x0][0x400] ;  /* 0x0001000000047ab9 */ /* 0x000fe20000000a00 */
[----:B------:R-:W-:Y:S02]  /*2c00*/  ISETP.GE.AND P4, PT, R215, R115, PT ;  /* 0x00000073d700720c */ /* 0x000fe40003f86270 */
[C---:B------:R-:W-:Y:S01]  /*2c10*/  LEA R38, P2, R39.reuse, UR4, 0x1 ;  /* 0x0000000427267c11 */ /* 0x040fe2000f8408ff */
[----:B------:R0:W5:Y:S03]  /*2c20*/  @!P5 LDG.E.64 R122, desc[UR6][R36.64] ;  /* 0x00000006247ad981 */ /* 0x000166000c1e1b00 */
[----:B------:R-:W-:-:S02]  /*2c30*/  LEA.HI.X R39, R39, UR5, R40, 0x1, P2 ;  /* 0x0000000527277c11 */ /* 0x000fc400090f0c28 */
[----:B------:R-:W-:-:S03]  /*2c40*/  ISETP.GE.AND P2, PT, R214, R115, PT ;  /* 0x00000073d600720c */ /* 0x000fc60003f46270 */
[----:B------:R0:W5:Y:S01]  /*2c50*/  @!P5 LDG.E.64 R124, desc[UR6][R38.64] ;  /* 0x00000006267cd981 */ /* 0x000162000c1e1b00 */
[----:B------:R-:W-:Y:S02]  /*2c60*/  ISETP.GE.AND P5, PT, R216, R115, PT ;  /* 0x00000073d800720c */ /* 0x000fe40003fa6270 */
[----:B------:R-:W-:Y:S02]  /*2c70*/  CS2R R90, SRZ ;  /* 0x00000000005a7805 */ /* 0x000fe4000001ff00 */
[----:B------:R-:W-:Y:S02]  /*2c80*/  CS2R R82, SRZ ;  /* 0x0000000000527805 */ /* 0x000fe4000001ff00 */
[----:B------:R-:W-:Y:S02]  /*2c90*/  CS2R R78, SRZ ;  /* 0x00000000004e7805 */ /* 0x000fe4000001ff00 */
[----:B------:R-:W-:Y:S02]  /*2ca0*/  CS2R R116, SRZ ;  /* 0x0000000000747805 */ /* 0x000fe4000001ff00 */
[----:B------:R-:W-:-:S02]  /*2cb0*/  CS2R R88, SRZ ;  /* 0x0000000000587805 */ /* 0x000fc4000001ff00 */
[----:B------:R-:W-:Y:S01]  /*2cc0*/  CS2R R80, SRZ ;  /* 0x0000000000507805 */ /* 0x000fe2000001ff00 */
[----:B------:R0:W5:Y:S04]  /*2cd0*/  @!P4 LDG.E.64 R90, desc[UR6][R36.64+0x40] ;  /* 0x00004006245ac981 */ /* 0x000168000c1e1b00 */
[----:B------:R0:W5:Y:S04]  /*2ce0*/  @!P2 LDG.E.64 R82, desc[UR6][R36.64+0x80] ;  /* 0x000080062452a981 */ /* 0x000168000c1e1b00 */
[----:B------:R0:W5:Y:S04]  /*2cf0*/  @!P5 LDG.E.64 R78, desc[UR6][R36.64+0xc0] ;  /* 0x0000c006244ed981 */ /* 0x000168000c1e1b00 */
[----:B------:R0:W5:Y:S04]  /*2d00*/  @!P4 LDG.E.64 R116, desc[UR6][R38.64+0x40] ;  /* 0x000040062674c981 */ /* 0x000168000c1e1b00 */
[----:B------:R0:W5:Y:S04]  /*2d10*/  @!P2 LDG.E.64 R88, desc[UR6][R38.64+0x80] ;  /* 0x000080062658a981 */ /* 0x000168000c1e1b00 */
[----:B------:R0:W5:Y:S02]  /*2d20*/  @!P5 LDG.E.64 R80, desc[UR6][R38.64+0xc0] ;  /* 0x0000c0062650d981 */ /* 0x000164000c1e1b00 */
.L_x_658:
[----:B------:R-:W-:Y:S05]  /*2d30*/  BSYNC B1 ;  /* 0x0000000000017941 */ /* 0x000fea0003800000 */
.L_x_657:
[----:B0----5:R-:W-:Y:S01]  /*2d40*/  IMAD.MOV.U32 R36, RZ, RZ, R78 ;  /* 0x000000ffff247224 */ /* 0x021fe200078e004e */
[----:B------:R-:W-:Y:S01]  /*2d50*/  MOV R38, R82 ;  /* 0x0000005200267202 */ /* 0x000fe20000000f00 */
[----:B------:R-:W-:Y:S01]  /*2d60*/  IMAD.MOV.U32 R37, RZ, RZ, R79 ;  /* 0x000000ffff257224 */ /* 0x000fe200078e004f */
[----:B------:R-:W-:Y:S01]  /*2d70*/  BSSY B1, `(.L_x_659) ;  /* 0x0000041000017945 */ /* 0x000fe20003800000 */
[----:B------:R-:W-:Y:S01]  /*2d80*/  VIADD R39, R212, 0x20 ;  /* 0x00000020d4277836 */ /* 0x000fe20000000000 */
[----:B------:R-:W-:Y:S01]  /*2d90*/  PRMT R162, R162, 0x5410, R36 ;  /* 0x00005410a2a27816 */ /* 0x000fe20000000024 */
[----:B------:R-:W-:Y:S01]  /*2da0*/  IMAD.MOV.U32 R36, RZ, RZ, R83 ;  /* 0x000000ffff247224 */ /* 0x000fe200078e0053 */
[----:B------:R-:W-:Y:S01]  /*2db0*/  PRMT R155, R37, 0x7610, R155 ;  /* 0x00007610259b7816 */ /* 0x000fe2000000009b */
[----:B------:R-:W-:Y:S01]  /*2dc0*/  IMAD.MOV.U32 R37, RZ, RZ, R90 ;  /* 0x000000ffff257224 */ /* 0x000fe200078e005a */
[----:B------:R-:W-:Y:S02]  /*2dd0*/  ISETP.GE.AND P4, PT, R39, R3, PT ;  /* 0x000000032700720c */ /* 0x000fe40003f86270 */
[----:B------:R-:W-:-:S02]  /*2de0*/  CS2R R66, SRZ ;  /* 0x0000000000427805 */ /* 0x000fc4000001ff00 */
[----:B------:R-:W-:Y:S01]  /*2df0*/  PRMT R163, R38, 0x5410, R36 ;  /* 0x0000541026a37816 */ /* 0x000fe20000000024 */
[----:B------:R-:W-:Y:S01]  /*2e00*/  IMAD.MOV.U32 R38, RZ, RZ, R122 ;  /* 0x000000ffff267224 */ /* 0x000fe200078e007a */
[----:B------:R-:W-:Y:S02]  /*2e10*/  MOV R36, R91 ;  /* 0x0000005b00247202 */ /* 0x000fe40000000f00 */
[----:B------:R-:W-:Y:S02]  /*2e20*/  CS2R R70, SRZ ;  /* 0x0000000000467805 */ /* 0x000fe4000001ff00 */
[----:B------:R-:W-:Y:S02]  /*2e30*/  CS2R R74, SRZ ;  /* 0x00000000004a7805 */ /* 0x000fe4000001ff00 */
[----:B------:R-:W-:Y:S02]  /*2e40*/  CS2R R64, SRZ ;  /* 0x0000000000407805 */ /* 0x000fe4000001ff00 */
[----:B------:R-:W-:Y:S01]  /*2e50*/  PRMT R164, R37, 0x5410, R36 ;  /* 0x0000541025a47816 */ /* 0x000fe20000000024 */
[----:B------:R-:W-:Y:S01]  /*2e60*/  IMAD.MOV.U32 R37, RZ, RZ, R123 ;  /* 0x000000ffff257224 */ /* 0x000fe200078e007b */
[----:B------:R-:W-:-:S02]  /*2e70*/  MOV R36, R80 ;  /* 0x0000005000247202 */ /* 0x000fc40000000f00 */
[----:B------:R-:W-:Y:S02]  /*2e80*/  CS2R R68, SRZ ;  /* 0x0000000000447805 */ /* 0x000fe4000001ff00 */
[----:B------:R-:W-:Y:S02]  /*2e90*/  CS2R R72, SRZ ;  /* 0x0000000000487805 */ /* 0x000fe4000001ff00 */
[----:B------:R-:W-:Y:S02]  /*2ea0*/  CS2R R76, SRZ ;  /* 0x00000000004c7805 */ /* 0x000fe4000001ff00 */
[----:B------:R-:W-:Y:S01]  /*2eb0*/  PRMT R151, R38, 0x5410, R37 ;  /* 0x0000541026977816 */ /* 0x000fe20000000025 */
[----:B------:R-:W-:Y:S01]  /*2ec0*/  IMAD.MOV.U32 R37, RZ, RZ, R81 ;  /* 0x000000ffff257224 */ /* 0x000fe200078e0051 */
[----:B------:R-:W-:Y:S01]  /*2ed0*/  PRMT R162, R36, 0x7610, R162 ;  /* 0x0000761024a27816 */ /* 0x000fe200000000a2 */
[----:B------:R-:W-:Y:S01]  /*2ee0*/  IMAD.MOV.U32 R38, RZ, RZ, R88 ;  /* 0x000000ffff267224 */ /* 0x000fe200078e0058 */
[----:B------:R-:W-:-:S02]  /*2ef0*/  MOV R36, R89 ;  /* 0x0000005900247202 */ /* 0x000fc40000000f00 */
[----:B------:R-:W-:Y:S01]  /*2f00*/  PRMT R161, R161, 0x5410, R37 ;  /* 0x00005410a1a17816 */ /* 0x000fe20000000025 */
[----:B------:R-:W-:Y:S01]  /*2f10*/  IMAD.MOV.U32 R37, RZ, RZ, R116 ;  /* 0x000000ffff257224 */ /* 0x000fe200078e0074 */
[----:B------:R-:W-:Y:S01]  /*2f20*/  PRMT R165, R38, 0x5410, R36 ;  /* 0x0000541026a57816 */ /* 0x000fe20000000024 */
[----:B------:R-:W-:Y:S01]  /*2f30*/  IMAD.MOV.U32 R36, RZ, RZ, R117 ;  /* 0x000000ffff247224 */ /* 0x000fe200078e0075 */
[----:B------:R-:W-:-:S04]  /*2f40*/  MOV R38, R124 ;  /* 0x0000007c00267202 */ /* 0x000fc80000000f00 */
[----:B------:R-:W-:Y:S01]  /*2f50*/  PRMT R166, R37, 0x5410, R36 ;  /* 0x0000541025a67816 */ /* 0x000fe20000000024 */
[----:B------:R-:W-:-:S05]  /*2f60*/  IMAD.MOV.U32 R37, RZ, RZ, R125 ;  /* 0x000000ffff257224 */ /* 0x000fca00078e007d */
[----:B------:R-:W-:Y:S01]  /*2f70*/  PRMT R153, R38, 0x5410, R37 ;  /* 0x0000541026997816 */ /* 0x000fe20000000025 */
[----:B------:R-:W-:Y:S06]  /*2f80*/  @P4 BRA `(.L_x_660) ;  /* 0x00000000007c4947 */ /* 0x000fec0003800000 */
[----:B------:R-:W-:Y:S01]  /*2f90*/  IADD3 R37, P2, P5, R106, R86, R28 ;  /* 0x000000566a257210 */ /* 0x000fe20007d5e01c */
[----:B------:R-:W-:Y:S01]  /*2fa0*/  ULDC.64 UR4, c[0x0][0x3e8] ;  /* 0x0000fa0000047ab9 */ /* 0x000fe20000000a00 */
[----:B------:R-:W-:Y:S01]  /*2fb0*/  ULDC.64 UR6, c[0x0][0x400] ;  /* 0x0001000000067ab9 */ /* 0x000fe20000000a00 */
[----:B------:R-:W-:Y:S02]  /*2fc0*/  CS2R R74, SRZ ;  /* 0x00000000004a7805 */ /* 0x000fe4000001ff00 */
[----:B------:R-:W-:Y:S02]  /*2fd0*/  IADD3.X R42, R20, R0, R30, P2, P5 ;  /* 0x00000000142a7210 */ /* 0x000fe400017ea41e */
[----:B------:R-:W-:Y:S02]  /*2fe0*/  CS2R R70, SRZ ;  /* 0x0000000000467805 */ /* 0x000fe4000001ff00 */
[----:B------:R-:W-:Y:S02]  /*2ff0*/  IADD3 R39, P2, P5, R100, R84, R32 ;  /* 0x0000005464277210 */ /* 0x000fe40007d5e020 */
[----:B------:R-:W-:-:S02]  /*3000*/  CS2R R76, SRZ ;  /* 0x00000000004c7805 */ /* 0x000fc4000001ff00 */
[----:B------:R-:W-:Y:S01]  /*3010*/  CS2R R72, SRZ ;  /* 0x0000000000487805 */ /* 0x000fe2000001ff00 */
[----:B------:R-:W-:Y:S01]  /*3020*/  ULDC.64 UR8, c[0x0][0x208] ;  /* 0x0000820000087ab9 */ /* 0x000fe20000000a00 */
[----:B------:R-:W-:Y:S02]  /*3030*/  IADD3.X R40, R25, R114, R34, P2, P5 ;  /* 0x0000007219287210 */ /* 0x000fe400017ea422 */
[----:B------:R-:W-:Y:S02]  /*3040*/  LEA R36, P2, R37, UR4, 0x1 ;  /* 0x0000000425247c11 */ /* 0x000fe4000f8408ff */
[----:B------:R-:W-:Y:S02]  /*3050*/  LEA R38, P5, R39, UR6, 0x1 ;  /* 0x0000000627267c11 */ /* 0x000fe4000f8a08ff */
[----:B------:R-:W-:Y:S02]  /*3060*/  LEA.HI.X R37, R37, UR5, R42, 0x1, P2 ;  /* 0x0000000525257c11 */ /* 0x000fe400090f0c2a */
[----:B------:R-:W-:-:S02]  /*3070*/  LEA.HI.X R39, R39, UR7, R40, 0x1, P5 ;  /* 0x0000000727277c11 */ /* 0x000fc4000a8f0c28 */
[-C--:B------:R-:W-:Y:S02]  /*3080*/  ISETP.GE.AND P2, PT, R22, R115.reuse, PT ;  /* 0x000000731600720c */ /* 0x080fe40003f46270 */
[----:B------:R-:W-:Y:S02]  /*3090*/  ISETP.GE.AND P5, PT, R215, R115, PT ;  /* 0x00000073d700720c */ /* 0x000fe40003fa6270 */
[----:B------:R-:W-:Y:S02]  /*30a0*/  CS2R R66, SRZ ;  /* 0x0000000000427805 */ /* 0x000fe4000001ff00 */
[----:B------:R-:W-:Y:S02]  /*30b0*/  CS2R R62, SRZ ;  /* 0x00000000003e7805 */ /* 0x000fe4000001ff00 */
[----:B------:R-:W-:-:S05]  /*30c0*/  CS2R R68, SRZ ;  /* 0x0000000000447805 */ /* 0x000fca000001ff00 */
[----:B------:R0:W5:Y:S04]  /*30d0*/  @!P2 LDG.E.64 R74, desc[UR8][R36.64] ;  /* 0x00000008244aa981 */ /* 0x000168000c1e1b00 */
[----:B------:R0:W5:Y:S01]  /*30e0*/  @!P2 LDG.E.64 R76, desc[UR8][R38.64] ;  /* 0x00000008264ca981 */ /* 0x000162000c1e1b00 */
[----:B------:R-:W-:-:S03]  /*30f0*/  ISETP.GE.AND P2, PT, R214, R115, PT ;  /* 0x00000073d600720c */ /* 0x000fc60003f46270 */
[----:B------:R0:W5:Y:S04]  /*3100*/  @!P5 LDG.E.64 R70, desc[UR8][R36.64+0x40] ;  /* 0x000040082446d981 */ /* 0x000168000c1e1b00 */
[----:B------:R0:W5:Y:S01]  /*3110*/  @!P5 LDG.E.64 R72, desc[UR8][R38.64+0x40] ;  /* 0x000040082648d981 */ /* 0x000162000c1e1b00 */
[----:B------:R-:W-:Y:S02]  /*3120*/  ISETP.GE.AND P5, PT, R216, R115, PT ;  /* 0x00000073d800720c */ /* 0x000fe40003fa6270 */
[----:B------:R-:W-:-:S03]  /*3130*/  CS2R R64, SRZ ;  /* 0x0000000000407805 */ /* 0x000fc6000001ff00 */
[----:B------:R0:W5:Y:S04]  /*3140*/  @!P2 LDG.E.64 R66, desc[UR8][R36.64+0x80] ;  /* 0x000080082442a981 */ /* 0x000168000c1e1b00 */
[----:B------:R0:W5:Y:S04]  /*3150*/  @!P2 LDG.E.64 R68, desc[UR8][R38.64+0x80] ;  /* 0x000080082644a981 */ /* 0x000168000c1e1b00 */
[----:B------:R0:W5:Y:S04]  /*3160*/  @!P5 LDG.E.64 R62, desc[UR8][R36.64+0xc0] ;  /* 0x0000c008243ed981 */ /* 0x000168000c1e1b00 */
[----:B------:R0:W5:Y:S02]  /*3170*/  @!P5 LDG.E.64 R64, desc[UR8][R38.64+0xc0] ;  /* 0x0000c0082640d981 */ /* 0x000164000c1e1b00 */
.L_x_660:
[----:B------:R-:W-:Y:S05]  /*3180*/  BSYNC B1 ;  /* 0x0000000000017941 */ /* 0x000fea0003800000 */
.L_x_659:
[----:B0-----:R-:W-:Y:S01]  /*3190*/  IADD3 R36, R212, 0x40, RZ ;  /* 0x00000040d4247810 */ /* 0x001fe20007ffe0ff */
[----:B------:R-:W-:Y:S01]  /*31a0*/  BSSY B1, `(.L_x_661) ;  /* 0x000002b000017945 */ /* 0x000fe20003800000 */
[----:B------:R-:W-:Y:S02]  /*31b0*/  CS2R R40, SRZ ;  /* 0x0000000000287805 */ /* 0x000fe4000001ff00 */
[----:B------:R-:W-:Y:S02]  /*31c0*/  CS2R R46, SRZ ;  /* 0x00000000002e7805 */ /* 0x000fe4000001ff00 */
[----:B------:R-:W-:Y:S02]  /*31d0*/  ISETP.GE.AND P5, PT, R36, R3, PT ;  /* 0x000000032400720c */ /* 0x000fe40003fa6270 */
[----:B------:R-:W-:Y:S02]  /*31e0*/  CS2R R52, SRZ ;  /* 0x0000000000347805 */ /* 0x000fe4000001ff00 */
[----:B------:R-:W-:-:S02]  /*31f0*/  CS2R R58, SRZ ;  /* 0x00000000003a7805 */ /* 0x000fc4000001ff00 */
[----:B------:R-:W-:Y:S02]  /*3200*/  CS2R R42, SRZ ;  /* 0x00000000002a7805 */ /* 0x000fe4000001ff00 */
[----:B------:R-:W-:Y:S02]  /*3210*/  CS2R R44, SRZ ;  /* 0x00000000002c7805 */ /* 0x000fe4000001ff00 */
[----:B------:R-:W-:Y:S01]  /*3220*/  CS2R R54, SRZ ;  /* 0x0000000000367805 */ /* 0x000fe2000001ff00 */
[----:B-----5:R-:W-:Y:S01]  /*3230*/  IMAD.MOV.U32 R136, RZ, RZ, R62 ;  /* 0x000000ffff887224 */ /* 0x020fe200078e003e */
[----:B------:R-:W-:Y:S01]  /*3240*/  CS2R R60, SRZ ;  /* 0x00000000003c7805 */ /* 0x000fe2000001ff00 */
[----:B------:R-:W-:Y:S06]  /*3250*/  @P5 BRA `(.L_x_662) ;  /* 0x00000000007c5947 */ /* 0x000fec0003800000 */
[----:B------:R-:W-:Y:S01]  /*3260*/  IADD3 R86, P2, P6, R106, R27, R86 ;  /* 0x0000001b6a567210 */ /* 0x000fe20007e5e056 */
[----:B------:R-:W-:Y:S01]  /*3270*/  ULDC.64 UR4, c[0x0][0x3e8] ;  /* 0x0000fa0000047ab9 */ /* 0x000fe20000000a00 */
[----:B------:R-:W-:Y:S01]  /*3280*/  ULDC.64 UR6, c[0x0][0x400] ;  /* 0x0001000000067ab9 */ /* 0x000fe20000000a00 */
[----:B------:R-:W-:Y:S02]  /*3290*/  CS2R R58, SRZ ;  /* 0x00000000003a7805 */ /* 0x000fe4000001ff00 */
[----:B------:R-:W-:Y:S02]  /*32a0*/  IADD3.X R37, R20, R29, R0, P2, P6 ;  /* 0x0000001d14257210 */ /* 0x000fe400017ec400 */
[----:B------:R-:W-:Y:S02]  /*32b0*/  CS2R R60, SRZ ;  /* 0x00000000003c7805 */ /* 0x000fe4000001ff00 */
[----:B------:R-:W-:Y:S01]  /*32c0*/  IADD3 R84, P2, P6, R100, R31, R84 ;  /* 0x0000001f64547210 */ /* 0x000fe20007e5e054 */
[----:B------:R-:W-:-:S03]  /*32d0*/  ULDC.64 UR8, c[0x0][0x208] ;  /* 0x0000820000087ab9 */ /* 0x000fc60000000a00 */
[----:B------:R-:W-:Y:S02]  /*32e0*/  IADD3.X R39, R25, R33, R114, P2, P6 ;  /* 0x0000002119277210 */ /* 0x000fe400017ec472 */
[----:B------:R-:W-:-:S04]  /*32f0*/  LEA R36, P2, R86, UR4, 0x1 ;  /* 0x0000000456247c11 */ /* 0x000fc8000f8408ff */
[----:B------:R-:W-:Y:S02]  /*3300*/  LEA.HI.X R37, R86, UR5, R37, 0x1, P2 ;  /* 0x0000000556257c11 */ /* 0x000fe400090f0c25 */
[----:B------:R-:W-:-:S04]  /*3310*/  LEA R38, P2, R84, UR6, 0x1 ;  /* 0x0000000654267c11 */ /* 0x000fc8000f8408ff */
[----:B------:R-:W-:Y:S02]  /*3320*/  LEA.HI.X R39, R84, UR7, R39, 0x1, P2 ;  /* 0x0000000754277c11 */ /* 0x000fe400090f0c27 */
[----:B------:R-:W-:Y:S02]  /*3330*/  ISETP.GE.AND P2, PT, R22, R115, PT ;  /* 0x000000731600720c */ /* 0x000fe40003f46270 */
[----:B------:R-:W-:Y:S02]  /*3340*/  CS2R R52, SRZ ;  /* 0x0000000000347805 */ /* 0x000fe4000001ff00 */
[----:B------:R-:W-:-:S09]  /*3350*/  CS2R R54, SRZ ;  /* 0x0000000000367805 */ /* 0x000fd2000001ff00 */
[----:B------:R0:W5:Y:S04]  /*3360*/  @!P2 LDG.E.64 R58, desc[UR8][R36.64] ;  /* 0x00000008243aa981 */ /* 0x000168000c1e1b00 */
[----:B------:R0:W5:Y:S01]  /*3370*/  @!P2 LDG.E.64 R60, desc[UR8][R38.64] ;  /* 0x00000008263ca981 */ /* 0x000162000c1e1b00 */
        /* <DEDUP_REMOVED lines=10> */
[----:B------:R-:W-:-:S13]  /*3420*/  ISETP.GE.AND P2, PT, R216, R115, PT ;  /* 0x00000073d800720c */ /* 0x000fda0003f46270 */
[----:B------:R0:W5:Y:S04]  /*3430*/  @!P2 LDG.E.64 R40, desc[UR8][R36.64+0xc0] ;  /* 0x0000c0082428a981 */ /* 0x000168000c1e1b00 */
[----:B------:R0:W5:Y:S02]  /*3440*/  @!P2 LDG.E.64 R42, desc[UR8][R38.64+0xc0] ;  /* 0x0000c008262aa981 */ /* 0x000164000c1e1b00 */
.L_x_662:
[----:B------:R-:W-:Y:S05]  /*3450*/  BSYNC B1 ;  /* 0x0000000000017941 */ /* 0x000fea0003800000 */
.L_x_661:
[----:B0-----:R-:W-:Y:S01]  /*3460*/  IMAD.MOV.U32 R37, RZ, RZ, R67 ;  /* 0x000000ffff257224 */ /* 0x001fe200078e0043 */
[----:B------:R-:W-:Y:S01]  /*3470*/  MOV R36, R66 ;  /* 0x0000004200247202 */ /* 0x000fe20000000f00 */
[----:B------:R-:W-:Y:S01]  /*3480*/  IMAD.MOV.U32 R0, RZ, RZ, R63 ;  /* 0x000000ffff007224 */ /* 0x000fe200078e003f */
[----:B------:R-:W-:Y:S01]  /*3490*/  PRMT R139, R136, 0x7610, R139 ;  /* 0x00007610888b7816 */ /* 0x000fe2000000008b */
[----:B------:R-:W-:Y:S01]  /*34a0*/  IMAD.MOV.U32 R38, RZ, RZ, R70 ;  /* 0x000000ffff267224 */ /* 0x000fe200078e0046 */
[----:B------:R-:W-:Y:S01]  /*34b0*/  PRMT R141, R36, 0x5410, R37 ;  /* 0x00005410248d7816 */ /* 0x000fe20000000025 */
[----:B------:R-:W-:Y:S01]  /*34c0*/  IMAD.MOV.U32 R37, RZ, RZ, R74 ;  /* 0x000000ffff257224 */ /* 0x000fe200078e004a */
[----:B------:R-:W-:Y:S01]  /*34d0*/  PRMT R139, R139, 0x5410, R0 ;  /* 0x000054108b8b7816 */ /* 0x000fe20000000000 */
[----:B------:R-:W-:Y:S01]  /*34e0*/  ULOP3.LUT UR4, UR60, 0x1, URZ, 0xfc, !UPT ;  /* 0x000000013c047892 */ /* 0x000fe2000f8efc3f */
[----:B------:R-:W-:Y:S01]  /*34f0*/  PRMT R154, R38, 0x7610, R154 ;  /* 0x00007610269a7816 */ /* 0x000fe2000000009a */
[----:B------:R-:W-:Y:S01]  /*3500*/  IMAD.MOV.U32 R38, RZ, RZ, R75 ;  /* 0x000000ffff267224 */ /* 0x000fe200078e004b */
[----:B------:R-:W-:Y:S01]  /*3510*/  MOV R36, R71 ;  /* 0x0000004700247202 */ /* 0x000fe20000000f00 */
[----:B------:R-:W-:Y:S01]  /*3520*/  UISETP.NE.AND UP0, UPT, UR4, 0x3, UPT ;  /* 0x000000030400788c */ /* 0x000fe2000bf05270 */
[----:B------:R-:W-:-:S02]  /*3530*/  MOV R0, R64 ;  /* 0x0000004000007202 */ /* 0x000fc40000000f00 */
[----:B------:R-:W-:Y:S01]  /*3540*/  PRMT R158, R37, 0x7610, R158 ;  /* 0x00007610259e7816 */ /* 0x000fe2000000009e */
[----:B------:R-:W-:Y:S01]  /*3550*/  IMAD.MOV.U32 R37, RZ, RZ, R68 ;  /* 0x000000ffff257224 */ /* 0x000fe200078e0044 */
[----:B------:R-:W-:Y:S02]  /*3560*/  PRMT R154, R154, 0x5410, R36 ;  /* 0x000054109a9a7816 */ /* 0x000fe40000000024 */
[----:B------:R-:W-:Y:S01]  /*3570*/  PRMT R140, R0, 0x7610, R140 ;  /* 0x00007610008c7816 */ /* 0x000fe2000000008c */
[----:B------:R-:W-:Y:S01]  /*3580*/  IMAD.MOV.U32 R0, RZ, RZ, R72 ;  /* 0x000000ffff007224 */ /* 0x000fe200078e0048 */
[----:B------:R-:W-:Y:S02]  /*3590*/  MOV R36, R69 ;  /* 0x0000004500247202 */ /* 0x000fe40000000f00 */
[----:B------:R-:W-:Y:S01]  /*35a0*/  PRMT R157, R157, 0x5410, R38 ;  /* 0x000054109d9d7816 */ /* 0x000fe20000000026 */
[----:B------:R-:W-:Y:S01]  /*35b0*/  IMAD.MOV.U32 R38, RZ, RZ, R65 ;  /* 0x000000ffff267224 */ /* 0x000fe200078e0041 */
[----:B------:R-:W-:Y:S01]  /*35c0*/  PRMT R152, R37, 0x5410, R36 ;  /* 0x0000541025987816 */ /* 0x000fe20000000024 */
[----:B------:R-:W-:Y:S01]  /*35d0*/  IMAD.MOV.U32 R36, RZ, RZ, R77 ;  /* 0x000000ffff247224 */ /* 0x000fe200078e004d */
[----:B------:R-:W-:Y:S01]  /*35e0*/  PRMT R156, R156, 0x5410, R0 ;  /* 0x000054109c9c7816 */ /* 0x000fe20000000000 */
[----:B-----5:R-:W-:Y:S01]  /*35f0*/  IMAD.MOV.U32 R0, RZ, RZ, R40 ;  /* 0x000000ffff007224 */ /* 0x020fe200078e0028 */
[----:B------:R-:W-:-:S02]  /*3600*/  MOV R37, R76 ;  /* 0x0000004c00257202 */ /* 0x000fc40000000f00 */
[----:B------:R-:W-:Y:S01]  /*3610*/  PRMT R161, R36, 0x7610, R161 ;  /* 0x0000761024a17816 */ /* 0x000fe200000000a1 */
[----:B------:R-:W-:Y:S01]  /*3620*/  IMAD.MOV.U32 R36, RZ, RZ, R47 ;  /* 0x000000ffff247224 */ /* 0x000fe200078e002f */
[----:B------:R-:W-:Y:S01]  /*3630*/  PRMT R160, R37, 0x7610, R160 ;  /* 0x0000761025a07816 */ /* 0x000fe200000000a0 */
[----:B------:R-:W-:Y:S01]  /*3640*/  IMAD.MOV.U32 R37, RZ, RZ, R46 ;  /* 0x000000ffff257224 */ /* 0x000fe200078e002e */
[----:B------:R-:W-:Y:S01]  /*3650*/  PRMT R140, R140, 0x5410, R38 ;  /* 0x000054108c8c7816 */ /* 0x000fe20000000026 */
[----:B------:R-:W-:Y:S01]  /*3660*/  IMAD.MOV.U32 R38, RZ, RZ, R73 ;  /* 0x000000ffff267224 */ /* 0x000fe200078e0049 */
[----:B------:R-:W-:Y:S02]  /*3670*/  PRMT R84, R0, 0x7610, R84 ;  /* 0x0000761000547816 */ /* 0x000fe40000000054 */
[----:B------:R-:W-:Y:S02]  /*3680*/  MOV R0, R52 ;  /* 0x0000003400007202 */ /* 0x000fe40000000f00 */
[----:B------:R-:W-:Y:S01]  /*3690*/  PRMT R86, R37, 0x5410, R36 ;  /* 0x0000541025567816 */ /* 0x000fe20000000024 */
[----:B------:R-:W-:Y:S01]  /*36a0*/  IMAD.MOV.U32 R37, RZ, RZ, R58 ;  /* 0x000000ffff257224 */ /* 0x000fe200078e003a */
[----:B------:R-:W-:Y:S01]  /*36b0*/  PRMT R136, R0, 0x7610, R136 ;  /* 0x0000761000887816 */ /* 0x000fe20000000088 */
[----:B------:R-:W-:Y:S01]  /*36c0*/  IMAD.MOV.U32 R0, RZ, RZ, R42 ;  /* 0x000000ffff007224 */ /* 0x000fe200078e002a */
[----:B------:R-:W-:-:S02]  /*36d0*/  PRMT R158, R158, 0x5410, R38 ;  /* 0x000054109e9e7816 */ /* 0x000fc40000000026 */
[----:B------:R-:W-:Y:S02]  /*36e0*/  MOV R38, R41 ;  /* 0x0000002900267202 */ /* 0x000fe40000000f00 */
[----:B------:R-:W-:Y:S02]  /*36f0*/  MOV R36, R59 ;  /* 0x0000003b00247202 */ /* 0x000fe40000000f00 */
[----:B------:R-:W-:Y:S02]  /*3700*/  PLOP3.LUT P2, PT, PT, PT, UP0, 0x80, 0x0 ;  /* 0x000000000000781c */ /* 0x000fe40003f4f008 */
[----:B------:R-:W-:Y:S01]  /*3710*/  PRMT R84, R84, 0x5410, R38 ;  /* 0x0000541054547816 */ /* 0x000fe20000000026 */
[----:B------:R-:W-:Y:S01]  /*3720*/  IMAD.MOV.U32 R38, RZ, RZ, R53 ;  /* 0x000000ffff267224 */ /* 0x000fe200078e0035 */
[----:B------:R-:W-:Y:S01]  /*3730*/  PRMT R155, R155, 0x5410, R37 ;  /* 0x000054109b9b7816 */ /* 0x000fe20000000025 */
[----:B------:R-:W-:Y:S01]  /*3740*/  IMAD.MOV.U32 R37, RZ, RZ, R43 ;  /* 0x000000ffff257224 */ /* 0x000fe200078e002b */
[----:B------:R-:W-:Y:S01]  /*3750*/  PRMT R85, R0, 0x7610, R85 ;  /* 0x0000761000557816 */ /* 0x000fe20000000055 */
[----:B------:R-:W-:Y:S01]  /*3760*/  IMAD.MOV.U32 R0, RZ, RZ, R45 ;  /* 0x000000ffff007224 */ /* 0x000fe200078e002d */
[----:B------:R-:W-:-:S02]  /*3770*/  PRMT R156, R36, 0x7610, R156 ;  /* 0x00007610249c7816 */ /* 0x000fc4000000009c */
[----:B------:R-:W-:Y:S02]  /*3780*/  MOV R36, R44 ;  /* 0x0000002c00247202 */ /* 0x000fe40000000f00 */
[----:B------:R-:W-:Y:S01]  /*3790*/  PRMT R136, R136, 0x5410, R38 ;  /* 0x0000541088887816 */ /* 0x000fe20000000026 */
[----:B------:R-:W-:Y:S01]  /*37a0*/  IMAD.MOV.U32 R38, RZ, RZ, R61 ;  /* 0x000000ffff267224 */ /* 0x000fe200078e003d */
[----:B------:R-:W-:Y:S01]  /*37b0*/  PRMT R85, R85, 0x5410, R37 ;  /* 0x0000541055557816 */ /* 0x000fe20000000025 */
[----:B------:R-:W-:Y:S01]  /*37c0*/  IMAD.MOV.U32 R37, RZ, RZ, R60 ;  /* 0x000000ffff257224 */ /* 0x000fe200078e003c */
[----:B------:R-:W-:Y:S01]  /*37d0*/  PRMT R87, R36, 0x5410, R0 ;  /* 0x0000541024577816 */ /* 0x000fe20000000000 */
[----:B------:R-:W-:Y:S01]  /*37e0*/  IMAD.MOV.U32 R0, RZ, RZ, R54 ;  /* 0x000000ffff007224 */ /* 0x000fe200078e0036 */
[----:B------:R-:W-:Y:S02]  /*37f0*/  MOV R36, R55 ;  /* 0x0000003700247202 */ /* 0x000fe40000000f00 */
[----:B------:R-:W-:-:S02]  /*3800*/  PRMT R160, R160, 0x5410, R38 ;  /* 0x00005410a0a07816 */ /* 0x000fc40000000026 */
[----:B------:R-:W-:Y:S02]  /*3810*/  PRMT R157, R0, 0x7610, R157 ;  /* 0x00007610009d7816 */ /* 0x000fe4000000009d */
[----:B------:R-:W-:Y:S01]  /*3820*/  PRMT R159, R36, 0x5410, R37 ;  /* 0x00005410249f7816 */ /* 0x000fe20000000025 */
[----:B------:R-:W-:Y:S06]  /*3830*/  @!P2 BRA `(.L_x_663) ;  /* 0x000000000004a947 */ /* 0x000fec0003800000 */
[----:B------:R-:W-:Y:S01]  /*3840*/  BPT.TRAP 0x1 ;  /* 0x000000040000795c */ /* 0x000fe20000300000 */
.L_x_663:
[----:B------:R-:W-:Y:S01]  /*3850*/  LEA R0, R19, R18, 0x3 ;  /* 0x0000001213007211 */ /* 0x000fe200078e18ff */
[----:B------:R-:W-:Y:S01]  /*3860*/  BSSY B1, `(.L_x_664) ;  /* 0x0000004000017945 */ /* 0x000fe20003800000 */
[----:B------:R-:W-:-:S04]  /*3870*/  SHF.L.U32 R114, R217, 0x1f, RZ ;  /* 0x0000001fd9727819 */ /* 0x000fc800000006ff */
[----:B------:R-:W0:Y:S02]  /*3880*/  SYNCS.PHASECHK.TRANS64.TRYWAIT P6, [R0+URZ+0x38890], R114 ;  /* 0x03889072000075a7 */ /* 0x000e2400080c017f */
[----:B0-----:R-:W-:Y:S05]  /*3890*/  @!P6 BRA `(.L_x_665) ;  /* 0x00000254001ce947 */ /* 0x001fea0003800000 */
.L_x_1052:
[----:B------:R-:W-:Y:S05]  /*38a0*/  BSYNC B1 ;  /* 0x0000000000017941 */ /* 0x000fea0003800000 */
.L_x_664:
[----:B------:R-:W-:Y:S04]  /*38b0*/  BSSY B1, `(.L_x_666) ;  /* 0x00000cf000017945 */ /* 0x000fe80003800000 */
[----:B------:R-:W-:Y:S05]  /*38c0*/  @P3 BRA `(.L_x_667) ;  /* 0x0000000c00343947 */ /* 0x000fea0003800000 */
[----:B------:R-:W-:Y:S01]  /*38d0*/  ISETP.NE.AND P3, PT, R26, RZ, PT ;  /* 0x000000ff1a00720c */ /* 0x000fe20003f65270 */
[----:B------:R-:W-:-:S12]  /*38e0*/  BSSY B2, `(.L_x_668) ;  /* 0x0000032000027945 */ /* 0x000fd80003800000 */
[----:B------:R-:W-:Y:S05]  /*38f0*/  @!P3 BRA `(.L_x_669) ;  /* 0x0000000000c0b947 */ /* 0x000fea0003800000 */
[----:B------:R1:W2:Y:S01]  /*3900*/  LDS.128 R36, [R4+0x24400] ;  /* 0x0244000004247984 */ /* 0x0002a20000000c00 */
[----:B------:R-:W-:Y:S01]  /*3910*/  ISETP.GE.AND P3, PT, R22, R115, PT ;  /* 0x000000731600720c */ /* 0x000fe20003f66270 */
[----:B------:R-:W-:-:S12]  /*3920*/  BSSY B3, `(.L_x_670) ;  /* 0x000002b000037945 */ /* 0x000fd80003800000 */
[----:B-1----:R-:W-:Y:S05]  /*3930*/  @P3 BRA `(.L_x_671) ;  /* 0x0000000000a43947 */ /* 0x002fea0003800000 */
[--C-:B------:R-:W-:Y:S01]  /*3940*/  SHF.R.U64 R137, R122, 0x10, R123.reuse ;  /* 0x000000107a897819 */ /* 0x100fe2000000127b */
[--C-:B--2---:R-:W-:Y:S01]  /*3950*/  HADD2.F32 R138, -RZ, R37.reuse.H1_H1 ;  /* 0x30000025ff8a7230 */ /* 0x104fe20000004100 */
[----:B------:R-:W-:Y:S01]  /*3960*/  SHF.R.U32.HI R122, RZ, 0x10, R123 ;  /* 0x00000010ff7a7819 */ /* 0x000fe2000001167b */
[----:B------:R-:W-:Y:S01]  /*3970*/  HADD2.F32 R150, -RZ, R37.H0_H0 ;  /* 0x20000025ff967230 */ /* 0x000fe20000004100 */
[--C-:B------:R-:W-:Y:S01]  /*3980*/  SHF.R.U64 R123, R124, 0x10, R125.reuse ;  /* 0x000000107c7b7819 */ /* 0x100fe2000000127d */
[--C-:B------:R-:W-:Y:S01]  /*3990*/  HADD2.F32 R124, -RZ, R39.reuse.H1_H1 ;  /* 0x30000027ff7c7230 */ /* 0x100fe20000004100 */
[----:B------:R-:W-:Y:S01]  /*39a0*/  SHF.R.U32.HI R125, RZ, 0x10, R125 ;  /* 0x00000010ff7d7819 */ /* 0x000fe2000001167d */
[----:B------:R-:W-:Y:S02]  /*39b0*/  HADD2.F32 R148, -RZ, R39.H0_H0 ;  /* 0x20000027ff947230 */ /* 0x000fe40000004100 */
[----:B------:R-:W-:Y:S02]  /*39c0*/  HADD2.F32 R145, -RZ, R123.H0_H0 ;  /* 0x2000007bff917230 */ /* 0x000fe40000004100 */
[----:B------:R-:W-:-:S02]  /*39d0*/  HADD2.F32 R125, -RZ, R125.H0_H0 ;  /* 0x2000007dff7d7230 */ /* 0x000fc40000004100 */
[----:B------:R-:W-:Y:S02]  /*39e0*/  HADD2.F32 R137, -RZ, R137.H0_H0 ;  /* 0x20000089ff897230 */ /* 0x000fe40000004100 */
[----:B------:R-:W-:Y:S01]  /*39f0*/  FMUL.FTZ R37, R138, R145 ;  /* 0x000000918a257220 */ /* 0x000fe20000410000 */
[----:B------:R-:W-:Y:S02]  /*3a00*/  HADD2.F32 R123, -RZ, R122.H0_H0 ;  /* 0x2000007aff7b7230 */ /* 0x000fe40000004100 */
[----:B------:R-:W-:Y:S01]  /*3a10*/  FMUL.FTZ R39, R124, R125 ;  /* 0x0000007d7c277220 */ /* 0x000fe20000410000 */
[----:B------:R-:W-:Y:S01]  /*3a20*/  FMUL.FTZ R145, R150, R145 ;  /* 0x0000009196917220 */ /* 0x000fe20000410000 */
[----:B------:R-:W-:Y:S01]  /*3a30*/  FMUL.FTZ R125, R148, R125 ;  /* 0x0000007d947d7220 */ /* 0x000fe20000410000 */
[----:B------:R-:W-:Y:S01]  /*3a40*/  FFMA.FTZ R37, R150, R137, -R37 ;  /* 0x0000008996257223 */ /* 0x000fe20000010825 */
[----:B------:R-:W-:Y:S01]  /*3a50*/  FFMA.FTZ R39, R148, R123, -R39 ;  /* 0x0000007b94277223 */ /* 0x000fe20000010827 */
[----:B------:R-:W-:Y:S01]  /*3a60*/  FFMA.FTZ R122, R138, R137, R145 ;  /* 0x000000898a7a7223 */ /* 0x000fe20000010091 */
[----:B------:R-:W-:Y:S01]  /*3a70*/  FFMA.FTZ R124, R124, R123, R125 ;  /* 0x0000007b7c7c7223 */ /* 0x000fe2000001007d */
[----:B------:R-:W-:-:S02]  /*3a80*/  HADD2.F32 R125, -RZ, R153.H0_H0 ;  /* 0x20000099ff7d7230 */ /* 0x000fc40000004100 */
[--C-:B------:R-:W-:Y:S01]  /*3a90*/  HADD2.F32 R138, -RZ, R36.reuse.H1_H1 ;  /* 0x30000024ff8a7230 */ /* 0x100fe20000004100 */
[----:B------:R-:W-:Y:S01]  /*3aa0*/  F2FP.F16.F32.PACK_AB R37, R122, R37 ;  /* 0x000000257a25723e */ /* 0x000fe200000000ff */
[----:B------:R-:W-:Y:S01]  /*3ab0*/  HADD2.F32 R148, -RZ, R36.H0_H0 ;  /* 0x20000024ff947230 */ /* 0x000fe20000004100 */
[----:B------:R-:W-:Y:S01]  /*3ac0*/  F2FP.F16.F32.PACK_AB R39, R124, R39 ;  /* 0x000000277c27723e */ /* 0x000fe200000000ff */
[----:B------:R-:W-:Y:S02]  /*3ad0*/  HADD2.F32 R123, -RZ, R153.H1_H1 ;  /* 0x30000099ff7b7230 */ /* 0x000fe40000004100 */
[-C--:B------:R-:W-:Y:S01]  /*3ae0*/  FMUL.FTZ R145, R138, R125.reuse ;  /* 0x0000007d8a917220 */ /* 0x080fe20000410000 */
[----:B------:R-:W-:Y:S02]  /*3af0*/  HADD2.F32 R36, -RZ, R38.H1_H1 ;  /* 0x30000026ff247230 */ /* 0x000fe40000004100 */
[----:B------:R-:W-:Y:S01]  /*3b00*/  FMUL.FTZ R153, R148, R125 ;  /* 0x0000007d94997220 */ /* 0x000fe20000410000 */
[----:B------:R-:W-:-:S02]  /*3b10*/  HADD2.F32 R137, -RZ, R151.H0_H0 ;  /* 0x20000097ff897230 */ /* 0x000fc40000004100 */
[----:B------:R-:W-:Y:S02]  /*3b20*/  HADD2.F32 R38, -RZ, R38.H0_H0 ;  /* 0x20000026ff267230 */ /* 0x000fe40000004100 */
[----:B------:R-:W-:Y:S01]  /*3b30*/  FMUL.FTZ R125, R36, R123 ;  /* 0x0000007b247d7220 */ /* 0x000fe20000410000 */
[----:B------:R-:W-:Y:S02]  /*3b40*/  HADD2.F32 R151, -RZ, R151.H1_H1 ;  /* 0x30000097ff977230 */ /* 0x000fe40000004100 */
[-C--:B------:R-:W-:Y:S01]  /*3b50*/  FFMA.FTZ R145, R148, R137.reuse, -R145 ;  /* 0x0000008994917223 */ /* 0x080fe20000010891 */
[----:B------:R-:W-:Y:S01]  /*3b60*/  FFMA.FTZ R138, R138, R137, R153 ;  /* 0x000000898a8a7223 */ /* 0x000fe20000010099 */
[C---:B------:R-:W-:Y:S01]  /*3b70*/  FMUL.FTZ R123, R38.reuse, R123 ;  /* 0x0000007b267b7220 */ /* 0x040fe20000410000 */
[----:B------:R-:W-:-:S03]  /*3b80*/  FFMA.FTZ R125, R38, R151, -R125 ;  /* 0x00000097267d7223 */ /* 0x000fc6000001087d */
[----:B------:R-:W-:Y:S01]  /*3b90*/  FFMA.FTZ R36, R36, R151, R123 ;  /* 0x0000009724247223 */ /* 0x000fe2000001007b */
[----:B------:R-:W-:-:S04]  /*3ba0*/  F2FP.F16.F32.PACK_AB R138, R138, R145 ;  /* 0x000000918a8a723e */ /* 0x000fc800000000ff */
[----:B------:R-:W-:Y:S01]  /*3bb0*/  F2FP.F16.F32.PACK_AB R38, R36, R125 ;  /* 0x0000007d2426723e */ /* 0x000fe200000000ff */
[----:B------:R-:W-:-:S07]  /*3bc0*/  IMAD.MOV.U32 R36, RZ, RZ, R138 ;  /* 0x000000ffff247224 */ /* 0x000fce00078e008a */
.L_x_671:
[----:B------:R-:W-:Y:S05]  /*3bd0*/  BSYNC B3 ;  /* 0x0000000000037941 */ /* 0x000fea0003800000 */
.L_x_670:
[----:B------:R-:W-:Y:S02]  /*3be0*/  ULDC.64 UR4, c[0x0][0x208] ;  /* 0x0000820000047ab9 */ /* 0x000fe40000000a00 */
[----:B--2---:R1:W-:Y:S03]  /*3bf0*/  STG.E.128 desc[UR4][R56.64], R36 ;  /* 0x0000002438007986 */ /* 0x0043e6000c101d04 */
.L_x_669:
[----:B------:R-:W-:Y:S05]  /*3c00*/  BSYNC B2 ;  /* 0x0000000000027941 */ /* 0x000fea0003800000 */
.L_x_668:
[----:B------:R-:W-:Y:S01]  /*3c10*/  ISETP.NE.AND P3, PT, R10, RZ, PT ;  /* 0x000000ff0a00720c */ /* 0x000fe20003f65270 */
[----:B------:R-:W-:-:S12]  /*3c20*/  BSSY B2, `(.L_x_672) ;  /* 0x0000032000027945 */ /* 0x000fd80003800000 */
[----:B------:R-:W-:Y:S05]  /*3c30*/  @!P3 BRA `(.L_x_673) ;  /* 0x0000000000c0b947 */ /* 0x000fea0003800000 */
[----:B-1----:R1:W2:Y:S01]  /*3c40*/  LDS.128 R36, [R4+0x26c00] ;  /* 0x026c000004247984 */ /* 0x0022a20000000c00 */
[----:B------:R-:W-:Y:S01]  /*3c50*/  ISETP.GE.AND P3, PT, R215, R115, PT ;  /* 0x00000073d700720c */ /* 0x000fe20003f66270 */
[----:B------:R-:W-:-:S12]  /*3c60*/  BSSY B3, `(.L_x_674) ;  /* 0x000002b000037945 */ /* 0x000fd80003800000 */
[----:B-1----:R-:W-:Y:S05]  /*3c70*/  @P3 BRA `(.L_x_675) ;  /* 0x0000000000a43947 */ /* 0x002fea0003800000 */
[----:B------:R-:W-:Y:S01]  /*3c80*/  SHF.R.U64 R122, R90, 0x10, R91 ;  /* 0x000000105a7a7819 */ /* 0x000fe2000000125b */
[----:B--2---:R-:W-:Y:S01]  /*3c90*/  HADD2.F32 R124, -RZ, R39.H0_H0 ;  /* 0x20000027ff7c7230 */ /* 0x004fe20000004100 */
[----:B------:R-:W-:Y:S01]  /*3ca0*/  SHF.R.U32.HI R123, RZ, 0x10, R117 ;  /* 0x00000010ff7b7819 */ /* 0x000fe20000011675 */
[----:B------:R-:W-:Y:S01]  /*3cb0*/  HADD2.F32 R137, -RZ, R164.H1_H1 ;  /* 0x300000a4ff897230 */ /* 0x000fe20000004100 */
[----:B------:R-:W-:Y:S01]  /*3cc0*/  SHF.R.U32.HI R90, RZ, 0x10, R91 ;  /* 0x00000010ff5a7819 */ /* 0x000fe2000001165b */
[----:B------:R-:W-:Y:S01]  /*3cd0*/  HADD2.F32 R122, -RZ, R122.H0_H0 ;  /* 0x2000007aff7a7230 */ /* 0x000fe20000004100 */
[----:B------:R-:W-:Y:S01]  /*3ce0*/  SHF.R.U64 R91, R116, 0x10, R117 ;  /* 0x00000010745b7819 */ /* 0x000fe20000001275 */
[----:B------:R-:W-:Y:S02]  /*3cf0*/  HADD2.F32 R123, -RZ, R123.H0_H0 ;  /* 0x2000007bff7b7230 */ /* 0x000fe40000004100 */
[----:B------:R-:W-:Y:S02]  /*3d00*/  HADD2.F32 R116, -RZ, R39.H1_H1 ;  /* 0x30000027ff747230 */ /* 0x000fe40000004100 */
[----:B------:R-:W-:-:S02]  /*3d10*/  HADD2.F32 R138, -RZ, R91.H0_H0 ;  /* 0x2000005bff8a7230 */ /* 0x000fc40000004100 */
[--C-:B------:R-:W-:Y:S02]  /*3d20*/  HADD2.F32 R91, -RZ, R37.reuse.H1_H1 ;  /* 0x30000025ff5b7230 */ /* 0x100fe40000004100 */
[-C--:B------:R-:W-:Y:S01]  /*3d30*/  FMUL.FTZ R39, R116, R123.reuse ;  /* 0x0000007b74277220 */ /* 0x080fe20000410000 */
[----:B------:R-:W-:Y:S02]  /*3d40*/  HADD2.F32 R37, -RZ, R37.H0_H0 ;  /* 0x20000025ff257230 */ /* 0x000fe40000004100 */
[C---:B------:R-:W-:Y:S01]  /*3d50*/  FMUL.FTZ R123, R124.reuse, R123 ;  /* 0x0000007b7c7b7220 */ /* 0x040fe20000410000 */
[----:B------:R-:W-:Y:S02]  /*3d60*/  HADD2.F32 R117, -RZ, R90.H0_H0 ;  /* 0x2000005aff757230 */ /* 0x000fe40000004100 */
[-C--:B------:R-:W-:Y:S01]  /*3d70*/  FMUL.FTZ R90, R91, R138.reuse ;  /* 0x0000008a5b5a7220 */ /* 0x080fe20000410000 */
[----:B------:R-:W-:Y:S02]  /*3d80*/  FMUL.FTZ R138, R37, R138 ;  /* 0x0000008a258a7220 */ /* 0x000fe40000410000 */
[-C--:B------:R-:W-:Y:S01]  /*3d90*/  FFMA.FTZ R39, R124, R117.reuse, -R39 ;  /* 0x000000757c277223 */ /* 0x080fe20000010827 */
[----:B------:R-:W-:Y:S01]  /*3da0*/  FFMA.FTZ R116, R116, R117, R123 ;  /* 0x0000007574747223 */ /* 0x000fe2000001007b */
[----:B------:R-:W-:-:S02]  /*3db0*/  HADD2.F32 R117, -RZ, R166.H0_H0 ;  /* 0x200000a6ff757230 */ /* 0x000fc40000004100 */
[-C--:B------:R-:W-:Y:S01]  /*3dc0*/  FFMA.FTZ R37, R37, R122.reuse, -R90 ;  /* 0x0000007a25257223 */ /* 0x080fe2000001085a */
[--C-:B------:R-:W-:Y:S02]  /*3dd0*/  HADD2.F32 R123, -RZ, R36.reuse.H1_H1 ;  /* 0x30000024ff7b7230 */ /* 0x100fe40000004100 */
[----:B------:R-:W-:Y:S01]  /*3de0*/  FFMA.FTZ R90, R91, R122, R138 ;  /* 0x0000007a5b5a7223 */ /* 0x000fe2000001008a */
[----:B------:R-:W-:Y:S01]  /*3df0*/  HADD2.F32 R124, -RZ, R36.H0_H0 ;  /* 0x20000024ff7c7230 */ /* 0x000fe20000004100 */
[----:B------:R-:W-:Y:S01]  /*3e00*/  F2FP.F16.F32.PACK_AB R39, R116, R39 ;  /* 0x000000277427723e */ /* 0x000fe200000000ff */
[----:B------:R-:W-:Y:S02]  /*3e10*/  HADD2.F32 R91, -RZ, R166.H1_H1 ;  /* 0x300000a6ff5b7230 */ /* 0x000fe40000004100 */
[-C--:B------:R-:W-:Y:S01]  /*3e20*/  FMUL.FTZ R125, R123, R117.reuse ;  /* 0x000000757b7d7220 */ /* 0x080fe20000410000 */
[----:B------:R-:W-:Y:S02]  /*3e30*/  HADD2.F32 R36, -RZ, R38.H1_H1 ;  /* 0x30000026ff247230 */ /* 0x000fe40000004100 */
[----:B------:R-:W-:Y:S01]  /*3e40*/  FMUL.FTZ R138, R124, R117 ;  /* 0x000000757c8a7220 */ /* 0x000fe20000410000 */
[----:B------:R-:W-:Y:S01]  /*3e50*/  HADD2.F32 R122, -RZ, R164.H0_H0 ;  /* 0x200000a4ff7a7230 */ /* 0x000fe20000004100 */
[----:B------:R-:W-:Y:S01]  /*3e60*/  F2FP.F16.F32.PACK_AB R37, R90, R37 ;  /* 0x000000255a25723e */ /* 0x000fe200000000ff */
[----:B------:R-:W-:-:S02]  /*3e70*/  HADD2.F32 R38, -RZ, R38.H0_H0 ;  /* 0x20000026ff267230 */ /* 0x000fc40000004100 */
[-C--:B------:R-:W-:Y:S01]  /*3e80*/  FMUL.FTZ R117, R36, R91.reuse ;  /* 0x0000005b24757220 */ /* 0x080fe20000410000 */
        /* <DEDUP_REMOVED lines=8> */
.L_x_675:
[----:B------:R-:W-:Y:S05]  /*3f10*/  BSYNC B3 ;  /* 0x0000000000037941 */ /* 0x000fea0003800000 */
.L_x_674:
[----:B------:R-:W-:Y:S02]  /*3f20*/  ULDC.64 UR4, c[0x0][0x208] ;  /* 0x0000820000047ab9 */ /* 0x000fe40000000a00 */
[----:B--2---:R2:W-:Y:S03]  /*3f30*/  STG.E.128 desc[UR4][R56.64+0x80], R36 ;  /* 0x0000802438007986 */ /* 0x0045e6000c101d04 */
.L_x_673:
[----:B------:R-:W-:Y:S05]  /*3f40*/  BSYNC B2 ;  /* 0x0000000000027941 */ /* 0x000fea0003800000 */
.L_x_672:
[----:B------:R-:W-:Y:S01]  /*3f50*/  ISETP.NE.AND P3, PT, R9, RZ, PT ;  /* 0x000000ff0900720c */ /* 0x000fe20003f65270 */
[----:B------:R-:W-:-:S12]  /*3f60*/  BSSY B2, `(.L_x_676) ;  /* 0x0000032000027945 */ /* 0x000fd80003800000 */
[----:B------:R-:W-:Y:S05]  /*3f70*/  @!P3 BRA `(.L_x_677) ;  /* 0x0000000000c0b947 */ /* 0x000fea0003800000 */
[----:B-12---:R1:W2:Y:S01]  /*3f80*/  LDS.128 R36, [R4+0x29400] ;  /* 0x0294000004247984 */ /* 0x0062a20000000c00 */
[----:B------:R-:W-:Y:S01]  /*3f90*/  ISETP.GE.AND P3, PT, R214, R115, PT ;  /* 0x00000073d600720c */ /* 0x000fe20003f66270 */
[----:B------:R-:W-:-:S12]  /*3fa0*/  BSSY B3, `(.L_x_678) ;  /* 0x000002b000037945 */ /* 0x000fd80003800000 */
[----:B-1----:R-:W-:Y:S05]  /*3fb0*/  @P3 BRA `(.L_x_679) ;  /* 0x0000000000a43947 */ /* 0x002fea0003800000 */
[--C-:B------:R-:W-:Y:S01]  /*3fc0*/  SHF.R.U64 R90, R82, 0x10, R83.reuse ;  /* 0x00000010525a7819 */ /* 0x100fe20000001253 */
[----:B--2---:R-:W-:Y:S01]  /*3fd0*/  HADD2.F32 R116, -RZ, R39.H0_H0 ;  /* 0x20000027ff747230 */ /* 0x004fe20000004100 */
[----:B------:R-:W-:Y:S01]  /*3fe0*/  SHF.R.U32.HI R82, RZ, 0x10, R83 ;  /* 0x00000010ff527819 */ /* 0x000fe20000011653 */
[----:B------:R-:W-:Y:S01]  /*3ff0*/  HADD2.F32 R123, -RZ, R163.H1_H1 ;  /* 0x300000a3ff7b7230 */ /* 0x000fe20000004100 */
[--C-:B------:R-:W-:Y:S01]  /*4000*/  SHF.R.U32.HI R91, RZ, 0x10, R89.reuse ;  /* 0x00000010ff5b7819 */ /* 0x100fe20000011659 */
[----:B------:R-:W-:Y:S01]  /*4010*/  HADD2.F32 R90, -RZ, R90.H0_H0 ;  /* 0x2000005aff5a7230 */ /* 0x000fe20000004100 */
[----:B------:R-:W-:Y:S01]  /*4020*/  SHF.R.U64 R83, R88, 0x10, R89 ;  /* 0x0000001058537819 */ /* 0x000fe20000001259 */
[----:B------:R-:W-:Y:S02]  /*4030*/  HADD2.F32 R88, -RZ, R39.H1_H1 ;  /* 0x30000027ff587230 */ /* 0x000fe40000004100 */
[----:B------:R-:W-:Y:S02]  /*4040*/  HADD2.F32 R91, -RZ, R91.H0_H0 ;  /* 0x2000005bff5b7230 */ /* 0x000fe40000004100 */
[----:B------:R-:W-:-:S02]  /*4050*/  HADD2.F32 R122, -RZ, R83.H0_H0 ;  /* 0x20000053ff7a7230 */ /* 0x000fc40000004100 */
[--C-:B------:R-:W-:Y:S02]  /*4060*/  HADD2.F32 R83, -RZ, R37.reuse.H1_H1 ;  /* 0x30000025ff537230 */ /* 0x100fe40000004100 */
[-C--:B------:R-:W-:Y:S01]  /*4070*/  FMUL.FTZ R39, R88, R91.reuse ;  /* 0x0000005b58277220 */ /* 0x080fe20000410000 */
[----:B------:R-:W-:Y:S02]  /*4080*/  HADD2.F32 R37, -RZ, R37.H0_H0 ;  /* 0x20000025ff257230 */ /* 0x000fe40000004100 */
[C---:B------:R-:W-:Y:S01]  /*4090*/  FMUL.FTZ R91, R116.reuse, R91 ;  /* 0x0000005b745b7220 */ /* 0x040fe20000410000 */
[----:B------:R-:W-:Y:S02]  /*40a0*/  HADD2.F32 R89, -RZ, R82.H0_H0 ;  /* 0x20000052ff597230 */ /* 0x000fe40000004100 */
[-C--:B------:R-:W-:Y:S01]  /*40b0*/  FMUL.FTZ R82, R83, R122.reuse ;  /* 0x0000007a53527220 */ /* 0x080fe20000410000 */
[C---:B------:R-:W-:Y:S02]  /*40c0*/  FMUL.FTZ R122, R37.reuse, R122 ;  /* 0x0000007a257a7220 */ /* 0x040fe40000410000 */
[-C--:B------:R-:W-:Y:S01]  /*40d0*/  FFMA.FTZ R39, R116, R89.reuse, -R39 ;  /* 0x0000005974277223 */ /* 0x080fe20000010827 */
[----:B------:R-:W-:Y:S01]  /*40e0*/  FFMA.FTZ R88, R88, R89, R91 ;  /* 0x0000005958587223 */ /* 0x000fe2000001005b */
[----:B------:R-:W-:Y:S01]  /*40f0*/  FFMA.FTZ R37, R37, R90, -R82 ;  /* 0x0000005a25257223 */ /* 0x000fe20000010852 */
[----:B------:R-:W-:-:S02]  /*4100*/  HADD2.F32 R89, -RZ, R165.H0_H0 ;  /* 0x200000a5ff597230 */ /* 0x000fc40000004100 */
[----:B------:R-:W-:Y:S01]  /*4110*/  FFMA.FTZ R82, R83, R90, R122 ;  /* 0x0000005a53527223 */ /* 0x000fe2000001007a */
[--C-:B------:R-:W-:Y:S01]  /*4120*/  HADD2.F32 R91, -RZ, R36.reuse.H1_H1 ;  /* 0x30000024ff5b7230 */ /* 0x100fe20000004100 */
[----:B------:R-:W-:Y:S01]  /*4130*/  F2FP.F16.F32.PACK_AB R39, R88, R39 ;  /* 0x000000275827723e */ /* 0x000fe200000000ff */
[----:B------:R-:W-:Y:S02]  /*4140*/  HADD2.F32 R116, -RZ, R36.H0_H0 ;  /* 0x20000024ff747230 */ /* 0x000fe40000004100 */
[----:B------:R-:W-:Y:S02]  /*4150*/  HADD2.F32 R83, -RZ, R165.H1_H1 ;  /* 0x300000a5ff537230 */ /* 0x000fe40000004100 */
[-C--:B------:R-:W-:Y:S01]  /*4160*/  FMUL.FTZ R117, R91, R89.reuse ;  /* 0x000000595b757220 */ /* 0x080fe20000410000 */
[--C-:B------:R-:W-:Y:S02]  /*4170*/  HADD2.F32 R36, -RZ, R38.reuse.H1_H1 ;  /* 0x30000026ff247230 */ /* 0x100fe40000004100 */
[----:B------:R-:W-:Y:S01]  /*4180*/  FMUL.FTZ R122, R116, R89 ;  /* 0x00000059747a7220 */ /* 0x000fe20000410000 */
[----:B------:R-:W-:Y:S01]  /*4190*/  HADD2.F32 R38, -RZ, R38.H0_H0 ;  /* 0x20000026ff267230 */ /* 0x000fe20000004100 */
[----:B------:R-:W-:Y:S01]  /*41a0*/  F2FP.F16.F32.PACK_AB R37, R82, R37 ;  /* 0x000000255225723e */ /* 0x000fe200000000ff */
[----:B------:R-:W-:-:S02]  /*41b0*/  HADD2.F32 R90, -RZ, R163.H0_H0 ;  /* 0x200000a3ff5a7230 */ /* 0x000fc40000004100 */
[-C--:B------:R-:W-:Y:S01]  /*41c0*/  FMUL.FTZ R89, R36, R83.reuse ;  /* 0x0000005324597220 */ /* 0x080fe20000410000 */
[----:B------:R-:W-:Y:S02]  /*41d0*/  FMUL.FTZ R83, R38, R83 ;  /* 0x0000005326537220 */ /* 0x000fe40000410000 */
[-C--:B------:R-:W-:Y:S01]  /*41e0*/  FFMA.FTZ R117, R116, R90.reuse, -R117 ;  /* 0x0000005a74757223 */ /* 0x080fe20000010875 */
[----:B------:R-:W-:Y:S01]  /*41f0*/  FFMA.FTZ R122, R91, R90, R122 ;  /* 0x0000005a5b7a7223 */ /* 0x000fe2000001007a */
[-C--:B------:R-:W-:Y:S01]  /*4200*/  FFMA.FTZ R89, R38, R123.reuse, -R89 ;  /* 0x0000007b26597223 */ /* 0x080fe20000010859 */
[----:B------:R-:W-:-:S03]  /*4210*/  FFMA.FTZ R36, R36, R123, R83 ;  /* 0x0000007b24247223 */ /* 0x000fc60000010053 */
[----:B------:R-:W-:Y:S02]  /*4220*/  F2FP.F16.F32.PACK_AB R122, R122, R117 ;  /* 0x000000757a7a723e */ /* 0x000fe400000000ff */
[----:B------:R-:W-:Y:S02]  /*4230*/  F2FP.F16.F32.PACK_AB R38, R36, R89 ;  /* 0x000000592426723e */ /* 0x000fe400000000ff */
[----:B------:R-:W-:-:S07]  /*4240*/  MOV R36, R122 ;  /* 0x0000007a00247202 */ /* 0x000fce0000000f00 */
.L_x_679:
[----:B------:R-:W-:Y:S05]  /*4250*/  BSYNC B3 ;  /* 0x0000000000037941 */ /* 0x000fea0003800000 */
.L_x_678:
[----:B------:R-:W-:Y:S02]  /*4260*/  ULDC.64 UR4, c[0x0][0x208] ;  /* 0x0000820000047ab9 */ /* 0x000fe40000000a00 */
[----:B--2---:R3:W-:Y:S03]  /*4270*/  STG.E.128 desc[UR4][R56.64+0x100], R36 ;  /* 0x0001002438007986 */ /* 0x0047e6000c101d04 */
.L_x_677:
[----:B------:R-:W-:Y:S05]  /*4280*/  BSYNC B2 ;  /* 0x0000000000027941 */ /* 0x000fea0003800000 */
.L_x_676:
[----:B------:R-:W-:-:S13]  /*4290*/  ISETP.NE.AND P3, PT, R8, RZ, PT ;  /* 0x000000ff0800720c */ /* 0x000fda0003f65270 */
[----:B------:R-:W-:Y:S05]  /*42a0*/  @!P3 BRA `(.L_x_667) ;  /* 0x0000000000bcb947 */ /* 0x000fea0003800000 */
[----:B-123--:R1:W2:Y:S01]  /*42b0*/  LDS.128 R36, [R4+0x2bc00] ;  /* 0x02bc000004247984 */ /* 0x00e2a20000000c00 */
        /* <DEDUP_REMOVED lines=8> */
[----:B------:R-:W-:Y:S01]  /*4340*/  HADD2.F32 R80, -RZ, R80.H0_H0 ;  /* 0x20000050ff507230 */ /* 0x000fe20000004100 */
[----:B------:R-:W-:Y:S01]  /*4350*/  SHF.R.U32.HI R79, RZ, 0x10, R79 ;  /* 0x00000010ff4f7819 */ /* 0x000fe2000001164f */
[----:B------:R-:W-:Y:S02]  /*4360*/  HADD2.F32 R81, -RZ, R81.H0_H0 ;  /* 0x20000051ff517230 */ /* 0x000fe40000004100 */
[--C-:B------:R-:W-:Y:S02]  /*4370*/  HADD2.F32 R82, -RZ, R39.reuse.H1_H1 ;  /* 0x30000027ff527230 */ /* 0x100fe40000004100 */
[----:B------:R-:W-:Y:S01]  /*4380*/  FMUL.FTZ R90, R83, R80 ;  /* 0x00000050535a7220 */ /* 0x000fe20000410000 */
[----:B------:R-:W-:-:S02]  /*4390*/  HADD2.F32 R88, -RZ, R39.H0_H0 ;  /* 0x20000027ff587230 */ /* 0x000fc40000004100 */
[C---:B------:R-:W-:Y:S01]  /*43a0*/  FMUL.FTZ R80, R37.reuse, R80 ;  /* 0x0000005025507220 */ /* 0x040fe20000410000 */
[----:B------:R-:W-:Y:S02]  /*43b0*/  HADD2.F32 R78, -RZ, R78.H0_H0 ;  /* 0x2000004eff4e7230 */ /* 0x000fe40000004100 */
[-C--:B------:R-:W-:Y:S01]  /*43c0*/  FMUL.FTZ R39, R82, R81.reuse ;  /* 0x0000005152277220 */ /* 0x080fe20000410000 */
[----:B------:R-:W-:Y:S02]  /*43d0*/  HADD2.F32 R79, -RZ, R79.H0_H0 ;  /* 0x2000004fff4f7230 */ /* 0x000fe40000004100 */
[----:B------:R-:W-:Y:S01]  /*43e0*/  FMUL.FTZ R81, R88, R81 ;  /* 0x0000005158517220 */ /* 0x000fe20000410000 */
[----:B------:R-:W-:Y:S02]  /*43f0*/  HADD2.F32 R91, -RZ, R155.H0_H0 ;  /* 0x2000009bff5b7230 */ /* 0x000fe40000004100 */
[-C--:B------:R-:W-:Y:S01]  /*4400*/  FFMA.FTZ R90, R37, R78.reuse, -R90 ;  /* 0x0000004e255a7223 */ /* 0x080fe2000001085a */
[----:B------:R-:W-:Y:S01]  /*4410*/  FFMA.FTZ R83, R83, R78, R80 ;  /* 0x0000004e53537223 */ /* 0x000fe20000010050 */
[----:B------:R-:W-:Y:S01]  /*4420*/  FFMA.FTZ R82, R82, R79, R81 ;  /* 0x0000004f52527223 */ /* 0x000fe20000010051 */
[----:B------:R-:W-:-:S02]  /*4430*/  HADD2.F32 R78, -RZ, R36.H1_H1 ;  /* 0x30000024ff4e7230 */ /* 0x000fc40000004100 */
[----:B------:R-:W-:Y:S01]  /*4440*/  FFMA.FTZ R39, R88, R79, -R39 ;  /* 0x0000004f58277223 */ /* 0x000fe20000010827 */
[----:B------:R-:W-:Y:S02]  /*4450*/  HADD2.F32 R81, -RZ, R162.H0_H0 ;  /* 0x200000a2ff517230 */ /* 0x000fe40000004100 */
[----:B------:R-:W-:Y:S02]  /*4460*/  HADD2.F32 R36, -RZ, R36.H0_H0 ;  /* 0x20000024ff247230 */ /* 0x000fe40000004100 */
[----:B------:R-:W-:Y:S02]  /*4470*/  HADD2.F32 R37, -RZ, R161.H1_H1 ;  /* 0x300000a1ff257230 */ /* 0x000fe40000004100 */
[-C--:B------:R-:W-:Y:S01]  /*4480*/  FMUL.FTZ R89, R78, R81.reuse ;  /* 0x000000514e597220 */ /* 0x080fe20000410000 */
[--C-:B------:R-:W-:Y:S02]  /*4490*/  HADD2.F32 R80, -RZ, R38.reuse.H1_H1 ;  /* 0x30000026ff507230 */ /* 0x100fe40000004100 */
[----:B------:R-:W-:Y:S01]  /*44a0*/  FMUL.FTZ R117, R36, R81 ;  /* 0x0000005124757220 */ /* 0x000fe20000410000 */
[----:B------:R-:W-:Y:S01]  /*44b0*/  HADD2.F32 R38, -RZ, R38.H0_H0 ;  /* 0x20000026ff267230 */ /* 0x000fe20000004100 */
[----:B------:R-:W-:Y:S01]  /*44c0*/  F2FP.F16.F32.PACK_AB R39, R82, R39 ;  /* 0x000000275227723e */ /* 0x000fe200000000ff */
[----:B------:R-:W-:-:S02]  /*44d0*/  HADD2.F32 R79, -RZ, R162.H1_H1 ;  /* 0x300000a2ff4f7230 */ /* 0x000fc40000004100 */
[-C--:B------:R-:W-:Y:S01]  /*44e0*/  FMUL.FTZ R81, R80, R37.reuse ;  /* 0x0000002550517220 */ /* 0x080fe20000410000 */
[----:B------:R-:W-:Y:S02]  /*44f0*/  FMUL.FTZ R37, R38, R37 ;  /* 0x0000002526257220 */ /* 0x000fe40000410000 */
[-C--:B------:R-:W-:Y:S01]  /*4500*/  FFMA.FTZ R89, R36, R79.reuse, -R89 ;  /* 0x0000004f24597223 */ /* 0x080fe20000010859 */
[----:B------:R-:W-:Y:S01]  /*4510*/  FFMA.FTZ R78, R78, R79, R117 ;  /* 0x0000004f4e4e7223 */ /* 0x000fe20000010075 */
[-C--:B------:R-:W-:Y:S01]  /*4520*/  FFMA.FTZ R81, R38, R91.reuse, -R81 ;  /* 0x0000005b26517223 */ /* 0x080fe20000010851 */
[----:B------:R-:W-:Y:S01]  /*4530*/  FFMA.FTZ R80, R80, R91, R37 ;  /* 0x0000005b50507223 */ /* 0x000fe20000010025 */
[----:B------:R-:W-:Y:S02]  /*4540*/  F2FP.F16.F32.PACK_AB R37, R83, R90 ;  /* 0x0000005a5325723e */ /* 0x000fe400000000ff */
[----:B------:R-:W-:Y:S02]  /*4550*/  F2FP.F16.F32.PACK_AB R36, R78, R89 ;  /* 0x000000594e24723e */ /* 0x000fe400000000ff */
[----:B------:R-:W-:-:S07]  /*4560*/  F2FP.F16.F32.PACK_AB R38, R80, R81 ;  /* 0x000000515026723e */ /* 0x000fce00000000ff */
.L_x_681:
[----:B------:R-:W-:Y:S05]  /*4570*/  BSYNC B2 ;  /* 0x0000000000027941 */ /* 0x000fea0003800000 */
.L_x_680:
[----:B------:R-:W-:Y:S02]  /*4580*/  ULDC.64 UR4, c[0x0][0x208] ;  /* 0x0000820000047ab9 */ /* 0x000fe40000000a00 */
[----:B--2---:R4:W-:Y:S03]  /*4590*/  STG.E.128 desc[UR4][R56.64+0x180], R36 ;  /* 0x0001802438007986 */ /* 0x0049e6000c101d04 */
.L_x_667:
[----:B------:R-:W-:Y:S05]  /*45a0*/  BSYNC B1 ;  /* 0x0000000000017941 */ /* 0x000fea0003800000 */
.L_x_666:
[----:B------:R-:W-:Y:S04]  /*45b0*/  BSSY B1, `(.L_x_682) ;  /* 0x00000d2000017945 */ /* 0x000fe80003800000 */
[----:B------:R-:W-:Y:S05]  /*45c0*/  @P4 BRA `(.L_x_683) ;  /* 0x0000000c00404947 */ /* 0x000fea0003800000 */
[----:B------:R-:W-:Y:S01]  /*45d0*/  ISETP.NE.AND P3, PT, R26, RZ, PT ;  /* 0x000000ff1a00720c */ /* 0x000fe20003f65270 */
[----:B------:R-:W-:-:S12]  /*45e0*/  BSSY B2, `(.L_x_684) ;  /* 0x0000033000027945 */ /* 0x000fd80003800000 */
[----:B------:R-:W-:Y:S05]  /*45f0*/  @!P3 BRA `(.L_x_685) ;  /* 0x0000000000c4b947 */ /* 0x000fea0003800000 */
[----:B-1234-:R1:W2:Y:S01]  /*4600*/  LDS.128 R36, [R4+0x25400] ;  /* 0x0254000004247984 */ /* 0x01e2a20000000c00 */
[----:B------:R-:W-:Y:S01]  /*4610*/  ISETP.GE.AND P3, PT, R22, R115, PT ;  /* 0x000000731600720c */ /* 0x000fe20003f66270 */
[----:B------:R-:W-:-:S12]  /*4620*/  BSSY B3, `(.L_x_686) ;  /* 0x000002c000037945 */ /* 0x000fd80003800000 */
[----:B-1----:R-:W-:Y:S05]  /*4630*/  @P3 BRA `(.L_x_687) ;  /* 0x0000000000a83947 */ /* 0x002fea0003800000 */
[----:B------:R-:W-:Y:S01]  /*4640*/  SHF.R.U64 R56, R74, 0x10, R75 ;  /* 0x000000104a387819 */ /* 0x000fe2000000124b */
[----:B--2---:R-:W-:Y:S01]  /*4650*/  HADD2.F32 R78, -RZ, R37.H0_H0 ;  /* 0x20000025ff4e7230 */ /* 0x004fe20000004100 */
[----:B------:R-:W-:Y:S01]  /*4660*/  SHF.R.U64 R57, R76, 0x10, R77 ;  /* 0x000000104c397819 */ /* 0x000fe2000000124d */
[----:B------:R-:W-:Y:S01]  /*4670*/  HADD2.F32 R161, -RZ, R161.H0_H0 ;  /* 0x200000a1ffa17230 */ /* 0x000fe20000004100 */
[----:B------:R-:W-:Y:S01]  /*4680*/  SHF.R.U32.HI R74, RZ, 0x10, R75 ;  /* 0x00000010ff4a7819 */ /* 0x000fe2000001164b */
[----:B------:R-:W-:Y:S01]  /*4690*/  IMAD.MOV.U32 R75, RZ, RZ, R39 ;  /* 0x000000ffff4b7224 */ /* 0x000fe200078e0027 */
[----:B------:R-:W-:Y:S01]  /*46a0*/  SHF.R.U32.HI R76, RZ, 0x10, R77 ;  /* 0x00000010ff4c7819 */ /* 0x000fe2000001164d */
[----:B------:R-:W-:Y:S02]  /*46b0*/  HADD2.F32 R39, -RZ, R56.H0_H0 ;  /* 0x20000038ff277230 */ /* 0x000fe40000004100 */
[----:B------:R-:W-:Y:S02]  /*46c0*/  HADD2.F32 R77, -RZ, R57.H0_H0 ;  /* 0x20000039ff4d7230 */ /* 0x000fe40000004100 */
[----:B------:R-:W-:-:S02]  /*46d0*/  HADD2.F32 R56, -RZ, R37.H1_H1 ;  /* 0x30000025ff387230 */ /* 0x000fc40000004100 */
[----:B------:R-:W-:Y:S02]  /*46e0*/  HADD2.F32 R76, -RZ, R76.H0_H0 ;  /* 0x2000004cff4c7230 */ /* 0x000fe40000004100 */
[--C-:B------:R-:W-:Y:S02]  /*46f0*/  HADD2.F32 R57, -RZ, R75.reuse.H1_H1 ;  /* 0x3000004bff397230 */ /* 0x100fe40000004100 */
[-C--:B------:R-:W-:Y:S01]  /*4700*/  FMUL.FTZ R37, R56, R77.reuse ;  /* 0x0000004d38257220 */ /* 0x080fe20000410000 */
[----:B------:R-:W-:Y:S02]  /*4710*/  HADD2.F32 R75, -RZ, R75.H0_H0 ;  /* 0x2000004bff4b7230 */ /* 0x000fe40000004100 */
[C---:B------:R-:W-:Y:S01]  /*4720*/  FMUL.FTZ R77, R78.reuse, R77 ;  /* 0x0000004d4e4d7220 */ /* 0x040fe20000410000 */
[----:B------:R-:W-:Y:S02]  /*4730*/  HADD2.F32 R74, -RZ, R74.H0_H0 ;  /* 0x2000004aff4a7230 */ /* 0x000fe40000004100 */
[-C--:B------:R-:W-:Y:S01]  /*4740*/  FMUL.FTZ R80, R57, R76.reuse ;  /* 0x0000004c39507220 */ /* 0x080fe20000410000 */
[-C--:B------:R-:W-:Y:S01]  /*4750*/  FFMA.FTZ R37, R78, R39.reuse, -R37 ;  /* 0x000000274e257223 */ /* 0x080fe20000010825 */
[C---:B------:R-:W-:Y:S01]  /*4760*/  FMUL.FTZ R76, R75.reuse, R76 ;  /* 0x0000004c4b4c7220 */ /* 0x040fe20000410000 */
        /* <DEDUP_REMOVED lines=9> */
[----:B------:R-:W-:Y:S02]  /*4800*/  HADD2.F32 R57, -RZ, R158.H0_H0 ;  /* 0x2000009eff397230 */ /* 0x000fe40000004100 */
[----:B------:R-:W-:Y:S01]  /*4810*/  FMUL.FTZ R77, R78, R77 ;  /* 0x0000004d4e4d7220 */ /* 0x000fe20000410000 */
[----:B------:R-:W-:-:S02]  /*4820*/  HADD2.F32 R38, -RZ, R38.H0_H0 ;  /* 0x20000026ff267230 */ /* 0x000fc40000004100 */
[----:B------:R-:W-:Y:S01]  /*4830*/  FMUL.FTZ R81, R36, R161 ;  /* 0x000000a124517220 */ /* 0x000fe20000410000 */
[----:B------:R-:W-:Y:S02]  /*4840*/  HADD2.F32 R75, -RZ, R157.H1_H1 ;  /* 0x3000009dff4b7230 */ /* 0x000fe40000004100 */
[-C--:B------:R-:W-:Y:S01]  /*4850*/  FFMA.FTZ R79, R78, R57.reuse, -R79 ;  /* 0x000000394e4f7223 */ /* 0x080fe2000001084f */
[----:B------:R-:W-:Y:S01]  /*4860*/  FFMA.FTZ R76, R76, R57, R77 ;  /* 0x000000394c4c7223 */ /* 0x000fe2000001004d */
[----:B------:R-:W-:Y:S01]  /*4870*/  FMUL.FTZ R161, R38, R161 ;  /* 0x000000a126a17220 */ /* 0x000fe20000410000 */
[----:B------:R-:W-:Y:S01]  /*4880*/  F2FP.F16.F32.PACK_AB R39, R74, R39 ;  /* 0x000000274a27723e */ /* 0x000fe200000000ff */
[-C--:B------:R-:W-:Y:S02]  /*4890*/  FFMA.FTZ R81, R38, R75.reuse, -R81 ;  /* 0x0000004b26517223 */ /* 0x080fe40000010851 */
[----:B------:R-:W-:Y:S01]  /*48a0*/  FFMA.FTZ R36, R36, R75, R161 ;  /* 0x0000004b24247223 */ /* 0x000fe200000100a1 */
[----:B------:R-:W-:-:S04]  /*48b0*/  F2FP.F16.F32.PACK_AB R76, R76, R79 ;  /* 0x0000004f4c4c723e */ /* 0x000fc800000000ff */
[----:B------:R-:W-:Y:S01]  /*48c0*/  F2FP.F16.F32.PACK_AB R38, R36, R81 ;  /* 0x000000512426723e */ /* 0x000fe200000000ff */
[----:B------:R-:W-:-:S07]  /*48d0*/  IMAD.MOV.U32 R36, RZ, RZ, R76 ;  /* 0x000000ffff247224 */ /* 0x000fce00078e004c */
.L_x_687:
[----:B------:R-:W-:Y:S05]  /*48e0*/  BSYNC B3 ;  /* 0x0000000000037941 */ /* 0x000fea0003800000 */
.L_x_686:
[----:B------:R-:W-:Y:S02]  /*48f0*/  ULDC.64 UR4, c[0x0][0x208] ;  /* 0x0000820000047ab9 */ /* 0x000fe40000000a00 */
[----:B--2---:R1:W-:Y:S03]  /*4900*/  STG.E.128 desc[UR4][R50.64], R36 ;  /* 0x0000002432007986 */ /* 0x0043e6000c101d04 */
.L_x_685:
[----:B------:R-:W-:Y:S05]  /*4910*/  BSYNC B2 ;  /* 0x0000000000027941 */ /* 0x000fea0003800000 */
.L_x_684:
        /* <DEDUP_REMOVED lines=8> */
[----:B--2---:R-:W-:Y:S01]  /*49a0*/  IMAD.MOV.U32 R57, RZ, RZ, R39 ;  /* 0x000000ffff397224 */ /* 0x004fe200078e0027 */
[--C-:B------:R-:W-:Y:S01]  /*49b0*/  SHF.R.U64 R70, R72, 0x10, R73.reuse ;  /* 0x0000001048467819 */ /* 0x100fe20000001249 */
[--C-:B------:R-:W-:Y:S01]  /*49c0*/  HADD2.F32 R39, -RZ, R37.reuse.H1_H1 ;  /* 0x30000025ff277230 */ /* 0x100fe20000004100 */
[----:B------:R-:W-:Y:S02]  /*49d0*/  SHF.R.U32.HI R74, RZ, 0x10, R73 ;  /* 0x00000010ff4a7819 */ /* 0x000fe40000011649 */
[----:B------:R-:W-:Y:S01]  /*49e0*/  MOV R56, R36 ;  /* 0x0000002400387202 */ /* 0x000fe20000000f00 */
[----:B------:R-:W-:Y:S01]  /*49f0*/  HADD2.F32 R73, -RZ, R70.H0_H0 ;  /* 0x20000046ff497230 */ /* 0x000fe20000004100 */
[----:B------:R-:W-:Y:S01]  /*4a00*/  SHF.R.U32.HI R75, RZ, 0x10, R71 ;  /* 0x00000010ff4b7819 */ /* 0x000fe20000011647 */
[----:B------:R-:W-:Y:S02]  /*4a10*/  HADD2.F32 R36, -RZ, R37.H0_H0 ;  /* 0x20000025ff247230 */ /* 0x000fe40000004100 */
[----:B------:R-:W-:-:S02]  /*4a20*/  HADD2.F32 R70, -RZ, R57.H1_H1 ;  /* 0x30000039ff467230 */ /* 0x000fc40000004100 */
[-C--:B------:R-:W-:Y:S01]  /*4a30*/  FMUL.FTZ R37, R39, R73.reuse ;  /* 0x0000004927257220 */ /* 0x080fe20000410000 */
[----:B------:R-:W-:Y:S02]  /*4a40*/  HADD2.F32 R74, -RZ, R74.H0_H0 ;  /* 0x2000004aff4a7230 */ /* 0x000fe40000004100 */
[----:B------:R-:W-:Y:S02]  /*4a50*/  HADD2.F32 R57, -RZ, R57.H0_H0 ;  /* 0x20000039ff397230 */ /* 0x000fe40000004100 */
[----:B------:R-:W-:Y:S02]  /*4a60*/  HADD2.F32 R71, -RZ, R76.H0_H0 ;  /* 0x2000004cff477230 */ /* 0x000fe40000004100 */
[----:B------:R-:W-:Y:S01]  /*4a70*/  FMUL.FTZ R76, R36, R73 ;  /* 0x00000049244c7220 */ /* 0x000fe20000410000 */
[----:B------:R-:W-:Y:S02]  /*4a80*/  HADD2.F32 R72, -RZ, R75.H0_H0 ;  /* 0x2000004bff487230 */ /* 0x000fe40000004100 */
[-C--:B------:R-:W-:Y:S01]  /*4a90*/  FMUL.FTZ R78, R70, R74.reuse ;  /* 0x0000004a464e7220 */ /* 0x080fe20000410000 */
[----:B------:R-:W-:Y:S01]  /*4aa0*/  FMUL.FTZ R73, R57, R74 ;  /* 0x0000004a39497220 */ /* 0x000fe20000410000 */
[-C--:B------:R-:W-:Y:S01]  /*4ab0*/  FFMA.FTZ R36, R36, R71.reuse, -R37 ;  /* 0x0000004724247223 */ /* 0x080fe20000010825 */
[----:B------:R-:W-:Y:S01]  /*4ac0*/  FFMA.FTZ R37, R39, R71, R76 ;  /* 0x0000004727257223 */ /* 0x000fe2000001004c */
[-C--:B------:R-:W-:Y:S01]  /*4ad0*/  FFMA.FTZ R39, R57, R72.reuse, -R78 ;  /* 0x0000004839277223 */ /* 0x080fe2000001084e */
[----:B------:R-:W-:Y:S01]  /*4ae0*/  FFMA.FTZ R74, R70, R72, R73 ;  /* 0x00000048464a7223 */ /* 0x000fe20000010049 */
[----:B------:R-:W-:-:S02]  /*4af0*/  HADD2.F32 R72, -RZ, R156.H1_H1 ;  /* 0x3000009cff487230 */ /* 0x000fc40000004100 */
[----:B------:R-:W-:Y:S01]  /*4b00*/  HADD2.F32 R75, -RZ, R158.H1_H1 ;  /* 0x3000009eff4b7230 */ /* 0x000fe20000004100 */
[----:B------:R-:W-:Y:S01]  /*4b10*/  F2FP.F16.F32.PACK_AB R37, R37, R36 ;  /* 0x000000242525723e */ /* 0x000fe200000000ff */
[----:B------:R-:W-:Y:S01]  /*4b20*/  HADD2.F32 R57, -RZ, R56.H1_H1 ;  /* 0x30000038ff397230 */ /* 0x000fe20000004100 */
[----:B------:R-:W-:Y:S01]  /*4b30*/  F2FP.F16.F32.PACK_AB R39, R74, R39 ;  /* 0x000000274a27723e */ /* 0x000fe200000000ff */
[----:B------:R-:W-:Y:S02]  /*4b40*/  HADD2.F32 R70, -RZ, R38.H1_H1 ;  /* 0x30000026ff467230 */ /* 0x000fe40000004100 */
[----:B------:R-:W-:Y:S02]  /*4b50*/  HADD2.F32 R56, -RZ, R56.H0_H0 ;  /* 0x20000038ff387230 */ /* 0x000fe40000004100 */
[----:B------:R-:W-:Y:S01]  /*4b60*/  FMUL.FTZ R77, R57, R72 ;  /* 0x00000048394d7220 */ /* 0x000fe20000410000 */
[----:B------:R-:W-:Y:S02]  /*4b70*/  HADD2.F32 R38, -RZ, R38.H0_H0 ;  /* 0x20000026ff267230 */ /* 0x000fe40000004100 */
[----:B------:R-:W-:Y:S01]  /*4b80*/  FMUL.FTZ R79, R70, R75 ;  /* 0x0000004b464f7220 */ /* 0x000fe20000410000 */
[----:B------:R-:W-:-:S02]  /*4b90*/  HADD2.F32 R71, -RZ, R154.H0_H0 ;  /* 0x2000009aff477230 */ /* 0x000fc40000004100 */
[----:B------:R-:W-:Y:S01]  /*4ba0*/  FMUL.FTZ R72, R56, R72 ;  /* 0x0000004838487220 */ /* 0x000fe20000410000 */
[----:B------:R-:W-:Y:S02]  /*4bb0*/  HADD2.F32 R73, -RZ, R154.H1_H1 ;  /* 0x3000009aff497230 */ /* 0x000fe40000004100 */
[----:B------:R-:W-:Y:S01]  /*4bc0*/  FMUL.FTZ R75, R38, R75 ;  /* 0x0000004b264b7220 */ /* 0x000fe20000410000 */
[-C--:B------:R-:W-:Y:S01]  /*4bd0*/  FFMA.FTZ R77, R56, R71.reuse, -R77 ;  /* 0x00000047384d7223 */ /* 0x080fe2000001084d */
[----:B------:R-:W-:Y:S01]  /*4be0*/  FFMA.FTZ R72, R57, R71, R72 ;  /* 0x0000004739487223 */ /* 0x000fe20000010048 */
[-C--:B------:R-:W-:Y:S01]  /*4bf0*/  FFMA.FTZ R79, R38, R73.reuse, -R79 ;  /* 0x00000049264f7223 */ /* 0x080fe2000001084f */
[----:B------:R-:W-:-:S03]  /*4c00*/  FFMA.FTZ R70, R70, R73, R75 ;  /* 0x0000004946467223 */ /* 0x000fc6000001004b */
[----:B------:R-:W-:Y:S02]  /*4c10*/  F2FP.F16.F32.PACK_AB R36, R72, R77 ;  /* 0x0000004d4824723e */ /* 0x000fe400000000ff */
[----:B------:R-:W-:-:S07]  /*4c20*/  F2FP.F16.F32.PACK_AB R38, R70, R79 ;  /* 0x0000004f4626723e */ /* 0x000fce00000000ff */
.L_x_691:
[----:B------:R-:W-:Y:S05]  /*4c30*/  BSYNC B3 ;  /* 0x0000000000037941 */ /* 0x000fea0003800000 */
.L_x_690:
[----:B------:R-:W-:Y:S02]  /*4c40*/  ULDC.64 UR4, c[0x0][0x208] ;  /* 0x0000820000047ab9 */ /* 0x000fe40000000a00 */
[----:B--2---:R1:W-:Y:S03]  /*4c50*/  STG.E.128 desc[UR4][R50.64+0x80], R36 ;  /* 0x0000802432007986 */ /* 0x0043e6000c101d04 */
.L_x_689:
[----:B------:R-:W-:Y:S05]  /*4c60*/  BSYNC B2 ;  /* 0x0000000000027941 */ /* 0x000fea0003800000 */
.L_x_688:
[----:B------:R-:W-:Y:S01]  /*4c70*/  ISETP.NE.AND P3, PT, R9, RZ, PT ;  /* 0x000000ff0900720c */ /* 0x000fe20003f65270 */
[----:B------:R-:W-:-:S12]  /*4c80*/  BSSY B2, `(.L_x_692) ;  /* 0x0000032000027945 */ /* 0x000fd80003800000 */
[----:B------:R-:W-:Y:S05]  /*4c90*/  @!P3 BRA `(.L_x_693) ;  /* 0x0000000000c0b947 */ /* 0x000fea0003800000 */
[----:B-1234-:R1:W2:Y:S01]  /*4ca0*/  LDS.128 R36, [R4+0x2a400] ;  /* 0x02a4000004247984 */ /* 0x01e2a20000000c00 */
[----:B------:R-:W-:Y:S01]  /*4cb0*/  ISETP.GE.AND P3, PT, R214, R115, PT ;  /* 0x00000073d600720c */ /* 0x000fe20003f66270 */
[----:B------:R-:W-:-:S12]  /*4cc0*/  BSSY B3, `(.L_x_694) ;  /* 0x000002b000037945 */ /* 0x000fd80003800000 */
[----:B-1----:R-:W-:Y:S05]  /*4cd0*/  @P3 BRA `(.L_x_695) ;  /* 0x0000000000a43947 */ /* 0x002fea0003800000 */
[--C-:B------:R-:W-:Y:S01]  /*4ce0*/  SHF.R.U64 R66, R66, 0x10, R67.reuse ;  /* 0x0000001042427819 */ /* 0x100fe20000001243 */
[----:B--2---:R-:W-:Y:S01]  /*4cf0*/  IMAD.MOV.U32 R56, RZ, RZ, R38 ;  /* 0x000000ffff387224 */ /* 0x004fe200078e0026 */
[----:B------:R-:W-:Y:S01]  /*4d00*/  SHF.R.U32.HI R71, RZ, 0x10, R67 ;  /* 0x00000010ff477819 */ /* 0x000fe20000011643 */
[----:B------:R-:W-:Y:S01]  /*4d10*/  HADD2.F32 R38, -RZ, R37.H1_H1 ;  /* 0x30000025ff267230 */ /* 0x000fe20000004100 */
[--C-:B------:R-:W-:Y:S01]  /*4d20*/  SHF.R.U64 R67, R68, 0x10, R69.reuse ;  /* 0x0000001044437819 */ /* 0x100fe20000001245 */
[--C-:B------:R-:W-:Y:S01]  /*4d30*/  HADD2.F32 R57, -RZ, R39.reuse.H1_H1 ;  /* 0x30000027ff397230 */ /* 0x100fe20000004100 */
[----:B------:R-:W-:Y:S01]  /*4d40*/  SHF.R.U32.HI R70, RZ, 0x10, R69 ;  /* 0x00000010ff467819 */ /* 0x000fe20000011645 */
[----:B------:R-:W-:Y:S02]  /*4d50*/  HADD2.F32 R39, -RZ, R39.H0_H0 ;  /* 0x20000027ff277230 */ /* 0x000fe40000004100 */
[----:B------:R-:W-:Y:S02]  /*4d60*/  HADD2.F32 R67, -RZ, R67.H0_H0 ;  /* 0x20000043ff437230 */ /* 0x000fe40000004100 */
[----:B------:R-:W-:-:S02]  /*4d70*/  HADD2.F32 R70, -RZ, R70.H0_H0 ;  /* 0x20000046ff467230 */ /* 0x000fc40000004100 */
[----:B------:R-:W-:Y:S02]  /*4d80*/  HADD2.F32 R37, -RZ, R37.H0_H0 ;  /* 0x20000025ff257230 */ /* 0x000fe40000004100 */
[-C--:B------:R-:W-:Y:S01]  /*4d90*/  FMUL.FTZ R72, R38, R67.reuse ;  /* 0x0000004326487220 */ /* 0x080fe20000410000 */
[----:B------:R-:W-:Y:S02]  /*4da0*/  HADD2.F32 R66, -RZ, R66.H0_H0 ;  /* 0x20000042ff427230 */ /* 0x000fe40000004100 */
[-C--:B------:R-:W-:Y:S01]  /*4db0*/  FMUL.FTZ R74, R57, R70.reuse ;  /* 0x00000046394a7220 */ /* 0x080fe20000410000 */
[----:B------:R-:W-:Y:S02]  /*4dc0*/  HADD2.F32 R68, -RZ, R71.H0_H0 ;  /* 0x20000047ff447230 */ /* 0x000fe40000004100 */
[----:B------:R-:W-:Y:S01]  /*4dd0*/  FMUL.FTZ R70, R39, R70 ;  /* 0x0000004627467220 */ /* 0x000fe20000410000 */
[C---:B------:R-:W-:Y:S01]  /*4de0*/  FMUL.FTZ R67, R37.reuse, R67 ;  /* 0x0000004325437220 */ /* 0x040fe20000410000 */
[----:B------:R-:W-:Y:S01]  /*4df0*/  FFMA.FTZ R72, R37, R66, -R72 ;  /* 0x0000004225487223 */ /* 0x000fe20000010848 */
[----:B------:R-:W-:-:S02]  /*4e00*/  HADD2.F32 R37, -RZ, R36.H1_H1 ;  /* 0x30000024ff257230 */ /* 0x000fc40000004100 */
[----:B------:R-:W-:Y:S01]  /*4e10*/  FFMA.FTZ R73, R57, R68, R70 ;  /* 0x0000004439497223 */ /* 0x000fe20000010046 */
[----:B------:R-:W-:Y:S01]  /*4e20*/  FFMA.FTZ R71, R38, R66, R67 ;  /* 0x0000004226477223 */ /* 0x000fe20000010043 */
[----:B------:R-:W-:Y:S02]  /*4e30*/  HADD2.F32 R57, -RZ, R152.H0_H0 ;  /* 0x20000098ff397230 */ /* 0x000fe40000004100 */
[----:B------:R-:W-:Y:S01]  /*4e40*/  FFMA.FTZ R74, R39, R68, -R74 ;  /* 0x00000044274a7223 */ /* 0x000fe2000001084a */
[----:B------:R-:W-:Y:S02]  /*4e50*/  HADD2.F32 R36, -RZ, R36.H0_H0 ;  /* 0x20000024ff247230 */ /* 0x000fe40000004100 */
[----:B------:R-:W-:Y:S02]  /*4e60*/  HADD2.F32 R67, -RZ, R152.H1_H1 ;  /* 0x30000098ff437230 */ /* 0x000fe40000004100 */
[----:B------:R-:W-:Y:S01]  /*4e70*/  FMUL.FTZ R69, R37, R57 ;  /* 0x0000003925457220 */ /* 0x000fe20000410000 */
[----:B------:R-:W-:-:S02]  /*4e80*/  HADD2.F32 R38, -RZ, R56.H1_H1 ;  /* 0x30000038ff267230 */ /* 0x000fc40000004100 */
[----:B------:R-:W-:Y:S01]  /*4e90*/  FMUL.FTZ R66, R36, R57 ;  /* 0x0000003924427220 */ /* 0x000fe20000410000 */
[----:B------:R-:W-:Y:S02]  /*4ea0*/  HADD2.F32 R56, -RZ, R56.H0_H0 ;  /* 0x20000038ff387230 */ /* 0x000fe40000004100 */
[--C-:B------:R-:W-:Y:S02]  /*4eb0*/  HADD2.F32 R39, -RZ, R141.reuse.H0_H0 ;  /* 0x2000008dff277230 */ /* 0x100fe40000004100 */
[-C--:B------:R-:W-:Y:S01]  /*4ec0*/  FMUL.FTZ R57, R38, R67.reuse ;  /* 0x0000004326397220 */ /* 0x080fe20000410000 */
[----:B------:R-:W-:Y:S02]  /*4ed0*/  HADD2.F32 R141, -RZ, R141.H1_H1 ;  /* 0x3000008dff8d7230 */ /* 0x000fe40000004100 */
[----:B------:R-:W-:Y:S01]  /*4ee0*/  FMUL.FTZ R67, R56, R67 ;  /* 0x0000004338437220 */ /* 0x000fe20000410000 */
[-C--:B------:R-:W-:Y:S01]  /*4ef0*/  FFMA.FTZ R69, R36, R39.reuse, -R69 ;  /* 0x0000002724457223 */ /* 0x080fe20000010845 */
[----:B------:R-:W-:Y:S01]  /*4f00*/  FFMA.FTZ R66, R37, R39, R66 ;  /* 0x0000002725427223 */ /* 0x000fe20000010042 */
[-C--:B------:R-:W-:Y:S01]  /*4f10*/  FFMA.FTZ R57, R56, R141.reuse, -R57 ;  /* 0x0000008d38397223 */ /* 0x080fe20000010839 */
[----:B------:R-:W-:Y:S01]  /*4f20*/  FFMA.FTZ R38, R38, R141, R67 ;  /* 0x0000008d26267223 */ /* 0x000fe20000010043 */
[----:B------:R-:W-:-:S02]  /*4f30*/  F2FP.F16.F32.PACK_AB R37, R71, R72 ;  /* 0x000000484725723e */ /* 0x000fc400000000ff */
[----:B------:R-:W-:Y:S02]  /*4f40*/  F2FP.F16.F32.PACK_AB R39, R73, R74 ;  /* 0x0000004a4927723e */ /* 0x000fe400000000ff */
[----:B------:R-:W-:Y:S02]  /*4f50*/  F2FP.F16.F32.PACK_AB R36, R66, R69 ;  /* 0x000000454224723e */ /* 0x000fe400000000ff */
[----:B------:R-:W-:-:S07]  /*4f60*/  F2FP.F16.F32.PACK_AB R38, R38, R57 ;  /* 0x000000392626723e */ /* 0x000fce00000000ff */
.L_x_695:
[----:B------:R-:W-:Y:S05]  /*4f70*/  BSYNC B3 ;  /* 0x0000000000037941 */ /* 0x000fea0003800000 */
.L_x_694:
[----:B------:R-:W-:Y:S02]  /*4f80*/  ULDC.64 UR4, c[0x0][0x208] ;  /* 0x0000820000047ab9 */ /* 0x000fe40000000a00 */
[----:B--2---:R1:W-:Y:S03]  /*4f90*/  STG.E.128 desc[UR4][R50.64+0x100], R36 ;  /* 0x0001002432007986 */ /* 0x0043e6000c101d04 */
.L_x_693:
[----:B------:R-:W-:Y:S05]  /*4fa0*/  BSYNC B2 ;  /* 0x0000000000027941 */ /* 0x000fea0003800000 */
.L_x_692:
[----:B------:R-:W-:-:S13]  /*4fb0*/  ISETP.NE.AND P3, PT, R8, RZ, PT ;  /* 0x000000ff0800720c */ /* 0x000fda0003f65270 */
[----:B------:R-:W-:Y:S05]  /*4fc0*/  @!P3 BRA `(.L_x_683) ;  /* 0x0000000000c0b947 */ /* 0x000fea0003800000 */
[----:B-1234-:R1:W2:Y:S01]  /*4fd0*/  LDS.128 R36, [R4+0x2cc00] ;  /* 0x02cc000004247984 */ /* 0x01e2a20000000c00 */
        /* <DEDUP_REMOVED lines=10> */
[----:B------:R-:W-:Y:S01]  /*5080*/  HADD2.F32 R64, -RZ, R67.H0_H0 ;  /* 0x20000043ff407230 */ /* 0x000fe20000004100 */
[----:B------:R-:W-:Y:S01]  /*5090*/  MOV R56, R38 ;  /* 0x0000002600387202 */ /* 0x000fe20000000f00 */
[----:B------:R-:W-:Y:S02]  /*50a0*/  HADD2.F32 R63, -RZ, R63.H0_H0 ;  /* 0x2000003fff3f7230 */ /* 0x000fe40000004100 */
[----:B------:R-:W-:-:S02]  /*50b0*/  HADD2.F32 R66, -RZ, R66.H0_H0 ;  /* 0x20000042ff427230 */ /* 0x000fc40000004100 */
[--C-:B------:R-:W-:Y:S02]  /*50c0*/  HADD2.F32 R38, -RZ, R37.reuse.H1_H1 ;  /* 0x30000025ff267230 */ /* 0x100fe40000004100 */
[----:B------:R-:W-:Y:S02]  /*50d0*/  HADD2.F32 R37, -RZ, R37.H0_H0 ;  /* 0x20000025ff257230 */ /* 0x000fe40000004100 */
[-C--:B------:R-:W-:Y:S01]  /*50e0*/  FMUL.FTZ R70, R57, R66.reuse ;  /* 0x0000004239467220 */ /* 0x080fe20000410000 */
[----:B------:R-:W-:Y:S01]  /*50f0*/  FMUL.FTZ R66, R39, R66 ;  /* 0x0000004227427220 */ /* 0x000fe20000410000 */
[-C--:B------:R-:W-:Y:S01]  /*5100*/  FMUL.FTZ R68, R38, R63.reuse ;  /* 0x0000003f26447220 */ /* 0x080fe20000410000 */
[----:B------:R-:W-:Y:S02]  /*5110*/  FMUL.FTZ R63, R37, R63 ;  /* 0x0000003f253f7220 */ /* 0x000fe40000410000 */
[----:B------:R-:W-:Y:S01]  /*5120*/  FFMA.FTZ R69, R57, R64, R66 ;  /* 0x0000004039457223 */ /* 0x000fe20000010042 */
[----:B------:R-:W-:Y:S01]  /*5130*/  FFMA.FTZ R68, R37, R62, -R68 ;  /* 0x0000003e25447223 */ /* 0x000fe20000010844 */
[----:B------:R-:W-:-:S02]  /*5140*/  HADD2.F32 R37, -RZ, R36.H1_H1 ;  /* 0x30000024ff257230 */ /* 0x000fc40000004100 */
[----:B------:R-:W-:Y:S01]  /*5150*/  FFMA.FTZ R67, R38, R62, R63 ;  /* 0x0000003e26437223 */ /* 0x000fe2000001003f */
[----:B------:R-:W-:Y:S02]  /*5160*/  HADD2.F32 R57, -RZ, R140.H0_H0 ;  /* 0x2000008cff397230 */ /* 0x000fe40000004100 */
[----:B------:R-:W-:Y:S01]  /*5170*/  FFMA.FTZ R70, R39, R64, -R70 ;  /* 0x0000004027467223 */ /* 0x000fe20000010846 */
[----:B------:R-:W-:Y:S02]  /*5180*/  HADD2.F32 R36, -RZ, R36.H0_H0 ;  /* 0x20000024ff247230 */ /* 0x000fe40000004100 */
[----:B------:R-:W-:Y:S02]  /*5190*/  HADD2.F32 R63, -RZ, R140.H1_H1 ;  /* 0x3000008cff3f7230 */ /* 0x000fe40000004100 */
[-C--:B------:R-:W-:Y:S01]  /*51a0*/  FMUL.FTZ R65, R37, R57.reuse ;  /* 0x0000003925417220 */ /* 0x080fe20000410000 */
[--C-:B------:R-:W-:Y:S02]  /*51b0*/  HADD2.F32 R38, -RZ, R56.reuse.H1_H1 ;  /* 0x30000038ff267230 */ /* 0x100fe40000004100 */
[----:B------:R-:W-:Y:S01]  /*51c0*/  FMUL.FTZ R62, R36, R57 ;  /* 0x00000039243e7220 */ /* 0x000fe20000410000 */
[----:B------:R-:W-:-:S02]  /*51d0*/  HADD2.F32 R56, -RZ, R56.H0_H0 ;  /* 0x20000038ff387230 */ /* 0x000fc40000004100 */
        /* <DEDUP_REMOVED lines=12> */
.L_x_697:
[----:B------:R-:W-:Y:S05]  /*52a0*/  BSYNC B2 ;  /* 0x0000000000027941 */ /* 0x000fea0003800000 */
.L_x_696:
[----:B------:R-:W-:Y:S02]  /*52b0*/  ULDC.64 UR4, c[0x0][0x208] ;  /* 0x0000820000047ab9 */ /* 0x000fe40000000a00 */
[----:B--2---:R1:W-:Y:S03]  /*52c0*/  STG.E.128 desc[UR4][R50.64+0x180], R36 ;  /* 0x0001802432007986 */ /* 0x0043e6000c101d04 */
.L_x_683:
[----:B------:R-:W-:Y:S05]  /*52d0*/  BSYNC B1 ;  /* 0x0000000000017941 */ /* 0x000fea0003800000 */
.L_x_682:
        /* <DEDUP_REMOVED lines=13> */
[----:B------:R-:W-:Y:S01]  /*53b0*/  HADD2.F32 R57, -RZ, R57.H0_H0 ;  /* 0x20000039ff397230 */ /* 0x000fe20000004100 */
[----:B------:R-:W-:Y:S01]  /*53c0*/  SHF.R.U32.HI R58, RZ, 0x10, R59 ;  /* 0x00000010ff3a7819 */ /* 0x000fe2000001163b */
[----:B------:R-:W-:Y:S02]  /*53d0*/  HADD2.F32 R60, -RZ, R60.H0_H0 ;  /* 0x2000003cff3c7230 */ /* 0x000fe40000004100 */
[--C-:B------:R-:W-:Y:S02]  /*53e0*/  HADD2.F32 R51, -RZ, R39.reuse.H1_H1 ;  /* 0x30000027ff337230 */ /* 0x100fe40000004100 */
[----:B------:R-:W-:Y:S01]  /*53f0*/  FMUL.FTZ R62, R38, R57 ;  /* 0x00000039263e7220 */ /* 0x000fe20000410000 */
[----:B------:R-:W-:-:S02]  /*5400*/  HADD2.F32 R39, -RZ, R39.H0_H0 ;  /* 0x20000027ff277230 */ /* 0x000fc40000004100 */
[----:B------:R-:W-:Y:S02]  /*5410*/  HADD2.F32 R37, -RZ, R37.H0_H0 ;  /* 0x20000025ff257230 */ /* 0x000fe40000004100 */
[-C--:B------:R-:W-:Y:S01]  /*5420*/  FMUL.FTZ R64, R51, R60.reuse ;  /* 0x0000003c33407220 */ /* 0x080fe20000410000 */
[----:B------:R-:W-:Y:S02]  /*5430*/  HADD2.F32 R56, -RZ, R56.H0_H0 ;  /* 0x20000038ff387230 */ /* 0x000fe40000004100 */
[----:B------:R-:W-:Y:S01]  /*5440*/  FMUL.FTZ R60, R39, R60 ;  /* 0x0000003c273c7220 */ /* 0x000fe20000410000 */
[----:B------:R-:W-:Y:S02]  /*5450*/  HADD2.F32 R58, -RZ, R58.H0_H0 ;  /* 0x2000003aff3a7230 */ /* 0x000fe40000004100 */
[C---:B------:R-:W-:Y:S01]  /*5460*/  FMUL.FTZ R57, R37.reuse, R57 ;  /* 0x0000003925397220 */ /* 0x040fe20000410000 */
[----:B------:R-:W-:Y:S02]  /*5470*/  HADD2.F32 R155, -RZ, R155.H1_H1 ;  /* 0x3000009bff9b7230 */ /* 0x000fe40000004100 */
[----:B------:R-:W-:Y:S01]  /*5480*/  FFMA.FTZ R62, R37, R56, -R62 ;  /* 0x00000038253e7223 */ /* 0x000fe2000001083e */
[----:B------:R-:W-:-:S02]  /*5490*/  HADD2.F32 R37, -RZ, R36.H1_H1 ;  /* 0x30000024ff257230 */ /* 0x000fc40000004100 */
[----:B------:R-:W-:Y:S01]  /*54a0*/  FFMA.FTZ R63, R51, R58, R60 ;  /* 0x0000003a333f7223 */ /* 0x000fe2000001003c */
[----:B------:R-:W-:Y:S01]  /*54b0*/  FFMA.FTZ R61, R38, R56, R57 ;  /* 0x00000038263d7223 */ /* 0x000fe20000010039 */
[----:B------:R-:W-:Y:S02]  /*54c0*/  HADD2.F32 R51, -RZ, R159.H1_H1 ;  /* 0x3000009fff337230 */ /* 0x000fe40000004100 */
[----:B------:R-:W-:Y:S01]  /*54d0*/  FFMA.FTZ R64, R39, R58, -R64 ;  /* 0x0000003a27407223 */ /* 0x000fe20000010840 */
[----:B------:R-:W-:Y:S02]  /*54e0*/  HADD2.F32 R36, -RZ, R36.H0_H0 ;  /* 0x20000024ff247230 */ /* 0x000fe40000004100 */
[----:B------:R-:W-:Y:S02]  /*54f0*/  HADD2.F32 R57, -RZ, R160.H1_H1 ;  /* 0x300000a0ff397230 */ /* 0x000fe40000004100 */
[----:B------:R-:W-:Y:S01]  /*5500*/  FMUL.FTZ R59, R37, R51 ;  /* 0x00000033253b7220 */ /* 0x000fe20000410000 */
[----:B------:R-:W-:-:S02]  /*5510*/  HADD2.F32 R38, -RZ, R50.H1_H1 ;  /* 0x30000032ff267230 */ /* 0x000fc40000004100 */
[C---:B------:R-:W-:Y:S01]  /*5520*/  FMUL.FTZ R56, R36.reuse, R51 ;  /* 0x0000003324387220 */ /* 0x040fe20000410000 */
[----:B------:R-:W-:Y:S02]  /*5530*/  HADD2.F32 R50, -RZ, R50.H0_H0 ;  /* 0x20000032ff327230 */ /* 0x000fe40000004100 */
[----:B------:R-:W-:Y:S01]  /*5540*/  FFMA.FTZ R59, R36, R155, -R59 ;  /* 0x0000009b243b7223 */ /* 0x000fe2000001083b */
[----:B------:R-:W-:Y:S02]  /*5550*/  HADD2.F32 R39, -RZ, R156.H0_H0 ;  /* 0x2000009cff277230 */ /* 0x000fe40000004100 */
[----:B------:R-:W-:Y:S01]  /*5560*/  FMUL.FTZ R51, R38, R57 ;  /* 0x0000003926337220 */ /* 0x000fe20000410000 */
[----:B------:R-:W-:Y:S01]  /*5570*/  FFMA.FTZ R56, R37, R155, R56 ;  /* 0x0000009b25387223 */ /* 0x000fe20000010038 */
[C---:B------:R-:W-:Y:S01]  /*5580*/  FMUL.FTZ R57, R50.reuse, R57 ;  /* 0x0000003932397220 */ /* 0x040fe20000410000 */
[----:B------:R-:W-:Y:S01]  /*5590*/  F2FP.F16.F32.PACK_AB R37, R61, R62 ;  /* 0x0000003e3d25723e */ /* 0x000fe200000000ff */
[----:B------:R-:W-:-:S02]  /*55a0*/  FFMA.FTZ R51, R50, R39, -R51 ;  /* 0x0000002732337223 */ /* 0x000fc40000010833 */
[----:B------:R-:W-:Y:S01]  /*55b0*/  FFMA.FTZ R38, R38, R39, R57 ;  /* 0x0000002726267223 */ /* 0x000fe20000010039 */
[----:B------:R-:W-:Y:S02]  /*55c0*/  F2FP.F16.F32.PACK_AB R39, R63, R64 ;  /* 0x000000403f27723e */ /* 0x000fe400000000ff */
[----:B------:R-:W-:Y:S02]  /*55d0*/  F2FP.F16.F32.PACK_AB R36, R56, R59 ;  /* 0x0000003b3824723e */ /* 0x000fe400000000ff */
[----:B------:R-:W-:-:S07]  /*55e0*/  F2FP.F16.F32.PACK_AB R38, R38, R51 ;  /* 0x000000332626723e */ /* 0x000fce00000000ff */
.L_x_702:
[----:B------:R-:W-:Y:S05]  /*55f0*/  BSYNC B2 ;  /* 0x0000000000027941 */ /* 0x000fea0003800000 */
.L_x_701:
[----:B------:R-:W-:Y:S02]  /*5600*/  ULDC.64 UR4, c[0x0][0x208] ;  /* 0x0000820000047ab9 */ /* 0x000fe40000000a00 */
[----:B--2---:R1:W-:Y:S03]  /*5610*/  STG.E.128 desc[UR4][R48.64], R36 ;  /* 0x0000002430007986 */ /* 0x0043e6000c101d04 */
.L_x_700:
[----:B------:R-:W-:Y:S05]  /*5620*/  BSYNC B1 ;  /* 0x0000000000017941 */ /* 0x000fea0003800000 */
.L_x_699:
        /* <DEDUP_REMOVED lines=10> */
[--C-:B------:R-:W-:Y:S01]  /*56d0*/  HADD2.F32 R38, -RZ, R37.reuse.H1_H1 ;  /* 0x30000025ff267230 */ /* 0x100fe20000004100 */
[--C-:B------:R-:W-:Y:S01]  /*56e0*/  SHF.R.U64 R53, R54, 0x10, R55.reuse ;  /* 0x0000001036357819 */ /* 0x100fe20000001237 */
[----:B------:R-:W-:Y:S01]  /*56f0*/  HADD2.F32 R37, -RZ, R37.H0_H0 ;  /* 0x20000025ff257230 */ /* 0x000fe20000004100 */
[----:B------:R-:W-:Y:S01]  /*5700*/  SHF.R.U32.HI R56, RZ, 0x10, R55 ;  /* 0x00000010ff387819 */ /* 0x000fe20000011637 */
[----:B------:R-:W-:Y:S02]  /*5710*/  HADD2.F32 R52, -RZ, R52.H0_H0 ;  /* 0x20000034ff347230 */ /* 0x000fe40000004100 */
[----:B------:R-:W-:Y:S02]  /*5720*/  HADD2.F32 R53, -RZ, R53.H0_H0 ;  /* 0x20000035ff357230 */ /* 0x000fe40000004100 */
[----:B------:R-:W-:-:S02]  /*5730*/  HADD2.F32 R56, -RZ, R56.H0_H0 ;  /* 0x20000038ff387230 */ /* 0x000fc40000004100 */
[--C-:B------:R-:W-:Y:S02]  /*5740*/  HADD2.F32 R51, -RZ, R39.reuse.H1_H1 ;  /* 0x30000027ff337230 */ /* 0x100fe40000004100 */
[CC--:B------:R-:W-:Y:S01]  /*5750*/  FMUL.FTZ R58, R38.reuse, R53.reuse ;  /* 0x00000035263a7220 */ /* 0x0c0fe20000410000 */
[----:B------:R-:W-:Y:S02]  /*5760*/  HADD2.F32 R39, -RZ, R39.H0_H0 ;  /* 0x20000027ff277230 */ /* 0x000fe40000004100 */
[----:B------:R-:W-:Y:S01]  /*5770*/  FMUL.FTZ R53, R37, R53 ;  /* 0x0000003525357220 */ /* 0x000fe20000410000 */
[----:B------:R-:W-:Y:S02]  /*5780*/  HADD2.F32 R54, -RZ, R57.H0_H0 ;  /* 0x20000039ff367230 */ /* 0x000fe40000004100 */
[----:B------:R-:W-:Y:S01]  /*5790*/  FMUL.FTZ R60, R51, R56 ;  /* 0x00000038333c7220 */ /* 0x000fe20000410000 */
[-C--:B------:R-:W-:Y:S01]  /*57a0*/  FFMA.FTZ R58, R37, R52.reuse, -R58 ;  /* 0x00000034253a7223 */ /* 0x080fe2000001083a */
[----:B------:R-:W-:Y:S01]  /*57b0*/  FFMA.FTZ R55, R38, R52, R53 ;  /* 0x0000003426377223 */ /* 0x000fe20000010035 */
[----:B------:R-:W-:Y:S01]  /*57c0*/  FMUL.FTZ R56, R39, R56 ;  /* 0x0000003827387220 */ /* 0x000fe20000410000 */
[----:B------:R-:W-:-:S02]  /*57d0*/  HADD2.F32 R159, -RZ, R159.H0_H0 ;  /* 0x2000009fff9f7230 */ /* 0x000fc40000004100 */
[-C--:B------:R-:W-:Y:S01]  /*57e0*/  FFMA.FTZ R60, R39, R54.reuse, -R60 ;  /* 0x00000036273c7223 */ /* 0x080fe2000001083c */
[----:B------:R-:W-:Y:S02]  /*57f0*/  HADD2.F32 R37, -RZ, R36.H1_H1 ;  /* 0x30000024ff257230 */ /* 0x000fe40000004100 */
[----:B------:R-:W-:Y:S01]  /*5800*/  FFMA.FTZ R59, R51, R54, R56 ;  /* 0x00000036333b7223 */ /* 0x000fe20000010038 */
[----:B------:R-:W-:Y:S02]  /*5810*/  HADD2.F32 R38, -RZ, R50.H1_H1 ;  /* 0x30000032ff267230 */ /* 0x000fe40000004100 */
[----:B------:R-:W-:Y:S02]  /*5820*/  HADD2.F32 R157, -RZ, R157.H0_H0 ;  /* 0x2000009dff9d7230 */ /* 0x000fe40000004100 */
[----:B------:R-:W-:Y:S02]  /*5830*/  HADD2.F32 R36, -RZ, R36.H0_H0 ;  /* 0x20000024ff247230 */ /* 0x000fe40000004100 */
[----:B------:R-:W-:Y:S01]  /*5840*/  FMUL.FTZ R57, R38, R159 ;  /* 0x0000009f26397220 */ /* 0x000fe20000410000 */
[----:B------:R-:W-:-:S02]  /*5850*/  HADD2.F32 R50, -RZ, R50.H0_H0 ;  /* 0x20000032ff327230 */ /* 0x000fc40000004100 */
[CC--:B------:R-:W-:Y:S01]  /*5860*/  FMUL.FTZ R53, R37.reuse, R157.reuse ;  /* 0x0000009d25357220 */ /* 0x0c0fe20000410000 */
[--C-:B------:R-:W-:Y:S02]  /*5870*/  HADD2.F32 R39, -RZ, R136.reuse.H0_H0 ;  /* 0x20000088ff277230 */ /* 0x100fe40000004100 */
[----:B------:R-:W-:Y:S01]  /*5880*/  FMUL.FTZ R52, R36, R157 ;  /* 0x0000009d24347220 */ /* 0x000fe20000410000 */
        /* <DEDUP_REMOVED lines=10> */
.L_x_706:
[----:B------:R-:W-:Y:S05]  /*5930*/  BSYNC B2 ;  /* 0x0000000000027941 */ /* 0x000fea0003800000 */
.L_x_705:
[----:B------:R-:W-:Y:S02]  /*5940*/  ULDC.64 UR4, c[0x0][0x208] ;  /* 0x0000820000047ab9 */ /* 0x000fe40000000a00 */
[----:B--2---:R1:W-:Y:S03]  /*5950*/  STG.E.128 desc[UR4][R48.64+0x80], R36 ;  /* 0x0000802430007986 */ /* 0x0043e6000c101d04 */
.L_x_704:
[----:B------:R-:W-:Y:S05]  /*5960*/  BSYNC B1 ;  /* 0x0000000000017941 */ /* 0x000fea0003800000 */
.L_x_703:
[----:B------:R-:W-:Y:S01]  /*5970*/  ISETP.NE.AND P3, PT, R9, RZ, PT ;  /* 0x000000ff0900720c */ /* 0x000fe20003f65270 */
[----:B------:R-:W-:-:S12]  /*5980*/  BSSY B1, `(.L_x_707) ;  /* 0x0000032000017945 */ /* 0x000fd80003800000 */
[----:B------:R-:W-:Y:S05]  /*5990*/  @!P3 BRA `(.L_x_708) ;  /* 0x0000000000c0b947 */ /* 0x000fea0003800000 */
[----:B-1234-:R1:W2:Y:S01]  /*59a0*/  LDS.128 R36, [R4+0x2b400] ;  /* 0x02b4000004247984 */ /* 0x01e2a20000000c00 */
[----:B------:R-:W-:Y:S01]  /*59b0*/  ISETP.GE.AND P3, PT, R214, R115, PT ;  /* 0x00000073d600720c */ /* 0x000fe20003f66270 */
[----:B------:R-:W-:-:S12]  /*59c0*/  BSSY B2, `(.L_x_709) ;  /* 0x000002b000027945 */ /* 0x000fd80003800000 */
[----:B-1----:R-:W-:Y:S05]  /*59d0*/  @P3 BRA `(.L_x_710) ;  /* 0x0000000000a43947 */ /* 0x002fea0003800000 */
[--C-:B------:R-:W-:Y:S02]  /*59e0*/  SHF.R.U64 R46, R46, 0x10, R47.reuse ;  /* 0x000000102e2e7819 */ /* 0x100fe4000000122f */
[----:B------:R-:W-:Y:S02]  /*59f0*/  SHF.R.U32.HI R50, RZ, 0x10, R47 ;  /* 0x00000010ff327819 */ /* 0x000fe4000001162f */
[--C-:B------:R-:W-:Y:S01]  /*5a00*/  SHF.R.U64 R47, R44, 0x10, R45.reuse ;  /* 0x000000102c2f7819 */ /* 0x100fe2000000122d */
[----:B------:R-:W-:Y:S01]  /*5a10*/  HADD2.F32 R46, -RZ, R46.H0_H0 ;  /* 0x2000002eff2e7230 */ /* 0x000fe20000004100 */
[----:B--2---:R-:W-:Y:S01]  /*5a20*/  MOV R44, R38 ;  /* 0x00000026002c7202 */ /* 0x004fe20000000f00 */
[----:B------:R-:W-:Y:S01]  /*5a30*/  HADD2.F32 R38, -RZ, R37.H1_H1 ;  /* 0x30000025ff267230 */ /* 0x000fe20000004100 */
[----:B------:R-:W-:Y:S01]  /*5a40*/  SHF.R.U32.HI R52, RZ, 0x10, R45 ;  /* 0x00000010ff347819 */ /* 0x000fe2000001162d */
[----:B------:R-:W-:Y:S02]  /*5a50*/  HADD2.F32 R47, -RZ, R47.H0_H0 ;  /* 0x2000002fff2f7230 */ /* 0x000fe40000004100 */
[----:B------:R-:W-:-:S02]  /*5a60*/  HADD2.F32 R37, -RZ, R37.H0_H0 ;  /* 0x20000025ff257230 */ /* 0x000fc40000004100 */
[----:B------:R-:W-:Y:S02]  /*5a70*/  HADD2.F32 R52, -RZ, R52.H0_H0 ;  /* 0x20000034ff347230 */ /* 0x000fe40000004100 */
[CC--:B------:R-:W-:Y:S01]  /*5a80*/  FMUL.FTZ R54, R38.reuse, R47.reuse ;  /* 0x0000002f26367220 */ /* 0x0c0fe20000410000 */
[--C-:B------:R-:W-:Y:S02]  /*5a90*/  HADD2.F32 R45, -RZ, R39.reuse.H1_H1 ;  /* 0x30000027ff2d7230 */ /* 0x100fe40000004100 */
[C---:B------:R-:W-:Y:S01]  /*5aa0*/  FMUL.FTZ R47, R37.reuse, R47 ;  /* 0x0000002f252f7220 */ /* 0x040fe20000410000 */
[----:B------:R-:W-:Y:S02]  /*5ab0*/  HADD2.F32 R39, -RZ, R39.H0_H0 ;  /* 0x20000027ff277230 */ /* 0x000fe40000004100 */
[-C--:B------:R-:W-:Y:S01]  /*5ac0*/  FFMA.FTZ R54, R37, R46.reuse, -R54 ;  /* 0x0000002e25367223 */ /* 0x080fe20000010836 */
[----:B------:R-:W-:Y:S02]  /*5ad0*/  HADD2.F32 R50, -RZ, R50.H0_H0 ;  /* 0x20000032ff327230 */ /* 0x000fe40000004100 */
[----:B------:R-:W-:Y:S01]  /*5ae0*/  FFMA.FTZ R51, R38, R46, R47 ;  /* 0x0000002e26337223 */ /* 0x000fe2000001002f */
[----:B------:R-:W-:Y:S01]  /*5af0*/  FMUL.FTZ R56, R45, R52 ;  /* 0x000000342d387220 */ /* 0x000fe20000410000 */
[----:B------:R-:W-:-:S02]  /*5b00*/  HADD2.F32 R46, -RZ, R87.H0_H0 ;  /* 0x20000057ff2e7230 */ /* 0x000fc40000004100 */
[C---:B------:R-:W-:Y:S01]  /*5b10*/  FMUL.FTZ R52, R39.reuse, R52 ;  /* 0x0000003427347220 */ /* 0x040fe20000410000 */
[----:B------:R-:W-:Y:S02]  /*5b20*/  HADD2.F32 R87, -RZ, R87.H1_H1 ;  /* 0x30000057ff577230 */ /* 0x000fe40000004100 */
[-C--:B------:R-:W-:Y:S01]  /*5b30*/  FFMA.FTZ R56, R39, R50.reuse, -R56 ;  /* 0x0000003227387223 */ /* 0x080fe20000010838 */
[----:B------:R-:W-:Y:S02]  /*5b40*/  HADD2.F32 R37, -RZ, R36.H1_H1 ;  /* 0x30000024ff257230 */ /* 0x000fe40000004100 */
[----:B------:R-:W-:Y:S01]  /*5b50*/  FFMA.FTZ R55, R45, R50, R52 ;  /* 0x000000322d377223 */ /* 0x000fe20000010034 */
[----:B------:R-:W-:Y:S02]  /*5b60*/  HADD2.F32 R38, -RZ, R44.H1_H1 ;  /* 0x3000002cff267230 */ /* 0x000fe40000004100 */
[----:B------:R-:W-:Y:S02]  /*5b70*/  HADD2.F32 R36, -RZ, R36.H0_H0 ;  /* 0x20000024ff247230 */ /* 0x000fe40000004100 */
[----:B------:R-:W-:Y:S01]  /*5b80*/  FMUL.FTZ R47, R37, R46 ;  /* 0x0000002e252f7220 */ /* 0x000fe20000410000 */
[----:B------:R-:W-:-:S02]  /*5b90*/  HADD2.F32 R44, -RZ, R44.H0_H0 ;  /* 0x2000002cff2c7230 */ /* 0x000fc40000004100 */
[-C--:B------:R-:W-:Y:S01]  /*5ba0*/  FMUL.FTZ R53, R38, R87.reuse ;  /* 0x0000005726357220 */ /* 0x080fe20000410000 */
        /* <DEDUP_REMOVED lines=12> */
.L_x_710:
[----:B------:R-:W-:Y:S05]  /*5c70*/  BSYNC B2 ;  /* 0x0000000000027941 */ /* 0x000fea0003800000 */
.L_x_709:
[----:B------:R-:W-:Y:S02]  /*5c80*/  ULDC.64 UR4, c[0x0][0x208] ;  /* 0x0000820000047ab9 */ /* 0x000fe40000000a00 */
[----:B--2---:R1:W-:Y:S03]  /*5c90*/  STG.E.128 desc[UR4][R48.64+0x100], R36 ;  /* 0x0001002430007986 */ /* 0x0043e6000c101d04 */
.L_x_708:
[----:B------:R-:W-:Y:S05]  /*5ca0*/  BSYNC B1 ;  /* 0x0000000000017941 */ /* 0x000fea0003800000 */
.L_x_707:
[----:B------:R-:W-:-:S13]  /*5cb0*/  ISETP.NE.AND P3, PT, R8, RZ, PT ;  /* 0x000000ff0800720c */ /* 0x000fda0003f65270 */
        /* <DEDUP_REMOVED lines=17> */
[C---:B------:R-:W-:Y:S01]  /*5dd0*/  FMUL.FTZ R43, R37.reuse, R43 ;  /* 0x0000002b252b7220 */ /* 0x040fe20000410000 */
[----:B------:R-:W-:Y:S02]  /*5de0*/  HADD2.F32 R39, -RZ, R39.H0_H0 ;  /* 0x20000027ff277230 */ /* 0x000fe40000004100 */
[-C--:B------:R-:W-:Y:S01]  /*5df0*/  FFMA.FTZ R50, R37, R42.reuse, -R50 ;  /* 0x0000002a25327223 */ /* 0x080fe20000010832 */
[----:B------:R-:W-:Y:S01]  /*5e00*/  FFMA.FTZ R45, R38, R42, R43 ;  /* 0x0000002a262d7223 */ /* 0x000fe2000001002b */
[----:B------:R-:W-:Y:S02]  /*5e10*/  HADD2.F32 R44, -RZ, R44.H0_H0 ;  /* 0x2000002cff2c7230 */ /* 0x000fe40000004100 */
        /* <DEDUP_REMOVED lines=24> */
.L_x_712:
[----:B------:R-:W-:Y:S05]  /*5fa0*/  BSYNC B1 ;  /* 0x0000000000017941 */ /* 0x000fea0003800000 */
.L_x_711:
[----:B------:R-:W-:Y:S02]  /*5fb0*/  ULDC.64 UR4, c[0x0][0x208] ;  /* 0x0000820000047ab9 */ /* 0x000fe40000000a00 */
[----:B--2---:R1:W-:Y:S01]  /*5fc0*/  STG.E.128 desc[UR4][R48.64+0x180], R36 ;  /* 0x0001802430007986 */ /* 0x0043e2000c101d04 */
[----:B------:R-:W-:Y:S05]  /*5fd0*/  BRA `(.L_x_698) ;  /* 0x0000004000947947 */ /* 0x000fea0003800000 */
.L_x_656:
        /* <DEDUP_REMOVED lines=14> */
[----:B------:R-:W-:Y:S01]  /*60c0*/  IADD3 R36, P5, R102, R84, RZ ;  /* 0x0000005466247210 */ /* 0x000fe20007fbe0ff */
[----:B------:R-:W-:Y:S01]  /*60d0*/  ULDC.64 UR6, c[0x0][0x400] ;  /* 0x0001000000067ab9 */ /* 0x000fe20000000a00 */
[----:B------:R-:W-:Y:S01]  /*60e0*/  LEA R52, P3, R38, UR4, 0x1 ;  /* 0x0000000426347c11 */ /* 0x000fe2000f8608ff */
[----:B------:R-:W-:Y:S01]  /*60f0*/  IMAD.X R39, R0, 0x1, R15, P2 ;  /* 0x0000000100277824 */ /* 0x000fe200010e060f */
[----:B------:R-:W-:Y:S02]  /*6100*/  IADD3.X R37, R114, R21, RZ, P5, !PT ;  /* 0x0000001572257210 */ /* 0x000fe40002ffe4ff */
[----:B------:R-:W-:Y:S02]  /*6110*/  CS2R R42, SRZ ;  /* 0x00000000002a7805 */ /* 0x000fe4000001ff00 */
[----:B------:R-:W-:-:S02]  /*6120*/  ISETP.GE.AND P5, PT, R213, R115, PT ;  /* 0x00000073d500720c */ /* 0x000fc40003fa6270 */
[----:B------:R-:W-:Y:S02]  /*6130*/  CS2R R40, SRZ ;  /* 0x0000000000287805 */ /* 0x000fe4000001ff00 */
[----:B------:R-:W-:Y:S02]  /*6140*/  LEA.HI.X R53, R38, UR5, R39, 0x1, P3 ;  /* 0x0000000526357c11 */ /* 0x000fe400098f0c27 */
[----:B------:R-:W-:Y:S02]  /*6150*/  CS2R R38, SRZ ;  /* 0x0000000000267805 */ /* 0x000fe4000001ff00 */
[----:B------:R-:W-:Y:S02]  /*6160*/  ISETP.GE.AND P3, PT, R16, R115, PT ;  /* 0x000000731000720c */ /* 0x000fe40003f66270 */
[----:B------:R-:W-:Y:S02]  /*6170*/  CS2R R50, SRZ ;  /* 0x0000000000327805 */ /* 0x000fe4000001ff00 */
[----:B------:R-:W-:-:S02]  /*6180*/  LEA R56, P2, R36, UR6, 0x1 ;  /* 0x0000000624387c11 */ /* 0x000fc4000f8408ff */
[----:B------:R-:W-:Y:S02]  /*6190*/  CS2R R48, SRZ ;  /* 0x0000000000307805 */ /* 0x000fe4000001ff00 */
[----:B------:R-:W-:Y:S02]  /*61a0*/  CS2R R46, SRZ ;  /* 0x00000000002e7805 */ /* 0x000fe4000001ff00 */
[----:B------:R-:W-:Y:S02]  /*61b0*/  CS2R R44, SRZ ;  /* 0x00000000002c7805 */ /* 0x000fe4000001ff00 */
[----:B------:R-:W-:Y:S02]  /*61c0*/  LEA.HI.X R57, R36, UR7, R37, 0x1, P2 ;  /* 0x0000000724397c11 */ /* 0x000fe400090f0c25 */
[----:B------:R-:W-:Y:S01]  /*61d0*/  CS2R R36, SRZ ;  /* 0x0000000000247805 */ /* 0x000fe2000001ff00 */
[----:B------:R-:W-:Y:S02]  /*61e0*/  ULDC.64 UR8, c[0x0][0x208] ;  /* 0x0000820000087ab9 */ /* 0x000fe40000000a00 */
[----:B------:R0:W5:Y:S04]  /*61f0*/  @!P5 LDG.E.128 R44, desc[UR8][R56.64+0x80] ;  /* 0x00008008382cd981 */ /* 0x000168000c1e1d00 */
[----:B------:R0:W5:Y:S04]  /*6200*/  @!P3 LDG.E.128 R40, desc[UR8][R52.64] ;  /* 0x000000083428b981 */ /* 0x000168000c1e1d00 */
[----:B------:R0:W5:Y:S04]  /*6210*/  @!P5 LDG.E.128 R36, desc[UR8][R52.64+0x80] ;  /* 0x000080083424d981 */ /* 0x000168000c1e1d00 */
[----:B------:R0:W5:Y:S02]  /*6220*/  @!P3 LDG.E.128 R48, desc[UR8][R56.64] ;  /* 0x000000083830b981 */ /* 0x000164000c1e1d00 */
.L_x_714:
[----:B------:R-:W-:Y:S05]  /*6230*/  BSYNC B1 ;  /* 0x0000000000017941 */ /* 0x000fea0003800000 */
.L_x_713:
[----:B0-----:R-:W2:Y:S01]  /*6240*/  LDL.LU R57, [R1+0x8] ;  /* 0x0000080001397983 */ /* 0x001ea20000300800 */
[----:B-----5:R-:W-:Y:S01]  /*6250*/  IMAD.MOV.U32 R53, RZ, RZ, R39 ;  /* 0x000000ffff357224 */ /* 0x020fe200078e0027 */
        /* <DEDUP_REMOVED lines=8> */
[----:B------:R-:W-:Y:S01]  /*62e0*/  PRMT R175, R175, 0x5410, R56 ;  /* 0x00005410afaf7816 */ /* 0x000fe20000000038 */
[----:B------:R-:W-:Y:S01]  /*62f0*/  IMAD.MOV.U32 R56, RZ, RZ, R40 ;  /* 0x000000ffff387224 */ /* 0x000fe200078e0028 */
[----:B------:R-:W-:Y:S01]  /*6300*/  PRMT R181, R53, 0x7610, R181 ;  /* 0x0000761035b57816 */ /* 0x000fe200000000b5 */
[----:B------:R-:W-:Y:S01]  /*6310*/  IMAD.MOV.U32 R53, RZ, RZ, R41 ;  /* 0x000000ffff357224 */ /* 0x000fe200078e0029 */
[----:B------:R-:W-:-:S02]  /*6320*/  PRMT R180, R180, 0x5410, R52 ;  /* 0x00005410b4b47816 */ /* 0x000fc40000000034 */
[----:B------:R-:W-:Y:S02]  /*6330*/  CS2R R62, SRZ ;  /* 0x00000000003e7805 */ /* 0x000fe4000001ff00 */
[----:B------:R-:W-:Y:S02]  /*6340*/  MOV R52, R43 ;  /* 0x0000002b00347202 */ /* 0x000fe40000000f00 */
[----:B------:R-:W-:Y:S02]  /*6350*/  CS2R R60, SRZ ;  /* 0x00000000003c7805 */ /* 0x000fe4000001ff00 */
        /* <DEDUP_REMOVED lines=8> */
[----:B------:R-:W-:Y:S01]  /*63e0*/  PRMT R176, R53, 0x7610, R176 ;  /* 0x0000761035b07816 */ /* 0x000fe200000000b0 */
[----:B------:R-:W-:Y:S01]  /*63f0*/  IMAD.MOV.U32 R53, RZ, RZ, R50 ;  /* 0x000000ffff357224 */ /* 0x000fe200078e0032 */
[----:B------:R-:W-:Y:S02]  /*6400*/  PRMT R174, R52, 0x7610, R174 ;  /* 0x0000761034ae7816 */ /* 0x000fe400000000ae */
[----:B------:R-:W-:-:S02]  /*6410*/  CS2R R64, SRZ ;  /* 0x0000000000407805 */ /* 0x000fc4000001ff00 */
[----:B------:R-:W-:Y:S02]  /*6420*/  MOV R52, R45 ;  /* 0x0000002d00347202 */ /* 0x000fe40000000f00 */
[----:B------:R-:W-:Y:S01]  /*6430*/  PRMT R181, R181, 0x5410, R53 ;  /* 0x00005410b5b57816 */ /* 0x000fe20000000035 */
[----:B------:R-:W-:Y:S01]  /*6440*/  IMAD.MOV.U32 R53, RZ, RZ, R49 ;  /* 0x000000ffff357224 */ /* 0x000fe200078e0031 */
[----:B------:R-:W-:Y:S01]  /*6450*/  PRMT R180, R52, 0x7610, R180 ;  /* 0x0000761034b47816 */ /* 0x000fe200000000b4 */
[----:B------:R-:W-:Y:S01]  /*6460*/  IMAD.MOV.U32 R52, RZ, RZ, R51 ;  /* 0x000000ffff347224 */ /* 0x000fe200078e0033 */
[----:B------:R-:W-:Y:S02]  /*6470*/  PRMT R175, R56, 0x7610, R175 ;  /* 0x0000761038af7816 */ /* 0x000fe400000000af */
[----:B------:R-:W-:Y:S02]  /*6480*/  MOV R56, R48 ;  /* 0x0000003000387202 */ /* 0x000fe40000000f00 */
[----:B------:R-:W-:-:S02]  /*6490*/  PRMT R160, R53, 0x7610, R160 ;  /* 0x0000761035a07816 */ /* 0x000fc400000000a0 */
[----:B------:R-:W-:Y:S02]  /*64a0*/  PRMT R163, R52, 0x5410, R56 ;  /* 0x0000541034a37816 */ /* 0x000fe40000000038 */
[----:B------:R-:W-:Y:S02]  /*64b0*/  CS2R R52, SRZ ;  /* 0x0000000000347805 */ /* 0x000fe4000001ff00 */
[----:B--2---:R-:W-:-:S04]  /*64c0*/  LOP3.LUT R57, R57, 0xfffffffe, RZ, 0xc0, !PT ;  /* 0xfffffffe39397812 */ /* 0x004fc800078ec0ff */
[----:B------:R-:W-:-:S05]  /*64d0*/  @P2 LOP3.LUT R57, R57, 0x1, RZ, 0xfc, !PT ;  /* 0x0000000139392812 */ /* 0x000fca00078efcff */
[----:B------:R0:W-:Y:S02]  /*64e0*/  STL [R1+0x8], R57 ;  /* 0x0000083901007387 */ /* 0x0001e40000100800 */
[----:B0-----:R-:W-:Y:S01]  /*64f0*/  CS2R R56, SRZ ;  /* 0x0000000000387805 */ /* 0x001fe2000001ff00 */
        /* <DEDUP_REMOVED lines=9> */
[----:B------:R-:W-:Y:S02]  /*6590*/  CS2R R64, SRZ ;  /* 0x0000000000407805 */ /* 0x000fe4000001ff00 */
[----:B------:R-:W-:Y:S02]  /*65a0*/  CS2R R62, SRZ ;  /* 0x00000000003e7805 */ /* 0x000fe4000001ff00 */
[----:B------:R-:W-:Y:S02]  /*65b0*/  IADD3.X R53, R21, R114, R34, P2, P3 ;  /* 0x0000007215357210 */ /* 0x000fe400017e6422 */
[----:B------:R-:W-:Y:S02]  /*65c0*/  CS2R R60, SRZ ;  /* 0x00000000003c7805 */ /* 0x000fe4000001ff00 */
[----:B------:R-:W-:Y:S01]  /*65d0*/  LEA R68, P3, R54, UR4, 0x1 ;  /* 0x0000000436447c11 */ /* 0x000fe2000f8608ff */
[----:B------:R-:W-:Y:S01]  /*65e0*/  ULDC.64 UR8, c[0x0][0x208] ;  /* 0x0000820000087ab9 */ /* 0x000fe20000000a00 */
[----:B------:R-:W-:-:S02]  /*65f0*/  LEA R70, P2, R52, UR6, 0x1 ;  /* 0x0000000634467c11 */ /* 0x000fc4000f8408ff */
[----:B------:R-:W-:Y:S02]  /*6600*/  LEA.HI.X R69, R54, UR5, R55, 0x1, P3 ;  /* 0x0000000536457c11 */ /* 0x000fe400098f0c37 */
[----:B------:R-:W-:Y:S02]  /*6610*/  CS2R R54, SRZ ;  /* 0x0000000000367805 */ /* 0x000fe4000001ff00 */
[----:B------:R-:W-:Y:S02]  /*6620*/  LEA.HI.X R71, R52, UR7, R53, 0x1, P2 ;  /* 0x0000000734477c11 */ /* 0x000fe400090f0c35 */
[----:B------:R-:W-:Y:S02]  /*6630*/  CS2R R52, SRZ ;  /* 0x0000000000347805 */ /* 0x000fe4000001ff00 */
[-C--:B------:R-:W-:Y:S02]  /*6640*/  ISETP.GE.AND P3, PT, R16, R115.reuse, PT ;  /* 0x000000731000720c */ /* 0x080fe40003f66270 */
[----:B------:R-:W-:-:S11]  /*6650*/  ISETP.GE.AND P2, PT, R213, R115, PT ;  /* 0x00000073d500720c */ /* 0x000fd60003f46270 */
[----:B------:R0:W5:Y:S04]  /*6660*/  @!P3 LDG.E.128 R56, desc[UR8][R68.64] ;  /* 0x000000084438b981 */ /* 0x000168000c1e1d00 */
[----:B------:R0:W5:Y:S04]  /*6670*/  @!P2 LDG.E.128 R52, desc[UR8][R68.64+0x80] ;  /* 0x000080084434a981 */ /* 0x000168000c1e1d00 */
[----:B------:R0:W5:Y:S04]  /*6680*/  @!P3 LDG.E.128 R64, desc[UR8][R70.64] ;  /* 0x000000084640b981 */ /* 0x000168000c1e1d00 */
[----:B------:R0:W5:Y:S02]  /*6690*/  @!P2 LDG.E.128 R60, desc[UR8][R70.64+0x80] ;  /* 0x00008008463ca981 */ /* 0x000164000c1e1d00 */
.L_x_716:
[----:B------:R-:W-:Y:S05]  /*66a0*/  BSYNC B1 ;  /* 0x0000000000017941 */ /* 0x000fea0003800000 */
.L_x_715:
        /* <DEDUP_REMOVED lines=16> */
[----:B------:R-:W-:Y:S01]  /*67b0*/  ULDC.64 UR8, c[0x0][0x208] ;  /* 0x0000820000087ab9 */ /* 0x000fe20000000a00 */
[----:B------:R-:W-:Y:S02]  /*67c0*/  IADD3.X R71, R15, R29, R0, P2, P5 ;  /* 0x0000001d0f477210 */ /* 0x000fe400017ea400 */
[----:B------:R-:W-:-:S04]  /*67d0*/  IADD3 R0, P2, P5, R102, R31, R84 ;  /* 0x0000001f66007210 */ /* 0x000fc80007d5e054 */
[----:B------:R-:W-:Y:S02]  /*67e0*/  IADD3.X R69, R21, R33, R114, P2, P5 ;  /* 0x0000002115457210 */ /* 0x000fe400017ea472 */
[----:B------:R-:W-:-:S04]  /*67f0*/  LEA R84, P2, R86, UR4, 0x1 ;  /* 0x0000000456547c11 */ /* 0x000fc8000f8408ff */
[----:B------:R-:W-:Y:S02]  /*6800*/  LEA.HI.X R85, R86, UR5, R71, 0x1, P2 ;  /* 0x0000000556557c11 */ /* 0x000fe400090f0c47 */
[----:B------:R-:W-:-:S04]  /*6810*/  LEA R86, P2, R0, UR6, 0x1 ;  /* 0x0000000600567c11 */ /* 0x000fc8000f8408ff */
[----:B------:R-:W-:Y:S02]  /*6820*/  LEA.HI.X R87, R0, UR7, R69, 0x1, P2 ;  /* 0x0000000700577c11 */ /* 0x000fe400090f0c45 */
[----:B------:R-:W-:Y:S02]  /*6830*/  ISETP.GE.AND P2, PT, R16, R115, PT ;  /* 0x000000731000720c */ /* 0x000fe40003f46270 */
[----:B------:R-:W-:Y:S02]  /*6840*/  CS2R R70, SRZ ;  /* 0x0000000000467805 */ /* 0x000fe4000001ff00 */
[----:B------:R-:W-:Y:S02]  /*6850*/  CS2R R68, SRZ ;  /* 0x0000000000447805 */ /* 0x000fe4000001ff00 */
[----:B------:R-:W-:Y:S02]  /*6860*/  CS2R R78, SRZ ;  /* 0x00000000004e7805 */ /* 0x000fe4000001ff00 */
[----:B------:R-:W-:-:S05]  /*6870*/  CS2R R76, SRZ ;  /* 0x00000000004c7805 */ /* 0x000fca000001ff00 */
[----:B------:R0:W5:Y:S04]  /*6880*/  @!P2 LDG.E.128 R72, desc[UR8][R84.64] ;  /* 0x000000085448a981 */ /* 0x000168000c1e1d00 */
[----:B------:R0:W5:Y:S01]  /*6890*/  @!P2 LDG.E.128 R80, desc[UR8][R86.64] ;  /* 0x000000085650a981 */ /* 0x000162000c1e1d00 */
[----:B------:R-:W-:-:S13]  /*68a0*/  ISETP.GE.AND P2, PT, R213, R115, PT ;  /* 0x00000073d500720c */ /* 0x000fda0003f46270 */
[----:B------:R0:W5:Y:S04]  /*68b0*/  @!P2 LDG.E.128 R68, desc[UR8][R84.64+0x80] ;  /* 0x000080085444a981 */ /* 0x000168000c1e1d00 */
[----:B------:R0:W5:Y:S02]  /*68c0*/  @!P2 LDG.E.128 R76, desc[UR8][R86.64+0x80] ;  /* 0x00008008564ca981 */ /* 0x000164000c1e1d00 */
.L_x_718:
[----:B------:R-:W-:Y:S05]  /*68d0*/  BSYNC B1 ;  /* 0x0000000000017941 */ /* 0x000fea0003800000 */
.L_x_717:
        /* <DEDUP_REMOVED lines=8> */
[----:B------:R-:W-:Y:S01]  /*6960*/  IMAD.MOV.U32 R85, RZ, RZ, R57 ;  /* 0x000000ffff557224 */ /* 0x000fe200078e0039 */
[----:B------:R-:W-:Y:S01]  /*6970*/  PRMT R171, R171, 0x5410, R86 ;  /* 0x00005410abab7816 */ /* 0x000fe20000000056 */
[----:B------:R-:W-:Y:S01]  /*6980*/  ULOP3.LUT UR4, UR60, 0x1, URZ, 0xfc, !UPT ;  /* 0x000000013c047892 */ /* 0x000fe2000f8efc3f */
[----:B------:R-:W-:-:S02]  /*6990*/  MOV R0, R59 ;  /* 0x0000003b00007202 */ /* 0x000fc40000000f00 */
[----:B------:R-:W-:Y:S01]  /*69a0*/  MOV R86, R62 ;  /* 0x0000003e00567202 */ /* 0x000fe20000000f00 */
[----:B------:R-:W-:Y:S01]  /*69b0*/  UISETP.NE.AND UP0, UPT, UR4, 0x3, UPT ;  /* 0x000000030400788c */ /* 0x000fe2000bf05270 */
[----:B------:R-:W-:Y:S01]  /*69c0*/  PRMT R170, R84, 0x5410, R0 ;  /* 0x0000541054aa7816 */ /* 0x000fe20000000000 */
[----:B------:R-:W-:Y:S01]  /*69d0*/  IMAD.MOV.U32 R0, RZ, RZ, R66 ;  /* 0x000000ffff007224 */ /* 0x000fe200078e0042 */
[----:B------:R-:W-:Y:S01]  /*69e0*/  PRMT R172, R85, 0x7610, R172 ;  /* 0x0000761055ac7816 */ /* 0x000fe200000000ac */
[----:B------:R-:W-:Y:S01]  /*69f0*/  IMAD.MOV.U32 R85, RZ, RZ, R60 ;  /* 0x000000ffff557224 */ /* 0x000fe200078e003c */
[----:B------:R-:W-:Y:S01]  /*6a00*/  PRMT R168, R86, 0x7610, R168 ;  /* 0x0000761056a87816 */ /* 0x000fe200000000a8 */
[----:B------:R-:W-:Y:S01]  /*6a10*/  IMAD.MOV.U32 R86, RZ, RZ, R63 ;  /* 0x000000ffff567224 */ /* 0x000fe200078e003f */
[----:B------:R-:W-:Y:S02]  /*6a20*/  MOV R84, R61 ;  /* 0x0000003d00547202 */ /* 0x000fe40000000f00 */
[----:B------:R-:W-:Y:S01]  /*6a30*/  PRMT R173, R173, 0x5410, R0 ;  /* 0x00005410adad7816 */ /* 0x000fe20000000000 */
[----:B-----5:R-:W-:Y:S01]  /*6a40*/  IMAD.MOV.U32 R0, RZ, RZ, R70 ;  /* 0x000000ffff007224 */ /* 0x020fe200078e0046 */
[----:B------:R-:W-:Y:S01]  /*6a50*/  PRMT R168, R168, 0x5410, R86 ;  /* 0x00005410a8a87816 */ /* 0x000fe20000000056 */
[----:B------:R-:W-:Y:S01]  /*6a60*/  IMAD.MOV.U32 R86, RZ, RZ, R67 ;  /* 0x000000ffff567224 */ /* 0x000fe200078e0043 */
[----:B------:R-:W-:Y:S01]  /*6a70*/  PRMT R169, R85, 0x5410, R84 ;  /* 0x0000541055a97816 */ /* 0x000fe20000000054 */
[----:B------:R-:W-:Y:S01]  /*6a80*/  IMAD.MOV.U32 R84, RZ, RZ, R65 ;  /* 0x000000ffff547224 */ /* 0x000fe200078e0041 */
[----:B------:R-:W-:-:S02]  /*6a90*/  MOV R85, R64 ;  /* 0x0000004000557202 */ /* 0x000fc40000000f00 */
[----:B------:R-:W-:Y:S02]  /*6aa0*/  PRMT R152, R0, 0x7610, R152 ;  /* 0x0000761000987816 */ /* 0x000fe40000000098 */
[----:B------:R-:W-:Y:S01]  /*6ab0*/  PRMT R171, R85, 0x7610, R171 ;  /* 0x0000761055ab7816 */ /* 0x000fe200000000ab */
[----:B------:R-:W-:Y:S01]  /*6ac0*/  IMAD.MOV.U32 R85, RZ, RZ, R68 ;  /* 0x000000ffff557224 */ /* 0x000fe200078e0044 */
[----:B------:R-:W-:Y:S02]  /*6ad0*/  PRMT R172, R172, 0x5410, R86 ;  /* 0x00005410acac7816 */ /* 0x000fe40000000056 */
[----:B------:R-:W-:Y:S01]  /*6ae0*/  PRMT R173, R84, 0x7610, R173 ;  /* 0x0000761054ad7816 */ /* 0x000fe200000000ad */
[----:B------:R-:W-:Y:S01]  /*6af0*/  IMAD.MOV.U32 R84, RZ, RZ, R69 ;  /* 0x000000ffff547224 */ /* 0x000fe200078e0045 */
[----:B------:R-:W-:Y:S02]  /*6b00*/  MOV R0, R74 ;  /* 0x0000004a00007202 */ /* 0x000fe40000000f00 */
[----:B------:R-:W-:-:S02]  /*6b10*/  MOV R86, R71 ;  /* 0x0000004700567202 */ /* 0x000fc40000000f00 */
[----:B------:R-:W-:Y:S01]  /*6b20*/  PRMT R154, R0, 0x7610, R154 ;  /* 0x00007610009a7816 */ /* 0x000fe2000000009a */
[----:B------:R-:W-:Y:S01]  /*6b30*/  IMAD.MOV.U32 R0, RZ, RZ, R78 ;  /* 0x000000ffff007224 */ /* 0x000fe200078e004e */
[----:B------:R-:W-:Y:S01]  /*6b40*/  PRMT R151, R85, 0x5410, R86 ;  /* 0x0000541055977816 */ /* 0x000fe20000000056 */
[----:B------:R-:W-:Y:S01]  /*6b50*/  IMAD.MOV.U32 R85, RZ, RZ, R72 ;  /* 0x000000ffff557224 */ /* 0x000fe200078e0048 */
[----:B------:R-:W-:Y:S01]  /*6b60*/  PRMT R150, R150, 0x5410, R84 ;  /* 0x0000541096967816 */ /* 0x000fe20000000054 */
[----:B------:R-:W-:Y:S01]  /*6b70*/  IMAD.MOV.U32 R86, RZ, RZ, R75 ;  /* 0x000000ffff567224 */ /* 0x000fe200078e004b */
[----:B------:R-:W-:Y:S02]  /*6b80*/  MOV R84, R73 ;  /* 0x0000004900547202 */ /* 0x000fe40000000f00 */
[----:B------:R-:W-:Y:S02]  /*6b90*/  PLOP3.LUT P2, PT, PT, PT, UP0, 0x80, 0x0 ;  /* 0x000000000000781c */ /* 0x000fe40003f4f008 */
        /* <DEDUP_REMOVED lines=9> */
[----:B------:R-:W-:Y:S01]  /*6c30*/  PRMT R152, R152, 0x5410, R85 ;  /* 0x0000541098987816 */ /* 0x000fe20000000055 */
[----:B------:R-:W-:Y:S01]  /*6c40*/  IMAD.MOV.U32 R0, RZ, RZ, R81 ;  /* 0x000000ffff007224 */ /* 0x000fe200078e0051 */
[----:B------:R-:W-:-:S04]  /*6c50*/  MOV R85, R83 ;  /* 0x0000005300557202 */ /* 0x000fc80000000f00 */
[----:B------:R-:W-:Y:S02]  /*6c60*/  PRMT R164, R86, 0x5410, R85 ;  /* 0x0000541056a47816 */ /* 0x000fe40000000055 */
[----:B------:R-:W-:Y:S01]  /*6c70*/  PRMT R165, R84, 0x5410, R0 ;  /* 0x0000541054a57816 */ /* 0x000fe20000000000 */
[----:B------:R-:W-:Y:S06]  /*6c80*/  @!P2 BRA `(.L_x_719) ;  /* 0x000000000004a947 */ /* 0x000fec0003800000 */
[----:B------:R-:W-:Y:S01]  /*6c90*/  BPT.TRAP 0x1 ;  /* 0x000000040000795c */ /* 0x000fe20000300000 */
.L_x_719:
[----:B------:R-:W-:Y:S01]  /*6ca0*/  LEA R0, R19, R18, 0x3 ;  /* 0x0000001213007211 */ /* 0x000fe200078e18ff */
[----:B------:R-:W0:Y:S01]  /*6cb0*/  LDC R145, c[0x0][0x2f4] ;  /* 0x0000bd00ff917b82 */ /* 0x000e220000000800 */
[----:B------:R-:W-:Y:S01]  /*6cc0*/  SHF.L.U32 R114, R217, 0x1f, RZ ;  /* 0x0000001fd9727819 */ /* 0x000fe200000006ff */
[----:B------:R-:W-:Y:S03]  /*6cd0*/  BSSY B1, `(.L_x_720) ;  /* 0x0000004000017945 */ /* 0x000fe60003800000 */
[----:B------:R-:W1:Y:S03]  /*6ce0*/  SYNCS.PHASECHK.TRANS64.TRYWAIT P5, [R0+URZ+0x38890], R114 ;  /* 0x03889072000075a7 */ /* 0x000e6600080a017f */
[----:B------:R-:W2:Y:S01]  /*6cf0*/  LDC.64 R122, c[0x0][0x300] ;  /* 0x0000c000ff7a7b82 */ /* 0x000ea20000000a00 */
[----:B-1----:R-:W-:Y:S05]  /*6d00*/  @!P5 BRA `(.L_x_721) ;  /* 0x000002200014d947 */ /* 0x002fea0003800000 */
.L_x_1053:
[----:B------:R-:W-:Y:S05]  /*6d10*/  BSYNC B1 ;  /* 0x0000000000017941 */ /* 0x000fea0003800000 */
.L_x_720:
[----:B------:R-:W-:Y:S01]  /*6d20*/  BSSY B1, `(.L_x_722) ;  /* 0x000010e000017945 */ /* 0x000fe20003800000 */
[----:B0-----:R-:W-:Y:S02]  /*6d30*/  IMAD.IADD R148, R145, 0x1, -R118 ;  /* 0x0000000191947824 */ /* 0x001fe400078e0a76 */
[----:B------:R-:W-:Y:S01]  /*6d40*/  IMAD.MOV.U32 R125, RZ, RZ, R88 ;  /* 0x000000ffff7d7224 */ /* 0x000fe200078e0058 */
[----:B------:R-:W-:Y:S06]  /*6d50*/  @P4 BRA `(.L_x_723) ;  /* 0x0000001000284947 */ /* 0x000fec0003800000 */
[----:B------:R-:W-:Y:S01]  /*6d60*/  ISETP.NE.AND P4, PT, R26, RZ, PT ;  /* 0x000000ff1a00720c */ /* 0x000fe20003f85270 */
[-C--:B--2---:R-:W-:Y:S01]  /*6d70*/  IMAD.WIDE.U32 R136, R212, R122.reuse, R124 ;  /* 0x0000007ad4887225 */ /* 0x084fe200078e007c */
[----:B------:R-:W-:Y:S01]  /*6d80*/  SHF.R.S32.HI R84, RZ, 0x1f, R212 ;  /* 0x0000001fff547819 */ /* 0x000fe200000114d4 */
[----:B------:R-:W-:Y:S04]  /*6d90*/  BSSY B2, `(.L_x_724) ;  /* 0x0000085000027945 */ /* 0x000fe80003800000 */
[----:B------:R-:W-:-:S04]  /*6da0*/  IMAD R84, R84, R122, RZ ;  /* 0x0000007a54547224 */ /* 0x000fc800078e02ff */
[----:B------:R-:W-:-:S05]  /*6db0*/  IMAD R84, R212, R123, R84 ;  /* 0x0000007bd4547224 */ /* 0x000fca00078e0254 */
[----:B------:R-:W-:Y:S01]  /*6dc0*/  IADD3 R156, R84, R137, RZ ;  /* 0x00000089549c7210 */ /* 0x000fe20007ffe0ff */
[----:B------:R-:W-:Y:S06]  /*6dd0*/  @!P4 BRA `(.L_x_725) ;  /* 0x000000080000c947 */ /* 0x000fec0003800000 */
[----:B------:R-:W-:Y:S01]  /*6de0*/  SEL R84, R118, R148, !P0 ;  /* 0x0000009476547207 */ /* 0x000fe20004000000 */
[----:B------:R-:W-:Y:S01]  /*6df0*/  IMAD.SHL.U32 R90, R212, 0x40, RZ ;  /* 0x00000040d45a7824 */ /* 0x000fe200078e00ff */
[----:B------:R-:W-:Y:S02]  /*6e00*/  BSSY B3, `(.L_x_726) ;  /* 0x000007a000037945 */ /* 0x000fe40003800000 */
[----:B------:R-:W-:-:S04]  /*6e10*/  SHF.R.S32.HI R85, RZ, 0x1f, R84 ;  /* 0x0000001fff557819 */ /* 0x000fc80000011454 */
[----:B------:R-:W-:-:S04]  /*6e20*/  LEA.HI R85, R85, R84, RZ, 0x4 ;  /* 0x0000005455557211 */ /* 0x000fc800078f20ff */
[----:B------:R-:W-:-:S05]  /*6e30*/  LEA.HI.SX32 R86, R85, R14, 0x1c ;  /* 0x0000000e55567211 */ /* 0x000fca00078fe2ff */
[----:B------:R-:W-:-:S05]  /*6e40*/  IMAD.SHL.U32 R85, R86, 0x8, RZ ;  /* 0x0000000856557824 */ /* 0x000fca00078e00ff */
[----:B------:R-:W-:-:S13]  /*6e50*/  ISETP.GE.AND P4, PT, R85, R145, PT ;  /* 0x000000915500720c */ /* 0x000fda0003f86270 */
[--C-:B------:R-:W-:Y:S02]  /*6e60*/  @!P4 SHF.R.S32.HI R84, RZ, 0x1f, R85.reuse ;  /* 0x0000001fff54c819 */ /* 0x100fe40000011455 */
[----:B------:R-:W-:Y:S02]  /*6e70*/  @!P4 IADD3 R87, P5, P6, R96, R136, R85 ;  /* 0x000000886057c210 */ /* 0x000fe40007ebe055 */
[----:B------:R-:W-:Y:S02]  /*6e80*/  LOP3.LUT R85, R85, 0x38, RZ, 0xc0, !PT ;  /* 0x0000003855557812 */ /* 0x000fe400078ec0ff */
[----:B------:R-:W-:Y:S02]  /*6e90*/  @!P4 IADD3.X R84, R92, R156, R84, P5, P6 ;  /* 0x0000009c5c54c210 */ /* 0x000fe40002fec454 */
[----:B------:R-:W-:Y:S02]  /*6ea0*/  IADD3 R88, P5, P6, R96, R136, R13 ;  /* 0x0000008860587210 */ /* 0x000fe40007ebe00d */
[----:B------:R-:W-:-:S02]  /*6eb0*/  LOP3.LUT R85, R85, 0x1c0, R90, 0xf8, !PT ;  /* 0x000001c055557812 */ /* 0x000fc400078ef85a */
[----:B------:R-:W-:Y:S02]  /*6ec0*/  IADD3.X R89, R92, R156, R7, P5, P6 ;  /* 0x0000009c5c597210 */ /* 0x000fe40002fec407 */
[C---:B------:R-:W-:Y:S02]  /*6ed0*/  LEA R138, P5, R88.reuse, R116, 0x1 ;  /* 0x00000074588a7211 */ /* 0x040fe400078a08ff */
[----:B------:R-:W-:Y:S02]  /*6ee0*/  LOP3.LUT R85, R85, R228, RZ, 0x3c, !PT ;  /* 0x000000e455557212 */ /* 0x000fe400078e3cff */
[----:B------:R-:W-:Y:S02]  /*6ef0*/  LEA.HI.X R139, R88, R117, R89, 0x1, P5 ;  /* 0x00000075588b7211 */ /* 0x000fe400028f0c59 */
[----:B------:R-:W-:-:S04]  /*6f00*/  @!P4 LEA R140, P5, R87, R116, 0x1 ;  /* 0x00000074578cc211 */ /* 0x000fc800078a08ff */
[----:B------:R-:W-:Y:S02]  /*6f10*/  @!P4 LEA.HI.X R141, R87, R117, R84, 0x1, P5 ;  /* 0x00000075578dc211 */ /* 0x000fe400028f0c54 */
[----:B------:R-:W-:Y:S02]  /*6f20*/  SHF.R.S32.HI R84, RZ, 0x1f, R86 ;  /* 0x0000001fff547819 */ /* 0x000fe40000011456 */
[----:B------:R-:W-:Y:S02]  /*6f30*/  ISETP.GE.AND P5, PT, R16, R115, PT ;  /* 0x000000731000720c */ /* 0x000fe40003fa6270 */
[----:B------:R-:W-:-:S04]  /*6f40*/  LEA.HI R84, R84, R86, RZ, 0x3 ;  /* 0x0000005654547211 */ /* 0x000fc800078f18ff */
[----:B------:R-:W-:-:S05]  /*6f50*/  SHF.R.S32.HI R84, RZ, 0x3, R84 ;  /* 0x00000003ff547819 */ /* 0x000fca0000011454 */
[----:B------:R-:W-:-:S05]  /*6f60*/  IMAD R84, R84, 0x1400, R227 ;  /* 0x0000140054547824 */ /* 0x000fca00078e02e3 */
[----:B------:R-:W-:-:S05]  /*6f70*/  IADD3 R84, R84, R85, RZ ;  /* 0x0000005554547210 */ /* 0x000fca0007ffe0ff */
[C---:B------:R-:W-:Y:S02]  /*6f80*/  IMAD R88, R19.reuse, 0x5000, R84 ;  /* 0x0000500013587824 */ /* 0x040fe400078e0254 */
[----:B------:R-:W-:Y:S02]  /*6f90*/  IMAD R84, R19, 0x5000, R143 ;  /* 0x0000500013547824 */ /* 0x000fe400078e028f */
[--C-:B------:R-:W-:Y:S02]  /*6fa0*/  IMAD R88, R88, 0x2, R18.reuse ;  /* 0x0000000258587824 */ /* 0x100fe400078e0212 */
[----:B------:R-:W-:-:S04]  /*6fb0*/  IMAD R84, R84, 0x2, R18 ;  /* 0x0000000254547824 */ /* 0x000fc800078e0212 */
[----:B------:R-:W0:Y:S04]  /*6fc0*/  LDS.128 R88, [R88+0x24400] ;  /* 0x0244000058587984 */ /* 0x000e280000000c00 */
[----:B------:R-:W2:Y:S01]  /*6fd0*/  LDS.128 R84, [R84+0x24400] ;  /* 0x0244000054547984 */ /* 0x000ea20000000c00 */
[----:B------:R-:W-:Y:S05]  /*6fe0*/  @P5 BRA `(.L_x_727) ;  /* 0x00000004006c5947 */ /* 0x000fea0003800000 */
[----:B0-----:R-:W-:Y:S01]  /*6ff0*/  MOV R159, R89 ;  /* 0x00000059009f7202 */ /* 0x001fe20000000f00 */
[----:B--2---:R-:W-:Y:S01]  /*7000*/  IMAD.MOV.U32 R89, RZ, RZ, R85 ;  /* 0x000000ffff597224 */ /* 0x004fe200078e0055 */
[----:B------:R-:W-:Y:S01]  /*7010*/  SHF.R.U64 R40, R40, 0x10, R41 ;  /* 0x0000001028287819 */ /* 0x000fe20000001229 */
[----:B------:R-:W-:Y:S01]  /*7020*/  HADD2.F32 R160, -RZ, R160.H0_H0 ;  /* 0x200000a0ffa07230 */ /* 0x000fe20000004100 */
[----:B------:R-:W-:Y:S01]  /*7030*/  SHF.R.U64 R50, R50, 0x10, R51 ;  /* 0x0000001032327819 */ /* 0x000fe20000001233 */
[----:B------:R-:W-:Y:S01]  /*7040*/  HADD2.F32 R157, -RZ, R159.H0_H0 ;  /* 0x2000009fff9d7230 */ /* 0x000fe20000004100 */
[----:B------:R-:W-:Y:S01]  /*7050*/  SHF.R.U64 R42, R42, 0x10, R43 ;  /* 0x000000102a2a7819 */ /* 0x000fe2000000122b */
[----:B------:R-:W-:Y:S02]  /*7060*/  HADD2.F32 R158, -RZ, R89.H0_H0 ;  /* 0x20000059ff9e7230 */ /* 0x000fe40000004100 */
[----:B------:R-:W-:Y:S02]  /*7070*/  HADD2.F32 R85, -RZ, R161.H0_H0 ;  /* 0x200000a1ff557230 */ /* 0x000fe40000004100 */
[----:B------:R-:W-:Y:S01]  /*7080*/  FMUL.FTZ R161, R157, R160 ;  /* 0x000000a09da17220 */ /* 0x000fe20000410000 */
[----:B------:R-:W-:-:S02]  /*7090*/  HADD2.F32 R89, -RZ, R89.H1_H1 ;  /* 0x30000059ff597230 */ /* 0x000fc40000004100 */
[C---:B------:R-:W-:Y:S01]  /*70a0*/  FMUL.FTZ R160, R158.reuse, R160 ;  /* 0x000000a09ea07220 */ /* 0x040fe20000410000 */
[----:B------:R-:W-:Y:S02]  /*70b0*/  HADD2.F32 R40, -RZ, R40.H0_H0 ;  /* 0x20000028ff287230 */ /* 0x000fe40000004100 */
[-C--:B------:R-:W-:Y:S01]  /*70c0*/  FFMA.FTZ R158, R158, R85.reuse, -R161 ;  /* 0x000000559e9e7223 */ /* 0x080fe200000108a1 */
[----:B------:R-:W-:Y:S02]  /*70d0*/  HADD2.F32 R50, -RZ, R50.H0_H0 ;  /* 0x20000032ff327230 */ /* 0x000fe40000004100 */
[----:B------:R-:W-:Y:S01]  /*70e0*/  FFMA.FTZ R157, R157, R85, R160 ;  /* 0x000000559d9d7223 */ /* 0x000fe200000100a0 */
[----:B------:R-:W-:Y:S01]  /*70f0*/  SHF.R.U32.HI R160, RZ, 0x10, R49 ;  /* 0x00000010ffa07819 */ /* 0x000fe20000011631 */
[----:B------:R-:W-:Y:S01]  /*7100*/  HADD2.F32 R85, -RZ, R159.H1_H1 ;  /* 0x3000009fff557230 */ /* 0x000fe20000004100 */
[----:B------:R-:W-:Y:S01]  /*7110*/  SHF.R.U32.HI R159, RZ, 0x10, R41 ;  /* 0x00000010ff9f7819 */ /* 0x000fe20000011629 */
[----:B------:R-:W-:Y:S01]  /*7120*/  IMAD.MOV.U32 R41, RZ, RZ, R91 ;  /* 0x000000ffff297224 */ /* 0x000fe200078e005b */
[----:B------:R-:W-:Y:S01]  /*7130*/  SHF.R.U64 R49, R48, 0x10, R49 ;  /* 0x0000001030317819 */ /* 0x000fe20000001231 */
[----:B------:R-:W-:Y:S01]  /*7140*/  HADD2.F32 R160, -RZ, R160.H0_H0 ;  /* 0x200000a0ffa07230 */ /* 0x000fe20000004100 */
[----:B------:R-:W-:Y:S01]  /*7150*/  MOV R48, R87 ;  /* 0x0000005700307202 */ /* 0x000fe20000000f00 */
[----:B------:R-:W-:-:S02]  /*7160*/  HADD2.F32 R159, -RZ, R159.H0_H0 ;  /* 0x2000009fff9f7230 */ /* 0x000fc40000004100 */
[----:B------:R-:W-:Y:S02]  /*7170*/  HADD2.F32 R91, -RZ, R41.H0_H0 ;  /* 0x20000029ff5b7230 */ /* 0x000fe40000004100 */
[-C--:B------:R-:W-:Y:S01]  /*7180*/  FMUL.FTZ R161, R85, R160.reuse ;  /* 0x000000a055a17220 */ /* 0x080fe20000410000 */
[C---:B------:R-:W-:Y:S01]  /*7190*/  FMUL.FTZ R160, R89.reuse, R160 ;  /* 0x000000a059a07220 */ /* 0x040fe20000410000 */
[----:B------:R-:W-:Y:S02]  /*71a0*/  HADD2.F32 R87, -RZ, R48.H0_H0 ;  /* 0x20000030ff577230 */ /* 0x000fe40000004100 */
[-C--:B------:R-:W-:Y:S01]  /*71b0*/  FFMA.FTZ R89, R89, R159.reuse, -R161 ;  /* 0x0000009f59597223 */ /* 0x080fe200000108a1 */
[----:B------:R-:W-:Y:S01]  /*71c0*/  FFMA.FTZ R85, R85, R159, R160 ;  /* 0x0000009f55557223 */ /* 0x000fe200000100a0 */
[----:B------:R-:W-:Y:S02]  /*71d0*/  HADD2.F32 R160, -RZ, R163.H0_H0 ;  /* 0x200000a3ffa07230 */ /* 0x000fe40000004100 */
[----:B------:R-:W-:Y:S01]  /*71e0*/  HADD2.F32 R159, -RZ, R162.H0_H0 ;  /* 0x200000a2ff9f7230 */ /* 0x000fe20000004100 */
[----:B------:R-:W-:Y:S01]  /*71f0*/  F2FP.F16.F32.PACK_AB R89, R89, R158 ;  /* 0x0000009e5959723e */ /* 0x000fe200000000ff */
[----:B------:R-:W-:-:S02]  /*7200*/  HADD2.F32 R41, -RZ, R41.H1_H1 ;  /* 0x30000029ff297230 */ /* 0x000fc40000004100 */
[-C--:B------:R-:W-:Y:S01]  /*7210*/  FMUL.FTZ R161, R91, R160.reuse ;  /* 0x000000a05ba17220 */ /* 0x080fe20000410000 */
[----:B------:R-:W-:Y:S01]  /*7220*/  FMUL.FTZ R160, R87, R160 ;  /* 0x000000a057a07220 */ /* 0x000fe20000410000 */
[----:B------:R-:W-:Y:S01]  /*7230*/  HADD2.F32 R48, -RZ, R48.H1_H1 ;  /* 0x30000030ff307230 */ /* 0x000fe20000004100 */
[----:B------:R-:W-:Y:S01]  /*7240*/  F2FP.F16.F32.PACK_AB R157, R85, R157 ;  /* 0x0000009d559d723e */ /* 0x000fe200000000ff */
[-C--:B------:R-:W-:Y:S01]  /*7250*/  FFMA.FTZ R87, R87, R159.reuse, -R161 ;  /* 0x0000009f57577223 */ /* 0x080fe200000108a1 */
[----:B------:R-:W-:Y:S01]  /*7260*/  FFMA.FTZ R160, R91, R159, R160 ;  /* 0x0000009f5ba07223 */ /* 0x000fe200000100a0 */
[----:B------:R-:W-:Y:S01]  /*7270*/  SHF.R.U32.HI R159, RZ, 0x10, R51 ;  /* 0x00000010ff9f7819 */ /* 0x000fe20000011633 */
[----:B------:R-:W-:Y:S01]  /*7280*/  HADD2.F32 R163, -RZ, R163.H1_H1 ;  /* 0x300000a3ffa37230 */ /* 0x000fe20000004100 */
[----:B------:R-:W-:Y:S01]  /*7290*/  SHF.R.U32.HI R91, RZ, 0x10, R43 ;  /* 0x00000010ff5b7819 */ /* 0x000fe2000001162b */
[----:B------:R-:W-:Y:S02]  /*72a0*/  HADD2.F32 R49, -RZ, R49.H0_H0 ;  /* 0x20000031ff317230 */ /* 0x000fe40000004100 */
[----:B------:R-:W-:-:S02]  /*72b0*/  HADD2.F32 R159, -RZ, R159.H0_H0 ;  /* 0x2000009fff9f7230 */ /* 0x000fc40000004100 */
[----:B------:R-:W-:Y:S02]  /*72c0*/  HADD2.F32 R91, -RZ, R91.H0_H0 ;  /* 0x2000005bff5b7230 */ /* 0x000fe40000004100 */
[----:B------:R-:W-:Y:S02]  /*72d0*/  HADD2.F32 R51, -RZ, R181.H0_H0 ;  /* 0x200000b5ff337230 */ /* 0x000fe40000004100 */
[CC--:B------:R-:W-:Y:S01]  /*72e0*/  FMUL.FTZ R161, R41.reuse, R159.reuse ;  /* 0x0000009f29a17220 */ /* 0x0c0fe20000410000 */
[C---:B------:R-:W-:Y:S01]  /*72f0*/  FMUL.FTZ R159, R48.reuse, R159 ;  /* 0x0000009f309f7220 */ /* 0x040fe20000410000 */
[----:B------:R-:W-:Y:S02]  /*7300*/  HADD2.F32 R42, -RZ, R42.H0_H0 ;  /* 0x2000002aff2a7230 */ /* 0x000fe40000004100 */
[-C--:B------:R-:W-:Y:S01]  /*7310*/  FFMA.FTZ R48, R48, R91.reuse, -R161 ;  /* 0x0000005b30307223 */ /* 0x080fe200000108a1 */
[----:B------:R-:W-:Y:S01]  /*7320*/  FFMA.FTZ R41, R41, R91, R159 ;  /* 0x0000005b29297223 */ /* 0x000fe2000001009f */
[----:B------:R-:W-:-:S02]  /*7330*/  HADD2.F32 R91, -RZ, R88.H0_H0 ;  /* 0x20000058ff5b7230 */ /* 0x000fc40000004100 */
[----:B------:R-:W-:Y:S01]  /*7340*/  HADD2.F32 R161, -RZ, R84.H0_H0 ;  /* 0x20000054ffa17230 */ /* 0x000fe20000004100 */
[----:B------:R-:W-:Y:S01]  /*7350*/  F2FP.F16.F32.PACK_AB R87, R48, R87 ;  /* 0x000000573057723e */ /* 0x000fe200000000ff */
[----:B------:R-:W-:Y:S02]  /*7360*/  HADD2.F32 R159, -RZ, R162.H1_H1 ;  /* 0x300000a2ff9f7230 */ /* 0x000fe40000004100 */
[-C--:B------:R-:W-:Y:S01]  /*7370*/  FMUL.FTZ R162, R91, R163.reuse ;  /* 0x000000a35ba27220 */ /* 0x080fe20000410000 */
[----:B------:R-:W-:Y:S02]  /*7380*/  HADD2.F32 R88, -RZ, R88.H1_H1 ;  /* 0x30000058ff587230 */ /* 0x000fe40000004100 */
[C---:B------:R-:W-:Y:S01]  /*7390*/  FMUL.FTZ R163, R161.reuse, R163 ;  /* 0x000000a3a1a37220 */ /* 0x040fe20000410000 */
[----:B------:R-:W-:Y:S02]  /*73a0*/  HADD2.F32 R84, -RZ, R84.H1_H1 ;  /* 0x30000054ff547230 */ /* 0x000fe40000004100 */
[-C--:B------:R-:W-:Y:S01]  /*73b0*/  FFMA.FTZ R162, R161, R159.reuse, -R162 ;  /* 0x0000009fa1a27223 */ /* 0x080fe200000108a2 */
[----:B------:R-:W-:Y:S01]  /*73c0*/  F2FP.F16.F32.PACK_AB R41, R41, R160 ;  /* 0x000000a02929723e */ /* 0x000fe200000000ff */
[----:B------:R-:W-:Y:S01]  /*73d0*/  FFMA.FTZ R163, R91, R159, R163 ;  /* 0x0000009f5ba37223 */ /* 0x000fe200000100a3 */
[-C--:B------:R-:W-:Y:S01]  /*73e0*/  FMUL.FTZ R91, R88, R49.reuse ;  /* 0x00000031585b7220 */ /* 0x080fe20000410000 */
[----:B------:R-:W-:Y:S01]  /*73f0*/  FMUL.FTZ R49, R84, R49 ;  /* 0x0000003154317220 */ /* 0x000fe20000410000 */
[----:B------:R-:W-:-:S02]  /*7400*/  HADD2.F32 R159, -RZ, R181.H1_H1 ;  /* 0x300000b5ff9f7230 */ /* 0x000fc40000004100 */
[-C--:B------:R-:W-:Y:S01]  /*7410*/  FFMA.FTZ R91, R84, R40.reuse, -R91 ;  /* 0x00000028545b7223 */ /* 0x080fe2000001085b */
[----:B------:R-:W-:Y:S01]  /*7420*/  FFMA.FTZ R49, R88, R40, R49 ;  /* 0x0000002858317223 */ /* 0x000fe20000010031 */
[----:B------:R-:W-:Y:S02]  /*7430*/  HADD2.F32 R40, -RZ, R90.H0_H0 ;  /* 0x2000005aff287230 */ /* 0x000fe40000004100 */
[----:B------:R-:W-:Y:S01]  /*7440*/  HADD2.F32 R84, -RZ, R86.H0_H0 ;  /* 0x20000056ff547230 */ /* 0x000fe20000004100 */
[----:B------:R-:W-:Y:S01]  /*7450*/  F2FP.F16.F32.PACK_AB R91, R91, R162 ;  /* 0x000000a25b5b723e */ /* 0x000fe200000000ff */
[----:B------:R-:W-:Y:S02]  /*7460*/  HADD2.F32 R90, -RZ, R90.H1_H1 ;  /* 0x3000005aff5a7230 */ /* 0x000fe40000004100 */
[-C--:B------:R-:W-:Y:S01]  /*7470*/  FMUL.FTZ R88, R40, R159.reuse ;  /* 0x0000009f28587220 */ /* 0x080fe20000410000 */
[----:B------:R-:W-:Y:S02]  /*7480*/  HADD2.F32 R86, -RZ, R86.H1_H1 ;  /* 0x30000056ff567230 */ /* 0x000fe40000004100 */
[C---:B------:R-:W-:Y:S01]  /*7490*/  FMUL.FTZ R159, R84.reuse, R159 ;  /* 0x0000009f549f7220 */ /* 0x040fe20000410000 */
[----:B------:R-:W-:Y:S01]  /*74a0*/  F2FP.F16.F32.PACK_AB R49, R49, R163 ;  /* 0x000000a33131723e */ /* 0x000fe200000000ff */
[----:B------:R-:W-:Y:S01]  /*74b0*/  FFMA.FTZ R88, R84, R51, -R88 ;  /* 0x0000003354587223 */ /* 0x000fe20000010858 */
[----:B------:R-:W-:-:S02]  /*74c0*/  IMAD.MOV.U32 R84, RZ, RZ, R91 ;  /* 0x000000ffff547224 */ /* 0x000fc400078e005b */
[----:B------:R-:W-:Y:S01]  /*74d0*/  FFMA.FTZ R159, R40, R51, R159 ;  /* 0x00000033289f7223 */ /* 0x000fe2000001009f */
[-C--:B------:R-:W-:Y:S01]  /*74e0*/  FMUL.FTZ R40, R90, R50.reuse ;  /* 0x000000325a287220 */ /* 0x080fe20000410000 */
[C---:B------:R-:W-:Y:S01]  /*74f0*/  FMUL.FTZ R50, R86.reuse, R50 ;  /* 0x0000003256327220 */ /* 0x040fe20000410000 */
[----:B------:R-:W-:Y:S02]  /*7500*/  IMAD.MOV.U32 R85, RZ, RZ, R89 ;  /* 0x000000ffff557224 */ /* 0x000fe400078e0059 */
[-C--:B------:R-:W-:Y:S01]  /*7510*/  FFMA.FTZ R40, R86, R42.reuse, -R40 ;  /* 0x0000002a56287223 */ /* 0x080fe20000010828 */
[----:B------:R-:W-:Y:S01]  /*7520*/  FFMA.FTZ R50, R90, R42, R50 ;  /* 0x0000002a5a327223 */ /* 0x000fe20000010032 */
[----:B------:R-:W-:Y:S02]  /*7530*/  IMAD.MOV.U32 R89, RZ, RZ, R157 ;  /* 0x000000ffff597224 */ /* 0x000fe400078e009d */
[----:B------:R-:W-:Y:S01]  /*7540*/  IMAD.MOV.U32 R91, RZ, RZ, R41 ;  /* 0x000000ffff5b7224 */ /* 0x000fe200078e0029 */
[----:B------:R-:W-:-:S02]  /*7550*/  F2FP.F16.F32.PACK_AB R40, R40, R88 ;  /* 0x000000582828723e */ /* 0x000fc400000000ff */
[----:B------:R-:W-:Y:S02]  /*7560*/  F2FP.F16.F32.PACK_AB R50, R50, R159 ;  /* 0x0000009f3232723e */ /* 0x000fe400000000ff */
[----:B------:R-:W-:Y:S01]  /*7570*/  MOV R88, R49 ;  /* 0x0000003100587202 */ /* 0x000fe20000000f00 */
[----:B------:R-:W-:Y:S01]  /*7580*/  IMAD.MOV.U32 R86, RZ, RZ, R40 ;  /* 0x000000ffff567224 */ /* 0x000fe200078e0028 */
[----:B------:R-:W-:-:S07]  /*7590*/  MOV R90, R50 ;  /* 0x00000032005a7202 */ /* 0x000fce0000000f00 */
.L_x_727:
[----:B------:R-:W-:Y:S05]  /*75a0*/  BSYNC B3 ;  /* 0x0000000000037941 */ /* 0x000fea0003800000 */
.L_x_726:
[----:B------:R-:W-:Y:S02]  /*75b0*/  ULDC.64 UR4, c[0x0][0x208] ;  /* 0x0000820000047ab9 */ /* 0x000fe40000000a00 */
[----:B--2---:R2:W-:Y:S04]  /*75c0*/  STG.E.128 desc[UR4][R138.64], R84 ;  /* 0x000000548a007986 */ /* 0x0045e8000c101d04 */
[----:B0-----:R2:W-:Y:S02]  /*75d0*/  @!P4 STG.E.128 desc[UR4][R140.64], R88 ;  /* 0x000000588c00c986 */ /* 0x0015e4000c101d04 */
.L_x_725:
[----:B------:R-:W-:Y:S05]  /*75e0*/  BSYNC B2 ;  /* 0x0000000000027941 */ /* 0x000fea0003800000 */
.L_x_724:
[----:B------:R-:W-:-:S13]  /*75f0*/  ISETP.NE.AND P4, PT, R10, RZ, PT ;  /* 0x000000ff0a00720c */ /* 0x000fda0003f85270 */
[----:B------:R-:W-:Y:S05]  /*7600*/  @!P4 BRA `(.L_x_723) ;  /* 0x0000000400fcc947 */ /* 0x000fea0003800000 */
[----:B------:R-:W-:Y:S01]  /*7610*/  SEL R40, R118, R148, !P1 ;  /* 0x0000009476287207 */ /* 0x000fe20004800000 */
[----:B------:R-:W-:Y:S01]  /*7620*/  BSSY B2, `(.L_x_728) ;  /* 0x000007a000027945 */ /* 0x000fe20003800000 */
[----:B------:R-:W-:Y:S02]  /*7630*/  IADD3 R43, P4, P5, R96, R136, R11 ;  /* 0x00000088602b7210 */ /* 0x000fe40007d9e00b */
[----:B------:R-:W-:Y:S02]  /*7640*/  SHF.R.S32.HI R41, RZ, 0x1f, R40 ;  /* 0x0000001fff297819 */ /* 0x000fe40000011428 */
[----:B------:R-:W-:Y:S02]  /*7650*/  IADD3.X R42, R92, R156, R6, P4, P5 ;  /* 0x0000009c5c2a7210 */ /* 0x000fe400027ea406 */
[----:B------:R-:W-:Y:S02]  /*7660*/  LEA.HI R41, R41, R40, RZ, 0x4 ;  /* 0x0000002829297211 */ /* 0x000fe400078f20ff */
[----:B------:R-:W-:-:S02]  /*7670*/  SHF.L.U32 R49, R212, 0x6, RZ ;  /* 0x00000006d4317819 */ /* 0x000fc400000006ff */
[----:B------:R-:W-:-:S05]  /*7680*/  LEA.HI.SX32 R41, R41, R12, 0x1c ;  /* 0x0000000c29297211 */ /* 0x000fca00078fe2ff */
[----:B------:R-:W-:-:S05]  /*7690*/  IMAD.SHL.U32 R40, R41, 0x8, RZ ;  /* 0x0000000829287824 */ /* 0x000fca00078e00ff */
[----:B------:R-:W-:-:S13]  /*76a0*/  ISETP.GE.AND P4, PT, R40, R145, PT ;  /* 0x000000912800720c */ /* 0x000fda0003f86270 */
[--C-:B------:R-:W-:Y:S02]  /*76b0*/  @!P4 SHF.R.S32.HI R48, RZ, 0x1f, R40.reuse ;  /* 0x0000001fff30c819 */ /* 0x100fe40000011428 */
[----:B------:R-:W-:Y:S02]  /*76c0*/  @!P4 IADD3 R136, P5, P6, R96, R136, R40 ;  /* 0x000000886088c210 */ /* 0x000fe40007ebe028 */
[----:B------:R-:W-:Y:S02]  /*76d0*/  LOP3.LUT R40, R40, 0x38, RZ, 0xc0, !PT ;  /* 0x0000003828287812 */ /* 0x000fe400078ec0ff */
[----:B------:R-:W-:Y:S02]  /*76e0*/  @!P4 IADD3.X R156, R92, R156, R48, P5, P6 ;  /* 0x0000009c5c9cc210 */ /* 0x000fe40002fec430 */
[----:B--2---:R-:W-:Y:S02]  /*76f0*/  LEA R84, P5, R43, R116, 0x1 ;  /* 0x000000742b547211 */ /* 0x004fe400078a08ff */
[----:B------:R-:W-:-:S02]  /*7700*/  LOP3.LUT R40, R40, 0x1c0, R49, 0xf8, !PT ;  /* 0x000001c028287812 */ /* 0x000fc400078ef831 */
[----:B------:R-:W-:Y:S02]  /*7710*/  LEA.HI.X R85, R43, R117, R42, 0x1, P5 ;  /* 0x000000752b557211 */ /* 0x000fe400028f0c2a */
[----:B------:R-:W-:Y:S02]  /*7720*/  SHF.R.S32.HI R42, RZ, 0x1f, R41 ;  /* 0x0000001fff2a7819 */ /* 0x000fe40000011429 */
[----:B------:R-:W-:Y:S02]  /*7730*/  LOP3.LUT R40, R40, R228, RZ, 0x3c, !PT ;  /* 0x000000e428287212 */ /* 0x000fe400078e3cff */
[----:B------:R-:W-:Y:S02]  /*7740*/  LEA.HI R42, R42, R41, RZ, 0x3 ;  /* 0x000000292a2a7211 */ /* 0x000fe400078f18ff */
[----:B------:R-:W-:Y:S02]  /*7750*/  @!P4 LEA R86, P5, R136, R116, 0x1 ;  /* 0x000000748856c211 */ /* 0x000fe400078a08ff */
[----:B------:R-:W-:-:S02]  /*7760*/  SHF.R.S32.HI R42, RZ, 0x3, R42 ;  /* 0x00000003ff2a7819 */ /* 0x000fc4000001142a */
[----:B------:R-:W-:Y:S02]  /*7770*/  @!P4 LEA.HI.X R87, R136, R117, R156, 0x1, P5 ;  /* 0x000000758857c211 */ /* 0x000fe400028f0c9c */
[----:B------:R-:W-:Y:S01]  /*7780*/  ISETP.GE.AND P5, PT, R213, R115, PT ;  /* 0x00000073d500720c */ /* 0x000fe20003fa6270 */
[----:B------:R-:W-:-:S04]  /*7790*/  IMAD R42, R42, 0x1400, R227 ;  /* 0x000014002a2a7824 */ /* 0x000fc800078e02e3 */
[----:B------:R-:W-:Y:S02]  /*77a0*/  IMAD.IADD R42, R42, 0x1, R40 ;  /* 0x000000012a2a7824 */ /* 0x000fe400078e0228 */
[C---:B------:R-:W-:Y:S02]  /*77b0*/  IMAD R40, R19.reuse, 0x5000, R142 ;  /* 0x0000500013287824 */ /* 0x040fe400078e028e */
[----:B------:R-:W-:Y:S02]  /*77c0*/  IMAD R48, R19, 0x5000, R42 ;  /* 0x0000500013307824 */ /* 0x000fe400078e022a */
[----:B------:R-:W-:-:S03]  /*77d0*/  IMAD R40, R40, 0x2, R18 ;  /* 0x0000000228287824 */ /* 0x000fc600078e0212 */
[----:B------:R-:W-:-:S03]  /*77e0*/  LEA R48, R48, R18, 0x1 ;  /* 0x0000001230307211 */ /* 0x000fc600078e08ff */
[----:B------:R-:W0:Y:S04]  /*77f0*/  LDS.128 R40, [R40+0x24400] ;  /* 0x0244000028287984 */ /* 0x000e280000000c00 */
[----:B------:R-:W2:Y:S01]  /*7800*/  LDS.128 R48, [R48+0x24400] ;  /* 0x0244000030307984 */ /* 0x000ea20000000c00 */
[----:B------:R-:W-:Y:S05]  /*7810*/  @P5 BRA `(.L_x_729) ;  /* 0x0000000400685947 */ /* 0x000fea0003800000 */
[--C-:B------:R-:W-:Y:S01]  /*7820*/  SHF.R.U64 R36, R36, 0x10, R37.reuse ;  /* 0x0000001024247819 */ /* 0x100fe20000001225 */
[----:B------:R-:W-:Y:S01]  /*7830*/  HADD2.F32 R89, -RZ, R180.H1_H1 ;  /* 0x300000b4ff597230 */ /* 0x000fe20000004100 */
[----:B------:R-:W-:Y:S02]  /*7840*/  SHF.R.U32.HI R88, RZ, 0x10, R37 ;  /* 0x00000010ff587819 */ /* 0x000fe40000011625 */
[--C-:B------:R-:W-:Y:S02]  /*7850*/  SHF.R.U64 R37, R44, 0x10, R45.reuse ;  /* 0x000000102c257819 */ /* 0x100fe4000000122d */
[----:B------:R-:W-:Y:S01]  /*7860*/  SHF.R.U32.HI R44, RZ, 0x10, R45 ;  /* 0x00000010ff2c7819 */ /* 0x000fe2000001162d */
[----:B------:R-:W-:Y:S01]  /*7870*/  HADD2.F32 R136, -RZ, R88.H0_H0 ;  /* 0x20000058ff887230 */ /* 0x000fe20000004100 */
[--C-:B------:R-:W-:Y:S01]  /*7880*/  SHF.R.U64 R45, R46, 0x10, R47.reuse ;  /* 0x000000102e2d7819 */ /* 0x100fe2000000122f */
[----:B------:R-:W-:Y:S01]  /*7890*/  HADD2.F32 R37, -RZ, R37.H0_H0 ;  /* 0x20000025ff257230 */ /* 0x000fe20000004100 */
[----:B------:R-:W-:Y:S01]  /*78a0*/  SHF.R.U32.HI R46, RZ, 0x10, R47 ;  /* 0x00000010ff2e7819 */ /* 0x000fe2000001162f */
[----:B--2---:R-:W-:Y:S01]  /*78b0*/  IMAD.MOV.U32 R47, RZ, RZ, R49 ;  /* 0x000000ffff2f7224 */ /* 0x004fe200078e0031 */
[----:B------:R-:W-:Y:S01]  /*78c0*/  SHF.R.U64 R38, R38, 0x10, R39 ;  /* 0x0000001026267819 */ /* 0x000fe20000001227 */
[----:B------:R-:W-:Y:S01]  /*78d0*/  IMAD.MOV.U32 R49, RZ, RZ, R51 ;  /* 0x000000ffff317224 */ /* 0x000fe200078e0033 */
[----:B------:R-:W-:Y:S01]  /*78e0*/  MOV R51, R50 ;  /* 0x0000003200337202 */ /* 0x000fe20000000f00 */
[----:B------:R-:W-:Y:S01]  /*78f0*/  HADD2.F32 R50, -RZ, R180.H0_H0 ;  /* 0x200000b4ff327230 */ /* 0x000fe20000004100 */
[----:B------:R-:W-:Y:S01]  /*7900*/  SHF.R.U32.HI R39, RZ, 0x10, R39 ;  /* 0x00000010ff277819 */ /* 0x000fe20000011627 */
[----:B------:R-:W-:-:S02]  /*7910*/  HADD2.F32 R90, -RZ, R47.H0_H0 ;  /* 0x2000002fff5a7230 */ /* 0x000fc40000004100 */
[----:B------:R-:W-:Y:S02]  /*7920*/  HADD2.F32 R91, -RZ, R47.H1_H1 ;  /* 0x3000002fff5b7230 */ /* 0x000fe40000004100 */
[--C-:B0-----:R-:W-:Y:S02]  /*7930*/  HADD2.F32 R47, -RZ, R41.reuse.H0_H0 ;  /* 0x20000029ff2f7230 */ /* 0x101fe40000004100 */
[-C--:B------:R-:W-:Y:S01]  /*7940*/  FMUL.FTZ R88, R90, R50.reuse ;  /* 0x000000325a587220 */ /* 0x080fe20000410000 */
[----:B------:R-:W-:Y:S02]  /*7950*/  HADD2.F32 R44, -RZ, R44.H0_H0 ;  /* 0x2000002cff2c7230 */ /* 0x000fe40000004100 */
[----:B------:R-:W-:Y:S02]  /*7960*/  HADD2.F32 R41, -RZ, R41.H1_H1 ;  /* 0x30000029ff297230 */ /* 0x000fe40000004100 */
[C---:B------:R-:W-:Y:S01]  /*7970*/  FMUL.FTZ R137, R47.reuse, R50 ;  /* 0x000000322f897220 */ /* 0x040fe20000410000 */
[----:B------:R-:W-:Y:S01]  /*7980*/  FFMA.FTZ R88, R47, R89, -R88 ;  /* 0x000000592f587223 */ /* 0x000fe20000010858 */
[----:B------:R-:W-:Y:S01]  /*7990*/  FMUL.FTZ R50, R91, R44 ;  /* 0x0000002c5b327220 */ /* 0x000fe20000410000 */
[----:B------:R-:W-:-:S02]  /*79a0*/  HADD2.F32 R46, -RZ, R46.H0_H0 ;  /* 0x2000002eff2e7230 */ /* 0x000fc40000004100 */
[----:B------:R-:W-:Y:S01]  /*79b0*/  FFMA.FTZ R137, R90, R89, R137 ;  /* 0x000000595a897223 */ /* 0x000fe20000010089 */
[C---:B------:R-:W-:Y:S01]  /*79c0*/  FMUL.FTZ R44, R41.reuse, R44 ;  /* 0x0000002c292c7220 */ /* 0x040fe20000410000 */
[-C--:B------:R-:W-:Y:S01]  /*79d0*/  FFMA.FTZ R50, R41, R136.reuse, -R50 ;  /* 0x0000008829327223 */ /* 0x080fe20000010832 */
[--C-:B------:R-:W-:Y:S02]  /*79e0*/  HADD2.F32 R89, -RZ, R49.reuse.H0_H0 ;  /* 0x20000031ff597230 */ /* 0x100fe40000004100 */
[----:B------:R-:W-:Y:S02]  /*79f0*/  HADD2.F32 R90, -RZ, R49.H1_H1 ;  /* 0x30000031ff5a7230 */ /* 0x000fe40000004100 */
[----:B------:R-:W-:Y:S01]  /*7a00*/  FFMA.FTZ R44, R91, R136, R44 ;  /* 0x000000885b2c7223 */ /* 0x000fe2000001002c */
[----:B------:R-:W-:Y:S01]  /*7a10*/  HADD2.F32 R41, -RZ, R176.H0_H0 ;  /* 0x200000b0ff297230 */ /* 0x000fe20000004100 */
[----:B------:R-:W-:Y:S01]  /*7a20*/  F2FP.F16.F32.PACK_AB R50, R50, R88 ;  /* 0x000000583232723e */ /* 0x000fe200000000ff */
[----:B------:R-:W-:-:S02]  /*7a30*/  HADD2.F32 R49, -RZ, R43.H0_H0 ;  /* 0x2000002bff317230 */ /* 0x000fc40000004100 */
[----:B------:R-:W-:Y:S02]  /*7a40*/  HADD2.F32 R91, -RZ, R39.H0_H0 ;  /* 0x20000027ff5b7230 */ /* 0x000fe40000004100 */
[-C--:B------:R-:W-:Y:S01]  /*7a50*/  FMUL.FTZ R39, R89, R41.reuse ;  /* 0x0000002959277220 */ /* 0x080fe20000410000 */
[----:B------:R-:W-:Y:S02]  /*7a60*/  HADD2.F32 R47, -RZ, R176.H1_H1 ;  /* 0x300000b0ff2f7230 */ /* 0x000fe40000004100 */
[C---:B------:R-:W-:Y:S01]  /*7a70*/  FMUL.FTZ R136, R49.reuse, R41 ;  /* 0x0000002931887220 */ /* 0x040fe20000410000 */
[----:B------:R-:W-:Y:S02]  /*7a80*/  HADD2.F32 R43, -RZ, R43.H1_H1 ;  /* 0x3000002bff2b7230 */ /* 0x000fe40000004100 */
[-C--:B------:R-:W-:Y:S01]  /*7a90*/  FMUL.FTZ R41, R90, R46.reuse ;  /* 0x0000002e5a297220 */ /* 0x080fe20000410000 */
[----:B------:R-:W-:Y:S02]  /*7aa0*/  HADD2.F32 R45, -RZ, R45.H0_H0 ;  /* 0x2000002dff2d7230 */ /* 0x000fe40000004100 */
[-C--:B------:R-:W-:Y:S01]  /*7ab0*/  FFMA.FTZ R39, R49, R47.reuse, -R39 ;  /* 0x0000002f31277223 */ /* 0x080fe20000010827 */
[----:B------:R-:W-:Y:S01]  /*7ac0*/  FFMA.FTZ R136, R89, R47, R136 ;  /* 0x0000002f59887223 */ /* 0x000fe20000010088 */
[C---:B------:R-:W-:Y:S01]  /*7ad0*/  FMUL.FTZ R46, R43.reuse, R46 ;  /* 0x0000002e2b2e7220 */ /* 0x040fe20000410000 */
[----:B------:R-:W-:Y:S01]  /*7ae0*/  FFMA.FTZ R41, R43, R91, -R41 ;  /* 0x0000005b2b297223 */ /* 0x000fe20000010829 */
[----:B------:R-:W-:Y:S01]  /*7af0*/  HADD2.F32 R43, -RZ, R175.H0_H0 ;  /* 0x200000afff2b7230 */ /* 0x000fe20000004100 */
[----:B------:R-:W-:Y:S01]  /*7b00*/  F2FP.F16.F32.PACK_AB R44, R44, R137 ;  /* 0x000000892c2c723e */ /* 0x000fe200000000ff */
[----:B------:R-:W-:-:S02]  /*7b10*/  HADD2.F32 R89, -RZ, R48.H0_H0 ;  /* 0x20000030ff597230 */ /* 0x000fc40000004100 */
[----:B------:R-:W-:Y:S01]  /*7b20*/  FFMA.FTZ R46, R90, R91, R46 ;  /* 0x0000005b5a2e7223 */ /* 0x000fe2000001002e */
[----:B------:R-:W-:Y:S01]  /*7b30*/  HADD2.F32 R49, -RZ, R40.H0_H0 ;  /* 0x20000028ff317230 */ /* 0x000fe20000004100 */
[----:B------:R-:W-:Y:S01]  /*7b40*/  F2FP.F16.F32.PACK_AB R39, R41, R39 ;  /* 0x000000272927723e */ /* 0x000fe200000000ff */
[----:B------:R-:W-:Y:S02]  /*7b50*/  HADD2.F32 R48, -RZ, R48.H1_H1 ;  /* 0x30000030ff307230 */ /* 0x000fe40000004100 */
[----:B------:R-:W-:Y:S02]  /*7b60*/  HADD2.F32 R40, -RZ, R40.H1_H1 ;  /* 0x30000028ff287230 */ /* 0x000fe40000004100 */
[-C--:B------:R-:W-:Y:S01]  /*7b70*/  FMUL.FTZ R91, R49, R43.reuse ;  /* 0x0000002b315b7220 */ /* 0x080fe20000410000 */
[----:B------:R-:W-:Y:S02]  /*7b80*/  HADD2.F32 R90, -RZ, R36.H0_H0 ;  /* 0x20000024ff5a7230 */ /* 0x000fe40000004100 */
[----:B------:R-:W-:Y:S01]  /*7b90*/  FMUL.FTZ R36, R89, R43 ;  /* 0x0000002b59247220 */ /* 0x000fe20000410000 */
[----:B------:R-:W-:-:S02]  /*7ba0*/  HADD2.F32 R47, -RZ, R175.H1_H1 ;  /* 0x300000afff2f7230 */ /* 0x000fc40000004100 */
[-C--:B------:R-:W-:Y:S01]  /*7bb0*/  FMUL.FTZ R43, R48, R37.reuse ;  /* 0x00000025302b7220 */ /* 0x080fe20000410000 */
[----:B------:R-:W-:Y:S01]  /*7bc0*/  FMUL.FTZ R37, R40, R37 ;  /* 0x0000002528257220 */ /* 0x000fe20000410000 */
[----:B------:R-:W-:Y:S01]  /*7bd0*/  F2FP.F16.F32.PACK_AB R46, R46, R136 ;  /* 0x000000882e2e723e */ /* 0x000fe200000000ff */
[----:B------:R-:W-:Y:S02]  /*7be0*/  IMAD.MOV.U32 R41, RZ, RZ, R50 ;  /* 0x000000ffff297224 */ /* 0x000fe400078e0032 */
[-C--:B------:R-:W-:Y:S01]  /*7bf0*/  FFMA.FTZ R36, R49, R47.reuse, -R36 ;  /* 0x0000002f31247223 */ /* 0x080fe20000010824 */
[----:B------:R-:W-:Y:S01]  /*7c00*/  FFMA.FTZ R91, R89, R47, R91 ;  /* 0x0000002f595b7223 */ /* 0x000fe2000001005b */
[-C--:B------:R-:W-:Y:S01]  /*7c10*/  FFMA.FTZ R48, R48, R90.reuse, R37 ;  /* 0x0000005a30307223 */ /* 0x080fe20000010025 */
[----:B------:R-:W-:Y:S02]  /*7c20*/  HADD2.F32 R37, -RZ, R174.H0_H0 ;  /* 0x200000aeff257230 */ /* 0x000fe40000004100 */
[----:B------:R-:W-:Y:S01]  /*7c30*/  FFMA.FTZ R43, R40, R90, -R43 ;  /* 0x0000005a282b7223 */ /* 0x000fe2000001082b */
[----:B------:R-:W-:-:S02]  /*7c40*/  HADD2.F32 R49, -RZ, R51.H0_H0 ;  /* 0x20000033ff317230 */ /* 0x000fc40000004100 */
[--C-:B------:R-:W-:Y:S01]  /*7c50*/  HADD2.F32 R47, -RZ, R42.reuse.H0_H0 ;  /* 0x2000002aff2f7230 */ /* 0x100fe20000004100 */
[----:B------:R-:W-:Y:S01]  /*7c60*/  F2FP.F16.F32.PACK_AB R48, R48, R91 ;  /* 0x0000005b3030723e */ /* 0x000fe200000000ff */
[----:B------:R-:W-:Y:S01]  /*7c70*/  HADD2.F32 R51, -RZ, R51.H1_H1 ;  /* 0x30000033ff337230 */ /* 0x000fe20000004100 */
[----:B------:R-:W-:Y:S01]  /*7c80*/  F2FP.F16.F32.PACK_AB R36, R43, R36 ;  /* 0x000000242b24723e */ /* 0x000fe200000000ff */
[----:B------:R-:W-:Y:S02]  /*7c90*/  HADD2.F32 R42, -RZ, R42.H1_H1 ;  /* 0x3000002aff2a7230 */ /* 0x000fe40000004100 */
[-C--:B------:R-:W-:Y:S01]  /*7ca0*/  FMUL.FTZ R90, R47, R37.reuse ;  /* 0x000000252f5a7220 */ /* 0x080fe20000410000 */
[----:B------:R-:W-:Y:S02]  /*7cb0*/  HADD2.F32 R89, -RZ, R38.H0_H0 ;  /* 0x20000026ff597230 */ /* 0x000fe40000004100 */
[----:B------:R-:W-:Y:S01]  /*7cc0*/  FMUL.FTZ R38, R49, R37 ;  /* 0x0000002531267220 */ /* 0x000fe20000410000 */
[----:B------:R-:W-:-:S02]  /*7cd0*/  HADD2.F32 R40, -RZ, R174.H1_H1 ;  /* 0x300000aeff287230 */ /* 0x000fc40000004100 */
[-C--:B------:R-:W-:Y:S01]  /*7ce0*/  FMUL.FTZ R37, R51, R45.reuse ;  /* 0x0000002d33257220 */ /* 0x080fe20000410000 */
[C---:B------:R-:W-:Y:S01]  /*7cf0*/  FMUL.FTZ R45, R42.reuse, R45 ;  /* 0x0000002d2a2d7220 */ /* 0x040fe20000410000 */
[----:B------:R-:W-:Y:S02]  /*7d00*/  IMAD.MOV.U32 R43, RZ, RZ, R39 ;  /* 0x000000ffff2b7224 */ /* 0x000fe400078e0027 */
[-C--:B------:R-:W-:Y:S01]  /*7d10*/  FFMA.FTZ R38, R47, R40.reuse, -R38 ;  /* 0x000000282f267223 */ /* 0x080fe20000010826 */
[-C--:B------:R-:W-:Y:S01]  /*7d20*/  FFMA.FTZ R37, R42, R89.reuse, -R37 ;  /* 0x000000592a257223 */ /* 0x080fe20000010825 */
[----:B------:R-:W-:Y:S01]  /*7d30*/  FFMA.FTZ R90, R49, R40, R90 ;  /* 0x00000028315a7223 */ /* 0x000fe2000001005a */
[----:B------:R-:W-:Y:S01]  /*7d40*/  FFMA.FTZ R45, R51, R89, R45 ;  /* 0x00000059332d7223 */ /* 0x000fe2000001002d */
[----:B------:R-:W-:Y:S01]  /*7d50*/  IMAD.MOV.U32 R40, RZ, RZ, R36 ;  /* 0x000000ffff287224 */ /* 0x000fe200078e0024 */
[----:B------:R-:W-:Y:S01]  /*7d60*/  MOV R49, R44 ;  /* 0x0000002c00317202 */ /* 0x000fe20000000f00 */
[----:B------:R-:W-:Y:S01]  /*7d70*/  IMAD.MOV.U32 R51, RZ, RZ, R46 ;  /* 0x000000ffff337224 */ /* 0x000fe200078e002e */
[----:B------:R-:W-:-:S02]  /*7d80*/  F2FP.F16.F32.PACK_AB R37, R37, R38 ;  /* 0x000000262525723e */ /* 0x000fc400000000ff */
[----:B------:R-:W-:-:S03]  /*7d90*/  F2FP.F16.F32.PACK_AB R45, R45, R90 ;  /* 0x0000005a2d2d723e */ /* 0x000fc600000000ff */
[----:B------:R-:W-:Y:S01]  /*7da0*/  IMAD.MOV.U32 R42, RZ, RZ, R37 ;  /* 0x000000ffff2a7224 */ /* 0x000fe200078e0025 */
[----:B------:R-:W-:-:S07]  /*7db0*/  MOV R50, R45 ;  /* 0x0000002d00327202 */ /* 0x000fce0000000f00 */
.L_x_729:
[----:B------:R-:W-:Y:S05]  /*7dc0*/  BSYNC B2 ;  /* 0x0000000000027941 */ /* 0x000fea0003800000 */
.L_x_728:
[----:B------:R-:W-:Y:S02]  /*7dd0*/  ULDC.64 UR4, c[0x0][0x208] ;  /* 0x0000820000047ab9 */ /* 0x000fe40000000a00 */
[----:B0-----:R0:W-:Y:S04]  /*7de0*/  STG.E.128 desc[UR4][R84.64], R40 ;  /* 0x0000002854007986 */ /* 0x0011e8000c101d04 */
[----:B--2---:R0:W-:Y:S02]  /*7df0*/  @!P4 STG.E.128 desc[UR4][R86.64], R48 ;  /* 0x000000305600c986 */ /* 0x0041e4000c101d04 */
.L_x_723:
[----:B------:R-:W-:Y:S05]  /*7e00*/  BSYNC B1 ;  /* 0x0000000000017941 */ /* 0x000fea0003800000 */
.L_x_722:
[----:B------:R-:W3:Y:S01]  /*7e10*/  LDL R36, [R1+0x8] ;  /* 0x0000080001247983 */ /* 0x000ee20000100800 */
[----:B------:R-:W-:Y:S01]  /*7e20*/  BSSY B1, `(.L_x_730) ;  /* 0x00000fe000017945 */ /* 0x000fe20003800000 */
[----:B---3--:R-:W-:-:S13]  /*7e30*/  LOP3.LUT P4, RZ, R36, 0x1, RZ, 0xc0, !PT ;  /* 0x0000000124ff7812 */ /* 0x008fda000788c0ff */
[----:B------:R-:W-:Y:S05]  /*7e40*/  @P4 BRA `(.L_x_731) ;  /* 0x0000000c00ec4947 */ /* 0x000fea0003800000 */
[----:B------:R-:W-:Y:S01]  /*7e50*/  ISETP.NE.AND P4, PT, R26, RZ, PT ;  /* 0x000000ff1a00720c */ /* 0x000fe20003f85270 */
[----:B------:R-:W-:Y:S01]  /*7e60*/  VIADD R37, R212, 0x20 ;  /* 0x00000020d4257836 */ /* 0x000fe20000000000 */
[----:B------:R-:W-:Y:S01]  /*7e70*/  BSSY B2, `(.L_x_732) ;  /* 0x000007f000027945 */ /* 0x000fe20003800000 */
[-C--:B--2---:R-:W-:Y:S02]  /*7e80*/  IMAD R36, R147, R122.reuse, RZ ;  /* 0x0000007a93247224 */ /* 0x084fe400078e02ff */
[----:B------:R-:W-:-:S04]  /*7e90*/  IMAD.WIDE.U32 R44, R37, R122, R124 ;  /* 0x0000007a252c7225 */ /* 0x000fc800078e007c */
[----:B------:R-:W-:-:S05]  /*7ea0*/  IMAD R37, R37, R123, R36 ;  /* 0x0000007b25257224 */ /* 0x000fca00078e0224 */
[----:B0-----:R-:W-:Y:S01]  /*7eb0*/  IADD3 R50, R45, R37, RZ ;  /* 0x000000252d327210 */ /* 0x001fe20007ffe0ff */
[----:B------:R-:W-:Y:S06]  /*7ec0*/  @!P4 BRA `(.L_x_733) ;  /* 0x0000000400e4c947 */ /* 0x000fec0003800000 */
[----:B------:R-:W-:Y:S01]  /*7ed0*/  SEL R36, R118, R148, !P0 ;  /* 0x0000009476247207 */ /* 0x000fe20004000000 */
[----:B------:R-:W-:Y:S01]  /*7ee0*/  BSSY B3, `(.L_x_734) ;  /* 0x0000074000037945 */ /* 0x000fe20003800000 */
[----:B------:R-:W-:Y:S02]  /*7ef0*/  IADD3 R39, P4, P5, R96, R44, R13 ;  /* 0x0000002c60277210 */ /* 0x000fe40007d9e00d */
[----:B------:R-:W-:Y:S02]  /*7f00*/  SHF.R.S32.HI R37, RZ, 0x1f, R36 ;  /* 0x0000001fff257819 */ /* 0x000fe40000011424 */
[----:B------:R-:W-:Y:S02]  /*7f10*/  IADD3.X R41, R92, R50, R7, P4, P5 ;  /* 0x000000325c297210 */ /* 0x000fe400027ea407 */
[----:B------:R-:W-:Y:S02]  /*7f20*/  LEA.HI R37, R37, R36, RZ, 0x4 ;  /* 0x0000002425257211 */ /* 0x000fe400078f20ff */
[----:B------:R-:W-:-:S02]  /*7f30*/  SHF.R.U32.HI R43, RZ, 0x3, R223 ;  /* 0x00000003ff2b7819 */ /* 0x000fc400000116df */
[----:B------:R-:W-:-:S04]  /*7f40*/  LEA.HI.SX32 R38, R37, R14, 0x1c ;  /* 0x0000000e25267211 */ /* 0x000fc800078fe2ff */
[----:B------:R-:W-:Y:S01]  /*7f50*/  SHF.R.S32.HI R42, RZ, 0x1f, R38 ;  /* 0x0000001fff2a7819 */ /* 0x000fe20000011426 */
[----:B------:R-:W-:-:S03]  /*7f60*/  IMAD.SHL.U32 R40, R38, 0x8, RZ ;  /* 0x0000000826287824 */ /* 0x000fc600078e00ff */
[----:B------:R-:W-:Y:S02]  /*7f70*/  LEA.HI R38, R42, R38, RZ, 0x3 ;  /* 0x000000262a267211 */ /* 0x000fe400078f18ff */
[----:B------:R-:W-:Y:S02]  /*7f80*/  ISETP.GE.AND P4, PT, R40, R145, PT ;  /* 0x000000912800720c */ /* 0x000fe40003f86270 */
[----:B------:R-:W-:-:S05]  /*7f90*/  SHF.R.S32.HI R38, RZ, 0x3, R38 ;  /* 0x00000003ff267819 */ /* 0x000fca0000011426 */
[----:B------:R-:W-:-:S06]  /*7fa0*/  IMAD R38, R38, 0x1400, R226 ;  /* 0x0000140026267824 */ /* 0x000fcc00078e02e2 */
[--C-:B------:R-:W-:Y:S02]  /*7fb0*/  @!P4 SHF.R.S32.HI R36, RZ, 0x1f, R40.reuse ;  /* 0x0000001fff24c819 */ /* 0x100fe40000011428 */
[--C-:B------:R-:W-:Y:S02]  /*7fc0*/  @!P4 IADD3 R37, P5, P6, R96, R44, R40.reuse ;  /* 0x0000002c6025c210 */ /* 0x100fe40007ebe028 */
[----:B------:R-:W-:Y:S02]  /*7fd0*/  LOP3.LUT R40, R223, 0x38, R40, 0xf8, !PT ;  /* 0x00000038df287812 */ /* 0x000fe400078ef828 */
[----:B------:R-:W-:Y:S02]  /*7fe0*/  @!P4 IADD3.X R36, R92, R50, R36, P5, P6 ;  /* 0x000000325c24c210 */ /* 0x000fe40002fec424 */
[----:B------:R-:W-:Y:S02]  /*7ff0*/  LOP3.LUT R40, R40, R43, RZ, 0x3c, !PT ;  /* 0x0000002b28287212 */ /* 0x000fe400078e3cff */
[----:B------:R-:W-:-:S03]  /*8000*/  LEA R46, P5, R39, R116, 0x1 ;  /* 0x00000074272e7211 */ /* 0x000fc600078a08ff */
[----:B------:R-:W-:Y:S01]  /*8010*/  IMAD.IADD R40, R38, 0x1, R40 ;  /* 0x0000000126287824 */ /* 0x000fe200078e0228 */
[----:B------:R-:W-:Y:S01]  /*8020*/  LEA.HI.X R47, R39, R117, R41, 0x1, P5 ;  /* 0x00000075272f7211 */ /* 0x000fe200028f0c29 */
[----:B------:R-:W-:Y:S01]  /*8030*/  IMAD R38, R19, 0x5000, R135 ;  /* 0x0000500013267824 */ /* 0x000fe200078e0287 */
[----:B------:R-:W-:Y:S01]  /*8040*/  @!P4 LEA R48, P5, R37, R116, 0x1 ;  /* 0x000000742530c211 */ /* 0x000fe200078a08ff */
[----:B------:R-:W-:-:S03]  /*8050*/  IMAD R40, R19, 0x5000, R40 ;  /* 0x0000500013287824 */ /* 0x000fc600078e0228 */
[----:B------:R-:W-:Y:S01]  /*8060*/  LEA R38, R38, R18, 0x1 ;  /* 0x0000001226267211 */ /* 0x000fe200078e08ff */
[----:B------:R-:W-:Y:S01]  /*8070*/  IMAD R40, R40, 0x2, R18 ;  /* 0x0000000228287824 */ /* 0x000fe200078e0212 */
[----:B------:R-:W-:Y:S02]  /*8080*/  @!P4 LEA.HI.X R49, R37, R117, R36, 0x1, P5 ;  /* 0x000000752531c211 */ /* 0x000fe400028f0c24 */
[----:B------:R-:W-:Y:S02]  /*8090*/  ISETP.GE.AND P5, PT, R16, R115, PT ;  /* 0x000000731000720c */ /* 0x000fe40003fa6270 */
[----:B------:R-:W0:Y:S04]  /*80a0*/  LDS.128 R36, [R38+0x24400] ;  /* 0x0244000026247984 */ /* 0x000e280000000c00 */
[----:B------:R-:W2:Y:S07]  /*80b0*/  LDS.128 R40, [R40+0x24400] ;  /* 0x0244000028287984 */ /* 0x000eae0000000c00 */
[----:B------:R-:W-:Y:S05]  /*80c0*/  @P5 BRA `(.L_x_735) ;  /* 0x0000000400545947 */ /* 0x000fea0003800000 */
[--C-:B------:R-:W-:Y:S01]  /*80d0*/  SHF.R.U64 R51, R56, 0x10, R57.reuse ;  /* 0x0000001038337819 */ /* 0x100fe20000001239 */
[--C-:B--2---:R-:W-:Y:S01]  /*80e0*/  HADD2.F32 R85, -RZ, R41.reuse.H0_H0 ;  /* 0x20000029ff557230 */ /* 0x104fe20000004100 */
[----:B------:R-:W-:Y:S01]  /*80f0*/  SHF.R.U32.HI R57, RZ, 0x10, R57 ;  /* 0x00000010ff397819 */ /* 0x000fe20000011639 */
[----:B------:R-:W-:Y:S01]  /*8100*/  HADD2.F32 R86, -RZ, R41.H1_H1 ;  /* 0x30000029ff567230 */ /* 0x000fe20000004100 */
[--C-:B------:R-:W-:Y:S01]  /*8110*/  SHF.R.U64 R56, R64, 0x10, R65.reuse ;  /* 0x0000001040387819 */ /* 0x100fe20000001241 */
[----:B------:R-:W-:Y:S01]  /*8120*/  HADD2.F32 R84, -RZ, R173.H0_H0 ;  /* 0x200000adff547230 */ /* 0x000fe20000004100 */
[----:B------:R-:W-:Y:S01]  /*8130*/  SHF.R.U32.HI R64, RZ, 0x10, R65 ;  /* 0x00000010ff407819 */ /* 0x000fe20000011641 */
[----:B0-----:R-:W-:Y:S01]  /*8140*/  HADD2.F32 R41, -RZ, R37.H0_H0 ;  /* 0x20000025ff297230 */ /* 0x001fe20000004100 */
[--C-:B------:R-:W-:Y:S01]  /*8150*/  SHF.R.U64 R65, R66, 0x10, R67.reuse ;  /* 0x0000001042417819 */ /* 0x100fe20000001243 */
[----:B------:R-:W-:Y:S01]  /*8160*/  HADD2.F32 R87, -RZ, R57.H0_H0 ;  /* 0x20000039ff577230 */ /* 0x000fe20000004100 */
[----:B------:R-:W-:Y:S01]  /*8170*/  SHF.R.U32.HI R66, RZ, 0x10, R67 ;  /* 0x00000010ff427819 */ /* 0x000fe20000011643 */
[----:B------:R-:W-:-:S02]  /*8180*/  HADD2.F32 R67, -RZ, R172.H0_H0 ;  /* 0x200000acff437230 */ /* 0x000fc40000004100 */
[-C--:B------:R-:W-:Y:S01]  /*8190*/  FMUL.FTZ R57, R85, R84.reuse ;  /* 0x0000005455397220 */ /* 0x080fe20000410000 */
[----:B------:R-:W-:Y:S02]  /*81a0*/  HADD2.F32 R64, -RZ, R64.H0_H0 ;  /* 0x20000040ff407230 */ /* 0x000fe40000004100 */
[C---:B------:R-:W-:Y:S01]  /*81b0*/  FMUL.FTZ R88, R41.reuse, R84 ;  /* 0x0000005429587220 */ /* 0x040fe20000410000 */
[----:B------:R-:W-:Y:S01]  /*81c0*/  HADD2.F32 R37, -RZ, R37.H1_H1 ;  /* 0x30000025ff257230 */ /* 0x000fe20000004100 */
[----:B------:R-:W-:Y:S01]  /*81d0*/  SHF.R.U64 R58, R58, 0x10, R59 ;  /* 0x000000103a3a7819 */ /* 0x000fe2000000123b */
[-C--:B------:R-:W-:Y:S01]  /*81e0*/  FFMA.FTZ R57, R41, R67.reuse, -R57 ;  /* 0x0000004329397223 */ /* 0x080fe20000010839 */
[----:B------:R-:W-:Y:S01]  /*81f0*/  SHF.R.U32.HI R59, RZ, 0x10, R59 ;  /* 0x00000010ff3b7819 */ /* 0x000fe2000001163b */
[----:B------:R-:W-:Y:S01]  /*8200*/  FFMA.FTZ R88, R85, R67, R88 ;  /* 0x0000004355587223 */ /* 0x000fe20000010058 */
[----:B------:R-:W-:Y:S01]  /*8210*/  FMUL.FTZ R84, R86, R64 ;  /* 0x0000004056547220 */ /* 0x000fe20000410000 */
[----:B------:R-:W-:-:S02]  /*8220*/  HADD2.F32 R172, -RZ, R172.H1_H1 ;  /* 0x300000acffac7230 */ /* 0x000fc40000004100 */
[C---:B------:R-:W-:Y:S01]  /*8230*/  FMUL.FTZ R64, R37.reuse, R64 ;  /* 0x0000004025407220 */ /* 0x040fe20000410000 */
[--C-:B------:R-:W-:Y:S02]  /*8240*/  HADD2.F32 R41, -RZ, R43.reuse.H0_H0 ;  /* 0x2000002bff297230 */ /* 0x100fe40000004100 */
[-C--:B------:R-:W-:Y:S01]  /*8250*/  FFMA.FTZ R84, R37, R87.reuse, -R84 ;  /* 0x0000005725547223 */ /* 0x080fe20000010854 */
[----:B------:R-:W-:Y:S02]  /*8260*/  HADD2.F32 R67, -RZ, R43.H1_H1 ;  /* 0x3000002bff437230 */ /* 0x000fe40000004100 */
[----:B------:R-:W-:Y:S01]  /*8270*/  FFMA.FTZ R64, R86, R87, R64 ;  /* 0x0000005756407223 */ /* 0x000fe20000010040 */
[----:B------:R-:W-:Y:S02]  /*8280*/  HADD2.F32 R43, -RZ, R39.H0_H0 ;  /* 0x20000027ff2b7230 */ /* 0x000fe40000004100 */
[----:B------:R-:W-:Y:S01]  /*8290*/  HADD2.F32 R66, -RZ, R66.H0_H0 ;  /* 0x20000042ff427230 */ /* 0x000fe20000004100 */
[----:B------:R-:W-:Y:S01]  /*82a0*/  F2FP.F16.F32.PACK_AB R57, R84, R57 ;  /* 0x000000395439723e */ /* 0x000fe200000000ff */
[----:B------:R-:W-:-:S02]  /*82b0*/  HADD2.F32 R85, -RZ, R59.H0_H0 ;  /* 0x2000003bff557230 */ /* 0x000fc40000004100 */
[-C--:B------:R-:W-:Y:S01]  /*82c0*/  FMUL.FTZ R59, R41, R172.reuse ;  /* 0x000000ac293b7220 */ /* 0x080fe20000410000 */
[----:B------:R-:W-:Y:S02]  /*82d0*/  HADD2.F32 R37, -RZ, R170.H1_H1 ;  /* 0x300000aaff257230 */ /* 0x000fe40000004100 */
[----:B------:R-:W-:Y:S01]  /*82e0*/  FMUL.FTZ R172, R43, R172 ;  /* 0x000000ac2bac7220 */ /* 0x000fe20000410000 */
        /* <DEDUP_REMOVED lines=14> */
[-C--:B------:R-:W-:Y:S01]  /*83d0*/  FMUL.FTZ R43, R41, R37.reuse ;  /* 0x00000025292b7220 */ /* 0x080fe20000410000 */
[----:B------:R-:W-:Y:S02]  /*83e0*/  HADD2.F32 R170, -RZ, R170.H0_H0 ;  /* 0x200000aaffaa7230 */ /* 0x000fe40000004100 */
[----:B------:R-:W-:Y:S01]  /*83f0*/  FMUL.FTZ R67, R39, R37 ;  /* 0x0000002527437220 */ /* 0x000fe20000410000 */
[----:B------:R-:W-:Y:S02]  /*8400*/  HADD2.F32 R36, -RZ, R36.H1_H1 ;  /* 0x30000024ff247230 */ /* 0x000fe40000004100 */
[----:B------:R-:W-:Y:S01]  /*8410*/  FMUL.FTZ R37, R40, R56 ;  /* 0x0000003828257220 */ /* 0x000fe20000410000 */
[----:B------:R-:W-:-:S02]  /*8420*/  HADD2.F32 R51, -RZ, R51.H0_H0 ;  /* 0x20000033ff337230 */ /* 0x000fc40000004100 */
[----:B------:R-:W-:Y:S01]  /*8430*/  FFMA.FTZ R43, R39, R170, -R43 ;  /* 0x000000aa272b7223 */ /* 0x000fe2000001082b */
[----:B------:R-:W-:Y:S02]  /*8440*/  HADD2.F32 R39, -RZ, R42.H0_H0 ;  /* 0x2000002aff277230 */ /* 0x000fe40000004100 */
[C---:B------:R-:W-:Y:S01]  /*8450*/  FMUL.FTZ R56, R36.reuse, R56 ;  /* 0x0000003824387220 */ /* 0x040fe20000410000 */
[----:B------:R-:W-:Y:S02]  /*8460*/  HADD2.F32 R173, -RZ, R173.H1_H1 ;  /* 0x300000adffad7230 */ /* 0x000fe40000004100 */
[----:B------:R-:W-:Y:S01]  /*8470*/  FFMA.FTZ R37, R36, R51, -R37 ;  /* 0x0000003324257223 */ /* 0x000fe20000010825 */
[----:B------:R-:W-:Y:S02]  /*8480*/  HADD2.F32 R65, -RZ, R65.H0_H0 ;  /* 0x20000041ff417230 */ /* 0x000fe40000004100 */
[----:B------:R-:W-:Y:S01]  /*8490*/  FFMA.FTZ R67, R41, R170, R67 ;  /* 0x000000aa29437223 */ /* 0x000fe20000010043 */
[----:B------:R-:W-:-:S02]  /*84a0*/  HADD2.F32 R36, -RZ, R38.H0_H0 ;  /* 0x20000026ff247230 */ /* 0x000fc40000004100 */
[----:B------:R-:W-:Y:S01]  /*84b0*/  FFMA.FTZ R56, R40, R51, R56 ;  /* 0x0000003328387223 */ /* 0x000fe20000010038 */
[----:B------:R-:W-:Y:S02]  /*84c0*/  HADD2.F32 R42, -RZ, R42.H1_H1 ;  /* 0x3000002aff2a7230 */ /* 0x000fe40000004100 */
[-C--:B------:R-:W-:Y:S01]  /*84d0*/  FMUL.FTZ R40, R39, R173.reuse ;  /* 0x000000ad27287220 */ /* 0x080fe20000410000 */
[----:B------:R-:W-:Y:S02]  /*84e0*/  HADD2.F32 R38, -RZ, R38.H1_H1 ;  /* 0x30000026ff267230 */ /* 0x000fe40000004100 */
[----:B------:R-:W-:Y:S01]  /*84f0*/  FMUL.FTZ R173, R36, R173 ;  /* 0x000000ad24ad7220 */ /* 0x000fe20000410000 */
[----:B------:R-:W-:Y:S02]  /*8500*/  HADD2.F32 R171, -RZ, R171.H1_H1 ;  /* 0x300000abffab7230 */ /* 0x000fe40000004100 */
[----:B------:R-:W-:Y:S01]  /*8510*/  FMUL.FTZ R41, R42, R65 ;  /* 0x000000412a297220 */ /* 0x000fe20000410000 */
[----:B------:R-:W-:-:S02]  /*8520*/  HADD2.F32 R58, -RZ, R58.H0_H0 ;  /* 0x2000003aff3a7230 */ /* 0x000fc40000004100 */
[----:B------:R-:W-:Y:S01]  /*8530*/  FMUL.FTZ R65, R38, R65 ;  /* 0x0000004126417220 */ /* 0x000fe20000410000 */
[----:B------:R-:W-:Y:S01]  /*8540*/  F2FP.F16.F32.PACK_AB R66, R66, R172 ;  /* 0x000000ac4242723e */ /* 0x000fe200000000ff */
[-C--:B------:R-:W-:Y:S01]  /*8550*/  FFMA.FTZ R40, R36, R171.reuse, -R40 ;  /* 0x000000ab24287223 */ /* 0x080fe20000010828 */
[----:B------:R-:W-:Y:S01]  /*8560*/  FFMA.FTZ R173, R39, R171, R173 ;  /* 0x000000ab27ad7223 */ /* 0x000fe200000100ad */
[-C--:B------:R-:W-:Y:S01]  /*8570*/  FFMA.FTZ R41, R38, R58.reuse, -R41 ;  /* 0x0000003a26297223 */ /* 0x080fe20000010829 */
[----:B------:R-:W-:Y:S01]  /*8580*/  FFMA.FTZ R65, R42, R58, R65 ;  /* 0x0000003a2a417223 */ /* 0x000fe20000010041 */
[----:B------:R-:W-:Y:S01]  /*8590*/  F2FP.F16.F32.PACK_AB R67, R56, R67 ;  /* 0x000000433843723e */ /* 0x000fe200000000ff */
[----:B------:R-:W-:Y:S01]  /*85a0*/  IMAD.MOV.U32 R39, RZ, RZ, R59 ;  /* 0x000000ffff277224 */ /* 0x000fe200078e003b */
[----:B------:R-:W-:Y:S01]  /*85b0*/  F2FP.F16.F32.PACK_AB R36, R37, R43 ;  /* 0x0000002b2524723e */ /* 0x000fe200000000ff */
[----:B------:R-:W-:Y:S01]  /*85c0*/  IMAD.MOV.U32 R37, RZ, RZ, R57 ;  /* 0x000000ffff257224 */ /* 0x000fe200078e0039 */
[----:B------:R-:W-:Y:S01]  /*85d0*/  F2FP.F16.F32.PACK_AB R38, R41, R40 ;  /* 0x000000282926723e */ /* 0x000fe200000000ff */
[----:B------:R-:W-:Y:S01]  /*85e0*/  IMAD.MOV.U32 R41, RZ, RZ, R64 ;  /* 0x000000ffff297224 */ /* 0x000fe200078e0040 */
[----:B------:R-:W-:-:S02]  /*85f0*/  F2FP.F16.F32.PACK_AB R42, R65, R173 ;  /* 0x000000ad412a723e */ /* 0x000fc400000000ff */
[----:B------:R-:W-:Y:S02]  /*8600*/  MOV R40, R67 ;  /* 0x0000004300287202 */ /* 0x000fe40000000f00 */
[----:B------:R-:W-:-:S07]  /*8610*/  MOV R43, R66 ;  /* 0x00000042002b7202 */ /* 0x000fce0000000f00 */
.L_x_735:
[----:B------:R-:W-:Y:S05]  /*8620*/  BSYNC B3 ;  /* 0x0000000000037941 */ /* 0x000fea0003800000 */
.L_x_734:
[----:B------:R-:W-:Y:S02]  /*8630*/  ULDC.64 UR4, c[0x0][0x208] ;  /* 0x0000820000047ab9 */ /* 0x000fe40000000a00 */
[----:B0-----:R0:W-:Y:S04]  /*8640*/  STG.E.128 desc[UR4][R46.64], R36 ;  /* 0x000000242e007986 */ /* 0x0011e8000c101d04 */
[----:B--2---:R0:W-:Y:S02]  /*8650*/  @!P4 STG.E.128 desc[UR4][R48.64], R40 ;  /* 0x000000283000c986 */ /* 0x0041e4000c101d04 */
.L_x_733:
[----:B------:R-:W-:Y:S05]  /*8660*/  BSYNC B2 ;  /* 0x0000000000027941 */ /* 0x000fea0003800000 */
.L_x_732:
[----:B------:R-:W-:-:S13]  /*8670*/  ISETP.NE.AND P4, PT, R10, RZ, PT ;  /* 0x000000ff0a00720c */ /* 0x000fda0003f85270 */
[----:B------:R-:W-:Y:S05]  /*8680*/  @!P4 BRA `(.L_x_731) ;  /* 0x0000000400dcc947 */ /* 0x000fea0003800000 */
[----:B0-----:R-:W-:Y:S01]  /*8690*/  SEL R36, R118, R148, !P1 ;  /* 0x0000009476247207 */ /* 0x001fe20004800000 */
        /* <DEDUP_REMOVED lines=21> */
[C---:B------:R-:W-:Y:S01]  /*87f0*/  IMAD R37, R19.reuse, 0x5000, R134 ;  /* 0x0000500013257824 */ /* 0x040fe200078e0286 */
        /* <DEDUP_REMOVED lines=9> */
[----:B------:R-:W-:Y:S01]  /*8890*/  SHF.R.U64 R49, R60, 0x10, R61 ;  /* 0x000000103c317819 */ /* 0x000fe2000000123d */
[----:B--2---:R-:W-:Y:S01]  /*88a0*/  IMAD.MOV.U32 R56, RZ, RZ, R41 ;  /* 0x000000ffff387224 */ /* 0x004fe200078e0029 */
[----:B------:R-:W-:Y:S01]  /*88b0*/  SHF.R.U32.HI R60, RZ, 0x10, R61 ;  /* 0x00000010ff3c7819 */ /* 0x000fe2000001163d */
[----:B------:R-:W-:Y:S01]  /*88c0*/  HADD2.F32 R57, -RZ, R169.H1_H1 ;  /* 0x300000a9ff397230 */ /* 0x000fe20000004100 */
[--C-:B------:R-:W-:Y:S01]  /*88d0*/  SHF.R.U64 R48, R52, 0x10, R53.reuse ;  /* 0x0000001034307819 */ /* 0x100fe20000001235 */
[--C-:B0-----:R-:W-:Y:S01]  /*88e0*/  HADD2.F32 R58, -RZ, R37.reuse.H0_H0 ;  /* 0x20000025ff3a7230 */ /* 0x101fe20000004100 */
[----:B------:R-:W-:Y:S01]  /*88f0*/  SHF.R.U32.HI R52, RZ, 0x10, R53 ;  /* 0x00000010ff347819 */ /* 0x000fe20000011635 */
[--C-:B------:R-:W-:Y:S01]  /*8900*/  HADD2.F32 R64, -RZ, R56.reuse.H0_H0 ;  /* 0x20000038ff407230 */ /* 0x100fe20000004100 */
[--C-:B------:R-:W-:Y:S01]  /*8910*/  SHF.R.U64 R50, R54, 0x10, R55.reuse ;  /* 0x0000001036327819 */ /* 0x100fe20000001237 */
[----:B------:R-:W-:Y:S01]  /*8920*/  HADD2.F32 R56, -RZ, R56.H1_H1 ;  /* 0x30000038ff387230 */ /* 0x000fe20000004100 */
[----:B------:R-:W-:Y:S01]  /*8930*/  MOV R41, R39 ;  /* 0x0000002700297202 */ /* 0x000fe20000000f00 */
[----:B------:R-:W-:Y:S01]  /*8940*/  HADD2.F32 R60, -RZ, R60.H0_H0 ;  /* 0x2000003cff3c7230 */ /* 0x000fe20000004100 */
[----:B------:R-:W-:Y:S01]  /*8950*/  SHF.R.U32.HI R54, RZ, 0x10, R55 ;  /* 0x00000010ff367819 */ /* 0x000fe20000011637 */
[----:B------:R-:W-:-:S02]  /*8960*/  HADD2.F32 R53, -RZ, R37.H1_H1 ;  /* 0x30000025ff357230 */ /* 0x000fc40000004100 */
[-C--:B------:R-:W-:Y:S01]  /*8970*/  FMUL.FTZ R37, R64, R57.reuse ;  /* 0x0000003940257220 */ /* 0x080fe20000410000 */
[----:B------:R-:W-:Y:S02]  /*8980*/  HADD2.F32 R39, -RZ, R167.H1_H1 ;  /* 0x300000a7ff277230 */ /* 0x000fe40000004100 */
[----:B------:R-:W-:Y:S01]  /*8990*/  FMUL.FTZ R57, R58, R57 ;  /* 0x000000393a397220 */ /* 0x000fe20000410000 */
[----:B------:R-:W-:Y:S02]  /*89a0*/  HADD2.F32 R55, -RZ, R52.H0_H0 ;  /* 0x20000034ff377230 */ /* 0x000fe40000004100 */
[-C--:B------:R-:W-:Y:S01]  /*89b0*/  FMUL.FTZ R52, R56, R60.reuse ;  /* 0x0000003c38347220 */ /* 0x080fe20000410000 */
[C---:B------:R-:W-:Y:S01]  /*89c0*/  FMUL.FTZ R59, R53.reuse, R60 ;  /* 0x0000003c353b7220 */ /* 0x040fe20000410000 */
[----:B------:R-:W-:Y:S01]  /*89d0*/  SHF.R.U64 R51, R62, 0x10, R63 ;  /* 0x000000103e337819 */ /* 0x000fe2000000123f */
[-C--:B------:R-:W-:Y:S01]  /*89e0*/  FFMA.FTZ R37, R58, R39.reuse, -R37 ;  /* 0x000000273a257223 */ /* 0x080fe20000010825 */
[----:B------:R-:W-:Y:S01]  /*89f0*/  SHF.R.U32.HI R62, RZ, 0x10, R63 ;  /* 0x00000010ff3e7819 */ /* 0x000fe2000001163f */
[----:B------:R-:W-:Y:S01]  /*8a00*/  FFMA.FTZ R39, R64, R39, R57 ;  /* 0x0000002740277223 */ /* 0x000fe20000010039 */
[-C--:B------:R-:W-:Y:S01]  /*8a10*/  FFMA.FTZ R52, R53, R55.reuse, -R52 ;  /* 0x0000003735347223 */ /* 0x080fe20000010834 */
[----:B------:R-:W-:Y:S01]  /*8a20*/  FFMA.FTZ R56, R56, R55, R59 ;  /* 0x0000003738387223 */ /* 0x000fe2000001003b */
[----:B------:R-:W-:-:S02]  /*8a30*/  HADD2.F32 R64, -RZ, R168.H1_H1 ;  /* 0x300000a8ff407230 */ /* 0x000fc40000004100 */
[--C-:B------:R-:W-:Y:S01]  /*8a40*/  HADD2.F32 R55, -RZ, R43.reuse.H0_H0 ;  /* 0x2000002bff377230 */ /* 0x100fe20000004100 */
[----:B------:R-:W-:Y:S01]  /*8a50*/  F2FP.F16.F32.PACK_AB R37, R52, R37 ;  /* 0x000000253425723e */ /* 0x000fe200000000ff */
[----:B------:R-:W-:Y:S02]  /*8a60*/  HADD2.F32 R58, -RZ, R43.H1_H1 ;  /* 0x3000002bff3a7230 */ /* 0x000fe40000004100 */
[--C-:B------:R-:W-:Y:S02]  /*8a70*/  HADD2.F32 R43, -RZ, R41.reuse.H0_H0 ;  /* 0x20000029ff2b7230 */ /* 0x100fe40000004100 */
[----:B------:R-:W-:Y:S02]  /*8a80*/  HADD2.F32 R62, -RZ, R62.H0_H0 ;  /* 0x2000003eff3e7230 */ /* 0x000fe40000004100 */
[----:B------:R-:W-:Y:S02]  /*8a90*/  HADD2.F32 R53, -RZ, R41.H1_H1 ;  /* 0x30000029ff357230 */ /* 0x000fe40000004100 */
[----:B------:R-:W-:-:S02]  /*8aa0*/  HADD2.F32 R60, -RZ, R166.H1_H1 ;  /* 0x300000a6ff3c7230 */ /* 0x000fc40000004100 */
[----:B------:R-:W-:Y:S01]  /*8ab0*/  FMUL.FTZ R66, R58, R62 ;  /* 0x0000003e3a427220 */ /* 0x000fe20000410000 */
[----:B------:R-:W-:Y:S02]  /*8ac0*/  HADD2.F32 R57, -RZ, R54.H0_H0 ;  /* 0x20000036ff397230 */ /* 0x000fe40000004100 */
[-C--:B------:R-:W-:Y:S01]  /*8ad0*/  FMUL.FTZ R54, R55, R64.reuse ;  /* 0x0000004037367220 */ /* 0x080fe20000410000 */
[----:B------:R-:W-:Y:S01]  /*8ae0*/  FMUL.FTZ R64, R43, R64 ;  /* 0x000000402b407220 */ /* 0x000fe20000410000 */
[----:B------:R-:W-:Y:S01]  /*8af0*/  FMUL.FTZ R59, R53, R62 ;  /* 0x0000003e353b7220 */ /* 0x000fe20000410000 */
[----:B------:R-:W-:Y:S02]  /*8b00*/  HADD2.F32 R62, -RZ, R169.H0_H0 ;  /* 0x200000a9ff3e7230 */ /* 0x000fe40000004100 */
[-C--:B------:R-:W-:Y:S01]  /*8b10*/  FFMA.FTZ R41, R43, R60.reuse, -R54 ;  /* 0x0000003c2b297223 */ /* 0x080fe20000010836 */
[----:B------:R-:W-:Y:S01]  /*8b20*/  FFMA.FTZ R43, R55, R60, R64 ;  /* 0x0000003c372b7223 */ /* 0x000fe20000010040 */
[----:B------:R-:W-:-:S02]  /*8b30*/  HADD2.F32 R64, -RZ, R49.H0_H0 ;  /* 0x20000031ff407230 */ /* 0x000fc40000004100 */
[-C--:B------:R-:W-:Y:S01]  /*8b40*/  FFMA.FTZ R54, R53, R57.reuse, -R66 ;  /* 0x0000003935367223 */ /* 0x080fe20000010842 */
[----:B------:R-:W-:Y:S01]  /*8b50*/  FFMA.FTZ R58, R58, R57, R59 ;  /* 0x000000393a3a7223 */ /* 0x000fe2000001003b */
[----:B------:R-:W-:Y:S02]  /*8b60*/  HADD2.F32 R55, -RZ, R40.H0_H0 ;  /* 0x20000028ff377230 */ /* 0x000fe40000004100 */
[----:B------:R-:W-:Y:S01]  /*8b70*/  HADD2.F32 R49, -RZ, R36.H0_H0 ;  /* 0x20000024ff317230 */ /* 0x000fe20000004100 */
[----:B------:R-:W-:Y:S01]  /*8b80*/  F2FP.F16.F32.PACK_AB R54, R54, R41 ;  /* 0x000000293636723e */ /* 0x000fe200000000ff */
[----:B------:R-:W-:Y:S01]  /*8b90*/  HADD2.F32 R57, -RZ, R40.H1_H1 ;  /* 0x30000028ff397230 */ /* 0x000fe20000004100 */
[----:B------:R-:W-:Y:S01]  /*8ba0*/  F2FP.F16.F32.PACK_AB R41, R56, R39 ;  /* 0x000000273829723e */ /* 0x000fe200000000ff */
[----:B------:R-:W-:Y:S02]  /*8bb0*/  HADD2.F32 R53, -RZ, R36.H1_H1 ;  /* 0x30000024ff357230 */ /* 0x000fe40000004100 */
[----:B------:R-:W-:Y:S01]  /*8bc0*/  FMUL.FTZ R36, R55, R62 ;  /* 0x0000003e37247220 */ /* 0x000fe20000410000 */
[----:B------:R-:W-:-:S02]  /*8bd0*/  HADD2.F32 R60, -RZ, R167.H0_H0 ;  /* 0x200000a7ff3c7230 */ /* 0x000fc40000004100 */
[----:B------:R-:W-:Y:S01]  /*8be0*/  FMUL.FTZ R40, R49, R62 ;  /* 0x0000003e31287220 */ /* 0x000fe20000410000 */
[----:B------:R-:W-:Y:S02]  /*8bf0*/  HADD2.F32 R48, -RZ, R48.H0_H0 ;  /* 0x20000030ff307230 */ /* 0x000fe40000004100 */
[-C--:B------:R-:W-:Y:S01]  /*8c00*/  FMUL.FTZ R62, R57, R64.reuse ;  /* 0x00000040393e7220 */ /* 0x080fe20000410000 */
[----:B------:R-:W-:Y:S01]  /*8c10*/  FMUL.FTZ R64, R53, R64 ;  /* 0x0000004035407220 */ /* 0x000fe20000410000 */
[----:B------:R-:W-:Y:S01]  /*8c20*/  FFMA.FTZ R36, R49, R60, -R36 ;  /* 0x0000003c31247223 */ /* 0x000fe20000010824 */
[----:B------:R-:W-:Y:S02]  /*8c30*/  HADD2.F32 R168, -RZ, R168.H0_H0 ;  /* 0x200000a8ffa87230 */ /* 0x000fe40000004100 */
[-C--:B------:R-:W-:Y:S01]  /*8c40*/  FFMA.FTZ R49, R53, R48.reuse, -R62 ;  /* 0x0000003035317223 */ /* 0x080fe2000001083e */
[----:B------:R-:W-:Y:S01]  /*8c50*/  FFMA.FTZ R53, R57, R48, R64 ;  /* 0x0000003039357223 */ /* 0x000fe20000010040 */
[----:B------:R-:W-:-:S02]  /*8c60*/  HADD2.F32 R57, -RZ, R51.H0_H0 ;  /* 0x20000033ff397230 */ /* 0x000fc40000004100 */
[----:B------:R-:W-:Y:S01]  /*8c70*/  FFMA.FTZ R40, R55, R60, R40 ;  /* 0x0000003c37287223 */ /* 0x000fe20000010028 */
[----:B------:R-:W-:Y:S01]  /*8c80*/  HADD2.F32 R51, -RZ, R42.H0_H0 ;  /* 0x2000002aff337230 */ /* 0x000fe20000004100 */
        /* <DEDUP_REMOVED lines=8> */
[-C--:B------:R-:W-:Y:S01]  /*8d10*/  FMUL.FTZ R61, R42, R57.reuse ;  /* 0x000000392a3d7220 */ /* 0x080fe20000410000 */
[----:B------:R-:W-:Y:S02]  /*8d20*/  HADD2.F32 R55, -RZ, R50.H0_H0 ;  /* 0x20000032ff377230 */ /* 0x000fe40000004100 */
[----:B------:R-:W-:Y:S01]  /*8d30*/  FMUL.FTZ R57, R38, R57 ;  /* 0x0000003926397220 */ /* 0x000fe20000410000 */
[----:B------:R-:W-:Y:S01]  /*8d40*/  F2FP.F16.F32.PACK_AB R40, R53, R40 ;  /* 0x000000283528723e */ /* 0x000fe200000000ff */
[-C--:B------:R-:W-:Y:S01]  /*8d50*/  FFMA.FTZ R59, R48, R166.reuse, -R59 ;  /* 0x000000a6303b7223 */ /* 0x080fe2000001083b */
[----:B------:R-:W-:Y:S01]  /*8d60*/  FFMA.FTZ R168, R51, R166, R168 ;  /* 0x000000a633a87223 */ /* 0x000fe200000100a8 */
[-C--:B------:R-:W-:Y:S01]  /*8d70*/  FFMA.FTZ R38, R38, R55.reuse, -R61 ;  /* 0x0000003726267223 */ /* 0x080fe2000001083d */
[----:B------:R-:W-:Y:S01]  /*8d80*/  FFMA.FTZ R57, R42, R55, R57 ;  /* 0x000000372a397223 */ /* 0x000fe20000010039 */
[----:B------:R-:W-:-:S03]  /*8d90*/  IMAD.MOV.U32 R39, RZ, RZ, R54 ;  /* 0x000000ffff277224 */ /* 0x000fc600078e0036 */
[----:B------:R-:W-:Y:S02]  /*8da0*/  F2FP.F16.F32.PACK_AB R38, R38, R59 ;  /* 0x0000003b2626723e */ /* 0x000fe400000000ff */
[----:B------:R-:W-:-:S07]  /*8db0*/  F2FP.F16.F32.PACK_AB R42, R57, R168 ;  /* 0x000000a8392a723e */ /* 0x000fce00000000ff */
.L_x_737:
[----:B------:R-:W-:Y:S05]  /*8dc0*/  BSYNC B2 ;  /* 0x0000000000027941 */ /* 0x000fea0003800000 */
.L_x_736:
[----:B------:R-:W-:Y:S02]  /*8dd0*/  ULDC.64 UR4, c[0x0][0x208] ;  /* 0x0000820000047ab9 */ /* 0x000fe40000000a00 */
[----:B0-----:R3:W-:Y:S04]  /*8de0*/  STG.E.128 desc[UR4][R44.64], R36 ;  /* 0x000000242c007986 */ /* 0x0017e8000c101d04 */
[----:B--2---:R3:W-:Y:S02]  /*8df0*/  @!P4 STG.E.128 desc[UR4][R46.64], R40 ;  /* 0x000000282e00c986 */ /* 0x0047e4000c101d04 */
.L_x_731:
[----:B------:R-:W-:Y:S05]  /*8e00*/  BSYNC B1 ;  /* 0x0000000000017941 */ /* 0x000fea0003800000 */
.L_x_730:
[----:B0--3--:R-:W-:Y:S02]  /*8e10*/  VIADD R37, R212, 0x40 ;  /* 0x00000040d4257836 */ /* 0x009fe40000000000 */
[-C--:B--2---:R-:W-:Y:S02]  /*8e20*/  IMAD R36, R146, R122.reuse, RZ ;  /* 0x0000007a92247224 */ /* 0x084fe400078e02ff */
[----:B------:R-:W-:-:S04]  /*8e30*/  IMAD.WIDE.U32 R124, R37, R122, R124 ;  /* 0x0000007a257c7225 */ /* 0x000fc800078e007c */
[----:B------:R-:W-:Y:S01]  /*8e40*/  IMAD R49, R37, R123, R36 ;  /* 0x0000007b25317224 */ /* 0x000fe200078e0224 */
[----:B------:R-:W-:Y:S06]  /*8e50*/  @P3 BRA `(.L_x_698) ;  /* 0x0000001000f43947 */ /* 0x000fec0003800000 */
[----:B------:R-:W-:Y:S01]  /*8e60*/  ISETP.NE.AND P3, PT, R26, RZ, PT ;  /* 0x000000ff1a00720c */ /* 0x000fe20003f65270 */
[----:B------:R-:W-:Y:S01]  /*8e70*/  BSSY B1, `(.L_x_738) ;  /* 0x000007b000017945 */ /* 0x000fe20003800000 */
[----:B------:R-:W-:-:S11]  /*8e80*/  IADD3 R49, R125, R49, RZ ;  /* 0x000000317d317210 */ /* 0x000fd60007ffe0ff */
[----:B------:R-:W-:Y:S05]  /*8e90*/  @!P3 BRA `(.L_x_739) ;  /* 0x0000000400e0b947 */ /* 0x000fea0003800000 */
[----:B------:R-:W-:Y:S01]  /*8ea0*/  SEL R36, R118, R148, !P0 ;  /* 0x0000009476247207 */ /* 0x000fe20004000000 */
[----:B------:R-:W-:Y:S01]  /*8eb0*/  BSSY B2, `(.L_x_740) ;  /* 0x0000073000027945 */ /* 0x000fe20003800000 */
[----:B------:R-:W-:Y:S02]  /*8ec0*/  SHF.R.U32.HI R39, RZ, 0x3, R222 ;  /* 0x00000003ff277819 */ /* 0x000fe400000116de */
[----:B------:R-:W-:Y:S02]  /*8ed0*/  SHF.R.S32.HI R37, RZ, 0x1f, R36 ;  /* 0x0000001fff257819 */ /* 0x000fe40000011424 */
[----:B------:R-:W-:Y:S02]  /*8ee0*/  IADD3 R38, P4, P5, R96, R124, R13 ;  /* 0x0000007c60267210 */ /* 0x000fe40007d9e00d */
[----:B------:R-:W-:-:S04]  /*8ef0*/  LEA.HI R37, R37, R36, RZ, 0x4 ;  /* 0x0000002425257211 */ /* 0x000fc800078f20ff */
[----:B------:R-:W-:-:S04]  /*8f00*/  LEA.HI.SX32 R37, R37, R14, 0x1c ;  /* 0x0000000e25257211 */ /* 0x000fc800078fe2ff */
[----:B------:R-:W-:Y:S01]  /*8f10*/  SHF.R.S32.HI R36, RZ, 0x1f, R37 ;  /* 0x0000001fff247819 */ /* 0x000fe20000011425 */
[----:B------:R-:W-:-:S03]  /*8f20*/  IMAD.SHL.U32 R47, R37, 0x8, RZ ;  /* 0x00000008252f7824 */ /* 0x000fc600078e00ff */
[----:B------:R-:W-:Y:S02]  /*8f30*/  LEA.HI R36, R36, R37, RZ, 0x3 ;  /* 0x0000002524247211 */ /* 0x000fe400078f18ff */
[----:B------:R-:W-:Y:S02]  /*8f40*/  ISETP.GE.AND P3, PT, R47, R145, PT ;  /* 0x000000912f00720c */ /* 0x000fe40003f66270 */
[----:B------:R-:W-:Y:S02]  /*8f50*/  SHF.R.S32.HI R40, RZ, 0x3, R36 ;  /* 0x00000003ff287819 */ /* 0x000fe40000011424 */
[----:B------:R-:W-:-:S03]  /*8f60*/  LOP3.LUT R36, R222, 0x38, R47, 0xf8, !PT ;  /* 0x00000038de247812 */ /* 0x000fc600078ef82f */
[----:B------:R-:W-:Y:S01]  /*8f70*/  IMAD R37, R40, 0x1400, R225 ;  /* 0x0000140028257824 */ /* 0x000fe200078e02e1 */
[----:B------:R-:W-:Y:S02]  /*8f80*/  LOP3.LUT R36, R36, R39, RZ, 0x3c, !PT ;  /* 0x0000002724247212 */ /* 0x000fe400078e3cff */
[----:B------:R-:W-:Y:S02]  /*8f90*/  IADD3.X R39, R92, R49, R7, P4, P5 ;  /* 0x000000315c277210 */ /* 0x000fe400027ea407 */
[C---:B------:R-:W-:Y:S01]  /*8fa0*/  LEA R44, P4, R38.reuse, R116, 0x1 ;  /* 0x00000074262c7211 */ /* 0x040fe200078808ff */
[----:B------:R-:W-:Y:S01]  /*8fb0*/  IMAD.IADD R36, R37, 0x1, R36 ;  /* 0x0000000125247824 */ /* 0x000fe200078e0224 */
[----:B------:R-:W-:Y:S01]  /*8fc0*/  @!P3 SHF.R.S32.HI R48, RZ, 0x1f, R47 ;  /* 0x0000001fff30b819 */ /* 0x000fe2000001142f */
[C---:B------:R-:W-:Y:S01]  /*8fd0*/  IMAD R37, R19.reuse, 0x5000, R133 ;  /* 0x0000500013257824 */ /* 0x040fe200078e0285 */
[----:B------:R-:W-:Y:S01]  /*8fe0*/  LEA.HI.X R45, R38, R117, R39, 0x1, P4 ;  /* 0x00000075262d7211 */ /* 0x000fe200020f0c27 */
[----:B------:R-:W-:Y:S01]  /*8ff0*/  IMAD R39, R19, 0x5000, R36 ;  /* 0x0000500013277824 */ /* 0x000fe200078e0224 */
[----:B------:R-:W-:-:S02]  /*9000*/  @!P3 IADD3 R47, P4, P5, R96, R124, R47 ;  /* 0x0000007c602fb210 */ /* 0x000fc40007d9e02f */
[----:B------:R-:W-:Y:S01]  /*9010*/  LEA R37, R37, R18, 0x1 ;  /* 0x0000001225257211 */ /* 0x000fe200078e08ff */
[----:B------:R-:W-:Y:S01]  /*9020*/  IMAD R40, R39, 0x2, R18 ;  /* 0x0000000227287824 */ /* 0x000fe200078e0212 */
[----:B------:R-:W-:Y:S02]  /*9030*/  @!P3 IADD3.X R48, R92, R49, R48, P4, P5 ;  /* 0x000000315c30b210 */ /* 0x000fe400027ea430 */
[----:B------:R-:W-:Y:S02]  /*9040*/  ISETP.GE.AND P5, PT, R16, R115, PT ;  /* 0x000000731000720c */ /* 0x000fe40003fa6270 */
[----:B------:R-:W0:Y:S01]  /*9050*/  LDS.128 R36, [R37+0x24400] ;  /* 0x0244000025247984 */ /* 0x000e220000000c00 */
[----:B------:R-:W-:-:S03]  /*9060*/  @!P3 LEA R46, P4, R47, R116, 0x1 ;  /* 0x000000742f2eb211 */ /* 0x000fc600078808ff */
[----:B------:R-:W2:Y:S01]  /*9070*/  LDS.128 R40, [R40+0x24400] ;  /* 0x0244000028287984 */ /* 0x000ea20000000c00 */
[----:B------:R-:W-:-:S06]  /*9080*/  @!P3 LEA.HI.X R47, R47, R117, R48, 0x1, P4 ;  /* 0x000000752f2fb211 */ /* 0x000fcc00020f0c30 */
[----:B------:R-:W-:Y:S05]  /*9090*/  @P5 BRA `(.L_x_741) ;  /* 0x0000000400505947 */ /* 0x000fea0003800000 */
[----:B--2---:R-:W-:Y:S01]  /*90a0*/  IMAD.MOV.U32 R53, RZ, RZ, R41 ;  /* 0x000000ffff357224 */ /* 0x004fe200078e0029 */
[----:B------:R-:W-:Y:S01]  /*90b0*/  SHF.R.U32.HI R59, RZ, 0x10, R81 ;  /* 0x00000010ff3b7819 */ /* 0x000fe20000011651 */
[----:B------:R-:W-:Y:S01]  /*90c0*/  IMAD.MOV.U32 R55, RZ, RZ, R43 ;  /* 0x000000ffff377224 */ /* 0x000fe200078e002b */
[----:B0-----:R-:W-:Y:S01]  /*90d0*/  MOV R41, R39 ;  /* 0x0000002700297202 */ /* 0x001fe20000000f00 */
[----:B------:R-:W-:Y:S01]  /*90e0*/  HADD2.F32 R58, -RZ, R165.H1_H1 ;  /* 0x300000a5ff3a7230 */ /* 0x000fe20000004100 */
[----:B------:R-:W-:Y:S01]  /*90f0*/  SHF.R.U32.HI R57, RZ, 0x10, R73 ;  /* 0x00000010ff397819 */ /* 0x000fe20000011649 */
[----:B------:R-:W-:Y:S01]  /*9100*/  HADD2.F32 R43, -RZ, R53.H0_H0 ;  /* 0x20000035ff2b7230 */ /* 0x000fe20000004100 */
[--C-:B------:R-:W-:Y:S01]  /*9110*/  SHF.R.U64 R52, R82, 0x10, R83.reuse ;  /* 0x0000001052347819 */ /* 0x100fe20000001253 */
[----:B------:R-:W-:Y:S01]  /*9120*/  HADD2.F32 R39, -RZ, R37.H0_H0 ;  /* 0x20000025ff277230 */ /* 0x000fe20000004100 */
[----:B------:R-:W-:Y:S01]  /*9130*/  SHF.R.U32.HI R82, RZ, 0x10, R83 ;  /* 0x00000010ff527819 */ /* 0x000fe20000011653 */
[----:B------:R-:W-:-:S02]  /*9140*/  HADD2.F32 R59, -RZ, R59.H0_H0 ;  /* 0x2000003bff3b7230 */ /* 0x000fc40000004100 */
[-C--:B------:R-:W-:Y:S01]  /*9150*/  FMUL.FTZ R60, R43, R58.reuse ;  /* 0x0000003a2b3c7220 */ /* 0x080fe20000410000 */
[----:B------:R-:W-:Y:S02]  /*9160*/  HADD2.F32 R54, -RZ, R37.H1_H1 ;  /* 0x30000025ff367230 */ /* 0x000fe40000004100 */
[C---:B------:R-:W-:Y:S01]  /*9170*/  FMUL.FTZ R58, R39.reuse, R58 ;  /* 0x0000003a273a7220 */ /* 0x040fe20000410000 */
[----:B------:R-:W-:Y:S01]  /*9180*/  HADD2.F32 R56, -RZ, R155.H1_H1 ;  /* 0x3000009bff387230 */ /* 0x000fe20000004100 */
[--C-:B------:R-:W-:Y:S01]  /*9190*/  SHF.R.U64 R50, R74, 0x10, R75.reuse ;  /* 0x000000104a327819 */ /* 0x100fe2000000124b */
[----:B------:R-:W-:Y:S02]  /*91a0*/  HADD2.F32 R53, -RZ, R53.H1_H1 ;  /* 0x30000035ff357230 */ /* 0x000fe40000004100 */
[-C--:B------:R-:W-:Y:S01]  /*91b0*/  FMUL.FTZ R62, R54, R59.reuse ;  /* 0x0000003b363e7220 */ /* 0x080fe20000410000 */
[----:B------:R-:W-:Y:S02]  /*91c0*/  HADD2.F32 R57, -RZ, R57.H0_H0 ;  /* 0x20000039ff397230 */ /* 0x000fe40000004100 */
[-C--:B------:R-:W-:Y:S01]  /*91d0*/  FFMA.FTZ R37, R39, R56.reuse, -R60 ;  /* 0x0000003827257223 */ /* 0x080fe2000001083c */
[----:B------:R-:W-:Y:S01]  /*91e0*/  FFMA.FTZ R39, R43, R56, R58 ;  /* 0x000000382b277223 */ /* 0x000fe2000001003a */
[C---:B------:R-:W-:Y:S01]  /*91f0*/  FMUL.FTZ R61, R53.reuse, R59 ;  /* 0x0000003b353d7220 */ /* 0x040fe20000410000 */
[----:B------:R-:W-:Y:S01]  /*9200*/  SHF.R.U32.HI R74, RZ, 0x10, R75 ;  /* 0x00000010ff4a7819 */ /* 0x000fe2000001164b */
[----:B------:R-:W-:Y:S01]  /*9210*/  FFMA.FTZ R56, R53, R57, R62 ;  /* 0x0000003935387223 */ /* 0x000fe2000001003e */
[----:B------:R-:W-:-:S02]  /*9220*/  HADD2.F32 R62, -RZ, R164.H1_H1 ;  /* 0x300000a4ff3e7230 */ /* 0x000fc40000004100 */
[----:B------:R-:W-:Y:S01]  /*9230*/  FFMA.FTZ R54, R54, R57, -R61 ;  /* 0x0000003936367223 */ /* 0x000fe2000001083d */
[--C-:B------:R-:W-:Y:S01]  /*9240*/  HADD2.F32 R53, -RZ, R55.reuse.H0_H0 ;  /* 0x20000037ff357230 */ /* 0x100fe20000004100 */
[----:B------:R-:W-:Y:S01]  /*9250*/  SHF.R.U64 R51, R80, 0x10, R81 ;  /* 0x0000001050337819 */ /* 0x000fe20000001251 */
[----:B------:R-:W-:Y:S01]  /*9260*/  HADD2.F32 R55, -RZ, R55.H1_H1 ;  /* 0x30000037ff377230 */ /* 0x000fe20000004100 */
[----:B------:R-:W-:Y:S01]  /*9270*/  SHF.R.U64 R48, R72, 0x10, R73 ;  /* 0x0000001048307819 */ /* 0x000fe20000001249 */
[----:B------:R-:W-:Y:S02]  /*9280*/  HADD2.F32 R43, -RZ, R41.H0_H0 ;  /* 0x20000029ff2b7230 */ /* 0x000fe40000004100 */
[----:B------:R-:W-:Y:S01]  /*9290*/  FMUL.FTZ R64, R53, R62 ;  /* 0x0000003e35407220 */ /* 0x000fe20000410000 */
[----:B------:R-:W-:Y:S01]  /*92a0*/  HADD2.F32 R82, -RZ, R82.H0_H0 ;  /* 0x20000052ff527230 */ /* 0x000fe20000004100 */
[----:B------:R-:W-:Y:S01]  /*92b0*/  F2FP.F16.F32.PACK_AB R37, R54, R37 ;  /* 0x000000253625723e */ /* 0x000fe200000000ff */
[----:B------:R-:W-:-:S02]  /*92c0*/  HADD2.F32 R60, -RZ, R154.H1_H1 ;  /* 0x3000009aff3c7230 */ /* 0x000fc40000004100 */
[----:B------:R-:W-:Y:S01]  /*92d0*/  FMUL.FTZ R62, R43, R62 ;  /* 0x0000003e2b3e7220 */ /* 0x000fe20000410000 */
[----:B------:R-:W-:Y:S02]  /*92e0*/  HADD2.F32 R58, -RZ, R41.H1_H1 ;  /* 0x30000029ff3a7230 */ /* 0x000fe40000004100 */
[----:B------:R-:W-:Y:S01]  /*92f0*/  FMUL.FTZ R57, R55, R82 ;  /* 0x0000005237397220 */ /* 0x000fe20000410000 */
[----:B------:R-:W-:Y:S02]  /*9300*/  HADD2.F32 R74, -RZ, R74.H0_H0 ;  /* 0x2000004aff4a7230 */ /* 0x000fe40000004100 */
[-C--:B------:R-:W-:Y:S01]  /*9310*/  FFMA.FTZ R41, R43, R60.reuse, -R64 ;  /* 0x0000003c2b297223 */ /* 0x080fe20000010840 */
[----:B------:R-:W-:Y:S01]  /*9320*/  FFMA.FTZ R43, R53, R60, R62 ;  /* 0x0000003c352b7223 */ /* 0x000fe2000001003e */
[C---:B------:R-:W-:Y:S01]  /*9330*/  FMUL.FTZ R82, R58.reuse, R82 ;  /* 0x000000523a527220 */ /* 0x040fe20000410000 */
[----:B------:R-:W-:Y:S02]  /*9340*/  HADD2.F32 R53, -RZ, R40.H0_H0 ;  /* 0x20000028ff357230 */ /* 0x000fe40000004100 */
[----:B------:R-:W-:Y:S01]  /*9350*/  FFMA.FTZ R58, R58, R74, -R57 ;  /* 0x0000004a3a3a7223 */ /* 0x000fe20000010839 */
[----:B------:R-:W-:-:S02]  /*9360*/  HADD2.F32 R57, -RZ, R51.H0_H0 ;  /* 0x20000033ff397230 */ /* 0x000fc40000004100 */
[----:B------:R-:W-:Y:S01]  /*9370*/  FFMA.FTZ R60, R55, R74, R82 ;  /* 0x0000004a373c7223 */ /* 0x000fe20000010052 */
[----:B------:R-:W-:Y:S02]  /*9380*/  HADD2.F32 R51, -RZ, R36.H0_H0 ;  /* 0x20000024ff337230 */ /* 0x000fe40000004100 */
[----:B------:R-:W-:Y:S01]  /*9390*/  HADD2.F32 R40, -RZ, R40.H1_H1 ;  /* 0x30000028ff287230 */ /* 0x000fe20000004100 */
[----:B------:R-:W-:Y:S01]  /*93a0*/  F2FP.F16.F32.PACK_AB R58, R58, R41 ;  /* 0x000000293a3a723e */ /* 0x000fe200000000ff */
[----:B------:R-:W-:Y:S01]  /*93b0*/  HADD2.F32 R36, -RZ, R36.H1_H1 ;  /* 0x30000024ff247230 */ /* 0x000fe20000004100 */
[----:B------:R-:W-:Y:S01]  /*93c0*/  F2FP.F16.F32.PACK_AB R41, R56, R39 ;  /* 0x000000273829723e */ /* 0x000fe200000000ff */
[----:B------:R-:W-:Y:S02]  /*93d0*/  HADD2.F32 R55, -RZ, R48.H0_H0 ;  /* 0x20000030ff377230 */ /* 0x000fe40000004100 */
[----:B------:R-:W-:Y:S01]  /*93e0*/  FMUL.FTZ R59, R40, R57 ;  /* 0x00000039283b7220 */ /* 0x000fe20000410000 */
[----:B------:R-:W-:-:S02]  /*93f0*/  HADD2.F32 R64, -RZ, R165.H0_H0 ;  /* 0x200000a5ff407230 */ /* 0x000fc40000004100 */
[C---:B------:R-:W-:Y:S01]  /*9400*/  FMUL.FTZ R57, R36.reuse, R57 ;  /* 0x0000003924397220 */ /* 0x040fe20000410000 */
[----:B------:R-:W-:Y:S02]  /*9410*/  HADD2.F32 R62, -RZ, R155.H0_H0 ;  /* 0x2000009bff3e7230 */ /* 0x000fe40000004100 */
[-C--:B------:R-:W-:Y:S01]  /*9420*/  FFMA.FTZ R59, R36, R55.reuse, -R59 ;  /* 0x00000037243b7223 */ /* 0x080fe2000001083b */
[----:B------:R-:W-:Y:S02]  /*9430*/  HADD2.F32 R36, -RZ, R38.H0_H0 ;  /* 0x20000026ff247230 */ /* 0x000fe40000004100 */
[----:B------:R-:W-:Y:S01]  /*9440*/  FFMA.FTZ R61, R40, R55, R57 ;  /* 0x00000037283d7223 */ /* 0x000fe20000010039 */
[-C--:B------:R-:W-:Y:S01]  /*9450*/  FMUL.FTZ R48, R53, R64.reuse ;  /* 0x0000004035307220 */ /* 0x080fe20000410000 */
[----:B------:R-:W-:Y:S02]  /*9460*/  HADD2.F32 R40, -RZ, R42.H0_H0 ;  /* 0x2000002aff287230 */ /* 0x000fe40000004100 */
[----:B------:R-:W-:Y:S01]  /*9470*/  FMUL.FTZ R64, R51, R64 ;  /* 0x0000004033407220 */ /* 0x000fe20000410000 */
[----:B------:R-:W-:-:S02]  /*9480*/  HADD2.F32 R55, -RZ, R164.H0_H0 ;  /* 0x200000a4ff377230 */ /* 0x000fc40000004100 */
[-C--:B------:R-:W-:Y:S01]  /*9490*/  FFMA.FTZ R48, R51, R62.reuse, -R48 ;  /* 0x0000003e33307223 */ /* 0x080fe20000010830 */
[----:B------:R-:W-:Y:S02]  /*94a0*/  HADD2.F32 R57, -RZ, R52.H0_H0 ;  /* 0x20000034ff397230 */ /* 0x000fe40000004100 */
[----:B------:R-:W-:Y:S01]  /*94b0*/  FFMA.FTZ R64, R53, R62, R64 ;  /* 0x0000003e35407223 */ /* 0x000fe20000010040 */
        /* <DEDUP_REMOVED lines=15> */
[----:B------:R-:W-:-:S02]  /*95b0*/  F2FP.F16.F32.PACK_AB R40, R61, R64 ;  /* 0x000000403d28723e */ /* 0x000fc400000000ff */
[----:B------:R-:W-:Y:S02]  /*95c0*/  F2FP.F16.F32.PACK_AB R38, R38, R63 ;  /* 0x0000003f2626723e */ /* 0x000fe400000000ff */
[----:B------:R-:W-:-:S07]  /*95d0*/  F2FP.F16.F32.PACK_AB R42, R42, R55 ;  /* 0x000000372a2a723e */ /* 0x000fce00000000ff */
.L_x_741:
[----:B------:R-:W-:Y:S05]  /*95e0*/  BSYNC B2 ;  /* 0x0000000000027941 */ /* 0x000fea0003800000 */
.L_x_740:
[----:B------:R-:W-:Y:S02]  /*95f0*/  ULDC.64 UR4, c[0x0][0x208] ;  /* 0x0000820000047ab9 */ /* 0x000fe40000000a00 */
[----:B0-----:R0:W-:Y:S04]  /*9600*/  STG.E.128 desc[UR4][R44.64], R36 ;  /* 0x000000242c007986 */ /* 0x0011e8000c101d04 */
[----:B--2---:R0:W-:Y:S02]  /*9610*/  @!P3 STG.E.128 desc[UR4][R46.64], R40 ;  /* 0x000000282e00b986 */ /* 0x0041e4000c101d04 */
.L_x_739:
[----:B------:R-:W-:Y:S05]  /*9620*/  BSYNC B1 ;  /* 0x0000000000017941 */ /* 0x000fea0003800000 */
.L_x_738:
[----:B------:R-:W-:-:S13]  /*9630*/  ISETP.NE.AND P3, PT, R10, RZ, PT ;  /* 0x000000ff0a00720c */ /* 0x000fda0003f65270 */
[----:B------:R-:W-:Y:S05]  /*9640*/  @!P3 BRA `(.L_x_698) ;  /* 0x0000000800f8b947 */ /* 0x000fea0003800000 */
[----:B------:R-:W-:Y:S01]  /*9650*/  SEL R148, R118, R148, !P1 ;  /* 0x0000009476947207 */ /* 0x000fe20004800000 */
[----:B------:R-:W-:Y:S01]  /*9660*/  BSSY B1, `(.L_x_742) ;  /* 0x0000070000017945 */ /* 0x000fe20003800000 */
[----:B0-----:R-:W-:Y:S02]  /*9670*/  SHF.R.U32.HI R39, RZ, 0x3, R222 ;  /* 0x00000003ff277819 */ /* 0x001fe400000116de */
[----:B------:R-:W-:Y:S02]  /*9680*/  SHF.R.S32.HI R37, RZ, 0x1f, R148 ;  /* 0x0000001fff257819 */ /* 0x000fe40000011494 */
[----:B------:R-:W-:Y:S02]  /*9690*/  IADD3 R45, P3, P4, R96, R124, R11 ;  /* 0x0000007c602d7210 */ /* 0x000fe40007c7e00b */
[----:B------:R-:W-:Y:S02]  /*96a0*/  LEA.HI R37, R37, R148, RZ, 0x4 ;  /* 0x0000009425257211 */ /* 0x000fe400078f20ff */
[----:B------:R-:W-:-:S02]  /*96b0*/  IADD3.X R46, R92, R49, R6, P3, P4 ;  /* 0x000000315c2e7210 */ /* 0x000fc40001fe8406 */
[----:B------:R-:W-:Y:S02]  /*96c0*/  LEA.HI.SX32 R37, R37, R12, 0x1c ;  /* 0x0000000c25257211 */ /* 0x000fe400078fe2ff */
[----:B------:R-:W-:Y:S02]  /*96d0*/  ISETP.GE.AND P4, PT, R213, R115, PT ;  /* 0x00000073d500720c */ /* 0x000fe40003f86270 */
[----:B------:R-:W-:Y:S02]  /*96e0*/  SHF.R.S32.HI R36, RZ, 0x1f, R37 ;  /* 0x0000001fff247819 */ /* 0x000fe40000011425 */
[----:B------:R-:W-:Y:S02]  /*96f0*/  SHF.L.U32 R47, R37, 0x3, RZ ;  /* 0x00000003252f7819 */ /* 0x000fe400000006ff */
[----:B------:R-:W-:Y:S02]  /*9700*/  LEA.HI R36, R36, R37, RZ, 0x3 ;  /* 0x0000002524247211 */ /* 0x000fe400078f18ff */
[----:B------:R-:W-:-:S02]  /*9710*/  LEA R44, P3, R45, R116, 0x1 ;  /* 0x000000742d2c7211 */ /* 0x000fc400078608ff */
[----:B------:R-:W-:Y:S02]  /*9720*/  SHF.R.S32.HI R38, RZ, 0x3, R36 ;  /* 0x00000003ff267819 */ /* 0x000fe40000011424 */
[----:B------:R-:W-:Y:S02]  /*9730*/  LOP3.LUT R36, R222, 0x38, R47, 0xf8, !PT ;  /* 0x00000038de247812 */ /* 0x000fe400078ef82f */
[----:B------:R-:W-:Y:S01]  /*9740*/  LEA.HI.X R45, R45, R117, R46, 0x1, P3 ;  /* 0x000000752d2d7211 */ /* 0x000fe200018f0c2e */
[----:B------:R-:W-:Y:S01]  /*9750*/  IMAD R37, R38, 0x1400, R225 ;  /* 0x0000140026257824 */ /* 0x000fe200078e02e1 */
[----:B------:R-:W-:-:S05]  /*9760*/  LOP3.LUT R36, R36, R39, RZ, 0x3c, !PT ;  /* 0x0000002724247212 */ /* 0x000fca00078e3cff */
        /* <DEDUP_REMOVED lines=8> */
[----:B0-----:R-:W-:Y:S01]  /*97f0*/  IMAD.MOV.U32 R52, RZ, RZ, R36 ;  /* 0x000000ffff347224 */ /* 0x001fe200078e0024 */
[----:B------:R-:W-:Y:S01]  /*9800*/  SHF.R.U32.HI R58, RZ, 0x10, R77 ;  /* 0x00000010ff3a7819 */ /* 0x000fe2000001164d */
[----:B--2---:R-:W-:Y:S01]  /*9810*/  IMAD.MOV.U32 R36, RZ, RZ, R41 ;  /* 0x000000ffff247224 */ /* 0x004fe200078e0029 */
[----:B------:R-:W-:Y:S01]  /*9820*/  MOV R53, R40 ;  /* 0x0000002800357202 */ /* 0x000fe20000000f00 */
[----:B------:R-:W-:Y:S01]  /*9830*/  IMAD.MOV.U32 R54, RZ, RZ, R43 ;  /* 0x000000ffff367224 */ /* 0x000fe200078e002b */
[----:B------:R-:W-:Y:S01]  /*9840*/  SHF.R.U32.HI R56, RZ, 0x10, R69 ;  /* 0x00000010ff387819 */ /* 0x000fe20000011645 */
[----:B------:R-:W-:Y:S01]  /*9850*/  HADD2.F32 R57, -RZ, R153.H1_H1 ;  /* 0x30000099ff397230 */ /* 0x000fe20000004100 */
[----:B------:R-:W-:Y:S01]  /*9860*/  SHF.R.U32.HI R59, RZ, 0x10, R79 ;  /* 0x00000010ff3b7819 */ /* 0x000fe2000001164f */
[--C-:B------:R-:W-:Y:S01]  /*9870*/  HADD2.F32 R40, -RZ, R36.reuse.H0_H0 ;  /* 0x20000024ff287230 */ /* 0x100fe20000004100 */
[--C-:B------:R-:W-:Y:S01]  /*9880*/  SHF.R.U64 R46, R70, 0x10, R71.reuse ;  /* 0x00000010462e7819 */ /* 0x100fe20000001247 */
[----:B------:R-:W-:Y:S01]  /*9890*/  HADD2.F32 R43, -RZ, R36.H1_H1 ;  /* 0x30000024ff2b7230 */ /* 0x000fe20000004100 */
[----:B------:R-:W-:Y:S01]  /*98a0*/  SHF.R.U32.HI R70, RZ, 0x10, R71 ;  /* 0x00000010ff467819 */ /* 0x000fe20000011647 */
[----:B------:R-:W-:Y:S01]  /*98b0*/  IMAD.MOV.U32 R41, RZ, RZ, R39 ;  /* 0x000000ffff297224 */ /* 0x000fe200078e0027 */
[----:B------:R-:W-:Y:S01]  /*98c0*/  SHF.R.U64 R51, R76, 0x10, R77 ;  /* 0x000000104c337819 */ /* 0x000fe2000000124d */
[--C-:B------:R-:W-:Y:S01]  /*98d0*/  HADD2.F32 R36, -RZ, R37.reuse.H0_H0 ;  /* 0x20000025ff247230 */ /* 0x100fe20000004100 */
[----:B------:R-:W-:Y:S01]  /*98e0*/  SHF.R.U64 R50, R68, 0x10, R69 ;  /* 0x0000001044327819 */ /* 0x000fe20000001245 */
[----:B------:R-:W-:Y:S01]  /*98f0*/  HADD2.F32 R58, -RZ, R58.H0_H0 ;  /* 0x2000003aff3a7230 */ /* 0x000fe20000004100 */
[----:B------:R-:W-:Y:S01]  /*9900*/  SHF.R.U64 R48, R78, 0x10, R79 ;  /* 0x000000104e307819 */ /* 0x000fe2000000124f */
[----:B------:R-:W-:-:S02]  /*9910*/  HADD2.F32 R39, -RZ, R37.H1_H1 ;  /* 0x30000025ff277230 */ /* 0x000fc40000004100 */
[-C--:B------:R-:W-:Y:S01]  /*9920*/  FMUL.FTZ R37, R40, R57.reuse ;  /* 0x0000003928257220 */ /* 0x080fe20000410000 */
[----:B------:R-:W-:Y:S02]  /*9930*/  HADD2.F32 R55, -RZ, R150.H1_H1 ;  /* 0x30000096ff377230 */ /* 0x000fe40000004100 */
[C---:B------:R-:W-:Y:S01]  /*9940*/  FMUL.FTZ R57, R36.reuse, R57 ;  /* 0x0000003924397220 */ /* 0x040fe20000410000 */
[----:B------:R-:W-:Y:S02]  /*9950*/  HADD2.F32 R56, -RZ, R56.H0_H0 ;  /* 0x20000038ff387230 */ /* 0x000fe40000004100 */
[-C--:B------:R-:W-:Y:S01]  /*9960*/  FMUL.FTZ R60, R43, R58.reuse ;  /* 0x0000003a2b3c7220 */ /* 0x080fe20000410000 */
[----:B------:R-:W-:Y:S01]  /*9970*/  FMUL.FTZ R58, R39, R58 ;  /* 0x0000003a273a7220 */ /* 0x000fe20000410000 */
[-C--:B------:R-:W-:Y:S01]  /*9980*/  FFMA.FTZ R36, R36, R55.reuse, -R37 ;  /* 0x0000003724247223 */ /* 0x080fe20000010825 */
[----:B------:R-:W-:Y:S01]  /*9990*/  FFMA.FTZ R37, R40, R55, R57 ;  /* 0x0000003728257223 */ /* 0x000fe20000010039 */
[----:B------:R-:W-:-:S02]  /*99a0*/  HADD2.F32 R55, -RZ, R54.H0_H0 ;  /* 0x20000036ff377230 */ /* 0x000fc40000004100 */
[-C--:B------:R-:W-:Y:S01]  /*99b0*/  FFMA.FTZ R40, R43, R56.reuse, R58 ;  /* 0x000000382b287223 */ /* 0x080fe2000001003a */
[----:B------:R-:W-:Y:S02]  /*99c0*/  HADD2.F32 R58, -RZ, R152.H1_H1 ;  /* 0x30000098ff3a7230 */ /* 0x000fe40000004100 */
[----:B------:R-:W-:Y:S01]  /*99d0*/  FFMA.FTZ R39, R39, R56, -R60 ;  /* 0x0000003827277223 */ /* 0x000fe2000001083c */
[----:B------:R-:W-:Y:S02]  /*99e0*/  HADD2.F32 R43, -RZ, R41.H0_H0 ;  /* 0x20000029ff2b7230 */ /* 0x000fe40000004100 */
[----:B------:R-:W-:Y:S02]  /*99f0*/  HADD2.F32 R54, -RZ, R54.H1_H1 ;  /* 0x30000036ff367230 */ /* 0x000fe40000004100 */
[-C--:B------:R-:W-:Y:S01]  /*9a00*/  FMUL.FTZ R60, R55, R58.reuse ;  /* 0x0000003a373c7220 */ /* 0x080fe20000410000 */
[----:B------:R-:W-:Y:S02]  /*9a10*/  HADD2.F32 R59, -RZ, R59.H0_H0 ;  /* 0x2000003bff3b7230 */ /* 0x000fe40000004100 */
[----:B------:R-:W-:Y:S01]  /*9a20*/  FMUL.FTZ R58, R43, R58 ;  /* 0x0000003a2b3a7220 */ /* 0x000fe20000410000 */
[----:B------:R-:W-:Y:S01]  /*9a30*/  HADD2.F32 R56, -RZ, R151.H1_H1 ;  /* 0x30000097ff387230 */ /* 0x000fe20000004100 */
[----:B------:R-:W-:Y:S01]  /*9a40*/  F2FP.F16.F32.PACK_AB R39, R39, R36 ;  /* 0x000000242727723e */ /* 0x000fe200000000ff */
[----:B------:R-:W-:-:S02]  /*9a50*/  HADD2.F32 R41, -RZ, R41.H1_H1 ;  /* 0x30000029ff297230 */ /* 0x000fc40000004100 */
[CC--:B------:R-:W-:Y:S01]  /*9a60*/  FMUL.FTZ R64, R54.reuse, R59.reuse ;  /* 0x0000003b36407220 */ /* 0x0c0fe20000410000 */
[----:B------:R-:W-:Y:S02]  /*9a70*/  HADD2.F32 R57, -RZ, R70.H0_H0 ;  /* 0x20000046ff397230 */ /* 0x000fe40000004100 */
[-C--:B------:R-:W-:Y:S01]  /*9a80*/  FFMA.FTZ R61, R43, R56.reuse, -R60 ;  /* 0x000000382b3d7223 */ /* 0x080fe2000001083c */
[----:B------:R-:W-:Y:S01]  /*9a90*/  FFMA.FTZ R62, R55, R56, R58 ;  /* 0x00000038373e7223 */ /* 0x000fe2000001003a */
[C---:B------:R-:W-:Y:S01]  /*9aa0*/  FMUL.FTZ R59, R41.reuse, R59 ;  /* 0x0000003b293b7220 */ /* 0x040fe20000410000 */
[----:B------:R-:W-:Y:S02]  /*9ab0*/  HADD2.F32 R56, -RZ, R153.H0_H0 ;  /* 0x20000099ff387230 */ /* 0x000fe40000004100 */
[-C--:B------:R-:W-:Y:S01]  /*9ac0*/  FFMA.FTZ R64, R41, R57.reuse, -R64 ;  /* 0x0000003929407223 */ /* 0x080fe20000010840 */
[----:B------:R-:W-:Y:S02]  /*9ad0*/  HADD2.F32 R43, -RZ, R53.H0_H0 ;  /* 0x20000035ff2b7230 */ /* 0x000fe40000004100 */
[----:B------:R-:W-:Y:S01]  /*9ae0*/  FFMA.FTZ R63, R54, R57, R59 ;  /* 0x00000039363f7223 */ /* 0x000fe2000001003b */
[----:B------:R-:W-:-:S02]  /*9af0*/  HADD2.F32 R41, -RZ, R52.H0_H0 ;  /* 0x20000034ff297230 */ /* 0x000fc40000004100 */
[----:B------:R-:W-:Y:S02]  /*9b00*/  HADD2.F32 R51, -RZ, R51.H0_H0 ;  /* 0x20000033ff337230 */ /* 0x000fe40000004100 */
[-C--:B------:R-:W-:Y:S01]  /*9b10*/  FMUL.FTZ R58, R43, R56.reuse ;  /* 0x000000382b3a7220 */ /* 0x080fe20000410000 */
[----:B------:R-:W-:Y:S02]  /*9b20*/  HADD2.F32 R52, -RZ, R52.H1_H1 ;  /* 0x30000034ff347230 */ /* 0x000fe40000004100 */
[----:B------:R-:W-:Y:S01]  /*9b30*/  FMUL.FTZ R56, R41, R56 ;  /* 0x0000003829387220 */ /* 0x000fe20000410000 */
[----:B------:R-:W-:Y:S01]  /*9b40*/  HADD2.F32 R54, -RZ, R151.H0_H0 ;  /* 0x20000097ff367230 */ /* 0x000fe20000004100 */
[----:B------:R-:W-:Y:S01]  /*9b50*/  F2FP.F16.F32.PACK_AB R61, R64, R61 ;  /* 0x0000003d403d723e */ /* 0x000fe200000000ff */
[----:B------:R-:W-:Y:S02]  /*9b60*/  HADD2.F32 R53, -RZ, R53.H1_H1 ;  /* 0x30000035ff357230 */ /* 0x000fe40000004100 */
[----:B------:R-:W-:Y:S01]  /*9b70*/  FMUL.FTZ R60, R52, R51 ;  /* 0x00000033343c7220 */ /* 0x000fe20000410000 */
[----:B------:R-:W-:-:S02]  /*9b80*/  HADD2.F32 R50, -RZ, R50.H0_H0 ;  /* 0x20000032ff327230 */ /* 0x000fc40000004100 */
[-C--:B------:R-:W-:Y:S01]  /*9b90*/  FFMA.FTZ R56, R43, R54.reuse, R56 ;  /* 0x000000362b387223 */ /* 0x080fe20000010038 */
[----:B------:R-:W-:Y:S01]  /*9ba0*/  FFMA.FTZ R58, R41, R54, -R58 ;  /* 0x00000036293a7223 */ /* 0x000fe2000001083a */
[C---:B------:R-:W-:Y:S01]  /*9bb0*/  FMUL.FTZ R55, R53.reuse, R51 ;  /* 0x0000003335377220 */ /* 0x040fe20000410000 */
[----:B------:R-:W-:Y:S02]  /*9bc0*/  HADD2.F32 R43, -RZ, R42.H0_H0 ;  /* 0x2000002aff2b7230 */ /* 0x000fe40000004100 */
[-C--:B------:R-:W-:Y:S01]  /*9bd0*/  FFMA.FTZ R57, R53, R50.reuse, R60 ;  /* 0x0000003235397223 */ /* 0x080fe2000001003c */
[----:B------:R-:W-:Y:S02]  /*9be0*/  HADD2.F32 R150, -RZ, R150.H0_H0 ;  /* 0x20000096ff967230 */ /* 0x000fe40000004100 */
[----:B------:R-:W-:Y:S01]  /*9bf0*/  FFMA.FTZ R55, R52, R50, -R55 ;  /* 0x0000003234377223 */ /* 0x000fe20000010837 */
[----:B------:R-:W-:Y:S02]  /*9c00*/  HADD2.F32 R53, -RZ, R48.H0_H0 ;  /* 0x20000030ff357230 */ /* 0x000fe40000004100 */
[----:B------:R-:W-:-:S02]  /*9c10*/  HADD2.F32 R41, -RZ, R38.H0_H0 ;  /* 0x20000026ff297230 */ /* 0x000fc40000004100 */
[----:B------:R-:W-:Y:S01]  /*9c20*/  HADD2.F32 R42, -RZ, R42.H1_H1 ;  /* 0x3000002aff2a7230 */ /* 0x000fe20000004100 */
[----:B------:R-:W-:Y:S01]  /*9c30*/  F2FP.F16.F32.PACK_AB R36, R55, R58 ;  /* 0x0000003a3724723e */ /* 0x000fe200000000ff */
[----:B------:R-:W-:Y:S02]  /*9c40*/  HADD2.F32 R38, -RZ, R38.H1_H1 ;  /* 0x30000026ff267230 */ /* 0x000fe40000004100 */
[----:B------:R-:W-:Y:S02]  /*9c50*/  HADD2.F32 R51, -RZ, R46.H0_H0 ;  /* 0x2000002eff337230 */ /* 0x000fe40000004100 */
[-C--:B------:R-:W-:Y:S01]  /*9c60*/  FMUL.FTZ R46, R43, R150.reuse ;  /* 0x000000962b2e7220 */ /* 0x080fe20000410000 */
[----:B------:R-:W-:Y:S02]  /*9c70*/  HADD2.F32 R152, -RZ, R152.H0_H0 ;  /* 0x20000098ff987230 */ /* 0x000fe40000004100 */
[-C--:B------:R-:W-:Y:S01]  /*9c80*/  FMUL.FTZ R59, R42, R53.reuse ;  /* 0x000000352a3b7220 */ /* 0x080fe20000410000 */
[C---:B------:R-:W-:Y:S01]  /*9c90*/  FMUL.FTZ R150, R41.reuse, R150 ;  /* 0x0000009629967220 */ /* 0x040fe20000410000 */
[----:B------:R-:W-:Y:S01]  /*9ca0*/  FMUL.FTZ R53, R38, R53 ;  /* 0x0000003526357220 */ /* 0x000fe20000410000 */
[----:B------:R-:W-:-:S02]  /*9cb0*/  FFMA.FTZ R46, R41, R152, -R46 ;  /* 0x00000098292e7223 */ /* 0x000fc4000001082e */
[----:B------:R-:W-:Y:S01]  /*9cc0*/  FFMA.FTZ R150, R43, R152, R150 ;  /* 0x000000982b967223 */ /* 0x000fe20000010096 */
[-C--:B------:R-:W-:Y:S01]  /*9cd0*/  FFMA.FTZ R59, R38, R51.reuse, -R59 ;  /* 0x00000033263b7223 */ /* 0x080fe2000001083b */
[----:B------:R-:W-:Y:S01]  /*9ce0*/  FFMA.FTZ R53, R42, R51, R53 ;  /* 0x000000332a357223 */ /* 0x000fe20000010035 */
[----:B------:R-:W-:Y:S02]  /*9cf0*/  F2FP.F16.F32.PACK_AB R41, R40, R37 ;  /* 0x000000252829723e */ /* 0x000fe400000000ff */
[----:B------:R-:W-:Y:S01]  /*9d00*/  MOV R37, R39 ;  /* 0x0000002700257202 */ /* 0x000fe20000000f00 */
[----:B------:R-:W-:Y:S01]  /*9d10*/  IMAD.MOV.U32 R39, RZ, RZ, R61 ;  /* 0x000000ffff277224 */ /* 0x000fe200078e003d */
[----:B------:R-:W-:Y:S02]  /*9d20*/  F2FP.F16.F32.PACK_AB R43, R63, R62 ;  /* 0x0000003e3f2b723e */ /* 0x000fe400000000ff */
[----:B------:R-:W-:Y:S02]  /*9d30*/  F2FP.F16.F32.PACK_AB R40, R57, R56 ;  /* 0x000000383928723e */ /* 0x000fe400000000ff */
[----:B------:R-:W-:-:S02]  /*9d40*/  F2FP.F16.F32.PACK_AB R38, R59, R46 ;  /* 0x0000002e3b26723e */ /* 0x000fc400000000ff */
[----:B------:R-:W-:-:S07]  /*9d50*/  F2FP.F16.F32.PACK_AB R42, R53, R150 ;  /* 0x00000096352a723e */ /* 0x000fce00000000ff */
.L_x_743:
[----:B------:R-:W-:Y:S05]  /*9d60*/  BSYNC B1 ;  /* 0x0000000000017941 */ /* 0x000fea0003800000 */
.L_x_742:
[----:B------:R-:W-:Y:S01]  /*9d70*/  ISETP.GE.AND P3, PT, R47, R145, PT ;  /* 0x000000912f00720c */ /* 0x000fe20003f66270 */
[----:B------:R-:W-:Y:S02]  /*9d80*/  ULDC.64 UR4, c[0x0][0x208] ;  /* 0x0000820000047ab9 */ /* 0x000fe40000000a00 */
[----:B0-----:R0:W-:Y:S10]  /*9d90*/  STG.E.128 desc[UR4][R44.64], R36 ;  /* 0x000000242c007986 */ /* 0x0011f4000c101d04 */
[----:B------:R-:W-:Y:S05]  /*9da0*/  @P3 BRA `(.L_x_698) ;  /* 0x0000000400203947 */ /* 0x000fea0003800000 */
[--C-:B------:R-:W-:Y:S01]  /*9db0*/  IADD3 R124, P3, P4, R96, R124, R47.reuse ;  /* 0x0000007c607c7210 */ /* 0x100fe20007c7e02f */
[----:B------:R-:W-:Y:S01]  /*9dc0*/  ULDC.64 UR4, c[0x0][0x208] ;  /* 0x0000820000047ab9 */ /* 0x000fe20000000a00 */
[----:B------:R-:W-:-:S04]  /*9dd0*/  SHF.R.S32.HI R47, RZ, 0x1f, R47 ;  /* 0x0000001fff2f7819 */ /* 0x000fc8000001142f */
[----:B------:R-:W-:Y:S02]  /*9de0*/  IADD3.X R49, R92, R49, R47, P3, P4 ;  /* 0x000000315c317210 */ /* 0x000fe40001fe842f */
[----:B------:R-:W-:-:S04]  /*9df0*/  LEA R116, P3, R124, R116, 0x1 ;  /* 0x000000747c747211 */ /* 0x000fc800078608ff */
[----:B------:R-:W-:-:S05]  /*9e00*/  LEA.HI.X R117, R124, R117, R49, 0x1, P3 ;  /* 0x000000757c757211 */ /* 0x000fca00018f0c31 */
[----:B--2---:R2:W-:Y:S01]  /*9e10*/  STG.E.128 desc[UR4][R116.64], R40 ;  /* 0x0000002874007986 */ /* 0x0045e2000c101d04 */
[----:B------:R-:W-:Y:S05]  /*9e20*/  BRA `(.L_x_698) ;  /* 0x0000000400007947 */ /* 0x000fea0003800000 */
.L_x_655:
[----:B------:R-:W-:-:S04]  /*9e30*/  ULOP3.LUT UR4, UR60, 0x1, URZ, 0xfc, !UPT ;  /* 0x000000013c047892 */ /* 0x000fc8000f8efc3f */
[----:B------:R-:W-:-:S06]  /*9e40*/  UISETP.NE.AND UP0, UPT, UR4, 0x3, UPT ;  /* 0x000000030400788c */ /* 0x000fcc000bf05270 */
[----:B------:R-:W-:-:S13]  /*9e50*/  PLOP3.LUT P2, PT, PT, PT, UP0, 0x80, 0x0 ;  /* 0x000000000000781c */ /* 0x000fda0003f4f008 */
[----:B------:R-:W-:Y:S05]  /*9e60*/  @!P2 BRA `(.L_x_744) ;  /* 0x000000000004a947 */ /* 0x000fea0003800000 */
[----:B------:R-:W-:Y:S01]  /*9e70*/  BPT.TRAP 0x1 ;  /* 0x000000040000795c */ /* 0x000fe20000300000 */
.L_x_744:
[----:B------:R-:W-:Y:S01]  /*9e80*/  IMAD R0, R19, 0x8, R18 ;  /* 0x0000000813007824 */ /* 0x000fe200078e0212 */
[----:B------:R-:W-:Y:S01]  /*9e90*/  SHF.L.U32 R114, R217, 0x1f, RZ ;  /* 0x0000001fd9727819 */ /* 0x000fe200000006ff */
[----:B------:R-:W-:Y:S01]  /*9ea0*/  IMAD R3, R24, -0x50, R2 ;  /* 0xffffffb018037824 */ /* 0x000fe200078e0202 */
[----:B------:R-:W-:Y:S02]  /*9eb0*/  BSSY B1, `(.L_x_745) ;  /* 0x0000005000017945 */ /* 0x000fe40003800000 */
[----:B------:R-:W1:Y:S02]  /*9ec0*/  SYNCS.PHASECHK.TRANS64.TRYWAIT P3, [R0+URZ+0x38890], R114 ;  /* 0x03889072000075a7 */ /* 0x000e64000806017f */
[----:B------:R-:W-:-:S04]  /*9ed0*/  VIMNMX R3, R3, 0x50, PT ;  /* 0x0000005003037848 */ /* 0x000fc80003fe0100 */
[----:B------:R-:W-:Y:S01]  /*9ee0*/  ISETP.GE.AND P4, PT, R212, R3, PT ;  /* 0x00000003d400720c */ /* 0x000fe20003f86270 */
[----:B-1----:R-:W-:-:S12]  /*9ef0*/  @!P3 BRA `(.L_x_746) ;  /* 0x000001ec00acb947 */ /* 0x002fd80003800000 */
.L_x_1054:
[----:B------:R-:W-:Y:S05]  /*9f00*/  BSYNC B1 ;  /* 0x0000000000017941 */ /* 0x000fea0003800000 */
.L_x_745:
[----:B------:R-:W-:Y:S04]  /*9f10*/  BSSY B1, `(.L_x_747) ;  /* 0x000000f000017945 */ /* 0x000fe80003800000 */
[----:B------:R-:W-:Y:S05]  /*9f20*/  @P4 BRA `(.L_x_748) ;  /* 0x0000000000344947 */ /* 0x000fea0003800000 */
[----:B------:R-:W-:Y:S01]  /*9f30*/  ISETP.NE.AND P5, PT, R26, RZ, PT ;  /* 0x000000ff1a00720c */ /* 0x000fe20003fa5270 */
[----:B------:R-:W-:Y:S01]  /*9f40*/  ULDC.64 UR4, c[0x0][0x208] ;  /* 0x0000820000047ab9 */ /* 0x000fe20000000a00 */
[----:B------:R-:W-:Y:S02]  /*9f50*/  ISETP.NE.AND P4, PT, R10, RZ, PT ;  /* 0x000000ff0a00720c */ /* 0x000fe40003f85270 */
[----:B------:R-:W-:-:S09]  /*9f60*/  ISETP.NE.AND P3, PT, R9, RZ, PT ;  /* 0x000000ff0900720c */ /* 0x000fd20003f65270 */
[----:B0-----:R-:W0:Y:S04]  /*9f70*/  @P5 LDS.128 R36, [R4+0x24400] ;  /* 0x0244000004245984 */ /* 0x001e280000000c00 */
[----:B------:R-:W2:Y:S04]  /*9f80*/  @P3 LDS.128 R40, [R4+0x29400] ;  /* 0x0294000004283984 */ /* 0x000ea80000000c00 */
[----:B0-----:R-:W-:Y:S01]  /*9f90*/  @P5 STG.E.128 desc[UR4][R56.64], R36 ;  /* 0x0000002438005986 */ /* 0x001fe2000c101d04 */
[----:B------:R-:W-:-:S03]  /*9fa0*/  ISETP.NE.AND P5, PT, R8, RZ, PT ;  /* 0x000000ff0800720c */ /* 0x000fc60003fa5270 */
[----:B------:R-:W0:Y:S04]  /*9fb0*/  @P4 LDS.128 R36, [R4+0x26c00] ;  /* 0x026c000004244984 */ /* 0x000e280000000c00 */
[----:B--2---:R-:W-:Y:S06]  /*9fc0*/  @P3 STG.E.128 desc[UR4][R56.64+0x100], R40 ;  /* 0x0001002838003986 */ /* 0x004fec000c101d04 */
[----:B------:R-:W2:Y:S04]  /*9fd0*/  @P5 LDS.128 R44, [R4+0x2bc00] ;  /* 0x02bc0000042c5984 */ /* 0x000ea80000000c00 */
[----:B0-----:R3:W-:Y:S04]  /*9fe0*/  @P4 STG.E.128 desc[UR4][R56.64+0x80], R36 ;  /* 0x0000802438004986 */ /* 0x0017e8000c101d04 */
[----:B--2---:R3:W-:Y:S02]  /*9ff0*/  @P5 STG.E.128 desc[UR4][R56.64+0x180], R44 ;  /* 0x0001802c38005986 */ /* 0x0047e4000c101d04 */
.L_x_748:
[----:B------:R-:W-:Y:S05]  /*a000*/  BSYNC B1 ;  /* 0x0000000000017941 */ /* 0x000fea0003800000 */
.L_x_747:
[----:B---3--:R-:W-:Y:S01]  /*a010*/  IADD3 R36, R212, 0x20, RZ ;  /* 0x00000020d4247810 */ /* 0x008fe20007ffe0ff */
[----:B------:R-:W-:Y:S03]  /*a020*/  BSSY B1, `(.L_x_749) ;  /* 0x0000010000017945 */ /* 0x000fe60003800000 */
[----:B------:R-:W-:-:S13]  /*a030*/  ISETP.GE.AND P3, PT, R36, R3, PT ;  /* 0x000000032400720c */ /* 0x000fda0003f66270 */
        /* <DEDUP_REMOVED lines=14> */
.L_x_750:
[----:B------:R-:W-:Y:S05]  /*a120*/  BSYNC B1 ;  /* 0x0000000000017941 */ /* 0x000fea0003800000 */
.L_x_749:
[----:B---3--:R-:W-:-:S05]  /*a130*/  VIADD R36, R212, 0x40 ;  /* 0x00000040d4247836 */ /* 0x008fca0000000000 */
        /* <DEDUP_REMOVED lines=15> */
.L_x_698:
[----:B------:R-:W-:Y:S05]  /*a230*/  BSYNC B0 ;  /* 0x0000000000007941 */ /* 0x000fea0003800000 */
.L_x_654:
[----:B01234-:R-:W0:Y:S01]  /*a240*/  S2R R36, SR_TID.X ;  /* 0x0000000000247919 */ /* 0x01fe220000002100 */
[----:B------:R-:W-:Y:S01]  /*a250*/  @!PT LDS RZ, [RZ] ;  /* 0x00000000fffff984 */ /* 0x000fe20000000800 */
[----:B------:R-:W-:Y:S01]  /*a260*/  @!PT LDS RZ, [RZ] ;  /* 0x00000000fffff984 */ /* 0x000fe20000000800 */
[----:B------:R-:W-:Y:S01]  /*a270*/  @!PT LDS RZ, [RZ] ;  /* 0x00000000fffff984 */ /* 0x000fe20000000800 */
[----:B------:R-:W-:Y:S01]  /*a280*/  @!PT LDS RZ, [RZ] ;  /* 0x00000000fffff984 */ /* 0x000fe20000000800 */
[----:B------:R1:W-:Y:S06]  /*a290*/  MEMBAR.ALL.CTA ;  /* 0x0000000000007992 */ /* 0x0003ec0000008000 */
[----:B-1----:R-:W1:Y:S01]  /*a2a0*/  FENCE.VIEW.ASYNC.S ;  /* 0x00000000000073c6 */ /* 0x002e620000000000 */
[----:B------:R-:W-:Y:S05]  /*a2b0*/  WARPSYNC.ALL ;  /* 0x0000000000007948 */ /* 0x000fea0003800000 */
[----:B------:R-:W-:Y:S01]  /*a2c0*/  BSSY B0, `(.L_x_751) ;  /* 0x0000009000007945 */ /* 0x000fe20003800000 */
[----:B0-----:R-:W-:Y:S01]  /*a2d0*/  LOP3.LUT R36, R36, 0x7f, RZ, 0xc0, !PT ;  /* 0x0000007f24247812 */ /* 0x001fe200078ec0ff */
[----:B-1----:R0:W-:Y:S03]  /*a2e0*/  BAR.SYNC.DEFER_BLOCKING R149, 0x80 ;  /* 0x000200950000751d */ /* 0x0021e60000010000 */
[----:B------:R-:W-:-:S13]  /*a2f0*/  ISETP.NE.AND P3, PT, R36, RZ, PT ;  /* 0x000000ff2400720c */ /* 0x000fda0003f65270 */
[----:B------:R-:W-:-:S05]  /*a300*/  @!P3 VIADD R36, R0, 0x388a0 ;  /* 0x000388a00024b836 */ /* 0x000fca0000000000 */
[----:B------:R-:W-:-:S04]  /*a310*/  @!P3 PRMT R36, RZ, 0x654, R36 ;  /* 0x00000654ff24b816 */ /* 0x000fc80000000024 */
[----:B------:R0:W-:Y:S01]  /*a320*/  @!P3 SYNCS.ARRIVE.TRANS64.RED.A1T0 RZ, [R36+URZ], RZ ;  /* 0x000000ff24ffb9a7 */ /* 0x0001e2000810043f */
[----:B------:R-:W-:Y:S05]  /*a330*/  @!P2 BRA `(.L_x_752) ;  /* 0x000000000004a947 */ /* 0x000fea0003800000 */
[----:B------:R-:W-:Y:S01]  /*a340*/  BPT.TRAP 0x1 ;  /* 0x000000040000795c */ /* 0x000fe20000300000 */
.L_x_752:
[----:B------:R-:W-:Y:S05]  /*a350*/  BSYNC B0 ;  /* 0x0000000000007941 */ /* 0x000fea0003800000 */
.L_x_751:
[----:B------:R-:W1:Y:S01]  /*a360*/  SYNCS.PHASECHK.TRANS64.TRYWAIT P2, [R0+URZ+0x388b0], R114 ;  /* 0x0388b072000075a7 */ /* 0x000e62000804017f */
[----:B------:R-:W-:Y:S01]  /*a370*/  ULDC UR61, c[0x0][0x2f4] ;  /* 0x0000bd00003d7ab9 */ /* 0x000fe20000000800 */
[----:B------:R-:W-:Y:S01]  /*a380*/  ULDC.64 UR56, c[0x0][0x328] ;  /* 0x0000ca0000387ab9 */ /* 0x000fe20000000a00 */
[----:B------:R-:W-:Y:S01]  /*a390*/  ULDC.64 UR58, c[0x0][0x318] ;  /* 0x0000c600003a7ab9 */ /* 0x000fe20000000a00 */
[----:B------:R-:W-:Y:S01]  /*a3a0*/  BSSY B0, `(.L_x_753) ;  /* 0x0000004000007945 */ /* 0x000fe20003800000 */
[----:B------:R-:W-:Y:S01]  /*a3b0*/  ISETP.GE.AND P4, PT, R212, R3, PT ;  /* 0x00000003d400720c */ /* 0x000fe20003f86270 */
[----:B------:R-:W-:Y:S02]  /*a3c0*/  IMAD.WIDE R48, R24, 0x50, R112 ;  /* 0x0000005018307825 */ /* 0x000fe400078e0270 */
[----:B-1----:R-:W-:Y:S10]  /*a3d0*/  @!P2 BRA `(.L_x_754) ;  /* 0x000001e80088a947 */ /* 0x002ff40003800000 */
.L_x_1055:
[----:B------:R-:W-:Y:S05]  /*a3e0*/  BSYNC B0 ;  /* 0x0000000000007941 */ /* 0x000fea0003800000 */
.L_x_753:
[----:B------:R-:W-:Y:S04]  /*a3f0*/  BSSY B0, `(.L_x_755) ;  /* 0x0000017000007945 */ /* 0x000fe80003800000 */
[----:B------:R-:W-:Y:S05]  /*a400*/  @P4 BRA `(.L_x_756) ;  /* 0x0000000000544947 */ /* 0x000fea0003800000 */
[----:B------:R-:W-:Y:S01]  /*a410*/  ISETP.GE.AND P5, PT, R16, UR61, PT ;  /* 0x0000003d10007c0c */ /* 0x000fe2000bfa6270 */
[----:B------:R-:W-:Y:S01]  /*a420*/  IMAD R43, R49, UR56, RZ ;  /* 0x00000038312b7c24 */ /* 0x000fe2000f8e02ff */
[----:B------:R-:W-:Y:S01]  /*a430*/  MOV R40, R94 ;  /* 0x0000005e00287202 */ /* 0x000fe20000000f00 */
[----:B------:R-:W-:Y:S01]  /*a440*/  IMAD.MOV.U32 R41, RZ, RZ, R5 ;  /* 0x000000ffff297224 */ /* 0x000fe200078e0005 */
[----:B------:R-:W-:Y:S01]  /*a450*/  ULDC.64 UR4, c[0x0][0x208] ;  /* 0x0000820000047ab9 */ /* 0x000fe20000000a00 */
[C---:B------:R-:W-:Y:S01]  /*a460*/  IMAD R43, R48.reuse, UR57, R43 ;  /* 0x00000039302b7c24 */ /* 0x040fe2000f8e022b */
[----:B------:R-:W-:Y:S01]  /*a470*/  ISETP.GE.AND P4, PT, R213, UR61, PT ;  /* 0x0000003dd5007c0c */ /* 0x000fe2000bf86270 */
[----:B------:R-:W-:-:S04]  /*a480*/  IMAD.WIDE.U32 R40, R48, UR56, R40 ;  /* 0x0000003830287c25 */ /* 0x000fc8000f8e0028 */
[----:B------:R-:W-:Y:S01]  /*a490*/  IMAD.IADD R41, R41, 0x1, R43 ;  /* 0x0000000129297824 */ /* 0x000fe200078e022b */
[C---:B------:R-:W-:Y:S01]  /*a4a0*/  LEA R50, P2, R40.reuse, UR58, 0x1 ;  /* 0x0000003a28327c11 */ /* 0x040fe2000f8408ff */
[----:B0-----:R-:W0:Y:S03]  /*a4b0*/  @!P5 LDS.128 R36, [R4+0x400] ;  /* 0x000400000424d984 */ /* 0x001e260000000c00 */
[----:B------:R-:W-:Y:S02]  /*a4c0*/  LEA.HI.X R51, R40, UR59, R41, 0x1, P2 ;  /* 0x0000003b28337c11 */ /* 0x000fe400090f0c29 */
[----:B------:R-:W-:-:S13]  /*a4d0*/  ISETP.GE.AND P2, PT, R218, UR61, PT ;  /* 0x0000003dda007c0c */ /* 0x000fda000bf46270 */
[----:B------:R-:W2:Y:S04]  /*a4e0*/  @!P2 LDS.128 R40, [R4+0x5400] ;  /* 0x005400000428a984 */ /* 0x000ea80000000c00 */
[----:B0-----:R-:W-:Y:S01]  /*a4f0*/  @!P5 STG.E.128 desc[UR4][R50.64], R36 ;  /* 0x000000243200d986 */ /* 0x001fe2000c101d04 */
[----:B------:R-:W-:-:S03]  /*a500*/  ISETP.GE.AND P5, PT, R219, UR61, PT ;  /* 0x0000003ddb007c0c */ /* 0x000fc6000bfa6270 */
[----:B------:R-:W0:Y:S10]  /*a510*/  @!P4 LDS.128 R36, [R4+0x2c00] ;  /* 0x002c00000424c984 */ /* 0x000e340000000c00 */
[----:B------:R-:W3:Y:S04]  /*a520*/  @!P5 LDS.128 R44, [R4+0x7c00] ;  /* 0x007c0000042cd984 */ /* 0x000ee80000000c00 */
[----:B--2---:R2:W-:Y:S04]  /*a530*/  @!P2 STG.E.128 desc[UR4][R50.64+0x100], R40 ;  /* 0x000100283200a986 */ /* 0x0045e8000c101d04 */
[----:B0-----:R2:W-:Y:S04]  /*a540*/  @!P4 STG.E.128 desc[UR4][R50.64+0x80], R36 ;  /* 0x000080243200c986 */ /* 0x0015e8000c101d04 */
[----:B---3--:R2:W-:Y:S02]  /*a550*/  @!P5 STG.E.128 desc[UR4][R50.64+0x180], R44 ;  /* 0x0001802c3200d986 */ /* 0x0085e4000c101d04 */
.L_x_756:
[----:B------:R-:W-:Y:S05]  /*a560*/  BSYNC B0 ;  /* 0x0000000000007941 */ /* 0x000fea0003800000 */
.L_x_755:
[----:B0-2---:R-:W-:Y:S01]  /*a570*/  IADD3 R36, R212, 0x20, RZ ;  /* 0x00000020d4247810 */ /* 0x005fe20007ffe0ff */
[----:B------:R-:W-:Y:S03]  /*a580*/  BSSY B0, `(.L_x_757) ;  /* 0x000001a000007945 */ /* 0x000fe60003800000 */
[----:B------:R-:W-:-:S13]  /*a590*/  ISETP.GE.AND P2, PT, R36, R3, PT ;  /* 0x000000032400720c */ /* 0x000fda0003f46270 */
[----:B------:R-:W-:Y:S05]  /*a5a0*/  @P2 BRA `(.L_x_758) ;  /* 0x00000000005c2947 */ /* 0x000fea0003800000 */
[----:B------:R-:W-:Y:S01]  /*a5b0*/  ISETP.GE.AND P2, PT, R16, UR61, PT ;  /* 0x0000003d10007c0c */ /* 0x000fe2000bf46270 */
[----:B------:R-:W-:Y:S01]  /*a5c0*/  ULDC.64 UR4, c[0x0][0x208] ;  /* 0x0000820000047ab9 */ /* 0x000fe20000000a00 */
[----:B------:R-:W-:Y:S02]  /*a5d0*/  IADD3 R43, P4, R48, 0x20, RZ ;  /* 0x00000020302b7810 */ /* 0x000fe40007f9e0ff */
[----:B------:R-:W-:Y:S02]  /*a5e0*/  MOV R41, R5 ;  /* 0x0000000500297202 */ /* 0x000fe40000000f00 */
[----:B------:R-:W-:Y:S01]  /*a5f0*/  ISETP.GE.AND P5, PT, R213, UR61, PT ;  /* 0x0000003dd5007c0c */ /* 0x000fe2000bfa6270 */
[----:B------:R-:W-:-:S04]  /*a600*/  IMAD.X R40, RZ, RZ, R49, P4 ;  /* 0x000000ffff287224 */ /* 0x000fc800020e0631 */
[----:B------:R-:W-:Y:S02]  /*a610*/  IMAD R42, R40, UR56, RZ ;  /* 0x00000038282a7c24 */ /* 0x000fe4000f8e02ff */
[----:B------:R-:W0:Y:S01]  /*a620*/  @!P2 LDS.128 R36, [R4+0x1400] ;  /* 0x001400000424a984 */ /* 0x000e220000000c00 */
[----:B------:R-:W-:-:S04]  /*a630*/  IMAD.MOV.U32 R40, RZ, RZ, R94 ;  /* 0x000000ffff287224 */ /* 0x000fc800078e005e */
[----:B------:R-:W-:-:S04]  /*a640*/  IMAD.WIDE.U32 R40, R43, UR56, R40 ;  /* 0x000000382b287c25 */ /* 0x000fc8000f8e0028 */
[----:B------:R-:W-:Y:S01]  /*a650*/  IMAD R43, R43, UR57, R42 ;  /* 0x000000392b2b7c24 */ /* 0x000fe2000f8e022a */
[----:B------:R-:W-:-:S03]  /*a660*/  LEA R50, P4, R40, UR58, 0x1 ;  /* 0x0000003a28327c11 */ /* 0x000fc6000f8808ff */
[----:B------:R-:W-:-:S05]  /*a670*/  IMAD.IADD R41, R41, 0x1, R43 ;  /* 0x0000000129297824 */ /* 0x000fca00078e022b */
        /* <DEDUP_REMOVED lines=10> */
.L_x_758:
[----:B------:R-:W-:Y:S05]  /*a720*/  BSYNC B0 ;  /* 0x0000000000007941 */ /* 0x000fea0003800000 */
.L_x_757:
[----:B--2---:R-:W-:Y:S01]  /*a730*/  VIADD R36, R212, 0x40 ;  /* 0x00000040d4247836 */ /* 0x004fe20000000000 */
[----:B------:R-:W-:Y:S04]  /*a740*/  BSSY B0, `(.L_x_759) ;  /* 0x000001a000007945 */ /* 0x000fe80003800000 */
[----:B------:R-:W-:-:S13]  /*a750*/  ISETP.GE.AND P2, PT, R36, R3, PT ;  /* 0x000000032400720c */ /* 0x000fda0003f46270 */
[----:B------:R-:W-:Y:S05]  /*a760*/  @P2 BRA `(.L_x_760) ;  /* 0x00000000005c2947 */ /* 0x000fea0003800000 */
[----:B------:R-:W-:Y:S01]  /*a770*/  ISETP.GE.AND P2, PT, R16, UR61, PT ;  /* 0x0000003d10007c0c */ /* 0x000fe2000bf46270 */
[----:B------:R-:W-:Y:S01]  /*a780*/  IMAD.MOV.U32 R40, RZ, RZ, R94 ;  /* 0x000000ffff287224 */ /* 0x000fe200078e005e */
[----:B------:R-:W-:Y:S01]  /*a790*/  IADD3 R3, P4, R48, 0x40, RZ ;  /* 0x0000004030037810 */ /* 0x000fe20007f9e0ff */
[----:B------:R-:W-:Y:S01]  /*a7a0*/  IMAD.MOV.U32 R41, RZ, RZ, R5 ;  /* 0x000000ffff297224 */ /* 0x000fe200078e0005 */
[----:B------:R-:W-:Y:S01]  /*a7b0*/  ULDC.64 UR4, c[0x0][0x208] ;  /* 0x0000820000047ab9 */ /* 0x000fe20000000a00 */
[----:B------:R-:W-:Y:S02]  /*a7c0*/  ISETP.GE.AND P5, PT, R213, UR61, PT ;  /* 0x0000003dd5007c0c */ /* 0x000fe4000bfa6270 */
[----:B------:R-:W-:Y:S01]  /*a7d0*/  IADD3.X R48, RZ, R49, RZ, P4, !PT ;  /* 0x00000031ff307210 */ /* 0x000fe200027fe4ff */
[----:B------:R-:W-:-:S04]  /*a7e0*/  IMAD.WIDE.U32 R40, R3, UR56, R40 ;  /* 0x0000003803287c25 */ /* 0x000fc8000f8e0028 */
[----:B------:R-:W-:Y:S01]  /*a7f0*/  IMAD R48, R48, UR56, RZ ;  /* 0x0000003830307c24 */ /* 0x000fe2000f8e02ff */
[----:B------:R-:W0:Y:S03]  /*a800*/  @!P2 LDS.128 R36, [R4+0x2400] ;  /* 0x002400000424a984 */ /* 0x000e260000000c00 */
[----:B------:R-:W-:Y:S01]  /*a810*/  IMAD R3, R3, UR57, R48 ;  /* 0x0000003903037c24 */ /* 0x000fe2000f8e0230 */
[----:B------:R-:W-:-:S04]  /*a820*/  LEA R48, P4, R40, UR58, 0x1 ;  /* 0x0000003a28307c11 */ /* 0x000fc8000f8808ff */
[----:B------:R-:W-:-:S04]  /*a830*/  IADD3 R3, R41, R3, RZ ;  /* 0x0000000329037210 */ /* 0x000fc80007ffe0ff */
[----:B------:R-:W-:Y:S02]  /*a840*/  LEA.HI.X R49, R40, UR59, R3, 0x1, P4 ;  /* 0x0000003b28317c11 */ /* 0x000fe4000a0f0c03 */
[----:B------:R-:W-:Y:S01]  /*a850*/  ISETP.GE.AND P4, PT, R218, UR61, PT ;  /* 0x0000003dda007c0c */ /* 0x000fe2000bf86270 */
[----:B------:R-:W2:Y:S04]  /*a860*/  @!P5 LDS.128 R40, [R4+0x4c00] ;  /* 0x004c00000428d984 */ /* 0x000ea80000000c00 */
[----:B0-----:R-:W-:Y:S01]  /*a870*/  @!P2 STG.E.128 desc[UR4][R48.64], R36 ;  /* 0x000000243000a986 */ /* 0x001fe2000c101d04 */
[----:B------:R-:W-:-:S07]  /*a880*/  ISETP.GE.AND P2, PT, R219, UR61, PT ;  /* 0x0000003ddb007c0c */ /* 0x000fce000bf46270 */
[----:B------:R-:W0:Y:S06]  /*a890*/  @!P4 LDS.128 R36, [R4+0x7400] ;  /* 0x007400000424c984 */ /* 0x000e2c0000000c00 */
[----:B------:R-:W3:Y:S04]  /*a8a0*/  @!P2 LDS.128 R44, [R4+0x9c00] ;  /* 0x009c0000042ca984 */ /* 0x000ee80000000c00 */
[----:B--2---:R2:W-:Y:S04]  /*a8b0*/  @!P5 STG.E.128 desc[UR4][R48.64+0x80], R40 ;  /* 0x000080283000d986 */ /* 0x0045e8000c101d04 */
[----:B0-----:R2:W-:Y:S04]  /*a8c0*/  @!P4 STG.E.128 desc[UR4][R48.64+0x100], R36 ;  /* 0x000100243000c986 */ /* 0x0015e8000c101d04 */
[----:B---3--:R2:W-:Y:S02]  /*a8d0*/  @!P2 STG.E.128 desc[UR4][R48.64+0x180], R44 ;  /* 0x0001802c3000a986 */ /* 0x0085e4000c101d04 */
.L_x_760:
[----:B------:R-:W-:Y:S05]  /*a8e0*/  BSYNC B0 ;  /* 0x0000000000007941 */ /* 0x000fea0003800000 */
.L_x_759:
[----:B------:R-:W3:Y:S01]  /*a8f0*/  LDL R3, [R1+0x8] ;  /* 0x0000080001037983 */ /* 0x000ee20000100800 */
[----:B-1----:R-:W-:Y:S01]  /*a900*/  @!P3 VIADD R0, R0, 0x388c0 ;  /* 0x000388c00000b836 */ /* 0x002fe20000000000 */
[----:B------:R-:W-:Y:S01]  /*a910*/  PLOP3.LUT P2, PT, PT, PT, PT, 0x8, 0x0 ;  /* 0x000000000000781c */ /* 0x000fe20003f4e170 */
[----:B------:R-:W-:Y:S01]  /*a920*/  VIADD R19, R19, 0x1 ;  /* 0x0000000113137836 */ /* 0x000fe20000000000 */
[----:B------:R-:W-:Y:S01]  /*a930*/  @!PT LDS RZ, [RZ] ;  /* 0x00000000fffff984 */ /* 0x000fe20000000800 */
[----:B------:R-:W-:Y:S01]  /*a940*/  @!PT LDS RZ, [RZ] ;  /* 0x00000000fffff984 */ /* 0x000fe20000000800 */
[----:B------:R-:W-:Y:S01]  /*a950*/  @!PT LDS RZ, [RZ] ;  /* 0x00000000fffff984 */ /* 0x000fe20000000800 */
[----:B------:R-:W-:Y:S01]  /*a960*/  @!PT LDS RZ, [RZ] ;  /* 0x00000000fffff984 */ /* 0x000fe20000000800 */
[----:B------:R0:W-:Y:S06]  /*a970*/  MEMBAR.ALL.CTA ;  /* 0x0000000000007992 */ /* 0x0001ec0000008000 */
[----:B0-----:R-:W0:Y:S01]  /*a980*/  FENCE.VIEW.ASYNC.S ;  /* 0x00000000000073c6 */ /* 0x001e220000000000 */
[----:B------:R-:W-:Y:S01]  /*a990*/  @!P3 PRMT R0, RZ, 0x654, R0 ;  /* 0x00000654ff00b816 */ /* 0x000fe20000000000 */
[----:B0-----:R0:W-:Y:S06]  /*a9a0*/  BAR.SYNC.DEFER_BLOCKING R149, 0x80 ;  /* 0x000200950000751d */ /* 0x0011ec0000010000 */
[----:B------:R1:W-:Y:S01]  /*a9b0*/  @!P3 SYNCS.ARRIVE.TRANS64.RED.A1T0 RZ, [R0+URZ], RZ ;  /* 0x000000ff00ffb9a7 */ /* 0x0003e2000810043f */
[----:B------:R-:W-:-:S04]  /*a9c0*/  ISETP.NE.AND P3, PT, R19, 0x2, PT ;  /* 0x000000021300780c */ /* 0x000fc80003f65270 */
[----:B------:R-:W-:Y:S02]  /*a9d0*/  SEL R19, R19, RZ, P3 ;  /* 0x000000ff13137207 */ /* 0x000fe40001800000 */
[----:B-1----:R-:W-:-:S04]  /*a9e0*/  SEL R0, RZ, 0x1, P3 ;  /* 0x00000001ff007807 */ /* 0x002fc80001800000 */
[----:B------:R-:W-:Y:S02]  /*a9f0*/  LOP3.LUT R217, R217, R0, RZ, 0x3c, !PT ;  /* 0x00000000d9d97212 */ /* 0x000fe400078e3cff */
[----:B---3--:R-:W-:-:S13]  /*aa00*/  LOP3.LUT P4, RZ, R3, 0x2, RZ, 0xc0, !PT ;  /* 0x0000000203ff7812 */ /* 0x008fda000788c0ff */
[----:B0-----:R-:W-:Y:S05]  /*aa10*/  @P4 BRA `(.L_x_761) ;  /* 0xffffff7c00644947 */ /* 0x001fea000383ffff */
.L_x_649:
[----:B------:R-:W-:Y:S01]  /*aa20*/  BSSY B0, `(.L_x_762) ;  /* 0x0000049000007945 */ /* 0x000fe20003800000 */
[----:B------:R-:W-:Y:S02]  /*aa30*/  ISETP.GE.AND P1, PT, R178, 0x1, PT ;  /* 0x00000001b200780c */ /* 0x000fe40003f26270 */
[----:B------:R-:W-:Y:S02]  /*aa40*/  CS2R R2, SRZ ;  /* 0x0000000000027805 */ /* 0x000fe4000001ff00 */
[----:B------:R-:W-:Y:S02]  /*aa50*/  PLOP3.LUT P0, PT, PT, PT, PT, 0x80, 0x0 ;  /* 0x000000000000781c */ /* 0x000fe40003f0f070 */
[----:B------:R-:W-:Y:S02]  /*aa60*/  CS2R R150, SRZ ;  /* 0x0000000000967805 */ /* 0x000fe4000001ff00 */
[----:B------:R-:W-:Y:S02]  /*aa70*/  MOV R0, RZ ;  /* 0x000000ff00007202 */ /* 0x000fe40000000f00 */
[----:B------:R-:W-:-:S02]  /*aa80*/  CS2R R148, SRZ ;  /* 0x0000000000947805 */ /* 0x000fc4000001ff00 */
[----:B------:R-:W-:Y:S01]  /*aa90*/  CS2R R146, SRZ ;  /* 0x0000000000927805 */ /* 0x000fe2000001ff00 */
[----:B------:R-:W-:Y:S01]  /*aaa0*/  IMAD.MOV.U32 R145, RZ, RZ, RZ ;  /* 0x000000ffff917224 */ /* 0x000fe200078e00ff */
        /* <DEDUP_REMOVED lines=9> */
[----:B------:R-:W-:Y:S01]  /*ab40*/  IMAD.MOV.U32 R176, RZ, RZ, RZ ;  /* 0x000000ffffb07224 */ /* 0x000fe200078e00ff */
        /* <DEDUP_REMOVED lines=16> */
[----:B--2---:R-:W-:Y:S02]  /*ac50*/  CS2R R46, SRZ ;  /* 0x00000000002e7805 */ /* 0x004fe4000001ff00 */
        /* <DEDUP_REMOVED lines=24> */
[----:B------:R-:W-:Y:S02]  /*ade0*/  MOV R51, RZ ;  /* 0x000000ff00337202 */ /* 0x000fe40000000f00 */
[----:B------:R-:W-:Y:S02]  /*adf0*/  CS2R R12, SRZ ;  /* 0x00000000000c7805 */ /* 0x000fe4000001ff00 */
[----:B------:R-:W-:-:S02]  /*ae00*/  CS2R R48, SRZ ;  /* 0x0000000000307805 */ /* 0x000fc4000001ff00 */
[----:B------:R-:W-:Y:S02]  /*ae10*/  CS2R R10, SRZ ;  /* 0x00000000000a7805 */ /* 0x000fe4000001ff00 */
[----:B------:R-:W-:Y:S01]  /*ae20*/  CS2R R8, SRZ ;  /* 0x0000000000087805 */ /* 0x000fe2000001ff00 */
[----:B------:R-:W-:Y:S01]  /*ae30*/  IMAD.MOV.U32 R7, RZ, RZ, RZ ;  /* 0x000000ffff077224 */ /* 0x000fe200078e00ff */
[----:B------:R-:W-:Y:S01]  /*ae40*/  CS2R R4, SRZ ;  /* 0x0000000000047805 */ /* 0x000fe2000001ff00 */
[----:B------:R-:W-:Y:S01]  /*ae50*/  IMAD.MOV.U32 R31, RZ, RZ, RZ ;  /* 0x000000ffff1f7224 */ /* 0x000fe200078e00ff */
[----:B------:R-:W-:Y:S02]  /*ae60*/  CS2R R26, SRZ ;  /* 0x00000000001a7805 */ /* 0x000fe4000001ff00 */
[----:B------:R-:W-:Y:S01]  /*ae70*/  CS2R R28, SRZ ;  /* 0x00000000001c7805 */ /* 0x000fe2000001ff00 */
[----:B------:R-:W-:Y:S06]  /*ae80*/  @P2 BRA `(.L_x_763) ;  /* 0x0000000000082947 */ /* 0x000fec0003800000 */
[----:B------:R-:W0:Y:S02]  /*ae90*/  FENCE.VIEW.ASYNC.G ;  /* 0x00000000000073c6 */ /* 0x000e240000000100 */
[----:B0-----:R-:W-:Y:S06]  /*aea0*/  BAR.ARV 0xc, 0x180 ;  /* 0x0306000000007b1d */ /* 0x001fec0000002000 */
.L_x_763:
[----:B------:R-:W-:Y:S05]  /*aeb0*/  BSYNC B0 ;  /* 0x0000000000007941 */ /* 0x000fea0003800000 */
.L_x_762:
[----:B------:R-:W-:Y:S01]  /*aec0*/  CS2R R24, SRZ ;  /* 0x0000000000187805 */ /* 0x000fe2000001ff00 */
[----:B------:R-:W-:Y:S06]  /*aed0*/  @!P1 BRA `(.L_x_764) ;  /* 0x0000012400549947 */ /* 0x000fec0003800000 */
[----:B------:R-:W2:Y:S01]  /*aee0*/  LDL R20, [R1+0x64] ;  /* 0x0000640001147983 */ /* 0x000ea20000100800 */
[----:B------:R-:W0:Y:S02]  /*aef0*/  S2R R21, SR_TID.X ;  /* 0x0000000000157919 */ /* 0x000e240000002100 */
[----:B0-----:R-:W-:-:S04]  /*af00*/  IADD3 R21, R21, -0x80, RZ ;  /* 0xffffff8015157810 */ /* 0x001fc80007ffe0ff */
[----:B------:R-:W-:-:S04]  /*af10*/  SHF.R.S32.HI R6, RZ, 0x1f, R21 ;  /* 0x0000001fff067819 */ /* 0x000fc80000011415 */
[----:B------:R-:W-:-:S04]  /*af20*/  LEA.HI R6, R6, R21, RZ, 0x7 ;  /* 0x0000001506067211 */ /* 0x000fc800078f38ff */
[----:B------:R-:W-:-:S05]  /*af30*/  SHF.R.S32.HI R6, RZ, 0x7, R6 ;  /* 0x00000007ff067819 */ /* 0x000fca0000011406 */
[----:B------:R-:W0:Y:S02]  /*af40*/  SHFL.IDX PT, R0, R6, RZ, 0x1f ;  /* 0x00001fff06007589 */ /* 0x000e2400000e0000 */
[----:B0-----:R-:W-:-:S04]  /*af50*/  LEA.HI R2, R0, R0, RZ, 0x1 ;  /* 0x0000000000027211 */ /* 0x001fc800078f08ff */
[----:B------:R-:W-:-:S05]  /*af60*/  LOP3.LUT R3, R2, 0x1e, RZ, 0xc0, !PT ;  /* 0x0000001e02037812 */ /* 0x000fca00078ec0ff */
[----:B------:R-:W-:Y:S01]  /*af70*/  IMAD.IADD R3, R0, 0x1, -R3 ;  /* 0x0000000100037824 */ /* 0x000fe200078e0a03 */
[----:B--2---:R-:W-:-:S13]  /*af80*/  R2UR UR4, R20 ;  /* 0x00000000140472ca */ /* 0x004fda00000e0000 */
[----:B------:R-:W-:-:S06]  /*af90*/  ULOP3.LUT UP0, URZ, UR4, 0x9f, URZ, 0xc0, !UPT ;  /* 0x0000009f043f7892 */ /* 0x000fcc000f80c03f */
[----:B------:R-:W-:Y:S02]  /*afa0*/  PLOP3.LUT P0, PT, PT, PT, UP0, 0x80, 0x0 ;  /* 0x000000000000781c */ /* 0x000fe40003f0f008 */
[----:B------:R-:W-:-:S04]  /*afb0*/  LEA R3, R3, UR4, 0xd ;  /* 0x0000000403037c11 */ /* 0x000fc8000f8e68ff */
[----:B------:R-:W-:-:S04]  /*afc0*/  SHF.R.U32.HI R2, RZ, 0x4, R3 ;  /* 0x00000004ff027819 */ /* 0x000fc80000011603 */
[----:B------:R-:W-:-:S03]  /*afd0*/  LOP3.LUT R2, R2, 0x3fff, RZ, 0xc0, !PT ;  /* 0x00003fff02027812 */ /* 0x000fc600078ec0ff */
        /* <DEDUP_REMOVED lines=17> */
.L_x_765:
[----:B------:R-:W-:Y:S02]  /*b0f0*/  ULDC UR4, c[0x0][0x3f4] ;  /* 0x0000fd0000047ab9 */ /* 0x000fe40000000800 */
[----:B------:R-:W-:-:S13]  /*b100*/  ISETP.LT.AND P0, PT, RZ, UR4, PT ;  /* 0x00000004ff007c0c */ /* 0x000fda000bf01270 */
[----:B------:R-:W-:Y:S05]  /*b110*/  @P0 BRA `(.L_x_766) ;  /* 0x00000000003c0947 */ /* 0x000fea0003800000 */
[----:B------:R-:W-:-:S04]  /*b120*/  LEA.HI R0, R236, R236, RZ, 0x1 ;  /* 0x000000ecec007211 */ /* 0x000fc800078f08ff */
[----:B------:R-:W-:-:S05]  /*b130*/  LOP3.LUT R3, R0, 0xfffffffe, RZ, 0xc0, !PT ;  /* 0xfffffffe00037812 */ /* 0x000fca00078ec0ff */
[----:B------:R-:W-:-:S05]  /*b140*/  IMAD.IADD R3, R236, 0x1, -R3 ;  /* 0x00000001ec037824 */ /* 0x000fca00078e0a03 */
[----:B------:R-:W-:-:S04]  /*b150*/  SHF.L.U32 R3, R3, 0x1f, RZ ;  /* 0x0000001f03037819 */ /* 0x000fc800000006ff */
[----:B------:R0:W1:Y:S03]  /*b160*/  SYNCS.PHASECHK.TRANS64.TRYWAIT P0, [R18+URZ+0x38800], R3 ;  /* 0x03880003120075a7 */ /* 0x000066000800017f */
[----:B-1----:R-:W-:Y:S05]  /*b170*/  @!P0 NANOSLEEP.SYNCS 0x989680 ;  /* 0x009896800000895d */ /* 0x002fea0003900000 */
[----:B------:R-:W1:Y:S01]  /*b180*/  @!P0 SYNCS.PHASECHK.TRANS64 P0, [R18+URZ+0x38800], R3 ;  /* 0x03880003120085a7 */ /* 0x000e62000800007f */
[----:B------:R-:W-:Y:S04]  /*b190*/  BSSY B0, `(.L_x_767) ;  /* 0x0000006000007945 */ /* 0x000fe80003800000 */
[----:B-1----:R-:W-:Y:S05]  /*b1a0*/  @P0 BRA `(.L_x_768) ;  /* 0x0000000000100947 */ /* 0x002fea0003800000 */
.L_x_769:
[----:B-1----:R1:W2:Y:S02]  /*b1b0*/  SYNCS.PHASECHK.TRANS64.TRYWAIT P0, [R18+URZ+0x38800], R3 ;  /* 0x03880003120075a7 */ /* 0x0022a4000800017f */
[----:B--2---:R-:W-:Y:S05]  /*b1c0*/  @!P0 NANOSLEEP.SYNCS 0x989680 ;  /* 0x009896800000895d */ /* 0x004fea0003900000 */
[----:B------:R-:W2:Y:S02]  /*b1d0*/  @!P0 SYNCS.PHASECHK.TRANS64 P0, [R18+URZ+0x38800], R3 ;  /* 0x03880003120085a7 */ /* 0x000ea4000800007f */
[----:B--2---:R-:W-:Y:S05]  /*b1e0*/  @!P0 BRA `(.L_x_769) ;  /* 0xfffffffc00f08947 */ /* 0x004fea000383ffff */
.L_x_768:
[----:B------:R-:W-:Y:S05]  /*b1f0*/  BSYNC B0 ;  /* 0x0000000000007941 */ /* 0x000fea0003800000 */
.L_x_767:
[----:B------:R-:W-:Y:S05]  /*b200*/  BRA `(.L_x_770) ;  /* 0x0000006800f47947 */ /* 0x000fea0003800000 */
.L_x_766:
[----:B------:R-:W2:Y:S01]  /*b210*/  LDL R29, [R1+0x64] ;  /* 0x00006400011d7983 */ /* 0x000ea20000100800 */
[----:B-----5:R-:W-:Y:S01]  /*b220*/  SHF.R.S32.HI R0, RZ, 0x1f, R144 ;  /* 0x0000001fff007819 */ /* 0x020fe20000011490 */
[----:B------:R-:W-:Y:S01]  /*b230*/  ULDC.64 UR4, c[0x0][0x3f8] ;  /* 0x0000fe0000047ab9 */ /* 0x000fe20000000a00 */
[----:B------:R-:W-:Y:S01]  /*b240*/  ULDC.64 UR6, c[0x0][0x408] ;  /* 0x0001020000067ab9 */ /* 0x000fe20000000a00 */
[----:B------:R-:W-:-:S04]  /*b250*/  IMAD.WIDE.U32 R4, R144, UR4, RZ ;  /* 0x0000000490047c25 */ /* 0x000fc8000f8e00ff */
[C---:B------:R-:W-:Y:S02]  /*b260*/  IMAD R3, R0.reuse, UR4, RZ ;  /* 0x0000000400037c24 */ /* 0x040fe4000f8e02ff */
[----:B------:R-:W-:Y:S02]  /*b270*/  IMAD R7, R0, UR6, RZ ;  /* 0x0000000600077c24 */ /* 0x000fe4000f8e02ff */
[C---:B------:R-:W-:Y:S01]  /*b280*/  IMAD R3, R144.reuse, UR5, R3 ;  /* 0x0000000590037c24 */ /* 0x040fe2000f8e0203 */
[----:B------:R-:W-:Y:S01]  /*b290*/  ULDC.64 UR4, c[0x0][0x3e8] ;  /* 0x0000fa0000047ab9 */ /* 0x000fe20000000a00 */
[----:B------:R-:W-:Y:S01]  /*b2a0*/  IMAD R7, R144, UR7, R7 ;  /* 0x0000000790077c24 */ /* 0x000fe2000f8e0207 */
[----:B------:R-:W-:Y:S01]  /*b2b0*/  LEA R24, P0, R4, UR4, 0x1 ;  /* 0x0000000404187c11 */ /* 0x000fe2000f8008ff */
[----:B------:R-:W-:Y:S01]  /*b2c0*/  IMAD.WIDE.U32 R26, R144, UR6, RZ ;  /* 0x00000006901a7c25 */ /* 0x000fe2000f8e00ff */
[----:B------:R-:W-:Y:S01]  /*b2d0*/  ULDC.64 UR6, c[0x0][0x400] ;  /* 0x0001000000067ab9 */ /* 0x000fe20000000a00 */
[----:B------:R-:W-:-:S02]  /*b2e0*/  IADD3 R25, R3, R5, RZ ;  /* 0x0000000503197210 */ /* 0x000fc40007ffe0ff */
[----:B------:R-:W-:Y:S01]  /*b2f0*/  IMAD.IADD R3, R7, 0x1, R27 ;  /* 0x0000000107037824 */ /* 0x000fe200078e021b */
[----:B------:R-:W-:Y:S02]  /*b300*/  LEA R28, P1, R26, UR6, 0x1 ;  /* 0x000000061a1c7c11 */ /* 0x000fe4000f8208ff */
[----:B------:R-:W-:Y:S02]  /*b310*/  LEA.HI.X R25, R4, UR5, R25, 0x1, P0 ;  /* 0x0000000504197c11 */ /* 0x000fe400080f0c19 */
[----:B------:R-:W-:Y:S02]  /*b320*/  LEA.HI.X R26, R26, UR7, R3, 0x1, P1 ;  /* 0x000000071a1a7c11 */ /* 0x000fe400088f0c03 */
[----:B--2---:R-:W-:-:S13]  /*b330*/  R2UR UR8, R29 ;  /* 0x000000001d0872ca */ /* 0x004fda00000e0000 */
[----:B------:R-:W-:-:S06]  /*b340*/  ULOP3.LUT UP0, URZ, UR8, 0x3ff, URZ, 0xc0, !UPT ;  /* 0x000003ff083f7892 */ /* 0x000fcc000f80c03f */
[----:B------:R-:W-:-:S13]  /*b350*/  PLOP3.LUT P2, PT, PT, PT, UP0, 0x80, 0x0 ;  /* 0x000000000000781c */ /* 0x000fda0003f4f008 */
        /* <DEDUP_REMOVED lines=16> */
[----:B-1----:R-:W-:Y:S05]  /*b460*/  CALL.ABS.NOINC R14 ;  /* 0x000000000e007343 */ /* 0x002fea0003c00000 */
.L_x_771:
[----:B------:R-:W-:Y:S01]  /*b470*/  ULDC.U8 UR4, c[0x0][0x410] ;  /* 0x0001040000047ab9 */ /* 0x000fe20000000000 */
[----:B------:R-:W-:Y:S01]  /*b480*/  R2UR UR5, R29 ;  /* 0x000000001d0572ca */ /* 0x000fe200000e0000 */
[----:B------:R-:W-:Y:S01]  /*b490*/  BSSY B0, `(.L_x_772) ;  /* 0x000068c000007945 */ /* 0x000fe20003800000 */
[----:B------:R-:W-:Y:S01]  /*b4a0*/  ISETP.NE.AND P0, PT, RZ, UR4, PT ;  /* 0x00000004ff007c0c */ /* 0x000fe2000bf05270 */
[----:B------:R-:W-:-:S10]  /*b4b0*/  IMAD R6, R121, 0x80, R212 ;  /* 0x0000008079067824 */ /* 0x000fd400078e02d4 */
[----:B------:R-:W-:Y:S02]  /*b4c0*/  LEA R0, R229, UR5, 0x1 ;  /* 0x00000005e5007c11 */ /* 0x000fe4000f8e08ff */
[----:B------:R-:W-:Y:S05]  /*b4d0*/  @!P0 BRA `(.L_x_773) ;  /* 0x0000003000b08947 */ /* 0x000fea0003800000 */
[----:B------:R-:W-:-:S03]  /*b4e0*/  UMOV UR4, 0xffffffff ;  /* 0xffffffff00047882 */ /* 0x000fc60000000000 */
[----:B------:R-:W-:Y:S05]  /*b4f0*/  BRA.DIV UR4, `(.L_x_774) ;  /* 0x000001da04547947 */ /* 0x000fea000b800000 */
[----:B------:R0:W1:Y:S04]  /*b500*/  SHFL.IDX PT, R3, R25, RZ, 0x181f ;  /* 0x00181fff19037589 */ /* 0x00006800000e0000 */
[----:B------:R0:W2:Y:S04]  /*b510*/  SHFL.IDX PT, R4, R24, RZ, 0x181f ;  /* 0x00181fff18047589 */ /* 0x0000a800000e0000 */
[----:B------:R0:W3:Y:S04]  /*b520*/  SHFL.IDX PT, R5, R26, RZ, 0x181f ;  /* 0x00181fff1a057589 */ /* 0x0000e800000e0000 */
[----:B------:R0:W4:Y:S02]  /*b530*/  SHFL.IDX PT, R14, R28, RZ, 0x181f ;  /* 0x00181fff1c0e7589 */ /* 0x00012400000e0000 */
.L_x_1061:
[----:B------:R-:W-:Y:S01]  /*b540*/  ULDC UR4, c[0x0][0x448] ;  /* 0x0001120000047ab9 */ /* 0x000fe20000000800 */
[----:B------:R-:W-:Y:S01]  /*b550*/  BSSY B1, `(.L_x_775) ;  /* 0x000003d000017945 */ /* 0x000fe20003800000 */
[----:B------:R-:W-:Y:S01]  /*b560*/  IMAD R44, R177, UR4, RZ ;  /* 0x00000004b12c7c24 */ /* 0x000fe2000f8e02ff */
[----:B------:R-:W-:Y:S02]  /*b570*/  CS2R R12, SRZ ;  /* 0x00000000000c7805 */ /* 0x000fe4000001ff00 */
[----:B------:R-:W-:Y:S02]  /*b580*/  CS2R R20, SRZ ;  /* 0x0000000000147805 */ /* 0x000fe4000001ff00 */
[----:B0-----:R-:W-:Y:S02]  /*b590*/  CS2R R24, SRZ ;  /* 0x0000000000187805 */ /* 0x001fe4000001ff00 */
[----:B------:R-:W-:Y:S02]  /*b5a0*/  CS2R R26, SRZ ;  /* 0x00000000001a7805 */ /* 0x000fe4000001ff00 */
[----:B------:R-:W-:Y:S01]  /*b5b0*/  ISETP.GE.AND P0, PT, R6, R44, PT ;  /* 0x0000002c0600720c */ /* 0x000fe20003f06270 */
[----:B------:R-:W-:Y:S01]  /*b5c0*/  IMAD R44, R121, -0x80, R44 ;  /* 0xffffff80792c7824 */ /* 0x000fe200078e022c */
[----:B------:R-:W-:-:S02]  /*b5d0*/  CS2R R8, SRZ ;  /* 0x0000000000087805 */ /* 0x000fc4000001ff00 */
[----:B------:R-:W-:Y:S02]  /*b5e0*/  CS2R R10, SRZ ;  /* 0x00000000000a7805 */ /* 0x000fe4000001ff00 */
[----:B------:R-:W-:Y:S02]  /*b5f0*/  CS2R R28, SRZ ;  /* 0x00000000001c7805 */ /* 0x000fe4000001ff00 */
[----:B------:R-:W-:-:S05]  /*b600*/  CS2R R6, SRZ ;  /* 0x0000000000067805 */ /* 0x000fca000001ff00 */
[----:B------:R-:W-:Y:S05]  /*b610*/  @P0 BRA `(.L_x_776) ;  /* 0x0000000000c00947 */ /* 0x000fea0003800000 */
[----:B------:R-:W-:Y:S01]  /*b620*/  ULDC UR4, c[0x0][0x3f4] ;  /* 0x0000fd0000047ab9 */ /* 0x000fe20000000800 */
[----:B------:R-:W-:Y:S01]  /*b630*/  IMAD.SHL.U32 R39, R214, 0x2, RZ ;  /* 0x00000002d6277824 */ /* 0x000fe200078e00ff */
[----:B------:R-:W-:Y:S01]  /*b640*/  ISETP.GE.AND P2, PT, R215, UR4, PT ;  /* 0x00000004d7007c0c */ /* 0x000fe2000bf46270 */
[----:B------:R-:W-:Y:S01]  /*b650*/  IMAD.SHL.U32 R43, R216, 0x2, RZ ;  /* 0x00000002d82b7824 */ /* 0x000fe200078e00ff */
[----:B------:R-:W-:Y:S02]  /*b660*/  ISETP.GE.AND P1, PT, R214, UR4, PT ;  /* 0x00000004d6007c0c */ /* 0x000fe4000bf26270 */
[----:B------:R-:W-:Y:S02]  /*b670*/  CS2R R26, SRZ ;  /* 0x00000000001a7805 */ /* 0x000fe4000001ff00 */
[----:B------:R-:W-:Y:S02]  /*b680*/  ISETP.GE.AND P0, PT, R216, UR4, PT ;  /* 0x00000004d8007c0c */ /* 0x000fe4000bf06270 */
[----:B------:R-:W-:-:S02]  /*b690*/  CS2R R6, SRZ ;  /* 0x0000000000067805 */ /* 0x000fc4000001ff00 */
[----:B------:R-:W-:Y:S02]  /*b6a0*/  ISETP.GE.AND P3, PT, R22, UR4, PT ;  /* 0x0000000416007c0c */ /* 0x000fe4000bf66270 */
[----:B------:R-:W-:Y:S02]  /*b6b0*/  CS2R R24, SRZ ;  /* 0x0000000000187805 */ /* 0x000fe4000001ff00 */
[----:B------:R-:W-:Y:S01]  /*b6c0*/  SHF.R.S32.HI R8, RZ, 0x1f, R215 ;  /* 0x0000001fff087819 */ /* 0x000fe200000114d7 */
[----:B------:R-:W-:Y:S01]  /*b6d0*/  ULDC.64 UR6, c[0x0][0x208] ;  /* 0x0000820000067ab9 */ /* 0x000fe20000000a00 */
[C---:B------:R-:W-:Y:S02]  /*b6e0*/  SHF.L.U32 R35, R215.reuse, 0x1, RZ ;  /* 0x00000001d7237819 */ /* 0x040fe400000006ff */
[----:B------:R-:W-:Y:S02]  /*b6f0*/  SHF.R.S32.HI R9, RZ, 0x1f, R214 ;  /* 0x0000001fff097819 */ /* 0x000fe400000114d6 */
[----:B------:R-:W-:-:S02]  /*b700*/  SHF.L.U64.HI R8, R215, 0x1, R8 ;  /* 0x00000001d7087819 */ /* 0x000fc40000010208 */
[----:B------:R-:W-:Y:S02]  /*b710*/  SHF.L.U64.HI R10, R214, 0x1, R9 ;  /* 0x00000001d60a7819 */ /* 0x000fe40000010209 */
[----:B----4-:R-:W-:Y:S01]  /*b720*/  @!P2 IADD3 R34, P6, R14, R35, RZ ;  /* 0x000000230e22a210 */ /* 0x010fe20007fde0ff */
[----:B-1----:R-:W-:Y:S01]  /*b730*/  @!P3 IMAD.MOV.U32 R9, RZ, RZ, R3 ;  /* 0x000000ffff09b224 */ /* 0x002fe200078e0003 */
[C---:B--2---:R-:W-:Y:S02]  /*b740*/  @!P1 IADD3 R36, P5, R4.reuse, R39, RZ ;  /* 0x0000002704249210 */ /* 0x044fe40007fbe0ff */
[----:B------:R-:W-:Y:S01]  /*b750*/  @!P2 IADD3 R32, P4, R4, R35, RZ ;  /* 0x000000230420a210 */ /* 0x000fe20007f9e0ff */
[----:B---3--:R-:W-:Y:S01]  /*b760*/  @!P2 IMAD.X R35, R5, 0x1, R8, P6 ;  /* 0x000000010523a824 */ /* 0x008fe200030e0608 */
[----:B------:R-:W-:Y:S01]  /*b770*/  SHF.R.S32.HI R11, RZ, 0x1f, R216 ;  /* 0x0000001fff0b7819 */ /* 0x000fe200000114d8 */
[C---:B------:R-:W-:Y:S01]  /*b780*/  @!P1 IMAD.X R37, R3.reuse, 0x1, R10, P5 ;  /* 0x0000000103259824 */ /* 0x040fe200028e060a */
[----:B------:R-:W-:-:S02]  /*b790*/  @!P2 IADD3.X R33, R3, R8, RZ, P4, !PT ;  /* 0x000000080321a210 */ /* 0x000fc400027fe4ff */
[----:B------:R-:W-:Y:S02]  /*b7a0*/  SHF.L.U64.HI R12, R216, 0x1, R11 ;  /* 0x00000001d80c7819 */ /* 0x000fe4000001020b */
[-C--:B------:R-:W-:Y:S02]  /*b7b0*/  @!P0 IADD3 R40, P6, R4, R43.reuse, RZ ;  /* 0x0000002b04288210 */ /* 0x080fe40007fde0ff */
[----:B------:R-:W-:Y:S02]  /*b7c0*/  CS2R R28, SRZ ;  /* 0x00000000001c7805 */ /* 0x000fe4000001ff00 */
[C---:B------:R-:W-:Y:S02]  /*b7d0*/  @!P0 IADD3 R42, P5, R14.reuse, R43, RZ ;  /* 0x0000002b0e2a8210 */ /* 0x040fe40007fbe0ff */
[----:B------:R-:W-:Y:S02]  /*b7e0*/  CS2R R20, SRZ ;  /* 0x0000000000147805 */ /* 0x000fe4000001ff00 */
[----:B------:R-:W-:Y:S01]  /*b7f0*/  @!P3 MOV R8, R4 ;  /* 0x000000040008b202 */ /* 0x000fe20000000f00 */
[----:B------:R-:W-:Y:S01]  /*b800*/  @!P3 IMAD.MOV.U32 R4, RZ, RZ, R14 ;  /* 0x000000ffff04b224 */ /* 0x000fe200078e000e */
[----:B------:R-:W-:Y:S01]  /*b810*/  @!P1 IADD3 R38, P4, R14, R39, RZ ;  /* 0x000000270e269210 */ /* 0x000fe20007f9e0ff */
[----:B------:R-:W-:Y:S01]  /*b820*/  @!P0 IMAD.X R41, R3, 0x1, R12, P6 ;  /* 0x0000000103298824 */ /* 0x000fe200030e060c */
[----:B------:R0:W5:Y:S01]  /*b830*/  @!P2 LD.E.64 R24, desc[UR6][R32.64] ;  /* 0x000000062018a980 */ /* 0x000162000c101b00 */
[----:B------:R-:W-:Y:S01]  /*b840*/  @!P3 IMAD.WIDE R14, R22, 0x2, R8 ;  /* 0x00000002160eb825 */ /* 0x000fe200078e0208 */
[----:B------:R-:W-:-:S02]  /*b850*/  @!P1 IADD3.X R39, R5, R10, RZ, P4, !PT ;  /* 0x0000000a05279210 */ /* 0x000fc400027fe4ff */
[----:B------:R-:W-:Y:S02]  /*b860*/  CS2R R10, SRZ ;  /* 0x00000000000a7805 */ /* 0x000fe4000001ff00 */
[----:B------:R-:W-:Y:S01]  /*b870*/  CS2R R8, SRZ ;  /* 0x0000000000087805 */ /* 0x000fe2000001ff00 */
[----:B------:R-:W-:Y:S01]  /*b880*/  @!P0 IMAD.X R43, R5, 0x1, R12, P5 ;  /* 0x00000001052b8824 */ /* 0x000fe200028e060c */
[----:B------:R-:W-:Y:S01]  /*b890*/  CS2R R12, SRZ ;  /* 0x00000000000c7805 */ /* 0x000fe2000001ff00 */
[----:B------:R-:W-:Y:S01]  /*b8a0*/  @!P3 IMAD.WIDE R30, R22, 0x2, R4 ;  /* 0x00000002161eb825 */ /* 0x000fe200078e0204 */
[----:B------:R0:W5:Y:S04]  /*b8b0*/  @!P3 LD.E.64 R26, desc[UR6][R14.64] ;  /* 0x000000060e1ab980 */ /* 0x000168000c101b00 */
[----:B------:R0:W5:Y:S04]  /*b8c0*/  @!P3 LD.E.64 R6, desc[UR6][R30.64] ;  /* 0x000000061e06b980 */ /* 0x000168000c101b00 */
[----:B------:R0:W5:Y:S04]  /*b8d0*/  @!P2 LD.E.64 R28, desc[UR6][R34.64] ;  /* 0x00000006221ca980 */ /* 0x000168000c101b00 */
[----:B------:R0:W5:Y:S04]  /*b8e0*/  @!P1 LD.E.64 R20, desc[UR6][R36.64] ;  /* 0x0000000624149980 */ /* 0x000168000c101b00 */
[----:B------:R0:W5:Y:S04]  /*b8f0*/  @!P1 LD.E.64 R10, desc[UR6][R38.64] ;  /* 0x00000006260a9980 */ /* 0x000168000c101b00 */
[----:B------:R0:W5:Y:S04]  /*b900*/  @!P0 LD.E.64 R12, desc[UR6][R40.64] ;  /* 0x00000006280c8980 */ /* 0x000168000c101b00 */
[----:B------:R0:W5:Y:S02]  /*b910*/  @!P0 LD.E.64 R8, desc[UR6][R42.64] ;  /* 0x000000062a088980 */ /* 0x000164000c101b00 */
.L_x_776:
[----:B------:R-:W-:Y:S05]  /*b920*/  BSYNC B1 ;  /* 0x0000000000017941 */ /* 0x000fea0003800000 */
.L_x_775:
[----:B-1----:R-:W-:Y:S01]  /*b930*/  LEA.HI R3, R236, R236, RZ, 0x1 ;  /* 0x000000ecec037211 */ /* 0x002fe200078f08ff */
[----:B0----5:R-:W-:Y:S01]  /*b940*/  IMAD.MOV.U32 R30, RZ, RZ, R24 ;  /* 0x000000ffff1e7224 */ /* 0x021fe200078e0018 */
[----:B------:R-:W-:Y:S01]  /*b950*/  SHF.R.U64 R40, R24, 0x10, R25 ;  /* 0x0000001018287819 */ /* 0x000fe20000001219 */
[----:B------:R-:W-:Y:S01]  /*b960*/  IMAD.MOV.U32 R15, RZ, RZ, R20 ;  /* 0x000000ffff0f7224 */ /* 0x000fe200078e0014 */
[----:B------:R-:W-:Y:S01]  /*b970*/  LOP3.LUT R3, R3, 0xfffffffe, RZ, 0xc0, !PT ;  /* 0xfffffffe03037812 */ /* 0x000fe200078ec0ff */
[----:B------:R-:W-:Y:S01]  /*b980*/  IMAD.MOV.U32 R24, RZ, RZ, R21 ;  /* 0x000000ffff187224 */ /* 0x000fe200078e0015 */
[----:B------:R-:W-:Y:S01]  /*b990*/  MOV R31, R25 ;  /* 0x00000019001f7202 */ /* 0x000fe20000000f00 */
[----:B----4-:R-:W-:Y:S01]  /*b9a0*/  IMAD.MOV.U32 R14, RZ, RZ, R13 ;  /* 0x000000ffff0e7224 */ /* 0x010fe200078e000d */
[----:B------:R-:W-:Y:S01]  /*b9b0*/  SHF.R.U32.HI R41, RZ, 0x10, R25 ;  /* 0x00000010ff297819 */ /* 0x000fe20000011619 */
[----:B------:R-:W-:Y:S01]  /*b9c0*/  IMAD.IADD R3, R236, 0x1, -R3 ;  /* 0x00000001ec037824 */ /* 0x000fe200078e0a03 */
[----:B------:R-:W-:Y:S01]  /*b9d0*/  MOV R37, R7 ;  /* 0x0000000700257202 */ /* 0x000fe20000000f00 */
[----:B------:R-:W-:Y:S01]  /*b9e0*/  IMAD.MOV.U32 R36, RZ, RZ, R6 ;  /* 0x000000ffff247224 */ /* 0x000fe200078e0006 */
[----:B------:R-:W-:Y:S01]  /*b9f0*/  SHF.R.U64 R47, R6, 0x10, R7 ;  /* 0x00000010062f7819 */ /* 0x000fe20000001207 */
[----:B------:R-:W-:Y:S01]  /*ba00*/  IMAD.MOV.U32 R25, RZ, RZ, R28 ;  /* 0x000000ffff197224 */ /* 0x000fe200078e001c */
[----:B---3--:R-:W-:Y:S01]  /*ba10*/  SHF.L.U32 R5, R3, 0x1f, RZ ;  /* 0x0000001f03057819 */ /* 0x008fe200000006ff */
[----:B------:R-:W-:Y:S01]  /*ba20*/  IMAD.MOV.U32 R33, RZ, RZ, R27 ;  /* 0x000000ffff217224 */ /* 0x000fe200078e001b */
[----:B------:R-:W-:Y:S01]  /*ba30*/  SHF.R.U32.HI R48, RZ, 0x10, R7 ;  /* 0x00000010ff307819 */ /* 0x000fe20000011607 */
[----:B------:R-:W-:Y:S01]  /*ba40*/  IMAD.MOV.U32 R7, RZ, RZ, R10 ;  /* 0x000000ffff077224 */ /* 0x000fe200078e000a */
[----:B------:R-:W0:Y:S01]  /*ba50*/  SYNCS.PHASECHK.TRANS64.TRYWAIT P0, [R18+URZ+0x38800], R5 ;  /* 0x03880005120075a7 */ /* 0x000e22000800017f */
[----:B--2---:R-:W-:Y:S01]  /*ba60*/  MOV R4, R12 ;  /* 0x0000000c00047202 */ /* 0x004fe20000000f00 */
[----:B------:R-:W-:Y:S01]  /*ba70*/  IMAD.MOV.U32 R34, RZ, RZ, R11 ;  /* 0x000000ffff227224 */ /* 0x000fe200078e000b */
[----:B------:R-:W-:Y:S01]  /*ba80*/  MOV R35, R29 ;  /* 0x0000001d00237202 */ /* 0x000fe20000000f00 */
[----:B------:R-:W-:Y:S01]  /*ba90*/  IMAD.MOV.U32 R6, RZ, RZ, R9 ;  /* 0x000000ffff067224 */ /* 0x000fe200078e0009 */
[----:B------:R-:W-:Y:S01]  /*baa0*/  SHF.R.U64 R51, R10, 0x10, R11 ;  /* 0x000000100a337819 */ /* 0x000fe2000000120b */
[----:B------:R-:W-:Y:S01]  /*bab0*/  BSSY B1, `(.L_x_777) ;  /* 0x0000020000017945 */ /* 0x000fe20003800000 */
[----:B------:R-:W-:-:S02]  /*bac0*/  MOV R32, R26 ;  /* 0x0000001a00207202 */ /* 0x000fc40000000f00 */
[--C-:B------:R-:W-:Y:S02]  /*bad0*/  SHF.R.U64 R38, R26, 0x10, R27.reuse ;  /* 0x000000101a267819 */ /* 0x100fe4000000121b */
[----:B------:R-:W-:Y:S02]  /*bae0*/  SHF.R.U32.HI R39, RZ, 0x10, R27 ;  /* 0x00000010ff277819 */ /* 0x000fe4000001161b */
[--C-:B------:R-:W-:Y:S02]  /*baf0*/  SHF.R.U64 R42, R20, 0x10, R21.reuse ;  /* 0x00000010142a7819 */ /* 0x100fe40000001215 */
[----:B------:R-:W-:Y:S02]  /*bb00*/  SHF.R.U32.HI R43, RZ, 0x10, R21 ;  /* 0x00000010ff2b7819 */ /* 0x000fe40000011615 */
[--C-:B------:R-:W-:Y:S02]  /*bb10*/  SHF.R.U64 R45, R12, 0x10, R13.reuse ;  /* 0x000000100c2d7819 */ /* 0x100fe4000000120d */
[----:B------:R-:W-:-:S02]  /*bb20*/  SHF.R.U32.HI R46, RZ, 0x10, R13 ;  /* 0x00000010ff2e7819 */ /* 0x000fc4000001160d */
[--C-:B------:R-:W-:Y:S02]  /*bb30*/  SHF.R.U64 R49, R28, 0x10, R29.reuse ;  /* 0x000000101c317819 */ /* 0x100fe4000000121d */
[----:B------:R-:W-:Y:S02]  /*bb40*/  SHF.R.U32.HI R50, RZ, 0x10, R29 ;  /* 0x00000010ff327819 */ /* 0x000fe4000001161d */
[----:B------:R-:W-:Y:S02]  /*bb50*/  SHF.R.U32.HI R11, RZ, 0x10, R11 ;  /* 0x00000010ff0b7819 */ /* 0x000fe4000001160b */
[----:B------:R-:W-:Y:S02]  /*bb60*/  MOV R10, R8 ;  /* 0x00000008000a7202 */ /* 0x000fe40000000f00 */
[----:B------:R-:W-:Y:S02]  /*bb70*/  VIMNMX R3, R44, 0x80, PT ;  /* 0x000000802c037848 */ /* 0x000fe40003fe0100 */
[----:B------:R-:W-:-:S02]  /*bb80*/  SHF.R.U64 R52, R8, 0x10, R9 ;  /* 0x0000001008347819 */ /* 0x000fc40000001209 */
[----:B------:R-:W-:Y:S02]  /*bb90*/  PRMT R12, R15, 0x5410, R24 ;  /* 0x000054100f0c7816 */ /* 0x000fe40000000018 */
[----:B------:R-:W-:Y:S02]  /*bba0*/  SHF.R.U32.HI R53, RZ, 0x10, R9 ;  /* 0x00000010ff357819 */ /* 0x000fe40000011609 */
[----:B------:R-:W-:Y:S02]  /*bbb0*/  PRMT R8, R4, 0x5410, R14 ;  /* 0x0000541004087816 */ /* 0x000fe4000000000e */
[----:B------:R-:W-:Y:S02]  /*bbc0*/  PRMT R24, R25, 0x5410, R35 ;  /* 0x0000541019187816 */ /* 0x000fe40000000023 */
[----:B------:R-:W-:Y:S02]  /*bbd0*/  PRMT R26, R32, 0x5410, R33 ;  /* 0x00005410201a7816 */ /* 0x000fe40000000021 */
[----:B------:R-:W-:-:S02]  /*bbe0*/  PRMT R27, R38, 0x5410, R39 ;  /* 0x00005410261b7816 */ /* 0x000fc40000000027 */
[----:B------:R-:W-:Y:S02]  /*bbf0*/  PRMT R20, R30, 0x5410, R31 ;  /* 0x000054101e147816 */ /* 0x000fe4000000001f */
[----:B------:R-:W-:Y:S02]  /*bc00*/  PRMT R21, R40, 0x5410, R41 ;  /* 0x0000541028157816 */ /* 0x000fe40000000029 */
[----:B------:R-:W-:Y:S02]  /*bc10*/  PRMT R13, R42, 0x5410, R43 ;  /* 0x000054102a0d7816 */ /* 0x000fe4000000002b */
[----:B------:R-:W-:Y:S02]  /*bc20*/  PRMT R9, R45, 0x5410, R46 ;  /* 0x000054102d097816 */ /* 0x000fe4000000002e */
[----:B------:R-:W-:Y:S02]  /*bc30*/  PRMT R28, R36, 0x5410, R37 ;  /* 0x00005410241c7816 */ /* 0x000fe40000000025 */
[----:B------:R-:W-:-:S02]  /*bc40*/  PRMT R29, R47, 0x5410, R48 ;  /* 0x000054102f1d7816 */ /* 0x000fc40000000030 */
[----:B------:R-:W-:Y:S02]  /*bc50*/  PRMT R25, R49, 0x5410, R50 ;  /* 0x0000541031197816 */ /* 0x000fe40000000032 */
[----:B------:R-:W-:Y:S02]  /*bc60*/  ISETP.GE.AND P1, PT, R212, R3, PT ;  /* 0x00000003d400720c */ /* 0x000fe40003f26270 */
[----:B------:R-:W-:Y:S02]  /*bc70*/  PRMT R14, R7, 0x5410, R34 ;  /* 0x00005410070e7816 */ /* 0x000fe40000000022 */
[----:B------:R-:W-:Y:S02]  /*bc80*/  PRMT R15, R51, 0x5410, R11 ;  /* 0x00005410330f7816 */ /* 0x000fe4000000000b */
[----:B------:R-:W-:Y:S01]  /*bc90*/  PRMT R10, R10, 0x5410, R6 ;  /* 0x000054100a0a7816 */ /* 0x000fe20000000006 */
[----:B0-----:R-:W-:Y:S06]  /*bca0*/  @!P0 BRA `(.L_x_778) ;  /* 0x000001d000d88947 */ /* 0x001fec0003800000 */
.L_x_1062:
[----:B------:R-:W-:Y:S05]  /*bcb0*/  BSYNC B1 ;  /* 0x0000000000017941 */ /* 0x000fea0003800000 */
.L_x_777:
[----:B------:R-:W-:Y:S01]  /*bcc0*/  BSSY B1, `(.L_x_779) ;  /* 0x00000aa000017945 */ /* 0x000fe20003800000 */
[----:B------:R-:W-:-:S03]  /*bcd0*/  PRMT R11, R52, 0x5410, R53 ;  /* 0x00005410340b7816 */ /* 0x000fc60000000035 */
[----:B------:R-:W-:Y:S05]  /*bce0*/  @P1 BRA `(.L_x_780) ;  /* 0x00000008009c1947 */ /* 0x000fea0003800000 */
[----:B0-----:R-:W0:Y:S01]  /*bcf0*/  LDC R5, c[0x0][0x3f4] ;  /* 0x0000fd00ff057b82 */ /* 0x001e220000000800 */
[----:B------:R-:W-:Y:S01]  /*bd00*/  BSSY B2, `(.L_x_781) ;  /* 0x000002c000027945 */ /* 0x000fe20003800000 */
[-C--:B0-----:R-:W-:Y:S02]  /*bd10*/  ISETP.GE.AND P0, PT, R22, R5.reuse, PT ;  /* 0x000000051600720c */ /* 0x081fe40003f06270 */
[-C--:B------:R-:W-:Y:S02]  /*bd20*/  ISETP.GE.AND P1, PT, R215, R5.reuse, PT ;  /* 0x00000005d700720c */ /* 0x080fe40003f26270 */
[-C--:B------:R-:W-:Y:S02]  /*bd30*/  ISETP.GE.AND P2, PT, R214, R5.reuse, PT ;  /* 0x00000005d600720c */ /* 0x080fe40003f46270 */
[----:B------:R-:W-:-:S07]  /*bd40*/  ISETP.GE.AND P3, PT, R216, R5, PT ;  /* 0x00000005d800720c */ /* 0x000fce0003f66270 */
[----:B------:R-:W-:Y:S06]  /*bd50*/  @P0 BRA `(.L_x_782) ;  /* 0x0000000000980947 */ /* 0x000fec0003800000 */
[----:B------:R-:W0:Y:S01]  /*bd60*/  LDS.128 R4, [R0] ;  /* 0x0000000000047984 */ /* 0x000e220000000c00 */
[----:B------:R-:W-:Y:S02]  /*bd70*/  HADD2.F32 R37, -RZ, R28.H0_H0 ;  /* 0x2000001cff257230 */ /* 0x000fe40000004100 */
[----:B------:R-:W-:Y:S02]  /*bd80*/  HADD2.F32 R35, -RZ, R26.H0_H0 ;  /* 0x2000001aff237230 */ /* 0x000fe40000004100 */
[----:B------:R-:W-:Y:S02]  /*bd90*/  HADD2.F32 R34, -RZ, R27.H0_H0 ;  /* 0x2000001bff227230 */ /* 0x000fe40000004100 */
[----:B------:R-:W-:Y:S02]  /*bda0*/  HADD2.F32 R36, -RZ, R29.H0_H0 ;  /* 0x2000001dff247230 */ /* 0x000fe40000004100 */
[--C-:B0-----:R-:W-:Y:S02]  /*bdb0*/  HADD2.F32 R30, -RZ, R4.reuse.H0_H0 ;  /* 0x20000004ff1e7230 */ /* 0x101fe40000004100 */
[----:B------:R-:W-:-:S02]  /*bdc0*/  HADD2.F32 R4, -RZ, R4.H1_H1 ;  /* 0x30000004ff047230 */ /* 0x000fc40000004100 */
[--C-:B------:R-:W-:Y:S02]  /*bdd0*/  HADD2.F32 R31, -RZ, R5.reuse.H0_H0 ;  /* 0x20000005ff1f7230 */ /* 0x100fe40000004100 */
[----:B------:R-:W-:Y:S02]  /*bde0*/  HADD2.F32 R5, -RZ, R5.H1_H1 ;  /* 0x30000005ff057230 */ /* 0x000fe40000004100 */
[C---:B------:R-:W-:Y:S01]  /*bdf0*/  FMUL.FTZ R39, R4.reuse, R37 ;  /* 0x0000002504277220 */ /* 0x040fe20000410000 */
[-C--:B------:R-:W-:Y:S01]  /*be00*/  FMUL.FTZ R4, R4, R35.reuse ;  /* 0x0000002304047220 */ /* 0x080fe20000410000 */
[--C-:B------:R-:W-:Y:S02]  /*be10*/  HADD2.F32 R32, -RZ, R6.reuse.H0_H0 ;  /* 0x20000006ff207230 */ /* 0x100fe40000004100 */
[----:B------:R-:W-:Y:S02]  /*be20*/  HADD2.F32 R33, -RZ, R7.H0_H0 ;  /* 0x20000007ff217230 */ /* 0x000fe40000004100 */
[C---:B------:R-:W-:Y:S01]  /*be30*/  FMUL.FTZ R40, R5.reuse, R36 ;  /* 0x0000002405287220 */ /* 0x040fe20000410000 */
[C---:B------:R-:W-:Y:S01]  /*be40*/  FFMA.FTZ R39, R30.reuse, R35, -R39 ;  /* 0x000000231e277223 */ /* 0x040fe20000010827 */
[----:B------:R-:W-:Y:S01]  /*be50*/  FFMA.FTZ R38, R30, R37, R4 ;  /* 0x000000251e267223 */ /* 0x000fe20000010004 */
[----:B------:R-:W-:Y:S01]  /*be60*/  FMUL.FTZ R42, R5, R34 ;  /* 0x00000022052a7220 */ /* 0x000fe20000410000 */
[----:B------:R-:W-:-:S02]  /*be70*/  HADD2.F32 R6, -RZ, R6.H1_H1 ;  /* 0x30000006ff067230 */ /* 0x000fc40000004100 */
[C---:B------:R-:W-:Y:S01]  /*be80*/  FFMA.FTZ R40, R31.reuse, R34, -R40 ;  /* 0x000000221f287223 */ /* 0x040fe20000010828 */
[----:B------:R-:W-:Y:S02]  /*be90*/  HADD2.F32 R7, -RZ, R7.H1_H1 ;  /* 0x30000007ff077230 */ /* 0x000fe40000004100 */
[----:B------:R-:W-:Y:S01]  /*bea0*/  FFMA.FTZ R31, R31, R36, R42 ;  /* 0x000000241f1f7223 */ /* 0x000fe2000001002a */
[----:B------:R-:W-:Y:S02]  /*beb0*/  HADD2.F32 R35, -RZ, R28.H1_H1 ;  /* 0x3000001cff237230 */ /* 0x000fe40000004100 */
[----:B------:R-:W-:Y:S02]  /*bec0*/  HADD2.F32 R5, -RZ, R26.H1_H1 ;  /* 0x3000001aff057230 */ /* 0x000fe40000004100 */
[----:B------:R-:W-:Y:S02]  /*bed0*/  HADD2.F32 R30, -RZ, R29.H1_H1 ;  /* 0x3000001dff1e7230 */ /* 0x000fe40000004100 */
[----:B------:R-:W-:Y:S01]  /*bee0*/  FMUL.FTZ R37, R6, R35 ;  /* 0x0000002306257220 */ /* 0x000fe20000410000 */
[----:B------:R-:W-:-:S02]  /*bef0*/  HADD2.F32 R4, -RZ, R27.H1_H1 ;  /* 0x3000001bff047230 */ /* 0x000fc40000004100 */
[-C--:B------:R-:W-:Y:S01]  /*bf00*/  FMUL.FTZ R34, R6, R5.reuse ;  /* 0x0000000506227220 */ /* 0x080fe20000410000 */
[C---:B------:R-:W-:Y:S01]  /*bf10*/  FMUL.FTZ R36, R7.reuse, R30 ;  /* 0x0000001e07247220 */ /* 0x040fe20000410000 */
[C---:B------:R-:W-:Y:S01]  /*bf20*/  FFMA.FTZ R6, R32.reuse, R5, -R37 ;  /* 0x0000000520067223 */ /* 0x040fe20000010825 */
[-C--:B------:R-:W-:Y:S01]  /*bf30*/  FMUL.FTZ R41, R7, R4.reuse ;  /* 0x0000000407297220 */ /* 0x080fe20000410000 */
[----:B------:R-:W-:Y:S01]  /*bf40*/  FFMA.FTZ R35, R32, R35, R34 ;  /* 0x0000002320237223 */ /* 0x000fe20000010022 */
[C---:B------:R-:W-:Y:S01]  /*bf50*/  FFMA.FTZ R7, R33.reuse, R4, -R36 ;  /* 0x0000000421077223 */ /* 0x040fe20000010824 */
[----:B------:R-:W-:Y:S01]  /*bf60*/  F2FP.F16.F32.PACK_AB R4, R38, R39 ;  /* 0x000000272604723e */ /* 0x000fe200000000ff */
[----:B------:R-:W-:Y:S01]  /*bf70*/  FFMA.FTZ R30, R33, R30, R41 ;  /* 0x0000001e211e7223 */ /* 0x000fe20000010029 */
[----:B------:R-:W-:Y:S02]  /*bf80*/  F2FP.F16.F32.PACK_AB R5, R31, R40 ;  /* 0x000000281f05723e */ /* 0x000fe400000000ff */
[----:B------:R-:W-:-:S02]  /*bf90*/  F2FP.F16.F32.PACK_AB R6, R35, R6 ;  /* 0x000000062306723e */ /* 0x000fc400000000ff */
[----:B------:R-:W-:-:S05]  /*bfa0*/  F2FP.F16.F32.PACK_AB R7, R30, R7 ;  /* 0x000000071e07723e */ /* 0x000fca00000000ff */
[----:B------:R0:W-:Y:S02]  /*bfb0*/  STS.128 [R0], R4 ;  /* 0x0000000400007388 */ /* 0x0001e40000000c00 */
.L_x_782:
[----:B------:R-:W-:Y:S05]  /*bfc0*/  BSYNC B2 ;  /* 0x0000000000027941 */ /* 0x000fea0003800000 */
.L_x_781:
[----:B------:R-:W-:Y:S04]  /*bfd0*/  BSSY B2, `(.L_x_783) ;  /* 0x0000028000027945 */ /* 0x000fe80003800000 */
[----:B------:R-:W-:Y:S05]  /*bfe0*/  @P1 BRA `(.L_x_784) ;  /* 0x0000000000981947 */ /* 0x000fea0003800000 */
[----:B0-----:R-:W0:Y:S01]  /*bff0*/  LDS.128 R4, [R0+0x4000] ;  /* 0x0040000000047984 */ /* 0x001e220000000c00 */
        /* <DEDUP_REMOVED lines=36> */
[----:B------:R1:W-:Y:S02]  /*c240*/  STS.128 [R0+0x4000], R4 ;  /* 0x0040000400007388 */ /* 0x0003e40000000c00 */
.L_x_784:
[----:B------:R-:W-:Y:S05]  /*c250*/  BSYNC B2 ;  /* 0x0000000000027941 */ /* 0x000fea0003800000 */
.L_x_783:
[----:B------:R-:W-:Y:S04]  /*c260*/  BSSY B2, `(.L_x_785) ;  /* 0x0000028000027945 */ /* 0x000fe80003800000 */
[----:B------:R-:W-:Y:S05]  /*c270*/  @P2 BRA `(.L_x_786) ;  /* 0x0000000000982947 */ /* 0x000fea0003800000 */
[----:B01----:R-:W0:Y:S01]  /*c280*/  LDS.128 R4, [R0+0x8000] ;  /* 0x0080000000047984 */ /* 0x003e220000000c00 */
        /* <DEDUP_REMOVED lines=37> */
.L_x_786:
[----:B------:R-:W-:Y:S05]  /*c4e0*/  BSYNC B2 ;  /* 0x0000000000027941 */ /* 0x000fea0003800000 */
.L_x_785:
[----:B------:R-:W-:Y:S05]  /*c4f0*/  @P3 BRA `(.L_x_780) ;  /* 0x0000000000983947 */ /* 0x000fea0003800000 */
[----:B012---:R-:W0:Y:S01]  /*c500*/  LDS.128 R4, [R0+0xc000] ;  /* 0x00c0000000047984 */ /* 0x007e220000000c00 */
        /* <DEDUP_REMOVED lines=37> */
.L_x_780:
[----:B------:R-:W-:Y:S05]  /*c760*/  BSYNC B1 ;  /* 0x0000000000017941 */ /* 0x000fea0003800000 */
.L_x_779:
[----:B0123--:R-:W-:Y:S01]  /*c770*/  VIADD R4, R212, 0x20 ;  /* 0x00000020d4047836 */ /* 0x00ffe20000000000 */
[----:B------:R-:W-:Y:S04]  /*c780*/  BSSY B1, `(.L_x_787) ;  /* 0x00000aa000017945 */ /* 0x000fe80003800000 */
[----:B------:R-:W-:-:S13]  /*c790*/  ISETP.GE.AND P0, PT, R4, R3, PT ;  /* 0x000000030400720c */ /* 0x000fda0003f06270 */
[----:B------:R-:W-:Y:S05]  /*c7a0*/  @P0 BRA `(.L_x_788) ;  /* 0x00000008009c0947 */ /* 0x000fea0003800000 */
[----:B------:R-:W0:Y:S01]  /*c7b0*/  LDC R5, c[0x0][0x3f4] ;  /* 0x0000fd00ff057b82 */ /* 0x000e220000000800 */
[----:B------:R-:W-:Y:S01]  /*c7c0*/  BSSY B2, `(.L_x_789) ;  /* 0x000002c000027945 */ /* 0x000fe20003800000 */
[-C--:B0-----:R-:W-:Y:S02]  /*c7d0*/  ISETP.GE.AND P0, PT, R22, R5.reuse, PT ;  /* 0x000000051600720c */ /* 0x081fe40003f06270 */
[-C--:B------:R-:W-:Y:S02]  /*c7e0*/  ISETP.GE.AND P1, PT, R215, R5.reuse, PT ;  /* 0x00000005d700720c */ /* 0x080fe40003f26270 */
[-C--:B------:R-:W-:Y:S02]  /*c7f0*/  ISETP.GE.AND P2, PT, R214, R5.reuse, PT ;  /* 0x00000005d600720c */ /* 0x080fe40003f46270 */
[----:B------:R-:W-:-:S07]  /*c800*/  ISETP.GE.AND P3, PT, R216, R5, PT ;  /* 0x00000005d800720c */ /* 0x000fce0003f66270 */
[----:B------:R-:W-:Y:S06]  /*c810*/  @P0 BRA `(.L_x_790) ;  /* 0x0000000000980947 */ /* 0x000fec0003800000 */
[----:B------:R-:W0:Y:S01]  /*c820*/  LDS.128 R4, [R0+0x1000] ;  /* 0x0010000000047984 */ /* 0x000e220000000c00 */
[----:B------:R-:W-:Y:S02]  /*c830*/  HADD2.F32 R36, -RZ, R26.H0_H0 ;  /* 0x2000001aff247230 */ /* 0x000fe40000004100 */
[--C-:B------:R-:W-:Y:S02]  /*c840*/  HADD2.F32 R38, -RZ, R28.reuse.H0_H0 ;  /* 0x2000001cff267230 */ /* 0x100fe40000004100 */
[----:B------:R-:W-:Y:S02]  /*c850*/  HADD2.F32 R41, -RZ, R29.H0_H0 ;  /* 0x2000001dff297230 */ /* 0x000fe40000004100 */
[----:B------:R-:W-:Y:S02]  /*c860*/  HADD2.F32 R39, -RZ, R27.H0_H0 ;  /* 0x2000001bff277230 */ /* 0x000fe40000004100 */
[----:B------:R-:W-:Y:S02]  /*c870*/  HADD2.F32 R40, -RZ, R28.H1_H1 ;  /* 0x3000001cff287230 */ /* 0x000fe40000004100 */
[----:B------:R-:W-:-:S02]  /*c880*/  HADD2.F32 R43, -RZ, R29.H1_H1 ;  /* 0x3000001dff2b7230 */ /* 0x000fc40000004100 */
[--C-:B0-----:R-:W-:Y:S02]  /*c890*/  HADD2.F32 R30, -RZ, R4.reuse.H0_H0 ;  /* 0x20000004ff1e7230 */ /* 0x101fe40000004100 */
[----:B------:R-:W-:Y:S02]  /*c8a0*/  HADD2.F32 R4, -RZ, R4.H1_H1 ;  /* 0x30000004ff047230 */ /* 0x000fe40000004100 */
[--C-:B------:R-:W-:Y:S02]  /*c8b0*/  HADD2.F32 R31, -RZ, R5.reuse.H0_H0 ;  /* 0x20000005ff1f7230 */ /* 0x100fe40000004100 */
[----:B------:R-:W-:Y:S02]  /*c8c0*/  HADD2.F32 R5, -RZ, R5.H1_H1 ;  /* 0x30000005ff057230 */ /* 0x000fe40000004100 */
[-C--:B------:R-:W-:Y:S01]  /*c8d0*/  FMUL.FTZ R35, R38, R4.reuse ;  /* 0x0000000426237220 */ /* 0x080fe20000410000 */
[----:B------:R-:W-:Y:S01]  /*c8e0*/  FMUL.FTZ R37, R36, R4 ;  /* 0x0000000424257220 */ /* 0x000fe20000410000 */
[----:B------:R-:W-:-:S02]  /*c8f0*/  HADD2.F32 R32, -RZ, R6.H0_H0 ;  /* 0x20000006ff207230 */ /* 0x000fc40000004100 */
[-C--:B------:R-:W-:Y:S01]  /*c900*/  FMUL.FTZ R34, R41, R5.reuse ;  /* 0x0000000529227220 */ /* 0x080fe20000410000 */
[-C--:B------:R-:W-:Y:S01]  /*c910*/  FFMA.FTZ R4, R36, R30.reuse, -R35 ;  /* 0x0000001e24047223 */ /* 0x080fe20000010823 */
[----:B------:R-:W-:Y:S01]  /*c920*/  FFMA.FTZ R37, R38, R30, R37 ;  /* 0x0000001e26257223 */ /* 0x000fe20000010025 */
[C---:B------:R-:W-:Y:S01]  /*c930*/  FMUL.FTZ R30, R39.reuse, R5 ;  /* 0x00000005271e7220 */ /* 0x040fe20000410000 */
[--C-:B------:R-:W-:Y:S02]  /*c940*/  HADD2.F32 R33, -RZ, R7.reuse.H0_H0 ;  /* 0x20000007ff217230 */ /* 0x100fe40000004100 */
[-C--:B------:R-:W-:Y:S01]  /*c950*/  FFMA.FTZ R5, R39, R31.reuse, -R34 ;  /* 0x0000001f27057223 */ /* 0x080fe20000010822 */
[----:B------:R-:W-:Y:S02]  /*c960*/  HADD2.F32 R6, -RZ, R6.H1_H1 ;  /* 0x30000006ff067230 */ /* 0x000fe40000004100 */
[----:B------:R-:W-:Y:S01]  /*c970*/  FFMA.FTZ R30, R41, R31, R30 ;  /* 0x0000001f291e7223 */ /* 0x000fe2000001001e */
[----:B------:R-:W-:Y:S01]  /*c980*/  HADD2.F32 R7, -RZ, R7.H1_H1 ;  /* 0x30000007ff077230 */ /* 0x000fe20000004100 */
[----:B------:R-:W-:Y:S01]  /*c990*/  F2FP.F16.F32.PACK_AB R4, R37, R4 ;  /* 0x000000042504723e */ /* 0x000fe200000000ff */
[----:B------:R-:W-:-:S02]  /*c9a0*/  HADD2.F32 R38, -RZ, R26.H1_H1 ;  /* 0x3000001aff267230 */ /* 0x000fc40000004100 */
[-C--:B------:R-:W-:Y:S01]  /*c9b0*/  FMUL.FTZ R31, R40, R6.reuse ;  /* 0x00000006281f7220 */ /* 0x080fe20000410000 */
[----:B------:R-:W-:Y:S02]  /*c9c0*/  HADD2.F32 R39, -RZ, R27.H1_H1 ;  /* 0x3000001bff277230 */ /* 0x000fe40000004100 */
[----:B------:R-:W-:Y:S01]  /*c9d0*/  FMUL.FTZ R34, R43, R7 ;  /* 0x000000072b227220 */ /* 0x000fe20000410000 */
[----:B------:R-:W-:Y:S01]  /*c9e0*/  F2FP.F16.F32.PACK_AB R5, R30, R5 ;  /* 0x000000051e05723e */ /* 0x000fe200000000ff */
[C---:B------:R-:W-:Y:S01]  /*c9f0*/  FMUL.FTZ R35, R38.reuse, R6 ;  /* 0x0000000626237220 */ /* 0x040fe20000410000 */
[-C--:B------:R-:W-:Y:S01]  /*ca00*/  FFMA.FTZ R6, R38, R32.reuse, -R31 ;  /* 0x0000002026067223 */ /* 0x080fe2000001081f */
[C---:B------:R-:W-:Y:S01]  /*ca10*/  FMUL.FTZ R36, R39.reuse, R7 ;  /* 0x0000000727247220 */ /* 0x040fe20000410000 */
[-C--:B------:R-:W-:Y:S01]  /*ca20*/  FFMA.FTZ R7, R39, R33.reuse, -R34 ;  /* 0x0000002127077223 */ /* 0x080fe20000010822 */
[----:B------:R-:W-:Y:S02]  /*ca30*/  FFMA.FTZ R35, R40, R32, R35 ;  /* 0x0000002028237223 */ /* 0x000fe40000010023 */
[----:B------:R-:W-:-:S03]  /*ca40*/  FFMA.FTZ R36, R43, R33, R36 ;  /* 0x000000212b247223 */ /* 0x000fc60000010024 */
[----:B------:R-:W-:Y:S02]  /*ca50*/  F2FP.F16.F32.PACK_AB R6, R35, R6 ;  /* 0x000000062306723e */ /* 0x000fe400000000ff */
[----:B------:R-:W-:-:S05]  /*ca60*/  F2FP.F16.F32.PACK_AB R7, R36, R7 ;  /* 0x000000072407723e */ /* 0x000fca00000000ff */
[----:B------:R0:W-:Y:S02]  /*ca70*/  STS.128 [R0+0x1000], R4 ;  /* 0x0010000400007388 */ /* 0x0001e40000000c00 */
.L_x_790:
[----:B------:R-:W-:Y:S05]  /*ca80*/  BSYNC B2 ;  /* 0x0000000000027941 */ /* 0x000fea0003800000 */
.L_x_789:
[----:B------:R-:W-:Y:S04]  /*ca90*/  BSSY B2, `(.L_x_791) ;  /* 0x0000028000027945 */ /* 0x000fe80003800000 */
[----:B------:R-:W-:Y:S05]  /*caa0*/  @P1 BRA `(.L_x_792) ;  /* 0x0000000000981947 */ /* 0x000fea0003800000 */
[----:B0-----:R-:W0:Y:S01]  /*cab0*/  LDS.128 R4, [R0+0x5000] ;  /* 0x0050000000047984 */ /* 0x001e220000000c00 */
        /* <DEDUP_REMOVED lines=37> */
.L_x_792:
[----:B------:R-:W-:Y:S05]  /*cd10*/  BSYNC B2 ;  /* 0x0000000000027941 */ /* 0x000fea0003800000 */
.L_x_791:
[----:B------:R-:W-:Y:S04]  /*cd20*/  BSSY B2, `(.L_x_793) ;  /* 0x0000028000027945 */ /* 0x000fe80003800000 */
[----:B------:R-:W-:Y:S05]  /*cd30*/  @P2 BRA `(.L_x_794) ;  /* 0x0000000000982947 */ /* 0x000fea0003800000 */
[----:B01----:R-:W0:Y:S01]  /*cd40*/  LDS.128 R4, [R0+0x9000] ;  /* 0x0090000000047984 */ /* 0x003e220000000c00 */
        /* <DEDUP_REMOVED lines=37> */
.L_x_794:
[----:B------:R-:W-:Y:S05]  /*cfa0*/  BSYNC B2 ;  /* 0x0000000000027941 */ /* 0x000fea0003800000 */
.L_x_793:
[----:B------:R-:W-:Y:S05]  /*cfb0*/  @P3 BRA `(.L_x_788) ;  /* 0x0000000000983947 */ /* 0x000fea0003800000 */
[----:B012---:R-:W0:Y:S01]  /*cfc0*/  LDS.128 R4, [R0+0xd000] ;  /* 0x00d0000000047984 */ /* 0x007e220000000c00 */
        /* <DEDUP_REMOVED lines=37> */
.L_x_788:
[----:B------:R-:W-:Y:S05]  /*d220*/  BSYNC B1 ;  /* 0x0000000000017941 */ /* 0x000fea0003800000 */
.L_x_787:
[----:B0123--:R-:W-:Y:S01]  /*d230*/  IADD3 R4, R212, 0x40, RZ ;  /* 0x00000040d4047810 */ /* 0x00ffe20007ffe0ff */
[----:B------:R-:W-:Y:S03]  /*d240*/  BSSY B1, `(.L_x_795) ;  /* 0x00000aa000017945 */ /* 0x000fe60003800000 */
        /* <DEDUP_REMOVED lines=47> */
.L_x_798:
[----:B------:R-:W-:Y:S05]  /*d540*/  BSYNC B2 ;  /* 0x0000000000027941 */ /* 0x000fea0003800000 */
.L_x_797:
        /* <DEDUP_REMOVED lines=40> */
.L_x_800:
[----:B------:R-:W-:Y:S05]  /*d7d0*/  BSYNC B2 ;  /* 0x0000000000027941 */ /* 0x000fea0003800000 */
.L_x_799:
        /* <DEDUP_REMOVED lines=40> */
.L_x_802:
[----:B------:R-:W-:Y:S05]  /*da60*/  BSYNC B2 ;  /* 0x0000000000027941 */ /* 0x000fea0003800000 */
.L_x_801:
        /* <DEDUP_REMOVED lines=39> */
.L_x_796:
[----:B------:R-:W-:Y:S05]  /*dce0*/  BSYNC B1 ;  /* 0x0000000000017941 */ /* 0x000fea0003800000 */
.L_x_795:
[----:B0123--:R-:W-:-:S05]  /*dcf0*/  VIADD R4, R212, 0x60 ;  /* 0x00000060d4047836 */ /* 0x00ffca0000000000 */
        /* <DEDUP_REMOVED lines=18> */
[-C--:B------:R-:W-:Y:S01]  /*de20*/  FMUL.FTZ R34, R37, R4.reuse ;  /* 0x0000000425227220 */ /* 0x080fe20000410000 */
[C---:B------:R-:W-:Y:S01]  /*de30*/  FMUL.FTZ R36, R35.reuse, R4 ;  /* 0x0000000423247220 */ /* 0x040fe20000410000 */
[----:B------:R-:W-:Y:S02]  /*de40*/  HADD2.F32 R31, -RZ, R6.H0_H0 ;  /* 0x20000006ff1f7230 */ /* 0x000fe40000004100 */
[----:B------:R-:W-:Y:S01]  /*de50*/  FMUL.FTZ R33, R40, R5 ;  /* 0x0000000528217220 */ /* 0x000fe20000410000 */
[----:B------:R-:W-:Y:S01]  /*de60*/  FFMA.FTZ R4, R35, R3, -R34 ;  /* 0x0000000323047223 */ /* 0x000fe20000010822 */
[----:B------:R-:W-:-:S02]  /*de70*/  HADD2.F32 R32, -RZ, R7.H0_H0 ;  /* 0x20000007ff207230 */ /* 0x000fc40000004100 */
[----:B------:R-:W-:Y:S01]  /*de80*/  FFMA.FTZ R3, R37, R3, R36 ;  /* 0x0000000325037223 */ /* 0x000fe20000010024 */
[C---:B------:R-:W-:Y:S01]  /*de90*/  FMUL.FTZ R35, R38.reuse, R5 ;  /* 0x0000000526237220 */ /* 0x040fe20000410000 */
[----:B------:R-:W-:Y:S02]  /*dea0*/  HADD2.F32 R6, -RZ, R6.H1_H1 ;  /* 0x30000006ff067230 */ /* 0x000fe40000004100 */
[-C--:B------:R-:W-:Y:S01]  /*deb0*/  FFMA.FTZ R5, R38, R30.reuse, -R33 ;  /* 0x0000001e26057223 */ /* 0x080fe20000010821 */
[----:B------:R-:W-:Y:S02]  /*dec0*/  HADD2.F32 R7, -RZ, R7.H1_H1 ;  /* 0x30000007ff077230 */ /* 0x000fe40000004100 */
[----:B------:R-:W-:Y:S01]  /*ded0*/  FFMA.FTZ R30, R40, R30, R35 ;  /* 0x0000001e281e7223 */ /* 0x000fe20000010023 */
[----:B------:R-:W-:Y:S01]  /*dee0*/  HADD2.F32 R37, -RZ, R28.H1_H1 ;  /* 0x3000001cff257230 */ /* 0x000fe20000004100 */
[----:B------:R-:W-:Y:S01]  /*def0*/  F2FP.F16.F32.PACK_AB R4, R3, R4 ;  /* 0x000000040304723e */ /* 0x000fe200000000ff */
[----:B------:R-:W-:-:S02]  /*df00*/  HADD2.F32 R36, -RZ, R29.H1_H1 ;  /* 0x3000001dff247230 */ /* 0x000fc40000004100 */
[----:B------:R-:W-:Y:S02]  /*df10*/  HADD2.F32 R33, -RZ, R26.H1_H1 ;  /* 0x3000001aff217230 */ /* 0x000fe40000004100 */
[-C--:B------:R-:W-:Y:S01]  /*df20*/  FMUL.FTZ R26, R37, R6.reuse ;  /* 0x00000006251a7220 */ /* 0x080fe20000410000 */
[----:B------:R-:W-:Y:S02]  /*df30*/  HADD2.F32 R34, -RZ, R27.H1_H1 ;  /* 0x3000001bff227230 */ /* 0x000fe40000004100 */
[----:B------:R-:W-:Y:S01]  /*df40*/  FMUL.FTZ R27, R36, R7 ;  /* 0x00000007241b7220 */ /* 0x000fe20000410000 */
[----:B------:R-:W-:Y:S01]  /*df50*/  F2FP.F16.F32.PACK_AB R5, R30, R5 ;  /* 0x000000051e05723e */ /* 0x000fe200000000ff */
[C---:B------:R-:W-:Y:S01]  /*df60*/  FMUL.FTZ R28, R33.reuse, R6 ;  /* 0x00000006211c7220 */ /* 0x040fe20000410000 */
[----:B------:R-:W-:Y:S01]  /*df70*/  FFMA.FTZ R6, R33, R31, -R26 ;  /* 0x0000001f21067223 */ /* 0x000fe2000001081a */
[C---:B------:R-:W-:Y:S01]  /*df80*/  FMUL.FTZ R29, R34.reuse, R7 ;  /* 0x00000007221d7220 */ /* 0x040fe20000410000 */
[----:B------:R-:W-:Y:S01]  /*df90*/  FFMA.FTZ R7, R34, R32, -R27 ;  /* 0x0000002022077223 */ /* 0x000fe2000001081b */
[----:B------:R-:W-:-:S02]  /*dfa0*/  FFMA.FTZ R31, R37, R31, R28 ;  /* 0x0000001f251f7223 */ /* 0x000fc4000001001c */
[----:B------:R-:W-:-:S03]  /*dfb0*/  FFMA.FTZ R32, R36, R32, R29 ;  /* 0x0000002024207223 */ /* 0x000fc6000001001d */
[----:B------:R-:W-:Y:S02]  /*dfc0*/  F2FP.F16.F32.PACK_AB R6, R31, R6 ;  /* 0x000000061f06723e */ /* 0x000fe400000000ff */
[----:B------:R-:W-:-:S05]  /*dfd0*/  F2FP.F16.F32.PACK_AB R7, R32, R7 ;  /* 0x000000072007723e */ /* 0x000fca00000000ff */
[----:B------:R0:W-:Y:S02]  /*dfe0*/  STS.128 [R0+0x3000], R4 ;  /* 0x0030000400007388 */ /* 0x0001e40000000c00 */
.L_x_805:
[----:B------:R-:W-:Y:S05]  /*dff0*/  BSYNC B1 ;  /* 0x0000000000017941 */ /* 0x000fea0003800000 */
.L_x_804:
        /* <DEDUP_REMOVED lines=40> */
.L_x_807:
[----:B------:R-:W-:Y:S05]  /*e280*/  BSYNC B1 ;  /* 0x0000000000017941 */ /* 0x000fea0003800000 */
.L_x_806:
        /* <DEDUP_REMOVED lines=40> */
.L_x_809:
[----:B------:R-:W-:Y:S05]  /*e510*/  BSYNC B1 ;  /* 0x0000000000017941 */ /* 0x000fea0003800000 */
.L_x_808:
        /* <DEDUP_REMOVED lines=38> */
[----:B------:R3:W-:Y:S01]  /*e780*/  STS.128 [R0+0xf000], R4 ;  /* 0x00f0000400007388 */ /* 0x0007e20000000c00 */
[----:B------:R-:W-:Y:S05]  /*e790*/  BRA `(.L_x_803) ;  /* 0x00000034006c7947 */ /* 0x000fea0003800000 */
.L_x_773:
[----:B------:R-:W-:-:S03]  /*e7a0*/  UMOV UR4, 0xffffffff ;  /* 0xffffffff00047882 */ /* 0x000fc60000000000 */
[----:B------:R-:W-:Y:S05]  /*e7b0*/  BRA.DIV UR4, `(.L_x_810) ;  /* 0x000001aa04287947 */ /* 0x000fea000b800000 */
[----:B------:R0:W1:Y:S04]  /*e7c0*/  SHFL.IDX PT, R3, R25, RZ, 0x181f ;  /* 0x00181fff19037589 */ /* 0x00006800000e0000 */
[----:B------:R0:W2:Y:S04]  /*e7d0*/  SHFL.IDX PT, R20, R24, RZ, 0x181f ;  /* 0x00181fff18147589 */ /* 0x0000a800000e0000 */
[----:B------:R0:W3:Y:S04]  /*e7e0*/  SHFL.IDX PT, R21, R26, RZ, 0x181f ;  /* 0x00181fff1a157589 */ /* 0x0000e800000e0000 */
[----:B------:R-:W4:Y:S02]  /*e7f0*/  SHFL.IDX PT, R28, R28, RZ, 0x181f ;  /* 0x00181fff1c1c7589 */ /* 0x000f2400000e0000 */
.L_x_1068:
[----:B------:R-:W-:Y:S01]  /*e800*/  ULDC UR4, c[0x0][0x448] ;  /* 0x0001120000047ab9 */ /* 0x000fe20000000800 */
[----:B------:R-:W-:Y:S01]  /*e810*/  BSSY B1, `(.L_x_811) ;  /* 0x0000029000017945 */ /* 0x000fe20003800000 */
[----:B------:R-:W-:Y:S01]  /*e820*/  IMAD R34, R177, UR4, RZ ;  /* 0x00000004b1227c24 */ /* 0x000fe2000f8e02ff */
[----:B------:R-:W-:Y:S02]  /*e830*/  CS2R R4, SRZ ;  /* 0x0000000000047805 */ /* 0x000fe4000001ff00 */
[----:B------:R-:W-:Y:S02]  /*e840*/  CS2R R8, SRZ ;  /* 0x0000000000087805 */ /* 0x000fe4000001ff00 */
[----:B------:R-:W-:Y:S02]  /*e850*/  CS2R R10, SRZ ;  /* 0x00000000000a7805 */ /* 0x000fe4000001ff00 */
[----:B------:R-:W-:Y:S02]  /*e860*/  CS2R R12, SRZ ;  /* 0x00000000000c7805 */ /* 0x000fe4000001ff00 */
[----:B------:R-:W-:Y:S01]  /*e870*/  ISETP.GE.AND P0, PT, R6, R34, PT ;  /* 0x000000220600720c */ /* 0x000fe20003f06270 */
[----:B------:R-:W-:Y:S01]  /*e880*/  IMAD R34, R121, -0x80, R34 ;  /* 0xffffff8079227824 */ /* 0x000fe200078e0222 */
[----:B------:R-:W-:-:S02]  /*e890*/  CS2R R6, SRZ ;  /* 0x0000000000067805 */ /* 0x000fc4000001ff00 */
[----:B------:R-:W-:Y:S02]  /*e8a0*/  CS2R R14, SRZ ;  /* 0x00000000000e7805 */ /* 0x000fe4000001ff00 */
[----:B0-----:R-:W-:Y:S02]  /*e8b0*/  CS2R R24, SRZ ;  /* 0x0000000000187805 */ /* 0x001fe4000001ff00 */
[----:B------:R-:W-:-:S05]  /*e8c0*/  CS2R R26, SRZ ;  /* 0x00000000001a7805 */ /* 0x000fca000001ff00 */
[----:B------:R-:W-:Y:S05]  /*e8d0*/  @P0 BRA `(.L_x_812) ;  /* 0x0000000000700947 */ /* 0x000fea0003800000 */
[----:B------:R-:W-:Y:S01]  /*e8e0*/  ULDC UR4, c[0x0][0x3f4] ;  /* 0x0000fd0000047ab9 */ /* 0x000fe20000000800 */
[----:B--2---:R-:W-:Y:S01]  /*e8f0*/  IMAD.MOV.U32 R4, RZ, RZ, R20 ;  /* 0x000000ffff047224 */ /* 0x004fe200078e0014 */
[----:B------:R-:W-:Y:S02]  /*e900*/  ISETP.GE.AND P2, PT, R16, UR4, PT ;  /* 0x0000000410007c0c */ /* 0x000fe4000bf46270 */
[----:B------:R-:W-:Y:S02]  /*e910*/  CS2R R24, SRZ ;  /* 0x0000000000187805 */ /* 0x000fe4000001ff00 */
[----:B------:R-:W-:Y:S02]  /*e920*/  ISETP.GE.AND P3, PT, R213, UR4, PT ;  /* 0x00000004d5007c0c */ /* 0x000fe4000bf66270 */
[----:B------:R-:W-:Y:S02]  /*e930*/  CS2R R26, SRZ ;  /* 0x00000000001a7805 */ /* 0x000fe4000001ff00 */
[----:B-1----:R-:W-:Y:S01]  /*e940*/  MOV R5, R3 ;  /* 0x0000000300057202 */ /* 0x002fe20000000f00 */
[----:B------:R-:W-:Y:S01]  /*e950*/  ULDC.64 UR6, c[0x0][0x208] ;  /* 0x0000820000067ab9 */ /* 0x000fe20000000a00 */
[----:B---3--:R-:W-:-:S03]  /*e960*/  MOV R29, R21 ;  /* 0x00000015001d7202 */ /* 0x008fc60000000f00 */
[C---:B------:R-:W-:Y:S01]  /*e970*/  @!P2 IMAD.SHL.U32 R9, R16.reuse, 0x2, RZ ;  /* 0x000000021009a824 */ /* 0x040fe200078e00ff */
[----:B------:R-:W-:-:S03]  /*e980*/  @!P2 SHF.L.U64.HI R6, R16, 0x1, R17 ;  /* 0x000000011006a819 */ /* 0x000fc60000010211 */
[----:B------:R-:W-:Y:S01]  /*e990*/  @!P3 IMAD.SHL.U32 R7, R234, 0x8, RZ ;  /* 0x00000008ea07b824 */ /* 0x000fe200078e00ff */
[----:B------:R-:W-:-:S03]  /*e9a0*/  @!P2 IADD3 R32, P0, R20, R9, RZ ;  /* 0x000000091420a210 */ /* 0x000fc60007f1e0ff */
[C---:B------:R-:W-:Y:S01]  /*e9b0*/  @!P3 IMAD.WIDE R30, R7.reuse, 0x2, R4 ;  /* 0x00000002071eb825 */ /* 0x040fe200078e0204 */
[----:B----4-:R-:W-:Y:S02]  /*e9c0*/  @!P2 IADD3 R20, P1, R28, R9, RZ ;  /* 0x000000091c14a210 */ /* 0x010fe40007f3e0ff */
[----:B------:R-:W-:Y:S02]  /*e9d0*/  CS2R R8, SRZ ;  /* 0x0000000000087805 */ /* 0x000fe4000001ff00 */
[----:B------:R-:W-:Y:S01]  /*e9e0*/  CS2R R10, SRZ ;  /* 0x00000000000a7805 */ /* 0x000fe2000001ff00 */
[----:B------:R-:W-:Y:S01]  /*e9f0*/  @!P3 IMAD.WIDE R28, R7, 0x2, R28 ;  /* 0x00000002071cb825 */ /* 0x000fe200078e021c */
[----:B------:R-:W-:Y:S02]  /*ea00*/  CS2R R12, SRZ ;  /* 0x00000000000c7805 */ /* 0x000fe4000001ff00 */
[----:B------:R-:W-:Y:S02]  /*ea10*/  CS2R R14, SRZ ;  /* 0x00000000000e7805 */ /* 0x000fe4000001ff00 */
[----:B------:R-:W-:Y:S01]  /*ea20*/  CS2R R4, SRZ ;  /* 0x0000000000047805 */ /* 0x000fe2000001ff00 */
[--C-:B------:R-:W-:Y:S01]  /*ea30*/  @!P2 IMAD.X R33, R3, 0x1, R6.reuse, P0 ;  /* 0x000000010321a824 */ /* 0x100fe200000e0606 */
[----:B------:R0:W5:Y:S01]  /*ea40*/  @!P3 LD.E.128 R24, desc[UR6][R30.64] ;  /* 0x000000061e18b980 */ /* 0x000162000c101d00 */
[----:B------:R-:W-:Y:S01]  /*ea50*/  @!P2 IMAD.X R21, R21, 0x1, R6, P1 ;  /* 0x000000011515a824 */ /* 0x000fe200008e0606 */
[----:B------:R-:W-:-:S02]  /*ea60*/  CS2R R6, SRZ ;  /* 0x0000000000067805 */ /* 0x000fc4000001ff00 */
[----:B------:R0:W5:Y:S04]  /*ea70*/  @!P3 LD.E.128 R8, desc[UR6][R28.64] ;  /* 0x000000061c08b980 */ /* 0x000168000c101d00 */
[----:B------:R0:W5:Y:S04]  /*ea80*/  @!P2 LD.E.128 R12, desc[UR6][R32.64] ;  /* 0x00000006200ca980 */ /* 0x000168000c101d00 */
[----:B------:R0:W5:Y:S02]  /*ea90*/  @!P2 LD.E.128 R4, desc[UR6][R20.64] ;  /* 0x000000061404a980 */ /* 0x000164000c101d00 */
.L_x_812:
[----:B------:R-:W-:Y:S05]  /*eaa0*/  BSYNC B1 ;  /* 0x0000000000017941 */ /* 0x000fea0003800000 */
.L_x_811:
[----:B-1----:R-:W-:Y:S01]  /*eab0*/  LEA.HI R3, R236, R236, RZ, 0x1 ;  /* 0x000000ecec037211 */ /* 0x002fe200078f08ff */
[----:B0---45:R-:W-:Y:S01]  /*eac0*/  IMAD.MOV.U32 R28, RZ, RZ, R13 ;  /* 0x000000ffff1c7224 */ /* 0x031fe200078e000d */
[----:B--2---:R-:W-:Y:S01]  /*ead0*/  MOV R20, R5 ;  /* 0x0000000500147202 */ /* 0x004fe20000000f00 */
[----:B------:R-:W-:Y:S01]  /*eae0*/  IMAD.MOV.U32 R30, RZ, RZ, R4 ;  /* 0x000000ffff1e7224 */ /* 0x000fe200078e0004 */
[----:B------:R-:W-:Y:S01]  /*eaf0*/  LOP3.LUT R3, R3, 0xfffffffe, RZ, 0xc0, !PT ;  /* 0xfffffffe03037812 */ /* 0x000fe200078ec0ff */
[----:B------:R-:W-:Y:S01]  /*eb00*/  IMAD.MOV.U32 R32, RZ, RZ, R6 ;  /* 0x000000ffff207224 */ /* 0x000fe200078e0006 */
[----:B------:R-:W-:Y:S01]  /*eb10*/  SHF.R.U64 R41, R4, 0x10, R5 ;  /* 0x0000001004297819 */ /* 0x000fe20000001205 */
[----:B------:R-:W-:Y:S01]  /*eb20*/  IMAD.MOV.U32 R31, RZ, RZ, R27 ;  /* 0x000000ffff1f7224 */ /* 0x000fe200078e001b */
[----:B------:R-:W-:Y:S01]  /*eb30*/  SHF.R.U32.HI R42, RZ, 0x10, R5 ;  /* 0x00000010ff2a7819 */ /* 0x000fe20000011605 */
[----:B------:R-:W-:Y:S01]  /*eb40*/  IMAD.IADD R3, R236, 0x1, -R3 ;  /* 0x00000001ec037824 */ /* 0x000fe200078e0a03 */
[----:B---3--:R-:W-:Y:S01]  /*eb50*/  MOV R21, R12 ;  /* 0x0000000c00157202 */ /* 0x008fe20000000f00 */
[----:B------:R-:W-:Y:S01]  /*eb60*/  BSSY B1, `(.L_x_813) ;  /* 0x000002d000017945 */ /* 0x000fe20003800000 */
[----:B------:R-:W-:Y:S01]  /*eb70*/  SHF.R.U64 R29, R12, 0x10, R13 ;  /* 0x000000100c1d7819 */ /* 0x000fe2000000120d */
[----:B------:R-:W-:Y:S01]  /*eb80*/  IMAD.MOV.U32 R12, RZ, RZ, R14 ;  /* 0x000000ffff0c7224 */ /* 0x000fe200078e000e */
[----:B------:R-:W-:-:S02]  /*eb90*/  SHF.L.U32 R5, R3, 0x1f, RZ ;  /* 0x0000001f03057819 */ /* 0x000fc400000006ff */
[----:B------:R-:W-:Y:S02]  /*eba0*/  SHF.R.U32.HI R33, RZ, 0x10, R13 ;  /* 0x00000010ff217819 */ /* 0x000fe4000001160d */
[----:B------:R-:W0:Y:S01]  /*ebb0*/  SYNCS.PHASECHK.TRANS64.TRYWAIT P0, [R18+URZ+0x38800], R5 ;  /* 0x03880005120075a7 */ /* 0x000e22000800017f */
[----:B------:R-:W-:Y:S02]  /*ebc0*/  MOV R13, R15 ;  /* 0x0000000f000d7202 */ /* 0x000fe40000000f00 */
[--C-:B------:R-:W-:Y:S01]  /*ebd0*/  SHF.R.U64 R35, R14, 0x10, R15.reuse ;  /* 0x000000100e237819 */ /* 0x100fe2000000120f */
[----:B------:R-:W-:Y:S01]  /*ebe0*/  IMAD.MOV.U32 R14, RZ, RZ, R24 ;  /* 0x000000ffff0e7224 */ /* 0x000fe200078e0018 */
[----:B------:R-:W-:Y:S01]  /*ebf0*/  SHF.R.U32.HI R36, RZ, 0x10, R15 ;  /* 0x00000010ff247819 */ /* 0x000fe2000001160f */
[----:B------:R-:W-:Y:S01]  /*ec00*/  IMAD.MOV.U32 R15, RZ, RZ, R25 ;  /* 0x000000ffff0f7224 */ /* 0x000fe200078e0019 */
[----:B------:R-:W-:Y:S01]  /*ec10*/  SHF.R.U64 R43, R6, 0x10, R7 ;  /* 0x00000010062b7819 */ /* 0x000fe20000001207 */
[----:B------:R-:W-:Y:S01]  /*ec20*/  IMAD.MOV.U32 R6, RZ, RZ, R8 ;  /* 0x000000ffff067224 */ /* 0x000fe200078e0008 */
[----:B------:R-:W-:-:S02]  /*ec30*/  SHF.R.U64 R37, R24, 0x10, R25 ;  /* 0x0000001018257819 */ /* 0x000fc40000001219 */
[----:B------:R-:W-:Y:S02]  /*ec40*/  SHF.R.U32.HI R38, RZ, 0x10, R25 ;  /* 0x00000010ff267819 */ /* 0x000fe40000011619 */
[----:B------:R-:W-:Y:S02]  /*ec50*/  MOV R4, R7 ;  /* 0x0000000700047202 */ /* 0x000fe40000000f00 */
[----:B------:R-:W-:Y:S01]  /*ec60*/  SHF.R.U32.HI R44, RZ, 0x10, R7 ;  /* 0x00000010ff2c7819 */ /* 0x000fe20000011607 */
[--C-:B------:R-:W-:Y:S01]  /*ec70*/  IMAD.MOV.U32 R7, RZ, RZ, R9.reuse ;  /* 0x000000ffff077224 */ /* 0x100fe200078e0009 */
[----:B------:R-:W-:Y:S01]  /*ec80*/  SHF.R.U64 R45, R8, 0x10, R9 ;  /* 0x00000010082d7819 */ /* 0x000fe20000001209 */
[----:B------:R-:W-:Y:S01]  /*ec90*/  IMAD.MOV.U32 R8, RZ, RZ, R11 ;  /* 0x000000ffff087224 */ /* 0x000fe200078e000b */
[----:B------:R-:W-:Y:S02]  /*eca0*/  MOV R25, R26 ;  /* 0x0000001a00197202 */ /* 0x000fe40000000f00 */
[----:B------:R-:W-:-:S02]  /*ecb0*/  SHF.R.U64 R39, R26, 0x10, R27 ;  /* 0x000000101a277819 */ /* 0x000fc4000000121b */
[----:B------:R-:W-:Y:S02]  /*ecc0*/  SHF.R.U32.HI R40, RZ, 0x10, R27 ;  /* 0x00000010ff287819 */ /* 0x000fe4000001161b */
[----:B------:R-:W-:Y:S02]  /*ecd0*/  SHF.R.U32.HI R9, RZ, 0x10, R9 ;  /* 0x00000010ff097819 */ /* 0x000fe40000011609 */
[----:B------:R-:W-:Y:S02]  /*ece0*/  MOV R24, R10 ;  /* 0x0000000a00187202 */ /* 0x000fe40000000f00 */
[----:B------:R-:W-:Y:S02]  /*ecf0*/  PRMT R26, R21, 0x5410, R28 ;  /* 0x00005410151a7816 */ /* 0x000fe4000000001c */
[----:B------:R-:W-:Y:S02]  /*ed00*/  VIMNMX R3, R34, 0x80, PT ;  /* 0x0000008022037848 */ /* 0x000fe40003fe0100 */
[----:B------:R-:W-:-:S02]  /*ed10*/  PRMT R28, R12, 0x5410, R13 ;  /* 0x000054100c1c7816 */ /* 0x000fc4000000000d */
[----:B------:R-:W-:Y:S02]  /*ed20*/  PRMT R12, R14, 0x5410, R15 ;  /* 0x000054100e0c7816 */ /* 0x000fe4000000000f */
[----:B------:R-:W-:Y:S02]  /*ed30*/  SHF.R.U64 R10, R10, 0x10, R11 ;  /* 0x000000100a0a7819 */ /* 0x000fe4000000120b */
[----:B------:R-:W-:Y:S02]  /*ed40*/  PRMT R27, R29, 0x5410, R33 ;  /* 0x000054101d1b7816 */ /* 0x000fe40000000021 */
[----:B------:R-:W-:Y:S02]  /*ed50*/  PRMT R14, R25, 0x5410, R31 ;  /* 0x00005410190e7816 */ /* 0x000fe4000000001f */
[----:B------:R-:W-:Y:S02]  /*ed60*/  PRMT R30, R30, 0x5410, R20 ;  /* 0x000054101e1e7816 */ /* 0x000fe40000000014 */
[----:B------:R-:W-:-:S02]  /*ed70*/  SHF.R.U32.HI R11, RZ, 0x10, R11 ;  /* 0x00000010ff0b7819 */ /* 0x000fc4000001160b */
[----:B------:R-:W-:Y:S02]  /*ed80*/  PRMT R29, R35, 0x5410, R36 ;  /* 0x00005410231d7816 */ /* 0x000fe40000000024 */
[----:B------:R-:W-:Y:S02]  /*ed90*/  PRMT R13, R37, 0x5410, R38 ;  /* 0x00005410250d7816 */ /* 0x000fe40000000026 */
[----:B------:R-:W-:Y:S02]  /*eda0*/  PRMT R15, R39, 0x5410, R40 ;  /* 0x00005410270f7816 */ /* 0x000fe40000000028 */
[----:B------:R-:W-:Y:S02]  /*edb0*/  PRMT R31, R41, 0x5410, R42 ;  /* 0x00005410291f7816 */ /* 0x000fe4000000002a */
[----:B------:R-:W-:Y:S02]  /*edc0*/  PRMT R32, R32, 0x5410, R4 ;  /* 0x0000541020207816 */ /* 0x000fe40000000004 */
[----:B------:R-:W-:-:S02]  /*edd0*/  PRMT R33, R43, 0x5410, R44 ;  /* 0x000054102b217816 */ /* 0x000fc4000000002c */
[----:B------:R-:W-:Y:S02]  /*ede0*/  ISETP.GE.AND P1, PT, R212, R3, PT ;  /* 0x00000003d400720c */ /* 0x000fe40003f26270 */
[----:B------:R-:W-:Y:S02]  /*edf0*/  PRMT R20, R6, 0x5410, R7 ;  /* 0x0000541006147816 */ /* 0x000fe40000000007 */
[----:B------:R-:W-:Y:S02]  /*ee00*/  PRMT R21, R45, 0x5410, R9 ;  /* 0x000054102d157816 */ /* 0x000fe40000000009 */
[----:B------:R-:W-:Y:S01]  /*ee10*/  PRMT R24, R24, 0x5410, R8 ;  /* 0x0000541018187816 */ /* 0x000fe20000000008 */
[----:B0-----:R-:W-:Y:S06]  /*ee20*/  @!P0 BRA `(.L_x_814) ;  /* 0x000001a400008947 */ /* 0x001fec0003800000 */
.L_x_1069:
[----:B------:R-:W-:Y:S05]  /*ee30*/  BSYNC B1 ;  /* 0x0000000000017941 */ /* 0x000fea0003800000 */
.L_x_813:
[----:B------:R-:W-:Y:S01]  /*ee40*/  BSSY B1, `(.L_x_815) ;  /* 0x00000ba000017945 */ /* 0x000fe20003800000 */
[----:B------:R-:W-:-:S03]  /*ee50*/  PRMT R25, R10, 0x5410, R11 ;  /* 0x000054100a197816 */ /* 0x000fc6000000000b */
[----:B------:R-:W-:Y:S05]  /*ee60*/  @P1 BRA `(.L_x_816) ;  /* 0x0000000800dc1947 */ /* 0x000fea0003800000 */
[----:B------:R-:W1:Y:S01]  /*ee70*/  LDC R51, c[0x0][0x3f4] ;  /* 0x0000fd00ff337b82 */ /* 0x000e620000000800 */
[----:B------:R-:W-:Y:S01]  /*ee80*/  BSSY B2, `(.L_x_817) ;  /* 0x000005c000027945 */ /* 0x000fe20003800000 */
[----:B------:R-:W-:Y:S01]  /*ee90*/  IMAD.SHL.U32 R53, R212, 0x40, RZ ;  /* 0x00000040d4357824 */ /* 0x000fe200078e00ff */
[-C--:B-1----:R-:W-:Y:S02]  /*eea0*/  ISETP.GE.AND P0, PT, R16, R51.reuse, PT ;  /* 0x000000331000720c */ /* 0x082fe40003f06270 */
[----:B------:R-:W-:-:S11]  /*eeb0*/  ISETP.GE.AND P1, PT, R213, R51, PT ;  /* 0x00000033d500720c */ /* 0x000fd60003f26270 */
[----:B------:R-:W-:Y:S05]  /*eec0*/  @P0 BRA `(.L_x_818) ;  /* 0x00000004005c0947 */ /* 0x000fea0003800000 */
[----:B------:R-:W-:Y:S01]  /*eed0*/  LEA.HI R4, R51, R232, RZ, 0x1d ;  /* 0x000000e833047211 */ /* 0x000fe200078fe8ff */
[----:B------:R-:W-:Y:S02]  /*eee0*/  HADD2.F32 R44, -RZ, R26.H0_H0 ;  /* 0x2000001aff2c7230 */ /* 0x000fe40000004100 */
[--C-:B------:R-:W-:Y:S01]  /*eef0*/  HADD2.F32 R46, -RZ, R30.reuse.H0_H0 ;  /* 0x2000001eff2e7230 */ /* 0x100fe20000004100 */
[----:B------:R-:W-:Y:S01]  /*ef00*/  SHF.R.S32.HI R7, RZ, 0x1f, R4 ;  /* 0x0000001fff077819 */ /* 0x000fe20000011404 */
[----:B------:R-:W-:Y:S01]  /*ef10*/  HADD2.F32 R43, -RZ, R31.H0_H0 ;  /* 0x2000001fff2b7230 */ /* 0x000fe20000004100 */
[----:B0-----:R-:W-:Y:S01]  /*ef20*/  SHF.L.U32 R5, R4, 0x3, RZ ;  /* 0x0000000304057819 */ /* 0x001fe200000006ff */
[----:B------:R-:W-:Y:S01]  /*ef30*/  HADD2.F32 R45, -RZ, R30.H1_H1 ;  /* 0x3000001eff2d7230 */ /* 0x000fe20000004100 */
[----:B------:R-:W-:Y:S02]  /*ef40*/  LEA.HI R7, R7, R4, RZ, 0x3 ;  /* 0x0000000407077211 */ /* 0x000fe400078f18ff */
[----:B------:R-:W-:-:S03]  /*ef50*/  LOP3.LUT R5, R5, 0x38, RZ, 0xc0, !PT ;  /* 0x0000003805057812 */ /* 0x000fc600078ec0ff */
[----:B------:R-:W-:Y:S01]  /*ef60*/  IMAD.SHL.U32 R7, R7, 0x400, RZ ;  /* 0x0000040007077824 */ /* 0x000fe200078e00ff */
[----:B------:R-:W-:-:S04]  /*ef70*/  LOP3.LUT R5, R5, 0x1c0, R53, 0xf8, !PT ;  /* 0x000001c005057812 */ /* 0x000fc800078ef835 */
[----:B------:R-:W-:Y:S02]  /*ef80*/  LOP3.LUT R9, R5, R228, RZ, 0x3c, !PT ;  /* 0x000000e405097212 */ /* 0x000fe400078e3cff */
[----:B------:R-:W-:Y:S02]  /*ef90*/  LOP3.LUT R8, R7, 0x7fffe000, RZ, 0xc0, !PT ;  /* 0x7fffe00007087812 */ /* 0x000fe400078ec0ff */
[----:B------:R-:W0:Y:S02]  /*efa0*/  LDS.128 R4, [R0] ;  /* 0x0000000000047984 */ /* 0x000e240000000c00 */
[----:B------:R-:W-:-:S05]  /*efb0*/  IADD3 R9, R9, R8, R227 ;  /* 0x0000000809097210 */ /* 0x000fca0007ffe0e3 */
[----:B------:R-:W-:-:S05]  /*efc0*/  IMAD R34, R9, 0x2, R18 ;  /* 0x0000000209227824 */ /* 0x000fca00078e0212 */
[----:B------:R-:W1:Y:S01]  /*efd0*/  LDS.128 R8, [R34+0x14400] ;  /* 0x0144000022087984 */ /* 0x000e620000000c00 */
[--C-:B0-----:R-:W-:Y:S02]  /*efe0*/  HADD2.F32 R35, -RZ, R4.reuse.H0_H0 ;  /* 0x20000004ff237230 */ /* 0x101fe40000004100 */
[----:B------:R-:W-:Y:S02]  /*eff0*/  HADD2.F32 R4, -RZ, R4.H1_H1 ;  /* 0x30000004ff047230 */ /* 0x000fe40000004100 */
[--C-:B------:R-:W-:Y:S02]  /*f000*/  HADD2.F32 R36, -RZ, R5.reuse.H0_H0 ;  /* 0x20000005ff247230 */ /* 0x100fe40000004100 */
[----:B------:R-:W-:Y:S02]  /*f010*/  HADD2.F32 R5, -RZ, R5.H1_H1 ;  /* 0x30000005ff057230 */ /* 0x000fe40000004100 */
[--C-:B------:R-:W-:Y:S02]  /*f020*/  HADD2.F32 R37, -RZ, R6.reuse.H0_H0 ;  /* 0x20000006ff257230 */ /* 0x100fe40000004100 */
[----:B------:R-:W-:-:S02]  /*f030*/  HADD2.F32 R6, -RZ, R6.H1_H1 ;  /* 0x30000006ff067230 */ /* 0x000fc40000004100 */
[--C-:B-1----:R-:W-:Y:S02]  /*f040*/  HADD2.F32 R39, -RZ, R8.reuse.H0_H0 ;  /* 0x20000008ff277230 */ /* 0x102fe40000004100 */
[----:B------:R-:W-:Y:S02]  /*f050*/  HADD2.F32 R8, -RZ, R8.H1_H1 ;  /* 0x30000008ff087230 */ /* 0x000fe40000004100 */
[----:B------:R-:W-:Y:S02]  /*f060*/  HADD2.F32 R40, -RZ, R9.H0_H0 ;  /* 0x20000009ff287230 */ /* 0x000fe40000004100 */
[C---:B------:R-:W-:Y:S01]  /*f070*/  FMUL.FTZ R48, R39.reuse, R46 ;  /* 0x0000002e27307220 */ /* 0x040fe20000410000 */
[-C--:B------:R-:W-:Y:S01]  /*f080*/  FMUL.FTZ R50, R39, R44.reuse ;  /* 0x0000002c27327220 */ /* 0x080fe20000410000 */
[----:B------:R-:W-:Y:S02]  /*f090*/  HADD2.F32 R39, -RZ, R27.H0_H0 ;  /* 0x2000001bff277230 */ /* 0x000fe40000004100 */
[----:B------:R-:W-:Y:S01]  /*f0a0*/  FMUL.FTZ R47, R8, R43 ;  /* 0x0000002b082f7220 */ /* 0x000fe20000410000 */
[C---:B------:R-:W-:Y:S01]  /*f0b0*/  FFMA.FTZ R48, R35.reuse, R44, -R48 ;  /* 0x0000002c23307223 */ /* 0x040fe20000010830 */
[----:B------:R-:W-:Y:S01]  /*f0c0*/  FFMA.FTZ R50, R35, R46, R50 ;  /* 0x0000002e23327223 */ /* 0x000fe20000010032 */
[----:B------:R-:W-:-:S02]  /*f0d0*/  HADD2.F32 R35, -RZ, R26.H1_H1 ;  /* 0x3000001aff237230 */ /* 0x000fc40000004100 */
[-C--:B------:R-:W-:Y:S01]  /*f0e0*/  FMUL.FTZ R49, R8, R39.reuse ;  /* 0x0000002708317220 */ /* 0x080fe20000410000 */
[----:B------:R-:W-:Y:S01]  /*f0f0*/  FFMA.FTZ R47, R4, R39, -R47 ;  /* 0x00000027042f7223 */ /* 0x000fe2000001082f */
[C---:B------:R-:W-:Y:S01]  /*f100*/  FMUL.FTZ R39, R40.reuse, R45 ;  /* 0x0000002d28277220 */ /* 0x040fe20000410000 */
[----:B------:R-:W-:Y:S02]  /*f110*/  HADD2.F32 R9, -RZ, R9.H1_H1 ;  /* 0x30000009ff097230 */ /* 0x000fe40000004100 */
[----:B------:R-:W-:Y:S01]  /*f120*/  FMUL.FTZ R40, R40, R35 ;  /* 0x0000002328287220 */ /* 0x000fe20000410000 */
[----:B------:R-:W-:Y:S02]  /*f130*/  HADD2.F32 R44, -RZ, R31.H1_H1 ;  /* 0x3000001fff2c7230 */ /* 0x000fe40000004100 */
[----:B------:R-:W-:Y:S01]  /*f140*/  FFMA.FTZ R49, R4, R43, R49 ;  /* 0x0000002b04317223 */ /* 0x000fe20000010031 */
[----:B------:R-:W-:Y:S02]  /*f150*/  HADD2.F32 R4, -RZ, R27.H1_H1 ;  /* 0x3000001bff047230 */ /* 0x000fe40000004100 */
[C---:B------:R-:W-:Y:S01]  /*f160*/  FFMA.FTZ R39, R36.reuse, R35, -R39 ;  /* 0x0000002324277223 */ /* 0x040fe20000010827 */
[----:B------:R-:W-:Y:S01]  /*f170*/  FFMA.FTZ R40, R36, R45, R40 ;  /* 0x0000002d24287223 */ /* 0x000fe20000010028 */
[----:B------:R-:W-:-:S02]  /*f180*/  HADD2.F32 R41, -RZ, R10.H0_H0 ;  /* 0x2000000aff297230 */ /* 0x000fc40000004100 */
[C---:B------:R-:W-:Y:S01]  /*f190*/  FMUL.FTZ R46, R9.reuse, R44 ;  /* 0x0000002c092e7220 */ /* 0x040fe20000410000 */
[----:B------:R-:W-:Y:S02]  /*f1a0*/  HADD2.F32 R8, -RZ, R28.H0_H0 ;  /* 0x2000001cff087230 */ /* 0x000fe40000004100 */
[-C--:B------:R-:W-:Y:S01]  /*f1b0*/  FMUL.FTZ R52, R9, R4.reuse ;  /* 0x0000000409347220 */ /* 0x080fe20000410000 */
[----:B------:R-:W-:Y:S02]  /*f1c0*/  HADD2.F32 R36, -RZ, R32.H0_H0 ;  /* 0x20000020ff247230 */ /* 0x000fe40000004100 */
[----:B------:R-:W-:Y:S01]  /*f1d0*/  FFMA.FTZ R46, R5, R4, -R46 ;  /* 0x00000004052e7223 */ /* 0x000fe2000001082e */
[----:B------:R-:W-:Y:S02]  /*f1e0*/  HADD2.F32 R10, -RZ, R10.H1_H1 ;  /* 0x3000000aff0a7230 */ /* 0x000fe40000004100 */
[----:B------:R-:W-:Y:S01]  /*f1f0*/  FMUL.FTZ R45, R41, R8 ;  /* 0x00000008292d7220 */ /* 0x000fe20000410000 */
[----:B------:R-:W-:-:S02]  /*f200*/  HADD2.F32 R35, -RZ, R33.H0_H0 ;  /* 0x20000021ff237230 */ /* 0x000fc40000004100 */
[----:B------:R-:W-:Y:S01]  /*f210*/  FMUL.FTZ R4, R41, R36 ;  /* 0x0000002429047220 */ /* 0x000fe20000410000 */
[----:B------:R-:W-:Y:S02]  /*f220*/  HADD2.F32 R9, -RZ, R29.H0_H0 ;  /* 0x2000001dff097230 */ /* 0x000fe40000004100 */
[----:B------:R-:W-:Y:S01]  /*f230*/  FFMA.FTZ R41, R5, R44, R52 ;  /* 0x0000002c05297223 */ /* 0x000fe20000010034 */
[C---:B------:R-:W-:Y:S01]  /*f240*/  FFMA.FTZ R45, R37.reuse, R36, R45 ;  /* 0x00000024252d7223 */ /* 0x040fe2000001002d */
[C---:B------:R-:W-:Y:S01]  /*f250*/  FMUL.FTZ R5, R10.reuse, R35 ;  /* 0x000000230a057220 */ /* 0x040fe20000410000 */
[----:B------:R-:W-:Y:S01]  /*f260*/  FFMA.FTZ R43, R37, R8, -R4 ;  /* 0x00000008252b7223 */ /* 0x000fe20000010804 */
[-C--:B------:R-:W-:Y:S01]  /*f270*/  FMUL.FTZ R37, R10, R9.reuse ;  /* 0x000000090a257220 */ /* 0x080fe20000410000 */
[----:B------:R-:W-:Y:S02]  /*f280*/  HADD2.F32 R42, -RZ, R11.H0_H0 ;  /* 0x2000000bff2a7230 */ /* 0x000fe40000004100 */
[----:B------:R-:W-:Y:S01]  /*f290*/  FFMA.FTZ R10, R6, R9, -R5 ;  /* 0x00000009060a7223 */ /* 0x000fe20000010805 */
[----:B------:R-:W-:-:S02]  /*f2a0*/  HADD2.F32 R9, -RZ, R32.H1_H1 ;  /* 0x30000020ff097230 */ /* 0x000fc40000004100 */
[----:B------:R-:W-:Y:S01]  /*f2b0*/  FFMA.FTZ R36, R6, R35, R37 ;  /* 0x0000002306247223 */ /* 0x000fe20000010025 */
[----:B------:R-:W-:Y:S02]  /*f2c0*/  HADD2.F32 R5, -RZ, R28.H1_H1 ;  /* 0x3000001cff057230 */ /* 0x000fe40000004100 */
[----:B------:R-:W-:Y:S02]  /*f2d0*/  HADD2.F32 R11, -RZ, R11.H1_H1 ;  /* 0x3000000bff0b7230 */ /* 0x000fe40000004100 */
[C---:B------:R-:W-:Y:S01]  /*f2e0*/  FMUL.FTZ R35, R42.reuse, R9 ;  /* 0x000000092a237220 */ /* 0x040fe20000410000 */
[----:B------:R-:W-:Y:S02]  /*f2f0*/  HADD2.F32 R8, -RZ, R33.H1_H1 ;  /* 0x30000021ff087230 */ /* 0x000fe40000004100 */
[----:B------:R-:W-:Y:S01]  /*f300*/  FMUL.FTZ R42, R42, R5 ;  /* 0x000000052a2a7220 */ /* 0x000fe20000410000 */
[----:B------:R-:W-:Y:S02]  /*f310*/  HADD2.F32 R4, -RZ, R29.H1_H1 ;  /* 0x3000001dff047230 */ /* 0x000fe40000004100 */
[----:B------:R-:W-:-:S02]  /*f320*/  HADD2.F32 R38, -RZ, R7.H0_H0 ;  /* 0x20000007ff267230 */ /* 0x000fc40000004100 */
[C---:B------:R-:W-:Y:S01]  /*f330*/  FMUL.FTZ R6, R11.reuse, R8 ;  /* 0x000000080b067220 */ /* 0x040fe20000410000 */
[----:B------:R-:W-:Y:S02]  /*f340*/  HADD2.F32 R7, -RZ, R7.H1_H1 ;  /* 0x30000007ff077230 */ /* 0x000fe40000004100 */
[-C--:B------:R-:W-:Y:S01]  /*f350*/  FMUL.FTZ R37, R11, R4.reuse ;  /* 0x000000040b257220 */ /* 0x080fe20000410000 */
[C---:B------:R-:W-:Y:S01]  /*f360*/  FFMA.FTZ R35, R38.reuse, R5, -R35 ;  /* 0x0000000526237223 */ /* 0x040fe20000010823 */
[----:B------:R-:W-:Y:S01]  /*f370*/  FFMA.FTZ R11, R38, R9, R42 ;  /* 0x00000009260b7223 */ /* 0x000fe2000001002a */
[C---:B------:R-:W-:Y:S01]  /*f380*/  FFMA.FTZ R38, R7.reuse, R4, -R6 ;  /* 0x0000000407267223 */ /* 0x040fe20000010806 */
[----:B------:R-:W-:Y:S01]  /*f390*/  FFMA.FTZ R42, R7, R8, R37 ;  /* 0x00000008072a7223 */ /* 0x000fe20000010025 */
[----:B------:R-:W-:Y:S02]  /*f3a0*/  F2FP.F16.F32.PACK_AB R4, R47, R48 ;  /* 0x000000302f04723e */ /* 0x000fe400000000ff */
[----:B------:R-:W-:-:S02]  /*f3b0*/  F2FP.F16.F32.PACK_AB R5, R46, R39 ;  /* 0x000000272e05723e */ /* 0x000fc400000000ff */
[----:B------:R-:W-:Y:S02]  /*f3c0*/  F2FP.F16.F32.PACK_AB R6, R10, R43 ;  /* 0x0000002b0a06723e */ /* 0x000fe400000000ff */
[----:B------:R-:W-:Y:S02]  /*f3d0*/  F2FP.F16.F32.PACK_AB R7, R38, R35 ;  /* 0x000000232607723e */ /* 0x000fe400000000ff */
[----:B------:R-:W-:Y:S02]  /*f3e0*/  F2FP.F16.F32.PACK_AB R8, R49, R50 ;  /* 0x000000323108723e */ /* 0x000fe400000000ff */
[----:B------:R-:W-:Y:S01]  /*f3f0*/  F2FP.F16.F32.PACK_AB R9, R41, R40 ;  /* 0x000000282909723e */ /* 0x000fe200000000ff */
[----:B------:R1:W-:Y:S01]  /*f400*/  STS.128 [R0], R4 ;  /* 0x0000000400007388 */ /* 0x0003e20000000c00 */
[----:B------:R-:W-:Y:S02]  /*f410*/  F2FP.F16.F32.PACK_AB R10, R36, R45 ;  /* 0x0000002d240a723e */ /* 0x000fe400000000ff */
[----:B------:R-:W-:-:S05]  /*f420*/  F2FP.F16.F32.PACK_AB R11, R42, R11 ;  /* 0x0000000b2a0b723e */ /* 0x000fca00000000ff */
[----:B------:R1:W-:Y:S02]  /*f430*/  STS.128 [R34+0x14400], R8 ;  /* 0x0144000822007388 */ /* 0x0003e40000000c00 */
.L_x_818:
[----:B------:R-:W-:Y:S05]  /*f440*/  BSYNC B2 ;  /* 0x0000000000027941 */ /* 0x000fea0003800000 */
.L_x_817:
[----:B------:R-:W-:Y:S05]  /*f450*/  @P1 BRA `(.L_x_816) ;  /* 0x0000000400601947 */ /* 0x000fea0003800000 */
[----:B------:R-:W2:Y:S01]  /*f460*/  LDL R50, [R1+0x84] ;  /* 0x0000840001327983 */ /* 0x000ea20000100800 */
[----:B-1----:R-:W-:Y:S01]  /*f470*/  LEA.HI R0, R51, R234, RZ, 0x1d ;  /* 0x000000ea33007211 */ /* 0x002fe200078fe8ff */
[----:B------:R-:W-:Y:S02]  /*f480*/  HADD2.F32 R45, -RZ, R20.H0_H0 ;  /* 0x20000014ff2d7230 */ /* 0x000fe40000004100 */
[----:B------:R-:W-:Y:S01]  /*f490*/  HADD2.F32 R43, -RZ, R12.H0_H0 ;  /* 0x2000000cff2b7230 */ /* 0x000fe20000004100 */
[----:B0-----:R-:W-:Y:S01]  /*f4a0*/  SHF.R.S32.HI R5, RZ, 0x1f, R0 ;  /* 0x0000001fff057819 */ /* 0x001fe20000011400 */
[----:B------:R-:W-:Y:S01]  /*f4b0*/  HADD2.F32 R47, -RZ, R21.H0_H0 ;  /* 0x20000015ff2f7230 */ /* 0x000fe20000004100 */
[----:B------:R-:W-:Y:S02]  /*f4c0*/  SHF.L.U32 R4, R0, 0x3, RZ ;  /* 0x0000000300047819 */ /* 0x000fe400000006ff */
[----:B------:R-:W-:Y:S02]  /*f4d0*/  LEA.HI R0, R5, R0, RZ, 0x3 ;  /* 0x0000000005007211 */ /* 0x000fe400078f18ff */
[----:B------:R-:W-:-:S03]  /*f4e0*/  LOP3.LUT R4, R4, 0x38, RZ, 0xc0, !PT ;  /* 0x0000003804047812 */ /* 0x000fc600078ec0ff */
[----:B------:R-:W-:Y:S01]  /*f4f0*/  IMAD.SHL.U32 R0, R0, 0x400, RZ ;  /* 0x0000040000007824 */ /* 0x000fe200078e00ff */
[----:B------:R-:W-:-:S04]  /*f500*/  LOP3.LUT R5, R4, 0x1c0, R53, 0xf8, !PT ;  /* 0x000001c004057812 */ /* 0x000fc800078ef835 */
[----:B------:R-:W-:Y:S02]  /*f510*/  LOP3.LUT R8, R5, R228, RZ, 0x3c, !PT ;  /* 0x000000e405087212 */ /* 0x000fe400078e3cff */
[----:B------:R-:W-:-:S04]  /*f520*/  LOP3.LUT R0, R0, 0x7fffe000, RZ, 0xc0, !PT ;  /* 0x7fffe00000007812 */ /* 0x000fc800078ec0ff */
[----:B------:R-:W-:-:S05]  /*f530*/  IADD3 R9, R8, R0, R227 ;  /* 0x0000000008097210 */ /* 0x000fca0007ffe0e3 */
[----:B------:R-:W-:-:S05]  /*f540*/  IMAD R0, R9, 0x2, R18 ;  /* 0x0000000209007824 */ /* 0x000fca00078e0212 */
[----:B------:R-:W0:Y:S02]  /*f550*/  LDS.128 R8, [R0+0x14400] ;  /* 0x0144000000087984 */ /* 0x000e240000000c00 */
[--C-:B0-----:R-:W-:Y:S02]  /*f560*/  HADD2.F32 R38, -RZ, R8.reuse.H0_H0 ;  /* 0x20000008ff267230 */ /* 0x101fe40000004100 */
[----:B------:R-:W-:Y:S02]  /*f570*/  HADD2.F32 R8, -RZ, R8.H1_H1 ;  /* 0x30000008ff087230 */ /* 0x000fe40000004100 */
[----:B------:R-:W-:Y:S02]  /*f580*/  HADD2.F32 R39, -RZ, R9.H0_H0 ;  /* 0x20000009ff277230 */ /* 0x000fe40000004100 */
[C---:B------:R-:W-:Y:S01]  /*f590*/  FMUL.FTZ R49, R38.reuse, R45 ;  /* 0x0000002d26317220 */ /* 0x040fe20000410000 */
[----:B------:R-:W-:Y:S01]  /*f5a0*/  FMUL.FTZ R51, R38, R43 ;  /* 0x0000002b26337220 */ /* 0x000fe20000410000 */
[----:B------:R-:W-:-:S02]  /*f5b0*/  HADD2.F32 R38, -RZ, R20.H1_H1 ;  /* 0x30000014ff267230 */ /* 0x000fc40000004100 */
[----:B------:R-:W-:Y:S01]  /*f5c0*/  FMUL.FTZ R53, R8, R47 ;  /* 0x0000002f08357220 */ /* 0x000fe20000410000 */
[----:B------:R-:W-:Y:S02]  /*f5d0*/  HADD2.F32 R9, -RZ, R9.H1_H1 ;  /* 0x30000009ff097230 */ /* 0x000fe40000004100 */
[--C-:B------:R-:W-:Y:S02]  /*f5e0*/  HADD2.F32 R40, -RZ, R10.reuse.H0_H0 ;  /* 0x2000000aff287230 */ /* 0x100fe40000004100 */
[----:B------:R-:W-:Y:S01]  /*f5f0*/  FMUL.FTZ R46, R39, R38 ;  /* 0x00000026272e7220 */ /* 0x000fe20000410000 */
[----:B------:R-:W-:Y:S02]  /*f600*/  HADD2.F32 R10, -RZ, R10.H1_H1 ;  /* 0x3000000aff0a7230 */ /* 0x000fe40000004100 */
[--C-:B------:R-:W-:Y:S02]  /*f610*/  HADD2.F32 R41, -RZ, R11.reuse.H0_H0 ;  /* 0x2000000bff297230 */ /* 0x100fe40000004100 */
[----:B------:R-:W-:Y:S01]  /*f620*/  HADD2.F32 R11, -RZ, R11.H1_H1 ;  /* 0x3000000bff0b7230 */ /* 0x000fe20000004100 */
[----:B--2---:R-:W0:Y:S02]  /*f630*/  LDS.128 R4, [R50] ;  /* 0x0000000032047984 */ /* 0x004e240000000c00 */
[----:B0-----:R-:W-:-:S02]  /*f640*/  HADD2.F32 R34, -RZ, R4.H0_H0 ;  /* 0x20000004ff227230 */ /* 0x001fc40000004100 */
[----:B------:R-:W-:Y:S02]  /*f650*/  HADD2.F32 R4, -RZ, R4.H1_H1 ;  /* 0x30000004ff047230 */ /* 0x000fe40000004100 */
[----:B------:R-:W-:Y:S02]  /*f660*/  HADD2.F32 R35, -RZ, R5.H0_H0 ;  /* 0x20000005ff237230 */ /* 0x000fe40000004100 */
[C---:B------:R-:W-:Y:S01]  /*f670*/  FFMA.FTZ R49, R34.reuse, R43, -R49 ;  /* 0x0000002b22317223 */ /* 0x040fe20000010831 */
[----:B------:R-:W-:Y:S02]  /*f680*/  HADD2.F32 R43, -RZ, R13.H0_H0 ;  /* 0x2000000dff2b7230 */ /* 0x000fe40000004100 */
[----:B------:R-:W-:Y:S01]  /*f690*/  FFMA.FTZ R51, R34, R45, R51 ;  /* 0x0000002d22337223 */ /* 0x000fe20000010033 */
[----:B------:R-:W-:Y:S02]  /*f6a0*/  HADD2.F32 R34, -RZ, R12.H1_H1 ;  /* 0x3000000cff227230 */ /* 0x000fe40000004100 */
[----:B------:R-:W-:-:S02]  /*f6b0*/  HADD2.F32 R5, -RZ, R5.H1_H1 ;  /* 0x30000005ff057230 */ /* 0x000fc40000004100 */
[-C--:B------:R-:W-:Y:S01]  /*f6c0*/  FMUL.FTZ R45, R8, R43.reuse ;  /* 0x0000002b082d7220 */ /* 0x080fe20000410000 */
[C---:B------:R-:W-:Y:S01]  /*f6d0*/  FFMA.FTZ R42, R4.reuse, R43, -R53 ;  /* 0x0000002b042a7223 */ /* 0x040fe20000010835 */
[----:B------:R-:W-:Y:S01]  /*f6e0*/  FMUL.FTZ R39, R39, R34 ;  /* 0x0000002227277220 */ /* 0x000fe20000410000 */
[----:B------:R-:W-:Y:S02]  /*f6f0*/  HADD2.F32 R8, -RZ, R21.H1_H1 ;  /* 0x30000015ff087230 */ /* 0x000fe40000004100 */
[----:B------:R-:W-:Y:S01]  /*f700*/  FFMA.FTZ R44, R4, R47, R45 ;  /* 0x0000002f042c7223 */ /* 0x000fe2000001002d */
[----:B------:R-:W-:Y:S02]  /*f710*/  HADD2.F32 R4, -RZ, R13.H1_H1 ;  /* 0x3000000dff047230 */ /* 0x000fe40000004100 */
[C---:B------:R-:W-:Y:S01]  /*f720*/  FFMA.FTZ R38, R35.reuse, R38, R39 ;  /* 0x0000002623267223 */ /* 0x040fe20000010027 */
[----:B------:R-:W-:Y:S02]  /*f730*/  HADD2.F32 R39, -RZ, R24.H0_H0 ;  /* 0x20000018ff277230 */ /* 0x000fe40000004100 */
[----:B------:R-:W-:Y:S01]  /*f740*/  FFMA.FTZ R46, R35, R34, -R46 ;  /* 0x00000022232e7223 */ /* 0x000fe2000001082e */
[----:B------:R-:W-:-:S02]  /*f750*/  HADD2.F32 R36, -RZ, R6.H0_H0 ;  /* 0x20000006ff247230 */ /* 0x000fc40000004100 */
[C---:B------:R-:W-:Y:S01]  /*f760*/  FMUL.FTZ R34, R9.reuse, R8 ;  /* 0x0000000809227220 */ /* 0x040fe20000410000 */
[----:B------:R-:W-:Y:S02]  /*f770*/  HADD2.F32 R35, -RZ, R14.H0_H0 ;  /* 0x2000000eff237230 */ /* 0x000fe40000004100 */
[-C--:B------:R-:W-:Y:S01]  /*f780*/  FMUL.FTZ R48, R9, R4.reuse ;  /* 0x0000000409307220 */ /* 0x080fe20000410000 */
[----:B------:R-:W-:Y:S02]  /*f790*/  HADD2.F32 R43, -RZ, R25.H0_H0 ;  /* 0x20000019ff2b7230 */ /* 0x000fe40000004100 */
[C---:B------:R-:W-:Y:S01]  /*f7a0*/  FMUL.FTZ R53, R40.reuse, R39 ;  /* 0x0000002728357220 */ /* 0x040fe20000410000 */
[----:B------:R-:W-:Y:S02]  /*f7b0*/  HADD2.F32 R9, -RZ, R15.H0_H0 ;  /* 0x2000000fff097230 */ /* 0x000fe40000004100 */
[C---:B------:R-:W-:Y:S01]  /*f7c0*/  FFMA.FTZ R45, R5.reuse, R4, -R34 ;  /* 0x00000004052d7223 */ /* 0x040fe20000010822 */
[-C--:B------:R-:W-:Y:S01]  /*f7d0*/  FMUL.FTZ R40, R40, R35.reuse ;  /* 0x0000002328287220 */ /* 0x080fe20000410000 */
[----:B------:R-:W-:Y:S01]  /*f7e0*/  FFMA.FTZ R47, R5, R8, R48 ;  /* 0x00000008052f7223 */ /* 0x000fe20000010030 */
[----:B------:R-:W-:Y:S01]  /*f7f0*/  FFMA.FTZ R53, R36, R35, -R53 ;  /* 0x0000002324357223 */ /* 0x000fe20000010835 */
[----:B------:R-:W-:-:S02]  /*f800*/  HADD2.F32 R6, -RZ, R6.H1_H1 ;  /* 0x30000006ff067230 */ /* 0x000fc40000004100 */
[C---:B------:R-:W-:Y:S01]  /*f810*/  FMUL.FTZ R5, R10.reuse, R43 ;  /* 0x0000002b0a057220 */ /* 0x040fe20000410000 */
[----:B------:R-:W-:Y:S01]  /*f820*/  FMUL.FTZ R35, R10, R9 ;  /* 0x000000090a237220 */ /* 0x000fe20000410000 */
[----:B------:R-:W-:Y:S02]  /*f830*/  HADD2.F32 R10, -RZ, R24.H1_H1 ;  /* 0x30000018ff0a7230 */ /* 0x000fe40000004100 */
[----:B------:R-:W-:Y:S01]  /*f840*/  FFMA.FTZ R40, R36, R39, R40 ;  /* 0x0000002724287223 */ /* 0x000fe20000010028 */
[----:B------:R-:W-:Y:S02]  /*f850*/  HADD2.F32 R34, -RZ, R25.H1_H1 ;  /* 0x30000019ff227230 */ /* 0x000fe40000004100 */
[C---:B------:R-:W-:Y:S01]  /*f860*/  FFMA.FTZ R36, R6.reuse, R9, -R5 ;  /* 0x0000000906247223 */ /* 0x040fe20000010805 */
[----:B------:R-:W-:Y:S02]  /*f870*/  HADD2.F32 R4, -RZ, R14.H1_H1 ;  /* 0x3000000eff047230 */ /* 0x000fe40000004100 */
[----:B------:R-:W-:Y:S01]  /*f880*/  FFMA.FTZ R35, R6, R43, R35 ;  /* 0x0000002b06237223 */ /* 0x000fe20000010023 */
[----:B------:R-:W-:-:S02]  /*f890*/  HADD2.F32 R8, -RZ, R15.H1_H1 ;  /* 0x3000000fff087230 */ /* 0x000fc40000004100 */
[----:B------:R-:W-:Y:S01]  /*f8a0*/  FMUL.FTZ R6, R41, R10 ;  /* 0x0000000a29067220 */ /* 0x000fe20000410000 */
[--C-:B------:R-:W-:Y:S02]  /*f8b0*/  HADD2.F32 R37, -RZ, R7.reuse.H0_H0 ;  /* 0x20000007ff257230 */ /* 0x100fe40000004100 */
[----:B------:R-:W-:Y:S01]  /*f8c0*/  FMUL.FTZ R48, R11, R34 ;  /* 0x000000220b307220 */ /* 0x000fe20000410000 */
[----:B------:R-:W-:Y:S02]  /*f8d0*/  HADD2.F32 R7, -RZ, R7.H1_H1 ;  /* 0x30000007ff077230 */ /* 0x000fe40000004100 */
[----:B------:R-:W-:Y:S01]  /*f8e0*/  FMUL.FTZ R41, R41, R4 ;  /* 0x0000000429297220 */ /* 0x000fe20000410000 */
[----:B------:R-:W-:Y:S01]  /*f8f0*/  FMUL.FTZ R5, R11, R8 ;  /* 0x000000080b057220 */ /* 0x000fe20000410000 */
[----:B------:R-:W-:Y:S01]  /*f900*/  FFMA.FTZ R11, R37, R4, -R6 ;  /* 0x00000004250b7223 */ /* 0x000fe20000010806 */
[----:B------:R-:W-:Y:S01]  /*f910*/  F2FP.F16.F32.PACK_AB R4, R42, R49 ;  /* 0x000000312a04723e */ /* 0x000fe200000000ff */
[----:B------:R-:W-:Y:S01]  /*f920*/  FFMA.FTZ R48, R7, R8, -R48 ;  /* 0x0000000807307223 */ /* 0x000fe20000010830 */
[----:B------:R-:W-:Y:S01]  /*f930*/  FFMA.FTZ R41, R37, R10, R41 ;  /* 0x0000000a25297223 */ /* 0x000fe20000010029 */
[----:B------:R-:W-:Y:S01]  /*f940*/  FFMA.FTZ R34, R7, R34, R5 ;  /* 0x0000002207227223 */ /* 0x000fe20000010005 */
        /* <DEDUP_REMOVED lines=9> */
.L_x_816:
[----:B------:R-:W-:Y:S05]  /*f9e0*/  BSYNC B1 ;  /* 0x0000000000017941 */ /* 0x000fea0003800000 */
.L_x_815:
[----:B-12---:R-:W-:Y:S01]  /*f9f0*/  IADD3 R0, R212, 0x20, RZ ;  /* 0x00000020d4007810 */ /* 0x006fe20007ffe0ff */
[----:B------:R-:W-:Y:S03]  /*fa00*/  BSSY B1, `(.L_x_819) ;  /* 0x00000b9000017945 */ /* 0x000fe60003800000 */
[----:B------:R-:W-:-:S13]  /*fa10*/  ISETP.GE.AND P0, PT, R0, R3, PT ;  /* 0x000000030000720c */ /* 0x000fda0003f06270 */
[----:B------:R-:W-:Y:S05]  /*fa20*/  @P0 BRA `(.L_x_820) ;  /* 0x0000000800d80947 */ /* 0x000fea0003800000 */
[----:B------:R-:W1:Y:S01]  /*fa30*/  LDC R51, c[0x0][0x3f4] ;  /* 0x0000fd00ff337b82 */ /* 0x000e620000000800 */
[----:B------:R-:W-:Y:S01]  /*fa40*/  BSSY B2, `(.L_x_821) ;  /* 0x000005c000027945 */ /* 0x000fe20003800000 */
[----:B------:R-:W-:Y:S02]  /*fa50*/  SHF.R.U32.HI R54, RZ, 0x3, R223 ;  /* 0x00000003ff367819 */ /* 0x000fe400000116df */
[-C--:B-1----:R-:W-:Y:S02]  /*fa60*/  ISETP.GE.AND P0, PT, R16, R51.reuse, PT ;  /* 0x000000331000720c */ /* 0x082fe40003f06270 */
[----:B------:R-:W-:-:S11]  /*fa70*/  ISETP.GE.AND P1, PT, R213, R51, PT ;  /* 0x00000033d500720c */ /* 0x000fd60003f26270 */
[----:B------:R-:W-:Y:S05]  /*fa80*/  @P0 BRA `(.L_x_822) ;  /* 0x00000004005c0947 */ /* 0x000fea0003800000 */
[----:B------:R-:W2:Y:S01]  /*fa90*/  LDL R52, [R1+0x80] ;  /* 0x0000800001347983 */ /* 0x000ea20000100800 */
[----:B------:R-:W-:Y:S01]  /*faa0*/  LEA.HI R0, R51, R232, RZ, 0x1d ;  /* 0x000000e833007211 */ /* 0x000fe200078fe8ff */
[----:B------:R-:W-:Y:S02]  /*fab0*/  HADD2.F32 R42, -RZ, R26.H0_H0 ;  /* 0x2000001aff2a7230 */ /* 0x000fe40000004100 */
[--C-:B------:R-:W-:Y:S01]  /*fac0*/  HADD2.F32 R44, -RZ, R30.reuse.H0_H0 ;  /* 0x2000001eff2c7230 */ /* 0x100fe20000004100 */
[----:B0-----:R-:W-:Y:S01]  /*fad0*/  SHF.R.S32.HI R5, RZ, 0x1f, R0 ;  /* 0x0000001fff057819 */ /* 0x001fe20000011400 */
[----:B------:R-:W-:Y:S02]  /*fae0*/  IMAD.SHL.U32 R4, R0, 0x8, RZ ;  /* 0x0000000800047824 */ /* 0x000fe400078e00ff */
[----:B------:R-:W-:Y:S01]  /*faf0*/  HADD2.F32 R46, -RZ, R31.H0_H0 ;  /* 0x2000001fff2e7230 */ /* 0x000fe20000004100 */
[----:B------:R-:W-:Y:S01]  /*fb00*/  LEA.HI R5, R5, R0, RZ, 0x3 ;  /* 0x0000000005057211 */ /* 0x000fe200078f18ff */
[----:B------:R-:W-:Y:S01]  /*fb10*/  HADD2.F32 R55, -RZ, R30.H1_H1 ;  /* 0x3000001eff377230 */ /* 0x000fe20000004100 */
[----:B------:R-:W-:Y:S01]  /*fb20*/  LOP3.LUT R0, R223, 0x38, R4, 0xf8, !PT ;  /* 0x00000038df007812 */ /* 0x000fe200078ef804 */
[----:B------:R-:W-:-:S02]  /*fb30*/  HADD2.F32 R53, -RZ, R26.H1_H1 ;  /* 0x3000001aff357230 */ /* 0x000fc40000004100 */
[----:B------:R-:W-:Y:S01]  /*fb40*/  IMAD.SHL.U32 R5, R5, 0x400, RZ ;  /* 0x0000040005057824 */ /* 0x000fe200078e00ff */
[----:B------:R-:W-:Y:S01]  /*fb50*/  LOP3.LUT R9, R0, R54, RZ, 0x3c, !PT ;  /* 0x0000003600097212 */ /* 0x000fe200078e3cff */
[----:B------:R-:W-:Y:S02]  /*fb60*/  HADD2.F32 R57, -RZ, R31.H1_H1 ;  /* 0x3000001fff397230 */ /* 0x000fe40000004100 */
[----:B------:R-:W-:Y:S01]  /*fb70*/  HADD2.F32 R50, -RZ, R33.H0_H0 ;  /* 0x20000021ff327230 */ /* 0x000fe20000004100 */
[----:B------:R-:W-:Y:S01]  /*fb80*/  LOP3.LUT R0, R5, 0x7fffe000, RZ, 0xc0, !PT ;  /* 0x7fffe00005007812 */ /* 0x000fe200078ec0ff */
[----:B------:R-:W-:-:S03]  /*fb90*/  HADD2.F32 R48, -RZ, R32.H0_H0 ;  /* 0x20000020ff307230 */ /* 0x000fc60000004100 */
[----:B------:R-:W-:-:S04]  /*fba0*/  IADD3 R9, R9, R0, R226 ;  /* 0x0000000009097210 */ /* 0x000fc80007ffe0e2 */
[----:B------:R-:W-:-:S05]  /*fbb0*/  LEA R0, R9, R18, 0x1 ;  /* 0x0000001209007211 */ /* 0x000fca00078e08ff */
[----:B------:R-:W0:Y:S02]  /*fbc0*/  LDS.128 R8, [R0+0x14400] ;  /* 0x0144000000087984 */ /* 0x000e240000000c00 */
[--C-:B0-----:R-:W-:Y:S02]  /*fbd0*/  HADD2.F32 R38, -RZ, R8.reuse.H0_H0 ;  /* 0x20000008ff267230 */ /* 0x101fe40000004100 */
[----:B------:R-:W-:Y:S02]  /*fbe0*/  HADD2.F32 R8, -RZ, R8.H1_H1 ;  /* 0x30000008ff087230 */ /* 0x000fe40000004100 */
[----:B------:R-:W-:Y:S02]  /*fbf0*/  HADD2.F32 R39, -RZ, R9.H0_H0 ;  /* 0x20000009ff277230 */ /* 0x000fe40000004100 */
[-C--:B------:R-:W-:Y:S01]  /*fc00*/  FMUL.FTZ R43, R44, R38.reuse ;  /* 0x000000262c2b7220 */ /* 0x080fe20000410000 */
[----:B------:R-:W-:Y:S01]  /*fc10*/  FMUL.FTZ R45, R42, R38 ;  /* 0x000000262a2d7220 */ /* 0x000fe20000410000 */
[----:B------:R-:W-:-:S02]  /*fc20*/  HADD2.F32 R38, -RZ, R27.H0_H0 ;  /* 0x2000001bff267230 */ /* 0x000fc40000004100 */
[-C--:B------:R-:W-:Y:S01]  /*fc30*/  FMUL.FTZ R47, R46, R8.reuse ;  /* 0x000000082e2f7220 */ /* 0x080fe20000410000 */
        /* <DEDUP_REMOVED lines=10> */
[----:B------:R-:W-:Y:S01]  /*fce0*/  FFMA.FTZ R43, R42, R34, -R43 ;  /* 0x000000222a2b7223 */ /* 0x000fe2000001082b */
[-C--:B------:R-:W-:Y:S01]  /*fcf0*/  FMUL.FTZ R42, R53, R39.reuse ;  /* 0x00000027352a7220 */ /* 0x080fe20000410000 */
[----:B------:R-:W-:Y:S01]  /*fd00*/  FFMA.FTZ R8, R38, R4, -R47 ;  /* 0x0000000426087223 */ /* 0x000fe2000001082f */
[----:B------:R-:W-:Y:S01]  /*fd10*/  FMUL.FTZ R38, R55, R39 ;  /* 0x0000002737267220 */ /* 0x000fe20000410000 */
[----:B------:R-:W-:Y:S02]  /*fd20*/  HADD2.F32 R39, -RZ, R27.H1_H1 ;  /* 0x3000001bff277230 */ /* 0x000fe40000004100 */
[----:B------:R-:W-:Y:S01]  /*fd30*/  FFMA.FTZ R45, R44, R34, R45 ;  /* 0x000000222c2d7223 */ /* 0x000fe2000001002d */
[----:B------:R-:W-:-:S02]  /*fd40*/  HADD2.F32 R5, -RZ, R5.H1_H1 ;  /* 0x30000005ff057230 */ /* 0x000fc40000004100 */
[----:B------:R-:W-:Y:S01]  /*fd50*/  FFMA.FTZ R34, R46, R4, R49 ;  /* 0x000000042e227223 */ /* 0x000fe20000010031 */
[-C--:B------:R-:W-:Y:S01]  /*fd60*/  FMUL.FTZ R4, R57, R9.reuse ;  /* 0x0000000939047220 */ /* 0x080fe20000410000 */
[----:B------:R-:W-:Y:S01]  /*fd70*/  FMUL.FTZ R44, R39, R9 ;  /* 0x00000009272c7220 */ /* 0x000fe20000410000 */
[--C-:B------:R-:W-:Y:S02]  /*fd80*/  HADD2.F32 R36, -RZ, R6.reuse.H0_H0 ;  /* 0x20000006ff247230 */ /* 0x100fe40000004100 */
[----:B------:R-:W-:Y:S01]  /*fd90*/  FFMA.FTZ R38, R53, R35, -R38 ;  /* 0x0000002335267223 */ /* 0x000fe20000010826 */
[----:B------:R-:W-:Y:S01]  /*fda0*/  FFMA.FTZ R9, R39, R5, -R4 ;  /* 0x0000000527097223 */ /* 0x000fe20000010804 */
[----:B------:R-:W-:Y:S01]  /*fdb0*/  FFMA.FTZ R42, R55, R35, R42 ;  /* 0x00000023372a7223 */ /* 0x000fe2000001002a */
[----:B------:R-:W-:Y:S02]  /*fdc0*/  HADD2.F32 R4, -RZ, R29.H0_H0 ;  /* 0x2000001dff047230 */ /* 0x000fe40000004100 */
[----:B------:R-:W-:Y:S01]  /*fdd0*/  FFMA.FTZ R35, R57, R5, R44 ;  /* 0x0000000539237223 */ /* 0x000fe2000001002c */
[----:B------:R-:W-:-:S02]  /*fde0*/  HADD2.F32 R6, -RZ, R6.H1_H1 ;  /* 0x30000006ff067230 */ /* 0x000fc40000004100 */
[-C--:B------:R-:W-:Y:S01]  /*fdf0*/  FMUL.FTZ R5, R50, R10.reuse ;  /* 0x0000000a32057220 */ /* 0x080fe20000410000 */
[----:B------:R-:W-:Y:S02]  /*fe00*/  HADD2.F32 R46, -RZ, R28.H0_H0 ;  /* 0x2000001cff2e7230 */ /* 0x000fe40000004100 */
[----:B------:R-:W-:Y:S01]  /*fe10*/  FMUL.FTZ R49, R4, R10 ;  /* 0x0000000a04317220 */ /* 0x000fe20000410000 */
[----:B------:R-:W-:Y:S01]  /*fe20*/  FMUL.FTZ R39, R48, R40 ;  /* 0x0000002830277220 */ /* 0x000fe20000410000 */
[----:B------:R-:W-:Y:S01]  /*fe30*/  FFMA.FTZ R10, R4, R6, -R5 ;  /* 0x00000006040a7223 */ /* 0x000fe20000010805 */
[----:B------:R-:W-:Y:S02]  /*fe40*/  HADD2.F32 R55, -RZ, R32.H1_H1 ;  /* 0x30000020ff377230 */ /* 0x000fe40000004100 */
[C---:B------:R-:W-:Y:S01]  /*fe50*/  FMUL.FTZ R47, R46.reuse, R40 ;  /* 0x000000282e2f7220 */ /* 0x040fe20000410000 */
[----:B------:R-:W-:Y:S02]  /*fe60*/  HADD2.F32 R57, -RZ, R33.H1_H1 ;  /* 0x30000021ff397230 */ /* 0x000fe40000004100 */
[----:B------:R-:W-:Y:S01]  /*fe70*/  FFMA.FTZ R39, R46, R36, -R39 ;  /* 0x000000242e277223 */ /* 0x000fe20000010827 */
[----:B------:R-:W-:-:S02]  /*fe80*/  HADD2.F32 R5, -RZ, R28.H1_H1 ;  /* 0x3000001cff057230 */ /* 0x000fc40000004100 */
[----:B------:R-:W-:Y:S01]  /*fe90*/  FFMA.FTZ R47, R48, R36, R47 ;  /* 0x00000024302f7223 */ /* 0x000fe2000001002f */
[----:B------:R-:W-:Y:S02]  /*fea0*/  HADD2.F32 R53, -RZ, R29.H1_H1 ;  /* 0x3000001dff357230 */ /* 0x000fe40000004100 */
[----:B------:R-:W-:Y:S01]  /*feb0*/  FFMA.FTZ R36, R50, R6, R49 ;  /* 0x0000000632247223 */ /* 0x000fe20000010031 */
[--C-:B------:R-:W-:Y:S02]  /*fec0*/  HADD2.F32 R37, -RZ, R7.reuse.H0_H0 ;  /* 0x20000007ff257230 */ /* 0x100fe40000004100 */
[----:B------:R-:W-:Y:S01]  /*fed0*/  FMUL.FTZ R4, R55, R41 ;  /* 0x0000002937047220 */ /* 0x000fe20000410000 */
[----:B------:R-:W-:Y:S02]  /*fee0*/  HADD2.F32 R7, -RZ, R7.H1_H1 ;  /* 0x30000007ff077230 */ /* 0x000fe40000004100 */
[----:B------:R-:W-:Y:S01]  /*fef0*/  FMUL.FTZ R40, R57, R11 ;  /* 0x0000000b39287220 */ /* 0x000fe20000410000 */
[----:B------:R-:W-:Y:S01]  /*ff00*/  FMUL.FTZ R6, R5, R41 ;  /* 0x0000002905067220 */ /* 0x000fe20000410000 */
[----:B------:R-:W-:Y:S01]  /*ff10*/  FMUL.FTZ R44, R53, R11 ;  /* 0x0000000b352c7220 */ /* 0x000fe20000410000 */
[----:B------:R-:W-:Y:S01]  /*ff20*/  FFMA.FTZ R11, R5, R37, -R4 ;  /* 0x00000025050b7223 */ /* 0x000fe20000010804 */
[----:B------:R-:W-:Y:S01]  /*ff30*/  FFMA.FTZ R40, R53, R7, -R40 ;  /* 0x0000000735287223 */ /* 0x000fe20000010828 */
[----:B------:R-:W-:Y:S01]  /*ff40*/  FFMA.FTZ R37, R55, R37, R6 ;  /* 0x0000002537257223 */ /* 0x000fe20000010006 */
[----:B------:R-:W-:Y:S01]  /*ff50*/  FFMA.FTZ R44, R57, R7, R44 ;  /* 0x00000007392c7223 */ /* 0x000fe2000001002c */
[----:B------:R-:W-:-:S02]  /*ff60*/  F2FP.F16.F32.PACK_AB R4, R8, R43 ;  /* 0x0000002b0804723e */ /* 0x000fc400000000ff */
[----:B------:R-:W-:Y:S02]  /*ff70*/  F2FP.F16.F32.PACK_AB R5, R9, R38 ;  /* 0x000000260905723e */ /* 0x000fe400000000ff */
[----:B------:R-:W-:Y:S02]  /*ff80*/  F2FP.F16.F32.PACK_AB R6, R10, R39 ;  /* 0x000000270a06723e */ /* 0x000fe400000000ff */
[----:B------:R-:W-:Y:S02]  /*ff90*/  F2FP.F16.F32.PACK_AB R7, R40, R11 ;  /* 0x0000000b2807723e */ /* 0x000fe400000000ff */
[----:B------:R-:W-:Y:S02]  /*ffa0*/  F2FP.F16.F32.PACK_AB R8, R34, R45 ;  /* 0x0000002d2208723e */ /* 0x000fe400000000ff */
[----:B------:R-:W-:Y:S01]  /*ffb0*/  F2FP.F16.F32.PACK_AB R9, R35, R42 ;  /* 0x0000002a2309723e */ /* 0x000fe200000000ff */
[----:B------:R1:W-:Y:S01]  /*ffc0*/  STS.128 [R52], R4 ;  /* 0x0000000434007388 */ /* 0x0003e20000000c00 */
[----:B------:R-:W-:-:S02]  /*ffd0*/  F2FP.F16.F32.PACK_AB R10, R36, R47 ;  /* 0x0000002f240a723e */ /* 0x000fc400000000ff */
[----:B------:R-:W-:-:S05]  /*ffe0*/  F2FP.F16.F32.PACK_AB R11, R44, R37 ;  /* 0x000000252c0b723e */ /* 0x000fca00000000ff */
[----:B------:R1:W-:Y:S02]  /*fff0*/  STS.128 [R0+0x14400], R8 ;  /* 0x0144000800007388 */ /* 0x0003e40000000c00 */
.L_x_822:
[----:B------:R-:W-:Y:S05]  /*10000*/  BSYNC B2 ;  /* 0x0000000000027941 */ /* 0x000fea0003800000 */
.L_x_821:
[----:B------:R-:W-:Y:S05]  /*10010*/  @P1 BRA `(.L_x_820) ;  /* 0x00000004005c1947 */ /* 0x000fea0003800000 */
[----:B-1----:R-:W0:Y:S01]  /*10020*/  LDL R52, [R1+0x7c] ;  /* 0x00007c0001347983 */ /* 0x002e220000100800 */
[----:B------:R-:W-:Y:S01]  /*10030*/  LEA.HI R51, R51, R234, RZ, 0x1d ;  /* 0x000000ea33337211 */ /* 0x000fe200078fe8ff */
[----:B------:R-:W-:Y:S02]  /*10040*/  HADD2.F32 R42, -RZ, R12.H0_H0 ;  /* 0x2000000cff2a7230 */ /* 0x000fe40000004100 */
[--C-:B------:R-:W-:Y:S01]  /*10050*/  HADD2.F32 R44, -RZ, R20.reuse.H0_H0 ;  /* 0x20000014ff2c7230 */ /* 0x100fe20000004100 */
[----:B------:R-:W-:Y:S01]  /*10060*/  SHF.R.S32.HI R4, RZ, 0x1f, R51 ;  /* 0x0000001fff047819 */ /* 0x000fe20000011433 */
        /* <DEDUP_REMOVED lines=14> */
[----:B------:R-:W1:Y:S02]  /*10150*/  LDS.128 R8, [R0+0x14400] ;  /* 0x0144000000087984 */ /* 0x000e640000000c00 */
[--C-:B-1----:R-:W-:Y:S02]  /*10160*/  HADD2.F32 R38, -RZ, R8.reuse.H0_H0 ;  /* 0x20000008ff267230 */ /* 0x102fe40000004100 */
        /* <DEDUP_REMOVED lines=12> */
[----:B0-----:R-:W0:Y:S02]  /*10230*/  LDS.128 R4, [R52] ;  /* 0x0000000034047984 */ /* 0x001e240000000c00 */
        /* <DEDUP_REMOVED lines=53> */
.L_x_820:
[----:B------:R-:W-:Y:S05]  /*10590*/  BSYNC B1 ;  /* 0x0000000000017941 */ /* 0x000fea0003800000 */
.L_x_819:
[----:B-12---:R-:W-:Y:S01]  /*105a0*/  VIADD R0, R212, 0x40 ;  /* 0x00000040d4007836 */ /* 0x006fe20000000000 */
[----:B------:R-:W-:Y:S04]  /*105b0*/  BSSY B1, `(.L_x_823) ;  /* 0x00000b9000017945 */ /* 0x000fe80003800000 */
        /* <DEDUP_REMOVED lines=12> */
[----:B------:R-:W-:Y:S01]  /*10680*/  SHF.R.S32.HI R7, RZ, 0x1f, R0 ;  /* 0x0000001fff077819 */ /* 0x000fe20000011400 */
[----:B0-----:R-:W-:Y:S02]  /*10690*/  IMAD.SHL.U32 R5, R0, 0x8, RZ ;  /* 0x0000000800057824 */ /* 0x001fe400078e00ff */
[--C-:B------:R-:W-:Y:S01]  /*106a0*/  HADD2.F32 R46, -RZ, R31.reuse.H0_H0 ;  /* 0x2000001fff2e7230 */ /* 0x100fe20000004100 */
[----:B------:R-:W-:Y:S01]  /*106b0*/  LEA.HI R7, R7, R0, RZ, 0x3 ;  /* 0x0000000007077211 */ /* 0x000fe200078f18ff */
[----:B------:R-:W-:Y:S01]  /*106c0*/  HADD2.F32 R55, -RZ, R30.H1_H1 ;  /* 0x3000001eff377230 */ /* 0x000fe20000004100 */
[----:B------:R-:W-:Y:S01]  /*106d0*/  LOP3.LUT R0, R222, 0x38, R5, 0xf8, !PT ;  /* 0x00000038de007812 */ /* 0x000fe200078ef805 */
[----:B------:R-:W-:Y:S01]  /*106e0*/  HADD2.F32 R53, -RZ, R26.H1_H1 ;  /* 0x3000001aff357230 */ /* 0x000fe20000004100 */
[----:B------:R-:W-:Y:S01]  /*106f0*/  SHF.L.U32 R7, R7, 0xa, RZ ;  /* 0x0000000a07077819 */ /* 0x000fe200000006ff */
[----:B------:R-:W-:Y:S01]  /*10700*/  HADD2.F32 R57, -RZ, R31.H1_H1 ;  /* 0x3000001fff397230 */ /* 0x000fe20000004100 */
[----:B------:R-:W-:Y:S01]  /*10710*/  LOP3.LUT R0, R0, R54, RZ, 0x3c, !PT ;  /* 0x0000003600007212 */ /* 0x000fe200078e3cff */
[----:B------:R-:W-:Y:S01]  /*10720*/  HADD2.F32 R50, -RZ, R33.H0_H0 ;  /* 0x20000021ff327230 */ /* 0x000fe20000004100 */
[----:B------:R-:W-:Y:S01]  /*10730*/  LOP3.LUT R9, R7, 0x7fffe000, RZ, 0xc0, !PT ;  /* 0x7fffe00007097812 */ /* 0x000fe200078ec0ff */
[----:B------:R-:W-:-:S03]  /*10740*/  HADD2.F32 R48, -RZ, R32.H0_H0 ;  /* 0x20000020ff307230 */ /* 0x000fc60000004100 */
[----:B------:R-:W-:-:S05]  /*10750*/  IADD3 R9, R0, R9, R225 ;  /* 0x0000000900097210 */ /* 0x000fca0007ffe0e1 */
[----:B------:R-:W-:-:S05]  /*10760*/  IMAD R0, R9, 0x2, R18 ;  /* 0x0000000209007824 */ /* 0x000fca00078e0212 */
        /* <DEDUP_REMOVED lines=68> */
.L_x_826:
[----:B------:R-:W-:Y:S05]  /*10bb0*/  BSYNC B2 ;  /* 0x0000000000027941 */ /* 0x000fea0003800000 */
.L_x_825:
[----:B------:R-:W-:Y:S05]  /*10bc0*/  @P1 BRA `(.L_x_824) ;  /* 0x00000004005c1947 */ /* 0x000fea0003800000 */
[----:B-1----:R-:W2:Y:S01]  /*10bd0*/  LDL R52, [R1+0x74] ;  /* 0x0000740001347983 */ /* 0x002ea20000100800 */
        /* <DEDUP_REMOVED lines=11> */
[----:B------:R-:W-:Y:S01]  /*10c90*/  HADD2.F32 R50, -RZ, R25.H0_H0 ;  /* 0x20000019ff327230 */ /* 0x000fe20000004100 */
[----:B------:R-:W-:Y:S01]  /*10ca0*/  LOP3.LUT R0, R0, R54, RZ, 0x3c, !PT ;  /* 0x0000003600007212 */ /* 0x000fe200078e3cff */
[----:B------:R-:W-:Y:S01]  /*10cb0*/  HADD2.F32 R48, -RZ, R24.H0_H0 ;  /* 0x20000018ff307230 */ /* 0x000fe20000004100 */
[----:B------:R-:W-:Y:S01]  /*10cc0*/  LOP3.LUT R9, R51, 0x7fffe000, RZ, 0xc0, !PT ;  /* 0x7fffe00033097812 */ /* 0x000fe200078ec0ff */
[----:B------:R-:W-:-:S03]  /*10cd0*/  HADD2.F32 R51, -RZ, R12.H1_H1 ;  /* 0x3000000cff337230 */ /* 0x000fc60000004100 */
        /* <DEDUP_REMOVED lines=70> */
.L_x_824:
[----:B------:R-:W-:Y:S05]  /*11140*/  BSYNC B1 ;  /* 0x0000000000017941 */ /* 0x000fea0003800000 */
.L_x_823:
[----:B-12---:R-:W-:-:S05]  /*11150*/  VIADD R0, R212, 0x60 ;  /* 0x00000060d4007836 */ /* 0x006fca0000000000 */
[----:B------:R-:W-:-:S13]  /*11160*/  ISETP.GE.AND P0, PT, R0, R3, PT ;  /* 0x000000030000720c */ /* 0x000fda0003f06270 */
[----:B------:R-:W-:Y:S05]  /*11170*/  @P0 BRA `(.L_x_803) ;  /* 0x0000000800f40947 */ /* 0x000fea0003800000 */
[----:B------:R1:W5:Y:S01]  /*11180*/  LDL R48, [R1+0x68] ;  /* 0x0000680001307983 */ /* 0x0003620000100800 */
[----:B------:R-:W2:Y:S01]  /*11190*/  LDC R47, c[0x0][0x3f4] ;  /* 0x0000fd00ff2f7b82 */ /* 0x000ea20000000800 */
[C---:B------:R-:W-:Y:S01]  /*111a0*/  IADD3 R50, R212.reuse, 0x60, RZ ;  /* 0x00000060d4327810 */ /* 0x040fe20007ffe0ff */
[----:B------:R-:W-:Y:S01]  /*111b0*/  VIADD R52, R212, 0x60 ;  /* 0x00000060d4347836 */ /* 0x000fe20000000000 */
[----:B------:R-:W-:Y:S03]  /*111c0*/  BSSY B1, `(.L_x_827) ;  /* 0x0000060000017945 */ /* 0x000fe60003800000 */
[----:B------:R-:W-:Y:S01]  /*111d0*/  IMAD.SHL.U32 R50, R50, 0x40, RZ ;  /* 0x0000004032327824 */ /* 0x000fe200078e00ff */
[----:B------:R-:W-:-:S04]  /*111e0*/  SHF.L.U32 R52, R52, 0x6, RZ ;  /* 0x0000000634347819 */ /* 0x000fc800000006ff */
[----:B------:R-:W-:Y:S02]  /*111f0*/  LOP3.LUT R50, R50, 0x1c0, RZ, 0xc0, !PT ;  /* 0x000001c032327812 */ /* 0x000fe400078ec0ff */
[----:B------:R-:W-:Y:S02]  /*11200*/  LOP3.LUT R52, R52, 0x1c0, RZ, 0xc0, !PT ;  /* 0x000001c034347812 */ /* 0x000fe400078ec0ff */
[----:B------:R-:W-:Y:S02]  /*11210*/  SHF.R.U32.HI R50, RZ, 0x3, R50 ;  /* 0x00000003ff327819 */ /* 0x000fe40000011632 */
[-C--:B--2---:R-:W-:Y:S02]  /*11220*/  ISETP.GE.AND P0, PT, R16, R47.reuse, PT ;  /* 0x0000002f1000720c */ /* 0x084fe40003f06270 */
[----:B------:R-:W-:-:S11]  /*11230*/  ISETP.GE.AND P1, PT, R213, R47, PT ;  /* 0x0000002fd500720c */ /* 0x000fd60003f26270 */
[----:B-1----:R-:W-:Y:S05]  /*11240*/  @P0 BRA `(.L_x_828) ;  /* 0x00000004005c0947 */ /* 0x002fea0003800000 */
[----:B------:R-:W2:Y:S01]  /*11250*/  LDL R53, [R1+0x70] ;  /* 0x0000700001357983 */ /* 0x000ea20000100800 */
[----:B------:R-:W-:Y:S01]  /*11260*/  LEA.HI R0, R47, R232, RZ, 0x1d ;  /* 0x000000e82f007211 */ /* 0x000fe200078fe8ff */
[----:B------:R-:W-:Y:S02]  /*11270*/  HADD2.F32 R44, -RZ, R30.H0_H0 ;  /* 0x2000001eff2c7230 */ /* 0x000fe40000004100 */
[----:B------:R-:W-:Y:S01]  /*11280*/  HADD2.F32 R42, -RZ, R26.H0_H0 ;  /* 0x2000001aff2a7230 */ /* 0x000fe20000004100 */
        /* <DEDUP_REMOVED lines=10> */
[--C-:B------:R-:W-:Y:S01]  /*11330*/  HADD2.F32 R51, -RZ, R32.reuse.H0_H0 ;  /* 0x20000020ff337230 */ /* 0x100fe20000004100 */
[----:B------:R-:W-:Y:S01]  /*11340*/  LOP3.LUT R3, R5, 0x7fffe000, RZ, 0xc0, !PT ;  /* 0x7fffe00005037812 */ /* 0x000fe200078ec0ff */
[----:B------:R-:W-:-:S03]  /*11350*/  HADD2.F32 R32, -RZ, R32.H1_H1 ;  /* 0x30000020ff207230 */ /* 0x000fc60000004100 */
[----:B-----5:R-:W-:-:S04]  /*11360*/  IADD3 R3, R0, R3, R48 ;  /* 0x0000000300037210 */ /* 0x020fc80007ffe030 */
[----:B------:R-:W-:-:S05]  /*11370*/  LEA R3, R3, R18, 0x1 ;  /* 0x0000001203037211 */ /* 0x000fca00078e08ff */
[----:B------:R-:W0:Y:S02]  /*11380*/  LDS.128 R8, [R3+0x14400] ;  /* 0x0144000003087984 */ /* 0x000e240000000c00 */
[--C-:B0-----:R-:W-:Y:S02]  /*11390*/  HADD2.F32 R37, -RZ, R8.reuse.H0_H0 ;  /* 0x20000008ff257230 */ /* 0x101fe40000004100 */
[----:B------:R-:W-:Y:S02]  /*113a0*/  HADD2.F32 R8, -RZ, R8.H1_H1 ;  /* 0x30000008ff087230 */ /* 0x000fe40000004100 */
[--C-:B------:R-:W-:Y:S02]  /*113b0*/  HADD2.F32 R38, -RZ, R9.reuse.H0_H0 ;  /* 0x20000009ff267230 */ /* 0x100fe40000004100 */
[-C--:B------:R-:W-:Y:S01]  /*113c0*/  FMUL.FTZ R41, R44, R37.reuse ;  /* 0x000000252c297220 */ /* 0x080fe20000410000 */
[----:B------:R-:W-:Y:S01]  /*113d0*/  FMUL.FTZ R37, R42, R37 ;  /* 0x000000252a257220 */ /* 0x000fe20000410000 */
[----:B------:R-:W-:Y:S01]  /*113e0*/  FMUL.FTZ R43, R46, R8 ;  /* 0x000000082e2b7220 */ /* 0x000fe20000410000 */
[----:B------:R-:W-:-:S02]  /*113f0*/  HADD2.F32 R9, -RZ, R9.H1_H1 ;  /* 0x30000009ff097230 */ /* 0x000fc40000004100 */
[----:B------:R-:W-:Y:S01]  /*11400*/  FMUL.FTZ R31, R26, R38 ;  /* 0x000000261a1f7220 */ /* 0x000fe20000410000 */
[--C-:B------:R-:W-:Y:S02]  /*11410*/  HADD2.F32 R39, -RZ, R10.reuse.H0_H0 ;  /* 0x2000000aff277230 */ /* 0x100fe40000004100 */
[----:B------:R-:W-:Y:S02]  /*11420*/  HADD2.F32 R10, -RZ, R10.H1_H1 ;  /* 0x3000000aff0a7230 */ /* 0x000fe40000004100 */
[--C-:B------:R-:W-:Y:S02]  /*11430*/  HADD2.F32 R40, -RZ, R11.reuse.H0_H0 ;  /* 0x2000000bff287230 */ /* 0x100fe40000004100 */
[----:B------:R-:W-:Y:S01]  /*11440*/  HADD2.F32 R11, -RZ, R11.H1_H1 ;  /* 0x3000000bff0b7230 */ /* 0x000fe20000004100 */
[----:B--2---:R-:W0:Y:S02]  /*11450*/  LDS.128 R4, [R53] ;  /* 0x0000000035047984 */ /* 0x004e240000000c00 */
[----:B0-----:R-:W-:-:S02]  /*11460*/  HADD2.F32 R0, -RZ, R4.H0_H0 ;  /* 0x20000004ff007230 */ /* 0x001fc40000004100 */
[----:B------:R-:W-:Y:S02]  /*11470*/  HADD2.F32 R4, -RZ, R4.H1_H1 ;  /* 0x30000004ff047230 */ /* 0x000fe40000004100 */
[----:B------:R-:W-:Y:S02]  /*11480*/  HADD2.F32 R34, -RZ, R5.H0_H0 ;  /* 0x20000005ff227230 */ /* 0x000fe40000004100 */
[-C--:B------:R-:W-:Y:S01]  /*11490*/  FFMA.FTZ R41, R42, R0.reuse, -R41 ;  /* 0x000000002a297223 */ /* 0x080fe20000010829 */
[----:B------:R-:W-:Y:S02]  /*114a0*/  HADD2.F32 R42, -RZ, R27.H0_H0 ;  /* 0x2000001bff2a7230 */ /* 0x000fe40000004100 */
[----:B------:R-:W-:Y:S01]  /*114b0*/  FFMA.FTZ R37, R44, R0, R37 ;  /* 0x000000002c257223 */ /* 0x000fe20000010025 */
[----:B------:R-:W-:Y:S02]  /*114c0*/  HADD2.F32 R5, -RZ, R5.H1_H1 ;  /* 0x30000005ff057230 */ /* 0x000fe40000004100 */
[----:B------:R-:W-:Y:S01]  /*114d0*/  FFMA.FTZ R31, R30, R34, R31 ;  /* 0x000000221e1f7223 */ /* 0x000fe2000001001f */
[----:B------:R-:W-:-:S02]  /*114e0*/  HADD2.F32 R27, -RZ, R27.H1_H1 ;  /* 0x3000001bff1b7230 */ /* 0x000fc40000004100 */
[C---:B------:R-:W-:Y:S01]  /*114f0*/  FMUL.FTZ R45, R42.reuse, R8 ;  /* 0x000000082a2d7220 */ /* 0x040fe20000410000 */
[----:B------:R-:W-:Y:S01]  /*11500*/  FFMA.FTZ R0, R42, R4, -R43 ;  /* 0x000000042a007223 */ /* 0x000fe2000001082b */
[----:B------:R-:W-:Y:S01]  /*11510*/  FMUL.FTZ R43, R30, R38 ;  /* 0x000000261e2b7220 */ /* 0x000fe20000410000 */
[----:B------:R-:W-:Y:S02]  /*11520*/  HADD2.F32 R35, -RZ, R6.H0_H0 ;  /* 0x20000006ff237230 */ /* 0x000fe40000004100 */
[----:B------:R-:W-:Y:S01]  /*11530*/  FFMA.FTZ R8, R46, R4, R45 ;  /* 0x000000042e087223 */ /* 0x000fe2000001002d */
[-C--:B------:R-:W-:Y:S01]  /*11540*/  FMUL.FTZ R4, R49, R9.reuse ;  /* 0x0000000931047220 */ /* 0x080fe20000410000 */
[----:B------:R-:W-:Y:S02]  /*11550*/  HADD2.F32 R45, -RZ, R28.H0_H0 ;  /* 0x2000001cff2d7230 */ /* 0x000fe40000004100 */
[----:B------:R-:W-:Y:S01]  /*11560*/  FFMA.FTZ R43, R26, R34, -R43 ;  /* 0x000000221a2b7223 */ /* 0x000fe2000001082b */
[C---:B------:R-:W-:Y:S01]  /*11570*/  FMUL.FTZ R30, R27.reuse, R9 ;  /* 0x000000091b1e7220 */ /* 0x040fe20000410000 */
[----:B------:R-:W-:Y:S01]  /*11580*/  FFMA.FTZ R26, R27, R5, -R4 ;  /* 0x000000051b1a7223 */ /* 0x000fe20000010804 */
[----:B------:R-:W-:-:S02]  /*11590*/  HADD2.F32 R42, -RZ, R33.H0_H0 ;  /* 0x20000021ff2a7230 */ /* 0x000fc40000004100 */
[-C--:B------:R-:W-:Y:S01]  /*115a0*/  FMUL.FTZ R4, R51, R39.reuse ;  /* 0x0000002733047220 */ /* 0x080fe20000410000 */
[----:B------:R-:W-:Y:S01]  /*115b0*/  FMUL.FTZ R34, R45, R39 ;  /* 0x000000272d227220 */ /* 0x000fe20000410000 */
[----:B------:R-:W-:Y:S02]  /*115c0*/  HADD2.F32 R38, -RZ, R29.H0_H0 ;  /* 0x2000001dff267230 */ /* 0x000fe40000004100 */
[----:B------:R-:W-:Y:S01]  /*115d0*/  FFMA.FTZ R30, R49, R5, R30 ;  /* 0x00000005311e7223 */ /* 0x000fe2000001001e */
[----:B------:R-:W-:Y:S02]  /*115e0*/  HADD2.F32 R6, -RZ, R6.H1_H1 ;  /* 0x30000006ff067230 */ /* 0x000fe40000004100 */
[----:B------:R-:W-:Y:S01]  /*115f0*/  FMUL.FTZ R5, R42, R10 ;  /* 0x0000000a2a057220 */ /* 0x000fe20000410000 */
[-C--:B------:R-:W-:Y:S01]  /*11600*/  FFMA.FTZ R27, R45, R35.reuse, -R4 ;  /* 0x000000232d1b7223 */ /* 0x080fe20000010804 */
[----:B------:R-:W-:Y:S01]  /*11610*/  FFMA.FTZ R34, R51, R35, R34 ;  /* 0x0000002333227223 */ /* 0x000fe20000010022 */
[----:B------:R-:W-:-:S02]  /*11620*/  HADD2.F32 R35, -RZ, R33.H1_H1 ;  /* 0x30000021ff237230 */ /* 0x000fc40000004100 */
[C---:B------:R-:W-:Y:S01]  /*11630*/  FMUL.FTZ R9, R38.reuse, R10 ;  /* 0x0000000a26097220 */ /* 0x040fe20000410000 */
[----:B------:R-:W-:Y:S02]  /*11640*/  HADD2.F32 R28, -RZ, R28.H1_H1 ;  /* 0x3000001cff1c7230 */ /* 0x000fe40000004100 */
[----:B------:R-:W-:Y:S01]  /*11650*/  FFMA.FTZ R10, R38, R6, -R5 ;  /* 0x00000006260a7223 */ /* 0x000fe20000010805 */
[----:B------:R-:W-:Y:S02]  /*11660*/  HADD2.F32 R33, -RZ, R29.H1_H1 ;  /* 0x3000001dff217230 */ /* 0x000fe40000004100 */
[----:B------:R-:W-:Y:S01]  /*11670*/  FMUL.FTZ R5, R32, R40 ;  /* 0x0000002820057220 */ /* 0x000fe20000410000 */
[--C-:B------:R-:W-:Y:S02]  /*11680*/  HADD2.F32 R36, -RZ, R7.reuse.H0_H0 ;  /* 0x20000007ff247230 */ /* 0x100fe40000004100 */
[----:B------:R-:W-:Y:S01]  /*11690*/  FFMA.FTZ R29, R42, R6, R9 ;  /* 0x000000062a1d7223 */ /* 0x000fe20000010009 */
[----:B------:R-:W-:-:S02]  /*116a0*/  HADD2.F32 R7, -RZ, R7.H1_H1 ;  /* 0x30000007ff077230 */ /* 0x000fc40000004100 */
[-C--:B------:R-:W-:Y:S01]  /*116b0*/  FMUL.FTZ R4, R35, R11.reuse ;  /* 0x0000000b23047220 */ /* 0x080fe20000410000 */
[C---:B------:R-:W-:Y:S01]  /*116c0*/  FMUL.FTZ R9, R28.reuse, R40 ;  /* 0x000000281c097220 */ /* 0x040fe20000410000 */
[C---:B------:R-:W-:Y:S01]  /*116d0*/  FMUL.FTZ R6, R33.reuse, R11 ;  /* 0x0000000b21067220 */ /* 0x040fe20000410000 */
[-C--:B------:R-:W-:Y:S01]  /*116e0*/  FFMA.FTZ R11, R28, R36.reuse, -R5 ;  /* 0x000000241c0b7223 */ /* 0x080fe20000010805 */
[-C--:B------:R-:W-:Y:S01]  /*116f0*/  FFMA.FTZ R28, R33, R7.reuse, -R4 ;  /* 0x00000007211c7223 */ /* 0x080fe20000010804 */
[----:B------:R-:W-:Y:S01]  /*11700*/  FFMA.FTZ R36, R32, R36, R9 ;  /* 0x0000002420247223 */ /* 0x000fe20000010009 */
[----:B------:R-:W-:Y:S01]  /*11710*/  FFMA.FTZ R33, R35, R7, R6 ;  /* 0x0000000723217223 */ /* 0x000fe20000010006 */
[----:B------:R-:W-:Y:S02]  /*11720*/  F2FP.F16.F32.PACK_AB R4, R0, R41 ;  /* 0x000000290004723e */ /* 0x000fe400000000ff */
[----:B------:R-:W-:Y:S02]  /*11730*/  F2FP.F16.F32.PACK_AB R5, R26, R43 ;  /* 0x0000002b1a05723e */ /* 0x000fe400000000ff */
[----:B------:R-:W-:-:S02]  /*11740*/  F2FP.F16.F32.PACK_AB R6, R10, R27 ;  /* 0x0000001b0a06723e */ /* 0x000fc400000000ff */
[----:B------:R-:W-:Y:S02]  /*11750*/  F2FP.F16.F32.PACK_AB R7, R28, R11 ;  /* 0x0000000b1c07723e */ /* 0x000fe400000000ff */
[----:B------:R-:W-:Y:S02]  /*11760*/  F2FP.F16.F32.PACK_AB R8, R8, R37 ;  /* 0x000000250808723e */ /* 0x000fe400000000ff */
[----:B------:R-:W-:Y:S01]  /*11770*/  F2FP.F16.F32.PACK_AB R9, R30, R31 ;  /* 0x0000001f1e09723e */ /* 0x000fe200000000ff */
[----:B------:R1:W-:Y:S01]  /*11780*/  STS.128 [R53], R4 ;  /* 0x0000000435007388 */ /* 0x0003e20000000c00 */
[----:B------:R-:W-:Y:S02]  /*11790*/  F2FP.F16.F32.PACK_AB R10, R29, R34 ;  /* 0x000000221d0a723e */ /* 0x000fe400000000ff */
[----:B------:R-:W-:-:S05]  /*117a0*/  F2FP.F16.F32.PACK_AB R11, R33, R36 ;  /* 0x00000024210b723e */ /* 0x000fca00000000ff */
[----:B------:R1:W-:Y:S02]  /*117b0*/  STS.128 [R3+0x14400], R8 ;  /* 0x0144000803007388 */ /* 0x0003e40000000c00 */
.L_x_828:
[----:B------:R-:W-:Y:S05]  /*117c0*/  BSYNC B1 ;  /* 0x0000000000017941 */ /* 0x000fea0003800000 */
.L_x_827:
[----:B------:R-:W-:Y:S05]  /*117d0*/  @P1 BRA `(.L_x_803) ;  /* 0x00000004005c1947 */ /* 0x000fea0003800000 */
[----:B------:R-:W0:Y:S01]  /*117e0*/  LDL R40, [R1+0x6c] ;  /* 0x00006c0001287983 */ /* 0x000e220000100800 */
[----:B------:R-:W-:Y:S01]  /*117f0*/  LEA.HI R47, R47, R234, RZ, 0x1d ;  /* 0x000000ea2f2f7211 */ /* 0x000fe200078fe8ff */
[----:B------:R-:W-:Y:S02]  /*11800*/  HADD2.F32 R36, -RZ, R20.H0_H0 ;  /* 0x20000014ff247230 */ /* 0x000fe40000004100 */
[----:B------:R-:W-:Y:S01]  /*11810*/  HADD2.F32 R34, -RZ, R12.H0_H0 ;  /* 0x2000000cff227230 */ /* 0x000fe20000004100 */
[----:B-1----:R-:W-:Y:S01]  /*11820*/  SHF.R.S32.HI R4, RZ, 0x1f, R47 ;  /* 0x0000001fff047819 */ /* 0x002fe2000001142f */
        /* <DEDUP_REMOVED lines=14> */
[----:B------:R-:W1:Y:S02]  /*11910*/  LDS.128 R8, [R3+0x14400] ;  /* 0x0144000003087984 */ /* 0x000e640000000c00 */
[--C-:B-1----:R-:W-:Y:S02]  /*11920*/  HADD2.F32 R29, -RZ, R8.reuse.H0_H0 ;  /* 0x20000008ff1d7230 */ /* 0x102fe40000004100 */
        /* <DEDUP_REMOVED lines=11> */
[----:B0-----:R-:W0:Y:S02]  /*119e0*/  LDS.128 R4, [R40] ;  /* 0x0000000028047984 */ /* 0x001e240000000c00 */
        /* <DEDUP_REMOVED lines=54> */
.L_x_803:
[----:B------:R-:W-:Y:S05]  /*11d50*/  BSYNC B0 ;  /* 0x0000000000007941 */ /* 0x000fea0003800000 */
.L_x_772:
[----:B------:R-:W-:Y:S01]  /*11d60*/  @!PT LDS RZ, [RZ] ;  /* 0x00000000fffff984 */ /* 0x000fe20000000800 */
[----:B------:R-:W-:Y:S01]  /*11d70*/  @!PT LDS RZ, [RZ] ;  /* 0x00000000fffff984 */ /* 0x000fe20000000800 */
[----:B------:R-:W-:Y:S01]  /*11d80*/  @!PT LDS RZ, [RZ] ;  /* 0x00000000fffff984 */ /* 0x000fe20000000800 */
[----:B------:R-:W-:Y:S01]  /*11d90*/  @!PT LDS RZ, [RZ] ;  /* 0x00000000fffff984 */ /* 0x000fe20000000800 */
[----:B------:R0:W-:Y:S06]  /*11da0*/  MEMBAR.ALL.CTA ;  /* 0x0000000000007992 */ /* 0x0001ec0000008000 */
[----:B0-----:R-:W0:Y:S01]  /*11db0*/  FENCE.VIEW.ASYNC.S ;  /* 0x00000000000073c6 */ /* 0x001e220000000000 */
[----:B------:R-:W-:Y:S05]  /*11dc0*/  WARPSYNC.ALL ;  /* 0x0000000000007948 */ /* 0x000fea0003800000 */
[----:B0-----:R-:W-:Y:S06]  /*11dd0*/  BAR.SYNC.DEFER_BLOCKING 0xd, 0x100 ;  /* 0x0344000000007b1d */ /* 0x001fec0000010000 */
.L_x_770:
[----:B------:R-:W-:-:S06]  /*11de0*/  ULOP3.LUT UR4, UR60, 0x1, URZ, 0xfc, !UPT ;  /* 0x000000013c047892 */ /* 0x000fcc000f8efc3f */
[----:B-123--:R-:W-:-:S05]  /*11df0*/  IMAD.U32 R0, RZ, RZ, UR4 ;  /* 0x00000004ff007e24 */ /* 0x00efca000f8e00ff */
[----:B------:R-:W-:-:S13]  /*11e00*/  ISETP.NE.AND P0, PT, R0, 0x3, PT ;  /* 0x000000030000780c */ /* 0x000fda0003f05270 */
[----:B------:R-:W-:Y:S05]  /*11e10*/  @!P0 BRA `(.L_x_829) ;  /* 0x0000000000048947 */ /* 0x000fea0003800000 */
[----:B------:R-:W-:Y:S01]  /*11e20*/  BPT.TRAP 0x1 ;  /* 0x000000040000795c */ /* 0x000fe20000300000 */
.L_x_829:
[----:B------:R-:W-:Y:S01]  /*11e30*/  IMAD R0, R220, 0x8, R18 ;  /* 0x00000008dc007824 */ /* 0x000fe200078e0212 */
[----:B0---4-:R-:W-:-:S04]  /*11e40*/  SHF.L.U32 R3, R221, 0x1f, RZ ;  /* 0x0000001fdd037819 */ /* 0x011fc800000006ff */
[----:B------:R0:W1:Y:S01]  /*11e50*/  SYNCS.PHASECHK.TRANS64.TRYWAIT P2, [R0+URZ+0x38830], R3 ;  /* 0x03883003000075a7 */ /* 0x000062000804017f */
[----:B------:R-:W-:Y:S05]  /*11e60*/  @!P0 BRA `(.L_x_830) ;  /* 0x0000000000048947 */ /* 0x000fea0003800000 */
[----:B------:R-:W-:Y:S01]  /*11e70*/  BPT.TRAP 0x1 ;  /* 0x000000040000795c */ /* 0x000fe20000300000 */
.L_x_830:
[----:B------:R-:W2:Y:S01]  /*11e80*/  S2R R4, SR_TID.X ;  /* 0x0000000000047919 */ /* 0x000ea20000002100 */
[----:B------:R-:W-:Y:S02]  /*11e90*/  MOV R151, RZ ;  /* 0x000000ff00977202 */ /* 0x000fe40000000f00 */
[----:B--2---:R-:W-:-:S04]  /*11ea0*/  LOP3.LUT R4, R4, 0x7f, RZ, 0xc0, !PT ;  /* 0x0000007f04047812 */ /* 0x004fc800078ec0ff */
[----:B------:R-:W-:Y:S01]  /*11eb0*/  ISETP.NE.AND P1, PT, R4, RZ, PT ;  /* 0x000000ff0400720c */ /* 0x000fe20003f25270 */
[----:B-1----:R-:W-:-:S12]  /*11ec0*/  @P2 BRA `(.L_x_831) ;  /* 0x0000000000082947 */ /* 0x002fd80003800000 */
[----:B------:R-:W1:Y:S02]  /*11ed0*/  SYNCS.PHASECHK.TRANS64.TRYWAIT P2, [R0+URZ+0x38830], R3 ;  /* 0x03883003000075a7 */ /* 0x000e64000804017f */
[----:B-1----:R-:W-:Y:S05]  /*11ee0*/  @!P2 BRA `(.L_x_832) ;  /* 0x0000017000e4a947 */ /* 0x002fea0003800000 */
.L_x_831:
[----:B------:R-:W-:Y:S05]  /*11ef0*/  WARPSYNC.ALL ;  /* 0x0000000000007948 */ /* 0x000fea0003800000 */
[----:B01----:R-:W-:Y:S01]  /*11f00*/  VIADD R3, R18, 0x24400 ;  /* 0x0002440012037836 */ /* 0x003fe20000000000 */
[----:B------:R-:W-:Y:S01]  /*11f10*/  R2UR UR20, R2 ;  /* 0x00000000021472ca */ /* 0x000fe200000e0000 */
[----:B------:R-:W-:Y:S01]  /*11f20*/  WARPGROUP.ARRIVE ;  /* 0x00000000000079c5 */ /* 0x000fe20000000000 */
[----:B------:R-:W-:Y:S01]  /*11f30*/  UMOV UR5, 0x40000040 ;  /* 0x4000004000057882 */ /* 0x000fe20000000000 */
[----:B------:R-:W-:Y:S01]  /*11f40*/  IMAD.MOV.U32 R5, RZ, RZ, 0x40000040 ;  /* 0x40000040ff057424 */ /* 0x000fe200078e00ff */
[----:B------:R-:W-:Y:S01]  /*11f50*/  SHF.R.U32.HI R3, RZ, 0x4, R3 ;  /* 0x00000004ff037819 */ /* 0x000fe20000011603 */
[----:B------:R-:W-:Y:S01]  /*11f60*/  UMOV UR17, UR5 ;  /* 0x0000000500117c82 */ /* 0x000fe20008000000 */
[----:B------:R-:W-:Y:S01]  /*11f70*/  IMAD.U32 R13, RZ, RZ, UR5 ;  /* 0x00000005ff0d7e24 */ /* 0x000fe2000f8e00ff */
[----:B------:R-:W-:Y:S01]  /*11f80*/  MOV R7, 0x40000040 ;  /* 0x4000004000077802 */ /* 0x000fe20000000f00 */
[----:B------:R-:W-:Y:S01]  /*11f90*/  UMOV UR9, UR17 ;  /* 0x0000001100097c82 */ /* 0x000fe20008000000 */
[----:B------:R-:W-:Y:S01]  /*11fa0*/  LOP3.LUT R3, R3, 0x3fff, RZ, 0xc0, !PT ;  /* 0x00003fff03037812 */ /* 0x000fe200078ec0ff */
[----:B------:R-:W-:Y:S01]  /*11fb0*/  UMOV UR13, UR17 ;  /* 0x00000011000d7c82 */ /* 0x000fe20008000000 */
[----:B------:R-:W-:Y:S01]  /*11fc0*/  R2UR UR11, R7 ;  /* 0x00000000070b72ca */ /* 0x000fe200000e0000 */
[----:B------:R-:W-:Y:S01]  /*11fd0*/  IMAD.MOV.U32 R7, RZ, RZ, 0x40000040 ;  /* 0x40000040ff077424 */ /* 0x000fe200078e00ff */
[----:B------:R-:W-:Y:S01]  /*11fe0*/  LOP3.LUT R224, R3, 0x10000, RZ, 0xfc, !PT ;  /* 0x0001000003e07812 */ /* 0x000fe200078efcff */
[----:B------:R-:W-:Y:S01]  /*11ff0*/  IMAD.MOV.U32 R3, RZ, RZ, 0x40000040 ;  /* 0x40000040ff037424 */ /* 0x000fe200078e00ff */
[----:B------:R-:W-:Y:S01]  /*12000*/  ULOP3.LUT UR20, UR20, 0x10000, URZ, 0xfc, !UPT ;  /* 0x0001000014147892 */ /* 0x000fe2000f8efc3f */
[----:B------:R-:W-:Y:S01]  /*12010*/  IMAD.MOV.U32 R9, RZ, RZ, 0x40000040 ;  /* 0x40000040ff097424 */ /* 0x000fe200078e00ff */
[----:B------:R-:W-:Y:S01]  /*12020*/  R2UR UR19, R7 ;  /* 0x00000000071372ca */ /* 0x000fe200000e0000 */
[----:B------:R-:W-:Y:S01]  /*12030*/  IMAD R2, R220, 0xa00, R224 ;  /* 0x00000a00dc027824 */ /* 0x000fe200078e02e0 */
[----:B------:R-:W-:Y:S01]  /*12040*/  R2UR UR7, R3 ;  /* 0x00000000030772ca */ /* 0x000fe200000e0000 */
[----:B------:R-:W-:Y:S01]  /*12050*/  UMOV UR25, 0x40000040 ;  /* 0x4000004000197882 */ /* 0x000fe20000000000 */
[----:B------:R-:W-:Y:S01]  /*12060*/  R2UR UR27, R9 ;  /* 0x00000000091b72ca */ /* 0x000fe200000e0000 */
[----:B------:R-:W-:Y:S01]  /*12070*/  UMOV UR4, UR20 ;  /* 0x0000001400047c82 */ /* 0x000fe20008000000 */
[C---:B------:R-:W-:Y:S01]  /*12080*/  R2UR UR6, R2.reuse ;  /* 0x00000000020672ca */ /* 0x040fe200000e0000 */
[C---:B------:R-:W-:Y:S01]  /*12090*/  VIADD R4, R2.reuse, 0x80 ;  /* 0x0000008002047836 */ /* 0x040fe20000000000 */
[----:B------:R-:W-:Y:S01]  /*120a0*/  UMOV UR16, UR4 ;  /* 0x0000000400107c82 */ /* 0x000fe20008000000 */
[----:B------:R-:W-:Y:S01]  /*120b0*/  MOV R12, UR4 ;  /* 0x00000004000c7c02 */ /* 0x000fe20008000f00 */
[----:B------:R-:W-:Y:S01]  /*120c0*/  UMOV UR8, UR16 ;  /* 0x0000001000087c82 */ /* 0x000fe20008000000 */
[C---:B------:R-:W-:Y:S01]  /*120d0*/  IADD3 R6, R2.reuse, 0x100, RZ ;  /* 0x0000010002067810 */ /* 0x040fe20007ffe0ff */
[----:B------:R-:W-:Y:S01]  /*120e0*/  UMOV UR12, UR16 ;  /* 0x00000010000c7c82 */ /* 0x000fe20008000000 */
[----:B------:R-:W-:Y:S01]  /*120f0*/  VIADD R8, R2, 0x2 ;  /* 0x0000000202087836 */ /* 0x000fe20000000000 */
[----:B------:R-:W-:Y:S01]  /*12100*/  MOV R7, 0x40000040 ;  /* 0x4000004000077802 */ /* 0x000fe20000000f00 */
[----:B------:R-:W-:Y:S01]  /*12110*/  IMAD.MOV.U32 R9, RZ, RZ, 0x40000040 ;  /* 0x40000040ff097424 */ /* 0x000fe200078e00ff */
[----:B------:R-:W-:Y:S01]  /*12120*/  R2UR UR10, R6 ;  /* 0x00000000060a72ca */ /* 0x000fe200000e0000 */
[----:B------:R-:W-:Y:S01]  /*12130*/  VIADD R6, R2, 0x200 ;  /* 0x0000020002067836 */ /* 0x000fe20000000000 */
[----:B------:R-:W-:Y:S01]  /*12140*/  R2UR UR26, R8 ;  /* 0x00000000081a72ca */ /* 0x000fe200000e0000 */
[----:B------:R-:W-:Y:S01]  /*12150*/  HGMMA.64x16x16.F32 R56, gdesc[UR4], RZ, !UPT, gsb0 ;  /* 0x00200000043879f0 */ /* 0x000fe2000c0008ff */
[----:B------:R-:W-:Y:S01]  /*12160*/  R2UR UR6, R4 ;  /* 0x00000000040672ca */ /* 0x000fe200000e0000 */
[----:B------:R-:W-:Y:S01]  /*12170*/  UMOV UR4, UR16 ;  /* 0x0000001000047c82 */ /* 0x000fe20008000000 */
[----:B------:R-:W-:Y:S01]  /*12180*/  R2UR UR7, R5 ;  /* 0x00000000050772ca */ /* 0x000fe200000e0000 */
[----:B------:R-:W-:Y:S01]  /*12190*/  UMOV UR5, UR17 ;  /* 0x0000001100057c82 */ /* 0x000fe20008000000 */
[C---:B------:R-:W-:Y:S01]  /*121a0*/  VIADD R4, R2.reuse, 0x180 ;  /* 0x0000018002047836 */ /* 0x040fe20000000000 */
[----:B------:R-:W-:Y:S01]  /*121b0*/  MOV R5, 0x40000040 ;  /* 0x4000004000057802 */ /* 0x000fe20000000f00 */
[----:B------:R-:W-:Y:S01]  /*121c0*/  VIADD R8, R2, 0x4 ;  /* 0x0000000402087836 */ /* 0x000fe20000000000 */
[----:B------:R-:W-:Y:S01]  /*121d0*/  R2UR UR18, R6 ;  /* 0x00000000061272ca */ /* 0x000fe200000e0000 */
[----:B------:R0:W-:Y:S01]  /*121e0*/  STL.64 [R1+0x58], R12 ;  /* 0x0000580c01007387 */ /* 0x0001e20000100a00 */
[----:B------:R-:W-:Y:S01]  /*121f0*/  R2UR UR14, R4 ;  /* 0x00000000040e72ca */ /* 0x000fe200000e0000 */
[C---:B------:R-:W-:Y:S01]  /*12200*/  VIADD R4, R2.reuse, 0x82 ;  /* 0x0000008202047836 */ /* 0x040fe20000000000 */
[----:B------:R-:W-:Y:S01]  /*12210*/  R2UR UR15, R5 ;  /* 0x00000000050f72ca */ /* 0x000fe200000e0000 */
[----:B------:R-:W-:Y:S01]  /*12220*/  IMAD.MOV.U32 R5, RZ, RZ, 0x40000040 ;  /* 0x40000040ff057424 */ /* 0x000fe200078e00ff */
[----:B------:R-:W-:-:S02]  /*12230*/  IADD3 R6, R2, 0x102, RZ ;  /* 0x0000010202067810 */ /* 0x000fc40007ffe0ff */
[----:B------:R-:W-:Y:S01]  /*12240*/  P2R R10, PR, RZ, 0x1 ;  /* 0x00000001ff0a7803 */ /* 0x000fe20000000000 */
[----:B0-----:R-:W-:Y:S01]  /*12250*/  IMAD.U32 R13, RZ, RZ, UR25 ;  /* 0x00000019ff0d7e24 */ /* 0x001fe2000f8e00ff */
[----:B------:R-:W-:Y:S02]  /*12260*/  WARPGROUP.DEPBAR.LE gsb0, 0x0 ;  /* 0x00008000000079c5 */ /* 0x000fe40000010000 */
[----:B-----5:R-:W-:-:S06]  /*12270*/  WARPGROUP.ARRIVE ;  /* 0x00000000000079c5 */ /* 0x020fcc0000000000 */
[----:B------:R-:W-:Y:S01]  /*12280*/  HGMMA.64x16x16.F32 R48, gdesc[UR4], RZ, !UPT, gsb0 ;  /* 0x00200000043079f0 */ /* 0x000fe2000c0008ff */
[----:B------:R-:W-:-:S07]  /*12290*/  UIADD3 UR4, UR20, 0x2, URZ ;  /* 0x0000000214047890 */ /* 0x000fce000fffe03f */
[----:B------:R-:W-:Y:S02]  /*122a0*/  UMOV UR24, UR4 ;  /* 0x0000000400187c82 */ /* 0x000fe40008000000 */
[----:B------:R-:W-:-:S05]  /*122b0*/  MOV R12, UR24 ;  /* 0x00000018000c7c02 */ /* 0x000fca0008000f00 */
[----:B------:R0:W-:Y:S01]  /*122c0*/  STL.64 [R1+0x50], R12 ;  /* 0x0000500c01007387 */ /* 0x0001e20000100a00 */
[----:B------:R-:W-:Y:S02]  /*122d0*/  WARPGROUP.DEPBAR.LE gsb0, 0x0 ;  /* 0x00008000000079c5 */ /* 0x000fe40000010000 */
[----:B------:R-:W-:-:S06]  /*122e0*/  WARPGROUP.ARRIVE ;  /* 0x00000000000079c5 */ /* 0x000fcc0000000000 */
[----:B------:R-:W-:Y:S01]  /*122f0*/  HGMMA.64x16x16.F32 R40, gdesc[UR8], RZ, !UPT, gsb0 ;  /* 0x00200000082879f0 */ /* 0x000fe2000c0008ff */
[----:B------:R-:W-:Y:S01]  /*12300*/  UMOV UR8, UR24 ;  /* 0x0000001800087c82 */ /* 0x000fe20008000000 */
[----:B------:R-:W-:Y:S01]  /*12310*/  UMOV UR9, UR25 ;  /* 0x0000001900097c82 */ /* 0x000fe20008000000 */
[----:B------:R-:W-:Y:S01]  /*12320*/  UMOV UR4, UR8 ;  /* 0x0000000800047c82 */ /* 0x000fe20008000000 */
[----:B------:R-:W-:Y:S01]  /*12330*/  UMOV UR5, UR9 ;  /* 0x0000000900057c82 */ /* 0x000fe20008000000 */
[----:B------:R-:W-:Y:S02]  /*12340*/  WARPGROUP.DEPBAR.LE gsb0, 0x0 ;  /* 0x00008000000079c5 */ /* 0x000fe40000010000 */
[----:B------:R-:W-:-:S06]  /*12350*/  WARPGROUP.ARRIVE ;  /* 0x00000000000079c5 */ /* 0x000fcc0000000000 */
[----:B------:R-:W-:Y:S01]  /*12360*/  HGMMA.64x16x16.F32 R32, gdesc[UR12], RZ, !UPT, gsb0 ;  /* 0x002000000c2079f0 */ /* 0x000fe2000c0008ff */
[----:B------:R-:W-:Y:S01]  /*12370*/  R2UR UR14, R4 ;  /* 0x00000000040e72ca */ /* 0x000fe200000e0000 */
[----:B------:R-:W-:Y:S01]  /*12380*/  UMOV UR12, UR8 ;  /* 0x00000008000c7c82 */ /* 0x000fe20008000000 */
[----:B------:R-:W-:Y:S01]  /*12390*/  R2UR UR15, R5 ;  /* 0x00000000050f72ca */ /* 0x000fe200000e0000 */
[----:B------:R-:W-:Y:S01]  /*123a0*/  UMOV UR13, UR9 ;  /* 0x00000009000d7c82 */ /* 0x000fe20008000000 */
[----:B------:R-:W-:Y:S01]  /*123b0*/  VIADD R4, R2, 0x182 ;  /* 0x0000018202047836 */ /* 0x000fe20000000000 */
[----:B------:R-:W-:-:S04]  /*123c0*/  MOV R5, 0x40000040 ;  /* 0x4000004000057802 */ /* 0x000fc80000000f00 */
[----:B------:R-:W-:Y:S01]  /*123d0*/  R2UR UR6, R4 ;  /* 0x00000000040672ca */ /* 0x000fe200000e0000 */
[----:B------:R-:W-:Y:S01]  /*123e0*/  VIADD R4, R2, 0x84 ;  /* 0x0000008402047836 */ /* 0x000fe20000000000 */
[----:B------:R-:W-:Y:S01]  /*123f0*/  R2UR UR7, R5 ;  /* 0x00000000050772ca */ /* 0x000fe200000e0000 */
[----:B------:R-:W-:Y:S01]  /*12400*/  IMAD.MOV.U32 R5, RZ, RZ, 0x40000040 ;  /* 0x40000040ff057424 */ /* 0x000fe200078e00ff */
[----:B------:R-:W-:Y:S02]  /*12410*/  WARPGROUP.DEPBAR.LE gsb0, 0x0 ;  /* 0x00008000000079c5 */ /* 0x000fe40000010000 */
[----:B------:R-:W-:-:S06]  /*12420*/  WARPGROUP.ARRIVE ;  /* 0x00000000000079c5 */ /* 0x000fcc0000000000 */
[----:B------:R-:W-:Y:S01]  /*12430*/  HGMMA.64x16x16.F32 R24, gdesc[UR16], RZ, !UPT, gsb0 ;  /* 0x00200000101879f0 */ /* 0x000fe2000c0008ff */
[----:B------:R-:W-:Y:S01]  /*12440*/  R2UR UR18, R6 ;  /* 0x00000000061272ca */ /* 0x000fe200000e0000 */
[----:B------:R-:W-:Y:S01]  /*12450*/  UMOV UR16, UR8 ;  /* 0x0000000800107c82 */ /* 0x000fe20008000000 */
[----:B------:R-:W-:Y:S01]  /*12460*/  R2UR UR19, R7 ;  /* 0x00000000071372ca */ /* 0x000fe200000e0000 */
[----:B------:R-:W-:Y:S01]  /*12470*/  UMOV UR17, UR9 ;  /* 0x0000000900117c82 */ /* 0x000fe20008000000 */
[----:B------:R-:W-:Y:S02]  /*12480*/  VIADD R6, R2, 0x202 ;  /* 0x0000020202067836 */ /* 0x000fe40000000000 */
[----:B------:R-:W-:-:S03]  /*12490*/  IMAD.MOV.U32 R7, RZ, RZ, 0x40000040 ;  /* 0x40000040ff077424 */ /* 0x000fc600078e00ff */
[----:B------:R-:W-:Y:S02]  /*124a0*/  R2UR UR10, R6 ;  /* 0x00000000060a72ca */ /* 0x000fe400000e0000 */
[----:B------:R-:W-:Y:S02]  /*124b0*/  R2UR UR11, R7 ;  /* 0x00000000070b72ca */ /* 0x000fe400000e0000 */
[----:B------:R-:W-:Y:S02]  /*124c0*/  IADD3 R6, R2, 0x104, RZ ;  /* 0x0000010402067810 */ /* 0x000fe40007ffe0ff */
[----:B------:R-:W-:Y:S01]  /*124d0*/  MOV R7, 0x40000040 ;  /* 0x4000004000077802 */ /* 0x000fe20000000f00 */
[----:B------:R-:W-:Y:S02]  /*124e0*/  WARPGROUP.DEPBAR.LE gsb0, 0x0 ;  /* 0x00008000000079c5 */ /* 0x000fe40000010000 */
[----:B------:R-:W-:-:S06]  /*124f0*/  WARPGROUP.ARRIVE ;  /* 0x00000000000079c5 */ /* 0x000fcc0000000000 */
[----:B------:R-:W-:Y:S01]  /*12500*/  HGMMA.64x16x16.F32 R56, gdesc[UR24], R56, gsb0 ;  /* 0x00200000183879f0 */ /* 0x000fe20008000838 */
[----:B------:R-:W-:Y:S01]  /*12510*/  R2UR UR26, R8 ;  /* 0x00000000081a72ca */ /* 0x000fe200000e0000 */
[----:B------:R-:W-:Y:S01]  /*12520*/  UMOV UR25, 0x40000040 ;  /* 0x4000004000197882 */ /* 0x000fe20000000000 */
[----:B------:R-:W-:Y:S01]  /*12530*/  R2UR UR27, R9 ;  /* 0x00000000091b72ca */ /* 0x000fe200000e0000 */
[----:B------:R-:W-:Y:S02]  /*12540*/  VIADD R8, R2, 0x6 ;  /* 0x0000000602087836 */ /* 0x000fe40000000000 */
[----:B------:R-:W-:Y:S02]  /*12550*/  IMAD.MOV.U32 R9, RZ, RZ, 0x40000040 ;  /* 0x40000040ff097424 */ /* 0x000fe400078e00ff */
[----:B0-----:R-:W-:Y:S01]  /*12560*/  IMAD.U32 R13, RZ, RZ, UR25 ;  /* 0x00000019ff0d7e24 */ /* 0x001fe2000f8e00ff */
[----:B------:R-:W-:Y:S02]  /*12570*/  WARPGROUP.DEPBAR.LE gsb0, 0x0 ;  /* 0x00008000000079c5 */ /* 0x000fe40000010000 */
[----:B------:R-:W-:-:S06]  /*12580*/  WARPGROUP.ARRIVE ;  /* 0x00000000000079c5 */ /* 0x000fcc0000000000 */
[----:B------:R-:W-:Y:S01]  /*12590*/  HGMMA.64x16x16.F32 R48, gdesc[UR12], R48, gsb0 ;  /* 0x002000000c3079f0 */ /* 0x000fe20008000830 */
[----:B------:R-:W-:-:S07]  /*125a0*/  UIADD3 UR12, UR20, 0x4, URZ ;  /* 0x00000004140c7890 */ /* 0x000fce000fffe03f */
[----:B------:R-:W-:Y:S02]  /*125b0*/  UMOV UR24, UR12 ;  /* 0x0000000c00187c82 */ /* 0x000fe40008000000 */
[----:B------:R-:W-:-:S05]  /*125c0*/  MOV R12, UR24 ;  /* 0x00000018000c7c02 */ /* 0x000fca0008000f00 */
[----:B------:R0:W-:Y:S01]  /*125d0*/  STL.64 [R1+0x48], R12 ;  /* 0x0000480c01007387 */ /* 0x0001e20000100a00 */
[----:B------:R-:W-:Y:S02]  /*125e0*/  WARPGROUP.DEPBAR.LE gsb0, 0x0 ;  /* 0x00008000000079c5 */ /* 0x000fe40000010000 */
[----:B------:R-:W-:-:S06]  /*125f0*/  WARPGROUP.ARRIVE ;  /* 0x00000000000079c5 */ /* 0x000fcc0000000000 */
[----:B------:R-:W-:Y:S01]  /*12600*/  HGMMA.64x16x16.F32 R40, gdesc[UR16], R40, gsb0 ;  /* 0x00200000102879f0 */ /* 0x000fe20008000828 */
[----:B------:R-:W-:Y:S01]  /*12610*/  UMOV UR16, UR24 ;  /* 0x0000001800107c82 */ /* 0x000fe20008000000 */
[----:B------:R-:W-:Y:S01]  /*12620*/  UMOV UR17, UR25 ;  /* 0x0000001900117c82 */ /* 0x000fe20008000000 */
[----:B------:R-:W-:Y:S01]  /*12630*/  UMOV UR12, UR16 ;  /* 0x00000010000c7c82 */ /* 0x000fe20008000000 */
[----:B------:R-:W-:Y:S01]  /*12640*/  UMOV UR13, UR17 ;  /* 0x00000011000d7c82 */ /* 0x000fe20008000000 */
[----:B------:R-:W-:Y:S02]  /*12650*/  WARPGROUP.DEPBAR.LE gsb0, 0x0 ;  /* 0x00008000000079c5 */ /* 0x000fe40000010000 */
[----:B------:R-:W-:-:S06]  /*12660*/  WARPGROUP.ARRIVE ;  /* 0x00000000000079c5 */ /* 0x000fcc0000000000 */
[----:B------:R-:W-:Y:S01]  /*12670*/  HGMMA.64x16x16.F32 R32, gdesc[UR4], R32, gsb0 ;  /* 0x00200000042079f0 */ /* 0x000fe20008000820 */
        /* <DEDUP_REMOVED lines=12> */
[----:B------:R-:W-:Y:S01]  /*12740*/  HGMMA.64x16x16.F32 R24, gdesc[UR8], R24, gsb0 ;  /* 0x00200000081879f0 */ /* 0x000fe20008000818 */
        /* <DEDUP_REMOVED lines=22> */
[----:B------:R-:W-:Y:S01]  /*128b0*/  UIADD3 UR4, UR20, 0x6, URZ ;  /* 0x0000000614047890 */ /* 0x000fe2000fffe03f */
[----:B------:R-:W-:Y:S01]  /*128c0*/  R2UR UR6, R4 ;  /* 0x00000000040672ca */ /* 0x000fe200000e0000 */
[----:B------:R-:W-:Y:S01]  /*128d0*/  VIADD R4, R2, 0x186 ;  /* 0x0000018602047836 */ /* 0x000fe20000000000 */
[----:B------:R-:W-:Y:S02]  /*128e0*/  R2UR UR7, R5 ;  /* 0x00000000050772ca */ /* 0x000fe400000e0000 */
[----:B------:R-:W-:Y:S02]  /*128f0*/  MOV R5, 0x40000040 ;  /* 0x4000004000057802 */ /* 0x000fe40000000f00 */
[----:B------:R-:W-:Y:S02]  /*12900*/  UMOV UR24, UR4 ;  /* 0x0000000400187c82 */ /* 0x000fe40008000000 */
[----:B------:R-:W-:-:S05]  /*12910*/  MOV R12, UR24 ;  /* 0x00000018000c7c02 */ /* 0x000fca0008000f00 */
[----:B------:R0:W-:Y:S01]  /*12920*/  STL.64 [R1+0x40], R12 ;  /* 0x0000400c01007387 */ /* 0x0001e20000100a00 */
[----:B------:R-:W-:Y:S02]  /*12930*/  WARPGROUP.DEPBAR.LE gsb0, 0x0 ;  /* 0x00008000000079c5 */ /* 0x000fe40000010000 */
[----:B------:R-:W-:-:S06]  /*12940*/  WARPGROUP.ARRIVE ;  /* 0x00000000000079c5 */ /* 0x000fcc0000000000 */
[----:B------:R-:W-:Y:S01]  /*12950*/  HGMMA.64x16x16.F32 R40, gdesc[UR8], R40, gsb0 ;  /* 0x00200000082879f0 */ /* 0x000fe20008000828 */
        /* <DEDUP_REMOVED lines=14> */
[----:B------:R-:W-:Y:S01]  /*12a40*/  UMOV UR16, UR24 ;  /* 0x0000001800107c82 */ /* 0x000fe20008000000 */
[----:B------:R-:W-:Y:S01]  /*12a50*/  UMOV UR17, UR25 ;  /* 0x0000001900117c82 */ /* 0x000fe20008000000 */
[----:B------:R-:W-:Y:S01]  /*12a60*/  UMOV UR4, UR16 ;  /* 0x0000001000047c82 */ /* 0x000fe20008000000 */
[----:B------:R-:W-:Y:S01]  /*12a70*/  UMOV UR5, UR17 ;  /* 0x0000001100057c82 */ /* 0x000fe20008000000 */
[----:B------:R-:W-:Y:S01]  /*12a80*/  UMOV UR8, UR16 ;  /* 0x0000001000087c82 */ /* 0x000fe20008000000 */
[----:B------:R-:W-:Y:S01]  /*12a90*/  UMOV UR9, UR17 ;  /* 0x0000001100097c82 */ /* 0x000fe20008000000 */
[----:B------:R-:W-:Y:S01]  /*12aa0*/  UMOV UR12, UR16 ;  /* 0x00000010000c7c82 */ /* 0x000fe20008000000 */
[----:B------:R-:W-:Y:S01]  /*12ab0*/  UMOV UR13, UR17 ;  /* 0x00000011000d7c82 */ /* 0x000fe20008000000 */
[----:B------:R-:W-:Y:S02]  /*12ac0*/  R2UR UR18, R6 ;  /* 0x00000000061272ca */ /* 0x000fe400000e0000 */
[----:B------:R-:W-:-:S02]  /*12ad0*/  R2UR UR19, R7 ;  /* 0x00000000071372ca */ /* 0x000fc400000e0000 */
        /* <DEDUP_REMOVED lines=213> */
[----:B------:R-:W-:Y:S01]  /*13830*/  R2UR UR7, R7 ;  /* 0x00000000070772ca */ /* 0x000fe200000e0000 */
[----:B------:R-:W-:-:S03]  /*13840*/  IMAD.MOV.U32 R7, RZ, RZ, 0x40000040 ;  /* 0x40000040ff077424 */ /* 0x000fc600078e00ff */
[----:B------:R-:W-:Y:S02]  /*13850*/  UMOV UR24, UR4 ;  /* 0x0000000400187c82 */ /* 0x000fe40008000000 */
[----:B------:R-:W-:-:S05]  /*13860*/  MOV R12, UR24 ;  /* 0x00000018000c7c02 */ /* 0x000fca0008000f00 */
[----:B------:R0:W-:Y:S01]  /*13870*/  STL.64 [R1+0x18], R12 ;  /* 0x0000180c01007387 */ /* 0x0001e20000100a00 */
        /* <DEDUP_REMOVED lines=12> */
[----:B------:R-:W-:Y:S02]  /*13940*/  R2UR UR14, R6 ;  /* 0x00000000060e72ca */ /* 0x000fe400000e0000 */
[----:B------:R-:W-:Y:S02]  /*13950*/  R2UR UR15, R7 ;  /* 0x00000000070f72ca */ /* 0x000fe400000e0000 */
[----:B------:R-:W-:-:S02]  /*13960*/  IADD3 R6, R2, 0x602, RZ ;  /* 0x0000060202067810 */ /* 0x000fc40007ffe0ff */
[----:B------:R-:W-:Y:S01]  /*13970*/  MOV R7, 0x40000040 ;  /* 0x4000004000077802 */ /* 0x000fe20000000f00 */
        /* <DEDUP_REMOVED lines=25> */
[----:B------:R-:W-:Y:S01]  /*13b10*/  R2UR UR18, R4 ;  /* 0x00000000041272ca */ /* 0x000fe200000e0000 */
[----:B------:R-:W-:Y:S01]  /*13b20*/  VIADD R4, R2, 0x682 ;  /* 0x0000068202047836 */ /* 0x000fe20000000000 */
[----:B------:R-:W-:Y:S02]  /*13b30*/  R2UR UR19, R5 ;  /* 0x00000000051372ca */ /* 0x000fe400000e0000 */
[----:B------:R-:W-:Y:S01]  /*13b40*/  MOV R5, 0x40000040 ;  /* 0x4000004000057802 */ /* 0x000fe20000000f00 */
[----:B------:R-:W-:Y:S02]  /*13b50*/  WARPGROUP.DEPBAR.LE gsb0, 0x0 ;  /* 0x00008000000079c5 */ /* 0x000fe40000010000 */
[----:B------:R-:W-:-:S06]  /*13b60*/  WARPGROUP.ARRIVE ;  /* 0x00000000000079c5 */ /* 0x000fcc0000000000 */
[----:B------:R-:W-:Y:S01]  /*13b70*/  HGMMA.64x16x16.F32 R40, gdesc[UR4], R40, gsb0 ;  /* 0x00200000042879f0 */ /* 0x000fe20008000828 */
[----:B------:R-:W-:Y:S01]  /*13b80*/  UIADD3 UR4, UR20, 0x802, URZ ;  /* 0x0000080214047890 */ /* 0x000fe2000fffe03f */
[----:B------:R-:W-:Y:S02]  /*13b90*/  R2UR UR6, R4 ;  /* 0x00000000040672ca */ /* 0x000fe400000e0000 */
[----:B------:R-:W-:-:S04]  /*13ba0*/  R2UR UR7, R5 ;  /* 0x00000000050772ca */ /* 0x000fc800000e0000 */
[----:B------:R-:W-:Y:S02]  /*13bb0*/  UMOV UR24, UR4 ;  /* 0x0000000400187c82 */ /* 0x000fe40008000000 */
[----:B------:R-:W-:Y:S01]  /*13bc0*/  MOV R12, UR24 ;  /* 0x00000018000c7c02 */ /* 0x000fe20008000f00 */
[----:B------:R-:W-:Y:S02]  /*13bd0*/  WARPGROUP.DEPBAR.LE gsb0, 0x0 ;  /* 0x00008000000079c5 */ /* 0x000fe40000010000 */
[----:B------:R-:W-:Y:S01]  /*13be0*/  WARPGROUP.ARRIVE ;  /* 0x00000000000079c5 */ /* 0x000fe20000000000 */
[----:B------:R-:W-:Y:S01]  /*13bf0*/  VIADD R4, R2, 0x584 ;  /* 0x0000058402047836 */ /* 0x000fe20000000000 */
[----:B------:R-:W-:Y:S01]  /*13c00*/  UIADD3 UR52, UR20, 0x806, URZ ;  /* 0x0000080614347890 */ /* 0x000fe2000fffe03f */
[----:B------:R-:W-:Y:S01]  /*13c10*/  IMAD.MOV.U32 R5, RZ, RZ, 0x40000040 ;  /* 0x40000040ff057424 */ /* 0x000fe200078e00ff */
[----:B------:R-:W-:Y:S01]  /*13c20*/  UMOV UR53, 0x40000040 ;  /* 0x4000004000357882 */ /* 0x000fe20000000000 */
[----:B------:R-:W-:Y:S01]  /*13c30*/  UIADD3 UR48, UR20, 0xc00, URZ ;  /* 0x00000c0014307890 */ /* 0x000fe2000fffe03f */
[----:B------:R-:W-:Y:S01]  /*13c40*/  HGMMA.64x16x16.F32 R32, gdesc[UR8], R32, gsb0 ;  /* 0x00200000082079f0 */ /* 0x000fe20008000820 */
[----:B------:R-:W-:Y:S01]  /*13c50*/  UMOV UR8, UR24 ;  /* 0x0000001800087c82 */ /* 0x000fe20008000000 */
[----:B------:R-:W-:Y:S01]  /*13c60*/  UMOV UR9, UR25 ;  /* 0x0000001900097c82 */ /* 0x000fe20008000000 */
[----:B------:R-:W-:Y:S01]  /*13c70*/  UMOV UR16, UR8 ;  /* 0x0000000800107c82 */ /* 0x000fe20008000000 */
[----:B------:R-:W-:Y:S01]  /*13c80*/  UMOV UR17, UR9 ;  /* 0x0000000900117c82 */ /* 0x000fe20008000000 */
[----:B------:R-:W-:Y:S01]  /*13c90*/  UMOV UR4, UR8 ;  /* 0x0000000800047c82 */ /* 0x000fe20008000000 */
[----:B------:R-:W-:Y:S01]  /*13ca0*/  UMOV UR5, UR9 ;  /* 0x0000000900057c82 */ /* 0x000fe20008000000 */
[----:B------:R-:W-:Y:S01]  /*13cb0*/  UMOV UR49, 0x40000040 ;  /* 0x4000004000317882 */ /* 0x000fe20000000000 */
[----:B------:R-:W-:Y:S01]  /*13cc0*/  UIADD3 UR44, UR20, 0xc02, URZ ;  /* 0x00000c02142c7890 */ /* 0x000fe2000fffe03f */
[----:B------:R0:W-:Y:S01]  /*13cd0*/  STL.64 [R1+0x10], R12 ;  /* 0x0000100c01007387 */ /* 0x0001e20000100a00 */
[----:B------:R-:W-:Y:S01]  /*13ce0*/  UMOV UR45, 0x40000040 ;  /* 0x40000040002d7882 */ /* 0x000fe20000000000 */
[----:B------:R-:W-:Y:S01]  /*13cf0*/  UIADD3 UR40, UR20, 0xc04, URZ ;  /* 0x00000c0414287890 */ /* 0x000fe2000fffe03f */
[----:B------:R-:W-:Y:S01]  /*13d00*/  UMOV UR41, 0x40000040 ;  /* 0x4000004000297882 */ /* 0x000fe20000000000 */
[----:B0-----:R-:W2:Y:S01]  /*13d10*/  LDL R12, [R1+0x8c] ;  /* 0x00008c00010c7983 */ /* 0x001ea20000100800 */
[----:B------:R-:W-:-:S02]  /*13d20*/  WARPGROUP.DEPBAR.LE gsb0, 0x0 ;  /* 0x00008000000079c5 */ /* 0x000fc40000010000 */
        /* <DEDUP_REMOVED lines=9> */
[----:B------:R-:W-:Y:S01]  /*13dc0*/  R2UR UR11, R7 ;  /* 0x00000000070b72ca */ /* 0x000fe200000e0000 */
[----:B------:R-:W-:Y:S02]  /*13dd0*/  WARPGROUP.DEPBAR.LE gsb0, 0x0 ;  /* 0x00008000000079c5 */ /* 0x000fe40000010000 */
[----:B------:R-:W-:-:S06]  /*13de0*/  WARPGROUP.ARRIVE ;  /* 0x00000000000079c5 */ /* 0x000fcc0000000000 */
[----:B------:R-:W-:Y:S01]  /*13df0*/  HGMMA.64x16x16.F32 R56, gdesc[UR24], R56, gsb0 ;  /* 0x00200000183879f0 */ /* 0x000fe20008000838 */
[----:B------:R-:W-:Y:S01]  /*13e00*/  R2UR UR26, R8 ;  /* 0x00000000081a72ca */ /* 0x000fe200000e0000 */
[----:B------:R-:W-:Y:S01]  /*13e10*/  UMOV UR25, 0x40000040 ;  /* 0x4000004000197882 */ /* 0x000fe20000000000 */
[----:B------:R-:W-:Y:S01]  /*13e20*/  R2UR UR27, R9 ;  /* 0x00000000091b72ca */ /* 0x000fe200000e0000 */
[----:B------:R-:W-:Y:S02]  /*13e30*/  WARPGROUP.DEPBAR.LE gsb0, 0x0 ;  /* 0x00008000000079c5 */ /* 0x000fe40000010000 */
[----:B------:R-:W-:Y:S01]  /*13e40*/  WARPGROUP.ARRIVE ;  /* 0x00000000000079c5 */ /* 0x000fe20000000000 */
[C---:B------:R-:W-:Y:S02]  /*13e50*/  IADD3 R6, R2.reuse, 0x604, RZ ;  /* 0x0000060402067810 */ /* 0x040fe40007ffe0ff */
[----:B------:R-:W-:Y:S01]  /*13e60*/  MOV R7, 0x40000040 ;  /* 0x4000004000077802 */ /* 0x000fe20000000f00 */
[----:B------:R-:W-:-:S02]  /*13e70*/  VIADD R8, R2, 0x506 ;  /* 0x0000050602087836 */ /* 0x000fc40000000000 */
[----:B------:R-:W-:Y:S01]  /*13e80*/  HGMMA.64x16x16.F32 R48, gdesc[UR16], R48, gsb0 ;  /* 0x00200000103079f0 */ /* 0x000fe20008000830 */
[----:B------:R-:W-:Y:S01]  /*13e90*/  UIADD3 UR36, UR20, 0xc06, URZ ;  /* 0x00000c0614247890 */ /* 0x000fe2000fffe03f */
[----:B------:R-:W-:Y:S01]  /*13ea0*/  UMOV UR37, 0x40000040 ;  /* 0x4000004000257882 */ /* 0x000fe20000000000 */
[----:B------:R-:W-:Y:S02]  /*13eb0*/  IMAD.MOV.U32 R3, RZ, RZ, 0x40000040 ;  /* 0x40000040ff037424 */ /* 0x000fe400078e00ff */
[----:B------:R-:W-:Y:S01]  /*13ec0*/  IMAD.U32 R15, RZ, RZ, UR25 ;  /* 0x00000019ff0f7e24 */ /* 0x000fe2000f8e00ff */
[----:B------:R-:W-:Y:S02]  /*13ed0*/  WARPGROUP.DEPBAR.LE gsb0, 0x0 ;  /* 0x00008000000079c5 */ /* 0x000fe40000010000 */
[----:B------:R-:W-:-:S06]  /*13ee0*/  WARPGROUP.ARRIVE ;  /* 0x00000000000079c5 */ /* 0x000fcc0000000000 */
[----:B------:R-:W-:Y:S01]  /*13ef0*/  HGMMA.64x16x16.F32 R40, gdesc[UR12], R40, gsb0 ;  /* 0x002000000c2879f0 */ /* 0x000fe20008000828 */
[----:B------:R-:W-:-:S07]  /*13f00*/  UIADD3 UR12, UR20, 0x804, URZ ;  /* 0x00000804140c7890 */ /* 0x000fce000fffe03f */
[----:B------:R-:W-:Y:S01]  /*13f10*/  UMOV UR24, UR12 ;  /* 0x0000000c00187c82 */ /* 0x000fe20008000000 */
[----:B------:R-:W-:Y:S01]  /*13f20*/  R2UR UR18, R4 ;  /* 0x00000000041272ca */ /* 0x000fe200000e0000 */
[----:B------:R-:W-:Y:S02]  /*13f30*/  WARPGROUP.DEPBAR.LE gsb0, 0x0 ;  /* 0x00008000000079c5 */ /* 0x000fe40000010000 */
[----:B------:R-:W-:Y:S01]  /*13f40*/  WARPGROUP.ARRIVE ;  /* 0x00000000000079c5 */ /* 0x000fe20000000000 */
[----:B------:R-:W-:Y:S02]  /*13f50*/  R2UR UR19, R5 ;  /* 0x00000000051372ca */ /* 0x000fe400000e0000 */
[----:B------:R-:W-:Y:S02]  /*13f60*/  R2UR UR14, R6 ;  /* 0x00000000060e72ca */ /* 0x000fe400000e0000 */
[----:B------:R-:W-:Y:S01]  /*13f70*/  R2UR UR15, R7 ;  /* 0x00000000070f72ca */ /* 0x000fe200000e0000 */
[----:B------:R-:W-:Y:S01]  /*13f80*/  HGMMA.64x16x16.F32 R32, gdesc[UR4], R32, gsb0 ;  /* 0x00200000042079f0 */ /* 0x000fe20008000820 */
[----:B------:R-:W-:Y:S01]  /*13f90*/  IMAD.MOV.U32 R9, RZ, RZ, 0x40000040 ;  /* 0x40000040ff097424 */ /* 0x000fe200078e00ff */
[----:B------:R-:W-:-:S02]  /*13fa0*/  R2UR UR54, R8 ;  /* 0x00000000083672ca */ /* 0x000fc400000e0000 */
[----:B------:R-:W-:Y:S01]  /*13fb0*/  MOV R14, UR24 ;  /* 0x00000018000e7c02 */ /* 0x000fe20008000f00 */
        /* <DEDUP_REMOVED lines=13> */
[----:B------:R-:W-:Y:S01]  /*14090*/  UMOV UR12, UR4 ;  /* 0x00000004000c7c82 */ /* 0x000fe20008000000 */
[----:B------:R-:W-:Y:S01]  /*140a0*/  UMOV UR13, UR5 ;  /* 0x00000005000d7c82 */ /* 0x000fe20008000000 */
[----:B------:R-:W-:Y:S01]  /*140b0*/  VIADD R4, R2, 0x684 ;  /* 0x0000068402047836 */ /* 0x000fe20000000000 */
[----:B------:R-:W-:Y:S02]  /*140c0*/  WARPGROUP.DEPBAR.LE gsb0, 0x0 ;  /* 0x00008000000079c5 */ /* 0x000fe40000010000 */
[----:B------:R-:W-:-:S06]  /*140d0*/  WARPGROUP.ARRIVE ;  /* 0x00000000000079c5 */ /* 0x000fcc0000000000 */
[----:B------:R-:W-:Y:S01]  /*140e0*/  HGMMA.64x16x16.F32 R40, gdesc[UR12], R40, gsb0 ;  /* 0x002000000c2879f0 */ /* 0x000fe20008000828 */
[----:B------:R-:W-:Y:S02]  /*140f0*/  MOV R5, 0x40000040 ;  /* 0x4000004000057802 */ /* 0x000fe40000000f00 */
[----:B------:R-:W-:Y:S02]  /*14100*/  R2UR UR10, R4 ;  /* 0x00000000040a72ca */ /* 0x000fe400000e0000 */
[----:B------:R-:W-:Y:S01]  /*14110*/  R2UR UR11, R5 ;  /* 0x00000000050b72ca */ /* 0x000fe200000e0000 */
[----:B------:R-:W-:Y:S01]  /*14120*/  UMOV UR8, UR4 ;  /* 0x0000000400087c82 */ /* 0x000fe20008000000 */
[----:B------:R-:W-:Y:S01]  /*14130*/  UMOV UR9, UR5 ;  /* 0x0000000500097c82 */ /* 0x000fe20008000000 */
[----:B------:R-:W-:Y:S02]  /*14140*/  WARPGROUP.DEPBAR.LE gsb0, 0x0 ;  /* 0x00008000000079c5 */ /* 0x000fe40000010000 */
[----:B------:R-:W-:-:S08]  /*14150*/  WARPGROUP.ARRIVE ;  /* 0x00000000000079c5 */ /* 0x000fd00000000000 */
[----:B------:R-:W-:Y:S01]  /*14160*/  HGMMA.64x16x16.F32 R32, gdesc[UR8], R32, gsb0 ;  /* 0x00200000082079f0 */ /* 0x000fe20008000820 */
[----:B------:R-:W-:Y:S02]  /*14170*/  VIADD R6, R2, 0x704 ;  /* 0x0000070402067836 */ /* 0x000fe40000000000 */
[----:B------:R-:W-:-:S03]  /*14180*/  IMAD.MOV.U32 R7, RZ, RZ, 0x40000040 ;  /* 0x40000040ff077424 */ /* 0x000fc600078e00ff */
[----:B------:R-:W-:Y:S02]  /*14190*/  R2UR UR6, R6 ;  /* 0x00000000060672ca */ /* 0x000fe400000e0000 */
[----:B------:R-:W-:Y:S01]  /*141a0*/  R2UR UR7, R7 ;  /* 0x00000000070772ca */ /* 0x000fe200000e0000 */
[----:B------:R-:W-:Y:S02]  /*141b0*/  WARPGROUP.DEPBAR.LE gsb0, 0x0 ;  /* 0x00008000000079c5 */ /* 0x000fe40000010000 */
[----:B------:R-:W-:-:S10]  /*141c0*/  WARPGROUP.ARRIVE ;  /* 0x00000000000079c5 */ /* 0x000fd40000000000 */
[----:B------:R-:W-:Y:S01]  /*141d0*/  HGMMA.64x16x16.F32 R24, gdesc[UR4], R24, gsb0 ;  /* 0x00200000041879f0 */ /* 0x000fe20008000818 */
[----:B------:R-:W-:Y:S01]  /*141e0*/  R2UR UR55, R9 ;  /* 0x00000000093772ca */ /* 0x000fe200000e0000 */
[----:B------:R-:W-:Y:S01]  /*141f0*/  IMAD.MOV.U32 R5, RZ, RZ, 0x40000040 ;  /* 0x40000040ff057424 */ /* 0x000fe200078e00ff */
[----:B------:R-:W-:Y:S01]  /*14200*/  IADD3 R4, R2, 0x586, RZ ;  /* 0x0000058602047810 */ /* 0x000fe20007ffe0ff */
[----:B------:R-:W-:Y:S02]  /*14210*/  WARPGROUP.DEPBAR.LE gsb0, 0x0 ;  /* 0x00008000000079c5 */ /* 0x000fe40000010000 */
[----:B------:R-:W-:-:S08]  /*14220*/  WARPGROUP.ARRIVE ;  /* 0x00000000000079c5 */ /* 0x000fd00000000000 */
[----:B------:R-:W-:Y:S01]  /*14230*/  HGMMA.64x16x16.F32 R56, gdesc[UR52], R56, gsb0 ;  /* 0x00200000343879f0 */ /* 0x000fe20008000838 */
        /* <DEDUP_REMOVED lines=11> */
[----:B------:R-:W-:Y:S01]  /*142f0*/  UMOV UR12, UR52 ;  /* 0x00000034000c7c82 */ /* 0x000fe20008000000 */
[----:B------:R-:W-:Y:S01]  /*14300*/  UMOV UR13, UR53 ;  /* 0x00000035000d7c82 */ /* 0x000fe20008000000 */
[----:B------:R-:W-:Y:S02]  /*14310*/  WARPGROUP.DEPBAR.LE gsb0, 0x0 ;  /* 0x00008000000079c5 */ /* 0x000fe40000010000 */
[----:B------:R-:W-:-:S08]  /*14320*/  WARPGROUP.ARRIVE ;  /* 0x00000000000079c5 */ /* 0x000fd00000000000 */
[----:B------:R-:W-:Y:S01]  /*14330*/  HGMMA.64x16x16.F32 R40, gdesc[UR12], R40, gsb0 ;  /* 0x002000000c2879f0 */ /* 0x000fe20008000828 */
[----:B------:R-:W-:Y:S01]  /*14340*/  IMAD.MOV.U32 R5, RZ, RZ, 0x40000040 ;  /* 0x40000040ff057424 */ /* 0x000fe200078e00ff */
[----:B------:R-:W-:-:S04]  /*14350*/  IADD3 R4, R2, 0x686, RZ ;  /* 0x0000068602047810 */ /* 0x000fc80007ffe0ff */
        /* <DEDUP_REMOVED lines=16> */
[----:B------:R-:W-:Y:S02]  /*14460*/  IADD3 R8, R2, 0x780, RZ ;  /* 0x0000078002087810 */ /* 0x000fe40007ffe0ff */
[----:B------:R-:W-:Y:S02]  /*14470*/  MOV R9, 0x40000040 ;  /* 0x4000004000097802 */ /* 0x000fe40000000f00 */
[----:B------:R-:W-:Y:S02]  /*14480*/  R2UR UR50, R8 ;  /* 0x00000000083272ca */ /* 0x000fe400000e0000 */
[----:B------:R-:W-:Y:S01]  /*14490*/  R2UR UR51, R9 ;  /* 0x00000000093372ca */ /* 0x000fe200000e0000 */
[----:B------:R-:W-:Y:S02]  /*144a0*/  WARPGROUP.DEPBAR.LE gsb0, 0x0 ;  /* 0x00008000000079c5 */ /* 0x000fe40000010000 */
[----:B------:R-:W-:-:S10]  /*144b0*/  WARPGROUP.ARRIVE ;  /* 0x00000000000079c5 */ /* 0x000fd40000000000 */
[----:B------:R-:W-:Y:S01]  /*144c0*/  HGMMA.64x16x16.F32 R56, gdesc[UR48], R56, gsb0 ;  /* 0x00200000303879f0 */ /* 0x000fe20008000838 */
[----:B------:R-:W-:Y:S01]  /*144d0*/  VIADD R4, R2, 0x800 ;  /* 0x0000080002047836 */ /* 0x000fe20000000000 */
[----:B------:R-:W-:-:S04]  /*144e0*/  MOV R5, 0x40000040 ;  /* 0x4000004000057802 */ /* 0x000fc80000000f00 */
        /* <DEDUP_REMOVED lines=29> */
[----:B------:R-:W-:Y:S01]  /*146c0*/  UMOV UR4, UR48 ;  /* 0x0000003000047c82 */ /* 0x000fe20008000000 */
[----:B------:R-:W-:Y:S01]  /*146d0*/  UMOV UR5, UR49 ;  /* 0x0000003100057c82 */ /* 0x000fe20008000000 */
[----:B------:R-:W-:-:S02]  /*146e0*/  WARPGROUP.DEPBAR.LE gsb0, 0x0 ;  /* 0x00008000000079c5 */ /* 0x000fc40000010000 */
        /* <DEDUP_REMOVED lines=79> */
[C---:B------:R-:W-:Y:S01]  /*14be0*/  VIADD R6, R2.reuse, 0x984 ;  /* 0x0000098402067836 */ /* 0x040fe20000000000 */
[----:B------:R-:W-:Y:S01]  /*14bf0*/  UMOV UR4, UR40 ;  /* 0x0000002800047c82 */ /* 0x000fe20008000000 */
[----:B------:R-:W-:Y:S01]  /*14c00*/  IMAD.MOV.U32 R7, RZ, RZ, 0x40000040 ;  /* 0x40000040ff077424 */ /* 0x000fe200078e00ff */
[----:B------:R-:W-:Y:S01]  /*14c10*/  UMOV UR5, UR41 ;  /* 0x0000002900057c82 */ /* 0x000fe20008000000 */
[C---:B------:R-:W-:Y:S02]  /*14c20*/  IADD3 R8, R2.reuse, 0x786, RZ ;  /* 0x0000078602087810 */ /* 0x040fe40007ffe0ff */
[----:B------:R-:W-:Y:S01]  /*14c30*/  MOV R9, 0x40000040 ;  /* 0x4000004000097802 */ /* 0x000fe20000000f00 */
[----:B------:R-:W-:Y:S01]  /*14c40*/  VIADD R4, R2, 0x806 ;  /* 0x0000080602047836 */ /* 0x000fe20000000000 */
[----:B------:R-:W-:Y:S01]  /*14c50*/  R2UR UR6, R6 ;  /* 0x00000000060672ca */ /* 0x000fe200000e0000 */
[----:B------:R-:W-:Y:S01]  /*14c60*/  IMAD.MOV.U32 R5, RZ, RZ, 0x40000040 ;  /* 0x40000040ff057424 */ /* 0x000fe200078e00ff */
[----:B------:R-:W-:Y:S01]  /*14c70*/  R2UR UR7, R7 ;  /* 0x00000000070772ca */ /* 0x000fe200000e0000 */
[----:B------:R-:W-:Y:S01]  /*14c80*/  ULDC UR8, c[0x0][0x9d8] ;  /* 0x0002760000087ab9 */ /* 0x000fe20000000800 */
[----:B------:R-:W-:-:S02]  /*14c90*/  WARPGROUP.DEPBAR.LE gsb0, 0x0 ;  /* 0x00008000000079c5 */ /* 0x000fc40000010000 */
[----:B------:R-:W-:-:S09]  /*14ca0*/  WARPGROUP.ARRIVE ;  /* 0x00000000000079c5 */ /* 0x000fd20000000000 */
[----:B------:R-:W-:Y:S01]  /*14cb0*/  HGMMA.64x16x16.F32 R24, gdesc[UR4], R24, gsb0 ;  /* 0x00200000041879f0 */ /* 0x000fe20008000818 */
[----:B------:R-:W-:Y:S02]  /*14cc0*/  R2UR UR38, R8 ;  /* 0x00000000082672ca */ /* 0x000fe400000e0000 */
[----:B------:R-:W-:Y:S01]  /*14cd0*/  R2UR UR39, R9 ;  /* 0x00000000092772ca */ /* 0x000fe200000e0000 */
[----:B------:R-:W-:Y:S02]  /*14ce0*/  WARPGROUP.DEPBAR.LE gsb0, 0x0 ;  /* 0x00008000000079c5 */ /* 0x000fe40000010000 */
[----:B------:R-:W-:-:S10]  /*14cf0*/  WARPGROUP.ARRIVE ;  /* 0x00000000000079c5 */ /* 0x000fd40000000000 */
[----:B------:R-:W-:Y:S01]  /*14d00*/  HGMMA.64x16x16.F32 R56, gdesc[UR36], R56, gsb0 ;  /* 0x00200000243879f0 */ /* 0x000fe20008000838 */
[----:B------:R-:W-:Y:S01]  /*14d10*/  R2UR UR6, R4 ;  /* 0x00000000040672ca */ /* 0x000fe200000e0000 */
[----:B------:R-:W-:Y:S01]  /*14d20*/  UMOV UR4, UR36 ;  /* 0x0000002400047c82 */ /* 0x000fe20008000000 */
[----:B------:R-:W-:Y:S01]  /*14d30*/  R2UR UR7, R5 ;  /* 0x00000000050772ca */ /* 0x000fe200000e0000 */
[----:B------:R-:W-:Y:S01]  /*14d40*/  UMOV UR5, UR37 ;  /* 0x0000002500057c82 */ /* 0x000fe20008000000 */
[----:B------:R0:W-:Y:S01]  /*14d50*/  STL.64 [R1], R14 ;  /* 0x0000000e01007387 */ /* 0x0001e20000100a00 */
[----:B------:R-:W-:Y:S01]  /*14d60*/  @!P1 VIADD R0, R0, 0x38840 ;  /* 0x0003884000009836 */ /* 0x000fe20000000000 */
[----:B------:R-:W-:Y:S01]  /*14d70*/  ULDC UR39, c[0x0][0x9d8] ;  /* 0x0002760000277ab9 */ /* 0x000fe20000000800 */
[----:B------:R-:W-:Y:S01]  /*14d80*/  ULDC UR38, c[0x0][0x988] ;  /* 0x0002620000267ab9 */ /* 0x000fe20000000800 */
[----:B------:R-:W-:Y:S02]  /*14d90*/  WARPGROUP.DEPBAR.LE gsb0, 0x0 ;  /* 0x00008000000079c5 */ /* 0x000fe40000010000 */
[----:B------:R-:W-:-:S06]  /*14da0*/  WARPGROUP.ARRIVE ;  /* 0x00000000000079c5 */ /* 0x000fcc0000000000 */
        /* <DEDUP_REMOVED lines=20> */
[----:B------:R-:W-:-:S04]  /*14ef0*/  R2UR UR7, R3 ;  /* 0x00000000030772ca */ /* 0x000fc800000e0000 */
[----:B------:R-:W-:Y:S01]  /*14f00*/  R2UR UR6, R2 ;  /* 0x00000000020672ca */ /* 0x000fe200000e0000 */
[----:B------:R-:W-:Y:S01]  /*14f10*/  FMUL.FTZ R56, R56, UR8 ;  /* 0x0000000838387c20 */ /* 0x000fe20008410000 */
[----:B------:R-:W-:Y:S01]  /*14f20*/  FMUL.FTZ R57, R57, UR8 ;  /* 0x0000000839397c20 */ /* 0x000fe20008410000 */
[----:B------:R-:W-:Y:S01]  /*14f30*/  FMUL.FTZ R60, R60, UR8 ;  /* 0x000000083c3c7c20 */ /* 0x000fe20008410000 */
[----:B------:R-:W-:Y:S01]  /*14f40*/  UMOV UR4, UR36 ;  /* 0x0000002400047c82 */ /* 0x000fe20008000000 */
[----:B------:R-:W-:Y:S02]  /*14f50*/  UMOV UR5, UR37 ;  /* 0x0000002500057c82 */ /* 0x000fe40008000000 */
[----:B------:R-:W-:Y:S01]  /*14f60*/  MUFU.TANH R56, R56 ;  /* 0x0000003800387308 */ /* 0x000fe20000002400 */
[----:B------:R-:W-:Y:S01]  /*14f70*/  FMUL.FTZ R61, R61, UR8 ;  /* 0x000000083d3d7c20 */ /* 0x000fe20008410000 */
[----:B--2---:R-:W-:Y:S01]  /*14f80*/  IADD3 R2, R12, R178, RZ ;  /* 0x000000b20c027210 */ /* 0x004fe20007ffe0ff */
[----:B------:R-:W-:-:S05]  /*14f90*/  FMUL.FTZ R58, R58, UR8 ;  /* 0x000000083a3a7c20 */ /* 0x000fca0008410000 */
[----:B------:R-:W1:Y:S01]  /*14fa0*/  MUFU.TANH R57, R57 ;  /* 0x0000003900397308 */ /* 0x000e620000002400 */
[----:B------:R-:W-:Y:S01]  /*14fb0*/  FMUL.FTZ R48, R48, UR8 ;  /* 0x0000000830307c20 */ /* 0x000fe20008410000 */
[----:B------:R-:W-:-:S06]  /*14fc0*/  IMAD R8, R179, -0x50, R2 ;  /* 0xffffffb0b3087824 */ /* 0x000fcc00078e0202 */
[----:B------:R-:W-:Y:S01]  /*14fd0*/  MUFU.TANH R60, R60 ;  /* 0x0000003c003c7308 */ /* 0x000fe20000002400 */
[----:B------:R-:W-:Y:S01]  /*14fe0*/  FMUL.FTZ R49, R49, UR8 ;  /* 0x0000000831317c20 */ /* 0x000fe20008410000 */
[----:B------:R-:W-:Y:S01]  /*14ff0*/  FMUL.FTZ R59, R59, UR8 ;  /* 0x000000083b3b7c20 */ /* 0x000fe20008410000 */
[----:B------:R-:W-:-:S05]  /*15000*/  FMUL.FTZ R51, R51, UR8 ;  /* 0x0000000833337c20 */ /* 0x000fca0008410000 */
[----:B------:R-:W2:Y:S01]  /*15010*/  MUFU.TANH R61, R61 ;  /* 0x0000003d003d7308 */ /* 0x000ea20000002400 */
[----:B------:R-:W-:Y:S02]  /*15020*/  WARPGROUP.DEPBAR.LE gsb0, 0x0 ;  /* 0x00008000000079c5 */ /* 0x000fe40000010000 */
[----:B------:R-:W-:-:S06]  /*15030*/  WARPGROUP.ARRIVE ;  /* 0x00000000000079c5 */ /* 0x000fcc0000000000 */
[----:B------:R-:W-:Y:S01]  /*15040*/  HGMMA.64x16x16.F32 R24, gdesc[UR4], R24, gsb0 ;  /* 0x00200000041879f0 */ /* 0x000fe20008000818 */
[----:B------:R-:W3:Y:S01]  /*15050*/  MUFU.TANH R58, R58 ;  /* 0x0000003a003a7308 */ /* 0x000ee20000002400 */
[----:B------:R-:W-:Y:S01]  /*15060*/  ISETP.GT.AND P6, PT, R8, RZ, PT ;  /* 0x000000ff0800720c */ /* 0x000fe20003fc4270 */
[----:B------:R-:W-:Y:S01]  /*15070*/  FMUL.FTZ R52, R52, UR8 ;  /* 0x0000000834347c20 */ /* 0x000fe20008410000 */
[----:B------:R-:W-:Y:S01]  /*15080*/  ISETP.GT.AND P5, PT, R8, 0x1, PT ;  /* 0x000000010800780c */ /* 0x000fe20003fa4270 */
[----:B------:R-:W-:-:S04]  /*15090*/  FMUL.FTZ R62, R62, UR8 ;  /* 0x000000083e3e7c20 */ /* 0x000fc80008410000 */
[----:B------:R-:W4:Y:S01]  /*150a0*/  MUFU.TANH R48, R48 ;  /* 0x0000003000307308 */ /* 0x000f220000002400 */
[----:B------:R-:W-:Y:S01]  /*150b0*/  FMUL.FTZ R55, R55, UR8 ;  /* 0x0000000837377c20 */ /* 0x000fe20008410000 */
[----:B------:R-:W-:Y:S01]  /*150c0*/  ISETP.GT.AND P4, PT, R8, 0x8, PT ;  /* 0x000000080800780c */ /* 0x000fe20003f84270 */
[----:B------:R-:W-:Y:S01]  /*150d0*/  FMUL.FTZ R53, R53, UR8 ;  /* 0x0000000835357c20 */ /* 0x000fe20008410000 */
[----:B-1----:R-:W-:-:S04]  /*150e0*/  FSEL R57, R57, -INF , P5 ;  /* 0xff80000039397808 */ /* 0x002fc80002800000 */
[----:B------:R-:W1:Y:S01]  /*150f0*/  MUFU.TANH R6, R59 ;  /* 0x0000003b00067308 */ /* 0x000e620000002400 */
[----:B------:R-:W-:Y:S01]  /*15100*/  FMUL.FTZ R63, R63, UR8 ;  /* 0x000000083f3f7c20 */ /* 0x000fe20008410000 */
[----:B------:R-:W-:-:S06]  /*15110*/  ISETP.GT.AND P2, PT, R8, 0x9, PT ;  /* 0x000000090800780c */ /* 0x000fcc0003f44270 */
[----:B------:R-:W0:Y:S01]  /*15120*/  MUFU.TANH R49, R49 ;  /* 0x0000003100317308 */ /* 0x000e220000002400 */
[----:B------:R-:W-:-:S07]  /*15130*/  FMUL.FTZ R40, R40, UR8 ;  /* 0x0000000828287c20 */ /* 0x000fce0008410000 */
[----:B------:R2:W-:Y:S01]  /*15140*/  MUFU.TANH R13, R51 ;  /* 0x00000033000d7308 */ /* 0x0005e20000002400 */
[----:B------:R-:W-:Y:S01]  /*15150*/  FMUL.FTZ R50, R50, UR8 ;  /* 0x0000000832327c20 */ /* 0x000fe20008410000 */
[----:B------:R-:W-:Y:S01]  /*15160*/  ISETP.GT.AND P3, PT, R8, 0x10, PT ;  /* 0x000000100800780c */ /* 0x000fe20003f64270 */
[----:B------:R-:W-:Y:S01]  /*15170*/  FMUL.FTZ R41, R41, UR8 ;  /* 0x0000000829297c20 */ /* 0x000fe20008410000 */
[----:B------:R-:W-:Y:S01]  /*15180*/  FMUL.FTZ R44, R44, UR8 ;  /* 0x000000082c2c7c20 */ /* 0x000fe20008410000 */
[----:B------:R-:W-:Y:S01]  /*15190*/  FMUL.FTZ R54, R54, UR8 ;  /* 0x0000000836367c20 */ /* 0x000fe20008410000 */
[----:B------:R-:W-:Y:S01]  /*151a0*/  FMUL.FTZ R45, R45, UR8 ;  /* 0x000000082d2d7c20 */ /* 0x000fe20008410000 */
[----:B------:R-:W-:Y:S01]  /*151b0*/  FMUL.FTZ R43, R43, UR8 ;  /* 0x000000082b2b7c20 */ /* 0x000fe20008410000 */
[----:B------:R-:W-:Y:S01]  /*151c0*/  FMUL.FTZ R32, R32, UR8 ;  /* 0x0000000820207c20 */ /* 0x000fe20008410000 */
[----:B--2---:R-:W-:Y:S01]  /*151d0*/  FSEL R51, R56, -INF , P6 ;  /* 0xff80000038337808 */ /* 0x004fe20003000000 */
[----:B------:R-:W2:Y:S01]  /*151e0*/  MUFU.TANH R7, R62 ;  /* 0x0000003e00077308 */ /* 0x000ea20000002400 */
[----:B------:R-:W-:Y:S01]  /*151f0*/  FMUL.FTZ R42, R42, UR8 ;  /* 0x000000082a2a7c20 */ /* 0x000fe20008410000 */
[----:B------:R-:W-:Y:S01]  /*15200*/  FMUL.FTZ R33, R33, UR8 ;  /* 0x0000000821217c20 */ /* 0x000fe20008410000 */
[----:B------:R-:W-:Y:S01]  /*15210*/  FMNMX.FTZ R12, R51, R57, !PT ;  /* 0x00000039330c7209 */ /* 0x000fe20007810000 */
[----:B------:R-:W-:Y:S01]  /*15220*/  FMUL.FTZ R46, R46, UR8 ;  /* 0x000000082e2e7c20 */ /* 0x000fe20008410000 */
[----:B------:R-:W-:Y:S01]  /*15230*/  FMUL.FTZ R47, R47, UR8 ;  /* 0x000000082f2f7c20 */ /* 0x000fe20008410000 */
[----:B------:R-:W-:Y:S01]  /*15240*/  FMUL.FTZ R36, R36, UR8 ;  /* 0x0000000824247c20 */ /* 0x000fe20008410000 */
[----:B------:R-:W-:Y:S01]  /*15250*/  FMUL.FTZ R37, R37, UR8 ;  /* 0x0000000825257c20 */ /* 0x000fe20008410000 */
[----:B------:R-:W2:Y:S01]  /*15260*/  MUFU.TANH R52, R52 ;  /* 0x0000003400347308 */ /* 0x000ea20000002400 */
[----:B------:R-:W-:Y:S01]  /*15270*/  FSEL R61, R61, -INF , P2 ;  /* 0xff8000003d3d7808 */ /* 0x000fe20001000000 */
[----:B------:R-:W-:Y:S01]  /*15280*/  FMUL.FTZ R34, R34, UR8 ;  /* 0x0000000822227c20 */ /* 0x000fe20008410000 */
[----:B------:R-:W-:Y:S01]  /*15290*/  FMUL.FTZ R35, R35, UR8 ;  /* 0x0000000823237c20 */ /* 0x000fe20008410000 */
[----:B------:R-:W-:Y:S01]  /*152a0*/  FMUL.FTZ R38, R38, UR8 ;  /* 0x0000000826267c20 */ /* 0x000fe20008410000 */
[----:B------:R-:W-:-:S03]  /*152b0*/  ULDC UR4, c[0x0][0x988] ;  /* 0x0002620000047ab9 */ /* 0x000fc60000000800 */
[----:B------:R4:W-:Y:S01]  /*152c0*/  MUFU.TANH R21, R55 ;  /* 0x0000003700157308 */ /* 0x0009e20000002400 */
[----:B---3--:R-:W-:Y:S02]  /*152d0*/  FSEL R3, R58, -INF , P6 ;  /* 0xff8000003a037808 */ /* 0x008fe40003000000 */
[----:B----4-:R-:W-:-:S05]  /*152e0*/  FSEL R55, R60, -INF , P4 ;  /* 0xff8000003c377808 */ /* 0x010fca0002000000 */
[----:B------:R3:W4:Y:S01]  /*152f0*/  MUFU.TANH R9, R63 ;  /* 0x0000003f00097308 */ /* 0x0007220000002400 */
[----:B------:R-:W-:-:S07]  /*15300*/  FMNMX.FTZ R12, R55, R12, !PT ;  /* 0x0000000c370c7209 */ /* 0x000fce0007810000 */
[----:B------:R-:W4:Y:S01]  /*15310*/  MUFU.TANH R53, R53 ;  /* 0x0000003500357308 */ /* 0x000f220000002400 */
[----:B------:R-:W-:Y:S02]  /*15320*/  ISETP.GT.AND P6, PT, R8, 0x11, PT ;  /* 0x000000110800780c */ /* 0x000fe40003fc4270 */
[----:B------:R-:W-:Y:S02]  /*15330*/  FSEL R59, R48, -INF , P3 ;  /* 0xff800000303b7808 */ /* 0x000fe40001800000 */
[----:B------:R-:W-:-:S03]  /*15340*/  FMNMX.FTZ R12, R61, R12, !PT ;  /* 0x0000000c3d0c7209 */ /* 0x000fc60007810000 */
[----:B------:R-:W4:Y:S01]  /*15350*/  MUFU.TANH R11, R50 ;  /* 0x00000032000b7308 */ /* 0x000f220000002400 */
[----:B-1----:R-:W-:Y:S02]  /*15360*/  FSEL R6, R6, -INF , P5 ;  /* 0xff80000006067808 */ /* 0x002fe40002800000 */
[----:B------:R-:W-:-:S05]  /*15370*/  ISETP.GT.AND P5, PT, R8, 0x18, PT ;  /* 0x000000180800780c */ /* 0x000fca0003fa4270 */
[----:B------:R-:W1:Y:S01]  /*15380*/  MUFU.TANH R40, R40 ;  /* 0x0000002800287308 */ /* 0x000e620000002400 */
[----:B0-----:R-:W-:Y:S02]  /*15390*/  FSEL R49, R49, -INF , P6 ;  /* 0xff80000031317808 */ /* 0x001fe40003000000 */
[----:B------:R-:W-:-:S05]  /*153a0*/  FMNMX.FTZ R12, R59, R12, !PT ;  /* 0x0000000c3b0c7209 */ /* 0x000fca0007810000 */
[----:B------:R-:W0:Y:S01]  /*153b0*/  MUFU.TANH R41, R41 ;  /* 0x0000002900297308 */ /* 0x000e220000002400 */
[----:B--2---:R-:W-:Y:S02]  /*153c0*/  FSEL R7, R7, -INF , P4 ;  /* 0xff80000007077808 */ /* 0x004fe40002000000 */
[----:B------:R-:W-:Y:S02]  /*153d0*/  ISETP.GT.AND P4, PT, R8, 0x19, PT ;  /* 0x000000190800780c */ /* 0x000fe40003f84270 */
[----:B---3--:R-:W-:-:S03]  /*153e0*/  FSEL R63, R52, -INF , P5 ;  /* 0xff800000343f7808 */ /* 0x008fc60002800000 */
[----:B------:R-:W2:Y:S01]  /*153f0*/  MUFU.TANH R15, R54 ;  /* 0x00000036000f7308 */ /* 0x000ea20000002400 */
[----:B------:R-:W-:Y:S02]  /*15400*/  FMNMX.FTZ R12, R49, R12, !PT ;  /* 0x0000000c310c7209 */ /* 0x000fe40007810000 */
[----:B----4-:R-:W-:-:S05]  /*15410*/  FSEL R9, R9, -INF , P2 ;  /* 0xff80000009097808 */ /* 0x010fca0001000000 */
[----:B------:R-:W3:Y:S01]  /*15420*/  MUFU.TANH R44, R44 ;  /* 0x0000002c002c7308 */ /* 0x000ee20000002400 */
[----:B------:R-:W-:Y:S02]  /*15430*/  ISETP.GT.AND P2, PT, R8, 0x20, PT ;  /* 0x000000200800780c */ /* 0x000fe40003f44270 */
[----:B------:R-:W-:Y:S02]  /*15440*/  FSEL R53, R53, -INF , P4 ;  /* 0xff80000035357808 */ /* 0x000fe40002000000 */
[----:B------:R-:W-:-:S03]  /*15450*/  FMNMX.FTZ R12, R63, R12, !PT ;  /* 0x0000000c3f0c7209 */ /* 0x000fc60007810000 */
[----:B------:R-:W4:Y:S01]  /*15460*/  MUFU.TANH R45, R45 ;  /* 0x0000002d002d7308 */ /* 0x000f220000002400 */
[----:B------:R-:W-:Y:S02]  /*15470*/  FSEL R11, R11, -INF , P3 ;  /* 0xff8000000b0b7808 */ /* 0x000fe40001800000 */
[----:B------:R-:W-:Y:S02]  /*15480*/  ISETP.GT.AND P3, PT, R8, 0x21, PT ;  /* 0x000000210800780c */ /* 0x000fe40003f64270 */
[----:B-1----:R-:W-:-:S03]  /*15490*/  FSEL R65, R40, -INF , P2 ;  /* 0xff80000028417808 */ /* 0x002fc60001000000 */
[----:B------:R-:W-:Y:S01]  /*154a0*/  MUFU.TANH R43, R43 ;  /* 0x0000002b002b7308 */ /* 0x000fe20000002400 */
[----:B------:R-:W-:Y:S02]  /*154b0*/  FMNMX.FTZ R12, R53, R12, !PT ;  /* 0x0000000c350c7209 */ /* 0x000fe40007810000 */
[----:B------:R-:W-:-:S05]  /*154c0*/  FSEL R13, R13, -INF , P6 ;  /* 0xff8000000d0d7808 */ /* 0x000fca0003000000 */
[----:B------:R-:W1:Y:S01]  /*154d0*/  MUFU.TANH R32, R32 ;  /* 0x0000002000207308 */ /* 0x000e620000002400 */
[----:B------:R-:W-:Y:S02]  /*154e0*/  ISETP.GT.AND P6, PT, R8, 0x28, PT ;  /* 0x000000280800780c */ /* 0x000fe40003fc4270 */
[----:B0-----:R-:W-:Y:S02]  /*154f0*/  FSEL R67, R41, -INF , P3 ;  /* 0xff80000029437808 */ /* 0x001fe40001800000 */
[----:B------:R-:W-:-:S03]  /*15500*/  FMNMX.FTZ R12, R65, R12, !PT ;  /* 0x0000000c410c7209 */ /* 0x000fc60007810000 */
[----:B------:R-:W0:Y:S01]  /*15510*/  MUFU.TANH R42, R42 ;  /* 0x0000002a002a7308 */ /* 0x000e220000002400 */
[----:B--2---:R-:W-:Y:S01]  /*15520*/  FSEL R15, R15, -INF , P5 ;  /* 0xff8000000f0f7808 */ /* 0x004fe20002800000 */
[----:B------:R-:W-:-:S06]  /*15530*/  WARPGROUP.DEPBAR.LE gsb0, 0x0 ;  /* 0x00008000000079c5 */ /* 0x000fcc0000010000 */
[----:B------:R0:W2:Y:S01]  /*15540*/  MUFU.TANH R2, R33 ;  /* 0x0000002100027308 */ /* 0x0000a20000002400 */
[----:B------:R-:W-:Y:S01]  /*15550*/  ISETP.GT.AND P5, PT, R8, 0x29, PT ;  /* 0x000000290800780c */ /* 0x000fe20003fa4270 */
[----:B------:R-:W-:Y:S01]  /*15560*/  FMUL.FTZ R24, R24, UR8 ;  /* 0x0000000818187c20 */ /* 0x000fe20008410000 */
[----:B---3--:R-:W-:Y:S02]  /*15570*/  FSEL R69, R44, -INF , P6 ;  /* 0xff8000002c457808 */ /* 0x008fe40003000000 */
[----:B------:R-:W-:-:S03]  /*15580*/  FMNMX.FTZ R12, R67, R12, !PT ;  /* 0x0000000c430c7209 */ /* 0x000fc60007810000 */
[----:B------:R-:W3:Y:S01]  /*15590*/  MUFU.TANH R46, R46 ;  /* 0x0000002e002e7308 */ /* 0x000ee20000002400 */
[----:B------:R-:W-:-:S07]  /*155a0*/  FSEL R21, R21, -INF , P4 ;  /* 0xff80000015157808 */ /* 0x000fce0002000000 */
[----:B------:R-:W3:Y:S01]  /*155b0*/  MUFU.TANH R47, R47 ;  /* 0x0000002f002f7308 */ /* 0x000ee20000002400 */
[----:B------:R-:W-:Y:S01]  /*155c0*/  ISETP.GT.AND P4, PT, R8, 0x30, PT ;  /* 0x000000300800780c */ /* 0x000fe20003f84270 */
[----:B------:R-:W-:Y:S01]  /*155d0*/  FMUL.FTZ R5, R25, UR8 ;  /* 0x0000000819057c20 */ /* 0x000fe20008410000 */
[----:B----4-:R-:W-:-:S05]  /*155e0*/  FSEL R45, R45, -INF , P5 ;  /* 0xff8000002d2d7808 */ /* 0x010fca0002800000 */
[----:B------:R-:W4:Y:S01]  /*155f0*/  MUFU.TANH R36, R36 ;  /* 0x0000002400247308 */ /* 0x000f220000002400 */
[----:B------:R-:W-:Y:S01]  /*15600*/  FMNMX.FTZ R12, R69, R12, !PT ;  /* 0x0000000c450c7209 */ /* 0x000fe20007810000 */
[----:B------:R-:W-:Y:S01]  /*15610*/  FMUL.FTZ R28, R28, UR8 ;  /* 0x000000081c1c7c20 */ /* 0x000fe20008410000 */
[----:B-1----:R-:W-:-:S05]  /*15620*/  FSEL R71, R32, -INF , P4 ;  /* 0xff80000020477808 */ /* 0x002fca0002000000 */
[----:B------:R-:W1:Y:S01]  /*15630*/  MUFU.TANH R37, R37 ;  /* 0x0000002500257308 */ /* 0x000e620000002400 */
[----:B------:R-:W-:Y:S02]  /*15640*/  FMNMX.FTZ R12, R45, R12, !PT ;  /* 0x0000000c2d0c7209 */ /* 0x000fe40007810000 */
[----:B0-----:R-:W-:-:S05]  /*15650*/  FSEL R33, R42, -INF , P2 ;  /* 0xff8000002a217808 */ /* 0x001fca0001000000 */
[----:B------:R-:W0:Y:S01]  /*15660*/  MUFU.TANH R34, R34 ;  /* 0x0000002200227308 */ /* 0x000e220000002400 */
[----:B------:R-:W-:-:S07]  /*15670*/  ISETP.GT.AND P2, PT, R8, 0x38, PT ;  /* 0x000000380800780c */ /* 0x000fce0003f44270 */
[----:B------:R2:W-:Y:S01]  /*15680*/  MUFU.TANH R4, R35 ;  /* 0x0000002300047308 */ /* 0x0005e20000002400 */
[----:B------:R-:W-:-:S07]  /*15690*/  FMNMX.FTZ R12, R71, R12, !PT ;  /* 0x0000000c470c7209 */ /* 0x000fce0007810000 */
[----:B------:R-:W0:Y:S01]  /*156a0*/  MUFU.TANH R24, R24 ;  /* 0x0000001800187308 */ /* 0x000e220000002400 */
[----:B--2---:R-:W-:Y:S02]  /*156b0*/  FSEL R35, R43, -INF , P3 ;  /* 0xff8000002b237808 */ /* 0x004fe40001800000 */
[----:B------:R-:W-:-:S04]  /*156c0*/  ISETP.GT.AND P3, PT, R8, 0x31, PT ;  /* 0x000000310800780c */ /* 0x000fc80003f64270 */
[----:B------:R-:W-:Y:S01]  /*156d0*/  FSEL R73, R2, -INF , P3 ;  /* 0xff80000002497808 */ /* 0x000fe20001800000 */
[----:B------:R-:W2:Y:S01]  /*156e0*/  MUFU.TANH R5, R5 ;  /* 0x0000000500057308 */ /* 0x000ea20000002400 */
[----:B------:R-:W-:Y:S01]  /*156f0*/  FMUL.FTZ R2, R29, UR8 ;  /* 0x000000081d027c20 */ /* 0x000fe20008410000 */
[----:B---3--:R-:W-:Y:S02]  /*15700*/  FSEL R25, R46, -INF , P6 ;  /* 0xff8000002e197808 */ /* 0x008fe40003000000 */
[----:B------:R-:W-:Y:S02]  /*15710*/  FSEL R29, R47, -INF , P5 ;  /* 0xff8000002f1d7808 */ /* 0x000fe40002800000 */
[----:B------:R-:W-:Y:S02]  /*15720*/  ISETP.GT.AND P6, PT, R8, 0x39, PT ;  /* 0x000000390800780c */ /* 0x000fe40003fc4270 */
[----:B------:R-:W3:Y:S01]  /*15730*/  MUFU.TANH R38, R38 ;  /* 0x0000002600267308 */ /* 0x000ee20000002400 */
[----:B----4-:R-:W-:-:S02]  /*15740*/  FSEL R47, R36, -INF , P2 ;  /* 0xff800000242f7808 */ /* 0x010fc40001000000 */
[----:B------:R-:W-:-:S05]  /*15750*/  FMNMX.FTZ R12, R73, R12, !PT ;  /* 0x0000000c490c7209 */ /* 0x000fca0007810000 */
[----:B------:R-:W4:Y:S01]  /*15760*/  MUFU.TANH R28, R28 ;  /* 0x0000001c001c7308 */ /* 0x000f220000002400 */
[----:B------:R-:W-:Y:S02]  /*15770*/  ISETP.GT.AND P5, PT, R8, 0x40, PT ;  /* 0x000000400800780c */ /* 0x000fe40003fa4270 */
[----:B-1----:R-:W-:Y:S02]  /*15780*/  FSEL R75, R37, -INF , P6 ;  /* 0xff800000254b7808 */ /* 0x002fe40003000000 */
[----:B------:R-:W-:-:S03]  /*15790*/  FMNMX.FTZ R12, R47, R12, !PT ;  /* 0x0000000c2f0c7209 */ /* 0x000fc60007810000 */
[----:B------:R-:W1:Y:S01]  /*157a0*/  MUFU.TANH R2, R2 ;  /* 0x0000000200027308 */ /* 0x000e620000002400 */
[----:B0-----:R-:W-:Y:S02]  /*157b0*/  FSEL R37, R34, -INF , P4 ;  /* 0xff80000022257808 */ /* 0x001fe40002000000 */
[----:B------:R-:W-:Y:S02]  /*157c0*/  ISETP.GT.AND P4, PT, R8, 0x41, PT ;  /* 0x000000410800780c */ /* 0x000fe40003f84270 */
[----:B------:R-:W-:Y:S02]  /*157d0*/  FSEL R77, R24, -INF , P5 ;  /* 0xff800000184d7808 */ /* 0x000fe40002800000 */
[----:B------:R-:W-:Y:S02]  /*157e0*/  FMNMX.FTZ R12, R75, R12, !PT ;  /* 0x0000000c4b0c7209 */ /* 0x000fe40007810000 */
[----:B------:R-:W-:Y:S02]  /*157f0*/  FSEL R41, R4, -INF , P3 ;  /* 0xff80000004297808 */ /* 0x000fe40001800000 */
[----:B------:R-:W-:-:S02]  /*15800*/  ISETP.GT.AND P3, PT, R8, 0x48, PT ;  /* 0x000000480800780c */ /* 0x000fc40003f64270 */
[----:B--2---:R-:W-:Y:S02]  /*15810*/  FSEL R79, R5, -INF , P4 ;  /* 0xff800000054f7808 */ /* 0x004fe40002000000 */
[----:B------:R-:W-:Y:S02]  /*15820*/  FMNMX.FTZ R12, R77, R12, !PT ;  /* 0x0000000c4d0c7209 */ /* 0x000fe40007810000 */
[----:B---3--:R-:W-:Y:S02]  /*15830*/  FSEL R43, R38, -INF , P2 ;  /* 0xff800000262b7808 */ /* 0x008fe40001000000 */
[----:B------:R-:W-:Y:S02]  /*15840*/  ISETP.GT.AND P2, PT, R8, 0x49, PT ;  /* 0x000000490800780c */ /* 0x000fe40003f44270 */
[----:B----4-:R-:W-:Y:S02]  /*15850*/  FSEL R81, R28, -INF , P3 ;  /* 0xff8000001c517808 */ /* 0x010fe40001800000 */
[----:B------:R-:W-:-:S02]  /*15860*/  FMNMX.FTZ R12, R79, R12, !PT ;  /* 0x0000000c4f0c7209 */ /* 0x000fc40007810000 */
[----:B-1----:R-:W-:Y:S02]  /*15870*/  FSEL R83, R2, -INF , P2 ;  /* 0xff80000002537808 */ /* 0x002fe40001000000 */
[----:B------:R-:W-:-:S04]  /*15880*/  FMNMX.FTZ R12, R81, R12, !PT ;  /* 0x0000000c510c7209 */ /* 0x000fc80007810000 */
[----:B------:R-:W-:-:S05]  /*15890*/  FMNMX.FTZ R12, R83, R12, !PT ;  /* 0x0000000c530c7209 */ /* 0x000fca0007810000 */
[----:B------:R-:W0:Y:S02]  /*158a0*/  SHFL.BFLY PT, R5, R12, 0x2, 0x1f ;  /* 0x0c401f000c057f89 */ /* 0x000e2400000e0000 */
[----:B0-----:R-:W-:-:S05]  /*158b0*/  FMNMX.FTZ R4, R12, R5, !PT ;  /* 0x000000050c047209 */ /* 0x001fca0007810000 */
[----:B------:R-:W0:Y:S01]  /*158c0*/  SHFL.BFLY PT, R5, R4, 0x1, 0x1f ;  /* 0x0c201f0004057f89 */ /* 0x000e2200000e0000 */
[----:B------:R-:W-:Y:S01]  /*158d0*/  IMAD.U32 R2, RZ, RZ, UR4 ;  /* 0x00000004ff027e24 */ /* 0x000fe2000f8e00ff */
[----:B0-----:R-:W-:-:S04]  /*158e0*/  FMNMX.FTZ R5, R4, R5, !PT ;  /* 0x0000000504057209 */ /* 0x001fc80007810000 */
[C---:B------:R-:W-:Y:S01]  /*158f0*/  FSETP.NEU.FTZ.AND P0, PT, R5.reuse, -INF , PT ;  /* 0xff8000000500780b */ /* 0x040fe20003f1d000 */
[----:B------:R-:W-:-:S05]  /*15900*/  FMUL.FTZ R8, R5, R2 ;  /* 0x0000000205087220 */ /* 0x000fca0000410000 */
[----:B------:R-:W-:Y:S02]  /*15910*/  FSEL R14, R8, RZ, P0 ;  /* 0x000000ff080e7208 */ /* 0x000fe40000000000 */
[----:B------:R-:W-:-:S04]  /*15920*/  FMNMX.FTZ R8, R3, R6, !PT ;  /* 0x0000000603087209 */ /* 0x000fc80007810000 */
[----:B------:R-:W-:-:S04]  /*15930*/  FMNMX.FTZ R8, R7, R8, !PT ;  /* 0x0000000807087209 */ /* 0x000fc80007810000 */
[----:B------:R-:W-:-:S04]  /*15940*/  FMNMX.FTZ R8, R9, R8, !PT ;  /* 0x0000000809087209 */ /* 0x000fc80007810000 */
[----:B------:R-:W-:Y:S02]  /*15950*/  FMNMX.FTZ R8, R11, R8, !PT ;  /* 0x000000080b087209 */ /* 0x000fe40007810000 */
[----:B------:R-:W-:Y:S02]  /*15960*/  ISETP.NE.AND P0, PT, R10, RZ, PT ;  /* 0x000000ff0a00720c */ /* 0x000fe40003f05270 */
[----:B------:R-:W-:-:S04]  /*15970*/  FMNMX.FTZ R10, R13, R8, !PT ;  /* 0x000000080d0a7209 */ /* 0x000fc80007810000 */
[----:B------:R-:W-:-:S04]  /*15980*/  FMNMX.FTZ R10, R15, R10, !PT ;  /* 0x0000000a0f0a7209 */ /* 0x000fc80007810000 */
[----:B------:R-:W-:Y:S01]  /*15990*/  FMNMX.FTZ R10, R21, R10, !PT ;  /* 0x0000000a150a7209 */ /* 0x000fe20007810000 */
[----:B------:R-:W-:-:S03]  /*159a0*/  FMUL.FTZ R39, R39, UR8 ;  /* 0x0000000827277c20 */ /* 0x000fc60008410000 */
[----:B------:R-:W-:Y:S01]  /*159b0*/  FMNMX.FTZ R10, R33, R10, !PT ;  /* 0x0000000a210a7209 */ /* 0x000fe20007810000 */
[----:B------:R-:W-:-:S03]  /*159c0*/  FMUL.FTZ R26, R26, UR8 ;  /* 0x000000081a1a7c20 */ /* 0x000fc60008410000 */
[----:B------:R-:W-:Y:S01]  /*159d0*/  FMNMX.FTZ R10, R35, R10, !PT ;  /* 0x0000000a230a7209 */ /* 0x000fe20007810000 */
[----:B------:R-:W0:Y:S03]  /*159e0*/  MUFU.TANH R39, R39 ;  /* 0x0000002700277308 */ /* 0x000e260000002400 */
[----:B------:R-:W-:Y:S01]  /*159f0*/  FMNMX.FTZ R10, R25, R10, !PT ;  /* 0x0000000a190a7209 */ /* 0x000fe20007810000 */
[----:B------:R-:W-:Y:S01]  /*15a00*/  FMUL.FTZ R27, R27, UR8 ;  /* 0x000000081b1b7c20 */ /* 0x000fe20008410000 */
[----:B------:R-:W-:Y:S02]  /*15a10*/  FMUL.FTZ R30, R30, UR8 ;  /* 0x000000081e1e7c20 */ /* 0x000fe40008410000 */
[----:B------:R-:W-:Y:S01]  /*15a20*/  FMNMX.FTZ R10, R29, R10, !PT ;  /* 0x0000000a1d0a7209 */ /* 0x000fe20007810000 */
[----:B------:R-:W1:Y:S03]  /*15a30*/  MUFU.TANH R26, R26 ;  /* 0x0000001a001a7308 */ /* 0x000e660000002400 */
[----:B------:R-:W-:Y:S01]  /*15a40*/  FMNMX.FTZ R10, R37, R10, !PT ;  /* 0x0000000a250a7209 */ /* 0x000fe20007810000 */
[----:B------:R-:W-:-:S04]  /*15a50*/  FMUL.FTZ R31, R31, UR8 ;  /* 0x000000081f1f7c20 */ /* 0x000fc80008410000 */
[----:B------:R-:W2:Y:S01]  /*15a60*/  MUFU.TANH R4, R27 ;  /* 0x0000001b00047308 */ /* 0x000ea20000002400 */
[----:B------:R-:W-:Y:S02]  /*15a70*/  FMNMX.FTZ R10, R41, R10, !PT ;  /* 0x0000000a290a7209 */ /* 0x000fe40007810000 */
[----:B0-----:R-:W-:-:S05]  /*15a80*/  FSEL R39, R39, -INF , P6 ;  /* 0xff80000027277808 */ /* 0x001fca0003000000 */
[----:B------:R-:W0:Y:S01]  /*15a90*/  MUFU.TANH R30, R30 ;  /* 0x0000001e001e7308 */ /* 0x000e220000002400 */
[----:B------:R-:W-:Y:S01]  /*15aa0*/  FMNMX.FTZ R10, R43, R10, !PT ;  /* 0x0000000a2b0a7209 */ /* 0x000fe20007810000 */
[----:B------:R-:W-:Y:S01]  /*15ab0*/  FFMA.FTZ R208, R51, R2, -R14 ;  /* 0x0000000233d07223 */ /* 0x000fe2000001080e */
[----:B-1----:R-:W-:-:S05]  /*15ac0*/  FSEL R51, R26, -INF , P5 ;  /* 0xff8000001a337808 */ /* 0x002fca0002800000 */
[----:B------:R-:W1:Y:S01]  /*15ad0*/  MUFU.TANH R8, R31 ;  /* 0x0000001f00087308 */ /* 0x000e620000002400 */
[----:B------:R-:W-:Y:S01]  /*15ae0*/  FMNMX.FTZ R10, R39, R10, !PT ;  /* 0x0000000a270a7209 */ /* 0x000fe20007810000 */
[--C-:B------:R-:W-:Y:S01]  /*15af0*/  FFMA.FTZ R210, R55, R2, -R14.reuse ;  /* 0x0000000237d27223 */ /* 0x100fe2000001080e */
[----:B--2---:R-:W-:Y:S02]  /*15b00*/  FSEL R55, R4, -INF , P4 ;  /* 0xff80000004377808 */ /* 0x004fe40002000000 */
[----:B------:R-:W-:Y:S01]  /*15b10*/  FMNMX.FTZ R10, R51, R10, !PT ;  /* 0x0000000a330a7209 */ /* 0x000fe20007810000 */
[--C-:B------:R-:W-:Y:S01]  /*15b20*/  FFMA.FTZ R27, R57, R2, -R14.reuse ;  /* 0x00000002391b7223 */ /* 0x100fe2000001080e */
[----:B0-----:R-:W-:Y:S02]  /*15b30*/  FSEL R57, R30, -INF , P3 ;  /* 0xff8000001e397808 */ /* 0x001fe40001800000 */
[----:B------:R-:W-:Y:S01]  /*15b40*/  FMNMX.FTZ R10, R55, R10, !PT ;  /* 0x0000000a370a7209 */ /* 0x000fe20007810000 */
[----:B------:R-:W-:-:S03]  /*15b50*/  FFMA.FTZ R4, R49, R2, -R14 ;  /* 0x0000000231047223 */ /* 0x000fc6000001080e */
[----:B------:R-:W-:Y:S02]  /*15b60*/  FMNMX.FTZ R10, R57, R10, !PT ;  /* 0x0000000a390a7209 */ /* 0x000fe40007810000 */
[----:B-1----:R-:W-:-:S04]  /*15b70*/  FSEL R49, R8, -INF , P2 ;  /* 0xff80000008317808 */ /* 0x002fc80001000000 */
[----:B------:R-:W-:Y:S01]  /*15b80*/  FMNMX.FTZ R10, R49, R10, !PT ;  /* 0x0000000a310a7209 */ /* 0x000fe20007810000 */
[----:B------:R-:W-:-:S04]  /*15b90*/  FFMA.FTZ R8, R53, R2, -R14 ;  /* 0x0000000235087223 */ /* 0x000fc8000001080e */
[----:B------:R-:W0:Y:S01]  /*15ba0*/  SHFL.BFLY PT, R53, R10, 0x2, 0x1f ;  /* 0x0c401f000a357f89 */ /* 0x000e2200000e0000 */
[----:B------:R-:W-:Y:S02]  /*15bb0*/  FFMA.FTZ R204, R59, R2, -R14 ;  /* 0x000000023bcc7223 */ /* 0x000fe4000001080e */
[----:B------:R1:W-:Y:S01]  /*15bc0*/  MUFU.EX2 R59, R4 ;  /* 0x00000004003b7308 */ /* 0x0003e20000000800 */
[----:B0-----:R-:W-:-:S05]  /*15bd0*/  FMNMX.FTZ R53, R10, R53, !PT ;  /* 0x000000350a357209 */ /* 0x001fca0007810000 */
[----:B-1----:R-:W0:Y:S02]  /*15be0*/  SHFL.BFLY PT, R4, R53, 0x1, 0x1f ;  /* 0x0c201f0035047f89 */ /* 0x002e2400000e0000 */
[----:B------:R-:W-:Y:S01]  /*15bf0*/  MUFU.EX2 R208, R208 ;  /* 0x000000d000d07308 */ /* 0x000fe20000000800 */
[----:B------:R-:W-:-:S07]  /*15c00*/  FFMA.FTZ R31, R61, R2, -R14 ;  /* 0x000000023d1f7223 */ /* 0x000fce000001080e */
[----:B------:R-:W1:Y:S01]  /*15c10*/  MUFU.EX2 R27, R27 ;  /* 0x0000001b001b7308 */ /* 0x000e620000000800 */
[----:B0-----:R-:W-:-:S04]  /*15c20*/  FMNMX.FTZ R4, R53, R4, !PT ;  /* 0x0000000435047209 */ /* 0x001fc80007810000 */
[C---:B------:R-:W-:Y:S01]  /*15c30*/  FSETP.NEU.FTZ.AND P2, PT, R4.reuse, -INF , PT ;  /* 0xff8000000400780b */ /* 0x040fe20003f5d000 */
[----:B------:R-:W-:Y:S02]  /*15c40*/  FMUL.FTZ R10, R4, R2 ;  /* 0x00000002040a7220 */ /* 0x000fe40000410000 */
[----:B------:R-:W0:Y:S03]  /*15c50*/  MUFU.EX2 R210, R210 ;  /* 0x000000d200d27308 */ /* 0x000e260000000800 */
[----:B------:R-:W-:-:S05]  /*15c60*/  FSEL R10, R10, RZ, P2 ;  /* 0x000000ff0a0a7208 */ /* 0x000fca0001000000 */
[----:B------:R-:W2:Y:S01]  /*15c70*/  MUFU.EX2 R31, R31 ;  /* 0x0000001f001f7308 */ /* 0x000ea20000000800 */
[-CC-:B------:R-:W-:Y:S01]  /*15c80*/  FFMA.FTZ R3, R3, R2.reuse, -R10.reuse ;  /* 0x0000000203037223 */ /* 0x180fe2000001080a */
[-CC-:B------:R-:W-:Y:S01]  /*15c90*/  FFMA.FTZ R6, R6, R2.reuse, -R10.reuse ;  /* 0x0000000206067223 */ /* 0x180fe2000001080a */
[-CC-:B------:R-:W-:Y:S01]  /*15ca0*/  FFMA.FTZ R7, R7, R2.reuse, -R10.reuse ;  /* 0x0000000207077223 */ /* 0x180fe2000001080a */
[-C--:B------:R-:W-:Y:S01]  /*15cb0*/  FFMA.FTZ R9, R9, R2.reuse, -R10 ;  /* 0x0000000209097223 */ /* 0x080fe2000001080a */
[----:B------:R-:W-:-:S03]  /*15cc0*/  FFMA.FTZ R63, R63, R2, -R14 ;  /* 0x000000023f3f7223 */ /* 0x000fc6000001080e */
[----:B------:R-:W3:Y:S01]  /*15cd0*/  MUFU.EX2 R204, R204 ;  /* 0x000000cc00cc7308 */ /* 0x000ee20000000800 */
[----:B------:R-:W-:-:S07]  /*15ce0*/  FFMA.FTZ R11, R11, R2, -R10 ;  /* 0x000000020b0b7223 */ /* 0x000fce000001080a */
[----:B------:R-:W-:Y:S08]  /*15cf0*/  MUFU.EX2 R3, R3 ;  /* 0x0000000300037308 */ /* 0x000ff00000000800 */
[----:B------:R-:W4:Y:S01]  /*15d00*/  MUFU.EX2 R6, R6 ;  /* 0x0000000600067308 */ /* 0x000f220000000800 */
[----:B------:R-:W-:-:S07]  /*15d10*/  FFMA.FTZ R65, R65, R2, -R14 ;  /* 0x0000000241417223 */ /* 0x000fce000001080e */
[----:B------:R1:W-:Y:S08]  /*15d20*/  MUFU.EX2 R12, R9 ;  /* 0x00000009000c7308 */ /* 0x0003f00000000800 */
[----:B------:R-:W4:Y:S01]  /*15d30*/  MUFU.EX2 R7, R7 ;  /* 0x0000000700077308 */ /* 0x000f220000000800 */
[----:B-1----:R-:W-:-:S04]  /*15d40*/  FADD.FTZ R9, R208, R27 ;  /* 0x0000001bd0097221 */ /* 0x002fc80000010000 */
[----:B0-----:R-:W-:-:S03]  /*15d50*/  FADD.FTZ R30, R210, R9 ;  /* 0x00000009d21e7221 */ /* 0x001fc60000010000 */
[----:B------:R-:W0:Y:S01]  /*15d60*/  MUFU.EX2 R63, R63 ;  /* 0x0000003f003f7308 */ /* 0x000e220000000800 */
[-C--:B------:R-:W-:Y:S01]  /*15d70*/  FFMA.FTZ R13, R13, R2.reuse, -R10 ;  /* 0x000000020d0d7223 */ /* 0x080fe2000001080a */
[----:B--2---:R-:W-:Y:S01]  /*15d80*/  FADD.FTZ R9, R31, R30 ;  /* 0x0000001e1f097221 */ /* 0x004fe20000010000 */
[-C--:B------:R-:W-:Y:S01]  /*15d90*/  FFMA.FTZ R15, R15, R2.reuse, -R10 ;  /* 0x000000020f0f7223 */ /* 0x080fe2000001080a */
[----:B------:R-:W-:-:S04]  /*15da0*/  FFMA.FTZ R67, R67, R2, -R14 ;  /* 0x0000000243437223 */ /* 0x000fc8000001080e */
[----:B------:R-:W1:Y:S01]  /*15db0*/  MUFU.EX2 R8, R8 ;  /* 0x0000000800087308 */ /* 0x000e620000000800 */
[----:B---3--:R-:W-:Y:S01]  /*15dc0*/  FADD.FTZ R32, R204, R9 ;  /* 0x00000009cc207221 */ /* 0x008fe20000010000 */
[----:B------:R-:W-:Y:S01]  /*15dd0*/  FFMA.FTZ R69, R69, R2, -R14 ;  /* 0x0000000245457223 */ /* 0x000fe2000001080e */
[----:B----4-:R-:W-:-:S05]  /*15de0*/  FADD.FTZ R30, R3, R6 ;  /* 0x00000006031e7221 */ /* 0x010fca0000010000 */
[----:B------:R-:W2:Y:S01]  /*15df0*/  MUFU.EX2 R11, R11 ;  /* 0x0000000b000b7308 */ /* 0x000ea20000000800 */
[----:B------:R-:W-:Y:S01]  /*15e00*/  FFMA.FTZ R21, R21, R2, -R10 ;  /* 0x0000000215157223 */ /* 0x000fe2000001080a */
[----:B------:R-:W-:-:S06]  /*15e10*/  FADD.FTZ R32, R59, R32 ;  /* 0x000000203b207221 */ /* 0x000fcc0000010000 */
[----:B------:R-:W3:Y:S01]  /*15e20*/  MUFU.EX2 R65, R65 ;  /* 0x0000004100417308 */ /* 0x000ee20000000800 */
[----:B------:R-:W-:Y:S01]  /*15e30*/  FADD.FTZ R9, R7, R30 ;  /* 0x0000001e07097221 */ /* 0x000fe20000010000 */
[----:B------:R-:W-:-:S06]  /*15e40*/  FFMA.FTZ R33, R33, R2, -R10 ;  /* 0x0000000221217223 */ /* 0x000fcc000001080a */
[----:B------:R0:W4:Y:S01]  /*15e50*/  MUFU.EX2 R20, R13 ;  /* 0x0000000d00147308 */ /* 0x0001220000000800 */
[-CC-:B------:R-:W-:Y:S01]  /*15e60*/  FFMA.FTZ R45, R45, R2.reuse, -R14.reuse ;  /* 0x000000022d2d7223 */ /* 0x180fe2000001080e */
[----:B------:R-:W-:-:S06]  /*15e70*/  FFMA.FTZ R71, R71, R2, -R14 ;  /* 0x0000000247477223 */ /* 0x000fcc000001080e */
[----:B------:R-:W4:Y:S01]  /*15e80*/  MUFU.EX2 R200, R67 ;  /* 0x0000004300c87308 */ /* 0x000f220000000800 */
[----:B0-----:R-:W-:Y:S01]  /*15e90*/  FADD.FTZ R13, R63, R32 ;  /* 0x000000203f0d7221 */ /* 0x001fe20000010000 */
[----:B------:R-:W-:-:S06]  /*15ea0*/  FADD.FTZ R32, R12, R9 ;  /* 0x000000090c207221 */ /* 0x000fcc0000010000 */
[----:B------:R-:W0:Y:S01]  /*15eb0*/  MUFU.EX2 R15, R15 ;  /* 0x0000000f000f7308 */ /* 0x000e220000000800 */
[----:B------:R-:W-:Y:S01]  /*15ec0*/  FFMA.FTZ R35, R35, R2, -R10 ;  /* 0x0000000223237223 */ /* 0x000fe2000001080a */
[----:B-1----:R-:W-:-:S06]  /*15ed0*/  FADD.FTZ R34, R8, R13 ;  /* 0x0000000d08227221 */ /* 0x002fcc0000010000 */
[----:B------:R-:W1:Y:S01]  /*15ee0*/  MUFU.EX2 R69, R69 ;  /* 0x0000004500457308 */ /* 0x000e620000000800 */
[----:B--2---:R-:W-:Y:S01]  /*15ef0*/  FADD.FTZ R9, R11, R32 ;  /* 0x000000200b097221 */ /* 0x004fe20000010000 */
[----:B------:R-:W-:-:S06]  /*15f00*/  FFMA.FTZ R25, R25, R2, -R10 ;  /* 0x0000000219197223 */ /* 0x000fcc000001080a */
[----:B------:R-:W2:Y:S01]  /*15f10*/  MUFU.EX2 R24, R21 ;  /* 0x0000001500187308 */ /* 0x000ea20000000800 */
[----:B------:R-:W-:Y:S01]  /*15f20*/  FFMA.FTZ R73, R73, R2, -R14 ;  /* 0x0000000249497223 */ /* 0x000fe2000001080e */
[----:B---3--:R-:W-:-:S06]  /*15f30*/  FADD.FTZ R13, R65, R34 ;  /* 0x00000022410d7221 */ /* 0x008fcc0000010000 */
[----:B------:R-:W3:Y:S01]  /*15f40*/  MUFU.EX2 R202, R45 ;  /* 0x0000002d00ca7308 */ /* 0x000ee20000000800 */
[----:B------:R-:W-:Y:S01]  /*15f50*/  FFMA.FTZ R47, R47, R2, -R14 ;  /* 0x000000022f2f7223 */ /* 0x000fe2000001080e */
[----:B----4-:R-:W-:-:S06]  /*15f60*/  FADD.FTZ R32, R20, R9 ;  /* 0x0000000914207221 */ /* 0x010fcc0000010000 */
[----:B------:R-:W4:Y:S01]  /*15f70*/  MUFU.EX2 R33, R33 ;  /* 0x0000002100217308 */ /* 0x000f220000000800 */
[----:B------:R-:W-:Y:S01]  /*15f80*/  FFMA.FTZ R29, R29, R2, -R10 ;  /* 0x000000021d1d7223 */ /* 0x000fe2000001080a */
[----:B------:R-:W-:-:S06]  /*15f90*/  FADD.FTZ R34, R200, R13 ;  /* 0x0000000dc8227221 */ /* 0x000fcc0000010000 */
[----:B------:R-:W4:Y:S01]  /*15fa0*/  MUFU.EX2 R71, R71 ;  /* 0x0000004700477308 */ /* 0x000f220000000800 */
[----:B0-----:R-:W-:Y:S01]  /*15fb0*/  FADD.FTZ R9, R15, R32 ;  /* 0x000000200f097221 */ /* 0x001fe20000010000 */
[----:B------:R-:W-:-:S06]  /*15fc0*/  FFMA.FTZ R37, R37, R2, -R10 ;  /* 0x0000000225257223 */ /* 0x000fcc000001080a */
[----:B------:R-:W0:Y:S01]  /*15fd0*/  MUFU.EX2 R26, R35 ;  /* 0x00000023001a7308 */ /* 0x000e220000000800 */
[----:B------:R-:W-:Y:S01]  /*15fe0*/  FFMA.FTZ R75, R75, R2, -R14 ;  /* 0x000000024b4b7223 */ /* 0x000fe2000001080e */
[----:B-1----:R-:W-:-:S06]  /*15ff0*/  FADD.FTZ R13, R69, R34 ;  /* 0x00000022450d7221 */ /* 0x002fcc0000010000 */
[----:B------:R-:W1:Y:S01]  /*16000*/  MUFU.EX2 R196, R73 ;  /* 0x0000004900c47308 */ /* 0x000e620000000800 */
[----:B------:R-:W-:Y:S01]  /*16010*/  FFMA.FTZ R77, R77, R2, -R14 ;  /* 0x000000024d4d7223 */ /* 0x000fe2000001080e */
[----:B--2---:R-:W-:-:S06]  /*16020*/  FADD.FTZ R32, R24, R9 ;  /* 0x0000000918207221 */ /* 0x004fcc0000010000 */
[----:B------:R-:W2:Y:S01]  /*16030*/  MUFU.EX2 R25, R25 ;  /* 0x0000001900197308 */ /* 0x000ea20000000800 */
[----:B------:R-:W-:Y:S01]  /*16040*/  FFMA.FTZ R41, R41, R2, -R10 ;  /* 0x0000000229297223 */ /* 0x000fe2000001080a */
[----:B---3--:R-:W-:-:S06]  /*16050*/  FADD.FTZ R34, R202, R13 ;  /* 0x0000000dca227221 */ /* 0x008fcc0000010000 */
[----:B------:R-:W3:Y:S01]  /*16060*/  MUFU.EX2 R47, R47 ;  /* 0x0000002f002f7308 */ /* 0x000ee20000000800 */
[----:B----4-:R-:W-:Y:S01]  /*16070*/  FADD.FTZ R9, R33, R32 ;  /* 0x0000002021097221 */ /* 0x010fe20000010000 */
[----:B------:R-:W-:-:S06]  /*16080*/  FFMA.FTZ R43, R43, R2, -R10 ;  /* 0x000000022b2b7223 */ /* 0x000fcc000001080a */
[----:B------:R-:W4:Y:S01]  /*16090*/  MUFU.EX2 R28, R29 ;  /* 0x0000001d001c7308 */ /* 0x000f220000000800 */
[----:B------:R-:W-:Y:S01]  /*160a0*/  FFMA.FTZ R79, R79, R2, -R14 ;  /* 0x000000024f4f7223 */ /* 0x000fe2000001080e */
[----:B------:R-:W-:-:S06]  /*160b0*/  FADD.FTZ R13, R71, R34 ;  /* 0x00000022470d7221 */ /* 0x000fcc0000010000 */
[----:B------:R-:W4:Y:S01]  /*160c0*/  MUFU.EX2 R198, R75 ;  /* 0x0000004b00c67308 */ /* 0x000f220000000800 */
[----:B------:R-:W-:Y:S01]  /*160d0*/  FFMA.FTZ R81, R81, R2, -R14 ;  /* 0x0000000251517223 */ /* 0x000fe2000001080e */
[----:B0-----:R-:W-:-:S06]  /*160e0*/  FADD.FTZ R32, R26, R9 ;  /* 0x000000091a207221 */ /* 0x001fcc0000010000 */
[----:B------:R-:W0:Y:S01]  /*160f0*/  MUFU.EX2 R37, R37 ;  /* 0x0000002500257308 */ /* 0x000e220000000800 */
[----:B------:R-:W-:Y:S01]  /*16100*/  @!P1 PRMT R0, RZ, 0x654, R0 ;  /* 0x00000654ff009816 */ /* 0x000fe20000000000 */
[-CC-:B------:R-:W-:Y:S01]  /*16110*/  FFMA.FTZ R39, R39, R2.reuse, -R10.reuse ;  /* 0x0000000227277223 */ /* 0x180fe2000001080a */
[-CC-:B------:R-:W-:Y:S01]  /*16120*/  FFMA.FTZ R51, R51, R2.reuse, -R10.reuse ;  /* 0x0000000233337223 */ /* 0x180fe2000001080a */
[----:B------:R-:W-:-:S04]  /*16130*/  FFMA.FTZ R55, R55, R2, -R10 ;  /* 0x0000000237377223 */ /* 0x000fc8000001080a */
[----:B------:R-:W0:Y:S01]  /*16140*/  MUFU.EX2 R77, R77 ;  /* 0x0000004d004d7308 */ /* 0x000e220000000800 */
[-CC-:B------:R-:W-:Y:S01]  /*16150*/  FFMA.FTZ R57, R57, R2.reuse, -R10.reuse ;  /* 0x0000000239397223 */ /* 0x180fe2000001080a */
[----:B------:R-:W-:Y:S01]  /*16160*/  FFMA.FTZ R49, R49, R2, -R10 ;  /* 0x0000000231317223 */ /* 0x000fe2000001080a */
[----:B-1----:R-:W-:-:S05]  /*16170*/  FADD.FTZ R10, R196, R13 ;  /* 0x0000000dc40a7221 */ /* 0x002fca0000010000 */
[----:B------:R-:W1:Y:S01]  /*16180*/  MUFU.EX2 R30, R41 ;  /* 0x00000029001e7308 */ /* 0x000e620000000800 */
[----:B--2---:R-:W-:Y:S01]  /*16190*/  FADD.FTZ R9, R25, R32 ;  /* 0x0000002019097221 */ /* 0x004fe20000010000 */
[----:B------:R2:W-:Y:S01]  /*161a0*/  @!P1 SYNCS.ARRIVE.TRANS64.RED.A1T0 RZ, [R0+URZ], RZ ;  /* 0x000000ff00ff99a7 */ /* 0x0005e2000810043f */
[----:B---3--:R-:W-:-:S05]  /*161b0*/  FADD.FTZ R13, R47, R10 ;  /* 0x0000000a2f0d7221 */ /* 0x008fca0000010000 */
[----:B------:R-:W3:Y:S01]  /*161c0*/  MUFU.EX2 R192, R79 ;  /* 0x0000004f00c07308 */ /* 0x000ee20000000800 */
[----:B----4-:R-:W-:-:S07]  /*161d0*/  FADD.FTZ R32, R28, R9 ;  /* 0x000000091c207221 */ /* 0x010fce0000010000 */
[----:B------:R-:W4:Y:S01]  /*161e0*/  MUFU.EX2 R43, R43 ;  /* 0x0000002b002b7308 */ /* 0x000f220000000800 */
[----:B------:R-:W-:Y:S01]  /*161f0*/  FADD.FTZ R34, R198, R13 ;  /* 0x0000000dc6227221 */ /* 0x000fe20000010000 */
[----:B0-----:R-:W-:-:S06]  /*16200*/  FADD.FTZ R9, R37, R32 ;  /* 0x0000002025097221 */ /* 0x001fcc0000010000 */
[----:B------:R-:W0:Y:S08]  /*16210*/  MUFU.EX2 R81, R81 ;  /* 0x0000005100517308 */ /* 0x000e300000000800 */
[----:B--2---:R-:W2:Y:S01]  /*16220*/  MUFU.EX2 R0, R39 ;  /* 0x0000002700007308 */ /* 0x004ea20000000800 */
[----:B------:R-:W-:Y:S01]  /*16230*/  F2FP.F16.F32.PACK_AB R206, R8, R63 ;  /* 0x0000003f08ce723e */ /* 0x000fe200000000ff */
[----:B------:R-:W-:Y:S01]  /*16240*/  FADD.FTZ R13, R77, R34 ;  /* 0x000000224d0d7221 */ /* 0x000fe20000010000 */
[----:B-1----:R-:W-:-:S05]  /*16250*/  FADD.FTZ R8, R30, R9 ;  /* 0x000000091e087221 */ /* 0x002fca0000010000 */
[----:B------:R-:W1:Y:S01]  /*16260*/  MUFU.EX2 R51, R51 ;  /* 0x0000003300337308 */ /* 0x000e620000000800 */
[----:B------:R-:W-:Y:S01]  /*16270*/  FFMA.FTZ R14, R83, R2, -R14 ;  /* 0x00000002530e7223 */ /* 0x000fe2000001080e */
[----:B---3--:R-:W-:Y:S01]  /*16280*/  FADD.FTZ R32, R192, R13 ;  /* 0x0000000dc0207221 */ /* 0x008fe20000010000 */
[----:B----4-:R-:W-:-:S05]  /*16290*/  FADD.FTZ R9, R43, R8 ;  /* 0x000000082b097221 */ /* 0x010fca0000010000 */
[----:B------:R-:W3:Y:S01]  /*162a0*/  MUFU.EX2 R10, R55 ;  /* 0x00000037000a7308 */ /* 0x000ee20000000800 */
[----:B0-----:R-:W-:Y:S01]  /*162b0*/  FADD.FTZ R21, R81, R32 ;  /* 0x0000002051157221 */ /* 0x001fe20000010000 */
[----:B--2---:R-:W-:-:S06]  /*162c0*/  FADD.FTZ R32, R0, R9 ;  /* 0x0000000900207221 */ /* 0x004fcc0000010000 */
[----:B------:R-:W0:Y:S01]  /*162d0*/  MUFU.EX2 R57, R57 ;  /* 0x0000003900397308 */ /* 0x000e220000000800 */
[----:B------:R-:W-:Y:S01]  /*162e0*/  ISETP.GE.AND P2, PT, R178, 0x51, PT ;  /* 0x00000051b200780c */ /* 0x000fe20003f46270 */
[----:B-1----:R-:W-:-:S06]  /*162f0*/  FADD.FTZ R9, R51, R32 ;  /* 0x0000002033097221 */ /* 0x002fcc0000010000 */
[----:B------:R-:W1:Y:S08]  /*16300*/  MUFU.EX2 R14, R14 ;  /* 0x0000000e000e7308 */ /* 0x000e700000000800 */
[----:B------:R-:W2:Y:S01]  /*16310*/  MUFU.EX2 R8, R49 ;  /* 0x0000003100087308 */ /* 0x000ea20000000800 */
[----:B------:R-:W-:Y:S01]  /*16320*/  F2FP.F16.F32.PACK_AB R209, R6, R3 ;  /* 0x0000000306d1723e */ /* 0x000fe200000000ff */
[----:B---3--:R-:W-:Y:S01]  /*16330*/  FADD.FTZ R6, R10, R9 ;  /* 0x000000090a067221 */ /* 0x008fe20000010000 */
[----:B------:R-:W-:Y:S03]  /*16340*/  BSSY B0, `(.L_x_833) ;  /* 0x00005b4000007945 */ /* 0x000fe60003800000 */
[----:B0-----:R-:W-:Y:S01]  /*16350*/  FADD.FTZ R3, R57, R6 ;  /* 0x0000000639037221 */ /* 0x001fe20000010000 */
[----:B------:R-:W-:Y:S01]  /*16360*/  F2FP.F16.F32.PACK_AB R205, R20, R11 ;  /* 0x0000000b14cd723e */ /* 0x000fe200000000ff */
[----:B------:R-:W-:Y:S01]  /*16370*/  IMAD.MOV.U32 R150, RZ, RZ, R151 ;  /* 0x000000ffff967224 */ /* 0x000fe200078e0097 */
[----:B------:R-:W-:Y:S01]  /*16380*/  F2FP.F16.F32.PACK_AB R208, R27, R208 ;  /* 0x000000d01bd0723e */ /* 0x000fe200000000ff */
[----:B-1----:R-:W-:Y:S01]  /*16390*/  FADD.FTZ R21, R14, R21 ;  /* 0x000000150e157221 */ /* 0x002fe20000010000 */
[----:B------:R-:W-:Y:S01]  /*163a0*/  F2FP.F16.F32.PACK_AB R210, R31, R210 ;  /* 0x000000d21fd2723e */ /* 0x000fe200000000ff */
[--C-:B------:R-:W-:Y:S01]  /*163b0*/  IMAD.MOV.U32 R148, RZ, RZ, R151.reuse ;  /* 0x000000ffff947224 */ /* 0x100fe200078e0097 */
[----:B------:R-:W-:Y:S01]  /*163c0*/  F2FP.F16.F32.PACK_AB R204, R59, R204 ;  /* 0x000000cc3bcc723e */ /* 0x000fe200000000ff */
[--C-:B------:R-:W-:Y:S01]  /*163d0*/  IMAD.MOV.U32 R147, RZ, RZ, R151.reuse ;  /* 0x000000ffff937224 */ /* 0x100fe200078e0097 */
[----:B------:R-:W-:Y:S01]  /*163e0*/  F2FP.F16.F32.PACK_AB R200, R200, R65 ;  /* 0x00000041c8c8723e */ /* 0x000fe200000000ff */
[----:B------:R-:W-:Y:S01]  /*163f0*/  IMAD.MOV.U32 R145, RZ, RZ, R151 ;  /* 0x000000ffff917224 */ /* 0x000fe200078e0097 */
[----:B------:R-:W-:Y:S01]  /*16400*/  F2FP.F16.F32.PACK_AB R202, R202, R69 ;  /* 0x00000045caca723e */ /* 0x000fe200000000ff */
[----:B--2---:R-:W-:Y:S01]  /*16410*/  FADD.FTZ R20, R8, R3 ;  /* 0x0000000308147221 */ /* 0x004fe20000010000 */
[----:B------:R-:W-:Y:S01]  /*16420*/  F2FP.F16.F32.PACK_AB R196, R196, R71 ;  /* 0x00000047c4c4723e */ /* 0x000fe200000000ff */
[----:B------:R-:W-:Y:S01]  /*16430*/  IMAD.MOV.U32 R3, RZ, RZ, 0x3f800000 ;  /* 0x3f800000ff037424 */ /* 0x000fe200078e00ff */
[----:B------:R-:W-:Y:S01]  /*16440*/  F2FP.F16.F32.PACK_AB R198, R198, R47 ;  /* 0x0000002fc6c6723e */ /* 0x000fe200000000ff */
[--C-:B------:R-:W-:Y:S01]  /*16450*/  IMAD.MOV.U32 R144, RZ, RZ, R151.reuse ;  /* 0x000000ffff907224 */ /* 0x100fe200078e0097 */
        /* <DEDUP_REMOVED lines=20> */
[----:B------:R-:W-:Y:S01]  /*165a0*/  MOV R0, 0x3f800000 ;  /* 0x3f80000000007802 */ /* 0x000fe20000000f00 */
        /* <DEDUP_REMOVED lines=111> */
[----:B------:R-:W-:Y:S01]  /*16ca0*/  IMAD.MOV.U32 R24, RZ, RZ, R151 ;  /* 0x000000ffff187224 */ /* 0x000fe200078e0097 */
[----:B------:R-:W-:Y:S06]  /*16cb0*/  @!P2 BRA `(.L_x_834) ;  /* 0x000000500070a947 */ /* 0x000fec0003800000 */
[----:B------:R-:W-:Y:S01]  /*16cc0*/  IADD3 R6, R179, -0x2, RZ ;  /* 0xfffffffeb3067810 */ /* 0x000fe20007ffe0ff */
[----:B------:R-:W-:Y:S01]  /*16cd0*/  IMAD.MOV.U32 R7, RZ, RZ, R4 ;  /* 0x000000ffff077224 */ /* 0x000fe200078e0004 */
[----:B------:R-:W-:Y:S01]  /*16ce0*/  MOV R9, R221 ;  /* 0x000000dd00097202 */ /* 0x000fe20000000f00 */
        /* <DEDUP_REMOVED lines=66> */
[----:B------:R-:W-:-:S07]  /*17110*/  CS2R R24, SRZ ;  /* 0x0000000000187805 */ /* 0x000fce000001ff00 */
.L_x_845:
[----:B------:R-:W-:-:S04]  /*17120*/  IADD3 R2, R10, 0x1, RZ ;  /* 0x000000010a027810 */ /* 0x000fc80007ffe0ff */
[----:B------:R-:W-:-:S04]  /*17130*/  ISETP.NE.AND P2, PT, R2, 0x2, PT ;  /* 0x000000020200780c */ /* 0x000fc80003f45270 */
[----:B------:R-:W-:Y:S02]  /*17140*/  SEL R2, R2, RZ, P2 ;  /* 0x000000ff02027207 */ /* 0x000fe40001000000 */
[----:B------:R-:W-:-:S03]  /*17150*/  SEL R221, RZ, 0x1, P2 ;  /* 0x00000001ffdd7807 */ /* 0x000fc60001000000 */
[----:B------:R-:W-:Y:S01]  /*17160*/  IMAD.MOV.U32 R220, RZ, RZ, R2 ;  /* 0x000000ffffdc7224 */ /* 0x000fe200078e0002 */
[----:B------:R-:W-:Y:S01]  /*17170*/  LOP3.LUT R221, R9, R221, RZ, 0x3c, !PT ;  /* 0x000000dd09dd7212 */ /* 0x000fe200078e3cff */
[----:B------:R-:W-:Y:S06]  /*17180*/  @!P0 BRA `(.L_x_835) ;  /* 0x0000000000048947 */ /* 0x000fec0003800000 */
[----:B------:R-:W-:Y:S01]  /*17190*/  BPT.TRAP 0x1 ;  /* 0x000000040000795c */ /* 0x000fe20000300000 */
.L_x_835:
[----:B------:R-:W-:Y:S01]  /*171a0*/  IMAD R11, R2, 0x8, R18 ;  /* 0x00000008020b7824 */ /* 0x000fe200078e0212 */
[----:B------:R-:W-:-:S04]  /*171b0*/  SHF.L.U32 R4, R221, 0x1f, RZ ;  /* 0x0000001fdd047819 */ /* 0x000fc800000006ff */
[----:B------:R0:W1:Y:S01]  /*171c0*/  SYNCS.PHASECHK.TRANS64.TRYWAIT P2, [R11+URZ+0x38830], R4 ;  /* 0x038830040b0075a7 */ /* 0x000062000804017f */
[----:B------:R-:W-:Y:S05]  /*171d0*/  @!P0 BRA `(.L_x_836) ;  /* 0x0000000000048947 */ /* 0x000fea0003800000 */
[----:B------:R-:W-:Y:S01]  /*171e0*/  BPT.TRAP 0x1 ;  /* 0x000000040000795c */ /* 0x000fe20000300000 */
.L_x_836:
[----:B------:R-:W-:Y:S01]  /*171f0*/  IMAD R2, R220, 0xa00, R224 ;  /* 0x00000a00dc027824 */ /* 0x000fe200078e02e0 */
[----:B------:R-:W-:Y:S03]  /*17200*/  BSSY B1, `(.L_x_837) ;  /* 0x0000006000017945 */ /* 0x000fe60003800000 */
[C---:B------:R-:W-:Y:S01]  /*17210*/  VIADD R14, R2.reuse, 0x100 ;  /* 0x00000100020e7836 */ /* 0x040fe20000000000 */
[----:B------:R-:W-:Y:S01]  /*17220*/  IADD3 R12, R2, 0x80, RZ ;  /* 0x00000080020c7810 */ /* 0x000fe20007ffe0ff */
[----:B-1----:R-:W-:Y:S06]  /*17230*/  @P2 BRA `(.L_x_838) ;  /* 0x0000000000082947 */ /* 0x002fec0003800000 */
[----:B------:R-:W1:Y:S02]  /*17240*/  SYNCS.PHASECHK.TRANS64.TRYWAIT P2, [R11+URZ+0x38830], R4 ;  /* 0x038830040b0075a7 */ /* 0x000e64000804017f */
[----:B-1----:R-:W-:Y:S05]  /*17250*/  @!P2 BRA `(.L_x_839) ;  /* 0x00000120001ca947 */ /* 0x002fea0003800000 */
.L_x_838:
[----:B------:R-:W-:Y:S05]  /*17260*/  BSYNC B1 ;  /* 0x0000000000017941 */ /* 0x000fea0003800000 */
.L_x_837:
[----:B------:R-:W2:Y:S04]  /*17270*/  LDL.64 R152, [R1+0x50] ;  /* 0x0000500001987983 */ /* 0x000ea80000100a00 */
[----:B------:R-:W3:Y:S01]  /*17280*/  LDL.64 R154, [R1+0x58] ;  /* 0x00005800019a7983 */ /* 0x000ee20000100a00 */
[----:B01----:R-:W-:Y:S01]  /*17290*/  IMAD.MOV.U32 R4, RZ, RZ, R2 ;  /* 0x000000ffff047224 */ /* 0x003fe200078e0002 */
[----:B------:R-:W-:-:S04]  /*172a0*/  MOV R5, 0x40000040 ;  /* 0x4000004000057802 */ /* 0x000fc80000000f00 */
[----:B------:R-:W-:Y:S02]  /*172b0*/  R2UR UR14, R4 ;  /* 0x00000000040e72ca */ /* 0x000fe400000e0000 */
[----:B------:R-:W-:Y:S01]  /*172c0*/  R2UR UR15, R5 ;  /* 0x00000000050f72ca */ /* 0x000fe200000e0000 */
[----:B------:R-:W-:Y:S01]  /*172d0*/  WARPGROUP.ARRIVE ;  /* 0x00000000000079c5 */ /* 0x000fe20000000000 */
[----:B------:R-:W-:Y:S01]  /*172e0*/  IMAD.MOV.U32 R13, RZ, RZ, 0x40000040 ;  /* 0x40000040ff0d7424 */ /* 0x000fe200078e00ff */
[----:B------:R-:W-:-:S04]  /*172f0*/  R2UR UR10, R12 ;  /* 0x000000000c0a72ca */ /* 0x000fc800000e0000 */
[----:B------:R-:W-:Y:S01]  /*17300*/  R2UR UR11, R13 ;  /* 0x000000000d0b72ca */ /* 0x000fe200000e0000 */
[----:B------:R-:W-:Y:S01]  /*17310*/  IMAD.MOV.U32 R15, RZ, RZ, 0x40000040 ;  /* 0x40000040ff0f7424 */ /* 0x000fe200078e00ff */
[----:B------:R-:W-:-:S04]  /*17320*/  R2UR UR6, R14 ;  /* 0x000000000e0672ca */ /* 0x000fc800000e0000 */
[----:B------:R-:W-:Y:S01]  /*17330*/  R2UR UR7, R15 ;  /* 0x000000000f0772ca */ /* 0x000fe200000e0000 */
[----:B------:R-:W-:Y:S01]  /*17340*/  VIADD R4, R2, 0x180 ;  /* 0x0000018002047836 */ /* 0x000fe20000000000 */
[----:B------:R-:W-:-:S04]  /*17350*/  R2UR UR23, R5 ;  /* 0x00000000051772ca */ /* 0x000fc800000e0000 */
[----:B------:R-:W-:Y:S02]  /*17360*/  R2UR UR22, R4 ;  /* 0x00000000041672ca */ /* 0x000fe400000e0000 */
[----:B--2---:R-:W-:Y:S02]  /*17370*/  R2UR UR30, R152 ;  /* 0x00000000981e72ca */ /* 0x004fe400000e0000 */
[----:B------:R-:W-:Y:S02]  /*17380*/  R2UR UR31, R153 ;  /* 0x00000000991f72ca */ /* 0x000fe400000e0000 */
[----:B------:R-:W2:Y:S01]  /*17390*/  LDL.64 R152, [R1+0x48] ;  /* 0x0000480001987983 */ /* 0x000ea20000100a00 */
[----:B---3--:R-:W-:Y:S02]  /*173a0*/  R2UR UR16, R154 ;  /* 0x000000009a1072ca */ /* 0x008fe400000e0000 */
[----:B------:R-:W-:-:S11]  /*173b0*/  R2UR UR17, R155 ;  /* 0x000000009b1172ca */ /* 0x000fd600000e0000 */
[----:B------:R-:W-:Y:S02]  /*173c0*/  UMOV UR12, UR16 ;  /* 0x00000010000c7c82 */ /* 0x000fe40008000000 */
[----:B------:R-:W-:Y:S02]  /*173d0*/  UMOV UR13, UR17 ;  /* 0x00000011000d7c82 */ /* 0x000fe40008000000 */
[----:B------:R-:W-:Y:S01]  /*173e0*/  HGMMA.64x16x16.F32 R184, gdesc[UR12], RZ, !UPT, gsb0 ;  /* 0x002000000cb879f0 */ /* 0x000fe2000c0008ff */
[----:B------:R-:W-:Y:S01]  /*173f0*/  UMOV UR8, UR16 ;  /* 0x0000001000087c82 */ /* 0x000fe20008000000 */
[----:B------:R-:W-:Y:S01]  /*17400*/  UMOV UR9, UR17 ;  /* 0x0000001100097c82 */ /* 0x000fe20008000000 */
[----:B------:R-:W-:Y:S02]  /*17410*/  WARPGROUP.DEPBAR.LE gsb0, 0x0 ;  /* 0x00008000000079c5 */ /* 0x000fe40000010000 */
[----:B------:R-:W-:-:S06]  /*17420*/  WARPGROUP.ARRIVE ;  /* 0x00000000000079c5 */ /* 0x000fcc0000000000 */
        /* <DEDUP_REMOVED lines=8> */
[----:B------:R-:W-:Y:S01]  /*174b0*/  IADD3 R12, R2, 0x200, RZ ;  /* 0x00000200020c7810 */ /* 0x000fe20007ffe0ff */
[----:B------:R-:W-:Y:S02]  /*174c0*/  WARPGROUP.DEPBAR.LE gsb0, 0x0 ;  /* 0x00008000000079c5 */ /* 0x000fe40000010000 */
[----:B------:R-:W-:-:S06]  /*174d0*/  WARPGROUP.ARRIVE ;  /* 0x00000000000079c5 */ /* 0x000fcc0000000000 */
[----:B------:R-:W-:Y:S01]  /*174e0*/  HGMMA.64x16x16.F32 R160, gdesc[UR20], RZ, !UPT, gsb0 ;  /* 0x0020000014a079f0 */ /* 0x000fe2000c0008ff */
[----:B------:R-:W-:Y:S02]  /*174f0*/  R2UR UR18, R12 ;  /* 0x000000000c1272ca */ /* 0x000fe400000e0000 */
[----:B------:R-:W-:Y:S01]  /*17500*/  R2UR UR19, R13 ;  /* 0x000000000d1372ca */ /* 0x000fe200000e0000 */
[----:B------:R-:W-:Y:S01]  /*17510*/  VIADD R4, R2, 0x2 ;  /* 0x0000000202047836 */ /* 0x000fe20000000000 */
[----:B------:R-:W-:Y:S02]  /*17520*/  WARPGROUP.DEPBAR.LE gsb0, 0x0 ;  /* 0x00008000000079c5 */ /* 0x000fe40000010000 */
[----:B--2---:R-:W-:Y:S02]  /*17530*/  R2UR UR28, R152 ;  /* 0x00000000981c72ca */ /* 0x004fe400000e0000 */
[----:B------:R-:W-:Y:S02]  /*17540*/  R2UR UR29, R153 ;  /* 0x00000000991d72ca */ /* 0x000fe400000e0000 */
[----:B------:R-:W-:-:S06]  /*17550*/  WARPGROUP.ARRIVE ;  /* 0x00000000000079c5 */ /* 0x000fcc0000000000 */
[----:B------:R-:W-:Y:S01]  /*17560*/  HGMMA.64x16x16.F32 R152, gdesc[UR16], RZ, !UPT, gsb0 ;  /* 0x00200000109879f0 */ /* 0x000fe2000c0008ff */
        /* <DEDUP_REMOVED lines=14> */
[----:B------:R-:W-:Y:S02]  /*17650*/  VIADD R14, R2, 0x102 ;  /* 0x00000102020e7836 */ /* 0x000fe40000000000 */
[----:B------:R-:W-:Y:S01]  /*17660*/  IMAD.MOV.U32 R15, RZ, RZ, 0x40000040 ;  /* 0x40000040ff0f7424 */ /* 0x000fe200078e00ff */
[----:B------:R-:W-:Y:S01]  /*17670*/  UMOV UR8, UR30 ;  /* 0x0000001e00087c82 */ /* 0x000fe20008000000 */
[----:B------:R-:W-:Y:S01]  /*17680*/  UMOV UR9, UR31 ;  /* 0x0000001f00097c82 */ /* 0x000fe20008000000 */
[----:B------:R-:W-:-:S02]  /*17690*/  WARPGROUP.DEPBAR.LE gsb0, 0x0 ;  /* 0x00008000000079c5 */ /* 0x000fc40000010000 */
[----:B------:R-:W-:Y:S01]  /*176a0*/  WARPGROUP.ARRIVE ;  /* 0x00000000000079c5 */ /* 0x000fe20000000000 */
[----:B------:R-:W-:Y:S02]  /*176b0*/  IADD3 R4, R2, 0x182, RZ ;  /* 0x0000018202047810 */ /* 0x000fe40007ffe0ff */
[----:B------:R-:W-:Y:S01]  /*176c0*/  MOV R5, 0x40000040 ;  /* 0x4000004000057802 */ /* 0x000fe20000000f00 */
[----:B------:R-:W-:Y:S01]  /*176d0*/  UMOV UR4, UR30 ;  /* 0x0000001e00047c82 */ /* 0x000fe20008000000 */
[----:B------:R-:W-:Y:S01]  /*176e0*/  UMOV UR5, UR31 ;  /* 0x0000001f00057c82 */ /* 0x000fe20008000000 */
[----:B------:R-:W-:Y:S01]  /*176f0*/  HGMMA.64x16x16.F32 R176, gdesc[UR24], R176, gsb0 ;  /* 0x0020000018b079f0 */ /* 0x000fe200080008b0 */
[----:B------:R-:W-:Y:S01]  /*17700*/  R2UR UR10, R14 ;  /* 0x000000000e0a72ca */ /* 0x000fe200000e0000 */
[----:B------:R-:W-:Y:S01]  /*17710*/  UMOV UR20, UR30 ;  /* 0x0000001e00147c82 */ /* 0x000fe20008000000 */
[----:B------:R-:W-:Y:S01]  /*17720*/  R2UR UR11, R15 ;  /* 0x000000000f0b72ca */ /* 0x000fe200000e0000 */
[----:B------:R-:W-:Y:S01]  /*17730*/  UMOV UR21, UR31 ;  /* 0x0000001f00157c82 */ /* 0x000fe20008000000 */
[----:B------:R-:W-:Y:S01]  /*17740*/  R2UR UR6, R4 ;  /* 0x00000000040672ca */ /* 0x000fe200000e0000 */
[----:B------:R-:W-:Y:S01]  /*17750*/  UMOV UR16, UR28 ;  /* 0x0000001c00107c82 */ /* 0x000fe20008000000 */
[----:B------:R-:W-:Y:S01]  /*17760*/  UMOV UR17, UR29 ;  /* 0x0000001d00117c82 */ /* 0x000fe20008000000 */
[----:B------:R-:W-:Y:S01]  /*17770*/  UMOV UR12, UR28 ;  /* 0x0000001c000c7c82 */ /* 0x000fe20008000000 */
[----:B------:R-:W-:Y:S01]  /*17780*/  UMOV UR13, UR29 ;  /* 0x0000001d000d7c82 */ /* 0x000fe20008000000 */
[----:B------:R-:W2:Y:S01]  /*17790*/  LDL.64 R12, [R1+0x38] ;  /* 0x00003800010c7983 */ /* 0x000ea20000100a00 */
[----:B------:R-:W-:-:S02]  /*177a0*/  WARPGROUP.DEPBAR.LE gsb0, 0x0 ;  /* 0x00008000000079c5 */ /* 0x000fc40000010000 */
[----:B------:R-:W-:Y:S01]  /*177b0*/  WARPGROUP.ARRIVE ;  /* 0x00000000000079c5 */ /* 0x000fe20000000000 */
[----:B------:R-:W-:Y:S01]  /*177c0*/  R2UR UR7, R5 ;  /* 0x00000000050772ca */ /* 0x000fe200000e0000 */
[----:B------:R-:W3:Y:S04]  /*177d0*/  LDL.64 R14, [R1+0x40] ;  /* 0x00004000010e7983 */ /* 0x000ee80000100a00 */
[----:B------:R-:W-:Y:S01]  /*177e0*/  HGMMA.64x16x16.F32 R168, gdesc[UR8], R168, gsb0 ;  /* 0x0020000008a879f0 */ /* 0x000fe200080008a8 */
[----:B------:R-:W-:Y:S02]  /*177f0*/  VIADD R4, R2, 0x202 ;  /* 0x0000020202047836 */ /* 0x000fe40000000000 */
[----:B------:R-:W-:Y:S01]  /*17800*/  IMAD.MOV.U32 R5, RZ, RZ, 0x40000040 ;  /* 0x40000040ff057424 */ /* 0x000fe200078e00ff */
[----:B------:R-:W-:-:S02]  /*17810*/  WARPGROUP.DEPBAR.LE gsb0, 0x0 ;  /* 0x00008000000079c5 */ /* 0x000fc40000010000 */
[----:B------:R-:W-:-:S06]  /*17820*/  WARPGROUP.ARRIVE ;  /* 0x00000000000079c5 */ /* 0x000fcc0000000000 */
[----:B------:R-:W-:Y:S01]  /*17830*/  HGMMA.64x16x16.F32 R160, gdesc[UR4], R160, gsb0 ;  /* 0x0020000004a079f0 */ /* 0x000fe200080008a0 */
[----:B------:R-:W-:Y:S02]  /*17840*/  R2UR UR22, R4 ;  /* 0x00000000041672ca */ /* 0x000fe400000e0000 */
[----:B------:R-:W-:Y:S01]  /*17850*/  R2UR UR23, R5 ;  /* 0x00000000051772ca */ /* 0x000fe200000e0000 */
[----:B------:R-:W-:Y:S01]  /*17860*/  IMAD.MOV.U32 R5, RZ, RZ, 0x40000040 ;  /* 0x40000040ff057424 */ /* 0x000fe200078e00ff */
[----:B------:R-:W-:Y:S02]  /*17870*/  WARPGROUP.DEPBAR.LE gsb0, 0x0 ;  /* 0x00008000000079c5 */ /* 0x000fe40000010000 */
[----:B------:R-:W-:-:S09]  /*17880*/  WARPGROUP.ARRIVE ;  /* 0x00000000000079c5 */ /* 0x000fd20000000000 */
[----:B------:R-:W-:Y:S01]  /*17890*/  HGMMA.64x16x16.F32 R152, gdesc[UR20], R152, gsb0 ;  /* 0x00200000149879f0 */ /* 0x000fe20008000898 */
[----:B------:R-:W-:Y:S02]  /*178a0*/  IADD3 R4, R2, 0x4, RZ ;  /* 0x0000000402047810 */ /* 0x000fe40007ffe0ff */
        /* <DEDUP_REMOVED lines=40> */
[----:B------:R-:W-:Y:S01]  /*17b30*/  IMAD.MOV.U32 R5, RZ, RZ, 0x40000040 ;  /* 0x40000040ff057424 */ /* 0x000fe200078e00ff */
[----:B---3--:R-:W-:Y:S02]  /*17b40*/  R2UR UR30, R14 ;  /* 0x000000000e1e72ca */ /* 0x008fe400000e0000 */
[----:B------:R-:W-:Y:S02]  /*17b50*/  R2UR UR31, R15 ;  /* 0x000000000f1f72ca */ /* 0x000fe400000e0000 */
[----:B------:R-:W-:Y:S01]  /*17b60*/  R2UR UR22, R4 ;  /* 0x00000000041672ca */ /* 0x000fe200000e0000 */
[----:B------:R-:W3:Y:S01]  /*17b70*/  LDL.64 R14, [R1+0x30] ;  /* 0x00003000010e7983 */ /* 0x000ee20000100a00 */
[----:B------:R-:W-:-:S07]  /*17b80*/  R2UR UR23, R5 ;  /* 0x00000000051772ca */ /* 0x000fce00000e0000 */
[----:B------:R-:W-:Y:S02]  /*17b90*/  UMOV UR20, UR30 ;  /* 0x0000001e00147c82 */ /* 0x000fe40008000000 */
[----:B------:R-:W-:Y:S01]  /*17ba0*/  UMOV UR21, UR31 ;  /* 0x0000001f00157c82 */ /* 0x000fe20008000000 */
        /* <DEDUP_REMOVED lines=40> */
[----:B------:R-:W-:Y:S02]  /*17e30*/  MOV R5, 0x40000040 ;  /* 0x4000004000057802 */ /* 0x000fe40000000f00 */
[----:B--2---:R-:W-:Y:S02]  /*17e40*/  R2UR UR28, R12 ;  /* 0x000000000c1c72ca */ /* 0x004fe400000e0000 */
[----:B------:R-:W-:Y:S02]  /*17e50*/  R2UR UR29, R13 ;  /* 0x000000000d1d72ca */ /* 0x000fe400000e0000 */
[----:B------:R-:W-:Y:S01]  /*17e60*/  R2UR UR26, R4 ;  /* 0x00000000041a72ca */ /* 0x000fe200000e0000 */
[----:B------:R-:W2:Y:S01]  /*17e70*/  LDL.64 R12, [R1+0x28] ;  /* 0x00002800010c7983 */ /* 0x000ea20000100a00 */
[----:B------:R-:W-:-:S07]  /*17e80*/  R2UR UR27, R5 ;  /* 0x00000000051b72ca */ /* 0x000fce00000e0000 */
[----:B------:R-:W-:Y:S02]  /*17e90*/  UMOV UR24, UR28 ;  /* 0x0000001c00187c82 */ /* 0x000fe40008000000 */
[----:B------:R-:W-:Y:S01]  /*17ea0*/  UMOV UR25, UR29 ;  /* 0x0000001d00197c82 */ /* 0x000fe20008000000 */
[----:B------:R-:W-:Y:S02]  /*17eb0*/  WARPGROUP.DEPBAR.LE gsb0, 0x0 ;  /* 0x00008000000079c5 */ /* 0x000fe40000010000 */
[----:B------:R-:W-:-:S06]  /*17ec0*/  WARPGROUP.ARRIVE ;  /* 0x00000000000079c5 */ /* 0x000fcc0000000000 */
        /* <DEDUP_REMOVED lines=38> */
[----:B------:R-:W-:Y:S02]  /*18130*/  IADD3 R4, R2, 0x282, RZ ;  /* 0x0000028202047810 */ /* 0x000fe40007ffe0ff */
        /* <DEDUP_REMOVED lines=144> */
[----:B--2---:R-:W-:Y:S02]  /*18a40*/  R2UR UR28, R12 ;  /* 0x000000000c1c72ca */ /* 0x004fe400000e0000 */
[----:B------:R-:W-:Y:S02]  /*18a50*/  R2UR UR29, R13 ;  /* 0x000000000d1d72ca */ /* 0x000fe400000e0000 */
[----:B------:R-:W-:Y:S01]  /*18a60*/  R2UR UR26, R4 ;  /* 0x00000000041a72ca */ /* 0x000fe200000e0000 */
[----:B------:R-:W2:Y:S01]  /*18a70*/  LDL.64 R12, [R1] ;  /* 0x00000000010c7983 */ /* 0x000ea20000100a00 */
        /* <DEDUP_REMOVED lines=46> */
[----:B------:R-:W-:Y:S02]  /*18d60*/  R2UR UR14, R4 ;  /* 0x00000000040e72ca */ /* 0x000fe400000e0000 */
        /* <DEDUP_REMOVED lines=445> */
.L_x_840:
[----:B------:R-:W-:Y:S01]  /*1a940*/  SHF.L.U32 R0, R9, 0x1f, RZ ;  /* 0x0000001f09007819 */ /* 0x000fe200000006ff */
[----:B------:R-:W-:-:S04]  /*1a950*/  IMAD R9, R10, 0x8, R18 ;  /* 0x000000080a097824 */ /* 0x000fc800078e0212 */
[----:B------:R0:W1:Y:S01]  /*1a960*/  SYNCS.PHASECHK.TRANS64.TRYWAIT P2, [R9+URZ+0x38850], R0 ;  /* 0x03885000090075a7 */ /* 0x000062000804017f */
[----:B------:R-:W-:Y:S05]  /*1a970*/  @!P0 BRA `(.L_x_841) ;  /* 0x0000000000048947 */ /* 0x000fea0003800000 */
[----:B------:R-:W-:Y:S01]  /*1a980*/  BPT.TRAP 0x1 ;  /* 0x000000040000795c */ /* 0x000fe20000300000 */
.L_x_841:
[----:B------:R-:W-:Y:S04]  /*1a990*/  BSSY B1, `(.L_x_842) ;  /* 0x0000004000017945 */ /* 0x000fe80003800000 */
[----:B-1----:R-:W-:Y:S05]  /*1a9a0*/  @P2 BRA `(.L_x_843) ;  /* 0x0000000000082947 */ /* 0x002fea0003800000 */
[----:B------:R-:W1:Y:S02]  /*1a9b0*/  SYNCS.PHASECHK.TRANS64.TRYWAIT P2, [R9+URZ+0x38850], R0 ;  /* 0x03885000090075a7 */ /* 0x000e64000804017f */
[----:B-1----:R-:W-:Y:S05]  /*1a9c0*/  @!P2 BRA `(.L_x_844) ;  /* 0x000000e80054a947 */ /* 0x002fea0003800000 */
.L_x_843:
[----:B------:R-:W-:Y:S05]  /*1a9d0*/  BSYNC B1 ;  /* 0x0000000000017941 */ /* 0x000fea0003800000 */
.L_x_842:
[----:B01----:R-:W-:Y:S01]  /*1a9e0*/  IADD3 R0, R18, 0x400, RZ ;  /* 0x0000040012007810 */ /* 0x003fe20007ffe0ff */
[----:B------:R-:W-:Y:S01]  /*1a9f0*/  IMAD.MOV.U32 R3, RZ, RZ, 0x40000040 ;  /* 0x40000040ff037424 */ /* 0x000fe200078e00ff */
[----:B------:R-:W-:Y:S01]  /*1aa00*/  WARPGROUP.ARRIVE ;  /* 0x00000000000079c5 */ /* 0x000fe20000000000 */
[----:B------:R-:W-:Y:S01]  /*1aa10*/  MOV R5, 0x40000040 ;  /* 0x4000004000057802 */ /* 0x000fe20000000f00 */
[----:B------:R-:W-:Y:S01]  /*1aa20*/  FMUL.FTZ R14, R188, UR39 ;  /* 0x00000027bc0e7c20 */ /* 0x000fe20008410000 */
[----:B------:R-:W-:Y:S01]  /*1aa30*/  SHF.R.U32.HI R0, RZ, 0x4, R0 ;  /* 0x00000004ff007819 */ /* 0x000fe20000011600 */
[----:B------:R-:W-:Y:S01]  /*1aa40*/  FMUL.FTZ R15, R189, UR39 ;  /* 0x00000027bd0f7c20 */ /* 0x000fe20008410000 */
[----:B------:R-:W-:Y:S01]  /*1aa50*/  R2UR UR7, R3 ;  /* 0x00000000030772ca */ /* 0x000fe200000e0000 */
[----:B------:R-:W-:Y:S01]  /*1aa60*/  FMUL.FTZ R177, R177, UR39 ;  /* 0x00000027b1b17c20 */ /* 0x000fe20008410000 */
[----:B------:R-:W-:Y:S01]  /*1aa70*/  LOP3.LUT R0, R0, 0x3fff, RZ, 0xc0, !PT ;  /* 0x00003fff00007812 */ /* 0x000fe200078ec0ff */
[----:B------:R-:W-:Y:S01]  /*1aa80*/  MUFU.TANH R14, R14 ;  /* 0x0000000e000e7308 */ /* 0x000fe20000002400 */
[----:B------:R-:W-:Y:S01]  /*1aa90*/  FMUL.FTZ R180, R180, UR39 ;  /* 0x00000027b4b47c20 */ /* 0x000fe20008410000 */
[----:B------:R-:W-:Y:S01]  /*1aaa0*/  FMUL.FTZ R181, R181, UR39 ;  /* 0x00000027b5b57c20 */ /* 0x000fe20008410000 */
[----:B------:R-:W-:Y:S01]  /*1aab0*/  LOP3.LUT R0, R0, 0x2800000, RZ, 0xfc, !PT ;  /* 0x0280000000007812 */ /* 0x000fe200078efcff */
[----:B------:R-:W-:Y:S01]  /*1aac0*/  FMUL.FTZ R168, R168, UR39 ;  /* 0x00000027a8a87c20 */ /* 0x000fe20008410000 */
[----:B------:R-:W-:Y:S01]  /*1aad0*/  FMUL.FTZ R169, R169, UR39 ;  /* 0x00000027a9a97c20 */ /* 0x000fe20008410000 */
[----:B------:R-:W-:Y:S01]  /*1aae0*/  FMUL.FTZ R172, R172, UR39 ;  /* 0x00000027acac7c20 */ /* 0x000fe20008410000 */
[----:B------:R-:W-:Y:S01]  /*1aaf0*/  FMUL.FTZ R173, R173, UR39 ;  /* 0x00000027adad7c20 */ /* 0x000fe20008410000 */
[----:B------:R-:W-:-:S02]  /*1ab00*/  IMAD R2, R10, 0xa00, R0 ;  /* 0x00000a000a027824 */ /* 0x000fc400078e0200 */
[----:B------:R-:W-:Y:S01]  /*1ab10*/  FMUL.FTZ R0, R184, UR39 ;  /* 0x00000027b8007c20 */ /* 0x000fe20008410000 */
[----:B------:R-:W-:Y:S01]  /*1ab20*/  MUFU.TANH R15, R15 ;  /* 0x0000000f000f7308 */ /* 0x000fe20000002400 */
[----:B------:R-:W-:Y:S01]  /*1ab30*/  FMUL.FTZ R160, R160, UR39 ;  /* 0x00000027a0a07c20 */ /* 0x000fe20008410000 */
[C---:B------:R-:W-:Y:S01]  /*1ab40*/  VIADD R4, R2.reuse, 0x80 ;  /* 0x0000008002047836 */ /* 0x040fe20000000000 */
[----:B------:R-:W-:Y:S01]  /*1ab50*/  R2UR UR6, R2 ;  /* 0x00000000020672ca */ /* 0x000fe200000e0000 */
[----:B------:R-:W-:Y:S01]  /*1ab60*/  FMUL.FTZ R161, R161, UR39 ;  /* 0x00000027a1a17c20 */ /* 0x000fe20008410000 */
[----:B------:R-:W-:Y:S01]  /*1ab70*/  FMUL.FTZ R164, R164, UR39 ;  /* 0x00000027a4a47c20 */ /* 0x000fe20008410000 */
[----:B------:R-:W-:Y:S01]  /*1ab80*/  FMUL.FTZ R165, R165, UR39 ;  /* 0x00000027a5a57c20 */ /* 0x000fe20008410000 */
[----:B------:R-:W-:Y:S01]  /*1ab90*/  FMUL.FTZ R152, R152, UR39 ;  /* 0x0000002798987c20 */ /* 0x000fe20008410000 */
[----:B------:R-:W0:Y:S01]  /*1aba0*/  MUFU.TANH R0, R0 ;  /* 0x0000000000007308 */ /* 0x000e220000002400 */
[----:B------:R-:W-:Y:S01]  /*1abb0*/  FMUL.FTZ R153, R153, UR39 ;  /* 0x0000002799997c20 */ /* 0x000fe20008410000 */
[----:B------:R-:W-:Y:S01]  /*1abc0*/  FMUL.FTZ R156, R156, UR39 ;  /* 0x000000279c9c7c20 */ /* 0x000fe20008410000 */
[----:B------:R-:W-:Y:S01]  /*1abd0*/  MOV R3, 0x40000040 ;  /* 0x4000004000037802 */ /* 0x000fe20000000f00 */
[----:B------:R-:W-:Y:S01]  /*1abe0*/  FMUL.FTZ R10, R186, UR39 ;  /* 0x00000027ba0a7c20 */ /* 0x000fe20008410000 */
[----:B------:R-:W-:Y:S01]  /*1abf0*/  FMUL.FTZ R12, R187, UR39 ;  /* 0x00000027bb0c7c20 */ /* 0x000fe20008410000 */
[----:B------:R-:W-:Y:S01]  /*1ac00*/  FMUL.FTZ R13, R190, UR39 ;  /* 0x00000027be0d7c20 */ /* 0x000fe20008410000 */
[----:B------:R-:W-:Y:S01]  /*1ac10*/  FMUL.FTZ R184, R191, UR39 ;  /* 0x00000027bfb87c20 */ /* 0x000fe20008410000 */
[----:B------:R-:W-:Y:S01]  /*1ac20*/  HGMMA.64x256x16.F32 R24, R208, gdesc[UR4].tnspB, R24, gsb0 ;  /* 0x43e00004d0187df0 */ /* 0x000fe20008000818 */
[----:B------:R-:W-:Y:S01]  /*1ac30*/  R2UR UR6, R4 ;  /* 0x00000000040672ca */ /* 0x000fe200000e0000 */
[----:B------:R-:W-:Y:S01]  /*1ac40*/  VIADD R4, R2, 0x100 ;  /* 0x0000010002047836 */ /* 0x000fe20000000000 */
[----:B------:R-:W-:Y:S01]  /*1ac50*/  R2UR UR7, R5 ;  /* 0x00000000050772ca */ /* 0x000fe200000e0000 */
[----:B------:R-:W-:Y:S01]  /*1ac60*/  IMAD.MOV.U32 R5, RZ, RZ, 0x40000040 ;  /* 0x40000040ff057424 */ /* 0x000fe200078e00ff */
[----:B------:R-:W-:Y:S01]  /*1ac70*/  MUFU.TANH R177, R177 ;  /* 0x000000b100b17308 */ /* 0x000fe20000002400 */
[----:B------:R-:W-:Y:S01]  /*1ac80*/  FMUL.FTZ R170, R170, UR39 ;  /* 0x00000027aaaa7c20 */ /* 0x000fe20008410000 */
[----:B------:R-:W-:Y:S01]  /*1ac90*/  FMUL.FTZ R171, R171, UR39 ;  /* 0x00000027abab7c20 */ /* 0x000fe20008410000 */
[----:B------:R-:W-:Y:S01]  /*1aca0*/  FMUL.FTZ R174, R174, UR39 ;  /* 0x00000027aeae7c20 */ /* 0x000fe20008410000 */
[----:B------:R-:W-:Y:S01]  /*1acb0*/  FMUL.FTZ R175, R175, UR39 ;  /* 0x00000027afaf7c20 */ /* 0x000fe20008410000 */
[----:B------:R-:W-:Y:S01]  /*1acc0*/  FMUL.FTZ R162, R162, UR39 ;  /* 0x00000027a2a27c20 */ /* 0x000fe20008410000 */
[----:B------:R-:W-:Y:S01]  /*1acd0*/  FMUL.FTZ R163, R163, UR39 ;  /* 0x00000027a3a37c20 */ /* 0x000fe20008410000 */
[----:B------:R-:W-:Y:S01]  /*1ace0*/  FMUL.FTZ R166, R166, UR39 ;  /* 0x00000027a6a67c20 */ /* 0x000fe20008410000 */
[----:B------:R-:W-:Y:S01]  /*1acf0*/  MUFU.TANH R180, R180 ;  /* 0x000000b400b47308 */ /* 0x000fe20000002400 */
[----:B------:R-:W-:Y:S01]  /*1ad00*/  FMUL.FTZ R167, R167, UR39 ;  /* 0x00000027a7a77c20 */ /* 0x000fe20008410000 */
[----:B------:R-:W-:Y:S01]  /*1ad10*/  FMUL.FTZ R154, R154, UR39 ;  /* 0x000000279a9a7c20 */ /* 0x000fe20008410000 */
[----:B------:R-:W-:Y:S01]  /*1ad20*/  FMUL.FTZ R155, R155, UR39 ;  /* 0x000000279b9b7c20 */ /* 0x000fe20008410000 */
[----:B------:R-:W-:Y:S01]  /*1ad30*/  FMUL.FTZ R158, R158, UR39 ;  /* 0x000000279e9e7c20 */ /* 0x000fe20008410000 */
[----:B------:R-:W-:Y:S01]  /*1ad40*/  FMUL.FTZ R159, R159, UR39 ;  /* 0x000000279f9f7c20 */ /* 0x000fe20008410000 */
[----:B------:R-:W-:Y:S01]  /*1ad50*/  @!P1 VIADD R11, R11, 0x38840 ;  /* 0x000388400b0b9836 */ /* 0x000fe20000000000 */
[----:B------:R-:W-:Y:S01]  /*1ad60*/  @!P1 IADD3 R9, R9, 0x38860, RZ ;  /* 0x0003886009099810 */ /* 0x000fe20007ffe0ff */
[----:B------:R-:W-:Y:S01]  /*1ad70*/  MUFU.TANH R181, R181 ;  /* 0x000000b500b57308 */ /* 0x000fe20000002400 */
[C---:B------:R-:W-:Y:S01]  /*1ad80*/  ISETP.GT.AND P2, PT, R6.reuse, RZ, PT ;  /* 0x000000ff0600720c */ /* 0x040fe20003f44270 */
[----:B------:R-:W-:Y:S01]  /*1ad90*/  VIADD R6, R6, 0xffffffff ;  /* 0xffffffff06067836 */ /* 0x000fe20000000000 */
[----:B------:R-:W-:-:S05]  /*1ada0*/  @!P1 PRMT R9, RZ, 0x654, R9 ;  /* 0x00000654ff099816 */ /* 0x000fca0000000009 */
[----:B------:R-:W-:Y:S08]  /*1adb0*/  MUFU.TANH R168, R168 ;  /* 0x000000a800a87308 */ /* 0x000ff00000002400 */
        /* <DEDUP_REMOVED lines=27> */
[----:B------:R-:W-:-:S06]  /*1af70*/  WARPGROUP.ARRIVE ;  /* 0x00000000000079c5 */ /* 0x000fcc0000000000 */
[----:B------:R-:W-:Y:S01]  /*1af80*/  HGMMA.64x256x16.F32 R24, R204, gdesc[UR4].tnspB, R24, gsb0 ;  /* 0x43e00004cc187df0 */ /* 0x000fe20008000818 */
[----:B------:R-:W-:Y:S02]  /*1af90*/  R2UR UR6, R4 ;  /* 0x00000000040672ca */ /* 0x000fe400000e0000 */
[----:B------:R-:W-:Y:S01]  /*1afa0*/  R2UR UR7, R5 ;  /* 0x00000000050772ca */ /* 0x000fe200000e0000 */
[----:B------:R-:W-:Y:S01]  /*1afb0*/  IMAD.MOV.U32 R5, RZ, RZ, 0x40000040 ;  /* 0x40000040ff057424 */ /* 0x000fe200078e00ff */
[C---:B------:R-:W-:Y:S01]  /*1afc0*/  IADD3 R4, R2.reuse, 0x180, RZ ;  /* 0x0000018002047810 */ /* 0x040fe20007ffe0ff */
[----:B------:R-:W-:Y:S01]  /*1afd0*/  VIADD R2, R2, 0x200 ;  /* 0x0000020002027836 */ /* 0x000fe20000000000 */
[----:B------:R-:W-:Y:S02]  /*1afe0*/  WARPGROUP.DEPBAR.LE gsb0, 0x0 ;  /* 0x00008000000079c5 */ /* 0x000fe40000010000 */
[----:B------:R-:W-:-:S15]  /*1aff0*/  WARPGROUP.ARRIVE ;  /* 0x00000000000079c5 */ /* 0x000fde0000000000 */
[----:B------:R-:W-:-:S04]  /*1b000*/  NOP ;  /* 0x0000000000007918 */ /* 0x000fc80000000000 */
[----:B------:R-:W-:Y:S01]  /*1b010*/  HGMMA.64x256x16.F32 R24, R200, gdesc[UR4].tnspB, R24, gsb0 ;  /* 0x43e00004c8187df0 */ /* 0x000fe20008000818 */
[----:B------:R-:W-:Y:S01]  /*1b020*/  R2UR UR6, R4 ;  /* 0x00000000040672ca */ /* 0x000fe200000e0000 */
[----:B------:R-:W-:Y:S01]  /*1b030*/  FMUL.FTZ R4, R185, UR39 ;  /* 0x00000027b9047c20 */ /* 0x000fe20008410000 */
[----:B------:R-:W-:Y:S01]  /*1b040*/  R2UR UR7, R5 ;  /* 0x00000000050772ca */ /* 0x000fe200000e0000 */
[----:B------:R-:W-:Y:S01]  /*1b050*/  FMUL.FTZ R185, R176, UR39 ;  /* 0x00000027b0b97c20 */ /* 0x000fe20008410000 */
[----:B------:R-:W-:Y:S01]  /*1b060*/  FMUL.FTZ R176, R178, UR39 ;  /* 0x00000027b2b07c20 */ /* 0x000fe20008410000 */
[----:B------:R-:W-:Y:S01]  /*1b070*/  FMUL.FTZ R178, R179, UR39 ;  /* 0x00000027b3b27c20 */ /* 0x000fe20008410000 */
[----:B------:R-:W-:Y:S01]  /*1b080*/  FMUL.FTZ R179, R182, UR39 ;  /* 0x00000027b6b37c20 */ /* 0x000fe20008410000 */
[----:B------:R-:W1:Y:S01]  /*1b090*/  MUFU.TANH R4, R4 ;  /* 0x0000000400047308 */ /* 0x000e620000002400 */
[----:B------:R-:W-:Y:S01]  /*1b0a0*/  FMUL.FTZ R182, R157, UR39 ;  /* 0x000000279db67c20 */ /* 0x000fe20008410000 */
[----:B------:R-:W-:-:S06]  /*1b0b0*/  FMUL.FTZ R157, R183, UR39 ;  /* 0x00000027b79d7c20 */ /* 0x000fcc0008410000 */
[----:B------:R-:W2:Y:S08]  /*1b0c0*/  MUFU.TANH R185, R185 ;  /* 0x000000b900b97308 */ /* 0x000eb00000002400 */
[----:B------:R-:W3:Y:S08]  /*1b0d0*/  MUFU.TANH R182, R182 ;  /* 0x000000b600b67308 */ /* 0x000ef00000002400 */
[----:B------:R-:W4:Y:S08]  /*1b0e0*/  MUFU.TANH R176, R176 ;  /* 0x000000b000b07308 */ /* 0x000f300000002400 */
[----:B------:R-:W5:Y:S08]  /*1b0f0*/  MUFU.TANH R178, R178 ;  /* 0x000000b200b27308 */ /* 0x000f700000002400 */
[----:B------:R-:W5:Y:S08]  /*1b100*/  MUFU.TANH R179, R179 ;  /* 0x000000b300b37308 */ /* 0x000f700000002400 */
[----:B------:R-:W5:Y:S01]  /*1b110*/  MUFU.TANH R157, R157 ;  /* 0x0000009d009d7308 */ /* 0x000f620000002400 */
[----:B------:R-:W-:-:S02]  /*1b120*/  WARPGROUP.DEPBAR.LE gsb0, 0x0 ;  /* 0x00008000000079c5 */ /* 0x000fc40000010000 */
[----:B------:R-:W-:-:S06]  /*1b130*/  WARPGROUP.ARRIVE ;  /* 0x00000000000079c5 */ /* 0x000fcc0000000000 */
[----:B------:R-:W-:Y:S01]  /*1b140*/  HGMMA.64x256x16.F32 R24, R196, gdesc[UR4].tnspB, R24, gsb0 ;  /* 0x43e00004c4187df0 */ /* 0x000fe20008000818 */
[----:B------:R-:W-:Y:S02]  /*1b150*/  R2UR UR6, R2 ;  /* 0x00000000020672ca */ /* 0x000fe400000e0000 */
[----:B0-----:R-:W-:Y:S02]  /*1b160*/  FMNMX.FTZ R2, R0, R8, !PT ;  /* 0x0000000800027209 */ /* 0x001fe40007810000 */
[----:B------:R-:W-:Y:S02]  /*1b170*/  R2UR UR7, R3 ;  /* 0x00000000030772ca */ /* 0x000fe400000e0000 */
[----:B-1----:R-:W-:-:S04]  /*1b180*/  FMNMX.FTZ R2, R4, R2, !PT ;  /* 0x0000000204027209 */ /* 0x002fc80007810000 */
[----:B------:R-:W-:-:S04]  /*1b190*/  FMNMX.FTZ R2, R14, R2, !PT ;  /* 0x000000020e027209 */ /* 0x000fc80007810000 */
[----:B------:R-:W-:-:S04]  /*1b1a0*/  FMNMX.FTZ R2, R15, R2, !PT ;  /* 0x000000020f027209 */ /* 0x000fc80007810000 */
[----:B--2---:R-:W-:-:S04]  /*1b1b0*/  FMNMX.FTZ R2, R185, R2, !PT ;  /* 0x00000002b9027209 */ /* 0x004fc80007810000 */
[----:B------:R-:W-:-:S04]  /*1b1c0*/  FMNMX.FTZ R2, R177, R2, !PT ;  /* 0x00000002b1027209 */ /* 0x000fc80007810000 */
        /* <DEDUP_REMOVED lines=13> */
[----:B---3--:R-:W-:-:S05]  /*1b2a0*/  FMNMX.FTZ R2, R182, R2, !PT ;  /* 0x00000002b6027209 */ /* 0x008fca0007810000 */
[----:B------:R-:W0:Y:S02]  /*1b2b0*/  SHFL.BFLY PT, R3, R2, 0x2, 0x1f ;  /* 0x0c401f0002037f89 */ /* 0x000e2400000e0000 */
[----:B0-----:R-:W-:Y:S01]  /*1b2c0*/  FMNMX.FTZ R3, R2, R3, !PT ;  /* 0x0000000302037209 */ /* 0x001fe20007810000 */
[----:B------:R-:W-:-:S04]  /*1b2d0*/  IMAD.U32 R2, RZ, RZ, UR38 ;  /* 0x00000026ff027e24 */ /* 0x000fc8000f8e00ff */
[----:B------:R-:W0:Y:S02]  /*1b2e0*/  SHFL.BFLY PT, R5, R3, 0x1, 0x1f ;  /* 0x0c201f0003057f89 */ /* 0x000e2400000e0000 */
[----:B0-----:R-:W-:Y:S02]  /*1b2f0*/  FMNMX.FTZ R5, R3, R5, !PT ;  /* 0x0000000503057209 */ /* 0x001fe40007810000 */
[----:B------:R-:W-:-:S03]  /*1b300*/  FMNMX.FTZ R3, R10, R7, !PT ;  /* 0x000000070a037209 */ /* 0x000fc60007810000 */
[----:B------:R-:W-:Y:S01]  /*1b310*/  FADD.FTZ R8, -R5, R8 ;  /* 0x0000000805087221 */ /* 0x000fe20000010100 */
[----:B------:R-:W-:-:S03]  /*1b320*/  FMNMX.FTZ R183, R12, R3, !PT ;  /* 0x000000030cb77209 */ /* 0x000fc60007810000 */
[-C--:B------:R-:W-:Y:S01]  /*1b330*/  FMUL.FTZ R3, R8, R2.reuse ;  /* 0x0000000208037220 */ /* 0x080fe20000410000 */
[----:B------:R-:W-:Y:S01]  /*1b340*/  FMNMX.FTZ R8, R13, R183, !PT ;  /* 0x000000b70d087209 */ /* 0x000fe20007810000 */
[----:B------:R-:W-:-:S03]  /*1b350*/  FMUL.FTZ R183, R5, R2 ;  /* 0x0000000205b77220 */ /* 0x000fc60000410000 */
[----:B------:R-:W-:Y:S01]  /*1b360*/  FMNMX.FTZ R8, R184, R8, !PT ;  /* 0x00000008b8087209 */ /* 0x000fe20007810000 */
[-CC-:B------:R-:W-:Y:S01]  /*1b370*/  FFMA.FTZ R208, R0, R2.reuse, -R183.reuse ;  /* 0x0000000200d07223 */ /* 0x180fe200000108b7 */
[--C-:B------:R-:W-:Y:S01]  /*1b380*/  FFMA.FTZ R4, R4, R2, -R183.reuse ;  /* 0x0000000204047223 */ /* 0x100fe200000108b7 */
[----:B------:R-:W-:Y:S01]  /*1b390*/  MUFU.EX2 R3, R3 ;  /* 0x0000000300037308 */ /* 0x000fe20000000800 */
[----:B----4-:R-:W-:Y:S01]  /*1b3a0*/  FMNMX.FTZ R8, R176, R8, !PT ;  /* 0x00000008b0087209 */ /* 0x010fe20007810000 */
[-CC-:B------:R-:W-:Y:S01]  /*1b3b0*/  FFMA.FTZ R210, R14, R2.reuse, -R183.reuse ;  /* 0x000000020ed27223 */ /* 0x180fe200000108b7 */
[-CC-:B------:R-:W-:Y:S01]  /*1b3c0*/  FFMA.FTZ R186, R15, R2.reuse, -R183.reuse ;  /* 0x000000020fba7223 */ /* 0x180fe200000108b7 */
[--C-:B------:R-:W-:Y:S01]  /*1b3d0*/  FFMA.FTZ R204, R185, R2, -R183.reuse ;  /* 0x00000002b9cc7223 */ /* 0x100fe200000108b7 */
[----:B-----5:R-:W-:Y:S01]  /*1b3e0*/  FMNMX.FTZ R8, R178, R8, !PT ;  /* 0x00000008b2087209 */ /* 0x020fe20007810000 */
[-CC-:B------:R-:W-:Y:S01]  /*1b3f0*/  FFMA.FTZ R14, R177, R2.reuse, -R183.reuse ;  /* 0x00000002b10e7223 */ /* 0x180fe200000108b7 */
[--C-:B------:R-:W-:Y:S01]  /*1b400*/  FFMA.FTZ R206, R180, R2, -R183.reuse ;  /* 0x00000002b4ce7223 */ /* 0x100fe200000108b7 */
[----:B------:R-:W0:Y:S01]  /*1b410*/  MUFU.EX2 R208, R208 ;  /* 0x000000d000d07308 */ /* 0x000e220000000800 */
[----:B------:R-:W-:Y:S01]  /*1b420*/  FMNMX.FTZ R0, R179, R8, !PT ;  /* 0x00000008b3007209 */ /* 0x000fe20007810000 */
[-CC-:B------:R-:W-:Y:S01]  /*1b430*/  FFMA.FTZ R15, R181, R2.reuse, -R183.reuse ;  /* 0x00000002b50f7223 */ /* 0x180fe200000108b7 */
[-CC-:B------:R-:W-:Y:S01]  /*1b440*/  FFMA.FTZ R200, R168, R2.reuse, -R183.reuse ;  /* 0x00000002a8c87223 */ /* 0x180fe200000108b7 */
[--C-:B------:R-:W-:Y:S01]  /*1b450*/  FFMA.FTZ R168, R169, R2, -R183.reuse ;  /* 0x00000002a9a87223 */ /* 0x100fe200000108b7 */
[----:B------:R-:W-:Y:S01]  /*1b460*/  FMNMX.FTZ R0, R157, R0, !PT ;  /* 0x000000009d007209 */ /* 0x000fe20007810000 */
[-CC-:B------:R-:W-:Y:S01]  /*1b470*/  FFMA.FTZ R202, R172, R2.reuse, -R183.reuse ;  /* 0x00000002acca7223 */ /* 0x180fe200000108b7 */
[--C-:B------:R-:W-:Y:S01]  /*1b480*/  FFMA.FTZ R169, R173, R2, -R183.reuse ;  /* 0x00000002ada97223 */ /* 0x100fe200000108b7 */
[----:B------:R-:W1:Y:S01]  /*1b490*/  MUFU.EX2 R8, R4 ;  /* 0x0000000400087308 */ /* 0x000e620000000800 */
[----:B------:R-:W-:Y:S01]  /*1b4a0*/  FMNMX.FTZ R0, R170, R0, !PT ;  /* 0x00000000aa007209 */ /* 0x000fe20007810000 */
[----:B------:R-:W-:-:S03]  /*1b4b0*/  FFMA.FTZ R182, R182, R2, -R183 ;  /* 0x00000002b6b67223 */ /* 0x000fc600000108b7 */
[----:B------:R-:W-:-:S03]  /*1b4c0*/  FMNMX.FTZ R0, R171, R0, !PT ;  /* 0x00000000ab007209 */ /* 0x000fc60007810000 */
[----:B------:R-:W2:Y:S01]  /*1b4d0*/  MUFU.EX2 R210, R210 ;  /* 0x000000d200d27308 */ /* 0x000ea20000000800 */
[----:B------:R-:W-:Y:S01]  /*1b4e0*/  FMNMX.FTZ R0, R174, R0, !PT ;  /* 0x00000000ae007209 */ /* 0x000fe20007810000 */
[----:B0-----:R-:W-:-:S03]  /*1b4f0*/  FFMA.FTZ R21, R3, R21, R208 ;  /* 0x0000001503157223 */ /* 0x001fc600000100d0 */
[----:B------:R-:W-:-:S03]  /*1b500*/  FMNMX.FTZ R0, R175, R0, !PT ;  /* 0x00000000af007209 */ /* 0x000fc60007810000 */
[----:B------:R-:W0:Y:S01]  /*1b510*/  MUFU.EX2 R186, R186 ;  /* 0x000000ba00ba7308 */ /* 0x000e220000000800 */
[----:B------:R-:W-:Y:S01]  /*1b520*/  FMNMX.FTZ R0, R162, R0, !PT ;  /* 0x00000000a2007209 */ /* 0x000fe20007810000 */
[C---:B-1----:R-:W-:Y:S01]  /*1b530*/  FADD.FTZ R21, R8.reuse, R21 ;  /* 0x0000001508157221 */ /* 0x042fe20000010000 */
[----:B------:R-:W-:Y:S01]  /*1b540*/  F2FP.F16.F32.PACK_AB R208, R8, R208 ;  /* 0x000000d008d0723e */ /* 0x000fe200000000ff */
[----:B------:R-:W-:Y:S01]  /*1b550*/  IMAD.MOV.U32 R8, RZ, RZ, R5 ;  /* 0x000000ffff087224 */ /* 0x000fe200078e0005 */
[----:B------:R-:W-:-:S03]  /*1b560*/  FMNMX.FTZ R0, R163, R0, !PT ;  /* 0x00000000a3007209 */ /* 0x000fc60007810000 */
[----:B------:R-:W1:Y:S01]  /*1b570*/  MUFU.EX2 R204, R204 ;  /* 0x000000cc00cc7308 */ /* 0x000e620000000800 */
[----:B------:R-:W-:Y:S01]  /*1b580*/  FMNMX.FTZ R0, R166, R0, !PT ;  /* 0x00000000a6007209 */ /* 0x000fe20007810000 */
[----:B--2---:R-:W-:-:S03]  /*1b590*/  FADD.FTZ R21, R210, R21 ;  /* 0x00000015d2157221 */ /* 0x004fc60000010000 */
[----:B------:R-:W-:-:S03]  /*1b5a0*/  FMNMX.FTZ R0, R167, R0, !PT ;  /* 0x00000000a7007209 */ /* 0x000fc60007810000 */
[----:B------:R-:W2:Y:S01]  /*1b5b0*/  MUFU.EX2 R14, R14 ;  /* 0x0000000e000e7308 */ /* 0x000ea20000000800 */
[----:B------:R-:W-:Y:S01]  /*1b5c0*/  FMNMX.FTZ R0, R154, R0, !PT ;  /* 0x000000009a007209 */ /* 0x000fe20007810000 */
[C---:B0-----:R-:W-:Y:S01]  /*1b5d0*/  FADD.FTZ R21, R186.reuse, R21 ;  /* 0x00000015ba157221 */ /* 0x041fe20000010000 */
[----:B------:R-:W-:Y:S02]  /*1b5e0*/  F2FP.F16.F32.PACK_AB R210, R186, R210 ;  /* 0x000000d2bad2723e */ /* 0x000fe400000000ff */
[----:B------:R-:W-:-:S03]  /*1b5f0*/  FMNMX.FTZ R0, R155, R0, !PT ;  /* 0x000000009b007209 */ /* 0x000fc60007810000 */
[----:B------:R-:W0:Y:S01]  /*1b600*/  MUFU.EX2 R206, R206 ;  /* 0x000000ce00ce7308 */ /* 0x000e220000000800 */
[----:B------:R-:W-:Y:S01]  /*1b610*/  FMNMX.FTZ R0, R158, R0, !PT ;  /* 0x000000009e007209 */ /* 0x000fe20007810000 */
[----:B-1----:R-:W-:-:S03]  /*1b620*/  FADD.FTZ R21, R204, R21 ;  /* 0x00000015cc157221 */ /* 0x002fc60000010000 */
[----:B------:R-:W-:-:S03]  /*1b630*/  FMNMX.FTZ R0, R159, R0, !PT ;  /* 0x000000009f007209 */ /* 0x000fc60007810000 */
[----:B------:R-:W1:Y:S01]  /*1b640*/  MUFU.EX2 R15, R15 ;  /* 0x0000000f000f7308 */ /* 0x000e620000000800 */
[C---:B--2---:R-:W-:Y:S01]  /*1b650*/  FADD.FTZ R21, R14.reuse, R21 ;  /* 0x000000150e157221 */ /* 0x044fe20000010000 */
[----:B------:R-:W2:Y:S01]  /*1b660*/  SHFL.BFLY PT, R4, R0, 0x2, 0x1f ;  /* 0x0c401f0000047f89 */ /* 0x000ea200000e0000 */
[----:B------:R-:W-:-:S05]  /*1b670*/  F2FP.F16.F32.PACK_AB R204, R14, R204 ;  /* 0x000000cc0ecc723e */ /* 0x000fca00000000ff */
[----:B------:R-:W3:Y:S01]  /*1b680*/  MUFU.EX2 R200, R200 ;  /* 0x000000c800c87308 */ /* 0x000ee20000000800 */
[----:B0-----:R-:W-:-:S07]  /*1b690*/  FADD.FTZ R21, R206, R21 ;  /* 0x00000015ce157221 */ /* 0x001fce0000010000 */
[----:B------:R-:W0:Y:S01]  /*1b6a0*/  MUFU.EX2 R168, R168 ;  /* 0x000000a800a87308 */ /* 0x000e220000000800 */
[C---:B-1----:R-:W-:Y:S01]  /*1b6b0*/  FADD.FTZ R21, R15.reuse, R21 ;  /* 0x000000150f157221 */ /* 0x042fe20000010000 */
[----:B------:R-:W-:-:S06]  /*1b6c0*/  F2FP.F16.F32.PACK_AB R206, R15, R206 ;  /* 0x000000ce0fce723e */ /* 0x000fcc00000000ff */
[----:B------:R-:W1:Y:S01]  /*1b6d0*/  MUFU.EX2 R202, R202 ;  /* 0x000000ca00ca7308 */ /* 0x000e620000000800 */
[----:B---3--:R-:W-:Y:S01]  /*1b6e0*/  FADD.FTZ R21, R200, R21 ;  /* 0x00000015c8157221 */ /* 0x008fe20000010000 */
[----:B--2---:R-:W-:-:S05]  /*1b6f0*/  FMNMX.FTZ R0, R0, R4, !PT ;  /* 0x0000000400007209 */ /* 0x004fca0007810000 */
[----:B------:R-:W2:Y:S01]  /*1b700*/  SHFL.BFLY PT, R4, R0, 0x1, 0x1f ;  /* 0x0c201f0000047f89 */ /* 0x000ea200000e0000 */
[----:B------:R-:W3:Y:S01]  /*1b710*/  MUFU.EX2 R169, R169 ;  /* 0x000000a900a97308 */ /* 0x000ee20000000800 */
[C---:B0-----:R-:W-:Y:S01]  /*1b720*/  FADD.FTZ R21, R168.reuse, R21 ;  /* 0x00000015a8157221 */ /* 0x041fe20000010000 */
[----:B------:R-:W-:-:S03]  /*1b730*/  F2FP.F16.F32.PACK_AB R200, R168, R200 ;  /* 0x000000c8a8c8723e */ /* 0x000fc600000000ff */
[----:B-1----:R-:W-:-:S04]  /*1b740*/  FADD.FTZ R21, R202, R21 ;  /* 0x00000015ca157221 */ /* 0x002fc80000010000 */
[C---:B---3--:R-:W-:Y:S01]  /*1b750*/  FADD.FTZ R21, R169.reuse, R21 ;  /* 0x00000015a9157221 */ /* 0x048fe20000010000 */
[----:B------:R-:W-:Y:S01]  /*1b760*/  F2FP.F16.F32.PACK_AB R202, R169, R202 ;  /* 0x000000caa9ca723e */ /* 0x000fe200000000ff */
[----:B------:R-:W-:Y:S02]  /*1b770*/  WARPGROUP.DEPBAR.LE gsb0, 0x0 ;  /* 0x00008000000079c5 */ /* 0x000fe40000010000 */
[----:B------:R-:W-:Y:S01]  /*1b780*/  WARPGROUP.ARRIVE ;  /* 0x00000000000079c5 */ /* 0x000fe20000000000 */
[----:B--2---:R-:W-:Y:S01]  /*1b790*/  FMNMX.FTZ R4, R0, R4, !PT ;  /* 0x0000000400047209 */ /* 0x004fe20007810000 */
[-CC-:B------:R-:W-:Y:S01]  /*1b7a0*/  FFMA.FTZ R196, R160, R2.reuse, -R183.reuse ;  /* 0x00000002a0c47223 */ /* 0x180fe200000108b7 */
[-C--:B------:R-:W-:Y:S01]  /*1b7b0*/  FFMA.FTZ R198, R164, R2.reuse, -R183 ;  /* 0x00000002a4c67223 */ /* 0x080fe200000108b7 */
[----:B------:R-:W-:Y:S01]  /*1b7c0*/  @!P1 PRMT R164, RZ, 0x654, R11 ;  /* 0x00000654ffa49816 */ /* 0x000fe2000000000b */
[-C--:B------:R-:W-:Y:S01]  /*1b7d0*/  FFMA.FTZ R160, R161, R2.reuse, -R183 ;  /* 0x00000002a1a07223 */ /* 0x080fe200000108b7 */
[----:B------:R-:W-:Y:S01]  /*1b7e0*/  HGMMA.64x256x16.F32 R24, R192, gdesc[UR4].tnspB, R24, gsb0 ;  /* 0x43e00004c0187df0 */ /* 0x000fe20008000818 */
[----:B------:R-:W-:Y:S01]  /*1b7f0*/  FADD.FTZ R0, -R4, R7 ;  /* 0x0000000704007221 */ /* 0x000fe20000010100 */
[----:B------:R-:W0:Y:S01]  /*1b800*/  MUFU.EX2 R196, R196 ;  /* 0x000000c400c47308 */ /* 0x000e220000000800 */
[----:B------:R-:W-:-:S02]  /*1b810*/  FFMA.FTZ R161, R165, R2, -R183 ;  /* 0x00000002a5a17223 */ /* 0x000fc400000108b7 */
[----:B------:R-:W-:-:S05]  /*1b820*/  FMUL.FTZ R0, R0, R2 ;  /* 0x0000000200007220 */ /* 0x000fca0000410000 */
[----:B------:R-:W1:Y:S08]  /*1b830*/  MUFU.EX2 R160, R160 ;  /* 0x000000a000a07308 */ /* 0x000e700000000800 */
[----:B------:R-:W-:Y:S01]  /*1b840*/  MUFU.EX2 R0, R0 ;  /* 0x0000000000007308 */ /* 0x000fe20000000800 */
[----:B0-----:R-:W-:-:S07]  /*1b850*/  FADD.FTZ R21, R196, R21 ;  /* 0x00000015c4157221 */ /* 0x001fce0000010000 */
[----:B------:R-:W0:Y:S01]  /*1b860*/  MUFU.EX2 R198, R198 ;  /* 0x000000c600c67308 */ /* 0x000e220000000800 */
[C---:B-1----:R-:W-:Y:S01]  /*1b870*/  FADD.FTZ R21, R160.reuse, R21 ;  /* 0x00000015a0157221 */ /* 0x042fe20000010000 */
[----:B------:R-:W-:-:S06]  /*1b880*/  F2FP.F16.F32.PACK_AB R196, R160, R196 ;  /* 0x000000c4a0c4723e */ /* 0x000fcc00000000ff */
[----:B------:R-:W1:Y:S08]  /*1b890*/  MUFU.EX2 R161, R161 ;  /* 0x000000a100a17308 */ /* 0x000e700000000800 */
[----:B------:R-:W-:Y:S01]  /*1b8a0*/  MUFU.EX2 R7, R182 ;  /* 0x000000b600077308 */ /* 0x000fe20000000800 */
[----:B0-----:R-:W-:-:S04]  /*1b8b0*/  FADD.FTZ R21, R198, R21 ;  /* 0x00000015c6157221 */ /* 0x001fc80000010000 */
[C---:B-1----:R-:W-:Y:S01]  /*1b8c0*/  FADD.FTZ R21, R161.reuse, R21 ;  /* 0x00000015a1157221 */ /* 0x042fe20000010000 */
[----:B------:R-:W-:Y:S01]  /*1b8d0*/  F2FP.F16.F32.PACK_AB R198, R161, R198 ;  /* 0x000000c6a1c6723e */ /* 0x000fe200000000ff */
[----:B------:R-:W-:Y:S02]  /*1b8e0*/  WARPGROUP.DEPBAR.LE gsb0, 0x0 ;  /* 0x00008000000079c5 */ /* 0x000fe40000010000 */
[-CC-:B------:R-:W-:Y:S01]  /*1b8f0*/  FFMA.FTZ R192, R152, R2.reuse, -R183.reuse ;  /* 0x0000000298c07223 */ /* 0x180fe200000108b7 */
[-CC-:B------:R-:W-:Y:S01]  /*1b900*/  FFMA.FTZ R152, R153, R2.reuse, -R183.reuse ;  /* 0x0000000299987223 */ /* 0x180fe200000108b7 */
[-C--:B------:R-:W-:Y:S01]  /*1b910*/  FMUL.FTZ R153, R4, R2.reuse ;  /* 0x0000000204997220 */ /* 0x080fe20000410000 */
[-C--:B------:R-:W-:Y:S01]  /*1b920*/  FFMA.FTZ R194, R156, R2.reuse, -R183 ;  /* 0x000000029cc27223 */ /* 0x080fe200000108b7 */
[----:B------:R-:W-:Y:S02]  /*1b930*/  @!P1 SYNCS.ARRIVE.TRANS64.RED.A1T0 RZ, [R164+URZ], RZ ;  /* 0x000000ffa4ff99a7 */ /* 0x000fe4000810043f */
[-CC-:B------:R-:W-:Y:S01]  /*1b940*/  FFMA.FTZ R209, R10, R2.reuse, -R153.reuse ;  /* 0x000000020ad17223 */ /* 0x180fe20000010899 */
[-CC-:B------:R-:W-:Y:S01]  /*1b950*/  FFMA.FTZ R10, R12, R2.reuse, -R153.reuse ;  /* 0x000000020c0a7223 */ /* 0x180fe20000010899 */
[-CC-:B------:R-:W-:Y:S01]  /*1b960*/  FFMA.FTZ R211, R13, R2.reuse, -R153.reuse ;  /* 0x000000020dd37223 */ /* 0x180fe20000010899 */
[-CC-:B------:R-:W-:Y:S01]  /*1b970*/  FFMA.FTZ R13, R184, R2.reuse, -R153.reuse ;  /* 0x00000002b80d7223 */ /* 0x180fe20000010899 */
[-CC-:B------:R-:W-:Y:S01]  /*1b980*/  FFMA.FTZ R205, R176, R2.reuse, -R153.reuse ;  /* 0x00000002b0cd7223 */ /* 0x180fe20000010899 */
[-CC-:B------:R-:W-:Y:S01]  /*1b990*/  FFMA.FTZ R156, R178, R2.reuse, -R153.reuse ;  /* 0x00000002b29c7223 */ /* 0x180fe20000010899 */
[----:B------:R-:W0:Y:S01]  /*1b9a0*/  MUFU.EX2 R209, R209 ;  /* 0x000000d100d17308 */ /* 0x000e220000000800 */
[-CC-:B------:R-:W-:Y:S01]  /*1b9b0*/  FFMA.FTZ R207, R179, R2.reuse, -R153.reuse ;  /* 0x00000002b3cf7223 */ /* 0x180fe20000010899 */
[-CC-:B------:R-:W-:Y:S01]  /*1b9c0*/  FFMA.FTZ R12, R157, R2.reuse, -R153.reuse ;  /* 0x000000029d0c7223 */ /* 0x180fe20000010899 */
[-CC-:B------:R-:W-:Y:S01]  /*1b9d0*/  FFMA.FTZ R201, R170, R2.reuse, -R153.reuse ;  /* 0x00000002aac97223 */ /* 0x180fe20000010899 */
[-CC-:B------:R-:W-:Y:S01]  /*1b9e0*/  FFMA.FTZ R197, R162, R2.reuse, -R153.reuse ;  /* 0x00000002a2c57223 */ /* 0x180fe20000010899 */
[-CC-:B------:R-:W-:Y:S01]  /*1b9f0*/  FFMA.FTZ R157, R171, R2.reuse, -R153.reuse ;  /* 0x00000002ab9d7223 */ /* 0x180fe20000010899 */
[-CC-:B------:R-:W-:Y:S01]  /*1ba00*/  FFMA.FTZ R203, R174, R2.reuse, -R153.reuse ;  /* 0x00000002aecb7223 */ /* 0x180fe20000010899 */
[-CC-:B------:R-:W-:Y:S01]  /*1ba10*/  FFMA.FTZ R175, R175, R2.reuse, -R153.reuse ;  /* 0x00000002afaf7223 */ /* 0x180fe20000010899 */
[----:B------:R-:W1:Y:S01]  /*1ba20*/  MUFU.EX2 R10, R10 ;  /* 0x0000000a000a7308 */ /* 0x000e620000000800 */
[-CC-:B------:R-:W-:Y:S01]  /*1ba30*/  FFMA.FTZ R163, R163, R2.reuse, -R153.reuse ;  /* 0x00000002a3a37223 */ /* 0x180fe20000010899 */
[-CC-:B------:R-:W-:Y:S01]  /*1ba40*/  FFMA.FTZ R199, R166, R2.reuse, -R153.reuse ;  /* 0x00000002a6c77223 */ /* 0x180fe20000010899 */
[----:B------:R2:W-:Y:S01]  /*1ba50*/  @!P1 SYNCS.ARRIVE.TRANS64.RED.A1T0 RZ, [R9+URZ], RZ ;  /* 0x000000ff09ff99a7 */ /* 0x0005e2000810043f */
[-CC-:B------:R-:W-:Y:S01]  /*1ba60*/  FFMA.FTZ R193, R154, R2.reuse, -R153.reuse ;  /* 0x000000029ac17223 */ /* 0x180fe20000010899 */
[-CC-:B------:R-:W-:Y:S01]  /*1ba70*/  FFMA.FTZ R155, R155, R2.reuse, -R153.reuse ;  /* 0x000000029b9b7223 */ /* 0x180fe20000010899 */
[----:B------:R-:W-:-:S02]  /*1ba80*/  FFMA.FTZ R158, R158, R2, -R153 ;  /* 0x000000029e9e7223 */ /* 0x000fc40000010899 */
[----:B------:R-:W3:Y:S01]  /*1ba90*/  MUFU.EX2 R211, R211 ;  /* 0x000000d300d37308 */ /* 0x000ee20000000800 */
[----:B0-----:R-:W-:-:S07]  /*1baa0*/  FFMA.FTZ R20, R0, R20, R209 ;  /* 0x0000001400147223 */ /* 0x001fce00000100d1 */
[----:B------:R-:W0:Y:S01]  /*1bab0*/  MUFU.EX2 R13, R13 ;  /* 0x0000000d000d7308 */ /* 0x000e220000000800 */
[C---:B-1----:R-:W-:Y:S01]  /*1bac0*/  FADD.FTZ R20, R10.reuse, R20 ;  /* 0x000000140a147221 */ /* 0x042fe20000010000 */
[----:B------:R-:W-:Y:S02]  /*1bad0*/  F2FP.F16.F32.PACK_AB R209, R10, R209 ;  /* 0x000000d10ad1723e */ /* 0x000fe400000000ff */
[----:B------:R-:W-:-:S04]  /*1bae0*/  MOV R10, R220 ;  /* 0x000000dc000a7202 */ /* 0x000fc80000000f00 */
[----:B------:R-:W1:Y:S01]  /*1baf0*/  MUFU.EX2 R205, R205 ;  /* 0x000000cd00cd7308 */ /* 0x000e620000000800 */
[----:B---3--:R-:W-:-:S07]  /*1bb00*/  FADD.FTZ R20, R211, R20 ;  /* 0x00000014d3147221 */ /* 0x008fce0000010000 */
[----:B------:R-:W3:Y:S01]  /*1bb10*/  MUFU.EX2 R156, R156 ;  /* 0x0000009c009c7308 */ /* 0x000ee20000000800 */
[----:B0-----:R-:W-:Y:S01]  /*1bb20*/  FADD.FTZ R162, R13, R20 ;  /* 0x000000140da27221 */ /* 0x001fe20000010000 */
[-CC-:B------:R-:W-:Y:S01]  /*1bb30*/  FFMA.FTZ R20, R167, R2.reuse, -R153.reuse ;  /* 0x00000002a7147223 */ /* 0x180fe20000010899 */
[----:B------:R-:W-:Y:S01]  /*1bb40*/  FFMA.FTZ R153, R159, R2, -R153 ;  /* 0x000000029f997223 */ /* 0x000fe20000010899 */
[----:B------:R-:W-:-:S04]  /*1bb50*/  F2FP.F16.F32.PACK_AB R211, R13, R211 ;  /* 0x000000d30dd3723e */ /* 0x000fc800000000ff */
[----:B------:R-:W0:Y:S01]  /*1bb60*/  MUFU.EX2 R207, R207 ;  /* 0x000000cf00cf7308 */ /* 0x000e220000000800 */
[----:B-1----:R-:W-:-:S07]  /*1bb70*/  FADD.FTZ R162, R205, R162 ;  /* 0x000000a2cda27221 */ /* 0x002fce0000010000 */
[----:B------:R-:W1:Y:S01]  /*1bb80*/  MUFU.EX2 R12, R12 ;  /* 0x0000000c000c7308 */ /* 0x000e620000000800 */
[C---:B---3--:R-:W-:Y:S01]  /*1bb90*/  FADD.FTZ R162, R156.reuse, R162 ;  /* 0x000000a29ca27221 */ /* 0x048fe20000010000 */
[----:B------:R-:W-:-:S06]  /*1bba0*/  F2FP.F16.F32.PACK_AB R205, R156, R205 ;  /* 0x000000cd9ccd723e */ /* 0x000fcc00000000ff */
[----:B------:R-:W3:Y:S01]  /*1bbb0*/  MUFU.EX2 R201, R201 ;  /* 0x000000c900c97308 */ /* 0x000ee20000000800 */
[----:B0-----:R-:W-:-:S07]  /*1bbc0*/  FADD.FTZ R162, R207, R162 ;  /* 0x000000a2cfa27221 */ /* 0x001fce0000010000 */
[----:B------:R-:W0:Y:S01]  /*1bbd0*/  MUFU.EX2 R157, R157 ;  /* 0x0000009d009d7308 */ /* 0x000e220000000800 */
[C---:B-1----:R-:W-:Y:S01]  /*1bbe0*/  FADD.FTZ R162, R12.reuse, R162 ;  /* 0x000000a20ca27221 */ /* 0x042fe20000010000 */
[----:B------:R-:W-:-:S06]  /*1bbf0*/  F2FP.F16.F32.PACK_AB R207, R12, R207 ;  /* 0x000000cf0ccf723e */ /* 0x000fcc00000000ff */
[----:B------:R-:W1:Y:S01]  /*1bc00*/  MUFU.EX2 R203, R203 ;  /* 0x000000cb00cb7308 */ /* 0x000e620000000800 */
[----:B---3--:R-:W-:-:S07]  /*1bc10*/  FADD.FTZ R162, R201, R162 ;  /* 0x000000a2c9a27221 */ /* 0x008fce0000010000 */
[----:B------:R-:W3:Y:S01]  /*1bc20*/  MUFU.EX2 R11, R175 ;  /* 0x000000af000b7308 */ /* 0x000ee20000000800 */
[C---:B0-----:R-:W-:Y:S01]  /*1bc30*/  FADD.FTZ R162, R157.reuse, R162 ;  /* 0x000000a29da27221 */ /* 0x041fe20000010000 */
[----:B------:R-:W-:-:S06]  /*1bc40*/  F2FP.F16.F32.PACK_AB R201, R157, R201 ;  /* 0x000000c99dc9723e */ /* 0x000fcc00000000ff */
[----:B------:R-:W0:Y:S01]  /*1bc50*/  MUFU.EX2 R197, R197 ;  /* 0x000000c500c57308 */ /* 0x000e220000000800 */
[----:B-1----:R-:W-:-:S07]  /*1bc60*/  FADD.FTZ R162, R203, R162 ;  /* 0x000000a2cba27221 */ /* 0x002fce0000010000 */
[----:B--2---:R-:W1:Y:S01]  /*1bc70*/  MUFU.EX2 R9, R163 ;  /* 0x000000a300097308 */ /* 0x004e620000000800 */
[C---:B---3--:R-:W-:Y:S01]  /*1bc80*/  FADD.FTZ R162, R11.reuse, R162 ;  /* 0x000000a20ba27221 */ /* 0x048fe20000010000 */
[----:B------:R-:W-:-:S06]  /*1bc90*/  F2FP.F16.F32.PACK_AB R203, R11, R203 ;  /* 0x000000cb0bcb723e */ /* 0x000fcc00000000ff */
[----:B------:R-:W2:Y:S01]  /*1bca0*/  MUFU.EX2 R199, R199 ;  /* 0x000000c700c77308 */ /* 0x000ea20000000800 */
[----:B0-----:R-:W-:-:S07]  /*1bcb0*/  FADD.FTZ R162, R197, R162 ;  /* 0x000000a2c5a27221 */ /* 0x001fce0000010000 */
[----:B------:R-:W0:Y:S01]  /*1bcc0*/  MUFU.EX2 R20, R20 ;  /* 0x0000001400147308 */ /* 0x000e220000000800 */
[C---:B-1----:R-:W-:Y:S01]  /*1bcd0*/  FADD.FTZ R162, R9.reuse, R162 ;  /* 0x000000a209a27221 */ /* 0x042fe20000010000 */
[----:B------:R-:W-:Y:S01]  /*1bce0*/  F2FP.F16.F32.PACK_AB R197, R9, R197 ;  /* 0x000000c509c5723e */ /* 0x000fe200000000ff */
[----:B------:R-:W-:-:S05]  /*1bcf0*/  IMAD.MOV.U32 R9, RZ, RZ, R221 ;  /* 0x000000ffff097224 */ /* 0x000fca00078e00dd */
        /* <DEDUP_REMOVED lines=8> */
[----:B--2---:R-:W-:-:S07]  /*1bd80*/  FADD.FTZ R162, R193, R162 ;  /* 0x000000a2c1a27221 */ /* 0x004fce0000010000 */
[----:B------:R-:W2:Y:S01]  /*1bd90*/  MUFU.EX2 R194, R194 ;  /* 0x000000c200c27308 */ /* 0x000ea20000000800 */
[C---:B0-----:R-:W-:Y:S01]  /*1bda0*/  FADD.FTZ R21, R152.reuse, R21 ;  /* 0x0000001598157221 */ /* 0x041fe20000010000 */
[----:B------:R-:W-:-:S06]  /*1bdb0*/  F2FP.F16.F32.PACK_AB R192, R152, R192 ;  /* 0x000000c098c0723e */ /* 0x000fcc00000000ff */
[----:B------:R-:W0:Y:S01]  /*1bdc0*/  MUFU.EX2 R158, R158 ;  /* 0x0000009e009e7308 */ /* 0x000e220000000800 */
[C---:B-1----:R-:W-:Y:S01]  /*1bdd0*/  FADD.FTZ R162, R155.reuse, R162 ;  /* 0x000000a29ba27221 */ /* 0x042fe20000010000 */
[----:B------:R-:W-:-:S06]  /*1bde0*/  F2FP.F16.F32.PACK_AB R193, R155, R193 ;  /* 0x000000c19bc1723e */ /* 0x000fcc00000000ff */
[----:B------:R-:W1:Y:S01]  /*1bdf0*/  MUFU.EX2 R153, R153 ;  /* 0x0000009900997308 */ /* 0x000e620000000800 */
[----:B--2---:R-:W-:Y:S01]  /*1be00*/  FADD.FTZ R21, R194, R21 ;  /* 0x00000015c2157221 */ /* 0x004fe20000010000 */
[----:B------:R-:W-:-:S03]  /*1be10*/  F2FP.F16.F32.PACK_AB R194, R7, R194 ;  /* 0x000000c207c2723e */ /* 0x000fc600000000ff */
[----:B------:R-:W-:Y:S01]  /*1be20*/  FADD.FTZ R21, R7, R21 ;  /* 0x0000001507157221 */ /* 0x000fe20000010000 */
[----:B------:R-:W-:Y:S02]  /*1be30*/  IMAD.MOV.U32 R7, RZ, RZ, R4 ;  /* 0x000000ffff077224 */ /* 0x000fe400078e0004 */
[----:B0-----:R-:W-:-:S04]  /*1be40*/  FADD.FTZ R162, R158, R162 ;  /* 0x000000a29ea27221 */ /* 0x001fc80000010000 */
[C---:B-1----:R-:W-:Y:S01]  /*1be50*/  FADD.FTZ R20, R153.reuse, R162 ;  /* 0x000000a299147221 */ /* 0x042fe20000010000 */
[----:B------:R-:W-:Y:S01]  /*1be60*/  F2FP.F16.F32.PACK_AB R195, R153, R158 ;  /* 0x0000009e99c3723e */ /* 0x000fe200000000ff */
[----:B------:R-:W-:Y:S06]  /*1be70*/  @P2 BRA `(.L_x_845) ;  /* 0xffffffb000a82947 */ /* 0x000fec000383ffff */
.L_x_834:
[----:B------:R-:W-:Y:S05]  /*1be80*/  BSYNC B0 ;  /* 0x0000000000007941 */ /* 0x000fea0003800000 */
.L_x_833:
        /* <DEDUP_REMOVED lines=131> */
.L_x_846:
[----:B------:R-:W-:Y:S02]  /*1c6c0*/  LEA R0, R220, R18, 0x3 ;  /* 0x00000012dc007211 */ /* 0x000fe400078e18ff */
[----:B------:R-:W-:-:S04]  /*1c6d0*/  SHF.L.U32 R6, R221, 0x1f, RZ ;  /* 0x0000001fdd067819 */ /* 0x000fc800000006ff */
[----:B------:R0:W1:Y:S01]  /*1c6e0*/  SYNCS.PHASECHK.TRANS64.TRYWAIT P2, [R0+URZ+0x38850], R6 ;  /* 0x03885006000075a7 */ /* 0x000062000804017f */
[----:B------:R-:W-:Y:S05]  /*1c6f0*/  @!P0 BRA `(.L_x_847) ;  /* 0x0000000000048947 */ /* 0x000fea0003800000 */
[----:B------:R-:W-:Y:S01]  /*1c700*/  BPT.TRAP 0x1 ;  /* 0x000000040000795c */ /* 0x000fe20000300000 */
.L_x_847:
[----:B------:R-:W-:Y:S01]  /*1c710*/  VIADD R18, R18, 0x400 ;  /* 0x0000040012127836 */ /* 0x000fe20000000000 */
[----:B------:R-:W-:Y:S04]  /*1c720*/  BSSY B0, `(.L_x_848) ;  /* 0x0000008000007945 */ /* 0x000fe80003800000 */
[----:B------:R-:W-:-:S04]  /*1c730*/  SHF.R.U32.HI R18, RZ, 0x4, R18 ;  /* 0x00000004ff127819 */ /* 0x000fc80000011612 */
[----:B------:R-:W-:-:S04]  /*1c740*/  LOP3.LUT R18, R18, 0x3fff, RZ, 0xc0, !PT ;  /* 0x00003fff12127812 */ /* 0x000fc800078ec0ff */
[----:B------:R-:W-:-:S05]  /*1c750*/  LOP3.LUT R3, R18, 0x2800000, RZ, 0xfc, !PT ;  /* 0x0280000012037812 */ /* 0x000fca00078efcff */
[----:B------:R-:W-:Y:S01]  /*1c760*/  IMAD R3, R220, 0xa00, R3 ;  /* 0x00000a00dc037824 */ /* 0x000fe200078e0203 */
[----:B-1----:R-:W-:Y:S06]  /*1c770*/  @P2 BRA `(.L_x_849) ;  /* 0x0000000000082947 */ /* 0x002fec0003800000 */
[----:B------:R-:W1:Y:S02]  /*1c780*/  SYNCS.PHASECHK.TRANS64.TRYWAIT P0, [R0+URZ+0x38850], R6 ;  /* 0x03885006000075a7 */ /* 0x000e64000800017f */
[----:B-1----:R-:W-:Y:S05]  /*1c790*/  @!P0 BRA `(.L_x_850) ;  /* 0x000000c800f48947 */ /* 0x002fea0003800000 */
.L_x_849:
[----:B------:R-:W-:Y:S05]  /*1c7a0*/  BSYNC B0 ;  /* 0x0000000000007941 */ /* 0x000fea0003800000 */
.L_x_848:
[----:B01----:R-:W-:Y:S01]  /*1c7b0*/  IMAD.MOV.U32 R6, RZ, RZ, R3 ;  /* 0x000000ffff067224 */ /* 0x003fe200078e0003 */
[----:B------:R-:W-:Y:S01]  /*1c7c0*/  MOV R7, 0x40000040 ;  /* 0x4000004000077802 */ /* 0x000fe20000000f00 */
[----:B------:R-:W-:Y:S01]  /*1c7d0*/  WARPGROUP.ARRIVE ;  /* 0x00000000000079c5 */ /* 0x000fe20000000000 */
[----:B------:R-:W-:Y:S01]  /*1c7e0*/  IADD3 R220, R220, 0x1, RZ ;  /* 0x00000001dcdc7810 */ /* 0x000fe20007ffe0ff */
[----:B------:R-:W-:Y:S01]  /*1c7f0*/  @!P1 VIADD R12, R0, 0x38860 ;  /* 0x00038860000c9836 */ /* 0x000fe20000000000 */
[----:B------:R-:W-:Y:S01]  /*1c800*/  R2UR UR6, R6 ;  /* 0x00000000060672ca */ /* 0x000fe200000e0000 */
[----:B------:R-:W-:Y:S01]  /*1c810*/  VIADD R6, R3, 0x80 ;  /* 0x0000008003067836 */ /* 0x000fe20000000000 */
[----:B------:R-:W-:Y:S01]  /*1c820*/  R2UR UR7, R7 ;  /* 0x00000000070772ca */ /* 0x000fe200000e0000 */
[----:B------:R-:W-:Y:S01]  /*1c830*/  IMAD.MOV.U32 R7, RZ, RZ, 0x40000040 ;  /* 0x40000040ff077424 */ /* 0x000fe200078e00ff */
[----:B------:R-:W-:Y:S02]  /*1c840*/  ISETP.NE.AND P2, PT, R220, 0x2, PT ;  /* 0x00000002dc00780c */ /* 0x000fe40003f45270 */
[----:B------:R-:W-:-:S02]  /*1c850*/  @!P1 PRMT R12, RZ, 0x654, R12 ;  /* 0x00000654ff0c9816 */ /* 0x000fc4000000000c */
[----:B------:R-:W-:Y:S02]  /*1c860*/  MOV R0, 0xff800000 ;  /* 0xff80000000007802 */ /* 0x000fe40000000f00 */
[----:B------:R-:W-:Y:S02]  /*1c870*/  IADD3 R236, R236, 0x1, RZ ;  /* 0x00000001ecec7810 */ /* 0x000fe40007ffe0ff */
[----:B------:R-:W-:-:S03]  /*1c880*/  SEL R220, R220, RZ, P2 ;  /* 0x000000ffdcdc7207 */ /* 0x000fc60001000000 */
[----:B------:R-:W-:Y:S01]  /*1c890*/  HGMMA.64x256x16.F32 R24, R208, gdesc[UR4].tnspB, R24, gsb0 ;  /* 0x43e00004d0187df0 */ /* 0x000fe20008000818 */
[----:B------:R-:W-:Y:S02]  /*1c8a0*/  R2UR UR6, R6 ;  /* 0x00000000060672ca */ /* 0x000fe400000e0000 */
[----:B------:R-:W-:Y:S01]  /*1c8b0*/  R2UR UR7, R7 ;  /* 0x00000000070772ca */ /* 0x000fe200000e0000 */
[----:B------:R-:W-:Y:S01]  /*1c8c0*/  IMAD.MOV.U32 R7, RZ, RZ, 0x40000040 ;  /* 0x40000040ff077424 */ /* 0x000fe200078e00ff */
[----:B------:R-:W-:Y:S01]  /*1c8d0*/  IADD3 R6, R3, 0x100, RZ ;  /* 0x0000010003067810 */ /* 0x000fe20007ffe0ff */
[----:B------:R-:W-:Y:S02]  /*1c8e0*/  WARPGROUP.DEPBAR.LE gsb0, 0x0 ;  /* 0x00008000000079c5 */ /* 0x000fe40000010000 */
[----:B------:R-:W-:-:S15]  /*1c8f0*/  WARPGROUP.ARRIVE ;  /* 0x00000000000079c5 */ /* 0x000fde0000000000 */
[----:B------:R-:W-:-:S05]  /*1c900*/  NOP ;  /* 0x0000000000007918 */ /* 0x000fca0000000000 */
[----:B------:R-:W-:Y:S01]  /*1c910*/  HGMMA.64x256x16.F32 R24, R204, gdesc[UR4].tnspB, R24, gsb0 ;  /* 0x43e00004cc187df0 */ /* 0x000fe20008000818 */
[----:B------:R-:W-:Y:S01]  /*1c920*/  R2UR UR6, R6 ;  /* 0x00000000060672ca */ /* 0x000fe200000e0000 */
[----:B------:R-:W-:Y:S01]  /*1c930*/  VIADD R6, R3, 0x180 ;  /* 0x0000018003067836 */ /* 0x000fe20000000000 */
[----:B------:R-:W-:Y:S02]  /*1c940*/  R2UR UR7, R7 ;  /* 0x00000000070772ca */ /* 0x000fe400000e0000 */
[----:B------:R-:W-:Y:S01]  /*1c950*/  MOV R7, 0x40000040 ;  /* 0x4000004000077802 */ /* 0x000fe20000000f00 */
[----:B------:R-:W-:Y:S02]  /*1c960*/  WARPGROUP.DEPBAR.LE gsb0, 0x0 ;  /* 0x00008000000079c5 */ /* 0x000fe40000010000 */
[----:B------:R-:W-:-:S15]  /*1c970*/  WARPGROUP.ARRIVE ;  /* 0x00000000000079c5 */ /* 0x000fde0000000000 */
[----:B------:R-:W-:-:S05]  /*1c980*/  NOP ;  /* 0x0000000000007918 */ /* 0x000fca0000000000 */
[----:B------:R-:W-:Y:S01]  /*1c990*/  HGMMA.64x256x16.F32 R24, R200, gdesc[UR4].tnspB, R24, gsb0 ;  /* 0x43e00004c8187df0 */ /* 0x000fe20008000818 */
[----:B------:R-:W-:Y:S01]  /*1c9a0*/  R2UR UR6, R6 ;  /* 0x00000000060672ca */ /* 0x000fe200000e0000 */
[----:B------:R-:W-:Y:S01]  /*1c9b0*/  VIADD R6, R3, 0x200 ;  /* 0x0000020003067836 */ /* 0x000fe20000000000 */
[----:B------:R-:W-:Y:S01]  /*1c9c0*/  R2UR UR7, R7 ;  /* 0x00000000070772ca */ /* 0x000fe200000e0000 */
[----:B------:R-:W-:Y:S01]  /*1c9d0*/  IMAD.MOV.U32 R7, RZ, RZ, 0x40000040 ;  /* 0x40000040ff077424 */ /* 0x000fe200078e00ff */
[----:B------:R-:W0:Y:S02]  /*1c9e0*/  SHFL.BFLY PT, R3, R20, 0x2, 0x1f ;  /* 0x0c401f0014037f89 */ /* 0x000e2400000e0000 */
[----:B0-----:R-:W-:Y:S01]  /*1c9f0*/  FADD.FTZ R8, R3, R20 ;  /* 0x0000001403087221 */ /* 0x001fe20000010000 */
[----:B------:R-:W-:Y:S02]  /*1ca00*/  WARPGROUP.DEPBAR.LE gsb0, 0x0 ;  /* 0x00008000000079c5 */ /* 0x000fe40000010000 */
[----:B------:R-:W-:-:S15]  /*1ca10*/  WARPGROUP.ARRIVE ;  /* 0x00000000000079c5 */ /* 0x000fde0000000000 */
[----:B------:R-:W-:-:S03]  /*1ca20*/  NOP ;  /* 0x0000000000007918 */ /* 0x000fc60000000000 */
[----:B------:R-:W-:Y:S01]  /*1ca30*/  HGMMA.64x256x16.F32 R24, R196, gdesc[UR4].tnspB, R24, gsb0 ;  /* 0x43e00004c4187df0 */ /* 0x000fe20008000818 */
[----:B------:R-:W-:Y:S02]  /*1ca40*/  R2UR UR6, R6 ;  /* 0x00000000060672ca */ /* 0x000fe400000e0000 */
[----:B------:R-:W-:Y:S01]  /*1ca50*/  R2UR UR7, R7 ;  /* 0x00000000070772ca */ /* 0x000fe200000e0000 */
[----:B------:R-:W0:Y:S04]  /*1ca60*/  SHFL.BFLY PT, R6, R21, 0x2, 0x1f ;  /* 0x0c401f0015067f89 */ /* 0x000e2800000e0000 */
[----:B------:R-:W1:Y:S01]  /*1ca70*/  SHFL.BFLY PT, R7, R8, 0x1, 0x1f ;  /* 0x0c201f0008077f89 */ /* 0x000e6200000e0000 */
[----:B0-----:R-:W-:Y:S01]  /*1ca80*/  FADD.FTZ R6, R6, R21 ;  /* 0x0000001506067221 */ /* 0x001fe20000010000 */
[----:B-1----:R-:W-:-:S04]  /*1ca90*/  FADD.FTZ R14, R8, R7 ;  /* 0x00000007080e7221 */ /* 0x002fc80000010000 */
[----:B------:R-:W0:Y:S01]  /*1caa0*/  SHFL.BFLY PT, R3, R6, 0x1, 0x1f ;  /* 0x0c201f0006037f89 */ /* 0x000e2200000e0000 */
[----:B------:R-:W-:Y:S01]  /*1cab0*/  IMAD.MOV.U32 R7, RZ, RZ, RZ ;  /* 0x000000ffff077224 */ /* 0x000fe200078e00ff */
[----:B------:R-:W-:-:S13]  /*1cac0*/  FSETP.NE.FTZ.AND P3, PT, R14, RZ, PT ;  /* 0x000000ff0e00720b */ /* 0x000fda0003f75000 */
[----:B------:R-:W1:Y:S01]  /*1cad0*/  @P3 MUFU.LG2 R10, R14 ;  /* 0x0000000e000a3308 */ /* 0x000e620000000c00 */
[----:B0-----:R-:W-:Y:S01]  /*1cae0*/  FADD.FTZ R13, R6, R3 ;  /* 0x00000003060d7221 */ /* 0x001fe20000010000 */
[----:B------:R-:W-:Y:S01]  /*1caf0*/  SEL R6, RZ, 0x1, P2 ;  /* 0x00000001ff067807 */ /* 0x000fe20001000000 */
[----:B------:R-:W-:-:S03]  /*1cb00*/  IMAD.MOV.U32 R3, RZ, RZ, -0x800000 ;  /* 0xff800000ff037424 */ /* 0x000fc600078e00ff */
[----:B------:R-:W-:Y:S02]  /*1cb10*/  FSETP.NE.FTZ.AND P0, PT, R13, RZ, PT ;  /* 0x000000ff0d00720b */ /* 0x000fe40003f15000 */
[----:B------:R-:W-:Y:S01]  /*1cb20*/  LOP3.LUT R221, R221, R6, RZ, 0x3c, !PT ;  /* 0x00000006dddd7212 */ /* 0x000fe200078e3cff */
[----:B------:R-:W-:Y:S02]  /*1cb30*/  IMAD.MOV.U32 R6, RZ, RZ, RZ ;  /* 0x000000ffff067224 */ /* 0x000fe400078e00ff */
[----:B-1----:R-:W-:-:S04]  /*1cb40*/  @P3 FMUL.FTZ R11, R10, 0.69314718246459960938 ;  /* 0x3f3172180a0b3820 */ /* 0x002fc80000410000 */
[----:B------:R-:W-:Y:S04]  /*1cb50*/  @P3 MUFU.RCP R6, R14 ;  /* 0x0000000e00063308 */ /* 0x000fe80000001000 */
[C---:B------:R-:W-:Y:S01]  /*1cb60*/  @P0 FMUL.FTZ R8, R2.reuse, 0.69314718246459960938 ;  /* 0x3f31721802080820 */ /* 0x040fe20000410000 */
[----:B------:R-:W-:-:S03]  /*1cb70*/  @P3 FMUL.FTZ R2, R2, 0.69314718246459960938 ;  /* 0x3f31721802023820 */ /* 0x000fc60000410000 */
[----:B------:R-:W0:Y:S01]  /*1cb80*/  @P0 MUFU.LG2 R9, R13 ;  /* 0x0000000d00090308 */ /* 0x000e220000000c00 */
[----:B------:R-:W-:-:S07]  /*1cb90*/  @P3 FFMA.FTZ R3, R2, R4, R11 ;  /* 0x0000000402033223 */ /* 0x000fce000001000b */
[----:B------:R-:W1:Y:S01]  /*1cba0*/  @P0 MUFU.RCP R7, R13 ;  /* 0x0000000d00070308 */ /* 0x000e620000001000 */
[----:B0-----:R-:W-:-:S04]  /*1cbb0*/  @P0 FMUL.FTZ R9, R9, 0.69314718246459960938 ;  /* 0x3f31721809090820 */ /* 0x001fc80000410000 */
[----:B------:R-:W-:Y:S01]  /*1cbc0*/  @P0 FFMA.FTZ R0, R8, R5, R9 ;  /* 0x0000000508000223 */ /* 0x000fe20000010009 */
[----:B------:R-:W-:Y:S01]  /*1cbd0*/  PLOP3.LUT P0, PT, PT, PT, PT, 0x8, 0x0 ;  /* 0x000000000000781c */ /* 0x000fe20003f0e170 */
        /* <DEDUP_REMOVED lines=15> */
[-C--:B0-----:R-:W-:Y:S01]  /*1ccd0*/  FMUL.FTZ R12, R40, R7.reuse ;  /* 0x00000007280c7220 */ /* 0x081fe20000410000 */
        /* <DEDUP_REMOVED lines=116> */
[----:B------:R-:W-:-:S07]  /*1d420*/  FMUL.FTZ R151, R151, R6 ;  /* 0x0000000697977220 */ /* 0x000fce0000410000 */
.L_x_764:
[----:B------:R-:W0:Y:S08]  /*1d430*/  S2UR UR5, SR_CgaCtaId ;  /* 0x00000000000579c3 */ /* 0x000e300000008800 */
[----:B------:R-:W-:Y:S06]  /*1d440*/  BAR.SYNC.DEFER_BLOCKING 0x5, 0x180 ;  /* 0x0146000000007b1d */ /* 0x000fec0000010000 */
[----:B------:R-:W-:Y:S01]  /*1d450*/  UMOV UR4, 0x400 ;  /* 0x0000040000047882 */ /* 0x000fe20000000000 */
[----:B------:R-:W-:Y:S01]  /*1d460*/  BSSY B0, `(.L_x_851) ;  /* 0x00002de000007945 */ /* 0x000fe20003800000 */
[----:B0-----:R-:W-:-:S06]  /*1d470*/  ULEA UR4, UR5, UR4, 0x18 ;  /* 0x0000000405047291 */ /* 0x001fcc000f8ec03f */
[----:B------:R-:W-:-:S05]  /*1d480*/  IMAD.U32 R18, RZ, RZ, UR4 ;  /* 0x00000004ff127e24 */ /* 0x000fca000f8e00ff */
[----:B------:R0:W1:Y:S01]  /*1d490*/  LDS.128 R120, [R18+0x388d0] ;  /* 0x0388d00012787984 */ /* 0x0000620000000c00 */
[----:B------:R-:W-:Y:S06]  /*1d4a0*/  BAR.ARV 0x4, 0x180 ;  /* 0x0106000000007b1d */ /* 0x000fec0000002000 */
[----:B------:R-:W-:Y:S05]  /*1d4b0*/  @P0 BRA `(.L_x_852) ;  /* 0x0000001c00fc0947 */ /* 0x000fea0003800000 */
[----:B------:R-:W2:Y:S04]  /*1d4c0*/  LDL R6, [R1+0x94] ;  /* 0x0000940001067983 */ /* 0x000ea80000100800 */
[----:B-1----:R-:W3:Y:S01]  /*1d4d0*/  LDL R120, [R1+0x60] ;  /* 0x0000600001787983 */ /* 0x002ee20000100800 */
[----:B------:R-:W1:Y:S01]  /*1d4e0*/  S2R R95, SR_SWINHI ;  /* 0x00000000005f7919 */ /* 0x000e620000002f00 */
[----:B------:R-:W-:Y:S01]  /*1d4f0*/  F2FP.F16.F32.PACK_AB R24, R25, R24 ;  /* 0x000000181918723e */ /* 0x000fe200000000ff */
[----:B------:R-:W-:Y:S01]  /*1d500*/  ULDC.64 UR4, c[0x0][0xc00] ;  /* 0x0003000000047ab9 */ /* 0x000fe20000000a00 */
[----:B------:R-:W-:Y:S02]  /*1d510*/  MOV R20, R18 ;  /* 0x0000001200147202 */ /* 0x000fe40000000f00 */
[----:B-1----:R-:W-:-:S02]  /*1d520*/  MOV R21, R95 ;  /* 0x0000005f00157202 */ /* 0x002fc40000000f00 */
        /* <DEDUP_REMOVED lines=20> */
[----:B------:R-:W-:Y:S01]  /*1d670*/  F2FP.F16.F32.PACK_AB R139, R143, R142 ;  /* 0x0000008e8f8b723e */ /* 0x000fe200000000ff */
[----:B------:R-:W-:Y:S01]  /*1d680*/  ULDC.64 UR6, c[0x0][0x208] ;  /* 0x0000820000067ab9 */ /* 0x000fe20000000a00 */
[----:B------:R-:W-:Y:S01]  /*1d690*/  BAR.SYNC.DEFER_BLOCKING 0x1, 0x100 ;  /* 0x0044000000007b1d */ /* 0x000fe20000010000 */
[----:B--2---:R-:W-:-:S03]  /*1d6a0*/  IMAD.WIDE R94, R6, 0x2, R20 ;  /* 0x00000002065e7825 */ /* 0x004fc600078e0214 */
[C---:B------:R-:W-:Y:S02]  /*1d6b0*/  IADD3 R99, P1, R94.reuse, 0x20, RZ ;  /* 0x000000205e637810 */ /* 0x040fe40007f3e0ff */
[----:B------:R-:W-:Y:S02]  /*1d6c0*/  IADD3 R112, P2, R94, 0x4060, RZ ;  /* 0x000040605e707810 */ /* 0x000fe40007f5e0ff */
[----:B------:R-:W-:Y:S02]  /*1d6d0*/  LOP3.LUT R98, R99, 0x380, RZ, 0xc0, !PT ;  /* 0x0000038063627812 */ /* 0x000fe400078ec0ff */
[----:B------:R-:W-:Y:S02]  /*1d6e0*/  LOP3.LUT R113, R112, 0x380, RZ, 0xc0, !PT ;  /* 0x0000038070717812 */ /* 0x000fe400078ec0ff */
[----:B------:R-:W-:Y:S02]  /*1d6f0*/  SHF.R.U64 R98, R98, 0x3, RZ ;  /* 0x0000000362627819 */ /* 0x000fe400000012ff */
[----:B------:R-:W-:-:S02]  /*1d700*/  SHF.R.U64 R113, R113, 0x3, RZ ;  /* 0x0000000371717819 */ /* 0x000fc400000012ff */
[----:B------:R-:W-:Y:S01]  /*1d710*/  LOP3.LUT R98, R98, R99, RZ, 0x3c, !PT ;  /* 0x0000006362627212 */ /* 0x000fe200078e3cff */
[--C-:B------:R-:W-:Y:S01]  /*1d720*/  IMAD.X R99, RZ, RZ, R95.reuse, P1 ;  /* 0x000000ffff637224 */ /* 0x100fe200008e065f */
[----:B------:R-:W-:Y:S02]  /*1d730*/  IADD3 R114, P1, R94, 0x8000, RZ ;  /* 0x000080005e727810 */ /* 0x000fe40007f3e0ff */
[----:B------:R-:W-:Y:S01]  /*1d740*/  LOP3.LUT R112, R113, R112, RZ, 0x3c, !PT ;  /* 0x0000007071707212 */ /* 0x000fe200078e3cff */
[----:B------:R-:W-:Y:S01]  /*1d750*/  IMAD.X R113, RZ, RZ, R95, P2 ;  /* 0x000000ffff717224 */ /* 0x000fe200010e065f */
[----:B------:R-:W-:Y:S02]  /*1d760*/  LOP3.LUT R115, R114, 0x380, RZ, 0xc0, !PT ;  /* 0x0000038072737812 */ /* 0x000fe400078ec0ff */
[----:B------:R-:W-:Y:S02]  /*1d770*/  IADD3 R30, P2, R94, 0xc040, RZ ;  /* 0x0000c0405e1e7810 */ /* 0x000fe40007f5e0ff */
[----:B------:R-:W-:-:S02]  /*1d780*/  SHF.R.U64 R115, R115, 0x3, RZ ;  /* 0x0000000373737819 */ /* 0x000fc400000012ff */
[----:B------:R-:W-:Y:S02]  /*1d790*/  LOP3.LUT R6, R30, 0x380, RZ, 0xc0, !PT ;  /* 0x000003801e067812 */ /* 0x000fe400078ec0ff */
[C---:B------:R-:W-:Y:S02]  /*1d7a0*/  IADD3 R103, P0, R94.reuse, 0x40, RZ ;  /* 0x000000405e677810 */ /* 0x040fe40007f1e0ff */
[C---:B------:R-:W-:Y:S02]  /*1d7b0*/  IADD3 R104, P4, R94.reuse, 0x60, RZ ;  /* 0x000000605e687810 */ /* 0x040fe40007f9e0ff */
[C---:B------:R-:W-:Y:S02]  /*1d7c0*/  IADD3 R107, P3, R94.reuse, 0x4000, RZ ;  /* 0x000040005e6b7810 */ /* 0x040fe40007f7e0ff */
[C---:B------:R-:W-:Y:S02]  /*1d7d0*/  IADD3 R108, P6, R94.reuse, 0x4020, RZ ;  /* 0x000040205e6c7810 */ /* 0x040fe40007fde0ff */
[----:B------:R-:W-:-:S02]  /*1d7e0*/  IADD3 R110, P5, R94, 0x4040, RZ ;  /* 0x000040405e6e7810 */ /* 0x000fc40007fbe0ff */
[----:B------:R-:W-:Y:S01]  /*1d7f0*/  LOP3.LUT R114, R115, R114, RZ, 0x3c, !PT ;  /* 0x0000007273727212 */ /* 0x000fe200078e3cff */
[----:B------:R-:W-:Y:S01]  /*1d800*/  IMAD.X R115, RZ, RZ, R95, P1 ;  /* 0x000000ffff737224 */ /* 0x000fe200008e065f */
[----:B------:R-:W-:Y:S02]  /*1d810*/  SHF.R.U64 R6, R6, 0x3, RZ ;  /* 0x0000000306067819 */ /* 0x000fe400000012ff */
[C---:B------:R-:W-:Y:S02]  /*1d820*/  LOP3.LUT R130, R94.reuse, 0x380, RZ, 0xc0, !PT ;  /* 0x000003805e827812 */ /* 0x040fe400078ec0ff */
[----:B------:R-:W-:Y:S02]  /*1d830*/  IADD3 R4, P1, R94, 0xc060, RZ ;  /* 0x0000c0605e047810 */ /* 0x000fe40007f3e0ff */
[----:B------:R-:W-:Y:S02]  /*1d840*/  LOP3.LUT R102, R103, 0x380, RZ, 0xc0, !PT ;  /* 0x0000038067667812 */ /* 0x000fe400078ec0ff */
[----:B------:R-:W-:-:S02]  /*1d850*/  LOP3.LUT R105, R104, 0x380, RZ, 0xc0, !PT ;  /* 0x0000038068697812 */ /* 0x000fc400078ec0ff */
[----:B------:R-:W-:Y:S02]  /*1d860*/  LOP3.LUT R106, R107, 0x380, RZ, 0xc0, !PT ;  /* 0x000003806b6a7812 */ /* 0x000fe400078ec0ff */
[----:B------:R-:W-:Y:S02]  /*1d870*/  LOP3.LUT R109, R108, 0x380, RZ, 0xc0, !PT ;  /* 0x000003806c6d7812 */ /* 0x000fe400078ec0ff */
[----:B------:R-:W-:Y:S02]  /*1d880*/  LOP3.LUT R111, R110, 0x380, RZ, 0xc0, !PT ;  /* 0x000003806e6f7812 */ /* 0x000fe400078ec0ff */
[----:B------:R-:W-:Y:S02]  /*1d890*/  LOP3.LUT R30, R6, R30, RZ, 0x3c, !PT ;  /* 0x0000001e061e7212 */ /* 0x000fe400078e3cff */
[----:B------:R-:W-:Y:S02]  /*1d8a0*/  SHF.R.U64 R130, R130, 0x3, RZ ;  /* 0x0000000382827819 */ /* 0x000fe400000012ff */
[----:B------:R-:W-:-:S02]  /*1d8b0*/  LOP3.LUT R6, R4, 0x380, RZ, 0xc0, !PT ;  /* 0x0000038004067812 */ /* 0x000fc400078ec0ff */
[----:B------:R-:W-:Y:S02]  /*1d8c0*/  SHF.R.U64 R102, R102, 0x3, RZ ;  /* 0x0000000366667819 */ /* 0x000fe400000012ff */
[----:B------:R-:W-:Y:S02]  /*1d8d0*/  SHF.R.U64 R105, R105, 0x3, RZ ;  /* 0x0000000369697819 */ /* 0x000fe400000012ff */
[----:B------:R-:W-:Y:S02]  /*1d8e0*/  SHF.R.U64 R106, R106, 0x3, RZ ;  /* 0x000000036a6a7819 */ /* 0x000fe400000012ff */
[----:B------:R-:W-:Y:S02]  /*1d8f0*/  SHF.R.U64 R109, R109, 0x3, RZ ;  /* 0x000000036d6d7819 */ /* 0x000fe400000012ff */
[----:B------:R-:W-:Y:S02]  /*1d900*/  SHF.R.U64 R111, R111, 0x3, RZ ;  /* 0x000000036f6f7819 */ /* 0x000fe400000012ff */
[----:B------:R-:W-:-:S02]  /*1d910*/  LOP3.LUT R130, R130, R94, RZ, 0x3c, !PT ;  /* 0x0000005e82827212 */ /* 0x000fc400078e3cff */
[----:B------:R-:W-:Y:S02]  /*1d920*/  MOV R131, R95 ;  /* 0x0000005f00837202 */ /* 0x000fe40000000f00 */
[----:B------:R-:W-:Y:S02]  /*1d930*/  SHF.R.U64 R6, R6, 0x3, RZ ;  /* 0x0000000306067819 */ /* 0x000fe400000012ff */
[----:B------:R-:W-:Y:S02]  /*1d940*/  LOP3.LUT R102, R102, R103, RZ, 0x3c, !PT ;  /* 0x0000006766667212 */ /* 0x000fe400078e3cff */
[----:B------:R-:W-:Y:S01]  /*1d950*/  LOP3.LUT R104, R105, R104, RZ, 0x3c, !PT ;  /* 0x0000006869687212 */ /* 0x000fe200078e3cff */
[--C-:B------:R-:W-:Y:S01]  /*1d960*/  IMAD.X R105, RZ, RZ, R95.reuse, P4 ;  /* 0x000000ffff697224 */ /* 0x100fe200020e065f */
[----:B------:R-:W-:Y:S01]  /*1d970*/  LOP3.LUT R106, R106, R107, RZ, 0x3c, !PT ;  /* 0x0000006b6a6a7212 */ /* 0x000fe200078e3cff */
[----:B------:R-:W-:Y:S01]  /*1d980*/  IMAD.X R107, RZ, RZ, R95, P3 ;  /* 0x000000ffff6b7224 */ /* 0x000fe200018e065f */
[----:B------:R-:W-:-:S02]  /*1d990*/  LOP3.LUT R108, R109, R108, RZ, 0x3c, !PT ;  /* 0x0000006c6d6c7212 */ /* 0x000fc400078e3cff */
[----:B------:R-:W-:Y:S01]  /*1d9a0*/  LOP3.LUT R110, R111, R110, RZ, 0x3c, !PT ;  /* 0x0000006e6f6e7212 */ /* 0x000fe200078e3cff */
[----:B------:R-:W-:Y:S01]  /*1d9b0*/  IMAD.X R111, RZ, RZ, R95, P5 ;  /* 0x000000ffff6f7224 */ /* 0x000fe200028e065f */
[-C--:B------:R-:W-:Y:S02]  /*1d9c0*/  IADD3.X R103, RZ, R95.reuse, RZ, P0, !PT ;  /* 0x0000005fff677210 */ /* 0x080fe400007fe4ff */
[----:B------:R-:W-:Y:S02]  /*1d9d0*/  IADD3.X R109, RZ, R95, RZ, P6, !PT ;  /* 0x0000005fff6d7210 */ /* 0x000fe400037fe4ff */
[C---:B------:R-:W-:Y:S02]  /*1d9e0*/  IADD3 R116, P0, R94.reuse, 0x8020, RZ ;  /* 0x000080205e747810 */ /* 0x040fe40007f1e0ff */
[C---:B------:R-:W-:Y:S02]  /*1d9f0*/  IADD3 R118, P4, R94.reuse, 0x8040, RZ ;  /* 0x000080405e767810 */ /* 0x040fe40007f9e0ff */
[----:B------:R-:W-:-:S02]  /*1da00*/  IADD3 R124, P3, R94, 0x8060, RZ ;  /* 0x000080605e7c7810 */ /* 0x000fc40007f7e0ff */
[C---:B------:R-:W-:Y:S02]  /*1da10*/  IADD3 R126, P6, R94.reuse, 0xc000, RZ ;  /* 0x0000c0005e7e7810 */ /* 0x040fe40007fde0ff */
[----:B------:R-:W-:Y:S02]  /*1da20*/  IADD3 R128, P5, R94, 0xc020, RZ ;  /* 0x0000c0205e807810 */ /* 0x000fe40007fbe0ff */
[----:B------:R-:W-:Y:S02]  /*1da30*/  MOV R130, R130 ;  /* 0x0000008200827202 */ /* 0x000fe40000000f00 */
[----:B------:R-:W-:Y:S02]  /*1da40*/  LOP3.LUT R94, R6, R4, RZ, 0x3c, !PT ;  /* 0x00000004065e7212 */ /* 0x000fe400078e3cff */
[----:B------:R-:W-:Y:S02]  /*1da50*/  MOV R98, R98 ;  /* 0x0000006200627202 */ /* 0x000fe40000000f00 */
[----:B------:R-:W-:-:S02]  /*1da60*/  F2FP.F16.F32.PACK_AB R4, R33, R8 ;  /* 0x000000082104723e */ /* 0x000fc400000000ff */
[----:B------:R-:W-:Y:S02]  /*1da70*/  F2FP.F16.F32.PACK_AB R6, R37, R10 ;  /* 0x0000000a2506723e */ /* 0x000fe400000000ff */
[----:B------:R-:W-:Y:S02]  /*1da80*/  MOV R102, R102 ;  /* 0x0000006600667202 */ /* 0x000fe40000000f00 */
[----:B------:R-:W-:Y:S02]  /*1da90*/  F2FP.F16.F32.PACK_AB R8, R41, R12 ;  /* 0x0000000c2908723e */ /* 0x000fe400000000ff */
[----:B------:R-:W-:Y:S01]  /*1daa0*/  F2FP.F16.F32.PACK_AB R10, R45, R14 ;  /* 0x0000000e2d0a723e */ /* 0x000fe200000000ff */
[----:B------:R-:W-:Y:S01]  /*1dab0*/  STSM.16.M88.4 [R130], R24 ;  /* 0x0000001882007844 */ /* 0x000fe20000000200 */
[----:B------:R-:W-:-:S03]  /*1dac0*/  LOP3.LUT R117, R116, 0x380, RZ, 0xc0, !PT ;  /* 0x0000038074757812 */ /* 0x000fc600078ec0ff */
[----:B------:R-:W-:Y:S01]  /*1dad0*/  STSM.16.M88.4 [R98], R4 ;  /* 0x0000000462007844 */ /* 0x000fe20000000200 */
[----:B------:R-:W-:Y:S02]  /*1dae0*/  LOP3.LUT R119, R118, 0x380, RZ, 0xc0, !PT ;  /* 0x0000038076777812 */ /* 0x000fe400078ec0ff */
[----:B------:R-:W-:Y:S01]  /*1daf0*/  LOP3.LUT R125, R124, 0x380, RZ, 0xc0, !PT ;  /* 0x000003807c7d7812 */ /* 0x000fe200078ec0ff */
[----:B------:R1:W-:Y:S01]  /*1db00*/  STSM.16.M88.4 [R102], R8 ;  /* 0x0000000866007844 */ /* 0x0003e20000000200 */
[----:B------:R-:W-:Y:S01]  /*1db10*/  SHF.R.U64 R117, R117, 0x3, RZ ;  /* 0x0000000375757819 */ /* 0x000fe200000012ff */
[----:B------:R-:W-:Y:S01]  /*1db20*/  IMAD.X R31, RZ, RZ, R95, P2 ;  /* 0x000000ffff1f7224 */ /* 0x000fe200010e065f */
[----:B------:R-:W-:Y:S02]  /*1db30*/  SHF.R.U64 R119, R119, 0x3, RZ ;  /* 0x0000000377777819 */ /* 0x000fe400000012ff */
[----:B------:R-:W-:Y:S02]  /*1db40*/  SHF.R.U64 R125, R125, 0x3, RZ ;  /* 0x000000037d7d7819 */ /* 0x000fe400000012ff */
[----:B------:R-:W-:-:S02]  /*1db50*/  MOV R104, R104 ;  /* 0x0000006800687202 */ /* 0x000fc40000000f00 */
[----:B------:R-:W-:Y:S02]  /*1db60*/  F2FP.F16.F32.PACK_AB R12, R49, R48 ;  /* 0x00000030310c723e */ /* 0x000fe400000000ff */
[----:B------:R-:W-:Y:S02]  /*1db70*/  F2FP.F16.F32.PACK_AB R14, R53, R157 ;  /* 0x0000009d350e723e */ /* 0x000fe400000000ff */
[----:B-1----:R-:W-:Y:S02]  /*1db80*/  F2FP.F16.F32.PACK_AB R11, R79, R78 ;  /* 0x0000004e4f0b723e */ /* 0x002fe400000000ff */
[----:B------:R-:W1:Y:S01]  /*1db90*/  LDC R78, c[0x0][0xbe8] ;  /* 0x0002fa00ff4e7b82 */ /* 0x000e620000000800 */
[----:B------:R-:W-:Y:S01]  /*1dba0*/  LOP3.LUT R116, R117, R116, RZ, 0x3c, !PT ;  /* 0x0000007475747212 */ /* 0x000fe200078e3cff */
[----:B------:R-:W-:Y:S01]  /*1dbb0*/  IMAD.X R117, RZ, RZ, R95, P0 ;  /* 0x000000ffff757224 */ /* 0x000fe200000e065f */
[----:B------:R-:W-:Y:S02]  /*1dbc0*/  MOV R106, R106 ;  /* 0x0000006a006a7202 */ /* 0x000fe40000000f00 */
[----:B------:R-:W-:-:S02]  /*1dbd0*/  F2FP.F16.F32.PACK_AB R24, R57, R158 ;  /* 0x0000009e3918723e */ /* 0x000fc400000000ff */
[----:B------:R-:W-:Y:S02]  /*1dbe0*/  F2FP.F16.F32.PACK_AB R25, R59, R58 ;  /* 0x0000003a3b19723e */ /* 0x000fe400000000ff */
[----:B------:R-:W-:Y:S02]  /*1dbf0*/  F2FP.F16.F32.PACK_AB R26, R61, R159 ;  /* 0x0000009f3d1a723e */ /* 0x000fe400000000ff */
[----:B------:R-:W-:Y:S02]  /*1dc00*/  F2FP.F16.F32.PACK_AB R27, R63, R62 ;  /* 0x0000003e3f1b723e */ /* 0x000fe400000000ff */
[----:B------:R-:W-:Y:S02]  /*1dc10*/  MOV R108, R108 ;  /* 0x0000006c006c7202 */ /* 0x000fe40000000f00 */
[----:B------:R-:W-:Y:S02]  /*1dc20*/  F2FP.F16.F32.PACK_AB R4, R65, R160 ;  /* 0x000000a04104723e */ /* 0x000fe400000000ff */
[----:B------:R-:W-:-:S02]  /*1dc30*/  F2FP.F16.F32.PACK_AB R5, R67, R66 ;  /* 0x000000424305723e */ /* 0x000fc400000000ff */
[----:B------:R-:W-:Y:S02]  /*1dc40*/  F2FP.F16.F32.PACK_AB R6, R69, R161 ;  /* 0x000000a14506723e */ /* 0x000fe400000000ff */
[----:B------:R-:W-:Y:S02]  /*1dc50*/  F2FP.F16.F32.PACK_AB R7, R71, R70 ;  /* 0x000000464707723e */ /* 0x000fe400000000ff */
[----:B------:R-:W-:Y:S02]  /*1dc60*/  LOP3.LUT R118, R119, R118, RZ, 0x3c, !PT ;  /* 0x0000007677767212 */ /* 0x000fe400078e3cff */
[----:B------:R-:W-:Y:S02]  /*1dc70*/  LOP3.LUT R127, R126, 0x380, RZ, 0xc0, !PT ;  /* 0x000003807e7f7812 */ /* 0x000fe400078ec0ff */
[----:B------:R-:W-:Y:S01]  /*1dc80*/  LOP3.LUT R124, R125, R124, RZ, 0x3c, !PT ;  /* 0x0000007c7d7c7212 */ /* 0x000fe200078e3cff */
[----:B------:R-:W-:Y:S01]  /*1dc90*/  IMAD.X R125, RZ, RZ, R95, P3 ;  /* 0x000000ffff7d7224 */ /* 0x000fe200018e065f */
[----:B------:R-:W-:-:S02]  /*1dca0*/  MOV R110, R110 ;  /* 0x0000006e006e7202 */ /* 0x000fc40000000f00 */
[----:B------:R-:W-:Y:S02]  /*1dcb0*/  F2FP.F16.F32.PACK_AB R8, R73, R162 ;  /* 0x000000a24908723e */ /* 0x000fe400000000ff */
[----:B------:R-:W-:Y:S02]  /*1dcc0*/  F2FP.F16.F32.PACK_AB R9, R75, R74 ;  /* 0x0000004a4b09723e */ /* 0x000fe400000000ff */
[----:B------:R-:W-:Y:S01]  /*1dcd0*/  F2FP.F16.F32.PACK_AB R10, R77, R163 ;  /* 0x000000a34d0a723e */ /* 0x000fe200000000ff */
[----:B------:R-:W-:Y:S01]  /*1dce0*/  STSM.16.M88.4 [R104], R12 ;  /* 0x0000000c68007844 */ /* 0x000fe20000000200 */
[----:B------:R-:W-:Y:S02]  /*1dcf0*/  LOP3.LUT R129, R128, 0x380, RZ, 0xc0, !PT ;  /* 0x0000038080817812 */ /* 0x000fe400078ec0ff */
[----:B------:R-:W-:Y:S02]  /*1dd00*/  IADD3.X R119, RZ, R95, RZ, P4, !PT ;  /* 0x0000005fff777210 */ /* 0x000fe400027fe4ff */
[----:B------:R-:W-:Y:S01]  /*1dd10*/  MOV R37, R30 ;  /* 0x0000001e00257202 */ /* 0x000fe20000000f00 */
[----:B------:R-:W-:Y:S01]  /*1dd20*/  STSM.16.M88.4 [R106], R24 ;  /* 0x000000186a007844 */ /* 0x000fe20000000200 */
[----:B------:R-:W-:-:S02]  /*1dd30*/  MOV R112, R112 ;  /* 0x0000007000707202 */ /* 0x000fc40000000f00 */
[----:B------:R-:W-:Y:S02]  /*1dd40*/  F2FP.F16.F32.PACK_AB R30, R85, R165 ;  /* 0x000000a5551e723e */ /* 0x000fe400000000ff */
[----:B------:R-:W-:Y:S01]  /*1dd50*/  F2FP.F16.F32.PACK_AB R31, R87, R86 ;  /* 0x00000056571f723e */ /* 0x000fe200000000ff */
[----:B------:R2:W-:Y:S01]  /*1dd60*/  STSM.16.M88.4 [R108], R4 ;  /* 0x000000046c007844 */ /* 0x0005e20000000200 */
[----:B------:R-:W-:Y:S02]  /*1dd70*/  MOV R114, R114 ;  /* 0x0000007200727202 */ /* 0x000fe40000000f00 */
[----:B------:R-:W-:Y:S02]  /*1dd80*/  F2FP.F16.F32.PACK_AB R48, R89, R166 ;  /* 0x000000a65930723e */ /* 0x000fe400000000ff */
[----:B------:R-:W-:Y:S01]  /*1dd90*/  F2FP.F16.F32.PACK_AB R49, R91, R90 ;  /* 0x0000005a5b31723e */ /* 0x000fe200000000ff */
[----:B------:R4:W-:Y:S01]  /*1dda0*/  STSM.16.M88.4 [R110], R8 ;  /* 0x000000086e007844 */ /* 0x0009e20000000200 */
[----:B------:R-:W-:-:S02]  /*1ddb0*/  SHF.R.U64 R127, R127, 0x3, RZ ;  /* 0x000000037f7f7819 */ /* 0x000fc400000012ff */
[----:B------:R-:W-:Y:S02]  /*1ddc0*/  MOV R116, R116 ;  /* 0x0000007400747202 */ /* 0x000fe40000000f00 */
[----:B------:R-:W-:Y:S02]  /*1ddd0*/  F2FP.F16.F32.PACK_AB R33, R38, R36 ;  /* 0x000000242621723e */ /* 0x000fe400000000ff */
[----:B------:R-:W-:Y:S02]  /*1dde0*/  SHF.R.U64 R129, R129, 0x3, RZ ;  /* 0x0000000381817819 */ /* 0x000fe400000012ff */
[----:B------:R-:W-:Y:S02]  /*1ddf0*/  MOV R118, R118 ;  /* 0x0000007600767202 */ /* 0x000fe40000000f00 */
[----:B--2---:R-:W-:Y:S02]  /*1de00*/  F2FP.F16.F32.PACK_AB R4, R96, R170 ;  /* 0x000000aa6004723e */ /* 0x004fe400000000ff */
[----:B------:R-:W-:-:S02]  /*1de10*/  F2FP.F16.F32.PACK_AB R5, R46, R44 ;  /* 0x0000002c2e05723e */ /* 0x000fc400000000ff */
[----:B------:R-:W-:Y:S02]  /*1de20*/  F2FP.F16.F32.PACK_AB R6, R100, R171 ;  /* 0x000000ab6406723e */ /* 0x000fe400000000ff */
[----:B------:R-:W-:Y:S01]  /*1de30*/  F2FP.F16.F32.PACK_AB R7, R54, R52 ;  /* 0x000000343607723e */ /* 0x000fe200000000ff */
[----:B------:R-:W-:Y:S01]  /*1de40*/  STSM.16.M88.4 [R112], R28 ;  /* 0x0000001c70007844 */ /* 0x000fe20000000200 */
[----:B------:R-:W-:Y:S02]  /*1de50*/  MOV R124, R124 ;  /* 0x0000007c007c7202 */ /* 0x000fe40000000f00 */
[----:B----4-:R-:W-:Y:S02]  /*1de60*/  F2FP.F16.F32.PACK_AB R8, R152, R172 ;  /* 0x000000ac9808723e */ /* 0x010fe400000000ff */
[----:B------:R-:W-:Y:S02]  /*1de70*/  F2FP.F16.F32.PACK_AB R9, R60, R56 ;  /* 0x000000383c09723e */ /* 0x000fe400000000ff */
[----:B------:R-:W-:-:S02]  /*1de80*/  F2FP.F16.F32.PACK_AB R10, R153, R173 ;  /* 0x000000ad990a723e */ /* 0x000fc400000000ff */
[----:B------:R-:W-:Y:S01]  /*1de90*/  F2FP.F16.F32.PACK_AB R11, R68, R64 ;  /* 0x00000040440b723e */ /* 0x000fe200000000ff */
[----:B------:R-:W-:Y:S01]  /*1dea0*/  STSM.16.M88.4 [R114], R48 ;  /* 0x0000003072007844 */ /* 0x000fe20000000200 */
[----:B------:R-:W-:Y:S01]  /*1deb0*/  LOP3.LUT R126, R127, R126, RZ, 0x3c, !PT ;  /* 0x0000007e7f7e7212 */ /* 0x000fe200078e3cff */
[--C-:B------:R-:W-:Y:S01]  /*1dec0*/  IMAD.X R127, RZ, RZ, R95.reuse, P6 ;  /* 0x000000ffff7f7224 */ /* 0x100fe200030e065f */
[----:B------:R-:W-:Y:S01]  /*1ded0*/  LOP3.LUT R128, R129, R128, RZ, 0x3c, !PT ;  /* 0x0000008081807212 */ /* 0x000fe200078e3cff */
[----:B------:R-:W-:Y:S01]  /*1dee0*/  STSM.16.M88.4 [R116], R32 ;  /* 0x0000002074007844 */ /* 0x000fe20000000200 */
[----:B------:R-:W-:Y:S01]  /*1def0*/  IADD3.X R129, RZ, R95, RZ, P5, !PT ;  /* 0x0000005fff817210 */ /* 0x000fe20002ffe4ff */
[----:B------:R-:W-:Y:S02]  /*1df00*/  IMAD.X R95, RZ, RZ, R95, P1 ;  /* 0x000000ffff5f7224 */ /* 0x000fe400008e065f */
[----:B------:R-:W-:Y:S01]  /*1df10*/  STSM.16.M88.4 [R118], R4 ;  /* 0x0000000476007844 */ /* 0x000fe20000000200 */
[----:B------:R-:W-:-:S03]  /*1df20*/  MOV R126, R126 ;  /* 0x0000007e007e7202 */ /* 0x000fc60000000f00 */
[----:B------:R3:W-:Y:S01]  /*1df30*/  STSM.16.M88.4 [R124], R8 ;  /* 0x000000087c007844 */ /* 0x0007e20000000200 */
[----:B------:R-:W-:Y:S02]  /*1df40*/  F2FP.F16.F32.PACK_AB R12, R154, R174 ;  /* 0x000000ae9a0c723e */ /* 0x000fe400000000ff */
[----:B------:R-:W-:Y:S02]  /*1df50*/  F2FP.F16.F32.PACK_AB R13, R76, R72 ;  /* 0x000000484c0d723e */ /* 0x000fe400000000ff */
[----:B------:R-:W-:Y:S02]  /*1df60*/  F2FP.F16.F32.PACK_AB R14, R155, R175 ;  /* 0x000000af9b0e723e */ /* 0x000fe400000000ff */
[----:B------:R-:W-:Y:S02]  /*1df70*/  F2FP.F16.F32.PACK_AB R15, R84, R80 ;  /* 0x00000050540f723e */ /* 0x000fe400000000ff */
[----:B------:R-:W-:Y:S02]  /*1df80*/  ISETP.NE.U32.AND P0, PT, RZ, UR4, PT ;  /* 0x00000004ff007c0c */ /* 0x000fe4000bf05070 */
[----:B------:R-:W-:-:S02]  /*1df90*/  MOV R128, R128 ;  /* 0x0000008000807202 */ /* 0x000fc40000000f00 */
[----:B------:R-:W-:Y:S02]  /*1dfa0*/  F2FP.F16.F32.PACK_AB R157, R92, R88 ;  /* 0x000000585c9d723e */ /* 0x000fe400000000ff */
[----:B---3--:R-:W-:Y:S02]  /*1dfb0*/  SHF.L.U64.HI R9, R230, 0x2, R120 ;  /* 0x00000002e6097819 */ /* 0x008fe40000010278 */
[----:B------:R-:W-:Y:S02]  /*1dfc0*/  IADD3 R10, P1, R233, UR4, RZ ;  /* 0x00000004e90a7c10 */ /* 0x000fe4000ff3e0ff */
[----:B------:R-:W-:Y:S02]  /*1dfd0*/  F2FP.F16.F32.PACK_AB R158, R133, R132 ;  /* 0x00000084859e723e */ /* 0x000fe400000000ff */
[----:B------:R-:W-:Y:S02]  /*1dfe0*/  F2FP.F16.F32.PACK_AB R159, R135, R134 ;  /* 0x00000086879f723e */ /* 0x000fe400000000ff */
[----:B------:R-:W-:-:S02]  /*1dff0*/  IADD3.X R11, R9, UR5, RZ, P1, !PT ;  /* 0x00000005090b7c10 */ /* 0x000fc40008ffe4ff */
[----:B------:R-:W-:Y:S02]  /*1e000*/  MOV R94, R94 ;  /* 0x0000005e005e7202 */ /* 0x000fe40000000f00 */
[----:B------:R-:W-:Y:S02]  /*1e010*/  F2FP.F16.F32.PACK_AB R4, R145, R2 ;  /* 0x000000029104723e */ /* 0x000fe400000000ff */
[----:B------:R-:W-:Y:S02]  /*1e020*/  F2FP.F16.F32.PACK_AB R5, R147, R146 ;  /* 0x000000929305723e */ /* 0x000fe400000000ff */
[----:B------:R-:W-:Y:S02]  /*1e030*/  F2FP.F16.F32.PACK_AB R6, R149, R148 ;  /* 0x000000949506723e */ /* 0x000fe400000000ff */
[----:B------:R-:W-:Y:S02]  /*1e040*/  F2FP.F16.F32.PACK_AB R7, R151, R150 ;  /* 0x000000969707723e */ /* 0x000fe400000000ff */
[----:B-1----:R-:W-:Y:S01]  /*1e050*/  ISETP.NE.AND P1, PT, R78, 0x1, PT ;  /* 0x000000014e00780c */ /* 0x002fe20003f25270 */
[----:B------:R1:W-:Y:S01]  /*1e060*/  STSM.16.M88.4 [R126], R12 ;  /* 0x0000000c7e007844 */ /* 0x0003e20000000200 */
[----:B------:R-:W-:Y:S01]  /*1e070*/  ISETP.NE.AND.EX P0, PT, RZ, UR5, PT, P0 ;  /* 0x00000005ff007c0c */ /* 0x000fe2000bf05300 */
[----:B------:R-:W-:-:S02]  /*1e080*/  ULDC.64 UR4, c[0x0][0xc08] ;  /* 0x0003020000047ab9 */ /* 0x000fc40000000a00 */
[----:B------:R-:W-:Y:S01]  /*1e090*/  STSM.16.M88.4 [R128], R156 ;  /* 0x0000009c80007844 */ /* 0x000fe20000000200 */
[----:B------:R-:W-:-:S03]  /*1e0a0*/  ISETP.NE.U32.AND P2, PT, RZ, UR4, PT ;  /* 0x00000004ff007c0c */ /* 0x000fc6000bf45070 */
[----:B------:R-:W-:Y:S01]  /*1e0b0*/  STSM.16.M88.4 [R37], R136 ;  /* 0x0000008825007844 */ /* 0x000fe20000000200 */
[----:B------:R-:W-:-:S03]  /*1e0c0*/  ISETP.NE.AND.EX P2, PT, RZ, UR5, PT, P2 ;  /* 0x00000005ff007c0c */ /* 0x000fc6000bf45320 */
[----:B------:R2:W-:Y:S01]  /*1e0d0*/  STSM.16.M88.4 [R94], R4 ;  /* 0x000000045e007844 */ /* 0x0005e20000000200 */
[----:B------:R-:W3:Y:S08]  /*1e0e0*/  @P1 LDC R2, c[0x0][0xbec] ;  /* 0x0002fb00ff021b82 */ /* 0x000ef00000000800 */
[----:B-1----:R-:W1:Y:S08]  /*1e0f0*/  @P1 LDC R15, c[0x0][0xbf0] ;  /* 0x0002fc00ff0f1b82 */ /* 0x002e700000000800 */
[----:B------:R-:W-:Y:S01]  /*1e100*/  BAR.SYNC.DEFER_BLOCKING 0x1, 0x100 ;  /* 0x0044000000007b1d */ /* 0x000fe20000010000 */
[----:B------:R-:W-:-:S02]  /*1e110*/  @P2 IADD3 R8, P3, R233, UR4, RZ ;  /* 0x00000004e9082c10 */ /* 0x000fc4000ff7e0ff */
[----:B------:R-:W-:-:S03]  /*1e120*/  MOV R76, RZ ;  /* 0x000000ff004c7202 */ /* 0x000fc60000000f00 */
[----:B------:R-:W-:Y:S01]  /*1e130*/  ULDC UR4, c[0x0][0xa88] ;  /* 0x0002a20000047ab9 */ /* 0x000fe20000000800 */
[----:B------:R-:W-:Y:S01]  /*1e140*/  @P2 IADD3.X R9, R9, UR5, RZ, P3, !PT ;  /* 0x0000000509092c10 */ /* 0x000fe20009ffe4ff */
[----:B--2---:R-:W-:Y:S01]  /*1e150*/  IMAD.U32 R7, RZ, RZ, UR4 ;  /* 0x00000004ff077e24 */ /* 0x004fe2000f8e00ff */
[----:B------:R2:W5:Y:S05]  /*1e160*/  @P0 LDG.E R76, desc[UR6][R10.64] ;  /* 0x000000060a4c0981 */ /* 0x00056a000c1e1900 */
[----:B------:R2:W5:Y:S01]  /*1e170*/  @P2 LDG.E R7, desc[UR6][R8.64] ;  /* 0x0000000608072981 */ /* 0x000562000c1e1900 */
[----:B------:R-:W-:Y:S05]  /*1e180*/  @P2 BRA `(.L_x_853) ;  /* 0x0000000000142947 */ /* 0x000fea0003800000 */
[----:B------:R-:W-:Y:S05]  /*1e190*/  @!P0 BRA `(.L_x_853) ;  /* 0x0000000000108947 */ /* 0x000fea0003800000 */
[----:B------:R-:W-:Y:S02]  /*1e1a0*/  ULDC.64 UR4, c[0x0][0x208] ;  /* 0x0000820000047ab9 */ /* 0x000fe40000000a00 */
[----:B------:R-:W4:Y:S04]  /*1e1b0*/  LDG.E R4, desc[UR4][R10.64] ;  /* 0x000000040a047981 */ /* 0x000f28000c1e1900 */
[----:B-----5:R-:W4:Y:S02]  /*1e1c0*/  LDG.E R7, desc[UR4][R10.64+0x4] ;  /* 0x000004040a077981 */ /* 0x020f24000c1e1900 */
[----:B----4-:R-:W-:-:S07]  /*1e1d0*/  IMAD.IADD R7, R7, 0x1, -R4 ;  /* 0x0000000107077824 */ /* 0x010fce00078e0a04 */
.L_x_853:
[----:B------:R-:W4:Y:S01]  /*1e1e0*/  LDL R4, [R1+0x90] ;  /* 0x0000900001047983 */ /* 0x000f220000100800 */
[----:B------:R-:W-:Y:S01]  /*1e1f0*/  SHF.R.S32.HI R80, RZ, 0x1f, R231 ;  /* 0x0000001fff507819 */ /* 0x000fe200000114e7 */
[----:B------:R-:W-:Y:S01]  /*1e200*/  ULDC.64 UR4, c[0x0][0xb90] ;  /* 0x0002e40000047ab9 */ /* 0x000fe20000000a00 */
[----:B-----5:R-:W-:Y:S01]  /*1e210*/  SHF.R.S32.HI R77, RZ, 0x1f, R76 ;  /* 0x0000001fff4d7819 */ /* 0x020fe2000001144c */
[----:B--2---:R-:W2:Y:S01]  /*1e220*/  LDL R10, [R1+0x88] ;  /* 0x00008800010a7983 */ /* 0x004ea20000100800 */
[----:B------:R-:W-:Y:S01]  /*1e230*/  IMAD.SHL.U32 R6, R212, 0x40, RZ ;  /* 0x00000040d4067824 */ /* 0x000fe200078e00ff */
[----:B------:R-:W-:Y:S02]  /*1e240*/  SEL R79, R120, RZ, !P0 ;  /* 0x000000ff784f7207 */ /* 0x000fe40004000000 */
[----:B------:R-:W-:Y:S01]  /*1e250*/  SEL R230, R230, RZ, !P0 ;  /* 0x000000ffe6e67207 */ /* 0x000fe20004000000 */
[----:B------:R-:W0:Y:S01]  /*1e260*/  S2R R14, SR_TID.X ;  /* 0x00000000000e7919 */ /* 0x000e220000002100 */
[----:B------:R-:W-:Y:S01]  /*1e270*/  IADD3 R11, R16, R6, RZ ;  /* 0x00000006100b7210 */ /* 0x000fe20007ffe0ff */
[----:B------:R-:W-:Y:S01]  /*1e280*/  ULDC.64 UR6, c[0x0][0x208] ;  /* 0x0000820000067ab9 */ /* 0x000fe20000000a00 */
[----:B------:R-:W2:Y:S03]  /*1e290*/  @P1 LDC R81, c[0x0][0xbec] ;  /* 0x0002fb00ff511b82 */ /* 0x000ea60000000800 */
[----:B------:R-:W-:-:S03]  /*1e2a0*/  IMAD.WIDE R20, R11, 0x2, R20 ;  /* 0x000000020b147825 */ /* 0x000fc600078e0214 */
[----:B------:R-:W-:-:S04]  /*1e2b0*/  IADD3 R33, P2, R20, 0x5000, RZ ;  /* 0x0000500014217810 */ /* 0x000fc80007f5e0ff */
[----:B------:R-:W-:-:S04]  /*1e2c0*/  LOP3.LUT R32, R33, 0x380, RZ, 0xc0, !PT ;  /* 0x0000038021207812 */ /* 0x000fc800078ec0ff */
[----:B------:R-:W-:Y:S02]  /*1e2d0*/  SHF.R.U64 R32, R32, 0x3, RZ ;  /* 0x0000000320207819 */ /* 0x000fe400000012ff */
[----:B------:R-:W-:Y:S01]  /*1e2e0*/  IADD3 R29, P3, R20, 0x4000, RZ ;  /* 0x00004000141d7810 */ /* 0x000fe20007f7e0ff */
[----:B0-----:R-:W-:Y:S01]  /*1e2f0*/  VIADD R14, R14, 0xffffff80 ;  /* 0xffffff800e0e7836 */ /* 0x001fe20000000000 */
[----:B------:R-:W-:Y:S01]  /*1e300*/  LOP3.LUT R32, R32, R33, RZ, 0x3c, !PT ;  /* 0x0000002120207212 */ /* 0x000fe200078e3cff */
[----:B------:R-:W-:Y:S01]  /*1e310*/  IMAD.X R33, RZ, RZ, R21, P2 ;  /* 0x000000ffff217224 */ /* 0x000fe200010e0615 */
[----:B------:R-:W-:Y:S02]  /*1e320*/  IADD3 R57, P2, R20, 0xb000, RZ ;  /* 0x0000b00014397810 */ /* 0x000fe40007f5e0ff */
[----:B------:R-:W-:Y:S02]  /*1e330*/  LOP3.LUT R28, R29, 0x380, RZ, 0xc0, !PT ;  /* 0x000003801d1c7812 */ /* 0x000fe400078ec0ff */
[----:B------:R-:W-:-:S02]  /*1e340*/  LOP3.LUT R56, R57, 0x380, RZ, 0xc0, !PT ;  /* 0x0000038039387812 */ /* 0x000fc400078ec0ff */
[----:B------:R-:W-:Y:S02]  /*1e350*/  SHF.R.U64 R28, R28, 0x3, RZ ;  /* 0x000000031c1c7819 */ /* 0x000fe400000012ff */
[----:B------:R-:W-:Y:S02]  /*1e360*/  SHF.R.U64 R56, R56, 0x3, RZ ;  /* 0x0000000338387819 */ /* 0x000fe400000012ff */
[----:B------:R-:W-:Y:S01]  /*1e370*/  LOP3.LUT R28, R28, R29, RZ, 0x3c, !PT ;  /* 0x0000001d1c1c7212 */ /* 0x000fe200078e3cff */
[----:B------:R-:W-:Y:S01]  /*1e380*/  IMAD.X R29, RZ, RZ, R21, P3 ;  /* 0x000000ffff1d7224 */ /* 0x000fe200018e0615 */
[C---:B------:R-:W-:Y:S02]  /*1e390*/  IADD3 R53, P3, R20.reuse, 0xa000, RZ ;  /* 0x0000a00014357810 */ /* 0x040fe40007f7e0ff */
[----:B------:R-:W-:Y:S02]  /*1e3a0*/  IADD3 R37, P6, R20, 0x6000, RZ ;  /* 0x0000600014257810 */ /* 0x000fe40007fde0ff */
[----:B------:R-:W-:-:S02]  /*1e3b0*/  LOP3.LUT R56, R56, R57, RZ, 0x3c, !PT ;  /* 0x0000003938387212 */ /* 0x000fc400078e3cff */
[----:B------:R-:W-:Y:S02]  /*1e3c0*/  IADD3.X R57, RZ, R21, RZ, P2, !PT ;  /* 0x00000015ff397210 */ /* 0x000fe400017fe4ff */
[----:B------:R-:W-:Y:S02]  /*1e3d0*/  LOP3.LUT R52, R53, 0x380, RZ, 0xc0, !PT ;  /* 0x0000038035347812 */ /* 0x000fe400078ec0ff */
[----:B------:R-:W-:Y:S02]  /*1e3e0*/  LOP3.LUT R36, R37, 0x380, RZ, 0xc0, !PT ;  /* 0x0000038025247812 */ /* 0x000fe400078ec0ff */
[----:B------:R-:W-:Y:S02]  /*1e3f0*/  SHF.R.U64 R52, R52, 0x3, RZ ;  /* 0x0000000334347819 */ /* 0x000fe400000012ff */
[----:B------:R-:W-:Y:S02]  /*1e400*/  SHF.R.U64 R36, R36, 0x3, RZ ;  /* 0x0000000324247819 */ /* 0x000fe400000012ff */
[----:B------:R-:W-:Y:S01]  /*1e410*/  LOP3.LUT R52, R52, R53, RZ, 0x3c, !PT ;  /* 0x0000003534347212 */ /* 0x000fe200078e3cff */
[----:B------:R-:W-:Y:S01]  /*1e420*/  IMAD.X R53, RZ, RZ, R21, P3 ;  /* 0x000000ffff357224 */ /* 0x000fe200018e0615 */
[----:B------:R-:W-:-:S02]  /*1e430*/  LOP3.LUT R36, R36, R37, RZ, 0x3c, !PT ;  /* 0x0000002524247212 */ /* 0x000fc400078e3cff */
[----:B------:R-:W-:Y:S02]  /*1e440*/  IADD3.X R37, RZ, R21, RZ, P6, !PT ;  /* 0x00000015ff257210 */ /* 0x000fe400037fe4ff */
[----:B------:R-:W-:-:S04]  /*1e450*/  IADD3 R61, P6, R20, 0xc000, RZ ;  /* 0x0000c000143d7810 */ /* 0x000fc80007fde0ff */
[----:B------:R-:W-:-:S04]  /*1e460*/  LOP3.LUT R60, R61, 0x380, RZ, 0xc0, !PT ;  /* 0x000003803d3c7812 */ /* 0x000fc800078ec0ff */
[----:B------:R-:W-:-:S04]  /*1e470*/  SHF.R.U64 R60, R60, 0x3, RZ ;  /* 0x000000033c3c7819 */ /* 0x000fc800000012ff */
[----:B------:R-:W-:Y:S01]  /*1e480*/  LOP3.LUT R60, R60, R61, RZ, 0x3c, !PT ;  /* 0x0000003d3c3c7212 */ /* 0x000fe200078e3cff */
[----:B------:R-:W-:Y:S01]  /*1e490*/  IMAD.X R61, RZ, RZ, R21, P6 ;  /* 0x000000ffff3d7224 */ /* 0x000fe200030e0615 */
[C---:B------:R-:W-:Y:S01]  /*1e4a0*/  LEA R85, R237.reuse, R212, 0x7 ;  /* 0x000000d4ed557211 */ /* 0x040fe200078e38ff */
[----:B------:R-:W-:Y:S01]  /*1e4b0*/  BSSY B1, `(.L_x_854) ;  /* 0x00000b7000017945 */ /* 0x000fe20003800000 */
[----:B------:R-:W-:Y:S02]  /*1e4c0*/  SHF.R.S32.HI R84, RZ, 0x1f, R219 ;  /* 0x0000001fff547819 */ /* 0x000fe400000114db */
[----:B------:R-:W-:Y:S02]  /*1e4d0*/  SHF.R.S32.HI R86, RZ, 0x1f, R235 ;  /* 0x0000001fff567819 */ /* 0x000fe400000114eb */
[----:B------:R-:W-:Y:S02]  /*1e4e0*/  SHF.R.S32.HI R87, RZ, 0x1f, R218 ;  /* 0x0000001fff577819 */ /* 0x000fe400000114da */
[----:B----4-:R-:W-:Y:S01]  /*1e4f0*/  LEA R25, R237, R4, 0x7 ;  /* 0x00000004ed197211 */ /* 0x010fe200078e38ff */
[----:B------:R-:W-:-:S04]  /*1e500*/  IMAD R4, R80, UR4, RZ ;  /* 0x0000000450047c24 */ /* 0x000fc8000f8e02ff */
[----:B---3--:R-:W-:-:S04]  /*1e510*/  @P1 IMAD.HI.U32 R2, R25, R2, RZ ;  /* 0x0000000219021227 */ /* 0x008fc800078e00ff */
[----:B------:R-:W-:Y:S01]  /*1e520*/  IMAD.MOV.U32 R9, RZ, RZ, R25 ;  /* 0x000000ffff097224 */ /* 0x000fe200078e0019 */
[----:B-1----:R-:W-:Y:S01]  /*1e530*/  @P1 SHF.R.U32.HI R9, RZ, R15, R2 ;  /* 0x0000000fff091219 */ /* 0x002fe20000011602 */
[C---:B------:R-:W-:Y:S02]  /*1e540*/  IMAD R13, R231.reuse, UR5, R4 ;  /* 0x00000005e70d7c24 */ /* 0x040fe4000f8e0204 */
[----:B------:R-:W-:Y:S01]  /*1e550*/  IMAD.WIDE.U32 R4, R231, UR4, R76 ;  /* 0x00000004e7047c25 */ /* 0x000fe2000f8e004c */
[----:B------:R-:W-:-:S03]  /*1e560*/  ULDC.64 UR4, c[0x0][0xb98] ;  /* 0x0002e60000047ab9 */ /* 0x000fc60000000a00 */
[----:B------:R-:W-:Y:S02]  /*1e570*/  IMAD.IADD R5, R5, 0x1, R13 ;  /* 0x0000000105057824 */ /* 0x000fe400078e020d */
[----:B------:R-:W-:Y:S02]  /*1e580*/  IMAD.MOV R15, RZ, RZ, -R9 ;  /* 0x000000ffff0f7224 */ /* 0x000fe400078e0a09 */
[----:B------:R-:W-:Y:S02]  /*1e590*/  IMAD R13, R79, UR4, RZ ;  /* 0x000000044f0d7c24 */ /* 0x000fe4000f8e02ff */
[----:B------:R-:W-:-:S04]  /*1e5a0*/  IMAD.WIDE.U32 R4, R230, UR4, R4 ;  /* 0x00000004e6047c25 */ /* 0x000fc8000f8e0004 */
[----:B------:R-:W-:Y:S01]  /*1e5b0*/  IMAD R11, R78, R15, R25 ;  /* 0x0000000f4e0b7224 */ /* 0x000fe200078e0219 */
[----:B------:R-:W-:Y:S01]  /*1e5c0*/  IADD3 R4, P0, R9, R4, RZ ;  /* 0x0000000409047210 */ /* 0x000fe20007f1e0ff */
[----:B------:R-:W-:Y:S01]  /*1e5d0*/  IMAD R6, R230, UR5, R13 ;  /* 0x00000005e6067c24 */ /* 0x000fe2000f8e020d */
[----:B------:R-:W-:Y:S01]  /*1e5e0*/  SHF.R.S32.HI R13, RZ, 0x1f, R9 ;  /* 0x0000001fff0d7819 */ /* 0x000fe20000011409 */
[----:B------:R-:W-:Y:S01]  /*1e5f0*/  ULDC.64 UR4, c[0x0][0xb88] ;  /* 0x0002e20000047ab9 */ /* 0x000fe20000000a00 */
[----:B------:R-:W-:Y:S02]  /*1e600*/  SHF.R.S32.HI R2, RZ, 0x1f, R11 ;  /* 0x0000001fff027819 */ /* 0x000fe4000001140b */
[----:B------:R-:W-:-:S03]  /*1e610*/  IADD3.X R5, R13, R5, R6, P0, !PT ;  /* 0x000000050d057210 */ /* 0x000fc600007fe406 */
[----:B------:R-:W-:Y:S02]  /*1e620*/  IMAD R2, R2, UR4, RZ ;  /* 0x0000000402027c24 */ /* 0x000fe4000f8e02ff */
[----:B------:R-:W-:-:S04]  /*1e630*/  IMAD.WIDE.U32 R4, R11, UR4, R4 ;  /* 0x000000040b047c25 */ /* 0x000fc8000f8e0004 */
[----:B------:R-:W-:Y:S01]  /*1e640*/  IMAD R15, R11, UR5, R2 ;  /* 0x000000050b0f7c24 */ /* 0x000fe2000f8e0202 */
[----:B------:R-:W-:Y:S02]  /*1e650*/  ULDC.64 UR4, c[0x0][0xb50] ;  /* 0x0002d40000047ab9 */ /* 0x000fe40000000a00 */
[----:B------:R-:W-:Y:S02]  /*1e660*/  LEA R6, P0, R4, UR4, 0x2 ;  /* 0x0000000404067c11 */ /* 0x000fe4000f8010ff */
[----:B------:R-:W-:-:S04]  /*1e670*/  IADD3 R5, R5, R15, RZ ;  /* 0x0000000f05057210 */ /* 0x000fc80007ffe0ff */
[----:B------:R-:W-:Y:S02]  /*1e680*/  LEA.HI.X R4, R4, UR5, R5, 0x2, P0 ;  /* 0x0000000504047c11 */ /* 0x000fe400080f1405 */
[C---:B------:R-:W-:Y:S02]  /*1e690*/  IADD3 R9, P5, R20.reuse, 0x1000, RZ ;  /* 0x0000100014097810 */ /* 0x040fe40007fbe0ff */
[C---:B------:R-:W-:Y:S01]  /*1e6a0*/  IADD3 R13, P4, R20.reuse, 0x2000, RZ ;  /* 0x00002000140d7810 */ /* 0x040fe20007f9e0ff */
[----:B------:R-:W-:Y:S01]  /*1e6b0*/  SHFL.IDX PT, R50, R6, RZ, 0x1c1f ;  /* 0x001c1fff06327589 */ /* 0x000fe200000e0000 */
[----:B------:R-:W-:Y:S01]  /*1e6c0*/  IADD3 R25, P0, R20, 0x3000, RZ ;  /* 0x0000300014197810 */ /* 0x000fe20007f1e0ff */
[----:B------:R-:W-:Y:S01]  /*1e6d0*/  IMAD R2, R7, R78, RZ ;  /* 0x0000004e07027224 */ /* 0x000fe200078e02ff */
[----:B--2---:R-:W-:Y:S01]  /*1e6e0*/  LEA R15, R237, R10, 0x7 ;  /* 0x0000000aed0f7211 */ /* 0x004fe200078e38ff */
[----:B------:R-:W-:Y:S01]  /*1e6f0*/  SHFL.IDX PT, R54, R6, 0x1, 0x1c1f ;  /* 0x003c1f0006367f89 */ /* 0x000fe200000e0000 */
[----:B------:R-:W-:Y:S01]  /*1e700*/  LOP3.LUT R24, R25, 0x380, RZ, 0xc0, !PT ;  /* 0x0000038019187812 */ /* 0x000fe200078ec0ff */
[----:B------:R-:W-:Y:S01]  /*1e710*/  ULDC.64 UR4, c[0x0][0xaa0] ;  /* 0x0002a80000047ab9 */ /* 0x000fe20000000a00 */
[----:B------:R-:W-:-:S02]  /*1e720*/  SHF.R.S32.HI R10, RZ, 0x1f, R14 ;  /* 0x0000001fff0a7819 */ /* 0x000fc4000001140e */
[----:B------:R-:W-:Y:S02]  /*1e730*/  SHF.R.U64 R24, R24, 0x3, RZ ;  /* 0x0000000318187819 */ /* 0x000fe400000012ff */
[----:B------:R-:W-:Y:S02]  /*1e740*/  LEA.HI R10, R10, R14, RZ, 0x7 ;  /* 0x0000000e0a0a7211 */ /* 0x000fe400078f38ff */
[----:B------:R-:W-:Y:S02]  /*1e750*/  LOP3.LUT R24, R24, R25, RZ, 0x3c, !PT ;  /* 0x0000001918187212 */ /* 0x000fe400078e3cff */
[----:B------:R-:W-:Y:S02]  /*1e760*/  IADD3.X R25, RZ, R21, RZ, P0, !PT ;  /* 0x00000015ff197210 */ /* 0x000fe400007fe4ff */
[----:B------:R-:W-:Y:S02]  /*1e770*/  IADD3 R49, P0, R20, 0x9000, RZ ;  /* 0x0000900014317810 */ /* 0x000fe40007f1e0ff */
[----:B------:R-:W-:-:S02]  /*1e780*/  LOP3.LUT R10, R10, 0xffffff80, RZ, 0xc0, !PT ;  /* 0xffffff800a0a7812 */ /* 0x000fc400078ec0ff */
[----:B------:R-:W-:Y:S01]  /*1e790*/  LOP3.LUT R48, R49, 0x380, RZ, 0xc0, !PT ;  /* 0x0000038031307812 */ /* 0x000fe200078ec0ff */
[----:B------:R-:W0:Y:S01]  /*1e7a0*/  SHFL.IDX PT, R51, R4, RZ, 0x1c1f ;  /* 0x001c1fff04337589 */ /* 0x000e2200000e0000 */
[----:B------:R-:W-:Y:S02]  /*1e7b0*/  LOP3.LUT R8, R9, 0x380, RZ, 0xc0, !PT ;  /* 0x0000038009087812 */ /* 0x000fe400078ec0ff */
[----:B------:R-:W-:Y:S01]  /*1e7c0*/  LOP3.LUT R12, R13, 0x380, RZ, 0xc0, !PT ;  /* 0x000003800d0c7812 */ /* 0x000fe200078ec0ff */
[----:B------:R-:W1:Y:S01]  /*1e7d0*/  SHFL.IDX PT, R55, R4, 0x1, 0x1c1f ;  /* 0x003c1f0004377f89 */ /* 0x000e6200000e0000 */
[----:B------:R-:W-:Y:S01]  /*1e7e0*/  SHF.R.U64 R48, R48, 0x3, RZ ;  /* 0x0000000330307819 */ /* 0x000fe200000012ff */
[----:B------:R-:W-:Y:S01]  /*1e7f0*/  IMAD.IADD R10, R14, 0x1, -R10 ;  /* 0x000000010e0a7824 */ /* 0x000fe200078e0a0a */
[----:B------:R-:W-:Y:S02]  /*1e800*/  SHF.R.U64 R8, R8, 0x3, RZ ;  /* 0x0000000308087819 */ /* 0x000fe400000012ff */
[----:B------:R-:W-:-:S02]  /*1e810*/  SHF.R.U64 R12, R12, 0x3, RZ ;  /* 0x000000030c0c7819 */ /* 0x000fc400000012ff */
[----:B------:R-:W-:Y:S01]  /*1e820*/  LOP3.LUT R48, R48, R49, RZ, 0x3c, !PT ;  /* 0x0000003130307212 */ /* 0x000fe200078e3cff */
[----:B------:R-:W-:Y:S01]  /*1e830*/  VIADD R5, R15, 0x8 ;  /* 0x000000080f057836 */ /* 0x000fe20000000000 */
[----:B------:R-:W-:Y:S02]  /*1e840*/  IADD3.X R49, RZ, R21, RZ, P0, !PT ;  /* 0x00000015ff317210 */ /* 0x000fe400007fe4ff */
[----:B------:R-:W-:Y:S01]  /*1e850*/  LOP3.LUT R8, R8, R9, RZ, 0x3c, !PT ;  /* 0x0000000908087212 */ /* 0x000fe200078e3cff */
[--C-:B------:R-:W-:Y:S01]  /*1e860*/  IMAD.X R9, RZ, RZ, R21.reuse, P5 ;  /* 0x000000ffff097224 */ /* 0x100fe200028e0615 */
[----:B------:R-:W-:Y:S01]  /*1e870*/  LOP3.LUT R12, R12, R13, RZ, 0x3c, !PT ;  /* 0x0000000d0c0c7212 */ /* 0x000fe200078e3cff */
[----:B------:R-:W-:Y:S01]  /*1e880*/  IMAD.X R13, RZ, RZ, R21, P4 ;  /* 0x000000ffff0d7224 */ /* 0x000fe200020e0615 */
[----:B------:R-:W-:Y:S02]  /*1e890*/  LOP3.LUT P0, RZ, R10, 0x3, RZ, 0xc0, !PT ;  /* 0x000000030aff7812 */ /* 0x000fe4000780c0ff */
[----:B------:R-:W-:-:S02]  /*1e8a0*/  IADD3 R41, P5, R20, 0x7000, RZ ;  /* 0x0000700014297810 */ /* 0x000fc40007fbe0ff */
[----:B------:R-:W-:Y:S02]  /*1e8b0*/  IADD3 R45, P4, R20, 0x8000, RZ ;  /* 0x00008000142d7810 */ /* 0x000fe40007f9e0ff */
[-C--:B------:R-:W-:Y:S02]  /*1e8c0*/  ISETP.GE.OR P2, PT, R15, R2.reuse, P0 ;  /* 0x000000020f00720c */ /* 0x080fe40000746670 */
[----:B------:R-:W-:Y:S02]  /*1e8d0*/  ISETP.GE.OR P0, PT, R5, R2, P0 ;  /* 0x000000020500720c */ /* 0x000fe40000706670 */
[----:B------:R-:W-:Y:S02]  /*1e8e0*/  LOP3.LUT R40, R41, 0x380, RZ, 0xc0, !PT ;  /* 0x0000038029287812 */ /* 0x000fe400078ec0ff */
[----:B------:R-:W-:Y:S02]  /*1e8f0*/  LOP3.LUT R44, R45, 0x380, RZ, 0xc0, !PT ;  /* 0x000003802d2c7812 */ /* 0x000fe400078ec0ff */
[----:B------:R-:W-:-:S02]  /*1e900*/  SHF.R.U64 R40, R40, 0x3, RZ ;  /* 0x0000000328287819 */ /* 0x000fc400000012ff */
[----:B------:R-:W-:Y:S02]  /*1e910*/  SHF.R.U64 R44, R44, 0x3, RZ ;  /* 0x000000032c2c7819 */ /* 0x000fe400000012ff */
[----:B------:R-:W-:Y:S01]  /*1e920*/  LOP3.LUT R40, R40, R41, RZ, 0x3c, !PT ;  /* 0x0000002928287212 */ /* 0x000fe200078e3cff */
[--C-:B------:R-:W-:Y:S01]  /*1e930*/  IMAD.X R41, RZ, RZ, R21.reuse, P5 ;  /* 0x000000ffff297224 */ /* 0x100fe200028e0615 */
[----:B------:R-:W-:Y:S01]  /*1e940*/  LOP3.LUT R44, R44, R45, RZ, 0x3c, !PT ;  /* 0x0000002d2c2c7212 */ /* 0x000fe200078e3cff */
[----:B------:R-:W-:Y:S01]  /*1e950*/  IMAD.X R45, RZ, RZ, R21, P4 ;  /* 0x000000ffff2d7224 */ /* 0x000fe200020e0615 */
[C---:B------:R-:W-:Y:S01]  /*1e960*/  IADD3 R7, P3, R20.reuse, 0xf000, RZ ;  /* 0x0000f00014077810 */ /* 0x040fe20007f7e0ff */
[----:B0-----:R-:W-:Y:S01]  /*1e970*/  @!P2 ST.E desc[UR6][R50.64], R0 ;  /* 0x000000003200a985 */ /* 0x001fe2000c101906 */
[C---:B------:R-:W-:Y:S02]  /*1e980*/  IADD3 R65, P5, R20.reuse, 0xd000, RZ ;  /* 0x0000d00014417810 */ /* 0x040fe40007fbe0ff */
[----:B------:R-:W-:-:S02]  /*1e990*/  IADD3 R69, P4, R20, 0xe000, RZ ;  /* 0x0000e00014457810 */ /* 0x000fc40007f9e0ff */
[----:B------:R-:W-:Y:S01]  /*1e9a0*/  LOP3.LUT R11, R20, 0x380, RZ, 0xc0, !PT ;  /* 0x00000380140b7812 */ /* 0x000fe200078ec0ff */
[----:B-1----:R0:W-:Y:S01]  /*1e9b0*/  @!P0 ST.E desc[UR6][R54.64], R3 ;  /* 0x0000000336008985 */ /* 0x0021e2000c101906 */
[----:B------:R-:W-:Y:S02]  /*1e9c0*/  LOP3.LUT R4, R7, 0x380, RZ, 0xc0, !PT ;  /* 0x0000038007047812 */ /* 0x000fe400078ec0ff */
[----:B------:R-:W-:Y:S01]  /*1e9d0*/  LOP3.LUT R64, R65, 0x380, RZ, 0xc0, !PT ;  /* 0x0000038041407812 */ /* 0x000fe200078ec0ff */
[----:B------:R-:W-:Y:S01]  /*1e9e0*/  IMAD.X R73, RZ, RZ, R21, P3 ;  /* 0x000000ffff497224 */ /* 0x000fe200018e0615 */
[----:B------:R-:W-:Y:S01]  /*1e9f0*/  LOP3.LUT R68, R69, 0x380, RZ, 0xc0, !PT ;  /* 0x0000038045447812 */ /* 0x000fe200078ec0ff */
[----:B------:R-:W5:Y:S01]  /*1ea00*/  LD.E.128 R12, desc[UR6][R12.64] ;  /* 0x000000060c0c7980 */ /* 0x000f62000c101d00 */
[----:B------:R-:W-:Y:S01]  /*1ea10*/  SHF.R.U64 R11, R11, 0x3, RZ ;  /* 0x000000030b0b7819 */ /* 0x000fe200000012ff */
[----:B0-----:R-:W-:Y:S01]  /*1ea20*/  IMAD R3, R77, UR4, RZ ;  /* 0x000000044d037c24 */ /* 0x001fe2000f8e02ff */
[----:B------:R-:W-:Y:S01]  /*1ea30*/  LEA R0, R232, R212, 0x5 ;  /* 0x000000d4e8007211 */ /* 0x000fe200078e28ff */
[----:B------:R-:W0:Y:S01]  /*1ea40*/  @P1 LDC R77, c[0x0][0xbf0] ;  /* 0x0002fc00ff4d1b82 */ /* 0x000e220000000800 */
[----:B------:R-:W-:Y:S01]  /*1ea50*/  SHF.R.U64 R4, R4, 0x3, RZ ;  /* 0x0000000304047819 */ /* 0x000fe200000012ff */
[----:B------:R-:W5:Y:S01]  /*1ea60*/  LD.E.128 R24, desc[UR6][R24.64] ;  /* 0x0000000618187980 */ /* 0x000f62000c101d00 */
[----:B------:R-:W-:-:S02]  /*1ea70*/  SHF.R.U64 R64, R64, 0x3, RZ ;  /* 0x0000000340407819 */ /* 0x000fc400000012ff */
[----:B------:R-:W-:Y:S01]  /*1ea80*/  SHF.R.U64 R68, R68, 0x3, RZ ;  /* 0x0000000344447819 */ /* 0x000fe200000012ff */
[----:B------:R-:W5:Y:S01]  /*1ea90*/  LD.E.128 R28, desc[UR6][R28.64] ;  /* 0x000000061c1c7980 */ /* 0x000f62000c101d00 */
[----:B------:R-:W-:Y:S02]  /*1eaa0*/  LOP3.LUT R20, R11, R20, RZ, 0x3c, !PT ;  /* 0x000000140b147212 */ /* 0x000fe400078e3cff */
[----:B------:R-:W-:Y:S01]  /*1eab0*/  LOP3.LUT R64, R64, R65, RZ, 0x3c, !PT ;  /* 0x0000004140407212 */ /* 0x000fe200078e3cff */
[----:B------:R-:W-:Y:S01]  /*1eac0*/  IMAD.X R65, RZ, RZ, R21, P5 ;  /* 0x000000ffff417224 */ /* 0x000fe200028e0615 */
[----:B------:R-:W-:Y:S01]  /*1ead0*/  LOP3.LUT R68, R68, R69, RZ, 0x3c, !PT ;  /* 0x0000004544447212 */ /* 0x000fe200078e3cff */
[----:B------:R-:W-:Y:S01]  /*1eae0*/  IMAD R3, R76, UR5, R3 ;  /* 0x000000054c037c24 */ /* 0x000fe2000f8e0203 */
[----:B------:R-:W-:Y:S01]  /*1eaf0*/  LOP3.LUT R72, R4, R7, RZ, 0x3c, !PT ;  /* 0x0000000704487212 */ /* 0x000fe200078e3cff */
[----:B------:R-:W5:Y:S01]  /*1eb00*/  LD.E.128 R8, desc[UR6][R8.64] ;  /* 0x0000000608087980 */ /* 0x000f62000c101d00 */
[----:B------:R-:W-:-:S03]  /*1eb10*/  IADD3.X R69, RZ, R21, RZ, P4, !PT ;  /* 0x00000015ff457210 */ /* 0x000fc600027fe4ff */
[----:B------:R1:W5:Y:S04]  /*1eb20*/  LD.E.128 R4, desc[UR6][R20.64] ;  /* 0x0000000614047980 */ /* 0x000368000c101d00 */
[----:B------:R-:W5:Y:S04]  /*1eb30*/  LD.E.128 R32, desc[UR6][R32.64] ;  /* 0x0000000620207980 */ /* 0x000f68000c101d00 */
[----:B------:R-:W5:Y:S01]  /*1eb40*/  LD.E.128 R36, desc[UR6][R36.64] ;  /* 0x0000000624247980 */ /* 0x000f62000c101d00 */
[----:B-1----:R-:W-:Y:S01]  /*1eb50*/  IMAD.WIDE.U32 R20, R76, UR4, RZ ;  /* 0x000000044c147c25 */ /* 0x002fe2000f8e00ff */
[----:B------:R-:W-:-:S02]  /*1eb60*/  ULDC.64 UR4, c[0x0][0xae8] ;  /* 0x0002ba0000047ab9 */ /* 0x000fc40000000a00 */
[----:B------:R-:W5:Y:S01]  /*1eb70*/  LD.E.128 R40, desc[UR6][R40.64] ;  /* 0x0000000628287980 */ /* 0x000f62000c101d00 */
[----:B------:R-:W-:Y:S02]  /*1eb80*/  IMAD.IADD R21, R21, 0x1, R3 ;  /* 0x0000000115157824 */ /* 0x000fe400078e0203 */
[----:B------:R-:W-:Y:S01]  /*1eb90*/  IMAD R80, R80, UR4, RZ ;  /* 0x0000000450507c24 */ /* 0x000fe2000f8e02ff */
[----:B------:R-:W5:Y:S01]  /*1eba0*/  LD.E.128 R44, desc[UR6][R44.64] ;  /* 0x000000062c2c7980 */ /* 0x000f62000c101d00 */
[----:B------:R-:W-:Y:S02]  /*1ebb0*/  IMAD R76, R237, 0x80, R0 ;  /* 0x00000080ed4c7824 */ /* 0x000fe400078e0200 */
[C---:B------:R-:W-:Y:S01]  /*1ebc0*/  IMAD R3, R231.reuse, UR5, R80 ;  /* 0x00000005e7037c24 */ /* 0x040fe2000f8e0250 */
[----:B------:R-:W5:Y:S01]  /*1ebd0*/  LD.E.128 R48, desc[UR6][R48.64] ;  /* 0x0000000630307980 */ /* 0x000f62000c101d00 */
[----:B------:R-:W-:Y:S01]  /*1ebe0*/  IMAD.WIDE.U32 R20, R231, UR4, R20 ;  /* 0x00000004e7147c25 */ /* 0x000fe2000f8e0014 */
[----:B------:R-:W-:-:S02]  /*1ebf0*/  ULDC.64 UR4, c[0x0][0xaf0] ;  /* 0x0002bc0000047ab9 */ /* 0x000fc40000000a00 */
[----:B------:R-:W5:Y:S01]  /*1ec00*/  LD.E.128 R52, desc[UR6][R52.64] ;  /* 0x0000000634347980 */ /* 0x000f62000c101d00 */
[----:B------:R-:W-:-:S03]  /*1ec10*/  @P1 IMAD.HI.U32 R0, R76, R81, RZ ;  /* 0x000000514c001227 */ /* 0x000fc600078e00ff */
[----:B------:R-:W5:Y:S01]  /*1ec20*/  LD.E.128 R56, desc[UR6][R56.64] ;  /* 0x0000000638387980 */ /* 0x000f62000c101d00 */
[----:B------:R-:W-:Y:S01]  /*1ec30*/  IMAD.IADD R21, R21, 0x1, R3 ;  /* 0x0000000115157824 */ /* 0x000fe200078e0203 */
[----:B------:R-:W-:Y:S01]  /*1ec40*/  MOV R3, R76 ;  /* 0x0000004c00037202 */ /* 0x000fe20000000f00 */
[----:B------:R-:W-:Y:S01]  /*1ec50*/  IMAD R79, R79, UR4, RZ ;  /* 0x000000044f4f7c24 */ /* 0x000fe2000f8e02ff */
[----:B0-----:R-:W-:Y:S01]  /*1ec60*/  @P1 SHF.R.U32.HI R3, RZ, R77, R0 ;  /* 0x0000004dff031219 */ /* 0x001fe20000011600 */
[----:B------:R-:W5:Y:S02]  /*1ec70*/  LD.E.128 R60, desc[UR6][R60.64] ;  /* 0x000000063c3c7980 */ /* 0x000f64000c101d00 */
[C---:B------:R-:W-:Y:S01]  /*1ec80*/  IMAD R79, R230.reuse, UR5, R79 ;  /* 0x00000005e64f7c24 */ /* 0x040fe2000f8e024f */
[--C-:B------:R-:W-:Y:S01]  /*1ec90*/  SHF.R.S32.HI R0, RZ, 0x1f, R3.reuse ;  /* 0x0000001fff007819 */ /* 0x100fe20000011403 */
[----:B------:R-:W-:Y:S01]  /*1eca0*/  IMAD.MOV R77, RZ, RZ, -R3 ;  /* 0x000000ffff4d7224 */ /* 0x000fe200078e0a03 */
[----:B------:R-:W5:Y:S01]  /*1ecb0*/  LD.E.128 R64, desc[UR6][R64.64] ;  /* 0x0000000640407980 */ /* 0x000f62000c101d00 */
[----:B------:R-:W-:Y:S01]  /*1ecc0*/  IMAD.WIDE.U32 R230, R230, UR4, R20 ;  /* 0x00000004e6e67c25 */ /* 0x000fe2000f8e0014 */
[----:B------:R-:W-:-:S02]  /*1ecd0*/  ULDC.64 UR4, c[0x0][0xae0] ;  /* 0x0002b80000047ab9 */ /* 0x000fc40000000a00 */
[----:B------:R-:W5:Y:S01]  /*1ece0*/  LD.E.128 R68, desc[UR6][R68.64] ;  /* 0x0000000644447980 */ /* 0x000f62000c101d00 */
[----:B------:R-:W-:Y:S02]  /*1ecf0*/  IMAD R0, R0, UR4, RZ ;  /* 0x0000000400007c24 */ /* 0x000fe4000f8e02ff */
[----:B------:R-:W-:Y:S01]  /*1ed00*/  IMAD R77, R78, R77, R76 ;  /* 0x0000004d4e4d7224 */ /* 0x000fe200078e024c */
[----:B------:R-:W5:Y:S01]  /*1ed10*/  LD.E.128 R72, desc[UR6][R72.64] ;  /* 0x0000000648487980 */ /* 0x000f62000c101d00 */
[----:B------:R-:W-:Y:S02]  /*1ed20*/  IMAD.IADD R231, R231, 0x1, R79 ;  /* 0x00000001e7e77824 */ /* 0x000fe400078e024f */
[C---:B------:R-:W-:Y:S01]  /*1ed30*/  IMAD R79, R3.reuse, UR5, R0 ;  /* 0x00000005034f7c24 */ /* 0x040fe2000f8e0200 */
[----:B------:R-:W-:Y:S01]  /*1ed40*/  @!PT LDS RZ, [RZ] ;  /* 0x00000000fffff984 */ /* 0x000fe20000000800 */
[----:B------:R-:W-:Y:S01]  /*1ed50*/  @!PT LDS RZ, [RZ] ;  /* 0x00000000fffff984 */ /* 0x000fe20000000800 */
[----:B------:R-:W-:Y:S01]  /*1ed60*/  @!PT LDS RZ, [RZ] ;  /* 0x00000000fffff984 */ /* 0x000fe20000000800 */
[----:B------:R-:W-:Y:S01]  /*1ed70*/  @!PT LDS RZ, [RZ] ;  /* 0x00000000fffff984 */ /* 0x000fe20000000800 */
[----:B------:R0:W-:Y:S06]  /*1ed80*/  MEMBAR.ALL.CTA ;  /* 0x0000000000007992 */ /* 0x0001ec0000008000 */
[----:B0-----:R-:W0:Y:S01]  /*1ed90*/  FENCE.VIEW.ASYNC.S ;  /* 0x00000000000073c6 */ /* 0x001e220000000000 */
[----:B------:R-:W-:Y:S01]  /*1eda0*/  SHF.R.S32.HI R0, RZ, 0x1f, R77 ;  /* 0x0000001fff007819 */ /* 0x000fe2000001144d */
[----:B------:R-:W-:Y:S01]  /*1edb0*/  IMAD.WIDE.U32 R20, R3, UR4, R230 ;  /* 0x0000000403147c25 */ /* 0x000fe2000f8e00e6 */
[----:B------:R-:W-:-:S03]  /*1edc0*/  ULDC.64 UR4, c[0x0][0xad8] ;  /* 0x0002b60000047ab9 */ /* 0x000fc60000000a00 */
[----:B------:R-:W-:Y:S02]  /*1edd0*/  IMAD.IADD R21, R21, 0x1, R79 ;  /* 0x0000000115157824 */ /* 0x000fe400078e024f */
[----:B------:R-:W-:Y:S02]  /*1ede0*/  IMAD R0, R0, UR4, RZ ;  /* 0x0000000400007c24 */ /* 0x000fe4000f8e02ff */
[----:B------:R-:W-:Y:S01]  /*1edf0*/  IMAD.WIDE.U32 R20, R77, UR4, R20 ;  /* 0x000000044d147c25 */ /* 0x000fe2000f8e0014 */
[----:B------:R-:W-:-:S03]  /*1ee00*/  ISETP.GE.AND P2, PT, R85, R2, PT ;  /* 0x000000025500720c */ /* 0x000fc60003f46270 */
[----:B------:R-:W-:Y:S01]  /*1ee10*/  IMAD R79, R77, UR5, R0 ;  /* 0x000000054d4f7c24 */ /* 0x000fe2000f8e0200 */
[----:B------:R-:W-:Y:S01]  /*1ee20*/  ULDC.64 UR4, c[0x0][0xa80] ;  /* 0x0002a00000047ab9 */ /* 0x000fe20000000a00 */
[----:B------:R-:W-:Y:S02]  /*1ee30*/  IADD3 R0, R18, 0x38820, RZ ;  /* 0x0003882012007810 */ /* 0x000fe40007ffe0ff */
[----:B------:R-:W-:Y:S01]  /*1ee40*/  IMAD.IADD R21, R21, 0x1, R79 ;  /* 0x0000000115157824 */ /* 0x000fe200078e024f */
[C---:B------:R-:W-:Y:S01]  /*1ee50*/  LEA R82, P3, R20.reuse, UR4, 0x1 ;  /* 0x0000000414527c11 */ /* 0x040fe2000f8608ff */
[----:B------:R-:W-:Y:S01]  /*1ee60*/  VIADD R3, R85, 0x20 ;  /* 0x0000002055037836 */ /* 0x000fe20000000000 */
[----:B------:R-:W-:Y:S02]  /*1ee70*/  PRMT R0, RZ, 0x654, R0 ;  /* 0x00000654ff007816 */ /* 0x000fe40000000000 */
[----:B------:R-:W-:Y:S02]  /*1ee80*/  LEA.HI.X R83, R20, UR5, R21, 0x1, P3 ;  /* 0x0000000514537c11 */ /* 0x000fe400098f0c15 */
[-C--:B------:R-:W-:Y:S01]  /*1ee90*/  ISETP.GE.AND P1, PT, R3, R2.reuse, PT ;  /* 0x000000020300720c */ /* 0x080fe20003f26270 */
[----:B------:R-:W-:Y:S01]  /*1eea0*/  VIADD R3, R85, 0x40 ;  /* 0x0000004055037836 */ /* 0x000fe20000000000 */
[----:B0-----:R0:W-:Y:S01]  /*1eeb0*/  SYNCS.ARRIVE.TRANS64.RED.A1T0 RZ, [R0+URZ], RZ ;  /* 0x000000ff00ff79a7 */ /* 0x0011e2000810043f */
[----:B------:R1:W2:Y:S03]  /*1eec0*/  SHFL.IDX PT, R80, R82, RZ, 0x181f ;  /* 0x00181fff52507589 */ /* 0x0002a600000e0000 */
[----:B------:R-:W-:Y:S01]  /*1eed0*/  ISETP.GE.AND P0, PT, R3, R2, PT ;  /* 0x000000020300720c */ /* 0x000fe20003f06270 */
[----:B0-----:R1:W0:Y:S01]  /*1eee0*/  SHFL.IDX PT, R0, R83, RZ, 0x181f ;  /* 0x00181fff53007589 */ /* 0x00122200000e0000 */
[----:B------:R-:W-:Y:S11]  /*1eef0*/  @P2 BRA `(.L_x_855) ;  /* 0x0000000000482947 */ /* 0x000ff60003800000 */
[----:B------:R-:W-:Y:S01]  /*1ef00*/  ULDC UR4, c[0x0][0xac8] ;  /* 0x0002b20000047ab9 */ /* 0x000fe20000000800 */
[----:B------:R-:W-:Y:S01]  /*1ef10*/  ULDC.64 UR6, c[0x0][0x208] ;  /* 0x0000820000067ab9 */ /* 0x000fe20000000a00 */
[----:B------:R-:W-:Y:S02]  /*1ef20*/  ISETP.GE.AND P5, PT, R16, UR4, PT ;  /* 0x0000000410007c0c */ /* 0x000fe4000bfa6270 */
[----:B------:R-:W-:Y:S02]  /*1ef30*/  ISETP.GE.AND P4, PT, R213, UR4, PT ;  /* 0x00000004d5007c0c */ /* 0x000fe4000bf86270 */
[----:B------:R-:W-:Y:S02]  /*1ef40*/  ISETP.GE.AND P3, PT, R218, UR4, PT ;  /* 0x00000004da007c0c */ /* 0x000fe4000bf66270 */
[----:B------:R-:W-:-:S07]  /*1ef50*/  ISETP.GE.AND P2, PT, R219, UR4, PT ;  /* 0x00000004db007c0c */ /* 0x000fce000bf46270 */
[----:B--2---:R-:W-:-:S04]  /*1ef60*/  @!P5 LEA R20, P6, R16, R80, 0x1 ;  /* 0x000000501014d211 */ /* 0x004fc800078c08ff */
[----:B0-----:R-:W-:Y:S02]  /*1ef70*/  @!P5 LEA.HI.X R21, R16, R0, R17, 0x1, P6 ;  /* 0x000000001015d211 */ /* 0x001fe400030f0c11 */
        /* <DEDUP_REMOVED lines=10> */
.L_x_855:
[----:B------:R-:W-:Y:S05]  /*1f020*/  BSYNC B1 ;  /* 0x0000000000017941 */ /* 0x000fea0003800000 */
.L_x_854:
[----:B0-----:R0:W4:Y:S01]  /*1f030*/  SHFL.IDX PT, R0, R83, 0x1, 0x181f ;  /* 0x00381f0053007f89 */ /* 0x00112200000e0000 */
[----:B------:R-:W-:Y:S03]  /*1f040*/  BSSY B1, `(.L_x_856) ;  /* 0x0000015000017945 */ /* 0x000fe60003800000 */
[----:B---3-5:R0:W3:Y:S01]  /*1f050*/  SHFL.IDX PT, R28, R82, 0x1, 0x181f ;  /* 0x00381f00521c7f89 */ /* 0x0280e200000e0000 */
[----:B------:R-:W-:Y:S05]  /*1f060*/  @P1 BRA `(.L_x_857) ;  /* 0x0000000000481947 */ /* 0x000fea0003800000 */
[----:B------:R-:W-:Y:S01]  /*1f070*/  ULDC UR4, c[0x0][0xac8] ;  /* 0x0002b20000047ab9 */ /* 0x000fe20000000800 */
[----:B------:R-:W-:Y:S01]  /*1f080*/  ULDC.64 UR6, c[0x0][0x208] ;  /* 0x0000820000067ab9 */ /* 0x000fe20000000a00 */
[----:B------:R-:W-:Y:S02]  /*1f090*/  ISETP.GE.AND P4, PT, R16, UR4, PT ;  /* 0x0000000410007c0c */ /* 0x000fe4000bf86270 */
[----:B------:R-:W-:Y:S02]  /*1f0a0*/  ISETP.GE.AND P3, PT, R213, UR4, PT ;  /* 0x00000004d5007c0c */ /* 0x000fe4000bf66270 */
[----:B------:R-:W-:Y:S02]  /*1f0b0*/  ISETP.GE.AND P2, PT, R218, UR4, PT ;  /* 0x00000004da007c0c */ /* 0x000fe4000bf46270 */
[----:B------:R-:W-:-:S07]  /*1f0c0*/  ISETP.GE.AND P1, PT, R219, UR4, PT ;  /* 0x00000004db007c0c */ /* 0x000fce000bf26270 */
[CC--:B---3--:R-:W-:Y:S02]  /*1f0d0*/  @!P4 LEA R4, P6, R16.reuse, R28.reuse, 0x1 ;  /* 0x0000001c1004c211 */ /* 0x0c8fe400078c08ff */
        /* <DEDUP_REMOVED lines=11> */
.L_x_857:
[----:B------:R-:W-:Y:S05]  /*1f190*/  BSYNC B1 ;  /* 0x0000000000017941 */ /* 0x000fea0003800000 */
.L_x_856:
[----:B----4-:R4:W0:Y:S01]  /*1f1a0*/  SHFL.IDX PT, R0, R83, 0x2, 0x181f ;  /* 0x00581f0053007f89 */ /* 0x01082200000e0000 */
[----:B------:R-:W-:Y:S03]  /*1f1b0*/  BSSY B1, `(.L_x_858) ;  /* 0x0000015000017945 */ /* 0x000fe60003800000 */
[----:B---3--:R4:W3:Y:S01]  /*1f1c0*/  SHFL.IDX PT, R10, R82, 0x2, 0x181f ;  /* 0x00581f00520a7f89 */ /* 0x0088e200000e0000 */
[----:B------:R-:W-:Y:S05]  /*1f1d0*/  @P0 BRA `(.L_x_859) ;  /* 0x0000000000480947 */ /* 0x000fea0003800000 */
[----:B------:R-:W-:Y:S01]  /*1f1e0*/  ULDC UR4, c[0x0][0xac8] ;  /* 0x0002b20000047ab9 */ /* 0x000fe20000000800 */
[----:B------:R-:W-:Y:S01]  /*1f1f0*/  ULDC.64 UR6, c[0x0][0x208] ;  /* 0x0000820000067ab9 */ /* 0x000fe20000000a00 */
[----:B------:R-:W-:Y:S02]  /*1f200*/  ISETP.GE.AND P3, PT, R16, UR4, PT ;  /* 0x0000000410007c0c */ /* 0x000fe4000bf66270 */
[----:B------:R-:W-:Y:S02]  /*1f210*/  ISETP.GE.AND P2, PT, R213, UR4, PT ;  /* 0x00000004d5007c0c */ /* 0x000fe4000bf46270 */
[----:B------:R-:W-:Y:S02]  /*1f220*/  ISETP.GE.AND P1, PT, R218, UR4, PT ;  /* 0x00000004da007c0c */ /* 0x000fe4000bf26270 */
[----:B------:R-:W-:-:S07]  /*1f230*/  ISETP.GE.AND P0, PT, R219, UR4, PT ;  /* 0x00000004db007c0c */ /* 0x000fce000bf06270 */
[-C--:B---3--:R-:W-:Y:S02]  /*1f240*/  @!P3 LEA R4, P6, R16, R10.reuse, 0x1 ;  /* 0x0000000a1004b211 */ /* 0x088fe400078c08ff */
[-C--:B------:R-:W-:Y:S02]  /*1f250*/  @!P2 LEA R6, P5, R235, R10.reuse, 0x1 ;  /* 0x0000000aeb06a211 */ /* 0x080fe400078a08ff */
[----:B------:R-:W-:Y:S02]  /*1f260*/  @!P1 LEA R8, P4, R218, R10, 0x1 ;  /* 0x0000000ada089211 */ /* 0x000fe400078808ff */
[----:B0-----:R-:W-:Y:S02]  /*1f270*/  @!P3 LEA.HI.X R5, R16, R0, R17, 0x1, P6 ;  /* 0x000000001005b211 */ /* 0x001fe400030f0c11 */
        /* <DEDUP_REMOVED lines=8> */
.L_x_859:
[----:B------:R-:W-:Y:S05]  /*1f300*/  BSYNC B1 ;  /* 0x0000000000017941 */ /* 0x000fea0003800000 */
.L_x_858:
[----:B------:R-:W-:Y:S01]  /*1f310*/  IADD3 R3, R85, 0x60, RZ ;  /* 0x0000006055037810 */ /* 0x000fe20007ffe0ff */
[----:B01--4-:R-:W0:Y:S03]  /*1f320*/  SHFL.IDX PT, R83, R83, 0x3, 0x181f ;  /* 0x00781f0053537f89 */ /* 0x013e2600000e0000 */
[----:B------:R-:W-:Y:S01]  /*1f330*/  ISETP.GE.AND P0, PT, R3, R2, PT ;  /* 0x000000020300720c */ /* 0x000fe20003f06270 */
[----:B------:R-:W1:-:S12]  /*1f340*/  SHFL.IDX PT, R82, R82, 0x3, 0x181f ;  /* 0x00781f0052527f89 */ /* 0x000e5800000e0000 */
[----:B------:R-:W-:Y:S05]  /*1f350*/  @P0 BRA `(.L_x_860) ;  /* 0x0000000c00b80947 */ /* 0x000fea0003800000 */
[----:B------:R-:W-:Y:S01]  /*1f360*/  ULDC UR4, c[0x0][0xac8] ;  /* 0x0002b20000047ab9 */ /* 0x000fe20000000800 */
[----:B------:R-:W-:Y:S01]  /*1f370*/  ULDC.64 UR6, c[0x0][0x208] ;  /* 0x0000820000067ab9 */ /* 0x000fe20000000a00 */
[----:B------:R-:W-:Y:S02]  /*1f380*/  ISETP.GE.AND P3, PT, R16, UR4, PT ;  /* 0x0000000410007c0c */ /* 0x000fe4000bf66270 */
[----:B------:R-:W-:Y:S02]  /*1f390*/  ISETP.GE.AND P4, PT, R213, UR4, PT ;  /* 0x00000004d5007c0c */ /* 0x000fe4000bf86270 */
[----:B------:R-:W-:-:S09]  /*1f3a0*/  ISETP.GE.AND P5, PT, R218, UR4, PT ;  /* 0x00000004da007c0c */ /* 0x000fd2000bfa6270 */
[CC--:B-1----:R-:W-:Y:S02]  /*1f3b0*/  @!P3 LEA R2, P0, R16.reuse, R82.reuse, 0x1 ;  /* 0x000000521002b211 */ /* 0x0c2fe400078008ff */
[-C--:B------:R-:W-:Y:S02]  /*1f3c0*/  @!P4 LEA R4, P1, R235, R82.reuse, 0x1 ;  /* 0x00000052eb04c211 */ /* 0x080fe400078208ff */
[-C--:B0-----:R-:W-:Y:S02]  /*1f3d0*/  @!P3 LEA.HI.X R3, R16, R83.reuse, R17, 0x1, P0 ;  /* 0x000000531003b211 */ /* 0x081fe400000f0c11 */
        /* <DEDUP_REMOVED lines=8> */
[----:B0-----:R-:W-:Y:S01]  /*1f460*/  LEA R2, P0, R219, R82, 0x1 ;  /* 0x00000052db027211 */ /* 0x001fe200078008ff */
[----:B------:R-:W-:-:S03]  /*1f470*/  ULDC.64 UR4, c[0x0][0x208] ;  /* 0x0000820000047ab9 */ /* 0x000fc60000000a00 */
[----:B------:R-:W-:-:S05]  /*1f480*/  LEA.HI.X R3, R219, R83, R84, 0x1, P0 ;  /* 0x00000053db037211 */ /* 0x000fca00000f0c54 */
[----:B------:R0:W-:Y:S01]  /*1f490*/  ST.E.128 desc[UR4][R2.64], R72 ;  /* 0x0000004802007985 */ /* 0x0001e2000c101d04 */
[----:B------:R-:W-:Y:S05]  /*1f4a0*/  BRA `(.L_x_860) ;  /* 0x0000000c00647947 */ /* 0x000fea0003800000 */
.L_x_852:
[----:B------:R-:W2:Y:S01]  /*1f4b0*/  LDL R7, [R1+0x60] ;  /* 0x0000600001077983 */ /* 0x000ea20000100800 */
[----:B------:R-:W-:Y:S01]  /*1f4c0*/  ULDC.64 UR4, c[0x0][0xc00] ;  /* 0x0003000000047ab9 */ /* 0x000fe20000000a00 */
[----:B------:R-:W3:Y:S01]  /*1f4d0*/  LDC R21, c[0x0][0xbe8] ;  /* 0x0002fa00ff157b82 */ /* 0x000ee20000000800 */
[----:B------:R-:W-:Y:S01]  /*1f4e0*/  ISETP.NE.U32.AND P0, PT, RZ, UR4, PT ;  /* 0x00000004ff007c0c */ /* 0x000fe2000bf05070 */
[----:B------:R-:W-:Y:S01]  /*1f4f0*/  IMAD.MOV.U32 R6, RZ, RZ, RZ ;  /* 0x000000ffff067224 */ /* 0x000fe200078e00ff */
[----:B------:R-:W-:Y:S01]  /*1f500*/  IADD3 R2, P1, R233, UR4, RZ ;  /* 0x00000004e9027c10 */ /* 0x000fe2000ff3e0ff */
[----:B------:R-:W-:Y:S01]  /*1f510*/  ULDC.64 UR6, c[0x0][0x208] ;  /* 0x0000820000067ab9 */ /* 0x000fe20000000a00 */
[----:B------:R-:W-:Y:S01]  /*1f520*/  ISETP.NE.AND.EX P0, PT, RZ, UR5, PT, P0 ;  /* 0x00000005ff007c0c */ /* 0x000fe2000bf05300 */
[----:B------:R-:W4:Y:S02]  /*1f530*/  S2R R8, SR_TID.X ;  /* 0x0000000000087919 */ /* 0x000f240000002100 */
[----:B----4-:R-:W-:-:S04]  /*1f540*/  IADD3 R8, R8, -0x80, RZ ;  /* 0xffffff8008087810 */ /* 0x010fc80007ffe0ff */
[----:B------:R-:W-:Y:S02]  /*1f550*/  ISETP.GE.AND P3, PT, R8, 0x80, PT ;  /* 0x000000800800780c */ /* 0x000fe40003f66270 */
[----:B--2---:R-:W-:-:S04]  /*1f560*/  SHF.L.U64.HI R0, R230, 0x2, R7 ;  /* 0x00000002e6007819 */ /* 0x004fc80000010207 */
[----:B------:R-:W-:Y:S01]  /*1f570*/  IADD3.X R3, R0, UR5, RZ, P1, !PT ;  /* 0x0000000500037c10 */ /* 0x000fe20008ffe4ff */
[----:B------:R-:W-:Y:S02]  /*1f580*/  ULDC.64 UR4, c[0x0][0xc08] ;  /* 0x0003020000047ab9 */ /* 0x000fe40000000a00 */
[----:B------:R-:W-:Y:S02]  /*1f590*/  ISETP.NE.U32.AND P1, PT, RZ, UR4, PT ;  /* 0x00000004ff007c0c */ /* 0x000fe4000bf25070 */
[----:B------:R2:W5:Y:S02]  /*1f5a0*/  @P0 LDG.E R6, desc[UR6][R2.64] ;  /* 0x0000000602060981 */ /* 0x000564000c1e1900 */
[----:B------:R-:W-:-:S13]  /*1f5b0*/  ISETP.NE.AND.EX P1, PT, RZ, UR5, PT, P1 ;  /* 0x00000005ff007c0c */ /* 0x000fda000bf25310 */
[----:B------:R-:W-:Y:S01]  /*1f5c0*/  @P1 IADD3 R4, P2, R233, UR4, RZ ;  /* 0x00000004e9041c10 */ /* 0x000fe2000ff5e0ff */
[----:B------:R-:W-:-:S03]  /*1f5d0*/  ULDC UR4, c[0x0][0xa88] ;  /* 0x0002a20000047ab9 */ /* 0x000fc60000000800 */
[----:B------:R-:W-:Y:S01]  /*1f5e0*/  @P1 IADD3.X R5, R0, UR5, RZ, P2, !PT ;  /* 0x0000000500051c10 */ /* 0x000fe200097fe4ff */
[----:B------:R-:W-:Y:S01]  /*1f5f0*/  IMAD.U32 R0, RZ, RZ, UR4 ;  /* 0x00000004ff007e24 */ /* 0x000fe2000f8e00ff */
[----:B---3--:R-:W-:-:S05]  /*1f600*/  ISETP.NE.AND P2, PT, R21, 0x1, PT ;  /* 0x000000011500780c */ /* 0x008fca0003f45270 */
[----:B------:R2:W5:Y:S08]  /*1f610*/  @P1 LDG.E R0, desc[UR6][R4.64] ;  /* 0x0000000604001981 */ /* 0x000570000c1e1900 */
[----:B------:R-:W3:Y:S08]  /*1f620*/  @P2 LDC R20, c[0x0][0xbec] ;  /* 0x0002fb00ff142b82 */ /* 0x000ef00000000800 */
[----:B------:R-:W4:Y:S01]  /*1f630*/  @P2 LDC R25, c[0x0][0xbf0] ;  /* 0x0002fc00ff192b82 */ /* 0x000f220000000800 */
[----:B--2---:R-:W-:Y:S05]  /*1f640*/  @P1 BRA `(.L_x_861) ;  /* 0x0000000000141947 */ /* 0x004fea0003800000 */
[----:B------:R-:W-:Y:S05]  /*1f650*/  @!P0 BRA `(.L_x_861) ;  /* 0x0000000000108947 */ /* 0x000fea0003800000 */
[----:B------:R-:W-:Y:S02]  /*1f660*/  ULDC.64 UR4, c[0x0][0x208] ;  /* 0x0000820000047ab9 */ /* 0x000fe40000000a00 */
[----:B------:R-:W2:Y:S04]  /*1f670*/  LDG.E R5, desc[UR4][R2.64] ;  /* 0x0000000402057981 */ /* 0x000ea8000c1e1900 */
[----:B-----5:R-:W2:Y:S02]  /*1f680*/  LDG.E R0, desc[UR4][R2.64+0x4] ;  /* 0x0000040402007981 */ /* 0x020ea4000c1e1900 */
[----:B--2---:R-:W-:-:S07]  /*1f690*/  IMAD.IADD R0, R0, 0x1, -R5 ;  /* 0x0000000100007824 */ /* 0x004fce00078e0a05 */
.L_x_861:
[----:B------:R-:W-:Y:S01]  /*1f6a0*/  BSSY B1, `(.L_x_862) ;  /* 0x000002f000017945 */ /* 0x000fe20003800000 */
[----:B------:R-:W-:Y:S02]  /*1f6b0*/  SHF.R.S32.HI R12, RZ, 0x1f, R231 ;  /* 0x0000001fff0c7819 */ /* 0x000fe400000114e7 */
[----:B------:R-:W-:Y:S02]  /*1f6c0*/  SEL R13, R230, RZ, !P0 ;  /* 0x000000ffe60d7207 */ /* 0x000fe40004000000 */
[----:B------:R-:W-:Y:S02]  /*1f6d0*/  SEL R14, R7, RZ, !P0 ;  /* 0x000000ff070e7207 */ /* 0x000fe40004000000 */
[----:B-----5:R-:W-:Y:S01]  /*1f6e0*/  SHF.R.S32.HI R11, RZ, 0x1f, R6 ;  /* 0x0000001fff0b7819 */ /* 0x020fe20000011406 */
[----:B------:R-:W-:Y:S06]  /*1f6f0*/  @P3 BRA `(.L_x_863) ;  /* 0x0000000000a43947 */ /* 0x000fec0003800000 */
[----:B------:R-:W2:Y:S01]  /*1f700*/  S2R R2, SR_TID.X ;  /* 0x0000000000027919 */ /* 0x000ea20000002100 */
[----:B------:R-:W5:Y:S02]  /*1f710*/  LDC R9, c[0x0][0xbe8] ;  /* 0x0002fa00ff097b82 */ /* 0x000f640000000800 */
[----:B-----5:R-:W-:Y:S02]  /*1f720*/  IMAD R3, R0, R9, RZ ;  /* 0x0000000900037224 */ /* 0x020fe400078e02ff */
[----:B--2---:R-:W-:-:S05]  /*1f730*/  IMAD R2, R237, 0x80, R2 ;  /* 0x00000080ed027824 */ /* 0x004fca00078e0202 */
[----:B------:R-:W-:-:S04]  /*1f740*/  IADD3 R10, R2, -0x80, RZ ;  /* 0xffffff80020a7810 */ /* 0x000fc80007ffe0ff */
[----:B------:R-:W-:-:S13]  /*1f750*/  ISETP.GE.AND P0, PT, R10, R3, PT ;  /* 0x000000030a00720c */ /* 0x000fda0003f06270 */
[----:B------:R-:W-:Y:S05]  /*1f760*/  @P0 BRA `(.L_x_863) ;  /* 0x0000000000880947 */ /* 0x000fea0003800000 */
[----:B------:R-:W-:Y:S01]  /*1f770*/  ISETP.NE.AND P0, PT, R9, 0x1, PT ;  /* 0x000000010900780c */ /* 0x000fe20003f05270 */
[----:B------:R-:W-:Y:S01]  /*1f780*/  ULDC.64 UR4, c[0x0][0xb90] ;  /* 0x0002e40000047ab9 */ /* 0x000fe20000000a00 */
[----:B------:R-:W-:Y:S01]  /*1f790*/  MOV R3, R11 ;  /* 0x0000000b00037202 */ /* 0x000fe20000000f00 */
[----:B------:R-:W-:Y:S01]  /*1f7a0*/  IMAD R8, R12, UR4, RZ ;  /* 0x000000040c087c24 */ /* 0x000fe2000f8e02ff */
[----:B------:R-:W-:Y:S01]  /*1f7b0*/  ULDC.64 UR6, c[0x0][0x208] ;  /* 0x0000820000067ab9 */ /* 0x000fe20000000a00 */
[----:B------:R-:W-:Y:S02]  /*1f7c0*/  IMAD.MOV.U32 R2, RZ, RZ, R6 ;  /* 0x000000ffff027224 */ /* 0x000fe400078e0006 */
[----:B------:R-:W-:Y:S02]  /*1f7d0*/  IMAD.MOV.U32 R5, RZ, RZ, R10 ;  /* 0x000000ffff057224 */ /* 0x000fe400078e000a */
[----:B------:R-:W-:-:S04]  /*1f7e0*/  IMAD.WIDE.U32 R2, R231, UR4, R2 ;  /* 0x00000004e7027c25 */ /* 0x000fc8000f8e0002 */
[----:B------:R-:W2:Y:S08]  /*1f7f0*/  @P0 LDC R7, c[0x0][0xbec] ;  /* 0x0002fb00ff070b82 */ /* 0x000eb00000000800 */
[----:B------:R-:W5:Y:S01]  /*1f800*/  @P0 LDC R15, c[0x0][0xbf0] ;  /* 0x0002fc00ff0f0b82 */ /* 0x000f620000000800 */
[----:B--2---:R-:W-:-:S04]  /*1f810*/  @P0 IMAD.HI.U32 R4, R10, R7, RZ ;  /* 0x000000070a040227 */ /* 0x004fc800078e00ff */
[----:B------:R-:W-:Y:S01]  /*1f820*/  IMAD R7, R231, UR5, R8 ;  /* 0x00000005e7077c24 */ /* 0x000fe2000f8e0208 */
[----:B------:R-:W-:Y:S01]  /*1f830*/  ULDC.64 UR4, c[0x0][0xb98] ;  /* 0x0002e60000047ab9 */ /* 0x000fe20000000a00 */
[----:B-----5:R-:W-:Y:S02]  /*1f840*/  @P0 SHF.R.U32.HI R5, RZ, R15, R4 ;  /* 0x0000000fff050219 */ /* 0x020fe40000011604 */
[----:B------:R-:W-:Y:S02]  /*1f850*/  IMAD.IADD R3, R3, 0x1, R7 ;  /* 0x0000000103037824 */ /* 0x000fe400078e0207 */
[----:B------:R-:W-:Y:S02]  /*1f860*/  IMAD R4, R14, UR4, RZ ;  /* 0x000000040e047c24 */ /* 0x000fe4000f8e02ff */
[----:B------:R-:W-:Y:S02]  /*1f870*/  IMAD.MOV R7, RZ, RZ, -R5 ;  /* 0x000000ffff077224 */ /* 0x000fe400078e0a05 */
[----:B------:R-:W-:-:S04]  /*1f880*/  IMAD.WIDE.U32 R2, R13, UR4, R2 ;  /* 0x000000040d027c25 */ /* 0x000fc8000f8e0002 */
[----:B------:R-:W-:Y:S01]  /*1f890*/  IMAD R7, R9, R7, R10 ;  /* 0x0000000709077224 */ /* 0x000fe200078e020a */
[----:B------:R-:W-:Y:S01]  /*1f8a0*/  SHF.R.S32.HI R9, RZ, 0x1f, R5 ;  /* 0x0000001fff097819 */ /* 0x000fe20000011405 */
[----:B------:R-:W-:Y:S01]  /*1f8b0*/  IMAD R8, R13, UR5, R4 ;  /* 0x000000050d087c24 */ /* 0x000fe2000f8e0204 */
[----:B------:R-:W-:Y:S01]  /*1f8c0*/  IADD3 R2, P0, R5, R2, RZ ;  /* 0x0000000205027210 */ /* 0x000fe20007f1e0ff */
        /* <DEDUP_REMOVED lines=9> */
[----:B------:R-:W-:Y:S01]  /*1f960*/  LEA.HI.X R5, R2, UR5, R3, 0x2, P0 ;  /* 0x0000000502057c11 */ /* 0x000fe200080f1403 */
[----:B------:R-:W-:-:S05]  /*1f970*/  IMAD.MOV.U32 R3, RZ, RZ, -0x800000 ;  /* 0xff800000ff037424 */ /* 0x000fca00078e00ff */
[----:B------:R2:W-:Y:S02]  /*1f980*/  STG.E desc[UR6][R4.64], R3 ;  /* 0x0000000304007986 */ /* 0x0005e4000c101906 */
.L_x_863:
[----:B------:R-:W-:Y:S05]  /*1f990*/  BSYNC B1 ;  /* 0x0000000000017941 */ /* 0x000fea0003800000 */
.L_x_862:
[----:B------:R-:W-:Y:S01]  /*1f9a0*/  ULDC.64 UR4, c[0x0][0xaa0] ;  /* 0x0002a80000047ab9 */ /* 0x000fe20000000a00 */
[----:B--2---:R-:W-:Y:S01]  /*1f9b0*/  IMAD R4, R232, 0x20, R212 ;  /* 0x00000020e8047824 */ /* 0x004fe200078e02d4 */
[----:B------:R-:W-:Y:S01]  /*1f9c0*/  BSSY B1, `(.L_x_864) ;  /* 0x0000042000017945 */ /* 0x000fe20003800000 */
[----:B------:R-:W-:Y:S01]  /*1f9d0*/  IMAD R3, R11, UR4, RZ ;  /* 0x000000040b037c24 */ /* 0x000fe2000f8e02ff */
[----:B------:R-:W-:Y:S01]  /*1f9e0*/  SHF.R.S32.HI R8, RZ, 0x1f, R219 ;  /* 0x0000001fff087819 */ /* 0x000fe200000114db */
[----:B------:R-:W-:Y:S02]  /*1f9f0*/  IMAD R9, R237, 0x80, R4 ;  /* 0x00000080ed097824 */ /* 0x000fe400078e0204 */
[C---:B------:R-:W-:Y:S02]  /*1fa00*/  IMAD R5, R6.reuse, UR5, R3 ;  /* 0x0000000506057c24 */ /* 0x040fe4000f8e0203 */
[----:B------:R-:W-:Y:S01]  /*1fa10*/  IMAD.WIDE.U32 R2, R6, UR4, RZ ;  /* 0x0000000406027c25 */ /* 0x000fe2000f8e00ff */
[----:B------:R-:W-:-:S03]  /*1fa20*/  ULDC.64 UR4, c[0x0][0xae8] ;  /* 0x0002ba0000047ab9 */ /* 0x000fc60000000a00 */
[----:B------:R-:W-:Y:S01]  /*1fa30*/  IMAD R6, R12, UR4, RZ ;  /* 0x000000040c067c24 */ /* 0x000fe2000f8e02ff */
[----:B------:R-:W-:Y:S01]  /*1fa40*/  IADD3 R3, R3, R5, RZ ;  /* 0x0000000503037210 */ /* 0x000fe20007ffe0ff */
[----:B---3--:R-:W-:-:S04]  /*1fa50*/  @P2 IMAD.HI.U32 R4, R9, R20, RZ ;  /* 0x0000001409042227 */ /* 0x008fc800078e00ff */
[C---:B------:R-:W-:Y:S02]  /*1fa60*/  IMAD R7, R231.reuse, UR5, R6 ;  /* 0x00000005e7077c24 */ /* 0x040fe4000f8e0206 */
[----:B------:R-:W-:Y:S01]  /*1fa70*/  IMAD.WIDE.U32 R2, R231, UR4, R2 ;  /* 0x00000004e7027c25 */ /* 0x000fe2000f8e0002 */
[----:B------:R-:W-:-:S03]  /*1fa80*/  ULDC.64 UR4, c[0x0][0xaf0] ;  /* 0x0002bc0000047ab9 */ /* 0x000fc60000000a00 */
[----:B------:R-:W-:Y:S01]  /*1fa90*/  IMAD.MOV.U32 R5, RZ, RZ, R9 ;  /* 0x000000ffff057224 */ /* 0x000fe200078e0009 */
[----:B------:R-:W-:Y:S01]  /*1faa0*/  IADD3 R3, R3, R7, RZ ;  /* 0x0000000703037210 */ /* 0x000fe20007ffe0ff */
[----:B------:R-:W-:Y:S01]  /*1fab0*/  IMAD R6, R14, UR4, RZ ;  /* 0x000000040e067c24 */ /* 0x000fe2000f8e02ff */
[----:B----4-:R-:W-:-:S03]  /*1fac0*/  @P2 SHF.R.U32.HI R5, RZ, R25, R4 ;  /* 0x00000019ff052219 */ /* 0x010fc60000011604 */
[C---:B------:R-:W-:Y:S01]  /*1fad0*/  IMAD R7, R13.reuse, UR5, R6 ;  /* 0x000000050d077c24 */ /* 0x040fe2000f8e0206 */
[----:B------:R-:W-:Y:S01]  /*1fae0*/  SHF.R.S32.HI R4, RZ, 0x1f, R5 ;  /* 0x0000001fff047819 */ /* 0x000fe20000011405 */
[----:B------:R-:W-:Y:S01]  /*1faf0*/  IMAD.WIDE.U32 R2, R13, UR4, R2 ;  /* 0x000000040d027c25 */ /* 0x000fe2000f8e0002 */
[----:B------:R-:W-:-:S03]  /*1fb00*/  ULDC.64 UR4, c[0x0][0xae0] ;  /* 0x0002b80000047ab9 */ /* 0x000fc60000000a00 */
[----:B------:R-:W-:Y:S02]  /*1fb10*/  IMAD.MOV R6, RZ, RZ, -R5 ;  /* 0x000000ffff067224 */ /* 0x000fe400078e0a05 */
[----:B------:R-:W-:Y:S02]  /*1fb20*/  IMAD.IADD R3, R3, 0x1, R7 ;  /* 0x0000000103037824 */ /* 0x000fe400078e0207 */
[----:B------:R-:W-:Y:S02]  /*1fb30*/  IMAD R4, R4, UR4, RZ ;  /* 0x0000000404047c24 */ /* 0x000fe4000f8e02ff */
[----:B------:R-:W-:Y:S02]  /*1fb40*/  IMAD R7, R21, R6, R9 ;  /* 0x0000000615077224 */ /* 0x000fe400078e0209 */
[C---:B------:R-:W-:Y:S02]  /*1fb50*/  IMAD R9, R5.reuse, UR5, R4 ;  /* 0x0000000505097c24 */ /* 0x040fe4000f8e0204 */
[----:B------:R-:W-:Y:S01]  /*1fb60*/  IMAD.WIDE.U32 R2, R5, UR4, R2 ;  /* 0x0000000405027c25 */ /* 0x000fe2000f8e0002 */
[----:B------:R-:W-:Y:S01]  /*1fb70*/  SHF.R.S32.HI R4, RZ, 0x1f, R7 ;  /* 0x0000001fff047819 */ /* 0x000fe20000011407 */
[----:B------:R-:W-:-:S02]  /*1fb80*/  ULDC.64 UR4, c[0x0][0xad8] ;  /* 0x0002b60000047ab9 */ /* 0x000fc40000000a00 */
[----:B------:R-:W-:Y:S01]  /*1fb90*/  IMAD R6, R237, 0x80, R212 ;  /* 0x00000080ed067824 */ /* 0x000fe200078e02d4 */
[----:B------:R-:W-:Y:S01]  /*1fba0*/  IADD3 R3, R3, R9, RZ ;  /* 0x0000000903037210 */ /* 0x000fe20007ffe0ff */
[----:B------:R-:W-:Y:S01]  /*1fbb0*/  IMAD R4, R4, UR4, RZ ;  /* 0x0000000404047c24 */ /* 0x000fe2000f8e02ff */
[----:B------:R-:W-:Y:S01]  /*1fbc0*/  SHF.R.S32.HI R9, RZ, 0x1f, R218 ;  /* 0x0000001fff097819 */ /* 0x000fe200000114da */
[----:B------:R-:W-:Y:S02]  /*1fbd0*/  IMAD R21, R0, R21, RZ ;  /* 0x0000001500157224 */ /* 0x000fe400078e02ff */
[C---:B------:R-:W-:Y:S02]  /*1fbe0*/  IMAD R5, R7.reuse, UR5, R4 ;  /* 0x0000000507057c24 */ /* 0x040fe4000f8e0204 */
[----:B------:R-:W-:Y:S01]  /*1fbf0*/  IMAD.WIDE.U32 R2, R7, UR4, R2 ;  /* 0x0000000407027c25 */ /* 0x000fe2000f8e0002 */
[----:B------:R-:W-:Y:S01]  /*1fc00*/  ISETP.GE.AND P2, PT, R6, R21, PT ;  /* 0x000000150600720c */ /* 0x000fe20003f46270 */
[----:B------:R-:W-:-:S02]  /*1fc10*/  ULDC.64 UR4, c[0x0][0xa80] ;  /* 0x0002a00000047ab9 */ /* 0x000fc40000000a00 */
[----:B------:R-:W-:Y:S01]  /*1fc20*/  IMAD.IADD R3, R3, 0x1, R5 ;  /* 0x0000000103037824 */ /* 0x000fe200078e0205 */
[----:B------:R-:W-:Y:S01]  /*1fc30*/  LEA R4, P3, R2, UR4, 0x1 ;  /* 0x0000000402047c11 */ /* 0x000fe2000f8608ff */
[----:B------:R-:W-:-:S03]  /*1fc40*/  VIADD R0, R6, 0x20 ;  /* 0x0000002006007836 */ /* 0x000fc60000000000 */
[----:B------:R-:W-:Y:S02]  /*1fc50*/  LEA.HI.X R5, R2, UR5, R3, 0x1, P3 ;  /* 0x0000000502057c11 */ /* 0x000fe400098f0c03 */
[----:B------:R-:W-:Y:S01]  /*1fc60*/  ISETP.GE.AND P1, PT, R0, R21, PT ;  /* 0x000000150000720c */ /* 0x000fe20003f26270 */
[----:B------:R2:W3:Y:S01]  /*1fc70*/  SHFL.IDX PT, R2, R4, RZ, 0x181f ;  /* 0x00181fff04027589 */ /* 0x0004e200000e0000 */
[----:B------:R-:W-:-:S03]  /*1fc80*/  IADD3 R0, R6, 0x40, RZ ;  /* 0x0000004006007810 */ /* 0x000fc60007ffe0ff */
[----:B------:R2:W4:Y:S01]  /*1fc90*/  SHFL.IDX PT, R3, R5, RZ, 0x181f ;  /* 0x00181fff05037589 */ /* 0x00052200000e0000 */
        /* <DEDUP_REMOVED lines=8> */
[----:B---3--:R-:W-:-:S04]  /*1fd20*/  @!P5 LEA R10, P6, R16, R2, 0x1 ;  /* 0x00000002100ad211 */ /* 0x008fc800078c08ff */
[-C--:B----4-:R-:W-:Y:S02]  /*1fd30*/  @!P5 LEA.HI.X R11, R16, R3.reuse, R17, 0x1, P6 ;  /* 0x00000003100bd211 */ /* 0x090fe400030f0c11 */
[-C--:B------:R-:W-:Y:S01]  /*1fd40*/  @!P3 LEA R12, P6, R218, R2.reuse, 0x1 ;  /* 0x00000002da0cb211 */ /* 0x080fe200078c08ff */
[----:B------:R-:W-:Y:S02]  /*1fd50*/  @!P4 IMAD.SHL.U32 R7, R234, 0x8, RZ ;  /* 0x00000008ea07c824 */ /* 0x000fe400078e00ff */
[----:B------:R3:W-:Y:S01]  /*1fd60*/  @!P5 ST.E.128 desc[UR6][R10.64], RZ ;  /* 0x000000ff0a00d985 */ /* 0x0007e2000c101d06 */
[----:B------:R-:W-:Y:S02]  /*1fd70*/  @!P3 LEA.HI.X R13, R218, R3, R9, 0x1, P6 ;  /* 0x00000003da0db211 */ /* 0x000fe400030f0c09 */
[----:B------:R-:W-:-:S04]  /*1fd80*/  @!P2 LEA R14, P6, R219, R2, 0x1 ;  /* 0x00000002db0ea211 */ /* 0x000fc800078c08ff */
[----:B------:R-:W-:Y:S01]  /*1fd90*/  @!P2 LEA.HI.X R15, R219, R3, R8, 0x1, P6 ;  /* 0x00000003db0fa211 */ /* 0x000fe200030f0c08 */
[----:B------:R-:W-:-:S05]  /*1fda0*/  @!P4 IMAD.WIDE R2, R7, 0x2, R2 ;  /* 0x000000020702c825 */ /* 0x000fca00078e0202 */
[----:B------:R3:W-:Y:S04]  /*1fdb0*/  @!P4 ST.E.128 desc[UR6][R2.64], RZ ;  /* 0x000000ff0200c985 */ /* 0x0007e8000c101d06 */
[----:B------:R3:W-:Y:S04]  /*1fdc0*/  @!P3 ST.E.128 desc[UR6][R12.64], RZ ;  /* 0x000000ff0c00b985 */ /* 0x0007e8000c101d06 */
[----:B------:R3:W-:Y:S02]  /*1fdd0*/  @!P2 ST.E.128 desc[UR6][R14.64], RZ ;  /* 0x000000ff0e00a985 */ /* 0x0007e4000c101d06 */
.L_x_865:
[----:B------:R-:W-:Y:S05]  /*1fde0*/  BSYNC B1 ;  /* 0x0000000000017941 */ /* 0x000fea0003800000 */
.L_x_864:
[----:B---34-:R3:W4:Y:S01]  /*1fdf0*/  SHFL.IDX PT, R3, R5, 0x1, 0x181f ;  /* 0x00381f0005037f89 */ /* 0x01872200000e0000 */
        /* <DEDUP_REMOVED lines=10> */
[----:B------:R-:W-:Y:S02]  /*1fea0*/  @!P3 SHF.L.U32 R7, R234, 0x3, RZ ;  /* 0x00000003ea07b819 */ /* 0x000fe400000006ff */
[-C--:B----4-:R-:W-:Y:S02]  /*1feb0*/  @!P4 LEA.HI.X R11, R16, R3.reuse, R17, 0x1, P6 ;  /* 0x00000003100bc211 */ /* 0x090fe400030f0c11 */
[CC--:B------:R-:W-:Y:S02]  /*1fec0*/  @!P2 LEA R12, P5, R218.reuse, R2.reuse, 0x1 ;  /* 0x00000002da0ca211 */ /* 0x0c0fe400078a08ff */
[----:B------:R-:W-:Y:S01]  /*1fed0*/  @!P1 LEA R14, P6, R219, R2, 0x1 ;  /* 0x00000002db0e9211 */ /* 0x000fe200078c08ff */
[----:B------:R0:W-:Y:S01]  /*1fee0*/  @!P4 ST.E.128 desc[UR6][R10.64], RZ ;  /* 0x000000ff0a00c985 */ /* 0x0001e2000c101d06 */
[----:B------:R-:W-:-:S02]  /*1fef0*/  @!P2 LEA.HI.X R13, R218, R3, R9, 0x1, P5 ;  /* 0x00000003da0da211 */ /* 0x000fc400028f0c09 */
[----:B------:R-:W-:Y:S01]  /*1ff00*/  @!P1 LEA.HI.X R15, R219, R3, R8, 0x1, P6 ;  /* 0x00000003db0f9211 */ /* 0x000fe200030f0c08 */
[----:B------:R-:W-:-:S05]  /*1ff10*/  @!P3 IMAD.WIDE R2, R7, 0x2, R2 ;  /* 0x000000020702b825 */ /* 0x000fca00078e0202 */
[----:B------:R0:W-:Y:S04]  /*1ff20*/  @!P3 ST.E.128 desc[UR6][R2.64], RZ ;  /* 0x000000ff0200b985 */ /* 0x0001e8000c101d06 */
[----:B------:R0:W-:Y:S04]  /*1ff30*/  @!P2 ST.E.128 desc[UR6][R12.64], RZ ;  /* 0x000000ff0c00a985 */ /* 0x0001e8000c101d06 */
[----:B------:R0:W-:Y:S02]  /*1ff40*/  @!P1 ST.E.128 desc[UR6][R14.64], RZ ;  /* 0x000000ff0e009985 */ /* 0x0001e4000c101d06 */
.L_x_867:
[----:B------:R-:W-:Y:S05]  /*1ff50*/  BSYNC B1 ;  /* 0x0000000000017941 */ /* 0x000fea0003800000 */
.L_x_866:
        /* <DEDUP_REMOVED lines=12> */
[C---:B------:R-:W-:Y:S02]  /*20020*/  @!P6 LEA R14, P2, R219.reuse, R2, 0x1 ;  /* 0x00000002db0ee211 */ /* 0x040fe400078408ff */
[----:B------:R-:W-:Y:S01]  /*20030*/  @!P4 IMAD.SHL.U32 R7, R234, 0x8, RZ ;  /* 0x00000008ea07c824 */ /* 0x000fe200078e00ff */
[-C--:B----4-:R-:W-:Y:S02]  /*20040*/  @!P3 LEA.HI.X R11, R16, R3.reuse, R17, 0x1, P0 ;  /* 0x00000003100bb211 */ /* 0x090fe400000f0c11 */
[-C--:B------:R-:W-:Y:S02]  /*20050*/  @!P5 LEA.HI.X R13, R218, R3.reuse, R9, 0x1, P1 ;  /* 0x00000003da0dd211 */ /* 0x080fe400008f0c09 */
[----:B------:R-:W-:Y:S01]  /*20060*/  @!P6 LEA.HI.X R15, R219, R3, R8, 0x1, P2 ;  /* 0x00000003db0fe211 */ /* 0x000fe200010f0c08 */
[----:B------:R-:W-:Y:S01]  /*20070*/  @!P4 IMAD.WIDE R2, R7, 0x2, R2 ;  /* 0x000000020702c825 */ /* 0x000fe200078e0202 */
[----:B------:R0:W-:Y:S04]  /*20080*/  @!P3 ST.E.128 desc[UR6][R10.64], RZ ;  /* 0x000000ff0a00b985 */ /* 0x0001e8000c101d06 */
[----:B------:R0:W-:Y:S04]  /*20090*/  @!P4 ST.E.128 desc[UR6][R2.64], RZ ;  /* 0x000000ff0200c985 */ /* 0x0001e8000c101d06 */
[----:B------:R0:W-:Y:S04]  /*200a0*/  @!P5 ST.E.128 desc[UR6][R12.64], RZ ;  /* 0x000000ff0c00d985 */ /* 0x0001e8000c101d06 */
[----:B------:R0:W-:Y:S02]  /*200b0*/  @!P6 ST.E.128 desc[UR6][R14.64], RZ ;  /* 0x000000ff0e00e985 */ /* 0x0001e4000c101d06 */
.L_x_869:
[----:B------:R-:W-:Y:S05]  /*200c0*/  BSYNC B1 ;  /* 0x0000000000017941 */ /* 0x000fea0003800000 */
.L_x_868:
[----:B------:R-:W-:Y:S01]  /*200d0*/  VIADD R0, R6, 0x60 ;  /* 0x0000006006007836 */ /* 0x000fe20000000000 */
[----:B0---4-:R0:W4:Y:S04]  /*200e0*/  SHFL.IDX PT, R3, R5, 0x3, 0x181f ;  /* 0x00781f0005037f89 */ /* 0x01112800000e0000 */
[----:B------:R-:W-:Y:S01]  /*200f0*/  ISETP.GE.AND P0, PT, R0, R21, PT ;  /* 0x000000150000720c */ /* 0x000fe20003f06270 */
[----:B------:R0:W0:-:S12]  /*20100*/  SHFL.IDX PT, R2, R4, 0x3, 0x181f ;  /* 0x00781f0004027f89 */ /* 0x00001800000e0000 */
        /* <DEDUP_REMOVED lines=10> */
[----:B--23--:R-:W-:Y:S02]  /*201b0*/  @!P4 SHF.L.U32 R5, R234, 0x3, RZ ;  /* 0x00000003ea05c819 */ /* 0x00cfe400000006ff */
[-C--:B----4-:R-:W-:Y:S02]  /*201c0*/  @!P3 LEA.HI.X R7, R16, R3.reuse, R17, 0x1, P0 ;  /* 0x000000031007b211 */ /* 0x090fe400000f0c11 */
[----:B------:R-:W-:-:S02]  /*201d0*/  @!P5 LEA.HI.X R11, R218, R3, R9, 0x1, P1 ;  /* 0x00000003da0bd211 */ /* 0x000fc400008f0c09 */
[----:B------:R-:W-:Y:S01]  /*201e0*/  @!P6 LEA.HI.X R13, R219, R3, R8, 0x1, P2 ;  /* 0x00000003db0de211 */ /* 0x000fe200010f0c08 */
[----:B------:R-:W-:Y:S01]  /*201f0*/  @!P4 IMAD.WIDE R2, R5, 0x2, R2 ;  /* 0x000000020502c825 */ /* 0x000fe200078e0202 */
[----:B------:R0:W-:Y:S04]  /*20200*/  @!P3 ST.E.128 desc[UR6][R6.64], RZ ;  /* 0x000000ff0600b985 */ /* 0x0001e8000c101d06 */
[----:B------:R0:W-:Y:S04]  /*20210*/  @!P4 ST.E.128 desc[UR6][R2.64], RZ ;  /* 0x000000ff0200c985 */ /* 0x0001e8000c101d06 */
[----:B------:R0:W-:Y:S04]  /*20220*/  @!P5 ST.E.128 desc[UR6][R10.64], RZ ;  /* 0x000000ff0a00d985 */ /* 0x0001e8000c101d06 */
[----:B------:R0:W-:Y:S02]  /*20230*/  @!P6 ST.E.128 desc[UR6][R12.64], RZ ;  /* 0x000000ff0c00e985 */ /* 0x0001e4000c101d06 */
.L_x_860:
[----:B------:R-:W-:Y:S05]  /*20240*/  BSYNC B0 ;  /* 0x0000000000007941 */ /* 0x000fea0003800000 */
.L_x_851:
[----:B------:R-:W-:Y:S02]  /*20250*/  ULDC UR4, c[0x0][0xc3c] ;  /* 0x00030f0000047ab9 */ /* 0x000fe40000000800 */
[----:B-1----:R-:W-:-:S13]  /*20260*/  ISETP.GE.AND P0, PT, R123, UR4, PT ;  /* 0x000000047b007c0c */ /* 0x002fda000bf06270 */
[----:B------:R-:W-:Y:S05]  /*20270*/  @!P0 BRA `(.L_x_870) ;  /* 0xfffffe1000508947 */ /* 0x000fea000383ffff */
[----:B------:R-:W-:Y:S05]  /*20280*/  BRA `(.L_x_645) ;  /* 0x0000008800987947 */ /* 0x000fea0003800000 */
.L_x_643:
[----:B------:R-:W-:-:S08]  /*20290*/  NOP ;  /* 0x0000000000007918 */ /* 0x000fd00000000000 */
[----:B------:R-:W0:-:S00]  /*202a0*/  USETMAXREG.DEALLOC.CTAPOOL 0x18 ;  /* 0x00000018000079c8 */ /* 0x000e0000080e0500 */
[----:B0-----:R-:W2:Y:S01]  /*202b0*/  LDL.LU R3, [R1+0x8] ;  /* 0x0000080001037983 */ /* 0x001ea20000300800 */
[----:B------:R-:W-:Y:S01]  /*202c0*/  LOP3.LUT R2, R2, 0x3, RZ, 0xc0, !PT ;  /* 0x0000000302027812 */ /* 0x000fe200078ec0ff */
[----:B------:R-:W-:-:S05]  /*202d0*/  IMAD.MOV.U32 R4, RZ, RZ, RZ ;  /* 0x000000ffff047224 */ /* 0x000fca00078e00ff */
[----:B------:R-:W0:Y:S02]  /*202e0*/  SHFL.IDX PT, R2, R2, RZ, 0x1f ;  /* 0x00001fff02027589 */ /* 0x000e2400000e0000 */
[----:B0-----:R-:W-:Y:S02]  /*202f0*/  ISETP.NE.AND P0, PT, R2, RZ, PT ;  /* 0x000000ff0200720c */ /* 0x001fe40003f05270 */
[----:B--2---:R-:W-:-:S11]  /*20300*/  LOP3.LUT R3, R3, 0xffffffef, RZ, 0xc0, !PT ;  /* 0xffffffef03037812 */ /* 0x004fd600078ec0ff */
[----:B------:R-:W-:-:S05]  /*20310*/  @P0 LOP3.LUT R3, R3, 0x10, RZ, 0xfc, !PT ;  /* 0x0000001003030812 */ /* 0x000fca00078efcff */
[----:B------:R0:W-:Y:S01]  /*20320*/  STL [R1+0x8], R3 ;  /* 0x0000080301007387 */ /* 0x0001e20000100800 */
        /* <DEDUP_REMOVED lines=8> */
.L_x_871:
[----:B------:R-:W-:Y:S01]  /*203b0*/  LOP3.LUT R5, R0, 0x1f, RZ, 0xc0, !PT ;  /* 0x0000001f00057812 */ /* 0x000fe200078ec0ff */
[----:B------:R-:W-:Y:S01]  /*203c0*/  ULDC UR4, c[0x0][0xc3c] ;  /* 0x00030f0000047ab9 */ /* 0x000fe20000000800 */
[----:B------:R-:W-:Y:S01]  /*203d0*/  ULDC.64 UR6, c[0x0][0x208] ;  /* 0x0000820000067ab9 */ /* 0x000fe20000000a00 */
[----:B------:R-:W-:Y:S01]  /*203e0*/  ULDC UR5, c[0x0][0xc38] ;  /* 0x00030e0000057ab9 */ /* 0x000fe20000000800 */
[----:B------:R-:W-:-:S04]  /*203f0*/  ISETP.NE.AND P0, PT, R5, 0x1f, PT ;  /* 0x0000001f0500780c */ /* 0x000fc80003f05270 */
[----:B------:R-:W-:-:S13]  /*20400*/  ISETP.GE.OR P1, PT, R5, UR4, !P0 ;  /* 0x0000000405007c0c */ /* 0x000fda000c726670 */
[----:B0-----:R-:W0:Y:S02]  /*20410*/  @!P1 LDC.64 R2, c[0x0][0xc80] ;  /* 0x00032000ff029b82 */ /* 0x001e240000000a00 */
        /* <DEDUP_REMOVED lines=14> */
[----:B-1----:R-:W-:-:S04]  /*20500*/  SEL R6, R6, RZ, P2 ;  /* 0x000000ff06067207 */ /* 0x002fc80001000000 */
[----:B------:R-:W-:-:S05]  /*20510*/  IADD3 R6, R7, R6, RZ ;  /* 0x0000000607067210 */ /* 0x000fca0007ffe0ff */
[----:B------:R-:W1:Y:S02]  /*20520*/  SHFL.UP PT, R8, R6, 0x4, RZ ;  /* 0x0480000006087989 */ /* 0x000e6400000e00ff */
[----:B-1----:R-:W-:-:S05]  /*20530*/  SEL R3, R8, RZ, P3 ;  /* 0x000000ff08037207 */ /* 0x002fca0001800000 */
[----:B------:R-:W-:-:S05]  /*20540*/  IMAD.IADD R3, R6, 0x1, R3 ;  /* 0x0000000106037824 */ /* 0x000fca00078e0203 */
[----:B------:R-:W1:Y:S02]  /*20550*/  SHFL.UP PT, R2, R3, 0x8, RZ ;  /* 0x0500000003027989 */ /* 0x000e6400000e00ff */
[----:B-1----:R-:W-:-:S05]  /*20560*/  SEL R2, R2, RZ, P4 ;  /* 0x000000ff02027207 */ /* 0x002fca0002000000 */
[----:B------:R-:W-:-:S05]  /*20570*/  IMAD.IADD R7, R3, 0x1, R2 ;  /* 0x0000000103077824 */ /* 0x000fca00078e0202 */
[----:B------:R-:W1:Y:S02]  /*20580*/  SHFL.UP PT, R2, R7, 0x10, RZ ;  /* 0x0600000007027989 */ /* 0x000e6400000e00ff */
[----:B-1----:R-:W-:-:S04]  /*20590*/  SEL R2, R2, RZ, P5 ;  /* 0x000000ff02027207 */ /* 0x002fc80002800000 */
[----:B------:R-:W-:-:S05]  /*205a0*/  IADD3 R2, R7, R2, RZ ;  /* 0x0000000207027210 */ /* 0x000fca0007ffe0ff */
[----:B------:R-:W1:Y:S02]  /*205b0*/  SHFL.IDX PT, R6, R2, 0x1f, 0x1f ;  /* 0x03e01f0002067f89 */ /* 0x000e6400000e0000 */
[----:B-1----:R-:W-:-:S04]  /*205c0*/  IMAD R6, R6, UR5, RZ ;  /* 0x0000000506067c24 */ /* 0x002fc8000f8e02ff */
[----:B------:R-:W-:Y:S01]  /*205d0*/  IMAD.MOV.U32 R3, RZ, RZ, R6 ;  /* 0x000000ffff037224 */ /* 0x000fe200078e0006 */
[----:B0-----:R-:W-:-:S13]  /*205e0*/  ISETP.GT.AND P6, PT, R6, UR6, PT ;  /* 0x0000000606007c0c */ /* 0x001fda000bfc4270 */
[----:B------:R-:W-:Y:S05]  /*205f0*/  @P6 BRA `(.L_x_873) ;  /* 0x0000000000a06947 */ /* 0x000fea0003800000 */
[----:B------:R-:W0:Y:S01]  /*20600*/  LDC R7, c[0x0][0xc3c] ;  /* 0x00030f00ff077b82 */ /* 0x000e220000000800 */
[----:B------:R-:W-:Y:S01]  /*20610*/  MOV R6, R3 ;  /* 0x0000000300067202 */ /* 0x000fe20000000f00 */
[----:B------:R-:W-:Y:S01]  /*20620*/  UMOV UR4, URZ ;  /* 0x0000003f00047c82 */ /* 0x000fe20008000000 */
[----:B------:R-:W-:Y:S01]  /*20630*/  ULDC UR7, c[0x0][0xc3c] ;  /* 0x00030f0000077ab9 */ /* 0x000fe20000000800 */
[----:B------:R-:W-:-:S05]  /*20640*/  ULDC UR5, c[0x0][0xc38] ;  /* 0x00030e0000057ab9 */ /* 0x000fca0000000800 */
.L_x_877:
        /* <DEDUP_REMOVED lines=13> */
.L_x_876:
[----:B------:R-:W-:Y:S05]  /*20720*/  BSYNC B0 ;  /* 0x0000000000007941 */ /* 0x000fea0003800000 */
.L_x_875:
[----:B0----5:R-:W0:Y:S02]  /*20730*/  SHFL.UP PT, R2, R4, 0x1, RZ ;  /* 0x0420000004027989 */ /* 0x021e2400000e00ff */
[----:B0-----:R-:W-:-:S05]  /*20740*/  SEL R3, R2, RZ, P1 ;  /* 0x000000ff02037207 */ /* 0x001fca0000800000 */
[----:B------:R-:W-:-:S05]  /*20750*/  IMAD.IADD R3, R4, 0x1, R3 ;  /* 0x0000000104037824 */ /* 0x000fca00078e0203 */
[----:B------:R-:W0:Y:S02]  /*20760*/  SHFL.UP PT, R2, R3, 0x2, RZ ;  /* 0x0440000003027989 */ /* 0x000e2400000e00ff */
[----:B0-----:R-:W-:-:S05]  /*20770*/  SEL R2, R2, RZ, P2 ;  /* 0x000000ff02027207 */ /* 0x001fca0001000000 */
[----:B------:R-:W-:-:S05]  /*20780*/  IMAD.IADD R2, R3, 0x1, R2 ;  /* 0x0000000103027824 */ /* 0x000fca00078e0202 */
[----:B------:R-:W0:Y:S02]  /*20790*/  SHFL.UP PT, R8, R2, 0x4, RZ ;  /* 0x0480000002087989 */ /* 0x000e2400000e00ff */
[----:B0-----:R-:W-:-:S04]  /*207a0*/  SEL R9, R8, RZ, P3 ;  /* 0x000000ff08097207 */ /* 0x001fc80001800000 */
[----:B------:R-:W-:-:S05]  /*207b0*/  IADD3 R9, R2, R9, RZ ;  /* 0x0000000902097210 */ /* 0x000fca0007ffe0ff */
[----:B------:R-:W0:Y:S02]  /*207c0*/  SHFL.UP PT, R8, R9, 0x8, RZ ;  /* 0x0500000009087989 */ /* 0x000e2400000e00ff */
[----:B0-----:R-:W-:-:S05]  /*207d0*/  SEL R8, R8, RZ, P4 ;  /* 0x000000ff08087207 */ /* 0x001fca0002000000 */
[----:B------:R-:W-:-:S05]  /*207e0*/  IMAD.IADD R8, R9, 0x1, R8 ;  /* 0x0000000109087824 */ /* 0x000fca00078e0208 */
[----:B------:R-:W0:Y:S02]  /*207f0*/  SHFL.UP PT, R10, R8, 0x10, RZ ;  /* 0x06000000080a7989 */ /* 0x000e2400000e00ff */
[----:B0-----:R-:W-:-:S05]  /*20800*/  SEL R11, R10, RZ, P5 ;  /* 0x000000ff0a0b7207 */ /* 0x001fca0002800000 */
[----:B------:R-:W-:-:S05]  /*20810*/  IMAD.IADD R11, R8, 0x1, R11 ;  /* 0x00000001080b7824 */ /* 0x000fca00078e020b */
[----:B------:R-:W0:Y:S02]  /*20820*/  SHFL.IDX PT, R3, R11, 0x1f, 0x1f ;  /* 0x03e01f000b037f89 */ /* 0x000e2400000e0000 */
[----:B0-----:R-:W-:-:S05]  /*20830*/  IMAD R3, R3, UR5, RZ ;  /* 0x0000000503037c24 */ /* 0x001fca000f8e02ff */
[----:B------:R-:W-:-:S04]  /*20840*/  IADD3 R6, R3, R6, RZ ;  /* 0x0000000603067210 */ /* 0x000fc80007ffe0ff */
[----:B------:R-:W-:-:S13]  /*20850*/  ISETP.GT.AND P6, PT, R6, UR6, PT ;  /* 0x0000000606007c0c */ /* 0x000fda000bfc4270 */
[----:B------:R-:W-:Y:S05]  /*20860*/  @!P6 BRA `(.L_x_877) ;  /* 0xfffffffc0078e947 */ /* 0x000fea000383ffff */
[----:B------:R-:W-:-:S07]  /*20870*/  IMAD.MOV.U32 R2, RZ, RZ, R11 ;  /* 0x000000ffff027224 */ /* 0x000fce00078e000b */
.L_x_873:
        /* <DEDUP_REMOVED lines=10> */
[----:B0-----:R-:W-:-:S06]  /*20920*/  IADD3 R3, R9, 0xffffffe, RZ ;  /* 0x0ffffffe09037810 */ /* 0x001fcc0007ffe0ff */
[----:B------:R-:W0:Y:S02]  /*20930*/  F2I.FTZ.U32.TRUNC.NTZ R3, R3 ;  /* 0x0000000300037305 */ /* 0x000e24000021f000 */
[----:B0-----:R-:W-:Y:S01]  /*20940*/  IMAD.MOV R11, RZ, RZ, -R3 ;  /* 0x000000ffff0b7224 */ /* 0x001fe200078e0a03 */
[----:B------:R-:W-:Y:S06]  /*20950*/  @!P0 BRA `(.L_x_878) ;  /* 0x0000000000088947 */ /* 0x000fec0003800000 */
[----:B------:R-:W-:-:S05]  /*20960*/  VIADD R9, R19, 0xffffffff ;  /* 0xffffffff13097836 */ /* 0x000fca0000000000 */
[----:B------:R0:W1:Y:S02]  /*20970*/  SHFL.IDX PT, R16, R2, R9, 0x1f ;  /* 0x00001f0902107589 */ /* 0x00006400000e0000 */
.L_x_878:
[----:B-1----:R-:W-:Y:S01]  /*20980*/  IMAD R16, R16, UR5, R7 ;  /* 0x0000000510107c24 */ /* 0x002fe2000f8e0207 */
[----:B0-----:R-:W-:Y:S01]  /*20990*/  MOV R2, RZ ;  /* 0x000000ff00027202 */ /* 0x001fe20000000f00 */
[----:B------:R-:W-:Y:S02]  /*209a0*/  IMAD R7, R11, R6, RZ ;  /* 0x000000060b077224 */ /* 0x000fe400078e02ff */
[----:B------:R-:W-:Y:S01]  /*209b0*/  VIADD R19, R19, UR4 ;  /* 0x0000000413137c36 */ /* 0x000fe20008000000 */
[----:B------:R-:W-:Y:S01]  /*209c0*/  IADD3 R9, -R16, UR6, RZ ;  /* 0x0000000610097c10 */ /* 0x000fe2000fffe1ff */
[----:B------:R-:W-:Y:S01]  /*209d0*/  IMAD.HI.U32 R2, R3, R7, R2 ;  /* 0x0000000703027227 */ /* 0x000fe200078e0002 */
[----:B------:R-:W-:Y:S02]  /*209e0*/  IABS R7, R4 ;  /* 0x0000000400077213 */ /* 0x000fe40000000000 */
[----:B------:R-:W-:-:S03]  /*209f0*/  IABS R3, R9 ;  /* 0x0000000900037213 */ /* 0x000fc60000000000 */
[----:B------:R-:W-:Y:S02]  /*20a00*/  IMAD.MOV R7, RZ, RZ, -R7 ;  /* 0x000000ffff077224 */ /* 0x000fe400078e0a07 */
[----:B------:R-:W-:-:S04]  /*20a10*/  IMAD.HI.U32 R2, R2, R3, RZ ;  /* 0x0000000302027227 */ /* 0x000fc800078e00ff */
[----:B------:R-:W-:-:S05]  /*20a20*/  IMAD R3, R2, R7, R3 ;  /* 0x0000000702037224 */ /* 0x000fca00078e0203 */
[----:B------:R-:W-:-:S13]  /*20a30*/  ISETP.GT.U32.AND P1, PT, R6, R3, PT ;  /* 0x000000030600720c */ /* 0x000fda0003f24070 */
[----:B------:R-:W-:Y:S01]  /*20a40*/  @!P1 IMAD.IADD R3, R3, 0x1, -R6 ;  /* 0x0000000103039824 */ /* 0x000fe200078e0a06 */
[----:B------:R-:W-:Y:S02]  /*20a50*/  @!P1 IADD3 R2, R2, 0x1, RZ ;  /* 0x0000000102029810 */ /* 0x000fe40007ffe0ff */
[----:B------:R-:W-:Y:S02]  /*20a60*/  ISETP.NE.AND P1, PT, R4, RZ, PT ;  /* 0x000000ff0400720c */ /* 0x000fe40003f25270 */
[----:B------:R-:W-:Y:S02]  /*20a70*/  ISETP.GE.U32.AND P0, PT, R3, R6, PT ;  /* 0x000000060300720c */ /* 0x000fe40003f06070 */
[----:B------:R-:W-:-:S04]  /*20a80*/  LOP3.LUT R3, R9, R4, RZ, 0x3c, !PT ;  /* 0x0000000409037212 */ /* 0x000fc800078e3cff */
[----:B------:R-:W-:-:S07]  /*20a90*/  ISETP.GE.AND P2, PT, R3, RZ, PT ;  /* 0x000000ff0300720c */ /* 0x000fce0003f46270 */
[----:B------:R-:W-:-:S06]  /*20aa0*/  @P0 VIADD R2, R2, 0x1 ;  /* 0x0000000102020836 */ /* 0x000fcc0000000000 */
[----:B------:R-:W-:Y:S01]  /*20ab0*/  @!P2 IMAD.MOV R2, RZ, RZ, -R2 ;  /* 0x000000ffff02a224 */ /* 0x000fe200078e0a02 */
[----:B------:R-:W-:-:S04]  /*20ac0*/  @!P1 LOP3.LUT R2, RZ, R4, RZ, 0x33, !PT ;  /* 0x00000004ff029212 */ /* 0x000fc800078e33ff */
[----:B------:R-:W-:Y:S01]  /*20ad0*/  IADD3 R17, -R2, RZ, RZ ;  /* 0x000000ff02117210 */ /* 0x000fe20007ffe1ff */
[----:B------:R-:W-:-:S04]  /*20ae0*/  IMAD.MOV.U32 R18, RZ, RZ, R2 ;  /* 0x000000ffff127224 */ /* 0x000fc800078e0002 */
[----:B------:R-:W-:Y:S01]  /*20af0*/  IMAD R17, R4, R17, R9 ;  /* 0x0000001104117224 */ /* 0x000fe200078e0209 */
[----:B------:R-:W-:Y:S06]  /*20b00*/  BRA `(.L_x_879) ;  /* 0x00000000000c7947 */ /* 0x000fec0003800000 */
.L_x_874:
[----:B------:R-:W-:Y:S01]  /*20b10*/  MOV R17, RZ ;  /* 0x000000ff00117202 */ /* 0x000fe20000000f00 */
[----:B------:R-:W-:Y:S02]  /*20b20*/  IMAD.U32 R16, RZ, RZ, UR6 ;  /* 0x00000006ff107e24 */ /* 0x000fe4000f8e00ff */
[----:B------:R-:W-:-:S07]  /*20b30*/  IMAD.MOV.U32 R18, RZ, RZ, RZ ;  /* 0x000000ffff127224 */ /* 0x000fce00078e00ff */
.L_x_879:
[----:B------:R-:W-:-:S13]  /*20b40*/  ISETP.NE.AND P0, PT, R5, RZ, PT ;  /* 0x000000ff0500720c */ /* 0x000fda0003f05270 */
[----:B------:R-:W0:Y:S01]  /*20b50*/  @!P0 S2R R3, SR_CgaCtaId ;  /* 0x0000000000038919 */ /* 0x000e220000008800 */
[----:B------:R-:W-:-:S04]  /*20b60*/  @!P0 MOV R2, 0x400 ;  /* 0x0000040000028802 */ /* 0x000fc80000000f00 */
[----:B0-----:R-:W-:-:S05]  /*20b70*/  @!P0 LEA R2, R3, R2, 0x18 ;  /* 0x0000000203028211 */ /* 0x001fca00078ec0ff */
[----:B------:R2:W-:Y:S01]  /*20b80*/  @!P0 STS.128 [R2+0x388d0], R16 ;  /* 0x0388d01002008388 */ /* 0x0005e20000000c00 */
[----:B------:R-:W-:Y:S06]  /*20b90*/  BAR.ARV 0x5, 0x180 ;  /* 0x0146000000007b1d */ /* 0x000fec0000002000 */
.L_x_872:
[----:B--2---:R-:W-:Y:S01]  /*20ba0*/  MOV R2, 0x1 ;  /* 0x0000000100027802 */ /* 0x004fe20000000f00 */
[----:B------:R2:W-:Y:S01]  /*20bb0*/  STL [R1+0xc], RZ ;  /* 0x00000cff01007387 */ /* 0x0005e20000100800 */
[----:B------:R-:W-:Y:S02]  /*20bc0*/  ULDC UR4, c[0x0][0xc3c] ;  /* 0x00030f0000047ab9 */ /* 0x000fe40000000800 */
[----:B-1----:R-:W-:Y:S01]  /*20bd0*/  ISETP.GE.AND P0, PT, R19, UR4, PT ;  /* 0x0000000413007c0c */ /* 0x002fe2000bf06270 */
[----:B------:R2:W-:Y:S04]  /*20be0*/  STL [R1+0x14], R2 ;  /* 0x0000140201007387 */ /* 0x0005e80000100800 */
[----:B------:R2:W-:Y:S08]  /*20bf0*/  STL [R1+0x54], RZ ;  /* 0x000054ff01007387 */ /* 0x0005f00000100800 */
[----:B--2---:R-:W-:Y:S05]  /*20c00*/  @P0 BRA `(.L_x_880) ;  /* 0x0000007c00500947 */ /* 0x004fea0003800000 */
[----:B------:R-:W2:Y:S01]  /*20c10*/  LDL.LU R5, [R1+0x8] ;  /* 0x0000080001057983 */ /* 0x000ea20000300800 */
[C---:B------:R-:W-:Y:S01]  /*20c20*/  IMAD.SHL.U32 R2, R0.reuse, 0x8, RZ ;  /* 0x0000000800027824 */ /* 0x040fe200078e00ff */
[----:B------:R-:W1:Y:S01]  /*20c30*/  S2UR UR5, SR_CgaCtaId ;  /* 0x00000000000579c3 */ /* 0x000e620000008800 */
[----:B------:R-:W-:Y:S01]  /*20c40*/  LOP3.LUT R7, R0, 0x7f, RZ, 0xc0, !PT ;  /* 0x0000007f00077812 */ /* 0x000fe200078ec0ff */
[----:B------:R-:W-:Y:S01]  /*20c50*/  UMOV UR4, 0x400 ;  /* 0x0000040000047882 */ /* 0x000fe20000000000 */
[----:B------:R-:W-:Y:S01]  /*20c60*/  BSSY B8, `(.L_x_880) ;  /* 0x00007ce000087945 */ /* 0x000fe20003800000 */
[C---:B0-----:R-:W-:Y:S01]  /*20c70*/  LOP3.LUT R3, R2.reuse, 0x1f8, RZ, 0xc0, !PT ;  /* 0x000001f802037812 */ /* 0x041fe200078ec0ff */
[----:B------:R-:W-:Y:S01]  /*20c80*/  ULDC.64 UR38, c[0x0][0x198] ;  /* 0x0000660000267ab9 */ /* 0x000fe20000000a00 */
[----:B------:R-:W-:Y:S01]  /*20c90*/  ISETP.NE.AND P1, PT, R7, RZ, PT ;  /* 0x000000ff0700720c */ /* 0x000fe20003f25270 */
[----:B------:R-:W-:Y:S01]  /*20ca0*/  ULOP3.LUT UR37, UR60, 0x2, URZ, 0xfc, !UPT ;  /* 0x000000023c257892 */ /* 0x000fe2000f8efc3f */
[----:B------:R-:W-:Y:S01]  /*20cb0*/  LOP3.LUT R4, R3, 0x38, R0, 0x78, !PT ;  /* 0x0000003803047812 */ /* 0x000fe200078e7800 */
[----:B------:R-:W-:Y:S01]  /*20cc0*/  IMAD.SHL.U32 R3, R7, 0x8, RZ ;  /* 0x0000000807037824 */ /* 0x000fe200078e00ff */
[----:B------:R-:W-:Y:S01]  /*20cd0*/  SHF.R.U32.HI R6, RZ, 0x3, R7 ;  /* 0x00000003ff067819 */ /* 0x000fe20000011607 */
[----:B------:R-:W-:Y:S01]  /*20ce0*/  ULDC UR36, c[0x0][0xc] ;  /* 0x0000030000247ab9 */ /* 0x000fe20000000800 */
[----:B------:R-:W-:-:S02]  /*20cf0*/  LOP3.LUT R2, R2, 0x38, RZ, 0xc0, !PT ;  /* 0x0000003802027812 */ /* 0x000fc400078ec0ff */
[----:B------:R-:W-:Y:S02]  /*20d00*/  LOP3.LUT R3, R4, 0x200, R3, 0xf8, !PT ;  /* 0x0000020004037812 */ /* 0x000fe400078ef803 */
[C---:B------:R-:W-:Y:S02]  /*20d10*/  LOP3.LUT P0, R4, R0.reuse, 0x1f, RZ, 0xc0, !PT ;  /* 0x0000001f00047812 */ /* 0x040fe4000780c0ff */
[----:B------:R-:W-:-:S03]  /*20d20*/  SHF.L.U32 R0, R0, 0x4, RZ ;  /* 0x0000000400007819 */ /* 0x000fc600000006ff */
[----:B------:R0:W-:Y:S01]  /*20d30*/  STL [R1+0x30], R4 ;  /* 0x0000300401007387 */ /* 0x0001e20000100800 */
[----:B------:R-:W-:Y:S01]  /*20d40*/  LOP3.LUT R6, R6, 0x70, R0, 0xf8, !PT ;  /* 0x0000007006067812 */ /* 0x000fe200078ef800 */
[----:B-1----:R-:W-:-:S06]  /*20d50*/  ULEA UR4, UR5, UR4, 0x18 ;  /* 0x0000000405047291 */ /* 0x002fcc000f8ec03f */
[----:B0-----:R-:W-:-:S04]  /*20d60*/  IMAD.U32 R4, RZ, RZ, UR4 ;  /* 0x00000004ff047e24 */ /* 0x001fc8000f8e00ff */
[----:B------:R-:W-:Y:S01]  /*20d70*/  IMAD R0, R3, 0x2, R4 ;  /* 0x0000000203007824 */ /* 0x000fe200078e0204 */
[----:B------:R0:W-:Y:S01]  /*20d80*/  STL [R1+0x4], R4 ;  /* 0x0000040401007387 */ /* 0x0001e20000100800 */
[----:B------:R-:W-:-:S03]  /*20d90*/  LOP3.LUT R3, R2, 0x80, RZ, 0xfc, !PT ;  /* 0x0000008002037812 */ /* 0x000fc600078efcff */
[----:B------:R1:W-:Y:S04]  /*20da0*/  STL [R1+0x2c], R0 ;  /* 0x00002c0001007387 */ /* 0x0003e80000100800 */
[----:B------:R-:W-:Y:S01]  /*20db0*/  STL [R1+0x20], RZ ;  /* 0x000020ff01007387 */ /* 0x000fe20000100800 */
[----:B0-----:R-:W-:Y:S02]  /*20dc0*/  LOP3.LUT R4, R2, 0x40, RZ, 0xfc, !PT ;  /* 0x0000004002047812 */ /* 0x001fe400078efcff */
[----:B-1----:R-:W-:Y:S02]  /*20dd0*/  MOV R0, 0x1 ;  /* 0x0000000100007802 */ /* 0x002fe40000000f00 */
[----:B--2---:R-:W-:-:S04]  /*20de0*/  LOP3.LUT R5, R5, 0xfffffffd, RZ, 0xc0, !PT ;  /* 0xfffffffd05057812 */ /* 0x004fc800078ec0ff */
[----:B------:R-:W-:-:S04]  /*20df0*/  @P1 LOP3.LUT R5, R5, 0x2, RZ, 0xfc, !PT ;  /* 0x0000000205051812 */ /* 0x000fc800078efcff */
[----:B------:R-:W-:-:S04]  /*20e00*/  LOP3.LUT R5, R5, 0xfffffffe, RZ, 0xc0, !PT ;  /* 0xfffffffe05057812 */ /* 0x000fc800078ec0ff */
[----:B------:R-:W-:Y:S02]  /*20e10*/  @P0 LOP3.LUT R5, R5, 0x1, RZ, 0xfc, !PT ;  /* 0x0000000105050812 */ /* 0x000fe400078efcff */
[----:B------:R-:W-:Y:S02]  /*20e20*/  ISETP.NE.OR P0, PT, R7, RZ, !P0 ;  /* 0x000000ff0700720c */ /* 0x000fe40004705670 */
[----:B------:R-:W-:-:S11]  /*20e30*/  LOP3.LUT R5, R5, 0xfffffff7, RZ, 0xc0, !PT ;  /* 0xfffffff705057812 */ /* 0x000fd600078ec0ff */
[----:B------:R-:W-:-:S05]  /*20e40*/  @P0 LOP3.LUT R5, R5, 0x8, RZ, 0xfc, !PT ;  /* 0x0000000805050812 */ /* 0x000fca00078efcff */
[----:B------:R-:W-:Y:S04]  /*20e50*/  STL [R1+0x8], R5 ;  /* 0x0000080501007387 */ /* 0x000fe80000100800 */
[----:B------:R-:W-:Y:S04]  /*20e60*/  STL [R1+0x24], R0 ;  /* 0x0000240001007387 */ /* 0x000fe80000100800 */
[----:B------:R-:W-:Y:S04]  /*20e70*/  STL [R1+0x54], RZ ;  /* 0x000054ff01007387 */ /* 0x000fe80000100800 */
[----:B------:R-:W-:Y:S04]  /*20e80*/  STL [R1+0xc], RZ ;  /* 0x00000cff01007387 */ /* 0x000fe80000100800 */
[----:B------:R0:W-:Y:S02]  /*20e90*/  STL [R1+0x14], R0 ;  /* 0x0000140001007387 */ /* 0x0001e40000100800 */
[----:B0-----:R-:W-:-:S07]  /*20ea0*/  LOP3.LUT R0, R2, 0xc0, RZ, 0xfc, !PT ;  /* 0x000000c002007812 */ /* 0x001fce00078efcff */
.L_x_1041:
[----:B01----:R-:W0:Y:S01]  /*20eb0*/  LDC.64 R2, c[0x0][0xc88] ;  /* 0x00032200ff027b82 */ /* 0x003e220000000a00 */
[----:B------:R-:W-:Y:S01]  /*20ec0*/  ULDC.64 UR4, c[0x0][0x208] ;  /* 0x0000820000047ab9 */ /* 0x000fe20000000a00 */
[----:B0-----:R-:W-:-:S05]  /*20ed0*/  IMAD.WIDE R2, R19, 0x4, R2 ;  /* 0x0000000413027825 */ /* 0x001fca00078e0202 */
[----:B--2---:R-:W2:Y:S01]  /*20ee0*/  LDG.E R15, desc[UR4][R2.64] ;  /* 0x00000004020f7981 */ /* 0x004ea2000c1e1900 */
[----:B------:R-:W-:Y:S05]  /*20ef0*/  YIELD ;  /* 0x0000000000007946 */ /* 0x000fea0003800000 */
[----:B------:R-:W-:Y:S01]  /*20f00*/  ULDC.64 UR4, c[0x0][0xa28] ;  /* 0x00028a0000047ab9 */ /* 0x000fe20000000a00 */
[----:B------:R-:W-:Y:S01]  /*20f10*/  ULDC.64 UR10, c[0x0][0xa18] ;  /* 0x00028600000a7ab9 */ /* 0x000fe20000000a00 */
[----:B------:R-:W-:Y:S01]  /*20f20*/  ISETP.NE.U32.AND P0, PT, RZ, UR4, PT ;  /* 0x00000004ff007c0c */ /* 0x000fe2000bf05070 */
[----:B------:R-:W-:Y:S01]  /*20f30*/  ULDC.64 UR6, c[0x0][0xa08] ;  /* 0x0002820000067ab9 */ /* 0x000fe20000000a00 */
[----:B------:R-:W-:Y:S01]  /*20f40*/  ISETP.NE.U32.AND P3, PT, RZ, UR10, PT ;  /* 0x0000000aff007c0c */ /* 0x000fe2000bf65070 */
[----:B------:R-:W-:Y:S01]  /*20f50*/  IMAD.MOV.U32 R0, RZ, RZ, RZ ;  /* 0x000000ffff007224 */ /* 0x000fe200078e00ff */
[----:B------:R-:W-:Y:S01]  /*20f60*/  ISETP.NE.AND.EX P0, PT, RZ, UR5, PT, P0 ;  /* 0x00000005ff007c0c */ /* 0x000fe2000bf05300 */
[----:B------:R-:W-:Y:S01]  /*20f70*/  ULDC.64 UR12, c[0x0][0x208] ;  /* 0x00008200000c7ab9 */ /* 0x000fe20000000a00 */
[----:B------:R-:W-:Y:S01]  /*20f80*/  ISETP.NE.AND.EX P3, PT, RZ, UR11, PT, P3 ;  /* 0x0000000bff007c0c */ /* 0x000fe2000bf65330 */
[----:B------:R-:W-:Y:S01]  /*20f90*/  ULDC.64 UR8, c[0x0][0xa10] ;  /* 0x0002840000087ab9 */ /* 0x000fe20000000a00 */
[----:B------:R-:W-:-:S02]  /*20fa0*/  MOV R12, RZ ;  /* 0x000000ff000c7202 */ /* 0x000fc40000000f00 */
[----:B--2---:R-:W-:Y:S01]  /*20fb0*/  SHF.R.S32.HI R4, RZ, 0x1f, R15 ;  /* 0x0000001fff047819 */ /* 0x004fe2000001140f */
[----:B------:R-:W-:-:S06]  /*20fc0*/  IMAD.SHL.U32 R14, R15, 0x4, RZ ;  /* 0x000000040f0e7824 */ /* 0x000fcc00078e00ff */
[C---:B------:R-:W-:Y:S01]  /*20fd0*/  @P0 LEA R2, P1, R15.reuse, UR4, 0x2 ;  /* 0x000000040f020c11 */ /* 0x040fe2000f8210ff */
[----:B------:R-:W-:Y:S01]  /*20fe0*/  STL [R1+0x34], R15 ;  /* 0x0000340f01007387 */ /* 0x000fe20000100800 */
[C-C-:B------:R-:W-:Y:S02]  /*20ff0*/  SHF.L.U64.HI R13, R15.reuse, 0x2, R4.reuse ;  /* 0x000000020f0d7819 */ /* 0x140fe40000010204 */
[----:B------:R-:W-:Y:S01]  /*21000*/  @P0 LEA.HI.X R3, R15, UR5, R4, 0x2, P1 ;  /* 0x000000050f030c11 */ /* 0x000fe200088f1404 */
[----:B------:R-:W-:Y:S01]  /*21010*/  ULDC.64 UR4, c[0x0][0xa00] ;  /* 0x0002800000047ab9 */ /* 0x000fe20000000a00 */
[C---:B------:R-:W-:Y:S01]  /*21020*/  @P3 IADD3 R8, P1, R14.reuse, UR10, RZ ;  /* 0x0000000a0e083c10 */ /* 0x040fe2000ff3e0ff */
[----:B------:R0:W-:Y:S03]  /*21030*/  STL [R1+0x48], R4 ;  /* 0x0000480401007387 */ /* 0x0001e60000100800 */
[----:B------:R-:W-:Y:S01]  /*21040*/  @P3 IADD3.X R9, R13, UR11, RZ, P1, !PT ;  /* 0x0000000b0d093c10 */ /* 0x000fe20008ffe4ff */
[----:B------:R1:W5:Y:S01]  /*21050*/  @P0 LDG.E R0, desc[UR12][R2.64] ;  /* 0x0000000c02000981 */ /* 0x000362000c1e1900 */
[----:B------:R-:W-:-:S02]  /*21060*/  IADD3 R6, P1, R14, UR6, RZ ;  /* 0x000000060e067c10 */ /* 0x000fc4000ff3e0ff */
[----:B------:R-:W-:Y:S02]  /*21070*/  CS2R R10, SRZ ;  /* 0x00000000000a7805 */ /* 0x000fe4000001ff00 */
[----:B------:R-:W-:Y:S01]  /*21080*/  ISETP.NE.U32.AND P2, PT, RZ, UR6, PT ;  /* 0x00000006ff007c0c */ /* 0x000fe2000bf45070 */
[----:B------:R-:W-:Y:S01]  /*21090*/  STL [R1], R14 ;  /* 0x0000000e01007387 */ /* 0x000fe20000100800 */
[----:B------:R-:W-:Y:S02]  /*210a0*/  IADD3.X R7, R13, UR7, RZ, P1, !PT ;  /* 0x000000070d077c10 */ /* 0x000fe40008ffe4ff */
[----:B------:R-:W-:Y:S01]  /*210b0*/  ISETP.NE.U32.AND P1, PT, RZ, UR4, PT ;  /* 0x00000004ff007c0c */ /* 0x000fe2000bf25070 */
[----:B------:R-:W-:Y:S01]  /*210c0*/  STL [R1+0x28], R13 ;  /* 0x0000280d01007387 */ /* 0x000fe20000100800 */
[----:B------:R-:W-:Y:S02]  /*210d0*/  ISETP.NE.AND.EX P2, PT, RZ, UR7, PT, P2 ;  /* 0x00000007ff007c0c */ /* 0x000fe4000bf45320 */
[----:B------:R-:W-:-:S02]  /*210e0*/  ISETP.NE.AND.EX P1, PT, RZ, UR5, PT, P1 ;  /* 0x00000005ff007c0c */ /* 0x000fc4000bf25310 */
[----:B-1----:R-:W-:-:S04]  /*210f0*/  IADD3 R2, P0, R14, UR4, RZ ;  /* 0x000000040e027c10 */ /* 0x002fc8000ff1e0ff */
[----:B------:R-:W-:Y:S01]  /*21100*/  IADD3.X R3, R13, UR5, RZ, P0, !PT ;  /* 0x000000050d037c10 */ /* 0x000fe200087fe4ff */
[----:B------:R-:W-:Y:S01]  /*21110*/  ULDC UR4, c[0x0][0x288] ;  /* 0x0000a20000047ab9 */ /* 0x000fe20000000800 */
[----:B0-----:R-:W-:-:S03]  /*21120*/  IADD3 R4, P0, R14, UR8, RZ ;  /* 0x000000080e047c10 */ /* 0x001fc6000ff1e0ff */
[----:B------:R-:W5:Y:S01]  /*21130*/  @P2 LDG.E R11, desc[UR12][R6.64] ;  /* 0x0000000c060b2981 */ /* 0x000f62000c1e1900 */
[----:B------:R-:W-:Y:S02]  /*21140*/  IADD3.X R5, R13, UR9, RZ, P0, !PT ;  /* 0x000000090d057c10 */ /* 0x000fe400087fe4ff */
[----:B------:R-:W-:Y:S01]  /*21150*/  ISETP.NE.U32.AND P0, PT, RZ, UR8, PT ;  /* 0x00000008ff007c0c */ /* 0x000fe2000bf05070 */
[----:B------:R-:W2:Y:S03]  /*21160*/  @P1 LDG.E R12, desc[UR12][R2.64] ;  /* 0x0000000c020c1981 */ /* 0x000ea6000c1e1900 */
[----:B------:R-:W-:-:S13]  /*21170*/  ISETP.NE.AND.EX P0, PT, RZ, UR9, PT, P0 ;  /* 0x00000009ff007c0c */ /* 0x000fda000bf05300 */
[----:B------:R-:W5:Y:S04]  /*21180*/  @P0 LDG.E R10, desc[UR12][R4.64] ;  /* 0x0000000c040a0981 */ /* 0x000f68000c1e1900 */
[----:B--2---:R0:W-:Y:S02]  /*21190*/  STL [R1+0x40], R12 ;  /* 0x0000400c01007387 */ /* 0x0041e40000100800 */
[----:B0-----:R-:W-:Y:S01]  /*211a0*/  IMAD.U32 R12, RZ, RZ, UR4 ;  /* 0x00000004ff0c7e24 */ /* 0x001fe2000f8e00ff */
[----:B------:R-:W-:-:S05]  /*211b0*/  ULDC.64 UR4, c[0x0][0x418] ;  /* 0x0001060000047ab9 */ /* 0x000fca0000000a00 */
[----:B------:R0:W2:Y:S01]  /*211c0*/  @P3 LDG.E R12, desc[UR12][R8.64] ;  /* 0x0000000c080c3981 */ /* 0x0000a2000c1e1900 */
[----:B------:R-:W-:-:S03]  /*211d0*/  UISETP.NE.U32.AND UP0, UPT, UR4, URZ, UPT ;  /* 0x0000003f0400728c */ /* 0x000fc6000bf05070 */
[----:B------:R-:W-:Y:S01]  /*211e0*/  ULDC UR4, c[0x0][0x424] ;  /* 0x0001090000047ab9 */ /* 0x000fe20000000800 */
[----:B------:R-:W-:-:S03]  /*211f0*/  UISETP.NE.AND.EX UP0, UPT, UR5, URZ, UPT, UP0 ;  /* 0x0000003f0500728c */ /* 0x000fc6000bf05300 */
[----:B------:R-:W-:Y:S01]  /*21200*/  ULDC UR5, c[0x0][0x2f0] ;  /* 0x0000bc0000057ab9 */ /* 0x000fe20000000800 */
[----:B------:R-:W-:-:S04]  /*21210*/  USEL UR4, UR4, 0x1, UP0 ;  /* 0x0000000104047887 */ /* 0x000fc80008000000 */
[----:B------:R-:W-:-:S03]  /*21220*/  UIMAD UR4, UR4, UR5, URZ ;  /* 0x00000005040472a4 */ /* 0x000fc6000f8e023f */
[----:B------:R-:W-:Y:S02]  /*21230*/  ULDC UR5, c[0x0][0x348] ;  /* 0x0000d20000057ab9 */ /* 0x000fe40000000800 */
[----:B0-----:R-:W-:Y:S01]  /*21240*/  IMAD.U32 R9, RZ, RZ, UR5 ;  /* 0x00000005ff097e24 */ /* 0x001fe2000f8e00ff */
[----:B------:R-:W-:Y:S01]  /*21250*/  MOV R8, UR4 ;  /* 0x0000000400087c02 */ /* 0x000fe20008000f00 */
[----:B--2---:R0:W-:Y:S01]  /*21260*/  STL [R1+0x50], R12 ;  /* 0x0000500c01007387 */ /* 0x0041e20000100800 */
[----:B----4-:R-:W-:Y:S05]  /*21270*/  @P3 BRA `(.L_x_881) ;  /* 0x0000000000183947 */ /* 0x010fea0003800000 */
[----:B------:R-:W-:Y:S05]  /*21280*/  @!P1 BRA `(.L_x_881) ;  /* 0x0000000000149947 */ /* 0x000fea0003800000 */
[----:B------:R-:W-:Y:S02]  /*21290*/  ULDC.64 UR4, c[0x0][0x208] ;  /* 0x0000820000047ab9 */ /* 0x000fe40000000a00 */
[----:B0-----:R-:W2:Y:S04]  /*212a0*/  LDG.E R12, desc[UR4][R2.64] ;  /* 0x00000004020c7981 */ /* 0x001ea8000c1e1900 */
[----:B------:R-:W2:Y:S02]  /*212b0*/  LDG.E R2, desc[UR4][R2.64+0x4] ;  /* 0x0000040402027981 */ /* 0x000ea4000c1e1900 */
[----:B--2---:R-:W-:-:S05]  /*212c0*/  IMAD.IADD R2, R2, 0x1, -R12 ;  /* 0x0000000102027824 */ /* 0x004fca00078e0a0c */
[----:B------:R1:W-:Y:S02]  /*212d0*/  STL [R1+0x50], R2 ;  /* 0x0000500201007387 */ /* 0x0003e40000100800 */
.L_x_881:
[----:B0-----:R-:W-:Y:S01]  /*212e0*/  MOV R12, R15 ;  /* 0x0000000f000c7202 */ /* 0x001fe20000000f00 */
[----:B-1---5:R-:W-:Y:S01]  /*212f0*/  IMAD.IADD R2, R11, 0x1, R0 ;  /* 0x000000010b027824 */ /* 0x022fe200078e0200 */
[----:B------:R-:W-:Y:S02]  /*21300*/  ULDC.64 UR4, c[0x0][0xa20] ;  /* 0x0002880000047ab9 */ /* 0x000fe40000000a00 */
[----:B------:R-:W-:Y:S01]  /*21310*/  ISETP.NE.U32.AND P1, PT, RZ, UR4, PT ;  /* 0x00000004ff007c0c */ /* 0x000fe2000bf25070 */
[----:B------:R0:W-:Y:S03]  /*21320*/  STL [R1+0x10], R12 ;  /* 0x0000100c01007387 */ /* 0x0001e60000100800 */
[----:B------:R-:W-:Y:S01]  /*21330*/  ISETP.NE.AND.EX P1, PT, RZ, UR5, PT, P1 ;  /* 0x00000005ff007c0c */ /* 0x000fe2000bf25310 */
[----:B------:R0:W-:-:S12]  /*21340*/  STL [R1+0x1c], R2 ;  /* 0x00001c0201007387 */ /* 0x0001d80000100800 */
[----:B0-----:R-:W-:Y:S05]  /*21350*/  @!P1 BRA `(.L_x_882) ;  /* 0x0000000000149947 */ /* 0x001fea0003800000 */
[----:B------:R-:W-:Y:S01]  /*21360*/  IADD3 R2, P1, R14, UR4, RZ ;  /* 0x000000040e027c10 */ /* 0x000fe2000ff3e0ff */
[----:B------:R-:W-:-:S03]  /*21370*/  ULDC.64 UR6, c[0x0][0x208] ;  /* 0x0000820000067ab9 */ /* 0x000fc60000000a00 */
[----:B------:R-:W-:-:S05]  /*21380*/  IADD3.X R3, R13, UR5, RZ, P1, !PT ;  /* 0x000000050d037c10 */ /* 0x000fca0008ffe4ff */
[----:B------:R0:W5:Y:S01]  /*21390*/  LDG.E R8, desc[UR6][R2.64] ;  /* 0x0000000602087981 */ /* 0x000162000c1e1900 */
[----:B------:R-:W-:Y:S05]  /*213a0*/  BRA `(.L_x_883) ;  /* 0x0000000000147947 */ /* 0x000fea0003800000 */
.L_x_882:
[----:B------:R-:W-:Y:S05]  /*213b0*/  @!P2 BRA `(.L_x_883) ;  /* 0x000000000010a947 */ /* 0x000fea0003800000 */
[----:B------:R-:W-:Y:S02]  /*213c0*/  ULDC.64 UR4, c[0x0][0x208] ;  /* 0x0000820000047ab9 */ /* 0x000fe40000000a00 */
[----:B------:R-:W2:Y:S04]  /*213d0*/  LDG.E R8, desc[UR4][R6.64] ;  /* 0x0000000406087981 */ /* 0x000ea8000c1e1900 */
[----:B------:R-:W2:Y:S02]  /*213e0*/  LDG.E R6, desc[UR4][R6.64+0x4] ;  /* 0x0000040406067981 */ /* 0x000ea4000c1e1900 */
[----:B--2---:R-:W-:-:S07]  /*213f0*/  IMAD.IADD R8, R6, 0x1, -R8 ;  /* 0x0000000106087824 */ /* 0x004fce00078e0a08 */
.L_x_883:
[----:B------:R-:W-:Y:S01]  /*21400*/  ULDC.64 UR4, c[0x0][0x208] ;  /* 0x0000820000047ab9 */ /* 0x000fe20000000a00 */
[----:B-----5:R-:W-:Y:S01]  /*21410*/  IMAD.IADD R0, R8, 0x1, -R0 ;  /* 0x0000000108007824 */ /* 0x020fe200078e0a00 */
[----:B0-----:R-:W2:Y:S04]  /*21420*/  @P0 LDG.E R2, desc[UR4][R4.64] ;  /* 0x0000000404020981 */ /* 0x001ea8000c1e1900 */
[----:B------:R-:W2:Y:S01]  /*21430*/  @P0 LDG.E R4, desc[UR4][R4.64+0x4] ;  /* 0x0000040404040981 */ /* 0x000ea2000c1e1900 */
[----:B------:R-:W-:Y:S01]  /*21440*/  BSSY B0, `(.L_x_884) ;  /* 0x00001a5000007945 */ /* 0x000fe20003800000 */
[----:B------:R-:W-:Y:S02]  /*21450*/  PLOP3.LUT P5, PT, PT, PT, PT, 0x80, 0x0 ;  /* 0x000000000000781c */ /* 0x000fe40003faf070 */
[----:B--2---:R-:W-:-:S05]  /*21460*/  @P0 IADD3 R9, -R2, R4, RZ ;  /* 0x0000000402090210 */ /* 0x004fca0007ffe1ff */
[----:B------:R-:W-:-:S04]  /*21470*/  IMAD.IADD R3, R0, 0x1, R9 ;  /* 0x0000000100037824 */ /* 0x000fc800078e0209 */
[----:B------:R-:W-:Y:S01]  /*21480*/  VIADD R2, R3, 0x4f ;  /* 0x0000004f03027836 */ /* 0x000fe20000000000 */
[----:B------:R0:W-:Y:S03]  /*21490*/  STL [R1+0x4c], R3 ;  /* 0x00004c0301007387 */ /* 0x0001e60000100800 */
[----:B------:R-:W-:-:S05]  /*214a0*/  IMAD.HI R2, R2, 0x66666667, RZ ;  /* 0x6666666702027827 */ /* 0x000fca00078e02ff */
[----:B0-----:R-:W-:-:S04]  /*214b0*/  SHF.R.U32.HI R3, RZ, 0x1f, R2 ;  /* 0x0000001fff037819 */ /* 0x001fc80000011602 */
[----:B------:R-:W-:-:S05]  /*214c0*/  LEA.HI.SX32 R4, R2, R3, 0x1b ;  /* 0x0000000302047211 */ /* 0x000fca00078fdaff */
[----:B------:R-:W-:Y:S01]  /*214d0*/  IMAD R2, R4, 0x50, -R0 ;  /* 0x0000005004027824 */ /* 0x000fe200078e0a00 */
[----:B------:R-:W-:Y:S01]  /*214e0*/  IADD3 R0, -R0, RZ, RZ ;  /* 0x000000ff00007210 */ /* 0x000fe20007ffe1ff */
[----:B------:R0:W-:Y:S03]  /*214f0*/  STL [R1+0x38], R4 ;  /* 0x0000380401007387 */ /* 0x0001e60000100800 */
[----:B------:R-:W-:Y:S02]  /*21500*/  VIMNMX R9, R2, R9, PT ;  /* 0x0000000902097248 */ /* 0x000fe40003fe0100 */
[----:B------:R-:W-:-:S04]  /*21510*/  VIMNMX R0, RZ, R0, !PT ;  /* 0x00000000ff007248 */ /* 0x000fc80007fe0100 */
[----:B------:R-:W-:Y:S01]  /*21520*/  ISETP.GT.AND P1, PT, R9, R0, PT ;  /* 0x000000000900720c */ /* 0x000fe20003f24270 */
[----:B0-----:R-:W-:-:S12]  /*21530*/  IMAD.WIDE.U32 R4, R0, -0x33333333, RZ ;  /* 0xcccccccd00047825 */ /* 0x001fd800078e00ff */
[----:B------:R-:W-:Y:S01]  /*21540*/  @P1 VIADD R2, R9, 0x4f ;  /* 0x0000004f09021836 */ /* 0x000fe20000000000 */
[----:B------:R-:W-:-:S03]  /*21550*/  SHF.R.U32.HI R9, RZ, 0x6, R5 ;  /* 0x00000006ff097819 */ /* 0x000fc60000011605 */
[----:B------:R-:W-:-:S04]  /*21560*/  @P1 IMAD.HI R0, R2, 0x66666667, RZ ;  /* 0x6666666702001827 */ /* 0x000fc800078e02ff */
[----:B------:R-:W-:Y:S01]  /*21570*/  IMAD.MOV.U32 R7, RZ, RZ, R9 ;  /* 0x000000ffff077224 */ /* 0x000fe200078e0009 */
[----:B------:R-:W-:-:S04]  /*21580*/  @P1 SHF.R.U32.HI R2, RZ, 0x1f, R0 ;  /* 0x0000001fff021819 */ /* 0x000fc80000011600 */
[----:B------:R-:W-:-:S04]  /*21590*/  @P1 LEA.HI.SX32 R7, R0, R2, 0x1b ;  /* 0x0000000200071211 */ /* 0x000fc800078fdaff */
[----:B------:R-:W-:-:S13]  /*215a0*/  ISETP.GT.AND P1, PT, R7, R9, PT ;  /* 0x000000090700720c */ /* 0x000fda0003f24270 */
[----:B------:R-:W-:Y:S05]  /*215b0*/  @!P1 BRA `(.L_x_885) ;  /* 0x0000001800349947 */ /* 0x000fea0003800000 */
[----:B------:R-:W-:Y:S01]  /*215c0*/  UMOV UR4, 0xffffffff ;  /* 0xffffffff00047882 */ /* 0x000fe20000000000 */
[----:B------:R-:W-:Y:S02]  /*215d0*/  SEL R0, R12, RZ, !P0 ;  /* 0x000000ff0c007207 */ /* 0x000fe40004000000 */
[----:B------:R-:W-:Y:S05]  /*215e0*/  BRA.DIV UR4, `(.L_x_886) ;  /* 0x0000007e04747947 */ /* 0x000fea000b800000 */
[----:B------:R-:W0:Y:S02]  /*215f0*/  S2R R2, SR_TID.X ;  /* 0x0000000000027919 */ /* 0x000e240000002100 */
[----:B0-----:R-:W-:-:S04]  /*21600*/  SHF.R.U32.HI R2, RZ, 0x5, R2 ;  /* 0x00000005ff027819 */ /* 0x001fc80000011602 */
[----:B------:R-:W-:-:S05]  /*21610*/  LOP3.LUT R2, R2, 0x3, RZ, 0xc0, !PT ;  /* 0x0000000302027812 */ /* 0x000fca00078ec0ff */
[----:B------:R0:W1:Y:S02]  /*21620*/  SHFL.IDX PT, R14, R2, RZ, 0x1f ;  /* 0x00001fff020e7589 */ /* 0x00006400000e0000 */
.L_x_1072:
[----:B-1----:R-:W-:Y:S02]  /*21630*/  ISETP.NE.AND P0, PT, R14, RZ, PT ;  /* 0x000000ff0e00720c */ /* 0x002fe40003f05270 */
[----:B------:R-:W-:-:S11]  /*21640*/  PLOP3.LUT P2, PT, PT, PT, PT, 0x8, 0x0 ;  /* 0x000000000000781c */ /* 0x000fd60003f4e170 */
[----:B------:R-:W-:Y:S05]  /*21650*/  @P0 BRA `(.L_x_887) ;  /* 0x00000000000c0947 */ /* 0x000fea0003800000 */
[----:B------:R-:W-:-:S03]  /*21660*/  UMOV UR4, 0xffffffff ;  /* 0xffffffff00047882 */ /* 0x000fc60000000000 */
[----:B------:R-:W-:Y:S05]  /*21670*/  BRA.DIV UR4, `(.L_x_888) ;  /* 0x0000007e04847947 */ /* 0x000fea000b800000 */
[----:B------:R-:W-:-:S13]  /*21680*/  ELECT P2, URZ, PT ;  /* 0x00000000003f782f */ /* 0x000fda0003840000 */
.L_x_887:
[----:B0-----:R-:W2:Y:S04]  /*21690*/  LDL R2, [R1+0x54] ;  /* 0x0000540001027983 */ /* 0x001ea80000100800 */
[----:B------:R-:W3:Y:S01]  /*216a0*/  LDL R4, [R1+0x4] ;  /* 0x0000040001047983 */ /* 0x000ee20000100800 */
[----:B------:R-:W-:Y:S01]  /*216b0*/  BSSY B1, `(.L_x_889) ;  /* 0x0000008000017945 */ /* 0x000fe20003800000 */
[----:B--2---:R-:W-:-:S04]  /*216c0*/  IADD3 R2, R2, 0x1, RZ ;  /* 0x0000000102027810 */ /* 0x004fc80007ffe0ff */
[----:B------:R-:W-:-:S04]  /*216d0*/  LEA.HI R3, R2, R2, RZ, 0x1 ;  /* 0x0000000202037211 */ /* 0x000fc800078f08ff */
[----:B------:R-:W-:-:S05]  /*216e0*/  LOP3.LUT R3, R3, 0xfffffffe, RZ, 0xc0, !PT ;  /* 0xfffffffe03037812 */ /* 0x000fca00078ec0ff */
[----:B------:R-:W-:-:S05]  /*216f0*/  IMAD.IADD R2, R2, 0x1, -R3 ;  /* 0x0000000102027824 */ /* 0x000fca00078e0a03 */
[----:B------:R-:W-:-:S04]  /*21700*/  SHF.L.U32 R2, R2, 0x1f, RZ ;  /* 0x0000001f02027819 */ /* 0x000fc800000006ff */
[----:B---3--:R-:W0:Y:S02]  /*21710*/  SYNCS.PHASECHK.TRANS64.TRYWAIT P0, [R4+URZ+0x38820], R2 ;  /* 0x03882002040075a7 */ /* 0x008e24000800017f */
[----:B0-----:R-:W-:Y:S05]  /*21720*/  @!P0 BRA `(.L_x_890) ;  /* 0x0000007c007c8947 */ /* 0x001fea0003800000 */
.L_x_1075:
[----:B------:R-:W-:Y:S05]  /*21730*/  BSYNC B1 ;  /* 0x0000000000017941 */ /* 0x000fea0003800000 */
.L_x_889:
[----:B------:R-:W-:Y:S04]  /*21740*/  BSSY B1, `(.L_x_891) ;  /* 0x00000ad000017945 */ /* 0x000fe80003800000 */
[----:B------:R-:W-:Y:S05]  /*21750*/  @!P2 BRA `(.L_x_892) ;  /* 0x0000000800aca947 */ /* 0x000fea0003800000 */
[----:B------:R-:W2:Y:S04]  /*21760*/  LDL R6, [R1+0x4] ;  /* 0x0000040001067983 */ /* 0x000ea80000100800 */
[----:B------:R-:W2:Y:S04]  /*21770*/  LDL R5, [R1+0x20] ;  /* 0x0000200001057983 */ /* 0x000ea80000100800 */
[----:B------:R-:W3:Y:S01]  /*21780*/  LDL R4, [R1+0x24] ;  /* 0x0000240001047983 */ /* 0x000ee20000100800 */
[----:B------:R-:W-:Y:S01]  /*21790*/  BSSY B2, `(.L_x_893) ;  /* 0x0000008000027945 */ /* 0x000fe20003800000 */
[----:B0-----:R-:W0:Y:S02]  /*217a0*/  S2R R3, SR_TID.X ;  /* 0x0000000000037919 */ /* 0x001e240000002100 */
[----:B0-----:R-:W-:-:S04]  /*217b0*/  LOP3.LUT R3, R3, 0x7f, RZ, 0xc0, !PT ;  /* 0x0000007f03037812 */ /* 0x001fc800078ec0ff */
[----:B------:R-:W-:Y:S01]  /*217c0*/  ISETP.NE.AND P4, PT, R3, RZ, PT ;  /* 0x000000ff0300720c */ /* 0x000fe20003f85270 */
[----:B--2---:R-:W-:Y:S01]  /*217d0*/  IMAD R6, R5, 0x8, R6 ;  /* 0x0000000805067824 */ /* 0x004fe200078e0206 */
[----:B---3--:R-:W-:-:S04]  /*217e0*/  SHF.L.U32 R8, R4, 0x1f, RZ ;  /* 0x0000001f04087819 */ /* 0x008fc800000006ff */
[----:B------:R-:W0:Y:S02]  /*217f0*/  SYNCS.PHASECHK.TRANS64.TRYWAIT P0, [R6+URZ+0x388a0], R8 ;  /* 0x0388a008060075a7 */ /* 0x000e24000800017f */
[----:B0-----:R-:W-:Y:S05]  /*21800*/  @!P0 BRA `(.L_x_894) ;  /* 0x0000007c005c8947 */ /* 0x001fea0003800000 */
.L_x_1076:
[----:B------:R-:W-:Y:S05]  /*21810*/  BSYNC B2 ;  /* 0x0000000000027941 */ /* 0x000fea0003800000 */
.L_x_893:
[----:B------:R-:W-:Y:S04]  /*21820*/  BSSY B2, `(.L_x_895) ;  /* 0x0000008000027945 */ /* 0x000fe80003800000 */
[----:B------:R-:W-:Y:S05]  /*21830*/  @P4 BRA `(.L_x_896) ;  /* 0x0000000000184947 */ /* 0x000fea0003800000 */
[----:B------:R-:W2:Y:S02]  /*21840*/  LDL R2, [R1+0x8] ;  /* 0x0000080001027983 */ /* 0x000ea40000100800 */
[----:B--2---:R-:W-:Y:S02]  /*21850*/  LOP3.LUT P0, RZ, R2, 0x1, RZ, 0xc0, !PT ;  /* 0x0000000102ff7812 */ /* 0x004fe4000780c0ff */
[----:B------:R-:W-:-:S04]  /*21860*/  MOV R2, 0xa000 ;  /* 0x0000a00000027802 */ /* 0x000fc80000000f00 */
[----:B------:R1:W-:Y:S07]  /*21870*/  SYNCS.ARRIVE.TRANS64 RZ, [R6+URZ+0x38890], R2 ;  /* 0x0388900206ff79a7 */ /* 0x0003ee000800003f */
[----:B------:R-:W-:Y:S05]  /*21880*/  @!P0 BRA `(.L_x_896) ;  /* 0x0000000000048947 */ /* 0x000fea0003800000 */
[----:B------:R-:W-:Y:S01]  /*21890*/  BPT.TRAP 0x1 ;  /* 0x000000040000795c */ /* 0x000fe20000300000 */
.L_x_896:
[----:B------:R-:W-:Y:S05]  /*218a0*/  BSYNC B2 ;  /* 0x0000000000027941 */ /* 0x000fea0003800000 */
.L_x_895:
[----:B------:R-:W2:Y:S04]  /*218b0*/  LDL R4, [R1+0x4] ;  /* 0x0000040001047983 */ /* 0x000ea80000100800 */
[----:B-1----:R-:W2:Y:S01]  /*218c0*/  LDL R2, [R1+0x20] ;  /* 0x0000200001027983 */ /* 0x002ea20000100800 */
[----:B------:R-:W-:Y:S01]  /*218d0*/  IMAD.MOV.U32 R20, RZ, RZ, RZ ;  /* 0x000000ffff147224 */ /* 0x000fe200078e00ff */
[----:B------:R-:W-:Y:S01]  /*218e0*/  UIADD3 UR4, UP0, UR38, 0x570, URZ ;  /* 0x0000057026047890 */ /* 0x000fe2000ff1e03f */
[----:B------:R-:W-:Y:S01]  /*218f0*/  IMAD R3, R7, 0x50, R10 ;  /* 0x0000005007037824 */ /* 0x000fe200078e020a */
[----:B------:R-:W-:Y:S01]  /*21900*/  PLOP3.LUT P0, PT, PT, PT, PT, 0x80, 0x0 ;  /* 0x000000000000781c */ /* 0x000fe20003f0f070 */
[----:B------:R-:W-:Y:S01]  /*21910*/  UMOV UR6, 0x0 ;  /* 0x0000000000067882 */ /* 0x000fe20000000000 */
[----:B------:R-:W-:Y:S01]  /*21920*/  R2UR UR10, R20 ;  /* 0x00000000140a72ca */ /* 0x000fe200000e0000 */
[----:B------:R-:W-:Y:S01]  /*21930*/  VIADD R3, R3, 0xffffffb0 ;  /* 0xffffffb003037836 */ /* 0x000fe20000000000 */
[----:B------:R-:W-:Y:S01]  /*21940*/  UIADD3.X UR5, URZ, UR39, URZ, UP0, !UPT ;  /* 0x000000273f057290 */ /* 0x000fe200087fe43f */
[----:B------:R-:W-:Y:S01]  /*21950*/  UMOV UR7, 0x12f00000 ;  /* 0x12f0000000077882 */ /* 0x000fe20000000000 */
[----:B--2---:R-:W-:Y:S01]  /*21960*/  IMAD R5, R2, 0xa000, R4 ;  /* 0x0000a00002057824 */ /* 0x004fe200078e0204 */
[----:B------:R-:W-:-:S03]  /*21970*/  IADD3 R2, R6, 0x38890, RZ ;  /* 0x0003889006027810 */ /* 0x000fc60007ffe0ff */
[----:B------:R-:W-:-:S07]  /*21980*/  VIADD R4, R5, 0x24400 ;  /* 0x0002440005047836 */ /* 0x000fce0000000000 */
.L_x_897:
        /* <DEDUP_REMOVED lines=16> */
.L_x_898:
        /* <DEDUP_REMOVED lines=16> */
.L_x_899:
        /* <DEDUP_REMOVED lines=10> */
[----:B------:R-:W-:Y:S01]  /*21c30*/  MOV R11, 0xc0 ;  /* 0x000000c0000b7802 */ /* 0x000fe20000000f00 */
[----:B------:R-:W-:Y:S01]  /*21c40*/  VIADD R4, R5, 0x2bc00 ;  /* 0x0002bc0005047836 */ /* 0x000fe20000000000 */
[----:B------:R-:W-:Y:S01]  /*21c50*/  PLOP3.LUT P0, PT, PT, PT, PT, 0x80, 0x0 ;  /* 0x000000000000781c */ /* 0x000fe20003f0f070 */
[----:B------:R-:W-:Y:S01]  /*21c60*/  UMOV UR6, 0x0 ;  /* 0x0000000000067882 */ /* 0x000fe20000000000 */
[----:B------:R-:W-:Y:S01]  /*21c70*/  R2UR UR10, R11 ;  /* 0x000000000b0a72ca */ /* 0x000fe200000e0000 */
[----:B------:R-:W-:-:S14]  /*21c80*/  UMOV UR7, 0x12f00000 ;  /* 0x12f0000000077882 */ /* 0x000fdc0000000000 */
.L_x_900:
        /* <DEDUP_REMOVED lines=10> */
[----:B------:R-:W1:Y:S01]  /*21d30*/  SYNCS.PHASECHK.TRANS64.TRYWAIT P0, [R6+URZ+0x388c0], R8 ;  /* 0x0388c008060075a7 */ /* 0x000e62000800017f */
[----:B------:R-:W-:Y:S04]  /*21d40*/  BSSY B2, `(.L_x_901) ;  /* 0x0000002000027945 */ /* 0x000fe80003800000 */
[----:B-1----:R-:W-:Y:S05]  /*21d50*/  @!P0 BRA `(.L_x_902) ;  /* 0x00000078001c8947 */ /* 0x002fea0003800000 */
.L_x_1077:
[----:B------:R-:W-:Y:S05]  /*21d60*/  BSYNC B2 ;  /* 0x0000000000027941 */ /* 0x000fea0003800000 */
.L_x_901:
[----:B------:R-:W-:Y:S01]  /*21d70*/  BSSY B2, `(.L_x_903) ;  /* 0x000000a000027945 */ /* 0x000fe20003800000 */
[----:B------:R-:W-:Y:S01]  /*21d80*/  IMAD.MOV.U32 R12, RZ, RZ, 0x0 ;  /* 0x00000000ff0c7424 */ /* 0x000fe200078e00ff */
[----:B------:R-:W-:Y:S02]  /*21d90*/  MOV R13, 0x12f00000 ;  /* 0x12f00000000d7802 */ /* 0x000fe40000000f00 */
[----:B------:R-:W-:Y:S05]  /*21da0*/  @P4 BRA `(.L_x_904) ;  /* 0x0000000000184947 */ /* 0x000fea0003800000 */
[----:B------:R-:W2:Y:S02]  /*21db0*/  LDL R2, [R1+0x8] ;  /* 0x0000080001027983 */ /* 0x000ea40000100800 */
[----:B--2---:R-:W-:Y:S01]  /*21dc0*/  LOP3.LUT P0, RZ, R2, 0x1, RZ, 0xc0, !PT ;  /* 0x0000000102ff7812 */ /* 0x004fe2000780c0ff */
[----:B------:R-:W-:-:S04]  /*21dd0*/  IMAD.MOV.U32 R2, RZ, RZ, 0xa000 ;  /* 0x0000a000ff027424 */ /* 0x000fc800078e00ff */
[----:B------:R2:W-:Y:S08]  /*21de0*/  SYNCS.ARRIVE.TRANS64 RZ, [R6+URZ+0x388b0], R2 ;  /* 0x0388b00206ff79a7 */ /* 0x0005f0000800003f */
[----:B------:R-:W-:Y:S05]  /*21df0*/  @!P0 BRA `(.L_x_904) ;  /* 0x0000000000048947 */ /* 0x000fea0003800000 */
[----:B------:R-:W-:Y:S01]  /*21e00*/  BPT.TRAP 0x1 ;  /* 0x000000040000795c */ /* 0x000fe20000300000 */
.L_x_904:
[----:B------:R-:W-:Y:S05]  /*21e10*/  BSYNC B2 ;  /* 0x0000000000027941 */ /* 0x000fea0003800000 */
.L_x_903:
[----:B------:R-:W-:Y:S01]  /*21e20*/  R2UR UR10, R20 ;  /* 0x00000000140a72ca */ /* 0x000fe200000e0000 */
[----:B------:R-:W-:Y:S01]  /*21e30*/  UIADD3 UR4, UP0, UR38, 0x670, URZ ;  /* 0x0000067026047890 */ /* 0x000fe2000ff1e03f */
[----:B------:R-:W-:Y:S01]  /*21e40*/  R2UR UR6, R12 ;  /* 0x000000000c0672ca */ /* 0x000fe200000e0000 */
[----:B--2---:R-:W-:Y:S01]  /*21e50*/  VIADD R2, R6, 0x388b0 ;  /* 0x000388b006027836 */ /* 0x004fe20000000000 */
[----:B------:R-:W-:Y:S01]  /*21e60*/  R2UR UR7, R13 ;  /* 0x000000000d0772ca */ /* 0x000fe200000e0000 */
[----:B------:R-:W-:Y:S01]  /*21e70*/  UIADD3.X UR5, URZ, UR39, URZ, UP0, !UPT ;  /* 0x000000273f057290 */ /* 0x000fe200087fe43f */
[----:B------:R-:W-:Y:S02]  /*21e80*/  PLOP3.LUT P0, PT, PT, PT, PT, 0x80, 0x0 ;  /* 0x000000000000781c */ /* 0x000fe40003f0f070 */
[----:B------:R-:W-:-:S11]  /*21e90*/  IADD3 R4, R5, 0x400, RZ ;  /* 0x0000040005047810 */ /* 0x000fd60007ffe0ff */
.L_x_905:
        /* <DEDUP_REMOVED lines=9> */
[----:B--2---:R-:W-:Y:S05]  /*21f30*/  @P0 BRA.U.ANY `(.L_x_905) ;  /* 0xfffffffd00d80947 */ /* 0x004fea000393ffff */
[----:B------:R-:W-:Y:S01]  /*21f40*/  R2UR UR10, R15 ;  /* 0x000000000f0a72ca */ /* 0x000fe200000e0000 */
[----:B------:R-:W-:Y:S01]  /*21f50*/  VIADD R4, R5, 0x2c00 ;  /* 0x00002c0005047836 */ /* 0x000fe20000000000 */
[----:B------:R-:W-:Y:S02]  /*21f60*/  R2UR UR6, R12 ;  /* 0x000000000c0672ca */ /* 0x000fe400000e0000 */
[----:B------:R-:W-:Y:S02]  /*21f70*/  R2UR UR7, R13 ;  /* 0x000000000d0772ca */ /* 0x000fe400000e0000 */
[----:B------:R-:W-:-:S13]  /*21f80*/  PLOP3.LUT P0, PT, PT, PT, PT, 0x80, 0x0 ;  /* 0x000000000000781c */ /* 0x000fda0003f0f070 */
.L_x_906:
        /* <DEDUP_REMOVED lines=15> */
.L_x_907:
        /* <DEDUP_REMOVED lines=10> */
[----:B------:R-:W-:Y:S02]  /*22120*/  R2UR UR10, R11 ;  /* 0x000000000b0a72ca */ /* 0x000fe400000e0000 */
[----:B------:R-:W-:Y:S02]  /*22130*/  R2UR UR6, R12 ;  /* 0x000000000c0672ca */ /* 0x000fe400000e0000 */
[----:B------:R-:W-:Y:S02]  /*22140*/  R2UR UR7, R13 ;  /* 0x000000000d0772ca */ /* 0x000fe400000e0000 */
[----:B------:R-:W-:Y:S02]  /*22150*/  PLOP3.LUT P0, PT, PT, PT, PT, 0x80, 0x0 ;  /* 0x000000000000781c */ /* 0x000fe40003f0f070 */
[----:B------:R-:W-:-:S11]  /*22160*/  IADD3 R5, R5, 0x7c00, RZ ;  /* 0x00007c0005057810 */ /* 0x000fd60007ffe0ff */
.L_x_908:
        /* <DEDUP_REMOVED lines=10> */
.L_x_892:
[----:B------:R-:W-:Y:S05]  /*22210*/  BSYNC B1 ;  /* 0x0000000000017941 */ /* 0x000fea0003800000 */
.L_x_891:
[----:B01----:R-:W2:Y:S04]  /*22220*/  LDL.LU R6, [R1+0x20] ;  /* 0x0000200001067983 */ /* 0x003ea80000300800 */
[----:B------:R-:W3:Y:S01]  /*22230*/  LDL.LU R4, [R1+0x24] ;  /* 0x0000240001047983 */ /* 0x000ee20000300800 */
[----:B------:R-:W-:Y:S01]  /*22240*/  VIADD R7, R7, 0xfffffffe ;  /* 0xfffffffe07077836 */ /* 0x000fe20000000000 */
[----:B------:R-:W-:Y:S01]  /*22250*/  PLOP3.LUT P5, PT, PT, PT, PT, 0x8, 0x0 ;  /* 0x000000000000781c */ /* 0x000fe20003fae170 */
[----:B--2---:R-:W-:-:S05]  /*22260*/  VIADD R2, R6, 0x1 ;  /* 0x0000000106027836 */ /* 0x004fca0000000000 */
[----:B------:R-:W-:-:S04]  /*22270*/  ISETP.NE.AND P0, PT, R2, 0x2, PT ;  /* 0x000000020200780c */ /* 0x000fc80003f05270 */
[----:B------:R-:W-:Y:S02]  /*22280*/  SEL R3, R2, RZ, P0 ;  /* 0x000000ff02037207 */ /* 0x000fe40000000000 */
[----:B------:R-:W-:Y:S02]  /*22290*/  SEL R2, RZ, 0x1, P0 ;  /* 0x00000001ff027807 */ /* 0x000fe40000000000 */
[----:B------:R-:W-:Y:S01]  /*222a0*/  ISETP.GE.AND P0, PT, R7, R9, PT ;  /* 0x000000090700720c */ /* 0x000fe20003f06270 */
[----:B------:R0:W-:Y:S01]  /*222b0*/  STL [R1+0x20], R3 ;  /* 0x0000200301007387 */ /* 0x0001e20000100800 */
[----:B---3--:R-:W-:-:S05]  /*222c0*/  LOP3.LUT R4, R4, R2, RZ, 0x3c, !PT ;  /* 0x0000000204047212 */ /* 0x008fca00078e3cff */
[----:B------:R0:W-:Y:S06]  /*222d0*/  STL [R1+0x24], R4 ;  /* 0x0000240401007387 */ /* 0x0001ec0000100800 */
[----:B------:R-:W-:Y:S05]  /*222e0*/  @!P0 BRA `(.L_x_885) ;  /* 0x0000000800e88947 */ /* 0x000fea0003800000 */
.L_x_927:
[----:B------:R-:W-:Y:S05]  /*222f0*/  YIELD ;  /* 0x0000000000007946 */ /* 0x000fea0003800000 */
[----:B------:R-:W-:Y:S04]  /*22300*/  BSSY B1, `(.L_x_909) ;  /* 0x00000ac000017945 */ /* 0x000fe80003800000 */
[----:B-1----:R-:W-:Y:S05]  /*22310*/  @!P2 BRA `(.L_x_910) ;  /* 0x0000000800a8a947 */ /* 0x002fea0003800000 */
[----:B------:R-:W2:Y:S04]  /*22320*/  LDL R5, [R1+0x4] ;  /* 0x0000040001057983 */ /* 0x000ea80000100800 */
[----:B0-----:R-:W2:Y:S04]  /*22330*/  LDL R4, [R1+0x20] ;  /* 0x0000200001047983 */ /* 0x001ea80000100800 */
[----:B------:R-:W3:Y:S01]  /*22340*/  LDL R3, [R1+0x24] ;  /* 0x0000240001037983 */ /* 0x000ee20000100800 */
[----:B------:R-:W-:Y:S01]  /*22350*/  BSSY B2, `(.L_x_911) ;  /* 0x0000008000027945 */ /* 0x000fe20003800000 */
[----:B------:R-:W0:Y:S02]  /*22360*/  S2R R2, SR_TID.X ;  /* 0x0000000000027919 */ /* 0x000e240000002100 */
[----:B0-----:R-:W-:-:S04]  /*22370*/  LOP3.LUT R2, R2, 0x7f, RZ, 0xc0, !PT ;  /* 0x0000007f02027812 */ /* 0x001fc800078ec0ff */
[----:B------:R-:W-:Y:S02]  /*22380*/  ISETP.NE.AND P1, PT, R2, RZ, PT ;  /* 0x000000ff0200720c */ /* 0x000fe40003f25270 */
[----:B--2---:R-:W-:Y:S02]  /*22390*/  LEA R6, R4, R5, 0x3 ;  /* 0x0000000504067211 */ /* 0x004fe400078e18ff */
[----:B---3--:R-:W-:-:S04]  /*223a0*/  SHF.L.U32 R5, R3, 0x1f, RZ ;  /* 0x0000001f03057819 */ /* 0x008fc800000006ff */
[----:B------:R-:W0:Y:S02]  /*223b0*/  SYNCS.PHASECHK.TRANS64.TRYWAIT P0, [R6+URZ+0x388a0], R5 ;  /* 0x0388a005060075a7 */ /* 0x000e24000800017f */
[----:B0-----:R-:W-:Y:S05]  /*223c0*/  @!P0 BRA `(.L_x_912) ;  /* 0x0000007000948947 */ /* 0x001fea0003800000 */
.L_x_1078:
[----:B------:R-:W-:Y:S05]  /*223d0*/  BSYNC B2 ;  /* 0x0000000000027941 */ /* 0x000fea0003800000 */
.L_x_911:
[----:B------:R-:W-:Y:S04]  /*223e0*/  BSSY B2, `(.L_x_913) ;  /* 0x0000008000027945 */ /* 0x000fe80003800000 */
[----:B------:R-:W-:Y:S05]  /*223f0*/  @P1 BRA `(.L_x_914) ;  /* 0x0000000000181947 */ /* 0x000fea0003800000 */
[----:B------:R-:W2:Y:S02]  /*22400*/  LDL R2, [R1+0x8] ;  /* 0x0000080001027983 */ /* 0x000ea40000100800 */
[----:B--2---:R-:W-:Y:S01]  /*22410*/  LOP3.LUT P0, RZ, R2, 0x1, RZ, 0xc0, !PT ;  /* 0x0000000102ff7812 */ /* 0x004fe2000780c0ff */
[----:B------:R-:W-:-:S04]  /*22420*/  IMAD.MOV.U32 R2, RZ, RZ, 0xa000 ;  /* 0x0000a000ff027424 */ /* 0x000fc800078e00ff */
[----:B------:R1:W-:Y:S08]  /*22430*/  SYNCS.ARRIVE.TRANS64 RZ, [R6+URZ+0x38890], R2 ;  /* 0x0388900206ff79a7 */ /* 0x0003f0000800003f */
[----:B------:R-:W-:Y:S05]  /*22440*/  @!P0 BRA `(.L_x_914) ;  /* 0x0000000000048947 */ /* 0x000fea0003800000 */
[----:B------:R-:W-:Y:S01]  /*22450*/  BPT.TRAP 0x1 ;  /* 0x000000040000795c */ /* 0x000fe20000300000 */
.L_x_914:
[----:B------:R-:W-:Y:S05]  /*22460*/  BSYNC B2 ;  /* 0x0000000000027941 */ /* 0x000fea0003800000 */
.L_x_913:
[----:B------:R-:W2:Y:S04]  /*22470*/  LDL R3, [R1+0x4] ;  /* 0x0000040001037983 */ /* 0x000ea80000100800 */
[----:B-1----:R-:W2:Y:S01]  /*22480*/  LDL R2, [R1+0x20] ;  /* 0x0000200001027983 */ /* 0x002ea20000100800 */
[----:B------:R-:W-:Y:S01]  /*22490*/  IMAD.MOV.U32 R11, RZ, RZ, RZ ;  /* 0x000000ffff0b7224 */ /* 0x000fe200078e00ff */
[----:B------:R-:W-:Y:S01]  /*224a0*/  UIADD3 UR4, UP0, UR38, 0x570, URZ ;  /* 0x0000057026047890 */ /* 0x000fe2000ff1e03f */
[----:B------:R-:W-:Y:S01]  /*224b0*/  PLOP3.LUT P0, PT, PT, PT, PT, 0x80, 0x0 ;  /* 0x000000000000781c */ /* 0x000fe20003f0f070 */
[----:B------:R-:W-:Y:S01]  /*224c0*/  UMOV UR6, 0x0 ;  /* 0x0000000000067882 */ /* 0x000fe20000000000 */
[----:B------:R-:W-:Y:S01]  /*224d0*/  UMOV UR7, 0x12f00000 ;  /* 0x12f0000000077882 */ /* 0x000fe20000000000 */
[----:B------:R-:W-:Y:S01]  /*224e0*/  R2UR UR10, R11 ;  /* 0x000000000b0a72ca */ /* 0x000fe200000e0000 */
[----:B------:R-:W-:Y:S01]  /*224f0*/  UIADD3.X UR5, URZ, UR39, URZ, UP0, !UPT ;  /* 0x000000273f057290 */ /* 0x000fe200087fe43f */
[----:B--2---:R-:W-:Y:S01]  /*22500*/  IMAD R4, R2, 0xa000, R3 ;  /* 0x0000a00002047824 */ /* 0x004fe200078e0203 */
[----:B------:R-:W-:Y:S01]  /*22510*/  IADD3 R2, R6, 0x38890, RZ ;  /* 0x0003889006027810 */ /* 0x000fe20007ffe0ff */
[----:B------:R-:W-:-:S02]  /*22520*/  IMAD R3, R7, 0x50, R10 ;  /* 0x0000005007037824 */ /* 0x000fc400078e020a */
[----:B------:R-:W-:-:S09]  /*22530*/  VIADD R8, R4, 0x24400 ;  /* 0x0002440004087836 */ /* 0x000fd20000000000 */
.L_x_915:
        /* <DEDUP_REMOVED lines=11> */
[----:B------:R-:W-:Y:S01]  /*225f0*/  IADD3 R8, R4, 0x26c00, RZ ;  /* 0x00026c0004087810 */ /* 0x000fe20007ffe0ff */
[----:B------:R-:W-:Y:S01]  /*22600*/  UMOV UR6, 0x0 ;  /* 0x0000000000067882 */ /* 0x000fe20000000000 */
[----:B------:R-:W-:Y:S01]  /*22610*/  PLOP3.LUT P0, PT, PT, PT, PT, 0x80, 0x0 ;  /* 0x000000000000781c */ /* 0x000fe20003f0f070 */
[----:B------:R-:W-:Y:S01]  /*22620*/  UMOV UR7, 0x12f00000 ;  /* 0x12f0000000077882 */ /* 0x000fe20000000000 */
[----:B------:R-:W-:-:S15]  /*22630*/  R2UR UR10, R20 ;  /* 0x00000000140a72ca */ /* 0x000fde00000e0000 */
.L_x_916:
        /* <DEDUP_REMOVED lines=16> */
.L_x_917:
        /* <DEDUP_REMOVED lines=16> */
.L_x_918:
        /* <DEDUP_REMOVED lines=13> */
.L_x_1079:
[----:B------:R-:W-:Y:S05]  /*22910*/  BSYNC B2 ;  /* 0x0000000000027941 */ /* 0x000fea0003800000 */
.L_x_919:
        /* <DEDUP_REMOVED lines=10> */
.L_x_922:
[----:B------:R-:W-:Y:S05]  /*229c0*/  BSYNC B2 ;  /* 0x0000000000027941 */ /* 0x000fea0003800000 */
.L_x_921:
[----:B------:R-:W-:Y:S01]  /*229d0*/  R2UR UR10, R11 ;  /* 0x000000000b0a72ca */ /* 0x000fe200000e0000 */
[----:B------:R-:W-:Y:S01]  /*229e0*/  UIADD3 UR4, UP0, UR38, 0x670, URZ ;  /* 0x0000067026047890 */ /* 0x000fe2000ff1e03f */
[----:B------:R-:W-:Y:S01]  /*229f0*/  R2UR UR6, R12 ;  /* 0x000000000c0672ca */ /* 0x000fe200000e0000 */
[----:B012---:R-:W-:Y:S01]  /*22a00*/  VIADD R6, R6, 0x388b0 ;  /* 0x000388b006067836 */ /* 0x007fe20000000000 */
[----:B------:R-:W-:Y:S01]  /*22a10*/  R2UR UR7, R13 ;  /* 0x000000000d0772ca */ /* 0x000fe200000e0000 */
[----:B------:R-:W-:Y:S01]  /*22a20*/  UIADD3.X UR5, URZ, UR39, URZ, UP0, !UPT ;  /* 0x000000273f057290 */ /* 0x000fe200087fe43f */
[----:B------:R-:W-:Y:S02]  /*22a30*/  PLOP3.LUT P0, PT, PT, PT, PT, 0x80, 0x0 ;  /* 0x000000000000781c */ /* 0x000fe40003f0f070 */
[----:B------:R-:W-:-:S11]  /*22a40*/  IADD3 R2, R4, 0x400, RZ ;  /* 0x0000040004027810 */ /* 0x000fd60007ffe0ff */
.L_x_923:
        /* <DEDUP_REMOVED lines=15> */
.L_x_924:
        /* <DEDUP_REMOVED lines=15> */
.L_x_925:
        /* <DEDUP_REMOVED lines=15> */
.L_x_926:
        /* <DEDUP_REMOVED lines=10> */
.L_x_910:
[----:B------:R-:W-:Y:S05]  /*22dc0*/  BSYNC B1 ;  /* 0x0000000000017941 */ /* 0x000fea0003800000 */
.L_x_909:
[----:B------:R-:W2:Y:S04]  /*22dd0*/  LDL.LU R2, [R1+0x20] ;  /* 0x0000200001027983 */ /* 0x000ea80000300800 */
[----:B------:R-:W3:Y:S01]  /*22de0*/  LDL.LU R5, [R1+0x24] ;  /* 0x0000240001057983 */ /* 0x000ee20000300800 */
[----:B--2---:R-:W-:-:S05]  /*22df0*/  VIADD R2, R2, 0x1 ;  /* 0x0000000102027836 */ /* 0x004fca0000000000 */
[----:B------:R-:W-:-:S04]  /*22e00*/  ISETP.NE.AND P0, PT, R2, 0x2, PT ;  /* 0x000000020200780c */ /* 0x000fc80003f05270 */
[----:B0-----:R-:W-:Y:S02]  /*22e10*/  SEL R3, RZ, 0x1, P0 ;  /* 0x00000001ff037807 */ /* 0x001fe40000000000 */
[----:B------:R-:W-:Y:S02]  /*22e20*/  SEL R2, R2, RZ, P0 ;  /* 0x000000ff02027207 */ /* 0x000fe40000000000 */
[----:B---3--:R-:W-:Y:S02]  /*22e30*/  LOP3.LUT R5, R5, R3, RZ, 0x3c, !PT ;  /* 0x0000000305057212 */ /* 0x008fe400078e3cff */
[C---:B------:R-:W-:Y:S01]  /*22e40*/  ISETP.GT.AND P0, PT, R7.reuse, R9, PT ;  /* 0x000000090700720c */ /* 0x040fe20003f04270 */
[----:B------:R-:W-:Y:S02]  /*22e50*/  VIADD R7, R7, 0xffffffff ;  /* 0xffffffff07077836 */ /* 0x000fe40000000000 */
[----:B------:R1:W-:Y:S04]  /*22e60*/  STL [R1+0x24], R5 ;  /* 0x0000240501007387 */ /* 0x0003e80000100800 */
[----:B------:R1:W-:Y:S06]  /*22e70*/  STL [R1+0x20], R2 ;  /* 0x0000200201007387 */ /* 0x0003ec0000100800 */
[----:B------:R-:W-:Y:S05]  /*22e80*/  @P0 BRA `(.L_x_927) ;  /* 0xfffffff400180947 */ /* 0x000fea000383ffff */
.L_x_885:
[----:B------:R-:W-:Y:S05]  /*22e90*/  BSYNC B0 ;  /* 0x0000000000007941 */ /* 0x000fea0003800000 */
.L_x_884:
[----:B-1----:R-:W2:Y:S01]  /*22ea0*/  LDL R2, [R1+0x4c] ;  /* 0x00004c0001027983 */ /* 0x002ea20000100800 */
[----:B------:R-:W-:Y:S05]  /*22eb0*/  @!P5 WARPSYNC.ALL ;  /* 0x000000000000d948 */ /* 0x000fea0003800000 */
[----:B------:R-:W-:Y:S01]  /*22ec0*/  BSSY B7, `(.L_x_928) ;  /* 0x0000504000077945 */ /* 0x000fe20003800000 */
[----:B------:R-:W-:Y:S01]  /*22ed0*/  @!P5 BAR.SYNC.DEFER_BLOCKING 0xc, 0x180 ;  /* 0x030600000000db1d */ /* 0x000fe20000010000 */
[----:B--2---:R-:W-:-:S13]  /*22ee0*/  ISETP.GT.AND P0, PT, R2, RZ, PT ;  /* 0x000000ff0200720c */ /* 0x004fda0003f04270 */
[----:B------:R-:W-:Y:S05]  /*22ef0*/  @P0 BRA `(.L_x_929) ;  /* 0x0000000000480947 */ /* 0x000fea0003800000 */
[----:B------:R-:W1:Y:S02]  /*22f00*/  S2R R2, SR_TID.X ;  /* 0x0000000000027919 */ /* 0x000e640000002100 */
[----:B-1----:R-:W-:-:S04]  /*22f10*/  LOP3.LUT R2, R2, 0x7f, RZ, 0xc0, !PT ;  /* 0x0000007f02027812 */ /* 0x002fc800078ec0ff */
[----:B------:R-:W-:-:S13]  /*22f20*/  ISETP.NE.AND P1, PT, R2, RZ, PT ;  /* 0x000000ff0200720c */ /* 0x000fda0003f25270 */
[----:B------:R-:W-:Y:S05]  /*22f30*/  @P1 BRA `(.L_x_930) ;  /* 0x0000004c00f01947 */ /* 0x000fea0003800000 */
[----:B0-----:R-:W0:Y:S01]  /*22f40*/  S2R R3, SR_LANEID ;  /* 0x0000000000037919 */ /* 0x001e220000000000 */
[----:B------:R-:W-:Y:S01]  /*22f50*/  VOTEU.ANY UR4, UPT, PT ;  /* 0x0000000000047886 */ /* 0x000fe200038e0100 */
[----:B------:R-:W1:Y:S01]  /*22f60*/  LDC.64 R4, c[0x0][0xc60] ;  /* 0x00031800ff047b82 */ /* 0x000e620000000a00 */
[----:B------:R-:W0:Y:S01]  /*22f70*/  FLO.U32 R0, UR4 ;  /* 0x0000000400007d00 */ /* 0x000e2200080e0000 */
[----:B------:R-:W-:-:S07]  /*22f80*/  ULDC.64 UR6, c[0x0][0x208] ;  /* 0x0000820000067ab9 */ /* 0x000fce0000000a00 */
[----:B------:R-:W1:Y:S01]  /*22f90*/  POPC R2, UR4 ;  /* 0x0000000400027d09 */ /* 0x000e620008000000 */
[----:B0-----:R-:W-:-:S13]  /*22fa0*/  ISETP.EQ.U32.AND P0, PT, R0, R3, PT ;  /* 0x000000030000720c */ /* 0x001fda0003f02070 */
[----:B-1----:R-:W2:Y:S01]  /*22fb0*/  @P0 ATOMG.E.ADD.STRONG.GPU PT, R5, desc[UR6][R4.64], R2 ;  /* 0x00000002040509a8 */ /* 0x002ea200081ee1c6 */
[----:B------:R-:W0:Y:S02]  /*22fc0*/  S2R R3, SR_LTMASK ;  /* 0x0000000000037919 */ /* 0x000e240000003900 */
[----:B0-----:R-:W-:-:S06]  /*22fd0*/  LOP3.LUT R3, R3, UR4, RZ, 0xc0, !PT ;  /* 0x0000000403037c12 */ /* 0x001fcc000f8ec0ff */
[----:B------:R-:W0:Y:S01]  /*22fe0*/  POPC R3, R3 ;  /* 0x0000000300037309 */ /* 0x000e220000000000 */
[----:B--2---:R-:W0:Y:S02]  /*22ff0*/  SHFL.IDX PT, R0, R5, R0, 0x1f ;  /* 0x00001f0005007589 */ /* 0x004e2400000e0000 */
[----:B0-----:R-:W-:Y:S01]  /*23000*/  IADD3 R16, R0, UR36, R3 ;  /* 0x0000002400107c10 */ /* 0x001fe2000fffe003 */
[----:B------:R-:W-:Y:S06]  /*23010*/  BRA `(.L_x_930) ;  /* 0x0000004c00b87947 */ /* 0x000fec0003800000 */
.L_x_929:
[----:B------:R-:W2:Y:S01]  /*23020*/  LDL R0, [R1+0x4] ;  /* 0x0000040001007983 */ /* 0x000ea20000100800 */
[----:B------:R-:W-:Y:S01]  /*23030*/  BSSY B6, `(.L_x_931) ;  /* 0x0000014000067945 */ /* 0x000fe20003800000 */
[----:B--2---:R-:W-:-:S04]  /*23040*/  IADD3 R0, R0, 0x24400, RZ ;  /* 0x0002440000007810 */ /* 0x004fc80007ffe0ff */
[----:B------:R-:W-:-:S13]  /*23050*/  LOP3.LUT P0, RZ, R0, 0x3ff, RZ, 0xc0, !PT ;  /* 0x000003ff00ff7812 */ /* 0x000fda000780c0ff */
[----:B------:R-:W-:Y:S05]  /*23060*/  @!P0 BRA `(.L_x_932) ;  /* 0x0000000000408947 */ /* 0x000fea0003800000 */
[----:B------:R-:W-:Y:S01]  /*23070*/  MOV R2, 0x0 ;  /* 0x0000000000027802 */ /* 0x000fe20000000f00 */
[----:B------:R-:W-:Y:S01]  /*23080*/  ULDC.64 UR6, c[0x4][0x1b8] ;  /* 0x01006e0000067ab9 */ /* 0x000fe20000000a00 */
[----:B------:R-:W-:Y:S01]  /*23090*/  ULDC.64 UR8, c[0x4][0x1c0] ;  /* 0x0100700000087ab9 */ /* 0x000fe20000000a00 */
[----:B------:R-:W-:Y:S01]  /*230a0*/  ULDC.64 UR4, c[0x4][0x118] ;  /* 0x0100460000047ab9 */ /* 0x000fe20000000a00 */
[----:B0-----:R-:W-:Y:S01]  /*230b0*/  IMAD.U32 R4, RZ, RZ, UR6 ;  /* 0x00000006ff047e24 */ /* 0x001fe2000f8e00ff */
[----:B------:R-:W-:Y:S01]  /*230c0*/  MOV R6, UR8 ;  /* 0x0000000800067c02 */ /* 0x000fe20008000f00 */
[----:B------:R-:W0:Y:S01]  /*230d0*/  LDC.64 R2, c[0x4][R2] ;  /* 0x0100000002027b82 */ /* 0x000e220000000a00 */
[----:B------:R-:W-:Y:S01]  /*230e0*/  IMAD.U32 R5, RZ, RZ, UR7 ;  /* 0x00000007ff057e24 */ /* 0x000fe2000f8e00ff */
[----:B------:R-:W-:Y:S01]  /*230f0*/  MOV R11, UR5 ;  /* 0x00000005000b7c02 */ /* 0x000fe20008000f00 */
[----:B------:R-:W-:Y:S01]  /*23100*/  IMAD.U32 R7, RZ, RZ, UR9 ;  /* 0x00000009ff077e24 */ /* 0x000fe2000f8e00ff */
[----:B------:R-:W-:Y:S01]  /*23110*/  MOV R13, RZ ;  /* 0x000000ff000d7202 */ /* 0x000fe20000000f00 */
[----:B------:R-:W-:-:S02]  /*23120*/  IMAD.U32 R10, RZ, RZ, UR4 ;  /* 0x00000004ff0a7e24 */ /* 0x000fc4000f8e00ff */
[----:B------:R-:W-:Y:S02]  /*23130*/  IMAD.MOV.U32 R8, RZ, RZ, 0x70 ;  /* 0x00000070ff087424 */ /* 0x000fe400078e00ff */
[----:B------:R-:W-:-:S07]  /*23140*/  IMAD.MOV.U32 R12, RZ, RZ, 0x1 ;  /* 0x00000001ff0c7424 */ /* 0x000fce00078e00ff */
[----:B------:R-:W-:-:S07]  /*23150*/  LEPC R20, `(.L_x_932) ;  /* 0x000000001014794e */ /* 0x000fce0000000000 */
[----:B0-----:R-:W-:Y:S05]  /*23160*/  CALL.ABS.NOINC R2 ;  /* 0x0000000002007343 */ /* 0x001fea0003c00000 */
.L_x_932:
[----:B------:R-:W-:Y:S05]  /*23170*/  BSYNC B6 ;  /* 0x0000000000067941 */ /* 0x000fea0003800000 */
.L_x_931:
[----:B------:R-:W2:Y:S01]  /*23180*/  LDL R2, [R1+0x4] ;  /* 0x0000040001027983 */ /* 0x000ea20000100800 */
[----:B------:R-:W-:Y:S01]  /*23190*/  BSSY B6, `(.L_x_933) ;  /* 0x0000024000067945 */ /* 0x000fe20003800000 */
[----:B--2---:R-:W-:-:S05]  /*231a0*/  VIADD R0, R2, 0x400 ;  /* 0x0000040002007836 */ /* 0x004fca0000000000 */
[----:B------:R-:W-:-:S13]  /*231b0*/  LOP3.LUT P0, RZ, R0, 0x3ff, RZ, 0xc0, !PT ;  /* 0x000003ff00ff7812 */ /* 0x000fda000780c0ff */
[----:B------:R-:W-:Y:S05]  /*231c0*/  @!P0 BRA `(.L_x_934) ;  /* 0x0000000000808947 */ /* 0x000fea0003800000 */
[----:B------:R-:W-:Y:S01]  /*231d0*/  MOV R0, 0x0 ;  /* 0x0000000000007802 */ /* 0x000fe20000000f00 */
[----:B------:R-:W-:Y:S01]  /*231e0*/  ULDC.64 UR6, c[0x4][0x1b8] ;  /* 0x01006e0000067ab9 */ /* 0x000fe20000000a00 */
[----:B------:R-:W-:Y:S01]  /*231f0*/  ULDC.64 UR8, c[0x4][0x1c0] ;  /* 0x0100700000087ab9 */ /* 0x000fe20000000a00 */
[----:B------:R-:W-:Y:S01]  /*23200*/  ULDC.64 UR4, c[0x4][0x120] ;  /* 0x0100480000047ab9 */ /* 0x000fe20000000a00 */
[----:B0-----:R0:W1:Y:S01]  /*23210*/  LDC.64 R2, c[0x4][R0] ;  /* 0x0100000000027b82 */ /* 0x0010620000000a00 */
[----:B------:R-:W-:Y:S01]  /*23220*/  IMAD.U32 R4, RZ, RZ, UR6 ;  /* 0x00000006ff047e24 */ /* 0x000fe2000f8e00ff */
[----:B------:R-:W-:Y:S01]  /*23230*/  MOV R5, UR7 ;  /* 0x0000000700057c02 */ /* 0x000fe20008000f00 */
        /* <DEDUP_REMOVED lines=9> */
.L_x_935:
[----:B------:R-:W-:Y:S01]  /*232d0*/  MOV R2, 0x0 ;  /* 0x0000000000027802 */ /* 0x000fe20000000f00 */
[----:B------:R-:W-:Y:S01]  /*232e0*/  ULDC.64 UR4, c[0x4][0x1b8] ;  /* 0x01006e0000047ab9 */ /* 0x000fe20000000a00 */
[----:B------:R-:W-:Y:S01]  /*232f0*/  ULDC.64 UR6, c[0x4][0x1c0] ;  /* 0x0100700000067ab9 */ /* 0x000fe20000000a00 */
[----:B------:R-:W-:Y:S01]  /*23300*/  ULDC.64 UR8, c[0x4][0x128] ;  /* 0x01004a0000087ab9 */ /* 0x000fe20000000a00 */
[----:B------:R-:W-:Y:S01]  /*23310*/  IMAD.U32 R4, RZ, RZ, UR4 ;  /* 0x00000004ff047e24 */ /* 0x000fe2000f8e00ff */
[----:B------:R-:W-:Y:S01]  /*23320*/  MOV R5, UR5 ;  /* 0x0000000500057c02 */ /* 0x000fe20008000f00 */
[----:B------:R-:W0:Y:S01]  /*23330*/  LDC.64 R2, c[0x4][R2] ;  /* 0x0100000002027b82 */ /* 0x000e220000000a00 */
[----:B------:R-:W-:Y:S01]  /*23340*/  IMAD.U32 R6, RZ, RZ, UR6 ;  /* 0x00000006ff067e24 */ /* 0x000fe2000f8e00ff */
[----:B------:R-:W-:Y:S01]  /*23350*/  MOV R10, UR8 ;  /* 0x00000008000a7c02 */ /* 0x000fe20008000f00 */
[----:B------:R-:W-:Y:S01]  /*23360*/  IMAD.U32 R7, RZ, RZ, UR7 ;  /* 0x00000007ff077e24 */ /* 0x000fe2000f8e00ff */
[----:B------:R-:W-:Y:S01]  /*23370*/  MOV R12, 0x1 ;  /* 0x00000001000c7802 */ /* 0x000fe20000000f00 */
[----:B------:R-:W-:-:S02]  /*23380*/  IMAD.U32 R11, RZ, RZ, UR9 ;  /* 0x00000009ff0b7e24 */ /* 0x000fc4000f8e00ff */
[----:B------:R-:W-:Y:S02]  /*23390*/  IMAD.MOV.U32 R8, RZ, RZ, 0x70 ;  /* 0x00000070ff087424 */ /* 0x000fe400078e00ff */
[----:B------:R-:W-:-:S07]  /*233a0*/  IMAD.MOV.U32 R13, RZ, RZ, RZ ;  /* 0x000000ffff0d7224 */ /* 0x000fce00078e00ff */
[----:B------:R-:W-:-:S07]  /*233b0*/  LEPC R20, `(.L_x_934) ;  /* 0x000000001014794e */ /* 0x000fce0000000000 */
[----:B0-----:R-:W-:Y:S05]  /*233c0*/  CALL.ABS.NOINC R2 ;  /* 0x0000000002007343 */ /* 0x001fea0003c00000 */
.L_x_934:
[----:B------:R-:W-:Y:S05]  /*233d0*/  BSYNC B6 ;  /* 0x0000000000067941 */ /* 0x000fea0003800000 */
.L_x_933:
[----:B------:R-:W2:Y:S01]  /*233e0*/  LDL.LU R2, [R1] ;  /* 0x0000000001027983 */ /* 0x000ea20000300800 */
[----:B------:R-:W-:-:S03]  /*233f0*/  ULDC.64 UR4, c[0x0][0x9f8] ;  /* 0x00027e0000047ab9 */ /* 0x000fc60000000a00 */
[----:B0-----:R-:W3:Y:S04]  /*23400*/  LDL.LU R4, [R1+0x28] ;  /* 0x0000280001047983 */ /* 0x001ee80000300800 */
[----:B------:R-:W4:Y:S01]  /*23410*/  LDL R7, [R1+0x10] ;  /* 0x0000100001077983 */ /* 0x000f220000100800 */
[----:B------:R-:W-:Y:S01]  /*23420*/  ISETP.NE.U32.AND P0, PT, RZ, UR4, PT ;  /* 0x00000004ff007c0c */ /* 0x000fe2000bf05070 */
[----:B------:R-:W-:Y:S02]  /*23430*/  ULDC.64 UR6, c[0x0][0x208] ;  /* 0x0000820000067ab9 */ /* 0x000fe40000000a00 */
[----:B------:R-:W5:Y:S01]  /*23440*/  LDL R0, [R1+0x38] ;  /* 0x0000380001007983 */ /* 0x000f620000100800 */
[----:B------:R-:W-:-:S13]  /*23450*/  ISETP.NE.AND.EX P0, PT, RZ, UR5, PT, P0 ;  /* 0x00000005ff007c0c */ /* 0x000fda000bf05300 */
[----:B--2---:R-:W-:-:S04]  /*23460*/  @P0 IADD3 R2, P1, R2, UR4, RZ ;  /* 0x0000000402020c10 */ /* 0x004fc8000ff3e0ff */
[----:B---3--:R-:W-:Y:S01]  /*23470*/  @P0 IADD3.X R3, R4, UR5, RZ, P1, !PT ;  /* 0x0000000504030c10 */ /* 0x008fe20008ffe4ff */
[----:B------:R-:W-:-:S04]  /*23480*/  ULDC.64 UR4, c[0x0][0xa08] ;  /* 0x0002820000047ab9 */ /* 0x000fc80000000a00 */
[----:B----4-:R0:W2:Y:S01]  /*23490*/  @P0 LDG.E R7, desc[UR6][R2.64] ;  /* 0x0000000602070981 */ /* 0x0100a2000c1e1900 */
[----:B-----5:R-:W-:Y:S01]  /*234a0*/  VIADD R9, R0, 0xffffffff ;  /* 0xffffffff00097836 */ /* 0x020fe20000000000 */
[----:B0-----:R-:W0:Y:S01]  /*234b0*/  LDC.64 R2, c[0x0][0x418] ;  /* 0x00010600ff027b82 */ /* 0x001e220000000a00 */
[----:B--2---:R-:W-:Y:S01]  /*234c0*/  SHF.R.S32.HI R8, RZ, 0x1f, R7 ;  /* 0x0000001fff087819 */ /* 0x004fe20000011407 */
[----:B------:R1:W-:Y:S04]  /*234d0*/  @P0 STL [R1+0x10], R7 ;  /* 0x0000100701000387 */ /* 0x0003e80000100800 */
[----:B------:R1:W-:Y:S04]  /*234e0*/  STL [R1+0x3c], R9 ;  /* 0x00003c0901007387 */ /* 0x0003e80000100800 */
[----:B------:R1:W-:Y:S01]  /*234f0*/  STL [R1+0x28], R8 ;  /* 0x0000280801007387 */ /* 0x0003e20000100800 */
[----:B0-----:R-:W-:Y:S01]  /*23500*/  LOP3.LUT P0, RZ, R2, UR4, RZ, 0xfc, !PT ;  /* 0x0000000402ff7c12 */ /* 0x001fe2000f80fcff */
[----:B------:R-:W-:-:S03]  /*23510*/  UMOV UR4, 0xffffffff ;  /* 0xffffffff00047882 */ /* 0x000fc60000000000 */
[----:B------:R-:W-:-:S04]  /*23520*/  LOP3.LUT P0, RZ, R3, UR5, RZ, 0xfc, P0 ;  /* 0x0000000503ff7c12 */ /* 0x000fc8000800fcff */
[----:B------:R-:W-:Y:S01]  /*23530*/  SEL R0, R7, RZ, !P0 ;  /* 0x000000ff07007207 */ /* 0x000fe20004000000 */
[----:B-1----:R-:W-:Y:S08]  /*23540*/  BRA.DIV UR4, `(.L_x_936) ;  /* 0x00000062045c7947 */ /* 0x002ff0000b800000 */
[----:B------:R-:W0:Y:S02]  /*23550*/  S2R R4, SR_TID.X ;  /* 0x0000000000047919 */ /* 0x000e240000002100 */
[----:B0-----:R-:W-:-:S04]  /*23560*/  SHF.R.U32.HI R4, RZ, 0x5, R4 ;  /* 0x00000005ff047819 */ /* 0x001fc80000011604 */
[----:B------:R-:W-:-:S05]  /*23570*/  LOP3.LUT R4, R4, 0x3, RZ, 0xc0, !PT ;  /* 0x0000000304047812 */ /* 0x000fca00078ec0ff */
[----:B------:R0:W1:Y:S02]  /*23580*/  SHFL.IDX PT, R14, R4, RZ, 0x1f ;  /* 0x00001fff040e7589 */ /* 0x00006400000e0000 */
.L_x_1082:
[----:B0-----:R-:W2:Y:S01]  /*23590*/  LDL.LU R4, [R1+0x8] ;  /* 0x0000080001047983 */ /* 0x001ea20000300800 */
[----:B------:R-:W-:Y:S02]  /*235a0*/  PLOP3.LUT P1, PT, PT, PT, PT, 0x8, 0x0 ;  /* 0x000000000000781c */ /* 0x000fe40003f2e170 */
[----:B-1----:R-:W-:Y:S01]  /*235b0*/  ISETP.NE.AND P0, PT, R14, RZ, PT ;  /* 0x000000ff0e00720c */ /* 0x002fe20003f05270 */
[----:B------:R0:W-:Y:S01]  /*235c0*/  STL [R1], R0 ;  /* 0x0000000001007387 */ /* 0x0001e20000100800 */
[----:B--2---:R-:W-:-:S09]  /*235d0*/  LOP3.LUT R4, R4, 0xfffffffb, RZ, 0xc0, !PT ;  /* 0xfffffffb04047812 */ /* 0x004fd200078ec0ff */
[----:B------:R-:W-:-:S05]  /*235e0*/  @P1 LOP3.LUT R4, R4, 0x4, RZ, 0xfc, !PT ;  /* 0x0000000404041812 */ /* 0x000fca00078efcff */
[----:B------:R0:W-:Y:S01]  /*235f0*/  STL [R1+0x8], R4 ;  /* 0x0000080401007387 */ /* 0x0001e20000100800 */
[----:B------:R-:W-:Y:S05]  /*23600*/  @P0 BRA `(.L_x_937) ;  /* 0x00000004005c0947 */ /* 0x000fea0003800000 */
[----:B------:R-:W-:-:S03]  /*23610*/  UMOV UR4, 0xffffffff ;  /* 0xffffffff00047882 */ /* 0x000fc60000000000 */
[----:B------:R-:W-:Y:S05]  /*23620*/  BRA.DIV UR4, `(.L_x_938) ;  /* 0x0000006204587947 */ /* 0x000fea000b800000 */
[----:B------:R-:W-:-:S13]  /*23630*/  ELECT P6, URZ, PT ;  /* 0x00000000003f782f */ /* 0x000fda00038c0000 */
.L_x_1085:
[----:B------:R-:W-:Y:S05]  /*23640*/  @!P6 BRA `(.L_x_937) ;  /* 0x00000004004ce947 */ /* 0x000fea0003800000 */
[----:B------:R1:W-:Y:S01]  /*23650*/  STL [R1+0x18], R9 ;  /* 0x0000180901007387 */ /* 0x0003e20000100800 */
[----:B------:R-:W-:-:S04]  /*23660*/  ISETP.NE.U32.AND P0, PT, R2, RZ, PT ;  /* 0x000000ff0200720c */ /* 0x000fc80003f05070 */
[----:B------:R-:W-:-:S13]  /*23670*/  ISETP.NE.AND.EX P0, PT, R3, RZ, PT, P0 ;  /* 0x000000ff0300720c */ /* 0x000fda0003f05300 */
[----:B-1----:R-:W-:Y:S05]  /*23680*/  @!P0 BRA `(.L_x_939) ;  /* 0x0000000000548947 */ /* 0x002fea0003800000 */
[----:B------:R-:W1:Y:S01]  /*23690*/  LDC R6, c[0x0][0x43c] ;  /* 0x00010f00ff067b82 */ /* 0x000e620000000800 */
[----:B0-----:R-:W-:Y:S01]  /*236a0*/  MOV R0, R9 ;  /* 0x0000000900007202 */ /* 0x001fe20000000f00 */
[----:B------:R-:W-:Y:S01]  /*236b0*/  ULDC.64 UR4, c[0x0][0x428] ;  /* 0x00010a0000047ab9 */ /* 0x000fe20000000a00 */
[----:B------:R-:W-:Y:S01]  /*236c0*/  ULDC.64 UR6, c[0x0][0x208] ;  /* 0x0000820000067ab9 */ /* 0x000fe20000000a00 */
[----:B-1----:R-:W-:-:S13]  /*236d0*/  ISETP.NE.AND P0, PT, R6, 0x1, PT ;  /* 0x000000010600780c */ /* 0x002fda0003f05270 */
[----:B------:R-:W0:Y:S02]  /*236e0*/  @P0 LDC.64 R4, c[0x0][0x440] ;  /* 0x00011000ff040b82 */ /* 0x000e240000000a00 */
[----:B0-----:R-:W-:-:S05]  /*236f0*/  @P0 IMAD.HI.U32 R4, R9, R4, RZ ;  /* 0x0000000409040227 */ /* 0x001fca00078e00ff */
        /* <DEDUP_REMOVED lines=8> */
[----:B0-----:R-:W-:-:S04]  /*23780*/  IMAD R6, R8, UR4, RZ ;  /* 0x0000000408067c24 */ /* 0x001fc8000f8e02ff */
[----:B------:R-:W-:-:S05]  /*23790*/  IMAD R0, R7, UR5, R6 ;  /* 0x0000000507007c24 */ /* 0x000fca000f8e0206 */
[----:B------:R-:W-:-:S04]  /*237a0*/  IADD3 R0, R5, R0, RZ ;  /* 0x0000000005007210 */ /* 0x000fc80007ffe0ff */
[----:B------:R-:W-:-:S05]  /*237b0*/  LEA.HI.X R3, R4, R3, R0, 0x2, P0 ;  /* 0x0000000304037211 */ /* 0x000fca00000f1400 */
[----:B------:R-:W2:Y:S04]  /*237c0*/  LDG.E R0, desc[UR6][R2.64] ;  /* 0x0000000602007981 */ /* 0x000ea8000c1e1900 */
[----:B--2---:R1:W-:Y:S02]  /*237d0*/  STL [R1], R0 ;  /* 0x0000000001007387 */ /* 0x0043e40000100800 */
.L_x_939:
[----:B------:R-:W2:Y:S04]  /*237e0*/  LDL R7, [R1+0x4] ;  /* 0x0000040001077983 */ /* 0x000ea80000100800 */
[----:B01----:R-:W2:Y:S04]  /*237f0*/  LDL R0, [R1+0xc] ;  /* 0x00000c0001007983 */ /* 0x003ea80000100800 */
[----:B------:R-:W3:Y:S01]  /*23800*/  LDL R2, [R1+0x14] ;  /* 0x0000140001027983 */ /* 0x000ee20000100800 */
[----:B--2---:R-:W-:Y:S01]  /*23810*/  IMAD R0, R0, 0x8, R7 ;  /* 0x0000000800007824 */ /* 0x004fe200078e0207 */
[----:B---3--:R-:W-:-:S04]  /*23820*/  SHF.L.U32 R2, R2, 0x1f, RZ ;  /* 0x0000001f02027819 */ /* 0x008fc800000006ff */
[----:B------:R-:W0:Y:S02]  /*23830*/  SYNCS.PHASECHK.TRANS64.TRYWAIT P0, [R0+URZ+0x38840], R2 ;  /* 0x03884002000075a7 */ /* 0x000e24000800017f */
[----:B0-----:R-:W-:Y:S05]  /*23840*/  @!P0 BRA `(.L_x_940) ;  /* 0x0000005c00f08947 */ /* 0x001fea0003800000 */
.L_x_1086:
[----:B------:R1:W5:Y:S01]  /*23850*/  LDL R3, [R1+0x8] ;  /* 0x0000080001037983 */ /* 0x0003620000100800 */
[----:B------:R-:W2:Y:S02]  /*23860*/  S2R R4, SR_TID.X ;  /* 0x0000000000047919 */ /* 0x000ea40000002100 */
[----:B--2---:R-:W-:-:S04]  /*23870*/  LOP3.LUT R4, R4, 0x7f, RZ, 0xc0, !PT ;  /* 0x0000007f04047812 */ /* 0x004fc800078ec0ff */
[----:B------:R-:W-:-:S13]  /*23880*/  ISETP.NE.AND P0, PT, R4, RZ, PT ;  /* 0x000000ff0400720c */ /* 0x000fda0003f05270 */
[----:B-1----:R-:W-:Y:S05]  /*23890*/  @P0 BRA `(.L_x_941) ;  /* 0x0000000000140947 */ /* 0x002fea0003800000 */
[----:B-----5:R-:W-:Y:S01]  /*238a0*/  LOP3.LUT P1, RZ, R3, 0x1, RZ, 0xc0, !PT ;  /* 0x0000000103ff7812 */ /* 0x020fe2000782c0ff */
[----:B0-----:R-:W-:-:S04]  /*238b0*/  IMAD.MOV.U32 R2, RZ, RZ, 0xa000 ;  /* 0x0000a000ff027424 */ /* 0x001fc800078e00ff */
[----:B------:R1:W-:Y:S08]  /*238c0*/  SYNCS.ARRIVE.TRANS64 RZ, [R0+URZ+0x38830], R2 ;  /* 0x0388300200ff79a7 */ /* 0x0003f0000800003f */
[----:B------:R-:W-:Y:S05]  /*238d0*/  @!P1 BRA `(.L_x_941) ;  /* 0x0000000000049947 */ /* 0x000fea0003800000 */
[----:B------:R-:W-:Y:S01]  /*238e0*/  BPT.TRAP 0x1 ;  /* 0x000000040000795c */ /* 0x000fe20000300000 */
.L_x_941:
[----:B------:R-:W2:Y:S04]  /*238f0*/  LDL R7, [R1+0x4] ;  /* 0x0000040001077983 */ /* 0x000ea80000100800 */
[----:B------:R-:W2:Y:S04]  /*23900*/  LDL R6, [R1+0xc] ;  /* 0x00000c0001067983 */ /* 0x000ea80000100800 */
[----:B------:R-:W3:Y:S04]  /*23910*/  LDL R5, [R1+0x18] ;  /* 0x0000180001057983 */ /* 0x000ee80000100800 */
[----:B------:R-:W4:Y:S04]  /*23920*/  LDL R4, [R1+0x1c] ;  /* 0x00001c0001047983 */ /* 0x000f280000100800 */
[----:B01----:R-:W4:Y:S01]  /*23930*/  LDL R2, [R1] ;  /* 0x0000000001027983 */ /* 0x003f220000100800 */
[----:B------:R-:W-:Y:S01]  /*23940*/  R2UR UR9, R0 ;  /* 0x00000000000972ca */ /* 0x000fe200000e0000 */
[----:B------:R-:W-:Y:S01]  /*23950*/  UIADD3 UR4, UP0, UR38, 0x370, URZ ;  /* 0x0000037026047890 */ /* 0x000fe2000ff1e03f */
[----:B------:R-:W-:Y:S01]  /*23960*/  R2UR UR12, R18 ;  /* 0x00000000120c72ca */ /* 0x000fe200000e0000 */
[----:B------:R-:W-:Y:S01]  /*23970*/  UMOV UR10, URZ ;  /* 0x0000003f000a7c82 */ /* 0x000fe20008000000 */
[----:B------:R-:W-:Y:S01]  /*23980*/  PLOP3.LUT P0, PT, PT, PT, PT, 0x80, 0x0 ;  /* 0x000000000000781c */ /* 0x000fe20003f0f070 */
[----:B------:R-:W-:Y:S01]  /*23990*/  UMOV UR6, 0x0 ;  /* 0x0000000000067882 */ /* 0x000fe20000000000 */
[----:B------:R-:W-:Y:S01]  /*239a0*/  UMOV UR7, 0x14f00000 ;  /* 0x14f0000000077882 */ /* 0x000fe20000000000 */
[----:B------:R-:W-:Y:S01]  /*239b0*/  UMOV UR17, 0x40 ;  /* 0x0000004000117882 */ /* 0x000fe20000000000 */
[----:B-----5:R-:W-:-:S05]  /*239c0*/  LOP3.LUT R3, R3, 0xfffffffb, RZ, 0xc0, !PT ;  /* 0xfffffffb03037812 */ /* 0x020fca00078ec0ff */
[----:B------:R-:W-:-:S04]  /*239d0*/  UIADD3 UR9, UR9, 0x38830, URZ ;  /* 0x0003883009097890 */ /* 0x000fc8000fffe03f */
[----:B------:R-:W-:-:S05]  /*239e0*/  @P0 LOP3.LUT R3, R3, 0x4, RZ, 0xfc, !PT ;  /* 0x0000000403030812 */ /* 0x000fca00078efcff */
[----:B------:R1:W-:Y:S01]  /*239f0*/  STL [R1+0x8], R3 ;  /* 0x0000080301007387 */ /* 0x0003e20000100800 */
[----:B--2---:R-:W-:Y:S01]  /*23a00*/  IMAD R0, R6, 0xa000, R7 ;  /* 0x0000a00006007824 */ /* 0x004fe200078e0207 */
[----:B---3--:R-:W-:-:S04]  /*23a10*/  R2UR UR11, R5 ;  /* 0x00000000050b72ca */ /* 0x008fc800000e0000 */
[----:B------:R-:W-:Y:S02]  /*23a20*/  R2UR UR14, R0 ;  /* 0x00000000000e72ca */ /* 0x000fe400000e0000 */
[----:B----4-:R-:W-:Y:S02]  /*23a30*/  R2UR UR5, R4 ;  /* 0x00000000040572ca */ /* 0x010fe400000e0000 */
[----:B------:R-:W-:-:S09]  /*23a40*/  R2UR UR13, R2 ;  /* 0x00000000020d72ca */ /* 0x000fd200000e0000 */
[----:B------:R-:W-:Y:S02]  /*23a50*/  UIADD3 UR8, UR14, 0x24400, URZ ;  /* 0x000244000e087890 */ /* 0x000fe4000fffe03f */
[----:B------:R-:W-:Y:S02]  /*23a60*/  UIMAD UR11, UR11, 0x50, UR5 ;  /* 0x000000500b0b78a4 */ /* 0x000fe4000f8e0205 */
[----:B------:R-:W-:Y:S02]  /*23a70*/  UIADD3.X UR5, URZ, UR39, URZ, UP0, !UPT ;  /* 0x000000273f057290 */ /* 0x000fe400087fe43f */
[----:B------:R-:W-:Y:S02]  /*23a80*/  UIADD3 UR15, UR14, 0x26c00, URZ ;  /* 0x00026c000e0f7890 */ /* 0x000fe4000fffe03f */
[----:B------:R-:W-:Y:S02]  /*23a90*/  UIADD3 UR16, UR14, 0x29400, URZ ;  /* 0x000294000e107890 */ /* 0x000fe4000fffe03f */
[----:B------:R-:W-:-:S03]  /*23aa0*/  UIADD3 UR14, UR14, 0x2bc00, URZ ;  /* 0x0002bc000e0e7890 */ /* 0x000fc6000fffe03f */
[----:B------:R0:W-:Y:S02]  /*23ab0*/  UTMALDG.4D [UR8], [UR4], desc[UR6] ;  /* 0x00000608040075b4 */ /* 0x0001e40008019000 */
[----:B0-----:R-:W-:Y:S01]  /*23ac0*/  UMOV UR8, UR15 ;  /* 0x0000000f00087c82 */ /* 0x001fe20008000000 */
[----:B------:R-:W-:Y:S01]  /*23ad0*/  UMOV UR10, UR17 ;  /* 0x00000011000a7c82 */ /* 0x000fe20008000000 */
[----:B------:R-:W-:Y:S01]  /*23ae0*/  UMOV UR15, 0x80 ;  /* 0x00000080000f7882 */ /* 0x000fe20000000000 */
[----:B------:R0:W-:Y:S02]  /*23af0*/  UTMALDG.4D [UR8], [UR4], desc[UR6] ;  /* 0x00000608040075b4 */ /* 0x0001e40008019000 */
[----:B0-----:R-:W-:Y:S01]  /*23b00*/  UMOV UR8, UR16 ;  /* 0x0000001000087c82 */ /* 0x001fe20008000000 */
[----:B------:R-:W-:Y:S01]  /*23b10*/  UMOV UR10, UR15 ;  /* 0x0000000f000a7c82 */ /* 0x000fe20008000000 */
[----:B------:R-:W-:Y:S01]  /*23b20*/  UMOV UR15, 0xc0 ;  /* 0x000000c0000f7882 */ /* 0x000fe20000000000 */
[----:B------:R0:W-:Y:S02]  /*23b30*/  UTMALDG.4D [UR8], [UR4], desc[UR6] ;  /* 0x00000608040075b4 */ /* 0x0001e40008019000 */
[----:B0-----:R-:W-:Y:S01]  /*23b40*/  UMOV UR8, UR14 ;  /* 0x0000000e00087c82 */ /* 0x001fe20008000000 */
[----:B------:R-:W-:-:S02]  /*23b50*/  UMOV UR10, UR15 ;  /* 0x0000000f000a7c82 */ /* 0x000fc40008000000 */
[----:B------:R1:W-:Y:S02]  /*23b60*/  UTMALDG.4D [UR8], [UR4], desc[UR6] ;  /* 0x00000608040075b4 */ /* 0x0003e40008019000 */
[----:B-1----:R-:W-:Y:S01]  /*23b70*/  NOP ;  /* 0x0000000000007918 */ /* 0x002fe20000000000 */
.L_x_937:
[----:B------:R-:W2:Y:S04]  /*23b80*/  LDL R2, [R1+0x4] ;  /* 0x0000040001027983 */ /* 0x000ea80000100800 */
[----:B------:R-:W3:Y:S04]  /*23b90*/  LDL.LU R3, [R1+0x40] ;  /* 0x0000400001037983 */ /* 0x000ee80000300800 */
[----:B------:R-:W4:Y:S04]  /*23ba0*/  LDL.LU R5, [R1+0x34] ;  /* 0x0000340001057983 */ /* 0x000f280000300800 */
[----:B0-----:R-:W5:Y:S01]  /*23bb0*/  LDL.LU R4, [R1+0x48] ;  /* 0x0000480001047983 */ /* 0x001f620000300800 */
[----:B------:R-:W-:Y:S05]  /*23bc0*/  WARPSYNC.ALL ;  /* 0x0000000000007948 */ /* 0x000fea0003800000 */
[----:B------:R-:W-:Y:S01]  /*23bd0*/  ULDC.64 UR4, c[0x0][0x298] ;  /* 0x0000a60000047ab9 */ /* 0x000fe20000000a00 */
[----:B------:R-:W-:Y:S01]  /*23be0*/  ULDC.64 UR6, c[0x0][0xa00] ;  /* 0x0002800000067ab9 */ /* 0x000fe20000000a00 */
[----:B------:R-:W-:Y:S01]  /*23bf0*/  BSSY B6, `(.L_x_942) ;  /* 0x0000024000067945 */ /* 0x000fe20003800000 */
[----:B------:R-:W-:Y:S01]  /*23c00*/  BAR.SYNC.DEFER_BLOCKING 0x8, 0x180 ;  /* 0x0206000000007b1d */ /* 0x000fe20000010000 */
[----:B------:R-:W-:-:S04]  /*23c10*/  ISETP.NE.U32.AND P0, PT, RZ, UR6, PT ;  /* 0x00000006ff007c0c */ /* 0x000fc8000bf05070 */
[----:B------:R-:W-:Y:S02]  /*23c20*/  ISETP.NE.AND.EX P0, PT, RZ, UR7, PT, P0 ;  /* 0x00000007ff007c0c */ /* 0x000fe4000bf05300 */
[----:B--2---:R-:W-:Y:S02]  /*23c30*/  IADD3 R2, R2, 0x14400, RZ ;  /* 0x0001440002027810 */ /* 0x004fe40007ffe0ff */
[----:B---3--:R-:W-:Y:S02]  /*23c40*/  SHF.R.S32.HI R0, RZ, 0x1f, R3 ;  /* 0x0000001fff007819 */ /* 0x008fe40000011403 */
[----:B------:R-:W-:Y:S02]  /*23c50*/  LOP3.LUT P1, RZ, R2, 0x3ff, RZ, 0xc0, !PT ;  /* 0x000003ff02ff7812 */ /* 0x000fe4000782c0ff */
[----:B----4-:R-:W-:Y:S01]  /*23c60*/  SEL R5, R5, RZ, !P0 ;  /* 0x000000ff05057207 */ /* 0x010fe20004000000 */
[----:B------:R-:W-:Y:S01]  /*23c70*/  IMAD R0, R0, UR4, RZ ;  /* 0x0000000400007c24 */ /* 0x000fe2000f8e02ff */
[----:B-----5:R-:W-:-:S03]  /*23c80*/  SEL R4, R4, RZ, !P0 ;  /* 0x000000ff04047207 */ /* 0x020fc60004000000 */
[C---:B------:R-:W-:Y:S02]  /*23c90*/  IMAD R0, R3.reuse, UR5, R0 ;  /* 0x0000000503007c24 */ /* 0x040fe4000f8e0200 */
[----:B------:R-:W-:-:S05]  /*23ca0*/  IMAD.WIDE.U32 R2, R3, UR4, RZ ;  /* 0x0000000403027c25 */ /* 0x000fca000f8e00ff */
[----:B------:R0:W-:Y:S04]  /*23cb0*/  STL.64 [R1+0x40], R2 ;  /* 0x0000400201007387 */ /* 0x0001e80000100a00 */
[----:B------:R1:W-:Y:S04]  /*23cc0*/  STL [R1+0x34], R5 ;  /* 0x0000340501007387 */ /* 0x0003e80000100800 */
[----:B------:R1:W-:Y:S01]  /*23cd0*/  STL [R1+0x5c], R4 ;  /* 0x00005c0401007387 */ /* 0x0003e20000100800 */
[----:B0-----:R-:W-:Y:S01]  /*23ce0*/  IMAD.IADD R2, R3, 0x1, R0 ;  /* 0x0000000103027824 */ /* 0x001fe200078e0200 */
[----:B------:R-:W-:-:S05]  /*23cf0*/  SHF.R.S32.HI R0, RZ, 0x1f, R18 ;  /* 0x0000001fff007819 */ /* 0x000fca0000011412 */
[----:B------:R1:W-:Y:S04]  /*23d00*/  STL [R1+0x58], R0 ;  /* 0x0000580001007387 */ /* 0x0003e80000100800 */
[----:B------:R1:W-:Y:S01]  /*23d10*/  STL [R1+0x48], R2 ;  /* 0x0000480201007387 */ /* 0x0003e20000100800 */
[----:B------:R-:W-:Y:S05]  /*23d20*/  @!P1 BRA `(.L_x_943) ;  /* 0x0000000000409947 */ /* 0x000fea0003800000 */
[----:B-1----:R-:W-:Y:S01]  /*23d30*/  MOV R2, 0x0 ;  /* 0x0000000000027802 */ /* 0x002fe20000000f00 */
        /* <DEDUP_REMOVED lines=15> */
.L_x_943:
[----:B------:R-:W-:Y:S05]  /*23e30*/  BSYNC B6 ;  /* 0x0000000000067941 */ /* 0x000fea0003800000 */
.L_x_942:
[----:B------:R-:W2:Y:S01]  /*23e40*/  LDL.LU R6, [R1+0x48] ;  /* 0x0000480001067983 */ /* 0x000ea20000300800 */
[----:B------:R-:W-:Y:S01]  /*23e50*/  ULDC.64 UR4, c[0x0][0x2d8] ;  /* 0x0000b60000047ab9 */ /* 0x000fe20000000a00 */
[----:B------:R-:W0:Y:S02]  /*23e60*/  LDC R7, c[0x0][0x448] ;  /* 0x00011200ff077b82 */ /* 0x000e240000000800 */
[----:B-1----:R-:W2:Y:S04]  /*23e70*/  LDL.LU.64 R2, [R1+0x40] ;  /* 0x0000400001027983 */ /* 0x002ea80000300a00 */
[----:B------:R-:W3:Y:S04]  /*23e80*/  LDL.LU R0, [R1+0x58] ;  /* 0x0000580001007983 */ /* 0x000ee80000300800 */
[----:B------:R-:W4:Y:S04]  /*23e90*/  LDL.LU R5, [R1+0x5c] ;  /* 0x00005c0001057983 */ /* 0x000f280000300800 */
[----:B------:R-:W5:Y:S01]  /*23ea0*/  LDL.LU R4, [R1+0x34] ;  /* 0x0000340001047983 */ /* 0x000f620000300800 */
[----:B------:R-:W-:Y:S01]  /*23eb0*/  SHF.L.U32 R17, R17, 0x7, RZ ;  /* 0x0000000711117819 */ /* 0x000fe200000006ff */
[----:B------:R-:W1:Y:S01]  /*23ec0*/  S2R R9, SR_TID.X ;  /* 0x0000000000097919 */ /* 0x000e620000002100 */
[----:B------:R-:W1:Y:S01]  /*23ed0*/  S2R R8, SR_TID.X ;  /* 0x0000000000087919 */ /* 0x000e620000002100 */
[----:B0-----:R-:W-:Y:S01]  /*23ee0*/  ISETP.NE.AND P0, PT, R7, 0x1, PT ;  /* 0x000000010700780c */ /* 0x001fe20003f05270 */
[----:B------:R-:W0:Y:S01]  /*23ef0*/  S2R R10, SR_TID.X ;  /* 0x00000000000a7919 */ /* 0x000e220000002100 */
[----:B-1----:R-:W-:Y:S01]  /*23f00*/  SHF.L.U32 R9, R9, 0x3, RZ ;  /* 0x0000000309097819 */ /* 0x002fe200000006ff */
[----:B------:R-:W-:-:S03]  /*23f10*/  IMAD.SHL.U32 R8, R8, 0x8, RZ ;  /* 0x0000000808087824 */ /* 0x000fc600078e00ff */
[----:B------:R-:W-:Y:S02]  /*23f20*/  LOP3.LUT R9, R9, 0x38, RZ, 0xc0, !PT ;  /* 0x0000003809097812 */ /* 0x000fe400078ec0ff */
[----:B0-----:R-:W-:Y:S02]  /*23f30*/  LOP3.LUT R10, R10, 0x7f, RZ, 0xc0, !PT ;  /* 0x0000007f0a0a7812 */ /* 0x001fe400078ec0ff */
[C---:B------:R-:W-:Y:S02]  /*23f40*/  LOP3.LUT R12, R9.reuse, 0x40, RZ, 0xfc, !PT ;  /* 0x00000040090c7812 */ /* 0x040fe400078efcff */
[C---:B------:R-:W-:Y:S02]  /*23f50*/  LOP3.LUT R11, R9.reuse, 0x80, RZ, 0xfc, !PT ;  /* 0x00000080090b7812 */ /* 0x040fe400078efcff */
[----:B------:R-:W-:Y:S02]  /*23f60*/  LOP3.LUT R8, R8, 0x38, RZ, 0xc0, !PT ;  /* 0x0000003808087812 */ /* 0x000fe400078ec0ff */
[----:B------:R-:W-:-:S02]  /*23f70*/  LOP3.LUT R9, R9, 0xc0, RZ, 0xfc, !PT ;  /* 0x000000c009097812 */ /* 0x000fc400078efcff */
[----:B------:R-:W-:Y:S01]  /*23f80*/  SHF.R.U32.HI R10, RZ, 0x3, R10 ;  /* 0x00000003ff0a7819 */ /* 0x000fe2000001160a */
[----:B--2---:R-:W-:Y:S02]  /*23f90*/  IMAD.MOV.U32 R3, RZ, RZ, R6 ;  /* 0x000000ffff037224 */ /* 0x004fe400078e0006 */
[----:B------:R-:W0:Y:S01]  /*23fa0*/  @P0 LDC R6, c[0x0][0x450] ;  /* 0x00011400ff060b82 */ /* 0x000e220000000800 */
[----:B---3--:R-:W-:Y:S02]  /*23fb0*/  IMAD R0, R0, UR4, RZ ;  /* 0x0000000400007c24 */ /* 0x008fe4000f8e02ff */
[----:B------:R-:W-:-:S04]  /*23fc0*/  IMAD.WIDE.U32 R2, R18, UR4, R2 ;  /* 0x0000000412027c25 */ /* 0x000fc8000f8e0002 */
[----:B------:R-:W-:Y:S01]  /*23fd0*/  IMAD R0, R18, UR5, R0 ;  /* 0x0000000512007c24 */ /* 0x000fe2000f8e0200 */
[----:B------:R-:W-:-:S04]  /*23fe0*/  ULDC.64 UR4, c[0x0][0x2e0] ;  /* 0x0000b80000047ab9 */ /* 0x000fc80000000a00 */
[----:B------:R-:W-:Y:S01]  /*23ff0*/  IADD3 R3, R3, R0, RZ ;  /* 0x0000000003037210 */ /* 0x000fe20007ffe0ff */
[----:B----4-:R-:W-:-:S04]  /*24000*/  IMAD R0, R5, UR4, RZ ;  /* 0x0000000405007c24 */ /* 0x010fc8000f8e02ff */
[C---:B-----5:R-:W-:Y:S02]  /*24010*/  IMAD R0, R4.reuse, UR5, R0 ;  /* 0x0000000504007c24 */ /* 0x060fe4000f8e0200 */
[----:B------:R-:W-:Y:S01]  /*24020*/  IMAD.WIDE.U32 R2, R4, UR4, R2 ;  /* 0x0000000404027c25 */ /* 0x000fe2000f8e0002 */
[----:B------:R-:W-:Y:S01]  /*24030*/  ULDC.64 UR4, c[0x0][0x2d0] ;  /* 0x0000b40000047ab9 */ /* 0x000fe20000000a00 */
[----:B------:R-:W1:Y:S02]  /*24040*/  S2R R4, SR_TID.X ;  /* 0x0000000000047919 */ /* 0x000e640000002100 */
[----:B------:R-:W-:Y:S01]  /*24050*/  IMAD.IADD R3, R3, 0x1, R0 ;  /* 0x0000000103037824 */ /* 0x000fe200078e0200 */
[----:B-1----:R-:W-:-:S04]  /*24060*/  LOP3.LUT R4, R4, 0x7f, RZ, 0xc0, !PT ;  /* 0x0000007f04047812 */ /* 0x002fc800078ec0ff */
[----:B------:R-:W-:Y:S02]  /*24070*/  SHF.R.U32.HI R5, RZ, 0x3, R4 ;  /* 0x00000003ff057819 */ /* 0x000fe40000011604 */
[----:B------:R-:W1:Y:S02]  /*24080*/  S2R R4, SR_TID.X ;  /* 0x0000000000047919 */ /* 0x000e640000002100 */
[----:B-1----:R-:W-:-:S05]  /*24090*/  IMAD.SHL.U32 R4, R4, 0x10, RZ ;  /* 0x0000001004047824 */ /* 0x002fca00078e00ff */
[----:B------:R-:W-:Y:S02]  /*240a0*/  LOP3.LUT R4, R5, 0x70, R4, 0xf8, !PT ;  /* 0x0000007005047812 */ /* 0x000fe400078ef804 */
[----:B------:R-:W1:Y:S02]  /*240b0*/  @P0 LDC R5, c[0x0][0x44c] ;  /* 0x00011300ff050b82 */ /* 0x000e640000000800 */
[----:B------:R-:W-:-:S05]  /*240c0*/  LOP3.LUT R4, R4, R17, RZ, 0xfc, !PT ;  /* 0x0000001104047212 */ /* 0x000fca00078efcff */
[----:B------:R-:W-:Y:S02]  /*240d0*/  IMAD.MOV.U32 R0, RZ, RZ, R4 ;  /* 0x000000ffff007224 */ /* 0x000fe400078e0004 */
[----:B-1----:R-:W-:-:S05]  /*240e0*/  @P0 IMAD.HI.U32 R5, R4, R5, RZ ;  /* 0x0000000504050227 */ /* 0x002fca00078e00ff */
[----:B0-----:R-:W-:-:S05]  /*240f0*/  @P0 SHF.R.U32.HI R0, RZ, R6, R5 ;  /* 0x00000006ff000219 */ /* 0x001fca0000011605 */
[----:B------:R-:W-:Y:S02]  /*24100*/  IMAD.MOV R5, RZ, RZ, -R0 ;  /* 0x000000ffff057224 */ /* 0x000fe400078e0a00 */
[----:B------:R-:W-:-:S04]  /*24110*/  IMAD.WIDE.U32 R2, R0, UR4, R2 ;  /* 0x0000000400027c25 */ /* 0x000fc8000f8e0002 */
[----:B------:R-:W-:Y:S01]  /*24120*/  IMAD R4, R7, R5, R4 ;  /* 0x0000000507047224 */ /* 0x000fe200078e0204 */
[----:B------:R-:W-:-:S05]  /*24130*/  SHF.R.S32.HI R5, RZ, 0x1f, R0 ;  /* 0x0000001fff057819 */ /* 0x000fca0000011400 */
[----:B------:R-:W-:-:S04]  /*24140*/  IMAD R5, R5, UR4, RZ ;  /* 0x0000000405057c24 */ /* 0x000fc8000f8e02ff */
[----:B------:R-:W-:Y:S01]  /*24150*/  IMAD R0, R0, UR5, R5 ;  /* 0x0000000500007c24 */ /* 0x000fe2000f8e0205 */
[----:B------:R-:W-:-:S04]  /*24160*/  ULDC.64 UR4, c[0x0][0x2c8] ;  /* 0x0000b20000047ab9 */ /* 0x000fc80000000a00 */
[----:B------:R-:W-:Y:S02]  /*24170*/  IADD3 R3, R3, R0, RZ ;  /* 0x0000000003037210 */ /* 0x000fe40007ffe0ff */
[----:B------:R-:W-:Y:S01]  /*24180*/  SHF.R.S32.HI R0, RZ, 0x1f, R4 ;  /* 0x0000001fff007819 */ /* 0x000fe20000011404 */
[----:B------:R-:W-:-:S04]  /*24190*/  IMAD.WIDE.U32 R2, R4, UR4, R2 ;  /* 0x0000000404027c25 */ /* 0x000fc8000f8e0002 */
[----:B------:R-:W-:-:S04]  /*241a0*/  IMAD R0, R0, UR4, RZ ;  /* 0x0000000400007c24 */ /* 0x000fc8000f8e02ff */
[----:B------:R-:W-:Y:S01]  /*241b0*/  IMAD R4, R4, UR5, R0 ;  /* 0x0000000504047c24 */ /* 0x000fe2000f8e0200 */
[----:B------:R-:W-:-:S03]  /*241c0*/  ULDC.64 UR4, c[0x0][0x280] ;  /* 0x0000a00000047ab9 */ /* 0x000fc60000000a00 */
[----:B------:R-:W-:Y:S01]  /*241d0*/  IMAD.IADD R3, R3, 0x1, R4 ;  /* 0x0000000103037824 */ /* 0x000fe200078e0204 */
[----:B------:R-:W-:Y:S01]  /*241e0*/  LEA R4, P0, R2, UR4, 0x1 ;  /* 0x0000000402047c11 */ /* 0x000fe2000f8008ff */
        /* <DEDUP_REMOVED lines=8> */
[----:B------:R-:W2:Y:S04]  /*24270*/  LDL.LU R6, [R1+0x50] ;  /* 0x0000500001067983 */ /* 0x000ea80000300800 */
[----:B------:R-:W3:Y:S01]  /*24280*/  LDL R9, [R1+0x2c] ;  /* 0x00002c0001097983 */ /* 0x000ee20000100800 */
[----:B------:R-:W-:Y:S01]  /*24290*/  IMAD.IADD R0, R10, 0x1, R17 ;  /* 0x000000010a007824 */ /* 0x000fe200078e0211 */
[----:B------:R-:W-:Y:S02]  /*242a0*/  ULDC.64 UR4, c[0x0][0x208] ;  /* 0x0000820000047ab9 */ /* 0x000fe40000000a00 */
[----:B------:R-:W-:Y:S01]  /*242b0*/  SHFL.IDX PT, R5, R4, 0x1, 0x181f ;  /* 0x00381f0004057f89 */ /* 0x000fe200000e0000 */
[----:B--2---:R-:W-:-:S03]  /*242c0*/  IMAD R2, R6, R7, RZ ;  /* 0x0000000706027224 */ /* 0x004fc600078e02ff */
[----:B------:R-:W0:Y:S02]  /*242d0*/  SHFL.IDX PT, R7, R4, RZ, 0x181f ;  /* 0x00181fff04077589 */ /* 0x000e2400000e0000 */
[----:B------:R-:W-:Y:S02]  /*242e0*/  ISETP.GE.AND P2, PT, R0, R2, PT ;  /* 0x000000020000720c */ /* 0x000fe40003f46270 */
[----:B------:R-:W1:Y:S11]  /*242f0*/  SHFL.IDX PT, R6, R3, RZ, 0x181f ;  /* 0x00181fff03067589 */ /* 0x000e7600000e0000 */
[----:B0-----:R-:W-:-:S05]  /*24300*/  @!P2 LEA R7, P5, R8, R7, 0x1 ;  /* 0x000000070807a211 */ /* 0x001fca00078a08ff */
[----:B-1----:R-:W-:-:S05]  /*24310*/  @!P2 IMAD.X R6, RZ, RZ, R6, P5 ;  /* 0x000000ffff06a224 */ /* 0x002fca00028e0606 */
[----:B------:R-:W-:-:S04]  /*24320*/  @!P2 LOP3.LUT R7, R7, R6, RZ, 0x3c, !PT ;  /* 0x000000060707a212 */ /* 0x000fc800078e3cff */
[----:B------:R-:W-:-:S04]  /*24330*/  @!P2 LOP3.LUT R6, R7, R6, RZ, 0x3c, !PT ;  /* 0x000000060706a212 */ /* 0x000fc800078e3cff */
[----:B------:R-:W-:-:S05]  /*24340*/  @!P2 LOP3.LUT R7, R7, R6, RZ, 0x3c, !PT ;  /* 0x000000060707a212 */ /* 0x000fca00078e3cff */
[----:B---3--:R-:W-:Y:S04]  /*24350*/  @!P2 LDGSTS.E.BYPASS.LTC128B.128 [R9+0x14400], desc[UR4][R6.64], !P4 ;  /* 0x144000000609afae */ /* 0x008fe8000e101d44 */
[----:B------:R-:W-:Y:S04]  /*24360*/  @!P2 LDGSTS.E.BYPASS.LTC128B.128 [R9+0x18400], desc[UR4][R6.64+0x80], !P3 ;  /* 0x184000800609afae */ /* 0x000fe8000d901d44 */
[----:B------:R-:W-:Y:S04]  /*24370*/  @!P2 LDGSTS.E.BYPASS.LTC128B.128 [R9+0x1c400], desc[UR4][R6.64+0x100], !P0 ;  /* 0x1c4001000609afae */ /* 0x000fe8000c101d44 */
[----:B------:R0:W-:Y:S04]  /*24380*/  @!P2 LDGSTS.E.BYPASS.LTC128B.128 [R9+0x20400], desc[UR4][R6.64+0x180], !P1 ;  /* 0x204001800609afae */ /* 0x0001e8000c901d44 */
[----:B0-----:R-:W0:Y:S01]  /*24390*/  SHFL.IDX PT, R7, R3, 0x1, 0x181f ;  /* 0x00381f0003077f89 */ /* 0x001e2200000e0000 */
[----:B------:R-:W-:-:S04]  /*243a0*/  IADD3 R6, R0, 0x10, RZ ;  /* 0x0000001000067810 */ /* 0x000fc80007ffe0ff */
[----:B------:R-:W-:-:S13]  /*243b0*/  ISETP.GE.AND P2, PT, R6, R2, PT ;  /* 0x000000020600720c */ /* 0x000fda0003f46270 */
[----:B------:R-:W-:-:S05]  /*243c0*/  @!P2 LEA R5, P5, R8, R5, 0x1 ;  /* 0x000000050805a211 */ /* 0x000fca00078a08ff */
[----:B0-----:R-:W-:-:S04]  /*243d0*/  @!P2 IMAD.X R6, RZ, RZ, R7, P5 ;  /* 0x000000ffff06a224 */ /* 0x001fc800028e0607 */
[----:B------:R-:W-:Y:S01]  /*243e0*/  @!P2 IMAD.MOV.U32 R7, RZ, RZ, R6 ;  /* 0x000000ffff07a224 */ /* 0x000fe200078e0006 */
[----:B------:R-:W-:Y:S02]  /*243f0*/  @!P2 MOV R6, R5 ;  /* 0x000000050006a202 */ /* 0x000fe40000000f00 */
[----:B------:R-:W0:Y:S04]  /*24400*/  SHFL.IDX PT, R5, R4, 0x2, 0x181f ;  /* 0x00581f0004057f89 */ /* 0x000e2800000e0000 */
[----:B------:R-:W-:Y:S04]  /*24410*/  @!P2 LDGSTS.E.BYPASS.LTC128B.128 [R9+0x14c00], desc[UR4][R6.64], !P4 ;  /* 0x14c000000609afae */ /* 0x000fe8000e101d44 */
[----:B------:R-:W-:Y:S04]  /*24420*/  @!P2 LDGSTS.E.BYPASS.LTC128B.128 [R9+0x18c00], desc[UR4][R6.64+0x80], !P3 ;  /* 0x18c000800609afae */ /* 0x000fe8000d901d44 */
[----:B------:R-:W-:Y:S04]  /*24430*/  @!P2 LDGSTS.E.BYPASS.LTC128B.128 [R9+0x1cc00], desc[UR4][R6.64+0x100], !P0 ;  /* 0x1cc001000609afae */ /* 0x000fe8000c101d44 */
[----:B------:R1:W-:Y:S04]  /*24440*/  @!P2 LDGSTS.E.BYPASS.LTC128B.128 [R9+0x20c00], desc[UR4][R6.64+0x180], !P1 ;  /* 0x20c001800609afae */ /* 0x0003e8000c901d44 */
[----:B-1----:R-:W1:Y:S01]  /*24450*/  SHFL.IDX PT, R7, R3, 0x2, 0x181f ;  /* 0x00581f0003077f89 */ /* 0x002e6200000e0000 */
[----:B------:R-:W-:-:S05]  /*24460*/  VIADD R6, R0, 0x20 ;  /* 0x0000002000067836 */ /* 0x000fca0000000000 */
[----:B------:R-:W-:-:S13]  /*24470*/  ISETP.GE.AND P2, PT, R6, R2, PT ;  /* 0x000000020600720c */ /* 0x000fda0003f46270 */
[----:B0-----:R-:W-:-:S05]  /*24480*/  @!P2 LEA R5, P5, R8, R5, 0x1 ;  /* 0x000000050805a211 */ /* 0x001fca00078a08ff */
[----:B-1----:R-:W-:-:S05]  /*24490*/  @!P2 IMAD.X R6, RZ, RZ, R7, P5 ;  /* 0x000000ffff06a224 */ /* 0x002fca00028e0607 */
[----:B------:R-:W-:Y:S01]  /*244a0*/  @!P2 MOV R7, R6 ;  /* 0x000000060007a202 */ /* 0x000fe20000000f00 */
[----:B------:R-:W-:Y:S02]  /*244b0*/  @!P2 IMAD.MOV.U32 R6, RZ, RZ, R5 ;  /* 0x000000ffff06a224 */ /* 0x000fe400078e0005 */
        /* <DEDUP_REMOVED lines=8> */
[----:B0-----:R-:W-:-:S04]  /*24540*/  @!P2 LEA R5, P5, R8, R5, 0x1 ;  /* 0x000000050805a211 */ /* 0x001fc800078a08ff */
[----:B-1----:R-:W-:-:S05]  /*24550*/  @!P2 IADD3.X R6, RZ, R7, RZ, P5, !PT ;  /* 0x00000007ff06a210 */ /* 0x002fca0002ffe4ff */
[----:B------:R-:W-:Y:S02]  /*24560*/  @!P2 IMAD.MOV.U32 R7, RZ, RZ, R6 ;  /* 0x000000ffff07a224 */ /* 0x000fe400078e0006 */
[----:B------:R-:W-:Y:S02]  /*24570*/  @!P2 IMAD.MOV.U32 R6, RZ, RZ, R5 ;  /* 0x000000ffff06a224 */ /* 0x000fe400078e0005 */
[----:B------:R-:W0:Y:S04]  /*24580*/  SHFL.IDX PT, R5, R4, 0x4, 0x181f ;  /* 0x00981f0004057f89 */ /* 0x000e2800000e0000 */
[----:B------:R-:W-:Y:S04]  /*24590*/  @!P2 LDGSTS.E.BYPASS.LTC128B.128 [R9+0x15c00], desc[UR4][R6.64], !P4 ;  /* 0x15c000000609afae */ /* 0x000fe8000e101d44 */
[----:B------:R-:W-:Y:S04]  /*245a0*/  @!P2 LDGSTS.E.BYPASS.LTC128B.128 [R9+0x19c00], desc[UR4][R6.64+0x80], !P3 ;  /* 0x19c000800609afae */ /* 0x000fe8000d901d44 */
[----:B------:R-:W-:Y:S04]  /*245b0*/  @!P2 LDGSTS.E.BYPASS.LTC128B.128 [R9+0x1dc00], desc[UR4][R6.64+0x100], !P0 ;  /* 0x1dc001000609afae */ /* 0x000fe8000c101d44 */
[----:B------:R1:W-:Y:S04]  /*245c0*/  @!P2 LDGSTS.E.BYPASS.LTC128B.128 [R9+0x21c00], desc[UR4][R6.64+0x180], !P1 ;  /* 0x21c001800609afae */ /* 0x0003e8000c901d44 */
[----:B-1----:R-:W1:Y:S01]  /*245d0*/  SHFL.IDX PT, R7, R3, 0x4, 0x181f ;  /* 0x00981f0003077f89 */ /* 0x002e6200000e0000 */
[----:B------:R-:W-:-:S04]  /*245e0*/  IADD3 R6, R0, 0x40, RZ ;  /* 0x0000004000067810 */ /* 0x000fc80007ffe0ff */
[----:B------:R-:W-:-:S13]  /*245f0*/  ISETP.GE.AND P2, PT, R6, R2, PT ;  /* 0x000000020600720c */ /* 0x000fda0003f46270 */
[----:B0-----:R-:W-:-:S05]  /*24600*/  @!P2 LEA R5, P5, R8, R5, 0x1 ;  /* 0x000000050805a211 */ /* 0x001fca00078a08ff */
[----:B-1----:R-:W-:-:S04]  /*24610*/  @!P2 IMAD.X R6, RZ, RZ, R7, P5 ;  /* 0x000000ffff06a224 */ /* 0x002fc800028e0607 */
        /* <DEDUP_REMOVED lines=26> */
[----:B------:R0:W1:Y:S04]  /*247c0*/  SHFL.IDX PT, R5, R3, 0x7, 0x181f ;  /* 0x00f81f0003057f89 */ /* 0x00006800000e0000 */
[----:B------:R0:W-:Y:S04]  /*247d0*/  @!P2 LDGSTS.E.BYPASS.LTC128B.128 [R9+0x17400], desc[UR4][R6.64], !P4 ;  /* 0x174000000609afae */ /* 0x0001e8000e101d44 */
[----:B------:R0:W-:Y:S04]  /*247e0*/  @!P2 LDGSTS.E.BYPASS.LTC128B.128 [R9+0x1b400], desc[UR4][R6.64+0x80], !P3 ;  /* 0x1b4000800609afae */ /* 0x0001e8000d901d44 */
[----:B------:R0:W-:Y:S04]  /*247f0*/  @!P2 LDGSTS.E.BYPASS.LTC128B.128 [R9+0x1f400], desc[UR4][R6.64+0x100], !P0 ;  /* 0x1f4001000609afae */ /* 0x0001e8000c101d44 */
[----:B------:R0:W-:Y:S04]  /*24800*/  @!P2 LDGSTS.E.BYPASS.LTC128B.128 [R9+0x23400], desc[UR4][R6.64+0x180], !P1 ;  /* 0x234001800609afae */ /* 0x0001e8000c901d44 */
[----:B------:R0:W2:Y:S02]  /*24810*/  SHFL.IDX PT, R3, R4, 0x7, 0x181f ;  /* 0x00f81f0004037f89 */ /* 0x0000a400000e0000 */
.L_x_1103:
[----:B------:R-:W-:Y:S01]  /*24820*/  IADD3 R0, R0, 0x70, RZ ;  /* 0x0000007000007810 */ /* 0x000fe20007ffe0ff */
[----:B------:R-:W-:Y:S03]  /*24830*/  BSSY B0, `(.L_x_945) ;  /* 0x000000e000007945 */ /* 0x000fe60003800000 */
        /* <DEDUP_REMOVED lines=13> */
.L_x_946:
[----:B------:R-:W-:Y:S05]  /*24910*/  BSYNC B0 ;  /* 0x0000000000007941 */ /* 0x000fea0003800000 */
.L_x_945:
[----:B------:R4:W5:Y:S01]  /*24920*/  LDL R8, [R1+0x4] ;  /* 0x0000040001087983 */ /* 0x0009620000100800 */
[----:B------:R-:W-:Y:S01]  /*24930*/  PLOP3.LUT P0, PT, PT, PT, PT, 0x80, 0x0 ;  /* 0x000000000000781c */ /* 0x000fe20003f0f070 */
[----:B------:R-:W-:-:S12]  /*24940*/  NOP ;  /* 0x0000000000007918 */ /* 0x000fd80000000000 */
.L_x_947:
[----:B---3--:R-:W3:Y:S01]  /*24950*/  LDL R2, [R1+0x4] ;  /* 0x0000040001027983 */ /* 0x008ee20000100800 */
[----:B------:R-:W-:Y:S02]  /*24960*/  PLOP3.LUT P1, PT, P1, P0, PT, 0xa2, 0x0 ;  /* 0x000000000000781c */ /* 0x000fe40000f21472 */
[----:B---3--:R-:W-:-:S08]  /*24970*/  @P0 R2UR P1, UR4, R2 ;  /* 0x00000000020402ca */ /* 0x008fd00000020000 */
[----:B------:R-:W-:-:S05]  /*24980*/  @P0 PLOP3.LUT P0, PT, P1, PT, PT, 0x80, 0x0 ;  /* 0x000000000000081c */ /* 0x000fca0000f0f070 */
[----:B------:R-:W-:Y:S01]  /*24990*/  @!P1 SYNCS.ARRIVE.TRANS64.RED.A0T1 RZ, [UR4+0x38800], RZ ;  /* 0x038800ffffff99a7 */ /* 0x000fe20008200404 */
[----:B------:R-:W-:Y:S07]  /*249a0*/  @!P1 ARRIVES.LDGSTSBAR.64.TRANSCNT [UR4+0x38800] ;  /* 0x03880000ff0099b0 */ /* 0x000fee0008000a84 */
[----:B------:R-:W-:Y:S05]  /*249b0*/  @P0 BRA.U.ANY `(.L_x_947) ;  /* 0xfffffffd00e40947 */ /* 0x000fea000393ffff */
[----:B0-2---:R-:W2:Y:S02]  /*249c0*/  LDL.LU R3, [R1+0x54] ;  /* 0x0000540001037983 */ /* 0x005ea40000300800 */
[----:B--2---:R-:W-:-:S05]  /*249d0*/  VIADD R3, R3, 0x1 ;  /* 0x0000000103037836 */ /* 0x004fca0000000000 */
[----:B------:R0:W-:Y:S01]  /*249e0*/  STL [R1+0x54], R3 ;  /* 0x0000540301007387 */ /* 0x0001e20000100800 */
[----:B------:R-:W-:-:S04]  /*249f0*/  LEA.HI R0, R3, R3, RZ, 0x1 ;  /* 0x0000000303007211 */ /* 0x000fc800078f08ff */
[----:B------:R-:W-:-:S04]  /*24a00*/  LOP3.LUT R0, R0, 0xfffffffe, RZ, 0xc0, !PT ;  /* 0xfffffffe00007812 */ /* 0x000fc800078ec0ff */
[----:B------:R-:W-:-:S04]  /*24a10*/  IADD3 R0, R3, -R0, RZ ;  /* 0x8000000003007210 */ /* 0x000fc80007ffe0ff */
[----:B------:R-:W-:Y:S01]  /*24a20*/  SHF.L.U32 R0, R0, 0x1f, RZ ;  /* 0x0000001f00007819 */ /* 0x000fe200000006ff */
[----:B------:R-:W-:Y:S01]  /*24a30*/  NOP ;  /* 0x0000000000007918 */ /* 0x000fe20000000000 */
[----:B------:R0:W-:Y:S01]  /*24a40*/  SYNCS.ARRIVE.TRANS64.A1T0 RZ, [R2+URZ+0x38800], RZ ;  /* 0x038800ff02ff79a7 */ /* 0x0001e2000810003f */
[----:B------:R-:W-:Y:S01]  /*24a50*/  BSSY B0, `(.L_x_948) ;  /* 0x0000003000007945 */ /* 0x000fe20003800000 */
[----:B------:R-:W2:Y:S03]  /*24a60*/  SYNCS.PHASECHK.TRANS64.TRYWAIT P0, [R2+URZ+0x38820], R0 ;  /* 0x03882000020075a7 */ /* 0x000ea6000800017f */
[----:B0-2---:R-:W-:Y:S05]  /*24a70*/  @!P0 BRA `(.L_x_949) ;  /* 0x00000058007c8947 */ /* 0x005fea0003800000 */
.L_x_1104:
[----:B------:R-:W-:Y:S05]  /*24a80*/  BSYNC B0 ;  /* 0x0000000000007941 */ /* 0x000fea0003800000 */
.L_x_948:
[----:B0-----:R-:W2:Y:S01]  /*24a90*/  LDL.LU R2, [R1+0x4c] ;  /* 0x00004c0001027983 */ /* 0x001ea20000300800 */
[----:B------:R-:W-:Y:S01]  /*24aa0*/  BSSY B0, `(.L_x_950) ;  /* 0x00002c2000007945 */ /* 0x000fe20003800000 */
[----:B--2---:R-:W-:-:S13]  /*24ab0*/  ISETP.GE.AND P0, PT, R2, 0x51, PT ;  /* 0x000000510200780c */ /* 0x004fda0003f06270 */
[----:B------:R-:W-:Y:S05]  /*24ac0*/  @!P0 BRA `(.L_x_951) ;  /* 0x0000002800fc8947 */ /* 0x000fea0003800000 */
[----:B------:R-:W2:Y:S01]  /*24ad0*/  LDL R2, [R1+0x38] ;  /* 0x0000380001027983 */ /* 0x000ea20000100800 */
[----:B------:R-:W-:Y:S01]  /*24ae0*/  IMAD.MOV.U32 R0, RZ, RZ, 0x1 ;  /* 0x00000001ff007424 */ /* 0x000fe200078e00ff */
[----:B------:R-:W-:Y:S01]  /*24af0*/  BSSY B2, `(.L_x_952) ;  /* 0x00000ef000027945 */ /* 0x000fe20003800000 */
[----:B--2--5:R-:W-:-:S05]  /*24b00*/  IMAD.MOV R8, RZ, RZ, -R2 ;  /* 0x000000ffff087224 */ /* 0x024fca00078e0a02 */
[----:B------:R-:W-:-:S04]  /*24b10*/  VIADDMNMX R8, R8, R0, 0xffffffff, !PT ;  /* 0xffffffff08087446 */ /* 0x000fc80007800100 */
[----:B------:R-:W-:-:S04]  /*24b20*/  IADD3 R0, R2, R8, RZ ;  /* 0x0000000802007210 */ /* 0x000fc80007ffe0ff */
[----:B------:R-:W-:-:S04]  /*24b30*/  LOP3.LUT R0, R0, 0x1, RZ, 0xc0, !PT ;  /* 0x0000000100007812 */ /* 0x000fc800078ec0ff */
[----:B------:R-:W-:Y:S01]  /*24b40*/  ISETP.NE.U32.AND P0, PT, R0, 0x1, PT ;  /* 0x000000010000780c */ /* 0x000fe20003f05070 */
[----:B------:R-:W-:-:S12]  /*24b50*/  VIADD R0, R2, 0xfffffffe ;  /* 0xfffffffe02007836 */ /* 0x000fd80000000000 */
[----:B------:R-:W-:Y:S05]  /*24b60*/  @P0 BRA `(.L_x_953) ;  /* 0x0000000c009c0947 */ /* 0x000fea0003800000 */
[----:B------:R-:W2:Y:S04]  /*24b70*/  LDL R4, [R1+0x8] ;  /* 0x0000080001047983 */ /* 0x000ea80000100800 */
[----:B------:R-:W3:Y:S04]  /*24b80*/  LDL R3, [R1+0xc] ;  /* 0x00000c0001037983 */ /* 0x000ee80000100800 */
[----:B------:R-:W5:Y:S01]  /*24b90*/  LDL R2, [R1+0x14] ;  /* 0x0000140001027983 */ /* 0x000f620000100800 */
[----:B------:R-:W-:Y:S01]  /*24ba0*/  BSSY B1, `(.L_x_954) ;  /* 0x00000df000017945 */ /* 0x000fe20003800000 */
[----:B--2---:R-:W-:Y:S01]  /*24bb0*/  LOP3.LUT P1, RZ, R4, 0x4, RZ, 0xc0, !PT ;  /* 0x0000000404ff7812 */ /* 0x004fe2000782c0ff */
[----:B---3--:R-:W-:-:S05]  /*24bc0*/  VIADD R7, R3, 0x1 ;  /* 0x0000000103077836 */ /* 0x008fca0000000000 */
[----:B------:R-:W-:-:S04]  /*24bd0*/  ISETP.NE.AND P0, PT, R7, 0x2, PT ;  /* 0x000000020700780c */ /* 0x000fc80003f05270 */
[----:B------:R-:W-:Y:S02]  /*24be0*/  SEL R9, RZ, 0x1, P0 ;  /* 0x00000001ff097807 */ /* 0x000fe40000000000 */
[----:B------:R-:W-:Y:S02]  /*24bf0*/  SEL R7, R7, RZ, P0 ;  /* 0x000000ff07077207 */ /* 0x000fe40000000000 */
[----:B-----5:R-:W-:Y:S01]  /*24c00*/  LOP3.LUT R9, R2, R9, RZ, 0x3c, !PT ;  /* 0x0000000902097212 */ /* 0x020fe200078e3cff */
[----:B------:R-:W-:Y:S06]  /*24c10*/  @!P1 BRA `(.L_x_955) ;  /* 0x0000000c005c9947 */ /* 0x000fec0003800000 */
[----:B------:R0:W5:Y:S01]  /*24c20*/  LDL R4, [R1] ;  /* 0x0000000001047983 */ /* 0x0001620000100800 */
[----:B------:R-:W-:Y:S02]  /*24c30*/  ULDC.64 UR4, c[0x0][0x418] ;  /* 0x0001060000047ab9 */ /* 0x000fe40000000a00 */
[----:B------:R-:W-:-:S04]  /*24c40*/  ISETP.NE.U32.AND P0, PT, RZ, UR4, PT ;  /* 0x00000004ff007c0c */ /* 0x000fc8000bf05070 */
[----:B------:R-:W-:-:S13]  /*24c50*/  ISETP.NE.AND.EX P0, PT, RZ, UR5, PT, P0 ;  /* 0x00000005ff007c0c */ /* 0x000fda000bf05300 */
[----:B0-----:R-:W-:Y:S05]  /*24c60*/  @!P0 BRA `(.L_x_956) ;  /* 0x0000000000508947 */ /* 0x001fea0003800000 */
[----:B------:R-:W2:Y:S01]  /*24c70*/  LDL R10, [R1+0x28] ;  /* 0x00002800010a7983 */ /* 0x000ea20000100800 */
[----:B-1----:R-:W0:Y:S01]  /*24c80*/  LDC R5, c[0x0][0x43c] ;  /* 0x00010f00ff057b82 */ /* 0x002e220000000800 */
[----:B------:R-:W-:Y:S02]  /*24c90*/  ULDC.64 UR6, c[0x0][0x428] ;  /* 0x00010a0000067ab9 */ /* 0x000fe40000000a00 */
[----:B------:R-:W3:Y:S01]  /*24ca0*/  LDL R6, [R1+0x10] ;  /* 0x0000100001067983 */ /* 0x000ee20000100800 */
[----:B------:R-:W-:Y:S01]  /*24cb0*/  ULDC.64 UR8, c[0x0][0x208] ;  /* 0x0000820000087ab9 */ /* 0x000fe20000000a00 */
[----:B0-----:R-:W-:-:S13]  /*24cc0*/  ISETP.NE.AND P0, PT, R5, 0x1, PT ;  /* 0x000000010500780c */ /* 0x001fda0003f05270 */
[----:B------:R-:W0:Y:S02]  /*24cd0*/  @P0 LDC.64 R2, c[0x0][0x440] ;  /* 0x00011000ff020b82 */ /* 0x000e240000000a00 */
[----:B0----5:R-:W-:Y:S01]  /*24ce0*/  @P0 IMAD.HI.U32 R4, R0, R2, RZ ;  /* 0x0000000200040227 */ /* 0x021fe200078e00ff */
[----:B------:R-:W-:-:S04]  /*24cf0*/  MOV R2, R0 ;  /* 0x0000000000027202 */ /* 0x000fc80000000f00 */
        /* <DEDUP_REMOVED lines=9> */
[----:B------:R-:W-:-:S05]  /*24d90*/  LEA.HI.X R5, R2, UR5, R3, 0x2, P0 ;  /* 0x0000000502057c11 */ /* 0x000fca00080f1403 */
[----:B------:R0:W5:Y:S04]  /*24da0*/  LDG.E R4, desc[UR8][R4.64] ;  /* 0x0000000804047981 */ /* 0x000168000c1e1900 */
.L_x_956:
[----:B------:R-:W2:Y:S01]  /*24db0*/  LDL R2, [R1+0x4] ;  /* 0x0000040001027983 */ /* 0x000ea20000100800 */
[----:B------:R-:W-:Y:S01]  /*24dc0*/  BSSY B3, `(.L_x_957) ;  /* 0x0000005000037945 */ /* 0x000fe20003800000 */
[----:B--2---:R-:W-:Y:S02]  /*24dd0*/  LEA R3, R7, R2, 0x3 ;  /* 0x0000000207037211 */ /* 0x004fe400078e18ff */
[----:B------:R-:W-:-:S04]  /*24de0*/  SHF.L.U32 R2, R9, 0x1f, RZ ;  /* 0x0000001f09027819 */ /* 0x000fc800000006ff */
[----:B------:R-:W2:Y:S02]  /*24df0*/  SYNCS.PHASECHK.TRANS64.TRYWAIT P0, [R3+URZ+0x38840], R2 ;  /* 0x03884002030075a7 */ /* 0x000ea4000800017f */
[----:B--2---:R-:W-:Y:S05]  /*24e00*/  @!P0 BRA `(.L_x_958) ;  /* 0x0000005400b08947 */ /* 0x004fea0003800000 */
.L_x_1105:
[----:B------:R-:W-:Y:S05]  /*24e10*/  BSYNC B3 ;  /* 0x0000000000037941 */ /* 0x000fea0003800000 */
.L_x_957:
[----:B01----:R-:W0:Y:S01]  /*24e20*/  S2R R5, SR_TID.X ;  /* 0x0000000000057919 */ /* 0x003e220000002100 */
[----:B------:R-:W-:Y:S01]  /*24e30*/  BSSY B3, `(.L_x_959) ;  /* 0x000000a000037945 */ /* 0x000fe20003800000 */
[----:B0-----:R-:W-:-:S04]  /*24e40*/  LOP3.LUT R5, R5, 0x7f, RZ, 0xc0, !PT ;  /* 0x0000007f05057812 */ /* 0x001fc800078ec0ff */
[----:B------:R-:W-:-:S13]  /*24e50*/  ISETP.NE.AND P0, PT, R5, RZ, PT ;  /* 0x000000ff0500720c */ /* 0x000fda0003f05270 */
[----:B------:R-:W-:Y:S05]  /*24e60*/  @P0 BRA `(.L_x_960) ;  /* 0x0000000000180947 */ /* 0x000fea0003800000 */
[----:B------:R-:W3:Y:S01]  /*24e70*/  LDL R5, [R1+0x8] ;  /* 0x0000080001057983 */ /* 0x000ee20000100800 */
[----:B--2---:R-:W-:-:S04]  /*24e80*/  IMAD.MOV.U32 R2, RZ, RZ, 0xa000 ;  /* 0x0000a000ff027424 */ /* 0x004fc800078e00ff */
[----:B------:R0:W-:Y:S01]  /*24e90*/  SYNCS.ARRIVE.TRANS64 RZ, [R3+URZ+0x38830], R2 ;  /* 0x0388300203ff79a7 */ /* 0x0001e2000800003f */
[----:B---3--:R-:W-:-:S13]  /*24ea0*/  LOP3.LUT P1, RZ, R5, 0x1, RZ, 0xc0, !PT ;  /* 0x0000000105ff7812 */ /* 0x008fda000782c0ff */
[----:B0-----:R-:W-:Y:S05]  /*24eb0*/  @!P1 BRA `(.L_x_960) ;  /* 0x0000000000049947 */ /* 0x001fea0003800000 */
[----:B------:R-:W-:Y:S01]  /*24ec0*/  BPT.TRAP 0x1 ;  /* 0x000000040000795c */ /* 0x000fe20000300000 */
.L_x_960:
[----:B------:R-:W-:Y:S05]  /*24ed0*/  BSYNC B3 ;  /* 0x0000000000037941 */ /* 0x000fea0003800000 */
.L_x_959:
[----:B------:R-:W3:Y:S04]  /*24ee0*/  LDL R5, [R1+0x4] ;  /* 0x0000040001057983 */ /* 0x000ee80000100800 */
[----:B--2---:R-:W2:Y:S01]  /*24ef0*/  LDL R2, [R1+0x1c] ;  /* 0x00001c0001027983 */ /* 0x004ea20000100800 */
        /* <DEDUP_REMOVED lines=8> */
[----:B---3--:R-:W-:-:S02]  /*24f80*/  IMAD R6, R7, 0xa000, R5 ;  /* 0x0000a00007067824 */ /* 0x008fc400078e0205 */
[----:B--2---:R-:W-:Y:S02]  /*24f90*/  IMAD R2, R0, 0x50, R2 ;  /* 0x0000005000027824 */ /* 0x004fe400078e0202 */
[----:B------:R-:W-:-:S09]  /*24fa0*/  VIADD R5, R6, 0x24400 ;  /* 0x0002440006057836 */ /* 0x000fd20000000000 */
.L_x_961:
        /* <DEDUP_REMOVED lines=16> */
.L_x_962:
        /* <DEDUP_REMOVED lines=16> */
.L_x_963:
        /* <DEDUP_REMOVED lines=16> */
.L_x_964:
        /* <DEDUP_REMOVED lines=11> */
[----:B------:R-:W3:Y:S04]  /*25360*/  LDL R14, [R1+0x4] ;  /* 0x00000400010e7983 */ /* 0x000ee80000100800 */
[----:B------:R-:W3:Y:S01]  /*25370*/  LDL R6, [R1+0xc] ;  /* 0x00000c0001067983 */ /* 0x000ee20000100800 */
[----:B------:R-:W-:Y:S01]  /*25380*/  BSSY B3, `(.L_x_965) ;  /* 0x0000005000037945 */ /* 0x000fe20003800000 */
[----:B--2---:R-:W-:Y:S01]  /*25390*/  SHF.L.U32 R3, R15, 0x1f, RZ ;  /* 0x0000001f0f037819 */ /* 0x004fe200000006ff */
[----:B---3--:R-:W-:-:S04]  /*253a0*/  IMAD R2, R6, 0x8, R14 ;  /* 0x0000000806027824 */ /* 0x008fc800078e020e */
[----:B------:R-:W0:Y:S02]  /*253b0*/  SYNCS.PHASECHK.TRANS64.TRYWAIT P0, [R2+URZ+0x38860], R3 ;  /* 0x03886003020075a7 */ /* 0x000e24000800017f */
[----:B0-----:R-:W-:Y:S05]  /*253c0*/  @!P0 BRA `(.L_x_966) ;  /* 0x0000005000548947 */ /* 0x001fea0003800000 */
.L_x_1106:
[----:B------:R-:W-:Y:S05]  /*253d0*/  BSYNC B3 ;  /* 0x0000000000037941 */ /* 0x000fea0003800000 */
.L_x_965:
[----:B------:R-:W1:Y:S01]  /*253e0*/  S2R R5, SR_TID.X ;  /* 0x0000000000057919 */ /* 0x000e620000002100 */
[----:B------:R-:W-:-:S04]  /*253f0*/  UPRMT UR4, UR37, 0x9910, URZ ;  /* 0x0000991025047896 */ /* 0x000fc8000800003f */
[----:B------:R-:W-:Y:S01]  /*25400*/  UISETP.NE.AND UP0, UPT, UR4, 0x2, UPT ;  /* 0x000000020400788c */ /* 0x000fe2000bf05270 */
[----:B-1----:R-:W-:-:S04]  /*25410*/  LOP3.LUT R5, R5, 0x7f, RZ, 0xc0, !PT ;  /* 0x0000007f05057812 */ /* 0x002fc800078ec0ff */
[----:B------:R-:W-:-:S13]  /*25420*/  ISETP.NE.AND P0, PT, R5, RZ, PT ;  /* 0x000000ff0500720c */ /* 0x000fda0003f05270 */
[----:B0-----:R-:W-:-:S04]  /*25430*/  @!P0 MOV R3, 0xa000 ;  /* 0x0000a00000038802 */ /* 0x001fc80000000f00 */
[----:B------:R0:W-:Y:S01]  /*25440*/  @!P0 SYNCS.ARRIVE.TRANS64 RZ, [R2+URZ+0x38850], R3 ;  /* 0x0388500302ff89a7 */ /* 0x0001e2000800003f */
[----:B------:R-:W-:-:S13]  /*25450*/  PLOP3.LUT P0, PT, PT, PT, UP0, 0x80, 0x0 ;  /* 0x000000000000781c */ /* 0x000fda0003f0f008 */
[----:B0-----:R-:W-:Y:S05]  /*25460*/  @P0 BRA `(.L_x_967) ;  /* 0x0000000000040947 */ /* 0x001fea0003800000 */
[----:B------:R-:W-:Y:S01]  /*25470*/  BPT.TRAP 0x1 ;  /* 0x000000040000795c */ /* 0x000fe20000300000 */
.L_x_967:
[----:B------:R-:W2:Y:S01]  /*25480*/  LDL R3, [R1+0x8] ;  /* 0x0000080001037983 */ /* 0x000ea20000100800 */
[----:B------:R-:W-:Y:S01]  /*25490*/  BSSY B3, `(.L_x_968) ;  /* 0x0000004000037945 */ /* 0x000fe20003800000 */
[----:B--2---:R-:W-:-:S13]  /*254a0*/  LOP3.LUT P0, RZ, R3, 0x8, RZ, 0xc0, !PT ;  /* 0x0000000803ff7812 */ /* 0x004fda000780c0ff */
[----:B------:R-:W-:Y:S05]  /*254b0*/  @P0 BRA `(.L_x_969) ;  /* 0x0000000000040947 */ /* 0x000fea0003800000 */
[----:B------:R-:W-:Y:S01]  /*254c0*/  BPT.TRAP 0x1 ;  /* 0x000000040000795c */ /* 0x000fe20000300000 */
.L_x_969:
[----:B------:R-:W-:Y:S05]  /*254d0*/  BSYNC B3 ;  /* 0x0000000000037941 */ /* 0x000fea0003800000 */
.L_x_968:
[----:B------:R-:W2:Y:S04]  /*254e0*/  LDL R14, [R1+0x4] ;  /* 0x00000400010e7983 */ /* 0x000ea80000100800 */
[----:B------:R-:W2:Y:S04]  /*254f0*/  LDL.LU R3, [R1+0xc] ;  /* 0x00000c0001037983 */ /* 0x000ea80000300800 */
[----:B------:R-:W3:Y:S04]  /*25500*/  LDL R6, [R1+0x1c] ;  /* 0x00001c0001067983 */ /* 0x000ee80000100800 */
[----:B------:R-:W3:Y:S01]  /*25510*/  LDL.LU R5, [R1+0x18] ;  /* 0x0000180001057983 */ /* 0x000ee20000300800 */
[----:B------:R-:W-:Y:S01]  /*25520*/  R2UR UR10, R10 ;  /* 0x000000000a0a72ca */ /* 0x000fe200000e0000 */
[----:B------:R-:W-:Y:S01]  /*25530*/  UIADD3 UR4, UP0, UR38, 0x470, URZ ;  /* 0x0000047026047890 */ /* 0x000fe2000ff1e03f */
[----:B------:R-:W-:Y:S01]  /*25540*/  PLOP3.LUT P0, PT, PT, PT, PT, 0x80, 0x0 ;  /* 0x000000000000781c */ /* 0x000fe20003f0f070 */
[----:B------:R-:W-:Y:S01]  /*25550*/  VIADD R2, R2, 0x38850 ;  /* 0x0003885002027836 */ /* 0x000fe20000000000 */
[----:B------:R-:W-:Y:S01]  /*25560*/  UMOV UR6, 0x0 ;  /* 0x0000000000067882 */ /* 0x000fe20000000000 */
[----:B------:R-:W-:Y:S01]  /*25570*/  UIADD3.X UR5, URZ, UR39, URZ, UP0, !UPT ;  /* 0x000000273f057290 */ /* 0x000fe200087fe43f */
[----:B------:R-:W-:Y:S01]  /*25580*/  UMOV UR7, 0x14f00000 ;  /* 0x14f0000000077882 */ /* 0x000fe20000000000 */
[----:B--2---:R-:W-:-:S02]  /*25590*/  IMAD R3, R3, 0xa000, R14 ;  /* 0x0000a00003037824 */ /* 0x004fc400078e020e */
[----:B---3--:R-:W-:Y:S02]  /*255a0*/  IMAD R5, R5, 0x50, R6 ;  /* 0x0000005005057824 */ /* 0x008fe400078e0206 */
[----:B------:R-:W-:-:S07]  /*255b0*/  VIADD R6, R3, 0x400 ;  /* 0x0000040003067836 */ /* 0x000fce0000000000 */
.L_x_970:
        /* <DEDUP_REMOVED lines=12> */
[----:B------:R-:W-:Y:S01]  /*25680*/  UMOV UR6, 0x0 ;  /* 0x0000000000067882 */ /* 0x000fe20000000000 */
[----:B------:R-:W-:Y:S01]  /*25690*/  PLOP3.LUT P0, PT, PT, PT, PT, 0x80, 0x0 ;  /* 0x000000000000781c */ /* 0x000fe20003f0f070 */
[----:B------:R-:W-:Y:S01]  /*256a0*/  UMOV UR7, 0x14f00000 ;  /* 0x14f0000000077882 */ /* 0x000fe20000000000 */
[----:B------:R-:W-:-:S11]  /*256b0*/  IADD3 R6, R3, 0x2c00, RZ ;  /* 0x00002c0003067810 */ /* 0x000fd60007ffe0ff */
.L_x_971:
        /* <DEDUP_REMOVED lines=13> */
[----:B------:R-:W-:Y:S01]  /*25790*/  PLOP3.LUT P0, PT, PT, PT, PT, 0x80, 0x0 ;  /* 0x000000000000781c */ /* 0x000fe20003f0f070 */
[----:B------:R-:W-:Y:S01]  /*257a0*/  UMOV UR6, 0x0 ;  /* 0x0000000000067882 */ /* 0x000fe20000000000 */
[----:B------:R-:W-:-:S11]  /*257b0*/  UMOV UR7, 0x14f00000 ;  /* 0x14f0000000077882 */ /* 0x000fd60000000000 */
.L_x_972:
        /* <DEDUP_REMOVED lines=16> */
.L_x_973:
        /* <DEDUP_REMOVED lines=13> */
.L_x_955:
[----:B------:R-:W-:Y:S05]  /*25990*/  BSYNC B1 ;  /* 0x0000000000017941 */ /* 0x000fea0003800000 */
.L_x_954:
[----:B0-----:R-:W2:Y:S04]  /*259a0*/  LDL.LU R0, [R1+0x38] ;  /* 0x0000380001007983 */ /* 0x001ea80000300800 */
[----:B------:R0:W-:Y:S04]  /*259b0*/  STL [R1+0xc], R7 ;  /* 0x00000c0701007387 */ /* 0x0001e80000100800 */
[----:B------:R0:W-:Y:S02]  /*259c0*/  STL [R1+0x14], R9 ;  /* 0x0000140901007387 */ /* 0x0001e40000100800 */
[----:B0-2---:R-:W-:-:S07]  /*259d0*/  IADD3 R0, R0, -0x3, RZ ;  /* 0xfffffffd00007810 */ /* 0x005fce0007ffe0ff */
.L_x_953:
[----:B------:R-:W-:Y:S05]  /*259e0*/  BSYNC B2 ;  /* 0x0000000000027941 */ /* 0x000fea0003800000 */
.L_x_952:
[----:B------:R-:W2:Y:S01]  /*259f0*/  LDL.LU R2, [R1+0x3c] ;  /* 0x00003c0001027983 */ /* 0x000ea20000300800 */
[----:B------:R-:W-:-:S05]  /*25a00*/  IMAD.MOV R8, RZ, RZ, -R8 ;  /* 0x000000ffff087224 */ /* 0x000fca00078e0a08 */
[----:B--2---:R-:W-:-:S13]  /*25a10*/  ISETP.NE.AND P0, PT, R2, R8, PT ;  /* 0x000000080200720c */ /* 0x004fda0003f05270 */
[----:B------:R-:W-:Y:S05]  /*25a20*/  @!P0 BRA `(.L_x_951) ;  /* 0x0000001c00248947 */ /* 0x000fea0003800000 */
[----:B------:R0:W5:Y:S02]  /*25a30*/  LDL R8, [R1] ;  /* 0x0000000001087983 */ /* 0x0001640000100800 */
.L_x_1014:
[----:B--2---:R-:W2:Y:S04]  /*25a40*/  LDL R4, [R1+0x8] ;  /* 0x0000080001047983 */ /* 0x004ea80000100800 */
[----:B---3--:R-:W3:Y:S04]  /*25a50*/  LDL R3, [R1+0xc] ;  /* 0x00000c0001037983 */ /* 0x008ee80000100800 */
[----:B------:R-:W4:Y:S01]  /*25a60*/  LDL R2, [R1+0x14] ;  /* 0x0000140001027983 */ /* 0x000f220000100800 */
[----:B------:R-:W-:Y:S05]  /*25a70*/  YIELD ;  /* 0x0000000000007946 */ /* 0x000fea0003800000 */
[----:B------:R-:W-:Y:S01]  /*25a80*/  BSSY B1, `(.L_x_974) ;  /* 0x00000df000017945 */ /* 0x000fe20003800000 */
[----:B--2---:R-:W-:Y:S01]  /*25a90*/  LOP3.LUT P1, RZ, R4, 0x4, RZ, 0xc0, !PT ;  /* 0x0000000404ff7812 */ /* 0x004fe2000782c0ff */
[----:B---3--:R-:W-:-:S05]  /*25aa0*/  VIADD R4, R3, 0x1 ;  /* 0x0000000103047836 */ /* 0x008fca0000000000 */
[----:B------:R-:W-:-:S04]  /*25ab0*/  ISETP.NE.AND P0, PT, R4, 0x2, PT ;  /* 0x000000020400780c */ /* 0x000fc80003f05270 */
[----:B-1----:R-:W-:Y:S02]  /*25ac0*/  SEL R5, RZ, 0x1, P0 ;  /* 0x00000001ff057807 */ /* 0x002fe40000000000 */
[----:B------:R-:W-:Y:S02]  /*25ad0*/  SEL R4, R4, RZ, P0 ;  /* 0x000000ff04047207 */ /* 0x000fe40000000000 */
[----:B----4-:R-:W-:Y:S01]  /*25ae0*/  LOP3.LUT R5, R2, R5, RZ, 0x3c, !PT ;  /* 0x0000000502057212 */ /* 0x010fe200078e3cff */
[----:B------:R-:W-:Y:S06]  /*25af0*/  @!P1 BRA `(.L_x_975) ;  /* 0x0000000c005c9947 */ /* 0x000fec0003800000 */
[----:B------:R-:W-:Y:S01]  /*25b00*/  ULDC.64 UR4, c[0x0][0x418] ;  /* 0x0001060000047ab9 */ /* 0x000fe20000000a00 */
[----:B------:R-:W-:Y:S02]  /*25b10*/  MOV R6, R0 ;  /* 0x0000000000067202 */ /* 0x000fe40000000f00 */
[----:B------:R-:W-:-:S04]  /*25b20*/  ISETP.NE.U32.AND P0, PT, RZ, UR4, PT ;  /* 0x00000004ff007c0c */ /* 0x000fc8000bf05070 */
[----:B------:R-:W-:-:S13]  /*25b30*/  ISETP.NE.AND.EX P0, PT, RZ, UR5, PT, P0 ;  /* 0x00000005ff007c0c */ /* 0x000fda000bf05300 */
[----:B------:R-:W-:Y:S05]  /*25b40*/  @!P0 BRA `(.L_x_976) ;  /* 0x0000000000508947 */ /* 0x000fea0003800000 */
[----:B------:R-:W2:Y:S01]  /*25b50*/  LDL R10, [R1+0x28] ;  /* 0x00002800010a7983 */ /* 0x000ea20000100800 */
[----:B------:R-:W1:Y:S01]  /*25b60*/  LDC R7, c[0x0][0x43c] ;  /* 0x00010f00ff077b82 */ /* 0x000e620000000800 */
        /* <DEDUP_REMOVED lines=13> */
[----:B------:R-:W-:-:S05]  /*25c40*/  IMAD.WIDE.U32 R2, R9, UR6, R2 ;  /* 0x0000000609027c25 */ /* 0x000fca000f8e0002 */
[----:B------:R-:W-:Y:S02]  /*25c50*/  IADD3 R3, R7, R3, RZ ;  /* 0x0000000307037210 */ /* 0x000fe40007ffe0ff */
[----:B-----5:R-:W-:-:S04]  /*25c60*/  LEA R8, P0, R2, UR4, 0x2 ;  /* 0x0000000402087c11 */ /* 0x020fc8000f8010ff */
[----:B------:R-:W-:-:S05]  /*25c70*/  LEA.HI.X R9, R2, UR5, R3, 0x2, P0 ;  /* 0x0000000502097c11 */ /* 0x000fca00080f1403 */
[----:B------:R1:W5:Y:S04]  /*25c80*/  LDG.E R8, desc[UR8][R8.64] ;  /* 0x0000000808087981 */ /* 0x000368000c1e1900 */
.L_x_976:
[----:B------:R-:W2:Y:S01]  /*25c90*/  LDL R2, [R1+0x4] ;  /* 0x0000040001027983 */ /* 0x000ea20000100800 */
[----:B------:R-:W-:Y:S01]  /*25ca0*/  BSSY B2, `(.L_x_977) ;  /* 0x0000005000027945 */ /* 0x000fe20003800000 */
[----:B--2---:R-:W-:Y:S01]  /*25cb0*/  IMAD R3, R4, 0x8, R2 ;  /* 0x0000000804037824 */ /* 0x004fe200078e0202 */
[----:B------:R-:W-:-:S04]  /*25cc0*/  SHF.L.U32 R2, R5, 0x1f, RZ ;  /* 0x0000001f05027819 */ /* 0x000fc800000006ff */
[----:B------:R-:W2:Y:S02]  /*25cd0*/  SYNCS.PHASECHK.TRANS64.TRYWAIT P0, [R3+URZ+0x38840], R2 ;  /* 0x03884002030075a7 */ /* 0x000ea4000800017f */
[----:B--2---:R-:W-:Y:S05]  /*25ce0*/  @!P0 BRA `(.L_x_978) ;  /* 0x0000004800208947 */ /* 0x004fea0003800000 */
.L_x_1107:
[----:B------:R-:W-:Y:S05]  /*25cf0*/  BSYNC B2 ;  /* 0x0000000000027941 */ /* 0x000fea0003800000 */
.L_x_977:
[----:B------:R-:W3:Y:S01]  /*25d00*/  S2R R7, SR_TID.X ;  /* 0x0000000000077919 */ /* 0x000ee20000002100 */
[----:B------:R-:W-:Y:S01]  /*25d10*/  BSSY B2, `(.L_x_979) ;  /* 0x000000a000027945 */ /* 0x000fe20003800000 */
[----:B---3--:R-:W-:-:S04]  /*25d20*/  LOP3.LUT R7, R7, 0x7f, RZ, 0xc0, !PT ;  /* 0x0000007f07077812 */ /* 0x008fc800078ec0ff */
[----:B------:R-:W-:-:S13]  /*25d30*/  ISETP.NE.AND P0, PT, R7, RZ, PT ;  /* 0x000000ff0700720c */ /* 0x000fda0003f05270 */
[----:B------:R-:W-:Y:S05]  /*25d40*/  @P0 BRA `(.L_x_980) ;  /* 0x0000000000180947 */ /* 0x000fea0003800000 */
[----:B------:R-:W3:Y:S01]  /*25d50*/  LDL R7, [R1+0x8] ;  /* 0x0000080001077983 */ /* 0x000ee20000100800 */
[----:B--2---:R-:W-:-:S04]  /*25d60*/  IMAD.MOV.U32 R2, RZ, RZ, 0xa000 ;  /* 0x0000a000ff027424 */ /* 0x004fc800078e00ff */
[----:B------:R4:W-:Y:S01]  /*25d70*/  SYNCS.ARRIVE.TRANS64 RZ, [R3+URZ+0x38830], R2 ;  /* 0x0388300203ff79a7 */ /* 0x0009e2000800003f */
[----:B---3--:R-:W-:-:S13]  /*25d80*/  LOP3.LUT P1, RZ, R7, 0x1, RZ, 0xc0, !PT ;  /* 0x0000000107ff7812 */ /* 0x008fda000782c0ff */
[----:B----4-:R-:W-:Y:S05]  /*25d90*/  @!P1 BRA `(.L_x_980) ;  /* 0x0000000000049947 */ /* 0x010fea0003800000 */
[----:B------:R-:W-:Y:S01]  /*25da0*/  BPT.TRAP 0x1 ;  /* 0x000000040000795c */ /* 0x000fe20000300000 */
.L_x_980:
[----:B------:R-:W-:Y:S05]  /*25db0*/  BSYNC B2 ;  /* 0x0000000000027941 */ /* 0x000fea0003800000 */
.L_x_979:
[----:B------:R-:W3:Y:S04]  /*25dc0*/  LDL R7, [R1+0x4] ;  /* 0x0000040001077983 */ /* 0x000ee80000100800 */
[----:B--2---:R-:W2:Y:S01]  /*25dd0*/  LDL R2, [R1+0x1c] ;  /* 0x00001c0001027983 */ /* 0x004ea20000100800 */
[----:B------:R-:W-:Y:S01]  /*25de0*/  MOV R10, RZ ;  /* 0x000000ff000a7202 */ /* 0x000fe20000000f00 */
[----:B------:R-:W-:Y:S01]  /*25df0*/  UIADD3 UR4, UP0, UR38, 0x370, URZ ;  /* 0x0000037026047890 */ /* 0x000fe2000ff1e03f */
[----:B------:R-:W-:Y:S01]  /*25e00*/  PLOP3.LUT P0, PT, PT, PT, PT, 0x80, 0x0 ;  /* 0x000000000000781c */ /* 0x000fe20003f0f070 */
[----:B------:R-:W-:Y:S01]  /*25e10*/  VIADD R3, R3, 0x38830 ;  /* 0x0003883003037836 */ /* 0x000fe20000000000 */
[----:B------:R-:W-:Y:S01]  /*25e20*/  R2UR UR10, R10 ;  /* 0x000000000a0a72ca */ /* 0x000fe200000e0000 */
[----:B------:R-:W-:Y:S01]  /*25e30*/  UIADD3.X UR5, URZ, UR39, URZ, UP0, !UPT ;  /* 0x000000273f057290 */ /* 0x000fe200087fe43f */
[----:B------:R-:W-:Y:S01]  /*25e40*/  UMOV UR6, 0x0 ;  /* 0x0000000000067882 */ /* 0x000fe20000000000 */
[----:B------:R-:W-:Y:S01]  /*25e50*/  UMOV UR7, 0x14f00000 ;  /* 0x14f0000000077882 */ /* 0x000fe20000000000 */
[----:B---3--:R-:W-:-:S02]  /*25e60*/  IMAD R7, R4, 0xa000, R7 ;  /* 0x0000a00004077824 */ /* 0x008fc400078e0207 */
[----:B--2---:R-:W-:Y:S02]  /*25e70*/  IMAD R2, R6, 0x50, R2 ;  /* 0x0000005006027824 */ /* 0x004fe400078e0202 */
[----:B-1----:R-:W-:-:S07]  /*25e80*/  VIADD R9, R7, 0x24400 ;  /* 0x0002440007097836 */ /* 0x002fce0000000000 */
.L_x_981:
        /* <DEDUP_REMOVED lines=16> */
.L_x_982:
        /* <DEDUP_REMOVED lines=16> */
.L_x_983:
        /* <DEDUP_REMOVED lines=16> */
.L_x_984:
        /* <DEDUP_REMOVED lines=11> */
[----:B------:R-:W3:Y:S04]  /*26240*/  LDL R14, [R1+0x4] ;  /* 0x00000400010e7983 */ /* 0x000ee80000100800 */
[----:B------:R-:W3:Y:S01]  /*26250*/  LDL R9, [R1+0xc] ;  /* 0x00000c0001097983 */ /* 0x000ee20000100800 */
[----:B------:R-:W-:Y:S01]  /*26260*/  BSSY B2, `(.L_x_985) ;  /* 0x0000005000027945 */ /* 0x000fe20003800000 */
[----:B--2---:R-:W-:-:S02]  /*26270*/  SHF.L.U32 R3, R15, 0x1f, RZ ;  /* 0x0000001f0f037819 */ /* 0x004fc400000006ff */
[----:B---3--:R-:W-:-:S04]  /*26280*/  LEA R2, R9, R14, 0x3 ;  /* 0x0000000e09027211 */ /* 0x008fc800078e18ff */
[----:B------:R-:W1:Y:S02]  /*26290*/  SYNCS.PHASECHK.TRANS64.TRYWAIT P0, [R2+URZ+0x38860], R3 ;  /* 0x03886003020075a7 */ /* 0x000e64000800017f */
[----:B-1----:R-:W-:Y:S05]  /*262a0*/  @!P0 BRA `(.L_x_986) ;  /* 0x0000004000c48947 */ /* 0x002fea0003800000 */
.L_x_1108:
[----:B------:R-:W-:Y:S05]  /*262b0*/  BSYNC B2 ;  /* 0x0000000000027941 */ /* 0x000fea0003800000 */
.L_x_985:
[----:B------:R-:W2:Y:S01]  /*262c0*/  S2R R7, SR_TID.X ;  /* 0x0000000000077919 */ /* 0x000ea20000002100 */
[----:B------:R-:W-:-:S04]  /*262d0*/  UPRMT UR4, UR37, 0x9910, URZ ;  /* 0x0000991025047896 */ /* 0x000fc8000800003f */
[----:B------:R-:W-:Y:S01]  /*262e0*/  UISETP.NE.AND UP0, UPT, UR4, 0x2, UPT ;  /* 0x000000020400788c */ /* 0x000fe2000bf05270 */
[----:B--2---:R-:W-:-:S04]  /*262f0*/  LOP3.LUT R7, R7, 0x7f, RZ, 0xc0, !PT ;  /* 0x0000007f07077812 */ /* 0x004fc800078ec0ff */
[----:B------:R-:W-:-:S13]  /*26300*/  ISETP.NE.AND P0, PT, R7, RZ, PT ;  /* 0x000000ff0700720c */ /* 0x000fda0003f05270 */
[----:B-1----:R-:W-:-:S04]  /*26310*/  @!P0 IMAD.MOV.U32 R3, RZ, RZ, 0xa000 ;  /* 0x0000a000ff038424 */ /* 0x002fc800078e00ff */
[----:B------:R1:W-:Y:S01]  /*26320*/  @!P0 SYNCS.ARRIVE.TRANS64 RZ, [R2+URZ+0x38850], R3 ;  /* 0x0388500302ff89a7 */ /* 0x0003e2000800003f */
[----:B------:R-:W-:-:S13]  /*26330*/  PLOP3.LUT P0, PT, PT, PT, UP0, 0x80, 0x0 ;  /* 0x000000000000781c */ /* 0x000fda0003f0f008 */
[----:B-1----:R-:W-:Y:S05]  /*26340*/  @P0 BRA `(.L_x_987) ;  /* 0x0000000000040947 */ /* 0x002fea0003800000 */
[----:B------:R-:W-:Y:S01]  /*26350*/  BPT.TRAP 0x1 ;  /* 0x000000040000795c */ /* 0x000fe20000300000 */
.L_x_987:
[----:B------:R-:W2:Y:S01]  /*26360*/  LDL R3, [R1+0x8] ;  /* 0x0000080001037983 */ /* 0x000ea20000100800 */
[----:B------:R-:W-:Y:S01]  /*26370*/  BSSY B2, `(.L_x_988) ;  /* 0x0000004000027945 */ /* 0x000fe20003800000 */
[----:B--2---:R-:W-:-:S13]  /*26380*/  LOP3.LUT P0, RZ, R3, 0x8, RZ, 0xc0, !PT ;  /* 0x0000000803ff7812 */ /* 0x004fda000780c0ff */
[----:B------:R-:W-:Y:S05]  /*26390*/  @P0 BRA `(.L_x_989) ;  /* 0x0000000000040947 */ /* 0x000fea0003800000 */
[----:B------:R-:W-:Y:S01]  /*263a0*/  BPT.TRAP 0x1 ;  /* 0x000000040000795c */ /* 0x000fe20000300000 */
.L_x_989:
[----:B------:R-:W-:Y:S05]  /*263b0*/  BSYNC B2 ;  /* 0x0000000000027941 */ /* 0x000fea0003800000 */
.L_x_988:
        /* <DEDUP_REMOVED lines=12> */
[----:B---3--:R-:W-:-:S03]  /*26480*/  IMAD R7, R7, 0x50, R9 ;  /* 0x0000005007077824 */ /* 0x008fc600078e0209 */
[----:B------:R-:W-:-:S07]  /*26490*/  IADD3 R9, R3, 0x400, RZ ;  /* 0x0000040003097810 */ /* 0x000fce0007ffe0ff */
.L_x_990:
        /* <DEDUP_REMOVED lines=13> */
[----:B------:R-:W-:Y:S01]  /*26570*/  PLOP3.LUT P0, PT, PT, PT, PT, 0x80, 0x0 ;  /* 0x000000000000781c */ /* 0x000fe20003f0f070 */
[----:B------:R-:W-:Y:S01]  /*26580*/  UMOV UR6, 0x0 ;  /* 0x0000000000067882 */ /* 0x000fe20000000000 */
[----:B------:R-:W-:-:S11]  /*26590*/  UMOV UR7, 0x14f00000 ;  /* 0x14f0000000077882 */ /* 0x000fd60000000000 */
.L_x_991:
        /* <DEDUP_REMOVED lines=16> */
.L_x_992:
        /* <DEDUP_REMOVED lines=12> */
[----:B------:R-:W-:Y:S01]  /*26760*/  UMOV UR6, 0x0 ;  /* 0x0000000000067882 */ /* 0x000fe20000000000 */
[----:B------:R-:W-:Y:S01]  /*26770*/  PLOP3.LUT P0, PT, PT, PT, PT, 0x80, 0x0 ;  /* 0x000000000000781c */ /* 0x000fe20003f0f070 */
[----:B------:R-:W-:Y:S01]  /*26780*/  UMOV UR7, 0x14f00000 ;  /* 0x14f0000000077882 */ /* 0x000fe20000000000 */
[----:B------:R-:W-:-:S11]  /*26790*/  IADD3 R3, R3, 0x7c00, RZ ;  /* 0x00007c0003037810 */ /* 0x000fd60007ffe0ff */
.L_x_993:
        /* <DEDUP_REMOVED lines=13> */
.L_x_975:
[----:B------:R-:W-:Y:S05]  /*26870*/  BSYNC B1 ;  /* 0x0000000000017941 */ /* 0x000fea0003800000 */
.L_x_974:
[----:B------:R-:W2:Y:S01]  /*26880*/  LDL R2, [R1+0x8] ;  /* 0x0000080001027983 */ /* 0x000ea20000100800 */
[----:B------:R-:W-:Y:S01]  /*26890*/  VIADD R3, R4, 0x1 ;  /* 0x0000000104037836 */ /* 0x000fe20000000000 */
[----:B------:R-:W-:Y:S04]  /*268a0*/  BSSY B1, `(.L_x_994) ;  /* 0x00000de000017945 */ /* 0x000fe80003800000 */
[----:B------:R-:W-:-:S04]  /*268b0*/  ISETP.NE.AND P0, PT, R3, 0x2, PT ;  /* 0x000000020300780c */ /* 0x000fc80003f05270 */
[----:B------:R-:W-:Y:S02]  /*268c0*/  SEL R11, R3, RZ, P0 ;  /* 0x000000ff030b7207 */ /* 0x000fe40000000000 */
[----:B--2---:R-:W-:Y:S02]  /*268d0*/  LOP3.LUT P1, RZ, R2, 0x4, RZ, 0xc0, !PT ;  /* 0x0000000402ff7812 */ /* 0x004fe4000782c0ff */
        /* <DEDUP_REMOVED lines=11> */
[----:B-----5:R-:W1:Y:S01]  /*26990*/  LDC R8, c[0x0][0x43c] ;  /* 0x00010f00ff087b82 */ /* 0x020e620000000800 */
[----:B------:R-:W-:Y:S02]  /*269a0*/  ULDC.64 UR6, c[0x0][0x428] ;  /* 0x00010a0000067ab9 */ /* 0x000fe40000000a00 */
[----:B------:R-:W4:Y:S01]  /*269b0*/  LDL R9, [R1+0x10] ;  /* 0x0000100001097983 */ /* 0x000f220000100800 */
[----:B------:R-:W-:Y:S01]  /*269c0*/  ULDC.64 UR8, c[0x0][0x208] ;  /* 0x0000820000087ab9 */ /* 0x000fe20000000a00 */
[----:B-1----:R-:W-:-:S13]  /*269d0*/  ISETP.NE.AND P0, PT, R8, 0x1, PT ;  /* 0x000000010800780c */ /* 0x002fda0003f05270 */
[----:B------:R-:W1:Y:S02]  /*269e0*/  @P0 LDC.64 R2, c[0x0][0x440] ;  /* 0x00011000ff020b82 */ /* 0x000e640000000a00 */
[----:B-1----:R-:W-:Y:S01]  /*269f0*/  @P0 IMAD.HI.U32 R7, R6, R2, RZ ;  /* 0x0000000206070227 */ /* 0x002fe200078e00ff */
[----:B------:R-:W-:-:S04]  /*26a00*/  MOV R2, R6 ;  /* 0x0000000600027202 */ /* 0x000fc80000000f00 */
        /* <DEDUP_REMOVED lines=11> */
.L_x_996:
[----:B------:R-:W3:Y:S01]  /*26ac0*/  LDL R2, [R1+0x4] ;  /* 0x0000040001027983 */ /* 0x000ee20000100800 */
[----:B------:R-:W-:Y:S01]  /*26ad0*/  BSSY B2, `(.L_x_997) ;  /* 0x0000005000027945 */ /* 0x000fe20003800000 */
[----:B---3--:R-:W-:Y:S02]  /*26ae0*/  LEA R3, R11, R2, 0x3 ;  /* 0x000000020b037211 */ /* 0x008fe400078e18ff */
[----:B------:R-:W-:-:S04]  /*26af0*/  SHF.L.U32 R2, R10, 0x1f, RZ ;  /* 0x0000001f0a027819 */ /* 0x000fc800000006ff */
[----:B------:R-:W3:Y:S02]  /*26b00*/  SYNCS.PHASECHK.TRANS64.TRYWAIT P0, [R3+URZ+0x38840], R2 ;  /* 0x03884002030075a7 */ /* 0x000ee4000800017f */
[----:B---3--:R-:W-:Y:S05]  /*26b10*/  @!P0 BRA `(.L_x_998) ;  /* 0x0000003800bc8947 */ /* 0x008fea0003800000 */
.L_x_1109:
[----:B------:R-:W-:Y:S05]  /*26b20*/  BSYNC B2 ;  /* 0x0000000000027941 */ /* 0x000fea0003800000 */
.L_x_997:
[----:B------:R-:W4:Y:S01]  /*26b30*/  S2R R7, SR_TID.X ;  /* 0x0000000000077919 */ /* 0x000f220000002100 */
[----:B------:R-:W-:Y:S01]  /*26b40*/  BSSY B2, `(.L_x_999) ;  /* 0x000000a000027945 */ /* 0x000fe20003800000 */
[----:B----4-:R-:W-:-:S04]  /*26b50*/  LOP3.LUT R7, R7, 0x7f, RZ, 0xc0, !PT ;  /* 0x0000007f07077812 */ /* 0x010fc800078ec0ff */
[----:B------:R-:W-:-:S13]  /*26b60*/  ISETP.NE.AND P0, PT, R7, RZ, PT ;  /* 0x000000ff0700720c */ /* 0x000fda0003f05270 */
[----:B------:R-:W-:Y:S05]  /*26b70*/  @P0 BRA `(.L_x_1000) ;  /* 0x0000000000180947 */ /* 0x000fea0003800000 */
[----:B------:R-:W4:Y:S01]  /*26b80*/  LDL R7, [R1+0x8] ;  /* 0x0000080001077983 */ /* 0x000f220000100800 */
[----:B---3--:R-:W-:-:S04]  /*26b90*/  IMAD.MOV.U32 R2, RZ, RZ, 0xa000 ;  /* 0x0000a000ff027424 */ /* 0x008fc800078e00ff */
[----:B------:R3:W-:Y:S01]  /*26ba0*/  SYNCS.ARRIVE.TRANS64 RZ, [R3+URZ+0x38830], R2 ;  /* 0x0388300203ff79a7 */ /* 0x0007e2000800003f */
[----:B----4-:R-:W-:-:S13]  /*26bb0*/  LOP3.LUT P1, RZ, R7, 0x1, RZ, 0xc0, !PT ;  /* 0x0000000107ff7812 */ /* 0x010fda000782c0ff */
[----:B---3--:R-:W-:Y:S05]  /*26bc0*/  @!P1 BRA `(.L_x_1000) ;  /* 0x0000000000049947 */ /* 0x008fea0003800000 */
[----:B------:R-:W-:Y:S01]  /*26bd0*/  BPT.TRAP 0x1 ;  /* 0x000000040000795c */ /* 0x000fe20000300000 */
.L_x_1000:
[----:B------:R-:W-:Y:S05]  /*26be0*/  BSYNC B2 ;  /* 0x0000000000027941 */ /* 0x000fea0003800000 */
.L_x_999:
[----:B-1----:R-:W4:Y:S04]  /*26bf0*/  LDL R9, [R1+0x4] ;  /* 0x0000040001097983 */ /* 0x002f280000100800 */
[----:B------:R-:W4:Y:S04]  /*26c00*/  LDL R7, [R1+0xc] ;  /* 0x00000c0001077983 */ /* 0x000f280000100800 */
[----:B---3--:R-:W3:Y:S01]  /*26c10*/  LDL R2, [R1+0x1c] ;  /* 0x00001c0001027983 */ /* 0x008ee20000100800 */
[----:B--2---:R-:W-:Y:S01]  /*26c20*/  IMAD.MOV.U32 R10, RZ, RZ, RZ ;  /* 0x000000ffff0a7224 */ /* 0x004fe200078e00ff */
[----:B------:R-:W-:Y:S01]  /*26c30*/  UIADD3 UR4, UP0, UR38, 0x370, URZ ;  /* 0x0000037026047890 */ /* 0x000fe2000ff1e03f */
[----:B------:R-:W-:Y:S01]  /*26c40*/  PLOP3.LUT P0, PT, PT, PT, PT, 0x80, 0x0 ;  /* 0x000000000000781c */ /* 0x000fe20003f0f070 */
[----:B------:R-:W-:Y:S01]  /*26c50*/  UMOV UR6, 0x0 ;  /* 0x0000000000067882 */ /* 0x000fe20000000000 */
[----:B------:R-:W-:Y:S01]  /*26c60*/  IADD3 R3, R3, 0x38830, RZ ;  /* 0x0003883003037810 */ /* 0x000fe20007ffe0ff */
[----:B------:R-:W-:Y:S01]  /*26c70*/  UIADD3.X UR5, URZ, UR39, URZ, UP0, !UPT ;  /* 0x000000273f057290 */ /* 0x000fe200087fe43f */
[----:B------:R-:W-:Y:S01]  /*26c80*/  R2UR UR10, R10 ;  /* 0x000000000a0a72ca */ /* 0x000fe200000e0000 */
[----:B------:R-:W-:Y:S01]  /*26c90*/  UMOV UR7, 0x14f00000 ;  /* 0x14f0000000077882 */ /* 0x000fe20000000000 */
[----:B----4-:R-:W-:-:S02]  /*26ca0*/  IMAD R7, R7, 0xa000, R9 ;  /* 0x0000a00007077824 */ /* 0x010fc400078e0209 */
[----:B---3--:R-:W-:Y:S02]  /*26cb0*/  IMAD R2, R6, 0x50, R2 ;  /* 0x0000005006027824 */ /* 0x008fe400078e0202 */
[----:B------:R-:W-:-:S09]  /*26cc0*/  VIADD R9, R7, 0x24400 ;  /* 0x0002440007097836 */ /* 0x000fd20000000000 */
.L_x_1001:
        /* <DEDUP_REMOVED lines=16> */
.L_x_1002:
        /* <DEDUP_REMOVED lines=16> */
.L_x_1003:
        /* <DEDUP_REMOVED lines=16> */
.L_x_1004:
        /* <DEDUP_REMOVED lines=10> */
[----:B------:R-:W2:Y:S01]  /*27070*/  LDL R13, [R1+0x4] ;  /* 0x00000400010d7983 */ /* 0x000ea20000100800 */
[----:B------:R-:W-:Y:S01]  /*27080*/  SHF.L.U32 R5, R5, 0x1f, RZ ;  /* 0x0000001f05057819 */ /* 0x000fe200000006ff */
[----:B------:R-:W-:Y:S01]  /*27090*/  BSSY B2, `(.L_x_1005) ;  /* 0x0000004000027945 */ /* 0x000fe20003800000 */
[----:B--2---:R-:W-:-:S04]  /*270a0*/  IMAD R2, R4, 0x8, R13 ;  /* 0x0000000804027824 */ /* 0x004fc800078e020d */
[----:B------:R-:W1:Y:S02]  /*270b0*/  SYNCS.PHASECHK.TRANS64.TRYWAIT P0, [R2+URZ+0x38860], R5 ;  /* 0x03886005020075a7 */ /* 0x000e64000800017f */
[----:B-1----:R-:W-:Y:S05]  /*270c0*/  @!P0 BRA `(.L_x_1006) ;  /* 0x0000003400648947 */ /* 0x002fea0003800000 */
.L_x_1110:
[----:B------:R-:W-:Y:S05]  /*270d0*/  BSYNC B2 ;  /* 0x0000000000027941 */ /* 0x000fea0003800000 */
.L_x_1005:
[----:B------:R-:W2:Y:S01]  /*270e0*/  S2R R3, SR_TID.X ;  /* 0x0000000000037919 */ /* 0x000ea20000002100 */
[----:B------:R-:W-:-:S04]  /*270f0*/  UPRMT UR4, UR37, 0x9910, URZ ;  /* 0x0000991025047896 */ /* 0x000fc8000800003f */
[----:B------:R-:W-:Y:S01]  /*27100*/  UISETP.NE.AND UP0, UPT, UR4, 0x2, UPT ;  /* 0x000000020400788c */ /* 0x000fe2000bf05270 */
[----:B--2---:R-:W-:-:S04]  /*27110*/  LOP3.LUT R3, R3, 0x7f, RZ, 0xc0, !PT ;  /* 0x0000007f03037812 */ /* 0x004fc800078ec0ff */
[----:B------:R-:W-:-:S13]  /*27120*/  ISETP.NE.AND P0, PT, R3, RZ, PT ;  /* 0x000000ff0300720c */ /* 0x000fda0003f05270 */
[----:B------:R-:W-:-:S04]  /*27130*/  @!P0 MOV R3, 0xa000 ;  /* 0x0000a00000038802 */ /* 0x000fc80000000f00 */
[----:B------:R2:W-:Y:S01]  /*27140*/  @!P0 SYNCS.ARRIVE.TRANS64 RZ, [R2+URZ+0x38850], R3 ;  /* 0x0388500302ff89a7 */ /* 0x0005e2000800003f */
[----:B------:R-:W-:-:S13]  /*27150*/  PLOP3.LUT P0, PT, PT, PT, UP0, 0x80, 0x0 ;  /* 0x000000000000781c */ /* 0x000fda0003f0f008 */
[----:B--2---:R-:W-:Y:S05]  /*27160*/  @P0 BRA `(.L_x_1007) ;  /* 0x0000000000040947 */ /* 0x004fea0003800000 */
[----:B------:R-:W-:Y:S01]  /*27170*/  BPT.TRAP 0x1 ;  /* 0x000000040000795c */ /* 0x000fe20000300000 */
.L_x_1007:
[----:B------:R-:W2:Y:S01]  /*27180*/  LDL R3, [R1+0x8] ;  /* 0x0000080001037983 */ /* 0x000ea20000100800 */
[----:B------:R-:W-:Y:S01]  /*27190*/  BSSY B2, `(.L_x_1008) ;  /* 0x0000004000027945 */ /* 0x000fe20003800000 */
[----:B--2---:R-:W-:-:S13]  /*271a0*/  LOP3.LUT P0, RZ, R3, 0x8, RZ, 0xc0, !PT ;  /* 0x0000000803ff7812 */ /* 0x004fda000780c0ff */
[----:B------:R-:W-:Y:S05]  /*271b0*/  @P0 BRA `(.L_x_1009) ;  /* 0x0000000000040947 */ /* 0x000fea0003800000 */
[----:B------:R-:W-:Y:S01]  /*271c0*/  BPT.TRAP 0x1 ;  /* 0x000000040000795c */ /* 0x000fe20000300000 */
.L_x_1009:
[----:B------:R-:W-:Y:S05]  /*271d0*/  BSYNC B2 ;  /* 0x0000000000027941 */ /* 0x000fea0003800000 */
.L_x_1008:
[----:B------:R-:W2:Y:S04]  /*271e0*/  LDL R7, [R1+0x4] ;  /* 0x0000040001077983 */ /* 0x000ea80000100800 */
[----:B-1----:R-:W3:Y:S04]  /*271f0*/  LDL R5, [R1+0x1c] ;  /* 0x00001c0001057983 */ /* 0x002ee80000100800 */
        /* <DEDUP_REMOVED lines=11> */
.L_x_1010:
        /* <DEDUP_REMOVED lines=16> */
.L_x_1011:
        /* <DEDUP_REMOVED lines=16> */
.L_x_1012:
        /* <DEDUP_REMOVED lines=16> */
.L_x_1013:
        /* <DEDUP_REMOVED lines=13> */
.L_x_995:
[----:B------:R-:W-:Y:S05]  /*27680*/  BSYNC B1 ;  /* 0x0000000000017941 */ /* 0x000fea0003800000 */
.L_x_994:
[C---:B------:R-:W-:Y:S02]  /*27690*/  ISETP.GT.AND P0, PT, R0.reuse, 0x1, PT ;  /* 0x000000010000780c */ /* 0x040fe40003f04270 */
[----:B------:R-:W-:-:S11]  /*276a0*/  IADD3 R0, R0, -0x2, RZ ;  /* 0xfffffffe00007810 */ /* 0x000fd60007ffe0ff */
[----:B------:R-:W-:Y:S05]  /*276b0*/  @P0 BRA `(.L_x_1014) ;  /* 0xffffffe000e00947 */ /* 0x000fea000383ffff */
.L_x_951:
[----:B------:R-:W-:Y:S05]  /*276c0*/  BSYNC B0 ;  /* 0x0000000000007941 */ /* 0x000fea0003800000 */
.L_x_950:
[----:B------:R-:W0:Y:S01]  /*276d0*/  S2R R2, SR_TID.X ;  /* 0x0000000000027919 */ /* 0x000e220000002100 */
[----:B------:R-:W-:Y:S01]  /*276e0*/  BSSY B0, `(.L_x_1015) ;  /* 0x0000011000007945 */ /* 0x000fe20003800000 */
[----:B0-----:R-:W-:-:S04]  /*276f0*/  LOP3.LUT R2, R2, 0x7f, RZ, 0xc0, !PT ;  /* 0x0000007f02027812 */ /* 0x001fc800078ec0ff */
[----:B------:R-:W-:-:S13]  /*27700*/  ISETP.NE.AND P0, PT, R2, RZ, PT ;  /* 0x000000ff0200720c */ /* 0x000fda0003f05270 */
[----:B------:R-:W-:Y:S05]  /*27710*/  @P0 BRA `(.L_x_1016) ;  /* 0x0000000000340947 */ /* 0x000fea0003800000 */
[----:B------:R-:W0:Y:S01]  /*27720*/  S2R R2, SR_LANEID ;  /* 0x0000000000027919 */ /* 0x000e220000000000 */
[----:B------:R-:W-:Y:S01]  /*27730*/  VOTEU.ANY UR4, UPT, PT ;  /* 0x0000000000047886 */ /* 0x000fe200038e0100 */
[----:B-1----:R-:W1:Y:S01]  /*27740*/  LDC.64 R4, c[0x0][0xc60] ;  /* 0x00031800ff047b82 */ /* 0x002e620000000a00 */
[----:B------:R-:W0:Y:S01]  /*27750*/  FLO.U32 R0, UR4 ;  /* 0x0000000400007d00 */ /* 0x000e2200080e0000 */
[----:B------:R-:W-:Y:S01]  /*27760*/  ULDC.64 UR6, c[0x0][0x208] ;  /* 0x0000820000067ab9 */ /* 0x000fe20000000a00 */
[----:B0-----:R-:W-:-:S06]  /*27770*/  ISETP.EQ.U32.AND P0, PT, R0, R2, PT ;  /* 0x000000020000720c */ /* 0x001fcc0003f02070 */
[----:B------:R-:W1:Y:S07]  /*27780*/  POPC R2, UR4 ;  /* 0x0000000400027d09 */ /* 0x000e6e0008000000 */
[----:B-1----:R-:W2:Y:S04]  /*27790*/  @P0 ATOMG.E.ADD.STRONG.GPU PT, R2, desc[UR6][R4.64], R2 ;  /* 0x00000002040209a8 */ /* 0x002ea800081ee1c6 */
[----:B--2---:R0:W1:Y:S02]  /*277a0*/  SHFL.IDX PT, R2, R2, R0, 0x1f ;  /* 0x00001f0002027589 */ /* 0x00406400000e0000 */
[----:B0-----:R-:W0:Y:S02]  /*277b0*/  S2R R0, SR_LTMASK ;  /* 0x0000000000007919 */ /* 0x001e240000003900 */
[----:B0-----:R-:W-:-:S06]  /*277c0*/  LOP3.LUT R0, R0, UR4, RZ, 0xc0, !PT ;  /* 0x0000000400007c12 */ /* 0x001fcc000f8ec0ff */
[----:B------:R-:W1:Y:S02]  /*277d0*/  POPC R0, R0 ;  /* 0x0000000000007309 */ /* 0x000e640000000000 */
[----:B-1----:R-:W-:-:S07]  /*277e0*/  IADD3 R16, R2, UR36, R0 ;  /* 0x0000002402107c10 */ /* 0x002fce000fffe000 */
.L_x_1016:
[----:B------:R-:W-:Y:S05]  /*277f0*/  BSYNC B0 ;  /* 0x0000000000007941 */ /* 0x000fea0003800000 */
.L_x_1015:
[----:B------:R-:W2:Y:S01]  /*27800*/  LDL R0, [R1+0x8] ;  /* 0x0000080001007983 */ /* 0x000ea20000100800 */
[----:B------:R-:W-:Y:S01]  /*27810*/  BSSY B0, `(.L_x_1017) ;  /* 0x0000065000007945 */ /* 0x000fe20003800000 */
[----:B--2---:R-:W-:-:S13]  /*27820*/  LOP3.LUT P0, RZ, R0, 0x4, RZ, 0xc0, !PT ;  /* 0x0000000400ff7812 */ /* 0x004fda000780c0ff */
[----:B------:R-:W-:Y:S05]  /*27830*/  @!P0 BRA `(.L_x_1018) ;  /* 0x0000000400888947 */ /* 0x000fea0003800000 */
[----:B------:R-:W2:Y:S04]  /*27840*/  LDL R3, [R1+0x4] ;  /* 0x0000040001037983 */ /* 0x000ea80000100800 */
[----:B------:R-:W2:Y:S04]  /*27850*/  LDL R2, [R1+0xc] ;  /* 0x00000c0001027983 */ /* 0x000ea80000100800 */
[----:B------:R-:W3:Y:S01]  /*27860*/  LDL R0, [R1+0x14] ;  /* 0x0000140001007983 */ /* 0x000ee20000100800 */
[----:B------:R-:W-:Y:S01]  /*27870*/  BSSY B1, `(.L_x_1019) ;  /* 0x0000005000017945 */ /* 0x000fe20003800000 */
[----:B--2---:R-:W-:Y:S01]  /*27880*/  IMAD R2, R2, 0x8, R3 ;  /* 0x0000000802027824 */ /* 0x004fe200078e0203 */
[----:B---3--:R-:W-:-:S04]  /*27890*/  SHF.L.U32 R0, R0, 0x1f, RZ ;  /* 0x0000001f00007819 */ /* 0x008fc800000006ff */
[----:B------:R-:W0:Y:S02]  /*278a0*/  SYNCS.PHASECHK.TRANS64.TRYWAIT P0, [R2+URZ+0x38860], R0 ;  /* 0x03886000020075a7 */ /* 0x000e24000800017f */
[----:B0-----:R-:W-:Y:S05]  /*278b0*/  @!P0 BRA `(.L_x_1020) ;  /* 0x0000002c007c8947 */ /* 0x001fea0003800000 */
.L_x_1111:
[----:B------:R-:W-:Y:S05]  /*278c0*/  BSYNC B1 ;  /* 0x0000000000017941 */ /* 0x000fea0003800000 */
.L_x_1019:
[----:B------:R-:W2:Y:S01]  /*278d0*/  S2R R3, SR_TID.X ;  /* 0x0000000000037919 */ /* 0x000ea20000002100 */
[----:B------:R-:W-:-:S04]  /*278e0*/  UPRMT UR4, UR37, 0x9910, URZ ;  /* 0x0000991025047896 */ /* 0x000fc8000800003f */
[----:B------:R-:W-:Y:S01]  /*278f0*/  UISETP.NE.AND UP0, UPT, UR4, 0x2, UPT ;  /* 0x000000020400788c */ /* 0x000fe2000bf05270 */
[----:B--2---:R-:W-:-:S04]  /*27900*/  LOP3.LUT R3, R3, 0x7f, RZ, 0xc0, !PT ;  /* 0x0000007f03037812 */ /* 0x004fc800078ec0ff */
[----:B------:R-:W-:-:S13]  /*27910*/  ISETP.NE.AND P0, PT, R3, RZ, PT ;  /* 0x000000ff0300720c */ /* 0x000fda0003f05270 */
[----:B0-----:R-:W-:-:S04]  /*27920*/  @!P0 IMAD.MOV.U32 R0, RZ, RZ, 0xa000 ;  /* 0x0000a000ff008424 */ /* 0x001fc800078e00ff */
[----:B------:R0:W-:Y:S01]  /*27930*/  @!P0 SYNCS.ARRIVE.TRANS64 RZ, [R2+URZ+0x38850], R0 ;  /* 0x0388500002ff89a7 */ /* 0x0001e2000800003f */
[----:B------:R-:W-:-:S13]  /*27940*/  PLOP3.LUT P0, PT, PT, PT, UP0, 0x80, 0x0 ;  /* 0x000000000000781c */ /* 0x000fda0003f0f008 */
[----:B0-----:R-:W-:Y:S05]  /*27950*/  @P0 BRA `(.L_x_1021) ;  /* 0x0000000000040947 */ /* 0x001fea0003800000 */
[----:B------:R-:W-:Y:S01]  /*27960*/  BPT.TRAP 0x1 ;  /* 0x000000040000795c */ /* 0x000fe20000300000 */
.L_x_1021:
[----:B------:R-:W2:Y:S01]  /*27970*/  LDL R0, [R1+0x8] ;  /* 0x0000080001007983 */ /* 0x000ea20000100800 */
[----:B------:R-:W-:Y:S01]  /*27980*/  BSSY B1, `(.L_x_1022) ;  /* 0x0000004000017945 */ /* 0x000fe20003800000 */
[----:B--2---:R-:W-:-:S13]  /*27990*/  LOP3.LUT P0, RZ, R0, 0x8, RZ, 0xc0, !PT ;  /* 0x0000000800ff7812 */ /* 0x004fda000780c0ff */
[----:B------:R-:W-:Y:S05]  /*279a0*/  @P0 BRA `(.L_x_1023) ;  /* 0x0000000000040947 */ /* 0x000fea0003800000 */
[----:B------:R-:W-:Y:S01]  /*279b0*/  BPT.TRAP 0x1 ;  /* 0x000000040000795c */ /* 0x000fe20000300000 */
.L_x_1023:
[----:B------:R-:W-:Y:S05]  /*279c0*/  BSYNC B1 ;  /* 0x0000000000017941 */ /* 0x000fea0003800000 */
.L_x_1022:
[----:B-1----:R-:W2:Y:S04]  /*279d0*/  LDL R5, [R1+0x4] ;  /* 0x0000040001057983 */ /* 0x002ea80000100800 */
[----:B------:R-:W2:Y:S04]  /*279e0*/  LDL R0, [R1+0xc] ;  /* 0x00000c0001007983 */ /* 0x000ea80000100800 */
[----:B------:R-:W3:Y:S04]  /*279f0*/  LDL.LU R4, [R1+0x1c] ;  /* 0x00001c0001047983 */ /* 0x000ee80000300800 */
[----:B------:R-:W3:Y:S01]  /*27a00*/  LDL R3, [R1+0x18] ;  /* 0x0000180001037983 */ /* 0x000ee20000100800 */
[----:B------:R-:W-:Y:S01]  /*27a10*/  UIADD3 UR4, UP0, UR38, 0x470, URZ ;  /* 0x0000047026047890 */ /* 0x000fe2000ff1e03f */
[----:B------:R-:W-:Y:S01]  /*27a20*/  PLOP3.LUT P0, PT, PT, PT, PT, 0x80, 0x0 ;  /* 0x000000000000781c */ /* 0x000fe20003f0f070 */
[----:B------:R-:W-:Y:S01]  /*27a30*/  UMOV UR6, 0x0 ;  /* 0x0000000000067882 */ /* 0x000fe20000000000 */
[----:B------:R-:W-:Y:S01]  /*27a40*/  IADD3 R2, R2, 0x38850, RZ ;  /* 0x0003885002027810 */ /* 0x000fe20007ffe0ff */
[----:B------:R-:W-:Y:S01]  /*27a50*/  UIADD3.X UR5, URZ, UR39, URZ, UP0, !UPT ;  /* 0x000000273f057290 */ /* 0x000fe200087fe43f */
[----:B------:R-:W-:Y:S01]  /*27a60*/  UMOV UR7, 0x14f00000 ;  /* 0x14f0000000077882 */ /* 0x000fe20000000000 */
[----:B------:R-:W-:Y:S01]  /*27a70*/  UMOV UR10, URZ ;  /* 0x0000003f000a7c82 */ /* 0x000fe20008000000 */
[----:B--2---:R-:W-:-:S02]  /*27a80*/  IMAD R0, R0, 0xa000, R5 ;  /* 0x0000a00000007824 */ /* 0x004fc400078e0205 */
[----:B---3--:R-:W-:Y:S02]  /*27a90*/  IMAD R3, R3, 0x50, R4 ;  /* 0x0000005003037824 */ /* 0x008fe400078e0204 */
[----:B------:R-:W-:-:S07]  /*27aa0*/  VIADD R4, R0, 0x400 ;  /* 0x0000040000047836 */ /* 0x000fce0000000000 */
.L_x_1024:
        /* <DEDUP_REMOVED lines=11> */
[----:B------:R-:W-:Y:S01]  /*27b60*/  PLOP3.LUT P0, PT, PT, PT, PT, 0x80, 0x0 ;  /* 0x000000000000781c */ /* 0x000fe20003f0f070 */
[----:B------:R-:W-:Y:S01]  /*27b70*/  VIADD R4, R0, 0x2c00 ;  /* 0x00002c0000047836 */ /* 0x000fe20000000000 */
[----:B------:R-:W-:Y:S01]  /*27b80*/  UMOV UR6, 0x0 ;  /* 0x0000000000067882 */ /* 0x000fe20000000000 */
[----:B------:R-:W-:Y:S01]  /*27b90*/  UMOV UR7, 0x14f00000 ;  /* 0x14f0000000077882 */ /* 0x000fe20000000000 */
[----:B------:R-:W-:-:S09]  /*27ba0*/  UMOV UR10, 0x40 ;  /* 0x00000040000a7882 */ /* 0x000fd20000000000 */
.L_x_1025:
        /* <DEDUP_REMOVED lines=12> */
[----:B------:R-:W-:Y:S01]  /*27c70*/  UMOV UR6, 0x0 ;  /* 0x0000000000067882 */ /* 0x000fe20000000000 */
[----:B------:R-:W-:Y:S01]  /*27c80*/  IADD3 R4, R0, 0x5400, RZ ;  /* 0x0000540000047810 */ /* 0x000fe20007ffe0ff */
[----:B------:R-:W-:Y:S01]  /*27c90*/  UMOV UR7, 0x14f00000 ;  /* 0x14f0000000077882 */ /* 0x000fe20000000000 */
[----:B------:R-:W-:-:S09]  /*27ca0*/  UMOV UR10, 0x80 ;  /* 0x00000080000a7882 */ /* 0x000fd20000000000 */
.L_x_1026:
        /* <DEDUP_REMOVED lines=16> */
.L_x_1027:
        /* <DEDUP_REMOVED lines=11> */
.L_x_1018:
[----:B------:R-:W-:Y:S05]  /*27e60*/  BSYNC B0 ;  /* 0x0000000000007941 */ /* 0x000fea0003800000 */
.L_x_1017:
[----:B-1----:R-:W2:Y:S04]  /*27e70*/  LDL.LU R5, [R1+0xc] ;  /* 0x00000c0001057983 */ /* 0x002ea80000300800 */
[----:B------:R-:W3:Y:S01]  /*27e80*/  LDL.LU R4, [R1+0x14] ;  /* 0x0000140001047983 */ /* 0x000ee20000300800 */
[----:B--2---:R-:W-:-:S05]  /*27e90*/  VIADD R0, R5, 0x1 ;  /* 0x0000000105007836 */ /* 0x004fca0000000000 */
[----:B------:R-:W-:-:S04]  /*27ea0*/  ISETP.NE.AND P0, PT, R0, 0x2, PT ;  /* 0x000000020000780c */ /* 0x000fc80003f05270 */
[----:B------:R-:W-:Y:S02]  /*27eb0*/  SEL R2, RZ, 0x1, P0 ;  /* 0x00000001ff027807 */ /* 0x000fe40000000000 */
[----:B------:R-:W-:Y:S02]  /*27ec0*/  SEL R0, R0, RZ, P0 ;  /* 0x000000ff00007207 */ /* 0x000fe40000000000 */
[----:B---3--:R-:W-:-:S03]  /*27ed0*/  LOP3.LUT R4, R4, R2, RZ, 0x3c, !PT ;  /* 0x0000000204047212 */ /* 0x008fc600078e3cff */
[----:B------:R1:W-:Y:S04]  /*27ee0*/  STL [R1+0xc], R0 ;  /* 0x00000c0001007387 */ /* 0x0003e80000100800 */
[----:B------:R1:W-:Y:S02]  /*27ef0*/  STL [R1+0x14], R4 ;  /* 0x0000140401007387 */ /* 0x0003e40000100800 */
.L_x_930:
[----:B------:R-:W-:Y:S05]  /*27f00*/  BSYNC B7 ;  /* 0x0000000000077941 */ /* 0x000fea0003800000 */
.L_x_928:
[----:B-----5:R-:W2:Y:S02]  /*27f10*/  LDL R8, [R1+0x8] ;  /* 0x0000080001087983 */ /* 0x020ea40000100800 */
[----:B--2---:R-:W-:-:S13]  /*27f20*/  LOP3.LUT P0, RZ, R8, 0x10, RZ, 0xc0, !PT ;  /* 0x0000001008ff7812 */ /* 0x004fda000780c0ff */
[----:B------:R-:W-:Y:S05]  /*27f30*/  @!P0 BRA `(.L_x_1028) ;  /* 0x0000000000288947 */ /* 0x000fea0003800000 */
[----:B------:R-:W-:Y:S05]  /*27f40*/  WARPSYNC.ALL ;  /* 0x0000000000007948 */ /* 0x000fea0003800000 */
[----:B------:R-:W2:Y:S08]  /*27f50*/  S2UR UR5, SR_CgaCtaId ;  /* 0x00000000000579c3 */ /* 0x000eb00000008800 */
[----:B------:R-:W-:Y:S06]  /*27f60*/  BAR.SYNC.DEFER_BLOCKING 0x5, 0x180 ;  /* 0x0146000000007b1d */ /* 0x000fec0000010000 */
[----:B------:R-:W-:-:S02]  /*27f70*/  UMOV UR4, 0x400 ;  /* 0x0000040000047882 */ /* 0x000fc40000000000 */
[----:B--2---:R-:W-:-:S06]  /*27f80*/  ULEA UR4, UR5, UR4, 0x18 ;  /* 0x0000000405047291 */ /* 0x004fcc000f8ec03f */
[----:B-1----:R-:W-:-:S05]  /*27f90*/  MOV R0, UR4 ;  /* 0x0000000400007c02 */ /* 0x002fca0008000f00 */
[----:B------:R2:W3:Y:S04]  /*27fa0*/  LDS.128 R16, [R0+0x388d0] ;  /* 0x0388d00000107984 */ /* 0x0004e80000000c00 */
[----:B------:R2:W-:Y:S01]  /*27fb0*/  STL [R1+0x4], R0 ;  /* 0x0000040001007387 */ /* 0x0005e20000100800 */
[----:B------:R-:W-:Y:S06]  /*27fc0*/  BAR.ARV 0x4, 0x180 ;  /* 0x0106000000007b1d */ /* 0x000fec0000002000 */
[----:B------:R-:W-:Y:S05]  /*27fd0*/  BRA `(.L_x_1029) ;  /* 0x00000008004c7947 */ /* 0x000fea0003800000 */
.L_x_1028:
[----:B------:R-:W2:Y:S01]  /*27fe0*/  LDL R7, [R1+0x30] ;  /* 0x0000300001077983 */ /* 0x000ea20000100800 */
[----:B------:R-:W-:Y:S01]  /*27ff0*/  UMOV UR4, 0xffffffff ;  /* 0xffffffff00047882 */ /* 0x000fe20000000000 */
[----:B--2---:R-:W-:Y:S02]  /*28000*/  ISETP.NE.AND P5, PT, R7, 0x1f, PT ;  /* 0x0000001f0700780c */ /* 0x004fe40003fa5270 */
[----:B------:R-:W-:Y:S11]  /*28010*/  BRA.DIV UR4, `(.L_x_1030) ;  /* 0x0000002604b87947 */ /* 0x000ff6000b800000 */
[----:B-1----:R-:W-:Y:S01]  /*28020*/  IMAD.IADD R0, R19, 0x1, R7 ;  /* 0x0000000113007824 */ /* 0x002fe200078e0207 */
[----:B------:R-:W-:Y:S01]  /*28030*/  ULDC UR4, c[0x0][0xc3c] ;  /* 0x00030f0000047ab9 */ /* 0x000fe20000000800 */
[----:B------:R-:W-:Y:S01]  /*28040*/  ULDC.64 UR6, c[0x0][0x208] ;  /* 0x0000820000067ab9 */ /* 0x000fe20000000a00 */
[----:B------:R-:W-:Y:S02]  /*28050*/  LOP3.LUT P4, RZ, R8, 0x1, RZ, 0xc0, !PT ;  /* 0x0000000108ff7812 */ /* 0x000fe4000788c0ff */
[----:B------:R-:W-:-:S13]  /*28060*/  ISETP.GE.OR P0, PT, R0, UR4, !P5 ;  /* 0x0000000400007c0c */ /* 0x000fda000ef06670 */
[----:B0-----:R-:W0:Y:S02]  /*28070*/  @!P0 LDC.64 R2, c[0x0][0xc80] ;  /* 0x00032000ff028b82 */ /* 0x001e240000000a00 */
[----:B0-----:R-:W-:-:S06]  /*28080*/  @!P0 IMAD.WIDE R2, R0, 0x4, R2 ;  /* 0x0000000400028825 */ /* 0x001fcc00078e0202 */
[----:B------:R0:W2:Y:S01]  /*28090*/  @!P0 LDG.E R3, desc[UR6][R2.64] ;  /* 0x0000000602038981 */ /* 0x0000a2000c1e1900 */
[C---:B------:R-:W-:Y:S02]  /*280a0*/  ISETP.GE.U32.AND P1, PT, R7.reuse, 0x4, PT ;  /* 0x000000040700780c */ /* 0x040fe40003f26070 */
[C---:B------:R-:W-:Y:S01]  /*280b0*/  ISETP.GE.U32.AND P2, PT, R7.reuse, 0x8, PT ;  /* 0x000000080700780c */ /* 0x040fe20003f46070 */
[----:B------:R-:W-:Y:S01]  /*280c0*/  SHFL.IDX PT, R0, R16, RZ, 0x1f ;  /* 0x00001fff10007589 */ /* 0x000fe200000e0000 */
[----:B------:R-:W-:-:S03]  /*280d0*/  ISETP.GE.U32.AND P3, PT, R7, 0x10, PT ;  /* 0x000000100700780c */ /* 0x000fc60003f66070 */
[----:B------:R-:W-:Y:S01]  /*280e0*/  SHFL.IDX PT, R4, R16, 0x1, 0x1f ;  /* 0x00201f0010047f89 */ /* 0x000fe200000e0000 */
[----:B0-----:R-:W-:Y:S01]  /*280f0*/  IMAD.MOV.U32 R2, RZ, RZ, RZ ;  /* 0x000000ffff027224 */ /* 0x001fe200078e00ff */
[----:B--2---:R-:W-:Y:S02]  /*28100*/  @!P0 MOV R2, R3 ;  /* 0x0000000300028202 */ /* 0x004fe40000000f00 */
[----:B------:R-:W-:-:S03]  /*28110*/  ISETP.GE.U32.AND P0, PT, R7, 0x2, PT ;  /* 0x000000020700780c */ /* 0x000fc60003f06070 */
[----:B------:R-:W0:Y:S02]  /*28120*/  SHFL.UP PT, R3, R2, 0x1, RZ ;  /* 0x0420000002037989 */ /* 0x000e2400000e00ff */
        /* <DEDUP_REMOVED lines=14> */
[----:B------:R0:W1:Y:S02]  /*28210*/  SHFL.IDX PT, R6, R5, 0x1f, 0x1f ;  /* 0x03e01f0005067f89 */ /* 0x00006400000e0000 */
.L_x_1121:
[----:B------:R-:W-:Y:S02]  /*28220*/  ULDC UR4, c[0x0][0xc38] ;  /* 0x00030e0000047ab9 */ /* 0x000fe40000000800 */
[----:B------:R-:W-:-:S05]  /*28230*/  MOV R16, UR4 ;  /* 0x0000000400107c02 */ /* 0x000fca0008000f00 */
[----:B-1----:R-:W-:-:S04]  /*28240*/  IMAD R6, R6, R16, RZ ;  /* 0x0000001006067224 */ /* 0x002fc800078e02ff */
[----:B------:R-:W-:-:S05]  /*28250*/  IMAD.IADD R4, R4, 0x1, R6 ;  /* 0x0000000104047824 */ /* 0x000fca00078e0206 */
[----:B------:R-:W-:-:S13]  /*28260*/  ISETP.GT.AND P4, PT, R4, R0, PT ;  /* 0x000000000400720c */ /* 0x000fda0003f84270 */
[----:B------:R-:W-:Y:S05]  /*28270*/  @P4 BRA `(.L_x_1031) ;  /* 0x0000000000a44947 */ /* 0x000fea0003800000 */
.L_x_1036:
[----:B------:R-:W1:Y:S01]  /*28280*/  LDC R2, c[0x0][0xc3c] ;  /* 0x00030f00ff027b82 */ /* 0x000e620000000800 */
[----:B------:R-:W-:-:S05]  /*28290*/  VIADD R19, R19, 0x1f ;  /* 0x0000001f13137836 */ /* 0x000fca0000000000 */
[----:B-1----:R-:W-:-:S13]  /*282a0*/  ISETP.GE.AND P4, PT, R19, R2, PT ;  /* 0x000000021300720c */ /* 0x002fda0003f86270 */
[----:B------:R-:W-:Y:S05]  /*282b0*/  @P4 BRA `(.L_x_1032) ;  /* 0x00000004004c4947 */ /* 0x000fea0003800000 */
[----:B------:R-:W2:Y:S01]  /*282c0*/  LDL R3, [R1+0x30] ;  /* 0x0000300001037983 */ /* 0x000ea20000100800 */
[----:B------:R-:W-:Y:S01]  /*282d0*/  BSSY B0, `(.L_x_1033) ;  /* 0x0000009000007945 */ /* 0x000fe20003800000 */
[----:B--2---:R-:W-:-:S04]  /*282e0*/  IADD3 R3, R19, R3, RZ ;  /* 0x0000000313037210 */ /* 0x004fc80007ffe0ff */
[----:B------:R-:W-:Y:S01]  /*282f0*/  ISETP.GE.OR P4, PT, R3, R2, !P5 ;  /* 0x000000020300720c */ /* 0x000fe20006f86670 */
[----:B------:R-:W-:-:S12]  /*28300*/  IMAD.MOV.U32 R2, RZ, RZ, RZ ;  /* 0x000000ffff027224 */ /* 0x000fd800078e00ff */
[----:B------:R-:W-:Y:S05]  /*28310*/  @P4 BRA `(.L_x_1034) ;  /* 0x0000000000104947 */ /* 0x000fea0003800000 */
[----:B------:R-:W1:Y:S01]  /*28320*/  LDC.64 R6, c[0x0][0xc80] ;  /* 0x00032000ff067b82 */ /* 0x000e620000000a00 */
[----:B------:R-:W-:Y:S01]  /*28330*/  ULDC.64 UR4, c[0x0][0x208] ;  /* 0x0000820000047ab9 */ /* 0x000fe20000000a00 */
[----:B-1----:R-:W-:-:S06]  /*28340*/  IMAD.WIDE R2, R3, 0x4, R6 ;  /* 0x0000000403027825 */ /* 0x002fcc00078e0206 */
[----:B------:R1:W5:Y:S02]  /*28350*/  LDG.E R2, desc[UR4][R2.64] ;  /* 0x0000000402027981 */ /* 0x000364000c1e1900 */
.L_x_1034:
[----:B------:R-:W-:Y:S05]  /*28360*/  BSYNC B0 ;  /* 0x0000000000007941 */ /* 0x000fea0003800000 */
.L_x_1033:
[----:B------:R-:W-:-:S03]  /*28370*/  UMOV UR4, 0xffffffff ;  /* 0xffffffff00047882 */ /* 0x000fc60000000000 */
[----:B------:R-:W-:Y:S05]  /*28380*/  BRA.DIV UR4, `(.L_x_1035) ;  /* 0x0000002a041c7947 */ /* 0x000fea000b800000 */
[----:B-1----:R-:W2:Y:S02]  /*28390*/  LDL R3, [R1+0x8] ;  /* 0x0000080001037983 */ /* 0x002ea40000100800 */
[----:B--2---:R-:W-:Y:S02]  /*283a0*/  LOP3.LUT P4, RZ, R3, 0x1, RZ, 0xc0, !PT ;  /* 0x0000000103ff7812 */ /* 0x004fe4000788c0ff */
[----:B-----5:R-:W1:Y:S02]  /*283b0*/  SHFL.UP PT, R3, R2, 0x1, RZ ;  /* 0x0420000002037989 */ /* 0x020e6400000e00ff */
[----:B-1----:R-:W-:-:S05]  /*283c0*/  SEL R3, R3, RZ, P4 ;  /* 0x000000ff03037207 */ /* 0x002fca0002000000 */
[----:B------:R-:W-:-:S05]  /*283d0*/  IMAD.IADD R3, R2, 0x1, R3 ;  /* 0x0000000102037824 */ /* 0x000fca00078e0203 */
[----:B0-----:R-:W0:Y:S02]  /*283e0*/  SHFL.UP PT, R5, R3, 0x2, RZ ;  /* 0x0440000003057989 */ /* 0x001e2400000e00ff */
        /* <DEDUP_REMOVED lines=11> */
[----:B------:R0:W1:Y:S02]  /*284a0*/  SHFL.IDX PT, R6, R5, 0x1f, 0x1f ;  /* 0x03e01f0005067f89 */ /* 0x00006400000e0000 */
.L_x_1129:
[----:B------:R-:W-:Y:S02]  /*284b0*/  ULDC UR4, c[0x0][0xc38] ;  /* 0x00030e0000047ab9 */ /* 0x000fe40000000800 */
[----:B------:R-:W-:-:S04]  /*284c0*/  IMAD.U32 R16, RZ, RZ, UR4 ;  /* 0x00000004ff107e24 */ /* 0x000fc8000f8e00ff */
[----:B-1----:R-:W-:-:S04]  /*284d0*/  IMAD R6, R6, R16, RZ ;  /* 0x0000001006067224 */ /* 0x002fc800078e02ff */
[----:B------:R-:W-:-:S05]  /*284e0*/  IMAD.IADD R4, R6, 0x1, R4 ;  /* 0x0000000106047824 */ /* 0x000fca00078e0204 */
[----:B------:R-:W-:-:S13]  /*284f0*/  ISETP.GT.AND P4, PT, R4, R0, PT ;  /* 0x000000000400720c */ /* 0x000fda0003f84270 */
[----:B------:R-:W-:Y:S05]  /*28500*/  @!P4 BRA `(.L_x_1036) ;  /* 0xfffffffc005cc947 */ /* 0x000fea000383ffff */
.L_x_1031:
[----:B------:R-:W-:Y:S01]  /*28510*/  IADD3 R6, -R6, R4, RZ ;  /* 0x0000000406067210 */ /* 0x000fe20007ffe1ff */
[----:B------:R-:W-:-:S04]  /*28520*/  UMOV UR4, 0xffffffff ;  /* 0xffffffff00047882 */ /* 0x000fc80000000000 */
[----:B------:R-:W-:-:S05]  /*28530*/  IMAD R3, R5, R16, R6 ;  /* 0x0000001005037224 */ /* 0x000fca00078e0206 */
[----:B------:R-:W-:Y:S01]  /*28540*/  ISETP.GT.AND P6, PT, R3, R0, PT ;  /* 0x000000000300720c */ /* 0x000fe20003fc4270 */
[----:B------:R-:W-:-:S12]  /*28550*/  BRA.DIV UR4, `(.L_x_1037) ;  /* 0x0000002a04887947 */ /* 0x000fd8000b800000 */
[----:B------:R-:W-:-:S04]  /*28560*/  VOTE.ANY R3, PT, !P6 ;  /* 0x0000000000037806 */ /* 0x000fc800070e0100 */
[----:B------:R-:W1:Y:S02]  /*28570*/  POPC R4, R3 ;  /* 0x0000000300047309 */ /* 0x000e640000000000 */
[----:B-1----:R1:W2:Y:S02]  /*28580*/  SHFL.IDX PT, R17, R2, R4, 0x1f ;  /* 0x00001f0402117589 */ /* 0x0022a400000e0000 */
.L_x_1133:
[----:B------:R-:W-:Y:S01]  /*28590*/  ISETP.NE.AND P0, PT, R3, RZ, PT ;  /* 0x000000ff0300720c */ /* 0x000fe20003f05270 */
[----:B-1----:R-:W-:-:S12]  /*285a0*/  IMAD.MOV.U32 R2, RZ, RZ, RZ ;  /* 0x000000ffff027224 */ /* 0x002fd800078e00ff */
[----:B------:R-:W-:Y:S05]  /*285b0*/  @!P0 BRA `(.L_x_1038) ;  /* 0x0000000000108947 */ /* 0x000fea0003800000 */
[----:B------:R-:W-:Y:S01]  /*285c0*/  UMOV UR4, 0xffffffff ;  /* 0xffffffff00047882 */ /* 0x000fe20000000000 */
[----:B------:R-:W-:Y:S02]  /*285d0*/  VIADD R12, R4, 0xffffffff ;  /* 0xffffffff040c7836 */ /* 0x000fe40000000000 */
[----:B------:R-:W-:Y:S05]  /*285e0*/  BRA.DIV UR4, `(.L_x_1039) ;  /* 0x0000002a04ac7947 */ /* 0x000fea000b800000 */
[----:B------:R1:W3:Y:S02]  /*285f0*/  SHFL.IDX PT, R2, R5, R12, 0x1f ;  /* 0x00001f0c05027589 */ /* 0x0002e400000e0000 */
.L_x_1038:
[----:B012---:R-:W-:Y:S01]  /*28600*/  IABS R5, R17 ;  /* 0x0000001100057213 */ /* 0x007fe20000000000 */
[----:B---3--:R-:W-:Y:S02]  /*28610*/  IMAD R16, R2, R16, R6 ;  /* 0x0000001002107224 */ /* 0x008fe400078e0206 */
[----:B------:R-:W-:Y:S01]  /*28620*/  IMAD.IADD R19, R4, 0x1, R19 ;  /* 0x0000000104137824 */ /* 0x000fe200078e0213 */
[----:B------:R-:W0:Y:S02]  /*28630*/  I2F.RP R2, R5 ;  /* 0x0000000500027306 */ /* 0x000e240000209400 */
[----:B------:R-:W-:-:S06]  /*28640*/  IADD3 R0, R0, -R16, RZ ;  /* 0x8000001000007210 */ /* 0x000fcc0007ffe0ff */
[----:B0-----:R-:W0:Y:S02]  /*28650*/  MUFU.RCP R2, R2 ;  /* 0x0000000200027308 */ /* 0x001e240000001000 */
[----:B0-----:R-:W-:-:S06]  /*28660*/  IADD3 R2, R2, 0xffffffe, RZ ;  /* 0x0ffffffe02027810 */ /* 0x001fcc0007ffe0ff */
[----:B------:R-:W0:Y:S02]  /*28670*/  F2I.FTZ.U32.TRUNC.NTZ R3, R2 ;  /* 0x0000000200037305 */ /* 0x000e24000021f000 */
[----:B0-----:R-:W-:-:S04]  /*28680*/  IMAD.MOV R2, RZ, RZ, -R3 ;  /* 0x000000ffff027224 */ /* 0x001fc800078e0a03 */
        /* <DEDUP_REMOVED lines=22> */
.L_x_1032:
[----:B------:R-:W-:Y:S01]  /*287f0*/  UMOV UR4, URZ ;  /* 0x0000003f00047c82 */ /* 0x000fe20008000000 */
[----:B------:R-:W-:Y:S01]  /*28800*/  UMOV UR5, URZ ;  /* 0x0000003f00057c82 */ /* 0x000fe20008000000 */
[----:B------:R-:W-:Y:S01]  /*28810*/  ULDC UR6, c[0x0][0xc3c] ;  /* 0x00030f0000067ab9 */ /* 0x000fe20000000800 */
[----:B------:R-:W-:Y:S01]  /*28820*/  MOV R16, R0 ;  /* 0x0000000000107202 */ /* 0x000fe20000000f00 */
[----:B------:R-:W-:Y:S01]  /*28830*/  IMAD.U32 R17, RZ, RZ, UR4 ;  /* 0x00000004ff117e24 */ /* 0x000fe2000f8e00ff */
[----:B------:R-:W-:Y:S01]  /*28840*/  MOV R19, UR6 ;  /* 0x0000000600137c02 */ /* 0x000fe20008000f00 */
[----:B------:R-:W-:-:S07]  /*28850*/  IMAD.U32 R18, RZ, RZ, UR5 ;  /* 0x00000005ff127e24 */ /* 0x000fce000f8e00ff */
.L_x_1040:
[----:B------:R-:W2:Y:S04]  /*28860*/  LDL R0, [R1+0x30] ;  /* 0x0000300001007983 */ /* 0x000ea80000100800 */
[----:B------:R1:W3:Y:S01]  /*28870*/  LDL R3, [R1+0x4] ;  /* 0x0000040001037983 */ /* 0x0002e20000100800 */
[----:B------:R-:W-:Y:S05]  /*28880*/  WARPSYNC.ALL ;  /* 0x0000000000007948 */ /* 0x000fea0003800000 */
[----:B------:R-:W-:Y:S01]  /*28890*/  BAR.SYNC.DEFER_BLOCKING 0x4, 0x180 ;  /* 0x0106000000007b1d */ /* 0x000fe20000010000 */
[----:B--2---:R-:W-:-:S13]  /*288a0*/  ISETP.NE.AND P0, PT, R0, RZ, PT ;  /* 0x000000ff0000720c */ /* 0x004fda0003f05270 */
[----:B------:R-:W3:Y:S01]  /*288b0*/  @!P0 S2R R0, SR_CgaCtaId ;  /* 0x0000000000008919 */ /* 0x000ee20000008800 */
[----:B------:R-:W-:-:S04]  /*288c0*/  @!P0 MOV R2, 0x400 ;  /* 0x0000040000028802 */ /* 0x000fc80000000f00 */
[----:B---3--:R-:W-:-:S05]  /*288d0*/  @!P0 LEA R3, R0, R2, 0x18 ;  /* 0x0000000200038211 */ /* 0x008fca00078ec0ff */
[----:B------:R1:W-:Y:S04]  /*288e0*/  @!P0 STS.128 [R3+0x388d0], R16 ;  /* 0x0388d01003008388 */ /* 0x0003e80000000c00 */
[----:B------:R1:W-:Y:S01]  /*288f0*/  @!P0 STL [R1+0x4], R3 ;  /* 0x0000040301008387 */ /* 0x0003e20000100800 */
[----:B------:R-:W-:Y:S06]  /*28900*/  BAR.ARV 0x5, 0x180 ;  /* 0x0146000000007b1d */ /* 0x000fec0000002000 */
.L_x_1029:
[----:B------:R-:W-:Y:S02]  /*28910*/  ULDC UR4, c[0x0][0xc3c] ;  /* 0x00030f0000047ab9 */ /* 0x000fe40000000800 */
[----:B---3--:R-:W-:-:S13]  /*28920*/  ISETP.GE.AND P0, PT, R19, UR4, PT ;  /* 0x0000000413007c0c */ /* 0x008fda000bf06270 */
[----:B------:R-:W-:Y:S05]  /*28930*/  @!P0 BRA `(.L_x_1041) ;  /* 0xffffff84005c8947 */ /* 0x000fea000383ffff */
[----:B------:R-:W-:Y:S05]  /*28940*/  BSYNC B8 ;  /* 0x0000000000087941 */ /* 0x000fea0003800000 */
.L_x_880:
[----:B--2---:R-:W2:Y:S01]  /*28950*/  LDL.LU R0, [R1+0x54] ;  /* 0x0000540001007983 */ /* 0x004ea20000300800 */
[----:B------:R-:W-:Y:S01]  /*28960*/  BSSY B0, `(.L_x_1042) ;  /* 0x000000b000007945 */ /* 0x000fe20003800000 */
[----:B0-----:R-:W0:Y:S01]  /*28970*/  S2R R5, SR_CgaCtaId ;  /* 0x0000000000057919 */ /* 0x001e220000008800 */
[----:B--2---:R-:W-:-:S05]  /*28980*/  VIADD R0, R0, 0x1 ;  /* 0x0000000100007836 */ /* 0x004fca0000000000 */
[----:B------:R-:W-:-:S04]  /*28990*/  LEA.HI R2, R0, R0, RZ, 0x1 ;  /* 0x0000000000027211 */ /* 0x000fc800078f08ff */
[----:B-1----:R-:W-:-:S05]  /*289a0*/  LOP3.LUT R3, R2, 0xfffffffe, RZ, 0xc0, !PT ;  /* 0xfffffffe02037812 */ /* 0x002fca00078ec0ff */
[----:B------:R-:W-:Y:S01]  /*289b0*/  IMAD.IADD R3, R0, 0x1, -R3 ;  /* 0x0000000100037824 */ /* 0x000fe200078e0a03 */
[----:B------:R-:W-:-:S04]  /*289c0*/  MOV R0, 0x400 ;  /* 0x0000040000007802 */ /* 0x000fc80000000f00 */
[----:B0-----:R-:W-:Y:S02]  /*289d0*/  LEA R0, R5, R0, 0x18 ;  /* 0x0000000005007211 */ /* 0x001fe400078ec0ff */
[----:B------:R-:W-:-:S04]  /*289e0*/  SHF.L.U32 R3, R3, 0x1f, RZ ;  /* 0x0000001f03037819 */ /* 0x000fc800000006ff */
[----:B------:R-:W0:Y:S02]  /*289f0*/  SYNCS.PHASECHK.TRANS64.TRYWAIT P0, [R0+URZ+0x38820], R3 ;  /* 0x03882003000075a7 */ /* 0x000e24000800017f */
[----:B0-----:R-:W-:Y:S05]  /*28a00*/  @!P0 BRA `(.L_x_1043) ;  /* 0x0000002400cc8947 */ /* 0x001fea0003800000 */
.L_x_1136:
[----:B------:R-:W-:Y:S05]  /*28a10*/  BSYNC B0 ;  /* 0x0000000000007941 */ /* 0x000fea0003800000 */
.L_x_1042:
[----:B------:R-:W-:-:S03]  /*28a20*/  UMOV UR4, 0xffffffff ;  /* 0xffffffff00047882 */ /* 0x000fc60000000000 */
[----:B------:R-:W-:Y:S05]  /*28a30*/  BRA.DIV UR4, `(.L_x_1044) ;  /* 0x0000002604d47947 */ /* 0x000fea000b800000 */
[----:B------:R-:W1:Y:S02]  /*28a40*/  S2R R2, SR_TID.X ;  /* 0x0000000000027919 */ /* 0x000e640000002100 */
[----:B-1----:R-:W-:-:S04]  /*28a50*/  SHF.R.U32.HI R2, RZ, 0x5, R2 ;  /* 0x00000005ff027819 */ /* 0x002fc80000011602 */
[----:B------:R-:W-:-:S05]  /*28a60*/  LOP3.LUT R2, R2, 0x3, RZ, 0xc0, !PT ;  /* 0x0000000302027812 */ /* 0x000fca00078ec0ff */
[----:B------:R1:W2:Y:S02]  /*28a70*/  SHFL.IDX PT, R14, R2, RZ, 0x1f ;  /* 0x00001fff020e7589 */ /* 0x0002a400000e0000 */
.L_x_1139:
[----:B--2---:R-:W-:-:S13]  /*28a80*/  ISETP.NE.AND P0, PT, R14, RZ, PT ;  /* 0x000000ff0e00720c */ /* 0x004fda0003f05270 */
[----:B------:R-:W-:Y:S05]  /*28a90*/  @P0 BRA `(.L_x_645) ;  /* 0x0000000000940947 */ /* 0x000fea0003800000 */
[----:B------:R-:W-:-:S03]  /*28aa0*/  UMOV UR4, 0xffffffff ;  /* 0xffffffff00047882 */ /* 0x000fc60000000000 */
[----:B------:R-:W-:Y:S05]  /*28ab0*/  BRA.DIV UR4, `(.L_x_1045) ;  /* 0x0000002604e87947 */ /* 0x000fea000b800000 */
[----:B------:R-:W-:-:S13]  /*28ac0*/  ELECT P6, URZ, PT ;  /* 0x00000000003f782f */ /* 0x000fda00038c0000 */
.L_x_1142:
[----:B------:R-:W-:Y:S05]  /*28ad0*/  @!P6 BRA `(.L_x_645) ;  /* 0x000000000084e947 */ /* 0x000fea0003800000 */
[----:B------:R-:W-:-:S06]  /*28ae0*/  ULOP3.LUT UR4, UR60, 0x2, URZ, 0xfc, !UPT ;  /* 0x000000023c047892 */ /* 0x000fcc000f8efc3f */
[----:B-1----:R-:W-:-:S04]  /*28af0*/  MOV R2, UR4 ;  /* 0x0000000400027c02 */ /* 0x002fc80008000f00 */
[----:B------:R-:W-:-:S13]  /*28b00*/  ISETP.NE.AND P2, PT, R2, 0x3, PT ;  /* 0x000000030200780c */ /* 0x000fda0003f45270 */
[----:B------:R-:W-:Y:S05]  /*28b10*/  @!P2 BRA `(.L_x_1046) ;  /* 0x000000000004a947 */ /* 0x000fea0003800000 */
[----:B------:R-:W-:Y:S01]  /*28b20*/  BPT.TRAP 0x1 ;  /* 0x000000040000795c */ /* 0x000fe20000300000 */
.L_x_1046:
[----:B0-----:R-:W2:Y:S04]  /*28b30*/  LDL R3, [R1+0xc] ;  /* 0x00000c0001037983 */ /* 0x001ea80000100800 */
[----:B------:R-:W3:Y:S01]  /*28b40*/  LDL.LU R7, [R1+0x14] ;  /* 0x0000140001077983 */ /* 0x000ee20000300800 */
[----:B------:R-:W-:-:S04]  /*28b50*/  VIADD R2, R0, 0x38840 ;  /* 0x0003884000027836 */ /* 0x000fc80000000000 */
[C---:B--2---:R-:W-:Y:S01]  /*28b60*/  IMAD R6, R3.reuse, 0x8, R2 ;  /* 0x0000000803067824 */ /* 0x044fe200078e0202 */
[----:B------:R-:W-:Y:S02]  /*28b70*/  IADD3 R3, R3, 0x1, RZ ;  /* 0x0000000103037810 */ /* 0x000fe40007ffe0ff */
[----:B---3--:R-:W-:Y:S02]  /*28b80*/  SHF.L.U32 R5, R7, 0x1f, RZ ;  /* 0x0000001f07057819 */ /* 0x008fe400000006ff */
[C---:B------:R-:W-:Y:S02]  /*28b90*/  ISETP.NE.AND P1, PT, R3.reuse, 0x2, PT ;  /* 0x000000020300780c */ /* 0x040fe40003f25270 */
[----:B------:R-:W0:Y:S02]  /*28ba0*/  SYNCS.PHASECHK.TRANS64.TRYWAIT P0, [R6+URZ], R5 ;  /* 0x00000005060075a7 */ /* 0x000e24000800017f */
[----:B------:R-:W-:Y:S02]  /*28bb0*/  SEL R4, RZ, 0x1, P1 ;  /* 0x00000001ff047807 */ /* 0x000fe40000800000 */
[----:B------:R-:W-:-:S02]  /*28bc0*/  SEL R3, R3, RZ, P1 ;  /* 0x000000ff03037207 */ /* 0x000fc40000800000 */
[----:B------:R-:W-:-:S03]  /*28bd0*/  LOP3.LUT R4, R7, R4, RZ, 0x3c, !PT ;  /* 0x0000000407047212 */ /* 0x000fc600078e3cff */
[----:B------:R-:W-:Y:S01]  /*28be0*/  IMAD R7, R3, 0x8, R2 ;  /* 0x0000000803077824 */ /* 0x000fe200078e0202 */
[----:B------:R-:W-:Y:S01]  /*28bf0*/  SHF.L.U32 R2, R4, 0x1f, RZ ;  /* 0x0000001f04027819 */ /* 0x000fe200000006ff */
[----:B0-----:R-:W-:Y:S06]  /*28c00*/  @!P0 BRA `(.L_x_1047) ;  /* 0x0000002400b48947 */ /* 0x001fec0003800000 */
.L_x_1143:
[----:B------:R-:W1:Y:S02]  /*28c10*/  SYNCS.PHASECHK.TRANS64.TRYWAIT P0, [R7+URZ], R2 ;  /* 0x00000002070075a7 */ /* 0x000e64000800017f */
[----:B-1----:R-:W-:Y:S05]  /*28c20*/  @!P0 BRA `(.L_x_1048) ;  /* 0x0000002400c08947 */ /* 0x002fea0003800000 */
.L_x_1144:
[----:B------:R-:W-:Y:S05]  /*28c30*/  @!P2 BRA `(.L_x_1049) ;  /* 0x000000000004a947 */ /* 0x000fea0003800000 */
[----:B------:R-:W-:Y:S01]  /*28c40*/  BPT.TRAP 0x1 ;  /* 0x000000040000795c */ /* 0x000fe20000300000 */
.L_x_1049:
[----:B------:R-:W2:Y:S01]  /*28c50*/  LDL.LU R4, [R1+0xc] ;  /* 0x00000c0001047983 */ /* 0x000ea20000300800 */
[----:B------:R-:W-:-:S05]  /*28c60*/  VIADD R0, R0, 0x38860 ;  /* 0x0003886000007836 */ /* 0x000fca0000000000 */
[----:B--2---:R-:W-:-:S04]  /*28c70*/  LEA R4, R4, R0, 0x3 ;  /* 0x0000000004047211 */ /* 0x004fc800078e18ff */
[----:B------:R-:W2:Y:S02]  /*28c80*/  SYNCS.PHASECHK.TRANS64.TRYWAIT P0, [R4+URZ], R5 ;  /* 0x00000005040075a7 */ /* 0x000ea4000800017f */
[----:B--2---:R-:W-:Y:S05]  /*28c90*/  @!P0 BRA `(.L_x_1050) ;  /* 0x0000002400b88947 */ /* 0x004fea0003800000 */
.L_x_1145:
[----:B------:R-:W-:-:S07]  /*28ca0*/  IMAD R3, R3, 0x8, R0 ;  /* 0x0000000803037824 */ /* 0x000fce00078e0200 */
.L_x_1051:
[----:B---3--:R3:W0:Y:S02]  /*28cb0*/  SYNCS.PHASECHK.TRANS64.TRYWAIT P0, [R3+URZ], R2 ;  /* 0x00000002030075a7 */ /* 0x008624000800017f */
[----:B0-----:R-:W-:Y:S05]  /*28cc0*/  @!P0 NANOSLEEP.SYNCS 0x989680 ;  /* 0x009896800000895d */ /* 0x001fea0003900000 */
[----:B------:R-:W0:Y:S02]  /*28cd0*/  @!P0 SYNCS.PHASECHK.TRANS64 P0, [R3+URZ], R2 ;  /* 0x00000002030085a7 */ /* 0x000e24000800007f */
[----:B0-----:R-:W-:Y:S05]  /*28ce0*/  @!P0 BRA `(.L_x_1051) ;  /* 0xfffffffc00f08947 */ /* 0x001fea000383ffff */
.L_x_645:
[----:B------:R-:W-:Y:S05]  /*28cf0*/  BSYNC B9 ;  /* 0x0000000000097941 */ /* 0x000fea0003800000 */
.L_x_642:
[----:B------:R-:W-:Y:S05]  /*28d00*/  EXIT ;  /* 0x000000000000794d */ /* 0x000fea0003800000 */
.L_x_665:
[----:B0-----:R0:W1:Y:S02]  /*28d10*/  SYNCS.PHASECHK.TRANS64.TRYWAIT P6, [R0+URZ+0x38890], R114 ;  /* 0x03889072000075a7 */ /* 0x00106400080c017f */
[----:B-1----:R-:W-:Y:S05]  /*28d20*/  @!P6 NANOSLEEP.SYNCS 0x989680 ;  /* 0x009896800000e95d */ /* 0x002fea0003900000 */
[----:B------:R-:W1:Y:S02]  /*28d30*/  @!P6 SYNCS.PHASECHK.TRANS64 P6, [R0+URZ+0x38890], R114 ;  /* 0x038890720000e5a7 */ /* 0x000e6400080c007f */
[----:B-1----:R-:W-:Y:S05]  /*28d40*/  @!P6 BRA `(.L_x_665) ;  /* 0xfffffffc00f0e947 */ /* 0x002fea000383ffff */
[----:B------:R-:W-:Y:S05]  /*28d50*/  BRA `(.L_x_1052) ;  /* 0xfffffda800d07947 */ /* 0x000fea000383ffff */
.L_x_721:
[----:B-1----:R1:W3:Y:S02]  /*28d60*/  SYNCS.PHASECHK.TRANS64.TRYWAIT P5, [R0+URZ+0x38890], R114 ;  /* 0x03889072000075a7 */ /* 0x0022e400080a017f */
[----:B---3--:R-:W-:Y:S05]  /*28d70*/  @!P5 NANOSLEEP.SYNCS 0x989680 ;  /* 0x009896800000d95d */ /* 0x008fea0003900000 */
[----:B------:R-:W3:Y:S02]  /*28d80*/  @!P5 SYNCS.PHASECHK.TRANS64 P5, [R0+URZ+0x38890], R114 ;  /* 0x038890720000d5a7 */ /* 0x000ee400080a007f */
[----:B---3--:R-:W-:Y:S05]  /*28d90*/  @!P5 BRA `(.L_x_721) ;  /* 0xfffffffc00f0d947 */ /* 0x008fea000383ffff */
[----:B------:R-:W-:Y:S05]  /*28da0*/  BRA `(.L_x_1053) ;  /* 0xfffffddc00d87947 */ /* 0x000fea000383ffff */
.L_x_746:
[----:B-1----:R1:W2:Y:S02]  /*28db0*/  SYNCS.PHASECHK.TRANS64.TRYWAIT P3, [R0+URZ+0x38890], R114 ;  /* 0x03889072000075a7 */ /* 0x0022a4000806017f */
[----:B--2---:R-:W-:Y:S05]  /*28dc0*/  @!P3 NANOSLEEP.SYNCS 0x989680 ;  /* 0x009896800000b95d */ /* 0x004fea0003900000 */
[----:B------:R-:W2:Y:S02]  /*28dd0*/  @!P3 SYNCS.PHASECHK.TRANS64 P3, [R0+URZ+0x38890], R114 ;  /* 0x038890720000b5a7 */ /* 0x000ea4000806007f */
[----:B--2---:R-:W-:Y:S05]  /*28de0*/  @!P3 BRA `(.L_x_746) ;  /* 0xfffffffc00f0b947 */ /* 0x004fea000383ffff */
[----:B------:R-:W-:Y:S05]  /*28df0*/  BRA `(.L_x_1054) ;  /* 0xfffffe1000407947 */ /* 0x000fea000383ffff */
.L_x_754:
[----:B-1----:R1:W2:Y:S02]  /*28e00*/  SYNCS.PHASECHK.TRANS64.TRYWAIT P2, [R0+URZ+0x388b0], R114 ;  /* 0x0388b072000075a7 */ /* 0x0022a4000804017f */
[----:B--2---:R-:W-:Y:S05]  /*28e10*/  @!P2 NANOSLEEP.SYNCS 0x989680 ;  /* 0x009896800000a95d */ /* 0x004fea0003900000 */
[----:B------:R-:W2:Y:S02]  /*28e20*/  @!P2 SYNCS.PHASECHK.TRANS64 P2, [R0+URZ+0x388b0], R114 ;  /* 0x0388b0720000a5a7 */ /* 0x000ea4000804007f */
[----:B--2---:R-:W-:Y:S05]  /*28e30*/  @!P2 BRA `(.L_x_754) ;  /* 0xfffffffc00f0a947 */ /* 0x004fea000383ffff */
[----:B------:R-:W-:Y:S05]  /*28e40*/  BRA `(.L_x_1055) ;  /* 0xfffffe1400647947 */ /* 0x000fea000383ffff */
.L_x_774:
[----:B------:R-:W-:Y:S01]  /*28e50*/  BSSY B1, `(.L_x_1056) ;  /* 0x0000008000017945 */ /* 0x000fe20003800000 */
[----:B------:R-:W-:Y:S01]  /*28e60*/  IMAD.MOV.U32 R13, RZ, RZ, R25 ;  /* 0x000000ffff0d7224 */ /* 0x000fe200078e0019 */
[----:B------:R-:W-:Y:S01]  /*28e70*/  MOV R12, RZ ;  /* 0x000000ff000c7202 */ /* 0x000fe20000000f00 */
[----:B------:R-:W-:Y:S02]  /*28e80*/  IMAD.MOV.U32 R11, RZ, RZ, 0x181f ;  /* 0x0000181fff0b7424 */ /* 0x000fe400078e00ff */
[----:B------:R-:W-:-:S07]  /*28e90*/  IMAD.MOV.U32 R15, RZ, RZ, -0x1 ;  /* 0xffffffffff0f7424 */ /* 0x000fce00078e00ff */
[----:B------:R-:W-:Y:S05]  /*28ea0*/  WARPSYNC.COLLECTIVE R15, `(.L_x_1057) ;  /* 0x000000000f087348 */ /* 0x000fea0003c00000 */
[----:B------:R0:W1:Y:S02]  /*28eb0*/  SHFL.IDX P6, R14, R13, R12, R11 ;  /* 0x0000000c0d0e7389 */ /* 0x00006400000c000b */
[----:B01----:R-:W-:Y:S01]  /*28ec0*/  ENDCOLLECTIVE ;  /* 0x000000000000791b */ /* 0x003fe20003800000 */
.L_x_1057:
[----:B------:R-:W-:Y:S05]  /*28ed0*/  BSYNC B1 ;  /* 0x0000000000017941 */ /* 0x000fea0003800000 */
.L_x_1056:
[----:B------:R-:W-:Y:S01]  /*28ee0*/  IMAD.MOV.U32 R13, RZ, RZ, R24 ;  /* 0x000000ffff0d7224 */ /* 0x000fe200078e0018 */
[----:B------:R-:W-:Y:S01]  /*28ef0*/  MOV R11, 0x181f ;  /* 0x0000181f000b7802 */ /* 0x000fe20000000f00 */
[----:B------:R-:W-:Y:S01]  /*28f00*/  IMAD.MOV.U32 R12, RZ, RZ, RZ ;  /* 0x000000ffff0c7224 */ /* 0x000fe200078e00ff */
[----:B------:R-:W-:Y:S01]  /*28f10*/  MOV R3, R14 ;  /* 0x0000000e00037202 */ /* 0x000fe20000000f00 */
[----:B------:R-:W-:-:S07]  /*28f20*/  IMAD.MOV.U32 R15, RZ, RZ, -0x1 ;  /* 0xffffffffff0f7424 */ /* 0x000fce00078e00ff */
[----:B------:R-:W-:Y:S05]  /*28f30*/  WARPSYNC.COLLECTIVE R15, `(.L_x_1058) ;  /* 0x000000000f087348 */ /* 0x000fea0003c00000 */
[----:B------:R0:W1:Y:S02]  /*28f40*/  SHFL.IDX P6, R14, R13, R12, R11 ;  /* 0x0000000c0d0e7389 */ /* 0x00006400000c000b */
[----:B01----:R-:W-:Y:S01]  /*28f50*/  ENDCOLLECTIVE ;  /* 0x000000000000791b */ /* 0x003fe20003800000 */
.L_x_1058:
[----:B------:R-:W-:Y:S01]  /*28f60*/  MOV R13, R26 ;  /* 0x0000001a000d7202 */ /* 0x000fe20000000f00 */
[----:B------:R-:W-:-:S07]  /*28f70*/  IMAD.MOV.U32 R4, RZ, RZ, R14 ;  /* 0x000000ffff047224 */ /* 0x000fce00078e000e */
[----:B------:R-:W-:Y:S05]  /*28f80*/  WARPSYNC.COLLECTIVE R15, `(.L_x_1059) ;  /* 0x000000000f087348 */ /* 0x000fea0003c00000 */
[----:B------:R0:W1:Y:S02]  /*28f90*/  SHFL.IDX P6, R14, R13, R12, R11 ;  /* 0x0000000c0d0e7389 */ /* 0x00006400000c000b */
[----:B01----:R-:W-:Y:S01]  /*28fa0*/  ENDCOLLECTIVE ;  /* 0x000000000000791b */ /* 0x003fe20003800000 */
.L_x_1059:
[----:B------:R-:W-:Y:S02]  /*28fb0*/  IMAD.MOV.U32 R13, RZ, RZ, R28 ;  /* 0x000000ffff0d7224 */ /* 0x000fe400078e001c */
[----:B------:R-:W-:-:S07]  /*28fc0*/  IMAD.MOV.U32 R5, RZ, RZ, R14 ;  /* 0x000000ffff057224 */ /* 0x000fce00078e000e */
[----:B------:R-:W-:Y:S05]  /*28fd0*/  WARPSYNC.COLLECTIVE R15, `(.L_x_1060) ;  /* 0x000000000f087348 */ /* 0x000fea0003c00000 */
[----:B------:R0:W1:Y:S02]  /*28fe0*/  SHFL.IDX P6, R14, R13, R12, R11 ;  /* 0x0000000c0d0e7389 */ /* 0x00006400000c000b */
[----:B01----:R-:W-:Y:S01]  /*28ff0*/  ENDCOLLECTIVE ;  /* 0x000000000000791b */ /* 0x003fe20003800000 */
.L_x_1060:
[----:B------:R-:W-:Y:S05]  /*29000*/  BRA `(.L_x_1061) ;  /* 0xfffffe24004c7947 */ /* 0x000fea000383ffff */
.L_x_778:
[----:B0-----:R0:W1:Y:S02]  /*29010*/  SYNCS.PHASECHK.TRANS64.TRYWAIT P0, [R18+URZ+0x38800], R5 ;  /* 0x03880005120075a7 */ /* 0x001064000800017f */
[----:B-1----:R-:W-:Y:S05]  /*29020*/  @!P0 NANOSLEEP.SYNCS 0x989680 ;  /* 0x009896800000895d */ /* 0x002fea0003900000 */
[----:B------:R-:W1:Y:S02]  /*29030*/  @!P0 SYNCS.PHASECHK.TRANS64 P0, [R18+URZ+0x38800], R5 ;  /* 0x03880005120085a7 */ /* 0x000e64000800007f */
[----:B-1----:R-:W-:Y:S05]  /*29040*/  @!P0 BRA `(.L_x_778) ;  /* 0xfffffffc00f08947 */ /* 0x002fea000383ffff */
[----:B------:R-:W-:Y:S05]  /*29050*/  BRA `(.L_x_1062) ;  /* 0xfffffe2c00147947 */ /* 0x000fea000383ffff */
.L_x_810:
[----:B------:R-:W-:Y:S01]  /*29060*/  BSSY B1, `(.L_x_1063) ;  /* 0x0000008000017945 */ /* 0x000fe20003800000 */
[----:B------:R-:W-:Y:S01]  /*29070*/  MOV R13, R25 ;  /* 0x00000019000d7202 */ /* 0x000fe20000000f00 */
[----:B------:R-:W-:Y:S01]  /*29080*/  IMAD.MOV.U32 R12, RZ, RZ, RZ ;  /* 0x000000ffff0c7224 */ /* 0x000fe200078e00ff */
[----:B------:R-:W-:Y:S01]  /*29090*/  MOV R15, 0xffffffff ;  /* 0xffffffff000f7802 */ /* 0x000fe20000000f00 */
[----:B------:R-:W-:-:S07]  /*290a0*/  IMAD.MOV.U32 R11, RZ, RZ, 0x181f ;  /* 0x0000181fff0b7424 */ /* 0x000fce00078e00ff */
[----:B------:R-:W-:Y:S05]  /*290b0*/  WARPSYNC.COLLECTIVE R15, `(.L_x_1064) ;  /* 0x000000000f087348 */ /* 0x000fea0003c00000 */
[----:B------:R0:W1:Y:S02]  /*290c0*/  SHFL.IDX P6, R14, R13, R12, R11 ;  /* 0x0000000c0d0e7389 */ /* 0x00006400000c000b */
[----:B01----:R-:W-:Y:S01]  /*290d0*/  ENDCOLLECTIVE ;  /* 0x000000000000791b */ /* 0x003fe20003800000 */
.L_x_1064:
[----:B------:R-:W-:Y:S05]  /*290e0*/  BSYNC B1 ;  /* 0x0000000000017941 */ /* 0x000fea0003800000 */
.L_x_1063:
[----:B------:R-:W-:Y:S01]  /*290f0*/  IMAD.MOV.U32 R13, RZ, RZ, R24 ;  /* 0x000000ffff0d7224 */ /* 0x000fe200078e0018 */
[----:B------:R-:W-:Y:S01]  /*29100*/  MOV R12, RZ ;  /* 0x000000ff000c7202 */ /* 0x000fe20000000f00 */
[----:B------:R-:W-:Y:S02]  /*29110*/  IMAD.MOV.U32 R11, RZ, RZ, 0x181f ;  /* 0x0000181fff0b7424 */ /* 0x000fe400078e00ff */
[----:B------:R-:W-:Y:S02]  /*29120*/  IMAD.MOV.U32 R15, RZ, RZ, -0x1 ;  /* 0xffffffffff0f7424 */ /* 0x000fe400078e00ff */
[----:B------:R-:W-:-:S07]  /*29130*/  IMAD.MOV.U32 R3, RZ, RZ, R14 ;  /* 0x000000ffff037224 */ /* 0x000fce00078e000e */
[----:B------:R-:W-:Y:S05]  /*29140*/  WARPSYNC.COLLECTIVE R15, `(.L_x_1065) ;  /* 0x000000000f087348 */ /* 0x000fea0003c00000 */
[----:B------:R0:W1:Y:S02]  /*29150*/  SHFL.IDX P6, R14, R13, R12, R11 ;  /* 0x0000000c0d0e7389 */ /* 0x00006400000c000b */
[----:B01----:R-:W-:Y:S01]  /*29160*/  ENDCOLLECTIVE ;  /* 0x000000000000791b */ /* 0x003fe20003800000 */
.L_x_1065:
[----:B------:R-:W-:Y:S01]  /*29170*/  IMAD.MOV.U32 R13, RZ, RZ, R26 ;  /* 0x000000ffff0d7224 */ /* 0x000fe200078e001a */
[----:B------:R-:W-:-:S07]  /*29180*/  MOV R20, R14 ;  /* 0x0000000e00147202 */ /* 0x000fce0000000f00 */
[----:B------:R-:W-:Y:S05]  /*29190*/  WARPSYNC.COLLECTIVE R15, `(.L_x_1066) ;  /* 0x000000000f087348 */ /* 0x000fea0003c00000 */
[----:B------:R0:W1:Y:S02]  /*291a0*/  SHFL.IDX P6, R14, R13, R12, R11 ;  /* 0x0000000c0d0e7389 */ /* 0x00006400000c000b */
[----:B01----:R-:W-:Y:S01]  /*291b0*/  ENDCOLLECTIVE ;  /* 0x000000000000791b */ /* 0x003fe20003800000 */
.L_x_1066:
[----:B------:R-:W-:Y:S01]  /*291c0*/  MOV R13, R28 ;  /* 0x0000001c000d7202 */ /* 0x000fe20000000f00 */
[----:B------:R-:W-:-:S07]  /*291d0*/  IMAD.MOV.U32 R21, RZ, RZ, R14 ;  /* 0x000000ffff157224 */ /* 0x000fce00078e000e */
[----:B------:R-:W-:Y:S05]  /*291e0*/  WARPSYNC.COLLECTIVE R15, `(.L_x_1067) ;  /* 0x000000000f087348 */ /* 0x000fea0003c00000 */
[----:B------:R0:W1:Y:S02]  /*291f0*/  SHFL.IDX P6, R14, R13, R12, R11 ;  /* 0x0000000c0d0e7389 */ /* 0x00006400000c000b */
[----:B01----:R-:W-:Y:S01]  /*29200*/  ENDCOLLECTIVE ;  /* 0x000000000000791b */ /* 0x003fe20003800000 */
.L_x_1067:
[----:B------:R-:W-:Y:S01]  /*29210*/  IMAD.MOV.U32 R28, RZ, RZ, R14 ;  /* 0x000000ffff1c7224 */ /* 0x000fe200078e000e */
[----:B------:R-:W-:Y:S06]  /*29220*/  BRA `(.L_x_1068) ;  /* 0xfffffe5400747947 */ /* 0x000fec000383ffff */
.L_x_814:
[----:B0-----:R0:W1:Y:S02]  /*29230*/  SYNCS.PHASECHK.TRANS64.TRYWAIT P0, [R18+URZ+0x38800], R5 ;  /* 0x03880005120075a7 */ /* 0x001064000800017f */
[----:B-1----:R-:W-:Y:S05]  /*29240*/  @!P0 NANOSLEEP.SYNCS 0x989680 ;  /* 0x009896800000895d */ /* 0x002fea0003900000 */
[----:B------:R-:W1:Y:S02]  /*29250*/  @!P0 SYNCS.PHASECHK.TRANS64 P0, [R18+URZ+0x38800], R5 ;  /* 0x03880005120085a7 */ /* 0x000e64000800007f */
[----:B-1----:R-:W-:Y:S05]  /*29260*/  @!P0 BRA `(.L_x_814) ;  /* 0xfffffffc00f08947 */ /* 0x002fea000383ffff */
[----:B------:R-:W-:Y:S05]  /*29270*/  BRA `(.L_x_1069) ;  /* 0xfffffe5800ec7947 */ /* 0x000fea000383ffff */
.L_x_832:
[----:B-1----:R1:W2:Y:S02]  /*29280*/  SYNCS.PHASECHK.TRANS64.TRYWAIT P2, [R0+URZ+0x38830], R3 ;  /* 0x03883003000075a7 */ /* 0x0022a4000804017f */
[----:B--2---:R-:W-:Y:S05]  /*29290*/  @!P2 NANOSLEEP.SYNCS 0x989680 ;  /* 0x009896800000a95d */ /* 0x004fea0003900000 */
[----:B------:R-:W2:Y:S02]  /*292a0*/  @!P2 SYNCS.PHASECHK.TRANS64 P2, [R0+URZ+0x38830], R3 ;  /* 0x038830030000a5a7 */ /* 0x000ea4000804007f */
[----:B--2---:R-:W-:Y:S05]  /*292b0*/  @!P2 BRA `(.L_x_832) ;  /* 0xfffffffc00f0a947 */ /* 0x004fea000383ffff */
[----:B------:R-:W-:Y:S05]  /*292c0*/  BRA `(.L_x_831) ;  /* 0xfffffe8c00087947 */ /* 0x000fea000383ffff */
.L_x_839:
[----:B-1----:R1:W2:Y:S02]  /*292d0*/  SYNCS.PHASECHK.TRANS64.TRYWAIT P2, [R11+URZ+0x38830], R4 ;  /* 0x038830040b0075a7 */ /* 0x0022a4000804017f */
[----:B--2---:R-:W-:Y:S05]  /*292e0*/  @!P2 NANOSLEEP.SYNCS 0x989680 ;  /* 0x009896800000a95d */ /* 0x004fea0003900000 */
[----:B------:R-:W2:Y:S02]  /*292f0*/  @!P2 SYNCS.PHASECHK.TRANS64 P2, [R11+URZ+0x38830], R4 ;  /* 0x038830040b00a5a7 */ /* 0x000ea4000804007f */
[----:B--2---:R-:W-:Y:S05]  /*29300*/  @!P2 BRA `(.L_x_839) ;  /* 0xfffffffc00f0a947 */ /* 0x004fea000383ffff */
[----:B------:R-:W-:Y:S05]  /*29310*/  BRA `(.L_x_838) ;  /* 0xfffffedc00d07947 */ /* 0x000fea000383ffff */
.L_x_844:
[----:B-1----:R1:W2:Y:S02]  /*29320*/  SYNCS.PHASECHK.TRANS64.TRYWAIT P2, [R9+URZ+0x38850], R0 ;  /* 0x03885000090075a7 */ /* 0x0022a4000804017f */
[----:B--2---:R-:W-:Y:S05]  /*29330*/  @!P2 NANOSLEEP.SYNCS 0x989680 ;  /* 0x009896800000a95d */ /* 0x004fea0003900000 */
[----:B------:R-:W2:Y:S02]  /*29340*/  @!P2 SYNCS.PHASECHK.TRANS64 P2, [R9+URZ+0x38850], R0 ;  /* 0x038850000900a5a7 */ /* 0x000ea4000804007f */
[----:B--2---:R-:W-:Y:S05]  /*29350*/  @!P2 BRA `(.L_x_844) ;  /* 0xfffffffc00f0a947 */ /* 0x004fea000383ffff */
[----:B------:R-:W-:Y:S05]  /*29360*/  BRA `(.L_x_843) ;  /* 0xffffff1400987947 */ /* 0x000fea000383ffff */
.L_x_850:
[----:B-1----:R1:W2:Y:S02]  /*29370*/  SYNCS.PHASECHK.TRANS64.TRYWAIT P0, [R0+URZ+0x38850], R6 ;  /* 0x03885006000075a7 */ /* 0x0022a4000800017f */
[----:B--2---:R-:W-:Y:S05]  /*29380*/  @!P0 NANOSLEEP.SYNCS 0x989680 ;  /* 0x009896800000895d */ /* 0x004fea0003900000 */
[----:B------:R-:W2:Y:S02]  /*29390*/  @!P0 SYNCS.PHASECHK.TRANS64 P0, [R0+URZ+0x38850], R6 ;  /* 0x03885006000085a7 */ /* 0x000ea4000800007f */
[----:B--2---:R-:W-:Y:S05]  /*293a0*/  @!P0 BRA `(.L_x_850) ;  /* 0xfffffffc00f08947 */ /* 0x004fea000383ffff */
[----:B------:R-:W-:Y:S05]  /*293b0*/  BRA `(.L_x_849) ;  /* 0xffffff3000f87947 */ /* 0x000fea000383ffff */
.L_x_886:
[----:B------:R-:W0:Y:S01]  /*293c0*/  S2R R6, SR_TID.X ;  /* 0x0000000000067919 */ /* 0x000e220000002100 */
[----:B------:R-:W-:Y:S01]  /*293d0*/  BSSY B1, `(.L_x_1070) ;  /* 0x000000a000017945 */ /* 0x000fe20003800000 */
[----:B------:R-:W-:Y:S01]  /*293e0*/  MOV R12, RZ ;  /* 0x000000ff000c7202 */ /* 0x000fe20000000f00 */
[----:B------:R-:W-:Y:S02]  /*293f0*/  IMAD.MOV.U32 R11, RZ, RZ, 0x1f ;  /* 0x0000001fff0b7424 */ /* 0x000fe400078e00ff */
[----:B------:R-:W-:Y:S01]  /*29400*/  IMAD.MOV.U32 R15, RZ, RZ, -0x1 ;  /* 0xffffffffff0f7424 */ /* 0x000fe200078e00ff */
[----:B0-----:R-:W-:-:S04]  /*29410*/  SHF.R.U32.HI R6, RZ, 0x5, R6 ;  /* 0x00000005ff067819 */ /* 0x001fc80000011606 */
[----:B------:R-:W-:-:S05]  /*29420*/  LOP3.LUT R6, R6, 0x3, RZ, 0xc0, !PT ;  /* 0x0000000306067812 */ /* 0x000fca00078ec0ff */
[----:B------:R-:W-:-:S07]  /*29430*/  IMAD.MOV.U32 R13, RZ, RZ, R6 ;  /* 0x000000ffff0d7224 */ /* 0x000fce00078e0006 */
[----:B------:R-:W-:Y:S05]  /*29440*/  WARPSYNC.COLLECTIVE R15, `(.L_x_1071) ;  /* 0x000000000f087348 */ /* 0x000fea0003c00000 */
[----:B------:R0:W1:Y:S02]  /*29450*/  SHFL.IDX P6, R14, R13, R12, R11 ;  /* 0x0000000c0d0e7389 */ /* 0x00006400000c000b */
[----:B01----:R-:W-:Y:S01]  /*29460*/  ENDCOLLECTIVE ;  /* 0x000000000000791b */ /* 0x003fe20003800000 */
.L_x_1071:
[----:B------:R-:W-:Y:S05]  /*29470*/  BSYNC B1 ;  /* 0x0000000000017941 */ /* 0x000fea0003800000 */
.L_x_1070:
[----:B------:R-:W-:Y:S05]  /*29480*/  BRA `(.L_x_1072) ;  /* 0xffffff8000687947 */ /* 0x000fea000383ffff */
.L_x_888:
[----:B------:R-:W-:Y:S01]  /*29490*/  BSSY B1, `(.L_x_1073) ;  /* 0x0000006000017945 */ /* 0x000fe20003800000 */
[----:B------:R-:W-:-:S07]  /*294a0*/  MOV R15, 0xffffffff ;  /* 0xffffffff000f7802 */ /* 0x000fce0000000f00 */
[----:B0-----:R-:W-:Y:S05]  /*294b0*/  WARPSYNC.COLLECTIVE R15, `(.L_x_1074) ;  /* 0x000000000f0c7348 */ /* 0x001fea0003c00000 */
[----:B------:R-:W-:Y:S02]  /*294c0*/  ELECT P6, UR62, PT ;  /* 0x00000000003e782f */ /* 0x000fe400038c0000 */
[----:B------:R-:W-:Y:S01]  /*294d0*/  MOV R14, UR62 ;  /* 0x0000003e000e7c02 */ /* 0x000fe20008000f00 */
[----:B0-----:R-:W-:Y:S10]  /*294e0*/  ENDCOLLECTIVE ;  /* 0x000000000000791b */ /* 0x001ff40003800000 */
.L_x_1074:
[----:B------:R-:W-:Y:S05]  /*294f0*/  BSYNC B1 ;  /* 0x0000000000017941 */ /* 0x000fea0003800000 */
.L_x_1073:
[----:B------:R-:W-:Y:S01]  /*29500*/  PLOP3.LUT P2, PT, P6, PT, PT, 0x80, 0x0 ;  /* 0x000000000000781c */ /* 0x000fe2000374f070 */
[----:B------:R-:W-:-:S12]  /*29510*/  BRA `(.L_x_887) ;  /* 0xffffff80005c7947 */ /* 0x000fd8000383ffff */
.L_x_890:
[----:B0-----:R-:W2:Y:S02]  /*29520*/  LDL R3, [R1+0x4] ;  /* 0x0000040001037983 */ /* 0x001ea40000100800 */
[----:B--2---:R0:W1:Y:S02]  /*29530*/  SYNCS.PHASECHK.TRANS64.TRYWAIT P0, [R3+URZ+0x38820], R2 ;  /* 0x03882002030075a7 */ /* 0x004064000800017f */
[----:B-1----:R-:W-:Y:S05]  /*29540*/  @!P0 NANOSLEEP.SYNCS 0x989680 ;  /* 0x009896800000895d */ /* 0x002fea0003900000 */
[----:B------:R-:W1:Y:S02]  /*29550*/  @!P0 SYNCS.PHASECHK.TRANS64 P0, [R3+URZ+0x38820], R2 ;  /* 0x03882002030085a7 */ /* 0x000e64000800007f */
[----:B-1----:R-:W-:Y:S05]  /*29560*/  @!P0 BRA `(.L_x_890) ;  /* 0xfffffffc00ec8947 */ /* 0x002fea000383ffff */
[----:B------:R-:W-:Y:S05]  /*29570*/  BRA `(.L_x_1075) ;  /* 0xffffff80006c7947 */ /* 0x000fea000383ffff */
.L_x_894:
[----:B0-----:R0:W1:Y:S02]  /*29580*/  SYNCS.PHASECHK.TRANS64.TRYWAIT P0, [R6+URZ+0x388a0], R8 ;  /* 0x0388a008060075a7 */ /* 0x001064000800017f */
[----:B-1----:R-:W-:Y:S05]  /*29590*/  @!P0 NANOSLEEP.SYNCS 0x989680 ;  /* 0x009896800000895d */ /* 0x002fea0003900000 */
[----:B------:R-:W1:Y:S02]  /*295a0*/  @!P0 SYNCS.PHASECHK.TRANS64 P0, [R6+URZ+0x388a0], R8 ;  /* 0x0388a008060085a7 */ /* 0x000e64000800007f */
[----:B-1----:R-:W-:Y:S05]  /*295b0*/  @!P0 BRA `(.L_x_894) ;  /* 0xfffffffc00f08947 */ /* 0x002fea000383ffff */
[----:B------:R-:W-:Y:S05]  /*295c0*/  BRA `(.L_x_1076) ;  /* 0xffffff8000907947 */ /* 0x000fea000383ffff */
.L_x_902:
[----:B-1----:R1:W2:Y:S02]  /*295d0*/  SYNCS.PHASECHK.TRANS64.TRYWAIT P0, [R6+URZ+0x388c0], R8 ;  /* 0x0388c008060075a7 */ /* 0x0022a4000800017f */
[----:B--2---:R-:W-:Y:S05]  /*295e0*/  @!P0 NANOSLEEP.SYNCS 0x989680 ;  /* 0x009896800000895d */ /* 0x004fea0003900000 */
[----:B------:R-:W2:Y:S02]  /*295f0*/  @!P0 SYNCS.PHASECHK.TRANS64 P0, [R6+URZ+0x388c0], R8 ;  /* 0x0388c008060085a7 */ /* 0x000ea4000800007f */
[----:B--2---:R-:W-:Y:S05]  /*29600*/  @!P0 BRA `(.L_x_902) ;  /* 0xfffffffc00f08947 */ /* 0x004fea000383ffff */
[----:B------:R-:W-:Y:S05]  /*29610*/  BRA `(.L_x_1077) ;  /* 0xffffff8400d07947 */ /* 0x000fea000383ffff */
.L_x_912:
[----:B0-----:R0:W1:Y:S02]  /*29620*/  SYNCS.PHASECHK.TRANS64.TRYWAIT P0, [R6+URZ+0x388a0], R5 ;  /* 0x0388a005060075a7 */ /* 0x001064000800017f */
[----:B-1----:R-:W-:Y:S05]  /*29630*/  @!P0 NANOSLEEP.SYNCS 0x989680 ;  /* 0x009896800000895d */ /* 0x002fea0003900000 */
[----:B------:R-:W1:Y:S02]  /*29640*/  @!P0 SYNCS.PHASECHK.TRANS64 P0, [R6+URZ+0x388a0], R5 ;  /* 0x0388a005060085a7 */ /* 0x000e64000800007f */
[----:B-1----:R-:W-:Y:S05]  /*29650*/  @!P0 BRA `(.L_x_912) ;  /* 0xfffffffc00f08947 */ /* 0x002fea000383ffff */
[----:B------:R-:W-:Y:S05]  /*29660*/  BRA `(.L_x_1078) ;  /* 0xffffff8c00587947 */ /* 0x000fea000383ffff */
.L_x_920:
[----:B-1----:R1:W2:Y:S02]  /*29670*/  SYNCS.PHASECHK.TRANS64.TRYWAIT P0, [R6+URZ+0x388c0], R5 ;  /* 0x0388c005060075a7 */ /* 0x0022a4000800017f */
[----:B--2---:R-:W-:Y:S05]  /*29680*/  @!P0 NANOSLEEP.SYNCS 0x989680 ;  /* 0x009896800000895d */ /* 0x004fea0003900000 */
[----:B------:R-:W2:Y:S02]  /*29690*/  @!P0 SYNCS.PHASECHK.TRANS64 P0, [R6+URZ+0x388c0], R5 ;  /* 0x0388c005060085a7 */ /* 0x000ea4000800007f */
[----:B--2---:R-:W-:Y:S05]  /*296a0*/  @!P0 BRA `(.L_x_920) ;  /* 0xfffffffc00f08947 */ /* 0x004fea000383ffff */
[----:B------:R-:W-:Y:S05]  /*296b0*/  BRA `(.L_x_1079) ;  /* 0xffffff9000947947 */ /* 0x000fea000383ffff */
.L_x_936:
[----:B------:R-:W0:Y:S01]  /*296c0*/  S2R R4, SR_TID.X ;  /* 0x0000000000047919 */ /* 0x000e220000002100 */
[----:B------:R-:W-:Y:S01]  /*296d0*/  BSSY B0, `(.L_x_1080) ;  /* 0x000000a000007945 */ /* 0x000fe20003800000 */
[----:B------:R-:W-:Y:S01]  /*296e0*/  IMAD.MOV.U32 R12, RZ, RZ, RZ ;  /* 0x000000ffff0c7224 */ /* 0x000fe200078e00ff */
[----:B------:R-:W-:Y:S01]  /*296f0*/  MOV R11, 0x1f ;  /* 0x0000001f000b7802 */ /* 0x000fe20000000f00 */
[----:B------:R-:W-:Y:S01]  /*29700*/  IMAD.MOV.U32 R15, RZ, RZ, -0x1 ;  /* 0xffffffffff0f7424 */ /* 0x000fe200078e00ff */
[----:B0-----:R-:W-:-:S04]  /*29710*/  SHF.R.U32.HI R4, RZ, 0x5, R4 ;  /* 0x00000005ff047819 */ /* 0x001fc80000011604 */
[----:B------:R-:W-:-:S05]  /*29720*/  LOP3.LUT R4, R4, 0x3, RZ, 0xc0, !PT ;  /* 0x0000000304047812 */ /* 0x000fca00078ec0ff */
[----:B------:R-:W-:-:S07]  /*29730*/  IMAD.MOV.U32 R13, RZ, RZ, R4 ;  /* 0x000000ffff0d7224 */ /* 0x000fce00078e0004 */
[----:B------:R-:W-:Y:S05]  /*29740*/  WARPSYNC.COLLECTIVE R15, `(.L_x_1081) ;  /* 0x000000000f087348 */ /* 0x000fea0003c00000 */
[----:B------:R0:W1:Y:S02]  /*29750*/  SHFL.IDX P6, R14, R13, R12, R11 ;  /* 0x0000000c0d0e7389 */ /* 0x00006400000c000b */
[----:B01----:R-:W-:Y:S01]  /*29760*/  ENDCOLLECTIVE ;  /* 0x000000000000791b */ /* 0x003fe20003800000 */
.L_x_1081:
[----:B------:R-:W-:Y:S05]  /*29770*/  BSYNC B0 ;  /* 0x0000000000007941 */ /* 0x000fea0003800000 */
.L_x_1080:
[----:B------:R-:W-:Y:S05]  /*29780*/  BRA `(.L_x_1082) ;  /* 0xffffff9c00807947 */ /* 0x000fea000383ffff */
.L_x_938:
[----:B------:R-:W-:Y:S01]  /*29790*/  BSSY B0, `(.L_x_1083) ;  /* 0x0000006000007945 */ /* 0x000fe20003800000 */
[----:B------:R-:W-:-:S07]  /*297a0*/  IMAD.MOV.U32 R15, RZ, RZ, -0x1 ;  /* 0xffffffffff0f7424 */ /* 0x000fce00078e00ff */
[----:B0-----:R-:W-:Y:S05]  /*297b0*/  WARPSYNC.COLLECTIVE R15, `(.L_x_1084) ;  /* 0x000000000f0c7348 */ /* 0x001fea0003c00000 */
[----:B------:R-:W-:Y:S02]  /*297c0*/  ELECT P6, UR62, PT ;  /* 0x00000000003e782f */ /* 0x000fe400038c0000 */
[----:B------:R-:W-:Y:S01]  /*297d0*/  MOV R14, UR62 ;  /* 0x0000003e000e7c02 */ /* 0x000fe20008000f00 */
[----:B0-----:R-:W-:Y:S10]  /*297e0*/  ENDCOLLECTIVE ;  /* 0x000000000000791b */ /* 0x001ff40003800000 */
.L_x_1084:
[----:B------:R-:W-:Y:S05]  /*297f0*/  BSYNC B0 ;  /* 0x0000000000007941 */ /* 0x000fea0003800000 */
.L_x_1083:
[----:B------:R-:W-:Y:S05]  /*29800*/  BRA `(.L_x_1085) ;  /* 0xffffff9c008c7947 */ /* 0x000fea000383ffff */
.L_x_940:
[----:B0-----:R0:W1:Y:S02]  /*29810*/  SYNCS.PHASECHK.TRANS64.TRYWAIT P0, [R0+URZ+0x38840], R2 ;  /* 0x03884002000075a7 */ /* 0x001064000800017f */
[----:B-1----:R-:W-:Y:S05]  /*29820*/  @!P0 NANOSLEEP.SYNCS 0x989680 ;  /* 0x009896800000895d */ /* 0x002fea0003900000 */
[----:B------:R-:W1:Y:S02]  /*29830*/  @!P0 SYNCS.PHASECHK.TRANS64 P0, [R0+URZ+0x38840], R2 ;  /* 0x03884002000085a7 */ /* 0x000e64000800007f */
[----:B-1----:R-:W-:Y:S05]  /*29840*/  @!P0 BRA `(.L_x_940) ;  /* 0xfffffffc00f08947 */ /* 0x002fea000383ffff */
[----:B------:R-:W-:Y:S05]  /*29850*/  BRA `(.L_x_1086) ;  /* 0xffffff9c00fc7947 */ /* 0x000fea000383ffff */
.L_x_944:
[----:B------:R0:W5:Y:S01]  /*29860*/  LDL.LU R9, [R1+0x50] ;  /* 0x0000500001097983 */ /* 0x0001620000300800 */
[----:B------:R-:W-:Y:S01]  /*29870*/  MOV R13, R3 ;  /* 0x00000003000d7202 */ /* 0x000fe20000000f00 */
[----:B------:R-:W-:Y:S01]  /*29880*/  IMAD.MOV.U32 R12, RZ, RZ, RZ ;  /* 0x000000ffff0c7224 */ /* 0x000fe200078e00ff */
[----:B------:R-:W-:Y:S01]  /*29890*/  MOV R15, 0xffffffff ;  /* 0xffffffff000f7802 */ /* 0x000fe20000000f00 */
[----:B------:R-:W-:-:S07]  /*298a0*/  IMAD.MOV.U32 R11, RZ, RZ, 0x181f ;  /* 0x0000181fff0b7424 */ /* 0x000fce00078e00ff */
[----:B0----5:R-:W-:Y:S05]  /*298b0*/  WARPSYNC.COLLECTIVE R15, `(.L_x_1087) ;  /* 0x000000000f087348 */ /* 0x021fea0003c00000 */
[----:B------:R1:W2:Y:S02]  /*298c0*/  SHFL.IDX P6, R14, R13, R12, R11 ;  /* 0x0000000c0d0e7389 */ /* 0x0002a400000c000b */
[----:B012--5:R-:W-:Y:S01]  /*298d0*/  ENDCOLLECTIVE ;  /* 0x000000000000791b */ /* 0x027fe20003800000 */
.L_x_1087:
[----:B------:R-:W-:Y:S02]  /*298e0*/  IMAD.MOV.U32 R13, RZ, RZ, R4 ;  /* 0x000000ffff0d7224 */ /* 0x000fe400078e0004 */
[----:B------:R-:W-:-:S07]  /*298f0*/  IMAD.MOV.U32 R6, RZ, RZ, R14 ;  /* 0x000000ffff067224 */ /* 0x000fce00078e000e */
[----:B------:R-:W-:Y:S05]  /*29900*/  WARPSYNC.COLLECTIVE R15, `(.L_x_1088) ;  /* 0x000000000f087348 */ /* 0x000fea0003c00000 */
[----:B------:R0:W1:Y:S02]  /*29910*/  SHFL.IDX P6, R14, R13, R12, R11 ;  /* 0x0000000c0d0e7389 */ /* 0x00006400000c000b */
[----:B01----:R-:W-:Y:S01]  /*29920*/  ENDCOLLECTIVE ;  /* 0x000000000000791b */ /* 0x003fe20003800000 */
.L_x_1088:
[----:B------:R-:W-:Y:S02]  /*29930*/  IMAD.IADD R0, R10, 0x1, R17 ;  /* 0x000000010a007824 */ /* 0x000fe400078e0211 */
[----:B------:R-:W-:Y:S02]  /*29940*/  IMAD R2, R9, R7, RZ ;  /* 0x0000000709027224 */ /* 0x000fe400078e02ff */
[----:B------:R-:W2:Y:S01]  /*29950*/  LDL R9, [R1+0x2c] ;  /* 0x00002c0001097983 */ /* 0x000ea20000100800 */
[----:B------:R-:W-:Y:S01]  /*29960*/  MOV R7, R14 ;  /* 0x0000000e00077202 */ /* 0x000fe20000000f00 */
[----:B------:R-:W-:Y:S01]  /*29970*/  ULDC.64 UR4, c[0x0][0x208] ;  /* 0x0000820000047ab9 */ /* 0x000fe20000000a00 */
[C---:B------:R-:W-:Y:S01]  /*29980*/  ISETP.GE.AND P2, PT, R0.reuse, R2, PT ;  /* 0x000000020000720c */ /* 0x040fe20003f46270 */
[----:B------:R-:W-:Y:S01]  /*29990*/  IMAD.MOV.U32 R13, RZ, RZ, R3 ;  /* 0x000000ffff0d7224 */ /* 0x000fe200078e0003 */
[----:B------:R-:W-:Y:S01]  /*299a0*/  IADD3 R5, R0, 0x10, RZ ;  /* 0x0000001000057810 */ /* 0x000fe20007ffe0ff */
[----:B------:R-:W-:-:S10]  /*299b0*/  IMAD.MOV.U32 R12, RZ, RZ, 0x1 ;  /* 0x00000001ff0c7424 */ /* 0x000fd400078e00ff */
        /* <DEDUP_REMOVED lines=8> */
[----:B--2---:R0:W-:Y:S04]  /*29a40*/  @!P2 LDGSTS.E.BYPASS.LTC128B.128 [R9+0x14400], desc[UR4][R6.64], !P4 ;  /* 0x144000000609afae */ /* 0x0041e8000e101d44 */
[----:B------:R0:W-:Y:S04]  /*29a50*/  @!P2 LDGSTS.E.BYPASS.LTC128B.128 [R9+0x18400], desc[UR4][R6.64+0x80], !P3 ;  /* 0x184000800609afae */ /* 0x0001e8000d901d44 */
[----:B------:R0:W-:Y:S04]  /*29a60*/  @!P2 LDGSTS.E.BYPASS.LTC128B.128 [R9+0x1c400], desc[UR4][R6.64+0x100], !P0 ;  /* 0x1c4001000609afae */ /* 0x0001e8000c101d44 */
[----:B------:R0:W-:Y:S01]  /*29a70*/  @!P2 LDGSTS.E.BYPASS.LTC128B.128 [R9+0x20400], desc[UR4][R6.64+0x180], !P1 ;  /* 0x204001800609afae */ /* 0x0001e2000c901d44 */
[----:B------:R-:W-:-:S13]  /*29a80*/  ISETP.GE.AND P2, PT, R5, R2, PT ;  /* 0x000000020500720c */ /* 0x000fda0003f46270 */
[----:B0-----:R-:W-:Y:S05]  /*29a90*/  WARPSYNC.COLLECTIVE R15, `(.L_x_1089) ;  /* 0x000000000f087348 */ /* 0x001fea0003c00000 */
[----:B------:R1:W2:Y:S02]  /*29aa0*/  SHFL.IDX P6, R14, R13, R12, R11 ;  /* 0x0000000c0d0e7389 */ /* 0x0002a400000c000b */
[----:B012---:R-:W-:Y:S01]  /*29ab0*/  ENDCOLLECTIVE ;  /* 0x000000000000791b */ /* 0x007fe20003800000 */
.L_x_1089:
[----:B------:R-:W-:Y:S01]  /*29ac0*/  IMAD.MOV.U32 R13, RZ, RZ, R4 ;  /* 0x000000ffff0d7224 */ /* 0x000fe200078e0004 */
[----:B------:R-:W-:-:S07]  /*29ad0*/  MOV R7, R14 ;  /* 0x0000000e00077202 */ /* 0x000fce0000000f00 */
[----:B------:R-:W-:Y:S05]  /*29ae0*/  WARPSYNC.COLLECTIVE R15, `(.L_x_1090) ;  /* 0x000000000f087348 */ /* 0x000fea0003c00000 */
[----:B------:R0:W1:Y:S02]  /*29af0*/  SHFL.IDX P6, R14, R13, R12, R11 ;  /* 0x0000000c0d0e7389 */ /* 0x00006400000c000b */
[----:B01----:R-:W-:Y:S01]  /*29b00*/  ENDCOLLECTIVE ;  /* 0x000000000000791b */ /* 0x003fe20003800000 */
.L_x_1090:
[----:B------:R-:W-:Y:S01]  /*29b10*/  ULDC.64 UR4, c[0x0][0x208] ;  /* 0x0000820000047ab9 */ /* 0x000fe20000000a00 */
[----:B------:R-:W-:Y:S02]  /*29b20*/  IMAD.MOV.U32 R13, RZ, RZ, R3 ;  /* 0x000000ffff0d7224 */ /* 0x000fe400078e0003 */
[----:B------:R-:W-:Y:S02]  /*29b30*/  IMAD.MOV.U32 R12, RZ, RZ, 0x2 ;  /* 0x00000002ff0c7424 */ /* 0x000fe400078e00ff */
[----:B------:R-:W-:-:S05]  /*29b40*/  IMAD.MOV.U32 R5, RZ, RZ, R14 ;  /* 0x000000ffff057224 */ /* 0x000fca00078e000e */
[----:B------:R-:W-:-:S04]  /*29b50*/  @!P2 LEA R5, P5, R8, R5, 0x1 ;  /* 0x000000050805a211 */ /* 0x000fc800078a08ff */
[----:B------:R-:W-:-:S05]  /*29b60*/  @!P2 IADD3.X R6, RZ, R7, RZ, P5, !PT ;  /* 0x00000007ff06a210 */ /* 0x000fca0002ffe4ff */
[----:B------:R-:W-:Y:S02]  /*29b70*/  @!P2 IMAD.MOV.U32 R7, RZ, RZ, R6 ;  /* 0x000000ffff07a224 */ /* 0x000fe400078e0006 */
        /* <DEDUP_REMOVED lines=13> */
.L_x_1091:
[----:B------:R-:W-:Y:S01]  /*29c50*/  IMAD.MOV.U32 R13, RZ, RZ, R4 ;  /* 0x000000ffff0d7224 */ /* 0x000fe200078e0004 */
[----:B------:R-:W-:-:S07]  /*29c60*/  MOV R7, R14 ;  /* 0x0000000e00077202 */ /* 0x000fce0000000f00 */
[----:B------:R-:W-:Y:S05]  /*29c70*/  WARPSYNC.COLLECTIVE R15, `(.L_x_1092) ;  /* 0x000000000f087348 */ /* 0x000fea0003c00000 */
[----:B------:R0:W1:Y:S02]  /*29c80*/  SHFL.IDX P6, R14, R13, R12, R11 ;  /* 0x0000000c0d0e7389 */ /* 0x00006400000c000b */
[----:B01----:R-:W-:Y:S01]  /*29c90*/  ENDCOLLECTIVE ;  /* 0x000000000000791b */ /* 0x003fe20003800000 */
.L_x_1092:
        /* <DEDUP_REMOVED lines=20> */
.L_x_1093:
[----:B------:R-:W-:Y:S01]  /*29de0*/  IMAD.MOV.U32 R13, RZ, RZ, R4 ;  /* 0x000000ffff0d7224 */ /* 0x000fe200078e0004 */
[----:B------:R-:W-:-:S07]  /*29df0*/  MOV R7, R14 ;  /* 0x0000000e00077202 */ /* 0x000fce0000000f00 */
[----:B------:R-:W-:Y:S05]  /*29e00*/  WARPSYNC.COLLECTIVE R15, `(.L_x_1094) ;  /* 0x000000000f087348 */ /* 0x000fea0003c00000 */
[----:B------:R0:W1:Y:S02]  /*29e10*/  SHFL.IDX P6, R14, R13, R12, R11 ;  /* 0x0000000c0d0e7389 */ /* 0x00006400000c000b */
[----:B01----:R-:W-:Y:S01]  /*29e20*/  ENDCOLLECTIVE ;  /* 0x000000000000791b */ /* 0x003fe20003800000 */
.L_x_1094:
        /* <DEDUP_REMOVED lines=20> */
.L_x_1095:
[----:B------:R-:W-:Y:S01]  /*29f70*/  IMAD.MOV.U32 R13, RZ, RZ, R4 ;  /* 0x000000ffff0d7224 */ /* 0x000fe200078e0004 */
[----:B------:R-:W-:-:S07]  /*29f80*/  MOV R7, R14 ;  /* 0x0000000e00077202 */ /* 0x000fce0000000f00 */
[----:B------:R-:W-:Y:S05]  /*29f90*/  WARPSYNC.COLLECTIVE R15, `(.L_x_1096) ;  /* 0x000000000f087348 */ /* 0x000fea0003c00000 */
[----:B------:R0:W1:Y:S02]  /*29fa0*/  SHFL.IDX P6, R14, R13, R12, R11 ;  /* 0x0000000c0d0e7389 */ /* 0x00006400000c000b */
[----:B01----:R-:W-:Y:S01]  /*29fb0*/  ENDCOLLECTIVE ;  /* 0x000000000000791b */ /* 0x003fe20003800000 */
.L_x_1096:
        /* <DEDUP_REMOVED lines=20> */
.L_x_1097:
[----:B------:R-:W-:Y:S01]  /*2a100*/  IMAD.MOV.U32 R13, RZ, RZ, R4 ;  /* 0x000000ffff0d7224 */ /* 0x000fe200078e0004 */
[----:B------:R-:W-:-:S07]  /*2a110*/  MOV R7, R14 ;  /* 0x0000000e00077202 */ /* 0x000fce0000000f00 */
[----:B------:R-:W-:Y:S05]  /*2a120*/  WARPSYNC.COLLECTIVE R15, `(.L_x_1098) ;  /* 0x000000000f087348 */ /* 0x000fea0003c00000 */
[----:B------:R0:W1:Y:S02]  /*2a130*/  SHFL.IDX P6, R14, R13, R12, R11 ;  /* 0x0000000c0d0e7389 */ /* 0x00006400000c000b */
[----:B01----:R-:W-:Y:S01]  /*2a140*/  ENDCOLLECTIVE ;  /* 0x000000000000791b */ /* 0x003fe20003800000 */
.L_x_1098:
        /* <DEDUP_REMOVED lines=20> */
.L_x_1099:
[----:B------:R-:W-:Y:S01]  /*2a290*/  IMAD.MOV.U32 R13, RZ, RZ, R4 ;  /* 0x000000ffff0d7224 */ /* 0x000fe200078e0004 */
[----:B------:R-:W-:-:S07]  /*2a2a0*/  MOV R7, R14 ;  /* 0x0000000e00077202 */ /* 0x000fce0000000f00 */
[----:B------:R-:W-:Y:S05]  /*2a2b0*/  WARPSYNC.COLLECTIVE R15, `(.L_x_1100) ;  /* 0x000000000f087348 */ /* 0x000fea0003c00000 */
[----:B------:R0:W1:Y:S02]  /*2a2c0*/  SHFL.IDX P6, R14, R13, R12, R11 ;  /* 0x0000000c0d0e7389 */ /* 0x00006400000c000b */
[----:B01----:R-:W-:Y:S01]  /*2a2d0*/  ENDCOLLECTIVE ;  /* 0x000000000000791b */ /* 0x003fe20003800000 */
.L_x_1100:
[----:B------:R-:W-:Y:S01]  /*2a2e0*/  ULDC.64 UR4, c[0x0][0x208] ;  /* 0x0000820000047ab9 */ /* 0x000fe20000000a00 */
[----:B------:R-:W-:Y:S01]  /*2a2f0*/  MOV R13, R3 ;  /* 0x00000003000d7202 */ /* 0x000fe20000000f00 */
[----:B------:R-:W-:Y:S02]  /*2a300*/  IMAD.MOV.U32 R12, RZ, RZ, 0x7 ;  /* 0x00000007ff0c7424 */ /* 0x000fe400078e00ff */
[----:B------:R-:W-:-:S05]  /*2a310*/  IMAD.MOV.U32 R5, RZ, RZ, R14 ;  /* 0x000000ffff057224 */ /* 0x000fca00078e000e */
[----:B------:R-:W-:-:S04]  /*2a320*/  @!P2 LEA R5, P5, R8, R5, 0x1 ;  /* 0x000000050805a211 */ /* 0x000fc800078a08ff */
[----:B------:R-:W-:-:S05]  /*2a330*/  @!P2 IADD3.X R6, RZ, R7, RZ, P5, !PT ;  /* 0x00000007ff06a210 */ /* 0x000fca0002ffe4ff */
        /* <DEDUP_REMOVED lines=12> */
.L_x_1101:
[----:B------:R-:W-:Y:S01]  /*2a400*/  MOV R13, R4 ;  /* 0x00000004000d7202 */ /* 0x000fe20000000f00 */
[----:B------:R-:W-:-:S07]  /*2a410*/  IMAD.MOV.U32 R5, RZ, RZ, R14 ;  /* 0x000000ffff057224 */ /* 0x000fce00078e000e */
[----:B------:R-:W-:Y:S05]  /*2a420*/  WARPSYNC.COLLECTIVE R15, `(.L_x_1102) ;  /* 0x000000000f087348 */ /* 0x000fea0003c00000 */
[----:B------:R0:W1:Y:S02]  /*2a430*/  SHFL.IDX P6, R14, R13, R12, R11 ;  /* 0x0000000c0d0e7389 */ /* 0x00006400000c000b */
[----:B01----:R-:W-:Y:S01]  /*2a440*/  ENDCOLLECTIVE ;  /* 0x000000000000791b */ /* 0x003fe20003800000 */
.L_x_1102:
[----:B------:R-:W-:Y:S01]  /*2a450*/  IMAD.MOV.U32 R3, RZ, RZ, R14 ;  /* 0x000000ffff037224 */ /* 0x000fe200078e000e */
[----:B------:R-:W-:Y:S06]  /*2a460*/  BRA `(.L_x_1103) ;  /* 0xffffffa000ec7947 */ /* 0x000fec000383ffff */
.L_x_949:
[----:B0-----:R-:W2:Y:S02]  /*2a470*/  LDL R2, [R1+0x4] ;  /* 0x0000040001027983 */ /* 0x001ea40000100800 */
[----:B--2---:R0:W2:Y:S02]  /*2a480*/  SYNCS.PHASECHK.TRANS64.TRYWAIT P0, [R2+URZ+0x38820], R0 ;  /* 0x03882000020075a7 */ /* 0x0040a4000800017f */
[----:B--2---:R-:W-:Y:S05]  /*2a490*/  @!P0 NANOSLEEP.SYNCS 0x989680 ;  /* 0x009896800000895d */ /* 0x004fea0003900000 */
[----:B------:R-:W2:Y:S02]  /*2a4a0*/  @!P0 SYNCS.PHASECHK.TRANS64 P0, [R2+URZ+0x38820], R0 ;  /* 0x03882000020085a7 */ /* 0x000ea4000800007f */
[----:B--2---:R-:W-:Y:S05]  /*2a4b0*/  @!P0 BRA `(.L_x_949) ;  /* 0xfffffffc00ec8947 */ /* 0x004fea000383ffff */
[----:B------:R-:W-:Y:S05]  /*2a4c0*/  BRA `(.L_x_1104) ;  /* 0xffffffa4006c7947 */ /* 0x000fea000383ffff */
.L_x_958:
[----:B--2---:R2:W3:Y:S02]  /*2a4d0*/  SYNCS.PHASECHK.TRANS64.TRYWAIT P0, [R3+URZ+0x38840], R2 ;  /* 0x03884002030075a7 */ /* 0x0044e4000800017f */
[----:B---3--:R-:W-:Y:S05]  /*2a4e0*/  @!P0 NANOSLEEP.SYNCS 0x989680 ;  /* 0x009896800000895d */ /* 0x008fea0003900000 */
[----:B------:R-:W3:Y:S02]  /*2a4f0*/  @!P0 SYNCS.PHASECHK.TRANS64 P0, [R3+URZ+0x38840], R2 ;  /* 0x03884002030085a7 */ /* 0x000ee4000800007f */
[----:B---3--:R-:W-:Y:S05]  /*2a500*/  @!P0 BRA `(.L_x_958) ;  /* 0xfffffffc00f08947 */ /* 0x008fea000383ffff */
[----:B------:R-:W-:Y:S05]  /*2a510*/  BRA `(.L_x_1105) ;  /* 0xffffffa8003c7947 */ /* 0x000fea000383ffff */
.L_x_966:
[----:B0-----:R0:W1:Y:S02]  /*2a520*/  SYNCS.PHASECHK.TRANS64.TRYWAIT P0, [R2+URZ+0x38860], R3 ;  /* 0x03886003020075a7 */ /* 0x001064000800017f */
[----:B-1----:R-:W-:Y:S05]  /*2a530*/  @!P0 NANOSLEEP.SYNCS 0x989680 ;  /* 0x009896800000895d */ /* 0x002fea0003900000 */
[----:B------:R-:W1:Y:S02]  /*2a540*/  @!P0 SYNCS.PHASECHK.TRANS64 P0, [R2+URZ+0x38860], R3 ;  /* 0x03886003020085a7 */ /* 0x000e64000800007f */
[----:B-1----:R-:W-:Y:S05]  /*2a550*/  @!P0 BRA `(.L_x_966) ;  /* 0xfffffffc00f08947 */ /* 0x002fea000383ffff */
[----:B------:R-:W-:Y:S05]  /*2a560*/  BRA `(.L_x_1106) ;  /* 0xffffffac00987947 */ /* 0x000fea000383ffff */
.L_x_978:
[----:B--2---:R2:W3:Y:S02]  /*2a570*/  SYNCS.PHASECHK.TRANS64.TRYWAIT P0, [R3+URZ+0x38840], R2 ;  /* 0x03884002030075a7 */ /* 0x0044e4000800017f */
[----:B---3--:R-:W-:Y:S05]  /*2a580*/  @!P0 NANOSLEEP.SYNCS 0x989680 ;  /* 0x009896800000895d */ /* 0x008fea0003900000 */
[----:B------:R-:W3:Y:S02]  /*2a590*/  @!P0 SYNCS.PHASECHK.TRANS64 P0, [R3+URZ+0x38840], R2 ;  /* 0x03884002030085a7 */ /* 0x000ee4000800007f */
[----:B---3--:R-:W-:Y:S05]  /*2a5a0*/  @!P0 BRA `(.L_x_978) ;  /* 0xfffffffc00f08947 */ /* 0x008fea000383ffff */
[----:B------:R-:W-:Y:S05]  /*2a5b0*/  BRA `(.L_x_1107) ;  /* 0xffffffb400cc7947 */ /* 0x000fea000383ffff */
.L_x_986:
[----:B-1----:R1:W2:Y:S02]  /*2a5c0*/  SYNCS.PHASECHK.TRANS64.TRYWAIT P0, [R2+URZ+0x38860], R3 ;  /* 0x03886003020075a7 */ /* 0x0022a4000800017f */
[----:B--2---:R-:W-:Y:S05]  /*2a5d0*/  @!P0 NANOSLEEP.SYNCS 0x989680 ;  /* 0x009896800000895d */ /* 0x004fea0003900000 */
[----:B------:R-:W2:Y:S02]  /*2a5e0*/  @!P0 SYNCS.PHASECHK.TRANS64 P0, [R2+URZ+0x38860], R3 ;  /* 0x03886003020085a7 */ /* 0x000ea4000800007f */
[----:B--2---:R-:W-:Y:S05]  /*2a5f0*/  @!P0 BRA `(.L_x_986) ;  /* 0xfffffffc00f08947 */ /* 0x004fea000383ffff */
[----:B------:R-:W-:Y:S05]  /*2a600*/  BRA `(.L_x_1108) ;  /* 0xffffffbc00287947 */ /* 0x000fea000383ffff */
.L_x_998:
[----:B---3--:R3:W4:Y:S02]  /*2a610*/  SYNCS.PHASECHK.TRANS64.TRYWAIT P0, [R3+URZ+0x38840], R2 ;  /* 0x03884002030075a7 */ /* 0x008724000800017f */
[----:B----4-:R-:W-:Y:S05]  /*2a620*/  @!P0 NANOSLEEP.SYNCS 0x989680 ;  /* 0x009896800000895d */ /* 0x010fea0003900000 */
[----:B------:R-:W4:Y:S02]  /*2a630*/  @!P0 SYNCS.PHASECHK.TRANS64 P0, [R3+URZ+0x38840], R2 ;  /* 0x03884002030085a7 */ /* 0x000f24000800007f */
[----:B----4-:R-:W-:Y:S05]  /*2a640*/  @!P0 BRA `(.L_x_998) ;  /* 0xfffffffc00f08947 */ /* 0x010fea000383ffff */
[----:B------:R-:W-:Y:S05]  /*2a650*/  BRA `(.L_x_1109) ;  /* 0xffffffc400307947 */ /* 0x000fea000383ffff */
.L_x_1006:
[----:B-1----:R1:W2:Y:S02]  /*2a660*/  SYNCS.PHASECHK.TRANS64.TRYWAIT P0, [R2+URZ+0x38860], R5 ;  /* 0x03886005020075a7 */ /* 0x0022a4000800017f */
[----:B--2---:R-:W-:Y:S05]  /*2a670*/  @!P0 NANOSLEEP.SYNCS 0x989680 ;  /* 0x009896800000895d */ /* 0x004fea0003900000 */
[----:B------:R-:W2:Y:S02]  /*2a680*/  @!P0 SYNCS.PHASECHK.TRANS64 P0, [R2+URZ+0x38860], R5 ;  /* 0x03886005020085a7 */ /* 0x000ea4000800007f */
[----:B--2---:R-:W-:Y:S05]  /*2a690*/  @!P0 BRA `(.L_x_1006) ;  /* 0xfffffffc00f08947 */ /* 0x004fea000383ffff */
[----:B------:R-:W-:Y:S05]  /*2a6a0*/  BRA `(.L_x_1110) ;  /* 0xffffffc800887947 */ /* 0x000fea000383ffff */
.L_x_1020:
[----:B0-----:R0:W2:Y:S02]  /*2a6b0*/  SYNCS.PHASECHK.TRANS64.TRYWAIT P0, [R2+URZ+0x38860], R0 ;  /* 0x03886000020075a7 */ /* 0x0010a4000800017f */
[----:B--2---:R-:W-:Y:S05]  /*2a6c0*/  @!P0 NANOSLEEP.SYNCS 0x989680 ;  /* 0x009896800000895d */ /* 0x004fea0003900000 */
[----:B------:R-:W2:Y:S02]  /*2a6d0*/  @!P0 SYNCS.PHASECHK.TRANS64 P0, [R2+URZ+0x38860], R0 ;  /* 0x03886000020085a7 */ /* 0x000ea4000800007f */
[----:B--2---:R-:W-:Y:S05]  /*2a6e0*/  @!P0 BRA `(.L_x_1020) ;  /* 0xfffffffc00f08947 */ /* 0x004fea000383ffff */
[----:B------:R-:W-:Y:S05]  /*2a6f0*/  BRA `(.L_x_1111) ;  /* 0xffffffd000707947 */ /* 0x000fea000383ffff */
.L_x_1030:
[----:B------:R-:W-:Y:S01]  /*2a700*/  BSSY B0, `(.L_x_1112) ;  /* 0x0000008000007945 */ /* 0x000fe20003800000 */
[----:B------:R-:W-:Y:S01]  /*2a710*/  IMAD.MOV.U32 R13, RZ, RZ, R16 ;  /* 0x000000ffff0d7224 */ /* 0x000fe200078e0010 */
[----:B------:R-:W-:Y:S01]  /*2a720*/  MOV R12, RZ ;  /* 0x000000ff000c7202 */ /* 0x000fe20000000f00 */
[----:B------:R-:W-:Y:S02]  /*2a730*/  IMAD.MOV.U32 R11, RZ, RZ, 0x1f ;  /* 0x0000001fff0b7424 */ /* 0x000fe400078e00ff */
[----:B------:R-:W-:-:S07]  /*2a740*/  IMAD.MOV.U32 R15, RZ, RZ, -0x1 ;  /* 0xffffffffff0f7424 */ /* 0x000fce00078e00ff */
[----:B01--4-:R-:W-:Y:S05]  /*2a750*/  WARPSYNC.COLLECTIVE R15, `(.L_x_1113) ;  /* 0x000000000f087348 */ /* 0x013fea0003c00000 */
[----:B------:R2:W3:Y:S02]  /*2a760*/  SHFL.IDX P6, R14, R13, R12, R11 ;  /* 0x0000000c0d0e7389 */ /* 0x0004e400000c000b */
[----:B01234-:R-:W-:Y:S01]  /*2a770*/  ENDCOLLECTIVE ;  /* 0x000000000000791b */ /* 0x01ffe20003800000 */
.L_x_1113:
[----:B------:R-:W-:Y:S05]  /*2a780*/  BSYNC B0 ;  /* 0x0000000000007941 */ /* 0x000fea0003800000 */
.L_x_1112:
[----:B------:R-:W-:Y:S01]  /*2a790*/  IMAD.MOV.U32 R13, RZ, RZ, R16 ;  /* 0x000000ffff0d7224 */ /* 0x000fe200078e0010 */
[----:B------:R-:W-:Y:S01]  /*2a7a0*/  MOV R11, 0x1f ;  /* 0x0000001f000b7802 */ /* 0x000fe20000000f00 */
[----:B------:R-:W-:Y:S01]  /*2a7b0*/  IMAD.MOV.U32 R12, RZ, RZ, 0x1 ;  /* 0x00000001ff0c7424 */ /* 0x000fe200078e00ff */
[----:B------:R-:W-:Y:S01]  /*2a7c0*/  MOV R0, R14 ;  /* 0x0000000e00007202 */ /* 0x000fe20000000f00 */
[----:B------:R-:W-:Y:S01]  /*2a7d0*/  IMAD.MOV.U32 R15, RZ, RZ, -0x1 ;  /* 0xffffffffff0f7424 */ /* 0x000fe200078e00ff */
[----:B------:R-:W-:Y:S02]  /*2a7e0*/  IADD3 R5, R19, R7, RZ ;  /* 0x0000000713057210 */ /* 0x000fe40007ffe0ff */
[----:B------:R-:W-:-:S13]  /*2a7f0*/  LOP3.LUT P1, RZ, R8, 0x1, RZ, 0xc0, !PT ;  /* 0x0000000108ff7812 */ /* 0x000fda000782c0ff */
[----:B------:R-:W-:Y:S05]  /*2a800*/  WARPSYNC.COLLECTIVE R15, `(.L_x_1114) ;  /* 0x000000000f087348 */ /* 0x000fea0003c00000 */
[----:B------:R0:W1:Y:S02]  /*2a810*/  SHFL.IDX P6, R14, R13, R12, R11 ;  /* 0x0000000c0d0e7389 */ /* 0x00006400000c000b */
[----:B01----:R-:W-:Y:S01]  /*2a820*/  ENDCOLLECTIVE ;  /* 0x000000000000791b */ /* 0x003fe20003800000 */
.L_x_1114:
        /* <DEDUP_REMOVED lines=9> */
[C---:B------:R-:W-:Y:S01]  /*2a8c0*/  ISETP.GE.U32.AND P3, PT, R7.reuse, 0x10, PT ;  /* 0x000000100700780c */ /* 0x040fe20003f66070 */
[----:B0-----:R-:W-:Y:S02]  /*2a8d0*/  IMAD.MOV.U32 R2, RZ, RZ, RZ ;  /* 0x000000ffff027224 */ /* 0x001fe400078e00ff */
[----:B--2---:R-:W-:Y:S01]  /*2a8e0*/  @!P0 IMAD.MOV.U32 R2, RZ, RZ, R3 ;  /* 0x000000ffff028224 */ /* 0x004fe200078e0003 */
[----:B------:R-:W-:-:S04]  /*2a8f0*/  ISETP.GE.U32.AND P0, PT, R7, 0x2, PT ;  /* 0x000000020700780c */ /* 0x000fc80003f06070 */
[----:B------:R-:W-:-:S09]  /*2a900*/  MOV R13, R2 ;  /* 0x00000002000d7202 */ /* 0x000fd20000000f00 */
[----:B------:R-:W-:Y:S05]  /*2a910*/  WARPSYNC.COLLECTIVE R15, `(.L_x_1115) ;  /* 0x000000000f087348 */ /* 0x000fea0003c00000 */
[----:B------:R0:W1:Y:S02]  /*2a920*/  SHFL.UP P6, R14, R13, R12, R11 ;  /* 0x0400000c0d0e7389 */ /* 0x00006400000c000b */
[----:B01----:R-:W-:Y:S01]  /*2a930*/  ENDCOLLECTIVE ;  /* 0x000000000000791b */ /* 0x003fe20003800000 */
.L_x_1115:
[----:B------:R-:W-:Y:S02]  /*2a940*/  IMAD.MOV.U32 R12, RZ, RZ, 0x2 ;  /* 0x00000002ff0c7424 */ /* 0x000fe400078e00ff */
[----:B------:R-:W-:-:S05]  /*2a950*/  IMAD.MOV.U32 R3, RZ, RZ, R14 ;  /* 0x000000ffff037224 */ /* 0x000fca00078e000e */
[----:B------:R-:W-:Y:S02]  /*2a960*/  SEL R3, R3, RZ, P1 ;  /* 0x000000ff03037207 */ /* 0x000fe40000800000 */
[----:B------:R-:W-:Y:S02]  /*2a970*/  ISETP.GE.U32.AND P1, PT, R7, 0x4, PT ;  /* 0x000000040700780c */ /* 0x000fe40003f26070 */
[----:B------:R-:W-:-:S05]  /*2a980*/  IADD3 R3, R2, R3, RZ ;  /* 0x0000000302037210 */ /* 0x000fca0007ffe0ff */
[----:B------:R-:W-:-:S07]  /*2a990*/  IMAD.MOV.U32 R13, RZ, RZ, R3 ;  /* 0x000000ffff0d7224 */ /* 0x000fce00078e0003 */
[----:B------:R-:W-:Y:S05]  /*2a9a0*/  WARPSYNC.COLLECTIVE R15, `(.L_x_1116) ;  /* 0x000000000f087348 */ /* 0x000fea0003c00000 */
[----:B------:R0:W1:Y:S02]  /*2a9b0*/  SHFL.UP P6, R14, R13, R12, R11 ;  /* 0x0400000c0d0e7389 */ /* 0x00006400000c000b */
[----:B01----:R-:W-:Y:S01]  /*2a9c0*/  ENDCOLLECTIVE ;  /* 0x000000000000791b */ /* 0x003fe20003800000 */
.L_x_1116:
[----:B------:R-:W-:Y:S02]  /*2a9d0*/  MOV R12, 0x4 ;  /* 0x00000004000c7802 */ /* 0x000fe40000000f00 */
[----:B------:R-:W-:-:S04]  /*2a9e0*/  MOV R5, R14 ;  /* 0x0000000e00057202 */ /* 0x000fc80000000f00 */
[----:B------:R-:W-:-:S05]  /*2a9f0*/  SEL R5, R5, RZ, P0 ;  /* 0x000000ff05057207 */ /* 0x000fca0000000000 */
[----:B------:R-:W-:-:S04]  /*2aa00*/  IMAD.IADD R3, R3, 0x1, R5 ;  /* 0x0000000103037824 */ /* 0x000fc800078e0205 */
[----:B------:R-:W-:-:S07]  /*2aa10*/  IMAD.MOV.U32 R13, RZ, RZ, R3 ;  /* 0x000000ffff0d7224 */ /* 0x000fce00078e0003 */
[----:B------:R-:W-:Y:S05]  /*2aa20*/  WARPSYNC.COLLECTIVE R15, `(.L_x_1117) ;  /* 0x000000000f087348 */ /* 0x000fea0003c00000 */
[----:B------:R0:W1:Y:S02]  /*2aa30*/  SHFL.UP P6, R14, R13, R12, R11 ;  /* 0x0400000c0d0e7389 */ /* 0x00006400000c000b */
[----:B01----:R-:W-:Y:S01]  /*2aa40*/  ENDCOLLECTIVE ;  /* 0x000000000000791b */ /* 0x003fe20003800000 */
.L_x_1117:
[----:B------:R-:W-:Y:S02]  /*2aa50*/  IMAD.MOV.U32 R12, RZ, RZ, 0x8 ;  /* 0x00000008ff0c7424 */ /* 0x000fe400078e00ff */
[----:B------:R-:W-:-:S05]  /*2aa60*/  IMAD.MOV.U32 R5, RZ, RZ, R14 ;  /* 0x000000ffff057224 */ /* 0x000fca00078e000e */
[----:B------:R-:W-:-:S05]  /*2aa70*/  SEL R5, R5, RZ, P1 ;  /* 0x000000ff05057207 */ /* 0x000fca0000800000 */
[----:B------:R-:W-:-:S05]  /*2aa80*/  IMAD.IADD R3, R3, 0x1, R5 ;  /* 0x0000000103037824 */ /* 0x000fca00078e0205 */
[----:B------:R-:W-:-:S07]  /*2aa90*/  MOV R13, R3 ;  /* 0x00000003000d7202 */ /* 0x000fce0000000f00 */
[----:B------:R-:W-:Y:S05]  /*2aaa0*/  WARPSYNC.COLLECTIVE R15, `(.L_x_1118) ;  /* 0x000000000f087348 */ /* 0x000fea0003c00000 */
[----:B------:R0:W1:Y:S02]  /*2aab0*/  SHFL.UP P6, R14, R13, R12, R11 ;  /* 0x0400000c0d0e7389 */ /* 0x00006400000c000b */
[----:B01----:R-:W-:Y:S01]  /*2aac0*/  ENDCOLLECTIVE ;  /* 0x000000000000791b */ /* 0x003fe20003800000 */
.L_x_1118:
[----:B------:R-:W-:Y:S01]  /*2aad0*/  MOV R12, 0x10 ;  /* 0x00000010000c7802 */ /* 0x000fe20000000f00 */
[----:B------:R-:W-:-:S05]  /*2aae0*/  IMAD.MOV.U32 R5, RZ, RZ, R14 ;  /* 0x000000ffff057224 */ /* 0x000fca00078e000e */
[----:B------:R-:W-:-:S04]  /*2aaf0*/  SEL R5, R5, RZ, P2 ;  /* 0x000000ff05057207 */ /* 0x000fc80001000000 */
[----:B------:R-:W-:-:S05]  /*2ab00*/  IADD3 R3, R3, R5, RZ ;  /* 0x0000000503037210 */ /* 0x000fca0007ffe0ff */
[----:B------:R-:W-:-:S07]  /*2ab10*/  IMAD.MOV.U32 R13, RZ, RZ, R3 ;  /* 0x000000ffff0d7224 */ /* 0x000fce00078e0003 */
[----:B------:R-:W-:Y:S05]  /*2ab20*/  WARPSYNC.COLLECTIVE R15, `(.L_x_1119) ;  /* 0x000000000f087348 */ /* 0x000fea0003c00000 */
[----:B------:R0:W1:Y:S02]  /*2ab30*/  SHFL.UP P6, R14, R13, R12, R11 ;  /* 0x0400000c0d0e7389 */ /* 0x00006400000c000b */
[----:B01----:R-:W-:Y:S01]  /*2ab40*/  ENDCOLLECTIVE ;  /* 0x000000000000791b */ /* 0x003fe20003800000 */
.L_x_1119:
[----:B------:R-:W-:Y:S01]  /*2ab50*/  MOV R12, 0x1f ;  /* 0x0000001f000c7802 */ /* 0x000fe20000000f00 */
[----:B------:R-:W-:Y:S02]  /*2ab60*/  IMAD.MOV.U32 R11, RZ, RZ, 0x1f ;  /* 0x0000001fff0b7424 */ /* 0x000fe400078e00ff */
[----:B------:R-:W-:-:S05]  /*2ab70*/  IMAD.MOV.U32 R5, RZ, RZ, R14 ;  /* 0x000000ffff057224 */ /* 0x000fca00078e000e */
[----:B------:R-:W-:-:S04]  /*2ab80*/  SEL R5, R5, RZ, P3 ;  /* 0x000000ff05057207 */ /* 0x000fc80001800000 */
[----:B------:R-:W-:-:S05]  /*2ab90*/  IADD3 R5, R3, R5, RZ ;  /* 0x0000000503057210 */ /* 0x000fca0007ffe0ff */
[----:B------:R-:W-:-:S07]  /*2aba0*/  IMAD.MOV.U32 R13, RZ, RZ, R5 ;  /* 0x000000ffff0d7224 */ /* 0x000fce00078e0005 */
[----:B------:R-:W-:Y:S05]  /*2abb0*/  WARPSYNC.COLLECTIVE R15, `(.L_x_1120) ;  /* 0x000000000f087348 */ /* 0x000fea0003c00000 */
[----:B------:R0:W1:Y:S02]  /*2abc0*/  SHFL.IDX P6, R14, R13, R12, R11 ;  /* 0x0000000c0d0e7389 */ /* 0x00006400000c000b */
[----:B01----:R-:W-:Y:S01]  /*2abd0*/  ENDCOLLECTIVE ;  /* 0x000000000000791b */ /* 0x003fe20003800000 */
.L_x_1120:
[----:B------:R-:W-:Y:S01]  /*2abe0*/  MOV R6, R14 ;  /* 0x0000000e00067202 */ /* 0x000fe20000000f00 */
[----:B------:R-:W-:Y:S06]  /*2abf0*/  BRA `(.L_x_1121) ;  /* 0xffffffd400887947 */ /* 0x000fec000383ffff */
.L_x_1035:
[----:B------:R-:W-:Y:S01]  /*2ac00*/  BSSY B0, `(.L_x_1122) ;  /* 0x0000008000007945 */ /* 0x000fe20003800000 */
[----:B-----5:R-:W-:Y:S01]  /*2ac10*/  IMAD.MOV.U32 R13, RZ, RZ, R2 ;  /* 0x000000ffff0d7224 */ /* 0x020fe200078e0002 */
[----:B------:R-:W-:Y:S01]  /*2ac20*/  MOV R12, 0x1 ;  /* 0x00000001000c7802 */ /* 0x000fe20000000f00 */
[----:B------:R-:W-:Y:S01]  /*2ac30*/  IMAD.MOV.U32 R11, RZ, RZ, RZ ;  /* 0x000000ffff0b7224 */ /* 0x000fe200078e00ff */
[----:B------:R-:W-:-:S07]  /*2ac40*/  MOV R15, 0xffffffff ;  /* 0xffffffff000f7802 */ /* 0x000fce0000000f00 */
[----:B01--4-:R-:W-:Y:S05]  /*2ac50*/  WARPSYNC.COLLECTIVE R15, `(.L_x_1123) ;  /* 0x000000000f087348 */ /* 0x013fea0003c00000 */
[----:B------:R2:W3:Y:S02]  /*2ac60*/  SHFL.UP P6, R14, R13, R12, R11 ;  /* 0x0400000c0d0e7389 */ /* 0x0004e400000c000b */
[----:B01234-:R-:W-:Y:S01]  /*2ac70*/  ENDCOLLECTIVE ;  /* 0x000000000000791b */ /* 0x01ffe20003800000 */
.L_x_1123:
[----:B------:R-:W-:Y:S05]  /*2ac80*/  BSYNC B0 ;  /* 0x0000000000007941 */ /* 0x000fea0003800000 */
.L_x_1122:
[----:B------:R-:W2:Y:S01]  /*2ac90*/  LDL R3, [R1+0x8] ;  /* 0x0000080001037983 */ /* 0x000ea20000100800 */
[----:B------:R-:W-:Y:S01]  /*2aca0*/  MOV R12, 0x2 ;  /* 0x00000002000c7802 */ /* 0x000fe20000000f00 */
[----:B------:R-:W-:Y:S01]  /*2acb0*/  IMAD.MOV.U32 R11, RZ, RZ, RZ ;  /* 0x000000ffff0b7224 */ /* 0x000fe200078e00ff */
[----:B------:R-:W-:Y:S02]  /*2acc0*/  MOV R15, 0xffffffff ;  /* 0xffffffff000f7802 */ /* 0x000fe40000000f00 */
[----:B--2---:R-:W-:Y:S01]  /*2acd0*/  LOP3.LUT P4, RZ, R3, 0x1, RZ, 0xc0, !PT ;  /* 0x0000000103ff7812 */ /* 0x004fe2000788c0ff */
[----:B------:R-:W-:-:S05]  /*2ace0*/  IMAD.MOV.U32 R3, RZ, RZ, R14 ;  /* 0x000000ffff037224 */ /* 0x000fca00078e000e */
[----:B------:R-:W-:-:S04]  /*2acf0*/  SEL R3, R3, RZ, P4 ;  /* 0x000000ff03037207 */ /* 0x000fc80002000000 */
[----:B------:R-:W-:-:S05]  /*2ad00*/  IADD3 R3, R2, R3, RZ ;  /* 0x0000000302037210 */ /* 0x000fca0007ffe0ff */
[----:B------:R-:W-:-:S07]  /*2ad10*/  IMAD.MOV.U32 R13, RZ, RZ, R3 ;  /* 0x000000ffff0d7224 */ /* 0x000fce00078e0003 */
[----:B------:R-:W-:Y:S05]  /*2ad20*/  WARPSYNC.COLLECTIVE R15, `(.L_x_1124) ;  /* 0x000000000f087348 */ /* 0x000fea0003c00000 */
[----:B------:R0:W1:Y:S02]  /*2ad30*/  SHFL.UP P6, R14, R13, R12, R11 ;  /* 0x0400000c0d0e7389 */ /* 0x00006400000c000b */
[----:B01----:R-:W-:Y:S01]  /*2ad40*/  ENDCOLLECTIVE ;  /* 0x000000000000791b */ /* 0x003fe20003800000 */
.L_x_1124:
        /* <DEDUP_REMOVED lines=8> */
.L_x_1125:
        /* <DEDUP_REMOVED lines=8> */
.L_x_1126:
        /* <DEDUP_REMOVED lines=8> */
.L_x_1127:
        /* <DEDUP_REMOVED lines=9> */
.L_x_1128:
[----:B------:R-:W-:Y:S01]  /*2af60*/  MOV R6, R14 ;  /* 0x0000000e00067202 */ /* 0x000fe20000000f00 */
[----:B------:R-:W-:Y:S06]  /*2af70*/  BRA `(.L_x_1129) ;  /* 0xffffffd4004c7947 */ /* 0x000fec000383ffff */
.L_x_1037:
[----:B------:R-:W-:Y:S01]  /*2af80*/  BSSY B0, `(.L_x_1130) ;  /* 0x0000006000007945 */ /* 0x000fe20003800000 */
[----:B------:R-:W-:Y:S01]  /*2af90*/  PLOP3.LUT P6, PT, P6, PT, PT, 0x8, 0x0 ;  /* 0x000000000000781c */ /* 0x000fe200037ce170 */
[----:B------:R-:W-:-:S12]  /*2afa0*/  IMAD.MOV.U32 R15, RZ, RZ, -0x1 ;  /* 0xffffffffff0f7424 */ /* 0x000fd800078e00ff */
[----:B0---4-:R-:W-:Y:S05]  /*2afb0*/  WARPSYNC.COLLECTIVE R15, `(.L_x_1131) ;  /* 0x000000000f087348 */ /* 0x011fea0003c00000 */
[----:B------:R-:W-:Y:S01]  /*2afc0*/  VOTE.ANY R14, PT, P6 ;  /* 0x00000000000e7806 */ /* 0x000fe200030e0100 */
[----:B0---4-:R-:W-:Y:S06]  /*2afd0*/  ENDCOLLECTIVE ;  /* 0x000000000000791b */ /* 0x011fec0003800000 */
.L_x_1131:
[----:B------:R-:W-:Y:S05]  /*2afe0*/  BSYNC B0 ;  /* 0x0000000000007941 */ /* 0x000fea0003800000 */
.L_x_1130:
[----:B------:R-:W-:Y:S01]  /*2aff0*/  MOV R3, R14 ;  /* 0x0000000e00037202 */ /* 0x000fe20000000f00 */
[----:B------:R-:W-:Y:S01]  /*2b000*/  IMAD.MOV.U32 R13, RZ, RZ, R2 ;  /* 0x000000ffff0d7224 */ /* 0x000fe200078e0002 */
[----:B------:R-:W-:Y:S01]  /*2b010*/  MOV R15, 0xffffffff ;  /* 0xffffffff000f7802 */ /* 0x000fe20000000f00 */
[----:B------:R-:W-:Y:S01]  /*2b020*/  IMAD.MOV.U32 R11, RZ, RZ, 0x1f ;  /* 0x0000001fff0b7424 */ /* 0x000fe200078e00ff */
[----:B------:R-:W0:Y:S02]  /*2b030*/  POPC R4, R3 ;  /* 0x0000000300047309 */ /* 0x000e240000000000 */
[----:B0-----:R-:W-:-:S07]  /*2b040*/  MOV R12, R4 ;  /* 0x00000004000c7202 */ /* 0x001fce0000000f00 */
[----:B------:R-:W-:Y:S05]  /*2b050*/  WARPSYNC.COLLECTIVE R15, `(.L_x_1132) ;  /* 0x000000000f087348 */ /* 0x000fea0003c00000 */
[----:B------:R0:W1:Y:S02]  /*2b060*/  SHFL.IDX P6, R14, R13, R12, R11 ;  /* 0x0000000c0d0e7389 */ /* 0x00006400000c000b */
[----:B01----:R-:W-:Y:S01]  /*2b070*/  ENDCOLLECTIVE ;  /* 0x000000000000791b */ /* 0x003fe20003800000 */
.L_x_1132:
[----:B------:R-:W-:Y:S01]  /*2b080*/  IMAD.MOV.U32 R17, RZ, RZ, R14 ;  /* 0x000000ffff117224 */ /* 0x000fe200078e000e */
[----:B------:R-:W-:Y:S06]  /*2b090*/  BRA `(.L_x_1133) ;  /* 0xffffffd4003c7947 */ /* 0x000fec000383ffff */
.L_x_1039:
[----:B------:R-:W-:Y:S01]  /*2b0a0*/  BSSY B0, `(.L_x_1134) ;  /* 0x0000007000007945 */ /* 0x000fe20003800000 */
[----:B------:R-:W-:Y:S01]  /*2b0b0*/  MOV R13, R5 ;  /* 0x00000005000d7202 */ /* 0x000fe20000000f00 */
[----:B------:R-:W-:Y:S01]  /*2b0c0*/  IMAD.MOV.U32 R11, RZ, RZ, 0x1f ;  /* 0x0000001fff0b7424 */ /* 0x000fe200078e00ff */
[----:B------:R-:W-:-:S07]  /*2b0d0*/  MOV R15, 0xffffffff ;  /* 0xffffffff000f7802 */ /* 0x000fce0000000f00 */
[----:B0-2-4-:R-:W-:Y:S05]  /*2b0e0*/  WARPSYNC.COLLECTIVE R15, `(.L_x_1135) ;  /* 0x000000000f087348 */ /* 0x015fea0003c00000 */
[----:B------:R1:W3:Y:S02]  /*2b0f0*/  SHFL.IDX P6, R14, R13, R12, R11 ;  /* 0x0000000c0d0e7389 */ /* 0x0002e400000c000b */
[----:B01234-:R-:W-:Y:S01]  /*2b100*/  ENDCOLLECTIVE ;  /* 0x000000000000791b */ /* 0x01ffe20003800000 */
.L_x_1135:
[----:B------:R-:W-:Y:S05]  /*2b110*/  BSYNC B0 ;  /* 0x0000000000007941 */ /* 0x000fea0003800000 */
.L_x_1134:
[----:B------:R-:W-:Y:S01]  /*2b120*/  IMAD.MOV.U32 R2, RZ, RZ, R14 ;  /* 0x000000ffff027224 */ /* 0x000fe200078e000e */
[----:B------:R-:W-:Y:S06]  /*2b130*/  BRA `(.L_x_1038) ;  /* 0xffffffd400307947 */ /* 0x000fec000383ffff */
.L_x_1043:
[----:B0-----:R0:W1:Y:S02]  /*2b140*/  SYNCS.PHASECHK.TRANS64.TRYWAIT P0, [R0+URZ+0x38820], R3 ;  /* 0x03882003000075a7 */ /* 0x001064000800017f */
[----:B-1----:R-:W-:Y:S05]  /*2b150*/  @!P0 NANOSLEEP.SYNCS 0x989680 ;  /* 0x009896800000895d */ /* 0x002fea0003900000 */
[----:B------:R-:W1:Y:S02]  /*2b160*/  @!P0 SYNCS.PHASECHK.TRANS64 P0, [R0+URZ+0x38820], R3 ;  /* 0x03882003000085a7 */ /* 0x000e64000800007f */
[----:B-1----:R-:W-:Y:S05]  /*2b170*/  @!P0 BRA `(.L_x_1043) ;  /* 0xfffffffc00f08947 */ /* 0x002fea000383ffff */
[----:B------:R-:W-:Y:S05]  /*2b180*/  BRA `(.L_x_1136) ;  /* 0xffffffd800207947 */ /* 0x000fea000383ffff */
.L_x_1044:
[----:B------:R-:W1:Y:S01]  /*2b190*/  S2R R2, SR_TID.X ;  /* 0x0000000000027919 */ /* 0x000e620000002100 */
[----:B------:R-:W-:Y:S01]  /*2b1a0*/  BSSY B0, `(.L_x_1137) ;  /* 0x000000a000007945 */ /* 0x000fe20003800000 */
[----:B------:R-:W-:Y:S01]  /*2b1b0*/  IMAD.MOV.U32 R12, RZ, RZ, RZ ;  /* 0x000000ffff0c7224 */ /* 0x000fe200078e00ff */
[----:B------:R-:W-:Y:S01]  /*2b1c0*/  MOV R11, 0x1f ;  /* 0x0000001f000b7802 */ /* 0x000fe20000000f00 */
[----:B------:R-:W-:Y:S01]  /*2b1d0*/  IMAD.MOV.U32 R15, RZ, RZ, -0x1 ;  /* 0xffffffffff0f7424 */ /* 0x000fe200078e00ff */
[----:B-1----:R-:W-:-:S04]  /*2b1e0*/  SHF.R.U32.HI R2, RZ, 0x5, R2 ;  /* 0x00000005ff027819 */ /* 0x002fc80000011602 */
[----:B------:R-:W-:-:S04]  /*2b1f0*/  LOP3.LUT R2, R2, 0x3, RZ, 0xc0, !PT ;  /* 0x0000000302027812 */ /* 0x000fc800078ec0ff */
[----:B------:R-:W-:-:S07]  /*2b200*/  MOV R13, R2 ;  /* 0x00000002000d7202 */ /* 0x000fce0000000f00 */
[----:B0---4-:R-:W-:Y:S05]  /*2b210*/  WARPSYNC.COLLECTIVE R15, `(.L_x_1138) ;  /* 0x000000000f087348 */ /* 0x011fea0003c00000 */
[----:B------:R1:W2:Y:S02]  /*2b220*/  SHFL.IDX P6, R14, R13, R12, R11 ;  /* 0x0000000c0d0e7389 */ /* 0x0002a400000c000b */
[----:B012-4-:R-:W-:Y:S01]  /*2b230*/  ENDCOLLECTIVE ;  /* 0x000000000000791b */ /* 0x017fe20003800000 */
.L_x_1138:
[----:B------:R-:W-:Y:S05]  /*2b240*/  BSYNC B0 ;  /* 0x0000000000007941 */ /* 0x000fea0003800000 */
.L_x_1137:
[----:B------:R-:W-:Y:S05]  /*2b250*/  BRA `(.L_x_1139) ;  /* 0xffffffd800087947 */ /* 0x000fea000383ffff */
.L_x_1045:
[----:B------:R-:W-:Y:S01]  /*2b260*/  BSSY B0, `(.L_x_1140) ;  /* 0x0000006000007945 */ /* 0x000fe20003800000 */
[----:B------:R-:W-:-:S07]  /*2b270*/  MOV R15, 0xffffffff ;  /* 0xffffffff000f7802 */ /* 0x000fce0000000f00 */
[----:B01--4-:R-:W-:Y:S05]  /*2b280*/  WARPSYNC.COLLECTIVE R15, `(.L_x_1141) ;  /* 0x000000000f0c7348 */ /* 0x013fea0003c00000 */
[----:B------:R-:W-:Y:S02]  /*2b290*/  ELECT P6, UR62, PT ;  /* 0x00000000003e782f */ /* 0x000fe400038c0000 */
[----:B------:R-:W-:Y:S01]  /*2b2a0*/  MOV R14, UR62 ;  /* 0x0000003e000e7c02 */ /* 0x000fe20008000f00 */
[----:B01--4-:R-:W-:Y:S10]  /*2b2b0*/  ENDCOLLECTIVE ;  /* 0x000000000000791b */ /* 0x013ff40003800000 */
.L_x_1141:
[----:B------:R-:W-:Y:S05]  /*2b2c0*/  BSYNC B0 ;  /* 0x0000000000007941 */ /* 0x000fea0003800000 */
.L_x_1140:
[----:B------:R-:W-:Y:S05]  /*2b2d0*/  BRA `(.L_x_1142) ;  /* 0xffffffd400fc7947 */ /* 0x000fea000383ffff */
.L_x_1047:
[----:B0-----:R0:W1:Y:S02]  /*2b2e0*/  SYNCS.PHASECHK.TRANS64.TRYWAIT P0, [R6+URZ], R5 ;  /* 0x00000005060075a7 */ /* 0x001064000800017f */
[----:B-1----:R-:W-:Y:S05]  /*2b2f0*/  @!P0 NANOSLEEP.SYNCS 0x989680 ;  /* 0x009896800000895d */ /* 0x002fea0003900000 */
[----:B------:R-:W1:Y:S02]  /*2b300*/  @!P0 SYNCS.PHASECHK.TRANS64 P0, [R6+URZ], R5 ;  /* 0x00000005060085a7 */ /* 0x000e64000800007f */
[----:B-1----:R-:W-:Y:S05]  /*2b310*/  @!P0 BRA `(.L_x_1047) ;  /* 0xfffffffc00f08947 */ /* 0x002fea000383ffff */
[----:B------:R-:W-:Y:S05]  /*2b320*/  BRA `(.L_x_1143) ;  /* 0xffffffd800387947 */ /* 0x000fea000383ffff */
.L_x_1048:
[----:B-1----:R1:W2:Y:S02]  /*2b330*/  SYNCS.PHASECHK.TRANS64.TRYWAIT P0, [R7+URZ], R2 ;  /* 0x00000002070075a7 */ /* 0x0022a4000800017f */
[----:B--2---:R-:W-:Y:S05]  /*2b340*/  @!P0 NANOSLEEP.SYNCS 0x989680 ;  /* 0x009896800000895d */ /* 0x004fea0003900000 */
[----:B------:R-:W2:Y:S02]  /*2b350*/  @!P0 SYNCS.PHASECHK.TRANS64 P0, [R7+URZ], R2 ;  /* 0x00000002070085a7 */ /* 0x000ea4000800007f */
[----:B--2---:R-:W-:Y:S05]  /*2b360*/  @!P0 BRA `(.L_x_1048) ;  /* 0xfffffffc00f08947 */ /* 0x004fea000383ffff */
[----:B------:R-:W-:Y:S05]  /*2b370*/  BRA `(.L_x_1144) ;  /* 0xffffffd8002c7947 */ /* 0x000fea000383ffff */
.L_x_1050:
[----:B--2---:R2:W3:Y:S02]  /*2b380*/  SYNCS.PHASECHK.TRANS64.TRYWAIT P0, [R4+URZ], R5 ;  /* 0x00000005040075a7 */ /* 0x0044e4000800017f */
[----:B---3--:R-:W-:Y:S05]  /*2b390*/  @!P0 NANOSLEEP.SYNCS 0x989680 ;  /* 0x009896800000895d */ /* 0x008fea0003900000 */
[----:B------:R-:W3:Y:S02]  /*2b3a0*/  @!P0 SYNCS.PHASECHK.TRANS64 P0, [R4+URZ], R5 ;  /* 0x00000005040085a7 */ /* 0x000ee4000800007f */
[----:B---3--:R-:W-:Y:S05]  /*2b3b0*/  @!P0 BRA `(.L_x_1050) ;  /* 0xfffffffc00f08947 */ /* 0x008fea000383ffff */
[----:B------:R-:W-:Y:S05]  /*2b3c0*/  BRA `(.L_x_1145) ;  /* 0xffffffd800347947 */ /* 0x000fea000383ffff */
.L_x_1146:
        /* <DEDUP_REMOVED lines=11> */
.L_x_15296:


//--------------------- .text._ZN7cutlass13device_kernelIN5flash11enable_sm90INS1_16FlashAttnFwdSm90INS1_25CollectiveMainloopFwdSm90ILi2EN4cute5tupleIJNS5_1CILi1EEES8_S8_EEENS6_IJNS7_ILi128EEENS7_ILi64EEENS7_ILi256EEEEEELi256ENS_6half_tEfNS_4arch4Sm90ELb0ELb1ELb1ELb0ELb0ELb0ELb0ELb1ELb1ELb1ELb0ELb0EEENS1_21CollectiveEpilogueFwdINS6_IJSA_SC_SB_EEES9_SE_SG_Li256ELb0ELb1ELb0ELb0EEENS1_30DynamicPersistentTileSchedulerILi256ELi128ELb0ELb1ELb1EEEEEEEEEvNT_6ParamsE --------------------------
	.section	.text._ZN7cutlass13device_kernelIN5flash11enable_sm90INS1_16FlashAttnFwdSm90INS1_25CollectiveMainloopFwdSm90ILi2EN4cute5tupleIJNS5_1CILi1EEES8_S8_EEENS6_IJNS7_ILi128EEENS7_ILi64EEENS7_ILi256EEEEEELi256ENS_6half_tEfNS_4arch4Sm90ELb0ELb1ELb1ELb0ELb0ELb0ELb0ELb1ELb1ELb1ELb0ELb0EEENS1_21CollectiveEpilogueFwdINS6_IJSA_SC_SB_EEES9_SE_SG_Li256ELb0ELb1ELb0ELb0EEENS1_30DynamicPersistentTileSchedulerILi256ELi128ELb0ELb1ELb1EEEEEEEEEvNT_6ParamsE,"ax",@progbits
	.align	128
.text._ZN7cutlass13device_kernelIN5flash11enable_sm90INS1_16FlashAttnFwdSm90INS1_25CollectiveMainloopFwdSm90ILi2EN4cute5tupleIJNS5_1CILi1EEES8_S8_EEENS6_IJNS7_ILi128EEENS7_ILi64EEENS7_ILi256EEEEEELi256ENS_6half_tEfNS_4arch4Sm90ELb0ELb1ELb1ELb0ELb0ELb0ELb0ELb1ELb1ELb1ELb0ELb0EEENS1_21CollectiveEpilogueFwdINS6_IJSA_SC_SB_EEES9_SE_SG_Li256ELb0ELb1ELb0ELb0EEENS1_30DynamicPersistentTileSchedulerILi256ELi128ELb0ELb1ELb1EEEEEEEEEvNT_6ParamsE:
        .type           _ZN7cutlass13device_kernelIN5flash11enable_sm90INS1_16FlashAttnFwdSm90INS1_25CollectiveMainloopFwdSm90ILi2EN4cute5tupleIJNS5_1CILi1EEES8_S8_EEENS6_IJNS7_ILi128EEENS7_ILi64EEENS7_ILi256EEEEEELi256ENS_6half_tEfNS_4arch4Sm90ELb0ELb1ELb1ELb0ELb0ELb0ELb0ELb1ELb1ELb1ELb0ELb0EEENS1_21CollectiveEpilogueFwdINS6_IJSA_SC_SB_EEES9_SE_SG_Li256ELb0ELb1ELb0ELb0EEENS1_30DynamicPersistentTileSchedulerILi256ELi128ELb0ELb1ELb1EEEEEEEEEvNT_6ParamsE,@function
        .size           _ZN7cutlass13device_kernelIN5flash11enable_sm90INS1_16FlashAttnFwdSm90INS1_25CollectiveMainloopFwdSm90ILi2EN4cute5tupleIJNS5_1CILi1EEES8_S8_EEENS6_IJNS7_ILi128EEENS7_ILi64EEENS7_ILi256EEEEEELi256ENS_6half_tEfNS_4arch4Sm90ELb0ELb1ELb1ELb0ELb0ELb0ELb0ELb1ELb1ELb1ELb0ELb0EEENS1_21CollectiveEpilogueFwdINS6_IJSA_SC_SB_EEES9_SE_SG_Li256ELb0ELb1ELb0ELb0EEENS1_30DynamicPersistentTileSchedulerILi256ELi128ELb0ELb1ELb1EEEEEEEEEvNT_6ParamsE,(.L_x_15297 - _ZN7cutlass13device_kernelIN5flash11enable_sm90INS1_16FlashAttnFwdSm90INS1_25CollectiveMainloopFwdSm90ILi2EN4cute5tupleIJNS5_1CILi1EEES8_S8_EEENS6_IJNS7_ILi128EEENS7_ILi64EEENS7_ILi256EEEEEELi256ENS_6half_tEfNS_4arch4Sm90ELb0ELb1ELb1ELb0ELb0ELb0ELb0ELb1ELb1ELb1ELb0ELb0EEENS1_21CollectiveEpilogueFwdINS6_IJSA_SC_SB_EEES9_SE_SG_Li256ELb0ELb1ELb0ELb0EEENS1_30DynamicPersistentTileSchedulerILi256ELi128ELb0ELb1ELb1EEEEEEEEEvNT_6ParamsE)
        .other          _ZN7cutlass13device_kernelIN5flash11enable_sm90INS1_16FlashAttnFwdSm90INS1_25CollectiveMainloopFwdSm90ILi2EN4cute5tupleIJNS5_1CILi1EEES8_S8_EEENS6_IJNS7_ILi128EEENS7_ILi64EEENS7_ILi256EEEEEELi256ENS_6half_tEfNS_4arch4Sm90ELb0ELb1ELb1ELb0ELb0ELb0ELb0ELb1ELb1ELb1ELb0ELb0EEENS1_21CollectiveEpilogueFwdINS6_IJSA_SC_SB_EEES9_SE_SG_Li256ELb0ELb1ELb0ELb0EEENS1_30DynamicPersistentTileSchedulerILi256ELi128ELb0ELb1ELb1EEEEEEEEEvNT_6ParamsE,@"STO_CUDA_ENTRY STV_DEFAULT"
_ZN7cutlass13device_kernelIN5flash11enable_sm90INS1_16FlashAttnFwdSm90INS1_25CollectiveMainloopFwdSm90ILi2EN4cute5tupleIJNS5_1CILi1EEES8_S8_EEENS6_IJNS7_ILi128EEENS7_ILi64EEENS7_ILi256EEEEEELi256ENS_6half_tEfNS_4arch4Sm90ELb0ELb1ELb1ELb0ELb0ELb0ELb0ELb1ELb1ELb1ELb0ELb0EEENS1_21CollectiveEpilogueFwdINS6_IJSA_SC_SB_EEES9_SE_SG_Li256ELb0ELb1ELb0ELb0EEENS1_30DynamicPersistentTileSchedulerILi256ELi128ELb0ELb1ELb1EEEEEEEEEvNT_6ParamsE:
        /* <DEDUP_REMOVED lines=18> */
.L_x_1148:
[----:B------:R-:W-:Y:S05]  /*0120*/  BSYNC B0 ;  /* 0x0000000000007941 */ /* 0x000fea0003800000 */
.L_x_1147:
        /* <DEDUP_REMOVED lines=41> */
.L_x_1149:
        /* <DEDUP_REMOVED lines=22> */
.L_x_1150:
        /* <DEDUP_REMOVED lines=18> */
.L_x_1151:
        /* <DEDUP_REMOVED lines=22> */
.L_x_1152:
        /* <DEDUP_REMOVED lines=22> */
.L_x_1153:
        /* <DEDUP_REMOVED lines=8> */
.L_x_1155:
[----:B------:R-:W-:-:S08]  /*0980*/  NOP ;  /* 0x0000000000007918 */ /* 0x000fd00000000000 */
[----:B------:R-:W1:Y:S02]  /*0990*/  USETMAXREG.TRY_ALLOC.CTAPOOL UP0, 0xf0 ;  /* 0x000000f0000079c8 */ /* 0x000e640008000600 */
[----:B-1----:R-:W-:-:S13]  /*09a0*/  PLOP3.LUT P0, PT, PT, PT, UP0, 0x80, 0x0 ;  /* 0x000000000000781c */ /* 0x002fda0003f0f008 */
[----:B------:R-:W-:Y:S05]  /*09b0*/  @!P0 BRA `(.L_x_1155) ;  /* 0xfffffffc00f08947 */ /* 0x000fea000383ffff */
[----:B------:R-:W1:Y:S08]  /*09c0*/  S2UR UR4, SR_CTAID.X ;  /* 0x00000000000479c3 */ /* 0x000e700000002500 */
[----:B------:R-:W-:Y:S08]  /*09d0*/  BAR.ARV 0x4, 0x180 ;  /* 0x0106000000007b1d */ /* 0x000ff00000002000 */
[----:B------:R-:W1:Y:S08]  /*09e0*/  LDC R0, c[0x0][0xc38] ;  /* 0x00030e00ff007b82 */ /* 0x000e700000000800 */
[----:B------:R-:W-:Y:S06]  /*09f0*/  BAR.ARV 0x8, 0x180 ;  /* 0x0206000000007b1d */ /* 0x000fec0000002000 */
[----:B-1----:R-:W-:-:S13]  /*0a00*/  ISETP.LE.AND P0, PT, R0, UR4, PT ;  /* 0x0000000400007c0c */ /* 0x002fda000bf03270 */
[----:B------:R-:W-:Y:S05]  /*0a10*/  @P0 EXIT ;  /* 0x000000000000094d */ /* 0x000fea0003800000 */
[----:B------:R-:W2:Y:S01]  /*0a20*/  LDL R3, [R1+0x1c] ;  /* 0x00001c0001037983 */ /* 0x000ea20000100800 */
[----:B------:R-:W-:Y:S01]  /*0a30*/  UMOV UR36, URZ ;  /* 0x0000003f00247c82 */ /* 0x000fe20008000000 */
[----:B------:R-:W-:Y:S01]  /*0a40*/  UMOV UR37, URZ ;  /* 0x0000003f00257c82 */ /* 0x000fe20008000000 */
[----:B0-----:R-:W0:Y:S02]  /*0a50*/  S2R R2, SR_TID.X ;  /* 0x0000000000027919 */ /* 0x001e240000002100 */
[----:B0-----:R-:W-:Y:S01]  /*0a60*/  VIADD R218, R2, 0xffffff80 ;  /* 0xffffff8002da7836 */ /* 0x001fe20000000000 */
[----:B--2---:R-:W-:-:S04]  /*0a70*/  R2UR UR5, R3 ;  /* 0x00000000030572ca */ /* 0x004fc800000e0000 */
[----:B------:R-:W-:-:S04]  /*0a80*/  SHF.R.S32.HI R3, RZ, 0x1f, R218 ;  /* 0x0000001fff037819 */ /* 0x000fc800000114da */
[CC--:B------:R-:W-:Y:S02]  /*0a90*/  LEA.HI R5, R3.reuse, R218.reuse, RZ, 0x7 ;  /* 0x000000da03057211 */ /* 0x0c0fe400078f38ff */
[-C--:B------:R-:W-:Y:S02]  /*0aa0*/  LEA.HI R0, R3, R218.reuse, RZ, 0x4 ;  /* 0x000000da03007211 */ /* 0x080fe400078f20ff */
[----:B------:R-:W-:Y:S02]  /*0ab0*/  LOP3.LUT R209, R5, 0xffffff80, RZ, 0xc0, !PT ;  /* 0xffffff8005d17812 */ /* 0x000fe400078ec0ff */
[----:B------:R-:W-:Y:S01]  /*0ac0*/  SHF.R.S32.HI R9, RZ, 0x4, R0 ;  /* 0x00000004ff097819 */ /* 0x000fe20000011400 */
[----:B------:R-:W-:Y:S01]  /*0ad0*/  ULOP3.LUT UR6, UR5, 0x1, URZ, 0xfc, !UPT ;  /* 0x0000000105067892 */ /* 0x000fe2000f8efc3f */
[----:B------:R-:W-:Y:S01]  /*0ae0*/  LOP3.LUT R7, R0, 0x3fffff0, RZ, 0xc0, !PT ;  /* 0x03fffff000077812 */ /* 0x000fe200078ec0ff */
[----:B------:R-:W-:Y:S01]  /*0af0*/  IMAD.IADD R209, R218, 0x1, -R209 ;  /* 0x00000001dad17824 */ /* 0x000fe200078e0ad1 */
[----:B------:R-:W-:Y:S01]  /*0b00*/  LEA.HI R0, R0, R9, RZ, 0x1 ;  /* 0x0000000900007211 */ /* 0x000fe200078f08ff */
[----:B------:R-:W-:Y:S01]  /*0b10*/  UMOV UR5, URZ ;  /* 0x0000003f00057c82 */ /* 0x000fe20008000000 */
[CC--:B------:R-:W-:Y:S01]  /*0b20*/  LEA.HI R2, R3.reuse, R218.reuse, RZ, 0x5 ;  /* 0x000000da03027211 */ /* 0x0c0fe200078f28ff */
[----:B------:R-:W-:Y:S01]  /*0b30*/  IMAD.IADD R7, R218, 0x1, -R7 ;  /* 0x00000001da077824 */ /* 0x000fe200078e0a07 */
[----:B------:R-:W-:Y:S01]  /*0b40*/  SHF.R.S32.HI R4, RZ, 0x1f, R209 ;  /* 0x0000001fff047819 */ /* 0x000fe200000114d1 */
[----:B------:R-:W-:Y:S01]  /*0b50*/  IMAD.U32 R213, RZ, RZ, UR6 ;  /* 0x00000006ffd57e24 */ /* 0x000fe2000f8e00ff */
[----:B------:R-:W-:Y:S01]  /*0b60*/  LOP3.LUT R0, R0, 0x1ffffffe, RZ, 0xc0, !PT ;  /* 0x1ffffffe00007812 */ /* 0x000fe200078ec0ff */
[----:B------:R-:W-:Y:S01]  /*0b70*/  IMAD.SHL.U32 R2, R2, 0x20, RZ ;  /* 0x0000002002027824 */ /* 0x000fe200078e00ff */
[----:B------:R-:W-:Y:S01]  /*0b80*/  LEA.HI R6, R4, R209, RZ, 0x2 ;  /* 0x000000d104067211 */ /* 0x000fe200078f10ff */
[----:B------:R-:W-:Y:S01]  /*0b90*/  IMAD.U32 R208, RZ, RZ, UR5 ;  /* 0x00000005ffd07e24 */ /* 0x000fe2000f8e00ff */
[----:B------:R-:W-:Y:S01]  /*0ba0*/  LEA.HI R10, R3, R218, RZ, 0x2 ;  /* 0x000000da030a7211 */ /* 0x000fe200078f10ff */
[----:B------:R-:W-:Y:S01]  /*0bb0*/  IMAD.IADD R0, R9, 0x1, -R0 ;  /* 0x0000000109007824 */ /* 0x000fe200078e0a00 */
[----:B------:R-:W-:-:S02]  /*0bc0*/  SHF.R.S32.HI R8, RZ, 0x2, R6 ;  /* 0x00000002ff087819 */ /* 0x000fc40000011406 */
[----:B------:R-:W-:Y:S02]  /*0bd0*/  SHF.R.S32.HI R11, RZ, 0x1f, R6 ;  /* 0x0000001fff0b7819 */ /* 0x000fe40000011406 */
[----:B------:R-:W-:Y:S02]  /*0be0*/  LOP3.LUT R9, R10, 0xfffffffc, RZ, 0xc0, !PT ;  /* 0xfffffffc0a097812 */ /* 0x000fe400078ec0ff */
[----:B------:R-:W-:Y:S02]  /*0bf0*/  LEA.HI R3, R3, R218, RZ, 0x3 ;  /* 0x000000da03037211 */ /* 0x000fe400078f18ff */
[----:B------:R-:W-:Y:S01]  /*0c00*/  LEA.HI R11, R11, R8, RZ, 0x3 ;  /* 0x000000080b0b7211 */ /* 0x000fe200078f18ff */
[----:B------:R-:W-:Y:S01]  /*0c10*/  IMAD.IADD R9, R218, 0x1, -R9 ;  /* 0x00000001da097824 */ /* 0x000fe200078e0a09 */
[----:B------:R-:W-:Y:S02]  /*0c20*/  SHF.R.S32.HI R210, RZ, 0x7, R5 ;  /* 0x00000007ffd27819 */ /* 0x000fe40000011405 */
[----:B------:R-:W-:-:S02]  /*0c30*/  LOP3.LUT R2, R2, 0xfffffc00, RZ, 0xc0, !PT ;  /* 0xfffffc0002027812 */ /* 0x000fc400078ec0ff */
[----:B------:R-:W-:Y:S02]  /*0c40*/  LOP3.LUT R203, R3, 0xfffffff8, RZ, 0xc0, !PT ;  /* 0xfffffff803cb7812 */ /* 0x000fe400078ec0ff */
[----:B------:R-:W-:Y:S01]  /*0c50*/  LOP3.LUT R11, R11, 0xfffffff8, RZ, 0xc0, !PT ;  /* 0xfffffff80b0b7812 */ /* 0x000fe200078ec0ff */
[----:B------:R-:W-:Y:S01]  /*0c60*/  IMAD R7, R7, 0x40, R2 ;  /* 0x0000004007077824 */ /* 0x000fe200078e0202 */
[----:B------:R-:W-:Y:S01]  /*0c70*/  LEA.HI R4, R4, R209, RZ, 0x5 ;  /* 0x000000d104047211 */ /* 0x000fe200078f28ff */
[----:B------:R-:W-:Y:S01]  /*0c80*/  IMAD.IADD R203, R218, 0x1, -R203 ;  /* 0x00000001dacb7824 */ /* 0x000fe200078e0acb */
[----:B------:R-:W-:Y:S01]  /*0c90*/  LEA.HI R5, R5, R210, RZ, 0x1 ;  /* 0x000000d205057211 */ /* 0x000fe200078f08ff */
[----:B------:R-:W-:Y:S01]  /*0ca0*/  IMAD.IADD R11, R8, 0x1, -R11 ;  /* 0x00000001080b7824 */ /* 0x000fe200078e0a0b */
[----:B------:R-:W-:Y:S01]  /*0cb0*/  SHF.R.S32.HI R4, RZ, 0x5, R4 ;  /* 0x00000005ff047819 */ /* 0x000fe20000011404 */
[----:B------:R-:W-:Y:S01]  /*0cc0*/  IMAD.SHL.U32 R19, R203, 0x8, RZ ;  /* 0x00000008cb137824 */ /* 0x000fe200078e00ff */
[----:B------:R-:W-:Y:S01]  /*0cd0*/  LEA.HI R2, R9, R9, RZ, 0x1 ;  /* 0x0000000909027211 */ /* 0x000fe200078f08ff */
[----:B------:R-:W-:Y:S01]  /*0ce0*/  IMAD R212, R0, 0x8, R7 ;  /* 0x0000000800d47824 */ /* 0x000fe200078e0207 */
[----:B------:R-:W-:Y:S01]  /*0cf0*/  LOP3.LUT R5, R5, 0x3fffffe, RZ, 0xc0, !PT ;  /* 0x03fffffe05057812 */ /* 0x000fe200078ec0ff */
[----:B------:R-:W-:Y:S01]  /*0d00*/  IMAD R4, R4, 0x10, R11 ;  /* 0x0000001004047824 */ /* 0x000fe200078e020b */
[----:B------:R-:W-:Y:S01]  /*0d10*/  LOP3.LUT R2, R2, 0x1ffffffe, RZ, 0xc0, !PT ;  /* 0x1ffffffe02027812 */ /* 0x000fe200078ec0ff */
[C---:B------:R-:W-:Y:S01]  /*0d20*/  VIADD R201, R19.reuse, 0x40 ;  /* 0x0000004013c97836 */ /* 0x040fe20000000000 */
[----:B------:R-:W-:Y:S01]  /*0d30*/  LOP3.LUT R6, R6, 0x7ffffffc, RZ, 0xc0, !PT ;  /* 0x7ffffffc06067812 */ /* 0x000fe200078ec0ff */
[----:B------:R-:W-:Y:S01]  /*0d40*/  IMAD.IADD R5, R210, 0x1, -R5 ;  /* 0x00000001d2057824 */ /* 0x000fe200078e0a05 */
[----:B------:R-:W-:Y:S01]  /*0d50*/  SHF.R.S32.HI R206, RZ, 0x3, R3 ;  /* 0x00000003ffce7819 */ /* 0x000fe20000011403 */
[C---:B------:R-:W-:Y:S01]  /*0d60*/  VIADD R200, R19.reuse, 0x80 ;  /* 0x0000008013c87836 */ /* 0x040fe20000000000 */
[----:B------:R-:W-:Y:S01]  /*0d70*/  SHF.R.S32.HI R217, RZ, 0x1f, R19 ;  /* 0x0000001fffd97819 */ /* 0x000fe20000011413 */
[----:B------:R-:W-:Y:S01]  /*0d80*/  VIADD R202, R19, 0xc0 ;  /* 0x000000c013ca7836 */ /* 0x000fe20000000000 */
[----:B------:R-:W-:Y:S01]  /*0d90*/  SHF.R.S32.HI R216, RZ, 0x1f, R201 ;  /* 0x0000001fffd87819 */ /* 0x000fe200000114c9 */
[----:B------:R-:W-:Y:S01]  /*0da0*/  IMAD.IADD R2, R9, 0x1, -R2 ;  /* 0x0000000109027824 */ /* 0x000fe200078e0a02 */
[----:B------:R-:W-:Y:S01]  /*0db0*/  SHF.R.S32.HI R215, RZ, 0x1f, R200 ;  /* 0x0000001fffd77819 */ /* 0x000fe200000114c8 */
[----:B------:R-:W-:Y:S01]  /*0dc0*/  IMAD R211, R5, 0x40, R4 ;  /* 0x0000004005d37824 */ /* 0x000fe200078e0204 */
[----:B------:R-:W-:Y:S01]  /*0dd0*/  SHF.R.S32.HI R214, RZ, 0x1f, R202 ;  /* 0x0000001fffd67819 */ /* 0x000fe200000114ca */
[----:B------:R-:W-:-:S02]  /*0de0*/  IMAD.IADD R17, R209, 0x1, -R6 ;  /* 0x00000001d1117824 */ /* 0x000fc400078e0a06 */
[----:B------:R-:W-:-:S07]  /*0df0*/  IMAD R22, R2, 0x8, R211 ;  /* 0x0000000802167824 */ /* 0x000fce00078e02d3 */
.L_x_1252:
[----:B------:R-:W-:Y:S01]  /*0e00*/  ULDC UR5, c[0x0][0xc60] ;  /* 0x0003180000057ab9 */ /* 0x000fe20000000800 */
[----:B------:R-:W-:Y:S01]  /*0e10*/  UMOV UR8, UR4 ;  /* 0x0000000400087c82 */ /* 0x000fe20008000000 */
[----:B------:R-:W-:-:S11]  /*0e20*/  UISETP.NE.AND UP0, UPT, UR5, 0x1, UPT ;  /* 0x000000010500788c */ /* 0x000fd6000bf05270 */
[----:B------:R-:W-:Y:S01]  /*0e30*/  @UP0 ULDC UR6, c[0x0][0xc64] ;  /* 0x0003190000060ab9 */ /* 0x000fe20000000800 */
[----:B------:R-:W-:Y:S01]  /*0e40*/  @UP0 ULDC UR9, c[0x0][0xc68] ;  /* 0x00031a0000090ab9 */ /* 0x000fe20000000800 */
[----:B------:R-:W-:-:S04]  /*0e50*/  UIMAD.WIDE.U32 UR6, UR4, UR6, URZ ;  /* 0x00000006040672a5 */ /* 0x000fc8000f8e003f */
[----:B------:R-:W-:-:S03]  /*0e60*/  @UP0 USHF.R.U32.HI UR8, URZ, UR9, UR7 ;  /* 0x000000093f080299 */ /* 0x000fc60008011607 */
[----:B------:R-:W-:Y:S02]  /*0e70*/  ULDC UR6, c[0x0][0xc78] ;  /* 0x00031e0000067ab9 */ /* 0x000fe40000000800 */
[----:B------:R-:W-:Y:S02]  /*0e80*/  UISETP.GE.AND UP0, UPT, UR8, UR6, UPT ;  /* 0x000000060800728c */ /* 0x000fe4000bf06270 */
[----:B------:R-:W-:-:S04]  /*0e90*/  UIADD3 UR6, -UR8, URZ, URZ ;  /* 0x0000003f08067290 */ /* 0x000fc8000fffe13f */
[----:B------:R-:W-:Y:S01]  /*0ea0*/  PLOP3.LUT P0, PT, PT, PT, UP0, 0x80, 0x0 ;  /* 0x000000000000781c */ /* 0x000fe20003f0f008 */
[----:B------:R-:W-:-:S12]  /*0eb0*/  UIMAD UR9, UR5, UR6, UR4 ;  /* 0x00000006050972a4 */ /* 0x000fd8000f8e0204 */
[----:B012345:R-:W-:Y:S05]  /*0ec0*/  @!P0 BRA `(.L_x_1156) ;  /* 0x0000000000208947 */ /* 0x03ffea0003800000 */
[----:B------:R-:W-:Y:S01]  /*0ed0*/  ULDC UR7, c[0x0][0xc6c] ;  /* 0x00031b0000077ab9 */ /* 0x000fe20000000800 */
[----:B------:R-:W-:Y:S01]  /*0ee0*/  UMOV UR6, UR9 ;  /* 0x0000000900067c82 */ /* 0x000fe20008000000 */
[----:B------:R-:W-:-:S11]  /*0ef0*/  UISETP.NE.AND UP0, UPT, UR7, 0x1, UPT ;  /* 0x000000010700788c */ /* 0x000fd6000bf05270 */
[----:B------:R-:W-:Y:S02]  /*0f00*/  @UP0 ULDC.64 UR10, c[0x0][0xc70] ;  /* 0x00031c00000a0ab9 */ /* 0x000fe40000000a00 */
[----:B------:R-:W-:-:S04]  /*0f10*/  UIMAD.WIDE.U32 UR4, UR9, UR10, URZ ;  /* 0x0000000a090472a5 */ /* 0x000fc8000f8e003f */
[----:B------:R-:W-:-:S04]  /*0f20*/  @UP0 USHF.R.U32.HI UR6, URZ, UR11, UR5 ;  /* 0x0000000b3f060299 */ /* 0x000fc80008011605 */
[----:B------:R-:W-:Y:S01]  /*0f30*/  UIMAD UR4, UR6, UR7, URZ ;  /* 0x00000007060472a4 */ /* 0x000fe2000f8e023f */
[----:B------:R-:W-:Y:S11]  /*0f40*/  BRA `(.L_x_1157) ;  /* 0x00000000001c7947 */ /* 0x000ff60003800000 */
.L_x_1156:
[----:B------:R-:W-:Y:S01]  /*0f50*/  ULDC UR7, c[0x0][0xc54] ;  /* 0x0003150000077ab9 */ /* 0x000fe20000000800 */
[----:B------:R-:W-:Y:S01]  /*0f60*/  UMOV UR6, UR9 ;  /* 0x0000000900067c82 */ /* 0x000fe20008000000 */
[----:B------:R-:W-:-:S11]  /*0f70*/  UISETP.NE.AND UP0, UPT, UR7, 0x1, UPT ;  /* 0x000000010700788c */ /* 0x000fd6000bf05270 */
[----:B------:R-:W-:Y:S02]  /*0f80*/  @UP0 ULDC.64 UR10, c[0x0][0xc58] ;  /* 0x00031600000a0ab9 */ /* 0x000fe40000000a00 */
[----:B------:R-:W-:-:S04]  /*0f90*/  UIMAD.WIDE.U32 UR4, UR9, UR10, URZ ;  /* 0x0000000a090472a5 */ /* 0x000fc8000f8e003f */
[----:B------:R-:W-:-:S04]  /*0fa0*/  @UP0 USHF.R.U32.HI UR6, URZ, UR11, UR5 ;  /* 0x0000000b3f060299 */ /* 0x000fc80008011605 */
[----:B------:R-:W-:-:S12]  /*0fb0*/  UIMAD UR4, UR6, UR7, URZ ;  /* 0x00000007060472a4 */ /* 0x000fd8000f8e023f */
.L_x_1157:
[----:B------:R-:W-:Y:S01]  /*0fc0*/  ULOP3.LUT UR6, URZ, UR6, URZ, 0x33, !UPT ;  /* 0x000000063f067292 */ /* 0x000fe2000f8e333f */
[----:B------:R-:W-:Y:S01]  /*0fd0*/  ULDC UR12, c[0x0][0xc48] ;  /* 0x00031200000c7ab9 */ /* 0x000fe20000000800 */
[----:B------:R-:W-:Y:S01]  /*0fe0*/  ULDC UR7, c[0x0][0x448] ;  /* 0x0001120000077ab9 */ /* 0x000fe20000000800 */
[----:B------:R-:W-:Y:S01]  /*0ff0*/  ULDC UR5, c[0x0][0xc3c] ;  /* 0x00030f0000057ab9 */ /* 0x000fe20000000800 */
[----:B------:R-:W-:Y:S02]  /*1000*/  UISETP.NE.AND UP2, UPT, UR12, 0x1, UPT ;  /* 0x000000010c00788c */ /* 0x000fe4000bf45270 */
[----:B------:R-:W-:Y:S02]  /*1010*/  UISETP.NE.AND UP1, UPT, UR7, 0x1, UPT ;  /* 0x000000010700788c */ /* 0x000fe4000bf25270 */
[----:B------:R-:W-:Y:S01]  /*1020*/  UIADD3 UR6, UR6, UR5, URZ ;  /* 0x0000000506067290 */ /* 0x000fe2000fffe03f */
[----:B------:R-:W-:Y:S01]  /*1030*/  ULDC.64 UR10, c[0x0][0x418] ;  /* 0x00010600000a7ab9 */ /* 0x000fe20000000a00 */
[----:B------:R-:W-:-:S02]  /*1040*/  UIADD3 UR4, UR9, -UR4, URZ ;  /* 0x8000000409047290 */ /* 0x000fc4000fffe03f */
[----:B------:R-:W-:Y:S02]  /*1050*/  UISETP.NE.U32.AND UP0, UPT, UR10, URZ, UPT ;  /* 0x0000003f0a00728c */ /* 0x000fe4000bf05070 */
[----:B------:R-:W-:Y:S01]  /*1060*/  USHF.L.U32 UR61, UR6, 0x7, URZ ;  /* 0x00000007063d7899 */ /* 0x000fe2000800063f */
[----:B------:R-:W-:Y:S01]  /*1070*/  ULDC UR14, c[0x0][0xc54] ;  /* 0x00031500000e7ab9 */ /* 0x000fe20000000800 */
[----:B------:R-:W-:Y:S02]  /*1080*/  UISETP.NE.AND.EX UP0, UPT, UR11, URZ, UPT, UP0 ;  /* 0x0000003f0b00728c */ /* 0x000fe4000bf05300 */
[----:B------:R-:W-:Y:S02]  /*1090*/  UIMAD UR14, UR8, UR14, UR4 ;  /* 0x0000000e080e72a4 */ /* 0x000fe4000f8e0204 */
[----:B------:R-:W-:Y:S01]  /*10a0*/  UIADD3 UR10, UR61, 0x7f, URZ ;  /* 0x0000007f3d0a7890 */ /* 0x000fe2000fffe03f */
[----:B------:R-:W-:Y:S01]  /*10b0*/  ULDC UR60, c[0x0][0x424] ;  /* 0x00010900003c7ab9 */ /* 0x000fe20000000800 */
[----:B------:R-:W-:Y:S01]  /*10c0*/  ULDC UR39, c[0x0][0x288] ;  /* 0x0000a20000277ab9 */ /* 0x000fe20000000800 */
[----:B------:R-:W-:Y:S01]  /*10d0*/  ULDC.64 UR4, c[0x0][0x9e0] ;  /* 0x0002780000047ab9 */ /* 0x000fe20000000a00 */
[----:B------:R-:W-:Y:S01]  /*10e0*/  @UP2 ULDC UR6, c[0x0][0xc4c] ;  /* 0x0003130000062ab9 */ /* 0x000fe20000000800 */
[----:B------:R-:W-:Y:S01]  /*10f0*/  @UP1 ULDC UR8, c[0x0][0x44c] ;  /* 0x0001130000081ab9 */ /* 0x000fe20000000800 */
[----:B------:R-:W-:-:S02]  /*1100*/  UIADD3 UR11, -UR39, 0x1, URZ ;  /* 0x00000001270b7890 */ /* 0x000fc4000fffe13f */
[----:B------:R-:W-:Y:S02]  /*1110*/  UISETP.GE.AND UP3, UPT, UR5, 0x1, UPT ;  /* 0x000000010500788c */ /* 0x000fe4000bf66270 */
[----:B------:R-:W-:Y:S02]  /*1120*/  USEL UR60, UR60, 0x1, UP0 ;  /* 0x000000013c3c7887 */ /* 0x000fe40008000000 */
[----:B------:R-:W-:Y:S02]  /*1130*/  UIMAD.WIDE.U32 UR8, UR10, UR8, URZ ;  /* 0x000000080a0872a5 */ /* 0x000fe4000f8e003f */
[----:B------:R-:W-:Y:S01]  /*1140*/  UIMAD.WIDE.U32 UR6, UR14, UR6, URZ ;  /* 0x000000060e0672a5 */ /* 0x000fe2000f8e003f */
[----:B------:R-:W-:Y:S01]  /*1150*/  PLOP3.LUT P1, PT, PT, PT, UP3, 0x80, 0x0 ;  /* 0x000000000000781c */ /* 0x000fe20003f2f038 */
[----:B------:R-:W-:Y:S01]  /*1160*/  ULDC UR13, c[0x0][0x2f0] ;  /* 0x0000bc00000d7ab9 */ /* 0x000fe20000000800 */
[----:B------:R-:W-:Y:S01]  /*1170*/  @UP2 ULDC UR15, c[0x0][0xc50] ;  /* 0x00031400000f2ab9 */ /* 0x000fe20000000800 */
[----:B------:R-:W-:Y:S01]  /*1180*/  @UP1 ULDC UR16, c[0x0][0x450] ;  /* 0x0001140000101ab9 */ /* 0x000fe20000000800 */
[----:B------:R-:W-:Y:S01]  /*1190*/  UMOV UR17, UR14 ;  /* 0x0000000e00117c82 */ /* 0x000fe20008000000 */
[----:B------:R-:W-:-:S02]  /*11a0*/  UIMAD UR11, UR60, UR13, UR11 ;  /* 0x0000000d3c0b72a4 */ /* 0x000fc4000f8e020b */
[----:B------:R-:W-:Y:S02]  /*11b0*/  @UP1 USHF.R.U32.HI UR10, URZ, UR16, UR9 ;  /* 0x000000103f0a1299 */ /* 0x000fe40008011609 */
[----:B------:R-:W-:Y:S02]  /*11c0*/  @UP2 USHF.R.U32.HI UR17, URZ, UR15, UR7 ;  /* 0x0000000f3f112299 */ /* 0x000fe40008011607 */
[----:B------:R-:W-:Y:S02]  /*11d0*/  UIADD3 UR10, UR11, UR10, URZ ;  /* 0x0000000a0b0a7290 */ /* 0x000fe4000fffe03f */
[----:B------:R-:W-:Y:S02]  /*11e0*/  UIADD3 UR6, -UR17, URZ, URZ ;  /* 0x0000003f11067290 */ /* 0x000fe4000fffe13f */
[----:B------:R-:W-:Y:S01]  /*11f0*/  UIADD3 UR4, UR10, UR4, URZ ;  /* 0x000000040a047290 */ /* 0x000fe2000fffe03f */
[----:B------:R-:W-:Y:S01]  /*1200*/  IMAD.U32 R205, RZ, RZ, UR17 ;  /* 0x00000011ffcd7e24 */ /* 0x000fe2000f8e00ff */
[----:B------:R-:W-:-:S04]  /*1210*/  UIMAD UR6, UR12, UR6, UR14 ;  /* 0x000000060c0672a4 */ /* 0x000fc8000f8e020e */
[----:B------:R-:W-:Y:S02]  /*1220*/  IMAD.U32 R0, RZ, RZ, UR4 ;  /* 0x00000004ff007e24 */ /* 0x000fe4000f8e00ff */
[----:B------:R-:W-:Y:S01]  /*1230*/  IMAD.U32 R204, RZ, RZ, UR6 ;  /* 0x00000006ffcc7e24 */ /* 0x000fe2000f8e00ff */
[----:B------:R-:W-:Y:S06]  /*1240*/  @!P1 BRA `(.L_x_1158) ;  /* 0x0000000000409947 */ /* 0x000fec0003800000 */
[----:B------:R-:W-:Y:S01]  /*1250*/  ISETP.LT.AND P0, PT, RZ, UR10, PT ;  /* 0x0000000aff007c0c */ /* 0x000fe2000bf01270 */
[----:B------:R-:W-:-:S12]  /*1260*/  UIADD3 UR4, UR10, -0x1, URZ ;  /* 0xffffffff0a047890 */ /* 0x000fd8000fffe03f */
[----:B------:R-:W-:Y:S05]  /*1270*/  @P0 BRA `(.L_x_1159) ;  /* 0x00000000001c0947 */ /* 0x000fea0003800000 */
[----:B------:R-:W-:Y:S02]  /*1280*/  UISETP.NE.AND UP0, UPT, UR5, 0x1, UPT ;  /* 0x000000010500788c */ /* 0x000fe4000bf05270 */
[----:B------:R-:W-:-:S09]  /*1290*/  UIADD3 UR4, -UR10, URZ, URZ ;  /* 0x0000003f0a047290 */ /* 0x000fd2000fffe13f */
[----:B------:R-:W-:Y:S02]  /*12a0*/  @UP0 ULDC.64 UR8, c[0x0][0x9e8] ;  /* 0x00027a0000080ab9 */ /* 0x000fe40000000a00 */
[----:B------:R-:W-:-:S04]  /*12b0*/  UIMAD.WIDE.U32 UR6, UR4, UR8, URZ ;  /* 0x00000008040672a5 */ /* 0x000fc8000f8e003f */
[----:B------:R-:W-:-:S04]  /*12c0*/  @UP0 USHF.R.U32.HI UR4, URZ, UR9, UR7 ;  /* 0x000000093f040299 */ /* 0x000fc80008011607 */
[----:B------:R-:W-:Y:S01]  /*12d0*/  ULOP3.LUT UR4, URZ, UR4, URZ, 0x33, !UPT ;  /* 0x000000043f047292 */ /* 0x000fe2000f8e333f */
[----:B------:R-:W-:Y:S11]  /*12e0*/  BRA `(.L_x_1160) ;  /* 0x0000000000107947 */ /* 0x000ff60003800000 */
.L_x_1159:
[----:B------:R-:W-:-:S11]  /*12f0*/  UISETP.NE.AND UP0, UPT, UR5, 0x1, UPT ;  /* 0x000000010500788c */ /* 0x000fd6000bf05270 */
[----:B------:R-:W-:Y:S02]  /*1300*/  @UP0 ULDC.64 UR8, c[0x0][0x9e8] ;  /* 0x00027a0000080ab9 */ /* 0x000fe40000000a00 */
[----:B------:R-:W-:-:S04]  /*1310*/  UIMAD.WIDE.U32 UR6, UR4, UR8, URZ ;  /* 0x00000008040672a5 */ /* 0x000fc8000f8e003f */
[----:B------:R-:W-:-:S12]  /*1320*/  @UP0 USHF.R.U32.HI UR4, URZ, UR9, UR7 ;  /* 0x000000093f040299 */ /* 0x000fd80008011607 */
.L_x_1160:
[----:B------:R-:W-:-:S06]  /*1330*/  UIMAD UR4, UR4, UR5, UR5 ;  /* 0x00000005040472a4 */ /* 0x000fcc000f8e0205 */
[----:B------:R-:W-:-:S07]  /*1340*/  VIMNMX R0, R0, UR4, PT ;  /* 0x0000000400007c48 */ /* 0x000fce000bfe0100 */
.L_x_1158:
[----:B------:R-:W-:Y:S01]  /*1350*/  UIMAD UR4, UR60, UR13, 0x3f ;  /* 0x0000003f3c0474a4 */ /* 0x000fe2000f8e020d */
[----:B------:R-:W-:Y:S01]  /*1360*/  VIADD R0, R0, 0x3f ;  /* 0x0000003f00007836 */ /* 0x000fe20000000000 */
[----:B------:R-:W-:Y:S01]  /*1370*/  @UP1 ULDC UR6, c[0x0][0x44c] ;  /* 0x0001130000061ab9 */ /* 0x000fe20000000800 */
[----:B------:R-:W-:Y:S01]  /*1380*/  @UP1 ULDC UR10, c[0x0][0x450] ;  /* 0x00011400000a1ab9 */ /* 0x000fe20000000800 */
[----:B------:R-:W-:Y:S02]  /*1390*/  USHF.R.S32.HI UR8, URZ, 0x1f, UR4 ;  /* 0x0000001f3f087899 */ /* 0x000fe40008011404 */
[----:B------:R-:W-:Y:S01]  /*13a0*/  UIMAD.WIDE.U32 UR6, UR61, UR6, URZ ;  /* 0x000000063d0672a5 */ /* 0x000fe2000f8e003f */
[----:B------:R-:W-:Y:S01]  /*13b0*/  SHF.R.S32.HI R3, RZ, 0x1f, R0 ;  /* 0x0000001fff037819 */ /* 0x000fe20000011400 */
[----:B------:R-:W-:Y:S01]  /*13c0*/  UMOV UR9, UR61 ;  /* 0x0000003d00097c82 */ /* 0x000fe20008000000 */
[----:B------:R-:W-:Y:S02]  /*13d0*/  ULEA.HI UR8, UR8, UR4, URZ, 0x6 ;  /* 0x0000000408087291 */ /* 0x000fe4000f8f303f */
[----:B------:R-:W-:Y:S01]  /*13e0*/  @UP1 USHF.R.U32.HI UR9, URZ, UR10, UR7 ;  /* 0x0000000a3f091299 */ /* 0x000fe20008011607 */
[----:B------:R-:W-:Y:S01]  /*13f0*/  LEA.HI R3, R3, R0, RZ, 0x6 ;  /* 0x0000000003037211 */ /* 0x000fe200078f30ff */
[----:B------:R-:W-:-:S02]  /*1400*/  UIMAD UR39, UR60, UR13, -UR39 ;  /* 0x0000000d3c2772a4 */ /* 0x000fc4000f8e0a27 */
[----:B------:R-:W-:Y:S01]  /*1410*/  USHF.R.S32.HI UR8, URZ, 0x6, UR8 ;  /* 0x000000063f087899 */ /* 0x000fe20008011408 */
[----:B------:R-:W-:Y:S01]  /*1420*/  SHF.R.S32.HI R3, RZ, 0x6, R3 ;  /* 0x00000006ff037819 */ /* 0x000fe20000011403 */
[----:B------:R-:W-:-:S03]  /*1430*/  UIADD3 UR4, UR39, UR9, URZ ;  /* 0x0000000927047290 */ /* 0x000fc6000fffe03f */
[----:B------:R-:W-:Y:S01]  /*1440*/  ULDC UR9, c[0x0][0x9dc] ;  /* 0x0002770000097ab9 */ /* 0x000fe20000000800 */
[----:B------:R-:W-:Y:S01]  /*1450*/  VIMNMX R98, R3, UR8, PT ;  /* 0x0000000803627c48 */ /* 0x000fe2000bfe0100 */
[----:B------:R-:W-:Y:S01]  /*1460*/  UIADD3 UR9, UR4, -UR9, URZ ;  /* 0x8000000904097290 */ /* 0x000fe2000fffe03f */
[----:B------:R-:W-:Y:S11]  /*1470*/  @!P1 BRA `(.L_x_1161) ;  /* 0x0000000000449947 */ /* 0x000ff60003800000 */
[----:B------:R-:W-:-:S06]  /*1480*/  UISETP.GT.AND UP0, UPT, UR4, -0x1, UPT ;  /* 0xffffffff0400788c */ /* 0x000fcc000bf04270 */
[----:B------:R-:W-:-:S13]  /*1490*/  PLOP3.LUT P0, PT, PT, PT, UP0, 0x80, 0x0 ;  /* 0x000000000000781c */ /* 0x000fda0003f0f008 */
[----:B------:R-:W-:Y:S05]  /*14a0*/  @P0 BRA `(.L_x_1162) ;  /* 0x00000000001c0947 */ /* 0x000fea0003800000 */
[----:B------:R-:W-:Y:S02]  /*14b0*/  UISETP.NE.AND UP0, UPT, UR5, 0x1, UPT ;  /* 0x000000010500788c */ /* 0x000fe4000bf05270 */
[----:B------:R-:W-:-:S09]  /*14c0*/  ULOP3.LUT UR4, URZ, UR4, URZ, 0x33, !UPT ;  /* 0x000000043f047292 */ /* 0x000fd2000f8e333f */
[----:B------:R-:W-:Y:S02]  /*14d0*/  @UP0 ULDC.64 UR10, c[0x0][0x9e8] ;  /* 0x00027a00000a0ab9 */ /* 0x000fe40000000a00 */
[----:B------:R-:W-:-:S04]  /*14e0*/  UIMAD.WIDE.U32 UR6, UR4, UR10, URZ ;  /* 0x0000000a040672a5 */ /* 0x000fc8000f8e003f */
[----:B------:R-:W-:-:S04]  /*14f0*/  @UP0 USHF.R.U32.HI UR4, URZ, UR11, UR7 ;  /* 0x0000000b3f040299 */ /* 0x000fc80008011607 */
[----:B------:R-:W-:Y:S01]  /*1500*/  ULOP3.LUT UR4, URZ, UR4, URZ, 0x33, !UPT ;  /* 0x000000043f047292 */ /* 0x000fe2000f8e333f */
[----:B------:R-:W-:Y:S11]  /*1510*/  BRA `(.L_x_1163) ;  /* 0x0000000000107947 */ /* 0x000ff60003800000 */
.L_x_1162:
[----:B------:R-:W-:-:S11]  /*1520*/  UISETP.NE.AND UP0, UPT, UR5, 0x1, UPT ;  /* 0x000000010500788c */ /* 0x000fd6000bf05270 */
[----:B------:R-:W-:Y:S02]  /*1530*/  @UP0 ULDC.64 UR10, c[0x0][0x9e8] ;  /* 0x00027a00000a0ab9 */ /* 0x000fe40000000a00 */
[----:B------:R-:W-:-:S04]  /*1540*/  UIMAD.WIDE.U32 UR6, UR4, UR10, URZ ;  /* 0x0000000a040672a5 */ /* 0x000fc8000f8e003f */
[----:B------:R-:W-:-:S12]  /*1550*/  @UP0 USHF.R.U32.HI UR4, URZ, UR11, UR7 ;  /* 0x0000000b3f040299 */ /* 0x000fd80008011607 */
.L_x_1163:
[----:B------:R-:W-:-:S04]  /*1560*/  UIMAD UR4, UR4, UR5, URZ ;  /* 0x00000005040472a4 */ /* 0x000fc8000f8e023f */
[----:B------:R-:W-:-:S04]  /*1570*/  UISETP.LT.AND UP0, UPT, UR9, UR4, UPT ;  /* 0x000000040900728c */ /* 0x000fc8000bf01270 */
[----:B------:R-:W-:-:S12]  /*1580*/  USEL UR9, UR9, UR4, !UP0 ;  /* 0x0000000409097287 */ /* 0x000fd8000c000000 */
.L_x_1161:
[----:B------:R-:W-:Y:S01]  /*1590*/  USHF.R.S32.HI UR4, URZ, 0x1f, UR9 ;  /* 0x0000001f3f047899 */ /* 0x000fe20008011409 */
[----:B------:R-:W-:Y:S02]  /*15a0*/  PLOP3.LUT P0, PT, PT, PT, PT, 0x80, 0x0 ;  /* 0x000000000000781c */ /* 0x000fe40003f0f070 */
[----:B------:R-:W-:Y:S01]  /*15b0*/  CS2R R2, SRZ ;  /* 0x0000000000027805 */ /* 0x000fe2000001ff00 */
[----:B------:R-:W-:Y:S01]  /*15c0*/  IMAD.MOV.U32 R0, RZ, RZ, RZ ;  /* 0x000000ffff007224 */ /* 0x000fe200078e00ff */
[----:B------:R-:W-:Y:S01]  /*15d0*/  ULEA.HI UR4, UR4, UR9, URZ, 0x6 ;  /* 0x0000000904047291 */ /* 0x000fe2000f8f303f */
[----:B------:R-:W-:Y:S02]  /*15e0*/  CS2R R176, SRZ ;  /* 0x0000000000b07805 */ /* 0x000fe4000001ff00 */
[----:B------:R-:W-:Y:S02]  /*15f0*/  CS2R R174, SRZ ;  /* 0x0000000000ae7805 */ /* 0x000fe4000001ff00 */
[----:B------:R-:W-:Y:S01]  /*1600*/  CS2R R148, SRZ ;  /* 0x0000000000947805 */ /* 0x000fe2000001ff00 */
[----:B------:R-:W-:Y:S01]  /*1610*/  USHF.R.S32.HI UR4, URZ, 0x6, UR4 ;  /* 0x000000063f047899 */ /* 0x000fe20008011404 */
[----:B------:R-:W-:-:S02]  /*1620*/  CS2R R172, SRZ ;  /* 0x0000000000ac7805 */ /* 0x000fc4000001ff00 */
[----:B------:R-:W-:Y:S02]  /*1630*/  CS2R R144, SRZ ;  /* 0x0000000000907805 */ /* 0x000fe4000001ff00 */
[----:B------:R-:W-:Y:S01]  /*1640*/  CS2R R170, SRZ ;  /* 0x0000000000aa7805 */ /* 0x000fe2000001ff00 */
[----:B------:R-:W-:Y:S01]  /*1650*/  UISETP.LT.AND UP0, UPT, URZ, UR4, UPT ;  /* 0x000000043f00728c */ /* 0x000fe2000bf01270 */
[----:B------:R-:W-:Y:S02]  /*1660*/  CS2R R140, SRZ ;  /* 0x00000000008c7805 */ /* 0x000fe4000001ff00 */
[----:B------:R-:W-:Y:S02]  /*1670*/  CS2R R120, SRZ ;  /* 0x0000000000787805 */ /* 0x000fe4000001ff00 */
[----:B------:R-:W-:Y:S01]  /*1680*/  CS2R R136, SRZ ;  /* 0x0000000000887805 */ /* 0x000fe2000001ff00 */
[----:B------:R-:W-:Y:S01]  /*1690*/  USEL UR5, URZ, UR4, !UP0 ;  /* 0x000000043f057287 */ /* 0x000fe2000c000000 */
[----:B------:R-:W-:-:S02]  /*16a0*/  CS2R R116, SRZ ;  /* 0x0000000000747805 */ /* 0x000fc4000001ff00 */
[----:B------:R-:W-:Y:S02]  /*16b0*/  CS2R R112, SRZ ;  /* 0x0000000000707805 */ /* 0x000fe4000001ff00 */
[----:B------:R-:W-:Y:S02]  /*16c0*/  CS2R R132, SRZ ;  /* 0x0000000000847805 */ /* 0x000fe4000001ff00 */
[----:B------:R-:W-:Y:S02]  /*16d0*/  CS2R R108, SRZ ;  /* 0x00000000006c7805 */ /* 0x000fe4000001ff00 */
[----:B------:R-:W-:Y:S02]  /*16e0*/  CS2R R104, SRZ ;  /* 0x0000000000687805 */ /* 0x000fe4000001ff00 */
[----:B------:R-:W-:Y:S01]  /*16f0*/  ISETP.GT.AND P1, PT, R98, UR5, PT ;  /* 0x0000000562007c0c */ /* 0x000fe2000bf24270 */
[----:B------:R-:W-:Y:S01]  /*1700*/  IMAD.U32 R23, RZ, RZ, UR5 ;  /* 0x00000005ff177e24 */ /* 0x000fe2000f8e00ff */
[----:B------:R-:W-:-:S02]  /*1710*/  CS2R R128, SRZ ;  /* 0x0000000000807805 */ /* 0x000fc4000001ff00 */
[----:B------:R-:W-:Y:S02]  /*1720*/  CS2R R100, SRZ ;  /* 0x0000000000647805 */ /* 0x000fe4000001ff00 */
[----:B------:R-:W-:Y:S02]  /*1730*/  CS2R R96, SRZ ;  /* 0x0000000000607805 */ /* 0x000fe4000001ff00 */
[----:B------:R-:W-:Y:S02]  /*1740*/  CS2R R124, SRZ ;  /* 0x00000000007c7805 */ /* 0x000fe4000001ff00 */
        /* <DEDUP_REMOVED lines=41> */
[----:B------:R-:W-:Y:S01]  /*19e0*/  CS2R R32, SRZ ;  /* 0x0000000000207805 */ /* 0x000fe2000001ff00 */
[----:B------:R-:W-:Y:S01]  /*19f0*/  IMAD.MOV.U32 R16, RZ, RZ, RZ ;  /* 0x000000ffff107224 */ /* 0x000fe200078e00ff */
[----:B------:R-:W-:Y:S02]  /*1a00*/  CS2R R26, SRZ ;  /* 0x00000000001a7805 */ /* 0x000fe4000001ff00 */
[----:B------:R-:W-:Y:S01]  /*1a10*/  CS2R R28, SRZ ;  /* 0x00000000001c7805 */ /* 0x000fe2000001ff00 */
[----:B------:R-:W-:Y:S01]  /*1a20*/  IMAD.MOV.U32 R18, RZ, RZ, RZ ;  /* 0x000000ffff127224 */ /* 0x000fe200078e00ff */
[----:B------:R-:W-:Y:S01]  /*1a30*/  CS2R R24, SRZ ;  /* 0x0000000000187805 */ /* 0x000fe2000001ff00 */
[----:B------:R-:W-:Y:S06]  /*1a40*/  @!P1 BRA `(.L_x_1164) ;  /* 0x000000bc009c9947 */ /* 0x000fec0003800000 */
        /* <DEDUP_REMOVED lines=31> */
.L_x_1165:
[----:B------:R-:W-:Y:S02]  /*1c40*/  R2UR UR6, R208 ;  /* 0x00000000d00672ca */ /* 0x000fe400000e0000 */
[----:B------:R-:W-:-:S11]  /*1c50*/  R2UR UR5, R213 ;  /* 0x00000000d50572ca */ /* 0x000fd600000e0000 */
[----:B------:R-:W-:Y:S02]  /*1c60*/  ULEA.HI UR4, UR6, UR6, URZ, 0x1 ;  /* 0x0000000606047291 */ /* 0x000fe4000f8f083f */
[----:B------:R-:W-:Y:S02]  /*1c70*/  IMAD.U32 R2, RZ, RZ, UR5 ;  /* 0x00000005ff027e24 */ /* 0x000fe4000f8e00ff */
[----:B------:R-:W-:-:S03]  /*1c80*/  ULOP3.LUT UR4, UR4, 0xfffffffe, URZ, 0xc0, !UPT ;  /* 0xfffffffe04047892 */ /* 0x000fc6000f8ec03f */
[----:B------:R-:W-:Y:S01]  /*1c90*/  ISETP.NE.AND P0, PT, R2, 0x3, PT ;  /* 0x000000030200780c */ /* 0x000fe20003f05270 */
[----:B------:R-:W-:-:S06]  /*1ca0*/  UIADD3 UR4, UR6, -UR4, URZ ;  /* 0x8000000406047290 */ /* 0x000fcc000fffe03f */
[----:B------:R-:W-:-:S05]  /*1cb0*/  IMAD.U32 R0, RZ, RZ, UR4 ;  /* 0x00000004ff007e24 */ /* 0x000fca000f8e00ff */
[----:B------:R-:W-:-:S04]  /*1cc0*/  SHF.L.U32 R0, R0, 0x1f, RZ ;  /* 0x0000001f00007819 */ /* 0x000fc800000006ff */
[----:B------:R-:W0:Y:S02]  /*1cd0*/  SYNCS.PHASECHK.TRANS64.TRYWAIT P1, [UR38+0x30800], R0 ;  /* 0x03080000ff0075a7 */ /* 0x000e240008020166 */
[----:B0-----:R-:W-:Y:S05]  /*1ce0*/  @!P1 BRA `(.L_x_1166) ;  /* 0x0000014000489947 */ /* 0x001fea0003800000 */
.L_x_1373:
[----:B------:R-:W-:Y:S05]  /*1cf0*/  @!P0 BRA `(.L_x_1167) ;  /* 0x0000000000048947 */ /* 0x000fea0003800000 */
[----:B------:R-:W-:Y:S01]  /*1d00*/  BPT.TRAP 0x1 ;  /* 0x000000040000795c */ /* 0x000fe20000300000 */
.L_x_1167:
[----:B------:R-:W-:Y:S02]  /*1d10*/  IMAD.U32 R57, RZ, RZ, UR37 ;  /* 0x00000025ff397e24 */ /* 0x000fe4000f8e00ff */
[----:B0-----:R-:W-:-:S03]  /*1d20*/  IMAD.U32 R0, RZ, RZ, UR36 ;  /* 0x00000024ff007e24 */ /* 0x001fc6000f8e00ff */
[----:B------:R-:W-:Y:S02]  /*1d30*/  LEA R57, R57, UR38, 0x3 ;  /* 0x0000002639397c11 */ /* 0x000fe4000f8e18ff */
[----:B------:R-:W-:-:S04]  /*1d40*/  SHF.L.U32 R0, R0, 0x1f, RZ ;  /* 0x0000001f00007819 */ /* 0x000fc800000006ff */
[----:B------:R0:W1:Y:S01]  /*1d50*/  SYNCS.PHASECHK.TRANS64.TRYWAIT P2, [R57+URZ+0x30830], R0 ;  /* 0x03083000390075a7 */ /* 0x000062000804017f */
[----:B------:R-:W-:Y:S05]  /*1d60*/  @!P0 BRA `(.L_x_1168) ;  /* 0x0000000000048947 */ /* 0x000fea0003800000 */
[----:B------:R-:W-:Y:S01]  /*1d70*/  BPT.TRAP 0x1 ;  /* 0x000000040000795c */ /* 0x000fe20000300000 */
.L_x_1168:
[----:B------:R-:W2:Y:S02]  /*1d80*/  S2R R2, SR_TID.X ;  /* 0x0000000000027919 */ /* 0x000ea40000002100 */
[----:B--2---:R-:W-:Y:S01]  /*1d90*/  LOP3.LUT P1, RZ, R2, 0x7f, RZ, 0xc0, !PT ;  /* 0x0000007f02ff7812 */ /* 0x004fe2000782c0ff */
[----:B-1----:R-:W-:-:S12]  /*1da0*/  @P2 BRA `(.L_x_1169) ;  /* 0x0000000000082947 */ /* 0x002fd80003800000 */
[----:B------:R-:W1:Y:S02]  /*1db0*/  SYNCS.PHASECHK.TRANS64.TRYWAIT P2, [R57+URZ+0x30830], R0 ;  /* 0x03083000390075a7 */ /* 0x000e64000804017f */
[----:B-1----:R-:W-:Y:S05]  /*1dc0*/  @!P2 BRA `(.L_x_1170) ;  /* 0x000001400028a947 */ /* 0x002fea0003800000 */
.L_x_1169:
[----:B------:R-:W-:Y:S05]  /*1dd0*/  WARPSYNC.ALL ;  /* 0x0000000000007948 */ /* 0x000fea0003800000 */
[----:B------:R-:W-:Y:S01]  /*1de0*/  UIADD3 UR4, UR38, 0x20400, URZ ;  /* 0x0002040026047890 */ /* 0x000fe2000fffe03f */
[----:B------:R-:W-:Y:S01]  /*1df0*/  WARPGROUP.ARRIVE ;  /* 0x00000000000079c5 */ /* 0x000fe20000000000 */
[----:B------:R-:W-:Y:S01]  /*1e00*/  UMOV UR9, 0x40000040 ;  /* 0x4000004000097882 */ /* 0x000fe20000000000 */
[----:B------:R-:W-:Y:S01]  /*1e10*/  UMOV UR11, 0x40000040 ;  /* 0x40000040000b7882 */ /* 0x000fe20000000000 */
[----:B------:R-:W-:Y:S01]  /*1e20*/  USHF.R.U32.HI UR4, URZ, 0x4, UR4 ;  /* 0x000000043f047899 */ /* 0x000fe20008011604 */
[----:B------:R-:W-:Y:S01]  /*1e30*/  IMAD.U32 R15, RZ, RZ, UR9 ;  /* 0x00000009ff0f7e24 */ /* 0x000fe2000f8e00ff */
[----:B------:R-:W-:Y:S01]  /*1e40*/  UMOV UR57, 0x40000040 ;  /* 0x4000004000397882 */ /* 0x000fe20000000000 */
[----:B------:R-:W-:Y:S01]  /*1e50*/  UMOV UR59, 0x40000040 ;  /* 0x40000040003b7882 */ /* 0x000fe20000000000 */
[----:B------:R-:W-:Y:S01]  /*1e60*/  ULOP3.LUT UR4, UR4, 0x3fff, URZ, 0xc0, !UPT ;  /* 0x00003fff04047892 */ /* 0x000fe2000f8ec03f */
[----:B01----:R-:W-:Y:S01]  /*1e70*/  VIADD R0, R22, UR61 ;  /* 0x0000003d16007c36 */ /* 0x003fe20008000000 */
[----:B------:R-:W-:Y:S01]  /*1e80*/  UMOV UR53, 0x40000040 ;  /* 0x4000004000357882 */ /* 0x000fe20000000000 */
[----:B------:R-:W-:Y:S01]  /*1e90*/  UMOV UR55, 0x40000040 ;  /* 0x4000004000377882 */ /* 0x000fe20000000000 */
[----:B------:R-:W-:Y:S01]  /*1ea0*/  ULOP3.LUT UR5, UR4, 0x10000, URZ, 0xfc, !UPT ;  /* 0x0001000004057892 */ /* 0x000fe2000f8efc3f */
[----:B------:R-:W0:Y:S01]  /*1eb0*/  LDC R21, c[0x0][0x2f0] ;  /* 0x0000bc00ff157b82 */ /* 0x000e220000000800 */
[----:B------:R-:W-:Y:S01]  /*1ec0*/  ULOP3.LUT UR4, UR40, 0x10000, URZ, 0xfc, !UPT ;  /* 0x0001000028047892 */ /* 0x000fe2000f8efc3f */
[----:B------:R-:W-:Y:S01]  /*1ed0*/  IMAD.MOV.U32 R2, RZ, RZ, R0 ;  /* 0x000000ffff027224 */ /* 0x000fe200078e0000 */
[----:B------:R-:W-:Y:S01]  /*1ee0*/  UMOV UR13, 0x40000040 ;  /* 0x40000040000d7882 */ /* 0x000fe20000000000 */
[----:B------:R-:W-:Y:S01]  /*1ef0*/  UMOV UR15, 0x40000040 ;  /* 0x40000040000f7882 */ /* 0x000fe20000000000 */
[----:B------:R-:W-:Y:S01]  /*1f00*/  IMAD.U32 R18, RZ, RZ, UR5 ;  /* 0x00000005ff127e24 */ /* 0x000fe2000f8e00ff */
[----:B------:R-:W-:Y:S01]  /*1f10*/  ULEA UR5, UR37, UR5, 0xb ;  /* 0x0000000525057291 */ /* 0x000fe2000f8e583f */
[----:B------:R-:W-:Y:S01]  /*1f20*/  IMAD.MOV.U32 R5, RZ, RZ, -0x40 ;  /* 0xffffffc0ff057424 */ /* 0x000fe200078e00ff */
[----:B------:R-:W-:Y:S01]  /*1f30*/  UMOV UR8, UR4 ;  /* 0x0000000400087c82 */ /* 0x000fe20008000000 */
[----:B------:R-:W-:Y:S01]  /*1f40*/  UIADD3 UR6, UR4, 0x2, URZ ;  /* 0x0000000204067890 */ /* 0x000fe2000fffe03f */
[----:B------:R-:W-:Y:S01]  /*1f50*/  IMAD.U32 R14, RZ, RZ, UR8 ;  /* 0x00000008ff0e7e24 */ /* 0x000fe2000f8e00ff */
[----:B------:R-:W-:Y:S01]  /*1f60*/  UIADD3 UR7, UR5, 0x2, URZ ;  /* 0x0000000205077890 */ /* 0x000fe2000fffe03f */
[----:B------:R-:W1:Y:S01]  /*1f70*/  LDC R155, c[0x0][0x288] ;  /* 0x0000a200ff9b7b82 */ /* 0x000e620000000800 */
[----:B------:R-:W-:Y:S01]  /*1f80*/  UMOV UR10, UR5 ;  /* 0x00000005000a7c82 */ /* 0x000fe20008000000 */
[----:B------:R-:W-:Y:S01]  /*1f90*/  UIADD3 UR56, UR4, 0x402, URZ ;  /* 0x0000040204387890 */ /* 0x000fe2000fffe03f */
[----:B------:R-:W-:Y:S01]  /*1fa0*/  HGMMA.64x64x16.F32 R24, gdesc[UR8], RZ, !UPT, gsb0 ;  /* 0x00e00000081879f0 */ /* 0x000fe2000c0008ff */
[----:B------:R-:W-:Y:S01]  /*1fb0*/  UMOV UR8, UR6 ;  /* 0x0000000600087c82 */ /* 0x000fe20008000000 */
[----:B------:R-:W-:Y:S01]  /*1fc0*/  UMOV UR9, 0x40000040 ;  /* 0x4000004000097882 */ /* 0x000fe20000000000 */
[----:B------:R-:W-:Y:S01]  /*1fd0*/  UMOV UR10, UR7 ;  /* 0x00000007000a7c82 */ /* 0x000fe20008000000 */
[----:B------:R-:W-:Y:S01]  /*1fe0*/  UMOV UR11, 0x40000040 ;  /* 0x40000040000b7882 */ /* 0x000fe20000000000 */
[----:B------:R-:W-:Y:S01]  /*1ff0*/  UIADD3 UR6, UR4, 0x4, URZ ;  /* 0x0000000404067890 */ /* 0x000fe2000fffe03f */
[----:B------:R-:W-:Y:S01]  /*2000*/  IMAD.U32 R12, RZ, RZ, UR8 ;  /* 0x00000008ff0c7e24 */ /* 0x000fe2000f8e00ff */
[----:B------:R-:W-:Y:S01]  /*2010*/  UIADD3 UR7, UR5, 0x4, URZ ;  /* 0x0000000405077890 */ /* 0x000fe2000fffe03f */
[----:B------:R-:W-:Y:S01]  /*2020*/  IMAD.U32 R13, RZ, RZ, UR9 ;  /* 0x00000009ff0d7e24 */ /* 0x000fe2000f8e00ff */
[----:B------:R-:W-:-:S02]  /*2030*/  UIADD3 UR58, UR5, 0x202, URZ ;  /* 0x00000202053a7890 */ /* 0x000fc4000fffe03f */
[----:B------:R-:W-:Y:S02]  /*2040*/  UIADD3 UR52, UR4, 0x404, URZ ;  /* 0x0000040404347890 */ /* 0x000fe4000fffe03f */
[----:B------:R-:W-:Y:S02]  /*2050*/  UIADD3 UR54, UR5, 0x204, URZ ;  /* 0x0000020405367890 */ /* 0x000fe4000fffe03f */
[----:B------:R-:W-:Y:S02]  /*2060*/  UIADD3 UR12, UR4, 0x800, URZ ;  /* 0x00000800040c7890 */ /* 0x000fe4000fffe03f */
[----:B------:R-:W-:Y:S02]  /*2070*/  UIADD3 UR14, UR5, 0x400, URZ ;  /* 0x00000400050e7890 */ /* 0x000fe4000fffe03f */
[----:B------:R-:W-:Y:S02]  /*2080*/  UIADD3 UR16, UR4, 0x802, URZ ;  /* 0x0000080204107890 */ /* 0x000fe4000fffe03f */
[----:B------:R-:W-:Y:S01]  /*2090*/  UIADD3 UR18, UR5, 0x402, URZ ;  /* 0x0000040205127890 */ /* 0x000fe2000fffe03f */
[----:B------:R-:W-:Y:S01]  /*20a0*/  UMOV UR17, 0x40000040 ;  /* 0x4000004000117882 */ /* 0x000fe20000000000 */
[----:B------:R-:W-:Y:S01]  /*20b0*/  UMOV UR19, 0x40000040 ;  /* 0x4000004000137882 */ /* 0x000fe20000000000 */
[----:B------:R-:W-:-:S02]  /*20c0*/  UIADD3 UR20, UR4, 0x804, URZ ;  /* 0x0000080404147890 */ /* 0x000fc4000fffe03f */
[----:B------:R-:W-:Y:S01]  /*20d0*/  UIADD3 UR22, UR5, 0x404, URZ ;  /* 0x0000040405167890 */ /* 0x000fe2000fffe03f */
[----:B------:R-:W-:Y:S01]  /*20e0*/  UMOV UR21, 0x40000040 ;  /* 0x4000004000157882 */ /* 0x000fe20000000000 */
[----:B------:R-:W-:Y:S01]  /*20f0*/  UMOV UR23, 0x40000040 ;  /* 0x4000004000177882 */ /* 0x000fe20000000000 */
[----:B------:R-:W-:Y:S02]  /*2100*/  UIADD3 UR24, UR4, 0x806, URZ ;  /* 0x0000080604187890 */ /* 0x000fe4000fffe03f */
[----:B------:R-:W-:Y:S01]  /*2110*/  UIADD3 UR26, UR5, 0x406, URZ ;  /* 0x00000406051a7890 */ /* 0x000fe2000fffe03f */
[----:B------:R-:W-:Y:S01]  /*2120*/  UMOV UR25, 0x40000040 ;  /* 0x4000004000197882 */ /* 0x000fe20000000000 */
[----:B------:R-:W-:Y:S01]  /*2130*/  UMOV UR27, 0x40000040 ;  /* 0x40000040001b7882 */ /* 0x000fe20000000000 */
        /* <DEDUP_REMOVED lines=16> */
[----:B------:R-:W-:-:S02]  /*2240*/  WARPGROUP.DEPBAR.LE gsb0, 0x0 ;  /* 0x00008000000079c5 */ /* 0x000fc40000010000 */
[----:B------:R-:W-:-:S06]  /*2250*/  WARPGROUP.ARRIVE ;  /* 0x00000000000079c5 */ /* 0x000fcc0000000000 */
[----:B------:R-:W-:Y:S01]  /*2260*/  HGMMA.64x64x16.F32 R24, gdesc[UR8], R24, gsb0 ;  /* 0x00e00000081879f0 */ /* 0x000fe20008000818 */
        /* <DEDUP_REMOVED lines=8> */
[----:B------:R-:W-:Y:S02]  /*22f0*/  WARPGROUP.DEPBAR.LE gsb0, 0x0 ;  /* 0x00008000000079c5 */ /* 0x000fe40000010000 */
        /* <DEDUP_REMOVED lines=17> */
[----:B------:R-:W-:Y:S01]  /*2410*/  IMAD.U32 R6, RZ, RZ, UR8 ;  /* 0x00000008ff067e24 */ /* 0x000fe2000f8e00ff */
[----:B------:R-:W-:Y:S01]  /*2420*/  ULDC UR6, c[0x0][0x9d8] ;  /* 0x0002760000067ab9 */ /* 0x000fe20000000800 */
[----:B------:R-:W-:Y:S01]  /*2430*/  IMAD.U32 R7, RZ, RZ, UR9 ;  /* 0x00000009ff077e24 */ /* 0x000fe2000f8e00ff */
[----:B------:R-:W-:Y:S02]  /*2440*/  WARPGROUP.DEPBAR.LE gsb0, 0x0 ;  /* 0x00008000000079c5 */ /* 0x000fe40000010000 */
[----:B------:R-:W-:-:S06]  /*2450*/  WARPGROUP.ARRIVE ;  /* 0x00000000000079c5 */ /* 0x000fcc0000000000 */
[----:B------:R-:W-:Y:S01]  /*2460*/  HGMMA.64x64x16.F32 R24, gdesc[UR8], R24, gsb0 ;  /* 0x00e00000081879f0 */ /* 0x000fe20008000818 */
[----:B------:R-:W-:Y:S02]  /*2470*/  UIADD3 UR8, UR4, 0x406, URZ ;  /* 0x0000040604087890 */ /* 0x000fe4000fffe03f */
[----:B------:R-:W-:Y:S01]  /*2480*/  UIADD3 UR10, UR5, 0x206, URZ ;  /* 0x00000206050a7890 */ /* 0x000fe2000fffe03f */
[----:B------:R-:W-:Y:S01]  /*2490*/  UMOV UR9, 0x40000040 ;  /* 0x4000004000097882 */ /* 0x000fe20000000000 */
[----:B------:R-:W-:Y:S01]  /*24a0*/  UMOV UR11, 0x40000040 ;  /* 0x40000040000b7882 */ /* 0x000fe20000000000 */
[----:B------:R-:W-:Y:S02]  /*24b0*/  ULDC UR4, c[0x0][0x448] ;  /* 0x0001120000047ab9 */ /* 0x000fe40000000800 */
[----:B------:R-:W-:-:S06]  /*24c0*/  UISETP.NE.AND UP0, UPT, UR4, 0x1, UPT ;  /* 0x000000010400788c */ /* 0x000fcc000bf05270 */
[----:B------:R-:W-:Y:S02]  /*24d0*/  PLOP3.LUT P2, PT, PT, PT, UP0, 0x80, 0x0 ;  /* 0x000000000000781c */ /* 0x000fe40003f4f008 */
[----:B------:R-:W-:-:S03]  /*24e0*/  PLOP3.LUT P3, PT, PT, PT, UP0, 0x80, 0x0 ;  /* 0x000000000000781c */ /* 0x000fc60003f6f008 */
[----:B------:R-:W-:-:S08]  /*24f0*/  @UP0 ULDC UR4, c[0x0][0x44c] ;  /* 0x0001130000040ab9 */ /* 0x000fd00000000800 */
[----:B------:R-:W-:Y:S01]  /*2500*/  @P2 IMAD.HI.U32 R3, R0, UR4, RZ ;  /* 0x0000000400032c27 */ /* 0x000fe2000f8e00ff */
[----:B------:R-:W-:-:S03]  /*2510*/  @UP0 ULDC UR4, c[0x0][0x450] ;  /* 0x0001140000040ab9 */ /* 0x000fc60000000800 */
[----:B------:R-:W-:Y:S01]  /*2520*/  @!P1 VIADD R0, R57, 0x30840 ;  /* 0x0003084039009836 */ /* 0x000fe20000000000 */
[----:B------:R-:W-:Y:S01]  /*2530*/  @P3 SHF.R.U32.HI R2, RZ, UR4, R3 ;  /* 0x00000004ff023c19 */ /* 0x000fe20008011603 */
[----:B------:R-:W-:Y:S02]  /*2540*/  ULDC.64 UR4, c[0x0][0x9e0] ;  /* 0x0002780000047ab9 */ /* 0x000fe40000000a00 */
[----:B------:R-:W-:Y:S01]  /*2550*/  UISETP.GE.AND UP1, UPT, UR5, 0x1, UPT ;  /* 0x000000010500788c */ /* 0x000fe2000bf26270 */
[----:B------:R-:W-:Y:S01]  /*2560*/  @!P1 PRMT R0, RZ, 0x654, R0 ;  /* 0x00000654ff009816 */ /* 0x000fe20000000000 */
[----:B------:R-:W2:Y:S04]  /*2570*/  SHFL.IDX PT, R58, R2, RZ, 0x1c1f ;  /* 0x001c1fff023a7589 */ /* 0x000ea800000e0000 */
[----:B------:R-:W-:Y:S01]  /*2580*/  PLOP3.LUT P2, PT, PT, PT, UP1, 0x40, 0x0 ;  /* 0x000000000000781c */ /* 0x000fe20003f4e818 */
[----:B------:R-:W-:-:S02]  /*2590*/  WARPGROUP.DEPBAR.LE gsb0, 0x0 ;  /* 0x00008000000079c5 */ /* 0x000fc40000010000 */
[----:B------:R-:W-:-:S06]  /*25a0*/  WARPGROUP.ARRIVE ;  /* 0x00000000000079c5 */ /* 0x000fcc0000000000 */
[----:B------:R-:W-:Y:S03]  /*25b0*/  HGMMA.64x64x16.F32 R24, gdesc[UR56], R24, gsb0 ;  /* 0x00e00000381879f0 */ /* 0x000fe60008000818 */
[----:B------:R-:W-:Y:S02]  /*25c0*/  WARPGROUP.DEPBAR.LE gsb0, 0x0 ;  /* 0x00008000000079c5 */ /* 0x000fe40000010000 */
[----:B------:R-:W-:-:S06]  /*25d0*/  WARPGROUP.ARRIVE ;  /* 0x00000000000079c5 */ /* 0x000fcc0000000000 */
[----:B------:R-:W-:Y:S01]  /*25e0*/  HGMMA.64x64x16.F32 R24, gdesc[UR52], R24, gsb0 ;  /* 0x00e00000341879f0 */ /* 0x000fe20008000818 */
[----:B------:R-:W-:Y:S02]  /*25f0*/  ULDC UR54, c[0x0][0x9dc] ;  /* 0x0002770000367ab9 */ /* 0x000fe40000000800 */
[----:B------:R-:W-:Y:S01]  /*2600*/  ULOP3.LUT UR54, URZ, UR54, URZ, 0x33, !UPT ;  /* 0x000000363f367292 */ /* 0x000fe2000f8e333f */
[----:B------:R-:W-:Y:S02]  /*2610*/  WARPGROUP.DEPBAR.LE gsb0, 0x0 ;  /* 0x00008000000079c5 */ /* 0x000fe40000010000 */
[----:B------:R-:W-:-:S06]  /*2620*/  WARPGROUP.ARRIVE ;  /* 0x00000000000079c5 */ /* 0x000fcc0000000000 */
[----:B------:R-:W-:Y:S03]  /*2630*/  HGMMA.64x64x16.F32 R24, gdesc[UR8], R24, gsb0 ;  /* 0x00e00000081879f0 */ /* 0x000fe60008000818 */
        /* <DEDUP_REMOVED lines=25> */
[----:B------:R-:W-:Y:S01]  /*27d0*/  FMUL.FTZ R26, R26, UR6 ;  /* 0x000000061a1a7c20 */ /* 0x000fe20008410000 */
[----:B------:R-:W-:Y:S01]  /*27e0*/  FMUL.FTZ R38, R38, UR6 ;  /* 0x0000000626267c20 */ /* 0x000fe20008410000 */
[----:B------:R-:W-:Y:S01]  /*27f0*/  FMUL.FTZ R24, R24, UR6 ;  /* 0x0000000618187c20 */ /* 0x000fe20008410000 */
[----:B------:R-:W-:Y:S01]  /*2800*/  FMUL.FTZ R25, R25, UR6 ;  /* 0x0000000619197c20 */ /* 0x000fe20008410000 */
[----:B------:R-:W3:Y:S01]  /*2810*/  MUFU.TANH R56, R26 ;  /* 0x0000001a00387308 */ /* 0x000ee20000002400 */
[----:B------:R-:W-:Y:S01]  /*2820*/  FMUL.FTZ R27, R27, UR6 ;  /* 0x000000061b1b7c20 */ /* 0x000fe20008410000 */
[----:B------:R-:W-:Y:S01]  /*2830*/  FMUL.FTZ R28, R28, UR6 ;  /* 0x000000061c1c7c20 */ /* 0x000fe20008410000 */
[----:B------:R-:W-:Y:S01]  /*2840*/  FMUL.FTZ R29, R29, UR6 ;  /* 0x000000061d1d7c20 */ /* 0x000fe20008410000 */
[----:B------:R-:W-:Y:S01]  /*2850*/  FMUL.FTZ R32, R32, UR6 ;  /* 0x0000000620207c20 */ /* 0x000fe20008410000 */
[----:B------:R-:W-:Y:S01]  /*2860*/  FMUL.FTZ R33, R33, UR6 ;  /* 0x0000000621217c20 */ /* 0x000fe20008410000 */
[----:B------:R-:W-:Y:S01]  /*2870*/  FMUL.FTZ R34, R34, UR6 ;  /* 0x0000000622227c20 */ /* 0x000fe20008410000 */
[----:B------:R-:W-:Y:S01]  /*2880*/  FMUL.FTZ R35, R35, UR6 ;  /* 0x0000000623237c20 */ /* 0x000fe20008410000 */
[----:B------:R4:W0:Y:S01]  /*2890*/  MUFU.TANH R26, R38 ;  /* 0x00000026001a7308 */ /* 0x0008220000002400 */
[----:B------:R-:W-:Y:S01]  /*28a0*/  FMUL.FTZ R36, R36, UR6 ;  /* 0x0000000624247c20 */ /* 0x000fe20008410000 */
[----:B------:R-:W-:Y:S01]  /*28b0*/  FMUL.FTZ R37, R37, UR6 ;  /* 0x0000000625257c20 */ /* 0x000fe20008410000 */
[----:B------:R-:W-:Y:S01]  /*28c0*/  FMUL.FTZ R39, R39, UR6 ;  /* 0x0000000627277c20 */ /* 0x000fe20008410000 */
[----:B------:R-:W-:Y:S01]  /*28d0*/  FMUL.FTZ R40, R40, UR6 ;  /* 0x0000000628287c20 */ /* 0x000fe20008410000 */
[----:B------:R-:W-:Y:S01]  /*28e0*/  FMUL.FTZ R41, R41, UR6 ;  /* 0x0000000629297c20 */ /* 0x000fe20008410000 */
[----:B------:R-:W-:Y:S01]  /*28f0*/  FMUL.FTZ R42, R42, UR6 ;  /* 0x000000062a2a7c20 */ /* 0x000fe20008410000 */
[----:B------:R-:W-:Y:S01]  /*2900*/  FMUL.FTZ R43, R43, UR6 ;  /* 0x000000062b2b7c20 */ /* 0x000fe20008410000 */
[----:B------:R-:W-:Y:S01]  /*2910*/  FMUL.FTZ R44, R44, UR6 ;  /* 0x000000062c2c7c20 */ /* 0x000fe20008410000 */
[----:B----4-:R-:W-:-:S02]  /*2920*/  IMAD R38, R98, R5, 0x40 ;  /* 0x0000004062267424 */ /* 0x010fc400078e0205 */
[----:B------:R-:W-:Y:S01]  /*2930*/  FMUL.FTZ R45, R45, UR6 ;  /* 0x000000062d2d7c20 */ /* 0x000fe20008410000 */
[----:B------:R-:W-:Y:S01]  /*2940*/  FMUL.FTZ R47, R47, UR6 ;  /* 0x000000062f2f7c20 */ /* 0x000fe20008410000 */
[----:B------:R-:W-:Y:S01]  /*2950*/  FMUL.FTZ R48, R48, UR6 ;  /* 0x0000000630307c20 */ /* 0x000fe20008410000 */
[----:B------:R-:W-:Y:S02]  /*2960*/  VIADD R4, R38, 0x1 ;  /* 0x0000000126047836 */ /* 0x000fe40000000000 */
[----:B------:R-:W-:Y:S01]  /*2970*/  FMUL.FTZ R49, R49, UR6 ;  /* 0x0000000631317c20 */ /* 0x000fe20008410000 */
[----:B------:R-:W-:Y:S01]  /*2980*/  FMUL.FTZ R50, R50, UR6 ;  /* 0x0000000632327c20 */ /* 0x000fe20008410000 */
[----:B------:R-:W-:Y:S01]  /*2990*/  FMUL.FTZ R51, R51, UR6 ;  /* 0x0000000633337c20 */ /* 0x000fe20008410000 */
[----:B------:R-:W-:Y:S01]  /*29a0*/  FMUL.FTZ R52, R52, UR6 ;  /* 0x0000000634347c20 */ /* 0x000fe20008410000 */
[----:B------:R-:W-:Y:S01]  /*29b0*/  FMUL.FTZ R53, R53, UR6 ;  /* 0x0000000635357c20 */ /* 0x000fe20008410000 */
[----:B------:R-:W-:Y:S01]  /*29c0*/  FMUL.FTZ R54, R54, UR6 ;  /* 0x0000000636367c20 */ /* 0x000fe20008410000 */
[----:B------:R-:W-:Y:S01]  /*29d0*/  FMUL.FTZ R55, R55, UR6 ;  /* 0x0000000637377c20 */ /* 0x000fe20008410000 */
[----:B------:R-:W-:Y:S01]  /*29e0*/  IMAD R4, R17, -0x2, R4 ;  /* 0xfffffffe11047824 */ /* 0x000fe200078e0204 */
[----:B------:R-:W4:Y:S01]  /*29f0*/  MUFU.TANH R24, R24 ;  /* 0x0000001800187308 */ /* 0x000f220000002400 */
[----:B------:R-:W-:Y:S01]  /*2a00*/  FMUL.FTZ R30, R30, UR6 ;  /* 0x000000061e1e7c20 */ /* 0x000fe20008410000 */
[----:B------:R-:W-:Y:S01]  /*2a10*/  FMUL.FTZ R31, R31, UR6 ;  /* 0x000000061f1f7c20 */ /* 0x000fe20008410000 */
[----:B0-----:R-:W-:-:S02]  /*2a20*/  IMAD R4, R21, UR60, R4 ;  /* 0x0000003c15047c24 */ /* 0x001fc4000f8e0204 */
[----:B------:R-:W-:Y:S01]  /*2a30*/  FMUL.FTZ R46, R46, UR6 ;  /* 0x000000062e2e7c20 */ /* 0x000fe20008410000 */
[----:B------:R0:W-:Y:S01]  /*2a40*/  @!P1 SYNCS.ARRIVE.TRANS64.RED.A1T0 RZ, [R0+URZ], RZ ;  /* 0x000000ff00ff99a7 */ /* 0x0001e2000810043f */
[----:B------:R-:W-:Y:S01]  /*2a50*/  LEA R5, R98, 0xffffffc0, 0x6 ;  /* 0xffffffc062057811 */ /* 0x000fe200078e30ff */
[----:B-1----:R-:W-:Y:S01]  /*2a60*/  IMAD.IADD R4, R4, 0x1, -R155 ;  /* 0x0000000104047824 */ /* 0x002fe200078e0a9b */
[----:B------:R-:W1:Y:S03]  /*2a70*/  MUFU.TANH R25, R25 ;  /* 0x0000001900197308 */ /* 0x000e660000002400 */
[----:B------:R-:W-:Y:S02]  /*2a80*/  VIADD R57, R4, UR54 ;  /* 0x0000003604397c36 */ /* 0x000fe40008000000 */
[----:B0-----:R-:W-:Y:S02]  /*2a90*/  IMAD R0, R21, UR60, R38 ;  /* 0x0000003c15007c24 */ /* 0x001fe4000f8e0226 */
[----:B--2---:R-:W-:Y:S01]  /*2aa0*/  IMAD.IADD R3, R57, 0x1, R58 ;  /* 0x0000000139037824 */ /* 0x004fe200078e023a */
[----:B------:R-:W0:Y:S08]  /*2ab0*/  MUFU.TANH R27, R27 ;  /* 0x0000001b001b7308 */ /* 0x000e300000002400 */
[----:B------:R-:W2:Y:S08]  /*2ac0*/  MUFU.TANH R28, R28 ;  /* 0x0000001c001c7308 */ /* 0x000eb00000002400 */
[----:B------:R-:W0:Y:S08]  /*2ad0*/  MUFU.TANH R29, R29 ;  /* 0x0000001d001d7308 */ /* 0x000e300000002400 */
        /* <DEDUP_REMOVED lines=23> */
[----:B------:R5:W0:Y:S08]  /*2c50*/  MUFU.TANH R20, R31 ;  /* 0x0000001f00147308 */ /* 0x000a300000002400 */
[----:B------:R3:W0:Y:S01]  /*2c60*/  MUFU.TANH R30, R46 ;  /* 0x0000002e001e7308 */ /* 0x0006220000002400 */
[----:B-----5:R-:W-:-:S02]  /*2c70*/  IMAD R31, R17, -0x2, R0 ;  /* 0xfffffffe111f7824 */ /* 0x020fc400078e0200 */
[----:B---3--:R-:W-:-:S05]  /*2c80*/  VIADD R46, R4, UR4 ;  /* 0x00000004042e7c36 */ /* 0x008fca0008000000 */
[----:B------:R-:W-:Y:S01]  /*2c90*/  VIADDMNMX R0, R58, R46, R31, PT ;  /* 0x0000002e3a007246 */ /* 0x000fe2000380011f */
[----:B-12-4-:R-:W-:Y:S06]  /*2ca0*/  @P2 BRA `(.L_x_1171) ;  /* 0x00000000005c2947 */ /* 0x016fec0003800000 */
[----:B------:R-:W-:Y:S01]  /*2cb0*/  IMAD R4, R21, UR60, R58 ;  /* 0x0000003c15047c24 */ /* 0x000fe2000f8e023a */
[----:B------:R-:W-:Y:S03]  /*2cc0*/  BSSY B0, `(.L_x_1172) ;  /* 0x0000011000007945 */ /* 0x000fe60003800000 */
[----:B------:R-:W-:-:S05]  /*2cd0*/  IMAD.IADD R4, R4, 0x1, -R155 ;  /* 0x0000000104047824 */ /* 0x000fca00078e0a9b */
[----:B------:R-:W-:-:S13]  /*2ce0*/  ISETP.GT.AND P2, PT, R4, -0x1, PT ;  /* 0xffffffff0400780c */ /* 0x000fda0003f44270 */
[----:B------:R-:W-:Y:S05]  /*2cf0*/  @P2 BRA `(.L_x_1173) ;  /* 0x0000000000202947 */ /* 0x000fea0003800000 */
[----:B------:R-:W-:Y:S01]  /*2d00*/  UISETP.NE.AND UP2, UPT, UR5, 0x1, UPT ;  /* 0x000000010500788c */ /* 0x000fe2000bf45270 */
[----:B------:R-:W-:-:S05]  /*2d10*/  LOP3.LUT R4, RZ, R4, RZ, 0x33, !PT ;  /* 0x00000004ff047212 */ /* 0x000fca00078e33ff */
[----:B------:R-:W-:-:S05]  /*2d20*/  PLOP3.LUT P2, PT, PT, PT, UP2, 0x80, 0x0 ;  /* 0x000000000000781c */ /* 0x000fca0003f4f028 */
[----:B------:R-:W-:-:S08]  /*2d30*/  @UP2 ULDC.64 UR6, c[0x0][0x9e8] ;  /* 0x00027a0000062ab9 */ /* 0x000fd00000000a00 */
[----:B------:R-:W-:-:S05]  /*2d40*/  @P2 IMAD.HI.U32 R58, R4, UR6, RZ ;  /* 0x00000006043a2c27 */ /* 0x000fca000f8e00ff */
[----:B------:R-:W-:-:S04]  /*2d50*/  @P2 SHF.R.U32.HI R4, RZ, UR7, R58 ;  /* 0x00000007ff042c19 */ /* 0x000fc8000801163a */
[----:B------:R-:W-:Y:S01]  /*2d60*/  LOP3.LUT R4, RZ, R4, RZ, 0x33, !PT ;  /* 0x00000004ff047212 */ /* 0x000fe200078e33ff */
[----:B------:R-:W-:Y:S06]  /*2d70*/  BRA `(.L_x_1174) ;  /* 0x0000000000147947 */ /* 0x000fec0003800000 */
.L_x_1173:
[----:B------:R-:W-:-:S06]  /*2d80*/  UISETP.NE.AND UP2, UPT, UR5, 0x1, UPT ;  /* 0x000000010500788c */ /* 0x000fcc000bf45270 */
[----:B------:R-:W-:-:S05]  /*2d90*/  PLOP3.LUT P2, PT, PT, PT, UP2, 0x80, 0x0 ;  /* 0x000000000000781c */ /* 0x000fca0003f4f028 */
[----:B------:R-:W-:-:S08]  /*2da0*/  @UP2 ULDC.64 UR6, c[0x0][0x9e8] ;  /* 0x00027a0000062ab9 */ /* 0x000fd00000000a00 */
[----:B------:R-:W-:-:S05]  /*2db0*/  @P2 IMAD.HI.U32 R58, R4, UR6, RZ ;  /* 0x00000006043a2c27 */ /* 0x000fca000f8e00ff */
[----:B------:R-:W-:-:S07]  /*2dc0*/  @P2 SHF.R.U32.HI R4, RZ, UR7, R58 ;  /* 0x00000007ff042c19 */ /* 0x000fce000801163a */
.L_x_1174:
[----:B------:R-:W-:Y:S05]  /*2dd0*/  BSYNC B0 ;  /* 0x0000000000007941 */ /* 0x000fea0003800000 */
.L_x_1172:
[----:B------:R-:W-:-:S04]  /*2de0*/  IMAD R4, R4, UR5, -R5 ;  /* 0x0000000504047c24 */ /* 0x000fc8000f8e0a05 */
[----:B------:R-:W-:-:S05]  /*2df0*/  IMAD R4, R17, -0x2, R4 ;  /* 0xfffffffe11047824 */ /* 0x000fca00078e0204 */
[----:B------:R-:W-:Y:S02]  /*2e00*/  VIMNMX R3, R3, R4, !PT ;  /* 0x0000000403037248 */ /* 0x000fe40007fe0100 */
[----:B------:R-:W-:-:S07]  /*2e10*/  VIADDMNMX R0, R4, UR5, R0, PT ;  /* 0x0000000504007c46 */ /* 0x000fce000b800100 */
.L_x_1171:
[C---:B------:R-:W-:Y:S01]  /*2e20*/  ISETP.GE.AND P2, PT, R38.reuse, 0x2, PT ;  /* 0x000000022600780c */ /* 0x040fe20003f46270 */
[----:B------:R-:W1:Y:S01]  /*2e30*/  SHFL.IDX PT, R2, R2, 0x1, 0x1c1f ;  /* 0x003c1f0002027f89 */ /* 0x000e6200000e0000 */
[C---:B------:R-:W-:Y:S02]  /*2e40*/  ISETP.GE.AND P6, PT, R38.reuse, 0xa, PT ;  /* 0x0000000a2600780c */ /* 0x040fe40003fc6270 */
[C---:B------:R-:W-:Y:S02]  /*2e50*/  ISETP.GT.AND P4, PT, R3.reuse, 0x1, !P2 ;  /* 0x000000010300780c */ /* 0x040fe40005784270 */
[----:B------:R-:W-:Y:S02]  /*2e60*/  ISETP.GE.AND P3, PT, R38, 0x9, PT ;  /* 0x000000092600780c */ /* 0x000fe40003f66270 */
[----:B------:R-:W-:Y:S02]  /*2e70*/  ISETP.LT.OR P4, PT, R0, 0x2, P4 ;  /* 0x000000020000780c */ /* 0x000fe40002781670 */
[----:B------:R-:W-:-:S02]  /*2e80*/  ISETP.GT.AND P5, PT, R3, 0x8, !P3 ;  /* 0x000000080300780c */ /* 0x000fc40005fa4270 */
[----:B------:R-:W-:Y:S02]  /*2e90*/  FSEL R58, R25, -INF , !P4 ;  /* 0xff800000193a7808 */ /* 0x000fe40006000000 */
[----:B------:R-:W-:Y:S02]  /*2ea0*/  ISETP.GT.AND P4, PT, R3, 0x9, !P6 ;  /* 0x000000090300780c */ /* 0x000fe40007784270 */
[----:B------:R-:W-:Y:S02]  /*2eb0*/  P2R R25, PR, RZ, 0x40 ;  /* 0x00000040ff197803 */ /* 0x000fe40000000000 */
[----:B------:R-:W-:Y:S02]  /*2ec0*/  ISETP.LT.OR P4, PT, R0, 0xa, P4 ;  /* 0x0000000a0000780c */ /* 0x000fe40002781670 */
[----:B------:R-:W-:Y:S02]  /*2ed0*/  ISETP.GE.AND P6, PT, R38, 0x11, PT ;  /* 0x000000112600780c */ /* 0x000fe40003fc6270 */
[----:B0-----:R-:W-:-:S02]  /*2ee0*/  FSEL R62, R29, -INF , !P4 ;  /* 0xff8000001d3e7808 */ /* 0x001fc40006000000 */
[----:B------:R-:W-:Y:S02]  /*2ef0*/  ISETP.LT.OR P5, PT, R0, 0x9, P5 ;  /* 0x000000090000780c */ /* 0x000fe40002fa1670 */
[----:B------:R-:W-:Y:S02]  /*2f00*/  ISETP.GT.AND P4, PT, R3, 0x10, !P6 ;  /* 0x000000100300780c */ /* 0x000fe40007784270 */
[----:B------:R-:W-:Y:S02]  /*2f10*/  FSEL R60, R28, -INF , !P5 ;  /* 0xff8000001c3c7808 */ /* 0x000fe40006800000 */
[----:B------:R-:W-:Y:S02]  /*2f20*/  ISETP.LT.OR P4, PT, R0, 0x11, P4 ;  /* 0x000000110000780c */ /* 0x000fe40002781670 */
[----:B------:R-:W-:Y:S02]  /*2f30*/  ISETP.GE.AND P5, PT, R38, 0x12, PT ;  /* 0x000000122600780c */ /* 0x000fe40003fa6270 */
[----:B------:R-:W-:-:S02]  /*2f40*/  FSEL R64, R32, -INF , !P4 ;  /* 0xff80000020407808 */ /* 0x000fc40006000000 */
[----:B------:R-:W-:Y:S02]  /*2f50*/  ISETP.GT.AND P4, PT, R3, 0x11, !P5 ;  /* 0x000000110300780c */ /* 0x000fe40006f84270 */
[----:B------:R-:W-:Y:S02]  /*2f60*/  P2R R29, PR, RZ, 0x20 ;  /* 0x00000020ff1d7803 */ /* 0x000fe40000000000 */
[----:B------:R-:W-:Y:S02]  /*2f70*/  ISETP.LT.OR P4, PT, R0, 0x12, P4 ;  /* 0x000000120000780c */ /* 0x000fe40002781670 */
[----:B------:R-:W-:Y:S02]  /*2f80*/  ISETP.GE.AND P5, PT, R38, 0x19, PT ;  /* 0x000000192600780c */ /* 0x000fe40003fa6270 */
[----:B------:R-:W-:Y:S02]  /*2f90*/  FSEL R66, R33, -INF , !P4 ;  /* 0xff80000021427808 */ /* 0x000fe40006000000 */
[----:B------:R-:W-:-:S02]  /*2fa0*/  ISETP.GT.AND P4, PT, R3, 0x18, !P5 ;  /* 0x000000180300780c */ /* 0x000fc40006f84270 */
[----:B------:R-:W-:Y:S02]  /*2fb0*/  P2R R32, PR, RZ, 0x20 ;  /* 0x00000020ff207803 */ /* 0x000fe40000000000 */
[----:B------:R-:W-:Y:S02]  /*2fc0*/  ISETP.LT.OR P4, PT, R0, 0x19, P4 ;  /* 0x000000190000780c */ /* 0x000fe40002781670 */
[----:B------:R-:W-:Y:S02]  /*2fd0*/  ISETP.GE.AND P5, PT, R38, 0x1a, PT ;  /* 0x0000001a2600780c */ /* 0x000fe40003fa6270 */
[----:B------:R-:W-:Y:S02]  /*2fe0*/  FSEL R68, R36, -INF , !P4 ;  /* 0xff80000024447808 */ /* 0x000fe40006000000 */
[----:B------:R-:W-:Y:S02]  /*2ff0*/  ISETP.GT.AND P4, PT, R3, 0x19, !P5 ;  /* 0x000000190300780c */ /* 0x000fe40006f84270 */
[----:B------:R-:W-:-:S02]  /*3000*/  P2R R33, PR, RZ, 0x20 ;  /* 0x00000020ff217803 */ /* 0x000fc40000000000 */
[----:B------:R-:W-:Y:S02]  /*3010*/  ISETP.LT.OR P4, PT, R0, 0x1a, P4 ;  /* 0x0000001a0000780c */ /* 0x000fe40002781670 */
[----:B------:R-:W-:Y:S02]  /*3020*/  ISETP.GE.AND P5, PT, R38, 0x21, PT ;  /* 0x000000212600780c */ /* 0x000fe40003fa6270 */
[----:B------:R-:W-:Y:S02]  /*3030*/  FSEL R70, R37, -INF , !P4 ;  /* 0xff80000025467808 */ /* 0x000fe40006000000 */
[----:B------:R-:W-:Y:S02]  /*3040*/  ISETP.GT.AND P4, PT, R3, 0x20, !P5 ;  /* 0x000000200300780c */ /* 0x000fe40006f84270 */
[----:B------:R-:W-:Y:S02]  /*3050*/  P2R R37, PR, RZ, 0x20 ;  /* 0x00000020ff257803 */ /* 0x000fe40000000000 */
[----:B------:R-:W-:-:S02]  /*3060*/  ISETP.LT.OR P4, PT, R0, 0x21, P4 ;  /* 0x000000210000780c */ /* 0x000fc40002781670 */
[----:B------:R-:W-:Y:S02]  /*3070*/  ISETP.GE.AND P5, PT, R38, 0x22, PT ;  /* 0x000000222600780c */ /* 0x000fe40003fa6270 */
[----:B------:R-:W-:Y:S02]  /*3080*/  FSEL R72, R40, -INF , !P4 ;  /* 0xff80000028487808 */ /* 0x000fe40006000000 */
[----:B------:R-:W-:Y:S02]  /*3090*/  ISETP.GT.AND P4, PT, R3, 0x21, !P5 ;  /* 0x000000210300780c */ /* 0x000fe40006f84270 */
[----:B------:R-:W-:Y:S02]  /*30a0*/  P2R R40, PR, RZ, 0x20 ;  /* 0x00000020ff287803 */ /* 0x000fe40000000000 */
[----:B------:R-:W-:Y:S02]  /*30b0*/  ISETP.LT.OR P4, PT, R0, 0x22, P4 ;  /* 0x000000220000780c */ /* 0x000fe40002781670 */
[----:B------:R-:W-:-:S02]  /*30c0*/  ISETP.GE.AND P5, PT, R38, 0x29, PT ;  /* 0x000000292600780c */ /* 0x000fc40003fa6270 */
[----:B------:R-:W-:Y:S02]  /*30d0*/  FSEL R74, R41, -INF , !P4 ;  /* 0xff800000294a7808 */ /* 0x000fe40006000000 */
[----:B------:R-:W-:Y:S02]  /*30e0*/  ISETP.GT.AND P4, PT, R3, 0x28, !P5 ;  /* 0x000000280300780c */ /* 0x000fe40006f84270 */
[----:B------:R-:W-:Y:S02]  /*30f0*/  P2R R41, PR, RZ, 0x20 ;  /* 0x00000020ff297803 */ /* 0x000fe40000000000 */
        /* <DEDUP_REMOVED lines=11> */
[----:B------:R-:W-:Y:S02]  /*31b0*/  P2R R28, PR, RZ, 0x40 ;  /* 0x00000040ff1c7803 */ /* 0x000fe40000000000 */
[----:B------:R-:W-:Y:S02]  /*31c0*/  FSEL R48, R48, -INF , !P4 ;  /* 0xff80000030307808 */ /* 0x000fe40006000000 */
[----:B------:R-:W-:-:S04]  /*31d0*/  ISETP.GE.AND P4, PT, R38, 0x32, PT ;  /* 0x000000322600780c */ /* 0x000fc80003f86270 */
[----:B------:R-:W-:-:S04]  /*31e0*/  ISETP.GT.AND P5, PT, R3, 0x31, !P4 ;  /* 0x000000310300780c */ /* 0x000fc800067a4270 */
[----:B------:R-:W-:-:S04]  /*31f0*/  ISETP.LT.OR P5, PT, R0, 0x32, P5 ;  /* 0x000000320000780c */ /* 0x000fc80002fa1670 */
[----:B------:R-:W-:Y:S02]  /*3200*/  FSEL R80, R49, -INF , !P5 ;  /* 0xff80000031507808 */ /* 0x000fe40006800000 */
[----:B------:R-:W-:-:S04]  /*3210*/  ISETP.GE.AND P5, PT, R38, 0x39, PT ;  /* 0x000000392600780c */ /* 0x000fc80003fa6270 */
[----:B------:R-:W-:-:S04]  /*3220*/  ISETP.GT.AND P6, PT, R3, 0x38, !P5 ;  /* 0x000000380300780c */ /* 0x000fc80006fc4270 */
[----:B------:R-:W-:-:S04]  /*3230*/  ISETP.LT.OR P6, PT, R0, 0x39, P6 ;  /* 0x000000390000780c */ /* 0x000fc800037c1670 */
[----:B------:R-:W-:Y:S02]  /*3240*/  FSEL R52, R52, -INF , !P6 ;  /* 0xff80000034347808 */ /* 0x000fe40007000000 */
[----:B------:R-:W-:-:S04]  /*3250*/  ISETP.GE.AND P6, PT, R38, 0x1, PT ;  /* 0x000000012600780c */ /* 0x000fc80003fc6270 */
[----:B------:R-:W-:Y:S02]  /*3260*/  P2R R4, PR, RZ, 0x40 ;  /* 0x00000040ff047803 */ /* 0x000fe40000000000 */
[----:B------:R-:W-:-:S04]  /*3270*/  ISETP.GT.AND P6, PT, R3, RZ, !P6 ;  /* 0x000000ff0300720c */ /* 0x000fc800077c4270 */
[----:B------:R-:W-:-:S04]  /*3280*/  ISETP.LT.OR P6, PT, R0, 0x1, P6 ;  /* 0x000000010000780c */ /* 0x000fc800037c1670 */
[----:B------:R-:W-:Y:S02]  /*3290*/  FSEL R36, R24, -INF , !P6 ;  /* 0xff80000018247808 */ /* 0x000fe40007000000 */
[----:B------:R-:W-:-:S04]  /*32a0*/  ISETP.GE.AND P6, PT, R38, 0x3a, PT ;  /* 0x0000003a2600780c */ /* 0x000fc80003fc6270 */
[----:B------:R-:W-:Y:S02]  /*32b0*/  P2R R38, PR, RZ, 0x40 ;  /* 0x00000040ff267803 */ /* 0x000fe40000000000 */
[----:B------:R-:W-:Y:S01]  /*32c0*/  ISETP.GT.AND P6, PT, R3, 0x39, !P6 ;  /* 0x000000390300780c */ /* 0x000fe200077c4270 */
[----:B-1----:R-:W-:-:S03]  /*32d0*/  IMAD.IADD R3, R57, 0x1, R2 ;  /* 0x0000000139037824 */ /* 0x002fc600078e0202 */
[----:B------:R-:W-:Y:S02]  /*32e0*/  ISETP.LT.OR P6, PT, R0, 0x3a, P6 ;  /* 0x0000003a0000780c */ /* 0x000fe400037c1670 */
[----:B------:R-:W-:Y:S02]  /*32f0*/  VIADDMNMX R0, R2, R46, R31, PT ;  /* 0x0000002e02007246 */ /* 0x000fe4000380011f */
[----:B------:R-:W-:Y:S02]  /*3300*/  FSEL R82, R53, -INF , !P6 ;  /* 0xff80000035527808 */ /* 0x000fe40007000000 */
[----:B------:R-:W-:-:S13]  /*3310*/  PLOP3.LUT P6, PT, PT, PT, UP1, 0x40, 0x0 ;  /* 0x000000000000781c */ /* 0x000fda0003fce818 */
[----:B------:R-:W-:Y:S05]  /*3320*/  @P6 BRA `(.L_x_1175) ;  /* 0x0000000000646947 */ /* 0x000fea0003800000 */
        /* <DEDUP_REMOVED lines=9> */
[----:B------:R-:W-:Y:S01]  /*33c0*/  @P6 IMAD.HI.U32 R24, R2, UR6, RZ ;  /* 0x0000000602186c27 */ /* 0x000fe2000f8e00ff */
[----:B------:R-:W-:-:S13]  /*33d0*/  PLOP3.LUT P6, PT, PT, PT, UP2, 0x80, 0x0 ;  /* 0x000000000000781c */ /* 0x000fda0003fcf028 */
[----:B------:R-:W-:-:S04]  /*33e0*/  @P6 SHF.R.U32.HI R2, RZ, UR7, R24 ;  /* 0x00000007ff026c19 */ /* 0x000fc80008011618 */
[----:B------:R-:W-:Y:S01]  /*33f0*/  LOP3.LUT R2, RZ, R2, RZ, 0x33, !PT ;  /* 0x00000002ff027212 */ /* 0x000fe200078e33ff */
[----:B------:R-:W-:Y:S06]  /*3400*/  BRA `(.L_x_1178) ;  /* 0x0000000000187947 */ /* 0x000fec0003800000 */
.L_x_1177:
[----:B------:R-:W-:-:S06]  /*3410*/  UISETP.NE.AND UP2, UPT, UR5, 0x1, UPT ;  /* 0x000000010500788c */ /* 0x000fcc000bf45270 */
[----:B------:R-:W-:-:S05]  /*3420*/  PLOP3.LUT P6, PT, PT, PT, UP2, 0x80, 0x0 ;  /* 0x000000000000781c */ /* 0x000fca0003fcf028 */
[----:B------:R-:W-:-:S08]  /*3430*/  @UP2 ULDC.64 UR6, c[0x0][0x9e8] ;  /* 0x00027a0000062ab9 */ /* 0x000fd00000000a00 */
[----:B------:R-:W-:Y:S01]  /*3440*/  @P6 IMAD.HI.U32 R24, R2, UR6, RZ ;  /* 0x0000000602186c27 */ /* 0x000fe2000f8e00ff */
[----:B------:R-:W-:-:S13]  /*3450*/  PLOP3.LUT P6, PT, PT, PT, UP2, 0x80, 0x0 ;  /* 0x000000000000781c */ /* 0x000fda0003fcf028 */
[----:B------:R-:W-:-:S07]  /*3460*/  @P6 SHF.R.U32.HI R2, RZ, UR7, R24 ;  /* 0x00000007ff026c19 */ /* 0x000fce0008011618 */
.L_x_1178:
[----:B------:R-:W-:Y:S05]  /*3470*/  BSYNC B0 ;  /* 0x0000000000007941 */ /* 0x000fea0003800000 */
.L_x_1176:
[----:B------:R-:W-:-:S04]  /*3480*/  IMAD R2, R2, UR5, -R5 ;  /* 0x0000000502027c24 */ /* 0x000fc8000f8e0a05 */
[----:B------:R-:W-:-:S05]  /*3490*/  IMAD R2, R17, -0x2, R2 ;  /* 0xfffffffe11027824 */ /* 0x000fca00078e0202 */
[----:B------:R-:W-:Y:S02]  /*34a0*/  VIMNMX R3, R3, R2, !PT ;  /* 0x0000000203037248 */ /* 0x000fe40007fe0100 */
[----:B------:R-:W-:-:S07]  /*34b0*/  VIADDMNMX R0, R2, UR5, R0, PT ;  /* 0x0000000502007c46 */ /* 0x000fce000b800100 */
.L_x_1175:
[----:B------:R-:W-:Y:S01]  /*34c0*/  ISETP.GT.AND P2, PT, R3, 0x1, !P2 ;  /* 0x000000010300780c */ /* 0x000fe20005744270 */
[----:B------:R-:W-:Y:S01]  /*34d0*/  ULDC UR6, c[0x0][0x988] ;  /* 0x0002620000067ab9 */ /* 0x000fe20000000800 */
[----:B------:R-:W-:Y:S01]  /*34e0*/  ISETP.NE.AND P6, PT, R4, RZ, PT ;  /* 0x000000ff0400720c */ /* 0x000fe20003fc5270 */
[----:B------:R-:W-:Y:S01]  /*34f0*/  @UP0 ULDC UR10, c[0x0][0x44c] ;  /* 0x00011300000a0ab9 */ /* 0x000fe20000000800 */
[----:B------:R-:W-:Y:S01]  /*3500*/  ISETP.LT.OR P2, PT, R0, 0x2, P2 ;  /* 0x000000020000780c */ /* 0x000fe20001741670 */
[----:B------:R-:W-:Y:S01]  /*3510*/  UIMAD.WIDE.U32 UR10, UR61, UR10, URZ ;  /* 0x0000000a3d0a72a5 */ /* 0x000fe2000f8e003f */
[----:B------:R-:W-:Y:S01]  /*3520*/  FMNMX.FTZ R4, R36, R58, !PT ;  /* 0x0000003a24047209 */ /* 0x000fe20007810000 */
[----:B------:R-:W-:Y:S01]  /*3530*/  @UP0 ULDC UR14, c[0x0][0x450] ;  /* 0x00011400000e0ab9 */ /* 0x000fe20000000800 */
[----:B------:R-:W-:Y:S01]  /*3540*/  FSEL R5, R27, -INF , !P2 ;  /* 0xff8000001b057808 */ /* 0x000fe20005000000 */
[----:B------:R-:W-:Y:S01]  /*3550*/  UMOV UR7, UR61 ;  /* 0x0000003d00077c82 */ /* 0x000fe20008000000 */
[----:B------:R-:W-:Y:S01]  /*3560*/  ISETP.NE.AND P2, PT, R25, RZ, PT ;  /* 0x000000ff1900720c */ /* 0x000fe20003f45270 */
[----:B------:R-:W-:Y:S01]  /*3570*/  @UP0 USHF.R.U32.HI UR7, URZ, UR14, UR11 ;  /* 0x0000000e3f070299 */ /* 0x000fe2000801160b */
[----:B------:R-:W-:-:S02]  /*3580*/  FMNMX.FTZ R4, R60, R4, !PT ;  /* 0x000000043c047209 */ /* 0x000fc40007810000 */
[----:B------:R-:W-:Y:S01]  /*3590*/  ISETP.GT.AND P2, PT, R3, 0x9, !P2 ;  /* 0x000000090300780c */ /* 0x000fe20005744270 */
[----:B------:R-:W-:Y:S01]  /*35a0*/  UIADD3 UR39, UR39, UR7, URZ ;  /* 0x0000000727277290 */ /* 0x000fe2000fffe03f */
[----:B------:R-:W-:Y:S02]  /*35b0*/  FMNMX.FTZ R4, R62, R4, !PT ;  /* 0x000000043e047209 */ /* 0x000fe40007810000 */
[----:B------:R-:W-:Y:S01]  /*35c0*/  ISETP.LT.OR P2, PT, R0, 0xa, P2 ;  /* 0x0000000a0000780c */ /* 0x000fe20001741670 */
[----:B------:R-:W-:Y:S01]  /*35d0*/  UIADD3 UR4, UR39, UR4, URZ ;  /* 0x0000000427047290 */ /* 0x000fe2000fffe03f */
[----:B------:R-:W-:Y:S02]  /*35e0*/  FMNMX.FTZ R4, R64, R4, !PT ;  /* 0x0000000440047209 */ /* 0x000fe40007810000 */
[----:B------:R-:W-:Y:S02]  /*35f0*/  FSEL R20, R20, -INF , !P2 ;  /* 0xff80000014147808 */ /* 0x000fe40005000000 */
[----:B------:R-:W-:-:S02]  /*3600*/  ISETP.NE.AND P2, PT, R28, RZ, PT ;  /* 0x000000ff1c00720c */ /* 0x000fc40003f45270 */
[----:B------:R-:W-:Y:S02]  /*3610*/  FMNMX.FTZ R4, R66, R4, !PT ;  /* 0x0000000442047209 */ /* 0x000fe40007810000 */
[----:B------:R-:W-:Y:S02]  /*3620*/  ISETP.GT.AND P2, PT, R3, 0x10, !P2 ;  /* 0x000000100300780c */ /* 0x000fe40005744270 */
[----:B------:R-:W-:Y:S02]  /*3630*/  FMNMX.FTZ R4, R68, R4, !PT ;  /* 0x0000000444047209 */ /* 0x000fe40007810000 */
[----:B------:R-:W-:Y:S02]  /*3640*/  ISETP.LT.OR P2, PT, R0, 0x11, P2 ;  /* 0x000000110000780c */ /* 0x000fe40001741670 */
[----:B------:R-:W-:Y:S02]  /*3650*/  FMNMX.FTZ R4, R70, R4, !PT ;  /* 0x0000000446047209 */ /* 0x000fe40007810000 */
[----:B------:R-:W-:-:S02]  /*3660*/  FSEL R24, R34, -INF , !P2 ;  /* 0xff80000022187808 */ /* 0x000fc40005000000 */
[----:B------:R-:W-:Y:S02]  /*3670*/  ISETP.NE.AND P2, PT, R29, RZ, PT ;  /* 0x000000ff1d00720c */ /* 0x000fe40003f45270 */
[----:B------:R-:W-:Y:S02]  /*3680*/  FMNMX.FTZ R4, R72, R4, !PT ;  /* 0x0000000448047209 */ /* 0x000fe40007810000 */
[----:B------:R-:W-:Y:S02]  /*3690*/  ISETP.GT.AND P2, PT, R3, 0x11, !P2 ;  /* 0x000000110300780c */ /* 0x000fe40005744270 */
[----:B------:R-:W-:Y:S02]  /*36a0*/  FMNMX.FTZ R4, R74, R4, !PT ;  /* 0x000000044a047209 */ /* 0x000fe40007810000 */
[----:B------:R-:W-:Y:S02]  /*36b0*/  ISETP.LT.OR P2, PT, R0, 0x12, P2 ;  /* 0x000000120000780c */ /* 0x000fe40001741670 */
[----:B------:R-:W-:-:S02]  /*36c0*/  FMNMX.FTZ R4, R76, R4, !PT ;  /* 0x000000044c047209 */ /* 0x000fc40007810000 */
[----:B------:R-:W-:Y:S02]  /*36d0*/  FSEL R25, R35, -INF , !P2 ;  /* 0xff80000023197808 */ /* 0x000fe40005000000 */
[----:B------:R-:W-:Y:S02]  /*36e0*/  ISETP.NE.AND P2, PT, R32, RZ, PT ;  /* 0x000000ff2000720c */ /* 0x000fe40003f45270 */
[----:B------:R-:W-:Y:S02]  /*36f0*/  FMNMX.FTZ R4, R78, R4, !PT ;  /* 0x000000044e047209 */ /* 0x000fe40007810000 */
[----:B------:R-:W-:Y:S02]  /*3700*/  ISETP.GT.AND P2, PT, R3, 0x18, !P2 ;  /* 0x000000180300780c */ /* 0x000fe40005744270 */
[----:B------:R-:W-:Y:S02]  /*3710*/  FMNMX.FTZ R4, R48, R4, !PT ;  /* 0x0000000430047209 */ /* 0x000fe40007810000 */
[----:B------:R-:W-:-:S02]  /*3720*/  ISETP.LT.OR P2, PT, R0, 0x19, P2 ;  /* 0x000000190000780c */ /* 0x000fc40001741670 */
[----:B------:R-:W-:Y:S02]  /*3730*/  FMNMX.FTZ R4, R80, R4, !PT ;  /* 0x0000000450047209 */ /* 0x000fe40007810000 */
[----:B------:R-:W-:Y:S02]  /*3740*/  FSEL R26, R26, -INF , !P2 ;  /* 0xff8000001a1a7808 */ /* 0x000fe40005000000 */
[----:B------:R-:W-:Y:S02]  /*3750*/  ISETP.NE.AND P2, PT, R33, RZ, PT ;  /* 0x000000ff2100720c */ /* 0x000fe40003f45270 */
[----:B------:R-:W-:Y:S02]  /*3760*/  FMNMX.FTZ R4, R52, R4, !PT ;  /* 0x0000000434047209 */ /* 0x000fe40007810000 */
[----:B------:R-:W-:Y:S02]  /*3770*/  ISETP.GT.AND P2, PT, R3, 0x19, !P2 ;  /* 0x000000190300780c */ /* 0x000fe40005744270 */
[----:B------:R-:W-:-:S02]  /*3780*/  FMNMX.FTZ R32, R82, R4, !PT ;  /* 0x0000000452207209 */ /* 0x000fc40007810000 */
[C---:B------:R-:W-:Y:S02]  /*3790*/  ISETP.LT.OR P2, PT, R0.reuse, 0x1a, P2 ;  /* 0x0000001a0000780c */ /* 0x040fe40001741670 */
[----:B------:R-:W-:Y:S01]  /*37a0*/  ISETP.GT.AND P3, PT, R3, 0x8, !P3 ;  /* 0x000000080300780c */ /* 0x000fe20005f64270 */
[----:B------:R-:W0:Y:S01]  /*37b0*/  SHFL.BFLY PT, R31, R32, 0x2, 0x1f ;  /* 0x0c401f00201f7f89 */ /* 0x000e2200000e0000 */
[----:B------:R-:W-:Y:S02]  /*37c0*/  FSEL R27, R39, -INF , !P2 ;  /* 0xff800000271b7808 */ /* 0x000fe40005000000 */
[----:B------:R-:W-:Y:S02]  /*37d0*/  ISETP.NE.AND P2, PT, R37, RZ, PT ;  /* 0x000000ff2500720c */ /* 0x000fe40003f45270 */
[----:B------:R-:W-:Y:S02]  /*37e0*/  ISETP.LT.OR P3, PT, R0, 0x9, P3 ;  /* 0x000000090000780c */ /* 0x000fe40001f61670 */
[----:B------:R-:W-:-:S02]  /*37f0*/  ISETP.GT.AND P2, PT, R3, 0x20, !P2 ;  /* 0x000000200300780c */ /* 0x000fc40005744270 */
[----:B------:R-:W-:Y:S02]  /*3800*/  FSEL R16, R16, -INF , !P3 ;  /* 0xff80000010107808 */ /* 0x000fe40005800000 */
[----:B------:R-:W-:Y:S02]  /*3810*/  ISETP.LT.OR P2, PT, R0, 0x21, P2 ;  /* 0x000000210000780c */ /* 0x000fe40001741670 */
[----:B------:R-:W-:Y:S02]  /*3820*/  ISETP.NE.AND P3, PT, R41, RZ, PT ;  /* 0x000000ff2900720c */ /* 0x000fe40003f65270 */
[----:B------:R-:W-:Y:S02]  /*3830*/  FSEL R28, R42, -INF , !P2 ;  /* 0xff8000002a1c7808 */ /* 0x000fe40005000000 */
[----:B------:R-:W-:Y:S02]  /*3840*/  ISETP.NE.AND P2, PT, R40, RZ, PT ;  /* 0x000000ff2800720c */ /* 0x000fe40003f45270 */
[----:B------:R-:W-:-:S02]  /*3850*/  ISETP.GT.AND P4, PT, R3, 0x31, !P4 ;  /* 0x000000310300780c */ /* 0x000fc40006784270 */
[C---:B------:R-:W-:Y:S02]  /*3860*/  ISETP.GT.AND P2, PT, R3.reuse, 0x21, !P2 ;  /* 0x000000210300780c */ /* 0x040fe40005744270 */
[----:B------:R-:W-:Y:S02]  /*3870*/  ISETP.GT.AND P5, PT, R3, 0x38, !P5 ;  /* 0x000000380300780c */ /* 0x000fe40006fa4270 */
[----:B------:R-:W-:Y:S02]  /*3880*/  ISETP.LT.OR P2, PT, R0, 0x22, P2 ;  /* 0x000000220000780c */ /* 0x000fe40001741670 */
[----:B0-----:R-:W-:Y:S02]  /*3890*/  FMNMX.FTZ R33, R32, R31, !PT ;  /* 0x0000001f20217209 */ /* 0x001fe40007810000 */
[----:B------:R-:W-:Y:S02]  /*38a0*/  FSEL R29, R43, -INF , !P2 ;  /* 0xff8000002b1d7808 */ /* 0x000fe40005000000 */
[----:B------:R-:W-:Y:S01]  /*38b0*/  ISETP.GT.AND P2, PT, R3, 0x28, !P3 ;  /* 0x000000280300780c */ /* 0x000fe20005f44270 */
[----:B------:R-:W0:Y:S01]  /*38c0*/  SHFL.BFLY PT, R34, R33, 0x1, 0x1f ;  /* 0x0c201f0021227f89 */ /* 0x000e2200000e0000 */
[----:B------:R-:W-:-:S02]  /*38d0*/  ISETP.NE.AND P3, PT, R45, RZ, PT ;  /* 0x000000ff2d00720c */ /* 0x000fc40003f65270 */
[----:B------:R-:W-:Y:S02]  /*38e0*/  ISETP.LT.OR P2, PT, R0, 0x29, P2 ;  /* 0x000000290000780c */ /* 0x000fe40001741670 */
[C---:B------:R-:W-:Y:S02]  /*38f0*/  ISETP.GT.AND P3, PT, R3.reuse, 0x30, !P3 ;  /* 0x000000300300780c */ /* 0x040fe40005f64270 */
[----:B------:R-:W-:Y:S02]  /*3900*/  FSEL R30, R30, -INF , !P2 ;  /* 0xff8000001e1e7808 */ /* 0x000fe40005000000 */
[----:B------:R-:W-:Y:S02]  /*3910*/  ISETP.GT.AND P2, PT, R3, RZ, !P6 ;  /* 0x000000ff0300720c */ /* 0x000fe40007744270 */
[----:B------:R-:W-:Y:S02]  /*3920*/  ISETP.NE.AND P6, PT, R38, RZ, PT ;  /* 0x000000ff2600720c */ /* 0x000fe40003fc5270 */
[----:B------:R-:W-:-:S02]  /*3930*/  ISETP.LT.OR P2, PT, R0, 0x1, P2 ;  /* 0x000000010000780c */ /* 0x000fc40001741670 */
[----:B------:R-:W-:Y:S02]  /*3940*/  ISETP.LT.OR P3, PT, R0, 0x31, P3 ;  /* 0x000000310000780c */ /* 0x000fe40001f61670 */
[----:B------:R-:W-:Y:S02]  /*3950*/  FSEL R2, R56, -INF , !P2 ;  /* 0xff80000038027808 */ /* 0x000fe40005000000 */
[----:B------:R-:W-:Y:S02]  /*3960*/  ISETP.NE.AND P2, PT, R44, RZ, PT ;  /* 0x000000ff2c00720c */ /* 0x000fe40003f45270 */
[----:B------:R-:W-:Y:S02]  /*3970*/  FMNMX.FTZ R31, R2, R5, !PT ;  /* 0x00000005021f7209 */ /* 0x000fe40007810000 */
[----:B------:R-:W-:Y:S02]  /*3980*/  ISETP.GT.AND P2, PT, R3, 0x29, !P2 ;  /* 0x000000290300780c */ /* 0x000fe40005744270 */
[----:B------:R-:W-:-:S02]  /*3990*/  FMNMX.FTZ R31, R16, R31, !PT ;  /* 0x0000001f101f7209 */ /* 0x000fc40007810000 */
[----:B------:R-:W-:Y:S02]  /*39a0*/  ISETP.LT.OR P2, PT, R0, 0x2a, P2 ;  /* 0x0000002a0000780c */ /* 0x000fe40001741670 */
[----:B------:R-:W-:Y:S02]  /*39b0*/  FMNMX.FTZ R31, R20, R31, !PT ;  /* 0x0000001f141f7209 */ /* 0x000fe40007810000 */
[----:B------:R-:W-:Y:S02]  /*39c0*/  ISETP.LT.OR P4, PT, R0, 0x32, P4 ;  /* 0x000000320000780c */ /* 0x000fe40002781670 */
[----:B------:R-:W-:Y:S02]  /*39d0*/  FMNMX.FTZ R4, R24, R31, !PT ;  /* 0x0000001f18047209 */ /* 0x000fe40007810000 */
[----:B------:R-:W-:Y:S02]  /*39e0*/  ISETP.LT.OR P5, PT, R0, 0x39, P5 ;  /* 0x000000390000780c */ /* 0x000fe40002fa1670 */
[----:B------:R-:W-:-:S02]  /*39f0*/  FMNMX.FTZ R31, R25, R4, !PT ;  /* 0x00000004191f7209 */ /* 0x000fc40007810000 */
[----:B0-----:R-:W-:Y:S02]  /*3a00*/  FMNMX.FTZ R4, R33, R34, !PT ;  /* 0x0000002221047209 */ /* 0x001fe40007810000 */
[----:B------:R-:W-:Y:S02]  /*3a10*/  FMNMX.FTZ R32, R26, R31, !PT ;  /* 0x0000001f1a207209 */ /* 0x000fe40007810000 */
[----:B------:R-:W-:Y:S01]  /*3a20*/  FSEL R31, R47, -INF , !P2 ;  /* 0xff8000002f1f7808 */ /* 0x000fe20005000000 */
[C---:B------:R-:W-:Y:S01]  /*3a30*/  FMUL.FTZ R34, R4.reuse, UR6 ;  /* 0x0000000604227c20 */ /* 0x040fe20008410000 */
[----:B------:R-:W-:Y:S02]  /*3a40*/  FMNMX.FTZ R33, R27, R32, !PT ;  /* 0x000000201b217209 */ /* 0x000fe40007810000 */
[----:B------:R-:W-:Y:S02]  /*3a50*/  FSETP.NEU.FTZ.AND P2, PT, R4, -INF , PT ;  /* 0xff8000000400780b */ /* 0x000fe40003f5d000 */
[----:B------:R-:W-:-:S02]  /*3a60*/  FMNMX.FTZ R32, R28, R33, !PT ;  /* 0x000000211c207209 */ /* 0x000fc40007810000 */
[----:B------:R-:W-:Y:S02]  /*3a70*/  FSEL R35, R34, RZ, P2 ;  /* 0x000000ff22237208 */ /* 0x000fe40001000000 */
[----:B------:R-:W-:Y:S02]  /*3a80*/  FMNMX.FTZ R33, R29, R32, !PT ;  /* 0x000000201d217209 */ /* 0x000fe40007810000 */
[----:B------:R-:W-:Y:S01]  /*3a90*/  ISETP.GT.AND P2, PT, R3, 0x39, !P6 ;  /* 0x000000390300780c */ /* 0x000fe20007744270 */
[--C-:B------:R-:W-:Y:S01]  /*3aa0*/  FFMA.FTZ R36, R36, UR6, -R35.reuse ;  /* 0x0000000624247c23 */ /* 0x100fe20008010823 */
[----:B------:R-:W-:Y:S01]  /*3ab0*/  FMNMX.FTZ R34, R30, R33, !PT ;  /* 0x000000211e227209 */ /* 0x000fe20007810000 */
[--C-:B------:R-:W-:Y:S01]  /*3ac0*/  FFMA.FTZ R37, R58, UR6, -R35.reuse ;  /* 0x000000063a257c23 */ /* 0x100fe20008010823 */
[----:B------:R-:W-:Y:S01]  /*3ad0*/  FSEL R32, R50, -INF , !P3 ;  /* 0xff80000032207808 */ /* 0x000fe20005800000 */
[----:B------:R0:W-:Y:S01]  /*3ae0*/  MUFU.EX2 R196, R36 ;  /* 0x0000002400c47308 */ /* 0x0001e20000000800 */
[----:B------:R-:W-:Y:S01]  /*3af0*/  FMNMX.FTZ R3, R31, R34, !PT ;  /* 0x000000221f037209 */ /* 0x000fe20007810000 */
[--C-:B------:R-:W-:Y:S01]  /*3b00*/  FFMA.FTZ R38, R60, UR6, -R35.reuse ;  /* 0x000000063c267c23 */ /* 0x100fe20008010823 */
[----:B------:R-:W-:Y:S01]  /*3b10*/  FSEL R33, R51, -INF , !P4 ;  /* 0xff80000033217808 */ /* 0x000fe20006000000 */
[--C-:B------:R-:W-:Y:S01]  /*3b20*/  FFMA.FTZ R39, R62, UR6, -R35.reuse ;  /* 0x000000063e277c23 */ /* 0x100fe20008010823 */
[----:B------:R-:W-:Y:S01]  /*3b30*/  FMNMX.FTZ R34, R32, R3, !PT ;  /* 0x0000000320227209 */ /* 0x000fe20007810000 */
[--C-:B------:R-:W-:Y:S01]  /*3b40*/  FFMA.FTZ R40, R64, UR6, -R35.reuse ;  /* 0x0000000640287c23 */ /* 0x100fe20008010823 */
[----:B------:R-:W-:Y:S01]  /*3b50*/  ISETP.LT.OR P2, PT, R0, 0x3a, P2 ;  /* 0x0000003a0000780c */ /* 0x000fe20001741670 */
[----:B------:R-:W1:Y:S01]  /*3b60*/  MUFU.EX2 R37, R37 ;  /* 0x0000002500257308 */ /* 0x000e620000000800 */
[----:B------:R-:W-:Y:S01]  /*3b70*/  FSEL R0, R54, -INF , !P5 ;  /* 0xff80000036007808 */ /* 0x000fe20006800000 */
[--C-:B------:R-:W-:Y:S01]  /*3b80*/  FFMA.FTZ R41, R66, UR6, -R35.reuse ;  /* 0x0000000642297c23 */ /* 0x100fe20008010823 */
[----:B------:R-:W-:Y:S01]  /*3b90*/  FMNMX.FTZ R3, R33, R34, !PT ;  /* 0x0000002221037209 */ /* 0x000fe20007810000 */
[--C-:B------:R-:W-:Y:S01]  /*3ba0*/  FFMA.FTZ R42, R68, UR6, -R35.reuse ;  /* 0x00000006442a7c23 */ /* 0x100fe20008010823 */
[----:B------:R-:W-:Y:S01]  /*3bb0*/  FSEL R34, R55, -INF , !P2 ;  /* 0xff80000037227808 */ /* 0x000fe20005000000 */
        /* <DEDUP_REMOVED lines=9> */
[----:B------:R-:W-:Y:S01]  /*3c50*/  FFMA.FTZ R49, R80, UR6, -R35 ;  /* 0x0000000650317c23 */ /* 0x000fe20008010823 */
[----:B0-----:R-:W0:Y:S01]  /*3c60*/  SHFL.BFLY PT, R36, R3, 0x2, 0x1f ;  /* 0x0c401f0003247f89 */ /* 0x001e2200000e0000 */
[----:B------:R-:W2:Y:S01]  /*3c70*/  MUFU.EX2 R39, R39 ;  /* 0x0000002700277308 */ /* 0x000ea20000000800 */
[----:B-1----:R-:W-:Y:S01]  /*3c80*/  FADD.FTZ R53, R196, R37 ;  /* 0x00000025c4357221 */ /* 0x002fe20000010000 */
[----:B------:R-:W-:-:S06]  /*3c90*/  F2FP.F16.F32.PACK_AB R196, R37, R196 ;  /* 0x000000c425c4723e */ /* 0x000fcc00000000ff */
[----:B------:R-:W-:Y:S08]  /*3ca0*/  MUFU.EX2 R40, R40 ;  /* 0x0000002800287308 */ /* 0x000ff00000000800 */
[----:B------:R-:W1:Y:S01]  /*3cb0*/  MUFU.EX2 R41, R41 ;  /* 0x0000002900297308 */ /* 0x000e620000000800 */
[----:B--2---:R-:W-:Y:S02]  /*3cc0*/  F2FP.F16.F32.PACK_AB R198, R39, R38 ;  /* 0x0000002627c6723e */ /* 0x004fe400000000ff */
[----:B0-----:R-:W-:-:S05]  /*3cd0*/  FMNMX.FTZ R36, R3, R36, !PT ;  /* 0x0000002403247209 */ /* 0x001fca0007810000 */
[----:B------:R-:W-:Y:S01]  /*3ce0*/  MUFU.EX2 R42, R42 ;  /* 0x0000002a002a7308 */ /* 0x000fe20000000800 */
[----:B------:R-:W0:Y:S07]  /*3cf0*/  SHFL.BFLY PT, R3, R36, 0x1, 0x1f ;  /* 0x0c201f0024037f89 */ /* 0x000e2e00000e0000 */
[----:B------:R-:W2:Y:S01]  /*3d00*/  MUFU.EX2 R43, R43 ;  /* 0x0000002b002b7308 */ /* 0x000ea20000000800 */
[----:B-1----:R-:W-:-:S07]  /*3d10*/  F2FP.F16.F32.PACK_AB R192, R41, R40 ;  /* 0x0000002829c0723e */ /* 0x002fce00000000ff */
[----:B------:R-:W-:Y:S08]  /*3d20*/  MUFU.EX2 R44, R44 ;  /* 0x0000002c002c7308 */ /* 0x000ff00000000800 */
[----:B------:R-:W1:Y:S01]  /*3d30*/  MUFU.EX2 R45, R45 ;  /* 0x0000002d002d7308 */ /* 0x000e620000000800 */
[----:B--2---:R-:W-:Y:S02]  /*3d40*/  F2FP.F16.F32.PACK_AB R194, R43, R42 ;  /* 0x0000002a2bc2723e */ /* 0x004fe400000000ff */
[----:B0-----:R-:W-:Y:S01]  /*3d50*/  FMNMX.FTZ R3, R36, R3, !PT ;  /* 0x0000000324037209 */ /* 0x001fe20007810000 */
[--C-:B------:R-:W-:Y:S01]  /*3d60*/  FFMA.FTZ R36, R52, UR6, -R35.reuse ;  /* 0x0000000634247c23 */ /* 0x100fe20008010823 */
[----:B------:R-:W-:-:S02]  /*3d70*/  FFMA.FTZ R35, R82, UR6, -R35 ;  /* 0x0000000652237c23 */ /* 0x000fc40008010823 */
[C---:B------:R-:W-:Y:S01]  /*3d80*/  FSETP.NEU.FTZ.AND P2, PT, R3.reuse, -INF , PT ;  /* 0xff8000000300780b */ /* 0x040fe20003f5d000 */
[----:B------:R-:W-:Y:S01]  /*3d90*/  FMUL.FTZ R50, R3, UR6 ;  /* 0x0000000603327c20 */ /* 0x000fe20008410000 */
[----:B------:R-:W-:Y:S04]  /*3da0*/  MUFU.EX2 R46, R46 ;  /* 0x0000002e002e7308 */ /* 0x000fe80000000800 */
[----:B------:R-:W-:Y:S02]  /*3db0*/  FSEL R51, R50, RZ, P2 ;  /* 0x000000ff32337208 */ /* 0x000fe40001000000 */
[----:B------:R-:W-:Y:S02]  /*3dc0*/  PLOP3.LUT P2, PT, PT, PT, UP1, 0x40, 0x0 ;  /* 0x000000000000781c */ /* 0x000fe40003f4e818 */
[----:B------:R-:W0:Y:S01]  /*3dd0*/  MUFU.EX2 R47, R47 ;  /* 0x0000002f002f7308 */ /* 0x000e220000000800 */
[--C-:B------:R-:W-:Y:S01]  /*3de0*/  FFMA.FTZ R2, R2, UR6, -R51.reuse ;  /* 0x0000000602027c23 */ /* 0x100fe20008010833 */
[--C-:B------:R-:W-:Y:S01]  /*3df0*/  FFMA.FTZ R5, R5, UR6, -R51.reuse ;  /* 0x0000000605057c23 */ /* 0x100fe20008010833 */
        /* <DEDUP_REMOVED lines=12> */
[----:B------:R-:W-:Y:S01]  /*3ec0*/  FFMA.FTZ R33, R33, UR6, -R51 ;  /* 0x0000000621217c23 */ /* 0x000fe20008010833 */
[----:B------:R-:W-:Y:S01]  /*3ed0*/  MUFU.EX2 R2, R2 ;  /* 0x0000000200027308 */ /* 0x000fe20000000800 */
[----:B--2---:R-:W-:Y:S01]  /*3ee0*/  FADD.FTZ R16, R38, R53 ;  /* 0x0000003526107221 */ /* 0x004fe20000010000 */
[--C-:B------:R-:W-:Y:S01]  /*3ef0*/  FFMA.FTZ R0, R0, UR6, -R51.reuse ;  /* 0x0000000600007c23 */ /* 0x100fe20008010833 */
[----:B------:R-:W-:Y:S01]  /*3f00*/  FFMA.FTZ R34, R34, UR6, -R51 ;  /* 0x0000000622227c23 */ /* 0x000fe20008010833 */
[----:B-1----:R-:W-:Y:S01]  /*3f10*/  F2FP.F16.F32.PACK_AB R188, R45, R44 ;  /* 0x0000002c2dbc723e */ /* 0x002fe200000000ff */
[----:B------:R-:W-:Y:S01]  /*3f20*/  FADD.FTZ R53, R39, R16 ;  /* 0x0000001027357221 */ /* 0x000fe20000010000 */
[----:B0-----:R-:W-:-:S02]  /*3f30*/  F2FP.F16.F32.PACK_AB R190, R47, R46 ;  /* 0x0000002e2fbe723e */ /* 0x001fc400000000ff */
[----:B------:R-:W0:Y:S01]  /*3f40*/  MUFU.EX2 R5, R5 ;  /* 0x0000000500057308 */ /* 0x000e220000000800 */
[----:B------:R-:W-:-:S04]  /*3f50*/  FADD.FTZ R16, R40, R53 ;  /* 0x0000003528107221 */ /* 0x000fc80000010000 */
[----:B------:R-:W-:-:S03]  /*3f60*/  FADD.FTZ R53, R41, R16 ;  /* 0x0000001029357221 */ /* 0x000fc60000010000 */
[----:B------:R-:W1:Y:S01]  /*3f70*/  MUFU.EX2 R20, R20 ;  /* 0x0000001400147308 */ /* 0x000e620000000800 */
[----:B------:R-:W-:-:S04]  /*3f80*/  FADD.FTZ R50, R42, R53 ;  /* 0x000000352a327221 */ /* 0x000fc80000010000 */
[----:B------:R-:W-:-:S03]  /*3f90*/  FADD.FTZ R55, R43, R50 ;  /* 0x000000322b377221 */ /* 0x000fc60000010000 */
[----:B------:R-:W2:Y:S01]  /*3fa0*/  MUFU.EX2 R24, R24 ;  /* 0x0000001800187308 */ /* 0x000ea20000000800 */
[----:B0-----:R-:W-:Y:S01]  /*3fb0*/  FADD.FTZ R16, R2, R5 ;  /* 0x0000000502107221 */ /* 0x001fe20000010000 */
[----:B------:R-:W-:-:S03]  /*3fc0*/  F2FP.F16.F32.PACK_AB R197, R5, R2 ;  /* 0x0000000205c5723e */ /* 0x000fc600000000ff */
[----:B------:R-:W-:Y:S01]  /*3fd0*/  FADD.FTZ R53, R199, R16 ;  /* 0x00000010c7357221 */ /* 0x000fe20000010000 */
[----:B------:R-:W-:Y:S02]  /*3fe0*/  FADD.FTZ R16, R44, R55 ;  /* 0x000000372c107221 */ /* 0x000fe40000010000 */
[----:B------:R-:W0:Y:S01]  /*3ff0*/  MUFU.EX2 R25, R25 ;  /* 0x0000001900197308 */ /* 0x000e220000000800 */
[C---:B-1----:R-:W-:Y:S01]  /*4000*/  FADD.FTZ R53, R20.reuse, R53 ;  /* 0x0000003514357221 */ /* 0x042fe20000010000 */
[----:B------:R-:W-:Y:S01]  /*4010*/  FADD.FTZ R55, R45, R16 ;  /* 0x000000102d377221 */ /* 0x000fe20000010000 */
[----:B------:R-:W-:Y:S01]  /*4020*/  F2FP.F16.F32.PACK_AB R199, R20, R199 ;  /* 0x000000c714c7723e */ /* 0x000fe200000000ff */
[----:B------:R-:W-:Y:S02]  /*4030*/  VIADD R20, R98, 0xfffffffe ;  /* 0xfffffffe62147836 */ /* 0x000fe40000000000 */
[----:B------:R-:W-:Y:S02]  /*4040*/  FADD.FTZ R50, R46, R55 ;  /* 0x000000372e327221 */ /* 0x000fe40000010000 */
[----:B------:R-:W1:Y:S01]  /*4050*/  MUFU.EX2 R26, R26 ;  /* 0x0000001a001a7308 */ /* 0x000e620000000800 */
[----:B--2---:R-:W-:Y:S01]  /*4060*/  FADD.FTZ R16, R24, R53 ;  /* 0x0000003518107221 */ /* 0x004fe20000010000 */
[----:B------:R-:W-:-:S06]  /*4070*/  FADD.FTZ R51, R47, R50 ;  /* 0x000000322f337221 */ /* 0x000fcc0000010000 */
[----:B------:R-:W2:Y:S01]  /*4080*/  MUFU.EX2 R27, R27 ;  /* 0x0000001b001b7308 */ /* 0x000ea20000000800 */
[C---:B0-----:R-:W-:Y:S01]  /*4090*/  FADD.FTZ R37, R25.reuse, R16 ;  /* 0x0000001019257221 */ /* 0x041fe20000010000 */
[----:B------:R-:W-:-:S06]  /*40a0*/  F2FP.F16.F32.PACK_AB R193, R25, R24 ;  /* 0x0000001819c1723e */ /* 0x000fcc00000000ff */
[----:B------:R-:W0:Y:S01]  /*40b0*/  MUFU.EX2 R28, R28 ;  /* 0x0000001c001c7308 */ /* 0x000e220000000800 */
[----:B-1----:R-:W-:-:S07]  /*40c0*/  FADD.FTZ R16, R26, R37 ;  /* 0x000000251a107221 */ /* 0x002fce0000010000 */
        /* <DEDUP_REMOVED lines=24> */
[----:B--2---:R-:W-:-:S07]  /*4250*/  FADD.FTZ R2, R0, R5 ;  /* 0x0000000500027221 */ /* 0x004fce0000010000 */
[----:B------:R-:W2:Y:S01]  /*4260*/  MUFU.EX2 R35, R35 ;  /* 0x0000002300237308 */ /* 0x000ea20000000800 */
[----:B0-----:R-:W-:Y:S01]  /*4270*/  FADD.FTZ R38, R36, R39 ;  /* 0x0000002724267221 */ /* 0x001fe20000010000 */
[C---:B-1----:R-:W-:Y:S01]  /*4280*/  FADD.FTZ R5, R187.reuse, R2 ;  /* 0x00000002bb057221 */ /* 0x042fe20000010000 */
[----:B------:R-:W-:Y:S02]  /*4290*/  F2FP.F16.F32.PACK_AB R187, R187, R0 ;  /* 0x00000000bbbb723e */ /* 0x000fe400000000ff */
[C---:B--2---:R-:W-:Y:S01]  /*42a0*/  FADD.FTZ R16, R35.reuse, R38 ;  /* 0x0000002623107221 */ /* 0x044fe20000010000 */
[----:B------:R-:W-:Y:S01]  /*42b0*/  F2FP.F16.F32.PACK_AB R186, R35, R36 ;  /* 0x0000002423ba723e */ /* 0x000fe200000000ff */
[----:B------:R-:W-:Y:S06]  /*42c0*/  @P2 BRA `(.L_x_1179) ;  /* 0x0000000000442947 */ /* 0x000fec0003800000 */
        /* <DEDUP_REMOVED lines=10> */
.L_x_1180:
[----:B------:R-:W-:-:S11]  /*4370*/  UISETP.NE.AND UP2, UPT, UR5, 0x1, UPT ;  /* 0x000000010500788c */ /* 0x000fd6000bf45270 */
[----:B------:R-:W-:Y:S02]  /*4380*/  @UP2 ULDC.64 UR10, c[0x0][0x9e8] ;  /* 0x00027a00000a2ab9 */ /* 0x000fe40000000a00 */
[----:B------:R-:W-:-:S04]  /*4390*/  UIMAD.WIDE.U32 UR14, UR7, UR10, URZ ;  /* 0x0000000a070e72a5 */ /* 0x000fc8000f8e003f */
[----:B------:R-:W-:-:S12]  /*43a0*/  @UP2 USHF.R.U32.HI UR7, URZ, UR11, UR15 ;  /* 0x0000000b3f072299 */ /* 0x000fd8000801160f */
.L_x_1181:
[----:B------:R-:W-:-:S04]  /*43b0*/  UIMAD UR5, UR7, UR5, UR5 ;  /* 0x00000005070572a4 */ /* 0x000fc8000f8e0205 */
[----:B------:R-:W-:-:S04]  /*43c0*/  UISETP.LT.AND UP2, UPT, UR4, UR5, UPT ;  /* 0x000000050400728c */ /* 0x000fc8000bf41270 */
[----:B------:R-:W-:-:S12]  /*43d0*/  USEL UR4, UR4, UR5, UP2 ;  /* 0x0000000504047287 */ /* 0x000fd80009000000 */
.L_x_1179:
[----:B------:R-:W-:Y:S01]  /*43e0*/  R2UR UR7, R23 ;  /* 0x00000000170772ca */ /* 0x000fe200000e0000 */
[----:B------:R-:W-:Y:S01]  /*43f0*/  USHF.R.S32.HI UR5, URZ, 0x1f, UR4 ;  /* 0x0000001f3f057899 */ /* 0x000fe20008011404 */
[----:B------:R-:W-:Y:S01]  /*4400*/  IMAD.MOV.U32 R2, RZ, RZ, 0x3f800000 ;  /* 0x3f800000ff027424 */ /* 0x000fe200078e00ff */
[----:B------:R-:W-:Y:S01]  /*4410*/  CS2R R150, SRZ ;  /* 0x0000000000967805 */ /* 0x000fe2000001ff00 */
[----:B------:R-:W-:Y:S01]  /*4420*/  IMAD.MOV.U32 R0, RZ, RZ, 0x3f800000 ;  /* 0x3f800000ff007424 */ /* 0x000fe200078e00ff */
        /* <DEDUP_REMOVED lines=8> */
[----:B------:R-:W-:Y:S01]  /*44b0*/  UISETP.LT.AND UP2, UPT, UR7, UR5, UPT ;  /* 0x000000050700728c */ /* 0x000fe2000bf41270 */
[----:B------:R-:W-:Y:S02]  /*44c0*/  CS2R R136, SRZ ;  /* 0x0000000000887805 */ /* 0x000fe4000001ff00 */
[----:B------:R-:W-:Y:S02]  /*44d0*/  CS2R R134, SRZ ;  /* 0x0000000000867805 */ /* 0x000fe4000001ff00 */
[----:B------:R-:W-:Y:S01]  /*44e0*/  CS2R R132, SRZ ;  /* 0x0000000000847805 */ /* 0x000fe2000001ff00 */
[----:B------:R-:W-:Y:S01]  /*44f0*/  USEL UR50, UR7, UR5, !UP2 ;  /* 0x0000000507327287 */ /* 0x000fe2000d000000 */
[----:B------:R-:W-:-:S02]  /*4500*/  CS2R R130, SRZ ;  /* 0x0000000000827805 */ /* 0x000fc4000001ff00 */
[----:B------:R-:W-:Y:S02]  /*4510*/  CS2R R128, SRZ ;  /* 0x0000000000807805 */ /* 0x000fe4000001ff00 */
[----:B------:R-:W-:Y:S02]  /*4520*/  CS2R R126, SRZ ;  /* 0x00000000007e7805 */ /* 0x000fe4000001ff00 */
[----:B------:R-:W-:Y:S02]  /*4530*/  CS2R R124, SRZ ;  /* 0x00000000007c7805 */ /* 0x000fe4000001ff00 */
[----:B------:R-:W-:Y:S02]  /*4540*/  CS2R R122, SRZ ;  /* 0x00000000007a7805 */ /* 0x000fe4000001ff00 */
[----:B------:R-:W-:Y:S02]  /*4550*/  ISETP.GE.AND P2, PT, R20, UR50, PT ;  /* 0x0000003214007c0c */ /* 0x000fe4000bf46270 */
        /* <DEDUP_REMOVED lines=49> */
[----:B------:R-:W-:Y:S06]  /*4870*/  @!P2 BRA `(.L_x_1182) ;  /* 0x0000002800fca947 */ /* 0x000fec0003800000 */
[----:B------:R-:W-:Y:S01]  /*4880*/  IMAD.MOV.U32 R2, RZ, RZ, 0x3f800000 ;  /* 0x3f800000ff027424 */ /* 0x000fe200078e00ff */
[----:B------:R-:W-:Y:S01]  /*4890*/  ULDC UR51, c[0x0][0x9e4] ;  /* 0x0002790000337ab9 */ /* 0x000fe20000000800 */
[----:B------:R-:W-:Y:S01]  /*48a0*/  IMAD.MOV.U32 R151, RZ, RZ, RZ ;  /* 0x000000ffff977224 */ /* 0x000fe200078e00ff */
[----:B------:R-:W-:Y:S01]  /*48b0*/  ULDC UR4, c[0x0][0x9d8] ;  /* 0x0002760000047ab9 */ /* 0x000fe20000000800 */
[----:B------:R-:W-:Y:S01]  /*48c0*/  ULDC UR55, c[0x0][0x988] ;  /* 0x0002620000377ab9 */ /* 0x000fe20000000800 */
[----:B------:R-:W-:-:S05]  /*48d0*/  ULDC UR58, c[0x0][0x9e0] ;  /* 0x00027800003a7ab9 */ /* 0x000fca0000000800 */
.L_x_1199:
[----:B------:R-:W-:-:S04]  /*48e0*/  UIADD3 UR5, UR37, 0x1, URZ ;  /* 0x0000000125057890 */ /* 0x000fc8000fffe03f */
[----:B------:R-:W-:-:S04]  /*48f0*/  UISETP.NE.AND UP2, UPT, UR5, 0x2, UPT ;  /* 0x000000020500788c */ /* 0x000fc8000bf45270 */
[----:B------:R-:W-:Y:S02]  /*4900*/  USEL UR39, URZ, 0x1, UP2 ;  /* 0x000000013f277887 */ /* 0x000fe40009000000 */
[----:B------:R-:W-:Y:S02]  /*4910*/  USEL UR5, UR5, URZ, UP2 ;  /* 0x0000003f05057287 */ /* 0x000fe40009000000 */
[----:B------:R-:W-:Y:S01]  /*4920*/  ULOP3.LUT UR39, UR36, UR39, URZ, 0x3c, !UPT ;  /* 0x0000002724277292 */ /* 0x000fe2000f8e3c3f */
[----:B------:R-:W-:Y:S11]  /*4930*/  @!P0 BRA `(.L_x_1183) ;  /* 0x0000000000048947 */ /* 0x000ff60003800000 */
[----:B------:R-:W-:Y:S01]  /*4940*/  BPT.TRAP 0x1 ;  /* 0x000000040000795c */ /* 0x000fe20000300000 */
.L_x_1183:
[----:B------:R-:W-:Y:S01]  /*4950*/  ULEA UR7, UR5, UR38, 0x3 ;  /* 0x0000002605077291 */ /* 0x000fe2000f8e183f */
[----:B------:R-:W-:-:S05]  /*4960*/  IMAD.U32 R21, RZ, RZ, UR39 ;  /* 0x00000027ff157e24 */ /* 0x000fca000f8e00ff */
[----:B------:R-:W-:-:S04]  /*4970*/  SHF.L.U32 R21, R21, 0x1f, RZ ;  /* 0x0000001f15157819 */ /* 0x000fc800000006ff */
[----:B------:R0:W1:Y:S01]  /*4980*/  SYNCS.PHASECHK.TRANS64.TRYWAIT P2, [UR7+0x30830], R21 ;  /* 0x03083015ff0075a7 */ /* 0x0000620008040147 */
[----:B------:R-:W-:Y:S05]  /*4990*/  @!P0 BRA `(.L_x_1184) ;  /* 0x0000000000048947 */ /* 0x000fea0003800000 */
[----:B------:R-:W-:Y:S01]  /*49a0*/  BPT.TRAP 0x1 ;  /* 0x000000040000795c */ /* 0x000fe20000300000 */
.L_x_1184:
[----:B-1----:R-:W-:Y:S05]  /*49b0*/  @P2 BRA `(.L_x_1185) ;  /* 0x0000000000082947 */ /* 0x002fea0003800000 */
[----:B------:R-:W1:Y:S02]  /*49c0*/  SYNCS.PHASECHK.TRANS64.TRYWAIT P2, [UR7+0x30830], R21 ;  /* 0x03083015ff0075a7 */ /* 0x000e640008040147 */
[----:B-1----:R-:W-:Y:S05]  /*49d0*/  @!P2 BRA `(.L_x_1186) ;  /* 0x000001140038a947 */ /* 0x002fea0003800000 */
.L_x_1185:
[----:B------:R-:W-:Y:S01]  /*49e0*/  R2UR UR6, R18 ;  /* 0x00000000120672ca */ /* 0x000fe200000e0000 */
[----:B-1----:R-:W-:Y:S01]  /*49f0*/  WARPGROUP.ARRIVE ;  /* 0x00000000000079c5 */ /* 0x002fe20000000000 */
[----:B------:R-:W-:Y:S01]  /*4a00*/  R2UR UR44, R14 ;  /* 0x000000000e2c72ca */ /* 0x000fe200000e0000 */
[----:B------:R-:W-:Y:S01]  /*4a10*/  UMOV UR47, 0x40000040 ;  /* 0x40000040002f7882 */ /* 0x000fe20000000000 */
[----:B------:R-:W-:Y:S01]  /*4a20*/  R2UR UR45, R15 ;  /* 0x000000000f2d72ca */ /* 0x000fe200000e0000 */
[----:B------:R-:W-:Y:S01]  /*4a30*/  UMOV UR11, 0x40000040 ;  /* 0x40000040000b7882 */ /* 0x000fe20000000000 */
[----:B------:R-:W-:Y:S01]  /*4a40*/  UMOV UR15, 0x40000040 ;  /* 0x40000040000f7882 */ /* 0x000fe20000000000 */
[----:B------:R-:W-:Y:S01]  /*4a50*/  UMOV UR19, 0x40000040 ;  /* 0x4000004000137882 */ /* 0x000fe20000000000 */
[----:B------:R-:W-:Y:S01]  /*4a60*/  UMOV UR23, 0x40000040 ;  /* 0x4000004000177882 */ /* 0x000fe20000000000 */
[----:B------:R-:W-:Y:S01]  /*4a70*/  UMOV UR27, 0x40000040 ;  /* 0x40000040001b7882 */ /* 0x000fe20000000000 */
[----:B------:R-:W-:Y:S01]  /*4a80*/  UMOV UR31, 0x40000040 ;  /* 0x40000040001f7882 */ /* 0x000fe20000000000 */
[----:B------:R-:W-:Y:S01]  /*4a90*/  UMOV UR35, 0x40000040 ;  /* 0x4000004000237882 */ /* 0x000fe20000000000 */
[----:B------:R-:W-:Y:S01]  /*4aa0*/  UMOV UR43, 0x40000040 ;  /* 0x40000040002b7882 */ /* 0x000fe20000000000 */
[----:B------:R-:W-:Y:S01]  /*4ab0*/  ULEA UR6, UR5, UR6, 0xb ;  /* 0x0000000605067291 */ /* 0x000fe2000f8e583f */
[-C--:B------:R-:W-:Y:S01]  /*4ac0*/  FMUL.FTZ R24, R24, R0.reuse ;  /* 0x0000000018187220 */ /* 0x080fe20000410000 */
[-C--:B------:R-:W-:Y:S01]  /*4ad0*/  FMUL.FTZ R25, R25, R0.reuse ;  /* 0x0000000019197220 */ /* 0x080fe20000410000 */
[-C--:B------:R-:W-:Y:S01]  /*4ae0*/  FMUL.FTZ R28, R28, R0.reuse ;  /* 0x000000001c1c7220 */ /* 0x080fe20000410000 */
[----:B------:R-:W-:Y:S01]  /*4af0*/  UIADD3 UR10, UR6, 0x206, URZ ;  /* 0x00000206060a7890 */ /* 0x000fe2000fffe03f */
[-C--:B------:R-:W-:Y:S01]  /*4b00*/  FMUL.FTZ R29, R29, R0.reuse ;  /* 0x000000001d1d7220 */ /* 0x080fe20000410000 */
[----:B------:R-:W-:Y:S01]  /*4b10*/  UIADD3 UR14, UR6, 0x400, URZ ;  /* 0x00000400060e7890 */ /* 0x000fe2000fffe03f */
[-C--:B------:R-:W-:Y:S01]  /*4b20*/  FMUL.FTZ R32, R32, R0.reuse ;  /* 0x0000000020207220 */ /* 0x080fe20000410000 */
[----:B------:R-:W-:Y:S01]  /*4b30*/  UMOV UR46, UR6 ;  /* 0x00000006002e7c82 */ /* 0x000fe20008000000 */
[----:B------:R-:W-:Y:S01]  /*4b40*/  UIADD3 UR18, UR6, 0x402, URZ ;  /* 0x0000040206127890 */ /* 0x000fe2000fffe03f */
[----:B------:R-:W-:Y:S01]  /*4b50*/  HGMMA.64x64x16.F32 R152, gdesc[UR44], RZ, !UPT, gsb0 ;  /* 0x00e000002c9879f0 */ /* 0x000fe2000c0008ff */
[----:B------:R-:W-:Y:S01]  /*4b60*/  R2UR UR44, R12 ;  /* 0x000000000c2c72ca */ /* 0x000fe200000e0000 */
[----:B------:R-:W-:Y:S01]  /*4b70*/  UIADD3 UR46, UR6, 0x2, URZ ;  /* 0x00000002062e7890 */ /* 0x000fe2000fffe03f */
[----:B------:R-:W-:Y:S01]  /*4b80*/  R2UR UR45, R13 ;  /* 0x000000000d2d72ca */ /* 0x000fe200000e0000 */
        /* <DEDUP_REMOVED lines=79> */
[----:B------:R-:W-:Y:S01]  /*5080*/  HGMMA.64x64x16.F32 R152, gdesc[UR44], R152, gsb0 ;  /* 0x00e000002c9879f0 */ /* 0x000fe20008000898 */
[----:B------:R-:W-:Y:S01]  /*5090*/  R2UR UR44, R10 ;  /* 0x000000000a2c72ca */ /* 0x000fe200000e0000 */
[----:B------:R-:W-:Y:S01]  /*50a0*/  UIADD3 UR46, UR6, 0x4, URZ ;  /* 0x00000004062e7890 */ /* 0x000fe2000fffe03f */
[----:B------:R-:W-:Y:S01]  /*50b0*/  R2UR UR45, R11 ;  /* 0x000000000b2d72ca */ /* 0x000fe200000e0000 */
        /* <DEDUP_REMOVED lines=55> */
[----:B------:R-:W-:Y:S01]  /*5430*/  HGMMA.64x64x16.F32 R152, gdesc[UR44], R152, gsb0 ;  /* 0x00e000002c9879f0 */ /* 0x000fe20008000898 */
[----:B------:R-:W-:Y:S01]  /*5440*/  R2UR UR44, R8 ;  /* 0x00000000082c72ca */ /* 0x000fe200000e0000 */
[----:B------:R-:W-:Y:S01]  /*5450*/  UIADD3 UR46, UR6, 0x6, URZ ;  /* 0x00000006062e7890 */ /* 0x000fe2000fffe03f */
[----:B------:R-:W-:Y:S01]  /*5460*/  R2UR UR45, R9 ;  /* 0x00000000092d72ca */ /* 0x000fe200000e0000 */
[----:B------:R-:W-:Y:S01]  /*5470*/  UMOV UR47, 0x40000040 ;  /* 0x40000040002f7882 */ /* 0x000fe20000000000 */
[----:B------:R-:W-:Y:S02]  /*5480*/  WARPGROUP.DEPBAR.LE gsb0, 0x0 ;  /* 0x00008000000079c5 */ /* 0x000fe40000010000 */
[----:B------:R-:W-:-:S09]  /*5490*/  WARPGROUP.ARRIVE ;  /* 0x00000000000079c5 */ /* 0x000fd20000000000 */
        /* <DEDUP_REMOVED lines=8> */
[----:B------:R-:W-:Y:S01]  /*5520*/  UIADD3 UR46, UR6, 0x202, URZ ;  /* 0x00000202062e7890 */ /* 0x000fe2000fffe03f */
[----:B------:R-:W-:Y:S01]  /*5530*/  UMOV UR47, 0x40000040 ;  /* 0x40000040002f7882 */ /* 0x000fe20000000000 */
[----:B------:R-:W-:Y:S01]  /*5540*/  UMOV UR44, UR56 ;  /* 0x00000038002c7c82 */ /* 0x000fe20008000000 */
[----:B------:R-:W-:Y:S01]  /*5550*/  UMOV UR45, UR57 ;  /* 0x00000039002d7c82 */ /* 0x000fe20008000000 */
[----:B------:R-:W-:Y:S02]  /*5560*/  WARPGROUP.DEPBAR.LE gsb0, 0x0 ;  /* 0x00008000000079c5 */ /* 0x000fe40000010000 */
[----:B------:R-:W-:-:S06]  /*5570*/  WARPGROUP.ARRIVE ;  /* 0x00000000000079c5 */ /* 0x000fcc0000000000 */
        /* <DEDUP_REMOVED lines=9> */
[----:B------:R-:W-:Y:S01]  /*5610*/  UMOV UR44, UR48 ;  /* 0x00000030002c7c82 */ /* 0x000fe20008000000 */
[----:B------:R-:W-:Y:S01]  /*5620*/  UMOV UR45, UR49 ;  /* 0x00000031002d7c82 */ /* 0x000fe20008000000 */
[----:B------:R-:W-:Y:S01]  /*5630*/  UMOV UR47, 0x40000040 ;  /* 0x40000040002f7882 */ /* 0x000fe20000000000 */
        /* <DEDUP_REMOVED lines=28> */
[----:B------:R-:W-:Y:S05]  /*5800*/  @!P0 BRA `(.L_x_1187) ;  /* 0x0000000000048947 */ /* 0x000fea0003800000 */
[----:B------:R-:W-:Y:S01]  /*5810*/  BPT.TRAP 0x1 ;  /* 0x000000040000795c */ /* 0x000fe20000300000 */
.L_x_1187:
[----:B------:R-:W-:Y:S01]  /*5820*/  ULEA UR14, UR37, UR38, 0x3 ;  /* 0x00000026250e7291 */ /* 0x000fe2000f8e183f */
[----:B------:R-:W-:-:S05]  /*5830*/  IMAD.U32 R0, RZ, RZ, UR36 ;  /* 0x00000024ff007e24 */ /* 0x000fca000f8e00ff */
[----:B------:R-:W-:-:S04]  /*5840*/  SHF.L.U32 R0, R0, 0x1f, RZ ;  /* 0x0000001f00007819 */ /* 0x000fc800000006ff */
[----:B------:R1:W2:Y:S01]  /*5850*/  SYNCS.PHASECHK.TRANS64.TRYWAIT P2, [UR14+0x30850], R0 ;  /* 0x03085000ff0075a7 */ /* 0x0002a2000804014e */
[----:B------:R-:W-:Y:S05]  /*5860*/  @!P0 BRA `(.L_x_1188) ;  /* 0x0000000000048947 */ /* 0x000fea0003800000 */
[----:B------:R-:W-:Y:S01]  /*5870*/  BPT.TRAP 0x1 ;  /* 0x000000040000795c */ /* 0x000fe20000300000 */
.L_x_1188:
[----:B--2---:R-:W-:Y:S05]  /*5880*/  @P2 BRA `(.L_x_1189) ;  /* 0x0000000000082947 */ /* 0x004fea0003800000 */
[----:B------:R-:W2:Y:S02]  /*5890*/  SYNCS.PHASECHK.TRANS64.TRYWAIT P2, [UR14+0x30850], R0 ;  /* 0x03085000ff0075a7 */ /* 0x000ea4000804014e */
[----:B--2---:R-:W-:Y:S05]  /*58a0*/  @!P2 BRA `(.L_x_1190) ;  /* 0x00000104009ca947 */ /* 0x004fea0003800000 */
.L_x_1189:
[----:B------:R-:W-:Y:S01]  /*58b0*/  UIADD3 UR6, UR38, 0x400, URZ ;  /* 0x0000040026067890 */ /* 0x000fe2000fffe03f */
[----:B------:R-:W-:Y:S01]  /*58c0*/  WARPGROUP.ARRIVE ;  /* 0x00000000000079c5 */ /* 0x000fe20000000000 */
[----:B------:R-:W-:Y:S01]  /*58d0*/  UMOV UR11, 0x40000040 ;  /* 0x40000040000b7882 */ /* 0x000fe20000000000 */
[----:B------:R-:W-:Y:S01]  /*58e0*/  PLOP3.LUT P2, PT, PT, PT, UP0, 0x80, 0x0 ;  /* 0x000000000000781c */ /* 0x000fe20003f4f008 */
[----:B------:R-:W-:Y:S01]  /*58f0*/  USHF.R.U32.HI UR6, URZ, 0x4, UR6 ;  /* 0x000000043f067899 */ /* 0x000fe20008011606 */
[----:B------:R-:W-:Y:S01]  /*5900*/  PLOP3.LUT P3, PT, PT, PT, UP0, 0x80, 0x0 ;  /* 0x000000000000781c */ /* 0x000fe20003f6f008 */
[----:B0-----:R-:W0:Y:S01]  /*5910*/  LDC R21, c[0x0][0x2f0] ;  /* 0x0000bc00ff157b82 */ /* 0x001e220000000800 */
[----:B------:R-:W-:Y:S01]  /*5920*/  FMUL.FTZ R2, R155, UR4 ;  /* 0x000000049b027c20 */ /* 0x000fe20008410000 */
[----:B------:R-:W-:Y:S01]  /*5930*/  ULOP3.LUT UR6, UR6, 0x3fff, URZ, 0xc0, !UPT ;  /* 0x00003fff06067892 */ /* 0x000fe2000f8ec03f */
[----:B-1----:R-:W-:Y:S01]  /*5940*/  FMUL.FTZ R0, R154, UR4 ;  /* 0x000000049a007c20 */ /* 0x002fe20008410000 */
[----:B------:R-:W-:Y:S01]  /*5950*/  FMUL.FTZ R154, R158, UR4 ;  /* 0x000000049e9a7c20 */ /* 0x000fe20008410000 */
[----:B------:R-:W-:Y:S01]  /*5960*/  FMUL.FTZ R158, R163, UR4 ;  /* 0x00000004a39e7c20 */ /* 0x000fe20008410000 */
[----:B------:R-:W-:Y:S01]  /*5970*/  ULOP3.LUT UR6, UR6, 0x2000000, URZ, 0xfc, !UPT ;  /* 0x0200000006067892 */ /* 0x000fe2000f8efc3f */
[----:B------:R-:W-:Y:S01]  /*5980*/  FMUL.FTZ R163, R175, UR4 ;  /* 0x00000004afa37c20 */ /* 0x000fe20008410000 */
[----:B------:R-:W1:Y:S01]  /*5990*/  LDC R155, c[0x0][0x288] ;  /* 0x0000a200ff9b7b82 */ /* 0x000e620000000800 */
[----:B------:R-:W2:Y:S01]  /*59a0*/  MUFU.TANH R0, R0 ;  /* 0x0000000000007308 */ /* 0x000ea20000002400 */
[----:B------:R-:W-:-:S07]  /*59b0*/  ULEA UR6, UR37, UR6, 0xb ;  /* 0x0000000625067291 */ /* 0x000fce000f8e583f */
[----:B------:R-:W-:Y:S01]  /*59c0*/  UMOV UR10, UR6 ;  /* 0x00000006000a7c82 */ /* 0x000fe20008000000 */
[----:B------:R-:W3:Y:S01]  /*59d0*/  MUFU.TANH R2, R2 ;  /* 0x0000000200027308 */ /* 0x000ee20000002400 */
[----:B------:R-:W-:Y:S01]  /*59e0*/  HGMMA.64x256x16.F32 R24, R196, gdesc[UR8].tnspB, R24, gsb0 ;  /* 0x43e00008c4187df0 */ /* 0x000fe20008000818 */
[----:B------:R-:W-:Y:S01]  /*59f0*/  UIADD3 UR10, UR6, 0x80, URZ ;  /* 0x00000080060a7890 */ /* 0x000fe2000fffe03f */
[----:B------:R-:W-:-:S05]  /*5a00*/  UMOV UR11, 0x40000040 ;  /* 0x40000040000b7882 */ /* 0x000fca0000000000 */
[----:B------:R-:W4:Y:S08]  /*5a10*/  MUFU.TANH R154, R154 ;  /* 0x0000009a009a7308 */ /* 0x000f300000002400 */
[----:B------:R-:W0:Y:S08]  /*5a20*/  MUFU.TANH R158, R158 ;  /* 0x0000009e009e7308 */ /* 0x000e300000002400 */
[----:B------:R-:W0:Y:S01]  /*5a30*/  MUFU.TANH R163, R163 ;  /* 0x000000a300a37308 */ /* 0x000e220000002400 */
[----:B------:R-:W-:-:S02]  /*5a40*/  WARPGROUP.DEPBAR.LE gsb0, 0x0 ;  /* 0x00008000000079c5 */ /* 0x000fc40000010000 */
[----:B------:R-:W-:Y:S01]  /*5a50*/  WARPGROUP.ARRIVE ;  /* 0x00000000000079c5 */ /* 0x000fe20000000000 */
[----:B------:R-:W-:Y:S01]  /*5a60*/  FMUL.FTZ R197, R176, UR4 ;  /* 0x00000004b0c57c20 */ /* 0x000fe20008410000 */
[----:B------:R-:W-:-:S04]  /*5a70*/  FMUL.FTZ R196, R177, UR4 ;  /* 0x00000004b1c47c20 */ /* 0x000fc80008410000 */
[----:B------:R-:W-:Y:S01]  /*5a80*/  HGMMA.64x256x16.F32 R24, R192, gdesc[UR8].tnspB, R24, gsb0 ;  /* 0x43e00008c0187df0 */ /* 0x000fe20008000818 */
[----:B------:R-:W-:Y:S01]  /*5a90*/  UIADD3 UR10, UR6, 0x100, URZ ;  /* 0x00000100060a7890 */ /* 0x000fe2000fffe03f */
[----:B------:R-:W0:Y:S01]  /*5aa0*/  MUFU.TANH R197, R197 ;  /* 0x000000c500c57308 */ /* 0x000e220000002400 */
[----:B------:R-:W-:-:S07]  /*5ab0*/  UMOV UR11, 0x40000040 ;  /* 0x40000040000b7882 */ /* 0x000fce0000000000 */
[----:B------:R-:W0:Y:S01]  /*5ac0*/  MUFU.TANH R196, R196 ;  /* 0x000000c400c47308 */ /* 0x000e220000002400 */
[----:B------:R-:W-:Y:S02]  /*5ad0*/  WARPGROUP.DEPBAR.LE gsb0, 0x0 ;  /* 0x00008000000079c5 */ /* 0x000fe40000010000 */
[----:B------:R-:W-:Y:S01]  /*5ae0*/  WARPGROUP.ARRIVE ;  /* 0x00000000000079c5 */ /* 0x000fe20000000000 */
[----:B------:R-:W-:Y:S01]  /*5af0*/  FMUL.FTZ R193, R169, UR4 ;  /* 0x00000004a9c17c20 */ /* 0x000fe20008410000 */
[----:B------:R-:W-:Y:S02]  /*5b00*/  VIADD R169, R22, UR61 ;  /* 0x0000003d16a97c36 */ /* 0x000fe40008000000 */
[----:B------:R-:W-:Y:S01]  /*5b10*/  FMUL.FTZ R192, R168, UR4 ;  /* 0x00000004a8c07c20 */ /* 0x000fe20008410000 */
[----:B------:R-:W-:Y:S01]  /*5b20*/  FMUL.FTZ R194, R172, UR4 ;  /* 0x00000004acc27c20 */ /* 0x000fe20008410000 */
[----:B------:R-:W-:-:S09]  /*5b30*/  FMUL.FTZ R195, R173, UR4 ;  /* 0x00000004adc37c20 */ /* 0x000fd20008410000 */
[----:B------:R-:W-:Y:S01]  /*5b40*/  HGMMA.64x256x16.F32 R24, R188, gdesc[UR8].tnspB, R24, gsb0 ;  /* 0x43e00008bc187df0 */ /* 0x000fe20008000818 */
[----:B------:R-:W-:Y:S01]  /*5b50*/  UIADD3 UR10, UR6, 0x180, URZ ;  /* 0x00000180060a7890 */ /* 0x000fe2000fffe03f */
[----:B------:R-:W0:Y:S01]  /*5b60*/  MUFU.TANH R193, R193 ;  /* 0x000000c100c17308 */ /* 0x000e220000002400 */
[----:B------:R-:W-:Y:S01]  /*5b70*/  UMOV UR11, 0x40000040 ;  /* 0x40000040000b7882 */ /* 0x000fe20000000000 */
[----:B------:R-:W-:-:S06]  /*5b80*/  @UP0 ULDC UR6, c[0x0][0x44c] ;  /* 0x0001130000060ab9 */ /* 0x000fcc0000000800 */
[----:B------:R-:W0:Y:S08]  /*5b90*/  MUFU.TANH R192, R192 ;  /* 0x000000c000c07308 */ /* 0x000e300000002400 */
[----:B------:R-:W0:Y:S08]  /*5ba0*/  MUFU.TANH R194, R194 ;  /* 0x000000c200c27308 */ /* 0x000e300000002400 */
[----:B------:R-:W0:Y:S01]  /*5bb0*/  MUFU.TANH R195, R195 ;  /* 0x000000c300c37308 */ /* 0x000e220000002400 */
[----:B------:R-:W-:-:S02]  /*5bc0*/  WARPGROUP.DEPBAR.LE gsb0, 0x0 ;  /* 0x00008000000079c5 */ /* 0x000fc40000010000 */
[----:B------:R-:W-:Y:S01]  /*5bd0*/  WARPGROUP.ARRIVE ;  /* 0x00000000000079c5 */ /* 0x000fe20000000000 */
[----:B------:R-:W-:Y:S01]  /*5be0*/  FMUL.FTZ R188, R152, UR4 ;  /* 0x0000000498bc7c20 */ /* 0x000fe20008410000 */
[----:B------:R-:W-:Y:S01]  /*5bf0*/  FMUL.FTZ R191, R156, UR4 ;  /* 0x000000049cbf7c20 */ /* 0x000fe20008410000 */
[----:B------:R-:W-:Y:S01]  /*5c00*/  FMUL.FTZ R156, R159, UR4 ;  /* 0x000000049f9c7c20 */ /* 0x000fe20008410000 */
[----:B------:R-:W-:-:S04]  /*5c10*/  @P2 IMAD.HI.U32 R152, R169, UR6, RZ ;  /* 0x00000006a9982c27 */ /* 0x000fc8000f8e00ff */
[----:B------:R-:W-:Y:S01]  /*5c20*/  FMUL.FTZ R159, R166, UR4 ;  /* 0x00000004a69f7c20 */ /* 0x000fe20008410000 */
[----:B------:R-:W-:Y:S01]  /*5c30*/  HGMMA.64x256x16.F32 R24, R184, gdesc[UR8].tnspB, R24, gsb0 ;  /* 0x43e00008b8187df0 */ /* 0x000fe20008000818 */
[----:B------:R-:W-:Y:S01]  /*5c40*/  FMUL.FTZ R166, R179, UR4 ;  /* 0x00000004b3a67c20 */ /* 0x000fe20008410000 */
[----:B------:R-:W-:Y:S01]  /*5c50*/  FMUL.FTZ R179, R180, UR4 ;  /* 0x00000004b4b37c20 */ /* 0x000fe20008410000 */
[----:B------:R-:W-:Y:S01]  /*5c60*/  @UP0 ULDC UR6, c[0x0][0x450] ;  /* 0x0001140000060ab9 */ /* 0x000fe20000000800 */
[----:B------:R-:W-:Y:S01]  /*5c70*/  FMUL.FTZ R180, R181, UR4 ;  /* 0x00000004b5b47c20 */ /* 0x000fe20008410000 */
[----:B------:R-:W-:Y:S01]  /*5c80*/  @P3 SHF.R.U32.HI R169, RZ, UR6, R152 ;  /* 0x00000006ffa93c19 */ /* 0x000fe20008011698 */
[----:B------:R-:W-:Y:S02]  /*5c90*/  IMAD.SHL.U32 R181, R20, 0x40, RZ ;  /* 0x0000004014b57824 */ /* 0x000fe400078e00ff */
[----:B------:R-:W-:Y:S01]  /*5ca0*/  FMUL.FTZ R189, R153, UR4 ;  /* 0x0000000499bd7c20 */ /* 0x000fe20008410000 */
[----:B------:R-:W-:Y:S01]  /*5cb0*/  FMUL.FTZ R190, R157, UR4 ;  /* 0x000000049dbe7c20 */ /* 0x000fe20008410000 */
[----:B------:R-:W-:Y:S01]  /*5cc0*/  FMUL.FTZ R157, R162, UR4 ;  /* 0x00000004a29d7c20 */ /* 0x000fe20008410000 */
[----:B------:R-:W5:Y:S01]  /*5cd0*/  SHFL.IDX PT, R153, R169, RZ, 0x1c1f ;  /* 0x001c1fffa9997589 */ /* 0x000f6200000e0000 */
[----:B------:R-:W-:Y:S01]  /*5ce0*/  IADD3 R168, -R181, 0x1, RZ ;  /* 0x00000001b5a87810 */ /* 0x000fe20007ffe1ff */
[----:B------:R-:W-:Y:S01]  /*5cf0*/  FMUL.FTZ R162, R171, UR4 ;  /* 0x00000004aba27c20 */ /* 0x000fe20008410000 */
[----:B------:R-:W-:Y:S01]  /*5d00*/  IMAD.U32 R152, RZ, RZ, UR7 ;  /* 0x00000007ff987e24 */ /* 0x000fe2000f8e00ff */
[----:B------:R-:W-:Y:S01]  /*5d10*/  PLOP3.LUT P2, PT, PT, PT, UP1, 0x40, 0x0 ;  /* 0x000000000000781c */ /* 0x000fe20003f4e818 */
[----:B------:R-:W0:Y:S02]  /*5d20*/  MUFU.TANH R188, R188 ;  /* 0x000000bc00bc7308 */ /* 0x000e240000002400 */
[----:B------:R-:W-:-:S05]  /*5d30*/  @!P1 VIADD R152, R152, 0x30840 ;  /* 0x0003084098989836 */ /* 0x000fca0000000000 */
[----:B------:R-:W-:Y:S01]  /*5d40*/  @!P1 PRMT R152, RZ, 0x654, R152 ;  /* 0x00000654ff989816 */ /* 0x000fe20000000098 */
        /* <DEDUP_REMOVED lines=9> */
[----:B------:R-:W1:Y:S01]  /*5de0*/  MUFU.TANH R180, R180 ;  /* 0x000000b400b47308 */ /* 0x000e620000002400 */
[----:B------:R-:W-:-:S02]  /*5df0*/  WARPGROUP.DEPBAR.LE gsb0, 0x0 ;  /* 0x00008000000079c5 */ /* 0x000fc40000010000 */
[----:B------:R-:W-:Y:S01]  /*5e00*/  FMUL.FTZ R185, R161, UR4 ;  /* 0x00000004a1b97c20 */ /* 0x000fe20008410000 */
[----:B------:R-:W-:Y:S01]  /*5e10*/  FMUL.FTZ R184, R160, UR4 ;  /* 0x00000004a0b87c20 */ /* 0x000fe20008410000 */
[----:B------:R-:W-:Y:S01]  /*5e20*/  FMUL.FTZ R161, R170, UR4 ;  /* 0x00000004aaa17c20 */ /* 0x000fe20008410000 */
[----:B------:R-:W-:Y:S01]  /*5e30*/  FMUL.FTZ R186, R164, UR4 ;  /* 0x00000004a4ba7c20 */ /* 0x000fe20008410000 */
[----:B------:R-:W-:Y:S01]  /*5e40*/  FMUL.FTZ R187, R165, UR4 ;  /* 0x00000004a5bb7c20 */ /* 0x000fe20008410000 */
[----:B------:R-:W-:Y:S01]  /*5e50*/  FMUL.FTZ R160, R167, UR4 ;  /* 0x00000004a7a07c20 */ /* 0x000fe20008410000 */
[----:B------:R-:W-:Y:S02]  /*5e60*/  IMAD R170, R17, -0x2, R168 ;  /* 0xfffffffe11aa7824 */ /* 0x000fe400078e02a8 */
[----:B------:R-:W-:Y:S01]  /*5e70*/  FMUL.FTZ R164, R174, UR4 ;  /* 0x00000004aea47c20 */ /* 0x000fe20008410000 */
[----:B------:R-:W-:Y:S01]  /*5e80*/  FMUL.FTZ R165, R178, UR4 ;  /* 0x00000004b2a57c20 */ /* 0x000fe20008410000 */
[----:B------:R-:W-:Y:S01]  /*5e90*/  FMUL.FTZ R167, R182, UR4 ;  /* 0x00000004b6a77c20 */ /* 0x000fe20008410000 */
[----:B------:R-:W-:Y:S01]  /*5ea0*/  FMUL.FTZ R168, R183, UR4 ;  /* 0x00000004b7a87c20 */ /* 0x000fe20008410000 */
[----:B------:R-:W2:Y:S01]  /*5eb0*/  MUFU.TANH R184, R184 ;  /* 0x000000b800b87308 */ /* 0x000ea20000002400 */
[----:B0-----:R-:W-:Y:S01]  /*5ec0*/  IMAD R170, R21, UR60, R170 ;  /* 0x0000003c15aa7c24 */ /* 0x001fe2000f8e02aa */
[----:B------:R0:W-:Y:S03]  /*5ed0*/  @!P1 SYNCS.ARRIVE.TRANS64.RED.A1T0 RZ, [R152+URZ], RZ ;  /* 0x000000ff98ff99a7 */ /* 0x0001e6000810043f */
[----:B-1----:R-:W-:-:S03]  /*5ee0*/  IMAD.IADD R170, R170, 0x1, -R155 ;  /* 0x00000001aaaa7824 */ /* 0x002fc600078e0a9b */
[----:B------:R-:W1:Y:S01]  /*5ef0*/  MUFU.TANH R185, R185 ;  /* 0x000000b900b97308 */ /* 0x000e620000002400 */
[C---:B------:R-:W-:Y:S02]  /*5f00*/  VIADD R182, R170.reuse, UR58 ;  /* 0x0000003aaab67c36 */ /* 0x040fe40008000000 */
[----:B------:R-:W-:Y:S02]  /*5f10*/  VIADD R198, R170, UR54 ;  /* 0x00000036aac67c36 */ /* 0x000fe40008000000 */
[--C-:B-----5:R-:W-:Y:S02]  /*5f20*/  IMAD.IADD R177, R182, 0x1, R153.reuse ;  /* 0x00000001b6b17824 */ /* 0x120fe400078e0299 */
[----:B------:R-:W-:Y:S01]  /*5f30*/  IMAD.IADD R178, R198, 0x1, R153 ;  /* 0x00000001c6b27824 */ /* 0x000fe200078e0299 */
[----:B------:R-:W0:Y:S08]  /*5f40*/  MUFU.TANH R186, R186 ;  /* 0x000000ba00ba7308 */ /* 0x000e300000002400 */
[----:B------:R-:W0:Y:S08]  /*5f50*/  MUFU.TANH R187, R187 ;  /* 0x000000bb00bb7308 */ /* 0x000e300000002400 */
[----:B------:R-:W0:Y:S08]  /*5f60*/  MUFU.TANH R160, R160 ;  /* 0x000000a000a07308 */ /* 0x000e300000002400 */
[----:B------:R-:W0:Y:S08]  /*5f70*/  MUFU.TANH R161, R161 ;  /* 0x000000a100a17308 */ /* 0x000e300000002400 */
[----:B------:R-:W0:Y:S08]  /*5f80*/  MUFU.TANH R164, R164 ;  /* 0x000000a400a47308 */ /* 0x000e300000002400 */
[----:B------:R-:W0:Y:S08]  /*5f90*/  MUFU.TANH R165, R165 ;  /* 0x000000a500a57308 */ /* 0x000e300000002400 */
[----:B------:R-:W0:Y:S08]  /*5fa0*/  MUFU.TANH R167, R167 ;  /* 0x000000a700a77308 */ /* 0x000e300000002400 */
[----:B------:R-:W0:Y:S01]  /*5fb0*/  MUFU.TANH R168, R168 ;  /* 0x000000a800a87308 */ /* 0x000e220000002400 */
[----:B-1234-:R-:W-:Y:S05]  /*5fc0*/  @P2 BRA `(.L_x_1191) ;  /* 0x00000000005c2947 */ /* 0x01efea0003800000 */
[----:B0-----:R-:W-:Y:S01]  /*5fd0*/  IMAD R152, R21, UR60, R153 ;  /* 0x0000003c15987c24 */ /* 0x001fe2000f8e0299 */
[----:B------:R-:W-:Y:S03]  /*5fe0*/  BSSY B0, `(.L_x_1192) ;  /* 0x0000011000007945 */ /* 0x000fe60003800000 */
[----:B------:R-:W-:-:S05]  /*5ff0*/  IMAD.IADD R170, R152, 0x1, -R155 ;  /* 0x0000000198aa7824 */ /* 0x000fca00078e0a9b */
[----:B------:R-:W-:-:S13]  /*6000*/  ISETP.GT.AND P2, PT, R170, -0x1, PT ;  /* 0xffffffffaa00780c */ /* 0x000fda0003f44270 */
[----:B------:R-:W-:Y:S05]  /*6010*/  @P2 BRA `(.L_x_1193) ;  /* 0x0000000000202947 */ /* 0x000fea0003800000 */
[----:B------:R-:W-:Y:S01]  /*6020*/  IMAD.U32 R172, RZ, RZ, UR51 ;  /* 0x00000033ffac7e24 */ /* 0x000fe2000f8e00ff */
[----:B------:R-:W-:-:S04]  /*6030*/  LOP3.LUT R171, RZ, R170, RZ, 0x33, !PT ;  /* 0x000000aaffab7212 */ /* 0x000fc800078e33ff */
[----:B------:R-:W-:-:S13]  /*6040*/  ISETP.NE.AND P2, PT, R172, 0x1, PT ;  /* 0x00000001ac00780c */ /* 0x000fda0003f45270 */
[----:B------:R-:W0:Y:S02]  /*6050*/  @P2 LDC.64 R152, c[0x0][0x9e8] ;  /* 0x00027a00ff982b82 */ /* 0x000e240000000a00 */
[----:B0-----:R-:W-:-:S05]  /*6060*/  @P2 IMAD.HI.U32 R152, R171, R152, RZ ;  /* 0x00000098ab982227 */ /* 0x001fca00078e00ff */
[----:B------:R-:W-:-:S04]  /*6070*/  @P2 SHF.R.U32.HI R171, RZ, R153, R152 ;  /* 0x00000099ffab2219 */ /* 0x000fc80000011698 */
[----:B------:R-:W-:Y:S01]  /*6080*/  LOP3.LUT R170, RZ, R171, RZ, 0x33, !PT ;  /* 0x000000abffaa7212 */ /* 0x000fe200078e33ff */
[----:B------:R-:W-:Y:S06]  /*6090*/  BRA `(.L_x_1194) ;  /* 0x0000000000147947 */ /* 0x000fec0003800000 */
.L_x_1193:
[----:B------:R-:W-:-:S05]  /*60a0*/  IMAD.U32 R172, RZ, RZ, UR51 ;  /* 0x00000033ffac7e24 */ /* 0x000fca000f8e00ff */
[----:B------:R-:W-:-:S13]  /*60b0*/  ISETP.NE.AND P2, PT, R172, 0x1, PT ;  /* 0x00000001ac00780c */ /* 0x000fda0003f45270 */
[----:B------:R-:W0:Y:S02]  /*60c0*/  @P2 LDC.64 R152, c[0x0][0x9e8] ;  /* 0x00027a00ff982b82 */ /* 0x000e240000000a00 */
[----:B0-----:R-:W-:-:S05]  /*60d0*/  @P2 IMAD.HI.U32 R152, R170, R152, RZ ;  /* 0x00000098aa982227 */ /* 0x001fca00078e00ff */
[----:B------:R-:W-:-:S07]  /*60e0*/  @P2 SHF.R.U32.HI R170, RZ, R153, R152 ;  /* 0x00000099ffaa2219 */ /* 0x000fce0000011698 */
.L_x_1194:
[----:B------:R-:W-:Y:S05]  /*60f0*/  BSYNC B0 ;  /* 0x0000000000007941 */ /* 0x000fea0003800000 */
.L_x_1192:
[----:B------:R-:W-:-:S04]  /*6100*/  IMAD R170, R170, R172, -R181 ;  /* 0x000000acaaaa7224 */ /* 0x000fc800078e0ab5 */
[----:B------:R-:W-:-:S05]  /*6110*/  IMAD R170, R17, -0x2, R170 ;  /* 0xfffffffe11aa7824 */ /* 0x000fca00078e02aa */
[----:B------:R-:W-:Y:S02]  /*6120*/  VIADDMNMX R177, R170, R172, R177, PT ;  /* 0x000000acaab17246 */ /* 0x000fe400038001b1 */
[----:B------:R-:W-:-:S07]  /*6130*/  VIMNMX R178, R178, R170, !PT ;  /* 0x000000aab2b27248 */ /* 0x000fce0007fe0100 */
.L_x_1191:
[----:B------:R-:W-:Y:S01]  /*6140*/  ISETP.GT.AND P2, PT, R20, -0x1, PT ;  /* 0xffffffff1400780c */ /* 0x000fe20003f44270 */
[----:B------:R-:W1:Y:S03]  /*6150*/  SHFL.IDX PT, R153, R169, 0x1, 0x1c1f ;  /* 0x003c1f00a9997f89 */ /* 0x000e6600000e0000 */
[C---:B------:R-:W-:Y:S02]  /*6160*/  ISETP.GT.AND P5, PT, R178.reuse, RZ, P2 ;  /* 0x000000ffb200720c */ /* 0x040fe400017a4270 */
[C---:B------:R-:W-:Y:S02]  /*6170*/  ISETP.GT.AND P4, PT, R178.reuse, 0x1, P2 ;  /* 0x00000001b200780c */ /* 0x040fe40001784270 */
[C---:B------:R-:W-:Y:S02]  /*6180*/  ISETP.GT.AND P6, PT, R178.reuse, 0x8, P2 ;  /* 0x00000008b200780c */ /* 0x040fe400017c4270 */
[----:B------:R-:W-:-:S02]  /*6190*/  ISETP.GT.AND P3, PT, R178, 0x9, P2 ;  /* 0x00000009b200780c */ /* 0x000fc40001764270 */
[C---:B------:R-:W-:Y:S02]  /*61a0*/  ISETP.LT.OR P5, PT, R177.reuse, 0x1, P5 ;  /* 0x00000001b100780c */ /* 0x040fe40002fa1670 */
[C---:B------:R-:W-:Y:S02]  /*61b0*/  ISETP.LT.OR P4, PT, R177.reuse, 0x2, P4 ;  /* 0x00000002b100780c */ /* 0x040fe40002781670 */
[C---:B------:R-:W-:Y:S02]  /*61c0*/  ISETP.LT.OR P6, PT, R177.reuse, 0x9, P6 ;  /* 0x00000009b100780c */ /* 0x040fe400037c1670 */
[----:B------:R-:W-:Y:S02]  /*61d0*/  ISETP.LT.OR P3, PT, R177, 0xa, P3 ;  /* 0x0000000ab100780c */ /* 0x000fe40001f61670 */
[----:B------:R-:W-:Y:S02]  /*61e0*/  FSEL R183, R188, -INF , !P5 ;  /* 0xff800000bcb77808 */ /* 0x000fe40006800000 */
[----:B------:R-:W-:-:S02]  /*61f0*/  ISETP.GT.AND P5, PT, R178, 0x10, P2 ;  /* 0x00000010b200780c */ /* 0x000fc400017a4270 */
[----:B------:R-:W-:Y:S01]  /*6200*/  FSEL R189, R189, -INF , !P4 ;  /* 0xff800000bdbd7808 */ /* 0x000fe20006000000 */
[----:B-1----:R-:W-:Y:S01]  /*6210*/  IMAD.IADD R182, R182, 0x1, R153 ;  /* 0x00000001b6b67824 */ /* 0x002fe200078e0299 */
[----:B------:R-:W-:Y:S02]  /*6220*/  FSEL R191, R191, -INF , !P6 ;  /* 0xff800000bfbf7808 */ /* 0x000fe40007000000 */
[----:B------:R-:W-:Y:S02]  /*6230*/  FSEL R190, R190, -INF , !P3 ;  /* 0xff800000bebe7808 */ /* 0x000fe40005800000 */
        /* <DEDUP_REMOVED lines=10> */
[----:B------:R-:W-:Y:S01]  /*62e0*/  IMAD.IADD R185, R198, 0x1, R153 ;  /* 0x00000001c6b97824 */ /* 0x000fe200078e0299 */
[----:B0-----:R-:W-:Y:S02]  /*62f0*/  FSEL R171, R186, -INF , !P6 ;  /* 0xff800000baab7808 */ /* 0x001fe40007000000 */
        /* <DEDUP_REMOVED lines=10> */
[----:B------:R-:W-:Y:S02]  /*63a0*/  FSEL R174, R193, -INF , !P4 ;  /* 0xff800000c1ae7808 */ /* 0x000fe40006000000 */
        /* <DEDUP_REMOVED lines=10> */
[----:B------:R-:W-:-:S02]  /*6450*/  PLOP3.LUT P5, PT, PT, PT, UP1, 0x40, 0x0 ;  /* 0x000000000000781c */ /* 0x000fc40003fae818 */
[----:B------:R-:W-:Y:S02]  /*6460*/  FSEL R178, R196, -INF , !P4 ;  /* 0xff800000c4b27808 */ /* 0x000fe40006000000 */
[----:B------:R-:W-:Y:S02]  /*6470*/  FSEL R179, R179, -INF , !P6 ;  /* 0xff800000b3b37808 */ /* 0x000fe40007000000 */
[----:B------:R-:W-:-:S07]  /*6480*/  FSEL R180, R180, -INF , !P3 ;  /* 0xff800000b4b47808 */ /* 0x000fce0005800000 */
[----:B------:R-:W-:Y:S05]  /*6490*/  @P5 BRA `(.L_x_1195) ;  /* 0x00000000005c5947 */ /* 0x000fea0003800000 */
[----:B------:R-:W-:Y:S01]  /*64a0*/  IMAD R152, R21, UR60, R153 ;  /* 0x0000003c15987c24 */ /* 0x000fe2000f8e0299 */
        /* <DEDUP_REMOVED lines=12> */
.L_x_1197:
[----:B------:R-:W-:-:S05]  /*6570*/  IMAD.U32 R193, RZ, RZ, UR51 ;  /* 0x00000033ffc17e24 */ /* 0x000fca000f8e00ff */
[----:B------:R-:W-:-:S13]  /*6580*/  ISETP.NE.AND P3, PT, R193, 0x1, PT ;  /* 0x00000001c100780c */ /* 0x000fda0003f65270 */
[----:B------:R-:W0:Y:S02]  /*6590*/  @P3 LDC.64 R152, c[0x0][0x9e8] ;  /* 0x00027a00ff983b82 */ /* 0x000e240000000a00 */
[----:B0-----:R-:W-:-:S05]  /*65a0*/  @P3 IMAD.HI.U32 R152, R184, R152, RZ ;  /* 0x00000098b8983227 */ /* 0x001fca00078e00ff */
[----:B------:R-:W-:-:S07]  /*65b0*/  @P3 SHF.R.U32.HI R184, RZ, R153, R152 ;  /* 0x00000099ffb83219 */ /* 0x000fce0000011698 */
.L_x_1198:
[----:B------:R-:W-:Y:S05]  /*65c0*/  BSYNC B0 ;  /* 0x0000000000007941 */ /* 0x000fea0003800000 */
.L_x_1196:
[----:B------:R-:W-:-:S04]  /*65d0*/  IMAD R184, R184, R193, -R181 ;  /* 0x000000c1b8b87224 */ /* 0x000fc800078e0ab5 */
[----:B------:R-:W-:-:S05]  /*65e0*/  IMAD R184, R17, -0x2, R184 ;  /* 0xfffffffe11b87824 */ /* 0x000fca00078e02b8 */
[----:B------:R-:W-:Y:S02]  /*65f0*/  VIADDMNMX R182, R184, R193, R182, PT ;  /* 0x000000c1b8b67246 */ /* 0x000fe400038001b6 */
[----:B------:R-:W-:-:S07]  /*6600*/  VIMNMX R185, R185, R184, !PT ;  /* 0x000000b8b9b97248 */ /* 0x000fce0007fe0100 */
.L_x_1195:
[----:B------:R-:W-:Y:S01]  /*6610*/  FMNMX.FTZ R152, R183, R4, !PT ;  /* 0x00000004b7987209 */ /* 0x000fe20007810000 */
[----:B------:R-:W-:Y:S01]  /*6620*/  UMOV UR6, UR55 ;  /* 0x0000003700067c82 */ /* 0x000fe20008000000 */
[----:B------:R-:W-:Y:S01]  /*6630*/  ISETP.GT.AND P4, PT, R185, RZ, P2 ;  /* 0x000000ffb900720c */ /* 0x000fe20001784270 */
[----:B------:R-:W-:Y:S01]  /*6640*/  UMOV UR36, UR39 ;  /* 0x0000002700247c82 */ /* 0x000fe20008000000 */
[----:B------:R-:W-:Y:S01]  /*6650*/  FMNMX.FTZ R152, R189, R152, !PT ;  /* 0x00000098bd987209 */ /* 0x000fe20007810000 */
[----:B------:R-:W-:Y:S01]  /*6660*/  UMOV UR37, UR5 ;  /* 0x0000000500257c82 */ /* 0x000fe20008000000 */
[----:B------:R-:W-:Y:S02]  /*6670*/  ISETP.GT.AND P3, PT, R185, 0x1, P2 ;  /* 0x00000001b900780c */ /* 0x000fe40001764270 */
[----:B------:R-:W-:Y:S02]  /*6680*/  FMNMX.FTZ R153, R191, R152, !PT ;  /* 0x00000098bf997209 */ /* 0x000fe40007810000 */
[----:B------:R-:W-:-:S02]  /*6690*/  ISETP.LT.OR P4, PT, R182, 0x1, P4 ;  /* 0x00000001b600780c */ /* 0x000fc40002781670 */
[----:B------:R-:W-:Y:S02]  /*66a0*/  FMNMX.FTZ R152, R190, R153, !PT ;  /* 0x00000099be987209 */ /* 0x000fe40007810000 */
[----:B------:R-:W-:Y:S02]  /*66b0*/  ISETP.GT.AND P5, PT, R185, 0x8, P2 ;  /* 0x00000008b900780c */ /* 0x000fe400017a4270 */
[----:B------:R-:W-:Y:S02]  /*66c0*/  FMNMX.FTZ R153, R169, R152, !PT ;  /* 0x00000098a9997209 */ /* 0x000fe40007810000 */
[----:B------:R-:W-:Y:S02]  /*66d0*/  ISETP.LT.OR P3, PT, R182, 0x2, P3 ;  /* 0x00000002b600780c */ /* 0x000fe40001f61670 */
[----:B------:R-:W-:Y:S02]  /*66e0*/  FMNMX.FTZ R152, R170, R153, !PT ;  /* 0x00000099aa987209 */ /* 0x000fe40007810000 */
[----:B------:R-:W-:-:S02]  /*66f0*/  FSEL R184, R0, -INF , !P4 ;  /* 0xff80000000b87808 */ /* 0x000fc40006000000 */
        /* <DEDUP_REMOVED lines=15> */
[----:B------:R-:W-:Y:S02]  /*67f0*/  FSEL R156, R156, -INF , !P6 ;  /* 0xff8000009c9c7808 */ /* 0x000fe40007000000 */
[----:B------:R-:W-:Y:S02]  /*6800*/  FMNMX.FTZ R153, R179, R152, !PT ;  /* 0x00000098b3997209 */ /* 0x000fe40007810000 */
[----:B------:R-:W-:-:S02]  /*6810*/  ISETP.LT.OR P3, PT, R182, 0x11, P3 ;  /* 0x00000011b600780c */ /* 0x000fc40001f61670 */
[----:B------:R-:W-:Y:S02]  /*6820*/  FMNMX.FTZ R153, R180, R153, !PT ;  /* 0x00000099b4997209 */ /* 0x000fe40007810000 */
[----:B------:R-:W-:Y:S02]  /*6830*/  ISETP.GT.AND P6, PT, R185, 0x18, P2 ;  /* 0x00000018b900780c */ /* 0x000fe400017c4270 */
[C---:B------:R-:W-:Y:S01]  /*6840*/  ISETP.LT.OR P5, PT, R182.reuse, 0x12, P5 ;  /* 0x00000012b600780c */ /* 0x040fe20002fa1670 */
[----:B------:R-:W0:Y:S01]  /*6850*/  SHFL.BFLY PT, R152, R153, 0x2, 0x1f ;  /* 0x0c401f0099987f89 */ /* 0x000e2200000e0000 */
[----:B------:R-:W-:Y:S02]  /*6860*/  FSEL R157, R157, -INF , !P3 ;  /* 0xff8000009d9d7808 */ /* 0x000fe40005800000 */
[----:B------:R-:W-:Y:S02]  /*6870*/  ISETP.GT.AND P4, PT, R185, 0x19, P2 ;  /* 0x00000019b900780c */ /* 0x000fe40001784270 */
[----:B------:R-:W-:-:S02]  /*6880*/  ISETP.LT.OR P6, PT, R182, 0x19, P6 ;  /* 0x00000019b600780c */ /* 0x000fc400037c1670 */
[----:B------:R-:W-:Y:S02]  /*6890*/  FSEL R158, R158, -INF , !P5 ;  /* 0xff8000009e9e7808 */ /* 0x000fe40006800000 */
[----:B------:R-:W-:Y:S02]  /*68a0*/  ISETP.GT.AND P3, PT, R185, 0x20, P2 ;  /* 0x00000020b900780c */ /* 0x000fe40001764270 */
[----:B------:R-:W-:Y:S02]  /*68b0*/  FSEL R159, R159, -INF , !P6 ;  /* 0xff8000009f9f7808 */ /* 0x000fe40007000000 */
[C---:B------:R-:W-:Y:S02]  /*68c0*/  ISETP.LT.OR P4, PT, R182.reuse, 0x1a, P4 ;  /* 0x0000001ab600780c */ /* 0x040fe40002781670 */
[----:B------:R-:W-:Y:S02]  /*68d0*/  ISETP.GT.AND P5, PT, R185, 0x21, P2 ;  /* 0x00000021b900780c */ /* 0x000fe400017a4270 */
[----:B------:R-:W-:-:S02]  /*68e0*/  ISETP.LT.OR P3, PT, R182, 0x21, P3 ;  /* 0x00000021b600780c */ /* 0x000fc40001f61670 */
[----:B------:R-:W-:Y:S02]  /*68f0*/  FSEL R160, R160, -INF , !P4 ;  /* 0xff800000a0a07808 */ /* 0x000fe40006000000 */
[----:B------:R-:W-:Y:S02]  /*6900*/  ISETP.GT.AND P6, PT, R185, 0x28, P2 ;  /* 0x00000028b900780c */ /* 0x000fe400017c4270 */
[----:B------:R-:W-:Y:S02]  /*6910*/  ISETP.LT.OR P5, PT, R182, 0x22, P5 ;  /* 0x00000022b600780c */ /* 0x000fe40002fa1670 */
[----:B0-----:R-:W-:Y:S02]  /*6920*/  FMNMX.FTZ R181, R153, R152, !PT ;  /* 0x0000009899b57209 */ /* 0x001fe40007810000 */
[----:B------:R-:W-:Y:S02]  /*6930*/  FMNMX.FTZ R153, R184, R3, !PT ;  /* 0x00000003b8997209 */ /* 0x000fe40007810000 */
[----:B------:R-:W-:Y:S01]  /*6940*/  FSEL R161, R161, -INF , !P3 ;  /* 0xff800000a1a17808 */ /* 0x000fe20005800000 */
[----:B------:R-:W0:Y:S01]  /*6950*/  SHFL.BFLY PT, R152, R181, 0x1, 0x1f ;  /* 0x0c201f00b5987f89 */ /* 0x000e2200000e0000 */
[----:B------:R-:W-:-:S02]  /*6960*/  FMNMX.FTZ R153, R2, R153, !PT ;  /* 0x0000009902997209 */ /* 0x000fc40007810000 */
[----:B------:R-:W-:Y:S02]  /*6970*/  ISETP.GT.AND P3, PT, R185, 0x29, P2 ;  /* 0x00000029b900780c */ /* 0x000fe40001764270 */
[----:B------:R-:W-:Y:S02]  /*6980*/  FMNMX.FTZ R153, R154, R153, !PT ;  /* 0x000000999a997209 */ /* 0x000fe40007810000 */
[----:B------:R-:W-:Y:S02]  /*6990*/  FSEL R162, R162, -INF , !P5 ;  /* 0xff800000a2a27808 */ /* 0x000fe40006800000 */
[----:B------:R-:W-:Y:S02]  /*69a0*/  FMNMX.FTZ R0, R156, R153, !PT ;  /* 0x000000999c007209 */ /* 0x000fe40007810000 */
[----:B------:R-:W-:Y:S02]  /*69b0*/  ISETP.LT.OR P6, PT, R182, 0x29, P6 ;  /* 0x00000029b600780c */ /* 0x000fe400037c1670 */
[----:B------:R-:W-:-:S02]  /*69c0*/  FMNMX.FTZ R153, R157, R0, !PT ;  /* 0x000000009d997209 */ /* 0x000fc40007810000 */
[----:B------:R-:W-:Y:S02]  /*69d0*/  ISETP.GT.AND P5, PT, R185, 0x30, P2 ;  /* 0x00000030b900780c */ /* 0x000fe400017a4270 */
[----:B------:R-:W-:Y:S02]  /*69e0*/  FMNMX.FTZ R186, R158, R153, !PT ;  /* 0x000000999eba7209 */ /* 0x000fe40007810000 */
[----:B------:R-:W-:Y:S02]  /*69f0*/  ISETP.LT.OR P3, PT, R182, 0x2a, P3 ;  /* 0x0000002ab600780c */ /* 0x000fe40001f61670 */
[----:B------:R-:W-:Y:S02]  /*6a00*/  FMNMX.FTZ R153, R159, R186, !PT ;  /* 0x000000ba9f997209 */ /* 0x000fe40007810000 */
[----:B------:R-:W-:Y:S02]  /*6a10*/  FSEL R164, R164, -INF , !P6 ;  /* 0xff800000a4a47808 */ /* 0x000fe40007000000 */
[----:B------:R-:W-:-:S02]  /*6a20*/  FMNMX.FTZ R186, R160, R153, !PT ;  /* 0x00000099a0ba7209 */ /* 0x000fc40007810000 */
[----:B0-----:R-:W-:Y:S02]  /*6a30*/  FMNMX.FTZ R152, R181, R152, !PT ;  /* 0x00000098b5987209 */ /* 0x001fe40007810000 */
[----:B------:R-:W-:Y:S02]  /*6a40*/  FMNMX.FTZ R181, R161, R186, !PT ;  /* 0x000000baa1b57209 */ /* 0x000fe40007810000 */
[----:B------:R-:W-:Y:S01]  /*6a50*/  ISETP.GT.AND P6, PT, R185, 0x31, P2 ;  /* 0x00000031b900780c */ /* 0x000fe200017c4270 */
[----:B------:R-:W-:Y:S01]  /*6a60*/  FMUL.FTZ R0, R152, UR6 ;  /* 0x0000000698007c20 */ /* 0x000fe20008410000 */
[----:B------:R-:W-:Y:S02]  /*6a70*/  FMNMX.FTZ R181, R162, R181, !PT ;  /* 0x000000b5a2b57209 */ /* 0x000fe40007810000 */
[----:B------:R-:W-:Y:S02]  /*6a80*/  FSEL R163, R163, -INF , !P3 ;  /* 0xff800000a3a37808 */ /* 0x000fe40005800000 */
[----:B------:R-:W-:-:S02]  /*6a90*/  ISETP.LT.OR P5, PT, R182, 0x31, P5 ;  /* 0x00000031b600780c */ /* 0x000fc40002fa1670 */
[----:B------:R-:W-:Y:S02]  /*6aa0*/  FMNMX.FTZ R186, R164, R181, !PT ;  /* 0x000000b5a4ba7209 */ /* 0x000fe40007810000 */
[----:B------:R-:W-:Y:S02]  /*6ab0*/  FSETP.NEU.FTZ.AND P4, PT, R152, -INF , PT ;  /* 0xff8000009800780b */ /* 0x000fe40003f9d000 */
[----:B------:R-:W-:Y:S02]  /*6ac0*/  ISETP.GT.AND P3, PT, R185, 0x38, P2 ;  /* 0x00000038b900780c */ /* 0x000fe40001764270 */
[----:B------:R-:W-:Y:S02]  /*6ad0*/  ISETP.LT.OR P6, PT, R182, 0x32, P6 ;  /* 0x00000032b600780c */ /* 0x000fe400037c1670 */
[----:B------:R-:W-:Y:S02]  /*6ae0*/  FSEL R165, R165, -INF , !P5 ;  /* 0xff800000a5a57808 */ /* 0x000fe40006800000 */
[----:B------:R-:W-:-:S02]  /*6af0*/  FMNMX.FTZ R186, R163, R186, !PT ;  /* 0x000000baa3ba7209 */ /* 0x000fc40007810000 */
[----:B------:R-:W-:Y:S02]  /*6b00*/  FSEL R0, R0, RZ, P4 ;  /* 0x000000ff00007208 */ /* 0x000fe40002000000 */
[----:B------:R-:W-:Y:S02]  /*6b10*/  ISETP.GT.AND P2, PT, R185, 0x39, P2 ;  /* 0x00000039b900780c */ /* 0x000fe40001744270 */
[----:B------:R-:W-:Y:S01]  /*6b20*/  ISETP.LT.OR P3, PT, R182, 0x39, P3 ;  /* 0x00000039b600780c */ /* 0x000fe20001f61670 */
[--C-:B------:R-:W-:Y:S01]  /*6b30*/  FFMA.FTZ R183, R183, UR6, -R0.reuse ;  /* 0x00000006b7b77c23 */ /* 0x100fe20008010800 */
[----:B------:R-:W-:Y:S01]  /*6b40*/  FSEL R166, R166, -INF , !P6 ;  /* 0xff800000a6a67808 */ /* 0x000fe20007000000 */
[--C-:B------:R-:W-:Y:S01]  /*6b50*/  FFMA.FTZ R192, R169, UR6, -R0.reuse ;  /* 0x00000006a9c07c23 */ /* 0x100fe20008010800 */
[----:B------:R-:W-:Y:S01]  /*6b60*/  FMNMX.FTZ R181, R165, R186, !PT ;  /* 0x000000baa5b57209 */ /* 0x000fe20007810000 */
[----:B------:R0:W-:Y:S01]  /*6b70*/  MUFU.EX2 R153, R183 ;  /* 0x000000b700997308 */ /* 0x0001e20000000800 */
[----:B------:R-:W-:Y:S01]  /*6b80*/  ISETP.LT.OR P2, PT, R182, 0x3a, P2 ;  /* 0x0000003ab600780c */ /* 0x000fe20001741670 */
[--C-:B------:R-:W-:Y:S01]  /*6b90*/  FFMA.FTZ R169, R170, UR6, -R0.reuse ;  /* 0x00000006aaa97c23 */ /* 0x100fe20008010800 */
[----:B------:R-:W-:Y:S01]  /*6ba0*/  FSEL R167, R167, -INF , !P3 ;  /* 0xff800000a7a77808 */ /* 0x000fe20005800000 */
[--C-:B------:R-:W-:Y:S01]  /*6bb0*/  FFMA.FTZ R190, R190, UR6, -R0.reuse ;  /* 0x00000006bebe7c23 */ /* 0x100fe20008010800 */
[----:B------:R-:W-:Y:S01]  /*6bc0*/  FMNMX.FTZ R182, R166, R181, !PT ;  /* 0x000000b5a6b67209 */ /* 0x000fe20007810000 */
[--C-:B------:R-:W-:Y:S01]  /*6bd0*/  FFMA.FTZ R186, R179, UR6, -R0.reuse ;  /* 0x00000006b3ba7c23 */ /* 0x100fe20008010800 */
[----:B------:R-:W-:Y:S01]  /*6be0*/  FSEL R168, R168, -INF , !P2 ;  /* 0xff800000a8a87808 */ /* 0x000fe20005000000 */
[--C-:B------:R-:W-:Y:S01]  /*6bf0*/  FFMA.FTZ R194, R171, UR6, -R0.reuse ;  /* 0x00000006abc27c23 */ /* 0x100fe20008010800 */
[----:B0-----:R-:W-:Y:S01]  /*6c00*/  FMNMX.FTZ R183, R167, R182, !PT ;  /* 0x000000b6a7b77209 */ /* 0x001fe20007810000 */
[----:B------:R0:W-:Y:S01]  /*6c10*/  MUFU.EX2 R181, R190 ;  /* 0x000000be00b57308 */ /* 0x0001e20000000800 */
[----:B------:R-:W-:Y:S01]  /*6c20*/  FSEL R179, R152, RZ, P4 ;  /* 0x000000ff98b37208 */ /* 0x000fe20002000000 */
[--C-:B------:R-:W-:Y:S01]  /*6c30*/  FFMA.FTZ R171, R172, UR6, -R0.reuse ;  /* 0x00000006acab7c23 */ /* 0x100fe20008010800 */
[----:B------:R-:W-:Y:S01]  /*6c40*/  FMNMX.FTZ R183, R168, R183, !PT ;  /* 0x000000b7a8b77209 */ /* 0x000fe20007810000 */
[--C-:B------:R-:W-:Y:S01]  /*6c50*/  FFMA.FTZ R188, R173, UR6, -R0.reuse ;  /* 0x00000006adbc7c23 */ /* 0x100fe20008010800 */
[--C-:B------:R-:W-:Y:S01]  /*6c60*/  FFMA.FTZ R172, R177, UR6, -R0.reuse ;  /* 0x00000006b1ac7c23 */ /* 0x100fe20008010800 */
[--C-:B------:R-:W-:Y:S01]  /*6c70*/  FFMA.FTZ R196, R189, UR6, -R0.reuse ;  /* 0x00000006bdc47c23 */ /* 0x100fe20008010800 */
[--C-:B------:R-:W-:Y:S01]  /*6c80*/  FFMA.FTZ R198, R191, UR6, -R0.reuse ;  /* 0x00000006bfc67c23 */ /* 0x100fe20008010800 */
[----:B------:R-:W1:Y:S01]  /*6c90*/  SHFL.BFLY PT, R170, R183, 0x2, 0x1f ;  /* 0x0c401f00b7aa7f89 */ /* 0x000e6200000e0000 */
[--C-:B0-----:R-:W-:Y:S01]  /*6ca0*/  FFMA.FTZ R190, R175, UR6, -R0.reuse ;  /* 0x00000006afbe7c23 */ /* 0x101fe20008010800 */
[--C-:B------:R-:W-:Y:S01]  /*6cb0*/  FFMA.FTZ R173, R174, UR6, -R0.reuse ;  /* 0x00000006aead7c23 */ /* 0x100fe20008010800 */
[--C-:B------:R-:W-:Y:S01]  /*6cc0*/  FFMA.FTZ R175, R176, UR6, -R0.reuse ;  /* 0x00000006b0af7c23 */ /* 0x100fe20008010800 */
[--C-:B------:R-:W-:Y:S01]  /*6cd0*/  FFMA.FTZ R177, R178, UR6, -R0.reuse ;  /* 0x00000006b2b17c23 */ /* 0x100fe20008010800 */
[----:B------:R-:W-:Y:S01]  /*6ce0*/  FFMA.FTZ R180, R180, UR6, -R0 ;  /* 0x00000006b4b47c23 */ /* 0x000fe20008010800 */
[----:B------:R-:W-:Y:S01]  /*6cf0*/  FADD.FTZ R0, -R179, R4 ;  /* 0x00000004b3007221 */ /* 0x000fe20000010100 */
[----:B------:R-:W-:Y:S03]  /*6d00*/  MUFU.EX2 R196, R196 ;  /* 0x000000c400c47308 */ /* 0x000fe60000000800 */
[----:B------:R-:W-:-:S05]  /*6d10*/  FMUL.FTZ R0, R0, UR6 ;  /* 0x0000000600007c20 */ /* 0x000fca0008410000 */
[----:B------:R-:W-:Y:S08]  /*6d20*/  MUFU.EX2 R198, R198 ;  /* 0x000000c600c67308 */ /* 0x000ff00000000800 */
[----:B------:R-:W0:Y:S01]  /*6d30*/  MUFU.EX2 R0, R0 ;  /* 0x0000000000007308 */ /* 0x000e220000000800 */
[----:B-1----:R-:W-:-:S05]  /*6d40*/  FMNMX.FTZ R170, R183, R170, !PT ;  /* 0x000000aab7aa7209 */ /* 0x002fca0007810000 */
[----:B------:R-:W1:Y:S02]  /*6d50*/  SHFL.BFLY PT, R183, R170, 0x1, 0x1f ;  /* 0x0c201f00aab77f89 */ /* 0x000e6400000e0000 */
[----:B------:R-:W2:Y:S08]  /*6d60*/  MUFU.EX2 R192, R192 ;  /* 0x000000c000c07308 */ /* 0x000eb00000000800 */
[----:B------:R-:W3:Y:S08]  /*6d70*/  MUFU.EX2 R169, R169 ;  /* 0x000000a900a97308 */ /* 0x000ef00000000800 */
[----:B------:R-:W-:Y:S01]  /*6d80*/  MUFU.EX2 R194, R194 ;  /* 0x000000c200c27308 */ /* 0x000fe20000000800 */
[----:B-1----:R-:W-:-:S07]  /*6d90*/  FMNMX.FTZ R170, R170, R183, !PT ;  /* 0x000000b7aaaa7209 */ /* 0x002fce0007810000 */
[----:B------:R-:W-:Y:S01]  /*6da0*/  MUFU.EX2 R171, R171 ;  /* 0x000000ab00ab7308 */ /* 0x000fe20000000800 */
[C---:B------:R-:W-:Y:S01]  /*6db0*/  FSETP.NEU.FTZ.AND P2, PT, R170.reuse, -INF , PT ;  /* 0xff800000aa00780b */ /* 0x040fe20003f5d000 */
[----:B------:R-:W-:-:S05]  /*6dc0*/  FMUL.FTZ R183, R170, UR6 ;  /* 0x00000006aab77c20 */ /* 0x000fca0008410000 */
[----:B------:R-:W-:Y:S01]  /*6dd0*/  FSEL R183, R183, RZ, P2 ;  /* 0x000000ffb7b77208 */ /* 0x000fe20001000000 */
[----:B------:R-:W-:Y:S04]  /*6de0*/  MUFU.EX2 R188, R188 ;  /* 0x000000bc00bc7308 */ /* 0x000fe80000000800 */
[--C-:B------:R-:W-:Y:S01]  /*6df0*/  FFMA.FTZ R4, R2, UR6, -R183.reuse ;  /* 0x0000000602047c23 */ /* 0x100fe200080108b7 */
[----:B------:R-:W-:Y:S01]  /*6e00*/  FSEL R2, R170, RZ, P2 ;  /* 0x000000ffaa027208 */ /* 0x000fe20001000000 */
[--C-:B------:R-:W-:Y:S01]  /*6e10*/  FFMA.FTZ R197, R184, UR6, -R183.reuse ;  /* 0x00000006b8c57c23 */ /* 0x100fe200080108b7 */
[--C-:B------:R-:W-:Y:S01]  /*6e20*/  FFMA.FTZ R199, R154, UR6, -R183.reuse ;  /* 0x000000069ac77c23 */ /* 0x100fe200080108b7 */
[--C-:B------:R-:W-:Y:S01]  /*6e30*/  FFMA.FTZ R154, R156, UR6, -R183.reuse ;  /* 0x000000069c9a7c23 */ /* 0x100fe200080108b7 */
[----:B------:R-:W-:Y:S01]  /*6e40*/  FFMA.FTZ R193, R157, UR6, -R183 ;  /* 0x000000069dc17c23 */ /* 0x000fe200080108b7 */
[----:B------:R-:W-:Y:S01]  /*6e50*/  FADD.FTZ R2, -R2, R3 ;  /* 0x0000000302027221 */ /* 0x000fe20000010100 */
[----:B------:R-:W-:Y:S01]  /*6e60*/  MUFU.EX2 R4, R4 ;  /* 0x0000000400047308 */ /* 0x000fe20000000800 */
[----:B0-----:R-:W-:Y:S01]  /*6e70*/  FFMA.FTZ R3, R0, R16, R153 ;  /* 0x0000001000037223 */ /* 0x001fe20000010099 */
[--C-:B------:R-:W-:Y:S01]  /*6e80*/  FFMA.FTZ R156, R158, UR6, -R183.reuse ;  /* 0x000000069e9c7c23 */ /* 0x100fe200080108b7 */
[----:B------:R-:W-:Y:S01]  /*6e90*/  FMUL.FTZ R2, R2, UR6 ;  /* 0x0000000602027c20 */ /* 0x000fe20008410000 */
[----:B------:R-:W-:Y:S01]  /*6ea0*/  FFMA.FTZ R195, R159, UR6, -R183 ;  /* 0x000000069fc37c23 */ /* 0x000fe200080108b7 */
[----:B------:R-:W-:Y:S01]  /*6eb0*/  FADD.FTZ R3, R196, R3 ;  /* 0x00000003c4037221 */ /* 0x000fe20000010000 */
[--C-:B------:R-:W-:Y:S01]  /*6ec0*/  FFMA.FTZ R158, R160, UR6, -R183.reuse ;  /* 0x00000006a09e7c23 */ /* 0x100fe200080108b7 */
[----:B------:R-:W-:Y:S01]  /*6ed0*/  FFMA.FTZ R160, R162, UR6, -R183 ;  /* 0x00000006a2a07c23 */ /* 0x000fe200080108b7 */
[----:B------:R-:W-:Y:S01]  /*6ee0*/  MUFU.EX2 R197, R197 ;  /* 0x000000c500c57308 */ /* 0x000fe20000000800 */
[----:B------:R-:W-:Y:S01]  /*6ef0*/  FADD.FTZ R16, R198, R3 ;  /* 0x00000003c6107221 */ /* 0x000fe20000010000 */
[--C-:B------:R-:W-:Y:S01]  /*6f00*/  FFMA.FTZ R189, R161, UR6, -R183.reuse ;  /* 0x00000006a1bd7c23 */ /* 0x100fe200080108b7 */
[--C-:B------:R-:W-:Y:S01]  /*6f10*/  FFMA.FTZ R191, R164, UR6, -R183.reuse ;  /* 0x00000006a4bf7c23 */ /* 0x100fe200080108b7 */
[--C-:B------:R-:W-:Y:S01]  /*6f20*/  FFMA.FTZ R185, R165, UR6, -R183.reuse ;  /* 0x00000006a5b97c23 */ /* 0x100fe200080108b7 */
[----:B------:R-:W-:Y:S01]  /*6f30*/  FADD.FTZ R3, R181, R16 ;  /* 0x00000010b5037221 */ /* 0x000fe20000010000 */
[--C-:B------:R-:W-:Y:S01]  /*6f40*/  FFMA.FTZ R166, R166, UR6, -R183.reuse ;  /* 0x00000006a6a67c23 */ /* 0x100fe200080108b7 */
[----:B------:R-:W-:Y:S01]  /*6f50*/  FFMA.FTZ R167, R167, UR6, -R183 ;  /* 0x00000006a7a77c23 */ /* 0x000fe200080108b7 */
[----:B------:R-:W0:Y:S01]  /*6f60*/  MUFU.EX2 R2, R2 ;  /* 0x0000000200027308 */ /* 0x000e220000000800 */
[----:B--2---:R-:W-:Y:S01]  /*6f70*/  FADD.FTZ R162, R192, R3 ;  /* 0x00000003c0a27221 */ /* 0x004fe20000010000 */
[----:B------:R-:W-:Y:S01]  /*6f80*/  FFMA.FTZ R168, R168, UR6, -R183 ;  /* 0x00000006a8a87c23 */ /* 0x000fe200080108b7 */
[----:B------:R-:W-:Y:S01]  /*6f90*/  IMAD.U32 R157, RZ, RZ, UR14 ;  /* 0x0000000eff9d7e24 */ /* 0x000fe2000f8e00ff */
[C---:B------:R-:W-:Y:S01]  /*6fa0*/  ISETP.GT.AND P2, PT, R20.reuse, UR50, PT ;  /* 0x0000003214007c0c */ /* 0x040fe2000bf44270 */
[----:B------:R-:W-:Y:S01]  /*6fb0*/  VIADD R20, R20, 0xffffffff ;  /* 0xffffffff14147836 */ /* 0x000fe20000000000 */
[----:B------:R-:W-:Y:S01]  /*6fc0*/  F2FP.F16.F32.PACK_AB R196, R196, R153 ;  /* 0x00000099c4c4723e */ /* 0x000fe200000000ff */
[----:B------:R-:W-:Y:S01]  /*6fd0*/  @!P1 VIADD R157, R157, 0x30860 ;  /* 0x000308609d9d9836 */ /* 0x000fe20000000000 */
[----:B------:R-:W1:Y:S01]  /*6fe0*/  MUFU.EX2 R199, R199 ;  /* 0x000000c700c77308 */ /* 0x000e620000000800 */
[----:B------:R-:W-:-:S02]  /*6ff0*/  F2FP.F16.F32.PACK_AB R198, R181, R198 ;  /* 0x000000c6b5c6723e */ /* 0x000fc400000000ff */
[----:B---3--:R-:W-:Y:S02]  /*7000*/  F2FP.F16.F32.PACK_AB R192, R169, R192 ;  /* 0x000000c0a9c0723e */ /* 0x008fe400000000ff */
[----:B------:R-:W-:-:S03]  /*7010*/  @!P1 PRMT R157, RZ, 0x654, R157 ;  /* 0x00000654ff9d9816 */ /* 0x000fc6000000009d */
[----:B------:R-:W2:Y:S01]  /*7020*/  MUFU.EX2 R154, R154 ;  /* 0x0000009a009a7308 */ /* 0x000ea20000000800 */
[----:B0-----:R-:W-:Y:S01]  /*7030*/  FFMA.FTZ R5, R2, R5, R197 ;  /* 0x0000000502057223 */ /* 0x001fe200000100c5 */
[----:B------:R0:W-:Y:S01]  /*7040*/  @!P1 SYNCS.ARRIVE.TRANS64.RED.A1T0 RZ, [R157+URZ], RZ ;  /* 0x000000ff9dff99a7 */ /* 0x0001e2000810043f */
[C---:B------:R-:W-:Y:S02]  /*7050*/  F2FP.F16.F32.PACK_AB R197, R4.reuse, R197 ;  /* 0x000000c504c5723e */ /* 0x040fe400000000ff */
[----:B------:R-:W-:Y:S01]  /*7060*/  FADD.FTZ R16, R4, R5 ;  /* 0x0000000504107221 */ /* 0x000fe20000010000 */
[----:B------:R-:W-:Y:S01]  /*7070*/  FADD.FTZ R5, R169, R162 ;  /* 0x000000a2a9057221 */ /* 0x000fe20000010000 */
[----:B------:R-:W-:Y:S01]  /*7080*/  FFMA.FTZ R162, R163, UR6, -R183 ;  /* 0x00000006a3a27c23 */ /* 0x000fe200080108b7 */
[----:B------:R-:W3:Y:S01]  /*7090*/  MUFU.EX2 R193, R193 ;  /* 0x000000c100c17308 */ /* 0x000ee20000000800 */
[----:B-1----:R-:W-:Y:S01]  /*70a0*/  FADD.FTZ R3, R199, R16 ;  /* 0x00000010c7037221 */ /* 0x002fe20000010000 */
[----:B------:R-:W-:Y:S01]  /*70b0*/  FADD.FTZ R164, R194, R5 ;  /* 0x00000005c2a47221 */ /* 0x000fe20000010000 */
[----:B------:R-:W-:Y:S01]  /*70c0*/  F2FP.F16.F32.PACK_AB R194, R171, R194 ;  /* 0x000000c2abc2723e */ /* 0x000fe200000000ff */
[----:B------:R-:W-:-:S02]  /*70d0*/  IMAD.MOV.U32 R4, RZ, RZ, R152 ;  /* 0x000000ffff047224 */ /* 0x000fc400078e0098 */
[----:B------:R-:W-:Y:S02]  /*70e0*/  FADD.FTZ R5, R171, R164 ;  /* 0x000000a4ab057221 */ /* 0x000fe40000010000 */
[----:B------:R-:W1:Y:S01]  /*70f0*/  MUFU.EX2 R156, R156 ;  /* 0x0000009c009c7308 */ /* 0x000e620000000800 */
[----:B--2---:R-:W-:Y:S01]  /*7100*/  FADD.FTZ R16, R154, R3 ;  /* 0x000000039a107221 */ /* 0x004fe20000010000 */
[----:B------:R-:W-:Y:S01]  /*7110*/  FADD.FTZ R164, R188, R5 ;  /* 0x00000005bca47221 */ /* 0x000fe20000010000 */
[----:B------:R-:W-:-:S05]  /*7120*/  F2FP.F16.F32.PACK_AB R199, R154, R199 ;  /* 0x000000c79ac7723e */ /* 0x000fca00000000ff */
[----:B------:R-:W2:Y:S01]  /*7130*/  MUFU.EX2 R195, R195 ;  /* 0x000000c300c37308 */ /* 0x000ea20000000800 */
[----:B---3--:R-:W-:-:S07]  /*7140*/  FADD.FTZ R3, R193, R16 ;  /* 0x00000010c1037221 */ /* 0x008fce0000010000 */
[----:B------:R-:W3:Y:S01]  /*7150*/  MUFU.EX2 R173, R173 ;  /* 0x000000ad00ad7308 */ /* 0x000ee20000000800 */
[C---:B-1----:R-:W-:Y:S01]  /*7160*/  FADD.FTZ R16, R156.reuse, R3 ;  /* 0x000000039c107221 */ /* 0x042fe20000010000 */
[----:B------:R-:W-:-:S06]  /*7170*/  F2FP.F16.F32.PACK_AB R193, R156, R193 ;  /* 0x000000c19cc1723e */ /* 0x000fcc00000000ff */
[----:B------:R-:W1:Y:S01]  /*7180*/  MUFU.EX2 R158, R158 ;  /* 0x0000009e009e7308 */ /* 0x000e620000000800 */
[----:B--2---:R-:W-:-:S07]  /*7190*/  FADD.FTZ R3, R195, R16 ;  /* 0x00000010c3037221 */ /* 0x004fce0000010000 */
[----:B------:R-:W2:Y:S01]  /*71a0*/  MUFU.EX2 R190, R190 ;  /* 0x000000be00be7308 */ /* 0x000ea20000000800 */
[C---:B---3--:R-:W-:Y:S01]  /*71b0*/  FADD.FTZ R5, R173.reuse, R164 ;  /* 0x000000a4ad057221 */ /* 0x048fe20000010000 */
[----:B------:R-:W-:-:S06]  /*71c0*/  F2FP.F16.F32.PACK_AB R188, R173, R188 ;  /* 0x000000bcadbc723e */ /* 0x000fcc00000000ff */
[----:B------:R-:W3:Y:S01]  /*71d0*/  MUFU.EX2 R189, R189 ;  /* 0x000000bd00bd7308 */ /* 0x000ee20000000800 */
[C---:B-1----:R-:W-:Y:S01]  /*71e0*/  FADD.FTZ R16, R158.reuse, R3 ;  /* 0x000000039e107221 */ /* 0x042fe20000010000 */
[----:B------:R-:W-:-:S06]  /*71f0*/  F2FP.F16.F32.PACK_AB R195, R158, R195 ;  /* 0x000000c39ec3723e */ /* 0x000fcc00000000ff */
[----:B------:R-:W1:Y:S01]  /*7200*/  MUFU.EX2 R175, R175 ;  /* 0x000000af00af7308 */ /* 0x000e620000000800 */
[----:B--2---:R-:W-:-:S07]  /*7210*/  FADD.FTZ R164, R190, R5 ;  /* 0x00000005bea47221 */ /* 0x004fce0000010000 */
[----:B------:R-:W2:Y:S01]  /*7220*/  MUFU.EX2 R160, R160 ;  /* 0x000000a000a07308 */ /* 0x000ea20000000800 */
[----:B---3--:R-:W-:-:S07]  /*7230*/  FADD.FTZ R3, R189, R16 ;  /* 0x00000010bd037221 */ /* 0x008fce0000010000 */
[----:B------:R-:W3:Y:S01]  /*7240*/  MUFU.EX2 R172, R172 ;  /* 0x000000ac00ac7308 */ /* 0x000ee20000000800 */
[C---:B-1----:R-:W-:Y:S01]  /*7250*/  FADD.FTZ R5, R175.reuse, R164 ;  /* 0x000000a4af057221 */ /* 0x042fe20000010000 */
[----:B------:R-:W-:-:S06]  /*7260*/  F2FP.F16.F32.PACK_AB R190, R175, R190 ;  /* 0x000000beafbe723e */ /* 0x000fcc00000000ff */
[----:B------:R-:W1:Y:S01]  /*7270*/  MUFU.EX2 R191, R191 ;  /* 0x000000bf00bf7308 */ /* 0x000e620000000800 */
[C---:B--2---:R-:W-:Y:S01]  /*7280*/  FADD.FTZ R16, R160.reuse, R3 ;  /* 0x00000003a0107221 */ /* 0x044fe20000010000 */
[----:B------:R-:W-:-:S06]  /*7290*/  F2FP.F16.F32.PACK_AB R189, R160, R189 ;  /* 0x000000bda0bd723e */ /* 0x000fcc00000000ff */
[----:B------:R-:W2:Y:S01]  /*72a0*/  MUFU.EX2 R177, R177 ;  /* 0x000000b100b17308 */ /* 0x000ea20000000800 */
[----:B---3--:R-:W-:-:S07]  /*72b0*/  FADD.FTZ R164, R172, R5 ;  /* 0x00000005aca47221 */ /* 0x008fce0000010000 */
[----:B------:R-:W3:Y:S01]  /*72c0*/  MUFU.EX2 R162, R162 ;  /* 0x000000a200a27308 */ /* 0x000ee20000000800 */
[----:B-1----:R-:W-:-:S07]  /*72d0*/  FADD.FTZ R3, R191, R16 ;  /* 0x00000010bf037221 */ /* 0x002fce0000010000 */
[----:B------:R-:W1:Y:S01]  /*72e0*/  MUFU.EX2 R185, R185 ;  /* 0x000000b900b97308 */ /* 0x000e620000000800 */
[C---:B--2---:R-:W-:Y:S01]  /*72f0*/  FADD.FTZ R5, R177.reuse, R164 ;  /* 0x000000a4b1057221 */ /* 0x044fe20000010000 */
[----:B------:R-:W-:-:S06]  /*7300*/  F2FP.F16.F32.PACK_AB R184, R177, R172 ;  /* 0x000000acb1b8723e */ /* 0x000fcc00000000ff */
[----:B------:R-:W2:Y:S01]  /*7310*/  MUFU.EX2 R166, R166 ;  /* 0x000000a600a67308 */ /* 0x000ea20000000800 */
[C---:B---3--:R-:W-:Y:S01]  /*7320*/  FADD.FTZ R164, R162.reuse, R3 ;  /* 0x00000003a2a47221 */ /* 0x048fe20000010000 */
[----:B------:R-:W-:Y:S01]  /*7330*/  F2FP.F16.F32.PACK_AB R191, R162, R191 ;  /* 0x000000bfa2bf723e */ /* 0x000fe200000000ff */
[----:B------:R-:W-:-:S05]  /*7340*/  IMAD.MOV.U32 R3, RZ, RZ, R170 ;  /* 0x000000ffff037224 */ /* 0x000fca00078e00aa */
[----:B------:R-:W3:Y:S01]  /*7350*/  MUFU.EX2 R186, R186 ;  /* 0x000000ba00ba7308 */ /* 0x000ee20000000800 */
[----:B-1----:R-:W-:-:S07]  /*7360*/  FADD.FTZ R164, R185, R164 ;  /* 0x000000a4b9a47221 */ /* 0x002fce0000010000 */
[----:B------:R-:W1:Y:S01]  /*7370*/  MUFU.EX2 R167, R167 ;  /* 0x000000a700a77308 */ /* 0x000e620000000800 */
[C---:B--2---:R-:W-:Y:S01]  /*7380*/  FADD.FTZ R164, R166.reuse, R164 ;  /* 0x000000a4a6a47221 */ /* 0x044fe20000010000 */
[----:B------:R-:W-:-:S06]  /*7390*/  F2FP.F16.F32.PACK_AB R185, R166, R185 ;  /* 0x000000b9a6b9723e */ /* 0x000fcc00000000ff */
[----:B------:R-:W2:Y:S01]  /*73a0*/  MUFU.EX2 R179, R180 ;  /* 0x000000b400b37308 */ /* 0x000ea20000000800 */
[----:B---3--:R-:W-:-:S07]  /*73b0*/  FADD.FTZ R16, R186, R5 ;  /* 0x00000005ba107221 */ /* 0x008fce0000010000 */
[----:B------:R-:W3:Y:S01]  /*73c0*/  MUFU.EX2 R168, R168 ;  /* 0x000000a800a87308 */ /* 0x000ee20000000800 */
[----:B-1----:R-:W-:Y:S01]  /*73d0*/  FADD.FTZ R164, R167, R164 ;  /* 0x000000a4a7a47221 */ /* 0x002fe20000010000 */
[C---:B--2---:R-:W-:Y:S01]  /*73e0*/  FADD.FTZ R16, R179.reuse, R16 ;  /* 0x00000010b3107221 */ /* 0x044fe20000010000 */
[----:B------:R-:W-:Y:S02]  /*73f0*/  F2FP.F16.F32.PACK_AB R186, R179, R186 ;  /* 0x000000bab3ba723e */ /* 0x000fe400000000ff */
[C---:B---3--:R-:W-:Y:S01]  /*7400*/  FADD.FTZ R5, R168.reuse, R164 ;  /* 0x000000a4a8057221 */ /* 0x048fe20000010000 */
[----:B------:R-:W-:Y:S01]  /*7410*/  F2FP.F16.F32.PACK_AB R187, R168, R167 ;  /* 0x000000a7a8bb723e */ /* 0x000fe200000000ff */
[----:B0-----:R-:W-:Y:S06]  /*7420*/  @P2 BRA `(.L_x_1199) ;  /* 0xffffffd4002c2947 */ /* 0x001fec000383ffff */
[----:B------:R-:W-:Y:S01]  /*7430*/  IMAD.MOV.U32 R3, RZ, RZ, R170 ;  /* 0x000000ffff037224 */ /* 0x000fe200078e00aa */
[----:B------:R-:W-:Y:S01]  /*7440*/  UMOV UR37, UR5 ;  /* 0x0000000500257c82 */ /* 0x000fe20008000000 */
[----:B------:R-:W-:Y:S01]  /*7450*/  IMAD.MOV.U32 R4, RZ, RZ, R152 ;  /* 0x000000ffff047224 */ /* 0x000fe200078e0098 */
[----:B------:R-:W-:-:S06]  /*7460*/  UMOV UR36, UR39 ;  /* 0x0000002700247c82 */ /* 0x000fcc0008000000 */
.L_x_1182:
[----:B------:R-:W0:Y:S01]  /*7470*/  LDC R152, c[0x0][0x448] ;  /* 0x00011200ff987b82 */ /* 0x000e220000000800 */
[----:B------:R-:W-:Y:S01]  /*7480*/  UIADD3 UR4, UR61, 0x7f, URZ ;  /* 0x0000007f3d047890 */ /* 0x000fe2000fffe03f */
[----:B------:R-:W-:-:S05]  /*7490*/  IADD3 R156, -R155, 0x1, RZ ;  /* 0x000000019b9c7810 */ /* 0x000fca0007ffe1ff */
[----:B------:R-:W-:Y:S01]  /*74a0*/  IMAD R21, R21, UR60, R156 ;  /* 0x0000003c15157c24 */ /* 0x000fe2000f8e029c */
[----:B------:R-:W1:Y:S01]  /*74b0*/  LDC R157, c[0x0][0x9e4] ;  /* 0x00027900ff9d7b82 */ /* 0x000e620000000800 */
[----:B0-----:R-:W-:Y:S02]  /*74c0*/  ISETP.NE.AND P5, PT, R152, 0x1, PT ;  /* 0x000000019800780c */ /* 0x001fe40003fa5270 */
[----:B-1----:R-:W-:-:S11]  /*74d0*/  ISETP.GE.AND P6, PT, R157, 0x1, PT ;  /* 0x000000019d00780c */ /* 0x002fd60003fc6270 */
[----:B------:R-:W0:Y:S08]  /*74e0*/  @P5 LDC R152, c[0x0][0x44c] ;  /* 0x00011300ff985b82 */ /* 0x000e300000000800 */
[----:B------:R-:W1:Y:S01]  /*74f0*/  @P5 LDC R154, c[0x0][0x450] ;  /* 0x00011400ff9a5b82 */ /* 0x000e620000000800 */
[----:B0-----:R-:W-:-:S04]  /*7500*/  @P5 IMAD.HI.U32 R153, R152, UR4, RZ ;  /* 0x0000000498995c27 */ /* 0x001fc8000f8e00ff */
[----:B------:R-:W-:Y:S01]  /*7510*/  IMAD.U32 R152, RZ, RZ, UR4 ;  /* 0x00000004ff987e24 */ /* 0x000fe2000f8e00ff */
[----:B------:R-:W-:Y:S01]  /*7520*/  ULDC UR4, c[0x0][0x9dc] ;  /* 0x0002770000047ab9 */ /* 0x000fe20000000800 */
[----:B-1----:R-:W-:-:S05]  /*7530*/  @P5 SHF.R.U32.HI R152, RZ, R154, R153 ;  /* 0x0000009aff985219 */ /* 0x002fca0000011699 */
[----:B------:R-:W-:-:S04]  /*7540*/  IMAD.IADD R152, R21, 0x1, R152 ;  /* 0x0000000115987824 */ /* 0x000fc800078e0298 */
[----:B------:R-:W-:Y:S01]  /*7550*/  VIADD R21, R152, -UR4 ;  /* 0x8000000498157c36 */ /* 0x000fe20008000000 */
[----:B------:R-:W-:Y:S06]  /*7560*/  @!P6 BRA `(.L_x_1200) ;  /* 0x00000000003ce947 */ /* 0x000fec0003800000 */
[----:B------:R-:W-:-:S13]  /*7570*/  ISETP.GT.AND P2, PT, R152, -0x1, PT ;  /* 0xffffffff9800780c */ /* 0x000fda0003f44270 */
[----:B------:R-:W-:Y:S05]  /*7580*/  @P2 BRA `(.L_x_1201) ;  /* 0x00000000001c2947 */ /* 0x000fea0003800000 */
[----:B------:R-:W-:Y:S02]  /*7590*/  ISETP.NE.AND P2, PT, R157, 0x1, PT ;  /* 0x000000019d00780c */ /* 0x000fe40003f45270 */
[----:B------:R-:W-:-:S11]  /*75a0*/  LOP3.LUT R153, RZ, R152, RZ, 0x33, !PT ;  /* 0x00000098ff997212 */ /* 0x000fd600078e33ff */
[----:B------:R-:W0:Y:S02]  /*75b0*/  @P2 LDC.64 R154, c[0x0][0x9e8] ;  /* 0x00027a00ff9a2b82 */ /* 0x000e240000000a00 */
[----:B0-----:R-:W-:-:S05]  /*75c0*/  @P2 IMAD.HI.U32 R152, R153, R154, RZ ;  /* 0x0000009a99982227 */ /* 0x001fca00078e00ff */
[----:B------:R-:W-:-:S04]  /*75d0*/  @P2 SHF.R.U32.HI R153, RZ, R155, R152 ;  /* 0x0000009bff992219 */ /* 0x000fc80000011698 */
[----:B------:R-:W-:Y:S01]  /*75e0*/  LOP3.LUT R152, RZ, R153, RZ, 0x33, !PT ;  /* 0x00000099ff987212 */ /* 0x000fe200078e33ff */
[----:B------:R-:W-:Y:S06]  /*75f0*/  BRA `(.L_x_1202) ;  /* 0x0000000000107947 */ /* 0x000fec0003800000 */
.L_x_1201:
[----:B------:R-:W-:-:S13]  /*7600*/  ISETP.NE.AND P2, PT, R157, 0x1, PT ;  /* 0x000000019d00780c */ /* 0x000fda0003f45270 */
[----:B------:R-:W0:Y:S02]  /*7610*/  @P2 LDC.64 R154, c[0x0][0x9e8] ;  /* 0x00027a00ff9a2b82 */ /* 0x000e240000000a00 */
[----:B0-----:R-:W-:-:S05]  /*7620*/  @P2 IMAD.HI.U32 R154, R152, R154, RZ ;  /* 0x0000009a989a2227 */ /* 0x001fca00078e00ff */
[----:B------:R-:W-:-:S07]  /*7630*/  @P2 SHF.R.U32.HI R152, RZ, R155, R154 ;  /* 0x0000009bff982219 */ /* 0x000fce000001169a */
.L_x_1202:
[----:B------:R-:W-:-:S05]  /*7640*/  IMAD R152, R152, R157, RZ ;  /* 0x0000009d98987224 */ /* 0x000fca00078e02ff */
[----:B------:R-:W-:-:S07]  /*7650*/  VIMNMX R21, R21, R152, !PT ;  /* 0x0000009815157248 */ /* 0x000fce0007fe0100 */
.L_x_1200:
[----:B------:R-:W-:Y:S01]  /*7660*/  VIADD R21, R21, 0x3f ;  /* 0x0000003f15157836 */ /* 0x000fe20000000000 */
[----:B------:R-:W-:-:S04]  /*7670*/  R2UR UR4, R23 ;  /* 0x00000000170472ca */ /* 0x000fc800000e0000 */
[----:B------:R-:W-:-:S04]  /*7680*/  SHF.R.S32.HI R152, RZ, 0x1f, R21 ;  /* 0x0000001fff987819 */ /* 0x000fc80000011415 */
[----:B------:R-:W-:-:S04]  /*7690*/  LEA.HI R152, R152, R21, RZ, 0x6 ;  /* 0x0000001598987211 */ /* 0x000fc800078f30ff */
[----:B------:R-:W-:-:S04]  /*76a0*/  SHF.R.S32.HI R21, RZ, 0x6, R152 ;  /* 0x00000006ff157819 */ /* 0x000fc80000011498 */
[----:B------:R-:W-:-:S04]  /*76b0*/  VIMNMX R21, R21, UR4, !PT ;  /* 0x0000000415157c48 */ /* 0x000fc8000ffe0100 */
[----:B------:R-:W-:-:S13]  /*76c0*/  ISETP.GE.AND P2, PT, R20, R21, PT ;  /* 0x000000151400720c */ /* 0x000fda0003f46270 */
[----:B------:R-:W-:Y:S05]  /*76d0*/  @!P2 BRA `(.L_x_1203) ;  /* 0x000000200038a947 */ /* 0x000fea0003800000 */
[----:B------:R-:W-:Y:S01]  /*76e0*/  IMAD.MOV.U32 R220, RZ, RZ, R3 ;  /* 0x000000ffffdc7224 */ /* 0x000fe200078e0003 */
[----:B------:R-:W-:Y:S01]  /*76f0*/  UMOV UR7, UR36 ;  /* 0x0000002400077c82 */ /* 0x000fe20008000000 */
[----:B------:R-:W-:Y:S01]  /*7700*/  IMAD.MOV.U32 R207, RZ, RZ, R4 ;  /* 0x000000ffffcf7224 */ /* 0x000fe200078e0004 */
[----:B------:R-:W-:Y:S01]  /*7710*/  UMOV UR4, UR37 ;  /* 0x0000002500047c82 */ /* 0x000fe20008000000 */
[----:B------:R-:W-:Y:S01]  /*7720*/  ULDC UR5, c[0x0][0x9d8] ;  /* 0x0002760000057ab9 */ /* 0x000fe20000000800 */
[----:B------:R-:W-:-:S05]  /*7730*/  ULDC UR39, c[0x0][0x988] ;  /* 0x0002620000277ab9 */ /* 0x000fca0000000800 */
.L_x_1212:
[----:B------:R-:W-:-:S04]  /*7740*/  UIADD3 UR37, UR4, 0x1, URZ ;  /* 0x0000000104257890 */ /* 0x000fc8000fffe03f */
[----:B------:R-:W-:-:S04]  /*7750*/  UISETP.NE.AND UP0, UPT, UR37, 0x2, UPT ;  /* 0x000000022500788c */ /* 0x000fc8000bf05270 */
[----:B------:R-:W-:Y:S02]  /*7760*/  USEL UR36, URZ, 0x1, UP0 ;  /* 0x000000013f247887 */ /* 0x000fe40008000000 */
[----:B------:R-:W-:Y:S02]  /*7770*/  USEL UR37, UR37, URZ, UP0 ;  /* 0x0000003f25257287 */ /* 0x000fe40008000000 */
[----:B------:R-:W-:Y:S01]  /*7780*/  ULOP3.LUT UR36, UR7, UR36, URZ, 0x3c, !UPT ;  /* 0x0000002407247292 */ /* 0x000fe2000f8e3c3f */
[----:B------:R-:W-:Y:S11]  /*7790*/  @!P0 BRA `(.L_x_1204) ;  /* 0x0000000000048947 */ /* 0x000ff60003800000 */
[----:B------:R-:W-:Y:S01]  /*77a0*/  BPT.TRAP 0x1 ;  /* 0x000000040000795c */ /* 0x000fe20000300000 */
.L_x_1204:
[----:B------:R-:W-:Y:S01]  /*77b0*/  ULEA UR6, UR37, UR38, 0x3 ;  /* 0x0000002625067291 */ /* 0x000fe2000f8e183f */
[----:B------:R-:W-:-:S05]  /*77c0*/  IMAD.U32 R3, RZ, RZ, UR36 ;  /* 0x00000024ff037e24 */ /* 0x000fca000f8e00ff */
[----:B------:R-:W-:-:S04]  /*77d0*/  SHF.L.U32 R3, R3, 0x1f, RZ ;  /* 0x0000001f03037819 */ /* 0x000fc800000006ff */
[----:B------:R0:W1:Y:S01]  /*77e0*/  SYNCS.PHASECHK.TRANS64.TRYWAIT P2, [UR6+0x30830], R3 ;  /* 0x03083003ff0075a7 */ /* 0x0000620008040146 */
[----:B------:R-:W-:Y:S05]  /*77f0*/  @!P0 BRA `(.L_x_1205) ;  /* 0x0000000000048947 */ /* 0x000fea0003800000 */
[----:B------:R-:W-:Y:S01]  /*7800*/  BPT.TRAP 0x1 ;  /* 0x000000040000795c */ /* 0x000fe20000300000 */
.L_x_1205:
[----:B-1----:R-:W-:Y:S05]  /*7810*/  @P2 BRA `(.L_x_1206) ;  /* 0x0000000000082947 */ /* 0x002fea0003800000 */
[----:B------:R-:W1:Y:S02]  /*7820*/  SYNCS.PHASECHK.TRANS64.TRYWAIT P2, [UR6+0x30830], R3 ;  /* 0x03083003ff0075a7 */ /* 0x000e640008040146 */
[----:B-1----:R-:W-:Y:S05]  /*7830*/  @!P2 BRA `(.L_x_1207) ;  /* 0x000000e400d0a947 */ /* 0x002fea0003800000 */
.L_x_1206:
[----:B------:R-:W-:Y:S01]  /*7840*/  R2UR UR6, R18 ;  /* 0x00000000120672ca */ /* 0x000fe200000e0000 */
[----:B------:R-:W-:Y:S01]  /*7850*/  WARPGROUP.ARRIVE ;  /* 0x00000000000079c5 */ /* 0x000fe20000000000 */
        /* <DEDUP_REMOVED lines=179> */
[----:B------:R-:W-:Y:S01]  /*8390*/  UMOV UR44, UR56 ;  /* 0x00000038002c7c82 */ /* 0x000fe20008000000 */
[----:B------:R-:W-:Y:S01]  /*83a0*/  UMOV UR45, UR57 ;  /* 0x00000039002d7c82 */ /* 0x000fe20008000000 */
[----:B------:R-:W-:Y:S01]  /*83b0*/  UMOV UR47, 0x40000040 ;  /* 0x40000040002f7882 */ /* 0x000fe20000000000 */
        /* <DEDUP_REMOVED lines=44> */
.L_x_1208:
[----:B------:R-:W-:Y:S01]  /*8680*/  ULEA UR14, UR4, UR38, 0x3 ;  /* 0x00000026040e7291 */ /* 0x000fe2000f8e183f */
[----:B------:R-:W-:-:S05]  /*8690*/  IMAD.U32 R0, RZ, RZ, UR7 ;  /* 0x00000007ff007e24 */ /* 0x000fca000f8e00ff */
[----:B------:R-:W-:-:S04]  /*86a0*/  SHF.L.U32 R0, R0, 0x1f, RZ ;  /* 0x0000001f00007819 */ /* 0x000fc800000006ff */
[----:B------:R2:W3:Y:S01]  /*86b0*/  SYNCS.PHASECHK.TRANS64.TRYWAIT P2, [UR14+0x30850], R0 ;  /* 0x03085000ff0075a7 */ /* 0x0004e2000804014e */
[----:B------:R-:W-:Y:S05]  /*86c0*/  @!P0 BRA `(.L_x_1209) ;  /* 0x0000000000048947 */ /* 0x000fea0003800000 */
[----:B------:R-:W-:Y:S01]  /*86d0*/  BPT.TRAP 0x1 ;  /* 0x000000040000795c */ /* 0x000fe20000300000 */
.L_x_1209:
[----:B---3--:R-:W-:Y:S05]  /*86e0*/  @P2 BRA `(.L_x_1210) ;  /* 0x0000000000082947 */ /* 0x008fea0003800000 */
[----:B------:R-:W3:Y:S02]  /*86f0*/  SYNCS.PHASECHK.TRANS64.TRYWAIT P2, [UR14+0x30850], R0 ;  /* 0x03085000ff0075a7 */ /* 0x000ee4000804014e */
[----:B---3--:R-:W-:Y:S05]  /*8700*/  @!P2 BRA `(.L_x_1211) ;  /* 0x000000d80034a947 */ /* 0x008fea0003800000 */
.L_x_1210:
[----:B------:R-:W-:Y:S01]  /*8710*/  UIADD3 UR6, UR38, 0x400, URZ ;  /* 0x0000040026067890 */ /* 0x000fe2000fffe03f */
[----:B------:R-:W-:Y:S01]  /*8720*/  WARPGROUP.ARRIVE ;  /* 0x00000000000079c5 */ /* 0x000fe20000000000 */
[----:B------:R-:W-:Y:S01]  /*8730*/  UMOV UR7, 0x40000040 ;  /* 0x4000004000077882 */ /* 0x000fe20000000000 */
[----:B------:R-:W-:Y:S01]  /*8740*/  FMUL.FTZ R2, R152, UR5 ;  /* 0x0000000598027c20 */ /* 0x000fe20008410000 */
[----:B------:R-:W-:Y:S01]  /*8750*/  USHF.R.U32.HI UR6, URZ, 0x4, UR6 ;  /* 0x000000043f067899 */ /* 0x000fe20008011606 */
[----:B01----:R-:W-:Y:S01]  /*8760*/  FMUL.FTZ R3, R153, UR5 ;  /* 0x0000000599037c20 */ /* 0x003fe20008410000 */
[----:B------:R-:W-:Y:S01]  /*8770*/  FMUL.FTZ R152, R155, UR5 ;  /* 0x000000059b987c20 */ /* 0x000fe20008410000 */
[----:B------:R-:W-:Y:S01]  /*8780*/  FMUL.FTZ R155, R156, UR5 ;  /* 0x000000059c9b7c20 */ /* 0x000fe20008410000 */
[----:B------:R-:W-:Y:S01]  /*8790*/  ULOP3.LUT UR6, UR6, 0x3fff, URZ, 0xc0, !UPT ;  /* 0x00003fff06067892 */ /* 0x000fe2000f8ec03f */
[----:B------:R-:W2:Y:S01]  /*87a0*/  MUFU.TANH R2, R2 ;  /* 0x0000000200027308 */ /* 0x000ea20000002400 */
[----:B------:R-:W-:Y:S01]  /*87b0*/  FMUL.FTZ R157, R157, UR5 ;  /* 0x000000059d9d7c20 */ /* 0x000fe20008410000 */
[----:B------:R-:W-:Y:S01]  /*87c0*/  FMUL.FTZ R161, R161, UR5 ;  /* 0x00000005a1a17c20 */ /* 0x000fe20008410000 */
[----:B------:R-:W-:Y:S01]  /*87d0*/  ULOP3.LUT UR6, UR6, 0x2000000, URZ, 0xfc, !UPT ;  /* 0x0200000006067892 */ /* 0x000fe2000f8efc3f */
[----:B------:R-:W-:Y:S01]  /*87e0*/  FMUL.FTZ R156, R159, UR5 ;  /* 0x000000059f9c7c20 */ /* 0x000fe20008410000 */
[----:B------:R-:W-:Y:S01]  /*87f0*/  FMUL.FTZ R159, R164, UR5 ;  /* 0x00000005a49f7c20 */ /* 0x000fe20008410000 */
[----:B------:R-:W-:Y:S01]  /*8800*/  FMUL.FTZ R164, R173, UR5 ;  /* 0x00000005ada47c20 */ /* 0x000fe20008410000 */
[----:B------:R-:W-:Y:S01]  /*8810*/  ULEA UR4, UR4, UR6, 0xb ;  /* 0x0000000604047291 */ /* 0x000fe2000f8e583f */
[----:B------:R-:W0:Y:S01]  /*8820*/  MUFU.TANH R3, R3 ;  /* 0x0000000300037308 */ /* 0x000e220000002400 */
[----:B------:R-:W-:Y:S01]  /*8830*/  FMUL.FTZ R153, R154, UR5 ;  /* 0x000000059a997c20 */ /* 0x000fe20008410000 */
[----:B------:R-:W-:Y:S01]  /*8840*/  FMUL.FTZ R154, R158, UR5 ;  /* 0x000000059e9a7c20 */ /* 0x000fe20008410000 */
[----:B------:R-:W-:Y:S01]  /*8850*/  FMUL.FTZ R158, R172, UR5 ;  /* 0x00000005ac9e7c20 */ /* 0x000fe20008410000 */
[----:B------:R-:W-:Y:S01]  /*8860*/  FMUL.FTZ R172, R181, UR5 ;  /* 0x00000005b5ac7c20 */ /* 0x000fe20008410000 */
[----:B------:R-:W-:Y:S01]  /*8870*/  UIADD3 UR10, UR4, 0x180, URZ ;  /* 0x00000180040a7890 */ /* 0x000fe2000fffe03f */
[----:B------:R-:W-:Y:S01]  /*8880*/  FMUL.FTZ R162, R162, UR5 ;  /* 0x00000005a2a27c20 */ /* 0x000fe20008410000 */
[----:B------:R-:W-:Y:S01]  /*8890*/  UMOV UR6, UR4 ;  /* 0x0000000400067c82 */ /* 0x000fe20008000000 */
[----:B------:R-:W1:Y:S01]  /*88a0*/  MUFU.TANH R155, R155 ;  /* 0x0000009b009b7308 */ /* 0x000e620000002400 */
[----:B------:R-:W-:Y:S01]  /*88b0*/  HGMMA.64x256x16.F32 R24, R196, gdesc[UR4].tnspB, R24, gsb0 ;  /* 0x43e00004c4187df0 */ /* 0x000fe20008000818 */
[----:B------:R-:W-:Y:S01]  /*88c0*/  UIADD3 UR6, UR4, 0x80, URZ ;  /* 0x0000008004067890 */ /* 0x000fe2000fffe03f */
[----:B--2---:R-:W-:Y:S01]  /*88d0*/  FMNMX.FTZ R0, R2, R207, !PT ;  /* 0x000000cf02007209 */ /* 0x004fe20007810000 */
[----:B------:R-:W-:Y:S01]  /*88e0*/  UMOV UR7, 0x40000040 ;  /* 0x4000004000077882 */ /* 0x000fe20000000000 */
[----:B------:R-:W-:Y:S01]  /*88f0*/  UMOV UR11, 0x40000040 ;  /* 0x40000040000b7882 */ /* 0x000fe20000000000 */
[----:B------:R-:W-:Y:S01]  /*8900*/  FMUL.FTZ R163, R163, UR5 ;  /* 0x00000005a3a37c20 */ /* 0x000fe20008410000 */
[----:B------:R-:W-:Y:S01]  /*8910*/  FMUL.FTZ R166, R166, UR5 ;  /* 0x00000005a6a67c20 */ /* 0x000fe20008410000 */
[----:B------:R-:W2:Y:S01]  /*8920*/  MUFU.TANH R157, R157 ;  /* 0x0000009d009d7308 */ /* 0x000ea20000002400 */
[----:B0-----:R-:W-:Y:S01]  /*8930*/  FMNMX.FTZ R0, R3, R0, !PT ;  /* 0x0000000003007209 */ /* 0x001fe20007810000 */
[----:B------:R-:W-:Y:S01]  /*8940*/  FMUL.FTZ R167, R167, UR5 ;  /* 0x00000005a7a77c20 */ /* 0x000fe20008410000 */
[----:B------:R-:W-:Y:S01]  /*8950*/  FMUL.FTZ R170, R170, UR5 ;  /* 0x00000005aaaa7c20 */ /* 0x000fe20008410000 */
[----:B------:R-:W-:Y:S01]  /*8960*/  FMUL.FTZ R171, R171, UR5 ;  /* 0x00000005abab7c20 */ /* 0x000fe20008410000 */
[----:B------:R-:W-:Y:S01]  /*8970*/  FMUL.FTZ R174, R174, UR5 ;  /* 0x00000005aeae7c20 */ /* 0x000fe20008410000 */
[----:B------:R-:W-:Y:S01]  /*8980*/  FMUL.FTZ R175, R175, UR5 ;  /* 0x00000005afaf7c20 */ /* 0x000fe20008410000 */
[C---:B------:R-:W-:Y:S01]  /*8990*/  ISETP.GT.AND P2, PT, R20.reuse, R21, PT ;  /* 0x000000151400720c */ /* 0x040fe20003f44270 */
[----:B------:R-:W-:Y:S01]  /*89a0*/  MUFU.TANH R161, R161 ;  /* 0x000000a100a17308 */ /* 0x000fe20000002400 */
[----:B-1----:R-:W-:Y:S01]  /*89b0*/  FMNMX.FTZ R0, R155, R0, !PT ;  /* 0x000000009b007209 */ /* 0x002fe20007810000 */
[----:B------:R-:W-:-:S06]  /*89c0*/  VIADD R20, R20, 0xffffffff ;  /* 0xffffffff14147836 */ /* 0x000fcc0000000000 */
[----:B------:R-:W-:Y:S01]  /*89d0*/  MUFU.TANH R159, R159 ;  /* 0x0000009f009f7308 */ /* 0x000fe20000002400 */
[----:B--2---:R-:W-:-:S07]  /*89e0*/  FMNMX.FTZ R173, R157, R0, !PT ;  /* 0x000000009dad7209 */ /* 0x004fce0007810000 */
        /* <DEDUP_REMOVED lines=18> */
[----:B------:R-:W-:Y:S01]  /*8b10*/  UIADD3 UR6, UR4, 0x100, URZ ;  /* 0x0000010004067890 */ /* 0x000fe2000fffe03f */
[----:B------:R-:W-:Y:S02]  /*8b20*/  UMOV UR7, 0x40000040 ;  /* 0x4000004000077882 */ /* 0x000fe40000000000 */
[----:B------:R-:W-:Y:S01]  /*8b30*/  UMOV UR4, UR37 ;  /* 0x0000002500047c82 */ /* 0x000fe20008000000 */
[----:B------:R-:W-:Y:S02]  /*8b40*/  WARPGROUP.DEPBAR.LE gsb0, 0x0 ;  /* 0x00008000000079c5 */ /* 0x000fe40000010000 */
[----:B------:R-:W-:Y:S01]  /*8b50*/  WARPGROUP.ARRIVE ;  /* 0x00000000000079c5 */ /* 0x000fe20000000000 */
[----:B------:R-:W-:Y:S01]  /*8b60*/  FMUL.FTZ R192, R160, UR5 ;  /* 0x00000005a0c07c20 */ /* 0x000fe20008410000 */
[----:B------:R-:W-:Y:S01]  /*8b70*/  FMUL.FTZ R193, R165, UR5 ;  /* 0x00000005a5c17c20 */ /* 0x000fe20008410000 */
[----:B------:R-:W-:Y:S01]  /*8b80*/  FMUL.FTZ R160, R168, UR5 ;  /* 0x00000005a8a07c20 */ /* 0x000fe20008410000 */
[----:B------:R-:W-:Y:S01]  /*8b90*/  FMUL.FTZ R165, R169, UR5 ;  /* 0x00000005a9a57c20 */ /* 0x000fe20008410000 */
[----:B------:R-:W-:-:S15]  /*8ba0*/  FMUL.FTZ R169, R176, UR5 ;  /* 0x00000005b0a97c20 */ /* 0x000fde0008410000 */
[----:B------:R-:W-:-:S01]  /*8bb0*/  NOP ;  /* 0x0000000000007918 */ /* 0x000fc20000000000 */
[----:B------:R-:W-:Y:S01]  /*8bc0*/  HGMMA.64x256x16.F32 R24, R188, gdesc[UR4].tnspB, R24, gsb0 ;  /* 0x43e00004bc187df0 */ /* 0x000fe20008000818 */
[----:B------:R-:W0:Y:S01]  /*8bd0*/  MUFU.TANH R192, R192 ;  /* 0x000000c000c07308 */ /* 0x000e220000002400 */
[----:B------:R-:W-:Y:S01]  /*8be0*/  FMUL.FTZ R168, R177, UR5 ;  /* 0x00000005b1a87c20 */ /* 0x000fe20008410000 */
[----:B------:R-:W-:Y:S01]  /*8bf0*/  FMUL.FTZ R176, R178, UR5 ;  /* 0x00000005b2b07c20 */ /* 0x000fe20008410000 */
[----:B------:R-:W-:Y:S01]  /*8c00*/  FMUL.FTZ R178, R182, UR5 ;  /* 0x00000005b6b27c20 */ /* 0x000fe20008410000 */
[----:B------:R-:W-:Y:S01]  /*8c10*/  UMOV UR6, UR39 ;  /* 0x0000002700067c82 */ /* 0x000fe20008000000 */
[----:B------:R-:W-:-:S03]  /*8c20*/  UMOV UR7, UR36 ;  /* 0x0000002400077c82 */ /* 0x000fc60008000000 */
[----:B------:R-:W1:Y:S08]  /*8c30*/  MUFU.TANH R193, R193 ;  /* 0x000000c100c17308 */ /* 0x000e700000002400 */
[----:B------:R-:W2:Y:S01]  /*8c40*/  MUFU.TANH R160, R160 ;  /* 0x000000a000a07308 */ /* 0x000ea20000002400 */
[----:B0-----:R-:W-:Y:S01]  /*8c50*/  FMNMX.FTZ R0, R192, R173, !PT ;  /* 0x000000adc0007209 */ /* 0x001fe20007810000 */
[----:B------:R-:W-:-:S03]  /*8c60*/  FMUL.FTZ R173, R180, UR5 ;  /* 0x00000005b4ad7c20 */ /* 0x000fc60008410000 */
[----:B------:R-:W-:-:S03]  /*8c70*/  FMNMX.FTZ R0, R161, R0, !PT ;  /* 0x00000000a1007209 */ /* 0x000fc60007810000 */
[----:B------:R-:W0:Y:S01]  /*8c80*/  MUFU.TANH R165, R165 ;  /* 0x000000a500a57308 */ /* 0x000e220000002400 */
[----:B------:R-:W-:-:S04]  /*8c90*/  FMNMX.FTZ R0, R159, R0, !PT ;  /* 0x000000009f007209 */ /* 0x000fc80007810000 */
[----:B-1----:R-:W-:-:S03]  /*8ca0*/  FMNMX.FTZ R177, R193, R0, !PT ;  /* 0x00000000c1b17209 */ /* 0x002fc60007810000 */
[----:B------:R-:W1:Y:S01]  /*8cb0*/  MUFU.TANH R169, R169 ;  /* 0x000000a900a97308 */ /* 0x000e620000002400 */
[----:B--2---:R-:W-:-:S07]  /*8cc0*/  FMNMX.FTZ R0, R160, R177, !PT ;  /* 0x000000b1a0007209 */ /* 0x004fce0007810000 */
[----:B------:R-:W2:Y:S01]  /*8cd0*/  MUFU.TANH R168, R168 ;  /* 0x000000a800a87308 */ /* 0x000ea20000002400 */
[----:B0-----:R-:W-:-:S04]  /*8ce0*/  FMNMX.FTZ R177, R165, R0, !PT ;  /* 0x00000000a5b17209 */ /* 0x001fc80007810000 */
[----:B------:R-:W-:-:S03]  /*8cf0*/  FMNMX.FTZ R177, R158, R177, !PT ;  /* 0x000000b19eb17209 */ /* 0x000fc60007810000 */
[----:B------:R-:W0:Y:S01]  /*8d00*/  MUFU.TANH R173, R173 ;  /* 0x000000ad00ad7308 */ /* 0x000e220000002400 */
[----:B------:R-:W-:-:S04]  /*8d10*/  FMNMX.FTZ R0, R164, R177, !PT ;  /* 0x000000b1a4007209 */ /* 0x000fc80007810000 */
[----:B-1----:R-:W-:-:S03]  /*8d20*/  FMNMX.FTZ R177, R169, R0, !PT ;  /* 0x00000000a9b17209 */ /* 0x002fc60007810000 */
[----:B------:R-:W1:Y:S01]  /*8d30*/  MUFU.TANH R176, R176 ;  /* 0x000000b000b07308 */ /* 0x000e620000002400 */
[----:B--2---:R-:W-:-:S07]  /*8d40*/  FMNMX.FTZ R0, R168, R177, !PT ;  /* 0x000000b1a8007209 */ /* 0x004fce0007810000 */
[----:B------:R-:W-:Y:S01]  /*8d50*/  MUFU.TANH R178, R178 ;  /* 0x000000b200b27308 */ /* 0x000fe20000002400 */
[----:B0-----:R-:W-:-:S04]  /*8d60*/  FMNMX.FTZ R177, R173, R0, !PT ;  /* 0x00000000adb17209 */ /* 0x001fc80007810000 */
[----:B------:R-:W-:-:S05]  /*8d70*/  FMNMX.FTZ R177, R172, R177, !PT ;  /* 0x000000b1acb17209 */ /* 0x000fca0007810000 */
[----:B------:R-:W0:Y:S02]  /*8d80*/  SHFL.BFLY PT, R0, R177, 0x2, 0x1f ;  /* 0x0c401f00b1007f89 */ /* 0x000e2400000e0000 */
[----:B0-----:R-:W-:Y:S01]  /*8d90*/  FMNMX.FTZ R0, R177, R0, !PT ;  /* 0x00000000b1007209 */ /* 0x001fe20007810000 */
[----:B------:R-:W-:Y:S01]  /*8da0*/  FMUL.FTZ R177, R179, UR5 ;  /* 0x00000005b3b17c20 */ /* 0x000fe20008410000 */
[----:B------:R-:W-:-:S04]  /*8db0*/  FMNMX.FTZ R179, R153, R220, !PT ;  /* 0x000000dc99b37209 */ /* 0x000fc80007810000 */
[----:B------:R-:W-:Y:S01]  /*8dc0*/  FMNMX.FTZ R179, R152, R179, !PT ;  /* 0x000000b398b37209 */ /* 0x000fe20007810000 */
[----:B------:R-:W0:Y:S03]  /*8dd0*/  MUFU.TANH R177, R177 ;  /* 0x000000b100b17308 */ /* 0x000e260000002400 */
[----:B------:R-:W-:-:S04]  /*8de0*/  FMNMX.FTZ R179, R154, R179, !PT ;  /* 0x000000b39ab37209 */ /* 0x000fc80007810000 */
[----:B------:R-:W-:Y:S01]  /*8df0*/  FMNMX.FTZ R181, R156, R179, !PT ;  /* 0x000000b39cb57209 */ /* 0x000fe20007810000 */
[----:B------:R-:W-:-:S06]  /*8e00*/  FMUL.FTZ R179, R183, UR5 ;  /* 0x00000005b7b37c20 */ /* 0x000fcc0008410000 */
[----:B------:R-:W2:Y:S01]  /*8e10*/  MUFU.TANH R179, R179 ;  /* 0x000000b300b37308 */ /* 0x000ea20000002400 */
[----:B------:R-:W-:Y:S02]  /*8e20*/  WARPGROUP.DEPBAR.LE gsb0, 0x0 ;  /* 0x00008000000079c5 */ /* 0x000fe40000010000 */
[----:B------:R-:W-:Y:S01]  /*8e30*/  WARPGROUP.ARRIVE ;  /* 0x00000000000079c5 */ /* 0x000fe20000000000 */
[----:B------:R-:W3:Y:S05]  /*8e40*/  SHFL.BFLY PT, R189, R0, 0x1, 0x1f ;  /* 0x0c201f0000bd7f89 */ /* 0x000eea00000e0000 */
[----:B------:R-:W-:Y:S01]  /*8e50*/  HGMMA.64x256x16.F32 R24, R184, gdesc[UR8].tnspB, R24, gsb0 ;  /* 0x43e00008b8187df0 */ /* 0x000fe20008000818 */
[----:B---3--:R-:W-:-:S02]  /*8e60*/  FMNMX.FTZ R4, R0, R189, !PT ;  /* 0x000000bd00047209 */ /* 0x008fc40007810000 */
[----:B------:R-:W-:-:S03]  /*8e70*/  FMNMX.FTZ R0, R162, R181, !PT ;  /* 0x000000b5a2007209 */ /* 0x000fc60007810000 */
[----:B------:R-:W-:Y:S01]  /*8e80*/  FADD.FTZ R180, -R4, R207 ;  /* 0x000000cf04b47221 */ /* 0x000fe20000010100 */
[----:B------:R-:W-:Y:S01]  /*8e90*/  FMNMX.FTZ R181, R163, R0, !PT ;  /* 0x00000000a3b57209 */ /* 0x000fe20007810000 */
[----:B------:R-:W-:Y:S02]  /*8ea0*/  IMAD.MOV.U32 R207, RZ, RZ, R4 ;  /* 0x000000ffffcf7224 */ /* 0x000fe400078e0004 */
[----:B------:R-:W-:Y:S01]  /*8eb0*/  FMUL.FTZ R0, R180, UR6 ;  /* 0x00000006b4007c20 */ /* 0x000fe20008410000 */
[----:B------:R-:W-:Y:S01]  /*8ec0*/  FMNMX.FTZ R182, R166, R181, !PT ;  /* 0x000000b5a6b67209 */ /* 0x000fe20007810000 */
[----:B------:R-:W-:-:S03]  /*8ed0*/  FMUL.FTZ R180, R4, UR6 ;  /* 0x0000000604b47c20 */ /* 0x000fc60008410000 */
[----:B------:R-:W-:Y:S01]  /*8ee0*/  FMNMX.FTZ R181, R167, R182, !PT ;  /* 0x000000b6a7b57209 */ /* 0x000fe20007810000 */
[--C-:B------:R-:W-:Y:S01]  /*8ef0*/  FFMA.FTZ R182, R2, UR6, -R180.reuse ;  /* 0x0000000602b67c23 */ /* 0x100fe200080108b4 */
[--C-:B------:R-:W-:Y:S01]  /*8f00*/  FFMA.FTZ R196, R3, UR6, -R180.reuse ;  /* 0x0000000603c47c23 */ /* 0x100fe200080108b4 */
[----:B------:R-:W-:Y:S01]  /*8f10*/  MUFU.EX2 R0, R0 ;  /* 0x0000000000007308 */ /* 0x000fe20000000800 */
[----:B------:R-:W-:Y:S01]  /*8f20*/  FMNMX.FTZ R2, R170, R181, !PT ;  /* 0x000000b5aa027209 */ /* 0x000fe20007810000 */
[--C-:B------:R-:W-:Y:S01]  /*8f30*/  FFMA.FTZ R198, R155, UR6, -R180.reuse ;  /* 0x000000069bc67c23 */ /* 0x100fe200080108b4 */
[--C-:B------:R-:W-:Y:S01]  /*8f40*/  FFMA.FTZ R192, R192, UR6, -R180.reuse ;  /* 0x00000006c0c07c23 */ /* 0x100fe200080108b4 */
[--C-:B------:R-:W-:Y:S01]  /*8f50*/  FFMA.FTZ R155, R161, UR6, -R180.reuse ;  /* 0x00000006a19b7c23 */ /* 0x100fe200080108b4 */
        /* <DEDUP_REMOVED lines=12> */
[----:B-1----:R-:W-:Y:S01]  /*9020*/  FMNMX.FTZ R2, R176, R3, !PT ;  /* 0x00000003b0027209 */ /* 0x002fe20007810000 */
[----:B------:R-:W-:-:S03]  /*9030*/  FFMA.FTZ R165, R168, UR6, -R180 ;  /* 0x00000006a8a57c23 */ /* 0x000fc600080108b4 */
[----:B0-----:R-:W-:-:S03]  /*9040*/  FMNMX.FTZ R3, R177, R2, !PT ;  /* 0x00000002b1037209 */ /* 0x001fc60007810000 */
[----:B------:R-:W-:Y:S01]  /*9050*/  MUFU.EX2 R198, R198 ;  /* 0x000000c600c67308 */ /* 0x000fe20000000800 */
[----:B------:R-:W-:-:S04]  /*9060*/  FMNMX.FTZ R2, R178, R3, !PT ;  /* 0x00000003b2027209 */ /* 0x000fc80007810000 */
[----:B--2---:R-:W-:-:S03]  /*9070*/  FMNMX.FTZ R2, R179, R2, !PT ;  /* 0x00000002b3027209 */ /* 0x004fc60007810000 */
[----:B------:R-:W-:Y:S02]  /*9080*/  MUFU.EX2 R183, R183 ;  /* 0x000000b700b77308 */ /* 0x000fe40000000800 */
[----:B------:R-:W0:Y:S06]  /*9090*/  SHFL.BFLY PT, R3, R2, 0x2, 0x1f ;  /* 0x0c401f0002037f89 */ /* 0x000e2c00000e0000 */
[----:B------:R-:W-:Y:S08]  /*90a0*/  MUFU.EX2 R192, R192 ;  /* 0x000000c000c07308 */ /* 0x000ff00000000800 */
[----:B------:R-:W-:Y:S08]  /*90b0*/  MUFU.EX2 R155, R155 ;  /* 0x0000009b009b7308 */ /* 0x000ff00000000800 */
[----:B------:R-:W-:Y:S01]  /*90c0*/  MUFU.EX2 R194, R194 ;  /* 0x000000c200c27308 */ /* 0x000fe20000000800 */
[----:B0-----:R-:W-:-:S05]  /*90d0*/  FMNMX.FTZ R3, R2, R3, !PT ;  /* 0x0000000302037209 */ /* 0x001fca0007810000 */
[----:B------:R-:W0:Y:S02]  /*90e0*/  SHFL.BFLY PT, R2, R3, 0x1, 0x1f ;  /* 0x0c201f0003027f89 */ /* 0x000e2400000e0000 */
[----:B------:R-:W-:Y:S08]  /*90f0*/  MUFU.EX2 R157, R157 ;  /* 0x0000009d009d7308 */ /* 0x000ff00000000800 */
[----:B------:R-:W-:Y:S08]  /*9100*/  MUFU.EX2 R188, R188 ;  /* 0x000000bc00bc7308 */ /* 0x000ff00000000800 */
[----:B------:R-:W-:Y:S01]  /*9110*/  MUFU.EX2 R159, R159 ;  /* 0x0000009f009f7308 */ /* 0x000fe20000000800 */
[----:B0-----:R-:W-:-:S07]  /*9120*/  FMNMX.FTZ R3, R3, R2, !PT ;  /* 0x0000000203037209 */ /* 0x001fce0007810000 */
[----:B------:R-:W-:Y:S01]  /*9130*/  MUFU.EX2 R190, R190 ;  /* 0x000000be00be7308 */ /* 0x000fe20000000800 */
[----:B------:R-:W-:Y:S01]  /*9140*/  FADD.FTZ R2, -R3, R220 ;  /* 0x000000dc03027221 */ /* 0x000fe20000010100 */
[----:B------:R-:W-:-:S03]  /*9150*/  IMAD.MOV.U32 R220, RZ, RZ, R3 ;  /* 0x000000ffffdc7224 */ /* 0x000fc600078e0003 */
[----:B------:R-:W-:-:S03]  /*9160*/  FMUL.FTZ R2, R2, UR6 ;  /* 0x0000000602027c20 */ /* 0x000fc60008410000 */
[----:B------:R-:W-:Y:S08]  /*9170*/  MUFU.EX2 R161, R161 ;  /* 0x000000a100a17308 */ /* 0x000ff00000000800 */
[----:B------:R-:W-:Y:S08]  /*9180*/  MUFU.EX2 R2, R2 ;  /* 0x0000000200027308 */ /* 0x000ff00000000800 */
[----:B------:R-:W-:Y:S01]  /*9190*/  MUFU.EX2 R165, R165 ;  /* 0x000000a500a57308 */ /* 0x000fe20000000800 */
[----:B------:R-:W-:-:S02]  /*91a0*/  WARPGROUP.DEPBAR.LE gsb0, 0x0 ;  /* 0x00008000000079c5 */ /* 0x000fc40000010000 */
[--C-:B------:R-:W-:Y:S01]  /*91b0*/  FFMA.FTZ R186, R173, UR6, -R180.reuse ;  /* 0x00000006adba7c23 */ /* 0x100fe200080108b4 */
[----:B------:R-:W-:Y:S01]  /*91c0*/  FMUL.FTZ R173, R3, UR6 ;  /* 0x0000000603ad7c20 */ /* 0x000fe20008410000 */
[--C-:B------:R-:W-:Y:S01]  /*91d0*/  FFMA.FTZ R184, R169, UR6, -R180.reuse ;  /* 0x00000006a9b87c23 */ /* 0x100fe200080108b4 */
[----:B------:R-:W-:Y:S02]  /*91e0*/  FFMA.FTZ R169, R172, UR6, -R180 ;  /* 0x00000006aca97c23 */ /* 0x000fe400080108b4 */
[--C-:B------:R-:W-:Y:S01]  /*91f0*/  FFMA.FTZ R197, R153, UR6, -R173.reuse ;  /* 0x0000000699c57c23 */ /* 0x100fe200080108ad */
[----:B------:R-:W-:Y:S02]  /*9200*/  IMAD.U32 R153, RZ, RZ, UR37 ;  /* 0x00000025ff997e24 */ /* 0x000fe4000f8e00ff */
[--C-:B------:R-:W-:Y:S01]  /*9210*/  FFMA.FTZ R152, R152, UR6, -R173.reuse ;  /* 0x0000000698987c23 */ /* 0x100fe200080108ad */
[--C-:B------:R-:W-:Y:S01]  /*9220*/  FFMA.FTZ R199, R154, UR6, -R173.reuse ;  /* 0x000000069ac77c23 */ /* 0x100fe200080108ad */
[--C-:B------:R-:W-:Y:S01]  /*9230*/  FFMA.FTZ R154, R156, UR6, -R173.reuse ;  /* 0x000000069c9a7c23 */ /* 0x100fe200080108ad */
[----:B------:R-:W-:Y:S01]  /*9240*/  FFMA.FTZ R193, R162, UR6, -R173 ;  /* 0x00000006a2c17c23 */ /* 0x000fe200080108ad */
[----:B------:R-:W0:Y:S01]  /*9250*/  MUFU.EX2 R197, R197 ;  /* 0x000000c500c57308 */ /* 0x000e220000000800 */
[----:B------:R-:W-:Y:S01]  /*9260*/  @!P1 LEA R153, R153, UR38, 0x3 ;  /* 0x0000002699999c11 */ /* 0x000fe2000f8e18ff */
[----:B------:R-:W-:-:S02]  /*9270*/  IMAD.U32 R162, RZ, RZ, UR14 ;  /* 0x0000000effa27e24 */ /* 0x000fc4000f8e00ff */
[--C-:B------:R-:W-:Y:S01]  /*9280*/  FFMA.FTZ R156, R163, UR6, -R173.reuse ;  /* 0x00000006a39c7c23 */ /* 0x100fe200080108ad */
[--C-:B------:R-:W-:Y:S01]  /*9290*/  FFMA.FTZ R195, R166, UR6, -R173.reuse ;  /* 0x00000006a6c37c23 */ /* 0x100fe200080108ad */
[--C-:B------:R-:W-:Y:S01]  /*92a0*/  FFMA.FTZ R158, R167, UR6, -R173.reuse ;  /* 0x00000006a79e7c23 */ /* 0x100fe200080108ad */
[----:B------:R-:W-:Y:S02]  /*92b0*/  @!P1 VIADD R153, R153, 0x30840 ;  /* 0x0003084099999836 */ /* 0x000fe40000000000 */
[--C-:B------:R-:W-:Y:S01]  /*92c0*/  FFMA.FTZ R189, R170, UR6, -R173.reuse ;  /* 0x00000006aabd7c23 */ /* 0x100fe200080108ad */
[----:B------:R-:W1:Y:S01]  /*92d0*/  MUFU.EX2 R152, R152 ;  /* 0x0000009800987308 */ /* 0x000e620000000800 */
[----:B------:R-:W-:Y:S02]  /*92e0*/  @!P1 VIADD R162, R162, 0x30860 ;  /* 0x00030860a2a29836 */ /* 0x000fe40000000000 */
[----:B------:R-:W-:Y:S01]  /*92f0*/  FFMA.FTZ R160, R171, UR6, -R173 ;  /* 0x00000006aba07c23 */ /* 0x000fe200080108ad */
[----:B------:R-:W-:Y:S01]  /*9300*/  @!P1 PRMT R153, RZ, 0x654, R153 ;  /* 0x00000654ff999816 */ /* 0x000fe20000000099 */
[--C-:B------:R-:W-:Y:S01]  /*9310*/  FFMA.FTZ R191, R174, UR6, -R173.reuse ;  /* 0x00000006aebf7c23 */ /* 0x100fe200080108ad */
[--C-:B------:R-:W-:Y:S01]  /*9320*/  FFMA.FTZ R176, R176, UR6, -R173.reuse ;  /* 0x00000006b0b07c23 */ /* 0x100fe200080108ad */
[----:B------:R-:W-:Y:S01]  /*9330*/  FFMA.FTZ R177, R177, UR6, -R173 ;  /* 0x00000006b1b17c23 */ /* 0x000fe200080108ad */
[----:B------:R2:W-:Y:S01]  /*9340*/  @!P1 SYNCS.ARRIVE.TRANS64.RED.A1T0 RZ, [R153+URZ], RZ ;  /* 0x000000ff99ff99a7 */ /* 0x0005e2000810043f */
[----:B------:R-:W3:Y:S01]  /*9350*/  MUFU.EX2 R199, R199 ;  /* 0x000000c700c77308 */ /* 0x000ee20000000800 */
[----:B0-----:R-:W-:Y:S01]  /*9360*/  FFMA.FTZ R5, R2, R5, R197 ;  /* 0x0000000502057223 */ /* 0x001fe200000100c5 */
[----:B------:R-:W-:Y:S01]  /*9370*/  FFMA.FTZ R178, R178, UR6, -R173 ;  /* 0x00000006b2b27c23 */ /* 0x000fe200080108ad */
[----:B--2---:R-:W-:-:S05]  /*9380*/  FFMA.FTZ R153, R0, R16, R181 ;  /* 0x0000001000997223 */ /* 0x004fca00000100b5 */
[----:B------:R-:W0:Y:S01]  /*9390*/  MUFU.EX2 R154, R154 ;  /* 0x0000009a009a7308 */ /* 0x000e220000000800 */
[----:B------:R-:W-:Y:S01]  /*93a0*/  @!P1 PRMT R16, RZ, 0x654, R162 ;  /* 0x00000654ff109816 */ /* 0x000fe200000000a2 */
[----:B-1----:R-:W-:Y:S01]  /*93b0*/  FADD.FTZ R162, R152, R5 ;  /* 0x0000000598a27221 */ /* 0x002fe20000010000 */
[----:B------:R-:W-:Y:S01]  /*93c0*/  FADD.FTZ R153, R196, R153 ;  /* 0x00000099c4997221 */ /* 0x000fe20000010000 */
[----:B------:R-:W-:Y:S01]  /*93d0*/  F2FP.F16.F32.PACK_AB R197, R152, R197 ;  /* 0x000000c598c5723e */ /* 0x000fe200000000ff */
[----:B------:R1:W-:Y:S01]  /*93e0*/  @!P1 SYNCS.ARRIVE.TRANS64.RED.A1T0 RZ, [R16+URZ], RZ ;  /* 0x000000ff10ff99a7 */ /* 0x0003e2000810043f */
[----:B------:R-:W-:Y:S01]  /*93f0*/  F2FP.F16.F32.PACK_AB R196, R196, R181 ;  /* 0x000000b5c4c4723e */ /* 0x000fe200000000ff */
[----:B------:R-:W-:Y:S01]  /*9400*/  FADD.FTZ R164, R198, R153 ;  /* 0x00000099c6a47221 */ /* 0x000fe20000010000 */
[----:B------:R-:W2:Y:S01]  /*9410*/  MUFU.EX2 R193, R193 ;  /* 0x000000c100c17308 */ /* 0x000ea20000000800 */
[----:B---3--:R-:W-:Y:S01]  /*9420*/  FADD.FTZ R5, R199, R162 ;  /* 0x000000a2c7057221 */ /* 0x008fe20000010000 */
[C---:B------:R-:W-:Y:S01]  /*9430*/  F2FP.F16.F32.PACK_AB R198, R183.reuse, R198 ;  /* 0x000000c6b7c6723e */ /* 0x040fe200000000ff */
[----:B------:R-:W-:Y:S01]  /*9440*/  FADD.FTZ R153, R183, R164 ;  /* 0x000000a4b7997221 */ /* 0x000fe20000010000 */
[--C-:B-1----:R-:W-:Y:S01]  /*9450*/  FFMA.FTZ R16, R175, UR6, -R173.reuse ;  /* 0x00000006af107c23 */ /* 0x102fe200080108ad */
[----:B------:R-:W-:-:S02]  /*9460*/  FFMA.FTZ R173, R179, UR6, -R173 ;  /* 0x00000006b3ad7c23 */ /* 0x000fc400080108ad */
[----:B------:R-:W-:Y:S01]  /*9470*/  FADD.FTZ R164, R192, R153 ;  /* 0x00000099c0a47221 */ /* 0x000fe20000010000 */
[----:B------:R-:W1:Y:S01]  /*9480*/  MUFU.EX2 R156, R156 ;  /* 0x0000009c009c7308 */ /* 0x000e620000000800 */
[C---:B0-----:R-:W-:Y:S01]  /*9490*/  FADD.FTZ R162, R154.reuse, R5 ;  /* 0x000000059aa27221 */ /* 0x041fe20000010000 */
[----:B------:R-:W-:Y:S01]  /*94a0*/  F2FP.F16.F32.PACK_AB R199, R154, R199 ;  /* 0x000000c79ac7723e */ /* 0x000fe200000000ff */
[C---:B------:R-:W-:Y:S01]  /*94b0*/  FADD.FTZ R153, R155.reuse, R164 ;  /* 0x000000a49b997221 */ /* 0x040fe20000010000 */
[----:B------:R-:W-:-:S03]  /*94c0*/  F2FP.F16.F32.PACK_AB R192, R155, R192 ;  /* 0x000000c09bc0723e */ /* 0x000fc600000000ff */
[----:B------:R-:W-:Y:S01]  /*94d0*/  FADD.FTZ R164, R194, R153 ;  /* 0x00000099c2a47221 */ /* 0x000fe20000010000 */
[----:B------:R-:W0:Y:S01]  /*94e0*/  MUFU.EX2 R195, R195 ;  /* 0x000000c300c37308 */ /* 0x000e220000000800 */
[----:B--2---:R-:W-:Y:S01]  /*94f0*/  FADD.FTZ R5, R193, R162 ;  /* 0x000000a2c1057221 */ /* 0x004fe20000010000 */
[C---:B------:R-:W-:Y:S01]  /*9500*/  F2FP.F16.F32.PACK_AB R194, R157.reuse, R194 ;  /* 0x000000c29dc2723e */ /* 0x040fe200000000ff */
[----:B------:R-:W-:-:S04]  /*9510*/  FADD.FTZ R153, R157, R164 ;  /* 0x000000a49d997221 */ /* 0x000fc80000010000 */
[----:B------:R-:W-:Y:S01]  /*9520*/  FADD.FTZ R154, R188, R153 ;  /* 0x00000099bc9a7221 */ /* 0x000fe20000010000 */
[----:B------:R-:W2:Y:S01]  /*9530*/  MUFU.EX2 R158, R158 ;  /* 0x0000009e009e7308 */ /* 0x000ea20000000800 */
[C---:B-1----:R-:W-:Y:S01]  /*9540*/  FADD.FTZ R162, R156.reuse, R5 ;  /* 0x000000059ca27221 */ /* 0x042fe20000010000 */
[----:B------:R-:W-:Y:S01]  /*9550*/  F2FP.F16.F32.PACK_AB R193, R156, R193 ;  /* 0x000000c19cc1723e */ /* 0x000fe200000000ff */
[C---:B------:R-:W-:Y:S01]  /*9560*/  FADD.FTZ R153, R159.reuse, R154 ;  /* 0x0000009a9f997221 */ /* 0x040fe20000010000 */
[----:B------:R-:W-:-:S03]  /*9570*/  F2FP.F16.F32.PACK_AB R188, R159, R188 ;  /* 0x000000bc9fbc723e */ /* 0x000fc600000000ff */
[----:B------:R-:W-:Y:S01]  /*9580*/  FADD.FTZ R154, R190, R153 ;  /* 0x00000099be9a7221 */ /* 0x000fe20000010000 */
[----:B------:R-:W1:Y:S01]  /*9590*/  MUFU.EX2 R189, R189 ;  /* 0x000000bd00bd7308 */ /* 0x000e620000000800 */
[----:B0-----:R-:W-:Y:S01]  /*95a0*/  FADD.FTZ R5, R195, R162 ;  /* 0x000000a2c3057221 */ /* 0x001fe20000010000 */
[C---:B------:R-:W-:Y:S01]  /*95b0*/  F2FP.F16.F32.PACK_AB R190, R161.reuse, R190 ;  /* 0x000000bea1be723e */ /* 0x040fe200000000ff */
[----:B------:R-:W-:-:S05]  /*95c0*/  FADD.FTZ R153, R161, R154 ;  /* 0x0000009aa1997221 */ /* 0x000fca0000010000 */
[----:B------:R-:W0:Y:S01]  /*95d0*/  MUFU.EX2 R160, R160 ;  /* 0x000000a000a07308 */ /* 0x000e220000000800 */
[C---:B--2---:R-:W-:Y:S01]  /*95e0*/  FADD.FTZ R152, R158.reuse, R5 ;  /* 0x000000059e987221 */ /* 0x044fe20000010000 */
[----:B------:R-:W-:-:S06]  /*95f0*/  F2FP.F16.F32.PACK_AB R195, R158, R195 ;  /* 0x000000c39ec3723e */ /* 0x000fcc00000000ff */
[----:B------:R-:W2:Y:S01]  /*9600*/  MUFU.EX2 R191, R191 ;  /* 0x000000bf00bf7308 */ /* 0x000ea20000000800 */
[----:B-1----:R-:W-:-:S07]  /*9610*/  FADD.FTZ R5, R189, R152 ;  /* 0x00000098bd057221 */ /* 0x002fce0000010000 */
[----:B------:R-:W1:Y:S01]  /*9620*/  MUFU.EX2 R16, R16 ;  /* 0x0000001000107308 */ /* 0x000e620000000800 */
[C---:B0-----:R-:W-:Y:S01]  /*9630*/  FADD.FTZ R152, R160.reuse, R5 ;  /* 0x00000005a0987221 */ /* 0x041fe20000010000 */
[----:B------:R-:W-:-:S06]  /*9640*/  F2FP.F16.F32.PACK_AB R189, R160, R189 ;  /* 0x000000bda0bd723e */ /* 0x000fcc00000000ff */
[----:B------:R-:W0:Y:S01]  /*9650*/  MUFU.EX2 R184, R184 ;  /* 0x000000b800b87308 */ /* 0x000e220000000800 */
[----:B--2---:R-:W-:-:S07]  /*9660*/  FADD.FTZ R5, R191, R152 ;  /* 0x00000098bf057221 */ /* 0x004fce0000010000 */
[----:B------:R-:W2:Y:S01]  /*9670*/  MUFU.EX2 R176, R176 ;  /* 0x000000b000b07308 */ /* 0x000ea20000000800 */
[C---:B-1----:R-:W-:Y:S01]  /*9680*/  FADD.FTZ R5, R16.reuse, R5 ;  /* 0x0000000510057221 */ /* 0x042fe20000010000 */
[----:B------:R-:W-:-:S06]  /*9690*/  F2FP.F16.F32.PACK_AB R191, R16, R191 ;  /* 0x000000bf10bf723e */ /* 0x000fcc00000000ff */
[----:B------:R-:W1:Y:S01]  /*96a0*/  MUFU.EX2 R177, R177 ;  /* 0x000000b100b17308 */ /* 0x000e620000000800 */
[----:B0-----:R-:W-:Y:S01]  /*96b0*/  FADD.FTZ R152, R184, R153 ;  /* 0x00000099b8987221 */ /* 0x001fe20000010000 */
[----:B------:R-:W-:-:S03]  /*96c0*/  F2FP.F16.F32.PACK_AB R184, R165, R184 ;  /* 0x000000b8a5b8723e */ /* 0x000fc600000000ff */
[----:B------:R-:W-:-:S03]  /*96d0*/  FADD.FTZ R153, R165, R152 ;  /* 0x00000098a5997221 */ /* 0x000fc60000010000 */
[----:B------:R-:W0:Y:S01]  /*96e0*/  MUFU.EX2 R186, R186 ;  /* 0x000000ba00ba7308 */ /* 0x000e220000000800 */
[----:B--2---:R-:W-:-:S07]  /*96f0*/  FADD.FTZ R5, R176, R5 ;  /* 0x00000005b0057221 */ /* 0x004fce0000010000 */
[----:B------:R-:W2:Y:S01]  /*9700*/  MUFU.EX2 R178, R178 ;  /* 0x000000b200b27308 */ /* 0x000ea20000000800 */
[C---:B-1----:R-:W-:Y:S01]  /*9710*/  FADD.FTZ R5, R177.reuse, R5 ;  /* 0x00000005b1057221 */ /* 0x042fe20000010000 */
[----:B------:R-:W-:-:S06]  /*9720*/  F2FP.F16.F32.PACK_AB R185, R177, R176 ;  /* 0x000000b0b1b9723e */ /* 0x000fcc00000000ff */
[----:B------:R-:W1:Y:S01]  /*9730*/  MUFU.EX2 R169, R169 ;  /* 0x000000a900a97308 */ /* 0x000e620000000800 */
[----:B0-----:R-:W-:-:S07]  /*9740*/  FADD.FTZ R16, R186, R153 ;  /* 0x00000099ba107221 */ /* 0x001fce0000010000 */
[----:B------:R-:W0:Y:S01]  /*9750*/  MUFU.EX2 R173, R173 ;  /* 0x000000ad00ad7308 */ /* 0x000e220000000800 */
[----:B--2---:R-:W-:Y:S01]  /*9760*/  FADD.FTZ R5, R178, R5 ;  /* 0x00000005b2057221 */ /* 0x004fe20000010000 */
[C---:B-1----:R-:W-:Y:S01]  /*9770*/  FADD.FTZ R16, R169.reuse, R16 ;  /* 0x00000010a9107221 */ /* 0x042fe20000010000 */
[----:B------:R-:W-:Y:S02]  /*9780*/  F2FP.F16.F32.PACK_AB R186, R169, R186 ;  /* 0x000000baa9ba723e */ /* 0x000fe400000000ff */
[C---:B0-----:R-:W-:Y:S01]  /*9790*/  FADD.FTZ R5, R173.reuse, R5 ;  /* 0x00000005ad057221 */ /* 0x041fe20000010000 */
[----:B------:R-:W-:Y:S01]  /*97a0*/  F2FP.F16.F32.PACK_AB R187, R173, R178 ;  /* 0x000000b2adbb723e */ /* 0x000fe200000000ff */
[----:B------:R-:W-:Y:S06]  /*97b0*/  @P2 BRA `(.L_x_1212) ;  /* 0xffffffdc00e02947 */ /* 0x000fec000383ffff */
.L_x_1203:
[----:B------:R-:W-:-:S13]  /*97c0*/  R2UR UR4, R23 ;  /* 0x00000000170472ca */ /* 0x000fda00000e0000 */
[----:B------:R-:W-:-:S13]  /*97d0*/  ISETP.GE.AND P2, PT, R20, UR4, PT ;  /* 0x0000000414007c0c */ /* 0x000fda000bf46270 */
[----:B------:R-:W-:Y:S05]  /*97e0*/  @!P2 BRA `(.L_x_1213) ;  /* 0x0000002800f0a947 */ /* 0x000fea0003800000 */
[----:B------:R-:W-:Y:S01]  /*97f0*/  IMAD.MOV.U32 R207, RZ, RZ, R3 ;  /* 0x000000ffffcf7224 */ /* 0x000fe200078e0003 */
[----:B------:R-:W-:Y:S01]  /*9800*/  UMOV UR7, UR36 ;  /* 0x0000002400077c82 */ /* 0x000fe20008000000 */
[----:B------:R-:W-:Y:S01]  /*9810*/  IMAD.MOV.U32 R21, RZ, RZ, R4 ;  /* 0x000000ffff157224 */ /* 0x000fe200078e0004 */
[----:B------:R-:W-:Y:S01]  /*9820*/  UMOV UR4, UR37 ;  /* 0x0000002500047c82 */ /* 0x000fe20008000000 */
[----:B------:R-:W-:Y:S01]  /*9830*/  ULDC UR39, c[0x0][0x9e4] ;  /* 0x0002790000277ab9 */ /* 0x000fe20000000800 */
[----:B------:R-:W-:Y:S01]  /*9840*/  ULDC UR50, c[0x0][0x288] ;  /* 0x0000a20000327ab9 */ /* 0x000fe20000000800 */
[----:B------:R-:W-:Y:S01]  /*9850*/  ULDC UR5, c[0x0][0x9d8] ;  /* 0x0002760000057ab9 */ /* 0x000fe20000000800 */
[----:B------:R-:W-:Y:S01]  /*9860*/  ULDC UR51, c[0x0][0x988] ;  /* 0x0002620000337ab9 */ /* 0x000fe20000000800 */
[----:B------:R-:W-:-:S05]  /*9870*/  ULDC UR55, c[0x0][0x9e0] ;  /* 0x0002780000377ab9 */ /* 0x000fca0000000800 */
.L_x_1230:
[----:B------:R-:W-:-:S04]  /*9880*/  UIADD3 UR37, UR4, 0x1, URZ ;  /* 0x0000000104257890 */ /* 0x000fc8000fffe03f */
[----:B------:R-:W-:-:S04]  /*9890*/  UISETP.NE.AND UP0, UPT, UR37, 0x2, UPT ;  /* 0x000000022500788c */ /* 0x000fc8000bf05270 */
[----:B------:R-:W-:Y:S02]  /*98a0*/  USEL UR36, URZ, 0x1, UP0 ;  /* 0x000000013f247887 */ /* 0x000fe40008000000 */
[----:B------:R-:W-:Y:S02]  /*98b0*/  USEL UR37, UR37, URZ, UP0 ;  /* 0x0000003f25257287 */ /* 0x000fe40008000000 */
[----:B------:R-:W-:Y:S01]  /*98c0*/  ULOP3.LUT UR36, UR7, UR36, URZ, 0x3c, !UPT ;  /* 0x0000002407247292 */ /* 0x000fe2000f8e3c3f */
[----:B------:R-:W-:Y:S11]  /*98d0*/  @!P0 BRA `(.L_x_1214) ;  /* 0x0000000000048947 */ /* 0x000ff60003800000 */
[----:B------:R-:W-:Y:S01]  /*98e0*/  BPT.TRAP 0x1 ;  /* 0x000000040000795c */ /* 0x000fe20000300000 */
.L_x_1214:
[----:B------:R-:W-:Y:S01]  /*98f0*/  ULEA UR6, UR37, UR38, 0x3 ;  /* 0x0000002625067291 */ /* 0x000fe2000f8e183f */
[----:B------:R-:W-:-:S05]  /*9900*/  IMAD.U32 R3, RZ, RZ, UR36 ;  /* 0x00000024ff037e24 */ /* 0x000fca000f8e00ff */
[----:B------:R-:W-:-:S04]  /*9910*/  SHF.L.U32 R3, R3, 0x1f, RZ ;  /* 0x0000001f03037819 */ /* 0x000fc800000006ff */
[----:B------:R0:W1:Y:S01]  /*9920*/  SYNCS.PHASECHK.TRANS64.TRYWAIT P2, [UR6+0x30830], R3 ;  /* 0x03083003ff0075a7 */ /* 0x0000620008040146 */
[----:B------:R-:W-:Y:S05]  /*9930*/  @!P0 BRA `(.L_x_1215) ;  /* 0x0000000000048947 */ /* 0x000fea0003800000 */
[----:B------:R-:W-:Y:S01]  /*9940*/  BPT.TRAP 0x1 ;  /* 0x000000040000795c */ /* 0x000fe20000300000 */
.L_x_1215:
[----:B-1----:R-:W-:Y:S05]  /*9950*/  @P2 BRA `(.L_x_1216) ;  /* 0x0000000000082947 */ /* 0x002fea0003800000 */
[----:B------:R-:W1:Y:S02]  /*9960*/  SYNCS.PHASECHK.TRANS64.TRYWAIT P2, [UR6+0x30830], R3 ;  /* 0x03083003ff0075a7 */ /* 0x000e640008040146 */
[----:B-1----:R-:W-:Y:S05]  /*9970*/  @!P2 BRA `(.L_x_1217) ;  /* 0x000000c400b0a947 */ /* 0x002fea0003800000 */
.L_x_1216:
        /* <DEDUP_REMOVED lines=228> */
.L_x_1218:
[----:B------:R-:W-:Y:S01]  /*a7c0*/  ULEA UR10, UR4, UR38, 0x3 ;  /* 0x00000026040a7291 */ /* 0x000fe2000f8e183f */
[----:B------:R-:W-:-:S05]  /*a7d0*/  IMAD.U32 R0, RZ, RZ, UR7 ;  /* 0x00000007ff007e24 */ /* 0x000fca000f8e00ff */
[----:B------:R-:W-:-:S04]  /*a7e0*/  SHF.L.U32 R0, R0, 0x1f, RZ ;  /* 0x0000001f00007819 */ /* 0x000fc800000006ff */
[----:B------:R2:W3:Y:S01]  /*a7f0*/  SYNCS.PHASECHK.TRANS64.TRYWAIT P2, [UR10+0x30850], R0 ;  /* 0x03085000ff0075a7 */ /* 0x0004e2000804014a */
[----:B------:R-:W-:Y:S05]  /*a800*/  @!P0 BRA `(.L_x_1219) ;  /* 0x0000000000048947 */ /* 0x000fea0003800000 */
[----:B------:R-:W-:Y:S01]  /*a810*/  BPT.TRAP 0x1 ;  /* 0x000000040000795c */ /* 0x000fe20000300000 */
.L_x_1219:
[----:B---3--:R-:W-:Y:S05]  /*a820*/  @P2 BRA `(.L_x_1220) ;  /* 0x0000000000082947 */ /* 0x008fea0003800000 */
[----:B------:R-:W3:Y:S02]  /*a830*/  SYNCS.PHASECHK.TRANS64.TRYWAIT P2, [UR10+0x30850], R0 ;  /* 0x03085000ff0075a7 */ /* 0x000ee4000804014a */
[----:B---3--:R-:W-:Y:S05]  /*a840*/  @!P2 BRA `(.L_x_1221) ;  /* 0x000000b80014a947 */ /* 0x008fea0003800000 */
.L_x_1220:
[----:B------:R-:W-:Y:S01]  /*a850*/  UIADD3 UR6, UR38, 0x400, URZ ;  /* 0x0000040026067890 */ /* 0x000fe2000fffe03f */
[----:B------:R-:W-:Y:S01]  /*a860*/  WARPGROUP.ARRIVE ;  /* 0x00000000000079c5 */ /* 0x000fe20000000000 */
[----:B------:R-:W-:Y:S01]  /*a870*/  UMOV UR7, 0x40000040 ;  /* 0x4000004000077882 */ /* 0x000fe20000000000 */
[----:B01----:R-:W0:Y:S01]  /*a880*/  @P5 LDC R3, c[0x0][0x44c] ;  /* 0x00011300ff035b82 */ /* 0x003e220000000800 */
[----:B------:R-:W-:Y:S01]  /*a890*/  USHF.R.U32.HI UR6, URZ, 0x4, UR6 ;  /* 0x000000043f067899 */ /* 0x000fe20008011606 */
[----:B--2---:R-:W-:Y:S01]  /*a8a0*/  FMUL.FTZ R0, R154, UR5 ;  /* 0x000000059a007c20 */ /* 0x004fe20008410000 */
[----:B------:R-:W-:Y:S01]  /*a8b0*/  FMUL.FTZ R154, R162, UR5 ;  /* 0x00000005a29a7c20 */ /* 0x000fe20008410000 */
[----:B------:R-:W-:Y:S01]  /*a8c0*/  FMUL.FTZ R162, R179, UR5 ;  /* 0x00000005b3a27c20 */ /* 0x000fe20008410000 */
[----:B------:R-:W-:Y:S01]  /*a8d0*/  ULOP3.LUT UR6, UR6, 0x3fff, URZ, 0xc0, !UPT ;  /* 0x00003fff06067892 */ /* 0x000fe2000f8ec03f */
[----:B------:R-:W-:Y:S02]  /*a8e0*/  IMAD.SHL.U32 R179, R20, 0x40, RZ ;  /* 0x0000004014b37824 */ /* 0x000fe400078e00ff */
[----:B------:R-:W-:Y:S01]  /*a8f0*/  FMUL.FTZ R4, R155, UR5 ;  /* 0x000000059b047c20 */ /* 0x000fe20008410000 */
[----:B------:R-:W1:Y:S01]  /*a900*/  @P5 LDC R2, c[0x0][0x450] ;  /* 0x00011400ff025b82 */ /* 0x000e620000000800 */
[----:B------:R-:W-:Y:S01]  /*a910*/  ULOP3.LUT UR6, UR6, 0x2000000, URZ, 0xfc, !UPT ;  /* 0x0200000006067892 */ /* 0x000fe2000f8efc3f */
[----:B------:R-:W-:Y:S01]  /*a920*/  FMUL.FTZ R155, R163, UR5 ;  /* 0x00000005a39b7c20 */ /* 0x000fe20008410000 */
[----:B------:R-:W-:Y:S01]  /*a930*/  FMUL.FTZ R163, R178, UR5 ;  /* 0x00000005b2a37c20 */ /* 0x000fe20008410000 */
[----:B------:R-:W-:Y:S01]  /*a940*/  FMUL.FTZ R178, R181, UR5 ;  /* 0x00000005b5b27c20 */ /* 0x000fe20008410000 */
[----:B------:R-:W-:Y:S01]  /*a950*/  ULEA UR4, UR4, UR6, 0xb ;  /* 0x0000000604047291 */ /* 0x000fe2000f8e583f */
[----:B------:R-:W2:Y:S06]  /*a960*/  MUFU.TANH R0, R0 ;  /* 0x0000000000007308 */ /* 0x000eac0000002400 */
[----:B------:R-:W-:-:S02]  /*a970*/  UMOV UR6, UR4 ;  /* 0x0000000400067c82 */ /* 0x000fc40008000000 */
[----:B------:R-:W-:Y:S01]  /*a980*/  HGMMA.64x256x16.F32 R24, R196, gdesc[UR4].tnspB, R24, gsb0 ;  /* 0x43e00004c4187df0 */ /* 0x000fe20008000818 */
[----:B------:R-:W-:Y:S01]  /*a990*/  UIADD3 UR6, UR4, 0x80, URZ ;  /* 0x0000008004067890 */ /* 0x000fe2000fffe03f */
[----:B------:R-:W3:Y:S01]  /*a9a0*/  MUFU.TANH R4, R4 ;  /* 0x0000000400047308 */ /* 0x000ee20000002400 */
[----:B------:R-:W-:-:S07]  /*a9b0*/  UMOV UR7, 0x40000040 ;  /* 0x4000004000077882 */ /* 0x000fce0000000000 */
[----:B------:R-:W4:Y:S08]  /*a9c0*/  MUFU.TANH R154, R154 ;  /* 0x0000009a009a7308 */ /* 0x000f300000002400 */
[----:B------:R-:W0:Y:S08]  /*a9d0*/  MUFU.TANH R155, R155 ;  /* 0x0000009b009b7308 */ /* 0x000e300000002400 */
[----:B------:R-:W0:Y:S08]  /*a9e0*/  MUFU.TANH R163, R163 ;  /* 0x000000a300a37308 */ /* 0x000e300000002400 */
[----:B------:R-:W1:Y:S08]  /*a9f0*/  MUFU.TANH R162, R162 ;  /* 0x000000a200a27308 */ /* 0x000e700000002400 */
[----:B------:R-:W2:Y:S01]  /*aa00*/  MUFU.TANH R178, R178 ;  /* 0x000000b200b27308 */ /* 0x000ea20000002400 */
[----:B------:R-:W-:-:S02]  /*aa10*/  WARPGROUP.DEPBAR.LE gsb0, 0x0 ;  /* 0x00008000000079c5 */ /* 0x000fc40000010000 */
[----:B------:R-:W-:Y:S01]  /*aa20*/  WARPGROUP.ARRIVE ;  /* 0x00000000000079c5 */ /* 0x000fe20000000000 */
[----:B------:R-:W-:-:S04]  /*aa30*/  VIADD R196, R22, UR61 ;  /* 0x0000003d16c47c36 */ /* 0x000fc80008000000 */
[----:B0-----:R-:W-:Y:S01]  /*aa40*/  @P5 IMAD.HI.U32 R3, R196, R3, RZ ;  /* 0x00000003c4035227 */ /* 0x001fe200078e00ff */
[----:B------:R-:W-:Y:S01]  /*aa50*/  HGMMA.64x256x16.F32 R24, R192, gdesc[UR4].tnspB, R24, gsb0 ;  /* 0x43e00004c0187df0 */ /* 0x000fe20008000818 */
[----:B------:R-:W-:Y:S01]  /*aa60*/  UIADD3 UR6, UR4, 0x100, URZ ;  /* 0x0000010004067890 */ /* 0x000fe2000fffe03f */
[----:B------:R-:W-:Y:S02]  /*aa70*/  UMOV UR7, 0x40000040 ;  /* 0x4000004000077882 */ /* 0x000fe40000000000 */
[----:B-1----:R-:W-:Y:S01]  /*aa80*/  @P5 SHF.R.U32.HI R196, RZ, R2, R3 ;  /* 0x00000002ffc45219 */ /* 0x002fe20000011603 */
[----:B------:R-:W-:Y:S02]  /*aa90*/  WARPGROUP.DEPBAR.LE gsb0, 0x0 ;  /* 0x00008000000079c5 */ /* 0x000fe40000010000 */
[----:B------:R-:W-:Y:S01]  /*aaa0*/  WARPGROUP.ARRIVE ;  /* 0x00000000000079c5 */ /* 0x000fe20000000000 */
[----:B------:R-:W-:Y:S01]  /*aab0*/  FMUL.FTZ R192, R168, UR5 ;  /* 0x00000005a8c07c20 */ /* 0x000fe20008410000 */
[----:B------:R-:W-:Y:S01]  /*aac0*/  FMUL.FTZ R193, R169, UR5 ;  /* 0x00000005a9c17c20 */ /* 0x000fe20008410000 */
[----:B------:R-:W0:Y:S01]  /*aad0*/  SHFL.IDX PT, R168, R196, RZ, 0x1c1f ;  /* 0x001c1fffc4a87589 */ /* 0x000e2200000e0000 */
[----:B------:R-:W-:Y:S01]  /*aae0*/  FMUL.FTZ R194, R172, UR5 ;  /* 0x00000005acc27c20 */ /* 0x000fe20008410000 */
[----:B------:R-:W-:-:S15]  /*aaf0*/  FMUL.FTZ R195, R173, UR5 ;  /* 0x00000005adc37c20 */ /* 0x000fde0008410000 */
[----:B------:R-:W-:-:S01]  /*ab00*/  NOP ;  /* 0x0000000000007918 */ /* 0x000fc20000000000 */
[----:B------:R-:W-:Y:S01]  /*ab10*/  HGMMA.64x256x16.F32 R24, R188, gdesc[UR4].tnspB, R24, gsb0 ;  /* 0x43e00004bc187df0 */ /* 0x000fe20008000818 */
[----:B------:R-:W-:Y:S01]  /*ab20*/  UIADD3 UR6, UR4, 0x180, URZ ;  /* 0x0000018004067890 */ /* 0x000fe2000fffe03f */
[----:B------:R-:W1:Y:S01]  /*ab30*/  MUFU.TANH R192, R192 ;  /* 0x000000c000c07308 */ /* 0x000e620000002400 */
[----:B------:R-:W-:-:S07]  /*ab40*/  UMOV UR7, 0x40000040 ;  /* 0x4000004000077882 */ /* 0x000fce0000000000 */
[----:B------:R-:W0:Y:S08]  /*ab50*/  MUFU.TANH R193, R193 ;  /* 0x000000c100c17308 */ /* 0x000e300000002400 */
[----:B------:R-:W0:Y:S08]  /*ab60*/  MUFU.TANH R194, R194 ;  /* 0x000000c200c27308 */ /* 0x000e300000002400 */
[----:B------:R-:W0:Y:S01]  /*ab70*/  MUFU.TANH R195, R195 ;  /* 0x000000c300c37308 */ /* 0x000e220000002400 */
[----:B------:R-:W-:-:S02]  /*ab80*/  WARPGROUP.DEPBAR.LE gsb0, 0x0 ;  /* 0x00008000000079c5 */ /* 0x000fc40000010000 */
[----:B------:R-:W-:Y:S01]  /*ab90*/  WARPGROUP.ARRIVE ;  /* 0x00000000000079c5 */ /* 0x000fe20000000000 */
[----:B------:R-:W-:Y:S01]  /*aba0*/  FMUL.FTZ R191, R156, UR5 ;  /* 0x000000059cbf7c20 */ /* 0x000fe20008410000 */
[----:B------:R-:W-:Y:S01]  /*abb0*/  FMUL.FTZ R156, R166, UR5 ;  /* 0x00000005a69c7c20 */ /* 0x000fe20008410000 */
[----:B------:R-:W-:Y:S01]  /*abc0*/  IADD3 R166, -R179, 0x1, RZ ;  /* 0x00000001b3a67810 */ /* 0x000fe20007ffe1ff */
[----:B------:R-:W-:Y:S01]  /*abd0*/  FMUL.FTZ R189, R152, UR5 ;  /* 0x0000000598bd7c20 */ /* 0x000fe20008410000 */
[----:B------:R-:W-:Y:S01]  /*abe0*/  FMUL.FTZ R188, R153, UR5 ;  /* 0x0000000599bc7c20 */ /* 0x000fe20008410000 */
[----:B------:R-:W-:Y:S01]  /*abf0*/  HGMMA.64x256x16.F32 R24, R184, gdesc[UR4].tnspB, R24, gsb0 ;  /* 0x43e00004b8187df0 */ /* 0x000fe20008000818 */
[----:B------:R-:W-:Y:S01]  /*ac00*/  FMUL.FTZ R190, R157, UR5 ;  /* 0x000000059dbe7c20 */ /* 0x000fe20008410000 */
[----:B------:R-:W-:Y:S01]  /*ac10*/  FMUL.FTZ R152, R158, UR5 ;  /* 0x000000059e987c20 */ /* 0x000fe20008410000 */
[----:B------:R-:W-:Y:S01]  /*ac20*/  FMUL.FTZ R153, R159, UR5 ;  /* 0x000000059f997c20 */ /* 0x000fe20008410000 */
[----:B------:R-:W-:Y:S01]  /*ac30*/  FMUL.FTZ R157, R167, UR5 ;  /* 0x00000005a79d7c20 */ /* 0x000fe20008410000 */
[----:B------:R-:W-:Y:S01]  /*ac40*/  FMUL.FTZ R158, R170, UR5 ;  /* 0x00000005aa9e7c20 */ /* 0x000fe20008410000 */
[----:B------:R-:W-:Y:S01]  /*ac50*/  FMUL.FTZ R159, R171, UR5 ;  /* 0x00000005ab9f7c20 */ /* 0x000fe20008410000 */
[----:B------:R-:W-:Y:S01]  /*ac60*/  IMAD R3, R17, -0x2, R166 ;  /* 0xfffffffe11037824 */ /* 0x000fe200078e02a6 */
        /* <DEDUP_REMOVED lines=10> */
[----:B------:R-:W-:-:S02]  /*ad10*/  WARPGROUP.DEPBAR.LE gsb0, 0x0 ;  /* 0x00008000000079c5 */ /* 0x000fc40000010000 */
[----:B------:R-:W-:Y:S01]  /*ad20*/  FMUL.FTZ R185, R161, UR5 ;  /* 0x00000005a1b97c20 */ /* 0x000fe20008410000 */
[----:B------:R-:W-:Y:S01]  /*ad30*/  FMUL.FTZ R161, R175, UR5 ;  /* 0x00000005afa17c20 */ /* 0x000fe20008410000 */
[----:B------:R-:W-:Y:S01]  /*ad40*/  FMUL.FTZ R175, R176, UR5 ;  /* 0x00000005b0af7c20 */ /* 0x000fe20008410000 */
[----:B------:R-:W-:Y:S01]  /*ad50*/  FMUL.FTZ R176, R177, UR5 ;  /* 0x00000005b1b07c20 */ /* 0x000fe20008410000 */
[----:B------:R-:W-:Y:S01]  /*ad60*/  FMUL.FTZ R177, R180, UR5 ;  /* 0x00000005b4b17c20 */ /* 0x000fe20008410000 */
[----:B------:R-:W-:Y:S01]  /*ad70*/  FMUL.FTZ R186, R164, UR5 ;  /* 0x00000005a4ba7c20 */ /* 0x000fe20008410000 */
[----:B------:R-:W5:Y:S01]  /*ad80*/  LDC R180, c[0x0][0x2f0] ;  /* 0x0000bc00ffb47b82 */ /* 0x000f620000000800 */
[----:B------:R-:W-:Y:S02]  /*ad90*/  IMAD.U32 R164, RZ, RZ, UR37 ;  /* 0x00000025ffa47e24 */ /* 0x000fe4000f8e00ff */
[----:B------:R-:W-:Y:S01]  /*ada0*/  FMUL.FTZ R184, R160, UR5 ;  /* 0x00000005a0b87c20 */ /* 0x000fe20008410000 */
[----:B------:R-:W-:Y:S01]  /*adb0*/  FMUL.FTZ R187, R165, UR5 ;  /* 0x00000005a5bb7c20 */ /* 0x000fe20008410000 */
[----:B------:R-:W-:Y:S01]  /*adc0*/  FMUL.FTZ R160, R174, UR5 ;  /* 0x00000005aea07c20 */ /* 0x000fe20008410000 */
[----:B------:R-:W-:Y:S01]  /*add0*/  FMUL.FTZ R165, R183, UR5 ;  /* 0x00000005b7a57c20 */ /* 0x000fe20008410000 */
[----:B------:R-:W-:Y:S01]  /*ade0*/  @!P1 LEA R2, R164, UR38, 0x3 ;  /* 0x00000026a4029c11 */ /* 0x000fe2000f8e18ff */
[----:B------:R-:W-:Y:S01]  /*adf0*/  FMUL.FTZ R164, R182, UR5 ;  /* 0x00000005b6a47c20 */ /* 0x000fe20008410000 */
[----:B------:R-:W0:Y:S03]  /*ae00*/  MUFU.TANH R184, R184 ;  /* 0x000000b800b87308 */ /* 0x000e260000002400 */
[----:B------:R-:W-:-:S05]  /*ae10*/  @!P1 VIADD R2, R2, 0x30840 ;  /* 0x0003084002029836 */ /* 0x000fca0000000000 */
[----:B------:R-:W0:Y:S01]  /*ae20*/  MUFU.TANH R185, R185 ;  /* 0x000000b900b97308 */ /* 0x000e220000002400 */
[----:B------:R-:W-:-:S04]  /*ae30*/  @!P1 PRMT R2, RZ, 0x654, R2 ;  /* 0x00000654ff029816 */ /* 0x000fc80000000002 */
[----:B------:R0:W-:Y:S03]  /*ae40*/  @!P1 SYNCS.ARRIVE.TRANS64.RED.A1T0 RZ, [R2+URZ], RZ ;  /* 0x000000ff02ff99a7 */ /* 0x0001e6000810043f */
[----:B------:R-:W0:Y:S01]  /*ae50*/  MUFU.TANH R186, R186 ;  /* 0x000000ba00ba7308 */ /* 0x000e220000002400 */
[----:B-----5:R-:W-:-:S04]  /*ae60*/  IMAD R3, R180, UR60, R3 ;  /* 0x0000003cb4037c24 */ /* 0x020fc8000f8e0203 */
[----:B------:R-:W-:-:S03]  /*ae70*/  VIADD R3, R3, -UR50 ;  /* 0x8000003203037c36 */ /* 0x000fc60008000000 */
[----:B------:R-:W1:Y:S01]  /*ae80*/  MUFU.TANH R187, R187 ;  /* 0x000000bb00bb7308 */ /* 0x000e620000002400 */
[C---:B------:R-:W-:Y:S02]  /*ae90*/  VIADD R183, R3.reuse, UR55 ;  /* 0x0000003703b77c36 */ /* 0x040fe40008000000 */
[----:B------:R-:W-:Y:S02]  /*aea0*/  VIADD R197, R3, UR54 ;  /* 0x0000003603c57c36 */ /* 0x000fe40008000000 */
[--C-:B0-----:R-:W-:Y:S02]  /*aeb0*/  IMAD.IADD R181, R183, 0x1, R168.reuse ;  /* 0x00000001b7b57824 */ /* 0x101fe400078e02a8 */
[----:B------:R-:W-:Y:S01]  /*aec0*/  IMAD.IADD R182, R197, 0x1, R168 ;  /* 0x00000001c5b67824 */ /* 0x000fe200078e02a8 */
[----:B------:R-:W0:Y:S08]  /*aed0*/  MUFU.TANH R160, R160 ;  /* 0x000000a000a07308 */ /* 0x000e300000002400 */
[----:B------:R-:W0:Y:S08]  /*aee0*/  MUFU.TANH R161, R161 ;  /* 0x000000a100a17308 */ /* 0x000e300000002400 */
[----:B------:R-:W0:Y:S08]  /*aef0*/  MUFU.TANH R175, R175 ;  /* 0x000000af00af7308 */ /* 0x000e300000002400 */
[----:B------:R-:W0:Y:S08]  /*af00*/  MUFU.TANH R176, R176 ;  /* 0x000000b000b07308 */ /* 0x000e300000002400 */
[----:B------:R-:W0:Y:S08]  /*af10*/  MUFU.TANH R177, R177 ;  /* 0x000000b100b17308 */ /* 0x000e300000002400 */
[----:B------:R-:W0:Y:S08]  /*af20*/  MUFU.TANH R164, R164 ;  /* 0x000000a400a47308 */ /* 0x000e300000002400 */
[----:B------:R-:W0:Y:S01]  /*af30*/  MUFU.TANH R165, R165 ;  /* 0x000000a500a57308 */ /* 0x000e220000002400 */
[----:B-1234-:R-:W-:Y:S05]  /*af40*/  @!P6 BRA `(.L_x_1222) ;  /* 0x00000000005ce947 */ /* 0x01efea0003800000 */
[----:B------:R-:W-:Y:S01]  /*af50*/  IMAD R2, R180, UR60, R168 ;  /* 0x0000003cb4027c24 */ /* 0x000fe2000f8e02a8 */
[----:B------:R-:W-:Y:S03]  /*af60*/  BSSY B0, `(.L_x_1223) ;  /* 0x0000011000007945 */ /* 0x000fe60003800000 */
[----:B------:R-:W-:-:S05]  /*af70*/  VIADD R166, R2, -UR50 ;  /* 0x8000003202a67c36 */ /* 0x000fca0008000000 */
[----:B------:R-:W-:-:S13]  /*af80*/  ISETP.GT.AND P2, PT, R166, -0x1, PT ;  /* 0xffffffffa600780c */ /* 0x000fda0003f44270 */
[----:B------:R-:W-:Y:S05]  /*af90*/  @P2 BRA `(.L_x_1224) ;  /* 0x0000000000202947 */ /* 0x000fea0003800000 */
[----:B------:R-:W-:Y:S01]  /*afa0*/  IMAD.U32 R168, RZ, RZ, UR39 ;  /* 0x00000027ffa87e24 */ /* 0x000fe2000f8e00ff */
[----:B------:R-:W-:-:S04]  /*afb0*/  LOP3.LUT R167, RZ, R166, RZ, 0x33, !PT ;  /* 0x000000a6ffa77212 */ /* 0x000fc800078e33ff */
[----:B------:R-:W-:-:S13]  /*afc0*/  ISETP.NE.AND P2, PT, R168, 0x1, PT ;  /* 0x00000001a800780c */ /* 0x000fda0003f45270 */
[----:B------:R-:W1:Y:S02]  /*afd0*/  @P2 LDC.64 R2, c[0x0][0x9e8] ;  /* 0x00027a00ff022b82 */ /* 0x000e640000000a00 */
[----:B-1----:R-:W-:-:S05]  /*afe0*/  @P2 IMAD.HI.U32 R2, R167, R2, RZ ;  /* 0x00000002a7022227 */ /* 0x002fca00078e00ff */
[----:B------:R-:W-:-:S04]  /*aff0*/  @P2 SHF.R.U32.HI R167, RZ, R3, R2 ;  /* 0x00000003ffa72219 */ /* 0x000fc80000011602 */
[----:B------:R-:W-:Y:S01]  /*b000*/  LOP3.LUT R166, RZ, R167, RZ, 0x33, !PT ;  /* 0x000000a7ffa67212 */ /* 0x000fe200078e33ff */
[----:B------:R-:W-:Y:S06]  /*b010*/  BRA `(.L_x_1225) ;  /* 0x0000000000147947 */ /* 0x000fec0003800000 */
.L_x_1224:
[----:B------:R-:W-:-:S05]  /*b020*/  IMAD.U32 R168, RZ, RZ, UR39 ;  /* 0x00000027ffa87e24 */ /* 0x000fca000f8e00ff */
[----:B------:R-:W-:-:S13]  /*b030*/  ISETP.NE.AND P2, PT, R168, 0x1, PT ;  /* 0x00000001a800780c */ /* 0x000fda0003f45270 */
[----:B------:R-:W1:Y:S02]  /*b040*/  @P2 LDC.64 R2, c[0x0][0x9e8] ;  /* 0x00027a00ff022b82 */ /* 0x000e640000000a00 */
[----:B-1----:R-:W-:-:S05]  /*b050*/  @P2 IMAD.HI.U32 R2, R166, R2, RZ ;  /* 0x00000002a6022227 */ /* 0x002fca00078e00ff */
[----:B------:R-:W-:-:S07]  /*b060*/  @P2 SHF.R.U32.HI R166, RZ, R3, R2 ;  /* 0x00000003ffa62219 */ /* 0x000fce0000011602 */
.L_x_1225:
[----:B------:R-:W-:Y:S05]  /*b070*/  BSYNC B0 ;  /* 0x0000000000007941 */ /* 0x000fea0003800000 */
.L_x_1223:
[----:B------:R-:W-:-:S04]  /*b080*/  IMAD R166, R166, R168, -R179 ;  /* 0x000000a8a6a67224 */ /* 0x000fc800078e0ab3 */
[----:B------:R-:W-:-:S05]  /*b090*/  IMAD R166, R17, -0x2, R166 ;  /* 0xfffffffe11a67824 */ /* 0x000fca00078e02a6 */
[----:B------:R-:W-:Y:S02]  /*b0a0*/  VIADDMNMX R181, R166, R168, R181, PT ;  /* 0x000000a8a6b57246 */ /* 0x000fe400038001b5 */
[----:B------:R-:W-:-:S07]  /*b0b0*/  VIMNMX R182, R182, R166, !PT ;  /* 0x000000a6b6b67248 */ /* 0x000fce0007fe0100 */
.L_x_1222:
[----:B------:R-:W-:Y:S01]  /*b0c0*/  ISETP.GT.AND P2, PT, R20, -0x1, PT ;  /* 0xffffffff1400780c */ /* 0x000fe20003f44270 */
[----:B------:R-:W1:Y:S03]  /*b0d0*/  SHFL.IDX PT, R196, R196, 0x1, 0x1c1f ;  /* 0x003c1f00c4c47f89 */ /* 0x000e6600000e0000 */
[C---:B------:R-:W-:Y:S02]  /*b0e0*/  ISETP.GT.AND P4, PT, R182.reuse, RZ, P2 ;  /* 0x000000ffb600720c */ /* 0x040fe40001784270 */
[----:B------:R-:W-:Y:S02]  /*b0f0*/  ISETP.GT.AND P3, PT, R182, 0x1, P2 ;  /* 0x00000001b600780c */ /* 0x000fe40001764270 */
[C---:B------:R-:W-:Y:S02]  /*b100*/  ISETP.LT.OR P4, PT, R181.reuse, 0x1, P4 ;  /* 0x00000001b500780c */ /* 0x040fe40002781670 */
[----:B------:R-:W-:-:S02]  /*b110*/  ISETP.LT.OR P3, PT, R181, 0x2, P3 ;  /* 0x00000002b500780c */ /* 0x000fc40001f61670 */
[----:B------:R-:W-:Y:S02]  /*b120*/  FSEL R172, R189, -INF , !P4 ;  /* 0xff800000bdac7808 */ /* 0x000fe40006000000 */
[----:B------:R-:W-:Y:S02]  /*b130*/  FSEL R188, R188, -INF , !P3 ;  /* 0xff800000bcbc7808 */ /* 0x000fe40005800000 */
[C---:B------:R-:W-:Y:S02]  /*b140*/  ISETP.GT.AND P4, PT, R182.reuse, 0x8, P2 ;  /* 0x00000008b600780c */ /* 0x040fe40001784270 */
        /* <DEDUP_REMOVED lines=33> */
[----:B0-----:R-:W-:Y:S02]  /*b360*/  FSEL R175, R175, -INF , !P4 ;  /* 0xff800000afaf7808 */ /* 0x001fe40006000000 */
[----:B------:R-:W-:Y:S02]  /*b370*/  FSEL R176, R176, -INF , !P3 ;  /* 0xff800000b0b07808 */ /* 0x000fe40005800000 */
[C---:B------:R-:W-:Y:S02]  /*b380*/  ISETP.GT.AND P4, PT, R182.reuse, 0x38, P2 ;  /* 0x00000038b600780c */ /* 0x040fe40001784270 */
[----:B------:R-:W-:Y:S01]  /*b390*/  ISETP.GT.AND P3, PT, R182, 0x39, P2 ;  /* 0x00000039b600780c */ /* 0x000fe20001764270 */
[--C-:B-1----:R-:W-:Y:S01]  /*b3a0*/  IMAD.IADD R182, R197, 0x1, R196.reuse ;  /* 0x00000001c5b67824 */ /* 0x102fe200078e02c4 */
[C---:B------:R-:W-:Y:S02]  /*b3b0*/  ISETP.LT.OR P4, PT, R181.reuse, 0x39, P4 ;  /* 0x00000039b500780c */ /* 0x040fe40002781670 */
[----:B------:R-:W-:Y:S01]  /*b3c0*/  ISETP.LT.OR P3, PT, R181, 0x3a, P3 ;  /* 0x0000003ab500780c */ /* 0x000fe20001f61670 */
[----:B------:R-:W-:Y:S01]  /*b3d0*/  IMAD.IADD R181, R183, 0x1, R196 ;  /* 0x00000001b7b57824 */ /* 0x000fe200078e02c4 */
[----:B------:R-:W-:-:S02]  /*b3e0*/  FSEL R177, R177, -INF , !P4 ;  /* 0xff800000b1b17808 */ /* 0x000fc40006000000 */
[----:B------:R-:W-:Y:S01]  /*b3f0*/  FSEL R178, R178, -INF , !P3 ;  /* 0xff800000b2b27808 */ /* 0x000fe20005800000 */
[----:B------:R-:W-:Y:S08]  /*b400*/  @!P6 BRA `(.L_x_1226) ;  /* 0x00000000005ce947 */ /* 0x000ff00003800000 */
        /* <DEDUP_REMOVED lines=13> */
.L_x_1228:
[----:B------:R-:W-:-:S05]  /*b4e0*/  IMAD.U32 R184, RZ, RZ, UR39 ;  /* 0x00000027ffb87e24 */ /* 0x000fca000f8e00ff */
[----:B------:R-:W-:-:S13]  /*b4f0*/  ISETP.NE.AND P3, PT, R184, 0x1, PT ;  /* 0x00000001b800780c */ /* 0x000fda0003f65270 */
[----:B------:R-:W0:Y:S02]  /*b500*/  @P3 LDC.64 R2, c[0x0][0x9e8] ;  /* 0x00027a00ff023b82 */ /* 0x000e240000000a00 */
[----:B0-----:R-:W-:-:S05]  /*b510*/  @P3 IMAD.HI.U32 R2, R180, R2, RZ ;  /* 0x00000002b4023227 */ /* 0x001fca00078e00ff */
[----:B------:R-:W-:-:S07]  /*b520*/  @P3 SHF.R.U32.HI R180, RZ, R3, R2 ;  /* 0x00000003ffb43219 */ /* 0x000fce0000011602 */
.L_x_1229:
[----:B------:R-:W-:Y:S05]  /*b530*/  BSYNC B0 ;  /* 0x0000000000007941 */ /* 0x000fea0003800000 */
.L_x_1227:
[----:B------:R-:W-:-:S04]  /*b540*/  IMAD R180, R180, R184, -R179 ;  /* 0x000000b8b4b47224 */ /* 0x000fc800078e0ab3 */
[----:B------:R-:W-:-:S05]  /*b550*/  IMAD R180, R17, -0x2, R180 ;  /* 0xfffffffe11b47824 */ /* 0x000fca00078e02b4 */
[----:B------:R-:W-:Y:S02]  /*b560*/  VIADDMNMX R181, R180, R184, R181, PT ;  /* 0x000000b8b4b57246 */ /* 0x000fe400038001b5 */
[----:B------:R-:W-:-:S07]  /*b570*/  VIMNMX R182, R182, R180, !PT ;  /* 0x000000b4b6b67248 */ /* 0x000fce0007fe0100 */
.L_x_1226:
[----:B------:R-:W-:Y:S01]  /*b580*/  FMNMX.FTZ R3, R172, R21, !PT ;  /* 0x00000015ac037209 */ /* 0x000fe20007810000 */
[----:B------:R-:W-:Y:S01]  /*b590*/  UMOV UR6, UR51 ;  /* 0x0000003300067c82 */ /* 0x000fe20008000000 */
[----:B------:R-:W-:Y:S01]  /*b5a0*/  ISETP.GT.AND P4, PT, R182, 0x1, P2 ;  /* 0x00000001b600780c */ /* 0x000fe20001784270 */
[----:B------:R-:W-:Y:S01]  /*b5b0*/  UMOV UR7, UR36 ;  /* 0x0000002400077c82 */ /* 0x000fe20008000000 */
[----:B------:R-:W-:Y:S02]  /*b5c0*/  FMNMX.FTZ R2, R188, R3, !PT ;  /* 0x00000003bc027209 */ /* 0x000fe40007810000 */
[----:B------:R-:W-:Y:S02]  /*b5d0*/  ISETP.LT.OR P4, PT, R181, 0x2, P4 ;  /* 0x00000002b500780c */ /* 0x000fe40002781670 */
[----:B------:R-:W-:Y:S02]  /*b5e0*/  FMNMX.FTZ R3, R191, R2, !PT ;  /* 0x00000002bf037209 */ /* 0x000fe40007810000 */
[----:B------:R-:W-:-:S02]  /*b5f0*/  ISETP.GT.AND P3, PT, R182, 0x8, P2 ;  /* 0x00000008b600780c */ /* 0x000fc40001764270 */
[----:B------:R-:W-:Y:S02]  /*b600*/  FMNMX.FTZ R3, R190, R3, !PT ;  /* 0x00000003be037209 */ /* 0x000fe40007810000 */
[----:B------:R-:W-:Y:S02]  /*b610*/  ISETP.LT.OR P3, PT, R181, 0x9, P3 ;  /* 0x00000009b500780c */ /* 0x000fe40001f61670 */
[----:B------:R-:W-:Y:S02]  /*b620*/  FMNMX.FTZ R2, R166, R3, !PT ;  /* 0x00000003a6027209 */ /* 0x000fe40007810000 */
[----:B------:R-:W-:Y:S02]  /*b630*/  FSEL R152, R152, -INF , !P3 ;  /* 0xff80000098987808 */ /* 0x000fe40005800000 */
        /* <DEDUP_REMOVED lines=19> */
[----:B------:R-:W-:-:S02]  /*b770*/  FSEL R2, R4, -INF , !P4 ;  /* 0xff80000004027808 */ /* 0x000fc40006000000 */
[----:B------:R-:W-:Y:S02]  /*b780*/  FMNMX.FTZ R3, R178, R3, !PT ;  /* 0x00000003b2037209 */ /* 0x000fe40007810000 */
[C---:B------:R-:W-:Y:S02]  /*b790*/  ISETP.GT.AND P4, PT, R182.reuse, 0x9, P2 ;  /* 0x00000009b600780c */ /* 0x040fe40001784270 */
[----:B------:R-:W-:Y:S01]  /*b7a0*/  ISETP.GT.AND P3, PT, R182, 0x21, P2 ;  /* 0x00000021b600780c */ /* 0x000fe20001764270 */
[----:B------:R-:W0:Y:S01]  /*b7b0*/  SHFL.BFLY PT, R180, R3, 0x2, 0x1f ;  /* 0x0c401f0003b47f89 */ /* 0x000e2200000e0000 */
[C---:B------:R-:W-:Y:S02]  /*b7c0*/  ISETP.LT.OR P4, PT, R181.reuse, 0xa, P4 ;  /* 0x0000000ab500780c */ /* 0x040fe40002781670 */
[----:B------:R-:W-:Y:S02]  /*b7d0*/  ISETP.LT.OR P3, PT, R181, 0x22, P3 ;  /* 0x00000022b500780c */ /* 0x000fe40001f61670 */
[----:B------:R-:W-:-:S02]  /*b7e0*/  FSEL R153, R153, -INF , !P4 ;  /* 0xff80000099997808 */ /* 0x000fc40006000000 */
[C---:B------:R-:W-:Y:S02]  /*b7f0*/  ISETP.GT.AND P4, PT, R182.reuse, 0x11, P2 ;  /* 0x00000011b600780c */ /* 0x040fe40001784270 */
[----:B------:R-:W-:Y:S02]  /*b800*/  FSEL R159, R159, -INF , !P3 ;  /* 0xff8000009f9f7808 */ /* 0x000fe40005800000 */
[----:B------:R-:W-:Y:S02]  /*b810*/  ISETP.LT.OR P4, PT, R181, 0x12, P4 ;  /* 0x00000012b500780c */ /* 0x000fe40002781670 */
[C---:B------:R-:W-:Y:S02]  /*b820*/  ISETP.GT.AND P3, PT, R182.reuse, 0x29, P2 ;  /* 0x00000029b600780c */ /* 0x040fe40001764270 */
[----:B------:R-:W-:Y:S02]  /*b830*/  FSEL R155, R155, -INF , !P4 ;  /* 0xff8000009b9b7808 */ /* 0x000fe40006000000 */
[----:B------:R-:W-:-:S02]  /*b840*/  ISETP.GT.AND P4, PT, R182, RZ, P2 ;  /* 0x000000ffb600720c */ /* 0x000fc40001784270 */
[C---:B------:R-:W-:Y:S02]  /*b850*/  ISETP.LT.OR P3, PT, R181.reuse, 0x2a, P3 ;  /* 0x0000002ab500780c */ /* 0x040fe40001f61670 */
[----:B------:R-:W-:Y:S02]  /*b860*/  ISETP.LT.OR P4, PT, R181, 0x1, P4 ;  /* 0x00000001b500780c */ /* 0x000fe40002781670 */
[----:B------:R-:W-:Y:S02]  /*b870*/  FSEL R161, R161, -INF , !P3 ;  /* 0xff800000a1a17808 */ /* 0x000fe40005800000 */
[----:B0-----:R-:W-:Y:S02]  /*b880*/  FMNMX.FTZ R4, R3, R180, !PT ;  /* 0x000000b403047209 */ /* 0x001fe40007810000 */
[----:B------:R-:W-:Y:S02]  /*b890*/  FSEL R180, R0, -INF , !P4 ;  /* 0xff80000000b47808 */ /* 0x000fe40006000000 */
[----:B------:R-:W-:Y:S01]  /*b8a0*/  ISETP.GT.AND P4, PT, R182, 0x20, P2 ;  /* 0x00000020b600780c */ /* 0x000fe20001784270 */
[----:B------:R-:W0:Y:S01]  /*b8b0*/  SHFL.BFLY PT, R179, R4, 0x1, 0x1f ;  /* 0x0c201f0004b37f89 */ /* 0x000e2200000e0000 */
[----:B------:R-:W-:-:S02]  /*b8c0*/  FMNMX.FTZ R3, R180, R207, !PT ;  /* 0x000000cfb4037209 */ /* 0x000fc40007810000 */
[----:B------:R-:W-:Y:S02]  /*b8d0*/  ISETP.LT.OR P4, PT, R181, 0x21, P4 ;  /* 0x00000021b500780c */ /* 0x000fe40002781670 */
[----:B------:R-:W-:Y:S02]  /*b8e0*/  FMNMX.FTZ R3, R2, R3, !PT ;  /* 0x0000000302037209 */ /* 0x000fe40007810000 */
[----:B------:R-:W-:Y:S02]  /*b8f0*/  FSEL R158, R158, -INF , !P4 ;  /* 0xff8000009e9e7808 */ /* 0x000fe40006000000 */
[----:B------:R-:W-:Y:S02]  /*b900*/  FMNMX.FTZ R0, R152, R3, !PT ;  /* 0x0000000398007209 */ /* 0x000fe40007810000 */
[----:B------:R-:W-:Y:S02]  /*b910*/  ISETP.GT.AND P4, PT, R182, 0x28, P2 ;  /* 0x00000028b600780c */ /* 0x000fe40001784270 */
[----:B------:R-:W-:-:S02]  /*b920*/  FMNMX.FTZ R3, R153, R0, !PT ;  /* 0x0000000099037209 */ /* 0x000fc40007810000 */
[----:B------:R-:W-:Y:S02]  /*b930*/  ISETP.LT.OR P4, PT, R181, 0x29, P4 ;  /* 0x00000029b500780c */ /* 0x000fe40002781670 */
[----:B------:R-:W-:Y:S02]  /*b940*/  FMNMX.FTZ R0, R154, R3, !PT ;  /* 0x000000039a007209 */ /* 0x000fe40007810000 */
[----:B------:R-:W-:Y:S02]  /*b950*/  FSEL R160, R160, -INF , !P4 ;  /* 0xff800000a0a07808 */ /* 0x000fe40006000000 */
[----:B------:R-:W-:Y:S02]  /*b960*/  ISETP.GT.AND P3, PT, R182, 0x30, P2 ;  /* 0x00000030b600780c */ /* 0x000fe40001764270 */
[----:B------:R-:W-:Y:S02]  /*b970*/  R2UR UR4, R23 ;  /* 0x00000000170472ca */ /* 0x000fe400000e0000 */
[----:B0-----:R-:W-:-:S02]  /*b980*/  FMNMX.FTZ R4, R4, R179, !PT ;  /* 0x000000b304047209 */ /* 0x001fc40007810000 */
[----:B------:R-:W-:Y:S02]  /*b990*/  FMNMX.FTZ R179, R155, R0, !PT ;  /* 0x000000009bb37209 */ /* 0x000fe40007810000 */
[C---:B------:R-:W-:Y:S01]  /*b9a0*/  FSETP.NEU.FTZ.AND P4, PT, R4.reuse, -INF , PT ;  /* 0xff8000000400780b */ /* 0x040fe20003f9d000 */
[----:B------:R-:W-:Y:S01]  /*b9b0*/  FMUL.FTZ R3, R4, UR6 ;  /* 0x0000000604037c20 */ /* 0x000fe20008410000 */
[----:B------:R-:W-:Y:S02]  /*b9c0*/  FMNMX.FTZ R0, R156, R179, !PT ;  /* 0x000000b39c007209 */ /* 0x000fe40007810000 */
[----:B------:R-:W-:Y:S02]  /*b9d0*/  ISETP.LT.OR P3, PT, R181, 0x31, P3 ;  /* 0x00000031b500780c */ /* 0x000fe40001f61670 */
[----:B------:R-:W-:Y:S02]  /*b9e0*/  FSEL R3, R3, RZ, P4 ;  /* 0x000000ff03037208 */ /* 0x000fe40002000000 */
[----:B------:R-:W-:-:S03]  /*b9f0*/  FMNMX.FTZ R179, R157, R0, !PT ;  /* 0x000000009db37209 */ /* 0x000fc60007810000 */
[--C-:B------:R-:W-:Y:S01]  /*ba00*/  FFMA.FTZ R183, R172, UR6, -R3.reuse ;  /* 0x00000006acb77c23 */ /* 0x100fe20008010803 */
[----:B------:R-:W-:Y:S01]  /*ba10*/  FMNMX.FTZ R0, R158, R179, !PT ;  /* 0x000000b39e007209 */ /* 0x000fe20007810000 */
[--C-:B------:R-:W-:Y:S01]  /*ba20*/  FFMA.FTZ R190, R190, UR6, -R3.reuse ;  /* 0x00000006bebe7c23 */ /* 0x100fe20008010803 */
[----:B------:R-:W-:Y:S01]  /*ba30*/  FSEL R172, R163, -INF , !P3 ;  /* 0xff800000a3ac7808 */ /* 0x000fe20005800000 */
[--C-:B------:R-:W-:Y:S01]  /*ba40*/  FFMA.FTZ R196, R188, UR6, -R3.reuse ;  /* 0x00000006bcc47c23 */ /* 0x100fe20008010803 */
[----:B------:R-:W-:Y:S01]  /*ba50*/  ISETP.GT.AND P3, PT, R182, 0x31, P2 ;  /* 0x00000031b600780c */ /* 0x000fe20001764270 */
[--C-:B------:R-:W-:Y:S01]  /*ba60*/  FFMA.FTZ R184, R175, UR6, -R3.reuse ;  /* 0x00000006afb87c23 */ /* 0x100fe20008010803 */
[----:B------:R-:W-:Y:S01]  /*ba70*/  FMNMX.FTZ R179, R159, R0, !PT ;  /* 0x000000009fb37209 */ /* 0x000fe20007810000 */
[--C-:B------:R-:W-:Y:S01]  /*ba80*/  FFMA.FTZ R198, R191, UR6, -R3.reuse ;  /* 0x00000006bfc67c23 */ /* 0x100fe20008010803 */
[----:B------:R-:W-:Y:S01]  /*ba90*/  ISETP.LT.OR P3, PT, R181, 0x32, P3 ;  /* 0x00000032b500780c */ /* 0x000fe20001f61670 */
        /* <DEDUP_REMOVED lines=9> */
[----:B------:R-:W-:Y:S01]  /*bb30*/  ISETP.GT.AND P2, PT, R182, 0x39, P2 ;  /* 0x00000039b600780c */ /* 0x000fe20001744270 */
[--C-:B------:R-:W-:Y:S01]  /*bb40*/  FFMA.FTZ R171, R171, UR6, -R3.reuse ;  /* 0x00000006abab7c23 */ /* 0x100fe20008010803 */
[----:B------:R-:W-:Y:S01]  /*bb50*/  ISETP.LT.OR P3, PT, R181, 0x39, P3 ;  /* 0x00000039b500780c */ /* 0x000fe20001f61670 */
[--C-:B------:R-:W-:Y:S01]  /*bb60*/  FFMA.FTZ R175, R176, UR6, -R3.reuse ;  /* 0x00000006b0af7c23 */ /* 0x100fe20008010803 */
[----:B------:R-:W-:Y:S01]  /*bb70*/  FMNMX.FTZ R179, R172, R179, !PT ;  /* 0x000000b3acb37209 */ /* 0x000fe20007810000 */
[--C-:B------:R-:W-:Y:S01]  /*bb80*/  FFMA.FTZ R186, R177, UR6, -R3.reuse ;  /* 0x00000006b1ba7c23 */ /* 0x100fe20008010803 */
[----:B------:R-:W-:Y:S01]  /*bb90*/  ISETP.LT.OR P2, PT, R181, 0x3a, P2 ;  /* 0x0000003ab500780c */ /* 0x000fe20001741670 */
[----:B------:R-:W-:Y:S01]  /*bba0*/  FFMA.FTZ R178, R178, UR6, -R3 ;  /* 0x00000006b2b27c23 */ /* 0x000fe20008010803 */
[----:B------:R-:W-:Y:S01]  /*bbb0*/  FSEL R164, R164, -INF , !P3 ;  /* 0xff800000a4a47808 */ /* 0x000fe20005800000 */
[----:B------:R-:W-:Y:S01]  /*bbc0*/  MUFU.EX2 R163, R183 ;  /* 0x000000b700a37308 */ /* 0x000fe20000000800 */
[----:B------:R-:W-:-:S02]  /*bbd0*/  FMNMX.FTZ R181, R162, R179, !PT ;  /* 0x000000b3a2b57209 */ /* 0x000fc40007810000 */
[----:B------:R-:W-:Y:S02]  /*bbe0*/  FSEL R179, R165, -INF , !P2 ;  /* 0xff800000a5b37808 */ /* 0x000fe40005000000 */
[----:B------:R-:W-:Y:S02]  /*bbf0*/  FMNMX.FTZ R0, R164, R181, !PT ;  /* 0x000000b5a4007209 */ /* 0x000fe40007810000 */
[----:B------:R-:W-:Y:S01]  /*bc00*/  FSEL R166, R4, RZ, P4 ;  /* 0x000000ff04a67208 */ /* 0x000fe20002000000 */
[----:B------:R0:W-:Y:S01]  /*bc10*/  MUFU.EX2 R165, R190 ;  /* 0x000000be00a57308 */ /* 0x0001e20000000800 */
[----:B------:R-:W-:-:S03]  /*bc20*/  FMNMX.FTZ R0, R179, R0, !PT ;  /* 0x00000000b3007209 */ /* 0x000fc60007810000 */
[----:B------:R-:W-:Y:S02]  /*bc30*/  FADD.FTZ R166, -R166, R21 ;  /* 0x00000015a6a67221 */ /* 0x000fe40000010100 */
[----:B------:R-:W1:Y:S02]  /*bc40*/  SHFL.BFLY PT, R181, R0, 0x2, 0x1f ;  /* 0x0c401f0000b57f89 */ /* 0x000e6400000e0000 */
[----:B------:R-:W-:Y:S01]  /*bc50*/  MUFU.EX2 R196, R196 ;  /* 0x000000c400c47308 */ /* 0x000fe20000000800 */
[--C-:B0-----:R-:W-:Y:S01]  /*bc60*/  FFMA.FTZ R190, R173, UR6, -R3.reuse ;  /* 0x00000006adbe7c23 */ /* 0x101fe20008010803 */
[----:B------:R-:W-:-:S06]  /*bc70*/  FFMA.FTZ R173, R174, UR6, -R3 ;  /* 0x00000006aead7c23 */ /* 0x000fcc0008010803 */
[----:B------:R-:W-:Y:S08]  /*bc80*/  MUFU.EX2 R198, R198 ;  /* 0x000000c600c67308 */ /* 0x000ff00000000800 */
[----:B------:R-:W-:Y:S01]  /*bc90*/  MUFU.EX2 R192, R192 ;  /* 0x000000c000c07308 */ /* 0x000fe20000000800 */
[----:B-1----:R-:W-:-:S07]  /*bca0*/  FMNMX.FTZ R181, R0, R181, !PT ;  /* 0x000000b500b57209 */ /* 0x002fce0007810000 */
[----:B------:R-:W-:Y:S01]  /*bcb0*/  MUFU.EX2 R167, R167 ;  /* 0x000000a700a77308 */ /* 0x000fe20000000800 */
[----:B------:R-:W0:Y:S07]  /*bcc0*/  SHFL.BFLY PT, R0, R181, 0x1, 0x1f ;  /* 0x0c201f00b5007f89 */ /* 0x000e2e00000e0000 */
[----:B------:R-:W-:Y:S08]  /*bcd0*/  MUFU.EX2 R194, R194 ;  /* 0x000000c200c27308 */ /* 0x000ff00000000800 */
[----:B------:R-:W-:Y:S08]  /*bce0*/  MUFU.EX2 R169, R169 ;  /* 0x000000a900a97308 */ /* 0x000ff00000000800 */
[----:B------:R-:W-:Y:S01]  /*bcf0*/  MUFU.EX2 R188, R188 ;  /* 0x000000bc00bc7308 */ /* 0x000fe20000000800 */
[----:B0-----:R-:W-:Y:S01]  /*bd00*/  FMNMX.FTZ R3, R181, R0, !PT ;  /* 0x00000000b5037209 */ /* 0x001fe20007810000 */
[----:B------:R-:W-:-:S03]  /*bd10*/  FMUL.FTZ R0, R166, UR6 ;  /* 0x00000006a6007c20 */ /* 0x000fc60008410000 */
[C---:B------:R-:W-:Y:S01]  /*bd20*/  FSETP.NEU.FTZ.AND P2, PT, R3.reuse, -INF , PT ;  /* 0xff8000000300780b */ /* 0x040fe20003f5d000 */
[----:B------:R-:W-:Y:S02]  /*bd30*/  FMUL.FTZ R177, R3, UR6 ;  /* 0x0000000603b17c20 */ /* 0x000fe40008410000 */
[----:B------:R-:W-:Y:S03]  /*bd40*/  MUFU.EX2 R171, R171 ;  /* 0x000000ab00ab7308 */ /* 0x000fe60000000800 */
[----:B------:R-:W-:-:S05]  /*bd50*/  FSEL R177, R177, RZ, P2 ;  /* 0x000000ffb1b17208 */ /* 0x000fca0001000000 */
[----:B------:R-:W0:Y:S01]  /*bd60*/  MUFU.EX2 R0, R0 ;  /* 0x0000000000007308 */ /* 0x000e220000000800 */
        /* <DEDUP_REMOVED lines=8> */
[--C-:B------:R-:W-:Y:S01]  /*bdf0*/  FFMA.FTZ R154, R155, UR6, -R177.reuse ;  /* 0x000000069b9a7c23 */ /* 0x100fe200080108b1 */
[--C-:B------:R-:W-:Y:S01]  /*be00*/  FFMA.FTZ R195, R156, UR6, -R177.reuse ;  /* 0x000000069cc37c23 */ /* 0x100fe200080108b1 */
[----:B------:R-:W-:Y:S01]  /*be10*/  FMUL.FTZ R2, R2, UR6 ;  /* 0x0000000602027c20 */ /* 0x000fe20008410000 */
[--C-:B------:R-:W-:Y:S01]  /*be20*/  FFMA.FTZ R156, R157, UR6, -R177.reuse ;  /* 0x000000069d9c7c23 */ /* 0x100fe200080108b1 */
[--C-:B------:R-:W-:Y:S01]  /*be30*/  FFMA.FTZ R189, R158, UR6, -R177.reuse ;  /* 0x000000069ebd7c23 */ /* 0x100fe200080108b1 */
[--C-:B------:R-:W-:Y:S01]  /*be40*/  FFMA.FTZ R158, R159, UR6, -R177.reuse ;  /* 0x000000069f9e7c23 */ /* 0x100fe200080108b1 */
[----:B------:R-:W-:Y:S01]  /*be50*/  FFMA.FTZ R191, R160, UR6, -R177 ;  /* 0x00000006a0bf7c23 */ /* 0x000fe200080108b1 */
[----:B------:R-:W-:Y:S01]  /*be60*/  MUFU.EX2 R197, R197 ;  /* 0x000000c500c57308 */ /* 0x000fe20000000800 */
[----:B0-----:R-:W-:Y:S01]  /*be70*/  FFMA.FTZ R153, R0, R16, R163 ;  /* 0x0000001000997223 */ /* 0x001fe200000100a3 */
[----:B------:R-:W-:-:S02]  /*be80*/  IMAD.U32 R155, RZ, RZ, UR10 ;  /* 0x0000000aff9b7e24 */ /* 0x000fc4000f8e00ff */
[--C-:B------:R-:W-:Y:S01]  /*be90*/  FFMA.FTZ R185, R172, UR6, -R177.reuse ;  /* 0x00000006acb97c23 */ /* 0x100fe200080108b1 */
[----:B------:R-:W-:Y:S01]  /*bea0*/  FFMA.FTZ R162, R162, UR6, -R177 ;  /* 0x00000006a2a27c23 */ /* 0x000fe200080108b1 */
[----:B------:R-:W-:Y:S01]  /*beb0*/  FADD.FTZ R153, R196, R153 ;  /* 0x00000099c4997221 */ /* 0x000fe20000010000 */
[----:B------:R-:W-:Y:S02]  /*bec0*/  @!P1 VIADD R155, R155, 0x30860 ;  /* 0x000308609b9b9836 */ /* 0x000fe40000000000 */
[----:B------:R-:W-:Y:S01]  /*bed0*/  FFMA.FTZ R164, R164, UR6, -R177 ;  /* 0x00000006a4a47c23 */ /* 0x000fe200080108b1 */
[----:B------:R-:W0:Y:S01]  /*bee0*/  MUFU.EX2 R2, R2 ;  /* 0x0000000200027308 */ /* 0x000e220000000800 */
[----:B------:R-:W-:Y:S01]  /*bef0*/  FADD.FTZ R16, R198, R153 ;  /* 0x00000099c6107221 */ /* 0x000fe20000010000 */
[----:B------:R-:W-:Y:S01]  /*bf00*/  ISETP.GT.AND P2, PT, R20, UR4, PT ;  /* 0x0000000414007c0c */ /* 0x000fe2000bf44270 */
[----:B------:R-:W-:Y:S01]  /*bf10*/  UMOV UR4, UR37 ;  /* 0x0000002500047c82 */ /* 0x000fe20008000000 */
[----:B------:R-:W-:Y:S01]  /*bf20*/  @!P1 PRMT R155, RZ, 0x654, R155 ;  /* 0x00000654ff9b9816 */ /* 0x000fe2000000009b */
[C---:B------:R-:W-:Y:S01]  /*bf30*/  FADD.FTZ R153, R165.reuse, R16 ;  /* 0x00000010a5997221 */ /* 0x040fe20000010000 */
[----:B------:R-:W-:Y:S01]  /*bf40*/  F2FP.F16.F32.PACK_AB R196, R196, R163 ;  /* 0x000000a3c4c4723e */ /* 0x000fe200000000ff */
[----:B------:R-:W-:Y:S01]  /*bf50*/  VIADD R20, R20, 0xffffffff ;  /* 0xffffffff14147836 */ /* 0x000fe20000000000 */
[----:B------:R-:W1:Y:S01]  /*bf60*/  MUFU.EX2 R199, R199 ;  /* 0x000000c700c77308 */ /* 0x000e620000000800 */
[----:B------:R-:W-:Y:S01]  /*bf70*/  FADD.FTZ R160, R192, R153 ;  /* 0x00000099c0a07221 */ /* 0x000fe20000010000 */
[----:B------:R2:W-:Y:S01]  /*bf80*/  @!P1 SYNCS.ARRIVE.TRANS64.RED.A1T0 RZ, [R155+URZ], RZ ;  /* 0x000000ff9bff99a7 */ /* 0x0005e2000810043f */
[----:B------:R-:W-:Y:S01]  /*bf90*/  F2FP.F16.F32.PACK_AB R198, R165, R198 ;  /* 0x000000c6a5c6723e */ /* 0x000fe200000000ff */
[----:B------:R-:W-:-:S02]  /*bfa0*/  IMAD.MOV.U32 R207, RZ, RZ, R3 ;  /* 0x000000ffffcf7224 */ /* 0x000fc400078e0003 */
[----:B------:R-:W-:Y:S01]  /*bfb0*/  FADD.FTZ R153, R167, R160 ;  /* 0x000000a0a7997221 */ /* 0x000fe20000010000 */
[--C-:B------:R-:W-:Y:S01]  /*bfc0*/  FFMA.FTZ R160, R161, UR6, -R177.reuse ;  /* 0x00000006a1a07c23 */ /* 0x100fe200080108b1 */
[----:B------:R-:W-:Y:S01]  /*bfd0*/  FFMA.FTZ R177, R179, UR6, -R177 ;  /* 0x00000006b3b17c23 */ /* 0x000fe200080108b1 */
[----:B------:R-:W3:Y:S01]  /*bfe0*/  MUFU.EX2 R152, R152 ;  /* 0x0000009800987308 */ /* 0x000ee20000000800 */
[----:B0-----:R-:W-:Y:S01]  /*bff0*/  FFMA.FTZ R5, R2, R5, R197 ;  /* 0x0000000502057223 */ /* 0x001fe200000100c5 */
[----:B------:R-:W-:Y:S01]  /*c000*/  FADD.FTZ R168, R194, R153 ;  /* 0x00000099c2a87221 */ /* 0x000fe20000010000 */
[----:B------:R-:W-:Y:S02]  /*c010*/  F2FP.F16.F32.PACK_AB R192, R167, R192 ;  /* 0x000000c0a7c0723e */ /* 0x000fe400000000ff */
[----:B------:R-:W-:Y:S01]  /*c020*/  FADD.FTZ R16, R166, R5 ;  /* 0x00000005a6107221 */ /* 0x000fe20000010000 */
[C---:B------:R-:W-:Y:S01]  /*c030*/  FADD.FTZ R153, R169.reuse, R168 ;  /* 0x000000a8a9997221 */ /* 0x040fe20000010000 */
[----:B------:R-:W-:Y:S01]  /*c040*/  F2FP.F16.F32.PACK_AB R194, R169, R194 ;  /* 0x000000c2a9c2723e */ /* 0x000fe200000000ff */
[----:B------:R-:W0:Y:S01]  /*c050*/  MUFU.EX2 R193, R193 ;  /* 0x000000c100c17308 */ /* 0x000e220000000800 */
[----:B-1----:R-:W-:Y:S01]  /*c060*/  FADD.FTZ R5, R199, R16 ;  /* 0x00000010c7057221 */ /* 0x002fe20000010000 */
[----:B------:R-:W-:Y:S01]  /*c070*/  FADD.FTZ R168, R188, R153 ;  /* 0x00000099bca87221 */ /* 0x000fe20000010000 */
[----:B------:R-:W-:-:S02]  /*c080*/  F2FP.F16.F32.PACK_AB R188, R171, R188 ;  /* 0x000000bcabbc723e */ /* 0x000fc400000000ff */
[----:B------:R-:W-:Y:S01]  /*c090*/  F2FP.F16.F32.PACK_AB R197, R166, R197 ;  /* 0x000000c5a6c5723e */ /* 0x000fe200000000ff */
[----:B------:R-:W-:Y:S02]  /*c0a0*/  FADD.FTZ R153, R171, R168 ;  /* 0x000000a8ab997221 */ /* 0x000fe40000010000 */
        /* <DEDUP_REMOVED lines=21> */
[----:B-1----:R-:W-:-:S07]  /*c200*/  FADD.FTZ R5, R191, R16 ;  /* 0x00000010bf057221 */ /* 0x002fce0000010000 */
[----:B------:R-:W1:Y:S01]  /*c210*/  MUFU.EX2 R184, R184 ;  /* 0x000000b800b87308 */ /* 0x000e620000000800 */
[C---:B---3--:R-:W-:Y:S01]  /*c220*/  FADD.FTZ R153, R173.reuse, R168 ;  /* 0x000000a8ad997221 */ /* 0x048fe20000010000 */
[----:B------:R-:W-:-:S06]  /*c230*/  F2FP.F16.F32.PACK_AB R190, R173, R190 ;  /* 0x000000beadbe723e */ /* 0x000fcc00000000ff */
[----:B------:R-:W-:Y:S01]  /*c240*/  MUFU.EX2 R185, R185 ;  /* 0x000000b900b97308 */ /* 0x000fe20000000800 */
[----:B0-----:R-:W-:-:S07]  /*c250*/  F2FP.F16.F32.PACK_AB R191, R160, R191 ;  /* 0x000000bfa0bf723e */ /* 0x001fce00000000ff */
[----:B------:R-:W0:Y:S01]  /*c260*/  MUFU.EX2 R175, R175 ;  /* 0x000000af00af7308 */ /* 0x000e220000000800 */
[----:B-1----:R-:W-:-:S07]  /*c270*/  FADD.FTZ R168, R184, R153 ;  /* 0x00000099b8a87221 */ /* 0x002fce0000010000 */
[----:B--2---:R1:W2:Y:S08]  /*c280*/  MUFU.EX2 R155, R162 ;  /* 0x000000a2009b7308 */ /* 0x0042b00000000800 */
[----:B------:R-:W3:Y:S01]  /*c290*/  MUFU.EX2 R186, R186 ;  /* 0x000000ba00ba7308 */ /* 0x000ee20000000800 */
[----:B-1----:R-:W-:Y:S01]  /*c2a0*/  FADD.FTZ R162, R160, R5 ;  /* 0x00000005a0a27221 */ /* 0x002fe20000010000 */
[C---:B0-----:R-:W-:Y:S01]  /*c2b0*/  FADD.FTZ R153, R175.reuse, R168 ;  /* 0x000000a8af997221 */ /* 0x041fe20000010000 */
[----:B------:R-:W-:-:S02]  /*c2c0*/  F2FP.F16.F32.PACK_AB R184, R175, R184 ;  /* 0x000000b8afb8723e */ /* 0x000fc400000000ff */
[----:B------:R-:W-:-:S03]  /*c2d0*/  FADD.FTZ R162, R185, R162 ;  /* 0x000000a2b9a27221 */ /* 0x000fc60000010000 */
[----:B------:R-:W0:Y:S01]  /*c2e0*/  MUFU.EX2 R187, R164 ;  /* 0x000000a400bb7308 */ /* 0x000e220000000800 */
[C---:B--2---:R-:W-:Y:S01]  /*c2f0*/  FADD.FTZ R162, R155.reuse, R162 ;  /* 0x000000a29ba27221 */ /* 0x044fe20000010000 */
[----:B------:R-:W-:-:S06]  /*c300*/  F2FP.F16.F32.PACK_AB R185, R155, R185 ;  /* 0x000000b99bb9723e */ /* 0x000fcc00000000ff */
[----:B------:R-:W1:Y:S01]  /*c310*/  MUFU.EX2 R21, R178 ;  /* 0x000000b200157308 */ /* 0x000e620000000800 */
[----:B---3--:R-:W-:-:S07]  /*c320*/  FADD.FTZ R16, R186, R153 ;  /* 0x00000099ba107221 */ /* 0x008fce0000010000 */
[----:B------:R-:W2:Y:S01]  /*c330*/  MUFU.EX2 R177, R177 ;  /* 0x000000b100b17308 */ /* 0x000ea20000000800 */
[----:B0-----:R-:W-:Y:S01]  /*c340*/  FADD.FTZ R162, R187, R162 ;  /* 0x000000a2bba27221 */ /* 0x001fe20000010000 */
[C---:B-1----:R-:W-:Y:S01]  /*c350*/  FADD.FTZ R16, R21.reuse, R16 ;  /* 0x0000001015107221 */ /* 0x042fe20000010000 */
[----:B------:R-:W-:Y:S01]  /*c360*/  F2FP.F16.F32.PACK_AB R186, R21, R186 ;  /* 0x000000ba15ba723e */ /* 0x000fe200000000ff */
[----:B------:R-:W-:Y:S02]  /*c370*/  IMAD.MOV.U32 R21, RZ, RZ, R4 ;  /* 0x000000ffff157224 */ /* 0x000fe400078e0004 */
[C---:B--2---:R-:W-:Y:S01]  /*c380*/  FADD.FTZ R5, R177.reuse, R162 ;  /* 0x000000a2b1057221 */ /* 0x044fe20000010000 */
[----:B------:R-:W-:Y:S01]  /*c390*/  F2FP.F16.F32.PACK_AB R187, R177, R187 ;  /* 0x000000bbb1bb723e */ /* 0x000fe200000000ff */
[----:B------:R-:W-:Y:S06]  /*c3a0*/  @P2 BRA `(.L_x_1230) ;  /* 0xffffffd400342947 */ /* 0x000fec000383ffff */
.L_x_1213:
        /* <DEDUP_REMOVED lines=131> */
.L_x_1231:
[----:B------:R-:W-:Y:S01]  /*cbe0*/  ULEA UR5, UR37, UR38, 0x3 ;  /* 0x0000002625057291 */ /* 0x000fe2000f8e183f */
[----:B------:R-:W-:-:S05]  /*cbf0*/  IMAD.U32 R0, RZ, RZ, UR36 ;  /* 0x00000024ff007e24 */ /* 0x000fca000f8e00ff */
[----:B------:R-:W-:-:S04]  /*cc00*/  SHF.L.U32 R0, R0, 0x1f, RZ ;  /* 0x0000001f00007819 */ /* 0x000fc800000006ff */
[----:B------:R0:W1:Y:S01]  /*cc10*/  SYNCS.PHASECHK.TRANS64.TRYWAIT P2, [UR5+0x30850], R0 ;  /* 0x03085000ff0075a7 */ /* 0x0000620008040145 */
[----:B------:R-:W-:Y:S05]  /*cc20*/  @!P0 BRA `(.L_x_1232) ;  /* 0x0000000000048947 */ /* 0x000fea0003800000 */
[----:B------:R-:W-:Y:S01]  /*cc30*/  BPT.TRAP 0x1 ;  /* 0x000000040000795c */ /* 0x000fe20000300000 */
.L_x_1232:
[----:B-1----:R-:W-:Y:S05]  /*cc40*/  @P2 BRA `(.L_x_1233) ;  /* 0x0000000000082947 */ /* 0x002fea0003800000 */
[----:B------:R-:W1:Y:S02]  /*cc50*/  SYNCS.PHASECHK.TRANS64.TRYWAIT P0, [UR5+0x30850], R0 ;  /* 0x03085000ff0075a7 */ /* 0x000e640008000145 */
[----:B-1----:R-:W-:Y:S05]  /*cc60*/  @!P0 BRA `(.L_x_1234) ;  /* 0x0000009400248947 */ /* 0x002fea0003800000 */
.L_x_1233:
[----:B------:R-:W-:Y:S01]  /*cc70*/  UIADD3 UR38, UR38, 0x400, URZ ;  /* 0x0000040026267890 */ /* 0x000fe2000fffe03f */
[----:B------:R-:W-:Y:S01]  /*cc80*/  WARPGROUP.ARRIVE ;  /* 0x00000000000079c5 */ /* 0x000fe20000000000 */
[----:B------:R-:W-:Y:S01]  /*cc90*/  UMOV UR11, 0x40000040 ;  /* 0x40000040000b7882 */ /* 0x000fe20000000000 */
[----:B01----:R-:W0:Y:S01]  /*cca0*/  SHFL.BFLY PT, R0, R5, 0x2, 0x1f ;  /* 0x0c401f0005007f89 */ /* 0x003e2200000e0000 */
[----:B------:R-:W-:Y:S01]  /*ccb0*/  USHF.R.U32.HI UR38, URZ, 0x4, UR38 ;  /* 0x000000043f267899 */ /* 0x000fe20008011626 */
[----:B------:R-:W-:Y:S01]  /*ccc0*/  IMAD.MOV.U32 R6, RZ, RZ, RZ ;  /* 0x000000ffff067224 */ /* 0x000fe200078e00ff */
[----:B------:R-:W-:Y:S01]  /*ccd0*/  R2UR UR7, R208 ;  /* 0x00000000d00772ca */ /* 0x000fe200000e0000 */
[----:B------:R-:W1:Y:S01]  /*cce0*/  SHFL.BFLY PT, R7, R16, 0x2, 0x1f ;  /* 0x0c401f0010077f89 */ /* 0x000e6200000e0000 */
[----:B------:R-:W-:Y:S01]  /*ccf0*/  ULOP3.LUT UR38, UR38, 0x3fff, URZ, 0xc0, !UPT ;  /* 0x00003fff26267892 */ /* 0x000fe2000f8ec03f */
[----:B------:R-:W-:Y:S02]  /*cd00*/  IMAD.U32 R12, RZ, RZ, UR5 ;  /* 0x00000005ff0c7e24 */ /* 0x000fe4000f8e00ff */
[----:B------:R-:W-:Y:S01]  /*cd10*/  IMAD.U32 R13, RZ, RZ, UR6 ;  /* 0x00000006ff0d7e24 */ /* 0x000fe2000f8e00ff */
[----:B------:R-:W-:-:S04]  /*cd20*/  ULOP3.LUT UR4, UR38, 0x2000000, URZ, 0xfc, !UPT ;  /* 0x0200000026047892 */ /* 0x000fc8000f8efc3f */
[----:B------:R-:W-:Y:S02]  /*cd30*/  ULEA UR4, UR37, UR4, 0xb ;  /* 0x0000000425047291 */ /* 0x000fe4000f8e583f */
[----:B------:R-:W-:Y:S02]  /*cd40*/  UIADD3 UR37, UR37, 0x1, URZ ;  /* 0x0000000125257890 */ /* 0x000fe4000fffe03f */
[----:B------:R-:W-:Y:S02]  /*cd50*/  UIADD3 UR8, UR4, 0x80, URZ ;  /* 0x0000008004087890 */ /* 0x000fe4000fffe03f */
[----:B------:R-:W-:Y:S01]  /*cd60*/  UIADD3 UR7, UR7, 0x1, URZ ;  /* 0x0000000107077890 */ /* 0x000fe2000fffe03f */
[----:B------:R-:W-:Y:S01]  /*cd70*/  UMOV UR10, UR4 ;  /* 0x00000004000a7c82 */ /* 0x000fe20008000000 */
[----:B------:R-:W-:-:S05]  /*cd80*/  UISETP.NE.AND UP0, UPT, UR37, 0x2, UPT ;  /* 0x000000022500788c */ /* 0x000fca000bf05270 */
[----:B------:R-:W-:Y:S01]  /*cd90*/  HGMMA.64x256x16.F32 R24, R196, gdesc[UR8].tnspB, R24, gsb0 ;  /* 0x43e00008c4187df0 */ /* 0x000fe20008000818 */
[----:B------:R-:W-:Y:S01]  /*cda0*/  UMOV UR10, UR8 ;  /* 0x00000008000a7c82 */ /* 0x000fe20008000000 */
[----:B------:R-:W-:Y:S01]  /*cdb0*/  UMOV UR11, 0x40000040 ;  /* 0x40000040000b7882 */ /* 0x000fe20000000000 */
[----:B------:R-:W-:Y:S01]  /*cdc0*/  UIADD3 UR8, UR4, 0x100, URZ ;  /* 0x0000010004087890 */ /* 0x000fe2000fffe03f */
[----:B0-----:R-:W-:Y:S01]  /*cdd0*/  FADD.FTZ R2, R0, R5 ;  /* 0x0000000500027221 */ /* 0x001fe20000010000 */
[----:B------:R-:W-:Y:S01]  /*cde0*/  UIADD3 UR4, UR4, 0x180, URZ ;  /* 0x0000018004047890 */ /* 0x000fe2000fffe03f */
[----:B-1----:R-:W-:Y:S01]  /*cdf0*/  FADD.FTZ R7, R7, R16 ;  /* 0x0000001007077221 */ /* 0x002fe20000010000 */
[----:B------:R-:W-:Y:S01]  /*ce00*/  IMAD.MOV.U32 R5, RZ, RZ, RZ ;  /* 0x000000ffff057224 */ /* 0x000fe200078e00ff */
[----:B------:R-:W-:Y:S01]  /*ce10*/  USEL UR37, UR37, URZ, UP0 ;  /* 0x0000003f25257287 */ /* 0x000fe20008000000 */
[----:B------:R-:W0:Y:S01]  /*ce20*/  SHFL.BFLY PT, R9, R2, 0x1, 0x1f ;  /* 0x0c201f0002097f89 */ /* 0x000e2200000e0000 */
[----:B------:R-:W-:-:S03]  /*ce30*/  IMAD.U32 R208, RZ, RZ, UR7 ;  /* 0x00000007ffd07e24 */ /* 0x000fc6000f8e00ff */
[----:B------:R-:W1:Y:S01]  /*ce40*/  SHFL.BFLY PT, R0, R7, 0x1, 0x1f ;  /* 0x0c201f0007007f89 */ /* 0x000e6200000e0000 */
[----:B0-----:R-:W-:Y:S01]  /*ce50*/  FADD.FTZ R11, R2, R9 ;  /* 0x00000009020b7221 */ /* 0x001fe20000010000 */
[----:B------:R-:W-:Y:S02]  /*ce60*/  IMAD.MOV.U32 R2, RZ, RZ, -0x800000 ;  /* 0xff800000ff027424 */ /* 0x000fe400078e00ff */
        /* <DEDUP_REMOVED lines=8> */
[----:B------:R-:W-:Y:S08]  /*cef0*/  @P0 MUFU.RCP R6, R10 ;  /* 0x0000000a00060308 */ /* 0x000ff00000001000 */
[----:B------:R0:W1:Y:S08]  /*cf00*/  @P0 MUFU.LG2 R8, R10 ;  /* 0x0000000a00080308 */ /* 0x0000700000000c00 */
[----:B------:R-:W2:Y:S01]  /*cf10*/  @P2 MUFU.RCP R5, R11 ;  /* 0x0000000b00052308 */ /* 0x000ea20000001000 */
[----:B0-----:R-:W-:Y:S01]  /*cf20*/  @P2 FMUL.FTZ R10, R9, 0.69314718246459960938 ;  /* 0x3f317218090a2820 */ /* 0x001fe20000410000 */
[----:B------:R-:W-:-:S03]  /*cf30*/  @!P1 VIADD R9, R12, 0x30860 ;  /* 0x000308600c099836 */ /* 0x000fc60000000000 */
[----:B------:R-:W-:Y:S02]  /*cf40*/  @P2 FFMA.FTZ R2, R13, R3, R10 ;  /* 0x000000030d022223 */ /* 0x000fe4000001000a */
[----:B------:R-:W-:Y:S01]  /*cf50*/  @!P1 PRMT R9, RZ, 0x654, R9 ;  /* 0x00000654ff099816 */ /* 0x000fe20000000009 */
[----:B-1----:R-:W-:-:S04]  /*cf60*/  @P0 FMUL.FTZ R8, R8, 0.69314718246459960938 ;  /* 0x3f31721808080820 */ /* 0x002fc80000410000 */
[----:B------:R-:W-:Y:S01]  /*cf70*/  @P0 FFMA.FTZ R0, R7, R4, R8 ;  /* 0x0000000407000223 */ /* 0x000fe20000010008 */
[----:B------:R-:W-:Y:S01]  /*cf80*/  PLOP3.LUT P0, PT, PT, PT, PT, 0x8, 0x0 ;  /* 0x000000000000781c */ /* 0x000fe20003f0e170 */
[----:B------:R-:W-:Y:S02]  /*cf90*/  WARPGROUP.DEPBAR.LE gsb0, 0x0 ;  /* 0x00008000000079c5 */ /* 0x000fe40000010000 */
[----:B------:R-:W-:-:S06]  /*cfa0*/  WARPGROUP.ARRIVE ;  /* 0x00000000000079c5 */ /* 0x000fcc0000000000 */
[----:B------:R-:W-:Y:S01]  /*cfb0*/  HGMMA.64x256x16.F32 R24, R192, gdesc[UR8].tnspB, R24, gsb0 ;  /* 0x43e00008c0187df0 */ /* 0x000fe20008000818 */
[----:B------:R-:W-:Y:S01]  /*cfc0*/  UMOV UR10, UR8 ;  /* 0x00000008000a7c82 */ /* 0x000fe20008000000 */
[----:B------:R-:W-:Y:S01]  /*cfd0*/  UMOV UR11, 0x40000040 ;  /* 0x40000040000b7882 */ /* 0x000fe20000000000 */
[----:B------:R-:W-:Y:S02]  /*cfe0*/  WARPGROUP.DEPBAR.LE gsb0, 0x0 ;  /* 0x00008000000079c5 */ /* 0x000fe40000010000 */
[----:B------:R-:W-:-:S15]  /*cff0*/  WARPGROUP.ARRIVE ;  /* 0x00000000000079c5 */ /* 0x000fde0000000000 */
[----:B------:R-:W-:-:S08]  /*d000*/  NOP ;  /* 0x0000000000007918 */ /* 0x000fd00000000000 */
[----:B------:R-:W-:Y:S01]  /*d010*/  HGMMA.64x256x16.F32 R24, R188, gdesc[UR8].tnspB, R24, gsb0 ;  /* 0x43e00008bc187df0 */ /* 0x000fe20008000818 */
[----:B------:R-:W-:Y:S01]  /*d020*/  UMOV UR10, UR4 ;  /* 0x00000004000a7c82 */ /* 0x000fe20008000000 */
[----:B------:R-:W-:Y:S01]  /*d030*/  UMOV UR11, 0x40000040 ;  /* 0x40000040000b7882 */ /* 0x000fe20000000000 */
[----:B------:R-:W-:-:S04]  /*d040*/  USEL UR4, URZ, 0x1, UP0 ;  /* 0x000000013f047887 */ /* 0x000fc80008000000 */
[----:B------:R-:W-:Y:S01]  /*d050*/  ULOP3.LUT UR36, UR36, UR4, URZ, 0x3c, !UPT ;  /* 0x0000000424247292 */ /* 0x000fe2000f8e3c3f */
[----:B------:R-:W-:Y:S02]  /*d060*/  WARPGROUP.DEPBAR.LE gsb0, 0x0 ;  /* 0x00008000000079c5 */ /* 0x000fe40000010000 */
[----:B------:R-:W-:-:S15]  /*d070*/  WARPGROUP.ARRIVE ;  /* 0x00000000000079c5 */ /* 0x000fde0000000000 */
[----:B------:R-:W-:-:S03]  /*d080*/  NOP ;  /* 0x0000000000007918 */ /* 0x000fc60000000000 */
[----:B------:R-:W-:Y:S03]  /*d090*/  HGMMA.64x256x16.F32 R24, R184, gdesc[UR8].tnspB, R24, gsb0 ;  /* 0x43e00008b8187df0 */ /* 0x000fe60008000818 */
[----:B------:R-:W-:Y:S02]  /*d0a0*/  WARPGROUP.DEPBAR.LE gsb0, 0x0 ;  /* 0x00008000000079c5 */ /* 0x000fe40000010000 */
        /* <DEDUP_REMOVED lines=21> */
[-C--:B--2---:R-:W-:Y:S01]  /*d200*/  FMUL.FTZ R18, R27, R5.reuse ;  /* 0x000000051b127220 */ /* 0x084fe20000410000 */
        /* <DEDUP_REMOVED lines=107> */
.L_x_1164:
[----:B------:R-:W0:Y:S01]  /*d8c0*/  S2R R4, SR_CgaCtaId ;  /* 0x0000000000047919 */ /* 0x000e220000008800 */
[----:B------:R-:W-:Y:S01]  /*d8d0*/  MOV R207, 0x400 ;  /* 0x0000040000cf7802 */ /* 0x000fe20000000f00 */
[----:B------:R-:W-:Y:S01]  /*d8e0*/  BSSY B0, `(.L_x_1235) ;  /* 0x00002a2000007945 */ /* 0x000fe20003800000 */
[----:B------:R-:W-:Y:S02]  /*d8f0*/  BAR.SYNC.DEFER_BLOCKING 0x5, 0x180 ;  /* 0x0146000000007b1d */ /* 0x000fe40000010000 */
[----:B0-----:R-:W-:-:S05]  /*d900*/  LEA R207, R4, R207, 0x18 ;  /* 0x000000cf04cf7211 */ /* 0x001fca00078ec0ff */
[----:B------:R-:W0:Y:S02]  /*d910*/  LDS R4, [R207+0x308d0] ;  /* 0x0308d000cf047984 */ /* 0x000e240000000800 */
[----:B0-----:R-:W-:Y:S01]  /*d920*/  R2UR UR4, R4 ;  /* 0x00000000040472ca */ /* 0x001fe200000e0000 */
[----:B------:R-:W-:Y:S06]  /*d930*/  BAR.ARV 0x4, 0x180 ;  /* 0x0106000000007b1d */ /* 0x000fec0000002000 */
[----:B------:R-:W-:Y:S08]  /*d940*/  @P0 BRA `(.L_x_1236) ;  /* 0x0000001c006c0947 */ /* 0x000ff00003800000 */
[----:B------:R-:W0:Y:S01]  /*d950*/  S2R R4, SR_SWINHI ;  /* 0x0000000000047919 */ /* 0x000e220000002f00 */
[----:B------:R-:W-:Y:S01]  /*d960*/  IMAD R5, R206, 0x40, R19 ;  /* 0x00000040ce057824 */ /* 0x000fe200078e0213 */
[----:B------:R-:W-:Y:S01]  /*d970*/  R2UR UR11, R204 ;  /* 0x00000000cc0b72ca */ /* 0x000fe200000e0000 */
[----:B------:R-:W-:Y:S01]  /*d980*/  ULDC.64 UR8, c[0x0][0xb90] ;  /* 0x0002e40000087ab9 */ /* 0x000fe20000000a00 */
[----:B------:R-:W1:Y:S01]  /*d990*/  LDC R204, c[0x0][0xbe8] ;  /* 0x0002fa00ffcc7b82 */ /* 0x000e620000000800 */
[----:B------:R-:W-:Y:S01]  /*d9a0*/  F2FP.F16.F32.PACK_AB R24, R25, R24 ;  /* 0x000000181918723e */ /* 0x000fe200000000ff */
[----:B------:R-:W-:Y:S01]  /*d9b0*/  ULDC.64 UR14, c[0x0][0x208] ;  /* 0x00008200000e7ab9 */ /* 0x000fe20000000a00 */
[----:B------:R-:W-:Y:S02]  /*d9c0*/  F2FP.F16.F32.PACK_AB R25, R18, R26 ;  /* 0x0000001a1219723e */ /* 0x000fe400000000ff */
[----:B------:R-:W-:Y:S02]  /*d9d0*/  F2FP.F16.F32.PACK_AB R26, R29, R28 ;  /* 0x0000001c1d1a723e */ /* 0x000fe400000000ff */
[----:B------:R-:W-:-:S02]  /*d9e0*/  F2FP.F16.F32.PACK_AB R27, R16, R27 ;  /* 0x0000001b101b723e */ /* 0x000fc400000000ff */
[----:B------:R-:W-:Y:S02]  /*d9f0*/  R2UR UR13, R205 ;  /* 0x00000000cd0d72ca */ /* 0x000fe400000e0000 */
[----:B------:R-:W-:Y:S01]  /*da00*/  F2FP.F16.F32.PACK_AB R32, R33, R32 ;  /* 0x000000202120723e */ /* 0x000fe200000000ff */
[----:B------:R-:W-:Y:S01]  /*da10*/  USHF.R.S32.HI UR10, URZ, 0x1f, UR11 ;  /* 0x0000001f3f0a7899 */ /* 0x000fe2000801140b */
[----:B------:R-:W-:Y:S01]  /*da20*/  F2FP.F16.F32.PACK_AB R33, R35, R34 ;  /* 0x000000222321723e */ /* 0x000fe200000000ff */
[----:B------:R-:W-:Y:S01]  /*da30*/  UIMAD.WIDE.U32 UR6, UR11, UR8, URZ ;  /* 0x000000080b0672a5 */ /* 0x000fe2000f8e003f */
[----:B------:R-:W-:Y:S01]  /*da40*/  F2FP.F16.F32.PACK_AB R35, R39, R38 ;  /* 0x000000262723723e */ /* 0x000fe200000000ff */
[----:B------:R-:W-:Y:S01]  /*da50*/  VIADD R39, R22, UR61 ;  /* 0x0000003d16277c36 */ /* 0x000fe20008000000 */
[----:B------:R-:W-:Y:S01]  /*da60*/  UIMAD UR5, UR10, UR8, URZ ;  /* 0x000000080a0572a4 */ /* 0x000fe2000f8e023f */
[----:B------:R-:W-:Y:S02]  /*da70*/  F2FP.F16.F32.PACK_AB R40, R41, R40 ;  /* 0x000000282928723e */ /* 0x000fe400000000ff */
[----:B------:R-:W-:Y:S01]  /*da80*/  F2FP.F16.F32.PACK_AB R34, R37, R36 ;  /* 0x000000242522723e */ /* 0x000fe200000000ff */
[----:B------:R-:W-:Y:S01]  /*da90*/  UIMAD UR5, UR11, UR9, UR5 ;  /* 0x000000090b0572a4 */ /* 0x000fe2000f8e0205 */
[----:B------:R-:W-:Y:S01]  /*daa0*/  F2FP.F16.F32.PACK_AB R41, R43, R42 ;  /* 0x0000002a2b29723e */ /* 0x000fe200000000ff */
[----:B------:R-:W-:Y:S01]  /*dab0*/  USHF.R.S32.HI UR12, URZ, 0x1f, UR13 ;  /* 0x0000001f3f0c7899 */ /* 0x000fe2000801140d */
[----:B------:R-:W-:Y:S01]  /*dac0*/  F2FP.F16.F32.PACK_AB R42, R45, R176 ;  /* 0x000000b02d2a723e */ /* 0x000fe200000000ff */
[----:B------:R-:W-:Y:S01]  /*dad0*/  IMAD.MOV.U32 R36, RZ, RZ, R39 ;  /* 0x000000ffff247224 */ /* 0x000fe200078e0027 */
[----:B------:R-:W-:Y:S01]  /*dae0*/  F2FP.F16.F32.PACK_AB R43, R47, R46 ;  /* 0x0000002e2f2b723e */ /* 0x000fe200000000ff */
[----:B------:R-:W-:Y:S01]  /*daf0*/  ULDC.64 UR8, c[0x0][0xb98] ;  /* 0x0002e60000087ab9 */ /* 0x000fe20000000a00 */
[----:B------:R-:W-:-:S02]  /*db00*/  MOV R168, R207 ;  /* 0x000000cf00a87202 */ /* 0x000fc40000000f00 */
[----:B0-----:R-:W-:Y:S01]  /*db10*/  MOV R169, R4 ;  /* 0x0000000400a97202 */ /* 0x001fe20000000f00 */
[----:B------:R-:W-:Y:S01]  /*db20*/  UIADD3 UR7, UR7, UR5, URZ ;  /* 0x0000000507077290 */ /* 0x000fe2000fffe03f */
[----:B------:R-:W-:Y:S01]  /*db30*/  F2FP.F16.F32.PACK_AB R196, R121, R196 ;  /* 0x000000c479c4723e */ /* 0x000fe200000000ff */
[----:B------:R-:W-:Y:S01]  /*db40*/  UIMAD UR5, UR12, UR8, URZ ;  /* 0x000000080c0572a4 */ /* 0x000fe2000f8e023f */
[----:B------:R-:W-:Y:S01]  /*db50*/  F2FP.F16.F32.PACK_AB R198, R125, R124 ;  /* 0x0000007c7dc6723e */ /* 0x000fe200000000ff */
[--C-:B------:R-:W-:Y:S01]  /*db60*/  IMAD.WIDE R12, R212, 0x2, R168.reuse ;  /* 0x00000002d40c7825 */ /* 0x100fe200078e02a8 */
[----:B------:R-:W-:Y:S01]  /*db70*/  UIMAD.WIDE.U32 UR6, UR13, UR8, UR6 ;  /* 0x000000080d0672a5 */ /* 0x000fe2000f8e0006 */
[----:B------:R-:W-:Y:S01]  /*db80*/  F2FP.F16.F32.PACK_AB R199, R100, R96 ;  /* 0x0000006064c7723e */ /* 0x000fe200000000ff */
[----:B------:R-:W-:Y:S01]  /*db90*/  UIMAD UR5, UR13, UR9, UR5 ;  /* 0x000000090d0572a4 */ /* 0x000fe2000f8e0205 */
[----:B------:R-:W-:Y:S01]  /*dba0*/  IMAD.WIDE R168, R5, 0x2, R168 ;  /* 0x0000000205a87825 */ /* 0x000fe200078e02a8 */
[C---:B------:R-:W-:Y:S01]  /*dbb0*/  IADD3 R7, P3, R12.reuse, 0xc060, RZ ;  /* 0x0000c0600c077810 */ /* 0x040fe20007f7e0ff */
[----:B------:R-:W-:Y:S01]  /*dbc0*/  ULDC.64 UR8, c[0x0][0xae8] ;  /* 0x0002ba0000087ab9 */ /* 0x000fe20000000a00 */
[----:B------:R-:W-:-:S02]  /*dbd0*/  LOP3.LUT R139, R12, 0x380, RZ, 0xc0, !PT ;  /* 0x000003800c8b7812 */ /* 0x000fc400078ec0ff */
[----:B------:R-:W-:Y:S01]  /*dbe0*/  LOP3.LUT R4, R7, 0x380, RZ, 0xc0, !PT ;  /* 0x0000038007047812 */ /* 0x000fe200078ec0ff */
[--C-:B------:R-:W-:Y:S01]  /*dbf0*/  IMAD.X R5, RZ, RZ, R13.reuse, P3 ;  /* 0x000000ffff057224 */ /* 0x100fe200018e060d */
[----:B------:R-:W-:Y:S02]  /*dc00*/  IADD3 R99, P4, R12, 0xc040, RZ ;  /* 0x0000c0400c637810 */ /* 0x000fe40007f9e0ff */
[----:B------:R-:W-:Y:S02]  /*dc10*/  SHF.R.U64 R4, R4, 0x3, RZ ;  /* 0x0000000304047819 */ /* 0x000fe400000012ff */
[C---:B------:R-:W-:Y:S02]  /*dc20*/  IADD3 R31, P5, R12.reuse, 0xc020, RZ ;  /* 0x0000c0200c1f7810 */ /* 0x040fe40007fbe0ff */
        /* <DEDUP_REMOVED lines=10> */
[--C-:B------:R-:W-:Y:S01]  /*dcd0*/  IMAD.X R153, RZ, RZ, R13.reuse, P2 ;  /* 0x000000ffff997224 */ /* 0x100fe200010e060d */
[----:B------:R-:W-:Y:S01]  /*dce0*/  LOP3.LUT R4, R4, R7, RZ, 0x3c, !PT ;  /* 0x0000000704047212 */ /* 0x000fe200078e3cff */
        /* <DEDUP_REMOVED lines=14> */
[----:B------:R-:W-:Y:S01]  /*ddd0*/  LOP3.LUT R138, R139, R12, RZ, 0x3c, !PT ;  /* 0x0000000c8b8a7212 */ /* 0x000fe200078e3cff */
[--C-:B------:R-:W-:Y:S01]  /*dde0*/  IMAD.X R9, RZ, RZ, R13.reuse, P2 ;  /* 0x000000ffff097224 */ /* 0x100fe200010e060d */
[----:B------:R-:W-:Y:S01]  /*ddf0*/  LOP3.LUT R12, R23, 0x380, RZ, 0xc0, !PT ;  /* 0x00000380170c7812 */ /* 0x000fe200078ec0ff */
[--C-:B------:R-:W-:Y:S01]  /*de00*/  IMAD.X R167, RZ, RZ, R13.reuse, P3 ;  /* 0x000000ffffa77224 */ /* 0x100fe200018e060d */
[----:B------:R-:W-:Y:S01]  /*de10*/  IADD3 R107, P2, R168, 0x7000, RZ ;  /* 0x00007000a86b7810 */ /* 0x000fe20007f5e0ff */
[----:B------:R-:W-:Y:S01]  /*de20*/  IMAD.MOV.U32 R139, RZ, RZ, R13 ;  /* 0x000000ffff8b7224 */ /* 0x000fe200078e000d */
[----:B------:R-:W-:-:S02]  /*de30*/  SHF.R.U64 R12, R12, 0x3, RZ ;  /* 0x000000030c0c7819 */ /* 0x000fc400000012ff */
[----:B------:R-:W-:Y:S02]  /*de40*/  LOP3.LUT R13, R114, 0x380, RZ, 0xc0, !PT ;  /* 0x00000380720d7812 */ /* 0x000fe400078ec0ff */
[----:B------:R-:W-:Y:S02]  /*de50*/  LOP3.LUT R146, R12, R23, RZ, 0x3c, !PT ;  /* 0x000000170c927212 */ /* 0x000fe400078e3cff */
[----:B------:R-:W-:Y:S02]  /*de60*/  LOP3.LUT R23, R106, 0x380, RZ, 0xc0, !PT ;  /* 0x000003806a177812 */ /* 0x000fe400078ec0ff */
[----:B------:R-:W-:Y:S02]  /*de70*/  SHF.R.U64 R13, R13, 0x3, RZ ;  /* 0x000000030d0d7819 */ /* 0x000fe400000012ff */
[----:B------:R-:W-:Y:S02]  /*de80*/  SHF.R.U64 R23, R23, 0x3, RZ ;  /* 0x0000000317177819 */ /* 0x000fe400000012ff */
[----:B------:R-:W-:-:S02]  /*de90*/  LOP3.LUT R142, R13, R114, RZ, 0x3c, !PT ;  /* 0x000000720d8e7212 */ /* 0x000fc400078e3cff */
[----:B------:R-:W-:Y:S02]  /*dea0*/  LOP3.LUT R154, R23, R106, RZ, 0x3c, !PT ;  /* 0x0000006a179a7212 */ /* 0x000fe400078e3cff */
[----:B------:R-:W-:Y:S02]  /*deb0*/  LOP3.LUT R106, R107, 0x380, RZ, 0xc0, !PT ;  /* 0x000003806b6a7812 */ /* 0x000fe400078ec0ff */
[----:B------:R-:W-:Y:S02]  /*dec0*/  LOP3.LUT R13, R102, 0x380, RZ, 0xc0, !PT ;  /* 0x00000380660d7812 */ /* 0x000fe400078ec0ff */
[----:B------:R-:W-:Y:S02]  /*ded0*/  SHF.R.U64 R106, R106, 0x3, RZ ;  /* 0x000000036a6a7819 */ /* 0x000fe400000012ff */
[----:B------:R-:W-:Y:S02]  /*dee0*/  LOP3.LUT R12, R15, 0x380, RZ, 0xc0, !PT ;  /* 0x000003800f0c7812 */ /* 0x000fe400078ec0ff */
[----:B------:R-:W-:-:S02]  /*def0*/  SHF.R.U64 R13, R13, 0x3, RZ ;  /* 0x000000030d0d7819 */ /* 0x000fc400000012ff */
[----:B------:R-:W-:Y:S01]  /*df00*/  LOP3.LUT R106, R106, R107, RZ, 0x3c, !PT ;  /* 0x0000006b6a6a7212 */ /* 0x000fe200078e3cff */
[----:B------:R-:W-:Y:S01]  /*df10*/  IMAD.X R107, RZ, RZ, R169, P2 ;  /* 0x000000ffff6b7224 */ /* 0x000fe200010e06a9 */
[----:B------:R-:W-:Y:S02]  /*df20*/  IADD3 R135, P2, R168, 0xe000, RZ ;  /* 0x0000e000a8877810 */ /* 0x000fe40007f5e0ff */
[----:B------:R-:W-:Y:S02]  /*df30*/  SHF.R.U64 R12, R12, 0x3, RZ ;  /* 0x000000030c0c7819 */ /* 0x000fe400000012ff */
[----:B------:R-:W-:Y:S02]  /*df40*/  LOP3.LUT R156, R13, R102, RZ, 0x3c, !PT ;  /* 0x000000660d9c7212 */ /* 0x000fe400078e3cff */
[----:B------:R-:W-:Y:S02]  /*df50*/  LOP3.LUT R13, R20, 0x380, RZ, 0xc0, !PT ;  /* 0x00000380140d7812 */ /* 0x000fe400078ec0ff */
[----:B------:R-:W-:-:S02]  /*df60*/  LOP3.LUT R134, R135, 0x380, RZ, 0xc0, !PT ;  /* 0x0000038087867812 */ /* 0x000fc400078ec0ff */
[----:B------:R-:W-:Y:S02]  /*df70*/  LOP3.LUT R150, R12, R15, RZ, 0x3c, !PT ;  /* 0x0000000f0c967212 */ /* 0x000fe400078e3cff */
[----:B------:R-:W-:Y:S02]  /*df80*/  LOP3.LUT R12, R21, 0x380, RZ, 0xc0, !PT ;  /* 0x00000380150c7812 */ /* 0x000fe400078ec0ff */
[----:B------:R-:W-:Y:S02]  /*df90*/  SHF.R.U64 R13, R13, 0x3, RZ ;  /* 0x000000030d0d7819 */ /* 0x000fe400000012ff */
[----:B------:R-:W-:Y:S02]  /*dfa0*/  SHF.R.U64 R134, R134, 0x3, RZ ;  /* 0x0000000386867819 */ /* 0x000fe400000012ff */
[----:B------:R-:W-:Y:S02]  /*dfb0*/  SHF.R.U64 R12, R12, 0x3, RZ ;  /* 0x000000030c0c7819 */ /* 0x000fe400000012ff */
[----:B------:R-:W-:-:S02]  /*dfc0*/  LOP3.LUT R164, R13, R20, RZ, 0x3c, !PT ;  /* 0x000000140da47212 */ /* 0x000fc400078e3cff */
[----:B------:R-:W-:Y:S02]  /*dfd0*/  LOP3.LUT R10, R31, 0x380, RZ, 0xc0, !PT ;  /* 0x000003801f0a7812 */ /* 0x000fe400078ec0ff */
[----:B------:R-:W-:Y:S02]  /*dfe0*/  IADD3 R13, P3, R168, 0x1000, RZ ;  /* 0x00001000a80d7810 */ /* 0x000fe40007f7e0ff */
[----:B------:R-:W-:Y:S01]  /*dff0*/  LOP3.LUT R134, R134, R135, RZ, 0x3c, !PT ;  /* 0x0000008786867212 */ /* 0x000fe200078e3cff */
[----:B------:R-:W-:Y:S01]  /*e000*/  IMAD.X R135, RZ, RZ, R169, P2 ;  /* 0x000000ffff877224 */ /* 0x000fe200010e06a9 */
[----:B-1----:R-:W-:Y:S02]  /*e010*/  ISETP.NE.AND P2, PT, R204, 0x1, PT ;  /* 0x00000001cc00780c */ /* 0x002fe40003f45270 */
[----:B------:R-:W-:Y:S02]  /*e020*/  LOP3.LUT R160, R12, R21, RZ, 0x3c, !PT ;  /* 0x000000150ca07212 */ /* 0x000fe400078e3cff */
[----:B------:R-:W-:-:S02]  /*e030*/  SHF.R.U64 R10, R10, 0x3, RZ ;  /* 0x000000030a0a7819 */ /* 0x000fc400000012ff */
[----:B------:R-:W-:Y:S02]  /*e040*/  LOP3.LUT R12, R13, 0x380, RZ, 0xc0, !PT ;  /* 0x000003800d0c7812 */ /* 0x000fe400078ec0ff */
[----:B------:R-:W-:Y:S02]  /*e050*/  LOP3.LUT R10, R10, R31, RZ, 0x3c, !PT ;  /* 0x0000001f0a0a7212 */ /* 0x000fe400078e3cff */
[----:B------:R-:W-:Y:S02]  /*e060*/  SHF.R.U64 R12, R12, 0x3, RZ ;  /* 0x000000030c0c7819 */ /* 0x000fe400000012ff */
[----:B------:R-:W-:Y:S02]  /*e070*/  LOP3.LUT R31, R110, 0x380, RZ, 0xc0, !PT ;  /* 0x000003806e1f7812 */ /* 0x000fe400078ec0ff */
[----:B------:R-:W-:Y:S01]  /*e080*/  MOV R197, R138 ;  /* 0x0000008a00c57202 */ /* 0x000fe20000000f00 */
[----:B------:R-:W-:Y:S01]  /*e090*/  BAR.SYNC.DEFER_BLOCKING 0x1, 0x100 ;  /* 0x0044000000007b1d */ /* 0x000fe20000010000 */
[----:B------:R-:W-:-:S02]  /*e0a0*/  LOP3.LUT R23, R98, 0x380, RZ, 0xc0, !PT ;  /* 0x0000038062177812 */ /* 0x000fc400078ec0ff */
[----:B------:R-:W-:Y:S01]  /*e0b0*/  LOP3.LUT R12, R12, R13, RZ, 0x3c, !PT ;  /* 0x0000000d0c0c7212 */ /* 0x000fe200078e3cff */
[----:B------:R-:W-:Y:S01]  /*e0c0*/  IMAD.X R13, RZ, RZ, R169, P3 ;  /* 0x000000ffff0d7224 */ /* 0x000fe200018e06a9 */
[----:B------:R-:W-:Y:S02]  /*e0d0*/  SHF.R.U64 R31, R31, 0x3, RZ ;  /* 0x000000031f1f7819 */ /* 0x000fe400000012ff */
[----:B------:R-:W-:Y:S02]  /*e0e0*/  SHF.R.U64 R23, R23, 0x3, RZ ;  /* 0x0000000317177819 */ /* 0x000fe400000012ff */
[----:B------:R-:W-:Y:S02]  /*e0f0*/  IADD3 R111, P3, R168, 0x8000, RZ ;  /* 0x00008000a86f7810 */ /* 0x000fe40007f7e0ff */
[----:B------:R-:W-:Y:S02]  /*e100*/  LOP3.LUT R152, R31, R110, RZ, 0x3c, !PT ;  /* 0x0000006e1f987212 */ /* 0x000fe400078e3cff */
[----:B------:R-:W-:-:S02]  /*e110*/  LOP3.LUT R158, R23, R98, RZ, 0x3c, !PT ;  /* 0x00000062179e7212 */ /* 0x000fc400078e3cff */
[----:B------:R-:W-:Y:S02]  /*e120*/  LOP3.LUT R110, R111, 0x380, RZ, 0xc0, !PT ;  /* 0x000003806f6e7812 */ /* 0x000fe400078ec0ff */
[----:B------:R-:W-:Y:S02]  /*e130*/  LOP3.LUT R6, R99, 0x380, RZ, 0xc0, !PT ;  /* 0x0000038063067812 */ /* 0x000fe400078ec0ff */
[----:B------:R-:W-:Y:S02]  /*e140*/  LOP3.LUT R23, R8, 0x380, RZ, 0xc0, !PT ;  /* 0x0000038008177812 */ /* 0x000fe400078ec0ff */
[----:B------:R-:W-:Y:S02]  /*e150*/  SHF.R.U64 R110, R110, 0x3, RZ ;  /* 0x000000036e6e7819 */ /* 0x000fe400000012ff */
[----:B------:R-:W-:Y:S01]  /*e160*/  SHF.R.U64 R6, R6, 0x3, RZ ;  /* 0x0000000306067819 */ /* 0x000fe200000012ff */
[----:B------:R0:W-:Y:S01]  /*e170*/  STSM.16.M88.4 [R197], R24 ;  /* 0x00000018c5007844 */ /* 0x0001e20000000200 */
[----:B------:R-:W-:-:S02]  /*e180*/  SHF.R.U64 R23, R23, 0x3, RZ ;  /* 0x0000000317177819 */ /* 0x000fc400000012ff */
[----:B------:R-:W-:Y:S01]  /*e190*/  LOP3.LUT R110, R110, R111, RZ, 0x3c, !PT ;  /* 0x0000006f6e6e7212 */ /* 0x000fe200078e3cff */
[----:B------:R-:W-:Y:S01]  /*e1a0*/  IMAD.X R111, RZ, RZ, R169, P3 ;  /* 0x000000ffff6f7224 */ /* 0x000fe200018e06a9 */
[----:B------:R-:W-:Y:S02]  /*e1b0*/  LOP3.LUT R6, R6, R99, RZ, 0x3c, !PT ;  /* 0x0000006306067212 */ /* 0x000fe400078e3cff */
[----:B------:R-:W-:Y:S02]  /*e1c0*/  LOP3.LUT R8, R23, R8, RZ, 0x3c, !PT ;  /* 0x0000000817087212 */ /* 0x000fe400078e3cff */
[C---:B------:R-:W-:Y:S02]  /*e1d0*/  IADD3 R99, P0, R168.reuse, 0x5000, RZ ;  /* 0x00005000a8637810 */ /* 0x040fe40007f1e0ff */
[----:B------:R-:W-:Y:S02]  /*e1e0*/  IADD3 R23, P3, R168, 0xf000, RZ ;  /* 0x0000f000a8177810 */ /* 0x000fe40007f7e0ff */
[----:B------:R-:W-:-:S02]  /*e1f0*/  LOP3.LUT R21, R14, 0x380, RZ, 0xc0, !PT ;  /* 0x000003800e157812 */ /* 0x000fc400078ec0ff */
[----:B------:R-:W-:Y:S01]  /*e200*/  LOP3.LUT R98, R99, 0x380, RZ, 0xc0, !PT ;  /* 0x0000038063627812 */ /* 0x000fe200078ec0ff */
[----:B0-----:R-:W0:Y:S01]  /*e210*/  @P2 LDC R24, c[0x0][0xbec] ;  /* 0x0002fb00ff182b82 */ /* 0x001e220000000800 */
[----:B------:R-:W-:Y:S01]  /*e220*/  LOP3.LUT R16, R23, 0x380, RZ, 0xc0, !PT ;  /* 0x0000038017107812 */ /* 0x000fe200078ec0ff */
[----:B------:R-:W-:Y:S01]  /*e230*/  IMAD.X R139, RZ, RZ, R169, P3 ;  /* 0x000000ffff8b7224 */ /* 0x000fe200018e06a9 */
[----:B------:R-:W-:Y:S02]  /*e240*/  SHF.R.U64 R21, R21, 0x3, RZ ;  /* 0x0000000315157819 */ /* 0x000fe400000012ff */
[----:B------:R-:W-:Y:S02]  /*e250*/  SHF.R.U64 R98, R98, 0x3, RZ ;  /* 0x0000000362627819 */ /* 0x000fe400000012ff */
[----:B------:R-:W-:Y:S01]  /*e260*/  SHF.R.U64 R16, R16, 0x3, RZ ;  /* 0x0000000310107819 */ /* 0x000fe200000012ff */
[----:B------:R-:W1:Y:S01]  /*e270*/  @P2 LDC R27, c[0x0][0xbf0] ;  /* 0x0002fc00ff1b2b82 */ /* 0x000e620000000800 */
[----:B------:R-:W-:-:S02]  /*e280*/  LOP3.LUT R15, R30, 0x380, RZ, 0xc0, !PT ;  /* 0x000003801e0f7812 */ /* 0x000fc400078ec0ff */
[----:B------:R-:W-:Y:S02]  /*e290*/  LOP3.LUT R166, R21, R14, RZ, 0x3c, !PT ;  /* 0x0000000e15a67212 */ /* 0x000fe400078e3cff */
[----:B------:R-:W-:Y:S01]  /*e2a0*/  LOP3.LUT R98, R98, R99, RZ, 0x3c, !PT ;  /* 0x0000006362627212 */ /* 0x000fe200078e3cff */
[----:B------:R-:W-:Y:S01]  /*e2b0*/  IMAD.X R99, RZ, RZ, R169, P0 ;  /* 0x000000ffff637224 */ /* 0x000fe200000e06a9 */
[----:B------:R-:W-:Y:S02]  /*e2c0*/  LOP3.LUT R138, R16, R23, RZ, 0x3c, !PT ;  /* 0x00000017108a7212 */ /* 0x000fe400078e3cff */
[----:B------:R-:W-:Y:S02]  /*e2d0*/  MOV R150, R150 ;  /* 0x0000009600967202 */ /* 0x000fe40000000f00 */
[----:B------:R-:W-:Y:S02]  /*e2e0*/  SHF.R.U64 R15, R15, 0x3, RZ ;  /* 0x000000030f0f7819 */ /* 0x000fe400000012ff */
[----:B------:R-:W-:Y:S01]  /*e2f0*/  MOV R16, R4 ;  /* 0x0000000400107202 */ /* 0x000fe20000000f00 */
[----:B------:R-:W-:Y:S01]  /*e300*/  STSM.16.M88.4 [R150], R32 ;  /* 0x0000002096007844 */ /* 0x000fe20000000200 */
[----:B------:R-:W-:Y:S01]  /*e310*/  MOV R18, R6 ;  /* 0x0000000600127202 */ /* 0x000fe20000000f00 */
[----:B0-----:R-:W-:Y:S01]  /*e320*/  @P2 IMAD.HI.U32 R24, R39, R24, RZ ;  /* 0x0000001827182227 */ /* 0x001fe200078e00ff */
[----:B------:R-:W-:-:S02]  /*e330*/  MOV R160, R160 ;  /* 0x000000a000a07202 */ /* 0x000fc40000000f00 */
[C---:B------:R-:W-:Y:S02]  /*e340*/  IADD3 R20, P4, R168.reuse, 0x2000, RZ ;  /* 0x00002000a8147810 */ /* 0x040fe40007f9e0ff */
[----:B------:R-:W-:Y:S01]  /*e350*/  IADD3 R127, P0, R168, 0xc000, RZ ;  /* 0x0000c000a87f7810 */ /* 0x000fe20007f1e0ff */
[----:B------:R-:W-:Y:S01]  /*e360*/  STSM.16.M88.4 [R160], R40 ;  /* 0x00000028a0007844 */ /* 0x000fe20000000200 */
[----:B------:R-:W-:Y:S02]  /*e370*/  MOV R23, R10 ;  /* 0x0000000a00177202 */ /* 0x000fe40000000f00 */
[----:B------:R-:W-:Y:S02]  /*e380*/  MOV R166, R166 ;  /* 0x000000a600a67202 */ /* 0x000fe40000000f00 */
[----:B------:R-:W-:Y:S02]  /*e390*/  F2FP.F16.F32.PACK_AB R4, R49, R178 ;  /* 0x000000b23104723e */ /* 0x000fe400000000ff */
[----:B------:R-:W-:-:S02]  /*e3a0*/  F2FP.F16.F32.PACK_AB R5, R51, R50 ;  /* 0x000000323305723e */ /* 0x000fc400000000ff */
[----:B------:R-:W-:Y:S02]  /*e3b0*/  F2FP.F16.F32.PACK_AB R6, R53, R179 ;  /* 0x000000b33506723e */ /* 0x000fe400000000ff */
[----:B------:R-:W-:Y:S02]  /*e3c0*/  F2FP.F16.F32.PACK_AB R7, R55, R54 ;  /* 0x000000363707723e */ /* 0x000fe400000000ff */
[----:B------:R-:W-:Y:S02]  /*e3d0*/  MOV R25, R8 ;  /* 0x0000000800197202 */ /* 0x000fe40000000f00 */
[----:B------:R-:W-:Y:S01]  /*e3e0*/  F2FP.F16.F32.PACK_AB R8, R57, R180 ;  /* 0x000000b43908723e */ /* 0x000fe200000000ff */
[----:B------:R0:W-:Y:S01]  /*e3f0*/  STSM.16.M88.4 [R166], R4 ;  /* 0x00000004a6007844 */ /* 0x0001e20000000200 */
[----:B------:R-:W-:Y:S02]  /*e400*/  F2FP.F16.F32.PACK_AB R9, R59, R58 ;  /* 0x0000003a3b09723e */ /* 0x000fe400000000ff */
[----:B------:R-:W-:-:S02]  /*e410*/  F2FP.F16.F32.PACK_AB R10, R61, R181 ;  /* 0x000000b53d0a723e */ /* 0x000fc400000000ff */
[----:B------:R-:W-:Y:S02]  /*e420*/  F2FP.F16.F32.PACK_AB R11, R63, R62 ;  /* 0x0000003e3f0b723e */ /* 0x000fe400000000ff */
[----:B-1----:R-:W-:Y:S02]  /*e430*/  @P2 SHF.R.U32.HI R36, RZ, R27, R24 ;  /* 0x0000001bff242219 */ /* 0x002fe40000011618 */
[----:B------:R-:W-:Y:S01]  /*e440*/  LOP3.LUT R162, R15, R30, RZ, 0x3c, !PT ;  /* 0x0000001e0fa27212 */ /* 0x000fe200078e3cff */
[----:B------:R1:W-:Y:S01]  /*e450*/  STSM.16.M88.4 [R25], R8 ;  /* 0x0000000819007844 */ /* 0x0003e20000000200 */
[----:B------:R-:W-:Y:S01]  /*e460*/  LOP3.LUT R15, R20, 0x380, RZ, 0xc0, !PT ;  /* 0x00000380140f7812 */ /* 0x000fe200078ec0ff */
[----:B------:R-:W-:Y:S01]  /*e470*/  IMAD.MOV R37, RZ, RZ, -R36 ;  /* 0x000000ffff257224 */ /* 0x000fe200078e0a24 */
[----:B------:R-:W-:Y:S02]  /*e480*/  LOP3.LUT R126, R127, 0x380, RZ, 0xc0, !PT ;  /* 0x000003807f7e7812 */ /* 0x000fe400078ec0ff */
[----:B------:R-:W-:Y:S01]  /*e490*/  IADD3 R103, P1, R168, 0x6000, RZ ;  /* 0x00006000a8677810 */ /* 0x000fe20007f3e0ff */
[----:B------:R-:W-:Y:S01]  /*e4a0*/  IMAD R37, R204, R37, R39 ;  /* 0x00000025cc257224 */ /* 0x000fe200078e0227 */
[----:B------:R-:W-:-:S02]  /*e4b0*/  MOV R164, R164 ;  /* 0x000000a400a47202 */ /* 0x000fc40000000f00 */
[----:B0-----:R-:W-:Y:S02]  /*e4c0*/  F2FP.F16.F32.PACK_AB R4, R65, R182 ;  /* 0x000000b64104723e */ /* 0x001fe400000000ff */
[----:B------:R-:W-:Y:S02]  /*e4d0*/  F2FP.F16.F32.PACK_AB R5, R67, R66 ;  /* 0x000000424305723e */ /* 0x000fe400000000ff */
[----:B------:R-:W-:Y:S02]  /*e4e0*/  F2FP.F16.F32.PACK_AB R6, R69, R183 ;  /* 0x000000b74506723e */ /* 0x000fe400000000ff */
[----:B------:R-:W-:Y:S02]  /*e4f0*/  F2FP.F16.F32.PACK_AB R7, R71, R70 ;  /* 0x000000464707723e */ /* 0x000fe400000000ff */
[----:B------:R-:W-:Y:S02]  /*e500*/  MOV R162, R162 ;  /* 0x000000a200a27202 */ /* 0x000fe40000000f00 */
[----:B-1----:R-:W-:Y:S01]  /*e510*/  F2FP.F16.F32.PACK_AB R8, R73, R184 ;  /* 0x000000b84908723e */ /* 0x002fe200000000ff */
[----:B------:R-:W-:Y:S01]  /*e520*/  STSM.16.M88.4 [R164], R4 ;  /* 0x00000004a4007844 */ /* 0x000fe20000000200 */
[----:B------:R-:W-:-:S02]  /*e530*/  F2FP.F16.F32.PACK_AB R9, R75, R74 ;  /* 0x0000004a4b09723e */ /* 0x000fc400000000ff */
[----:B------:R-:W-:Y:S02]  /*e540*/  F2FP.F16.F32.PACK_AB R10, R77, R185 ;  /* 0x000000b94d0a723e */ /* 0x000fe400000000ff */
[----:B------:R-:W-:Y:S02]  /*e550*/  F2FP.F16.F32.PACK_AB R11, R79, R78 ;  /* 0x0000004e4f0b723e */ /* 0x000fe400000000ff */
[----:B------:R-:W-:Y:S02]  /*e560*/  SHF.R.U64 R15, R15, 0x3, RZ ;  /* 0x000000030f0f7819 */ /* 0x000fe400000012ff */
[----:B------:R-:W-:Y:S01]  /*e570*/  SHF.R.U64 R126, R126, 0x3, RZ ;  /* 0x000000037e7e7819 */ /* 0x000fe200000012ff */
[----:B------:R0:W-:Y:S01]  /*e580*/  STSM.16.M88.4 [R162], R8 ;  /* 0x00000008a2007844 */ /* 0x0001e20000000200 */
[----:B------:R-:W-:Y:S02]  /*e590*/  MOV R158, R158 ;  /* 0x0000009e009e7202 */ /* 0x000fe40000000f00 */
[----:B------:R-:W-:-:S02]  /*e5a0*/  F2FP.F16.F32.PACK_AB R24, R81, R186 ;  /* 0x000000ba5118723e */ /* 0x000fc400000000ff */
[----:B------:R-:W-:Y:S02]  /*e5b0*/  F2FP.F16.F32.PACK_AB R25, R83, R82 ;  /* 0x000000525319723e */ /* 0x000fe400000000ff */
[----:B------:R-:W-:Y:S02]  /*e5c0*/  F2FP.F16.F32.PACK_AB R26, R85, R187 ;  /* 0x000000bb551a723e */ /* 0x000fe400000000ff */
[----:B------:R-:W-:Y:S02]  /*e5d0*/  F2FP.F16.F32.PACK_AB R27, R87, R86 ;  /* 0x00000056571b723e */ /* 0x000fe400000000ff */
[C---:B------:R-:W-:Y:S02]  /*e5e0*/  IADD3 R21, P5, R168.reuse, 0x3000, RZ ;  /* 0x00003000a8157810 */ /* 0x040fe40007fbe0ff */
[----:B------:R-:W-:Y:S01]  /*e5f0*/  IADD3 R31, P6, R168, 0x4000, RZ ;  /* 0x00004000a81f7810 */ /* 0x000fe20007fde0ff */
[----:B------:R1:W-:Y:S01]  /*e600*/  STSM.16.M88.4 [R158], R24 ;  /* 0x000000189e007844 */ /* 0x0003e20000000200 */
[----:B------:R-:W-:Y:S01]  /*e610*/  LOP3.LUT R102, R103, 0x380, RZ, 0xc0, !PT ;  /* 0x0000038067667812 */ /* 0x000fe200078ec0ff */
[----:B0-----:R-:W-:Y:S01]  /*e620*/  IMAD.U32 R9, RZ, RZ, UR5 ;  /* 0x00000005ff097e24 */ /* 0x001fe2000f8e00ff */
[----:B------:R-:W-:Y:S01]  /*e630*/  LOP3.LUT R14, R15, R20, RZ, 0x3c, !PT ;  /* 0x000000140f0e7212 */ /* 0x000fe200078e3cff */
[--C-:B------:R-:W-:Y:S01]  /*e640*/  IMAD.X R15, RZ, RZ, R169.reuse, P4 ;  /* 0x000000ffff0f7224 */ /* 0x100fe200020e06a9 */
[----:B------:R-:W-:Y:S01]  /*e650*/  LOP3.LUT R126, R126, R127, RZ, 0x3c, !PT ;  /* 0x0000007f7e7e7212 */ /* 0x000fe200078e3cff */
[----:B------:R-:W-:Y:S01]  /*e660*/  IMAD.X R127, RZ, RZ, R169, P0 ;  /* 0x000000ffff7f7224 */ /* 0x000fe200000e06a9 */
[----:B------:R-:W-:Y:S01]  /*e670*/  LOP3.LUT R20, R21, 0x380, RZ, 0xc0, !PT ;  /* 0x0000038015147812 */ /* 0x000fe200078ec0ff */
[----:B------:R-:W-:Y:S01]  /*e680*/  ULDC UR5, c[0x0][0xa88] ;  /* 0x0002a20000057ab9 */ /* 0x000fe20000000800 */
[----:B------:R-:W-:-:S02]  /*e690*/  LOP3.LUT R30, R31, 0x380, RZ, 0xc0, !PT ;  /* 0x000003801f1e7812 */ /* 0x000fc400078ec0ff */
[----:B------:R-:W-:Y:S02]  /*e6a0*/  SHF.R.U64 R102, R102, 0x3, RZ ;  /* 0x0000000366667819 */ /* 0x000fe400000012ff */
[----:B------:R-:W-:Y:S02]  /*e6b0*/  SHF.R.S32.HI R8, RZ, 0x1f, R36 ;  /* 0x0000001fff087819 */ /* 0x000fe40000011424 */
[----:B------:R-:W-:Y:S01]  /*e6c0*/  F2FP.F16.F32.PACK_AB R5, R44, R3 ;  /* 0x000000032c05723e */ /* 0x000fe200000000ff */
[----:B-1----:R-:W-:Y:S01]  /*e6d0*/  VIADD R26, R211, UR61 ;  /* 0x0000003dd31a7c36 */ /* 0x002fe20008000000 */
[----:B------:R-:W-:Y:S02]  /*e6e0*/  IADD3 R24, P0, R36, UR6, RZ ;  /* 0x0000000624187c10 */ /* 0x000fe4000ff1e0ff */
[----:B------:R-:W-:Y:S02]  /*e6f0*/  SHF.R.S32.HI R3, RZ, 0x1f, R37 ;  /* 0x0000001fff037819 */ /* 0x000fe40000011425 */
[----:B------:R-:W-:-:S02]  /*e700*/  SHF.R.U64 R20, R20, 0x3, RZ ;  /* 0x0000000314147819 */ /* 0x000fc400000012ff */
[----:B------:R-:W-:Y:S02]  /*e710*/  SHF.R.U64 R30, R30, 0x3, RZ ;  /* 0x000000031e1e7819 */ /* 0x000fe400000012ff */
[----:B------:R-:W-:Y:S01]  /*e720*/  LOP3.LUT R102, R102, R103, RZ, 0x3c, !PT ;  /* 0x0000006766667212 */ /* 0x000fe200078e3cff */
[----:B------:R-:W-:Y:S01]  /*e730*/  IMAD.X R103, RZ, RZ, R169, P1 ;  /* 0x000000ffff677224 */ /* 0x000fe200008e06a9 */
[----:B------:R-:W-:Y:S01]  /*e740*/  IADD3.X R25, R8, UR7, R9, P0, !PT ;  /* 0x0000000708197c10 */ /* 0x000fe200087fe409 */
[----:B------:R-:W-:Y:S01]  /*e750*/  ULDC.64 UR6, c[0x0][0xb88] ;  /* 0x0002e20000067ab9 */ /* 0x000fe20000000a00 */
[----:B------:R-:W-:Y:S01]  /*e760*/  IADD3 R131, P1, R168, 0xd000, RZ ;  /* 0x0000d000a8837810 */ /* 0x000fe20007f3e0ff */
[----:B------:R-:W-:Y:S01]  /*e770*/  IMAD R8, R3, UR6, RZ ;  /* 0x0000000603087c24 */ /* 0x000fe2000f8e02ff */
[----:B------:R-:W-:Y:S01]  /*e780*/  LOP3.LUT R20, R20, R21, RZ, 0x3c, !PT ;  /* 0x0000001514147212 */ /* 0x000fe200078e3cff */
[--C-:B------:R-:W-:Y:S01]  /*e790*/  IMAD.X R21, RZ, RZ, R169.reuse, P5 ;  /* 0x000000ffff157224 */ /* 0x100fe200028e06a9 */
[----:B------:R-:W-:Y:S01]  /*e7a0*/  LOP3.LUT R30, R30, R31, RZ, 0x3c, !PT ;  /* 0x0000001f1e1e7212 */ /* 0x000fe200078e3cff */
[----:B------:R-:W-:Y:S01]  /*e7b0*/  IMAD.X R31, RZ, RZ, R169, P6 ;  /* 0x000000ffff1f7224 */ /* 0x000fe200030e06a9 */
[----:B------:R-:W-:Y:S01]  /*e7c0*/  MOV R156, R156 ;  /* 0x0000009c009c7202 */ /* 0x000fe20000000f00 */
[----:B------:R-:W-:Y:S01]  /*e7d0*/  IMAD.WIDE.U32 R24, R37, UR6, R24 ;  /* 0x0000000625187c25 */ /* 0x000fe2000f8e0018 */
[----:B------:R-:W-:-:S02]  /*e7e0*/  F2FP.F16.F32.PACK_AB R32, R89, R188 ;  /* 0x000000bc5920723e */ /* 0x000fc400000000ff */
[----:B------:R-:W-:Y:S01]  /*e7f0*/  F2FP.F16.F32.PACK_AB R33, R91, R90 ;  /* 0x0000005a5b21723e */ /* 0x000fe200000000ff */
[----:B------:R-:W-:Y:S01]  /*e800*/  IMAD R37, R37, UR7, R8 ;  /* 0x0000000725257c24 */ /* 0x000fe2000f8e0208 */
[----:B------:R-:W-:Y:S01]  /*e810*/  F2FP.F16.F32.PACK_AB R34, R93, R189 ;  /* 0x000000bd5d22723e */ /* 0x000fe200000000ff */
[----:B------:R-:W-:Y:S01]  /*e820*/  ULDC.64 UR6, c[0x0][0xb50] ;  /* 0x0002d40000067ab9 */ /* 0x000fe20000000a00 */
[----:B------:R-:W-:Y:S01]  /*e830*/  F2FP.F16.F32.PACK_AB R35, R95, R94 ;  /* 0x0000005e5f23723e */ /* 0x000fe200000000ff */
[----:B------:R-:W-:Y:S01]  /*e840*/  IMAD R3, R204, UR5, RZ ;  /* 0x00000005cc037c24 */ /* 0x000fe2000f8e02ff */
[C---:B------:R-:W-:Y:S02]  /*e850*/  IADD3 R115, P4, R168.reuse, 0x9000, RZ ;  /* 0x00009000a8737810 */ /* 0x040fe40007f9e0ff */
[C---:B------:R-:W-:Y:S01]  /*e860*/  IADD3 R119, P5, R168.reuse, 0xa000, RZ ;  /* 0x0000a000a8777810 */ /* 0x040fe20007fbe0ff */
[----:B------:R-:W-:Y:S01]  /*e870*/  STSM.16.M88.4 [R156], R32 ;  /* 0x000000209c007844 */ /* 0x000fe20000000200 */
[----:B------:R-:W-:-:S02]  /*e880*/  IADD3 R123, P6, R168, 0xb000, RZ ;  /* 0x0000b000a87b7810 */ /* 0x000fc40007fde0ff */
[----:B------:R-:W-:Y:S02]  /*e890*/  LOP3.LUT R130, R131, 0x380, RZ, 0xc0, !PT ;  /* 0x0000038083827812 */ /* 0x000fe400078ec0ff */
[----:B------:R-:W-:Y:S02]  /*e8a0*/  MOV R154, R154 ;  /* 0x0000009a009a7202 */ /* 0x000fe40000000f00 */
[----:B------:R-:W-:Y:S02]  /*e8b0*/  F2FP.F16.F32.PACK_AB R4, R97, R190 ;  /* 0x000000be6104723e */ /* 0x000fe400000000ff */
[----:B------:R-:W-:Y:S02]  /*e8c0*/  F2FP.F16.F32.PACK_AB R6, R101, R191 ;  /* 0x000000bf6506723e */ /* 0x000fe400000000ff */
[----:B------:R-:W-:Y:S02]  /*e8d0*/  F2FP.F16.F32.PACK_AB R7, R52, R48 ;  /* 0x000000303407723e */ /* 0x000fe400000000ff */
[----:B------:R-:W-:-:S02]  /*e8e0*/  LOP3.LUT R114, R115, 0x380, RZ, 0xc0, !PT ;  /* 0x0000038073727812 */ /* 0x000fc400078ec0ff */
[----:B------:R-:W-:Y:S01]  /*e8f0*/  LOP3.LUT R118, R119, 0x380, RZ, 0xc0, !PT ;  /* 0x0000038077767812 */ /* 0x000fe200078ec0ff */
[----:B------:R0:W-:Y:S01]  /*e900*/  STSM.16.M88.4 [R154], R4 ;  /* 0x000000049a007844 */ /* 0x0001e20000000200 */
[----:B------:R-:W-:Y:S02]  /*e910*/  LOP3.LUT R122, R123, 0x380, RZ, 0xc0, !PT ;  /* 0x000003807b7a7812 */ /* 0x000fe400078ec0ff */
[----:B------:R-:W-:Y:S02]  /*e920*/  SHF.R.U64 R130, R130, 0x3, RZ ;  /* 0x0000000382827819 */ /* 0x000fe400000012ff */
[----:B------:R-:W-:Y:S02]  /*e930*/  LOP3.LUT R29, R168, 0x380, RZ, 0xc0, !PT ;  /* 0x00000380a81d7812 */ /* 0x000fe400078ec0ff */
[----:B------:R-:W-:Y:S02]  /*e940*/  LOP3.LUT P0, RZ, R209, 0x3, RZ, 0xc0, !PT ;  /* 0x00000003d1ff7812 */ /* 0x000fe4000780c0ff */
[----:B------:R-:W-:-:S02]  /*e950*/  SHF.R.U64 R114, R114, 0x3, RZ ;  /* 0x0000000372727819 */ /* 0x000fc400000012ff */
[----:B------:R-:W-:Y:S02]  /*e960*/  SHF.R.U64 R118, R118, 0x3, RZ ;  /* 0x0000000376767819 */ /* 0x000fe400000012ff */
[----:B------:R-:W-:Y:S02]  /*e970*/  SHF.R.U64 R122, R122, 0x3, RZ ;  /* 0x000000037a7a7819 */ /* 0x000fe400000012ff */
[----:B------:R-:W-:Y:S01]  /*e980*/  LOP3.LUT R130, R130, R131, RZ, 0x3c, !PT ;  /* 0x0000008382827212 */ /* 0x000fe200078e3cff */
[----:B0-----:R-:W-:Y:S01]  /*e990*/  VIADD R4, R26, 0x8 ;  /* 0x000000081a047836 */ /* 0x001fe20000000000 */
[----:B------:R-:W-:Y:S01]  /*e9a0*/  SHF.R.U64 R29, R29, 0x3, RZ ;  /* 0x000000031d1d7819 */ /* 0x000fe200000012ff */
[----:B------:R-:W-:Y:S01]  /*e9b0*/  IMAD.IADD R5, R25, 0x1, R37 ;  /* 0x0000000119057824 */ /* 0x000fe200078e0225 */
[----:B------:R-:W-:Y:S01]  /*e9c0*/  LEA R25, P3, R24, UR6, 0x2 ;  /* 0x0000000618197c11 */ /* 0x000fe2000f8610ff */
[----:B------:R-:W-:Y:S01]  /*e9d0*/  IMAD.X R131, RZ, RZ, R169, P1 ;  /* 0x000000ffff837224 */ /* 0x000fe200008e06a9 */
[----:B------:R-:W-:-:S02]  /*e9e0*/  MOV R152, R152 ;  /* 0x0000009800987202 */ /* 0x000fc40000000f00 */
[----:B------:R-:W-:Y:S01]  /*e9f0*/  F2FP.F16.F32.PACK_AB R8, R105, R192 ;  /* 0x000000c06908723e */ /* 0x000fe200000000ff */
[----:B------:R-:W-:Y:S01]  /*ea00*/  SHFL.IDX PT, R44, R25, RZ, 0x1c1f ;  /* 0x001c1fff192c7589 */ /* 0x000fe200000e0000 */
[----:B------:R-:W-:Y:S02]  /*ea10*/  F2FP.F16.F32.PACK_AB R9, R60, R56 ;  /* 0x000000383c09723e */ /* 0x000fe400000000ff */
[----:B------:R-:W-:Y:S01]  /*ea20*/  F2FP.F16.F32.PACK_AB R10, R109, R193 ;  /* 0x000000c16d0a723e */ /* 0x000fe200000000ff */
[----:B------:R-:W-:Y:S01]  /*ea30*/  SHFL.IDX PT, R46, R25, 0x1, 0x1c1f ;  /* 0x003c1f00192e7f89 */ /* 0x000fe200000e0000 */
[----:B------:R-:W-:Y:S02]  /*ea40*/  F2FP.F16.F32.PACK_AB R11, R68, R64 ;  /* 0x00000040440b723e */ /* 0x000fe400000000ff */
[-C--:B------:R-:W-:Y:S02]  /*ea50*/  ISETP.GE.OR P1, PT, R26, R3.reuse, P0 ;  /* 0x000000031a00720c */ /* 0x080fe40000726670 */
[----:B------:R-:W-:Y:S01]  /*ea60*/  ISETP.GE.OR P0, PT, R4, R3, P0 ;  /* 0x000000030400720c */ /* 0x000fe20000706670 */
[----:B------:R0:W-:Y:S01]  /*ea70*/  STSM.16.M88.4 [R152], R8 ;  /* 0x0000000898007844 */ /* 0x0001e20000000200 */
[----:B------:R-:W-:-:S02]  /*ea80*/  LEA.HI.X R24, R24, UR7, R5, 0x2, P3 ;  /* 0x0000000718187c11 */ /* 0x000fc400098f1405 */
[----:B------:R-:W-:Y:S01]  /*ea90*/  LOP3.LUT R114, R114, R115, RZ, 0x3c, !PT ;  /* 0x0000007372727212 */ /* 0x000fe200078e3cff */
[--C-:B------:R-:W-:Y:S01]  /*eaa0*/  IMAD.X R115, RZ, RZ, R169.reuse, P4 ;  /* 0x000000ffff737224 */ /* 0x100fe200020e06a9 */
[----:B------:R-:W-:Y:S01]  /*eab0*/  LOP3.LUT R118, R118, R119, RZ, 0x3c, !PT ;  /* 0x0000007776767212 */ /* 0x000fe200078e3cff */
[--C-:B------:R-:W-:Y:S01]  /*eac0*/  IMAD.X R119, RZ, RZ, R169.reuse, P5 ;  /* 0x000000ffff777224 */ /* 0x100fe200028e06a9 */
[----:B------:R-:W-:Y:S01]  /*ead0*/  LOP3.LUT R122, R122, R123, RZ, 0x3c, !PT ;  /* 0x0000007b7a7a7212 */ /* 0x000fe200078e3cff */
[--C-:B------:R-:W-:Y:S01]  /*eae0*/  IMAD.X R123, RZ, RZ, R169.reuse, P6 ;  /* 0x000000ffff7b7224 */ /* 0x100fe200030e06a9 */
[----:B------:R-:W-:Y:S01]  /*eaf0*/  LOP3.LUT R28, R29, R168, RZ, 0x3c, !PT ;  /* 0x000000a81d1c7212 */ /* 0x000fe200078e3cff */
[----:B------:R-:W-:Y:S01]  /*eb00*/  IMAD.MOV.U32 R29, RZ, RZ, R169 ;  /* 0x000000ffff1d7224 */ /* 0x000fe200078e00a9 */
[----:B------:R-:W-:Y:S01]  /*eb10*/  MOV R146, R146 ;  /* 0x0000009200927202 */ /* 0x000fe20000000f00 */
[----:B------:R-:W1:Y:S01]  /*eb20*/  SHFL.IDX PT, R45, R24, RZ, 0x1c1f ;  /* 0x001c1fff182d7589 */ /* 0x000e6200000e0000 */
[----:B------:R-:W-:-:S02]  /*eb30*/  F2FP.F16.F32.PACK_AB R4, R113, R194 ;  /* 0x000000c27104723e */ /* 0x000fc400000000ff */
[----:B------:R-:W-:Y:S01]  /*eb40*/  F2FP.F16.F32.PACK_AB R5, R76, R72 ;  /* 0x000000484c05723e */ /* 0x000fe200000000ff */
[----:B------:R-:W2:Y:S01]  /*eb50*/  SHFL.IDX PT, R47, R24, 0x1, 0x1c1f ;  /* 0x003c1f00182f7f89 */ /* 0x000ea200000e0000 */
[----:B------:R-:W-:Y:S02]  /*eb60*/  F2FP.F16.F32.PACK_AB R6, R117, R195 ;  /* 0x000000c37506723e */ /* 0x000fe400000000ff */
[----:B------:R-:W-:Y:S02]  /*eb70*/  F2FP.F16.F32.PACK_AB R7, R84, R80 ;  /* 0x000000505407723e */ /* 0x000fe400000000ff */
[----:B------:R-:W-:Y:S02]  /*eb80*/  MOV R142, R142 ;  /* 0x0000008e008e7202 */ /* 0x000fe40000000f00 */
[----:B------:R-:W-:Y:S01]  /*eb90*/  F2FP.F16.F32.PACK_AB R197, R92, R88 ;  /* 0x000000585cc5723e */ /* 0x000fe200000000ff */
[----:B------:R-:W-:Y:S01]  /*eba0*/  STSM.16.M88.4 [R146], R4 ;  /* 0x0000000492007844 */ /* 0x000fe20000000200 */
[----:B0-----:R-:W-:-:S02]  /*ebb0*/  F2FP.F16.F32.PACK_AB R8, R129, R128 ;  /* 0x000000808108723e */ /* 0x001fc400000000ff */
[----:B------:R-:W-:Y:S01]  /*ebc0*/  F2FP.F16.F32.PACK_AB R9, R108, R104 ;  /* 0x000000686c09723e */ /* 0x000fe200000000ff */
[----:B------:R-:W-:Y:S01]  /*ebd0*/  STSM.16.M88.4 [R142], R196 ;  /* 0x000000c48e007844 */ /* 0x000fe20000000200 */
[----:B------:R-:W-:Y:S02]  /*ebe0*/  F2FP.F16.F32.PACK_AB R10, R133, R132 ;  /* 0x00000084850a723e */ /* 0x000fe400000000ff */
[----:B------:R-:W-:Y:S02]  /*ebf0*/  F2FP.F16.F32.PACK_AB R11, R116, R112 ;  /* 0x00000070740b723e */ /* 0x000fe400000000ff */
[----:B------:R-:W-:Y:S02]  /*ec00*/  F2FP.F16.F32.PACK_AB R169, R170, R120 ;  /* 0x00000078aaa9723e */ /* 0x000fe400000000ff */
[----:B------:R-:W-:Y:S01]  /*ec10*/  F2FP.F16.F32.PACK_AB R168, R137, R136 ;  /* 0x0000008889a8723e */ /* 0x000fe200000000ff */
[----:B------:R0:W-:Y:S01]  /*ec20*/  STSM.16.M88.4 [R23], R8 ;  /* 0x0000000817007844 */ /* 0x0001e20000000200 */
[----:B------:R-:W-:-:S02]  /*ec30*/  F2FP.F16.F32.PACK_AB R170, R141, R140 ;  /* 0x0000008c8daa723e */ /* 0x000fc400000000ff */
[----:B------:R-:W-:Y:S02]  /*ec40*/  F2FP.F16.F32.PACK_AB R171, R172, R171 ;  /* 0x000000abacab723e */ /* 0x000fe400000000ff */
[----:B------:R-:W-:Y:S02]  /*ec50*/  F2FP.F16.F32.PACK_AB R173, R174, R173 ;  /* 0x000000adaead723e */ /* 0x000fe400000000ff */
[----:B------:R-:W-:Y:S01]  /*ec60*/  F2FP.F16.F32.PACK_AB R172, R145, R144 ;  /* 0x0000009091ac723e */ /* 0x000fe200000000ff */
[----:B------:R-:W-:Y:S01]  /*ec70*/  STSM.16.M88.4 [R18], R168 ;  /* 0x000000a812007844 */ /* 0x000fe20000000200 */
[----:B------:R-:W-:Y:S02]  /*ec80*/  F2FP.F16.F32.PACK_AB R174, R149, R148 ;  /* 0x0000009495ae723e */ /* 0x000fe400000000ff */
[----:B------:R-:W-:-:S05]  /*ec90*/  F2FP.F16.F32.PACK_AB R175, R177, R175 ;  /* 0x000000afb1af723e */ /* 0x000fca00000000ff */
[----:B------:R-:W-:Y:S01]  /*eca0*/  STSM.16.M88.4 [R16], R172 ;  /* 0x000000ac10007844 */ /* 0x000fe20000000200 */
[----:B0-----:R-:W0:Y:S08]  /*ecb0*/  @P2 LDC R9, c[0x0][0xbec] ;  /* 0x0002fb00ff092b82 */ /* 0x001e300000000800 */
[----:B------:R-:W-:Y:S01]  /*ecc0*/  BAR.SYNC.DEFER_BLOCKING 0x1, 0x100 ;  /* 0x0044000000007b1d */ /* 0x000fe20000010000 */
[----:B------:R-:W-:-:S02]  /*ecd0*/  UIMAD UR5, UR10, UR8, URZ ;  /* 0x000000080a0572a4 */ /* 0x000fc4000f8e023f */
[----:B------:R-:W-:-:S03]  /*ece0*/  UIMAD.WIDE.U32 UR6, UR11, UR8, URZ ;  /* 0x000000080b0672a5 */ /* 0x000fc6000f8e003f */
[----:B-1----:R1:W-:Y:S04]  /*ecf0*/  @!P1 ST.E desc[UR14][R44.64], R0 ;  /* 0x000000002c009985 */ /* 0x0023e8000c10190e */
[----:B--2---:R2:W-:Y:S04]  /*ed00*/  @!P0 ST.E desc[UR14][R46.64], R2 ;  /* 0x000000022e008985 */ /* 0x0045e8000c10190e */
[----:B------:R3:W5:Y:S01]  /*ed10*/  LD.E.128 R32, desc[UR14][R12.64] ;  /* 0x0000000e0c207980 */ /* 0x000762000c101d00 */
[----:B-1----:R-:W-:Y:S01]  /*ed20*/  IMAD R0, R203, 0x20, R206 ;  /* 0x00000020cb007824 */ /* 0x002fe200078e02ce */
[----:B------:R-:W-:-:S02]  /*ed30*/  UIMAD UR5, UR11, UR9, UR5 ;  /* 0x000000090b0572a4 */ /* 0x000fc4000f8e0205 */
[----:B------:R-:W5:Y:S01]  /*ed40*/  LD.E.128 R24, desc[UR14][R28.64] ;  /* 0x0000000e1c187980 */ /* 0x000f62000c101d00 */
[----:B---3--:R-:W1:Y:S01]  /*ed50*/  @P2 LDC R13, c[0x0][0xbf0] ;  /* 0x0002fc00ff0d2b82 */ /* 0x008e620000000800 */
[----:B--2---:R-:W-:Y:S01]  /*ed60*/  VIADD R2, R0, UR61 ;  /* 0x0000003d00027c36 */ /* 0x004fe20008000000 */
[----:B------:R-:W-:Y:S01]  /*ed70*/  ULDC.64 UR10, c[0x0][0xaf0] ;  /* 0x0002bc00000a7ab9 */ /* 0x000fe20000000a00 */
[----:B------:R-:W-:Y:S01]  /*ed80*/  UIADD3 UR7, UR7, UR5, URZ ;  /* 0x0000000507077290 */ /* 0x000fe2000fffe03f */
[----:B------:R2:W5:Y:S01]  /*ed90*/  LD.E.128 R36, desc[UR14][R14.64] ;  /* 0x0000000e0e247980 */ /* 0x000562000c101d00 */
[----:B0-----:R-:W-:Y:S01]  /*eda0*/  @P2 IMAD.HI.U32 R0, R2, R9, RZ ;  /* 0x0000000902002227 */ /* 0x001fe200078e00ff */
[----:B------:R-:W-:Y:S02]  /*edb0*/  UIMAD UR8, UR12, UR10, URZ ;  /* 0x0000000a0c0872a4 */ /* 0x000fe4000f8e023f */
[----:B------:R0:W5:Y:S01]  /*edc0*/  LD.E.128 R4, desc[UR14][R20.64] ;  /* 0x0000000e14047980 */ /* 0x000162000c101d00 */
[----:B------:R-:W-:Y:S01]  /*edd0*/  IMAD.MOV.U32 R11, RZ, RZ, R2 ;  /* 0x000000ffff0b7224 */ /* 0x000fe200078e0002 */
[----:B------:R-:W-:-:S02]  /*ede0*/  UIMAD UR5, UR13, UR11, UR8 ;  /* 0x0000000b0d0572a4 */ /* 0x000fc4000f8e0208 */
[----:B------:R-:W-:Y:S01]  /*edf0*/  UIMAD.WIDE.U32 UR6, UR13, UR10, UR6 ;  /* 0x0000000a0d0672a5 */ /* 0x000fe2000f8e0006 */
[----:B------:R0:W5:Y:S01]  /*ee00*/  LD.E.128 R40, desc[UR14][R30.64] ;  /* 0x0000000e1e287980 */ /* 0x000162000c101d00 */
[----:B------:R-:W-:Y:S02]  /*ee10*/  ULDC.64 UR8, c[0x0][0xae0] ;  /* 0x0002b80000087ab9 */ /* 0x000fe40000000a00 */
[----:B------:R-:W-:Y:S01]  /*ee20*/  UIADD3 UR5, UR7, UR5, URZ ;  /* 0x0000000507057290 */ /* 0x000fe2000fffe03f */
[----:B------:R-:W5:Y:S04]  /*ee30*/  LD.E.128 R96, desc[UR14][R98.64] ;  /* 0x0000000e62607980 */ /* 0x000f68000c101d00 */
[----:B------:R-:W5:Y:S01]  /*ee40*/  LD.E.128 R100, desc[UR14][R102.64] ;  /* 0x0000000e66647980 */ /* 0x000f62000c101d00 */
[----:B-1----:R-:W-:-:S03]  /*ee50*/  @P2 SHF.R.U32.HI R11, RZ, R13, R0 ;  /* 0x0000000dff0b2219 */ /* 0x002fc60000011600 */
[----:B------:R-:W5:Y:S01]  /*ee60*/  LD.E.128 R104, desc[UR14][R106.64] ;  /* 0x0000000e6a687980 */ /* 0x000f62000c101d00 */
[--C-:B------:R-:W-:Y:S01]  /*ee70*/  SHF.R.S32.HI R0, RZ, 0x1f, R11.reuse ;  /* 0x0000001fff007819 */ /* 0x100fe2000001140b */
[----:B------:R-:W-:Y:S02]  /*ee80*/  IMAD.MOV R13, RZ, RZ, -R11 ;  /* 0x000000ffff0d7224 */ /* 0x000fe400078e0a0b */
[----:B------:R-:W5:Y:S01]  /*ee90*/  LD.E.128 R108, desc[UR14][R110.64] ;  /* 0x0000000e6e6c7980 */ /* 0x000f62000c101d00 */
[----:B------:R-:W-:Y:S02]  /*eea0*/  IMAD.U32 R9, RZ, RZ, UR7 ;  /* 0x00000007ff097e24 */ /* 0x000fe4000f8e00ff */
[----:B------:R-:W-:Y:S01]  /*eeb0*/  IMAD R0, R0, UR8, RZ ;  /* 0x0000000800007c24 */ /* 0x000fe2000f8e02ff */
[----:B------:R-:W5:Y:S01]  /*eec0*/  LD.E.128 R112, desc[UR14][R114.64] ;  /* 0x0000000e72707980 */ /* 0x000f62000c101d00 */
[----:B------:R-:W-:Y:S02]  /*eed0*/  IMAD R13, R204, R13, R2 ;  /* 0x0000000dcc0d7224 */ /* 0x000fe400078e0202 */
[----:B------:R-:W-:Y:S01]  /*eee0*/  IMAD.U32 R8, RZ, RZ, UR6 ;  /* 0x00000006ff087e24 */ /* 0x000fe2000f8e00ff */
[----:B------:R-:W5:Y:S01]  /*eef0*/  LD.E.128 R116, desc[UR14][R118.64] ;  /* 0x0000000e76747980 */ /* 0x000f62000c101d00 */
[----:B------:R-:W-:Y:S01]  /*ef00*/  IMAD.U32 R9, RZ, RZ, UR5 ;  /* 0x00000005ff097e24 */ /* 0x000fe2000f8e00ff */
[----:B------:R-:W-:Y:S01]  /*ef10*/  ULDC.64 UR6, c[0x0][0xad8] ;  /* 0x0002b60000067ab9 */ /* 0x000fe20000000a00 */
[----:B--2---:R-:W-:Y:S01]  /*ef20*/  IMAD R15, R11, UR9, R0 ;  /* 0x000000090b0f7c24 */ /* 0x004fe2000f8e0200 */
[----:B------:R-:W5:Y:S01]  /*ef30*/  LD.E.128 R120, desc[UR14][R122.64] ;  /* 0x0000000e7a787980 */ /* 0x000f62000c101d00 */
[----:B------:R-:W-:-:S03]  /*ef40*/  SHF.R.S32.HI R0, RZ, 0x1f, R13 ;  /* 0x0000001fff007819 */ /* 0x000fc6000001140d */
[----:B------:R-:W5:Y:S01]  /*ef50*/  LD.E.128 R124, desc[UR14][R126.64] ;  /* 0x0000000e7e7c7980 */ /* 0x000f62000c101d00 */
[----:B------:R-:W-:-:S03]  /*ef60*/  IMAD.WIDE.U32 R8, R11, UR8, R8 ;  /* 0x000000080b087c25 */ /* 0x000fc6000f8e0008 */
[----:B------:R-:W5:Y:S04]  /*ef70*/  LD.E.128 R128, desc[UR14][R130.64] ;  /* 0x0000000e82807980 */ /* 0x000f68000c101d00 */
[----:B------:R-:W5:Y:S04]  /*ef80*/  LD.E.128 R132, desc[UR14][R134.64] ;  /* 0x0000000e86847980 */ /* 0x000f68000c101d00 */
[----:B------:R-:W5:Y:S01]  /*ef90*/  LD.E.128 R136, desc[UR14][R138.64] ;  /* 0x0000000e8a887980 */ /* 0x000f62000c101d00 */
[----:B------:R-:W-:Y:S01]  /*efa0*/  @!PT LDS RZ, [RZ] ;  /* 0x00000000fffff984 */ /* 0x000fe20000000800 */
[----:B------:R-:W-:Y:S01]  /*efb0*/  @!PT LDS RZ, [RZ] ;  /* 0x00000000fffff984 */ /* 0x000fe20000000800 */
[----:B------:R-:W-:Y:S01]  /*efc0*/  @!PT LDS RZ, [RZ] ;  /* 0x00000000fffff984 */ /* 0x000fe20000000800 */
[----:B------:R-:W-:Y:S01]  /*efd0*/  @!PT LDS RZ, [RZ] ;  /* 0x00000000fffff984 */ /* 0x000fe20000000800 */
[----:B------:R1:W-:Y:S06]  /*efe0*/  MEMBAR.ALL.CTA ;  /* 0x0000000000007992 */ /* 0x0003ec0000008000 */
[----:B-1----:R-:W1:Y:S01]  /*eff0*/  FENCE.VIEW.ASYNC.S ;  /* 0x00000000000073c6 */ /* 0x002e620000000000 */
[----:B------:R-:W-:-:S02]  /*f000*/  IMAD.IADD R9, R9, 0x1, R15 ;  /* 0x0000000109097824 */ /* 0x000fc400078e020f */
[----:B------:R-:W-:Y:S02]  /*f010*/  IMAD R2, R0, UR6, RZ ;  /* 0x0000000600027c24 */ /* 0x000fe4000f8e02ff */
[----:B------:R-:W-:Y:S02]  /*f020*/  VIADD R18, R206, UR61 ;  /* 0x0000003dce127c36 */ /* 0x000fe40008000000 */
[C---:B------:R-:W-:Y:S02]  /*f030*/  IMAD R11, R13.reuse, UR7, R2 ;  /* 0x000000070d0b7c24 */ /* 0x040fe4000f8e0202 */
[----:B------:R-:W-:Y:S01]  /*f040*/  IMAD.WIDE.U32 R8, R13, UR6, R8 ;  /* 0x000000060d087c25 */ /* 0x000fe2000f8e0008 */
[C---:B------:R-:W-:Y:S01]  /*f050*/  ISETP.GE.AND P2, PT, R18.reuse, R3, PT ;  /* 0x000000031200720c */ /* 0x040fe20003f46270 */
[----:B------:R-:W-:Y:S02]  /*f060*/  ULDC.64 UR6, c[0x0][0xa80] ;  /* 0x0002a00000067ab9 */ /* 0x000fe40000000a00 */
[----:B------:R-:W-:Y:S01]  /*f070*/  VIADD R0, R18, 0x20 ;  /* 0x0000002012007836 */ /* 0x000fe20000000000 */
[----:B------:R-:W-:Y:S01]  /*f080*/  LEA R2, P3, R8, UR6, 0x1 ;  /* 0x0000000608027c11 */ /* 0x000fe2000f8608ff */
[----:B------:R-:W-:-:S02]  /*f090*/  IMAD.IADD R9, R9, 0x1, R11 ;  /* 0x0000000109097824 */ /* 0x000fc400078e020b */
[----:B------:R-:W-:Y:S01]  /*f0a0*/  VIADD R207, R207, 0x30820 ;  /* 0x00030820cfcf7836 */ /* 0x000fe20000000000 */
[-C--:B------:R-:W-:Y:S01]  /*f0b0*/  ISETP.GE.AND P1, PT, R0, R3.reuse, PT ;  /* 0x000000030000720c */ /* 0x080fe20003f26270 */
[----:B------:R-:W-:Y:S01]  /*f0c0*/  VIADD R0, R18, 0x40 ;  /* 0x0000004012007836 */ /* 0x000fe20000000000 */
[----:B------:R-:W-:Y:S02]  /*f0d0*/  LEA.HI.X R16, R8, UR7, R9, 0x1, P3 ;  /* 0x0000000708107c11 */ /* 0x000fe400098f0c09 */
[----:B------:R-:W-:Y:S01]  /*f0e0*/  PRMT R207, RZ, 0x654, R207 ;  /* 0x00000654ffcf7816 */ /* 0x000fe200000000cf */
[----:B-1----:R0:W1:Y:S01]  /*f0f0*/  SHFL.IDX PT, R14, R2, RZ, 0x181f ;  /* 0x00181fff020e7589 */ /* 0x00206200000e0000 */
[----:B------:R-:W-:Y:S01]  /*f100*/  ISETP.GE.AND P0, PT, R0, R3, PT ;  /* 0x000000030000720c */ /* 0x000fe20003f06270 */
[----:B------:R-:W-:Y:S01]  /*f110*/  BSSY B1, `(.L_x_1237) ;  /* 0x0000016000017945 */ /* 0x000fe20003800000 */
[----:B------:R0:W-:Y:S01]  /*f120*/  SYNCS.ARRIVE.TRANS64.RED.A1T0 RZ, [R207+URZ], RZ ;  /* 0x000000ffcfff79a7 */ /* 0x0001e2000810043f */
[----:B------:R0:W2:Y:S02]  /*f130*/  SHFL.IDX PT, R0, R16, RZ, 0x181f ;  /* 0x00181fff10007589 */ /* 0x0000a400000e0000 */
[----:B------:R-:W-:Y:S08]  /*f140*/  @P2 BRA `(.L_x_1238) ;  /* 0x0000000000482947 */ /* 0x000ff00003800000 */
        /* <DEDUP_REMOVED lines=18> */
.L_x_1238:
[----:B------:R-:W-:Y:S05]  /*f270*/  BSYNC B1 ;  /* 0x0000000000017941 */ /* 0x000fea0003800000 */
.L_x_1237:
[----:B--2---:R2:W4:Y:S01]  /*f280*/  SHFL.IDX PT, R0, R16, 0x1, 0x181f ;  /* 0x00381f0010007f89 */ /* 0x00452200000e0000 */
[----:B------:R-:W-:Y:S03]  /*f290*/  BSSY B1, `(.L_x_1239) ;  /* 0x0000015000017945 */ /* 0x000fe60003800000 */
[----:B-1-3--:R2:W1:Y:S01]  /*f2a0*/  SHFL.IDX PT, R14, R2, 0x1, 0x181f ;  /* 0x00381f00020e7f89 */ /* 0x00a46200000e0000 */
        /* <DEDUP_REMOVED lines=8> */
[----:B------:R-:W-:Y:S02]  /*f330*/  @!P3 LEA R10, P5, R201, R14, 0x1 ;  /* 0x0000000ec90ab211 */ /* 0x000fe400078a08ff */
[----:B----4-:R-:W-:Y:S02]  /*f340*/  @!P4 LEA.HI.X R9, R19, R0, R217, 0x1, P6 ;  /* 0x000000001309c211 */ /* 0x010fe400030f0cd9 */
[----:B------:R-:W-:Y:S02]  /*f350*/  @!P2 LEA R12, P6, R200, R14, 0x1 ;  /* 0x0000000ec80ca211 */ /* 0x000fe400078c08ff */
[----:B------:R-:W-:Y:S01]  /*f360*/  @!P3 LEA.HI.X R11, R201, R0, R216, 0x1, P5 ;  /* 0x00000000c90bb211 */ /* 0x000fe200028f0cd8 */
[----:B-----5:R3:W-:Y:S01]  /*f370*/  @!P4 ST.E.128 desc[UR6][R8.64], R32 ;  /* 0x000000200800c985 */ /* 0x0207e2000c101d06 */
[----:B------:R-:W-:-:S02]  /*f380*/  @!P1 LEA R14, P5, R202, R14, 0x1 ;  /* 0x0000000eca0e9211 */ /* 0x000fc400078a08ff */
[-C--:B------:R-:W-:Y:S01]  /*f390*/  @!P2 LEA.HI.X R13, R200, R0.reuse, R215, 0x1, P6 ;  /* 0x00000000c80da211 */ /* 0x080fe200030f0cd7 */
[----:B------:R3:W-:Y:S01]  /*f3a0*/  @!P3 ST.E.128 desc[UR6][R10.64], R96 ;  /* 0x000000600a00b985 */ /* 0x0007e2000c101d06 */
[----:B------:R-:W-:-:S03]  /*f3b0*/  @!P1 LEA.HI.X R15, R202, R0, R214, 0x1, P5 ;  /* 0x00000000ca0f9211 */ /* 0x000fc600028f0cd6 */
[----:B------:R3:W-:Y:S04]  /*f3c0*/  @!P2 ST.E.128 desc[UR6][R12.64], R112 ;  /* 0x000000700c00a985 */ /* 0x0007e8000c101d06 */
[----:B------:R3:W-:Y:S02]  /*f3d0*/  @!P1 ST.E.128 desc[UR6][R14.64], R128 ;  /* 0x000000800e009985 */ /* 0x0007e4000c101d06 */
.L_x_1240:
[----:B------:R-:W-:Y:S05]  /*f3e0*/  BSYNC B1 ;  /* 0x0000000000017941 */ /* 0x000fea0003800000 */
.L_x_1239:
[----:B----4-:R4:W0:Y:S01]  /*f3f0*/  SHFL.IDX PT, R0, R16, 0x2, 0x181f ;  /* 0x00581f0010007f89 */ /* 0x01082200000e0000 */
        /* <DEDUP_REMOVED lines=10> */
[-C--:B------:R-:W-:Y:S02]  /*f4a0*/  @!P2 LEA R10, P5, R201, R14.reuse, 0x1 ;  /* 0x0000000ec90aa211 */ /* 0x080fe400078a08ff */
[----:B------:R-:W-:Y:S02]  /*f4b0*/  @!P1 LEA R12, P4, R200, R14, 0x1 ;  /* 0x0000000ec80c9211 */ /* 0x000fe400078808ff */
[----:B0-----:R-:W-:Y:S02]  /*f4c0*/  @!P3 LEA.HI.X R9, R19, R0, R217, 0x1, P6 ;  /* 0x000000001309b211 */ /* 0x001fe400030f0cd9 */
[----:B------:R-:W-:Y:S02]  /*f4d0*/  @!P0 LEA R14, P6, R202, R14, 0x1 ;  /* 0x0000000eca0e8211 */ /* 0x000fe400078c08ff */
[-C--:B------:R-:W-:Y:S01]  /*f4e0*/  @!P2 LEA.HI.X R11, R201, R0.reuse, R216, 0x1, P5 ;  /* 0x00000000c90ba211 */ /* 0x080fe200028f0cd8 */
[----:B-----5:R3:W-:Y:S01]  /*f4f0*/  @!P3 ST.E.128 desc[UR6][R8.64], R36 ;  /* 0x000000240800b985 */ /* 0x0207e2000c101d06 */
[----:B------:R-:W-:-:S02]  /*f500*/  @!P1 LEA.HI.X R13, R200, R0, R215, 0x1, P4 ;  /* 0x00000000c80d9211 */ /* 0x000fc400020f0cd7 */
[----:B------:R-:W-:Y:S01]  /*f510*/  @!P0 LEA.HI.X R15, R202, R0, R214, 0x1, P6 ;  /* 0x00000000ca0f8211 */ /* 0x000fe200030f0cd6 */
[----:B------:R3:W-:Y:S04]  /*f520*/  @!P2 ST.E.128 desc[UR6][R10.64], R100 ;  /* 0x000000640a00a985 */ /* 0x0007e8000c101d06 */
[----:B------:R3:W-:Y:S04]  /*f530*/  @!P1 ST.E.128 desc[UR6][R12.64], R116 ;  /* 0x000000740c009985 */ /* 0x0007e8000c101d06 */
[----:B------:R3:W-:Y:S02]  /*f540*/  @!P0 ST.E.128 desc[UR6][R14.64], R132 ;  /* 0x000000840e008985 */ /* 0x0007e4000c101d06 */
.L_x_1242:
[----:B------:R-:W-:Y:S05]  /*f550*/  BSYNC B1 ;  /* 0x0000000000017941 */ /* 0x000fea0003800000 */
.L_x_1241:
[----:B0-----:R-:W-:Y:S01]  /*f560*/  VIADD R0, R18, 0x60 ;  /* 0x0000006012007836 */ /* 0x001fe20000000000 */
[----:B--2-4-:R-:W4:Y:S04]  /*f570*/  SHFL.IDX PT, R16, R16, 0x3, 0x181f ;  /* 0x00781f0010107f89 */ /* 0x014f2800000e0000 */
[----:B------:R-:W-:Y:S01]  /*f580*/  ISETP.GE.AND P0, PT, R0, R3, PT ;  /* 0x000000030000720c */ /* 0x000fe20003f06270 */
[----:B---3--:R3:W0:-:S12]  /*f590*/  SHFL.IDX PT, R12, R2, 0x3, 0x181f ;  /* 0x00781f00020c7f89 */ /* 0x00861800000e0000 */
[----:B---3--:R-:W-:Y:S05]  /*f5a0*/  @P0 BRA `(.L_x_1243) ;  /* 0x0000000c00540947 */ /* 0x008fea0003800000 */
[----:B------:R-:W-:Y:S01]  /*f5b0*/  ULDC UR5, c[0x0][0xac8] ;  /* 0x0002b20000057ab9 */ /* 0x000fe20000000800 */
[----:B------:R-:W-:Y:S01]  /*f5c0*/  ULDC.64 UR6, c[0x0][0x208] ;  /* 0x0000820000067ab9 */ /* 0x000fe20000000a00 */
[----:B------:R-:W-:Y:S02]  /*f5d0*/  ISETP.GE.AND P3, PT, R19, UR5, PT ;  /* 0x0000000513007c0c */ /* 0x000fe4000bf66270 */
[----:B------:R-:W-:Y:S02]  /*f5e0*/  ISETP.GE.AND P4, PT, R201, UR5, PT ;  /* 0x00000005c9007c0c */ /* 0x000fe4000bf86270 */
[----:B------:R-:W-:-:S09]  /*f5f0*/  ISETP.GE.AND P5, PT, R200, UR5, PT ;  /* 0x00000005c8007c0c */ /* 0x000fd2000bfa6270 */
[-C--:B0-----:R-:W-:Y:S02]  /*f600*/  @!P3 LEA R2, P0, R19, R12.reuse, 0x1 ;  /* 0x0000000c1302b211 */ /* 0x081fe400078008ff */
[----:B------:R-:W-:Y:S02]  /*f610*/  @!P4 LEA R8, P1, R201, R12, 0x1 ;  /* 0x0000000cc908c211 */ /* 0x000fe400078208ff */
[----:B----4-:R-:W-:Y:S02]  /*f620*/  @!P3 LEA.HI.X R3, R19, R16, R217, 0x1, P0 ;  /* 0x000000101303b211 */ /* 0x010fe400000f0cd9 */
[----:B------:R-:W-:Y:S02]  /*f630*/  ISETP.GE.AND P0, PT, R202, UR5, PT ;  /* 0x00000005ca007c0c */ /* 0x000fe4000bf06270 */
[----:B------:R-:W-:Y:S01]  /*f640*/  @!P5 LEA R10, P2, R200, R12, 0x1 ;  /* 0x0000000cc80ad211 */ /* 0x000fe200078408ff */
[----:B-----5:R3:W-:Y:S01]  /*f650*/  @!P3 ST.E.128 desc[UR6][R2.64], R4 ;  /* 0x000000040200b985 */ /* 0x0207e2000c101d06 */
        /* <DEDUP_REMOVED lines=10> */
.L_x_1236:
[----:B------:R-:W0:Y:S01]  /*f700*/  LDC R8, c[0x0][0xbe8] ;  /* 0x0002fa00ff087b82 */ /* 0x000e220000000800 */
[----:B------:R-:W-:Y:S01]  /*f710*/  R2UR UR6, R204 ;  /* 0x00000000cc0672ca */ /* 0x000fe200000e0000 */
[----:B------:R-:W-:Y:S01]  /*f720*/  BSSY B1, `(.L_x_1244) ;  /* 0x0000035000017945 */ /* 0x000fe20003800000 */
[----:B------:R-:W-:Y:S01]  /*f730*/  R2UR UR5, R205 ;  /* 0x00000000cd0572ca */ /* 0x000fe200000e0000 */
[----:B------:R-:W-:Y:S01]  /*f740*/  IMAD R6, R203, 0x20, R206 ;  /* 0x00000020cb067824 */ /* 0x000fe200078e02ce */
[----:B------:R-:W-:-:S09]  /*f750*/  ISETP.GE.AND P0, PT, R218, 0x80, PT ;  /* 0x00000080da00780c */ /* 0x000fd20003f06270 */
[----:B------:R-:W-:Y:S02]  /*f760*/  USHF.R.S32.HI UR8, URZ, 0x1f, UR6 ;  /* 0x0000001f3f087899 */ /* 0x000fe40008011406 */
[----:B------:R-:W-:Y:S01]  /*f770*/  USHF.R.S32.HI UR9, URZ, 0x1f, UR5 ;  /* 0x0000001f3f097899 */ /* 0x000fe20008011405 */
[----:B0-----:R-:W-:-:S13]  /*f780*/  ISETP.NE.AND P1, PT, R8, 0x1, PT ;  /* 0x000000010800780c */ /* 0x001fda0003f25270 */
[----:B------:R-:W0:Y:S08]  /*f790*/  @P1 LDC R9, c[0x0][0xbec] ;  /* 0x0002fb00ff091b82 */ /* 0x000e300000000800 */
[----:B------:R-:W1:Y:S01]  /*f7a0*/  @P1 LDC R11, c[0x0][0xbf0] ;  /* 0x0002fc00ff0b1b82 */ /* 0x000e620000000800 */
[----:B------:R-:W-:Y:S05]  /*f7b0*/  @P0 BRA `(.L_x_1245) ;  /* 0x0000000000ac0947 */ /* 0x000fea0003800000 */
[----:B------:R-:W2:Y:S01]  /*f7c0*/  S2R R0, SR_TID.X ;  /* 0x0000000000007919 */ /* 0x000ea20000002100 */
[----:B------:R-:W3:Y:S01]  /*f7d0*/  LDC R3, c[0x0][0xbe8] ;  /* 0x0002fa00ff037b82 */ /* 0x000ee20000000800 */
[----:B------:R-:W-:Y:S01]  /*f7e0*/  IMAD.U32 R4, RZ, RZ, UR61 ;  /* 0x0000003dff047e24 */ /* 0x000fe2000f8e00ff */
[----:B------:R-:W-:Y:S02]  /*f7f0*/  ULDC UR5, c[0x0][0xa88] ;  /* 0x0002a20000057ab9 */ /* 0x000fe40000000800 */
[----:B---3--:R-:W-:Y:S02]  /*f800*/  IMAD R5, R3, UR5, RZ ;  /* 0x0000000503057c24 */ /* 0x008fe4000f8e02ff */
[----:B--2---:R-:W-:-:S04]  /*f810*/  IADD3 R4, R4, -0x80, R0 ;  /* 0xffffff8004047810 */ /* 0x004fc80007ffe000 */
[----:B------:R-:W-:-:S13]  /*f820*/  ISETP.GE.AND P0, PT, R4, R5, PT ;  /* 0x000000050400720c */ /* 0x000fda0003f06270 */
[----:B------:R-:W-:Y:S05]  /*f830*/  @P0 BRA `(.L_x_1245) ;  /* 0x00000000008c0947 */ /* 0x000fea0003800000 */
[----:B------:R-:W-:Y:S01]  /*f840*/  ISETP.NE.AND P0, PT, R3, 0x1, PT ;  /* 0x000000010300780c */ /* 0x000fe20003f05270 */
[----:B------:R-:W-:Y:S01]  /*f850*/  ULDC.64 UR10, c[0x0][0xb90] ;  /* 0x0002e400000a7ab9 */ /* 0x000fe20000000a00 */
[----:B------:R-:W-:Y:S01]  /*f860*/  R2UR UR13, R204 ;  /* 0x00000000cc0d72ca */ /* 0x000fe200000e0000 */
[----:B------:R-:W-:Y:S01]  /*f870*/  UIMAD UR5, UR8, UR10, URZ ;  /* 0x0000000a080572a4 */ /* 0x000fe2000f8e023f */
[----:B------:R-:W-:Y:S01]  /*f880*/  R2UR UR12, R205 ;  /* 0x00000000cd0c72ca */ /* 0x000fe200000e0000 */
[----:B------:R-:W-:-:S08]  /*f890*/  IMAD.MOV.U32 R2, RZ, RZ, R4 ;  /* 0x000000ffff027224 */ /* 0x000fd000078e0004 */
[----:B------:R-:W2:Y:S02]  /*f8a0*/  @P0 LDC R5, c[0x0][0xbec] ;  /* 0x0002fb00ff050b82 */ /* 0x000ea40000000800 */
[----:B------:R-:W-:Y:S02]  /*f8b0*/  UIMAD.WIDE.U32 UR6, UR13, UR10, URZ ;  /* 0x0000000a0d0672a5 */ /* 0x000fe4000f8e003f */
[----:B------:R-:W-:-:S03]  /*f8c0*/  UIMAD UR5, UR13, UR11, UR5 ;  /* 0x0000000b0d0572a4 */ /* 0x000fc6000f8e0205 */
[----:B------:R-:W-:Y:S01]  /*f8d0*/  ULDC.64 UR10, c[0x0][0xb98] ;  /* 0x0002e600000a7ab9 */ /* 0x000fe20000000a00 */
[----:B------:R-:W3:Y:S01]  /*f8e0*/  @P0 LDC R7, c[0x0][0xbf0] ;  /* 0x0002fc00ff070b82 */ /* 0x000ee20000000800 */
[----:B------:R-:W-:Y:S02]  /*f8f0*/  UIADD3 UR7, UR7, UR5, URZ ;  /* 0x0000000507077290 */ /* 0x000fe4000fffe03f */
[----:B------:R-:W-:Y:S02]  /*f900*/  UIMAD UR5, UR9, UR10, URZ ;  /* 0x0000000a090572a4 */ /* 0x000fe4000f8e023f */
[----:B------:R-:W-:Y:S02]  /*f910*/  UIMAD.WIDE.U32 UR6, UR12, UR10, UR6 ;  /* 0x0000000a0c0672a5 */ /* 0x000fe4000f8e0006 */
[----:B------:R-:W-:-:S03]  /*f920*/  UIMAD UR5, UR12, UR11, UR5 ;  /* 0x0000000b0c0572a4 */ /* 0x000fc6000f8e0205 */
[----:B------:R-:W-:Y:S01]  /*f930*/  ULDC.64 UR10, c[0x0][0xb88] ;  /* 0x0002e200000a7ab9 */ /* 0x000fe20000000a00 */
[----:B------:R-:W-:Y:S01]  /*f940*/  ULDC.64 UR12, c[0x0][0x208] ;  /* 0x00008200000c7ab9 */ /* 0x000fe20000000a00 */
[----:B--2---:R-:W-:-:S05]  /*f950*/  @P0 IMAD.HI.U32 R0, R4, R5, RZ ;  /* 0x0000000504000227 */ /* 0x004fca00078e00ff */
[----:B---3--:R-:W-:-:S05]  /*f960*/  @P0 SHF.R.U32.HI R2, RZ, R7, R0 ;  /* 0x00000007ff020219 */ /* 0x008fca0000011600 */
[----:B------:R-:W-:-:S04]  /*f970*/  IMAD.MOV R5, RZ, RZ, -R2 ;  /* 0x000000ffff057224 */ /* 0x000fc800078e0a02 */
[----:B------:R-:W-:Y:S01]  /*f980*/  IMAD R5, R3, R5, R4 ;  /* 0x0000000503057224 */ /* 0x000fe200078e0204 */
[----:B------:R-:W-:Y:S01]  /*f990*/  SHF.R.S32.HI R3, RZ, 0x1f, R2 ;  /* 0x0000001fff037819 */ /* 0x000fe20000011402 */
[----:B------:R-:W-:Y:S01]  /*f9a0*/  IMAD.U32 R4, RZ, RZ, UR5 ;  /* 0x00000005ff047e24 */ /* 0x000fe2000f8e00ff */
[----:B------:R-:W-:Y:S02]  /*f9b0*/  IADD3 R2, P0, R2, UR6, RZ ;  /* 0x0000000602027c10 */ /* 0x000fe4000ff1e0ff */
[----:B------:R-:W-:Y:S02]  /*f9c0*/  SHF.R.S32.HI R0, RZ, 0x1f, R5 ;  /* 0x0000001fff007819 */ /* 0x000fe40000011405 */
[----:B------:R-:W-:Y:S01]  /*f9d0*/  IADD3.X R3, R3, UR7, R4, P0, !PT ;  /* 0x0000000703037c10 */ /* 0x000fe200087fe404 */
[----:B------:R-:W-:Y:S02]  /*f9e0*/  ULDC.64 UR6, c[0x0][0xb50] ;  /* 0x0002d40000067ab9 */ /* 0x000fe40000000a00 */
[----:B------:R-:W-:-:S02]  /*f9f0*/  IMAD R0, R0, UR10, RZ ;  /* 0x0000000a00007c24 */ /* 0x000fc4000f8e02ff */
[----:B------:R-:W-:-:S04]  /*fa00*/  IMAD.WIDE.U32 R2, R5, UR10, R2 ;  /* 0x0000000a05027c25 */ /* 0x000fc8000f8e0002 */
[----:B------:R-:W-:Y:S01]  /*fa10*/  IMAD R7, R5, UR11, R0 ;  /* 0x0000000b05077c24 */ /* 0x000fe2000f8e0200 */
[----:B------:R-:W-:-:S03]  /*fa20*/  LEA R4, P0, R2, UR6, 0x2 ;  /* 0x0000000602047c11 */ /* 0x000fc6000f8010ff */
[----:B------:R-:W-:-:S05]  /*fa30*/  IMAD.IADD R3, R3, 0x1, R7 ;  /* 0x0000000103037824 */ /* 0x000fca00078e0207 */
[----:B------:R-:W-:Y:S01]  /*fa40*/  LEA.HI.X R5, R2, UR7, R3, 0x2, P0 ;  /* 0x0000000702057c11 */ /* 0x000fe200080f1403 */
[----:B------:R-:W-:-:S05]  /*fa50*/  IMAD.MOV.U32 R3, RZ, RZ, -0x800000 ;  /* 0xff800000ff037424 */ /* 0x000fca00078e00ff */
[----:B------:R2:W-:Y:S02]  /*fa60*/  STG.E desc[UR12][R4.64], R3 ;  /* 0x0000000304007986 */ /* 0x0005e4000c10190c */
.L_x_1245:
[----:B------:R-:W-:Y:S05]  /*fa70*/  BSYNC B1 ;  /* 0x0000000000017941 */ /* 0x000fea0003800000 */
.L_x_1244:
[----:B------:R-:W-:Y:S01]  /*fa80*/  R2UR UR13, R204 ;  /* 0x00000000cc0d72ca */ /* 0x000fe200000e0000 */
[----:B------:R-:W-:Y:S01]  /*fa90*/  ULDC.64 UR10, c[0x0][0xae8] ;  /* 0x0002ba00000a7ab9 */ /* 0x000fe20000000a00 */
[----:B------:R-:W-:Y:S01]  /*faa0*/  R2UR UR12, R205 ;  /* 0x00000000cd0c72ca */ /* 0x000fe200000e0000 */
[----:B------:R-:W-:Y:S01]  /*fab0*/  UIMAD UR5, UR8, UR10, URZ ;  /* 0x0000000a080572a4 */ /* 0x000fe2000f8e023f */
[----:B------:R-:W-:Y:S01]  /*fac0*/  VIADD R6, R6, UR61 ;  /* 0x0000003d06067c36 */ /* 0x000fe20008000000 */
[----:B------:R-:W-:Y:S03]  /*fad0*/  BSSY B1, `(.L_x_1246) ;  /* 0x000003d000017945 */ /* 0x000fe60003800000 */
[----:B0-----:R-:W-:-:S04]  /*fae0*/  @P1 IMAD.HI.U32 R0, R6, R9, RZ ;  /* 0x0000000906001227 */ /* 0x001fc800078e00ff */
[----:B--2---:R-:W-:Y:S01]  /*faf0*/  IMAD.MOV.U32 R5, RZ, RZ, R6 ;  /* 0x000000ffff057224 */ /* 0x004fe200078e0006 */
[----:B------:R-:W-:Y:S01]  /*fb00*/  UIMAD.WIDE.U32 UR6, UR13, UR10, URZ ;  /* 0x0000000a0d0672a5 */ /* 0x000fe2000f8e003f */
[----:B-1----:R-:W-:Y:S01]  /*fb10*/  @P1 SHF.R.U32.HI R5, RZ, R11, R0 ;  /* 0x0000000bff051219 */ /* 0x002fe20000011600 */
[----:B------:R-:W-:-:S03]  /*fb20*/  UIMAD UR5, UR13, UR11, UR5 ;  /* 0x0000000b0d0572a4 */ /* 0x000fc6000f8e0205 */
[----:B------:R-:W-:Y:S01]  /*fb30*/  ULDC.64 UR10, c[0x0][0xaf0] ;  /* 0x0002bc00000a7ab9 */ /* 0x000fe20000000a00 */
[----:B------:R-:W-:Y:S01]  /*fb40*/  UIADD3 UR7, UR7, UR5, URZ ;  /* 0x0000000507077290 */ /* 0x000fe2000fffe03f */
[--C-:B------:R-:W-:Y:S01]  /*fb50*/  SHF.R.S32.HI R0, RZ, 0x1f, R5.reuse ;  /* 0x0000001fff007819 */ /* 0x100fe20000011405 */
[----:B------:R-:W-:Y:S01]  /*fb60*/  UIMAD UR5, UR9, UR10, URZ ;  /* 0x0000000a090572a4 */ /* 0x000fe2000f8e023f */
[----:B------:R-:W-:Y:S01]  /*fb70*/  IMAD.MOV R7, RZ, RZ, -R5 ;  /* 0x000000ffff077224 */ /* 0x000fe200078e0a05 */
[----:B------:R-:W-:Y:S02]  /*fb80*/  UIMAD.WIDE.U32 UR6, UR12, UR10, UR6 ;  /* 0x0000000a0c0672a5 */ /* 0x000fe4000f8e0006 */
[----:B------:R-:W-:Y:S01]  /*fb90*/  UIMAD UR5, UR12, UR11, UR5 ;  /* 0x0000000b0c0572a4 */ /* 0x000fe2000f8e0205 */
[----:B------:R-:W-:Y:S01]  /*fba0*/  IMAD R7, R8, R7, R6 ;  /* 0x0000000708077224 */ /* 0x000fe200078e0206 */
[----:B------:R-:W-:Y:S01]  /*fbb0*/  ULDC.64 UR8, c[0x0][0xae0] ;  /* 0x0002b80000087ab9 */ /* 0x000fe20000000a00 */
[----:B------:R-:W-:Y:S01]  /*fbc0*/  VIADD R6, R206, UR61 ;  /* 0x0000003dce067c36 */ /* 0x000fe20008000000 */
[----:B------:R-:W-:Y:S01]  /*fbd0*/  UIADD3 UR5, UR7, UR5, URZ ;  /* 0x0000000507057290 */ /* 0x000fe2000fffe03f */
[----:B------:R-:W-:-:S02]  /*fbe0*/  IMAD R0, R0, UR8, RZ ;  /* 0x0000000800007c24 */ /* 0x000fc4000f8e02ff */
[----:B------:R-:W-:Y:S02]  /*fbf0*/  IMAD.U32 R3, RZ, RZ, UR7 ;  /* 0x00000007ff037e24 */ /* 0x000fe4000f8e00ff */
[----:B------:R-:W-:Y:S01]  /*fc00*/  IMAD.U32 R2, RZ, RZ, UR6 ;  /* 0x00000006ff027e24 */ /* 0x000fe2000f8e00ff */
[----:B------:R-:W-:Y:S01]  /*fc10*/  ULDC.64 UR6, c[0x0][0xad8] ;  /* 0x0002b60000067ab9 */ /* 0x000fe20000000a00 */
[----:B------:R-:W-:Y:S01]  /*fc20*/  IMAD.U32 R3, RZ, RZ, UR5 ;  /* 0x00000005ff037e24 */ /* 0x000fe2000f8e00ff */
[----:B------:R-:W-:Y:S01]  /*fc30*/  ULDC UR5, c[0x0][0xa88] ;  /* 0x0002a20000057ab9 */ /* 0x000fe20000000800 */
[C---:B------:R-:W-:Y:S01]  /*fc40*/  IMAD R9, R5.reuse, UR9, R0 ;  /* 0x0000000905097c24 */ /* 0x040fe2000f8e0200 */
[----:B------:R-:W-:Y:S01]  /*fc50*/  SHF.R.S32.HI R0, RZ, 0x1f, R7 ;  /* 0x0000001fff007819 */ /* 0x000fe20000011407 */
[----:B------:R-:W-:-:S04]  /*fc60*/  IMAD.WIDE.U32 R2, R5, UR8, R2 ;  /* 0x0000000805027c25 */ /* 0x000fc8000f8e0002 */
[----:B------:R-:W-:Y:S02]  /*fc70*/  IMAD.IADD R3, R3, 0x1, R9 ;  /* 0x0000000103037824 */ /* 0x000fe400078e0209 */
[----:B------:R-:W-:Y:S02]  /*fc80*/  IMAD R4, R0, UR6, RZ ;  /* 0x0000000600047c24 */ /* 0x000fe4000f8e02ff */
[----:B------:R-:W-:Y:S02]  /*fc90*/  IMAD R9, R8, UR5, RZ ;  /* 0x0000000508097c24 */ /* 0x000fe4000f8e02ff */
[C---:B------:R-:W-:Y:S02]  /*fca0*/  IMAD R5, R7.reuse, UR7, R4 ;  /* 0x0000000707057c24 */ /* 0x040fe4000f8e0204 */
[----:B------:R-:W-:Y:S01]  /*fcb0*/  IMAD.WIDE.U32 R2, R7, UR6, R2 ;  /* 0x0000000607027c25 */ /* 0x000fe2000f8e0002 */
[----:B------:R-:W-:Y:S01]  /*fcc0*/  ISETP.GE.AND P2, PT, R6, R9, PT ;  /* 0x000000090600720c */ /* 0x000fe20003f46270 */
[----:B------:R-:W-:-:S02]  /*fcd0*/  ULDC.64 UR6, c[0x0][0xa80] ;  /* 0x0002a00000067ab9 */ /* 0x000fc40000000a00 */
[----:B------:R-:W-:Y:S01]  /*fce0*/  VIADD R0, R6, 0x20 ;  /* 0x0000002006007836 */ /* 0x000fe20000000000 */
[----:B------:R-:W-:Y:S01]  /*fcf0*/  LEA R4, P3, R2, UR6, 0x1 ;  /* 0x0000000602047c11 */ /* 0x000fe2000f8608ff */
[----:B------:R-:W-:-:S03]  /*fd00*/  IMAD.IADD R3, R3, 0x1, R5 ;  /* 0x0000000103037824 */ /* 0x000fc600078e0205 */
[-C--:B------:R-:W-:Y:S01]  /*fd10*/  ISETP.GE.AND P1, PT, R0, R9.reuse, PT ;  /* 0x000000090000720c */ /* 0x080fe20003f26270 */
[----:B------:R-:W-:Y:S01]  /*fd20*/  VIADD R0, R6, 0x40 ;  /* 0x0000004006007836 */ /* 0x000fe20000000000 */
[----:B------:R-:W-:Y:S02]  /*fd30*/  LEA.HI.X R5, R2, UR7, R3, 0x1, P3 ;  /* 0x0000000702057c11 */ /* 0x000fe400098f0c03 */
[----:B------:R0:W1:Y:S02]  /*fd40*/  SHFL.IDX PT, R2, R4, RZ, 0x181f ;  /* 0x00181fff04027589 */ /* 0x00006400000e0000 */
[----:B------:R-:W-:Y:S02]  /*fd50*/  ISETP.GE.AND P0, PT, R0, R9, PT ;  /* 0x000000090000720c */ /* 0x000fe40003f06270 */
[----:B------:R0:W2:Y:S01]  /*fd60*/  SHFL.IDX PT, R0, R5, RZ, 0x181f ;  /* 0x00181fff05007589 */ /* 0x0000a200000e0000 */
[----:B------:R-:W-:Y:S10]  /*fd70*/  @P2 BRA `(.L_x_1247) ;  /* 0x0000000000482947 */ /* 0x000ff40003800000 */
        /* <DEDUP_REMOVED lines=18> */
.L_x_1247:
[----:B------:R-:W-:Y:S05]  /*fea0*/  BSYNC B1 ;  /* 0x0000000000017941 */ /* 0x000fea0003800000 */
.L_x_1246:
        /* <DEDUP_REMOVED lines=22> */
.L_x_1249:
[----:B------:R-:W-:Y:S05]  /*10010*/  BSYNC B1 ;  /* 0x0000000000017941 */ /* 0x000fea0003800000 */
.L_x_1248:
        /* <DEDUP_REMOVED lines=22> */
.L_x_1251:
[----:B------:R-:W-:Y:S05]  /*10180*/  BSYNC B1 ;  /* 0x0000000000017941 */ /* 0x000fea0003800000 */
.L_x_1250:
[----:B0-----:R-:W-:Y:S01]  /*10190*/  VIADD R0, R6, 0x60 ;  /* 0x0000006006007836 */ /* 0x001fe20000000000 */
[----:B--2-4-:R-:W0:Y:S04]  /*101a0*/  SHFL.IDX PT, R5, R5, 0x3, 0x181f ;  /* 0x00781f0005057f89 */ /* 0x014e2800000e0000 */
[----:B------:R-:W-:Y:S01]  /*101b0*/  ISETP.GE.AND P0, PT, R0, R9, PT ;  /* 0x000000090000720c */ /* 0x000fe20003f06270 */
[----:B-1-3--:R1:W2:-:S12]  /*101c0*/  SHFL.IDX PT, R2, R4, 0x3, 0x181f ;  /* 0x00781f0004027f89 */ /* 0x00a29800000e0000 */
        /* <DEDUP_REMOVED lines=8> */
[-C--:B------:R-:W-:Y:S02]  /*10250*/  @!P2 LEA R8, P5, R201, R2.reuse, 0x1 ;  /* 0x00000002c908a211 */ /* 0x080fe400078a08ff */
[-C--:B------:R-:W-:Y:S02]  /*10260*/  @!P1 LEA R10, P4, R200, R2.reuse, 0x1 ;  /* 0x00000002c80a9211 */ /* 0x080fe400078808ff */
[-C--:B0-----:R-:W-:Y:S02]  /*10270*/  @!P3 LEA.HI.X R7, R19, R5.reuse, R217, 0x1, P6 ;  /* 0x000000051307b211 */ /* 0x081fe400030f0cd9 */
        /* <DEDUP_REMOVED lines=8> */
.L_x_1243:
[----:B------:R-:W-:Y:S05]  /*10300*/  BSYNC B0 ;  /* 0x0000000000007941 */ /* 0x000fea0003800000 */
.L_x_1235:
[----:B------:R-:W-:Y:S02]  /*10310*/  ULDC UR5, c[0x0][0xc38] ;  /* 0x00030e0000057ab9 */ /* 0x000fe40000000800 */
[----:B------:R-:W-:-:S06]  /*10320*/  UISETP.GE.AND UP0, UPT, UR4, UR5, UPT ;  /* 0x000000050400728c */ /* 0x000fcc000bf06270 */
[----:B------:R-:W-:-:S13]  /*10330*/  PLOP3.LUT P0, PT, PT, PT, UP0, 0x80, 0x0 ;  /* 0x000000000000781c */ /* 0x000fda0003f0f008 */
[----:B------:R-:W-:Y:S05]  /*10340*/  @!P0 BRA `(.L_x_1252) ;  /* 0xffffff0800ac8947 */ /* 0x000fea000383ffff */
[----:B------:R-:W-:Y:S05]  /*10350*/  EXIT ;  /* 0x000000000000794d */ /* 0x000fea0003800000 */
.L_x_1154:
[----:B------:R-:W-:-:S08]  /*10360*/  NOP ;  /* 0x0000000000007918 */ /* 0x000fd00000000000 */
[----:B0-----:R-:W0:-:S00]  /*10370*/  USETMAXREG.DEALLOC.CTAPOOL 0x18 ;  /* 0x00000018000079c8 */ /* 0x001e0000080e0500 */
[----:B0-----:R-:W-:-:S06]  /*10380*/  LOP3.LUT R0, R0, 0x3, RZ, 0xc0, !PT ;  /* 0x0000000300007812 */ /* 0x001fcc00078ec0ff */
[----:B------:R-:W0:Y:S01]  /*10390*/  S2UR UR6, SR_CTAID.X ;  /* 0x00000000000679c3 */ /* 0x000e220000002500 */
[----:B------:R-:W-:Y:S01]  /*103a0*/  LOP3.LUT R19, R19, 0xfffffffb, RZ, 0xc0, !PT ;  /* 0xfffffffb13137812 */ /* 0x000fe200078ec0ff */
[----:B------:R-:W-:Y:S01]  /*103b0*/  STL [R1+0x18], RZ ;  /* 0x000018ff01007387 */ /* 0x000fe20000100800 */
[----:B------:R-:W-:-:S03]  /*103c0*/  IMAD.MOV.U32 R18, RZ, RZ, RZ ;  /* 0x000000ffff127224 */ /* 0x000fc600078e00ff */
[----:B------:R-:W1:Y:S02]  /*103d0*/  SHFL.IDX PT, R0, R0, RZ, 0x1f ;  /* 0x00001fff00007589 */ /* 0x000e6400000e0000 */
[----:B-1----:R-:W-:Y:S02]  /*103e0*/  ISETP.NE.AND P0, PT, R0, RZ, PT ;  /* 0x000000ff0000720c */ /* 0x002fe40003f05270 */
[----:B------:R-:W0:Y:S11]  /*103f0*/  LDC R0, c[0x0][0xc38] ;  /* 0x00030e00ff007b82 */ /* 0x000e360000000800 */
[----:B------:R-:W-:Y:S01]  /*10400*/  @P0 LOP3.LUT R19, R19, 0x4, RZ, 0xfc, !PT ;  /* 0x0000000413130812 */ /* 0x000fe200078efcff */
[----:B------:R-:W-:Y:S06]  /*10410*/  @P0 BAR.ARV 0x4, 0x180 ;  /* 0x0106000000000b1d */ /* 0x000fec0000002000 */
[----:B0-----:R-:W-:Y:S01]  /*10420*/  ISETP.LE.AND P0, PT, R0, UR6, PT ;  /* 0x0000000600007c0c */ /* 0x001fe2000bf03270 */
[----:B------:R-:W-:-:S05]  /*10430*/  IMAD.MOV.U32 R0, RZ, RZ, 0x1 ;  /* 0x00000001ff007424 */ /* 0x000fca00078e00ff */
[----:B------:R0:W-:Y:S07]  /*10440*/  STL [R1+0x8], R0 ;  /* 0x0000080001007387 */ /* 0x0001ee0000100800 */
[----:B------:R-:W-:Y:S05]  /*10450*/  @P0 BRA `(.L_x_1253) ;  /* 0x0000005400780947 */ /* 0x000fea0003800000 */
[----:B------:R-:W1:Y:S01]  /*10460*/  S2R R6, SR_TID.X ;  /* 0x0000000000067919 */ /* 0x000e620000002100 */
[----:B------:R-:W2:Y:S01]  /*10470*/  S2UR UR5, SR_CgaCtaId ;  /* 0x00000000000579c3 */ /* 0x000ea20000008800 */
[----:B------:R-:W-:Y:S01]  /*10480*/  UMOV UR4, 0x400 ;  /* 0x0000040000047882 */ /* 0x000fe20000000000 */
[----:B------:R-:W-:Y:S01]  /*10490*/  IMAD.MOV.U32 R18, RZ, RZ, RZ ;  /* 0x000000ffff127224 */ /* 0x000fe200078e00ff */
[----:B------:R-:W-:Y:S01]  /*104a0*/  ULDC UR44, c[0x0][0xc] ;  /* 0x00000300002c7ab9 */ /* 0x000fe20000000800 */
[----:B------:R-:W-:Y:S01]  /*104b0*/  ULDC.64 UR38, c[0x0][0x198] ;  /* 0x0000660000267ab9 */ /* 0x000fe20000000a00 */
[----:B--2---:R-:W-:-:S06]  /*104c0*/  ULEA UR4, UR5, UR4, 0x18 ;  /* 0x0000000405047291 */ /* 0x004fcc000f8ec03f */
[----:B------:R-:W-:Y:S01]  /*104d0*/  IMAD.U32 R17, RZ, RZ, UR4 ;  /* 0x00000004ff117e24 */ /* 0x000fe2000f8e00ff */
[C---:B-1----:R-:W-:Y:S01]  /*104e0*/  LOP3.LUT R5, R6.reuse, 0x7f, RZ, 0xc0, !PT ;  /* 0x0000007f06057812 */ /* 0x042fe200078ec0ff */
[----:B0-----:R-:W-:-:S05]  /*104f0*/  IMAD.SHL.U32 R0, R6, 0x8, RZ ;  /* 0x0000000806007824 */ /* 0x001fca00078e00ff */
[C---:B------:R-:W-:Y:S02]  /*10500*/  LOP3.LUT R2, R0.reuse, 0x1f8, RZ, 0xc0, !PT ;  /* 0x000001f800027812 */ /* 0x040fe400078ec0ff */
[----:B------:R-:W-:Y:S02]  /*10510*/  LOP3.LUT R0, R0, 0x38, RZ, 0xc0, !PT ;  /* 0x0000003800007812 */ /* 0x000fe400078ec0ff */
[----:B------:R-:W-:Y:S01]  /*10520*/  LOP3.LUT R3, R2, 0x38, R6, 0x78, !PT ;  /* 0x0000003802037812 */ /* 0x000fe200078e7806 */
[----:B------:R-:W-:-:S05]  /*10530*/  IMAD.SHL.U32 R2, R5, 0x8, RZ ;  /* 0x0000000805027824 */ /* 0x000fca00078e00ff */
[----:B------:R-:W-:Y:S01]  /*10540*/  LOP3.LUT R4, R3, 0x200, R2, 0xf8, !PT ;  /* 0x0000020003047812 */ /* 0x000fe200078ef802 */
[----:B------:R-:W-:Y:S01]  /*10550*/  IMAD.SHL.U32 R2, R6, 0x10, RZ ;  /* 0x0000001006027824 */ /* 0x000fe200078e00ff */
[----:B------:R-:W-:-:S03]  /*10560*/  SHF.R.U32.HI R3, RZ, 0x3, R5 ;  /* 0x00000003ff037819 */ /* 0x000fc60000011605 */
[----:B------:R-:W-:Y:S01]  /*10570*/  IMAD R4, R4, 0x2, R17 ;  /* 0x0000000204047824 */ /* 0x000fe200078e0211 */
[----:B------:R-:W-:Y:S01]  /*10580*/  LOP3.LUT R2, R3, 0x70, R2, 0xf8, !PT ;  /* 0x0000007003027812 */ /* 0x000fe200078ef802 */
[----:B------:R-:W-:Y:S02]  /*10590*/  IMAD.U32 R3, RZ, RZ, UR6 ;  /* 0x00000006ff037e24 */ /* 0x000fe4000f8e00ff */
[----:B------:R-:W-:Y:S01]  /*105a0*/  IMAD.MOV.U32 R2, RZ, RZ, 0x1 ;  /* 0x00000001ff027424 */ /* 0x000fe200078e00ff */
[----:B------:R-:W-:Y:S04]  /*105b0*/  STL [R1+0x10], R4 ;  /* 0x0000100401007387 */ /* 0x000fe80000100800 */
[----:B------:R0:W-:Y:S04]  /*105c0*/  STL [R1+0x14], R3 ;  /* 0x0000140301007387 */ /* 0x0001e80000100800 */
[----:B------:R-:W-:Y:S04]  /*105d0*/  STL [R1+0x18], RZ ;  /* 0x000018ff01007387 */ /* 0x000fe80000100800 */
[----:B------:R1:W-:Y:S01]  /*105e0*/  STL [R1+0x8], R2 ;  /* 0x0000080201007387 */ /* 0x0003e20000100800 */
[----:B0-----:R-:W-:-:S02]  /*105f0*/  LOP3.LUT R3, R0, 0x40, RZ, 0xfc, !PT ;  /* 0x0000004000037812 */ /* 0x001fc400078efcff */
[C---:B-1----:R-:W-:Y:S02]  /*10600*/  LOP3.LUT R2, R0.reuse, 0x80, RZ, 0xfc, !PT ;  /* 0x0000008000027812 */ /* 0x042fe400078efcff */
[----:B------:R-:W-:-:S07]  /*10610*/  LOP3.LUT R0, R0, 0xc0, RZ, 0xfc, !PT ;  /* 0x000000c000007812 */ /* 0x000fce00078efcff */
.L_x_1360:
[----:B--2---:R-:W2:Y:S01]  /*10620*/  LDL R0, [R1+0x14] ;  /* 0x0000140001007983 */ /* 0x004ea20000100800 */
[----:B------:R-:W-:Y:S02]  /*10630*/  ULDC UR8, c[0x0][0xc60] ;  /* 0x0003180000087ab9 */ /* 0x000fe40000000800 */
[----:B------:R-:W-:-:S11]  /*10640*/  UISETP.NE.AND UP0, UPT, UR8, 0x1, UPT ;  /* 0x000000010800788c */ /* 0x000fd6000bf05270 */
[----:B------:R-:W-:Y:S01]  /*10650*/  @UP0 ULDC UR4, c[0x0][0xc64] ;  /* 0x0003190000040ab9 */ /* 0x000fe20000000800 */
[----:B------:R-:W-:Y:S01]  /*10660*/  @UP0 ULDC UR9, c[0x0][0xc68] ;  /* 0x00031a0000090ab9 */ /* 0x000fe20000000800 */
[C---:B--2---:R-:W-:Y:S02]  /*10670*/  R2UR UR7, R0.reuse ;  /* 0x00000000000772ca */ /* 0x044fe400000e0000 */
[----:B------:R-:W-:-:S11]  /*10680*/  R2UR UR6, R0 ;  /* 0x00000000000672ca */ /* 0x000fd600000e0000 */
[----:B------:R-:W-:-:S04]  /*10690*/  UIMAD.WIDE.U32 UR4, UR7, UR4, URZ ;  /* 0x00000004070472a5 */ /* 0x000fc8000f8e003f */
[----:B------:R-:W-:-:S03]  /*106a0*/  @UP0 USHF.R.U32.HI UR7, URZ, UR9, UR5 ;  /* 0x000000093f070299 */ /* 0x000fc60008011605 */
[----:B------:R-:W-:Y:S02]  /*106b0*/  ULDC UR4, c[0x0][0xc78] ;  /* 0x00031e0000047ab9 */ /* 0x000fe40000000800 */
[----:B------:R-:W-:Y:S02]  /*106c0*/  UISETP.GE.AND UP0, UPT, UR7, UR4, UPT ;  /* 0x000000040700728c */ /* 0x000fe4000bf06270 */
[----:B------:R-:W-:-:S04]  /*106d0*/  UIADD3 UR4, -UR7, URZ, URZ ;  /* 0x0000003f07047290 */ /* 0x000fc8000fffe13f */
[----:B------:R-:W-:Y:S01]  /*106e0*/  PLOP3.LUT P0, PT, PT, PT, UP0, 0x80, 0x0 ;  /* 0x000000000000781c */ /* 0x000fe20003f0f008 */
[----:B------:R-:W-:-:S12]  /*106f0*/  UIMAD UR8, UR8, UR4, UR6 ;  /* 0x00000004080872a4 */ /* 0x000fd8000f8e0206 */
[----:B01--4-:R-:W-:Y:S05]  /*10700*/  @!P0 BRA `(.L_x_1254) ;  /* 0x0000000000208947 */ /* 0x013fea0003800000 */
        /* <DEDUP_REMOVED lines=8> */
.L_x_1254:
[----:B------:R-:W-:Y:S01]  /*10790*/  ULDC UR9, c[0x0][0xc54] ;  /* 0x0003150000097ab9 */ /* 0x000fe20000000800 */
[----:B------:R-:W-:Y:S01]  /*107a0*/  UMOV UR6, UR8 ;  /* 0x0000000800067c82 */ /* 0x000fe20008000000 */
[----:B------:R-:W-:-:S11]  /*107b0*/  UISETP.NE.AND UP0, UPT, UR9, 0x1, UPT ;  /* 0x000000010900788c */ /* 0x000fd6000bf05270 */
[----:B------:R-:W-:Y:S02]  /*107c0*/  @UP0 ULDC.64 UR10, c[0x0][0xc58] ;  /* 0x00031600000a0ab9 */ /* 0x000fe40000000a00 */
[----:B------:R-:W-:-:S04]  /*107d0*/  UIMAD.WIDE.U32 UR4, UR8, UR10, URZ ;  /* 0x0000000a080472a5 */ /* 0x000fc8000f8e003f */
[----:B------:R-:W-:-:S04]  /*107e0*/  @UP0 USHF.R.U32.HI UR6, URZ, UR11, UR5 ;  /* 0x0000000b3f060299 */ /* 0x000fc80008011605 */
[----:B------:R-:W-:-:S12]  /*107f0*/  UIMAD UR4, UR6, UR9, URZ ;  /* 0x00000009060472a4 */ /* 0x000fd8000f8e023f */
.L_x_1255:
[----:B------:R-:W-:Y:S02]  /*10800*/  UIADD3 UR4, UR8, -UR4, URZ ;  /* 0x8000000408047290 */ /* 0x000fe4000fffe03f */
        /* <DEDUP_REMOVED lines=8> */
[----:B------:R-:W-:Y:S01]  /*10890*/  ULDC UR13, c[0x0][0xc54] ;  /* 0x00031500000d7ab9 */ /* 0x000fe20000000800 */
[----:B------:R-:W-:-:S02]  /*108a0*/  UISETP.NE.U32.AND UP0, UPT, UR10, URZ, UPT ;  /* 0x0000003f0a00728c */ /* 0x000fc4000bf05070 */
[----:B------:R-:W-:Y:S02]  /*108b0*/  UIMAD UR13, UR7, UR13, UR4 ;  /* 0x0000000d070d72a4 */ /* 0x000fe4000f8e0204 */
[----:B------:R-:W-:Y:S01]  /*108c0*/  USHF.L.U32 UR43, UR43, 0x7, URZ ;  /* 0x000000072b2b7899 */ /* 0x000fe2000800063f */
[----:B------:R-:W-:Y:S01]  /*108d0*/  ULDC.64 UR4, c[0x0][0x9e0] ;  /* 0x0002780000047ab9 */ /* 0x000fe20000000a00 */
[----:B------:R-:W-:Y:S02]  /*108e0*/  UISETP.NE.AND.EX UP0, UPT, UR11, URZ, UPT, UP0 ;  /* 0x0000003f0b00728c */ /* 0x000fe4000bf05300 */
[----:B------:R-:W-:Y:S02]  /*108f0*/  UISETP.GE.AND UP3, UPT, UR5, 0x1, UPT ;  /* 0x000000010500788c */ /* 0x000fe4000bf66270 */
[----:B------:R-:W-:Y:S01]  /*10900*/  UIADD3 UR12, UR43, 0x7f, URZ ;  /* 0x0000007f2b0c7890 */ /* 0x000fe2000fffe03f */
[----:B------:R-:W-:Y:S01]  /*10910*/  ULDC UR10, c[0x0][0x424] ;  /* 0x00010900000a7ab9 */ /* 0x000fe20000000800 */
[----:B------:R-:W-:Y:S01]  /*10920*/  ULDC UR6, c[0x0][0x288] ;  /* 0x0000a20000067ab9 */ /* 0x000fe20000000800 */
[----:B------:R-:W-:Y:S01]  /*10930*/  @UP2 ULDC UR8, c[0x0][0xc4c] ;  /* 0x0003130000082ab9 */ /* 0x000fe20000000800 */
[----:B------:R-:W-:Y:S01]  /*10940*/  @UP1 ULDC UR11, c[0x0][0x44c] ;  /* 0x00011300000b1ab9 */ /* 0x000fe20000000800 */
[----:B------:R-:W-:Y:S01]  /*10950*/  USEL UR15, UR10, 0x1, UP0 ;  /* 0x000000010a0f7887 */ /* 0x000fe20008000000 */
[----:B------:R-:W-:Y:S01]  /*10960*/  PLOP3.LUT P1, PT, PT, PT, UP3, 0x80, 0x0 ;  /* 0x000000000000781c */ /* 0x000fe20003f2f038 */
[----:B------:R-:W-:-:S02]  /*10970*/  UIADD3 UR16, -UR6, 0x1, URZ ;  /* 0x0000000106107890 */ /* 0x000fc4000fffe13f */
[----:B------:R-:W-:Y:S02]  /*10980*/  UIMAD.WIDE.U32 UR8, UR13, UR8, URZ ;  /* 0x000000080d0872a5 */ /* 0x000fe4000f8e003f */
[----:B------:R-:W-:Y:S01]  /*10990*/  UIMAD.WIDE.U32 UR10, UR12, UR11, URZ ;  /* 0x0000000b0c0a72a5 */ /* 0x000fe2000f8e003f */
[----:B------:R-:W-:Y:S01]  /*109a0*/  ULDC UR7, c[0x0][0x2f0] ;  /* 0x0000bc0000077ab9 */ /* 0x000fe20000000800 */
[----:B------:R-:W-:Y:S01]  /*109b0*/  @UP2 ULDC UR17, c[0x0][0xc50] ;  /* 0x0003140000112ab9 */ /* 0x000fe20000000800 */
[----:B------:R-:W-:Y:S01]  /*109c0*/  @UP1 ULDC UR18, c[0x0][0x450] ;  /* 0x0001140000121ab9 */ /* 0x000fe20000000800 */
[----:B------:R-:W-:Y:S01]  /*109d0*/  UMOV UR42, UR13 ;  /* 0x0000000d002a7c82 */ /* 0x000fe20008000000 */
[----:B------:R-:W-:Y:S02]  /*109e0*/  UIMAD UR16, UR15, UR7, UR16 ;  /* 0x000000070f1072a4 */ /* 0x000fe4000f8e0210 */
[----:B------:R-:W-:Y:S02]  /*109f0*/  @UP2 USHF.R.U32.HI UR42, URZ, UR17, UR9 ;  /* 0x000000113f2a2299 */ /* 0x000fe40008011609 */
[----:B------:R-:W-:-:S02]  /*10a00*/  @UP1 USHF.R.U32.HI UR12, URZ, UR18, UR11 ;  /* 0x000000123f0c1299 */ /* 0x000fc4000801160b */
[----:B------:R-:W-:Y:S02]  /*10a10*/  UIADD3 UR36, -UR42, URZ, URZ ;  /* 0x0000003f2a247290 */ /* 0x000fe4000fffe13f */
[----:B------:R-:W-:Y:S02]  /*10a20*/  UIADD3 UR12, UR16, UR12, URZ ;  /* 0x0000000c100c7290 */ /* 0x000fe4000fffe03f */
[----:B------:R-:W-:Y:S02]  /*10a30*/  UIMAD UR36, UR14, UR36, UR13 ;  /* 0x000000240e2472a4 */ /* 0x000fe4000f8e020d */
[----:B------:R-:W-:Y:S01]  /*10a40*/  UIADD3 UR4, UR12, UR4, URZ ;  /* 0x000000040c047290 */ /* 0x000fe2000fffe03f */
[----:B------:R-:W-:Y:S11]  /*10a50*/  @!P1 BRA `(.L_x_1256) ;  /* 0x0000000000449947 */ /* 0x000ff60003800000 */
        /* <DEDUP_REMOVED lines=10> */
.L_x_1257:
[----:B------:R-:W-:-:S11]  /*10b00*/  UISETP.NE.AND UP0, UPT, UR5, 0x1, UPT ;  /* 0x000000010500788c */ /* 0x000fd6000bf05270 */
[----:B------:R-:W-:Y:S02]  /*10b10*/  @UP0 ULDC.64 UR12, c[0x0][0x9e8] ;  /* 0x00027a00000c0ab9 */ /* 0x000fe40000000a00 */
[----:B------:R-:W-:-:S04]  /*10b20*/  UIMAD.WIDE.U32 UR8, UR10, UR12, URZ ;  /* 0x0000000c0a0872a5 */ /* 0x000fc8000f8e003f */
[----:B------:R-:W-:-:S12]  /*10b30*/  @UP0 USHF.R.U32.HI UR10, URZ, UR13, UR9 ;  /* 0x0000000d3f0a0299 */ /* 0x000fd80008011609 */
.L_x_1258:
[----:B------:R-:W-:-:S04]  /*10b40*/  UIMAD UR10, UR10, UR5, UR5 ;  /* 0x000000050a0a72a4 */ /* 0x000fc8000f8e0205 */
[----:B------:R-:W-:-:S04]  /*10b50*/  UISETP.LT.AND UP0, UPT, UR4, UR10, UPT ;  /* 0x0000000a0400728c */ /* 0x000fc8000bf01270 */
[----:B------:R-:W-:-:S12]  /*10b60*/  USEL UR4, UR4, UR10, UP0 ;  /* 0x0000000a04047287 */ /* 0x000fd80008000000 */
.L_x_1256:
[----:B------:R-:W-:Y:S02]  /*10b70*/  UIMAD UR12, UR15, UR7, 0x3f ;  /* 0x0000003f0f0c74a4 */ /* 0x000fe4000f8e0207 */
[----:B------:R-:W-:Y:S02]  /*10b80*/  UIADD3 UR4, UR4, 0x3f, URZ ;  /* 0x0000003f04047890 */ /* 0x000fe4000fffe03f */
[----:B------:R-:W-:Y:S02]  /*10b90*/  USHF.R.S32.HI UR13, URZ, 0x1f, UR12 ;  /* 0x0000001f3f0d7899 */ /* 0x000fe4000801140c */
[----:B------:R-:W-:Y:S01]  /*10ba0*/  USHF.R.S32.HI UR10, URZ, 0x1f, UR4 ;  /* 0x0000001f3f0a7899 */ /* 0x000fe20008011404 */
[----:B------:R-:W-:Y:S01]  /*10bb0*/  @UP1 ULDC UR8, c[0x0][0x44c] ;  /* 0x0001130000081ab9 */ /* 0x000fe20000000800 */
[----:B------:R-:W-:Y:S02]  /*10bc0*/  ULEA.HI UR13, UR13, UR12, URZ, 0x6 ;  /* 0x0000000c0d0d7291 */ /* 0x000fe4000f8f303f */
[----:B------:R-:W-:-:S02]  /*10bd0*/  UIMAD.WIDE.U32 UR8, UR43, UR8, URZ ;  /* 0x000000082b0872a5 */ /* 0x000fc4000f8e003f */
[----:B------:R-:W-:Y:S01]  /*10be0*/  ULEA.HI UR10, UR10, UR4, URZ, 0x6 ;  /* 0x000000040a0a7291 */ /* 0x000fe2000f8f303f */
[----:B------:R-:W-:Y:S01]  /*10bf0*/  @UP1 ULDC UR14, c[0x0][0x450] ;  /* 0x00011400000e1ab9 */ /* 0x000fe20000000800 */
[----:B------:R-:W-:Y:S01]  /*10c00*/  UMOV UR11, UR43 ;  /* 0x0000002b000b7c82 */ /* 0x000fe20008000000 */
[----:B------:R-:W-:Y:S02]  /*10c10*/  UIMAD UR4, UR15, UR7, -UR6 ;  /* 0x000000070f0472a4 */ /* 0x000fe4000f8e0a06 */
[----:B------:R-:W-:Y:S02]  /*10c20*/  USHF.R.S32.HI UR13, URZ, 0x6, UR13 ;  /* 0x000000063f0d7899 */ /* 0x000fe4000801140d */
[----:B------:R-:W-:Y:S02]  /*10c30*/  USHF.R.S32.HI UR10, URZ, 0x6, UR10 ;  /* 0x000000063f0a7899 */ /* 0x000fe4000801140a */
[----:B------:R-:W-:Y:S02]  /*10c40*/  @UP1 USHF.R.U32.HI UR11, URZ, UR14, UR9 ;  /* 0x0000000e3f0b1299 */ /* 0x000fe40008011609 */
[----:B------:R-:W-:-:S02]  /*10c50*/  UISETP.LT.AND UP0, UPT, UR13, UR10, UPT ;  /* 0x0000000a0d00728c */ /* 0x000fc4000bf01270 */
[----:B------:R-:W-:Y:S01]  /*10c60*/  UIADD3 UR4, UR4, UR11, URZ ;  /* 0x0000000b04047290 */ /* 0x000fe2000fffe03f */
[----:B------:R-:W-:Y:S01]  /*10c70*/  ULDC UR8, c[0x0][0x9dc] ;  /* 0x0002770000087ab9 */ /* 0x000fe20000000800 */
[----:B------:R-:W-:Y:S02]  /*10c80*/  USEL UR41, UR13, UR10, UP0 ;  /* 0x0000000a0d297287 */ /* 0x000fe40008000000 */
        /* <DEDUP_REMOVED lines=12> */
.L_x_1260:
[----:B------:R-:W-:-:S11]  /*10d50*/  UISETP.NE.AND UP0, UPT, UR5, 0x1, UPT ;  /* 0x000000010500788c */ /* 0x000fd6000bf05270 */
[----:B------:R-:W-:Y:S02]  /*10d60*/  @UP0 ULDC.64 UR10, c[0x0][0x9e8] ;  /* 0x00027a00000a0ab9 */ /* 0x000fe40000000a00 */
[----:B------:R-:W-:-:S04]  /*10d70*/  UIMAD.WIDE.U32 UR6, UR4, UR10, URZ ;  /* 0x0000000a040672a5 */ /* 0x000fc8000f8e003f */
[----:B------:R-:W-:-:S12]  /*10d80*/  @UP0 USHF.R.U32.HI UR4, URZ, UR11, UR7 ;  /* 0x0000000b3f040299 */ /* 0x000fd80008011607 */
.L_x_1261:
[----:B------:R-:W-:-:S04]  /*10d90*/  UIMAD UR4, UR4, UR5, URZ ;  /* 0x00000005040472a4 */ /* 0x000fc8000f8e023f */
[----:B------:R-:W-:-:S04]  /*10da0*/  UISETP.LT.AND UP0, UPT, UR8, UR4, UPT ;  /* 0x000000040800728c */ /* 0x000fc8000bf01270 */
[----:B------:R-:W-:-:S12]  /*10db0*/  USEL UR8, UR8, UR4, !UP0 ;  /* 0x0000000408087287 */ /* 0x000fd8000c000000 */
.L_x_1259:
[----:B------:R-:W-:Y:S01]  /*10dc0*/  USHF.R.S32.HI UR4, URZ, 0x1f, UR8 ;  /* 0x0000001f3f047899 */ /* 0x000fe20008011408 */
[----:B------:R-:W-:Y:S03]  /*10dd0*/  BSSY B7, `(.L_x_1262) ;  /* 0x00004aa000077945 */ /* 0x000fe60003800000 */
[----:B------:R-:W-:-:S04]  /*10de0*/  ULEA.HI UR4, UR4, UR8, URZ, 0x6 ;  /* 0x0000000804047291 */ /* 0x000fc8000f8f303f */
[----:B------:R-:W-:-:S04]  /*10df0*/  USHF.R.S32.HI UR4, URZ, 0x6, UR4 ;  /* 0x000000063f047899 */ /* 0x000fc80008011404 */
[----:B------:R-:W-:-:S04]  /*10e00*/  UISETP.LT.AND UP0, UPT, URZ, UR4, UPT ;  /* 0x000000043f00728c */ /* 0x000fc8000bf01270 */
[----:B------:R-:W-:-:S04]  /*10e10*/  USEL UR40, URZ, UR4, !UP0 ;  /* 0x000000043f287287 */ /* 0x000fc8000c000000 */
[----:B------:R-:W-:-:S06]  /*10e20*/  UISETP.GT.AND UP0, UPT, UR41, UR40, UPT ;  /* 0x000000282900728c */ /* 0x000fcc000bf04270 */
[----:B------:R-:W-:-:S13]  /*10e30*/  PLOP3.LUT P0, PT, PT, PT, UP0, 0x80, 0x0 ;  /* 0x000000000000781c */ /* 0x000fda0003f0f008 */
[----:B------:R-:W-:Y:S05]  /*10e40*/  @P0 BRA `(.L_x_1263) ;  /* 0x00000000004c0947 */ /* 0x000fea0003800000 */
[----:B------:R-:W0:Y:S02]  /*10e50*/  S2R R0, SR_TID.X ;  /* 0x0000000000007919 */ /* 0x000e240000002100 */
[----:B0-----:R-:W-:-:S04]  /*10e60*/  LOP3.LUT R0, R0, 0x7f, RZ, 0xc0, !PT ;  /* 0x0000007f00007812 */ /* 0x001fc800078ec0ff */
[----:B------:R-:W-:-:S13]  /*10e70*/  ISETP.NE.AND P1, PT, R0, RZ, PT ;  /* 0x000000ff0000720c */ /* 0x000fda0003f25270 */
[----:B------:R-:W-:Y:S05]  /*10e80*/  @P1 BRA `(.L_x_1264) ;  /* 0x0000004800781947 */ /* 0x000fea0003800000 */
[----:B------:R-:W0:Y:S01]  /*10e90*/  S2R R5, SR_LANEID ;  /* 0x0000000000057919 */ /* 0x000e220000000000 */
[----:B------:R-:W-:Y:S01]  /*10ea0*/  VOTEU.ANY UR4, UPT, PT ;  /* 0x0000000000047886 */ /* 0x000fe200038e0100 */
[----:B------:R-:W1:Y:S01]  /*10eb0*/  LDC.64 R2, c[0x0][0xc80] ;  /* 0x00032000ff027b82 */ /* 0x000e620000000a00 */
[----:B------:R-:W0:Y:S01]  /*10ec0*/  FLO.U32 R0, UR4 ;  /* 0x0000000400007d00 */ /* 0x000e2200080e0000 */
[----:B------:R-:W-:Y:S01]  /*10ed0*/  ULDC.64 UR6, c[0x0][0x208] ;  /* 0x0000820000067ab9 */ /* 0x000fe20000000a00 */
[----:B0-----:R-:W-:-:S06]  /*10ee0*/  ISETP.EQ.U32.AND P0, PT, R0, R5, PT ;  /* 0x000000050000720c */ /* 0x001fcc0003f02070 */
[----:B------:R-:W1:Y:S07]  /*10ef0*/  POPC R5, UR4 ;  /* 0x0000000400057d09 */ /* 0x000e6e0008000000 */
[----:B-1----:R-:W2:Y:S01]  /*10f00*/  @P0 ATOMG.E.ADD.STRONG.GPU PT, R3, desc[UR6][R2.64], R5 ;  /* 0x00000005020309a8 */ /* 0x002ea200081ee1c6 */
[----:B------:R-:W0:Y:S02]  /*10f10*/  S2R R4, SR_LTMASK ;  /* 0x0000000000047919 */ /* 0x000e240000003900 */
[----:B0-----:R-:W-:-:S04]  /*10f20*/  LOP3.LUT R4, R4, UR4, RZ, 0xc0, !PT ;  /* 0x0000000404047c12 */ /* 0x001fc8000f8ec0ff */
[----:B------:R-:W0:Y:S01]  /*10f30*/  POPC R7, R4 ;  /* 0x0000000400077309 */ /* 0x000e220000000000 */
[----:B--2---:R-:W0:Y:S02]  /*10f40*/  SHFL.IDX PT, R0, R3, R0, 0x1f ;  /* 0x00001f0003007589 */ /* 0x004e2400000e0000 */
[----:B0-----:R-:W-:-:S05]  /*10f50*/  IADD3 R0, R0, UR44, R7 ;  /* 0x0000002c00007c10 */ /* 0x001fca000fffe007 */
[----:B------:R3:W-:Y:S01]  /*10f60*/  STL [R1+0x14], R0 ;  /* 0x0000140001007387 */ /* 0x0007e20000100800 */
[----:B------:R-:W-:Y:S05]  /*10f70*/  BRA `(.L_x_1264) ;  /* 0x00000048003c7947 */ /* 0x000fea0003800000 */
.L_x_1263:
[----:B------:R-:W-:Y:S01]  /*10f80*/  VIADD R0, R17, 0x20400 ;  /* 0x0002040011007836 */ /* 0x000fe20000000000 */
[----:B------:R-:W-:Y:S04]  /*10f90*/  BSSY B6, `(.L_x_1265) ;  /* 0x0000013000067945 */ /* 0x000fe80003800000 */
[----:B------:R-:W-:-:S13]  /*10fa0*/  LOP3.LUT P0, RZ, R0, 0x3ff, RZ, 0xc0, !PT ;  /* 0x000003ff00ff7812 */ /* 0x000fda000780c0ff */
[----:B------:R-:W-:Y:S05]  /*10fb0*/  @!P0 BRA `(.L_x_1266) ;  /* 0x0000000000408947 */ /* 0x000fea0003800000 */
[----:B------:R-:W-:Y:S01]  /*10fc0*/  MOV R2, 0x0 ;  /* 0x0000000000027802 */ /* 0x000fe20000000f00 */
[----:B------:R-:W-:Y:S01]  /*10fd0*/  ULDC.64 UR6, c[0x4][0x1b8] ;  /* 0x01006e0000067ab9 */ /* 0x000fe20000000a00 */
[----:B------:R-:W-:Y:S01]  /*10fe0*/  ULDC.64 UR8, c[0x4][0x1c0] ;  /* 0x0100700000087ab9 */ /* 0x000fe20000000a00 */
[----:B------:R-:W-:Y:S01]  /*10ff0*/  ULDC.64 UR4, c[0x4][0x140] ;  /* 0x0100500000047ab9 */ /* 0x000fe20000000a00 */
[----:B------:R-:W-:Y:S02]  /*11000*/  IMAD.U32 R4, RZ, RZ, UR6 ;  /* 0x00000006ff047e24 */ /* 0x000fe4000f8e00ff */
[----:B------:R-:W0:Y:S01]  /*11010*/  LDC.64 R2, c[0x4][R2] ;  /* 0x0100000002027b82 */ /* 0x000e220000000a00 */
        /* <DEDUP_REMOVED lines=9> */
[----:B0-----:R-:W-:Y:S05]  /*110b0*/  CALL.ABS.NOINC R2 ;  /* 0x0000000002007343 */ /* 0x001fea0003c00000 */
.L_x_1266:
[----:B------:R-:W-:Y:S05]  /*110c0*/  BSYNC B6 ;  /* 0x0000000000067941 */ /* 0x000fea0003800000 */
.L_x_1265:
        /* <DEDUP_REMOVED lines=8> */
[----:B------:R0:W1:Y:S01]  /*11150*/  LDC.64 R2, c[0x4][R16] ;  /* 0x0100000010027b82 */ /* 0x0000620000000a00 */
        /* <DEDUP_REMOVED lines=11> */
.L_x_1269:
        /* <DEDUP_REMOVED lines=15> */
.L_x_1268:
[----:B------:R-:W-:Y:S05]  /*11300*/  BSYNC B6 ;  /* 0x0000000000067941 */ /* 0x000fea0003800000 */
.L_x_1267:
[----:B------:R-:W-:Y:S01]  /*11310*/  ULDC.64 UR4, c[0x0][0x9f8] ;  /* 0x00027e0000047ab9 */ /* 0x000fe20000000a00 */
[----:B------:R-:W-:Y:S01]  /*11320*/  IMAD.U32 R7, RZ, RZ, UR42 ;  /* 0x0000002aff077e24 */ /* 0x000fe2000f8e00ff */
[----:B------:R-:W-:Y:S01]  /*11330*/  UISETP.NE.U32.AND UP0, UPT, UR4, URZ, UPT ;  /* 0x0000003f0400728c */ /* 0x000fe2000bf05070 */
[----:B------:R-:W-:-:S03]  /*11340*/  ULDC.64 UR6, c[0x0][0x208] ;  /* 0x0000820000067ab9 */ /* 0x000fc60000000a00 */
[----:B------:R-:W-:-:S06]  /*11350*/  UISETP.NE.AND.EX UP0, UPT, UR5, URZ, UPT, UP0 ;  /* 0x0000003f0500728c */ /* 0x000fcc000bf05300 */
[----:B------:R-:W-:-:S05]  /*11360*/  PLOP3.LUT P0, PT, PT, PT, UP0, 0x80, 0x0 ;  /* 0x000000000000781c */ /* 0x000fca0003f0f008 */
[----:B------:R-:W-:Y:S02]  /*11370*/  @UP0 ULDC.64 UR4, c[0x0][0x9f8] ;  /* 0x00027e0000040ab9 */ /* 0x000fe40000000a00 */
[----:B------:R-:W-:-:S06]  /*11380*/  @UP0 UIMAD.WIDE UR4, UR42, 0x4, UR4 ;  /* 0x000000042a0408a5 */ /* 0x000fcc000f8e0204 */
[----:B------:R-:W-:Y:S02]  /*11390*/  IMAD.U32 R2, RZ, RZ, UR4 ;  /* 0x00000004ff027e24 */ /* 0x000fe4000f8e00ff */
[----:B------:R-:W-:-:S05]  /*113a0*/  IMAD.U32 R3, RZ, RZ, UR5 ;  /* 0x00000005ff037e24 */ /* 0x000fca000f8e00ff */
[----:B------:R0:W2:Y:S01]  /*113b0*/  @P0 LDG.E R7, desc[UR6][R2.64] ;  /* 0x0000000602070981 */ /* 0x0000a2000c1e1900 */
[----:B------:R-:W-:Y:S01]  /*113c0*/  UMOV UR4, 0xffffffff ;  /* 0xffffffff00047882 */ /* 0x000fe20000000000 */
[----:B------:R-:W-:Y:S01]  /*113d0*/  IMAD.U32 R0, RZ, RZ, UR41 ;  /* 0x00000029ff007e24 */ /* 0x000fe2000f8e00ff */
[----:B------:R-:W-:Y:S01]  /*113e0*/  LOP3.LUT R19, R19, 0xfffffffe, RZ, 0xc0, !PT ;  /* 0xfffffffe13137812 */ /* 0x000fe200078ec0ff */
[----:B------:R-:W1:Y:S02]  /*113f0*/  S2R R4, SR_TID.X ;  /* 0x0000000000047919 */ /* 0x000e640000002100 */
[----:B------:R-:W-:Y:S01]  /*11400*/  VIADD R0, R0, 0xffffffff ;  /* 0xffffffff00007836 */ /* 0x000fe20000000000 */
[----:B0-----:R-:W0:Y:S02]  /*11410*/  LDC.64 R2, c[0x0][0x418] ;  /* 0x00010600ff027b82 */ /* 0x001e240000000a00 */
[----:B0-----:R-:W-:Y:S02]  /*11420*/  ISETP.NE.U32.AND P0, PT, R2, RZ, PT ;  /* 0x000000ff0200720c */ /* 0x001fe40003f05070 */
[----:B-1----:R-:W-:-:S02]  /*11430*/  SHF.R.U32.HI R4, RZ, 0x5, R4 ;  /* 0x00000005ff047819 */ /* 0x002fc40000011604 */
[----:B------:R-:W-:Y:S02]  /*11440*/  ISETP.NE.AND.EX P1, PT, R3, RZ, PT, P0 ;  /* 0x000000ff0300720c */ /* 0x000fe40003f25300 */
[----:B------:R-:W-:-:S11]  /*11450*/  LOP3.LUT R4, R4, 0x3, RZ, 0xc0, !PT ;  /* 0x0000000304047812 */ /* 0x000fd600078ec0ff */
[----:B------:R-:W-:Y:S02]  /*11460*/  @P1 LOP3.LUT R19, R19, 0x1, RZ, 0xfc, !PT ;  /* 0x0000000113131812 */ /* 0x000fe400078efcff */
[----:B--2---:R-:W-:Y:S01]  /*11470*/  SHF.R.S32.HI R8, RZ, 0x1f, R7 ;  /* 0x0000001fff087819 */ /* 0x004fe20000011407 */
[----:B------:R0:W-:Y:S01]  /*11480*/  STL [R1+0x4], R7 ;  /* 0x0000040701007387 */ /* 0x0001e20000100800 */
[----:B------:R-:W-:-:S03]  /*11490*/  SEL R16, R7, RZ, !P1 ;  /* 0x000000ff07107207 */ /* 0x000fc60004800000 */
[----:B------:R0:W-:Y:S01]  /*114a0*/  STL [R1+0xc], R8 ;  /* 0x00000c0801007387 */ /* 0x0001e20000100800 */
[----:B------:R-:W-:Y:S05]  /*114b0*/  BRA.DIV UR4, `(.L_x_1270) ;  /* 0x0000004e04287947 */ /* 0x000fea000b800000 */
[----:B------:R1:W2:Y:S02]  /*114c0*/  SHFL.IDX PT, R14, R4, RZ, 0x1f ;  /* 0x00001fff040e7589 */ /* 0x0002a400000e0000 */
.L_x_1375:
[----:B------:R3:W-:Y:S01]  /*114d0*/  STL [R1], R0 ;  /* 0x0000000001007387 */ /* 0x0007e20000100800 */
[----:B--2---:R-:W-:Y:S02]  /*114e0*/  ISETP.NE.AND P0, PT, R14, RZ, PT ;  /* 0x000000ff0e00720c */ /* 0x004fe40003f05270 */
[----:B------:R-:W-:Y:S02]  /*114f0*/  PLOP3.LUT P2, PT, PT, PT, PT, 0x8, 0x0 ;  /* 0x000000000000781c */ /* 0x000fe40003f4e170 */
[----:B------:R-:W-:-:S11]  /*11500*/  LOP3.LUT R19, R19, 0xfffffffd, RZ, 0xc0, !PT ;  /* 0xfffffffd13137812 */ /* 0x000fd600078ec0ff */
[----:B------:R-:W-:Y:S01]  /*11510*/  @P2 LOP3.LUT R19, R19, 0x2, RZ, 0xfc, !PT ;  /* 0x0000000213132812 */ /* 0x000fe200078efcff */
[----:B---3--:R-:W-:Y:S06]  /*11520*/  @P0 BRA `(.L_x_1271) ;  /* 0x0000000400480947 */ /* 0x008fec0003800000 */
[----:B------:R-:W-:-:S03]  /*11530*/  UMOV UR4, 0xffffffff ;  /* 0xffffffff00047882 */ /* 0x000fc60000000000 */
[----:B------:R-:W-:Y:S05]  /*11540*/  BRA.DIV UR4, `(.L_x_1272) ;  /* 0x0000004e04247947 */ /* 0x000fea000b800000 */
[----:B------:R-:W-:-:S13]  /*11550*/  ELECT P6, URZ, PT ;  /* 0x00000000003f782f */ /* 0x000fda00038c0000 */
.L_x_1378:
[----:B------:R-:W-:Y:S05]  /*11560*/  @!P6 BRA `(.L_x_1271) ;  /* 0x000000040038e947 */ /* 0x000fea0003800000 */
[----:B------:R-:W-:Y:S01]  /*11570*/  IMAD.MOV.U32 R16, RZ, RZ, R7 ;  /* 0x000000ffff107224 */ /* 0x000fe200078e0007 */
[----:B------:R-:W-:Y:S06]  /*11580*/  @!P1 BRA `(.L_x_1273) ;  /* 0x0000000000509947 */ /* 0x000fec0003800000 */
[----:B------:R-:W2:Y:S01]  /*11590*/  LDC R6, c[0x0][0x43c] ;  /* 0x00010f00ff067b82 */ /* 0x000ea20000000800 */
[----:B------:R-:W-:Y:S01]  /*115a0*/  IMAD.MOV.U32 R9, RZ, RZ, R0 ;  /* 0x000000ffff097224 */ /* 0x000fe200078e0000 */
[----:B------:R-:W-:Y:S01]  /*115b0*/  ULDC.64 UR4, c[0x0][0x428] ;  /* 0x00010a0000047ab9 */ /* 0x000fe20000000a00 */
[----:B------:R-:W-:Y:S01]  /*115c0*/  ULDC.64 UR6, c[0x0][0x208] ;  /* 0x0000820000067ab9 */ /* 0x000fe20000000a00 */
[----:B--2---:R-:W-:-:S13]  /*115d0*/  ISETP.NE.AND P0, PT, R6, 0x1, PT ;  /* 0x000000010600780c */ /* 0x004fda0003f05270 */
[----:B-1----:R-:W1:Y:S02]  /*115e0*/  @P0 LDC.64 R4, c[0x0][0x440] ;  /* 0x00011000ff040b82 */ /* 0x002e640000000a00 */
[----:B-1----:R-:W-:-:S04]  /*115f0*/  @P0 IMAD.HI.U32 R0, R9, R4, RZ ;  /* 0x0000000409000227 */ /* 0x002fc800078e00ff */
[----:B------:R-:W-:Y:S01]  /*11600*/  IMAD.MOV.U32 R4, RZ, RZ, R9 ;  /* 0x000000ffff047224 */ /* 0x000fe200078e0009 */
[----:B------:R-:W-:-:S04]  /*11610*/  @P0 SHF.R.U32.HI R4, RZ, R5, R0 ;  /* 0x00000005ff040219 */ /* 0x000fc80000011600 */
[--C-:B------:R-:W-:Y:S01]  /*11620*/  SHF.R.S32.HI R5, RZ, 0x1f, R4.reuse ;  /* 0x0000001fff057819 */ /* 0x100fe20000011404 */
[----:B------:R-:W-:-:S04]  /*11630*/  IMAD.MOV R0, RZ, RZ, -R4 ;  /* 0x000000ffff007224 */ /* 0x000fc800078e0a04 */
[----:B------:R-:W-:Y:S02]  /*11640*/  IMAD R9, R6, R0, R9 ;  /* 0x0000000006097224 */ /* 0x000fe400078e0209 */
[----:B------:R-:W-:Y:S02]  /*11650*/  IMAD R0, R8, UR4, RZ ;  /* 0x0000000408007c24 */ /* 0x000fe4000f8e02ff */
[C---:B------:R-:W-:Y:S01]  /*11660*/  IMAD.WIDE.U32 R4, R7.reuse, UR4, R4 ;  /* 0x0000000407047c25 */ /* 0x040fe2000f8e0004 */
[----:B------:R2:W-:Y:S03]  /*11670*/  STL [R1], R9 ;  /* 0x0000000901007387 */ /* 0x0005e60000100800 */
[----:B------:R-:W-:Y:S01]  /*11680*/  IMAD R0, R7, UR5, R0 ;  /* 0x0000000507007c24 */ /* 0x000fe2000f8e0200 */
[----:B------:R-:W-:-:S03]  /*11690*/  LEA R2, P0, R4, R2, 0x2 ;  /* 0x0000000204027211 */ /* 0x000fc600078010ff */
[----:B------:R-:W-:-:S05]  /*116a0*/  IMAD.IADD R0, R5, 0x1, R0 ;  /* 0x0000000105007824 */ /* 0x000fca00078e0200 */
[----:B------:R-:W-:-:S05]  /*116b0*/  LEA.HI.X R3, R4, R3, R0, 0x2, P0 ;  /* 0x0000000304037211 */ /* 0x000fca00000f1400 */
[----:B------:R2:W5:Y:S02]  /*116c0*/  LDG.E R16, desc[UR6][R2.64] ;  /* 0x0000000602107981 */ /* 0x000564000c1e1900 */
.L_x_1273:
[----:B--2---:R-:W2:Y:S01]  /*116d0*/  LDL R2, [R1+0x8] ;  /* 0x0000080001027983 */ /* 0x004ea20000100800 */
[----:B------:R-:W-:Y:S01]  /*116e0*/  IMAD R0, R18, 0x8, R17 ;  /* 0x0000000812007824 */ /* 0x000fe200078e0211 */
[----:B--2---:R-:W-:-:S04]  /*116f0*/  SHF.L.U32 R2, R2, 0x1f, RZ ;  /* 0x0000001f02027819 */ /* 0x004fc800000006ff */
[----:B------:R-:W2:Y:S02]  /*11700*/  SYNCS.PHASECHK.TRANS64.TRYWAIT P0, [R0+URZ+0x30840], R2 ;  /* 0x03084002000075a7 */ /* 0x000ea4000800017f */
[----:B--2---:R-:W-:Y:S05]  /*11710*/  @!P0 BRA `(.L_x_1274) ;  /* 0x0000004800d08947 */ /* 0x004fea0003800000 */
.L_x_1379:
[----:B------:R-:W3:Y:S02]  /*11720*/  S2R R3, SR_TID.X ;  /* 0x0000000000037919 */ /* 0x000ee40000002100 */
[----:B---3--:R-:W-:-:S04]  /*11730*/  LOP3.LUT R3, R3, 0x7f, RZ, 0xc0, !PT ;  /* 0x0000007f03037812 */ /* 0x008fc800078ec0ff */
[----:B------:R-:W-:-:S13]  /*11740*/  ISETP.NE.AND P0, PT, R3, RZ, PT ;  /* 0x000000ff0300720c */ /* 0x000fda0003f05270 */
[----:B------:R-:W-:Y:S05]  /*11750*/  @P0 BRA `(.L_x_1275) ;  /* 0x00000000001c0947 */ /* 0x000fea0003800000 */
[----:B------:R-:W3:Y:S01]  /*11760*/  S2R R3, SR_TID.X ;  /* 0x0000000000037919 */ /* 0x000ee20000002100 */
[----:B--2---:R-:W-:-:S04]  /*11770*/  IMAD.MOV.U32 R2, RZ, RZ, 0x8000 ;  /* 0x00008000ff027424 */ /* 0x004fc800078e00ff */
[----:B------:R4:W-:Y:S01]  /*11780*/  SYNCS.ARRIVE.TRANS64 RZ, [R0+URZ+0x30830], R2 ;  /* 0x0308300200ff79a7 */ /* 0x0009e2000800003f */
[----:B---3--:R-:W-:-:S04]  /*11790*/  LOP3.LUT R3, R3, 0x1f, RZ, 0xc0, !PT ;  /* 0x0000001f03037812 */ /* 0x008fc800078ec0ff */
[----:B------:R-:W-:-:S13]  /*117a0*/  ISETP.NE.AND P0, PT, R3, RZ, PT ;  /* 0x000000ff0300720c */ /* 0x000fda0003f05270 */
[----:B----4-:R-:W-:Y:S05]  /*117b0*/  @!P0 BRA `(.L_x_1275) ;  /* 0x0000000000048947 */ /* 0x010fea0003800000 */
[----:B------:R-:W-:Y:S01]  /*117c0*/  BPT.TRAP 0x1 ;  /* 0x000000040000795c */ /* 0x000fe20000300000 */
.L_x_1275:
[----:B--2---:R-:W2:Y:S01]  /*117d0*/  LDL R2, [R1] ;  /* 0x0000000001027983 */ /* 0x004ea20000100800 */
[----:B------:R-:W-:Y:S01]  /*117e0*/  R2UR UR33, R0 ;  /* 0x00000000002172ca */ /* 0x000fe200000e0000 */
[----:B------:R-:W-:Y:S01]  /*117f0*/  IMAD R0, R18, 0x8000, R17 ;  /* 0x0000800012007824 */ /* 0x000fe200078e0211 */
[----:B-----5:R-:W-:Y:S01]  /*11800*/  R2UR UR37, R16 ;  /* 0x00000000102572ca */ /* 0x020fe200000e0000 */
[----:B------:R-:W-:Y:S01]  /*11810*/  UIADD3 UR4, UP0, UR38, 0x370, URZ ;  /* 0x0000037026047890 */ /* 0x000fe2000ff1e03f */
[----:B------:R-:W-:Y:S01]  /*11820*/  PLOP3.LUT P0, PT, PT, PT, PT, 0x80, 0x0 ;  /* 0x000000000000781c */ /* 0x000fe20003f0f070 */
[----:B------:R-:W-:Y:S01]  /*11830*/  UMOV UR6, 0x0 ;  /* 0x0000000000067882 */ /* 0x000fe20000000000 */
[----:B------:R-:W-:Y:S01]  /*11840*/  R2UR UR8, R0 ;  /* 0x00000000000872ca */ /* 0x000fe200000e0000 */
[----:B------:R-:W-:Y:S01]  /*11850*/  UIADD3.X UR5, URZ, UR39, URZ, UP0, !UPT ;  /* 0x000000273f057290 */ /* 0x000fe200087fe43f */
[----:B------:R-:W-:Y:S01]  /*11860*/  LOP3.LUT R19, R19, 0xfffffffd, RZ, 0xc0, !PT ;  /* 0xfffffffd13137812 */ /* 0x000fe200078ec0ff */
[----:B------:R-:W-:Y:S01]  /*11870*/  UMOV UR7, 0x14f00000 ;  /* 0x14f0000000077882 */ /* 0x000fe20000000000 */
[----:B------:R-:W-:Y:S01]  /*11880*/  UMOV UR34, URZ ;  /* 0x0000003f00227c82 */ /* 0x000fe20008000000 */
[----:B------:R-:W-:Y:S01]  /*11890*/  UMOV UR26, 0x40 ;  /* 0x00000040001a7882 */ /* 0x000fe20000000000 */
[----:B------:R-:W-:Y:S01]  /*118a0*/  UMOV UR28, UR36 ;  /* 0x00000024001c7c82 */ /* 0x000fe20008000000 */
[----:B------:R-:W-:-:S02]  /*118b0*/  UIADD3 UR33, UR33, 0x30830, URZ ;  /* 0x0003083021217890 */ /* 0x000fc4000fffe03f */
[----:B------:R-:W-:Y:S01]  /*118c0*/  UMOV UR29, UR37 ;  /* 0x00000025001d7c82 */ /* 0x000fe20008000000 */
[----:B------:R-:W-:Y:S01]  /*118d0*/  UMOV UR18, 0x80 ;  /* 0x0000008000127882 */ /* 0x000fe20000000000 */
[----:B------:R-:W-:Y:S01]  /*118e0*/  UMOV UR20, UR36 ;  /* 0x0000002400147c82 */ /* 0x000fe20008000000 */
[----:B------:R-:W-:Y:S01]  /*118f0*/  UMOV UR21, UR37 ;  /* 0x0000002500157c82 */ /* 0x000fe20008000000 */
[----:B------:R-:W-:Y:S01]  /*11900*/  UIADD3 UR32, UR8, 0x20400, URZ ;  /* 0x0002040008207890 */ /* 0x000fe2000fffe03f */
[----:B------:R-:W-:Y:S01]  /*11910*/  @P0 LOP3.LUT R19, R19, 0x2, RZ, 0xfc, !PT ;  /* 0x0000000213130812 */ /* 0x000fe200078efcff */
[----:B------:R-:W-:Y:S02]  /*11920*/  UIADD3 UR24, UR8, 0x22400, URZ ;  /* 0x0002240008187890 */ /* 0x000fe4000fffe03f */
[----:B------:R-:W-:Y:S02]  /*11930*/  UIADD3 UR16, UR8, 0x24400, URZ ;  /* 0x0002440008107890 */ /* 0x000fe4000fffe03f */
[----:B------:R-:W-:Y:S01]  /*11940*/  UIADD3 UR8, UR8, 0x26400, URZ ;  /* 0x0002640008087890 */ /* 0x000fe2000fffe03f */
[----:B------:R-:W-:Y:S01]  /*11950*/  UMOV UR25, UR33 ;  /* 0x0000002100197c82 */ /* 0x000fe20008000000 */
[----:B------:R-:W-:Y:S01]  /*11960*/  UMOV UR17, UR33 ;  /* 0x0000002100117c82 */ /* 0x000fe20008000000 */
[----:B------:R-:W-:Y:S01]  /*11970*/  UMOV UR10, 0xc0 ;  /* 0x000000c0000a7882 */ /* 0x000fe20000000000 */
[----:B------:R-:W-:Y:S01]  /*11980*/  UMOV UR12, UR36 ;  /* 0x00000024000c7c82 */ /* 0x000fe20008000000 */
[----:B------:R-:W-:Y:S01]  /*11990*/  UMOV UR13, UR37 ;  /* 0x00000025000d7c82 */ /* 0x000fe20008000000 */
[----:B------:R-:W-:Y:S01]  /*119a0*/  UMOV UR9, UR33 ;  /* 0x0000002100097c82 */ /* 0x000fe20008000000 */
[----:B--2---:R-:W-:-:S13]  /*119b0*/  R2UR UR35, R2 ;  /* 0x00000000022372ca */ /* 0x004fda00000e0000 */
[----:B------:R-:W-:-:S07]  /*119c0*/  USHF.L.U32 UR35, UR35, 0x6, URZ ;  /* 0x0000000623237899 */ /* 0x000fce000800063f */
[----:B------:R-:W-:Y:S01]  /*119d0*/  UMOV UR27, UR35 ;  /* 0x00000023001b7c82 */ /* 0x000fe20008000000 */
[----:B------:R-:W-:Y:S01]  /*119e0*/  UMOV UR19, UR35 ;  /* 0x0000002300137c82 */ /* 0x000fe20008000000 */
[----:B------:R2:W-:Y:S01]  /*119f0*/  UTMALDG.4D [UR32], [UR4], desc[UR6] ;  /* 0x00000620040075b4 */ /* 0x0005e20008019000 */
[----:B------:R-:W-:Y:S01]  /*11a00*/  UMOV UR11, UR35 ;  /* 0x00000023000b7c82 */ /* 0x000fe20008000000 */
[----:B------:R2:W-:Y:S01]  /*11a10*/  UTMALDG.4D [UR24], [UR4], desc[UR6] ;  /* 0x00000618040075b4 */ /* 0x0005e20008019000 */
[----:B------:R2:W-:Y:S01]  /*11a20*/  UTMALDG.4D [UR16], [UR4], desc[UR6] ;  /* 0x00000610040075b4 */ /* 0x0005e20008019000 */
[----:B------:R2:W-:Y:S02]  /*11a30*/  UTMALDG.4D [UR8], [UR4], desc[UR6] ;  /* 0x00000608040075b4 */ /* 0x0005e40008019000 */
[----:B--2---:R-:W-:Y:S01]  /*11a40*/  NOP ;  /* 0x0000000000007918 */ /* 0x004fe20000000000 */
.L_x_1271:
[----:B------:R-:W-:Y:S01]  /*11a50*/  VIADD R0, R17, 0x10400 ;  /* 0x0001040011007836 */ /* 0x000fe20000000000 */
[----:B------:R-:W-:Y:S05]  /*11a60*/  WARPSYNC.ALL ;  /* 0x0000000000007948 */ /* 0x000fea0003800000 */
[----:B------:R-:W-:Y:S01]  /*11a70*/  BAR.SYNC.DEFER_BLOCKING 0x8, 0x180 ;  /* 0x0206000000007b1d */ /* 0x000fe20000010000 */
[----:B------:R-:W-:-:S05]  /*11a80*/  LOP3.LUT P0, RZ, R0, 0x3ff, RZ, 0xc0, !PT ;  /* 0x000003ff00ff7812 */ /* 0x000fca000780c0ff */
[----:B------:R-:W-:Y:S08]  /*11a90*/  BSSY B6, `(.L_x_1276) ;  /* 0x0000012000067945 */ /* 0x000ff00003800000 */
[----:B------:R-:W-:Y:S05]  /*11aa0*/  @!P0 BRA `(.L_x_1277) ;  /* 0x0000000000408947 */ /* 0x000fea0003800000 */
[----:B------:R-:W-:Y:S01]  /*11ab0*/  MOV R2, 0x0 ;  /* 0x0000000000027802 */ /* 0x000fe20000000f00 */
[----:B------:R-:W-:Y:S01]  /*11ac0*/  ULDC.64 UR6, c[0x4][0x1b8] ;  /* 0x01006e0000067ab9 */ /* 0x000fe20000000a00 */
[----:B------:R-:W-:Y:S01]  /*11ad0*/  ULDC.64 UR8, c[0x4][0x1c0] ;  /* 0x0100700000087ab9 */ /* 0x000fe20000000a00 */
[----:B------:R-:W-:Y:S01]  /*11ae0*/  ULDC.64 UR4, c[0x4][0x130] ;  /* 0x01004c0000047ab9 */ /* 0x000fe20000000a00 */
[----:B-1----:R-:W-:Y:S02]  /*11af0*/  IMAD.U32 R4, RZ, RZ, UR6 ;  /* 0x00000006ff047e24 */ /* 0x002fe4000f8e00ff */
[----:B------:R-:W1:Y:S01]  /*11b00*/  LDC.64 R2, c[0x4][R2] ;  /* 0x0100000002027b82 */ /* 0x000e620000000a00 */
[----:B------:R-:W-:Y:S02]  /*11b10*/  IMAD.U32 R5, RZ, RZ, UR7 ;  /* 0x00000007ff057e24 */ /* 0x000fe4000f8e00ff */
[----:B------:R-:W-:Y:S02]  /*11b20*/  IMAD.U32 R6, RZ, RZ, UR8 ;  /* 0x00000008ff067e24 */ /* 0x000fe4000f8e00ff */
[----:B0-----:R-:W-:-:S02]  /*11b30*/  IMAD.U32 R7, RZ, RZ, UR9 ;  /* 0x00000009ff077e24 */ /* 0x001fc4000f8e00ff */
[----:B------:R-:W-:Y:S02]  /*11b40*/  IMAD.U32 R10, RZ, RZ, UR4 ;  /* 0x00000004ff0a7e24 */ /* 0x000fe4000f8e00ff */
[----:B------:R-:W-:Y:S02]  /*11b50*/  IMAD.U32 R11, RZ, RZ, UR5 ;  /* 0x00000005ff0b7e24 */ /* 0x000fe4000f8e00ff */
[----:B------:R-:W-:Y:S02]  /*11b60*/  IMAD.MOV.U32 R8, RZ, RZ, 0x70 ;  /* 0x00000070ff087424 */ /* 0x000fe400078e00ff */
[----:B------:R-:W-:Y:S02]  /*11b70*/  IMAD.MOV.U32 R12, RZ, RZ, 0x1 ;  /* 0x00000001ff0c7424 */ /* 0x000fe400078e00ff */
[----:B------:R-:W-:-:S07]  /*11b80*/  IMAD.MOV.U32 R13, RZ, RZ, RZ ;  /* 0x000000ffff0d7224 */ /* 0x000fce00078e00ff */
[----:B------:R-:W-:-:S07]  /*11b90*/  LEPC R20, `(.L_x_1277) ;  /* 0x000000001014794e */ /* 0x000fce0000000000 */
[----:B-1----:R-:W-:Y:S05]  /*11ba0*/  CALL.ABS.NOINC R2 ;  /* 0x0000000002007343 */ /* 0x002fea0003c00000 */
.L_x_1277:
[----:B------:R-:W-:Y:S05]  /*11bb0*/  BSYNC B6 ;  /* 0x0000000000067941 */ /* 0x000fea0003800000 */
.L_x_1276:
[----:B------:R-:W2:Y:S01]  /*11bc0*/  S2R R2, SR_TID.X ;  /* 0x0000000000027919 */ /* 0x000ea20000002100 */
[----:B0-----:R-:W0:Y:S01]  /*11bd0*/  LDC R7, c[0x0][0x448] ;  /* 0x00011200ff077b82 */ /* 0x001e220000000800 */
[----:B------:R-:W-:Y:S01]  /*11be0*/  USHF.R.S32.HI UR4, URZ, 0x1f, UR36 ;  /* 0x0000001f3f047899 */ /* 0x000fe20008011424 */
[----:B------:R-:W-:Y:S01]  /*11bf0*/  ULDC.64 UR8, c[0x0][0x2d8] ;  /* 0x0000b60000087ab9 */ /* 0x000fe20000000a00 */
[----:B------:R-:W3:Y:S02]  /*11c00*/  S2R R10, SR_TID.X ;  /* 0x00000000000a7919 */ /* 0x000ee40000002100 */
[----:B------:R-:W-:Y:S02]  /*11c10*/  UIMAD UR6, UR4, UR8, URZ ;  /* 0x00000008040672a4 */ /* 0x000fe4000f8e023f */
[----:B------:R-:W-:Y:S01]  /*11c20*/  UIMAD.WIDE.U32 UR4, UR36, UR8, URZ ;  /* 0x00000008240472a5 */ /* 0x000fe2000f8e003f */
[----:B------:R-:W4:Y:S01]  /*11c30*/  S2R R8, SR_TID.X ;  /* 0x0000000000087919 */ /* 0x000f220000002100 */
[----:B------:R-:W-:-:S02]  /*11c40*/  UIMAD UR6, UR36, UR9, UR6 ;  /* 0x00000009240672a4 */ /* 0x000fc4000f8e0206 */
[----:B------:R-:W-:Y:S02]  /*11c50*/  USHF.R.S32.HI UR7, URZ, 0x1f, UR42 ;  /* 0x0000001f3f077899 */ /* 0x000fe4000801142a */
[----:B------:R-:W-:Y:S01]  /*11c60*/  UIADD3 UR5, UR5, UR6, URZ ;  /* 0x0000000605057290 */ /* 0x000fe2000fffe03f */
[----:B------:R-:W-:-:S03]  /*11c70*/  ULDC.64 UR8, c[0x0][0x2e0] ;  /* 0x0000b80000087ab9 */ /* 0x000fc60000000a00 */
[----:B------:R-:W-:Y:S02]  /*11c80*/  UIMAD.WIDE.U32 UR4, UR42, UR8, UR4 ;  /* 0x000000082a0472a5 */ /* 0x000fe4000f8e0004 */
[----:B------:R-:W-:-:S04]  /*11c90*/  UIMAD UR6, UR7, UR8, URZ ;  /* 0x00000008070672a4 */ /* 0x000fc8000f8e023f */
[----:B------:R-:W-:Y:S01]  /*11ca0*/  UIMAD UR6, UR42, UR9, UR6 ;  /* 0x000000092a0672a4 */ /* 0x000fe2000f8e0206 */
[----:B0-----:R-:W-:Y:S01]  /*11cb0*/  ISETP.NE.AND P0, PT, R7, 0x1, PT ;  /* 0x000000010700780c */ /* 0x001fe20003f05270 */
[----:B-1----:R-:W-:Y:S02]  /*11cc0*/  IMAD.U32 R4, RZ, RZ, UR4 ;  /* 0x00000004ff047e24 */ /* 0x002fe4000f8e00ff */
[----:B------:R-:W-:Y:S02]  /*11cd0*/  UIADD3 UR6, UR5, UR6, URZ ;  /* 0x0000000605067290 */ /* 0x000fe4000fffe03f */
[----:B------:R-:W-:Y:S01]  /*11ce0*/  IMAD.U32 R5, RZ, RZ, UR5 ;  /* 0x00000005ff057e24 */ /* 0x000fe2000f8e00ff */
[----:B------:R-:W-:Y:S01]  /*11cf0*/  ULDC.64 UR4, c[0x0][0x2d0] ;  /* 0x0000b40000047ab9 */ /* 0x000fe20000000a00 */
[C---:B--2---:R-:W-:Y:S01]  /*11d00*/  LOP3.LUT R0, R2.reuse, 0x7f, RZ, 0xc0, !PT ;  /* 0x0000007f02007812 */ /* 0x044fe200078ec0ff */
[----:B------:R-:W-:-:S03]  /*11d10*/  IMAD.SHL.U32 R2, R2, 0x10, RZ ;  /* 0x0000001002027824 */ /* 0x000fc600078e00ff */
[----:B------:R-:W-:Y:S01]  /*11d20*/  SHF.R.U32.HI R0, RZ, 0x3, R0 ;  /* 0x00000003ff007819 */ /* 0x000fe20000011600 */
[----:B---3--:R-:W-:Y:S01]  /*11d30*/  IMAD.SHL.U32 R10, R10, 0x8, RZ ;  /* 0x000000080a0a7824 */ /* 0x008fe200078e00ff */
[----:B------:R-:W0:Y:S02]  /*11d40*/  @P0 LDC R3, c[0x0][0x44c] ;  /* 0x00011300ff030b82 */ /* 0x000e240000000800 */
[----:B------:R-:W-:Y:S01]  /*11d50*/  LOP3.LUT R2, R0, 0x70, R2, 0xf8, !PT ;  /* 0x0000007000027812 */ /* 0x000fe200078ef802 */
[----:B----4-:R-:W-:Y:S01]  /*11d60*/  IMAD.SHL.U32 R9, R8, 0x8, RZ ;  /* 0x0000000808097824 */ /* 0x010fe200078e00ff */
[----:B------:R-:W-:-:S03]  /*11d70*/  LOP3.LUT R10, R10, 0x38, RZ, 0xc0, !PT ;  /* 0x000000380a0a7812 */ /* 0x000fc600078ec0ff */
[----:B------:R-:W-:Y:S01]  /*11d80*/  VIADD R2, R2, UR43 ;  /* 0x0000002b02027c36 */ /* 0x000fe20008000000 */
[----:B------:R-:W1:Y:S01]  /*11d90*/  @P0 LDC R0, c[0x0][0x450] ;  /* 0x00011400ff000b82 */ /* 0x000e620000000800 */
[C---:B------:R-:W-:Y:S02]  /*11da0*/  LOP3.LUT R12, R10.reuse, 0x40, RZ, 0xfc, !PT ;  /* 0x000000400a0c7812 */ /* 0x040fe400078efcff */
[----:B------:R-:W-:Y:S01]  /*11db0*/  IMAD.MOV.U32 R6, RZ, RZ, R2 ;  /* 0x000000ffff067224 */ /* 0x000fe200078e0002 */
[C---:B------:R-:W-:Y:S02]  /*11dc0*/  LOP3.LUT R11, R10.reuse, 0x80, RZ, 0xfc, !PT ;  /* 0x000000800a0b7812 */ /* 0x040fe400078efcff */
[----:B------:R-:W-:Y:S02]  /*11dd0*/  LOP3.LUT R10, R10, 0xc0, RZ, 0xfc, !PT ;  /* 0x000000c00a0a7812 */ /* 0x000fe400078efcff */
[----:B------:R-:W-:Y:S01]  /*11de0*/  LOP3.LUT R9, R9, 0x38, RZ, 0xc0, !PT ;  /* 0x0000003809097812 */ /* 0x000fe200078ec0ff */
[----:B0-----:R-:W-:-:S05]  /*11df0*/  @P0 IMAD.HI.U32 R3, R2, R3, RZ ;  /* 0x0000000302030227 */ /* 0x001fca00078e00ff */
[----:B-1----:R-:W-:Y:S01]  /*11e00*/  @P0 SHF.R.U32.HI R6, RZ, R0, R3 ;  /* 0x00000000ff060219 */ /* 0x002fe20000011603 */
[----:B------:R-:W-:-:S04]  /*11e10*/  IMAD.U32 R3, RZ, RZ, UR6 ;  /* 0x00000006ff037e24 */ /* 0x000fc8000f8e00ff */
[----:B------:R-:W-:-:S04]  /*11e20*/  IMAD.MOV R0, RZ, RZ, -R6 ;  /* 0x000000ffff007224 */ /* 0x000fc800078e0a06 */
[----:B------:R-:W-:Y:S02]  /*11e30*/  IMAD R0, R7, R0, R2 ;  /* 0x0000000007007224 */ /* 0x000fe400078e0202 */
[----:B------:R-:W-:Y:S01]  /*11e40*/  IMAD.MOV.U32 R2, RZ, RZ, R4 ;  /* 0x000000ffff027224 */ /* 0x000fe200078e0004 */
[----:B------:R-:W-:-:S03]  /*11e50*/  SHF.R.S32.HI R4, RZ, 0x1f, R6 ;  /* 0x0000001fff047819 */ /* 0x000fc60000011406 */
[----:B------:R-:W-:-:S04]  /*11e60*/  IMAD.WIDE.U32 R2, R6, UR4, R2 ;  /* 0x0000000406027c25 */ /* 0x000fc8000f8e0002 */
[----:B------:R-:W-:-:S04]  /*11e70*/  IMAD R4, R4, UR4, RZ ;  /* 0x0000000404047c24 */ /* 0x000fc8000f8e02ff */
[----:B------:R-:W-:Y:S01]  /*11e80*/  IMAD R4, R6, UR5, R4 ;  /* 0x0000000506047c24 */ /* 0x000fe2000f8e0204 */
[----:B------:R-:W-:-:S03]  /*11e90*/  ULDC.64 UR4, c[0x0][0x2c8] ;  /* 0x0000b20000047ab9 */ /* 0x000fc60000000a00 */
[----:B------:R-:W-:Y:S01]  /*11ea0*/  IMAD.IADD R3, R3, 0x1, R4 ;  /* 0x0000000103037824 */ /* 0x000fe200078e0204 */
[----:B------:R-:W-:Y:S01]  /*11eb0*/  SHF.R.S32.HI R4, RZ, 0x1f, R0 ;  /* 0x0000001fff047819 */ /* 0x000fe20000011400 */
[----:B------:R-:W-:-:S04]  /*11ec0*/  IMAD.WIDE.U32 R2, R0, UR4, R2 ;  /* 0x0000000400027c25 */ /* 0x000fc8000f8e0002 */
[----:B------:R-:W-:-:S04]  /*11ed0*/  IMAD R4, R4, UR4, RZ ;  /* 0x0000000404047c24 */ /* 0x000fc8000f8e02ff */
[----:B------:R-:W-:Y:S01]  /*11ee0*/  IMAD R4, R0, UR5, R4 ;  /* 0x0000000500047c24 */ /* 0x000fe2000f8e0204 */
[----:B------:R-:W-:Y:S02]  /*11ef0*/  ULDC.64 UR4, c[0x0][0x280] ;  /* 0x0000a00000047ab9 */ /* 0x000fe40000000a00 */
[----:B------:R-:W-:Y:S01]  /*11f00*/  LEA R6, P0, R2, UR4, 0x1 ;  /* 0x0000000402067c11 */ /* 0x000fe2000f8008ff */
[----:B------:R-:W-:Y:S01]  /*11f10*/  ULDC UR4, c[0x0][0x2b8] ;  /* 0x0000ae0000047ab9 */ /* 0x000fe20000000800 */
[----:B------:R-:W-:Y:S01]  /*11f20*/  IMAD.IADD R5, R3, 0x1, R4 ;  /* 0x0000000103057824 */ /* 0x000fe200078e0204 */
[----:B------:R-:W-:Y:S02]  /*11f30*/  ISETP.GE.AND P3, PT, R10, UR4, PT ;  /* 0x000000040a007c0c */ /* 0x000fe4000bf66270 */
[----:B------:R-:W-:Y:S02]  /*11f40*/  LOP3.LUT R10, R8, 0x7f, RZ, 0xc0, !PT ;  /* 0x0000007f080a7812 */ /* 0x000fe400078ec0ff */
[----:B------:R0:W5:Y:S01]  /*11f50*/  LDL R8, [R1+0x10] ;  /* 0x0000100001087983 */ /* 0x0001620000100800 */
[----:B------:R-:W-:-:S02]  /*11f60*/  LEA.HI.X R5, R2, UR5, R5, 0x1, P0 ;  /* 0x0000000502057c11 */ /* 0x000fc400080f0c05 */
[----:B------:R-:W-:Y:S02]  /*11f70*/  ISETP.GE.AND P0, PT, R9, UR4, PT ;  /* 0x0000000409007c0c */ /* 0x000fe4000bf06270 */
[----:B------:R-:W-:Y:S02]  /*11f80*/  ISETP.GE.AND P1, PT, R12, UR4, PT ;  /* 0x000000040c007c0c */ /* 0x000fe4000bf26270 */
[----:B------:R-:W-:Y:S01]  /*11f90*/  ISETP.GE.AND P2, PT, R11, UR4, PT ;  /* 0x000000040b007c0c */ /* 0x000fe2000bf46270 */
[----:B------:R-:W-:Y:S01]  /*11fa0*/  UMOV UR4, 0xffffffff ;  /* 0xffffffff00047882 */ /* 0x000fe20000000000 */
[----:B------:R-:W-:Y:S02]  /*11fb0*/  SHF.R.U32.HI R10, RZ, 0x3, R10 ;  /* 0x00000003ff0a7819 */ /* 0x000fe4000001160a */
[----:B0-----:R-:W-:Y:S09]  /*11fc0*/  BRA.DIV UR4, `(.L_x_1278) ;  /* 0x0000004204b87947 */ /* 0x001ff2000b800000 */
[----:B------:R-:W0:Y:S01]  /*11fd0*/  SHFL.IDX PT, R3, R6, RZ, 0x181f ;  /* 0x00181fff06037589 */ /* 0x000e2200000e0000 */
[----:B------:R-:W-:Y:S01]  /*11fe0*/  ULDC UR4, c[0x0][0x288] ;  /* 0x0000a20000047ab9 */ /* 0x000fe20000000800 */
[----:B------:R-:W-:Y:S01]  /*11ff0*/  VIADD R0, R10, UR43 ;  /* 0x0000002b0a007c36 */ /* 0x000fe20008000000 */
[----:B------:R-:W-:Y:S01]  /*12000*/  ULDC.64 UR6, c[0x0][0x208] ;  /* 0x0000820000067ab9 */ /* 0x000fe20000000a00 */
[----:B------:R-:W1:Y:S01]  /*12010*/  SHFL.IDX PT, R2, R5, RZ, 0x181f ;  /* 0x00181fff05027589 */ /* 0x000e6200000e0000 */
[----:B------:R-:W-:-:S03]  /*12020*/  IMAD R4, R7, UR4, RZ ;  /* 0x0000000407047c24 */ /* 0x000fc6000f8e02ff */
[----:B------:R-:W-:Y:S02]  /*12030*/  SHFL.IDX PT, R7, R5, 0x7, 0x181f ;  /* 0x00f81f0005077f89 */ /* 0x000fe400000e0000 */
[----:B------:R-:W-:-:S13]  /*12040*/  ISETP.GE.AND P4, PT, R0, R4, PT ;  /* 0x000000040000720c */ /* 0x000fda0003f86270 */
        /* <DEDUP_REMOVED lines=8> */
[----:B------:R0:W-:Y:S02]  /*120d0*/  @!P4 LDGSTS.E.BYPASS.LTC128B.128 [R8+0x1c400], desc[UR6][R2.64+0x180], !P3 ;  /* 0x1c4001800208cfae */ /* 0x0001e4000d901d46 */
[----:B0-----:R-:W-:-:S02]  /*120e0*/  VIADD R2, R0, 0x10 ;  /* 0x0000001000027836 */ /* 0x001fc40000000000 */
[----:B------:R-:W0:Y:S03]  /*120f0*/  SHFL.IDX PT, R3, R6, 0x1, 0x181f ;  /* 0x00381f0006037f89 */ /* 0x000e2600000e0000 */
[----:B------:R-:W-:Y:S02]  /*12100*/  ISETP.GE.AND P4, PT, R2, R4, PT ;  /* 0x000000040200720c */ /* 0x000fe40003f86270 */
[----:B------:R-:W1:Y:S11]  /*12110*/  SHFL.IDX PT, R2, R5, 0x1, 0x181f ;  /* 0x00381f0005027f89 */ /* 0x000e7600000e0000 */
        /* <DEDUP_REMOVED lines=73> */
[----:B------:R0:W-:Y:S04]  /*125b0*/  @!P4 LDGSTS.E.BYPASS.LTC128B.128 [R8+0x1f400], desc[UR6][R2.64+0x180], !P3 ;  /* 0x1f4001800208cfae */ /* 0x0001e8000d901d46 */
[----:B0-----:R0:W1:Y:S02]  /*125c0*/  SHFL.IDX PT, R2, R6, 0x7, 0x181f ;  /* 0x00f81f0006027f89 */ /* 0x00106400000e0000 */
.L_x_1396:
[----:B------:R-:W-:Y:S01]  /*125d0*/  VIADD R0, R0, 0x70 ;  /* 0x0000007000007836 */ /* 0x000fe20000000000 */
[----:B------:R-:W-:Y:S04]  /*125e0*/  BSSY B0, `(.L_x_1279) ;  /* 0x000000d000007945 */ /* 0x000fe80003800000 */
[----:B------:R-:W-:-:S13]  /*125f0*/  ISETP.GE.AND P4, PT, R0, R4, PT ;  /* 0x000000040000720c */ /* 0x000fda0003f86270 */
[----:B------:R-:W-:Y:S05]  /*12600*/  @P4 BRA `(.L_x_1280) ;  /* 0x0000000000284947 */ /* 0x000fea0003800000 */
[----:B-1----:R-:W-:Y:S01]  /*12610*/  LEA R2, P4, R9, R2, 0x1 ;  /* 0x0000000209027211 */ /* 0x002fe200078808ff */
[----:B------:R-:W-:-:S04]  /*12620*/  ULDC.64 UR4, c[0x0][0x208] ;  /* 0x0000820000047ab9 */ /* 0x000fc80000000a00 */
[----:B------:R-:W-:-:S05]  /*12630*/  IMAD.X R3, RZ, RZ, R7, P4 ;  /* 0x000000ffff037224 */ /* 0x000fca00020e0607 */
[----:B------:R-:W-:Y:S01]  /*12640*/  @!PT LDS RZ, [RZ] ;  /* 0x00000000fffff984 */ /* 0x000fe20000000800 */
[----:B------:R-:W-:Y:S01]  /*12650*/  @!PT LDS RZ, [RZ] ;  /* 0x00000000fffff984 */ /* 0x000fe20000000800 */
[----:B------:R-:W-:Y:S01]  /*12660*/  @!PT LDS RZ, [RZ] ;  /* 0x00000000fffff984 */ /* 0x000fe20000000800 */
[----:B------:R2:W-:Y:S04]  /*12670*/  LDGSTS.E.BYPASS.LTC128B.128 [R8+0x13c00], desc[UR4][R2.64], !P0 ;  /* 0x13c0000002087fae */ /* 0x0005e8000c101d44 */
[----:B------:R2:W-:Y:S04]  /*12680*/  LDGSTS.E.BYPASS.LTC128B.128 [R8+0x17c00], desc[UR4][R2.64+0x80], !P1 ;  /* 0x17c0008002087fae */ /* 0x0005e8000c901d44 */
[----:B------:R2:W-:Y:S04]  /*12690*/  LDGSTS.E.BYPASS.LTC128B.128 [R8+0x1bc00], desc[UR4][R2.64+0x100], !P2 ;  /* 0x1bc0010002087fae */ /* 0x0005e8000d101d44 */
[----:B------:R2:W-:Y:S02]  /*126a0*/  LDGSTS.E.BYPASS.LTC128B.128 [R8+0x1fc00], desc[UR4][R2.64+0x180], !P3 ;  /* 0x1fc0018002087fae */ /* 0x0005e4000d901d44 */
.L_x_1280:
[----:B------:R-:W-:Y:S05]  /*126b0*/  BSYNC B0 ;  /* 0x0000000000007941 */ /* 0x000fea0003800000 */
.L_x_1279:
[----:B------:R-:W-:Y:S01]  /*126c0*/  NOP ;  /* 0x0000000000007918 */ /* 0x000fe20000000000 */
[----:B------:R-:W-:Y:S01]  /*126d0*/  PLOP3.LUT P0, PT, PT, PT, PT, 0x80, 0x0 ;  /* 0x000000000000781c */ /* 0x000fe20003f0f070 */
[----:B0-----:R-:W-:-:S12]  /*126e0*/  VIADD R6, R17, 0x30800 ;  /* 0x0003080011067836 */ /* 0x001fd80000000000 */
.L_x_1281:
[----:B------:R-:W-:Y:S02]  /*126f0*/  PLOP3.LUT P1, PT, P1, P0, PT, 0xa2, 0x0 ;  /* 0x000000000000781c */ /* 0x000fe40000f21472 */
[----:B------:R-:W-:-:S08]  /*12700*/  @P0 R2UR P1, UR4, R17 ;  /* 0x00000000110402ca */ /* 0x000fd00000020000 */
[----:B------:R-:W-:-:S05]  /*12710*/  @P0 PLOP3.LUT P0, PT, P1, PT, PT, 0x80, 0x0 ;  /* 0x000000000000081c */ /* 0x000fca0000f0f070 */
[----:B------:R-:W-:Y:S01]  /*12720*/  @!P1 SYNCS.ARRIVE.TRANS64.RED.A0T1 RZ, [UR4+0x30800], RZ ;  /* 0x030800ffffff99a7 */ /* 0x000fe20008200404 */
[----:B------:R-:W-:Y:S07]  /*12730*/  @!P1 ARRIVES.LDGSTSBAR.64.TRANSCNT [UR4+0x30800] ;  /* 0x03080000ff0099b0 */ /* 0x000fee0008000a84 */
[----:B------:R-:W-:Y:S05]  /*12740*/  @P0 BRA.U.ANY `(.L_x_1281) ;  /* 0xfffffffd00e80947 */ /* 0x000fea000393ffff */
[----:B-12---:R-:W2:Y:S02]  /*12750*/  LDL.LU R2, [R1+0x18] ;  /* 0x0000180001027983 */ /* 0x006ea40000300800 */
        /* <DEDUP_REMOVED lines=9> */
[----:B------:R-:W1:Y:S03]  /*127f0*/  SYNCS.PHASECHK.TRANS64.TRYWAIT P0, [R17+URZ+0x30820], R0 ;  /* 0x03082000110075a7 */ /* 0x000e66000800017f */
[----:B01----:R-:W-:Y:S05]  /*12800*/  @!P0 BRA `(.L_x_1283) ;  /* 0x0000004400c08947 */ /* 0x003fea0003800000 */
.L_x_1397:
[----:B------:R-:W-:Y:S05]  /*12810*/  BSYNC B0 ;  /* 0x0000000000007941 */ /* 0x000fea0003800000 */
.L_x_1282:
[----:B------:R-:W-:-:S04]  /*12820*/  UIADD3 UR4, UR41, -0x2, URZ ;  /* 0xfffffffe29047890 */ /* 0x000fc8000fffe03f */
[----:B------:R-:W-:-:S06]  /*12830*/  UISETP.GE.AND UP0, UPT, UR4, UR40, UPT ;  /* 0x000000280400728c */ /* 0x000fcc000bf06270 */
[----:B------:R-:W-:-:S13]  /*12840*/  PLOP3.LUT P0, PT, PT, PT, UP0, 0x80, 0x0 ;  /* 0x000000000000781c */ /* 0x000fda0003f0f008 */
[----:B------:R-:W-:Y:S05]  /*12850*/  @!P0 BRA `(.L_x_1284) ;  /* 0x0000002800388947 */ /* 0x000fea0003800000 */
[----:B0-----:R-:W-:Y:S01]  /*12860*/  IMAD R0, RZ, RZ, -UR41 ;  /* 0x80000029ff007e24 */ /* 0x001fe2000f8e02ff */
[----:B------:R-:W-:Y:S01]  /*12870*/  LOP3.LUT R5, RZ, UR40, RZ, 0x33, !PT ;  /* 0x00000028ff057c12 */ /* 0x000fe2000f8e33ff */
[----:B------:R-:W-:-:S03]  /*12880*/  IMAD.U32 R4, RZ, RZ, UR4 ;  /* 0x00000004ff047e24 */ /* 0x000fc6000f8e00ff */
[----:B------:R-:W-:-:S05]  /*12890*/  VIADDMNMX R5, R0, 0x1, R5, !PT ;  /* 0x0000000100057846 */ /* 0x000fca0007800105 */
[----:B------:R-:W-:-:S05]  /*128a0*/  VIADD R0, R5, UR41 ;  /* 0x0000002905007c36 */ /* 0x000fca0008000000 */
[----:B------:R-:W-:-:S04]  /*128b0*/  LOP3.LUT R0, R0, 0x1, RZ, 0xc0, !PT ;  /* 0x0000000100007812 */ /* 0x000fc800078ec0ff */
[----:B------:R-:W-:-:S13]  /*128c0*/  ISETP.NE.U32.AND P0, PT, R0, 0x1, PT ;  /* 0x000000010000780c */ /* 0x000fda0003f05070 */
[----:B------:R-:W-:Y:S05]  /*128d0*/  @P0 BRA `(.L_x_1285) ;  /* 0x0000000c00600947 */ /* 0x000fea0003800000 */
[----:B------:R-:W2:Y:S01]  /*128e0*/  LDL R2, [R1+0x8] ;  /* 0x0000080001027983 */ /* 0x000ea20000100800 */
[----:B------:R-:W-:Y:S01]  /*128f0*/  LOP3.LUT P1, RZ, R19, 0x2, RZ, 0xc0, !PT ;  /* 0x0000000213ff7812 */ /* 0x000fe2000782c0ff */
[----:B------:R-:W-:Y:S01]  /*12900*/  VIADD R0, R18, 0x1 ;  /* 0x0000000112007836 */ /* 0x000fe20000000000 */
[----:B------:R-:W-:Y:S04]  /*12910*/  BSSY B0, `(.L_x_1286) ;  /* 0x00000d0000007945 */ /* 0x000fe80003800000 */
[----:B------:R-:W-:-:S04]  /*12920*/  ISETP.NE.AND P0, PT, R0, 0x2, PT ;  /* 0x000000020000780c */ /* 0x000fc80003f05270 */
[----:B------:R-:W-:Y:S02]  /*12930*/  SEL R10, RZ, 0x1, P0 ;  /* 0x00000001ff0a7807 */ /* 0x000fe40000000000 */
[----:B------:R-:W-:Y:S02]  /*12940*/  SEL R0, R0, RZ, P0 ;  /* 0x000000ff00007207 */ /* 0x000fe40000000000 */
[----:B--2---:R-:W-:Y:S01]  /*12950*/  LOP3.LUT R10, R2, R10, RZ, 0x3c, !PT ;  /* 0x0000000a020a7212 */ /* 0x004fe200078e3cff */
[----:B------:R-:W-:Y:S06]  /*12960*/  @!P1 BRA `(.L_x_1287) ;  /* 0x0000000c00289947 */ /* 0x000fec0003800000 */
[----:B------:R-:W-:Y:S01]  /*12970*/  LOP3.LUT P1, RZ, R19, 0x1, RZ, 0xc0, !PT ;  /* 0x0000000113ff7812 */ /* 0x000fe2000782c0ff */
[----:B------:R-:W-:-:S12]  /*12980*/  IMAD.MOV.U32 R8, RZ, RZ, R16 ;  /* 0x000000ffff087224 */ /* 0x000fd800078e0010 */
[----:B------:R-:W-:Y:S05]  /*12990*/  @!P1 BRA `(.L_x_1288) ;  /* 0x0000000000589947 */ /* 0x000fea0003800000 */
[----:B------:R-:W2:Y:S01]  /*129a0*/  LDL R9, [R1+0xc] ;  /* 0x00000c0001097983 */ /* 0x000ea20000100800 */
[----:B------:R-:W0:Y:S03]  /*129b0*/  LDC R8, c[0x0][0x43c] ;  /* 0x00010f00ff087b82 */ /* 0x000e260000000800 */
[----:B------:R-:W3:Y:S01]  /*129c0*/  LDL R12, [R1+0x4] ;  /* 0x00000400010c7983 */ /* 0x000ee20000100800 */
[----:B------:R-:W-:Y:S01]  /*129d0*/  IMAD.MOV.U32 R7, RZ, RZ, R4 ;  /* 0x000000ffff077224 */ /* 0x000fe200078e0004 */
[----:B------:R-:W-:Y:S01]  /*129e0*/  ULDC.64 UR4, c[0x0][0x428] ;  /* 0x00010a0000047ab9 */ /* 0x000fe20000000a00 */
[----:B------:R-:W-:Y:S01]  /*129f0*/  ULDC.64 UR6, c[0x0][0x208] ;  /* 0x0000820000067ab9 */ /* 0x000fe20000000a00 */
[----:B0-----:R-:W-:-:S13]  /*12a00*/  ISETP.NE.AND P0, PT, R8, 0x1, PT ;  /* 0x000000010800780c */ /* 0x001fda0003f05270 */
[----:B------:R-:W0:Y:S02]  /*12a10*/  @P0 LDC.64 R2, c[0x0][0x440] ;  /* 0x00011000ff020b82 */ /* 0x000e240000000a00 */
[----:B0-----:R-:W-:-:S05]  /*12a20*/  @P0 IMAD.HI.U32 R2, R4, R2, RZ ;  /* 0x0000000204020227 */ /* 0x001fca00078e00ff */
[----:B------:R-:W-:-:S05]  /*12a30*/  @P0 SHF.R.U32.HI R7, RZ, R3, R2 ;  /* 0x00000003ff070219 */ /* 0x000fca0000011602 */
[----:B------:R-:W-:-:S04]  /*12a40*/  IMAD.MOV R2, RZ, RZ, -R7 ;  /* 0x000000ffff027224 */ /* 0x000fc800078e0a07 */
[----:B------:R-:W-:Y:S02]  /*12a50*/  IMAD R4, R8, R2, R4 ;  /* 0x0000000208047224 */ /* 0x000fe400078e0204 */
[----:B------:R-:W0:Y:S01]  /*12a60*/  LDC.64 R2, c[0x0][0x418] ;  /* 0x00010600ff027b82 */ /* 0x000e220000000a00 */
[----:B--2---:R-:W-:Y:S01]  /*12a70*/  IMAD R8, R9, UR4, RZ ;  /* 0x0000000409087c24 */ /* 0x004fe2000f8e02ff */
[----:B------:R-:W-:-:S03]  /*12a80*/  SHF.R.S32.HI R9, RZ, 0x1f, R7 ;  /* 0x0000001fff097819 */ /* 0x000fc60000011407 */
[----:B---3--:R-:W-:Y:S02]  /*12a90*/  IMAD R11, R12, UR5, R8 ;  /* 0x000000050c0b7c24 */ /* 0x008fe4000f8e0208 */
[----:B------:R-:W-:-:S04]  /*12aa0*/  IMAD.MOV.U32 R8, RZ, RZ, R7 ;  /* 0x000000ffff087224 */ /* 0x000fc800078e0007 */
[----:B------:R-:W-:-:S04]  /*12ab0*/  IMAD.WIDE.U32 R8, R12, UR4, R8 ;  /* 0x000000040c087c25 */ /* 0x000fc8000f8e0008 */
[----:B------:R-:W-:Y:S01]  /*12ac0*/  IMAD.IADD R7, R11, 0x1, R9 ;  /* 0x000000010b077824 */ /* 0x000fe200078e0209 */
[----:B0-----:R-:W-:-:S04]  /*12ad0*/  LEA R2, P0, R8, R2, 0x2 ;  /* 0x0000000208027211 */ /* 0x001fc800078010ff */
[----:B------:R-:W-:-:S05]  /*12ae0*/  LEA.HI.X R3, R8, R3, R7, 0x2, P0 ;  /* 0x0000000308037211 */ /* 0x000fca00000f1407 */
[----:B------:R0:W5:Y:S04]  /*12af0*/  LDG.E R8, desc[UR6][R2.64] ;  /* 0x0000000602087981 */ /* 0x000168000c1e1900 */
.L_x_1288:
[----:B0-----:R-:W-:Y:S01]  /*12b00*/  IMAD R3, R0, 0x8, R17 ;  /* 0x0000000800037824 */ /* 0x001fe200078e0211 */
[----:B------:R-:W-:Y:S01]  /*12b10*/  SHF.L.U32 R2, R10, 0x1f, RZ ;  /* 0x0000001f0a027819 */ /* 0x000fe200000006ff */
[----:B------:R-:W-:Y:S03]  /*12b20*/  BSSY B1, `(.L_x_1289) ;  /* 0x0000003000017945 */ /* 0x000fe60003800000 */
[----:B------:R-:W0:Y:S02]  /*12b30*/  SYNCS.PHASECHK.TRANS64.TRYWAIT P0, [R3+URZ+0x30840], R2 ;  /* 0x03084002030075a7 */ /* 0x000e24000800017f */
[----:B0-----:R-:W-:Y:S05]  /*12b40*/  @!P0 BRA `(.L_x_1290) ;  /* 0x0000004400048947 */ /* 0x001fea0003800000 */
.L_x_1398:
[----:B------:R-:W-:Y:S05]  /*12b50*/  BSYNC B1 ;  /* 0x0000000000017941 */ /* 0x000fea0003800000 */
.L_x_1289:
[----:B------:R-:W1:Y:S01]  /*12b60*/  S2R R7, SR_TID.X ;  /* 0x0000000000077919 */ /* 0x000e620000002100 */
[----:B------:R-:W-:Y:S01]  /*12b70*/  BSSY B1, `(.L_x_1291) ;  /* 0x000000b000017945 */ /* 0x000fe20003800000 */
[----:B-1----:R-:W-:-:S04]  /*12b80*/  LOP3.LUT R7, R7, 0x7f, RZ, 0xc0, !PT ;  /* 0x0000007f07077812 */ /* 0x002fc800078ec0ff */
[----:B------:R-:W-:-:S13]  /*12b90*/  ISETP.NE.AND P1, PT, R7, RZ, PT ;  /* 0x000000ff0700720c */ /* 0x000fda0003f25270 */
[----:B------:R-:W-:Y:S05]  /*12ba0*/  @P1 BRA `(.L_x_1292) ;  /* 0x00000000001c1947 */ /* 0x000fea0003800000 */
[----:B------:R-:W1:Y:S01]  /*12bb0*/  S2R R7, SR_TID.X ;  /* 0x0000000000077919 */ /* 0x000e620000002100 */
[----:B0-----:R-:W-:-:S04]  /*12bc0*/  IMAD.MOV.U32 R2, RZ, RZ, 0x8000 ;  /* 0x00008000ff027424 */ /* 0x001fc800078e00ff */
[----:B------:R2:W-:Y:S01]  /*12bd0*/  SYNCS.ARRIVE.TRANS64 RZ, [R3+URZ+0x30830], R2 ;  /* 0x0308300203ff79a7 */ /* 0x0005e2000800003f */
[----:B-1----:R-:W-:-:S04]  /*12be0*/  LOP3.LUT R7, R7, 0x1f, RZ, 0xc0, !PT ;  /* 0x0000001f07077812 */ /* 0x002fc800078ec0ff */
[----:B------:R-:W-:-:S13]  /*12bf0*/  ISETP.NE.AND P0, PT, R7, RZ, PT ;  /* 0x000000ff0700720c */ /* 0x000fda0003f05270 */
[----:B--2---:R-:W-:Y:S05]  /*12c00*/  @!P0 BRA `(.L_x_1292) ;  /* 0x0000000000048947 */ /* 0x004fea0003800000 */
[----:B------:R-:W-:Y:S01]  /*12c10*/  BPT.TRAP 0x1 ;  /* 0x000000040000795c */ /* 0x000fe20000300000 */
.L_x_1292:
[----:B------:R-:W-:Y:S05]  /*12c20*/  BSYNC B1 ;  /* 0x0000000000017941 */ /* 0x000fea0003800000 */
.L_x_1291:
[----:B------:R-:W-:Y:S01]  /*12c30*/  IMAD.MOV.U32 R11, RZ, RZ, RZ ;  /* 0x000000ffff0b7224 */ /* 0x000fe200078e00ff */
[----:B------:R-:W-:Y:S01]  /*12c40*/  UIADD3 UR4, UP0, UR38, 0x370, URZ ;  /* 0x0000037026047890 */ /* 0x000fe2000ff1e03f */
[----:B------:R-:W-:Y:S01]  /*12c50*/  IMAD R7, R0, 0x8000, R17 ;  /* 0x0000800000077824 */ /* 0x000fe200078e0211 */
[----:B------:R-:W-:Y:S01]  /*12c60*/  PLOP3.LUT P0, PT, PT, PT, PT, 0x80, 0x0 ;  /* 0x000000000000781c */ /* 0x000fe20003f0f070 */
[----:B0-----:R-:W-:Y:S01]  /*12c70*/  VIADD R3, R3, 0x30830 ;  /* 0x0003083003037836 */ /* 0x001fe20000000000 */
[----:B------:R-:W-:Y:S01]  /*12c80*/  R2UR UR10, R11 ;  /* 0x000000000b0a72ca */ /* 0x000fe200000e0000 */
[----:B------:R-:W-:Y:S01]  /*12c90*/  IMAD.SHL.U32 R2, R4, 0x40, RZ ;  /* 0x0000004004027824 */ /* 0x000fe200078e00ff */
[----:B------:R-:W-:Y:S01]  /*12ca0*/  UIADD3.X UR5, URZ, UR39, URZ, UP0, !UPT ;  /* 0x000000273f057290 */ /* 0x000fe200087fe43f */
[----:B------:R-:W-:Y:S01]  /*12cb0*/  VIADD R9, R7, 0x20400 ;  /* 0x0002040007097836 */ /* 0x000fe20000000000 */
[----:B------:R-:W-:Y:S01]  /*12cc0*/  UMOV UR6, 0x0 ;  /* 0x0000000000067882 */ /* 0x000fe20000000000 */
[----:B------:R-:W-:-:S10]  /*12cd0*/  UMOV UR7, 0x14f00000 ;  /* 0x14f0000000077882 */ /* 0x000fd40000000000 */
.L_x_1293:
[----:B------:R-:W-:-:S13]  /*12ce0*/  @P0 ELECT P2, URZ, PT ;  /* 0x00000000003f082f */ /* 0x000fda0003840000 */
[----:B-----5:R-:W-:Y:S01]  /*12cf0*/  @P2 R2UR UR13, R8 ;  /* 0x00000000080d22ca */ /* 0x020fe200000e0000 */
[----:B------:R-:W-:Y:S01]  /*12d00*/  UMOV UR12, UR36 ;  /* 0x00000024000c7c82 */ /* 0x000fe20008000000 */
[----:B------:R-:W-:Y:S02]  /*12d10*/  @P2 R2UR UR11, R2 ;  /* 0x00000000020b22ca */ /* 0x000fe400000e0000 */
[----:B------:R-:W-:Y:S02]  /*12d20*/  @P2 R2UR UR9, R3 ;  /* 0x00000000030922ca */ /* 0x000fe400000e0000 */
[----:B------:R-:W-:Y:S02]  /*12d30*/  @P2 R2UR UR8, R9 ;  /* 0x00000000090822ca */ /* 0x000fe400000e0000 */
[----:B------:R-:W-:Y:S02]  /*12d40*/  @P2 PLOP3.LUT P0, PT, P2, PT, PT, 0x8, 0x0 ;  /* 0x000000000000281c */ /* 0x000fe4000170e170 */
        /* <DEDUP_REMOVED lines=9> */
.L_x_1294:
[----:B------:R-:W-:-:S13]  /*12de0*/  @P0 ELECT P2, URZ, PT ;  /* 0x00000000003f082f */ /* 0x000fda0003840000 */
[----:B------:R-:W-:Y:S01]  /*12df0*/  @P2 R2UR UR13, R8 ;  /* 0x00000000080d22ca */ /* 0x000fe200000e0000 */
        /* <DEDUP_REMOVED lines=14> */
.L_x_1295:
        /* <DEDUP_REMOVED lines=16> */
.L_x_1296:
        /* <DEDUP_REMOVED lines=10> */
[----:B------:R-:W2:Y:S01]  /*13080*/  LDL.LU R9, [R1+0x8] ;  /* 0x0000080001097983 */ /* 0x000ea20000300800 */
[----:B------:R-:W-:Y:S01]  /*13090*/  IMAD R3, R18, 0x8, R6 ;  /* 0x0000000812037824 */ /* 0x000fe200078e0206 */
[----:B------:R-:W-:Y:S01]  /*130a0*/  BSSY B1, `(.L_x_1297) ;  /* 0x0000004000017945 */ /* 0x000fe20003800000 */
[----:B--2---:R-:W-:-:S04]  /*130b0*/  SHF.L.U32 R2, R9, 0x1f, RZ ;  /* 0x0000001f09027819 */ /* 0x004fc800000006ff */
[----:B------:R-:W0:Y:S02]  /*130c0*/  SYNCS.PHASECHK.TRANS64.TRYWAIT P0, [R3+URZ+0x60], R2 ;  /* 0x00006002030075a7 */ /* 0x000e24000800017f */
[----:B0-----:R-:W-:Y:S05]  /*130d0*/  @!P0 BRA `(.L_x_1298) ;  /* 0x0000003c00b48947 */ /* 0x001fea0003800000 */
.L_x_1399:
[----:B------:R-:W-:Y:S05]  /*130e0*/  BSYNC B1 ;  /* 0x0000000000017941 */ /* 0x000fea0003800000 */
.L_x_1297:
[----:B------:R-:W-:Y:S01]  /*130f0*/  BSSY B1, `(.L_x_1299) ;  /* 0x000000c000017945 */ /* 0x000fe20003800000 */
[----:B------:R-:W-:Y:S02]  /*13100*/  IMAD.MOV.U32 R12, RZ, RZ, 0x0 ;  /* 0x00000000ff0c7424 */ /* 0x000fe400078e00ff */
[----:B------:R-:W-:Y:S01]  /*13110*/  IMAD.MOV.U32 R13, RZ, RZ, 0x14f00000 ;  /* 0x14f00000ff0d7424 */ /* 0x000fe200078e00ff */
[----:B------:R-:W-:Y:S06]  /*13120*/  @P1 BRA `(.L_x_1300) ;  /* 0x0000000000201947 */ /* 0x000fec0003800000 */
[----:B------:R-:W1:Y:S01]  /*13130*/  S2R R7, SR_TID.X ;  /* 0x0000000000077919 */ /* 0x000e620000002100 */
[----:B0-----:R-:W-:Y:S02]  /*13140*/  IMAD R2, R18, 0x8, R17 ;  /* 0x0000000812027824 */ /* 0x001fe400078e0211 */
[----:B------:R-:W-:-:S04]  /*13150*/  IMAD.MOV.U32 R3, RZ, RZ, 0x8000 ;  /* 0x00008000ff037424 */ /* 0x000fc800078e00ff */
[----:B------:R2:W-:Y:S01]  /*13160*/  SYNCS.ARRIVE.TRANS64 RZ, [R2+URZ+0x30850], R3 ;  /* 0x0308500302ff79a7 */ /* 0x0005e2000800003f */
[----:B-1----:R-:W-:-:S04]  /*13170*/  LOP3.LUT R7, R7, 0x1f, RZ, 0xc0, !PT ;  /* 0x0000001f07077812 */ /* 0x002fc800078ec0ff */
[----:B------:R-:W-:-:S13]  /*13180*/  ISETP.NE.AND P0, PT, R7, RZ, PT ;  /* 0x000000ff0700720c */ /* 0x000fda0003f05270 */
[----:B--2---:R-:W-:Y:S05]  /*13190*/  @!P0 BRA `(.L_x_1300) ;  /* 0x0000000000048947 */ /* 0x004fea0003800000 */
[----:B------:R-:W-:Y:S01]  /*131a0*/  BPT.TRAP 0x1 ;  /* 0x000000040000795c */ /* 0x000fe20000300000 */
.L_x_1300:
[----:B------:R-:W-:Y:S05]  /*131b0*/  BSYNC B1 ;  /* 0x0000000000017941 */ /* 0x000fea0003800000 */
.L_x_1299:
[----:B------:R-:W2:Y:S01]  /*131c0*/  LDL.LU R7, [R1] ;  /* 0x0000000001077983 */ /* 0x000ea20000300800 */
[----:B------:R-:W-:Y:S01]  /*131d0*/  R2UR UR10, R11 ;  /* 0x000000000b0a72ca */ /* 0x000fe200000e0000 */
[--C-:B0-----:R-:W-:Y:S01]  /*131e0*/  IMAD R2, R18, 0x8, R17.reuse ;  /* 0x0000000812027824 */ /* 0x101fe200078e0211 */
[----:B------:R-:W-:Y:S01]  /*131f0*/  R2UR UR6, R12 ;  /* 0x000000000c0672ca */ /* 0x000fe200000e0000 */
[----:B------:R-:W-:Y:S01]  /*13200*/  IMAD R3, R18, 0x8000, R17 ;  /* 0x0000800012037824 */ /* 0x000fe200078e0211 */
[----:B------:R-:W-:Y:S01]  /*13210*/  R2UR UR7, R13 ;  /* 0x000000000d0772ca */ /* 0x000fe200000e0000 */
[----:B------:R-:W-:Y:S01]  /*13220*/  UIADD3 UR4, UP0, UR38, 0x470, URZ ;  /* 0x0000047026047890 */ /* 0x000fe2000ff1e03f */
[----:B------:R-:W-:Y:S01]  /*13230*/  PLOP3.LUT P0, PT, PT, PT, PT, 0x80, 0x0 ;  /* 0x000000000000781c */ /* 0x000fe20003f0f070 */
[----:B------:R-:W-:Y:S02]  /*13240*/  VIADD R2, R2, 0x30850 ;  /* 0x0003085002027836 */ /* 0x000fe40000000000 */
[----:B------:R-:W-:Y:S01]  /*13250*/  VIADD R9, R3, 0x400 ;  /* 0x0000040003097836 */ /* 0x000fe20000000000 */
[----:B------:R-:W-:Y:S01]  /*13260*/  UIADD3.X UR5, URZ, UR39, URZ, UP0, !UPT ;  /* 0x000000273f057290 */ /* 0x000fe200087fe43f */
[----:B--2---:R-:W-:-:S11]  /*13270*/  IMAD.SHL.U32 R7, R7, 0x40, RZ ;  /* 0x0000004007077824 */ /* 0x004fd600078e00ff */
.L_x_1301:
        /* <DEDUP_REMOVED lines=15> */
.L_x_1302:
        /* <DEDUP_REMOVED lines=15> */
.L_x_1303:
        /* <DEDUP_REMOVED lines=15> */
.L_x_1304:
        /* <DEDUP_REMOVED lines=10> */
[----:B------:R0:W-:Y:S01]  /*135f0*/  STL [R1], R4 ;  /* 0x0000000401007387 */ /* 0x0001e20000100800 */
[----:B------:R-:W-:-:S07]  /*13600*/  IMAD.MOV.U32 R16, RZ, RZ, R8 ;  /* 0x000000ffff107224 */ /* 0x000fce00078e0008 */
.L_x_1287:
[----:B------:R-:W-:Y:S05]  /*13610*/  BSYNC B0 ;  /* 0x0000000000007941 */ /* 0x000fea0003800000 */
.L_x_1286:
[----:B------:R1:W-:Y:S01]  /*13620*/  STL [R1+0x8], R10 ;  /* 0x0000080a01007387 */ /* 0x0003e20000100800 */
[----:B------:R-:W-:Y:S01]  /*13630*/  UIADD3 UR4, UR41, -0x3, URZ ;  /* 0xfffffffd29047890 */ /* 0x000fe2000fffe03f */
[----:B------:R-:W-:-:S05]  /*13640*/  IMAD.MOV.U32 R18, RZ, RZ, R0 ;  /* 0x000000ffff127224 */ /* 0x000fca00078e0000 */
[----:B0-----:R-:W-:-:S07]  /*13650*/  IMAD.U32 R4, RZ, RZ, UR4 ;  /* 0x00000004ff047e24 */ /* 0x001fce000f8e00ff */
.L_x_1285:
[----:B------:R-:W-:Y:S01]  /*13660*/  ULOP3.LUT UR4, URZ, UR41, URZ, 0x33, !UPT ;  /* 0x000000293f047292 */ /* 0x000fe2000f8e333f */
[----:B------:R-:W-:Y:S01]  /*13670*/  VIADD R5, R5, 0xfffffffe ;  /* 0xfffffffe05057836 */ /* 0x000fe20000000000 */
[----:B------:R-:W-:Y:S04]  /*13680*/  BSSY B0, `(.L_x_1284) ;  /* 0x00001ab000007945 */ /* 0x000fe80003800000 */
[----:B------:R-:W-:-:S13]  /*13690*/  ISETP.NE.AND P0, PT, R5, UR4, PT ;  /* 0x0000000405007c0c */ /* 0x000fda000bf05270 */
[----:B------:R-:W-:Y:S05]  /*136a0*/  @!P0 BRA `(.L_x_1305) ;  /* 0x0000001800a08947 */ /* 0x000fea0003800000 */
[----:B------:R-:W-:-:S07]  /*136b0*/  IMAD.MOV.U32 R8, RZ, RZ, R16 ;  /* 0x000000ffff087224 */ /* 0x000fce00078e0010 */
.L_x_1344:
[----:B--2---:R-:W2:Y:S01]  /*136c0*/  LDL R2, [R1+0x8] ;  /* 0x0000080001027983 */ /* 0x004ea20000100800 */
[----:B------:R-:W-:Y:S01]  /*136d0*/  LOP3.LUT P1, RZ, R19, 0x2, RZ, 0xc0, !PT ;  /* 0x0000000213ff7812 */ /* 0x000fe2000782c0ff */
[----:B------:R-:W-:Y:S01]  /*136e0*/  VIADD R0, R18, 0x1 ;  /* 0x0000000112007836 */ /* 0x000fe20000000000 */
[----:B------:R-:W-:Y:S05]  /*136f0*/  YIELD ;  /* 0x0000000000007946 */ /* 0x000fea0003800000 */
[----:B------:R-:W-:Y:S01]  /*13700*/  ISETP.NE.AND P0, PT, R0, 0x2, PT ;  /* 0x000000020000780c */ /* 0x000fe20003f05270 */
[----:B------:R-:W-:Y:S03]  /*13710*/  BSSY B1, `(.L_x_1306) ;  /* 0x00000cc000017945 */ /* 0x000fe60003800000 */
[----:B------:R-:W-:-:S02]  /*13720*/  SEL R5, RZ, 0x1, P0 ;  /* 0x00000001ff057807 */ /* 0x000fc40000000000 */
[----:B------:R-:W-:Y:S02]  /*13730*/  SEL R0, R0, RZ, P0 ;  /* 0x000000ff00007207 */ /* 0x000fe40000000000 */
[----:B--2---:R-:W-:Y:S01]  /*13740*/  LOP3.LUT R5, R2, R5, RZ, 0x3c, !PT ;  /* 0x0000000502057212 */ /* 0x004fe200078e3cff */
[----:B0-----:R-:W-:Y:S06]  /*13750*/  @!P1 BRA `(.L_x_1307) ;  /* 0x0000000c001c9947 */ /* 0x001fec0003800000 */
[----:B------:R-:W-:Y:S01]  /*13760*/  LOP3.LUT P1, RZ, R19, 0x1, RZ, 0xc0, !PT ;  /* 0x0000000113ff7812 */ /* 0x000fe2000782c0ff */
[----:B------:R-:W-:-:S12]  /*13770*/  IMAD.MOV.U32 R7, RZ, RZ, R4 ;  /* 0x000000ffff077224 */ /* 0x000fd800078e0004 */
[----:B------:R-:W-:Y:S05]  /*13780*/  @!P1 BRA `(.L_x_1308) ;  /* 0x0000000000549947 */ /* 0x000fea0003800000 */
[----:B-1----:R-:W2:Y:S01]  /*13790*/  LDL R10, [R1+0xc] ;  /* 0x00000c00010a7983 */ /* 0x002ea20000100800 */
[----:B------:R-:W0:Y:S01]  /*137a0*/  LDC R8, c[0x0][0x43c] ;  /* 0x00010f00ff087b82 */ /* 0x000e220000000800 */
[----:B------:R-:W-:Y:S02]  /*137b0*/  ULDC.64 UR4, c[0x0][0x428] ;  /* 0x00010a0000047ab9 */ /* 0x000fe40000000a00 */
[----:B------:R-:W3:Y:S01]  /*137c0*/  LDL R9, [R1+0x4] ;  /* 0x0000040001097983 */ /* 0x000ee20000100800 */
[----:B------:R-:W-:Y:S01]  /*137d0*/  ULDC.64 UR6, c[0x0][0x208] ;  /* 0x0000820000067ab9 */ /* 0x000fe20000000a00 */
[----:B0-----:R-:W-:-:S13]  /*137e0*/  ISETP.NE.AND P0, PT, R8, 0x1, PT ;  /* 0x000000010800780c */ /* 0x001fda0003f05270 */
[----:B------:R-:W0:Y:S02]  /*137f0*/  @P0 LDC.64 R2, c[0x0][0x440] ;  /* 0x00011000ff020b82 */ /* 0x000e240000000a00 */
[----:B0-----:R-:W-:-:S04]  /*13800*/  @P0 IMAD.HI.U32 R7, R4, R2, RZ ;  /* 0x0000000204070227 */ /* 0x001fc800078e00ff */
[----:B------:R-:W-:Y:S01]  /*13810*/  IMAD.MOV.U32 R2, RZ, RZ, R4 ;  /* 0x000000ffff027224 */ /* 0x000fe200078e0004 */
[----:B------:R-:W-:-:S04]  /*13820*/  @P0 SHF.R.U32.HI R2, RZ, R3, R7 ;  /* 0x00000003ff020219 */ /* 0x000fc80000011607 */
[--C-:B------:R-:W-:Y:S01]  /*13830*/  SHF.R.S32.HI R3, RZ, 0x1f, R2.reuse ;  /* 0x0000001fff037819 */ /* 0x100fe20000011402 */
[----:B------:R-:W-:-:S04]  /*13840*/  IMAD.MOV R7, RZ, RZ, -R2 ;  /* 0x000000ffff077224 */ /* 0x000fc800078e0a02 */
[----:B------:R-:W-:Y:S02]  /*13850*/  IMAD R7, R8, R7, R4 ;  /* 0x0000000708077224 */ /* 0x000fe400078e0204 */
[----:B--2---:R-:W-:-:S04]  /*13860*/  IMAD R8, R10, UR4, RZ ;  /* 0x000000040a087c24 */ /* 0x004fc8000f8e02ff */
[C---:B---3--:R-:W-:Y:S02]  /*13870*/  IMAD R8, R9.reuse, UR5, R8 ;  /* 0x0000000509087c24 */ /* 0x048fe4000f8e0208 */
[----:B------:R-:W-:Y:S01]  /*13880*/  IMAD.WIDE.U32 R2, R9, UR4, R2 ;  /* 0x0000000409027c25 */ /* 0x000fe2000f8e0002 */
[----:B------:R-:W-:-:S03]  /*13890*/  ULDC.64 UR4, c[0x0][0x418] ;  /* 0x0001060000047ab9 */ /* 0x000fc60000000a00 */
[----:B------:R-:W-:Y:S01]  /*138a0*/  IMAD.IADD R3, R8, 0x1, R3 ;  /* 0x0000000108037824 */ /* 0x000fe200078e0203 */
[----:B------:R-:W-:-:S04]  /*138b0*/  LEA R8, P0, R2, UR4, 0x2 ;  /* 0x0000000402087c11 */ /* 0x000fc8000f8010ff */
[----:B------:R-:W-:-:S05]  /*138c0*/  LEA.HI.X R9, R2, UR5, R3, 0x2, P0 ;  /* 0x0000000502097c11 */ /* 0x000fca00080f1403 */
[----:B------:R0:W5:Y:S04]  /*138d0*/  LDG.E R8, desc[UR6][R8.64] ;  /* 0x0000000608087981 */ /* 0x000168000c1e1900 */
.L_x_1308:
[----:B------:R-:W-:Y:S01]  /*138e0*/  IMAD R3, R0, 0x8, R17 ;  /* 0x0000000800037824 */ /* 0x000fe200078e0211 */
[----:B------:R-:W-:Y:S01]  /*138f0*/  SHF.L.U32 R2, R5, 0x1f, RZ ;  /* 0x0000001f05027819 */ /* 0x000fe200000006ff */
[----:B------:R-:W-:Y:S03]  /*13900*/  BSSY B2, `(.L_x_1309) ;  /* 0x0000003000027945 */ /* 0x000fe60003800000 */
[----:B------:R-:W2:Y:S02]  /*13910*/  SYNCS.PHASECHK.TRANS64.TRYWAIT P0, [R3+URZ+0x30840], R2 ;  /* 0x03084002030075a7 */ /* 0x000ea4000800017f */
[----:B--2---:R-:W-:Y:S05]  /*13920*/  @!P0 BRA `(.L_x_1310) ;  /* 0x0000003400b48947 */ /* 0x004fea0003800000 */
.L_x_1400:
[----:B------:R-:W-:Y:S05]  /*13930*/  BSYNC B2 ;  /* 0x0000000000027941 */ /* 0x000fea0003800000 */
.L_x_1309:
[----:B0-----:R-:W0:Y:S01]  /*13940*/  S2R R9, SR_TID.X ;  /* 0x0000000000097919 */ /* 0x001e220000002100 */
        /* <DEDUP_REMOVED lines=9> */
[----:B---3--:R-:W-:Y:S05]  /*139e0*/  @!P0 BRA `(.L_x_1312) ;  /* 0x0000000000048947 */ /* 0x008fea0003800000 */
[----:B------:R-:W-:Y:S01]  /*139f0*/  BPT.TRAP 0x1 ;  /* 0x000000040000795c */ /* 0x000fe20000300000 */
.L_x_1312:
[----:B------:R-:W-:Y:S05]  /*13a00*/  BSYNC B2 ;  /* 0x0000000000027941 */ /* 0x000fea0003800000 */
.L_x_1311:
[----:B------:R-:W-:Y:S01]  /*13a10*/  IMAD.MOV.U32 R11, RZ, RZ, RZ ;  /* 0x000000ffff0b7224 */ /* 0x000fe200078e00ff */
[----:B------:R-:W-:Y:S01]  /*13a20*/  UIADD3 UR4, UP0, UR38, 0x370, URZ ;  /* 0x0000037026047890 */ /* 0x000fe2000ff1e03f */
[----:B------:R-:W-:Y:S01]  /*13a30*/  IMAD R9, R0, 0x8000, R17 ;  /* 0x0000800000097824 */ /* 0x000fe200078e0211 */
[----:B------:R-:W-:Y:S01]  /*13a40*/  PLOP3.LUT P0, PT, PT, PT, PT, 0x80, 0x0 ;  /* 0x000000000000781c */ /* 0x000fe20003f0f070 */
[----:B--2---:R-:W-:Y:S01]  /*13a50*/  VIADD R3, R3, 0x30830 ;  /* 0x0003083003037836 */ /* 0x004fe20000000000 */
[----:B------:R-:W-:Y:S01]  /*13a60*/  R2UR UR10, R11 ;  /* 0x000000000b0a72ca */ /* 0x000fe200000e0000 */
[----:B------:R-:W-:Y:S01]  /*13a70*/  IMAD.SHL.U32 R2, R7, 0x40, RZ ;  /* 0x0000004007027824 */ /* 0x000fe200078e00ff */
[----:B------:R-:W-:Y:S01]  /*13a80*/  UIADD3.X UR5, URZ, UR39, URZ, UP0, !UPT ;  /* 0x000000273f057290 */ /* 0x000fe200087fe43f */
[----:B-1----:R-:W-:Y:S01]  /*13a90*/  VIADD R10, R9, 0x20400 ;  /* 0x00020400090a7836 */ /* 0x002fe20000000000 */
[----:B------:R-:W-:Y:S01]  /*13aa0*/  UMOV UR6, 0x0 ;  /* 0x0000000000067882 */ /* 0x000fe20000000000 */
[----:B------:R-:W-:-:S10]  /*13ab0*/  UMOV UR7, 0x14f00000 ;  /* 0x14f0000000077882 */ /* 0x000fd40000000000 */
.L_x_1313:
        /* <DEDUP_REMOVED lines=16> */
.L_x_1314:
        /* <DEDUP_REMOVED lines=16> */
.L_x_1315:
        /* <DEDUP_REMOVED lines=16> */
.L_x_1316:
        /* <DEDUP_REMOVED lines=16> */
.L_x_1401:
[----:B------:R-:W-:Y:S05]  /*13ec0*/  BSYNC B2 ;  /* 0x0000000000027941 */ /* 0x000fea0003800000 */
.L_x_1317:
[----:B------:R-:W-:Y:S01]  /*13ed0*/  BSSY B2, `(.L_x_1319) ;  /* 0x000000b000027945 */ /* 0x000fe20003800000 */
[----:B0-----:R-:W-:Y:S02]  /*13ee0*/  IMAD.MOV.U32 R2, RZ, RZ, 0x0 ;  /* 0x00000000ff027424 */ /* 0x001fe400078e00ff */
[----:B------:R-:W-:Y:S01]  /*13ef0*/  IMAD.MOV.U32 R3, RZ, RZ, 0x14f00000 ;  /* 0x14f00000ff037424 */ /* 0x000fe200078e00ff */
[----:B------:R-:W-:Y:S06]  /*13f00*/  @P1 BRA `(.L_x_1320) ;  /* 0x00000000001c1947 */ /* 0x000fec0003800000 */
[----:B------:R-:W0:Y:S02]  /*13f10*/  S2R R10, SR_TID.X ;  /* 0x00000000000a7919 */ /* 0x000e240000002100 */
[----:B0-----:R-:W-:Y:S01]  /*13f20*/  LOP3.LUT R15, R10, 0x1f, RZ, 0xc0, !PT ;  /* 0x0000001f0a0f7812 */ /* 0x001fe200078ec0ff */
[----:B------:R-:W-:-:S03]  /*13f30*/  IMAD.MOV.U32 R10, RZ, RZ, 0x8000 ;  /* 0x00008000ff0a7424 */ /* 0x000fc600078e00ff */
[----:B------:R-:W-:Y:S01]  /*13f40*/  ISETP.NE.AND P0, PT, R15, RZ, PT ;  /* 0x000000ff0f00720c */ /* 0x000fe20003f05270 */
[----:B------:R0:W-:-:S12]  /*13f50*/  SYNCS.ARRIVE.TRANS64 RZ, [R9+URZ+0x50], R10 ;  /* 0x0000500a09ff79a7 */ /* 0x0001d8000800003f */
[----:B0-----:R-:W-:Y:S05]  /*13f60*/  @!P0 BRA `(.L_x_1320) ;  /* 0x0000000000048947 */ /* 0x001fea0003800000 */
[----:B------:R-:W-:Y:S01]  /*13f70*/  BPT.TRAP 0x1 ;  /* 0x000000040000795c */ /* 0x000fe20000300000 */
.L_x_1320:
[----:B------:R-:W-:Y:S05]  /*13f80*/  BSYNC B2 ;  /* 0x0000000000027941 */ /* 0x000fea0003800000 */
.L_x_1319:
[----:B------:R-:W2:Y:S01]  /*13f90*/  LDL.LU R10, [R1] ;  /* 0x00000000010a7983 */ /* 0x000ea20000300800 */
        /* <DEDUP_REMOVED lines=9> */
[----:B--2---:R-:W-:-:S11]  /*14030*/  IMAD.SHL.U32 R10, R10, 0x40, RZ ;  /* 0x000000400a0a7824 */ /* 0x004fd600078e00ff */
.L_x_1321:
        /* <DEDUP_REMOVED lines=15> */
.L_x_1322:
        /* <DEDUP_REMOVED lines=15> */
.L_x_1323:
        /* <DEDUP_REMOVED lines=15> */
.L_x_1324:
        /* <DEDUP_REMOVED lines=12> */
.L_x_1307:
[----:B------:R-:W-:Y:S05]  /*143d0*/  BSYNC B1 ;  /* 0x0000000000017941 */ /* 0x000fea0003800000 */
.L_x_1306:
[----:B------:R-:W-:Y:S01]  /*143e0*/  VIADD R18, R0, 0x1 ;  /* 0x0000000100127836 */ /* 0x000fe20000000000 */
[----:B------:R-:W-:Y:S01]  /*143f0*/  LOP3.LUT P1, RZ, R19, 0x2, RZ, 0xc0, !PT ;  /* 0x0000000213ff7812 */ /* 0x000fe2000782c0ff */
[----:B------:R-:W-:Y:S01]  /*14400*/  BSSY B1, `(.L_x_1325) ;  /* 0x00000cf000017945 */ /* 0x000fe20003800000 */
[----:B0-----:R-:W-:Y:S02]  /*14410*/  VIADD R7, R4, 0xffffffff ;  /* 0xffffffff04077836 */ /* 0x001fe40000000000 */
[----:B------:R-:W-:-:S04]  /*14420*/  ISETP.NE.AND P0, PT, R18, 0x2, PT ;  /* 0x000000021200780c */ /* 0x000fc80003f05270 */
[----:B------:R-:W-:Y:S02]  /*14430*/  SEL R2, RZ, 0x1, P0 ;  /* 0x00000001ff027807 */ /* 0x000fe40000000000 */
[----:B------:R-:W-:Y:S02]  /*14440*/  SEL R18, R18, RZ, P0 ;  /* 0x000000ff12127207 */ /* 0x000fe40000000000 */
[----:B------:R-:W-:-:S05]  /*14450*/  LOP3.LUT R11, R5, R2, RZ, 0x3c, !PT ;  /* 0x00000002050b7212 */ /* 0x000fca00078e3cff */
[----:B------:R0:W-:Y:S01]  /*14460*/  STL [R1+0x8], R11 ;  /* 0x0000080b01007387 */ /* 0x0001e20000100800 */
[----:B------:R-:W-:Y:S05]  /*14470*/  @!P1 BRA `(.L_x_1326) ;  /* 0x0000000c001c9947 */ /* 0x000fea0003800000 */
[----:B------:R-:W-:Y:S01]  /*14480*/  LOP3.LUT P1, RZ, R19, 0x1, RZ, 0xc0, !PT ;  /* 0x0000000113ff7812 */ /* 0x000fe2000782c0ff */
[----:B-1----:R-:W-:-:S12]  /*14490*/  IMAD.MOV.U32 R10, RZ, RZ, R7 ;  /* 0x000000ffff0a7224 */ /* 0x002fd800078e0007 */
        /* <DEDUP_REMOVED lines=22> */
.L_x_1327:
[----:B------:R-:W-:Y:S01]  /*14600*/  IMAD R2, R18, 0x8, R17 ;  /* 0x0000000812027824 */ /* 0x000fe200078e0211 */
[----:B------:R-:W-:Y:S01]  /*14610*/  SHF.L.U32 R3, R11, 0x1f, RZ ;  /* 0x0000001f0b037819 */ /* 0x000fe200000006ff */
[----:B------:R-:W-:Y:S03]  /*14620*/  BSSY B2, `(.L_x_1328) ;  /* 0x0000003000027945 */ /* 0x000fe60003800000 */
[----:B------:R-:W2:Y:S02]  /*14630*/  SYNCS.PHASECHK.TRANS64.TRYWAIT P0, [R2+URZ+0x30840], R3 ;  /* 0x03084003020075a7 */ /* 0x000ea4000800017f */
[----:B--2---:R-:W-:Y:S05]  /*14640*/  @!P0 BRA `(.L_x_1329) ;  /* 0x0000002800948947 */ /* 0x004fea0003800000 */
.L_x_1402:
[----:B------:R-:W-:Y:S05]  /*14650*/  BSYNC B2 ;  /* 0x0000000000027941 */ /* 0x000fea0003800000 */
.L_x_1328:
        /* <DEDUP_REMOVED lines=12> */
.L_x_1331:
[----:B------:R-:W-:Y:S05]  /*14720*/  BSYNC B2 ;  /* 0x0000000000027941 */ /* 0x000fea0003800000 */
.L_x_1330:
[----:B------:R-:W-:Y:S01]  /*14730*/  IMAD.MOV.U32 R14, RZ, RZ, RZ ;  /* 0x000000ffff0e7224 */ /* 0x000fe200078e00ff */
[----:B------:R-:W-:Y:S01]  /*14740*/  UIADD3 UR4, UP0, UR38, 0x370, URZ ;  /* 0x0000037026047890 */ /* 0x000fe2000ff1e03f */
[C---:B--2---:R-:W-:Y:S01]  /*14750*/  IMAD R3, R18.reuse, 0x8, R6 ;  /* 0x0000000812037824 */ /* 0x044fe200078e0206 */
[----:B------:R-:W-:Y:S01]  /*14760*/  PLOP3.LUT P0, PT, PT, PT, PT, 0x80, 0x0 ;  /* 0x000000000000781c */ /* 0x000fe20003f0f070 */
[----:B------:R-:W-:Y:S01]  /*14770*/  IMAD R9, R18, 0x8000, R17 ;  /* 0x0000800012097824 */ /* 0x000fe200078e0211 */
[----:B------:R-:W-:Y:S01]  /*14780*/  R2UR UR10, R14 ;  /* 0x000000000e0a72ca */ /* 0x000fe200000e0000 */
[----:B------:R-:W-:Y:S01]  /*14790*/  VIADD R3, R3, 0x30 ;  /* 0x0000003003037836 */ /* 0x000fe20000000000 */
[----:B------:R-:W-:Y:S01]  /*147a0*/  UIADD3.X UR5, URZ, UR39, URZ, UP0, !UPT ;  /* 0x000000273f057290 */ /* 0x000fe200087fe43f */
[----:B------:R-:W-:Y:S01]  /*147b0*/  IMAD.SHL.U32 R2, R10, 0x40, RZ ;  /* 0x000000400a027824 */ /* 0x000fe200078e00ff */
[----:B------:R-:W-:Y:S01]  /*147c0*/  UMOV UR6, 0x0 ;  /* 0x0000000000067882 */ /* 0x000fe20000000000 */
[----:B0-----:R-:W-:Y:S01]  /*147d0*/  VIADD R11, R9, 0x20400 ;  /* 0x00020400090b7836 */ /* 0x001fe20000000000 */
[----:B------:R-:W-:-:S09]  /*147e0*/  UMOV UR7, 0x14f00000 ;  /* 0x14f0000000077882 */ /* 0x000fd20000000000 */
.L_x_1332:
        /* <DEDUP_REMOVED lines=16> */
.L_x_1333:
        /* <DEDUP_REMOVED lines=16> */
.L_x_1334:
        /* <DEDUP_REMOVED lines=16> */
.L_x_1335:
        /* <DEDUP_REMOVED lines=15> */
.L_x_1403:
[----:B------:R-:W-:Y:S05]  /*14be0*/  BSYNC B2 ;  /* 0x0000000000027941 */ /* 0x000fea0003800000 */
.L_x_1336:
[----:B------:R-:W-:Y:S01]  /*14bf0*/  BSSY B2, `(.L_x_1338) ;  /* 0x000000b000027945 */ /* 0x000fe20003800000 */
[----:B------:R-:W-:Y:S02]  /*14c00*/  IMAD.MOV.U32 R12, RZ, RZ, 0x0 ;  /* 0x00000000ff0c7424 */ /* 0x000fe400078e00ff */
[----:B------:R-:W-:Y:S01]  /*14c10*/  IMAD.MOV.U32 R13, RZ, RZ, 0x14f00000 ;  /* 0x14f00000ff0d7424 */ /* 0x000fe200078e00ff */
[----:B------:R-:W-:Y:S06]  /*14c20*/  @P1 BRA `(.L_x_1339) ;  /* 0x00000000001c1947 */ /* 0x000fec0003800000 */
[----:B------:R-:W1:Y:S02]  /*14c30*/  S2R R3, SR_TID.X ;  /* 0x0000000000037919 */ /* 0x000e640000002100 */
[----:B-1----:R-:W-:Y:S01]  /*14c40*/  LOP3.LUT R9, R3, 0x1f, RZ, 0xc0, !PT ;  /* 0x0000001f03097812 */ /* 0x002fe200078ec0ff */
[----:B------:R-:W-:-:S03]  /*14c50*/  IMAD.MOV.U32 R3, RZ, RZ, 0x8000 ;  /* 0x00008000ff037424 */ /* 0x000fc600078e00ff */
[----:B------:R-:W-:Y:S01]  /*14c60*/  ISETP.NE.AND P0, PT, R9, RZ, PT ;  /* 0x000000ff0900720c */ /* 0x000fe20003f05270 */
[----:B------:R1:W-:-:S12]  /*14c70*/  SYNCS.ARRIVE.TRANS64 RZ, [R2+URZ+0x50], R3 ;  /* 0x0000500302ff79a7 */ /* 0x0003d8000800003f */
[----:B-1----:R-:W-:Y:S05]  /*14c80*/  @!P0 BRA `(.L_x_1339) ;  /* 0x0000000000048947 */ /* 0x002fea0003800000 */
[----:B------:R-:W-:Y:S01]  /*14c90*/  BPT.TRAP 0x1 ;  /* 0x000000040000795c */ /* 0x000fe20000300000 */
.L_x_1339:
[----:B------:R-:W-:Y:S05]  /*14ca0*/  BSYNC B2 ;  /* 0x0000000000027941 */ /* 0x000fea0003800000 */
.L_x_1338:
[----:B------:R-:W2:Y:S01]  /*14cb0*/  LDL.LU R3, [R1] ;  /* 0x0000000001037983 */ /* 0x000ea20000300800 */
[----:B------:R-:W-:Y:S01]  /*14cc0*/  R2UR UR10, R14 ;  /* 0x000000000e0a72ca */ /* 0x000fe200000e0000 */
[----:B------:R-:W-:Y:S01]  /*14cd0*/  IMAD R0, R0, 0x8000, R17 ;  /* 0x0000800000007824 */ /* 0x000fe200078e0211 */
[----:B------:R-:W-:Y:S01]  /*14ce0*/  R2UR UR6, R12 ;  /* 0x000000000c0672ca */ /* 0x000fe200000e0000 */
[----:B------:R-:W-:Y:S01]  /*14cf0*/  UIADD3 UR4, UP0, UR38, 0x470, URZ ;  /* 0x0000047026047890 */ /* 0x000fe2000ff1e03f */
[----:B------:R-:W-:Y:S01]  /*14d00*/  R2UR UR7, R13 ;  /* 0x000000000d0772ca */ /* 0x000fe200000e0000 */
[----:B0-----:R-:W-:Y:S01]  /*14d10*/  VIADD R2, R2, 0x50 ;  /* 0x0000005002027836 */ /* 0x001fe20000000000 */
[----:B------:R-:W-:Y:S01]  /*14d20*/  PLOP3.LUT P0, PT, PT, PT, PT, 0x80, 0x0 ;  /* 0x000000000000781c */ /* 0x000fe20003f0f070 */
[----:B------:R-:W-:Y:S01]  /*14d30*/  VIADD R5, R0, 0x400 ;  /* 0x0000040000057836 */ /* 0x000fe20000000000 */
[----:B------:R-:W-:Y:S01]  /*14d40*/  UIADD3.X UR5, URZ, UR39, URZ, UP0, !UPT ;  /* 0x000000273f057290 */ /* 0x000fe200087fe43f */
[----:B--2---:R-:W-:-:S11]  /*14d50*/  IMAD.SHL.U32 R3, R3, 0x40, RZ ;  /* 0x0000004003037824 */ /* 0x004fd600078e00ff */
.L_x_1340:
        /* <DEDUP_REMOVED lines=15> */
.L_x_1341:
        /* <DEDUP_REMOVED lines=15> */
.L_x_1342:
        /* <DEDUP_REMOVED lines=15> */
.L_x_1343:
        /* <DEDUP_REMOVED lines=12> */
.L_x_1326:
[----:B------:R-:W-:Y:S05]  /*150f0*/  BSYNC B1 ;  /* 0x0000000000017941 */ /* 0x000fea0003800000 */
.L_x_1325:
[----:B------:R-:W-:Y:S01]  /*15100*/  ISETP.GT.AND P0, PT, R7, UR40, PT ;  /* 0x0000002807007c0c */ /* 0x000fe2000bf04270 */
[----:B------:R-:W-:-:S12]  /*15110*/  VIADD R4, R4, 0xfffffffe ;  /* 0xfffffffe04047836 */ /* 0x000fd80000000000 */
[----:B------:R-:W-:Y:S05]  /*15120*/  @P0 BRA `(.L_x_1344) ;  /* 0xffffffe400640947 */ /* 0x000fea000383ffff */
.L_x_1305:
[----:B------:R-:W-:Y:S05]  /*15130*/  BSYNC B0 ;  /* 0x0000000000007941 */ /* 0x000fea0003800000 */
.L_x_1284:
[----:B0-----:R-:W0:Y:S01]  /*15140*/  S2R R0, SR_TID.X ;  /* 0x0000000000007919 */ /* 0x001e220000002100 */
[----:B------:R-:W-:Y:S01]  /*15150*/  BSSY B0, `(.L_x_1345) ;  /* 0x0000012000007945 */ /* 0x000fe20003800000 */
[----:B0-----:R-:W-:-:S04]  /*15160*/  LOP3.LUT R6, R0, 0x7f, RZ, 0xc0, !PT ;  /* 0x0000007f00067812 */ /* 0x001fc800078ec0ff */
[----:B------:R-:W-:-:S13]  /*15170*/  ISETP.NE.AND P1, PT, R6, RZ, PT ;  /* 0x000000ff0600720c */ /* 0x000fda0003f25270 */
[----:B------:R-:W-:Y:S05]  /*15180*/  @P1 BRA `(.L_x_1346) ;  /* 0x0000000000381947 */ /* 0x000fea0003800000 */
[----:B------:R-:W0:Y:S01]  /*15190*/  S2R R3, SR_LANEID ;  /* 0x0000000000037919 */ /* 0x000e220000000000 */
[----:B------:R-:W-:Y:S01]  /*151a0*/  VOTEU.ANY UR4, UPT, PT ;  /* 0x0000000000047886 */ /* 0x000fe200038e0100 */
[----:B------:R-:W3:Y:S01]  /*151b0*/  LDC.64 R4, c[0x0][0xc80] ;  /* 0x00032000ff047b82 */ /* 0x000ee20000000a00 */
[----:B------:R-:W0:Y:S01]  /*151c0*/  FLO.U32 R0, UR4 ;  /* 0x0000000400007d00 */ /* 0x000e2200080e0000 */
[----:B------:R-:W-:-:S07]  /*151d0*/  ULDC.64 UR6, c[0x0][0x208] ;  /* 0x0000820000067ab9 */ /* 0x000fce0000000a00 */
[----:B------:R-:W3:Y:S01]  /*151e0*/  POPC R2, UR4 ;  /* 0x0000000400027d09 */ /* 0x000ee20008000000 */
[----:B0-----:R-:W-:-:S13]  /*151f0*/  ISETP.EQ.U32.AND P0, PT, R0, R3, PT ;  /* 0x000000030000720c */ /* 0x001fda0003f02070 */
[----:B---3--:R-:W3:Y:S01]  /*15200*/  @P0 ATOMG.E.ADD.STRONG.GPU PT, R5, desc[UR6][R4.64], R2 ;  /* 0x00000002040509a8 */ /* 0x008ee200081ee1c6 */
[----:B------:R-:W0:Y:S02]  /*15210*/  S2R R3, SR_LTMASK ;  /* 0x0000000000037919 */ /* 0x000e240000003900 */
[----:B0-----:R-:W-:-:S06]  /*15220*/  LOP3.LUT R3, R3, UR4, RZ, 0xc0, !PT ;  /* 0x0000000403037c12 */ /* 0x001fcc000f8ec0ff */
[----:B------:R-:W0:Y:S01]  /*15230*/  POPC R3, R3 ;  /* 0x0000000300037309 */ /* 0x000e220000000000 */
[----:B---3--:R-:W0:Y:S02]  /*15240*/  SHFL.IDX PT, R0, R5, R0, 0x1f ;  /* 0x00001f0005007589 */ /* 0x008e2400000e0000 */
[----:B0-----:R-:W-:-:S05]  /*15250*/  IADD3 R0, R0, UR44, R3 ;  /* 0x0000002c00007c10 */ /* 0x001fca000fffe003 */
[----:B------:R0:W-:Y:S02]  /*15260*/  STL [R1+0x14], R0 ;  /* 0x0000140001007387 */ /* 0x0001e40000100800 */
.L_x_1346:
[----:B------:R-:W-:Y:S05]  /*15270*/  BSYNC B0 ;  /* 0x0000000000007941 */ /* 0x000fea0003800000 */
.L_x_1345:
[----:B------:R-:W-:Y:S01]  /*15280*/  LOP3.LUT P0, RZ, R19, 0x2, RZ, 0xc0, !PT ;  /* 0x0000000213ff7812 */ /* 0x000fe2000780c0ff */
[----:B------:R-:W-:-:S12]  /*15290*/  BSSY B0, `(.L_x_1347) ;  /* 0x0000056000007945 */ /* 0x000fd80003800000 */
[----:B------:R-:W-:Y:S05]  /*152a0*/  @!P0 BRA `(.L_x_1348) ;  /* 0x0000000400508947 */ /* 0x000fea0003800000 */
[----:B------:R-:W3:Y:S01]  /*152b0*/  LDL R2, [R1+0x8] ;  /* 0x0000080001027983 */ /* 0x000ee20000100800 */
[----:B0-----:R-:W-:Y:S01]  /*152c0*/  IMAD R0, R18, 0x8, R17 ;  /* 0x0000000812007824 */ /* 0x001fe200078e0211 */
[----:B------:R-:W-:Y:S01]  /*152d0*/  BSSY B1, `(.L_x_1349) ;  /* 0x0000005000017945 */ /* 0x000fe20003800000 */
[----:B------:R-:W-:Y:S02]  /*152e0*/  ISETP.NE.AND P2, PT, R6, RZ, PT ;  /* 0x000000ff0600720c */ /* 0x000fe40003f45270 */
[----:B---3--:R-:W-:-:S04]  /*152f0*/  SHF.L.U32 R3, R2, 0x1f, RZ ;  /* 0x0000001f02037819 */ /* 0x008fc800000006ff */
[----:B------:R-:W0:Y:S02]  /*15300*/  SYNCS.PHASECHK.TRANS64.TRYWAIT P0, [R0+URZ+0x30860], R3 ;  /* 0x03086003000075a7 */ /* 0x000e24000800017f */
[----:B0-----:R-:W-:Y:S05]  /*15310*/  @!P0 BRA `(.L_x_1350) ;  /* 0x0000001c00888947 */ /* 0x001fea0003800000 */
.L_x_1404:
[----:B------:R-:W-:Y:S05]  /*15320*/  BSYNC B1 ;  /* 0x0000000000017941 */ /* 0x000fea0003800000 */
.L_x_1349:
[----:B------:R-:W-:Y:S04]  /*15330*/  BSSY B1, `(.L_x_1351) ;  /* 0x0000009000017945 */ /* 0x000fe80003800000 */
[----:B------:R-:W-:Y:S05]  /*15340*/  @P2 BRA `(.L_x_1352) ;  /* 0x00000000001c2947 */ /* 0x000fea0003800000 */
[----:B------:R-:W3:Y:S01]  /*15350*/  S2R R2, SR_TID.X ;  /* 0x0000000000027919 */ /* 0x000ee20000002100 */
[----:B0-----:R-:W-:-:S04]  /*15360*/  IMAD.MOV.U32 R3, RZ, RZ, 0x8000 ;  /* 0x00008000ff037424 */ /* 0x001fc800078e00ff */
[----:B------:R4:W-:Y:S01]  /*15370*/  SYNCS.ARRIVE.TRANS64 RZ, [R0+URZ+0x30850], R3 ;  /* 0x0308500300ff79a7 */ /* 0x0009e2000800003f */
[----:B---3--:R-:W-:-:S04]  /*15380*/  LOP3.LUT R2, R2, 0x1f, RZ, 0xc0, !PT ;  /* 0x0000001f02027812 */ /* 0x008fc800078ec0ff */
[----:B------:R-:W-:-:S13]  /*15390*/  ISETP.NE.AND P0, PT, R2, RZ, PT ;  /* 0x000000ff0200720c */ /* 0x000fda0003f05270 */
[----:B----4-:R-:W-:Y:S05]  /*153a0*/  @!P0 BRA `(.L_x_1352) ;  /* 0x0000000000048947 */ /* 0x010fea0003800000 */
[----:B------:R-:W-:Y:S01]  /*153b0*/  BPT.TRAP 0x1 ;  /* 0x000000040000795c */ /* 0x000fe20000300000 */
.L_x_1352:
[----:B------:R-:W-:Y:S05]  /*153c0*/  BSYNC B1 ;  /* 0x0000000000017941 */ /* 0x000fea0003800000 */
.L_x_1351:
[----:B------:R-:W3:Y:S01]  /*153d0*/  LDL.LU R2, [R1] ;  /* 0x0000000001027983 */ /* 0x000ee20000300800 */
[----:B------:R-:W-:Y:S01]  /*153e0*/  UIADD3 UR4, UP0, UR38, 0x470, URZ ;  /* 0x0000047026047890 */ /* 0x000fe2000ff1e03f */
[----:B------:R-:W-:Y:S01]  /*153f0*/  PLOP3.LUT P0, PT, PT, PT, PT, 0x80, 0x0 ;  /* 0x000000000000781c */ /* 0x000fe20003f0f070 */
[----:B0-----:R-:W-:Y:S01]  /*15400*/  VIADD R0, R0, 0x30850 ;  /* 0x0003085000007836 */ /* 0x001fe20000000000 */
[----:B------:R-:W-:Y:S01]  /*15410*/  UMOV UR6, 0x0 ;  /* 0x0000000000067882 */ /* 0x000fe20000000000 */
[----:B------:R-:W-:Y:S01]  /*15420*/  UIADD3.X UR5, URZ, UR39, URZ, UP0, !UPT ;  /* 0x000000273f057290 */ /* 0x000fe200087fe43f */
[----:B------:R-:W-:Y:S01]  /*15430*/  UMOV UR7, 0x14f00000 ;  /* 0x14f0000000077882 */ /* 0x000fe20000000000 */
[----:B------:R-:W-:Y:S01]  /*15440*/  UMOV UR10, URZ ;  /* 0x0000003f000a7c82 */ /* 0x000fe20008000000 */
[----:B---3--:R-:W-:Y:S02]  /*15450*/  IMAD.SHL.U32 R3, R2, 0x40, RZ ;  /* 0x0000004002037824 */ /* 0x008fe400078e00ff */
[----:B------:R-:W-:-:S04]  /*15460*/  IMAD R2, R18, 0x8000, R17 ;  /* 0x0000800012027824 */ /* 0x000fc800078e0211 */
[----:B------:R-:W-:-:S07]  /*15470*/  VIADD R4, R2, 0x400 ;  /* 0x0000040002047836 */ /* 0x000fce0000000000 */
.L_x_1353:
        /* <DEDUP_REMOVED lines=15> */
.L_x_1354:
        /* <DEDUP_REMOVED lines=15> */
.L_x_1355:
        /* <DEDUP_REMOVED lines=15> */
.L_x_1356:
        /* <DEDUP_REMOVED lines=9> */
[----:B---3--:R-:W-:Y:S05]  /*157e0*/  @P0 BRA.U.ANY `(.L_x_1356) ;  /* 0xfffffffd00d80947 */ /* 0x008fea000393ffff */
.L_x_1348:
[----:B------:R-:W-:Y:S05]  /*157f0*/  BSYNC B0 ;  /* 0x0000000000007941 */ /* 0x000fea0003800000 */
.L_x_1347:
[----:B------:R-:W3:Y:S01]  /*15800*/  LDL.LU R4, [R1+0x8] ;  /* 0x0000080001047983 */ /* 0x000ee20000300800 */
[----:B------:R-:W-:-:S05]  /*15810*/  VIADD R18, R18, 0x1 ;  /* 0x0000000112127836 */ /* 0x000fca0000000000 */
[----:B------:R-:W-:-:S04]  /*15820*/  ISETP.NE.AND P0, PT, R18, 0x2, PT ;  /* 0x000000021200780c */ /* 0x000fc80003f05270 */
[----:B0-----:R-:W-:Y:S02]  /*15830*/  SEL R0, RZ, 0x1, P0 ;  /* 0x00000001ff007807 */ /* 0x001fe40000000000 */
[----:B------:R-:W-:Y:S02]  /*15840*/  SEL R18, R18, RZ, P0 ;  /* 0x000000ff12127207 */ /* 0x000fe40000000000 */
[----:B---3--:R-:W-:-:S05]  /*15850*/  LOP3.LUT R4, R4, R0, RZ, 0x3c, !PT ;  /* 0x0000000004047212 */ /* 0x008fca00078e3cff */
[----:B------:R0:W-:Y:S02]  /*15860*/  STL [R1+0x8], R4 ;  /* 0x0000080401007387 */ /* 0x0001e40000100800 */
.L_x_1264:
[----:B------:R-:W-:Y:S05]  /*15870*/  BSYNC B7 ;  /* 0x0000000000077941 */ /* 0x000fea0003800000 */
.L_x_1262:
[----:B------:R4:W5:Y:S01]  /*15880*/  LDL R2, [R1+0x14] ;  /* 0x0000140001027983 */ /* 0x0009620000100800 */
[----:B------:R-:W-:-:S13]  /*15890*/  LOP3.LUT P0, RZ, R19, 0x4, RZ, 0xc0, !PT ;  /* 0x0000000413ff7812 */ /* 0x000fda000780c0ff */
[----:B----4-:R-:W-:Y:S05]  /*158a0*/  @!P0 BRA `(.L_x_1357) ;  /* 0x0000000000288947 */ /* 0x010fea0003800000 */
[----:B------:R-:W-:Y:S05]  /*158b0*/  WARPSYNC.ALL ;  /* 0x0000000000007948 */ /* 0x000fea0003800000 */
[----:B------:R-:W4:Y:S08]  /*158c0*/  S2UR UR5, SR_CgaCtaId ;  /* 0x00000000000579c3 */ /* 0x000f300000008800 */
[----:B------:R-:W-:Y:S06]  /*158d0*/  BAR.SYNC.DEFER_BLOCKING 0x5, 0x180 ;  /* 0x0146000000007b1d */ /* 0x000fec0000010000 */
[----:B------:R-:W-:-:S02]  /*158e0*/  UMOV UR4, 0x400 ;  /* 0x0000040000047882 */ /* 0x000fc40000000000 */
[----:B----4-:R-:W-:-:S06]  /*158f0*/  ULEA UR4, UR5, UR4, 0x18 ;  /* 0x0000000405047291 */ /* 0x010fcc000f8ec03f */
[----:B------:R-:W-:-:S05]  /*15900*/  IMAD.U32 R17, RZ, RZ, UR4 ;  /* 0x00000004ff117e24 */ /* 0x000fca000f8e00ff */
[----:B-----5:R-:W4:Y:S04]  /*15910*/  LDS R2, [R17+0x308d0] ;  /* 0x0308d00011027984 */ /* 0x020f280000000800 */
[----:B----4-:R4:W-:Y:S01]  /*15920*/  STL [R1+0x14], R2 ;  /* 0x0000140201007387 */ /* 0x0109e20000100800 */
[----:B------:R-:W-:Y:S06]  /*15930*/  BAR.ARV 0x4, 0x180 ;  /* 0x0106000000007b1d */ /* 0x000fec0000002000 */
[----:B------:R-:W-:Y:S05]  /*15940*/  BRA `(.L_x_1358) ;  /* 0x00000000002c7947 */ /* 0x000fea0003800000 */
.L_x_1357:
[----:B------:R-:W-:-:S03]  /*15950*/  UMOV UR4, 0xffffffff ;  /* 0xffffffff00047882 */ /* 0x000fc60000000000 */
[----:B------:R-:W-:Y:S05]  /*15960*/  BRA.DIV UR4, `(.L_x_1359) ;  /* 0x0000001a04087947 */ /* 0x000fea000b800000 */
[----:B-----5:R4:W0:Y:S02]  /*15970*/  SHFL.IDX PT, R14, R2, RZ, 0x1f ;  /* 0x00001fff020e7589 */ /* 0x02082400000e0000 */
.L_x_1407:
[----:B------:R-:W5:Y:S01]  /*15980*/  @!P1 S2R R3, SR_CgaCtaId ;  /* 0x0000000000039919 */ /* 0x000f620000008800 */
[----:B------:R-:W-:Y:S05]  /*15990*/  WARPSYNC.ALL ;  /* 0x0000000000007948 */ /* 0x000fea0003800000 */
[----:B------:R-:W-:Y:S01]  /*159a0*/  BAR.SYNC.DEFER_BLOCKING 0x4, 0x180 ;  /* 0x0106000000007b1d */ /* 0x000fe20000010000 */
[----:B---3--:R-:W-:-:S05]  /*159b0*/  @!P1 MOV R0, 0x400 ;  /* 0x0000040000009802 */ /* 0x008fca0000000f00 */
[----:B0-----:R0:W-:Y:S01]  /*159c0*/  STL [R1+0x14], R14 ;  /* 0x0000140e01007387 */ /* 0x0011e20000100800 */
[----:B-----5:R-:W-:-:S05]  /*159d0*/  @!P1 LEA R17, R3, R0, 0x18 ;  /* 0x0000000003119211 */ /* 0x020fca00078ec0ff */
[----:B------:R0:W-:Y:S01]  /*159e0*/  @!P1 STS [R17+0x308d0], R2 ;  /* 0x0308d00211009388 */ /* 0x0001e20000000800 */
[----:B------:R-:W-:Y:S06]  /*159f0*/  BAR.ARV 0x5, 0x180 ;  /* 0x0146000000007b1d */ /* 0x000fec0000002000 */
.L_x_1358:
[----:B---3--:R-:W3:Y:S01]  /*15a00*/  LDL R0, [R1+0x14] ;  /* 0x0000140001007983 */ /* 0x008ee20000100800 */
[----:B------:R-:W-:Y:S02]  /*15a10*/  ULDC UR4, c[0x0][0xc38] ;  /* 0x00030e0000047ab9 */ /* 0x000fe40000000800 */
[----:B---3--:R-:W-:-:S13]  /*15a20*/  ISETP.GE.AND P0, PT, R0, UR4, PT ;  /* 0x0000000400007c0c */ /* 0x008fda000bf06270 */
[----:B------:R-:W-:Y:S05]  /*15a30*/  @!P0 BRA `(.L_x_1360) ;  /* 0xffffffa800f88947 */ /* 0x000fea000383ffff */
.L_x_1253:
[----:B0-----:R-:W3:Y:S01]  /*15a40*/  LDL.LU R0, [R1+0x18] ;  /* 0x0000180001007983 */ /* 0x001ee20000300800 */
[----:B------:R-:W-:Y:S01]  /*15a50*/  BSSY B0, `(.L_x_1361) ;  /* 0x000000b000007945 */ /* 0x000fe20003800000 */
[----:B------:R-:W0:Y:S01]  /*15a60*/  S2R R5, SR_CgaCtaId ;  /* 0x0000000000057919 */ /* 0x000e220000008800 */
[----:B---3--:R-:W-:-:S05]  /*15a70*/  VIADD R0, R0, 0x1 ;  /* 0x0000000100007836 */ /* 0x008fca0000000000 */
[----:B----4-:R-:W-:-:S04]  /*15a80*/  LEA.HI R2, R0, R0, RZ, 0x1 ;  /* 0x0000000000027211 */ /* 0x010fc800078f08ff */
[----:B------:R-:W-:-:S05]  /*15a90*/  LOP3.LUT R3, R2, 0xfffffffe, RZ, 0xc0, !PT ;  /* 0xfffffffe02037812 */ /* 0x000fca00078ec0ff */
[----:B------:R-:W-:Y:S01]  /*15aa0*/  IMAD.IADD R3, R0, 0x1, -R3 ;  /* 0x0000000100037824 */ /* 0x000fe200078e0a03 */
[----:B------:R-:W-:-:S04]  /*15ab0*/  MOV R0, 0x400 ;  /* 0x0000040000007802 */ /* 0x000fc80000000f00 */
[----:B0-----:R-:W-:Y:S02]  /*15ac0*/  LEA R0, R5, R0, 0x18 ;  /* 0x0000000005007211 */ /* 0x001fe400078ec0ff */
[----:B------:R-:W-:-:S04]  /*15ad0*/  SHF.L.U32 R3, R3, 0x1f, RZ ;  /* 0x0000001f03037819 */ /* 0x000fc800000006ff */
[----:B------:R-:W0:Y:S02]  /*15ae0*/  SYNCS.PHASECHK.TRANS64.TRYWAIT P0, [R0+URZ+0x30820], R3 ;  /* 0x03082003000075a7 */ /* 0x000e24000800017f */
[----:B0-----:R-:W-:Y:S05]  /*15af0*/  @!P0 BRA `(.L_x_1362) ;  /* 0x0000001400cc8947 */ /* 0x001fea0003800000 */
.L_x_1408:
[----:B------:R-:W-:Y:S05]  /*15b00*/  BSYNC B0 ;  /* 0x0000000000007941 */ /* 0x000fea0003800000 */
.L_x_1361:
[----:B------:R-:W-:-:S03]  /*15b10*/  UMOV UR4, 0xffffffff ;  /* 0xffffffff00047882 */ /* 0x000fc60000000000 */
[----:B------:R-:W-:Y:S05]  /*15b20*/  BRA.DIV UR4, `(.L_x_1363) ;  /* 0x0000001604d47947 */ /* 0x000fea000b800000 */
[----:B------:R-:W3:Y:S02]  /*15b30*/  S2R R2, SR_TID.X ;  /* 0x0000000000027919 */ /* 0x000ee40000002100 */
[----:B---3--:R-:W-:-:S04]  /*15b40*/  SHF.R.U32.HI R2, RZ, 0x5, R2 ;  /* 0x00000005ff027819 */ /* 0x008fc80000011602 */
[----:B------:R-:W-:-:S05]  /*15b50*/  LOP3.LUT R2, R2, 0x3, RZ, 0xc0, !PT ;  /* 0x0000000302027812 */ /* 0x000fca00078ec0ff */
[----:B------:R3:W4:Y:S02]  /*15b60*/  SHFL.IDX PT, R14, R2, RZ, 0x1f ;  /* 0x00001fff020e7589 */ /* 0x00072400000e0000 */
.L_x_1411:
[----:B----4-:R-:W-:Y:S01]  /*15b70*/  ISETP.NE.AND P0, PT, R14, RZ, PT ;  /* 0x000000ff0e00720c */ /* 0x010fe20003f05270 */
[----:B------:R-:W-:-:S12]  /*15b80*/  BSSY B0, `(.L_x_1364) ;  /* 0x0000027000007945 */ /* 0x000fd80003800000 */
[----:B------:R-:W-:Y:S05]  /*15b90*/  @P0 BRA `(.L_x_1365) ;  /* 0x0000000000940947 */ /* 0x000fea0003800000 */
[----:B------:R-:W-:-:S03]  /*15ba0*/  UMOV UR4, 0xffffffff ;  /* 0xffffffff00047882 */ /* 0x000fc60000000000 */
[----:B------:R-:W-:Y:S05]  /*15bb0*/  BRA.DIV UR4, `(.L_x_1366) ;  /* 0x0000001604e47947 */ /* 0x000fea000b800000 */
[----:B------:R-:W-:-:S13]  /*15bc0*/  ELECT P6, URZ, PT ;  /* 0x00000000003f782f */ /* 0x000fda00038c0000 */
.L_x_1414:
        /* <DEDUP_REMOVED lines=8> */
.L_x_1367:
[----:B------:R-:W3:Y:S01]  /*15c50*/  LDL.LU R7, [R1+0x8] ;  /* 0x0000080001077983 */ /* 0x000ee20000300800 */
[----:B0-----:R-:W-:Y:S02]  /*15c60*/  VIADD R3, R0, 0x30840 ;  /* 0x0003084000037836 */ /* 0x001fe40000000000 */
[C---:B------:R-:W-:Y:S02]  /*15c70*/  VIADD R2, R18.reuse, 0x1 ;  /* 0x0000000112027836 */ /* 0x040fe40000000000 */
[----:B------:R-:W-:-:S03]  /*15c80*/  IMAD R6, R18, 0x8, R3 ;  /* 0x0000000812067824 */ /* 0x000fc600078e0203 */
[----:B------:R-:W-:-:S04]  /*15c90*/  ISETP.NE.AND P1, PT, R2, 0x2, PT ;  /* 0x000000020200780c */ /* 0x000fc80003f25270 */
[----:B------:R-:W-:Y:S02]  /*15ca0*/  SEL R4, RZ, 0x1, P1 ;  /* 0x00000001ff047807 */ /* 0x000fe40000800000 */
[C---:B---3--:R-:W-:Y:S02]  /*15cb0*/  SHF.L.U32 R5, R7.reuse, 0x1f, RZ ;  /* 0x0000001f07057819 */ /* 0x048fe400000006ff */
[----:B------:R-:W-:Y:S02]  /*15cc0*/  LOP3.LUT R7, R7, R4, RZ, 0x3c, !PT ;  /* 0x0000000407077212 */ /* 0x000fe400078e3cff */
[----:B------:R-:W0:Y:S01]  /*15cd0*/  SYNCS.PHASECHK.TRANS64.TRYWAIT P0, [R6+URZ], R5 ;  /* 0x00000005060075a7 */ /* 0x000e22000800017f */
[----:B------:R-:W-:Y:S02]  /*15ce0*/  SEL R4, R2, RZ, P1 ;  /* 0x000000ff02047207 */ /* 0x000fe40000800000 */
[----:B------:R-:W-:-:S03]  /*15cf0*/  SHF.L.U32 R2, R7, 0x1f, RZ ;  /* 0x0000001f07027819 */ /* 0x000fc600000006ff */
[----:B------:R-:W-:Y:S01]  /*15d00*/  IMAD R3, R4, 0x8, R3 ;  /* 0x0000000804037824 */ /* 0x000fe200078e0203 */
[----:B0-----:R-:W-:Y:S06]  /*15d10*/  @!P0 BRA `(.L_x_1368) ;  /* 0x0000001400ac8947 */ /* 0x001fec0003800000 */
.L_x_1415:
[----:B------:R-:W3:Y:S02]  /*15d20*/  SYNCS.PHASECHK.TRANS64.TRYWAIT P0, [R3+URZ], R2 ;  /* 0x00000002030075a7 */ /* 0x000ee4000800017f */
[----:B---3--:R-:W-:Y:S05]  /*15d30*/  @!P0 BRA `(.L_x_1369) ;  /* 0x0000001400b88947 */ /* 0x008fea0003800000 */
.L_x_1416:
[----:B------:R-:W-:Y:S05]  /*15d40*/  @!P2 BRA `(.L_x_1370) ;  /* 0x000000000004a947 */ /* 0x000fea0003800000 */
[----:B------:R-:W-:Y:S01]  /*15d50*/  BPT.TRAP 0x1 ;  /* 0x000000040000795c */ /* 0x000fe20000300000 */
.L_x_1370:
[----:B---3--:R-:W-:-:S04]  /*15d60*/  VIADD R3, R0, 0x30860 ;  /* 0x0003086000037836 */ /* 0x008fc80000000000 */
[----:B------:R-:W-:-:S04]  /*15d70*/  IMAD R18, R18, 0x8, R3 ;  /* 0x0000000812127824 */ /* 0x000fc800078e0203 */
[----:B------:R-:W3:Y:S02]  /*15d80*/  SYNCS.PHASECHK.TRANS64.TRYWAIT P0, [R18+URZ], R5 ;  /* 0x00000005120075a7 */ /* 0x000ee4000800017f */
[----:B---3--:R-:W-:Y:S05]  /*15d90*/  @!P0 BRA `(.L_x_1371) ;  /* 0x0000001400b48947 */ /* 0x008fea0003800000 */
.L_x_1417:
[----:B------:R-:W-:-:S07]  /*15da0*/  IMAD R3, R4, 0x8, R3 ;  /* 0x0000000804037824 */ /* 0x000fce00078e0203 */
.L_x_1372:
[----:B----4-:R4:W0:Y:S02]  /*15db0*/  SYNCS.PHASECHK.TRANS64.TRYWAIT P0, [R3+URZ], R2 ;  /* 0x00000002030075a7 */ /* 0x010824000800017f */
[----:B0-----:R-:W-:Y:S05]  /*15dc0*/  @!P0 NANOSLEEP.SYNCS 0x989680 ;  /* 0x009896800000895d */ /* 0x001fea0003900000 */
[----:B------:R-:W0:Y:S02]  /*15dd0*/  @!P0 SYNCS.PHASECHK.TRANS64 P0, [R3+URZ], R2 ;  /* 0x00000002030085a7 */ /* 0x000e24000800007f */
[----:B0-----:R-:W-:Y:S05]  /*15de0*/  @!P0 BRA `(.L_x_1372) ;  /* 0xfffffffc00f08947 */ /* 0x001fea000383ffff */
.L_x_1365:
[----:B------:R-:W-:Y:S05]  /*15df0*/  BSYNC B0 ;  /* 0x0000000000007941 */ /* 0x000fea0003800000 */
.L_x_1364:
[----:B------:R-:W-:Y:S05]  /*15e00*/  EXIT ;  /* 0x000000000000794d */ /* 0x000fea0003800000 */
.L_x_1166:
[----:B0-----:R-:W-:-:S04]  /*15e10*/  IMAD.U32 R3, RZ, RZ, UR38 ;  /* 0x00000026ff037e24 */ /* 0x001fc8000f8e00ff */
[----:B------:R0:W1:Y:S03]  /*15e20*/  SYNCS.PHASECHK.TRANS64.TRYWAIT P1, [R3+URZ+0x30800], R0 ;  /* 0x03080000030075a7 */ /* 0x000066000802017f */
[----:B-1----:R-:W-:Y:S05]  /*15e30*/  @!P1 NANOSLEEP.SYNCS 0x989680 ;  /* 0x009896800000995d */ /* 0x002fea0003900000 */
[----:B------:R-:W1:Y:S02]  /*15e40*/  @!P1 SYNCS.PHASECHK.TRANS64 P1, [R3+URZ+0x30800], R0 ;  /* 0x03080000030095a7 */ /* 0x000e64000802007f */
[----:B-1----:R-:W-:Y:S05]  /*15e50*/  @!P1 BRA `(.L_x_1166) ;  /* 0xfffffffc00ec9947 */ /* 0x002fea000383ffff */
[----:B------:R-:W-:Y:S05]  /*15e60*/  BRA `(.L_x_1373) ;  /* 0xfffffebc00a07947 */ /* 0x000fea000383ffff */
.L_x_1170:
[----:B-1----:R1:W2:Y:S02]  /*15e70*/  SYNCS.PHASECHK.TRANS64.TRYWAIT P2, [R57+URZ+0x30830], R0 ;  /* 0x03083000390075a7 */ /* 0x0022a4000804017f */
[----:B--2---:R-:W-:Y:S05]  /*15e80*/  @!P2 NANOSLEEP.SYNCS 0x989680 ;  /* 0x009896800000a95d */ /* 0x004fea0003900000 */
[----:B------:R-:W2:Y:S02]  /*15e90*/  @!P2 SYNCS.PHASECHK.TRANS64 P2, [R57+URZ+0x30830], R0 ;  /* 0x030830003900a5a7 */ /* 0x000ea4000804007f */
[----:B--2---:R-:W-:Y:S05]  /*15ea0*/  @!P2 BRA `(.L_x_1170) ;  /* 0xfffffffc00f0a947 */ /* 0x004fea000383ffff */
[----:B------:R-:W-:Y:S05]  /*15eb0*/  BRA `(.L_x_1169) ;  /* 0xfffffebc00c47947 */ /* 0x000fea000383ffff */
.L_x_1186:
[----:B-1----:R-:W-:-:S04]  /*15ec0*/  IMAD.U32 R152, RZ, RZ, UR7 ;  /* 0x00000007ff987e24 */ /* 0x002fc8000f8e00ff */
[----:B------:R1:W2:Y:S03]  /*15ed0*/  SYNCS.PHASECHK.TRANS64.TRYWAIT P2, [R152+URZ+0x30830], R21 ;  /* 0x03083015980075a7 */ /* 0x0002a6000804017f */
[----:B--2---:R-:W-:Y:S05]  /*15ee0*/  @!P2 NANOSLEEP.SYNCS 0x989680 ;  /* 0x009896800000a95d */ /* 0x004fea0003900000 */
[----:B------:R-:W2:Y:S02]  /*15ef0*/  @!P2 SYNCS.PHASECHK.TRANS64 P2, [R152+URZ+0x30830], R21 ;  /* 0x030830159800a5a7 */ /* 0x000ea4000804007f */
[----:B--2---:R-:W-:Y:S05]  /*15f00*/  @!P2 BRA `(.L_x_1186) ;  /* 0xfffffffc00eca947 */ /* 0x004fea000383ffff */
[----:B------:R-:W-:Y:S05]  /*15f10*/  BRA `(.L_x_1185) ;  /* 0xfffffee800b07947 */ /* 0x000fea000383ffff */
.L_x_1190:
[----:B0-----:R-:W-:-:S04]  /*15f20*/  IMAD.U32 R21, RZ, RZ, UR14 ;  /* 0x0000000eff157e24 */ /* 0x001fc8000f8e00ff */
[----:B------:R0:W2:Y:S03]  /*15f30*/  SYNCS.PHASECHK.TRANS64.TRYWAIT P2, [R21+URZ+0x30850], R0 ;  /* 0x03085000150075a7 */ /* 0x0000a6000804017f */
[----:B--2---:R-:W-:Y:S05]  /*15f40*/  @!P2 NANOSLEEP.SYNCS 0x989680 ;  /* 0x009896800000a95d */ /* 0x004fea0003900000 */
[----:B------:R-:W2:Y:S02]  /*15f50*/  @!P2 SYNCS.PHASECHK.TRANS64 P2, [R21+URZ+0x30850], R0 ;  /* 0x030850001500a5a7 */ /* 0x000ea4000804007f */
[----:B--2---:R-:W-:Y:S05]  /*15f60*/  @!P2 BRA `(.L_x_1190) ;  /* 0xfffffffc00eca947 */ /* 0x004fea000383ffff */
[----:B------:R-:W-:Y:S05]  /*15f70*/  BRA `(.L_x_1189) ;  /* 0xfffffef8004c7947 */ /* 0x000fea000383ffff */
.L_x_1207:
[----:B-1----:R-:W-:-:S04]  /*15f80*/  IMAD.U32 R4, RZ, RZ, UR6 ;  /* 0x00000006ff047e24 */ /* 0x002fc8000f8e00ff */
[----:B------:R1:W2:Y:S03]  /*15f90*/  SYNCS.PHASECHK.TRANS64.TRYWAIT P2, [R4+URZ+0x30830], R3 ;  /* 0x03083003040075a7 */ /* 0x0002a6000804017f */
[----:B--2---:R-:W-:Y:S05]  /*15fa0*/  @!P2 NANOSLEEP.SYNCS 0x989680 ;  /* 0x009896800000a95d */ /* 0x004fea0003900000 */
[----:B------:R-:W2:Y:S02]  /*15fb0*/  @!P2 SYNCS.PHASECHK.TRANS64 P2, [R4+URZ+0x30830], R3 ;  /* 0x030830030400a5a7 */ /* 0x000ea4000804007f */
[----:B--2---:R-:W-:Y:S05]  /*15fc0*/  @!P2 BRA `(.L_x_1207) ;  /* 0xfffffffc00eca947 */ /* 0x004fea000383ffff */
[----:B------:R-:W-:Y:S05]  /*15fd0*/  BRA `(.L_x_1206) ;  /* 0xffffff1800187947 */ /* 0x000fea000383ffff */
.L_x_1211:
[----:B01----:R-:W-:-:S04]  /*15fe0*/  IMAD.U32 R3, RZ, RZ, UR14 ;  /* 0x0000000eff037e24 */ /* 0x003fc8000f8e00ff */
[----:B------:R0:W1:Y:S03]  /*15ff0*/  SYNCS.PHASECHK.TRANS64.TRYWAIT P2, [R3+URZ+0x30850], R0 ;  /* 0x03085000030075a7 */ /* 0x000066000804017f */
[----:B-1----:R-:W-:Y:S05]  /*16000*/  @!P2 NANOSLEEP.SYNCS 0x989680 ;  /* 0x009896800000a95d */ /* 0x002fea0003900000 */
[----:B------:R-:W1:Y:S02]  /*16010*/  @!P2 SYNCS.PHASECHK.TRANS64 P2, [R3+URZ+0x30850], R0 ;  /* 0x030850000300a5a7 */ /* 0x000e64000804007f */
[----:B-1----:R-:W-:Y:S05]  /*16020*/  @!P2 BRA `(.L_x_1211) ;  /* 0xfffffffc00eca947 */ /* 0x002fea000383ffff */
[----:B------:R-:W-:Y:S05]  /*16030*/  BRA `(.L_x_1210) ;  /* 0xffffff2400b47947 */ /* 0x000fea000383ffff */
.L_x_1217:
[----:B-1----:R-:W-:-:S04]  /*16040*/  IMAD.U32 R4, RZ, RZ, UR6 ;  /* 0x00000006ff047e24 */ /* 0x002fc8000f8e00ff */
[----:B------:R1:W2:Y:S03]  /*16050*/  SYNCS.PHASECHK.TRANS64.TRYWAIT P2, [R4+URZ+0x30830], R3 ;  /* 0x03083003040075a7 */ /* 0x0002a6000804017f */
[----:B--2---:R-:W-:Y:S05]  /*16060*/  @!P2 NANOSLEEP.SYNCS 0x989680 ;  /* 0x009896800000a95d */ /* 0x004fea0003900000 */
[----:B------:R-:W2:Y:S02]  /*16070*/  @!P2 SYNCS.PHASECHK.TRANS64 P2, [R4+URZ+0x30830], R3 ;  /* 0x030830030400a5a7 */ /* 0x000ea4000804007f */
[----:B--2---:R-:W-:Y:S05]  /*16080*/  @!P2 BRA `(.L_x_1217) ;  /* 0xfffffffc00eca947 */ /* 0x004fea000383ffff */
[----:B------:R-:W-:Y:S05]  /*16090*/  BRA `(.L_x_1216) ;  /* 0xffffff3800387947 */ /* 0x000fea000383ffff */
.L_x_1221:
[----:B01----:R-:W-:-:S04]  /*160a0*/  IMAD.U32 R3, RZ, RZ, UR10 ;  /* 0x0000000aff037e24 */ /* 0x003fc8000f8e00ff */
[----:B------:R0:W1:Y:S03]  /*160b0*/  SYNCS.PHASECHK.TRANS64.TRYWAIT P2, [R3+URZ+0x30850], R0 ;  /* 0x03085000030075a7 */ /* 0x000066000804017f */
[----:B-1----:R-:W-:Y:S05]  /*160c0*/  @!P2 NANOSLEEP.SYNCS 0x989680 ;  /* 0x009896800000a95d */ /* 0x002fea0003900000 */
[----:B------:R-:W1:Y:S02]  /*160d0*/  @!P2 SYNCS.PHASECHK.TRANS64 P2, [R3+URZ+0x30850], R0 ;  /* 0x030850000300a5a7 */ /* 0x000e64000804007f */
[----:B-1----:R-:W-:Y:S05]  /*160e0*/  @!P2 BRA `(.L_x_1221) ;  /* 0xfffffffc00eca947 */ /* 0x002fea000383ffff */
[----:B------:R-:W-:Y:S05]  /*160f0*/  BRA `(.L_x_1220) ;  /* 0xffffff4400d47947 */ /* 0x000fea000383ffff */
.L_x_1234:
[----:B-1----:R-:W-:-:S04]  /*16100*/  IMAD.U32 R7, RZ, RZ, UR5 ;  /* 0x00000005ff077e24 */ /* 0x002fc8000f8e00ff */
[----:B------:R1:W2:Y:S03]  /*16110*/  SYNCS.PHASECHK.TRANS64.TRYWAIT P0, [R7+URZ+0x30850], R0 ;  /* 0x03085000070075a7 */ /* 0x0002a6000800017f */
[----:B--2---:R-:W-:Y:S05]  /*16120*/  @!P0 NANOSLEEP.SYNCS 0x989680 ;  /* 0x009896800000895d */ /* 0x004fea0003900000 */
[----:B------:R-:W2:Y:S02]  /*16130*/  @!P0 SYNCS.PHASECHK.TRANS64 P0, [R7+URZ+0x30850], R0 ;  /* 0x03085000070085a7 */ /* 0x000ea4000800007f */
[----:B--2---:R-:W-:Y:S05]  /*16140*/  @!P0 BRA `(.L_x_1234) ;  /* 0xfffffffc00ec8947 */ /* 0x004fea000383ffff */
[----:B------:R-:W-:Y:S05]  /*16150*/  BRA `(.L_x_1233) ;  /* 0xffffff6800c47947 */ /* 0x000fea000383ffff */
.L_x_1270:
[----:B------:R-:W-:Y:S02]  /*16160*/  IMAD.MOV.U32 R13, RZ, RZ, R4 ;  /* 0x000000ffff0d7224 */ /* 0x000fe400078e0004 */
[----:B------:R-:W-:Y:S02]  /*16170*/  IMAD.MOV.U32 R12, RZ, RZ, RZ ;  /* 0x000000ffff0c7224 */ /* 0x000fe400078e00ff */
[----:B------:R-:W-:Y:S02]  /*16180*/  IMAD.MOV.U32 R11, RZ, RZ, 0x1f ;  /* 0x0000001fff0b7424 */ /* 0x000fe400078e00ff */
[----:B------:R-:W-:-:S07]  /*16190*/  IMAD.MOV.U32 R15, RZ, RZ, -0x1 ;  /* 0xffffffffff0f7424 */ /* 0x000fce00078e00ff */
[----:B0-----:R-:W-:Y:S05]  /*161a0*/  WARPSYNC.COLLECTIVE R15, `(.L_x_1374) ;  /* 0x000000000f087348 */ /* 0x001fea0003c00000 */
[----:B------:R1:W2:Y:S02]  /*161b0*/  SHFL.IDX P6, R14, R13, R12, R11 ;  /* 0x0000000c0d0e7389 */ /* 0x0002a400000c000b */
[----:B012---:R-:W-:Y:S01]  /*161c0*/  ENDCOLLECTIVE ;  /* 0x000000000000791b */ /* 0x007fe20003800000 */
.L_x_1374:
[----:B------:R-:W-:Y:S05]  /*161d0*/  BRA `(.L_x_1375) ;  /* 0xffffffb000bc7947 */ /* 0x000fea000383ffff */
.L_x_1272:
[----:B------:R-:W-:Y:S01]  /*161e0*/  BSSY B0, `(.L_x_1376) ;  /* 0x0000006000007945 */ /* 0x000fe20003800000 */
[----:B------:R-:W-:-:S07]  /*161f0*/  IMAD.MOV.U32 R15, RZ, RZ, -0x1 ;  /* 0xffffffffff0f7424 */ /* 0x000fce00078e00ff */
[----:B01----:R-:W-:Y:S05]  /*16200*/  WARPSYNC.COLLECTIVE R15, `(.L_x_1377) ;  /* 0x000000000f0c7348 */ /* 0x003fea0003c00000 */
[----:B------:R-:W-:Y:S02]  /*16210*/  ELECT P6, UR62, PT ;  /* 0x00000000003e782f */ /* 0x000fe400038c0000 */
[----:B------:R-:W-:Y:S01]  /*16220*/  MOV R14, UR62 ;  /* 0x0000003e000e7c02 */ /* 0x000fe20008000f00 */
[----:B01----:R-:W-:Y:S10]  /*16230*/  ENDCOLLECTIVE ;  /* 0x000000000000791b */ /* 0x003ff40003800000 */
.L_x_1377:
[----:B------:R-:W-:Y:S05]  /*16240*/  BSYNC B0 ;  /* 0x0000000000007941 */ /* 0x000fea0003800000 */
.L_x_1376:
[----:B------:R-:W-:Y:S05]  /*16250*/  BRA `(.L_x_1378) ;  /* 0xffffffb000c07947 */ /* 0x000fea000383ffff */
.L_x_1274:
[----:B--2---:R2:W3:Y:S02]  /*16260*/  SYNCS.PHASECHK.TRANS64.TRYWAIT P0, [R0+URZ+0x30840], R2 ;  /* 0x03084002000075a7 */ /* 0x0044e4000800017f */
[----:B---3--:R-:W-:Y:S05]  /*16270*/  @!P0 NANOSLEEP.SYNCS 0x989680 ;  /* 0x009896800000895d */ /* 0x008fea0003900000 */
[----:B------:R-:W3:Y:S02]  /*16280*/  @!P0 SYNCS.PHASECHK.TRANS64 P0, [R0+URZ+0x30840], R2 ;  /* 0x03084002000085a7 */ /* 0x000ee4000800007f */
[----:B---3--:R-:W-:Y:S05]  /*16290*/  @!P0 BRA `(.L_x_1274) ;  /* 0xfffffffc00f08947 */ /* 0x008fea000383ffff */
[----:B------:R-:W-:Y:S05]  /*162a0*/  BRA `(.L_x_1379) ;  /* 0xffffffb4001c7947 */ /* 0x000fea000383ffff */
.L_x_1278:
[----:B------:R-:W-:Y:S02]  /*162b0*/  IMAD.MOV.U32 R13, RZ, RZ, R5 ;  /* 0x000000ffff0d7224 */ /* 0x000fe400078e0005 */
[----:B------:R-:W-:Y:S02]  /*162c0*/  IMAD.MOV.U32 R12, RZ, RZ, RZ ;  /* 0x000000ffff0c7224 */ /* 0x000fe400078e00ff */
[----:B------:R-:W-:Y:S02]  /*162d0*/  IMAD.MOV.U32 R11, RZ, RZ, 0x181f ;  /* 0x0000181fff0b7424 */ /* 0x000fe400078e00ff */
[----:B------:R-:W-:Y:S02]  /*162e0*/  IMAD.MOV.U32 R15, RZ, RZ, -0x1 ;  /* 0xffffffffff0f7424 */ /* 0x000fe400078e00ff */
[----:B------:R-:W-:-:S07]  /*162f0*/  VIADD R0, R10, UR43 ;  /* 0x0000002b0a007c36 */ /* 0x000fce0008000000 */
[----:B-----5:R-:W-:Y:S05]  /*16300*/  WARPSYNC.COLLECTIVE R15, `(.L_x_1380) ;  /* 0x000000000f087348 */ /* 0x020fea0003c00000 */
[----:B------:R0:W1:Y:S02]  /*16310*/  SHFL.IDX P6, R14, R13, R12, R11 ;  /* 0x0000000c0d0e7389 */ /* 0x00006400000c000b */
[----:B01---5:R-:W-:Y:S01]  /*16320*/  ENDCOLLECTIVE ;  /* 0x000000000000791b */ /* 0x023fe20003800000 */
.L_x_1380:
[----:B------:R-:W-:Y:S02]  /*16330*/  IMAD.MOV.U32 R13, RZ, RZ, R6 ;  /* 0x000000ffff0d7224 */ /* 0x000fe400078e0006 */
[----:B------:R-:W-:-:S07]  /*16340*/  IMAD.MOV.U32 R2, RZ, RZ, R14 ;  /* 0x000000ffff027224 */ /* 0x000fce00078e000e */
[----:B------:R-:W-:Y:S05]  /*16350*/  WARPSYNC.COLLECTIVE R15, `(.L_x_1381) ;  /* 0x000000000f087348 */ /* 0x000fea0003c00000 */
[----:B------:R0:W1:Y:S02]  /*16360*/  SHFL.IDX P6, R14, R13, R12, R11 ;  /* 0x0000000c0d0e7389 */ /* 0x00006400000c000b */
[----:B01----:R-:W-:Y:S01]  /*16370*/  ENDCOLLECTIVE ;  /* 0x000000000000791b */ /* 0x003fe20003800000 */
.L_x_1381:
[----:B------:R-:W-:Y:S01]  /*16380*/  ULDC UR4, c[0x0][0x288] ;  /* 0x0000a20000047ab9 */ /* 0x000fe20000000800 */
[----:B------:R-:W-:Y:S01]  /*16390*/  ULDC.64 UR6, c[0x0][0x208] ;  /* 0x0000820000067ab9 */ /* 0x000fe20000000a00 */
[----:B------:R-:W-:Y:S02]  /*163a0*/  IMAD R4, R7, UR4, RZ ;  /* 0x0000000407047c24 */ /* 0x000fe4000f8e02ff */
[----:B------:R-:W-:-:S03]  /*163b0*/  VIADD R7, R0, 0x10 ;  /* 0x0000001000077836 */ /* 0x000fc60000000000 */
        /* <DEDUP_REMOVED lines=20> */
.L_x_1382:
[----:B------:R-:W-:Y:S02]  /*16500*/  IMAD.MOV.U32 R13, RZ, RZ, R6 ;  /* 0x000000ffff0d7224 */ /* 0x000fe400078e0006 */
[----:B------:R-:W-:-:S07]  /*16510*/  IMAD.MOV.U32 R2, RZ, RZ, R14 ;  /* 0x000000ffff027224 */ /* 0x000fce00078e000e */
[----:B------:R-:W-:Y:S05]  /*16520*/  WARPSYNC.COLLECTIVE R15, `(.L_x_1383) ;  /* 0x000000000f087348 */ /* 0x000fea0003c00000 */
[----:B------:R0:W1:Y:S02]  /*16530*/  SHFL.IDX P6, R14, R13, R12, R11 ;  /* 0x0000000c0d0e7389 */ /* 0x00006400000c000b */
[----:B01----:R-:W-:Y:S01]  /*16540*/  ENDCOLLECTIVE ;  /* 0x000000000000791b */ /* 0x003fe20003800000 */
.L_x_1383:
        /* <DEDUP_REMOVED lines=19> */
.L_x_1384:
[----:B------:R-:W-:-:S05]  /*16680*/  VIADD R2, R0, 0x20 ;  /* 0x0000002000027836 */ /* 0x000fca0000000000 */
[----:B------:R-:W-:Y:S01]  /*16690*/  ISETP.GE.AND P4, PT, R2, R4, PT ;  /* 0x000000040200720c */ /* 0x000fe20003f86270 */
[----:B------:R-:W-:Y:S02]  /*166a0*/  IMAD.MOV.U32 R13, RZ, RZ, R6 ;  /* 0x000000ffff0d7224 */ /* 0x000fe400078e0006 */
[----:B------:R-:W-:-:S10]  /*166b0*/  IMAD.MOV.U32 R2, RZ, RZ, R14 ;  /* 0x000000ffff027224 */ /* 0x000fd400078e000e */
[----:B------:R-:W-:Y:S05]  /*166c0*/  WARPSYNC.COLLECTIVE R15, `(.L_x_1385) ;  /* 0x000000000f087348 */ /* 0x000fea0003c00000 */
[----:B------:R0:W1:Y:S02]  /*166d0*/  SHFL.IDX P6, R14, R13, R12, R11 ;  /* 0x0000000c0d0e7389 */ /* 0x00006400000c000b */
[----:B01----:R-:W-:Y:S01]  /*166e0*/  ENDCOLLECTIVE ;  /* 0x000000000000791b */ /* 0x003fe20003800000 */
.L_x_1385:
        /* <DEDUP_REMOVED lines=19> */
.L_x_1386:
[----:B------:R-:W-:-:S05]  /*16820*/  VIADD R2, R0, 0x30 ;  /* 0x0000003000027836 */ /* 0x000fca0000000000 */
[----:B------:R-:W-:Y:S01]  /*16830*/  ISETP.GE.AND P4, PT, R2, R4, PT ;  /* 0x000000040200720c */ /* 0x000fe20003f86270 */
[----:B------:R-:W-:Y:S02]  /*16840*/  IMAD.MOV.U32 R13, RZ, RZ, R6 ;  /* 0x000000ffff0d7224 */ /* 0x000fe400078e0006 */
[----:B------:R-:W-:-:S10]  /*16850*/  IMAD.MOV.U32 R2, RZ, RZ, R14 ;  /* 0x000000ffff027224 */ /* 0x000fd400078e000e */
[----:B------:R-:W-:Y:S05]  /*16860*/  WARPSYNC.COLLECTIVE R15, `(.L_x_1387) ;  /* 0x000000000f087348 */ /* 0x000fea0003c00000 */
[----:B------:R0:W1:Y:S02]  /*16870*/  SHFL.IDX P6, R14, R13, R12, R11 ;  /* 0x0000000c0d0e7389 */ /* 0x00006400000c000b */
[----:B01----:R-:W-:Y:S01]  /*16880*/  ENDCOLLECTIVE ;  /* 0x000000000000791b */ /* 0x003fe20003800000 */
.L_x_1387:
        /* <DEDUP_REMOVED lines=19> */
.L_x_1388:
[----:B------:R-:W-:-:S05]  /*169c0*/  VIADD R2, R0, 0x40 ;  /* 0x0000004000027836 */ /* 0x000fca0000000000 */
[----:B------:R-:W-:Y:S01]  /*169d0*/  ISETP.GE.AND P4, PT, R2, R4, PT ;  /* 0x000000040200720c */ /* 0x000fe20003f86270 */
[----:B------:R-:W-:Y:S02]  /*169e0*/  IMAD.MOV.U32 R13, RZ, RZ, R6 ;  /* 0x000000ffff0d7224 */ /* 0x000fe400078e0006 */
[----:B------:R-:W-:-:S10]  /*169f0*/  IMAD.MOV.U32 R2, RZ, RZ, R14 ;  /* 0x000000ffff027224 */ /* 0x000fd400078e000e */
[----:B------:R-:W-:Y:S05]  /*16a00*/  WARPSYNC.COLLECTIVE R15, `(.L_x_1389) ;  /* 0x000000000f087348 */ /* 0x000fea0003c00000 */
[----:B------:R0:W1:Y:S02]  /*16a10*/  SHFL.IDX P6, R14, R13, R12, R11 ;  /* 0x0000000c0d0e7389 */ /* 0x00006400000c000b */
[----:B01----:R-:W-:Y:S01]  /*16a20*/  ENDCOLLECTIVE ;  /* 0x000000000000791b */ /* 0x003fe20003800000 */
.L_x_1389:
        /* <DEDUP_REMOVED lines=19> */
.L_x_1390:
[----:B------:R-:W-:-:S05]  /*16b60*/  VIADD R2, R0, 0x50 ;  /* 0x0000005000027836 */ /* 0x000fca0000000000 */
[----:B------:R-:W-:Y:S01]  /*16b70*/  ISETP.GE.AND P4, PT, R2, R4, PT ;  /* 0x000000040200720c */ /* 0x000fe20003f86270 */
[----:B------:R-:W-:Y:S02]  /*16b80*/  IMAD.MOV.U32 R13, RZ, RZ, R6 ;  /* 0x000000ffff0d7224 */ /* 0x000fe400078e0006 */
[----:B------:R-:W-:-:S10]  /*16b90*/  IMAD.MOV.U32 R2, RZ, RZ, R14 ;  /* 0x000000ffff027224 */ /* 0x000fd400078e000e */
[----:B------:R-:W-:Y:S05]  /*16ba0*/  WARPSYNC.COLLECTIVE R15, `(.L_x_1391) ;  /* 0x000000000f087348 */ /* 0x000fea0003c00000 */
[----:B------:R0:W1:Y:S02]  /*16bb0*/  SHFL.IDX P6, R14, R13, R12, R11 ;  /* 0x0000000c0d0e7389 */ /* 0x00006400000c000b */
[----:B01----:R-:W-:Y:S01]  /*16bc0*/  ENDCOLLECTIVE ;  /* 0x000000000000791b */ /* 0x003fe20003800000 */
.L_x_1391:
        /* <DEDUP_REMOVED lines=19> */
.L_x_1392:
[----:B------:R-:W-:-:S05]  /*16d00*/  VIADD R2, R0, 0x60 ;  /* 0x0000006000027836 */ /* 0x000fca0000000000 */
[----:B------:R-:W-:Y:S01]  /*16d10*/  ISETP.GE.AND P4, PT, R2, R4, PT ;  /* 0x000000040200720c */ /* 0x000fe20003f86270 */
[----:B------:R-:W-:Y:S02]  /*16d20*/  IMAD.MOV.U32 R13, RZ, RZ, R6 ;  /* 0x000000ffff0d7224 */ /* 0x000fe400078e0006 */
[----:B------:R-:W-:-:S10]  /*16d30*/  IMAD.MOV.U32 R2, RZ, RZ, R14 ;  /* 0x000000ffff027224 */ /* 0x000fd400078e000e */
[----:B------:R-:W-:Y:S05]  /*16d40*/  WARPSYNC.COLLECTIVE R15, `(.L_x_1393) ;  /* 0x000000000f087348 */ /* 0x000fea0003c00000 */
[----:B------:R0:W1:Y:S02]  /*16d50*/  SHFL.IDX P6, R14, R13, R12, R11 ;  /* 0x0000000c0d0e7389 */ /* 0x00006400000c000b */
[----:B01----:R-:W-:Y:S01]  /*16d60*/  ENDCOLLECTIVE ;  /* 0x000000000000791b */ /* 0x003fe20003800000 */
.L_x_1393:
        /* <DEDUP_REMOVED lines=19> */
.L_x_1394:
[----:B------:R-:W-:Y:S02]  /*16ea0*/  IMAD.MOV.U32 R13, RZ, RZ, R6 ;  /* 0x000000ffff0d7224 */ /* 0x000fe400078e0006 */
[----:B------:R-:W-:-:S07]  /*16eb0*/  IMAD.MOV.U32 R7, RZ, RZ, R14 ;  /* 0x000000ffff077224 */ /* 0x000fce00078e000e */
[----:B------:R-:W-:Y:S05]  /*16ec0*/  WARPSYNC.COLLECTIVE R15, `(.L_x_1395) ;  /* 0x000000000f087348 */ /* 0x000fea0003c00000 */
[----:B------:R0:W1:Y:S02]  /*16ed0*/  SHFL.IDX P6, R14, R13, R12, R11 ;  /* 0x0000000c0d0e7389 */ /* 0x00006400000c000b */
[----:B01----:R-:W-:Y:S01]  /*16ee0*/  ENDCOLLECTIVE ;  /* 0x000000000000791b */ /* 0x003fe20003800000 */
.L_x_1395:
[----:B------:R-:W-:Y:S01]  /*16ef0*/  IMAD.MOV.U32 R2, RZ, RZ, R14 ;  /* 0x000000ffff027224 */ /* 0x000fe200078e000e */
[----:B------:R-:W-:Y:S06]  /*16f00*/  BRA `(.L_x_1396) ;  /* 0xffffffb400b07947 */ /* 0x000fec000383ffff */
.L_x_1283:
[----:B0-----:R0:W1:Y:S02]  /*16f10*/  SYNCS.PHASECHK.TRANS64.TRYWAIT P0, [R17+URZ+0x30820], R0 ;  /* 0x03082000110075a7 */ /* 0x001064000800017f */
[----:B-1----:R-:W-:Y:S05]  /*16f20*/  @!P0 NANOSLEEP.SYNCS 0x989680 ;  /* 0x009896800000895d */ /* 0x002fea0003900000 */
[----:B------:R-:W1:Y:S02]  /*16f30*/  @!P0 SYNCS.PHASECHK.TRANS64 P0, [R17+URZ+0x30820], R0 ;  /* 0x03082000110085a7 */ /* 0x000e64000800007f */
[----:B-1----:R-:W-:Y:S05]  /*16f40*/  @!P0 BRA `(.L_x_1283) ;  /* 0xfffffffc00f08947 */ /* 0x002fea000383ffff */
[----:B------:R-:W-:Y:S05]  /*16f50*/  BRA `(.L_x_1397) ;  /* 0xffffffb8002c7947 */ /* 0x000fea000383ffff */
.L_x_1290:
[----:B0-----:R0:W1:Y:S02]  /*16f60*/  SYNCS.PHASECHK.TRANS64.TRYWAIT P0, [R3+URZ+0x30840], R2 ;  /* 0x03084002030075a7 */ /* 0x001064000800017f */
[----:B-1----:R-:W-:Y:S05]  /*16f70*/  @!P0 NANOSLEEP.SYNCS 0x989680 ;  /* 0x009896800000895d */ /* 0x002fea0003900000 */
[----:B------:R-:W1:Y:S02]  /*16f80*/  @!P0 SYNCS.PHASECHK.TRANS64 P0, [R3+URZ+0x30840], R2 ;  /* 0x03084002030085a7 */ /* 0x000e64000800007f */
[----:B-1----:R-:W-:Y:S05]  /*16f90*/  @!P0 BRA `(.L_x_1290) ;  /* 0xfffffffc00f08947 */ /* 0x002fea000383ffff */
[----:B------:R-:W-:Y:S05]  /*16fa0*/  BRA `(.L_x_1398) ;  /* 0xffffffb800e87947 */ /* 0x000fea000383ffff */
.L_x_1298:
[----:B0-----:R0:W1:Y:S02]  /*16fb0*/  SYNCS.PHASECHK.TRANS64.TRYWAIT P0, [R3+URZ+0x60], R2 ;  /* 0x00006002030075a7 */ /* 0x001064000800017f */
[----:B-1----:R-:W-:Y:S05]  /*16fc0*/  @!P0 NANOSLEEP.SYNCS 0x989680 ;  /* 0x009896800000895d */ /* 0x002fea0003900000 */
[----:B------:R-:W1:Y:S02]  /*16fd0*/  @!P0 SYNCS.PHASECHK.TRANS64 P0, [R3+URZ+0x60], R2 ;  /* 0x00006002030085a7 */ /* 0x000e64000800007f */
[----:B-1----:R-:W-:Y:S05]  /*16fe0*/  @!P0 BRA `(.L_x_1298) ;  /* 0xfffffffc00f08947 */ /* 0x002fea000383ffff */
[----:B------:R-:W-:Y:S05]  /*16ff0*/  BRA `(.L_x_1399) ;  /* 0xffffffc000387947 */ /* 0x000fea000383ffff */
.L_x_1310:
[----:B--2---:R2:W3:Y:S02]  /*17000*/  SYNCS.PHASECHK.TRANS64.TRYWAIT P0, [R3+URZ+0x30840], R2 ;  /* 0x03084002030075a7 */ /* 0x0044e4000800017f */
[----:B---3--:R-:W-:Y:S05]  /*17010*/  @!P0 NANOSLEEP.SYNCS 0x989680 ;  /* 0x009896800000895d */ /* 0x008fea0003900000 */
[----:B------:R-:W3:Y:S02]  /*17020*/  @!P0 SYNCS.PHASECHK.TRANS64 P0, [R3+URZ+0x30840], R2 ;  /* 0x03084002030085a7 */ /* 0x000ee4000800007f */
[----:B---3--:R-:W-:Y:S05]  /*17030*/  @!P0 BRA `(.L_x_1310) ;  /* 0xfffffffc00f08947 */ /* 0x008fea000383ffff */
[----:B------:R-:W-:Y:S05]  /*17040*/  BRA `(.L_x_1400) ;  /* 0xffffffc800387947 */ /* 0x000fea000383ffff */
.L_x_1318:
[----:B0-----:R0:W1:Y:S02]  /*17050*/  SYNCS.PHASECHK.TRANS64.TRYWAIT P0, [R9+URZ+0x60], R2 ;  /* 0x00006002090075a7 */ /* 0x001064000800017f */
[----:B-1----:R-:W-:Y:S05]  /*17060*/  @!P0 NANOSLEEP.SYNCS 0x989680 ;  /* 0x009896800000895d */ /* 0x002fea0003900000 */
[----:B------:R-:W1:Y:S02]  /*17070*/  @!P0 SYNCS.PHASECHK.TRANS64 P0, [R9+URZ+0x60], R2 ;  /* 0x00006002090085a7 */ /* 0x000e64000800007f */
[----:B-1----:R-:W-:Y:S05]  /*17080*/  @!P0 BRA `(.L_x_1318) ;  /* 0xfffffffc00f08947 */ /* 0x002fea000383ffff */
[----:B------:R-:W-:Y:S05]  /*17090*/  BRA `(.L_x_1401) ;  /* 0xffffffcc00887947 */ /* 0x000fea000383ffff */
.L_x_1329:
[----:B--2---:R2:W3:Y:S02]  /*170a0*/  SYNCS.PHASECHK.TRANS64.TRYWAIT P0, [R2+URZ+0x30840], R3 ;  /* 0x03084003020075a7 */ /* 0x0044e4000800017f */
[----:B---3--:R-:W-:Y:S05]  /*170b0*/  @!P0 NANOSLEEP.SYNCS 0x989680 ;  /* 0x009896800000895d */ /* 0x008fea0003900000 */
[----:B------:R-:W3:Y:S02]  /*170c0*/  @!P0 SYNCS.PHASECHK.TRANS64 P0, [R2+URZ+0x30840], R3 ;  /* 0x03084003020085a7 */ /* 0x000ee4000800007f */
[----:B---3--:R-:W-:Y:S05]  /*170d0*/  @!P0 BRA `(.L_x_1329) ;  /* 0xfffffffc00f08947 */ /* 0x008fea000383ffff */
[----:B------:R-:W-:Y:S05]  /*170e0*/  BRA `(.L_x_1402) ;  /* 0xffffffd400587947 */ /* 0x000fea000383ffff */
.L_x_1337:
[----:B0-----:R0:W1:Y:S02]  /*170f0*/  SYNCS.PHASECHK.TRANS64.TRYWAIT P0, [R2+URZ+0x60], R5 ;  /* 0x00006005020075a7 */ /* 0x001064000800017f */
[----:B-1----:R-:W-:Y:S05]  /*17100*/  @!P0 NANOSLEEP.SYNCS 0x989680 ;  /* 0x009896800000895d */ /* 0x002fea0003900000 */
[----:B------:R-:W1:Y:S02]  /*17110*/  @!P0 SYNCS.PHASECHK.TRANS64 P0, [R2+URZ+0x60], R5 ;  /* 0x00006005020085a7 */ /* 0x000e64000800007f */
[----:B-1----:R-:W-:Y:S05]  /*17120*/  @!P0 BRA `(.L_x_1337) ;  /* 0xfffffffc00f08947 */ /* 0x002fea000383ffff */
[----:B------:R-:W-:Y:S05]  /*17130*/  BRA `(.L_x_1403) ;  /* 0xffffffd800a87947 */ /* 0x000fea000383ffff */
.L_x_1350:
[----:B0-----:R0:W3:Y:S02]  /*17140*/  SYNCS.PHASECHK.TRANS64.TRYWAIT P0, [R0+URZ+0x30860], R3 ;  /* 0x03086003000075a7 */ /* 0x0010e4000800017f */
[----:B---3--:R-:W-:Y:S05]  /*17150*/  @!P0 NANOSLEEP.SYNCS 0x989680 ;  /* 0x009896800000895d */ /* 0x008fea0003900000 */
[----:B------:R-:W3:Y:S02]  /*17160*/  @!P0 SYNCS.PHASECHK.TRANS64 P0, [R0+URZ+0x30860], R3 ;  /* 0x03086003000085a7 */ /* 0x000ee4000800007f */
[----:B---3--:R-:W-:Y:S05]  /*17170*/  @!P0 BRA `(.L_x_1350) ;  /* 0xfffffffc00f08947 */ /* 0x008fea000383ffff */
[----:B------:R-:W-:Y:S05]  /*17180*/  BRA `(.L_x_1404) ;  /* 0xffffffe000647947 */ /* 0x000fea000383ffff */
.L_x_1359:
[----:B------:R-:W-:Y:S01]  /*17190*/  BSSY B0, `(.L_x_1405) ;  /* 0x0000008000007945 */ /* 0x000fe20003800000 */
[----:B-----5:R-:W-:Y:S02]  /*171a0*/  IMAD.MOV.U32 R13, RZ, RZ, R2 ;  /* 0x000000ffff0d7224 */ /* 0x020fe400078e0002 */
[----:B------:R-:W-:Y:S02]  /*171b0*/  IMAD.MOV.U32 R12, RZ, RZ, RZ ;  /* 0x000000ffff0c7224 */ /* 0x000fe400078e00ff */
[----:B------:R-:W-:Y:S02]  /*171c0*/  IMAD.MOV.U32 R11, RZ, RZ, 0x1f ;  /* 0x0000001fff0b7424 */ /* 0x000fe400078e00ff */
[----:B------:R-:W-:-:S07]  /*171d0*/  IMAD.MOV.U32 R15, RZ, RZ, -0x1 ;  /* 0xffffffffff0f7424 */ /* 0x000fce00078e00ff */
[----:B0123--:R-:W-:Y:S05]  /*171e0*/  WARPSYNC.COLLECTIVE R15, `(.L_x_1406) ;  /* 0x000000000f087348 */ /* 0x00ffea0003c00000 */
[----:B------:R4:W0:Y:S02]  /*171f0*/  SHFL.IDX P6, R14, R13, R12, R11 ;  /* 0x0000000c0d0e7389 */ /* 0x00082400000c000b */
[----:B01234-:R-:W-:Y:S01]  /*17200*/  ENDCOLLECTIVE ;  /* 0x000000000000791b */ /* 0x01ffe20003800000 */
.L_x_1406:
[----:B------:R-:W-:Y:S05]  /*17210*/  BSYNC B0 ;  /* 0x0000000000007941 */ /* 0x000fea0003800000 */
.L_x_1405:
[----:B------:R-:W-:Y:S05]  /*17220*/  BRA `(.L_x_1407) ;  /* 0xffffffe400d47947 */ /* 0x000fea000383ffff */
.L_x_1362:
[----:B0-----:R0:W3:Y:S02]  /*17230*/  SYNCS.PHASECHK.TRANS64.TRYWAIT P0, [R0+URZ+0x30820], R3 ;  /* 0x03082003000075a7 */ /* 0x0010e4000800017f */
[----:B---3--:R-:W-:Y:S05]  /*17240*/  @!P0 NANOSLEEP.SYNCS 0x989680 ;  /* 0x009896800000895d */ /* 0x008fea0003900000 */
[----:B------:R-:W3:Y:S02]  /*17250*/  @!P0 SYNCS.PHASECHK.TRANS64 P0, [R0+URZ+0x30820], R3 ;  /* 0x03082003000085a7 */ /* 0x000ee4000800007f */
[----:B---3--:R-:W-:Y:S05]  /*17260*/  @!P0 BRA `(.L_x_1362) ;  /* 0xfffffffc00f08947 */ /* 0x008fea000383ffff */
[----:B------:R-:W-:Y:S05]  /*17270*/  BRA `(.L_x_1408) ;  /* 0xffffffe800207947 */ /* 0x000fea000383ffff */
.L_x_1363:
        /* <DEDUP_REMOVED lines=8> */
[----:B012---:R-:W-:Y:S05]  /*17300*/  WARPSYNC.COLLECTIVE R15, `(.L_x_1410) ;  /* 0x000000000f087348 */ /* 0x007fea0003c00000 */
[----:B------:R3:W4:Y:S02]  /*17310*/  SHFL.IDX P6, R14, R13, R12, R11 ;  /* 0x0000000c0d0e7389 */ /* 0x00072400000c000b */
[----:B01234-:R-:W-:Y:S01]  /*17320*/  ENDCOLLECTIVE ;  /* 0x000000000000791b */ /* 0x01ffe20003800000 */
.L_x_1410:
[----:B------:R-:W-:Y:S05]  /*17330*/  BSYNC B0 ;  /* 0x0000000000007941 */ /* 0x000fea0003800000 */
.L_x_1409:
[----:B------:R-:W-:Y:S05]  /*17340*/  BRA `(.L_x_1411) ;  /* 0xffffffe800087947 */ /* 0x000fea000383ffff */
.L_x_1366:
[----:B------:R-:W-:Y:S01]  /*17350*/  BSSY B1, `(.L_x_1412) ;  /* 0x0000006000017945 */ /* 0x000fe20003800000 */
[----:B------:R-:W-:-:S07]  /*17360*/  IMAD.MOV.U32 R15, RZ, RZ, -0x1 ;  /* 0xffffffffff0f7424 */ /* 0x000fce00078e00ff */
[----:B0123--:R-:W-:Y:S05]  /*17370*/  WARPSYNC.COLLECTIVE R15, `(.L_x_1413) ;  /* 0x000000000f0c7348 */ /* 0x00ffea0003c00000 */
[----:B------:R-:W-:Y:S02]  /*17380*/  ELECT P6, UR62, PT ;  /* 0x00000000003e782f */ /* 0x000fe400038c0000 */
[----:B------:R-:W-:Y:S01]  /*17390*/  MOV R14, UR62 ;  /* 0x0000003e000e7c02 */ /* 0x000fe20008000f00 */
[----:B0123--:R-:W-:Y:S10]  /*173a0*/  ENDCOLLECTIVE ;  /* 0x000000000000791b */ /* 0x00fff40003800000 */
.L_x_1413:
[----:B------:R-:W-:Y:S05]  /*173b0*/  BSYNC B1 ;  /* 0x0000000000017941 */ /* 0x000fea0003800000 */
.L_x_1412:
[----:B------:R-:W-:Y:S05]  /*173c0*/  BRA `(.L_x_1414) ;  /* 0xffffffe800007947 */ /* 0x000fea000383ffff */
.L_x_1368:
[----:B0-----:R0:W3:Y:S02]  /*173d0*/  SYNCS.PHASECHK.TRANS64.TRYWAIT P0, [R6+URZ], R5 ;  /* 0x00000005060075a7 */ /* 0x0010e4000800017f */
[----:B---3--:R-:W-:Y:S05]  /*173e0*/  @!P0 NANOSLEEP.SYNCS 0x989680 ;  /* 0x009896800000895d */ /* 0x008fea0003900000 */
[----:B------:R-:W3:Y:S02]  /*173f0*/  @!P0 SYNCS.PHASECHK.TRANS64 P0, [R6+URZ], R5 ;  /* 0x00000005060085a7 */ /* 0x000ee4000800007f */
[----:B---3--:R-:W-:Y:S05]  /*17400*/  @!P0 BRA `(.L_x_1368) ;  /* 0xfffffffc00f08947 */ /* 0x008fea000383ffff */
[----:B------:R-:W-:Y:S05]  /*17410*/  BRA `(.L_x_1415) ;  /* 0xffffffe800407947 */ /* 0x000fea000383ffff */
.L_x_1369:
[----:B---3--:R3:W4:Y:S02]  /*17420*/  SYNCS.PHASECHK.TRANS64.TRYWAIT P0, [R3+URZ], R2 ;  /* 0x00000002030075a7 */ /* 0x008724000800017f */
[----:B----4-:R-:W-:Y:S05]  /*17430*/  @!P0 NANOSLEEP.SYNCS 0x989680 ;  /* 0x009896800000895d */ /* 0x010fea0003900000 */
[----:B------:R-:W4:Y:S02]  /*17440*/  @!P0 SYNCS.PHASECHK.TRANS64 P0, [R3+URZ], R2 ;  /* 0x00000002030085a7 */ /* 0x000f24000800007f */
[----:B----4-:R-:W-:Y:S05]  /*17450*/  @!P0 BRA `(.L_x_1369) ;  /* 0xfffffffc00f08947 */ /* 0x010fea000383ffff */
[----:B------:R-:W-:Y:S05]  /*17460*/  BRA `(.L_x_1416) ;  /* 0xffffffe800347947 */ /* 0x000fea000383ffff */
.L_x_1371:
[----:B---3--:R3:W4:Y:S02]  /*17470*/  SYNCS.PHASECHK.TRANS64.TRYWAIT P0, [R18+URZ], R5 ;  /* 0x00000005120075a7 */ /* 0x008724000800017f */
[----:B----4-:R-:W-:Y:S05]  /*17480*/  @!P0 NANOSLEEP.SYNCS 0x989680 ;  /* 0x009896800000895d */ /* 0x010fea0003900000 */
[----:B------:R-:W4:Y:S02]  /*17490*/  @!P0 SYNCS.PHASECHK.TRANS64 P0, [R18+URZ], R5 ;  /* 0x00000005120085a7 */ /* 0x000f24000800007f */
[----:B----4-:R-:W-:Y:S05]  /*174a0*/  @!P0 BRA `(.L_x_1371) ;  /* 0xfffffffc00f08947 */ /* 0x010fea000383ffff */
[----:B------:R-:W-:Y:S05]  /*174b0*/  BRA `(.L_x_1417) ;  /* 0xffffffe800387947 */ /* 0x000fea000383ffff */
.L_x_1418:
        /* <DEDUP_REMOVED lines=12> */
.L_x_15297:


//--------------------- .text._ZN7cutlass13device_kernelIN5flash11enable_sm90INS1_16FlashAttnFwdSm90INS1_25CollectiveMainloopFwdSm90ILi2EN4cute5tupleIJNS5_1CILi1EEES8_S8_EEENS6_IJNS7_ILi128EEENS7_ILi64EEENS7_ILi256EEEEEELi256ENS_6half_tEfNS_4arch4Sm90ELb0ELb1ELb1ELb1ELb0ELb0ELb0ELb1ELb1ELb1ELb0ELb0EEENS1_21CollectiveEpilogueFwdINS6_IJSA_SC_SB_EEES9_SE_SG_Li256ELb1ELb1ELb0ELb0EEENS1_36VarlenDynamicPersistentTileSchedulerILi128ELi64ELi256ELi128ELb0ELb1ELb1ELb1ELb0ELb1EEEEEEEEEvNT_6ParamsE --------------------------
	.section	.text._ZN7cutlass13device_kernelIN5flash11enable_sm90INS1_16FlashAttnFwdSm90INS1_25CollectiveMainloopFwdSm90ILi2EN4cute5tupleIJNS5_1CILi1EEES8_S8_EEENS6_IJNS7_ILi128EEENS7_ILi64EEENS7_ILi256EEEEEELi256ENS_6half_tEfNS_4arch4Sm90ELb0ELb1ELb1ELb1ELb0ELb0ELb0ELb1ELb1ELb1ELb0ELb0EEENS1_21CollectiveEpilogueFwdINS6_IJSA_SC_SB_EEES9_SE_SG_Li256ELb1ELb1ELb0ELb0EEENS1_36VarlenDynamicPersistentTileSchedulerILi128ELi64ELi256ELi128ELb0ELb1ELb1ELb1ELb0ELb1EEEEEEEEEvNT_6ParamsE,"ax",@progbits
	.align	128
.text._ZN7cutlass13device_kernelIN5flash11enable_sm90INS1_16FlashAttnFwdSm90INS1_25CollectiveMainloopFwdSm90ILi2EN4cute5tupleIJNS5_1CILi1EEES8_S8_EEENS6_IJNS7_ILi128EEENS7_ILi64EEENS7_ILi256EEEEEELi256ENS_6half_tEfNS_4arch4Sm90ELb0ELb1ELb1ELb1ELb0ELb0ELb0ELb1ELb1ELb1ELb0ELb0EEENS1_21CollectiveEpilogueFwdINS6_IJSA_SC_SB_EEES9_SE_SG_Li256ELb1ELb1ELb0ELb0EEENS1_36VarlenDynamicPersistentTileSchedulerILi128ELi64ELi256ELi128ELb0ELb1ELb1ELb1ELb0ELb1EEEEEEEEEvNT_6ParamsE:
        .type           _ZN7cutlass13device_kernelIN5flash11enable_sm90INS1_16FlashAttnFwdSm90INS1_25CollectiveMainloopFwdSm90ILi2EN4cute5tupleIJNS5_1CILi1EEES8_S8_EEENS6_IJNS7_ILi128EEENS7_ILi64EEENS7_ILi256EEEEEELi256ENS_6half_tEfNS_4arch4Sm90ELb0ELb1ELb1ELb1ELb0ELb0ELb0ELb1ELb1ELb1ELb0ELb0EEENS1_21CollectiveEpilogueFwdINS6_IJSA_SC_SB_EEES9_SE_SG_Li256ELb1ELb1ELb0ELb0EEENS1_36VarlenDynamicPersistentTileSchedulerILi128ELi64ELi256ELi128ELb0ELb1ELb1ELb1ELb0ELb1EEEEEEEEEvNT_6ParamsE,@function
        .size           _ZN7cutlass13device_kernelIN5flash11enable_sm90INS1_16FlashAttnFwdSm90INS1_25CollectiveMainloopFwdSm90ILi2EN4cute5tupleIJNS5_1CILi1EEES8_S8_EEENS6_IJNS7_ILi128EEENS7_ILi64EEENS7_ILi256EEEEEELi256ENS_6half_tEfNS_4arch4Sm90ELb0ELb1ELb1ELb1ELb0ELb0ELb0ELb1ELb1ELb1ELb0ELb0EEENS1_21CollectiveEpilogueFwdINS6_IJSA_SC_SB_EEES9_SE_SG_Li256ELb1ELb1ELb0ELb0EEENS1_36VarlenDynamicPersistentTileSchedulerILi128ELi64ELi256ELi128ELb0ELb1ELb1ELb1ELb0ELb1EEEEEEEEEvNT_6ParamsE,(.L_x_15298 - _ZN7cutlass13device_kernelIN5flash11enable_sm90INS1_16FlashAttnFwdSm90INS1_25CollectiveMainloopFwdSm90ILi2EN4cute5tupleIJNS5_1CILi1EEES8_S8_EEENS6_IJNS7_ILi128EEENS7_ILi64EEENS7_ILi256EEEEEELi256ENS_6half_tEfNS_4arch4Sm90ELb0ELb1ELb1ELb1ELb0ELb0ELb0ELb1ELb1ELb1ELb0ELb0EEENS1_21CollectiveEpilogueFwdINS6_IJSA_SC_SB_EEES9_SE_SG_Li256ELb1ELb1ELb0ELb0EEENS1_36VarlenDynamicPersistentTileSchedulerILi128ELi64ELi256ELi128ELb0ELb1ELb1ELb1ELb0ELb1EEEEEEEEEvNT_6ParamsE)
        .other          _ZN7cutlass13device_kernelIN5flash11enable_sm90INS1_16FlashAttnFwdSm90INS1_25CollectiveMainloopFwdSm90ILi2EN4cute5tupleIJNS5_1CILi1EEES8_S8_EEENS6_IJNS7_ILi128EEENS7_ILi64EEENS7_ILi256EEEEEELi256ENS_6half_tEfNS_4arch4Sm90ELb0ELb1ELb1ELb1ELb0ELb0ELb0ELb1ELb1ELb1ELb0ELb0EEENS1_21CollectiveEpilogueFwdINS6_IJSA_SC_SB_EEES9_SE_SG_Li256ELb1ELb1ELb0ELb0EEENS1_36VarlenDynamicPersistentTileSchedulerILi128ELi64ELi256ELi128ELb0ELb1ELb1ELb1ELb0ELb1EEEEEEEEEvNT_6ParamsE,@"STO_CUDA_ENTRY STV_DEFAULT"
_ZN7cutlass13device_kernelIN5flash11enable_sm90INS1_16FlashAttnFwdSm90INS1_25CollectiveMainloopFwdSm90ILi2EN4cute5tupleIJNS5_1CILi1EEES8_S8_EEENS6_IJNS7_ILi128EEENS7_ILi64EEENS7_ILi256EEEEEELi256ENS_6half_tEfNS_4arch4Sm90ELb0ELb1ELb1ELb1ELb0ELb0ELb0ELb1ELb1ELb1ELb0ELb0EEENS1_21CollectiveEpilogueFwdINS6_IJSA_SC_SB_EEES9_SE_SG_Li256ELb1ELb1ELb0ELb0EEENS1_36VarlenDynamicPersistentTileSchedulerILi128ELi64ELi256ELi128ELb0ELb1ELb1ELb1ELb0ELb1EEEEEEEEEvNT_6ParamsE:
        /* <DEDUP_REMOVED lines=18> */
.L_x_1420:
[----:B------:R-:W-:Y:S05]  /*0120*/  BSYNC B0 ;  /* 0x0000000000007941 */ /* 0x000fea0003800000 */
.L_x_1419:
        /* <DEDUP_REMOVED lines=41> */
.L_x_1421:
        /* <DEDUP_REMOVED lines=22> */
.L_x_1422:
        /* <DEDUP_REMOVED lines=18> */
.L_x_1423:
        /* <DEDUP_REMOVED lines=22> */
.L_x_1424:
        /* <DEDUP_REMOVED lines=22> */
.L_x_1425:
        /* <DEDUP_REMOVED lines=8> */
.L_x_1427:
        /* <DEDUP_REMOVED lines=16> */
[----:B------:R-:W-:Y:S01]  /*0a80*/  UMOV UR36, URZ ;  /* 0x0000003f00247c82 */ /* 0x000fe20008000000 */
[----:B------:R-:W-:Y:S01]  /*0a90*/  R2UR UR7, R10 ;  /* 0x000000000a0772ca */ /* 0x000fe200000e0000 */
[----:B------:R-:W0:Y:S01]  /*0aa0*/  S2R R0, SR_TID.X ;  /* 0x0000000000007919 */ /* 0x000e220000002100 */
[----:B------:R-:W-:Y:S01]  /*0ab0*/  R2UR UR6, R11 ;  /* 0x000000000b0672ca */ /* 0x000fe200000e0000 */
[----:B------:R-:W-:Y:S01]  /*0ac0*/  UMOV UR37, URZ ;  /* 0x0000003f00257c82 */ /* 0x000fe20008000000 */
[----:B0-----:R-:W-:-:S05]  /*0ad0*/  VIADD R218, R0, 0xffffff80 ;  /* 0xffffff8000da7836 */ /* 0x001fca0000000000 */
[----:B------:R-:W-:-:S04]  /*0ae0*/  SHF.R.S32.HI R3, RZ, 0x1f, R218 ;  /* 0x0000001fff037819 */ /* 0x000fc800000114da */
[CC--:B------:R-:W-:Y:S02]  /*0af0*/  LEA.HI R5, R3.reuse, R218.reuse, RZ, 0x7 ;  /* 0x000000da03057211 */ /* 0x0c0fe400078f38ff */
[----:B------:R-:W-:Y:S02]  /*0b00*/  LEA.HI R0, R3, R218, RZ, 0x4 ;  /* 0x000000da03007211 */ /* 0x000fe400078f20ff */
[----:B------:R-:W-:Y:S02]  /*0b10*/  LOP3.LUT R209, R5, 0xffffff80, RZ, 0xc0, !PT ;  /* 0xffffff8005d17812 */ /* 0x000fe400078ec0ff */
[----:B------:R-:W-:Y:S02]  /*0b20*/  SHF.R.S32.HI R9, RZ, 0x4, R0 ;  /* 0x00000004ff097819 */ /* 0x000fe40000011400 */
[----:B------:R-:W-:Y:S01]  /*0b30*/  LOP3.LUT R7, R0, 0x3fffff0, RZ, 0xc0, !PT ;  /* 0x03fffff000077812 */ /* 0x000fe200078ec0ff */
[----:B------:R-:W-:Y:S01]  /*0b40*/  IMAD.IADD R209, R218, 0x1, -R209 ;  /* 0x00000001dad17824 */ /* 0x000fe200078e0ad1 */
[----:B------:R-:W-:-:S02]  /*0b50*/  LEA.HI R0, R0, R9, RZ, 0x1 ;  /* 0x0000000900007211 */ /* 0x000fc400078f08ff */
[----:B------:R-:W-:Y:S01]  /*0b60*/  LEA.HI R10, R3, R218, RZ, 0x2 ;  /* 0x000000da030a7211 */ /* 0x000fe200078f10ff */
[----:B------:R-:W-:Y:S01]  /*0b70*/  IMAD.IADD R7, R218, 0x1, -R7 ;  /* 0x00000001da077824 */ /* 0x000fe200078e0a07 */
[----:B------:R-:W-:Y:S02]  /*0b80*/  SHF.R.S32.HI R4, RZ, 0x1f, R209 ;  /* 0x0000001fff047819 */ /* 0x000fe400000114d1 */
[----:B------:R-:W-:Y:S02]  /*0b90*/  LOP3.LUT R0, R0, 0x1ffffffe, RZ, 0xc0, !PT ;  /* 0x1ffffffe00007812 */ /* 0x000fe400078ec0ff */
[----:B------:R-:W-:Y:S02]  /*0ba0*/  LEA.HI R6, R4, R209, RZ, 0x2 ;  /* 0x000000d104067211 */ /* 0x000fe400078f10ff */
[----:B------:R-:W-:Y:S01]  /*0bb0*/  SHF.R.S32.HI R210, RZ, 0x7, R5 ;  /* 0x00000007ffd27819 */ /* 0x000fe20000011405 */
[----:B------:R-:W-:Y:S01]  /*0bc0*/  IMAD.IADD R0, R9, 0x1, -R0 ;  /* 0x0000000109007824 */ /* 0x000fe200078e0a00 */
[----:B------:R-:W-:-:S02]  /*0bd0*/  SHF.R.S32.HI R8, RZ, 0x2, R6 ;  /* 0x00000002ff087819 */ /* 0x000fc40000011406 */
[----:B------:R-:W-:Y:S02]  /*0be0*/  SHF.R.S32.HI R11, RZ, 0x1f, R6 ;  /* 0x0000001fff0b7819 */ /* 0x000fe40000011406 */
[----:B------:R-:W-:Y:S02]  /*0bf0*/  LOP3.LUT R9, R10, 0xfffffffc, RZ, 0xc0, !PT ;  /* 0xfffffffc0a097812 */ /* 0x000fe400078ec0ff */
[----:B------:R-:W-:Y:S02]  /*0c00*/  LEA.HI R11, R11, R8, RZ, 0x3 ;  /* 0x000000080b0b7211 */ /* 0x000fe400078f18ff */
[----:B------:R-:W-:Y:S02]  /*0c10*/  LEA.HI R5, R5, R210, RZ, 0x1 ;  /* 0x000000d205057211 */ /* 0x000fe400078f08ff */
[----:B------:R-:W-:Y:S02]  /*0c20*/  LOP3.LUT R11, R11, 0xfffffff8, RZ, 0xc0, !PT ;  /* 0xfffffff80b0b7812 */ /* 0x000fe400078ec0ff */
[----:B------:R-:W-:-:S02]  /*0c30*/  LEA.HI R4, R4, R209, RZ, 0x5 ;  /* 0x000000d104047211 */ /* 0x000fc400078f28ff */
[----:B------:R-:W-:Y:S01]  /*0c40*/  LOP3.LUT R6, R6, 0x7ffffffc, RZ, 0xc0, !PT ;  /* 0x7ffffffc06067812 */ /* 0x000fe200078ec0ff */
[----:B------:R-:W-:Y:S01]  /*0c50*/  IMAD.IADD R11, R8, 0x1, -R11 ;  /* 0x00000001080b7824 */ /* 0x000fe200078e0a0b */
[----:B------:R-:W-:-:S03]  /*0c60*/  SHF.R.S32.HI R4, RZ, 0x5, R4 ;  /* 0x00000005ff047819 */ /* 0x000fc60000011404 */
[----:B------:R-:W-:Y:S02]  /*0c70*/  IMAD.IADD R17, R209, 0x1, -R6 ;  /* 0x00000001d1117824 */ /* 0x000fe400078e0a06 */
[----:B------:R-:W-:Y:S01]  /*0c80*/  IMAD R4, R4, 0x10, R11 ;  /* 0x0000001004047824 */ /* 0x000fe200078e020b */
[----:B--2---:R-:W-:Y:S02]  /*0c90*/  R2UR UR4, R2 ;  /* 0x00000000020472ca */ /* 0x004fe400000e0000 */
[CC--:B------:R-:W-:Y:S02]  /*0ca0*/  LEA.HI R2, R3.reuse, R218.reuse, RZ, 0x5 ;  /* 0x000000da03027211 */ /* 0x0c0fe400078f28ff */
[----:B------:R-:W-:-:S03]  /*0cb0*/  LEA.HI R3, R3, R218, RZ, 0x3 ;  /* 0x000000da03037211 */ /* 0x000fc600078f18ff */
[----:B------:R-:W-:Y:S01]  /*0cc0*/  IMAD.SHL.U32 R2, R2, 0x20, RZ ;  /* 0x0000002002027824 */ /* 0x000fe200078e00ff */
[----:B------:R-:W-:-:S04]  /*0cd0*/  SHF.R.S32.HI R206, RZ, 0x3, R3 ;  /* 0x00000003ffce7819 */ /* 0x000fc80000011403 */
[----:B------:R-:W-:Y:S01]  /*0ce0*/  LOP3.LUT R2, R2, 0xfffffc00, RZ, 0xc0, !PT ;  /* 0xfffffc0002027812 */ /* 0x000fe200078ec0ff */
[----:B------:R-:W-:-:S03]  /*0cf0*/  ULOP3.LUT UR8, UR4, 0x1, URZ, 0xfc, !UPT ;  /* 0x0000000104087892 */ /* 0x000fc6000f8efc3f */
[----:B------:R-:W-:Y:S01]  /*0d00*/  UMOV UR4, URZ ;  /* 0x0000003f00047c82 */ /* 0x000fe20008000000 */
[----:B------:R-:W-:Y:S02]  /*0d10*/  IMAD R7, R7, 0x40, R2 ;  /* 0x0000004007077824 */ /* 0x000fe400078e0202 */
[----:B------:R-:W-:Y:S01]  /*0d20*/  IMAD.IADD R2, R218, 0x1, -R9 ;  /* 0x00000001da027824 */ /* 0x000fe200078e0a09 */
[----:B------:R-:W-:Y:S01]  /*0d30*/  LOP3.LUT R9, R5, 0x3fffffe, RZ, 0xc0, !PT ;  /* 0x03fffffe05097812 */ /* 0x000fe200078ec0ff */
[----:B------:R-:W-:Y:S01]  /*0d40*/  IMAD R212, R0, 0x8, R7 ;  /* 0x0000000800d47824 */ /* 0x000fe200078e0207 */
[----:B------:R-:W-:Y:S01]  /*0d50*/  LOP3.LUT R5, R3, 0xfffffff8, RZ, 0xc0, !PT ;  /* 0xfffffff803057812 */ /* 0x000fe200078ec0ff */
[----:B------:R-:W-:Y:S01]  /*0d60*/  IMAD.U32 R213, RZ, RZ, UR8 ;  /* 0x00000008ffd57e24 */ /* 0x000fe2000f8e00ff */
[----:B------:R-:W-:Y:S01]  /*0d70*/  LEA.HI R8, R2, R2, RZ, 0x1 ;  /* 0x0000000202087211 */ /* 0x000fe200078f08ff */
[----:B------:R-:W-:Y:S02]  /*0d80*/  IMAD.IADD R9, R210, 0x1, -R9 ;  /* 0x00000001d2097824 */ /* 0x000fe400078e0a09 */
[----:B------:R-:W-:Y:S01]  /*0d90*/  IMAD.IADD R204, R218, 0x1, -R5 ;  /* 0x00000001dacc7824 */ /* 0x000fe200078e0a05 */
[----:B------:R-:W-:Y:S01]  /*0da0*/  LOP3.LUT R11, R8, 0x1ffffffe, RZ, 0xc0, !PT ;  /* 0x1ffffffe080b7812 */ /* 0x000fe200078ec0ff */
[----:B------:R-:W-:-:S02]  /*0db0*/  IMAD R211, R9, 0x40, R4 ;  /* 0x0000004009d37824 */ /* 0x000fc400078e0204 */
[----:B------:R-:W-:Y:S02]  /*0dc0*/  IMAD.SHL.U32 R19, R204, 0x8, RZ ;  /* 0x00000008cc137824 */ /* 0x000fe400078e00ff */
[----:B------:R-:W-:Y:S02]  /*0dd0*/  IMAD.IADD R2, R2, 0x1, -R11 ;  /* 0x0000000102027824 */ /* 0x000fe400078e0a0b */
[C---:B------:R-:W-:Y:S01]  /*0de0*/  VIADD R202, R19.reuse, 0x40 ;  /* 0x0000004013ca7836 */ /* 0x040fe20000000000 */
[----:B------:R-:W-:Y:S01]  /*0df0*/  SHF.R.S32.HI R217, RZ, 0x1f, R19 ;  /* 0x0000001fffd97819 */ /* 0x000fe20000011413 */
[C---:B------:R-:W-:Y:S02]  /*0e00*/  VIADD R201, R19.reuse, 0x80 ;  /* 0x0000008013c97836 */ /* 0x040fe40000000000 */
[----:B------:R-:W-:Y:S01]  /*0e10*/  VIADD R203, R19, 0xc0 ;  /* 0x000000c013cb7836 */ /* 0x000fe20000000000 */
[----:B------:R-:W-:Y:S01]  /*0e20*/  SHF.R.S32.HI R216, RZ, 0x1f, R202 ;  /* 0x0000001fffd87819 */ /* 0x000fe200000114ca */
[----:B------:R-:W-:Y:S01]  /*0e30*/  IMAD.U32 R208, RZ, RZ, UR4 ;  /* 0x00000004ffd07e24 */ /* 0x000fe2000f8e00ff */
[----:B------:R-:W-:Y:S01]  /*0e40*/  SHF.R.S32.HI R215, RZ, 0x1f, R201 ;  /* 0x0000001fffd77819 */ /* 0x000fe200000114c9 */
[----:B------:R-:W-:Y:S01]  /*0e50*/  IMAD R23, R2, 0x8, R211 ;  /* 0x0000000802177824 */ /* 0x000fe200078e02d3 */
[----:B------:R-:W-:-:S07]  /*0e60*/  SHF.R.S32.HI R214, RZ, 0x1f, R203 ;  /* 0x0000001fffd67819 */ /* 0x000fce00000114cb */
.L_x_1527:
[----:B------:R-:W-:Y:S01]  /*0e70*/  ULDC.64 UR8, c[0x0][0xa28] ;  /* 0x00028a0000087ab9 */ /* 0x000fe20000000a00 */
[----:B------:R-:W-:Y:S01]  /*0e80*/  ULDC.64 UR12, c[0x0][0x208] ;  /* 0x00008200000c7ab9 */ /* 0x000fe20000000a00 */
[----:B------:R-:W-:Y:S01]  /*0e90*/  UISETP.NE.U32.AND UP0, UPT, UR8, URZ, UPT ;  /* 0x0000003f0800728c */ /* 0x000fe2000bf05070 */
[----:B------:R-:W-:-:S03]  /*0ea0*/  ULDC UR4, c[0x0][0x424] ;  /* 0x0001090000047ab9 */ /* 0x000fc60000000800 */
[----:B------:R-:W-:-:S03]  /*0eb0*/  UISETP.NE.AND.EX UP0, UPT, UR9, URZ, UPT, UP0 ;  /* 0x0000003f0900728c */ /* 0x000fc6000bf05300 */
[----:B------:R-:W-:Y:S02]  /*0ec0*/  ULDC.64 UR8, c[0x0][0xa18] ;  /* 0x0002860000087ab9 */ /* 0x000fe40000000a00 */
[----:B------:R-:W-:Y:S01]  /*0ed0*/  UISETP.NE.U32.AND UP1, UPT, UR8, URZ, UPT ;  /* 0x0000003f0800728c */ /* 0x000fe2000bf25070 */
[----:B------:R-:W-:-:S03]  /*0ee0*/  PLOP3.LUT P0, PT, PT, PT, UP0, 0x80, 0x0 ;  /* 0x000000000000781c */ /* 0x000fc60003f0f008 */
[----:B------:R-:W-:-:S03]  /*0ef0*/  UISETP.NE.AND.EX UP1, UPT, UR9, URZ, UPT, UP1 ;  /* 0x0000003f0900728c */ /* 0x000fc6000bf25310 */
[----:B------:R-:W-:Y:S02]  /*0f00*/  @UP0 ULDC.64 UR8, c[0x0][0xa28] ;  /* 0x00028a0000080ab9 */ /* 0x000fe40000000a00 */
[----:B------:R-:W-:Y:S01]  /*0f10*/  @UP0 UIMAD.WIDE UR8, UR6, 0x4, UR8 ;  /* 0x00000004060808a5 */ /* 0x000fe2000f8e0208 */
[----:B------:R-:W-:-:S05]  /*0f20*/  PLOP3.LUT P2, PT, PT, PT, UP1, 0x80, 0x0 ;  /* 0x000000000000781c */ /* 0x000fca0003f4f018 */
[----:B------:R-:W-:Y:S01]  /*0f30*/  @UP1 ULDC.64 UR10, c[0x0][0xa18] ;  /* 0x00028600000a1ab9 */ /* 0x000fe20000000a00 */
[----:B01--4-:R-:W-:Y:S02]  /*0f40*/  IMAD.U32 R2, RZ, RZ, UR8 ;  /* 0x00000008ff027e24 */ /* 0x013fe4000f8e00ff */
[----:B------:R-:W-:Y:S01]  /*0f50*/  IMAD.U32 R3, RZ, RZ, UR9 ;  /* 0x00000009ff037e24 */ /* 0x000fe2000f8e00ff */
[----:B------:R-:W-:-:S04]  /*0f60*/  @UP1 UIMAD.WIDE UR8, UR6, 0x4, UR10 ;  /* 0x00000004060818a5 */ /* 0x000fc8000f8e020a */
[----:B--2---:R-:W2:Y:S02]  /*0f70*/  @P0 LDG.E R2, desc[UR12][R2.64] ;  /* 0x0000000c02020981 */ /* 0x004ea4000c1e1900 */
[----:B------:R-:W-:Y:S02]  /*0f80*/  IMAD.U32 R4, RZ, RZ, UR8 ;  /* 0x00000008ff047e24 */ /* 0x000fe4000f8e00ff */
[----:B------:R-:W-:Y:S01]  /*0f90*/  IMAD.U32 R5, RZ, RZ, UR9 ;  /* 0x00000009ff057e24 */ /* 0x000fe2000f8e00ff */
[----:B------:R-:W-:-:S04]  /*0fa0*/  ULDC.64 UR8, c[0x0][0x418] ;  /* 0x0001060000087ab9 */ /* 0x000fc80000000a00 */
[----:B---3--:R-:W3:Y:S01]  /*0fb0*/  @P2 LDG.E R4, desc[UR12][R4.64] ;  /* 0x0000000c04042981 */ /* 0x008ee2000c1e1900 */
[----:B------:R-:W-:Y:S01]  /*0fc0*/  UISETP.NE.U32.AND UP0, UPT, UR8, URZ, UPT ;  /* 0x0000003f0800728c */ /* 0x000fe2000bf05070 */
[----:B------:R-:W-:Y:S01]  /*0fd0*/  IMAD.U32 R205, RZ, RZ, UR7 ;  /* 0x00000007ffcd7e24 */ /* 0x000fe2000f8e00ff */
[----:B------:R-:W-:Y:S01]  /*0fe0*/  UMOV UR61, URZ ;  /* 0x0000003f003d7c82 */ /* 0x000fe20008000000 */
[----:B------:R-:W-:Y:S01]  /*0ff0*/  ULDC UR60, c[0x0][0x288] ;  /* 0x0000a200003c7ab9 */ /* 0x000fe20000000800 */
[----:B------:R-:W-:-:S03]  /*1000*/  UISETP.NE.AND.EX UP0, UPT, UR9, URZ, UPT, UP0 ;  /* 0x0000003f0900728c */ /* 0x000fc6000bf05300 */
[----:B------:R-:W-:Y:S01]  /*1010*/  ULDC.64 UR8, c[0x0][0xa20] ;  /* 0x0002880000087ab9 */ /* 0x000fe20000000a00 */
[----:B------:R-:W-:Y:S01]  /*1020*/  USEL UR4, UR4, 0x1, UP0 ;  /* 0x0000000104047887 */ /* 0x000fe20008000000 */
[----:B------:R-:W-:Y:S01]  /*1030*/  ISETP.NE.U32.AND P1, PT, RZ, UR8, PT ;  /* 0x00000008ff007c0c */ /* 0x000fe2000bf25070 */
[----:B------:R-:W-:Y:S02]  /*1040*/  ULDC UR8, c[0x0][0x2f0] ;  /* 0x0000bc0000087ab9 */ /* 0x000fe40000000800 */
[----:B------:R-:W-:Y:S01]  /*1050*/  UIMAD UR4, UR4, UR8, URZ ;  /* 0x00000008040472a4 */ /* 0x000fe2000f8e023f */
[----:B------:R-:W-:Y:S02]  /*1060*/  ISETP.NE.AND.EX P1, PT, RZ, UR9, PT, P1 ;  /* 0x00000009ff007c0c */ /* 0x000fe4000bf25310 */
[----:B--2---:R-:W-:Y:S02]  /*1070*/  @P0 R2UR UR61, R2 ;  /* 0x00000000023d02ca */ /* 0x004fe400000e0000 */
[----:B---3--:R-:W-:Y:S01]  /*1080*/  @P2 R2UR UR60, R4 ;  /* 0x00000000043c22ca */ /* 0x008fe200000e0000 */
[----:B------:R-:W-:-:S14]  /*1090*/  @P2 BRA `(.L_x_1428) ;  /* 0x0000000000382947 */ /* 0x000fdc0003800000 */
[----:B------:R-:W-:Y:S02]  /*10a0*/  ULDC.64 UR8, c[0x0][0xa00] ;  /* 0x0002800000087ab9 */ /* 0x000fe40000000a00 */
[----:B------:R-:W-:-:S04]  /*10b0*/  ISETP.NE.U32.AND P0, PT, RZ, UR8, PT ;  /* 0x00000008ff007c0c */ /* 0x000fc8000bf05070 */
[----:B------:R-:W-:-:S13]  /*10c0*/  ISETP.NE.AND.EX P0, PT, RZ, UR9, PT, P0 ;  /* 0x00000009ff007c0c */ /* 0x000fda000bf05300 */
[----:B------:R-:W-:Y:S05]  /*10d0*/  @!P0 BRA `(.L_x_1428) ;  /* 0x0000000000288947 */ /* 0x000fea0003800000 */
[----:B------:R-:W-:Y:S01]  /*10e0*/  ULDC.64 UR8, c[0x0][0xa00] ;  /* 0x0002800000087ab9 */ /* 0x000fe20000000a00 */
[----:B------:R-:W-:Y:S01]  /*10f0*/  ULDC.64 UR10, c[0x0][0x208] ;  /* 0x00008200000a7ab9 */ /* 0x000fe20000000a00 */
        /* <DEDUP_REMOVED lines=8> */
.L_x_1428:
[----:B------:R-:W-:Y:S01]  /*1180*/  IMAD.U32 R207, RZ, RZ, UR6 ;  /* 0x00000006ffcf7e24 */ /* 0x000fe2000f8e00ff */
[----:B------:R-:W-:Y:S06]  /*1190*/  @!P1 BRA `(.L_x_1429) ;  /* 0x0000000000209947 */ /* 0x000fec0003800000 */
[----:B------:R-:W-:Y:S01]  /*11a0*/  ULDC.64 UR8, c[0x0][0xa20] ;  /* 0x0002880000087ab9 */ /* 0x000fe20000000a00 */
[----:B------:R-:W-:Y:S01]  /*11b0*/  ULDC.64 UR10, c[0x0][0x208] ;  /* 0x00008200000a7ab9 */ /* 0x000fe20000000a00 */
[----:B------:R-:W-:-:S06]  /*11c0*/  UIMAD.WIDE UR6, UR6, 0x4, UR8 ;  /* 0x00000004060678a5 */ /* 0x000fcc000f8e0208 */
[----:B------:R-:W-:Y:S02]  /*11d0*/  IMAD.U32 R2, RZ, RZ, UR6 ;  /* 0x00000006ff027e24 */ /* 0x000fe4000f8e00ff */
[----:B------:R-:W-:-:S05]  /*11e0*/  IMAD.U32 R3, RZ, RZ, UR7 ;  /* 0x00000007ff037e24 */ /* 0x000fca000f8e00ff */
[----:B------:R-:W2:Y:S02]  /*11f0*/  LDG.E R2, desc[UR10][R2.64] ;  /* 0x0000000a02027981 */ /* 0x000ea4000c1e1900 */
[----:B--2---:R-:W-:Y:S01]  /*1200*/  R2UR UR4, R2 ;  /* 0x00000000020472ca */ /* 0x004fe200000e0000 */
[----:B------:R-:W-:-:S14]  /*1210*/  BRA `(.L_x_1430) ;  /* 0x0000000000387947 */ /* 0x000fdc0003800000 */
.L_x_1429:
        /* <DEDUP_REMOVED lines=14> */
.L_x_1430:
[----:B------:R-:W-:Y:S01]  /*1300*/  ULDC UR6, c[0x0][0x448] ;  /* 0x0001120000067ab9 */ /* 0x000fe20000000800 */
[----:B------:R-:W-:Y:S02]  /*1310*/  USHF.L.U32 UR5, UR5, 0x7, URZ ;  /* 0x0000000705057899 */ /* 0x000fe4000800063f */
[----:B------:R-:W-:Y:S02]  /*1320*/  UISETP.NE.AND UP0, UPT, UR6, 0x1, UPT ;  /* 0x000000010600788c */ /* 0x000fe4000bf05270 */
[----:B------:R-:W-:Y:S02]  /*1330*/  UIADD3 UR8, UR5, 0x7f, URZ ;  /* 0x0000007f05087890 */ /* 0x000fe4000fffe03f */
[----:B------:R-:W-:Y:S01]  /*1340*/  IMAD.U32 R22, RZ, RZ, UR5 ;  /* 0x00000005ff167e24 */ /* 0x000fe2000f8e00ff */
[----:B------:R-:W-:-:S03]  /*1350*/  UIADD3 UR61, -UR61, UR4, URZ ;  /* 0x000000043d3d7290 */ /* 0x000fc6000fffe13f */
[----:B------:R-:W-:Y:S01]  /*1360*/  ULDC.64 UR4, c[0x0][0x9e0] ;  /* 0x0002780000047ab9 */ /* 0x000fe20000000a00 */
[----:B------:R-:W-:Y:S02]  /*1370*/  UIADD3 UR9, UR61, 0x1, -UR60 ;  /* 0x000000013d097890 */ /* 0x000fe4000fffe83c */
[----:B------:R-:W-:Y:S01]  /*1380*/  @UP0 ULDC UR6, c[0x0][0x44c] ;  /* 0x0001130000060ab9 */ /* 0x000fe20000000800 */
[----:B------:R-:W-:Y:S02]  /*1390*/  UISETP.GE.AND UP1, UPT, UR5, 0x1, UPT ;  /* 0x000000010500788c */ /* 0x000fe4000bf26270 */
[----:B------:R-:W-:Y:S01]  /*13a0*/  UIMAD.WIDE.U32 UR6, UR8, UR6, URZ ;  /* 0x00000006080672a5 */ /* 0x000fe2000f8e003f */
[----:B------:R-:W-:-:S03]  /*13b0*/  @UP0 ULDC UR10, c[0x0][0x450] ;  /* 0x00011400000a0ab9 */ /* 0x000fc60000000800 */
[----:B------:R-:W-:Y:S01]  /*13c0*/  @UP0 USHF.R.U32.HI UR8, URZ, UR10, UR7 ;  /* 0x0000000a3f080299 */ /* 0x000fe20008011607 */
[----:B------:R-:W-:-:S03]  /*13d0*/  PLOP3.LUT P1, PT, PT, PT, UP1, 0x80, 0x0 ;  /* 0x000000000000781c */ /* 0x000fc60003f2f018 */
[----:B------:R-:W-:-:S04]  /*13e0*/  UIADD3 UR8, UR9, UR8, URZ ;  /* 0x0000000809087290 */ /* 0x000fc8000fffe03f */
[----:B------:R-:W-:-:S06]  /*13f0*/  UIADD3 UR4, UR8, UR4, URZ ;  /* 0x0000000408047290 */ /* 0x000fcc000fffe03f */
        /* <DEDUP_REMOVED lines=12> */
.L_x_1432:
[----:B------:R-:W-:-:S11]  /*14c0*/  UISETP.NE.AND UP1, UPT, UR5, 0x1, UPT ;  /* 0x000000010500788c */ /* 0x000fd6000bf25270 */
[----:B------:R-:W-:Y:S02]  /*14d0*/  @UP1 ULDC.64 UR8, c[0x0][0x9e8] ;  /* 0x00027a0000081ab9 */ /* 0x000fe40000000a00 */
[----:B------:R-:W-:-:S04]  /*14e0*/  UIMAD.WIDE.U32 UR6, UR4, UR8, URZ ;  /* 0x00000008040672a5 */ /* 0x000fc8000f8e003f */
[----:B------:R-:W-:-:S12]  /*14f0*/  @UP1 USHF.R.U32.HI UR4, URZ, UR9, UR7 ;  /* 0x000000093f041299 */ /* 0x000fd80008011607 */
.L_x_1433:
[----:B------:R-:W-:-:S06]  /*1500*/  UIMAD UR4, UR4, UR5, UR5 ;  /* 0x00000005040472a4 */ /* 0x000fcc000f8e0205 */
[----:B------:R-:W-:-:S07]  /*1510*/  VIMNMX R0, R0, UR4, PT ;  /* 0x0000000400007c48 */ /* 0x000fce000bfe0100 */
.L_x_1431:
[----:B------:R-:W-:Y:S01]  /*1520*/  R2UR UR8, R22 ;  /* 0x00000000160872ca */ /* 0x000fe200000e0000 */
[----:B------:R-:W-:Y:S01]  /*1530*/  UIADD3 UR4, UR61, 0x3f, URZ ;  /* 0x0000003f3d047890 */ /* 0x000fe2000fffe03f */
[----:B------:R-:W-:Y:S01]  /*1540*/  VIADD R0, R0, 0x3f ;  /* 0x0000003f00007836 */ /* 0x000fe20000000000 */
[----:B------:R-:W-:Y:S01]  /*1550*/  @UP0 ULDC UR6, c[0x0][0x44c] ;  /* 0x0001130000060ab9 */ /* 0x000fe20000000800 */
[----:B------:R-:W-:Y:S01]  /*1560*/  @UP0 ULDC UR10, c[0x0][0x450] ;  /* 0x00011400000a0ab9 */ /* 0x000fe20000000800 */
[----:B------:R-:W-:Y:S02]  /*1570*/  UIADD3 UR39, UR61, -UR60, URZ ;  /* 0x8000003c3d277290 */ /* 0x000fe4000fffe03f */
[----:B------:R-:W-:-:S04]  /*1580*/  SHF.R.S32.HI R3, RZ, 0x1f, R0 ;  /* 0x0000001fff037819 */ /* 0x000fc80000011400 */
[----:B------:R-:W-:Y:S02]  /*1590*/  LEA.HI R3, R3, R0, RZ, 0x6 ;  /* 0x0000000003037211 */ /* 0x000fe400078f30ff */
[----:B------:R-:W-:Y:S02]  /*15a0*/  UIMAD.WIDE.U32 UR6, UR8, UR6, URZ ;  /* 0x00000006080672a5 */ /* 0x000fe4000f8e003f */
[----:B------:R-:W-:Y:S01]  /*15b0*/  UMOV UR9, UR8 ;  /* 0x0000000800097c82 */ /* 0x000fe20008000000 */
[----:B------:R-:W-:Y:S01]  /*15c0*/  USHF.R.S32.HI UR8, URZ, 0x1f, UR4 ;  /* 0x0000001f3f087899 */ /* 0x000fe20008011404 */
[----:B------:R-:W-:Y:S01]  /*15d0*/  SHF.R.S32.HI R3, RZ, 0x6, R3 ;  /* 0x00000006ff037819 */ /* 0x000fe20000011403 */
[----:B------:R-:W-:Y:S02]  /*15e0*/  @UP0 USHF.R.U32.HI UR9, URZ, UR10, UR7 ;  /* 0x0000000a3f090299 */ /* 0x000fe40008011607 */
[----:B------:R-:W-:Y:S02]  /*15f0*/  ULEA.HI UR8, UR8, UR4, URZ, 0x6 ;  /* 0x0000000408087291 */ /* 0x000fe4000f8f303f */
[----:B------:R-:W-:-:S02]  /*1600*/  UIADD3 UR4, UR39, UR9, URZ ;  /* 0x0000000927047290 */ /* 0x000fc4000fffe03f */
[----:B------:R-:W-:Y:S01]  /*1610*/  USHF.R.S32.HI UR8, URZ, 0x6, UR8 ;  /* 0x000000063f087899 */ /* 0x000fe20008011408 */
[----:B------:R-:W-:Y:S02]  /*1620*/  ULDC UR9, c[0x0][0x9dc] ;  /* 0x0002770000097ab9 */ /* 0x000fe40000000800 */
[----:B------:R-:W-:-:S03]  /*1630*/  UIADD3 UR9, UR4, -UR9, URZ ;  /* 0x8000000904097290 */ /* 0x000fc6000fffe03f */
[----:B------:R-:W-:Y:S01]  /*1640*/  VIMNMX R62, R3, UR8, PT ;  /* 0x00000008033e7c48 */ /* 0x000fe2000bfe0100 */
[----:B------:R-:W-:Y:S08]  /*1650*/  @!P1 BRA `(.L_x_1434) ;  /* 0x0000000000449947 */ /* 0x000ff00003800000 */
        /* <DEDUP_REMOVED lines=10> */
.L_x_1435:
[----:B------:R-:W-:-:S11]  /*1700*/  UISETP.NE.AND UP0, UPT, UR5, 0x1, UPT ;  /* 0x000000010500788c */ /* 0x000fd6000bf05270 */
[----:B------:R-:W-:Y:S02]  /*1710*/  @UP0 ULDC.64 UR10, c[0x0][0x9e8] ;  /* 0x00027a00000a0ab9 */ /* 0x000fe40000000a00 */
[----:B------:R-:W-:-:S04]  /*1720*/  UIMAD.WIDE.U32 UR6, UR4, UR10, URZ ;  /* 0x0000000a040672a5 */ /* 0x000fc8000f8e003f */
[----:B------:R-:W-:-:S12]  /*1730*/  @UP0 USHF.R.U32.HI UR4, URZ, UR11, UR7 ;  /* 0x0000000b3f040299 */ /* 0x000fd80008011607 */
.L_x_1436:
[----:B------:R-:W-:-:S04]  /*1740*/  UIMAD UR4, UR4, UR5, URZ ;  /* 0x00000005040472a4 */ /* 0x000fc8000f8e023f */
[----:B------:R-:W-:-:S04]  /*1750*/  UISETP.LT.AND UP0, UPT, UR9, UR4, UPT ;  /* 0x000000040900728c */ /* 0x000fc8000bf01270 */
[----:B------:R-:W-:-:S12]  /*1760*/  USEL UR9, UR9, UR4, !UP0 ;  /* 0x0000000409097287 */ /* 0x000fd8000c000000 */
.L_x_1434:
        /* <DEDUP_REMOVED lines=44> */
[----:B------:R-:W-:Y:S01]  /*1a30*/  IMAD.MOV.U32 R16, RZ, RZ, RZ ;  /* 0x000000ffff107224 */ /* 0x000fe200078e00ff */
[----:B------:R-:W-:Y:S01]  /*1a40*/  CS2R R80, SRZ ;  /* 0x0000000000507805 */ /* 0x000fe2000001ff00 */
[----:B------:R-:W-:Y:S01]  /*1a50*/  IMAD.MOV.U32 R18, RZ, RZ, RZ ;  /* 0x000000ffff127224 */ /* 0x000fe200078e00ff */
        /* <DEDUP_REMOVED lines=26> */
[----:B------:R-:W-:Y:S02]  /*1c00*/  CS2R R28, SRZ ;  /* 0x00000000001c7805 */ /* 0x000fe4000001ff00 */
        /* <DEDUP_REMOVED lines=33> */
.L_x_1438:
        /* <DEDUP_REMOVED lines=11> */
.L_x_1671:
[----:B------:R-:W-:Y:S05]  /*1ed0*/  @!P0 BRA `(.L_x_1440) ;  /* 0x0000000000048947 */ /* 0x000fea0003800000 */
[----:B------:R-:W-:Y:S01]  /*1ee0*/  BPT.TRAP 0x1 ;  /* 0x000000040000795c */ /* 0x000fe20000300000 */
.L_x_1440:
[----:B------:R-:W-:Y:S02]  /*1ef0*/  IMAD.U32 R5, RZ, RZ, UR37 ;  /* 0x00000025ff057e24 */ /* 0x000fe4000f8e00ff */
[----:B0-----:R-:W-:-:S03]  /*1f00*/  IMAD.U32 R0, RZ, RZ, UR36 ;  /* 0x00000024ff007e24 */ /* 0x001fc6000f8e00ff */
[----:B------:R-:W-:Y:S02]  /*1f10*/  LEA R5, R5, UR38, 0x3 ;  /* 0x0000002605057c11 */ /* 0x000fe4000f8e18ff */
[----:B------:R-:W-:-:S04]  /*1f20*/  SHF.L.U32 R0, R0, 0x1f, RZ ;  /* 0x0000001f00007819 */ /* 0x000fc800000006ff */
[----:B------:R0:W1:Y:S01]  /*1f30*/  SYNCS.PHASECHK.TRANS64.TRYWAIT P2, [R5+URZ+0x30830], R0 ;  /* 0x03083000050075a7 */ /* 0x000062000804017f */
[----:B------:R-:W-:Y:S05]  /*1f40*/  @!P0 BRA `(.L_x_1441) ;  /* 0x0000000000048947 */ /* 0x000fea0003800000 */
[----:B------:R-:W-:Y:S01]  /*1f50*/  BPT.TRAP 0x1 ;  /* 0x000000040000795c */ /* 0x000fe20000300000 */
.L_x_1441:
[----:B------:R-:W2:Y:S02]  /*1f60*/  S2R R2, SR_TID.X ;  /* 0x0000000000027919 */ /* 0x000ea40000002100 */
[----:B--2---:R-:W-:Y:S01]  /*1f70*/  LOP3.LUT P1, RZ, R2, 0x7f, RZ, 0xc0, !PT ;  /* 0x0000007f02ff7812 */ /* 0x004fe2000782c0ff */
[----:B-1----:R-:W-:-:S12]  /*1f80*/  @P2 BRA `(.L_x_1442) ;  /* 0x0000000000082947 */ /* 0x002fd80003800000 */
[----:B------:R-:W1:Y:S02]  /*1f90*/  SYNCS.PHASECHK.TRANS64.TRYWAIT P2, [R5+URZ+0x30830], R0 ;  /* 0x03083000050075a7 */ /* 0x000e64000804017f */
[----:B-1----:R-:W-:Y:S05]  /*1fa0*/  @!P2 BRA `(.L_x_1443) ;  /* 0x000001600010a947 */ /* 0x002fea0003800000 */
.L_x_1442:
        /* <DEDUP_REMOVED lines=10> */
[----:B------:R-:W-:Y:S01]  /*2050*/  UMOV UR53, 0x40000040 ;  /* 0x4000004000357882 */ /* 0x000fe20000000000 */
[----:B------:R-:W-:-:S02]  /*2060*/  UMOV UR55, 0x40000040 ;  /* 0x4000004000377882 */ /* 0x000fc40000000000 */
[----:B------:R-:W-:Y:S02]  /*2070*/  ULOP3.LUT UR5, UR4, 0x10000, URZ, 0xfc, !UPT ;  /* 0x0001000004057892 */ /* 0x000fe4000f8efc3f */
[----:B------:R-:W-:Y:S01]  /*2080*/  ULOP3.LUT UR4, UR40, 0x10000, URZ, 0xfc, !UPT ;  /* 0x0001000028047892 */ /* 0x000fe2000f8efc3f */
[----:B------:R-:W-:Y:S01]  /*2090*/  UMOV UR13, 0x40000040 ;  /* 0x40000040000d7882 */ /* 0x000fe20000000000 */
[----:B------:R-:W-:Y:S02]  /*20a0*/  UMOV UR15, 0x40000040 ;  /* 0x40000040000f7882 */ /* 0x000fe40000000000 */
[----:B------:R-:W-:Y:S01]  /*20b0*/  IMAD.U32 R18, RZ, RZ, UR5 ;  /* 0x00000005ff127e24 */ /* 0x000fe2000f8e00ff */
[----:B------:R-:W-:Y:S02]  /*20c0*/  ULEA UR5, UR37, UR5, 0xb ;  /* 0x0000000525057291 */ /* 0x000fe4000f8e583f */
[----:B------:R-:W-:Y:S01]  /*20d0*/  UMOV UR8, UR4 ;  /* 0x0000000400087c82 */ /* 0x000fe20008000000 */
[----:B------:R-:W-:Y:S01]  /*20e0*/  UIADD3 UR6, UR4, 0x2, URZ ;  /* 0x0000000204067890 */ /* 0x000fe2000fffe03f */
[----:B------:R-:W-:Y:S01]  /*20f0*/  IMAD.U32 R14, RZ, RZ, UR8 ;  /* 0x00000008ff0e7e24 */ /* 0x000fe2000f8e00ff */
[----:B------:R-:W-:-:S02]  /*2100*/  UIADD3 UR7, UR5, 0x2, URZ ;  /* 0x0000000205077890 */ /* 0x000fc4000fffe03f */
        /* <DEDUP_REMOVED lines=74> */
[----:B------:R-:W-:Y:S01]  /*25b0*/  R2UR UR7, R22 ;  /* 0x00000000160772ca */ /* 0x000fe200000e0000 */
[----:B------:R-:W-:Y:S01]  /*25c0*/  IMAD.U32 R7, RZ, RZ, UR9 ;  /* 0x00000009ff077e24 */ /* 0x000fe2000f8e00ff */
[----:B------:R-:W-:-:S11]  /*25d0*/  ULDC UR6, c[0x0][0x9d8] ;  /* 0x0002760000067ab9 */ /* 0x000fd60000000800 */
[----:B01----:R-:W-:-:S04]  /*25e0*/  VIADD R0, R23, UR7 ;  /* 0x0000000717007c36 */ /* 0x003fc80008000000 */
[----:B------:R-:W-:Y:S01]  /*25f0*/  IMAD.MOV.U32 R2, RZ, RZ, R0 ;  /* 0x000000ffff027224 */ /* 0x000fe200078e0000 */
        /* <DEDUP_REMOVED lines=16> */
[----:B------:R-:W-:Y:S01]  /*2700*/  IMAD.MOV.U32 R3, RZ, RZ, -0x40 ;  /* 0xffffffc0ff037424 */ /* 0x000fe200078e00ff */
[----:B------:R-:W-:Y:S01]  /*2710*/  ULDC.64 UR4, c[0x0][0x9e0] ;  /* 0x0002780000047ab9 */ /* 0x000fe20000000a00 */
[----:B------:R-:W-:Y:S01]  /*2720*/  LEA R5, R62, 0xffffffc0, 0x6 ;  /* 0xffffffc03e057811 */ /* 0x000fe200078e30ff */
[----:B------:R-:W-:Y:S01]  /*2730*/  UISETP.GE.AND UP1, UPT, UR5, 0x1, UPT ;  /* 0x000000010500788c */ /* 0x000fe2000bf26270 */
[----:B------:R-:W-:Y:S01]  /*2740*/  @!P1 PRMT R0, RZ, 0x654, R0 ;  /* 0x00000654ff009816 */ /* 0x000fe20000000000 */
[----:B------:R-:W0:Y:S04]  /*2750*/  SHFL.IDX PT, R4, R2, RZ, 0x1c1f ;  /* 0x001c1fff02047589 */ /* 0x000e2800000e0000 */
        /* <DEDUP_REMOVED lines=39> */
[----:B------:R1:W-:Y:S01]  /*29d0*/  @!P1 SYNCS.ARRIVE.TRANS64.RED.A1T0 RZ, [R0+URZ], RZ ;  /* 0x000000ff00ff99a7 */ /* 0x0003e2000810043f */
[----:B------:R-:W-:Y:S01]  /*29e0*/  FMUL.FTZ R24, R24, UR6 ;  /* 0x0000000618187c20 */ /* 0x000fe20008410000 */
[----:B------:R2:W3:Y:S01]  /*29f0*/  MUFU.TANH R16, R30 ;  /* 0x0000001e00107308 */ /* 0x0004e20000002400 */
        /* <DEDUP_REMOVED lines=8> */
[----:B--2---:R-:W-:-:S02]  /*2a80*/  IMAD R30, R62, R3, 0x40 ;  /* 0x000000403e1e7424 */ /* 0x004fc400078e0203 */
[----:B------:R-:W-:Y:S01]  /*2a90*/  FMUL.FTZ R37, R37, UR6 ;  /* 0x0000000625257c20 */ /* 0x000fe20008410000 */
[----:B------:R-:W-:Y:S01]  /*2aa0*/  FMUL.FTZ R38, R38, UR6 ;  /* 0x0000000626267c20 */ /* 0x000fe20008410000 */
[----:B------:R-:W-:Y:S01]  /*2ab0*/  FMUL.FTZ R40, R40, UR6 ;  /* 0x0000000628287c20 */ /* 0x000fe20008410000 */
[----:B-1----:R-:W-:Y:S02]  /*2ac0*/  VIADD R0, R30, 0x1 ;  /* 0x000000011e007836 */ /* 0x002fe40000000000 */
        /* <DEDUP_REMOVED lines=15> */
[----:B------:R1:W2:Y:S01]  /*2bc0*/  MUFU.TANH R21, R34 ;  /* 0x0000002200157308 */ /* 0x0002a20000002400 */
[----:B------:R-:W-:-:S02]  /*2bd0*/  IMAD R3, R17, -0x2, R0 ;  /* 0xfffffffe11037824 */ /* 0x000fc400078e0200 */
[----:B------:R-:W-:Y:S01]  /*2be0*/  FMUL.FTZ R26, R26, UR6 ;  /* 0x000000061a1a7c20 */ /* 0x000fe20008410000 */
[----:B------:R-:W-:Y:S01]  /*2bf0*/  FMUL.FTZ R31, R31, UR6 ;  /* 0x000000061f1f7c20 */ /* 0x000fe20008410000 */
[----:B------:R-:W-:Y:S01]  /*2c00*/  FMUL.FTZ R39, R39, UR6 ;  /* 0x0000000627277c20 */ /* 0x000fe20008410000 */
[----:B------:R-:W-:Y:S02]  /*2c10*/  VIADD R0, R30, UR61 ;  /* 0x0000003d1e007c36 */ /* 0x000fe40008000000 */
[----:B------:R-:W4:Y:S01]  /*2c20*/  MUFU.TANH R24, R24 ;  /* 0x0000001800187308 */ /* 0x000f220000002400 */
[----:B-1----:R-:W-:-:S05]  /*2c30*/  IMAD.U32 R34, RZ, RZ, UR60 ;  /* 0x0000003cff227e24 */ /* 0x002fca000f8e00ff */
[----:B------:R-:W-:Y:S02]  /*2c40*/  IADD3 R3, -R34, UR61, R3 ;  /* 0x0000003d22037c10 */ /* 0x000fe4000fffe103 */
[----:B------:R-:W1:Y:S03]  /*2c50*/  MUFU.TANH R25, R25 ;  /* 0x0000001900197308 */ /* 0x000e660000002400 */
[----:B------:R-:W-:-:S05]  /*2c60*/  VIADD R34, R3, UR4 ;  /* 0x0000000403227c36 */ /* 0x000fca0008000000 */
        /* <DEDUP_REMOVED lines=26> */
[----:B------:R5:W1:Y:S08]  /*2e10*/  MUFU.TANH R20, R31 ;  /* 0x0000001f00147308 */ /* 0x000a700000002400 */
[----:B------:R3:W1:Y:S01]  /*2e20*/  MUFU.TANH R26, R39 ;  /* 0x00000027001a7308 */ /* 0x0006620000002400 */
[----:B-----5:R-:W-:-:S05]  /*2e30*/  IMAD R31, R17, -0x2, R0 ;  /* 0xfffffffe111f7824 */ /* 0x020fca00078e0200 */
[----:B0-----:R-:W-:Y:S01]  /*2e40*/  VIADDMNMX R0, R4, R34, R31, PT ;  /* 0x0000002204007246 */ /* 0x001fe2000380011f */
[----:B---3--:R-:W-:-:S04]  /*2e50*/  VIADD R39, R3, UR54 ;  /* 0x0000003603277c36 */ /* 0x008fc80008000000 */
[----:B------:R-:W-:Y:S01]  /*2e60*/  IMAD.IADD R3, R39, 0x1, R4 ;  /* 0x0000000127037824 */ /* 0x000fe200078e0204 */
[----:B--2-4-:R-:W-:Y:S06]  /*2e70*/  @P2 BRA `(.L_x_1444) ;  /* 0x00000000005c2947 */ /* 0x014fec0003800000 */
[----:B------:R-:W-:Y:S01]  /*2e80*/  IMAD.U32 R57, RZ, RZ, UR60 ;  /* 0x0000003cff397e24 */ /* 0x000fe2000f8e00ff */
[----:B------:R-:W-:Y:S04]  /*2e90*/  BSSY B0, `(.L_x_1445) ;  /* 0x0000011000007945 */ /* 0x000fe80003800000 */
[----:B------:R-:W-:-:S04]  /*2ea0*/  IADD3 R4, -R57, UR61, R4 ;  /* 0x0000003d39047c10 */ /* 0x000fc8000fffe104 */
        /* <DEDUP_REMOVED lines=10> */
.L_x_1446:
[----:B------:R-:W-:-:S06]  /*2f50*/  UISETP.NE.AND UP2, UPT, UR5, 0x1, UPT ;  /* 0x000000010500788c */ /* 0x000fcc000bf45270 */
[----:B------:R-:W-:-:S05]  /*2f60*/  PLOP3.LUT P2, PT, PT, PT, UP2, 0x80, 0x0 ;  /* 0x000000000000781c */ /* 0x000fca0003f4f028 */
[----:B------:R-:W-:-:S08]  /*2f70*/  @UP2 ULDC.64 UR6, c[0x0][0x9e8] ;  /* 0x00027a0000062ab9 */ /* 0x000fd00000000a00 */
[----:B------:R-:W-:-:S05]  /*2f80*/  @P2 IMAD.HI.U32 R57, R4, UR6, RZ ;  /* 0x0000000604392c27 */ /* 0x000fca000f8e00ff */
[----:B------:R-:W-:-:S07]  /*2f90*/  @P2 SHF.R.U32.HI R4, RZ, UR7, R57 ;  /* 0x00000007ff042c19 */ /* 0x000fce0008011639 */
.L_x_1447:
[----:B------:R-:W-:Y:S05]  /*2fa0*/  BSYNC B0 ;  /* 0x0000000000007941 */ /* 0x000fea0003800000 */
.L_x_1445:
[----:B------:R-:W-:-:S04]  /*2fb0*/  IMAD R4, R4, UR5, -R5 ;  /* 0x0000000504047c24 */ /* 0x000fc8000f8e0a05 */
[----:B------:R-:W-:-:S05]  /*2fc0*/  IMAD R4, R17, -0x2, R4 ;  /* 0xfffffffe11047824 */ /* 0x000fca00078e0204 */
[----:B------:R-:W-:Y:S02]  /*2fd0*/  VIMNMX R3, R3, R4, !PT ;  /* 0x0000000403037248 */ /* 0x000fe40007fe0100 */
[----:B------:R-:W-:-:S07]  /*2fe0*/  VIADDMNMX R0, R4, UR5, R0, PT ;  /* 0x0000000504007c46 */ /* 0x000fce000b800100 */
.L_x_1444:
[C---:B------:R-:W-:Y:S01]  /*2ff0*/  ISETP.GE.AND P2, PT, R30.reuse, 0x2, PT ;  /* 0x000000021e00780c */ /* 0x040fe20003f46270 */
[----:B------:R-:W0:Y:S01]  /*3000*/  SHFL.IDX PT, R2, R2, 0x1, 0x1c1f ;  /* 0x003c1f0002027f89 */ /* 0x000e2200000e0000 */
[C---:B------:R-:W-:Y:S02]  /*3010*/  ISETP.GE.AND P6, PT, R30.reuse, 0xa, PT ;  /* 0x0000000a1e00780c */ /* 0x040fe40003fc6270 */
[----:B------:R-:W-:Y:S02]  /*3020*/  ISETP.GT.AND P4, PT, R3, 0x1, !P2 ;  /* 0x000000010300780c */ /* 0x000fe40005784270 */
[----:B------:R-:W-:Y:S02]  /*3030*/  ISETP.GE.AND P3, PT, R30, 0x9, PT ;  /* 0x000000091e00780c */ /* 0x000fe40003f66270 */
[----:B------:R-:W-:Y:S02]  /*3040*/  ISETP.LT.OR P4, PT, R0, 0x2, P4 ;  /* 0x000000020000780c */ /* 0x000fe40002781670 */
[----:B------:R-:W-:-:S02]  /*3050*/  P2R R58, PR, RZ, 0x40 ;  /* 0x00000040ff3a7803 */ /* 0x000fc40000000000 */
[----:B-1----:R-:W-:Y:S02]  /*3060*/  FSEL R57, R25, -INF , !P4 ;  /* 0xff80000019397808 */ /* 0x002fe40006000000 */
[C---:B------:R-:W-:Y:S02]  /*3070*/  ISETP.GT.AND P4, PT, R3.reuse, 0x9, !P6 ;  /* 0x000000090300780c */ /* 0x040fe40007784270 */
[----:B------:R-:W-:Y:S02]  /*3080*/  ISETP.GT.AND P5, PT, R3, 0x8, !P3 ;  /* 0x000000080300780c */ /* 0x000fe40005fa4270 */
[----:B------:R-:W-:Y:S02]  /*3090*/  ISETP.LT.OR P4, PT, R0, 0xa, P4 ;  /* 0x0000000a0000780c */ /* 0x000fe40002781670 */
[----:B------:R-:W-:Y:S02]  /*30a0*/  ISETP.GE.AND P6, PT, R30, 0x11, PT ;  /* 0x000000111e00780c */ /* 0x000fe40003fc6270 */
[----:B------:R-:W-:-:S02]  /*30b0*/  FSEL R61, R29, -INF , !P4 ;  /* 0xff8000001d3d7808 */ /* 0x000fc40006000000 */
        /* <DEDUP_REMOVED lines=62> */
[----:B0-----:R-:W-:-:S03]  /*34a0*/  IMAD.IADD R3, R39, 0x1, R2 ;  /* 0x0000000127037824 */ /* 0x001fc600078e0202 */
[----:B------:R-:W-:Y:S02]  /*34b0*/  ISETP.LT.OR P6, PT, R0, 0x3a, P6 ;  /* 0x0000003a0000780c */ /* 0x000fe400037c1670 */
[----:B------:R-:W-:Y:S02]  /*34c0*/  VIADDMNMX R0, R2, R34, R31, PT ;  /* 0x0000002202007246 */ /* 0x000fe4000380011f */
[----:B------:R-:W-:Y:S02]  /*34d0*/  FSEL R53, R53, -INF , !P6 ;  /* 0xff80000035357808 */ /* 0x000fe40007000000 */
[----:B------:R-:W-:-:S13]  /*34e0*/  PLOP3.LUT P6, PT, PT, PT, UP1, 0x40, 0x0 ;  /* 0x000000000000781c */ /* 0x000fda0003fce818 */
[----:B------:R-:W-:Y:S05]  /*34f0*/  @P6 BRA `(.L_x_1448) ;  /* 0x0000000000646947 */ /* 0x000fea0003800000 */
        /* <DEDUP_REMOVED lines=14> */
.L_x_1450:
[----:B------:R-:W-:-:S06]  /*35e0*/  UISETP.NE.AND UP2, UPT, UR5, 0x1, UPT ;  /* 0x000000010500788c */ /* 0x000fcc000bf45270 */
[----:B------:R-:W-:-:S05]  /*35f0*/  PLOP3.LUT P6, PT, PT, PT, UP2, 0x80, 0x0 ;  /* 0x000000000000781c */ /* 0x000fca0003fcf028 */
[----:B------:R-:W-:-:S08]  /*3600*/  @UP2 ULDC.64 UR6, c[0x0][0x9e8] ;  /* 0x00027a0000062ab9 */ /* 0x000fd00000000a00 */
[----:B------:R-:W-:Y:S01]  /*3610*/  @P6 IMAD.HI.U32 R24, R2, UR6, RZ ;  /* 0x0000000602186c27 */ /* 0x000fe2000f8e00ff */
[----:B------:R-:W-:-:S13]  /*3620*/  PLOP3.LUT P6, PT, PT, PT, UP2, 0x80, 0x0 ;  /* 0x000000000000781c */ /* 0x000fda0003fcf028 */
[----:B------:R-:W-:-:S07]  /*3630*/  @P6 SHF.R.U32.HI R2, RZ, UR7, R24 ;  /* 0x00000007ff026c19 */ /* 0x000fce0008011618 */
.L_x_1451:
[----:B------:R-:W-:Y:S05]  /*3640*/  BSYNC B0 ;  /* 0x0000000000007941 */ /* 0x000fea0003800000 */
.L_x_1449:
[----:B------:R-:W-:-:S04]  /*3650*/  IMAD R2, R2, UR5, -R5 ;  /* 0x0000000502027c24 */ /* 0x000fc8000f8e0a05 */
[----:B------:R-:W-:-:S05]  /*3660*/  IMAD R2, R17, -0x2, R2 ;  /* 0xfffffffe11027824 */ /* 0x000fca00078e0202 */
[----:B------:R-:W-:Y:S02]  /*3670*/  VIMNMX R3, R3, R2, !PT ;  /* 0x0000000203037248 */ /* 0x000fe40007fe0100 */
[----:B------:R-:W-:-:S07]  /*3680*/  VIADDMNMX R0, R2, UR5, R0, PT ;  /* 0x0000000502007c46 */ /* 0x000fce000b800100 */
.L_x_1448:
[----:B------:R-:W-:Y:S01]  /*3690*/  ISETP.GT.AND P2, PT, R3, 0x1, !P2 ;  /* 0x000000010300780c */ /* 0x000fe20005744270 */
[----:B------:R-:W-:Y:S01]  /*36a0*/  ULDC UR6, c[0x0][0x988] ;  /* 0x0002620000067ab9 */ /* 0x000fe20000000800 */
[----:B------:R-:W-:Y:S01]  /*36b0*/  ISETP.NE.AND P6, PT, R4, RZ, PT ;  /* 0x000000ff0400720c */ /* 0x000fe20003fc5270 */
[----:B------:R-:W-:Y:S01]  /*36c0*/  @UP0 ULDC UR10, c[0x0][0x44c] ;  /* 0x00011300000a0ab9 */ /* 0x000fe20000000800 */
[----:B------:R-:W-:Y:S01]  /*36d0*/  ISETP.LT.OR P2, PT, R0, 0x2, P2 ;  /* 0x000000020000780c */ /* 0x000fe20001741670 */
[----:B------:R-:W-:Y:S01]  /*36e0*/  @UP0 ULDC UR14, c[0x0][0x450] ;  /* 0x00011400000e0ab9 */ /* 0x000fe20000000800 */
        /* <DEDUP_REMOVED lines=27> */
[----:B------:R-:W-:Y:S02]  /*38a0*/  ISETP.LT.OR P2, PT, R0, 0x19, P2 ;  /* 0x000000190000780c */ /* 0x000fe40001741670 */
[----:B------:R-:W-:Y:S02]  /*38b0*/  FMNMX.FTZ R4, R49, R4, !PT ;  /* 0x0000000431047209 */ /* 0x000fe40007810000 */
[----:B------:R-:W-:Y:S02]  /*38c0*/  FSEL R25, R38, -INF , !P2 ;  /* 0xff80000026197808 */ /* 0x000fe40005000000 */
[----:B------:R-:W-:Y:S02]  /*38d0*/  ISETP.NE.AND P2, PT, R33, RZ, PT ;  /* 0x000000ff2100720c */ /* 0x000fe40003f45270 */
[----:B------:R-:W-:Y:S02]  /*38e0*/  FMNMX.FTZ R4, R81, R4, !PT ;  /* 0x0000000451047209 */ /* 0x000fe40007810000 */
[----:B------:R-:W-:-:S02]  /*38f0*/  ISETP.GT.AND P2, PT, R3, 0x19, !P2 ;  /* 0x000000190300780c */ /* 0x000fc40005744270 */
[----:B------:R-:W-:Y:S02]  /*3900*/  ISETP.GT.AND P3, PT, R3, 0x8, !P3 ;  /* 0x000000080300780c */ /* 0x000fe40005f64270 */
[----:B------:R-:W-:Y:S02]  /*3910*/  ISETP.LT.OR P2, PT, R0, 0x1a, P2 ;  /* 0x0000001a0000780c */ /* 0x000fe40001741670 */
[----:B------:R-:W-:Y:S02]  /*3920*/  FMNMX.FTZ R32, R53, R4, !PT ;  /* 0x0000000435207209 */ /* 0x000fe40007810000 */
[----:B------:R-:W-:Y:S02]  /*3930*/  FSEL R26, R26, -INF , !P2 ;  /* 0xff8000001a1a7808 */ /* 0x000fe40005000000 */
[----:B------:R-:W-:Y:S01]  /*3940*/  ISETP.NE.AND P2, PT, R36, RZ, PT ;  /* 0x000000ff2400720c */ /* 0x000fe20003f45270 */
[----:B------:R-:W0:Y:S01]  /*3950*/  SHFL.BFLY PT, R31, R32, 0x2, 0x1f ;  /* 0x0c401f00201f7f89 */ /* 0x000e2200000e0000 */
[----:B------:R-:W-:-:S02]  /*3960*/  ISETP.LT.OR P3, PT, R0, 0x9, P3 ;  /* 0x000000090000780c */ /* 0x000fc40001f61670 */
[----:B------:R-:W-:Y:S02]  /*3970*/  ISETP.GT.AND P2, PT, R3, 0x20, !P2 ;  /* 0x000000200300780c */ /* 0x000fe40005744270 */
[----:B------:R-:W-:Y:S02]  /*3980*/  FSEL R16, R16, -INF , !P3 ;  /* 0xff80000010107808 */ /* 0x000fe40005800000 */
[----:B------:R-:W-:Y:S02]  /*3990*/  ISETP.LT.OR P2, PT, R0, 0x21, P2 ;  /* 0x000000210000780c */ /* 0x000fe40001741670 */
[----:B------:R-:W-:Y:S02]  /*39a0*/  ISETP.NE.AND P3, PT, R41, RZ, PT ;  /* 0x000000ff2900720c */ /* 0x000fe40003f65270 */
[----:B------:R-:W-:Y:S02]  /*39b0*/  FSEL R27, R42, -INF , !P2 ;  /* 0xff8000002a1b7808 */ /* 0x000fe40005000000 */
[----:B------:R-:W-:-:S02]  /*39c0*/  ISETP.NE.AND P2, PT, R40, RZ, PT ;  /* 0x000000ff2800720c */ /* 0x000fc40003f45270 */
[C---:B------:R-:W-:Y:S02]  /*39d0*/  ISETP.GT.AND P4, PT, R3.reuse, 0x31, !P4 ;  /* 0x000000310300780c */ /* 0x040fe40006784270 */
[C---:B------:R-:W-:Y:S02]  /*39e0*/  ISETP.GT.AND P2, PT, R3.reuse, 0x21, !P2 ;  /* 0x000000210300780c */ /* 0x040fe40005744270 */
[----:B------:R-:W-:Y:S02]  /*39f0*/  ISETP.GT.AND P5, PT, R3, 0x38, !P5 ;  /* 0x000000380300780c */ /* 0x000fe40006fa4270 */
[C---:B------:R-:W-:Y:S02]  /*3a00*/  ISETP.LT.OR P2, PT, R0.reuse, 0x22, P2 ;  /* 0x000000220000780c */ /* 0x040fe40001741670 */
[----:B------:R-:W-:Y:S02]  /*3a10*/  ISETP.LT.OR P4, PT, R0, 0x32, P4 ;  /* 0x000000320000780c */ /* 0x000fe40002781670 */
[----:B------:R-:W-:-:S02]  /*3a20*/  FSEL R28, R43, -INF , !P2 ;  /* 0xff8000002b1c7808 */ /* 0x000fc40005000000 */
[----:B------:R-:W-:Y:S02]  /*3a30*/  ISETP.GT.AND P2, PT, R3, 0x28, !P3 ;  /* 0x000000280300780c */ /* 0x000fe40005f44270 */
[----:B0-----:R-:W-:Y:S02]  /*3a40*/  FMNMX.FTZ R33, R32, R31, !PT ;  /* 0x0000001f20217209 */ /* 0x001fe40007810000 */
[----:B------:R-:W-:Y:S02]  /*3a50*/  ISETP.LT.OR P2, PT, R0, 0x29, P2 ;  /* 0x000000290000780c */ /* 0x000fe40001741670 */
[----:B------:R-:W-:Y:S01]  /*3a60*/  ISETP.NE.AND P3, PT, R45, RZ, PT ;  /* 0x000000ff2d00720c */ /* 0x000fe20003f65270 */
[----:B------:R-:W0:Y:S01]  /*3a70*/  SHFL.BFLY PT, R34, R33, 0x1, 0x1f ;  /* 0x0c201f0021227f89 */ /* 0x000e2200000e0000 */
[----:B------:R-:W-:Y:S02]  /*3a80*/  FSEL R29, R46, -INF , !P2 ;  /* 0xff8000002e1d7808 */ /* 0x000fe40005000000 */
[----:B------:R-:W-:-:S02]  /*3a90*/  ISETP.GT.AND P2, PT, R3, RZ, !P6 ;  /* 0x000000ff0300720c */ /* 0x000fc40007744270 */
[----:B------:R-:W-:Y:S02]  /*3aa0*/  ISETP.NE.AND P6, PT, R30, RZ, PT ;  /* 0x000000ff1e00720c */ /* 0x000fe40003fc5270 */
[----:B------:R-:W-:Y:S02]  /*3ab0*/  ISETP.LT.OR P2, PT, R0, 0x1, P2 ;  /* 0x000000010000780c */ /* 0x000fe40001741670 */
[----:B------:R-:W-:Y:S02]  /*3ac0*/  ISETP.GT.AND P3, PT, R3, 0x30, !P3 ;  /* 0x000000300300780c */ /* 0x000fe40005f64270 */
[----:B------:R-:W-:Y:S02]  /*3ad0*/  FSEL R2, R56, -INF , !P2 ;  /* 0xff80000038027808 */ /* 0x000fe40005000000 */
[----:B------:R-:W-:Y:S02]  /*3ae0*/  ISETP.NE.AND P2, PT, R44, RZ, PT ;  /* 0x000000ff2c00720c */ /* 0x000fe40003f45270 */
[----:B------:R-:W-:-:S02]  /*3af0*/  FMNMX.FTZ R31, R2, R5, !PT ;  /* 0x00000005021f7209 */ /* 0x000fc40007810000 */
[----:B------:R-:W-:Y:S02]  /*3b00*/  ISETP.GT.AND P2, PT, R3, 0x29, !P2 ;  /* 0x000000290300780c */ /* 0x000fe40005744270 */
[----:B------:R-:W-:Y:S02]  /*3b10*/  FMNMX.FTZ R31, R16, R31, !PT ;  /* 0x0000001f101f7209 */ /* 0x000fe40007810000 */
[----:B------:R-:W-:Y:S02]  /*3b20*/  ISETP.LT.OR P2, PT, R0, 0x2a, P2 ;  /* 0x0000002a0000780c */ /* 0x000fe40001741670 */
[----:B------:R-:W-:Y:S02]  /*3b30*/  FMNMX.FTZ R4, R20, R31, !PT ;  /* 0x0000001f14047209 */ /* 0x000fe40007810000 */
[----:B------:R-:W-:Y:S02]  /*3b40*/  ISETP.LT.OR P3, PT, R0, 0x31, P3 ;  /* 0x000000310000780c */ /* 0x000fe40001f61670 */
[----:B------:R-:W-:-:S02]  /*3b50*/  FMNMX.FTZ R31, R21, R4, !PT ;  /* 0x00000004151f7209 */ /* 0x000fc40007810000 */
[----:B0-----:R-:W-:Y:S02]  /*3b60*/  FMNMX.FTZ R4, R33, R34, !PT ;  /* 0x0000002221047209 */ /* 0x001fe40007810000 */
[----:B------:R-:W-:Y:S02]  /*3b70*/  FMNMX.FTZ R30, R24, R31, !PT ;  /* 0x0000001f181e7209 */ /* 0x000fe40007810000 */
[----:B------:R-:W-:Y:S01]  /*3b80*/  ISETP.LT.OR P5, PT, R0, 0x39, P5 ;  /* 0x000000390000780c */ /* 0x000fe20002fa1670 */
[----:B------:R-:W-:Y:S01]  /*3b90*/  FMUL.FTZ R33, R4, UR6 ;  /* 0x0000000604217c20 */ /* 0x000fe20008410000 */
[----:B------:R-:W-:Y:S02]  /*3ba0*/  FMNMX.FTZ R31, R25, R30, !PT ;  /* 0x0000001e191f7209 */ /* 0x000fe40007810000 */
[----:B------:R-:W-:Y:S02]  /*3bb0*/  FSEL R30, R47, -INF , !P2 ;  /* 0xff8000002f1e7808 */ /* 0x000fe40005000000 */
[----:B------:R-:W-:-:S02]  /*3bc0*/  FMNMX.FTZ R32, R26, R31, !PT ;  /* 0x0000001f1a207209 */ /* 0x000fc40007810000 */
[----:B------:R-:W-:Y:S02]  /*3bd0*/  FSETP.NEU.FTZ.AND P2, PT, R4, -INF , PT ;  /* 0xff8000000400780b */ /* 0x000fe40003f5d000 */
[----:B------:R-:W-:Y:S02]  /*3be0*/  FMNMX.FTZ R31, R27, R32, !PT ;  /* 0x000000201b1f7209 */ /* 0x000fe40007810000 */
        /* <DEDUP_REMOVED lines=15> */
[----:B------:R-:W-:Y:S01]  /*3ce0*/  MUFU.EX2 R37, R37 ;  /* 0x0000002500257308 */ /* 0x000fe20000000800 */
[----:B------:R-:W-:Y:S01]  /*3cf0*/  FSEL R0, R54, -INF , !P5 ;  /* 0xff80000036007808 */ /* 0x000fe20006800000 */
[--C-:B0-----:R-:W-:Y:S01]  /*3d00*/  FFMA.FTZ R35, R59, UR6, -R36.reuse ;  /* 0x000000063b237c23 */ /* 0x101fe20008010824 */
        /* <DEDUP_REMOVED lines=12> */
[----:B------:R-:W-:Y:S01]  /*3dd0*/  R2UR UR7, R22 ;  /* 0x00000000160772ca */ /* 0x000fe200000e0000 */
[----:B------:R-:W0:Y:S01]  /*3de0*/  SHFL.BFLY PT, R3, R34, 0x2, 0x1f ;  /* 0x0c401f0022037f89 */ /* 0x000e2200000e0000 */
[----:B------:R1:W-:Y:S08]  /*3df0*/  MUFU.EX2 R39, R38 ;  /* 0x0000002600277308 */ /* 0x0003f00000000800 */
[----:B------:R-:W-:Y:S01]  /*3e00*/  MUFU.EX2 R40, R40 ;  /* 0x0000002800287308 */ /* 0x000fe20000000800 */
[----:B-1----:R-:W-:-:S02]  /*3e10*/  FFMA.FTZ R38, R73, UR6, -R36 ;  /* 0x0000000649267c23 */ /* 0x002fc40008010824 */
[----:B------:R-:W-:-:S04]  /*3e20*/  UIMAD.WIDE.U32 UR10, UR7, UR10, URZ ;  /* 0x0000000a070a72a5 */ /* 0x000fc8000f8e003f */
[----:B------:R-:W-:Y:S01]  /*3e30*/  @UP0 USHF.R.U32.HI UR7, URZ, UR14, UR11 ;  /* 0x0000000e3f070299 */ /* 0x000fe2000801160b */
[----:B------:R-:W1:Y:S03]  /*3e40*/  MUFU.EX2 R41, R41 ;  /* 0x0000002900297308 */ /* 0x000e660000000800 */
[----:B------:R-:W-:Y:S01]  /*3e50*/  UIADD3 UR39, UR39, UR7, URZ ;  /* 0x0000000727277290 */ /* 0x000fe2000fffe03f */
[----:B0-----:R-:W-:-:S04]  /*3e60*/  FMNMX.FTZ R35, R34, R3, !PT ;  /* 0x0000000322237209 */ /* 0x001fc80007810000 */
[----:B------:R-:W-:Y:S01]  /*3e70*/  MUFU.EX2 R42, R42 ;  /* 0x0000002a002a7308 */ /* 0x000fe20000000800 */
[----:B------:R-:W-:Y:S01]  /*3e80*/  UIADD3 UR4, UR39, UR4, URZ ;  /* 0x0000000427047290 */ /* 0x000fe2000fffe03f */
[----:B------:R-:W0:Y:S06]  /*3e90*/  SHFL.BFLY PT, R34, R35, 0x1, 0x1f ;  /* 0x0c201f0023227f89 */ /* 0x000e2c00000e0000 */
[----:B------:R-:W2:Y:S01]  /*3ea0*/  MUFU.EX2 R43, R43 ;  /* 0x0000002b002b7308 */ /* 0x000ea20000000800 */
[----:B-1----:R-:W-:-:S07]  /*3eb0*/  F2FP.F16.F32.PACK_AB R192, R41, R40 ;  /* 0x0000002829c0723e */ /* 0x002fce00000000ff */
[----:B------:R-:W-:Y:S08]  /*3ec0*/  MUFU.EX2 R44, R44 ;  /* 0x0000002c002c7308 */ /* 0x000ff00000000800 */
[----:B------:R-:W1:Y:S01]  /*3ed0*/  MUFU.EX2 R45, R38 ;  /* 0x00000026002d7308 */ /* 0x000e620000000800 */
[----:B--2---:R-:W-:Y:S02]  /*3ee0*/  F2FP.F16.F32.PACK_AB R194, R43, R42 ;  /* 0x0000002a2bc2723e */ /* 0x004fe400000000ff */
[----:B0-----:R-:W-:Y:S01]  /*3ef0*/  FMNMX.FTZ R3, R35, R34, !PT ;  /* 0x0000002223037209 */ /* 0x001fe20007810000 */
[--C-:B------:R-:W-:Y:S01]  /*3f00*/  FFMA.FTZ R34, R81, UR6, -R36.reuse ;  /* 0x0000000651227c23 */ /* 0x100fe20008010824 */
[----:B------:R-:W-:Y:S01]  /*3f10*/  FFMA.FTZ R36, R53, UR6, -R36 ;  /* 0x0000000635247c23 */ /* 0x000fe20008010824 */
[----:B------:R-:W-:Y:S01]  /*3f20*/  FADD.FTZ R53, R196, R37 ;  /* 0x00000025c4357221 */ /* 0x000fe20000010000 */
[C---:B------:R-:W-:Y:S01]  /*3f30*/  FSETP.NEU.FTZ.AND P2, PT, R3.reuse, -INF , PT ;  /* 0xff8000000300780b */ /* 0x040fe20003f5d000 */
[----:B------:R-:W-:Y:S01]  /*3f40*/  FMUL.FTZ R35, R3, UR6 ;  /* 0x0000000603237c20 */ /* 0x000fe20008410000 */
[----:B------:R-:W-:Y:S01]  /*3f50*/  MUFU.EX2 R46, R46 ;  /* 0x0000002e002e7308 */ /* 0x000fe20000000800 */
[----:B------:R-:W-:-:S03]  /*3f60*/  F2FP.F16.F32.PACK_AB R196, R37, R196 ;  /* 0x000000c425c4723e */ /* 0x000fc600000000ff */
        /* <DEDUP_REMOVED lines=20> */
[----:B------:R-:W-:Y:S01]  /*40b0*/  FFMA.FTZ R33, R33, UR6, -R51 ;  /* 0x0000000621217c23 */ /* 0x000fe20008010833 */
[----:B-1----:R-:W-:-:S05]  /*40c0*/  F2FP.F16.F32.PACK_AB R188, R45, R44 ;  /* 0x0000002c2dbc723e */ /* 0x002fca00000000ff */
[----:B------:R1:W2:Y:S08]  /*40d0*/  MUFU.EX2 R199, R16 ;  /* 0x0000001000c77308 */ /* 0x0002b00000000800 */
[----:B------:R-:W3:Y:S01]  /*40e0*/  MUFU.EX2 R20, R20 ;  /* 0x0000001400147308 */ /* 0x000ee20000000800 */
[----:B-1----:R-:W-:Y:S01]  /*40f0*/  FADD.FTZ R16, R198, R53 ;  /* 0x00000035c6107221 */ /* 0x002fe20000010000 */
[----:B------:R-:W-:-:S02]  /*4100*/  F2FP.F16.F32.PACK_AB R198, R39, R198 ;  /* 0x000000c627c6723e */ /* 0x000fc400000000ff */
[----:B0-----:R-:W-:Y:S01]  /*4110*/  F2FP.F16.F32.PACK_AB R197, R5, R2 ;  /* 0x0000000205c5723e */ /* 0x001fe200000000ff */
[----:B------:R-:W-:-:S03]  /*4120*/  FADD.FTZ R53, R39, R16 ;  /* 0x0000001027357221 */ /* 0x000fc60000010000 */
[----:B------:R-:W0:Y:S01]  /*4130*/  MUFU.EX2 R21, R21 ;  /* 0x0000001500157308 */ /* 0x000e220000000800 */
[----:B------:R-:W-:-:S04]  /*4140*/  FADD.FTZ R16, R40, R53 ;  /* 0x0000003528107221 */ /* 0x000fc80000010000 */
[----:B------:R-:W-:Y:S01]  /*4150*/  FADD.FTZ R53, R41, R16 ;  /* 0x0000001029357221 */ /* 0x000fe20000010000 */
[----:B------:R-:W-:Y:S02]  /*4160*/  FADD.FTZ R16, R2, R5 ;  /* 0x0000000502107221 */ /* 0x000fe40000010000 */
[----:B------:R-:W1:Y:S01]  /*4170*/  MUFU.EX2 R24, R24 ;  /* 0x0000001800187308 */ /* 0x000e620000000800 */
[----:B------:R-:W-:Y:S01]  /*4180*/  FADD.FTZ R36, R42, R53 ;  /* 0x000000352a247221 */ /* 0x000fe20000010000 */
[----:B--2---:R-:W-:Y:S01]  /*4190*/  FADD.FTZ R53, R199, R16 ;  /* 0x00000010c7357221 */ /* 0x004fe20000010000 */
[C---:B---3--:R-:W-:Y:S02]  /*41a0*/  F2FP.F16.F32.PACK_AB R199, R20.reuse, R199 ;  /* 0x000000c714c7723e */ /* 0x048fe400000000ff */
[----:B------:R-:W-:Y:S01]  /*41b0*/  FADD.FTZ R55, R43, R36 ;  /* 0x000000242b377221 */ /* 0x000fe20000010000 */
[----:B------:R-:W-:Y:S01]  /*41c0*/  FADD.FTZ R16, R20, R53 ;  /* 0x0000003514107221 */ /* 0x000fe20000010000 */
[----:B------:R-:W-:Y:S01]  /*41d0*/  VIADD R20, R62, 0xfffffffe ;  /* 0xfffffffe3e147836 */ /* 0x000fe20000000000 */
[----:B------:R-:W2:Y:S01]  /*41e0*/  MUFU.EX2 R25, R25 ;  /* 0x0000001900197308 */ /* 0x000ea20000000800 */
[----:B------:R-:W-:Y:S01]  /*41f0*/  FADD.FTZ R36, R44, R55 ;  /* 0x000000372c247221 */ /* 0x000fe20000010000 */
[----:B0-----:R-:W-:-:S03]  /*4200*/  FADD.FTZ R51, R21, R16 ;  /* 0x0000001015337221 */ /* 0x001fc60000010000 */
[----:B------:R-:W-:-:S03]  /*4210*/  FADD.FTZ R53, R45, R36 ;  /* 0x000000242d357221 */ /* 0x000fc60000010000 */
[----:B------:R-:W0:Y:S01]  /*4220*/  MUFU.EX2 R47, R47 ;  /* 0x0000002f002f7308 */ /* 0x000e220000000800 */
[----:B-1----:R-:W-:Y:S01]  /*4230*/  FADD.FTZ R16, R24, R51 ;  /* 0x0000003318107221 */ /* 0x002fe20000010000 */
[----:B------:R-:W-:Y:S01]  /*4240*/  FADD.FTZ R36, R46, R53 ;  /* 0x000000352e247221 */ /* 0x000fe20000010000 */
[----:B------:R-:W-:-:S05]  /*4250*/  F2FP.F16.F32.PACK_AB R193, R24, R21 ;  /* 0x0000001518c1723e */ /* 0x000fca00000000ff */
        /* <DEDUP_REMOVED lines=11> */
[----:B0-----:R-:W-:-:S07]  /*4310*/  FADD.FTZ R37, R27, R16 ;  /* 0x000000101b257221 */ /* 0x001fce0000010000 */
[----:B------:R-:W0:Y:S01]  /*4320*/  MUFU.EX2 R29, R29 ;  /* 0x0000001d001d7308 */ /* 0x000e220000000800 */
[C---:B-1----:R-:W-:Y:S01]  /*4330*/  FADD.FTZ R39, R49.reuse, R36 ;  /* 0x0000002431277221 */ /* 0x042fe20000010000 */
[----:B------:R-:W-:-:S06]  /*4340*/  F2FP.F16.F32.PACK_AB R184, R49, R48 ;  /* 0x0000003031b8723e */ /* 0x000fcc00000000ff */
        /* <DEDUP_REMOVED lines=14> */
[----:B-1----:R-:W-:Y:S01]  /*4430*/  FADD.FTZ R16, R34, R39 ;  /* 0x0000002722107221 */ /* 0x002fe20000010000 */
[----:B------:R-:W-:-:S03]  /*4440*/  F2FP.F16.F32.PACK_AB R186, R35, R34 ;  /* 0x0000002223ba723e */ /* 0x000fc600000000ff */
[----:B------:R-:W-:Y:S01]  /*4450*/  FADD.FTZ R16, R35, R16 ;  /* 0x0000001023107221 */ /* 0x000fe20000010000 */
[----:B--2---:R-:W-:-:S04]  /*4460*/  FADD.FTZ R2, R0, R5 ;  /* 0x0000000500027221 */ /* 0x004fc80000010000 */
[C---:B0-----:R-:W-:Y:S01]  /*4470*/  FADD.FTZ R5, R33.reuse, R2 ;  /* 0x0000000221057221 */ /* 0x041fe20000010000 */
        /* <DEDUP_REMOVED lines=12> */
.L_x_1453:
[----:B------:R-:W-:-:S11]  /*4540*/  UISETP.NE.AND UP2, UPT, UR5, 0x1, UPT ;  /* 0x000000010500788c */ /* 0x000fd6000bf45270 */
[----:B------:R-:W-:Y:S02]  /*4550*/  @UP2 ULDC.64 UR10, c[0x0][0x9e8] ;  /* 0x00027a00000a2ab9 */ /* 0x000fe40000000a00 */
[----:B------:R-:W-:-:S04]  /*4560*/  UIMAD.WIDE.U32 UR14, UR7, UR10, URZ ;  /* 0x0000000a070e72a5 */ /* 0x000fc8000f8e003f */
[----:B------:R-:W-:-:S12]  /*4570*/  @UP2 USHF.R.U32.HI UR7, URZ, UR11, UR15 ;  /* 0x0000000b3f072299 */ /* 0x000fd8000801160f */
.L_x_1454:
[----:B------:R-:W-:-:S04]  /*4580*/  UIMAD UR5, UR7, UR5, UR5 ;  /* 0x00000005070572a4 */ /* 0x000fc8000f8e0205 */
[----:B------:R-:W-:-:S04]  /*4590*/  UISETP.LT.AND UP2, UPT, UR4, UR5, UPT ;  /* 0x000000050400728c */ /* 0x000fc8000bf41270 */
[----:B------:R-:W-:-:S12]  /*45a0*/  USEL UR4, UR4, UR5, UP2 ;  /* 0x0000000504047287 */ /* 0x000fd80009000000 */
.L_x_1452:
        /* <DEDUP_REMOVED lines=78> */
[----:B------:R-:W-:-:S05]  /*4a90*/  ULDC UR55, c[0x0][0x988] ;  /* 0x0002620000377ab9 */ /* 0x000fca0000000800 */
.L_x_1472:
[----:B------:R-:W-:-:S04]  /*4aa0*/  UIADD3 UR5, UR37, 0x1, URZ ;  /* 0x0000000125057890 */ /* 0x000fc8000fffe03f */
[----:B------:R-:W-:-:S04]  /*4ab0*/  UISETP.NE.AND UP2, UPT, UR5, 0x2, UPT ;  /* 0x000000020500788c */ /* 0x000fc8000bf45270 */
[----:B------:R-:W-:Y:S02]  /*4ac0*/  USEL UR39, URZ, 0x1, UP2 ;  /* 0x000000013f277887 */ /* 0x000fe40009000000 */
[----:B------:R-:W-:Y:S02]  /*4ad0*/  USEL UR5, UR5, URZ, UP2 ;  /* 0x0000003f05057287 */ /* 0x000fe40009000000 */
[----:B------:R-:W-:Y:S01]  /*4ae0*/  ULOP3.LUT UR39, UR36, UR39, URZ, 0x3c, !UPT ;  /* 0x0000002724277292 */ /* 0x000fe2000f8e3c3f */
[----:B------:R-:W-:Y:S11]  /*4af0*/  @!P0 BRA `(.L_x_1456) ;  /* 0x0000000000048947 */ /* 0x000ff60003800000 */
[----:B------:R-:W-:Y:S01]  /*4b00*/  BPT.TRAP 0x1 ;  /* 0x000000040000795c */ /* 0x000fe20000300000 */
.L_x_1456:
[----:B------:R-:W-:Y:S01]  /*4b10*/  ULEA UR7, UR5, UR38, 0x3 ;  /* 0x0000002605077291 */ /* 0x000fe2000f8e183f */
[----:B------:R-:W-:-:S05]  /*4b20*/  IMAD.U32 R21, RZ, RZ, UR39 ;  /* 0x00000027ff157e24 */ /* 0x000fca000f8e00ff */
[----:B------:R-:W-:-:S04]  /*4b30*/  SHF.L.U32 R21, R21, 0x1f, RZ ;  /* 0x0000001f15157819 */ /* 0x000fc800000006ff */
[----:B------:R0:W1:Y:S01]  /*4b40*/  SYNCS.PHASECHK.TRANS64.TRYWAIT P2, [UR7+0x30830], R21 ;  /* 0x03083015ff0075a7 */ /* 0x0000620008040147 */
[----:B------:R-:W-:Y:S05]  /*4b50*/  @!P0 BRA `(.L_x_1457) ;  /* 0x0000000000048947 */ /* 0x000fea0003800000 */
[----:B------:R-:W-:Y:S01]  /*4b60*/  BPT.TRAP 0x1 ;  /* 0x000000040000795c */ /* 0x000fe20000300000 */
.L_x_1457:
[----:B-1----:R-:W-:Y:S05]  /*4b70*/  @P2 BRA `(.L_x_1458) ;  /* 0x0000000000082947 */ /* 0x002fea0003800000 */
[----:B------:R-:W1:Y:S02]  /*4b80*/  SYNCS.PHASECHK.TRANS64.TRYWAIT P2, [UR7+0x30830], R21 ;  /* 0x03083015ff0075a7 */ /* 0x000e640008040147 */
[----:B-1----:R-:W-:Y:S05]  /*4b90*/  @!P2 BRA `(.L_x_1459) ;  /* 0x000001340028a947 */ /* 0x002fea0003800000 */
.L_x_1458:
        /* <DEDUP_REMOVED lines=228> */
.L_x_1460:
[----:B------:R-:W-:Y:S01]  /*59e0*/  ULEA UR14, UR37, UR38, 0x3 ;  /* 0x00000026250e7291 */ /* 0x000fe2000f8e183f */
[----:B------:R-:W-:-:S05]  /*59f0*/  IMAD.U32 R0, RZ, RZ, UR36 ;  /* 0x00000024ff007e24 */ /* 0x000fca000f8e00ff */
[----:B------:R-:W-:-:S04]  /*5a00*/  SHF.L.U32 R0, R0, 0x1f, RZ ;  /* 0x0000001f00007819 */ /* 0x000fc800000006ff */
[----:B------:R1:W2:Y:S01]  /*5a10*/  SYNCS.PHASECHK.TRANS64.TRYWAIT P2, [UR14+0x30850], R0 ;  /* 0x03085000ff0075a7 */ /* 0x0002a2000804014e */
[----:B------:R-:W-:Y:S05]  /*5a20*/  @!P0 BRA `(.L_x_1461) ;  /* 0x0000000000048947 */ /* 0x000fea0003800000 */
[----:B------:R-:W-:Y:S01]  /*5a30*/  BPT.TRAP 0x1 ;  /* 0x000000040000795c */ /* 0x000fe20000300000 */
.L_x_1461:
[----:B--2---:R-:W-:Y:S05]  /*5a40*/  @P2 BRA `(.L_x_1462) ;  /* 0x0000000000082947 */ /* 0x004fea0003800000 */
[----:B------:R-:W2:Y:S02]  /*5a50*/  SYNCS.PHASECHK.TRANS64.TRYWAIT P2, [UR14+0x30850], R0 ;  /* 0x03085000ff0075a7 */ /* 0x000ea4000804014e */
[----:B--2---:R-:W-:Y:S05]  /*5a60*/  @!P2 BRA `(.L_x_1463) ;  /* 0x00000124008ca947 */ /* 0x004fea0003800000 */
.L_x_1462:
[----:B------:R-:W-:Y:S01]  /*5a70*/  UIADD3 UR6, UR38, 0x400, URZ ;  /* 0x0000040026067890 */ /* 0x000fe2000fffe03f */
[----:B------:R-:W-:Y:S01]  /*5a80*/  WARPGROUP.ARRIVE ;  /* 0x00000000000079c5 */ /* 0x000fe20000000000 */
[----:B------:R-:W-:Y:S01]  /*5a90*/  UMOV UR11, 0x40000040 ;  /* 0x40000040000b7882 */ /* 0x000fe20000000000 */
[----:B------:R-:W-:Y:S01]  /*5aa0*/  R2UR UR15, R22 ;  /* 0x00000000160f72ca */ /* 0x000fe200000e0000 */
[----:B------:R-:W-:Y:S01]  /*5ab0*/  USHF.R.U32.HI UR6, URZ, 0x4, UR6 ;  /* 0x000000043f067899 */ /* 0x000fe20008011606 */
[----:B------:R-:W-:Y:S01]  /*5ac0*/  PLOP3.LUT P2, PT, PT, PT, UP0, 0x80, 0x0 ;  /* 0x000000000000781c */ /* 0x000fe20003f4f008 */
[----:B0-----:R-:W-:Y:S01]  /*5ad0*/  FMUL.FTZ R21, R158, UR4 ;  /* 0x000000049e157c20 */ /* 0x001fe20008410000 */
[----:B------:R-:W-:Y:S01]  /*5ae0*/  PLOP3.LUT P3, PT, PT, PT, UP0, 0x80, 0x0 ;  /* 0x000000000000781c */ /* 0x000fe20003f6f008 */
[----:B------:R-:W-:Y:S01]  /*5af0*/  ULOP3.LUT UR6, UR6, 0x3fff, URZ, 0xc0, !UPT ;  /* 0x00003fff06067892 */ /* 0x000fe2000f8ec03f */
[----:B------:R-:W-:Y:S01]  /*5b00*/  FMUL.FTZ R158, R167, UR4 ;  /* 0x00000004a79e7c20 */ /* 0x000fe20008410000 */
[----:B-1----:R-:W-:Y:S01]  /*5b10*/  FMUL.FTZ R0, R154, UR4 ;  /* 0x000000049a007c20 */ /* 0x002fe20008410000 */
[----:B------:R-:W-:Y:S01]  /*5b20*/  FMUL.FTZ R2, R155, UR4 ;  /* 0x000000049b027c20 */ /* 0x000fe20008410000 */
[----:B------:R-:W-:Y:S01]  /*5b30*/  ULOP3.LUT UR6, UR6, 0x2000000, URZ, 0xfc, !UPT ;  /* 0x0200000006067892 */ /* 0x000fe2000f8efc3f */
[----:B------:R-:W-:Y:S01]  /*5b40*/  FMUL.FTZ R154, R159, UR4 ;  /* 0x000000049f9a7c20 */ /* 0x000fe20008410000 */
[----:B------:R-:W-:Y:S01]  /*5b50*/  FMUL.FTZ R155, R162, UR4 ;  /* 0x00000004a29b7c20 */ /* 0x000fe20008410000 */
[----:B------:R-:W-:Y:S01]  /*5b60*/  FMUL.FTZ R159, R170, UR4 ;  /* 0x00000004aa9f7c20 */ /* 0x000fe20008410000 */
[----:B------:R-:W-:Y:S01]  /*5b70*/  ULEA UR6, UR37, UR6, 0xb ;  /* 0x0000000625067291 */ /* 0x000fe2000f8e583f */
[----:B------:R-:W-:-:S02]  /*5b80*/  VIADD R167, R23, UR15 ;  /* 0x0000000f17a77c36 */ /* 0x000fc40008000000 */
[----:B------:R-:W-:Y:S01]  /*5b90*/  FMUL.FTZ R162, R174, UR4 ;  /* 0x00000004aea27c20 */ /* 0x000fe20008410000 */
[----:B------:R-:W0:Y:S03]  /*5ba0*/  MUFU.TANH R0, R0 ;  /* 0x0000000000007308 */ /* 0x000e260000002400 */
[----:B------:R-:W-:Y:S02]  /*5bb0*/  UMOV UR10, UR6 ;  /* 0x00000006000a7c82 */ /* 0x000fe40008000000 */
[----:B------:R-:W-:Y:S01]  /*5bc0*/  HGMMA.64x256x16.F32 R24, R196, gdesc[UR8].tnspB, R24, gsb0 ;  /* 0x43e00008c4187df0 */ /* 0x000fe20008000818 */
[----:B------:R-:W-:Y:S02]  /*5bd0*/  UIADD3 UR10, UR6, 0x80, URZ ;  /* 0x00000080060a7890 */ /* 0x000fe4000fffe03f */
[----:B------:R-:W1:Y:S01]  /*5be0*/  MUFU.TANH R2, R2 ;  /* 0x0000000200027308 */ /* 0x000e620000002400 */
[----:B------:R-:W-:-:S07]  /*5bf0*/  UMOV UR11, 0x40000040 ;  /* 0x40000040000b7882 */ /* 0x000fce0000000000 */
[----:B------:R-:W2:Y:S08]  /*5c00*/  MUFU.TANH R21, R21 ;  /* 0x0000001500157308 */ /* 0x000eb00000002400 */
[----:B------:R-:W3:Y:S08]  /*5c10*/  MUFU.TANH R154, R154 ;  /* 0x0000009a009a7308 */ /* 0x000ef00000002400 */
[----:B------:R-:W4:Y:S08]  /*5c20*/  MUFU.TANH R155, R155 ;  /* 0x0000009b009b7308 */ /* 0x000f300000002400 */
[----:B------:R-:W0:Y:S08]  /*5c30*/  MUFU.TANH R158, R158 ;  /* 0x0000009e009e7308 */ /* 0x000e300000002400 */
[----:B------:R-:W0:Y:S08]  /*5c40*/  MUFU.TANH R159, R159 ;  /* 0x0000009f009f7308 */ /* 0x000e300000002400 */
[----:B------:R-:W0:Y:S01]  /*5c50*/  MUFU.TANH R162, R162 ;  /* 0x000000a200a27308 */ /* 0x000e220000002400 */
[----:B------:R-:W-:-:S02]  /*5c60*/  WARPGROUP.DEPBAR.LE gsb0, 0x0 ;  /* 0x00008000000079c5 */ /* 0x000fc40000010000 */
[----:B------:R-:W-:-:S06]  /*5c70*/  WARPGROUP.ARRIVE ;  /* 0x00000000000079c5 */ /* 0x000fcc0000000000 */
[----:B------:R-:W-:Y:S01]  /*5c80*/  HGMMA.64x256x16.F32 R24, R192, gdesc[UR8].tnspB, R24, gsb0 ;  /* 0x43e00008c0187df0 */ /* 0x000fe20008000818 */
[----:B------:R-:W-:Y:S01]  /*5c90*/  UIADD3 UR10, UR6, 0x100, URZ ;  /* 0x00000100060a7890 */ /* 0x000fe2000fffe03f */
[----:B------:R-:W-:Y:S01]  /*5ca0*/  UMOV UR11, 0x40000040 ;  /* 0x40000040000b7882 */ /* 0x000fe20000000000 */
[----:B------:R-:W-:Y:S02]  /*5cb0*/  WARPGROUP.DEPBAR.LE gsb0, 0x0 ;  /* 0x00008000000079c5 */ /* 0x000fe40000010000 */
[----:B------:R-:W-:Y:S01]  /*5cc0*/  WARPGROUP.ARRIVE ;  /* 0x00000000000079c5 */ /* 0x000fe20000000000 */
[----:B------:R-:W-:Y:S01]  /*5cd0*/  FMUL.FTZ R192, R168, UR4 ;  /* 0x00000004a8c07c20 */ /* 0x000fe20008410000 */
[----:B------:R-:W-:Y:S01]  /*5ce0*/  FMUL.FTZ R193, R169, UR4 ;  /* 0x00000004a9c17c20 */ /* 0x000fe20008410000 */
[----:B------:R-:W-:Y:S01]  /*5cf0*/  FMUL.FTZ R194, R172, UR4 ;  /* 0x00000004acc27c20 */ /* 0x000fe20008410000 */
[----:B------:R-:W-:Y:S01]  /*5d00*/  FMUL.FTZ R195, R173, UR4 ;  /* 0x00000004adc37c20 */ /* 0x000fe20008410000 */
[----:B------:R-:W-:-:S15]  /*5d10*/  IMAD.U32 R169, RZ, RZ, UR60 ;  /* 0x0000003cffa97e24 */ /* 0x000fde000f8e00ff */
[----:B------:R-:W-:-:S03]  /*5d20*/  NOP ;  /* 0x0000000000007918 */ /* 0x000fc60000000000 */
        /* <DEDUP_REMOVED lines=11> */
[----:B------:R-:W-:Y:S01]  /*5de0*/  @P2 IMAD.HI.U32 R152, R167, UR6, RZ ;  /* 0x00000006a7982c27 */ /* 0x000fe2000f8e00ff */
[----:B------:R-:W-:-:S03]  /*5df0*/  @UP0 ULDC UR6, c[0x0][0x450] ;  /* 0x0001140000060ab9 */ /* 0x000fc60000000800 */
[----:B------:R-:W-:Y:S01]  /*5e00*/  FMUL.FTZ R189, R153, UR4 ;  /* 0x0000000499bd7c20 */ /* 0x000fe20008410000 */
[----:B------:R-:W-:Y:S01]  /*5e10*/  FMUL.FTZ R191, R156, UR4 ;  /* 0x000000049cbf7c20 */ /* 0x000fe20008410000 */
[----:B------:R-:W-:Y:S01]  /*5e20*/  HGMMA.64x256x16.F32 R24, R184, gdesc[UR8].tnspB, R24, gsb0 ;  /* 0x43e00008b8187df0 */ /* 0x000fe20008000818 */
[----:B------:R-:W-:Y:S01]  /*5e30*/  @P3 SHF.R.U32.HI R167, RZ, UR6, R152 ;  /* 0x00000006ffa73c19 */ /* 0x000fe20008011698 */
[----:B------:R-:W-:Y:S01]  /*5e40*/  FMUL.FTZ R190, R157, UR4 ;  /* 0x000000049dbe7c20 */ /* 0x000fe20008410000 */
[----:B------:R-:W-:Y:S01]  /*5e50*/  FMUL.FTZ R156, R163, UR4 ;  /* 0x00000004a39c7c20 */ /* 0x000fe20008410000 */
[----:B------:R-:W-:Y:S01]  /*5e60*/  FMUL.FTZ R157, R166, UR4 ;  /* 0x00000004a69d7c20 */ /* 0x000fe20008410000 */
[----:B------:R-:W-:Y:S01]  /*5e70*/  FMUL.FTZ R163, R178, UR4 ;  /* 0x00000004b2a37c20 */ /* 0x000fe20008410000 */
[----:B------:R-:W5:Y:S01]  /*5e80*/  SHFL.IDX PT, R153, R167, RZ, 0x1c1f ;  /* 0x001c1fffa7997589 */ /* 0x000f6200000e0000 */
[----:B------:R-:W-:Y:S01]  /*5e90*/  FMUL.FTZ R178, R181, UR4 ;  /* 0x00000004b5b27c20 */ /* 0x000fe20008410000 */
[----:B------:R-:W-:Y:S01]  /*5ea0*/  FMUL.FTZ R166, R183, UR4 ;  /* 0x00000004b7a67c20 */ /* 0x000fe20008410000 */
[----:B------:R-:W-:Y:S01]  /*5eb0*/  IMAD.U32 R152, RZ, RZ, UR7 ;  /* 0x00000007ff987e24 */ /* 0x000fe2000f8e00ff */
[----:B------:R-:W-:Y:S01]  /*5ec0*/  PLOP3.LUT P2, PT, PT, PT, UP1, 0x40, 0x0 ;  /* 0x000000000000781c */ /* 0x000fe20003f4e818 */
[----:B------:R-:W0:Y:S01]  /*5ed0*/  MUFU.TANH R188, R188 ;  /* 0x000000bc00bc7308 */ /* 0x000e220000002400 */
[----:B------:R-:W-:Y:S01]  /*5ee0*/  ULDC UR6, c[0x0][0x9e0] ;  /* 0x0002780000067ab9 */ /* 0x000fe20000000800 */
        /* <DEDUP_REMOVED lines=13> */
[----:B------:R-:W-:Y:S02]  /*5fc0*/  IMAD.SHL.U32 R179, R20, 0x40, RZ ;  /* 0x0000004014b37824 */ /* 0x000fe400078e00ff */
[----:B------:R-:W-:Y:S01]  /*5fd0*/  FMUL.FTZ R185, R161, UR4 ;  /* 0x00000004a1b97c20 */ /* 0x000fe20008410000 */
[----:B------:R-:W-:Y:S01]  /*5fe0*/  FMUL.FTZ R161, R175, UR4 ;  /* 0x00000004afa17c20 */ /* 0x000fe20008410000 */
[----:B------:R-:W-:Y:S01]  /*5ff0*/  FMUL.FTZ R175, R176, UR4 ;  /* 0x00000004b0af7c20 */ /* 0x000fe20008410000 */
[----:B------:R-:W-:Y:S01]  /*6000*/  FMUL.FTZ R184, R160, UR4 ;  /* 0x00000004a0b87c20 */ /* 0x000fe20008410000 */
[----:B------:R-:W-:Y:S01]  /*6010*/  FMUL.FTZ R187, R165, UR4 ;  /* 0x00000004a5bb7c20 */ /* 0x000fe20008410000 */
[----:B------:R-:W-:Y:S01]  /*6020*/  FMUL.FTZ R176, R177, UR4 ;  /* 0x00000004b1b07c20 */ /* 0x000fe20008410000 */
[----:B------:R-:W-:Y:S01]  /*6030*/  IADD3 R168, -R179, 0x1, RZ ;  /* 0x00000001b3a87810 */ /* 0x000fe20007ffe1ff */
[----:B------:R-:W-:Y:S01]  /*6040*/  FMUL.FTZ R160, R171, UR4 ;  /* 0x00000004aba07c20 */ /* 0x000fe20008410000 */
[----:B------:R-:W-:Y:S01]  /*6050*/  FMUL.FTZ R177, R180, UR4 ;  /* 0x00000004b4b17c20 */ /* 0x000fe20008410000 */
[----:B------:R-:W-:Y:S01]  /*6060*/  FMUL.FTZ R165, R182, UR4 ;  /* 0x00000004b6a57c20 */ /* 0x000fe20008410000 */
[----:B------:R-:W0:Y:S01]  /*6070*/  MUFU.TANH R184, R184 ;  /* 0x000000b800b87308 */ /* 0x000e220000002400 */
[----:B------:R-:W-:Y:S01]  /*6080*/  IMAD R168, R17, -0x2, R168 ;  /* 0xfffffffe11a87824 */ /* 0x000fe200078e02a8 */
[----:B------:R0:W-:Y:S04]  /*6090*/  @!P1 SYNCS.ARRIVE.TRANS64.RED.A1T0 RZ, [R152+URZ], RZ ;  /* 0x000000ff98ff99a7 */ /* 0x0001e8000810043f */
[----:B------:R-:W-:-:S02]  /*60a0*/  IADD3 R168, -R169, UR61, R168 ;  /* 0x0000003da9a87c10 */ /* 0x000fc4000fffe1a8 */
[----:B------:R-:W0:Y:S03]  /*60b0*/  MUFU.TANH R185, R185 ;  /* 0x000000b900b97308 */ /* 0x000e260000002400 */
[C---:B------:R-:W-:Y:S02]  /*60c0*/  VIADD R183, R168.reuse, UR6 ;  /* 0x00000006a8b77c36 */ /* 0x040fe40008000000 */
[----:B------:R-:W-:Y:S02]  /*60d0*/  VIADD R196, R168, UR54 ;  /* 0x00000036a8c47c36 */ /* 0x000fe40008000000 */
[--C-:B-----5:R-:W-:Y:S01]  /*60e0*/  IMAD.IADD R180, R183, 0x1, R153.reuse ;  /* 0x00000001b7b47824 */ /* 0x120fe200078e0299 */
[----:B------:R-:W0:Y:S01]  /*60f0*/  MUFU.TANH R186, R186 ;  /* 0x000000ba00ba7308 */ /* 0x000e220000002400 */
[----:B------:R-:W-:-:S07]  /*6100*/  IMAD.IADD R182, R196, 0x1, R153 ;  /* 0x00000001c4b67824 */ /* 0x000fce00078e0299 */
        /* <DEDUP_REMOVED lines=9> */
[----:B------:R-:W-:Y:S01]  /*61a0*/  IMAD.U32 R168, RZ, RZ, UR60 ;  /* 0x0000003cffa87e24 */ /* 0x000fe2000f8e00ff */
[----:B------:R-:W-:Y:S04]  /*61b0*/  BSSY B0, `(.L_x_1465) ;  /* 0x0000011000007945 */ /* 0x000fe80003800000 */
[----:B------:R-:W-:-:S04]  /*61c0*/  IADD3 R168, -R168, UR61, R153 ;  /* 0x0000003da8a87c10 */ /* 0x000fc8000fffe199 */
[----:B------:R-:W-:-:S13]  /*61d0*/  ISETP.GT.AND P2, PT, R168, -0x1, PT ;  /* 0xffffffffa800780c */ /* 0x000fda0003f44270 */
[----:B------:R-:W-:Y:S05]  /*61e0*/  @P2 BRA `(.L_x_1466) ;  /* 0x0000000000202947 */ /* 0x000fea0003800000 */
[----:B------:R-:W-:Y:S01]  /*61f0*/  IMAD.U32 R170, RZ, RZ, UR51 ;  /* 0x00000033ffaa7e24 */ /* 0x000fe2000f8e00ff */
[----:B------:R-:W-:-:S04]  /*6200*/  LOP3.LUT R169, RZ, R168, RZ, 0x33, !PT ;  /* 0x000000a8ffa97212 */ /* 0x000fc800078e33ff */
[----:B------:R-:W-:-:S13]  /*6210*/  ISETP.NE.AND P2, PT, R170, 0x1, PT ;  /* 0x00000001aa00780c */ /* 0x000fda0003f45270 */
[----:B0-----:R-:W0:Y:S02]  /*6220*/  @P2 LDC.64 R152, c[0x0][0x9e8] ;  /* 0x00027a00ff982b82 */ /* 0x001e240000000a00 */
[----:B0-----:R-:W-:-:S05]  /*6230*/  @P2 IMAD.HI.U32 R152, R169, R152, RZ ;  /* 0x00000098a9982227 */ /* 0x001fca00078e00ff */
[----:B------:R-:W-:-:S04]  /*6240*/  @P2 SHF.R.U32.HI R169, RZ, R153, R152 ;  /* 0x00000099ffa92219 */ /* 0x000fc80000011698 */
[----:B------:R-:W-:Y:S01]  /*6250*/  LOP3.LUT R168, RZ, R169, RZ, 0x33, !PT ;  /* 0x000000a9ffa87212 */ /* 0x000fe200078e33ff */
[----:B------:R-:W-:Y:S06]  /*6260*/  BRA `(.L_x_1467) ;  /* 0x0000000000147947 */ /* 0x000fec0003800000 */
.L_x_1466:
[----:B------:R-:W-:-:S05]  /*6270*/  IMAD.U32 R170, RZ, RZ, UR51 ;  /* 0x00000033ffaa7e24 */ /* 0x000fca000f8e00ff */
[----:B------:R-:W-:-:S13]  /*6280*/  ISETP.NE.AND P2, PT, R170, 0x1, PT ;  /* 0x00000001aa00780c */ /* 0x000fda0003f45270 */
[----:B0-----:R-:W0:Y:S02]  /*6290*/  @P2 LDC.64 R152, c[0x0][0x9e8] ;  /* 0x00027a00ff982b82 */ /* 0x001e240000000a00 */
[----:B0-----:R-:W-:-:S05]  /*62a0*/  @P2 IMAD.HI.U32 R152, R168, R152, RZ ;  /* 0x00000098a8982227 */ /* 0x001fca00078e00ff */
[----:B------:R-:W-:-:S07]  /*62b0*/  @P2 SHF.R.U32.HI R168, RZ, R153, R152 ;  /* 0x00000099ffa82219 */ /* 0x000fce0000011698 */
.L_x_1467:
[----:B------:R-:W-:Y:S05]  /*62c0*/  BSYNC B0 ;  /* 0x0000000000007941 */ /* 0x000fea0003800000 */
.L_x_1465:
[----:B------:R-:W-:-:S04]  /*62d0*/  IMAD R168, R168, R170, -R179 ;  /* 0x000000aaa8a87224 */ /* 0x000fc800078e0ab3 */
[----:B------:R-:W-:-:S05]  /*62e0*/  IMAD R153, R17, -0x2, R168 ;  /* 0xfffffffe11997824 */ /* 0x000fca00078e02a8 */
[----:B------:R-:W-:Y:S02]  /*62f0*/  VIADDMNMX R180, R153, R170, R180, PT ;  /* 0x000000aa99b47246 */ /* 0x000fe400038001b4 */
[----:B------:R-:W-:-:S07]  /*6300*/  VIMNMX R182, R182, R153, !PT ;  /* 0x00000099b6b67248 */ /* 0x000fce0007fe0100 */
.L_x_1464:
[----:B------:R-:W-:Y:S01]  /*6310*/  ISETP.GT.AND P2, PT, R20, -0x1, PT ;  /* 0xffffffff1400780c */ /* 0x000fe20003f44270 */
[----:B0-----:R0:W1:Y:S03]  /*6320*/  SHFL.IDX PT, R152, R167, 0x1, 0x1c1f ;  /* 0x003c1f00a7987f89 */ /* 0x00106600000e0000 */
[C---:B------:R-:W-:Y:S02]  /*6330*/  ISETP.GT.AND P5, PT, R182.reuse, RZ, P2 ;  /* 0x000000ffb600720c */ /* 0x040fe400017a4270 */
[----:B------:R-:W-:Y:S02]  /*6340*/  ISETP.GT.AND P4, PT, R182, 0x1, P2 ;  /* 0x00000001b600780c */ /* 0x000fe40001784270 */
[----:B------:R-:W-:Y:S02]  /*6350*/  ISETP.LT.OR P5, PT, R180, 0x1, P5 ;  /* 0x00000001b400780c */ /* 0x000fe40002fa1670 */
[----:B------:R-:W-:-:S02]  /*6360*/  ISETP.GT.AND P6, PT, R182, 0x8, P2 ;  /* 0x00000008b600780c */ /* 0x000fc400017c4270 */
[----:B------:R-:W-:Y:S02]  /*6370*/  FSEL R181, R188, -INF , !P5 ;  /* 0xff800000bcb57808 */ /* 0x000fe40006800000 */
[C---:B------:R-:W-:Y:S02]  /*6380*/  ISETP.GT.AND P5, PT, R182.reuse, 0x10, P2 ;  /* 0x00000010b600780c */ /* 0x040fe400017a4270 */
[----:B------:R-:W-:Y:S02]  /*6390*/  ISETP.GT.AND P3, PT, R182, 0x9, P2 ;  /* 0x00000009b600780c */ /* 0x000fe40001764270 */
[C---:B------:R-:W-:Y:S02]  /*63a0*/  ISETP.LT.OR P5, PT, R180.reuse, 0x11, P5 ;  /* 0x00000011b400780c */ /* 0x040fe40002fa1670 */
[----:B------:R-:W-:Y:S02]  /*63b0*/  ISETP.LT.OR P4, PT, R180, 0x2, P4 ;  /* 0x00000002b400780c */ /* 0x000fe40002781670 */
[----:B0-----:R-:W-:-:S02]  /*63c0*/  FSEL R167, R184, -INF , !P5 ;  /* 0xff800000b8a77808 */ /* 0x001fc40006800000 */
[----:B------:R-:W-:Y:S02]  /*63d0*/  ISETP.GT.AND P5, PT, R182, 0x20, P2 ;  /* 0x00000020b600780c */ /* 0x000fe400017a4270 */
[C---:B------:R-:W-:Y:S02]  /*63e0*/  ISETP.LT.OR P6, PT, R180.reuse, 0x9, P6 ;  /* 0x00000009b400780c */ /* 0x040fe400037c1670 */
[C---:B------:R-:W-:Y:S02]  /*63f0*/  ISETP.LT.OR P3, PT, R180.reuse, 0xa, P3 ;  /* 0x0000000ab400780c */ /* 0x040fe40001f61670 */
[----:B------:R-:W-:Y:S02]  /*6400*/  ISETP.LT.OR P5, PT, R180, 0x21, P5 ;  /* 0x00000021b400780c */ /* 0x000fe40002fa1670 */
[----:B------:R-:W-:Y:S02]  /*6410*/  FSEL R189, R189, -INF , !P4 ;  /* 0xff800000bdbd7808 */ /* 0x000fe40006000000 */
[----:B------:R-:W-:-:S02]  /*6420*/  FSEL R191, R191, -INF , !P6 ;  /* 0xff800000bfbf7808 */ /* 0x000fc40007000000 */
[----:B------:R-:W-:Y:S02]  /*6430*/  FSEL R190, R190, -INF , !P3 ;  /* 0xff800000bebe7808 */ /* 0x000fe40005800000 */
[C---:B------:R-:W-:Y:S02]  /*6440*/  ISETP.GT.AND P4, PT, R182.reuse, 0x11, P2 ;  /* 0x00000011b600780c */ /* 0x040fe40001784270 */
[C---:B------:R-:W-:Y:S02]  /*6450*/  ISETP.GT.AND P6, PT, R182.reuse, 0x18, P2 ;  /* 0x00000018b600780c */ /* 0x040fe400017c4270 */
[----:B------:R-:W-:Y:S02]  /*6460*/  ISETP.GT.AND P3, PT, R182, 0x19, P2 ;  /* 0x00000019b600780c */ /* 0x000fe40001764270 */
[----:B------:R-:W-:Y:S02]  /*6470*/  FSEL R171, R192, -INF , !P5 ;  /* 0xff800000c0ab7808 */ /* 0x000fe40006800000 */
[----:B------:R-:W-:-:S02]  /*6480*/  ISETP.GT.AND P5, PT, R182, 0x30, P2 ;  /* 0x00000030b600780c */ /* 0x000fc400017a4270 */
[C---:B------:R-:W-:Y:S02]  /*6490*/  ISETP.LT.OR P4, PT, R180.reuse, 0x12, P4 ;  /* 0x00000012b400780c */ /* 0x040fe40002781670 */
        /* <DEDUP_REMOVED lines=10> */
[----:B------:R-:W-:-:S02]  /*6540*/  PLOP3.LUT P5, PT, PT, PT, UP1, 0x40, 0x0 ;  /* 0x000000000000781c */ /* 0x000fc40003fae818 */
[C---:B------:R-:W-:Y:S02]  /*6550*/  ISETP.LT.OR P4, PT, R180.reuse, 0x22, P4 ;  /* 0x00000022b400780c */ /* 0x040fe40002781670 */
[C---:B------:R-:W-:Y:S02]  /*6560*/  ISETP.LT.OR P6, PT, R180.reuse, 0x29, P6 ;  /* 0x00000029b400780c */ /* 0x040fe400037c1670 */
[----:B------:R-:W-:Y:S02]  /*6570*/  ISETP.LT.OR P3, PT, R180, 0x2a, P3 ;  /* 0x0000002ab400780c */ /* 0x000fe40001f61670 */
[----:B------:R-:W-:Y:S02]  /*6580*/  FSEL R172, R193, -INF , !P4 ;  /* 0xff800000c1ac7808 */ /* 0x000fe40006000000 */
[----:B------:R-:W-:Y:S02]  /*6590*/  FSEL R173, R194, -INF , !P6 ;  /* 0xff800000c2ad7808 */ /* 0x000fe40007000000 */
[----:B------:R-:W-:-:S02]  /*65a0*/  FSEL R174, R195, -INF , !P3 ;  /* 0xff800000c3ae7808 */ /* 0x000fc40005800000 */
[C---:B------:R-:W-:Y:S02]  /*65b0*/  ISETP.GT.AND P4, PT, R182.reuse, 0x31, P2 ;  /* 0x00000031b600780c */ /* 0x040fe40001784270 */
[C---:B------:R-:W-:Y:S02]  /*65c0*/  ISETP.GT.AND P6, PT, R182.reuse, 0x38, P2 ;  /* 0x00000038b600780c */ /* 0x040fe400017c4270 */
[----:B------:R-:W-:Y:S02]  /*65d0*/  ISETP.GT.AND P3, PT, R182, 0x39, P2 ;  /* 0x00000039b600780c */ /* 0x000fe40001764270 */
[C---:B------:R-:W-:Y:S02]  /*65e0*/  ISETP.LT.OR P4, PT, R180.reuse, 0x32, P4 ;  /* 0x00000032b400780c */ /* 0x040fe40002781670 */
[C---:B------:R-:W-:Y:S02]  /*65f0*/  ISETP.LT.OR P6, PT, R180.reuse, 0x39, P6 ;  /* 0x00000039b400780c */ /* 0x040fe400037c1670 */
[----:B------:R-:W-:Y:S01]  /*6600*/  ISETP.LT.OR P3, PT, R180, 0x3a, P3 ;  /* 0x0000003ab400780c */ /* 0x000fe20001f61670 */
[--C-:B-1----:R-:W-:Y:S01]  /*6610*/  IMAD.IADD R180, R183, 0x1, R152.reuse ;  /* 0x00000001b7b47824 */ /* 0x102fe200078e0298 */
[----:B------:R-:W-:Y:S01]  /*6620*/  FSEL R176, R176, -INF , !P4 ;  /* 0xff800000b0b07808 */ /* 0x000fe20006000000 */
[----:B------:R-:W-:Y:S01]  /*6630*/  IMAD.IADD R183, R196, 0x1, R152 ;  /* 0x00000001c4b77824 */ /* 0x000fe200078e0298 */
[----:B------:R-:W-:-:S02]  /*6640*/  FSEL R177, R177, -INF , !P6 ;  /* 0xff800000b1b17808 */ /* 0x000fc40007000000 */
[----:B------:R-:W-:Y:S01]  /*6650*/  FSEL R178, R178, -INF , !P3 ;  /* 0xff800000b2b27808 */ /* 0x000fe20005800000 */
[----:B------:R-:W-:Y:S06]  /*6660*/  @P5 BRA `(.L_x_1468) ;  /* 0x00000000005c5947 */ /* 0x000fec0003800000 */
        /* <DEDUP_REMOVED lines=13> */
.L_x_1470:
[----:B------:R-:W-:-:S05]  /*6740*/  IMAD.U32 R187, RZ, RZ, UR51 ;  /* 0x00000033ffbb7e24 */ /* 0x000fca000f8e00ff */
[----:B------:R-:W-:-:S13]  /*6750*/  ISETP.NE.AND P3, PT, R187, 0x1, PT ;  /* 0x00000001bb00780c */ /* 0x000fda0003f65270 */
[----:B------:R-:W0:Y:S02]  /*6760*/  @P3 LDC.64 R152, c[0x0][0x9e8] ;  /* 0x00027a00ff983b82 */ /* 0x000e240000000a00 */
[----:B0-----:R-:W-:-:S05]  /*6770*/  @P3 IMAD.HI.U32 R152, R182, R152, RZ ;  /* 0x00000098b6983227 */ /* 0x001fca00078e00ff */
[----:B------:R-:W-:-:S07]  /*6780*/  @P3 SHF.R.U32.HI R182, RZ, R153, R152 ;  /* 0x00000099ffb63219 */ /* 0x000fce0000011698 */
.L_x_1471:
[----:B------:R-:W-:Y:S05]  /*6790*/  BSYNC B0 ;  /* 0x0000000000007941 */ /* 0x000fea0003800000 */
.L_x_1469:
[----:B------:R-:W-:-:S04]  /*67a0*/  IMAD R182, R182, R187, -R179 ;  /* 0x000000bbb6b67224 */ /* 0x000fc800078e0ab3 */
[----:B------:R-:W-:-:S05]  /*67b0*/  IMAD R182, R17, -0x2, R182 ;  /* 0xfffffffe11b67824 */ /* 0x000fca00078e02b6 */
[----:B------:R-:W-:Y:S02]  /*67c0*/  VIADDMNMX R180, R182, R187, R180, PT ;  /* 0x000000bbb6b47246 */ /* 0x000fe400038001b4 */
[----:B------:R-:W-:-:S07]  /*67d0*/  VIMNMX R183, R183, R182, !PT ;  /* 0x000000b6b7b77248 */ /* 0x000fce0007fe0100 */
.L_x_1468:
        /* <DEDUP_REMOVED lines=94> */
[----:B------:R1:W-:Y:S01]  /*6dc0*/  MUFU.EX2 R179, R190 ;  /* 0x000000be00b37308 */ /* 0x0003e20000000800 */
[----:B0-----:R-:W-:Y:S01]  /*6dd0*/  FMNMX.FTZ R181, R165, R180, !PT ;  /* 0x000000b4a5b57209 */ /* 0x001fe20007810000 */
[--C-:B------:R-:W-:Y:S01]  /*6de0*/  FFMA.FTZ R194, R169, UR6, -R0.reuse ;  /* 0x00000006a9c27c23 */ /* 0x100fe20008010800 */
[----:B------:R-:W-:Y:S01]  /*6df0*/  FSEL R177, R152, RZ, P4 ;  /* 0x000000ff98b17208 */ /* 0x000fe20002000000 */
[--C-:B------:R-:W-:Y:S01]  /*6e00*/  FFMA.FTZ R188, R171, UR6, -R0.reuse ;  /* 0x00000006abbc7c23 */ /* 0x100fe20008010800 */
[----:B------:R-:W-:Y:S01]  /*6e10*/  FMNMX.FTZ R181, R166, R181, !PT ;  /* 0x000000b5a6b57209 */ /* 0x000fe20007810000 */
[--C-:B------:R-:W-:Y:S01]  /*6e20*/  FFMA.FTZ R184, R175, UR6, -R0.reuse ;  /* 0x00000006afb87c23 */ /* 0x100fe20008010800 */
[--C-:B------:R-:W-:Y:S01]  /*6e30*/  FFMA.FTZ R196, R189, UR6, -R0.reuse ;  /* 0x00000006bdc47c23 */ /* 0x100fe20008010800 */
[--C-:B------:R-:W-:Y:S01]  /*6e40*/  FFMA.FTZ R198, R191, UR6, -R0.reuse ;  /* 0x00000006bfc67c23 */ /* 0x100fe20008010800 */
[--C-:B-1----:R-:W-:Y:S01]  /*6e50*/  FFMA.FTZ R190, R173, UR6, -R0.reuse ;  /* 0x00000006adbe7c23 */ /* 0x102fe20008010800 */
[----:B------:R-:W0:Y:S01]  /*6e60*/  SHFL.BFLY PT, R168, R181, 0x2, 0x1f ;  /* 0x0c401f00b5a87f89 */ /* 0x000e2200000e0000 */
[--C-:B------:R-:W-:Y:S01]  /*6e70*/  FFMA.FTZ R169, R170, UR6, -R0.reuse ;  /* 0x00000006aaa97c23 */ /* 0x100fe20008010800 */
        /* <DEDUP_REMOVED lines=8> */
[----:B------:R-:W1:Y:S01]  /*6f00*/  MUFU.EX2 R0, R0 ;  /* 0x0000000000007308 */ /* 0x000e620000000800 */
[----:B0-----:R-:W-:-:S05]  /*6f10*/  FMNMX.FTZ R168, R181, R168, !PT ;  /* 0x000000a8b5a87209 */ /* 0x001fca0007810000 */
[----:B------:R-:W0:Y:S02]  /*6f20*/  SHFL.BFLY PT, R181, R168, 0x1, 0x1f ;  /* 0x0c201f00a8b57f89 */ /* 0x000e2400000e0000 */
[----:B------:R-:W2:Y:S08]  /*6f30*/  MUFU.EX2 R192, R192 ;  /* 0x000000c000c07308 */ /* 0x000eb00000000800 */
[----:B------:R-:W3:Y:S08]  /*6f40*/  MUFU.EX2 R167, R167 ;  /* 0x000000a700a77308 */ /* 0x000ef00000000800 */
[----:B------:R-:W-:Y:S01]  /*6f50*/  MUFU.EX2 R194, R194 ;  /* 0x000000c200c27308 */ /* 0x000fe20000000800 */
[----:B0-----:R-:W-:-:S07]  /*6f60*/  FMNMX.FTZ R168, R168, R181, !PT ;  /* 0x000000b5a8a87209 */ /* 0x001fce0007810000 */
        /* <DEDUP_REMOVED lines=13> */
[----:B-1----:R-:W-:Y:S01]  /*7040*/  FFMA.FTZ R3, R0, R16, R153 ;  /* 0x0000001000037223 */ /* 0x002fe20000010099 */
        /* <DEDUP_REMOVED lines=9> */
[----:B------:R-:W-:Y:S01]  /*70e0*/  FFMA.FTZ R160, R160, UR6, -R181 ;  /* 0x00000006a0a07c23 */ /* 0x000fe200080108b5 */
[----:B------:R-:W-:-:S02]  /*70f0*/  IMAD.U32 R21, RZ, RZ, UR14 ;  /* 0x0000000eff157e24 */ /* 0x000fc4000f8e00ff */
[----:B------:R-:W-:Y:S01]  /*7100*/  FADD.FTZ R3, R179, R16 ;  /* 0x00000010b3037221 */ /* 0x000fe20000010000 */
[--C-:B------:R-:W-:Y:S01]  /*7110*/  FFMA.FTZ R185, R163, UR6, -R181.reuse ;  /* 0x00000006a3b97c23 */ /* 0x100fe200080108b5 */
[----:B------:R-:W-:Y:S01]  /*7120*/  FFMA.FTZ R164, R164, UR6, -R181 ;  /* 0x00000006a4a47c23 */ /* 0x000fe200080108b5 */
[----:B------:R-:W0:Y:S01]  /*7130*/  MUFU.EX2 R2, R2 ;  /* 0x0000000200027308 */ /* 0x000e220000000800 */
[----:B--2---:R-:W-:Y:S01]  /*7140*/  FADD.FTZ R162, R192, R3 ;  /* 0x00000003c0a27221 */ /* 0x004fe20000010000 */
[----:B------:R-:W-:Y:S02]  /*7150*/  @!P1 VIADD R21, R21, 0x30860 ;  /* 0x0003086015159836 */ /* 0x000fe40000000000 */
[--C-:B------:R-:W-:Y:S01]  /*7160*/  FFMA.FTZ R165, R165, UR6, -R181.reuse ;  /* 0x00000006a5a57c23 */ /* 0x100fe200080108b5 */
[----:B------:R-:W-:Y:S01]  /*7170*/  FFMA.FTZ R166, R166, UR6, -R181 ;  /* 0x00000006a6a67c23 */ /* 0x000fe200080108b5 */
[C---:B------:R-:W-:Y:S01]  /*7180*/  ISETP.GT.AND P2, PT, R20.reuse, UR50, PT ;  /* 0x0000003214007c0c */ /* 0x040fe2000bf44270 */
[----:B------:R-:W-:Y:S01]  /*7190*/  VIADD R20, R20, 0xffffffff ;  /* 0xffffffff14147836 */ /* 0x000fe20000000000 */
[----:B------:R-:W-:Y:S01]  /*71a0*/  @!P1 PRMT R21, RZ, 0x654, R21 ;  /* 0x00000654ff159816 */ /* 0x000fe20000000015 */
[----:B------:R-:W1:Y:S01]  /*71b0*/  MUFU.EX2 R199, R199 ;  /* 0x000000c700c77308 */ /* 0x000e620000000800 */
[----:B------:R-:W-:-:S02]  /*71c0*/  F2FP.F16.F32.PACK_AB R196, R196, R153 ;  /* 0x00000099c4c4723e */ /* 0x000fc400000000ff */
[----:B------:R2:W-:Y:S01]  /*71d0*/  @!P1 SYNCS.ARRIVE.TRANS64.RED.A1T0 RZ, [R21+URZ], RZ ;  /* 0x000000ff15ff99a7 */ /* 0x0005e2000810043f */
[----:B------:R-:W-:Y:S02]  /*71e0*/  F2FP.F16.F32.PACK_AB R198, R179, R198 ;  /* 0x000000c6b3c6723e */ /* 0x000fe400000000ff */
[----:B---3--:R-:W-:Y:S02]  /*71f0*/  F2FP.F16.F32.PACK_AB R192, R167, R192 ;  /* 0x000000c0a7c0723e */ /* 0x008fe400000000ff */
[----:B------:R-:W3:Y:S01]  /*7200*/  MUFU.EX2 R154, R154 ;  /* 0x0000009a009a7308 */ /* 0x000ee20000000800 */
[----:B0-----:R-:W-:Y:S01]  /*7210*/  FFMA.FTZ R5, R2, R5, R197 ;  /* 0x0000000502057223 */ /* 0x001fe200000100c5 */
[----:B------:R-:W-:-:S03]  /*7220*/  F2FP.F16.F32.PACK_AB R197, R4, R197 ;  /* 0x000000c504c5723e */ /* 0x000fc600000000ff */
[----:B------:R-:W-:Y:S01]  /*7230*/  FADD.FTZ R16, R4, R5 ;  /* 0x0000000504107221 */ /* 0x000fe20000010000 */
[----:B------:R-:W-:Y:S01]  /*7240*/  FADD.FTZ R5, R167, R162 ;  /* 0x000000a2a7057221 */ /* 0x000fe20000010000 */
[----:B------:R-:W-:Y:S01]  /*7250*/  FFMA.FTZ R162, R161, UR6, -R181 ;  /* 0x00000006a1a27c23 */ /* 0x000fe200080108b5 */
[----:B------:R-:W0:Y:S01]  /*7260*/  MUFU.EX2 R193, R193 ;  /* 0x000000c100c17308 */ /* 0x000e220000000800 */
[----:B-1----:R-:W-:Y:S01]  /*7270*/  FADD.FTZ R3, R199, R16 ;  /* 0x00000010c7037221 */ /* 0x002fe20000010000 */
[----:B------:R-:W-:Y:S01]  /*7280*/  FADD.FTZ R170, R194, R5 ;  /* 0x00000005c2aa7221 */ /* 0x000fe20000010000 */
[C---:B------:R-:W-:Y:S01]  /*7290*/  F2FP.F16.F32.PACK_AB R194, R169.reuse, R194 ;  /* 0x000000c2a9c2723e */ /* 0x040fe200000000ff */
[----:B------:R-:W-:Y:S02]  /*72a0*/  IMAD.MOV.U32 R4, RZ, RZ, R152 ;  /* 0x000000ffff047224 */ /* 0x000fe400078e0098 */
[----:B------:R-:W-:Y:S02]  /*72b0*/  FADD.FTZ R5, R169, R170 ;  /* 0x000000aaa9057221 */ /* 0x000fe40000010000 */
[----:B------:R-:W1:Y:S01]  /*72c0*/  MUFU.EX2 R156, R156 ;  /* 0x0000009c009c7308 */ /* 0x000e620000000800 */
[----:B---3--:R-:W-:Y:S01]  /*72d0*/  FADD.FTZ R16, R154, R3 ;  /* 0x000000039a107221 */ /* 0x008fe20000010000 */
[----:B------:R-:W-:Y:S01]  /*72e0*/  FADD.FTZ R170, R188, R5 ;  /* 0x00000005bcaa7221 */ /* 0x000fe20000010000 */
[----:B------:R-:W-:-:S05]  /*72f0*/  F2FP.F16.F32.PACK_AB R199, R154, R199 ;  /* 0x000000c79ac7723e */ /* 0x000fca00000000ff */
        /* <DEDUP_REMOVED lines=16> */
[C---:B0-----:R-:W-:Y:S01]  /*7400*/  FADD.FTZ R16, R160.reuse, R3 ;  /* 0x00000003a0107221 */ /* 0x041fe20000010000 */
[----:B------:R-:W-:-:S06]  /*7410*/  F2FP.F16.F32.PACK_AB R189, R160, R189 ;  /* 0x000000bda0bd723e */ /* 0x000fcc00000000ff */
[----:B------:R-:W0:Y:S01]  /*7420*/  MUFU.EX2 R173, R173 ;  /* 0x000000ad00ad7308 */ /* 0x000e220000000800 */
[----:B-1----:R-:W-:-:S07]  /*7430*/  FADD.FTZ R170, R190, R5 ;  /* 0x00000005beaa7221 */ /* 0x002fce0000010000 */
[----:B------:R-:W1:Y:S01]  /*7440*/  MUFU.EX2 R162, R162 ;  /* 0x000000a200a27308 */ /* 0x000e620000000800 */
[----:B---3--:R-:W-:-:S07]  /*7450*/  FADD.FTZ R3, R191, R16 ;  /* 0x00000010bf037221 */ /* 0x008fce0000010000 */
[----:B------:R-:W3:Y:S01]  /*7460*/  MUFU.EX2 R184, R184 ;  /* 0x000000b800b87308 */ /* 0x000ee20000000800 */
[C---:B0-----:R-:W-:Y:S01]  /*7470*/  FADD.FTZ R5, R173.reuse, R170 ;  /* 0x000000aaad057221 */ /* 0x041fe20000010000 */
[----:B------:R-:W-:-:S06]  /*7480*/  F2FP.F16.F32.PACK_AB R190, R173, R190 ;  /* 0x000000beadbe723e */ /* 0x000fcc00000000ff */
[----:B------:R-:W-:Y:S01]  /*7490*/  MUFU.EX2 R185, R185 ;  /* 0x000000b900b97308 */ /* 0x000fe20000000800 */
[----:B-1----:R-:W-:-:S07]  /*74a0*/  F2FP.F16.F32.PACK_AB R191, R162, R191 ;  /* 0x000000bfa2bf723e */ /* 0x002fce00000000ff */
[----:B------:R-:W0:Y:S01]  /*74b0*/  MUFU.EX2 R175, R175 ;  /* 0x000000af00af7308 */ /* 0x000e220000000800 */
[----:B---3--:R-:W-:-:S07]  /*74c0*/  FADD.FTZ R170, R184, R5 ;  /* 0x00000005b8aa7221 */ /* 0x008fce0000010000 */
[----:B--2---:R1:W2:Y:S08]  /*74d0*/  MUFU.EX2 R21, R164 ;  /* 0x000000a400157308 */ /* 0x0042b00000000800 */
[----:B------:R-:W3:Y:S01]  /*74e0*/  MUFU.EX2 R186, R186 ;  /* 0x000000ba00ba7308 */ /* 0x000ee20000000800 */
[----:B-1----:R-:W-:Y:S01]  /*74f0*/  FADD.FTZ R164, R162, R3 ;  /* 0x00000003a2a47221 */ /* 0x002fe20000010000 */
[C---:B0-----:R-:W-:Y:S01]  /*7500*/  FADD.FTZ R5, R175.reuse, R170 ;  /* 0x000000aaaf057221 */ /* 0x041fe20000010000 */
[----:B------:R-:W-:Y:S01]  /*7510*/  F2FP.F16.F32.PACK_AB R184, R175, R184 ;  /* 0x000000b8afb8723e */ /* 0x000fe200000000ff */
[----:B------:R-:W-:-:S02]  /*7520*/  IMAD.MOV.U32 R3, RZ, RZ, R168 ;  /* 0x000000ffff037224 */ /* 0x000fc400078e00a8 */
[----:B------:R-:W-:Y:S02]  /*7530*/  FADD.FTZ R164, R185, R164 ;  /* 0x000000a4b9a47221 */ /* 0x000fe40000010000 */
[----:B------:R-:W0:Y:S02]  /*7540*/  MUFU.EX2 R165, R165 ;  /* 0x000000a500a57308 */ /* 0x000e240000000800 */
[C---:B--2---:R-:W-:Y:S01]  /*7550*/  FADD.FTZ R164, R21.reuse, R164 ;  /* 0x000000a415a47221 */ /* 0x044fe20000010000 */
[----:B------:R-:W-:-:S05]  /*7560*/  F2FP.F16.F32.PACK_AB R185, R21, R185 ;  /* 0x000000b915b9723e */ /* 0x000fca00000000ff */
[----:B------:R-:W1:Y:S01]  /*7570*/  MUFU.EX2 R177, R178 ;  /* 0x000000b200b17308 */ /* 0x000e620000000800 */
[----:B---3--:R-:W-:-:S07]  /*7580*/  FADD.FTZ R16, R186, R5 ;  /* 0x00000005ba107221 */ /* 0x008fce0000010000 */
[----:B------:R-:W2:Y:S01]  /*7590*/  MUFU.EX2 R166, R166 ;  /* 0x000000a600a67308 */ /* 0x000ea20000000800 */
[----:B0-----:R-:W-:Y:S01]  /*75a0*/  FADD.FTZ R164, R165, R164 ;  /* 0x000000a4a5a47221 */ /* 0x001fe20000010000 */
[C---:B-1----:R-:W-:Y:S01]  /*75b0*/  FADD.FTZ R16, R177.reuse, R16 ;  /* 0x00000010b1107221 */ /* 0x042fe20000010000 */
[----:B------:R-:W-:Y:S02]  /*75c0*/  F2FP.F16.F32.PACK_AB R186, R177, R186 ;  /* 0x000000bab1ba723e */ /* 0x000fe400000000ff */
[C---:B--2---:R-:W-:Y:S01]  /*75d0*/  FADD.FTZ R5, R166.reuse, R164 ;  /* 0x000000a4a6057221 */ /* 0x044fe20000010000 */
[----:B------:R-:W-:Y:S01]  /*75e0*/  F2FP.F16.F32.PACK_AB R187, R166, R165 ;  /* 0x000000a5a6bb723e */ /* 0x000fe200000000ff */
[----:B------:R-:W-:Y:S06]  /*75f0*/  @P2 BRA `(.L_x_1472) ;  /* 0xffffffd400282947 */ /* 0x000fec000383ffff */
[----:B------:R-:W-:Y:S01]  /*7600*/  IMAD.MOV.U32 R3, RZ, RZ, R168 ;  /* 0x000000ffff037224 */ /* 0x000fe200078e00a8 */
[----:B------:R-:W-:Y:S01]  /*7610*/  UMOV UR37, UR5 ;  /* 0x0000000500257c82 */ /* 0x000fe20008000000 */
[----:B------:R-:W-:Y:S01]  /*7620*/  IMAD.MOV.U32 R4, RZ, RZ, R152 ;  /* 0x000000ffff047224 */ /* 0x000fe200078e0098 */
[----:B------:R-:W-:-:S06]  /*7630*/  UMOV UR36, UR39 ;  /* 0x0000002700247c82 */ /* 0x000fcc0008000000 */
.L_x_1455:
[----:B------:R-:W-:Y:S01]  /*7640*/  R2UR UR5, R22 ;  /* 0x00000000160572ca */ /* 0x000fe200000e0000 */
[----:B------:R-:W-:Y:S01]  /*7650*/  ULDC UR4, c[0x0][0x448] ;  /* 0x0001120000047ab9 */ /* 0x000fe20000000800 */
[----:B------:R-:W-:Y:S01]  /*7660*/  ULDC UR7, c[0x0][0x9e4] ;  /* 0x0002790000077ab9 */ /* 0x000fe20000000800 */
[----:B------:R-:W-:Y:S02]  /*7670*/  UISETP.NE.AND UP0, UPT, UR4, 0x1, UPT ;  /* 0x000000010400788c */ /* 0x000fe4000bf05270 */
[----:B------:R-:W-:Y:S02]  /*7680*/  UISETP.GE.AND UP1, UPT, UR7, 0x1, UPT ;  /* 0x000000010700788c */ /* 0x000fe4000bf26270 */
[----:B------:R-:W-:-:S04]  /*7690*/  UIADD3 UR11, UR61, 0x1, -UR60 ;  /* 0x000000013d0b7890 */ /* 0x000fc8000fffe83c */
[----:B------:R-:W-:Y:S02]  /*76a0*/  PLOP3.LUT P6, PT, PT, PT, UP1, 0x80, 0x0 ;  /* 0x000000000000781c */ /* 0x000fe40003fcf018 */
[----:B------:R-:W-:Y:S01]  /*76b0*/  UIADD3 UR10, UR5, 0x7f, URZ ;  /* 0x0000007f050a7890 */ /* 0x000fe2000fffe03f */
[----:B------:R-:W-:Y:S01]  /*76c0*/  @UP0 ULDC UR4, c[0x0][0x44c] ;  /* 0x0001130000040ab9 */ /* 0x000fe20000000800 */
[----:B------:R-:W-:Y:S02]  /*76d0*/  @UP0 ULDC UR14, c[0x0][0x450] ;  /* 0x00011400000e0ab9 */ /* 0x000fe40000000800 */
[----:B------:R-:W-:-:S04]  /*76e0*/  UIMAD.WIDE.U32 UR4, UR10, UR4, URZ ;  /* 0x000000040a0472a5 */ /* 0x000fc8000f8e003f */
[----:B------:R-:W-:-:S03]  /*76f0*/  @UP0 USHF.R.U32.HI UR10, URZ, UR14, UR5 ;  /* 0x0000000e3f0a0299 */ /* 0x000fc60008011605 */
[----:B------:R-:W-:Y:S01]  /*7700*/  ULDC UR14, c[0x0][0x9dc] ;  /* 0x00027700000e7ab9 */ /* 0x000fe20000000800 */
[----:B------:R-:W-:-:S04]  /*7710*/  UIADD3 UR10, UR11, UR10, URZ ;  /* 0x0000000a0b0a7290 */ /* 0x000fc8000fffe03f */
[----:B------:R-:W-:Y:S01]  /*7720*/  UIADD3 UR14, UR10, -UR14, URZ ;  /* 0x8000000e0a0e7290 */ /* 0x000fe2000fffe03f */
[----:B------:R-:W-:Y:S11]  /*7730*/  @!P6 BRA `(.L_x_1473) ;  /* 0x000000000048e947 */ /* 0x000ff60003800000 */
[----:B------:R-:W-:Y:S02]  /*7740*/  UMOV UR15, UR10 ;  /* 0x0000000a000f7c82 */ /* 0x000fe40008000000 */
        /* <DEDUP_REMOVED lines=10> */
.L_x_1474:
[----:B------:R-:W-:-:S11]  /*77f0*/  UISETP.NE.AND UP1, UPT, UR7, 0x1, UPT ;  /* 0x000000010700788c */ /* 0x000fd6000bf25270 */
[----:B------:R-:W-:Y:S02]  /*7800*/  @UP1 ULDC.64 UR4, c[0x0][0x9e8] ;  /* 0x00027a0000041ab9 */ /* 0x000fe40000000a00 */
[----:B------:R-:W-:-:S04]  /*7810*/  UIMAD.WIDE.U32 UR10, UR15, UR4, URZ ;  /* 0x000000040f0a72a5 */ /* 0x000fc8000f8e003f */
[----:B------:R-:W-:-:S12]  /*7820*/  @UP1 USHF.R.U32.HI UR15, URZ, UR5, UR11 ;  /* 0x000000053f0f1299 */ /* 0x000fd8000801160b */
.L_x_1475:
[----:B------:R-:W-:-:S04]  /*7830*/  UIMAD UR7, UR15, UR7, URZ ;  /* 0x000000070f0772a4 */ /* 0x000fc8000f8e023f */
[----:B------:R-:W-:-:S04]  /*7840*/  UISETP.LT.AND UP1, UPT, UR14, UR7, UPT ;  /* 0x000000070e00728c */ /* 0x000fc8000bf21270 */
[----:B------:R-:W-:-:S12]  /*7850*/  USEL UR14, UR14, UR7, !UP1 ;  /* 0x000000070e0e7287 */ /* 0x000fd8000c800000 */
.L_x_1473:
[----:B------:R-:W-:Y:S01]  /*7860*/  UIADD3 UR14, UR14, 0x3f, URZ ;  /* 0x0000003f0e0e7890 */ /* 0x000fe2000fffe03f */
[----:B------:R-:W-:-:S03]  /*7870*/  R2UR UR5, R200 ;  /* 0x00000000c80572ca */ /* 0x000fc600000e0000 */
[----:B------:R-:W-:-:S04]  /*7880*/  USHF.R.S32.HI UR4, URZ, 0x1f, UR14 ;  /* 0x0000001f3f047899 */ /* 0x000fc8000801140e */
[----:B------:R-:W-:-:S04]  /*7890*/  ULEA.HI UR4, UR4, UR14, URZ, 0x6 ;  /* 0x0000000e04047291 */ /* 0x000fc8000f8f303f */
[----:B------:R-:W-:-:S04]  /*78a0*/  USHF.R.S32.HI UR4, URZ, 0x6, UR4 ;  /* 0x000000063f047899 */ /* 0x000fc80008011404 */
[----:B------:R-:W-:-:S04]  /*78b0*/  UISETP.LT.AND UP1, UPT, UR5, UR4, UPT ;  /* 0x000000040500728c */ /* 0x000fc8000bf21270 */
[----:B------:R-:W-:-:S06]  /*78c0*/  USEL UR39, UR5, UR4, !UP1 ;  /* 0x0000000405277287 */ /* 0x000fcc000c800000 */
[----:B------:R-:W-:-:S13]  /*78d0*/  ISETP.GE.AND P2, PT, R20, UR39, PT ;  /* 0x0000002714007c0c */ /* 0x000fda000bf46270 */
[----:B------:R-:W-:Y:S05]  /*78e0*/  @!P2 BRA `(.L_x_1476) ;  /* 0x000000200038a947 */ /* 0x000fea0003800000 */
[----:B------:R-:W-:Y:S01]  /*78f0*/  IMAD.MOV.U32 R220, RZ, RZ, R3 ;  /* 0x000000ffffdc7224 */ /* 0x000fe200078e0003 */
[----:B------:R-:W-:Y:S01]  /*7900*/  UMOV UR7, UR36 ;  /* 0x0000002400077c82 */ /* 0x000fe20008000000 */
[----:B------:R-:W-:Y:S01]  /*7910*/  IMAD.MOV.U32 R21, RZ, RZ, R4 ;  /* 0x000000ffff157224 */ /* 0x000fe200078e0004 */
[----:B------:R-:W-:Y:S01]  /*7920*/  UMOV UR4, UR37 ;  /* 0x0000002500047c82 */ /* 0x000fe20008000000 */
[----:B------:R-:W-:Y:S01]  /*7930*/  ULDC UR5, c[0x0][0x9d8] ;  /* 0x0002760000057ab9 */ /* 0x000fe20000000800 */
[----:B------:R-:W-:-:S05]  /*7940*/  ULDC UR50, c[0x0][0x988] ;  /* 0x0002620000327ab9 */ /* 0x000fca0000000800 */
.L_x_1485:
[----:B------:R-:W-:-:S04]  /*7950*/  UIADD3 UR37, UR4, 0x1, URZ ;  /* 0x0000000104257890 */ /* 0x000fc8000fffe03f */
[----:B------:R-:W-:-:S04]  /*7960*/  UISETP.NE.AND UP1, UPT, UR37, 0x2, UPT ;  /* 0x000000022500788c */ /* 0x000fc8000bf25270 */
[----:B------:R-:W-:Y:S02]  /*7970*/  USEL UR36, URZ, 0x1, UP1 ;  /* 0x000000013f247887 */ /* 0x000fe40008800000 */
[----:B------:R-:W-:Y:S02]  /*7980*/  USEL UR37, UR37, URZ, UP1 ;  /* 0x0000003f25257287 */ /* 0x000fe40008800000 */
[----:B------:R-:W-:Y:S01]  /*7990*/  ULOP3.LUT UR36, UR7, UR36, URZ, 0x3c, !UPT ;  /* 0x0000002407247292 */ /* 0x000fe2000f8e3c3f */
[----:B------:R-:W-:Y:S11]  /*79a0*/  @!P0 BRA `(.L_x_1477) ;  /* 0x0000000000048947 */ /* 0x000ff60003800000 */
[----:B------:R-:W-:Y:S01]  /*79b0*/  BPT.TRAP 0x1 ;  /* 0x000000040000795c */ /* 0x000fe20000300000 */
.L_x_1477:
[----:B------:R-:W-:Y:S01]  /*79c0*/  ULEA UR6, UR37, UR38, 0x3 ;  /* 0x0000002625067291 */ /* 0x000fe2000f8e183f */
[----:B------:R-:W-:-:S05]  /*79d0*/  IMAD.U32 R3, RZ, RZ, UR36 ;  /* 0x00000024ff037e24 */ /* 0x000fca000f8e00ff */
[----:B------:R-:W-:-:S04]  /*79e0*/  SHF.L.U32 R3, R3, 0x1f, RZ ;  /* 0x0000001f03037819 */ /* 0x000fc800000006ff */
[----:B------:R0:W1:Y:S01]  /*79f0*/  SYNCS.PHASECHK.TRANS64.TRYWAIT P2, [UR6+0x30830], R3 ;  /* 0x03083003ff0075a7 */ /* 0x0000620008040146 */
[----:B------:R-:W-:Y:S05]  /*7a00*/  @!P0 BRA `(.L_x_1478) ;  /* 0x0000000000048947 */ /* 0x000fea0003800000 */
[----:B------:R-:W-:Y:S01]  /*7a10*/  BPT.TRAP 0x1 ;  /* 0x000000040000795c */ /* 0x000fe20000300000 */
.L_x_1478:
[----:B-1----:R-:W-:Y:S05]  /*7a20*/  @P2 BRA `(.L_x_1479) ;  /* 0x0000000000082947 */ /* 0x002fea0003800000 */
[----:B------:R-:W1:Y:S02]  /*7a30*/  SYNCS.PHASECHK.TRANS64.TRYWAIT P2, [UR6+0x30830], R3 ;  /* 0x03083003ff0075a7 */ /* 0x000e640008040146 */
[----:B-1----:R-:W-:Y:S05]  /*7a40*/  @!P2 BRA `(.L_x_1480) ;  /* 0x0000010400aca947 */ /* 0x002fea0003800000 */
.L_x_1479:
        /* <DEDUP_REMOVED lines=228> */
.L_x_1481:
[----:B------:R-:W-:Y:S01]  /*8890*/  ULEA UR14, UR4, UR38, 0x3 ;  /* 0x00000026040e7291 */ /* 0x000fe2000f8e183f */
[----:B------:R-:W-:-:S05]  /*88a0*/  IMAD.U32 R0, RZ, RZ, UR7 ;  /* 0x00000007ff007e24 */ /* 0x000fca000f8e00ff */
[----:B------:R-:W-:-:S04]  /*88b0*/  SHF.L.U32 R0, R0, 0x1f, RZ ;  /* 0x0000001f00007819 */ /* 0x000fc800000006ff */
[----:B------:R2:W3:Y:S01]  /*88c0*/  SYNCS.PHASECHK.TRANS64.TRYWAIT P2, [UR14+0x30850], R0 ;  /* 0x03085000ff0075a7 */ /* 0x0004e2000804014e */
[----:B------:R-:W-:Y:S05]  /*88d0*/  @!P0 BRA `(.L_x_1482) ;  /* 0x0000000000048947 */ /* 0x000fea0003800000 */
[----:B------:R-:W-:Y:S01]  /*88e0*/  BPT.TRAP 0x1 ;  /* 0x000000040000795c */ /* 0x000fe20000300000 */
.L_x_1482:
[----:B---3--:R-:W-:Y:S05]  /*88f0*/  @P2 BRA `(.L_x_1483) ;  /* 0x0000000000082947 */ /* 0x008fea0003800000 */
[----:B------:R-:W3:Y:S02]  /*8900*/  SYNCS.PHASECHK.TRANS64.TRYWAIT P2, [UR14+0x30850], R0 ;  /* 0x03085000ff0075a7 */ /* 0x000ee4000804014e */
[----:B---3--:R-:W-:Y:S05]  /*8910*/  @!P2 BRA `(.L_x_1484) ;  /* 0x000000f80010a947 */ /* 0x008fea0003800000 */
.L_x_1483:
        /* <DEDUP_REMOVED lines=40> */
[C---:B------:R-:W-:Y:S01]  /*8ba0*/  ISETP.GT.AND P2, PT, R20.reuse, UR39, PT ;  /* 0x0000002714007c0c */ /* 0x040fe2000bf44270 */
        /* <DEDUP_REMOVED lines=44> */
[----:B------:R-:W-:-:S06]  /*8e70*/  FMUL.FTZ R173, R180, UR5 ;  /* 0x00000005b4ad7c20 */ /* 0x000fcc0008410000 */
[----:B------:R-:W0:Y:S01]  /*8e80*/  MUFU.TANH R161, R161 ;  /* 0x000000a100a17308 */ /* 0x000e220000002400 */
[----:B-1----:R-:W-:-:S04]  /*8e90*/  FMNMX.FTZ R0, R193, R0, !PT ;  /* 0x00000000c1007209 */ /* 0x002fc80007810000 */
[----:B------:R-:W-:-:S03]  /*8ea0*/  FMNMX.FTZ R177, R159, R0, !PT ;  /* 0x000000009fb17209 */ /* 0x000fc60007810000 */
[----:B------:R-:W1:Y:S01]  /*8eb0*/  MUFU.TANH R169, R169 ;  /* 0x000000a900a97308 */ /* 0x000e620000002400 */
[----:B------:R-:W-:-:S04]  /*8ec0*/  FMNMX.FTZ R177, R164, R177, !PT ;  /* 0x000000b1a4b17209 */ /* 0x000fc80007810000 */
[----:B--2---:R-:W-:-:S03]  /*8ed0*/  FMNMX.FTZ R0, R160, R177, !PT ;  /* 0x000000b1a0007209 */ /* 0x004fc60007810000 */
        /* <DEDUP_REMOVED lines=28> */
[----:B------:R-:W-:-:S03]  /*90a0*/  FMNMX.FTZ R21, R163, R0, !PT ;  /* 0x00000000a3157209 */ /* 0x000fc60007810000 */
        /* <DEDUP_REMOVED lines=81> */
[C---:B------:R-:W-:Y:S01]  /*95c0*/  FADD.FTZ R153, R196.reuse, R153 ;  /* 0x00000099c4997221 */ /* 0x040fe20000010000 */
        /* <DEDUP_REMOVED lines=55> */
[----:B0-----:R-:W-:Y:S01]  /*9940*/  FADD.FTZ R16, R186, R21 ;  /* 0x00000015ba107221 */ /* 0x001fe20000010000 */
[----:B------:R-:W-:-:S06]  /*9950*/  IMAD.MOV.U32 R21, RZ, RZ, R4 ;  /* 0x000000ffff157224 */ /* 0x000fcc00078e0004 */
[----:B------:R-:W0:Y:S01]  /*9960*/  MUFU.EX2 R173, R173 ;  /* 0x000000ad00ad7308 */ /* 0x000e220000000800 */
[----:B--2---:R-:W-:Y:S01]  /*9970*/  FADD.FTZ R5, R178, R5 ;  /* 0x00000005b2057221 */ /* 0x004fe20000010000 */
[C---:B-1----:R-:W-:Y:S01]  /*9980*/  FADD.FTZ R16, R169.reuse, R16 ;  /* 0x00000010a9107221 */ /* 0x042fe20000010000 */
[----:B------:R-:W-:Y:S02]  /*9990*/  F2FP.F16.F32.PACK_AB R186, R169, R186 ;  /* 0x000000baa9ba723e */ /* 0x000fe400000000ff */
[C---:B0-----:R-:W-:Y:S01]  /*99a0*/  FADD.FTZ R5, R173.reuse, R5 ;  /* 0x00000005ad057221 */ /* 0x041fe20000010000 */
[----:B------:R-:W-:Y:S01]  /*99b0*/  F2FP.F16.F32.PACK_AB R187, R173, R178 ;  /* 0x000000b2adbb723e */ /* 0x000fe200000000ff */
[----:B------:R-:W-:Y:S06]  /*99c0*/  @P2 BRA `(.L_x_1485) ;  /* 0xffffffdc00e02947 */ /* 0x000fec000383ffff */
.L_x_1476:
        /* <DEDUP_REMOVED lines=10> */
[----:B------:R-:W-:-:S05]  /*9a70*/  ULDC UR51, c[0x0][0x9e0] ;  /* 0x0002780000337ab9 */ /* 0x000fca0000000800 */
.L_x_1503:
[----:B------:R-:W-:-:S04]  /*9a80*/  UIADD3 UR37, UR4, 0x1, URZ ;  /* 0x0000000104257890 */ /* 0x000fc8000fffe03f */
[----:B------:R-:W-:-:S04]  /*9a90*/  UISETP.NE.AND UP1, UPT, UR37, 0x2, UPT ;  /* 0x000000022500788c */ /* 0x000fc8000bf25270 */
[----:B------:R-:W-:Y:S02]  /*9aa0*/  USEL UR36, URZ, 0x1, UP1 ;  /* 0x000000013f247887 */ /* 0x000fe40008800000 */
[----:B------:R-:W-:Y:S02]  /*9ab0*/  USEL UR37, UR37, URZ, UP1 ;  /* 0x0000003f25257287 */ /* 0x000fe40008800000 */
[----:B------:R-:W-:Y:S01]  /*9ac0*/  ULOP3.LUT UR36, UR7, UR36, URZ, 0x3c, !UPT ;  /* 0x0000002407247292 */ /* 0x000fe2000f8e3c3f */
[----:B------:R-:W-:Y:S11]  /*9ad0*/  @!P0 BRA `(.L_x_1487) ;  /* 0x0000000000048947 */ /* 0x000ff60003800000 */
[----:B------:R-:W-:Y:S01]  /*9ae0*/  BPT.TRAP 0x1 ;  /* 0x000000040000795c */ /* 0x000fe20000300000 */
.L_x_1487:
[----:B------:R-:W-:Y:S01]  /*9af0*/  ULEA UR6, UR37, UR38, 0x3 ;  /* 0x0000002625067291 */ /* 0x000fe2000f8e183f */
[----:B------:R-:W-:-:S05]  /*9b00*/  IMAD.U32 R3, RZ, RZ, UR36 ;  /* 0x00000024ff037e24 */ /* 0x000fca000f8e00ff */
[----:B------:R-:W-:-:S04]  /*9b10*/  SHF.L.U32 R3, R3, 0x1f, RZ ;  /* 0x0000001f03037819 */ /* 0x000fc800000006ff */
[----:B------:R0:W1:Y:S01]  /*9b20*/  SYNCS.PHASECHK.TRANS64.TRYWAIT P2, [UR6+0x30830], R3 ;  /* 0x03083003ff0075a7 */ /* 0x0000620008040146 */
[----:B------:R-:W-:Y:S05]  /*9b30*/  @!P0 BRA `(.L_x_1488) ;  /* 0x0000000000048947 */ /* 0x000fea0003800000 */
[----:B------:R-:W-:Y:S01]  /*9b40*/  BPT.TRAP 0x1 ;  /* 0x000000040000795c */ /* 0x000fe20000300000 */
.L_x_1488:
[----:B-1----:R-:W-:Y:S05]  /*9b50*/  @P2 BRA `(.L_x_1489) ;  /* 0x0000000000082947 */ /* 0x002fea0003800000 */
[----:B------:R-:W1:Y:S02]  /*9b60*/  SYNCS.PHASECHK.TRANS64.TRYWAIT P2, [UR6+0x30830], R3 ;  /* 0x03083003ff0075a7 */ /* 0x000e640008040146 */
[----:B-1----:R-:W-:Y:S05]  /*9b70*/  @!P2 BRA `(.L_x_1490) ;  /* 0x000000e40090a947 */ /* 0x002fea0003800000 */
.L_x_1489:
        /* <DEDUP_REMOVED lines=228> */
.L_x_1491:
[----:B------:R-:W-:Y:S01]  /*a9c0*/  ULEA UR10, UR4, UR38, 0x3 ;  /* 0x00000026040a7291 */ /* 0x000fe2000f8e183f */
[----:B------:R-:W-:-:S05]  /*a9d0*/  IMAD.U32 R0, RZ, RZ, UR7 ;  /* 0x00000007ff007e24 */ /* 0x000fca000f8e00ff */
[----:B------:R-:W-:-:S04]  /*a9e0*/  SHF.L.U32 R0, R0, 0x1f, RZ ;  /* 0x0000001f00007819 */ /* 0x000fc800000006ff */
[----:B------:R2:W3:Y:S01]  /*a9f0*/  SYNCS.PHASECHK.TRANS64.TRYWAIT P2, [UR10+0x30850], R0 ;  /* 0x03085000ff0075a7 */ /* 0x0004e2000804014a */
[----:B------:R-:W-:Y:S05]  /*aa00*/  @!P0 BRA `(.L_x_1492) ;  /* 0x0000000000048947 */ /* 0x000fea0003800000 */
[----:B------:R-:W-:Y:S01]  /*aa10*/  BPT.TRAP 0x1 ;  /* 0x000000040000795c */ /* 0x000fe20000300000 */
.L_x_1492:
[----:B---3--:R-:W-:Y:S05]  /*aa20*/  @P2 BRA `(.L_x_1493) ;  /* 0x0000000000082947 */ /* 0x008fea0003800000 */
[----:B------:R-:W3:Y:S02]  /*aa30*/  SYNCS.PHASECHK.TRANS64.TRYWAIT P2, [UR10+0x30850], R0 ;  /* 0x03085000ff0075a7 */ /* 0x000ee4000804014a */
[----:B---3--:R-:W-:Y:S05]  /*aa40*/  @!P2 BRA `(.L_x_1494) ;  /* 0x000000d400f4a947 */ /* 0x008fea0003800000 */
.L_x_1493:
[----:B------:R-:W-:Y:S01]  /*aa50*/  UIADD3 UR6, UR38, 0x400, URZ ;  /* 0x0000040026067890 */ /* 0x000fe2000fffe03f */
[----:B------:R-:W-:Y:S01]  /*aa60*/  WARPGROUP.ARRIVE ;  /* 0x00000000000079c5 */ /* 0x000fe20000000000 */
[----:B------:R-:W-:Y:S01]  /*aa70*/  UMOV UR7, 0x40000040 ;  /* 0x4000004000077882 */ /* 0x000fe20000000000 */
[----:B------:R-:W-:Y:S01]  /*aa80*/  R2UR UR11, R22 ;  /* 0x00000000160b72ca */ /* 0x000fe200000e0000 */
[----:B------:R-:W-:Y:S01]  /*aa90*/  USHF.R.U32.HI UR6, URZ, 0x4, UR6 ;  /* 0x000000043f067899 */ /* 0x000fe20008011606 */
[----:B------:R-:W-:Y:S01]  /*aaa0*/  PLOP3.LUT P2, PT, PT, PT, UP0, 0x80, 0x0 ;  /* 0x000000000000781c */ /* 0x000fe20003f4f008 */
[----:B0-2---:R-:W-:Y:S01]  /*aab0*/  FMUL.FTZ R0, R154, UR5 ;  /* 0x000000059a007c20 */ /* 0x005fe20008410000 */
[----:B------:R-:W-:Y:S01]  /*aac0*/  FMUL.FTZ R154, R159, UR5 ;  /* 0x000000059f9a7c20 */ /* 0x000fe20008410000 */
[----:B------:R-:W-:Y:S01]  /*aad0*/  ULOP3.LUT UR6, UR6, 0x3fff, URZ, 0xc0, !UPT ;  /* 0x00003fff06067892 */ /* 0x000fe2000f8ec03f */
[----:B------:R-:W-:Y:S01]  /*aae0*/  FMUL.FTZ R159, R170, UR5 ;  /* 0x00000005aa9f7c20 */ /* 0x000fe20008410000 */
[----:B-1----:R-:W-:-:S02]  /*aaf0*/  IMAD.U32 R3, RZ, RZ, UR37 ;  /* 0x00000025ff037e24 */ /* 0x002fc4000f8e00ff */
[----:B------:R-:W-:Y:S01]  /*ab00*/  FMUL.FTZ R4, R152, UR5 ;  /* 0x0000000598047c20 */ /* 0x000fe20008410000 */
[----:B------:R-:W-:Y:S01]  /*ab10*/  ULOP3.LUT UR6, UR6, 0x2000000, URZ, 0xfc, !UPT ;  /* 0x0200000006067892 */ /* 0x000fe2000f8efc3f */
[----:B------:R-:W-:Y:S01]  /*ab20*/  FMUL.FTZ R152, R155, UR5 ;  /* 0x000000059b987c20 */ /* 0x000fe20008410000 */
[----:B------:R-:W-:Y:S01]  /*ab30*/  FMUL.FTZ R155, R162, UR5 ;  /* 0x00000005a29b7c20 */ /* 0x000fe20008410000 */
[----:B------:R-:W-:Y:S01]  /*ab40*/  FMUL.FTZ R162, R174, UR5 ;  /* 0x00000005aea27c20 */ /* 0x000fe20008410000 */
[----:B------:R-:W-:Y:S01]  /*ab50*/  ULEA UR4, UR4, UR6, 0xb ;  /* 0x0000000604047291 */ /* 0x000fe2000f8e583f */
[----:B------:R-:W0:Y:S06]  /*ab60*/  MUFU.TANH R4, R4 ;  /* 0x0000000400047308 */ /* 0x000e2c0000002400 */
[----:B------:R-:W-:-:S02]  /*ab70*/  UMOV UR6, UR4 ;  /* 0x0000000400067c82 */ /* 0x000fc40008000000 */
[----:B------:R-:W-:Y:S01]  /*ab80*/  HGMMA.64x256x16.F32 R24, R196, gdesc[UR4].tnspB, R24, gsb0 ;  /* 0x43e00004c4187df0 */ /* 0x000fe20008000818 */
[----:B------:R-:W-:Y:S01]  /*ab90*/  UIADD3 UR6, UR4, 0x80, URZ ;  /* 0x0000008004067890 */ /* 0x000fe2000fffe03f */
[----:B------:R-:W1:Y:S01]  /*aba0*/  MUFU.TANH R0, R0 ;  /* 0x0000000000007308 */ /* 0x000e620000002400 */
[----:B------:R-:W-:-:S07]  /*abb0*/  UMOV UR7, 0x40000040 ;  /* 0x4000004000077882 */ /* 0x000fce0000000000 */
[----:B------:R-:W2:Y:S08]  /*abc0*/  MUFU.TANH R152, R152 ;  /* 0x0000009800987308 */ /* 0x000eb00000002400 */
[----:B------:R-:W3:Y:S08]  /*abd0*/  MUFU.TANH R154, R154 ;  /* 0x0000009a009a7308 */ /* 0x000ef00000002400 */
[----:B------:R-:W4:Y:S08]  /*abe0*/  MUFU.TANH R155, R155 ;  /* 0x0000009b009b7308 */ /* 0x000f300000002400 */
        /* <DEDUP_REMOVED lines=10> */
[----:B------:R-:W-:Y:S02]  /*ac90*/  VIADD R173, R23, UR11 ;  /* 0x0000000b17ad7c36 */ /* 0x000fe40008000000 */
[----:B------:R-:W-:Y:S01]  /*aca0*/  FMUL.FTZ R192, R169, UR5 ;  /* 0x00000005a9c07c20 */ /* 0x000fe20008410000 */
[----:B------:R-:W-:-:S15]  /*acb0*/  FMUL.FTZ R193, R172, UR5 ;  /* 0x00000005acc17c20 */ /* 0x000fde0008410000 */
[----:B------:R-:W-:-:S03]  /*acc0*/  NOP ;  /* 0x0000000000007918 */ /* 0x000fc60000000000 */
[----:B------:R-:W-:Y:S01]  /*acd0*/  HGMMA.64x256x16.F32 R24, R188, gdesc[UR4].tnspB, R24, gsb0 ;  /* 0x43e00004bc187df0 */ /* 0x000fe20008000818 */
[----:B------:R-:W-:Y:S01]  /*ace0*/  UIADD3 UR6, UR4, 0x180, URZ ;  /* 0x0000018004067890 */ /* 0x000fe2000fffe03f */
[----:B------:R-:W0:Y:S01]  /*acf0*/  MUFU.TANH R194, R194 ;  /* 0x000000c200c27308 */ /* 0x000e220000002400 */
[----:B------:R-:W-:Y:S01]  /*ad00*/  UMOV UR7, 0x40000040 ;  /* 0x4000004000077882 */ /* 0x000fe20000000000 */
[----:B------:R-:W-:Y:S02]  /*ad10*/  @UP0 ULDC UR4, c[0x0][0x44c] ;  /* 0x0001130000040ab9 */ /* 0x000fe40000000800 */
[----:B------:R-:W-:Y:S01]  /*ad20*/  @P2 IMAD.HI.U32 R2, R173, UR4, RZ ;  /* 0x00000004ad022c27 */ /* 0x000fe2000f8e00ff */
[----:B------:R-:W-:-:S03]  /*ad30*/  @UP0 ULDC UR4, c[0x0][0x450] ;  /* 0x0001140000040ab9 */ /* 0x000fc60000000800 */
[----:B------:R-:W0:Y:S01]  /*ad40*/  MUFU.TANH R192, R192 ;  /* 0x000000c000c07308 */ /* 0x000e220000002400 */
[----:B------:R-:W-:Y:S02]  /*ad50*/  @P2 SHF.R.U32.HI R173, RZ, UR4, R2 ;  /* 0x00000004ffad2c19 */ /* 0x000fe40008011602 */
[----:B------:R-:W-:Y:S01]  /*ad60*/  @!P1 LEA R2, R3, UR38, 0x3 ;  /* 0x0000002603029c11 */ /* 0x000fe2000f8e18ff */
[----:B------:R-:W-:Y:S02]  /*ad70*/  IMAD.U32 R3, RZ, RZ, UR60 ;  /* 0x0000003cff037e24 */ /* 0x000fe4000f8e00ff */
[----:B------:R-:W5:Y:S02]  /*ad80*/  SHFL.IDX PT, R170, R173, RZ, 0x1c1f ;  /* 0x001c1fffadaa7589 */ /* 0x000f6400000e0000 */
[----:B------:R-:W0:Y:S01]  /*ad90*/  MUFU.TANH R193, R193 ;  /* 0x000000c100c17308 */ /* 0x000e220000002400 */
[----:B------:R-:W-:-:S05]  /*ada0*/  @!P1 VIADD R2, R2, 0x30840 ;  /* 0x0003084002029836 */ /* 0x000fca0000000000 */
[----:B------:R-:W-:Y:S01]  /*adb0*/  @!P1 PRMT R2, RZ, 0x654, R2 ;  /* 0x00000654ff029816 */ /* 0x000fe20000000002 */
[----:B------:R-:W-:Y:S02]  /*adc0*/  WARPGROUP.DEPBAR.LE gsb0, 0x0 ;  /* 0x00008000000079c5 */ /* 0x000fe40000010000 */
[----:B------:R-:W-:Y:S01]  /*add0*/  WARPGROUP.ARRIVE ;  /* 0x00000000000079c5 */ /* 0x000fe20000000000 */
[----:B------:R-:W-:Y:S01]  /*ade0*/  FMUL.FTZ R190, R156, UR5 ;  /* 0x000000059cbe7c20 */ /* 0x000fe20008410000 */
[----:B------:R-:W-:Y:S01]  /*adf0*/  FMUL.FTZ R156, R163, UR5 ;  /* 0x00000005a39c7c20 */ /* 0x000fe20008410000 */
[----:B------:R-:W-:Y:S01]  /*ae00*/  FMUL.FTZ R163, R179, UR5 ;  /* 0x00000005b3a37c20 */ /* 0x000fe20008410000 */
[----:B------:R-:W-:Y:S02]  /*ae10*/  IMAD.SHL.U32 R179, R20, 0x40, RZ ;  /* 0x0000004014b37824 */ /* 0x000fe400078e00ff */
[----:B------:R-:W-:Y:S01]  /*ae20*/  FMUL.FTZ R188, R153, UR5 ;  /* 0x0000000599bc7c20 */ /* 0x000fe20008410000 */
[----:B------:R-:W-:Y:S01]  /*ae30*/  HGMMA.64x256x16.F32 R24, R184, gdesc[UR4].tnspB, R24, gsb0 ;  /* 0x43e00004b8187df0 */ /* 0x000fe20008000818 */
[----:B------:R-:W-:Y:S01]  /*ae40*/  FMUL.FTZ R189, R157, UR5 ;  /* 0x000000059dbd7c20 */ /* 0x000fe20008410000 */
[----:B------:R-:W-:Y:S01]  /*ae50*/  FMUL.FTZ R191, R168, UR5 ;  /* 0x00000005a8bf7c20 */ /* 0x000fe20008410000 */
[----:B------:R-:W-:Y:S01]  /*ae60*/  FMUL.FTZ R153, R158, UR5 ;  /* 0x000000059e997c20 */ /* 0x000fe20008410000 */
[----:B------:R-:W-:Y:S01]  /*ae70*/  FMUL.FTZ R157, R166, UR5 ;  /* 0x00000005a69d7c20 */ /* 0x000fe20008410000 */
[----:B------:R-:W-:Y:S01]  /*ae80*/  IADD3 R168, -R179, 0x1, RZ ;  /* 0x00000001b3a87810 */ /* 0x000fe20007ffe1ff */
[----:B------:R-:W-:Y:S01]  /*ae90*/  FMUL.FTZ R158, R167, UR5 ;  /* 0x00000005a79e7c20 */ /* 0x000fe20008410000 */
[----:B------:R-:W-:Y:S01]  /*aea0*/  FMUL.FTZ R166, R183, UR5 ;  /* 0x00000005b7a67c20 */ /* 0x000fe20008410000 */
[----:B------:R-:W0:Y:S02]  /*aeb0*/  MUFU.TANH R188, R188 ;  /* 0x000000bc00bc7308 */ /* 0x000e240000002400 */
[----:B------:R-:W-:-:S05]  /*aec0*/  IMAD R168, R17, -0x2, R168 ;  /* 0xfffffffe11a87824 */ /* 0x000fca00078e02a8 */
[----:B------:R-:W-:Y:S01]  /*aed0*/  IADD3 R168, -R3, UR61, R168 ;  /* 0x0000003d03a87c10 */ /* 0x000fe2000fffe1a8 */
[----:B------:R-:W0:Y:S04]  /*aee0*/  MUFU.TANH R190, R190 ;  /* 0x000000be00be7308 */ /* 0x000e280000002400 */
[C---:B------:R-:W-:Y:S02]  /*aef0*/  VIADD R183, R168.reuse, UR51 ;  /* 0x00000033a8b77c36 */ /* 0x040fe40008000000 */
[----:B------:R-:W-:Y:S02]  /*af00*/  VIADD R195, R168, UR54 ;  /* 0x00000036a8c37c36 */ /* 0x000fe40008000000 */
        /* <DEDUP_REMOVED lines=21> */
[----:B------:R-:W0:Y:S01]  /*b060*/  MUFU.TANH R184, R184 ;  /* 0x000000b800b87308 */ /* 0x000e220000002400 */
[----:B------:R0:W-:Y:S01]  /*b070*/  @!P1 SYNCS.ARRIVE.TRANS64.RED.A1T0 RZ, [R2+URZ], RZ ;  /* 0x000000ff02ff99a7 */ /* 0x0001e2000810043f */
[----:B-----5:R-:W-:-:S02]  /*b080*/  IMAD.IADD R181, R183, 0x1, R170 ;  /* 0x00000001b7b57824 */ /* 0x020fc400078e02aa */
[----:B------:R-:W-:-:S04]  /*b090*/  IMAD.IADD R182, R195, 0x1, R170 ;  /* 0x00000001c3b67824 */ /* 0x000fc800078e02aa */
        /* <DEDUP_REMOVED lines=25> */
.L_x_1497:
[----:B------:R-:W-:-:S05]  /*b230*/  IMAD.U32 R168, RZ, RZ, UR39 ;  /* 0x00000027ffa87e24 */ /* 0x000fca000f8e00ff */
[----:B------:R-:W-:-:S13]  /*b240*/  ISETP.NE.AND P2, PT, R168, 0x1, PT ;  /* 0x00000001a800780c */ /* 0x000fda0003f45270 */
[----:B0-----:R-:W0:Y:S02]  /*b250*/  @P2 LDC.64 R2, c[0x0][0x9e8] ;  /* 0x00027a00ff022b82 */ /* 0x001e240000000a00 */
[----:B0-----:R-:W-:-:S05]  /*b260*/  @P2 IMAD.HI.U32 R2, R167, R2, RZ ;  /* 0x00000002a7022227 */ /* 0x001fca00078e00ff */
[----:B------:R-:W-:-:S07]  /*b270*/  @P2 SHF.R.U32.HI R167, RZ, R3, R2 ;  /* 0x00000003ffa72219 */ /* 0x000fce0000011602 */
.L_x_1498:
[----:B------:R-:W-:Y:S05]  /*b280*/  BSYNC B0 ;  /* 0x0000000000007941 */ /* 0x000fea0003800000 */
.L_x_1496:
[----:B------:R-:W-:-:S04]  /*b290*/  IMAD R2, R167, R168, -R179 ;  /* 0x000000a8a7027224 */ /* 0x000fc800078e0ab3 */
[----:B------:R-:W-:-:S05]  /*b2a0*/  IMAD R2, R17, -0x2, R2 ;  /* 0xfffffffe11027824 */ /* 0x000fca00078e0202 */
[----:B------:R-:W-:Y:S02]  /*b2b0*/  VIADDMNMX R181, R2, R168, R181, PT ;  /* 0x000000a802b57246 */ /* 0x000fe400038001b5 */
[----:B------:R-:W-:-:S07]  /*b2c0*/  VIMNMX R182, R182, R2, !PT ;  /* 0x00000002b6b67248 */ /* 0x000fce0007fe0100 */
.L_x_1495:
[----:B------:R-:W-:-:S04]  /*b2d0*/  ISETP.GT.AND P2, PT, R20, -0x1, PT ;  /* 0xffffffff1400780c */ /* 0x000fc80003f44270 */
[C---:B------:R-:W-:Y:S02]  /*b2e0*/  ISETP.GT.AND P3, PT, R182.reuse, RZ, P2 ;  /* 0x000000ffb600720c */ /* 0x040fe40001764270 */
[C---:B------:R-:W-:Y:S02]  /*b2f0*/  ISETP.GT.AND P5, PT, R182.reuse, 0x1, P2 ;  /* 0x00000001b600780c */ /* 0x040fe400017a4270 */
[C---:B------:R-:W-:Y:S02]  /*b300*/  ISETP.LT.OR P4, PT, R181.reuse, 0x1, P3 ;  /* 0x00000001b500780c */ /* 0x040fe40001f81670 */
[----:B------:R-:W-:Y:S02]  /*b310*/  ISETP.GT.AND P3, PT, R182, 0x8, P2 ;  /* 0x00000008b600780c */ /* 0x000fe40001764270 */
[----:B0-----:R-:W-:Y:S02]  /*b320*/  FSEL R180, R4, -INF , !P4 ;  /* 0xff80000004b47808 */ /* 0x001fe40006000000 */
[----:B------:R-:W-:Y:S01]  /*b330*/  ISETP.GT.AND P4, PT, R182, 0x9, P2 ;  /* 0x00000009b600780c */ /* 0x000fe20001784270 */
[----:B------:R0:W1:Y:S01]  /*b340*/  SHFL.IDX PT, R4, R173, 0x1, 0x1c1f ;  /* 0x003c1f00ad047f89 */ /* 0x00006200000e0000 */
[----:B------:R-:W-:-:S02]  /*b350*/  ISETP.LT.OR P5, PT, R181, 0x2, P5 ;  /* 0x00000002b500780c */ /* 0x000fc40002fa1670 */
[C---:B------:R-:W-:Y:S02]  /*b360*/  ISETP.LT.OR P3, PT, R181.reuse, 0x9, P3 ;  /* 0x00000009b500780c */ /* 0x040fe40001f61670 */
[----:B------:R-:W-:Y:S02]  /*b370*/  ISETP.LT.OR P4, PT, R181, 0xa, P4 ;  /* 0x0000000ab500780c */ /* 0x000fe40002781670 */
[----:B------:R-:W-:Y:S02]  /*b380*/  FSEL R188, R188, -INF , !P5 ;  /* 0xff800000bcbc7808 */ /* 0x000fe40006800000 */
[----:B------:R-:W-:Y:S02]  /*b390*/  FSEL R190, R190, -INF , !P3 ;  /* 0xff800000bebe7808 */ /* 0x000fe40005800000 */
[----:B------:R-:W-:Y:S02]  /*b3a0*/  FSEL R189, R189, -INF , !P4 ;  /* 0xff800000bdbd7808 */ /* 0x000fe40006000000 */
[----:B------:R-:W-:-:S02]  /*b3b0*/  ISETP.GT.AND P5, PT, R182, 0x10, P2 ;  /* 0x00000010b600780c */ /* 0x000fc400017a4270 */
[C---:B------:R-:W-:Y:S02]  /*b3c0*/  ISETP.GT.AND P3, PT, R182.reuse, 0x11, P2 ;  /* 0x00000011b600780c */ /* 0x040fe40001764270 */
[----:B------:R-:W-:Y:S02]  /*b3d0*/  ISETP.GT.AND P4, PT, R182, 0x18, P2 ;  /* 0x00000018b600780c */ /* 0x000fe40001784270 */
[C---:B------:R-:W-:Y:S02]  /*b3e0*/  ISETP.LT.OR P5, PT, R181.reuse, 0x11, P5 ;  /* 0x00000011b500780c */ /* 0x040fe40002fa1670 */
[C---:B------:R-:W-:Y:S02]  /*b3f0*/  ISETP.LT.OR P3, PT, R181.reuse, 0x12, P3 ;  /* 0x00000012b500780c */ /* 0x040fe40001f61670 */
[----:B------:R-:W-:Y:S02]  /*b400*/  ISETP.LT.OR P4, PT, R181, 0x19, P4 ;  /* 0x00000019b500780c */ /* 0x000fe40002781670 */
[----:B------:R-:W-:-:S02]  /*b410*/  FSEL R167, R184, -INF , !P5 ;  /* 0xff800000b8a77808 */ /* 0x000fc40006800000 */
[----:B------:R-:W-:Y:S02]  /*b420*/  FSEL R168, R185, -INF , !P3 ;  /* 0xff800000b9a87808 */ /* 0x000fe40005800000 */
[----:B------:R-:W-:Y:S02]  /*b430*/  FSEL R169, R186, -INF , !P4 ;  /* 0xff800000baa97808 */ /* 0x000fe40006000000 */
[C---:B------:R-:W-:Y:S02]  /*b440*/  ISETP.GT.AND P5, PT, R182.reuse, 0x19, P2 ;  /* 0x00000019b600780c */ /* 0x040fe400017a4270 */
[C---:B------:R-:W-:Y:S02]  /*b450*/  ISETP.GT.AND P3, PT, R182.reuse, 0x20, P2 ;  /* 0x00000020b600780c */ /* 0x040fe40001764270 */
[----:B------:R-:W-:Y:S02]  /*b460*/  ISETP.GT.AND P4, PT, R182, 0x21, P2 ;  /* 0x00000021b600780c */ /* 0x000fe40001784270 */
        /* <DEDUP_REMOVED lines=12> */
[----:B0-----:R-:W-:-:S02]  /*b530*/  FSEL R173, R193, -INF , !P5 ;  /* 0xff800000c1ad7808 */ /* 0x001fc40006800000 */
[----:B------:R-:W-:Y:S02]  /*b540*/  FSEL R174, R194, -INF , !P3 ;  /* 0xff800000c2ae7808 */ /* 0x000fe40005800000 */
[----:B------:R-:W-:Y:S02]  /*b550*/  FSEL R175, R175, -INF , !P4 ;  /* 0xff800000afaf7808 */ /* 0x000fe40006000000 */
[C---:B------:R-:W-:Y:S02]  /*b560*/  ISETP.GT.AND P5, PT, R182.reuse, 0x31, P2 ;  /* 0x00000031b600780c */ /* 0x040fe400017a4270 */
[C---:B------:R-:W-:Y:S02]  /*b570*/  ISETP.GT.AND P3, PT, R182.reuse, 0x38, P2 ;  /* 0x00000038b600780c */ /* 0x040fe40001764270 */
[----:B------:R-:W-:Y:S01]  /*b580*/  ISETP.GT.AND P4, PT, R182, 0x39, P2 ;  /* 0x00000039b600780c */ /* 0x000fe20001784270 */
[----:B-1----:R-:W-:Y:S01]  /*b590*/  IMAD.IADD R182, R195, 0x1, R4 ;  /* 0x00000001c3b67824 */ /* 0x002fe200078e0204 */
[----:B------:R-:W-:-:S02]  /*b5a0*/  ISETP.LT.OR P5, PT, R181, 0x32, P5 ;  /* 0x00000032b500780c */ /* 0x000fc40002fa1670 */
[C---:B------:R-:W-:Y:S02]  /*b5b0*/  ISETP.LT.OR P3, PT, R181.reuse, 0x39, P3 ;  /* 0x00000039b500780c */ /* 0x040fe40001f61670 */
[----:B------:R-:W-:Y:S01]  /*b5c0*/  ISETP.LT.OR P4, PT, R181, 0x3a, P4 ;  /* 0x0000003ab500780c */ /* 0x000fe20002781670 */
[----:B------:R-:W-:Y:S01]  /*b5d0*/  IMAD.IADD R181, R183, 0x1, R4 ;  /* 0x00000001b7b57824 */ /* 0x000fe200078e0204 */
[----:B------:R-:W-:Y:S02]  /*b5e0*/  FSEL R176, R176, -INF , !P5 ;  /* 0xff800000b0b07808 */ /* 0x000fe40006800000 */
[----:B------:R-:W-:Y:S02]  /*b5f0*/  FSEL R177, R177, -INF , !P3 ;  /* 0xff800000b1b17808 */ /* 0x000fe40005800000 */
[----:B------:R-:W-:Y:S01]  /*b600*/  FSEL R178, R178, -INF , !P4 ;  /* 0xff800000b2b27808 */ /* 0x000fe20006000000 */
[----:B------:R-:W-:Y:S06]  /*b610*/  @!P6 BRA `(.L_x_1499) ;  /* 0x00000000005ce947 */ /* 0x000fec0003800000 */
        /* <DEDUP_REMOVED lines=13> */
.L_x_1501:
[----:B------:R-:W-:-:S05]  /*b6f0*/  IMAD.U32 R184, RZ, RZ, UR39 ;  /* 0x00000027ffb87e24 */ /* 0x000fca000f8e00ff */
[----:B------:R-:W-:-:S13]  /*b700*/  ISETP.NE.AND P3, PT, R184, 0x1, PT ;  /* 0x00000001b800780c */ /* 0x000fda0003f65270 */
[----:B------:R-:W0:Y:S02]  /*b710*/  @P3 LDC.64 R2, c[0x0][0x9e8] ;  /* 0x00027a00ff023b82 */ /* 0x000e240000000a00 */
[----:B0-----:R-:W-:-:S05]  /*b720*/  @P3 IMAD.HI.U32 R2, R4, R2, RZ ;  /* 0x0000000204023227 */ /* 0x001fca00078e00ff */
[----:B------:R-:W-:-:S07]  /*b730*/  @P3 SHF.R.U32.HI R4, RZ, R3, R2 ;  /* 0x00000003ff043219 */ /* 0x000fce0000011602 */
.L_x_1502:
[----:B------:R-:W-:Y:S05]  /*b740*/  BSYNC B0 ;  /* 0x0000000000007941 */ /* 0x000fea0003800000 */
.L_x_1500:
[----:B------:R-:W-:-:S04]  /*b750*/  IMAD R4, R4, R184, -R179 ;  /* 0x000000b804047224 */ /* 0x000fc800078e0ab3 */
[----:B------:R-:W-:-:S05]  /*b760*/  IMAD R4, R17, -0x2, R4 ;  /* 0xfffffffe11047824 */ /* 0x000fca00078e0204 */
[----:B------:R-:W-:Y:S02]  /*b770*/  VIADDMNMX R181, R4, R184, R181, PT ;  /* 0x000000b804b57246 */ /* 0x000fe400038001b5 */
[----:B------:R-:W-:-:S07]  /*b780*/  VIMNMX R182, R182, R4, !PT ;  /* 0x00000004b6b67248 */ /* 0x000fce0007fe0100 */
.L_x_1499:
[----:B------:R-:W-:Y:S01]  /*b790*/  FMNMX.FTZ R3, R180, R21, !PT ;  /* 0x00000015b4037209 */ /* 0x000fe20007810000 */
[----:B------:R-:W-:Y:S01]  /*b7a0*/  UMOV UR6, UR50 ;  /* 0x0000003200067c82 */ /* 0x000fe20008000000 */
[----:B------:R-:W-:Y:S01]  /*b7b0*/  ISETP.GT.AND P3, PT, R182, 0x1, P2 ;  /* 0x00000001b600780c */ /* 0x000fe20001764270 */
[----:B------:R-:W-:Y:S01]  /*b7c0*/  UMOV UR7, UR36 ;  /* 0x0000002400077c82 */ /* 0x000fe20008000000 */
[----:B------:R-:W-:Y:S02]  /*b7d0*/  FMNMX.FTZ R3, R188, R3, !PT ;  /* 0x00000003bc037209 */ /* 0x000fe40007810000 */
[----:B------:R-:W-:Y:S02]  /*b7e0*/  ISETP.LT.OR P3, PT, R181, 0x2, P3 ;  /* 0x00000002b500780c */ /* 0x000fe40001f61670 */
[----:B------:R-:W-:Y:S02]  /*b7f0*/  FMNMX.FTZ R2, R190, R3, !PT ;  /* 0x00000003be027209 */ /* 0x000fe40007810000 */
[----:B------:R-:W-:-:S02]  /*b800*/  FSEL R152, R152, -INF , !P3 ;  /* 0xff80000098987808 */ /* 0x000fc40005800000 */
[----:B------:R-:W-:Y:S02]  /*b810*/  FMNMX.FTZ R2, R189, R2, !PT ;  /* 0x00000002bd027209 */ /* 0x000fe40007810000 */
[C---:B------:R-:W-:Y:S02]  /*b820*/  ISETP.GT.AND P3, PT, R182.reuse, RZ, P2 ;  /* 0x000000ffb600720c */ /* 0x040fe40001764270 */
[----:B------:R-:W-:Y:S02]  /*b830*/  FMNMX.FTZ R3, R167, R2, !PT ;  /* 0x00000002a7037209 */ /* 0x000fe40007810000 */
        /* <DEDUP_REMOVED lines=8> */
[----:B------:R-:W-:-:S02]  /*b8c0*/  ISETP.LT.OR P4, PT, R181, 0x9, P4 ;  /* 0x00000009b500780c */ /* 0x000fc40002781670 */
[----:B------:R-:W-:Y:S02]  /*b8d0*/  FMNMX.FTZ R2, R172, R3, !PT ;  /* 0x00000003ac027209 */ /* 0x000fe40007810000 */
[----:B------:R-:W-:Y:S02]  /*b8e0*/  FSEL R154, R154, -INF , !P5 ;  /* 0xff8000009a9a7808 */ /* 0x000fe40006800000 */
[----:B------:R-:W-:Y:S02]  /*b8f0*/  FMNMX.FTZ R3, R173, R2, !PT ;  /* 0x00000002ad037209 */ /* 0x000fe40007810000 */
[----:B------:R-:W-:Y:S02]  /*b900*/  ISETP.GT.AND P5, PT, R182, 0x11, P2 ;  /* 0x00000011b600780c */ /* 0x000fe400017a4270 */
[----:B------:R-:W-:Y:S02]  /*b910*/  FMNMX.FTZ R2, R174, R3, !PT ;  /* 0x00000003ae027209 */ /* 0x000fe40007810000 */
[----:B------:R-:W-:-:S02]  /*b920*/  FSEL R153, R153, -INF , !P4 ;  /* 0xff80000099997808 */ /* 0x000fc40006000000 */
        /* <DEDUP_REMOVED lines=8> */
[C---:B------:R-:W-:Y:S01]  /*b9b0*/  ISETP.GT.AND P5, PT, R182.reuse, 0x20, P2 ;  /* 0x00000020b600780c */ /* 0x040fe200017a4270 */
[----:B------:R-:W0:Y:S01]  /*b9c0*/  SHFL.BFLY PT, R2, R3, 0x2, 0x1f ;  /* 0x0c401f0003027f89 */ /* 0x000e2200000e0000 */
[----:B------:R-:W-:Y:S02]  /*b9d0*/  FSEL R155, R155, -INF , !P4 ;  /* 0xff8000009b9b7808 */ /* 0x000fe40006000000 */
[----:B------:R-:W-:Y:S02]  /*b9e0*/  ISETP.LT.OR P5, PT, R181, 0x21, P5 ;  /* 0x00000021b500780c */ /* 0x000fe40002fa1670 */
[----:B------:R-:W-:-:S02]  /*b9f0*/  ISETP.GT.AND P4, PT, R182, 0x19, P2 ;  /* 0x00000019b600780c */ /* 0x000fc40001784270 */
[----:B------:R-:W-:Y:S02]  /*ba00*/  FSEL R159, R159, -INF , !P5 ;  /* 0xff8000009f9f7808 */ /* 0x000fe40006800000 */
[----:B------:R-:W-:Y:S02]  /*ba10*/  ISETP.LT.OR P4, PT, R181, 0x1a, P4 ;  /* 0x0000001ab500780c */ /* 0x000fe40002781670 */
[----:B------:R-:W-:Y:S02]  /*ba20*/  R2UR UR4, R200 ;  /* 0x00000000c80472ca */ /* 0x000fe400000e0000 */
[----:B------:R-:W-:Y:S02]  /*ba30*/  FSEL R158, R158, -INF , !P4 ;  /* 0xff8000009e9e7808 */ /* 0x000fe40006000000 */
[----:B------:R-:W-:-:S04]  /*ba40*/  ISETP.GT.AND P4, PT, R182, 0x28, P2 ;  /* 0x00000028b600780c */ /* 0x000fc80001784270 */
[----:B------:R-:W-:-:S04]  /*ba50*/  ISETP.LT.OR P4, PT, R181, 0x29, P4 ;  /* 0x00000029b500780c */ /* 0x000fc80002781670 */
[----:B------:R-:W-:Y:S02]  /*ba60*/  FSEL R162, R162, -INF , !P4 ;  /* 0xff800000a2a27808 */ /* 0x000fe40006000000 */
[----:B0-----:R-:W-:Y:S02]  /*ba70*/  FMNMX.FTZ R2, R3, R2, !PT ;  /* 0x0000000203027209 */ /* 0x001fe40007810000 */
[----:B------:R-:W-:-:S03]  /*ba80*/  ISETP.GT.AND P4, PT, R182, 0x30, P2 ;  /* 0x00000030b600780c */ /* 0x000fc60001784270 */
[----:B------:R-:W0:Y:S01]  /*ba90*/  SHFL.BFLY PT, R179, R2, 0x1, 0x1f ;  /* 0x0c201f0002b37f89 */ /* 0x000e2200000e0000 */
[----:B------:R-:W-:-:S04]  /*baa0*/  ISETP.LT.OR P4, PT, R181, 0x31, P4 ;  /* 0x00000031b500780c */ /* 0x000fc80002781670 */
[----:B------:R-:W-:Y:S02]  /*bab0*/  FSEL R164, R164, -INF , !P4 ;  /* 0xff800000a4a47808 */ /* 0x000fe40006000000 */
[----:B------:R-:W-:-:S04]  /*bac0*/  ISETP.GT.AND P4, PT, R182, 0x38, P2 ;  /* 0x00000038b600780c */ /* 0x000fc80001784270 */
[----:B------:R-:W-:-:S04]  /*bad0*/  ISETP.LT.OR P4, PT, R181, 0x39, P4 ;  /* 0x00000039b500780c */ /* 0x000fc80002781670 */
[----:B------:R-:W-:Y:S02]  /*bae0*/  FSEL R165, R165, -INF , !P4 ;  /* 0xff800000a5a57808 */ /* 0x000fe40006000000 */
[----:B0-----:R-:W-:Y:S02]  /*baf0*/  FMNMX.FTZ R4, R2, R179, !PT ;  /* 0x000000b302047209 */ /* 0x001fe40007810000 */
[----:B------:R-:W-:Y:S02]  /*bb00*/  FSEL R2, R0, -INF , !P3 ;  /* 0xff80000000027808 */ /* 0x000fe40005800000 */
[----:B------:R-:W-:Y:S01]  /*bb10*/  ISETP.GT.AND P3, PT, R182, 0x18, P2 ;  /* 0x00000018b600780c */ /* 0x000fe20001764270 */
[----:B------:R-:W-:Y:S01]  /*bb20*/  FMUL.FTZ R179, R4, UR6 ;  /* 0x0000000604b37c20 */ /* 0x000fe20008410000 */
[----:B------:R-:W-:Y:S02]  /*bb30*/  FMNMX.FTZ R3, R2, R219, !PT ;  /* 0x000000db02037209 */ /* 0x000fe40007810000 */
[----:B------:R-:W-:-:S02]  /*bb40*/  ISETP.LT.OR P3, PT, R181, 0x19, P3 ;  /* 0x00000019b500780c */ /* 0x000fc40001f61670 */
[----:B------:R-:W-:Y:S02]  /*bb50*/  FMNMX.FTZ R0, R152, R3, !PT ;  /* 0x0000000398007209 */ /* 0x000fe40007810000 */
[----:B------:R-:W-:Y:S02]  /*bb60*/  FSETP.NEU.FTZ.AND P5, PT, R4, -INF , PT ;  /* 0xff8000000400780b */ /* 0x000fe40003fbd000 */
[----:B------:R-:W-:Y:S02]  /*bb70*/  FMNMX.FTZ R3, R153, R0, !PT ;  /* 0x0000000099037209 */ /* 0x000fe40007810000 */
[----:B------:R-:W-:Y:S02]  /*bb80*/  FSEL R157, R157, -INF , !P3 ;  /* 0xff8000009d9d7808 */ /* 0x000fe40005800000 */
[----:B------:R-:W-:Y:S02]  /*bb90*/  FMNMX.FTZ R0, R154, R3, !PT ;  /* 0x000000039a007209 */ /* 0x000fe40007810000 */
[----:B------:R-:W-:-:S02]  /*bba0*/  ISETP.GT.AND P3, PT, R182, 0x21, P2 ;  /* 0x00000021b600780c */ /* 0x000fc40001764270 */
[----:B------:R-:W-:Y:S02]  /*bbb0*/  FMNMX.FTZ R3, R155, R0, !PT ;  /* 0x000000009b037209 */ /* 0x000fe40007810000 */
[----:B------:R-:W-:Y:S02]  /*bbc0*/  ISETP.LT.OR P3, PT, R181, 0x22, P3 ;  /* 0x00000022b500780c */ /* 0x000fe40001f61670 */
[----:B------:R-:W-:Y:S02]  /*bbd0*/  FMNMX.FTZ R0, R156, R3, !PT ;  /* 0x000000039c007209 */ /* 0x000fe40007810000 */
[----:B------:R-:W-:Y:S02]  /*bbe0*/  FSEL R3, R179, RZ, P5 ;  /* 0x000000ffb3037208 */ /* 0x000fe40002800000 */
[----:B------:R-:W-:Y:S02]  /*bbf0*/  FMNMX.FTZ R179, R157, R0, !PT ;  /* 0x000000009db37209 */ /* 0x000fe40007810000 */
[----:B------:R-:W-:Y:S01]  /*bc00*/  FSEL R160, R160, -INF , !P3 ;  /* 0xff800000a0a07808 */ /* 0x000fe20005800000 */
[--C-:B------:R-:W-:Y:S01]  /*bc10*/  FFMA.FTZ R196, R188, UR6, -R3.reuse ;  /* 0x00000006bcc47c23 */ /* 0x100fe20008010803 */
[----:B------:R-:W-:Y:S01]  /*bc20*/  FMNMX.FTZ R0, R158, R179, !PT ;  /* 0x000000b39e007209 */ /* 0x000fe20007810000 */
        /* <DEDUP_REMOVED lines=19> */
[----:B------:R-:W-:Y:S01]  /*bd60*/  ISETP.GT.AND P2, PT, R182, 0x39, P2 ;  /* 0x00000039b600780c */ /* 0x000fe20001744270 */
[--C-:B------:R-:W-:Y:S01]  /*bd70*/  FFMA.FTZ R173, R174, UR6, -R3.reuse ;  /* 0x00000006aead7c23 */ /* 0x100fe20008010803 */
[----:B------:R-:W-:Y:S01]  /*bd80*/  FSEL R163, R163, -INF , !P3 ;  /* 0xff800000a3a37808 */ /* 0x000fe20005800000 */
[--C-:B------:R-:W-:Y:S01]  /*bd90*/  FFMA.FTZ R175, R176, UR6, -R3.reuse ;  /* 0x00000006b0af7c23 */ /* 0x100fe20008010803 */
[----:B------:R-:W-:Y:S01]  /*bda0*/  FMNMX.FTZ R0, R164, R183, !PT ;  /* 0x000000b7a4007209 */ /* 0x000fe20007810000 */
[--C-:B------:R-:W-:Y:S01]  /*bdb0*/  FFMA.FTZ R186, R177, UR6, -R3.reuse ;  /* 0x00000006b1ba7c23 */ /* 0x100fe20008010803 */
[----:B------:R-:W-:Y:S01]  /*bdc0*/  ISETP.LT.OR P2, PT, R181, 0x3a, P2 ;  /* 0x0000003ab500780c */ /* 0x000fe20001741670 */
[--C-:B------:R-:W-:Y:S01]  /*bdd0*/  FFMA.FTZ R181, R189, UR6, -R3.reuse ;  /* 0x00000006bdb57c23 */ /* 0x100fe20008010803 */
[----:B------:R-:W-:Y:S01]  /*bde0*/  FMNMX.FTZ R0, R163, R0, !PT ;  /* 0x00000000a3007209 */ /* 0x000fe20007810000 */
[----:B------:R-:W-:Y:S01]  /*bdf0*/  FFMA.FTZ R178, R178, UR6, -R3 ;  /* 0x00000006b2b27c23 */ /* 0x000fe20008010803 */
[----:B------:R-:W-:Y:S01]  /*be00*/  FSEL R166, R166, -INF , !P2 ;  /* 0xff800000a6a67808 */ /* 0x000fe20005000000 */
[----:B------:R-:W-:Y:S01]  /*be10*/  MUFU.EX2 R179, R180 ;  /* 0x000000b400b37308 */ /* 0x000fe20000000800 */
[----:B------:R-:W-:-:S02]  /*be20*/  FMNMX.FTZ R183, R165, R0, !PT ;  /* 0x00000000a5b77209 */ /* 0x000fc40007810000 */
[----:B------:R-:W-:Y:S02]  /*be30*/  FSEL R168, R4, RZ, P5 ;  /* 0x000000ff04a87208 */ /* 0x000fe40002800000 */
[----:B------:R-:W-:-:S03]  /*be40*/  FMNMX.FTZ R183, R166, R183, !PT ;  /* 0x000000b7a6b77209 */ /* 0x000fc60007810000 */
[----:B------:R-:W-:Y:S01]  /*be50*/  FADD.FTZ R168, -R168, R21 ;  /* 0x00000015a8a87221 */ /* 0x000fe20000010100 */
[----:B------:R-:W-:Y:S01]  /*be60*/  MUFU.EX2 R196, R196 ;  /* 0x000000c400c47308 */ /* 0x000fe20000000800 */
[----:B------:R-:W0:Y:S02]  /*be70*/  SHFL.BFLY PT, R0, R183, 0x2, 0x1f ;  /* 0x0c401f00b7007f89 */ /* 0x000e2400000e0000 */
[----:B------:R-:W-:-:S05]  /*be80*/  FMUL.FTZ R168, R168, UR6 ;  /* 0x00000006a8a87c20 */ /* 0x000fca0008410000 */
        /* <DEDUP_REMOVED lines=9> */
[----:B------:R-:W0:Y:S01]  /*bf20*/  MUFU.EX2 R0, R168 ;  /* 0x000000a800007308 */ /* 0x000e220000000800 */
[C---:B------:R-:W-:Y:S01]  /*bf30*/  FSETP.NEU.FTZ.AND P2, PT, R3.reuse, -INF , PT ;  /* 0xff8000000300780b */ /* 0x040fe20003f5d000 */
[----:B------:R-:W-:-:S05]  /*bf40*/  FMUL.FTZ R177, R3, UR6 ;  /* 0x0000000603b17c20 */ /* 0x000fca0008410000 */
[----:B------:R-:W-:Y:S01]  /*bf50*/  FSEL R177, R177, RZ, P2 ;  /* 0x000000ffb1b17208 */ /* 0x000fe20001000000 */
[----:B------:R-:W1:Y:S04]  /*bf60*/  MUFU.EX2 R188, R188 ;  /* 0x000000bc00bc7308 */ /* 0x000e680000000800 */
[--C-:B------:R-:W-:Y:S01]  /*bf70*/  FFMA.FTZ R197, R2, UR6, -R177.reuse ;  /* 0x0000000602c57c23 */ /* 0x100fe200080108b1 */
[----:B------:R-:W-:Y:S01]  /*bf80*/  FSEL R2, R3, RZ, P2 ;  /* 0x000000ff03027208 */ /* 0x000fe20001000000 */
[--C-:B------:R-:W-:Y:S01]  /*bf90*/  FFMA.FTZ R152, R152, UR6, -R177.reuse ;  /* 0x0000000698987c23 */ /* 0x100fe200080108b1 */
[--C-:B------:R-:W-:Y:S01]  /*bfa0*/  FFMA.FTZ R199, R153, UR6, -R177.reuse ;  /* 0x0000000699c77c23 */ /* 0x100fe200080108b1 */
[----:B------:R-:W-:Y:S01]  /*bfb0*/  FFMA.FTZ R154, R154, UR6, -R177 ;  /* 0x000000069a9a7c23 */ /* 0x000fe200080108b1 */
[----:B0-----:R-:W-:Y:S01]  /*bfc0*/  FFMA.FTZ R153, R0, R16, R179 ;  /* 0x0000001000997223 */ /* 0x001fe200000100b3 */
[----:B------:R-:W-:Y:S01]  /*bfd0*/  FADD.FTZ R2, -R2, R219 ;  /* 0x000000db02027221 */ /* 0x000fe20000010100 */
[----:B------:R-:W-:Y:S01]  /*bfe0*/  MUFU.EX2 R197, R197 ;  /* 0x000000c500c57308 */ /* 0x000fe20000000800 */
[----:B------:R-:W-:Y:S01]  /*bff0*/  FFMA.FTZ R193, R155, UR6, -R177 ;  /* 0x000000069bc17c23 */ /* 0x000fe200080108b1 */
[----:B------:R-:W-:Y:S01]  /*c000*/  FADD.FTZ R153, R196, R153 ;  /* 0x00000099c4997221 */ /* 0x000fe20000010000 */
[----:B------:R-:W-:Y:S01]  /*c010*/  FMUL.FTZ R2, R2, UR6 ;  /* 0x0000000602027c20 */ /* 0x000fe20008410000 */
[--C-:B------:R-:W-:Y:S01]  /*c020*/  FFMA.FTZ R156, R156, UR6, -R177.reuse ;  /* 0x000000069c9c7c23 */ /* 0x100fe200080108b1 */
[----:B------:R-:W-:Y:S01]  /*c030*/  FFMA.FTZ R195, R157, UR6, -R177 ;  /* 0x000000069dc37c23 */ /* 0x000fe200080108b1 */
[----:B------:R-:W-:Y:S01]  /*c040*/  FADD.FTZ R16, R198, R153 ;  /* 0x00000099c6107221 */ /* 0x000fe20000010000 */
[--C-:B------:R-:W-:Y:S01]  /*c050*/  FFMA.FTZ R158, R158, UR6, -R177.reuse ;  /* 0x000000069e9e7c23 */ /* 0x100fe200080108b1 */
[----:B------:R-:W-:Y:S01]  /*c060*/  MUFU.EX2 R152, R152 ;  /* 0x0000009800987308 */ /* 0x000fe20000000800 */
[--C-:B------:R-:W-:Y:S01]  /*c070*/  FFMA.FTZ R191, R162, UR6, -R177.reuse ;  /* 0x00000006a2bf7c23 */ /* 0x100fe200080108b1 */
[----:B------:R-:W-:Y:S01]  /*c080*/  FADD.FTZ R153, R181, R16 ;  /* 0x00000010b5997221 */ /* 0x000fe20000010000 */
[--C-:B------:R-:W-:Y:S01]  /*c090*/  FFMA.FTZ R189, R159, UR6, -R177.reuse ;  /* 0x000000069fbd7c23 */ /* 0x100fe200080108b1 */
[--C-:B------:R-:W-:Y:S01]  /*c0a0*/  FFMA.FTZ R160, R160, UR6, -R177.reuse ;  /* 0x00000006a0a07c23 */ /* 0x100fe200080108b1 */
[----:B------:R-:W-:Y:S01]  /*c0b0*/  FFMA.FTZ R185, R164, UR6, -R177 ;  /* 0x00000006a4b97c23 */ /* 0x000fe200080108b1 */
[----:B------:R-:W-:Y:S01]  /*c0c0*/  FADD.FTZ R162, R192, R153 ;  /* 0x00000099c0a27221 */ /* 0x000fe20000010000 */
[--C-:B------:R-:W-:Y:S01]  /*c0d0*/  FFMA.FTZ R163, R163, UR6, -R177.reuse ;  /* 0x00000006a3a37c23 */ /* 0x100fe200080108b1 */
[----:B------:R-:W0:Y:S01]  /*c0e0*/  MUFU.EX2 R2, R2 ;  /* 0x0000000200027308 */ /* 0x000e220000000800 */
[--C-:B------:R-:W-:Y:S01]  /*c0f0*/  FFMA.FTZ R165, R165, UR6, -R177.reuse ;  /* 0x00000006a5a57c23 */ /* 0x100fe200080108b1 */
[----:B------:R-:W-:Y:S01]  /*c100*/  FADD.FTZ R153, R167, R162 ;  /* 0x000000a2a7997221 */ /* 0x000fe20000010000 */
[--C-:B------:R-:W-:Y:S01]  /*c110*/  FFMA.FTZ R162, R161, UR6, -R177.reuse ;  /* 0x00000006a1a27c23 */ /* 0x100fe200080108b1 */
[----:B------:R-:W-:Y:S01]  /*c120*/  FFMA.FTZ R166, R166, UR6, -R177 ;  /* 0x00000006a6a67c23 */ /* 0x000fe200080108b1 */
[----:B------:R-:W-:-:S02]  /*c130*/  IMAD.U32 R155, RZ, RZ, UR10 ;  /* 0x0000000aff9b7e24 */ /* 0x000fc4000f8e00ff */
[----:B------:R-:W-:Y:S01]  /*c140*/  FADD.FTZ R168, R194, R153 ;  /* 0x00000099c2a87221 */ /* 0x000fe20000010000 */
[----:B------:R-:W-:Y:S01]  /*c150*/  ISETP.GT.AND P2, PT, R20, UR4, PT ;  /* 0x0000000414007c0c */ /* 0x000fe2000bf44270 */
[----:B------:R-:W2:Y:S01]  /*c160*/  MUFU.EX2 R199, R199 ;  /* 0x000000c700c77308 */ /* 0x000ea20000000800 */
[----:B------:R-:W-:Y:S02]  /*c170*/  @!P1 VIADD R155, R155, 0x30860 ;  /* 0x000308609b9b9836 */ /* 0x000fe40000000000 */
[----:B------:R-:W-:Y:S01]  /*c180*/  FADD.FTZ R153, R169, R168 ;  /* 0x000000a8a9997221 */ /* 0x000fe20000010000 */
[----:B------:R-:W-:Y:S01]  /*c190*/  UMOV UR4, UR37 ;  /* 0x0000002500047c82 */ /* 0x000fe20008000000 */
[----:B------:R-:W-:Y:S01]  /*c1a0*/  F2FP.F16.F32.PACK_AB R196, R196, R179 ;  /* 0x000000b3c4c4723e */ /* 0x000fe200000000ff */
[----:B------:R-:W-:Y:S02]  /*c1b0*/  VIADD R20, R20, 0xffffffff ;  /* 0xffffffff14147836 */ /* 0x000fe40000000000 */
[----:B-1----:R-:W-:Y:S01]  /*c1c0*/  FADD.FTZ R164, R188, R153 ;  /* 0x00000099bca47221 */ /* 0x002fe20000010000 */
[----:B------:R-:W-:Y:S01]  /*c1d0*/  @!P1 PRMT R155, RZ, 0x654, R155 ;  /* 0x00000654ff9b9816 */ /* 0x000fe2000000009b */
[----:B------:R-:W1:Y:S01]  /*c1e0*/  MUFU.EX2 R154, R154 ;  /* 0x0000009a009a7308 */ /* 0x000e620000000800 */
[----:B0-----:R-:W-:Y:S01]  /*c1f0*/  FFMA.FTZ R5, R2, R5, R197 ;  /* 0x0000000502057223 */ /* 0x001fe200000100c5 */
[----:B------:R-:W-:Y:S01]  /*c200*/  F2FP.F16.F32.PACK_AB R198, R181, R198 ;  /* 0x000000c6b5c6723e */ /* 0x000fe200000000ff */
[----:B------:R0:W-:Y:S01]  /*c210*/  @!P1 SYNCS.ARRIVE.TRANS64.RED.A1T0 RZ, [R155+URZ], RZ ;  /* 0x000000ff9bff99a7 */ /* 0x0001e2000810043f */
[----:B------:R-:W-:Y:S01]  /*c220*/  F2FP.F16.F32.PACK_AB R192, R167, R192 ;  /* 0x000000c0a7c0723e */ /* 0x000fe200000000ff */
[C---:B------:R-:W-:Y:S01]  /*c230*/  FADD.FTZ R16, R152.reuse, R5 ;  /* 0x0000000598107221 */ /* 0x040fe20000010000 */
[----:B------:R-:W-:Y:S01]  /*c240*/  F2FP.F16.F32.PACK_AB R194, R169, R194 ;  /* 0x000000c2a9c2723e */ /* 0x000fe200000000ff */
[----:B------:R-:W-:Y:S01]  /*c250*/  IMAD.MOV.U32 R219, RZ, RZ, R3 ;  /* 0x000000ffffdb7224 */ /* 0x000fe200078e0003 */
[----:B------:R-:W3:Y:S01]  /*c260*/  MUFU.EX2 R193, R193 ;  /* 0x000000c100c17308 */ /* 0x000ee20000000800 */
[----:B--2---:R-:W-:Y:S01]  /*c270*/  FADD.FTZ R5, R199, R16 ;  /* 0x00000010c7057221 */ /* 0x004fe20000010000 */
[----:B------:R-:W-:-:S06]  /*c280*/  F2FP.F16.F32.PACK_AB R197, R152, R197 ;  /* 0x000000c598c5723e */ /* 0x000fcc00000000ff */
[----:B------:R-:W2:Y:S01]  /*c290*/  MUFU.EX2 R156, R156 ;  /* 0x0000009c009c7308 */ /* 0x000ea20000000800 */
[C---:B-1----:R-:W-:Y:S01]  /*c2a0*/  FADD.FTZ R16, R154.reuse, R5 ;  /* 0x000000059a107221 */ /* 0x042fe20000010000 */
[----:B------:R-:W-:-:S06]  /*c2b0*/  F2FP.F16.F32.PACK_AB R199, R154, R199 ;  /* 0x000000c79ac7723e */ /* 0x000fcc00000000ff */
[----:B------:R-:W1:Y:S01]  /*c2c0*/  MUFU.EX2 R195, R195 ;  /* 0x000000c300c37308 */ /* 0x000e620000000800 */
[----:B---3--:R-:W-:-:S07]  /*c2d0*/  FADD.FTZ R5, R193, R16 ;  /* 0x00000010c1057221 */ /* 0x008fce0000010000 */
[----:B------:R-:W3:Y:S01]  /*c2e0*/  MUFU.EX2 R171, R171 ;  /* 0x000000ab00ab7308 */ /* 0x000ee20000000800 */
[C---:B--2---:R-:W-:Y:S01]  /*c2f0*/  FADD.FTZ R16, R156.reuse, R5 ;  /* 0x000000059c107221 */ /* 0x044fe20000010000 */
[----:B------:R-:W-:-:S06]  /*c300*/  F2FP.F16.F32.PACK_AB R193, R156, R193 ;  /* 0x000000c19cc1723e */ /* 0x000fcc00000000ff */
[----:B------:R-:W2:Y:S01]  /*c310*/  MUFU.EX2 R158, R158 ;  /* 0x0000009e009e7308 */ /* 0x000ea20000000800 */
[----:B-1----:R-:W-:-:S07]  /*c320*/  FADD.FTZ R5, R195, R16 ;  /* 0x00000010c3057221 */ /* 0x002fce0000010000 */
[----:B------:R-:W1:Y:S01]  /*c330*/  MUFU.EX2 R190, R190 ;  /* 0x000000be00be7308 */ /* 0x000e620000000800 */
[C---:B---3--:R-:W-:Y:S01]  /*c340*/  FADD.FTZ R153, R171.reuse, R164 ;  /* 0x000000a4ab997221 */ /* 0x048fe20000010000 */
[----:B------:R-:W-:-:S06]  /*c350*/  F2FP.F16.F32.PACK_AB R188, R171, R188 ;  /* 0x000000bcabbc723e */ /* 0x000fcc00000000ff */
[----:B------:R-:W3:Y:S01]  /*c360*/  MUFU.EX2 R189, R189 ;  /* 0x000000bd00bd7308 */ /* 0x000ee20000000800 */
[C---:B--2---:R-:W-:Y:S01]  /*c370*/  FADD.FTZ R16, R158.reuse, R5 ;  /* 0x000000059e107221 */ /* 0x044fe20000010000 */
[----:B------:R-:W-:-:S06]  /*c380*/  F2FP.F16.F32.PACK_AB R195, R158, R195 ;  /* 0x000000c39ec3723e */ /* 0x000fcc00000000ff */
[----:B------:R-:W2:Y:S01]  /*c390*/  MUFU.EX2 R173, R173 ;  /* 0x000000ad00ad7308 */ /* 0x000ea20000000800 */
[----:B-1----:R-:W-:-:S07]  /*c3a0*/  FADD.FTZ R164, R190, R153 ;  /* 0x00000099bea47221 */ /* 0x002fce0000010000 */
[----:B------:R-:W1:Y:S01]  /*c3b0*/  MUFU.EX2 R160, R160 ;  /* 0x000000a000a07308 */ /* 0x000e620000000800 */
[----:B---3--:R-:W-:-:S07]  /*c3c0*/  FADD.FTZ R5, R189, R16 ;  /* 0x00000010bd057221 */ /* 0x008fce0000010000 */
[----:B------:R-:W3:Y:S01]  /*c3d0*/  MUFU.EX2 R184, R184 ;  /* 0x000000b800b87308 */ /* 0x000ee20000000800 */
[C---:B--2---:R-:W-:Y:S01]  /*c3e0*/  FADD.FTZ R153, R173.reuse, R164 ;  /* 0x000000a4ad997221 */ /* 0x044fe20000010000 */
[----:B------:R-:W-:-:S06]  /*c3f0*/  F2FP.F16.F32.PACK_AB R190, R173, R190 ;  /* 0x000000beadbe723e */ /* 0x000fcc00000000ff */
[----:B------:R-:W2:Y:S01]  /*c400*/  MUFU.EX2 R191, R191 ;  /* 0x000000bf00bf7308 */ /* 0x000ea20000000800 */
[C---:B-1----:R-:W-:Y:S01]  /*c410*/  FADD.FTZ R16, R160.reuse, R5 ;  /* 0x00000005a0107221 */ /* 0x042fe20000010000 */
[----:B------:R-:W-:-:S06]  /*c420*/  F2FP.F16.F32.PACK_AB R189, R160, R189 ;  /* 0x000000bda0bd723e */ /* 0x000fcc00000000ff */
[----:B------:R-:W1:Y:S01]  /*c430*/  MUFU.EX2 R175, R175 ;  /* 0x000000af00af7308 */ /* 0x000e620000000800 */
[----:B---3--:R-:W-:-:S07]  /*c440*/  FADD.FTZ R164, R184, R153 ;  /* 0x00000099b8a47221 */ /* 0x008fce0000010000 */
[----:B------:R-:W3:Y:S01]  /*c450*/  MUFU.EX2 R162, R162 ;  /* 0x000000a200a27308 */ /* 0x000ee20000000800 */
[----:B--2---:R-:W-:-:S07]  /*c460*/  FADD.FTZ R5, R191, R16 ;  /* 0x00000010bf057221 */ /* 0x004fce0000010000 */
[----:B------:R-:W2:Y:S01]  /*c470*/  MUFU.EX2 R185, R185 ;  /* 0x000000b900b97308 */ /* 0x000ea20000000800 */
[C---:B-1----:R-:W-:Y:S01]  /*c480*/  FADD.FTZ R153, R175.reuse, R164 ;  /* 0x000000a4af997221 */ /* 0x042fe20000010000 */
[----:B------:R-:W-:-:S06]  /*c490*/  F2FP.F16.F32.PACK_AB R184, R175, R184 ;  /* 0x000000b8afb8723e */ /* 0x000fcc00000000ff */
[----:B------:R-:W1:Y:S01]  /*c4a0*/  MUFU.EX2 R163, R163 ;  /* 0x000000a300a37308 */ /* 0x000e620000000800 */
[C---:B---3--:R-:W-:Y:S01]  /*c4b0*/  FADD.FTZ R164, R162.reuse, R5 ;  /* 0x00000005a2a47221 */ /* 0x048fe20000010000 */
[----:B------:R-:W-:-:S06]  /*c4c0*/  F2FP.F16.F32.PACK_AB R191, R162, R191 ;  /* 0x000000bfa2bf723e */ /* 0x000fcc00000000ff */
[----:B------:R-:W3:Y:S01]  /*c4d0*/  MUFU.EX2 R186, R186 ;  /* 0x000000ba00ba7308 */ /* 0x000ee20000000800 */
[----:B--2---:R-:W-:-:S07]  /*c4e0*/  FADD.FTZ R164, R185, R164 ;  /* 0x000000a4b9a47221 */ /* 0x004fce0000010000 */
[----:B------:R-:W2:Y:S01]  /*c4f0*/  MUFU.EX2 R165, R165 ;  /* 0x000000a500a57308 */ /* 0x000ea20000000800 */
[C---:B-1----:R-:W-:Y:S01]  /*c500*/  FADD.FTZ R164, R163.reuse, R164 ;  /* 0x000000a4a3a47221 */ /* 0x042fe20000010000 */
[----:B------:R-:W-:-:S06]  /*c510*/  F2FP.F16.F32.PACK_AB R185, R163, R185 ;  /* 0x000000b9a3b9723e */ /* 0x000fcc00000000ff */
[----:B------:R-:W1:Y:S01]  /*c520*/  MUFU.EX2 R21, R178 ;  /* 0x000000b200157308 */ /* 0x000e620000000800 */
[----:B---3--:R-:W-:-:S07]  /*c530*/  FADD.FTZ R16, R186, R153 ;  /* 0x00000099ba107221 */ /* 0x008fce0000010000 */
[----:B------:R-:W3:Y:S01]  /*c540*/  MUFU.EX2 R166, R166 ;  /* 0x000000a600a67308 */ /* 0x000ee20000000800 */
[----:B--2---:R-:W-:Y:S01]  /*c550*/  FADD.FTZ R164, R165, R164 ;  /* 0x000000a4a5a47221 */ /* 0x004fe20000010000 */
[C---:B-1----:R-:W-:Y:S01]  /*c560*/  FADD.FTZ R16, R21.reuse, R16 ;  /* 0x0000001015107221 */ /* 0x042fe20000010000 */
[----:B------:R-:W-:Y:S01]  /*c570*/  F2FP.F16.F32.PACK_AB R186, R21, R186 ;  /* 0x000000ba15ba723e */ /* 0x000fe200000000ff */
[----:B------:R-:W-:Y:S02]  /*c580*/  IMAD.MOV.U32 R21, RZ, RZ, R4 ;  /* 0x000000ffff157224 */ /* 0x000fe400078e0004 */
[C---:B---3--:R-:W-:Y:S01]  /*c590*/  FADD.FTZ R5, R166.reuse, R164 ;  /* 0x000000a4a6057221 */ /* 0x048fe20000010000 */
[----:B------:R-:W-:Y:S01]  /*c5a0*/  F2FP.F16.F32.PACK_AB R187, R166, R165 ;  /* 0x000000a5a6bb723e */ /* 0x000fe200000000ff */
[----:B0-----:R-:W-:Y:S06]  /*c5b0*/  @P2 BRA `(.L_x_1503) ;  /* 0xffffffd400302947 */ /* 0x001fec000383ffff */
.L_x_1486:
        /* <DEDUP_REMOVED lines=131> */
.L_x_1504:
[----:B------:R-:W-:Y:S01]  /*cdf0*/  ULEA UR5, UR37, UR38, 0x3 ;  /* 0x0000002625057291 */ /* 0x000fe2000f8e183f */
[----:B------:R-:W-:-:S05]  /*ce00*/  IMAD.U32 R0, RZ, RZ, UR36 ;  /* 0x00000024ff007e24 */ /* 0x000fca000f8e00ff */
[----:B------:R-:W-:-:S04]  /*ce10*/  SHF.L.U32 R0, R0, 0x1f, RZ ;  /* 0x0000001f00007819 */ /* 0x000fc800000006ff */
[----:B------:R0:W1:Y:S01]  /*ce20*/  SYNCS.PHASECHK.TRANS64.TRYWAIT P2, [UR5+0x30850], R0 ;  /* 0x03085000ff0075a7 */ /* 0x0000620008040145 */
[----:B------:R-:W-:Y:S05]  /*ce30*/  @!P0 BRA `(.L_x_1505) ;  /* 0x0000000000048947 */ /* 0x000fea0003800000 */
[----:B------:R-:W-:Y:S01]  /*ce40*/  BPT.TRAP 0x1 ;  /* 0x000000040000795c */ /* 0x000fe20000300000 */
.L_x_1505:
[----:B-1----:R-:W-:Y:S05]  /*ce50*/  @P2 BRA `(.L_x_1506) ;  /* 0x0000000000082947 */ /* 0x002fea0003800000 */
[----:B------:R-:W1:Y:S02]  /*ce60*/  SYNCS.PHASECHK.TRANS64.TRYWAIT P0, [UR5+0x30850], R0 ;  /* 0x03085000ff0075a7 */ /* 0x000e640008000145 */
[----:B-1----:R-:W-:Y:S05]  /*ce70*/  @!P0 BRA `(.L_x_1507) ;  /* 0x000000b400008947 */ /* 0x002fea0003800000 */
.L_x_1506:
        /* <DEDUP_REMOVED lines=197> */
.L_x_1437:
[----:B------:R-:W0:Y:S01]  /*dad0*/  S2R R5, SR_CgaCtaId ;  /* 0x0000000000057919 */ /* 0x000e220000008800 */
[----:B------:R-:W-:Y:S01]  /*dae0*/  MOV R168, 0x400 ;  /* 0x0000040000a87802 */ /* 0x000fe20000000f00 */
[----:B------:R-:W-:Y:S01]  /*daf0*/  BSSY B0, `(.L_x_1508) ;  /* 0x00002ef000007945 */ /* 0x000fe20003800000 */
[----:B------:R-:W-:Y:S02]  /*db00*/  BAR.SYNC.DEFER_BLOCKING 0x5, 0x180 ;  /* 0x0146000000007b1d */ /* 0x000fe40000010000 */
[----:B0-----:R-:W-:-:S05]  /*db10*/  LEA R168, R5, R168, 0x18 ;  /* 0x000000a805a87211 */ /* 0x001fca00078ec0ff */
[----:B------:R-:W0:Y:S02]  /*db20*/  LDS.128 R4, [R168+0x308d0] ;  /* 0x0308d000a8047984 */ /* 0x000e240000000c00 */
[----:B0-----:R-:W-:Y:S02]  /*db30*/  R2UR UR5, R5 ;  /* 0x00000000050572ca */ /* 0x001fe400000e0000 */
[----:B------:R-:W-:Y:S02]  /*db40*/  R2UR UR7, R6 ;  /* 0x00000000060772ca */ /* 0x000fe400000e0000 */
        /* <DEDUP_REMOVED lines=51> */
[----:B------:R-:W-:-:S02]  /*de80*/  SHF.R.U64 R7, R7, 0x3, RZ ;  /* 0x0000000307077819 */ /* 0x000fc400000012ff */
[----:B------:R-:W-:Y:S02]  /*de90*/  LOP3.LUT R14, R175, 0x380, RZ, 0xc0, !PT ;  /* 0x00000380af0e7812 */ /* 0x000fe400078ec0ff */
[----:B------:R-:W-:Y:S02]  /*dea0*/  LOP3.LUT R20, R177, 0x380, RZ, 0xc0, !PT ;  /* 0x00000380b1147812 */ /* 0x000fe400078ec0ff */
[----:B------:R-:W-:Y:S02]  /*deb0*/  IADD3 R187, P0, R98, 0x8020, RZ ;  /* 0x0000802062bb7810 */ /* 0x000fe40007f1e0ff */
[----:B------:R-:W-:Y:S02]  /*dec0*/  SHF.R.U64 R10, R10, 0x3, RZ ;  /* 0x000000030a0a7819 */ /* 0x000fe400000012ff */
[----:B------:R-:W-:Y:S01]  /*ded0*/  LOP3.LUT R30, R179, 0x380, RZ, 0xc0, !PT ;  /* 0x00000380b31e7812 */ /* 0x000fe200078ec0ff */
        /* <DEDUP_REMOVED lines=18> */
[----:B------:R-:W-:Y:S02]  /*e000*/  SHF.R.U64 R20, R20, 0x3, RZ ;  /* 0x0000000314147819 */ /* 0x000fe400000012ff */
[----:B------:R-:W-:-:S02]  /*e010*/  LOP3.LUT R54, R185, 0x380, RZ, 0xc0, !PT ;  /* 0x00000380b9367812 */ /* 0x000fc400078ec0ff */
[----:B------:R-:W-:Y:S02]  /*e020*/  LOP3.LUT R10, R10, R171, RZ, 0x3c, !PT ;  /* 0x000000ab0a0a7212 */ /* 0x000fe400078e3cff */
[----:B------:R-:W-:Y:S02]  /*e030*/  SHF.R.U64 R30, R30, 0x3, RZ ;  /* 0x000000031e1e7819 */ /* 0x000fe400000012ff */
[----:B------:R-:W-:Y:S02]  /*e040*/  LOP3.LUT R62, R187, 0x380, RZ, 0xc0, !PT ;  /* 0x00000380bb3e7812 */ /* 0x000fe400078ec0ff */
[----:B------:R-:W-:Y:S02]  /*e050*/  LOP3.LUT R12, R12, R173, RZ, 0x3c, !PT ;  /* 0x000000ad0c0c7212 */ /* 0x000fe400078e3cff */
[----:B------:R-:W-:Y:S02]  /*e060*/  SHF.R.U64 R38, R38, 0x3, RZ ;  /* 0x0000000326267819 */ /* 0x000fe400000012ff */
[----:B------:R-:W-:-:S02]  /*e070*/  LOP3.LUT R70, R189, 0x380, RZ, 0xc0, !PT ;  /* 0x00000380bd467812 */ /* 0x000fc400078ec0ff */
[----:B------:R-:W-:Y:S02]  /*e080*/  LOP3.LUT R14, R14, R175, RZ, 0x3c, !PT ;  /* 0x000000af0e0e7212 */ /* 0x000fe400078e3cff */
[----:B------:R-:W-:Y:S02]  /*e090*/  SHF.R.U64 R46, R46, 0x3, RZ ;  /* 0x000000032e2e7819 */ /* 0x000fe400000012ff */
[----:B------:R-:W-:Y:S02]  /*e0a0*/  LOP3.LUT R78, R191, 0x380, RZ, 0xc0, !PT ;  /* 0x00000380bf4e7812 */ /* 0x000fe400078ec0ff */
[----:B------:R-:W-:Y:S01]  /*e0b0*/  MOV R98, R98 ;  /* 0x0000006200627202 */ /* 0x000fe20000000f00 */
[----:B------:R-:W-:Y:S01]  /*e0c0*/  BAR.SYNC.DEFER_BLOCKING 0x1, 0x100 ;  /* 0x0044000000007b1d */ /* 0x000fe20000010000 */
[----:B------:R-:W-:Y:S02]  /*e0d0*/  LOP3.LUT R94, R6, 0x380, RZ, 0xc0, !PT ;  /* 0x00000380065e7812 */ /* 0x000fe400078ec0ff */
[----:B------:R-:W-:-:S02]  /*e0e0*/  LOP3.LUT R20, R20, R177, RZ, 0x3c, !PT ;  /* 0x000000b114147212 */ /* 0x000fc400078e3cff */
[----:B------:R-:W-:Y:S02]  /*e0f0*/  SHF.R.U64 R54, R54, 0x3, RZ ;  /* 0x0000000336367819 */ /* 0x000fe400000012ff */
[----:B------:R-:W-:Y:S02]  /*e100*/  LOP3.LUT R86, R193, 0x380, RZ, 0xc0, !PT ;  /* 0x00000380c1567812 */ /* 0x000fe400078ec0ff */
[----:B------:R-:W-:Y:S02]  /*e110*/  LOP3.LUT R99, R170, 0x380, RZ, 0xc0, !PT ;  /* 0x00000380aa637812 */ /* 0x000fe400078ec0ff */
[----:B------:R-:W-:Y:S02]  /*e120*/  LOP3.LUT R30, R30, R179, RZ, 0x3c, !PT ;  /* 0x000000b31e1e7212 */ /* 0x000fe400078e3cff */
[----:B------:R-:W-:Y:S02]  /*e130*/  SHF.R.U64 R62, R62, 0x3, RZ ;  /* 0x000000033e3e7819 */ /* 0x000fe400000012ff */
[----:B------:R-:W-:-:S02]  /*e140*/  MOV R11, R10 ;  /* 0x0000000a000b7202 */ /* 0x000fc40000000f00 */
[----:B------:R-:W-:Y:S02]  /*e150*/  LOP3.LUT R38, R38, R181, RZ, 0x3c, !PT ;  /* 0x000000b526267212 */ /* 0x000fe400078e3cff */
[----:B------:R-:W-:Y:S02]  /*e160*/  SHF.R.U64 R70, R70, 0x3, RZ ;  /* 0x0000000346467819 */ /* 0x000fe400000012ff */
[----:B------:R-:W-:Y:S02]  /*e170*/  MOV R12, R12 ;  /* 0x0000000c000c7202 */ /* 0x000fe40000000f00 */
[----:B------:R-:W-:Y:S01]  /*e180*/  LOP3.LUT R46, R46, R183, RZ, 0x3c, !PT ;  /* 0x000000b72e2e7212 */ /* 0x000fe200078e3cff */
[----:B------:R0:W-:Y:S01]  /*e190*/  STSM.16.M88.4 [R98], R24 ;  /* 0x0000001862007844 */ /* 0x0001e20000000200 */
[----:B------:R-:W-:Y:S02]  /*e1a0*/  SHF.R.U64 R78, R78, 0x3, RZ ;  /* 0x000000034e4e7819 */ /* 0x000fe400000012ff */
[----:B------:R-:W-:Y:S01]  /*e1b0*/  LOP3.LUT R163, R169, 0x380, RZ, 0xc0, !PT ;  /* 0x00000380a9a37812 */ /* 0x000fe200078ec0ff */
[----:B------:R-:W-:Y:S01]  /*e1c0*/  STSM.16.M88.4 [R11], R32 ;  /* 0x000000200b007844 */ /* 0x000fe20000000200 */
[----:B------:R-:W-:-:S02]  /*e1d0*/  SHF.R.U64 R29, R94, 0x3, RZ ;  /* 0x000000035e1d7819 */ /* 0x000fc400000012ff */
[----:B------:R-:W-:Y:S01]  /*e1e0*/  MOV R14, R14 ;  /* 0x0000000e000e7202 */ /* 0x000fe20000000f00 */
[----:B------:R1:W-:Y:S01]  /*e1f0*/  STSM.16.M88.4 [R12], R40 ;  /* 0x000000280c007844 */ /* 0x0003e20000000200 */
[----:B------:R-:W-:Y:S02]  /*e200*/  LOP3.LUT R54, R54, R185, RZ, 0x3c, !PT ;  /* 0x000000b936367212 */ /* 0x000fe400078e3cff */
[----:B------:R-:W-:Y:S01]  /*e210*/  SHF.R.U64 R86, R86, 0x3, RZ ;  /* 0x0000000356567819 */ /* 0x000fe200000012ff */
[----:B------:R-:W-:Y:S01]  /*e220*/  STSM.16.M88.4 [R14], R48 ;  /* 0x000000300e007844 */ /* 0x000fe20000000200 */
[----:B------:R-:W-:Y:S02]  /*e230*/  SHF.R.U64 R99, R99, 0x3, RZ ;  /* 0x0000000363637819 */ /* 0x000fe400000012ff */
[----:B------:R-:W-:Y:S02]  /*e240*/  MOV R20, R20 ;  /* 0x0000001400147202 */ /* 0x000fe40000000f00 */
[----:B------:R-:W-:-:S02]  /*e250*/  F2FP.F16.F32.PACK_AB R59, R155, R59 ;  /* 0x0000003b9b3b723e */ /* 0x000fc400000000ff */
[----:B------:R-:W-:Y:S02]  /*e260*/  F2FP.F16.F32.PACK_AB R65, R154, R66 ;  /* 0x000000429a41723e */ /* 0x000fe400000000ff */
[----:B------:R-:W-:Y:S01]  /*e270*/  F2FP.F16.F32.PACK_AB R72, R73, R72 ;  /* 0x000000484948723e */ /* 0x000fe200000000ff */
[----:B------:R-:W-:Y:S01]  /*e280*/  STSM.16.M88.4 [R20], R56 ;  /* 0x0000003814007844 */ /* 0x000fe20000000200 */
[----:B------:R-:W-:Y:S02]  /*e290*/  LOP3.LUT R62, R62, R187, RZ, 0x3c, !PT ;  /* 0x000000bb3e3e7212 */ /* 0x000fe400078e3cff */
[----:B------:R-:W-:Y:S02]  /*e2a0*/  MOV R30, R30 ;  /* 0x0000001e001e7202 */ /* 0x000fe40000000f00 */
[----:B------:R-:W-:Y:S02]  /*e2b0*/  F2FP.F16.F32.PACK_AB R66, R69, R68 ;  /* 0x000000444542723e */ /* 0x000fe400000000ff */
        /* <DEDUP_REMOVED lines=11> */
[----:B------:R-:W-:Y:S01]  /*e370*/  LOP3.LUT R78, R78, R191, RZ, 0x3c, !PT ;  /* 0x000000bf4e4e7212 */ /* 0x000fe200078e3cff */
[----:B------:R-:W2:Y:S01]  /*e380*/  LDC R16, c[0x0][0xbe8] ;  /* 0x0002fa00ff107b82 */ /* 0x000ea20000000800 */
[----:B------:R-:W-:Y:S02]  /*e390*/  SHF.R.U64 R28, R163, 0x3, RZ ;  /* 0x00000003a31c7819 */ /* 0x000fe400000012ff */
[----:B------:R-:W-:Y:S02]  /*e3a0*/  LOP3.LUT R94, R29, R6, RZ, 0x3c, !PT ;  /* 0x000000061d5e7212 */ /* 0x000fe400078e3cff */
[----:B------:R-:W-:-:S02]  /*e3b0*/  MOV R46, R46 ;  /* 0x0000002e002e7202 */ /* 0x000fc40000000f00 */
[----:B------:R-:W-:Y:S02]  /*e3c0*/  F2FP.F16.F32.PACK_AB R82, R85, R84 ;  /* 0x000000545552723e */ /* 0x000fe400000000ff */
[----:B------:R-:W-:Y:S02]  /*e3d0*/  F2FP.F16.F32.PACK_AB R83, R3, R83 ;  /* 0x000000530353723e */ /* 0x000fe400000000ff */
[----:B------:R-:W-:Y:S02]  /*e3e0*/  F2FP.F16.F32.PACK_AB R89, R91, R90 ;  /* 0x0000005a5b59723e */ /* 0x000fe400000000ff */
[----:B------:R-:W-:Y:S01]  /*e3f0*/  LOP3.LUT R86, R86, R193, RZ, 0x3c, !PT ;  /* 0x000000c156567212 */ /* 0x000fe200078e3cff */
[----:B------:R-:W-:Y:S01]  /*e400*/  STSM.16.M88.4 [R46], R80 ;  /* 0x000000502e007844 */ /* 0x000fe20000000200 */
[----:B------:R-:W-:Y:S02]  /*e410*/  LOP3.LUT R6, R99, R170, RZ, 0x3c, !PT ;  /* 0x000000aa63067212 */ /* 0x000fe400078e3cff */
[----:B------:R-:W-:-:S02]  /*e420*/  MOV R54, R54 ;  /* 0x0000003600367202 */ /* 0x000fc40000000f00 */
[----:B------:R-:W-:Y:S02]  /*e430*/  F2FP.F16.F32.PACK_AB R90, R93, R92 ;  /* 0x0000005c5d5a723e */ /* 0x000fe400000000ff */
[----:B------:R-:W-:Y:S02]  /*e440*/  F2FP.F16.F32.PACK_AB R91, R165, R164 ;  /* 0x000000a4a55b723e */ /* 0x000fe400000000ff */
[----:B------:R-:W-:Y:S02]  /*e450*/  F2FP.F16.F32.PACK_AB R96, R97, R96 ;  /* 0x000000606160723e */ /* 0x000fe400000000ff */
[----:B------:R-:W-:Y:S01]  /*e460*/  F2FP.F16.F32.PACK_AB R104, R105, R104 ;  /* 0x000000686968723e */ /* 0x000fe200000000ff */
[----:B------:R-:W-:Y:S01]  /*e470*/  STSM.16.M88.4 [R54], R88 ;  /* 0x0000005836007844 */ /* 0x000fe20000000200 */
[----:B------:R-:W-:Y:S02]  /*e480*/  MOV R62, R62 ;  /* 0x0000003e003e7202 */ /* 0x000fe40000000f00 */
[----:B------:R-:W-:-:S02]  /*e490*/  F2FP.F16.F32.PACK_AB R97, R167, R166 ;  /* 0x000000a6a761723e */ /* 0x000fc400000000ff */
[----:B0-----:R-:W-:Y:S02]  /*e4a0*/  F2FP.F16.F32.PACK_AB R98, R101, R100 ;  /* 0x000000646562723e */ /* 0x001fe400000000ff */
[----:B------:R-:W-:Y:S02]  /*e4b0*/  F2FP.F16.F32.PACK_AB R99, R103, R102 ;  /* 0x000000666763723e */ /* 0x000fe400000000ff */
[----:B------:R-:W-:Y:S02]  /*e4c0*/  F2FP.F16.F32.PACK_AB R105, R107, R106 ;  /* 0x0000006a6b69723e */ /* 0x000fe400000000ff */
[----:B------:R-:W-:Y:S01]  /*e4d0*/  F2FP.F16.F32.PACK_AB R112, R113, R112 ;  /* 0x000000707170723e */ /* 0x000fe200000000ff */
[----:B------:R-:W-:Y:S01]  /*e4e0*/  STSM.16.M88.4 [R62], R96 ;  /* 0x000000603e007844 */ /* 0x000fe20000000200 */
[----:B------:R-:W-:Y:S02]  /*e4f0*/  MOV R70, R70 ;  /* 0x0000004600467202 */ /* 0x000fe40000000f00 */
[----:B------:R-:W-:-:S02]  /*e500*/  F2FP.F16.F32.PACK_AB R106, R109, R108 ;  /* 0x0000006c6d6a723e */ /* 0x000fc400000000ff */
[----:B------:R-:W-:Y:S02]  /*e510*/  F2FP.F16.F32.PACK_AB R107, R111, R110 ;  /* 0x0000006e6f6b723e */ /* 0x000fe400000000ff */
[----:B------:R-:W-:Y:S02]  /*e520*/  F2FP.F16.F32.PACK_AB R113, R115, R114 ;  /* 0x000000727371723e */ /* 0x000fe400000000ff */
[----:B------:R-:W-:Y:S01]  /*e530*/  F2FP.F16.F32.PACK_AB R120, R121, R120 ;  /* 0x000000787978723e */ /* 0x000fe200000000ff */
[----:B------:R-:W-:Y:S01]  /*e540*/  STSM.16.M88.4 [R70], R104 ;  /* 0x0000006846007844 */ /* 0x000fe20000000200 */
[----:B------:R-:W-:Y:S02]  /*e550*/  LOP3.LUT R8, R28, R169, RZ, 0x3c, !PT ;  /* 0x000000a91c087212 */ /* 0x000fe400078e3cff */
[----:B------:R-:W-:Y:S02]  /*e560*/  MOV R78, R78 ;  /* 0x0000004e004e7202 */ /* 0x000fe40000000f00 */
[----:B------:R-:W-:-:S02]  /*e570*/  F2FP.F16.F32.PACK_AB R114, R117, R116 ;  /* 0x000000747572723e */ /* 0x000fc400000000ff */
[----:B------:R-:W-:Y:S02]  /*e580*/  F2FP.F16.F32.PACK_AB R115, R119, R118 ;  /* 0x000000767773723e */ /* 0x000fe400000000ff */
[----:B------:R-:W-:Y:S02]  /*e590*/  F2FP.F16.F32.PACK_AB R121, R123, R122 ;  /* 0x0000007a7b79723e */ /* 0x000fe400000000ff */
[----:B------:R-:W-:Y:S01]  /*e5a0*/  F2FP.F16.F32.PACK_AB R128, R129, R128 ;  /* 0x000000808180723e */ /* 0x000fe200000000ff */
[----:B------:R-:W-:Y:S01]  /*e5b0*/  STSM.16.M88.4 [R78], R112 ;  /* 0x000000704e007844 */ /* 0x000fe20000000200 */
[----:B------:R-:W-:Y:S02]  /*e5c0*/  MOV R86, R86 ;  /* 0x0000005600567202 */ /* 0x000fe40000000f00 */
[----:B------:R-:W-:Y:S02]  /*e5d0*/  F2FP.F16.F32.PACK_AB R122, R125, R124 ;  /* 0x0000007c7d7a723e */ /* 0x000fe400000000ff */
[----:B------:R-:W-:-:S02]  /*e5e0*/  F2FP.F16.F32.PACK_AB R123, R127, R126 ;  /* 0x0000007e7f7b723e */ /* 0x000fc400000000ff */
[----:B------:R-:W-:Y:S02]  /*e5f0*/  F2FP.F16.F32.PACK_AB R129, R131, R130 ;  /* 0x000000828381723e */ /* 0x000fe400000000ff */
[----:B------:R-:W-:Y:S01]  /*e600*/  F2FP.F16.F32.PACK_AB R136, R137, R136 ;  /* 0x000000888988723e */ /* 0x000fe200000000ff */
[----:B------:R-:W-:Y:S01]  /*e610*/  STSM.16.M88.4 [R86], R120 ;  /* 0x0000007856007844 */ /* 0x000fe20000000200 */
[----:B------:R-:W-:Y:S02]  /*e620*/  MOV R94, R94 ;  /* 0x0000005e005e7202 */ /* 0x000fe40000000f00 */
[----:B------:R-:W-:Y:S02]  /*e630*/  F2FP.F16.F32.PACK_AB R130, R133, R132 ;  /* 0x000000848582723e */ /* 0x000fe400000000ff */
[----:B------:R-:W-:Y:S02]  /*e640*/  F2FP.F16.F32.PACK_AB R131, R135, R134 ;  /* 0x000000868783723e */ /* 0x000fe400000000ff */
[----:B------:R-:W-:-:S02]  /*e650*/  F2FP.F16.F32.PACK_AB R137, R139, R138 ;  /* 0x0000008a8b89723e */ /* 0x000fc400000000ff */
[----:B------:R-:W-:Y:S01]  /*e660*/  F2FP.F16.F32.PACK_AB R144, R145, R144 ;  /* 0x000000909190723e */ /* 0x000fe200000000ff */
[----:B------:R-:W-:Y:S01]  /*e670*/  STSM.16.M88.4 [R94], R128 ;  /* 0x000000805e007844 */ /* 0x000fe20000000200 */
[----:B------:R-:W-:Y:S02]  /*e680*/  MOV R10, R6 ;  /* 0x00000006000a7202 */ /* 0x000fe40000000f00 */
[----:B------:R-:W-:Y:S02]  /*e690*/  F2FP.F16.F32.PACK_AB R138, R141, R140 ;  /* 0x0000008c8d8a723e */ /* 0x000fe400000000ff */
[----:B------:R-:W-:Y:S02]  /*e6a0*/  F2FP.F16.F32.PACK_AB R139, R143, R142 ;  /* 0x0000008e8f8b723e */ /* 0x000fe400000000ff */
[----:B------:R-:W-:Y:S02]  /*e6b0*/  F2FP.F16.F32.PACK_AB R145, R147, R146 ;  /* 0x000000929391723e */ /* 0x000fe400000000ff */
[----:B------:R-:W-:Y:S01]  /*e6c0*/  MOV R8, R8 ;  /* 0x0000000800087202 */ /* 0x000fe20000000f00 */
[----:B------:R0:W-:Y:S01]  /*e6d0*/  STSM.16.M88.4 [R10], R136 ;  /* 0x000000880a007844 */ /* 0x0001e20000000200 */
[----:B------:R-:W-:-:S02]  /*e6e0*/  F2FP.F16.F32.PACK_AB R146, R149, R148 ;  /* 0x000000949592723e */ /* 0x000fc400000000ff */
[----:B------:R-:W-:Y:S02]  /*e6f0*/  F2FP.F16.F32.PACK_AB R147, R151, R150 ;  /* 0x000000969793723e */ /* 0x000fe400000000ff */
[----:B------:R-:W-:Y:S02]  /*e700*/  R2UR UR4, R207 ;  /* 0x00000000cf0472ca */ /* 0x000fe400000e0000 */
[----:B------:R-:W-:Y:S01]  /*e710*/  PLOP3.LUT P0, PT, PT, PT, UP0, 0x80, 0x0 ;  /* 0x000000000000781c */ /* 0x000fe20003f0f008 */
[----:B------:R3:W-:Y:S10]  /*e720*/  STSM.16.M88.4 [R8], R144 ;  /* 0x0000009008007844 */ /* 0x0007f40000000200 */
[----:B------:R-:W-:-:S06]  /*e730*/  UIMAD.WIDE UR8, UR4, 0x4, UR8 ;  /* 0x00000004040878a5 */ /* 0x000fcc000f8e0208 */
[----:B------:R-:W-:Y:S02]  /*e740*/  IMAD.U32 R6, RZ, RZ, UR8 ;  /* 0x00000008ff067e24 */ /* 0x000fe4000f8e00ff */
[----:B------:R-:W-:Y:S01]  /*e750*/  IMAD.U32 R7, RZ, RZ, UR9 ;  /* 0x00000009ff077e24 */ /* 0x000fe2000f8e00ff */
[----:B------:R-:W-:Y:S01]  /*e760*/  BAR.SYNC.DEFER_BLOCKING 0x1, 0x100 ;  /* 0x0044000000007b1d */ /* 0x000fe20000010000 */
[----:B--2---:R-:W-:-:S05]  /*e770*/  ISETP.NE.AND P1, PT, R16, 0x1, PT ;  /* 0x000000011000780c */ /* 0x004fca0003f25270 */
[----:B------:R-:W-:Y:S01]  /*e780*/  ULDC.64 UR8, c[0x0][0xc08] ;  /* 0x0003020000087ab9 */ /* 0x000fe20000000a00 */
[----:B------:R-:W2:Y:S01]  /*e790*/  @P0 LDG.E R3, desc[UR12][R6.64] ;  /* 0x0000000c06030981 */ /* 0x000ea2000c1e1900 */
[----:B------:R-:W-:-:S06]  /*e7a0*/  UISETP.NE.U32.AND UP1, UPT, UR8, URZ, UPT ;  /* 0x0000003f0800728c */ /* 0x000fcc000bf25070 */
[----:B------:R-:W4:Y:S01]  /*e7b0*/  @P1 LDC R9, c[0x0][0xbec] ;  /* 0x0002fb00ff091b82 */ /* 0x000f220000000800 */
[----:B------:R-:W-:Y:S01]  /*e7c0*/  ULDC UR10, c[0x0][0xa88] ;  /* 0x0002a200000a7ab9 */ /* 0x000fe20000000800 */
[----:B------:R-:W-:-:S06]  /*e7d0*/  UISETP.NE.AND.EX UP1, UPT, UR9, URZ, UPT, UP1 ;  /* 0x0000003f0900728c */ /* 0x000fcc000bf25310 */
[----:B-1----:R-:W1:Y:S01]  /*e7e0*/  @P1 LDC R12, c[0x0][0xbf0] ;  /* 0x0002fc00ff0c1b82 */ /* 0x002e620000000800 */
[----:B------:R-:W-:-:S04]  /*e7f0*/  PLOP3.LUT P2, PT, PT, PT, UP1, 0x80, 0x0 ;  /* 0x000000000000781c */ /* 0x000fc80003f4f018 */
[----:B------:R-:W-:Y:S02]  /*e800*/  @UP1 ULDC.64 UR8, c[0x0][0xc08] ;  /* 0x0003020000081ab9 */ /* 0x000fe40000000a00 */
[----:B------:R-:W-:-:S03]  /*e810*/  @UP1 UIMAD.WIDE UR8, UR4, 0x4, UR8 ;  /* 0x00000004040818a5 */ /* 0x000fc6000f8e0208 */
[----:B------:R-:W-:-:S03]  /*e820*/  UMOV UR4, URZ ;  /* 0x0000003f00047c82 */ /* 0x000fc60008000000 */
[----:B0-----:R-:W-:Y:S02]  /*e830*/  IMAD.U32 R10, RZ, RZ, UR8 ;  /* 0x00000008ff0a7e24 */ /* 0x001fe4000f8e00ff */
[----:B------:R-:W-:Y:S01]  /*e840*/  IMAD.U32 R11, RZ, RZ, UR9 ;  /* 0x00000009ff0b7e24 */ /* 0x000fe2000f8e00ff */
[----:B--2---:R-:W-:Y:S01]  /*e850*/  @P0 R2UR UR4, R3 ;  /* 0x00000000030402ca */ /* 0x004fe200000e0000 */
[----:B------:R-:W-:-:S06]  /*e860*/  IMAD.U32 R3, RZ, RZ, UR10 ;  /* 0x0000000aff037e24 */ /* 0x000fcc000f8e00ff */
[----:B------:R3:W5:Y:S01]  /*e870*/  @P2 LDG.E R3, desc[UR12][R10.64] ;  /* 0x0000000c0a032981 */ /* 0x000762000c1e1900 */
[----:B-1--4-:R-:W-:Y:S07]  /*e880*/  @P2 BRA `(.L_x_1510) ;  /* 0x0000000000142947 */ /* 0x012fee0003800000 */
[----:B------:R-:W-:Y:S05]  /*e890*/  @!P0 BRA `(.L_x_1510) ;  /* 0x0000000000108947 */ /* 0x000fea0003800000 */
[----:B------:R-:W-:Y:S02]  /*e8a0*/  ULDC.64 UR8, c[0x0][0x208] ;  /* 0x0000820000087ab9 */ /* 0x000fe40000000a00 */
[----:B---3--:R-:W2:Y:S04]  /*e8b0*/  LDG.E R8, desc[UR8][R6.64] ;  /* 0x0000000806087981 */ /* 0x008ea8000c1e1900 */
[----:B-----5:R-:W2:Y:S02]  /*e8c0*/  LDG.E R3, desc[UR8][R6.64+0x4] ;  /* 0x0000040806037981 */ /* 0x020ea4000c1e1900 */
[----:B--2---:R-:W-:-:S07]  /*e8d0*/  IMAD.IADD R3, R3, 0x1, -R8 ;  /* 0x0000000103037824 */ /* 0x004fce00078e0a08 */
.L_x_1510:
[----:B------:R-:W-:Y:S01]  /*e8e0*/  R2UR UR20, R205 ;  /* 0x00000000cd1472ca */ /* 0x000fe200000e0000 */
[----:B------:R-:W-:Y:S01]  /*e8f0*/  USHF.R.S32.HI UR9, URZ, 0x1f, UR4 ;  /* 0x0000001f3f097899 */ /* 0x000fe20008011404 */
[----:B------:R-:W-:Y:S01]  /*e900*/  R2UR UR19, R22 ;  /* 0x00000000161372ca */ /* 0x000fe200000e0000 */
[----:B------:R-:W-:Y:S01]  /*e910*/  ULDC.64 UR14, c[0x0][0xb90] ;  /* 0x0002e400000e7ab9 */ /* 0x000fe20000000a00 */
[----:B------:R-:W-:Y:S01]  /*e920*/  R2UR UR13, R207 ;  /* 0x00000000cf0d72ca */ /* 0x000fe200000e0000 */
[----:B------:R-:W-:Y:S01]  /*e930*/  UMOV UR8, UR4 ;  /* 0x0000000400087c82 */ /* 0x000fe20008000000 */
[----:B-----5:R-:W-:Y:S01]  /*e940*/  IMAD R81, R3, R16, RZ ;  /* 0x0000001003517224 */ /* 0x020fe200078e02ff */
[----:B------:R-:W0:Y:S01]  /*e950*/  @P1 LDC R77, c[0x0][0xbf0] ;  /* 0x0002fc00ff4d1b82 */ /* 0x000e220000000800 */
[----:B------:R-:W-:-:S05]  /*e960*/  ULDC.64 UR22, c[0x0][0x208] ;  /* 0x0000820000167ab9 */ /* 0x000fca0000000a00 */
[----:B------:R-:W-:Y:S02]  /*e970*/  USHF.R.S32.HI UR16, URZ, 0x1f, UR20 ;  /* 0x0000001f3f107899 */ /* 0x000fe40008011414 */
[----:B---3--:R-:W-:Y:S01]  /*e980*/  VIADD R8, R23, UR19 ;  /* 0x0000001317087c36 */ /* 0x008fe20008000000 */
[----:B------:R-:W-:Y:S01]  /*e990*/  UIMAD.WIDE.U32 UR10, UR20, UR14, UR8 ;  /* 0x0000000e140a72a5 */ /* 0x000fe2000f8e0008 */
[----:B------:R-:W-:Y:S01]  /*e9a0*/  VIADD R18, R211, UR19 ;  /* 0x00000013d3127c36 */ /* 0x000fe20008000000 */
[----:B------:R-:W-:Y:S01]  /*e9b0*/  USHF.R.S32.HI UR8, URZ, 0x1f, UR13 ;  /* 0x0000001f3f087899 */ /* 0x000fe2000801140d */
[----:B------:R-:W-:Y:S01]  /*e9c0*/  @P1 IMAD.HI.U32 R7, R8, R9, RZ ;  /* 0x0000000908071227 */ /* 0x000fe200078e00ff */
[----:B------:R-:W-:Y:S02]  /*e9d0*/  UIMAD UR12, UR16, UR14, URZ ;  /* 0x0000000e100c72a4 */ /* 0x000fe4000f8e023f */
[----:B------:R-:W-:Y:S01]  /*e9e0*/  USEL UR18, UR8, URZ, !UP0 ;  /* 0x0000003f08127287 */ /* 0x000fe2000c000000 */
[----:B------:R-:W-:Y:S01]  /*e9f0*/  IMAD.MOV.U32 R6, RZ, RZ, R8 ;  /* 0x000000ffff067224 */ /* 0x000fe200078e0008 */
[----:B------:R-:W-:Y:S01]  /*ea00*/  UIMAD UR12, UR20, UR15, UR12 ;  /* 0x0000000f140c72a4 */ /* 0x000fe2000f8e020c */
[----:B------:R-:W-:Y:S01]  /*ea10*/  @P1 SHF.R.U32.HI R6, RZ, R12, R7 ;  /* 0x0000000cff061219 */ /* 0x000fe20000011607 */
[----:B------:R-:W-:Y:S01]  /*ea20*/  USEL UR17, UR13, URZ, !UP0 ;  /* 0x0000003f0d117287 */ /* 0x000fe2000c000000 */
[----:B------:R-:W-:Y:S01]  /*ea30*/  IMAD R7, R206, 0x40, R19 ;  /* 0x00000040ce077824 */ /* 0x000fe200078e0213 */
[----:B------:R-:W-:Y:S01]  /*ea40*/  ULDC.64 UR14, c[0x0][0xb98] ;  /* 0x0002e600000e7ab9 */ /* 0x000fe20000000a00 */
[----:B------:R-:W-:Y:S01]  /*ea50*/  UIADD3 UR11, UR11, UR12, URZ ;  /* 0x0000000c0b0b7290 */ /* 0x000fe2000fffe03f */
[----:B------:R-:W-:Y:S01]  /*ea60*/  IMAD.MOV R9, RZ, RZ, -R6 ;  /* 0x000000ffff097224 */ /* 0x000fe200078e0a06 */
[----:B------:R-:W-:Y:S01]  /*ea70*/  UIMAD UR8, UR18, UR14, URZ ;  /* 0x0000000e120872a4 */ /* 0x000fe2000f8e023f */
[----:B------:R-:W-:Y:S01]  /*ea80*/  IMAD.WIDE R4, R7, 0x2, R4 ;  /* 0x0000000207047825 */ /* 0x000fe200078e0204 */
[----:B------:R-:W-:Y:S01]  /*ea90*/  UIMAD.WIDE.U32 UR10, UR17, UR14, UR10 ;  /* 0x0000000e110a72a5 */ /* 0x000fe2000f8e000a */
[----:B------:R-:W-:Y:S01]  /*eaa0*/  SHF.R.S32.HI R7, RZ, 0x1f, R6 ;  /* 0x0000001fff077819 */ /* 0x000fe20000011406 */
[----:B------:R-:W-:Y:S01]  /*eab0*/  UIMAD UR8, UR17, UR15, UR8 ;  /* 0x0000000f110872a4 */ /* 0x000fe2000f8e0208 */
[----:B------:R-:W-:Y:S01]  /*eac0*/  IMAD R9, R16, R9, R8 ;  /* 0x0000000910097224 */ /* 0x000fe200078e0208 */
[----:B------:R-:W-:Y:S01]  /*ead0*/  IADD3 R11, P5, R4, 0x1000, RZ ;  /* 0x00001000040b7810 */ /* 0x000fe20007fbe0ff */
[----:B------:R-:W-:Y:S01]  /*eae0*/  ULDC.64 UR12, c[0x0][0xaa0] ;  /* 0x0002a800000c7ab9 */ /* 0x000fe20000000a00 */
[----:B------:R-:W-:-:S02]  /*eaf0*/  IADD3 R6, P0, R6, UR10, RZ ;  /* 0x0000000a06067c10 */ /* 0x000fc4000ff1e0ff */
[----:B------:R-:W-:Y:S01]  /*eb00*/  IMAD.U32 R10, RZ, RZ, UR8 ;  /* 0x00000008ff0a7e24 */ /* 0x000fe2000f8e00ff */
[----:B------:R-:W-:Y:S02]  /*eb10*/  SHF.R.S32.HI R8, RZ, 0x1f, R9 ;  /* 0x0000001fff087819 */ /* 0x000fe40000011409 */
[----:B------:R-:W-:Y:S02]  /*eb20*/  IADD3 R53, P3, R4, 0x4000, RZ ;  /* 0x0000400004357810 */ /* 0x000fe40007f7e0ff */
[----:B------:R-:W-:Y:S01]  /*eb30*/  IADD3.X R7, R7, UR11, R10, P0, !PT ;  /* 0x0000000b07077c10 */ /* 0x000fe200087fe40a */
[----:B------:R-:W-:Y:S01]  /*eb40*/  ULDC.64 UR10, c[0x0][0xb88] ;  /* 0x0002e200000a7ab9 */ /* 0x000fe20000000a00 */
[----:B------:R-:W-:Y:S01]  /*eb50*/  LOP3.LUT R52, R53, 0x380, RZ, 0xc0, !PT ;  /* 0x0000038035347812 */ /* 0x000fe200078ec0ff */
[----:B------:R-:W-:Y:S01]  /*eb60*/  IMAD R10, R8, UR10, RZ ;  /* 0x0000000a080a7c24 */ /* 0x000fe2000f8e02ff */
[----:B------:R-:W-:Y:S01]  /*eb70*/  LOP3.LUT R8, R11, 0x380, RZ, 0xc0, !PT ;  /* 0x000003800b087812 */ /* 0x000fe200078ec0ff */
[----:B------:R-:W-:Y:S01]  /*eb80*/  IMAD.WIDE.U32 R6, R9, UR10, R6 ;  /* 0x0000000a09067c25 */ /* 0x000fe2000f8e0006 */
[----:B------:R-:W-:-:S02]  /*eb90*/  SHF.R.U64 R52, R52, 0x3, RZ ;  /* 0x0000000334347819 */ /* 0x000fc400000012ff */
[----:B------:R-:W-:Y:S01]  /*eba0*/  SHF.R.U64 R8, R8, 0x3, RZ ;  /* 0x0000000308087819 */ /* 0x000fe200000012ff */
[----:B------:R-:W-:Y:S01]  /*ebb0*/  IMAD R15, R9, UR11, R10 ;  /* 0x0000000b090f7c24 */ /* 0x000fe2000f8e020a */
[----:B------:R-:W-:Y:S01]  /*ebc0*/  ULDC.64 UR10, c[0x0][0xb50] ;  /* 0x0002d400000a7ab9 */ /* 0x000fe20000000a00 */
[----:B------:R-:W-:Y:S01]  /*ebd0*/  LOP3.LUT R52, R52, R53, RZ, 0x3c, !PT ;  /* 0x0000003534347212 */ /* 0x000fe200078e3cff */
[----:B------:R-:W-:Y:S01]  /*ebe0*/  IMAD.X R53, RZ, RZ, R5, P3 ;  /* 0x000000ffff357224 */ /* 0x000fe200018e0605 */
[----:B------:R-:W-:Y:S01]  /*ebf0*/  LEA R14, P0, R6, UR10, 0x2 ;  /* 0x0000000a060e7c11 */ /* 0x000fe2000f8010ff */
[----:B------:R-:W-:Y:S01]  /*ec00*/  IMAD.IADD R7, R7, 0x1, R15 ;  /* 0x0000000107077824 */ /* 0x000fe200078e020f */
[----:B------:R-:W-:Y:S01]  /*ec10*/  LOP3.LUT R8, R8, R11, RZ, 0x3c, !PT ;  /* 0x0000000b08087212 */ /* 0x000fe200078e3cff */
[----:B------:R-:W-:Y:S01]  /*ec20*/  IMAD.X R9, RZ, RZ, R5, P5 ;  /* 0x000000ffff097224 */ /* 0x000fe200028e0605 */
[----:B------:R-:W-:Y:S01]  /*ec30*/  IADD3 R41, P3, R4, 0xa000, RZ ;  /* 0x0000a00004297810 */ /* 0x000fe20007f7e0ff */
[----:B------:R-:W-:Y:S01]  /*ec40*/  SHFL.IDX PT, R20, R14, RZ, 0x1c1f ;  /* 0x001c1fff0e147589 */ /* 0x000fe200000e0000 */
[----:B------:R-:W-:-:S02]  /*ec50*/  LEA.HI.X R11, R6, UR11, R7, 0x2, P0 ;  /* 0x0000000b060b7c11 */ /* 0x000fc400080f1407 */
[C---:B------:R-:W-:Y:S02]  /*ec60*/  IADD3 R29, P2, R4.reuse, 0x5000, RZ ;  /* 0x00005000041d7810 */ /* 0x040fe40007f5e0ff */
[C---:B------:R-:W-:Y:S01]  /*ec70*/  IADD3 R13, P4, R4.reuse, 0x2000, RZ ;  /* 0x00002000040d7810 */ /* 0x040fe20007f9e0ff */
[----:B------:R-:W1:Y:S01]  /*ec80*/  SHFL.IDX PT, R21, R11, RZ, 0x1c1f ;  /* 0x001c1fff0b157589 */ /* 0x000e6200000e0000 */
[----:B------:R-:W-:Y:S01]  /*ec90*/  IADD3 R25, P0, R4, 0x3000, RZ ;  /* 0x0000300004197810 */ /* 0x000fe20007f1e0ff */
[----:B------:R-:W-:Y:S01]  /*eca0*/  UIMAD UR10, UR9, UR12, URZ ;  /* 0x0000000c090a72a4 */ /* 0x000fe2000f8e023f */
[----:B------:R-:W-:Y:S01]  /*ecb0*/  LOP3.LUT R40, R41, 0x380, RZ, 0xc0, !PT ;  /* 0x0000038029287812 */ /* 0x000fe200078ec0ff */
[----:B------:R-:W-:Y:S01]  /*ecc0*/  SHFL.IDX PT, R42, R14, 0x1, 0x1c1f ;  /* 0x003c1f000e2a7f89 */ /* 0x000fe200000e0000 */
[----:B------:R-:W-:Y:S01]  /*ecd0*/  LOP3.LUT R24, R25, 0x380, RZ, 0xc0, !PT ;  /* 0x0000038019187812 */ /* 0x000fe200078ec0ff */
[----:B------:R-:W-:Y:S01]  /*ece0*/  VIADD R6, R18, 0x8 ;  /* 0x0000000812067836 */ /* 0x000fe20000000000 */
[----:B------:R-:W-:Y:S01]  /*ecf0*/  LOP3.LUT R28, R29, 0x380, RZ, 0xc0, !PT ;  /* 0x000003801d1c7812 */ /* 0x000fe200078ec0ff */
[----:B------:R-:W2:Y:S01]  /*ed00*/  SHFL.IDX PT, R43, R11, 0x1, 0x1c1f ;  /* 0x003c1f000b2b7f89 */ /* 0x000ea200000e0000 */
[----:B------:R-:W-:-:S02]  /*ed10*/  SHF.R.U64 R24, R24, 0x3, RZ ;  /* 0x0000000318187819 */ /* 0x000fc400000012ff */
[----:B------:R-:W-:Y:S02]  /*ed20*/  SHF.R.U64 R40, R40, 0x3, RZ ;  /* 0x0000000328287819 */ /* 0x000fe400000012ff */
[----:B------:R-:W-:Y:S02]  /*ed30*/  SHF.R.U64 R28, R28, 0x3, RZ ;  /* 0x000000031c1c7819 */ /* 0x000fe400000012ff */
[----:B------:R-:W-:Y:S01]  /*ed40*/  LOP3.LUT R24, R24, R25, RZ, 0x3c, !PT ;  /* 0x0000001918187212 */ /* 0x000fe200078e3cff */
[--C-:B------:R-:W-:Y:S01]  /*ed50*/  IMAD.X R25, RZ, RZ, R5.reuse, P0 ;  /* 0x000000ffff197224 */ /* 0x100fe200000e0605 */
[----:B------:R-:W-:Y:S02]  /*ed60*/  IADD3 R57, P0, R4, 0x9000, RZ ;  /* 0x0000900004397810 */ /* 0x000fe40007f1e0ff */
[----:B------:R-:W-:Y:S01]  /*ed70*/  LOP3.LUT R40, R40, R41, RZ, 0x3c, !PT ;  /* 0x0000002928287212 */ /* 0x000fe200078e3cff */
[--C-:B------:R-:W-:Y:S01]  /*ed80*/  IMAD.X R41, RZ, RZ, R5.reuse, P3 ;  /* 0x000000ffff297224 */ /* 0x100fe200018e0605 */
[----:B------:R-:W-:Y:S01]  /*ed90*/  LOP3.LUT R28, R28, R29, RZ, 0x3c, !PT ;  /* 0x0000001d1c1c7212 */ /* 0x000fe200078e3cff */
[----:B------:R-:W-:Y:S01]  /*eda0*/  IMAD.X R29, RZ, RZ, R5, P2 ;  /* 0x000000ffff1d7224 */ /* 0x000fe200010e0605 */
[----:B------:R-:W-:-:S02]  /*edb0*/  IADD3 R10, P3, R4, 0xf000, RZ ;  /* 0x0000f000040a7810 */ /* 0x000fc40007f7e0ff */
[----:B------:R-:W-:Y:S02]  /*edc0*/  LOP3.LUT R56, R57, 0x380, RZ, 0xc0, !PT ;  /* 0x0000038039387812 */ /* 0x000fe400078ec0ff */
[C---:B------:R-:W-:Y:S02]  /*edd0*/  IADD3 R45, P2, R4.reuse, 0xb000, RZ ;  /* 0x0000b000042d7810 */ /* 0x040fe40007f5e0ff */
[----:B------:R-:W-:Y:S02]  /*ede0*/  LOP3.LUT R12, R13, 0x380, RZ, 0xc0, !PT ;  /* 0x000003800d0c7812 */ /* 0x000fe400078ec0ff */
[C---:B------:R-:W-:Y:S02]  /*edf0*/  IADD3 R33, P6, R4.reuse, 0x6000, RZ ;  /* 0x0000600004217810 */ /* 0x040fe40007fde0ff */
[----:B------:R-:W-:Y:S01]  /*ee00*/  IADD3 R37, P5, R4, 0x7000, RZ ;  /* 0x0000700004257810 */ /* 0x000fe20007fbe0ff */
[----:B------:R-:W-:Y:S01]  /*ee10*/  UIMAD.WIDE.U32 UR8, UR4, UR12, URZ ;  /* 0x0000000c040872a5 */ /* 0x000fe2000f8e003f */
[----:B------:R-:W-:Y:S01]  /*ee20*/  LOP3.LUT R3, R10, 0x380, RZ, 0xc0, !PT ;  /* 0x000003800a037812 */ /* 0x000fe200078ec0ff */
[----:B------:R-:W-:Y:S01]  /*ee30*/  UIMAD UR10, UR4, UR13, UR10 ;  /* 0x0000000d040a72a4 */ /* 0x000fe2000f8e020a */
[----:B------:R-:W-:Y:S01]  /*ee40*/  SHF.R.U64 R56, R56, 0x3, RZ ;  /* 0x0000000338387819 */ /* 0x000fe200000012ff */
[----:B------:R-:W-:Y:S01]  /*ee50*/  IMAD.X R49, RZ, RZ, R5, P3 ;  /* 0x000000ffff317224 */ /* 0x000fe200018e0605 */
[----:B------:R-:W-:Y:S01]  /*ee60*/  LOP3.LUT R44, R45, 0x380, RZ, 0xc0, !PT ;  /* 0x000003802d2c7812 */ /* 0x000fe200078ec0ff */
[----:B------:R-:W-:Y:S01]  /*ee70*/  ULDC.64 UR12, c[0x0][0xae8] ;  /* 0x0002ba00000c7ab9 */ /* 0x000fe20000000a00 */
[----:B------:R-:W-:-:S02]  /*ee80*/  SHF.R.U64 R3, R3, 0x3, RZ ;  /* 0x0000000303037819 */ /* 0x000fc400000012ff */
[----:B------:R-:W-:Y:S01]  /*ee90*/  LOP3.LUT R56, R56, R57, RZ, 0x3c, !PT ;  /* 0x0000003938387212 */ /* 0x000fe200078e3cff */
[--C-:B------:R-:W-:Y:S01]  /*eea0*/  IMAD.X R57, RZ, RZ, R5.reuse, P0 ;  /* 0x000000ffff397224 */ /* 0x100fe200000e0605 */
[----:B------:R-:W-:Y:S02]  /*eeb0*/  SHF.R.U64 R44, R44, 0x3, RZ ;  /* 0x000000032c2c7819 */ /* 0x000fe400000012ff */
[----:B------:R-:W-:Y:S02]  /*eec0*/  LOP3.LUT P0, RZ, R209, 0x3, RZ, 0xc0, !PT ;  /* 0x00000003d1ff7812 */ /* 0x000fe4000780c0ff */
[----:B------:R-:W-:Y:S02]  /*eed0*/  LOP3.LUT R48, R3, R10, RZ, 0x3c, !PT ;  /* 0x0000000a03307212 */ /* 0x000fe400078e3cff */
[----:B------:R-:W-:Y:S01]  /*eee0*/  LOP3.LUT R44, R44, R45, RZ, 0x3c, !PT ;  /* 0x0000002d2c2c7212 */ /* 0x000fe200078e3cff */
[----:B------:R-:W3:Y:S01]  /*eef0*/  @P1 LDC R3, c[0x0][0xbec] ;  /* 0x0002fb00ff031b82 */ /* 0x000ee20000000800 */
[----:B------:R-:W-:Y:S01]  /*ef00*/  IMAD.X R45, RZ, RZ, R5, P2 ;  /* 0x000000ffff2d7224 */ /* 0x000fe200010e0605 */
[----:B------:R-:W-:-:S02]  /*ef10*/  SHF.R.U64 R12, R12, 0x3, RZ ;  /* 0x000000030c0c7819 */ /* 0x000fc400000012ff */
[----:B------:R-:W-:Y:S02]  /*ef20*/  ISETP.GE.OR P2, PT, R18, R81, P0 ;  /* 0x000000511200720c */ /* 0x000fe40000746670 */
[----:B------:R-:W-:Y:S01]  /*ef30*/  LOP3.LUT R12, R12, R13, RZ, 0x3c, !PT ;  /* 0x0000000d0c0c7212 */ /* 0x000fe200078e3cff */
[--C-:B------:R-:W-:Y:S01]  /*ef40*/  IMAD.X R13, RZ, RZ, R5.reuse, P4 ;  /* 0x000000ffff0d7224 */ /* 0x100fe200020e0605 */
[----:B------:R-:W-:Y:S02]  /*ef50*/  IADD3 R65, P4, R4, 0x8000, RZ ;  /* 0x0000800004417810 */ /* 0x000fe40007f9e0ff */
[----:B------:R-:W-:Y:S02]  /*ef60*/  LOP3.LUT R32, R33, 0x380, RZ, 0xc0, !PT ;  /* 0x0000038021207812 */ /* 0x000fe400078ec0ff */
[----:B------:R-:W-:Y:S02]  /*ef70*/  LOP3.LUT R36, R37, 0x380, RZ, 0xc0, !PT ;  /* 0x0000038025247812 */ /* 0x000fe400078ec0ff */
[----:B------:R-:W-:Y:S01]  /*ef80*/  LOP3.LUT R64, R65, 0x380, RZ, 0xc0, !PT ;  /* 0x0000038041407812 */ /* 0x000fe200078ec0ff */
[----:B------:R-:W-:Y:S01]  /*ef90*/  UIADD3 UR9, UR9, UR10, URZ ;  /* 0x0000000a09097290 */ /* 0x000fe2000fffe03f */
[----:B------:R-:W-:Y:S01]  /*efa0*/  SHF.R.U64 R32, R32, 0x3, RZ ;  /* 0x0000000320207819 */ /* 0x000fe200000012ff */
[----:B-1----:R1:W-:Y:S01]  /*efb0*/  @!P2 ST.E desc[UR22][R20.64], R0 ;  /* 0x000000001400a985 */ /* 0x0023e2000c101916 */
[----:B------:R-:W-:Y:S01]  /*efc0*/  SHF.R.U64 R36, R36, 0x3, RZ ;  /* 0x0000000324247819 */ /* 0x000fe200000012ff */
[----:B------:R-:W-:Y:S01]  /*efd0*/  UIMAD UR4, UR16, UR12, URZ ;  /* 0x0000000c100472a4 */ /* 0x000fe2000f8e023f */
[----:B------:R-:W-:Y:S01]  /*efe0*/  SHF.R.U64 R64, R64, 0x3, RZ ;  /* 0x0000000340407819 */ /* 0x000fe200000012ff */
[----:B------:R-:W-:Y:S01]  /*eff0*/  UIMAD.WIDE.U32 UR8, UR20, UR12, UR8 ;  /* 0x0000000c140872a5 */ /* 0x000fe2000f8e0008 */
[----:B------:R-:W-:Y:S01]  /*f000*/  LOP3.LUT R32, R32, R33, RZ, 0x3c, !PT ;  /* 0x0000002120207212 */ /* 0x000fe200078e3cff */
[--C-:B------:R-:W-:Y:S01]  /*f010*/  IMAD.X R33, RZ, RZ, R5.reuse, P6 ;  /* 0x000000ffff217224 */ /* 0x100fe200030e0605 */
[----:B------:R-:W-:Y:S01]  /*f020*/  LOP3.LUT R36, R36, R37, RZ, 0x3c, !PT ;  /* 0x0000002524247212 */ /* 0x000fe200078e3cff */
[--C-:B------:R-:W-:Y:S01]  /*f030*/  IMAD.X R37, RZ, RZ, R5.reuse, P5 ;  /* 0x000000ffff257224 */ /* 0x100fe200028e0605 */
[----:B------:R-:W-:Y:S01]  /*f040*/  LOP3.LUT R64, R64, R65, RZ, 0x3c, !PT ;  /* 0x0000004140407212 */ /* 0x000fe200078e3cff */
[----:B------:R-:W-:Y:S01]  /*f050*/  IMAD.X R65, RZ, RZ, R5, P4 ;  /* 0x000000ffff417224 */ /* 0x000fe200020e0605 */
[----:B------:R-:W-:Y:S01]  /*f060*/  ULDC.64 UR10, c[0x0][0xaf0] ;  /* 0x0002bc00000a7ab9 */ /* 0x000fe20000000a00 */
[----:B-1----:R-:W-:Y:S01]  /*f070*/  IMAD R0, R204, 0x20, R206 ;  /* 0x00000020cc007824 */ /* 0x002fe200078e02ce */
[----:B------:R-:W-:Y:S01]  /*f080*/  UIMAD UR4, UR20, UR13, UR4 ;  /* 0x0000000d140472a4 */ /* 0x000fe2000f8e0204 */
[----:B------:R-:W-:-:S02]  /*f090*/  IADD3 R73, P6, R4, 0xc000, RZ ;  /* 0x0000c00004497810 */ /* 0x000fc40007fde0ff */
[----:B------:R-:W-:Y:S01]  /*f0a0*/  VIADD R18, R0, UR19 ;  /* 0x0000001300127c36 */ /* 0x000fe20008000000 */
[C---:B------:R-:W-:Y:S02]  /*f0b0*/  IADD3 R69, P5, R4.reuse, 0xd000, RZ ;  /* 0x0000d00004457810 */ /* 0x040fe40007fbe0ff */
[----:B------:R-:W-:Y:S01]  /*f0c0*/  IADD3 R61, P4, R4, 0xe000, RZ ;  /* 0x0000e000043d7810 */ /* 0x000fe20007f9e0ff */
[----:B---3--:R-:W-:Y:S01]  /*f0d0*/  @P1 IMAD.HI.U32 R0, R18, R3, RZ ;  /* 0x0000000312001227 */ /* 0x008fe200078e00ff */
[----:B------:R-:W-:Y:S01]  /*f0e0*/  UIADD3 UR9, UR9, UR4, URZ ;  /* 0x0000000409097290 */ /* 0x000fe2000fffe03f */
[----:B------:R-:W-:Y:S01]  /*f0f0*/  LOP3.LUT R72, R73, 0x380, RZ, 0xc0, !PT ;  /* 0x0000038049487812 */ /* 0x000fe200078ec0ff */
[----:B------:R-:W-:Y:S01]  /*f100*/  UIMAD UR4, UR18, UR10, URZ ;  /* 0x0000000a120472a4 */ /* 0x000fe2000f8e023f */
[----:B------:R-:W-:Y:S02]  /*f110*/  LOP3.LUT R68, R69, 0x380, RZ, 0xc0, !PT ;  /* 0x0000038045447812 */ /* 0x000fe400078ec0ff */
[----:B------:R-:W-:-:S02]  /*f120*/  LOP3.LUT R60, R61, 0x380, RZ, 0xc0, !PT ;  /* 0x000003803d3c7812 */ /* 0x000fc400078ec0ff */
[----:B------:R-:W-:Y:S01]  /*f130*/  ISETP.GE.OR P0, PT, R6, R81, P0 ;  /* 0x000000510600720c */ /* 0x000fe20000706670 */
[----:B------:R-:W-:Y:S01]  /*f140*/  IMAD.MOV.U32 R21, RZ, RZ, R18 ;  /* 0x000000ffff157224 */ /* 0x000fe200078e0012 */
[----:B------:R-:W-:Y:S01]  /*f150*/  LOP3.LUT R7, R4, 0x380, RZ, 0xc0, !PT ;  /* 0x0000038004077812 */ /* 0x000fe200078ec0ff */
[----:B------:R-:W-:Y:S01]  /*f160*/  UIMAD UR4, UR17, UR11, UR4 ;  /* 0x0000000b110472a4 */ /* 0x000fe2000f8e0204 */
[----:B0-----:R-:W-:Y:S01]  /*f170*/  @P1 SHF.R.U32.HI R21, RZ, R77, R0 ;  /* 0x0000004dff151219 */ /* 0x001fe20000011600 */
[----:B------:R-:W-:Y:S01]  /*f180*/  UIMAD.WIDE.U32 UR8, UR17, UR10, UR8 ;  /* 0x0000000a110872a5 */ /* 0x000fe2000f8e0008 */
[----:B------:R-:W-:Y:S02]  /*f190*/  SHF.R.U64 R72, R72, 0x3, RZ ;  /* 0x0000000348487819 */ /* 0x000fe400000012ff */
[----:B------:R-:W-:Y:S02]  /*f1a0*/  SHF.R.U64 R68, R68, 0x3, RZ ;  /* 0x0000000344447819 */ /* 0x000fe400000012ff */
[----:B------:R-:W-:-:S02]  /*f1b0*/  SHF.R.U64 R60, R60, 0x3, RZ ;  /* 0x000000033c3c7819 */ /* 0x000fc400000012ff */
[----:B------:R-:W-:Y:S01]  /*f1c0*/  SHF.R.U64 R7, R7, 0x3, RZ ;  /* 0x0000000307077819 */ /* 0x000fe200000012ff */
[----:B------:R-:W-:Y:S01]  /*f1d0*/  UIADD3 UR4, UR9, UR4, URZ ;  /* 0x0000000409047290 */ /* 0x000fe2000fffe03f */
[--C-:B------:R-:W-:Y:S01]  /*f1e0*/  SHF.R.S32.HI R0, RZ, 0x1f, R21.reuse ;  /* 0x0000001fff007819 */ /* 0x100fe20000011415 */
[----:B------:R-:W-:Y:S01]  /*f1f0*/  IMAD.MOV R77, RZ, RZ, -R21 ;  /* 0x000000ffff4d7224 */ /* 0x000fe200078e0a15 */
[----:B------:R-:W-:Y:S01]  /*f200*/  LOP3.LUT R72, R72, R73, RZ, 0x3c, !PT ;  /* 0x0000004948487212 */ /* 0x000fe200078e3cff */
[--C-:B------:R-:W-:Y:S01]  /*f210*/  IMAD.X R73, RZ, RZ, R5.reuse, P6 ;  /* 0x000000ffff497224 */ /* 0x100fe200030e0605 */
[----:B------:R-:W-:Y:S01]  /*f220*/  LOP3.LUT R68, R68, R69, RZ, 0x3c, !PT ;  /* 0x0000004544447212 */ /* 0x000fe200078e3cff */
[--C-:B------:R-:W-:Y:S01]  /*f230*/  IMAD.X R69, RZ, RZ, R5.reuse, P5 ;  /* 0x000000ffff457224 */ /* 0x100fe200028e0605 */
[----:B------:R-:W-:Y:S01]  /*f240*/  LOP3.LUT R60, R60, R61, RZ, 0x3c, !PT ;  /* 0x0000003d3c3c7212 */ /* 0x000fe200078e3cff */
[----:B------:R-:W-:Y:S01]  /*f250*/  IMAD.X R61, RZ, RZ, R5, P4 ;  /* 0x000000ffff3d7224 */ /* 0x000fe200020e0605 */
[----:B------:R-:W-:Y:S01]  /*f260*/  LOP3.LUT R4, R7, R4, RZ, 0x3c, !PT ;  /* 0x0000000407047212 */ /* 0x000fe200078e3cff */
[----:B------:R-:W-:Y:S01]  /*f270*/  ULDC.64 UR10, c[0x0][0xae0] ;  /* 0x0002b800000a7ab9 */ /* 0x000fe20000000a00 */
[----:B------:R-:W-:Y:S01]  /*f280*/  IMAD R77, R16, R77, R18 ;  /* 0x0000004d104d7224 */ /* 0x000fe200078e0212 */
[----:B--2---:R0:W-:Y:S01]  /*f290*/  @!P0 ST.E desc[UR22][R42.64], R2 ;  /* 0x000000022a008985 */ /* 0x0041e2000c101916 */
[----:B------:R-:W-:-:S02]  /*f2a0*/  IMAD R0, R0, UR10, RZ ;  /* 0x0000000a00007c24 */ /* 0x000fc4000f8e02ff */
[----:B------:R-:W-:Y:S01]  /*f2b0*/  IMAD.U32 R3, RZ, RZ, UR9 ;  /* 0x00000009ff037e24 */ /* 0x000fe2000f8e00ff */
[----:B------:R-:W5:Y:S01]  /*f2c0*/  LD.E.128 R4, desc[UR22][R4.64] ;  /* 0x0000001604047980 */ /* 0x000f62000c101d00 */
[----:B------:R-:W-:Y:S02]  /*f2d0*/  IMAD.U32 R3, RZ, RZ, UR4 ;  /* 0x00000004ff037e24 */ /* 0x000fe4000f8e00ff */
[----:B------:R-:W-:Y:S01]  /*f2e0*/  IMAD R79, R21, UR11, R0 ;  /* 0x0000000b154f7c24 */ /* 0x000fe2000f8e0200 */
[----:B------:R-:W5:Y:S01]  /*f2f0*/  LD.E.128 R8, desc[UR22][R8.64] ;  /* 0x0000001608087980 */ /* 0x000f62000c101d00 */
[----:B------:R-:W-:Y:S01]  /*f300*/  SHF.R.S32.HI R0, RZ, 0x1f, R77 ;  /* 0x0000001fff007819 */ /* 0x000fe2000001144d */
[----:B0-----:R-:W-:Y:S02]  /*f310*/  IMAD.U32 R2, RZ, RZ, UR8 ;  /* 0x00000008ff027e24 */ /* 0x001fe4000f8e00ff */
[----:B------:R-:W5:Y:S01]  /*f320*/  LD.E.128 R12, desc[UR22][R12.64] ;  /* 0x000000160c0c7980 */ /* 0x000f62000c101d00 */
[----:B------:R-:W-:-:S03]  /*f330*/  ULDC.64 UR8, c[0x0][0xad8] ;  /* 0x0002b60000087ab9 */ /* 0x000fc60000000a00 */
[----:B------:R-:W5:Y:S01]  /*f340*/  LD.E.128 R24, desc[UR22][R24.64] ;  /* 0x0000001618187980 */ /* 0x000f62000c101d00 */
[----:B------:R-:W-:-:S03]  /*f350*/  IMAD.WIDE.U32 R2, R21, UR10, R2 ;  /* 0x0000000a15027c25 */ /* 0x000fc6000f8e0002 */
[----:B------:R-:W5:Y:S04]  /*f360*/  LD.E.128 R52, desc[UR22][R52.64] ;  /* 0x0000001634347980 */ /* 0x000f68000c101d00 */
        /* <DEDUP_REMOVED lines=10> */
[----:B------:R-:W5:Y:S01]  /*f410*/  LD.E.128 R48, desc[UR22][R48.64] ;  /* 0x0000001630307980 */ /* 0x000f62000c101d00 */
[----:B------:R-:W-:Y:S01]  /*f420*/  IMAD.IADD R3, R3, 0x1, R79 ;  /* 0x0000000103037824 */ /* 0x000fe200078e024f */
[----:B------:R-:W-:Y:S01]  /*f430*/  BSSY B1, `(.L_x_1511) ;  /* 0x000002c000017945 */ /* 0x000fe20003800000 */
[----:B------:R-:W-:Y:S01]  /*f440*/  IMAD R16, R0, UR8, RZ ;  /* 0x0000000800107c24 */ /* 0x000fe2000f8e02ff */
[----:B------:R-:W-:Y:S01]  /*f450*/  @!PT LDS RZ, [RZ] ;  /* 0x00000000fffff984 */ /* 0x000fe20000000800 */
[----:B------:R-:W-:Y:S01]  /*f460*/  @!PT LDS RZ, [RZ] ;  /* 0x00000000fffff984 */ /* 0x000fe20000000800 */
[----:B------:R-:W-:Y:S01]  /*f470*/  @!PT LDS RZ, [RZ] ;  /* 0x00000000fffff984 */ /* 0x000fe20000000800 */
[----:B------:R-:W-:Y:S01]  /*f480*/  @!PT LDS RZ, [RZ] ;  /* 0x00000000fffff984 */ /* 0x000fe20000000800 */
[----:B------:R0:W-:Y:S06]  /*f490*/  MEMBAR.ALL.CTA ;  /* 0x0000000000007992 */ /* 0x0001ec0000008000 */
[----:B0-----:R-:W0:Y:S01]  /*f4a0*/  FENCE.VIEW.ASYNC.S ;  /* 0x00000000000073c6 */ /* 0x001e220000000000 */
[----:B------:R-:W-:-:S02]  /*f4b0*/  VIADD R22, R206, UR19 ;  /* 0x00000013ce167c36 */ /* 0x000fc40008000000 */
[C---:B------:R-:W-:Y:S02]  /*f4c0*/  IMAD R21, R77.reuse, UR9, R16 ;  /* 0x000000094d157c24 */ /* 0x040fe4000f8e0210 */
[----:B------:R-:W-:Y:S01]  /*f4d0*/  IMAD.WIDE.U32 R2, R77, UR8, R2 ;  /* 0x000000084d027c25 */ /* 0x000fe2000f8e0002 */
[CC--:B------:R-:W-:Y:S01]  /*f4e0*/  ISETP.GE.AND P2, PT, R22.reuse, R81.reuse, PT ;  /* 0x000000511600720c */ /* 0x0c0fe20003f46270 */
[----:B------:R-:W-:Y:S02]  /*f4f0*/  ULDC.64 UR8, c[0x0][0xa80] ;  /* 0x0002a00000087ab9 */ /* 0x000fe40000000a00 */
[----:B------:R-:W-:Y:S01]  /*f500*/  VIADD R0, R22, 0x20 ;  /* 0x0000002016007836 */ /* 0x000fe20000000000 */
[----:B------:R-:W-:Y:S01]  /*f510*/  LEA R16, P3, R2, UR8, 0x1 ;  /* 0x0000000802107c11 */ /* 0x000fe2000f8608ff */
[----:B------:R-:W-:Y:S02]  /*f520*/  IMAD.IADD R3, R3, 0x1, R21 ;  /* 0x0000000103037824 */ /* 0x000fe400078e0215 */
[----:B------:R-:W-:Y:S01]  /*f530*/  VIADD R168, R168, 0x30820 ;  /* 0x00030820a8a87836 */ /* 0x000fe20000000000 */
[----:B------:R-:W-:Y:S01]  /*f540*/  ISETP.GE.AND P1, PT, R0, R81, PT ;  /* 0x000000510000720c */ /* 0x000fe20003f26270 */
[----:B------:R-:W-:Y:S01]  /*f550*/  VIADD R0, R22, 0x40 ;  /* 0x0000004016007836 */ /* 0x000fe20000000000 */
[----:B------:R-:W-:Y:S01]  /*f560*/  LEA.HI.X R18, R2, UR9, R3, 0x1, P3 ;  /* 0x0000000902127c11 */ /* 0x000fe200098f0c03 */
[----:B0-----:R0:W1:Y:S01]  /*f570*/  SHFL.IDX PT, R78, R16, RZ, 0x181f ;  /* 0x00181fff104e7589 */ /* 0x00106200000e0000 */
[----:B------:R-:W-:-:S02]  /*f580*/  PRMT R168, RZ, 0x654, R168 ;  /* 0x00000654ffa87816 */ /* 0x000fc400000000a8 */
[----:B------:R-:W-:Y:S02]  /*f590*/  ISETP.GE.AND P0, PT, R0, R81, PT ;  /* 0x000000510000720c */ /* 0x000fe40003f06270 */
[----:B------:R0:W2:Y:S01]  /*f5a0*/  SHFL.IDX PT, R0, R18, RZ, 0x181f ;  /* 0x00181fff12007589 */ /* 0x0000a200000e0000 */
[----:B------:R0:W-:Y:S01]  /*f5b0*/  SYNCS.ARRIVE.TRANS64.RED.A1T0 RZ, [R168+URZ], RZ ;  /* 0x000000ffa8ff79a7 */ /* 0x0001e2000810043f */
[----:B------:R-:W-:Y:S09]  /*f5c0*/  @P2 BRA `(.L_x_1512) ;  /* 0x0000000000482947 */ /* 0x000ff20003800000 */
        /* <DEDUP_REMOVED lines=18> */
.L_x_1512:
[----:B------:R-:W-:Y:S05]  /*f6f0*/  BSYNC B1 ;  /* 0x0000000000017941 */ /* 0x000fea0003800000 */
.L_x_1511:
[----:B--2---:R2:W4:Y:S01]  /*f700*/  SHFL.IDX PT, R0, R18, 0x1, 0x181f ;  /* 0x00381f0012007f89 */ /* 0x00452200000e0000 */
        /* <DEDUP_REMOVED lines=10> */
[C---:B-----5:R-:W-:Y:S02]  /*f7b0*/  @!P3 LEA R4, P5, R202.reuse, R20, 0x1 ;  /* 0x00000014ca04b211 */ /* 0x060fe400078a08ff */
        /* <DEDUP_REMOVED lines=10> */
.L_x_1514:
[----:B------:R-:W-:Y:S05]  /*f860*/  BSYNC B1 ;  /* 0x0000000000017941 */ /* 0x000fea0003800000 */
.L_x_1513:
[----:B----4-:R4:W0:Y:S01]  /*f870*/  SHFL.IDX PT, R0, R18, 0x2, 0x181f ;  /* 0x00581f0012007f89 */ /* 0x01082200000e0000 */
        /* <DEDUP_REMOVED lines=10> */
[CC--:B------:R-:W-:Y:S02]  /*f920*/  @!P2 LEA R4, P5, R202.reuse, R8.reuse, 0x1 ;  /* 0x00000008ca04a211 */ /* 0x0c0fe400078a08ff */
        /* <DEDUP_REMOVED lines=10> */
.L_x_1516:
[----:B------:R-:W-:Y:S05]  /*f9d0*/  BSYNC B1 ;  /* 0x0000000000017941 */ /* 0x000fea0003800000 */
.L_x_1515:
[----:B0-----:R-:W-:Y:S01]  /*f9e0*/  VIADD R0, R22, 0x60 ;  /* 0x0000006016007836 */ /* 0x001fe20000000000 */
[----:B--2-4-:R-:W0:Y:S04]  /*f9f0*/  SHFL.IDX PT, R18, R18, 0x3, 0x181f ;  /* 0x00781f0012127f89 */ /* 0x014e2800000e0000 */
[----:B------:R-:W-:Y:S01]  /*fa00*/  ISETP.GE.AND P0, PT, R0, R81, PT ;  /* 0x000000510000720c */ /* 0x000fe20003f06270 */
[----:B------:R-:W2:-:S12]  /*fa10*/  SHFL.IDX PT, R16, R16, 0x3, 0x181f ;  /* 0x00781f0010107f89 */ /* 0x000e9800000e0000 */
[----:B------:R-:W-:Y:S05]  /*fa20*/  @P0 BRA `(.L_x_1517) ;  /* 0x0000000c00ec0947 */ /* 0x000fea0003800000 */
[----:B------:R-:W-:Y:S01]  /*fa30*/  ULDC UR4, c[0x0][0xac8] ;  /* 0x0002b20000047ab9 */ /* 0x000fe20000000800 */
[----:B------:R-:W-:Y:S01]  /*fa40*/  ULDC.64 UR8, c[0x0][0x208] ;  /* 0x0000820000087ab9 */ /* 0x000fe20000000a00 */
[----:B------:R-:W-:Y:S02]  /*fa50*/  ISETP.GE.AND P3, PT, R19, UR4, PT ;  /* 0x0000000413007c0c */ /* 0x000fe4000bf66270 */
[----:B------:R-:W-:Y:S02]  /*fa60*/  ISETP.GE.AND P4, PT, R202, UR4, PT ;  /* 0x00000004ca007c0c */ /* 0x000fe4000bf86270 */
[----:B------:R-:W-:-:S09]  /*fa70*/  ISETP.GE.AND P5, PT, R201, UR4, PT ;  /* 0x00000004c9007c0c */ /* 0x000fd2000bfa6270 */
[CC--:B--2---:R-:W-:Y:S02]  /*fa80*/  @!P3 LEA R2, P0, R19.reuse, R16.reuse, 0x1 ;  /* 0x000000101302b211 */ /* 0x0c4fe400078008ff */
        /* <DEDUP_REMOVED lines=10> */
[----:B----4-:R-:W-:Y:S01]  /*fb30*/  LEA R2, P0, R203, R16, 0x1 ;  /* 0x00000010cb027211 */ /* 0x010fe200078008ff */
[----:B------:R-:W-:-:S03]  /*fb40*/  ULDC.64 UR8, c[0x0][0x208] ;  /* 0x0000820000087ab9 */ /* 0x000fc60000000a00 */
[----:B------:R-:W-:-:S05]  /*fb50*/  LEA.HI.X R3, R203, R18, R214, 0x1, P0 ;  /* 0x00000012cb037211 */ /* 0x000fca00000f0cd6 */
[----:B------:R0:W-:Y:S01]  /*fb60*/  ST.E.128 desc[UR8][R2.64], R48 ;  /* 0x0000003002007985 */ /* 0x0001e2000c101d08 */
[----:B------:R-:W-:Y:S05]  /*fb70*/  BRA `(.L_x_1517) ;  /* 0x0000000c00987947 */ /* 0x000fea0003800000 */
.L_x_1509:
[----:B------:R-:W-:Y:S01]  /*fb80*/  ULDC.64 UR8, c[0x0][0xc00] ;  /* 0x0003000000087ab9 */ /* 0x000fe20000000a00 */
[----:B------:R-:W-:Y:S01]  /*fb90*/  R2UR UR4, R207 ;  /* 0x00000000cf0472ca */ /* 0x000fe200000e0000 */
[----:B------:R-:W-:Y:S01]  /*fba0*/  UISETP.NE.U32.AND UP0, UPT, UR8, URZ, UPT ;  /* 0x0000003f0800728c */ /* 0x000fe2000bf05070 */
[----:B------:R-:W0:Y:S01]  /*fbb0*/  LDC R11, c[0x0][0xbe8] ;  /* 0x0002fa00ff0b7b82 */ /* 0x000e220000000800 */
[----:B------:R-:W-:Y:S01]  /*fbc0*/  ULDC.64 UR12, c[0x0][0x208] ;  /* 0x00008200000c7ab9 */ /* 0x000fe20000000a00 */
[----:B------:R-:W-:Y:S01]  /*fbd0*/  R2UR UR10, R205 ;  /* 0x00000000cd0a72ca */ /* 0x000fe200000e0000 */
[----:B------:R-:W-:-:S03]  /*fbe0*/  UISETP.NE.AND.EX UP0, UPT, UR9, URZ, UPT, UP0 ;  /* 0x0000003f0900728c */ /* 0x000fc6000bf05300 */
[----:B------:R-:W-:-:S03]  /*fbf0*/  ULDC.64 UR8, c[0x0][0xc00] ;  /* 0x0003000000087ab9 */ /* 0x000fc60000000a00 */
[----:B------:R-:W-:Y:S02]  /*fc00*/  PLOP3.LUT P2, PT, PT, PT, UP0, 0x80, 0x0 ;  /* 0x000000000000781c */ /* 0x000fe40003f4f008 */
[----:B------:R-:W-:-:S06]  /*fc10*/  UIMAD.WIDE UR8, UR4, 0x4, UR8 ;  /* 0x00000004040878a5 */ /* 0x000fcc000f8e0208 */
[----:B------:R-:W-:Y:S02]  /*fc20*/  IMAD.U32 R2, RZ, RZ, UR8 ;  /* 0x00000008ff027e24 */ /* 0x000fe4000f8e00ff */
[----:B------:R-:W-:Y:S01]  /*fc30*/  IMAD.U32 R3, RZ, RZ, UR9 ;  /* 0x00000009ff037e24 */ /* 0x000fe2000f8e00ff */
[----:B------:R-:W-:-:S04]  /*fc40*/  ULDC.64 UR8, c[0x0][0xc08] ;  /* 0x0003020000087ab9 */ /* 0x000fc80000000a00 */
[----:B------:R-:W2:Y:S01]  /*fc50*/  @P2 LDG.E R6, desc[UR12][R2.64] ;  /* 0x0000000c02062981 */ /* 0x000ea2000c1e1900 */
[----:B0-----:R-:W-:Y:S01]  /*fc60*/  ISETP.NE.AND P0, PT, R11, 0x1, PT ;  /* 0x000000010b00780c */ /* 0x001fe20003f05270 */
[----:B------:R-:W-:-:S04]  /*fc70*/  UISETP.NE.U32.AND UP1, UPT, UR8, URZ, UPT ;  /* 0x0000003f0800728c */ /* 0x000fc8000bf25070 */
[----:B------:R-:W-:-:S06]  /*fc80*/  UISETP.NE.AND.EX UP1, UPT, UR9, URZ, UPT, UP1 ;  /* 0x0000003f0900728c */ /* 0x000fcc000bf25310 */
[----:B------:R-:W-:Y:S02]  /*fc90*/  PLOP3.LUT P3, PT, PT, PT, UP1, 0x80, 0x0 ;  /* 0x000000000000781c */ /* 0x000fe40003f6f018 */
[----:B------:R-:W0:Y:S03]  /*fca0*/  @P0 LDC R9, c[0x0][0xbec] ;  /* 0x0002fb00ff090b82 */ /* 0x000e260000000800 */
[----:B------:R-:W-:Y:S02]  /*fcb0*/  @UP1 ULDC.64 UR8, c[0x0][0xc08] ;  /* 0x0003020000081ab9 */ /* 0x000fe40000000a00 */
[----:B------:R-:W-:-:S03]  /*fcc0*/  @UP1 UIMAD.WIDE UR8, UR4, 0x4, UR8 ;  /* 0x00000004040818a5 */ /* 0x000fc6000f8e0208 */
[----:B------:R-:W-:Y:S02]  /*fcd0*/  ULDC UR4, c[0x0][0xa88] ;  /* 0x0002a20000047ab9 */ /* 0x000fe40000000800 */
[----:B------:R-:W-:Y:S02]  /*fce0*/  IMAD.U32 R0, RZ, RZ, UR4 ;  /* 0x00000004ff007e24 */ /* 0x000fe4000f8e00ff */
[----:B------:R-:W-:Y:S02]  /*fcf0*/  IMAD.U32 R4, RZ, RZ, UR8 ;  /* 0x00000008ff047e24 */ /* 0x000fe4000f8e00ff */
[----:B------:R-:W-:Y:S01]  /*fd00*/  IMAD.U32 R5, RZ, RZ, UR9 ;  /* 0x00000009ff057e24 */ /* 0x000fe2000f8e00ff */
[----:B------:R-:W-:-:S04]  /*fd10*/  UMOV UR4, URZ ;  /* 0x0000003f00047c82 */ /* 0x000fc80008000000 */
[----:B------:R1:W5:Y:S01]  /*fd20*/  @P3 LDG.E R0, desc[UR12][R4.64] ;  /* 0x0000000c04003981 */ /* 0x000362000c1e1900 */
[----:B------:R-:W-:Y:S01]  /*fd30*/  USHF.R.S32.HI UR12, URZ, 0x1f, UR10 ;  /* 0x0000001f3f0c7899 */ /* 0x000fe2000801140a */
[----:B------:R-:W-:Y:S02]  /*fd40*/  ISETP.GE.AND P1, PT, R218, 0x80, PT ;  /* 0x00000080da00780c */ /* 0x000fe40003f26270 */
[----:B--2---:R-:W-:Y:S01]  /*fd50*/  @P2 R2UR UR4, R6 ;  /* 0x00000000060422ca */ /* 0x004fe200000e0000 */
[----:B01----:R-:W-:-:S14]  /*fd60*/  @P3 BRA `(.L_x_1518) ;  /* 0x0000000000143947 */ /* 0x003fdc0003800000 */
[----:B------:R-:W-:Y:S05]  /*fd70*/  @!P2 BRA `(.L_x_1518) ;  /* 0x000000000010a947 */ /* 0x000fea0003800000 */
[----:B------:R-:W-:Y:S02]  /*fd80*/  ULDC.64 UR8, c[0x0][0x208] ;  /* 0x0000820000087ab9 */ /* 0x000fe40000000a00 */
[----:B------:R-:W2:Y:S04]  /*fd90*/  LDG.E R5, desc[UR8][R2.64] ;  /* 0x0000000802057981 */ /* 0x000ea8000c1e1900 */
[----:B-----5:R-:W2:Y:S02]  /*fda0*/  LDG.E R0, desc[UR8][R2.64+0x4] ;  /* 0x0000040802007981 */ /* 0x020ea4000c1e1900 */
[----:B--2---:R-:W-:-:S07]  /*fdb0*/  IMAD.IADD R0, R0, 0x1, -R5 ;  /* 0x0000000100007824 */ /* 0x004fce00078e0a05 */
.L_x_1518:
[----:B------:R-:W-:Y:S01]  /*fdc0*/  R2UR UR9, R207 ;  /* 0x00000000cf0972ca */ /* 0x000fe200000e0000 */
[----:B------:R-:W-:Y:S01]  /*fdd0*/  USHF.R.S32.HI UR11, URZ, 0x1f, UR4 ;  /* 0x0000001f3f0b7899 */ /* 0x000fe20008011404 */
[----:B------:R-:W-:Y:S11]  /*fde0*/  BSSY B1, `(.L_x_1519) ;  /* 0x0000031000017945 */ /* 0x000ff60003800000 */
[----:B------:R-:W-:-:S02]  /*fdf0*/  USHF.R.S32.HI UR8, URZ, 0x1f, UR9 ;  /* 0x0000001f3f087899 */ /* 0x000fc40008011409 */
[----:B------:R-:W-:Y:S02]  /*fe00*/  USEL UR13, UR9, URZ, !UP0 ;  /* 0x0000003f090d7287 */ /* 0x000fe4000c000000 */
[----:B------:R-:W-:Y:S01]  /*fe10*/  USEL UR14, UR8, URZ, !UP0 ;  /* 0x0000003f080e7287 */ /* 0x000fe2000c000000 */
[----:B------:R-:W-:Y:S11]  /*fe20*/  @P1 BRA `(.L_x_1520) ;  /* 0x0000000000b01947 */ /* 0x000ff60003800000 */
[----:B------:R-:W0:Y:S01]  /*fe30*/  S2R R3, SR_TID.X ;  /* 0x0000000000037919 */ /* 0x000e220000002100 */
[----:B------:R-:W1:Y:S01]  /*fe40*/  LDC R7, c[0x0][0xbe8] ;  /* 0x0002fa00ff077b82 */ /* 0x000e620000000800 */
[----:B------:R-:W-:-:S13]  /*fe50*/  R2UR UR8, R22 ;  /* 0x00000000160872ca */ /* 0x000fda00000e0000 */
[----:B------:R-:W-:Y:S02]  /*fe60*/  IMAD.U32 R4, RZ, RZ, UR8 ;  /* 0x00000008ff047e24 */ /* 0x000fe4000f8e00ff */
[----:B-1---5:R-:W-:-:S03]  /*fe70*/  IMAD R2, R0, R7, RZ ;  /* 0x0000000700027224 */ /* 0x022fc600078e02ff */
[----:B0-----:R-:W-:-:S04]  /*fe80*/  IADD3 R4, R4, -0x80, R3 ;  /* 0xffffff8004047810 */ /* 0x001fc80007ffe003 */
        /* <DEDUP_REMOVED lines=8> */
[----:B------:R-:W-:Y:S01]  /*ff10*/  UMOV UR9, UR11 ;  /* 0x0000000b00097c82 */ /* 0x000fe20008000000 */
[----:B------:R-:W-:-:S06]  /*ff20*/  ULDC.64 UR18, c[0x0][0x208] ;  /* 0x0000820000127ab9 */ /* 0x000fcc0000000a00 */
        /* <DEDUP_REMOVED lines=8> */
[----:B------:R-:W-:-:S03]  /*ffb0*/  UIMAD UR10, UR13, UR17, UR10 ;  /* 0x000000110d0a72a4 */ /* 0x000fc6000f8e020a */
        /* <DEDUP_REMOVED lines=19> */
.L_x_1520:
[----:B------:R-:W-:Y:S05]  /*100f0*/  BSYNC B1 ;  /* 0x0000000000017941 */ /* 0x000fea0003800000 */
.L_x_1519:
[----:B0-----:R-:W0:Y:S01]  /*10100*/  @P0 LDC R3, c[0x0][0xbf0] ;  /* 0x0002fc00ff030b82 */ /* 0x001e220000000800 */
[----:B------:R-:W-:Y:S01]  /*10110*/  R2UR UR15, R22 ;  /* 0x00000000160f72ca */ /* 0x000fe200000e0000 */
        /* <DEDUP_REMOVED lines=8> */
[----:B------:R-:W-:Y:S02]  /*101a0*/  UIADD3 UR9, UR9, UR10, URZ ;  /* 0x0000000a09097290 */ /* 0x000fe4000fffe03f */
[----:B------:R-:W-:Y:S01]  /*101b0*/  UIMAD UR4, UR12, UR16, URZ ;  /* 0x000000100c0472a4 */ /* 0x000fe2000f8e023f */
[----:B------:R-:W-:Y:S01]  /*101c0*/  VIADD R6, R2, UR15 ;  /* 0x0000000f02067c36 */ /* 0x000fe20008000000 */
[----:B------:R-:W-:Y:S01]  /*101d0*/  UIMAD.WIDE.U32 UR8, UR18, UR16, UR8 ;  /* 0x00000010120872a5 */ /* 0x000fe2000f8e0008 */
[----:B------:R-:W-:Y:S01]  /*101e0*/  VIADD R8, R206, UR15 ;  /* 0x0000000fce087c36 */ /* 0x000fe20008000000 */
[----:B------:R-:W-:Y:S01]  /*101f0*/  UIMAD UR4, UR18, UR17, UR4 ;  /* 0x00000011120472a4 */ /* 0x000fe2000f8e0204 */
[----:B------:R-:W-:Y:S01]  /*10200*/  @P0 IMAD.HI.U32 R2, R6, R9, RZ ;  /* 0x0000000906020227 */ /* 0x000fe200078e00ff */
[----:B------:R-:W-:Y:S02]  /*10210*/  ULDC.64 UR10, c[0x0][0xaf0] ;  /* 0x0002bc00000a7ab9 */ /* 0x000fe40000000a00 */
[----:B------:R-:W-:Y:S01]  /*10220*/  UIADD3 UR9, UR9, UR4, URZ ;  /* 0x0000000409097290 */ /* 0x000fe2000fffe03f */
[----:B------:R-:W-:Y:S01]  /*10230*/  IMAD.MOV.U32 R5, RZ, RZ, R6 ;  /* 0x000000ffff057224 */ /* 0x000fe200078e0006 */
[----:B------:R-:W-:Y:S01]  /*10240*/  UIMAD UR4, UR14, UR10, URZ ;  /* 0x0000000a0e0472a4 */ /* 0x000fe2000f8e023f */
[----:B0-----:R-:W-:Y:S01]  /*10250*/  @P0 SHF.R.U32.HI R5, RZ, R3, R2 ;  /* 0x00000003ff050219 */ /* 0x001fe20000011602 */
[----:B------:R-:W-:-:S02]  /*10260*/  UIMAD.WIDE.U32 UR8, UR13, UR10, UR8 ;  /* 0x0000000a0d0872a5 */ /* 0x000fc4000f8e0008 */
[----:B------:R-:W-:Y:S01]  /*10270*/  UIMAD UR4, UR13, UR11, UR4 ;  /* 0x0000000b0d0472a4 */ /* 0x000fe2000f8e0204 */
[--C-:B------:R-:W-:Y:S01]  /*10280*/  SHF.R.S32.HI R2, RZ, 0x1f, R5.reuse ;  /* 0x0000001fff027819 */ /* 0x100fe20000011405 */
[----:B------:R-:W-:Y:S01]  /*10290*/  IMAD.MOV R7, RZ, RZ, -R5 ;  /* 0x000000ffff077224 */ /* 0x000fe200078e0a05 */
[----:B------:R-:W-:Y:S01]  /*102a0*/  ULDC.64 UR10, c[0x0][0xae0] ;  /* 0x0002b800000a7ab9 */ /* 0x000fe20000000a00 */
[----:B------:R-:W-:Y:S02]  /*102b0*/  UIADD3 UR4, UR9, UR4, URZ ;  /* 0x0000000409047290 */ /* 0x000fe4000fffe03f */
[----:B------:R-:W-:Y:S02]  /*102c0*/  IMAD.U32 R3, RZ, RZ, UR9 ;  /* 0x00000009ff037e24 */ /* 0x000fe4000f8e00ff */
[----:B------:R-:W-:Y:S02]  /*102d0*/  IMAD R4, R2, UR10, RZ ;  /* 0x0000000a02047c24 */ /* 0x000fe4000f8e02ff */
[----:B------:R-:W-:-:S02]  /*102e0*/  IMAD R7, R11, R7, R6 ;  /* 0x000000070b077224 */ /* 0x000fc400078e0206 */
[----:B------:R-:W-:Y:S01]  /*102f0*/  IMAD.U32 R2, RZ, RZ, UR8 ;  /* 0x00000008ff027e24 */ /* 0x000fe2000f8e00ff */
[----:B------:R-:W-:Y:S01]  /*10300*/  ULDC.64 UR8, c[0x0][0xad8] ;  /* 0x0002b60000087ab9 */ /* 0x000fe20000000a00 */
[----:B------:R-:W-:Y:S02]  /*10310*/  IMAD.U32 R3, RZ, RZ, UR4 ;  /* 0x00000004ff037e24 */ /* 0x000fe4000f8e00ff */
[C---:B------:R-:W-:Y:S01]  /*10320*/  IMAD R9, R5.reuse, UR11, R4 ;  /* 0x0000000b05097c24 */ /* 0x040fe2000f8e0204 */
[----:B------:R-:W-:Y:S01]  /*10330*/  SHF.R.S32.HI R4, RZ, 0x1f, R7 ;  /* 0x0000001fff047819 */ /* 0x000fe20000011407 */
[----:B------:R-:W-:-:S04]  /*10340*/  IMAD.WIDE.U32 R2, R5, UR10, R2 ;  /* 0x0000000a05027c25 */ /* 0x000fc8000f8e0002 */
[----:B------:R-:W-:Y:S02]  /*10350*/  IMAD.IADD R3, R3, 0x1, R9 ;  /* 0x0000000103037824 */ /* 0x000fe400078e0209 */
[----:B------:R-:W-:Y:S02]  /*10360*/  IMAD R4, R4, UR8, RZ ;  /* 0x0000000804047c24 */ /* 0x000fe4000f8e02ff */
[----:B-----5:R-:W-:Y:S02]  /*10370*/  IMAD R11, R0, R11, RZ ;  /* 0x0000000b000b7224 */ /* 0x020fe400078e02ff */
        /* <DEDUP_REMOVED lines=32> */
.L_x_1522:
[----:B------:R-:W-:Y:S05]  /*10580*/  BSYNC B1 ;  /* 0x0000000000017941 */ /* 0x000fea0003800000 */
.L_x_1521:
        /* <DEDUP_REMOVED lines=22> */
.L_x_1524:
[----:B------:R-:W-:Y:S05]  /*106f0*/  BSYNC B1 ;  /* 0x0000000000017941 */ /* 0x000fea0003800000 */
.L_x_1523:
        /* <DEDUP_REMOVED lines=22> */
.L_x_1526:
[----:B------:R-:W-:Y:S05]  /*10860*/  BSYNC B1 ;  /* 0x0000000000017941 */ /* 0x000fea0003800000 */
.L_x_1525:
[----:B0-----:R-:W-:Y:S01]  /*10870*/  VIADD R0, R8, 0x60 ;  /* 0x0000006008007836 */ /* 0x001fe20000000000 */
[----:B---3--:R0:W3:Y:S04]  /*10880*/  SHFL.IDX PT, R6, R5, 0x3, 0x181f ;  /* 0x00781f0005067f89 */ /* 0x0080e800000e0000 */
[----:B------:R-:W-:Y:S01]  /*10890*/  ISETP.GE.AND P0, PT, R0, R11, PT ;  /* 0x0000000b0000720c */ /* 0x000fe20003f06270 */
[----:B-1----:R0:W1:-:S12]  /*108a0*/  SHFL.IDX PT, R2, R4, 0x3, 0x181f ;  /* 0x00781f0004027f89 */ /* 0x00205800000e0000 */
[----:B0-----:R-:W-:Y:S05]  /*108b0*/  @P0 BRA `(.L_x_1517) ;  /* 0x0000000000480947 */ /* 0x001fea0003800000 */
[----:B------:R-:W-:Y:S01]  /*108c0*/  ULDC UR4, c[0x0][0xac8] ;  /* 0x0002b20000047ab9 */ /* 0x000fe20000000800 */
[----:B------:R-:W-:Y:S01]  /*108d0*/  ULDC.64 UR8, c[0x0][0x208] ;  /* 0x0000820000087ab9 */ /* 0x000fe20000000a00 */
[----:B------:R-:W-:Y:S02]  /*108e0*/  ISETP.GE.AND P3, PT, R19, UR4, PT ;  /* 0x0000000413007c0c */ /* 0x000fe4000bf66270 */
[----:B------:R-:W-:Y:S02]  /*108f0*/  ISETP.GE.AND P2, PT, R202, UR4, PT ;  /* 0x00000004ca007c0c */ /* 0x000fe4000bf46270 */
[----:B------:R-:W-:Y:S02]  /*10900*/  ISETP.GE.AND P1, PT, R201, UR4, PT ;  /* 0x00000004c9007c0c */ /* 0x000fe4000bf26270 */
[----:B------:R-:W-:-:S07]  /*10910*/  ISETP.GE.AND P0, PT, R203, UR4, PT ;  /* 0x00000004cb007c0c */ /* 0x000fce000bf06270 */
[-C--:B-12-4-:R-:W-:Y:S02]  /*10920*/  @!P3 LEA R4, P6, R19, R2.reuse, 0x1 ;  /* 0x000000021304b211 */ /* 0x096fe400078c08ff */
[CC--:B------:R-:W-:Y:S02]  /*10930*/  @!P2 LEA R8, P5, R202.reuse, R2.reuse, 0x1 ;  /* 0x00000002ca08a211 */ /* 0x0c0fe400078a08ff */
[----:B------:R-:W-:Y:S02]  /*10940*/  @!P1 LEA R10, P4, R201, R2, 0x1 ;  /* 0x00000002c90a9211 */ /* 0x000fe400078808ff */
[----:B---3--:R-:W-:Y:S02]  /*10950*/  @!P3 LEA.HI.X R5, R19, R6, R217, 0x1, P6 ;  /* 0x000000061305b211 */ /* 0x008fe400030f0cd9 */
        /* <DEDUP_REMOVED lines=8> */
.L_x_1517:
[----:B------:R-:W-:Y:S05]  /*109e0*/  BSYNC B0 ;  /* 0x0000000000007941 */ /* 0x000fea0003800000 */
.L_x_1508:
[----:B------:R-:W-:Y:S02]  /*109f0*/  ULDC UR4, c[0x0][0xc3c] ;  /* 0x00030f0000047ab9 */ /* 0x000fe40000000800 */
[----:B------:R-:W-:-:S06]  /*10a00*/  UISETP.GE.AND UP0, UPT, UR6, UR4, UPT ;  /* 0x000000040600728c */ /* 0x000fcc000bf06270 */
[----:B------:R-:W-:-:S13]  /*10a10*/  PLOP3.LUT P0, PT, PT, PT, UP0, 0x80, 0x0 ;  /* 0x000000000000781c */ /* 0x000fda0003f0f008 */
[----:B------:R-:W-:Y:S05]  /*10a20*/  @!P0 BRA `(.L_x_1527) ;  /* 0xffffff0400108947 */ /* 0x000fea000383ffff */
[----:B------:R-:W-:Y:S05]  /*10a30*/  EXIT ;  /* 0x000000000000794d */ /* 0x000fea0003800000 */
.L_x_1426:
[----:B------:R-:W-:-:S08]  /*10a40*/  NOP ;  /* 0x0000000000007918 */ /* 0x000fd00000000000 */
[----:B0-----:R-:W0:-:S00]  /*10a50*/  USETMAXREG.DEALLOC.CTAPOOL 0x18 ;  /* 0x00000018000079c8 */ /* 0x001e0000080e0500 */
        /* <DEDUP_REMOVED lines=13> */
[----:B------:R-:W2:Y:S01]  /*10b30*/  LDS.128 R16, [UR4+0x308d0] ;  /* 0x0308d004ff107984 */ /* 0x000ea20008000c00 */
[----:B------:R-:W-:Y:S06]  /*10b40*/  BAR.ARV 0x4, 0x180 ;  /* 0x0106000000007b1d */ /* 0x000fec0000002000 */
[----:B------:R-:W-:Y:S05]  /*10b50*/  BRA `(.L_x_1529) ;  /* 0x0000000800947947 */ /* 0x000fea0003800000 */
.L_x_1528:
[----:B------:R-:W1:Y:S01]  /*10b60*/  S2R R0, SR_TID.X ;  /* 0x0000000000007919 */ /* 0x000e620000002100 */
[----:B------:R-:W-:Y:S01]  /*10b70*/  ULDC UR4, c[0x0][0xc3c] ;  /* 0x00030f0000047ab9 */ /* 0x000fe20000000800 */
[----:B------:R-:W-:Y:S01]  /*10b80*/  ULDC.64 UR6, c[0x0][0x208] ;  /* 0x0000820000067ab9 */ /* 0x000fe20000000a00 */
[----:B------:R-:W-:Y:S01]  /*10b90*/  ULDC UR5, c[0x0][0xc38] ;  /* 0x00030e0000057ab9 */ /* 0x000fe20000000800 */
[----:B-1----:R-:W-:-:S04]  /*10ba0*/  LOP3.LUT R0, R0, 0x1f, RZ, 0xc0, !PT ;  /* 0x0000001f00007812 */ /* 0x002fc800078ec0ff */
        /* <DEDUP_REMOVED lines=38> */
.L_x_1534:
[----:B------:R-:W-:Y:S01]  /*10e10*/  UIADD3 UR4, UR4, 0x1f, URZ ;  /* 0x0000001f04047890 */ /* 0x000fe2000fffe03f */
[----:B------:R-:W-:-:S05]  /*10e20*/  IMAD.U32 R19, RZ, RZ, UR7 ;  /* 0x00000007ff137e24 */ /* 0x000fca000f8e00ff */
[----:B0-----:R-:W-:-:S13]  /*10e30*/  ISETP.LE.AND P6, PT, R4, UR4, PT ;  /* 0x0000000404007c0c */ /* 0x001fda000bfc3270 */
[----:B------:R-:W-:Y:S05]  /*10e40*/  @P6 BRA `(.L_x_1531) ;  /* 0x0000000400b46947 */ /* 0x000fea0003800000 */
[----:B------:R-:W-:Y:S01]  /*10e50*/  VIADD R7, R0, UR4 ;  /* 0x0000000400077c36 */ /* 0x000fe20008000000 */
[----:B------:R-:W-:Y:S01]  /*10e60*/  BSSY B0, `(.L_x_1532) ;  /* 0x0000008000007945 */ /* 0x000fe20003800000 */
[----:B------:R-:W-:-:S03]  /*10e70*/  IMAD.MOV.U32 R5, RZ, RZ, RZ ;  /* 0x000000ffff057224 */ /* 0x000fc600078e00ff */
[----:B------:R-:W-:-:S13]  /*10e80*/  ISETP.GE.OR P6, PT, R7, R4, !P0 ;  /* 0x000000040700720c */ /* 0x000fda00047c6670 */
[----:B------:R-:W-:Y:S05]  /*10e90*/  @P6 BRA `(.L_x_1533) ;  /* 0x0000000000106947 */ /* 0x000fea0003800000 */
[----:B------:R-:W0:Y:S01]  /*10ea0*/  LDC.64 R2, c[0x0][0xc80] ;  /* 0x00032000ff027b82 */ /* 0x000e220000000a00 */
[----:B------:R-:W-:Y:S01]  /*10eb0*/  ULDC.64 UR8, c[0x0][0x208] ;  /* 0x0000820000087ab9 */ /* 0x000fe20000000a00 */
[----:B0-----:R-:W-:-:S05]  /*10ec0*/  IMAD.WIDE R2, R7, 0x4, R2 ;  /* 0x0000000407027825 */ /* 0x001fca00078e0202 */
[----:B------:R0:W5:Y:S02]  /*10ed0*/  LDG.E R5, desc[UR8][R2.64] ;  /* 0x0000000802057981 */ /* 0x000164000c1e1900 */
.L_x_1533:
[----:B------:R-:W-:Y:S05]  /*10ee0*/  BSYNC B0 ;  /* 0x0000000000007941 */ /* 0x000fea0003800000 */
.L_x_1532:
        /* <DEDUP_REMOVED lines=20> */
[----:B------:R-:W-:-:S07]  /*11030*/  IMAD.MOV.U32 R4, RZ, RZ, R10 ;  /* 0x000000ffff047224 */ /* 0x000fce00078e000a */
.L_x_1530:
[----:B------:R-:W-:Y:S01]  /*11040*/  IMAD.IADD R7, R6, 0x1, -R7 ;  /* 0x0000000106077824 */ /* 0x000fe200078e0a07 */
[----:B------:R-:W-:-:S03]  /*11050*/  ULDC.64 UR8, c[0x0][0x208] ;  /* 0x0000820000087ab9 */ /* 0x000fc60000000a00 */
[----:B------:R-:W-:-:S05]  /*11060*/  IMAD R2, R4, UR5, R7 ;  /* 0x0000000504027c24 */ /* 0x000fca000f8e0207 */
[----:B------:R-:W-:Y:S02]  /*11070*/  ISETP.GT.AND P0, PT, R2, UR6, PT ;  /* 0x0000000602007c0c */ /* 0x000fe4000bf04270 */
[----:B------:R-:W0:Y:S11]  /*11080*/  LDC.64 R2, c[0x0][0xc90] ;  /* 0x00032400ff027b82 */ /* 0x000e360000000a00 */
[----:B------:R-:W-:-:S04]  /*11090*/  VOTE.ANY R11, PT, !P0 ;  /* 0x00000000000b7806 */ /* 0x000fc800040e0100 */
[----:B------:R-:W1:Y:S02]  /*110a0*/  POPC R6, R11 ;  /* 0x0000000b00067309 */ /* 0x000e640000000000 */
[----:B-1----:R-:W-:-:S04]  /*110b0*/  VIADD R19, R6, UR4 ;  /* 0x0000000406137c36 */ /* 0x002fc80008000000 */
[----:B0-----:R-:W-:-:S05]  /*110c0*/  IMAD.WIDE R2, R19, 0x4, R2 ;  /* 0x0000000413027825 */ /* 0x001fca00078e0202 */
[----:B------:R-:W2:Y:S01]  /*110d0*/  LDG.E R10, desc[UR8][R2.64] ;  /* 0x00000008020a7981 */ /* 0x000ea2000c1e1900 */
[----:B------:R-:W-:-:S03]  /*110e0*/  ISETP.NE.AND P0, PT, R11, RZ, PT ;  /* 0x000000ff0b00720c */ /* 0x000fc60003f05270 */
[----:B------:R-:W2:Y:S02]  /*110f0*/  SHFL.IDX PT, R5, R5, R6, 0x1f ;  /* 0x00001f0605057589 */ /* 0x000ea400000e0000 */
[----:B--2---:R-:W-:-:S05]  /*11100*/  IMAD R8, R5, R10, RZ ;  /* 0x0000000a05087224 */ /* 0x004fca00078e02ff */
[----:B------:R-:W-:-:S04]  /*11110*/  IABS R9, R8 ;  /* 0x0000000800097213 */ /* 0x000fc80000000000 */
[----:B------:R-:W0:Y:S08]  /*11120*/  I2F.RP R12, R9 ;  /* 0x00000009000c7306 */ /* 0x000e300000209400 */
[----:B0-----:R-:W0:Y:S02]  /*11130*/  MUFU.RCP R12, R12 ;  /* 0x0000000c000c7308 */ /* 0x001e240000001000 */
[----:B0-----:R-:W-:-:S06]  /*11140*/  VIADD R13, R12, 0xffffffe ;  /* 0x0ffffffe0c0d7836 */ /* 0x001fcc0000000000 */
[----:B------:R0:W1:Y:S01]  /*11150*/  F2I.FTZ.U32.TRUNC.NTZ R3, R13 ;  /* 0x0000000d00037305 */ /* 0x000062000021f000 */
[----:B------:R-:W-:Y:S05]  /*11160*/  @!P0 BRA `(.L_x_1535) ;  /* 0x0000000000088947 */ /* 0x000fea0003800000 */
[----:B------:R-:W-:-:S05]  /*11170*/  VIADD R11, R6, 0xffffffff ;  /* 0xffffffff060b7836 */ /* 0x000fca0000000000 */
[----:B------:R2:W3:Y:S02]  /*11180*/  SHFL.IDX PT, R16, R4, R11, 0x1f ;  /* 0x00001f0b04107589 */ /* 0x0004e400000e0000 */
.L_x_1535:
[----:B-1----:R-:W-:Y:S01]  /*11190*/  IMAD.MOV R2, RZ, RZ, -R3 ;  /* 0x000000ffff027224 */ /* 0x002fe200078e0a03 */
[----:B--2---:R-:W-:Y:S01]  /*111a0*/  IABS R4, R8 ;  /* 0x0000000800047213 */ /* 0x004fe20000000000 */
[----:B---3--:R-:W-:Y:S02]  /*111b0*/  IMAD R16, R16, UR5, R7 ;  /* 0x0000000510107c24 */ /* 0x008fe4000f8e0207 */
[----:B------:R-:W-:Y:S02]  /*111c0*/  IMAD R7, R2, R9, RZ ;  /* 0x0000000902077224 */ /* 0x000fe400078e02ff */
[----:B------:R-:W-:Y:S02]  /*111d0*/  IMAD.MOV.U32 R2, RZ, RZ, RZ ;  /* 0x000000ffff027224 */ /* 0x000fe400078e00ff */
[----:B------:R-:W-:Y:S02]  /*111e0*/  IMAD.MOV R4, RZ, RZ, -R4 ;  /* 0x000000ffff047224 */ /* 0x000fe400078e0a04 */
[----:B------:R-:W-:Y:S01]  /*111f0*/  IMAD.HI.U32 R2, R3, R7, R2 ;  /* 0x0000000703027227 */ /* 0x000fe200078e0002 */
[----:B------:R-:W-:-:S04]  /*11200*/  IADD3 R7, -R16, UR6, RZ ;  /* 0x0000000610077c10 */ /* 0x000fc8000fffe1ff */
[----:B------:R-:W-:-:S05]  /*11210*/  IABS R3, R7 ;  /* 0x0000000700037213 */ /* 0x000fca0000000000 */
[----:B------:R-:W-:-:S04]  /*11220*/  IMAD.HI.U32 R2, R2, R3, RZ ;  /* 0x0000000302027227 */ /* 0x000fc800078e00ff */
[----:B------:R-:W-:Y:S01]  /*11230*/  IMAD R4, R2, R4, R3 ;  /* 0x0000000402047224 */ /* 0x000fe200078e0203 */
[----:B------:R-:W-:-:S04]  /*11240*/  LOP3.LUT R3, R7, R8, RZ, 0x3c, !PT ;  /* 0x0000000807037212 */ /* 0x000fc800078e3cff */
[----:B------:R-:W-:Y:S02]  /*11250*/  ISETP.GT.U32.AND P1, PT, R9, R4, PT ;  /* 0x000000040900720c */ /* 0x000fe40003f24070 */
[----:B------:R-:W-:-:S11]  /*11260*/  ISETP.GE.AND P2, PT, R3, RZ, PT ;  /* 0x000000ff0300720c */ /* 0x000fd60003f46270 */
[----:B------:R-:W-:Y:S02]  /*11270*/  @!P1 IMAD.IADD R4, R4, 0x1, -R9 ;  /* 0x0000000104049824 */ /* 0x000fe400078e0a09 */
[----:B------:R-:W-:Y:S01]  /*11280*/  @!P1 VIADD R2, R2, 0x1 ;  /* 0x0000000102029836 */ /* 0x000fe20000000000 */
[----:B------:R-:W-:Y:S02]  /*11290*/  ISETP.NE.AND P1, PT, R8, RZ, PT ;  /* 0x000000ff0800720c */ /* 0x000fe40003f25270 */
[----:B------:R-:W-:-:S13]  /*112a0*/  ISETP.GE.U32.AND P0, PT, R4, R9, PT ;  /* 0x000000090400720c */ /* 0x000fda0003f06070 */
[----:B------:R-:W-:-:S04]  /*112b0*/  @P0 VIADD R2, R2, 0x1 ;  /* 0x0000000102020836 */ /* 0x000fc80000000000 */
[----:B------:R-:W-:-:S04]  /*112c0*/  IMAD.MOV.U32 R9, RZ, RZ, R2 ;  /* 0x000000ffff097224 */ /* 0x000fc800078e0002 */
[----:B------:R-:W-:Y:S01]  /*112d0*/  @!P2 IMAD.MOV R9, RZ, RZ, -R9 ;  /* 0x000000ffff09a224 */ /* 0x000fe200078e0a09 */
[----:B------:R-:W-:-:S05]  /*112e0*/  @!P1 LOP3.LUT R9, RZ, R8, RZ, 0x33, !PT ;  /* 0x00000008ff099212 */ /* 0x000fca00078e33ff */
[----:B------:R-:W-:Y:S02]  /*112f0*/  IMAD R4, R10, R9, RZ ;  /* 0x000000090a047224 */ /* 0x000fe400078e02ff */
[----:B------:R-:W-:Y:S02]  /*11300*/  IMAD.MOV R9, RZ, RZ, -R9 ;  /* 0x000000ffff097224 */ /* 0x000fe400078e0a09 */
[----:B------:R-:W-:Y:S02]  /*11310*/  IMAD.MOV R3, RZ, RZ, -R4 ;  /* 0x000000ffff037224 */ /* 0x000fe400078e0a04 */
[----:B------:R-:W-:-:S03]  /*11320*/  IMAD R7, R8, R9, R7 ;  /* 0x0000000908077224 */ /* 0x000fc600078e0207 */
[----:B------:R-:W-:Y:S01]  /*11330*/  VIADDMNMX R10, R3, UR5, R10, PT ;  /* 0x00000005030a7c46 */ /* 0x000fe2000b80010a */
[----:B------:R-:W-:Y:S01]  /*11340*/  IMAD.IADD R4, R7, 0x1, R4 ;  /* 0x0000000107047824 */ /* 0x000fe200078e0204 */
[----:B------:R-:W-:Y:S02]  /*11350*/  IABS R8, R7 ;  /* 0x0000000700087213 */ /* 0x000fe40000000000 */
[----:B------:R-:W-:-:S04]  /*11360*/  IABS R6, R10 ;  /* 0x0000000a00067213 */ /* 0x000fc80000000000 */
[----:B------:R-:W1:Y:S08]  /*11370*/  I2F.RP R11, R6 ;  /* 0x00000006000b7306 */ /* 0x000e700000209400 */
[----:B-1----:R-:W1:Y:S02]  /*11380*/  MUFU.RCP R11, R11 ;  /* 0x0000000b000b7308 */ /* 0x002e640000001000 */
[----:B-1----:R-:W-:-:S06]  /*11390*/  VIADD R2, R11, 0xffffffe ;  /* 0x0ffffffe0b027836 */ /* 0x002fcc0000000000 */
[----:B------:R1:W2:Y:S02]  /*113a0*/  F2I.FTZ.U32.TRUNC.NTZ R3, R2 ;  /* 0x0000000200037305 */ /* 0x0002a4000021f000 */
[----:B-1----:R-:W-:Y:S02]  /*113b0*/  IMAD.MOV.U32 R2, RZ, RZ, RZ ;  /* 0x000000ffff027224 */ /* 0x002fe400078e00ff */
[----:B--2---:R-:W-:-:S04]  /*113c0*/  IMAD.MOV R9, RZ, RZ, -R3 ;  /* 0x000000ffff097224 */ /* 0x004fc800078e0a03 */
[----:B------:R-:W-:-:S04]  /*113d0*/  IMAD R9, R9, R6, RZ ;  /* 0x0000000609097224 */ /* 0x000fc800078e02ff */
[----:B------:R-:W-:Y:S01]  /*113e0*/  IMAD.HI.U32 R3, R3, R9, R2 ;  /* 0x0000000903037227 */ /* 0x000fe200078e0002 */
[-C--:B------:R-:W-:Y:S02]  /*113f0*/  IABS R9, R10.reuse ;  /* 0x0000000a00097213 */ /* 0x080fe40000000000 */
[----:B------:R-:W-:-:S03]  /*11400*/  LOP3.LUT R2, R7, R10, RZ, 0x3c, !PT ;  /* 0x0000000a07027212 */ /* 0x000fc600078e3cff */
[----:B------:R-:W-:Y:S01]  /*11410*/  IMAD.MOV R9, RZ, RZ, -R9 ;  /* 0x000000ffff097224 */ /* 0x000fe200078e0a09 */
[----:B------:R-:W-:Y:S01]  /*11420*/  ISETP.GE.AND P2, PT, R2, RZ, PT ;  /* 0x000000ff0200720c */ /* 0x000fe20003f46270 */
[----:B------:R-:W-:-:S04]  /*11430*/  IMAD.HI.U32 R3, R3, R8, RZ ;  /* 0x0000000803037227 */ /* 0x000fc800078e00ff */
[----:B------:R-:W-:-:S05]  /*11440*/  IMAD R9, R3, R9, R8 ;  /* 0x0000000903097224 */ /* 0x000fca00078e0208 */
[----:B------:R-:W-:-:S13]  /*11450*/  ISETP.GT.U32.AND P1, PT, R6, R9, PT ;  /* 0x000000090600720c */ /* 0x000fda0003f24070 */
[----:B------:R-:W-:Y:S02]  /*11460*/  @!P1 IMAD.IADD R9, R9, 0x1, -R6 ;  /* 0x0000000109099824 */ /* 0x000fe400078e0a06 */
[----:B------:R-:W-:Y:S01]  /*11470*/  @!P1 VIADD R3, R3, 0x1 ;  /* 0x0000000103039836 */ /* 0x000fe20000000000 */
[----:B------:R-:W-:Y:S02]  /*11480*/  ISETP.NE.AND P1, PT, R10, RZ, PT ;  /* 0x000000ff0a00720c */ /* 0x000fe40003f25270 */
[----:B------:R-:W-:-:S13]  /*11490*/  ISETP.GE.U32.AND P0, PT, R9, R6, PT ;  /* 0x000000060900720c */ /* 0x000fda0003f06070 */
[----:B------:R-:W-:-:S04]  /*114a0*/  @P0 VIADD R3, R3, 0x1 ;  /* 0x0000000103030836 */ /* 0x000fc80000000000 */
[----:B------:R-:W-:Y:S01]  /*114b0*/  @!P2 IMAD.MOV R3, RZ, RZ, -R3 ;  /* 0x000000ffff03a224 */ /* 0x000fe200078e0a03 */
[----:B------:R-:W-:Y:S01]  /*114c0*/  @!P1 LOP3.LUT R3, RZ, R10, RZ, 0x33, !PT ;  /* 0x0000000aff039212 */ /* 0x000fe200078e33ff */
[----:B------:R-:W-:-:S03]  /*114d0*/  IMAD.MOV R10, RZ, RZ, -R10 ;  /* 0x000000ffff0a7224 */ /* 0x000fc600078e0a0a */
[----:B------:R-:W-:Y:S01]  /*114e0*/  LOP3.LUT R2, RZ, R3, RZ, 0x33, !PT ;  /* 0x00000003ff027212 */ /* 0x000fe200078e33ff */
[----:B------:R-:W-:-:S04]  /*114f0*/  IMAD R18, R3, R10, R4 ;  /* 0x0000000a03127224 */ /* 0x000fc800078e0204 */
[----:B------:R-:W-:Y:S01]  /*11500*/  IMAD.IADD R17, R5, 0x1, R2 ;  /* 0x0000000105117824 */ /* 0x000fe200078e0202 */
[----:B------:R-:W-:Y:S06]  /*11510*/  BRA `(.L_x_1536) ;  /* 0x00000000000c7947 */ /* 0x000fec0003800000 */
.L_x_1531:
[----:B------:R-:W-:Y:S02]  /*11520*/  IMAD.MOV.U32 R17, RZ, RZ, RZ ;  /* 0x000000ffff117224 */ /* 0x000fe400078e00ff */
[----:B------:R-:W-:Y:S02]  /*11530*/  IMAD.U32 R16, RZ, RZ, UR6 ;  /* 0x00000006ff107e24 */ /* 0x000fe4000f8e00ff */
[----:B------:R-:W-:-:S07]  /*11540*/  IMAD.MOV.U32 R18, RZ, RZ, RZ ;  /* 0x000000ffff127224 */ /* 0x000fce00078e00ff */
.L_x_1536:
[----:B------:R-:W-:-:S13]  /*11550*/  ISETP.NE.AND P0, PT, R0, RZ, PT ;  /* 0x000000ff0000720c */ /* 0x000fda0003f05270 */
[----:B------:R-:W1:Y:S01]  /*11560*/  @!P0 S2R R3, SR_CgaCtaId ;  /* 0x0000000000038919 */ /* 0x000e620000008800 */
[----:B------:R-:W-:-:S04]  /*11570*/  @!P0 MOV R0, 0x400 ;  /* 0x0000040000008802 */ /* 0x000fc80000000f00 */
[----:B-1----:R-:W-:-:S05]  /*11580*/  @!P0 LEA R0, R3, R0, 0x18 ;  /* 0x0000000003008211 */ /* 0x002fca00078ec0ff */
[----:B------:R1:W-:Y:S01]  /*11590*/  @!P0 STS.128 [R0+0x308d0], R16 ;  /* 0x0308d01000008388 */ /* 0x0003e20000000c00 */
[----:B------:R-:W-:Y:S06]  /*115a0*/  BAR.ARV 0x5, 0x180 ;  /* 0x0146000000007b1d */ /* 0x000fec0000002000 */
.L_x_1529:
[----:B-1----:R-:W-:Y:S01]  /*115b0*/  IMAD.MOV.U32 R0, RZ, RZ, 0x1 ;  /* 0x00000001ff007424 */ /* 0x002fe200078e00ff */
[----:B------:R1:W-:Y:S01]  /*115c0*/  STL [R1+0x4], RZ ;  /* 0x000004ff01007387 */ /* 0x0003e20000100800 */
[----:B------:R-:W-:Y:S02]  /*115d0*/  ULDC UR4, c[0x0][0xc3c] ;  /* 0x00030f0000047ab9 */ /* 0x000fe40000000800 */
[----:B--2---:R-:W-:Y:S01]  /*115e0*/  ISETP.GE.AND P0, PT, R19, UR4, PT ;  /* 0x0000000413007c0c */ /* 0x004fe2000bf06270 */
[----:B------:R1:W-:Y:S04]  /*115f0*/  STL [R1+0x10], R0 ;  /* 0x0000100001007387 */ /* 0x0003e80000100800 */
[----:B------:R1:W-:Y:S08]  /*11600*/  STL [R1+0x38], RZ ;  /* 0x000038ff01007387 */ /* 0x0003f00000100800 */
[----:B-1----:R-:W-:Y:S05]  /*11610*/  @P0 BRA `(.L_x_1537) ;  /* 0x0000006400600947 */ /* 0x002fea0003800000 */
[----:B------:R-:W1:Y:S01]  /*11620*/  S2R R5, SR_TID.X ;  /* 0x0000000000057919 */ /* 0x000e620000002100 */
[----:B------:R-:W2:Y:S01]  /*11630*/  S2UR UR5, SR_CgaCtaId ;  /* 0x00000000000579c3 */ /* 0x000ea20000008800 */
[----:B------:R-:W-:Y:S01]  /*11640*/  UMOV UR4, 0x400 ;  /* 0x0000040000047882 */ /* 0x000fe20000000000 */
[----:B------:R-:W-:Y:S01]  /*11650*/  BSSY B8, `(.L_x_1537) ;  /* 0x0000654000087945 */ /* 0x000fe20003800000 */
[----:B------:R-:W-:Y:S01]  /*11660*/  ULDC UR38, c[0x0][0xc] ;  /* 0x0000030000267ab9 */ /* 0x000fe20000000800 */
[----:B------:R-:W-:Y:S01]  /*11670*/  ULDC.64 UR36, c[0x0][0x198] ;  /* 0x0000660000247ab9 */ /* 0x000fe20000000a00 */
[----:B--2---:R-:W-:Y:S01]  /*11680*/  ULEA UR4, UR5, UR4, 0x18 ;  /* 0x0000000405047291 */ /* 0x004fe2000f8ec03f */
[C---:B-1----:R-:W-:Y:S01]  /*11690*/  IMAD.SHL.U32 R0, R5.reuse, 0x8, RZ ;  /* 0x0000000805007824 */ /* 0x042fe200078e00ff */
[----:B------:R-:W-:-:S04]  /*116a0*/  LOP3.LUT R4, R5, 0x7f, RZ, 0xc0, !PT ;  /* 0x0000007f05047812 */ /* 0x000fc800078ec0ff */
[C---:B0-----:R-:W-:Y:S02]  /*116b0*/  LOP3.LUT R2, R0.reuse, 0x1f8, RZ, 0xc0, !PT ;  /* 0x000001f800027812 */ /* 0x041fe400078ec0ff */
        /* <DEDUP_REMOVED lines=9> */
[----:B------:R-:W-:Y:S01]  /*11750*/  STL [R1], R4 ;  /* 0x0000000401007387 */ /* 0x000fe20000100800 */
        /* <DEDUP_REMOVED lines=8> */
.L_x_1658:
[----:B------:R-:W-:Y:S05]  /*117e0*/  YIELD ;  /* 0x0000000000007946 */ /* 0x000fea0003800000 */
[----:B------:R-:W-:Y:S01]  /*117f0*/  ULDC.64 UR4, c[0x0][0xa28] ;  /* 0x00028a0000047ab9 */ /* 0x000fe20000000a00 */
[----:B----4-:R-:W-:Y:S01]  /*11800*/  IMAD.MOV.U32 R0, RZ, RZ, RZ ;  /* 0x000000ffff007224 */ /* 0x010fe200078e00ff */
[----:B------:R-:W-:Y:S01]  /*11810*/  ISETP.NE.U32.AND P0, PT, RZ, UR4, PT ;  /* 0x00000004ff007c0c */ /* 0x000fe2000bf05070 */
[----:B-1----:R-:W1:Y:S01]  /*11820*/  LDC.64 R4, c[0x0][0xa00] ;  /* 0x00028000ff047b82 */ /* 0x002e620000000a00 */
[----:B------:R-:W-:Y:S01]  /*11830*/  ULDC.64 UR8, c[0x0][0x208] ;  /* 0x0000820000087ab9 */ /* 0x000fe20000000a00 */
[----:B0-2---:R-:W-:-:S02]  /*11840*/  CS2R R8, SRZ ;  /* 0x0000000000087805 */ /* 0x005fc4000001ff00 */
[----:B------:R-:W-:Y:S01]  /*11850*/  ISETP.NE.AND.EX P0, PT, RZ, UR5, PT, P0 ;  /* 0x00000005ff007c0c */ /* 0x000fe2000bf05300 */
[----:B------:R-:W-:Y:S01]  /*11860*/  ULDC.64 UR4, c[0x0][0xa18] ;  /* 0x0002860000047ab9 */ /* 0x000fe20000000a00 */
[----:B------:R-:W-:-:S11]  /*11870*/  ULDC.64 UR6, c[0x0][0xa08] ;  /* 0x0002820000067ab9 */ /* 0x000fd60000000a00 */
[----:B------:R-:W2:Y:S02]  /*11880*/  @P0 LDC.64 R2, c[0x0][0xa28] ;  /* 0x00028a00ff020b82 */ /* 0x000ea40000000a00 */
[----:B--2---:R-:W-:-:S05]  /*11890*/  @P0 IMAD.WIDE R2, R19, 0x4, R2 ;  /* 0x0000000413020825 */ /* 0x004fca00078e0202 */
[----:B------:R2:W5:Y:S01]  /*118a0*/  @P0 LDG.E R0, desc[UR8][R2.64] ;  /* 0x0000000802000981 */ /* 0x000562000c1e1900 */
[----:B------:R-:W-:Y:S01]  /*118b0*/  ISETP.NE.U32.AND P0, PT, RZ, UR4, PT ;  /* 0x00000004ff007c0c */ /* 0x000fe2000bf05070 */
[----:B-1----:R-:W-:Y:S01]  /*118c0*/  IMAD.WIDE R4, R19, 0x4, R4 ;  /* 0x0000000413047825 */ /* 0x002fe200078e0204 */
[----:B------:R-:W-:Y:S02]  /*118d0*/  ISETP.NE.U32.AND P1, PT, RZ, UR6, PT ;  /* 0x00000006ff007c0c */ /* 0x000fe4000bf25070 */
[----:B------:R-:W-:Y:S01]  /*118e0*/  ISETP.NE.AND.EX P2, PT, RZ, UR5, PT, P0 ;  /* 0x00000005ff007c0c */ /* 0x000fe2000bf45300 */
[----:B------:R-:W-:Y:S01]  /*118f0*/  ULDC.64 UR4, c[0x0][0xa00] ;  /* 0x0002800000047ab9 */ /* 0x000fe20000000a00 */
[----:B------:R-:W-:Y:S02]  /*11900*/  ISETP.NE.AND.EX P1, PT, RZ, UR7, PT, P1 ;  /* 0x00000007ff007c0c */ /* 0x000fe4000bf25310 */
[----:B------:R-:W-:Y:S01]  /*11910*/  ISETP.NE.U32.AND P0, PT, RZ, UR4, PT ;  /* 0x00000004ff007c0c */ /* 0x000fe2000bf05070 */
[----:B--2---:R-:W1:Y:S03]  /*11920*/  LDC.64 R2, c[0x0][0xa08] ;  /* 0x00028200ff027b82 */ /* 0x004e660000000a00 */
[----:B------:R-:W-:-:S05]  /*11930*/  ISETP.NE.AND.EX P0, PT, RZ, UR5, PT, P0 ;  /* 0x00000005ff007c0c */ /* 0x000fca000bf05300 */
[----:B------:R-:W2:Y:S08]  /*11940*/  @P2 LDC.64 R6, c[0x0][0xa18] ;  /* 0x00028600ff062b82 */ /* 0x000eb00000000a00 */
[----:B------:R-:W3:Y:S01]  /*11950*/  @P0 LDG.E R9, desc[UR8][R4.64] ;  /* 0x0000000804090981 */ /* 0x000ee2000c1e1900 */
[----:B------:R-:W-:Y:S01]  /*11960*/  ULDC UR4, c[0x0][0x288] ;  /* 0x0000a20000047ab9 */ /* 0x000fe20000000800 */
[----:B-1----:R-:W-:-:S05]  /*11970*/  IMAD.WIDE R2, R19, 0x4, R2 ;  /* 0x0000000413027825 */ /* 0x002fca00078e0202 */
[----:B------:R-:W5:Y:S01]  /*11980*/  @P1 LDG.E R8, desc[UR8][R2.64] ;  /* 0x0000000802081981 */ /* 0x000f62000c1e1900 */
[----:B--2---:R-:W-:-:S03]  /*11990*/  @P2 IMAD.WIDE R6, R19, 0x4, R6 ;  /* 0x0000000413062825 */ /* 0x004fc600078e0206 */
[----:B---3--:R1:W-:Y:S02]  /*119a0*/  STL [R1+0x34], R9 ;  /* 0x0000340901007387 */ /* 0x0083e40000100800 */
[----:B-1----:R-:W-:Y:S01]  /*119b0*/  IMAD.U32 R9, RZ, RZ, UR4 ;  /* 0x00000004ff097e24 */ /* 0x002fe2000f8e00ff */
[----:B------:R-:W-:-:S05]  /*119c0*/  ULDC.64 UR4, c[0x0][0x418] ;  /* 0x0001060000047ab9 */ /* 0x000fca0000000a00 */
        /* <DEDUP_REMOVED lines=12> */
[----:B------:R-:W1:Y:S04]  /*11a90*/  LDG.E R7, desc[UR4][R4.64] ;  /* 0x0000000404077981 */ /* 0x000e68000c1e1900 */
[----:B------:R-:W1:Y:S02]  /*11aa0*/  LDG.E R4, desc[UR4][R4.64+0x4] ;  /* 0x0000040404047981 */ /* 0x000e64000c1e1900 */
[----:B-1----:R-:W-:-:S05]  /*11ab0*/  IMAD.IADD R9, R4, 0x1, -R7 ;  /* 0x0000000104097824 */ /* 0x002fca00078e0a07 */
[----:B------:R2:W-:Y:S02]  /*11ac0*/  STL [R1+0x30], R9 ;  /* 0x0000300901007387 */ /* 0x0005e40000100800 */
.L_x_1538:
[----:B-----5:R-:W-:Y:S01]  /*11ad0*/  IMAD.IADD R4, R8, 0x1, R0 ;  /* 0x0000000108047824 */ /* 0x020fe200078e0200 */
[----:B------:R-:W-:Y:S02]  /*11ae0*/  ULDC.64 UR4, c[0x0][0xa20] ;  /* 0x0002880000047ab9 */ /* 0x000fe40000000a00 */
[----:B------:R-:W-:Y:S02]  /*11af0*/  ISETP.NE.U32.AND P0, PT, RZ, UR4, PT ;  /* 0x00000004ff007c0c */ /* 0x000fe4000bf05070 */
[----:B------:R3:W-:Y:S02]  /*11b00*/  STL [R1+0x14], R4 ;  /* 0x0000140401007387 */ /* 0x0007e40000100800 */
[----:B------:R-:W-:-:S13]  /*11b10*/  ISETP.NE.AND.EX P0, PT, RZ, UR5, PT, P0 ;  /* 0x00000005ff007c0c */ /* 0x000fda000bf05300 */
[----:B---3--:R-:W-:Y:S05]  /*11b20*/  @!P0 BRA `(.L_x_1539) ;  /* 0x0000000000148947 */ /* 0x008fea0003800000 */
[----:B------:R-:W3:Y:S01]  /*11b30*/  LDC.64 R2, c[0x0][0xa20] ;  /* 0x00028800ff027b82 */ /* 0x000ee20000000a00 */
[----:B------:R-:W-:Y:S01]  /*11b40*/  ULDC.64 UR4, c[0x0][0x208] ;  /* 0x0000820000047ab9 */ /* 0x000fe20000000a00 */
[----:B---3--:R-:W-:-:S05]  /*11b50*/  IMAD.WIDE R2, R19, 0x4, R2 ;  /* 0x0000000413027825 */ /* 0x008fca00078e0202 */
[----:B------:R3:W5:Y:S01]  /*11b60*/  LDG.E R6, desc[UR4][R2.64] ;  /* 0x0000000402067981 */ /* 0x000762000c1e1900 */
[----:B------:R-:W-:Y:S05]  /*11b70*/  BRA `(.L_x_1540) ;  /* 0x0000000000147947 */ /* 0x000fea0003800000 */
.L_x_1539:
[----:B------:R-:W-:Y:S05]  /*11b80*/  @!P1 BRA `(.L_x_1540) ;  /* 0x0000000000109947 */ /* 0x000fea0003800000 */
[----:B------:R-:W-:Y:S02]  /*11b90*/  ULDC.64 UR4, c[0x0][0x208] ;  /* 0x0000820000047ab9 */ /* 0x000fe40000000a00 */
[----:B------:R-:W3:Y:S04]  /*11ba0*/  LDG.E R6, desc[UR4][R2.64] ;  /* 0x0000000402067981 */ /* 0x000ee8000c1e1900 */
[----:B------:R-:W3:Y:S02]  /*11bb0*/  LDG.E R2, desc[UR4][R2.64+0x4] ;  /* 0x0000040402027981 */ /* 0x000ee4000c1e1900 */
[----:B---3--:R-:W-:-:S07]  /*11bc0*/  IMAD.IADD R6, R2, 0x1, -R6 ;  /* 0x0000000102067824 */ /* 0x008fce00078e0a06 */
.L_x_1540:
[----:B---3--:R-:W3:Y:S01]  /*11bd0*/  LDC R2, c[0x0][0x448] ;  /* 0x00011200ff027b82 */ /* 0x008ee20000000800 */
[----:B------:R-:W-:Y:S02]  /*11be0*/  IMAD.SHL.U32 R8, R17, 0x80, RZ ;  /* 0x0000008011087824 */ /* 0x000fe400078e00ff */
[----:B-----5:R-:W-:Y:S02]  /*11bf0*/  IMAD.IADD R0, R6, 0x1, -R0 ;  /* 0x0000000106007824 */ /* 0x020fe400078e0a00 */
[----:B------:R-:W-:Y:S01]  /*11c00*/  VIADD R4, R8, 0x7f ;  /* 0x0000007f08047836 */ /* 0x000fe20000000000 */
[----:B------:R4:W-:Y:S03]  /*11c10*/  STL [R1+0x2c], R8 ;  /* 0x00002c0801007387 */ /* 0x0009e60000100800 */
[----:B------:R-:W-:Y:S01]  /*11c20*/  IMAD.MOV.U32 R6, RZ, RZ, R4 ;  /* 0x000000ffff067224 */ /* 0x000fe200078e0004 */
[----:B---3--:R-:W-:-:S13]  /*11c30*/  ISETP.NE.AND P1, PT, R2, 0x1, PT ;  /* 0x000000010200780c */ /* 0x008fda0003f25270 */
[----:B------:R-:W3:Y:S08]  /*11c40*/  @P1 LDC R3, c[0x0][0x44c] ;  /* 0x00011300ff031b82 */ /* 0x000ef00000000800 */
[----:B------:R-:W0:Y:S01]  /*11c50*/  @P1 LDC R2, c[0x0][0x450] ;  /* 0x00011400ff021b82 */ /* 0x000e220000000800 */
[----:B---3--:R-:W-:-:S05]  /*11c60*/  @P1 IMAD.HI.U32 R3, R4, R3, RZ ;  /* 0x0000000304031227 */ /* 0x008fca00078e00ff */
[----:B0-----:R-:W-:Y:S02]  /*11c70*/  @P1 SHF.R.U32.HI R6, RZ, R2, R3 ;  /* 0x00000002ff061219 */ /* 0x001fe40000011603 */
[----:B------:R-:W-:-:S05]  /*11c80*/  IADD3 R2, R0, 0x1, -R9 ;  /* 0x0000000100027810 */ /* 0x000fca0007ffe809 */
[----:B------:R-:W-:Y:S02]  /*11c90*/  IMAD.IADD R6, R2, 0x1, R6 ;  /* 0x0000000102067824 */ /* 0x000fe400078e0206 */
[----:B------:R-:W0:Y:S02]  /*11ca0*/  LDC.64 R2, c[0x0][0x9e0] ;  /* 0x00027800ff027b82 */ /* 0x000e240000000a00 */
[----:B0-----:R-:W-:Y:S01]  /*11cb0*/  ISETP.GE.AND P2, PT, R3, 0x1, PT ;  /* 0x000000010300780c */ /* 0x001fe20003f46270 */
[----:B------:R-:W-:-:S12]  /*11cc0*/  IMAD.IADD R2, R6, 0x1, R2 ;  /* 0x0000000106027824 */ /* 0x000fd800078e0202 */
[----:B----4-:R-:W-:Y:S05]  /*11cd0*/  @!P2 BRA `(.L_x_1541) ;  /* 0x000000000048a947 */ /* 0x010fea0003800000 */
[C---:B------:R-:W-:Y:S01]  /*11ce0*/  ISETP.GT.AND P0, PT, R6.reuse, RZ, PT ;  /* 0x000000ff0600720c */ /* 0x040fe20003f04270 */
[----:B------:R-:W-:Y:S01]  /*11cf0*/  BSSY B0, `(.L_x_1542) ;  /* 0x000000e000007945 */ /* 0x000fe20003800000 */
[----:B------:R-:W-:-:S11]  /*11d00*/  VIADD R7, R6, 0xffffffff ;  /* 0xffffffff06077836 */ /* 0x000fd60000000000 */
[----:B------:R-:W-:Y:S05]  /*11d10*/  @P0 BRA `(.L_x_1543) ;  /* 0x00000000001c0947 */ /* 0x000fea0003800000 */
[----:B------:R-:W-:Y:S01]  /*11d20*/  ISETP.NE.AND P0, PT, R3, 0x1, PT ;  /* 0x000000010300780c */ /* 0x000fe20003f05270 */
[----:B------:R-:W-:-:S12]  /*11d30*/  IMAD.MOV R6, RZ, RZ, -R6 ;  /* 0x000000ffff067224 */ /* 0x000fd800078e0a06 */
[----:B------:R-:W0:Y:S02]  /*11d40*/  @P0 LDC.64 R4, c[0x0][0x9e8] ;  /* 0x00027a00ff040b82 */ /* 0x000e240000000a00 */
[----:B0-----:R-:W-:-:S05]  /*11d50*/  @P0 IMAD.HI.U32 R4, R6, R4, RZ ;  /* 0x0000000406040227 */ /* 0x001fca00078e00ff */
[----:B------:R-:W-:-:S04]  /*11d60*/  @P0 SHF.R.U32.HI R6, RZ, R5, R4 ;  /* 0x00000005ff060219 */ /* 0x000fc80000011604 */
[----:B------:R-:W-:Y:S01]  /*11d70*/  LOP3.LUT R7, RZ, R6, RZ, 0x33, !PT ;  /* 0x00000006ff077212 */ /* 0x000fe200078e33ff */
[----:B------:R-:W-:Y:S06]  /*11d80*/  BRA `(.L_x_1544) ;  /* 0x0000000000107947 */ /* 0x000fec0003800000 */
.L_x_1543:
[----:B------:R-:W-:-:S13]  /*11d90*/  ISETP.NE.AND P0, PT, R3, 0x1, PT ;  /* 0x000000010300780c */ /* 0x000fda0003f05270 */
[----:B------:R-:W0:Y:S02]  /*11da0*/  @P0 LDC.64 R4, c[0x0][0x9e8] ;  /* 0x00027a00ff040b82 */ /* 0x000e240000000a00 */
[----:B0-----:R-:W-:-:S05]  /*11db0*/  @P0 IMAD.HI.U32 R4, R7, R4, RZ ;  /* 0x0000000407040227 */ /* 0x001fca00078e00ff */
[----:B------:R-:W-:-:S07]  /*11dc0*/  @P0 SHF.R.U32.HI R7, RZ, R5, R4 ;  /* 0x00000005ff070219 */ /* 0x000fce0000011604 */
.L_x_1544:
[----:B------:R-:W-:Y:S05]  /*11dd0*/  BSYNC B0 ;  /* 0x0000000000007941 */ /* 0x000fea0003800000 */
.L_x_1542:
[----:B------:R-:W-:-:S05]  /*11de0*/  IMAD R7, R7, R3, R3 ;  /* 0x0000000307077224 */ /* 0x000fca00078e0203 */
[----:B------:R-:W-:-:S07]  /*11df0*/  VIMNMX R2, R2, R7, PT ;  /* 0x0000000702027248 */ /* 0x000fce0003fe0100 */
.L_x_1541:
[----:B------:R-:W0:Y:S01]  /*11e00*/  @P1 LDC R5, c[0x0][0x44c] ;  /* 0x00011300ff051b82 */ /* 0x000e220000000800 */
[----:B------:R-:W-:Y:S01]  /*11e10*/  IMAD.MOV.U32 R6, RZ, RZ, R8 ;  /* 0x000000ffff067224 */ /* 0x000fe200078e0008 */
[----:B------:R-:W-:-:S06]  /*11e20*/  ULDC UR4, c[0x0][0x9dc] ;  /* 0x0002770000047ab9 */ /* 0x000fcc0000000800 */
[----:B------:R-:W3:Y:S01]  /*11e30*/  @P1 LDC R4, c[0x0][0x450] ;  /* 0x00011400ff041b82 */ /* 0x000ee20000000800 */
[----:B0-----:R-:W-:-:S05]  /*11e40*/  @P1 IMAD.HI.U32 R5, R8, R5, RZ ;  /* 0x0000000508051227 */ /* 0x001fca00078e00ff */
[----:B---3--:R-:W-:Y:S01]  /*11e50*/  @P1 SHF.R.U32.HI R6, RZ, R4, R5 ;  /* 0x00000004ff061219 */ /* 0x008fe20000011605 */
[----:B------:R-:W-:-:S03]  /*11e60*/  VIADD R4, R2, 0x3f ;  /* 0x0000003f02047836 */ /* 0x000fc60000000000 */
[----:B------:R-:W-:Y:S01]  /*11e70*/  IADD3 R2, R6, R0, -R9 ;  /* 0x0000000006027210 */ /* 0x000fe20007ffe809 */
[----:B------:R-:W-:Y:S01]  /*11e80*/  VIADD R0, R0, 0x3f ;  /* 0x0000003f00007836 */ /* 0x000fe20000000000 */
[----:B------:R-:W-:-:S04]  /*11e90*/  SHF.R.S32.HI R5, RZ, 0x1f, R4 ;  /* 0x0000001fff057819 */ /* 0x000fc80000011404 */
[----:B------:R-:W-:Y:S02]  /*11ea0*/  LEA.HI R5, R5, R4, RZ, 0x6 ;  /* 0x0000000405057211 */ /* 0x000fe400078f30ff */
[----:B------:R-:W-:Y:S02]  /*11eb0*/  SHF.R.S32.HI R4, RZ, 0x1f, R0 ;  /* 0x0000001fff047819 */ /* 0x000fe40000011400 */
[----:B------:R-:W-:Y:S02]  /*11ec0*/  SHF.R.S32.HI R5, RZ, 0x6, R5 ;  /* 0x00000006ff057819 */ /* 0x000fe40000011405 */
[----:B------:R-:W-:Y:S01]  /*11ed0*/  LEA.HI R4, R4, R0, RZ, 0x6 ;  /* 0x0000000004047211 */ /* 0x000fe200078f30ff */
[----:B------:R-:W-:-:S03]  /*11ee0*/  VIADD R0, R2, -UR4 ;  /* 0x8000000402007c36 */ /* 0x000fc60008000000 */
[----:B------:R-:W-:-:S04]  /*11ef0*/  SHF.R.S32.HI R4, RZ, 0x6, R4 ;  /* 0x00000006ff047819 */ /* 0x000fc80000011404 */
[----:B------:R-:W-:-:S05]  /*11f00*/  VIMNMX R7, R4, R5, PT ;  /* 0x0000000504077248 */ /* 0x000fca0003fe0100 */
[----:B------:R0:W-:Y:S01]  /*11f10*/  STL [R1+0x28], R7 ;  /* 0x0000280701007387 */ /* 0x0001e20000100800 */
[----:B------:R-:W-:Y:S05]  /*11f20*/  @!P2 BRA `(.L_x_1545) ;  /* 0x000000000044a947 */ /* 0x000fea0003800000 */
[----:B------:R-:W-:Y:S01]  /*11f30*/  ISETP.GT.AND P0, PT, R2, -0x1, PT ;  /* 0xffffffff0200780c */ /* 0x000fe20003f04270 */
[----:B------:R-:W-:-:S12]  /*11f40*/  BSSY B0, `(.L_x_1546) ;  /* 0x000000d000007945 */ /* 0x000fd80003800000 */
[----:B------:R-:W-:Y:S05]  /*11f50*/  @P0 BRA `(.L_x_1547) ;  /* 0x00000000001c0947 */ /* 0x000fea0003800000 */
[----:B------:R-:W-:Y:S02]  /*11f60*/  ISETP.NE.AND P0, PT, R3, 0x1, PT ;  /* 0x000000010300780c */ /* 0x000fe40003f05270 */
[----:B------:R-:W-:-:S11]  /*11f70*/  LOP3.LUT R2, RZ, R2, RZ, 0x33, !PT ;  /* 0x00000002ff027212 */ /* 0x000fd600078e33ff */
[----:B------:R-:W3:Y:S02]  /*11f80*/  @P0 LDC.64 R4, c[0x0][0x9e8] ;  /* 0x00027a00ff040b82 */ /* 0x000ee40000000a00 */
[----:B---3--:R-:W-:-:S05]  /*11f90*/  @P0 IMAD.HI.U32 R4, R2, R4, RZ ;  /* 0x0000000402040227 */ /* 0x008fca00078e00ff */
[----:B------:R-:W-:-:S04]  /*11fa0*/  @P0 SHF.R.U32.HI R2, RZ, R5, R4 ;  /* 0x00000005ff020219 */ /* 0x000fc80000011604 */
[----:B------:R-:W-:Y:S01]  /*11fb0*/  LOP3.LUT R2, RZ, R2, RZ, 0x33, !PT ;  /* 0x00000002ff027212 */ /* 0x000fe200078e33ff */
[----:B------:R-:W-:Y:S06]  /*11fc0*/  BRA `(.L_x_1548) ;  /* 0x0000000000107947 */ /* 0x000fec0003800000 */
.L_x_1547:
[----:B------:R-:W-:-:S13]  /*11fd0*/  ISETP.NE.AND P0, PT, R3, 0x1, PT ;  /* 0x000000010300780c */ /* 0x000fda0003f05270 */
[----:B------:R-:W3:Y:S02]  /*11fe0*/  @P0 LDC.64 R4, c[0x0][0x9e8] ;  /* 0x00027a00ff040b82 */ /* 0x000ee40000000a00 */
[----:B---3--:R-:W-:-:S05]  /*11ff0*/  @P0 IMAD.HI.U32 R4, R2, R4, RZ ;  /* 0x0000000402040227 */ /* 0x008fca00078e00ff */
[----:B------:R-:W-:-:S07]  /*12000*/  @P0 SHF.R.U32.HI R2, RZ, R5, R4 ;  /* 0x00000005ff020219 */ /* 0x000fce0000011604 */
.L_x_1548:
[----:B------:R-:W-:Y:S05]  /*12010*/  BSYNC B0 ;  /* 0x0000000000007941 */ /* 0x000fea0003800000 */
.L_x_1546:
[----:B------:R-:W-:-:S05]  /*12020*/  IMAD R2, R2, R3, RZ ;  /* 0x0000000302027224 */ /* 0x000fca00078e02ff */
[----:B------:R-:W-:-:S07]  /*12030*/  VIMNMX R0, R0, R2, !PT ;  /* 0x0000000200007248 */ /* 0x000fce0007fe0100 */
.L_x_1545:
[----:B------:R-:W-:Y:S01]  /*12040*/  SHF.R.S32.HI R2, RZ, 0x1f, R0 ;  /* 0x0000001fff027819 */ /* 0x000fe20000011400 */
[----:B------:R-:W-:Y:S03]  /*12050*/  BSSY B7, `(.L_x_1549) ;  /* 0x00004ea000077945 */ /* 0x000fe60003800000 */
[----:B------:R-:W-:-:S04]  /*12060*/  LEA.HI R2, R2, R0, RZ, 0x6 ;  /* 0x0000000002027211 */ /* 0x000fc800078f30ff */
[----:B------:R-:W-:-:S04]  /*12070*/  SHF.R.S32.HI R2, RZ, 0x6, R2 ;  /* 0x00000006ff027819 */ /* 0x000fc80000011402 */
[----:B------:R-:W-:-:S04]  /*12080*/  VIMNMX R3, RZ, R2, !PT ;  /* 0x00000002ff037248 */ /* 0x000fc80007fe0100 */
[----:B------:R-:W-:Y:S01]  /*12090*/  ISETP.GT.AND P0, PT, R7, R3, PT ;  /* 0x000000030700720c */ /* 0x000fe20003f04270 */
[----:B------:R3:W-:-:S12]  /*120a0*/  STL [R1+0x24], R3 ;  /* 0x0000240301007387 */ /* 0x0007d80000100800 */
[----:B---3--:R-:W-:Y:S05]  /*120b0*/  @P0 BRA `(.L_x_1550) ;  /* 0x0000000000480947 */ /* 0x008fea0003800000 */
[----:B------:R-:W3:Y:S02]  /*120c0*/  S2R R3, SR_TID.X ;  /* 0x0000000000037919 */ /* 0x000ee40000002100 */
[----:B---3--:R-:W-:-:S04]  /*120d0*/  LOP3.LUT R3, R3, 0x7f, RZ, 0xc0, !PT ;  /* 0x0000007f03037812 */ /* 0x008fc800078ec0ff */
[----:B------:R-:W-:-:S13]  /*120e0*/  ISETP.NE.AND P0, PT, R3, RZ, PT ;  /* 0x000000ff0300720c */ /* 0x000fda0003f05270 */
[----:B------:R-:W-:Y:S05]  /*120f0*/  @P0 BRA `(.L_x_1551) ;  /* 0x0000004c007c0947 */ /* 0x000fea0003800000 */
[----:B------:R-:W3:Y:S01]  /*12100*/  S2R R3, SR_LANEID ;  /* 0x0000000000037919 */ /* 0x000ee20000000000 */
[----:B------:R-:W-:Y:S01]  /*12110*/  VOTEU.ANY UR4, UPT, PT ;  /* 0x0000000000047886 */ /* 0x000fe200038e0100 */
[----:B------:R-:W-:Y:S01]  /*12120*/  ULDC.64 UR6, c[0x0][0x208] ;  /* 0x0000820000067ab9 */ /* 0x000fe20000000a00 */
[----:B------:R-:W3:Y:S08]  /*12130*/  FLO.U32 R0, UR4 ;  /* 0x0000000400007d00 */ /* 0x000ef000080e0000 */
[----:B------:R-:W4:Y:S01]  /*12140*/  POPC R5, UR4 ;  /* 0x0000000400057d09 */ /* 0x000f220008000000 */
[----:B---3--:R-:W-:-:S02]  /*12150*/  ISETP.EQ.U32.AND P0, PT, R0, R3, PT ;  /* 0x000000030000720c */ /* 0x008fc40003f02070 */
[----:B------:R-:W4:Y:S11]  /*12160*/  LDC.64 R2, c[0x0][0xc60] ;  /* 0x00031800ff027b82 */ /* 0x000f360000000a00 */
[----:B----4-:R-:W3:Y:S01]  /*12170*/  @P0 ATOMG.E.ADD.STRONG.GPU PT, R3, desc[UR6][R2.64], R5 ;  /* 0x00000005020309a8 */ /* 0x010ee200081ee1c6 */
[----:B------:R-:W4:Y:S02]  /*12180*/  S2R R4, SR_LTMASK ;  /* 0x0000000000047919 */ /* 0x000f240000003900 */
[----:B----4-:R-:W-:-:S04]  /*12190*/  LOP3.LUT R4, R4, UR4, RZ, 0xc0, !PT ;  /* 0x0000000404047c12 */ /* 0x010fc8000f8ec0ff */
[----:B0-----:R-:W0:Y:S01]  /*121a0*/  POPC R7, R4 ;  /* 0x0000000400077309 */ /* 0x001e220000000000 */
[----:B---3--:R-:W0:Y:S02]  /*121b0*/  SHFL.IDX PT, R0, R3, R0, 0x1f ;  /* 0x00001f0003007589 */ /* 0x008e2400000e0000 */
[----:B0-----:R-:W-:Y:S01]  /*121c0*/  IADD3 R16, R0, UR38, R7 ;  /* 0x0000002600107c10 */ /* 0x001fe2000fffe007 */
[----:B------:R-:W-:Y:S06]  /*121d0*/  BRA `(.L_x_1551) ;  /* 0x0000004c00447947 */ /* 0x000fec0003800000 */
.L_x_1550:
[----:B------:R-:W3:Y:S01]  /*121e0*/  LDL R17, [R1] ;  /* 0x0000000001117983 */ /* 0x000ee20000100800 */
        /* <DEDUP_REMOVED lines=19> */
[----:B-123--:R-:W-:Y:S05]  /*12320*/  CALL.ABS.NOINC R2 ;  /* 0x0000000002007343 */ /* 0x00efea0003c00000 */
.L_x_1553:
[----:B------:R-:W-:Y:S05]  /*12330*/  BSYNC B6 ;  /* 0x0000000000067941 */ /* 0x000fea0003800000 */
.L_x_1552:
        /* <DEDUP_REMOVED lines=12> */
[----:B0-----:R-:W-:-:S02]  /*12400*/  IMAD.U32 R7, RZ, RZ, UR9 ;  /* 0x00000009ff077e24 */ /* 0x001fc4000f8e00ff */
[----:B------:R-:W-:Y:S02]  /*12410*/  IMAD.U32 R10, RZ, RZ, UR4 ;  /* 0x00000004ff0a7e24 */ /* 0x000fe4000f8e00ff */
[----:B------:R-:W-:Y:S02]  /*12420*/  IMAD.U32 R11, RZ, RZ, UR5 ;  /* 0x00000005ff0b7e24 */ /* 0x000fe4000f8e00ff */
[----:B------:R-:W-:Y:S02]  /*12430*/  IMAD.MOV.U32 R8, RZ, RZ, 0x70 ;  /* 0x00000070ff087424 */ /* 0x000fe400078e00ff */
[----:B------:R-:W-:Y:S02]  /*12440*/  IMAD.MOV.U32 R12, RZ, RZ, 0x1 ;  /* 0x00000001ff0c7424 */ /* 0x000fe400078e00ff */
[----:B---3--:R-:W-:-:S07]  /*12450*/  IMAD.MOV.U32 R13, RZ, RZ, RZ ;  /* 0x000000ffff0d7224 */ /* 0x008fce00078e00ff */
[----:B------:R-:W-:-:S07]  /*12460*/  LEPC R20, `(.L_x_1556) ;  /* 0x000000001014794e */ /* 0x000fce0000000000 */
[----:B-12-4-:R-:W-:Y:S05]  /*12470*/  CALL.ABS.NOINC R2 ;  /* 0x0000000002007343 */ /* 0x016fea0003c00000 */
.L_x_1556:
        /* <DEDUP_REMOVED lines=15> */
.L_x_1555:
[----:B------:R-:W-:Y:S05]  /*12570*/  BSYNC B6 ;  /* 0x0000000000067941 */ /* 0x000fea0003800000 */
.L_x_1554:
[----:B------:R-:W-:Y:S01]  /*12580*/  ULDC.64 UR4, c[0x0][0x9f8] ;  /* 0x00027e0000047ab9 */ /* 0x000fe20000000a00 */
[----:B------:R-:W3:Y:S01]  /*12590*/  LDL R17, [R1+0x28] ;  /* 0x0000280001117983 */ /* 0x000ee20000100800 */
[----:B------:R-:W-:Y:S01]  /*125a0*/  ISETP.NE.U32.AND P0, PT, RZ, UR4, PT ;  /* 0x00000004ff007c0c */ /* 0x000fe2000bf05070 */
[----:B0-----:R-:W-:Y:S01]  /*125b0*/  IMAD.MOV.U32 R7, RZ, RZ, R19 ;  /* 0x000000ffff077224 */ /* 0x001fe200078e0013 */
[----:B------:R-:W-:Y:S02]  /*125c0*/  ULDC.64 UR6, c[0x0][0x208] ;  /* 0x0000820000067ab9 */ /* 0x000fe40000000a00 */
[----:B------:R-:W-:Y:S01]  /*125d0*/  ISETP.NE.AND.EX P0, PT, RZ, UR5, PT, P0 ;  /* 0x00000005ff007c0c */ /* 0x000fe2000bf05300 */
[----:B------:R-:W-:-:S12]  /*125e0*/  ULDC.64 UR4, c[0x0][0xa08] ;  /* 0x0002820000047ab9 */ /* 0x000fd80000000a00 */
[----:B------:R-:W0:Y:S02]  /*125f0*/  @P0 LDC.64 R2, c[0x0][0x9f8] ;  /* 0x00027e00ff020b82 */ /* 0x000e240000000a00 */
[----:B0-----:R-:W-:-:S05]  /*12600*/  @P0 IMAD.WIDE R2, R19, 0x4, R2 ;  /* 0x0000000413020825 */ /* 0x001fca00078e0202 */
[----:B------:R0:W4:Y:S02]  /*12610*/  @P0 LDG.E R7, desc[UR6][R2.64] ;  /* 0x0000000602070981 */ /* 0x000124000c1e1900 */
[----:B0-----:R-:W0:Y:S02]  /*12620*/  LDC.64 R2, c[0x0][0x418] ;  /* 0x00010600ff027b82 */ /* 0x001e240000000a00 */
[----:B0-----:R-:W-:Y:S01]  /*12630*/  LOP3.LUT P0, RZ, R2, UR4, RZ, 0xfc, !PT ;  /* 0x0000000402ff7c12 */ /* 0x001fe2000f80fcff */
[----:B------:R-:W-:-:S03]  /*12640*/  UMOV UR4, 0xffffffff ;  /* 0xffffffff00047882 */ /* 0x000fc60000000000 */
[----:B------:R-:W-:Y:S01]  /*12650*/  LOP3.LUT P0, RZ, R3, UR5, RZ, 0xfc, P0 ;  /* 0x0000000503ff7c12 */ /* 0x000fe2000800fcff */
[----:B---3--:R-:W-:Y:S01]  /*12660*/  VIADD R0, R17, 0xffffffff ;  /* 0xffffffff11007836 */ /* 0x008fe20000000000 */
[----:B----4-:R-:W-:Y:S01]  /*12670*/  SHF.R.S32.HI R8, RZ, 0x1f, R7 ;  /* 0x0000001fff087819 */ /* 0x010fe20000011407 */
[----:B------:R0:W-:Y:S01]  /*12680*/  STL [R1+0xc], R7 ;  /* 0x00000c0701007387 */ /* 0x0001e20000100800 */
[----:B------:R-:W-:-:S03]  /*12690*/  SEL R17, R7, RZ, !P0 ;  /* 0x000000ff07117207 */ /* 0x000fc60004000000 */
[----:B------:R0:W-:Y:S01]  /*126a0*/  STL [R1+0x1c], R8 ;  /* 0x00001c0801007387 */ /* 0x0001e20000100800 */
[----:B------:R-:W-:Y:S05]  /*126b0*/  BRA.DIV UR4, `(.L_x_1557) ;  /* 0x0000005e04087947 */ /* 0x000fea000b800000 */
[----:B------:R-:W3:Y:S02]  /*126c0*/  S2R R4, SR_TID.X ;  /* 0x0000000000047919 */ /* 0x000ee40000002100 */
[----:B---3--:R-:W-:-:S04]  /*126d0*/  SHF.R.U32.HI R4, RZ, 0x5, R4 ;  /* 0x00000005ff047819 */ /* 0x008fc80000011604 */
[----:B------:R-:W-:-:S05]  /*126e0*/  LOP3.LUT R4, R4, 0x3, RZ, 0xc0, !PT ;  /* 0x0000000304047812 */ /* 0x000fca00078ec0ff */
[----:B------:R3:W4:Y:S02]  /*126f0*/  SHFL.IDX PT, R14, R4, RZ, 0x1f ;  /* 0x00001fff040e7589 */ /* 0x00072400000e0000 */
.L_x_1674:
[----:B---3--:R-:W3:Y:S01]  /*12700*/  LDL.LU R4, [R1+0x18] ;  /* 0x0000180001047983 */ /* 0x008ee20000300800 */
[----:B------:R-:W-:Y:S02]  /*12710*/  PLOP3.LUT P1, PT, PT, PT, PT, 0x8, 0x0 ;  /* 0x000000000000781c */ /* 0x000fe40003f2e170 */
[----:B----4-:R-:W-:Y:S01]  /*12720*/  ISETP.NE.AND P0, PT, R14, RZ, PT ;  /* 0x000000ff0e00720c */ /* 0x010fe20003f05270 */
[----:B------:R4:W-:Y:S01]  /*12730*/  STL [R1+0x8], R0 ;  /* 0x0000080001007387 */ /* 0x0009e20000100800 */
[----:B---3--:R-:W-:-:S09]  /*12740*/  LOP3.LUT R4, R4, 0xfffffffe, RZ, 0xc0, !PT ;  /* 0xfffffffe04047812 */ /* 0x008fd200078ec0ff */
[----:B------:R-:W-:-:S05]  /*12750*/  @P1 LOP3.LUT R4, R4, 0x1, RZ, 0xfc, !PT ;  /* 0x0000000104041812 */ /* 0x000fca00078efcff */
[----:B------:R4:W-:Y:S01]  /*12760*/  STL [R1+0x18], R4 ;  /* 0x0000180401007387 */ /* 0x0009e20000100800 */
[----:B------:R-:W-:Y:S05]  /*12770*/  @P0 BRA `(.L_x_1558) ;  /* 0x00000004005c0947 */ /* 0x000fea0003800000 */
[----:B------:R-:W-:-:S03]  /*12780*/  UMOV UR4, 0xffffffff ;  /* 0xffffffff00047882 */ /* 0x000fc60000000000 */
[----:B------:R-:W-:Y:S05]  /*12790*/  BRA.DIV UR4, `(.L_x_1559) ;  /* 0x0000005e04047947 */ /* 0x000fea000b800000 */
[----:B------:R-:W-:-:S13]  /*127a0*/  ELECT P6, URZ, PT ;  /* 0x00000000003f782f */ /* 0x000fda00038c0000 */
.L_x_1677:
[----:B------:R-:W-:Y:S05]  /*127b0*/  @!P6 BRA `(.L_x_1558) ;  /* 0x00000004004ce947 */ /* 0x000fea0003800000 */
[----:B------:R-:W-:-:S04]  /*127c0*/  ISETP.NE.U32.AND P0, PT, R2, RZ, PT ;  /* 0x000000ff0200720c */ /* 0x000fc80003f05070 */
[----:B------:R-:W-:-:S13]  /*127d0*/  ISETP.NE.AND.EX P0, PT, R3, RZ, PT, P0 ;  /* 0x000000ff0300720c */ /* 0x000fda0003f05300 */
[----:B------:R-:W-:Y:S05]  /*127e0*/  @!P0 BRA `(.L_x_1560) ;  /* 0x0000000000548947 */ /* 0x000fea0003800000 */
[----:B------:R-:W3:Y:S01]  /*127f0*/  LDC R6, c[0x0][0x43c] ;  /* 0x00010f00ff067b82 */ /* 0x000ee20000000800 */
[----:B-12---:R-:W-:Y:S01]  /*12800*/  IMAD.MOV.U32 R9, RZ, RZ, R0 ;  /* 0x000000ffff097224 */ /* 0x006fe200078e0000 */
[----:B------:R-:W-:Y:S01]  /*12810*/  ULDC.64 UR4, c[0x0][0x428] ;  /* 0x00010a0000047ab9 */ /* 0x000fe20000000a00 */
[----:B------:R-:W-:Y:S02]  /*12820*/  ULDC.64 UR6, c[0x0][0x208] ;  /* 0x0000820000067ab9 */ /* 0x000fe40000000a00 */
[----:B----4-:R-:W-:Y:S01]  /*12830*/  IMAD.MOV.U32 R0, RZ, RZ, R9 ;  /* 0x000000ffff007224 */ /* 0x010fe200078e0009 */
[----:B---3--:R-:W-:-:S13]  /*12840*/  ISETP.NE.AND P0, PT, R6, 0x1, PT ;  /* 0x000000010600780c */ /* 0x008fda0003f05270 */
[----:B------:R-:W1:Y:S02]  /*12850*/  @P0 LDC.64 R4, c[0x0][0x440] ;  /* 0x00011000ff040b82 */ /* 0x000e640000000a00 */
[----:B-1----:R-:W-:-:S05]  /*12860*/  @P0 IMAD.HI.U32 R4, R9, R4, RZ ;  /* 0x0000000409040227 */ /* 0x002fca00078e00ff */
[----:B------:R-:W-:-:S04]  /*12870*/  @P0 SHF.R.U32.HI R0, RZ, R5, R4 ;  /* 0x00000005ff000219 */ /* 0x000fc80000011604 */
[--C-:B------:R-:W-:Y:S01]  /*12880*/  SHF.R.S32.HI R5, RZ, 0x1f, R0.reuse ;  /* 0x0000001fff057819 */ /* 0x100fe20000011400 */
[----:B------:R-:W-:-:S04]  /*12890*/  IMAD.MOV R4, RZ, RZ, -R0 ;  /* 0x000000ffff047224 */ /* 0x000fc800078e0a00 */
[----:B------:R-:W-:Y:S02]  /*128a0*/  IMAD R9, R6, R4, R9 ;  /* 0x0000000406097224 */ /* 0x000fe400078e0209 */
[----:B------:R-:W-:Y:S02]  /*128b0*/  IMAD R6, R8, UR4, RZ ;  /* 0x0000000408067c24 */ /* 0x000fe4000f8e02ff */
[----:B------:R-:W-:Y:S01]  /*128c0*/  IMAD.MOV.U32 R4, RZ, RZ, R0 ;  /* 0x000000ffff047224 */ /* 0x000fe200078e0000 */
[----:B------:R3:W-:Y:S01]  /*128d0*/  STL [R1+0x8], R9 ;  /* 0x0000080901007387 */ /* 0x0007e20000100800 */
[C---:B------:R-:W-:Y:S02]  /*128e0*/  IMAD R0, R7.reuse, UR5, R6 ;  /* 0x0000000507007c24 */ /* 0x040fe4000f8e0206 */
[----:B------:R-:W-:-:S04]  /*128f0*/  IMAD.WIDE.U32 R4, R7, UR4, R4 ;  /* 0x0000000407047c25 */ /* 0x000fc8000f8e0004 */
[----:B------:R-:W-:Y:S01]  /*12900*/  IMAD.IADD R0, R5, 0x1, R0 ;  /* 0x0000000105007824 */ /* 0x000fe200078e0200 */
[----:B------:R-:W-:-:S04]  /*12910*/  LEA R2, P0, R4, R2, 0x2 ;  /* 0x0000000204027211 */ /* 0x000fc800078010ff */
[----:B------:R-:W-:-:S05]  /*12920*/  LEA.HI.X R3, R4, R3, R0, 0x2, P0 ;  /* 0x0000000304037211 */ /* 0x000fca00000f1400 */
[----:B------:R3:W5:Y:S04]  /*12930*/  LDG.E R17, desc[UR6][R2.64] ;  /* 0x0000000602117981 */ /* 0x000768000c1e1900 */
.L_x_1560:
[----:B0-----:R-:W2:Y:S04]  /*12940*/  LDL R7, [R1] ;  /* 0x0000000001077983 */ /* 0x001ea80000100800 */
[----:B----4-:R-:W2:Y:S04]  /*12950*/  LDL R0, [R1+0x4] ;  /* 0x0000040001007983 */ /* 0x010ea80000100800 */
[----:B---3--:R-:W3:Y:S01]  /*12960*/  LDL R2, [R1+0x10] ;  /* 0x0000100001027983 */ /* 0x008ee20000100800 */
[----:B--2---:R-:W-:Y:S01]  /*12970*/  IMAD R0, R0, 0x8, R7 ;  /* 0x0000000800007824 */ /* 0x004fe200078e0207 */
[----:B---3--:R-:W-:-:S04]  /*12980*/  SHF.L.U32 R2, R2, 0x1f, RZ ;  /* 0x0000001f02027819 */ /* 0x008fc800000006ff */
[----:B------:R-:W0:Y:S02]  /*12990*/  SYNCS.PHASECHK.TRANS64.TRYWAIT P0, [R0+URZ+0x30840], R2 ;  /* 0x03084002000075a7 */ /* 0x000e24000800017f */
[----:B0-----:R-:W-:Y:S05]  /*129a0*/  @!P0 BRA `(.L_x_1561) ;  /* 0x0000005800a08947 */ /* 0x001fea0003800000 */
.L_x_1678:
[----:B------:R-:W2:Y:S02]  /*129b0*/  S2R R3, SR_TID.X ;  /* 0x0000000000037919 */ /* 0x000ea40000002100 */
[----:B--2---:R-:W-:-:S04]  /*129c0*/  LOP3.LUT R3, R3, 0x7f, RZ, 0xc0, !PT ;  /* 0x0000007f03037812 */ /* 0x004fc800078ec0ff */
[----:B------:R-:W-:-:S13]  /*129d0*/  ISETP.NE.AND P0, PT, R3, RZ, PT ;  /* 0x000000ff0300720c */ /* 0x000fda0003f05270 */
[----:B------:R-:W-:Y:S05]  /*129e0*/  @P0 BRA `(.L_x_1562) ;  /* 0x00000000001c0947 */ /* 0x000fea0003800000 */
[----:B------:R-:W2:Y:S01]  /*129f0*/  S2R R3, SR_TID.X ;  /* 0x0000000000037919 */ /* 0x000ea20000002100 */
[----:B0-----:R-:W-:-:S04]  /*12a00*/  IMAD.MOV.U32 R2, RZ, RZ, 0x8000 ;  /* 0x00008000ff027424 */ /* 0x001fc800078e00ff */
[----:B------:R3:W-:Y:S01]  /*12a10*/  SYNCS.ARRIVE.TRANS64 RZ, [R0+URZ+0x30830], R2 ;  /* 0x0308300200ff79a7 */ /* 0x0007e2000800003f */
[----:B--2---:R-:W-:-:S04]  /*12a20*/  LOP3.LUT R3, R3, 0x1f, RZ, 0xc0, !PT ;  /* 0x0000001f03037812 */ /* 0x004fc800078ec0ff */
[----:B------:R-:W-:-:S13]  /*12a30*/  ISETP.NE.AND P0, PT, R3, RZ, PT ;  /* 0x000000ff0300720c */ /* 0x000fda0003f05270 */
[----:B---3--:R-:W-:Y:S05]  /*12a40*/  @!P0 BRA `(.L_x_1562) ;  /* 0x0000000000048947 */ /* 0x008fea0003800000 */
[----:B------:R-:W-:Y:S01]  /*12a50*/  BPT.TRAP 0x1 ;  /* 0x000000040000795c */ /* 0x000fe20000300000 */
.L_x_1562:
[----:B0-----:R-:W2:Y:S04]  /*12a60*/  LDL R2, [R1+0x14] ;  /* 0x0000140001027983 */ /* 0x001ea80000100800 */
[----:B------:R-:W3:Y:S04]  /*12a70*/  LDL R4, [R1] ;  /* 0x0000000001047983 */ /* 0x000ee80000100800 */
[----:B------:R-:W3:Y:S04]  /*12a80*/  LDL R3, [R1+0x4] ;  /* 0x0000040001037983 */ /* 0x000ee80000100800 */
[----:B------:R-:W4:Y:S01]  /*12a90*/  LDL R5, [R1+0x8] ;  /* 0x0000080001057983 */ /* 0x000f220000100800 */
[----:B------:R-:W-:-:S02]  /*12aa0*/  R2UR UR9, R0 ;  /* 0x00000000000972ca */ /* 0x000fc400000e0000 */
[----:B--2---:R-:W-:Y:S02]  /*12ab0*/  R2UR UR5, R2 ;  /* 0x00000000020572ca */ /* 0x004fe400000e0000 */
[----:B------:R-:W2:Y:S01]  /*12ac0*/  LDL.LU R2, [R1+0x18] ;  /* 0x0000180001027983 */ /* 0x000ea20000300800 */
[----:B---3--:R-:W-:Y:S01]  /*12ad0*/  IMAD R0, R3, 0x8000, R4 ;  /* 0x0000800003007824 */ /* 0x008fe200078e0204 */
[----:B----4-:R-:W-:-:S04]  /*12ae0*/  R2UR UR11, R5 ;  /* 0x00000000050b72ca */ /* 0x010fc800000e0000 */
[----:B------:R-:W-:Y:S01]  /*12af0*/  R2UR UR14, R0 ;  /* 0x00000000000e72ca */ /* 0x000fe200000e0000 */
[----:B------:R-:W-:Y:S01]  /*12b00*/  UIADD3 UR4, UP0, UR36, 0x370, URZ ;  /* 0x0000037024047890 */ /* 0x000fe2000ff1e03f */
[----:B------:R-:W-:Y:S02]  /*12b10*/  R2UR UR12, R18 ;  /* 0x00000000120c72ca */ /* 0x000fe400000e0000 */
[----:B-----5:R-:W-:Y:S01]  /*12b20*/  R2UR UR13, R17 ;  /* 0x00000000110d72ca */ /* 0x020fe200000e0000 */
[----:B------:R-:W-:Y:S01]  /*12b30*/  UIADD3 UR9, UR9, 0x30830, URZ ;  /* 0x0003083009097890 */ /* 0x000fe2000fffe03f */
[----:B------:R-:W-:-:S03]  /*12b40*/  PLOP3.LUT P0, PT, PT, PT, PT, 0x80, 0x0 ;  /* 0x000000000000781c */ /* 0x000fc60003f0f070 */
[----:B------:R-:W-:-:S04]  /*12b50*/  ULEA UR11, UR11, UR5, 0x6 ;  /* 0x000000050b0b7291 */ /* 0x000fc8000f8e303f */
[----:B------:R-:W-:Y:S02]  /*12b60*/  UIADD3 UR8, UR14, 0x20400, URZ ;  /* 0x000204000e087890 */ /* 0x000fe4000fffe03f */
[----:B------:R-:W-:Y:S02]  /*12b70*/  UIADD3.X UR5, URZ, UR37, URZ, UP0, !UPT ;  /* 0x000000253f057290 */ /* 0x000fe400087fe43f */
[----:B------:R-:W-:Y:S02]  /*12b80*/  UIADD3 UR15, UR14, 0x22400, URZ ;  /* 0x000224000e0f7890 */ /* 0x000fe4000fffe03f */
[----:B------:R-:W-:Y:S01]  /*12b90*/  UIADD3 UR17, UR14, 0x24400, URZ ;  /* 0x000244000e117890 */ /* 0x000fe2000fffe03f */
[----:B------:R-:W-:Y:S01]  /*12ba0*/  UMOV UR10, URZ ;  /* 0x0000003f000a7c82 */ /* 0x000fe20008000000 */
[----:B------:R-:W-:Y:S01]  /*12bb0*/  UMOV UR6, 0x0 ;  /* 0x0000000000067882 */ /* 0x000fe20000000000 */
[----:B------:R-:W-:Y:S01]  /*12bc0*/  UMOV UR7, 0x14f00000 ;  /* 0x14f0000000077882 */ /* 0x000fe20000000000 */
[----:B------:R-:W-:Y:S01]  /*12bd0*/  UMOV UR16, 0x40 ;  /* 0x0000004000107882 */ /* 0x000fe20000000000 */
[----:B------:R-:W-:Y:S01]  /*12be0*/  UIADD3 UR18, UR14, 0x26400, URZ ;  /* 0x000264000e127890 */ /* 0x000fe2000fffe03f */
[----:B------:R0:W-:Y:S02]  /*12bf0*/  UTMALDG.4D [UR8], [UR4], desc[UR6] ;  /* 0x00000608040075b4 */ /* 0x0001e40008019000 */
[----:B------:R-:W-:Y:S01]  /*12c00*/  UMOV UR14, 0x80 ;  /* 0x00000080000e7882 */ /* 0x000fe20000000000 */
[----:B0-----:R-:W-:Y:S01]  /*12c10*/  UMOV UR8, UR15 ;  /* 0x0000000f00087c82 */ /* 0x001fe20008000000 */
[----:B------:R-:W-:-:S02]  /*12c20*/  UMOV UR10, UR16 ;  /* 0x00000010000a7c82 */ /* 0x000fc40008000000 */
[----:B------:R0:W-:Y:S02]  /*12c30*/  UTMALDG.4D [UR8], [UR4], desc[UR6] ;  /* 0x00000608040075b4 */ /* 0x0001e40008019000 */
[----:B0-----:R-:W-:Y:S01]  /*12c40*/  UMOV UR8, UR17 ;  /* 0x0000001100087c82 */ /* 0x001fe20008000000 */
[----:B------:R-:W-:Y:S01]  /*12c50*/  UMOV UR10, UR14 ;  /* 0x0000000e000a7c82 */ /* 0x000fe20008000000 */
[----:B------:R-:W-:Y:S01]  /*12c60*/  UMOV UR14, 0xc0 ;  /* 0x000000c0000e7882 */ /* 0x000fe20000000000 */
[----:B------:R0:W-:Y:S02]  /*12c70*/  UTMALDG.4D [UR8], [UR4], desc[UR6] ;  /* 0x00000608040075b4 */ /* 0x0001e40008019000 */
[----:B0-----:R-:W-:Y:S01]  /*12c80*/  UMOV UR8, UR18 ;  /* 0x0000001200087c82 */ /* 0x001fe20008000000 */
[----:B------:R-:W-:Y:S02]  /*12c90*/  UMOV UR10, UR14 ;  /* 0x0000000e000a7c82 */ /* 0x000fe40008000000 */
[----:B------:R3:W-:Y:S01]  /*12ca0*/  UTMALDG.4D [UR8], [UR4], desc[UR6] ;  /* 0x00000608040075b4 */ /* 0x0007e20008019000 */
[----:B--2---:R-:W-:-:S04]  /*12cb0*/  LOP3.LUT R2, R2, 0xfffffffe, RZ, 0xc0, !PT ;  /* 0xfffffffe02027812 */ /* 0x004fc800078ec0ff */
[----:B------:R-:W-:-:S05]  /*12cc0*/  @P0 LOP3.LUT R2, R2, 0x1, RZ, 0xfc, !PT ;  /* 0x0000000102020812 */ /* 0x000fca00078efcff */
[----:B------:R3:W-:Y:S01]  /*12cd0*/  STL [R1+0x18], R2 ;  /* 0x0000180201007387 */ /* 0x0007e20000100800 */
[----:B------:R-:W-:Y:S01]  /*12ce0*/  NOP ;  /* 0x0000000000007918 */ /* 0x000fe20000000000 */
.L_x_1558:
[----:B---3--:R-:W3:Y:S04]  /*12cf0*/  LDL R2, [R1] ;  /* 0x0000000001027983 */ /* 0x008ee80000100800 */
[----:B------:R-:W4:Y:S01]  /*12d00*/  LDL.LU R3, [R1+0x34] ;  /* 0x0000340001037983 */ /* 0x000f220000300800 */
[----:B------:R-:W-:Y:S05]  /*12d10*/  WARPSYNC.ALL ;  /* 0x0000000000007948 */ /* 0x000fea0003800000 */
[----:B------:R-:W-:Y:S01]  /*12d20*/  ULDC.64 UR4, c[0x0][0x298] ;  /* 0x0000a60000047ab9 */ /* 0x000fe20000000a00 */
[----:B------:R-:W-:Y:S01]  /*12d30*/  BSSY B6, `(.L_x_1563) ;  /* 0x000001c000067945 */ /* 0x000fe20003800000 */
[----:B------:R-:W-:Y:S01]  /*12d40*/  BAR.SYNC.DEFER_BLOCKING 0x8, 0x180 ;  /* 0x0206000000007b1d */ /* 0x000fe20000010000 */
[----:B---3--:R-:W-:Y:S01]  /*12d50*/  VIADD R2, R2, 0x10400 ;  /* 0x0001040002027836 */ /* 0x008fe20000000000 */
[----:B----4-:R-:W-:-:S04]  /*12d60*/  SHF.R.S32.HI R0, RZ, 0x1f, R3 ;  /* 0x0000001fff007819 */ /* 0x010fc80000011403 */
[----:B------:R-:W-:Y:S01]  /*12d70*/  LOP3.LUT P0, RZ, R2, 0x3ff, RZ, 0xc0, !PT ;  /* 0x000003ff02ff7812 */ /* 0x000fe2000780c0ff */
[----:B------:R-:W-:-:S04]  /*12d80*/  IMAD R0, R0, UR4, RZ ;  /* 0x0000000400007c24 */ /* 0x000fc8000f8e02ff */
[C---:B------:R-:W-:Y:S02]  /*12d90*/  IMAD R0, R3.reuse, UR5, R0 ;  /* 0x0000000503007c24 */ /* 0x040fe4000f8e0200 */
[----:B------:R-:W-:-:S04]  /*12da0*/  IMAD.WIDE.U32 R2, R3, UR4, RZ ;  /* 0x0000000403027c25 */ /* 0x000fc8000f8e00ff */
[----:B------:R-:W-:Y:S01]  /*12db0*/  IMAD.IADD R0, R3, 0x1, R0 ;  /* 0x0000000103007824 */ /* 0x000fe200078e0200 */
[----:B------:R3:W-:Y:S04]  /*12dc0*/  STL.64 [R1+0x40], R2 ;  /* 0x0000400201007387 */ /* 0x0007e80000100a00 */
[----:B------:R3:W-:Y:S01]  /*12dd0*/  STL [R1+0x34], R0 ;  /* 0x0000340001007387 */ /* 0x0007e20000100800 */
[----:B------:R-:W-:Y:S05]  /*12de0*/  @!P0 BRA `(.L_x_1564) ;  /* 0x0000000000408947 */ /* 0x000fea0003800000 */
[----:B---3--:R-:W-:Y:S01]  /*12df0*/  MOV R2, 0x0 ;  /* 0x0000000000027802 */ /* 0x008fe20000000f00 */
        /* <DEDUP_REMOVED lines=15> */
.L_x_1564:
[----:B------:R-:W-:Y:S05]  /*12ef0*/  BSYNC B6 ;  /* 0x0000000000067941 */ /* 0x000fea0003800000 */
.L_x_1563:
[----:B---3--:R-:W3:Y:S01]  /*12f00*/  LDL.LU R0, [R1+0x34] ;  /* 0x0000340001007983 */ /* 0x008ee20000300800 */
[----:B0-----:R-:W0:Y:S01]  /*12f10*/  LDC R7, c[0x0][0x448] ;  /* 0x00011200ff077b82 */ /* 0x001e220000000800 */
[----:B------:R-:W-:Y:S02]  /*12f20*/  ULDC.64 UR4, c[0x0][0x2d8] ;  /* 0x0000b60000047ab9 */ /* 0x000fe40000000a00 */
[----:B------:R-:W3:Y:S04]  /*12f30*/  LDL.LU.64 R2, [R1+0x40] ;  /* 0x0000400001027983 */ /* 0x000ee80000300a00 */
[----:B-12---:R-:W2:Y:S01]  /*12f40*/  LDL R9, [R1+0x2c] ;  /* 0x00002c0001097983 */ /* 0x006ea20000100800 */
[----:B------:R-:W1:Y:S01]  /*12f50*/  S2R R5, SR_TID.X ;  /* 0x0000000000057919 */ /* 0x000e620000002100 */
[----:B------:R-:W4:Y:S01]  /*12f60*/  S2R R6, SR_TID.X ;  /* 0x0000000000067919 */ /* 0x000f220000002100 */
[----:B------:R-:W-:-:S02]  /*12f70*/  SHF.R.S32.HI R4, RZ, 0x1f, R19 ;  /* 0x0000001fff047819 */ /* 0x000fc40000011413 */
[----:B-1----:R-:W-:-:S04]  /*12f80*/  LOP3.LUT R5, R5, 0x7f, RZ, 0xc0, !PT ;  /* 0x0000007f05057812 */ /* 0x002fc800078ec0ff */
[----:B------:R-:W-:Y:S01]  /*12f90*/  SHF.R.U32.HI R5, RZ, 0x3, R5 ;  /* 0x00000003ff057819 */ /* 0x000fe20000011605 */
[----:B----4-:R-:W-:-:S05]  /*12fa0*/  IMAD.SHL.U32 R8, R6, 0x10, RZ ;  /* 0x0000001006087824 */ /* 0x010fca00078e00ff */
[----:B------:R-:W-:Y:S01]  /*12fb0*/  LOP3.LUT R8, R5, 0x70, R8, 0xf8, !PT ;  /* 0x0000007005087812 */ /* 0x000fe200078ef808 */
[----:B---3--:R-:W-:Y:S01]  /*12fc0*/  IMAD.MOV.U32 R3, RZ, RZ, R0 ;  /* 0x000000ffff037224 */ /* 0x008fe200078e0000 */
[----:B------:R-:W-:-:S05]  /*12fd0*/  SHF.R.S32.HI R0, RZ, 0x1f, R18 ;  /* 0x0000001fff007819 */ /* 0x000fca0000011412 */
[----:B------:R-:W-:Y:S02]  /*12fe0*/  IMAD R0, R0, UR4, RZ ;  /* 0x0000000400007c24 */ /* 0x000fe4000f8e02ff */
[----:B------:R-:W-:-:S04]  /*12ff0*/  IMAD.WIDE.U32 R2, R18, UR4, R2 ;  /* 0x0000000412027c25 */ /* 0x000fc8000f8e0002 */
[----:B------:R-:W-:Y:S01]  /*13000*/  IMAD R0, R18, UR5, R0 ;  /* 0x0000000512007c24 */ /* 0x000fe2000f8e0200 */
[----:B------:R-:W-:Y:S02]  /*13010*/  ULDC.64 UR4, c[0x0][0xa00] ;  /* 0x0002800000047ab9 */ /* 0x000fe40000000a00 */
[----:B------:R-:W-:Y:S01]  /*13020*/  ISETP.NE.U32.AND P0, PT, RZ, UR4, PT ;  /* 0x00000004ff007c0c */ /* 0x000fe2000bf05070 */
[----:B------:R-:W-:-:S03]  /*13030*/  IMAD.IADD R3, R3, 0x1, R0 ;  /* 0x0000000103037824 */ /* 0x000fc600078e0200 */
[----:B------:R-:W-:Y:S01]  /*13040*/  ISETP.NE.AND.EX P0, PT, RZ, UR5, PT, P0 ;  /* 0x00000005ff007c0c */ /* 0x000fe2000bf05300 */
[----:B------:R-:W-:-:S03]  /*13050*/  ULDC.64 UR4, c[0x0][0x2e0] ;  /* 0x0000b80000047ab9 */ /* 0x000fc60000000a00 */
[----:B------:R-:W-:Y:S02]  /*13060*/  SEL R4, R4, RZ, !P0 ;  /* 0x000000ff04047207 */ /* 0x000fe40004000000 */
[----:B------:R-:W-:Y:S02]  /*13070*/  SEL R0, R19, RZ, !P0 ;  /* 0x000000ff13007207 */ /* 0x000fe40004000000 */
[----:B0-----:R-:W-:-:S13]  /*13080*/  ISETP.NE.AND P0, PT, R7, 0x1, PT ;  /* 0x000000010700780c */ /* 0x001fda0003f05270 */
[----:B------:R-:W0:Y:S08]  /*13090*/  @P0 LDC R5, c[0x0][0x44c] ;  /* 0x00011300ff050b82 */ /* 0x000e300000000800 */
[----:B------:R-:W1:Y:S01]  /*130a0*/  @P0 LDC R6, c[0x0][0x450] ;  /* 0x00011400ff060b82 */ /* 0x000e620000000800 */
[----:B------:R-:W-:Y:S02]  /*130b0*/  IMAD R4, R4, UR4, RZ ;  /* 0x0000000404047c24 */ /* 0x000fe4000f8e02ff */
[----:B------:R-:W-:-:S04]  /*130c0*/  IMAD.WIDE.U32 R2, R0, UR4, R2 ;  /* 0x0000000400027c25 */ /* 0x000fc8000f8e0002 */
[----:B------:R-:W-:Y:S01]  /*130d0*/  IMAD R4, R0, UR5, R4 ;  /* 0x0000000500047c24 */ /* 0x000fe2000f8e0204 */
[----:B------:R-:W-:Y:S01]  /*130e0*/  ULDC.64 UR4, c[0x0][0x2d0] ;  /* 0x0000b40000047ab9 */ /* 0x000fe20000000a00 */
[----:B--2---:R-:W-:Y:S02]  /*130f0*/  IMAD.IADD R0, R8, 0x1, R9 ;  /* 0x0000000108007824 */ /* 0x004fe400078e0209 */
[----:B------:R-:W2:Y:S01]  /*13100*/  S2R R8, SR_TID.X ;  /* 0x0000000000087919 */ /* 0x000ea20000002100 */
[----:B------:R-:W-:Y:S02]  /*13110*/  IMAD.IADD R3, R3, 0x1, R4 ;  /* 0x0000000103037824 */ /* 0x000fe400078e0204 */
[----:B0-----:R-:W-:-:S04]  /*13120*/  @P0 IMAD.HI.U32 R5, R0, R5, RZ ;  /* 0x0000000500050227 */ /* 0x001fc800078e00ff */
[----:B------:R-:W-:Y:S01]  /*13130*/  IMAD.MOV.U32 R4, RZ, RZ, R0 ;  /* 0x000000ffff047224 */ /* 0x000fe200078e0000 */
[----:B-1----:R-:W-:-:S05]  /*13140*/  @P0 SHF.R.U32.HI R4, RZ, R6, R5 ;  /* 0x00000006ff040219 */ /* 0x002fca0000011605 */
[----:B------:R-:W-:-:S04]  /*13150*/  IMAD.MOV R5, RZ, RZ, -R4 ;  /* 0x000000ffff057224 */ /* 0x000fc800078e0a04 */
[----:B------:R-:W-:Y:S01]  /*13160*/  IMAD R0, R7, R5, R0 ;  /* 0x0000000507007224 */ /* 0x000fe200078e0200 */
[----:B------:R-:W-:Y:S01]  /*13170*/  SHF.R.S32.HI R5, RZ, 0x1f, R4 ;  /* 0x0000001fff057819 */ /* 0x000fe20000011404 */
[----:B------:R-:W-:-:S04]  /*13180*/  IMAD.WIDE.U32 R2, R4, UR4, R2 ;  /* 0x0000000404027c25 */ /* 0x000fc8000f8e0002 */
[----:B------:R-:W-:-:S04]  /*13190*/  IMAD R5, R5, UR4, RZ ;  /* 0x0000000405057c24 */ /* 0x000fc8000f8e02ff */
[----:B------:R-:W-:Y:S01]  /*131a0*/  IMAD R4, R4, UR5, R5 ;  /* 0x0000000504047c24 */ /* 0x000fe2000f8e0205 */
[----:B------:R-:W-:-:S03]  /*131b0*/  ULDC.64 UR4, c[0x0][0x2c8] ;  /* 0x0000b20000047ab9 */ /* 0x000fc60000000a00 */
[----:B------:R-:W-:Y:S01]  /*131c0*/  IMAD.IADD R3, R3, 0x1, R4 ;  /* 0x0000000103037824 */ /* 0x000fe200078e0204 */
[----:B------:R-:W-:Y:S01]  /*131d0*/  SHF.R.S32.HI R4, RZ, 0x1f, R0 ;  /* 0x0000001fff047819 */ /* 0x000fe20000011400 */
[----:B--2---:R-:W-:-:S04]  /*131e0*/  IMAD.SHL.U32 R8, R8, 0x8, RZ ;  /* 0x0000000808087824 */ /* 0x004fc800078e00ff */
[----:B------:R-:W-:Y:S01]  /*131f0*/  IMAD R4, R4, UR4, RZ ;  /* 0x0000000404047c24 */ /* 0x000fe2000f8e02ff */
[----:B------:R-:W-:Y:S01]  /*13200*/  LOP3.LUT R8, R8, 0x38, RZ, 0xc0, !PT ;  /* 0x0000003808087812 */ /* 0x000fe200078ec0ff */
[----:B------:R-:W-:-:S04]  /*13210*/  IMAD.WIDE.U32 R2, R0, UR4, R2 ;  /* 0x0000000400027c25 */ /* 0x000fc8000f8e0002 */
[----:B------:R-:W-:Y:S01]  /*13220*/  IMAD R4, R0, UR5, R4 ;  /* 0x0000000500047c24 */ /* 0x000fe2000f8e0204 */
[C---:B------:R-:W-:Y:S01]  /*13230*/  LOP3.LUT R12, R8.reuse, 0x40, RZ, 0xfc, !PT ;  /* 0x00000040080c7812 */ /* 0x040fe200078efcff */
[----:B------:R-:W-:Y:S01]  /*13240*/  ULDC.64 UR4, c[0x0][0x280] ;  /* 0x0000a00000047ab9 */ /* 0x000fe20000000a00 */
[C---:B------:R-:W-:Y:S01]  /*13250*/  LOP3.LUT R11, R8.reuse, 0x80, RZ, 0xfc, !PT ;  /* 0x00000080080b7812 */ /* 0x040fe200078efcff */
[----:B------:R-:W-:Y:S01]  /*13260*/  IMAD.IADD R3, R3, 0x1, R4 ;  /* 0x0000000103037824 */ /* 0x000fe200078e0204 */
[----:B------:R-:W-:Y:S02]  /*13270*/  LOP3.LUT R8, R8, 0xc0, RZ, 0xfc, !PT ;  /* 0x000000c008087812 */ /* 0x000fe400078efcff */
[----:B------:R-:W-:Y:S01]  /*13280*/  LEA R4, P0, R2, UR4, 0x1 ;  /* 0x0000000402047c11 */ /* 0x000fe2000f8008ff */
[----:B------:R-:W-:Y:S02]  /*13290*/  ULDC UR4, c[0x0][0x2b8] ;  /* 0x0000ae0000047ab9 */ /* 0x000fe40000000800 */
[----:B------:R-:W-:-:S02]  /*132a0*/  ISETP.GE.AND P3, PT, R8, UR4, PT ;  /* 0x0000000408007c0c */ /* 0x000fc4000bf66270 */
[----:B------:R0:W5:Y:S01]  /*132b0*/  LDL R8, [R1+0x20] ;  /* 0x0000200001087983 */ /* 0x0001620000100800 */
[----:B------:R-:W1:Y:S01]  /*132c0*/  S2R R5, SR_TID.X ;  /* 0x0000000000057919 */ /* 0x000e620000002100 */
[----:B------:R-:W-:Y:S02]  /*132d0*/  LEA.HI.X R3, R2, UR5, R3, 0x1, P0 ;  /* 0x0000000502037c11 */ /* 0x000fe400080f0c03 */
[----:B------:R-:W-:Y:S02]  /*132e0*/  ISETP.GE.AND P1, PT, R12, UR4, PT ;  /* 0x000000040c007c0c */ /* 0x000fe4000bf26270 */
[----:B------:R-:W-:Y:S01]  /*132f0*/  ISETP.GE.AND P2, PT, R11, UR4, PT ;  /* 0x000000040b007c0c */ /* 0x000fe2000bf46270 */
[----:B-1----:R-:W-:-:S05]  /*13300*/  IMAD.SHL.U32 R10, R5, 0x8, RZ ;  /* 0x00000008050a7824 */ /* 0x002fca00078e00ff */
[----:B------:R-:W-:-:S04]  /*13310*/  LOP3.LUT R10, R10, 0x38, RZ, 0xc0, !PT ;  /* 0x000000380a0a7812 */ /* 0x000fc800078ec0ff */
[----:B------:R-:W-:Y:S01]  /*13320*/  ISETP.GE.AND P0, PT, R10, UR4, PT ;  /* 0x000000040a007c0c */ /* 0x000fe2000bf06270 */
[----:B------:R-:W-:-:S03]  /*13330*/  UMOV UR4, 0xffffffff ;  /* 0xffffffff00047882 */ /* 0x000fc60000000000 */
[----:B0-----:R-:W-:Y:S09]  /*13340*/  BRA.DIV UR4, `(.L_x_1565) ;  /* 0x00000052044c7947 */ /* 0x001ff2000b800000 */
[----:B------:R-:W0:Y:S02]  /*13350*/  S2R R6, SR_TID.X ;  /* 0x0000000000067919 */ /* 0x000e240000002100 */
[----:B0-----:R-:W-:Y:S02]  /*13360*/  LOP3.LUT R9, R6, 0x7f, RZ, 0xc0, !PT ;  /* 0x0000007f06097812 */ /* 0x001fe400078ec0ff */
[----:B------:R-:W2:Y:S04]  /*13370*/  LDL.LU R6, [R1+0x30] ;  /* 0x0000300001067983 */ /* 0x000ea80000300800 */
[----:B------:R-:W3:Y:S01]  /*13380*/  LDL.LU R11, [R1+0x2c] ;  /* 0x00002c00010b7983 */ /* 0x000ee20000300800 */
[----:B------:R-:W-:Y:S01]  /*13390*/  SHF.R.U32.HI R9, RZ, 0x3, R9 ;  /* 0x00000003ff097819 */ /* 0x000fe20000011609 */
[----:B------:R-:W-:Y:S01]  /*133a0*/  ULDC.64 UR4, c[0x0][0x208] ;  /* 0x0000820000047ab9 */ /* 0x000fe20000000a00 */
[----:B--2---:R-:W-:-:S02]  /*133b0*/  IMAD R2, R6, R7, RZ ;  /* 0x0000000706027224 */ /* 0x004fc400078e02ff */
[----:B------:R-:W0:Y:S01]  /*133c0*/  SHFL.IDX PT, R7, R4, RZ, 0x181f ;  /* 0x00181fff04077589 */ /* 0x000e2200000e0000 */
[----:B---3--:R-:W-:-:S03]  /*133d0*/  IMAD.IADD R0, R9, 0x1, R11 ;  /* 0x0000000109007824 */ /* 0x008fc600078e020b */
[----:B------:R-:W1:Y:S01]  /*133e0*/  SHFL.IDX PT, R6, R3, RZ, 0x181f ;  /* 0x00181fff03067589 */ /* 0x000e6200000e0000 */
[C---:B------:R-:W-:Y:S01]  /*133f0*/  VIADD R5, R0.reuse, 0x10 ;  /* 0x0000001000057836 */ /* 0x040fe20000000000 */
[----:B------:R-:W-:-:S13]  /*13400*/  ISETP.GE.AND P5, PT, R0, R2, PT ;  /* 0x000000020000720c */ /* 0x000fda0003fa6270 */
[----:B0-----:R-:W-:-:S05]  /*13410*/  @!P5 LEA R7, P4, R10, R7, 0x1 ;  /* 0x000000070a07d211 */ /* 0x001fca00078808ff */
[----:B-1----:R-:W-:-:S05]  /*13420*/  @!P5 IMAD.X R6, RZ, RZ, R6, P4 ;  /* 0x000000ffff06d224 */ /* 0x002fca00020e0606 */
[----:B------:R-:W-:-:S04]  /*13430*/  @!P5 LOP3.LUT R7, R7, R6, RZ, 0x3c, !PT ;  /* 0x000000060707d212 */ /* 0x000fc800078e3cff */
[----:B------:R-:W-:-:S04]  /*13440*/  @!P5 LOP3.LUT R6, R7, R6, RZ, 0x3c, !PT ;  /* 0x000000060706d212 */ /* 0x000fc800078e3cff */
[----:B------:R-:W-:-:S05]  /*13450*/  @!P5 LOP3.LUT R7, R7, R6, RZ, 0x3c, !PT ;  /* 0x000000060707d212 */ /* 0x000fca00078e3cff */
[----:B------:R-:W-:Y:S01]  /*13460*/  @!PT LDS RZ, [RZ] ;  /* 0x00000000fffff984 */ /* 0x000fe20000000800 */
[----:B-----5:R-:W-:Y:S04]  /*13470*/  @!P5 LDGSTS.E.BYPASS.LTC128B.128 [R8+0x10400], desc[UR4][R6.64], !P0 ;  /* 0x104000000608dfae */ /* 0x020fe8000c101d44 */
[----:B------:R-:W-:Y:S04]  /*13480*/  @!P5 LDGSTS.E.BYPASS.LTC128B.128 [R8+0x14400], desc[UR4][R6.64+0x80], !P1 ;  /* 0x144000800608dfae */ /* 0x000fe8000c901d44 */
[----:B------:R-:W-:Y:S04]  /*13490*/  @!P5 LDGSTS.E.BYPASS.LTC128B.128 [R8+0x18400], desc[UR4][R6.64+0x100], !P2 ;  /* 0x184001000608dfae */ /* 0x000fe8000d101d44 */
[----:B------:R0:W-:Y:S01]  /*134a0*/  @!P5 LDGSTS.E.BYPASS.LTC128B.128 [R8+0x1c400], desc[UR4][R6.64+0x180], !P3 ;  /* 0x1c4001800608dfae */ /* 0x0001e2000d901d44 */
[----:B------:R-:W-:Y:S01]  /*134b0*/  ISETP.GE.AND P5, PT, R5, R2, PT ;  /* 0x000000020500720c */ /* 0x000fe20003fa6270 */
[----:B------:R-:W-:-:S02]  /*134c0*/  VIADD R5, R0, 0x20 ;  /* 0x0000002000057836 */ /* 0x000fc40000000000 */
        /* <DEDUP_REMOVED lines=67> */
[----:B------:R-:W-:Y:S02]  /*13900*/  @!P5 IMAD.X R6, RZ, RZ, R5, P4 ;  /* 0x000000ffff06d224 */ /* 0x000fe400020e0605 */
[----:B------:R0:W1:Y:S03]  /*13910*/  SHFL.IDX PT, R5, R3, 0x7, 0x181f ;  /* 0x00f81f0003057f89 */ /* 0x00006600000e0000 */
[-C--:B------:R-:W-:Y:S01]  /*13920*/  @!P5 LOP3.LUT R7, R7, R6.reuse, RZ, 0x3c, !PT ;  /* 0x000000060707d212 */ /* 0x080fe200078e3cff */
[----:B------:R0:W2:Y:S03]  /*13930*/  SHFL.IDX PT, R3, R4, 0x7, 0x181f ;  /* 0x00f81f0004037f89 */ /* 0x0000a600000e0000 */
[----:B------:R-:W-:-:S04]  /*13940*/  @!P5 LOP3.LUT R6, R7, R6, RZ, 0x3c, !PT ;  /* 0x000000060706d212 */ /* 0x000fc800078e3cff */
[----:B------:R-:W-:-:S05]  /*13950*/  @!P5 LOP3.LUT R7, R7, R6, RZ, 0x3c, !PT ;  /* 0x000000060707d212 */ /* 0x000fca00078e3cff */
[----:B------:R0:W-:Y:S04]  /*13960*/  @!P5 LDGSTS.E.BYPASS.LTC128B.128 [R8+0x13400], desc[UR4][R6.64], !P0 ;  /* 0x134000000608dfae */ /* 0x0001e8000c101d44 */
[----:B------:R0:W-:Y:S04]  /*13970*/  @!P5 LDGSTS.E.BYPASS.LTC128B.128 [R8+0x17400], desc[UR4][R6.64+0x80], !P1 ;  /* 0x174000800608dfae */ /* 0x0001e8000c901d44 */
[----:B------:R0:W-:Y:S04]  /*13980*/  @!P5 LDGSTS.E.BYPASS.LTC128B.128 [R8+0x1b400], desc[UR4][R6.64+0x100], !P2 ;  /* 0x1b4001000608dfae */ /* 0x0001e8000d101d44 */
[----:B-12---:R0:W-:Y:S02]  /*13990*/  @!P5 LDGSTS.E.BYPASS.LTC128B.128 [R8+0x1f400], desc[UR4][R6.64+0x180], !P3 ;  /* 0x1f4001800608dfae */ /* 0x0061e4000d901d44 */
.L_x_1695:
[----:B------:R-:W-:Y:S01]  /*139a0*/  VIADD R0, R0, 0x70 ;  /* 0x0000007000007836 */ /* 0x000fe20000000000 */
[----:B------:R-:W-:Y:S04]  /*139b0*/  BSSY B0, `(.L_x_1566) ;  /* 0x000000d000007945 */ /* 0x000fe80003800000 */
[----:B------:R-:W-:-:S13]  /*139c0*/  ISETP.GE.AND P4, PT, R0, R2, PT ;  /* 0x000000020000720c */ /* 0x000fda0003f86270 */
[----:B------:R-:W-:Y:S05]  /*139d0*/  @P4 BRA `(.L_x_1567) ;  /* 0x0000000000284947 */ /* 0x000fea0003800000 */
[----:B------:R-:W-:Y:S01]  /*139e0*/  LEA R2, P4, R10, R3, 0x1 ;  /* 0x000000030a027211 */ /* 0x000fe200078808ff */
[----:B------:R-:W-:-:S04]  /*139f0*/  ULDC.64 UR4, c[0x0][0x208] ;  /* 0x0000820000047ab9 */ /* 0x000fc80000000a00 */
[----:B0-----:R-:W-:-:S05]  /*13a00*/  IMAD.X R3, RZ, RZ, R5, P4 ;  /* 0x000000ffff037224 */ /* 0x001fca00020e0605 */
[----:B------:R-:W-:Y:S01]  /*13a10*/  @!PT LDS RZ, [RZ] ;  /* 0x00000000fffff984 */ /* 0x000fe20000000800 */
[----:B------:R-:W-:Y:S01]  /*13a20*/  @!PT LDS RZ, [RZ] ;  /* 0x00000000fffff984 */ /* 0x000fe20000000800 */
[----:B------:R-:W-:Y:S01]  /*13a30*/  @!PT LDS RZ, [RZ] ;  /* 0x00000000fffff984 */ /* 0x000fe20000000800 */
[----:B------:R1:W-:Y:S04]  /*13a40*/  LDGSTS.E.BYPASS.LTC128B.128 [R8+0x13c00], desc[UR4][R2.64], !P0 ;  /* 0x13c0000002087fae */ /* 0x0003e8000c101d44 */
[----:B------:R1:W-:Y:S04]  /*13a50*/  LDGSTS.E.BYPASS.LTC128B.128 [R8+0x17c00], desc[UR4][R2.64+0x80], !P1 ;  /* 0x17c0008002087fae */ /* 0x0003e8000c901d44 */
[----:B------:R1:W-:Y:S04]  /*13a60*/  LDGSTS.E.BYPASS.LTC128B.128 [R8+0x1bc00], desc[UR4][R2.64+0x100], !P2 ;  /* 0x1bc0010002087fae */ /* 0x0003e8000d101d44 */
[----:B------:R1:W-:Y:S02]  /*13a70*/  LDGSTS.E.BYPASS.LTC128B.128 [R8+0x1fc00], desc[UR4][R2.64+0x180], !P3 ;  /* 0x1fc0018002087fae */ /* 0x0003e4000d901d44 */
.L_x_1567:
[----:B------:R-:W-:Y:S05]  /*13a80*/  BSYNC B0 ;  /* 0x0000000000007941 */ /* 0x000fea0003800000 */
.L_x_1566:
[----:B01----:R-:W2:Y:S01]  /*13a90*/  LDL R8, [R1] ;  /* 0x0000000001087983 */ /* 0x003ea20000100800 */
[----:B------:R-:W-:Y:S01]  /*13aa0*/  PLOP3.LUT P0, PT, PT, PT, PT, 0x80, 0x0 ;  /* 0x000000000000781c */ /* 0x000fe20003f0f070 */
[----:B------:R-:W-:Y:S01]  /*13ab0*/  NOP ;  /* 0x0000000000007918 */ /* 0x000fe20000000000 */
[----:B--2---:R-:W-:-:S11]  /*13ac0*/  VIADD R10, R8, 0x30800 ;  /* 0x00030800080a7836 */ /* 0x004fd60000000000 */
.L_x_1568:
[----:B------:R-:W2:Y:S01]  /*13ad0*/  LDL R2, [R1] ;  /* 0x0000000001027983 */ /* 0x000ea20000100800 */
        /* <DEDUP_REMOVED lines=18> */
.L_x_1696:
[----:B------:R-:W-:Y:S05]  /*13c00*/  BSYNC B0 ;  /* 0x0000000000007941 */ /* 0x000fea0003800000 */
.L_x_1569:
[----:B------:R-:W2:Y:S04]  /*13c10*/  LDL R3, [R1+0x28] ;  /* 0x0000280001037983 */ /* 0x000ea80000100800 */
[----:B0-----:R-:W3:Y:S01]  /*13c20*/  LDL R2, [R1+0x24] ;  /* 0x0000240001027983 */ /* 0x001ee20000100800 */
[----:B------:R-:W-:Y:S01]  /*13c30*/  BSSY B0, `(.L_x_1571) ;  /* 0x00002b1000007945 */ /* 0x000fe20003800000 */
[----:B--2---:R-:W-:-:S05]  /*13c40*/  VIADD R0, R3, 0xfffffffe ;  /* 0xfffffffe03007836 */ /* 0x004fca0000000000 */
[----:B---3--:R-:W-:-:S13]  /*13c50*/  ISETP.GE.AND P0, PT, R0, R2, PT ;  /* 0x000000020000720c */ /* 0x008fda0003f06270 */
[----:B------:R-:W-:Y:S05]  /*13c60*/  @!P0 BRA `(.L_x_1572) ;  /* 0x0000002800b48947 */ /* 0x000fea0003800000 */
[----:B------:R-:W-:Y:S01]  /*13c70*/  LOP3.LUT R8, RZ, R2, RZ, 0x33, !PT ;  /* 0x00000002ff087212 */ /* 0x000fe200078e33ff */
[----:B------:R-:W-:Y:S01]  /*13c80*/  IMAD.MOV R2, RZ, RZ, -R3 ;  /* 0x000000ffff027224 */ /* 0x000fe200078e0a03 */
[----:B------:R-:W-:Y:S04]  /*13c90*/  BSSY B2, `(.L_x_1573) ;  /* 0x00000e9000027945 */ /* 0x000fe80003800000 */
[----:B------:R-:W-:-:S05]  /*13ca0*/  VIADDMNMX R8, R2, 0x1, R8, !PT ;  /* 0x0000000102087846 */ /* 0x000fca0007800108 */
[----:B------:R-:W-:-:S05]  /*13cb0*/  IMAD.IADD R2, R3, 0x1, R8 ;  /* 0x0000000103027824 */ /* 0x000fca00078e0208 */
[----:B------:R-:W-:-:S04]  /*13cc0*/  LOP3.LUT R2, R2, 0x1, RZ, 0xc0, !PT ;  /* 0x0000000102027812 */ /* 0x000fc800078ec0ff */
[----:B------:R-:W-:-:S13]  /*13cd0*/  ISETP.NE.U32.AND P0, PT, R2, 0x1, PT ;  /* 0x000000010200780c */ /* 0x000fda0003f05070 */
[----:B------:R-:W-:Y:S05]  /*13ce0*/  @P0 BRA `(.L_x_1574) ;  /* 0x0000000c008c0947 */ /* 0x000fea0003800000 */
[----:B------:R-:W2:Y:S04]  /*13cf0*/  LDL R5, [R1+0x18] ;  /* 0x0000180001057983 */ /* 0x000ea80000100800 */
[----:B------:R-:W3:Y:S04]  /*13d00*/  LDL R4, [R1+0x4] ;  /* 0x0000040001047983 */ /* 0x000ee80000100800 */
[----:B------:R-:W4:Y:S01]  /*13d10*/  LDL R3, [R1+0x10] ;  /* 0x0000100001037983 */ /* 0x000f220000100800 */
[----:B------:R-:W-:Y:S01]  /*13d20*/  BSSY B1, `(.L_x_1575) ;  /* 0x00000db000017945 */ /* 0x000fe20003800000 */
[----:B--2---:R-:W-:Y:S01]  /*13d30*/  LOP3.LUT P1, RZ, R5, 0x1, RZ, 0xc0, !PT ;  /* 0x0000000105ff7812 */ /* 0x004fe2000782c0ff */
[----:B---3--:R-:W-:-:S05]  /*13d40*/  VIADD R7, R4, 0x1 ;  /* 0x0000000104077836 */ /* 0x008fca0000000000 */
[----:B------:R-:W-:-:S04]  /*13d50*/  ISETP.NE.AND P0, PT, R7, 0x2, PT ;  /* 0x000000020700780c */ /* 0x000fc80003f05270 */
[----:B------:R-:W-:Y:S02]  /*13d60*/  SEL R9, RZ, 0x1, P0 ;  /* 0x00000001ff097807 */ /* 0x000fe40000000000 */
        /* <DEDUP_REMOVED lines=28> */
.L_x_1577:
[----:B------:R-:W2:Y:S01]  /*13f30*/  LDL R2, [R1] ;  /* 0x0000000001027983 */ /* 0x000ea20000100800 */
[----:B------:R-:W-:Y:S01]  /*13f40*/  BSSY B3, `(.L_x_1578) ;  /* 0x0000005000037945 */ /* 0x000fe20003800000 */
[----:B--2---:R-:W-:Y:S01]  /*13f50*/  IMAD R3, R7, 0x8, R2 ;  /* 0x0000000807037824 */ /* 0x004fe200078e0202 */
[----:B------:R-:W-:-:S04]  /*13f60*/  SHF.L.U32 R2, R9, 0x1f, RZ ;  /* 0x0000001f09027819 */ /* 0x000fc800000006ff */
[----:B------:R-:W1:Y:S02]  /*13f70*/  SYNCS.PHASECHK.TRANS64.TRYWAIT P0, [R3+URZ+0x30840], R2 ;  /* 0x03084002030075a7 */ /* 0x000e64000800017f */
[----:B-1----:R-:W-:Y:S05]  /*13f80*/  @!P0 BRA `(.L_x_1579) ;  /* 0x0000005000748947 */ /* 0x002fea0003800000 */
.L_x_1697:
[----:B------:R-:W-:Y:S05]  /*13f90*/  BSYNC B3 ;  /* 0x0000000000037941 */ /* 0x000fea0003800000 */
.L_x_1578:
        /* <DEDUP_REMOVED lines=12> */
.L_x_1581:
[----:B------:R-:W-:Y:S05]  /*14060*/  BSYNC B3 ;  /* 0x0000000000037941 */ /* 0x000fea0003800000 */
.L_x_1580:
[----:B------:R-:W2:Y:S04]  /*14070*/  LDL R5, [R1] ;  /* 0x0000000001057983 */ /* 0x000ea80000100800 */
[----:B-1----:R-:W3:Y:S01]  /*14080*/  LDL R2, [R1+0x14] ;  /* 0x0000140001027983 */ /* 0x002ee20000100800 */
        /* <DEDUP_REMOVED lines=8> */
[----:B--2---:R-:W-:-:S02]  /*14110*/  IMAD R6, R7, 0x8000, R5 ;  /* 0x0000800007067824 */ /* 0x004fc400078e0205 */
[----:B---3--:R-:W-:Y:S02]  /*14120*/  IMAD R2, R0, 0x40, R2 ;  /* 0x0000004000027824 */ /* 0x008fe400078e0202 */
[----:B------:R-:W-:-:S08]  /*14130*/  VIADD R5, R6, 0x20400 ;  /* 0x0002040006057836 */ /* 0x000fd00000000000 */
.L_x_1582:
        /* <DEDUP_REMOVED lines=16> */
.L_x_1583:
        /* <DEDUP_REMOVED lines=16> */
.L_x_1584:
        /* <DEDUP_REMOVED lines=16> */
.L_x_1585:
        /* <DEDUP_REMOVED lines=17> */
.L_x_1698:
[----:B------:R-:W-:Y:S05]  /*14550*/  BSYNC B3 ;  /* 0x0000000000037941 */ /* 0x000fea0003800000 */
.L_x_1586:
[----:B------:R-:W-:Y:S01]  /*14560*/  BSSY B3, `(.L_x_1588) ;  /* 0x000000e000037945 */ /* 0x000fe20003800000 */
[----:B------:R-:W-:Y:S02]  /*14570*/  IMAD.MOV.U32 R12, RZ, RZ, 0x0 ;  /* 0x00000000ff0c7424 */ /* 0x000fe400078e00ff */
[----:B------:R-:W-:Y:S01]  /*14580*/  IMAD.MOV.U32 R13, RZ, RZ, 0x14f00000 ;  /* 0x14f00000ff0d7424 */ /* 0x000fe200078e00ff */
[----:B------:R-:W-:Y:S06]  /*14590*/  @P1 BRA `(.L_x_1589) ;  /* 0x0000000000281947 */ /* 0x000fec0003800000 */
[----:B0-----:R-:W2:Y:S04]  /*145a0*/  LDL R3, [R1] ;  /* 0x0000000001037983 */ /* 0x001ea80000100800 */
        /* <DEDUP_REMOVED lines=9> */
.L_x_1589:
[----:B------:R-:W-:Y:S05]  /*14640*/  BSYNC B3 ;  /* 0x0000000000037941 */ /* 0x000fea0003800000 */
.L_x_1588:
[----:B01----:R-:W2:Y:S01]  /*14650*/  LDL.LU R2, [R1+0x4] ;  /* 0x0000040001027983 */ /* 0x003ea20000300800 */
[----:B------:R-:W-:-:S03]  /*14660*/  R2UR UR10, R11 ;  /* 0x000000000b0a72ca */ /* 0x000fc600000e0000 */
[----:B------:R-:W3:Y:S04]  /*14670*/  LDL R6, [R1+0x14] ;  /* 0x0000140001067983 */ /* 0x000ee80000100800 */
[----:B------:R-:W3:Y:S04]  /*14680*/  LDL.LU R5, [R1+0x8] ;  /* 0x0000080001057983 */ /* 0x000ee80000300800 */
[----:B------:R-:W2:Y:S01]  /*14690*/  LDL R11, [R1] ;  /* 0x00000000010b7983 */ /* 0x000ea20000100800 */
        /* <DEDUP_REMOVED lines=10> */
.L_x_1590:
        /* <DEDUP_REMOVED lines=15> */
.L_x_1591:
        /* <DEDUP_REMOVED lines=15> */
.L_x_1592:
        /* <DEDUP_REMOVED lines=15> */
.L_x_1593:
        /* <DEDUP_REMOVED lines=12> */
.L_x_1576:
[----:B------:R-:W-:Y:S05]  /*14ad0*/  BSYNC B1 ;  /* 0x0000000000017941 */ /* 0x000fea0003800000 */
.L_x_1575:
[----:B0-----:R-:W2:Y:S04]  /*14ae0*/  LDL R0, [R1+0x28] ;  /* 0x0000280001007983 */ /* 0x001ea80000100800 */
[----:B------:R0:W-:Y:S04]  /*14af0*/  STL [R1+0x4], R7 ;  /* 0x0000040701007387 */ /* 0x0001e80000100800 */
[----:B------:R0:W-:Y:S02]  /*14b00*/  STL [R1+0x10], R9 ;  /* 0x0000100901007387 */ /* 0x0001e40000100800 */
[----:B0-2---:R-:W-:-:S07]  /*14b10*/  VIADD R0, R0, 0xfffffffd ;  /* 0xfffffffd00007836 */ /* 0x005fce0000000000 */
.L_x_1574:
[----:B------:R-:W-:Y:S05]  /*14b20*/  BSYNC B2 ;  /* 0x0000000000027941 */ /* 0x000fea0003800000 */
.L_x_1573:
[----:B------:R-:W2:Y:S01]  /*14b30*/  LDL.LU R2, [R1+0x28] ;  /* 0x0000280001027983 */ /* 0x000ea20000300800 */
[----:B------:R-:W-:Y:S01]  /*14b40*/  VIADD R8, R8, 0xfffffffe ;  /* 0xfffffffe08087836 */ /* 0x000fe20000000000 */
[----:B--2---:R-:W-:-:S04]  /*14b50*/  LOP3.LUT R2, RZ, R2, RZ, 0x33, !PT ;  /* 0x00000002ff027212 */ /* 0x004fc800078e33ff */
[----:B------:R-:W-:-:S13]  /*14b60*/  ISETP.NE.AND P0, PT, R8, R2, PT ;  /* 0x000000020800720c */ /* 0x000fda0003f05270 */
[----:B------:R-:W-:Y:S05]  /*14b70*/  @!P0 BRA `(.L_x_1572) ;  /* 0x0000001800f08947 */ /* 0x000fea0003800000 */
[----:B------:R-:W-:-:S07]  /*14b80*/  IMAD.MOV.U32 R9, RZ, RZ, R17 ;  /* 0x000000ffff097224 */ /* 0x000fce00078e0011 */
.L_x_1632:
[----:B--2---:R-:W2:Y:S04]  /*14b90*/  LDL R4, [R1+0x18] ;  /* 0x0000180001047983 */ /* 0x004ea80000100800 */
[----:B------:R-:W3:Y:S04]  /*14ba0*/  LDL R3, [R1+0x4] ;  /* 0x0000040001037983 */ /* 0x000ee80000100800 */
[----:B------:R-:W4:Y:S01]  /*14bb0*/  LDL R2, [R1+0x10] ;  /* 0x0000100001027983 */ /* 0x000f220000100800 */
[----:B------:R-:W-:Y:S05]  /*14bc0*/  YIELD ;  /* 0x0000000000007946 */ /* 0x000fea0003800000 */
[----:B------:R-:W-:Y:S01]  /*14bd0*/  BSSY B1, `(.L_x_1594) ;  /* 0x00000d7000017945 */ /* 0x000fe20003800000 */
[----:B--2---:R-:W-:Y:S01]  /*14be0*/  LOP3.LUT P1, RZ, R4, 0x1, RZ, 0xc0, !PT ;  /* 0x0000000104ff7812 */ /* 0x004fe2000782c0ff */
[----:B---3--:R-:W-:-:S05]  /*14bf0*/  VIADD R4, R3, 0x1 ;  /* 0x0000000103047836 */ /* 0x008fca0000000000 */
[----:B------:R-:W-:-:S04]  /*14c00*/  ISETP.NE.AND P0, PT, R4, 0x2, PT ;  /* 0x000000020400780c */ /* 0x000fc80003f05270 */
[----:B------:R-:W-:Y:S02]  /*14c10*/  SEL R5, RZ, 0x1, P0 ;  /* 0x00000001ff057807 */ /* 0x000fe40000000000 */
[----:B------:R-:W-:Y:S02]  /*14c20*/  SEL R4, R4, RZ, P0 ;  /* 0x000000ff04047207 */ /* 0x000fe40000000000 */
[----:B----4-:R-:W-:Y:S01]  /*14c30*/  LOP3.LUT R5, R2, R5, RZ, 0x3c, !PT ;  /* 0x0000000502057212 */ /* 0x010fe200078e3cff */
[----:B01----:R-:W-:Y:S06]  /*14c40*/  @!P1 BRA `(.L_x_1595) ;  /* 0x0000000c003c9947 */ /* 0x003fec0003800000 */
        /* <DEDUP_REMOVED lines=25> */
.L_x_1596:
[----:B------:R-:W2:Y:S01]  /*14de0*/  LDL R2, [R1] ;  /* 0x0000000001027983 */ /* 0x000ea20000100800 */
[----:B------:R-:W-:Y:S01]  /*14df0*/  BSSY B2, `(.L_x_1597) ;  /* 0x0000005000027945 */ /* 0x000fe20003800000 */
[----:B--2---:R-:W-:Y:S01]  /*14e00*/  IMAD R3, R4, 0x8, R2 ;  /* 0x0000000804037824 */ /* 0x004fe200078e0202 */
[----:B------:R-:W-:-:S04]  /*14e10*/  SHF.L.U32 R2, R5, 0x1f, RZ ;  /* 0x0000001f05027819 */ /* 0x000fc800000006ff */
[----:B------:R-:W1:Y:S02]  /*14e20*/  SYNCS.PHASECHK.TRANS64.TRYWAIT P0, [R3+URZ+0x30840], R2 ;  /* 0x03084002030075a7 */ /* 0x000e64000800017f */
[----:B-1----:R-:W-:Y:S05]  /*14e30*/  @!P0 BRA `(.L_x_1598) ;  /* 0x0000004000f08947 */ /* 0x002fea0003800000 */
.L_x_1699:
[----:B------:R-:W-:Y:S05]  /*14e40*/  BSYNC B2 ;  /* 0x0000000000027941 */ /* 0x000fea0003800000 */
.L_x_1597:
        /* <DEDUP_REMOVED lines=12> */
.L_x_1600:
[----:B------:R-:W-:Y:S05]  /*14f10*/  BSYNC B2 ;  /* 0x0000000000027941 */ /* 0x000fea0003800000 */
.L_x_1599:
        /* <DEDUP_REMOVED lines=13> */
.L_x_1601:
        /* <DEDUP_REMOVED lines=16> */
.L_x_1602:
        /* <DEDUP_REMOVED lines=16> */
.L_x_1603:
        /* <DEDUP_REMOVED lines=16> */
.L_x_1604:
        /* <DEDUP_REMOVED lines=17> */
.L_x_1700:
[----:B------:R-:W-:Y:S05]  /*15400*/  BSYNC B2 ;  /* 0x0000000000027941 */ /* 0x000fea0003800000 */
.L_x_1605:
        /* <DEDUP_REMOVED lines=11> */
.L_x_1608:
[----:B------:R-:W-:Y:S05]  /*154c0*/  BSYNC B2 ;  /* 0x0000000000027941 */ /* 0x000fea0003800000 */
.L_x_1607:
[----:B0-----:R-:W2:Y:S01]  /*154d0*/  LDL.LU R3, [R1+0x4] ;  /* 0x0000040001037983 */ /* 0x001ea20000300800 */
[----:B------:R-:W-:-:S03]  /*154e0*/  R2UR UR10, R11 ;  /* 0x000000000b0a72ca */ /* 0x000fc600000e0000 */
[----:B------:R-:W3:Y:S04]  /*154f0*/  LDL R7, [R1+0x14] ;  /* 0x0000140001077983 */ /* 0x000ee80000100800 */
[----:B------:R-:W3:Y:S04]  /*15500*/  LDL.LU R6, [R1+0x8] ;  /* 0x0000080001067983 */ /* 0x000ee80000300800 */
[----:B------:R-:W2:Y:S01]  /*15510*/  LDL R11, [R1] ;  /* 0x00000000010b7983 */ /* 0x000ea20000100800 */
        /* <DEDUP_REMOVED lines=9> */
.L_x_1609:
        /* <DEDUP_REMOVED lines=15> */
.L_x_1610:
        /* <DEDUP_REMOVED lines=15> */
.L_x_1611:
        /* <DEDUP_REMOVED lines=15> */
.L_x_1612:
        /* <DEDUP_REMOVED lines=12> */
.L_x_1595:
[----:B------:R-:W-:Y:S05]  /*15940*/  BSYNC B1 ;  /* 0x0000000000017941 */ /* 0x000fea0003800000 */
.L_x_1594:
[----:B------:R-:W2:Y:S01]  /*15950*/  LDL R2, [R1+0x18] ;  /* 0x0000180001027983 */ /* 0x000ea20000100800 */
[----:B------:R-:W-:Y:S01]  /*15960*/  VIADD R3, R4, 0x1 ;  /* 0x0000000104037836 */ /* 0x000fe20000000000 */
[----:B------:R-:W-:Y:S01]  /*15970*/  BSSY B1, `(.L_x_1613) ;  /* 0x00000d8000017945 */ /* 0x000fe20003800000 */
[----:B------:R-:W-:-:S03]  /*15980*/  VIADD R6, R0, 0xffffffff ;  /* 0xffffffff00067836 */ /* 0x000fc60000000000 */
        /* <DEDUP_REMOVED lines=9> */
[----:B------:R-:W-:Y:S01]  /*15a20*/  IMAD.MOV.U32 R7, RZ, RZ, R6 ;  /* 0x000000ffff077224 */ /* 0x000fe200078e0006 */
[----:B------:R-:W-:-:S04]  /*15a30*/  ISETP.NE.U32.AND P0, PT, RZ, UR4, PT ;  /* 0x00000004ff007c0c */ /* 0x000fc8000bf05070 */
[----:B------:R-:W-:-:S13]  /*15a40*/  ISETP.NE.AND.EX P0, PT, RZ, UR5, PT, P0 ;  /* 0x00000005ff007c0c */ /* 0x000fda000bf05300 */
[----:B------:R-:W-:Y:S05]  /*15a50*/  @!P0 BRA `(.L_x_1615) ;  /* 0x0000000000508947 */ /* 0x000fea0003800000 */
[----:B------:R-:W2:Y:S01]  /*15a60*/  LDL R14, [R1+0x1c] ;  /* 0x00001c00010e7983 */ /* 0x000ea20000100800 */
[----:B0-----:R-:W0:Y:S01]  /*15a70*/  LDC R8, c[0x0][0x43c] ;  /* 0x00010f00ff087b82 */ /* 0x001e220000000800 */
        /* <DEDUP_REMOVED lines=16> */
[----:B------:R-:W-:-:S06]  /*15b80*/  LEA.HI.X R9, R2, UR5, R3, 0x2, P0 ;  /* 0x0000000502097c11 */ /* 0x000fcc00080f1403 */
[----:B------:R2:W5:Y:S03]  /*15b90*/  LDG.E R9, desc[UR8][R8.64] ;  /* 0x0000000808097981 */ /* 0x000566000c1e1900 */
.L_x_1615:
[----:B------:R-:W3:Y:S01]  /*15ba0*/  LDL R2, [R1] ;  /* 0x0000000001027983 */ /* 0x000ee20000100800 */
[----:B------:R-:W-:Y:S01]  /*15bb0*/  SHF.L.U32 R3, R11, 0x1f, RZ ;  /* 0x0000001f0b037819 */ /* 0x000fe200000006ff */
[----:B------:R-:W-:Y:S01]  /*15bc0*/  BSSY B2, `(.L_x_1616) ;  /* 0x0000004000027945 */ /* 0x000fe20003800000 */
[----:B---3--:R-:W-:-:S04]  /*15bd0*/  IMAD R2, R12, 0x8, R2 ;  /* 0x000000080c027824 */ /* 0x008fc800078e0202 */
[----:B------:R-:W3:Y:S02]  /*15be0*/  SYNCS.PHASECHK.TRANS64.TRYWAIT P0, [R2+URZ+0x30840], R3 ;  /* 0x03084003020075a7 */ /* 0x000ee4000800017f */
[----:B---3--:R-:W-:Y:S05]  /*15bf0*/  @!P0 BRA `(.L_x_1617) ;  /* 0x0000003400a88947 */ /* 0x008fea0003800000 */
.L_x_1701:
[----:B------:R-:W-:Y:S05]  /*15c00*/  BSYNC B2 ;  /* 0x0000000000027941 */ /* 0x000fea0003800000 */
.L_x_1616:
[----:B0-2---:R-:W0:Y:S01]  /*15c10*/  S2R R8, SR_TID.X ;  /* 0x0000000000087919 */ /* 0x005e220000002100 */
        /* <DEDUP_REMOVED lines=9> */
[----:B--2---:R-:W-:Y:S05]  /*15cb0*/  @!P0 BRA `(.L_x_1619) ;  /* 0x0000000000048947 */ /* 0x004fea0003800000 */
[----:B------:R-:W-:Y:S01]  /*15cc0*/  BPT.TRAP 0x1 ;  /* 0x000000040000795c */ /* 0x000fe20000300000 */
.L_x_1619:
[----:B------:R-:W-:Y:S05]  /*15cd0*/  BSYNC B2 ;  /* 0x0000000000027941 */ /* 0x000fea0003800000 */
.L_x_1618:
[----:B------:R-:W2:Y:S04]  /*15ce0*/  LDL R8, [R1+0x4] ;  /* 0x0000040001087983 */ /* 0x000ea80000100800 */
[----:B-1----:R-:W4:Y:S04]  /*15cf0*/  LDL R11, [R1] ;  /* 0x00000000010b7983 */ /* 0x002f280000100800 */
        /* <DEDUP_REMOVED lines=8> */
[C---:B--2---:R-:W-:Y:S02]  /*15d80*/  IMAD R3, R8.reuse, 0x8, R10 ;  /* 0x0000000808037824 */ /* 0x044fe400078e020a */
[----:B----4-:R-:W-:Y:S02]  /*15d90*/  IMAD R8, R8, 0x8000, R11 ;  /* 0x0000800008087824 */ /* 0x010fe400078e020b */
[----:B------:R-:W-:-:S02]  /*15da0*/  VIADD R3, R3, 0x30 ;  /* 0x0000003003037836 */ /* 0x000fc40000000000 */
[----:B---3--:R-:W-:Y:S02]  /*15db0*/  IMAD R2, R7, 0x40, R2 ;  /* 0x0000004007027824 */ /* 0x008fe400078e0202 */
[----:B------:R-:W-:-:S07]  /*15dc0*/  VIADD R11, R8, 0x20400 ;  /* 0x00020400080b7836 */ /* 0x000fce0000000000 */
.L_x_1620:
        /* <DEDUP_REMOVED lines=16> */
.L_x_1621:
        /* <DEDUP_REMOVED lines=16> */
.L_x_1622:
        /* <DEDUP_REMOVED lines=16> */
.L_x_1623:
        /* <DEDUP_REMOVED lines=15> */
.L_x_1702:
[----:B------:R-:W-:Y:S05]  /*161c0*/  BSYNC B2 ;  /* 0x0000000000027941 */ /* 0x000fea0003800000 */
.L_x_1624:
        /* <DEDUP_REMOVED lines=11> */
.L_x_1627:
[----:B------:R-:W-:Y:S05]  /*16280*/  BSYNC B2 ;  /* 0x0000000000027941 */ /* 0x000fea0003800000 */
.L_x_1626:
[----:B------:R-:W2:Y:S04]  /*16290*/  LDL R8, [R1] ;  /* 0x0000000001087983 */ /* 0x000ea80000100800 */
[----:B0-----:R-:W3:Y:S04]  /*162a0*/  LDL R5, [R1+0x14] ;  /* 0x0000140001057983 */ /* 0x001ee80000100800 */
        /* <DEDUP_REMOVED lines=11> */
.L_x_1628:
        /* <DEDUP_REMOVED lines=15> */
.L_x_1629:
        /* <DEDUP_REMOVED lines=15> */
.L_x_1630:
        /* <DEDUP_REMOVED lines=15> */
.L_x_1631:
        /* <DEDUP_REMOVED lines=12> */
.L_x_1614:
[----:B------:R-:W-:Y:S05]  /*166f0*/  BSYNC B1 ;  /* 0x0000000000017941 */ /* 0x000fea0003800000 */
.L_x_1613:
[----:B------:R-:W3:Y:S01]  /*16700*/  LDL R2, [R1+0x24] ;  /* 0x0000240001027983 */ /* 0x000ee20000100800 */
[----:B------:R-:W-:Y:S01]  /*16710*/  VIADD R0, R0, 0xfffffffe ;  /* 0xfffffffe00007836 */ /* 0x000fe20000000000 */
[----:B---3--:R-:W-:-:S13]  /*16720*/  ISETP.GT.AND P0, PT, R6, R2, PT ;  /* 0x000000020600720c */ /* 0x008fda0003f04270 */
[----:B------:R-:W-:Y:S05]  /*16730*/  @P0 BRA `(.L_x_1632) ;  /* 0xffffffe400140947 */ /* 0x000fea000383ffff */
.L_x_1572:
[----:B------:R-:W-:Y:S05]  /*16740*/  BSYNC B0 ;  /* 0x0000000000007941 */ /* 0x000fea0003800000 */
.L_x_1571:
[----:B------:R-:W3:Y:S01]  /*16750*/  S2R R2, SR_TID.X ;  /* 0x0000000000027919 */ /* 0x000ee20000002100 */
[----:B------:R-:W-:Y:S01]  /*16760*/  BSSY B0, `(.L_x_1633) ;  /* 0x0000011000007945 */ /* 0x000fe20003800000 */
[----:B---3--:R-:W-:-:S04]  /*16770*/  LOP3.LUT R3, R2, 0x7f, RZ, 0xc0, !PT ;  /* 0x0000007f02037812 */ /* 0x008fc800078ec0ff */
[----:B------:R-:W-:-:S13]  /*16780*/  ISETP.NE.AND P0, PT, R3, RZ, PT ;  /* 0x000000ff0300720c */ /* 0x000fda0003f05270 */
[----:B------:R-:W-:Y:S05]  /*16790*/  @P0 BRA `(.L_x_1634) ;  /* 0x0000000000340947 */ /* 0x000fea0003800000 */
[----:B------:R-:W3:Y:S01]  /*167a0*/  S2R R2, SR_LANEID ;  /* 0x0000000000027919 */ /* 0x000ee20000000000 */
[----:B------:R-:W-:Y:S01]  /*167b0*/  VOTEU.ANY UR4, UPT, PT ;  /* 0x0000000000047886 */ /* 0x000fe200038e0100 */
[----:B------:R-:W4:Y:S01]  /*167c0*/  LDC.64 R4, c[0x0][0xc60] ;  /* 0x00031800ff047b82 */ /* 0x000f220000000a00 */
[----:B------:R-:W3:Y:S01]  /*167d0*/  FLO.U32 R0, UR4 ;  /* 0x0000000400007d00 */ /* 0x000ee200080e0000 */
[----:B------:R-:W-:Y:S01]  /*167e0*/  ULDC.64 UR6, c[0x0][0x208] ;  /* 0x0000820000067ab9 */ /* 0x000fe20000000a00 */
[----:B---3--:R-:W-:-:S06]  /*167f0*/  ISETP.EQ.U32.AND P0, PT, R0, R2, PT ;  /* 0x000000020000720c */ /* 0x008fcc0003f02070 */
[----:B------:R-:W4:Y:S07]  /*16800*/  POPC R2, UR4 ;  /* 0x0000000400027d09 */ /* 0x000f2e0008000000 */
[----:B----4-:R-:W3:Y:S04]  /*16810*/  @P0 ATOMG.E.ADD.STRONG.GPU PT, R2, desc[UR6][R4.64], R2 ;  /* 0x00000002040209a8 */ /* 0x010ee800081ee1c6 */
[----:B---3--:R3:W4:Y:S02]  /*16820*/  SHFL.IDX PT, R2, R2, R0, 0x1f ;  /* 0x00001f0002027589 */ /* 0x00872400000e0000 */
[----:B---3--:R-:W3:Y:S02]  /*16830*/  S2R R0, SR_LTMASK ;  /* 0x0000000000007919 */ /* 0x008ee40000003900 */
[----:B---3--:R-:W-:-:S06]  /*16840*/  LOP3.LUT R0, R0, UR4, RZ, 0xc0, !PT ;  /* 0x0000000400007c12 */ /* 0x008fcc000f8ec0ff */
[----:B------:R-:W4:Y:S02]  /*16850*/  POPC R0, R0 ;  /* 0x0000000000007309 */ /* 0x000f240000000000 */
[----:B----4-:R-:W-:-:S07]  /*16860*/  IADD3 R16, R2, UR38, R0 ;  /* 0x0000002602107c10 */ /* 0x010fce000fffe000 */
.L_x_1634:
[----:B------:R-:W-:Y:S05]  /*16870*/  BSYNC B0 ;  /* 0x0000000000007941 */ /* 0x000fea0003800000 */
.L_x_1633:
[----:B------:R-:W3:Y:S01]  /*16880*/  LDL R0, [R1+0x18] ;  /* 0x0000180001007983 */ /* 0x000ee20000100800 */
[----:B------:R-:W-:Y:S01]  /*16890*/  BSSY B0, `(.L_x_1635) ;  /* 0x000005c000007945 */ /* 0x000fe20003800000 */
[----:B---3--:R-:W-:-:S13]  /*168a0*/  LOP3.LUT P0, RZ, R0, 0x1, RZ, 0xc0, !PT ;  /* 0x0000000100ff7812 */ /* 0x008fda000780c0ff */
[----:B------:R-:W-:Y:S05]  /*168b0*/  @!P0 BRA `(.L_x_1636) ;  /* 0x0000000400648947 */ /* 0x000fea0003800000 */
[----:B------:R-:W3:Y:S04]  /*168c0*/  LDL R4, [R1] ;  /* 0x0000000001047983 */ /* 0x000ee80000100800 */
[----:B------:R-:W3:Y:S04]  /*168d0*/  LDL R0, [R1+0x4] ;  /* 0x0000040001007983 */ /* 0x000ee80000100800 */
[----:B------:R-:W4:Y:S01]  /*168e0*/  LDL R2, [R1+0x10] ;  /* 0x0000100001027983 */ /* 0x000f220000100800 */
[----:B------:R-:W-:Y:S01]  /*168f0*/  BSSY B1, `(.L_x_1637) ;  /* 0x0000006000017945 */ /* 0x000fe20003800000 */
[----:B------:R-:W-:Y:S01]  /*16900*/  ISETP.NE.AND P1, PT, R3, RZ, PT ;  /* 0x000000ff0300720c */ /* 0x000fe20003f25270 */
[----:B---3--:R-:W-:Y:S01]  /*16910*/  IMAD R0, R0, 0x8, R4 ;  /* 0x0000000800007824 */ /* 0x008fe200078e0204 */
[----:B----4-:R-:W-:-:S04]  /*16920*/  SHF.L.U32 R2, R2, 0x1f, RZ ;  /* 0x0000001f02027819 */ /* 0x010fc800000006ff */
[----:B------:R-:W3:Y:S02]  /*16930*/  SYNCS.PHASECHK.TRANS64.TRYWAIT P0, [R0+URZ+0x30860], R2 ;  /* 0x03086002000075a7 */ /* 0x000ee4000800017f */
[----:B---3--:R-:W-:Y:S05]  /*16940*/  @!P0 BRA `(.L_x_1638) ;  /* 0x00000028007c8947 */ /* 0x008fea0003800000 */
.L_x_1703:
[----:B------:R-:W-:Y:S05]  /*16950*/  BSYNC B1 ;  /* 0x0000000000017941 */ /* 0x000fea0003800000 */
.L_x_1637:
[----:B------:R-:W-:Y:S04]  /*16960*/  BSSY B1, `(.L_x_1639) ;  /* 0x0000009000017945 */ /* 0x000fe80003800000 */
        /* <DEDUP_REMOVED lines=8> */
.L_x_1640:
[----:B------:R-:W-:Y:S05]  /*169f0*/  BSYNC B1 ;  /* 0x0000000000017941 */ /* 0x000fea0003800000 */
.L_x_1639:
[----:B------:R-:W4:Y:S04]  /*16a00*/  LDL.LU R5, [R1+0x14] ;  /* 0x0000140001057983 */ /* 0x000f280000300800 */
[----:B------:R-:W4:Y:S04]  /*16a10*/  LDL.LU R3, [R1+0x8] ;  /* 0x0000080001037983 */ /* 0x000f280000300800 */
[----:B------:R-:W5:Y:S04]  /*16a20*/  LDL R4, [R1] ;  /* 0x0000000001047983 */ /* 0x000f680000100800 */
[----:B---3--:R-:W5:Y:S01]  /*16a30*/  LDL R2, [R1+0x4] ;  /* 0x0000040001027983 */ /* 0x008f620000100800 */
        /* <DEDUP_REMOVED lines=8> */
[----:B-----5:R-:W-:-:S04]  /*16ac0*/  IMAD R2, R2, 0x8000, R4 ;  /* 0x0000800002027824 */ /* 0x020fc800078e0204 */
[----:B------:R-:W-:-:S07]  /*16ad0*/  VIADD R4, R2, 0x400 ;  /* 0x0000040002047836 */ /* 0x000fce0000000000 */
.L_x_1641:
        /* <DEDUP_REMOVED lines=9> */
[----:B---3--:R-:W-:Y:S05]  /*16b70*/  @P0 BRA.U.ANY `(.L_x_1641) ;  /* 0xfffffffd00d80947 */ /* 0x008fea000393ffff */
[----:B------:R-:W-:Y:S01]  /*16b80*/  PLOP3.LUT P0, PT, PT, PT, PT, 0x80, 0x0 ;  /* 0x000000000000781c */ /* 0x000fe20003f0f070 */
[----:B------:R-:W-:Y:S01]  /*16b90*/  VIADD R4, R2, 0x2400 ;  /* 0x0000240002047836 */ /* 0x000fe20000000000 */
[----:B------:R-:W-:Y:S01]  /*16ba0*/  UMOV UR6, 0x0 ;  /* 0x0000000000067882 */ /* 0x000fe20000000000 */
[----:B------:R-:W-:Y:S01]  /*16bb0*/  UMOV UR7, 0x14f00000 ;  /* 0x14f0000000077882 */ /* 0x000fe20000000000 */
[----:B------:R-:W-:-:S09]  /*16bc0*/  UMOV UR10, 0x40 ;  /* 0x00000040000a7882 */ /* 0x000fd20000000000 */
.L_x_1642:
        /* <DEDUP_REMOVED lines=15> */
.L_x_1643:
        /* <DEDUP_REMOVED lines=15> */
.L_x_1644:
        /* <DEDUP_REMOVED lines=10> */
.L_x_1636:
[----:B------:R-:W-:Y:S05]  /*16e50*/  BSYNC B0 ;  /* 0x0000000000007941 */ /* 0x000fea0003800000 */
.L_x_1635:
[----:B------:R-:W3:Y:S04]  /*16e60*/  LDL.LU R5, [R1+0x4] ;  /* 0x0000040001057983 */ /* 0x000ee80000300800 */
[----:B------:R-:W4:Y:S01]  /*16e70*/  LDL.LU R4, [R1+0x10] ;  /* 0x0000100001047983 */ /* 0x000f220000300800 */
[----:B---3--:R-:W-:-:S05]  /*16e80*/  VIADD R0, R5, 0x1 ;  /* 0x0000000105007836 */ /* 0x008fca0000000000 */
[----:B------:R-:W-:-:S04]  /*16e90*/  ISETP.NE.AND P0, PT, R0, 0x2, PT ;  /* 0x000000020000780c */ /* 0x000fc80003f05270 */
[----:B------:R-:W-:Y:S02]  /*16ea0*/  SEL R2, RZ, 0x1, P0 ;  /* 0x00000001ff027807 */ /* 0x000fe40000000000 */
[----:B------:R-:W-:Y:S02]  /*16eb0*/  SEL R0, R0, RZ, P0 ;  /* 0x000000ff00007207 */ /* 0x000fe40000000000 */
[----:B----4-:R-:W-:-:S03]  /*16ec0*/  LOP3.LUT R4, R4, R2, RZ, 0x3c, !PT ;  /* 0x0000000204047212 */ /* 0x010fc600078e3cff */
[----:B------:R3:W-:Y:S04]  /*16ed0*/  STL [R1+0x4], R0 ;  /* 0x0000040001007387 */ /* 0x0007e80000100800 */
[----:B------:R3:W-:Y:S02]  /*16ee0*/  STL [R1+0x10], R4 ;  /* 0x0000100401007387 */ /* 0x0007e40000100800 */
.L_x_1551:
[----:B------:R-:W-:Y:S05]  /*16ef0*/  BSYNC B7 ;  /* 0x0000000000077941 */ /* 0x000fea0003800000 */
.L_x_1549:
[----:B---3--:R-:W3:Y:S02]  /*16f00*/  LDL R0, [R1+0x18] ;  /* 0x0000180001007983 */ /* 0x008ee40000100800 */
[----:B---3--:R-:W-:-:S13]  /*16f10*/  LOP3.LUT P0, RZ, R0, 0x2, RZ, 0xc0, !PT ;  /* 0x0000000200ff7812 */ /* 0x008fda000780c0ff */
[----:B------:R-:W-:Y:S05]  /*16f20*/  @!P0 BRA `(.L_x_1645) ;  /* 0x0000000000288947 */ /* 0x000fea0003800000 */
[----:B------:R-:W-:Y:S05]  /*16f30*/  WARPSYNC.ALL ;  /* 0x0000000000007948 */ /* 0x000fea0003800000 */
[----:B------:R-:W3:Y:S08]  /*16f40*/  S2UR UR5, SR_CgaCtaId ;  /* 0x00000000000579c3 */ /* 0x000ef00000008800 */
[----:B------:R-:W-:Y:S06]  /*16f50*/  BAR.SYNC.DEFER_BLOCKING 0x5, 0x180 ;  /* 0x0146000000007b1d */ /* 0x000fec0000010000 */
[----:B------:R-:W-:-:S02]  /*16f60*/  UMOV UR4, 0x400 ;  /* 0x0000040000047882 */ /* 0x000fc40000000000 */
[----:B---3--:R-:W-:-:S06]  /*16f70*/  ULEA UR4, UR5, UR4, 0x18 ;  /* 0x0000000405047291 */ /* 0x008fcc000f8ec03f */
[----:B------:R-:W-:-:S05]  /*16f80*/  IMAD.U32 R0, RZ, RZ, UR4 ;  /* 0x00000004ff007e24 */ /* 0x000fca000f8e00ff */
[----:B------:R4:W3:Y:S04]  /*16f90*/  LDS.128 R16, [R0+0x308d0] ;  /* 0x0308d00000107984 */ /* 0x0008e80000000c00 */
[----:B------:R4:W-:Y:S01]  /*16fa0*/  STL [R1], R0 ;  /* 0x0000000001007387 */ /* 0x0009e20000100800 */
[----:B------:R-:W-:Y:S06]  /*16fb0*/  BAR.ARV 0x4, 0x180 ;  /* 0x0106000000007b1d */ /* 0x000fec0000002000 */
[----:B------:R-:W-:Y:S05]  /*16fc0*/  BRA `(.L_x_1646) ;  /* 0x0000000800e47947 */ /* 0x000fea0003800000 */
.L_x_1645:
[----:B------:R-:W3:Y:S01]  /*16fd0*/  S2R R0, SR_TID.X ;  /* 0x0000000000007919 */ /* 0x000ee20000002100 */
[----:B------:R-:W-:Y:S01]  /*16fe0*/  UMOV UR4, 0xffffffff ;  /* 0xffffffff00047882 */ /* 0x000fe20000000000 */
[----:B---3--:R-:W-:-:S04]  /*16ff0*/  LOP3.LUT R6, R0, 0x1f, RZ, 0xc0, !PT ;  /* 0x0000001f00067812 */ /* 0x008fc800078ec0ff */
[----:B------:R-:W-:Y:S01]  /*17000*/  ISETP.NE.AND P0, PT, R6, 0x1f, PT ;  /* 0x0000001f0600780c */ /* 0x000fe20003f05270 */
[----:B------:R-:W-:-:S12]  /*17010*/  BRA.DIV UR4, `(.L_x_1647) ;  /* 0x0000002204dc7947 */ /* 0x000fd8000b800000 */
[----:B------:R-:W-:Y:S01]  /*17020*/  IMAD.IADD R5, R19, 0x1, R6 ;  /* 0x0000000113057824 */ /* 0x000fe200078e0206 */
[----:B------:R-:W-:Y:S01]  /*17030*/  ULDC UR4, c[0x0][0xc3c] ;  /* 0x00030f0000047ab9 */ /* 0x000fe20000000800 */
[----:B------:R-:W-:-:S03]  /*17040*/  ULDC.64 UR6, c[0x0][0x208] ;  /* 0x0000820000067ab9 */ /* 0x000fc60000000a00 */
[----:B------:R-:W-:-:S13]  /*17050*/  ISETP.GE.OR P1, PT, R5, UR4, !P0 ;  /* 0x0000000405007c0c */ /* 0x000fda000c726670 */
[----:B------:R-:W3:Y:S02]  /*17060*/  @!P1 LDC.64 R2, c[0x0][0xc80] ;  /* 0x00032000ff029b82 */ /* 0x000ee40000000a00 */
[----:B---3--:R-:W-:-:S06]  /*17070*/  @!P1 IMAD.WIDE R2, R5, 0x4, R2 ;  /* 0x0000000405029825 */ /* 0x008fcc00078e0202 */
[----:B------:R3:W4:Y:S01]  /*17080*/  @!P1 LDG.E R3, desc[UR6][R2.64] ;  /* 0x0000000602039981 */ /* 0x000722000c1e1900 */
[C---:B------:R-:W-:Y:S02]  /*17090*/  ISETP.GE.U32.AND P2, PT, R6.reuse, 0x2, PT ;  /* 0x000000020600780c */ /* 0x040fe40003f46070 */
[C---:B------:R-:W-:Y:S01]  /*170a0*/  ISETP.GE.U32.AND P3, PT, R6.reuse, 0x4, PT ;  /* 0x000000040600780c */ /* 0x040fe20003f66070 */
[----:B------:R-:W-:Y:S01]  /*170b0*/  SHFL.IDX PT, R0, R16, RZ, 0x1f ;  /* 0x00001fff10007589 */ /* 0x000fe200000e0000 */
[C---:B------:R-:W-:Y:S02]  /*170c0*/  ISETP.GE.U32.AND P4, PT, R6.reuse, 0x8, PT ;  /* 0x000000080600780c */ /* 0x040fe40003f86070 */
[C---:B------:R-:W-:Y:S01]  /*170d0*/  ISETP.GE.U32.AND P5, PT, R6.reuse, 0x10, PT ;  /* 0x000000100600780c */ /* 0x040fe20003fa6070 */
[----:B---3--:R-:W-:Y:S02]  /*170e0*/  IMAD.MOV.U32 R2, RZ, RZ, RZ ;  /* 0x000000ffff027224 */ /* 0x008fe400078e00ff */
[----:B----4-:R-:W-:Y:S01]  /*170f0*/  @!P1 IMAD.MOV.U32 R2, RZ, RZ, R3 ;  /* 0x000000ffff029224 */ /* 0x010fe200078e0003 */
[----:B------:R-:W-:-:S04]  /*17100*/  ISETP.NE.AND P1, PT, R6, RZ, PT ;  /* 0x000000ff0600720c */ /* 0x000fc80003f25270 */
[----:B------:R-:W3:Y:S02]  /*17110*/  SHFL.UP PT, R3, R2, 0x1, RZ ;  /* 0x0420000002037989 */ /* 0x000ee400000e00ff */
[----:B---3--:R-:W-:-:S05]  /*17120*/  SEL R5, R3, RZ, P1 ;  /* 0x000000ff03057207 */ /* 0x008fca0000800000 */
[----:B------:R-:W-:Y:S02]  /*17130*/  IMAD.IADD R3, R2, 0x1, R5 ;  /* 0x0000000102037824 */ /* 0x000fe400078e0205 */
[----:B------:R-:W-:Y:S04]  /*17140*/  SHFL.IDX PT, R5, R16, 0x1, 0x1f ;  /* 0x00201f0010057f89 */ /* 0x000fe800000e0000 */
[----:B------:R-:W3:Y:S02]  /*17150*/  SHFL.UP PT, R4, R3, 0x2, RZ ;  /* 0x0440000003047989 */ /* 0x000ee400000e00ff */
[----:B---3--:R-:W-:-:S05]  /*17160*/  SEL R4, R4, RZ, P2 ;  /* 0x000000ff04047207 */ /* 0x008fca0001000000 */
[----:B------:R-:W-:-:S05]  /*17170*/  IMAD.IADD R3, R3, 0x1, R4 ;  /* 0x0000000103037824 */ /* 0x000fca00078e0204 */
        /* <DEDUP_REMOVED lines=9> */
[----:B------:R3:W4:Y:S02]  /*17210*/  SHFL.IDX PT, R16, R3, 0x1f, 0x1f ;  /* 0x03e01f0003107f89 */ /* 0x00072400000e0000 */
.L_x_1713:
[----:B------:R-:W-:Y:S02]  /*17220*/  ULDC UR4, c[0x0][0xc38] ;  /* 0x00030e0000047ab9 */ /* 0x000fe40000000800 */
[----:B------:R-:W-:-:S04]  /*17230*/  IMAD.U32 R4, RZ, RZ, UR4 ;  /* 0x00000004ff047e24 */ /* 0x000fc8000f8e00ff */
[----:B----4-:R-:W-:-:S04]  /*17240*/  IMAD R16, R16, R4, RZ ;  /* 0x0000000410107224 */ /* 0x010fc800078e02ff */
[----:B------:R-:W-:-:S05]  /*17250*/  IMAD.IADD R5, R5, 0x1, R16 ;  /* 0x0000000105057824 */ /* 0x000fca00078e0210 */
[----:B------:R-:W-:-:S13]  /*17260*/  ISETP.GT.AND P6, PT, R5, R0, PT ;  /* 0x000000000500720c */ /* 0x000fda0003fc4270 */
[----:B------:R-:W-:Y:S05]  /*17270*/  @P6 BRA `(.L_x_1648) ;  /* 0x0000000000a06947 */ /* 0x000fea0003800000 */
.L_x_1653:
[----:B---3--:R-:W3:Y:S01]  /*17280*/  LDC R3, c[0x0][0xc3c] ;  /* 0x00030f00ff037b82 */ /* 0x008ee20000000800 */
[----:B------:R-:W-:-:S05]  /*17290*/  VIADD R19, R19, 0x1f ;  /* 0x0000001f13137836 */ /* 0x000fca0000000000 */
[----:B---3--:R-:W-:-:S13]  /*172a0*/  ISETP.GE.AND P6, PT, R19, R3, PT ;  /* 0x000000031300720c */ /* 0x008fda0003fc6270 */
[----:B------:R-:W-:Y:S05]  /*172b0*/  @P6 BRA `(.L_x_1649) ;  /* 0x0000000400dc6947 */ /* 0x000fea0003800000 */
[----:B------:R-:W3:Y:S01]  /*172c0*/  S2R R2, SR_TID.X ;  /* 0x0000000000027919 */ /* 0x000ee20000002100 */
[----:B------:R-:W-:Y:S01]  /*172d0*/  BSSY B0, `(.L_x_1650) ;  /* 0x000000a000007945 */ /* 0x000fe20003800000 */
[----:B---3--:R-:W-:-:S05]  /*172e0*/  LOP3.LUT R2, R2, 0x1f, RZ, 0xc0, !PT ;  /* 0x0000001f02027812 */ /* 0x008fca00078ec0ff */
[----:B------:R-:W-:Y:S02]  /*172f0*/  IMAD.IADD R4, R19, 0x1, R2 ;  /* 0x0000000113047824 */ /* 0x000fe400078e0202 */
[----:B------:R-:W-:-:S03]  /*17300*/  IMAD.MOV.U32 R2, RZ, RZ, RZ ;  /* 0x000000ffff027224 */ /* 0x000fc600078e00ff */
[----:B------:R-:W-:-:S13]  /*17310*/  ISETP.GE.OR P6, PT, R4, R3, !P0 ;  /* 0x000000030400720c */ /* 0x000fda00047c6670 */
[----:B------:R-:W-:Y:S05]  /*17320*/  @P6 BRA `(.L_x_1651) ;  /* 0x0000000000106947 */ /* 0x000fea0003800000 */
[----:B------:R-:W3:Y:S01]  /*17330*/  LDC.64 R2, c[0x0][0xc80] ;  /* 0x00032000ff027b82 */ /* 0x000ee20000000a00 */
[----:B------:R-:W-:Y:S01]  /*17340*/  ULDC.64 UR4, c[0x0][0x208] ;  /* 0x0000820000047ab9 */ /* 0x000fe20000000a00 */
[----:B---3--:R-:W-:-:S06]  /*17350*/  IMAD.WIDE R2, R4, 0x4, R2 ;  /* 0x0000000404027825 */ /* 0x008fcc00078e0202 */
[----:B------:R3:W5:Y:S02]  /*17360*/  LDG.E R2, desc[UR4][R2.64] ;  /* 0x0000000402027981 */ /* 0x000764000c1e1900 */
.L_x_1651:
[----:B------:R-:W-:Y:S05]  /*17370*/  BSYNC B0 ;  /* 0x0000000000007941 */ /* 0x000fea0003800000 */
.L_x_1650:
[----:B------:R-:W-:-:S03]  /*17380*/  UMOV UR4, 0xffffffff ;  /* 0xffffffff00047882 */ /* 0x000fc60000000000 */
[----:B------:R-:W-:Y:S05]  /*17390*/  BRA.DIV UR4, `(.L_x_1652) ;  /* 0x00000026043c7947 */ /* 0x000fea000b800000 */
[----:B-----5:R-:W3:Y:S02]  /*173a0*/  SHFL.UP PT, R14, R2, 0x1, RZ ;  /* 0x04200000020e7989 */ /* 0x020ee400000e00ff */
        /* <DEDUP_REMOVED lines=15> */
.L_x_1721:
[----:B------:R-:W-:Y:S02]  /*174a0*/  ULDC UR4, c[0x0][0xc38] ;  /* 0x00030e0000047ab9 */ /* 0x000fe40000000800 */
[----:B------:R-:W-:-:S04]  /*174b0*/  IMAD.U32 R4, RZ, RZ, UR4 ;  /* 0x00000004ff047e24 */ /* 0x000fc8000f8e00ff */
[----:B----4-:R-:W-:-:S04]  /*174c0*/  IMAD R16, R16, R4, RZ ;  /* 0x0000000410107224 */ /* 0x010fc800078e02ff */
[----:B------:R-:W-:-:S05]  /*174d0*/  IMAD.IADD R5, R16, 0x1, R5 ;  /* 0x0000000110057824 */ /* 0x000fca00078e0205 */
[----:B------:R-:W-:-:S13]  /*174e0*/  ISETP.GT.AND P6, PT, R5, R0, PT ;  /* 0x000000000500720c */ /* 0x000fda0003fc4270 */
[----:B------:R-:W-:Y:S05]  /*174f0*/  @!P6 BRA `(.L_x_1653) ;  /* 0xfffffffc0060e947 */ /* 0x000fea000383ffff */
.L_x_1648:
[----:B------:R-:W-:Y:S01]  /*17500*/  IMAD.IADD R16, R5, 0x1, -R16 ;  /* 0x0000000105107824 */ /* 0x000fe200078e0a10 */
[----:B------:R-:W-:-:S03]  /*17510*/  UMOV UR4, 0xffffffff ;  /* 0xffffffff00047882 */ /* 0x000fc60000000000 */
[----:B------:R-:W-:-:S05]  /*17520*/  IMAD R5, R3, R4, R16 ;  /* 0x0000000403057224 */ /* 0x000fca00078e0210 */
[----:B------:R-:W-:Y:S01]  /*17530*/  ISETP.GT.AND P6, PT, R5, R0, PT ;  /* 0x000000000500720c */ /* 0x000fe20003fc4270 */
[----:B------:R-:W-:-:S12]  /*17540*/  BRA.DIV UR4, `(.L_x_1654) ;  /* 0x0000002604a47947 */ /* 0x000fd8000b800000 */
[----:B------:R-:W-:-:S04]  /*17550*/  VOTE.ANY R5, PT, !P6 ;  /* 0x0000000000057806 */ /* 0x000fc800070e0100 */
[----:B------:R-:W4:Y:S02]  /*17560*/  POPC R6, R5 ;  /* 0x0000000500067309 */ /* 0x000f240000000000 */
[----:B----4-:R4:W0:Y:S02]  /*17570*/  SHFL.IDX PT, R17, R2, R6, 0x1f ;  /* 0x00001f0602117589 */ /* 0x01082400000e0000 */
.L_x_1725:
[----:B------:R-:W-:Y:S01]  /*17580*/  ISETP.NE.AND P0, PT, R5, RZ, PT ;  /* 0x000000ff0500720c */ /* 0x000fe20003f05270 */
[----:B------:R-:W-:-:S12]  /*17590*/  IMAD.MOV.U32 R5, RZ, RZ, RZ ;  /* 0x000000ffff057224 */ /* 0x000fd800078e00ff */
[----:B------:R-:W-:Y:S05]  /*175a0*/  @!P0 BRA `(.L_x_1655) ;  /* 0x0000000000148947 */ /* 0x000fea0003800000 */
[----:B------:R-:W-:Y:S01]  /*175b0*/  UMOV UR4, 0xffffffff ;  /* 0xffffffff00047882 */ /* 0x000fe20000000000 */
[----:B-1----:R-:W-:Y:S02]  /*175c0*/  VIADD R12, R6, 0xffffffff ;  /* 0xffffffff060c7836 */ /* 0x002fe40000000000 */
[----:B------:R-:W-:Y:S05]  /*175d0*/  BRA.DIV UR4, `(.L_x_1656) ;  /* 0x0000002604c87947 */ /* 0x000fea000b800000 */
[----:B---3--:R1:W3:Y:S02]  /*175e0*/  SHFL.IDX PT, R3, R3, R12, 0x1f ;  /* 0x00001f0c03037589 */ /* 0x0082e400000e0000 */
.L_x_1728:
[----:B---3--:R-:W-:-:S07]  /*175f0*/  IMAD.MOV.U32 R5, RZ, RZ, R3 ;  /* 0x000000ffff057224 */ /* 0x008fce00078e0003 */
.L_x_1655:
[----:B---34-:R-:W3:Y:S01]  /*17600*/  LDC.64 R2, c[0x0][0xc90] ;  /* 0x00032400ff027b82 */ /* 0x018ee20000000a00 */
[----:B------:R-:W-:Y:S01]  /*17610*/  IMAD.IADD R19, R6, 0x1, R19 ;  /* 0x0000000106137824 */ /* 0x000fe200078e0213 */
[----:B------:R-:W-:-:S03]  /*17620*/  ULDC.64 UR4, c[0x0][0x208] ;  /* 0x0000820000047ab9 */ /* 0x000fc60000000a00 */
[----:B---3--:R-:W-:-:S05]  /*17630*/  IMAD.WIDE R2, R19, 0x4, R2 ;  /* 0x0000000413027825 */ /* 0x008fca00078e0202 */
[----:B0-2---:R-:W2:Y:S01]  /*17640*/  LDG.E R7, desc[UR4][R2.64] ;  /* 0x0000000402077981 */ /* 0x005ea2000c1e1900 */
[----:B------:R-:W-:-:S04]  /*17650*/  IMAD R16, R5, R4, R16 ;  /* 0x0000000405107224 */ /* 0x000fc800078e0210 */
[----:B------:R-:W-:Y:S02]  /*17660*/  IMAD.IADD R0, R0, 0x1, -R16 ;  /* 0x0000000100007824 */ /* 0x000fe400078e0a10 */
[----:B--2---:R-:W-:-:S05]  /*17670*/  IMAD R6, R17, R7, RZ ;  /* 0x0000000711067224 */ /* 0x004fca00078e02ff */
[----:B------:R-:W-:-:S04]  /*17680*/  IABS R8, R6 ;  /* 0x0000000600087213 */ /* 0x000fc80000000000 */
[----:B------:R-:W0:Y:S08]  /*17690*/  I2F.RP R2, R8 ;  /* 0x0000000800027306 */ /* 0x000e300000209400 */
[----:B0-----:R-:W0:Y:S02]  /*176a0*/  MUFU.RCP R2, R2 ;  /* 0x0000000200027308 */ /* 0x001e240000001000 */
[----:B0-----:R-:W-:-:S06]  /*176b0*/  VIADD R2, R2, 0xffffffe ;  /* 0x0ffffffe02027836 */ /* 0x001fcc0000000000 */
[----:B------:R-:W0:Y:S02]  /*176c0*/  F2I.FTZ.U32.TRUNC.NTZ R3, R2 ;  /* 0x0000000200037305 */ /* 0x000e24000021f000 */
[----:B0-----:R-:W-:-:S04]  /*176d0*/  IMAD.MOV R2, RZ, RZ, -R3 ;  /* 0x000000ffff027224 */ /* 0x001fc800078e0a03 */
[----:B------:R-:W-:Y:S02]  /*176e0*/  IMAD R5, R2, R8, RZ ;  /* 0x0000000802057224 */ /* 0x000fe400078e02ff */
[----:B------:R-:W-:-:S04]  /*176f0*/  IMAD.MOV.U32 R2, RZ, RZ, RZ ;  /* 0x000000ffff027224 */ /* 0x000fc800078e00ff */
[----:B------:R-:W-:Y:S01]  /*17700*/  IMAD.HI.U32 R2, R3, R5, R2 ;  /* 0x0000000503027227 */ /* 0x000fe200078e0002 */
[----:B------:R-:W-:Y:S02]  /*17710*/  IABS R3, R0 ;  /* 0x0000000000037213 */ /* 0x000fe40000000000 */
[----:B------:R-:W-:-:S03]  /*17720*/  IABS R5, R6 ;  /* 0x0000000600057213 */ /* 0x000fc60000000000 */
[----:B------:R-:W-:-:S04]  /*17730*/  IMAD.HI.U32 R2, R2, R3, RZ ;  /* 0x0000000302027227 */ /* 0x000fc800078e00ff */
[----:B------:R-:W-:-:S04]  /*17740*/  IMAD.MOV R5, RZ, RZ, -R5 ;  /* 0x000000ffff057224 */ /* 0x000fc800078e0a05 */
        /* <DEDUP_REMOVED lines=11> */
[----:B------:R-:W-:Y:S02]  /*17800*/  IMAD R5, R7, R2, RZ ;  /* 0x0000000207057224 */ /* 0x000fe400078e02ff */
[----:B------:R-:W-:Y:S02]  /*17810*/  IMAD.MOV R2, RZ, RZ, -R2 ;  /* 0x000000ffff027224 */ /* 0x000fe400078e0a02 */
[----:B------:R-:W-:Y:S02]  /*17820*/  IMAD.MOV R3, RZ, RZ, -R5 ;  /* 0x000000ffff037224 */ /* 0x000fe400078e0a05 */
[----:B------:R-:W-:-:S03]  /*17830*/  IMAD R0, R6, R2, R0 ;  /* 0x0000000206007224 */ /* 0x000fc600078e0200 */
[----:B------:R-:W-:-:S04]  /*17840*/  VIADDMNMX R4, R3, R4, R7, PT ;  /* 0x0000000403047246 */ /* 0x000fc80003800107 */
        /* <DEDUP_REMOVED lines=19> */
[C---:B------:R-:W-:Y:S01]  /*17980*/  LOP3.LUT R3, R0.reuse, R4, RZ, 0x3c, !PT ;  /* 0x0000000400037212 */ /* 0x040fe200078e3cff */
[----:B------:R-:W-:-:S03]  /*17990*/  IMAD.IADD R0, R0, 0x1, R5 ;  /* 0x0000000100007824 */ /* 0x000fc600078e0205 */
[----:B------:R-:W-:-:S07]  /*179a0*/  ISETP.GE.AND P2, PT, R3, RZ, PT ;  /* 0x000000ff0300720c */ /* 0x000fce0003f46270 */
[----:B------:R-:W-:-:S06]  /*179b0*/  @P0 VIADD R2, R2, 0x1 ;  /* 0x0000000102020836 */ /* 0x000fcc0000000000 */
[----:B------:R-:W-:Y:S01]  /*179c0*/  @!P2 IMAD.MOV R2, RZ, RZ, -R2 ;  /* 0x000000ffff02a224 */ /* 0x000fe200078e0a02 */
[----:B------:R-:W-:Y:S01]  /*179d0*/  @!P1 LOP3.LUT R2, RZ, R4, RZ, 0x33, !PT ;  /* 0x00000004ff029212 */ /* 0x000fe200078e33ff */
[----:B------:R-:W-:-:S04]  /*179e0*/  IMAD.MOV R4, RZ, RZ, -R4 ;  /* 0x000000ffff047224 */ /* 0x000fc800078e0a04 */
[----:B------:R-:W-:Y:S01]  /*179f0*/  IMAD R18, R2, R4, R0 ;  /* 0x0000000402127224 */ /* 0x000fe200078e0200 */
[----:B------:R-:W-:-:S05]  /*17a00*/  LOP3.LUT R2, RZ, R2, RZ, 0x33, !PT ;  /* 0x00000002ff027212 */ /* 0x000fca00078e33ff */
[----:B------:R-:W-:Y:S01]  /*17a10*/  IMAD.IADD R17, R17, 0x1, R2 ;  /* 0x0000000111117824 */ /* 0x000fe200078e0202 */
[----:B------:R-:W-:Y:S06]  /*17a20*/  BRA `(.L_x_1657) ;  /* 0x00000000001c7947 */ /* 0x000fec0003800000 */
.L_x_1649:
[----:B------:R-:W-:Y:S01]  /*17a30*/  UMOV UR4, URZ ;  /* 0x0000003f00047c82 */ /* 0x000fe20008000000 */
[----:B------:R-:W-:Y:S01]  /*17a40*/  UMOV UR5, URZ ;  /* 0x0000003f00057c82 */ /* 0x000fe20008000000 */
[----:B------:R-:W-:Y:S01]  /*17a50*/  ULDC UR6, c[0x0][0xc3c] ;  /* 0x00030f0000067ab9 */ /* 0x000fe20000000800 */
[----:B------:R-:W-:Y:S02]  /*17a60*/  IMAD.MOV.U32 R16, RZ, RZ, R0 ;  /* 0x000000ffff107224 */ /* 0x000fe400078e0000 */
[----:B------:R-:W-:Y:S02]  /*17a70*/  IMAD.U32 R17, RZ, RZ, UR4 ;  /* 0x00000004ff117e24 */ /* 0x000fe4000f8e00ff */
[----:B------:R-:W-:Y:S02]  /*17a80*/  IMAD.U32 R18, RZ, RZ, UR5 ;  /* 0x00000005ff127e24 */ /* 0x000fe4000f8e00ff */
[----:B------:R-:W-:-:S07]  /*17a90*/  IMAD.U32 R19, RZ, RZ, UR6 ;  /* 0x00000006ff137e24 */ /* 0x000fce000f8e00ff */
.L_x_1657:
[----:B------:R3:W4:Y:S01]  /*17aa0*/  LDL R3, [R1] ;  /* 0x0000000001037983 */ /* 0x0007220000100800 */
[----:B------:R-:W5:Y:S01]  /*17ab0*/  S2R R0, SR_TID.X ;  /* 0x0000000000007919 */ /* 0x000f620000002100 */
[----:B------:R-:W-:Y:S05]  /*17ac0*/  WARPSYNC.ALL ;  /* 0x0000000000007948 */ /* 0x000fea0003800000 */
[----:B-----5:R-:W-:Y:S01]  /*17ad0*/  LOP3.LUT R0, R0, 0x1f, RZ, 0xc0, !PT ;  /* 0x0000001f00007812 */ /* 0x020fe200078ec0ff */
[----:B------:R-:W-:Y:S03]  /*17ae0*/  BAR.SYNC.DEFER_BLOCKING 0x4, 0x180 ;  /* 0x0106000000007b1d */ /* 0x000fe60000010000 */
[----:B------:R-:W-:-:S13]  /*17af0*/  ISETP.NE.AND P0, PT, R0, RZ, PT ;  /* 0x000000ff0000720c */ /* 0x000fda0003f05270 */
[----:B------:R-:W4:Y:S01]  /*17b00*/  @!P0 S2R R0, SR_CgaCtaId ;  /* 0x0000000000008919 */ /* 0x000f220000008800 */
[----:B------:R-:W-:-:S04]  /*17b10*/  @!P0 MOV R2, 0x400 ;  /* 0x0000040000028802 */ /* 0x000fc80000000f00 */
[----:B----4-:R-:W-:-:S05]  /*17b20*/  @!P0 LEA R3, R0, R2, 0x18 ;  /* 0x0000000200038211 */ /* 0x010fca00078ec0ff */
[----:B------:R3:W-:Y:S04]  /*17b30*/  @!P0 STS.128 [R3+0x308d0], R16 ;  /* 0x0308d01003008388 */ /* 0x0007e80000000c00 */
[----:B------:R3:W-:Y:S01]  /*17b40*/  @!P0 STL [R1], R3 ;  /* 0x0000000301008387 */ /* 0x0007e20000100800 */
[----:B------:R-:W-:Y:S06]  /*17b50*/  BAR.ARV 0x5, 0x180 ;  /* 0x0146000000007b1d */ /* 0x000fec0000002000 */
.L_x_1646:
[----:B------:R-:W-:Y:S02]  /*17b60*/  ULDC UR4, c[0x0][0xc3c] ;  /* 0x00030f0000047ab9 */ /* 0x000fe40000000800 */
[----:B---3--:R-:W-:-:S13]  /*17b70*/  ISETP.GE.AND P0, PT, R19, UR4, PT ;  /* 0x0000000413007c0c */ /* 0x008fda000bf06270 */
[----:B------:R-:W-:Y:S05]  /*17b80*/  @!P0 BRA `(.L_x_1658) ;  /* 0xffffff9c00148947 */ /* 0x000fea000383ffff */
[----:B------:R-:W-:Y:S05]  /*17b90*/  BSYNC B8 ;  /* 0x0000000000087941 */ /* 0x000fea0003800000 */
.L_x_1537:
[----:B----4-:R-:W3:Y:S01]  /*17ba0*/  LDL.LU R0, [R1+0x38] ;  /* 0x0000380001007983 */ /* 0x010ee20000300800 */
[----:B------:R-:W-:Y:S01]  /*17bb0*/  BSSY B0, `(.L_x_1659) ;  /* 0x000000b000007945 */ /* 0x000fe20003800000 */
[----:B------:R-:W4:Y:S01]  /*17bc0*/  S2R R5, SR_CgaCtaId ;  /* 0x0000000000057919 */ /* 0x000f220000008800 */
[----:B---3--:R-:W-:-:S05]  /*17bd0*/  VIADD R0, R0, 0x1 ;  /* 0x0000000100007836 */ /* 0x008fca0000000000 */
[----:B0-----:R-:W-:-:S04]  /*17be0*/  LEA.HI R2, R0, R0, RZ, 0x1 ;  /* 0x0000000000027211 */ /* 0x001fc800078f08ff */
[----:B------:R-:W-:-:S05]  /*17bf0*/  LOP3.LUT R3, R2, 0xfffffffe, RZ, 0xc0, !PT ;  /* 0xfffffffe02037812 */ /* 0x000fca00078ec0ff */
[----:B------:R-:W-:Y:S01]  /*17c00*/  IMAD.IADD R3, R0, 0x1, -R3 ;  /* 0x0000000100037824 */ /* 0x000fe200078e0a03 */
[----:B------:R-:W-:-:S04]  /*17c10*/  MOV R0, 0x400 ;  /* 0x0000040000007802 */ /* 0x000fc80000000f00 */
[----:B----4-:R-:W-:Y:S02]  /*17c20*/  LEA R0, R5, R0, 0x18 ;  /* 0x0000000005007211 */ /* 0x010fe400078ec0ff */
[----:B------:R-:W-:-:S04]  /*17c30*/  SHF.L.U32 R3, R3, 0x1f, RZ ;  /* 0x0000001f03037819 */ /* 0x000fc800000006ff */
[----:B------:R-:W0:Y:S02]  /*17c40*/  SYNCS.PHASECHK.TRANS64.TRYWAIT P0, [R0+URZ+0x30820], R3 ;  /* 0x03082003000075a7 */ /* 0x000e24000800017f */
[----:B0-----:R-:W-:Y:S05]  /*17c50*/  @!P0 BRA `(.L_x_1660) ;  /* 0x0000002000508947 */ /* 0x001fea0003800000 */
.L_x_1729:
[----:B------:R-:W-:Y:S05]  /*17c60*/  BSYNC B0 ;  /* 0x0000000000007941 */ /* 0x000fea0003800000 */
.L_x_1659:
[----:B------:R-:W-:-:S03]  /*17c70*/  UMOV UR4, 0xffffffff ;  /* 0xffffffff00047882 */ /* 0x000fc60000000000 */
[----:B------:R-:W-:Y:S05]  /*17c80*/  BRA.DIV UR4, `(.L_x_1661) ;  /* 0x0000002204587947 */ /* 0x000fea000b800000 */
[----:B------:R-:W3:Y:S02]  /*17c90*/  S2R R2, SR_TID.X ;  /* 0x0000000000027919 */ /* 0x000ee40000002100 */
[----:B---3--:R-:W-:-:S04]  /*17ca0*/  SHF.R.U32.HI R2, RZ, 0x5, R2 ;  /* 0x00000005ff027819 */ /* 0x008fc80000011602 */
[----:B------:R-:W-:-:S05]  /*17cb0*/  LOP3.LUT R2, R2, 0x3, RZ, 0xc0, !PT ;  /* 0x0000000302027812 */ /* 0x000fca00078ec0ff */
[----:B------:R3:W4:Y:S02]  /*17cc0*/  SHFL.IDX PT, R14, R2, RZ, 0x1f ;  /* 0x00001fff020e7589 */ /* 0x00072400000e0000 */
.L_x_1732:
[----:B----4-:R-:W-:Y:S01]  /*17cd0*/  ISETP.NE.AND P0, PT, R14, RZ, PT ;  /* 0x000000ff0e00720c */ /* 0x010fe20003f05270 */
[----:B------:R-:W-:-:S12]  /*17ce0*/  BSSY B0, `(.L_x_1662) ;  /* 0x0000029000007945 */ /* 0x000fd80003800000 */
[----:B------:R-:W-:Y:S05]  /*17cf0*/  @P0 BRA `(.L_x_1663) ;  /* 0x00000000009c0947 */ /* 0x000fea0003800000 */
[----:B------:R-:W-:-:S03]  /*17d00*/  UMOV UR4, 0xffffffff ;  /* 0xffffffff00047882 */ /* 0x000fc60000000000 */
[----:B------:R-:W-:Y:S05]  /*17d10*/  BRA.DIV UR4, `(.L_x_1664) ;  /* 0x0000002204687947 */ /* 0x000fea000b800000 */
[----:B------:R-:W-:-:S13]  /*17d20*/  ELECT P6, URZ, PT ;  /* 0x00000000003f782f */ /* 0x000fda00038c0000 */
.L_x_1735:
        /* <DEDUP_REMOVED lines=8> */
.L_x_1665:
[----:B0-----:R-:W3:Y:S04]  /*17db0*/  LDL R3, [R1+0x4] ;  /* 0x0000040001037983 */ /* 0x001ee80000100800 */
[----:B--2---:R-:W2:Y:S01]  /*17dc0*/  LDL.LU R7, [R1+0x10] ;  /* 0x0000100001077983 */ /* 0x004ea20000300800 */
[----:B------:R-:W-:-:S04]  /*17dd0*/  VIADD R2, R0, 0x30840 ;  /* 0x0003084000027836 */ /* 0x000fc80000000000 */
[C---:B---3--:R-:W-:Y:S02]  /*17de0*/  IMAD R6, R3.reuse, 0x8, R2 ;  /* 0x0000000803067824 */ /* 0x048fe400078e0202 */
[----:B------:R-:W-:Y:S01]  /*17df0*/  VIADD R3, R3, 0x1 ;  /* 0x0000000103037836 */ /* 0x000fe20000000000 */
[----:B--2---:R-:W-:-:S04]  /*17e00*/  SHF.L.U32 R5, R7, 0x1f, RZ ;  /* 0x0000001f07057819 */ /* 0x004fc800000006ff */
[C---:B------:R-:W-:Y:S01]  /*17e10*/  ISETP.NE.AND P1, PT, R3.reuse, 0x2, PT ;  /* 0x000000020300780c */ /* 0x040fe20003f25270 */
[----:B------:R-:W0:Y:S03]  /*17e20*/  SYNCS.PHASECHK.TRANS64.TRYWAIT P0, [R6+URZ], R5 ;  /* 0x00000005060075a7 */ /* 0x000e26000800017f */
[----:B------:R-:W-:Y:S02]  /*17e30*/  SEL R4, RZ, 0x1, P1 ;  /* 0x00000001ff047807 */ /* 0x000fe40000800000 */
[----:B------:R-:W-:Y:S02]  /*17e40*/  SEL R3, R3, RZ, P1 ;  /* 0x000000ff03037207 */ /* 0x000fe40000800000 */
[----:B------:R-:W-:-:S03]  /*17e50*/  LOP3.LUT R4, R7, R4, RZ, 0x3c, !PT ;  /* 0x0000000407047212 */ /* 0x000fc600078e3cff */
[----:B------:R-:W-:Y:S01]  /*17e60*/  IMAD R7, R3, 0x8, R2 ;  /* 0x0000000803077824 */ /* 0x000fe200078e0202 */
[----:B------:R-:W-:Y:S01]  /*17e70*/  SHF.L.U32 R2, R4, 0x1f, RZ ;  /* 0x0000001f04027819 */ /* 0x000fe200000006ff */
[----:B0-----:R-:W-:Y:S06]  /*17e80*/  @!P0 BRA `(.L_x_1666) ;  /* 0x00000020002c8947 */ /* 0x001fec0003800000 */
.L_x_1736:
[----:B------:R-:W2:Y:S02]  /*17e90*/  SYNCS.PHASECHK.TRANS64.TRYWAIT P0, [R7+URZ], R2 ;  /* 0x00000002070075a7 */ /* 0x000ea4000800017f */
[----:B--2---:R-:W-:Y:S05]  /*17ea0*/  @!P0 BRA `(.L_x_1667) ;  /* 0x0000002000388947 */ /* 0x004fea0003800000 */
.L_x_1737:
[----:B------:R-:W-:Y:S05]  /*17eb0*/  @!P2 BRA `(.L_x_1668) ;  /* 0x000000000004a947 */ /* 0x000fea0003800000 */
[----:B------:R-:W-:Y:S01]  /*17ec0*/  BPT.TRAP 0x1 ;  /* 0x000000040000795c */ /* 0x000fe20000300000 */
.L_x_1668:
[----:B------:R-:W3:Y:S01]  /*17ed0*/  LDL.LU R4, [R1+0x4] ;  /* 0x0000040001047983 */ /* 0x000ee20000300800 */
[----:B------:R-:W-:-:S04]  /*17ee0*/  VIADD R0, R0, 0x30860 ;  /* 0x0003086000007836 */ /* 0x000fc80000000000 */
[----:B---3--:R-:W-:-:S04]  /*17ef0*/  IMAD R4, R4, 0x8, R0 ;  /* 0x0000000804047824 */ /* 0x008fc800078e0200 */
[----:B------:R-:W3:Y:S02]  /*17f00*/  SYNCS.PHASECHK.TRANS64.TRYWAIT P0, [R4+URZ], R5 ;  /* 0x00000005040075a7 */ /* 0x000ee4000800017f */
[----:B---3--:R-:W-:Y:S05]  /*17f10*/  @!P0 BRA `(.L_x_1669) ;  /* 0x0000002000308947 */ /* 0x008fea0003800000 */
.L_x_1738:
[----:B------:R-:W-:-:S07]  /*17f20*/  IMAD R3, R3, 0x8, R0 ;  /* 0x0000000803037824 */ /* 0x000fce00078e0200 */
.L_x_1670:
[----:B----4-:R4:W0:Y:S02]  /*17f30*/  SYNCS.PHASECHK.TRANS64.TRYWAIT P0, [R3+URZ], R2 ;  /* 0x00000002030075a7 */ /* 0x010824000800017f */
[----:B0-----:R-:W-:Y:S05]  /*17f40*/  @!P0 NANOSLEEP.SYNCS 0x989680 ;  /* 0x009896800000895d */ /* 0x001fea0003900000 */
[----:B------:R-:W0:Y:S02]  /*17f50*/  @!P0 SYNCS.PHASECHK.TRANS64 P0, [R3+URZ], R2 ;  /* 0x00000002030085a7 */ /* 0x000e24000800007f */
[----:B0-----:R-:W-:Y:S05]  /*17f60*/  @!P0 BRA `(.L_x_1670) ;  /* 0xfffffffc00f08947 */ /* 0x001fea000383ffff */
.L_x_1663:
[----:B------:R-:W-:Y:S05]  /*17f70*/  BSYNC B0 ;  /* 0x0000000000007941 */ /* 0x000fea0003800000 */
.L_x_1662:
[----:B------:R-:W-:Y:S05]  /*17f80*/  EXIT ;  /* 0x000000000000794d */ /* 0x000fea0003800000 */
.L_x_1439:
[----:B0-----:R-:W-:-:S04]  /*17f90*/  IMAD.U32 R3, RZ, RZ, UR38 ;  /* 0x00000026ff037e24 */ /* 0x001fc8000f8e00ff */
[----:B------:R0:W1:Y:S03]  /*17fa0*/  SYNCS.PHASECHK.TRANS64.TRYWAIT P1, [R3+URZ+0x30800], R0 ;  /* 0x03080000030075a7 */ /* 0x000066000802017f */
[----:B-1----:R-:W-:Y:S05]  /*17fb0*/  @!P1 NANOSLEEP.SYNCS 0x989680 ;  /* 0x009896800000995d */ /* 0x002fea0003900000 */
[----:B------:R-:W1:Y:S02]  /*17fc0*/  @!P1 SYNCS.PHASECHK.TRANS64 P1, [R3+URZ+0x30800], R0 ;  /* 0x03080000030095a7 */ /* 0x000e64000802007f */
[----:B-1----:R-:W-:Y:S05]  /*17fd0*/  @!P1 BRA `(.L_x_1439) ;  /* 0xfffffffc00ec9947 */ /* 0x002fea000383ffff */
[----:B------:R-:W-:Y:S05]  /*17fe0*/  BRA `(.L_x_1671) ;  /* 0xfffffe9c00b87947 */ /* 0x000fea000383ffff */
.L_x_1443:
[----:B-1----:R1:W2:Y:S02]  /*17ff0*/  SYNCS.PHASECHK.TRANS64.TRYWAIT P2, [R5+URZ+0x30830], R0 ;  /* 0x03083000050075a7 */ /* 0x0022a4000804017f */
[----:B--2---:R-:W-:Y:S05]  /*18000*/  @!P2 NANOSLEEP.SYNCS 0x989680 ;  /* 0x009896800000a95d */ /* 0x004fea0003900000 */
[----:B------:R-:W2:Y:S02]  /*18010*/  @!P2 SYNCS.PHASECHK.TRANS64 P2, [R5+URZ+0x30830], R0 ;  /* 0x030830000500a5a7 */ /* 0x000ea4000804007f */
[----:B--2---:R-:W-:Y:S05]  /*18020*/  @!P2 BRA `(.L_x_1443) ;  /* 0xfffffffc00f0a947 */ /* 0x004fea000383ffff */
[----:B------:R-:W-:Y:S05]  /*18030*/  BRA `(.L_x_1442) ;  /* 0xfffffe9c00dc7947 */ /* 0x000fea000383ffff */
.L_x_1459:
[----:B-1----:R-:W-:-:S04]  /*18040*/  IMAD.U32 R152, RZ, RZ, UR7 ;  /* 0x00000007ff987e24 */ /* 0x002fc8000f8e00ff */
[----:B------:R1:W2:Y:S03]  /*18050*/  SYNCS.PHASECHK.TRANS64.TRYWAIT P2, [R152+URZ+0x30830], R21 ;  /* 0x03083015980075a7 */ /* 0x0002a6000804017f */
[----:B--2---:R-:W-:Y:S05]  /*18060*/  @!P2 NANOSLEEP.SYNCS 0x989680 ;  /* 0x009896800000a95d */ /* 0x004fea0003900000 */
[----:B------:R-:W2:Y:S02]  /*18070*/  @!P2 SYNCS.PHASECHK.TRANS64 P2, [R152+URZ+0x30830], R21 ;  /* 0x030830159800a5a7 */ /* 0x000ea4000804007f */
[----:B--2---:R-:W-:Y:S05]  /*18080*/  @!P2 BRA `(.L_x_1459) ;  /* 0xfffffffc00eca947 */ /* 0x004fea000383ffff */
[----:B------:R-:W-:Y:S05]  /*18090*/  BRA `(.L_x_1458) ;  /* 0xfffffec800c07947 */ /* 0x000fea000383ffff */
.L_x_1463:
[----:B0-----:R-:W-:-:S04]  /*180a0*/  IMAD.U32 R21, RZ, RZ, UR14 ;  /* 0x0000000eff157e24 */ /* 0x001fc8000f8e00ff */
[----:B------:R0:W2:Y:S03]  /*180b0*/  SYNCS.PHASECHK.TRANS64.TRYWAIT P2, [R21+URZ+0x30850], R0 ;  /* 0x03085000150075a7 */ /* 0x0000a6000804017f */
[----:B--2---:R-:W-:Y:S05]  /*180c0*/  @!P2 NANOSLEEP.SYNCS 0x989680 ;  /* 0x009896800000a95d */ /* 0x004fea0003900000 */
[----:B------:R-:W2:Y:S02]  /*180d0*/  @!P2 SYNCS.PHASECHK.TRANS64 P2, [R21+URZ+0x30850], R0 ;  /* 0x030850001500a5a7 */ /* 0x000ea4000804007f */
[----:B--2---:R-:W-:Y:S05]  /*180e0*/  @!P2 BRA `(.L_x_1463) ;  /* 0xfffffffc00eca947 */ /* 0x004fea000383ffff */
[----:B------:R-:W-:Y:S05]  /*180f0*/  BRA `(.L_x_1462) ;  /* 0xfffffed8005c7947 */ /* 0x000fea000383ffff */
.L_x_1480:
[----:B-1----:R-:W-:-:S04]  /*18100*/  IMAD.U32 R4, RZ, RZ, UR6 ;  /* 0x00000006ff047e24 */ /* 0x002fc8000f8e00ff */
[----:B------:R1:W2:Y:S03]  /*18110*/  SYNCS.PHASECHK.TRANS64.TRYWAIT P2, [R4+URZ+0x30830], R3 ;  /* 0x03083003040075a7 */ /* 0x0002a6000804017f */
[----:B--2---:R-:W-:Y:S05]  /*18120*/  @!P2 NANOSLEEP.SYNCS 0x989680 ;  /* 0x009896800000a95d */ /* 0x004fea0003900000 */
[----:B------:R-:W2:Y:S02]  /*18130*/  @!P2 SYNCS.PHASECHK.TRANS64 P2, [R4+URZ+0x30830], R3 ;  /* 0x030830030400a5a7 */ /* 0x000ea4000804007f */
[----:B--2---:R-:W-:Y:S05]  /*18140*/  @!P2 BRA `(.L_x_1480) ;  /* 0xfffffffc00eca947 */ /* 0x004fea000383ffff */
[----:B------:R-:W-:Y:S05]  /*18150*/  BRA `(.L_x_1479) ;  /* 0xfffffef8003c7947 */ /* 0x000fea000383ffff */
.L_x_1484:
[----:B01----:R-:W-:-:S04]  /*18160*/  IMAD.U32 R3, RZ, RZ, UR14 ;  /* 0x0000000eff037e24 */ /* 0x003fc8000f8e00ff */
[----:B------:R0:W1:Y:S03]  /*18170*/  SYNCS.PHASECHK.TRANS64.TRYWAIT P2, [R3+URZ+0x30850], R0 ;  /* 0x03085000030075a7 */ /* 0x000066000804017f */
[----:B-1----:R-:W-:Y:S05]  /*18180*/  @!P2 NANOSLEEP.SYNCS 0x989680 ;  /* 0x009896800000a95d */ /* 0x002fea0003900000 */
[----:B------:R-:W1:Y:S02]  /*18190*/  @!P2 SYNCS.PHASECHK.TRANS64 P2, [R3+URZ+0x30850], R0 ;  /* 0x030850000300a5a7 */ /* 0x000e64000804007f */
[----:B-1----:R-:W-:Y:S05]  /*181a0*/  @!P2 BRA `(.L_x_1484) ;  /* 0xfffffffc00eca947 */ /* 0x002fea000383ffff */
[----:B------:R-:W-:Y:S05]  /*181b0*/  BRA `(.L_x_1483) ;  /* 0xffffff0400d87947 */ /* 0x000fea000383ffff */
.L_x_1490:
[----:B-1----:R-:W-:-:S04]  /*181c0*/  IMAD.U32 R4, RZ, RZ, UR6 ;  /* 0x00000006ff047e24 */ /* 0x002fc8000f8e00ff */
[----:B------:R1:W2:Y:S03]  /*181d0*/  SYNCS.PHASECHK.TRANS64.TRYWAIT P2, [R4+URZ+0x30830], R3 ;  /* 0x03083003040075a7 */ /* 0x0002a6000804017f */
[----:B--2---:R-:W-:Y:S05]  /*181e0*/  @!P2 NANOSLEEP.SYNCS 0x989680 ;  /* 0x009896800000a95d */ /* 0x004fea0003900000 */
[----:B------:R-:W2:Y:S02]  /*181f0*/  @!P2 SYNCS.PHASECHK.TRANS64 P2, [R4+URZ+0x30830], R3 ;  /* 0x030830030400a5a7 */ /* 0x000ea4000804007f */
[----:B--2---:R-:W-:Y:S05]  /*18200*/  @!P2 BRA `(.L_x_1490) ;  /* 0xfffffffc00eca947 */ /* 0x004fea000383ffff */
[----:B------:R-:W-:Y:S05]  /*18210*/  BRA `(.L_x_1489) ;  /* 0xffffff1800587947 */ /* 0x000fea000383ffff */
.L_x_1494:
[----:B01----:R-:W-:-:S04]  /*18220*/  IMAD.U32 R3, RZ, RZ, UR10 ;  /* 0x0000000aff037e24 */ /* 0x003fc8000f8e00ff */
[----:B------:R0:W1:Y:S03]  /*18230*/  SYNCS.PHASECHK.TRANS64.TRYWAIT P2, [R3+URZ+0x30850], R0 ;  /* 0x03085000030075a7 */ /* 0x000066000804017f */
[----:B-1----:R-:W-:Y:S05]  /*18240*/  @!P2 NANOSLEEP.SYNCS 0x989680 ;  /* 0x009896800000a95d */ /* 0x002fea0003900000 */
[----:B------:R-:W1:Y:S02]  /*18250*/  @!P2 SYNCS.PHASECHK.TRANS64 P2, [R3+URZ+0x30850], R0 ;  /* 0x030850000300a5a7 */ /* 0x000e64000804007f */
[----:B-1----:R-:W-:Y:S05]  /*18260*/  @!P2 BRA `(.L_x_1494) ;  /* 0xfffffffc00eca947 */ /* 0x002fea000383ffff */
[----:B------:R-:W-:Y:S05]  /*18270*/  BRA `(.L_x_1493) ;  /* 0xffffff2400f47947 */ /* 0x000fea000383ffff */
.L_x_1507:
[----:B-1----:R-:W-:-:S04]  /*18280*/  IMAD.U32 R7, RZ, RZ, UR5 ;  /* 0x00000005ff077e24 */ /* 0x002fc8000f8e00ff */
[----:B------:R1:W2:Y:S03]  /*18290*/  SYNCS.PHASECHK.TRANS64.TRYWAIT P0, [R7+URZ+0x30850], R0 ;  /* 0x03085000070075a7 */ /* 0x0002a6000800017f */
[----:B--2---:R-:W-:Y:S05]  /*182a0*/  @!P0 NANOSLEEP.SYNCS 0x989680 ;  /* 0x009896800000895d */ /* 0x004fea0003900000 */
[----:B------:R-:W2:Y:S02]  /*182b0*/  @!P0 SYNCS.PHASECHK.TRANS64 P0, [R7+URZ+0x30850], R0 ;  /* 0x03085000070085a7 */ /* 0x000ea4000800007f */
[----:B--2---:R-:W-:Y:S05]  /*182c0*/  @!P0 BRA `(.L_x_1507) ;  /* 0xfffffffc00ec8947 */ /* 0x004fea000383ffff */
[----:B------:R-:W-:Y:S05]  /*182d0*/  BRA `(.L_x_1506) ;  /* 0xffffff4800e87947 */ /* 0x000fea000383ffff */
.L_x_1557:
        /* <DEDUP_REMOVED lines=11> */
.L_x_1673:
[----:B------:R-:W-:Y:S05]  /*18390*/  BSYNC B0 ;  /* 0x0000000000007941 */ /* 0x000fea0003800000 */
.L_x_1672:
[----:B------:R-:W-:Y:S05]  /*183a0*/  BRA `(.L_x_1674) ;  /* 0xffffffa000d47947 */ /* 0x000fea000383ffff */
.L_x_1559:
[----:B------:R-:W-:Y:S01]  /*183b0*/  BSSY B0, `(.L_x_1675) ;  /* 0x0000006000007945 */ /* 0x000fe20003800000 */
[----:B------:R-:W-:-:S07]  /*183c0*/  IMAD.MOV.U32 R15, RZ, RZ, -0x1 ;  /* 0xffffffffff0f7424 */ /* 0x000fce00078e00ff */
[----:B012-4-:R-:W-:Y:S05]  /*183d0*/  WARPSYNC.COLLECTIVE R15, `(.L_x_1676) ;  /* 0x000000000f0c7348 */ /* 0x017fea0003c00000 */
[----:B------:R-:W-:Y:S02]  /*183e0*/  ELECT P6, UR62, PT ;  /* 0x00000000003e782f */ /* 0x000fe400038c0000 */
[----:B------:R-:W-:Y:S01]  /*183f0*/  MOV R14, UR62 ;  /* 0x0000003e000e7c02 */ /* 0x000fe20008000f00 */
[----:B012-4-:R-:W-:Y:S10]  /*18400*/  ENDCOLLECTIVE ;  /* 0x000000000000791b */ /* 0x017ff40003800000 */
.L_x_1676:
[----:B------:R-:W-:Y:S05]  /*18410*/  BSYNC B0 ;  /* 0x0000000000007941 */ /* 0x000fea0003800000 */
.L_x_1675:
[----:B------:R-:W-:Y:S05]  /*18420*/  BRA `(.L_x_1677) ;  /* 0xffffffa000e07947 */ /* 0x000fea000383ffff */
.L_x_1561:
[----:B0-----:R0:W2:Y:S02]  /*18430*/  SYNCS.PHASECHK.TRANS64.TRYWAIT P0, [R0+URZ+0x30840], R2 ;  /* 0x03084002000075a7 */ /* 0x0010a4000800017f */
[----:B--2---:R-:W-:Y:S05]  /*18440*/  @!P0 NANOSLEEP.SYNCS 0x989680 ;  /* 0x009896800000895d */ /* 0x004fea0003900000 */
[----:B------:R-:W2:Y:S02]  /*18450*/  @!P0 SYNCS.PHASECHK.TRANS64 P0, [R0+URZ+0x30840], R2 ;  /* 0x03084002000085a7 */ /* 0x000ea4000800007f */
[----:B--2---:R-:W-:Y:S05]  /*18460*/  @!P0 BRA `(.L_x_1561) ;  /* 0xfffffffc00f08947 */ /* 0x004fea000383ffff */
[----:B------:R-:W-:Y:S05]  /*18470*/  BRA `(.L_x_1678) ;  /* 0xffffffa4004c7947 */ /* 0x000fea000383ffff */
.L_x_1565:
[----:B------:R-:W2:Y:S01]  /*18480*/  LDL.LU R11, [R1+0x30] ;  /* 0x00003000010b7983 */ /* 0x000ea20000300800 */
[----:B------:R-:W-:Y:S01]  /*18490*/  IMAD.MOV.U32 R13, RZ, RZ, R3 ;  /* 0x000000ffff0d7224 */ /* 0x000fe200078e0003 */
[----:B------:R-:W-:Y:S01]  /*184a0*/  LOP3.LUT R5, R5, 0x7f, RZ, 0xc0, !PT ;  /* 0x0000007f05057812 */ /* 0x000fe200078ec0ff */
[----:B------:R-:W-:Y:S02]  /*184b0*/  IMAD.MOV.U32 R12, RZ, RZ, RZ ;  /* 0x000000ffff0c7224 */ /* 0x000fe400078e00ff */
[----:B------:R-:W-:Y:S01]  /*184c0*/  IMAD.MOV.U32 R15, RZ, RZ, -0x1 ;  /* 0xffffffffff0f7424 */ /* 0x000fe200078e00ff */
[----:B------:R-:W-:-:S05]  /*184d0*/  SHF.R.U32.HI R0, RZ, 0x3, R5 ;  /* 0x00000003ff007819 */ /* 0x000fca0000011605 */
[----:B------:R-:W-:-:S04]  /*184e0*/  IMAD.IADD R0, R0, 0x1, R9 ;  /* 0x0000000100007824 */ /* 0x000fc800078e0209 */
[C---:B------:R-:W-:Y:S02]  /*184f0*/  VIADD R5, R0.reuse, 0x10 ;  /* 0x0000001000057836 */ /* 0x040fe40000000000 */
[----:B------:R-:W-:Y:S02]  /*18500*/  VIADD R9, R0, 0x60 ;  /* 0x0000006000097836 */ /* 0x000fe40000000000 */
[----:B--2---:R-:W-:Y:S02]  /*18510*/  IMAD R2, R11, R7, RZ ;  /* 0x000000070b027224 */ /* 0x004fe400078e02ff */
[----:B------:R-:W-:-:S03]  /*18520*/  IMAD.MOV.U32 R11, RZ, RZ, 0x181f ;  /* 0x0000181fff0b7424 */ /* 0x000fc600078e00ff */
[----:B------:R-:W-:-:S13]  /*18530*/  ISETP.GE.AND P5, PT, R0, R2, PT ;  /* 0x000000020000720c */ /* 0x000fda0003fa6270 */
[----:B-----5:R-:W-:Y:S05]  /*18540*/  WARPSYNC.COLLECTIVE R15, `(.L_x_1679) ;  /* 0x000000000f087348 */ /* 0x020fea0003c00000 */
[----:B------:R0:W1:Y:S02]  /*18550*/  SHFL.IDX P6, R14, R13, R12, R11 ;  /* 0x0000000c0d0e7389 */ /* 0x00006400000c000b */
[----:B01---5:R-:W-:Y:S01]  /*18560*/  ENDCOLLECTIVE ;  /* 0x000000000000791b */ /* 0x023fe20003800000 */
.L_x_1679:
[----:B------:R-:W-:Y:S02]  /*18570*/  IMAD.MOV.U32 R13, RZ, RZ, R4 ;  /* 0x000000ffff0d7224 */ /* 0x000fe400078e0004 */
[----:B------:R-:W-:-:S07]  /*18580*/  IMAD.MOV.U32 R6, RZ, RZ, R14 ;  /* 0x000000ffff067224 */ /* 0x000fce00078e000e */
[----:B------:R-:W-:Y:S05]  /*18590*/  WARPSYNC.COLLECTIVE R15, `(.L_x_1680) ;  /* 0x000000000f087348 */ /* 0x000fea0003c00000 */
[----:B------:R0:W1:Y:S02]  /*185a0*/  SHFL.IDX P6, R14, R13, R12, R11 ;  /* 0x0000000c0d0e7389 */ /* 0x00006400000c000b */
[----:B01----:R-:W-:Y:S01]  /*185b0*/  ENDCOLLECTIVE ;  /* 0x000000000000791b */ /* 0x003fe20003800000 */
.L_x_1680:
        /* <DEDUP_REMOVED lines=21> */
.L_x_1681:
[----:B------:R-:W-:Y:S02]  /*18710*/  IMAD.MOV.U32 R13, RZ, RZ, R4 ;  /* 0x000000ffff0d7224 */ /* 0x000fe400078e0004 */
[----:B------:R-:W-:-:S07]  /*18720*/  IMAD.MOV.U32 R6, RZ, RZ, R14 ;  /* 0x000000ffff067224 */ /* 0x000fce00078e000e */
[----:B------:R-:W-:Y:S05]  /*18730*/  WARPSYNC.COLLECTIVE R15, `(.L_x_1682) ;  /* 0x000000000f087348 */ /* 0x000fea0003c00000 */
[----:B------:R0:W1:Y:S02]  /*18740*/  SHFL.IDX P6, R14, R13, R12, R11 ;  /* 0x0000000c0d0e7389 */ /* 0x00006400000c000b */
[----:B01----:R-:W-:Y:S01]  /*18750*/  ENDCOLLECTIVE ;  /* 0x000000000000791b */ /* 0x003fe20003800000 */
.L_x_1682:
        /* <DEDUP_REMOVED lines=21> */
.L_x_1683:
[----:B------:R-:W-:Y:S02]  /*188b0*/  IMAD.MOV.U32 R13, RZ, RZ, R4 ;  /* 0x000000ffff0d7224 */ /* 0x000fe400078e0004 */
[----:B------:R-:W-:-:S07]  /*188c0*/  IMAD.MOV.U32 R6, RZ, RZ, R14 ;  /* 0x000000ffff067224 */ /* 0x000fce00078e000e */
[----:B------:R-:W-:Y:S05]  /*188d0*/  WARPSYNC.COLLECTIVE R15, `(.L_x_1684) ;  /* 0x000000000f087348 */ /* 0x000fea0003c00000 */
[----:B------:R0:W1:Y:S02]  /*188e0*/  SHFL.IDX P6, R14, R13, R12, R11 ;  /* 0x0000000c0d0e7389 */ /* 0x00006400000c000b */
[----:B01----:R-:W-:Y:S01]  /*188f0*/  ENDCOLLECTIVE ;  /* 0x000000000000791b */ /* 0x003fe20003800000 */
.L_x_1684:
        /* <DEDUP_REMOVED lines=21> */
.L_x_1685:
[----:B------:R-:W-:Y:S02]  /*18a50*/  IMAD.MOV.U32 R13, RZ, RZ, R4 ;  /* 0x000000ffff0d7224 */ /* 0x000fe400078e0004 */
[----:B------:R-:W-:-:S07]  /*18a60*/  IMAD.MOV.U32 R6, RZ, RZ, R14 ;  /* 0x000000ffff067224 */ /* 0x000fce00078e000e */
[----:B------:R-:W-:Y:S05]  /*18a70*/  WARPSYNC.COLLECTIVE R15, `(.L_x_1686) ;  /* 0x000000000f087348 */ /* 0x000fea0003c00000 */
[----:B------:R0:W1:Y:S02]  /*18a80*/  SHFL.IDX P6, R14, R13, R12, R11 ;  /* 0x0000000c0d0e7389 */ /* 0x00006400000c000b */
[----:B01----:R-:W-:Y:S01]  /*18a90*/  ENDCOLLECTIVE ;  /* 0x000000000000791b */ /* 0x003fe20003800000 */
.L_x_1686:
        /* <DEDUP_REMOVED lines=21> */
.L_x_1687:
[----:B------:R-:W-:Y:S02]  /*18bf0*/  IMAD.MOV.U32 R13, RZ, RZ, R4 ;  /* 0x000000ffff0d7224 */ /* 0x000fe400078e0004 */
[----:B------:R-:W-:-:S07]  /*18c00*/  IMAD.MOV.U32 R6, RZ, RZ, R14 ;  /* 0x000000ffff067224 */ /* 0x000fce00078e000e */
[----:B------:R-:W-:Y:S05]  /*18c10*/  WARPSYNC.COLLECTIVE R15, `(.L_x_1688) ;  /* 0x000000000f087348 */ /* 0x000fea0003c00000 */
[----:B------:R0:W1:Y:S02]  /*18c20*/  SHFL.IDX P6, R14, R13, R12, R11 ;  /* 0x0000000c0d0e7389 */ /* 0x00006400000c000b */
[----:B01----:R-:W-:Y:S01]  /*18c30*/  ENDCOLLECTIVE ;  /* 0x000000000000791b */ /* 0x003fe20003800000 */
.L_x_1688:
        /* <DEDUP_REMOVED lines=20> */
.L_x_1689:
[----:B------:R-:W-:Y:S02]  /*18d80*/  IMAD.MOV.U32 R13, RZ, RZ, R4 ;  /* 0x000000ffff0d7224 */ /* 0x000fe400078e0004 */
[----:B------:R-:W-:-:S07]  /*18d90*/  IMAD.MOV.U32 R6, RZ, RZ, R14 ;  /* 0x000000ffff067224 */ /* 0x000fce00078e000e */
[----:B------:R-:W-:Y:S05]  /*18da0*/  WARPSYNC.COLLECTIVE R15, `(.L_x_1690) ;  /* 0x000000000f087348 */ /* 0x000fea0003c00000 */
[----:B------:R0:W1:Y:S02]  /*18db0*/  SHFL.IDX P6, R14, R13, R12, R11 ;  /* 0x0000000c0d0e7389 */ /* 0x00006400000c000b */
[----:B01----:R-:W-:Y:S01]  /*18dc0*/  ENDCOLLECTIVE ;  /* 0x000000000000791b */ /* 0x003fe20003800000 */
.L_x_1690:
        /* <DEDUP_REMOVED lines=20> */
.L_x_1691:
[----:B------:R-:W-:Y:S02]  /*18f10*/  IMAD.MOV.U32 R13, RZ, RZ, R4 ;  /* 0x000000ffff0d7224 */ /* 0x000fe400078e0004 */
[----:B------:R-:W-:-:S07]  /*18f20*/  IMAD.MOV.U32 R5, RZ, RZ, R14 ;  /* 0x000000ffff057224 */ /* 0x000fce00078e000e */
[----:B------:R-:W-:Y:S05]  /*18f30*/  WARPSYNC.COLLECTIVE R15, `(.L_x_1692) ;  /* 0x000000000f087348 */ /* 0x000fea0003c00000 */
[----:B------:R0:W1:Y:S02]  /*18f40*/  SHFL.IDX P6, R14, R13, R12, R11 ;  /* 0x0000000c0d0e7389 */ /* 0x00006400000c000b */
[----:B01----:R-:W-:Y:S01]  /*18f50*/  ENDCOLLECTIVE ;  /* 0x000000000000791b */ /* 0x003fe20003800000 */
.L_x_1692:
        /* <DEDUP_REMOVED lines=19> */
.L_x_1693:
[----:B------:R-:W-:Y:S02]  /*19090*/  IMAD.MOV.U32 R13, RZ, RZ, R4 ;  /* 0x000000ffff0d7224 */ /* 0x000fe400078e0004 */
[----:B------:R-:W-:-:S07]  /*190a0*/  IMAD.MOV.U32 R5, RZ, RZ, R14 ;  /* 0x000000ffff057224 */ /* 0x000fce00078e000e */
[----:B------:R-:W-:Y:S05]  /*190b0*/  WARPSYNC.COLLECTIVE R15, `(.L_x_1694) ;  /* 0x000000000f087348 */ /* 0x000fea0003c00000 */
[----:B------:R0:W1:Y:S02]  /*190c0*/  SHFL.IDX P6, R14, R13, R12, R11 ;  /* 0x0000000c0d0e7389 */ /* 0x00006400000c000b */
[----:B01----:R-:W-:Y:S01]  /*190d0*/  ENDCOLLECTIVE ;  /* 0x000000000000791b */ /* 0x003fe20003800000 */
.L_x_1694:
[----:B------:R-:W-:Y:S01]  /*190e0*/  IMAD.MOV.U32 R3, RZ, RZ, R14 ;  /* 0x000000ffff037224 */ /* 0x000fe200078e000e */
[----:B------:R-:W-:Y:S06]  /*190f0*/  BRA `(.L_x_1695) ;  /* 0xffffffa800287947 */ /* 0x000fec000383ffff */
.L_x_1570:
[----:B0-----:R-:W2:Y:S02]  /*19100*/  LDL R2, [R1] ;  /* 0x0000000001027983 */ /* 0x001ea40000100800 */
[----:B--2---:R0:W1:Y:S02]  /*19110*/  SYNCS.PHASECHK.TRANS64.TRYWAIT P0, [R2+URZ+0x30820], R0 ;  /* 0x03082000020075a7 */ /* 0x004064000800017f */
[----:B-1----:R-:W-:Y:S05]  /*19120*/  @!P0 NANOSLEEP.SYNCS 0x989680 ;  /* 0x009896800000895d */ /* 0x002fea0003900000 */
[----:B------:R-:W1:Y:S02]  /*19130*/  @!P0 SYNCS.PHASECHK.TRANS64 P0, [R2+URZ+0x30820], R0 ;  /* 0x03082000020085a7 */ /* 0x000e64000800007f */
[----:B-1----:R-:W-:Y:S05]  /*19140*/  @!P0 BRA `(.L_x_1570) ;  /* 0xfffffffc00ec8947 */ /* 0x002fea000383ffff */
[----:B------:R-:W-:Y:S05]  /*19150*/  BRA `(.L_x_1696) ;  /* 0xffffffa800a87947 */ /* 0x000fea000383ffff */
.L_x_1579:
[----:B-1----:R1:W2:Y:S02]  /*19160*/  SYNCS.PHASECHK.TRANS64.TRYWAIT P0, [R3+URZ+0x30840], R2 ;  /* 0x03084002030075a7 */ /* 0x0022a4000800017f */
[----:B--2---:R-:W-:Y:S05]  /*19170*/  @!P0 NANOSLEEP.SYNCS 0x989680 ;  /* 0x009896800000895d */ /* 0x004fea0003900000 */
[----:B------:R-:W2:Y:S02]  /*19180*/  @!P0 SYNCS.PHASECHK.TRANS64 P0, [R3+URZ+0x30840], R2 ;  /* 0x03084002030085a7 */ /* 0x000ea4000800007f */
[----:B--2---:R-:W-:Y:S05]  /*19190*/  @!P0 BRA `(.L_x_1579) ;  /* 0xfffffffc00f08947 */ /* 0x004fea000383ffff */
[----:B------:R-:W-:Y:S05]  /*191a0*/  BRA `(.L_x_1697) ;  /* 0xffffffac00787947 */ /* 0x000fea000383ffff */
.L_x_1587:
[----:B0-----:R0:W1:Y:S02]  /*191b0*/  SYNCS.PHASECHK.TRANS64.TRYWAIT P0, [R3+URZ+0x60], R2 ;  /* 0x00006002030075a7 */ /* 0x001064000800017f */
[----:B-1----:R-:W-:Y:S05]  /*191c0*/  @!P0 NANOSLEEP.SYNCS 0x989680 ;  /* 0x009896800000895d */ /* 0x002fea0003900000 */
[----:B------:R-:W1:Y:S02]  /*191d0*/  @!P0 SYNCS.PHASECHK.TRANS64 P0, [R3+URZ+0x60], R2 ;  /* 0x00006002030085a7 */ /* 0x000e64000800007f */
[----:B-1----:R-:W-:Y:S05]  /*191e0*/  @!P0 BRA `(.L_x_1587) ;  /* 0xfffffffc00f08947 */ /* 0x002fea000383ffff */
[----:B------:R-:W-:Y:S05]  /*191f0*/  BRA `(.L_x_1698) ;  /* 0xffffffb000d47947 */ /* 0x000fea000383ffff */
.L_x_1598:
[----:B-1----:R1:W2:Y:S02]  /*19200*/  SYNCS.PHASECHK.TRANS64.TRYWAIT P0, [R3+URZ+0x30840], R2 ;  /* 0x03084002030075a7 */ /* 0x0022a4000800017f */
[----:B--2---:R-:W-:Y:S05]  /*19210*/  @!P0 NANOSLEEP.SYNCS 0x989680 ;  /* 0x009896800000895d */ /* 0x004fea0003900000 */
[----:B------:R-:W2:Y:S02]  /*19220*/  @!P0 SYNCS.PHASECHK.TRANS64 P0, [R3+URZ+0x30840], R2 ;  /* 0x03084002030085a7 */ /* 0x000ea4000800007f */
[----:B--2---:R-:W-:Y:S05]  /*19230*/  @!P0 BRA `(.L_x_1598) ;  /* 0xfffffffc00f08947 */ /* 0x004fea000383ffff */
[----:B------:R-:W-:Y:S05]  /*19240*/  BRA `(.L_x_1699) ;  /* 0xffffffb800fc7947 */ /* 0x000fea000383ffff */
.L_x_1606:
[----:B0-----:R0:W1:Y:S02]  /*19250*/  SYNCS.PHASECHK.TRANS64.TRYWAIT P0, [R2+URZ+0x60], R3 ;  /* 0x00006003020075a7 */ /* 0x001064000800017f */
[----:B-1----:R-:W-:Y:S05]  /*19260*/  @!P0 NANOSLEEP.SYNCS 0x989680 ;  /* 0x009896800000895d */ /* 0x002fea0003900000 */
[----:B------:R-:W1:Y:S02]  /*19270*/  @!P0 SYNCS.PHASECHK.TRANS64 P0, [R2+URZ+0x60], R3 ;  /* 0x00006003020085a7 */ /* 0x000e64000800007f */
[----:B-1----:R-:W-:Y:S05]  /*19280*/  @!P0 BRA `(.L_x_1606) ;  /* 0xfffffffc00f08947 */ /* 0x002fea000383ffff */
[----:B------:R-:W-:Y:S05]  /*19290*/  BRA `(.L_x_1700) ;  /* 0xffffffc000587947 */ /* 0x000fea000383ffff */
.L_x_1617:
[----:B---3--:R3:W4:Y:S02]  /*192a0*/  SYNCS.PHASECHK.TRANS64.TRYWAIT P0, [R2+URZ+0x30840], R3 ;  /* 0x03084003020075a7 */ /* 0x008724000800017f */
[----:B----4-:R-:W-:Y:S05]  /*192b0*/  @!P0 NANOSLEEP.SYNCS 0x989680 ;  /* 0x009896800000895d */ /* 0x010fea0003900000 */
[----:B------:R-:W4:Y:S02]  /*192c0*/  @!P0 SYNCS.PHASECHK.TRANS64 P0, [R2+URZ+0x30840], R3 ;  /* 0x03084003020085a7 */ /* 0x000f24000800007f */
[----:B----4-:R-:W-:Y:S05]  /*192d0*/  @!P0 BRA `(.L_x_1617) ;  /* 0xfffffffc00f08947 */ /* 0x010fea000383ffff */
[----:B------:R-:W-:Y:S05]  /*192e0*/  BRA `(.L_x_1701) ;  /* 0xffffffc800447947 */ /* 0x000fea000383ffff */
.L_x_1625:
[----:B0-----:R0:W1:Y:S02]  /*192f0*/  SYNCS.PHASECHK.TRANS64.TRYWAIT P0, [R2+URZ+0x60], R5 ;  /* 0x00006005020075a7 */ /* 0x001064000800017f */
[----:B-1----:R-:W-:Y:S05]  /*19300*/  @!P0 NANOSLEEP.SYNCS 0x989680 ;  /* 0x009896800000895d */ /* 0x002fea0003900000 */
[----:B------:R-:W1:Y:S02]  /*19310*/  @!P0 SYNCS.PHASECHK.TRANS64 P0, [R2+URZ+0x60], R5 ;  /* 0x00006005020085a7 */ /* 0x000e64000800007f */
[----:B-1----:R-:W-:Y:S05]  /*19320*/  @!P0 BRA `(.L_x_1625) ;  /* 0xfffffffc00f08947 */ /* 0x002fea000383ffff */
[----:B------:R-:W-:Y:S05]  /*19330*/  BRA `(.L_x_1702) ;  /* 0xffffffcc00a07947 */ /* 0x000fea000383ffff */
.L_x_1638:
[----:B---3--:R3:W4:Y:S02]  /*19340*/  SYNCS.PHASECHK.TRANS64.TRYWAIT P0, [R0+URZ+0x30860], R2 ;  /* 0x03086002000075a7 */ /* 0x008724000800017f */
[----:B----4-:R-:W-:Y:S05]  /*19350*/  @!P0 NANOSLEEP.SYNCS 0x989680 ;  /* 0x009896800000895d */ /* 0x010fea0003900000 */
[----:B------:R-:W4:Y:S02]  /*19360*/  @!P0 SYNCS.PHASECHK.TRANS64 P0, [R0+URZ+0x30860], R2 ;  /* 0x03086002000085a7 */ /* 0x000f24000800007f */
[----:B----4-:R-:W-:Y:S05]  /*19370*/  @!P0 BRA `(.L_x_1638) ;  /* 0xfffffffc00f08947 */ /* 0x010fea000383ffff */
[----:B------:R-:W-:Y:S05]  /*19380*/  BRA `(.L_x_1703) ;  /* 0xffffffd400707947 */ /* 0x000fea000383ffff */
.L_x_1647:
[----:B------:R-:W-:Y:S01]  /*19390*/  BSSY B0, `(.L_x_1704) ;  /* 0x0000008000007945 */ /* 0x000fe20003800000 */
[----:B------:R-:W-:Y:S02]  /*193a0*/  IMAD.MOV.U32 R13, RZ, RZ, R16 ;  /* 0x000000ffff0d7224 */ /* 0x000fe400078e0010 */
[----:B-1----:R-:W-:Y:S02]  /*193b0*/  IMAD.MOV.U32 R12, RZ, RZ, RZ ;  /* 0x000000ffff0c7224 */ /* 0x002fe400078e00ff */
[----:B------:R-:W-:Y:S02]  /*193c0*/  IMAD.MOV.U32 R11, RZ, RZ, 0x1f ;  /* 0x0000001fff0b7424 */ /* 0x000fe400078e00ff */
[----:B------:R-:W-:-:S07]  /*193d0*/  IMAD.MOV.U32 R15, RZ, RZ, -0x1 ;  /* 0xffffffffff0f7424 */ /* 0x000fce00078e00ff */
[----:B0-2---:R-:W-:Y:S05]  /*193e0*/  WARPSYNC.COLLECTIVE R15, `(.L_x_1705) ;  /* 0x000000000f087348 */ /* 0x005fea0003c00000 */
[----:B------:R1:W3:Y:S02]  /*193f0*/  SHFL.IDX P6, R14, R13, R12, R11 ;  /* 0x0000000c0d0e7389 */ /* 0x0002e400000c000b */
[----:B0123--:R-:W-:Y:S01]  /*19400*/  ENDCOLLECTIVE ;  /* 0x000000000000791b */ /* 0x00ffe20003800000 */
.L_x_1705:
[----:B------:R-:W-:Y:S05]  /*19410*/  BSYNC B0 ;  /* 0x0000000000007941 */ /* 0x000fea0003800000 */
.L_x_1704:
[----:B------:R-:W-:Y:S02]  /*19420*/  IMAD.MOV.U32 R13, RZ, RZ, R16 ;  /* 0x000000ffff0d7224 */ /* 0x000fe400078e0010 */
[----:B------:R-:W-:Y:S02]  /*19430*/  IMAD.MOV.U32 R12, RZ, RZ, 0x1 ;  /* 0x00000001ff0c7424 */ /* 0x000fe400078e00ff */
[----:B------:R-:W-:Y:S02]  /*19440*/  IMAD.MOV.U32 R11, RZ, RZ, 0x1f ;  /* 0x0000001fff0b7424 */ /* 0x000fe400078e00ff */
[----:B------:R-:W-:Y:S02]  /*19450*/  IMAD.MOV.U32 R15, RZ, RZ, -0x1 ;  /* 0xffffffffff0f7424 */ /* 0x000fe400078e00ff */
[----:B------:R-:W-:Y:S02]  /*19460*/  IMAD.IADD R4, R19, 0x1, R6 ;  /* 0x0000000113047824 */ /* 0x000fe400078e0206 */
[----:B------:R-:W-:-:S07]  /*19470*/  IMAD.MOV.U32 R0, RZ, RZ, R14 ;  /* 0x000000ffff007224 */ /* 0x000fce00078e000e */
[----:B------:R-:W-:Y:S05]  /*19480*/  WARPSYNC.COLLECTIVE R15, `(.L_x_1706) ;  /* 0x000000000f087348 */ /* 0x000fea0003c00000 */
[----:B------:R0:W1:Y:S02]  /*19490*/  SHFL.IDX P6, R14, R13, R12, R11 ;  /* 0x0000000c0d0e7389 */ /* 0x00006400000c000b */
[----:B01----:R-:W-:Y:S01]  /*194a0*/  ENDCOLLECTIVE ;  /* 0x000000000000791b */ /* 0x003fe20003800000 */
.L_x_1706:
        /* <DEDUP_REMOVED lines=19> */
.L_x_1707:
        /* <DEDUP_REMOVED lines=8> */
.L_x_1708:
        /* <DEDUP_REMOVED lines=8> */
.L_x_1709:
        /* <DEDUP_REMOVED lines=8> */
.L_x_1710:
        /* <DEDUP_REMOVED lines=8> */
.L_x_1711:
        /* <DEDUP_REMOVED lines=9> */
.L_x_1712:
[----:B------:R-:W-:Y:S01]  /*19870*/  IMAD.MOV.U32 R16, RZ, RZ, R14 ;  /* 0x000000ffff107224 */ /* 0x000fe200078e000e */
[----:B------:R-:W-:Y:S06]  /*19880*/  BRA `(.L_x_1713) ;  /* 0xffffffd800647947 */ /* 0x000fec000383ffff */
.L_x_1652:
[----:B------:R-:W-:Y:S01]  /*19890*/  BSSY B0, `(.L_x_1714) ;  /* 0x0000008000007945 */ /* 0x000fe20003800000 */
[----:B-----5:R-:W-:Y:S02]  /*198a0*/  IMAD.MOV.U32 R13, RZ, RZ, R2 ;  /* 0x000000ffff0d7224 */ /* 0x020fe400078e0002 */
[----:B-1----:R-:W-:Y:S02]  /*198b0*/  IMAD.MOV.U32 R12, RZ, RZ, 0x1 ;  /* 0x00000001ff0c7424 */ /* 0x002fe400078e00ff */
[----:B------:R-:W-:Y:S02]  /*198c0*/  IMAD.MOV.U32 R11, RZ, RZ, RZ ;  /* 0x000000ffff0b7224 */ /* 0x000fe400078e00ff */
[----:B------:R-:W-:-:S07]  /*198d0*/  IMAD.MOV.U32 R15, RZ, RZ, -0x1 ;  /* 0xffffffffff0f7424 */ /* 0x000fce00078e00ff */
[----:B0-23--:R-:W-:Y:S05]  /*198e0*/  WARPSYNC.COLLECTIVE R15, `(.L_x_1715) ;  /* 0x000000000f087348 */ /* 0x00dfea0003c00000 */
[----:B------:R1:W4:Y:S02]  /*198f0*/  SHFL.UP P6, R14, R13, R12, R11 ;  /* 0x0400000c0d0e7389 */ /* 0x00032400000c000b */
[----:B01234-:R-:W-:Y:S01]  /*19900*/  ENDCOLLECTIVE ;  /* 0x000000000000791b */ /* 0x01ffe20003800000 */
.L_x_1715:
[----:B------:R-:W-:Y:S05]  /*19910*/  BSYNC B0 ;  /* 0x0000000000007941 */ /* 0x000fea0003800000 */
.L_x_1714:
[----:B------:R-:W-:Y:S01]  /*19920*/  SEL R3, R14, RZ, P1 ;  /* 0x000000ff0e037207 */ /* 0x000fe20000800000 */
[----:B------:R-:W-:Y:S02]  /*19930*/  IMAD.MOV.U32 R12, RZ, RZ, 0x2 ;  /* 0x00000002ff0c7424 */ /* 0x000fe400078e00ff */
[----:B------:R-:W-:Y:S02]  /*19940*/  IMAD.MOV.U32 R11, RZ, RZ, RZ ;  /* 0x000000ffff0b7224 */ /* 0x000fe400078e00ff */
[----:B------:R-:W-:Y:S02]  /*19950*/  IMAD.IADD R3, R2, 0x1, R3 ;  /* 0x0000000102037824 */ /* 0x000fe400078e0203 */
[----:B------:R-:W-:Y:S02]  /*19960*/  IMAD.MOV.U32 R15, RZ, RZ, -0x1 ;  /* 0xffffffffff0f7424 */ /* 0x000fe400078e00ff */
[----:B------:R-:W-:-:S07]  /*19970*/  IMAD.MOV.U32 R13, RZ, RZ, R3 ;  /* 0x000000ffff0d7224 */ /* 0x000fce00078e0003 */
[----:B------:R-:W-:Y:S05]  /*19980*/  WARPSYNC.COLLECTIVE R15, `(.L_x_1716) ;  /* 0x000000000f087348 */ /* 0x000fea0003c00000 */
[----:B------:R0:W1:Y:S02]  /*19990*/  SHFL.UP P6, R14, R13, R12, R11 ;  /* 0x0400000c0d0e7389 */ /* 0x00006400000c000b */
[----:B01----:R-:W-:Y:S01]  /*199a0*/  ENDCOLLECTIVE ;  /* 0x000000000000791b */ /* 0x003fe20003800000 */
.L_x_1716:
        /* <DEDUP_REMOVED lines=8> */
.L_x_1717:
        /* <DEDUP_REMOVED lines=8> */
.L_x_1718:
        /* <DEDUP_REMOVED lines=8> */
.L_x_1719:
        /* <DEDUP_REMOVED lines=9> */
.L_x_1720:
[----:B------:R-:W-:Y:S01]  /*19bc0*/  IMAD.MOV.U32 R16, RZ, RZ, R14 ;  /* 0x000000ffff107224 */ /* 0x000fe200078e000e */
[----:B------:R-:W-:Y:S06]  /*19bd0*/  BRA `(.L_x_1721) ;  /* 0xffffffd800307947 */ /* 0x000fec000383ffff */
.L_x_1654:
[----:B------:R-:W-:Y:S01]  /*19be0*/  BSSY B0, `(.L_x_1722) ;  /* 0x0000006000007945 */ /* 0x000fe20003800000 */
[----:B------:R-:W-:Y:S01]  /*19bf0*/  PLOP3.LUT P6, PT, P6, PT, PT, 0x8, 0x0 ;  /* 0x000000000000781c */ /* 0x000fe200037ce170 */
[----:B------:R-:W-:-:S12]  /*19c00*/  IMAD.MOV.U32 R15, RZ, RZ, -0x1 ;  /* 0xffffffffff0f7424 */ /* 0x000fd800078e00ff */
[----:B0123--:R-:W-:Y:S05]  /*19c10*/  WARPSYNC.COLLECTIVE R15, `(.L_x_1723) ;  /* 0x000000000f087348 */ /* 0x00ffea0003c00000 */
[----:B------:R-:W-:Y:S01]  /*19c20*/  VOTE.ANY R14, PT, P6 ;  /* 0x00000000000e7806 */ /* 0x000fe200030e0100 */
[----:B0123--:R-:W-:Y:S06]  /*19c30*/  ENDCOLLECTIVE ;  /* 0x000000000000791b */ /* 0x00ffec0003800000 */
.L_x_1723:
[----:B------:R-:W-:Y:S05]  /*19c40*/  BSYNC B0 ;  /* 0x0000000000007941 */ /* 0x000fea0003800000 */
.L_x_1722:
        /* <DEDUP_REMOVED lines=9> */
.L_x_1724:
[----:B------:R-:W-:Y:S01]  /*19ce0*/  IMAD.MOV.U32 R17, RZ, RZ, R14 ;  /* 0x000000ffff117224 */ /* 0x000fe200078e000e */
[----:B------:R-:W-:Y:S06]  /*19cf0*/  BRA `(.L_x_1725) ;  /* 0xffffffd800207947 */ /* 0x000fec000383ffff */
.L_x_1656:
[----:B------:R-:W-:Y:S01]  /*19d00*/  BSSY B0, `(.L_x_1726) ;  /* 0x0000007000007945 */ /* 0x000fe20003800000 */
[----:B------:R-:W-:Y:S02]  /*19d10*/  IMAD.MOV.U32 R13, RZ, RZ, R3 ;  /* 0x000000ffff0d7224 */ /* 0x000fe400078e0003 */
[----:B------:R-:W-:Y:S02]  /*19d20*/  IMAD.MOV.U32 R11, RZ, RZ, 0x1f ;  /* 0x0000001fff0b7424 */ /* 0x000fe400078e00ff */
[----:B------:R-:W-:-:S07]  /*19d30*/  IMAD.MOV.U32 R15, RZ, RZ, -0x1 ;  /* 0xffffffffff0f7424 */ /* 0x000fce00078e00ff */
[----:B0-234-:R-:W-:Y:S05]  /*19d40*/  WARPSYNC.COLLECTIVE R15, `(.L_x_1727) ;  /* 0x000000000f087348 */ /* 0x01dfea0003c00000 */
[----:B------:R1:W0:Y:S02]  /*19d50*/  SHFL.IDX P6, R14, R13, R12, R11 ;  /* 0x0000000c0d0e7389 */ /* 0x00022400000c000b */
[----:B01234-:R-:W-:Y:S01]  /*19d60*/  ENDCOLLECTIVE ;  /* 0x000000000000791b */ /* 0x01ffe20003800000 */
.L_x_1727:
[----:B------:R-:W-:Y:S05]  /*19d70*/  BSYNC B0 ;  /* 0x0000000000007941 */ /* 0x000fea0003800000 */
.L_x_1726:
[----:B------:R-:W-:Y:S01]  /*19d80*/  IMAD.MOV.U32 R3, RZ, RZ, R14 ;  /* 0x000000ffff037224 */ /* 0x000fe200078e000e */
[----:B------:R-:W-:Y:S06]  /*19d90*/  BRA `(.L_x_1728) ;  /* 0xffffffd800147947 */ /* 0x000fec000383ffff */
.L_x_1660:
[----:B0-----:R0:W3:Y:S02]  /*19da0*/  SYNCS.PHASECHK.TRANS64.TRYWAIT P0, [R0+URZ+0x30820], R3 ;  /* 0x03082003000075a7 */ /* 0x0010e4000800017f */
[----:B---3--:R-:W-:Y:S05]  /*19db0*/  @!P0 NANOSLEEP.SYNCS 0x989680 ;  /* 0x009896800000895d */ /* 0x008fea0003900000 */
[----:B------:R-:W3:Y:S02]  /*19dc0*/  @!P0 SYNCS.PHASECHK.TRANS64 P0, [R0+URZ+0x30820], R3 ;  /* 0x03082003000085a7 */ /* 0x000ee4000800007f */
[----:B---3--:R-:W-:Y:S05]  /*19dd0*/  @!P0 BRA `(.L_x_1660) ;  /* 0xfffffffc00f08947 */ /* 0x008fea000383ffff */
[----:B------:R-:W-:Y:S05]  /*19de0*/  BRA `(.L_x_1729) ;  /* 0xffffffdc009c7947 */ /* 0x000fea000383ffff */
.L_x_1661:
[----:B------:R-:W3:Y:S01]  /*19df0*/  S2R R2, SR_TID.X ;  /* 0x0000000000027919 */ /* 0x000ee20000002100 */
[----:B------:R-:W-:Y:S01]  /*19e00*/  BSSY B0, `(.L_x_1730) ;  /* 0x000000a000007945 */ /* 0x000fe20003800000 */
[----:B-1----:R-:W-:Y:S02]  /*19e10*/  IMAD.MOV.U32 R12, RZ, RZ, RZ ;  /* 0x000000ffff0c7224 */ /* 0x002fe400078e00ff */
[----:B------:R-:W-:Y:S02]  /*19e20*/  IMAD.MOV.U32 R11, RZ, RZ, 0x1f ;  /* 0x0000001fff0b7424 */ /* 0x000fe400078e00ff */
[----:B------:R-:W-:Y:S01]  /*19e30*/  IMAD.MOV.U32 R15, RZ, RZ, -0x1 ;  /* 0xffffffffff0f7424 */ /* 0x000fe200078e00ff */
[----:B---3--:R-:W-:-:S04]  /*19e40*/  SHF.R.U32.HI R2, RZ, 0x5, R2 ;  /* 0x00000005ff027819 */ /* 0x008fc80000011602 */
[----:B------:R-:W-:-:S05]  /*19e50*/  LOP3.LUT R2, R2, 0x3, RZ, 0xc0, !PT ;  /* 0x0000000302027812 */ /* 0x000fca00078ec0ff */
[----:B------:R-:W-:-:S07]  /*19e60*/  IMAD.MOV.U32 R13, RZ, RZ, R2 ;  /* 0x000000ffff0d7224 */ /* 0x000fce00078e0002 */
[----:B0-2---:R-:W-:Y:S05]  /*19e70*/  WARPSYNC.COLLECTIVE R15, `(.L_x_1731) ;  /* 0x000000000f087348 */ /* 0x005fea0003c00000 */
[----:B------:R1:W3:Y:S02]  /*19e80*/  SHFL.IDX P6, R14, R13, R12, R11 ;  /* 0x0000000c0d0e7389 */ /* 0x0002e400000c000b */
[----:B0123--:R-:W-:Y:S01]  /*19e90*/  ENDCOLLECTIVE ;  /* 0x000000000000791b */ /* 0x00ffe20003800000 */
.L_x_1731:
[----:B------:R-:W-:Y:S05]  /*19ea0*/  BSYNC B0 ;  /* 0x0000000000007941 */ /* 0x000fea0003800000 */
.L_x_1730:
[----:B------:R-:W-:Y:S05]  /*19eb0*/  BRA `(.L_x_1732) ;  /* 0xffffffdc00847947 */ /* 0x000fea000383ffff */
.L_x_1664:
[----:B------:R-:W-:Y:S01]  /*19ec0*/  BSSY B1, `(.L_x_1733) ;  /* 0x0000006000017945 */ /* 0x000fe20003800000 */
[----:B------:R-:W-:-:S07]  /*19ed0*/  IMAD.MOV.U32 R15, RZ, RZ, -0x1 ;  /* 0xffffffffff0f7424 */ /* 0x000fce00078e00ff */
[----:B0123--:R-:W-:Y:S05]  /*19ee0*/  WARPSYNC.COLLECTIVE R15, `(.L_x_1734) ;  /* 0x000000000f0c7348 */ /* 0x00ffea0003c00000 */
[----:B------:R-:W-:Y:S02]  /*19ef0*/  ELECT P6, UR62, PT ;  /* 0x00000000003e782f */ /* 0x000fe400038c0000 */
[----:B------:R-:W-:Y:S01]  /*19f00*/  MOV R14, UR62 ;  /* 0x0000003e000e7c02 */ /* 0x000fe20008000f00 */
[----:B0123--:R-:W-:Y:S10]  /*19f10*/  ENDCOLLECTIVE ;  /* 0x000000000000791b */ /* 0x00fff40003800000 */
.L_x_1734:
[----:B------:R-:W-:Y:S05]  /*19f20*/  BSYNC B1 ;  /* 0x0000000000017941 */ /* 0x000fea0003800000 */
.L_x_1733:
[----:B------:R-:W-:Y:S05]  /*19f30*/  BRA `(.L_x_1735) ;  /* 0xffffffdc007c7947 */ /* 0x000fea000383ffff */
.L_x_1666:
[----:B0-----:R0:W2:Y:S02]  /*19f40*/  SYNCS.PHASECHK.TRANS64.TRYWAIT P0, [R6+URZ], R5 ;  /* 0x00000005060075a7 */ /* 0x0010a4000800017f */
[----:B--2---:R-:W-:Y:S05]  /*19f50*/  @!P0 NANOSLEEP.SYNCS 0x989680 ;  /* 0x009896800000895d */ /* 0x004fea0003900000 */
[----:B------:R-:W2:Y:S02]  /*19f60*/  @!P0 SYNCS.PHASECHK.TRANS64 P0, [R6+URZ], R5 ;  /* 0x00000005060085a7 */ /* 0x000ea4000800007f */
[----:B--2---:R-:W-:Y:S05]  /*19f70*/  @!P0 BRA `(.L_x_1666) ;  /* 0xfffffffc00f08947 */ /* 0x004fea000383ffff */
[----:B------:R-:W-:Y:S05]  /*19f80*/  BRA `(.L_x_1736) ;  /* 0xffffffdc00c07947 */ /* 0x000fea000383ffff */
.L_x_1667:
[----:B--2---:R2:W3:Y:S02]  /*19f90*/  SYNCS.PHASECHK.TRANS64.TRYWAIT P0, [R7+URZ], R2 ;  /* 0x00000002070075a7 */ /* 0x0044e4000800017f */
[----:B---3--:R-:W-:Y:S05]  /*19fa0*/  @!P0 NANOSLEEP.SYNCS 0x989680 ;  /* 0x009896800000895d */ /* 0x008fea0003900000 */
[----:B------:R-:W3:Y:S02]  /*19fb0*/  @!P0 SYNCS.PHASECHK.TRANS64 P0, [R7+URZ], R2 ;  /* 0x00000002070085a7 */ /* 0x000ee4000800007f */
[----:B---3--:R-:W-:Y:S05]  /*19fc0*/  @!P0 BRA `(.L_x_1667) ;  /* 0xfffffffc00f08947 */ /* 0x008fea000383ffff */
[----:B------:R-:W-:Y:S05]  /*19fd0*/  BRA `(.L_x_1737) ;  /* 0xffffffdc00b47947 */ /* 0x000fea000383ffff */
.L_x_1669:
[----:B---3--:R3:W4:Y:S02]  /*19fe0*/  SYNCS.PHASECHK.TRANS64.TRYWAIT P0, [R4+URZ], R5 ;  /* 0x00000005040075a7 */ /* 0x008724000800017f */
[----:B----4-:R-:W-:Y:S05]  /*19ff0*/  @!P0 NANOSLEEP.SYNCS 0x989680 ;  /* 0x009896800000895d */ /* 0x010fea0003900000 */
[----:B------:R-:W4:Y:S02]  /*1a000*/  @!P0 SYNCS.PHASECHK.TRANS64 P0, [R4+URZ], R5 ;  /* 0x00000005040085a7 */ /* 0x000f24000800007f */
[----:B----4-:R-:W-:Y:S05]  /*1a010*/  @!P0 BRA `(.L_x_1669) ;  /* 0xfffffffc00f08947 */ /* 0x010fea000383ffff */
[----:B------:R-:W-:Y:S05]  /*1a020*/  BRA `(.L_x_1738) ;  /* 0xffffffdc00bc7947 */ /* 0x000fea000383ffff */
.L_x_1739:
        /* <DEDUP_REMOVED lines=13> */
.L_x_15298:


//--------------------- .text._ZN7cutlass13device_kernelIN5flash11enable_sm90INS1_16FlashAttnFwdSm90INS1_25CollectiveMainloopFwdSm90ILi2EN4cute5tupleIJNS5_1CILi1EEES8_S8_EEENS6_IJNS7_ILi128EEENS7_ILi64EEENS7_ILi256EEEEEELi256ENS_6half_tEfNS_4arch4Sm90ELb0ELb1ELb1ELb1ELb0ELb1ELb0ELb1ELb1ELb1ELb0ELb0EEENS1_21CollectiveEpilogueFwdINS6_IJSA_SC_SB_EEES9_SE_SG_Li256ELb1ELb1ELb0ELb0EEENS1_36VarlenDynamicPersistentTileSchedulerILi128ELi64ELi256ELi128ELb0ELb1ELb1ELb1ELb0ELb1EEEEEEEEEvNT_6ParamsE --------------------------
	.section	.text._ZN7cutlass13device_kernelIN5flash11enable_sm90INS1_16FlashAttnFwdSm90INS1_25CollectiveMainloopFwdSm90ILi2EN4cute5tupleIJNS5_1CILi1EEES8_S8_EEENS6_IJNS7_ILi128EEENS7_ILi64EEENS7_ILi256EEEEEELi256ENS_6half_tEfNS_4arch4Sm90ELb0ELb1ELb1ELb1ELb0ELb1ELb0ELb1ELb1ELb1ELb0ELb0EEENS1_21CollectiveEpilogueFwdINS6_IJSA_SC_SB_EEES9_SE_SG_Li256ELb1ELb1ELb0ELb0EEENS1_36VarlenDynamicPersistentTileSchedulerILi128ELi64ELi256ELi128ELb0ELb1ELb1ELb1ELb0ELb1EEEEEEEEEvNT_6ParamsE,"ax",@progbits
	.align	128
.text._ZN7cutlass13device_kernelIN5flash11enable_sm90INS1_16FlashAttnFwdSm90INS1_25CollectiveMainloopFwdSm90ILi2EN4cute5tupleIJNS5_1CILi1EEES8_S8_EEENS6_IJNS7_ILi128EEENS7_ILi64EEENS7_ILi256EEEEEELi256ENS_6half_tEfNS_4arch4Sm90ELb0ELb1ELb1ELb1ELb0ELb1ELb0ELb1ELb1ELb1ELb0ELb0EEENS1_21CollectiveEpilogueFwdINS6_IJSA_SC_SB_EEES9_SE_SG_Li256ELb1ELb1ELb0ELb0EEENS1_36VarlenDynamicPersistentTileSchedulerILi128ELi64ELi256ELi128ELb0ELb1ELb1ELb1ELb0ELb1EEEEEEEEEvNT_6ParamsE:
        .type           _ZN7cutlass13device_kernelIN5flash11enable_sm90INS1_16FlashAttnFwdSm90INS1_25CollectiveMainloopFwdSm90ILi2EN4cute5tupleIJNS5_1CILi1EEES8_S8_EEENS6_IJNS7_ILi128EEENS7_ILi64EEENS7_ILi256EEEEEELi256ENS_6half_tEfNS_4arch4Sm90ELb0ELb1ELb1ELb1ELb0ELb1ELb0ELb1ELb1ELb1ELb0ELb0EEENS1_21CollectiveEpilogueFwdINS6_IJSA_SC_SB_EEES9_SE_SG_Li256ELb1ELb1ELb0ELb0EEENS1_36VarlenDynamicPersistentTileSchedulerILi128ELi64ELi256ELi128ELb0ELb1ELb1ELb1ELb0ELb1EEEEEEEEEvNT_6ParamsE,@function
        .size           _ZN7cutlass13device_kernelIN5flash11enable_sm90INS1_16FlashAttnFwdSm90INS1_25CollectiveMainloopFwdSm90ILi2EN4cute5tupleIJNS5_1CILi1EEES8_S8_EEENS6_IJNS7_ILi128EEENS7_ILi64EEENS7_ILi256EEEEEELi256ENS_6half_tEfNS_4arch4Sm90ELb0ELb1ELb1ELb1ELb0ELb1ELb0ELb1ELb1ELb1ELb0ELb0EEENS1_21CollectiveEpilogueFwdINS6_IJSA_SC_SB_EEES9_SE_SG_Li256ELb1ELb1ELb0ELb0EEENS1_36VarlenDynamicPersistentTileSchedulerILi128ELi64ELi256ELi128ELb0ELb1ELb1ELb1ELb0ELb1EEEEEEEEEvNT_6ParamsE,(.L_x_15299 - _ZN7cutlass13device_kernelIN5flash11enable_sm90INS1_16FlashAttnFwdSm90INS1_25CollectiveMainloopFwdSm90ILi2EN4cute5tupleIJNS5_1CILi1EEES8_S8_EEENS6_IJNS7_ILi128EEENS7_ILi64EEENS7_ILi256EEEEEELi256ENS_6half_tEfNS_4arch4Sm90ELb0ELb1ELb1ELb1ELb0ELb1ELb0ELb1ELb1ELb1ELb0ELb0EEENS1_21CollectiveEpilogueFwdINS6_IJSA_SC_SB_EEES9_SE_SG_Li256ELb1ELb1ELb0ELb0EEENS1_36VarlenDynamicPersistentTileSchedulerILi128ELi64ELi256ELi128ELb0ELb1ELb1ELb1ELb0ELb1EEEEEEEEEvNT_6ParamsE)
        .other          _ZN7cutlass13device_kernelIN5flash11enable_sm90INS1_16FlashAttnFwdSm90INS1_25CollectiveMainloopFwdSm90ILi2EN4cute5tupleIJNS5_1CILi1EEES8_S8_EEENS6_IJNS7_ILi128EEENS7_ILi64EEENS7_ILi256EEEEEELi256ENS_6half_tEfNS_4arch4Sm90ELb0ELb1ELb1ELb1ELb0ELb1ELb0ELb1ELb1ELb1ELb0ELb0EEENS1_21CollectiveEpilogueFwdINS6_IJSA_SC_SB_EEES9_SE_SG_Li256ELb1ELb1ELb0ELb0EEENS1_36VarlenDynamicPersistentTileSchedulerILi128ELi64ELi256ELi128ELb0ELb1ELb1ELb1ELb0ELb1EEEEEEEEEvNT_6ParamsE,@"STO_CUDA_ENTRY STV_DEFAULT"
_ZN7cutlass13device_kernelIN5flash11enable_sm90INS1_16FlashAttnFwdSm90INS1_25CollectiveMainloopFwdSm90ILi2EN4cute5tupleIJNS5_1CILi1EEES8_S8_EEENS6_IJNS7_ILi128EEENS7_ILi64EEENS7_ILi256EEEEEELi256ENS_6half_tEfNS_4arch4Sm90ELb0ELb1ELb1ELb1ELb0ELb1ELb0ELb1ELb1ELb1ELb0ELb0EEENS1_21CollectiveEpilogueFwdINS6_IJSA_SC_SB_EEES9_SE_SG_Li256ELb1ELb1ELb0ELb0EEENS1_36VarlenDynamicPersistentTileSchedulerILi128ELi64ELi256ELi128ELb0ELb1ELb1ELb1ELb0ELb1EEEEEEEEEvNT_6ParamsE:
[----:B------:R-:W0:Y:S02]  /*0000*/  LDC R1, c[0x0][0x28] ;  /* 0x00000a00ff017b82 */ /* 0x000e240000000800 */
[----:B0-----:R-:W-:Y:S01]  /*0010*/  VIADD R1, R1, 0xffffff38 ;  /* 0xffffff3801017836 */ /* 0x001fe20000000000 */
[----:B------:R-:W0:Y:S01]  /*0020*/  S2R R4, SR_TID.X ;  /* 0x0000000000047919 */ /* 0x000e220000002100 */
[----:B------:R-:W-:Y:S01]  /*0030*/  ELECT P0, URZ, PT ;  /* 0x00000000003f782f */ /* 0x000fe20003800000 */
[----:B------:R-:W-:Y:S01]  /*0040*/  BSSY B0, `(.L_x_1740) ;  /* 0x0000013000007945 */ /* 0x000fe20003800000 */
[----:B0-----:R-:W-:-:S05]  /*0050*/  SHF.R.U32.HI R0, RZ, 0x5, R4 ;  /* 0x00000005ff007819 */ /* 0x001fca0000011604 */
[----:B------:R-:W0:Y:S02]  /*0060*/  SHFL.IDX PT, R2, R0, RZ, 0x1f ;  /* 0x00001fff00027589 */ /* 0x000e2400000e0000 */
[----:B0-----:R-:W-:-:S13]  /*0070*/  ISETP.EQ.AND P0, PT, R2, RZ, P0 ;  /* 0x000000ff0200720c */ /* 0x001fda0000702270 */
        /* <DEDUP_REMOVED lines=15> */
.L_x_1741:
[----:B------:R-:W-:Y:S05]  /*0170*/  BSYNC B0 ;  /* 0x0000000000007941 */ /* 0x000fea0003800000 */
.L_x_1740:
[----:B------:R-:W-:Y:S01]  /*0180*/  VOTEU.ANY UP0, P0 ;  /* 0x00000000003f7886 */ /* 0x000fe20000000100 */
[----:B------:R-:W0:Y:S01]  /*0190*/  SHFL.IDX PT, R2, R0, RZ, 0x1f ;  /* 0x00001fff00027589 */ /* 0x000e2200000e0000 */
[----:B------:R-:W-:Y:S01]  /*01a0*/  UMOV UR4, 0x80 ;  /* 0x0000008000047882 */ /* 0x000fe20000000000 */
[----:B------:R-:W-:Y:S01]  /*01b0*/  UMOV UR7, 0x100 ;  /* 0x0000010000077882 */ /* 0x000fe20000000000 */
[----:B------:R-:W-:Y:S01]  /*01c0*/  VOTEU.ANY UP1, P0 ;  /* 0x00000000003f7886 */ /* 0x000fe20000020100 */
[----:B------:R-:W1:Y:S01]  /*01d0*/  @UP0 S2UR UR8, SR_CgaCtaId ;  /* 0x00000000000809c3 */ /* 0x000e620000008800 */
[----:B------:R-:W-:Y:S01]  /*01e0*/  @UP0 UMOV UR6, 0x400 ;  /* 0x0000040000060882 */ /* 0x000fe20000000000 */
[----:B------:R-:W-:-:S04]  /*01f0*/  @UP0 UIADD3 UR4, -UR4, 0x100000, URZ ;  /* 0x0010000004040890 */ /* 0x000fc8000fffe13f */
[----:B------:R-:W-:Y:S02]  /*0200*/  @UP0 USHF.L.U32 UR5, UR4, 0xb, URZ ;  /* 0x0000000b04050899 */ /* 0x000fe4000800063f */
[----:B------:R-:W-:Y:S01]  /*0210*/  @UP0 USHF.L.U32 UR4, UR4, 0x1, URZ ;  /* 0x0000000104040899 */ /* 0x000fe2000800063f */
[----:B0-----:R-:W-:Y:S02]  /*0220*/  ISETP.NE.AND P1, PT, R2, RZ, PT ;  /* 0x000000ff0200720c */ /* 0x001fe40003f25270 */
[----:B------:R-:W-:Y:S01]  /*0230*/  SHF.R.U32.HI R2, RZ, 0x7, R4 ;  /* 0x00000007ff027819 */ /* 0x000fe20000011604 */
[----:B-1----:R-:W-:Y:S02]  /*0240*/  @UP0 ULEA UR8, UR8, UR6, 0x18 ;  /* 0x0000000608080291 */ /* 0x002fe4000f8ec03f */
[----:B------:R-:W-:-:S04]  /*0250*/  @UP0 UIADD3 UR6, -UR7, 0x100000, URZ ;  /* 0x0010000007060890 */ /* 0x000fc8000fffe13f */
[----:B------:R-:W-:Y:S02]  /*0260*/  @UP0 USHF.L.U32 UR7, UR6, 0xb, URZ ;  /* 0x0000000b06070899 */ /* 0x000fe4000800063f */
[----:B------:R-:W-:Y:S01]  /*0270*/  @UP0 USHF.L.U32 UR6, UR6, 0x1, URZ ;  /* 0x0000000106060899 */ /* 0x000fe2000800063f */
[----:B------:R-:W-:Y:S01]  /*0280*/  VOTEU.ANY UP0, P0 ;  /* 0x00000000003f7886 */ /* 0x000fe20000000100 */
[----:B------:R-:W0:Y:S04]  /*0290*/  SHFL.IDX PT, R2, R2, RZ, 0x1f ;  /* 0x00001fff02027589 */ /* 0x000e2800000e0000 */
[----:B------:R-:W1:Y:S02]  /*02a0*/  FENCE.VIEW.ASYNC.S ;  /* 0x00000000000073c6 */ /* 0x000e640000000000 */
[----:B-1----:R1:W2:Y:S04]  /*02b0*/  @UP0 SYNCS.EXCH.64 URZ, [UR8+0x30800], UR4 ;  /* 0x03080004083f05b2 */ /* 0x0022a80008000100 */
[----:B------:R1:W3:Y:S01]  /*02c0*/  @UP1 SYNCS.EXCH.64 URZ, [UR8+0x30820], UR6 ;  /* 0x03082006083f15b2 */ /* 0x0002e20008000100 */
[----:B------:R-:W-:Y:S05]  /*02d0*/  @P1 BRA `(.L_x_1742) ;  /* 0x0000000000481947 */ /* 0x000fea0003800000 */
[----:B-1----:R-:W1:Y:S01]  /*02e0*/  S2UR UR5, SR_CgaCtaId ;  /* 0x00000000000579c3 */ /* 0x002e620000008800 */
[----:B------:R-:W-:Y:S01]  /*02f0*/  UMOV UR4, 0x400 ;  /* 0x0000040000047882 */ /* 0x000fe20000000000 */
[----:B------:R-:W-:Y:S01]  /*0300*/  UMOV UR6, 0x1 ;  /* 0x0000000100067882 */ /* 0x000fe20000000000 */
[----:B------:R-:W-:Y:S01]  /*0310*/  UMOV UR7, 0x2 ;  /* 0x0000000200077882 */ /* 0x000fe20000000000 */
[----:B------:R-:W-:Y:S01]  /*0320*/  ELECT P0, URZ, PT ;  /* 0x00000000003f782f */ /* 0x000fe20003800000 */
[----:B-1----:R-:W-:Y:S02]  /*0330*/  ULEA UR8, UR5, UR4, 0x18 ;  /* 0x0000000405087291 */ /* 0x002fe4000f8ec03f */
[----:B------:R-:W-:-:S04]  /*0340*/  UIADD3 UR4, -UR6, 0x100000, URZ ;  /* 0x0010000006047890 */ /* 0x000fc8000fffe13f */
[----:B------:R-:W-:Y:S02]  /*0350*/  USHF.L.U32 UR5, UR4, 0xb, URZ ;  /* 0x0000000b04057899 */ /* 0x000fe4000800063f */
[----:B------:R-:W-:Y:S02]  /*0360*/  USHF.L.U32 UR4, UR4, 0x1, URZ ;  /* 0x0000000104047899 */ /* 0x000fe4000800063f */
[----:B------:R-:W-:-:S04]  /*0370*/  UIADD3 UR6, -UR7, 0x100000, URZ ;  /* 0x0010000007067890 */ /* 0x000fc8000fffe13f */
[----:B------:R-:W-:Y:S02]  /*0380*/  USHF.L.U32 UR7, UR6, 0xb, URZ ;  /* 0x0000000b06077899 */ /* 0x000fe4000800063f */
[----:B------:R-:W-:Y:S01]  /*0390*/  USHF.L.U32 UR6, UR6, 0x1, URZ ;  /* 0x0000000106067899 */ /* 0x000fe2000800063f */
[----:B------:R-:W1:Y:S03]  /*03a0*/  FENCE.VIEW.ASYNC.S ;  /* 0x00000000000073c6 */ /* 0x000e660000000000 */
[----:B-1----:R4:W1:Y:S08]  /*03b0*/  SYNCS.EXCH.64 URZ, [UR8+0x30830], UR4 ;  /* 0x03083004083f75b2 */ /* 0x0028700008000100 */
[----:B------:R4:W0:Y:S01]  /*03c0*/  SYNCS.EXCH.64 URZ, [UR8+0x30840], UR6 ;  /* 0x03084006083f75b2 */ /* 0x0008220008000100 */
[----:B------:R4:W0:Y:S01]  /*03d0*/  SYNCS.EXCH.64 URZ, [UR8+0x30838], UR4 ;  /* 0x03083804083f75b2 */ /* 0x0008220008000100 */
[----:B------:R4:W0:Y:S02]  /*03e0*/  SYNCS.EXCH.64 URZ, [UR8+0x30848], UR6 ;  /* 0x03084806083f75b2 */ /* 0x0008240008000100 */
[----:B----4-:R-:W-:Y:S01]  /*03f0*/  NOP ;  /* 0x0000000000007918 */ /* 0x010fe20000000000 */
.L_x_1742:
[----:B------:R-:W4:Y:S01]  /*0400*/  SHFL.IDX PT, R3, R0, RZ, 0x1f ;  /* 0x00001fff00037589 */ /* 0x000f2200000e0000 */
[----:B------:R-:W-:Y:S01]  /*0410*/  NOP ;  /* 0x0000000000007918 */ /* 0x000fe20000000000 */
[----:B----4-:R-:W-:-:S13]  /*0420*/  ISETP.NE.AND P0, PT, R3, RZ, PT ;  /* 0x000000ff0300720c */ /* 0x010fda0003f05270 */
        /* <DEDUP_REMOVED lines=19> */
.L_x_1743:
[----:B------:R-:W4:Y:S01]  /*0560*/  SHFL.IDX PT, R3, R0, RZ, 0x1f ;  /* 0x00001fff00037589 */ /* 0x000f2200000e0000 */
[----:B------:R-:W-:Y:S01]  /*0570*/  NOP ;  /* 0x0000000000007918 */ /* 0x000fe20000000000 */
[----:B----4-:R-:W-:-:S13]  /*0580*/  ISETP.NE.AND P0, PT, R3, RZ, PT ;  /* 0x000000ff0300720c */ /* 0x010fda0003f05270 */
[----:B------:R-:W-:Y:S05]  /*0590*/  @P0 BRA `(.L_x_1744) ;  /* 0x0000000000380947 */ /* 0x000fea0003800000 */
[----:B-1----:R-:W1:Y:S01]  /*05a0*/  S2UR UR5, SR_CgaCtaId ;  /* 0x00000000000579c3 */ /* 0x002e620000008800 */
[----:B------:R-:W-:Y:S01]  /*05b0*/  UMOV UR4, 0x400 ;  /* 0x0000040000047882 */ /* 0x000fe20000000000 */
[----:B------:R-:W-:Y:S01]  /*05c0*/  UMOV UR7, 0x1 ;  /* 0x0000000100077882 */ /* 0x000fe20000000000 */
[----:B------:R-:W-:Y:S01]  /*05d0*/  ELECT P0, URZ, PT ;  /* 0x00000000003f782f */ /* 0x000fe20003800000 */
[----:B-1----:R-:W-:Y:S02]  /*05e0*/  ULEA UR6, UR5, UR4, 0x18 ;  /* 0x0000000405067291 */ /* 0x002fe4000f8ec03f */
[----:B------:R-:W-:-:S04]  /*05f0*/  UIADD3 UR4, -UR7, 0x100000, URZ ;  /* 0x0010000007047890 */ /* 0x000fc8000fffe13f */
[----:B------:R-:W-:Y:S02]  /*0600*/  USHF.L.U32 UR5, UR4, 0xb, URZ ;  /* 0x0000000b04057899 */ /* 0x000fe4000800063f */
[----:B------:R-:W-:Y:S01]  /*0610*/  USHF.L.U32 UR4, UR4, 0x1, URZ ;  /* 0x0000000104047899 */ /* 0x000fe2000800063f */
[----:B------:R-:W1:Y:S11]  /*0620*/  FENCE.VIEW.ASYNC.S ;  /* 0x00000000000073c6 */ /* 0x000e760000000000 */
[----:B-1----:R4:W1:Y:S01]  /*0630*/  SYNCS.EXCH.64 URZ, [UR6+0x30870], UR4 ;  /* 0x03087004063f75b2 */ /* 0x0028620008000100 */
[----:B------:R4:W0:Y:S01]  /*0640*/  SYNCS.EXCH.64 URZ, [UR6+0x30880], UR4 ;  /* 0x03088004063f75b2 */ /* 0x0008220008000100 */
[----:B------:R4:W0:Y:S01]  /*0650*/  SYNCS.EXCH.64 URZ, [UR6+0x30878], UR4 ;  /* 0x03087804063f75b2 */ /* 0x0008220008000100 */
[----:B------:R4:W0:Y:S02]  /*0660*/  SYNCS.EXCH.64 URZ, [UR6+0x30888], UR4 ;  /* 0x03088804063f75b2 */ /* 0x0008240008000100 */
[----:B----4-:R-:W-:Y:S01]  /*0670*/  NOP ;  /* 0x0000000000007918 */ /* 0x010fe20000000000 */
.L_x_1744:
        /* <DEDUP_REMOVED lines=22> */
.L_x_1745:
        /* <DEDUP_REMOVED lines=22> */
.L_x_1746:
[----:B0-----:R-:W-:Y:S01]  /*0940*/  ISETP.NE.AND P0, PT, R2, RZ, PT ;  /* 0x000000ff0200720c */ /* 0x001fe20003f05270 */
[----:B------:R-:W-:Y:S01]  /*0950*/  IMAD.MOV.U32 R2, RZ, RZ, 0x1 ;  /* 0x00000001ff027424 */ /* 0x000fe200078e00ff */
[----:B------:R-:W-:Y:S01]  /*0960*/  NOP ;  /* 0x0000000000007918 */ /* 0x000fe20000000000 */
[----:B------:R-:W-:Y:S01]  /*0970*/  ULDC.64 UR60, c[0x0][0x208] ;  /* 0x00008200003c7ab9 */ /* 0x000fe20000000a00 */
[----:B------:R-:W-:Y:S02]  /*0980*/  BSSY B9, `(.L_x_1747) ;  /* 0x0002a8e000097945 */ /* 0x000fe40003800000 */
[----:B------:R-:W-:-:S05]  /*0990*/  SEL R2, R2, 0x2, !P0 ;  /* 0x0000000202027807 */ /* 0x000fca0004000000 */
[----:B------:R0:W-:Y:S01]  /*09a0*/  STL [R1+0x50], R2 ;  /* 0x0000500201007387 */ /* 0x0001e20000100800 */
[----:B-123--:R-:W-:Y:S06]  /*09b0*/  BAR.SYNC.DEFER_BLOCKING 0x0 ;  /* 0x0000000000007b1d */ /* 0x00efec0000010000 */
[----:B------:R-:W-:Y:S05]  /*09c0*/  @!P0 BRA `(.L_x_1748) ;  /* 0x00000214001c8947 */ /* 0x000fea0003800000 */
.L_x_1749:
        /* <DEDUP_REMOVED lines=8> */
[----:B-1----:R-:W-:-:S06]  /*0a50*/  ULEA UR4, UR5, UR4, 0x18 ;  /* 0x0000000405047291 */ /* 0x002fcc000f8ec03f */
[----:B------:R-:W-:Y:S01]  /*0a60*/  IMAD.U32 R16, RZ, RZ, UR4 ;  /* 0x00000004ff107e24 */ /* 0x000fe2000f8e00ff */
[----:B------:R-:W-:-:S04]  /*0a70*/  ULDC UR4, c[0x0][0xc3c] ;  /* 0x00030f0000047ab9 */ /* 0x000fc80000000800 */
[----:B------:R-:W1:Y:S01]  /*0a80*/  LDS.128 R60, [R16+0x308d0] ;  /* 0x0308d000103c7984 */ /* 0x000e620000000c00 */
[----:B------:R-:W-:Y:S06]  /*0a90*/  BAR.ARV 0x4, 0x180 ;  /* 0x0106000000007b1d */ /* 0x000fec0000002000 */
[----:B-1----:R-:W-:-:S13]  /*0aa0*/  ISETP.GE.AND P0, PT, R63, UR4, PT ;  /* 0x000000043f007c0c */ /* 0x002fda000bf06270 */
[----:B------:R-:W-:Y:S05]  /*0ab0*/  @P0 BRA `(.L_x_1750) ;  /* 0x000002a400e80947 */ /* 0x000fea0003800000 */
[----:B------:R-:W-:-:S05]  /*0ac0*/  VIADD R4, R4, 0xffffff80 ;  /* 0xffffff8004047836 */ /* 0x000fca0000000000 */
[----:B------:R-:W-:-:S04]  /*0ad0*/  SHF.R.S32.HI R3, RZ, 0x1f, R4 ;  /* 0x0000001fff037819 */ /* 0x000fc80000011404 */
[CC--:B------:R-:W-:Y:S02]  /*0ae0*/  LEA.HI R0, R3.reuse, R4.reuse, RZ, 0x7 ;  /* 0x0000000403007211 */ /* 0x0c0fe400078f38ff */
[CC--:B------:R-:W-:Y:S02]  /*0af0*/  LEA.HI R5, R3.reuse, R4.reuse, RZ, 0x5 ;  /* 0x0000000403057211 */ /* 0x0c0fe400078f28ff */
[----:B------:R-:W-:Y:S02]  /*0b00*/  LOP3.LUT R7, R0, 0xffffff80, RZ, 0xc0, !PT ;  /* 0xffffff8000077812 */ /* 0x000fe400078ec0ff */
[----:B0-----:R-:W-:Y:S01]  /*0b10*/  LEA.HI R2, R3, R4, RZ, 0x4 ;  /* 0x0000000403027211 */ /* 0x001fe200078f20ff */
[----:B------:R-:W-:Y:S01]  /*0b20*/  IMAD.SHL.U32 R6, R5, 0x20, RZ ;  /* 0x0000002005067824 */ /* 0x000fe200078e00ff */
[----:B------:R-:W-:Y:S02]  /*0b30*/  IADD3 R20, R4, -R7, RZ ;  /* 0x8000000704147210 */ /* 0x000fe40007ffe0ff */
[----:B------:R-:W-:-:S02]  /*0b40*/  SHF.R.S32.HI R5, RZ, 0x4, R2 ;  /* 0x00000004ff057819 */ /* 0x000fc40000011402 */
[----:B------:R-:W-:Y:S01]  /*0b50*/  SHF.R.S32.HI R9, RZ, 0x1f, R20 ;  /* 0x0000001fff097819 */ /* 0x000fe20000011414 */
[----:B------:R-:W-:Y:S01]  /*0b60*/  STL [R1+0x88], R20 ;  /* 0x0000881401007387 */ /* 0x000fe20000100800 */
[----:B------:R-:W-:Y:S02]  /*0b70*/  LEA.HI R218, R3, R4, RZ, 0x3 ;  /* 0x0000000403da7211 */ /* 0x000fe400078f18ff */
[----:B------:R-:W-:Y:S02]  /*0b80*/  LEA.HI R10, R9, R20, RZ, 0x2 ;  /* 0x00000014090a7211 */ /* 0x000fe400078f10ff */
[----:B------:R-:W-:Y:S02]  /*0b90*/  LEA.HI R7, R3, R4, RZ, 0x2 ;  /* 0x0000000403077211 */ /* 0x000fe400078f10ff */
[--C-:B------:R-:W-:Y:S02]  /*0ba0*/  SHF.R.S32.HI R11, RZ, 0x2, R10.reuse ;  /* 0x00000002ff0b7819 */ /* 0x100fe4000001140a */
[----:B------:R-:W-:-:S02]  /*0bb0*/  SHF.R.S32.HI R12, RZ, 0x1f, R10 ;  /* 0x0000001fff0c7819 */ /* 0x000fc4000001140a */
[----:B------:R-:W-:Y:S02]  /*0bc0*/  LEA.HI R8, R3, R4, RZ, 0x6 ;  /* 0x0000000403087211 */ /* 0x000fe400078f30ff */
[----:B------:R-:W-:Y:S02]  /*0bd0*/  LEA.HI R12, R12, R11, RZ, 0x3 ;  /* 0x0000000b0c0c7211 */ /* 0x000fe400078f18ff */
[----:B------:R-:W-:Y:S01]  /*0be0*/  SHF.R.S32.HI R14, RZ, 0x7, R0 ;  /* 0x00000007ff0e7819 */ /* 0x000fe20000011400 */
[----:B------:R-:W-:Y:S01]  /*0bf0*/  IMAD.SHL.U32 R8, R8, 0x8, RZ ;  /* 0x0000000808087824 */ /* 0x000fe200078e00ff */
[C---:B------:R-:W-:Y:S02]  /*0c00*/  LOP3.LUT R3, R2.reuse, 0x3fffff0, RZ, 0xc0, !PT ;  /* 0x03fffff002037812 */ /* 0x040fe400078ec0ff */
[----:B------:R-:W-:Y:S02]  /*0c10*/  LEA.HI R2, R2, R5, RZ, 0x1 ;  /* 0x0000000502027211 */ /* 0x000fe400078f08ff */
[----:B------:R-:W-:Y:S01]  /*0c20*/  LOP3.LUT R12, R12, 0xfffffff8, RZ, 0xc0, !PT ;  /* 0xfffffff80c0c7812 */ /* 0x000fe200078ec0ff */
[----:B------:R-:W-:Y:S01]  /*0c30*/  IMAD.IADD R3, R4, 0x1, -R3 ;  /* 0x0000000104037824 */ /* 0x000fe200078e0a03 */
[----:B------:R-:W-:-:S02]  /*0c40*/  LEA.HI R9, R9, R20, RZ, 0x5 ;  /* 0x0000001409097211 */ /* 0x000fc400078f28ff */
[----:B------:R-:W-:Y:S01]  /*0c50*/  LEA.HI R0, R0, R14, RZ, 0x1 ;  /* 0x0000000e00007211 */ /* 0x000fe200078f08ff */
[----:B------:R-:W-:Y:S01]  /*0c60*/  IMAD.IADD R12, R11, 0x1, -R12 ;  /* 0x000000010b0c7824 */ /* 0x000fe200078e0a0c */
[----:B------:R-:W-:Y:S02]  /*0c70*/  LOP3.LUT R13, R7, 0xfffffffc, RZ, 0xc0, !PT ;  /* 0xfffffffc070d7812 */ /* 0x000fe400078ec0ff */
[----:B------:R-:W-:Y:S02]  /*0c80*/  LOP3.LUT R7, R218, 0xfffffff8, RZ, 0xc0, !PT ;  /* 0xfffffff8da077812 */ /* 0x000fe400078ec0ff */
[----:B------:R-:W-:Y:S01]  /*0c90*/  LOP3.LUT R6, R6, 0xfffffc00, RZ, 0xc0, !PT ;  /* 0xfffffc0006067812 */ /* 0x000fe200078ec0ff */
[----:B------:R-:W-:Y:S01]  /*0ca0*/  IMAD.IADD R13, R4, 0x1, -R13 ;  /* 0x00000001040d7824 */ /* 0x000fe200078e0a0d */
[----:B------:R-:W-:Y:S01]  /*0cb0*/  LOP3.LUT R2, R2, 0x1ffffffe, RZ, 0xc0, !PT ;  /* 0x1ffffffe02027812 */ /* 0x000fe200078ec0ff */
[----:B------:R-:W-:Y:S01]  /*0cc0*/  IMAD.IADD R18, R4, 0x1, -R7 ;  /* 0x0000000104127824 */ /* 0x000fe200078e0a07 */
[----:B------:R-:W-:-:S02]  /*0cd0*/  SHF.R.S32.HI R9, RZ, 0x5, R9 ;  /* 0x00000005ff097819 */ /* 0x000fc40000011409 */
[----:B------:R-:W-:Y:S01]  /*0ce0*/  LOP3.LUT R0, R0, 0x3fffffe, RZ, 0xc0, !PT ;  /* 0x03fffffe00007812 */ /* 0x000fe200078ec0ff */
[----:B------:R-:W-:Y:S01]  /*0cf0*/  IMAD.IADD R2, R5, 0x1, -R2 ;  /* 0x0000000105027824 */ /* 0x000fe200078e0a02 */
[----:B------:R-:W-:Y:S01]  /*0d00*/  SHF.R.S32.HI R218, RZ, 0x3, R218 ;  /* 0x00000003ffda7819 */ /* 0x000fe200000114da */
[----:B------:R-:W-:Y:S01]  /*0d10*/  IMAD R9, R9, 0x10, R12 ;  /* 0x0000001009097824 */ /* 0x000fe200078e020c */
[----:B------:R-:W-:Y:S01]  /*0d20*/  LEA R3, R3, R6, 0x6 ;  /* 0x0000000603037211 */ /* 0x000fe200078e30ff */
[----:B------:R-:W-:Y:S01]  /*0d30*/  STL [R1+0x58], R18 ;  /* 0x0000581201007387 */ /* 0x000fe20000100800 */
[----:B------:R-:W-:Y:S01]  /*0d40*/  IADD3 R0, R14, -R0, RZ ;  /* 0x800000000e007210 */ /* 0x000fe20007ffe0ff */
[C---:B------:R-:W-:Y:S01]  /*0d50*/  VIADD R17, R218.reuse, 0x40 ;  /* 0x00000040da117836 */ /* 0x040fe20000000000 */
[----:B------:R-:W-:Y:S01]  /*0d60*/  IADD3 R21, R218, 0x20, RZ ;  /* 0x00000020da157810 */ /* 0x000fe20007ffe0ff */
[----:B------:R-:W-:Y:S01]  /*0d70*/  IMAD R2, R2, 0x8, R3 ;  /* 0x0000000802027824 */ /* 0x000fe200078e0203 */
[----:B------:R0:W-:Y:S01]  /*0d80*/  STL [R1+0xa8], R14 ;  /* 0x0000a80e01007387 */ /* 0x0001e20000100800 */
[----:B------:R-:W-:Y:S01]  /*0d90*/  IMAD R12, R0, 0x40, R9 ;  /* 0x00000040000c7824 */ /* 0x000fe200078e0209 */
[----:B------:R-:W-:Y:S01]  /*0da0*/  SHF.R.S32.HI R6, RZ, 0x1f, R17 ;  /* 0x0000001fff067819 */ /* 0x000fe20000011411 */
[----:B------:R-:W-:Y:S01]  /*0db0*/  IMAD.SHL.U32 R200, R18, 0x4, RZ ;  /* 0x0000000412c87824 */ /* 0x000fe200078e00ff */
[----:B------:R1:W-:Y:S01]  /*0dc0*/  STL [R1+0xb0], R2 ;  /* 0x0000b00201007387 */ /* 0x0003e20000100800 */
[----:B------:R-:W-:Y:S01]  /*0dd0*/  SHF.L.U32 R5, R17, 0x6, RZ ;  /* 0x0000000611057819 */ /* 0x000fe200000006ff */
[----:B------:R-:W-:Y:S01]  /*0de0*/  VIADD R15, R218, 0x60 ;  /* 0x00000060da0f7836 */ /* 0x000fe20000000000 */
[----:B------:R-:W-:Y:S01]  /*0df0*/  LEA.HI R6, R6, R17, RZ, 0x3 ;  /* 0x0000001106067211 */ /* 0x000fe200078f18ff */
[----:B------:R-:W-:Y:S01]  /*0e00*/  STL [R1+0xac], R12 ;  /* 0x0000ac0c01007387 */ /* 0x000fe20000100800 */
[----:B------:R-:W-:Y:S01]  /*0e10*/  IMAD.SHL.U32 R11, R218, 0x40, RZ ;  /* 0x00000040da0b7824 */ /* 0x000fe200078e00ff */
[----:B0-----:R-:W-:Y:S01]  /*0e20*/  LOP3.LUT R14, R8, 0xfffffe00, RZ, 0xc0, !PT ;  /* 0xfffffe00080e7812 */ /* 0x001fe200078ec0ff */
[C---:B------:R-:W-:Y:S01]  /*0e30*/  VIADD R235, R200.reuse, 0x40 ;  /* 0x00000040c8eb7836 */ /* 0x040fe20000000000 */
[----:B------:R-:W-:Y:S01]  /*0e40*/  SHF.R.S32.HI R8, RZ, 0x1f, R15 ;  /* 0x0000001fff087819 */ /* 0x000fe2000001140f */
[----:B------:R-:W-:Y:S01]  /*0e50*/  IMAD.SHL.U32 R0, R21, 0x40, RZ ;  /* 0x0000004015007824 */ /* 0x000fe200078e00ff */
[----:B-1----:R-:W-:Y:S01]  /*0e60*/  SHF.R.S32.HI R2, RZ, 0x1f, R21 ;  /* 0x0000001fff027819 */ /* 0x002fe20000011415 */
[----:B------:R0:W-:Y:S01]  /*0e70*/  STL [R1+0x40], R14 ;  /* 0x0000400e01007387 */ /* 0x0001e20000100800 */
[----:B------:R-:W-:Y:S01]  /*0e80*/  IMAD.IADD R226, R200, 0x1, R235 ;  /* 0x00000001c8e27824 */ /* 0x000fe200078e02eb */
[----:B------:R-:W-:Y:S01]  /*0e90*/  LOP3.LUT R30, R5, 0x1c0, RZ, 0xc0, !PT ;  /* 0x000001c0051e7812 */ /* 0x000fe200078ec0ff */
[----:B------:R-:W-:Y:S01]  /*0ea0*/  IMAD.SHL.U32 R7, R15, 0x40, RZ ;  /* 0x000000400f077824 */ /* 0x000fe200078e00ff */
[----:B------:R-:W2:Y:S01]  /*0eb0*/  LDL.LU R17, [R1+0x50] ;  /* 0x0000500001117983 */ /* 0x000ea20000300800 */
[----:B------:R-:W-:-:S02]  /*0ec0*/  LEA.HI R2, R2, R21, RZ, 0x3 ;  /* 0x0000001502027211 */ /* 0x000fc400078f18ff */
[----:B------:R-:W-:Y:S02]  /*0ed0*/  LEA.HI R8, R8, R15, RZ, 0x3 ;  /* 0x0000000f08087211 */ /* 0x000fe400078f18ff */
[----:B------:R-:W-:Y:S01]  /*0ee0*/  SHF.R.S32.HI R5, RZ, 0x1f, R226 ;  /* 0x0000001fff057819 */ /* 0x000fe200000114e2 */
[----:B------:R-:W-:Y:S01]  /*0ef0*/  IMAD.SHL.U32 R2, R2, 0x40, RZ ;  /* 0x0000004002027824 */ /* 0x000fe200078e00ff */
[----:B------:R-:W-:Y:S01]  /*0f00*/  LOP3.LUT R31, R0, 0x1c0, RZ, 0xc0, !PT ;  /* 0x000001c0001f7812 */ /* 0x000fe200078ec0ff */
[----:B------:R-:W-:Y:S01]  /*0f10*/  IMAD.SHL.U32 R8, R8, 0x40, RZ ;  /* 0x0000004008087824 */ /* 0x000fe200078e00ff */
[CC--:B------:R-:W-:Y:S02]  /*0f20*/  LEA.HI R0, R5.reuse, R226.reuse, RZ, 0x6 ;  /* 0x000000e205007211 */ /* 0x0c0fe400078f30ff */
[----:B------:R-:W-:Y:S02]  /*0f30*/  LEA.HI R5, R5, R226, RZ, 0x3 ;  /* 0x000000e205057211 */ /* 0x000fe400078f18ff */
[----:B------:R-:W-:-:S02]  /*0f40*/  LOP3.LUT R29, R7, 0x1c0, RZ, 0xc0, !PT ;  /* 0x000001c0071d7812 */ /* 0x000fc400078ec0ff */
[----:B------:R-:W-:Y:S01]  /*0f50*/  LOP3.LUT R27, R2, 0xfffffe00, RZ, 0xc0, !PT ;  /* 0xfffffe00021b7812 */ /* 0x000fe200078ec0ff */
[----:B------:R-:W-:Y:S01]  /*0f60*/  IMAD.SHL.U32 R2, R0, 0x80, RZ ;  /* 0x0000008000027824 */ /* 0x000fe200078e00ff */
[----:B------:R-:W-:Y:S02]  /*0f70*/  LOP3.LUT R3, R11, 0x1c0, RZ, 0xc0, !PT ;  /* 0x000001c00b037812 */ /* 0x000fe400078ec0ff */
[----:B------:R-:W-:Y:S02]  /*0f80*/  LOP3.LUT R23, R8, 0xfffffe00, RZ, 0xc0, !PT ;  /* 0xfffffe0008177812 */ /* 0x000fe400078ec0ff */
[----:B------:R-:W-:Y:S02]  /*0f90*/  LOP3.LUT R0, R5, 0x38, RZ, 0xc0, !PT ;  /* 0x0000003805007812 */ /* 0x000fe400078ec0ff */
[----:B------:R-:W-:Y:S02]  /*0fa0*/  LEA.HI R4, R13, R13, RZ, 0x1 ;  /* 0x0000000d0d047211 */ /* 0x000fe400078f08ff */
[----:B------:R-:W-:-:S02]  /*0fb0*/  SHF.L.U32 R6, R6, 0x6, RZ ;  /* 0x0000000606067819 */ /* 0x000fc400000006ff */
[----:B------:R-:W-:Y:S02]  /*0fc0*/  SHF.R.U32.HI R24, RZ, 0x3, R29 ;  /* 0x00000003ff187819 */ /* 0x000fe4000001161d */
[--C-:B------:R-:W-:Y:S02]  /*0fd0*/  LOP3.LUT R8, R29, 0x38, R5.reuse, 0xf8, !PT ;  /* 0x000000381d087812 */ /* 0x100fe400078ef805 */
[----:B------:R-:W-:Y:S02]  /*0fe0*/  SHF.R.U32.HI R26, RZ, 0x3, R30 ;  /* 0x00000003ff1a7819 */ /* 0x000fe4000001161e */
[----:B------:R-:W-:Y:S02]  /*0ff0*/  LOP3.LUT R7, R30, 0x38, R5, 0xf8, !PT ;  /* 0x000000381e077812 */ /* 0x000fe400078ef805 */
[----:B------:R-:W-:Y:S02]  /*1000*/  SHF.R.U32.HI R32, RZ, 0x3, R3 ;  /* 0x00000003ff207819 */ /* 0x000fe40000011603 */
[----:B------:R-:W-:-:S02]  /*1010*/  LOP3.LUT R0, R0, 0x1c0, R11, 0xf8, !PT ;  /* 0x000001c000007812 */ /* 0x000fc400078ef80b */
[----:B------:R-:W-:Y:S02]  /*1020*/  LOP3.LUT R4, R4, 0x1ffffffe, RZ, 0xc0, !PT ;  /* 0x1ffffffe04047812 */ /* 0x000fe400078ec0ff */
[----:B------:R-:W-:Y:S02]  /*1030*/  LOP3.LUT R25, R6, 0xfffffe00, RZ, 0xc0, !PT ;  /* 0xfffffe0006197812 */ /* 0x000fe400078ec0ff */
[----:B------:R-:W-:Y:S01]  /*1040*/  LOP3.LUT R2, R2, 0xffffe000, RZ, 0xc0, !PT ;  /* 0xffffe00002027812 */ /* 0x000fe200078ec0ff */
[----:B------:R-:W-:Y:S01]  /*1050*/  IMAD.IADD R4, R13, 0x1, -R4 ;  /* 0x000000010d047824 */ /* 0x000fe200078e0a04 */
[----:B------:R-:W-:Y:S02]  /*1060*/  LOP3.LUT R15, R8, R24, RZ, 0x3c, !PT ;  /* 0x00000018080f7212 */ /* 0x000fe400078e3cff */
[----:B------:R-:W-:Y:S02]  /*1070*/  SHF.L.U32 R18, R18, 0x3, RZ ;  /* 0x0000000312127819 */ /* 0x000fe400000006ff */
[----:B------:R-:W-:-:S02]  /*1080*/  SHF.R.U32.HI R28, RZ, 0x3, R31 ;  /* 0x00000003ff1c7819 */ /* 0x000fc4000001161f */
[----:B------:R-:W-:Y:S02]  /*1090*/  LOP3.LUT R6, R31, 0x38, R5, 0xf8, !PT ;  /* 0x000000381f067812 */ /* 0x000fe400078ef805 */
[----:B------:R-:W-:Y:S02]  /*10a0*/  LOP3.LUT R11, R7, R26, RZ, 0x3c, !PT ;  /* 0x0000001a070b7212 */ /* 0x000fe400078e3cff */
[----:B------:R-:W-:Y:S02]  /*10b0*/  LOP3.LUT R7, R0, R32, RZ, 0x3c, !PT ;  /* 0x0000002000077212 */ /* 0x000fe400078e3cff */
[----:B------:R-:W-:Y:S02]  /*10c0*/  IADD3 R21, R15, R2, R23 ;  /* 0x000000020f157210 */ /* 0x000fe40007ffe017 */
[----:B------:R-:W-:Y:S01]  /*10d0*/  LOP3.LUT R3, R3, 0x38, R18, 0xf8, !PT ;  /* 0x0000003803037812 */ /* 0x000fe200078ef812 */
[----:B------:R-:W-:Y:S01]  /*10e0*/  STL [R1+0x3c], R27 ;  /* 0x00003c1b01007387 */ /* 0x000fe20000100800 */
[----:B------:R-:W-:-:S02]  /*10f0*/  LOP3.LUT R9, R6, R28, RZ, 0x3c, !PT ;  /* 0x0000001c06097212 */ /* 0x000fc400078e3cff */
[C---:B------:R-:W-:Y:S01]  /*1100*/  IADD3 R15, R18.reuse, 0x80, RZ ;  /* 0x00000080120f7810 */ /* 0x040fe20007ffe0ff */
[----:B------:R-:W-:Y:S01]  /*1110*/  STL [R1+0x84], R25 ;  /* 0x0000841901007387 */ /* 0x000fe20000100800 */
[-C--:B------:R-:W-:Y:S01]  /*1120*/  IADD3 R13, R11, R2.reuse, R25 ;  /* 0x000000020b0d7210 */ /* 0x080fe20007ffe019 */
[----:B------:R-:W-:Y:S01]  /*1130*/  VIADD R11, R18, 0xc0 ;  /* 0x000000c0120b7836 */ /* 0x000fe20000000000 */
[-C--:B------:R-:W-:Y:S01]  /*1140*/  IADD3 R7, R7, R2.reuse, R14 ;  /* 0x0000000207077210 */ /* 0x080fe20007ffe00e */
[----:B------:R-:W-:Y:S01]  /*1150*/  STL [R1+0x80], R23 ;  /* 0x0000801701007387 */ /* 0x000fe20000100800 */
[----:B0-----:R-:W-:Y:S01]  /*1160*/  LOP3.LUT R14, R14, R3, R32, 0xf6, !PT ;  /* 0x000000030e0e7212 */ /* 0x001fe200078ef620 */
[----:B------:R-:W-:Y:S01]  /*1170*/  VIADD R237, R200, 0x60 ;  /* 0x00000060c8ed7836 */ /* 0x000fe20000000000 */
[----:B------:R-:W-:Y:S01]  /*1180*/  IADD3 R9, R9, R2, R27 ;  /* 0x0000000209097210 */ /* 0x000fe20007ffe01b */
[----:B------:R-:W-:Y:S01]  /*1190*/  STL [R1+0x68], RZ ;  /* 0x000068ff01007387 */ /* 0x000fe20000100800 */
[----:B------:R-:W-:-:S02]  /*11a0*/  SHF.R.S32.HI R3, RZ, 0x1f, R15 ;  /* 0x0000001fff037819 */ /* 0x000fc4000001140f */
[----:B------:R-:W-:Y:S01]  /*11b0*/  SHF.R.S32.HI R2, RZ, 0x1f, R218 ;  /* 0x0000001fff027819 */ /* 0x000fe200000114da */
[----:B------:R-:W-:Y:S01]  /*11c0*/  STL [R1], RZ ;  /* 0x000000ff01007387 */ /* 0x000fe20000100800 */
[--C-:B------:R-:W-:Y:S02]  /*11d0*/  LOP3.LUT R2, R31, 0x38, R18.reuse, 0xf8, !PT ;  /* 0x000000381f027812 */ /* 0x100fe400078ef812 */
[----:B------:R-:W-:Y:S01]  /*11e0*/  LOP3.LUT R6, R30, 0x38, R18, 0xf8, !PT ;  /* 0x000000381e067812 */ /* 0x000fe200078ef812 */
[----:B------:R0:W-:Y:S01]  /*11f0*/  STL [R1+0x2c], R15 ;  /* 0x00002c0f01007387 */ /* 0x0001e20000100800 */
[----:B------:R-:W-:-:S03]  /*1200*/  LOP3.LUT R229, R10, 0x7ffffffc, RZ, 0xc0, !PT ;  /* 0x7ffffffc0ae57812 */ /* 0x000fc600078ec0ff */
[----:B------:R1:W-:Y:S01]  /*1210*/  STL [R1+0x30], R11 ;  /* 0x0000300b01007387 */ /* 0x0003e20000100800 */
[----:B------:R-:W-:-:S03]  /*1220*/  SHF.R.S32.HI R10, RZ, 0x1f, R11 ;  /* 0x0000001fff0a7819 */ /* 0x000fc6000001140b */
[----:B------:R-:W-:Y:S01]  /*1230*/  STL [R1+0x54], R14 ;  /* 0x0000540e01007387 */ /* 0x000fe20000100800 */
[----:B0-----:R-:W-:-:S03]  /*1240*/  SHF.R.S32.HI R15, RZ, 0x1f, R237 ;  /* 0x0000001fff0f7819 */ /* 0x001fc600000114ed */
[----:B------:R0:W-:Y:S01]  /*1250*/  STL [R1+0x74], R3 ;  /* 0x0000740301007387 */ /* 0x0001e20000100800 */
[----:B------:R-:W-:Y:S01]  /*1260*/  VIADD R0, R16, 0x10400 ;  /* 0x0001040010007836 */ /* 0x000fe20000000000 */
[----:B------:R-:W-:Y:S02]  /*1270*/  LOP3.LUT R8, R29, 0x38, R18, 0xf8, !PT ;  /* 0x000000381d087812 */ /* 0x000fe400078ef812 */
[----:B-1----:R-:W-:Y:S01]  /*1280*/  LOP3.LUT R11, R25, R6, R26, 0xf6, !PT ;  /* 0x00000006190b7212 */ /* 0x002fe200078ef61a */
[----:B------:R1:W-:Y:S01]  /*1290*/  STL [R1+0x78], R15 ;  /* 0x0000780f01007387 */ /* 0x0003e20000100800 */
[----:B0-----:R-:W-:-:S03]  /*12a0*/  LOP3.LUT R3, R27, R2, R28, 0xf6, !PT ;  /* 0x000000021b037212 */ /* 0x001fc600078ef61c */
[----:B------:R-:W-:Y:S01]  /*12b0*/  IMAD R6, R11, 0x2, R0 ;  /* 0x000000020b067824 */ /* 0x000fe200078e0200 */
[----:B-1----:R-:W-:Y:S01]  /*12c0*/  LOP3.LUT R15, R23, R8, R24, 0xf6, !PT ;  /* 0x00000008170f7212 */ /* 0x002fe200078ef618 */
[--C-:B------:R-:W-:Y:S01]  /*12d0*/  IMAD R2, R3, 0x2, R0.reuse ;  /* 0x0000000203027824 */ /* 0x100fe200078e0200 */
[----:B------:R-:W-:Y:S01]  /*12e0*/  STL [R1+0x70], R10 ;  /* 0x0000700a01007387 */ /* 0x000fe20000100800 */
[----:B------:R-:W-:Y:S01]  /*12f0*/  IMAD R8, R9, 0x2, R0 ;  /* 0x0000000209087824 */ /* 0x000fe200078e0200 */
[----:B------:R-:W-:Y:S02]  /*1300*/  LEA R3, R15, R0, 0x1 ;  /* 0x000000000f037211 */ /* 0x000fe400078e08ff */
[----:B------:R0:W-:Y:S04]  /*1310*/  STL [R1+0xa0], R2 ;  /* 0x0000a00201007387 */ /* 0x0001e80000100800 */
[----:B------:R1:W-:Y:S01]  /*1320*/  STL [R1+0x98], R6 ;  /* 0x0000980601007387 */ /* 0x0003e20000100800 */
[----:B0-----:R-:W-:-:S03]  /*1330*/  LOP3.LUT R2, R5, 0xfffffff8, RZ, 0xc0, !PT ;  /* 0xfffffff805027812 */ /* 0x001fc600078ec0ff */
[----:B------:R0:W-:Y:S01]  /*1340*/  STL [R1+0x90], R3 ;  /* 0x0000900301007387 */ /* 0x0001e20000100800 */
[----:B-1----:R-:W-:-:S03]  /*1350*/  IMAD R6, R13, 0x2, R0 ;  /* 0x000000020d067824 */ /* 0x002fc600078e0200 */
[----:B------:R-:W-:Y:S04]  /*1360*/  STL [R1+0x9c], R8 ;  /* 0x00009c0801007387 */ /* 0x000fe80000100800 */
[----:B------:R-:W-:Y:S01]  /*1370*/  STL [R1+0x6c], R2 ;  /* 0x00006c0201007387 */ /* 0x000fe20000100800 */
[----:B0-----:R-:W-:-:S03]  /*1380*/  IMAD R3, R21, 0x2, R0 ;  /* 0x0000000215037824 */ /* 0x001fc600078e0200 */
[----:B------:R0:W-:Y:S04]  /*1390*/  STL [R1+0x94], R6 ;  /* 0x0000940601007387 */ /* 0x0001e80000100800 */
[----:B------:R1:W-:Y:S01]  /*13a0*/  STL [R1+0x8c], R3 ;  /* 0x00008c0301007387 */ /* 0x0003e20000100800 */
[----:B0-----:R-:W-:Y:S01]  /*13b0*/  IMAD R6, R7, 0x2, R0 ;  /* 0x0000000207067824 */ /* 0x001fe200078e0200 */
[----:B------:R-:W-:Y:S02]  /*13c0*/  LEA R0, R14, R0, 0x1 ;  /* 0x000000000e007211 */ /* 0x000fe400078e08ff */
[----:B-1----:R-:W-:Y:S02]  /*13d0*/  SHF.R.S32.HI R3, RZ, 0x3, R5 ;  /* 0x00000003ff037819 */ /* 0x002fe40000011405 */
[----:B------:R-:W-:Y:S01]  /*13e0*/  STL [R1+0xa4], R6 ;  /* 0x0000a40601007387 */ /* 0x000fe20000100800 */
[----:B------:R-:W-:-:S03]  /*13f0*/  SHF.R.S32.HI R2, RZ, 0x1f, R2 ;  /* 0x0000001fff027819 */ /* 0x000fc60000011402 */
[----:B------:R0:W-:Y:S04]  /*1400*/  STL [R1+0x48], R0 ;  /* 0x0000480001007387 */ /* 0x0001e80000100800 */
[----:B------:R1:W-:Y:S01]  /*1410*/  STL [R1+0x5c], R3 ;  /* 0x00005c0301007387 */ /* 0x0003e20000100800 */
[----:B0-----:R-:W-:-:S05]  /*1420*/  IMAD R0, R4, 0x8, R12 ;  /* 0x0000000804007824 */ /* 0x001fca00078e020c */
[----:B------:R1:W-:Y:S04]  /*1430*/  STL [R1+0x4c], R0 ;  /* 0x00004c0001007387 */ /* 0x0003e80000100800 */
[----:B------:R1:W-:Y:S01]  /*1440*/  STL [R1+0x7c], R2 ;  /* 0x00007c0201007387 */ /* 0x0003e20000100800 */
[----:B------:R-:W-:Y:S01]  /*1450*/  IMAD.MOV.U32 R219, RZ, RZ, RZ ;  /* 0x000000ffffdb7224 */ /* 0x000fe200078e00ff */
[----:B------:R-:W-:Y:S01]  /*1460*/  SHF.R.S32.HI R19, RZ, 0x1f, R18 ;  /* 0x0000001fff137819 */ /* 0x000fe20000011412 */
[----:B------:R-:W-:Y:S02]  /*1470*/  IMAD.MOV.U32 R22, RZ, RZ, RZ ;  /* 0x000000ffff167224 */ /* 0x000fe400078e00ff */
[----:B------:R-:W-:Y:S02]  /*1480*/  VIADD R236, R200, 0x20 ;  /* 0x00000020c8ec7836 */ /* 0x000fe40000000000 */
[----:B------:R-:W-:Y:S01]  /*1490*/  IMAD.IADD R229, R20, 0x1, -R229 ;  /* 0x0000000114e57824 */ /* 0x000fe200078e0ae5 */
[----:B--2---:R-:W-:Y:S01]  /*14a0*/  LOP3.LUT R234, R17, 0x1, RZ, 0xfc, !PT ;  /* 0x0000000111ea7812 */ /* 0x004fe200078efcff */
[----:B-1----:R-:W-:-:S07]  /*14b0*/  IMAD.MOV.U32 R17, RZ, RZ, RZ ;  /* 0x000000ffff117224 */ /* 0x002fce00078e00ff */
.L_x_2039:
[----:B------:R-:W-:Y:S01]  /*14c0*/  ULDC.64 UR4, c[0x0][0xa28] ;  /* 0x00028a0000047ab9 */ /* 0x000fe20000000a00 */
[----:B0-23--:R-:W0:Y:S01]  /*14d0*/  LDC.64 R4, c[0x0][0xa08] ;  /* 0x00028200ff047b82 */ /* 0x00de220000000a00 */
[----:B------:R-:W-:Y:S01]  /*14e0*/  ISETP.NE.U32.AND P0, PT, RZ, UR4, PT ;  /* 0x00000004ff007c0c */ /* 0x000fe2000bf05070 */
[----:B------:R-:W-:Y:S01]  /*14f0*/  IMAD.MOV.U32 R0, RZ, RZ, RZ ;  /* 0x000000ffff007224 */ /* 0x000fe200078e00ff */
[----:B------:R-:W-:Y:S01]  /*1500*/  ULDC.64 UR6, c[0x0][0xa20] ;  /* 0x0002880000067ab9 */ /* 0x000fe20000000a00 */
[----:B------:R-:W-:Y:S01]  /*1510*/  IMAD.MOV.U32 R26, RZ, RZ, RZ ;  /* 0x000000ffff1a7224 */ /* 0x000fe200078e00ff */
[----:B------:R-:W-:Y:S01]  /*1520*/  ISETP.NE.AND.EX P0, PT, RZ, UR5, PT, P0 ;  /* 0x00000005ff007c0c */ /* 0x000fe2000bf05300 */
[----:B------:R-:W-:Y:S02]  /*1530*/  ULDC.64 UR4, c[0x0][0xa18] ;  /* 0x0002860000047ab9 */ /* 0x000fe40000000a00 */
[----:B------:R-:W-:-:S04]  /*1540*/  ISETP.NE.U32.AND P1, PT, RZ, UR4, PT ;  /* 0x00000004ff007c0c */ /* 0x000fc8000bf25070 */
[----:B------:R-:W-:Y:S01]  /*1550*/  ISETP.NE.AND.EX P1, PT, RZ, UR5, PT, P1 ;  /* 0x00000005ff007c0c */ /* 0x000fe2000bf25310 */
[----:B------:R-:W-:Y:S02]  /*1560*/  ULDC.64 UR4, c[0x0][0xa08] ;  /* 0x0002820000047ab9 */ /* 0x000fe40000000a00 */
[----:B------:R-:W-:-:S03]  /*1570*/  ISETP.NE.U32.AND P3, PT, RZ, UR4, PT ;  /* 0x00000004ff007c0c */ /* 0x000fc6000bf65070 */
[----:B----4-:R-:W1:Y:S01]  /*1580*/  @P0 LDC.64 R2, c[0x0][0xa28] ;  /* 0x00028a00ff020b82 */ /* 0x010e620000000a00 */
[----:B------:R-:W-:Y:S01]  /*1590*/  ISETP.NE.AND.EX P3, PT, RZ, UR5, PT, P3 ;  /* 0x00000005ff007c0c */ /* 0x000fe2000bf65330 */
[----:B0-----:R-:W-:-:S06]  /*15a0*/  IMAD.WIDE R8, R63, 0x4, R4 ;  /* 0x000000043f087825 */ /* 0x001fcc00078e0204 */
[----:B------:R-:W0:Y:S01]  /*15b0*/  @P1 LDC.64 R6, c[0x0][0xa18] ;  /* 0x00028600ff061b82 */ /* 0x000e220000000a00 */
[----:B------:R-:W-:Y:S02]  /*15c0*/  ULDC UR4, c[0x0][0x288] ;  /* 0x0000a20000047ab9 */ /* 0x000fe40000000800 */
[----:B------:R-:W-:Y:S01]  /*15d0*/  IMAD.U32 R220, RZ, RZ, UR4 ;  /* 0x00000004ffdc7e24 */ /* 0x000fe2000f8e00ff */
[----:B------:R2:W-:Y:S01]  /*15e0*/  STL [R1+0x60], R62 ;  /* 0x0000603e01007387 */ /* 0x0005e20000100800 */
[----:B------:R-:W-:-:S03]  /*15f0*/  ULDC.64 UR4, c[0x0][0x418] ;  /* 0x0001060000047ab9 */ /* 0x000fc60000000a00 */
[----:B-----5:R2:W5:Y:S01]  /*1600*/  @P3 LDG.E R26, desc[UR60][R8.64] ;  /* 0x0000003c081a3981 */ /* 0x020562000c1e1900 */
[----:B-1----:R-:W-:-:S05]  /*1610*/  @P0 IMAD.WIDE R2, R63, 0x4, R2 ;  /* 0x000000043f020825 */ /* 0x002fca00078e0202 */
[----:B------:R2:W5:Y:S01]  /*1620*/  @P0 LDG.E R0, desc[UR60][R2.64] ;  /* 0x0000003c02000981 */ /* 0x000562000c1e1900 */
[----:B0-----:R-:W-:-:S05]  /*1630*/  @P1 IMAD.WIDE R4, R63, 0x4, R6 ;  /* 0x000000043f041825 */ /* 0x001fca00078e0206 */
[----:B------:R2:W5:Y:S04]  /*1640*/  @P1 LDG.E R220, desc[UR60][R4.64] ;  /* 0x0000003c04dc1981 */ /* 0x000568000c1e1900 */
[----:B------:R2:W-:Y:S01]  /*1650*/  STL [R1+0x64], R63 ;  /* 0x0000643f01007387 */ /* 0x0005e20000100800 */
[----:B------:R-:W-:-:S03]  /*1660*/  UISETP.NE.U32.AND UP0, UPT, UR4, URZ, UPT ;  /* 0x0000003f0400728c */ /* 0x000fc6000bf05070 */
[----:B------:R-:W-:Y:S01]  /*1670*/  ULDC UR4, c[0x0][0x424] ;  /* 0x0001090000047ab9 */ /* 0x000fe20000000800 */
[----:B------:R-:W-:Y:S01]  /*1680*/  UISETP.NE.AND.EX UP0, UPT, UR5, URZ, UPT, UP0 ;  /* 0x0000003f0500728c */ /* 0x000fe2000bf05300 */
[----:B------:R-:W-:Y:S02]  /*1690*/  ISETP.NE.U32.AND P2, PT, RZ, UR6, PT ;  /* 0x00000006ff007c0c */ /* 0x000fe4000bf45070 */
[----:B------:R-:W-:Y:S01]  /*16a0*/  ULDC UR5, c[0x0][0x2f0] ;  /* 0x0000bc0000057ab9 */ /* 0x000fe20000000800 */
[----:B------:R-:W-:Y:S01]  /*16b0*/  USEL UR4, UR4, 0x1, UP0 ;  /* 0x0000000104047887 */ /* 0x000fe20008000000 */
[----:B------:R-:W-:-:S03]  /*16c0*/  ISETP.NE.AND.EX P2, PT, RZ, UR7, PT, P2 ;  /* 0x00000007ff007c0c */ /* 0x000fc6000bf45320 */
[----:B------:R-:W-:-:S03]  /*16d0*/  UIMAD UR4, UR4, UR5, URZ ;  /* 0x00000005040472a4 */ /* 0x000fc6000f8e023f */
[----:B------:R-:W-:Y:S01]  /*16e0*/  ULDC UR5, c[0x0][0x348] ;  /* 0x0000d20000057ab9 */ /* 0x000fe20000000800 */
[----:B--2---:R-:W-:Y:S08]  /*16f0*/  @P1 BRA `(.L_x_1751) ;  /* 0x0000000000241947 */ /* 0x004ff00003800000 */
[----:B------:R-:W-:Y:S02]  /*1700*/  ULDC.64 UR6, c[0x0][0xa00] ;  /* 0x0002800000067ab9 */ /* 0x000fe40000000a00 */
[----:B------:R-:W-:-:S04]  /*1710*/  ISETP.NE.U32.AND P0, PT, RZ, UR6, PT ;  /* 0x00000006ff007c0c */ /* 0x000fc8000bf05070 */
[----:B------:R-:W-:-:S13]  /*1720*/  ISETP.NE.AND.EX P0, PT, RZ, UR7, PT, P0 ;  /* 0x00000007ff007c0c */ /* 0x000fda000bf05300 */
[----:B------:R-:W-:Y:S05]  /*1730*/  @!P0 BRA `(.L_x_1751) ;  /* 0x0000000000148947 */ /* 0x000fea0003800000 */
[----:B------:R-:W0:Y:S02]  /*1740*/  LDC.64 R2, c[0x0][0xa00] ;  /* 0x00028000ff027b82 */ /* 0x000e240000000a00 */
[----:B0-----:R-:W-:-:S05]  /*1750*/  IMAD.WIDE R2, R63, 0x4, R2 ;  /* 0x000000043f027825 */ /* 0x001fca00078e0202 */
[----:B-----5:R-:W2:Y:S04]  /*1760*/  LDG.E R220, desc[UR60][R2.64] ;  /* 0x0000003c02dc7981 */ /* 0x020ea8000c1e1900 */
[----:B------:R-:W2:Y:S02]  /*1770*/  LDG.E R5, desc[UR60][R2.64+0x4] ;  /* 0x0000043c02057981 */ /* 0x000ea4000c1e1900 */
[----:B--2---:R-:W-:-:S07]  /*1780*/  IADD3 R220, -R220, R5, RZ ;  /* 0x00000005dcdc7210 */ /* 0x004fce0007ffe1ff */
.L_x_1751:
[----:B------:R-:W-:Y:S02]  /*1790*/  IMAD.U32 R2, RZ, RZ, UR5 ;  /* 0x00000005ff027e24 */ /* 0x000fe4000f8e00ff */
[----:B------:R-:W-:Y:S01]  /*17a0*/  IMAD.U32 R27, RZ, RZ, UR4 ;  /* 0x00000004ff1b7e24 */ /* 0x000fe2000f8e00ff */
[----:B------:R-:W-:Y:S06]  /*17b0*/  @!P2 BRA `(.L_x_1752) ;  /* 0x000000000010a947 */ /* 0x000fec0003800000 */
[----:B------:R-:W0:Y:S02]  /*17c0*/  LDC.64 R4, c[0x0][0xa20] ;  /* 0x00028800ff047b82 */ /* 0x000e240000000a00 */
[----:B0-----:R-:W-:-:S05]  /*17d0*/  IMAD.WIDE R4, R63, 0x4, R4 ;  /* 0x000000043f047825 */ /* 0x001fca00078e0204 */
[----:B------:R0:W5:Y:S01]  /*17e0*/  LDG.E R27, desc[UR60][R4.64] ;  /* 0x0000003c041b7981 */ /* 0x000162000c1e1900 */
[----:B------:R-:W-:Y:S05]  /*17f0*/  BRA `(.L_x_1753) ;  /* 0x0000000000107947 */ /* 0x000fea0003800000 */
.L_x_1752:
[----:B------:R-:W-:Y:S05]  /*1800*/  @!P3 BRA `(.L_x_1753) ;  /* 0x00000000000cb947 */ /* 0x000fea0003800000 */
[----:B------:R-:W2:Y:S04]  /*1810*/  LDG.E R4, desc[UR60][R8.64] ;  /* 0x0000003c08047981 */ /* 0x000ea8000c1e1900 */
[----:B------:R-:W2:Y:S02]  /*1820*/  LDG.E R27, desc[UR60][R8.64+0x4] ;  /* 0x0000043c081b7981 */ /* 0x000ea4000c1e1900 */
[----:B--2---:R-:W-:-:S07]  /*1830*/  IMAD.IADD R27, R27, 0x1, -R4 ;  /* 0x000000011b1b7824 */ /* 0x004fce00078e0a04 */
.L_x_1753:
[----:B------:R-:W-:Y:S01]  /*1840*/  ULDC.64 UR4, c[0x0][0xa10] ;  /* 0x0002840000047ab9 */ /* 0x000fe20000000a00 */
[----:B------:R-:W1:Y:S01]  /*1850*/  LDC R9, c[0x0][0x448] ;  /* 0x00011200ff097b82 */ /* 0x000e620000000800 */
[----:B------:R-:W-:-:S04]  /*1860*/  ISETP.NE.U32.AND P0, PT, RZ, UR4, PT ;  /* 0x00000004ff007c0c */ /* 0x000fc8000bf05070 */
[----:B------:R-:W-:Y:S01]  /*1870*/  ISETP.NE.AND.EX P0, PT, RZ, UR5, PT, P0 ;  /* 0x00000005ff007c0c */ /* 0x000fe2000bf05300 */
[----:B------:R-:W-:Y:S02]  /*1880*/  ULDC.64 UR4, c[0x0][0xa30] ;  /* 0x00028c0000047ab9 */ /* 0x000fe40000000a00 */
[----:B------:R-:W-:Y:S01]  /*1890*/  ISETP.NE.U32.AND P1, PT, RZ, UR4, PT ;  /* 0x00000004ff007c0c */ /* 0x000fe2000bf25070 */
[----:B-----5:R-:W-:Y:S01]  /*18a0*/  IMAD.MOV.U32 R23, RZ, RZ, R27 ;  /* 0x000000ffff177224 */ /* 0x020fe200078e001b */
[----:B------:R-:W2:Y:S02]  /*18b0*/  LDC.64 R12, c[0x0][0x9e0] ;  /* 0x00027800ff0c7b82 */ /* 0x000ea40000000a00 */
[----:B------:R-:W-:-:S06]  /*18c0*/  ISETP.NE.AND.EX P1, PT, RZ, UR5, PT, P1 ;  /* 0x00000005ff007c0c */ /* 0x000fcc000bf25310 */
[----:B0-----:R-:W0:Y:S08]  /*18d0*/  @P0 LDC.64 R4, c[0x0][0xa10] ;  /* 0x00028400ff040b82 */ /* 0x001e300000000a00 */
[----:B------:R-:W3:Y:S01]  /*18e0*/  @P1 LDC.64 R6, c[0x0][0xa30] ;  /* 0x00028c00ff061b82 */ /* 0x000ee20000000a00 */
[----:B0-----:R-:W-:-:S05]  /*18f0*/  @P0 IMAD.WIDE R4, R63, 0x4, R4 ;  /* 0x000000043f040825 */ /* 0x001fca00078e0204 */
[----:B------:R-:W4:Y:S04]  /*1900*/  @P0 LDG.E R3, desc[UR60][R4.64] ;  /* 0x0000003c04030981 */ /* 0x000f28000c1e1900 */
[----:B------:R0:W4:Y:S01]  /*1910*/  @P0 LDG.E R8, desc[UR60][R4.64+0x4] ;  /* 0x0000043c04080981 */ /* 0x000122000c1e1900 */
[----:B---3--:R-:W-:-:S05]  /*1920*/  @P1 IMAD.WIDE R6, R63, 0x4, R6 ;  /* 0x000000043f061825 */ /* 0x008fca00078e0206 */
[----:B------:R3:W5:Y:S01]  /*1930*/  @P1 LDG.E R23, desc[UR60][R6.64] ;  /* 0x0000003c06171981 */ /* 0x000762000c1e1900 */
[----:B-1----:R-:W-:Y:S01]  /*1940*/  ISETP.NE.AND P1, PT, R9, 0x1, PT ;  /* 0x000000010900780c */ /* 0x002fe20003f25270 */
[----:B------:R-:W-:Y:S01]  /*1950*/  IMAD.IADD R11, R27, 0x1, -R0 ;  /* 0x000000011b0b7824 */ /* 0x000fe200078e0a00 */
[----:B------:R-:W-:Y:S02]  /*1960*/  SHF.L.U32 R14, R61, 0x7, RZ ;  /* 0x000000073d0e7819 */ /* 0x000fe400000006ff */
[----:B--2---:R-:W-:-:S03]  /*1970*/  ISETP.GE.AND P2, PT, R13, 0x1, PT ;  /* 0x000000010d00780c */ /* 0x004fc60003f46270 */
[----:B------:R1:W-:Y:S01]  /*1980*/  STL [R1+0x34], R14 ;  /* 0x0000340e01007387 */ /* 0x0003e20000100800 */
[----:B------:R-:W-:-:S05]  /*1990*/  VIADD R0, R14, 0x7f ;  /* 0x0000007f0e007836 */ /* 0x000fca0000000000 */
[----:B------:R-:W2:Y:S01]  /*19a0*/  @P1 LDC R9, c[0x0][0x44c] ;  /* 0x00011300ff091b82 */ /* 0x000ea20000000800 */
[----:B0-----:R-:W-:-:S07]  /*19b0*/  MOV R4, R0 ;  /* 0x0000000000047202 */ /* 0x001fce0000000f00 */
[----:B------:R-:W0:Y:S01]  /*19c0*/  @P1 LDC R10, c[0x0][0x450] ;  /* 0x00011400ff0a1b82 */ /* 0x000e220000000800 */
[----:B----4-:R-:W-:Y:S02]  /*19d0*/  @P0 IMAD.IADD R2, R8, 0x1, -R3 ;  /* 0x0000000108020824 */ /* 0x010fe400078e0a03 */
[----:B--2---:R-:W-:-:S04]  /*19e0*/  @P1 IMAD.HI.U32 R3, R0, R9, RZ ;  /* 0x0000000900031227 */ /* 0x004fc800078e00ff */
[----:B------:R-:W-:Y:S01]  /*19f0*/  IMAD.IADD R221, R11, 0x1, R2 ;  /* 0x000000010bdd7824 */ /* 0x000fe200078e0202 */
[----:B0-----:R-:W-:-:S03]  /*1a00*/  @P1 SHF.R.U32.HI R4, RZ, R10, R3 ;  /* 0x0000000aff041219 */ /* 0x001fc60000011603 */
[C---:B------:R-:W-:Y:S01]  /*1a10*/  VIADD R0, R221.reuse, 0x3f ;  /* 0x0000003fdd007836 */ /* 0x040fe20000000000 */
[----:B------:R-:W-:-:S04]  /*1a20*/  IADD3 R5, R221, 0x1, -R220 ;  /* 0x00000001dd057810 */ /* 0x000fc80007ffe8dc */
[----:B------:R-:W-:Y:S01]  /*1a30*/  SHF.R.S32.HI R3, RZ, 0x1f, R0 ;  /* 0x0000001fff037819 */ /* 0x000fe20000011400 */
[----:B---3--:R-:W-:-:S03]  /*1a40*/  IMAD.IADD R7, R5, 0x1, R4 ;  /* 0x0000000105077824 */ /* 0x008fc600078e0204 */
[----:B------:R-:W-:Y:S01]  /*1a50*/  LEA.HI R3, R3, R0, RZ, 0x6 ;  /* 0x0000000003037211 */ /* 0x000fe200078f30ff */
[----:B------:R-:W-:-:S03]  /*1a60*/  IMAD.IADD R0, R7, 0x1, R12 ;  /* 0x0000000107007824 */ /* 0x000fc600078e020c */
[----:B------:R-:W-:Y:S01]  /*1a70*/  SHF.R.S32.HI R103, RZ, 0x6, R3 ;  /* 0x00000006ff677819 */ /* 0x000fe20000011403 */
[----:B-1----:R-:W-:Y:S06]  /*1a80*/  @!P2 BRA `(.L_x_1754) ;  /* 0x000000000048a947 */ /* 0x002fec0003800000 */
[C---:B------:R-:W-:Y:S01]  /*1a90*/  ISETP.GT.AND P0, PT, R7.reuse, RZ, PT ;  /* 0x000000ff0700720c */ /* 0x040fe20003f04270 */
[----:B------:R-:W-:Y:S01]  /*1aa0*/  BSSY B0, `(.L_x_1755) ;  /* 0x000000e000007945 */ /* 0x000fe20003800000 */
[----:B------:R-:W-:-:S11]  /*1ab0*/  VIADD R3, R7, 0xffffffff ;  /* 0xffffffff07037836 */ /* 0x000fd60000000000 */
[----:B------:R-:W-:Y:S05]  /*1ac0*/  @P0 BRA `(.L_x_1756) ;  /* 0x00000000001c0947 */ /* 0x000fea0003800000 */
[----:B------:R-:W-:Y:S02]  /*1ad0*/  ISETP.NE.AND P0, PT, R13, 0x1, PT ;  /* 0x000000010d00780c */ /* 0x000fe40003f05270 */
[----:B------:R-:W-:-:S11]  /*1ae0*/  IADD3 R3, -R7, RZ, RZ ;  /* 0x000000ff07037210 */ /* 0x000fd60007ffe1ff */
[----:B------:R-:W0:Y:S02]  /*1af0*/  @P0 LDC.64 R4, c[0x0][0x9e8] ;  /* 0x00027a00ff040b82 */ /* 0x000e240000000a00 */
[----:B0-----:R-:W-:-:S05]  /*1b00*/  @P0 IMAD.HI.U32 R4, R3, R4, RZ ;  /* 0x0000000403040227 */ /* 0x001fca00078e00ff */
[----:B------:R-:W-:-:S04]  /*1b10*/  @P0 SHF.R.U32.HI R3, RZ, R5, R4 ;  /* 0x00000005ff030219 */ /* 0x000fc80000011604 */
[----:B------:R-:W-:Y:S01]  /*1b20*/  LOP3.LUT R3, RZ, R3, RZ, 0x33, !PT ;  /* 0x00000003ff037212 */ /* 0x000fe200078e33ff */
[----:B------:R-:W-:Y:S06]  /*1b30*/  BRA `(.L_x_1757) ;  /* 0x0000000000107947 */ /* 0x000fec0003800000 */
.L_x_1756:
[----:B------:R-:W-:-:S13]  /*1b40*/  ISETP.NE.AND P0, PT, R13, 0x1, PT ;  /* 0x000000010d00780c */ /* 0x000fda0003f05270 */
[----:B------:R-:W0:Y:S02]  /*1b50*/  @P0 LDC.64 R4, c[0x0][0x9e8] ;  /* 0x00027a00ff040b82 */ /* 0x000e240000000a00 */
[----:B0-----:R-:W-:-:S05]  /*1b60*/  @P0 IMAD.HI.U32 R4, R3, R4, RZ ;  /* 0x0000000403040227 */ /* 0x001fca00078e00ff */
[----:B------:R-:W-:-:S07]  /*1b70*/  @P0 SHF.R.U32.HI R3, RZ, R5, R4 ;  /* 0x00000005ff030219 */ /* 0x000fce0000011604 */
.L_x_1757:
[----:B------:R-:W-:Y:S05]  /*1b80*/  BSYNC B0 ;  /* 0x0000000000007941 */ /* 0x000fea0003800000 */
.L_x_1755:
[----:B------:R-:W-:-:S05]  /*1b90*/  IMAD R3, R3, R13, R13 ;  /* 0x0000000d03037224 */ /* 0x000fca00078e020d */
[----:B------:R-:W-:-:S07]  /*1ba0*/  VIMNMX R0, R0, R3, PT ;  /* 0x0000000300007248 */ /* 0x000fce0003fe0100 */
.L_x_1754:
[----:B------:R-:W0:Y:S01]  /*1bb0*/  @P1 LDC R4, c[0x0][0x44c] ;  /* 0x00011300ff041b82 */ /* 0x000e220000000800 */
[----:B------:R-:W-:Y:S01]  /*1bc0*/  IMAD.MOV.U32 R3, RZ, RZ, R14 ;  /* 0x000000ffff037224 */ /* 0x000fe200078e000e */
[----:B------:R-:W-:Y:S01]  /*1bd0*/  ULDC UR4, c[0x0][0x9dc] ;  /* 0x0002770000047ab9 */ /* 0x000fe20000000800 */
[----:B------:R-:W-:-:S05]  /*1be0*/  IMAD.IADD R106, R221, 0x1, -R220 ;  /* 0x00000001dd6a7824 */ /* 0x000fca00078e0adc */
[----:B------:R-:W1:Y:S01]  /*1bf0*/  @P1 LDC R5, c[0x0][0x450] ;  /* 0x00011400ff051b82 */ /* 0x000e620000000800 */
[----:B0-----:R-:W-:-:S05]  /*1c00*/  @P1 IMAD.HI.U32 R4, R14, R4, RZ ;  /* 0x000000040e041227 */ /* 0x001fca00078e00ff */
[----:B-1----:R-:W-:-:S05]  /*1c10*/  @P1 SHF.R.U32.HI R3, RZ, R5, R4 ;  /* 0x00000005ff031219 */ /* 0x002fca0000011604 */
[----:B------:R-:W-:-:S04]  /*1c20*/  IMAD.IADD R3, R106, 0x1, R3 ;  /* 0x000000016a037824 */ /* 0x000fc800078e0203 */
[----:B------:R-:W-:Y:S01]  /*1c30*/  VIADD R4, R3, -UR4 ;  /* 0x8000000403047c36 */ /* 0x000fe20008000000 */
[----:B------:R-:W-:Y:S06]  /*1c40*/  @!P2 BRA `(.L_x_1758) ;  /* 0x000000000044a947 */ /* 0x000fec0003800000 */
[----:B------:R-:W-:Y:S01]  /*1c50*/  ISETP.GT.AND P0, PT, R3, -0x1, PT ;  /* 0xffffffff0300780c */ /* 0x000fe20003f04270 */
[----:B------:R-:W-:-:S12]  /*1c60*/  BSSY B0, `(.L_x_1759) ;  /* 0x000000d000007945 */ /* 0x000fd80003800000 */
        /* <DEDUP_REMOVED lines=8> */
.L_x_1760:
[----:B------:R-:W-:-:S13]  /*1cf0*/  ISETP.NE.AND P0, PT, R13, 0x1, PT ;  /* 0x000000010d00780c */ /* 0x000fda0003f05270 */
[----:B------:R-:W0:Y:S02]  /*1d00*/  @P0 LDC.64 R6, c[0x0][0x9e8] ;  /* 0x00027a00ff060b82 */ /* 0x000e240000000a00 */
[----:B0-----:R-:W-:-:S05]  /*1d10*/  @P0 IMAD.HI.U32 R6, R3, R6, RZ ;  /* 0x0000000603060227 */ /* 0x001fca00078e00ff */
[----:B------:R-:W-:-:S07]  /*1d20*/  @P0 SHF.R.U32.HI R3, RZ, R7, R6 ;  /* 0x00000007ff030219 */ /* 0x000fce0000011606 */
.L_x_1761:
[----:B------:R-:W-:Y:S05]  /*1d30*/  BSYNC B0 ;  /* 0x0000000000007941 */ /* 0x000fea0003800000 */
.L_x_1759:
[----:B------:R-:W-:-:S05]  /*1d40*/  IMAD R3, R3, R13, RZ ;  /* 0x0000000d03037224 */ /* 0x000fca00078e02ff */
[----:B------:R-:W-:-:S07]  /*1d50*/  VIMNMX R4, R4, R3, !PT ;  /* 0x0000000304047248 */ /* 0x000fce0007fe0100 */
.L_x_1758:
[----:B------:R-:W-:Y:S02]  /*1d60*/  IADD3 R0, R0, 0x3f, RZ ;  /* 0x0000003f00007810 */ /* 0x000fe40007ffe0ff */
[----:B------:R-:W-:Y:S02]  /*1d70*/  SHF.R.S32.HI R5, RZ, 0x1f, R4 ;  /* 0x0000001fff057819 */ /* 0x000fe40000011404 */
[----:B------:R-:W-:Y:S02]  /*1d80*/  SHF.R.S32.HI R3, RZ, 0x1f, R0 ;  /* 0x0000001fff037819 */ /* 0x000fe40000011400 */
[----:B------:R-:W-:Y:S02]  /*1d90*/  LEA.HI R5, R5, R4, RZ, 0x6 ;  /* 0x0000000405057211 */ /* 0x000fe400078f30ff */
[----:B------:R-:W-:Y:S02]  /*1da0*/  LEA.HI R3, R3, R0, RZ, 0x6 ;  /* 0x0000000003037211 */ /* 0x000fe400078f30ff */
[----:B------:R-:W-:-:S02]  /*1db0*/  SHF.R.S32.HI R5, RZ, 0x6, R5 ;  /* 0x00000006ff057819 */ /* 0x000fc40000011405 */
[----:B------:R-:W-:Y:S02]  /*1dc0*/  SHF.R.S32.HI R0, RZ, 0x6, R3 ;  /* 0x00000006ff007819 */ /* 0x000fe40000011403 */
[----:B------:R-:W-:Y:S02]  /*1dd0*/  VIMNMX R5, RZ, R5, !PT ;  /* 0x00000005ff057248 */ /* 0x000fe40007fe0100 */
[----:B------:R-:W-:-:S03]  /*1de0*/  VIMNMX R0, R103, R0, PT ;  /* 0x0000000067007248 */ /* 0x000fc60003fe0100 */
[--C-:B------:R-:W-:Y:S02]  /*1df0*/  IMAD R5, R5, 0x40, -R11.reuse ;  /* 0x0000004005057824 */ /* 0x100fe400078e0a0b */
[----:B------:R-:W-:-:S03]  /*1e00*/  IMAD R3, R0, 0x40, -R11 ;  /* 0x0000004000037824 */ /* 0x000fc600078e0a0b */
[----:B------:R-:W-:Y:S02]  /*1e10*/  VIMNMX R5, RZ, R5, !PT ;  /* 0x00000005ff057248 */ /* 0x000fe40007fe0100 */
[----:B------:R-:W-:Y:S02]  /*1e20*/  VIMNMX R0, R3, R2, PT ;  /* 0x0000000203007248 */ /* 0x000fe40003fe0100 */
[----:B------:R-:W-:Y:S02]  /*1e30*/  SHF.R.U32.HI R24, RZ, 0x6, R5 ;  /* 0x00000006ff187819 */ /* 0x000fe40000011605 */
[----:B------:R-:W-:-:S03]  /*1e40*/  ISETP.GT.AND P0, PT, R0, R5, PT ;  /* 0x000000050000720c */ /* 0x000fc60003f04270 */
[----:B------:R-:W-:-:S10]  /*1e50*/  IMAD.MOV.U32 R25, RZ, RZ, R24 ;  /* 0x000000ffff197224 */ /* 0x000fd400078e0018 */
[----:B------:R-:W-:-:S05]  /*1e60*/  @P0 VIADD R0, R0, 0x3f ;  /* 0x0000003f00000836 */ /* 0x000fca0000000000 */
[----:B------:R-:W-:-:S04]  /*1e70*/  @P0 SHF.R.S32.HI R3, RZ, 0x1f, R0 ;  /* 0x0000001fff030819 */ /* 0x000fc80000011400 */
[----:B------:R-:W-:-:S04]  /*1e80*/  @P0 LEA.HI R3, R3, R0, RZ, 0x6 ;  /* 0x0000000003030211 */ /* 0x000fc800078f30ff */
[----:B------:R-:W-:Y:S02]  /*1e90*/  @P0 SHF.R.S32.HI R25, RZ, 0x6, R3 ;  /* 0x00000006ff190819 */ /* 0x000fe40000011403 */
[----:B------:R-:W-:Y:S02]  /*1ea0*/  PLOP3.LUT P0, PT, PT, PT, PT, 0x80, 0x0 ;  /* 0x000000000000781c */ /* 0x000fe40003f0f070 */
[----:B------:R-:W-:-:S13]  /*1eb0*/  ISETP.GT.AND P1, PT, R25, R24, PT ;  /* 0x000000181900720c */ /* 0x000fda0003f24270 */
[----:B------:R-:W-:Y:S05]  /*1ec0*/  @!P1 BRA `(.L_x_1762) ;  /* 0x0000006400349947 */ /* 0x000fea0003800000 */
[----:B------:R-:W-:Y:S01]  /*1ed0*/  IADD3 R0, R16, 0x20400, RZ ;  /* 0x0002040010007810 */ /* 0x000fe20007ffe0ff */
[----:B------:R-:W-:Y:S03]  /*1ee0*/  BSSY B6, `(.L_x_1763) ;  /* 0x0000013000067945 */ /* 0x000fe60003800000 */
[----:B------:R-:W-:-:S13]  /*1ef0*/  LOP3.LUT P0, RZ, R0, 0x3ff, RZ, 0xc0, !PT ;  /* 0x000003ff00ff7812 */ /* 0x000fda000780c0ff */
[----:B------:R-:W-:Y:S05]  /*1f00*/  @!P0 BRA `(.L_x_1764) ;  /* 0x0000000000408947 */ /* 0x000fea0003800000 */
[----:B------:R-:W-:Y:S01]  /*1f10*/  MOV R0, 0x0 ;  /* 0x0000000000007802 */ /* 0x000fe20000000f00 */
[----:B------:R-:W-:Y:S01]  /*1f20*/  ULDC.64 UR4, c[0x4][0x1b8] ;  /* 0x01006e0000047ab9 */ /* 0x000fe20000000a00 */
[----:B------:R-:W-:Y:S01]  /*1f30*/  ULDC.64 UR6, c[0x4][0x150] ;  /* 0x0100540000067ab9 */ /* 0x000fe20000000a00 */
[----:B------:R-:W-:Y:S01]  /*1f40*/  IMAD.U32 R4, RZ, RZ, UR4 ;  /* 0x00000004ff047e24 */ /* 0x000fe2000f8e00ff */
[----:B------:R0:W1:Y:S01]  /*1f50*/  LDC.64 R14, c[0x4][R0] ;  /* 0x01000000000e7b82 */ /* 0x0000620000000a00 */
[----:B------:R-:W-:Y:S01]  /*1f60*/  IMAD.U32 R5, RZ, RZ, UR5 ;  /* 0x00000005ff057e24 */ /* 0x000fe2000f8e00ff */
[----:B------:R-:W-:Y:S01]  /*1f70*/  ULDC.64 UR4, c[0x4][0x1c0] ;  /* 0x0100700000047ab9 */ /* 0x000fe20000000a00 */
[----:B------:R-:W-:Y:S01]  /*1f80*/  MOV R10, UR6 ;  /* 0x00000006000a7c02 */ /* 0x000fe20008000f00 */
[----:B------:R-:W-:Y:S02]  /*1f90*/  IMAD.U32 R6, RZ, RZ, UR4 ;  /* 0x00000004ff067e24 */ /* 0x000fe4000f8e00ff */
[----:B------:R-:W-:-:S02]  /*1fa0*/  IMAD.U32 R7, RZ, RZ, UR5 ;  /* 0x00000005ff077e24 */ /* 0x000fc4000f8e00ff */
[----:B------:R-:W-:Y:S02]  /*1fb0*/  IMAD.U32 R11, RZ, RZ, UR7 ;  /* 0x00000007ff0b7e24 */ /* 0x000fe4000f8e00ff */
[----:B------:R-:W-:Y:S02]  /*1fc0*/  IMAD.MOV.U32 R8, RZ, RZ, 0x70 ;  /* 0x00000070ff087424 */ /* 0x000fe400078e00ff */
[----:B------:R-:W-:Y:S02]  /*1fd0*/  IMAD.MOV.U32 R12, RZ, RZ, 0x1 ;  /* 0x00000001ff0c7424 */ /* 0x000fe400078e00ff */
[----:B0-----:R-:W-:-:S07]  /*1fe0*/  IMAD.MOV.U32 R13, RZ, RZ, RZ ;  /* 0x000000ffff0d7224 */ /* 0x001fce00078e00ff */
[----:B------:R-:W-:-:S07]  /*1ff0*/  LEPC R20, `(.L_x_1764) ;  /* 0x000000001014794e */ /* 0x000fce0000000000 */
[----:B-1---5:R-:W-:Y:S05]  /*2000*/  CALL.ABS.NOINC R14 ;  /* 0x000000000e007343 */ /* 0x022fea0003c00000 */
.L_x_1764:
[----:B------:R-:W-:Y:S05]  /*2010*/  BSYNC B6 ;  /* 0x0000000000067941 */ /* 0x000fea0003800000 */
.L_x_1763:
        /* <DEDUP_REMOVED lines=20> */
.L_x_1766:
[----:B------:R-:W-:Y:S05]  /*2160*/  BSYNC B6 ;  /* 0x0000000000067941 */ /* 0x000fea0003800000 */
.L_x_1765:
[----:B------:R-:W-:Y:S01]  /*2170*/  ULDC.64 UR4, c[0x0][0x9f8] ;  /* 0x00027e0000047ab9 */ /* 0x000fe20000000a00 */
[----:B------:R-:W2:Y:S01]  /*2180*/  LDL R30, [R1+0x2c] ;  /* 0x00002c00011e7983 */ /* 0x000ea20000100800 */
[----:B------:R-:W-:Y:S01]  /*2190*/  ISETP.NE.U32.AND P0, PT, RZ, UR4, PT ;  /* 0x00000004ff007c0c */ /* 0x000fe2000bf05070 */
[----:B------:R-:W0:Y:S01]  /*21a0*/  LDC.64 R12, c[0x0][0x300] ;  /* 0x0000c000ff0c7b82 */ /* 0x000e220000000a00 */
[----:B------:R-:W-:Y:S01]  /*21b0*/  IADD3 R77, R26, R27, RZ ;  /* 0x0000001b1a4d7210 */ /* 0x000fe20007ffe0ff */
[----:B------:R-:W-:Y:S01]  /*21c0*/  ULDC UR6, c[0x0][0x2f4] ;  /* 0x0000bd0000067ab9 */ /* 0x000fe20000000800 */
[----:B------:R-:W-:Y:S01]  /*21d0*/  ISETP.NE.AND.EX P0, PT, RZ, UR5, PT, P0 ;  /* 0x00000005ff007c0c */ /* 0x000fe2000bf05300 */
[----:B------:R-:W-:Y:S01]  /*21e0*/  ULDC.64 UR4, c[0x0][0x330] ;  /* 0x0000cc0000047ab9 */ /* 0x000fe20000000a00 */
[----:B------:R-:W-:Y:S01]  /*21f0*/  ULDC.64 UR8, c[0x0][0xa08] ;  /* 0x0002820000087ab9 */ /* 0x000fe20000000a00 */
[----:B------:R-:W3:Y:S02]  /*2200*/  LDL R26, [R1+0x3c] ;  /* 0x00003c00011a7983 */ /* 0x000ee40000100800 */
[----:B------:R-:W1:Y:S02]  /*2210*/  LDC.64 R20, c[0x0][0x408] ;  /* 0x00010200ff147b82 */ /* 0x000e640000000a00 */
[----:B------:R-:W4:Y:S06]  /*2220*/  LDL R14, [R1+0x40] ;  /* 0x00004000010e7983 */ /* 0x000f2c0000100800 */
[----:B------:R-:W0:Y:S08]  /*2230*/  @P0 LDC.64 R4, c[0x0][0x9f8] ;  /* 0x00027e00ff040b82 */ /* 0x000e300000000a00 */
[----:B------:R-:W1:Y:S01]  /*2240*/  LDC.64 R28, c[0x0][0x3f8] ;  /* 0x0000fe00ff1c7b82 */ /* 0x000e620000000a00 */
[----:B------:R-:W-:-:S07]  /*2250*/  SHF.R.S32.HI R32, RZ, 0x1f, R218 ;  /* 0x0000001fff207819 */ /* 0x000fce00000114da */
[----:B------:R-:W1:Y:S01]  /*2260*/  LDC R39, c[0x0][0x3f4] ;  /* 0x0000fd00ff277b82 */ /* 0x000e620000000800 */
[----:B0-----:R-:W-:-:S05]  /*2270*/  @P0 IMAD.WIDE R4, R63, 0x4, R4 ;  /* 0x000000043f040825 */ /* 0x001fca00078e0204 */
[----:B------:R0:W2:Y:S01]  /*2280*/  @P0 LDG.E R63, desc[UR60][R4.64] ;  /* 0x0000003c043f0981 */ /* 0x0000a2000c1e1900 */
[----:B------:R-:W-:Y:S01]  /*2290*/  SHF.R.S32.HI R33, RZ, 0x1f, R77 ;  /* 0x0000001fff217819 */ /* 0x000fe2000001144d */
[-C--:B------:R-:W-:Y:S01]  /*22a0*/  IMAD.WIDE.U32 R6, R77, R12.reuse, RZ ;  /* 0x0000000c4d067225 */ /* 0x080fe200078e00ff */
[----:B------:R-:W-:Y:S02]  /*22b0*/  ISETP.GE.AND P2, PT, R226, UR6, PT ;  /* 0x00000006e2007c0c */ /* 0x000fe4000bf46270 */
[----:B------:R-:W-:Y:S01]  /*22c0*/  ISETP.NE.U32.AND P0, PT, RZ, UR8, PT ;  /* 0x00000008ff007c0c */ /* 0x000fe2000bf05070 */
[----:B------:R-:W-:Y:S01]  /*22d0*/  IMAD R0, R33, R12, RZ ;  /* 0x0000000c21007224 */ /* 0x000fe200078e02ff */
[----:B------:R-:W-:Y:S01]  /*22e0*/  ISETP.GE.AND P1, PT, R18, UR6, PT ;  /* 0x0000000612007c0c */ /* 0x000fe2000bf26270 */
[----:B------:R-:W-:Y:S01]  /*22f0*/  IMAD.WIDE.U32 R8, R62, UR4, R18 ;  /* 0x000000043e087c25 */ /* 0x000fe2000f8e0012 */
[----:B------:R-:W-:Y:S02]  /*2300*/  ISETP.NE.AND.EX P0, PT, RZ, UR9, PT, P0 ;  /* 0x00000009ff007c0c */ /* 0x000fe4000bf05300 */
[----:B------:R-:W-:Y:S01]  /*2310*/  SHF.R.S32.HI R201, RZ, 0x1f, R200 ;  /* 0x0000001fffc97819 */ /* 0x000fe200000114c8 */
[----:B------:R-:W-:Y:S01]  /*2320*/  IMAD R3, R77, R13, R0 ;  /* 0x0000000d4d037224 */ /* 0x000fe200078e0200 */
[----:B------:R-:W-:-:S03]  /*2330*/  SHF.R.S32.HI R0, RZ, 0x1f, R62 ;  /* 0x0000001fff007819 */ /* 0x000fc6000001143e */
[----:B------:R-:W-:Y:S02]  /*2340*/  IMAD.IADD R7, R7, 0x1, R3 ;  /* 0x0000000107077824 */ /* 0x000fe400078e0203 */
[----:B------:R-:W-:-:S04]  /*2350*/  IMAD R3, R0, UR4, RZ ;  /* 0x0000000400037c24 */ /* 0x000fc8000f8e02ff */
[----:B------:R-:W-:Y:S01]  /*2360*/  IMAD R15, R62, UR5, R3 ;  /* 0x000000053e0f7c24 */ /* 0x000fe2000f8e0203 */
[----:B------:R-:W-:Y:S02]  /*2370*/  ULDC.64 UR4, c[0x0][0x308] ;  /* 0x0000c20000047ab9 */ /* 0x000fe40000000a00 */
[----:B------:R-:W-:Y:S01]  /*2380*/  IMAD R3, R0, UR4, RZ ;  /* 0x0000000400037c24 */ /* 0x000fe2000f8e02ff */
[----:B------:R-:W-:Y:S01]  /*2390*/  SEL R0, RZ, 0x1, P1 ;  /* 0x00000001ff007807 */ /* 0x000fe20000800000 */
[----:B0-----:R-:W-:-:S04]  /*23a0*/  IMAD.WIDE.U32 R4, R62, UR4, R6 ;  /* 0x000000043e047c25 */ /* 0x001fc8000f8e0006 */
[----:B------:R-:W-:Y:S01]  /*23b0*/  IMAD R11, R62, UR5, R3 ;  /* 0x000000053e0b7c24 */ /* 0x000fe2000f8e0203 */
[----:B------:R-:W-:Y:S01]  /*23c0*/  SEL R3, RZ, 0xffffffff, P2 ;  /* 0xffffffffff037807 */ /* 0x000fe20001000000 */
[----:B------:R-:W-:Y:S01]  /*23d0*/  ULDC.64 UR4, c[0x0][0x310] ;  /* 0x0000c40000047ab9 */ /* 0x000fe20000000a00 */
[----:B------:R-:W-:Y:S02]  /*23e0*/  IMAD.IADD R9, R9, 0x1, R15 ;  /* 0x0000000109097824 */ /* 0x000fe400078e020f */
[----:B------:R-:W-:Y:S02]  /*23f0*/  IMAD.IADD R5, R5, 0x1, R11 ;  /* 0x0000000105057824 */ /* 0x000fe400078e020b */
[----:B------:R-:W-:-:S05]  /*2400*/  IMAD.SHL.U32 R7, R3, 0x2, RZ ;  /* 0x0000000203077824 */ /* 0x000fca00078e00ff */
[----:B------:R-:W-:Y:S01]  /*2410*/  LOP3.LUT R6, R7, 0x2, R0, 0xe2, !PT ;  /* 0x0000000207067812 */ /* 0x000fe200078ee200 */
[----:B------:R-:W-:Y:S01]  /*2420*/  IMAD R10, R32, R12, RZ ;  /* 0x0000000c200a7224 */ /* 0x000fe200078e02ff */
[----:B--2---:R-:W-:Y:S02]  /*2430*/  SHF.R.S32.HI R3, RZ, 0x1f, R63 ;  /* 0x0000001fff037819 */ /* 0x004fe4000001143f */
[----:B------:R-:W-:Y:S02]  /*2440*/  SEL R63, R63, RZ, !P0 ;  /* 0x000000ff3f3f7207 */ /* 0x000fe40004000000 */
[----:B------:R-:W-:Y:S02]  /*2450*/  SEL R3, R3, RZ, !P0 ;  /* 0x000000ff03037207 */ /* 0x000fe40004000000 */
[----:B------:R-:W-:Y:S01]  /*2460*/  ISETP.GE.AND P0, PT, R30, UR6, PT ;  /* 0x000000061e007c0c */ /* 0x000fe2000bf06270 */
[----:B------:R-:W-:Y:S01]  /*2470*/  IMAD.WIDE.U32 R88, R63, UR4, R4 ;  /* 0x000000043f587c25 */ /* 0x000fe2000f8e0004 */
[----:B------:R-:W2:Y:S03]  /*2480*/  LDL R30, [R1+0x30] ;  /* 0x00003000011e7983 */ /* 0x000ea60000100800 */
[----:B------:R-:W-:-:S02]  /*2490*/  IMAD R0, R3, UR4, RZ ;  /* 0x0000000403007c24 */ /* 0x000fc4000f8e02ff */
[----:B------:R-:W-:-:S04]  /*24a0*/  IMAD.WIDE.U32 R4, R218, R12, R18 ;  /* 0x0000000cda047225 */ /* 0x000fc800078e0012 */
[----:B------:R-:W-:Y:S01]  /*24b0*/  IMAD R15, R63, UR5, R0 ;  /* 0x000000053f0f7c24 */ /* 0x000fe2000f8e0200 */
[----:B------:R-:W-:Y:S01]  /*24c0*/  ULDC.64 UR4, c[0x0][0x338] ;  /* 0x0000ce0000047ab9 */ /* 0x000fe20000000a00 */
[----:B-1----:R-:W-:Y:S01]  /*24d0*/  IMAD R0, R32, R20, RZ ;  /* 0x0000001420007224 */ /* 0x002fe200078e02ff */
[----:B------:R-:W-:Y:S01]  /*24e0*/  SEL R7, RZ, 0x4, P0 ;  /* 0x00000004ff077807 */ /* 0x000fe20000000000 */
[C---:B------:R-:W-:Y:S02]  /*24f0*/  IMAD R27, R218.reuse, R13, R10 ;  /* 0x0000000dda1b7224 */ /* 0x040fe400078e020a */
[----:B------:R-:W-:Y:S02]  /*2500*/  IMAD R11, R218, R21, R0 ;  /* 0x00000015da0b7224 */ /* 0x000fe400078e0200 */
[----:B------:R-:W-:Y:S01]  /*2510*/  IMAD R10, R3, UR4, RZ ;  /* 0x00000004030a7c24 */ /* 0x000fe2000f8e02ff */
[----:B------:R-:W-:Y:S01]  /*2520*/  IADD3 R3, P0, R88, R4, RZ ;  /* 0x0000000458037210 */ /* 0x000fe20007f1e0ff */
[----:B------:R-:W-:Y:S01]  /*2530*/  IMAD.IADD R0, R89, 0x1, R15 ;  /* 0x0000000159007824 */ /* 0x000fe200078e020f */
[----:B------:R-:W-:-:S02]  /*2540*/  ISETP.GE.AND P3, PT, R18, R39, PT ;  /* 0x000000271200720c */ /* 0x000fc40003f66270 */
[----:B------:R-:W-:Y:S02]  /*2550*/  ISETP.GE.AND P2, PT, R226, R39, PT ;  /* 0x00000027e200720c */ /* 0x000fe40003f46270 */
[----:B------:R-:W-:Y:S01]  /*2560*/  IADD3.X R4, R0, R5, R27, P0, !PT ;  /* 0x0000000500047210 */ /* 0x000fe200007fe41b */
[----:B------:R-:W-:Y:S01]  /*2570*/  IMAD R5, R32, R28, RZ ;  /* 0x0000001c20057224 */ /* 0x000fe200078e02ff */
[----:B------:R-:W-:Y:S01]  /*2580*/  LOP3.LUT R31, R6, R7, RZ, 0xfc, !PT ;  /* 0x00000007061f7212 */ /* 0x000fe200078efcff */
[----:B------:R-:W-:Y:S01]  /*2590*/  IMAD.WIDE.U32 R86, R63, UR4, R8 ;  /* 0x000000043f567c25 */ /* 0x000fe2000f8e0008 */
[----:B------:R-:W-:-:S03]  /*25a0*/  SEL R7, R39, RZ, P2 ;  /* 0x000000ff27077207 */ /* 0x000fc60001000000 */
[----:B------:R-:W-:Y:S01]  /*25b0*/  IMAD R9, R218, R29, R5 ;  /* 0x0000001dda097224 */ /* 0x000fe200078e0205 */
[----:B------:R-:W-:Y:S01]  /*25c0*/  SEL R5, R39, RZ, P3 ;  /* 0x000000ff27057207 */ /* 0x000fe20001800000 */
[----:B------:R-:W-:Y:S02]  /*25d0*/  IMAD.IADD R7, R226, 0x1, R7 ;  /* 0x00000001e2077824 */ /* 0x000fe400078e0207 */
[----:B------:R-:W-:Y:S02]  /*25e0*/  VIADD R34, R218, 0x20 ;  /* 0x00000020da227836 */ /* 0x000fe40000000000 */
[----:B------:R-:W-:Y:S01]  /*25f0*/  IMAD.IADD R5, R18, 0x1, R5 ;  /* 0x0000000112057824 */ /* 0x000fe200078e0205 */
[----:B------:R-:W-:Y:S01]  /*2600*/  SHF.R.S32.HI R8, RZ, 0x1f, R7 ;  /* 0x0000001fff087819 */ /* 0x000fe20000011407 */
[----:B------:R-:W-:Y:S02]  /*2610*/  IMAD.SHL.U32 R34, R34, 0x40, RZ ;  /* 0x0000004022227824 */ /* 0x000fe400078e00ff */
[----:B------:R-:W-:Y:S01]  /*2620*/  IMAD.WIDE.U32 R78, R218, R28, R18 ;  /* 0x0000001cda4e7225 */ /* 0x000fe200078e0012 */
[----:B------:R-:W-:-:S03]  /*2630*/  SHF.R.S32.HI R6, RZ, 0x1f, R5 ;  /* 0x0000001fff067819 */ /* 0x000fc60000011405 */
[----:B------:R-:W-:Y:S01]  /*2640*/  IMAD.WIDE.U32 R80, R218, R28, R200 ;  /* 0x0000001cda507225 */ /* 0x000fe200078e00c8 */
[----:B------:R-:W-:Y:S02]  /*2650*/  LEA.HI R90, R6, R5, RZ, 0x3 ;  /* 0x00000005065a7211 */ /* 0x000fe400078f18ff */
[----:B------:R-:W-:Y:S01]  /*2660*/  LEA.HI R92, R8, R7, RZ, 0x3 ;  /* 0x00000007085c7211 */ /* 0x000fe200078f18ff */
[----:B------:R-:W-:Y:S01]  /*2670*/  VIADD R35, R218, 0x20 ;  /* 0x00000020da237836 */ /* 0x000fe20000000000 */
[----:B------:R-:W-:Y:S01]  /*2680*/  LOP3.LUT R34, R34, 0x1c0, RZ, 0xc0, !PT ;  /* 0x000001c022227812 */ /* 0x000fe200078ec0ff */
[----:B------:R-:W-:Y:S01]  /*2690*/  IMAD.IADD R81, R81, 0x1, R9 ;  /* 0x0000000151517824 */ /* 0x000fe200078e0209 */
[----:B------:R-:W-:Y:S01]  /*26a0*/  IADD3 R79, R9, R79, RZ ;  /* 0x0000004f094f7210 */ /* 0x000fe20007ffe0ff */
[----:B------:R-:W-:Y:S01]  /*26b0*/  IMAD R63, R63, UR5, R10 ;  /* 0x000000053f3f7c24 */ /* 0x000fe2000f8e020a */
[----:B------:R-:W-:Y:S01]  /*26c0*/  LEA.HI R9, R8, R7, RZ, 0x6 ;  /* 0x0000000708097211 */ /* 0x000fe200078f30ff */
[----:B------:R-:W-:Y:S01]  /*26d0*/  IMAD.SHL.U32 R35, R35, 0x40, RZ ;  /* 0x0000004023237824 */ /* 0x000fe200078e00ff */
[----:B------:R-:W-:-:S02]  /*26e0*/  LEA.HI R5, R6, R5, RZ, 0x6 ;  /* 0x0000000506057211 */ /* 0x000fc400078f30ff */
[C---:B------:R-:W-:Y:S02]  /*26f0*/  LOP3.LUT R8, R34.reuse, 0x38, R90, 0xf8, !PT ;  /* 0x0000003822087812 */ /* 0x040fe400078ef85a */
[----:B------:R-:W-:Y:S01]  /*2700*/  LOP3.LUT R10, R34, 0x38, R92, 0xf8, !PT ;  /* 0x00000038220a7812 */ /* 0x000fe200078ef85c */
[----:B------:R-:W-:Y:S01]  /*2710*/  IMAD.SHL.U32 R34, R218, 0x40, RZ ;  /* 0x00000040da227824 */ /* 0x000fe200078e00ff */
[----:B------:R-:W0:Y:S01]  /*2720*/  S2R R104, SR_TID.X ;  /* 0x0000000000687919 */ /* 0x000e220000002100 */
[----:B------:R-:W-:Y:S01]  /*2730*/  LOP3.LUT R35, R35, 0x1c0, RZ, 0xc0, !PT ;  /* 0x000001c023237812 */ /* 0x000fe200078ec0ff */
[----:B------:R-:W-:Y:S01]  /*2740*/  IMAD.SHL.U32 R6, R5, 0x40, RZ ;  /* 0x0000004005067824 */ /* 0x000fe200078e00ff */
[----:B------:R-:W-:Y:S01]  /*2750*/  LOP3.LUT R5, R90, 0x38, RZ, 0xc0, !PT ;  /* 0x000000385a057812 */ /* 0x000fe200078ec0ff */
[----:B------:R-:W-:Y:S01]  /*2760*/  IMAD.SHL.U32 R36, R218, 0x40, RZ ;  /* 0x00000040da247824 */ /* 0x000fe200078e00ff */
[----:B------:R-:W-:Y:S01]  /*2770*/  LOP3.LUT R34, R34, 0x1c0, RZ, 0xc0, !PT ;  /* 0x000001c022227812 */ /* 0x000fe200078ec0ff */
[----:B------:R-:W-:Y:S01]  /*2780*/  IMAD.WIDE.U32 R84, R218, R20, R200 ;  /* 0x00000014da547225 */ /* 0x000fe200078e00c8 */
[----:B------:R-:W-:-:S03]  /*2790*/  SHF.R.U32.HI R35, RZ, 0x3, R35 ;  /* 0x00000003ff237819 */ /* 0x000fc60000011623 */
[----:B------:R-:W-:Y:S01]  /*27a0*/  IMAD.WIDE.U32 R82, R218, R20, R18 ;  /* 0x00000014da527225 */ /* 0x000fe200078e0012 */
[----:B------:R-:W-:Y:S02]  /*27b0*/  LOP3.LUT R7, R92, 0x38, RZ, 0xc0, !PT ;  /* 0x000000385c077812 */ /* 0x000fe400078ec0ff */
[----:B------:R-:W-:Y:S01]  /*27c0*/  LOP3.LUT R5, R5, 0x1c0, R36, 0xf8, !PT ;  /* 0x000001c005057812 */ /* 0x000fe200078ef824 */
[----:B------:R-:W-:Y:S01]  /*27d0*/  IMAD.IADD R83, R11, 0x1, R83 ;  /* 0x000000010b537824 */ /* 0x000fe200078e0253 */
[----:B------:R-:W-:Y:S02]  /*27e0*/  SHF.R.U32.HI R34, RZ, 0x3, R34 ;  /* 0x00000003ff227819 */ /* 0x000fe40000011622 */
[----:B------:R-:W-:Y:S02]  /*27f0*/  IADD3 R85, R85, R11, RZ ;  /* 0x0000000b55557210 */ /* 0x000fe40007ffe0ff */
[----:B------:R-:W-:Y:S02]  /*2800*/  SHF.L.U32 R9, R9, 0x6, RZ ;  /* 0x0000000609097819 */ /* 0x000fe400000006ff */
[----:B------:R-:W-:-:S02]  /*2810*/  LOP3.LUT R11, R8, R35, RZ, 0x3c, !PT ;  /* 0x00000023080b7212 */ /* 0x000fc400078e3cff */
[----:B------:R-:W-:Y:S02]  /*2820*/  LOP3.LUT R6, R6, 0xfffff000, RZ, 0xc0, !PT ;  /* 0xfffff00006067812 */ /* 0x000fe400078ec0ff */
[----:B------:R-:W-:Y:S02]  /*2830*/  LOP3.LUT R8, R7, 0x1c0, R36, 0xf8, !PT ;  /* 0x000001c007087812 */ /* 0x000fe400078ef824 */
[----:B------:R-:W-:Y:S02]  /*2840*/  LOP3.LUT R7, R5, R34, RZ, 0x3c, !PT ;  /* 0x0000002205077212 */ /* 0x000fe400078e3cff */
[----:B------:R-:W-:Y:S02]  /*2850*/  LOP3.LUT R9, R9, 0xfffff000, RZ, 0xc0, !PT ;  /* 0xfffff00009097812 */ /* 0x000fe400078ec0ff */
[----:B------:R-:W-:Y:S02]  /*2860*/  LOP3.LUT R10, R10, R35, RZ, 0x3c, !PT ;  /* 0x000000230a0a7212 */ /* 0x000fe400078e3cff */
[----:B-----5:R-:W-:-:S02]  /*2870*/  SHF.R.S32.HI R27, RZ, 0x1f, R23 ;  /* 0x0000001fff1b7819 */ /* 0x020fc40000011417 */
[-C--:B---3--:R-:W-:Y:S02]  /*2880*/  IADD3 R5, R11, R6.reuse, R26 ;  /* 0x000000060b057210 */ /* 0x088fe40007ffe01a */
[----:B----4-:R-:W-:Y:S02]  /*2890*/  IADD3 R6, R7, R6, R14 ;  /* 0x0000000607067210 */ /* 0x010fe40007ffe00e */
[----:B------:R-:W-:Y:S01]  /*28a0*/  IADD3 R7, R10, R9, R26 ;  /* 0x000000090a077210 */ /* 0x000fe20007ffe01a */
[----:B------:R-:W-:Y:S01]  /*28b0*/  IMAD R26, R27, R28, RZ ;  /* 0x0000001c1b1a7224 */ /* 0x000fe200078e02ff */
[----:B------:R-:W-:Y:S02]  /*28c0*/  LOP3.LUT R8, R8, R34, RZ, 0x3c, !PT ;  /* 0x0000002208087212 */ /* 0x000fe400078e3cff */
[----:B------:R-:W-:Y:S01]  /*28d0*/  IADD3 R76, P1, R218, R77, RZ ;  /* 0x0000004dda4c7210 */ /* 0x000fe20007f3e0ff */
[C---:B------:R-:W-:Y:S01]  /*28e0*/  IMAD R35, R23.reuse, R29, R26 ;  /* 0x0000001d17237224 */ /* 0x040fe200078e021a */
[----:B------:R-:W-:Y:S01]  /*28f0*/  IADD3 R8, R8, R9, R14 ;  /* 0x0000000908087210 */ /* 0x000fe20007ffe00e */
[----:B------:R-:W-:-:S04]  /*2900*/  IMAD.WIDE.U32 R80, R23, R28, R80 ;  /* 0x0000001c17507225 */ /* 0x000fc800078e0050 */
[----:B------:R-:W-:-:S04]  /*2910*/  IMAD.WIDE.U32 R78, R23, R28, R78 ;  /* 0x0000001c174e7225 */ /* 0x000fc800078e004e */
[-C--:B------:R-:W-:Y:S02]  /*2920*/  IMAD R14, R27, R20.reuse, RZ ;  /* 0x000000141b0e7224 */ /* 0x080fe400078e02ff */
[----:B------:R-:W-:Y:S01]  /*2930*/  IMAD.X R77, R32, 0x1, R33, P1 ;  /* 0x00000001204d7824 */ /* 0x000fe200008e0621 */
[----:B------:R-:W-:Y:S01]  /*2940*/  SHF.R.S32.HI R91, RZ, 0x3, R92 ;  /* 0x00000003ff5b7819 */ /* 0x000fe2000001145c */
[----:B------:R-:W-:Y:S02]  /*2950*/  IMAD.IADD R33, R81, 0x1, R35 ;  /* 0x0000000151217824 */ /* 0x000fe400078e0223 */
[----:B------:R-:W-:Y:S01]  /*2960*/  IMAD.IADD R34, R35, 0x1, R79 ;  /* 0x0000000123227824 */ /* 0x000fe200078e024f */
[----:B------:R-:W-:Y:S01]  /*2970*/  SHF.R.S32.HI R35, RZ, 0x3, R90 ;  /* 0x00000003ff237819 */ /* 0x000fe2000001145a */
[C---:B------:R-:W-:Y:S01]  /*2980*/  IMAD R37, R23.reuse, R21, R14 ;  /* 0x0000001517257224 */ /* 0x040fe200078e020e */
[----:B------:R-:W-:Y:S01]  /*2990*/  LOP3.LUT R90, R90, 0xfffffff8, RZ, 0xc0, !PT ;  /* 0xfffffff85a5a7812 */ /* 0x000fe200078ec0ff */
[----:B------:R-:W-:Y:S01]  /*29a0*/  IMAD.WIDE.U32 R82, R23, R20, R82 ;  /* 0x0000001417527225 */ /* 0x000fe200078e0052 */
[----:B------:R-:W-:-:S02]  /*29b0*/  LOP3.LUT R92, R92, 0xfffffff8, RZ, 0xc0, !PT ;  /* 0xfffffff85c5c7812 */ /* 0x000fc400078ec0ff */
[C---:B------:R-:W-:Y:S01]  /*29c0*/  SHF.L.U64.HI R9, R12.reuse, 0x6, R13 ;  /* 0x000000060c097819 */ /* 0x040fe2000001020d */
[----:B------:R-:W-:Y:S01]  /*29d0*/  IMAD.WIDE.U32 R84, R23, R20, R84 ;  /* 0x0000001417547225 */ /* 0x000fe200078e0054 */
[----:B------:R-:W-:Y:S02]  /*29e0*/  SHF.L.U64.HI R10, R12, 0x5, R13 ;  /* 0x000000050c0a7819 */ /* 0x000fe4000001020d */
[C-C-:B------:R-:W-:Y:S01]  /*29f0*/  SHF.L.U64.HI R13, R20.reuse, 0x6, R21.reuse ;  /* 0x00000006140d7819 */ /* 0x140fe20000010215 */
[C---:B------:R-:W-:Y:S01]  /*2a00*/  IMAD.SHL.U32 R15, R20.reuse, 0x40, RZ ;  /* 0x00000040140f7824 */ /* 0x040fe200078e00ff */
[----:B------:R-:W-:Y:S01]  /*2a10*/  SHF.L.U64.HI R14, R20, 0x5, R21 ;  /* 0x00000005140e7819 */ /* 0x000fe20000010215 */
[----:B------:R-:W-:Y:S01]  /*2a20*/  IMAD.SHL.U32 R27, R28, 0x40, RZ ;  /* 0x000000401c1b7824 */ /* 0x000fe200078e00ff */
[C---:B------:R-:W-:Y:S01]  /*2a30*/  SHF.L.U32 R11, R12.reuse, 0x6, RZ ;  /* 0x000000060c0b7819 */ /* 0x040fe200000006ff */
[----:B------:R-:W-:Y:S01]  /*2a40*/  IMAD.SHL.U32 R12, R12, 0x20, RZ ;  /* 0x000000200c0c7824 */ /* 0x000fe200078e00ff */
[--C-:B------:R-:W-:Y:S01]  /*2a50*/  SHF.L.U64.HI R21, R28, 0x6, R29.reuse ;  /* 0x000000061c157819 */ /* 0x100fe2000001021d */
[----:B------:R-:W-:Y:S01]  /*2a60*/  IMAD.SHL.U32 R20, R20, 0x20, RZ ;  /* 0x0000002014147824 */ /* 0x000fe200078e00ff */
[C---:B------:R-:W-:Y:S01]  /*2a70*/  SHF.L.U64.HI R26, R28.reuse, 0x5, R29 ;  /* 0x000000051c1a7819 */ /* 0x040fe2000001021d */
[----:B------:R-:W-:Y:S01]  /*2a80*/  IMAD.SHL.U32 R28, R28, 0x20, RZ ;  /* 0x000000201c1c7824 */ /* 0x000fe200078e00ff */
[----:B0-----:R-:W-:Y:S01]  /*2a90*/  LEA.HI R104, R104, 0x8, RZ, 0x19 ;  /* 0x0000000868687811 */ /* 0x001fe200078fc8ff */
[----:B------:R-:W-:Y:S01]  /*2aa0*/  IMAD.SHL.U32 R29, R39, 0x2, RZ ;  /* 0x00000002271d7824 */ /* 0x000fe200078e00ff */
[----:B------:R-:W-:Y:S01]  /*2ab0*/  IADD3 R32, R37, R83, RZ ;  /* 0x0000005325207210 */ /* 0x000fe20007ffe0ff */
[----:B------:R-:W-:Y:S01]  /*2ac0*/  IMAD.IADD R98, R87, 0x1, R63 ;  /* 0x0000000157627824 */ /* 0x000fe200078e023f */
[----:B------:R-:W-:-:S02]  /*2ad0*/  SHF.R.S32.HI R96, RZ, 0x1f, R90 ;  /* 0x0000001fff607819 */ /* 0x000fc4000001145a */
[----:B------:R-:W-:Y:S02]  /*2ae0*/  SHF.R.S32.HI R97, RZ, 0x1f, R92 ;  /* 0x0000001fff617819 */ /* 0x000fe4000001145c */
[----:B--2---:R-:W-:Y:S02]  /*2af0*/  ISETP.GE.AND P0, PT, R30, UR6, PT ;  /* 0x000000061e007c0c */ /* 0x004fe4000bf06270 */
[----:B------:R-:W-:-:S04]  /*2b00*/  IADD3 R30, R218, 0x20, RZ ;  /* 0x00000020da1e7810 */ /* 0x000fc80007ffe0ff */
[----:B------:R-:W-:Y:S02]  /*2b10*/  SHF.R.S32.HI R102, RZ, 0x1f, R30 ;  /* 0x0000001fff667819 */ /* 0x000fe4000001141e */
[----:B------:R-:W-:-:S04]  /*2b20*/  SEL R30, RZ, 0x8, P0 ;  /* 0x00000008ff1e7807 */ /* 0x000fc80000000000 */
[C---:B------:R-:W-:Y:S02]  /*2b30*/  LOP3.LUT R95, R31.reuse, R30, RZ, 0xfc, !PT ;  /* 0x0000001e1f5f7212 */ /* 0x040fe400078efcff */
[----:B------:R-:W-:Y:S01]  /*2b40*/  LOP3.LUT R30, R31, 0x1, RZ, 0xc0, !PT ;  /* 0x000000011f1e7812 */ /* 0x000fe200078ec0ff */
[----:B------:R-:W-:Y:S01]  /*2b50*/  IMAD.IADD R31, R85, 0x1, R37 ;  /* 0x00000001551f7824 */ /* 0x000fe200078e0225 */
[C---:B------:R-:W-:Y:S02]  /*2b60*/  LOP3.LUT R93, R95.reuse, 0x2, RZ, 0xc0, !PT ;  /* 0x000000025f5d7812 */ /* 0x040fe400078ec0ff */
[C---:B------:R-:W-:Y:S02]  /*2b70*/  LOP3.LUT R94, R95.reuse, 0x4, RZ, 0xc0, !PT ;  /* 0x000000045f5e7812 */ /* 0x040fe400078ec0ff */
[----:B------:R-:W-:-:S07]  /*2b80*/  LOP3.LUT R95, R95, 0x8, RZ, 0xc0, !PT ;  /* 0x000000085f5f7812 */ /* 0x000fce00078ec0ff */
.L_x_1842:
[----:B-1--4-:R-:W2:Y:S01]  /*2b90*/  LDL R41, [R1+0x54] ;  /* 0x0000540001297983 */ /* 0x012ea20000100800 */
[----:B0-----:R-:W0:Y:S01]  /*2ba0*/  LDC R120, c[0x0][0x3f4] ;  /* 0x0000fd00ff787b82 */ /* 0x001e220000000800 */
[----:B------:R-:W-:Y:S01]  /*2bb0*/  VIADD R40, R25, 0xffffffff ;  /* 0xffffffff19287836 */ /* 0x000fe20000000000 */
[----:B------:R-:W-:Y:S05]  /*2bc0*/  YIELD ;  /* 0x0000000000007946 */ /* 0x000fea0003800000 */
[----:B------:R-:W-:Y:S01]  /*2bd0*/  SHF.R.S32.HI R39, RZ, 0x1f, R40 ;  /* 0x0000001fff277819 */ /* 0x000fe20000011428 */
[----:B------:R-:W1:Y:S01]  /*2be0*/  LDC.64 R108, c[0x0][0x2e8] ;  /* 0x0000ba00ff6c7b82 */ /* 0x000e620000000a00 */
[-C--:B------:R-:W-:Y:S01]  /*2bf0*/  IMAD R36, R9, R40.reuse, RZ ;  /* 0x0000002809247224 */ /* 0x080fe200078e02ff */
[----:B------:R-:W-:Y:S01]  /*2c00*/  BSSY B0, `(.L_x_1767) ;  /* 0x0000513000007945 */ /* 0x000fe20003800000 */
[----:B------:R-:W-:-:S04]  /*2c10*/  IMAD.WIDE.U32 R112, R11, R40, RZ ;  /* 0x000000280b707225 */ /* 0x000fc800078e00ff */
[----:B------:R-:W-:Y:S01]  /*2c20*/  IMAD R73, R39, R11, R36 ;  /* 0x0000000b27497224 */ /* 0x000fe200078e0224 */
[CC--:B------:R-:W-:Y:S02]  /*2c30*/  IADD3 R37, P0, R3.reuse, R112.reuse, RZ ;  /* 0x0000007003257210 */ /* 0x0c0fe40007f1e0ff */
[----:B------:R-:W-:Y:S02]  /*2c40*/  IADD3 R25, P4, P5, R3, R112, R12 ;  /* 0x0000007003197210 */ /* 0x000fe40007d9e00c */
[----:B------:R-:W-:-:S04]  /*2c50*/  IADD3 R73, R113, R73, RZ ;  /* 0x0000004971497210 */ /* 0x000fc80007ffe0ff */
[----:B------:R-:W-:Y:S01]  /*2c60*/  IADD3.X R36, R4, R73, R10, P4, P5 ;  /* 0x0000004904247210 */ /* 0x000fe200027ea40a */
[----:B------:R-:W-:Y:S01]  /*2c70*/  IMAD.X R38, R73, 0x1, R4, P0 ;  /* 0x0000000149267824 */ /* 0x000fe200000e0604 */
[----:B0-----:R-:W-:Y:S02]  /*2c80*/  ISETP.GE.AND P0, PT, R120, 0x1, PT ;  /* 0x000000017800780c */ /* 0x001fe40003f06270 */
[-C--:B-1----:R-:W-:Y:S02]  /*2c90*/  LEA R50, P1, R37, R108.reuse, 0x1 ;  /* 0x0000006c25327211 */ /* 0x082fe400078208ff */
[----:B------:R-:W-:Y:S02]  /*2ca0*/  LEA R48, P6, R25, R108, 0x1 ;  /* 0x0000006c19307211 */ /* 0x000fe400078c08ff */
[----:B------:R-:W-:Y:S02]  /*2cb0*/  LEA.HI.X R51, R37, R109, R38, 0x1, P1 ;  /* 0x0000006d25337211 */ /* 0x000fe400008f0c26 */
[----:B------:R-:W-:-:S02]  /*2cc0*/  ISETP.GT.AND P1, PT, R40, R24, PT ;  /* 0x000000182800720c */ /* 0x000fc40003f24270 */
[----:B------:R-:W-:Y:S01]  /*2cd0*/  LEA.HI.X R49, R25, R109, R36, 0x1, P6 ;  /* 0x0000006d19317211 */ /* 0x000fe200030f0c24 */
[----:B------:R-:W-:Y:S01]  /*2ce0*/  IMAD.MOV.U32 R25, RZ, RZ, R40 ;  /* 0x000000ffff197224 */ /* 0x000fe200078e0028 */
[----:B------:R-:W-:Y:S01]  /*2cf0*/  P2R R100, PR, RZ, 0x2 ;  /* 0x00000002ff647803 */ /* 0x000fe20000000000 */
[----:B--2---:R-:W-:-:S04]  /*2d00*/  IMAD R101, R17, 0x4000, R41 ;  /* 0x0000400011657824 */ /* 0x004fc800078e0229 */
[----:B------:R-:W-:Y:S01]  /*2d10*/  IMAD R101, R101, 0x2, R16 ;  /* 0x0000000265657824 */ /* 0x000fe200078e0210 */
[----:B------:R-:W-:Y:S06]  /*2d20*/  @!P0 BRA `(.L_x_1768) ;  /* 0x0000004c00548947 */ /* 0x000fec0003800000 */
[----:B------:R-:W-:Y:S01]  /*2d30*/  ULDC.U8 UR4, c[0x0][0x410] ;  /* 0x0001040000047ab9 */ /* 0x000fe20000000000 */
[-C--:B------:R-:W-:Y:S01]  /*2d40*/  IMAD R36, R21, R40.reuse, RZ ;  /* 0x0000002815247224 */ /* 0x080fe200078e02ff */
[----:B------:R-:W-:Y:S01]  /*2d50*/  ISETP.NE.AND P0, PT, RZ, UR4, PT ;  /* 0x00000004ff007c0c */ /* 0x000fe2000bf05270 */
[-C--:B------:R-:W-:Y:S02]  /*2d60*/  IMAD R38, R13, R40.reuse, RZ ;  /* 0x000000280d267224 */ /* 0x080fe400078e02ff */
        /* <DEDUP_REMOVED lines=27> */
[----:B------:R-:W-:Y:S01]  /*2f20*/  LEA R36, P1, R37, UR4, 0x1 ;  /* 0x0000000425247c11 */ /* 0x000fe2000f8208ff */
[----:B------:R-:W-:Y:S01]  /*2f30*/  IMAD.X R42, R107, 0x1, R31, P4 ;  /* 0x000000016b2a7824 */ /* 0x000fe200020e061f */
[----:B------:R-:W-:-:S02]  /*2f40*/  CS2R R110, SRZ ;  /* 0x00000000006e7805 */ /* 0x000fc4000001ff00 */
[-C--:B------:R-:W-:Y:S02]  /*2f50*/  ISETP.GE.AND P4, PT, R236, R120.reuse, PT ;  /* 0x00000078ec00720c */ /* 0x080fe40003f86270 */
[----:B------:R-:W-:Y:S01]  /*2f60*/  LEA.HI.X R37, R37, UR5, R38, 0x1, P1 ;  /* 0x0000000525257c11 */ /* 0x000fe200088f0c26 */
[----:B------:R-:W-:Y:S02]  /*2f70*/  ULDC.64 UR4, c[0x0][0x400] ;  /* 0x0001000000047ab9 */ /* 0x000fe40000000a00 */
[C---:B------:R-:W-:Y:S02]  /*2f80*/  LEA R38, P1, R39.reuse, UR4, 0x1 ;  /* 0x0000000427267c11 */ /* 0x040fe4000f8208ff */
[----:B------:R0:W5:Y:S02]  /*2f90*/  @!P5 LDG.E.64 R108, desc[UR60][R36.64] ;  /* 0x0000003c246cd981 */ /* 0x000164000c1e1b00 */
[----:B------:R-:W-:Y:S02]  /*2fa0*/  LEA.HI.X R39, R39, UR5, R42, 0x1, P1 ;  /* 0x0000000527277c11 */ /* 0x000fe400088f0c2a */
        /* <DEDUP_REMOVED lines=15> */
.L_x_1771:
[----:B------:R-:W-:Y:S05]  /*30a0*/  BSYNC B1 ;  /* 0x0000000000017941 */ /* 0x000fea0003800000 */
.L_x_1770:
[----:B0-----:R-:W-:Y:S01]  /*30b0*/  VIADD R36, R218, 0x20 ;  /* 0x00000020da247836 */ /* 0x001fe20000000000 */
[----:B------:R-:W-:Y:S01]  /*30c0*/  BSSY B1, `(.L_x_1772) ;  /* 0x000002a000017945 */ /* 0x000fe20003800000 */
[----:B------:R-:W-:Y:S02]  /*30d0*/  CS2R R44, SRZ ;  /* 0x00000000002c7805 */ /* 0x000fe4000001ff00 */
[----:B------:R-:W-:Y:S02]  /*30e0*/  CS2R R52, SRZ ;  /* 0x0000000000347805 */ /* 0x000fe4000001ff00 */
[----:B------:R-:W-:Y:S02]  /*30f0*/  CS2R R56, SRZ ;  /* 0x0000000000387805 */ /* 0x000fe4000001ff00 */
[----:B------:R-:W-:Y:S02]  /*3100*/  ISETP.GE.AND P4, PT, R36, R105, PT ;  /* 0x000000692400720c */ /* 0x000fe40003f86270 */
[----:B------:R-:W-:-:S02]  /*3110*/  CS2R R42, SRZ ;  /* 0x00000000002a7805 */ /* 0x000fc4000001ff00 */
[----:B------:R-:W-:Y:S02]  /*3120*/  CS2R R46, SRZ ;  /* 0x00000000002e7805 */ /* 0x000fe4000001ff00 */
[----:B------:R-:W-:Y:S02]  /*3130*/  CS2R R54, SRZ ;  /* 0x0000000000367805 */ /* 0x000fe4000001ff00 */
[----:B-----5:R-:W-:Y:S01]  /*3140*/  MOV R112, R60 ;  /* 0x0000003c00707202 */ /* 0x020fe20000000f00 */
[----:B------:R-:W-:Y:S01]  /*3150*/  IMAD.MOV.U32 R113, RZ, RZ, R61 ;  /* 0x000000ffff717224 */ /* 0x000fe200078e003d */
[----:B------:R-:W-:-:S03]  /*3160*/  CS2R R58, SRZ ;  /* 0x00000000003a7805 */ /* 0x000fc6000001ff00 */
[----:B------:R-:W-:Y:S05]  /*3170*/  @P4 BRA `(.L_x_1773) ;  /* 0x0000000000784947 */ /* 0x000fea0003800000 */
        /* <DEDUP_REMOVED lines=30> */
.L_x_1773:
[----:B------:R-:W-:Y:S05]  /*3360*/  BSYNC B1 ;  /* 0x0000000000017941 */ /* 0x000fea0003800000 */
.L_x_1772:
[----:B0-----:R-:W-:Y:S01]  /*3370*/  IMAD.MOV.U32 R36, RZ, RZ, R64 ;  /* 0x000000ffff247224 */ /* 0x001fe200078e0040 */
[----:B------:R-:W-:Y:S01]  /*3380*/  ISETP.NE.AND P1, PT, R234, 0x3, PT ;  /* 0x00000003ea00780c */ /* 0x000fe20003f25270 */
[----:B------:R-:W-:Y:S01]  /*3390*/  IMAD.MOV.U32 R37, RZ, RZ, R65 ;  /* 0x000000ffff257224 */ /* 0x000fe200078e0041 */
[----:B------:R-:W-:Y:S01]  /*33a0*/  PRMT R116, R112, 0x5410, R113 ;  /* 0x0000541070747816 */ /* 0x000fe20000000071 */
[----:B------:R-:W-:Y:S01]  /*33b0*/  IMAD.MOV.U32 R38, RZ, RZ, R108 ;  /* 0x000000ffff267224 */ /* 0x000fe200078e006c */
[----:B------:R-:W-:Y:S01]  /*33c0*/  PRMT R119, R119, 0x5410, R36 ;  /* 0x0000541077777816 */ /* 0x000fe20000000024 */
[----:B------:R-:W-:Y:S01]  /*33d0*/  IMAD.MOV.U32 R36, RZ, RZ, R72 ;  /* 0x000000ffff247224 */ /* 0x000fe200078e0048 */
[----:B------:R-:W-:Y:S01]  /*33e0*/  PRMT R118, R37, 0x7610, R118 ;  /* 0x0000761025767816 */ /* 0x000fe20000000076 */
[----:B------:R-:W-:Y:S01]  /*33f0*/  IMAD.MOV.U32 R39, RZ, RZ, R109 ;  /* 0x000000ffff277224 */ /* 0x000fe200078e006d */
[----:B------:R-:W-:-:S04]  /*3400*/  MOV R37, R73 ;  /* 0x0000004900257202 */ /* 0x000fc80000000f00 */
[----:B------:R-:W-:Y:S01]  /*3410*/  PRMT R121, R37, 0x5410, R36 ;  /* 0x0000541025797816 */ /* 0x000fe20000000024 */
[----:B------:R-:W-:Y:S01]  /*3420*/  IMAD.MOV.U32 R36, RZ, RZ, R62 ;  /* 0x000000ffff247224 */ /* 0x000fe200078e003e */
[----:B------:R-:W-:Y:S01]  /*3430*/  PRMT R127, R38, 0x5410, R39 ;  /* 0x00005410267f7816 */ /* 0x000fe20000000027 */
[----:B------:R-:W-:Y:S01]  /*3440*/  IMAD.MOV.U32 R37, RZ, RZ, R63 ;  /* 0x000000ffff257224 */ /* 0x000fe200078e003f */
[----:B------:R-:W-:Y:S01]  /*3450*/  MOV R38, R66 ;  /* 0x0000004200267202 */ /* 0x000fe20000000f00 */
[----:B------:R-:W-:-:S03]  /*3460*/  IMAD.MOV.U32 R39, RZ, RZ, R67 ;  /* 0x000000ffff277224 */ /* 0x000fc600078e0043 */
        /* <DEDUP_REMOVED lines=10> */
[----:B------:R-:W-:-:S02]  /*3510*/  IMAD.MOV.U32 R37, RZ, RZ, R41 ;  /* 0x000000ffff257224 */ /* 0x000fc400078e0029 */
[----:B------:R-:W-:Y:S02]  /*3520*/  IMAD.MOV.U32 R38, RZ, RZ, R44 ;  /* 0x000000ffff267224 */ /* 0x000fe400078e002c */
[----:B------:R-:W-:Y:S01]  /*3530*/  IMAD.MOV.U32 R39, RZ, RZ, R45 ;  /* 0x000000ffff277224 */ /* 0x000fe200078e002d */
[----:B------:R-:W-:Y:S01]  /*3540*/  PRMT R68, R36, 0x5410, R37 ;  /* 0x0000541024447816 */ /* 0x000fe20000000025 */
[----:B------:R-:W-:Y:S01]  /*3550*/  IMAD.MOV.U32 R37, RZ, RZ, R53 ;  /* 0x000000ffff257224 */ /* 0x000fe200078e0035 */
[----:B------:R-:W-:Y:S02]  /*3560*/  MOV R36, R52 ;  /* 0x0000003400247202 */ /* 0x000fe40000000f00 */
        /* <DEDUP_REMOVED lines=9> */
[----:B------:R-:W-:Y:S02]  /*3600*/  IMAD.MOV.U32 R39, RZ, RZ, R47 ;  /* 0x000000ffff277224 */ /* 0x000fe400078e002f */
[----:B------:R-:W-:Y:S02]  /*3610*/  IMAD.MOV.U32 R36, RZ, RZ, R54 ;  /* 0x000000ffff247224 */ /* 0x000fe400078e0036 */
[----:B------:R-:W-:Y:S01]  /*3620*/  IMAD.MOV.U32 R37, RZ, RZ, R55 ;  /* 0x000000ffff257224 */ /* 0x000fe200078e0037 */
[----:B------:R-:W-:Y:S01]  /*3630*/  PRMT R71, R38, 0x5410, R39 ;  /* 0x0000541026477816 */ /* 0x000fe20000000027 */
[----:B------:R-:W-:Y:S01]  /*3640*/  IMAD.MOV.U32 R39, RZ, RZ, R59 ;  /* 0x000000ffff277224 */ /* 0x000fe200078e003b */
[----:B------:R-:W-:-:S02]  /*3650*/  MOV R38, R58 ;  /* 0x0000003a00267202 */ /* 0x000fc40000000f00 */
[----:B------:R-:W-:Y:S02]  /*3660*/  PRMT R113, R36, 0x5410, R37 ;  /* 0x0000541024717816 */ /* 0x000fe40000000025 */
[----:B------:R-:W-:Y:S01]  /*3670*/  PRMT R115, R38, 0x5410, R39 ;  /* 0x0000541026737816 */ /* 0x000fe20000000027 */
[----:B------:R-:W-:Y:S06]  /*3680*/  @!P1 BRA `(.L_x_1774) ;  /* 0x0000000000049947 */ /* 0x000fec0003800000 */
[----:B------:R-:W-:Y:S01]  /*3690*/  BPT.TRAP 0x1 ;  /* 0x000000040000795c */ /* 0x000fe20000300000 */
.L_x_1774:
[----:B------:R-:W2:Y:S01]  /*36a0*/  LDL R36, [R1] ;  /* 0x0000000001247983 */ /* 0x000ea20000100800 */
[----:B------:R-:W-:Y:S01]  /*36b0*/  IMAD R99, R17, 0x8, R16 ;  /* 0x0000000811637824 */ /* 0x000fe200078e0210 */
[----:B------:R-:W-:Y:S01]  /*36c0*/  BSSY B1, `(.L_x_1775) ;  /* 0x0000004000017945 */ /* 0x000fe20003800000 */
[----:B--2---:R-:W-:-:S04]  /*36d0*/  SHF.L.U32 R107, R36, 0x1f, RZ ;  /* 0x0000001f246b7819 */ /* 0x004fc800000006ff */
[----:B------:R-:W0:Y:S02]  /*36e0*/  SYNCS.PHASECHK.TRANS64.TRYWAIT P5, [R99+URZ+0x30890], R107 ;  /* 0x0308906b630075a7 */ /* 0x000e2400080a017f */
[----:B0-----:R-:W-:Y:S05]  /*36f0*/  @!P5 BRA `(.L_x_1776) ;  /* 0x0000027800e0d947 */ /* 0x001fea0003800000 */
.L_x_2237:
[----:B------:R-:W-:Y:S05]  /*3700*/  BSYNC B1 ;  /* 0x0000000000017941 */ /* 0x000fea0003800000 */
.L_x_1775:
        /* <DEDUP_REMOVED lines=25> */
[----:B------:R-:W-:Y:S01]  /*38a0*/  FFMA.FTZ R126, R37, R110, -R126 ;  /* 0x0000006e257e7223 */ /* 0x000fe2000001087e */
[----:B------:R-:W-:Y:S01]  /*38b0*/  FMUL.FTZ R124, R39, R124 ;  /* 0x0000007c277c7220 */ /* 0x000fe20000410000 */
[----:B------:R-:W-:Y:S01]  /*38c0*/  FFMA.FTZ R125, R38, R110, R111 ;  /* 0x0000006e267d7223 */ /* 0x000fe2000001006f */
[----:B------:R-:W-:-:S02]  /*38d0*/  HADD2.F32 R110, -RZ, R131.H0_H0 ;  /* 0x20000083ff6e7230 */ /* 0x000fc40000004100 */
[-C--:B------:R-:W-:Y:S01]  /*38e0*/  FFMA.FTZ R128, R39, R122.reuse, -R128 ;  /* 0x0000007a27807223 */ /* 0x080fe20000010880 */
[----:B------:R-:W-:Y:S02]  /*38f0*/  HADD2.F32 R111, -RZ, R131.H1_H1 ;  /* 0x30000083ff6f7230 */ /* 0x000fe40000004100 */
[----:B------:R-:W-:Y:S01]  /*3900*/  FFMA.FTZ R129, R109, R122, R124 ;  /* 0x0000007a6d817223 */ /* 0x000fe2000001007c */
[----:B------:R-:W-:Y:S02]  /*3910*/  HADD2.F32 R37, -RZ, R36.H1_H1 ;  /* 0x30000024ff257230 */ /* 0x000fe40000004100 */
[----:B------:R-:W-:Y:S02]  /*3920*/  HADD2.F32 R38, -RZ, R108.H1_H1 ;  /* 0x3000006cff267230 */ /* 0x000fe40000004100 */
[----:B------:R-:W-:Y:S02]  /*3930*/  HADD2.F32 R36, -RZ, R36.H0_H0 ;  /* 0x20000024ff247230 */ /* 0x000fe40000004100 */
[----:B------:R-:W-:Y:S01]  /*3940*/  FMUL.FTZ R123, R37, R110 ;  /* 0x0000006e257b7220 */ /* 0x000fe20000410000 */
[----:B------:R-:W-:-:S02]  /*3950*/  HADD2.F32 R108, -RZ, R108.H0_H0 ;  /* 0x2000006cff6c7230 */ /* 0x000fc40000004100 */
[--C-:B------:R-:W-:Y:S02]  /*3960*/  HADD2.F32 R39, -RZ, R127.reuse.H0_H0 ;  /* 0x2000007fff277230 */ /* 0x100fe40000004100 */
[----:B------:R-:W-:Y:S01]  /*3970*/  FMUL.FTZ R110, R36, R110 ;  /* 0x0000006e246e7220 */ /* 0x000fe20000410000 */
[----:B------:R-:W-:Y:S02]  /*3980*/  HADD2.F32 R109, -RZ, R127.H1_H1 ;  /* 0x3000007fff6d7230 */ /* 0x000fe40000004100 */
[-C--:B------:R-:W-:Y:S01]  /*3990*/  FMUL.FTZ R127, R38, R111.reuse ;  /* 0x0000006f267f7220 */ /* 0x080fe20000410000 */
        /* <DEDUP_REMOVED lines=9> */
.L_x_1782:
[----:B------:R-:W-:Y:S05]  /*3a30*/  BSYNC B3 ;  /* 0x0000000000037941 */ /* 0x000fea0003800000 */
.L_x_1781:
[----:B--2---:R1:W-:Y:S02]  /*3a40*/  STG.E.128 desc[UR60][R50.64], R36 ;  /* 0x0000002432007986 */ /* 0x0043e4000c101d3c */
.L_x_1780:
[----:B------:R-:W-:Y:S05]  /*3a50*/  BSYNC B2 ;  /* 0x0000000000027941 */ /* 0x000fea0003800000 */
.L_x_1779:
[----:B------:R-:W-:Y:S01]  /*3a60*/  ISETP.NE.AND P0, PT, R93, RZ, PT ;  /* 0x000000ff5d00720c */ /* 0x000fe20003f05270 */
[----:B------:R-:W-:-:S12]  /*3a70*/  BSSY B2, `(.L_x_1783) ;  /* 0x0000031000027945 */ /* 0x000fd80003800000 */
[----:B------:R-:W-:Y:S05]  /*3a80*/  @!P0 BRA `(.L_x_1784) ;  /* 0x0000000000bc8947 */ /* 0x000fea0003800000 */
[----:B-1----:R1:W2:Y:S01]  /*3a90*/  LDS.128 R36, [R101+0x22400] ;  /* 0x0224000065247984 */ /* 0x0022a20000000c00 */
        /* <DEDUP_REMOVED lines=14> */
[-C--:B------:R-:W-:Y:S01]  /*3b80*/  FMUL.FTZ R122, R38, R75.reuse ;  /* 0x0000004b267a7220 */ /* 0x080fe20000410000 */
[----:B------:R-:W-:Y:S02]  /*3b90*/  HADD2.F32 R39, -RZ, R39.H0_H0 ;  /* 0x20000027ff277230 */ /* 0x000fe40000004100 */
[----:B------:R-:W-:Y:S01]  /*3ba0*/  FMUL.FTZ R75, R37, R75 ;  /* 0x0000004b254b7220 */ /* 0x000fe20000410000 */
[----:B------:R-:W-:Y:S02]  /*3bb0*/  HADD2.F32 R108, -RZ, R108.H0_H0 ;  /* 0x2000006cff6c7230 */ /* 0x000fe40000004100 */
[----:B------:R-:W-:Y:S01]  /*3bc0*/  FMUL.FTZ R124, R73, R110 ;  /* 0x0000006e497c7220 */ /* 0x000fe20000410000 */
[----:B------:R-:W-:Y:S01]  /*3bd0*/  FFMA.FTZ R122, R37, R74, -R122 ;  /* 0x0000004a257a7223 */ /* 0x000fe2000001087a */
[----:B------:R-:W-:Y:S01]  /*3be0*/  FMUL.FTZ R110, R39, R110 ;  /* 0x0000006e276e7220 */ /* 0x000fe20000410000 */
[----:B------:R-:W-:-:S02]  /*3bf0*/  HADD2.F32 R37, -RZ, R36.H1_H1 ;  /* 0x30000024ff257230 */ /* 0x000fc40000004100 */
[----:B------:R-:W-:Y:S01]  /*3c00*/  FFMA.FTZ R111, R38, R74, R75 ;  /* 0x0000004a266f7223 */ /* 0x000fe2000001004b */
[----:B------:R-:W-:Y:S02]  /*3c10*/  HADD2.F32 R36, -RZ, R36.H0_H0 ;  /* 0x20000024ff247230 */ /* 0x000fe40000004100 */
[-C--:B------:R-:W-:Y:S01]  /*3c20*/  FFMA.FTZ R123, R73, R108.reuse, R110 ;  /* 0x0000006c497b7223 */ /* 0x080fe2000001006e */
[--C-:B------:R-:W-:Y:S02]  /*3c30*/  HADD2.F32 R73, -RZ, R130.reuse.H0_H0 ;  /* 0x20000082ff497230 */ /* 0x100fe40000004100 */
[----:B------:R-:W-:Y:S01]  /*3c40*/  FFMA.FTZ R124, R39, R108, -R124 ;  /* 0x0000006c277c7223 */ /* 0x000fe2000001087c */
[----:B------:R-:W-:Y:S02]  /*3c50*/  HADD2.F32 R75, -RZ, R130.H1_H1 ;  /* 0x30000082ff4b7230 */ /* 0x000fe40000004100 */
[--C-:B------:R-:W-:Y:S02]  /*3c60*/  HADD2.F32 R38, -RZ, R72.reuse.H1_H1 ;  /* 0x30000048ff267230 */ /* 0x100fe40000004100 */
[----:B------:R-:W-:Y:S01]  /*3c70*/  FMUL.FTZ R109, R37, R73 ;  /* 0x00000049256d7220 */ /* 0x000fe20000410000 */
[----:B------:R-:W-:-:S02]  /*3c80*/  HADD2.F32 R72, -RZ, R72.H0_H0 ;  /* 0x20000048ff487230 */ /* 0x000fc40000004100 */
[----:B------:R-:W-:Y:S01]  /*3c90*/  FMUL.FTZ R74, R36, R73 ;  /* 0x00000049244a7220 */ /* 0x000fe20000410000 */
[--C-:B------:R-:W-:Y:S02]  /*3ca0*/  HADD2.F32 R39, -RZ, R121.reuse.H1_H1 ;  /* 0x30000079ff277230 */ /* 0x100fe40000004100 */
[-C--:B------:R-:W-:Y:S01]  /*3cb0*/  FMUL.FTZ R73, R38, R75.reuse ;  /* 0x0000004b26497220 */ /* 0x080fe20000410000 */
[----:B------:R-:W-:Y:S02]  /*3cc0*/  HADD2.F32 R121, -RZ, R121.H0_H0 ;  /* 0x20000079ff797230 */ /* 0x000fe40000004100 */
        /* <DEDUP_REMOVED lines=9> */
.L_x_1786:
[----:B------:R-:W-:Y:S05]  /*3d60*/  BSYNC B3 ;  /* 0x0000000000037941 */ /* 0x000fea0003800000 */
.L_x_1785:
[----:B--2---:R2:W-:Y:S02]  /*3d70*/  STG.E.128 desc[UR60][R50.64+0x80], R36 ;  /* 0x0000802432007986 */ /* 0x0045e4000c101d3c */
.L_x_1784:
[----:B------:R-:W-:Y:S05]  /*3d80*/  BSYNC B2 ;  /* 0x0000000000027941 */ /* 0x000fea0003800000 */
.L_x_1783:
[----:B------:R-:W-:Y:S01]  /*3d90*/  ISETP.NE.AND P0, PT, R94, RZ, PT ;  /* 0x000000ff5e00720c */ /* 0x000fe20003f05270 */
[----:B------:R-:W-:-:S12]  /*3da0*/  BSSY B2, `(.L_x_1787) ;  /* 0x0000031000027945 */ /* 0x000fd80003800000 */
[----:B------:R-:W-:Y:S05]  /*3db0*/  @!P0 BRA `(.L_x_1788) ;  /* 0x0000000000bc8947 */ /* 0x000fea0003800000 */
[----:B-12---:R1:W2:Y:S01]  /*3dc0*/  LDS.128 R36, [R101+0x24400] ;  /* 0x0244000065247984 */ /* 0x0062a20000000c00 */
[----:B------:R-:W-:Y:S01]  /*3dd0*/  ISETP.GE.AND P0, PT, R235, R120, PT ;  /* 0x00000078eb00720c */ /* 0x000fe20003f06270 */
[----:B------:R-:W-:-:S12]  /*3de0*/  BSSY B3, `(.L_x_1789) ;  /* 0x000002b000037945 */ /* 0x000fd80003800000 */
[----:B-1----:R-:W-:Y:S05]  /*3df0*/  @P0 BRA `(.L_x_1790) ;  /* 0x0000000000a40947 */ /* 0x002fea0003800000 */
[--C-:B------:R-:W-:Y:S02]  /*3e00*/  SHF.R.U64 R73, R64, 0x10, R65.reuse ;  /* 0x0000001040497819 */ /* 0x100fe40000001241 */
[----:B------:R-:W-:Y:S02]  /*3e10*/  SHF.R.U32.HI R72, RZ, 0x10, R65 ;  /* 0x00000010ff487819 */ /* 0x000fe40000011641 */
[--C-:B------:R-:W-:Y:S01]  /*3e20*/  SHF.R.U64 R65, R66, 0x10, R67.reuse ;  /* 0x0000001042417819 */ /* 0x100fe20000001243 */
[----:B------:R-:W-:Y:S01]  /*3e30*/  HADD2.F32 R66, -RZ, R73.H0_H0 ;  /* 0x20000049ff427230 */ /* 0x000fe20000004100 */
[----:B------:R-:W-:Y:S01]  /*3e40*/  SHF.R.U32.HI R74, RZ, 0x10, R67 ;  /* 0x00000010ff4a7819 */ /* 0x000fe20000011643 */
[----:B------:R-:W-:Y:S01]  /*3e50*/  HADD2.F32 R72, -RZ, R72.H0_H0 ;  /* 0x20000048ff487230 */ /* 0x000fe20000004100 */
[----:B--2---:R-:W-:Y:S01]  /*3e60*/  MOV R64, R38 ;  /* 0x0000002600407202 */ /* 0x004fe20000000f00 */
[----:B------:R-:W-:Y:S02]  /*3e70*/  HADD2.F32 R67, -RZ, R65.H0_H0 ;  /* 0x20000041ff437230 */ /* 0x000fe40000004100 */
[----:B------:R-:W-:-:S02]  /*3e80*/  HADD2.F32 R38, -RZ, R37.H1_H1 ;  /* 0x30000025ff267230 */ /* 0x000fc40000004100 */
[----:B------:R-:W-:Y:S02]  /*3e90*/  HADD2.F32 R74, -RZ, R74.H0_H0 ;  /* 0x2000004aff4a7230 */ /* 0x000fe40000004100 */
[----:B------:R-:W-:Y:S02]  /*3ea0*/  HADD2.F32 R37, -RZ, R37.H0_H0 ;  /* 0x20000025ff257230 */ /* 0x000fe40000004100 */
[-C--:B------:R-:W-:Y:S01]  /*3eb0*/  FMUL.FTZ R108, R38, R67.reuse ;  /* 0x00000043266c7220 */ /* 0x080fe20000410000 */
[--C-:B------:R-:W-:Y:S02]  /*3ec0*/  HADD2.F32 R65, -RZ, R39.reuse.H1_H1 ;  /* 0x30000027ff417230 */ /* 0x100fe40000004100 */
[----:B------:R-:W-:Y:S02]  /*3ed0*/  HADD2.F32 R39, -RZ, R39.H0_H0 ;  /* 0x20000027ff277230 */ /* 0x000fe40000004100 */
[C---:B------:R-:W-:Y:S01]  /*3ee0*/  FMUL.FTZ R67, R37.reuse, R67 ;  /* 0x0000004325437220 */ /* 0x040fe20000410000 */
[----:B------:R-:W-:Y:S01]  /*3ef0*/  FFMA.FTZ R108, R37, R66, -R108 ;  /* 0x00000042256c7223 */ /* 0x000fe2000001086c */
[----:B------:R-:W-:Y:S01]  /*3f00*/  FMUL.FTZ R110, R65, R74 ;  /* 0x0000004a416e7220 */ /* 0x000fe20000410000 */
[----:B------:R-:W-:-:S02]  /*3f10*/  HADD2.F32 R37, -RZ, R36.H1_H1 ;  /* 0x30000024ff257230 */ /* 0x000fc40000004100 */
[C---:B------:R-:W-:Y:S01]  /*3f20*/  FMUL.FTZ R74, R39.reuse, R74 ;  /* 0x0000004a274a7220 */ /* 0x040fe20000410000 */
[----:B------:R-:W-:Y:S01]  /*3f30*/  FFMA.FTZ R75, R38, R66, R67 ;  /* 0x00000042264b7223 */ /* 0x000fe20000010043 */
[-C--:B------:R-:W-:Y:S01]  /*3f40*/  FFMA.FTZ R110, R39, R72.reuse, -R110 ;  /* 0x00000048276e7223 */ /* 0x080fe2000001086e */
[--C-:B------:R-:W-:Y:S02]  /*3f50*/  HADD2.F32 R39, -RZ, R119.reuse.H1_H1 ;  /* 0x30000077ff277230 */ /* 0x100fe40000004100 */
[----:B------:R-:W-:Y:S01]  /*3f60*/  FFMA.FTZ R111, R65, R72, R74 ;  /* 0x00000048416f7223 */ /* 0x000fe2000001004a */
[----:B------:R-:W-:Y:S02]  /*3f70*/  HADD2.F32 R67, -RZ, R118.H1_H1 ;  /* 0x30000076ff437230 */ /* 0x000fe40000004100 */
[----:B------:R-:W-:Y:S02]  /*3f80*/  HADD2.F32 R38, -RZ, R64.H1_H1 ;  /* 0x30000040ff267230 */ /* 0x000fe40000004100 */
[----:B------:R-:W-:-:S02]  /*3f90*/  HADD2.F32 R119, -RZ, R119.H0_H0 ;  /* 0x20000077ff777230 */ /* 0x000fc40000004100 */
[----:B------:R-:W-:Y:S02]  /*3fa0*/  HADD2.F32 R36, -RZ, R36.H0_H0 ;  /* 0x20000024ff247230 */ /* 0x000fe40000004100 */
[----:B------:R-:W-:Y:S01]  /*3fb0*/  FMUL.FTZ R109, R38, R67 ;  /* 0x00000043266d7220 */ /* 0x000fe20000410000 */
[----:B------:R-:W-:Y:S02]  /*3fc0*/  HADD2.F32 R64, -RZ, R64.H0_H0 ;  /* 0x20000040ff407230 */ /* 0x000fe40000004100 */
[-C--:B------:R-:W-:Y:S01]  /*3fd0*/  FMUL.FTZ R73, R37, R119.reuse ;  /* 0x0000007725497220 */ /* 0x080fe20000410000 */
[----:B------:R-:W-:Y:S02]  /*3fe0*/  HADD2.F32 R65, -RZ, R118.H0_H0 ;  /* 0x20000076ff417230 */ /* 0x000fe40000004100 */
[----:B------:R-:W-:Y:S01]  /*3ff0*/  FMUL.FTZ R66, R36, R119 ;  /* 0x0000007724427220 */ /* 0x000fe20000410000 */
[----:B------:R-:W-:Y:S01]  /*4000*/  FMUL.FTZ R67, R64, R67 ;  /* 0x0000004340437220 */ /* 0x000fe20000410000 */
[----:B------:R-:W-:-:S02]  /*4010*/  FFMA.FTZ R73, R36, R39, -R73 ;  /* 0x0000002724497223 */ /* 0x000fc40000010849 */
[----:B------:R-:W-:Y:S01]  /*4020*/  FFMA.FTZ R66, R37, R39, R66 ;  /* 0x0000002725427223 */ /* 0x000fe20000010042 */
[-C--:B------:R-:W-:Y:S01]  /*4030*/  FFMA.FTZ R109, R64, R65.reuse, -R109 ;  /* 0x00000041406d7223 */ /* 0x080fe2000001086d */
[----:B------:R-:W-:Y:S01]  /*4040*/  FFMA.FTZ R38, R38, R65, R67 ;  /* 0x0000004126267223 */ /* 0x000fe20000010043 */
[----:B------:R-:W-:Y:S02]  /*4050*/  F2FP.F16.F32.PACK_AB R37, R75, R108 ;  /* 0x0000006c4b25723e */ /* 0x000fe400000000ff */
[----:B------:R-:W-:Y:S02]  /*4060*/  F2FP.F16.F32.PACK_AB R39, R111, R110 ;  /* 0x0000006e6f27723e */ /* 0x000fe400000000ff */
[----:B------:R-:W-:Y:S02]  /*4070*/  F2FP.F16.F32.PACK_AB R36, R66, R73 ;  /* 0x000000494224723e */ /* 0x000fe400000000ff */
[----:B------:R-:W-:-:S07]  /*4080*/  F2FP.F16.F32.PACK_AB R38, R38, R109 ;  /* 0x0000006d2626723e */ /* 0x000fce00000000ff */
.L_x_1790:
[----:B------:R-:W-:Y:S05]  /*4090*/  BSYNC B3 ;  /* 0x0000000000037941 */ /* 0x000fea0003800000 */
.L_x_1789:
[----:B--2---:R3:W-:Y:S02]  /*40a0*/  STG.E.128 desc[UR60][R50.64+0x100], R36 ;  /* 0x0001002432007986 */ /* 0x0047e4000c101d3c */
.L_x_1788:
[----:B------:R-:W-:Y:S05]  /*40b0*/  BSYNC B2 ;  /* 0x0000000000027941 */ /* 0x000fea0003800000 */
.L_x_1787:
[----:B------:R-:W-:-:S13]  /*40c0*/  ISETP.NE.AND P0, PT, R95, RZ, PT ;  /* 0x000000ff5f00720c */ /* 0x000fda0003f05270 */
[----:B------:R-:W-:Y:S05]  /*40d0*/  @!P0 BRA `(.L_x_1778) ;  /* 0x0000000000bc8947 */ /* 0x000fea0003800000 */
[----:B-123--:R1:W2:Y:S01]  /*40e0*/  LDS.128 R36, [R101+0x26400] ;  /* 0x0264000065247984 */ /* 0x00e2a20000000c00 */
        /* <DEDUP_REMOVED lines=44> */
.L_x_1792:
[----:B------:R-:W-:Y:S05]  /*43b0*/  BSYNC B2 ;  /* 0x0000000000027941 */ /* 0x000fea0003800000 */
.L_x_1791:
[----:B--2---:R4:W-:Y:S02]  /*43c0*/  STG.E.128 desc[UR60][R50.64+0x180], R36 ;  /* 0x0001802432007986 */ /* 0x0049e4000c101d3c */
.L_x_1778:
[----:B------:R-:W-:Y:S05]  /*43d0*/  BSYNC B1 ;  /* 0x0000000000017941 */ /* 0x000fea0003800000 */
.L_x_1777:
        /* <DEDUP_REMOVED lines=49> */
.L_x_1797:
[----:B------:R-:W-:Y:S05]  /*46f0*/  BSYNC B2 ;  /* 0x0000000000027941 */ /* 0x000fea0003800000 */
.L_x_1796:
[----:B--2---:R1:W-:Y:S02]  /*4700*/  STG.E.128 desc[UR60][R48.64], R36 ;  /* 0x0000002430007986 */ /* 0x0043e4000c101d3c */
.L_x_1795:
[----:B------:R-:W-:Y:S05]  /*4710*/  BSYNC B1 ;  /* 0x0000000000017941 */ /* 0x000fea0003800000 */
.L_x_1794:
        /* <DEDUP_REMOVED lines=48> */
.L_x_1801:
[----:B------:R-:W-:Y:S05]  /*4a20*/  BSYNC B2 ;  /* 0x0000000000027941 */ /* 0x000fea0003800000 */
.L_x_1800:
[----:B--2---:R1:W-:Y:S02]  /*4a30*/  STG.E.128 desc[UR60][R48.64+0x80], R36 ;  /* 0x0000802430007986 */ /* 0x0043e4000c101d3c */
.L_x_1799:
[----:B------:R-:W-:Y:S05]  /*4a40*/  BSYNC B1 ;  /* 0x0000000000017941 */ /* 0x000fea0003800000 */
.L_x_1798:
        /* <DEDUP_REMOVED lines=48> */
.L_x_1805:
[----:B------:R-:W-:Y:S05]  /*4d50*/  BSYNC B2 ;  /* 0x0000000000027941 */ /* 0x000fea0003800000 */
.L_x_1804:
[----:B--2---:R1:W-:Y:S02]  /*4d60*/  STG.E.128 desc[UR60][R48.64+0x100], R36 ;  /* 0x0001002430007986 */ /* 0x0043e4000c101d3c */
.L_x_1803:
[----:B------:R-:W-:Y:S05]  /*4d70*/  BSYNC B1 ;  /* 0x0000000000017941 */ /* 0x000fea0003800000 */
.L_x_1802:
[----:B------:R-:W-:-:S13]  /*4d80*/  ISETP.NE.AND P0, PT, R95, RZ, PT ;  /* 0x000000ff5f00720c */ /* 0x000fda0003f05270 */
        /* <DEDUP_REMOVED lines=18> */
[C---:B------:R-:W-:Y:S01]  /*4eb0*/  FMUL.FTZ R43, R37.reuse, R43 ;  /* 0x0000002b252b7220 */ /* 0x040fe20000410000 */
[----:B------:R-:W-:Y:S02]  /*4ec0*/  HADD2.F32 R39, -RZ, R39.H0_H0 ;  /* 0x20000027ff277230 */ /* 0x000fe40000004100 */
[----:B------:R-:W-:Y:S01]  /*4ed0*/  FFMA.FTZ R50, R37, R42, -R50 ;  /* 0x0000002a25327223 */ /* 0x000fe20000010832 */
[----:B------:R-:W-:-:S02]  /*4ee0*/  HADD2.F32 R37, -RZ, R36.H1_H1 ;  /* 0x30000024ff257230 */ /* 0x000fc40000004100 */
[----:B------:R-:W-:Y:S01]  /*4ef0*/  FFMA.FTZ R45, R38, R42, R43 ;  /* 0x0000002a262d7223 */ /* 0x000fe2000001002b */
[-C--:B------:R-:W-:Y:S01]  /*4f00*/  FMUL.FTZ R52, R41, R46.reuse ;  /* 0x0000002e29347220 */ /* 0x080fe20000410000 */
[--C-:B------:R-:W-:Y:S02]  /*4f10*/  HADD2.F32 R42, -RZ, R69.reuse.H0_H0 ;  /* 0x20000045ff2a7230 */ /* 0x100fe40000004100 */
[C---:B------:R-:W-:Y:S01]  /*4f20*/  FMUL.FTZ R46, R39.reuse, R46 ;  /* 0x0000002e272e7220 */ /* 0x040fe20000410000 */
[----:B------:R-:W-:Y:S02]  /*4f30*/  HADD2.F32 R69, -RZ, R69.H1_H1 ;  /* 0x30000045ff457230 */ /* 0x000fe40000004100 */
[-C--:B------:R-:W-:Y:S01]  /*4f40*/  FFMA.FTZ R52, R39, R44.reuse, -R52 ;  /* 0x0000002c27347223 */ /* 0x080fe20000010834 */
[----:B------:R-:W-:Y:S02]  /*4f50*/  HADD2.F32 R38, -RZ, R40.H1_H1 ;  /* 0x30000028ff267230 */ /* 0x000fe40000004100 */
[----:B------:R-:W-:Y:S01]  /*4f60*/  FFMA.FTZ R51, R41, R44, R46 ;  /* 0x0000002c29337223 */ /* 0x000fe2000001002e */
[----:B------:R-:W-:-:S02]  /*4f70*/  HADD2.F32 R36, -RZ, R36.H0_H0 ;  /* 0x20000024ff247230 */ /* 0x000fc40000004100 */
[CC--:B------:R-:W-:Y:S01]  /*4f80*/  FMUL.FTZ R43, R37.reuse, R42.reuse ;  /* 0x0000002a252b7220 */ /* 0x0c0fe20000410000 */
[----:B------:R-:W-:Y:S02]  /*4f90*/  HADD2.F32 R40, -RZ, R40.H0_H0 ;  /* 0x20000028ff287230 */ /* 0x000fe40000004100 */
        /* <DEDUP_REMOVED lines=13> */
.L_x_1807:
[----:B------:R-:W-:Y:S05]  /*5070*/  BSYNC B1 ;  /* 0x0000000000017941 */ /* 0x000fea0003800000 */
.L_x_1806:
[----:B--2---:R1:W-:Y:S01]  /*5080*/  STG.E.128 desc[UR60][R48.64+0x180], R36 ;  /* 0x0001802430007986 */ /* 0x0043e2000c101d3c */
[----:B------:R-:W-:Y:S05]  /*5090*/  BRA `(.L_x_1793) ;  /* 0x0000002c00247947 */ /* 0x000fea0003800000 */
.L_x_1769:
        /* <DEDUP_REMOVED lines=18> */
[----:B------:R-:W-:Y:S01]  /*51c0*/  LEA R56, P0, R36, UR6, 0x1 ;  /* 0x0000000624387c11 */ /* 0x000fe2000f8008ff */
[----:B------:R-:W-:Y:S01]  /*51d0*/  IMAD.X R37, R107, 0x1, R32, P5 ;  /* 0x000000016b257824 */ /* 0x000fe200028e0620 */
[----:B------:R-:W-:Y:S02]  /*51e0*/  ISETP.GE.AND P5, PT, R226, R120, PT ;  /* 0x00000078e200720c */ /* 0x000fe40003fa6270 */
[----:B------:R-:W-:-:S02]  /*51f0*/  CS2R R42, SRZ ;  /* 0x00000000002a7805 */ /* 0x000fc4000001ff00 */
[----:B------:R-:W-:Y:S02]  /*5200*/  LEA.HI.X R53, R38, UR5, R39, 0x1, P1 ;  /* 0x0000000526357c11 */ /* 0x000fe400088f0c27 */
[----:B------:R-:W-:Y:S02]  /*5210*/  CS2R R40, SRZ ;  /* 0x0000000000287805 */ /* 0x000fe4000001ff00 */
[----:B------:R-:W-:Y:S02]  /*5220*/  ISETP.GE.AND P1, PT, R18, R120, PT ;  /* 0x000000781200720c */ /* 0x000fe40003f26270 */
[----:B------:R-:W-:Y:S02]  /*5230*/  CS2R R38, SRZ ;  /* 0x0000000000267805 */ /* 0x000fe4000001ff00 */
[----:B------:R-:W-:Y:S02]  /*5240*/  LEA.HI.X R57, R36, UR7, R37, 0x1, P0 ;  /* 0x0000000724397c11 */ /* 0x000fe400080f0c25 */
[----:B------:R-:W-:-:S02]  /*5250*/  CS2R R36, SRZ ;  /* 0x0000000000247805 */ /* 0x000fc4000001ff00 */
[----:B------:R-:W-:Y:S02]  /*5260*/  CS2R R50, SRZ ;  /* 0x0000000000327805 */ /* 0x000fe4000001ff00 */
[----:B------:R-:W-:Y:S02]  /*5270*/  CS2R R48, SRZ ;  /* 0x0000000000307805 */ /* 0x000fe4000001ff00 */
[----:B------:R-:W-:Y:S02]  /*5280*/  CS2R R46, SRZ ;  /* 0x00000000002e7805 */ /* 0x000fe4000001ff00 */
[----:B------:R-:W-:Y:S01]  /*5290*/  CS2R R44, SRZ ;  /* 0x00000000002c7805 */ /* 0x000fe2000001ff00 */
[----:B------:R0:W5:Y:S04]  /*52a0*/  @!P5 LDG.E.128 R36, desc[UR60][R52.64+0x80] ;  /* 0x0000803c3424d981 */ /* 0x000168000c1e1d00 */
[----:B------:R0:W5:Y:S04]  /*52b0*/  @!P1 LDG.E.128 R40, desc[UR60][R52.64] ;  /* 0x0000003c34289981 */ /* 0x000168000c1e1d00 */
[----:B------:R0:W5:Y:S04]  /*52c0*/  @!P1 LDG.E.128 R48, desc[UR60][R56.64] ;  /* 0x0000003c38309981 */ /* 0x000168000c1e1d00 */
[----:B------:R0:W5:Y:S02]  /*52d0*/  @!P5 LDG.E.128 R44, desc[UR60][R56.64+0x80] ;  /* 0x0000803c382cd981 */ /* 0x000164000c1e1d00 */
.L_x_1809:
[----:B------:R-:W-:Y:S05]  /*52e0*/  BSYNC B1 ;  /* 0x0000000000017941 */ /* 0x000fea0003800000 */
.L_x_1808:
        /* <DEDUP_REMOVED lines=8> */
[----:B------:R-:W-:Y:S01]  /*5370*/  CS2R R66, SRZ ;  /* 0x0000000000427805 */ /* 0x000fe2000001ff00 */
[----:B-----5:R-:W-:Y:S01]  /*5380*/  IMAD.MOV.U32 R72, RZ, RZ, R38 ;  /* 0x000000ffff487224 */ /* 0x020fe200078e0026 */
[----:B------:R-:W-:Y:S02]  /*5390*/  MOV R74, R39 ;  /* 0x00000027004a7202 */ /* 0x000fe40000000f00 */
        /* <DEDUP_REMOVED lines=14> */
[----:B------:R-:W-:Y:S02]  /*5480*/  LEA R68, P5, R71, UR4, 0x1 ;  /* 0x0000000447447c11 */ /* 0x000fe4000f8a08ff */
        /* <DEDUP_REMOVED lines=11> */
.L_x_1811:
[----:B------:R-:W-:Y:S05]  /*5540*/  BSYNC B1 ;  /* 0x0000000000017941 */ /* 0x000fea0003800000 */
.L_x_1810:
[----:B0-----:R-:W-:Y:S01]  /*5550*/  IMAD.MOV.U32 R69, RZ, RZ, R37 ;  /* 0x000000ffff457224 */ /* 0x001fe200078e0025 */
[----:B------:R-:W-:Y:S01]  /*5560*/  MOV R70, R40 ;  /* 0x0000002800467202 */ /* 0x000fe20000000f00 */
[----:B------:R-:W-:Y:S01]  /*5570*/  IMAD.MOV.U32 R68, RZ, RZ, R36 ;  /* 0x000000ffff447224 */ /* 0x000fe200078e0024 */
        /* <DEDUP_REMOVED lines=48> */
[----:B------:R-:W-:Y:S02]  /*5880*/  PRMT R130, R68, 0x5410, R69 ;  /* 0x0000541044827816 */ /* 0x000fe40000000045 */
[----:B------:R-:W-:Y:S01]  /*5890*/  PRMT R131, R70, 0x5410, R71 ;  /* 0x0000541046837816 */ /* 0x000fe20000000047 */
[----:B------:R-:W-:Y:S06]  /*58a0*/  @!P1 BRA `(.L_x_1812) ;  /* 0x0000000000049947 */ /* 0x000fec0003800000 */
[----:B------:R-:W-:Y:S01]  /*58b0*/  BPT.TRAP 0x1 ;  /* 0x000000040000795c */ /* 0x000fe20000300000 */
.L_x_1812:
[----:B------:R-:W2:Y:S01]  /*58c0*/  LDL R68, [R1] ;  /* 0x0000000001447983 */ /* 0x000ea20000100800 */
[----:B------:R-:W-:Y:S01]  /*58d0*/  IMAD R99, R17, 0x8, R16 ;  /* 0x0000000811637824 */ /* 0x000fe200078e0210 */
[----:B------:R-:W0:Y:S01]  /*58e0*/  LDC R122, c[0x0][0x2f4] ;  /* 0x0000bd00ff7a7b82 */ /* 0x000e220000000800 */
[----:B------:R-:W-:Y:S07]  /*58f0*/  BSSY B1, `(.L_x_1813) ;  /* 0x0000005000017945 */ /* 0x000fee0003800000 */
[----:B------:R-:W1:Y:S01]  /*5900*/  LDC.64 R110, c[0x0][0x300] ;  /* 0x0000c000ff6e7b82 */ /* 0x000e620000000a00 */
[----:B--2---:R-:W-:-:S04]  /*5910*/  SHF.L.U32 R107, R68, 0x1f, RZ ;  /* 0x0000001f446b7819 */ /* 0x004fc800000006ff */
[----:B------:R-:W2:Y:S02]  /*5920*/  SYNCS.PHASECHK.TRANS64.TRYWAIT P5, [R99+URZ+0x30890], R107 ;  /* 0x0308906b630075a7 */ /* 0x000ea400080a017f */
[----:B012---:R-:W-:Y:S05]  /*5930*/  @!P5 BRA `(.L_x_1814) ;  /* 0x000002580064d947 */ /* 0x007fea0003800000 */
.L_x_2238:
[----:B------:R-:W-:Y:S05]  /*5940*/  BSYNC B1 ;  /* 0x0000000000017941 */ /* 0x000fea0003800000 */
.L_x_1813:
[----:B------:R-:W-:Y:S01]  /*5950*/  BSSY B1, `(.L_x_1815) ;  /* 0x0000104000017945 */ /* 0x000fe20003800000 */
[----:B------:R-:W-:Y:S02]  /*5960*/  IMAD.IADD R124, R122, 0x1, -R29 ;  /* 0x000000017a7c7824 */ /* 0x000fe400078e0a1d */
[----:B------:R-:W-:Y:S01]  /*5970*/  IMAD.MOV.U32 R113, RZ, RZ, R73 ;  /* 0x000000ffff717224 */ /* 0x000fe200078e0049 */
[----:B------:R-:W-:Y:S06]  /*5980*/  @P4 BRA `(.L_x_1816) ;  /* 0x0000001000004947 */ /* 0x000fec0003800000 */
[----:B------:R-:W-:Y:S01]  /*5990*/  ISETP.NE.AND P4, PT, R30, RZ, PT ;  /* 0x000000ff1e00720c */ /* 0x000fe20003f85270 */
[-C--:B------:R-:W-:Y:S01]  /*59a0*/  IMAD.WIDE.U32 R114, R218, R110.reuse, R112 ;  /* 0x0000006eda727225 */ /* 0x080fe200078e0070 */
[----:B------:R-:W-:Y:S01]  /*59b0*/  SHF.R.S32.HI R68, RZ, 0x1f, R218 ;  /* 0x0000001fff447819 */ /* 0x000fe200000114da */
[----:B------:R-:W-:Y:S04]  /*59c0*/  BSSY B2, `(.L_x_1817) ;  /* 0x000007f000027945 */ /* 0x000fe80003800000 */
[----:B------:R-:W-:-:S04]  /*59d0*/  IMAD R68, R68, R110, RZ ;  /* 0x0000006e44447224 */ /* 0x000fc800078e02ff */
[----:B------:R-:W-:-:S04]  /*59e0*/  IMAD R121, R218, R111, R68 ;  /* 0x0000006fda797224 */ /* 0x000fc800078e0244 */
[----:B------:R-:W-:Y:S01]  /*59f0*/  IMAD.IADD R121, R121, 0x1, R115 ;  /* 0x0000000179797824 */ /* 0x000fe200078e0273 */
[----:B------:R-:W-:Y:S06]  /*5a00*/  @!P4 BRA `(.L_x_1818) ;  /* 0x0000000400e8c947 */ /* 0x000fec0003800000 */
[----:B------:R-:W2:Y:S01]  /*5a10*/  LDL R75, [R1+0x40] ;  /* 0x00004000014b7983 */ /* 0x000ea20000100800 */
[----:B------:R-:W-:Y:S01]  /*5a20*/  SEL R68, R29, R124, !P3 ;  /* 0x0000007c1d447207 */ /* 0x000fe20005800000 */
[----:B------:R-:W-:Y:S01]  /*5a30*/  IMAD.SHL.U32 R116, R218, 0x40, RZ ;  /* 0x00000040da747824 */ /* 0x000fe200078e00ff */
[----:B------:R-:W-:Y:S01]  /*5a40*/  IADD3 R72, P4, P5, R88, R114, R90 ;  /* 0x0000007258487210 */ /* 0x000fe20007d9e05a */
[----:B------:R-:W-:Y:S01]  /*5a50*/  IMAD.SHL.U32 R117, R218, 0x40, RZ ;  /* 0x00000040da757824 */ /* 0x000fe200078e00ff */
[----:B------:R-:W-:Y:S01]  /*5a60*/  SHF.R.S32.HI R69, RZ, 0x1f, R68 ;  /* 0x0000001fff457819 */ /* 0x000fe20000011444 */
[----:B------:R-:W-:Y:S01]  /*5a70*/  BSSY B3, `(.L_x_1819) ;  /* 0x0000071000037945 */ /* 0x000fe20003800000 */
[----:B------:R-:W-:Y:S02]  /*5a80*/  IADD3.X R74, R0, R121, R96, P4, P5 ;  /* 0x00000079004a7210 */ /* 0x000fe400027ea460 */
[----:B------:R-:W-:Y:S02]  /*5a90*/  LEA.HI R68, R69, R68, RZ, 0x4 ;  /* 0x0000004445447211 */ /* 0x000fe400078f20ff */
[----:B------:R-:W-:-:S02]  /*5aa0*/  LOP3.LUT R116, R116, 0x1c0, RZ, 0xc0, !PT ;  /* 0x000001c074747812 */ /* 0x000fc400078ec0ff */
[----:B------:R-:W-:Y:S02]  /*5ab0*/  LEA.HI.SX32 R68, R68, R35, 0x1c ;  /* 0x0000002344447211 */ /* 0x000fe400078fe2ff */
[----:B------:R-:W-:Y:S02]  /*5ac0*/  SHF.R.U32.HI R116, RZ, 0x3, R116 ;  /* 0x00000003ff747819 */ /* 0x000fe40000011674 */
[----:B------:R-:W-:Y:S02]  /*5ad0*/  SHF.L.U32 R69, R68, 0x3, RZ ;  /* 0x0000000344457819 */ /* 0x000fe400000006ff */
[----:B------:R-:W-:Y:S02]  /*5ae0*/  SHF.R.S32.HI R71, RZ, 0x1f, R68 ;  /* 0x0000001fff477819 */ /* 0x000fe40000011444 */
[----:B------:R-:W-:Y:S02]  /*5af0*/  ISETP.GE.AND P4, PT, R69, R122, PT ;  /* 0x0000007a4500720c */ /* 0x000fe40003f86270 */
[----:B------:R-:W-:-:S05]  /*5b00*/  LEA.HI R71, R71, R68, RZ, 0x3 ;  /* 0x0000004447477211 */ /* 0x000fca00078f18ff */
[----:B------:R-:W-:-:S05]  /*5b10*/  IMAD.SHL.U32 R71, R71, 0x200, RZ ;  /* 0x0000020047477824 */ /* 0x000fca00078e00ff */
[----:B------:R-:W-:Y:S02]  /*5b20*/  LOP3.LUT R71, R71, 0x7ffff000, RZ, 0xc0, !PT ;  /* 0x7ffff00047477812 */ /* 0x000fe400078ec0ff */
[--C-:B------:R-:W-:Y:S02]  /*5b30*/  @!P4 SHF.R.S32.HI R70, RZ, 0x1f, R69.reuse ;  /* 0x0000001fff46c819 */ /* 0x100fe40000011445 */
[----:B------:R-:W-:Y:S02]  /*5b40*/  @!P4 IADD3 R73, P5, P6, R88, R114, R69 ;  /* 0x000000725849c210 */ /* 0x000fe40007ebe045 */
[----:B------:R-:W-:Y:S02]  /*5b50*/  LOP3.LUT R69, R69, 0x38, RZ, 0xc0, !PT ;  /* 0x0000003845457812 */ /* 0x000fe400078ec0ff */
[----:B------:R-:W-:Y:S02]  /*5b60*/  @!P4 IADD3.X R70, R0, R121, R70, P5, P6 ;  /* 0x000000790046c210 */ /* 0x000fe40002fec446 */
[----:B------:R-:W-:-:S04]  /*5b70*/  LOP3.LUT R69, R69, 0x1c0, R117, 0xf8, !PT ;  /* 0x000001c045457812 */ /* 0x000fc800078ef875 */
[----:B------:R-:W-:Y:S01]  /*5b80*/  LOP3.LUT R68, R69, R116, RZ, 0x3c, !PT ;  /* 0x0000007445447212 */ /* 0x000fe200078e3cff */
[----:B------:R-:W-:Y:S01]  /*5b90*/  IMAD R69, R17, 0x4000, R6 ;  /* 0x0000400011457824 */ /* 0x000fe200078e0206 */
[----:B------:R-:W-:-:S03]  /*5ba0*/  LEA R116, P5, R72, R108, 0x1 ;  /* 0x0000006c48747211 */ /* 0x000fc600078a08ff */
[----:B------:R-:W-:Y:S01]  /*5bb0*/  IMAD R69, R69, 0x2, R16 ;  /* 0x0000000245457824 */ /* 0x000fe200078e0210 */
[----:B------:R-:W-:Y:S02]  /*5bc0*/  LEA.HI.X R117, R72, R109, R74, 0x1, P5 ;  /* 0x0000006d48757211 */ /* 0x000fe400028f0c4a */
[----:B------:R-:W-:-:S04]  /*5bd0*/  @!P4 LEA R118, P5, R73, R108, 0x1 ;  /* 0x0000006c4976c211 */ /* 0x000fc800078a08ff */
[----:B------:R-:W-:Y:S02]  /*5be0*/  @!P4 LEA.HI.X R119, R73, R109, R70, 0x1, P5 ;  /* 0x0000006d4977c211 */ /* 0x000fe400028f0c46 */
[----:B------:R-:W-:Y:S02]  /*5bf0*/  ISETP.GE.AND P5, PT, R18, R120, PT ;  /* 0x000000781200720c */ /* 0x000fe40003fa6270 */
[----:B--2---:R-:W-:-:S04]  /*5c00*/  IADD3 R68, R68, R71, R75 ;  /* 0x0000004744447210 */ /* 0x004fc80007ffe04b */
[----:B------:R-:W-:-:S05]  /*5c10*/  LEA R71, R17, R68, 0xe ;  /* 0x0000004411477211 */ /* 0x000fca00078e70ff */
[----:B------:R-:W-:Y:S02]  /*5c20*/  IMAD R72, R71, 0x2, R16 ;  /* 0x0000000247487824 */ /* 0x000fe400078e0210 */
[----:B------:R-:W1:Y:S04]  /*5c30*/  LDS.128 R68, [R69+0x20400] ;  /* 0x0204000045447984 */ /* 0x000e680000000c00 */
[----:B------:R-:W2:Y:S01]  /*5c40*/  LDS.128 R72, [R72+0x20400] ;  /* 0x0204000048487984 */ /* 0x000ea20000000c00 */
[----:B------:R-:W-:Y:S05]  /*5c50*/  @P5 BRA `(.L_x_1820) ;  /* 0x0000000400485947 */ /* 0x000fea0003800000 */
[----:B------:R-:W-:Y:S01]  /*5c60*/  SHF.R.U32.HI R142, RZ, 0x10, R49 ;  /* 0x00000010ff8e7819 */ /* 0x000fe20000011631 */
[----:B------:R-:W-:Y:S01]  /*5c70*/  HADD2.F32 R140, -RZ, R140.H0_H0 ;  /* 0x2000008cff8c7230 */ /* 0x000fe20000004100 */
[--C-:B------:R-:W-:Y:S01]  /*5c80*/  SHF.R.U64 R40, R40, 0x10, R41.reuse ;  /* 0x0000001028287819 */ /* 0x100fe20000001229 */
[----:B------:R-:W-:Y:S01]  /*5c90*/  HADD2.F32 R136, -RZ, R136.H0_H0 ;  /* 0x20000088ff887230 */ /* 0x000fe20000004100 */
[----:B------:R-:W-:Y:S01]  /*5ca0*/  SHF.R.U32.HI R143, RZ, 0x10, R41 ;  /* 0x00000010ff8f7819 */ /* 0x000fe20000011629 */
[----:B------:R-:W-:Y:S01]  /*5cb0*/  HADD2.F32 R142, -RZ, R142.H0_H0 ;  /* 0x2000008eff8e7230 */ /* 0x000fe20000004100 */
[----:B------:R-:W-:Y:S01]  /*5cc0*/  SHF.R.U64 R48, R48, 0x10, R49 ;  /* 0x0000001030307819 */ /* 0x000fe20000001231 */
[--C-:B--2---:R-:W-:Y:S01]  /*5cd0*/  HADD2.F32 R49, -RZ, R73.reuse.H0_H0 ;  /* 0x20000049ff317230 */ /* 0x104fe20000004100 */
[--C-:B------:R-:W-:Y:S01]  /*5ce0*/  SHF.R.U64 R41, R42, 0x10, R43.reuse ;  /* 0x000000102a297819 */ /* 0x100fe2000000122b */
[----:B------:R-:W-:Y:S01]  /*5cf0*/  HADD2.F32 R73, -RZ, R73.H1_H1 ;  /* 0x30000049ff497230 */ /* 0x000fe20000004100 */
[----:B------:R-:W-:Y:S01]  /*5d00*/  SHF.R.U32.HI R137, RZ, 0x10, R43 ;  /* 0x00000010ff897819 */ /* 0x000fe2000001162b */
[--C-:B-1----:R-:W-:Y:S01]  /*5d10*/  HADD2.F32 R43, -RZ, R69.reuse.H0_H0 ;  /* 0x20000045ff2b7230 */ /* 0x102fe20000004100 */
[----:B------:R-:W-:Y:S01]  /*5d20*/  SHF.R.U64 R42, R50, 0x10, R51 ;  /* 0x00000010322a7819 */ /* 0x000fe20000001233 */
[----:B------:R-:W-:-:S02]  /*5d30*/  HADD2.F32 R50, -RZ, R69.H1_H1 ;  /* 0x30000045ff327230 */ /* 0x000fc40000004100 */
[-C--:B------:R-:W-:Y:S01]  /*5d40*/  FMUL.FTZ R144, R49, R140.reuse ;  /* 0x0000008c31907220 */ /* 0x080fe20000410000 */
[----:B------:R-:W-:Y:S02]  /*5d50*/  HADD2.F32 R69, -RZ, R143.H0_H0 ;  /* 0x2000008fff457230 */ /* 0x000fe40000004100 */
[----:B------:R-:W-:Y:S01]  /*5d60*/  FMUL.FTZ R140, R43, R140 ;  /* 0x0000008c2b8c7220 */ /* 0x000fe20000410000 */
[-C--:B------:R-:W-:Y:S01]  /*5d70*/  FMUL.FTZ R143, R73, R142.reuse ;  /* 0x0000008e498f7220 */ /* 0x080fe20000410000 */
[C---:B------:R-:W-:Y:S01]  /*5d80*/  FMUL.FTZ R142, R50.reuse, R142 ;  /* 0x0000008e328e7220 */ /* 0x040fe20000410000 */
[----:B------:R-:W-:Y:S01]  /*5d90*/  SHF.R.U32.HI R51, RZ, 0x10, R51 ;  /* 0x00000010ff337819 */ /* 0x000fe20000011633 */
[-C--:B------:R-:W-:Y:S01]  /*5da0*/  FFMA.FTZ R43, R43, R136.reuse, -R144 ;  /* 0x000000882b2b7223 */ /* 0x080fe20000010890 */
[----:B------:R-:W-:Y:S01]  /*5db0*/  FFMA.FTZ R49, R49, R136, R140 ;  /* 0x0000008831317223 */ /* 0x000fe2000001008c */
[-C--:B------:R-:W-:Y:S01]  /*5dc0*/  FFMA.FTZ R136, R73, R69.reuse, R142 ;  /* 0x0000004549887223 */ /* 0x080fe2000001008e */
[----:B------:R-:W-:Y:S01]  /*5dd0*/  FFMA.FTZ R50, R50, R69, -R143 ;  /* 0x0000004532327223 */ /* 0x000fe2000001088f */
[----:B------:R-:W-:-:S02]  /*5de0*/  HADD2.F32 R142, -RZ, R145.H0_H0 ;  /* 0x20000091ff8e7230 */ /* 0x000fc40000004100 */
[----:B------:R-:W-:Y:S02]  /*5df0*/  HADD2.F32 R73, -RZ, R75.H0_H0 ;  /* 0x2000004bff497230 */ /* 0x000fe40000004100 */
[----:B------:R-:W-:Y:S01]  /*5e00*/  HADD2.F32 R69, -RZ, R71.H0_H0 ;  /* 0x20000047ff457230 */ /* 0x000fe20000004100 */
[----:B------:R-:W-:Y:S01]  /*5e10*/  F2FP.F16.F32.PACK_AB R43, R50, R43 ;  /* 0x0000002b322b723e */ /* 0x000fe200000000ff */
[----:B------:R-:W-:Y:S02]  /*5e20*/  HADD2.F32 R75, -RZ, R75.H1_H1 ;  /* 0x3000004bff4b7230 */ /* 0x000fe40000004100 */
[-C--:B------:R-:W-:Y:S01]  /*5e30*/  FMUL.FTZ R146, R73, R142.reuse ;  /* 0x0000008e49927220 */ /* 0x080fe20000410000 */
[----:B------:R-:W-:Y:S02]  /*5e40*/  HADD2.F32 R144, -RZ, R51.H0_H0 ;  /* 0x20000033ff907230 */ /* 0x000fe40000004100 */
[----:B------:R-:W-:Y:S01]  /*5e50*/  FMUL.FTZ R142, R69, R142 ;  /* 0x0000008e458e7220 */ /* 0x000fe20000410000 */
[----:B------:R-:W-:-:S02]  /*5e60*/  HADD2.F32 R138, -RZ, R138.H0_H0 ;  /* 0x2000008aff8a7230 */ /* 0x000fc40000004100 */
[----:B------:R-:W-:Y:S02]  /*5e70*/  HADD2.F32 R71, -RZ, R71.H1_H1 ;  /* 0x30000047ff477230 */ /* 0x000fe40000004100 */
[----:B------:R-:W-:Y:S01]  /*5e80*/  FMUL.FTZ R148, R75, R144 ;  /* 0x000000904b947220 */ /* 0x000fe20000410000 */
[----:B------:R-:W-:Y:S02]  /*5e90*/  HADD2.F32 R140, -RZ, R137.H0_H0 ;  /* 0x20000089ff8c7230 */ /* 0x000fe40000004100 */
[-C--:B------:R-:W-:Y:S01]  /*5ea0*/  FFMA.FTZ R51, R69, R138.reuse, -R146 ;  /* 0x0000008a45337223 */ /* 0x080fe20000010892 */
[----:B------:R-:W-:Y:S01]  /*5eb0*/  FFMA.FTZ R69, R73, R138, R142 ;  /* 0x0000008a49457223 */ /* 0x000fe2000001008e */
[C---:B------:R-:W-:Y:S01]  /*5ec0*/  FMUL.FTZ R144, R71.reuse, R144 ;  /* 0x0000009047907220 */ /* 0x040fe20000410000 */
[--C-:B------:R-:W-:Y:S02]  /*5ed0*/  HADD2.F32 R73, -RZ, R141.reuse.H0_H0 ;  /* 0x2000008dff497230 */ /* 0x100fe40000004100 */
[----:B------:R-:W-:Y:S01]  /*5ee0*/  FFMA.FTZ R138, R71, R140, -R148 ;  /* 0x0000008c478a7223 */ /* 0x000fe20000010894 */
[----:B------:R-:W-:-:S02]  /*5ef0*/  HADD2.F32 R141, -RZ, R141.H1_H1 ;  /* 0x3000008dff8d7230 */ /* 0x000fc40000004100 */
[----:B------:R-:W-:Y:S01]  /*5f00*/  FFMA.FTZ R140, R75, R140, R144 ;  /* 0x0000008c4b8c7223 */ /* 0x000fe20000010090 */
[----:B------:R-:W-:Y:S02]  /*5f10*/  HADD2.F32 R137, -RZ, R48.H0_H0 ;  /* 0x20000030ff897230 */ /* 0x000fe40000004100 */
[----:B------:R-:W-:Y:S02]  /*5f20*/  HADD2.F32 R71, -RZ, R72.H0_H0 ;  /* 0x20000048ff477230 */ /* 0x000fe40000004100 */
[----:B------:R-:W-:Y:S01]  /*5f30*/  HADD2.F32 R48, -RZ, R68.H0_H0 ;  /* 0x20000044ff307230 */ /* 0x000fe20000004100 */
[----:B------:R-:W-:Y:S01]  /*5f40*/  F2FP.F16.F32.PACK_AB R140, R140, R69 ;  /* 0x000000458c8c723e */ /* 0x000fe200000000ff */
[----:B------:R-:W-:Y:S02]  /*5f50*/  HADD2.F32 R75, -RZ, R40.H0_H0 ;  /* 0x20000028ff4b7230 */ /* 0x000fe40000004100 */
[----:B------:R-:W-:Y:S01]  /*5f60*/  FMUL.FTZ R143, R71, R141 ;  /* 0x0000008d478f7220 */ /* 0x000fe20000410000 */
[----:B------:R-:W-:-:S02]  /*5f70*/  HADD2.F32 R72, -RZ, R72.H1_H1 ;  /* 0x30000048ff487230 */ /* 0x000fc40000004100 */
[C---:B------:R-:W-:Y:S01]  /*5f80*/  FMUL.FTZ R40, R48.reuse, R141 ;  /* 0x0000008d30287220 */ /* 0x040fe20000410000 */
[----:B------:R-:W-:Y:S02]  /*5f90*/  HADD2.F32 R68, -RZ, R68.H1_H1 ;  /* 0x30000044ff447230 */ /* 0x000fe40000004100 */
[-C--:B------:R-:W-:Y:S01]  /*5fa0*/  FFMA.FTZ R143, R48, R73.reuse, -R143 ;  /* 0x00000049308f7223 */ /* 0x080fe2000001088f */
[----:B------:R-:W-:Y:S02]  /*5fb0*/  HADD2.F32 R41, -RZ, R41.H0_H0 ;  /* 0x20000029ff297230 */ /* 0x000fe40000004100 */
[----:B------:R-:W-:Y:S01]  /*5fc0*/  FFMA.FTZ R48, R71, R73, R40 ;  /* 0x0000004947307223 */ /* 0x000fe20000010028 */
        /* <DEDUP_REMOVED lines=8> */
[----:B------:R-:W-:Y:S02]  /*6050*/  HADD2.F32 R40, -RZ, R70.H0_H0 ;  /* 0x20000046ff287230 */ /* 0x000fe40000004100 */
[----:B------:R-:W-:Y:S02]  /*6060*/  HADD2.F32 R74, -RZ, R74.H1_H1 ;  /* 0x3000004aff4a7230 */ /* 0x000fe40000004100 */
[----:B------:R-:W-:Y:S01]  /*6070*/  FMUL.FTZ R75, R42, R139 ;  /* 0x0000008b2a4b7220 */ /* 0x000fe20000410000 */
[----:B------:R-:W-:-:S02]  /*6080*/  HADD2.F32 R70, -RZ, R70.H1_H1 ;  /* 0x30000046ff467230 */ /* 0x000fc40000004100 */
[----:B------:R-:W-:Y:S01]  /*6090*/  FMUL.FTZ R139, R40, R139 ;  /* 0x0000008b288b7220 */ /* 0x000fe20000410000 */
[----:B------:R-:W-:Y:S01]  /*60a0*/  F2FP.F16.F32.PACK_AB R68, R68, R143 ;  /* 0x0000008f4444723e */ /* 0x000fe200000000ff */
[----:B------:R-:W-:Y:S01]  /*60b0*/  FMUL.FTZ R141, R74, R73 ;  /* 0x000000494a8d7220 */ /* 0x000fe20000410000 */
[----:B------:R-:W-:Y:S01]  /*60c0*/  FFMA.FTZ R75, R40, R71, -R75 ;  /* 0x00000047284b7223 */ /* 0x000fe2000001084b */
[----:B------:R-:W-:Y:S01]  /*60d0*/  FMUL.FTZ R73, R70, R73 ;  /* 0x0000004946497220 */ /* 0x000fe20000410000 */
[----:B------:R-:W-:Y:S01]  /*60e0*/  FFMA.FTZ R139, R42, R71, R139 ;  /* 0x000000472a8b7223 */ /* 0x000fe2000001008b */
[----:B------:R-:W-:Y:S01]  /*60f0*/  FFMA.FTZ R70, R70, R41, -R141 ;  /* 0x0000002946467223 */ /* 0x000fe2000001088d */
[----:B------:R-:W-:Y:S01]  /*6100*/  F2FP.F16.F32.PACK_AB R71, R138, R51 ;  /* 0x000000338a47723e */ /* 0x000fe200000000ff */
[----:B------:R-:W-:Y:S01]  /*6110*/  FFMA.FTZ R74, R74, R41, R73 ;  /* 0x000000294a4a7223 */ /* 0x000fe20000010049 */
[----:B------:R-:W-:Y:S01]  /*6120*/  F2FP.F16.F32.PACK_AB R73, R136, R49 ;  /* 0x000000318849723e */ /* 0x000fe200000000ff */
[----:B------:R-:W-:Y:S01]  /*6130*/  IMAD.MOV.U32 R69, RZ, RZ, R43 ;  /* 0x000000ffff457224 */ /* 0x000fe200078e002b */
[----:B------:R-:W-:Y:S01]  /*6140*/  F2FP.F16.F32.PACK_AB R70, R70, R75 ;  /* 0x0000004b4646723e */ /* 0x000fe200000000ff */
[----:B------:R-:W-:Y:S01]  /*6150*/  IMAD.MOV.U32 R75, RZ, RZ, R140 ;  /* 0x000000ffff4b7224 */ /* 0x000fe200078e008c */
[----:B------:R-:W-:-:S02]  /*6160*/  F2FP.F16.F32.PACK_AB R72, R137, R48 ;  /* 0x000000308948723e */ /* 0x000fc400000000ff */
[----:B------:R-:W-:-:S07]  /*6170*/  F2FP.F16.F32.PACK_AB R74, R74, R139 ;  /* 0x0000008b4a4a723e */ /* 0x000fce00000000ff */
.L_x_1820:
[----:B------:R-:W-:Y:S05]  /*6180*/  BSYNC B3 ;  /* 0x0000000000037941 */ /* 0x000fea0003800000 */
.L_x_1819:
[----:B-1----:R1:W-:Y:S04]  /*6190*/  STG.E.128 desc[UR60][R116.64], R68 ;  /* 0x0000004474007986 */ /* 0x0023e8000c101d3c */
[----:B--2---:R1:W-:Y:S02]  /*61a0*/  @!P4 STG.E.128 desc[UR60][R118.64], R72 ;  /* 0x000000487600c986 */ /* 0x0043e4000c101d3c */
.L_x_1818:
[----:B------:R-:W-:Y:S05]  /*61b0*/  BSYNC B2 ;  /* 0x0000000000027941 */ /* 0x000fea0003800000 */
.L_x_1817:
[----:B------:R-:W-:-:S13]  /*61c0*/  ISETP.NE.AND P4, PT, R93, RZ, PT ;  /* 0x000000ff5d00720c */ /* 0x000fda0003f85270 */
[----:B------:R-:W-:Y:S05]  /*61d0*/  @!P4 BRA `(.L_x_1816) ;  /* 0x0000000400ecc947 */ /* 0x000fea0003800000 */
[----:B------:R-:W2:Y:S01]  /*61e0*/  LDL R50, [R1+0x40] ;  /* 0x0000400001327983 */ /* 0x000ea20000100800 */
[----:B------:R-:W-:Y:S01]  /*61f0*/  SEL R40, R29, R124, !P2 ;  /* 0x0000007c1d287207 */ /* 0x000fe20005000000 */
[----:B------:R-:W-:Y:S01]  /*6200*/  IMAD.SHL.U32 R51, R218, 0x40, RZ ;  /* 0x00000040da337824 */ /* 0x000fe200078e00ff */
[----:B------:R-:W-:Y:S01]  /*6210*/  IADD3 R48, P4, P5, R88, R114, R92 ;  /* 0x0000007258307210 */ /* 0x000fe20007d9e05c */
[----:B-1----:R-:W-:Y:S01]  /*6220*/  IMAD.SHL.U32 R68, R218, 0x40, RZ ;  /* 0x00000040da447824 */ /* 0x002fe200078e00ff */
        /* <DEDUP_REMOVED lines=17> */
[----:B------:R-:W-:-:S02]  /*6340*/  LOP3.LUT R41, R41, 0x1c0, R68, 0xf8, !PT ;  /* 0x000001c029297812 */ /* 0x000fc400078ef844 */
[CC--:B------:R-:W-:Y:S02]  /*6350*/  LEA R68, P5, R48.reuse, R108.reuse, 0x1 ;  /* 0x0000006c30447211 */ /* 0x0c0fe400078a08ff */
[----:B------:R-:W-:Y:S01]  /*6360*/  LOP3.LUT R40, R41, R51, RZ, 0x3c, !PT ;  /* 0x0000003329287212 */ /* 0x000fe200078e3cff */
[----:B------:R-:W-:Y:S01]  /*6370*/  IMAD R41, R17, 0x4000, R8 ;  /* 0x0000400011297824 */ /* 0x000fe200078e0208 */
[----:B------:R-:W-:Y:S02]  /*6380*/  LEA.HI.X R69, R48, R109, R49, 0x1, P5 ;  /* 0x0000006d30457211 */ /* 0x000fe400028f0c31 */
[----:B------:R-:W-:Y:S01]  /*6390*/  @!P4 LEA R70, P5, R114, R108, 0x1 ;  /* 0x0000006c7246c211 */ /* 0x000fe200078a08ff */
[----:B------:R-:W-:-:S03]  /*63a0*/  IMAD R41, R41, 0x2, R16 ;  /* 0x0000000229297824 */ /* 0x000fc600078e0210 */
        /* <DEDUP_REMOVED lines=8> */
[----:B------:R-:W-:Y:S02]  /*6430*/  SHF.R.U32.HI R73, RZ, 0x10, R45 ;  /* 0x00000010ff497819 */ /* 0x000fe4000001162d */
[--C-:B------:R-:W-:Y:S02]  /*6440*/  SHF.R.U64 R72, R36, 0x10, R37.reuse ;  /* 0x0000001024487819 */ /* 0x100fe40000001225 */
[----:B------:R-:W-:Y:S02]  /*6450*/  SHF.R.U32.HI R74, RZ, 0x10, R37 ;  /* 0x00000010ff4a7819 */ /* 0x000fe40000011625 */
[----:B------:R-:W-:Y:S01]  /*6460*/  SHF.R.U64 R44, R44, 0x10, R45 ;  /* 0x000000102c2c7819 */ /* 0x000fe2000000122d */
[----:B-1----:R-:W-:Y:S01]  /*6470*/  IMAD.MOV.U32 R45, RZ, RZ, R40 ;  /* 0x000000ffff2d7224 */ /* 0x002fe200078e0028 */
[--C-:B------:R-:W-:Y:S01]  /*6480*/  SHF.R.U64 R36, R38, 0x10, R39.reuse ;  /* 0x0000001026247819 */ /* 0x100fe20000001227 */
[--C-:B--2---:R-:W-:Y:S01]  /*6490*/  HADD2.F32 R40, -RZ, R49.reuse.H1_H1 ;  /* 0x30000031ff287230 */ /* 0x104fe20000004100 */
[----:B------:R-:W-:Y:S01]  /*64a0*/  SHF.R.U32.HI R115, RZ, 0x10, R39 ;  /* 0x00000010ff737819 */ /* 0x000fe20000011627 */
[----:B------:R-:W-:Y:S01]  /*64b0*/  HADD2.F32 R39, -RZ, R49.H0_H0 ;  /* 0x20000031ff277230 */ /* 0x000fe20000004100 */
[--C-:B------:R-:W-:Y:S01]  /*64c0*/  SHF.R.U64 R37, R46, 0x10, R47.reuse ;  /* 0x000000102e257819 */ /* 0x100fe2000000122f */
[--C-:B------:R-:W-:Y:S01]  /*64d0*/  HADD2.F32 R46, -RZ, R135.reuse.H0_H0 ;  /* 0x20000087ff2e7230 */ /* 0x100fe20000004100 */
[----:B------:R-:W-:Y:S01]  /*64e0*/  SHF.R.U32.HI R75, RZ, 0x10, R47 ;  /* 0x00000010ff4b7819 */ /* 0x000fe2000001162f */
[----:B------:R-:W-:-:S02]  /*64f0*/  HADD2.F32 R135, -RZ, R135.H1_H1 ;  /* 0x30000087ff877230 */ /* 0x000fc40000004100 */
[----:B------:R-:W-:Y:S02]  /*6500*/  HADD2.F32 R38, -RZ, R41.H0_H0 ;  /* 0x20000029ff267230 */ /* 0x000fe40000004100 */
[----:B------:R-:W-:Y:S02]  /*6510*/  HADD2.F32 R49, -RZ, R73.H0_H0 ;  /* 0x20000049ff317230 */ /* 0x000fe40000004100 */
[-C--:B------:R-:W-:Y:S01]  /*6520*/  FMUL.FTZ R73, R39, R135.reuse ;  /* 0x0000008727497220 */ /* 0x080fe20000410000 */
[----:B------:R-:W-:Y:S02]  /*6530*/  HADD2.F32 R41, -RZ, R41.H1_H1 ;  /* 0x30000029ff297230 */ /* 0x000fe40000004100 */
[----:B------:R-:W-:Y:S02]  /*6540*/  HADD2.F32 R47, -RZ, R74.H0_H0 ;  /* 0x2000004aff2f7230 */ /* 0x000fe40000004100 */
[----:B------:R-:W-:Y:S01]  /*6550*/  FMUL.FTZ R74, R38, R135 ;  /* 0x00000087264a7220 */ /* 0x000fe20000410000 */
[-C--:B------:R-:W-:Y:S01]  /*6560*/  FMUL.FTZ R114, R40, R49.reuse ;  /* 0x0000003128727220 */ /* 0x080fe20000410000 */
[----:B------:R-:W-:Y:S01]  /*6570*/  FMUL.FTZ R49, R41, R49 ;  /* 0x0000003129317220 */ /* 0x000fe20000410000 */
[-C--:B------:R-:W-:Y:S01]  /*6580*/  FFMA.FTZ R38, R38, R46.reuse, -R73 ;  /* 0x0000002e26267223 */ /* 0x080fe20000010849 */
[----:B------:R-:W-:Y:S01]  /*6590*/  FFMA.FTZ R39, R39, R46, R74 ;  /* 0x0000002e27277223 */ /* 0x000fe2000001004a */
[-C--:B------:R-:W-:Y:S01]  /*65a0*/  FFMA.FTZ R41, R41, R47.reuse, -R114 ;  /* 0x0000002f29297223 */ /* 0x080fe20000010872 */
[----:B------:R-:W-:Y:S01]  /*65b0*/  FFMA.FTZ R40, R40, R47, R49 ;  /* 0x0000002f28287223 */ /* 0x000fe20000010031 */
[----:B------:R-:W-:-:S02]  /*65c0*/  HADD2.F32 R73, -RZ, R134.H0_H0 ;  /* 0x20000086ff497230 */ /* 0x000fc40000004100 */
[----:B------:R-:W-:Y:S01]  /*65d0*/  HADD2.F32 R46, -RZ, R43.H0_H0 ;  /* 0x2000002bff2e7230 */ /* 0x000fe20000004100 */
[----:B------:R-:W-:Y:S01]  /*65e0*/  F2FP.F16.F32.PACK_AB R41, R41, R38 ;  /* 0x000000262929723e */ /* 0x000fe200000000ff */
[--C-:B------:R-:W-:Y:S01]  /*65f0*/  HADD2.F32 R47, -RZ, R51.reuse.H0_H0 ;  /* 0x20000033ff2f7230 */ /* 0x100fe20000004100 */
[----:B------:R-:W-:Y:S01]  /*6600*/  F2FP.F16.F32.PACK_AB R39, R40, R39 ;  /* 0x000000272827723e */ /* 0x000fe200000000ff */
[----:B------:R-:W-:Y:S02]  /*6610*/  HADD2.F32 R51, -RZ, R51.H1_H1 ;  /* 0x30000033ff337230 */ /* 0x000fe40000004100 */
[-C--:B------:R-:W-:Y:S01]  /*6620*/  FMUL.FTZ R116, R46, R73.reuse ;  /* 0x000000492e747220 */ /* 0x080fe20000410000 */
[----:B------:R-:W-:Y:S02]  /*6630*/  HADD2.F32 R114, -RZ, R75.H0_H0 ;  /* 0x2000004bff727230 */ /* 0x000fe40000004100 */
[----:B------:R-:W-:Y:S01]  /*6640*/  FMUL.FTZ R75, R47, R73 ;  /* 0x000000492f4b7220 */ /* 0x000fe20000410000 */
[----:B------:R-:W-:-:S02]  /*6650*/  HADD2.F32 R49, -RZ, R132.H1_H1 ;  /* 0x30000084ff317230 */ /* 0x000fc40000004100 */
[----:B------:R-:W-:Y:S02]  /*6660*/  HADD2.F32 R43, -RZ, R43.H1_H1 ;  /* 0x3000002bff2b7230 */ /* 0x000fe40000004100 */
[-C--:B------:R-:W-:Y:S01]  /*6670*/  FMUL.FTZ R118, R51, R114.reuse ;  /* 0x0000007233767220 */ /* 0x080fe20000410000 */
[----:B------:R-:W-:Y:S02]  /*6680*/  HADD2.F32 R74, -RZ, R115.H0_H0 ;  /* 0x20000073ff4a7230 */ /* 0x000fe40000004100 */
[----:B------:R-:W-:Y:S01]  /*6690*/  FFMA.FTZ R116, R47, R49, R116 ;  /* 0x000000312f747223 */ /* 0x000fe20000010074 */
[----:B------:R-:W-:Y:S02]  /*66a0*/  HADD2.F32 R47, -RZ, R44.H0_H0 ;  /* 0x2000002cff2f7230 */ /* 0x000fe40000004100 */
[C---:B------:R-:W-:Y:S01]  /*66b0*/  FMUL.FTZ R114, R43.reuse, R114 ;  /* 0x000000722b727220 */ /* 0x040fe20000410000 */
[----:B------:R-:W-:Y:S02]  /*66c0*/  HADD2.F32 R44, -RZ, R48.H0_H0 ;  /* 0x20000030ff2c7230 */ /* 0x000fe40000004100 */
[----:B------:R-:W-:Y:S01]  /*66d0*/  FFMA.FTZ R118, R43, R74, -R118 ;  /* 0x0000004a2b767223 */ /* 0x000fe20000010876 */
[----:B------:R-:W-:-:S02]  /*66e0*/  HADD2.F32 R43, -RZ, R45.H0_H0 ;  /* 0x2000002dff2b7230 */ /* 0x000fc40000004100 */
[----:B------:R-:W-:Y:S01]  /*66f0*/  FFMA.FTZ R75, R46, R49, -R75 ;  /* 0x000000312e4b7223 */ /* 0x000fe2000001084b */
[----:B------:R-:W-:Y:S02]  /*6700*/  HADD2.F32 R48, -RZ, R48.H1_H1 ;  /* 0x30000030ff307230 */ /* 0x000fe40000004100 */
[----:B------:R-:W-:Y:S01]  /*6710*/  FFMA.FTZ R115, R51, R74, R114 ;  /* 0x0000004a33737223 */ /* 0x000fe20000010072 */
[----:B------:R-:W-:Y:S02]  /*6720*/  HADD2.F32 R134, -RZ, R134.H1_H1 ;  /* 0x30000086ff867230 */ /* 0x000fe40000004100 */
[----:B------:R-:W-:Y:S02]  /*6730*/  HADD2.F32 R45, -RZ, R45.H1_H1 ;  /* 0x3000002dff2d7230 */ /* 0x000fe40000004100 */
[----:B------:R-:W-:Y:S01]  /*6740*/  FMUL.FTZ R114, R48, R47 ;  /* 0x0000002f30727220 */ /* 0x000fe20000410000 */
[----:B------:R-:W-:Y:S02]  /*6750*/  HADD2.F32 R46, -RZ, R133.H0_H0 ;  /* 0x20000085ff2e7230 */ /* 0x000fe40000004100 */
[----:B------:R-:W-:Y:S01]  /*6760*/  FMUL.FTZ R74, R44, R134 ;  /* 0x000000862c4a7220 */ /* 0x000fe20000410000 */
[----:B------:R-:W-:-:S02]  /*6770*/  HADD2.F32 R72, -RZ, R72.H0_H0 ;  /* 0x20000048ff487230 */ /* 0x000fc40000004100 */
[----:B------:R-:W-:Y:S01]  /*6780*/  FMUL.FTZ R47, R45, R47 ;  /* 0x0000002f2d2f7220 */ /* 0x000fe20000410000 */
[C---:B------:R-:W-:Y:S01]  /*6790*/  FMUL.FTZ R49, R43.reuse, R134 ;  /* 0x000000862b317220 */ /* 0x040fe20000410000 */
[----:B------:R-:W-:Y:S01]  /*67a0*/  FFMA.FTZ R74, R43, R46, -R74 ;  /* 0x0000002e2b4a7223 */ /* 0x000fe2000001084a */
[----:B------:R-:W-:Y:S02]  /*67b0*/  HADD2.F32 R43, -RZ, R50.H0_H0 ;  /* 0x20000032ff2b7230 */ /* 0x000fe40000004100 */
[----:B------:R-:W-:Y:S01]  /*67c0*/  FFMA.FTZ R48, R48, R72, R47 ;  /* 0x0000004830307223 */ /* 0x000fe2000001002f */
[----:B------:R-:W-:Y:S01]  /*67d0*/  FFMA.FTZ R49, R44, R46, R49 ;  /* 0x0000002e2c317223 */ /* 0x000fe20000010031 */
[----:B------:R-:W-:Y:S02]  /*67e0*/  HADD2.F32 R47, -RZ, R37.H0_H0 ;  /* 0x20000025ff2f7230 */ /* 0x000fe40000004100 */
[----:B------:R-:W-:Y:S01]  /*67f0*/  FFMA.FTZ R51, R45, R72, -R114 ;  /* 0x000000482d337223 */ /* 0x000fe20000010872 */
[----:B------:R-:W-:Y:S01]  /*6800*/  HADD2.F32 R44, -RZ, R133.H1_H1 ;  /* 0x30000085ff2c7230 */ /* 0x000fe20000004100 */
[----:B------:R-:W-:Y:S01]  /*6810*/  F2FP.F16.F32.PACK_AB R115, R115, R116 ;  /* 0x000000747373723e */ /* 0x000fe200000000ff */
[----:B------:R-:W-:Y:S01]  /*6820*/  HADD2.F32 R37, -RZ, R42.H0_H0 ;  /* 0x2000002aff257230 */ /* 0x000fe20000004100 */
[----:B------:R-:W-:Y:S01]  /*6830*/  F2FP.F16.F32.PACK_AB R48, R48, R49 ;  /* 0x000000313030723e */ /* 0x000fe200000000ff */
[----:B------:R-:W-:Y:S01]  /*6840*/  HADD2.F32 R50, -RZ, R50.H1_H1 ;  /* 0x30000032ff327230 */ /* 0x000fe20000004100 */
[----:B------:R-:W-:Y:S01]  /*6850*/  F2FP.F16.F32.PACK_AB R40, R51, R74 ;  /* 0x0000004a3328723e */ /* 0x000fe200000000ff */
[----:B------:R-:W-:Y:S01]  /*6860*/  HADD2.F32 R42, -RZ, R42.H1_H1 ;  /* 0x3000002aff2a7230 */ /* 0x000fe20000004100 */
[----:B------:R-:W-:Y:S01]  /*6870*/  MOV R51, R115 ;  /* 0x0000007300337202 */ /* 0x000fe20000000f00 */
[----:B------:R-:W-:-:S02]  /*6880*/  HADD2.F32 R45, -RZ, R36.H0_H0 ;  /* 0x20000024ff2d7230 */ /* 0x000fc40000004100 */
[-C--:B------:R-:W-:Y:S01]  /*6890*/  FMUL.FTZ R36, R43, R44.reuse ;  /* 0x0000002c2b247220 */ /* 0x080fe20000410000 */
[----:B------:R-:W-:Y:S02]  /*68a0*/  HADD2.F32 R132, -RZ, R132.H0_H0 ;  /* 0x20000084ff847230 */ /* 0x000fe40000004100 */
[-C--:B------:R-:W-:Y:S01]  /*68b0*/  FMUL.FTZ R73, R50, R47.reuse ;  /* 0x0000002f32497220 */ /* 0x080fe20000410000 */
[C---:B------:R-:W-:Y:S01]  /*68c0*/  FMUL.FTZ R44, R37.reuse, R44 ;  /* 0x0000002c252c7220 */ /* 0x040fe20000410000 */
[C---:B------:R-:W-:Y:S01]  /*68d0*/  FMUL.FTZ R47, R42.reuse, R47 ;  /* 0x0000002f2a2f7220 */ /* 0x040fe20000410000 */
[----:B------:R-:W-:Y:S02]  /*68e0*/  IMAD.MOV.U32 R49, RZ, RZ, R39 ;  /* 0x000000ffff317224 */ /* 0x000fe400078e0027 */
[-C--:B------:R-:W-:Y:S01]  /*68f0*/  FFMA.FTZ R36, R37, R132.reuse, -R36 ;  /* 0x0000008425247223 */ /* 0x080fe20000010824 */
[----:B------:R-:W-:Y:S01]  /*6900*/  FFMA.FTZ R44, R43, R132, R44 ;  /* 0x000000842b2c7223 */ /* 0x000fe2000001002c */
[-C--:B------:R-:W-:Y:S01]  /*6910*/  FFMA.FTZ R73, R42, R45.reuse, -R73 ;  /* 0x0000002d2a497223 */ /* 0x080fe20000010849 */
[----:B------:R-:W-:Y:S01]  /*6920*/  FFMA.FTZ R47, R50, R45, R47 ;  /* 0x0000002d322f7223 */ /* 0x000fe2000001002f */
[----:B------:R-:W-:-:S03]  /*6930*/  F2FP.F16.F32.PACK_AB R43, R118, R75 ;  /* 0x0000004b762b723e */ /* 0x000fc600000000ff */
[----:B------:R-:W-:Y:S02]  /*6940*/  F2FP.F16.F32.PACK_AB R42, R73, R36 ;  /* 0x00000024492a723e */ /* 0x000fe400000000ff */
[----:B------:R-:W-:-:S07]  /*6950*/  F2FP.F16.F32.PACK_AB R50, R47, R44 ;  /* 0x0000002c2f32723e */ /* 0x000fce00000000ff */
.L_x_1822:
[----:B------:R-:W-:Y:S05]  /*6960*/  BSYNC B2 ;  /* 0x0000000000027941 */ /* 0x000fea0003800000 */
.L_x_1821:
[----:B-1----:R3:W-:Y:S04]  /*6970*/  STG.E.128 desc[UR60][R68.64], R40 ;  /* 0x0000002844007986 */ /* 0x0027e8000c101d3c */
[----:B--2---:R3:W-:Y:S02]  /*6980*/  @!P4 STG.E.128 desc[UR60][R70.64], R48 ;  /* 0x000000304600c986 */ /* 0x0047e4000c101d3c */
.L_x_1816:
[----:B------:R-:W-:Y:S05]  /*6990*/  BSYNC B1 ;  /* 0x0000000000017941 */ /* 0x000fea0003800000 */
.L_x_1815:
[----:B------:R-:W-:Y:S02]  /*69a0*/  VIADD R37, R218, 0x20 ;  /* 0x00000020da257836 */ /* 0x000fe40000000000 */
[-C--:B------:R-:W-:Y:S02]  /*69b0*/  IMAD R36, R102, R110.reuse, RZ ;  /* 0x0000006e66247224 */ /* 0x080fe400078e02ff */
[----:B------:R-:W-:-:S04]  /*69c0*/  IMAD.WIDE.U32 R112, R37, R110, R112 ;  /* 0x0000006e25707225 */ /* 0x000fc800078e0070 */
[----:B---3--:R-:W-:Y:S01]  /*69d0*/  IMAD R49, R37, R111, R36 ;  /* 0x0000006f25317224 */ /* 0x008fe200078e0224 */
[----:B------:R-:W-:Y:S06]  /*69e0*/  @P0 BRA `(.L_x_1793) ;  /* 0x0000001000d00947 */ /* 0x000fec0003800000 */
[----:B------:R-:W-:Y:S01]  /*69f0*/  ISETP.NE.AND P0, PT, R30, RZ, PT ;  /* 0x000000ff1e00720c */ /* 0x000fe20003f05270 */
[----:B------:R-:W-:Y:S01]  /*6a00*/  BSSY B1, `(.L_x_1823) ;  /* 0x0000083000017945 */ /* 0x000fe20003800000 */
[----:B------:R-:W-:-:S11]  /*6a10*/  IMAD.IADD R49, R113, 0x1, R49 ;  /* 0x0000000171317824 */ /* 0x000fd600078e0231 */
[----:B------:R-:W-:Y:S05]  /*6a20*/  @!P0 BRA `(.L_x_1824) ;  /* 0x0000000800008947 */ /* 0x000fea0003800000 */
[----:B------:R-:W2:Y:S01]  /*6a30*/  LDL R40, [R1+0x3c] ;  /* 0x00003c0001287983 */ /* 0x000ea20000100800 */
[----:B------:R-:W-:Y:S01]  /*6a40*/  SEL R36, R29, R124, !P3 ;  /* 0x0000007c1d247207 */ /* 0x000fe20005800000 */
[C---:B------:R-:W-:Y:S01]  /*6a50*/  VIADD R41, R218.reuse, 0x20 ;  /* 0x00000020da297836 */ /* 0x040fe20000000000 */
[----:B------:R-:W-:Y:S01]  /*6a60*/  IADD3 R39, R218, 0x20, RZ ;  /* 0x00000020da277810 */ /* 0x000fe20007ffe0ff */
[----:B------:R-:W-:Y:S01]  /*6a70*/  BSSY B2, `(.L_x_1825) ;  /* 0x0000079000027945 */ /* 0x000fe20003800000 */
[----:B------:R-:W-:Y:S01]  /*6a80*/  SHF.R.S32.HI R37, RZ, 0x1f, R36 ;  /* 0x0000001fff257819 */ /* 0x000fe20000011424 */
[----:B------:R-:W-:Y:S02]  /*6a90*/  IMAD.SHL.U32 R41, R41, 0x40, RZ ;  /* 0x0000004029297824 */ /* 0x000fe400078e00ff */
[----:B------:R-:W-:Y:S01]  /*6aa0*/  IMAD.SHL.U32 R39, R39, 0x40, RZ ;  /* 0x0000004027277824 */ /* 0x000fe200078e00ff */
[----:B------:R-:W-:Y:S02]  /*6ab0*/  LEA.HI R36, R37, R36, RZ, 0x4 ;  /* 0x0000002425247211 */ /* 0x000fe400078f20ff */
[----:B------:R-:W-:-:S02]  /*6ac0*/  LOP3.LUT R41, R41, 0x1c0, RZ, 0xc0, !PT ;  /* 0x000001c029297812 */ /* 0x000fc400078ec0ff */
[----:B------:R-:W-:Y:S02]  /*6ad0*/  LEA.HI.SX32 R36, R36, R35, 0x1c ;  /* 0x0000002324247211 */ /* 0x000fe400078fe2ff */
[----:B------:R-:W-:Y:S02]  /*6ae0*/  LOP3.LUT R39, R39, 0x1c0, RZ, 0xc0, !PT ;  /* 0x000001c027277812 */ /* 0x000fe400078ec0ff */
[----:B------:R-:W-:Y:S01]  /*6af0*/  SHF.R.S32.HI R37, RZ, 0x1f, R36 ;  /* 0x0000001fff257819 */ /* 0x000fe20000011424 */
[----:B------:R-:W-:Y:S01]  /*6b00*/  IMAD.SHL.U32 R47, R36, 0x8, RZ ;  /* 0x00000008242f7824 */ /* 0x000fe200078e00ff */
[----:B------:R-:W-:Y:S02]  /*6b10*/  SHF.R.U32.HI R41, RZ, 0x3, R41 ;  /* 0x00000003ff297819 */ /* 0x000fe40000011629 */
[----:B------:R-:W-:Y:S02]  /*6b20*/  LEA.HI R38, R37, R36, RZ, 0x3 ;  /* 0x0000002425267211 */ /* 0x000fe400078f18ff */
[----:B------:R-:W-:-:S02]  /*6b30*/  LOP3.LUT R36, R39, 0x38, R47, 0xf8, !PT ;  /* 0x0000003827247812 */ /* 0x000fc400078ef82f */
[----:B------:R-:W-:Y:S01]  /*6b40*/  IADD3 R37, P4, P5, R88, R112, R90 ;  /* 0x0000007058257210 */ /* 0x000fe20007d9e05a */
[----:B------:R-:W-:Y:S01]  /*6b50*/  IMAD.SHL.U32 R39, R38, 0x200, RZ ;  /* 0x0000020026277824 */ /* 0x000fe200078e00ff */
[----:B------:R-:W-:Y:S02]  /*6b60*/  LOP3.LUT R36, R36, R41, RZ, 0x3c, !PT ;  /* 0x0000002924247212 */ /* 0x000fe400078e3cff */
[----:B------:R-:W-:Y:S02]  /*6b70*/  IADD3.X R38, R0, R49, R96, P4, P5 ;  /* 0x0000003100267210 */ /* 0x000fe400027ea460 */
[----:B------:R-:W-:Y:S02]  /*6b80*/  LOP3.LUT R39, R39, 0x7ffff000, RZ, 0xc0, !PT ;  /* 0x7ffff00027277812 */ /* 0x000fe400078ec0ff */
[----:B------:R-:W-:Y:S02]  /*6b90*/  LEA R44, P4, R37, R108, 0x1 ;  /* 0x0000006c252c7211 */ /* 0x000fe400078808ff */
[----:B------:R-:W-:-:S02]  /*6ba0*/  ISETP.GE.AND P0, PT, R47, R122, PT ;  /* 0x0000007a2f00720c */ /* 0x000fc40003f06270 */
[----:B------:R-:W-:Y:S01]  /*6bb0*/  LEA.HI.X R45, R37, R109, R38, 0x1, P4 ;  /* 0x0000006d252d7211 */ /* 0x000fe200020f0c26 */
[----:B------:R-:W-:-:S04]  /*6bc0*/  IMAD R37, R17, 0x4000, R5 ;  /* 0x0000400011257824 */ /* 0x000fc800078e0205 */
[----:B------:R-:W-:-:S06]  /*6bd0*/  IMAD R37, R37, 0x2, R16 ;  /* 0x0000000225257824 */ /* 0x000fcc00078e0210 */
[--C-:B------:R-:W-:Y:S02]  /*6be0*/  @!P0 SHF.R.S32.HI R48, RZ, 0x1f, R47.reuse ;  /* 0x0000001fff308819 */ /* 0x100fe4000001142f */
[----:B------:R-:W-:-:S04]  /*6bf0*/  @!P0 IADD3 R47, P4, P5, R88, R112, R47 ;  /* 0x00000070582f8210 */ /* 0x000fc80007d9e02f */
[----:B------:R-:W-:Y:S02]  /*6c00*/  @!P0 IADD3.X R48, R0, R49, R48, P4, P5 ;  /* 0x0000003100308210 */ /* 0x000fe400027ea430 */
[----:B------:R-:W-:Y:S02]  /*6c10*/  ISETP.GE.AND P5, PT, R18, R120, PT ;  /* 0x000000781200720c */ /* 0x000fe40003fa6270 */
[----:B------:R-:W-:-:S04]  /*6c20*/  @!P0 LEA R46, P4, R47, R108, 0x1 ;  /* 0x0000006c2f2e8211 */ /* 0x000fc800078808ff */
[----:B------:R-:W-:Y:S02]  /*6c30*/  @!P0 LEA.HI.X R47, R47, R109, R48, 0x1, P4 ;  /* 0x0000006d2f2f8211 */ /* 0x000fe400020f0c30 */
[----:B--2---:R-:W-:-:S04]  /*6c40*/  IADD3 R36, R36, R39, R40 ;  /* 0x0000002724247210 */ /* 0x004fc80007ffe028 */
[----:B------:R-:W-:-:S05]  /*6c50*/  LEA R39, R17, R36, 0xe ;  /* 0x0000002411277211 */ /* 0x000fca00078e70ff */
[----:B------:R-:W-:Y:S02]  /*6c60*/  IMAD R40, R39, 0x2, R16 ;  /* 0x0000000227287824 */ /* 0x000fe400078e0210 */
[----:B------:R-:W2:Y:S04]  /*6c70*/  LDS.128 R36, [R37+0x20400] ;  /* 0x0204000025247984 */ /* 0x000ea80000000c00 */
[----:B------:R-:W3:Y:S01]  /*6c80*/  LDS.128 R40, [R40+0x20400] ;  /* 0x0204000028287984 */ /* 0x000ee20000000c00 */
[----:B------:R-:W-:Y:S05]  /*6c90*/  @P5 BRA `(.L_x_1826) ;  /* 0x0000000400585947 */ /* 0x000fea0003800000 */
[--C-:B-1----:R-:W-:Y:S01]  /*6ca0*/  SHF.R.U64 R70, R64, 0x10, R65.reuse ;  /* 0x0000001040467819 */ /* 0x102fe20000001241 */
[----:B---3--:R-:W-:Y:S01]  /*6cb0*/  IMAD.MOV.U32 R50, RZ, RZ, R40 ;  /* 0x000000ffff327224 */ /* 0x008fe200078e0028 */
[----:B------:R-:W-:Y:S01]  /*6cc0*/  SHF.R.U32.HI R64, RZ, 0x10, R65 ;  /* 0x00000010ff407819 */ /* 0x000fe20000011641 */
[----:B--2---:R-:W-:Y:S01]  /*6cd0*/  IMAD.MOV.U32 R40, RZ, RZ, R38 ;  /* 0x000000ffff287224 */ /* 0x004fe200078e0026 */
[----:B------:R-:W-:Y:S01]  /*6ce0*/  MOV R51, R42 ;  /* 0x0000002a00337202 */ /* 0x000fe20000000f00 */
[--C-:B------:R-:W-:Y:S01]  /*6cf0*/  HADD2.F32 R42, -RZ, R41.reuse.H0_H0 ;  /* 0x20000029ff2a7230 */ /* 0x100fe20000004100 */
[----:B------:R-:W-:Y:S01]  /*6d00*/  SHF.R.U64 R71, R56, 0x10, R57 ;  /* 0x0000001038477819 */ /* 0x000fe20000001239 */
[----:B------:R-:W-:Y:S01]  /*6d10*/  HADD2.F32 R41, -RZ, R41.H1_H1 ;  /* 0x30000029ff297230 */ /* 0x000fe20000004100 */
[----:B------:R-:W-:Y:S01]  /*6d20*/  SHF.R.U64 R48, R58, 0x10, R59 ;  /* 0x000000103a307819 */ /* 0x000fe2000000123b */
[--C-:B------:R-:W-:Y:S01]  /*6d30*/  HADD2.F32 R38, -RZ, R37.reuse.H0_H0 ;  /* 0x20000025ff267230 */ /* 0x100fe20000004100 */
[----:B------:R-:W-:Y:S01]  /*6d40*/  SHF.R.U32.HI R56, RZ, 0x10, R57 ;  /* 0x00000010ff387819 */ /* 0x000fe20000011639 */
[----:B------:R-:W-:Y:S01]  /*6d50*/  HADD2.F32 R58, -RZ, R64.H0_H0 ;  /* 0x20000040ff3a7230 */ /* 0x000fe20000004100 */
[----:B------:R-:W-:Y:S01]  /*6d60*/  SHF.R.U32.HI R68, RZ, 0x10, R59 ;  /* 0x00000010ff447819 */ /* 0x000fe2000001163b */
[----:B------:R-:W-:Y:S01]  /*6d70*/  HADD2.F32 R37, -RZ, R37.H1_H1 ;  /* 0x30000025ff257230 */ /* 0x000fe20000004100 */
[----:B------:R-:W-:Y:S01]  /*6d80*/  SHF.R.U64 R69, R66, 0x10, R67 ;  /* 0x0000001042457819 */ /* 0x000fe20000001243 */
[----:B------:R-:W-:-:S02]  /*6d90*/  HADD2.F32 R59, -RZ, R131.H1_H1 ;  /* 0x30000083ff3b7230 */ /* 0x000fc40000004100 */
[-C--:B------:R-:W-:Y:S01]  /*6da0*/  FMUL.FTZ R64, R41, R58.reuse ;  /* 0x0000003a29407220 */ /* 0x080fe20000410000 */
[----:B------:R-:W-:Y:S02]  /*6db0*/  HADD2.F32 R56, -RZ, R56.H0_H0 ;  /* 0x20000038ff387230 */ /* 0x000fe40000004100 */
[C---:B------:R-:W-:Y:S01]  /*6dc0*/  FMUL.FTZ R58, R37.reuse, R58 ;  /* 0x0000003a253a7220 */ /* 0x040fe20000410000 */
[----:B------:R-:W-:Y:S02]  /*6dd0*/  HADD2.F32 R57, -RZ, R129.H1_H1 ;  /* 0x30000081ff397230 */ /* 0x000fe40000004100 */
[-C--:B------:R-:W-:Y:S01]  /*6de0*/  FMUL.FTZ R65, R42, R59.reuse ;  /* 0x0000003b2a417220 */ /* 0x080fe20000410000 */
[----:B------:R-:W-:Y:S01]  /*6df0*/  SHF.R.U32.HI R67, RZ, 0x10, R67 ;  /* 0x00000010ff437819 */ /* 0x000fe20000011643 */
[-C--:B------:R-:W-:Y:S01]  /*6e00*/  FFMA.FTZ R64, R37, R56.reuse, -R64 ;  /* 0x0000003825407223 */ /* 0x080fe20000010840 */
[----:B------:R-:W-:Y:S01]  /*6e10*/  FFMA.FTZ R66, R41, R56, R58 ;  /* 0x0000003829427223 */ /* 0x000fe2000001003a */
[C---:B------:R-:W-:Y:S01]  /*6e20*/  FMUL.FTZ R59, R38.reuse, R59 ;  /* 0x0000003b263b7220 */ /* 0x040fe20000410000 */
[----:B------:R-:W-:Y:S01]  /*6e30*/  FFMA.FTZ R65, R38, R57, -R65 ;  /* 0x0000003926417223 */ /* 0x000fe20000010841 */
[----:B------:R-:W-:-:S02]  /*6e40*/  HADD2.F32 R56, -RZ, R130.H1_H1 ;  /* 0x30000082ff387230 */ /* 0x000fc40000004100 */
[----:B------:R-:W-:Y:S02]  /*6e50*/  HADD2.F32 R37, -RZ, R39.H0_H0 ;  /* 0x20000027ff257230 */ /* 0x000fe40000004100 */
[----:B------:R-:W-:Y:S01]  /*6e60*/  FFMA.FTZ R59, R42, R57, R59 ;  /* 0x000000392a3b7223 */ /* 0x000fe2000001003b */
[--C-:B------:R-:W-:Y:S02]  /*6e70*/  HADD2.F32 R38, -RZ, R43.reuse.H0_H0 ;  /* 0x2000002bff267230 */ /* 0x100fe40000004100 */
[----:B------:R-:W-:Y:S02]  /*6e80*/  HADD2.F32 R41, -RZ, R128.H1_H1 ;  /* 0x30000080ff297230 */ /* 0x000fe40000004100 */
[----:B------:R-:W-:Y:S01]  /*6e90*/  FMUL.FTZ R57, R37, R56 ;  /* 0x0000003825397220 */ /* 0x000fe20000410000 */
[----:B------:R-:W-:Y:S02]  /*6ea0*/  HADD2.F32 R43, -RZ, R43.H1_H1 ;  /* 0x3000002bff2b7230 */ /* 0x000fe40000004100 */
[----:B------:R-:W-:-:S02]  /*6eb0*/  HADD2.F32 R58, -RZ, R67.H0_H0 ;  /* 0x20000043ff3a7230 */ /* 0x000fc40000004100 */
[CC--:B------:R-:W-:Y:S01]  /*6ec0*/  FFMA.FTZ R57, R38.reuse, R41.reuse, R57 ;  /* 0x0000002926397223 */ /* 0x0c0fe20000010039 */
[----:B------:R-:W-:Y:S02]  /*6ed0*/  HADD2.F32 R39, -RZ, R39.H1_H1 ;  /* 0x30000027ff277230 */ /* 0x000fe40000004100 */
[----:B------:R-:W-:Y:S02]  /*6ee0*/  HADD2.F32 R42, -RZ, R68.H0_H0 ;  /* 0x20000044ff2a7230 */ /* 0x000fe40000004100 */
[----:B------:R-:W-:Y:S01]  /*6ef0*/  FMUL.FTZ R68, R38, R56 ;  /* 0x0000003826447220 */ /* 0x000fe20000410000 */
[-C--:B------:R-:W-:Y:S01]  /*6f00*/  FMUL.FTZ R56, R43, R58.reuse ;  /* 0x0000003a2b387220 */ /* 0x080fe20000410000 */
[----:B------:R-:W-:Y:S01]  /*6f10*/  FMUL.FTZ R58, R39, R58 ;  /* 0x0000003a273a7220 */ /* 0x000fe20000410000 */
[----:B------:R-:W-:Y:S02]  /*6f20*/  HADD2.F32 R131, -RZ, R131.H0_H0 ;  /* 0x20000083ff837230 */ /* 0x000fe40000004100 */
[----:B------:R-:W-:Y:S01]  /*6f30*/  FFMA.FTZ R68, R37, R41, -R68 ;  /* 0x0000002925447223 */ /* 0x000fe20000010844 */
[----:B------:R-:W-:-:S02]  /*6f40*/  HADD2.F32 R38, -RZ, R50.H0_H0 ;  /* 0x20000032ff267230 */ /* 0x000fc40000004100 */
[-C--:B------:R-:W-:Y:S01]  /*6f50*/  FFMA.FTZ R67, R39, R42.reuse, -R56 ;  /* 0x0000002a27437223 */ /* 0x080fe20000010838 */
[----:B------:R-:W-:Y:S02]  /*6f60*/  HADD2.F32 R41, -RZ, R70.H0_H0 ;  /* 0x20000046ff297230 */ /* 0x000fe40000004100 */
[----:B------:R-:W-:Y:S01]  /*6f70*/  FFMA.FTZ R58, R43, R42, R58 ;  /* 0x0000002a2b3a7223 */ /* 0x000fe2000001003a */
[----:B------:R-:W-:Y:S02]  /*6f80*/  HADD2.F32 R37, -RZ, R36.H0_H0 ;  /* 0x20000024ff257230 */ /* 0x000fe40000004100 */
[-C--:B------:R-:W-:Y:S01]  /*6f90*/  FMUL.FTZ R42, R38, R131.reuse ;  /* 0x00000083262a7220 */ /* 0x080fe20000410000 */
[----:B------:R-:W-:Y:S01]  /*6fa0*/  HADD2.F32 R50, -RZ, R50.H1_H1 ;  /* 0x30000032ff327230 */ /* 0x000fe20000004100 */
[----:B------:R-:W-:Y:S01]  /*6fb0*/  F2FP.F16.F32.PACK_AB R67, R67, R68 ;  /* 0x000000444343723e */ /* 0x000fe200000000ff */
[----:B------:R-:W-:Y:S02]  /*6fc0*/  HADD2.F32 R129, -RZ, R129.H0_H0 ;  /* 0x20000081ff817230 */ /* 0x000fe40000004100 */
[----:B------:R-:W-:Y:S01]  /*6fd0*/  FMUL.FTZ R131, R37, R131 ;  /* 0x0000008325837220 */ /* 0x000fe20000410000 */
[----:B------:R-:W-:-:S02]  /*6fe0*/  HADD2.F32 R36, -RZ, R36.H1_H1 ;  /* 0x30000024ff247230 */ /* 0x000fc40000004100 */
[----:B------:R-:W-:Y:S01]  /*6ff0*/  FMUL.FTZ R43, R50, R41 ;  /* 0x00000029322b7220 */ /* 0x000fe20000410000 */
        /* <DEDUP_REMOVED lines=8> */
[----:B------:R-:W-:Y:S01]  /*7080*/  HADD2.F32 R38, -RZ, R69.H0_H0 ;  /* 0x20000045ff267230 */ /* 0x000fe20000004100 */
[----:B------:R-:W-:Y:S01]  /*7090*/  F2FP.F16.F32.PACK_AB R57, R58, R57 ;  /* 0x000000393a39723e */ /* 0x000fe200000000ff */
[----:B------:R-:W-:-:S02]  /*70a0*/  HADD2.F32 R36, -RZ, R40.H0_H0 ;  /* 0x20000028ff247230 */ /* 0x000fc40000004100 */
[-C--:B------:R-:W-:Y:S01]  /*70b0*/  FMUL.FTZ R39, R37, R130.reuse ;  /* 0x0000008225277220 */ /* 0x080fe20000410000 */
[----:B------:R-:W-:Y:S01]  /*70c0*/  HADD2.F32 R51, -RZ, R51.H1_H1 ;  /* 0x30000033ff337230 */ /* 0x000fe20000004100 */
[----:B------:R-:W-:Y:S01]  /*70d0*/  F2FP.F16.F32.PACK_AB R50, R50, R131 ;  /* 0x000000833232723e */ /* 0x000fe200000000ff */
[----:B------:R-:W-:Y:S02]  /*70e0*/  HADD2.F32 R40, -RZ, R40.H1_H1 ;  /* 0x30000028ff287230 */ /* 0x000fe40000004100 */
[----:B------:R-:W-:Y:S01]  /*70f0*/  FMUL.FTZ R130, R36, R130 ;  /* 0x0000008224827220 */ /* 0x000fe20000410000 */
[----:B------:R-:W-:Y:S02]  /*7100*/  HADD2.F32 R128, -RZ, R128.H0_H0 ;  /* 0x20000080ff807230 */ /* 0x000fe40000004100 */
[-C--:B------:R-:W-:Y:S01]  /*7110*/  FMUL.FTZ R41, R51, R38.reuse ;  /* 0x0000002633297220 */ /* 0x080fe20000410000 */
[----:B------:R-:W-:Y:S02]  /*7120*/  HADD2.F32 R48, -RZ, R48.H0_H0 ;  /* 0x20000030ff307230 */ /* 0x000fe40000004100 */
[----:B------:R-:W-:Y:S01]  /*7130*/  FMUL.FTZ R38, R40, R38 ;  /* 0x0000002628267220 */ /* 0x000fe20000410000 */
[-C--:B------:R-:W-:Y:S01]  /*7140*/  FFMA.FTZ R39, R36, R128.reuse, -R39 ;  /* 0x0000008024277223 */ /* 0x080fe20000010827 */
[----:B------:R-:W-:Y:S01]  /*7150*/  FFMA.FTZ R130, R37, R128, R130 ;  /* 0x0000008025827223 */ /* 0x000fe20000010082 */
[-C--:B------:R-:W-:Y:S01]  /*7160*/  FFMA.FTZ R40, R40, R48.reuse, -R41 ;  /* 0x0000003028287223 */ /* 0x080fe20000010829 */
[----:B------:R-:W-:Y:S01]  /*7170*/  FFMA.FTZ R51, R51, R48, R38 ;  /* 0x0000003033337223 */ /* 0x000fe20000010026 */
[----:B------:R-:W-:Y:S01]  /*7180*/  F2FP.F16.F32.PACK_AB R36, R43, R42 ;  /* 0x0000002a2b24723e */ /* 0x000fe200000000ff */
[----:B------:R-:W-:Y:S01]  /*7190*/  IMAD.MOV.U32 R43, RZ, RZ, R57 ;  /* 0x000000ffff2b7224 */ /* 0x000fe200078e0039 */
[----:B------:R-:W-:-:S02]  /*71a0*/  F2FP.F16.F32.PACK_AB R37, R64, R65 ;  /* 0x000000414025723e */ /* 0x000fc400000000ff */
[----:B------:R-:W-:Y:S01]  /*71b0*/  F2FP.F16.F32.PACK_AB R38, R40, R39 ;  /* 0x000000272826723e */ /* 0x000fe200000000ff */
[----:B------:R-:W-:Y:S01]  /*71c0*/  IMAD.MOV.U32 R40, RZ, RZ, R50 ;  /* 0x000000ffff287224 */ /* 0x000fe200078e0032 */
[----:B------:R-:W-:Y:S01]  /*71d0*/  F2FP.F16.F32.PACK_AB R41, R66, R59 ;  /* 0x0000003b4229723e */ /* 0x000fe200000000ff */
[----:B------:R-:W-:Y:S01]  /*71e0*/  IMAD.MOV.U32 R39, RZ, RZ, R67 ;  /* 0x000000ffff277224 */ /* 0x000fe200078e0043 */
[----:B------:R-:W-:-:S07]  /*71f0*/  F2FP.F16.F32.PACK_AB R42, R51, R130 ;  /* 0x00000082332a723e */ /* 0x000fce00000000ff */
.L_x_1826:
[----:B------:R-:W-:Y:S05]  /*7200*/  BSYNC B2 ;  /* 0x0000000000027941 */ /* 0x000fea0003800000 */
.L_x_1825:
[----:B--2---:R2:W-:Y:S04]  /*7210*/  STG.E.128 desc[UR60][R44.64], R36 ;  /* 0x000000242c007986 */ /* 0x0045e8000c101d3c */
[----:B---3--:R2:W-:Y:S02]  /*7220*/  @!P0 STG.E.128 desc[UR60][R46.64], R40 ;  /* 0x000000282e008986 */ /* 0x0085e4000c101d3c */
.L_x_1824:
[----:B------:R-:W-:Y:S05]  /*7230*/  BSYNC B1 ;  /* 0x0000000000017941 */ /* 0x000fea0003800000 */
.L_x_1823:
[----:B------:R-:W-:-:S13]  /*7240*/  ISETP.NE.AND P0, PT, R93, RZ, PT ;  /* 0x000000ff5d00720c */ /* 0x000fda0003f05270 */
[----:B------:R-:W-:Y:S05]  /*7250*/  @!P0 BRA `(.L_x_1793) ;  /* 0x0000000800b48947 */ /* 0x000fea0003800000 */
[----:B--2---:R-:W2:Y:S01]  /*7260*/  LDL R38, [R1+0x3c] ;  /* 0x00003c0001267983 */ /* 0x004ea20000100800 */
[----:B------:R-:W-:Y:S01]  /*7270*/  SEL R124, R29, R124, !P2 ;  /* 0x0000007c1d7c7207 */ /* 0x000fe20005000000 */
[C---:B------:R-:W-:Y:S01]  /*7280*/  VIADD R36, R218.reuse, 0x20 ;  /* 0x00000020da247836 */ /* 0x040fe20000000000 */
[----:B------:R-:W-:Y:S01]  /*7290*/  IADD3 R39, R218, 0x20, RZ ;  /* 0x00000020da277810 */ /* 0x000fe20007ffe0ff */
[----:B------:R-:W-:Y:S01]  /*72a0*/  BSSY B1, `(.L_x_1827) ;  /* 0x0000073000017945 */ /* 0x000fe20003800000 */
[----:B------:R-:W-:Y:S01]  /*72b0*/  SHF.R.S32.HI R37, RZ, 0x1f, R124 ;  /* 0x0000001fff257819 */ /* 0x000fe2000001147c */
[----:B------:R-:W-:Y:S01]  /*72c0*/  IMAD.SHL.U32 R36, R36, 0x40, RZ ;  /* 0x0000004024247824 */ /* 0x000fe200078e00ff */
[----:B------:R-:W-:Y:S01]  /*72d0*/  IADD3 R45, P0, P4, R88, R112, R92 ;  /* 0x00000070582d7210 */ /* 0x000fe20007c1e05c */
        /* <DEDUP_REMOVED lines=10> */
[----:B------:R-:W-:Y:S01]  /*7380*/  IADD3.X R46, R0, R49, R97, P0, P4 ;  /* 0x00000031002e7210 */ /* 0x000fe200007e8461 */
[----:B------:R-:W-:Y:S01]  /*7390*/  IMAD.SHL.U32 R37, R37, 0x200, RZ ;  /* 0x0000020025257824 */ /* 0x000fe200078e00ff */
[----:B------:R-:W-:Y:S02]  /*73a0*/  LOP3.LUT R36, R36, R39, RZ, 0x3c, !PT ;  /* 0x0000002724247212 */ /* 0x000fe400078e3cff */
[----:B------:R-:W-:Y:S02]  /*73b0*/  ISETP.GE.AND P4, PT, R226, R120, PT ;  /* 0x00000078e200720c */ /* 0x000fe40003f86270 */
[----:B------:R-:W-:Y:S02]  /*73c0*/  LOP3.LUT R37, R37, 0x7ffff000, RZ, 0xc0, !PT ;  /* 0x7ffff00025257812 */ /* 0x000fe400078ec0ff */
[----:B------:R-:W-:-:S04]  /*73d0*/  LEA R44, P0, R45, R108, 0x1 ;  /* 0x0000006c2d2c7211 */ /* 0x000fc800078008ff */
[----:B------:R-:W-:Y:S02]  /*73e0*/  LEA.HI.X R45, R45, R109, R46, 0x1, P0 ;  /* 0x0000006d2d2d7211 */ /* 0x000fe400000f0c2e */
[----:B--2---:R-:W-:Y:S02]  /*73f0*/  IADD3 R36, R36, R37, R38 ;  /* 0x0000002524247210 */ /* 0x004fe40007ffe026 */
[----:B------:R-:W-:-:S03]  /*7400*/  LEA R37, R17, R7, 0xe ;  /* 0x0000000711257211 */ /* 0x000fc600078e70ff */
[----:B------:R-:W-:Y:S02]  /*7410*/  IMAD R39, R17, 0x4000, R36 ;  /* 0x0000400011277824 */ /* 0x000fe400078e0224 */
[--C-:B------:R-:W-:Y:S02]  /*7420*/  IMAD R37, R37, 0x2, R16.reuse ;  /* 0x0000000225257824 */ /* 0x100fe400078e0210 */
[----:B------:R-:W-:-:S04]  /*7430*/  IMAD R40, R39, 0x2, R16 ;  /* 0x0000000227287824 */ /* 0x000fc800078e0210 */
[----:B------:R-:W2:Y:S04]  /*7440*/  LDS.128 R36, [R37+0x20400] ;  /* 0x0204000025247984 */ /* 0x000ea80000000c00 */
[----:B------:R-:W3:Y:S01]  /*7450*/  LDS.128 R40, [R40+0x20400] ;  /* 0x0204000028287984 */ /* 0x000ee20000000c00 */
[----:B------:R-:W-:Y:S05]  /*7460*/  @P4 BRA `(.L_x_1828) ;  /* 0x0000000400584947 */ /* 0x000fea0003800000 */
[----:B------:R-:W-:Y:S01]  /*7470*/  SHF.R.U64 R66, R52, 0x10, R53 ;  /* 0x0000001034427819 */ /* 0x000fe20000001235 */
[----:B---3--:R-:W-:Y:S01]  /*7480*/  IMAD.MOV.U32 R46, RZ, RZ, R40 ;  /* 0x000000ffff2e7224 */ /* 0x008fe200078e0028 */
[----:B------:R-:W-:Y:S01]  /*7490*/  SHF.R.U32.HI R52, RZ, 0x10, R61 ;  /* 0x00000010ff347819 */ /* 0x000fe2000001163d */
[----:B------:R-:W-:Y:S01]  /*74a0*/  IMAD.MOV.U32 R48, RZ, RZ, R42 ;  /* 0x000000ffff307224 */ /* 0x000fe200078e002a */
[----:B--2---:R-:W-:Y:S01]  /*74b0*/  MOV R40, R38 ;  /* 0x0000002600287202 */ /* 0x004fe20000000f00 */
[--C-:B------:R-:W-:Y:S01]  /*74c0*/  HADD2.F32 R42, -RZ, R41.reuse.H0_H0 ;  /* 0x20000029ff2a7230 */ /* 0x100fe20000004100 */
[----:B------:R-:W-:Y:S01]  /*74d0*/  SHF.R.U32.HI R50, RZ, 0x10, R53 ;  /* 0x00000010ff327819 */ /* 0x000fe20000011635 */
[----:B------:R-:W-:Y:S01]  /*74e0*/  HADD2.F32 R41, -RZ, R41.H1_H1 ;  /* 0x30000029ff297230 */ /* 0x000fe20000004100 */
[--C-:B------:R-:W-:Y:S01]  /*74f0*/  SHF.R.U64 R65, R54, 0x10, R55.reuse ;  /* 0x0000001036417819 */ /* 0x100fe20000001237 */
[--C-:B------:R-:W-:Y:S01]  /*7500*/  HADD2.F32 R38, -RZ, R37.reuse.H0_H0 ;  /* 0x20000025ff267230 */ /* 0x100fe20000004100 */
[----:B------:R-:W-:Y:S01]  /*7510*/  SHF.R.U32.HI R58, RZ, 0x10, R55 ;  /* 0x00000010ff3a7819 */ /* 0x000fe20000011637 */
[----:B------:R-:W-:Y:S01]  /*7520*/  HADD2.F32 R52, -RZ, R52.H0_H0 ;  /* 0x20000034ff347230 */ /* 0x000fe20000004100 */
[--C-:B------:R-:W-:Y:S01]  /*7530*/  SHF.R.U64 R57, R62, 0x10, R63.reuse ;  /* 0x000000103e397819 */ /* 0x100fe2000000123f */
[----:B------:R-:W-:Y:S01]  /*7540*/  HADD2.F32 R37, -RZ, R37.H1_H1 ;  /* 0x30000025ff257230 */ /* 0x000fe20000004100 */
[----:B------:R-:W-:Y:S01]  /*7550*/  SHF.R.U32.HI R62, RZ, 0x10, R63 ;  /* 0x00000010ff3e7819 */ /* 0x000fe2000001163f */
[----:B------:R-:W-:-:S02]  /*7560*/  HADD2.F32 R53, -RZ, R127.H1_H1 ;  /* 0x3000007fff357230 */ /* 0x000fc40000004100 */
[-C--:B------:R-:W-:Y:S01]  /*7570*/  FMUL.FTZ R54, R41, R52.reuse ;  /* 0x0000003429367220 */ /* 0x080fe20000410000 */
[----:B------:R-:W-:Y:S02]  /*7580*/  HADD2.F32 R50, -RZ, R50.H0_H0 ;  /* 0x20000032ff327230 */ /* 0x000fe40000004100 */
[C---:B------:R-:W-:Y:S01]  /*7590*/  FMUL.FTZ R52, R37.reuse, R52 ;  /* 0x0000003425347220 */ /* 0x040fe20000410000 */
[----:B------:R-:W-:Y:S02]  /*75a0*/  HADD2.F32 R51, -RZ, R125.H1_H1 ;  /* 0x3000007dff337230 */ /* 0x000fe40000004100 */
[-C--:B------:R-:W-:Y:S01]  /*75b0*/  FMUL.FTZ R55, R42, R53.reuse ;  /* 0x000000352a377220 */ /* 0x080fe20000410000 */
[C---:B------:R-:W-:Y:S01]  /*75c0*/  FMUL.FTZ R53, R38.reuse, R53 ;  /* 0x0000003526357220 */ /* 0x040fe20000410000 */
[-C--:B------:R-:W-:Y:S01]  /*75d0*/  FFMA.FTZ R54, R37, R50.reuse, -R54 ;  /* 0x0000003225367223 */ /* 0x080fe20000010836 */
[----:B------:R-:W-:Y:S01]  /*75e0*/  FFMA.FTZ R56, R41, R50, R52 ;  /* 0x0000003229387223 */ /* 0x000fe20000010034 */
[----:B------:R-:W-:Y:S01]  /*75f0*/  FFMA.FTZ R55, R38, R51, -R55 ;  /* 0x0000003326377223 */ /* 0x000fe20000010837 */
[----:B------:R-:W-:-:S02]  /*7600*/  HADD2.F32 R50, -RZ, R126.H1_H1 ;  /* 0x3000007eff327230 */ /* 0x000fc40000004100 */
[----:B------:R-:W-:Y:S01]  /*7610*/  FFMA.FTZ R53, R42, R51, R53 ;  /* 0x000000332a357223 */ /* 0x000fe20000010035 */
[----:B------:R-:W-:Y:S01]  /*7620*/  HADD2.F32 R37, -RZ, R39.H0_H0 ;  /* 0x20000027ff257230 */ /* 0x000fe20000004100 */
[----:B------:R-:W-:Y:S01]  /*7630*/  SHF.R.U64 R64, R60, 0x10, R61 ;  /* 0x000000103c407819 */ /* 0x000fe2000000123d */
[----:B------:R-:W-:Y:S02]  /*7640*/  HADD2.F32 R38, -RZ, R43.H0_H0 ;  /* 0x2000002bff267230 */ /* 0x000fe40000004100 */
[----:B------:R-:W-:Y:S02]  /*7650*/  HADD2.F32 R41, -RZ, R123.H1_H1 ;  /* 0x3000007bff297230 */ /* 0x000fe40000004100 */
[----:B------:R-:W-:Y:S01]  /*7660*/  FMUL.FTZ R51, R37, R50 ;  /* 0x0000003225337220 */ /* 0x000fe20000410000 */
[----:B------:R-:W-:Y:S01]  /*7670*/  HADD2.F32 R43, -RZ, R43.H1_H1 ;  /* 0x3000002bff2b7230 */ /* 0x000fe20000004100 */
[----:B------:R-:W-:Y:S01]  /*7680*/  F2FP.F16.F32.PACK_AB R53, R56, R53 ;  /* 0x000000353835723e */ /* 0x000fe200000000ff */
[----:B------:R-:W-:-:S02]  /*7690*/  HADD2.F32 R52, -RZ, R62.H0_H0 ;  /* 0x2000003eff347230 */ /* 0x000fc40000004100 */
[----:B------:R-:W-:Y:S02]  /*76a0*/  HADD2.F32 R42, -RZ, R58.H0_H0 ;  /* 0x2000003aff2a7230 */ /* 0x000fe40000004100 */
[C---:B------:R-:W-:Y:S01]  /*76b0*/  FMUL.FTZ R58, R38.reuse, R50 ;  /* 0x00000032263a7220 */ /* 0x040fe20000410000 */
[----:B------:R-:W-:Y:S02]  /*76c0*/  HADD2.F32 R39, -RZ, R39.H1_H1 ;  /* 0x30000027ff277230 */ /* 0x000fe40000004100 */
[-C--:B------:R-:W-:Y:S01]  /*76d0*/  FFMA.FTZ R50, R38, R41.reuse, R51 ;  /* 0x0000002926327223 */ /* 0x080fe20000010033 */
[-C--:B------:R-:W-:Y:S01]  /*76e0*/  FMUL.FTZ R60, R43, R52.reuse ;  /* 0x000000342b3c7220 */ /* 0x080fe20000410000 */
[----:B------:R-:W-:Y:S01]  /*76f0*/  FFMA.FTZ R58, R37, R41, -R58 ;  /* 0x00000029253a7223 */ /* 0x000fe2000001083a */
[----:B------:R-:W-:Y:S02]  /*7700*/  HADD2.F32 R38, -RZ, R46.H0_H0 ;  /* 0x2000002eff267230 */ /* 0x000fe40000004100 */
[----:B------:R-:W-:Y:S01]  /*7710*/  FMUL.FTZ R52, R39, R52 ;  /* 0x0000003427347220 */ /* 0x000fe20000410000 */
[----:B------:R-:W-:-:S02]  /*7720*/  HADD2.F32 R127, -RZ, R127.H0_H0 ;  /* 0x2000007fff7f7230 */ /* 0x000fc40000004100 */
[-C--:B------:R-:W-:Y:S01]  /*7730*/  FFMA.FTZ R59, R39, R42.reuse, -R60 ;  /* 0x0000002a273b7223 */ /* 0x080fe2000001083c */
[----:B------:R-:W-:Y:S02]  /*7740*/  HADD2.F32 R41, -RZ, R64.H0_H0 ;  /* 0x20000040ff297230 */ /* 0x000fe40000004100 */
[----:B------:R-:W-:Y:S01]  /*7750*/  FFMA.FTZ R61, R43, R42, R52 ;  /* 0x0000002a2b3d7223 */ /* 0x000fe20000010034 */
[----:B------:R-:W-:Y:S02]  /*7760*/  HADD2.F32 R37, -RZ, R36.H0_H0 ;  /* 0x20000024ff257230 */ /* 0x000fe40000004100 */
[-C--:B------:R-:W-:Y:S01]  /*7770*/  FMUL.FTZ R42, R38, R127.reuse ;  /* 0x0000007f262a7220 */ /* 0x080fe20000410000 */
[----:B------:R-:W-:Y:S02]  /*7780*/  HADD2.F32 R46, -RZ, R46.H1_H1 ;  /* 0x3000002eff2e7230 */ /* 0x000fe40000004100 */
[----:B------:R-:W-:Y:S02]  /*7790*/  HADD2.F32 R36, -RZ, R36.H1_H1 ;  /* 0x30000024ff247230 */ /* 0x000fe40000004100 */
[----:B------:R-:W-:Y:S01]  /*77a0*/  FMUL.FTZ R127, R37, R127 ;  /* 0x0000007f257f7220 */ /* 0x000fe20000410000 */
[----:B------:R-:W-:-:S02]  /*77b0*/  HADD2.F32 R125, -RZ, R125.H0_H0 ;  /* 0x2000007dff7d7230 */ /* 0x000fc40000004100 */
[-C--:B------:R-:W-:Y:S01]  /*77c0*/  FMUL.FTZ R43, R46, R41.reuse ;  /* 0x000000292e2b7220 */ /* 0x080fe20000410000 */
[----:B------:R-:W-:Y:S02]  /*77d0*/  HADD2.F32 R39, -RZ, R66.H0_H0 ;  /* 0x20000042ff277230 */ /* 0x000fe40000004100 */
[C---:B------:R-:W-:Y:S01]  /*77e0*/  FMUL.FTZ R41, R36.reuse, R41 ;  /* 0x0000002924297220 */ /* 0x040fe20000410000 */
[----:B------:R-:W-:Y:S02]  /*77f0*/  HADD2.F32 R126, -RZ, R126.H0_H0 ;  /* 0x2000007eff7e7230 */ /* 0x000fe40000004100 */
[----:B------:R-:W-:Y:S01]  /*7800*/  FFMA.FTZ R42, R37, R125, -R42 ;  /* 0x0000007d252a7223 */ /* 0x000fe2000001082a */
[----:B------:R-:W-:Y:S02]  /*7810*/  HADD2.F32 R37, -RZ, R48.H0_H0 ;  /* 0x20000030ff257230 */ /* 0x000fe40000004100 */
[-C--:B------:R-:W-:Y:S01]  /*7820*/  FFMA.FTZ R43, R36, R39.reuse, -R43 ;  /* 0x00000027242b7223 */ /* 0x080fe2000001082b */
[----:B------:R-:W-:Y:S01]  /*7830*/  FFMA.FTZ R46, R46, R39, R41 ;  /* 0x000000272e2e7223 */ /* 0x000fe20000010029 */
[----:B------:R-:W-:-:S02]  /*7840*/  HADD2.F32 R41, -RZ, R57.H0_H0 ;  /* 0x20000039ff297230 */ /* 0x000fc40000004100 */
[----:B------:R-:W-:Y:S01]  /*7850*/  FFMA.FTZ R127, R38, R125, R127 ;  /* 0x0000007d267f7223 */ /* 0x000fe2000001007f */
[----:B------:R-:W-:Y:S02]  /*7860*/  HADD2.F32 R36, -RZ, R40.H0_H0 ;  /* 0x20000028ff247230 */ /* 0x000fe40000004100 */
[----:B------:R-:W-:Y:S01]  /*7870*/  FMUL.FTZ R51, R37, R126 ;  /* 0x0000007e25337220 */ /* 0x000fe20000410000 */
[----:B------:R-:W-:Y:S01]  /*7880*/  HADD2.F32 R48, -RZ, R48.H1_H1 ;  /* 0x30000030ff307230 */ /* 0x000fe20000004100 */
[----:B------:R-:W-:Y:S01]  /*7890*/  F2FP.F16.F32.PACK_AB R50, R61, R50 ;  /* 0x000000323d32723e */ /* 0x000fe200000000ff */
[----:B------:R-:W-:Y:S02]  /*78a0*/  HADD2.F32 R40, -RZ, R40.H1_H1 ;  /* 0x30000028ff287230 */ /* 0x000fe40000004100 */
[----:B------:R-:W-:Y:S01]  /*78b0*/  FMUL.FTZ R126, R36, R126 ;  /* 0x0000007e247e7220 */ /* 0x000fe20000410000 */
[----:B------:R-:W-:Y:S02]  /*78c0*/  HADD2.F32 R123, -RZ, R123.H0_H0 ;  /* 0x2000007bff7b7230 */ /* 0x000fe40000004100 */
        /* <DEDUP_REMOVED lines=10> */
[----:B------:R-:W-:Y:S02]  /*7970*/  F2FP.F16.F32.PACK_AB R37, R54, R55 ;  /* 0x000000373625723e */ /* 0x000fe400000000ff */
[----:B------:R-:W-:Y:S01]  /*7980*/  F2FP.F16.F32.PACK_AB R38, R40, R51 ;  /* 0x000000332826723e */ /* 0x000fe200000000ff */
[----:B------:R-:W-:Y:S01]  /*7990*/  IMAD.MOV.U32 R40, RZ, RZ, R52 ;  /* 0x000000ffff287224 */ /* 0x000fe200078e0034 */
[----:B------:R-:W-:Y:S01]  /*79a0*/  F2FP.F16.F32.PACK_AB R42, R41, R126 ;  /* 0x0000007e292a723e */ /* 0x000fe200000000ff */
[----:B------:R-:W-:Y:S01]  /*79b0*/  IMAD.MOV.U32 R41, RZ, RZ, R53 ;  /* 0x000000ffff297224 */ /* 0x000fe200078e0035 */
[----:B------:R-:W-:-:S07]  /*79c0*/  F2FP.F16.F32.PACK_AB R39, R59, R58 ;  /* 0x0000003a3b27723e */ /* 0x000fce00000000ff */
.L_x_1828:
[----:B------:R-:W-:Y:S05]  /*79d0*/  BSYNC B1 ;  /* 0x0000000000017941 */ /* 0x000fea0003800000 */
.L_x_1827:
[----:B--2---:R2:W-:Y:S01]  /*79e0*/  STG.E.128 desc[UR60][R44.64], R36 ;  /* 0x000000242c007986 */ /* 0x0045e2000c101d3c */
[----:B------:R-:W-:-:S13]  /*79f0*/  ISETP.GE.AND P0, PT, R47, R122, PT ;  /* 0x0000007a2f00720c */ /* 0x000fda0003f06270 */
[----:B------:R-:W-:Y:S05]  /*7a00*/  @P0 BRA `(.L_x_1793) ;  /* 0x0000000000c80947 */ /* 0x000fea0003800000 */
[--C-:B------:R-:W-:Y:S02]  /*7a10*/  IADD3 R112, P0, P4, R88, R112, R47.reuse ;  /* 0x0000007058707210 */ /* 0x100fe40007c1e02f */
[----:B------:R-:W-:-:S04]  /*7a20*/  SHF.R.S32.HI R47, RZ, 0x1f, R47 ;  /* 0x0000001fff2f7819 */ /* 0x000fc8000001142f */
[----:B------:R-:W-:Y:S02]  /*7a30*/  IADD3.X R49, R0, R49, R47, P0, P4 ;  /* 0x0000003100317210 */ /* 0x000fe400007e842f */
[----:B------:R-:W-:-:S04]  /*7a40*/  LEA R108, P0, R112, R108, 0x1 ;  /* 0x0000006c706c7211 */ /* 0x000fc800078008ff */
[----:B------:R-:W-:-:S05]  /*7a50*/  LEA.HI.X R109, R112, R109, R49, 0x1, P0 ;  /* 0x0000006d706d7211 */ /* 0x000fca00000f0c31 */
[----:B---3--:R3:W-:Y:S01]  /*7a60*/  STG.E.128 desc[UR60][R108.64], R40 ;  /* 0x000000286c007986 */ /* 0x0087e2000c101d3c */
[----:B------:R-:W-:Y:S05]  /*7a70*/  BRA `(.L_x_1793) ;  /* 0x0000000000ac7947 */ /* 0x000fea0003800000 */
.L_x_1768:
[----:B------:R-:W-:-:S13]  /*7a80*/  ISETP.NE.AND P1, PT, R234, 0x3, PT ;  /* 0x00000003ea00780c */ /* 0x000fda0003f25270 */
[----:B------:R-:W-:Y:S05]  /*7a90*/  @!P1 BRA `(.L_x_1829) ;  /* 0x0000000000049947 */ /* 0x000fea0003800000 */
[----:B------:R-:W-:Y:S01]  /*7aa0*/  BPT.TRAP 0x1 ;  /* 0x000000040000795c */ /* 0x000fe20000300000 */
.L_x_1829:
[----:B------:R-:W2:Y:S01]  /*7ab0*/  LDL R36, [R1] ;  /* 0x0000000001247983 */ /* 0x000ea20000100800 */
[----:B------:R-:W-:Y:S01]  /*7ac0*/  LEA R99, R17, R16, 0x3 ;  /* 0x0000001011637211 */ /* 0x000fe200078e18ff */
[----:B------:R-:W-:Y:S01]  /*7ad0*/  IMAD R105, R25, -0x40, R2 ;  /* 0xffffffc019697824 */ /* 0x000fe200078e0202 */
[----:B------:R-:W-:Y:S04]  /*7ae0*/  BSSY B1, `(.L_x_1830) ;  /* 0x0000006000017945 */ /* 0x000fe80003800000 */
[----:B------:R-:W-:-:S04]  /*7af0*/  VIMNMX R105, R105, 0x40, PT ;  /* 0x0000004069697848 */ /* 0x000fc80003fe0100 */
[----:B------:R-:W-:Y:S02]  /*7b00*/  ISETP.GE.AND P4, PT, R218, R105, PT ;  /* 0x00000069da00720c */ /* 0x000fe40003f86270 */
[----:B--2---:R-:W-:-:S04]  /*7b10*/  SHF.L.U32 R107, R36, 0x1f, RZ ;  /* 0x0000001f246b7819 */ /* 0x004fc800000006ff */
[----:B------:R-:W0:Y:S02]  /*7b20*/  SYNCS.PHASECHK.TRANS64.TRYWAIT P0, [R99+URZ+0x30890], R107 ;  /* 0x0308906b630075a7 */ /* 0x000e24000800017f */
[----:B0-----:R-:W-:Y:S05]  /*7b30*/  @!P0 BRA `(.L_x_1831) ;  /* 0x0000023400f88947 */ /* 0x001fea0003800000 */
.L_x_2239:
[----:B------:R-:W-:Y:S05]  /*7b40*/  BSYNC B1 ;  /* 0x0000000000017941 */ /* 0x000fea0003800000 */
.L_x_1830:
[----:B------:R-:W-:Y:S04]  /*7b50*/  BSSY B1, `(.L_x_1832) ;  /* 0x000000e000017945 */ /* 0x000fe80003800000 */
[----:B------:R-:W-:Y:S05]  /*7b60*/  @P4 BRA `(.L_x_1833) ;  /* 0x0000000000304947 */ /* 0x000fea0003800000 */
[----:B------:R-:W-:Y:S02]  /*7b70*/  ISETP.NE.AND P5, PT, R30, RZ, PT ;  /* 0x000000ff1e00720c */ /* 0x000fe40003fa5270 */
[----:B------:R-:W-:Y:S02]  /*7b80*/  ISETP.NE.AND P4, PT, R93, RZ, PT ;  /* 0x000000ff5d00720c */ /* 0x000fe40003f85270 */
[----:B------:R-:W-:-:S09]  /*7b90*/  ISETP.NE.AND P0, PT, R94, RZ, PT ;  /* 0x000000ff5e00720c */ /* 0x000fd20003f05270 */
[----:B------:R-:W1:Y:S04]  /*7ba0*/  @P5 LDS.128 R36, [R101+0x20400] ;  /* 0x0204000065245984 */ /* 0x000e680000000c00 */
[----:B------:R-:W2:Y:S04]  /*7bb0*/  @P0 LDS.128 R40, [R101+0x24400] ;  /* 0x0244000065280984 */ /* 0x000ea80000000c00 */
[----:B-1----:R-:W-:Y:S01]  /*7bc0*/  @P5 STG.E.128 desc[UR60][R50.64], R36 ;  /* 0x0000002432005986 */ /* 0x002fe2000c101d3c */
[----:B------:R-:W-:-:S03]  /*7bd0*/  ISETP.NE.AND P5, PT, R95, RZ, PT ;  /* 0x000000ff5f00720c */ /* 0x000fc60003fa5270 */
[----:B------:R-:W1:Y:S04]  /*7be0*/  @P4 LDS.128 R36, [R101+0x22400] ;  /* 0x0224000065244984 */ /* 0x000e680000000c00 */
[----:B--2---:R-:W-:Y:S06]  /*7bf0*/  @P0 STG.E.128 desc[UR60][R50.64+0x100], R40 ;  /* 0x0001002832000986 */ /* 0x004fec000c101d3c */
[----:B------:R-:W2:Y:S04]  /*7c00*/  @P5 LDS.128 R44, [R101+0x26400] ;  /* 0x02640000652c5984 */ /* 0x000ea80000000c00 */
[----:B-1----:R1:W-:Y:S04]  /*7c10*/  @P4 STG.E.128 desc[UR60][R50.64+0x80], R36 ;  /* 0x0000802432004986 */ /* 0x0023e8000c101d3c */
[----:B--2---:R1:W-:Y:S02]  /*7c20*/  @P5 STG.E.128 desc[UR60][R50.64+0x180], R44 ;  /* 0x0001802c32005986 */ /* 0x0043e4000c101d3c */
.L_x_1833:
[----:B------:R-:W-:Y:S05]  /*7c30*/  BSYNC B1 ;  /* 0x0000000000017941 */ /* 0x000fea0003800000 */
.L_x_1832:
[----:B-1----:R-:W-:-:S05]  /*7c40*/  VIADD R36, R218, 0x20 ;  /* 0x00000020da247836 */ /* 0x002fca0000000000 */
[----:B------:R-:W-:-:S13]  /*7c50*/  ISETP.GE.AND P0, PT, R36, R105, PT ;  /* 0x000000692400720c */ /* 0x000fda0003f06270 */
        /* <DEDUP_REMOVED lines=13> */
.L_x_1793:
[----:B------:R-:W-:Y:S05]  /*7d30*/  BSYNC B0 ;  /* 0x0000000000007941 */ /* 0x000fea0003800000 */
.L_x_1767:
[----:B-1234-:R-:W1:Y:S01]  /*7d40*/  S2R R36, SR_TID.X ;  /* 0x0000000000247919 */ /* 0x01ee620000002100 */
[----:B------:R-:W-:Y:S01]  /*7d50*/  @!PT LDS RZ, [RZ] ;  /* 0x00000000fffff984 */ /* 0x000fe20000000800 */
[----:B------:R-:W-:Y:S01]  /*7d60*/  @!PT LDS RZ, [RZ] ;  /* 0x00000000fffff984 */ /* 0x000fe20000000800 */
[----:B------:R-:W-:Y:S01]  /*7d70*/  @!PT LDS RZ, [RZ] ;  /* 0x00000000fffff984 */ /* 0x000fe20000000800 */
[----:B------:R-:W-:Y:S01]  /*7d80*/  @!PT LDS RZ, [RZ] ;  /* 0x00000000fffff984 */ /* 0x000fe20000000800 */
[----:B------:R2:W-:Y:S06]  /*7d90*/  MEMBAR.ALL.CTA ;  /* 0x0000000000007992 */ /* 0x0005ec0000008000 */
[----:B--2---:R-:W2:Y:S01]  /*7da0*/  FENCE.VIEW.ASYNC.S ;  /* 0x00000000000073c6 */ /* 0x004ea20000000000 */
[----:B------:R-:W-:Y:S05]  /*7db0*/  WARPSYNC.ALL ;  /* 0x0000000000007948 */ /* 0x000fea0003800000 */
[----:B------:R-:W-:Y:S01]  /*7dc0*/  BSSY B0, `(.L_x_1834) ;  /* 0x0000009000007945 */ /* 0x000fe20003800000 */
[----:B-1----:R-:W-:Y:S01]  /*7dd0*/  LOP3.LUT R36, R36, 0x7f, RZ, 0xc0, !PT ;  /* 0x0000007f24247812 */ /* 0x002fe200078ec0ff */
[----:B--2---:R1:W-:Y:S03]  /*7de0*/  BAR.SYNC.DEFER_BLOCKING R104, 0x80 ;  /* 0x000200680000751d */ /* 0x0043e60000010000 */
[----:B------:R-:W-:-:S13]  /*7df0*/  ISETP.NE.AND P0, PT, R36, RZ, PT ;  /* 0x000000ff2400720c */ /* 0x000fda0003f05270 */
[----:B------:R-:W-:-:S05]  /*7e00*/  @!P0 VIADD R36, R99, 0x308a0 ;  /* 0x000308a063248836 */ /* 0x000fca0000000000 */
[----:B------:R-:W-:-:S04]  /*7e10*/  @!P0 PRMT R36, RZ, 0x654, R36 ;  /* 0x00000654ff248816 */ /* 0x000fc80000000024 */
[----:B------:R1:W-:Y:S01]  /*7e20*/  @!P0 SYNCS.ARRIVE.TRANS64.RED.A1T0 RZ, [R36+URZ], RZ ;  /* 0x000000ff24ff89a7 */ /* 0x0003e2000810043f */
[----:B------:R-:W-:Y:S05]  /*7e30*/  @!P1 BRA `(.L_x_1835) ;  /* 0x0000000000049947 */ /* 0x000fea0003800000 */
[----:B------:R-:W-:Y:S01]  /*7e40*/  BPT.TRAP 0x1 ;  /* 0x000000040000795c */ /* 0x000fe20000300000 */
.L_x_1835:
[----:B------:R-:W-:Y:S05]  /*7e50*/  BSYNC B0 ;  /* 0x0000000000007941 */ /* 0x000fea0003800000 */
.L_x_1834:
[----:B------:R-:W2:Y:S01]  /*7e60*/  SYNCS.PHASECHK.TRANS64.TRYWAIT P1, [R99+URZ+0x308b0], R107 ;  /* 0x0308b06b630075a7 */ /* 0x000ea2000802017f */
[----:B------:R-:W-:Y:S01]  /*7e70*/  ULDC.64 UR38, c[0x0][0x328] ;  /* 0x0000ca0000267ab9 */ /* 0x000fe20000000a00 */
[----:B------:R-:W-:Y:S01]  /*7e80*/  ULDC.64 UR36, c[0x0][0x318] ;  /* 0x0000c60000247ab9 */ /* 0x000fe20000000a00 */
[----:B------:R-:W-:Y:S01]  /*7e90*/  BSSY B0, `(.L_x_1836) ;  /* 0x0000004000007945 */ /* 0x000fe20003800000 */
[----:B------:R-:W-:Y:S01]  /*7ea0*/  ISETP.GE.AND P4, PT, R218, R105, PT ;  /* 0x00000069da00720c */ /* 0x000fe20003f86270 */
[----:B------:R-:W-:Y:S02]  /*7eb0*/  IMAD.WIDE R48, R25, 0x40, R76 ;  /* 0x0000004019307825 */ /* 0x000fe400078e024c */
[----:B--2---:R-:W-:Y:S10]  /*7ec0*/  @!P1 BRA `(.L_x_1837) ;  /* 0x0000023400289947 */ /* 0x004ff40003800000 */
.L_x_2240:
[----:B------:R-:W-:Y:S05]  /*7ed0*/  BSYNC B0 ;  /* 0x0000000000007941 */ /* 0x000fea0003800000 */
.L_x_1836:
[----:B------:R-:W-:Y:S04]  /*7ee0*/  BSSY B0, `(.L_x_1838) ;  /* 0x0000019000007945 */ /* 0x000fe80003800000 */
[----:B------:R-:W-:Y:S05]  /*7ef0*/  @P4 BRA `(.L_x_1839) ;  /* 0x00000000005c4947 */ /* 0x000fea0003800000 */
[----:B------:R-:W3:Y:S01]  /*7f00*/  LDL R44, [R1+0x2c] ;  /* 0x00002c00012c7983 */ /* 0x000ee20000100800 */
[----:B------:R-:W-:-:S03]  /*7f10*/  ULDC UR4, c[0x0][0x2f4] ;  /* 0x0000bd0000047ab9 */ /* 0x000fc60000000800 */
[----:B------:R-:W4:Y:S01]  /*7f20*/  LDL R42, [R1+0x30] ;  /* 0x00003000012a7983 */ /* 0x000f220000100800 */
[----:B------:R-:W-:Y:S01]  /*7f30*/  ISETP.GE.AND P5, PT, R18, UR4, PT ;  /* 0x0000000412007c0c */ /* 0x000fe2000bfa6270 */
[----:B------:R-:W-:Y:S01]  /*7f40*/  IMAD R43, R49, UR38, RZ ;  /* 0x00000026312b7c24 */ /* 0x000fe2000f8e02ff */
[----:B------:R-:W-:Y:S01]  /*7f50*/  ISETP.GE.AND P4, PT, R226, UR4, PT ;  /* 0x00000004e2007c0c */ /* 0x000fe2000bf86270 */
[----:B------:R-:W-:Y:S02]  /*7f60*/  IMAD.MOV.U32 R40, RZ, RZ, R86 ;  /* 0x000000ffff287224 */ /* 0x000fe400078e0056 */
[----:B------:R-:W-:Y:S02]  /*7f70*/  IMAD.MOV.U32 R41, RZ, RZ, R98 ;  /* 0x000000ffff297224 */ /* 0x000fe400078e0062 */
[C---:B------:R-:W-:Y:S02]  /*7f80*/  IMAD R43, R48.reuse, UR39, R43 ;  /* 0x00000027302b7c24 */ /* 0x040fe4000f8e022b */
[----:B------:R-:W-:-:S04]  /*7f90*/  IMAD.WIDE.U32 R40, R48, UR38, R40 ;  /* 0x0000002630287c25 */ /* 0x000fc8000f8e0028 */
[----:B-1----:R-:W1:Y:S01]  /*7fa0*/  @!P5 LDS.128 R36, [R101+0x400] ;  /* 0x000400006524d984 */ /* 0x002e620000000c00 */
[----:B------:R-:W-:Y:S02]  /*7fb0*/  IADD3 R41, R41, R43, RZ ;  /* 0x0000002b29297210 */ /* 0x000fe40007ffe0ff */
[----:B------:R-:W-:-:S04]  /*7fc0*/  LEA R50, P1, R40, UR36, 0x1 ;  /* 0x0000002428327c11 */ /* 0x000fc8000f8208ff */
[----:B------:R-:W-:-:S05]  /*7fd0*/  LEA.HI.X R51, R40, UR37, R41, 0x1, P1 ;  /* 0x0000002528337c11 */ /* 0x000fca00088f0c29 */
[----:B-1----:R-:W-:Y:S04]  /*7fe0*/  @!P5 STG.E.128 desc[UR60][R50.64], R36 ;  /* 0x000000243200d986 */ /* 0x002fe8000c101d3c */
[----:B------:R-:W1:Y:S04]  /*7ff0*/  @!P4 LDS.128 R36, [R101+0x2400] ;  /* 0x002400006524c984 */ /* 0x000e680000000c00 */
[----:B-1----:R-:W-:Y:S01]  /*8000*/  @!P4 STG.E.128 desc[UR60][R50.64+0x80], R36 ;  /* 0x000080243200c986 */ /* 0x002fe2000c101d3c */
[----:B---3--:R-:W-:Y:S02]  /*8010*/  ISETP.GE.AND P1, PT, R44, UR4, PT ;  /* 0x000000042c007c0c */ /* 0x008fe4000bf26270 */
[----:B----4-:R-:W-:-:S11]  /*8020*/  ISETP.GE.AND P5, PT, R42, UR4, PT ;  /* 0x000000042a007c0c */ /* 0x010fd6000bfa6270 */
[----:B------:R-:W1:Y:S04]  /*8030*/  @!P1 LDS.128 R40, [R101+0x4400] ;  /* 0x0044000065289984 */ /* 0x000e680000000c00 */
[----:B------:R-:W3:Y:S04]  /*8040*/  @!P5 LDS.128 R44, [R101+0x6400] ;  /* 0x00640000652cd984 */ /* 0x000ee80000000c00 */
[----:B-1----:R4:W-:Y:S04]  /*8050*/  @!P1 STG.E.128 desc[UR60][R50.64+0x100], R40 ;  /* 0x0001002832009986 */ /* 0x0029e8000c101d3c */
[----:B---3--:R4:W-:Y:S02]  /*8060*/  @!P5 STG.E.128 desc[UR60][R50.64+0x180], R44 ;  /* 0x0001802c3200d986 */ /* 0x0089e4000c101d3c */
.L_x_1839:
[----:B------:R-:W-:Y:S05]  /*8070*/  BSYNC B0 ;  /* 0x0000000000007941 */ /* 0x000fea0003800000 */
.L_x_1838:
[----:B-1----:R-:W-:Y:S01]  /*8080*/  VIADD R36, R218, 0x20 ;  /* 0x00000020da247836 */ /* 0x002fe20000000000 */
[----:B------:R-:W-:Y:S04]  /*8090*/  BSSY B0, `(.L_x_1840) ;  /* 0x000001c000007945 */ /* 0x000fe80003800000 */
[----:B------:R-:W-:-:S13]  /*80a0*/  ISETP.GE.AND P1, PT, R36, R105, PT ;  /* 0x000000692400720c */ /* 0x000fda0003f26270 */
[----:B------:R-:W-:Y:S05]  /*80b0*/  @P1 BRA `(.L_x_1841) ;  /* 0x0000000000641947 */ /* 0x000fea0003800000 */
[----:B----4-:R-:W3:Y:S01]  /*80c0*/  LDL R44, [R1+0x2c] ;  /* 0x00002c00012c7983 */ /* 0x010ee20000100800 */
[----:B------:R-:W-:-:S03]  /*80d0*/  ULDC UR4, c[0x0][0x2f4] ;  /* 0x0000bd0000047ab9 */ /* 0x000fc60000000800 */
[----:B------:R-:W4:Y:S01]  /*80e0*/  LDL R42, [R1+0x30] ;  /* 0x00003000012a7983 */ /* 0x000f220000100800 */
[----:B------:R-:W-:Y:S01]  /*80f0*/  ISETP.GE.AND P1, PT, R18, UR4, PT ;  /* 0x0000000412007c0c */ /* 0x000fe2000bf26270 */
[----:B------:R-:W-:Y:S01]  /*8100*/  IMAD.MOV.U32 R40, RZ, RZ, R86 ;  /* 0x000000ffff287224 */ /* 0x000fe200078e0056 */
[----:B------:R-:W-:Y:S01]  /*8110*/  IADD3 R43, P4, R48, 0x20, RZ ;  /* 0x00000020302b7810 */ /* 0x000fe20007f9e0ff */
[----:B------:R-:W-:Y:S01]  /*8120*/  IMAD.MOV.U32 R41, RZ, RZ, R98 ;  /* 0x000000ffff297224 */ /* 0x000fe200078e0062 */
[----:B------:R-:W-:-:S03]  /*8130*/  ISETP.GE.AND P5, PT, R226, UR4, PT ;  /* 0x00000004e2007c0c */ /* 0x000fc6000bfa6270 */
[----:B------:R-:W-:Y:S02]  /*8140*/  IMAD.X R48, RZ, RZ, R49, P4 ;  /* 0x000000ffff307224 */ /* 0x000fe400020e0631 */
[----:B------:R-:W-:-:S04]  /*8150*/  IMAD.WIDE.U32 R40, R43, UR38, R40 ;  /* 0x000000262b287c25 */ /* 0x000fc8000f8e0028 */
[----:B------:R-:W1:Y:S01]  /*8160*/  @!P1 LDS.128 R36, [R101+0x1400] ;  /* 0x0014000065249984 */ /* 0x000e620000000c00 */
[----:B------:R-:W-:-:S04]  /*8170*/  IMAD R48, R48, UR38, RZ ;  /* 0x0000002630307c24 */ /* 0x000fc8000f8e02ff */
[----:B------:R-:W-:Y:S01]  /*8180*/  IMAD R43, R43, UR39, R48 ;  /* 0x000000272b2b7c24 */ /* 0x000fe2000f8e0230 */
[----:B------:R-:W-:-:S04]  /*8190*/  LEA R48, P4, R40, UR36, 0x1 ;  /* 0x0000002428307c11 */ /* 0x000fc8000f8808ff */
[----:B------:R-:W-:-:S04]  /*81a0*/  IADD3 R41, R41, R43, RZ ;  /* 0x0000002b29297210 */ /* 0x000fc80007ffe0ff */
        /* <DEDUP_REMOVED lines=10> */
.L_x_1841:
[----:B------:R-:W-:Y:S05]  /*8250*/  BSYNC B0 ;  /* 0x0000000000007941 */ /* 0x000fea0003800000 */
.L_x_1840:
[----:B------:R-:W3:Y:S01]  /*8260*/  LDL.LU R37, [R1] ;  /* 0x0000000001257983 */ /* 0x000ee20000300800 */
[----:B------:R-:W-:Y:S01]  /*8270*/  VIADD R17, R17, 0x1 ;  /* 0x0000000111117836 */ /* 0x000fe20000000000 */
[----:B------:R-:W-:Y:S01]  /*8280*/  ISETP.NE.AND P4, PT, R100, RZ, PT ;  /* 0x000000ff6400720c */ /* 0x000fe20003f85270 */
[----:B0-2---:R-:W-:Y:S01]  /*8290*/  @!P0 VIADD R99, R99, 0x308c0 ;  /* 0x000308c063638836 */ /* 0x005fe20000000000 */
[----:B------:R-:W-:Y:S01]  /*82a0*/  @!PT LDS RZ, [RZ] ;  /* 0x00000000fffff984 */ /* 0x000fe20000000800 */
[----:B------:R-:W-:Y:S01]  /*82b0*/  @!PT LDS RZ, [RZ] ;  /* 0x00000000fffff984 */ /* 0x000fe20000000800 */
[----:B------:R-:W-:Y:S01]  /*82c0*/  @!PT LDS RZ, [RZ] ;  /* 0x00000000fffff984 */ /* 0x000fe20000000800 */
[----:B------:R-:W-:Y:S01]  /*82d0*/  @!PT LDS RZ, [RZ] ;  /* 0x00000000fffff984 */ /* 0x000fe20000000800 */
[----:B------:R0:W-:Y:S06]  /*82e0*/  MEMBAR.ALL.CTA ;  /* 0x0000000000007992 */ /* 0x0001ec0000008000 */
[----:B0-----:R-:W0:Y:S02]  /*82f0*/  FENCE.VIEW.ASYNC.S ;  /* 0x00000000000073c6 */ /* 0x001e240000000000 */
[----:B0-----:R0:W-:Y:S01]  /*8300*/  BAR.SYNC.DEFER_BLOCKING R104, 0x80 ;  /* 0x000200680000751d */ /* 0x0011e20000010000 */
[----:B------:R-:W-:-:S02]  /*8310*/  ISETP.NE.AND P1, PT, R17, 0x2, PT ;  /* 0x000000021100780c */ /* 0x000fc40003f25270 */
[----:B------:R-:W-:Y:S02]  /*8320*/  @!P0 PRMT R99, RZ, 0x654, R99 ;  /* 0x00000654ff638816 */ /* 0x000fe40000000063 */
[----:B------:R-:W-:Y:S02]  /*8330*/  SEL R36, RZ, 0x1, P1 ;  /* 0x00000001ff247807 */ /* 0x000fe40000800000 */
[----:B------:R-:W-:Y:S01]  /*8340*/  SEL R17, R17, RZ, P1 ;  /* 0x000000ff11117207 */ /* 0x000fe20000800000 */
[----:B------:R0:W-:Y:S01]  /*8350*/  @!P0 SYNCS.ARRIVE.TRANS64.RED.A1T0 RZ, [R99+URZ], RZ ;  /* 0x000000ff63ff89a7 */ /* 0x0001e2000810043f */
[----:B------:R-:W-:Y:S02]  /*8360*/  PLOP3.LUT P0, PT, PT, PT, PT, 0x8, 0x0 ;  /* 0x000000000000781c */ /* 0x000fe40003f0e170 */
[----:B---3--:R-:W-:-:S05]  /*8370*/  LOP3.LUT R37, R37, R36, RZ, 0x3c, !PT ;  /* 0x0000002425257212 */ /* 0x008fca00078e3cff */
[----:B------:R0:W-:Y:S01]  /*8380*/  STL [R1], R37 ;  /* 0x0000002501007387 */ /* 0x0001e20000100800 */
[----:B------:R-:W-:Y:S05]  /*8390*/  @P4 BRA `(.L_x_1842) ;  /* 0xffffffa400fc4947 */ /* 0x000fea000383ffff */
.L_x_1762:
[----:B------:R-:W2:Y:S01]  /*83a0*/  LDL R36, [R1+0x34] ;  /* 0x0000340001247983 */ /* 0x000ea20000100800 */
[----:B------:R-:W3:Y:S01]  /*83b0*/  LDC R0, c[0x0][0x448] ;  /* 0x00011200ff007b82 */ /* 0x000ee20000000800 */
[----:B------:R-:W-:Y:S01]  /*83c0*/  IADD3 R5, R221, 0x1, -R220 ;  /* 0x00000001dd057810 */ /* 0x000fe20007ffe8dc */
[----:B------:R-:W-:Y:S06]  /*83d0*/  BSSY B0, `(.L_x_1843) ;  /* 0x000000d000007945 */ /* 0x000fec0003800000 */
[----:B------:R-:W1:Y:S01]  /*83e0*/  LDC.64 R6, c[0x0][0x9e0] ;  /* 0x00027800ff067b82 */ /* 0x000e620000000a00 */
[----:B---3--:R-:W-:-:S02]  /*83f0*/  ISETP.NE.AND P1, PT, R0, 0x1, PT ;  /* 0x000000010000780c */ /* 0x008fc40003f25270 */
[----:B-1----:R-:W-:-:S11]  /*8400*/  ISETP.GE.AND P2, PT, R7, 0x1, PT ;  /* 0x000000010700780c */ /* 0x002fd60003f46270 */
[----:B------:R-:W1:Y:S08]  /*8410*/  @P1 LDC R3, c[0x0][0x44c] ;  /* 0x00011300ff031b82 */ /* 0x000e700000000800 */
[----:B------:R-:W3:Y:S01]  /*8420*/  @P1 LDC R2, c[0x0][0x450] ;  /* 0x00011400ff021b82 */ /* 0x000ee20000000800 */
[----:B--2---:R-:W-:-:S04]  /*8430*/  VIADD R0, R36, 0x7f ;  /* 0x0000007f24007836 */ /* 0x004fc80000000000 */
[----:B-1----:R-:W-:-:S05]  /*8440*/  @P1 IMAD.HI.U32 R3, R0, R3, RZ ;  /* 0x0000000300031227 */ /* 0x002fca00078e00ff */
[----:B---3--:R-:W-:-:S05]  /*8450*/  @P1 SHF.R.U32.HI R0, RZ, R2, R3 ;  /* 0x00000002ff001219 */ /* 0x008fca0000011603 */
[----:B------:R-:W-:Y:S01]  /*8460*/  IMAD.IADD R3, R5, 0x1, R0 ;  /* 0x0000000105037824 */ /* 0x000fe200078e0200 */
[----:B------:R-:W-:Y:S06]  /*8470*/  @P0 BRA `(.L_x_1844) ;  /* 0x0000000000080947 */ /* 0x000fec0003800000 */
[----:B------:R-:W1:Y:S02]  /*8480*/  FENCE.VIEW.ASYNC.G ;  /* 0x00000000000073c6 */ /* 0x000e640000000100 */
[----:B-1----:R-:W-:Y:S06]  /*8490*/  BAR.ARV 0xc, 0x180 ;  /* 0x0306000000007b1d */ /* 0x002fec0000002000 */
.L_x_1844:
[----:B------:R-:W-:Y:S05]  /*84a0*/  BSYNC B0 ;  /* 0x0000000000007941 */ /* 0x000fea0003800000 */
.L_x_1843:
[----:B------:R-:W-:Y:S01]  /*84b0*/  IADD3 R0, R3, R6, RZ ;  /* 0x0000000603007210 */ /* 0x000fe20007ffe0ff */
[----:B------:R-:W-:Y:S06]  /*84c0*/  @!P2 BRA `(.L_x_1845) ;  /* 0x000000000048a947 */ /* 0x000fec0003800000 */
[C---:B------:R-:W-:Y:S01]  /*84d0*/  ISETP.GT.AND P0, PT, R3.reuse, RZ, PT ;  /* 0x000000ff0300720c */ /* 0x040fe20003f04270 */
[----:B------:R-:W-:Y:S01]  /*84e0*/  BSSY B0, `(.L_x_1846) ;  /* 0x000000e000007945 */ /* 0x000fe20003800000 */
[----:B------:R-:W-:-:S11]  /*84f0*/  VIADD R2, R3, 0xffffffff ;  /* 0xffffffff03027836 */ /* 0x000fd60000000000 */
[----:B------:R-:W-:Y:S05]  /*8500*/  @P0 BRA `(.L_x_1847) ;  /* 0x00000000001c0947 */ /* 0x000fea0003800000 */
[----:B------:R-:W-:Y:S01]  /*8510*/  ISETP.NE.AND P0, PT, R7, 0x1, PT ;  /* 0x000000010700780c */ /* 0x000fe20003f05270 */
[----:B------:R-:W-:-:S12]  /*8520*/  IMAD.MOV R3, RZ, RZ, -R3 ;  /* 0x000000ffff037224 */ /* 0x000fd800078e0a03 */
[----:B------:R-:W1:Y:S02]  /*8530*/  @P0 LDC.64 R4, c[0x0][0x9e8] ;  /* 0x00027a00ff040b82 */ /* 0x000e640000000a00 */
[----:B-1----:R-:W-:-:S05]  /*8540*/  @P0 IMAD.HI.U32 R2, R3, R4, RZ ;  /* 0x0000000403020227 */ /* 0x002fca00078e00ff */
[----:B------:R-:W-:-:S04]  /*8550*/  @P0 SHF.R.U32.HI R3, RZ, R5, R2 ;  /* 0x00000005ff030219 */ /* 0x000fc80000011602 */
[----:B------:R-:W-:Y:S01]  /*8560*/  LOP3.LUT R2, RZ, R3, RZ, 0x33, !PT ;  /* 0x00000003ff027212 */ /* 0x000fe200078e33ff */
[----:B------:R-:W-:Y:S06]  /*8570*/  BRA `(.L_x_1848) ;  /* 0x0000000000107947 */ /* 0x000fec0003800000 */
.L_x_1847:
[----:B------:R-:W-:-:S13]  /*8580*/  ISETP.NE.AND P0, PT, R7, 0x1, PT ;  /* 0x000000010700780c */ /* 0x000fda0003f05270 */
[----:B------:R-:W1:Y:S02]  /*8590*/  @P0 LDC.64 R4, c[0x0][0x9e8] ;  /* 0x00027a00ff040b82 */ /* 0x000e640000000a00 */
[----:B-1----:R-:W-:-:S05]  /*85a0*/  @P0 IMAD.HI.U32 R4, R2, R4, RZ ;  /* 0x0000000402040227 */ /* 0x002fca00078e00ff */
[----:B------:R-:W-:-:S07]  /*85b0*/  @P0 SHF.R.U32.HI R2, RZ, R5, R4 ;  /* 0x00000005ff020219 */ /* 0x000fce0000011604 */
.L_x_1848:
[----:B------:R-:W-:Y:S05]  /*85c0*/  BSYNC B0 ;  /* 0x0000000000007941 */ /* 0x000fea0003800000 */
.L_x_1846:
[----:B------:R-:W-:-:S05]  /*85d0*/  IMAD R3, R2, R7, R7 ;  /* 0x0000000702037224 */ /* 0x000fca00078e0207 */
[----:B------:R-:W-:-:S07]  /*85e0*/  VIMNMX R0, R0, R3, PT ;  /* 0x0000000300007248 */ /* 0x000fce0003fe0100 */
.L_x_1845:
[----:B------:R-:W1:Y:S01]  /*85f0*/  @P1 LDC R2, c[0x0][0x44c] ;  /* 0x00011300ff021b82 */ /* 0x000e620000000800 */
[----:B------:R-:W-:Y:S01]  /*8600*/  VIADD R0, R0, 0x3f ;  /* 0x0000003f00007836 */ /* 0x000fe20000000000 */
[----:B------:R-:W-:Y:S01]  /*8610*/  ULDC UR4, c[0x0][0x9dc] ;  /* 0x0002770000047ab9 */ /* 0x000fe20000000800 */
[----:B------:R-:W-:-:S03]  /*8620*/  IMAD.MOV.U32 R5, RZ, RZ, R36 ;  /* 0x000000ffff057224 */ /* 0x000fc600078e0024 */
[----:B------:R-:W-:Y:S02]  /*8630*/  SHF.R.S32.HI R3, RZ, 0x1f, R0 ;  /* 0x0000001fff037819 */ /* 0x000fe40000011400 */
[----:B------:R-:W2:Y:S02]  /*8640*/  @P1 LDC R9, c[0x0][0x450] ;  /* 0x00011400ff091b82 */ /* 0x000ea40000000800 */
[----:B------:R-:W-:-:S04]  /*8650*/  LEA.HI R3, R3, R0, RZ, 0x6 ;  /* 0x0000000003037211 */ /* 0x000fc800078f30ff */
[----:B------:R-:W-:-:S04]  /*8660*/  SHF.R.S32.HI R0, RZ, 0x6, R3 ;  /* 0x00000006ff007819 */ /* 0x000fc80000011403 */
[----:B------:R-:W-:Y:S01]  /*8670*/  VIMNMX R103, R103, R0, PT ;  /* 0x0000000067677248 */ /* 0x000fe20003fe0100 */
[----:B-1----:R-:W-:-:S05]  /*8680*/  @P1 IMAD.HI.U32 R2, R36, R2, RZ ;  /* 0x0000000224021227 */ /* 0x002fca00078e00ff */
[----:B--2---:R-:W-:-:S04]  /*8690*/  @P1 SHF.R.U32.HI R5, RZ, R9, R2 ;  /* 0x00000009ff051219 */ /* 0x004fc80000011602 */
[----:B------:R-:W-:-:S05]  /*86a0*/  IADD3 R2, R106, R5, RZ ;  /* 0x000000056a027210 */ /* 0x000fca0007ffe0ff */
[----:B------:R-:W-:Y:S01]  /*86b0*/  VIADD R0, R2, -UR4 ;  /* 0x8000000402007c36 */ /* 0x000fe20008000000 */
[----:B------:R-:W-:Y:S06]  /*86c0*/  @!P2 BRA `(.L_x_1849) ;  /* 0x000000000044a947 */ /* 0x000fec0003800000 */
[----:B------:R-:W-:Y:S01]  /*86d0*/  ISETP.GT.AND P0, PT, R2, -0x1, PT ;  /* 0xffffffff0200780c */ /* 0x000fe20003f04270 */
[----:B------:R-:W-:-:S12]  /*86e0*/  BSSY B0, `(.L_x_1850) ;  /* 0x000000d000007945 */ /* 0x000fd80003800000 */
[----:B------:R-:W-:Y:S05]  /*86f0*/  @P0 BRA `(.L_x_1851) ;  /* 0x00000000001c0947 */ /* 0x000fea0003800000 */
[----:B------:R-:W-:Y:S02]  /*8700*/  ISETP.NE.AND P0, PT, R7, 0x1, PT ;  /* 0x000000010700780c */ /* 0x000fe40003f05270 */
[----:B------:R-:W-:-:S11]  /*8710*/  LOP3.LUT R3, RZ, R2, RZ, 0x33, !PT ;  /* 0x00000002ff037212 */ /* 0x000fd600078e33ff */
[----:B------:R-:W1:Y:S02]  /*8720*/  @P0 LDC.64 R4, c[0x0][0x9e8] ;  /* 0x00027a00ff040b82 */ /* 0x000e640000000a00 */
[----:B-1----:R-:W-:-:S05]  /*8730*/  @P0 IMAD.HI.U32 R2, R3, R4, RZ ;  /* 0x0000000403020227 */ /* 0x002fca00078e00ff */
[----:B------:R-:W-:-:S04]  /*8740*/  @P0 SHF.R.U32.HI R3, RZ, R5, R2 ;  /* 0x00000005ff030219 */ /* 0x000fc80000011602 */
[----:B------:R-:W-:Y:S01]  /*8750*/  LOP3.LUT R2, RZ, R3, RZ, 0x33, !PT ;  /* 0x00000003ff027212 */ /* 0x000fe200078e33ff */
[----:B------:R-:W-:Y:S06]  /*8760*/  BRA `(.L_x_1852) ;  /* 0x0000000000107947 */ /* 0x000fec0003800000 */
.L_x_1851:
[----:B------:R-:W-:-:S13]  /*8770*/  ISETP.NE.AND P0, PT, R7, 0x1, PT ;  /* 0x000000010700780c */ /* 0x000fda0003f05270 */
[----:B------:R-:W1:Y:S02]  /*8780*/  @P0 LDC.64 R4, c[0x0][0x9e8] ;  /* 0x00027a00ff040b82 */ /* 0x000e640000000a00 */
[----:B-1----:R-:W-:-:S05]  /*8790*/  @P0 IMAD.HI.U32 R4, R2, R4, RZ ;  /* 0x0000000402040227 */ /* 0x002fca00078e00ff */
[----:B------:R-:W-:-:S07]  /*87a0*/  @P0 SHF.R.U32.HI R2, RZ, R5, R4 ;  /* 0x00000005ff020219 */ /* 0x000fce0000011604 */
.L_x_1852:
[----:B------:R-:W-:Y:S05]  /*87b0*/  BSYNC B0 ;  /* 0x0000000000007941 */ /* 0x000fea0003800000 */
.L_x_1850:
[----:B------:R-:W-:-:S05]  /*87c0*/  IMAD R3, R2, R7, RZ ;  /* 0x0000000702037224 */ /* 0x000fca00078e02ff */
[----:B------:R-:W-:-:S07]  /*87d0*/  VIMNMX R0, R0, R3, !PT ;  /* 0x0000000300007248 */ /* 0x000fce0007fe0100 */
.L_x_1849:
[----:B------:R-:W-:Y:S02]  /*87e0*/  SHF.R.S32.HI R3, RZ, 0x1f, R0 ;  /* 0x0000001fff037819 */ /* 0x000fe40000011400 */
[----:B------:R-:W-:Y:S02]  /*87f0*/  CS2R R4, SRZ ;  /* 0x0000000000047805 */ /* 0x000fe4000001ff00 */
[----:B------:R-:W-:Y:S02]  /*8800*/  PLOP3.LUT P0, PT, PT, PT, PT, 0x80, 0x0 ;  /* 0x000000000000781c */ /* 0x000fe40003f0f070 */
[----:B------:R-:W-:Y:S02]  /*8810*/  CS2R R150, SRZ ;  /* 0x0000000000967805 */ /* 0x000fe4000001ff00 */
[----:B------:R-:W-:Y:S01]  /*8820*/  LEA.HI R6, R3, R0, RZ, 0x6 ;  /* 0x0000000003067211 */ /* 0x000fe200078f30ff */
[----:B------:R-:W-:Y:S01]  /*8830*/  IMAD.MOV.U32 R0, RZ, RZ, RZ ;  /* 0x000000ffff007224 */ /* 0x000fe200078e00ff */
[----:B------:R-:W-:-:S02]  /*8840*/  CS2R R148, SRZ ;  /* 0x0000000000947805 */ /* 0x000fc4000001ff00 */
[----:B------:R-:W-:Y:S02]  /*8850*/  CS2R R146, SRZ ;  /* 0x0000000000927805 */ /* 0x000fe4000001ff00 */
[----:B------:R-:W-:Y:S02]  /*8860*/  SHF.R.S32.HI R6, RZ, 0x6, R6 ;  /* 0x00000006ff067819 */ /* 0x000fe40000011406 */
[----:B------:R-:W-:Y:S02]  /*8870*/  CS2R R144, SRZ ;  /* 0x0000000000907805 */ /* 0x000fe4000001ff00 */
[----:B------:R-:W-:Y:S02]  /*8880*/  CS2R R142, SRZ ;  /* 0x00000000008e7805 */ /* 0x000fe4000001ff00 */
[----:B------:R-:W-:Y:S02]  /*8890*/  CS2R R140, SRZ ;  /* 0x00000000008c7805 */ /* 0x000fe4000001ff00 */
[----:B------:R-:W-:-:S02]  /*88a0*/  VIMNMX R7, RZ, R6, !PT ;  /* 0x00000006ff077248 */ /* 0x000fc40007fe0100 */
[----:B------:R-:W-:Y:S02]  /*88b0*/  CS2R R138, SRZ ;  /* 0x00000000008a7805 */ /* 0x000fe4000001ff00 */
[----:B------:R-:W-:Y:S02]  /*88c0*/  CS2R R136, SRZ ;  /* 0x0000000000887805 */ /* 0x000fe4000001ff00 */
[----:B------:R-:W-:Y:S02]  /*88d0*/  CS2R R108, SRZ ;  /* 0x00000000006c7805 */ /* 0x000fe4000001ff00 */
[----:B------:R-:W-:Y:S01]  /*88e0*/  ISETP.GT.AND P1, PT, R103, R7, PT ;  /* 0x000000076700720c */ /* 0x000fe20003f24270 */
[----:B------:R1:W-:Y:S01]  /*88f0*/  STL [R1+0x50], R7 ;  /* 0x0000500701007387 */ /* 0x0003e20000100800 */
[----:B0-----:R-:W-:Y:S02]  /*8900*/  CS2R R104, SRZ ;  /* 0x0000000000687805 */ /* 0x001fe4000001ff00 */
[----:B------:R-:W-:-:S02]  /*8910*/  CS2R R132, SRZ ;  /* 0x0000000000847805 */ /* 0x000fc4000001ff00 */
[----:B------:R-:W-:Y:S02]  /*8920*/  CS2R R100, SRZ ;  /* 0x0000000000647805 */ /* 0x000fe4000001ff00 */
        /* <DEDUP_REMOVED lines=23> */
[----:B----4-:R-:W-:Y:S02]  /*8aa0*/  CS2R R46, SRZ ;  /* 0x00000000002e7805 */ /* 0x010fe4000001ff00 */
        /* <DEDUP_REMOVED lines=28> */
[----:B-1----:R-:W-:Y:S06]  /*8c70*/  @!P1 BRA `(.L_x_1853) ;  /* 0x0000016000fc9947 */ /* 0x002fec0003800000 */
[----:B------:R-:W2:Y:S01]  /*8c80*/  LDL R7, [R1+0xa8] ;  /* 0x0000a80001077983 */ /* 0x000ea20000100800 */
[----:B------:R-:W-:Y:S03]  /*8c90*/  BSSY B6, `(.L_x_1854) ;  /* 0x000001c000067945 */ /* 0x000fe60003800000 */
[----:B--2---:R-:W0:Y:S02]  /*8ca0*/  SHFL.IDX PT, R0, R7, RZ, 0x1f ;  /* 0x00001fff07007589 */ /* 0x004e2400000e0000 */
[----:B0-----:R-:W-:-:S04]  /*8cb0*/  LEA.HI R2, R0, R0, RZ, 0x1 ;  /* 0x0000000000027211 */ /* 0x001fc800078f08ff */
[----:B------:R-:W-:Y:S01]  /*8cc0*/  LOP3.LUT R3, R2, 0x1e, RZ, 0xc0, !PT ;  /* 0x0000001e02037812 */ /* 0x000fe200078ec0ff */
[----:B------:R-:W-:-:S03]  /*8cd0*/  VIADD R2, R16, 0x10400 ;  /* 0x0001040010027836 */ /* 0x000fc60000000000 */
[----:B------:R-:W-:Y:S02]  /*8ce0*/  IADD3 R3, R0, -R3, RZ ;  /* 0x8000000300037210 */ /* 0x000fe40007ffe0ff */
[----:B------:R-:W-:-:S03]  /*8cf0*/  LOP3.LUT P0, RZ, R2, 0x3ff, RZ, 0xc0, !PT ;  /* 0x000003ff02ff7812 */ /* 0x000fc6000780c0ff */
[----:B------:R-:W-:Y:S01]  /*8d00*/  IMAD R3, R3, 0x2000, R2 ;  /* 0x0000200003037824 */ /* 0x000fe200078e0202 */
[----:B------:R-:W-:-:S04]  /*8d10*/  P2R R24, PR, RZ, 0x1 ;  /* 0x00000001ff187803 */ /* 0x000fc80000000000 */
[----:B------:R-:W-:-:S04]  /*8d20*/  SHF.R.U32.HI R2, RZ, 0x4, R3 ;  /* 0x00000004ff027819 */ /* 0x000fc80000011603 */
[----:B------:R-:W-:Y:S01]  /*8d30*/  LOP3.LUT R2, R2, 0x3fff, RZ, 0xc0, !PT ;  /* 0x00003fff02027812 */ /* 0x000fe200078ec0ff */
[----:B------:R-:W-:Y:S06]  /*8d40*/  @!P0 BRA `(.L_x_1855) ;  /* 0x0000000000408947 */ /* 0x000fec0003800000 */
        /* <DEDUP_REMOVED lines=8> */
[----:B------:R-:W-:Y:S01]  /*8dd0*/  MOV R7, UR7 ;  /* 0x0000000700077c02 */ /* 0x000fe20008000f00 */
[----:B------:R-:W-:Y:S01]  /*8de0*/  IMAD.U32 R10, RZ, RZ, UR4 ;  /* 0x00000004ff0a7e24 */ /* 0x000fe2000f8e00ff */
[----:B------:R-:W-:Y:S01]  /*8df0*/  MOV R13, RZ ;  /* 0x000000ff000d7202 */ /* 0x000fe20000000f00 */
[----:B------:R-:W-:-:S02]  /*8e00*/  IMAD.U32 R11, RZ, RZ, UR5 ;  /* 0x00000005ff0b7e24 */ /* 0x000fc4000f8e00ff */
[----:B------:R-:W-:Y:S02]  /*8e10*/  IMAD.MOV.U32 R8, RZ, RZ, 0x70 ;  /* 0x00000070ff087424 */ /* 0x000fe400078e00ff */
[----:B0-----:R-:W-:-:S07]  /*8e20*/  IMAD.MOV.U32 R12, RZ, RZ, 0x1 ;  /* 0x00000001ff0c7424 */ /* 0x001fce00078e00ff */
[----:B------:R-:W-:-:S07]  /*8e30*/  LEPC R20, `(.L_x_1855) ;  /* 0x000000001014794e */ /* 0x000fce0000000000 */
[----:B-1---5:R-:W-:Y:S05]  /*8e40*/  CALL.ABS.NOINC R14 ;  /* 0x000000000e007343 */ /* 0x022fea0003c00000 */
.L_x_1855:
[----:B------:R-:W-:Y:S05]  /*8e50*/  BSYNC B6 ;  /* 0x0000000000067941 */ /* 0x000fea0003800000 */
.L_x_1854:
[----:B------:R-:W-:Y:S02]  /*8e60*/  ULDC UR4, c[0x0][0x3f4] ;  /* 0x0000fd0000047ab9 */ /* 0x000fe40000000800 */
[----:B------:R-:W-:-:S13]  /*8e70*/  ISETP.LT.AND P0, PT, RZ, UR4, PT ;  /* 0x00000004ff007c0c */ /* 0x000fda000bf01270 */
[----:B------:R-:W-:Y:S05]  /*8e80*/  @P0 BRA `(.L_x_1856) ;  /* 0x0000000000400947 */ /* 0x000fea0003800000 */
[----:B------:R-:W2:Y:S02]  /*8e90*/  LDL R20, [R1+0x68] ;  /* 0x0000680001147983 */ /* 0x000ea40000100800 */
[----:B--2---:R-:W-:-:S04]  /*8ea0*/  LEA.HI R0, R20, R20, RZ, 0x1 ;  /* 0x0000001414007211 */ /* 0x004fc800078f08ff */
        /* <DEDUP_REMOVED lines=8> */
.L_x_1859:
[----:B-1----:R1:W2:Y:S02]  /*8f30*/  SYNCS.PHASECHK.TRANS64.TRYWAIT P0, [R16+URZ+0x30800], R3 ;  /* 0x03080003100075a7 */ /* 0x0022a4000800017f */
[----:B--2---:R-:W-:Y:S05]  /*8f40*/  @!P0 NANOSLEEP.SYNCS 0x989680 ;  /* 0x009896800000895d */ /* 0x004fea0003900000 */
[----:B------:R-:W2:Y:S02]  /*8f50*/  @!P0 SYNCS.PHASECHK.TRANS64 P0, [R16+URZ+0x30800], R3 ;  /* 0x03080003100085a7 */ /* 0x000ea4000800007f */
[----:B--2---:R-:W-:Y:S05]  /*8f60*/  @!P0 BRA `(.L_x_1859) ;  /* 0xfffffffc00f08947 */ /* 0x004fea000383ffff */
.L_x_1858:
[----:B------:R-:W-:Y:S05]  /*8f70*/  BSYNC B0 ;  /* 0x0000000000007941 */ /* 0x000fea0003800000 */
.L_x_1857:
[----:B------:R-:W-:Y:S05]  /*8f80*/  BRA `(.L_x_1860) ;  /* 0x0000009000f07947 */ /* 0x000fea0003800000 */
.L_x_1856:
[----:B------:R-:W-:Y:S01]  /*8f90*/  ISETP.NE.AND P0, PT, R24, RZ, PT ;  /* 0x000000ff1800720c */ /* 0x000fe20003f05270 */
[----:B------:R-:W-:Y:S01]  /*8fa0*/  ULDC.64 UR4, c[0x0][0x3f8] ;  /* 0x0000fe0000047ab9 */ /* 0x000fe20000000a00 */
[----:B-----5:R-:W-:Y:S01]  /*8fb0*/  SHF.R.S32.HI R0, RZ, 0x1f, R23 ;  /* 0x0000001fff007819 */ /* 0x020fe20000011417 */
[----:B------:R-:W-:Y:S01]  /*8fc0*/  ULDC.64 UR6, c[0x0][0x408] ;  /* 0x0001020000067ab9 */ /* 0x000fe20000000a00 */
[----:B------:R-:W-:Y:S01]  /*8fd0*/  IMAD.WIDE.U32 R24, R23, UR4, RZ ;  /* 0x0000000417187c25 */ /* 0x000fe2000f8e00ff */
[----:B------:R-:W-:Y:S03]  /*8fe0*/  BSSY B6, `(.L_x_1861) ;  /* 0x0000019000067945 */ /* 0x000fe60003800000 */
[C---:B------:R-:W-:Y:S02]  /*8ff0*/  IMAD R4, R0.reuse, UR4, RZ ;  /* 0x0000000400047c24 */ /* 0x040fe4000f8e02ff */
[----:B------:R-:W-:-:S02]  /*9000*/  IMAD R0, R0, UR6, RZ ;  /* 0x0000000600007c24 */ /* 0x000fc4000f8e02ff */
[C---:B------:R-:W-:Y:S02]  /*9010*/  IMAD R3, R23.reuse, UR5, R4 ;  /* 0x0000000517037c24 */ /* 0x040fe4000f8e0204 */
[C---:B------:R-:W-:Y:S02]  /*9020*/  IMAD R29, R23.reuse, UR7, R0 ;  /* 0x00000007171d7c24 */ /* 0x040fe4000f8e0200 */
[----:B------:R-:W-:-:S04]  /*9030*/  IMAD.WIDE.U32 R26, R23, UR6, RZ ;  /* 0x00000006171a7c25 */ /* 0x000fc8000f8e00ff */
[----:B------:R-:W-:Y:S02]  /*9040*/  IMAD.IADD R23, R3, 0x1, R25 ;  /* 0x0000000103177824 */ /* 0x000fe400078e0219 */
[----:B------:R-:W-:Y:S01]  /*9050*/  IMAD.IADD R29, R29, 0x1, R27 ;  /* 0x000000011d1d7824 */ /* 0x000fe200078e021b */
[----:B------:R-:W-:Y:S06]  /*9060*/  @!P0 BRA `(.L_x_1862) ;  /* 0x0000000000408947 */ /* 0x000fec0003800000 */
        /* <DEDUP_REMOVED lines=8> */
[----:B------:R-:W-:Y:S01]  /*90f0*/  MOV R8, 0x70 ;  /* 0x0000007000087802 */ /* 0x000fe20000000f00 */
[----:B------:R-:W-:Y:S02]  /*9100*/  IMAD.U32 R7, RZ, RZ, UR7 ;  /* 0x00000007ff077e24 */ /* 0x000fe4000f8e00ff */
[----:B------:R-:W-:-:S02]  /*9110*/  IMAD.U32 R10, RZ, RZ, UR4 ;  /* 0x00000004ff0a7e24 */ /* 0x000fc4000f8e00ff */
[----:B------:R-:W-:Y:S02]  /*9120*/  IMAD.U32 R11, RZ, RZ, UR5 ;  /* 0x00000005ff0b7e24 */ /* 0x000fe4000f8e00ff */
[----:B------:R-:W-:Y:S02]  /*9130*/  IMAD.MOV.U32 R12, RZ, RZ, 0x1 ;  /* 0x00000001ff0c7424 */ /* 0x000fe400078e00ff */
[----:B0-----:R-:W-:-:S07]  /*9140*/  IMAD.MOV.U32 R13, RZ, RZ, RZ ;  /* 0x000000ffff0d7224 */ /* 0x001fce00078e00ff */
[----:B------:R-:W-:-:S07]  /*9150*/  LEPC R20, `(.L_x_1862) ;  /* 0x000000001014794e */ /* 0x000fce0000000000 */
[----:B-1----:R-:W-:Y:S05]  /*9160*/  CALL.ABS.NOINC R14 ;  /* 0x000000000e007343 */ /* 0x002fea0003c00000 */
.L_x_1862:
[----:B------:R-:W-:Y:S05]  /*9170*/  BSYNC B6 ;  /* 0x0000000000067941 */ /* 0x000fea0003800000 */
.L_x_1861:
[----:B------:R-:W2:Y:S01]  /*9180*/  LDL R114, [R1+0x34] ;  /* 0x0000340001727983 */ /* 0x000ea20000100800 */
[----:B------:R-:W-:-:S03]  /*9190*/  ULDC.U8 UR4, c[0x0][0x410] ;  /* 0x0001040000047ab9 */ /* 0x000fc60000000000 */
[----:B------:R-:W3:Y:S01]  /*91a0*/  LDL R20, [R1+0x58] ;  /* 0x0000580001147983 */ /* 0x000ee20000100800 */
[----:B------:R-:W-:Y:S01]  /*91b0*/  ISETP.NE.AND P0, PT, RZ, UR4, PT ;  /* 0x00000004ff007c0c */ /* 0x000fe2000bf05270 */
[----:B------:R-:W-:Y:S01]  /*91c0*/  BSSY B0, `(.L_x_1863) ;  /* 0x0000910000007945 */ /* 0x000fe20003800000 */
[----:B--2---:R-:W-:-:S04]  /*91d0*/  IMAD.IADD R10, R218, 0x1, R114 ;  /* 0x00000001da0a7824 */ /* 0x004fc800078e0272 */
[----:B---3--:R-:W-:-:S07]  /*91e0*/  IMAD R3, R20, 0x20, R10 ;  /* 0x0000002014037824 */ /* 0x008fce00078e020a */
[----:B------:R-:W-:Y:S05]  /*91f0*/  @!P0 BRA `(.L_x_1864) ;  /* 0x0000004400d88947 */ /* 0x000fea0003800000 */
[----:B------:R-:W0:Y:S01]  /*9200*/  LDC R93, c[0x0][0x448] ;  /* 0x00011200ff5d7b82 */ /* 0x000e220000000800 */
[----:B------:R-:W-:Y:S01]  /*9210*/  ULDC.64 UR4, c[0x0][0x3f8] ;  /* 0x0000fe0000047ab9 */ /* 0x000fe20000000a00 */
[----:B------:R-:W-:Y:S01]  /*9220*/  ULDC.64 UR6, c[0x0][0x408] ;  /* 0x0001020000067ab9 */ /* 0x000fe20000000a00 */
[----:B------:R-:W-:Y:S01]  /*9230*/  MOV R6, R24 ;  /* 0x0000001800067202 */ /* 0x000fe20000000f00 */
[----:B------:R-:W-:Y:S01]  /*9240*/  IMAD.MOV.U32 R7, RZ, RZ, R23 ;  /* 0x000000ffff077224 */ /* 0x000fe200078e0017 */
[----:B------:R-:W-:Y:S01]  /*9250*/  SHF.R.S32.HI R79, RZ, 0x1f, R236 ;  /* 0x0000001fff4f7819 */ /* 0x000fe200000114ec */
[----:B------:R-:W-:Y:S01]  /*9260*/  IMAD.MOV.U32 R4, RZ, RZ, R26 ;  /* 0x000000ffff047224 */ /* 0x000fe200078e001a */
[----:B------:R-:W-:Y:S02]  /*9270*/  SHF.R.S32.HI R78, RZ, 0x1f, R235 ;  /* 0x0000001fff4e7819 */ /* 0x000fe400000114eb */
[----:B0-----:R-:W-:-:S13]  /*9280*/  ISETP.NE.AND P0, PT, R93, 0x1, PT ;  /* 0x000000015d00780c */ /* 0x001fda0003f05270 */
[----:B------:R-:W0:Y:S08]  /*9290*/  @P0 LDC R0, c[0x0][0x44c] ;  /* 0x00011300ff000b82 */ /* 0x000e300000000800 */
[----:B------:R-:W1:Y:S01]  /*92a0*/  @P0 LDC R5, c[0x0][0x450] ;  /* 0x00011400ff050b82 */ /* 0x000e620000000800 */
[----:B0-----:R-:W-:-:S05]  /*92b0*/  @P0 IMAD.HI.U32 R0, R3, R0, RZ ;  /* 0x0000000003000227 */ /* 0x001fca00078e00ff */
[----:B-1----:R-:W-:Y:S01]  /*92c0*/  @P0 SHF.R.U32.HI R3, RZ, R5, R0 ;  /* 0x00000005ff030219 */ /* 0x002fe20000011600 */
[----:B------:R-:W-:-:S03]  /*92d0*/  IMAD.MOV.U32 R5, RZ, RZ, R29 ;  /* 0x000000ffff057224 */ /* 0x000fc600078e001d */
[----:B------:R-:W-:Y:S01]  /*92e0*/  SHF.R.S32.HI R0, RZ, 0x1f, R3 ;  /* 0x0000001fff007819 */ /* 0x000fe20000011403 */
[----:B------:R-:W-:-:S04]  /*92f0*/  IMAD.WIDE.U32 R6, R3, UR4, R6 ;  /* 0x0000000403067c25 */ /* 0x000fc8000f8e0006 */
[C---:B------:R-:W-:Y:S02]  /*9300*/  IMAD R8, R0.reuse, UR4, RZ ;  /* 0x0000000400087c24 */ /* 0x040fe4000f8e02ff */
[----:B------:R-:W-:Y:S02]  /*9310*/  IMAD R0, R0, UR6, RZ ;  /* 0x0000000600007c24 */ /* 0x000fe4000f8e02ff */
[C---:B------:R-:W-:Y:S01]  /*9320*/  IMAD R9, R3.reuse, UR5, R8 ;  /* 0x0000000503097c24 */ /* 0x040fe2000f8e0208 */
[----:B------:R-:W-:Y:S01]  /*9330*/  ULDC.64 UR4, c[0x0][0x3e8] ;  /* 0x0000fa0000047ab9 */ /* 0x000fe20000000a00 */
[----:B------:R-:W-:-:S04]  /*9340*/  IMAD.WIDE.U32 R4, R3, UR6, R4 ;  /* 0x0000000603047c25 */ /* 0x000fc8000f8e0004 */
[----:B------:R-:W-:Y:S01]  /*9350*/  IMAD R11, R3, UR7, R0 ;  /* 0x00000007030b7c24 */ /* 0x000fe2000f8e0200 */
[----:B------:R-:W-:Y:S01]  /*9360*/  ULDC.64 UR6, c[0x0][0x400] ;  /* 0x0001000000067ab9 */ /* 0x000fe20000000a00 */
[----:B------:R-:W-:Y:S01]  /*9370*/  IMAD.IADD R9, R7, 0x1, R9 ;  /* 0x0000000107097824 */ /* 0x000fe200078e0209 */
[----:B------:R-:W-:Y:S01]  /*9380*/  LEA R3, P0, R6, UR4, 0x1 ;  /* 0x0000000406037c11 */ /* 0x000fe2000f8008ff */
[----:B------:R-:W-:Y:S01]  /*9390*/  UMOV UR4, 0xffffffff ;  /* 0xffffffff00047882 */ /* 0x000fe20000000000 */
[----:B------:R-:W-:Y:S02]  /*93a0*/  LEA R0, P1, R4, UR6, 0x1 ;  /* 0x0000000604007c11 */ /* 0x000fe4000f8208ff */
[----:B------:R-:W-:Y:S02]  /*93b0*/  IADD3 R7, R5, R11, RZ ;  /* 0x0000000b05077210 */ /* 0x000fe40007ffe0ff */
[----:B------:R-:W-:Y:S02]  /*93c0*/  LEA.HI.X R6, R6, UR5, R9, 0x1, P0 ;  /* 0x0000000506067c11 */ /* 0x000fe400080f0c09 */
[----:B------:R-:W-:Y:S01]  /*93d0*/  LEA.HI.X R7, R4, UR7, R7, 0x1, P1 ;  /* 0x0000000704077c11 */ /* 0x000fe200088f0c07 */
[----:B------:R-:W-:Y:S06]  /*93e0*/  BRA.DIV UR4, `(.L_x_1865) ;  /* 0x0000021e04f47947 */ /* 0x000fec000b800000 */
[----:B------:R0:W1:Y:S04]  /*93f0*/  SHFL.IDX PT, R5, R6, RZ, 0x181f ;  /* 0x00181fff06057589 */ /* 0x00006800000e0000 */
[----:B------:R0:W2:Y:S04]  /*9400*/  SHFL.IDX PT, R4, R3, RZ, 0x181f ;  /* 0x00181fff03047589 */ /* 0x0000a800000e0000 */
[----:B------:R0:W3:Y:S04]  /*9410*/  SHFL.IDX PT, R9, R7, RZ, 0x181f ;  /* 0x00181fff07097589 */ /* 0x0000e800000e0000 */
[----:B------:R0:W4:Y:S02]  /*9420*/  SHFL.IDX PT, R14, R0, RZ, 0x181f ;  /* 0x00181fff000e7589 */ /* 0x00012400000e0000 */
.L_x_2246:
[----:B------:R-:W-:Y:S01]  /*9430*/  IMAD R93, R220, R93, RZ ;  /* 0x0000005ddc5d7224 */ /* 0x000fe200078e02ff */
        /* <DEDUP_REMOVED lines=8> */
[----:B------:R-:W-:Y:S02]  /*94c0*/  CS2R R70, SRZ ;  /* 0x0000000000467805 */ /* 0x000fe4000001ff00 */
[----:B------:R-:W-:-:S03]  /*94d0*/  CS2R R74, SRZ ;  /* 0x00000000004a7805 */ /* 0x000fc6000001ff00 */
[----:B------:R-:W-:Y:S05]  /*94e0*/  @P0 BRA `(.L_x_1867) ;  /* 0x0000000000ac0947 */ /* 0x000fea0003800000 */
[----:B------:R-:W3:Y:S01]  /*94f0*/  LDL R11, [R1+0x78] ;  /* 0x00007800010b7983 */ /* 0x000ee20000100800 */
[----:B------:R-:W-:Y:S01]  /*9500*/  ULDC UR4, c[0x0][0x3f4] ;  /* 0x0000fd0000047ab9 */ /* 0x000fe20000000800 */
[----:B------:R-:W-:Y:S02]  /*9510*/  CS2R R76, SRZ ;  /* 0x00000000004c7805 */ /* 0x000fe4000001ff00 */
[----:B------:R-:W-:Y:S02]  /*9520*/  ISETP.GE.AND P2, PT, R236, UR4, PT ;  /* 0x00000004ec007c0c */ /* 0x000fe4000bf46270 */
[----:B------:R-:W-:Y:S02]  /*9530*/  CS2R R74, SRZ ;  /* 0x00000000004a7805 */ /* 0x000fe4000001ff00 */
[----:B------:R-:W-:Y:S02]  /*9540*/  ISETP.GE.AND P1, PT, R235, UR4, PT ;  /* 0x00000004eb007c0c */ /* 0x000fe4000bf26270 */
[----:B------:R-:W-:-:S02]  /*9550*/  ISETP.GE.AND P0, PT, R237, UR4, PT ;  /* 0x00000004ed007c0c */ /* 0x000fc4000bf06270 */
[----:B------:R-:W-:-:S05]  /*9560*/  ISETP.GE.AND P3, PT, R200, UR4, PT ;  /* 0x00000004c8007c0c */ /* 0x000fca000bf66270 */
[C---:B------:R-:W-:Y:S01]  /*9570*/  @!P2 IMAD.SHL.U32 R27, R236.reuse, 0x2, RZ ;  /* 0x00000002ec1ba824 */ /* 0x040fe200078e00ff */
[----:B------:R-:W-:-:S03]  /*9580*/  @!P2 SHF.L.U64.HI R34, R236, 0x1, R79 ;  /* 0x00000001ec22a819 */ /* 0x000fc6000001024f */
[C---:B------:R-:W-:Y:S01]  /*9590*/  @!P1 IMAD.SHL.U32 R31, R235.reuse, 0x2, RZ ;  /* 0x00000002eb1f9824 */ /* 0x040fe200078e00ff */
[----:B------:R-:W-:Y:S01]  /*95a0*/  @!P1 SHF.L.U64.HI R32, R235, 0x1, R78 ;  /* 0x00000001eb209819 */ /* 0x000fe2000001024e */
[----:B------:R-:W-:Y:S01]  /*95b0*/  @!P0 IMAD.SHL.U32 R15, R237, 0x2, RZ ;  /* 0x00000002ed0f8824 */ /* 0x000fe200078e00ff */
[-C--:B----4-:R-:W-:Y:S01]  /*95c0*/  @!P2 IADD3 R26, P6, R14, R27.reuse, RZ ;  /* 0x0000001b0e1aa210 */ /* 0x090fe20007fde0ff */
[----:B------:R-:W-:Y:S01]  /*95d0*/  @!P3 IMAD.MOV.U32 R8, RZ, RZ, R14 ;  /* 0x000000ffff08b224 */ /* 0x000fe200078e000e */
[----:B--2---:R-:W-:Y:S01]  /*95e0*/  @!P2 IADD3 R24, P4, R4, R27, RZ ;  /* 0x0000001b0418a210 */ /* 0x004fe20007f9e0ff */
[----:B-1----:R-:W-:Y:S01]  /*95f0*/  @!P3 IMAD.WIDE R12, R200, 0x2, R4 ;  /* 0x00000002c80cb825 */ /* 0x002fe200078e0204 */
[-C--:B------:R-:W-:Y:S02]  /*9600*/  @!P1 IADD3 R28, P5, R4, R31.reuse, RZ ;  /* 0x0000001f041c9210 */ /* 0x080fe40007fbe0ff */
[----:B------:R-:W-:Y:S01]  /*9610*/  @!P2 IADD3.X R25, R5, R34, RZ, P4, !PT ;  /* 0x000000220519a210 */ /* 0x000fe200027fe4ff */
[----:B---3--:R-:W-:Y:S01]  /*9620*/  @!P3 IMAD.WIDE R20, R200, 0x2, R8 ;  /* 0x00000002c814b825 */ /* 0x008fe200078e0208 */
[----:B------:R-:W-:-:S02]  /*9630*/  @!P1 IADD3 R30, P4, R14, R31, RZ ;  /* 0x0000001f0e1e9210 */ /* 0x000fc40007f9e0ff */
[----:B------:R-:W-:Y:S02]  /*9640*/  CS2R R72, SRZ ;  /* 0x0000000000487805 */ /* 0x000fe4000001ff00 */
[----:B------:R-:W-:Y:S01]  /*9650*/  CS2R R70, SRZ ;  /* 0x0000000000467805 */ /* 0x000fe2000001ff00 */
[----:B------:R-:W-:Y:S01]  /*9660*/  @!P2 IMAD.X R27, R9, 0x1, R34, P6 ;  /* 0x00000001091ba824 */ /* 0x000fe200030e0622 */
[-C--:B------:R-:W-:Y:S01]  /*9670*/  @!P0 IADD3 R4, P6, R4, R15.reuse, RZ ;  /* 0x0000000f04048210 */ /* 0x080fe20007fde0ff */
[----:B------:R-:W-:Y:S01]  /*9680*/  @!P1 IMAD.X R29, R5, 0x1, R32, P5 ;  /* 0x00000001051d9824 */ /* 0x000fe200028e0620 */
[----:B------:R-:W-:Y:S02]  /*9690*/  @!P0 IADD3 R14, P5, R14, R15, RZ ;  /* 0x0000000f0e0e8210 */ /* 0x000fe40007fbe0ff */
[----:B------:R-:W-:Y:S02]  /*96a0*/  CS2R R68, SRZ ;  /* 0x0000000000447805 */ /* 0x000fe4000001ff00 */
[----:B------:R-:W-:-:S02]  /*96b0*/  CS2R R66, SRZ ;  /* 0x0000000000427805 */ /* 0x000fc4000001ff00 */
[----:B------:R-:W-:Y:S02]  /*96c0*/  CS2R R60, SRZ ;  /* 0x00000000003c7805 */ /* 0x000fe4000001ff00 */
[----:B------:R-:W-:Y:S01]  /*96d0*/  CS2R R58, SRZ ;  /* 0x00000000003a7805 */ /* 0x000fe2000001ff00 */
[----:B------:R-:W-:Y:S01]  /*96e0*/  @!P1 IMAD.X R31, R9, 0x1, R32, P4 ;  /* 0x00000001091f9824 */ /* 0x000fe200020e0620 */
[----:B------:R1:W5:Y:S04]  /*96f0*/  @!P3 LD.E.64 R76, desc[UR60][R12.64] ;  /* 0x0000003c0c4cb980 */ /* 0x000368000c101b00 */
[----:B------:R1:W5:Y:S04]  /*9700*/  @!P3 LD.E.64 R74, desc[UR60][R20.64] ;  /* 0x0000003c144ab980 */ /* 0x000368000c101b00 */
[----:B------:R1:W5:Y:S04]  /*9710*/  @!P2 LD.E.64 R72, desc[UR60][R24.64] ;  /* 0x0000003c1848a980 */ /* 0x000368000c101b00 */
[----:B------:R1:W5:Y:S04]  /*9720*/  @!P2 LD.E.64 R70, desc[UR60][R26.64] ;  /* 0x0000003c1a46a980 */ /* 0x000368000c101b00 */
[----:B------:R1:W5:Y:S04]  /*9730*/  @!P1 LD.E.64 R68, desc[UR60][R28.64] ;  /* 0x0000003c1c449980 */ /* 0x000368000c101b00 */
[----:B------:R1:W5:Y:S01]  /*9740*/  @!P1 LD.E.64 R66, desc[UR60][R30.64] ;  /* 0x0000003c1e429980 */ /* 0x000362000c101b00 */
[----:B------:R-:W-:-:S04]  /*9750*/  @!P0 SHF.L.U64.HI R8, R237, 0x1, R11 ;  /* 0x00000001ed088819 */ /* 0x000fc8000001020b */
[----:B------:R-:W-:Y:S01]  /*9760*/  @!P0 IADD3.X R15, R9, R8, RZ, P5, !PT ;  /* 0x00000008090f8210 */ /* 0x000fe20002ffe4ff */
[----:B------:R-:W-:-:S04]  /*9770*/  @!P0 IMAD.X R5, R5, 0x1, R8, P6 ;  /* 0x0000000105058824 */ /* 0x000fc800030e0608 */
[----:B------:R1:W5:Y:S04]  /*9780*/  @!P0 LD.E.64 R58, desc[UR60][R14.64] ;  /* 0x0000003c0e3a8980 */ /* 0x000368000c101b00 */
[----:B------:R1:W5:Y:S02]  /*9790*/  @!P0 LD.E.64 R60, desc[UR60][R4.64] ;  /* 0x0000003c043c8980 */ /* 0x000364000c101b00 */
.L_x_1867:
[----:B------:R-:W-:Y:S05]  /*97a0*/  BSYNC B1 ;  /* 0x0000000000017941 */ /* 0x000fea0003800000 */
.L_x_1866:
[----:B-12--5:R-:W-:Y:S01]  /*97b0*/  IMAD.MOV.U32 R4, RZ, RZ, R60 ;  /* 0x000000ffff047224 */ /* 0x026fe200078e003c */
[----:B------:R-:W-:Y:S01]  /*97c0*/  UMOV UR4, 0xffffffff ;  /* 0xffffffff00047882 */ /* 0x000fe20000000000 */
[----:B------:R-:W-:Y:S01]  /*97d0*/  IMAD.MOV.U32 R5, RZ, RZ, R61 ;  /* 0x000000ffff057224 */ /* 0x000fe200078e003d */
[----:B------:R-:W-:Y:S01]  /*97e0*/  CS2R R46, SRZ ;  /* 0x00000000002e7805 */ /* 0x000fe2000001ff00 */
[----:B------:R-:W-:Y:S02]  /*97f0*/  IMAD.MOV.U32 R8, RZ, RZ, R68 ;  /* 0x000000ffff087224 */ /* 0x000fe400078e0044 */
[----:B---3--:R-:W-:Y:S01]  /*9800*/  IMAD.MOV.U32 R9, RZ, RZ, R69 ;  /* 0x000000ffff097224 */ /* 0x008fe200078e0045 */
        /* <DEDUP_REMOVED lines=8> */
[----:B------:R-:W-:Y:S01]  /*9890*/  IMAD.MOV.U32 R4, RZ, RZ, R58 ;  /* 0x000000ffff047224 */ /* 0x000fe200078e003a */
[----:B------:R-:W-:Y:S01]  /*98a0*/  PRMT R112, R112, 0x5410, R8 ;  /* 0x0000541070707816 */ /* 0x000fe20000000008 */
[----:B------:R-:W-:Y:S01]  /*98b0*/  IMAD.MOV.U32 R8, RZ, RZ, R66 ;  /* 0x000000ffff087224 */ /* 0x000fe200078e0042 */
[----:B------:R-:W-:Y:S01]  /*98c0*/  PRMT R111, R9, 0x7610, R111 ;  /* 0x00007610096f7816 */ /* 0x000fe2000000006f */
[----:B------:R-:W-:Y:S01]  /*98d0*/  IMAD.MOV.U32 R9, RZ, RZ, R67 ;  /* 0x000000ffff097224 */ /* 0x000fe200078e0043 */
[----:B------:R-:W-:Y:S01]  /*98e0*/  PRMT R105, R4, 0x5410, R5 ;  /* 0x0000541004697816 */ /* 0x000fe20000000005 */
[----:B------:R-:W-:-:S02]  /*98f0*/  IMAD.MOV.U32 R4, RZ, RZ, R70 ;  /* 0x000000ffff047224 */ /* 0x000fc400078e0046 */
[----:B------:R-:W-:Y:S01]  /*9900*/  IMAD.MOV.U32 R5, RZ, RZ, R71 ;  /* 0x000000ffff057224 */ /* 0x000fe200078e0047 */
[----:B------:R-:W-:Y:S01]  /*9910*/  PRMT R107, R9, 0x5410, R8 ;  /* 0x00005410096b7816 */ /* 0x000fe20000000008 */
[----:B------:R-:W-:Y:S01]  /*9920*/  IMAD.MOV.U32 R9, RZ, RZ, R75 ;  /* 0x000000ffff097224 */ /* 0x000fe200078e004b */
[----:B------:R-:W-:Y:S02]  /*9930*/  MOV R8, R74 ;  /* 0x0000004a00087202 */ /* 0x000fe40000000f00 */
[----:B------:R-:W-:Y:S02]  /*9940*/  PRMT R110, R4, 0x5410, R5 ;  /* 0x00005410046e7816 */ /* 0x000fe40000000005 */
[----:B------:R-:W-:Y:S02]  /*9950*/  PRMT R112, R8, 0x7610, R112 ;  /* 0x0000761008707816 */ /* 0x000fe40000000070 */
[----:B------:R-:W-:Y:S01]  /*9960*/  PRMT R111, R111, 0x5410, R9 ;  /* 0x000054106f6f7816 */ /* 0x000fe20000000009 */
[----:B------:R-:W-:Y:S06]  /*9970*/  BRA.DIV UR4, `(.L_x_1868) ;  /* 0x0000021e04007947 */ /* 0x000fec000b800000 */
[----:B------:R1:W2:Y:S04]  /*9980*/  SHFL.IDX PT, R5, R6, 0x1, 0x181f ;  /* 0x00381f0006057f89 */ /* 0x0002a800000e0000 */
[----:B------:R1:W3:Y:S04]  /*9990*/  SHFL.IDX PT, R4, R3, 0x1, 0x181f ;  /* 0x00381f0003047f89 */ /* 0x0002e800000e0000 */
[----:B------:R1:W0:Y:S04]  /*99a0*/  SHFL.IDX PT, R9, R7, 0x1, 0x181f ;  /* 0x00381f0007097f89 */ /* 0x00022800000e0000 */
[----:B----4-:R1:W4:Y:S02]  /*99b0*/  SHFL.IDX PT, R14, R0, 0x1, 0x181f ;  /* 0x00381f00000e7f89 */ /* 0x01032400000e0000 */
.L_x_2252:
[----:B------:R-:W-:Y:S01]  /*99c0*/  VIADD R8, R10, 0x20 ;  /* 0x000000200a087836 */ /* 0x000fe20000000000 */
        /* <DEDUP_REMOVED lines=8> */
[----:B------:R-:W-:-:S05]  /*9a50*/  CS2R R64, SRZ ;  /* 0x0000000000407805 */ /* 0x000fca000001ff00 */
[----:B------:R-:W-:Y:S05]  /*9a60*/  @P0 BRA `(.L_x_1870) ;  /* 0x0000000000ac0947 */ /* 0x000fea0003800000 */
[----:B------:R-:W2:Y:S01]  /*9a70*/  LDL R11, [R1+0x78] ;  /* 0x00007800010b7983 */ /* 0x000ea20000100800 */
        /* <DEDUP_REMOVED lines=11> */
[----:B----4-:R-:W-:Y:S01]  /*9b30*/  @!P3 IMAD.MOV.U32 R8, RZ, RZ, R14 ;  /* 0x000000ffff08b224 */ /* 0x010fe200078e000e */
[-C--:B---3--:R-:W-:Y:S01]  /*9b40*/  @!P2 IADD3 R24, P4, R4, R27.reuse, RZ ;  /* 0x0000001b0418a210 */ /* 0x088fe20007f9e0ff */
[----:B--2---:R-:W-:Y:S01]  /*9b50*/  @!P3 IMAD.WIDE R28, R200, 0x2, R4 ;  /* 0x00000002c81cb825 */ /* 0x004fe200078e0204 */
[----:B------:R-:W-:Y:S02]  /*9b60*/  @!P2 IADD3 R26, P6, R14, R27, RZ ;  /* 0x0000001b0e1aa210 */ /* 0x000fe40007fde0ff */
[-C--:B------:R-:W-:Y:S01]  /*9b70*/  @!P1 IADD3 R20, P5, R4, R13.reuse, RZ ;  /* 0x0000000d04149210 */ /* 0x080fe20007fbe0ff */
[----:B------:R-:W-:Y:S01]  /*9b80*/  @!P2 IMAD.X R25, R5, 0x1, R32, P4 ;  /* 0x000000010519a824 */ /* 0x000fe200020e0620 */
[----:B------:R-:W-:Y:S01]  /*9b90*/  @!P0 SHF.L.U32 R15, R237, 0x1, RZ ;  /* 0x00000001ed0f8819 */ /* 0x000fe200000006ff */
[----:B0-----:R-:W-:Y:S01]  /*9ba0*/  @!P3 IMAD.WIDE R30, R200, 0x2, R8 ;  /* 0x00000002c81eb825 */ /* 0x001fe200078e0208 */
        /* <DEDUP_REMOVED lines=10> */
[----:B------:R-:W-:Y:S02]  /*9c50*/  CS2R R48, SRZ ;  /* 0x0000000000307805 */ /* 0x000fe4000001ff00 */
[----:B------:R-:W-:Y:S01]  /*9c60*/  @!P1 IADD3.X R13, R9, R34, RZ, P4, !PT ;  /* 0x00000022090d9210 */ /* 0x000fe200027fe4ff */
[----:B------:R0:W5:Y:S04]  /*9c70*/  @!P3 LD.E.64 R62, desc[UR60][R28.64] ;  /* 0x0000003c1c3eb980 */ /* 0x000168000c101b00 */
[----:B------:R0:W5:Y:S04]  /*9c80*/  @!P3 LD.E.64 R64, desc[UR60][R30.64] ;  /* 0x0000003c1e40b980 */ /* 0x000168000c101b00 */
[----:B------:R0:W5:Y:S04]  /*9c90*/  @!P2 LD.E.64 R54, desc[UR60][R24.64] ;  /* 0x0000003c1836a980 */ /* 0x000168000c101b00 */
[----:B------:R0:W5:Y:S04]  /*9ca0*/  @!P2 LD.E.64 R56, desc[UR60][R26.64] ;  /* 0x0000003c1a38a980 */ /* 0x000168000c101b00 */
[----:B------:R0:W5:Y:S04]  /*9cb0*/  @!P1 LD.E.64 R50, desc[UR60][R20.64] ;  /* 0x0000003c14329980 */ /* 0x000168000c101b00 */
[----:B------:R0:W5:Y:S01]  /*9cc0*/  @!P1 LD.E.64 R52, desc[UR60][R12.64] ;  /* 0x0000003c0c349980 */ /* 0x000162000c101b00 */
[----:B------:R-:W-:-:S05]  /*9cd0*/  @!P0 SHF.L.U64.HI R8, R237, 0x1, R11 ;  /* 0x00000001ed088819 */ /* 0x000fca000001020b */
[--C-:B------:R-:W-:Y:S02]  /*9ce0*/  @!P0 IMAD.X R5, R5, 0x1, R8.reuse, P6 ;  /* 0x0000000105058824 */ /* 0x100fe400030e0608 */
[----:B------:R-:W-:-:S03]  /*9cf0*/  @!P0 IMAD.X R15, R9, 0x1, R8, P5 ;  /* 0x00000001090f8824 */ /* 0x000fc600028e0608 */
[----:B------:R0:W5:Y:S04]  /*9d00*/  @!P0 LD.E.64 R46, desc[UR60][R4.64] ;  /* 0x0000003c042e8980 */ /* 0x000168000c101b00 */
[----:B------:R0:W5:Y:S02]  /*9d10*/  @!P0 LD.E.64 R48, desc[UR60][R14.64] ;  /* 0x0000003c0e308980 */ /* 0x000164000c101b00 */
.L_x_1870:
[----:B------:R-:W-:Y:S05]  /*9d20*/  BSYNC B1 ;  /* 0x0000000000017941 */ /* 0x000fea0003800000 */
.L_x_1869:
[----:B0--3-5:R-:W-:Y:S01]  /*9d30*/  IMAD.MOV.U32 R4, RZ, RZ, R46 ;  /* 0x000000ffff047224 */ /* 0x029fe200078e002e */
[----:B------:R-:W-:Y:S01]  /*9d40*/  MOV R8, R50 ;  /* 0x0000003200087202 */ /* 0x000fe20000000f00 */
[----:B--2---:R-:W-:Y:S01]  /*9d50*/  IMAD.MOV.U32 R5, RZ, RZ, R47 ;  /* 0x000000ffff057224 */ /* 0x004fe200078e002f */
[----:B------:R-:W-:Y:S01]  /*9d60*/  UMOV UR4, 0xffffffff ;  /* 0xffffffff00047882 */ /* 0x000fe20000000000 */
        /* <DEDUP_REMOVED lines=16> */
[----:B------:R-:W-:Y:S01]  /*9e70*/  PRMT R94, R8, 0x5410, R9 ;  /* 0x00005410085e7816 */ /* 0x000fe20000000009 */
[----:B------:R-:W-:Y:S01]  /*9e80*/  IMAD.MOV.U32 R8, RZ, RZ, R64 ;  /* 0x000000ffff087224 */ /* 0x000fe200078e0040 */
[----:B------:R-:W-:Y:S01]  /*9e90*/  PRMT R98, R4, 0x5410, R5 ;  /* 0x0000541004627816 */ /* 0x000fe20000000005 */
[----:B------:R-:W-:-:S05]  /*9ea0*/  IMAD.MOV.U32 R9, RZ, RZ, R65 ;  /* 0x000000ffff097224 */ /* 0x000fca00078e0041 */
[----:B------:R-:W-:Y:S01]  /*9eb0*/  PRMT R102, R8, 0x5410, R9 ;  /* 0x0000541008667816 */ /* 0x000fe20000000009 */
[----:B------:R-:W-:Y:S06]  /*9ec0*/  BRA.DIV UR4, `(.L_x_1871) ;  /* 0x0000021a041c7947 */ /* 0x000fec000b800000 */
[----:B------:R0:W2:Y:S04]  /*9ed0*/  SHFL.IDX PT, R5, R6, 0x2, 0x181f ;  /* 0x00581f0006057f89 */ /* 0x0000a800000e0000 */
[----:B------:R0:W3:Y:S04]  /*9ee0*/  SHFL.IDX PT, R4, R3, 0x2, 0x181f ;  /* 0x00581f0003047f89 */ /* 0x0000e800000e0000 */
[----:B------:R0:W0:Y:S04]  /*9ef0*/  SHFL.IDX PT, R9, R7, 0x2, 0x181f ;  /* 0x00581f0007097f89 */ /* 0x00002800000e0000 */
[----:B----4-:R4:W0:Y:S02]  /*9f00*/  SHFL.IDX PT, R14, R0, 0x2, 0x181f ;  /* 0x00581f00000e7f89 */ /* 0x01082400000e0000 */
.L_x_2258:
        /* <DEDUP_REMOVED lines=12> */
[----:B------:R-:W4:Y:S01]  /*9fd0*/  LDL R11, [R1+0x78] ;  /* 0x00007800010b7983 */ /* 0x000f220000100800 */
[----:B------:R-:W-:Y:S01]  /*9fe0*/  ULDC UR4, c[0x0][0x3f4] ;  /* 0x0000fd0000047ab9 */ /* 0x000fe20000000800 */
[----:B------:R-:W-:Y:S02]  /*9ff0*/  CS2R R42, SRZ ;  /* 0x00000000002a7805 */ /* 0x000fe4000001ff00 */
[----:B------:R-:W-:Y:S02]  /*a000*/  ISETP.GE.AND P2, PT, R236, UR4, PT ;  /* 0x00000004ec007c0c */ /* 0x000fe4000bf46270 */
[----:B------:R-:W-:Y:S02]  /*a010*/  CS2R R44, SRZ ;  /* 0x00000000002c7805 */ /* 0x000fe4000001ff00 */
[----:B------:R-:W-:Y:S02]  /*a020*/  ISETP.GE.AND P1, PT, R235, UR4, PT ;  /* 0x00000004eb007c0c */ /* 0x000fe4000bf26270 */
[----:B------:R-:W-:-:S02]  /*a030*/  ISETP.GE.AND P3, PT, R200, UR4, PT ;  /* 0x00000004c8007c0c */ /* 0x000fc4000bf66270 */
[----:B------:R-:W-:-:S05]  /*a040*/  ISETP.GE.AND P0, PT, R237, UR4, PT ;  /* 0x00000004ed007c0c */ /* 0x000fca000bf06270 */
[----:B------:R-:W-:-:S04]  /*a050*/  @!P2 SHF.L.U32 R25, R236, 0x1, RZ ;  /* 0x00000001ec19a819 */ /* 0x000fc800000006ff */
[----:B------:R-:W-:Y:S01]  /*a060*/  @!P1 IMAD.SHL.U32 R13, R235, 0x2, RZ ;  /* 0x00000002eb0d9824 */ /* 0x000fe200078e00ff */
[----:B------:R-:W-:Y:S01]  /*a070*/  @!P2 SHF.L.U64.HI R32, R236, 0x1, R79 ;  /* 0x00000001ec20a819 */ /* 0x000fe2000001024f */
[----:B0-----:R-:W-:Y:S01]  /*a080*/  @!P3 IMAD.MOV.U32 R8, RZ, RZ, R14 ;  /* 0x000000ffff08b224 */ /* 0x001fe200078e000e */
[----:B---3--:R-:W-:Y:S01]  /*a090*/  @!P2 IADD3 R30, P4, R4, R25, RZ ;  /* 0x00000019041ea210 */ /* 0x008fe20007f9e0ff */
[----:B------:R-:W-:Y:S01]  /*a0a0*/  @!P0 IMAD.SHL.U32 R15, R237, 0x2, RZ ;  /* 0x00000002ed0f8824 */ /* 0x000fe200078e00ff */
[----:B------:R-:W-:Y:S01]  /*a0b0*/  @!P1 SHF.L.U64.HI R34, R235, 0x1, R78 ;  /* 0x00000001eb229819 */ /* 0x000fe2000001024e */
[----:B--2---:R-:W-:Y:S01]  /*a0c0*/  @!P3 IMAD.WIDE R26, R200, 0x2, R4 ;  /* 0x00000002c81ab825 */ /* 0x004fe200078e0204 */
[----:B------:R-:W-:Y:S02]  /*a0d0*/  @!P1 IADD3 R20, P5, R4, R13, RZ ;  /* 0x0000000d04149210 */ /* 0x000fe40007fbe0ff */
[C---:B------:R-:W-:Y:S01]  /*a0e0*/  @!P2 IADD3 R24, P6, R14.reuse, R25, RZ ;  /* 0x000000190e18a210 */ /* 0x040fe20007fde0ff */
[----:B------:R-:W-:Y:S01]  /*a0f0*/  @!P2 IMAD.X R31, R5, 0x1, R32, P4 ;  /* 0x00000001051fa824 */ /* 0x000fe200020e0620 */
[----:B------:R-:W-:Y:S01]  /*a100*/  @!P1 IADD3 R12, P4, R14, R13, RZ ;  /* 0x0000000d0e0c9210 */ /* 0x000fe20007f9e0ff */
[----:B------:R-:W-:Y:S01]  /*a110*/  @!P3 IMAD.WIDE R28, R200, 0x2, R8 ;  /* 0x00000002c81cb825 */ /* 0x000fe200078e0208 */
[----:B------:R-:W-:Y:S01]  /*a120*/  @!P2 IADD3.X R25, R9, R32, RZ, P6, !PT ;  /* 0x000000200919a210 */ /* 0x000fe200037fe4ff */
[----:B------:R0:W5:Y:S01]  /*a130*/  @!P3 LD.E.64 R42, desc[UR60][R26.64] ;  /* 0x0000003c1a2ab980 */ /* 0x000162000c101b00 */
[-C--:B------:R-:W-:Y:S01]  /*a140*/  @!P0 IADD3 R4, P6, R4, R15.reuse, RZ ;  /* 0x0000000f04048210 */ /* 0x080fe20007fde0ff */
[--C-:B------:R-:W-:Y:S01]  /*a150*/  @!P1 IMAD.X R21, R5, 0x1, R34.reuse, P5 ;  /* 0x0000000105159824 */ /* 0x100fe200028e0622 */
[----:B------:R-:W-:Y:S01]  /*a160*/  @!P0 IADD3 R14, P5, R14, R15, RZ ;  /* 0x0000000f0e0e8210 */ /* 0x000fe20007fbe0ff */
[----:B------:R2:W5:Y:S01]  /*a170*/  @!P3 LD.E.64 R44, desc[UR60][R28.64] ;  /* 0x0000003c1c2cb980 */ /* 0x000562000c101b00 */
[----:B------:R-:W-:Y:S01]  /*a180*/  @!P1 IMAD.X R13, R9, 0x1, R34, P4 ;  /* 0x00000001090d9824 */ /* 0x000fe200020e0622 */
[----:B------:R-:W-:-:S02]  /*a190*/  CS2R R38, SRZ ;  /* 0x0000000000267805 */ /* 0x000fc4000001ff00 */
[----:B------:R-:W-:Y:S02]  /*a1a0*/  CS2R R40, SRZ ;  /* 0x0000000000287805 */ /* 0x000fe4000001ff00 */
[----:B------:R-:W-:Y:S02]  /*a1b0*/  CS2R R34, SRZ ;  /* 0x0000000000227805 */ /* 0x000fe4000001ff00 */
[----:B------:R-:W-:Y:S02]  /*a1c0*/  CS2R R36, SRZ ;  /* 0x0000000000247805 */ /* 0x000fe4000001ff00 */
[----:B0-----:R-:W-:Y:S01]  /*a1d0*/  CS2R R26, SRZ ;  /* 0x00000000001a7805 */ /* 0x001fe2000001ff00 */
[----:B------:R0:W5:Y:S01]  /*a1e0*/  @!P2 LD.E.64 R38, desc[UR60][R30.64] ;  /* 0x0000003c1e26a980 */ /* 0x000162000c101b00 */
[----:B--2---:R-:W-:-:S03]  /*a1f0*/  CS2R R28, SRZ ;  /* 0x00000000001c7805 */ /* 0x004fc6000001ff00 */
[----:B------:R0:W5:Y:S04]  /*a200*/  @!P2 LD.E.64 R40, desc[UR60][R24.64] ;  /* 0x0000003c1828a980 */ /* 0x000168000c101b00 */
[----:B------:R0:W5:Y:S04]  /*a210*/  @!P1 LD.E.64 R34, desc[UR60][R20.64] ;  /* 0x0000003c14229980 */ /* 0x000168000c101b00 */
[----:B------:R0:W5:Y:S01]  /*a220*/  @!P1 LD.E.64 R36, desc[UR60][R12.64] ;  /* 0x0000003c0c249980 */ /* 0x000162000c101b00 */
[----:B----4-:R-:W-:-:S05]  /*a230*/  @!P0 SHF.L.U64.HI R8, R237, 0x1, R11 ;  /* 0x00000001ed088819 */ /* 0x010fca000001020b */
[--C-:B------:R-:W-:Y:S02]  /*a240*/  @!P0 IMAD.X R5, R5, 0x1, R8.reuse, P6 ;  /* 0x0000000105058824 */ /* 0x100fe400030e0608 */
[----:B------:R-:W-:-:S03]  /*a250*/  @!P0 IMAD.X R15, R9, 0x1, R8, P5 ;  /* 0x00000001090f8824 */ /* 0x000fc600028e0608 */
[----:B------:R0:W5:Y:S04]  /*a260*/  @!P0 LD.E.64 R28, desc[UR60][R4.64] ;  /* 0x0000003c041c8980 */ /* 0x000168000c101b00 */
[----:B------:R0:W5:Y:S02]  /*a270*/  @!P0 LD.E.64 R26, desc[UR60][R14.64] ;  /* 0x0000003c0e1a8980 */ /* 0x000164000c101b00 */
.L_x_1873:
[----:B------:R-:W-:Y:S05]  /*a280*/  BSYNC B1 ;  /* 0x0000000000017941 */ /* 0x000fea0003800000 */
.L_x_1872:
[----:B0-2--5:R-:W-:Y:S01]  /*a290*/  IMAD.MOV.U32 R5, RZ, RZ, R29 ;  /* 0x000000ffff057224 */ /* 0x025fe200078e001d */
[----:B---3--:R-:W-:Y:S01]  /*a2a0*/  MOV R4, R28 ;  /* 0x0000001c00047202 */ /* 0x008fe20000000f00 */
[----:B------:R-:W-:Y:S01]  /*a2b0*/  IMAD.MOV.U32 R8, RZ, RZ, R34 ;  /* 0x000000ffff087224 */ /* 0x000fe200078e0022 */
[----:B------:R-:W-:Y:S01]  /*a2c0*/  UMOV UR4, 0xffffffff ;  /* 0xffffffff00047882 */ /* 0x000fe20000000000 */
[----:B------:R-:W-:Y:S01]  /*a2d0*/  IMAD.MOV.U32 R9, RZ, RZ, R35 ;  /* 0x000000ffff097224 */ /* 0x000fe200078e0023 */
[----:B------:R-:W-:Y:S01]  /*a2e0*/  PRMT R86, R4, 0x5410, R5 ;  /* 0x0000541004567816 */ /* 0x000fe20000000005 */
[----:B------:R-:W-:Y:S01]  /*a2f0*/  IMAD.MOV.U32 R4, RZ, RZ, R38 ;  /* 0x000000ffff047224 */ /* 0x000fe200078e0026 */
[----:B------:R-:W-:Y:S02]  /*a300*/  MOV R5, R39 ;  /* 0x0000002700057202 */ /* 0x000fe40000000f00 */
[----:B------:R-:W-:Y:S01]  /*a310*/  PRMT R89, R9, 0x5410, R8 ;  /* 0x0000541009597816 */ /* 0x000fe20000000008 */
[----:B------:R-:W-:Y:S01]  /*a320*/  IMAD.MOV.U32 R8, RZ, RZ, R42 ;  /* 0x000000ffff087224 */ /* 0x000fe200078e002a */
        /* <DEDUP_REMOVED lines=13> */
[----:B------:R-:W-:Y:S02]  /*a400*/  PRMT R96, R4, 0x5410, R5 ;  /* 0x0000541004607816 */ /* 0x000fe40000000005 */
[----:B------:R-:W-:Y:S02]  /*a410*/  CS2R R4, SRZ ;  /* 0x0000000000047805 */ /* 0x000fe4000001ff00 */
[----:B------:R-:W-:Y:S01]  /*a420*/  PRMT R100, R8, 0x5410, R9 ;  /* 0x0000541008647816 */ /* 0x000fe20000000009 */
[----:B------:R-:W-:Y:S06]  /*a430*/  BRA.DIV UR4, `(.L_x_1874) ;  /* 0x0000021604307947 */ /* 0x000fec000b800000 */
[----:B------:R0:W2:Y:S04]  /*a440*/  SHFL.IDX PT, R9, R6, 0x3, 0x181f ;  /* 0x00781f0006097f89 */ /* 0x0000a800000e0000 */
[----:B------:R0:W3:Y:S04]  /*a450*/  SHFL.IDX PT, R8, R3, 0x3, 0x181f ;  /* 0x00781f0003087f89 */ /* 0x0000e800000e0000 */
[----:B------:R0:W0:Y:S04]  /*a460*/  SHFL.IDX PT, R23, R7, 0x3, 0x181f ;  /* 0x00781f0007177f89 */ /* 0x00002800000e0000 */
[----:B-1--4-:R-:W1:Y:S02]  /*a470*/  SHFL.IDX PT, R0, R0, 0x3, 0x181f ;  /* 0x00781f0000007f89 */ /* 0x012e6400000e0000 */
.L_x_2264:
[----:B0-----:R-:W4:Y:S01]  /*a480*/  LDL R6, [R1+0x68] ;  /* 0x0000680001067983 */ /* 0x001f220000100800 */
        /* <DEDUP_REMOVED lines=9> */
[----:B----4-:R-:W-:-:S04]  /*a520*/  LEA.HI R3, R6, R6, RZ, 0x1 ;  /* 0x0000000606037211 */ /* 0x010fc800078f08ff */
[----:B------:R-:W-:-:S05]  /*a530*/  LOP3.LUT R3, R3, 0xfffffffe, RZ, 0xc0, !PT ;  /* 0xfffffffe03037812 */ /* 0x000fca00078ec0ff */
[----:B------:R-:W-:Y:S01]  /*a540*/  IMAD.IADD R3, R6, 0x1, -R3 ;  /* 0x0000000106037824 */ /* 0x000fe200078e0a03 */
[----:B------:R-:W-:-:S04]  /*a550*/  CS2R R6, SRZ ;  /* 0x0000000000067805 */ /* 0x000fc8000001ff00 */
[----:B------:R-:W-:Y:S01]  /*a560*/  SHF.L.U32 R113, R3, 0x1f, RZ ;  /* 0x0000001f03717819 */ /* 0x000fe200000006ff */
[----:B------:R-:W-:Y:S06]  /*a570*/  @P0 BRA `(.L_x_1876) ;  /* 0x0000000000b00947 */ /* 0x000fec0003800000 */
        /* <DEDUP_REMOVED lines=12> */
[----:B-1----:R-:W-:Y:S01]  /*a640*/  @!P3 IMAD.MOV.U32 R6, RZ, RZ, R0 ;  /* 0x000000ffff06b224 */ /* 0x002fe200078e0000 */
[-C--:B---3--:R-:W-:Y:S01]  /*a650*/  @!P2 IADD3 R82, P4, R8, R81.reuse, RZ ;  /* 0x000000510852a210 */ /* 0x088fe20007f9e0ff */
[----:B------:R-:W-:Y:S01]  /*a660*/  @!P3 IMAD.MOV.U32 R7, RZ, RZ, R23 ;  /* 0x000000ffff07b224 */ /* 0x000fe200078e0017 */
[----:B------:R-:W-:Y:S01]  /*a670*/  @!P2 IADD3 R80, P6, R0, R81, RZ ;  /* 0x000000510050a210 */ /* 0x000fe20007fde0ff */
[----:B--2---:R-:W-:Y:S01]  /*a680*/  @!P3 IMAD.WIDE R4, R200, 0x2, R8 ;  /* 0x00000002c804b825 */ /* 0x004fe200078e0208 */
[-C--:B------:R-:W-:Y:S02]  /*a690*/  @!P1 IADD3 R78, P5, R8, R11.reuse, RZ ;  /* 0x0000000b084e9210 */ /* 0x080fe40007fbe0ff */
[----:B------:R-:W-:Y:S01]  /*a6a0*/  @!P0 SHF.L.U32 R85, R237, 0x1, RZ ;  /* 0x00000001ed558819 */ /* 0x000fe200000006ff */
[C---:B------:R-:W-:Y:S01]  /*a6b0*/  @!P2 IMAD.X R83, R9.reuse, 0x1, R12, P4 ;  /* 0x000000010953a824 */ /* 0x040fe200020e060c */
[----:B------:R-:W-:Y:S01]  /*a6c0*/  @!P1 IADD3 R10, P4, R0, R11, RZ ;  /* 0x0000000b000a9210 */ /* 0x000fe20007f9e0ff */
[----:B------:R-:W-:Y:S01]  /*a6d0*/  @!P3 IMAD.WIDE R6, R200, 0x2, R6 ;  /* 0x00000002c806b825 */ /* 0x000fe200078e0206 */
[----:B------:R-:W-:Y:S01]  /*a6e0*/  @!P1 IADD3.X R79, R9, R14, RZ, P5, !PT ;  /* 0x0000000e094f9210 */ /* 0x000fe20002ffe4ff */
[----:B------:R0:W5:Y:S01]  /*a6f0*/  @!P3 LD.E.64 R30, desc[UR60][R4.64] ;  /* 0x0000003c041eb980 */ /* 0x000162000c101b00 */
[-C--:B------:R-:W-:Y:S01]  /*a700*/  @!P0 IADD3 R84, P5, R0, R85.reuse, RZ ;  /* 0x0000005500548210 */ /* 0x080fe20007fbe0ff */
[C---:B------:R-:W-:Y:S01]  /*a710*/  @!P2 IMAD.X R81, R23.reuse, 0x1, R12, P6 ;  /* 0x000000011751a824 */ /* 0x040fe200030e060c */
        /* <DEDUP_REMOVED lines=9> */
[----:B-1----:R-:W-:-:S03]  /*a7b0*/  CS2R R6, SRZ ;  /* 0x0000000000067805 */ /* 0x002fc6000001ff00 */
        /* <DEDUP_REMOVED lines=8> */
.L_x_1876:
[----:B------:R-:W-:Y:S05]  /*a840*/  BSYNC B1 ;  /* 0x0000000000017941 */ /* 0x000fea0003800000 */
.L_x_1875:
[----:B------:R-:W4:Y:S01]  /*a850*/  SYNCS.PHASECHK.TRANS64.TRYWAIT P0, [R16+URZ+0x30800], R113 ;  /* 0x03080071100075a7 */ /* 0x000f22000800017f */
[----:B0--3-5:R-:W-:Y:S01]  /*a860*/  IMAD.MOV.U32 R8, RZ, RZ, R12 ;  /* 0x000000ffff087224 */ /* 0x029fe200078e000c */
[----:B------:R-:W-:Y:S01]  /*a870*/  MOV R10, R30 ;  /* 0x0000001e000a7202 */ /* 0x000fe20000000f00 */
[----:B--2---:R-:W-:Y:S01]  /*a880*/  IMAD.MOV.U32 R9, RZ, RZ, R21 ;  /* 0x000000ffff097224 */ /* 0x004fe200078e0015 */
[----:B------:R-:W-:Y:S01]  /*a890*/  MOV R3, R5 ;  /* 0x0000000500037202 */ /* 0x000fe20000000f00 */
[----:B-1----:R-:W-:Y:S01]  /*a8a0*/  IMAD.MOV.U32 R0, RZ, RZ, R4 ;  /* 0x000000ffff007224 */ /* 0x002fe200078e0004 */
        /* <DEDUP_REMOVED lines=8> */
[----:B------:R-:W-:Y:S01]  /*a930*/  BSSY B1, `(.L_x_1877) ;  /* 0x0000010000017945 */ /* 0x000fe20003800000 */
[----:B------:R-:W-:Y:S01]  /*a940*/  IMAD.MOV.U32 R9, RZ, RZ, R6 ;  /* 0x000000ffff097224 */ /* 0x000fe200078e0006 */
[----:B------:R-:W-:Y:S01]  /*a950*/  PRMT R78, R3, 0x7610, R78 ;  /* 0x00007610034e7816 */ /* 0x000fe2000000004e */
[----:B------:R-:W-:Y:S01]  /*a960*/  IMAD.MOV.U32 R11, RZ, RZ, R25 ;  /* 0x000000ffff0b7224 */ /* 0x000fe200078e0019 */
[----:B------:R-:W-:Y:S01]  /*a970*/  PRMT R82, R82, 0x5410, R8 ;  /* 0x0000541052527816 */ /* 0x000fe20000000008 */
[----:B------:R-:W-:Y:S01]  /*a980*/  IMAD.MOV.U32 R8, RZ, RZ, R14 ;  /* 0x000000ffff087224 */ /* 0x000fe200078e000e */
[----:B------:R-:W-:Y:S01]  /*a990*/  PRMT R23, R9, 0x5410, R10 ;  /* 0x0000541009177816 */ /* 0x000fe2000000000a */
[----:B------:R-:W-:Y:S01]  /*a9a0*/  IMAD.MOV.U32 R10, RZ, RZ, R24 ;  /* 0x000000ffff0a7224 */ /* 0x000fe200078e0018 */
[----:B------:R-:W-:-:S02]  /*a9b0*/  MOV R9, R15 ;  /* 0x0000000f00097202 */ /* 0x000fc40000000f00 */
[----:B------:R-:W-:Y:S02]  /*a9c0*/  VIADDMNMX R3, R93, -R114, 0x80, PT ;  /* 0x000000805d037446 */ /* 0x000fe40003800972 */
[----:B------:R-:W-:Y:S01]  /*a9d0*/  PRMT R79, R9, 0x5410, R8 ;  /* 0x00005410094f7816 */ /* 0x000fe20000000008 */
[----:B------:R-:W-:Y:S01]  /*a9e0*/  IMAD.MOV.U32 R8, RZ, RZ, R32 ;  /* 0x000000ffff087224 */ /* 0x000fe200078e0020 */
[----:B------:R-:W-:Y:S01]  /*a9f0*/  ISETP.GE.AND P1, PT, R218, R3, PT ;  /* 0x00000003da00720c */ /* 0x000fe20003f26270 */
[----:B------:R-:W-:Y:S01]  /*aa00*/  IMAD.MOV.U32 R9, RZ, RZ, R33 ;  /* 0x000000ffff097224 */ /* 0x000fe200078e0021 */
[----:B------:R-:W-:Y:S01]  /*aa10*/  PRMT R81, R10, 0x5410, R11 ;  /* 0x000054100a517816 */ /* 0x000fe2000000000b */
[----:B----4-:R-:W-:Y:S10]  /*aa20*/  @!P0 BRA `(.L_x_1878) ;  /* 0x0000021000288947 */ /* 0x010ff40003800000 */
.L_x_2265:
[----:B------:R-:W-:Y:S05]  /*aa30*/  BSYNC B1 ;  /* 0x0000000000017941 */ /* 0x000fea0003800000 */
.L_x_1877:
[----:B------:R-:W-:Y:S01]  /*aa40*/  BSSY B1, `(.L_x_1879) ;  /* 0x00000bb000017945 */ /* 0x000fe20003800000 */
[----:B------:R-:W-:-:S03]  /*aa50*/  PRMT R83, R8, 0x5410, R9 ;  /* 0x0000541008537816 */ /* 0x000fc60000000009 */
[----:B------:R-:W-:Y:S05]  /*aa60*/  @P1 BRA `(.L_x_1880) ;  /* 0x0000000800e01947 */ /* 0x000fea0003800000 */
[----:B------:R1:W5:Y:S01]  /*aa70*/  LDL R119, [R1+0x48] ;  /* 0x0000480001777983 */ /* 0x0003620000100800 */
[----:B------:R-:W2:Y:S01]  /*aa80*/  LDC R8, c[0x0][0x3f4] ;  /* 0x0000fd00ff087b82 */ /* 0x000ea20000000800 */
[----:B------:R-:W-:Y:S01]  /*aa90*/  BSSY B2, `(.L_x_1881) ;  /* 0x0000030000027945 */ /* 0x000fe20003800000 */
[-C--:B--2---:R-:W-:Y:S02]  /*aaa0*/  ISETP.GE.AND P0, PT, R200, R8.reuse, PT ;  /* 0x00000008c800720c */ /* 0x084fe40003f06270 */
[-C--:B------:R-:W-:Y:S02]  /*aab0*/  ISETP.GE.AND P1, PT, R236, R8.reuse, PT ;  /* 0x00000008ec00720c */ /* 0x080fe40003f26270 */
[-C--:B------:R-:W-:Y:S02]  /*aac0*/  ISETP.GE.AND P2, PT, R235, R8.reuse, PT ;  /* 0x00000008eb00720c */ /* 0x080fe40003f46270 */
[----:B------:R-:W-:-:S07]  /*aad0*/  ISETP.GE.AND P3, PT, R237, R8, PT ;  /* 0x00000008ed00720c */ /* 0x000fce0003f66270 */
[----:B-1----:R-:W-:Y:S06]  /*aae0*/  @P0 BRA `(.L_x_1882) ;  /* 0x0000000000a80947 */ /* 0x002fec0003800000 */
[----:B-----5:R-:W1:Y:S01]  /*aaf0*/  LDS.128 R8, [R119] ;  /* 0x0000000077087984 */ /* 0x020e620000000c00 */
[----:B------:R-:W-:Y:S01]  /*ab00*/  SHF.R.U32.HI R85, RZ, 0x10, R77 ;  /* 0x00000010ff557819 */ /* 0x000fe2000001164d */
[--C-:B------:R-:W-:Y:S01]  /*ab10*/  HADD2.F32 R84, -RZ, R112.reuse.H1_H1 ;  /* 0x30000070ff547230 */ /* 0x100fe20000004100 */
[----:B------:R-:W-:Y:S01]  /*ab20*/  SHF.R.U32.HI R93, RZ, 0x10, R75 ;  /* 0x00000010ff5d7819 */ /* 0x000fe2000001164b */
[----:B------:R-:W-:Y:S01]  /*ab30*/  HADD2.F32 R112, -RZ, R112.H0_H0 ;  /* 0x20000070ff707230 */ /* 0x000fe20000004100 */
[----:B------:R-:W-:Y:S01]  /*ab40*/  SHF.R.U64 R117, R76, 0x10, R77 ;  /* 0x000000104c757819 */ /* 0x000fe2000000124d */
[----:B------:R-:W-:Y:S01]  /*ab50*/  HADD2.F32 R85, -RZ, R85.H0_H0 ;  /* 0x20000055ff557230 */ /* 0x000fe20000004100 */
[----:B------:R-:W-:Y:S01]  /*ab60*/  SHF.R.U64 R115, R74, 0x10, R75 ;  /* 0x000000104a737819 */ /* 0x000fe2000000124b */
[----:B------:R-:W-:Y:S02]  /*ab70*/  HADD2.F32 R93, -RZ, R93.H0_H0 ;  /* 0x2000005dff5d7230 */ /* 0x000fe40000004100 */
[----:B-1----:R-:W-:-:S02]  /*ab80*/  HADD2.F32 R77, -RZ, R11.H1_H1 ;  /* 0x3000000bff4d7230 */ /* 0x002fc40000004100 */
[----:B------:R-:W-:Y:S02]  /*ab90*/  HADD2.F32 R76, -RZ, R11.H0_H0 ;  /* 0x2000000bff4c7230 */ /* 0x000fe40000004100 */
[--C-:B------:R-:W-:Y:S02]  /*aba0*/  HADD2.F32 R11, -RZ, R8.reuse.H0_H0 ;  /* 0x20000008ff0b7230 */ /* 0x100fe40000004100 */
[C---:B------:R-:W-:Y:S01]  /*abb0*/  FMUL.FTZ R116, R77.reuse, R85 ;  /* 0x000000554d747220 */ /* 0x040fe20000410000 */
[----:B------:R-:W-:Y:S02]  /*abc0*/  HADD2.F32 R8, -RZ, R8.H1_H1 ;  /* 0x30000008ff087230 */ /* 0x000fe40000004100 */
[-C--:B0-----:R-:W-:Y:S01]  /*abd0*/  FMUL.FTZ R113, R77, R93.reuse ;  /* 0x0000005d4d717220 */ /* 0x081fe20000410000 */
[--C-:B------:R-:W-:Y:S02]  /*abe0*/  HADD2.F32 R74, -RZ, R10.reuse.H0_H0 ;  /* 0x2000000aff4a7230 */ /* 0x100fe40000004100 */
[----:B------:R-:W-:Y:S01]  /*abf0*/  FFMA.FTZ R118, R76, R93, R116 ;  /* 0x0000005d4c767223 */ /* 0x000fe20000010074 */
[----:B------:R-:W-:-:S02]  /*ac00*/  HADD2.F32 R75, -RZ, R10.H1_H1 ;  /* 0x3000000aff4b7230 */ /* 0x000fc40000004100 */
[----:B------:R-:W-:Y:S01]  /*ac10*/  FMUL.FTZ R114, R8, R112 ;  /* 0x0000007008727220 */ /* 0x000fe20000410000 */
[----:B------:R-:W-:Y:S02]  /*ac20*/  HADD2.F32 R77, -RZ, R111.H1_H1 ;  /* 0x3000006fff4d7230 */ /* 0x000fe40000004100 */
[----:B------:R-:W-:Y:S01]  /*ac30*/  FFMA.FTZ R113, R76, R85, -R113 ;  /* 0x000000554c717223 */ /* 0x000fe20000010871 */
[----:B------:R-:W-:Y:S02]  /*ac40*/  HADD2.F32 R10, -RZ, R9.H0_H0 ;  /* 0x20000009ff0a7230 */ /* 0x000fe40000004100 */
[-C--:B------:R-:W-:Y:S01]  /*ac50*/  FMUL.FTZ R116, R8, R84.reuse ;  /* 0x0000005408747220 */ /* 0x080fe20000410000 */
[----:B------:R-:W-:Y:S02]  /*ac60*/  HADD2.F32 R111, -RZ, R111.H0_H0 ;  /* 0x2000006fff6f7230 */ /* 0x000fe40000004100 */
[----:B------:R-:W-:Y:S01]  /*ac70*/  FFMA.FTZ R114, R11, R84, -R114 ;  /* 0x000000540b727223 */ /* 0x000fe20000010872 */
[----:B------:R-:W-:-:S02]  /*ac80*/  HADD2.F32 R9, -RZ, R9.H1_H1 ;  /* 0x30000009ff097230 */ /* 0x000fc40000004100 */
[----:B------:R-:W-:Y:S01]  /*ac90*/  FFMA.FTZ R85, R11, R112, R116 ;  /* 0x000000700b557223 */ /* 0x000fe20000010074 */
[----:B------:R-:W-:Y:S02]  /*aca0*/  HADD2.F32 R76, -RZ, R115.H0_H0 ;  /* 0x20000073ff4c7230 */ /* 0x000fe40000004100 */
[C---:B------:R-:W-:Y:S01]  /*acb0*/  FMUL.FTZ R93, R75.reuse, R77 ;  /* 0x0000004d4b5d7220 */ /* 0x040fe20000410000 */
[----:B------:R-:W-:Y:S02]  /*acc0*/  HADD2.F32 R8, -RZ, R117.H0_H0 ;  /* 0x20000075ff087230 */ /* 0x000fe40000004100 */
[-C--:B------:R-:W-:Y:S01]  /*acd0*/  FMUL.FTZ R84, R75, R111.reuse ;  /* 0x0000006f4b547220 */ /* 0x080fe20000410000 */
[C---:B------:R-:W-:Y:S01]  /*ace0*/  FMUL.FTZ R11, R9.reuse, R76 ;  /* 0x0000004c090b7220 */ /* 0x040fe20000410000 */
[C---:B------:R-:W-:Y:S01]  /*acf0*/  FFMA.FTZ R93, R74.reuse, R111, -R93 ;  /* 0x0000006f4a5d7223 */ /* 0x040fe2000001085d */
[-C--:B------:R-:W-:Y:S01]  /*ad00*/  FMUL.FTZ R75, R9, R8.reuse ;  /* 0x00000008094b7220 */ /* 0x080fe20000410000 */
[----:B------:R-:W-:Y:S01]  /*ad10*/  FFMA.FTZ R84, R74, R77, R84 ;  /* 0x0000004d4a547223 */ /* 0x000fe20000010054 */
[----:B------:R-:W-:Y:S01]  /*ad20*/  FFMA.FTZ R9, R10, R8, -R11 ;  /* 0x000000080a097223 */ /* 0x000fe2000001080b */
[----:B------:R-:W-:Y:S01]  /*ad30*/  F2FP.F16.F32.PACK_AB R11, R118, R113 ;  /* 0x00000071760b723e */ /* 0x000fe200000000ff */
[----:B------:R-:W-:Y:S01]  /*ad40*/  FFMA.FTZ R76, R10, R76, R75 ;  /* 0x0000004c0a4c7223 */ /* 0x000fe2000001004b */
[----:B------:R-:W-:-:S02]  /*ad50*/  F2FP.F16.F32.PACK_AB R8, R85, R114 ;  /* 0x000000725508723e */ /* 0x000fc400000000ff */
[----:B------:R-:W-:Y:S02]  /*ad60*/  F2FP.F16.F32.PACK_AB R10, R84, R93 ;  /* 0x0000005d540a723e */ /* 0x000fe400000000ff */
[----:B------:R-:W-:-:S05]  /*ad70*/  F2FP.F16.F32.PACK_AB R9, R76, R9 ;  /* 0x000000094c09723e */ /* 0x000fca00000000ff */
[----:B------:R1:W-:Y:S02]  /*ad80*/  STS.128 [R119], R8 ;  /* 0x0000000877007388 */ /* 0x0003e40000000c00 */
.L_x_1882:
[----:B------:R-:W-:Y:S05]  /*ad90*/  BSYNC B2 ;  /* 0x0000000000027941 */ /* 0x000fea0003800000 */
.L_x_1881:
[----:B------:R-:W-:Y:S04]  /*ada0*/  BSSY B2, `(.L_x_1883) ;  /* 0x000002c000027945 */ /* 0x000fe80003800000 */
[----:B------:R-:W-:Y:S05]  /*adb0*/  @P1 BRA `(.L_x_1884) ;  /* 0x0000000000a81947 */ /* 0x000fea0003800000 */
[----:B-1---5:R-:W1:Y:S01]  /*adc0*/  LDS.128 R8, [R119+0x4000] ;  /* 0x0040000077087984 */ /* 0x022e620000000c00 */
[----:B------:R-:W-:Y:S01]  /*add0*/  SHF.R.U32.HI R75, RZ, 0x10, R73 ;  /* 0x00000010ff4b7819 */ /* 0x000fe20000011649 */
[----:B------:R-:W-:Y:S01]  /*ade0*/  HADD2.F32 R74, -RZ, R109.H0_H0 ;  /* 0x2000006dff4a7230 */ /* 0x000fe20000004100 */
[----:B------:R-:W-:Y:S01]  /*adf0*/  SHF.R.U32.HI R77, RZ, 0x10, R71 ;  /* 0x00000010ff4d7819 */ /* 0x000fe20000011647 */
[--C-:B------:R-:W-:Y:S01]  /*ae00*/  HADD2.F32 R76, -RZ, R110.reuse.H0_H0 ;  /* 0x2000006eff4c7230 */ /* 0x100fe20000004100 */
[----:B------:R-:W-:Y:S01]  /*ae10*/  SHF.R.U64 R111, R72, 0x10, R73 ;  /* 0x00000010486f7819 */ /* 0x000fe20000001249 */
[----:B------:R-:W-:Y:S01]  /*ae20*/  HADD2.F32 R75, -RZ, R75.H0_H0 ;  /* 0x2000004bff4b7230 */ /* 0x000fe20000004100 */
[----:B------:R-:W-:Y:S01]  /*ae30*/  SHF.R.U64 R93, R70, 0x10, R71 ;  /* 0x00000010465d7819 */ /* 0x000fe20000001247 */
[----:B------:R-:W-:Y:S02]  /*ae40*/  HADD2.F32 R77, -RZ, R77.H0_H0 ;  /* 0x2000004dff4d7230 */ /* 0x000fe40000004100 */
[----:B------:R-:W-:-:S02]  /*ae50*/  HADD2.F32 R110, -RZ, R110.H1_H1 ;  /* 0x3000006eff6e7230 */ /* 0x000fc40000004100 */
[----:B------:R-:W-:Y:S02]  /*ae60*/  HADD2.F32 R109, -RZ, R109.H1_H1 ;  /* 0x3000006dff6d7230 */ /* 0x000fe40000004100 */
[--C-:B-1----:R-:W-:Y:S02]  /*ae70*/  HADD2.F32 R73, -RZ, R11.reuse.H1_H1 ;  /* 0x3000000bff497230 */ /* 0x102fe40000004100 */
[----:B------:R-:W-:Y:S02]  /*ae80*/  HADD2.F32 R72, -RZ, R11.H0_H0 ;  /* 0x2000000bff487230 */ /* 0x000fe40000004100 */
[--C-:B------:R-:W-:Y:S02]  /*ae90*/  HADD2.F32 R11, -RZ, R8.reuse.H0_H0 ;  /* 0x20000008ff0b7230 */ /* 0x100fe40000004100 */
[C---:B------:R-:W-:Y:S01]  /*aea0*/  FMUL.FTZ R112, R73.reuse, R75 ;  /* 0x0000004b49707220 */ /* 0x040fe20000410000 */
[----:B------:R-:W-:Y:S02]  /*aeb0*/  HADD2.F32 R8, -RZ, R8.H1_H1 ;  /* 0x30000008ff087230 */ /* 0x000fe40000004100 */
[----:B------:R-:W-:Y:S01]  /*aec0*/  FMUL.FTZ R85, R73, R77 ;  /* 0x0000004d49557220 */ /* 0x000fe20000410000 */
[----:B------:R-:W-:-:S02]  /*aed0*/  HADD2.F32 R70, -RZ, R10.H0_H0 ;  /* 0x2000000aff467230 */ /* 0x000fc40000004100 */
[----:B------:R-:W-:Y:S01]  /*aee0*/  FFMA.FTZ R114, R72, R77, R112 ;  /* 0x0000004d48727223 */ /* 0x000fe20000010070 */
[----:B------:R-:W-:Y:S02]  /*aef0*/  HADD2.F32 R71, -RZ, R10.H1_H1 ;  /* 0x3000000aff477230 */ /* 0x000fe40000004100 */
[----:B------:R-:W-:Y:S01]  /*af00*/  FMUL.FTZ R84, R8, R76 ;  /* 0x0000004c08547220 */ /* 0x000fe20000410000 */
[--C-:B------:R-:W-:Y:S02]  /*af10*/  HADD2.F32 R10, -RZ, R9.reuse.H0_H0 ;  /* 0x20000009ff0a7230 */ /* 0x100fe40000004100 */
[----:B------:R-:W-:Y:S01]  /*af20*/  FFMA.FTZ R85, R72, R75, -R85 ;  /* 0x0000004b48557223 */ /* 0x000fe20000010855 */
[-C--:B------:R-:W-:Y:S01]  /*af30*/  FMUL.FTZ R112, R8, R74.reuse ;  /* 0x0000004a08707220 */ /* 0x080fe20000410000 */
[----:B------:R-:W-:Y:S02]  /*af40*/  HADD2.F32 R9, -RZ, R9.H1_H1 ;  /* 0x30000009ff097230 */ /* 0x000fe40000004100 */
[----:B------:R-:W-:Y:S01]  /*af50*/  FFMA.FTZ R84, R11, R74, -R84 ;  /* 0x0000004a0b547223 */ /* 0x000fe20000010854 */
[----:B------:R-:W-:-:S02]  /*af60*/  HADD2.F32 R72, -RZ, R93.H0_H0 ;  /* 0x2000005dff487230 */ /* 0x000fc40000004100 */
[----:B------:R-:W-:Y:S01]  /*af70*/  FFMA.FTZ R73, R11, R76, R112 ;  /* 0x0000004c0b497223 */ /* 0x000fe20000010070 */
[----:B------:R-:W-:Y:S02]  /*af80*/  HADD2.F32 R8, -RZ, R111.H0_H0 ;  /* 0x2000006fff087230 */ /* 0x000fe40000004100 */
[C---:B------:R-:W-:Y:S01]  /*af90*/  FMUL.FTZ R75, R71.reuse, R110 ;  /* 0x0000006e474b7220 */ /* 0x040fe20000410000 */
[-C--:B------:R-:W-:Y:S01]  /*afa0*/  FMUL.FTZ R77, R71, R109.reuse ;  /* 0x0000006d474d7220 */ /* 0x080fe20000410000 */
[C---:B------:R-:W-:Y:S01]  /*afb0*/  FMUL.FTZ R11, R9.reuse, R72 ;  /* 0x00000048090b7220 */ /* 0x040fe20000410000 */
[----:B------:R-:W-:Y:S01]  /*afc0*/  FMUL.FTZ R71, R9, R8 ;  /* 0x0000000809477220 */ /* 0x000fe20000410000 */
[C---:B------:R-:W-:Y:S01]  /*afd0*/  FFMA.FTZ R75, R70.reuse, R109, -R75 ;  /* 0x0000006d464b7223 */ /* 0x040fe2000001084b */
[----:B------:R-:W-:Y:S01]  /*afe0*/  FFMA.FTZ R70, R70, R110, R77 ;  /* 0x0000006e46467223 */ /* 0x000fe2000001004d */
[C---:B------:R-:W-:Y:S01]  /*aff0*/  FFMA.FTZ R9, R10.reuse, R8, -R11 ;  /* 0x000000080a097223 */ /* 0x040fe2000001080b */
[----:B------:R-:W-:Y:S01]  /*b000*/  FFMA.FTZ R72, R10, R72, R71 ;  /* 0x000000480a487223 */ /* 0x000fe20000010047 */
[----:B------:R-:W-:-:S02]  /*b010*/  F2FP.F16.F32.PACK_AB R11, R114, R85 ;  /* 0x00000055720b723e */ /* 0x000fc400000000ff */
[----:B------:R-:W-:Y:S02]  /*b020*/  F2FP.F16.F32.PACK_AB R10, R70, R75 ;  /* 0x0000004b460a723e */ /* 0x000fe400000000ff */
[----:B------:R-:W-:Y:S02]  /*b030*/  F2FP.F16.F32.PACK_AB R8, R73, R84 ;  /* 0x000000544908723e */ /* 0x000fe400000000ff */
[----:B------:R-:W-:-:S05]  /*b040*/  F2FP.F16.F32.PACK_AB R9, R72, R9 ;  /* 0x000000094809723e */ /* 0x000fca00000000ff */
[----:B------:R2:W-:Y:S02]  /*b050*/  STS.128 [R119+0x4000], R8 ;  /* 0x0040000877007388 */ /* 0x0005e40000000c00 */
.L_x_1884:
[----:B------:R-:W-:Y:S05]  /*b060*/  BSYNC B2 ;  /* 0x0000000000027941 */ /* 0x000fea0003800000 */
.L_x_1883:
[----:B------:R-:W-:Y:S04]  /*b070*/  BSSY B2, `(.L_x_1885) ;  /* 0x000002c000027945 */ /* 0x000fe80003800000 */
[----:B------:R-:W-:Y:S05]  /*b080*/  @P2 BRA `(.L_x_1886) ;  /* 0x0000000000a82947 */ /* 0x000fea0003800000 */
[----:B-12--5:R-:W1:Y:S01]  /*b090*/  LDS.128 R8, [R119+0x8000] ;  /* 0x0080000077087984 */ /* 0x026e620000000c00 */
[----:B------:R-:W-:Y:S01]  /*b0a0*/  SHF.R.U32.HI R71, RZ, 0x10, R69 ;  /* 0x00000010ff477819 */ /* 0x000fe20000011645 */
[----:B------:R-:W-:Y:S01]  /*b0b0*/  HADD2.F32 R70, -RZ, R108.H1_H1 ;  /* 0x3000006cff467230 */ /* 0x000fe20000004100 */
[----:B------:R-:W-:Y:S01]  /*b0c0*/  SHF.R.U32.HI R73, RZ, 0x10, R67 ;  /* 0x00000010ff497819 */ /* 0x000fe20000011643 */
[----:B------:R-:W-:Y:S01]  /*b0d0*/  HADD2.F32 R72, -RZ, R107.H1_H1 ;  /* 0x3000006bff487230 */ /* 0x000fe20000004100 */
[----:B------:R-:W-:Y:S01]  /*b0e0*/  SHF.R.U64 R85, R68, 0x10, R69 ;  /* 0x0000001044557819 */ /* 0x000fe20000001245 */
[----:B------:R-:W-:Y:S01]  /*b0f0*/  HADD2.F32 R71, -RZ, R71.H0_H0 ;  /* 0x20000047ff477230 */ /* 0x000fe20000004100 */
[----:B------:R-:W-:Y:S01]  /*b100*/  SHF.R.U64 R77, R66, 0x10, R67 ;  /* 0x00000010424d7819 */ /* 0x000fe20000001243 */
[----:B------:R-:W-:Y:S02]  /*b110*/  HADD2.F32 R73, -RZ, R73.H0_H0 ;  /* 0x20000049ff497230 */ /* 0x000fe40000004100 */
[----:B------:R-:W-:-:S02]  /*b120*/  HADD2.F32 R107, -RZ, R107.H0_H0 ;  /* 0x2000006bff6b7230 */ /* 0x000fc40000004100 */
[----:B------:R-:W-:Y:S02]  /*b130*/  HADD2.F32 R108, -RZ, R108.H0_H0 ;  /* 0x2000006cff6c7230 */ /* 0x000fe40000004100 */
        /* <DEDUP_REMOVED lines=18> */
[CC--:B------:R-:W-:Y:S01]  /*b260*/  FMUL.FTZ R71, R67.reuse, R107.reuse ;  /* 0x0000006b43477220 */ /* 0x0c0fe20000410000 */
[----:B------:R-:W-:Y:S01]  /*b270*/  FMUL.FTZ R70, R67, R108 ;  /* 0x0000006c43467220 */ /* 0x000fe20000410000 */
        /* <DEDUP_REMOVED lines=11> */
.L_x_1886:
[----:B------:R-:W-:Y:S05]  /*b330*/  BSYNC B2 ;  /* 0x0000000000027941 */ /* 0x000fea0003800000 */
.L_x_1885:
[----:B------:R-:W-:Y:S05]  /*b340*/  @P3 BRA `(.L_x_1880) ;  /* 0x0000000000a83947 */ /* 0x000fea0003800000 */
[----:B-123-5:R-:W1:Y:S01]  /*b350*/  LDS.128 R8, [R119+0xc000] ;  /* 0x00c0000077087984 */ /* 0x02ee620000000c00 */
[----:B------:R-:W-:Y:S01]  /*b360*/  SHF.R.U32.HI R67, RZ, 0x10, R61 ;  /* 0x00000010ff437819 */ /* 0x000fe2000001163d */
[----:B------:R-:W-:Y:S01]  /*b370*/  HADD2.F32 R66, -RZ, R104.H0_H0 ;  /* 0x20000068ff427230 */ /* 0x000fe20000004100 */
[----:B------:R-:W-:Y:S01]  /*b380*/  SHF.R.U32.HI R69, RZ, 0x10, R59 ;  /* 0x00000010ff457819 */ /* 0x000fe2000001163b */
[----:B------:R-:W-:Y:S01]  /*b390*/  HADD2.F32 R68, -RZ, R105.H0_H0 ;  /* 0x20000069ff447230 */ /* 0x000fe20000004100 */
        /* <DEDUP_REMOVED lines=37> */
.L_x_1880:
[----:B------:R-:W-:Y:S05]  /*b5f0*/  BSYNC B1 ;  /* 0x0000000000017941 */ /* 0x000fea0003800000 */
.L_x_1879:
[----:B-1234-:R-:W-:Y:S01]  /*b600*/  IADD3 R8, R218, 0x20, RZ ;  /* 0x00000020da087810 */ /* 0x01efe20007ffe0ff */
[----:B------:R-:W-:Y:S03]  /*b610*/  BSSY B1, `(.L_x_1887) ;  /* 0x00000bb000017945 */ /* 0x000fe60003800000 */
[----:B------:R-:W-:-:S13]  /*b620*/  ISETP.GE.AND P0, PT, R8, R3, PT ;  /* 0x000000030800720c */ /* 0x000fda0003f06270 */
        /* <DEDUP_REMOVED lines=9> */
[----:B-----5:R-:W1:Y:S01]  /*b6c0*/  LDS.128 R8, [R72+0x1000] ;  /* 0x0010000048087984 */ /* 0x020e620000000c00 */
[--C-:B------:R-:W-:Y:S01]  /*b6d0*/  SHF.R.U64 R71, R62, 0x10, R63.reuse ;  /* 0x000000103e477819 */ /* 0x100fe2000000123f */
[--C-:B------:R-:W-:Y:S01]  /*b6e0*/  HADD2.F32 R62, -RZ, R101.reuse.H0_H0 ;  /* 0x20000065ff3e7230 */ /* 0x100fe20000004100 */
[----:B------:R-:W-:Y:S01]  /*b6f0*/  SHF.R.U32.HI R63, RZ, 0x10, R63 ;  /* 0x00000010ff3f7819 */ /* 0x000fe2000001163f */
[----:B------:R-:W-:Y:S01]  /*b700*/  HADD2.F32 R101, -RZ, R101.H1_H1 ;  /* 0x30000065ff657230 */ /* 0x000fe20000004100 */
[--C-:B------:R-:W-:Y:S01]  /*b710*/  SHF.R.U64 R69, R64, 0x10, R65.reuse ;  /* 0x0000001040457819 */ /* 0x100fe20000001241 */
[--C-:B------:R-:W-:Y:S01]  /*b720*/  HADD2.F32 R64, -RZ, R102.reuse.H0_H0 ;  /* 0x20000066ff407230 */ /* 0x100fe20000004100 */
[----:B------:R-:W-:Y:S01]  /*b730*/  SHF.R.U32.HI R65, RZ, 0x10, R65 ;  /* 0x00000010ff417819 */ /* 0x000fe20000011641 */
[----:B------:R-:W-:Y:S02]  /*b740*/  HADD2.F32 R63, -RZ, R63.H0_H0 ;  /* 0x2000003fff3f7230 */ /* 0x000fe40000004100 */
[----:B------:R-:W-:-:S02]  /*b750*/  HADD2.F32 R102, -RZ, R102.H1_H1 ;  /* 0x30000066ff667230 */ /* 0x000fc40000004100 */
        /* <DEDUP_REMOVED lines=32> */
.L_x_1890:
[----:B------:R-:W-:Y:S05]  /*b960*/  BSYNC B2 ;  /* 0x0000000000027941 */ /* 0x000fea0003800000 */
.L_x_1889:
[----:B------:R-:W-:Y:S04]  /*b970*/  BSSY B2, `(.L_x_1891) ;  /* 0x000002c000027945 */ /* 0x000fe80003800000 */
[----:B------:R-:W-:Y:S05]  /*b980*/  @P1 BRA `(.L_x_1892) ;  /* 0x0000000000a81947 */ /* 0x000fea0003800000 */
[----:B-1---5:R-:W1:Y:S01]  /*b990*/  LDS.128 R8, [R72+0x5000] ;  /* 0x0050000048087984 */ /* 0x022e620000000c00 */
[----:B------:R-:W-:Y:S01]  /*b9a0*/  SHF.R.U32.HI R59, RZ, 0x10, R55 ;  /* 0x00000010ff3b7819 */ /* 0x000fe20000011637 */
[----:B------:R-:W-:Y:S01]  /*b9b0*/  HADD2.F32 R58, -RZ, R97.H0_H0 ;  /* 0x20000061ff3a7230 */ /* 0x000fe20000004100 */
[--C-:B------:R-:W-:Y:S01]  /*b9c0*/  SHF.R.U32.HI R61, RZ, 0x10, R57.reuse ;  /* 0x00000010ff3d7819 */ /* 0x100fe20000011639 */
        /* <DEDUP_REMOVED lines=38> */
.L_x_1892:
[----:B------:R-:W-:Y:S05]  /*bc30*/  BSYNC B2 ;  /* 0x0000000000027941 */ /* 0x000fea0003800000 */
.L_x_1891:
[----:B------:R-:W-:Y:S04]  /*bc40*/  BSSY B2, `(.L_x_1893) ;  /* 0x000002c000027945 */ /* 0x000fe80003800000 */
[----:B------:R-:W-:Y:S05]  /*bc50*/  @P2 BRA `(.L_x_1894) ;  /* 0x0000000000a82947 */ /* 0x000fea0003800000 */
[----:B-12--5:R-:W1:Y:S01]  /*bc60*/  LDS.128 R8, [R72+0x9000] ;  /* 0x0090000048087984 */ /* 0x026e620000000c00 */
        /* <DEDUP_REMOVED lines=41> */
.L_x_1894:
[----:B------:R-:W-:Y:S05]  /*bf00*/  BSYNC B2 ;  /* 0x0000000000027941 */ /* 0x000fea0003800000 */
.L_x_1893:
[----:B------:R-:W-:Y:S05]  /*bf10*/  @P3 BRA `(.L_x_1888) ;  /* 0x0000000000a83947 */ /* 0x000fea0003800000 */
[----:B-123-5:R-:W1:Y:S01]  /*bf20*/  LDS.128 R8, [R72+0xd000] ;  /* 0x00d0000048087984 */ /* 0x02ee620000000c00 */
[----:B------:R-:W-:Y:S01]  /*bf30*/  SHF.R.U32.HI R51, RZ, 0x10, R47 ;  /* 0x00000010ff337819 */ /* 0x000fe2000001162f */
[----:B------:R-:W-:Y:S01]  /*bf40*/  HADD2.F32 R50, -RZ, R91.H1_H1 ;  /* 0x3000005bff327230 */ /* 0x000fe20000004100 */
[--C-:B------:R-:W-:Y:S01]  /*bf50*/  SHF.R.U32.HI R53, RZ, 0x10, R49.reuse ;  /* 0x00000010ff357819 */ /* 0x100fe20000011631 */
[--C-:B------:R-:W-:Y:S01]  /*bf60*/  HADD2.F32 R52, -RZ, R90.reuse.H1_H1 ;  /* 0x3000005aff347230 */ /* 0x100fe20000004100 */
        /* <DEDUP_REMOVED lines=37> */
.L_x_1888:
[----:B------:R-:W-:Y:S05]  /*c1c0*/  BSYNC B1 ;  /* 0x0000000000017941 */ /* 0x000fea0003800000 */
.L_x_1887:
[----:B-1234-:R-:W-:Y:S01]  /*c1d0*/  VIADD R8, R218, 0x40 ;  /* 0x00000040da087836 */ /* 0x01efe20000000000 */
[----:B------:R-:W-:Y:S04]  /*c1e0*/  BSSY B1, `(.L_x_1895) ;  /* 0x00000bb000017945 */ /* 0x000fe80003800000 */
        /* <DEDUP_REMOVED lines=52> */
.L_x_1898:
[----:B------:R-:W-:Y:S05]  /*c530*/  BSYNC B2 ;  /* 0x0000000000027941 */ /* 0x000fea0003800000 */
.L_x_1897:
        /* <DEDUP_REMOVED lines=44> */
.L_x_1900:
[----:B------:R-:W-:Y:S05]  /*c800*/  BSYNC B2 ;  /* 0x0000000000027941 */ /* 0x000fea0003800000 */
.L_x_1899:
[----:B------:R-:W-:Y:S04]  /*c810*/  BSSY B2, `(.L_x_1901) ;  /* 0x000002c000027945 */ /* 0x000fe80003800000 */
[----:B------:R-:W-:Y:S05]  /*c820*/  @P2 BRA `(.L_x_1902) ;  /* 0x0000000000a82947 */ /* 0x000fea0003800000 */
[----:B-12--5:R-:W1:Y:S01]  /*c830*/  LDS.128 R8, [R56+0xa000] ;  /* 0x00a0000038087984 */ /* 0x026e620000000c00 */
        /* <DEDUP_REMOVED lines=41> */
.L_x_1902:
[----:B------:R-:W-:Y:S05]  /*cad0*/  BSYNC B2 ;  /* 0x0000000000027941 */ /* 0x000fea0003800000 */
.L_x_1901:
        /* <DEDUP_REMOVED lines=43> */
.L_x_1896:
[----:B------:R-:W-:Y:S05]  /*cd90*/  BSYNC B1 ;  /* 0x0000000000017941 */ /* 0x000fea0003800000 */
.L_x_1895:
[----:B-1234-:R-:W-:-:S05]  /*cda0*/  VIADD R8, R218, 0x60 ;  /* 0x00000060da087836 */ /* 0x01efca0000000000 */
        /* <DEDUP_REMOVED lines=11> */
[----:B------:R-:W-:Y:S01]  /*ce60*/  SHF.R.U64 R35, R32, 0x10, R33 ;  /* 0x0000001020237819 */ /* 0x000fe20000001221 */
[--C-:B------:R-:W-:Y:S01]  /*ce70*/  HADD2.F32 R29, -RZ, R82.reuse.H0_H0 ;  /* 0x20000052ff1d7230 */ /* 0x100fe20000004100 */
[----:B------:R-:W-:Y:S01]  /*ce80*/  SHF.R.U64 R36, R30, 0x10, R31 ;  /* 0x000000101e247819 */ /* 0x000fe2000000121f */
[----:B------:R-:W-:Y:S01]  /*ce90*/  HADD2.F32 R82, -RZ, R82.H1_H1 ;  /* 0x30000052ff527230 */ /* 0x000fe20000004100 */
[----:B------:R-:W-:Y:S02]  /*cea0*/  SHF.R.U32.HI R32, RZ, 0x10, R33 ;  /* 0x00000010ff207819 */ /* 0x000fe40000011621 */
[----:B------:R-:W-:Y:S01]  /*ceb0*/  SHF.R.U32.HI R30, RZ, 0x10, R31 ;  /* 0x00000010ff1e7819 */ /* 0x000fe2000001161f */
[----:B------:R-:W-:Y:S02]  /*cec0*/  HADD2.F32 R31, -RZ, R83.H0_H0 ;  /* 0x20000053ff1f7230 */ /* 0x000fe40000004100 */
[----:B------:R-:W-:-:S02]  /*ced0*/  HADD2.F32 R32, -RZ, R32.H0_H0 ;  /* 0x20000020ff207230 */ /* 0x000fc40000004100 */
[----:B------:R-:W-:Y:S02]  /*cee0*/  HADD2.F32 R30, -RZ, R30.H0_H0 ;  /* 0x2000001eff1e7230 */ /* 0x000fe40000004100 */
[----:B------:R-:W-:Y:S02]  /*cef0*/  HADD2.F32 R83, -RZ, R83.H1_H1 ;  /* 0x30000053ff537230 */ /* 0x000fe40000004100 */
[--C-:B-1----:R-:W-:Y:S02]  /*cf00*/  HADD2.F32 R28, -RZ, R11.reuse.H1_H1 ;  /* 0x3000000bff1c7230 */ /* 0x102fe40000004100 */
[--C-:B------:R-:W-:Y:S02]  /*cf10*/  HADD2.F32 R3, -RZ, R8.reuse.H0_H0 ;  /* 0x20000008ff037230 */ /* 0x100fe40000004100 */
[----:B------:R-:W-:Y:S02]  /*cf20*/  HADD2.F32 R27, -RZ, R11.H0_H0 ;  /* 0x2000000bff1b7230 */ /* 0x000fe40000004100 */
[----:B------:R-:W-:Y:S01]  /*cf30*/  FMUL.FTZ R34, R28, R32 ;  /* 0x000000201c227220 */ /* 0x000fe20000410000 */
[----:B------:R-:W-:-:S02]  /*cf40*/  HADD2.F32 R8, -RZ, R8.H1_H1 ;  /* 0x30000008ff087230 */ /* 0x000fc40000004100 */
[-C--:B------:R-:W-:Y:S01]  /*cf50*/  FMUL.FTZ R33, R28, R30.reuse ;  /* 0x0000001e1c217220 */ /* 0x080fe20000410000 */
[--C-:B------:R-:W-:Y:S02]  /*cf60*/  HADD2.F32 R11, -RZ, R10.reuse.H0_H0 ;  /* 0x2000000aff0b7230 */ /* 0x100fe40000004100 */
[C---:B------:R-:W-:Y:S01]  /*cf70*/  FFMA.FTZ R34, R27.reuse, R30, -R34 ;  /* 0x0000001e1b227223 */ /* 0x040fe20000010822 */
[----:B------:R-:W-:Y:S02]  /*cf80*/  HADD2.F32 R26, -RZ, R10.H1_H1 ;  /* 0x3000000aff1a7230 */ /* 0x000fe40000004100 */
[C---:B------:R-:W-:Y:S01]  /*cf90*/  FMUL.FTZ R28, R8.reuse, R31 ;  /* 0x0000001f081c7220 */ /* 0x040fe20000410000 */
[--C-:B------:R-:W-:Y:S02]  /*cfa0*/  HADD2.F32 R10, -RZ, R9.reuse.H0_H0 ;  /* 0x20000009ff0a7230 */ /* 0x100fe40000004100 */
[----:B------:R-:W-:Y:S01]  /*cfb0*/  FFMA.FTZ R33, R27, R32, R33 ;  /* 0x000000201b217223 */ /* 0x000fe20000010021 */
[----:B------:R-:W-:Y:S01]  /*cfc0*/  FMUL.FTZ R30, R8, R29 ;  /* 0x0000001d081e7220 */ /* 0x000fe20000410000 */
[----:B------:R-:W-:-:S02]  /*cfd0*/  HADD2.F32 R9, -RZ, R9.H1_H1 ;  /* 0x30000009ff097230 */ /* 0x000fc40000004100 */
[C---:B------:R-:W-:Y:S01]  /*cfe0*/  FFMA.FTZ R28, R3.reuse, R29, -R28 ;  /* 0x0000001d031c7223 */ /* 0x040fe2000001081c */
[----:B------:R-:W-:Y:S02]  /*cff0*/  HADD2.F32 R27, -RZ, R35.H0_H0 ;  /* 0x20000023ff1b7230 */ /* 0x000fe40000004100 */
        /* <DEDUP_REMOVED lines=15> */
.L_x_1905:
[----:B------:R-:W-:Y:S05]  /*d0f0*/  BSYNC B1 ;  /* 0x0000000000017941 */ /* 0x000fea0003800000 */
.L_x_1904:
[----:B------:R-:W-:Y:S04]  /*d100*/  BSSY B1, `(.L_x_1906) ;  /* 0x000002c000017945 */ /* 0x000fe80003800000 */
[----:B------:R-:W-:Y:S05]  /*d110*/  @P1 BRA `(.L_x_1907) ;  /* 0x0000000000a81947 */ /* 0x000fea0003800000 */
[----:B-1---5:R-:W1:Y:S01]  /*d120*/  LDS.128 R8, [R37+0x7000] ;  /* 0x0070000025087984 */ /* 0x022e620000000c00 */
[----:B------:R-:W-:Y:S01]  /*d130*/  SHF.R.U32.HI R28, RZ, 0x10, R25 ;  /* 0x00000010ff1c7819 */ /* 0x000fe20000011619 */
[--C-:B------:R-:W-:Y:S01]  /*d140*/  HADD2.F32 R27, -RZ, R81.reuse.H0_H0 ;  /* 0x20000051ff1b7230 */ /* 0x100fe20000004100 */
[----:B------:R-:W-:Y:S01]  /*d150*/  SHF.R.U32.HI R26, RZ, 0x10, R21 ;  /* 0x00000010ff1a7819 */ /* 0x000fe20000011615 */
[----:B------:R-:W-:Y:S01]  /*d160*/  HADD2.F32 R81, -RZ, R81.H1_H1 ;  /* 0x30000051ff517230 */ /* 0x000fe20000004100 */
[----:B------:R-:W-:Y:S01]  /*d170*/  SHF.R.U64 R31, R24, 0x10, R25 ;  /* 0x00000010181f7819 */ /* 0x000fe20000001219 */
[----:B------:R-:W-:Y:S01]  /*d180*/  HADD2.F32 R28, -RZ, R28.H0_H0 ;  /* 0x2000001cff1c7230 */ /* 0x000fe20000004100 */
[----:B------:R-:W-:Y:S01]  /*d190*/  SHF.R.U64 R32, R20, 0x10, R21 ;  /* 0x0000001014207819 */ /* 0x000fe20000001215 */
[----:B------:R-:W-:Y:S02]  /*d1a0*/  HADD2.F32 R26, -RZ, R26.H0_H0 ;  /* 0x2000001aff1a7230 */ /* 0x000fe40000004100 */
[----:B------:R-:W-:-:S02]  /*d1b0*/  HADD2.F32 R25, -RZ, R80.H0_H0 ;  /* 0x20000050ff197230 */ /* 0x000fc40000004100 */
[----:B------:R-:W-:Y:S02]  /*d1c0*/  HADD2.F32 R80, -RZ, R80.H1_H1 ;  /* 0x30000050ff507230 */ /* 0x000fe40000004100 */
[--C-:B-1----:R-:W-:Y:S02]  /*d1d0*/  HADD2.F32 R24, -RZ, R11.reuse.H1_H1 ;  /* 0x3000000bff187230 */ /* 0x102fe40000004100 */
[--C-:B------:R-:W-:Y:S02]  /*d1e0*/  HADD2.F32 R3, -RZ, R8.reuse.H0_H0 ;  /* 0x20000008ff037230 */ /* 0x100fe40000004100 */
[----:B------:R-:W-:Y:S02]  /*d1f0*/  HADD2.F32 R21, -RZ, R11.H0_H0 ;  /* 0x2000000bff157230 */ /* 0x000fe40000004100 */
[C---:B------:R-:W-:Y:S01]  /*d200*/  FMUL.FTZ R30, R24.reuse, R28 ;  /* 0x0000001c181e7220 */ /* 0x040fe20000410000 */
[----:B------:R-:W-:Y:S02]  /*d210*/  HADD2.F32 R8, -RZ, R8.H1_H1 ;  /* 0x30000008ff087230 */ /* 0x000fe40000004100 */
[----:B------:R-:W-:Y:S01]  /*d220*/  FMUL.FTZ R29, R24, R26 ;  /* 0x0000001a181d7220 */ /* 0x000fe20000410000 */
[----:B------:R-:W-:-:S02]  /*d230*/  HADD2.F32 R11, -RZ, R10.H0_H0 ;  /* 0x2000000aff0b7230 */ /* 0x000fc40000004100 */
[C---:B------:R-:W-:Y:S01]  /*d240*/  FFMA.FTZ R30, R21.reuse, R26, -R30 ;  /* 0x0000001a151e7223 */ /* 0x040fe2000001081e */
[----:B------:R-:W-:Y:S02]  /*d250*/  HADD2.F32 R20, -RZ, R10.H1_H1 ;  /* 0x3000000aff147230 */ /* 0x000fe40000004100 */
[C---:B------:R-:W-:Y:S01]  /*d260*/  FMUL.FTZ R24, R8.reuse, R27 ;  /* 0x0000001b08187220 */ /* 0x040fe20000410000 */
[--C-:B------:R-:W-:Y:S02]  /*d270*/  HADD2.F32 R10, -RZ, R9.reuse.H0_H0 ;  /* 0x20000009ff0a7230 */ /* 0x100fe40000004100 */
[----:B------:R-:W-:Y:S01]  /*d280*/  FFMA.FTZ R29, R21, R28, R29 ;  /* 0x0000001c151d7223 */ /* 0x000fe2000001001d */
        /* <DEDUP_REMOVED lines=19> */
.L_x_1907:
[----:B------:R-:W-:Y:S05]  /*d3c0*/  BSYNC B1 ;  /* 0x0000000000017941 */ /* 0x000fea0003800000 */
.L_x_1906:
[----:B------:R-:W-:Y:S04]  /*d3d0*/  BSSY B1, `(.L_x_1908) ;  /* 0x000002c000017945 */ /* 0x000fe80003800000 */
[----:B------:R-:W-:Y:S05]  /*d3e0*/  @P2 BRA `(.L_x_1909) ;  /* 0x0000000000a82947 */ /* 0x000fea0003800000 */
[----:B-12--5:R-:W1:Y:S01]  /*d3f0*/  LDS.128 R8, [R37+0xb000] ;  /* 0x00b0000025087984 */ /* 0x026e620000000c00 */
        /* <DEDUP_REMOVED lines=8> */
[----:B------:R-:W-:-:S02]  /*d480*/  HADD2.F32 R15, -RZ, R78.H1_H1 ;  /* 0x3000004eff0f7230 */ /* 0x000fc40000004100 */
[----:B------:R-:W-:Y:S02]  /*d490*/  HADD2.F32 R78, -RZ, R78.H0_H0 ;  /* 0x2000004eff4e7230 */ /* 0x000fe40000004100 */
        /* <DEDUP_REMOVED lines=31> */
.L_x_1909:
[----:B------:R-:W-:Y:S05]  /*d690*/  BSYNC B1 ;  /* 0x0000000000017941 */ /* 0x000fea0003800000 */
.L_x_1908:
[----:B------:R-:W-:Y:S05]  /*d6a0*/  @P3 BRA `(.L_x_1903) ;  /* 0x0000004c00043947 */ /* 0x000fea0003800000 */
[----:B-123-5:R-:W1:Y:S01]  /*d6b0*/  LDS.128 R8, [R37+0xf000] ;  /* 0x00f0000025087984 */ /* 0x02ee620000000c00 */
        /* <DEDUP_REMOVED lines=9> */
[--C-:B-1----:R-:W-:Y:S02]  /*d750*/  HADD2.F32 R6, -RZ, R11.reuse.H0_H0 ;  /* 0x2000000bff067230 */ /* 0x102fe40000004100 */
[----:B------:R-:W-:Y:S02]  /*d760*/  HADD2.F32 R11, -RZ, R11.H1_H1 ;  /* 0x3000000bff0b7230 */ /* 0x000fe40000004100 */
[--C-:B------:R-:W-:Y:S02]  /*d770*/  HADD2.F32 R3, -RZ, R8.reuse.H0_H0 ;  /* 0x20000008ff037230 */ /* 0x100fe40000004100 */
[----:B------:R-:W-:Y:S02]  /*d780*/  HADD2.F32 R8, -RZ, R8.H1_H1 ;  /* 0x30000008ff087230 */ /* 0x000fe40000004100 */
[C---:B------:R-:W-:Y:S01]  /*d790*/  FMUL.FTZ R15, R11.reuse, R14 ;  /* 0x0000000e0b0f7220 */ /* 0x040fe20000410000 */
[----:B------:R-:W-:Y:S01]  /*d7a0*/  FMUL.FTZ R11, R11, R12 ;  /* 0x0000000c0b0b7220 */ /* 0x000fe20000410000 */
[----:B------:R-:W-:-:S02]  /*d7b0*/  HADD2.F32 R5, -RZ, R10.H0_H0 ;  /* 0x2000000aff057230 */ /* 0x000fc40000004100 */
[----:B------:R-:W-:Y:S01]  /*d7c0*/  FMUL.FTZ R20, R8, R13 ;  /* 0x0000000d08147220 */ /* 0x000fe20000410000 */
[----:B------:R-:W-:Y:S02]  /*d7d0*/  HADD2.F32 R10, -RZ, R10.H1_H1 ;  /* 0x3000000aff0a7230 */ /* 0x000fe40000004100 */
[C---:B------:R-:W-:Y:S01]  /*d7e0*/  FFMA.FTZ R15, R6.reuse, R12, -R15 ;  /* 0x0000000c060f7223 */ /* 0x040fe2000001080f */
[----:B------:R-:W-:Y:S01]  /*d7f0*/  FFMA.FTZ R14, R6, R14, R11 ;  /* 0x0000000e060e7223 */ /* 0x000fe2000001000b */
[--C-:B------:R-:W-:Y:S02]  /*d800*/  HADD2.F32 R4, -RZ, R9.reuse.H0_H0 ;  /* 0x20000009ff047230 */ /* 0x100fe40000004100 */
[-C--:B------:R-:W-:Y:S01]  /*d810*/  FMUL.FTZ R8, R8, R7.reuse ;  /* 0x0000000708087220 */ /* 0x080fe20000410000 */
[----:B------:R-:W-:Y:S01]  /*d820*/  FFMA.FTZ R20, R3, R7, -R20 ;  /* 0x0000000703147223 */ /* 0x000fe20000010814 */
[----:B------:R-:W-:Y:S02]  /*d830*/  HADD2.F32 R6, -RZ, R0.H1_H1 ;  /* 0x30000000ff067230 */ /* 0x000fe40000004100 */
[----:B------:R-:W-:Y:S01]  /*d840*/  FMUL.FTZ R12, R10, R23 ;  /* 0x000000170a0c7220 */ /* 0x000fe20000410000 */
[----:B------:R-:W-:-:S02]  /*d850*/  HADD2.F32 R9, -RZ, R9.H1_H1 ;  /* 0x30000009ff097230 */ /* 0x000fc40000004100 */
[----:B------:R-:W-:Y:S01]  /*d860*/  FFMA.FTZ R3, R3, R13, R8 ;  /* 0x0000000d03037223 */ /* 0x000fe20000010008 */
[----:B------:R-:W-:Y:S02]  /*d870*/  HADD2.F32 R7, -RZ, R21.H0_H0 ;  /* 0x20000015ff077230 */ /* 0x000fe40000004100 */
[-C--:B------:R-:W-:Y:S01]  /*d880*/  FMUL.FTZ R10, R10, R6.reuse ;  /* 0x000000060a0a7220 */ /* 0x080fe20000410000 */
[----:B------:R-:W-:Y:S02]  /*d890*/  HADD2.F32 R0, -RZ, R24.H0_H0 ;  /* 0x20000018ff007230 */ /* 0x000fe40000004100 */
[----:B------:R-:W-:Y:S01]  /*d8a0*/  FFMA.FTZ R6, R5, R6, -R12 ;  /* 0x0000000605067223 */ /* 0x000fe2000001080c */
[----:B------:R-:W-:Y:S01]  /*d8b0*/  FMUL.FTZ R11, R9, R7 ;  /* 0x00000007090b7220 */ /* 0x000fe20000410000 */
[----:B------:R-:W-:Y:S01]  /*d8c0*/  FFMA.FTZ R23, R5, R23, R10 ;  /* 0x0000001705177223 */ /* 0x000fe2000001000a */
[-C--:B------:R-:W-:Y:S02]  /*d8d0*/  FMUL.FTZ R8, R9, R0.reuse ;  /* 0x0000000009087220 */ /* 0x080fe40000410000 */
[----:B------:R-:W-:-:S02]  /*d8e0*/  FFMA.FTZ R5, R4, R0, -R11 ;  /* 0x0000000004057223 */ /* 0x000fc4000001080b */
[----:B------:R-:W-:Y:S01]  /*d8f0*/  FFMA.FTZ R8, R4, R7, R8 ;  /* 0x0000000704087223 */ /* 0x000fe20000010008 */
[----:B------:R-:W-:Y:S02]  /*d900*/  F2FP.F16.F32.PACK_AB R7, R14, R15 ;  /* 0x0000000f0e07723e */ /* 0x000fe400000000ff */
[----:B------:R-:W-:Y:S02]  /*d910*/  F2FP.F16.F32.PACK_AB R6, R23, R6 ;  /* 0x000000061706723e */ /* 0x000fe400000000ff */
[----:B------:R-:W-:Y:S02]  /*d920*/  F2FP.F16.F32.PACK_AB R4, R3, R20 ;  /* 0x000000140304723e */ /* 0x000fe400000000ff */
[----:B------:R-:W-:-:S05]  /*d930*/  F2FP.F16.F32.PACK_AB R5, R8, R5 ;  /* 0x000000050805723e */ /* 0x000fca00000000ff */
[----:B------:R4:W-:Y:S01]  /*d940*/  STS.128 [R37+0xf000], R4 ;  /* 0x00f0000425007388 */ /* 0x0009e20000000c00 */
[----:B------:R-:W-:Y:S05]  /*d950*/  BRA `(.L_x_1903) ;  /* 0x0000004800587947 */ /* 0x000fea0003800000 */
.L_x_1864:
[----:B------:R-:W0:Y:S01]  /*d960*/  LDC R83, c[0x0][0x448] ;  /* 0x00011200ff537b82 */ /* 0x000e220000000800 */
[----:B------:R-:W-:Y:S01]  /*d970*/  ULDC.64 UR4, c[0x0][0x3f8] ;  /* 0x0000fe0000047ab9 */ /* 0x000fe20000000a00 */
[----:B------:R-:W-:Y:S01]  /*d980*/  ULDC.64 UR6, c[0x0][0x408] ;  /* 0x0001020000067ab9 */ /* 0x000fe20000000a00 */
[----:B------:R-:W-:Y:S02]  /*d990*/  IMAD.MOV.U32 R25, RZ, RZ, R23 ;  /* 0x000000ffff197224 */ /* 0x000fe400078e0017 */
[----:B------:R-:W-:Y:S01]  /*d9a0*/  IMAD.MOV.U32 R27, RZ, RZ, R29 ;  /* 0x000000ffff1b7224 */ /* 0x000fe200078e001d */
[----:B0-----:R-:W-:-:S13]  /*d9b0*/  ISETP.NE.AND P0, PT, R83, 0x1, PT ;  /* 0x000000015300780c */ /* 0x001fda0003f05270 */
[----:B------:R-:W0:Y:S08]  /*d9c0*/  @P0 LDC R0, c[0x0][0x44c] ;  /* 0x00011300ff000b82 */ /* 0x000e300000000800 */
[----:B------:R-:W1:Y:S01]  /*d9d0*/  @P0 LDC R5, c[0x0][0x450] ;  /* 0x00011400ff050b82 */ /* 0x000e620000000800 */
[----:B0-----:R-:W-:-:S05]  /*d9e0*/  @P0 IMAD.HI.U32 R0, R3, R0, RZ ;  /* 0x0000000003000227 */ /* 0x001fca00078e00ff */
[----:B-1----:R-:W-:-:S04]  /*d9f0*/  @P0 SHF.R.U32.HI R3, RZ, R5, R0 ;  /* 0x00000005ff030219 */ /* 0x002fc80000011600 */
[----:B------:R-:W-:Y:S01]  /*da00*/  SHF.R.S32.HI R0, RZ, 0x1f, R3 ;  /* 0x0000001fff007819 */ /* 0x000fe20000011403 */
[----:B------:R-:W-:-:S04]  /*da10*/  IMAD.WIDE.U32 R24, R3, UR4, R24 ;  /* 0x0000000403187c25 */ /* 0x000fc8000f8e0018 */
[C---:B------:R-:W-:Y:S02]  /*da20*/  IMAD R4, R0.reuse, UR4, RZ ;  /* 0x0000000400047c24 */ /* 0x040fe4000f8e02ff */
[----:B------:R-:W-:Y:S02]  /*da30*/  IMAD R0, R0, UR6, RZ ;  /* 0x0000000600007c24 */ /* 0x000fe4000f8e02ff */
[C---:B------:R-:W-:Y:S01]  /*da40*/  IMAD R5, R3.reuse, UR5, R4 ;  /* 0x0000000503057c24 */ /* 0x040fe2000f8e0204 */
[----:B------:R-:W-:Y:S01]  /*da50*/  ULDC.64 UR4, c[0x0][0x3e8] ;  /* 0x0000fa0000047ab9 */ /* 0x000fe20000000a00 */
[----:B------:R-:W-:-:S03]  /*da60*/  IMAD.WIDE.U32 R26, R3, UR6, R26 ;  /* 0x00000006031a7c25 */ /* 0x000fc6000f8e001a */
[----:B------:R-:W-:Y:S01]  /*da70*/  IADD3 R5, R25, R5, RZ ;  /* 0x0000000519057210 */ /* 0x000fe20007ffe0ff */
[----:B------:R-:W-:Y:S01]  /*da80*/  IMAD R7, R3, UR7, R0 ;  /* 0x0000000703077c24 */ /* 0x000fe2000f8e0200 */
[----:B------:R-:W-:Y:S01]  /*da90*/  ULDC.64 UR6, c[0x0][0x400] ;  /* 0x0001000000067ab9 */ /* 0x000fe20000000a00 */
[----:B------:R-:W-:Y:S01]  /*daa0*/  LEA R3, P0, R24, UR4, 0x1 ;  /* 0x0000000418037c11 */ /* 0x000fe2000f8008ff */
[----:B------:R-:W-:Y:S01]  /*dab0*/  UMOV UR4, 0xffffffff ;  /* 0xffffffff00047882 */ /* 0x000fe20000000000 */
[----:B------:R-:W-:Y:S01]  /*dac0*/  IMAD.IADD R7, R27, 0x1, R7 ;  /* 0x000000011b077824 */ /* 0x000fe200078e0207 */
[----:B------:R-:W-:Y:S02]  /*dad0*/  LEA R0, P1, R26, UR6, 0x1 ;  /* 0x000000061a007c11 */ /* 0x000fe4000f8208ff */
[----:B------:R-:W-:Y:S02]  /*dae0*/  LEA.HI.X R6, R24, UR5, R5, 0x1, P0 ;  /* 0x0000000518067c11 */ /* 0x000fe400080f0c05 */
[----:B------:R-:W-:Y:S01]  /*daf0*/  LEA.HI.X R7, R26, UR7, R7, 0x1, P1 ;  /* 0x000000071a077c11 */ /* 0x000fe200088f0c07 */
[----:B------:R-:W-:Y:S08]  /*db00*/  BRA.DIV UR4, `(.L_x_1910) ;  /* 0x000001e204047947 */ /* 0x000ff0000b800000 */
[----:B------:R0:W1:Y:S04]  /*db10*/  SHFL.IDX PT, R5, R6, RZ, 0x181f ;  /* 0x00181fff06057589 */ /* 0x00006800000e0000 */
[----:B------:R0:W2:Y:S04]  /*db20*/  SHFL.IDX PT, R4, R3, RZ, 0x181f ;  /* 0x00181fff03047589 */ /* 0x0000a800000e0000 */
[----:B------:R0:W3:Y:S04]  /*db30*/  SHFL.IDX PT, R9, R7, RZ, 0x181f ;  /* 0x00181fff07097589 */ /* 0x0000e800000e0000 */
[----:B------:R0:W4:Y:S02]  /*db40*/  SHFL.IDX PT, R14, R0, RZ, 0x181f ;  /* 0x00181fff000e7589 */ /* 0x00012400000e0000 */
.L_x_2271:
        /* <DEDUP_REMOVED lines=14> */
[----:B--2---:R-:W-:Y:S01]  /*dc30*/  IMAD.MOV.U32 R12, RZ, RZ, R4 ;  /* 0x000000ffff0c7224 */ /* 0x004fe200078e0004 */
[----:B------:R-:W-:Y:S01]  /*dc40*/  ISETP.GE.AND P2, PT, R18, UR4, PT ;  /* 0x0000000412007c0c */ /* 0x000fe2000bf46270 */
[----:B-1----:R-:W-:Y:S01]  /*dc50*/  IMAD.MOV.U32 R13, RZ, RZ, R5 ;  /* 0x000000ffff0d7224 */ /* 0x002fe200078e0005 */
[----:B------:R-:W-:Y:S02]  /*dc60*/  ISETP.GE.AND P3, PT, R226, UR4, PT ;  /* 0x00000004e2007c0c */ /* 0x000fe4000bf66270 */
[----:B------:R-:W-:Y:S02]  /*dc70*/  CS2R R56, SRZ ;  /* 0x0000000000387805 */ /* 0x000fe4000001ff00 */
[----:B------:R-:W-:-:S07]  /*dc80*/  CS2R R58, SRZ ;  /* 0x00000000003a7805 */ /* 0x000fce000001ff00 */
[C---:B------:R-:W-:Y:S01]  /*dc90*/  @!P2 IMAD.SHL.U32 R15, R18.reuse, 0x2, RZ ;  /* 0x00000002120fa824 */ /* 0x040fe200078e00ff */
[----:B------:R-:W-:-:S04]  /*dca0*/  @!P2 SHF.L.U64.HI R20, R18, 0x1, R19 ;  /* 0x000000011214a819 */ /* 0x000fc80000010213 */
[----:B------:R-:W-:Y:S02]  /*dcb0*/  @!P2 IADD3 R4, P0, R4, R15, RZ ;  /* 0x0000000f0404a210 */ /* 0x000fe40007f1e0ff */
[----:B------:R-:W-:Y:S02]  /*dcc0*/  CS2R R68, SRZ ;  /* 0x0000000000447805 */ /* 0x000fe4000001ff00 */
[----:B------:R-:W-:Y:S02]  /*dcd0*/  CS2R R70, SRZ ;  /* 0x0000000000467805 */ /* 0x000fe4000001ff00 */
[----:B------:R-:W-:Y:S02]  /*dce0*/  CS2R R60, SRZ ;  /* 0x00000000003c7805 */ /* 0x000fe4000001ff00 */
[----:B------:R-:W-:Y:S02]  /*dcf0*/  CS2R R62, SRZ ;  /* 0x00000000003e7805 */ /* 0x000fe4000001ff00 */
[----:B------:R-:W-:-:S02]  /*dd00*/  CS2R R66, SRZ ;  /* 0x0000000000427805 */ /* 0x000fc4000001ff00 */
[----:B------:R-:W-:Y:S01]  /*dd10*/  CS2R R64, SRZ ;  /* 0x0000000000407805 */ /* 0x000fe2000001ff00 */
[----:B------:R-:W-:-:S05]  /*dd20*/  @!P2 IMAD.X R5, R5, 0x1, R20, P0 ;  /* 0x000000010505a824 */ /* 0x000fca00000e0614 */
[----:B------:R1:W5:Y:S01]  /*dd30*/  @!P2 LD.E.128 R60, desc[UR60][R4.64] ;  /* 0x0000003c043ca980 */ /* 0x000362000c101d00 */
[----:B---3--:R-:W-:Y:S02]  /*dd40*/  @!P3 SHF.L.U32 R11, R8, 0x3, RZ ;  /* 0x00000003080bb819 */ /* 0x008fe400000006ff */
[----:B----4-:R-:W-:Y:S01]  /*dd50*/  @!P2 IADD3 R8, P1, R14, R15, RZ ;  /* 0x0000000f0e08a210 */ /* 0x010fe20007f3e0ff */
[----:B------:R-:W-:Y:S02]  /*dd60*/  IMAD.MOV.U32 R15, RZ, RZ, R9 ;  /* 0x000000ffff0f7224 */ /* 0x000fe400078e0009 */
[----:B------:R-:W-:-:S04]  /*dd70*/  @!P3 IMAD.WIDE R12, R11, 0x2, R12 ;  /* 0x000000020b0cb825 */ /* 0x000fc800078e020c */
[----:B------:R-:W-:Y:S01]  /*dd80*/  @!P3 IMAD.WIDE R14, R11, 0x2, R14 ;  /* 0x000000020b0eb825 */ /* 0x000fe200078e020e */
[----:B------:R1:W5:Y:S03]  /*dd90*/  @!P3 LD.E.128 R56, desc[UR60][R12.64] ;  /* 0x0000003c0c38b980 */ /* 0x000366000c101d00 */
[----:B------:R-:W-:Y:S01]  /*dda0*/  @!P2 IMAD.X R9, R9, 0x1, R20, P1 ;  /* 0x000000010909a824 */ /* 0x000fe200008e0614 */
[----:B------:R1:W5:Y:S04]  /*ddb0*/  @!P3 LD.E.128 R68, desc[UR60][R14.64] ;  /* 0x0000003c0e44b980 */ /* 0x000368000c101d00 */
[----:B------:R1:W5:Y:S02]  /*ddc0*/  @!P2 LD.E.128 R64, desc[UR60][R8.64] ;  /* 0x0000003c0840a980 */ /* 0x000364000c101d00 */
.L_x_1912:
[----:B------:R-:W-:Y:S05]  /*ddd0*/  BSYNC B1 ;  /* 0x0000000000017941 */ /* 0x000fea0003800000 */
.L_x_1911:
[----:B-12--5:R-:W-:Y:S01]  /*dde0*/  IMAD.MOV.U32 R4, RZ, RZ, R68 ;  /* 0x000000ffff047224 */ /* 0x026fe200078e0044 */
[----:B------:R-:W-:Y:S01]  /*ddf0*/  MOV R5, R69 ;  /* 0x0000004500057202 */ /* 0x000fe20000000f00 */
[----:B------:R-:W-:Y:S01]  /*de00*/  IMAD.MOV.U32 R8, RZ, RZ, R66 ;  /* 0x000000ffff087224 */ /* 0x000fe200078e0042 */
[----:B------:R-:W-:Y:S01]  /*de10*/  UMOV UR4, 0xffffffff ;  /* 0xffffffff00047882 */ /* 0x000fe20000000000 */
[----:B---3--:R-:W-:Y:S01]  /*de20*/  IMAD.MOV.U32 R9, RZ, RZ, R67 ;  /* 0x000000ffff097224 */ /* 0x008fe200078e0043 */
[----:B------:R-:W-:Y:S01]  /*de30*/  PRMT R105, R4, 0x7610, R105 ;  /* 0x0000761004697816 */ /* 0x000fe20000000069 */
[----:B------:R-:W-:Y:S01]  /*de40*/  IMAD.MOV.U32 R4, RZ, RZ, R64 ;  /* 0x000000ffff047224 */ /* 0x000fe200078e0040 */
[----:B------:R-:W-:Y:S01]  /*de50*/  PRMT R109, R5, 0x7610, R109 ;  /* 0x00007610056d7816 */ /* 0x000fe2000000006d */
[----:B------:R-:W-:Y:S01]  /*de60*/  IMAD.MOV.U32 R5, RZ, RZ, R65 ;  /* 0x000000ffff057224 */ /* 0x000fe200078e0041 */
[----:B------:R-:W-:Y:S02]  /*de70*/  PRMT R112, R112, 0x5410, R8 ;  /* 0x0000541070707816 */ /* 0x000fe40000000008 */
[----:B------:R-:W-:-:S02]  /*de80*/  CS2R R52, SRZ ;  /* 0x0000000000347805 */ /* 0x000fc4000001ff00 */
        /* <DEDUP_REMOVED lines=20> */
[----:B------:R-:W-:Y:S02]  /*dfd0*/  PRMT R107, R107, 0x5410, R8 ;  /* 0x000054106b6b7816 */ /* 0x000fe40000000008 */
[----:B------:R-:W-:Y:S01]  /*dfe0*/  PRMT R108, R4, 0x5410, R9 ;  /* 0x00005410046c7816 */ /* 0x000fe20000000009 */
[----:B------:R-:W-:Y:S06]  /*dff0*/  BRA.DIV UR4, `(.L_x_1913) ;  /* 0x000001de04387947 */ /* 0x000fec000b800000 */
[----:B------:R1:W2:Y:S04]  /*e000*/  SHFL.IDX PT, R5, R6, 0x1, 0x181f ;  /* 0x00381f0006057f89 */ /* 0x0002a800000e0000 */
[----:B------:R1:W3:Y:S04]  /*e010*/  SHFL.IDX PT, R4, R3, 0x1, 0x181f ;  /* 0x00381f0003047f89 */ /* 0x0002e800000e0000 */
[----:B------:R1:W0:Y:S04]  /*e020*/  SHFL.IDX PT, R9, R7, 0x1, 0x181f ;  /* 0x00381f0007097f89 */ /* 0x00022800000e0000 */
[----:B----4-:R1:W4:Y:S02]  /*e030*/  SHFL.IDX PT, R14, R0, 0x1, 0x181f ;  /* 0x00381f00000e7f89 */ /* 0x01032400000e0000 */
.L_x_2277:
[----:B------:R-:W-:Y:S01]  /*e040*/  IADD3 R8, R10, 0x20, RZ ;  /* 0x000000200a087810 */ /* 0x000fe20007ffe0ff */
        /* <DEDUP_REMOVED lines=8> */
[----:B------:R-:W-:-:S03]  /*e0d0*/  CS2R R42, SRZ ;  /* 0x00000000002a7805 */ /* 0x000fc6000001ff00 */
[----:B------:R-:W-:Y:S05]  /*e0e0*/  @P0 BRA `(.L_x_1915) ;  /* 0x0000000000700947 */ /* 0x000fea0003800000 */
[----:B------:R-:W4:Y:S01]  /*e0f0*/  LDL R15, [R1+0x5c] ;  /* 0x00005c00010f7983 */ /* 0x000f220000100800 */
[----:B------:R-:W-:Y:S01]  /*e100*/  ULDC UR4, c[0x0][0x3f4] ;  /* 0x0000fd0000047ab9 */ /* 0x000fe20000000800 */
[----:B---3--:R-:W-:Y:S01]  /*e110*/  IMAD.MOV.U32 R12, RZ, RZ, R4 ;  /* 0x000000ffff0c7224 */ /* 0x008fe200078e0004 */
[----:B------:R-:W-:Y:S01]  /*e120*/  ISETP.GE.AND P2, PT, R18, UR4, PT ;  /* 0x0000000412007c0c */ /* 0x000fe2000bf46270 */
[----:B--2---:R-:W-:Y:S01]  /*e130*/  IMAD.MOV.U32 R13, RZ, RZ, R5 ;  /* 0x000000ffff0d7224 */ /* 0x004fe200078e0005 */
[----:B------:R-:W-:Y:S02]  /*e140*/  ISETP.GE.AND P3, PT, R226, UR4, PT ;  /* 0x00000004e2007c0c */ /* 0x000fe4000bf66270 */
[----:B------:R-:W-:Y:S02]  /*e150*/  CS2R R40, SRZ ;  /* 0x0000000000287805 */ /* 0x000fe4000001ff00 */
[----:B------:R-:W-:-:S07]  /*e160*/  CS2R R42, SRZ ;  /* 0x00000000002a7805 */ /* 0x000fce000001ff00 */
[C---:B------:R-:W-:Y:S01]  /*e170*/  @!P2 IMAD.SHL.U32 R11, R18.reuse, 0x2, RZ ;  /* 0x00000002120ba824 */ /* 0x040fe200078e00ff */
[----:B------:R-:W-:-:S04]  /*e180*/  @!P2 SHF.L.U64.HI R20, R18, 0x1, R19 ;  /* 0x000000011214a819 */ /* 0x000fc80000010213 */
[-C--:B------:R-:W-:Y:S02]  /*e190*/  @!P2 IADD3 R4, P0, R4, R11.reuse, RZ ;  /* 0x0000000b0404a210 */ /* 0x080fe40007f1e0ff */
[----:B----4-:R-:W-:Y:S02]  /*e1a0*/  @!P2 IADD3 R8, P1, R14, R11, RZ ;  /* 0x0000000b0e08a210 */ /* 0x010fe40007f3e0ff */
[----:B------:R-:W-:Y:S02]  /*e1b0*/  CS2R R48, SRZ ;  /* 0x0000000000307805 */ /* 0x000fe4000001ff00 */
[----:B------:R-:W-:Y:S02]  /*e1c0*/  CS2R R50, SRZ ;  /* 0x0000000000327805 */ /* 0x000fe4000001ff00 */
[----:B------:R-:W-:Y:S02]  /*e1d0*/  CS2R R44, SRZ ;  /* 0x00000000002c7805 */ /* 0x000fe4000001ff00 */
[----:B------:R-:W-:-:S02]  /*e1e0*/  CS2R R46, SRZ ;  /* 0x00000000002e7805 */ /* 0x000fc4000001ff00 */
[----:B------:R-:W-:Y:S02]  /*e1f0*/  CS2R R52, SRZ ;  /* 0x0000000000347805 */ /* 0x000fe4000001ff00 */
[----:B------:R-:W-:Y:S01]  /*e200*/  CS2R R54, SRZ ;  /* 0x0000000000367805 */ /* 0x000fe2000001ff00 */
[----:B------:R-:W-:-:S05]  /*e210*/  @!P2 IMAD.X R5, R5, 0x1, R20, P0 ;  /* 0x000000010505a824 */ /* 0x000fca00000e0614 */
[----:B------:R2:W5:Y:S01]  /*e220*/  @!P2 LD.E.128 R44, desc[UR60][R4.64] ;  /* 0x0000003c042ca980 */ /* 0x000562000c101d00 */
[----:B------:R-:W-:Y:S01]  /*e230*/  @!P3 IMAD.SHL.U32 R21, R15, 0x8, RZ ;  /* 0x000000080f15b824 */ /* 0x000fe200078e00ff */
[----:B0-----:R-:W-:Y:S01]  /*e240*/  MOV R15, R9 ;  /* 0x00000009000f7202 */ /* 0x001fe20000000f00 */
[----:B------:R-:W-:Y:S02]  /*e250*/  @!P2 IMAD.X R9, R9, 0x1, R20, P1 ;  /* 0x000000010909a824 */ /* 0x000fe400008e0614 */
[----:B------:R-:W-:-:S03]  /*e260*/  @!P3 IMAD.WIDE R12, R21, 0x2, R12 ;  /* 0x00000002150cb825 */ /* 0x000fc600078e020c */
[----:B------:R2:W5:Y:S01]  /*e270*/  @!P2 LD.E.128 R52, desc[UR60][R8.64] ;  /* 0x0000003c0834a980 */ /* 0x000562000c101d00 */
[----:B------:R-:W-:-:S03]  /*e280*/  @!P3 IMAD.WIDE R14, R21, 0x2, R14 ;  /* 0x00000002150eb825 */ /* 0x000fc600078e020e */
[----:B------:R2:W5:Y:S04]  /*e290*/  @!P3 LD.E.128 R40, desc[UR60][R12.64] ;  /* 0x0000003c0c28b980 */ /* 0x000568000c101d00 */
[----:B------:R2:W5:Y:S02]  /*e2a0*/  @!P3 LD.E.128 R48, desc[UR60][R14.64] ;  /* 0x0000003c0e30b980 */ /* 0x000564000c101d00 */
.L_x_1915:
[----:B------:R-:W-:Y:S05]  /*e2b0*/  BSYNC B1 ;  /* 0x0000000000017941 */ /* 0x000fea0003800000 */
.L_x_1914:
[----:B--23-5:R-:W-:Y:S01]  /*e2c0*/  IMAD.MOV.U32 R4, RZ, RZ, R52 ;  /* 0x000000ffff047224 */ /* 0x02cfe200078e0034 */
[----:B------:R-:W-:Y:S01]  /*e2d0*/  MOV R8, R54 ;  /* 0x0000003600087202 */ /* 0x000fe20000000f00 */
[----:B------:R-:W-:Y:S01]  /*e2e0*/  IMAD.MOV.U32 R5, RZ, RZ, R53 ;  /* 0x000000ffff057224 */ /* 0x000fe200078e0035 */
[----:B------:R-:W-:Y:S01]  /*e2f0*/  UMOV UR4, 0xffffffff ;  /* 0xffffffff00047882 */ /* 0x000fe20000000000 */
[----:B0-----:R-:W-:-:S03]  /*e300*/  IMAD.MOV.U32 R9, RZ, RZ, R55 ;  /* 0x000000ffff097224 */ /* 0x001fc600078e0037 */
        /* <DEDUP_REMOVED lines=25> */
.L_x_2283:
        /* <DEDUP_REMOVED lines=14> */
[----:B---3--:R-:W-:Y:S01]  /*e580*/  MOV R12, R4 ;  /* 0x00000004000c7202 */ /* 0x008fe20000000f00 */
[----:B--2---:R-:W-:Y:S01]  /*e590*/  IMAD.MOV.U32 R13, RZ, RZ, R5 ;  /* 0x000000ffff0d7224 */ /* 0x004fe200078e0005 */
[----:B------:R-:W-:Y:S02]  /*e5a0*/  ISETP.GE.AND P2, PT, R18, UR4, PT ;  /* 0x0000000412007c0c */ /* 0x000fe4000bf46270 */
[----:B------:R-:W-:Y:S02]  /*e5b0*/  CS2R R24, SRZ ;  /* 0x0000000000187805 */ /* 0x000fe4000001ff00 */
[----:B------:R-:W-:Y:S02]  /*e5c0*/  ISETP.GE.AND P3, PT, R226, UR4, PT ;  /* 0x00000004e2007c0c */ /* 0x000fe4000bf66270 */
[----:B------:R-:W-:-:S07]  /*e5d0*/  CS2R R26, SRZ ;  /* 0x00000000001a7805 */ /* 0x000fce000001ff00 */
[C---:B------:R-:W-:Y:S01]  /*e5e0*/  @!P2 IMAD.SHL.U32 R11, R18.reuse, 0x2, RZ ;  /* 0x00000002120ba824 */ /* 0x040fe200078e00ff */
[----:B------:R-:W-:-:S04]  /*e5f0*/  @!P2 SHF.L.U64.HI R28, R18, 0x1, R19 ;  /* 0x00000001121ca819 */ /* 0x000fc80000010213 */
[-C--:B0-----:R-:W-:Y:S02]  /*e600*/  @!P2 IADD3 R8, P1, R14, R11.reuse, RZ ;  /* 0x0000000b0e08a210 */ /* 0x081fe40007f3e0ff */
[----:B------:R-:W-:Y:S02]  /*e610*/  @!P2 IADD3 R4, P0, R4, R11, RZ ;  /* 0x0000000b0404a210 */ /* 0x000fe40007f1e0ff */
[----:B------:R-:W-:Y:S02]  /*e620*/  CS2R R32, SRZ ;  /* 0x0000000000207805 */ /* 0x000fe4000001ff00 */
[----:B------:R-:W-:Y:S02]  /*e630*/  CS2R R34, SRZ ;  /* 0x0000000000227805 */ /* 0x000fe4000001ff00 */
[----:B------:R-:W-:Y:S02]  /*e640*/  CS2R R30, SRZ ;  /* 0x00000000001e7805 */ /* 0x000fe4000001ff00 */
[----:B------:R-:W-:-:S02]  /*e650*/  @!P2 IADD3.X R5, R5, R28, RZ, P0, !PT ;  /* 0x0000001c0505a210 */ /* 0x000fc400007fe4ff */
[----:B------:R-:W-:Y:S02]  /*e660*/  CS2R R36, SRZ ;  /* 0x0000000000247805 */ /* 0x000fe4000001ff00 */
[----:B------:R-:W-:Y:S01]  /*e670*/  CS2R R38, SRZ ;  /* 0x0000000000267805 */ /* 0x000fe2000001ff00 */
[----:B----4-:R-:W-:Y:S02]  /*e680*/  @!P3 IMAD.SHL.U32 R23, R15, 0x8, RZ ;  /* 0x000000080f17b824 */ /* 0x010fe400078e00ff */
[----:B------:R-:W-:Y:S02]  /*e690*/  IMAD.MOV.U32 R15, RZ, RZ, R9 ;  /* 0x000000ffff0f7224 */ /* 0x000fe400078e0009 */
[----:B------:R-:W-:Y:S01]  /*e6a0*/  @!P2 IMAD.X R9, R9, 0x1, R28, P1 ;  /* 0x000000010909a824 */ /* 0x000fe200008e061c */
[----:B------:R-:W-:Y:S01]  /*e6b0*/  CS2R R28, SRZ ;  /* 0x00000000001c7805 */ /* 0x000fe2000001ff00 */
[----:B------:R-:W-:-:S03]  /*e6c0*/  @!P3 IMAD.WIDE R20, R23, 0x2, R12 ;  /* 0x000000021714b825 */ /* 0x000fc600078e020c */
[----:B------:R0:W5:Y:S01]  /*e6d0*/  @!P2 LD.E.128 R36, desc[UR60][R8.64] ;  /* 0x0000003c0824a980 */ /* 0x000162000c101d00 */
[----:B------:R-:W-:-:S03]  /*e6e0*/  @!P3 IMAD.WIDE R12, R23, 0x2, R14 ;  /* 0x00000002170cb825 */ /* 0x000fc600078e020e */
[----:B------:R0:W5:Y:S04]  /*e6f0*/  @!P3 LD.E.128 R24, desc[UR60][R20.64] ;  /* 0x0000003c1418b980 */ /* 0x000168000c101d00 */
[----:B------:R0:W5:Y:S04]  /*e700*/  @!P3 LD.E.128 R32, desc[UR60][R12.64] ;  /* 0x0000003c0c20b980 */ /* 0x000168000c101d00 */
[----:B------:R0:W5:Y:S02]  /*e710*/  @!P2 LD.E.128 R28, desc[UR60][R4.64] ;  /* 0x0000003c041ca980 */ /* 0x000164000c101d00 */
.L_x_1918:
[----:B------:R-:W-:Y:S05]  /*e720*/  BSYNC B1 ;  /* 0x0000000000017941 */ /* 0x000fea0003800000 */
.L_x_1917:
        /* <DEDUP_REMOVED lines=24> */
[----:B------:R-:W-:-:S04]  /*e8b0*/  CS2R R4, SRZ ;  /* 0x0000000000047805 */ /* 0x000fc8000001ff00 */
[----:B------:R-:W-:Y:S01]  /*e8c0*/  PRMT R87, R8, 0x5410, R9 ;  /* 0x0000541008577816 */ /* 0x000fe20000000009 */
[----:B------:R-:W-:Y:S06]  /*e8d0*/  BRA.DIV UR4, `(.L_x_1919) ;  /* 0x000001d604e07947 */ /* 0x000fec000b800000 */
[----:B------:R0:W2:Y:S04]  /*e8e0*/  SHFL.IDX PT, R21, R6, 0x3, 0x181f ;  /* 0x00781f0006157f89 */ /* 0x0000a800000e0000 */
[----:B------:R0:W3:Y:S04]  /*e8f0*/  SHFL.IDX PT, R20, R3, 0x3, 0x181f ;  /* 0x00781f0003147f89 */ /* 0x0000e800000e0000 */
[----:B------:R0:W0:Y:S04]  /*e900*/  SHFL.IDX PT, R23, R7, 0x3, 0x181f ;  /* 0x00781f0007177f89 */ /* 0x00002800000e0000 */
[----:B-1--4-:R-:W1:Y:S02]  /*e910*/  SHFL.IDX PT, R0, R0, 0x3, 0x181f ;  /* 0x00781f0000007f89 */ /* 0x012e6400000e0000 */
.L_x_2289:
[----:B------:R-:W4:Y:S01]  /*e920*/  LDL R12, [R1+0x68] ;  /* 0x00006800010c7983 */ /* 0x000f220000100800 */
[----:B------:R-:W-:Y:S01]  /*e930*/  VIADD R10, R10, 0x60 ;  /* 0x000000600a0a7836 */ /* 0x000fe20000000000 */
[----:B------:R-:W-:Y:S01]  /*e940*/  BSSY B1, `(.L_x_1920) ;  /* 0x000002b000017945 */ /* 0x000fe20003800000 */
[----:B0-----:R-:W-:Y:S02]  /*e950*/  CS2R R6, SRZ ;  /* 0x0000000000067805 */ /* 0x001fe4000001ff00 */
        /* <DEDUP_REMOVED lines=22> */
[----:B------:R-:W-:Y:S02]  /*eac0*/  @!P2 IADD3 R20, P0, R20, R77, RZ ;  /* 0x0000004d1414a210 */ /* 0x000fe40007f1e0ff */
[----:B------:R-:W-:Y:S02]  /*ead0*/  CS2R R8, SRZ ;  /* 0x0000000000087805 */ /* 0x000fe4000001ff00 */
[----:B------:R-:W-:Y:S02]  /*eae0*/  CS2R R10, SRZ ;  /* 0x00000000000a7805 */ /* 0x000fe4000001ff00 */
[----:B------:R-:W-:Y:S02]  /*eaf0*/  CS2R R12, SRZ ;  /* 0x00000000000c7805 */ /* 0x000fe4000001ff00 */
[----:B------:R-:W-:Y:S01]  /*eb00*/  CS2R R14, SRZ ;  /* 0x00000000000e7805 */ /* 0x000fe2000001ff00 */
[----:B------:R-:W-:-:S05]  /*eb10*/  @!P2 IMAD.X R21, R21, 0x1, R6, P0 ;  /* 0x000000011515a824 */ /* 0x000fca00000e0606 */
[----:B------:R0:W5:Y:S01]  /*eb20*/  @!P2 LD.E.128 R12, desc[UR60][R20.64] ;  /* 0x0000003c140ca980 */ /* 0x000162000c101d00 */
[----:B----4-:R-:W-:Y:S01]  /*eb30*/  @!P3 IMAD.SHL.U32 R79, R76, 0x8, RZ ;  /* 0x000000084c4fb824 */ /* 0x010fe200078e00ff */
[----:B-1----:R-:W-:-:S03]  /*eb40*/  @!P2 IADD3 R76, P1, R0, R77, RZ ;  /* 0x0000004d004ca210 */ /* 0x002fc60007f3e0ff */
[----:B------:R-:W-:Y:S01]  /*eb50*/  @!P3 IMAD.WIDE R80, R79, 0x2, R4 ;  /* 0x000000024f50b825 */ /* 0x000fe200078e0204 */
[----:B------:R-:W-:-:S03]  /*eb60*/  MOV R5, R23 ;  /* 0x0000001700057202 */ /* 0x000fc60000000f00 */
[----:B------:R-:W-:Y:S01]  /*eb70*/  IMAD.MOV.U32 R4, RZ, RZ, R0 ;  /* 0x000000ffff047224 */ /* 0x000fe200078e0000 */
[----:B------:R0:W5:Y:S01]  /*eb80*/  @!P3 LD.E.128 R72, desc[UR60][R80.64] ;  /* 0x0000003c5048b980 */ /* 0x000162000c101d00 */
[----:B------:R-:W-:Y:S01]  /*eb90*/  @!P2 IMAD.X R77, R23, 0x1, R6, P1 ;  /* 0x00000001174da824 */ /* 0x000fe200008e0606 */
[----:B------:R-:W-:Y:S01]  /*eba0*/  CS2R R6, SRZ ;  /* 0x0000000000067805 */ /* 0x000fe2000001ff00 */
[----:B------:R-:W-:Y:S01]  /*ebb0*/  @!P3 IMAD.WIDE R78, R79, 0x2, R4 ;  /* 0x000000024f4eb825 */ /* 0x000fe200078e0204 */
[----:B------:R-:W-:-:S04]  /*ebc0*/  CS2R R4, SRZ ;  /* 0x0000000000047805 */ /* 0x000fc8000001ff00 */
[----:B------:R0:W5:Y:S04]  /*ebd0*/  @!P3 LD.E.128 R8, desc[UR60][R78.64] ;  /* 0x0000003c4e08b980 */ /* 0x000168000c101d00 */
[----:B------:R0:W5:Y:S02]  /*ebe0*/  @!P2 LD.E.128 R4, desc[UR60][R76.64] ;  /* 0x0000003c4c04a980 */ /* 0x000164000c101d00 */
.L_x_1921:
[----:B------:R-:W-:Y:S05]  /*ebf0*/  BSYNC B1 ;  /* 0x0000000000017941 */ /* 0x000fea0003800000 */
.L_x_1920:
[----:B0-----:R-:W4:Y:S01]  /*ec00*/  LDL R77, [R1+0x34] ;  /* 0x00003400014d7983 */ /* 0x001f220000100800 */
[----:B------:R-:W0:Y:S01]  /*ec10*/  SYNCS.PHASECHK.TRANS64.TRYWAIT P0, [R16+URZ+0x30800], R111 ;  /* 0x0308006f100075a7 */ /* 0x000e22000800017f */
[----:B-1---5:R-:W-:Y:S01]  /*ec20*/  IMAD.MOV.U32 R0, RZ, RZ, R4 ;  /* 0x000000ffff007224 */ /* 0x022fe200078e0004 */
[----:B---3--:R-:W-:Y:S01]  /*ec30*/  MOV R20, R6 ;  /* 0x0000000600147202 */ /* 0x008fe20000000f00 */
[----:B------:R-:W-:Y:S01]  /*ec40*/  IMAD.MOV.U32 R3, RZ, RZ, R5 ;  /* 0x000000ffff037224 */ /* 0x000fe200078e0005 */
[----:B------:R-:W-:Y:S01]  /*ec50*/  BSSY B1, `(.L_x_1922) ;  /* 0x000001a000017945 */ /* 0x000fe20003800000 */
[----:B--2---:R-:W-:Y:S01]  /*ec60*/  IMAD.MOV.U32 R21, RZ, RZ, R10 ;  /* 0x000000ffff157224 */ /* 0x004fe200078e000a */
        /* <DEDUP_REMOVED lines=8> */
[--C-:B------:R-:W-:Y:S02]  /*ecf0*/  PRMT R0, R3, 0x5410, R20.reuse ;  /* 0x0000541003007816 */ /* 0x100fe40000000014 */
[----:B------:R-:W-:Y:S02]  /*ed00*/  PRMT R20, R21, 0x7610, R20 ;  /* 0x0000761015147816 */ /* 0x000fe40000000014 */
[----:B------:R-:W-:Y:S02]  /*ed10*/  MOV R21, R11 ;  /* 0x0000000b00157202 */ /* 0x000fe40000000f00 */
[----:B------:R-:W-:Y:S01]  /*ed20*/  PRMT R90, R23, 0x5410, R76 ;  /* 0x00005410175a7816 */ /* 0x000fe2000000004c */
[----:B------:R-:W-:Y:S01]  /*ed30*/  IMAD.MOV.U32 R23, RZ, RZ, R15 ;  /* 0x000000ffff177224 */ /* 0x000fe200078e000f */
[----:B------:R-:W-:Y:S01]  /*ed40*/  PRMT R20, R20, 0x5410, R21 ;  /* 0x0000541014147816 */ /* 0x000fe20000000015 */
[----:B------:R-:W-:Y:S01]  /*ed50*/  IMAD.MOV.U32 R21, RZ, RZ, R14 ;  /* 0x000000ffff157224 */ /* 0x000fe200078e000e */
[----:B------:R-:W-:-:S04]  /*ed60*/  MOV R76, R72 ;  /* 0x00000048004c7202 */ /* 0x000fc80000000f00 */
[----:B------:R-:W-:Y:S01]  /*ed70*/  PRMT R91, R21, 0x5410, R23 ;  /* 0x00005410155b7816 */ /* 0x000fe20000000017 */
[----:B------:R-:W-:Y:S01]  /*ed80*/  IMAD.MOV.U32 R23, RZ, RZ, R74 ;  /* 0x000000ffff177224 */ /* 0x000fe200078e004a */
[----:B----4-:R-:W-:Y:S01]  /*ed90*/  VIADDMNMX R3, R83, -R77, 0x80, PT ;  /* 0x0000008053037446 */ /* 0x010fe2000380094d */
[----:B------:R-:W-:-:S03]  /*eda0*/  IMAD.MOV.U32 R77, RZ, RZ, R73 ;  /* 0x000000ffff4d7224 */ /* 0x000fc600078e0049 */
[----:B------:R-:W-:Y:S02]  /*edb0*/  ISETP.GE.AND P1, PT, R218, R3, PT ;  /* 0x00000003da00720c */ /* 0x000fe40003f26270 */
[----:B------:R-:W-:Y:S01]  /*edc0*/  PRMT R21, R76, 0x5410, R77 ;  /* 0x000054104c157816 */ /* 0x000fe2000000004d */
[----:B------:R-:W-:Y:S01]  /*edd0*/  IMAD.MOV.U32 R76, RZ, RZ, R75 ;  /* 0x000000ffff4c7224 */ /* 0x000fe200078e004b */
[----:B0-----:R-:W-:Y:S09]  /*ede0*/  @!P0 BRA `(.L_x_1923) ;  /* 0x000001d400108947 */ /* 0x001ff20003800000 */
.L_x_2290:
[----:B------:R-:W-:Y:S05]  /*edf0*/  BSYNC B1 ;  /* 0x0000000000017941 */ /* 0x000fea0003800000 */
.L_x_1922:
[----:B------:R-:W-:Y:S01]  /*ee00*/  BSSY B1, `(.L_x_1924) ;  /* 0x00000d1000017945 */ /* 0x000fe20003800000 */
[----:B------:R-:W-:-:S03]  /*ee10*/  PRMT R23, R23, 0x5410, R76 ;  /* 0x0000541017177816 */ /* 0x000fc6000000004c */
[----:B------:R-:W-:Y:S05]  /*ee20*/  @P1 BRA `(.L_x_1925) ;  /* 0x0000000c00381947 */ /* 0x000fea0003800000 */
[----:B------:R1:W5:Y:S01]  /*ee30*/  LDL R129, [R1+0x40] ;  /* 0x0000400001817983 */ /* 0x0003620000100800 */
[----:B0-----:R-:W0:Y:S01]  /*ee40*/  LDC R111, c[0x0][0x3f4] ;  /* 0x0000fd00ff6f7b82 */ /* 0x001e220000000800 */
[C---:B------:R-:W-:Y:S01]  /*ee50*/  IMAD.SHL.U32 R130, R218.reuse, 0x40, RZ ;  /* 0x00000040da827824 */ /* 0x040fe200078e00ff */
[----:B------:R-:W-:Y:S01]  /*ee60*/  BSSY B2, `(.L_x_1926) ;  /* 0x0000068000027945 */ /* 0x000fe20003800000 */
[----:B------:R-:W-:-:S03]  /*ee70*/  SHF.L.U32 R131, R218, 0x6, RZ ;  /* 0x00000006da837819 */ /* 0x000fc600000006ff */
[----:B------:R-:W-:-:S04]  /*ee80*/  LOP3.LUT R130, R130, 0x1c0, RZ, 0xc0, !PT ;  /* 0x000001c082827812 */ /* 0x000fc800078ec0ff */
[----:B------:R-:W-:Y:S02]  /*ee90*/  SHF.R.U32.HI R130, RZ, 0x3, R130 ;  /* 0x00000003ff827819 */ /* 0x000fe40000011682 */
[-C--:B0-----:R-:W-:Y:S02]  /*eea0*/  ISETP.GE.AND P0, PT, R18, R111.reuse, PT ;  /* 0x0000006f1200720c */ /* 0x081fe40003f06270 */
[----:B------:R-:W-:-:S11]  /*eeb0*/  ISETP.GE.AND P1, PT, R226, R111, PT ;  /* 0x0000006fe200720c */ /* 0x000fd60003f26270 */
[----:B-1----:R-:W-:Y:S05]  /*eec0*/  @P0 BRA `(.L_x_1927) ;  /* 0x0000000400840947 */ /* 0x002fea0003800000 */
[----:B------:R-:W2:Y:S04]  /*eed0*/  LDL R77, [R1+0x58] ;  /* 0x00005800014d7983 */ /* 0x000ea80000100800 */
[----:B------:R-:W3:Y:S01]  /*eee0*/  LDL R132, [R1+0x48] ;  /* 0x0000480001847983 */ /* 0x000ee20000100800 */
[--C-:B------:R-:W-:Y:S01]  /*eef0*/  HADD2.F32 R126, -RZ, R116.reuse.H0_H0 ;  /* 0x20000074ff7e7230 */ /* 0x100fe20000004100 */
[----:B------:R-:W-:Y:S01]  /*ef00*/  SHF.R.U32.HI R125, RZ, 0x10, R65 ;  /* 0x00000010ff7d7819 */ /* 0x000fe20000011641 */
[----:B------:R-:W-:Y:S01]  /*ef10*/  HADD2.F32 R122, -RZ, R116.H1_H1 ;  /* 0x30000074ff7a7230 */ /* 0x000fe20000004100 */
[--C-:B------:R-:W-:Y:S02]  /*ef20*/  SHF.R.U32.HI R123, RZ, 0x10, R61.reuse ;  /* 0x00000010ff7b7819 */ /* 0x100fe4000001163d */
[----:B------:R-:W-:Y:S01]  /*ef30*/  SHF.R.U64 R60, R60, 0x10, R61 ;  /* 0x000000103c3c7819 */ /* 0x000fe2000000123d */
[----:B------:R-:W-:Y:S01]  /*ef40*/  HADD2.F32 R125, -RZ, R125.H0_H0 ;  /* 0x2000007dff7d7230 */ /* 0x000fe20000004100 */
[----:B------:R-:W-:Y:S01]  /*ef50*/  SHF.R.U64 R61, R64, 0x10, R65 ;  /* 0x00000010403d7819 */ /* 0x000fe20000001241 */
[----:B------:R-:W-:Y:S01]  /*ef60*/  HADD2.F32 R123, -RZ, R123.H0_H0 ;  /* 0x2000007bff7b7230 */ /* 0x000fe20000004100 */
[----:B------:R-:W-:-:S02]  /*ef70*/  SHF.R.U64 R62, R62, 0x10, R63 ;  /* 0x000000103e3e7819 */ /* 0x000fc4000000123f */
[----:B------:R-:W-:Y:S02]  /*ef80*/  SHF.R.U32.HI R64, RZ, 0x10, R63 ;  /* 0x00000010ff407819 */ /* 0x000fe4000001163f */
[--C-:B------:R-:W-:Y:S02]  /*ef90*/  SHF.R.U64 R63, R66, 0x10, R67.reuse ;  /* 0x00000010423f7819 */ /* 0x100fe40000001243 */
[----:B------:R-:W-:Y:S01]  /*efa0*/  SHF.R.U32.HI R66, RZ, 0x10, R67 ;  /* 0x00000010ff427819 */ /* 0x000fe20000011643 */
[----:B------:R-:W-:-:S04]  /*efb0*/  HADD2.F32 R64, -RZ, R64.H0_H0 ;  /* 0x20000040ff407230 */ /* 0x000fc80000004100 */
[----:B------:R-:W-:Y:S01]  /*efc0*/  HADD2.F32 R66, -RZ, R66.H0_H0 ;  /* 0x20000042ff427230 */ /* 0x000fe20000004100 */
[----:B--2---:R-:W-:-:S04]  /*efd0*/  LEA.HI R76, R111, R77, RZ, 0x1d ;  /* 0x0000004d6f4c7211 */ /* 0x004fc800078fe8ff */
[----:B------:R-:W-:Y:S01]  /*efe0*/  SHF.R.S32.HI R79, RZ, 0x1f, R76 ;  /* 0x0000001fff4f7819 */ /* 0x000fe2000001144c */
[----:B------:R-:W-:-:S03]  /*eff0*/  IMAD.SHL.U32 R77, R76, 0x8, RZ ;  /* 0x000000084c4d7824 */ /* 0x000fc600078e00ff */
[----:B------:R-:W-:Y:S02]  /*f000*/  LEA.HI R79, R79, R76, RZ, 0x3 ;  /* 0x0000004c4f4f7211 */ /* 0x000fe400078f18ff */
[----:B------:R-:W-:-:S03]  /*f010*/  LOP3.LUT R77, R77, 0x38, RZ, 0xc0, !PT ;  /* 0x000000384d4d7812 */ /* 0x000fc600078ec0ff */
[----:B------:R-:W-:Y:S01]  /*f020*/  IMAD.SHL.U32 R79, R79, 0x400, RZ ;  /* 0x000004004f4f7824 */ /* 0x000fe200078e00ff */
[----:B------:R-:W-:-:S04]  /*f030*/  LOP3.LUT R77, R77, 0x1c0, R131, 0xf8, !PT ;  /* 0x000001c04d4d7812 */ /* 0x000fc800078ef883 */
[----:B------:R-:W-:Y:S02]  /*f040*/  LOP3.LUT R81, R77, R130, RZ, 0x3c, !PT ;  /* 0x000000824d517212 */ /* 0x000fe400078e3cff */
[----:B------:R-:W-:Y:S02]  /*f050*/  LOP3.LUT R80, R79, 0x7fffe000, RZ, 0xc0, !PT ;  /* 0x7fffe0004f507812 */ /* 0x000fe400078ec0ff */
[----:B---3--:R-:W0:Y:S02]  /*f060*/  LDS.128 R76, [R132] ;  /* 0x00000000844c7984 */ /* 0x008e240000000c00 */
[----:B-----5:R-:W-:-:S05]  /*f070*/  IADD3 R81, R81, R80, R129 ;  /* 0x0000005051517210 */ /* 0x020fca0007ffe081 */
[----:B------:R-:W-:-:S05]  /*f080*/  IMAD R114, R81, 0x2, R16 ;  /* 0x0000000251727824 */ /* 0x000fca00078e0210 */
[----:B------:R-:W1:Y:S01]  /*f090*/  LDS.128 R80, [R114+0x10400] ;  /* 0x0104000072507984 */ /* 0x000e620000000c00 */
[--C-:B0-----:R-:W-:Y:S02]  /*f0a0*/  HADD2.F32 R117, -RZ, R77.reuse.H0_H0 ;  /* 0x2000004dff757230 */ /* 0x101fe40000004100 */
[----:B------:R-:W-:Y:S02]  /*f0b0*/  HADD2.F32 R120, -RZ, R77.H1_H1 ;  /* 0x3000004dff787230 */ /* 0x000fe40000004100 */
[----:B------:R-:W-:Y:S02]  /*f0c0*/  HADD2.F32 R115, -RZ, R76.H0_H0 ;  /* 0x2000004cff737230 */ /* 0x000fe40000004100 */
[----:B------:R-:W-:Y:S02]  /*f0d0*/  HADD2.F32 R65, -RZ, R78.H0_H0 ;  /* 0x2000004eff417230 */ /* 0x000fe40000004100 */
[--C-:B------:R-:W-:Y:S02]  /*f0e0*/  HADD2.F32 R67, -RZ, R79.reuse.H0_H0 ;  /* 0x2000004fff437230 */ /* 0x100fe40000004100 */
[----:B------:R-:W-:-:S02]  /*f0f0*/  HADD2.F32 R79, -RZ, R79.H1_H1 ;  /* 0x3000004fff4f7230 */ /* 0x000fc40000004100 */
[--C-:B-1----:R-:W-:Y:S02]  /*f100*/  HADD2.F32 R77, -RZ, R81.reuse.H0_H0 ;  /* 0x20000051ff4d7230 */ /* 0x102fe40000004100 */
[----:B------:R-:W-:Y:S02]  /*f110*/  HADD2.F32 R118, -RZ, R81.H1_H1 ;  /* 0x30000051ff767230 */ /* 0x000fe40000004100 */
[----:B------:R-:W-:Y:S02]  /*f120*/  HADD2.F32 R119, -RZ, R80.H0_H0 ;  /* 0x20000050ff777230 */ /* 0x000fe40000004100 */
[C---:B------:R-:W-:Y:S01]  /*f130*/  FMUL.FTZ R124, R77.reuse, R126 ;  /* 0x0000007e4d7c7220 */ /* 0x040fe20000410000 */
[-C--:B------:R-:W-:Y:S01]  /*f140*/  FMUL.FTZ R128, R77, R122.reuse ;  /* 0x0000007a4d807220 */ /* 0x080fe20000410000 */
[----:B------:R-:W-:Y:S01]  /*f150*/  FMUL.FTZ R127, R118, R125 ;  /* 0x0000007d767f7220 */ /* 0x000fe20000410000 */
[----:B------:R-:W-:Y:S02]  /*f160*/  HADD2.F32 R121, -RZ, R82.H0_H0 ;  /* 0x20000052ff797230 */ /* 0x000fe40000004100 */
[----:B------:R-:W-:Y:S01]  /*f170*/  FFMA.FTZ R77, R117, R122, -R124 ;  /* 0x0000007a754d7223 */ /* 0x000fe2000001087c */
[----:B------:R-:W-:-:S02]  /*f180*/  HADD2.F32 R124, -RZ, R113.H1_H1 ;  /* 0x30000071ff7c7230 */ /* 0x000fc40000004100 */
[----:B------:R-:W-:Y:S01]  /*f190*/  FFMA.FTZ R81, R117, R126, R128 ;  /* 0x0000007e75517223 */ /* 0x000fe20000010080 */
[----:B------:R-:W-:Y:S02]  /*f1a0*/  HADD2.F32 R122, -RZ, R113.H0_H0 ;  /* 0x20000071ff7a7230 */ /* 0x000fe40000004100 */
[-C--:B------:R-:W-:Y:S01]  /*f1b0*/  FMUL.FTZ R113, R118, R123.reuse ;  /* 0x0000007b76717220 */ /* 0x080fe20000410000 */
[--C-:B------:R-:W-:Y:S02]  /*f1c0*/  HADD2.F32 R126, -RZ, R112.reuse.H1_H1 ;  /* 0x30000070ff7e7230 */ /* 0x100fe40000004100 */
[C---:B------:R-:W-:Y:S01]  /*f1d0*/  FMUL.FTZ R128, R119.reuse, R124 ;  /* 0x0000007c77807220 */ /* 0x040fe20000410000 */
[C---:B------:R-:W-:Y:S01]  /*f1e0*/  FFMA.FTZ R118, R120.reuse, R123, -R127 ;  /* 0x0000007b78767223 */ /* 0x040fe2000001087f */
[----:B------:R-:W-:Y:S01]  /*f1f0*/  FFMA.FTZ R120, R120, R125, R113 ;  /* 0x0000007d78787223 */ /* 0x000fe20000010071 */
[-C--:B------:R-:W-:Y:S01]  /*f200*/  FMUL.FTZ R119, R119, R122.reuse ;  /* 0x0000007a77777220 */ /* 0x080fe20000410000 */
[----:B------:R-:W-:Y:S01]  /*f210*/  FFMA.FTZ R113, R115, R122, -R128 ;  /* 0x0000007a73717223 */ /* 0x000fe20000010880 */
[----:B------:R-:W-:-:S02]  /*f220*/  HADD2.F32 R112, -RZ, R112.H0_H0 ;  /* 0x20000070ff707230 */ /* 0x000fc40000004100 */
[----:B------:R-:W-:Y:S01]  /*f230*/  FMUL.FTZ R122, R121, R126 ;  /* 0x0000007e797a7220 */ /* 0x000fe20000410000 */
[--C-:B------:R-:W-:Y:S02]  /*f240*/  HADD2.F32 R117, -RZ, R110.reuse.H0_H0 ;  /* 0x2000006eff757230 */ /* 0x100fe40000004100 */
[----:B------:R-:W-:Y:S01]  /*f250*/  FFMA.FTZ R115, R115, R124, R119 ;  /* 0x0000007c73737223 */ /* 0x000fe20000010077 */
[--C-:B------:R-:W-:Y:S02]  /*f260*/  HADD2.F32 R116, -RZ, R83.reuse.H0_H0 ;  /* 0x20000053ff747230 */ /* 0x100fe40000004100 */
[-C--:B------:R-:W-:Y:S01]  /*f270*/  FMUL.FTZ R124, R121, R112.reuse ;  /* 0x00000070797c7220 */ /* 0x080fe20000410000 */
[----:B------:R-:W-:Y:S02]  /*f280*/  HADD2.F32 R110, -RZ, R110.H1_H1 ;  /* 0x3000006eff6e7230 */ /* 0x000fe40000004100 */
[----:B------:R-:W-:Y:S01]  /*f290*/  FFMA.FTZ R122, R65, R112, -R122 ;  /* 0x00000070417a7223 */ /* 0x000fe2000001087a */
[----:B------:R-:W-:-:S02]  /*f2a0*/  HADD2.F32 R83, -RZ, R83.H1_H1 ;  /* 0x30000053ff537230 */ /* 0x000fc40000004100 */
[CC--:B------:R-:W-:Y:S01]  /*f2b0*/  FMUL.FTZ R119, R116.reuse, R117.reuse ;  /* 0x0000007574777220 */ /* 0x0c0fe20000410000 */
[----:B------:R-:W-:Y:S01]  /*f2c0*/  FFMA.FTZ R124, R65, R126, R124 ;  /* 0x0000007e417c7223 */ /* 0x000fe2000001007c */
[-C--:B------:R-:W-:Y:S01]  /*f2d0*/  FMUL.FTZ R112, R116, R110.reuse ;  /* 0x0000006e74707220 */ /* 0x080fe20000410000 */
[----:B------:R-:W-:Y:S02]  /*f2e0*/  HADD2.F32 R80, -RZ, R80.H1_H1 ;  /* 0x30000050ff507230 */ /* 0x000fe40000004100 */
[C---:B------:R-:W-:Y:S01]  /*f2f0*/  FFMA.FTZ R119, R67.reuse, R110, R119 ;  /* 0x0000006e43777223 */ /* 0x040fe20000010077 */
[----:B------:R-:W-:Y:S02]  /*f300*/  HADD2.F32 R82, -RZ, R82.H1_H1 ;  /* 0x30000052ff527230 */ /* 0x000fe40000004100 */
[----:B------:R-:W-:Y:S01]  /*f310*/  FFMA.FTZ R112, R67, R117, -R112 ;  /* 0x0000007543707223 */ /* 0x000fe20000010870 */
[C---:B------:R-:W-:Y:S01]  /*f320*/  FMUL.FTZ R116, R83.reuse, R66 ;  /* 0x0000004253747220 */ /* 0x040fe20000410000 */
[----:B------:R-:W-:Y:S01]  /*f330*/  FMUL.FTZ R110, R83, R64 ;  /* 0x00000040536e7220 */ /* 0x000fe20000410000 */
[----:B------:R-:W-:-:S02]  /*f340*/  HADD2.F32 R65, -RZ, R61.H0_H0 ;  /* 0x2000003dff417230 */ /* 0x000fc40000004100 */
[----:B------:R-:W-:Y:S02]  /*f350*/  HADD2.F32 R67, -RZ, R63.H0_H0 ;  /* 0x2000003fff437230 */ /* 0x000fe40000004100 */
[C---:B------:R-:W-:Y:S01]  /*f360*/  FFMA.FTZ R117, R79.reuse, R64, -R116 ;  /* 0x000000404f757223 */ /* 0x040fe20000010874 */
[----:B------:R-:W-:Y:S02]  /*f370*/  HADD2.F32 R61, -RZ, R60.H0_H0 ;  /* 0x2000003cff3d7230 */ /* 0x000fe40000004100 */
[----:B------:R-:W-:Y:S01]  /*f380*/  FFMA.FTZ R110, R79, R66, R110 ;  /* 0x000000424f6e7223 */ /* 0x000fe2000001006e */
[----:B------:R-:W-:Y:S02]  /*f390*/  HADD2.F32 R63, -RZ, R62.H0_H0 ;  /* 0x2000003eff3f7230 */ /* 0x000fe40000004100 */
[----:B------:R-:W-:Y:S01]  /*f3a0*/  FMUL.FTZ R79, R80, R65 ;  /* 0x00000041504f7220 */ /* 0x000fe20000410000 */
[----:B------:R-:W-:Y:S02]  /*f3b0*/  HADD2.F32 R76, -RZ, R76.H1_H1 ;  /* 0x3000004cff4c7230 */ /* 0x000fe40000004100 */
[----:B------:R-:W-:Y:S01]  /*f3c0*/  FMUL.FTZ R83, R82, R67 ;  /* 0x0000004352537220 */ /* 0x000fe20000410000 */
[----:B------:R-:W-:-:S02]  /*f3d0*/  HADD2.F32 R78, -RZ, R78.H1_H1 ;  /* 0x3000004eff4e7230 */ /* 0x000fc40000004100 */
[----:B------:R-:W-:Y:S01]  /*f3e0*/  FMUL.FTZ R80, R80, R61 ;  /* 0x0000003d50507220 */ /* 0x000fe20000410000 */
[----:B------:R-:W-:Y:S01]  /*f3f0*/  FMUL.FTZ R82, R82, R63 ;  /* 0x0000003f52527220 */ /* 0x000fe20000410000 */
[----:B------:R-:W-:Y:S01]  /*f400*/  FFMA.FTZ R60, R76, R61, -R79 ;  /* 0x0000003d4c3c7223 */ /* 0x000fe2000001084f */
[----:B------:R-:W-:Y:S01]  /*f410*/  F2FP.F16.F32.PACK_AB R61, R118, R77 ;  /* 0x0000004d763d723e */ /* 0x000fe200000000ff */
[----:B------:R-:W-:Y:S01]  /*f420*/  FFMA.FTZ R83, R78, R63, -R83 ;  /* 0x0000003f4e537223 */ /* 0x000fe20000010853 */
[----:B------:R-:W-:Y:S01]  /*f430*/  FFMA.FTZ R64, R76, R65, R80 ;  /* 0x000000414c407223 */ /* 0x000fe20000010050 */
[----:B------:R-:W-:Y:S01]  /*f440*/  FFMA.FTZ R79, R78, R67, R82 ;  /* 0x000000434e4f7223 */ /* 0x000fe20000010052 */
[----:B------:R-:W-:Y:S02]  /*f450*/  F2FP.F16.F32.PACK_AB R63, R117, R112 ;  /* 0x00000070753f723e */ /* 0x000fe400000000ff */
[----:B------:R-:W-:Y:S02]  /*f460*/  F2FP.F16.F32.PACK_AB R60, R60, R113 ;  /* 0x000000713c3c723e */ /* 0x000fe400000000ff */
[----:B------:R-:W-:-:S02]  /*f470*/  F2FP.F16.F32.PACK_AB R62, R83, R122 ;  /* 0x0000007a533e723e */ /* 0x000fc400000000ff */
[----:B------:R-:W-:Y:S02]  /*f480*/  F2FP.F16.F32.PACK_AB R67, R110, R119 ;  /* 0x000000776e43723e */ /* 0x000fe400000000ff */
[----:B------:R-:W-:Y:S01]  /*f490*/  F2FP.F16.F32.PACK_AB R65, R120, R81 ;  /* 0x000000517841723e */ /* 0x000fe200000000ff */
[----:B------:R0:W-:Y:S01]  /*f4a0*/  STS.128 [R132], R60 ;  /* 0x0000003c84007388 */ /* 0x0001e20000000c00 */
[----:B------:R-:W-:Y:S02]  /*f4b0*/  F2FP.F16.F32.PACK_AB R64, R64, R115 ;  /* 0x000000734040723e */ /* 0x000fe400000000ff */
[----:B------:R-:W-:-:S05]  /*f4c0*/  F2FP.F16.F32.PACK_AB R66, R79, R124 ;  /* 0x0000007c4f42723e */ /* 0x000fca00000000ff */
[----:B------:R0:W-:Y:S02]  /*f4d0*/  STS.128 [R114+0x10400], R64 ;  /* 0x0104004072007388 */ /* 0x0001e40000000c00 */
.L_x_1927:
[----:B------:R-:W-:Y:S05]  /*f4e0*/  BSYNC B2 ;  /* 0x0000000000027941 */ /* 0x000fea0003800000 */
.L_x_1926:
[----:B------:R-:W-:Y:S05]  /*f4f0*/  @P1 BRA `(.L_x_1925) ;  /* 0x0000000400841947 */ /* 0x000fea0003800000 */
[----:B0-----:R-:W2:Y:S04]  /*f500*/  LDL R60, [R1+0x5c] ;  /* 0x00005c00013c7983 */ /* 0x001ea80000100800 */
[----:B------:R-:W3:Y:S01]  /*f510*/  LDL R115, [R1+0xa4] ;  /* 0x0000a40001737983 */ /* 0x000ee20000100800 */
[--C-:B------:R-:W-:Y:S01]  /*f520*/  SHF.R.U64 R56, R56, 0x10, R57.reuse ;  /* 0x0000001038387819 */ /* 0x100fe20000001239 */
[--C-:B------:R-:W-:Y:S01]  /*f530*/  HADD2.F32 R112, -RZ, R109.reuse.H0_H0 ;  /* 0x2000006dff707230 */ /* 0x100fe20000004100 */
[----:B------:R-:W-:Y:S01]  /*f540*/  SHF.R.U32.HI R81, RZ, 0x10, R57 ;  /* 0x00000010ff517819 */ /* 0x000fe20000011639 */
[----:B------:R-:W-:Y:S01]  /*f550*/  HADD2.F32 R82, -RZ, R109.H1_H1 ;  /* 0x3000006dff527230 */ /* 0x000fe20000004100 */
[----:B------:R-:W-:Y:S02]  /*f560*/  SHF.R.U64 R57, R58, 0x10, R59 ;  /* 0x000000103a397819 */ /* 0x000fe4000000123b */
[--C-:B------:R-:W-:Y:S01]  /*f570*/  SHF.R.U64 R68, R68, 0x10, R69.reuse ;  /* 0x0000001044447819 */ /* 0x100fe20000001245 */
[----:B------:R-:W-:Y:S01]  /*f580*/  HADD2.F32 R81, -RZ, R81.H0_H0 ;  /* 0x20000051ff517230 */ /* 0x000fe20000004100 */
[----:B------:R-:W-:Y:S01]  /*f590*/  SHF.R.U32.HI R83, RZ, 0x10, R69 ;  /* 0x00000010ff537819 */ /* 0x000fe20000011645 */
[----:B------:R-:W-:Y:S01]  /*f5a0*/  HADD2.F32 R57, -RZ, R57.H0_H0 ;  /* 0x20000039ff397230 */ /* 0x000fe20000004100 */
[----:B------:R-:W-:-:S02]  /*f5b0*/  SHF.R.U64 R58, R70, 0x10, R71 ;  /* 0x00000010463a7819 */ /* 0x000fc40000001247 */
[----:B------:R-:W-:Y:S01]  /*f5c0*/  SHF.R.U32.HI R113, RZ, 0x10, R59 ;  /* 0x00000010ff717819 */ /* 0x000fe2000001163b */
[----:B------:R-:W-:Y:S01]  /*f5d0*/  HADD2.F32 R83, -RZ, R83.H0_H0 ;  /* 0x20000053ff537230 */ /* 0x000fe20000004100 */
[----:B--2---:R-:W-:-:S04]  /*f5e0*/  LEA.HI R111, R111, R60, RZ, 0x1d ;  /* 0x0000003c6f6f7211 */ /* 0x004fc800078fe8ff */
[----:B------:R-:W-:Y:S01]  /*f5f0*/  SHF.R.S32.HI R62, RZ, 0x1f, R111 ;  /* 0x0000001fff3e7819 */ /* 0x000fe2000001146f */
[----:B------:R-:W-:-:S03]  /*f600*/  IMAD.SHL.U32 R60, R111, 0x8, RZ ;  /* 0x000000086f3c7824 */ /* 0x000fc600078e00ff */
[----:B------:R-:W-:Y:S02]  /*f610*/  LEA.HI R62, R62, R111, RZ, 0x3 ;  /* 0x0000006f3e3e7211 */ /* 0x000fe400078f18ff */
[----:B------:R-:W-:Y:S02]  /*f620*/  LOP3.LUT R60, R60, 0x38, RZ, 0xc0, !PT ;  /* 0x000000383c3c7812 */ /* 0x000fe400078ec0ff */
[----:B------:R-:W-:Y:S02]  /*f630*/  SHF.L.U32 R62, R62, 0xa, RZ ;  /* 0x0000000a3e3e7819 */ /* 0x000fe400000006ff */
[----:B------:R-:W-:Y:S02]  /*f640*/  LOP3.LUT R60, R60, 0x1c0, R131, 0xf8, !PT ;  /* 0x000001c03c3c7812 */ /* 0x000fe400078ef883 */
[----:B------:R-:W-:Y:S02]  /*f650*/  LOP3.LUT R64, R62, 0x7fffe000, RZ, 0xc0, !PT ;  /* 0x7fffe0003e407812 */ /* 0x000fe400078ec0ff */
[----:B------:R-:W-:-:S02]  /*f660*/  LOP3.LUT R65, R60, R130, RZ, 0x3c, !PT ;  /* 0x000000823c417212 */ /* 0x000fc400078e3cff */
[----:B---3--:R-:W0:Y:S01]  /*f670*/  LDS.128 R60, [R115] ;  /* 0x00000000733c7984 */ /* 0x008e220000000c00 */
[----:B------:R-:W-:Y:S02]  /*f680*/  SHF.R.U32.HI R111, RZ, 0x10, R71 ;  /* 0x00000010ff6f7819 */ /* 0x000fe40000011647 */
        /* <DEDUP_REMOVED lines=9> */
[----:B------:R-:W-:Y:S02]  /*f720*/  HADD2.F32 R60, -RZ, R60.H1_H1 ;  /* 0x3000003cff3c7230 */ /* 0x000fe40000004100 */
[--C-:B-1----:R-:W-:Y:S02]  /*f730*/  HADD2.F32 R61, -RZ, R65.reuse.H0_H0 ;  /* 0x20000041ff3d7230 */ /* 0x102fe40000004100 */
[----:B------:R-:W-:Y:S02]  /*f740*/  HADD2.F32 R78, -RZ, R65.H1_H1 ;  /* 0x30000041ff4e7230 */ /* 0x000fe40000004100 */
[----:B------:R-:W-:Y:S02]  /*f750*/  HADD2.F32 R65, -RZ, R64.H0_H0 ;  /* 0x20000040ff417230 */ /* 0x000fe40000004100 */
[C---:B------:R-:W-:Y:S01]  /*f760*/  FMUL.FTZ R110, R61.reuse, R112 ;  /* 0x000000703d6e7220 */ /* 0x040fe20000410000 */
[----:B------:R-:W-:Y:S01]  /*f770*/  FMUL.FTZ R114, R61, R82 ;  /* 0x000000523d727220 */ /* 0x000fe20000410000 */
[----:B------:R-:W-:Y:S01]  /*f780*/  FMUL.FTZ R109, R78, R83 ;  /* 0x000000534e6d7220 */ /* 0x000fe20000410000 */
[----:B------:R-:W-:-:S02]  /*f790*/  HADD2.F32 R79, -RZ, R66.H0_H0 ;  /* 0x20000042ff4f7230 */ /* 0x000fc40000004100 */
[C---:B------:R-:W-:Y:S01]  /*f7a0*/  FFMA.FTZ R61, R69.reuse, R82, -R110 ;  /* 0x00000052453d7223 */ /* 0x040fe2000001086e */
[--C-:B------:R-:W-:Y:S02]  /*f7b0*/  HADD2.F32 R110, -RZ, R105.reuse.H0_H0 ;  /* 0x20000069ff6e7230 */ /* 0x100fe40000004100 */
[----:B------:R-:W-:Y:S01]  /*f7c0*/  FFMA.FTZ R114, R69, R112, R114 ;  /* 0x0000007045727223 */ /* 0x000fe20000010072 */
[-C--:B------:R-:W-:Y:S01]  /*f7d0*/  FMUL.FTZ R69, R78, R81.reuse ;  /* 0x000000514e457220 */ /* 0x080fe20000410000 */
[----:B------:R-:W-:Y:S02]  /*f7e0*/  HADD2.F32 R82, -RZ, R108.H0_H0 ;  /* 0x2000006cff527230 */ /* 0x000fe40000004100 */
[C---:B------:R-:W-:Y:S01]  /*f7f0*/  FFMA.FTZ R116, R70.reuse, R81, -R109 ;  /* 0x0000005146747223 */ /* 0x040fe2000001086d */
[----:B------:R-:W-:Y:S01]  /*f800*/  FMUL.FTZ R112, R65, R110 ;  /* 0x0000006e41707220 */ /* 0x000fe20000410000 */
[----:B------:R-:W-:Y:S02]  /*f810*/  HADD2.F32 R78, -RZ, R105.H1_H1 ;  /* 0x30000069ff4e7230 */ /* 0x000fe40000004100 */
[----:B------:R-:W-:Y:S01]  /*f820*/  FFMA.FTZ R83, R70, R83, R69 ;  /* 0x0000005346537223 */ /* 0x000fe20000010045 */
[----:B------:R-:W-:-:S02]  /*f830*/  HADD2.F32 R70, -RZ, R107.H1_H1 ;  /* 0x3000006bff467230 */ /* 0x000fc40000004100 */
[-C--:B------:R-:W-:Y:S01]  /*f840*/  FMUL.FTZ R65, R65, R82.reuse ;  /* 0x0000005241417220 */ /* 0x080fe20000410000 */
[----:B------:R-:W-:Y:S01]  /*f850*/  FFMA.FTZ R112, R59, R82, -R112 ;  /* 0x000000523b707223 */ /* 0x000fe20000010870 */
[----:B------:R-:W-:Y:S02]  /*f860*/  HADD2.F32 R80, -RZ, R67.H0_H0 ;  /* 0x20000043ff507230 */ /* 0x000fe40000004100 */
[C---:B------:R-:W-:Y:S01]  /*f870*/  FMUL.FTZ R82, R79.reuse, R78 ;  /* 0x0000004e4f527220 */ /* 0x040fe20000410000 */
[----:B------:R-:W-:Y:S02]  /*f880*/  HADD2.F32 R107, -RZ, R107.H0_H0 ;  /* 0x2000006bff6b7230 */ /* 0x000fe40000004100 */
[-C--:B------:R-:W-:Y:S01]  /*f890*/  FMUL.FTZ R118, R79, R70.reuse ;  /* 0x000000464f767220 */ /* 0x080fe20000410000 */
[----:B------:R-:W-:Y:S02]  /*f8a0*/  HADD2.F32 R108, -RZ, R108.H1_H1 ;  /* 0x3000006cff6c7230 */ /* 0x000fe40000004100 */
[----:B------:R-:W-:Y:S01]  /*f8b0*/  FFMA.FTZ R79, R71, R70, -R82 ;  /* 0x00000046474f7223 */ /* 0x000fe20000010852 */
[----:B------:R-:W-:-:S02]  /*f8c0*/  HADD2.F32 R67, -RZ, R67.H1_H1 ;  /* 0x30000043ff437230 */ /* 0x000fc40000004100 */
[C---:B------:R-:W-:Y:S01]  /*f8d0*/  FMUL.FTZ R120, R80.reuse, R107 ;  /* 0x0000006b50787220 */ /* 0x040fe20000410000 */
[----:B------:R-:W-:Y:S02]  /*f8e0*/  HADD2.F32 R82, -RZ, R111.H0_H0 ;  /* 0x2000006fff527230 */ /* 0x000fe40000004100 */
[----:B------:R-:W-:Y:S01]  /*f8f0*/  FMUL.FTZ R80, R80, R108 ;  /* 0x0000006c50507220 */ /* 0x000fe20000410000 */
[----:B------:R-:W-:Y:S02]  /*f900*/  HADD2.F32 R70, -RZ, R113.H0_H0 ;  /* 0x20000071ff467230 */ /* 0x000fe40000004100 */
[----:B------:R-:W-:Y:S01]  /*f910*/  FFMA.FTZ R118, R71, R78, R118 ;  /* 0x0000004e47767223 */ /* 0x000fe20000010076 */
[----:B------:R-:W-:Y:S01]  /*f920*/  FFMA.FTZ R120, R77, R108, -R120 ;  /* 0x0000006c4d787223 */ /* 0x000fe20000010878 */
[----:B------:R-:W-:Y:S01]  /*f930*/  FFMA.FTZ R110, R59, R110, R65 ;  /* 0x0000006e3b6e7223 */ /* 0x000fe20000010041 */
[C---:B------:R-:W-:Y:S01]  /*f940*/  FMUL.FTZ R78, R67.reuse, R82 ;  /* 0x00000052434e7220 */ /* 0x040fe20000410000 */
[----:B------:R-:W-:Y:S01]  /*f950*/  FMUL.FTZ R108, R67, R70 ;  /* 0x00000046436c7220 */ /* 0x000fe20000410000 */
[----:B------:R-:W-:-:S02]  /*f960*/  HADD2.F32 R64, -RZ, R64.H1_H1 ;  /* 0x30000040ff407230 */ /* 0x000fc40000004100 */
[----:B------:R-:W-:Y:S01]  /*f970*/  FFMA.FTZ R80, R77, R107, R80 ;  /* 0x0000006b4d507223 */ /* 0x000fe20000010050 */
[----:B------:R-:W-:Y:S02]  /*f980*/  HADD2.F32 R66, -RZ, R66.H1_H1 ;  /* 0x30000042ff427230 */ /* 0x000fe40000004100 */
[C---:B------:R-:W-:Y:S01]  /*f990*/  FFMA.FTZ R77, R63.reuse, R70, -R78 ;  /* 0x000000463f4d7223 */ /* 0x040fe2000001084e */
[----:B------:R-:W-:Y:S02]  /*f9a0*/  HADD2.F32 R65, -RZ, R68.H0_H0 ;  /* 0x20000044ff417230 */ /* 0x000fe40000004100 */
[----:B------:R-:W-:Y:S01]  /*f9b0*/  FFMA.FTZ R81, R63, R82, R108 ;  /* 0x000000523f517223 */ /* 0x000fe2000001006c */
[----:B------:R-:W-:Y:S02]  /*f9c0*/  HADD2.F32 R67, -RZ, R58.H0_H0 ;  /* 0x2000003aff437230 */ /* 0x000fe40000004100 */
[----:B------:R-:W-:Y:S02]  /*f9d0*/  HADD2.F32 R59, -RZ, R56.H0_H0 ;  /* 0x20000038ff3b7230 */ /* 0x000fe40000004100 */
[----:B------:R-:W-:Y:S01]  /*f9e0*/  FMUL.FTZ R63, R64, R65 ;  /* 0x00000041403f7220 */ /* 0x000fe20000410000 */
[----:B------:R-:W-:-:S02]  /*f9f0*/  HADD2.F32 R62, -RZ, R62.H1_H1 ;  /* 0x3000003eff3e7230 */ /* 0x000fc40000004100 */
[C---:B------:R-:W-:Y:S01]  /*fa00*/  FMUL.FTZ R71, R66.reuse, R67 ;  /* 0x0000004342477220 */ /* 0x040fe20000410000 */
[----:B------:R-:W-:Y:S01]  /*fa10*/  FMUL.FTZ R66, R66, R57 ;  /* 0x0000003942427220 */ /* 0x000fe20000410000 */
[-C--:B------:R-:W-:Y:S01]  /*fa20*/  FMUL.FTZ R64, R64, R59.reuse ;  /* 0x0000003b40407220 */ /* 0x080fe20000410000 */
[----:B------:R-:W-:Y:S01]  /*fa30*/  FFMA.FTZ R69, R60, R59, -R63 ;  /* 0x0000003b3c457223 */ /* 0x000fe2000001083f */
[C---:B------:R-:W-:Y:S01]  /*fa40*/  FFMA.FTZ R58, R62.reuse, R57, -R71 ;  /* 0x000000393e3a7223 */ /* 0x040fe20000010847 */
        /* <DEDUP_REMOVED lines=12> */
.L_x_1925:
[----:B------:R-:W-:Y:S05]  /*fb10*/  BSYNC B1 ;  /* 0x0000000000017941 */ /* 0x000fea0003800000 */
.L_x_1924:
[----:B-1----:R-:W-:Y:S01]  /*fb20*/  VIADD R56, R218, 0x20 ;  /* 0x00000020da387836 */ /* 0x002fe20000000000 */
[----:B------:R-:W-:Y:S04]  /*fb30*/  BSSY B1, `(.L_x_1928) ;  /* 0x00000d2000017945 */ /* 0x000fe80003800000 */
[----:B------:R-:W-:-:S13]  /*fb40*/  ISETP.GE.AND P0, PT, R56, R3, PT ;  /* 0x000000033800720c */ /* 0x000fda0003f06270 */
[----:B------:R-:W-:Y:S05]  /*fb50*/  @P0 BRA `(.L_x_1929) ;  /* 0x0000000c003c0947 */ /* 0x000fea0003800000 */
[----:B------:R1:W5:Y:S01]  /*fb60*/  LDL R108, [R1+0x3c] ;  /* 0x00003c00016c7983 */ /* 0x0003620000100800 */
[----:B0-----:R-:W0:Y:S01]  /*fb70*/  LDC R65, c[0x0][0x3f4] ;  /* 0x0000fd00ff417b82 */ /* 0x001e220000000800 */
[C---:B------:R-:W-:Y:S01]  /*fb80*/  VIADD R109, R218.reuse, 0x20 ;  /* 0x00000020da6d7836 */ /* 0x040fe20000000000 */
[----:B------:R-:W-:Y:S01]  /*fb90*/  IADD3 R110, R218, 0x20, RZ ;  /* 0x00000020da6e7810 */ /* 0x000fe20007ffe0ff */
[----:B------:R-:W-:Y:S02]  /*fba0*/  BSSY B2, `(.L_x_1930) ;  /* 0x0000069000027945 */ /* 0x000fe40003800000 */
[----:B------:R-:W-:Y:S02]  /*fbb0*/  IMAD.SHL.U32 R109, R109, 0x40, RZ ;  /* 0x000000406d6d7824 */ /* 0x000fe400078e00ff */
[----:B------:R-:W-:-:S03]  /*fbc0*/  IMAD.SHL.U32 R110, R110, 0x40, RZ ;  /* 0x000000406e6e7824 */ /* 0x000fc600078e00ff */
[----:B------:R-:W-:Y:S02]  /*fbd0*/  LOP3.LUT R109, R109, 0x1c0, RZ, 0xc0, !PT ;  /* 0x000001c06d6d7812 */ /* 0x000fe400078ec0ff */
[----:B------:R-:W-:Y:S02]  /*fbe0*/  LOP3.LUT R110, R110, 0x1c0, RZ, 0xc0, !PT ;  /* 0x000001c06e6e7812 */ /* 0x000fe400078ec0ff */
[----:B------:R-:W-:Y:S02]  /*fbf0*/  SHF.R.U32.HI R109, RZ, 0x3, R109 ;  /* 0x00000003ff6d7819 */ /* 0x000fe4000001166d */
[-C--:B0-----:R-:W-:Y:S02]  /*fc00*/  ISETP.GE.AND P0, PT, R18, R65.reuse, PT ;  /* 0x000000411200720c */ /* 0x081fe40003f06270 */
[----:B------:R-:W-:-:S11]  /*fc10*/  ISETP.GE.AND P1, PT, R226, R65, PT ;  /* 0x00000041e200720c */ /* 0x000fd60003f26270 */
[----:B-1----:R-:W-:Y:S05]  /*fc20*/  @P0 BRA `(.L_x_1931) ;  /* 0x0000000400800947 */ /* 0x002fea0003800000 */
[----:B------:R-:W2:Y:S04]  /*fc30*/  LDL R56, [R1+0x58] ;  /* 0x0000580001387983 */ /* 0x000ea80000100800 */
[----:B------:R-:W3:Y:S01]  /*fc40*/  LDL R111, [R1+0xa0] ;  /* 0x0000a000016f7983 */ /* 0x000ee20000100800 */
[--C-:B------:R-:W-:Y:S01]  /*fc50*/  SHF.R.U64 R82, R52, 0x10, R53.reuse ;  /* 0x0000001034527819 */ /* 0x100fe20000001235 */
[----:B------:R-:W-:Y:S01]  /*fc60*/  HADD2.F32 R68, -RZ, R100.H1_H1 ;  /* 0x30000064ff447230 */ /* 0x000fe20000004100 */
[----:B------:R-:W-:Y:S01]  /*fc70*/  SHF.R.U32.HI R70, RZ, 0x10, R53 ;  /* 0x00000010ff467819 */ /* 0x000fe20000011635 */
[----:B------:R-:W-:Y:S01]  /*fc80*/  HADD2.F32 R66, -RZ, R102.H1_H1 ;  /* 0x30000066ff427230 */ /* 0x000fe20000004100 */
[--C-:B------:R-:W-:Y:S02]  /*fc90*/  SHF.R.U64 R107, R44, 0x10, R45.reuse ;  /* 0x000000102c6b7819 */ /* 0x100fe4000000122d */
[----:B------:R-:W-:Y:S01]  /*fca0*/  SHF.R.U32.HI R67, RZ, 0x10, R45 ;  /* 0x00000010ff437819 */ /* 0x000fe2000001162d */
[----:B------:R-:W-:Y:S01]  /*fcb0*/  HADD2.F32 R70, -RZ, R70.H0_H0 ;  /* 0x20000046ff467230 */ /* 0x000fe20000004100 */
[----:B------:R-:W-:-:S02]  /*fcc0*/  SHF.R.U64 R81, R54, 0x10, R55 ;  /* 0x0000001036517819 */ /* 0x000fc40000001237 */
[----:B------:R-:W-:Y:S02]  /*fcd0*/  SHF.R.U32.HI R79, RZ, 0x10, R55 ;  /* 0x00000010ff4f7819 */ /* 0x000fe40000011637 */
[--C-:B------:R-:W-:Y:S02]  /*fce0*/  SHF.R.U32.HI R83, RZ, 0x10, R47.reuse ;  /* 0x00000010ff537819 */ /* 0x100fe4000001162f */
[----:B------:R-:W-:Y:S02]  /*fcf0*/  SHF.R.U64 R105, R46, 0x10, R47 ;  /* 0x000000102e697819 */ /* 0x000fe4000000122f */
[----:B--2---:R-:W-:-:S04]  /*fd00*/  LEA.HI R56, R65, R56, RZ, 0x1d ;  /* 0x0000003841387211 */ /* 0x004fc800078fe8ff */
[----:B------:R-:W-:Y:S01]  /*fd10*/  SHF.R.S32.HI R59, RZ, 0x1f, R56 ;  /* 0x0000001fff3b7819 */ /* 0x000fe20000011438 */
[----:B------:R-:W-:-:S03]  /*fd20*/  IMAD.SHL.U32 R57, R56, 0x8, RZ ;  /* 0x0000000838397824 */ /* 0x000fc600078e00ff */
[----:B------:R-:W-:Y:S02]  /*fd30*/  LEA.HI R59, R59, R56, RZ, 0x3 ;  /* 0x000000383b3b7211 */ /* 0x000fe400078f18ff */
[----:B------:R-:W-:-:S03]  /*fd40*/  LOP3.LUT R56, R110, 0x38, R57, 0xf8, !PT ;  /* 0x000000386e387812 */ /* 0x000fc600078ef839 */
[----:B------:R-:W-:Y:S01]  /*fd50*/  IMAD.SHL.U32 R59, R59, 0x400, RZ ;  /* 0x000004003b3b7824 */ /* 0x000fe200078e00ff */
[----:B------:R-:W-:-:S04]  /*fd60*/  LOP3.LUT R60, R56, R109, RZ, 0x3c, !PT ;  /* 0x0000006d383c7212 */ /* 0x000fc800078e3cff */
        /* <DEDUP_REMOVED lines=15> */
[----:B------:R-:W-:Y:S01]  /*fe60*/  FMUL.FTZ R78, R53, R66 ;  /* 0x00000042354e7220 */ /* 0x000fe20000410000 */
[----:B------:R-:W-:Y:S02]  /*fe70*/  HADD2.F32 R53, -RZ, R100.H0_H0 ;  /* 0x20000064ff357230 */ /* 0x000fe40000004100 */
[----:B------:R-:W-:Y:S01]  /*fe80*/  FMUL.FTZ R80, R61, R70 ;  /* 0x000000463d507220 */ /* 0x000fe20000410000 */
[----:B------:R-:W-:Y:S01]  /*fe90*/  FFMA.FTZ R76, R45, R66, -R76 ;  /* 0x000000422d4c7223 */ /* 0x000fe2000001084c */
[----:B------:R-:W-:-:S02]  /*fea0*/  HADD2.F32 R66, -RZ, R67.H0_H0 ;  /* 0x20000043ff427230 */ /* 0x000fc40000004100 */
[----:B------:R-:W-:Y:S01]  /*feb0*/  FFMA.FTZ R78, R45, R68, R78 ;  /* 0x000000442d4e7223 */ /* 0x000fe2000001004e */
[----:B------:R-:W-:Y:S02]  /*fec0*/  HADD2.F32 R45, -RZ, R102.H0_H0 ;  /* 0x20000066ff2d7230 */ /* 0x000fe40000004100 */
[C---:B------:R-:W-:Y:S01]  /*fed0*/  FMUL.FTZ R67, R52.reuse, R53 ;  /* 0x0000003534437220 */ /* 0x040fe20000410000 */
[----:B------:R-:W-:Y:S02]  /*fee0*/  HADD2.F32 R54, -RZ, R62.H0_H0 ;  /* 0x2000003eff367230 */ /* 0x000fe40000004100 */
[-C--:B------:R-:W-:Y:S01]  /*fef0*/  FMUL.FTZ R68, R61, R66.reuse ;  /* 0x000000423d447220 */ /* 0x080fe20000410000 */
[C---:B------:R-:W-:Y:S01]  /*ff00*/  FFMA.FTZ R69, R57.reuse, R66, -R80 ;  /* 0x0000004239457223 */ /* 0x040fe20000010850 */
[-C--:B------:R-:W-:Y:S01]  /*ff10*/  FMUL.FTZ R52, R52, R45.reuse ;  /* 0x0000002d34347220 */ /* 0x080fe20000410000 */
[----:B------:R-:W-:Y:S01]  /*ff20*/  FFMA.FTZ R67, R44, R45, -R67 ;  /* 0x0000002d2c437223 */ /* 0x000fe20000010843 */
[----:B------:R-:W-:Y:S01]  /*ff30*/  FFMA.FTZ R71, R57, R70, R68 ;  /* 0x0000004639477223 */ /* 0x000fe20000010044 */
[----:B------:R-:W-:-:S02]  /*ff40*/  HADD2.F32 R55, -RZ, R63.H0_H0 ;  /* 0x2000003fff377230 */ /* 0x000fc40000004100 */
[----:B------:R-:W-:Y:S01]  /*ff50*/  FFMA.FTZ R57, R44, R53, R52 ;  /* 0x000000352c397223 */ /* 0x000fe20000010034 */
[--C-:B------:R-:W-:Y:S02]  /*ff60*/  HADD2.F32 R61, -RZ, R101.reuse.H0_H0 ;  /* 0x20000065ff3d7230 */ /* 0x100fe40000004100 */
[--C-:B------:R-:W-:Y:S02]  /*ff70*/  HADD2.F32 R45, -RZ, R104.reuse.H0_H0 ;  /* 0x20000068ff2d7230 */ /* 0x100fe40000004100 */
[----:B------:R-:W-:Y:S02]  /*ff80*/  HADD2.F32 R52, -RZ, R101.H1_H1 ;  /* 0x30000065ff347230 */ /* 0x000fe40000004100 */
[C---:B------:R-:W-:Y:S01]  /*ff90*/  FMUL.FTZ R53, R54.reuse, R61 ;  /* 0x0000003d36357220 */ /* 0x040fe20000410000 */
[----:B------:R-:W-:Y:S02]  /*ffa0*/  HADD2.F32 R104, -RZ, R104.H1_H1 ;  /* 0x30000068ff687230 */ /* 0x000fe40000004100 */
[----:B------:R-:W-:Y:S01]  /*ffb0*/  FMUL.FTZ R77, R54, R45 ;  /* 0x0000002d364d7220 */ /* 0x000fe20000410000 */
[----:B------:R-:W-:-:S02]  /*ffc0*/  HADD2.F32 R63, -RZ, R63.H1_H1 ;  /* 0x3000003fff3f7230 */ /* 0x000fc40000004100 */
[C---:B------:R-:W-:Y:S01]  /*ffd0*/  FMUL.FTZ R68, R55.reuse, R52 ;  /* 0x0000003437447220 */ /* 0x040fe20000410000 */
[----:B------:R-:W-:Y:S02]  /*ffe0*/  HADD2.F32 R54, -RZ, R79.H0_H0 ;  /* 0x2000004fff367230 */ /* 0x000fe40000004100 */
[----:B------:R-:W-:Y:S01]  /*fff0*/  FMUL.FTZ R55, R55, R104 ;  /* 0x0000006837377220 */ /* 0x000fe20000410000 */
[----:B------:R-:W-:Y:S02]  /*10000*/  HADD2.F32 R44, -RZ, R83.H0_H0 ;  /* 0x20000053ff2c7230 */ /* 0x000fe40000004100 */
[C---:B------:R-:W-:Y:S01]  /*10010*/  FFMA.FTZ R66, R46.reuse, R45, -R53 ;  /* 0x0000002d2e427223 */ /* 0x040fe20000010835 */
[----:B------:R-:W-:Y:S01]  /*10020*/  FFMA.FTZ R77, R46, R61, R77 ;  /* 0x0000003d2e4d7223 */ /* 0x000fe2000001004d */
[----:B------:R-:W-:Y:S01]  /*10030*/  FFMA.FTZ R46, R47, R52, R55 ;  /* 0x000000342f2e7223 */ /* 0x000fe20000010037 */
[----:B------:R-:W-:Y:S02]  /*10040*/  HADD2.F32 R60, -RZ, R60.H1_H1 ;  /* 0x3000003cff3c7230 */ /* 0x000fe40000004100 */
[----:B------:R-:W-:Y:S01]  /*10050*/  FMUL.FTZ R70, R63, R54 ;  /* 0x000000363f467220 */ /* 0x000fe20000410000 */
[----:B------:R-:W-:-:S02]  /*10060*/  HADD2.F32 R62, -RZ, R62.H1_H1 ;  /* 0x3000003eff3e7230 */ /* 0x000fc40000004100 */
[----:B------:R-:W-:Y:S01]  /*10070*/  FFMA.FTZ R68, R47, R104, -R68 ;  /* 0x000000682f447223 */ /* 0x000fe20000010844 */
[-C--:B------:R-:W-:Y:S01]  /*10080*/  FMUL.FTZ R52, R63, R44.reuse ;  /* 0x0000002c3f347220 */ /* 0x080fe20000410000 */
[----:B------:R-:W-:Y:S02]  /*10090*/  HADD2.F32 R53, -RZ, R82.H0_H0 ;  /* 0x20000052ff357230 */ /* 0x000fe40000004100 */
[C---:B------:R-:W-:Y:S01]  /*100a0*/  FFMA.FTZ R63, R59.reuse, R44, -R70 ;  /* 0x0000002c3b3f7223 */ /* 0x040fe20000010846 */
[----:B------:R-:W-:Y:S02]  /*100b0*/  HADD2.F32 R55, -RZ, R81.H0_H0 ;  /* 0x20000051ff377230 */ /* 0x000fe40000004100 */
[----:B------:R-:W-:Y:S01]  /*100c0*/  FFMA.FTZ R79, R59, R54, R52 ;  /* 0x000000363b4f7223 */ /* 0x000fe20000010034 */
[----:B------:R-:W-:Y:S02]  /*100d0*/  HADD2.F32 R45, -RZ, R107.H0_H0 ;  /* 0x2000006bff2d7230 */ /* 0x000fe40000004100 */
[----:B------:R-:W-:Y:S01]  /*100e0*/  FMUL.FTZ R59, R60, R53 ;  /* 0x000000353c3b7220 */ /* 0x000fe20000410000 */
[----:B------:R-:W-:-:S02]  /*100f0*/  HADD2.F32 R47, -RZ, R105.H0_H0 ;  /* 0x20000069ff2f7230 */ /* 0x000fc40000004100 */
[----:B------:R-:W-:Y:S01]  /*10100*/  FMUL.FTZ R61, R62, R55 ;  /* 0x000000373e3d7220 */ /* 0x000fe20000410000 */
[----:B------:R-:W-:Y:S02]  /*10110*/  HADD2.F32 R56, -RZ, R56.H1_H1 ;  /* 0x30000038ff387230 */ /* 0x000fe40000004100 */
[----:B------:R-:W-:Y:S01]  /*10120*/  FMUL.FTZ R60, R60, R45 ;  /* 0x0000002d3c3c7220 */ /* 0x000fe20000410000 */
[----:B------:R-:W-:Y:S02]  /*10130*/  HADD2.F32 R58, -RZ, R58.H1_H1 ;  /* 0x3000003aff3a7230 */ /* 0x000fe40000004100 */
        /* <DEDUP_REMOVED lines=8> */
[----:B------:R-:W-:Y:S02]  /*101c0*/  F2FP.F16.F32.PACK_AB R44, R44, R67 ;  /* 0x000000432c2c723e */ /* 0x000fe400000000ff */
[----:B------:R-:W-:Y:S02]  /*101d0*/  F2FP.F16.F32.PACK_AB R46, R61, R66 ;  /* 0x000000423d2e723e */ /* 0x000fe400000000ff */
[----:B------:R-:W-:Y:S02]  /*101e0*/  F2FP.F16.F32.PACK_AB R53, R71, R78 ;  /* 0x0000004e4735723e */ /* 0x000fe400000000ff */
[----:B------:R-:W-:Y:S01]  /*101f0*/  F2FP.F16.F32.PACK_AB R52, R52, R57 ;  /* 0x000000393434723e */ /* 0x000fe200000000ff */
[----:B------:R0:W-:Y:S01]  /*10200*/  STS.128 [R111], R44 ;  /* 0x0000002c6f007388 */ /* 0x0001e20000000c00 */
[----:B------:R-:W-:-:S05]  /*10210*/  F2FP.F16.F32.PACK_AB R54, R54, R77 ;  /* 0x0000004d3636723e */ /* 0x000fca00000000ff */
[----:B------:R0:W-:Y:S02]  /*10220*/  STS.128 [R64+0x10400], R52 ;  /* 0x0104003440007388 */ /* 0x0001e40000000c00 */
.L_x_1931:
[----:B------:R-:W-:Y:S05]  /*10230*/  BSYNC B2 ;  /* 0x0000000000027941 */ /* 0x000fea0003800000 */
.L_x_1930:
[----:B------:R-:W-:Y:S05]  /*10240*/  @P1 BRA `(.L_x_1929) ;  /* 0x0000000400801947 */ /* 0x000fea0003800000 */
[----:B0-----:R-:W2:Y:S04]  /*10250*/  LDL R44, [R1+0x5c] ;  /* 0x00005c00012c7983 */ /* 0x001ea80000100800 */
        /* <DEDUP_REMOVED lines=9> */
[--C-:B------:R-:W-:Y:S02]  /*102f0*/  SHF.R.U32.HI R70, RZ, 0x10, R43.reuse ;  /* 0x00000010ff467819 */ /* 0x100fe4000001162b */
[----:B------:R-:W-:Y:S02]  /*10300*/  SHF.R.U64 R71, R42, 0x10, R43 ;  /* 0x000000102a477819 */ /* 0x000fe4000000122b */
[----:B--2---:R-:W-:-:S04]  /*10310*/  LEA.HI R65, R65, R44, RZ, 0x1d ;  /* 0x0000002c41417211 */ /* 0x004fc800078fe8ff */
[----:B------:R-:W-:Y:S02]  /*10320*/  SHF.R.S32.HI R46, RZ, 0x1f, R65 ;  /* 0x0000001fff2e7819 */ /* 0x000fe40000011441 */
[----:B------:R-:W-:Y:S02]  /*10330*/  SHF.L.U32 R44, R65, 0x3, RZ ;  /* 0x00000003412c7819 */ /* 0x000fe400000006ff */
[----:B------:R-:W-:Y:S02]  /*10340*/  LEA.HI R46, R46, R65, RZ, 0x3 ;  /* 0x000000412e2e7211 */ /* 0x000fe400078f18ff */
[----:B------:R-:W-:Y:S02]  /*10350*/  LOP3.LUT R44, R110, 0x38, R44, 0xf8, !PT ;  /* 0x000000386e2c7812 */ /* 0x000fe400078ef82c */
[----:B------:R-:W-:Y:S01]  /*10360*/  SHF.R.U32.HI R65, RZ, 0x10, R51 ;  /* 0x00000010ff417819 */ /* 0x000fe20000011633 */
        /* <DEDUP_REMOVED lines=8> */
[----:B------:R-:W-:Y:S02]  /*103f0*/  HADD2.F32 R40, -RZ, R44.H0_H0 ;  /* 0x2000002cff287230 */ /* 0x000fe40000004100 */
[----:B------:R-:W-:Y:S02]  /*10400*/  HADD2.F32 R45, -RZ, R45.H1_H1 ;  /* 0x3000002dff2d7230 */ /* 0x000fe40000004100 */
[----:B------:R-:W-:Y:S02]  /*10410*/  HADD2.F32 R42, -RZ, R46.H0_H0 ;  /* 0x2000002eff2a7230 */ /* 0x000fe40000004100 */
[--C-:B------:R-:W-:Y:S02]  /*10420*/  HADD2.F32 R43, -RZ, R47.reuse.H0_H0 ;  /* 0x2000002fff2b7230 */ /* 0x100fe40000004100 */
[----:B------:R-:W-:-:S02]  /*10430*/  HADD2.F32 R47, -RZ, R47.H1_H1 ;  /* 0x3000002fff2f7230 */ /* 0x000fc40000004100 */
[--C-:B-1----:R-:W-:Y:S02]  /*10440*/  HADD2.F32 R49, -RZ, R53.reuse.H0_H0 ;  /* 0x20000035ff317230 */ /* 0x102fe40000004100 */
[----:B------:R-:W-:Y:S02]  /*10450*/  HADD2.F32 R48, -RZ, R52.H0_H0 ;  /* 0x20000034ff307230 */ /* 0x000fe40000004100 */
[----:B------:R-:W-:Y:S02]  /*10460*/  HADD2.F32 R53, -RZ, R53.H1_H1 ;  /* 0x30000035ff357230 */ /* 0x000fe40000004100 */
[C---:B------:R-:W-:Y:S01]  /*10470*/  FMUL.FTZ R64, R49.reuse, R60 ;  /* 0x0000003c31407220 */ /* 0x040fe20000410000 */
[-C--:B------:R-:W-:Y:S01]  /*10480*/  FMUL.FTZ R66, R49, R58.reuse ;  /* 0x0000003a31427220 */ /* 0x080fe20000410000 */
[----:B------:R-:W-:Y:S02]  /*10490*/  HADD2.F32 R49, -RZ, R92.H0_H0 ;  /* 0x2000005cff317230 */ /* 0x000fe40000004100 */
[C---:B------:R-:W-:Y:S01]  /*104a0*/  FFMA.FTZ R64, R41.reuse, R58, -R64 ;  /* 0x0000003a29407223 */ /* 0x040fe20000010840 */
[----:B------:R-:W-:Y:S01]  /*104b0*/  FFMA.FTZ R66, R41, R60, R66 ;  /* 0x0000003c29427223 */ /* 0x000fe20000010042 */
[----:B------:R-:W-:-:S02]  /*104c0*/  HADD2.F32 R41, -RZ, R94.H0_H0 ;  /* 0x2000005eff297230 */ /* 0x000fc40000004100 */
[C---:B------:R-:W-:Y:S01]  /*104d0*/  FMUL.FTZ R68, R53.reuse, R62 ;  /* 0x0000003e35447220 */ /* 0x040fe20000410000 */
[----:B------:R-:W-:Y:S02]  /*104e0*/  HADD2.F32 R58, -RZ, R57.H0_H0 ;  /* 0x20000039ff3a7230 */ /* 0x000fe40000004100 */
[C---:B------:R-:W-:Y:S01]  /*104f0*/  FMUL.FTZ R57, R48.reuse, R49 ;  /* 0x0000003130397220 */ /* 0x040fe20000410000 */
[----:B------:R-:W-:Y:S02]  /*10500*/  HADD2.F32 R50, -RZ, R54.H0_H0 ;  /* 0x20000036ff327230 */ /* 0x000fe40000004100 */
[-C--:B------:R-:W-:Y:S01]  /*10510*/  FMUL.FTZ R48, R48, R41.reuse ;  /* 0x0000002930307220 */ /* 0x080fe20000410000 */
[----:B------:R-:W-:Y:S02]  /*10520*/  HADD2.F32 R51, -RZ, R55.H0_H0 ;  /* 0x20000037ff337230 */ /* 0x000fe40000004100 */
[-C--:B------:R-:W-:Y:S01]  /*10530*/  FMUL.FTZ R60, R53, R58.reuse ;  /* 0x0000003a353c7220 */ /* 0x080fe20000410000 */
[----:B------:R-:W-:Y:S01]  /*10540*/  FFMA.FTZ R57, R40, R41, -R57 ;  /* 0x0000002928397223 */ /* 0x000fe20000010839 */
[----:B------:R-:W-:Y:S01]  /*10550*/  FFMA.FTZ R61, R45, R58, -R68 ;  /* 0x0000003a2d3d7223 */ /* 0x000fe20000010844 */
[----:B------:R-:W-:-:S02]  /*10560*/  HADD2.F32 R53, -RZ, R93.H0_H0 ;  /* 0x2000005dff357230 */ /* 0x000fc40000004100 */
[----:B------:R-:W-:Y:S01]  /*10570*/  FFMA.FTZ R59, R40, R49, R48 ;  /* 0x00000031283b7223 */ /* 0x000fe20000010030 */
[----:B------:R-:W-:Y:S02]  /*10580*/  HADD2.F32 R41, -RZ, R95.H0_H0 ;  /* 0x2000005fff297230 */ /* 0x000fe40000004100 */
[----:B------:R-:W-:Y:S01]  /*10590*/  FFMA.FTZ R63, R45, R62, R60 ;  /* 0x0000003e2d3f7223 */ /* 0x000fe2000001003c */
[----:B------:R-:W-:Y:S02]  /*105a0*/  HADD2.F32 R58, -RZ, R93.H1_H1 ;  /* 0x3000005dff3a7230 */ /* 0x000fe40000004100 */
[C---:B------:R-:W-:Y:S01]  /*105b0*/  FMUL.FTZ R45, R50.reuse, R53 ;  /* 0x00000035322d7220 */ /* 0x040fe20000410000 */
[----:B------:R-:W-:Y:S02]  /*105c0*/  HADD2.F32 R40, -RZ, R95.H1_H1 ;  /* 0x3000005fff287230 */ /* 0x000fe40000004100 */
[----:B------:R-:W-:Y:S01]  /*105d0*/  FMUL.FTZ R49, R50, R41 ;  /* 0x0000002932317220 */ /* 0x000fe20000410000 */
[----:B------:R-:W-:-:S02]  /*105e0*/  HADD2.F32 R55, -RZ, R55.H1_H1 ;  /* 0x30000037ff377230 */ /* 0x000fc40000004100 */
[C---:B------:R-:W-:Y:S01]  /*105f0*/  FMUL.FTZ R62, R51.reuse, R58 ;  /* 0x0000003a333e7220 */ /* 0x040fe20000410000 */
[----:B------:R-:W-:Y:S02]  /*10600*/  HADD2.F32 R50, -RZ, R65.H0_H0 ;  /* 0x20000041ff327230 */ /* 0x000fe40000004100 */
[-C--:B------:R-:W-:Y:S01]  /*10610*/  FMUL.FTZ R51, R51, R40.reuse ;  /* 0x0000002833337220 */ /* 0x080fe20000410000 */
[----:B------:R-:W-:Y:S02]  /*10620*/  HADD2.F32 R48, -RZ, R70.H0_H0 ;  /* 0x20000046ff307230 */ /* 0x000fe40000004100 */
[C---:B------:R-:W-:Y:S01]  /*10630*/  FFMA.FTZ R60, R42.reuse, R41, -R45 ;  /* 0x000000292a3c7223 */ /* 0x040fe2000001082d */
[----:B------:R-:W-:Y:S01]  /*10640*/  FFMA.FTZ R53, R42, R53, R49 ;  /* 0x000000352a357223 */ /* 0x000fe20000010031 */
[----:B------:R-:W-:Y:S01]  /*10650*/  FFMA.FTZ R62, R43, R40, -R62 ;  /* 0x000000282b3e7223 */ /* 0x000fe2000001083e */
[----:B------:R-:W-:Y:S02]  /*10660*/  HADD2.F32 R52, -RZ, R52.H1_H1 ;  /* 0x30000034ff347230 */ /* 0x000fe40000004100 */
[----:B------:R-:W-:Y:S01]  /*10670*/  FMUL.FTZ R42, R55, R50 ;  /* 0x00000032372a7220 */ /* 0x000fe20000410000 */
[----:B------:R-:W-:-:S02]  /*10680*/  HADD2.F32 R54, -RZ, R54.H1_H1 ;  /* 0x30000036ff367230 */ /* 0x000fc40000004100 */
[----:B------:R-:W-:Y:S01]  /*10690*/  FFMA.FTZ R58, R43, R58, R51 ;  /* 0x0000003a2b3a7223 */ /* 0x000fe20000010033 */
        /* <DEDUP_REMOVED lines=27> */
.L_x_1929:
[----:B------:R-:W-:Y:S05]  /*10850*/  BSYNC B1 ;  /* 0x0000000000017941 */ /* 0x000fea0003800000 */
.L_x_1928:
[----:B-1----:R-:W-:Y:S01]  /*10860*/  VIADD R40, R218, 0x40 ;  /* 0x00000040da287836 */ /* 0x002fe20000000000 */
[----:B------:R-:W-:Y:S04]  /*10870*/  BSSY B1, `(.L_x_1932) ;  /* 0x00000d2000017945 */ /* 0x000fe80003800000 */
[----:B------:R-:W-:-:S13]  /*10880*/  ISETP.GE.AND P0, PT, R40, R3, PT ;  /* 0x000000032800720c */ /* 0x000fda0003f06270 */
[----:B------:R-:W-:Y:S05]  /*10890*/  @P0 BRA `(.L_x_1933) ;  /* 0x0000000c003c0947 */ /* 0x000fea0003800000 */
[----:B0-----:R0:W5:Y:S01]  /*108a0*/  LDL R66, [R1+0x84] ;  /* 0x0000840001427983 */ /* 0x0011620000100800 */
[----:B------:R-:W1:Y:S01]  /*108b0*/  LDC R65, c[0x0][0x3f4] ;  /* 0x0000fd00ff417b82 */ /* 0x000e620000000800 */
[C---:B------:R-:W-:Y:S01]  /*108c0*/  VIADD R67, R218.reuse, 0x40 ;  /* 0x00000040da437836 */ /* 0x040fe20000000000 */
[----:B------:R-:W-:Y:S01]  /*108d0*/  BSSY B2, `(.L_x_1934) ;  /* 0x000006a000027945 */ /* 0x000fe20003800000 */
[----:B------:R-:W-:-:S03]  /*108e0*/  VIADD R68, R218, 0x40 ;  /* 0x00000040da447836 */ /* 0x000fc60000000000 */
[----:B------:R-:W-:Y:S01]  /*108f0*/  SHF.L.U32 R67, R67, 0x6, RZ ;  /* 0x0000000643437819 */ /* 0x000fe200000006ff */
[----:B------:R-:W-:-:S03]  /*10900*/  IMAD.SHL.U32 R68, R68, 0x40, RZ ;  /* 0x0000004044447824 */ /* 0x000fc600078e00ff */
[----:B------:R-:W-:Y:S02]  /*10910*/  LOP3.LUT R67, R67, 0x1c0, RZ, 0xc0, !PT ;  /* 0x000001c043437812 */ /* 0x000fe400078ec0ff */
[----:B------:R-:W-:Y:S02]  /*10920*/  LOP3.LUT R68, R68, 0x1c0, RZ, 0xc0, !PT ;  /* 0x000001c044447812 */ /* 0x000fe400078ec0ff */
[----:B------:R-:W-:Y:S02]  /*10930*/  SHF.R.U32.HI R67, RZ, 0x3, R67 ;  /* 0x00000003ff437819 */ /* 0x000fe40000011643 */
[-C--:B-1----:R-:W-:Y:S02]  /*10940*/  ISETP.GE.AND P0, PT, R18, R65.reuse, PT ;  /* 0x000000411200720c */ /* 0x082fe40003f06270 */
[----:B------:R-:W-:-:S11]  /*10950*/  ISETP.GE.AND P1, PT, R226, R65, PT ;  /* 0x00000041e200720c */ /* 0x000fd60003f26270 */
[----:B0-----:R-:W-:Y:S05]  /*10960*/  @P0 BRA `(.L_x_1935) ;  /* 0x0000000400800947 */ /* 0x001fea0003800000 */
        /* <DEDUP_REMOVED lines=22> */
[----:B-----5:R-:W-:-:S04]  /*10ad0*/  IADD3 R45, R44, R45, R66 ;  /* 0x0000002d2c2d7210 */ /* 0x020fc80007ffe042 */
[----:B------:R-:W-:-:S05]  /*10ae0*/  LEA R48, R45, R16, 0x1 ;  /* 0x000000102d307211 */ /* 0x000fca00078e08ff */
        /* <DEDUP_REMOVED lines=27> */
[----:B------:R-:W-:Y:S02]  /*10ca0*/  HADD2.F32 R45, -RZ, R97.H0_H0 ;  /* 0x20000061ff2d7230 */ /* 0x000fe40000004100 */
[----:B------:R-:W-:Y:S02]  /*10cb0*/  HADD2.F32 R29, -RZ, R99.H0_H0 ;  /* 0x20000063ff1d7230 */ /* 0x000fe40000004100 */
        /* <DEDUP_REMOVED lines=11> */
[C---:B------:R-:W-:Y:S01]  /*10d70*/  FFMA.FTZ R54, R31.reuse, R28, -R54 ;  /* 0x0000001c1f367223 */ /* 0x040fe20000010836 */
[----:B------:R-:W-:Y:S01]  /*10d80*/  FFMA.FTZ R50, R31, R50, R39 ;  /* 0x000000321f327223 */ /* 0x000fe20000010027 */
[----:B------:R-:W-:-:S02]  /*10d90*/  HADD2.F32 R44, -RZ, R44.H1_H1 ;  /* 0x3000002cff2c7230 */ /* 0x000fc40000004100 */
[C---:B------:R-:W-:Y:S01]  /*10da0*/  FMUL.FTZ R30, R47.reuse, R38 ;  /* 0x000000262f1e7220 */ /* 0x040fe20000410000 */
[----:B------:R-:W-:Y:S02]  /*10db0*/  HADD2.F32 R46, -RZ, R46.H1_H1 ;  /* 0x3000002eff2e7230 */ /* 0x000fe40000004100 */
[-C--:B------:R-:W-:Y:S01]  /*10dc0*/  FMUL.FTZ R28, R47, R36.reuse ;  /* 0x000000242f1c7220 */ /* 0x080fe20000410000 */
[----:B------:R-:W-:Y:S02]  /*10dd0*/  HADD2.F32 R37, -RZ, R61.H0_H0 ;  /* 0x2000003dff257230 */ /* 0x000fe40000004100 */
[C---:B------:R-:W-:Y:S01]  /*10de0*/  FFMA.FTZ R47, R43.reuse, R36, -R30 ;  /* 0x000000242b2f7223 */ /* 0x040fe2000001081e */
[----:B------:R-:W-:Y:S02]  /*10df0*/  HADD2.F32 R39, -RZ, R59.H0_H0 ;  /* 0x2000003bff277230 */ /* 0x000fe40000004100 */
[----:B------:R-:W-:Y:S01]  /*10e00*/  FFMA.FTZ R57, R43, R38, R28 ;  /* 0x000000262b397223 */ /* 0x000fe2000001001c */
[----:B------:R-:W-:-:S02]  /*10e10*/  HADD2.F32 R29, -RZ, R64.H0_H0 ;  /* 0x20000040ff1d7230 */ /* 0x000fc40000004100 */
[----:B------:R-:W-:Y:S01]  /*10e20*/  FMUL.FTZ R43, R44, R37 ;  /* 0x000000252c2b7220 */ /* 0x000fe20000410000 */
[----:B------:R-:W-:Y:S02]  /*10e30*/  HADD2.F32 R31, -RZ, R63.H0_H0 ;  /* 0x2000003fff1f7230 */ /* 0x000fe40000004100 */
        /* <DEDUP_REMOVED lines=19> */
.L_x_1935:
[----:B------:R-:W-:Y:S05]  /*10f70*/  BSYNC B2 ;  /* 0x0000000000027941 */ /* 0x000fea0003800000 */
.L_x_1934:
        /* <DEDUP_REMOVED lines=97> */
.L_x_1933:
[----:B------:R-:W-:Y:S05]  /*11590*/  BSYNC B1 ;  /* 0x0000000000017941 */ /* 0x000fea0003800000 */
.L_x_1932:
[----:B-1----:R-:W-:-:S05]  /*115a0*/  VIADD R24, R218, 0x60 ;  /* 0x00000060da187836 */ /* 0x002fca0000000000 */
[----:B------:R-:W-:-:S13]  /*115b0*/  ISETP.GE.AND P0, PT, R24, R3, PT ;  /* 0x000000031800720c */ /* 0x000fda0003f06270 */
[----:B------:R-:W-:Y:S05]  /*115c0*/  @P0 BRA `(.L_x_1903) ;  /* 0x0000000c003c0947 */ /* 0x000fea0003800000 */
[----:B0-----:R0:W5:Y:S01]  /*115d0*/  LDL R48, [R1+0x80] ;  /* 0x0000800001307983 */ /* 0x0011620000100800 */
[----:B------:R-:W1:Y:S01]  /*115e0*/  LDC R49, c[0x0][0x3f4] ;  /* 0x0000fd00ff317b82 */ /* 0x000e620000000800 */
[C---:B------:R-:W-:Y:S01]  /*115f0*/  IADD3 R50, R218.reuse, 0x60, RZ ;  /* 0x00000060da327810 */ /* 0x040fe20007ffe0ff */
[----:B------:R-:W-:Y:S01]  /*11600*/  VIADD R51, R218, 0x60 ;  /* 0x00000060da337836 */ /* 0x000fe20000000000 */
[----:B------:R-:W-:Y:S03]  /*11610*/  BSSY B1, `(.L_x_1936) ;  /* 0x0000069000017945 */ /* 0x000fe60003800000 */
[----:B------:R-:W-:Y:S02]  /*11620*/  IMAD.SHL.U32 R50, R50, 0x40, RZ ;  /* 0x0000004032327824 */ /* 0x000fe400078e00ff */
        /* <DEDUP_REMOVED lines=14> */
[----:B------:R-:W-:-:S02]  /*11710*/  SHF.R.U32.HI R36, RZ, 0x10, R5 ;  /* 0x00000010ff247819 */ /* 0x000fc40000011605 */
[--C-:B------:R-:W-:Y:S02]  /*11720*/  SHF.R.U64 R46, R14, 0x10, R15.reuse ;  /* 0x000000100e2e7819 */ /* 0x100fe4000000120f */
[----:B------:R-:W-:Y:S01]  /*11730*/  SHF.R.U32.HI R45, RZ, 0x10, R15 ;  /* 0x00000010ff2d7819 */ /* 0x000fe2000001160f */
[----:B------:R-:W-:Y:S01]  /*11740*/  HADD2.F32 R36, -RZ, R36.H0_H0 ;  /* 0x20000024ff247230 */ /* 0x000fe20000004100 */
[--C-:B------:R-:W-:Y:S02]  /*11750*/  SHF.R.U32.HI R41, RZ, 0x10, R7.reuse ;  /* 0x00000010ff297819 */ /* 0x100fe40000011607 */
[----:B------:R-:W-:Y:S02]  /*11760*/  SHF.R.U64 R43, R6, 0x10, R7 ;  /* 0x00000010062b7819 */ /* 0x000fe40000001207 */
[----:B--2---:R-:W-:-:S04]  /*11770*/  LEA.HI R3, R49, R24, RZ, 0x1d ;  /* 0x0000001831037211 */ /* 0x004fc800078fe8ff */
[----:B------:R-:W-:Y:S01]  /*11780*/  SHF.R.S32.HI R26, RZ, 0x1f, R3 ;  /* 0x0000001fff1a7819 */ /* 0x000fe20000011403 */
[----:B------:R-:W-:-:S03]  /*11790*/  IMAD.SHL.U32 R24, R3, 0x8, RZ ;  /* 0x0000000803187824 */ /* 0x000fc600078e00ff */
[----:B------:R-:W-:Y:S02]  /*117a0*/  LEA.HI R26, R26, R3, RZ, 0x3 ;  /* 0x000000031a1a7211 */ /* 0x000fe400078f18ff */
[----:B------:R-:W-:Y:S02]  /*117b0*/  LOP3.LUT R3, R51, 0x38, R24, 0xf8, !PT ;  /* 0x0000003833037812 */ /* 0x000fe400078ef818 */
[----:B------:R-:W-:Y:S02]  /*117c0*/  SHF.L.U32 R26, R26, 0xa, RZ ;  /* 0x0000000a1a1a7819 */ /* 0x000fe400000006ff */
        /* <DEDUP_REMOVED lines=77> */
.L_x_1937:
[----:B------:R-:W-:Y:S05]  /*11ca0*/  BSYNC B1 ;  /* 0x0000000000017941 */ /* 0x000fea0003800000 */
.L_x_1936:
[----:B------:R-:W-:Y:S05]  /*11cb0*/  @P1 BRA `(.L_x_1903) ;  /* 0x0000000400801947 */ /* 0x000fea0003800000 */
[----:B0-----:R-:W2:Y:S04]  /*11cc0*/  LDL R3, [R1+0x5c] ;  /* 0x00005c0001037983 */ /* 0x001ea80000100800 */
[----:B------:R-:W3:Y:S01]  /*11cd0*/  LDL R41, [R1+0x8c] ;  /* 0x00008c0001297983 */ /* 0x000ee20000100800 */
[--C-:B------:R-:W-:Y:S01]  /*11ce0*/  SHF.R.U64 R40, R72, 0x10, R73.reuse ;  /* 0x0000001048287819 */ /* 0x100fe20000001249 */
[--C-:B------:R-:W-:Y:S01]  /*11cf0*/  HADD2.F32 R29, -RZ, R21.reuse.H1_H1 ;  /* 0x30000015ff1d7230 */ /* 0x100fe20000004100 */
[----:B------:R-:W-:Y:S01]  /*11d00*/  SHF.R.U32.HI R72, RZ, 0x10, R73 ;  /* 0x00000010ff487819 */ /* 0x000fe20000011649 */
[--C-:B------:R-:W-:Y:S01]  /*11d10*/  HADD2.F32 R31, -RZ, R0.reuse.H1_H1 ;  /* 0x30000000ff1f7230 */ /* 0x100fe20000004100 */
[--C-:B------:R-:W-:Y:S01]  /*11d20*/  SHF.R.U32.HI R30, RZ, 0x10, R9.reuse ;  /* 0x00000010ff1e7819 */ /* 0x100fe20000011609 */
[----:B------:R-:W-:Y:S01]  /*11d30*/  HADD2.F32 R28, -RZ, R0.H0_H0 ;  /* 0x20000000ff1c7230 */ /* 0x000fe20000004100 */
[----:B------:R-:W-:Y:S01]  /*11d40*/  SHF.R.U64 R38, R8, 0x10, R9 ;  /* 0x0000001008267819 */ /* 0x000fe20000001209 */
[----:B------:R-:W-:Y:S01]  /*11d50*/  HADD2.F32 R0, -RZ, R21.H0_H0 ;  /* 0x20000015ff007230 */ /* 0x000fe20000004100 */
[--C-:B------:R-:W-:Y:S01]  /*11d60*/  SHF.R.U64 R39, R74, 0x10, R75.reuse ;  /* 0x000000104a277819 */ /* 0x100fe2000000124b */
[----:B------:R-:W-:Y:S01]  /*11d70*/  HADD2.F32 R30, -RZ, R30.H0_H0 ;  /* 0x2000001eff1e7230 */ /* 0x000fe20000004100 */
[----:B------:R-:W-:Y:S01]  /*11d80*/  SHF.R.U32.HI R74, RZ, 0x10, R75 ;  /* 0x00000010ff4a7819 */ /* 0x000fe2000001164b */
[--C-:B------:R-:W-:Y:S01]  /*11d90*/  HADD2.F32 R21, -RZ, R20.reuse.H0_H0 ;  /* 0x20000014ff157230 */ /* 0x100fe20000004100 */
[--C-:B------:R-:W-:Y:S01]  /*11da0*/  SHF.R.U32.HI R36, RZ, 0x10, R11.reuse ;  /* 0x00000010ff247819 */ /* 0x100fe2000001160b */
[----:B------:R-:W-:Y:S01]  /*11db0*/  HADD2.F32 R20, -RZ, R20.H1_H1 ;  /* 0x30000014ff147230 */ /* 0x000fe20000004100 */
[----:B------:R-:W-:-:S02]  /*11dc0*/  SHF.R.U64 R37, R10, 0x10, R11 ;  /* 0x000000100a257819 */ /* 0x000fc4000000120b */
        /* <DEDUP_REMOVED lines=15> */
[--C-:B------:R-:W-:Y:S02]  /*11ec0*/  HADD2.F32 R11, -RZ, R7.reuse.H0_H0 ;  /* 0x20000007ff0b7230 */ /* 0x100fe40000004100 */
[----:B------:R-:W-:Y:S02]  /*11ed0*/  HADD2.F32 R10, -RZ, R6.H0_H0 ;  /* 0x20000006ff0a7230 */ /* 0x000fe40000004100 */
        /* <DEDUP_REMOVED lines=10> */
[----:B------:R-:W-:Y:S01]  /*11f80*/  FMUL.FTZ R8, R13, R28 ;  /* 0x0000001c0d087220 */ /* 0x000fe20000410000 */
[-C--:B------:R-:W-:Y:S01]  /*11f90*/  FMUL.FTZ R34, R25, R24.reuse ;  /* 0x0000001819227220 */ /* 0x080fe20000410000 */
[----:B------:R-:W-:Y:S01]  /*11fa0*/  FFMA.FTZ R32, R9, R24, -R32 ;  /* 0x0000001809207223 */ /* 0x000fe20000010820 */
[----:B------:R-:W-:-:S02]  /*11fb0*/  HADD2.F32 R26, -RZ, R14.H0_H0 ;  /* 0x2000000eff1a7230 */ /* 0x000fc40000004100 */
[----:B------:R-:W-:Y:S01]  /*11fc0*/  FMUL.FTZ R13, R13, R0 ;  /* 0x000000000d0d7220 */ /* 0x000fe20000410000 */
[----:B------:R-:W-:Y:S01]  /*11fd0*/  FFMA.FTZ R34, R9, R30, R34 ;  /* 0x0000001e09227223 */ /* 0x000fe20000010022 */
[----:B------:R-:W-:Y:S02]  /*11fe0*/  HADD2.F32 R9, -RZ, R23.H0_H0 ;  /* 0x20000017ff097230 */ /* 0x000fe40000004100 */
[C---:B------:R-:W-:Y:S01]  /*11ff0*/  FFMA.FTZ R25, R5.reuse, R0, -R8 ;  /* 0x0000000005197223 */ /* 0x040fe20000010808 */
[----:B------:R-:W-:Y:S02]  /*12000*/  HADD2.F32 R27, -RZ, R15.H0_H0 ;  /* 0x2000000fff1b7230 */ /* 0x000fe40000004100 */
[----:B------:R-:W-:Y:S01]  /*12010*/  FFMA.FTZ R28, R5, R28, R13 ;  /* 0x0000001c051c7223 */ /* 0x000fe2000001000d */
[----:B------:R-:W-:Y:S02]  /*12020*/  HADD2.F32 R0, -RZ, R23.H1_H1 ;  /* 0x30000017ff007230 */ /* 0x000fe40000004100 */
[C---:B------:R-:W-:Y:S01]  /*12030*/  FMUL.FTZ R5, R26.reuse, R21 ;  /* 0x000000151a057220 */ /* 0x040fe20000410000 */
[----:B------:R-:W-:Y:S01]  /*12040*/  FMUL.FTZ R13, R26, R9 ;  /* 0x000000091a0d7220 */ /* 0x000fe20000410000 */
[----:B------:R-:W-:Y:S01]  /*12050*/  FMUL.FTZ R26, R27, R20 ;  /* 0x000000141b1a7220 */ /* 0x000fe20000410000 */
[----:B------:R-:W-:-:S02]  /*12060*/  HADD2.F32 R15, -RZ, R15.H1_H1 ;  /* 0x3000000fff0f7230 */ /* 0x000fc40000004100 */
[-C--:B------:R-:W-:Y:S01]  /*12070*/  FMUL.FTZ R27, R27, R0.reuse ;  /* 0x000000001b1b7220 */ /* 0x080fe20000410000 */
[----:B------:R-:W-:Y:S02]  /*12080*/  HADD2.F32 R24, -RZ, R36.H0_H0 ;  /* 0x20000024ff187230 */ /* 0x000fe40000004100 */
[C---:B------:R-:W-:Y:S01]  /*12090*/  FFMA.FTZ R26, R11.reuse, R0, -R26 ;  /* 0x000000000b1a7223 */ /* 0x040fe2000001081a */
[----:B------:R-:W-:Y:S02]  /*120a0*/  HADD2.F32 R8, -RZ, R74.H0_H0 ;  /* 0x2000004aff087230 */ /* 0x000fe40000004100 */
[----:B------:R-:W-:Y:S01]  /*120b0*/  FFMA.FTZ R27, R11, R20, R27 ;  /* 0x000000140b1b7223 */ /* 0x000fe2000001001b */
[----:B------:R-:W-:Y:S02]  /*120c0*/  HADD2.F32 R12, -RZ, R12.H1_H1 ;  /* 0x3000000cff0c7230 */ /* 0x000fe40000004100 */
[----:B------:R-:W-:Y:S01]  /*120d0*/  FFMA.FTZ R23, R10, R9, -R5 ;  /* 0x000000090a177223 */ /* 0x000fe20000010805 */
[C---:B------:R-:W-:Y:S01]  /*120e0*/  FMUL.FTZ R30, R15.reuse, R24 ;  /* 0x000000180f1e7220 */ /* 0x040fe20000410000 */
[----:B------:R-:W-:Y:S01]  /*120f0*/  FMUL.FTZ R0, R15, R8 ;  /* 0x000000080f007220 */ /* 0x000fe20000410000 */
[----:B------:R-:W-:-:S02]  /*12100*/  HADD2.F32 R11, -RZ, R38.H0_H0 ;  /* 0x20000026ff0b7230 */ /* 0x000fc40000004100 */
[----:B------:R-:W-:Y:S01]  /*12110*/  FFMA.FTZ R10, R10, R21, R13 ;  /* 0x000000150a0a7223 */ /* 0x000fe2000001000d */
[----:B------:R-:W-:Y:S02]  /*12120*/  HADD2.F32 R5, -RZ, R40.H0_H0 ;  /* 0x20000028ff057230 */ /* 0x000fe40000004100 */
[C---:B------:R-:W-:Y:S01]  /*12130*/  FFMA.FTZ R29, R7.reuse, R8, -R30 ;  /* 0x00000008071d7223 */ /* 0x040fe2000001081e */
[----:B------:R-:W-:Y:S02]  /*12140*/  HADD2.F32 R14, -RZ, R14.H1_H1 ;  /* 0x3000000eff0e7230 */ /* 0x000fe40000004100 */
[----:B------:R-:W-:Y:S01]  /*12150*/  FFMA.FTZ R24, R7, R24, R0 ;  /* 0x0000001807187223 */ /* 0x000fe20000010000 */
[----:B------:R-:W-:Y:S02]  /*12160*/  HADD2.F32 R13, -RZ, R37.H0_H0 ;  /* 0x20000025ff0d7230 */ /* 0x000fe40000004100 */
[----:B------:R-:W-:Y:S01]  /*12170*/  FMUL.FTZ R7, R12, R11 ;  /* 0x0000000b0c077220 */ /* 0x000fe20000410000 */
[----:B------:R-:W-:-:S02]  /*12180*/  HADD2.F32 R9, -RZ, R39.H0_H0 ;  /* 0x20000027ff097230 */ /* 0x000fc40000004100 */
[----:B------:R-:W-:Y:S01]  /*12190*/  FMUL.FTZ R12, R12, R5 ;  /* 0x000000050c0c7220 */ /* 0x000fe20000410000 */
[----:B------:R-:W-:Y:S02]  /*121a0*/  HADD2.F32 R4, -RZ, R4.H1_H1 ;  /* 0x30000004ff047230 */ /* 0x000fe40000004100 */
[C---:B------:R-:W-:Y:S01]  /*121b0*/  FMUL.FTZ R21, R14.reuse, R13 ;  /* 0x0000000d0e157220 */ /* 0x040fe20000410000 */
[----:B------:R-:W-:Y:S02]  /*121c0*/  HADD2.F32 R6, -RZ, R6.H1_H1 ;  /* 0x30000006ff067230 */ /* 0x000fe40000004100 */
[----:B------:R-:W-:Y:S01]  /*121d0*/  FMUL.FTZ R14, R14, R9 ;  /* 0x000000090e0e7220 */ /* 0x000fe20000410000 */
[C---:B------:R-:W-:Y:S01]  /*121e0*/  FFMA.FTZ R15, R4.reuse, R11, R12 ;  /* 0x0000000b040f7223 */ /* 0x040fe2000001000c */
[----:B------:R-:W-:Y:S01]  /*121f0*/  FFMA.FTZ R0, R4, R5, -R7 ;  /* 0x0000000504007223 */ /* 0x000fe20000010807 */
        /* <DEDUP_REMOVED lines=12> */
.L_x_1903:
[----:B------:R-:W-:Y:S05]  /*122c0*/  BSYNC B0 ;  /* 0x0000000000007941 */ /* 0x000fea0003800000 */
.L_x_1863:
        /* <DEDUP_REMOVED lines=8> */
.L_x_1860:
[----:B------:R-:W-:-:S13]  /*12350*/  ISETP.NE.AND P0, PT, R234, 0x3, PT ;  /* 0x00000003ea00780c */ /* 0x000fda0003f05270 */
[----:B------:R-:W-:Y:S05]  /*12360*/  @!P0 BRA `(.L_x_1938) ;  /* 0x0000000000048947 */ /* 0x000fea0003800000 */
[----:B------:R-:W-:Y:S01]  /*12370*/  BPT.TRAP 0x1 ;  /* 0x000000040000795c */ /* 0x000fe20000300000 */
.L_x_1938:
[----:B------:R-:W-:Y:S02]  /*12380*/  LEA R57, R22, R16, 0x3 ;  /* 0x0000001016397211 */ /* 0x000fe400078e18ff */
[----:B------:R-:W-:-:S04]  /*12390*/  SHF.L.U32 R0, R219, 0x1f, RZ ;  /* 0x0000001fdb007819 */ /* 0x000fc800000006ff */
[----:B------:R0:W0:Y:S01]  /*123a0*/  SYNCS.PHASECHK.TRANS64.TRYWAIT P2, [R57+URZ+0x30830], R0 ;  /* 0x03083000390075a7 */ /* 0x000022000804017f */
[----:B------:R-:W-:Y:S05]  /*123b0*/  @!P0 BRA `(.L_x_1939) ;  /* 0x0000000000048947 */ /* 0x000fea0003800000 */
[----:B------:R-:W-:Y:S01]  /*123c0*/  BPT.TRAP 0x1 ;  /* 0x000000040000795c */ /* 0x000fe20000300000 */
.L_x_1939:
[----:B01----:R-:W0:Y:S02]  /*123d0*/  S2R R3, SR_TID.X ;  /* 0x0000000000037919 */ /* 0x003e240000002100 */
[----:B0-----:R-:W-:-:S04]  /*123e0*/  LOP3.LUT R3, R3, 0x7f, RZ, 0xc0, !PT ;  /* 0x0000007f03037812 */ /* 0x001fc800078ec0ff */
[----:B------:R-:W-:Y:S01]  /*123f0*/  ISETP.NE.AND P1, PT, R3, RZ, PT ;  /* 0x000000ff0300720c */ /* 0x000fe20003f25270 */
[----:B------:R-:W-:-:S12]  /*12400*/  @P2 BRA `(.L_x_1940) ;  /* 0x0000000000082947 */ /* 0x000fd80003800000 */
[----:B------:R-:W0:Y:S02]  /*12410*/  SYNCS.PHASECHK.TRANS64.TRYWAIT P2, [R57+URZ+0x30830], R0 ;  /* 0x03083000390075a7 */ /* 0x000e24000804017f */
[----:B0-----:R-:W-:Y:S05]  /*12420*/  @!P2 BRA `(.L_x_1941) ;  /* 0x0000019c0094a947 */ /* 0x001fea0003800000 */
.L_x_1940:
[----:B------:R-:W-:Y:S05]  /*12430*/  WARPSYNC.ALL ;  /* 0x0000000000007948 */ /* 0x000fea0003800000 */
[----:B0-----:R-:W-:Y:S01]  /*12440*/  VIADD R0, R16, 0x20400 ;  /* 0x0002040010007836 */ /* 0x001fe20000000000 */
[----:B----4-:R-:W-:-:S04]  /*12450*/  LOP3.LUT R6, R2, 0x10000, RZ, 0xfc, !PT ;  /* 0x0001000002067812 */ /* 0x010fc800078efcff */
[----:B------:R-:W-:-:S04]  /*12460*/  SHF.R.U32.HI R0, RZ, 0x4, R0 ;  /* 0x00000004ff007819 */ /* 0x000fc80000011600 */
[----:B------:R-:W-:-:S04]  /*12470*/  LOP3.LUT R0, R0, 0x3fff, RZ, 0xc0, !PT ;  /* 0x00003fff00007812 */ /* 0x000fc800078ec0ff */
[----:B------:R-:W-:Y:S01]  /*12480*/  LOP3.LUT R4, R0, 0x10000, RZ, 0xfc, !PT ;  /* 0x0001000000047812 */ /* 0x000fe200078efcff */
[----:B------:R-:W-:Y:S02]  /*12490*/  IMAD.MOV.U32 R7, RZ, RZ, 0x40000040 ;  /* 0x40000040ff077424 */ /* 0x000fe400078e00ff */
[----:B------:R-:W-:Y:S02]  /*124a0*/  IMAD.MOV.U32 R3, RZ, RZ, 0x40000040 ;  /* 0x40000040ff037424 */ /* 0x000fe400078e00ff */
[----:B------:R-:W-:Y:S01]  /*124b0*/  IMAD R2, R22, 0x800, R4 ;  /* 0x0000080016027824 */ /* 0x000fe200078e0204 */
[----:B------:R-:W-:Y:S01]  /*124c0*/  R2UR UR4, R6 ;  /* 0x00000000060472ca */ /* 0x000fe200000e0000 */
[----:B--23-5:R-:W-:Y:S01]  /*124d0*/  WARPGROUP.ARRIVE ;  /* 0x00000000000079c5 */ /* 0x02cfe20000000000 */
[----:B------:R-:W-:Y:S01]  /*124e0*/  R2UR UR5, R7 ;  /* 0x00000000070572ca */ /* 0x000fe200000e0000 */
[----:B------:R0:W-:Y:S01]  /*124f0*/  STL [R1+0x24], R4 ;  /* 0x0000240401007387 */ /* 0x0001e20000100800 */
[----:B------:R-:W-:-:S02]  /*12500*/  R2UR UR6, R2 ;  /* 0x00000000020672ca */ /* 0x000fc400000e0000 */
[----:B------:R-:W-:Y:S01]  /*12510*/  R2UR UR7, R3 ;  /* 0x00000000030772ca */ /* 0x000fe200000e0000 */
[----:B------:R-:W-:Y:S01]  /*12520*/  IMAD.MOV.U32 R225, RZ, RZ, 0x40000040 ;  /* 0x40000040ffe17424 */ /* 0x000fe200078e00ff */
[----:B------:R-:W-:Y:S01]  /*12530*/  IADD3 R224, R6, 0x2, RZ ;  /* 0x0000000206e07810 */ /* 0x000fe20007ffe0ff */
[----:B------:R-:W-:Y:S02]  /*12540*/  IMAD.MOV.U32 R5, RZ, RZ, 0x40000040 ;  /* 0x40000040ff057424 */ /* 0x000fe400078e00ff */
[----:B------:R-:W-:Y:S01]  /*12550*/  IMAD.MOV.U32 R223, RZ, RZ, 0x40000040 ;  /* 0x40000040ffdf7424 */ /* 0x000fe200078e00ff */
[----:B------:R-:W-:Y:S01]  /*12560*/  MOV R217, 0x40000040 ;  /* 0x4000004000d97802 */ /* 0x000fe20000000f00 */
[----:B0-----:R-:W-:Y:S02]  /*12570*/  VIADD R4, R2, 0x2 ;  /* 0x0000000202047836 */ /* 0x001fe40000000000 */
[----:B------:R-:W-:Y:S02]  /*12580*/  IMAD.MOV.U32 R215, RZ, RZ, 0x40000040 ;  /* 0x40000040ffd77424 */ /* 0x000fe400078e00ff */
[----:B------:R-:W-:Y:S01]  /*12590*/  IMAD.MOV.U32 R213, RZ, RZ, 0x40000040 ;  /* 0x40000040ffd57424 */ /* 0x000fe200078e00ff */
[----:B------:R-:W-:Y:S01]  /*125a0*/  IADD3 R210, R6, 0x404, RZ ;  /* 0x0000040406d27810 */ /* 0x000fe20007ffe0ff */
[----:B------:R-:W-:Y:S01]  /*125b0*/  HGMMA.64x64x16.F32 R24, gdesc[UR4], RZ, !UPT, gsb0 ;  /* 0x00e00000041879f0 */ /* 0x000fe2000c0008ff */
[----:B------:R-:W-:Y:S01]  /*125c0*/  R2UR UR4, R224 ;  /* 0x00000000e00472ca */ /* 0x000fe200000e0000 */
[C---:B------:R-:W-:Y:S01]  /*125d0*/  VIADD R222, R6.reuse, 0x4 ;  /* 0x0000000406de7836 */ /* 0x040fe20000000000 */
[----:B------:R-:W-:Y:S01]  /*125e0*/  R2UR UR5, R225 ;  /* 0x00000000e10572ca */ /* 0x000fe200000e0000 */
[----:B------:R-:W-:Y:S01]  /*125f0*/  VIADD R216, R6, 0x6 ;  /* 0x0000000606d87836 */ /* 0x000fe20000000000 */
[----:B------:R-:W-:Y:S01]  /*12600*/  R2UR UR6, R4 ;  /* 0x00000000040672ca */ /* 0x000fe200000e0000 */
[C---:B------:R-:W-:Y:S01]  /*12610*/  VIADD R214, R6.reuse, 0x400 ;  /* 0x0000040006d67836 */ /* 0x040fe20000000000 */
[----:B------:R-:W-:Y:S01]  /*12620*/  R2UR UR7, R5 ;  /* 0x00000000050772ca */ /* 0x000fe200000e0000 */
[----:B------:R-:W-:-:S02]  /*12630*/  VIADD R212, R6, 0x402 ;  /* 0x0000040206d47836 */ /* 0x000fc40000000000 */
[----:B------:R-:W-:Y:S02]  /*12640*/  IMAD.MOV.U32 R211, RZ, RZ, 0x40000040 ;  /* 0x40000040ffd37424 */ /* 0x000fe400078e00ff */
[----:B------:R-:W-:Y:S01]  /*12650*/  IMAD.MOV.U32 R209, RZ, RZ, 0x40000040 ;  /* 0x40000040ffd17424 */ /* 0x000fe200078e00ff */
[----:B------:R-:W-:Y:S01]  /*12660*/  MOV R207, 0x40000040 ;  /* 0x4000004000cf7802 */ /* 0x000fe20000000f00 */
[C---:B------:R-:W-:Y:S02]  /*12670*/  VIADD R208, R6.reuse, 0x406 ;  /* 0x0000040606d07836 */ /* 0x040fe40000000000 */
[----:B------:R-:W-:Y:S02]  /*12680*/  IMAD.MOV.U32 R205, RZ, RZ, 0x40000040 ;  /* 0x40000040ffcd7424 */ /* 0x000fe400078e00ff */
[----:B------:R-:W-:Y:S01]  /*12690*/  IMAD.MOV.U32 R203, RZ, RZ, 0x40000040 ;  /* 0x40000040ffcb7424 */ /* 0x000fe200078e00ff */
[C---:B------:R-:W-:Y:S01]  /*126a0*/  IADD3 R20, R6.reuse, 0x806, RZ ;  /* 0x0000080606147810 */ /* 0x040fe20007ffe0ff */
[----:B------:R-:W-:-:S02]  /*126b0*/  VIADD R206, R6, 0x800 ;  /* 0x0000080006ce7836 */ /* 0x000fc40000000000 */
[----:B------:R-:W-:Y:S02]  /*126c0*/  IMAD.MOV.U32 R21, RZ, RZ, 0x40000040 ;  /* 0x40000040ff157424 */ /* 0x000fe400078e00ff */
[----:B------:R-:W-:Y:S01]  /*126d0*/  IMAD.MOV.U32 R15, RZ, RZ, 0x40000040 ;  /* 0x40000040ff0f7424 */ /* 0x000fe200078e00ff */
[----:B------:R-:W-:Y:S01]  /*126e0*/  MOV R13, 0x40000040 ;  /* 0x40000040000d7802 */ /* 0x000fe20000000f00 */
[C---:B------:R-:W-:Y:S01]  /*126f0*/  VIADD R204, R6.reuse, 0x802 ;  /* 0x0000080206cc7836 */ /* 0x040fe20000000000 */
[----:B------:R-:W2:Y:S01]  /*12700*/  LDL R67, [R1+0x4c] ;  /* 0x00004c0001437983 */ /* 0x000ea20000100800 */
[C---:B------:R-:W-:Y:S02]  /*12710*/  VIADD R202, R6.reuse, 0x804 ;  /* 0x0000080406ca7836 */ /* 0x040fe40000000000 */
[----:B------:R-:W-:Y:S01]  /*12720*/  VIADD R14, R6, 0xc00 ;  /* 0x00000c00060e7836 */ /* 0x000fe20000000000 */
[----:B------:R-:W2:Y:S01]  /*12730*/  LDL R80, [R1+0x34] ;  /* 0x0000340001507983 */ /* 0x000ea20000100800 */
[----:B------:R-:W-:Y:S01]  /*12740*/  IMAD.MOV.U32 R5, RZ, RZ, 0x40000040 ;  /* 0x40000040ff057424 */ /* 0x000fe200078e00ff */
[----:B------:R-:W-:Y:S01]  /*12750*/  IADD3 R4, R2, 0x4, RZ ;  /* 0x0000000402047810 */ /* 0x000fe20007ffe0ff */
[----:B------:R-:W-:-:S02]  /*12760*/  VIADD R12, R6, 0xc02 ;  /* 0x00000c02060c7836 */ /* 0x000fc40000000000 */
[C---:B------:R-:W-:Y:S02]  /*12770*/  VIADD R10, R6.reuse, 0xc04 ;  /* 0x00000c04060a7836 */ /* 0x040fe40000000000 */
[----:B------:R-:W-:Y:S02]  /*12780*/  IMAD.MOV.U32 R11, RZ, RZ, 0x40000040 ;  /* 0x40000040ff0b7424 */ /* 0x000fe400078e00ff */
[----:B------:R-:W-:Y:S02]  /*12790*/  VIADD R8, R6, 0xc06 ;  /* 0x00000c0606087836 */ /* 0x000fe40000000000 */
[----:B------:R-:W-:Y:S02]  /*127a0*/  IMAD.MOV.U32 R9, RZ, RZ, 0x40000040 ;  /* 0x40000040ff097424 */ /* 0x000fe400078e00ff */
[----:B------:R-:W-:Y:S01]  /*127b0*/  IMAD.MOV.U32 R3, RZ, RZ, 0x40000040 ;  /* 0x40000040ff037424 */ /* 0x000fe200078e00ff */
[----:B------:R-:W-:Y:S02]  /*127c0*/  WARPGROUP.DEPBAR.LE gsb0, 0x0 ;  /* 0x00008000000079c5 */ /* 0x000fe40000010000 */
[----:B------:R-:W-:-:S06]  /*127d0*/  WARPGROUP.ARRIVE ;  /* 0x00000000000079c5 */ /* 0x000fcc0000000000 */
[----:B------:R-:W-:Y:S01]  /*127e0*/  HGMMA.64x64x16.F32 R24, gdesc[UR4], R24, gsb0 ;  /* 0x00e00000041879f0 */ /* 0x000fe20008000818 */
[----:B------:R-:W-:Y:S02]  /*127f0*/  R2UR UR4, R222 ;  /* 0x00000000de0472ca */ /* 0x000fe400000e0000 */
[----:B------:R-:W-:Y:S02]  /*12800*/  R2UR UR5, R223 ;  /* 0x00000000df0572ca */ /* 0x000fe400000e0000 */
[----:B------:R-:W-:Y:S01]  /*12810*/  R2UR UR6, R4 ;  /* 0x00000000040672ca */ /* 0x000fe200000e0000 */
[----:B------:R-:W-:Y:S01]  /*12820*/  VIADD R4, R2, 0x6 ;  /* 0x0000000602047836 */ /* 0x000fe20000000000 */
[----:B------:R-:W-:Y:S01]  /*12830*/  R2UR UR7, R5 ;  /* 0x00000000050772ca */ /* 0x000fe200000e0000 */
[----:B------:R-:W-:Y:S01]  /*12840*/  IMAD.MOV.U32 R5, RZ, RZ, 0x40000040 ;  /* 0x40000040ff057424 */ /* 0x000fe200078e00ff */
[----:B------:R-:W-:Y:S02]  /*12850*/  WARPGROUP.DEPBAR.LE gsb0, 0x0 ;  /* 0x00008000000079c5 */ /* 0x000fe40000010000 */
[----:B------:R-:W-:-:S09]  /*12860*/  WARPGROUP.ARRIVE ;  /* 0x00000000000079c5 */ /* 0x000fd20000000000 */
[----:B------:R-:W-:Y:S01]  /*12870*/  HGMMA.64x64x16.F32 R24, gdesc[UR4], R24, gsb0 ;  /* 0x00e00000041879f0 */ /* 0x000fe20008000818 */
[----:B------:R-:W-:Y:S02]  /*12880*/  R2UR UR4, R216 ;  /* 0x00000000d80472ca */ /* 0x000fe400000e0000 */
[----:B------:R-:W-:Y:S02]  /*12890*/  R2UR UR5, R217 ;  /* 0x00000000d90572ca */ /* 0x000fe400000e0000 */
[----:B------:R-:W-:Y:S01]  /*128a0*/  R2UR UR6, R4 ;  /* 0x00000000040672ca */ /* 0x000fe200000e0000 */
[----:B------:R-:W-:Y:S01]  /*128b0*/  VIADD R4, R2, 0x200 ;  /* 0x0000020002047836 */ /* 0x000fe20000000000 */
[----:B------:R-:W-:Y:S02]  /*128c0*/  R2UR UR7, R5 ;  /* 0x00000000050772ca */ /* 0x000fe400000e0000 */
[----:B------:R-:W-:Y:S01]  /*128d0*/  MOV R5, 0x40000040 ;  /* 0x4000004000057802 */ /* 0x000fe20000000f00 */
[----:B------:R-:W-:-:S02]  /*128e0*/  WARPGROUP.DEPBAR.LE gsb0, 0x0 ;  /* 0x00008000000079c5 */ /* 0x000fc40000010000 */
[----:B------:R-:W-:-:S08]  /*128f0*/  WARPGROUP.ARRIVE ;  /* 0x00000000000079c5 */ /* 0x000fd00000000000 */
        /* <DEDUP_REMOVED lines=21> */
[----:B------:R-:W-:Y:S02]  /*12a50*/  R2UR UR6, R4 ;  /* 0x00000000040672ca */ /* 0x000fe400000e0000 */
[----:B------:R-:W-:Y:S01]  /*12a60*/  R2UR UR7, R5 ;  /* 0x00000000050772ca */ /* 0x000fe200000e0000 */
[----:B------:R-:W-:Y:S01]  /*12a70*/  IMAD.MOV.U32 R5, RZ, RZ, 0x40000040 ;  /* 0x40000040ff057424 */ /* 0x000fe200078e00ff */
[----:B------:R-:W-:Y:S01]  /*12a80*/  IADD3 R4, R2, 0x206, RZ ;  /* 0x0000020602047810 */ /* 0x000fe20007ffe0ff */
        /* <DEDUP_REMOVED lines=60> */
[C---:B------:R-:W-:Y:S01]  /*12e50*/  VIADD R4, R2.reuse, 0x604 ;  /* 0x0000060402047836 */ /* 0x040fe20000000000 */
[----:B------:R-:W-:Y:S01]  /*12e60*/  R2UR UR7, R5 ;  /* 0x00000000050772ca */ /* 0x000fe200000e0000 */
[----:B------:R-:W-:Y:S01]  /*12e70*/  VIADD R2, R2, 0x606 ;  /* 0x0000060602027836 */ /* 0x000fe20000000000 */
[----:B------:R-:W-:Y:S01]  /*12e80*/  MOV R5, 0x40000040 ;  /* 0x4000004000057802 */ /* 0x000fe20000000f00 */
[----:B------:R-:W-:-:S02]  /*12e90*/  WARPGROUP.DEPBAR.LE gsb0, 0x0 ;  /* 0x00008000000079c5 */ /* 0x000fc40000010000 */
[----:B------:R-:W-:-:S08]  /*12ea0*/  WARPGROUP.ARRIVE ;  /* 0x00000000000079c5 */ /* 0x000fd00000000000 */
[----:B------:R-:W-:Y:S01]  /*12eb0*/  HGMMA.64x64x16.F32 R24, gdesc[UR4], R24, gsb0 ;  /* 0x00e00000041879f0 */ /* 0x000fe20008000818 */
[----:B------:R-:W-:Y:S02]  /*12ec0*/  R2UR UR4, R10 ;  /* 0x000000000a0472ca */ /* 0x000fe400000e0000 */
[----:B------:R-:W-:Y:S02]  /*12ed0*/  R2UR UR5, R11 ;  /* 0x000000000b0572ca */ /* 0x000fe400000e0000 */
[----:B------:R-:W-:Y:S02]  /*12ee0*/  R2UR UR6, R4 ;  /* 0x00000000040672ca */ /* 0x000fe400000e0000 */
[----:B------:R-:W-:Y:S01]  /*12ef0*/  R2UR UR7, R5 ;  /* 0x00000000050772ca */ /* 0x000fe200000e0000 */
[----:B------:R-:W-:Y:S02]  /*12f00*/  WARPGROUP.DEPBAR.LE gsb0, 0x0 ;  /* 0x00008000000079c5 */ /* 0x000fe40000010000 */
[----:B------:R-:W-:-:S10]  /*12f10*/  WARPGROUP.ARRIVE ;  /* 0x00000000000079c5 */ /* 0x000fd40000000000 */
        /* <DEDUP_REMOVED lines=8> */
[----:B------:R-:W-:Y:S02]  /*12fa0*/  ULDC UR4, c[0x0][0x9d8] ;  /* 0x0002760000047ab9 */ /* 0x000fe40000000800 */
[----:B------:R-:W-:Y:S02]  /*12fb0*/  WARPGROUP.DEPBAR.LE gsb0, 0x0 ;  /* 0x00008000000079c5 */ /* 0x000fe40000010000 */
[----:B------:R-:W-:Y:S01]  /*12fc0*/  FMUL.FTZ R3, R33, UR4 ;  /* 0x0000000421037c20 */ /* 0x000fe20008410000 */
[----:B------:R-:W-:Y:S01]  /*12fd0*/  FMUL.FTZ R56, R24, UR4 ;  /* 0x0000000418387c20 */ /* 0x000fe20008410000 */
[----:B------:R-:W-:Y:S01]  /*12fe0*/  FMUL.FTZ R2, R32, UR4 ;  /* 0x0000000420027c20 */ /* 0x000fe20008410000 */
[----:B------:R-:W-:Y:S01]  /*12ff0*/  FMUL.FTZ R4, R36, UR4 ;  /* 0x0000000424047c20 */ /* 0x000fe20008410000 */
[----:B------:R0:W1:Y:S01]  /*13000*/  MUFU.TANH R61, R3 ;  /* 0x00000003003d7308 */ /* 0x0000620000002400 */
[----:B------:R-:W-:Y:S01]  /*13010*/  FMUL.FTZ R36, R39, UR4 ;  /* 0x0000000427247c20 */ /* 0x000fe20008410000 */
[----:B------:R-:W-:Y:S01]  /*13020*/  FMUL.FTZ R25, R25, UR4 ;  /* 0x0000000419197c20 */ /* 0x000fe20008410000 */
[----:B------:R-:W-:Y:S01]  /*13030*/  FMUL.FTZ R28, R28, UR4 ;  /* 0x000000041c1c7c20 */ /* 0x000fe20008410000 */
[----:B------:R-:W-:Y:S01]  /*13040*/  FMUL.FTZ R32, R34, UR4 ;  /* 0x0000000422207c20 */ /* 0x000fe20008410000 */
[----:B------:R-:W-:Y:S01]  /*13050*/  FMUL.FTZ R34, R38, UR4 ;  /* 0x0000000426227c20 */ /* 0x000fe20008410000 */
[----:B------:R-:W-:Y:S01]  /*13060*/  FMUL.FTZ R38, R42, UR4 ;  /* 0x000000042a267c20 */ /* 0x000fe20008410000 */
[----:B------:R-:W-:Y:S01]  /*13070*/  FMUL.FTZ R46, R46, UR4 ;  /* 0x000000042e2e7c20 */ /* 0x000fe20008410000 */
[----:B------:R3:W4:Y:S01]  /*13080*/  MUFU.TANH R60, R2 ;  /* 0x00000002003c7308 */ /* 0x0007220000002400 */
[----:B0-----:R-:W0:Y:S01]  /*13090*/  LDC R3, c[0x0][0x448] ;  /* 0x00011200ff037b82 */ /* 0x001e220000000800 */
[----:B------:R-:W-:Y:S01]  /*130a0*/  FMUL.FTZ R33, R35, UR4 ;  /* 0x0000000423217c20 */ /* 0x000fe20008410000 */
[----:B------:R-:W-:Y:S01]  /*130b0*/  FMUL.FTZ R0, R26, UR4 ;  /* 0x000000041a007c20 */ /* 0x000fe20008410000 */
[----:B------:R-:W-:Y:S01]  /*130c0*/  FMUL.FTZ R23, R30, UR4 ;  /* 0x000000041e177c20 */ /* 0x000fe20008410000 */
[----:B------:R-:W-:Y:S01]  /*130d0*/  FMUL.FTZ R5, R27, UR4 ;  /* 0x000000041b057c20 */ /* 0x000fe20008410000 */
[----:B------:R-:W-:Y:S01]  /*130e0*/  FMUL.FTZ R29, R29, UR4 ;  /* 0x000000041d1d7c20 */ /* 0x000fe20008410000 */
[----:B------:R-:W-:Y:S01]  /*130f0*/  FMUL.FTZ R26, R31, UR4 ;  /* 0x000000041f1a7c20 */ /* 0x000fe20008410000 */
[----:B------:R-:W0:Y:S01]  /*13100*/  MUFU.TANH R58, R25 ;  /* 0x00000019003a7308 */ /* 0x000e220000002400 */
[----:B---3--:R-:W-:Y:S01]  /*13110*/  FMUL.FTZ R2, R40, UR4 ;  /* 0x0000000428027c20 */ /* 0x008fe20008410000 */
[----:B------:R-:W-:Y:S01]  /*13120*/  FMUL.FTZ R37, R37, UR4 ;  /* 0x0000000425257c20 */ /* 0x000fe20008410000 */
[----:B------:R-:W-:Y:S01]  /*13130*/  FMUL.FTZ R41, R41, UR4 ;  /* 0x0000000429297c20 */ /* 0x000fe20008410000 */
[----:B------:R-:W-:Y:S01]  /*13140*/  FMUL.FTZ R40, R43, UR4 ;  /* 0x000000042b287c20 */ /* 0x000fe20008410000 */
[----:B------:R-:W-:Y:S01]  /*13150*/  FMUL.FTZ R44, R44, UR4 ;  /* 0x000000042c2c7c20 */ /* 0x000fe20008410000 */
[----:B------:R-:W-:Y:S01]  /*13160*/  FMUL.FTZ R45, R45, UR4 ;  /* 0x000000042d2d7c20 */ /* 0x000fe20008410000 */
[----:B------:R-:W-:Y:S01]  /*13170*/  FMUL.FTZ R47, R47, UR4 ;  /* 0x000000042f2f7c20 */ /* 0x000fe20008410000 */
[----:B------:R2:W3:Y:S01]  /*13180*/  MUFU.TANH R39, R2 ;  /* 0x0000000200277308 */ /* 0x0004e20000002400 */
[----:B------:R-:W-:Y:S01]  /*13190*/  FMUL.FTZ R48, R48, UR4 ;  /* 0x0000000430307c20 */ /* 0x000fe20008410000 */
[----:B------:R-:W-:Y:S01]  /*131a0*/  FMUL.FTZ R49, R49, UR4 ;  /* 0x0000000431317c20 */ /* 0x000fe20008410000 */
[----:B------:R-:W-:Y:S01]  /*131b0*/  FMUL.FTZ R50, R50, UR4 ;  /* 0x0000000432327c20 */ /* 0x000fe20008410000 */
[----:B------:R-:W-:Y:S01]  /*131c0*/  FMUL.FTZ R52, R52, UR4 ;  /* 0x0000000434347c20 */ /* 0x000fe20008410000 */
[----:B------:R-:W-:Y:S01]  /*131d0*/  FMUL.FTZ R53, R53, UR4 ;  /* 0x0000000435357c20 */ /* 0x000fe20008410000 */
[----:B------:R-:W-:-:S02]  /*131e0*/  FMUL.FTZ R30, R55, UR4 ;  /* 0x00000004371e7c20 */ /* 0x000fc40008410000 */
[----:B------:R1:W0:Y:S02]  /*131f0*/  MUFU.TANH R59, R28 ;  /* 0x0000001c003b7308 */ /* 0x0002240000002400 */
[----:B0-----:R-:W-:Y:S02]  /*13200*/  ISETP.NE.AND P2, PT, R3, 0x1, PT ;  /* 0x000000010300780c */ /* 0x001fe40003f45270 */
[----:B--2---:R-:W-:-:S05]  /*13210*/  IADD3 R2, R67, R80, RZ ;  /* 0x0000005043027210 */ /* 0x004fca0007ffe0ff */
[----:B------:R-:W-:Y:S01]  /*13220*/  IMAD.MOV.U32 R42, RZ, RZ, R2 ;  /* 0x000000ffff2a7224 */ /* 0x000fe200078e0002 */
[----:B------:R0:W2:Y:S01]  /*13230*/  MUFU.TANH R64, R46 ;  /* 0x0000002e00407308 */ /* 0x0000a20000002400 */
[----:B-1----:R-:W-:-:S04]  /*13240*/  IMAD.MOV.U32 R28, RZ, RZ, -0x40 ;  /* 0xffffffc0ff1c7424 */ /* 0x002fc800078e00ff */
[----:B------:R-:W1:Y:S03]  /*13250*/  @P2 LDC R3, c[0x0][0x44c] ;  /* 0x00011300ff032b82 */ /* 0x000e660000000800 */
[----:B------:R4:W1:Y:S01]  /*13260*/  MUFU.TANH R35, R4 ;  /* 0x0000000400237308 */ /* 0x0008620000002400 */
[C---:B0-----:R-:W-:Y:S02]  /*13270*/  IMAD R46, R103.reuse, R28, 0x40 ;  /* 0x00000040672e7424 */ /* 0x041fe400078e021c */
[----:B------:R-:W-:Y:S01]  /*13280*/  FMUL.FTZ R28, R54, UR4 ;  /* 0x00000004361c7c20 */ /* 0x000fe20008410000 */
[----:B------:R-:W-:Y:S01]  /*13290*/  LEA R54, R103, 0xffffffc0, 0x6 ;  /* 0xffffffc067367811 */ /* 0x000fe200078e30ff */
[----:B------:R-:W0:Y:S03]  /*132a0*/  @P2 LDC R24, c[0x0][0x450] ;  /* 0x00011400ff182b82 */ /* 0x000e260000000800 */
[----:B------:R3:W0:Y:S01]  /*132b0*/  MUFU.TANH R62, R44 ;  /* 0x0000002c003e7308 */ /* 0x0006220000002400 */
[----:B----4-:R-:W-:Y:S01]  /*132c0*/  FMUL.FTZ R4, R51, UR4 ;  /* 0x0000000433047c20 */ /* 0x010fe20008410000 */
[----:B------:R-:W-:-:S02]  /*132d0*/  ULDC UR4, c[0x0][0x9dc] ;  /* 0x0002770000047ab9 */ /* 0x000fc40000000800 */
[----:B------:R-:W-:-:S04]  /*132e0*/  ULOP3.LUT UR8, URZ, UR4, URZ, 0x33, !UPT ;  /* 0x000000043f087292 */ /* 0x000fc8000f8e333f */
[----:B------:R-:W4:Y:S01]  /*132f0*/  MUFU.TANH R56, R56 ;  /* 0x0000003800387308 */ /* 0x000f220000002400 */
[----:B---3--:R-:W-:Y:S02]  /*13300*/  VIADD R44, R46, 0x1 ;  /* 0x000000012e2c7836 */ /* 0x008fe40000000000 */
[----:B------:R-:W-:Y:S02]  /*13310*/  IMAD.U32 R27, RZ, RZ, UR8 ;  /* 0x00000008ff1b7e24 */ /* 0x000fe4000f8e00ff */
[----:B-1----:R-:W-:-:S03]  /*13320*/  @P2 IMAD.HI.U32 R3, R2, R3, RZ ;  /* 0x0000000302032227 */ /* 0x002fc600078e00ff */
[----:B------:R-:W-:Y:S01]  /*13330*/  STL [R1+0x28], R27 ;  /* 0x0000281b01007387 */ /* 0x000fe20000100800 */
[----:B------:R-:W-:Y:S01]  /*13340*/  @!P1 VIADD R2, R57, 0x30840 ;  /* 0x0003084039029836 */ /* 0x000fe20000000000 */
[----:B------:R-:W1:Y:S01]  /*13350*/  MUFU.TANH R0, R0 ;  /* 0x0000000000007308 */ /* 0x000e620000002400 */
[----:B------:R-:W-:Y:S01]  /*13360*/  IMAD R44, R229, -0x2, R44 ;  /* 0xfffffffee52c7824 */ /* 0x000fe200078e022c */
[----:B0-----:R-:W-:Y:S02]  /*13370*/  @P2 SHF.R.U32.HI R42, RZ, R24, R3 ;  /* 0x00000018ff2a2219 */ /* 0x001fe40000011603 */
[----:B------:R-:W0:Y:S01]  /*13380*/  LDC.64 R24, c[0x0][0x9e0] ;  /* 0x00027800ff187b82 */ /* 0x000e220000000a00 */
[----:B------:R-:W-:Y:S02]  /*13390*/  @!P1 PRMT R2, RZ, 0x654, R2 ;  /* 0x00000654ff029816 */ /* 0x000fe40000000002 */
[----:B------:R-:W3:Y:S01]  /*133a0*/  SHFL.IDX PT, R70, R42, RZ, 0x1c1f ;  /* 0x001c1fff2a467589 */ /* 0x000ee200000e0000 */
[----:B------:R-:W0:Y:S01]  /*133b0*/  MUFU.TANH R5, R5 ;  /* 0x0000000500057308 */ /* 0x000e220000002400 */
[----:B------:R-:W-:Y:S01]  /*133c0*/  IADD3 R3, -R220, R44, R221 ;  /* 0x0000002cdc037210 */ /* 0x000fe20007ffe1dd */
[----:B------:R2:W-:Y:S04]  /*133d0*/  @!P1 SYNCS.ARRIVE.TRANS64.RED.A1T0 RZ, [R2+URZ], RZ ;  /* 0x000000ff02ff99a7 */ /* 0x0005e8000810043f */
[----:B------:R-:W-:-:S02]  /*133e0*/  VIADD R67, R3, UR8 ;  /* 0x0000000803437c36 */ /* 0x000fc40008000000 */
[----:B------:R-:W0:Y:S01]  /*133f0*/  MUFU.TANH R29, R29 ;  /* 0x0000001d001d7308 */ /* 0x000e220000002400 */
[----:B--2---:R-:W-:-:S07]  /*13400*/  IADD3 R2, R221, R46, RZ ;  /* 0x0000002edd027210 */ /* 0x004fce0007ffe0ff */
[----:B------:R-:W2:Y:S01]  /*13410*/  MUFU.TANH R23, R23 ;  /* 0x0000001700177308 */ /* 0x000ea20000002400 */
[----:B------:R-:W-:Y:S01]  /*13420*/  IMAD R57, R229, -0x2, R2 ;  /* 0xfffffffee5397824 */ /* 0x000fe200078e0202 */
[----:B0-----:R-:W-:Y:S01]  /*13430*/  ISETP.GE.AND P3, PT, R25, 0x1, PT ;  /* 0x000000011900780c */ /* 0x001fe20003f66270 */
[----:B------:R-:W-:Y:S02]  /*13440*/  IMAD.IADD R68, R3, 0x1, R24 ;  /* 0x0000000103447824 */ /* 0x000fe400078e0218 */
[----:B---3--:R-:W-:-:S03]  /*13450*/  IMAD.IADD R31, R67, 0x1, R70 ;  /* 0x00000001431f7824 */ /* 0x008fc600078e0246 */
[----:B------:R-:W0:Y:S01]  /*13460*/  MUFU.TANH R26, R26 ;  /* 0x0000001a001a7308 */ /* 0x000e220000002400 */
[----:B------:R-:W-:-:S07]  /*13470*/  VIADDMNMX R44, R70, R68, R57, PT ;  /* 0x00000044462c7246 */ /* 0x000fce0003800139 */
[----:B------:R-:W3:Y:S08]  /*13480*/  MUFU.TANH R32, R32 ;  /* 0x0000002000207308 */ /* 0x000ef00000002400 */
        /* <DEDUP_REMOVED lines=8> */
[----:B------:R0:W0:Y:S08]  /*13510*/  MUFU.TANH R66, R47 ;  /* 0x0000002f00427308 */ /* 0x0000300000002400 */
[----:B------:R-:W0:Y:S08]  /*13520*/  MUFU.TANH R48, R48 ;  /* 0x0000003000307308 */ /* 0x000e300000002400 */
[----:B------:R0:W0:Y:S08]  /*13530*/  MUFU.TANH R65, R49 ;  /* 0x0000003100417308 */ /* 0x0000300000002400 */
[----:B------:R-:W0:Y:S08]  /*13540*/  MUFU.TANH R50, R50 ;  /* 0x0000003200327308 */ /* 0x000e300000002400 */
[----:B------:R-:W0:Y:S08]  /*13550*/  MUFU.TANH R4, R4 ;  /* 0x0000000400047308 */ /* 0x000e300000002400 */
[----:B------:R-:W0:Y:S08]  /*13560*/  MUFU.TANH R52, R52 ;  /* 0x0000003400347308 */ /* 0x000e300000002400 */
[----:B------:R-:W0:Y:S08]  /*13570*/  MUFU.TANH R53, R53 ;  /* 0x0000003500357308 */ /* 0x000e300000002400 */
[----:B------:R-:W0:Y:S08]  /*13580*/  MUFU.TANH R28, R28 ;  /* 0x0000001c001c7308 */ /* 0x000e300000002400 */
[----:B------:R-:W0:Y:S01]  /*13590*/  MUFU.TANH R30, R30 ;  /* 0x0000001e001e7308 */ /* 0x000e220000002400 */
[----:B-1234-:R-:W-:Y:S05]  /*135a0*/  @!P3 BRA `(.L_x_1942) ;  /* 0x000000000050b947 */ /* 0x01efea0003800000 */
[----:B------:R-:W-:Y:S01]  /*135b0*/  IADD3 R27, -R220, R221, R70 ;  /* 0x000000dddc1b7210 */ /* 0x000fe20007ffe146 */
[----:B------:R-:W-:Y:S03]  /*135c0*/  BSSY B0, `(.L_x_1943) ;  /* 0x000000e000007945 */ /* 0x000fe60003800000 */
[----:B------:R-:W-:-:S13]  /*135d0*/  ISETP.GT.AND P4, PT, R27, -0x1, PT ;  /* 0xffffffff1b00780c */ /* 0x000fda0003f84270 */
        /* <DEDUP_REMOVED lines=8> */
.L_x_1944:
[----:B------:R-:W-:-:S13]  /*13660*/  ISETP.NE.AND P4, PT, R25, 0x1, PT ;  /* 0x000000011900780c */ /* 0x000fda0003f85270 */
[----:B------:R-:W1:Y:S02]  /*13670*/  @P4 LDC.64 R2, c[0x0][0x9e8] ;  /* 0x00027a00ff024b82 */ /* 0x000e640000000a00 */
[----:B-1----:R-:W-:-:S05]  /*13680*/  @P4 IMAD.HI.U32 R2, R27, R2, RZ ;  /* 0x000000021b024227 */ /* 0x002fca00078e00ff */
[----:B------:R-:W-:-:S07]  /*13690*/  @P4 SHF.R.U32.HI R27, RZ, R3, R2 ;  /* 0x00000003ff1b4219 */ /* 0x000fce0000011602 */
.L_x_1945:
[----:B------:R-:W-:Y:S05]  /*136a0*/  BSYNC B0 ;  /* 0x0000000000007941 */ /* 0x000fea0003800000 */
.L_x_1943:
[----:B------:R-:W-:-:S04]  /*136b0*/  IMAD R2, R27, R25, -R54 ;  /* 0x000000191b027224 */ /* 0x000fc800078e0a36 */
[----:B------:R-:W-:-:S05]  /*136c0*/  IMAD R2, R229, -0x2, R2 ;  /* 0xfffffffee5027824 */ /* 0x000fca00078e0202 */
[----:B------:R-:W-:Y:S02]  /*136d0*/  VIMNMX R31, R31, R2, !PT ;  /* 0x000000021f1f7248 */ /* 0x000fe40007fe0100 */
[----:B------:R-:W-:-:S07]  /*136e0*/  VIADDMNMX R44, R2, R25, R44, PT ;  /* 0x00000019022c7246 */ /* 0x000fce000380012c */
.L_x_1942:
[C---:B------:R-:W-:Y:S01]  /*136f0*/  ISETP.GE.AND P4, PT, R46.reuse, 0x2, PT ;  /* 0x000000022e00780c */ /* 0x040fe20003f86270 */
[----:B------:R-:W1:Y:S01]  /*13700*/  SHFL.IDX PT, R42, R42, 0x1, 0x1c1f ;  /* 0x003c1f002a2a7f89 */ /* 0x000e6200000e0000 */
[----:B------:R-:W-:Y:S02]  /*13710*/  ISETP.GE.AND P6, PT, R46, 0x9, PT ;  /* 0x000000092e00780c */ /* 0x000fe40003fc6270 */
[----:B------:R-:W-:-:S04]  /*13720*/  ISETP.GT.AND P5, PT, R31, 0x1, !P4 ;  /* 0x000000011f00780c */ /* 0x000fc800067a4270 */
[----:B------:R-:W-:-:S04]  /*13730*/  ISETP.LT.OR P5, PT, R44, 0x2, P5 ;  /* 0x000000022c00780c */ /* 0x000fc80002fa1670 */
        /* <DEDUP_REMOVED lines=20> */
[----:B0-----:R-:W-:Y:S02]  /*13880*/  FSEL R49, R61, -INF , !P5 ;  /* 0xff8000003d317808 */ /* 0x001fe40006800000 */
        /* <DEDUP_REMOVED lines=48> */
[----:B------:R-:W-:Y:S02]  /*13b90*/  ISETP.GE.AND P6, PT, R46, 0x3a, PT ;  /* 0x0000003a2e00780c */ /* 0x000fe40003fc6270 */
[----:B-1----:R-:W-:Y:S02]  /*13ba0*/  IADD3 R46, R67, R42, RZ ;  /* 0x0000002a432e7210 */ /* 0x002fe40007ffe0ff */
[----:B------:R-:W-:Y:S02]  /*13bb0*/  P2R R52, PR, RZ, 0x40 ;  /* 0x00000040ff347803 */ /* 0x000fe40000000000 */
[----:B------:R-:W-:-:S04]  /*13bc0*/  ISETP.GT.AND P6, PT, R31, 0x39, !P6 ;  /* 0x000000391f00780c */ /* 0x000fc800077c4270 */
[----:B------:R-:W-:Y:S02]  /*13bd0*/  ISETP.LT.OR P6, PT, R44, 0x3a, P6 ;  /* 0x0000003a2c00780c */ /* 0x000fe400037c1670 */
[----:B------:R-:W-:Y:S02]  /*13be0*/  VIADDMNMX R44, R42, R68, R57, PT ;  /* 0x000000442a2c7246 */ /* 0x000fe40003800139 */
[----:B------:R-:W-:Y:S01]  /*13bf0*/  FSEL R31, R53, -INF , !P6 ;  /* 0xff800000351f7808 */ /* 0x000fe20007000000 */
[----:B------:R-:W-:Y:S08]  /*13c00*/  @!P3 BRA `(.L_x_1946) ;  /* 0x000000000050b947 */ /* 0x000ff00003800000 */
[----:B------:R-:W-:Y:S01]  /*13c10*/  IADD3 R42, -R220, R221, R42 ;  /* 0x000000dddc2a7210 */ /* 0x000fe20007ffe12a */
[----:B------:R-:W-:Y:S03]  /*13c20*/  BSSY B0, `(.L_x_1947) ;  /* 0x000000e000007945 */ /* 0x000fe60003800000 */
        /* <DEDUP_REMOVED lines=9> */
.L_x_1948:
[----:B------:R-:W-:-:S13]  /*13cc0*/  ISETP.NE.AND P6, PT, R25, 0x1, PT ;  /* 0x000000011900780c */ /* 0x000fda0003fc5270 */
[----:B------:R-:W0:Y:S02]  /*13cd0*/  @P6 LDC.64 R2, c[0x0][0x9e8] ;  /* 0x00027a00ff026b82 */ /* 0x000e240000000a00 */
[----:B0-----:R-:W-:-:S05]  /*13ce0*/  @P6 IMAD.HI.U32 R2, R42, R2, RZ ;  /* 0x000000022a026227 */ /* 0x001fca00078e00ff */
[----:B------:R-:W-:-:S07]  /*13cf0*/  @P6 SHF.R.U32.HI R42, RZ, R3, R2 ;  /* 0x00000003ff2a6219 */ /* 0x000fce0000011602 */
.L_x_1949:
[----:B------:R-:W-:Y:S05]  /*13d00*/  BSYNC B0 ;  /* 0x0000000000007941 */ /* 0x000fea0003800000 */
.L_x_1947:
[----:B------:R-:W-:-:S04]  /*13d10*/  IMAD R42, R42, R25, -R54 ;  /* 0x000000192a2a7224 */ /* 0x000fc800078e0a36 */
[----:B------:R-:W-:-:S05]  /*13d20*/  IMAD R3, R229, -0x2, R42 ;  /* 0xfffffffee5037824 */ /* 0x000fca00078e022a */
[----:B------:R-:W-:Y:S02]  /*13d30*/  VIMNMX R46, R46, R3, !PT ;  /* 0x000000032e2e7248 */ /* 0x000fe40007fe0100 */
[----:B------:R-:W-:-:S07]  /*13d40*/  VIADDMNMX R44, R3, R25, R44, PT ;  /* 0x00000019032c7246 */ /* 0x000fce000380012c */
.L_x_1946:
[----:B------:R-:W-:Y:S01]  /*13d50*/  ISETP.GT.AND P4, PT, R46, 0x1, !P4 ;  /* 0x000000012e00780c */ /* 0x000fe20006784270 */
[----:B------:R-:W-:Y:S01]  /*13d60*/  ULDC UR4, c[0x0][0x988] ;  /* 0x0002620000047ab9 */ /* 0x000fe20000000800 */
[----:B------:R-:W-:Y:S02]  /*13d70*/  ISETP.NE.AND P6, PT, R58, RZ, PT ;  /* 0x000000ff3a00720c */ /* 0x000fe40003fc5270 */
[----:B------:R-:W-:Y:S02]  /*13d80*/  ISETP.LT.OR P4, PT, R44, 0x2, P4 ;  /* 0x000000022c00780c */ /* 0x000fe40002781670 */
[----:B------:R-:W-:Y:S02]  /*13d90*/  FMNMX.FTZ R2, R73, R75, !PT ;  /* 0x0000004b49027209 */ /* 0x000fe40007810000 */
[----:B------:R-:W-:Y:S02]  /*13da0*/  FSEL R57, R5, -INF , !P4 ;  /* 0xff80000005397808 */ /* 0x000fe40006000000 */
[----:B------:R-:W-:-:S02]  /*13db0*/  ISETP.GT.AND P4, PT, R46, 0x8, !P6 ;  /* 0x000000082e00780c */ /* 0x000fc40007784270 */
[----:B------:R-:W-:Y:S02]  /*13dc0*/  FMNMX.FTZ R2, R81, R2, !PT ;  /* 0x0000000251027209 */ /* 0x000fe40007810000 */
[----:B------:R-:W-:Y:S02]  /*13dd0*/  ISETP.LT.OR P4, PT, R44, 0x9, P4 ;  /* 0x000000092c00780c */ /* 0x000fe40002781670 */
[----:B------:R-:W-:Y:S02]  /*13de0*/  FMNMX.FTZ R2, R55, R2, !PT ;  /* 0x0000000237027209 */ /* 0x000fe40007810000 */
[----:B------:R-:W-:Y:S02]  /*13df0*/  FSEL R59, R23, -INF , !P4 ;  /* 0xff800000173b7808 */ /* 0x000fe40006000000 */
[----:B------:R-:W-:Y:S02]  /*13e00*/  ISETP.NE.AND P4, PT, R69, RZ, PT ;  /* 0x000000ff4500720c */ /* 0x000fe40003f85270 */
[----:B------:R-:W-:-:S02]  /*13e10*/  FMNMX.FTZ R2, R51, R2, !PT ;  /* 0x0000000233027209 */ /* 0x000fc40007810000 */
[----:B------:R-:W-:Y:S02]  /*13e20*/  ISETP.GT.AND P4, PT, R46, 0x9, !P4 ;  /* 0x000000092e00780c */ /* 0x000fe40006784270 */
[----:B------:R-:W-:Y:S02]  /*13e30*/  FMNMX.FTZ R2, R49, R2, !PT ;  /* 0x0000000231027209 */ /* 0x000fe40007810000 */
[----:B------:R-:W-:Y:S02]  /*13e40*/  ISETP.LT.OR P4, PT, R44, 0xa, P4 ;  /* 0x0000000a2c00780c */ /* 0x000fe40002781670 */
        /* <DEDUP_REMOVED lines=21> */
[----:B------:R-:W-:Y:S01]  /*13fa0*/  FMNMX.FTZ R32, R31, R2, !PT ;  /* 0x000000021f207209 */ /* 0x000fe20007810000 */
[----:B------:R-:W-:Y:S01]  /*13fb0*/  IMAD.U32 R2, RZ, RZ, UR4 ;  /* 0x00000004ff027e24 */ /* 0x000fe2000f8e00ff */
[----:B------:R-:W-:Y:S02]  /*13fc0*/  FSEL R67, R34, -INF , !P4 ;  /* 0xff80000022437808 */ /* 0x000fe40006000000 */
[----:B------:R-:W-:Y:S01]  /*13fd0*/  ISETP.NE.AND P4, PT, R72, RZ, PT ;  /* 0x000000ff4800720c */ /* 0x000fe20003f85270 */
[----:B------:R-:W0:Y:S01]  /*13fe0*/  SHFL.BFLY PT, R3, R32, 0x2, 0x1f ;  /* 0x0c401f0020037f89 */ /* 0x000e2200000e0000 */
[----:B------:R-:W-:Y:S02]  /*13ff0*/  ISETP.NE.AND P6, PT, R48, RZ, PT ;  /* 0x000000ff3000720c */ /* 0x000fe40003fc5270 */
[C---:B------:R-:W-:Y:S02]  /*14000*/  ISETP.GT.AND P4, PT, R46.reuse, 0x19, !P4 ;  /* 0x000000192e00780c */ /* 0x040fe40006784270 */
[----:B------:R-:W-:-:S02]  /*14010*/  ISETP.GT.AND P5, PT, R46, 0x38, !P5 ;  /* 0x000000382e00780c */ /* 0x000fc40006fa4270 */
[C---:B------:R-:W-:Y:S02]  /*14020*/  ISETP.LT.OR P4, PT, R44.reuse, 0x1a, P4 ;  /* 0x0000001a2c00780c */ /* 0x040fe40002781670 */
[----:B------:R-:W-:Y:S02]  /*14030*/  ISETP.LT.OR P5, PT, R44, 0x39, P5 ;  /* 0x000000392c00780c */ /* 0x000fe40002fa1670 */
[----:B------:R-:W-:Y:S02]  /*14040*/  FSEL R69, R36, -INF , !P4 ;  /* 0xff80000024457808 */ /* 0x000fe40006000000 */
[----:B------:R-:W-:-:S04]  /*14050*/  ISETP.NE.AND P4, PT, R74, RZ, PT ;  /* 0x000000ff4a00720c */ /* 0x000fc80003f85270 */
[----:B------:R-:W-:-:S04]  /*14060*/  ISETP.GT.AND P4, PT, R46, 0x20, !P4 ;  /* 0x000000202e00780c */ /* 0x000fc80006784270 */
[----:B------:R-:W-:Y:S02]  /*14070*/  ISETP.LT.OR P4, PT, R44, 0x21, P4 ;  /* 0x000000212c00780c */ /* 0x000fe40002781670 */
[----:B0-----:R-:W-:Y:S02]  /*14080*/  FMNMX.FTZ R34, R32, R3, !PT ;  /* 0x0000000320227209 */ /* 0x001fe40007810000 */
[----:B------:R-:W-:Y:S02]  /*14090*/  FSEL R71, R38, -INF , !P4 ;  /* 0xff80000026477808 */ /* 0x000fe40006000000 */
[----:B------:R-:W-:Y:S01]  /*140a0*/  ISETP.NE.AND P4, PT, R76, RZ, PT ;  /* 0x000000ff4c00720c */ /* 0x000fe20003f85270 */
[----:B------:R-:W0:Y:S03]  /*140b0*/  SHFL.BFLY PT, R3, R34, 0x1, 0x1f ;  /* 0x0c201f0022037f89 */ /* 0x000e2600000e0000 */
[----:B------:R-:W-:-:S04]  /*140c0*/  ISETP.GT.AND P4, PT, R46, 0x21, !P4 ;  /* 0x000000212e00780c */ /* 0x000fc80006784270 */
[----:B------:R-:W-:-:S04]  /*140d0*/  ISETP.LT.OR P4, PT, R44, 0x22, P4 ;  /* 0x000000222c00780c */ /* 0x000fc80002781670 */
[----:B------:R-:W-:Y:S02]  /*140e0*/  FSEL R53, R40, -INF , !P4 ;  /* 0xff80000028357808 */ /* 0x000fe40006000000 */
[----:B------:R-:W-:-:S04]  /*140f0*/  ISETP.NE.AND P4, PT, R77, RZ, PT ;  /* 0x000000ff4d00720c */ /* 0x000fc80003f85270 */
[----:B------:R-:W-:-:S04]  /*14100*/  ISETP.GT.AND P4, PT, R46, 0x28, !P4 ;  /* 0x000000282e00780c */ /* 0x000fc80006784270 */
[----:B------:R-:W-:Y:S02]  /*14110*/  ISETP.LT.OR P4, PT, R44, 0x29, P4 ;  /* 0x000000292c00780c */ /* 0x000fe40002781670 */
[----:B0-----:R-:W-:Y:S02]  /*14120*/  FMNMX.FTZ R3, R34, R3, !PT ;  /* 0x0000000322037209 */ /* 0x001fe40007810000 */
[----:B------:R-:W-:Y:S02]  /*14130*/  FSEL R33, R64, -INF , !P4 ;  /* 0xff80000040217808 */ /* 0x000fe40006000000 */
[----:B------:R-:W-:Y:S01]  /*14140*/  ISETP.NE.AND P4, PT, R62, RZ, PT ;  /* 0x000000ff3e00720c */ /* 0x000fe20003f85270 */
[----:B------:R-:W-:-:S03]  /*14150*/  FMUL.FTZ R26, R3, R2 ;  /* 0x00000002031a7220 */ /* 0x000fc60000410000 */
[----:B------:R-:W-:-:S04]  /*14160*/  ISETP.GT.AND P4, PT, R46, 0x29, !P4 ;  /* 0x000000292e00780c */ /* 0x000fc80006784270 */
[----:B------:R-:W-:-:S04]  /*14170*/  ISETP.LT.OR P4, PT, R44, 0x2a, P4 ;  /* 0x0000002a2c00780c */ /* 0x000fc80002781670 */
[----:B------:R-:W-:Y:S02]  /*14180*/  FSEL R23, R66, -INF , !P4 ;  /* 0xff80000042177808 */ /* 0x000fe40006000000 */
[----:B------:R-:W-:-:S04]  /*14190*/  ISETP.NE.AND P4, PT, R78, RZ, PT ;  /* 0x000000ff4e00720c */ /* 0x000fc80003f85270 */
[----:B------:R-:W-:-:S04]  /*141a0*/  ISETP.GT.AND P4, PT, R46, 0x30, !P4 ;  /* 0x000000302e00780c */ /* 0x000fc80006784270 */
[----:B------:R-:W-:-:S04]  /*141b0*/  ISETP.LT.OR P4, PT, R44, 0x31, P4 ;  /* 0x000000312c00780c */ /* 0x000fc80002781670 */
[----:B------:R-:W-:Y:S02]  /*141c0*/  FSEL R5, R50, -INF , !P4 ;  /* 0xff80000032057808 */ /* 0x000fe40006000000 */
[----:B------:R-:W-:Y:S02]  /*141d0*/  ISETP.GT.AND P4, PT, R46, RZ, !P6 ;  /* 0x000000ff2e00720c */ /* 0x000fe40007784270 */
[----:B------:R-:W-:Y:S02]  /*141e0*/  ISETP.NE.AND P6, PT, R52, RZ, PT ;  /* 0x000000ff3400720c */ /* 0x000fe40003fc5270 */
[----:B------:R-:W-:Y:S02]  /*141f0*/  ISETP.LT.OR P4, PT, R44, 0x1, P4 ;  /* 0x000000012c00780c */ /* 0x000fe40002781670 */
[----:B------:R-:W-:Y:S02]  /*14200*/  ISETP.GT.AND P6, PT, R46, 0x39, !P6 ;  /* 0x000000392e00780c */ /* 0x000fe400077c4270 */
[----:B------:R-:W-:-:S02]  /*14210*/  FSEL R0, R0, -INF , !P4 ;  /* 0xff80000000007808 */ /* 0x000fc40006000000 */
[----:B------:R-:W-:Y:S02]  /*14220*/  FSETP.NEU.FTZ.AND P4, PT, R3, -INF , PT ;  /* 0xff8000000300780b */ /* 0x000fe40003f9d000 */
[----:B------:R-:W-:Y:S02]  /*14230*/  ISETP.LT.OR P6, PT, R44, 0x3a, P6 ;  /* 0x0000003a2c00780c */ /* 0x000fe400037c1670 */
[----:B------:R-:W-:Y:S02]  /*14240*/  FSEL R36, R26, RZ, P4 ;  /* 0x000000ff1a247208 */ /* 0x000fe40002000000 */
[----:B------:R-:W-:Y:S02]  /*14250*/  FMNMX.FTZ R26, R0, R57, !PT ;  /* 0x00000039001a7209 */ /* 0x000fe40007810000 */
[----:B------:R-:W-:Y:S01]  /*14260*/  ISETP.NE.AND P4, PT, R79, RZ, PT ;  /* 0x000000ff4f00720c */ /* 0x000fe20003f85270 */
[--C-:B------:R-:W-:Y:S01]  /*14270*/  FFMA.FTZ R32, R73, R2, -R36.reuse ;  /* 0x0000000249207223 */ /* 0x100fe20000010824 */
[----:B------:R-:W-:Y:S01]  /*14280*/  FMNMX.FTZ R26, R59, R26, !PT ;  /* 0x0000001a3b1a7209 */ /* 0x000fe20007810000 */
[-CC-:B------:R-:W-:Y:S01]  /*14290*/  FFMA.FTZ R51, R51, R2.reuse, -R36.reuse ;  /* 0x0000000233337223 */ /* 0x180fe20000010824 */
[----:B------:R-:W-:Y:S01]  /*142a0*/  ISETP.GT.AND P4, PT, R46, 0x31, !P4 ;  /* 0x000000312e00780c */ /* 0x000fe20006784270 */
[--C-:B------:R-:W-:Y:S01]  /*142b0*/  FFMA.FTZ R29, R29, R2, -R36.reuse ;  /* 0x000000021d1d7223 */ /* 0x100fe20000010824 */
[----:B------:R-:W-:Y:S01]  /*142c0*/  FMNMX.FTZ R26, R61, R26, !PT ;  /* 0x0000001a3d1a7209 */ /* 0x000fe20007810000 */
[----:B------:R-:W-:Y:S01]  /*142d0*/  MUFU.EX2 R32, R32 ;  /* 0x0000002000207308 */ /* 0x000fe20000000800 */
[----:B------:R-:W-:Y:S01]  /*142e0*/  ISETP.LT.OR P4, PT, R44, 0x32, P4 ;  /* 0x000000322c00780c */ /* 0x000fe20002781670 */
[--C-:B------:R-:W-:Y:S01]  /*142f0*/  FFMA.FTZ R49, R49, R2, -R36.reuse ;  /* 0x0000000231317223 */ /* 0x100fe20000010824 */
[----:B------:R-:W-:Y:S01]  /*14300*/  FMNMX.FTZ R26, R63, R26, !PT ;  /* 0x0000001a3f1a7209 */ /* 0x000fe20007810000 */
[-CC-:B------:R-:W-:Y:S01]  /*14310*/  FFMA.FTZ R47, R47, R2.reuse, -R36.reuse ;  /* 0x000000022f2f7223 */ /* 0x180fe20000010824 */
[----:B------:R-:W-:Y:S01]  /*14320*/  FSEL R73, R4, -INF , !P4 ;  /* 0xff80000004497808 */ /* 0x000fe20006000000 */
[--C-:B------:R-:W-:Y:S01]  /*14330*/  FFMA.FTZ R4, R75, R2, -R36.reuse ;  /* 0x000000024b047223 */ /* 0x100fe20000010824 */
[----:B------:R-:W-:Y:S01]  /*14340*/  FMNMX.FTZ R26, R65, R26, !PT ;  /* 0x0000001a411a7209 */ /* 0x000fe20007810000 */
[----:B------:R-:W-:Y:S01]  /*14350*/  MUFU.EX2 R51, R51 ;  /* 0x0000003300337308 */ /* 0x000fe20000000800 */
[----:B------:R-:W-:Y:S01]  /*14360*/  FSEL R75, R28, -INF , !P5 ;  /* 0xff8000001c4b7808 */ /* 0x000fe20006800000 */
[--C-:B------:R-:W-:Y:S01]  /*14370*/  FFMA.FTZ R28, R81, R2, -R36.reuse ;  /* 0x00000002511c7223 */ /* 0x100fe20000010824 */
[----:B------:R-:W-:Y:S01]  /*14380*/  FMNMX.FTZ R26, R67, R26, !PT ;  /* 0x0000001a431a7209 */ /* 0x000fe20007810000 */
[-CC-:B------:R-:W-:Y:S01]  /*14390*/  FFMA.FTZ R45, R45, R2.reuse, -R36.reuse ;  /* 0x000000022d2d7223 */ /* 0x180fe20000010824 */
[----:B------:R-:W-:Y:S01]  /*143a0*/  FSEL R77, R30, -INF , !P6 ;  /* 0xff8000001e4d7808 */ /* 0x000fe20007000000 */
[--C-:B------:R-:W-:Y:S01]  /*143b0*/  FFMA.FTZ R30, R55, R2, -R36.reuse ;  /* 0x00000002371e7223 */ /* 0x100fe20000010824 */
[----:B------:R-:W-:Y:S01]  /*143c0*/  FMNMX.FTZ R26, R69, R26, !PT ;  /* 0x0000001a451a7209 */ /* 0x000fe20007810000 */
[----:B------:R-:W0:Y:S01]  /*143d0*/  MUFU.EX2 R79, R4 ;  /* 0x00000004004f7308 */ /* 0x000e220000000800 */
[-CC-:B------:R-:W-:Y:S01]  /*143e0*/  FFMA.FTZ R43, R43, R2.reuse, -R36.reuse ;  /* 0x000000022b2b7223 */ /* 0x180fe20000010824 */
[--C-:B------:R-:W-:Y:S01]  /*143f0*/  FFMA.FTZ R31, R31, R2, -R36.reuse ;  /* 0x000000021f1f7223 */ /* 0x100fe20000010824 */
[----:B------:R-:W-:Y:S01]  /*14400*/  FMNMX.FTZ R26, R71, R26, !PT ;  /* 0x0000001a471a7209 */ /* 0x000fe20007810000 */
[-CC-:B------:R-:W-:Y:S01]  /*14410*/  FFMA.FTZ R41, R41, R2.reuse, -R36.reuse ;  /* 0x0000000229297223 */ /* 0x180fe20000010824 */
[-CC-:B------:R-:W-:Y:S01]  /*14420*/  FFMA.FTZ R39, R39, R2.reuse, -R36.reuse ;  /* 0x0000000227277223 */ /* 0x180fe20000010824 */
[--C-:B------:R-:W-:Y:S01]  /*14430*/  FFMA.FTZ R37, R37, R2, -R36.reuse ;  /* 0x0000000225257223 */ /* 0x100fe20000010824 */
[----:B------:R-:W-:Y:S01]  /*14440*/  FMNMX.FTZ R26, R53, R26, !PT ;  /* 0x0000001a351a7209 */ /* 0x000fe20007810000 */
[----:B------:R-:W-:Y:S01]  /*14450*/  MUFU.EX2 R28, R28 ;  /* 0x0000001c001c7308 */ /* 0x000fe20000000800 */
[-CC-:B------:R-:W-:Y:S01]  /*14460*/  FFMA.FTZ R35, R35, R2.reuse, -R36.reuse ;  /* 0x0000000223237223 */ /* 0x180fe20000010824 */
[----:B------:R-:W-:Y:S01]  /*14470*/  FFMA.FTZ R27, R27, R2, -R36 ;  /* 0x000000021b1b7223 */ /* 0x000fe20000010824 */
[----:B------:R-:W-:Y:S01]  /*14480*/  FMNMX.FTZ R26, R33, R26, !PT ;  /* 0x0000001a211a7209 */ /* 0x000fe20007810000 */
[----:B------:R-:W1:Y:S03]  /*14490*/  @P2 LDC R46, c[0x0][0x450] ;  /* 0x00011400ff2e2b82 */ /* 0x000e660000000800 */
[----:B------:R-:W-:Y:S01]  /*144a0*/  FMNMX.FTZ R26, R23, R26, !PT ;  /* 0x0000001a171a7209 */ /* 0x000fe20007810000 */
[----:B------:R-:W2:Y:S01]  /*144b0*/  MUFU.EX2 R81, R30 ;  /* 0x0000001e00517308 */ /* 0x000ea20000000800 */
[----:B0-----:R-:W-:-:S02]  /*144c0*/  F2FP.F16.F32.PACK_AB R196, R79, R32 ;  /* 0x000000204fc4723e */ /* 0x001fc400000000ff */
[----:B------:R-:W-:-:S04]  /*144d0*/  FMNMX.FTZ R26, R5, R26, !PT ;  /* 0x0000001a051a7209 */ /* 0x000fc80007810000 */
[----:B------:R-:W-:Y:S01]  /*144e0*/  FMNMX.FTZ R26, R73, R26, !PT ;  /* 0x0000001a491a7209 */ /* 0x000fe20007810000 */
[----:B------:R0:W-:Y:S03]  /*144f0*/  MUFU.EX2 R184, R29 ;  /* 0x0000001d00b87308 */ /* 0x0001e60000000800 */
[----:B------:R-:W-:-:S04]  /*14500*/  FMNMX.FTZ R26, R75, R26, !PT ;  /* 0x0000001a4b1a7209 */ /* 0x000fc80007810000 */
[----:B------:R-:W-:Y:S01]  /*14510*/  FMNMX.FTZ R26, R77, R26, !PT ;  /* 0x0000001a4d1a7209 */ /* 0x000fe20007810000 */
[----:B------:R-:W3:Y:S01]  /*14520*/  MUFU.EX2 R192, R49 ;  /* 0x0000003100c07308 */ /* 0x000ee20000000800 */
[----:B0-----:R-:W-:Y:S01]  /*14530*/  FADD.FTZ R29, R32, R79 ;  /* 0x0000004f201d7221 */ /* 0x001fe20000010000 */
[----:B--2---:R-:W-:Y:S02]  /*14540*/  F2FP.F16.F32.PACK_AB R198, R81, R28 ;  /* 0x0000001c51c6723e */ /* 0x004fe400000000ff */
[----:B------:R-:W0:Y:S01]  /*14550*/  SHFL.BFLY PT, R55, R26, 0x2, 0x1f ;  /* 0x0c401f001a377f89 */ /* 0x000e2200000e0000 */
[----:B------:R-:W-:-:S03]  /*14560*/  FADD.FTZ R40, R28, R29 ;  /* 0x0000001d1c287221 */ /* 0x000fc60000010000 */
[----:B------:R-:W2:Y:S01]  /*14570*/  MUFU.EX2 R47, R47 ;  /* 0x0000002f002f7308 */ /* 0x000ea20000000800 */
[----:B------:R-:W-:-:S07]  /*14580*/  FADD.FTZ R42, R81, R40 ;  /* 0x00000028512a7221 */ /* 0x000fce0000010000 */
[----:B------:R-:W4:Y:S08]  /*14590*/  MUFU.EX2 R194, R45 ;  /* 0x0000002d00c27308 */ /* 0x000f300000000800 */
[----:B------:R-:W-:Y:S01]  /*145a0*/  MUFU.EX2 R43, R43 ;  /* 0x0000002b002b7308 */ /* 0x000fe20000000800 */
[----:B0-----:R-:W-:-:S07]  /*145b0*/  FMNMX.FTZ R55, R26, R55, !PT ;  /* 0x000000371a377209 */ /* 0x001fce0007810000 */
[----:B------:R0:W-:Y:S01]  /*145c0*/  MUFU.EX2 R186, R31 ;  /* 0x0000001f00ba7308 */ /* 0x0001e20000000800 */
[----:B------:R-:W5:Y:S07]  /*145d0*/  SHFL.BFLY PT, R4, R55, 0x1, 0x1f ;  /* 0x0c201f0037047f89 */ /* 0x000f6e00000e0000 */
[----:B------:R1:W-:Y:S01]  /*145e0*/  MUFU.EX2 R188, R41 ;  /* 0x0000002900bc7308 */ /* 0x0003e20000000800 */
[----:B0-----:R-:W-:-:S04]  /*145f0*/  FADD.FTZ R31, R51, R42 ;  /* 0x0000002a331f7221 */ /* 0x001fc80000010000 */
[C---:B---3--:R-:W-:Y:S01]  /*14600*/  FADD.FTZ R44, R192.reuse, R31 ;  /* 0x0000001fc02c7221 */ /* 0x048fe20000010000 */
[----:B------:R-:W-:Y:S02]  /*14610*/  F2FP.F16.F32.PACK_AB R192, R192, R51 ;  /* 0x00000033c0c0723e */ /* 0x000fe400000000ff */
[----:B------:R-:W-:Y:S01]  /*14620*/  MUFU.EX2 R39, R39 ;  /* 0x0000002700277308 */ /* 0x000fe20000000800 */
[----:B--2---:R-:W-:Y:S01]  /*14630*/  FADD.FTZ R31, R47, R44 ;  /* 0x0000002c2f1f7221 */ /* 0x004fe20000010000 */
[----:B-1----:R-:W0:Y:S03]  /*14640*/  @P2 LDC R41, c[0x0][0x44c] ;  /* 0x00011300ff292b82 */ /* 0x002e260000000800 */
[C---:B----4-:R-:W-:Y:S01]  /*14650*/  FADD.FTZ R44, R194.reuse, R31 ;  /* 0x0000001fc22c7221 */ /* 0x050fe20000010000 */
[----:B------:R-:W-:Y:S02]  /*14660*/  F2FP.F16.F32.PACK_AB R194, R194, R47 ;  /* 0x0000002fc2c2723e */ /* 0x000fe400000000ff */
[----:B------:R1:W-:Y:S01]  /*14670*/  MUFU.EX2 R190, R37 ;  /* 0x0000002500be7308 */ /* 0x0003e20000000800 */
[----:B-----5:R-:W-:-:S04]  /*14680*/  FMNMX.FTZ R4, R55, R4, !PT ;  /* 0x0000000437047209 */ /* 0x020fc80007810000 */
[C---:B------:R-:W-:Y:S01]  /*14690*/  FSETP.NEU.FTZ.AND P4, PT, R4.reuse, -INF , PT ;  /* 0xff8000000400780b */ /* 0x040fe20003f9d000 */
[----:B------:R-:W-:Y:S02]  /*146a0*/  FMUL.FTZ R26, R4, R2 ;  /* 0x00000002041a7220 */ /* 0x000fe40000410000 */
[----:B------:R-:W-:Y:S01]  /*146b0*/  MUFU.EX2 R35, R35 ;  /* 0x0000002300237308 */ /* 0x000fe20000000800 */
[----:B-1----:R-:W-:Y:S02]  /*146c0*/  IMAD.MOV.U32 R37, RZ, RZ, R80 ;  /* 0x000000ffff257224 */ /* 0x002fe400078e0050 */
[----:B------:R-:W-:-:S05]  /*146d0*/  FSEL R26, R26, RZ, P4 ;  /* 0x000000ff1a1a7208 */ /* 0x000fca0002000000 */
[-CC-:B------:R-:W-:Y:S01]  /*146e0*/  FFMA.FTZ R0, R0, R2.reuse, -R26.reuse ;  /* 0x0000000200007223 */ /* 0x180fe2000001081a */
[-CC-:B------:R-:W-:Y:S01]  /*146f0*/  FFMA.FTZ R57, R57, R2.reuse, -R26.reuse ;  /* 0x0000000239397223 */ /* 0x180fe2000001081a */
[-CC-:B------:R-:W-:Y:S01]  /*14700*/  FFMA.FTZ R59, R59, R2.reuse, -R26.reuse ;  /* 0x000000023b3b7223 */ /* 0x180fe2000001081a */
[-CC-:B------:R-:W-:Y:S01]  /*14710*/  FFMA.FTZ R61, R61, R2.reuse, -R26.reuse ;  /* 0x000000023d3d7223 */ /* 0x180fe2000001081a */
[-CC-:B------:R-:W-:Y:S01]  /*14720*/  FFMA.FTZ R63, R63, R2.reuse, -R26.reuse ;  /* 0x000000023f3f7223 */ /* 0x180fe2000001081a */
[-CC-:B------:R-:W-:Y:S01]  /*14730*/  FFMA.FTZ R65, R65, R2.reuse, -R26.reuse ;  /* 0x0000000241417223 */ /* 0x180fe2000001081a */
[----:B------:R-:W-:Y:S01]  /*14740*/  MUFU.EX2 R0, R0 ;  /* 0x0000000000007308 */ /* 0x000fe20000000800 */
        /* <DEDUP_REMOVED lines=10> */
[----:B------:R-:W-:Y:S01]  /*147f0*/  FFMA.FTZ R77, R77, R2, -R26 ;  /* 0x000000024d4d7223 */ /* 0x000fe2000001081a */
[----:B0-----:R-:W-:-:S04]  /*14800*/  @P2 IMAD.HI.U32 R41, R80, R41, RZ ;  /* 0x0000002950292227 */ /* 0x001fc800078e00ff */
[----:B------:R-:W0:Y:S01]  /*14810*/  MUFU.EX2 R59, R59 ;  /* 0x0000003b003b7308 */ /* 0x000e220000000800 */
[----:B------:R-:W-:-:S05]  /*14820*/  @P2 SHF.R.U32.HI R37, RZ, R46, R41 ;  /* 0x0000002eff252219 */ /* 0x000fca0000011629 */
[----:B------:R-:W-:Y:S02]  /*14830*/  IMAD.IADD R31, R106, 0x1, R37 ;  /* 0x000000016a1f7824 */ /* 0x000fe400078e0225 */
[----:B------:R-:W2:Y:S01]  /*14840*/  MUFU.EX2 R30, R61 ;  /* 0x0000003d001e7308 */ /* 0x000ea20000000800 */
[----:B-1----:R-:W-:Y:S01]  /*14850*/  FADD.FTZ R40, R0, R57 ;  /* 0x0000003900287221 */ /* 0x002fe20000010000 */
[----:B------:R-:W-:Y:S02]  /*14860*/  F2FP.F16.F32.PACK_AB R197, R57, R0 ;  /* 0x0000000039c5723e */ /* 0x000fe400000000ff */
[----:B------:R-:W-:-:S04]  /*14870*/  IADD3 R24, R31, R24, RZ ;  /* 0x000000181f187210 */ /* 0x000fc80007ffe0ff */
[----:B------:R-:W1:Y:S01]  /*14880*/  MUFU.EX2 R63, R63 ;  /* 0x0000003f003f7308 */ /* 0x000e620000000800 */
[----:B0-----:R-:W-:-:S07]  /*14890*/  FADD.FTZ R29, R59, R40 ;  /* 0x000000283b1d7221 */ /* 0x001fce0000010000 */
[----:B------:R-:W0:Y:S01]  /*148a0*/  MUFU.EX2 R34, R65 ;  /* 0x0000004100227308 */ /* 0x000e220000000800 */
[C---:B--2---:R-:W-:Y:S01]  /*148b0*/  FADD.FTZ R42, R30.reuse, R29 ;  /* 0x0000001d1e2a7221 */ /* 0x044fe20000010000 */
[----:B------:R-:W-:-:S06]  /*148c0*/  F2FP.F16.F32.PACK_AB R199, R30, R59 ;  /* 0x0000003b1ec7723e */ /* 0x000fcc00000000ff */
[----:B------:R-:W-:Y:S01]  /*148d0*/  MUFU.EX2 R67, R67 ;  /* 0x0000004300437308 */ /* 0x000fe20000000800 */
[----:B-1----:R-:W-:-:S07]  /*148e0*/  FADD.FTZ R29, R63, R42 ;  /* 0x0000002a3f1d7221 */ /* 0x002fce0000010000 */
[----:B------:R-:W1:Y:S01]  /*148f0*/  MUFU.EX2 R36, R69 ;  /* 0x0000004500247308 */ /* 0x000e620000000800 */
[C---:B0-----:R-:W-:Y:S01]  /*14900*/  FADD.FTZ R42, R34.reuse, R29 ;  /* 0x0000001d222a7221 */ /* 0x041fe20000010000 */
[----:B------:R-:W-:Y:S01]  /*14910*/  FADD.FTZ R29, R43, R44 ;  /* 0x0000002c2b1d7221 */ /* 0x000fe20000010000 */
[----:B------:R-:W-:-:S03]  /*14920*/  F2FP.F16.F32.PACK_AB R193, R34, R63 ;  /* 0x0000003f22c1723e */ /* 0x000fc600000000ff */
[C---:B------:R-:W-:Y:S01]  /*14930*/  FADD.FTZ R44, R188.reuse, R29 ;  /* 0x0000001dbc2c7221 */ /* 0x040fe20000010000 */
[----:B------:R-:W-:Y:S01]  /*14940*/  F2FP.F16.F32.PACK_AB R188, R188, R43 ;  /* 0x0000002bbcbc723e */ /* 0x000fe200000000ff */
[----:B------:R-:W-:Y:S02]  /*14950*/  MUFU.EX2 R71, R71 ;  /* 0x0000004700477308 */ /* 0x000fe40000000800 */
[----:B------:R-:W-:-:S04]  /*14960*/  FADD.FTZ R29, R39, R44 ;  /* 0x0000002c271d7221 */ /* 0x000fc80000010000 */
[C---:B------:R-:W-:Y:S01]  /*14970*/  FADD.FTZ R32, R190.reuse, R29 ;  /* 0x0000001dbe207221 */ /* 0x040fe20000010000 */
[----:B------:R-:W-:Y:S01]  /*14980*/  F2FP.F16.F32.PACK_AB R190, R190, R39 ;  /* 0x00000027bebe723e */ /* 0x000fe200000000ff */
[----:B------:R-:W0:Y:S01]  /*14990*/  MUFU.EX2 R38, R53 ;  /* 0x0000003500267308 */ /* 0x000e220000000800 */
[----:B-1----:R-:W-:Y:S01]  /*149a0*/  F2FP.F16.F32.PACK_AB R195, R36, R67 ;  /* 0x0000004324c3723e */ /* 0x002fe200000000ff */
[----:B------:R-:W-:-:S06]  /*149b0*/  FADD.FTZ R29, R35, R32 ;  /* 0x00000020231d7221 */ /* 0x000fcc0000010000 */
[----:B------:R-:W-:Y:S08]  /*149c0*/  MUFU.EX2 R33, R33 ;  /* 0x0000002100217308 */ /* 0x000ff00000000800 */
[----:B------:R1:W2:Y:S01]  /*149d0*/  MUFU.EX2 R40, R23 ;  /* 0x0000001700287308 */ /* 0x0002a20000000800 */
[----:B0-----:R-:W-:-:S07]  /*149e0*/  F2FP.F16.F32.PACK_AB R189, R38, R71 ;  /* 0x0000004726bd723e */ /* 0x001fce00000000ff */
[----:B------:R-:W0:Y:S01]  /*149f0*/  MUFU.EX2 R5, R5 ;  /* 0x0000000500057308 */ /* 0x000e220000000800 */
[----:B-1----:R-:W-:-:S04]  /*14a00*/  FADD.FTZ R23, R67, R42 ;  /* 0x0000002a43177221 */ /* 0x002fc80000010000 */
[----:B------:R-:W-:-:S03]  /*14a10*/  FADD.FTZ R42, R36, R23 ;  /* 0x00000017242a7221 */ /* 0x000fc60000010000 */
[----:B------:R-:W1:Y:S01]  /*14a20*/  MUFU.EX2 R26, R73 ;  /* 0x00000049001a7308 */ /* 0x000e620000000800 */
[----:B------:R-:W-:Y:S01]  /*14a30*/  FADD.FTZ R23, R71, R42 ;  /* 0x0000002a47177221 */ /* 0x000fe20000010000 */
[C---:B------:R-:W-:Y:S01]  /*14a40*/  FADD.FTZ R42, R184.reuse, R29 ;  /* 0x0000001db82a7221 */ /* 0x040fe20000010000 */
[----:B------:R-:W-:Y:S02]  /*14a50*/  F2FP.F16.F32.PACK_AB R184, R184, R35 ;  /* 0x00000023b8b8723e */ /* 0x000fe400000000ff */
[----:B------:R-:W-:Y:S01]  /*14a60*/  FADD.FTZ R28, R38, R23 ;  /* 0x00000017261c7221 */ /* 0x000fe20000010000 */
[----:B--2---:R-:W-:Y:S02]  /*14a70*/  F2FP.F16.F32.PACK_AB R191, R40, R33 ;  /* 0x0000002128bf723e */ /* 0x004fe400000000ff */
[----:B------:R-:W2:Y:S01]  /*14a80*/  MUFU.EX2 R27, R27 ;  /* 0x0000001b001b7308 */ /* 0x000ea20000000800 */
[----:B------:R-:W-:-:S04]  /*14a90*/  FADD.FTZ R23, R33, R28 ;  /* 0x0000001c21177221 */ /* 0x000fc80000010000 */
[----:B------:R-:W-:-:S03]  /*14aa0*/  FADD.FTZ R32, R40, R23 ;  /* 0x0000001728207221 */ /* 0x000fc60000010000 */
[----:B------:R-:W3:Y:S01]  /*14ab0*/  MUFU.EX2 R75, R75 ;  /* 0x0000004b004b7308 */ /* 0x000ee20000000800 */
[----:B0-----:R-:W-:Y:S01]  /*14ac0*/  FADD.FTZ R23, R5, R32 ;  /* 0x0000002005177221 */ /* 0x001fe20000010000 */
[C---:B-1----:R-:W-:Y:S01]  /*14ad0*/  F2FP.F16.F32.PACK_AB R185, R26.reuse, R5 ;  /* 0x000000051ab9723e */ /* 0x042fe200000000ff */
[----:B------:R-:W-:Y:S02]  /*14ae0*/  VIADD R5, R103, 0xfffffffe ;  /* 0xfffffffe67057836 */ /* 0x000fe40000000000 */
[----:B------:R-:W-:-:S03]  /*14af0*/  FADD.FTZ R0, R26, R23 ;  /* 0x000000171a007221 */ /* 0x000fc60000010000 */
[----:B------:R-:W0:Y:S01]  /*14b00*/  MUFU.EX2 R28, R77 ;  /* 0x0000004d001c7308 */ /* 0x000e220000000800 */
[----:B--2---:R-:W-:-:S04]  /*14b10*/  FADD.FTZ R29, R27, R42 ;  /* 0x0000002a1b1d7221 */ /* 0x004fc80000010000 */
[C---:B------:R-:W-:Y:S01]  /*14b20*/  FADD.FTZ R228, R186.reuse, R29 ;  /* 0x0000001dbae47221 */ /* 0x040fe20000010000 */
[----:B------:R-:W-:Y:S01]  /*14b30*/  F2FP.F16.F32.PACK_AB R186, R186, R27 ;  /* 0x0000001bbaba723e */ /* 0x000fe200000000ff */
[----:B---3--:R-:W-:-:S04]  /*14b40*/  FADD.FTZ R227, R75, R0 ;  /* 0x000000004be37221 */ /* 0x008fc80000010000 */
[C---:B0-----:R-:W-:Y:S01]  /*14b50*/  FADD.FTZ R227, R28.reuse, R227 ;  /* 0x000000e31ce37221 */ /* 0x041fe20000010000 */
[----:B------:R-:W-:Y:S01]  /*14b60*/  F2FP.F16.F32.PACK_AB R187, R28, R75 ;  /* 0x0000004b1cbb723e */ /* 0x000fe200000000ff */
[----:B------:R-:W-:Y:S06]  /*14b70*/  @!P3 BRA `(.L_x_1950) ;  /* 0x000000000048b947 */ /* 0x000fec0003800000 */
        /* <DEDUP_REMOVED lines=11> */
.L_x_1952:
[----:B------:R-:W-:-:S13]  /*14c30*/  ISETP.NE.AND P4, PT, R25, 0x1, PT ;  /* 0x000000011900780c */ /* 0x000fda0003f85270 */
[----:B------:R-:W0:Y:S02]  /*14c40*/  @P4 LDC.64 R26, c[0x0][0x9e8] ;  /* 0x00027a00ff1a4b82 */ /* 0x000e240000000a00 */
[----:B0-----:R-:W-:-:S05]  /*14c50*/  @P4 IMAD.HI.U32 R26, R0, R26, RZ ;  /* 0x0000001a001a4227 */ /* 0x001fca00078e00ff */
[----:B------:R-:W-:-:S07]  /*14c60*/  @P4 SHF.R.U32.HI R0, RZ, R27, R26 ;  /* 0x0000001bff004219 */ /* 0x000fce000001161a */
.L_x_1953:
[----:B------:R-:W-:Y:S05]  /*14c70*/  BSYNC B0 ;  /* 0x0000000000007941 */ /* 0x000fea0003800000 */
.L_x_1951:
[----:B------:R-:W-:-:S05]  /*14c80*/  IMAD R25, R0, R25, R25 ;  /* 0x0000001900197224 */ /* 0x000fca00078e0219 */
[----:B------:R-:W-:-:S07]  /*14c90*/  VIMNMX R24, R24, R25, PT ;  /* 0x0000001918187248 */ /* 0x000fce0003fe0100 */
.L_x_1950:
[----:B------:R-:W2:Y:S01]  /*14ca0*/  LDL R25, [R1+0x50] ;  /* 0x0000500001197983 */ /* 0x000ea20000100800 */
[----:B------:R-:W-:Y:S01]  /*14cb0*/  SHF.R.S32.HI R23, RZ, 0x1f, R24 ;  /* 0x0000001fff177819 */ /* 0x000fe20000011418 */
[----:B------:R-:W-:Y:S01]  /*14cc0*/  BSSY B0, `(.L_x_1954) ;  /* 0x0000352000007945 */ /* 0x000fe20003800000 */
[----:B------:R-:W-:Y:S01]  /*14cd0*/  IMAD.MOV.U32 R0, RZ, RZ, 0x3f800000 ;  /* 0x3f800000ff007424 */ /* 0x000fe200078e00ff */
[----:B------:R-:W-:Y:S02]  /*14ce0*/  CS2R R150, SRZ ;  /* 0x0000000000967805 */ /* 0x000fe4000001ff00 */
[----:B------:R-:W-:Y:S01]  /*14cf0*/  LEA.HI R24, R23, R24, RZ, 0x6 ;  /* 0x0000001817187211 */ /* 0x000fe200078f30ff */
[----:B------:R-:W-:Y:S01]  /*14d00*/  IMAD.MOV.U32 R23, RZ, RZ, 0x3f800000 ;  /* 0x3f800000ff177424 */ /* 0x000fe200078e00ff */
[----:B------:R-:W-:Y:S02]  /*14d10*/  CS2R R148, SRZ ;  /* 0x0000000000947805 */ /* 0x000fe4000001ff00 */
[----:B------:R-:W-:-:S02]  /*14d20*/  CS2R R146, SRZ ;  /* 0x0000000000927805 */ /* 0x000fc4000001ff00 */
[----:B------:R-:W-:Y:S02]  /*14d30*/  SHF.R.S32.HI R24, RZ, 0x6, R24 ;  /* 0x00000006ff187819 */ /* 0x000fe40000011418 */
        /* <DEDUP_REMOVED lines=60> */
[----:B--2---:R-:W-:-:S04]  /*15100*/  VIMNMX R25, R25, R24, !PT ;  /* 0x0000001819197248 */ /* 0x004fc80007fe0100 */
[----:B------:R-:W-:Y:S01]  /*15110*/  ISETP.GE.AND P4, PT, R5, R25, PT ;  /* 0x000000190500720c */ /* 0x000fe20003f86270 */
[----:B------:R0:W-:Y:S02]  /*15120*/  STL [R1+0x1c], R25 ;  /* 0x00001c1901007387 */ /* 0x0001e40000100800 */
[----:B0-----:R-:W-:-:S10]  /*15130*/  CS2R R24, SRZ ;  /* 0x0000000000187805 */ /* 0x001fd4000001ff00 */
[----:B------:R-:W-:Y:S05]  /*15140*/  @!P4 BRA `(.L_x_1955) ;  /* 0x000000300024c947 */ /* 0x000fea0003800000 */
[----:B------:R-:W-:Y:S01]  /*15150*/  BSSY B1, `(.L_x_1956) ;  /* 0x0000304000017945 */ /* 0x000fe20003800000 */
[----:B------:R-:W-:Y:S01]  /*15160*/  MOV R0, 0x3f800000 ;  /* 0x3f80000000007802 */ /* 0x000fe20000000f00 */
[----:B------:R-:W-:-:S07]  /*15170*/  IMAD.MOV.U32 R151, RZ, RZ, RZ ;  /* 0x000000ffff977224 */ /* 0x000fce00078e00ff */
.L_x_1975:
[----:B------:R-:W-:-:S05]  /*15180*/  VIADD R231, R22, 0x1 ;  /* 0x0000000116e77836 */ /* 0x000fca0000000000 */
[----:B------:R-:W-:-:S04]  /*15190*/  ISETP.NE.AND P4, PT, R231, 0x2, PT ;  /* 0x00000002e700780c */ /* 0x000fc80003f85270 */
[----:B------:R-:W-:Y:S02]  /*151a0*/  SEL R230, RZ, 0x1, P4 ;  /* 0x00000001ffe67807 */ /* 0x000fe40002000000 */
[----:B------:R-:W-:Y:S02]  /*151b0*/  SEL R231, R231, RZ, P4 ;  /* 0x000000ffe7e77207 */ /* 0x000fe40002000000 */
[----:B------:R-:W-:Y:S01]  /*151c0*/  LOP3.LUT R230, R219, R230, RZ, 0x3c, !PT ;  /* 0x000000e6dbe67212 */ /* 0x000fe200078e3cff */
[----:B------:R-:W-:Y:S06]  /*151d0*/  @!P0 BRA `(.L_x_1957) ;  /* 0x0000000000048947 */ /* 0x000fec0003800000 */
[----:B------:R-:W-:Y:S01]  /*151e0*/  BPT.TRAP 0x1 ;  /* 0x000000040000795c */ /* 0x000fe20000300000 */
.L_x_1957:
[----:B------:R-:W-:Y:S01]  /*151f0*/  IMAD R2, R231, 0x8, R16 ;  /* 0x00000008e7027824 */ /* 0x000fe200078e0210 */
[----:B------:R-:W-:-:S04]  /*15200*/  SHF.L.U32 R153, R230, 0x1f, RZ ;  /* 0x0000001fe6997819 */ /* 0x000fc800000006ff */
[----:B------:R0:W1:Y:S01]  /*15210*/  SYNCS.PHASECHK.TRANS64.TRYWAIT P4, [R2+URZ+0x30830], R153 ;  /* 0x03083099020075a7 */ /* 0x000062000808017f */
[----:B------:R-:W-:Y:S05]  /*15220*/  @!P0 BRA `(.L_x_1958) ;  /* 0x0000000000048947 */ /* 0x000fea0003800000 */
[----:B------:R-:W-:Y:S01]  /*15230*/  BPT.TRAP 0x1 ;  /* 0x000000040000795c */ /* 0x000fe20000300000 */
.L_x_1958:
[----:B------:R-:W2:Y:S01]  /*15240*/  LDL R152, [R1+0x24] ;  /* 0x0000240001987983 */ /* 0x000ea20000100800 */
[----:B------:R-:W-:Y:S01]  /*15250*/  BSSY B2, `(.L_x_1959) ;  /* 0x0000007000027945 */ /* 0x000fe20003800000 */
[----:B--2---:R-:W-:-:S04]  /*15260*/  IMAD R152, R231, 0x800, R152 ;  /* 0x00000800e7987824 */ /* 0x004fc800078e0298 */
[C---:B------:R-:W-:Y:S01]  /*15270*/  VIADD R157, R152.reuse, 0x4 ;  /* 0x00000004989d7836 */ /* 0x040fe20000000000 */
[----:B------:R-:W-:Y:S01]  /*15280*/  IADD3 R154, R152, 0x2, RZ ;  /* 0x00000002989a7810 */ /* 0x000fe20007ffe0ff */
[----:B-1----:R-:W-:Y:S06]  /*15290*/  @P4 BRA `(.L_x_1960) ;  /* 0x0000000000084947 */ /* 0x002fec0003800000 */
[----:B------:R-:W1:Y:S02]  /*152a0*/  SYNCS.PHASECHK.TRANS64.TRYWAIT P4, [R2+URZ+0x30830], R153 ;  /* 0x03083099020075a7 */ /* 0x000e64000808017f */
[----:B-1----:R-:W-:Y:S05]  /*152b0*/  @!P4 BRA `(.L_x_1961) ;  /* 0x000001700004c947 */ /* 0x002fea0003800000 */
.L_x_1960:
[----:B------:R-:W-:Y:S05]  /*152c0*/  BSYNC B2 ;  /* 0x0000000000027941 */ /* 0x000fea0003800000 */
.L_x_1959:
[----:B------:R-:W-:Y:S01]  /*152d0*/  R2UR UR4, R154 ;  /* 0x000000009a0472ca */ /* 0x000fe200000e0000 */
[----:B------:R-:W-:Y:S01]  /*152e0*/  STL [R1+0xc0], R5 ;  /* 0x0000c00501007387 */ /* 0x000fe20000100800 */
[----:B------:R-:W-:Y:S01]  /*152f0*/  MOV R154, R157 ;  /* 0x0000009d009a7202 */ /* 0x000fe20000000f00 */
[----:B------:R-:W-:Y:S02]  /*15300*/  IMAD.MOV.U32 R155, RZ, RZ, 0x40000040 ;  /* 0x40000040ff9b7424 */ /* 0x000fe400078e00ff */
[-C--:B------:R-:W-:Y:S01]  /*15310*/  FMUL.FTZ R24, R24, R23.reuse ;  /* 0x0000001718187220 */ /* 0x080fe20000410000 */
[----:B------:R2:W-:Y:S01]  /*15320*/  STL [R1+0xbc], R4 ;  /* 0x0000bc0401007387 */ /* 0x0005e20000100800 */
[C---:B------:R-:W-:Y:S02]  /*15330*/  VIADD R156, R152.reuse, 0x6 ;  /* 0x00000006989c7836 */ /* 0x040fe40000000000 */
[-C--:B------:R-:W-:Y:S01]  /*15340*/  FMUL.FTZ R25, R25, R23.reuse ;  /* 0x0000001719197220 */ /* 0x080fe20000410000 */
[C---:B------:R-:W-:Y:S01]  /*15350*/  R2UR UR5, R155.reuse ;  /* 0x000000009b0572ca */ /* 0x040fe200000e0000 */
[----:B------:R-:W-:Y:S01]  /*15360*/  STL [R1+0xb8], R3 ;  /* 0x0000b80301007387 */ /* 0x000fe20000100800 */
[----:B------:R-:W-:Y:S01]  /*15370*/  VIADD R158, R152, 0x204 ;  /* 0x00000204989e7836 */ /* 0x000fe20000000000 */
[----:B------:R-:W-:Y:S01]  /*15380*/  R2UR UR58, R156 ;  /* 0x000000009c3a72ca */ /* 0x000fe200000e0000 */
[----:B------:R-:W-:Y:S01]  /*15390*/  VIADD R156, R152, 0x202 ;  /* 0x00000202989c7836 */ /* 0x000fe20000000000 */
[----:B------:R3:W-:Y:S01]  /*153a0*/  STL [R1+0xb4], R2 ;  /* 0x0000b40201007387 */ /* 0x0007e20000100800 */
[----:B01----:R-:W-:Y:S01]  /*153b0*/  IMAD.MOV.U32 R153, RZ, RZ, 0x40000040 ;  /* 0x40000040ff997424 */ /* 0x003fe200078e00ff */
[----:B--2---:R-:W-:Y:S01]  /*153c0*/  MOV R4, UR38 ;  /* 0x0000002600047c02 */ /* 0x004fe20008000f00 */
[----:B------:R-:W-:Y:S01]  /*153d0*/  IMAD.MOV.U32 R157, RZ, RZ, 0x40000040 ;  /* 0x40000040ff9d7424 */ /* 0x000fe200078e00ff */
[----:B------:R-:W-:Y:S01]  /*153e0*/  R2UR UR38, R154 ;  /* 0x000000009a2672ca */ /* 0x000fe200000e0000 */
[----:B------:R-:W-:Y:S01]  /*153f0*/  VIADD R154, R152, 0x200 ;  /* 0x00000200989a7836 */ /* 0x000fe20000000000 */
[----:B------:R-:W-:Y:S01]  /*15400*/  R2UR UR14, R158 ;  /* 0x000000009e0e72ca */ /* 0x000fe200000e0000 */
[----:B------:R-:W-:Y:S01]  /*15410*/  VIADD R158, R152, 0x400 ;  /* 0x00000400989e7836 */ /* 0x000fe20000000000 */
[----:B------:R-:W-:Y:S01]  /*15420*/  R2UR UR10, R156 ;  /* 0x000000009c0a72ca */ /* 0x000fe200000e0000 */
[----:B------:R-:W-:Y:S01]  /*15430*/  VIADD R156, R152, 0x402 ;  /* 0x00000402989c7836 */ /* 0x000fe20000000000 */
[----:B---3--:R-:W-:Y:S01]  /*15440*/  MOV R2, UR39 ;  /* 0x0000002700027c02 */ /* 0x008fe20008000f00 */
[----:B------:R-:W-:Y:S01]  /*15450*/  IMAD.MOV.U32 R159, RZ, RZ, 0x40000040 ;  /* 0x40000040ff9f7424 */ /* 0x000fe200078e00ff */
[----:B------:R-:W-:Y:S01]  /*15460*/  R2UR UR39, R155 ;  /* 0x000000009b2772ca */ /* 0x000fe200000e0000 */
[-C--:B------:R-:W-:Y:S01]  /*15470*/  FMUL.FTZ R28, R28, R23.reuse ;  /* 0x000000171c1c7220 */ /* 0x080fe20000410000 */
[----:B------:R-:W-:Y:S01]  /*15480*/  R2UR UR6, R154 ;  /* 0x000000009a0672ca */ /* 0x000fe200000e0000 */
[----:B------:R0:W-:Y:S01]  /*15490*/  STL [R1+0x18], R2 ;  /* 0x0000180201007387 */ /* 0x0001e20000100800 */
[----:B------:R-:W-:Y:S01]  /*154a0*/  IADD3 R154, R152, 0x206, RZ ;  /* 0x00000206989a7810 */ /* 0x000fe20007ffe0ff */
[-C--:B------:R-:W-:Y:S01]  /*154b0*/  FMUL.FTZ R29, R29, R23.reuse ;  /* 0x000000171d1d7220 */ /* 0x080fe20000410000 */
[----:B------:R-:W-:Y:S01]  /*154c0*/  R2UR UR22, R158 ;  /* 0x000000009e1672ca */ /* 0x000fe200000e0000 */
[-C--:B------:R-:W-:Y:S01]  /*154d0*/  FMUL.FTZ R32, R32, R23.reuse ;  /* 0x0000001720207220 */ /* 0x080fe20000410000 */
[----:B------:R-:W-:Y:S01]  /*154e0*/  R2UR UR18, R154 ;  /* 0x000000009a1272ca */ /* 0x000fe200000e0000 */
[C---:B------:R-:W-:Y:S01]  /*154f0*/  VIADD R154, R152.reuse, 0x404 ;  /* 0x00000404989a7836 */ /* 0x040fe20000000000 */
[----:B------:R-:W-:Y:S01]  /*15500*/  MOV R232, UR38 ;  /* 0x0000002600e87c02 */ /* 0x000fe20008000f00 */
[----:B------:R-:W-:Y:S01]  /*15510*/  UMOV UR38, UR4 ;  /* 0x0000000400267c82 */ /* 0x000fe20008000000 */
[----:B------:R-:W-:Y:S01]  /*15520*/  IADD3 R158, R152, 0x406, RZ ;  /* 0x00000406989e7810 */ /* 0x000fe20007ffe0ff */
[-C--:B------:R-:W-:Y:S01]  /*15530*/  FMUL.FTZ R33, R33, R23.reuse ;  /* 0x0000001721217220 */ /* 0x080fe20000410000 */
[----:B------:R-:W-:Y:S01]  /*15540*/  R2UR UR30, R154 ;  /* 0x000000009a1e72ca */ /* 0x000fe200000e0000 */
[----:B------:R-:W-:Y:S01]  /*15550*/  VIADD R154, R152, 0x600 ;  /* 0x00000600989a7836 */ /* 0x000fe20000000000 */
[----:B------:R-:W-:Y:S01]  /*15560*/  MOV R233, UR39 ;  /* 0x0000002700e97c02 */ /* 0x000fe20008000f00 */
[----:B------:R-:W-:Y:S01]  /*15570*/  UMOV UR39, UR5 ;  /* 0x0000000500277c82 */ /* 0x000fe20008000000 */
[----:B------:R-:W-:Y:S01]  /*15580*/  MOV R3, UR37 ;  /* 0x0000002500037c02 */ /* 0x000fe20008000f00 */
[-C--:B------:R-:W-:Y:S01]  /*15590*/  FMUL.FTZ R36, R36, R23.reuse ;  /* 0x0000001724247220 */ /* 0x080fe20000410000 */
[----:B0-----:R-:W-:Y:S01]  /*155a0*/  MOV R2, UR36 ;  /* 0x0000002400027c02 */ /* 0x001fe20008000f00 */
[-C--:B------:R-:W-:Y:S01]  /*155b0*/  FMUL.FTZ R37, R37, R23.reuse ;  /* 0x0000001725257220 */ /* 0x080fe20000410000 */
[----:B------:R-:W-:Y:S01]  /*155c0*/  MOV R160, UR39 ;  /* 0x0000002700a07c02 */ /* 0x000fe20008000f00 */
[-C--:B------:R-:W-:Y:S01]  /*155d0*/  FMUL.FTZ R40, R40, R23.reuse ;  /* 0x0000001728287220 */ /* 0x080fe20000410000 */
[----:B------:R-:W-:Y:S01]  /*155e0*/  MOV R5, UR38 ;  /* 0x0000002600057c02 */ /* 0x000fe20008000f00 */
[-C--:B------:R-:W-:Y:S01]  /*155f0*/  FMUL.FTZ R41, R41, R23.reuse ;  /* 0x0000001729297220 */ /* 0x080fe20000410000 */
[----:B------:R-:W-:Y:S01]  /*15600*/  R2UR UR26, R156 ;  /* 0x000000009c1a72ca */ /* 0x000fe200000e0000 */
[----:B------:R-:W-:Y:S01]  /*15610*/  VIADD R156, R152, 0x604 ;  /* 0x00000604989c7836 */ /* 0x000fe20000000000 */
[----:B------:R-:W-:Y:S01]  /*15620*/  R2UR UR34, R158 ;  /* 0x000000009e2272ca */ /* 0x000fe200000e0000 */
[----:B------:R-:W-:Y:S01]  /*15630*/  VIADD R158, R152, 0x602 ;  /* 0x00000602989e7836 */ /* 0x000fe20000000000 */
[----:B------:R-:W-:Y:S01]  /*15640*/  R2UR UR42, R154 ;  /* 0x000000009a2a72ca */ /* 0x000fe200000e0000 */
[C---:B------:R-:W-:Y:S01]  /*15650*/  VIADD R154, R152.reuse, 0x606 ;  /* 0x00000606989a7836 */ /* 0x040fe20000000000 */
[----:B------:R-:W-:Y:S01]  /*15660*/  R2UR UR38, R152 ;  /* 0x00000000982672ca */ /* 0x000fe200000e0000 */
[-C--:B------:R-:W-:Y:S01]  /*15670*/  FMUL.FTZ R44, R44, R23.reuse ;  /* 0x000000172c2c7220 */ /* 0x080fe20000410000 */
[----:B------:R-:W-:Y:S01]  /*15680*/  R2UR UR39, R153 ;  /* 0x00000000992772ca */ /* 0x000fe200000e0000 */
[-C--:B------:R-:W-:Y:S01]  /*15690*/  FMUL.FTZ R45, R45, R23.reuse ;  /* 0x000000172d2d7220 */ /* 0x080fe20000410000 */
[----:B------:R-:W-:Y:S01]  /*156a0*/  R2UR UR36, R6 ;  /* 0x00000000062472ca */ /* 0x000fe200000e0000 */
[-C--:B------:R-:W-:Y:S01]  /*156b0*/  FMUL.FTZ R48, R48, R23.reuse ;  /* 0x0000001730307220 */ /* 0x080fe20000410000 */
[----:B------:R-:W-:Y:S01]  /*156c0*/  R2UR UR37, R7 ;  /* 0x00000000072572ca */ /* 0x000fe200000e0000 */
        /* <DEDUP_REMOVED lines=96> */
[----:B------:R-:W-:Y:S01]  /*15cd0*/  MOV R0, R160 ;  /* 0x000000a000007202 */ /* 0x000fe20000000f00 */
[-C--:B------:R-:W-:Y:S01]  /*15ce0*/  FMUL.FTZ R81, R81, R23.reuse ;  /* 0x0000001751517220 */ /* 0x080fe20000410000 */
[----:B------:R-:W-:Y:S01]  /*15cf0*/  WARPGROUP.ARRIVE ;  /* 0x00000000000079c5 */ /* 0x000fe20000000000 */
[-C--:B------:R-:W-:Y:S01]  /*15d00*/  FMUL.FTZ R84, R84, R23.reuse ;  /* 0x0000001754547220 */ /* 0x080fe20000410000 */
[-C--:B------:R-:W-:Y:S01]  /*15d10*/  FMUL.FTZ R85, R85, R23.reuse ;  /* 0x0000001755557220 */ /* 0x080fe20000410000 */
[-C--:B------:R-:W-:Y:S01]  /*15d20*/  FMUL.FTZ R88, R88, R23.reuse ;  /* 0x0000001758587220 */ /* 0x080fe20000410000 */
[-C--:B------:R-:W-:Y:S01]  /*15d30*/  FMUL.FTZ R89, R89, R23.reuse ;  /* 0x0000001759597220 */ /* 0x080fe20000410000 */
[-C--:B------:R-:W-:Y:S01]  /*15d40*/  FMUL.FTZ R92, R92, R23.reuse ;  /* 0x000000175c5c7220 */ /* 0x080fe20000410000 */
[----:B------:R-:W-:Y:S01]  /*15d50*/  HGMMA.64x64x16.F32 R152, gdesc[UR36], RZ, !UPT, gsb0 ;  /* 0x00e00000249879f0 */ /* 0x000fe2000c0008ff */
        /* <DEDUP_REMOVED lines=34> */
[----:B------:R-:W2:Y:S01]  /*15f80*/  LDL.LU R23, [R1+0x18] ;  /* 0x0000180001177983 */ /* 0x000ea20000300800 */
[----:B------:R-:W-:-:S02]  /*15f90*/  R2UR UR57, R217 ;  /* 0x00000000d93972ca */ /* 0x000fc400000e0000 */
[----:B------:R-:W-:Y:S01]  /*15fa0*/  R2UR UR4, R214 ;  /* 0x00000000d60472ca */ /* 0x000fe200000e0000 */
[----:B------:R0:W5:Y:S01]  /*15fb0*/  LDL.LU R5, [R1+0xc0] ;  /* 0x0000c00001057983 */ /* 0x0001620000300800 */
[----:B------:R-:W-:Y:S02]  /*15fc0*/  WARPGROUP.DEPBAR.LE gsb0, 0x0 ;  /* 0x00008000000079c5 */ /* 0x000fe40000010000 */
[----:B------:R-:W-:-:S06]  /*15fd0*/  WARPGROUP.ARRIVE ;  /* 0x00000000000079c5 */ /* 0x000fcc0000000000 */
[----:B------:R-:W-:Y:S01]  /*15fe0*/  HGMMA.64x64x16.F32 R152, gdesc[UR36], R152, gsb0 ;  /* 0x00e00000249879f0 */ /* 0x000fe20008000898 */
[----:B------:R-:W-:Y:S02]  /*15ff0*/  R2UR UR39, R233 ;  /* 0x00000000e92772ca */ /* 0x000fe400000e0000 */
[----:B------:R-:W-:Y:S02]  /*16000*/  R2UR UR38, R232 ;  /* 0x00000000e82672ca */ /* 0x000fe400000e0000 */
[----:B------:R-:W-:Y:S02]  /*16010*/  R2UR UR36, R222 ;  /* 0x00000000de2472ca */ /* 0x000fe400000e0000 */
[----:B------:R-:W-:Y:S01]  /*16020*/  R2UR UR37, R223 ;  /* 0x00000000df2572ca */ /* 0x000fe200000e0000 */
[----:B------:R-:W-:Y:S02]  /*16030*/  WARPGROUP.DEPBAR.LE gsb0, 0x0 ;  /* 0x00008000000079c5 */ /* 0x000fe40000010000 */
[----:B------:R-:W-:-:S10]  /*16040*/  WARPGROUP.ARRIVE ;  /* 0x00000000000079c5 */ /* 0x000fd40000000000 */
[----:B------:R-:W-:Y:S03]  /*16050*/  HGMMA.64x64x16.F32 R152, gdesc[UR36], R152, gsb0 ;  /* 0x00e00000249879f0 */ /* 0x000fe60008000898 */
[----:B------:R-:W-:Y:S02]  /*16060*/  WARPGROUP.DEPBAR.LE gsb0, 0x0 ;  /* 0x00008000000079c5 */ /* 0x000fe40000010000 */
[----:B------:R-:W-:-:S06]  /*16070*/  WARPGROUP.ARRIVE ;  /* 0x00000000000079c5 */ /* 0x000fcc0000000000 */
[----:B------:R-:W-:Y:S01]  /*16080*/  HGMMA.64x64x16.F32 R152, gdesc[UR56], R152, gsb0 ;  /* 0x00e00000389879f0 */ /* 0x000fe20008000898 */
[----:B------:R-:W-:Y:S02]  /*16090*/  R2UR UR5, R215 ;  /* 0x00000000d70572ca */ /* 0x000fe400000e0000 */
[----:B------:R-:W-:Y:S02]  /*160a0*/  WARPGROUP.DEPBAR.LE gsb0, 0x0 ;  /* 0x00008000000079c5 */ /* 0x000fe40000010000 */
[----:B------:R-:W-:-:S09]  /*160b0*/  WARPGROUP.ARRIVE ;  /* 0x00000000000079c5 */ /* 0x000fd20000000000 */
[----:B------:R-:W-:Y:S01]  /*160c0*/  HGMMA.64x64x16.F32 R152, gdesc[UR4], R152, gsb0 ;  /* 0x00e00000049879f0 */ /* 0x000fe20008000898 */
[----:B------:R-:W-:Y:S02]  /*160d0*/  R2UR UR8, R212 ;  /* 0x00000000d40872ca */ /* 0x000fe400000e0000 */
[----:B------:R-:W-:Y:S01]  /*160e0*/  R2UR UR9, R213 ;  /* 0x00000000d50972ca */ /* 0x000fe200000e0000 */
[----:B------:R-:W-:Y:S02]  /*160f0*/  WARPGROUP.DEPBAR.LE gsb0, 0x0 ;  /* 0x00008000000079c5 */ /* 0x000fe40000010000 */
[----:B------:R-:W-:-:S10]  /*16100*/  WARPGROUP.ARRIVE ;  /* 0x00000000000079c5 */ /* 0x000fd40000000000 */
        /* <DEDUP_REMOVED lines=34> */
[----:B------:R0:W5:Y:S01]  /*16330*/  LDL.LU R4, [R1+0xbc] ;  /* 0x0000bc0001047983 */ /* 0x0001620000300800 */
[----:B------:R-:W-:Y:S02]  /*16340*/  R2UR UR37, R3 ;  /* 0x00000000032572ca */ /* 0x000fe400000e0000 */
[----:B------:R-:W-:Y:S01]  /*16350*/  R2UR UR36, R2 ;  /* 0x00000000022472ca */ /* 0x000fe200000e0000 */
[----:B------:R0:W5:Y:S04]  /*16360*/  LDL.LU R3, [R1+0xb8] ;  /* 0x0000b80001037983 */ /* 0x0001680000300800 */
[----:B------:R0:W5:Y:S01]  /*16370*/  LDL.LU R2, [R1+0xb4] ;  /* 0x0000b40001027983 */ /* 0x0001620000300800 */
[----:B------:R-:W-:-:S02]  /*16380*/  WARPGROUP.DEPBAR.LE gsb0, 0x0 ;  /* 0x00008000000079c5 */ /* 0x000fc40000010000 */
[----:B------:R-:W-:-:S06]  /*16390*/  WARPGROUP.ARRIVE ;  /* 0x00000000000079c5 */ /* 0x000fcc0000000000 */
        /* <DEDUP_REMOVED lines=16> */
[----:B--2---:R-:W-:Y:S02]  /*164a0*/  R2UR UR39, R23 ;  /* 0x00000000172772ca */ /* 0x004fe400000e0000 */
[----:B------:R-:W-:Y:S02]  /*164b0*/  WARPGROUP.DEPBAR.LE gsb0, 0x0 ;  /* 0x00008000000079c5 */ /* 0x000fe40000010000 */
[----:B0-----:R-:W-:Y:S11]  /*164c0*/  @!P0 BRA `(.L_x_1962) ;  /* 0x0000000000048947 */ /* 0x001ff60003800000 */
[----:B------:R-:W-:Y:S01]  /*164d0*/  BPT.TRAP 0x1 ;  /* 0x000000040000795c */ /* 0x000fe20000300000 */
.L_x_1962:
[----:B------:R-:W-:Y:S01]  /*164e0*/  SHF.L.U32 R23, R219, 0x1f, RZ ;  /* 0x0000001fdb177819 */ /* 0x000fe200000006ff */
[----:B------:R-:W-:-:S04]  /*164f0*/  IMAD R0, R22, 0x8, R16 ;  /* 0x0000000816007824 */ /* 0x000fc800078e0210 */
[----:B------:R0:W1:Y:S01]  /*16500*/  SYNCS.PHASECHK.TRANS64.TRYWAIT P4, [R0+URZ+0x30850], R23 ;  /* 0x03085017000075a7 */ /* 0x000062000808017f */
[----:B------:R-:W-:Y:S05]  /*16510*/  @!P0 BRA `(.L_x_1963) ;  /* 0x0000000000048947 */ /* 0x000fea0003800000 */
[----:B------:R-:W-:Y:S01]  /*16520*/  BPT.TRAP 0x1 ;  /* 0x000000040000795c */ /* 0x000fe20000300000 */
.L_x_1963:
[----:B------:R-:W-:Y:S04]  /*16530*/  BSSY B2, `(.L_x_1964) ;  /* 0x0000004000027945 */ /* 0x000fe80003800000 */
[----:B-1----:R-:W-:Y:S05]  /*16540*/  @P4 BRA `(.L_x_1965) ;  /* 0x0000000000084947 */ /* 0x002fea0003800000 */
[----:B------:R-:W1:Y:S02]  /*16550*/  SYNCS.PHASECHK.TRANS64.TRYWAIT P4, [R0+URZ+0x30850], R23 ;  /* 0x03085017000075a7 */ /* 0x000e64000808017f */
[----:B-1----:R-:W-:Y:S05]  /*16560*/  @!P4 BRA `(.L_x_1966) ;  /* 0x0000015c006cc947 */ /* 0x002fea0003800000 */
.L_x_1965:
[----:B------:R-:W-:Y:S05]  /*16570*/  BSYNC B2 ;  /* 0x0000000000027941 */ /* 0x000fea0003800000 */
.L_x_1964:
[----:B01----:R-:W-:Y:S01]  /*16580*/  VIADD R23, R16, 0x400 ;  /* 0x0000040010177836 */ /* 0x003fe20000000000 */
[----:B------:R-:W-:Y:S01]  /*16590*/  WARPGROUP.ARRIVE ;  /* 0x00000000000079c5 */ /* 0x000fe20000000000 */
[----:B------:R-:W2:Y:S01]  /*165a0*/  LDL R232, [R1+0x34] ;  /* 0x0000340001e87983 */ /* 0x000ea20000100800 */
[----:B------:R-:W-:Y:S02]  /*165b0*/  ULDC UR5, c[0x0][0x9d8] ;  /* 0x0002760000057ab9 */ /* 0x000fe40000000800 */
[----:B------:R-:W-:Y:S01]  /*165c0*/  SHF.R.U32.HI R23, RZ, 0x4, R23 ;  /* 0x00000004ff177819 */ /* 0x000fe20000011617 */
[----:B------:R-:W2:Y:S03]  /*165d0*/  LDL R219, [R1+0x4c] ;  /* 0x00004c0001db7983 */ /* 0x000ea60000100800 */
[----:B------:R-:W-:Y:S01]  /*165e0*/  LOP3.LUT R23, R23, 0x3fff, RZ, 0xc0, !PT ;  /* 0x00003fff17177812 */ /* 0x000fe200078ec0ff */
[----:B------:R-:W3:Y:S03]  /*165f0*/  LDL R233, [R1+0x28] ;  /* 0x0000280001e97983 */ /* 0x000ee60000100800 */
[----:B------:R-:W-:-:S05]  /*16600*/  LOP3.LUT R23, R23, 0x2000000, RZ, 0xfc, !PT ;  /* 0x0200000017177812 */ /* 0x000fca00078efcff */
[----:B------:R-:W-:Y:S02]  /*16610*/  IMAD R22, R22, 0x800, R23 ;  /* 0x0000080016167824 */ /* 0x000fe400078e0217 */
[----:B------:R-:W-:-:S03]  /*16620*/  IMAD.MOV.U32 R23, RZ, RZ, 0x40000040 ;  /* 0x40000040ff177424 */ /* 0x000fc600078e00ff */
[----:B------:R-:W-:Y:S02]  /*16630*/  R2UR UR6, R22 ;  /* 0x00000000160672ca */ /* 0x000fe400000e0000 */
[----:B------:R-:W-:-:S13]  /*16640*/  R2UR UR7, R23 ;  /* 0x00000000170772ca */ /* 0x000fda00000e0000 */
[----:B------:R-:W-:Y:S03]  /*16650*/  HGMMA.64x256x16.F32 R24, R196, gdesc[UR4].tnspB, R24, gsb0 ;  /* 0x43e00004c4187df0 */ /* 0x000fe60008000818 */
[----:B------:R-:W-:Y:S02]  /*16660*/  WARPGROUP.DEPBAR.LE gsb0, 0x0 ;  /* 0x00008000000079c5 */ /* 0x000fe40000010000 */
[----:B------:R-:W-:Y:S01]  /*16670*/  IMAD.MOV.U32 R197, RZ, RZ, 0x40000040 ;  /* 0x40000040ffc57424 */ /* 0x000fe200078e00ff */
[----:B------:R-:W-:-:S04]  /*16680*/  IADD3 R196, R22, 0x80, RZ ;  /* 0x0000008016c47810 */ /* 0x000fc80007ffe0ff */
[----:B------:R-:W-:Y:S02]  /*16690*/  R2UR UR6, R196 ;  /* 0x00000000c40672ca */ /* 0x000fe400000e0000 */
[----:B------:R-:W-:Y:S01]  /*166a0*/  R2UR UR7, R197 ;  /* 0x00000000c50772ca */ /* 0x000fe200000e0000 */
[----:B------:R-:W-:-:S15]  /*166b0*/  WARPGROUP.ARRIVE ;  /* 0x00000000000079c5 */ /* 0x000fde0000000000 */
[----:B------:R-:W-:Y:S01]  /*166c0*/  HGMMA.64x256x16.F32 R24, R192, gdesc[UR4].tnspB, R24, gsb0 ;  /* 0x43e00004c0187df0 */ /* 0x000fe20008000818 */
[----:B------:R-:W-:Y:S02]  /*166d0*/  MOV R23, 0x40000040 ;  /* 0x4000004000177802 */ /* 0x000fe40000000f00 */
[----:B------:R-:W-:Y:S02]  /*166e0*/  WARPGROUP.DEPBAR.LE gsb0, 0x0 ;  /* 0x00008000000079c5 */ /* 0x000fe40000010000 */
[----:B------:R-:W-:Y:S02]  /*166f0*/  VIADD R192, R22, 0x100 ;  /* 0x0000010016c07836 */ /* 0x000fe40000000000 */
[----:B------:R-:W-:-:S03]  /*16700*/  IMAD.MOV.U32 R193, RZ, RZ, 0x40000040 ;  /* 0x40000040ffc17424 */ /* 0x000fc600078e00ff */
[----:B------:R-:W-:Y:S02]  /*16710*/  R2UR UR6, R192 ;  /* 0x00000000c00672ca */ /* 0x000fe400000e0000 */
[----:B------:R-:W-:Y:S01]  /*16720*/  R2UR UR7, R193 ;  /* 0x00000000c10772ca */ /* 0x000fe200000e0000 */
[----:B------:R-:W-:-:S15]  /*16730*/  WARPGROUP.ARRIVE ;  /* 0x00000000000079c5 */ /* 0x000fde0000000000 */
[----:B------:R-:W-:Y:S01]  /*16740*/  HGMMA.64x256x16.F32 R24, R188, gdesc[UR4].tnspB, R24, gsb0 ;  /* 0x43e00004bc187df0 */ /* 0x000fe20008000818 */
[----:B------:R-:W-:Y:S01]  /*16750*/  VIADD R22, R22, 0x180 ;  /* 0x0000018016167836 */ /* 0x000fe20000000000 */
[----:B------:R-:W-:Y:S02]  /*16760*/  R2UR UR7, R23 ;  /* 0x00000000170772ca */ /* 0x000fe400000e0000 */
[----:B------:R-:W0:Y:S02]  /*16770*/  @P2 LDC R23, c[0x0][0x450] ;  /* 0x00011400ff172b82 */ /* 0x000e240000000800 */
[----:B------:R-:W-:-:S06]  /*16780*/  R2UR UR6, R22 ;  /* 0x00000000160672ca */ /* 0x000fcc00000e0000 */
[----:B------:R-:W1:Y:S01]  /*16790*/  @P2 LDC R22, c[0x0][0x44c] ;  /* 0x00011300ff162b82 */ /* 0x000e620000000800 */
[----:B-----5:R-:W-:-:S05]  /*167a0*/  @!P1 VIADD R2, R2, 0x30840 ;  /* 0x0003084002029836 */ /* 0x020fca0000000000 */
[----:B------:R-:W-:Y:S01]  /*167b0*/  @!P1 PRMT R2, RZ, 0x654, R2 ;  /* 0x00000654ff029816 */ /* 0x000fe20000000002 */
[----:B------:R-:W-:Y:S01]  /*167c0*/  FMUL.FTZ R153, R153, UR5 ;  /* 0x0000000599997c20 */ /* 0x000fe20008410000 */
[----:B------:R-:W-:Y:S01]  /*167d0*/  FMUL.FTZ R158, R158, UR5 ;  /* 0x000000059e9e7c20 */ /* 0x000fe20008410000 */
[----:B------:R-:W-:Y:S01]  /*167e0*/  FMUL.FTZ R159, R159, UR5 ;  /* 0x000000059f9f7c20 */ /* 0x000fe20008410000 */
[----:B------:R-:W-:Y:S01]  /*167f0*/  FMUL.FTZ R160, R160, UR5 ;  /* 0x00000005a0a07c20 */ /* 0x000fe20008410000 */
[----:B------:R-:W-:Y:S01]  /*16800*/  FMUL.FTZ R165, R165, UR5 ;  /* 0x00000005a5a57c20 */ /* 0x000fe20008410000 */
[----:B------:R-:W-:Y:S01]  /*16810*/  FMUL.FTZ R169, R169, UR5 ;  /* 0x00000005a9a97c20 */ /* 0x000fe20008410000 */
[----:B------:R-:W-:Y:S01]  /*16820*/  FMUL.FTZ R173, R173, UR5 ;  /* 0x00000005adad7c20 */ /* 0x000fe20008410000 */
[----:B---3--:R-:W-:Y:S01]  /*16830*/  R2UR UR4, R233 ;  /* 0x00000000e90472ca */ /* 0x008fe200000e0000 */
[----:B------:R-:W3:Y:S08]  /*16840*/  MUFU.TANH R153, R153 ;  /* 0x0000009900997308 */ /* 0x000ef00000002400 */
[----:B------:R-:W4:Y:S08]  /*16850*/  MUFU.TANH R158, R158 ;  /* 0x0000009e009e7308 */ /* 0x000f300000002400 */
[----:B------:R-:W0:Y:S08]  /*16860*/  MUFU.TANH R159, R159 ;  /* 0x0000009f009f7308 */ /* 0x000e300000002400 */
[----:B------:R-:W0:Y:S08]  /*16870*/  MUFU.TANH R160, R160 ;  /* 0x000000a000a07308 */ /* 0x000e300000002400 */
[----:B------:R-:W0:Y:S08]  /*16880*/  MUFU.TANH R165, R165 ;  /* 0x000000a500a57308 */ /* 0x000e300000002400 */
[----:B------:R-:W0:Y:S01]  /*16890*/  MUFU.TANH R169, R169 ;  /* 0x000000a900a97308 */ /* 0x000e220000002400 */
[----:B------:R-:W-:-:S02]  /*168a0*/  WARPGROUP.DEPBAR.LE gsb0, 0x0 ;  /* 0x00008000000079c5 */ /* 0x000fc40000010000 */
[----:B------:R-:W-:-:S06]  /*168b0*/  WARPGROUP.ARRIVE ;  /* 0x00000000000079c5 */ /* 0x000fcc0000000000 */
[----:B------:R-:W-:Y:S01]  /*168c0*/  HGMMA.64x256x16.F32 R24, R184, gdesc[UR4].tnspB, R24, gsb0 ;  /* 0x43e00004b8187df0 */ /* 0x000fe20008000818 */
[----:B------:R-:W-:Y:S01]  /*168d0*/  FMUL.FTZ R188, R172, UR5 ;  /* 0x00000005acbc7c20 */ /* 0x000fe20008410000 */
[----:B------:R-:W-:Y:S01]  /*168e0*/  FMUL.FTZ R172, R178, UR5 ;  /* 0x00000005b2ac7c20 */ /* 0x000fe20008410000 */
[----:B------:R-:W-:Y:S01]  /*168f0*/  FMUL.FTZ R178, R180, UR5 ;  /* 0x00000005b4b27c20 */ /* 0x000fe20008410000 */
[----:B------:R-:W0:Y:S08]  /*16900*/  MUFU.TANH R173, R173 ;  /* 0x000000ad00ad7308 */ /* 0x000e300000002400 */
[----:B------:R-:W0:Y:S08]  /*16910*/  MUFU.TANH R188, R188 ;  /* 0x000000bc00bc7308 */ /* 0x000e300000002400 */
[----:B------:R-:W0:Y:S08]  /*16920*/  MUFU.TANH R172, R172 ;  /* 0x000000ac00ac7308 */ /* 0x000e300000002400 */
[----:B------:R-:W3:Y:S01]  /*16930*/  MUFU.TANH R178, R178 ;  /* 0x000000b200b27308 */ /* 0x000ee20000002400 */
[----:B------:R-:W-:-:S02]  /*16940*/  WARPGROUP.DEPBAR.LE gsb0, 0x0 ;  /* 0x00008000000079c5 */ /* 0x000fc40000010000 */
[----:B--2---:R-:W-:Y:S01]  /*16950*/  IMAD.IADD R184, R219, 0x1, R232 ;  /* 0x00000001dbb87824 */ /* 0x004fe200078e02e8 */
[----:B------:R2:W-:Y:S03]  /*16960*/  @!P1 SYNCS.ARRIVE.TRANS64.RED.A1T0 RZ, [R2+URZ], RZ ;  /* 0x000000ff02ff99a7 */ /* 0x0005e6000810043f */
[----:B-1----:R-:W-:-:S04]  /*16970*/  @P2 IMAD.HI.U32 R185, R184, R22, RZ ;  /* 0x00000016b8b92227 */ /* 0x002fc800078e00ff */
[----:B------:R-:W-:Y:S01]  /*16980*/  IMAD.MOV.U32 R22, RZ, RZ, R184 ;  /* 0x000000ffff167224 */ /* 0x000fe200078e00b8 */
[----:B0-----:R-:W-:Y:S01]  /*16990*/  @P2 SHF.R.U32.HI R22, RZ, R23, R185 ;  /* 0x00000017ff162219 */ /* 0x001fe200000116b9 */
[----:B------:R-:W-:Y:S01]  /*169a0*/  FMUL.FTZ R185, R161, UR5 ;  /* 0x00000005a1b97c20 */ /* 0x000fe20008410000 */
[----:B--2---:R-:W-:Y:S02]  /*169b0*/  IMAD.SHL.U32 R2, R5, 0x40, RZ ;  /* 0x0000004005027824 */ /* 0x004fe400078e00ff */
[----:B------:R-:W-:Y:S01]  /*169c0*/  FMUL.FTZ R23, R152, UR5 ;  /* 0x0000000598177c20 */ /* 0x000fe20008410000 */
[----:B------:R-:W-:Y:S01]  /*169d0*/  FMUL.FTZ R161, R162, UR5 ;  /* 0x00000005a2a17c20 */ /* 0x000fe20008410000 */
[----:B------:R-:W0:Y:S01]  /*169e0*/  SHFL.IDX PT, R189, R22, RZ, 0x1c1f ;  /* 0x001c1fff16bd7589 */ /* 0x000e2200000e0000 */
        /* <DEDUP_REMOVED lines=19> */
[----:B------:R-:W-:Y:S01]  /*16b20*/  FMUL.FTZ R177, R183, UR5 ;  /* 0x00000005b7b17c20 */ /* 0x000fe20008410000 */
[----:B------:R-:W-:Y:S01]  /*16b30*/  IMAD R156, R229, -0x2, R156 ;  /* 0xfffffffee59c7824 */ /* 0x000fe200078e029c */
[----:B------:R-:W1:Y:S01]  /*16b40*/  MUFU.TANH R23, R23 ;  /* 0x0000001700177308 */ /* 0x000e620000002400 */
[----:B------:R-:W-:-:S03]  /*16b50*/  ULDC UR5, c[0x0][0x9e0] ;  /* 0x0002780000057ab9 */ /* 0x000fc60000000800 */
[----:B------:R-:W-:-:S04]  /*16b60*/  IADD3 R156, -R220, R156, R221 ;  /* 0x0000009cdc9c7210 */ /* 0x000fc80007ffe1dd */
[----:B------:R-:W2:Y:S01]  /*16b70*/  MUFU.TANH R152, R152 ;  /* 0x0000009800987308 */ /* 0x000ea20000002400 */
[----:B------:R-:W-:-:S07]  /*16b80*/  IADD3 R183, R156, UR5, RZ ;  /* 0x000000059cb77c10 */ /* 0x000fce000fffe0ff */
        /* <DEDUP_REMOVED lines=18> */
[----:B------:R-:W1:Y:S08]  /*16cb0*/  MUFU.TANH R175, R175 ;  /* 0x000000af00af7308 */ /* 0x000e700000002400 */
[----:B------:R-:W1:Y:S01]  /*16cc0*/  MUFU.TANH R177, R177 ;  /* 0x000000b100b17308 */ /* 0x000e620000002400 */
[----:B------:R-:W-:-:S02]  /*16cd0*/  VIADD R182, R156, UR4 ;  /* 0x000000049cb67c36 */ /* 0x000fc40008000000 */
[--C-:B0-----:R-:W-:Y:S02]  /*16ce0*/  IMAD.IADD R181, R183, 0x1, R189.reuse ;  /* 0x00000001b7b57824 */ /* 0x101fe400078e02bd */
[----:B------:R-:W-:Y:S01]  /*16cf0*/  IMAD.IADD R180, R182, 0x1, R189 ;  /* 0x00000001b6b47824 */ /* 0x000fe200078e02bd */
[----:B--234-:R-:W-:Y:S06]  /*16d00*/  @!P3 BRA `(.L_x_1967) ;  /* 0x000000000060b947 */ /* 0x01cfec0003800000 */
[----:B------:R-:W-:Y:S01]  /*16d10*/  IADD3 R189, -R220, R221, R189 ;  /* 0x000000dddcbd7210 */ /* 0x000fe20007ffe1bd */
[----:B------:R-:W-:Y:S03]  /*16d20*/  BSSY B2, `(.L_x_1968) ;  /* 0x0000012000027945 */ /* 0x000fe60003800000 */
[----:B------:R-:W-:-:S13]  /*16d30*/  ISETP.GT.AND P4, PT, R189, -0x1, PT ;  /* 0xffffffffbd00780c */ /* 0x000fda0003f84270 */
[----:B------:R-:W-:Y:S05]  /*16d40*/  @P4 BRA `(.L_x_1969) ;  /* 0x0000000000244947 */ /* 0x000fea0003800000 */
[----:B------:R-:W-:Y:S01]  /*16d50*/  ULDC UR4, c[0x0][0x9e4] ;  /* 0x0002790000047ab9 */ /* 0x000fe20000000800 */
[----:B------:R-:W-:Y:S01]  /*16d60*/  LOP3.LUT R189, RZ, R189, RZ, 0x33, !PT ;  /* 0x000000bdffbd7212 */ /* 0x000fe200078e33ff */
[----:B------:R-:W-:-:S05]  /*16d70*/  IMAD.U32 R190, RZ, RZ, UR4 ;  /* 0x00000004ffbe7e24 */ /* 0x000fca000f8e00ff */
[----:B------:R-:W-:-:S13]  /*16d80*/  ISETP.NE.AND P4, PT, R190, 0x1, PT ;  /* 0x00000001be00780c */ /* 0x000fda0003f85270 */
[----:B------:R-:W0:Y:S02]  /*16d90*/  @P4 LDC.64 R156, c[0x0][0x9e8] ;  /* 0x00027a00ff9c4b82 */ /* 0x000e240000000a00 */
[----:B0-----:R-:W-:-:S05]  /*16da0*/  @P4 IMAD.HI.U32 R156, R189, R156, RZ ;  /* 0x0000009cbd9c4227 */ /* 0x001fca00078e00ff */
[----:B------:R-:W-:-:S04]  /*16db0*/  @P4 SHF.R.U32.HI R189, RZ, R157, R156 ;  /* 0x0000009dffbd4219 */ /* 0x000fc8000001169c */
[----:B------:R-:W-:Y:S01]  /*16dc0*/  LOP3.LUT R189, RZ, R189, RZ, 0x33, !PT ;  /* 0x000000bdffbd7212 */ /* 0x000fe200078e33ff */
[----:B------:R-:W-:Y:S06]  /*16dd0*/  BRA `(.L_x_1970) ;  /* 0x0000000000187947 */ /* 0x000fec0003800000 */
.L_x_1969:
[----:B------:R-:W-:Y:S02]  /*16de0*/  ULDC UR4, c[0x0][0x9e4] ;  /* 0x0002790000047ab9 */ /* 0x000fe40000000800 */
[----:B------:R-:W-:-:S04]  /*16df0*/  MOV R190, UR4 ;  /* 0x0000000400be7c02 */ /* 0x000fc80008000f00 */
[----:B------:R-:W-:-:S13]  /*16e00*/  ISETP.NE.AND P4, PT, R190, 0x1, PT ;  /* 0x00000001be00780c */ /* 0x000fda0003f85270 */
[----:B------:R-:W0:Y:S02]  /*16e10*/  @P4 LDC.64 R156, c[0x0][0x9e8] ;  /* 0x00027a00ff9c4b82 */ /* 0x000e240000000a00 */
[----:B0-----:R-:W-:-:S05]  /*16e20*/  @P4 IMAD.HI.U32 R156, R189, R156, RZ ;  /* 0x0000009cbd9c4227 */ /* 0x001fca00078e00ff */
[----:B------:R-:W-:-:S07]  /*16e30*/  @P4 SHF.R.U32.HI R189, RZ, R157, R156 ;  /* 0x0000009dffbd4219 */ /* 0x000fce000001169c */
.L_x_1970:
[----:B------:R-:W-:Y:S05]  /*16e40*/  BSYNC B2 ;  /* 0x0000000000027941 */ /* 0x000fea0003800000 */
.L_x_1968:
[----:B------:R-:W-:-:S04]  /*16e50*/  IMAD R189, R189, R190, -R2 ;  /* 0x000000bebdbd7224 */ /* 0x000fc800078e0a02 */
[----:B------:R-:W-:-:S05]  /*16e60*/  IMAD R189, R229, -0x2, R189 ;  /* 0xfffffffee5bd7824 */ /* 0x000fca00078e02bd */
[----:B------:R-:W-:Y:S02]  /*16e70*/  VIMNMX R180, R180, R189, !PT ;  /* 0x000000bdb4b47248 */ /* 0x000fe40007fe0100 */
[----:B------:R-:W-:-:S07]  /*16e80*/  VIADDMNMX R181, R189, R190, R181, PT ;  /* 0x000000bebdb57246 */ /* 0x000fce00038001b5 */
.L_x_1967:
[----:B------:R-:W-:Y:S01]  /*16e90*/  ISETP.GT.AND P4, PT, R5, -0x1, PT ;  /* 0xffffffff0500780c */ /* 0x000fe20003f84270 */
[----:B------:R-:W0:Y:S03]  /*16ea0*/  SHFL.IDX PT, R22, R22, 0x1, 0x1c1f ;  /* 0x003c1f0016167f89 */ /* 0x000e2600000e0000 */
[C---:B------:R-:W-:Y:S02]  /*16eb0*/  ISETP.GT.AND P6, PT, R180.reuse, RZ, P4 ;  /* 0x000000ffb400720c */ /* 0x040fe400027c4270 */
[----:B------:R-:W-:Y:S02]  /*16ec0*/  ISETP.GT.AND P5, PT, R180, 0x1, P4 ;  /* 0x00000001b400780c */ /* 0x000fe400027a4270 */
[C---:B------:R-:W-:Y:S02]  /*16ed0*/  ISETP.LT.OR P6, PT, R181.reuse, 0x1, P6 ;  /* 0x00000001b500780c */ /* 0x040fe400037c1670 */
[----:B------:R-:W-:-:S02]  /*16ee0*/  ISETP.LT.OR P5, PT, R181, 0x2, P5 ;  /* 0x00000002b500780c */ /* 0x000fc40002fa1670 */
[----:B-1----:R-:W-:Y:S02]  /*16ef0*/  FSEL R156, R23, -INF , !P6 ;  /* 0xff800000179c7808 */ /* 0x002fe40007000000 */
[----:B------:R-:W-:Y:S02]  /*16f00*/  FSEL R153, R153, -INF , !P5 ;  /* 0xff80000099997808 */ /* 0x000fe40006800000 */
[C---:B------:R-:W-:Y:S02]  /*16f10*/  ISETP.GT.AND P6, PT, R180.reuse, 0x8, P4 ;  /* 0x00000008b400780c */ /* 0x040fe400027c4270 */
[----:B------:R-:W-:Y:S02]  /*16f20*/  ISETP.GT.AND P5, PT, R180, 0x9, P4 ;  /* 0x00000009b400780c */ /* 0x000fe400027a4270 */
[C---:B------:R-:W-:Y:S02]  /*16f30*/  ISETP.LT.OR P6, PT, R181.reuse, 0x9, P6 ;  /* 0x00000009b500780c */ /* 0x040fe400037c1670 */
[----:B------:R-:W-:-:S02]  /*16f40*/  ISETP.LT.OR P5, PT, R181, 0xa, P5 ;  /* 0x0000000ab500780c */ /* 0x000fc40002fa1670 */
[----:B------:R-:W-:Y:S01]  /*16f50*/  FSEL R155, R155, -INF , !P6 ;  /* 0xff8000009b9b7808 */ /* 0x000fe20007000000 */
[--C-:B0-----:R-:W-:Y:S01]  /*16f60*/  IMAD.IADD R183, R183, 0x1, R22.reuse ;  /* 0x00000001b7b77824 */ /* 0x101fe200078e0216 */
[----:B------:R-:W-:Y:S01]  /*16f70*/  FSEL R184, R184, -INF , !P5 ;  /* 0xff800000b8b87808 */ /* 0x000fe20006800000 */
[----:B------:R-:W-:Y:S01]  /*16f80*/  IMAD.IADD R182, R182, 0x1, R22 ;  /* 0x00000001b6b67824 */ /* 0x000fe200078e0216 */
        /* <DEDUP_REMOVED lines=35> */
[----:B------:R-:W-:Y:S01]  /*171c0*/  FSEL R179, R179, -INF , !P5 ;  /* 0xff800000b3b37808 */ /* 0x000fe20006800000 */
[----:B------:R-:W-:Y:S08]  /*171d0*/  @!P3 BRA `(.L_x_1971) ;  /* 0x000000000060b947 */ /* 0x000ff00003800000 */
        /* <DEDUP_REMOVED lines=13> */
.L_x_1973:
[----:B------:R-:W-:Y:S02]  /*172b0*/  ULDC UR4, c[0x0][0x9e4] ;  /* 0x0002790000047ab9 */ /* 0x000fe40000000800 */
[----:B------:R-:W-:-:S05]  /*172c0*/  IMAD.U32 R180, RZ, RZ, UR4 ;  /* 0x00000004ffb47e24 */ /* 0x000fca000f8e00ff */
[----:B------:R-:W-:-:S13]  /*172d0*/  ISETP.NE.AND P5, PT, R180, 0x1, PT ;  /* 0x00000001b400780c */ /* 0x000fda0003fa5270 */
[----:B------:R-:W0:Y:S02]  /*172e0*/  @P5 LDC.64 R22, c[0x0][0x9e8] ;  /* 0x00027a00ff165b82 */ /* 0x000e240000000a00 */
[----:B0-----:R-:W-:-:S05]  /*172f0*/  @P5 IMAD.HI.U32 R22, R157, R22, RZ ;  /* 0x000000169d165227 */ /* 0x001fca00078e00ff */
[----:B------:R-:W-:-:S07]  /*17300*/  @P5 SHF.R.U32.HI R157, RZ, R23, R22 ;  /* 0x00000017ff9d5219 */ /* 0x000fce0000011616 */
.L_x_1974:
[----:B------:R-:W-:Y:S05]  /*17310*/  BSYNC B2 ;  /* 0x0000000000027941 */ /* 0x000fea0003800000 */
.L_x_1972:
[----:B------:R-:W-:-:S04]  /*17320*/  IMAD R2, R157, R180, -R2 ;  /* 0x000000b49d027224 */ /* 0x000fc800078e0a02 */
[----:B------:R-:W-:-:S05]  /*17330*/  IMAD R2, R229, -0x2, R2 ;  /* 0xfffffffee5027824 */ /* 0x000fca00078e0202 */
[----:B------:R-:W-:Y:S02]  /*17340*/  VIMNMX R182, R182, R2, !PT ;  /* 0x00000002b6b67248 */ /* 0x000fe40007fe0100 */
[----:B------:R-:W-:-:S07]  /*17350*/  VIADDMNMX R183, R2, R180, R183, PT ;  /* 0x000000b402b77246 */ /* 0x000fce00038001b7 */
.L_x_1971:
[----:B------:R-:W-:Y:S01]  /*17360*/  @!P1 IADD3 R0, R0, 0x30860, RZ ;  /* 0x0003086000009810 */ /* 0x000fe20007ffe0ff */
[----:B------:R-:W2:Y:S01]  /*17370*/  LDL R180, [R1+0x1c] ;  /* 0x00001c0001b47983 */ /* 0x000ea20000100800 */
[----:B------:R-:W-:Y:S01]  /*17380*/  ULDC UR4, c[0x0][0x988] ;  /* 0x0002620000047ab9 */ /* 0x000fe20000000800 */
[----:B------:R-:W-:Y:S01]  /*17390*/  IMAD.MOV.U32 R219, RZ, RZ, R230 ;  /* 0x000000ffffdb7224 */ /* 0x000fe200078e00e6 */
[----:B------:R-:W-:-:S04]  /*173a0*/  @!P1 PRMT R0, RZ, 0x654, R0 ;  /* 0x00000654ff009816 */ /* 0x000fc80000000000 */
[----:B------:R0:W-:Y:S02]  /*173b0*/  @!P1 SYNCS.ARRIVE.TRANS64.RED.A1T0 RZ, [R0+URZ], RZ ;  /* 0x000000ff00ff99a7 */ /* 0x0001e4000810043f */
[----:B0-----:R-:W-:-:S04]  /*173c0*/  FMNMX.FTZ R0, R156, R3, !PT ;  /* 0x000000039c007209 */ /* 0x001fc80007810000 */
        /* <DEDUP_REMOVED lines=14> */
[----:B------:R-:W-:-:S05]  /*174b0*/  FMNMX.FTZ R0, R179, R0, !PT ;  /* 0x00000000b3007209 */ /* 0x000fca0007810000 */
[----:B------:R-:W0:Y:S02]  /*174c0*/  SHFL.BFLY PT, R2, R0, 0x2, 0x1f ;  /* 0x0c401f0000027f89 */ /* 0x000e2400000e0000 */
[----:B0-----:R-:W-:-:S05]  /*174d0*/  FMNMX.FTZ R2, R0, R2, !PT ;  /* 0x0000000200027209 */ /* 0x001fca0007810000 */
[----:B------:R-:W0:Y:S02]  /*174e0*/  SHFL.BFLY PT, R157, R2, 0x1, 0x1f ;  /* 0x0c201f00029d7f89 */ /* 0x000e2400000e0000 */
[----:B0-----:R-:W-:Y:S01]  /*174f0*/  FMNMX.FTZ R157, R2, R157, !PT ;  /* 0x0000009d029d7209 */ /* 0x001fe20007810000 */
[----:B------:R-:W-:-:S03]  /*17500*/  IMAD.U32 R2, RZ, RZ, UR4 ;  /* 0x00000004ff027e24 */ /* 0x000fc6000f8e00ff */
[----:B------:R-:W-:-:S04]  /*17510*/  FSETP.NEU.FTZ.AND P5, PT, R157, -INF , PT ;  /* 0xff8000009d00780b */ /* 0x000fc80003fbd000 */
[----:B------:R-:W-:-:S05]  /*17520*/  FSEL R0, R157, RZ, P5 ;  /* 0x000000ff9d007208 */ /* 0x000fca0002800000 */
[----:B------:R-:W-:Y:S01]  /*17530*/  FADD.FTZ R3, -R0, R3 ;  /* 0x0000000300037221 */ /* 0x000fe20000010100 */
[----:B------:R-:W-:-:S03]  /*17540*/  FMUL.FTZ R0, R157, R2 ;  /* 0x000000029d007220 */ /* 0x000fc60000410000 */
[-C--:B------:R-:W-:Y:S02]  /*17550*/  FMUL.FTZ R3, R3, R2.reuse ;  /* 0x0000000203037220 */ /* 0x080fe40000410000 */
[----:B------:R-:W-:Y:S02]  /*17560*/  FSEL R0, R0, RZ, P5 ;  /* 0x000000ff00007208 */ /* 0x000fe40002800000 */
[----:B------:R-:W-:Y:S01]  /*17570*/  ISETP.GT.AND P5, PT, R182, 0x1, P4 ;  /* 0x00000001b600780c */ /* 0x000fe200027a4270 */
[----:B------:R-:W-:Y:S02]  /*17580*/  MUFU.EX2 R23, R3 ;  /* 0x0000000300177308 */ /* 0x000fe40000000800 */
[-CC-:B------:R-:W-:Y:S01]  /*17590*/  FFMA.FTZ R156, R156, R2.reuse, -R0.reuse ;  /* 0x000000029c9c7223 */ /* 0x180fe20000010800 */
[----:B------:R-:W-:Y:S01]  /*175a0*/  ISETP.LT.OR P6, PT, R183, 0x2, P5 ;  /* 0x00000002b700780c */ /* 0x000fe20002fc1670 */
[-CC-:B------:R-:W-:Y:S01]  /*175b0*/  FFMA.FTZ R153, R153, R2.reuse, -R0.reuse ;  /* 0x0000000299997223 */ /* 0x180fe20000010800 */
[----:B------:R-:W-:Y:S01]  /*175c0*/  ISETP.GT.AND P5, PT, R182, 0x8, P4 ;  /* 0x00000008b600780c */ /* 0x000fe200027a4270 */
[-CC-:B------:R-:W-:Y:S01]  /*175d0*/  FFMA.FTZ R155, R155, R2.reuse, -R0.reuse ;  /* 0x000000029b9b7223 */ /* 0x180fe20000010800 */
[----:B------:R-:W-:Y:S01]  /*175e0*/  FSEL R154, R154, -INF , !P6 ;  /* 0xff8000009a9a7808 */ /* 0x000fe20007000000 */
[----:B------:R-:W0:Y:S01]  /*175f0*/  MUFU.EX2 R156, R156 ;  /* 0x0000009c009c7308 */ /* 0x000e220000000800 */
[----:B------:R-:W-:Y:S01]  /*17600*/  ISETP.GT.AND P6, PT, R182, 0x9, P4 ;  /* 0x00000009b600780c */ /* 0x000fe200027c4270 */
[-CC-:B------:R-:W-:Y:S01]  /*17610*/  FFMA.FTZ R184, R184, R2.reuse, -R0.reuse ;  /* 0x00000002b8b87223 */ /* 0x180fe20000010800 */
[C---:B------:R-:W-:Y:S01]  /*17620*/  ISETP.LT.OR P5, PT, R183.reuse, 0x9, P5 ;  /* 0x00000009b700780c */ /* 0x040fe20002fa1670 */
[-CC-:B------:R-:W-:Y:S01]  /*17630*/  FFMA.FTZ R160, R160, R2.reuse, -R0.reuse ;  /* 0x00000002a0a07223 */ /* 0x180fe20000010800 */
[----:B------:R-:W-:Y:S01]  /*17640*/  ISETP.LT.OR P6, PT, R183, 0xa, P6 ;  /* 0x0000000ab700780c */ /* 0x000fe200037c1670 */
[-CC-:B------:R-:W-:Y:S01]  /*17650*/  FFMA.FTZ R185, R185, R2.reuse, -R0.reuse ;  /* 0x00000002b9b97223 */ /* 0x180fe20000010800 */
[----:B------:R-:W-:Y:S01]  /*17660*/  FSEL R158, R158, -INF , !P5 ;  /* 0xff8000009e9e7808 */ /* 0x000fe20006800000 */
[----:B------:R-:W1:Y:S01]  /*17670*/  MUFU.EX2 R153, R153 ;  /* 0x0000009900997308 */ /* 0x000e620000000800 */
[----:B------:R-:W-:Y:S01]  /*17680*/  FSEL R159, R159, -INF , !P6 ;  /* 0xff8000009f9f7808 */ /* 0x000fe20007000000 */
[-CC-:B------:R-:W-:Y:S01]  /*17690*/  FFMA.FTZ R186, R186, R2.reuse, -R0.reuse ;  /* 0x00000002baba7223 */ /* 0x180fe20000010800 */
[C---:B------:R-:W-:Y:S01]  /*176a0*/  ISETP.GT.AND P6, PT, R182.reuse, 0x11, P4 ;  /* 0x00000011b600780c */ /* 0x040fe200027c4270 */
[-CC-:B------:R-:W-:Y:S01]  /*176b0*/  FFMA.FTZ R165, R165, R2.reuse, -R0.reuse ;  /* 0x00000002a5a57223 */ /* 0x180fe20000010800 */
[----:B------:R-:W-:Y:S01]  /*176c0*/  ISETP.GT.AND P5, PT, R182, 0x10, P4 ;  /* 0x00000010b600780c */ /* 0x000fe200027a4270 */
[----:B------:R-:W-:Y:S01]  /*176d0*/  FFMA.FTZ R187, R187, R2, -R0 ;  /* 0x00000002bbbb7223 */ /* 0x000fe20000010800 */
[C---:B------:R-:W-:Y:S01]  /*176e0*/  ISETP.LT.OR P6, PT, R183.reuse, 0x12, P6 ;  /* 0x00000012b700780c */ /* 0x040fe200037c1670 */
[----:B------:R-:W-:Y:S01]  /*176f0*/  MUFU.EX2 R155, R155 ;  /* 0x0000009b009b7308 */ /* 0x000fe20000000800 */
[----:B------:R-:W-:Y:S01]  /*17700*/  ISETP.LT.OR P5, PT, R183, 0x11, P5 ;  /* 0x00000011b700780c */ /* 0x000fe20002fa1670 */
[----:B0-----:R-:W-:Y:S01]  /*17710*/  FFMA.FTZ R22, R23, R228, R156 ;  /* 0x000000e417167223 */ /* 0x001fe2000001009c */
[----:B------:R-:W-:Y:S01]  /*17720*/  FSEL R162, R162, -INF , !P6 ;  /* 0xff800000a2a27808 */ /* 0x000fe20007000000 */
[-CC-:B------:R-:W-:Y:S01]  /*17730*/  FFMA.FTZ R169, R169, R2.reuse, -R0.reuse ;  /* 0x00000002a9a97223 */ /* 0x180fe20000010800 */
[----:B------:R-:W-:Y:S01]  /*17740*/  ISETP.GT.AND P6, PT, R182, 0x19, P4 ;  /* 0x00000019b600780c */ /* 0x000fe200027c4270 */
[-C--:B------:R-:W-:Y:S01]  /*17750*/  FFMA.FTZ R188, R188, R2.reuse, -R0 ;  /* 0x00000002bcbc7223 */ /* 0x080fe20000010800 */
[----:B------:R-:W-:Y:S01]  /*17760*/  FSEL R161, R161, -INF , !P5 ;  /* 0xff800000a1a17808 */ /* 0x000fe20006800000 */
[----:B------:R-:W0:Y:S01]  /*17770*/  MUFU.EX2 R184, R184 ;  /* 0x000000b800b87308 */ /* 0x000e220000000800 */
[----:B------:R-:W-:Y:S01]  /*17780*/  ISETP.LT.OR P6, PT, R183, 0x1a, P6 ;  /* 0x0000001ab700780c */ /* 0x000fe200037c1670 */
[----:B-1----:R-:W-:Y:S01]  /*17790*/  FADD.FTZ R22, R153, R22 ;  /* 0x0000001699167221 */ /* 0x002fe20000010000 */
[----:B------:R-:W-:Y:S01]  /*177a0*/  ISETP.GT.AND P5, PT, R182, 0x18, P4 ;  /* 0x00000018b600780c */ /* 0x000fe200027a4270 */
[-CC-:B------:R-:W-:Y:S01]  /*177b0*/  FFMA.FTZ R173, R173, R2.reuse, -R0.reuse ;  /* 0x00000002adad7223 */ /* 0x180fe20000010800 */
[----:B------:R-:W-:Y:S01]  /*177c0*/  FSEL R164, R164, -INF , !P6 ;  /* 0xff800000a4a47808 */ /* 0x000fe20007000000 */
[-CC-:B------:R-:W-:Y:S01]  /*177d0*/  FFMA.FTZ R174, R174, R2.reuse, -R0.reuse ;  /* 0x00000002aeae7223 */ /* 0x180fe20000010800 */
[----:B------:R-:W-:Y:S01]  /*177e0*/  ISETP.GT.AND P6, PT, R182, 0x21, P4 ;  /* 0x00000021b600780c */ /* 0x000fe200027c4270 */
[----:B------:R-:W-:Y:S01]  /*177f0*/  MUFU.EX2 R160, R160 ;  /* 0x000000a000a07308 */ /* 0x000fe20000000800 */
[C---:B------:R-:W-:Y:S01]  /*17800*/  ISETP.LT.OR P5, PT, R183.reuse, 0x19, P5 ;  /* 0x00000019b700780c */ /* 0x040fe20002fa1670 */
[-CC-:B------:R-:W-:Y:S01]  /*17810*/  FFMA.FTZ R176, R176, R2.reuse, -R0.reuse ;  /* 0x00000002b0b07223 */ /* 0x180fe20000010800 */
[----:B------:R-:W-:Y:S01]  /*17820*/  ISETP.LT.OR P6, PT, R183, 0x22, P6 ;  /* 0x00000022b700780c */ /* 0x000fe200037c1670 */
[-CC-:B------:R-:W-:Y:S01]  /*17830*/  FFMA.FTZ R178, R178, R2.reuse, -R0.reuse ;  /* 0x00000002b2b27223 */ /* 0x180fe20000010800 */
[----:B------:R-:W-:Y:S01]  /*17840*/  FSEL R163, R163, -INF , !P5 ;  /* 0xff800000a3a37808 */ /* 0x000fe20006800000 */
[----:B------:R-:W-:Y:S01]  /*17850*/  FFMA.FTZ R0, R179, R2, -R0 ;  /* 0x00000002b3007223 */ /* 0x000fe20000010800 */
[----:B------:R-:W-:Y:S01]  /*17860*/  FSEL R167, R167, -INF , !P6 ;  /* 0xff800000a7a77808 */ /* 0x000fe20007000000 */
[----:B------:R-:W1:Y:S01]  /*17870*/  MUFU.EX2 R185, R185 ;  /* 0x000000b900b97308 */ /* 0x000e620000000800 */
[----:B------:R-:W-:-:S02]  /*17880*/  ISETP.GT.AND P6, PT, R182, 0x29, P4 ;  /* 0x00000029b600780c */ /* 0x000fc400027c4270 */
[----:B------:R-:W-:Y:S02]  /*17890*/  ISETP.GT.AND P5, PT, R182, 0x20, P4 ;  /* 0x00000020b600780c */ /* 0x000fe400027a4270 */
[C---:B------:R-:W-:Y:S02]  /*178a0*/  ISETP.LT.OR P6, PT, R183.reuse, 0x2a, P6 ;  /* 0x0000002ab700780c */ /* 0x040fe400037c1670 */
[----:B------:R-:W-:Y:S01]  /*178b0*/  ISETP.LT.OR P5, PT, R183, 0x21, P5 ;  /* 0x00000021b700780c */ /* 0x000fe20002fa1670 */
[----:B------:R-:W-:Y:S01]  /*178c0*/  MUFU.EX2 R186, R186 ;  /* 0x000000ba00ba7308 */ /* 0x000fe20000000800 */
[----:B------:R-:W-:Y:S02]  /*178d0*/  FSEL R170, R170, -INF , !P6 ;  /* 0xff800000aaaa7808 */ /* 0x000fe40007000000 */
[----:B------:R-:W-:Y:S02]  /*178e0*/  ISETP.GT.AND P6, PT, R182, RZ, P4 ;  /* 0x000000ffb600720c */ /* 0x000fe400027c4270 */
[----:B------:R-:W-:-:S02]  /*178f0*/  FSEL R166, R166, -INF , !P5 ;  /* 0xff800000a6a67808 */ /* 0x000fc40006800000 */
[C---:B------:R-:W-:Y:S01]  /*17900*/  ISETP.LT.OR P6, PT, R183.reuse, 0x1, P6 ;  /* 0x00000001b700780c */ /* 0x040fe200037c1670 */
[----:B------:R-:W3:Y:S01]  /*17910*/  MUFU.EX2 R165, R165 ;  /* 0x000000a500a57308 */ /* 0x000ee20000000800 */
[----:B------:R-:W-:Y:S02]  /*17920*/  ISETP.GT.AND P5, PT, R182, 0x28, P4 ;  /* 0x00000028b600780c */ /* 0x000fe400027a4270 */
[----:B------:R-:W-:Y:S02]  /*17930*/  FSEL R3, R152, -INF , !P6 ;  /* 0xff80000098037808 */ /* 0x000fe40007000000 */
[----:B------:R-:W-:Y:S02]  /*17940*/  ISETP.LT.OR P5, PT, R183, 0x29, P5 ;  /* 0x00000029b700780c */ /* 0x000fe40002fa1670 */
[----:B------:R-:W-:Y:S01]  /*17950*/  FMNMX.FTZ R152, R3, R4, !PT ;  /* 0x0000000403987209 */ /* 0x000fe20007810000 */
[----:B------:R-:W-:Y:S01]  /*17960*/  MUFU.EX2 R187, R187 ;  /* 0x000000bb00bb7308 */ /* 0x000fe20000000800 */
[----:B------:R-:W-:-:S02]  /*17970*/  FSEL R168, R168, -INF , !P5 ;  /* 0xff800000a8a87808 */ /* 0x000fc40006800000 */
[----:B------:R-:W-:Y:S02]  /*17980*/  FMNMX.FTZ R152, R154, R152, !PT ;  /* 0x000000989a987209 */ /* 0x000fe40007810000 */
[----:B------:R-:W-:Y:S02]  /*17990*/  ISETP.GT.AND P5, PT, R182, 0x30, P4 ;  /* 0x00000030b600780c */ /* 0x000fe400027a4270 */
[----:B------:R-:W-:Y:S01]  /*179a0*/  FMNMX.FTZ R152, R158, R152, !PT ;  /* 0x000000989e987209 */ /* 0x000fe20007810000 */
[----:B------:R-:W4:Y:S01]  /*179b0*/  MUFU.EX2 R169, R169 ;  /* 0x000000a900a97308 */ /* 0x000f220000000800 */
[----:B------:R-:W-:Y:S02]  /*179c0*/  ISETP.LT.OR P5, PT, R183, 0x31, P5 ;  /* 0x00000031b700780c */ /* 0x000fe40002fa1670 */
[----:B------:R-:W-:Y:S02]  /*179d0*/  FMNMX.FTZ R152, R159, R152, !PT ;  /* 0x000000989f987209 */ /* 0x000fe40007810000 */
[----:B------:R-:W-:-:S02]  /*179e0*/  FSEL R172, R172, -INF , !P5 ;  /* 0xff800000acac7808 */ /* 0x000fc40006800000 */
[----:B------:R-:W-:Y:S01]  /*179f0*/  FMNMX.FTZ R152, R161, R152, !PT ;  /* 0x00000098a1987209 */ /* 0x000fe20007810000 */
[----:B------:R4:W-:Y:S01]  /*17a00*/  MUFU.EX2 R190, R188 ;  /* 0x000000bc00be7308 */ /* 0x0009e20000000800 */
[----:B------:R-:W-:Y:S02]  /*17a10*/  ISETP.GT.AND P5, PT, R182, 0x31, P4 ;  /* 0x00000031b600780c */ /* 0x000fe400027a4270 */
[----:B------:R-:W-:Y:S02]  /*17a20*/  FMNMX.FTZ R152, R162, R152, !PT ;  /* 0x00000098a2987209 */ /* 0x000fe40007810000 */
[----:B------:R-:W-:Y:S02]  /*17a30*/  ISETP.GT.AND P6, PT, R182, 0x38, P4 ;  /* 0x00000038b600780c */ /* 0x000fe400027c4270 */
[----:B------:R-:W-:Y:S01]  /*17a40*/  FMNMX.FTZ R152, R163, R152, !PT ;  /* 0x00000098a3987209 */ /* 0x000fe20007810000 */
[----:B------:R-:W-:Y:S01]  /*17a50*/  MUFU.EX2 R173, R173 ;  /* 0x000000ad00ad7308 */ /* 0x000fe20000000800 */
[----:B------:R-:W-:-:S02]  /*17a60*/  ISETP.LT.OR P5, PT, R183, 0x32, P5 ;  /* 0x00000032b700780c */ /* 0x000fc40002fa1670 */
[----:B------:R-:W-:Y:S02]  /*17a70*/  FMNMX.FTZ R152, R164, R152, !PT ;  /* 0x00000098a4987209 */ /* 0x000fe40007810000 */
[----:B------:R-:W-:Y:S02]  /*17a80*/  ISETP.GT.AND P4, PT, R182, 0x39, P4 ;  /* 0x00000039b600780c */ /* 0x000fe40002784270 */
[----:B------:R-:W-:Y:S01]  /*17a90*/  FMNMX.FTZ R152, R166, R152, !PT ;  /* 0x00000098a6987209 */ /* 0x000fe20007810000 */
[----:B------:R-:W-:Y:S01]  /*17aa0*/  MUFU.EX2 R174, R174 ;  /* 0x000000ae00ae7308 */ /* 0x000fe20000000800 */
[----:B------:R-:W-:Y:S02]  /*17ab0*/  ISETP.LT.OR P6, PT, R183, 0x39, P6 ;  /* 0x00000039b700780c */ /* 0x000fe400037c1670 */
[----:B------:R-:W-:Y:S02]  /*17ac0*/  FMNMX.FTZ R152, R167, R152, !PT ;  /* 0x00000098a7987209 */ /* 0x000fe40007810000 */
[----:B------:R-:W-:-:S02]  /*17ad0*/  FSEL R171, R171, -INF , !P5 ;  /* 0xff800000abab7808 */ /* 0x000fc40006800000 */
[----:B------:R-:W-:Y:S01]  /*17ae0*/  FMNMX.FTZ R152, R168, R152, !PT ;  /* 0x00000098a8987209 */ /* 0x000fe20007810000 */
[----:B------:R-:W5:Y:S01]  /*17af0*/  MUFU.EX2 R176, R176 ;  /* 0x000000b000b07308 */ /* 0x000f620000000800 */
[----:B------:R-:W-:Y:S02]  /*17b00*/  ISETP.LT.OR P4, PT, R183, 0x3a, P4 ;  /* 0x0000003ab700780c */ /* 0x000fe40002781670 */
[----:B------:R-:W-:Y:S02]  /*17b10*/  FMNMX.FTZ R152, R170, R152, !PT ;  /* 0x00000098aa987209 */ /* 0x000fe40007810000 */
[----:B------:R-:W-:Y:S02]  /*17b20*/  FSEL R175, R175, -INF , !P6 ;  /* 0xff800000afaf7808 */ /* 0x000fe40007000000 */
[----:B------:R-:W-:Y:S01]  /*17b30*/  FMNMX.FTZ R152, R172, R152, !PT ;  /* 0x00000098ac987209 */ /* 0x000fe20007810000 */
[----:B------:R-:W-:Y:S01]  /*17b40*/  MUFU.EX2 R178, R178 ;  /* 0x000000b200b27308 */ /* 0x000fe20000000800 */
[----:B------:R-:W-:-:S02]  /*17b50*/  FSEL R177, R177, -INF , !P4 ;  /* 0xff800000b1b17808 */ /* 0x000fc40006000000 */
[----:B------:R-:W-:Y:S02]  /*17b60*/  FMNMX.FTZ R152, R171, R152, !PT ;  /* 0x00000098ab987209 */ /* 0x000fe40007810000 */
[----:B------:R-:W-:Y:S02]  /*17b70*/  F2FP.F16.F32.PACK_AB R196, R153, R156 ;  /* 0x0000009c99c4723e */ /* 0x000fe400000000ff */
[----:B------:R-:W-:Y:S02]  /*17b80*/  FMNMX.FTZ R152, R175, R152, !PT ;  /* 0x00000098af987209 */ /* 0x000fe40007810000 */
[----:B0-----:R-:W-:Y:S02]  /*17b90*/  F2FP.F16.F32.PACK_AB R198, R184, R155 ;  /* 0x0000009bb8c6723e */ /* 0x001fe400000000ff */
[----:B------:R-:W-:Y:S02]  /*17ba0*/  FMNMX.FTZ R153, R177, R152, !PT ;  /* 0x00000098b1997209 */ /* 0x000fe40007810000 */
[----:B-1----:R-:W-:-:S02]  /*17bb0*/  F2FP.F16.F32.PACK_AB R192, R185, R160 ;  /* 0x000000a0b9c0723e */ /* 0x002fc400000000ff */
[----:B---3--:R-:W-:Y:S01]  /*17bc0*/  F2FP.F16.F32.PACK_AB R194, R165, R186 ;  /* 0x000000baa5c2723e */ /* 0x008fe200000000ff */
[----:B------:R-:W0:Y:S01]  /*17bd0*/  SHFL.BFLY PT, R152, R153, 0x2, 0x1f ;  /* 0x0c401f0099987f89 */ /* 0x000e2200000e0000 */
[----:B----4-:R-:W-:Y:S02]  /*17be0*/  F2FP.F16.F32.PACK_AB R188, R169, R187 ;  /* 0x000000bba9bc723e */ /* 0x010fe400000000ff */
[----:B0-----:R-:W-:-:S05]  /*17bf0*/  FMNMX.FTZ R153, R153, R152, !PT ;  /* 0x0000009899997209 */ /* 0x001fca0007810000 */
[----:B------:R-:W0:Y:S02]  /*17c00*/  SHFL.BFLY PT, R152, R153, 0x1, 0x1f ;  /* 0x0c201f0099987f89 */ /* 0x000e2400000e0000 */
[----:B0-----:R-:W-:Y:S02]  /*17c10*/  FMNMX.FTZ R152, R153, R152, !PT ;  /* 0x0000009899987209 */ /* 0x001fe40007810000 */
[----:B------:R0:W1:Y:S02]  /*17c20*/  MUFU.EX2 R153, R0 ;  /* 0x0000000000997308 */ /* 0x0000640000000800 */
[C---:B------:R-:W-:Y:S01]  /*17c30*/  FSETP.NEU.FTZ.AND P4, PT, R152.reuse, -INF , PT ;  /* 0xff8000009800780b */ /* 0x040fe20003f9d000 */
[----:B------:R-:W-:-:S05]  /*17c40*/  FMUL.FTZ R156, R152, R2 ;  /* 0x00000002989c7220 */ /* 0x000fca0000410000 */
[----:B------:R-:W-:Y:S01]  /*17c50*/  FSEL R156, R156, RZ, P4 ;  /* 0x000000ff9c9c7208 */ /* 0x000fe20002000000 */
[----:B0-----:R-:W-:Y:S01]  /*17c60*/  FADD.FTZ R0, R155, R22 ;  /* 0x000000169b007221 */ /* 0x001fe20000010000 */
[----:B------:R-:W-:Y:S02]  /*17c70*/  FSEL R22, R152, RZ, P4 ;  /* 0x000000ff98167208 */ /* 0x000fe40002000000 */
[----:B--2---:R-:W-:Y:S01]  /*17c80*/  ISETP.GT.AND P4, PT, R5, R180, PT ;  /* 0x000000b40500720c */ /* 0x004fe20003f84270 */
[----:B------:R-:W-:Y:S01]  /*17c90*/  FADD.FTZ R0, R184, R0 ;  /* 0x00000000b8007221 */ /* 0x000fe20000010000 */
[-C--:B------:R-:W-:Y:S01]  /*17ca0*/  FFMA.FTZ R3, R3, R2.reuse, -R156 ;  /* 0x0000000203037223 */ /* 0x080fe2000001089c */
[----:B------:R-:W-:Y:S01]  /*17cb0*/  FADD.FTZ R22, -R22, R4 ;  /* 0x0000000416167221 */ /* 0x000fe20000010100 */
[-C--:B------:R-:W-:Y:S01]  /*17cc0*/  FFMA.FTZ R154, R154, R2.reuse, -R156 ;  /* 0x000000029a9a7223 */ /* 0x080fe2000001089c */
[----:B------:R-:W-:Y:S01]  /*17cd0*/  FADD.FTZ R0, R160, R0 ;  /* 0x00000000a0007221 */ /* 0x000fe20000010000 */
[-C--:B------:R-:W-:Y:S01]  /*17ce0*/  FFMA.FTZ R158, R158, R2.reuse, -R156 ;  /* 0x000000029e9e7223 */ /* 0x080fe2000001089c */
[-C--:B------:R-:W-:Y:S01]  /*17cf0*/  FMUL.FTZ R22, R22, R2.reuse ;  /* 0x0000000216167220 */ /* 0x080fe20000410000 */
[----:B------:R-:W-:Y:S01]  /*17d00*/  MUFU.EX2 R3, R3 ;  /* 0x0000000300037308 */ /* 0x000fe20000000800 */
[----:B------:R-:W-:Y:S01]  /*17d10*/  FADD.FTZ R0, R185, R0 ;  /* 0x00000000b9007221 */ /* 0x000fe20000010000 */
[-CC-:B------:R-:W-:Y:S01]  /*17d20*/  FFMA.FTZ R159, R159, R2.reuse, -R156.reuse ;  /* 0x000000029f9f7223 */ /* 0x180fe2000001089c */
[-CC-:B------:R-:W-:Y:S01]  /*17d30*/  FFMA.FTZ R161, R161, R2.reuse, -R156.reuse ;  /* 0x00000002a1a17223 */ /* 0x180fe2000001089c */
[-C--:B------:R-:W-:Y:S01]  /*17d40*/  FFMA.FTZ R162, R162, R2.reuse, -R156 ;  /* 0x00000002a2a27223 */ /* 0x080fe2000001089c */
[----:B------:R-:W-:Y:S01]  /*17d50*/  FADD.FTZ R4, R186, R0 ;  /* 0x00000000ba047221 */ /* 0x000fe20000010000 */
[-CC-:B------:R-:W-:Y:S01]  /*17d60*/  FFMA.FTZ R163, R163, R2.reuse, -R156.reuse ;  /* 0x00000002a3a37223 */ /* 0x180fe2000001089c */
[-CC-:B------:R-:W-:Y:S01]  /*17d70*/  FFMA.FTZ R164, R164, R2.reuse, -R156.reuse ;  /* 0x00000002a4a47223 */ /* 0x180fe2000001089c */
[----:B------:R-:W0:Y:S01]  /*17d80*/  MUFU.EX2 R0, R22 ;  /* 0x0000001600007308 */ /* 0x000e220000000800 */
[-CC-:B------:R-:W-:Y:S01]  /*17d90*/  FFMA.FTZ R166, R166, R2.reuse, -R156.reuse ;  /* 0x00000002a6a67223 */ /* 0x180fe2000001089c */
[-CC-:B------:R-:W-:Y:S01]  /*17da0*/  FFMA.FTZ R167, R167, R2.reuse, -R156.reuse ;  /* 0x00000002a7a77223 */ /* 0x180fe2000001089c */
[-CC-:B------:R-:W-:Y:S01]  /*17db0*/  FFMA.FTZ R168, R168, R2.reuse, -R156.reuse ;  /* 0x00000002a8a87223 */ /* 0x180fe2000001089c */
[-CC-:B------:R-:W-:Y:S01]  /*17dc0*/  FFMA.FTZ R170, R170, R2.reuse, -R156.reuse ;  /* 0x00000002aaaa7223 */ /* 0x180fe2000001089c */
[-C--:B------:R-:W-:Y:S01]  /*17dd0*/  FFMA.FTZ R172, R172, R2.reuse, -R156 ;  /* 0x00000002acac7223 */ /* 0x080fe2000001089c */
[----:B------:R-:W-:Y:S01]  /*17de0*/  FADD.FTZ R4, R165, R4 ;  /* 0x00000004a5047221 */ /* 0x000fe20000010000 */
[-CC-:B------:R-:W-:Y:S01]  /*17df0*/  FFMA.FTZ R171, R171, R2.reuse, -R156.reuse ;  /* 0x00000002abab7223 */ /* 0x180fe2000001089c */
[----:B------:R-:W2:Y:S01]  /*17e00*/  MUFU.EX2 R154, R154 ;  /* 0x0000009a009a7308 */ /* 0x000ea20000000800 */
[-C--:B------:R-:W-:Y:S01]  /*17e10*/  FFMA.FTZ R175, R175, R2.reuse, -R156 ;  /* 0x00000002afaf7223 */ /* 0x080fe2000001089c */
[----:B------:R-:W-:Y:S01]  /*17e20*/  FADD.FTZ R4, R187, R4 ;  /* 0x00000004bb047221 */ /* 0x000fe20000010000 */
[----:B------:R-:W-:Y:S01]  /*17e30*/  FFMA.FTZ R156, R177, R2, -R156 ;  /* 0x00000002b19c7223 */ /* 0x000fe2000001089c */
[----:B-----5:R-:W-:Y:S01]  /*17e40*/  F2FP.F16.F32.PACK_AB R184, R176, R174 ;  /* 0x000000aeb0b8723e */ /* 0x020fe200000000ff */
[----:B------:R-:W-:-:S02]  /*17e50*/  VIADD R5, R5, 0xffffffff ;  /* 0xffffffff05057836 */ /* 0x000fc40000000000 */
[----:B------:R-:W-:Y:S01]  /*17e60*/  FADD.FTZ R4, R169, R4 ;  /* 0x00000004a9047221 */ /* 0x000fe20000010000 */
[----:B-1----:R-:W-:Y:S01]  /*17e70*/  F2FP.F16.F32.PACK_AB R186, R153, R178 ;  /* 0x000000b299ba723e */ /* 0x002fe200000000ff */
[----:B------:R-:W1:Y:S01]  /*17e80*/  MUFU.EX2 R158, R158 ;  /* 0x0000009e009e7308 */ /* 0x000e620000000800 */
[----:B0-----:R-:W-:Y:S01]  /*17e90*/  FFMA.FTZ R227, R0, R227, R3 ;  /* 0x000000e300e37223 */ /* 0x001fe20000010003 */
[----:B------:R-:W-:Y:S01]  /*17ea0*/  FADD.FTZ R4, R190, R4 ;  /* 0x00000004be047221 */ /* 0x000fe20000010000 */
[C---:B------:R-:W-:Y:S01]  /*17eb0*/  F2FP.F16.F32.PACK_AB R190, R173.reuse, R190 ;  /* 0x000000beadbe723e */ /* 0x040fe200000000ff */
[----:B------:R-:W-:Y:S02]  /*17ec0*/  IMAD.MOV.U32 R22, RZ, RZ, R231 ;  /* 0x000000ffff167224 */ /* 0x000fe400078e00e7 */
[----:B------:R-:W-:Y:S02]  /*17ed0*/  FADD.FTZ R4, R173, R4 ;  /* 0x00000004ad047221 */ /* 0x000fe40000010000 */
[----:B------:R-:W0:Y:S01]  /*17ee0*/  MUFU.EX2 R159, R159 ;  /* 0x0000009f009f7308 */ /* 0x000e220000000800 */
[----:B--2---:R-:W-:Y:S01]  /*17ef0*/  FADD.FTZ R227, R154, R227 ;  /* 0x000000e39ae37221 */ /* 0x004fe20000010000 */
[----:B------:R-:W-:Y:S01]  /*17f00*/  FADD.FTZ R4, R174, R4 ;  /* 0x00000004ae047221 */ /* 0x000fe20000010000 */
[----:B------:R-:W-:-:S02]  /*17f10*/  F2FP.F16.F32.PACK_AB R197, R154, R3 ;  /* 0x000000039ac5723e */ /* 0x000fc400000000ff */
[----:B------:R-:W-:Y:S01]  /*17f20*/  MOV R3, R157 ;  /* 0x0000009d00037202 */ /* 0x000fe20000000f00 */
[----:B------:R-:W-:Y:S02]  /*17f30*/  FADD.FTZ R4, R176, R4 ;  /* 0x00000004b0047221 */ /* 0x000fe40000010000 */
[----:B------:R-:W2:Y:S01]  /*17f40*/  MUFU.EX2 R161, R161 ;  /* 0x000000a100a17308 */ /* 0x000ea20000000800 */
[----:B-1----:R-:W-:Y:S01]  /*17f50*/  FADD.FTZ R227, R158, R227 ;  /* 0x000000e39ee37221 */ /* 0x002fe20000010000 */
[----:B------:R-:W-:-:S04]  /*17f60*/  FADD.FTZ R4, R178, R4 ;  /* 0x00000004b2047221 */ /* 0x000fc80000010000 */
[----:B------:R-:W-:Y:S01]  /*17f70*/  FADD.FTZ R228, R153, R4 ;  /* 0x0000000499e47221 */ /* 0x000fe20000010000 */
[----:B------:R-:W-:Y:S01]  /*17f80*/  IMAD.MOV.U32 R4, RZ, RZ, R152 ;  /* 0x000000ffff047224 */ /* 0x000fe200078e0098 */
        /* <DEDUP_REMOVED lines=27> */
[----:B------:R-:W-:-:S03]  /*18140*/  F2FP.F16.F32.PACK_AB R185, R171, R172 ;  /* 0x000000acabb9723e */ /* 0x000fc600000000ff */
[----:B-1----:R-:W-:-:S04]  /*18150*/  FADD.FTZ R227, R175, R227 ;  /* 0x000000e3afe37221 */ /* 0x002fc80000010000 */
[C---:B0-----:R-:W-:Y:S01]  /*18160*/  FADD.FTZ R227, R156.reuse, R227 ;  /* 0x000000e39ce37221 */ /* 0x041fe20000010000 */
[----:B------:R-:W-:Y:S01]  /*18170*/  F2FP.F16.F32.PACK_AB R187, R156, R175 ;  /* 0x000000af9cbb723e */ /* 0x000fe200000000ff */
[----:B------:R-:W-:Y:S06]  /*18180*/  @P4 BRA `(.L_x_1975) ;  /* 0xffffffcc00fc4947 */ /* 0x000fec000383ffff */
[----:B------:R-:W-:Y:S05]  /*18190*/  BSYNC B1 ;  /* 0x0000000000017941 */ /* 0x000fea0003800000 */
.L_x_1956:
[----:B------:R-:W-:Y:S01]  /*181a0*/  IMAD.MOV.U32 R4, RZ, RZ, R152 ;  /* 0x000000ffff047224 */ /* 0x000fe200078e0098 */
[----:B------:R-:W-:Y:S01]  /*181b0*/  MOV R219, R230 ;  /* 0x000000e600db7202 */ /* 0x000fe20000000f00 */
[----:B------:R-:W-:Y:S02]  /*181c0*/  IMAD.MOV.U32 R3, RZ, RZ, R157 ;  /* 0x000000ffff037224 */ /* 0x000fe400078e009d */
[----:B------:R-:W-:-:S07]  /*181d0*/  IMAD.MOV.U32 R22, RZ, RZ, R231 ;  /* 0x000000ffff167224 */ /* 0x000fce00078e00e7 */
.L_x_1955:
[----:B------:R-:W-:Y:S05]  /*181e0*/  BSYNC B0 ;  /* 0x0000000000007941 */ /* 0x000fea0003800000 */
.L_x_1954:
[----:B------:R-:W2:Y:S01]  /*181f0*/  LDL R153, [R1+0x34] ;  /* 0x0000340001997983 */ /* 0x000ea20000100800 */
[----:B------:R-:W0:Y:S01]  /*18200*/  LDC R152, c[0x0][0x448] ;  /* 0x00011200ff987b82 */ /* 0x000e220000000800 */
[----:B------:R-:W-:-:S07]  /*18210*/  ULDC UR4, c[0x0][0x9dc] ;  /* 0x0002770000047ab9 */ /* 0x000fce0000000800 */
[----:B------:R-:W1:Y:S01]  /*18220*/  LDC R156, c[0x0][0x9e4] ;  /* 0x00027900ff9c7b82 */ /* 0x000e620000000800 */
[----:B0-----:R-:W-:Y:S02]  /*18230*/  ISETP.NE.AND P5, PT, R152, 0x1, PT ;  /* 0x000000019800780c */ /* 0x001fe40003fa5270 */
[----:B-1----:R-:W-:-:S11]  /*18240*/  ISETP.GE.AND P6, PT, R156, 0x1, PT ;  /* 0x000000019c00780c */ /* 0x002fd60003fc6270 */
[----:B------:R-:W0:Y:S08]  /*18250*/  @P5 LDC R154, c[0x0][0x44c] ;  /* 0x00011300ff9a5b82 */ /* 0x000e300000000800 */
[----:B------:R-:W1:Y:S01]  /*18260*/  @P5 LDC R152, c[0x0][0x450] ;  /* 0x00011400ff985b82 */ /* 0x000e620000000800 */
[----:B--2---:R-:W-:-:S04]  /*18270*/  VIADD R153, R153, 0x7f ;  /* 0x0000007f99997836 */ /* 0x004fc80000000000 */
[----:B0-----:R-:W-:-:S05]  /*18280*/  @P5 IMAD.HI.U32 R154, R153, R154, RZ ;  /* 0x0000009a999a5227 */ /* 0x001fca00078e00ff */
[----:B-1----:R-:W-:Y:S02]  /*18290*/  @P5 SHF.R.U32.HI R153, RZ, R152, R154 ;  /* 0x00000098ff995219 */ /* 0x002fe4000001169a */
[----:B------:R-:W-:-:S05]  /*182a0*/  IADD3 R152, R221, 0x1, -R220 ;  /* 0x00000001dd987810 */ /* 0x000fca0007ffe8dc */
[----:B------:R-:W-:-:S04]  /*182b0*/  IMAD.IADD R153, R152, 0x1, R153 ;  /* 0x0000000198997824 */ /* 0x000fc800078e0299 */
[----:B------:R-:W-:Y:S01]  /*182c0*/  VIADD R154, R153, -UR4 ;  /* 0x80000004999a7c36 */ /* 0x000fe20008000000 */
[----:B------:R-:W-:Y:S06]  /*182d0*/  @!P6 BRA `(.L_x_1976) ;  /* 0x000000000048e947 */ /* 0x000fec0003800000 */
[----:B------:R-:W-:Y:S01]  /*182e0*/  IMAD.MOV.U32 R155, RZ, RZ, R153 ;  /* 0x000000ffff9b7224 */ /* 0x000fe200078e0099 */
[----:B------:R-:W-:Y:S04]  /*182f0*/  BSSY B0, `(.L_x_1977) ;  /* 0x000000e000007945 */ /* 0x000fe80003800000 */
        /* <DEDUP_REMOVED lines=9> */
.L_x_1978:
[----:B------:R-:W-:-:S13]  /*18390*/  ISETP.NE.AND P2, PT, R156, 0x1, PT ;  /* 0x000000019c00780c */ /* 0x000fda0003f45270 */
[----:B------:R-:W0:Y:S02]  /*183a0*/  @P2 LDC.64 R152, c[0x0][0x9e8] ;  /* 0x00027a00ff982b82 */ /* 0x000e240000000a00 */
[----:B0-----:R-:W-:-:S05]  /*183b0*/  @P2 IMAD.HI.U32 R152, R155, R152, RZ ;  /* 0x000000989b982227 */ /* 0x001fca00078e00ff */
[----:B------:R-:W-:-:S07]  /*183c0*/  @P2 SHF.R.U32.HI R155, RZ, R153, R152 ;  /* 0x00000099ff9b2219 */ /* 0x000fce0000011698 */
.L_x_1979:
[----:B------:R-:W-:Y:S05]  /*183d0*/  BSYNC B0 ;  /* 0x0000000000007941 */ /* 0x000fea0003800000 */
.L_x_1977:
[----:B------:R-:W-:-:S05]  /*183e0*/  IMAD R155, R155, R156, RZ ;  /* 0x0000009c9b9b7224 */ /* 0x000fca00078e02ff */
[----:B------:R-:W-:-:S07]  /*183f0*/  VIMNMX R154, R154, R155, !PT ;  /* 0x0000009b9a9a7248 */ /* 0x000fce0007fe0100 */
.L_x_1976:
[----:B------:R-:W2:Y:S01]  /*18400*/  LDL R153, [R1+0x50] ;  /* 0x0000500001997983 */ /* 0x000ea20000100800 */
[----:B------:R-:W-:Y:S01]  /*18410*/  IADD3 R154, R154, 0x3f, RZ ;  /* 0x0000003f9a9a7810 */ /* 0x000fe20007ffe0ff */
[----:B------:R-:W-:Y:S03]  /*18420*/  BSSY B0, `(.L_x_1980) ;  /* 0x0000263000007945 */ /* 0x000fe60003800000 */
[----:B------:R-:W-:-:S04]  /*18430*/  SHF.R.S32.HI R152, RZ, 0x1f, R154 ;  /* 0x0000001fff987819 */ /* 0x000fc8000001149a */
[----:B------:R-:W-:-:S04]  /*18440*/  LEA.HI R152, R152, R154, RZ, 0x6 ;  /* 0x0000009a98987211 */ /* 0x000fc800078f30ff */
[----:B------:R-:W-:-:S04]  /*18450*/  SHF.R.S32.HI R152, RZ, 0x6, R152 ;  /* 0x00000006ff987819 */ /* 0x000fc80000011498 */
[----:B--2---:R-:W-:-:S04]  /*18460*/  VIMNMX R153, R153, R152, !PT ;  /* 0x0000009899997248 */ /* 0x004fc80007fe0100 */
[----:B------:R-:W-:Y:S01]  /*18470*/  ISETP.GE.AND P2, PT, R5, R153, PT ;  /* 0x000000990500720c */ /* 0x000fe20003f46270 */
[----:B------:R0:W-:-:S12]  /*18480*/  STL [R1+0x20], R153 ;  /* 0x0000209901007387 */ /* 0x0001d80000100800 */
[----:B0-----:R-:W-:Y:S05]  /*18490*/  @!P2 BRA `(.L_x_1981) ;  /* 0x00000024006ca947 */ /* 0x001fea0003800000 */
[----:B------:R-:W-:Y:S01]  /*184a0*/  BSSY B1, `(.L_x_1982) ;  /* 0x0000259000017945 */ /* 0x000fe20003800000 */
[----:B------:R-:W-:Y:S01]  /*184b0*/  IMAD.MOV.U32 R233, RZ, RZ, R5 ;  /* 0x000000ffffe97224 */ /* 0x000fe200078e0005 */
[----:B------:R-:W-:Y:S01]  /*184c0*/  MOV R5, R22 ;  /* 0x0000001600057202 */ /* 0x000fe20000000f00 */
[----:B------:R-:W-:Y:S02]  /*184d0*/  IMAD.MOV.U32 R231, RZ, RZ, R4 ;  /* 0x000000ffffe77224 */ /* 0x000fe400078e0004 */
[----:B------:R-:W-:Y:S02]  /*184e0*/  IMAD.MOV.U32 R230, RZ, RZ, R3 ;  /* 0x000000ffffe67224 */ /* 0x000fe400078e0003 */
[----:B------:R-:W-:-:S07]  /*184f0*/  IMAD.MOV.U32 R232, RZ, RZ, R219 ;  /* 0x000000ffffe87224 */ /* 0x000fce00078e00db */
.L_x_1993:
[----:B------:R-:W-:-:S05]  /*18500*/  VIADD R22, R5, 0x1 ;  /* 0x0000000105167836 */ /* 0x000fca0000000000 */
[----:B------:R-:W-:-:S04]  /*18510*/  ISETP.NE.AND P2, PT, R22, 0x2, PT ;  /* 0x000000021600780c */ /* 0x000fc80003f45270 */
[----:B------:R-:W-:Y:S02]  /*18520*/  SEL R219, RZ, 0x1, P2 ;  /* 0x00000001ffdb7807 */ /* 0x000fe40001000000 */
[----:B------:R-:W-:Y:S02]  /*18530*/  SEL R22, R22, RZ, P2 ;  /* 0x000000ff16167207 */ /* 0x000fe40001000000 */
[----:B------:R-:W-:Y:S01]  /*18540*/  LOP3.LUT R219, R232, R219, RZ, 0x3c, !PT ;  /* 0x000000dbe8db7212 */ /* 0x000fe200078e3cff */
[----:B------:R-:W-:Y:S06]  /*18550*/  @!P0 BRA `(.L_x_1983) ;  /* 0x0000000000048947 */ /* 0x000fec0003800000 */
[----:B------:R-:W-:Y:S01]  /*18560*/  BPT.TRAP 0x1 ;  /* 0x000000040000795c */ /* 0x000fe20000300000 */
.L_x_1983:
[----:B------:R-:W-:Y:S01]  /*18570*/  IMAD R3, R22, 0x8, R16 ;  /* 0x0000000816037824 */ /* 0x000fe200078e0210 */
[----:B------:R-:W-:-:S04]  /*18580*/  SHF.L.U32 R153, R219, 0x1f, RZ ;  /* 0x0000001fdb997819 */ /* 0x000fc800000006ff */
[----:B------:R0:W1:Y:S01]  /*18590*/  SYNCS.PHASECHK.TRANS64.TRYWAIT P2, [R3+URZ+0x30830], R153 ;  /* 0x03083099030075a7 */ /* 0x000062000804017f */
[----:B------:R-:W-:Y:S05]  /*185a0*/  @!P0 BRA `(.L_x_1984) ;  /* 0x0000000000048947 */ /* 0x000fea0003800000 */
[----:B------:R-:W-:Y:S01]  /*185b0*/  BPT.TRAP 0x1 ;  /* 0x000000040000795c */ /* 0x000fe20000300000 */
.L_x_1984:
        /* <DEDUP_REMOVED lines=8> */
.L_x_1986:
[----:B------:R-:W-:Y:S05]  /*18640*/  BSYNC B2 ;  /* 0x0000000000027941 */ /* 0x000fea0003800000 */
.L_x_1985:
[----:B------:R-:W-:Y:S01]  /*18650*/  R2UR UR4, R152 ;  /* 0x00000000980472ca */ /* 0x000fe200000e0000 */
[----:B------:R-:W-:Y:S01]  /*18660*/  IMAD.MOV.U32 R152, RZ, RZ, R4 ;  /* 0x000000ffff987224 */ /* 0x000fe200078e0004 */
[----:B------:R2:W-:Y:S01]  /*18670*/  STL [R1+0xbc], R17 ;  /* 0x0000bc1101007387 */ /* 0x0005e20000100800 */
[----:B01----:R-:W-:Y:S01]  /*18680*/  IMAD.MOV.U32 R153, RZ, RZ, 0x40000040 ;  /* 0x40000040ff997424 */ /* 0x003fe200078e00ff */
[----:B------:R-:W-:Y:S01]  /*18690*/  MOV R161, UR39 ;  /* 0x0000002700a17c02 */ /* 0x000fe20008000f00 */
[C---:B------:R-:W-:Y:S01]  /*186a0*/  VIADD R154, R2.reuse, 0x6 ;  /* 0x00000006029a7836 */ /* 0x040fe20000000000 */
[----:B------:R0:W-:Y:S01]  /*186b0*/  STL [R1+0xb8], R16 ;  /* 0x0000b81001007387 */ /* 0x0001e20000100800 */
[----:B------:R-:W-:Y:S01]  /*186c0*/  VIADD R156, R2, 0x204 ;  /* 0x00000204029c7836 */ /* 0x000fe20000000000 */
[C---:B------:R-:W-:Y:S01]  /*186d0*/  R2UR UR39, R153.reuse ;  /* 0x00000000992772ca */ /* 0x040fe200000e0000 */
[----:B------:R-:W-:Y:S01]  /*186e0*/  IMAD.MOV.U32 R3, RZ, RZ, 0x40000040 ;  /* 0x40000040ff037424 */ /* 0x000fe200078e00ff */
[----:B------:R-:W-:Y:S01]  /*186f0*/  R2UR UR5, R153 ;  /* 0x00000000990572ca */ /* 0x000fe200000e0000 */
[----:B------:R1:W-:Y:S01]  /*18700*/  STL [R1+0xb4], R5 ;  /* 0x0000b40501007387 */ /* 0x0003e20000100800 */
[----:B--2---:R-:W-:Y:S01]  /*18710*/  MOV R17, UR38 ;  /* 0x0000002600117c02 */ /* 0x004fe20008000f00 */
[----:B------:R-:W-:Y:S01]  /*18720*/  IMAD.MOV.U32 R155, RZ, RZ, 0x40000040 ;  /* 0x40000040ff9b7424 */ /* 0x000fe200078e00ff */
[----:B------:R-:W-:Y:S01]  /*18730*/  R2UR UR38, R152 ;  /* 0x00000000982672ca */ /* 0x000fe200000e0000 */
[-C--:B------:R-:W-:Y:S01]  /*18740*/  FMUL.FTZ R24, R24, R23.reuse ;  /* 0x0000001718187220 */ /* 0x080fe20000410000 */
[----:B------:R-:W-:Y:S01]  /*18750*/  IADD3 R152, R2, 0x200, RZ ;  /* 0x0000020002987810 */ /* 0x000fe20007ffe0ff */
[-C--:B------:R-:W-:Y:S01]  /*18760*/  FMUL.FTZ R25, R25, R23.reuse ;  /* 0x0000001719197220 */ /* 0x080fe20000410000 */
[----:B------:R-:W-:Y:S01]  /*18770*/  R2UR UR58, R154 ;  /* 0x000000009a3a72ca */ /* 0x000fe200000e0000 */
[----:B------:R-:W-:Y:S01]  /*18780*/  VIADD R154, R2, 0x202 ;  /* 0x00000202029a7836 */ /* 0x000fe20000000000 */
        /* <DEDUP_REMOVED lines=10> */
[----:B------:R-:W-:Y:S01]  /*18830*/  MOV R159, UR39 ;  /* 0x00000027009f7c02 */ /* 0x000fe20008000f00 */
[----:B------:R-:W-:Y:S01]  /*18840*/  UMOV UR39, UR5 ;  /* 0x0000000500277c82 */ /* 0x000fe20008000000 */
[----:B------:R-:W-:Y:S01]  /*18850*/  R2UR UR30, R152 ;  /* 0x00000000981e72ca */ /* 0x000fe200000e0000 */
[-C--:B------:R-:W-:Y:S01]  /*18860*/  FMUL.FTZ R28, R28, R23.reuse ;  /* 0x000000171c1c7220 */ /* 0x080fe20000410000 */
[----:B------:R-:W-:Y:S01]  /*18870*/  MOV R4, UR38 ;  /* 0x0000002600047c02 */ /* 0x000fe20008000f00 */
[----:B------:R-:W-:Y:S01]  /*18880*/  UMOV UR38, UR4 ;  /* 0x0000000400267c82 */ /* 0x000fe20008000000 */
[----:B------:R-:W-:Y:S01]  /*18890*/  IADD3 R152, R2, 0x600, RZ ;  /* 0x0000060002987810 */ /* 0x000fe20007ffe0ff */
[-C--:B------:R-:W-:Y:S01]  /*188a0*/  FMUL.FTZ R29, R29, R23.reuse ;  /* 0x000000171d1d7220 */ /* 0x080fe20000410000 */
[----:B0-----:R-:W-:Y:S01]  /*188b0*/  MOV R16, UR37 ;  /* 0x0000002500107c02 */ /* 0x001fe20008000f00 */
[-C--:B------:R-:W-:Y:S01]  /*188c0*/  FMUL.FTZ R32, R32, R23.reuse ;  /* 0x0000001720207220 */ /* 0x080fe20000410000 */
[----:B-1----:R-:W-:Y:S01]  /*188d0*/  MOV R5, UR36 ;  /* 0x0000002400057c02 */ /* 0x002fe20008000f00 */
        /* <DEDUP_REMOVED lines=19> */
[----:B------:R-:W-:Y:S01]  /*18a10*/  MOV R157, 0x40000040 ;  /* 0x40000040009d7802 */ /* 0x000fe20000000f00 */
        /* <DEDUP_REMOVED lines=117> */
[----:B------:R-:W-:Y:S01]  /*19170*/  IMAD.MOV.U32 R23, RZ, RZ, R161 ;  /* 0x000000ffff177224 */ /* 0x000fe200078e00a1 */
[----:B------:R-:W-:Y:S01]  /*19180*/  R2UR UR7, R153 ;  /* 0x00000000990772ca */ /* 0x000fe200000e0000 */
[----:B------:R-:W-:Y:S01]  /*19190*/  IMAD.MOV.U32 R3, RZ, RZ, R159 ;  /* 0x000000ffff037224 */ /* 0x000fe200078e009f */
[----:B------:R-:W-:Y:S01]  /*191a0*/  R2UR UR11, R155 ;  /* 0x000000009b0b72ca */ /* 0x000fe200000e0000 */
[----:B------:R-:W-:Y:S01]  /*191b0*/  IMAD.MOV.U32 R0, RZ, RZ, R158 ;  /* 0x000000ffff007224 */ /* 0x000fe200078e009e */
[----:B------:R-:W-:-:S02]  /*191c0*/  R2UR UR15, R157 ;  /* 0x000000009d0f72ca */ /* 0x000fc400000e0000 */
[----:B------:R-:W-:Y:S02]  /*191d0*/  R2UR UR19, R153 ;  /* 0x00000000991372ca */ /* 0x000fe400000e0000 */
[----:B------:R-:W-:Y:S02]  /*191e0*/  R2UR UR23, R157 ;  /* 0x000000009d1772ca */ /* 0x000fe400000e0000 */
[----:B------:R-:W-:Y:S02]  /*191f0*/  R2UR UR27, R155 ;  /* 0x000000009b1b72ca */ /* 0x000fe400000e0000 */
[----:B------:R-:W-:Y:S02]  /*19200*/  R2UR UR31, R153 ;  /* 0x00000000991f72ca */ /* 0x000fe400000e0000 */
[----:B------:R-:W-:Y:S02]  /*19210*/  R2UR UR35, R157 ;  /* 0x000000009d2372ca */ /* 0x000fe400000e0000 */
[----:B------:R-:W-:-:S02]  /*19220*/  R2UR UR43, R153 ;  /* 0x00000000992b72ca */ /* 0x000fc400000e0000 */
[----:B------:R-:W-:Y:S02]  /*19230*/  R2UR UR46, R156 ;  /* 0x000000009c2e72ca */ /* 0x000fe400000e0000 */
[----:B------:R-:W-:Y:S02]  /*19240*/  R2UR UR47, R157 ;  /* 0x000000009d2f72ca */ /* 0x000fe400000e0000 */
[----:B------:R-:W-:Y:S02]  /*19250*/  R2UR UR50, R154 ;  /* 0x000000009a3272ca */ /* 0x000fe400000e0000 */
[----:B------:R-:W-:Y:S02]  /*19260*/  R2UR UR51, R155 ;  /* 0x000000009b3372ca */ /* 0x000fe400000e0000 */
[----:B------:R-:W-:Y:S02]  /*19270*/  R2UR UR54, R152 ;  /* 0x00000000983672ca */ /* 0x000fe400000e0000 */
[----:B------:R-:W-:-:S02]  /*19280*/  R2UR UR55, R153 ;  /* 0x00000000993772ca */ /* 0x000fc400000e0000 */
[----:B------:R-:W-:Y:S02]  /*19290*/  MOV R2, R160 ;  /* 0x000000a000027202 */ /* 0x000fe40000000f00 */
[----:B------:R-:W-:-:S06]  /*192a0*/  WARPGROUP.ARRIVE ;  /* 0x00000000000079c5 */ /* 0x000fcc0000000000 */
[----:B------:R-:W-:Y:S01]  /*192b0*/  HGMMA.64x64x16.F32 R152, gdesc[UR36], RZ, !UPT, gsb0 ;  /* 0x00e00000249879f0 */ /* 0x000fe2000c0008ff */
        /* <DEDUP_REMOVED lines=35> */
[----:B------:R0:W5:Y:S01]  /*194f0*/  LDL.LU R17, [R1+0xbc] ;  /* 0x0000bc0001117983 */ /* 0x0001620000300800 */
[----:B------:R-:W-:Y:S02]  /*19500*/  R2UR UR37, R16 ;  /* 0x00000000102572ca */ /* 0x000fe400000e0000 */
[----:B------:R-:W-:Y:S01]  /*19510*/  R2UR UR36, R5 ;  /* 0x00000000052472ca */ /* 0x000fe200000e0000 */
[----:B------:R0:W5:Y:S01]  /*19520*/  LDL.LU R16, [R1+0xb8] ;  /* 0x0000b80001107983 */ /* 0x0001620000300800 */
[----:B------:R-:W-:-:S02]  /*19530*/  R2UR UR44, R12 ;  /* 0x000000000c2c72ca */ /* 0x000fc400000e0000 */
[----:B------:R-:W-:Y:S01]  /*19540*/  R2UR UR45, R13 ;  /* 0x000000000d2d72ca */ /* 0x000fe200000e0000 */
[----:B------:R0:W5:Y:S01]  /*19550*/  LDL.LU R5, [R1+0xb4] ;  /* 0x0000b40001057983 */ /* 0x0001620000300800 */
[----:B------:R-:W-:Y:S02]  /*19560*/  R2UR UR48, R10 ;  /* 0x000000000a3072ca */ /* 0x000fe400000e0000 */
[----:B------:R-:W-:Y:S02]  /*19570*/  R2UR UR49, R11 ;  /* 0x000000000b3172ca */ /* 0x000fe400000e0000 */
[----:B------:R-:W-:Y:S02]  /*19580*/  R2UR UR52, R8 ;  /* 0x00000000083472ca */ /* 0x000fe400000e0000 */
[----:B------:R-:W-:Y:S02]  /*19590*/  R2UR UR53, R9 ;  /* 0x00000000093572ca */ /* 0x000fe400000e0000 */
[----:B------:R-:W-:Y:S01]  /*195a0*/  R2UR UR39, R23 ;  /* 0x00000000172772ca */ /* 0x000fe200000e0000 */
[----:B------:R-:W-:-:S02]  /*195b0*/  WARPGROUP.DEPBAR.LE gsb0, 0x0 ;  /* 0x00008000000079c5 */ /* 0x000fc40000010000 */
        /* <DEDUP_REMOVED lines=39> */
[----:B0-----:R-:W-:Y:S05]  /*19830*/  @!P0 BRA `(.L_x_1988) ;  /* 0x0000000000048947 */ /* 0x001fea0003800000 */
[----:B------:R-:W-:Y:S01]  /*19840*/  BPT.TRAP 0x1 ;  /* 0x000000040000795c */ /* 0x000fe20000300000 */
.L_x_1988:
[----:B------:R-:W-:Y:S01]  /*19850*/  SHF.L.U32 R0, R232, 0x1f, RZ ;  /* 0x0000001fe8007819 */ /* 0x000fe200000006ff */
[----:B-----5:R-:W-:-:S04]  /*19860*/  IMAD R232, R5, 0x8, R16 ;  /* 0x0000000805e87824 */ /* 0x020fc800078e0210 */
[----:B------:R0:W1:Y:S01]  /*19870*/  SYNCS.PHASECHK.TRANS64.TRYWAIT P2, [R232+URZ+0x30850], R0 ;  /* 0x03085000e80075a7 */ /* 0x000062000804017f */
[----:B------:R-:W-:Y:S05]  /*19880*/  @!P0 BRA `(.L_x_1989) ;  /* 0x0000000000048947 */ /* 0x000fea0003800000 */
[----:B------:R-:W-:Y:S01]  /*19890*/  BPT.TRAP 0x1 ;  /* 0x000000040000795c */ /* 0x000fe20000300000 */
.L_x_1989:
[----:B------:R-:W-:Y:S04]  /*198a0*/  BSSY B2, `(.L_x_1990) ;  /* 0x0000004000027945 */ /* 0x000fe80003800000 */
[----:B-1----:R-:W-:Y:S05]  /*198b0*/  @P2 BRA `(.L_x_1991) ;  /* 0x0000000000082947 */ /* 0x002fea0003800000 */
[----:B------:R-:W1:Y:S02]  /*198c0*/  SYNCS.PHASECHK.TRANS64.TRYWAIT P2, [R232+URZ+0x30850], R0 ;  /* 0x03085000e80075a7 */ /* 0x000e64000804017f */
[----:B-1----:R-:W-:Y:S05]  /*198d0*/  @!P2 BRA `(.L_x_1992) ;  /* 0x0000012800b8a947 */ /* 0x002fea0003800000 */
.L_x_1991:
[----:B------:R-:W-:Y:S05]  /*198e0*/  BSYNC B2 ;  /* 0x0000000000027941 */ /* 0x000fea0003800000 */
.L_x_1990:
[----:B01----:R-:W-:Y:S01]  /*198f0*/  VIADD R0, R16, 0x400 ;  /* 0x0000040010007836 */ /* 0x003fe20000000000 */
[----:B------:R-:W-:Y:S01]  /*19900*/  WARPGROUP.ARRIVE ;  /* 0x00000000000079c5 */ /* 0x000fe20000000000 */
[----:B------:R-:W-:Y:S01]  /*19910*/  IMAD.MOV.U32 R3, RZ, RZ, 0x40000040 ;  /* 0x40000040ff037424 */ /* 0x000fe200078e00ff */
[----:B------:R-:W-:Y:S02]  /*19920*/  ULDC UR4, c[0x0][0x9d8] ;  /* 0x0002760000047ab9 */ /* 0x000fe40000000800 */
[----:B------:R-:W-:Y:S02]  /*19930*/  SHF.R.U32.HI R0, RZ, 0x4, R0 ;  /* 0x00000004ff007819 */ /* 0x000fe40000011600 */
[----:B------:R-:W-:Y:S01]  /*19940*/  R2UR UR7, R3 ;  /* 0x00000000030772ca */ /* 0x000fe200000e0000 */
[----:B------:R-:W-:Y:S01]  /*19950*/  IMAD.MOV.U32 R3, RZ, RZ, 0x40000040 ;  /* 0x40000040ff037424 */ /* 0x000fe200078e00ff */
[----:B------:R-:W-:-:S04]  /*19960*/  LOP3.LUT R0, R0, 0x3fff, RZ, 0xc0, !PT ;  /* 0x00003fff00007812 */ /* 0x000fc800078ec0ff */
[----:B------:R-:W-:-:S04]  /*19970*/  LOP3.LUT R0, R0, 0x2000000, RZ, 0xfc, !PT ;  /* 0x0200000000007812 */ /* 0x000fc800078efcff */
[----:B------:R-:W-:Y:S01]  /*19980*/  LEA R2, R5, R0, 0xb ;  /* 0x0000000005027211 */ /* 0x000fe200078e58ff */
[----:B------:R-:W-:-:S03]  /*19990*/  IMAD.MOV.U32 R5, RZ, RZ, 0x40000040 ;  /* 0x40000040ff057424 */ /* 0x000fc600078e00ff */
[C---:B------:R-:W-:Y:S01]  /*199a0*/  R2UR UR6, R2.reuse ;  /* 0x00000000020672ca */ /* 0x040fe200000e0000 */
[----:B------:R-:W-:-:S12]  /*199b0*/  VIADD R4, R2, 0x80 ;  /* 0x0000008002047836 */ /* 0x000fd80000000000 */
[----:B------:R-:W-:Y:S01]  /*199c0*/  HGMMA.64x256x16.F32 R24, R196, gdesc[UR4].tnspB, R24, gsb0 ;  /* 0x43e00004c4187df0 */ /* 0x000fe20008000818 */
[----:B------:R-:W-:Y:S01]  /*199d0*/  R2UR UR6, R4 ;  /* 0x00000000040672ca */ /* 0x000fe200000e0000 */
[C---:B------:R-:W-:Y:S01]  /*199e0*/  VIADD R4, R2.reuse, 0x100 ;  /* 0x0000010002047836 */ /* 0x040fe20000000000 */
[----:B------:R-:W-:Y:S01]  /*199f0*/  R2UR UR7, R5 ;  /* 0x00000000050772ca */ /* 0x000fe200000e0000 */
[----:B------:R-:W-:Y:S01]  /*19a00*/  VIADD R2, R2, 0x180 ;  /* 0x0000018002027836 */ /* 0x000fe20000000000 */
[----:B------:R-:W-:Y:S01]  /*19a10*/  MOV R5, 0x40000040 ;  /* 0x4000004000057802 */ /* 0x000fe20000000f00 */
[----:B------:R-:W-:Y:S02]  /*19a20*/  WARPGROUP.DEPBAR.LE gsb0, 0x0 ;  /* 0x00008000000079c5 */ /* 0x000fe40000010000 */
[----:B------:R-:W-:-:S15]  /*19a30*/  WARPGROUP.ARRIVE ;  /* 0x00000000000079c5 */ /* 0x000fde0000000000 */
[----:B------:R-:W-:-:S05]  /*19a40*/  NOP ;  /* 0x0000000000007918 */ /* 0x000fca0000000000 */
[----:B------:R-:W-:Y:S01]  /*19a50*/  HGMMA.64x256x16.F32 R24, R192, gdesc[UR4].tnspB, R24, gsb0 ;  /* 0x43e00004c0187df0 */ /* 0x000fe20008000818 */
[----:B------:R-:W-:Y:S02]  /*19a60*/  R2UR UR6, R4 ;  /* 0x00000000040672ca */ /* 0x000fe400000e0000 */
[----:B------:R-:W-:Y:S01]  /*19a70*/  R2UR UR7, R5 ;  /* 0x00000000050772ca */ /* 0x000fe200000e0000 */
[----:B------:R-:W-:Y:S02]  /*19a80*/  WARPGROUP.DEPBAR.LE gsb0, 0x0 ;  /* 0x00008000000079c5 */ /* 0x000fe40000010000 */
[----:B------:R-:W-:-:S15]  /*19a90*/  WARPGROUP.ARRIVE ;  /* 0x00000000000079c5 */ /* 0x000fde0000000000 */
[----:B------:R-:W-:-:S07]  /*19aa0*/  NOP ;  /* 0x0000000000007918 */ /* 0x000fce0000000000 */
[----:B------:R-:W-:Y:S01]  /*19ab0*/  HGMMA.64x256x16.F32 R24, R188, gdesc[UR4].tnspB, R24, gsb0 ;  /* 0x43e00004bc187df0 */ /* 0x000fe20008000818 */
[----:B------:R-:W-:Y:S02]  /*19ac0*/  R2UR UR6, R2 ;  /* 0x00000000020672ca */ /* 0x000fe400000e0000 */
[----:B------:R-:W-:Y:S01]  /*19ad0*/  R2UR UR7, R3 ;  /* 0x00000000030772ca */ /* 0x000fe200000e0000 */
[----:B------:R-:W-:Y:S01]  /*19ae0*/  FMUL.FTZ R0, R152, UR4 ;  /* 0x0000000498007c20 */ /* 0x000fe20008410000 */
[----:B------:R-:W-:Y:S01]  /*19af0*/  FMUL.FTZ R4, R153, UR4 ;  /* 0x0000000499047c20 */ /* 0x000fe20008410000 */
[----:B------:R-:W-:Y:S01]  /*19b00*/  FMUL.FTZ R5, R154, UR4 ;  /* 0x000000049a057c20 */ /* 0x000fe20008410000 */
[----:B------:R-:W-:-:S03]  /*19b10*/  FMUL.FTZ R154, R156, UR4 ;  /* 0x000000049c9a7c20 */ /* 0x000fc60008410000 */
[----:B------:R-:W0:Y:S01]  /*19b20*/  MUFU.TANH R0, R0 ;  /* 0x0000000000007308 */ /* 0x000e220000002400 */
[----:B------:R-:W-:Y:S01]  /*19b30*/  FMUL.FTZ R152, R155, UR4 ;  /* 0x000000049b987c20 */ /* 0x000fe20008410000 */
[----:B------:R-:W-:-:S06]  /*19b40*/  FMUL.FTZ R155, R157, UR4 ;  /* 0x000000049d9b7c20 */ /* 0x000fcc0008410000 */
[----:B------:R-:W1:Y:S01]  /*19b50*/  MUFU.TANH R4, R4 ;  /* 0x0000000400047308 */ /* 0x000e620000002400 */
[----:B------:R-:W-:Y:S01]  /*19b60*/  FMUL.FTZ R157, R160, UR4 ;  /* 0x00000004a09d7c20 */ /* 0x000fe20008410000 */
[----:B------:R-:W-:-:S06]  /*19b70*/  FMUL.FTZ R153, R158, UR4 ;  /* 0x000000049e997c20 */ /* 0x000fcc0008410000 */
[----:B------:R-:W2:Y:S01]  /*19b80*/  MUFU.TANH R154, R154 ;  /* 0x0000009a009a7308 */ /* 0x000ea20000002400 */
[----:B------:R-:W-:Y:S01]  /*19b90*/  FMUL.FTZ R158, R161, UR4 ;  /* 0x00000004a19e7c20 */ /* 0x000fe20008410000 */
[----:B------:R-:W-:Y:S01]  /*19ba0*/  FMUL.FTZ R156, R159, UR4 ;  /* 0x000000049f9c7c20 */ /* 0x000fe20008410000 */
[----:B0-----:R-:W-:-:S05]  /*19bb0*/  FMNMX.FTZ R2, R0, R230, !PT ;  /* 0x000000e600027209 */ /* 0x001fca0007810000 */
[----:B------:R-:W0:Y:S01]  /*19bc0*/  MUFU.TANH R155, R155 ;  /* 0x0000009b009b7308 */ /* 0x000e220000002400 */
[----:B------:R-:W-:Y:S01]  /*19bd0*/  FMUL.FTZ R159, R164, UR4 ;  /* 0x00000004a49f7c20 */ /* 0x000fe20008410000 */
[----:B-1----:R-:W-:-:S06]  /*19be0*/  FMNMX.FTZ R2, R4, R2, !PT ;  /* 0x0000000204027209 */ /* 0x002fcc0007810000 */
[----:B------:R-:W1:Y:S01]  /*19bf0*/  MUFU.TANH R157, R157 ;  /* 0x0000009d009d7308 */ /* 0x000e620000002400 */
[----:B------:R-:W-:Y:S01]  /*19c00*/  FMUL.FTZ R160, R165, UR4 ;  /* 0x00000004a5a07c20 */ /* 0x000fe20008410000 */
[----:B--2---:R-:W-:-:S06]  /*19c10*/  FMNMX.FTZ R2, R154, R2, !PT ;  /* 0x000000029a027209 */ /* 0x004fcc0007810000 */
[----:B------:R-:W2:Y:S01]  /*19c20*/  MUFU.TANH R158, R158 ;  /* 0x0000009e009e7308 */ /* 0x000ea20000002400 */
[----:B------:R-:W-:Y:S01]  /*19c30*/  FMUL.FTZ R161, R168, UR4 ;  /* 0x00000004a8a17c20 */ /* 0x000fe20008410000 */
[----:B0-----:R-:W-:-:S06]  /*19c40*/  FMNMX.FTZ R2, R155, R2, !PT ;  /* 0x000000029b027209 */ /* 0x001fcc0007810000 */
[----:B------:R-:W0:Y:S01]  /*19c50*/  MUFU.TANH R159, R159 ;  /* 0x0000009f009f7308 */ /* 0x000e220000002400 */
[----:B------:R-:W-:Y:S01]  /*19c60*/  FMUL.FTZ R164, R169, UR4 ;  /* 0x00000004a9a47c20 */ /* 0x000fe20008410000 */
[----:B-1----:R-:W-:-:S06]  /*19c70*/  FMNMX.FTZ R2, R157, R2, !PT ;  /* 0x000000029d027209 */ /* 0x002fcc0007810000 */
[----:B------:R-:W1:Y:S01]  /*19c80*/  MUFU.TANH R160, R160 ;  /* 0x000000a000a07308 */ /* 0x000e620000002400 */
[----:B------:R-:W-:Y:S01]  /*19c90*/  FMUL.FTZ R165, R172, UR4 ;  /* 0x00000004aca57c20 */ /* 0x000fe20008410000 */
[----:B--2---:R-:W-:-:S06]  /*19ca0*/  FMNMX.FTZ R2, R158, R2, !PT ;  /* 0x000000029e027209 */ /* 0x004fcc0007810000 */
[----:B------:R-:W2:Y:S01]  /*19cb0*/  MUFU.TANH R161, R161 ;  /* 0x000000a100a17308 */ /* 0x000ea20000002400 */
[----:B------:R-:W-:Y:S02]  /*19cc0*/  WARPGROUP.DEPBAR.LE gsb0, 0x0 ;  /* 0x00008000000079c5 */ /* 0x000fe40000010000 */
[----:B------:R-:W-:-:S06]  /*19cd0*/  WARPGROUP.ARRIVE ;  /* 0x00000000000079c5 */ /* 0x000fcc0000000000 */
[----:B------:R-:W-:Y:S01]  /*19ce0*/  HGMMA.64x256x16.F32 R24, R184, gdesc[UR4].tnspB, R24, gsb0 ;  /* 0x43e00004b8187df0 */ /* 0x000fe20008000818 */
[----:B------:R-:W3:Y:S01]  /*19cf0*/  MUFU.TANH R164, R164 ;  /* 0x000000a400a47308 */ /* 0x000ee20000002400 */
[----:B------:R-:W-:Y:S01]  /*19d00*/  FMUL.FTZ R168, R173, UR4 ;  /* 0x00000004ada87c20 */ /* 0x000fe20008410000 */
[----:B0-----:R-:W-:Y:S01]  /*19d10*/  FMNMX.FTZ R2, R159, R2, !PT ;  /* 0x000000029f027209 */ /* 0x001fe20007810000 */
[----:B------:R-:W-:-:S05]  /*19d20*/  FMUL.FTZ R169, R176, UR4 ;  /* 0x00000004b0a97c20 */ /* 0x000fca0008410000 */
[----:B------:R-:W0:Y:S01]  /*19d30*/  MUFU.TANH R165, R165 ;  /* 0x000000a500a57308 */ /* 0x000e220000002400 */
[----:B-1----:R-:W-:Y:S01]  /*19d40*/  FMNMX.FTZ R2, R160, R2, !PT ;  /* 0x00000002a0027209 */ /* 0x002fe20007810000 */
[----:B------:R-:W-:-:S06]  /*19d50*/  FMUL.FTZ R173, R177, UR4 ;  /* 0x00000004b1ad7c20 */ /* 0x000fcc0008410000 */
[----:B------:R-:W1:Y:S01]  /*19d60*/  MUFU.TANH R168, R168 ;  /* 0x000000a800a87308 */ /* 0x000e620000002400 */
[----:B--2---:R-:W-:Y:S01]  /*19d70*/  FMNMX.FTZ R2, R161, R2, !PT ;  /* 0x00000002a1027209 */ /* 0x004fe20007810000 */
[----:B------:R-:W-:-:S06]  /*19d80*/  FMUL.FTZ R172, R180, UR4 ;  /* 0x00000004b4ac7c20 */ /* 0x000fcc0008410000 */
[----:B------:R-:W2:Y:S01]  /*19d90*/  MUFU.TANH R169, R169 ;  /* 0x000000a900a97308 */ /* 0x000ea20000002400 */
[----:B---3--:R-:W-:Y:S01]  /*19da0*/  FMNMX.FTZ R2, R164, R2, !PT ;  /* 0x00000002a4027209 */ /* 0x008fe20007810000 */
[----:B------:R-:W-:-:S06]  /*19db0*/  FMUL.FTZ R176, R181, UR4 ;  /* 0x00000004b5b07c20 */ /* 0x000fcc0008410000 */
[----:B------:R-:W3:Y:S01]  /*19dc0*/  MUFU.TANH R173, R173 ;  /* 0x000000ad00ad7308 */ /* 0x000ee20000002400 */
[----:B0-----:R-:W-:-:S07]  /*19dd0*/  FMNMX.FTZ R2, R165, R2, !PT ;  /* 0x00000002a5027209 */ /* 0x001fce0007810000 */
[----:B------:R-:W0:Y:S01]  /*19de0*/  MUFU.TANH R172, R172 ;  /* 0x000000ac00ac7308 */ /* 0x000e220000002400 */
[----:B-1----:R-:W-:-:S07]  /*19df0*/  FMNMX.FTZ R2, R168, R2, !PT ;  /* 0x00000002a8027209 */ /* 0x002fce0007810000 */
[----:B------:R-:W1:Y:S01]  /*19e00*/  MUFU.TANH R176, R176 ;  /* 0x000000b000b07308 */ /* 0x000e620000002400 */
[----:B--2---:R-:W-:-:S04]  /*19e10*/  FMNMX.FTZ R2, R169, R2, !PT ;  /* 0x00000002a9027209 */ /* 0x004fc80007810000 */
[----:B---3--:R-:W-:-:S04]  /*19e20*/  FMNMX.FTZ R2, R173, R2, !PT ;  /* 0x00000002ad027209 */ /* 0x008fc80007810000 */
[----:B0-----:R-:W-:-:S04]  /*19e30*/  FMNMX.FTZ R2, R172, R2, !PT ;  /* 0x00000002ac027209 */ /* 0x001fc80007810000 */
[----:B-1----:R-:W-:-:S05]  /*19e40*/  FMNMX.FTZ R2, R176, R2, !PT ;  /* 0x00000002b0027209 */ /* 0x002fca0007810000 */
[----:B------:R-:W0:Y:S01]  /*19e50*/  SHFL.BFLY PT, R3, R2, 0x2, 0x1f ;  /* 0x0c401f0002037f89 */ /* 0x000e2200000e0000 */
[----:B------:R-:W1:Y:S01]  /*19e60*/  MUFU.TANH R5, R5 ;  /* 0x0000000500057308 */ /* 0x000e620000002400 */
[----:B------:R-:W-:-:S07]  /*19e70*/  FMUL.FTZ R162, R162, UR4 ;  /* 0x00000004a2a27c20 */ /* 0x000fce0008410000 */
[----:B------:R-:W2:Y:S01]  /*19e80*/  MUFU.TANH R152, R152 ;  /* 0x0000009800987308 */ /* 0x000ea20000002400 */
[----:B------:R-:W-:-:S07]  /*19e90*/  FMUL.FTZ R163, R163, UR4 ;  /* 0x00000004a3a37c20 */ /* 0x000fce0008410000 */
[----:B------:R-:W3:Y:S01]  /*19ea0*/  MUFU.TANH R153, R153 ;  /* 0x0000009900997308 */ /* 0x000ee20000002400 */
[----:B0-----:R-:W-:-:S07]  /*19eb0*/  FMNMX.FTZ R3, R2, R3, !PT ;  /* 0x0000000302037209 */ /* 0x001fce0007810000 */
[----:B------:R-:W0:Y:S01]  /*19ec0*/  MUFU.TANH R156, R156 ;  /* 0x0000009c009c7308 */ /* 0x000e220000002400 */
[----:B-1----:R-:W-:Y:S01]  /*19ed0*/  FMNMX.FTZ R23, R5, R231, !PT ;  /* 0x000000e705177209 */ /* 0x002fe20007810000 */
[----:B------:R-:W1:Y:S01]  /*19ee0*/  SHFL.BFLY PT, R2, R3, 0x1, 0x1f ;  /* 0x0c201f0003027f89 */ /* 0x000e6200000e0000 */
[----:B------:R-:W-:-:S05]  /*19ef0*/  FMUL.FTZ R166, R166, UR4 ;  /* 0x00000004a6a67c20 */ /* 0x000fca0008410000 */
[----:B------:R-:W4:Y:S01]  /*19f00*/  MUFU.TANH R162, R162 ;  /* 0x000000a200a27308 */ /* 0x000f220000002400 */
[----:B--2---:R-:W-:Y:S01]  /*19f10*/  FMNMX.FTZ R23, R152, R23, !PT ;  /* 0x0000001798177209 */ /* 0x004fe20007810000 */
[----:B------:R-:W-:-:S06]  /*19f20*/  FMUL.FTZ R167, R167, UR4 ;  /* 0x00000004a7a77c20 */ /* 0x000fcc0008410000 */
[----:B------:R-:W2:Y:S01]  /*19f30*/  MUFU.TANH R163, R163 ;  /* 0x000000a300a37308 */ /* 0x000ea20000002400 */
[----:B---3--:R-:W-:Y:S01]  /*19f40*/  FMNMX.FTZ R23, R153, R23, !PT ;  /* 0x0000001799177209 */ /* 0x008fe20007810000 */
[----:B------:R-:W-:-:S06]  /*19f50*/  FMUL.FTZ R170, R170, UR4 ;  /* 0x00000004aaaa7c20 */ /* 0x000fcc0008410000 */
[----:B------:R-:W3:Y:S01]  /*19f60*/  MUFU.TANH R166, R166 ;  /* 0x000000a600a67308 */ /* 0x000ee20000002400 */
[----:B0-----:R-:W-:Y:S01]  /*19f70*/  FMNMX.FTZ R23, R156, R23, !PT ;  /* 0x000000179c177209 */ /* 0x001fe20007810000 */
[----:B------:R-:W-:-:S06]  /*19f80*/  FMUL.FTZ R171, R171, UR4 ;  /* 0x00000004abab7c20 */ /* 0x000fcc0008410000 */
[----:B------:R-:W0:Y:S01]  /*19f90*/  MUFU.TANH R167, R167 ;  /* 0x000000a700a77308 */ /* 0x000e220000002400 */
[----:B----4-:R-:W-:Y:S01]  /*19fa0*/  FMNMX.FTZ R23, R162, R23, !PT ;  /* 0x00000017a2177209 */ /* 0x010fe20007810000 */
[----:B------:R-:W-:-:S06]  /*19fb0*/  FMUL.FTZ R174, R174, UR4 ;  /* 0x00000004aeae7c20 */ /* 0x000fcc0008410000 */
[----:B------:R-:W4:Y:S01]  /*19fc0*/  MUFU.TANH R170, R170 ;  /* 0x000000aa00aa7308 */ /* 0x000f220000002400 */
[----:B--2---:R-:W-:Y:S01]  /*19fd0*/  FMNMX.FTZ R23, R163, R23, !PT ;  /* 0x00000017a3177209 */ /* 0x004fe20007810000 */
[----:B------:R-:W-:Y:S01]  /*19fe0*/  FMUL.FTZ R175, R175, UR4 ;  /* 0x00000004afaf7c20 */ /* 0x000fe20008410000 */
[----:B------:R-:W-:Y:S01]  /*19ff0*/  FMUL.FTZ R177, R178, UR4 ;  /* 0x00000004b2b17c20 */ /* 0x000fe20008410000 */
[----:B-1----:R-:W-:Y:S01]  /*1a000*/  FMNMX.FTZ R3, R3, R2, !PT ;  /* 0x0000000203037209 */ /* 0x002fe20007810000 */
[----:B------:R-:W-:-:S03]  /*1a010*/  FMUL.FTZ R178, R179, UR4 ;  /* 0x00000004b3b27c20 */ /* 0x000fc60008410000 */
[----:B------:R-:W1:Y:S01]  /*1a020*/  MUFU.TANH R171, R171 ;  /* 0x000000ab00ab7308 */ /* 0x000e620000002400 */
[----:B------:R-:W-:Y:S02]  /*1a030*/  WARPGROUP.DEPBAR.LE gsb0, 0x0 ;  /* 0x00008000000079c5 */ /* 0x000fe40000010000 */
[----:B------:R-:W2:Y:S05]  /*1a040*/  LDL R187, [R1+0x20] ;  /* 0x0000200001bb7983 */ /* 0x000eaa0000100800 */
[----:B------:R-:W5:Y:S01]  /*1a050*/  MUFU.TANH R174, R174 ;  /* 0x000000ae00ae7308 */ /* 0x000f620000002400 */
[----:B------:R-:W-:Y:S01]  /*1a060*/  FMUL.FTZ R179, R182, UR4 ;  /* 0x00000004b6b37c20 */ /* 0x000fe20008410000 */
[----:B------:R-:W-:Y:S01]  /*1a070*/  FMUL.FTZ R180, R183, UR4 ;  /* 0x00000004b7b47c20 */ /* 0x000fe20008410000 */
[----:B------:R-:W-:Y:S01]  /*1a080*/  ULDC UR4, c[0x0][0x988] ;  /* 0x0002620000047ab9 */ /* 0x000fe20000000800 */
[----:B---3--:R-:W-:Y:S01]  /*1a090*/  FMNMX.FTZ R23, R166, R23, !PT ;  /* 0x00000017a6177209 */ /* 0x008fe20007810000 */
[----:B------:R-:W-:Y:S01]  /*1a0a0*/  FADD.FTZ R181, -R3, R230 ;  /* 0x000000e603b57221 */ /* 0x000fe20000010100 */
[----:B------:R-:W-:-:S02]  /*1a0b0*/  IMAD.U32 R2, RZ, RZ, UR4 ;  /* 0x00000004ff027e24 */ /* 0x000fc4000f8e00ff */
[----:B------:R-:W3:Y:S01]  /*1a0c0*/  MUFU.TANH R175, R175 ;  /* 0x000000af00af7308 */ /* 0x000ee20000002400 */
[----:B0-----:R-:W-:Y:S01]  /*1a0d0*/  FMNMX.FTZ R182, R167, R23, !PT ;  /* 0x00000017a7b67209 */ /* 0x001fe20007810000 */
[----:B------:R-:W-:Y:S01]  /*1a0e0*/  FMUL.FTZ R181, R181, R2 ;  /* 0x00000002b5b57220 */ /* 0x000fe20000410000 */
[----:B------:R-:W-:Y:S02]  /*1a0f0*/  @!P1 VIADD R232, R232, 0x30860 ;  /* 0x00030860e8e89836 */ /* 0x000fe40000000000 */
[----:B----4-:R-:W-:Y:S01]  /*1a100*/  FMNMX.FTZ R182, R170, R182, !PT ;  /* 0x000000b6aab67209 */ /* 0x010fe20007810000 */
[----:B------:R-:W-:Y:S02]  /*1a110*/  IMAD.MOV.U32 R230, RZ, RZ, R3 ;  /* 0x000000ffffe67224 */ /* 0x000fe400078e0003 */
[----:B------:R-:W0:Y:S01]  /*1a120*/  MUFU.TANH R177, R177 ;  /* 0x000000b100b17308 */ /* 0x000e220000002400 */
[----:B-1----:R-:W-:Y:S02]  /*1a130*/  FMNMX.FTZ R182, R171, R182, !PT ;  /* 0x000000b6abb67209 */ /* 0x002fe40007810000 */
[----:B------:R-:W-:-:S05]  /*1a140*/  @!P1 PRMT R232, RZ, 0x654, R232 ;  /* 0x00000654ffe89816 */ /* 0x000fca00000000e8 */
[----:B------:R1:W-:Y:S08]  /*1a150*/  MUFU.EX2 R23, R181 ;  /* 0x000000b500177308 */ /* 0x0003f00000000800 */
[----:B------:R-:W4:Y:S01]  /*1a160*/  MUFU.TANH R178, R178 ;  /* 0x000000b200b27308 */ /* 0x000f220000002400 */
[----:B-1----:R-:W-:-:S04]  /*1a170*/  FMUL.FTZ R181, R3, R2 ;  /* 0x0000000203b57220 */ /* 0x002fc80000410000 */
[--C-:B------:R-:W-:Y:S01]  /*1a180*/  FFMA.FTZ R196, R0, R2, -R181.reuse ;  /* 0x0000000200c47223 */ /* 0x100fe200000108b5 */
[----:B-----5:R-:W-:Y:S01]  /*1a190*/  FMNMX.FTZ R0, R174, R182, !PT ;  /* 0x000000b6ae007209 */ /* 0x020fe20007810000 */
[-CC-:B------:R-:W-:Y:S01]  /*1a1a0*/  FFMA.FTZ R4, R4, R2.reuse, -R181.reuse ;  /* 0x0000000204047223 */ /* 0x180fe200000108b5 */
[----:B------:R-:W1:Y:S01]  /*1a1b0*/  MUFU.TANH R179, R179 ;  /* 0x000000b300b37308 */ /* 0x000e620000002400 */
[--C-:B------:R-:W-:Y:S01]  /*1a1c0*/  FFMA.FTZ R188, R161, R2, -R181.reuse ;  /* 0x00000002a1bc7223 */ /* 0x100fe200000108b5 */
[----:B---3--:R-:W-:Y:S01]  /*1a1d0*/  FMNMX.FTZ R0, R175, R0, !PT ;  /* 0x00000000af007209 */ /* 0x008fe20007810000 */
[-CC-:B------:R-:W-:Y:S01]  /*1a1e0*/  FFMA.FTZ R198, R154, R2.reuse, -R181.reuse ;  /* 0x000000029ac67223 */ /* 0x180fe200000108b5 */
[-CC-:B------:R-:W-:Y:S01]  /*1a1f0*/  FFMA.FTZ R183, R155, R2.reuse, -R181.reuse ;  /* 0x000000029bb77223 */ /* 0x180fe200000108b5 */
[--C-:B------:R-:W-:Y:S01]  /*1a200*/  FFMA.FTZ R192, R157, R2, -R181.reuse ;  /* 0x000000029dc07223 */ /* 0x100fe200000108b5 */
[----:B0-----:R-:W-:Y:S01]  /*1a210*/  FMNMX.FTZ R0, R177, R0, !PT ;  /* 0x00000000b1007209 */ /* 0x001fe20007810000 */
[-CC-:B------:R-:W-:Y:S01]  /*1a220*/  FFMA.FTZ R154, R158, R2.reuse, -R181.reuse ;  /* 0x000000029e9a7223 */ /* 0x180fe200000108b5 */
[----:B------:R-:W0:Y:S01]  /*1a230*/  MUFU.TANH R180, R180 ;  /* 0x000000b400b47308 */ /* 0x000e220000002400 */
[--C-:B------:R-:W-:Y:S01]  /*1a240*/  FFMA.FTZ R194, R159, R2, -R181.reuse ;  /* 0x000000029fc27223 */ /* 0x100fe200000108b5 */
[----:B----4-:R-:W-:Y:S01]  /*1a250*/  FMNMX.FTZ R0, R178, R0, !PT ;  /* 0x00000000b2007209 */ /* 0x010fe20007810000 */
[-CC-:B------:R-:W-:Y:S01]  /*1a260*/  FFMA.FTZ R155, R160, R2.reuse, -R181.reuse ;  /* 0x00000002a09b7223 */ /* 0x180fe200000108b5 */
[-CC-:B------:R-:W-:Y:S01]  /*1a270*/  FFMA.FTZ R157, R164, R2.reuse, -R181.reuse ;  /* 0x00000002a49d7223 */ /* 0x180fe200000108b5 */
[-CC-:B------:R-:W-:Y:S01]  /*1a280*/  FFMA.FTZ R190, R165, R2.reuse, -R181.reuse ;  /* 0x00000002a5be7223 */ /* 0x180fe200000108b5 */
[-CC-:B------:R-:W-:Y:S01]  /*1a290*/  FFMA.FTZ R158, R168, R2.reuse, -R181.reuse ;  /* 0x00000002a89e7223 */ /* 0x180fe200000108b5 */
[--C-:B------:R-:W-:Y:S01]  /*1a2a0*/  FFMA.FTZ R184, R169, R2, -R181.reuse ;  /* 0x00000002a9b87223 */ /* 0x100fe200000108b5 */
[----:B------:R3:W-:Y:S01]  /*1a2b0*/  MUFU.EX2 R182, R4 ;  /* 0x0000000400b67308 */ /* 0x0007e20000000800 */
[----:B-1----:R-:W-:Y:S01]  /*1a2c0*/  FMNMX.FTZ R0, R179, R0, !PT ;  /* 0x00000000b3007209 */ /* 0x002fe20007810000 */
[-CC-:B------:R-:W-:Y:S01]  /*1a2d0*/  FFMA.FTZ R159, R173, R2.reuse, -R181.reuse ;  /* 0x00000002ad9f7223 */ /* 0x180fe200000108b5 */
[-CC-:B------:R-:W-:Y:S01]  /*1a2e0*/  FFMA.FTZ R186, R172, R2.reuse, -R181.reuse ;  /* 0x00000002acba7223 */ /* 0x180fe200000108b5 */
[----:B------:R-:W-:-:S04]  /*1a2f0*/  FFMA.FTZ R160, R176, R2, -R181 ;  /* 0x00000002b0a07223 */ /* 0x000fc800000108b5 */
[----:B------:R-:W-:Y:S01]  /*1a300*/  MUFU.EX2 R196, R196 ;  /* 0x000000c400c47308 */ /* 0x000fe20000000800 */
[----:B0-----:R-:W-:-:S05]  /*1a310*/  FMNMX.FTZ R0, R180, R0, !PT ;  /* 0x00000000b4007209 */ /* 0x001fca0007810000 */
[----:B---3--:R-:W0:Y:S02]  /*1a320*/  SHFL.BFLY PT, R4, R0, 0x2, 0x1f ;  /* 0x0c401f0000047f89 */ /* 0x008e2400000e0000 */
        /* <DEDUP_REMOVED lines=9> */
[----:B0-----:R-:W-:-:S05]  /*1a3c0*/  FMNMX.FTZ R4, R0, R4, !PT ;  /* 0x0000000400047209 */ /* 0x001fca0007810000 */
[C---:B------:R-:W-:Y:S01]  /*1a3d0*/  FADD.FTZ R0, -R4.reuse, R231 ;  /* 0x000000e704007221 */ /* 0x040fe20000010100 */
[----:B------:R-:W-:Y:S01]  /*1a3e0*/  FMUL.FTZ R161, R4, R2 ;  /* 0x0000000204a17220 */ /* 0x000fe20000410000 */
[----:B------:R-:W-:Y:S01]  /*1a3f0*/  MUFU.EX2 R157, R157 ;  /* 0x0000009d009d7308 */ /* 0x000fe20000000800 */
[----:B------:R-:W-:Y:S01]  /*1a400*/  MOV R231, R4 ;  /* 0x0000000400e77202 */ /* 0x000fe20000000f00 */
[-C--:B------:R-:W-:Y:S01]  /*1a410*/  FMUL.FTZ R0, R0, R2.reuse ;  /* 0x0000000200007220 */ /* 0x080fe20000410000 */
[-CC-:B------:R-:W-:Y:S01]  /*1a420*/  FFMA.FTZ R197, R5, R2.reuse, -R161.reuse ;  /* 0x0000000205c57223 */ /* 0x180fe200000108a1 */
[-CC-:B------:R-:W-:Y:S01]  /*1a430*/  FFMA.FTZ R5, R152, R2.reuse, -R161.reuse ;  /* 0x0000000298057223 */ /* 0x180fe200000108a1 */
[-CC-:B------:R-:W-:Y:S01]  /*1a440*/  FFMA.FTZ R199, R153, R2.reuse, -R161.reuse ;  /* 0x0000000299c77223 */ /* 0x180fe200000108a1 */
[-CC-:B------:R-:W-:Y:S01]  /*1a450*/  FFMA.FTZ R152, R156, R2.reuse, -R161.reuse ;  /* 0x000000029c987223 */ /* 0x180fe200000108a1 */
[----:B------:R-:W-:Y:S01]  /*1a460*/  @!P1 IMAD R153, R22, 0x8, R16 ;  /* 0x0000000816999824 */ /* 0x000fe200078e0210 */
[----:B------:R-:W-:Y:S01]  /*1a470*/  MUFU.EX2 R0, R0 ;  /* 0x0000000000007308 */ /* 0x000fe20000000800 */
[-CC-:B------:R-:W-:Y:S01]  /*1a480*/  FFMA.FTZ R193, R162, R2.reuse, -R161.reuse ;  /* 0x00000002a2c17223 */ /* 0x180fe200000108a1 */
[-CC-:B------:R-:W-:Y:S01]  /*1a490*/  FFMA.FTZ R163, R163, R2.reuse, -R161.reuse ;  /* 0x00000002a3a37223 */ /* 0x180fe200000108a1 */
[-CC-:B------:R-:W-:Y:S01]  /*1a4a0*/  FFMA.FTZ R195, R166, R2.reuse, -R161.reuse ;  /* 0x00000002a6c37223 */ /* 0x180fe200000108a1 */
[----:B------:R-:W-:Y:S01]  /*1a4b0*/  @!P1 IADD3 R156, R153, 0x30840, RZ ;  /* 0x00030840999c9810 */ /* 0x000fe20007ffe0ff */
[-CC-:B------:R-:W-:Y:S01]  /*1a4c0*/  FFMA.FTZ R189, R170, R2.reuse, -R161.reuse ;  /* 0x00000002aabd7223 */ /* 0x180fe200000108a1 */
[-CC-:B------:R-:W-:Y:S01]  /*1a4d0*/  FFMA.FTZ R162, R171, R2.reuse, -R161.reuse ;  /* 0x00000002aba27223 */ /* 0x180fe200000108a1 */
[-CC-:B------:R-:W-:Y:S01]  /*1a4e0*/  FFMA.FTZ R174, R174, R2.reuse, -R161.reuse ;  /* 0x00000002aeae7223 */ /* 0x180fe200000108a1 */
[----:B------:R-:W0:Y:S01]  /*1a4f0*/  MUFU.EX2 R197, R197 ;  /* 0x000000c500c57308 */ /* 0x000e220000000800 */
[----:B------:R-:W-:Y:S01]  /*1a500*/  @!P1 PRMT R156, RZ, 0x654, R156 ;  /* 0x00000654ff9c9816 */ /* 0x000fe2000000009c */
[-CC-:B------:R-:W-:Y:S01]  /*1a510*/  FFMA.FTZ R175, R175, R2.reuse, -R161.reuse ;  /* 0x00000002afaf7223 */ /* 0x180fe200000108a1 */
[-CC-:B------:R-:W-:Y:S01]  /*1a520*/  FFMA.FTZ R177, R177, R2.reuse, -R161.reuse ;  /* 0x00000002b1b17223 */ /* 0x180fe200000108a1 */
[-CC-:B------:R-:W-:Y:S01]  /*1a530*/  FFMA.FTZ R178, R178, R2.reuse, -R161.reuse ;  /* 0x00000002b2b27223 */ /* 0x180fe200000108a1 */
[----:B------:R1:W-:Y:S01]  /*1a540*/  @!P1 SYNCS.ARRIVE.TRANS64.RED.A1T0 RZ, [R156+URZ], RZ ;  /* 0x000000ff9cff99a7 */ /* 0x0003e2000810043f */
[----:B------:R-:W-:-:S02]  /*1a550*/  FFMA.FTZ R179, R179, R2, -R161 ;  /* 0x00000002b3b37223 */ /* 0x000fc400000108a1 */
[----:B------:R-:W3:Y:S01]  /*1a560*/  MUFU.EX2 R5, R5 ;  /* 0x0000000500057308 */ /* 0x000ee20000000800 */
[-CC-:B-1----:R-:W-:Y:S01]  /*1a570*/  FFMA.FTZ R156, R167, R2.reuse, -R161.reuse ;  /* 0x00000002a79c7223 */ /* 0x182fe200000108a1 */
[----:B------:R-:W-:Y:S01]  /*1a580*/  FFMA.FTZ R161, R180, R2, -R161 ;  /* 0x00000002b4a17223 */ /* 0x000fe200000108a1 */
[----:B------:R1:W-:Y:S05]  /*1a590*/  @!P1 SYNCS.ARRIVE.TRANS64.RED.A1T0 RZ, [R232+URZ], RZ ;  /* 0x000000ffe8ff99a7 */ /* 0x0003ea000810043f */
[----:B------:R-:W4:Y:S01]  /*1a5a0*/  MUFU.EX2 R199, R199 ;  /* 0x000000c700c77308 */ /* 0x000f220000000800 */
[----:B0-----:R-:W-:Y:S01]  /*1a5b0*/  FFMA.FTZ R227, R0, R227, R197 ;  /* 0x000000e300e37223 */ /* 0x001fe200000100c5 */
[----:B-1----:R-:W-:-:S06]  /*1a5c0*/  IMAD.MOV.U32 R232, RZ, RZ, R219 ;  /* 0x000000ffffe87224 */ /* 0x002fcc00078e00db */
[----:B------:R-:W0:Y:S01]  /*1a5d0*/  MUFU.EX2 R152, R152 ;  /* 0x0000009800987308 */ /* 0x000e220000000800 */
[C---:B---3--:R-:W-:Y:S01]  /*1a5e0*/  FADD.FTZ R227, R5.reuse, R227 ;  /* 0x000000e305e37221 */ /* 0x048fe20000010000 */
[----:B------:R-:W-:Y:S01]  /*1a5f0*/  F2FP.F16.F32.PACK_AB R197, R5, R197 ;  /* 0x000000c505c5723e */ /* 0x000fe200000000ff */
[----:B------:R-:W-:-:S05]  /*1a600*/  IMAD.MOV.U32 R5, RZ, RZ, R22 ;  /* 0x000000ffff057224 */ /* 0x000fca00078e0016 */
[----:B------:R-:W1:Y:S01]  /*1a610*/  MUFU.EX2 R193, R193 ;  /* 0x000000c100c17308 */ /* 0x000e620000000800 */
[----:B----4-:R-:W-:-:S07]  /*1a620*/  FADD.FTZ R227, R199, R227 ;  /* 0x000000e3c7e37221 */ /* 0x010fce0000010000 */
[----:B------:R3:W4:Y:S01]  /*1a630*/  MUFU.EX2 R153, R163 ;  /* 0x000000a300997308 */ /* 0x0007220000000800 */
[C---:B0-----:R-:W-:Y:S01]  /*1a640*/  FADD.FTZ R164, R152.reuse, R227 ;  /* 0x000000e398a47221 */ /* 0x041fe20000010000 */
[----:B------:R-:W-:-:S06]  /*1a650*/  F2FP.F16.F32.PACK_AB R199, R152, R199 ;  /* 0x000000c798c7723e */ /* 0x000fcc00000000ff */
[----:B------:R-:W0:Y:S01]  /*1a660*/  MUFU.EX2 R195, R195 ;  /* 0x000000c300c37308 */ /* 0x000e220000000800 */
[----:B---3--:R-:W-:Y:S01]  /*1a670*/  FFMA.FTZ R163, R23, R228, R196 ;  /* 0x000000e417a37223 */ /* 0x008fe200000100c4 */
[----:B-1----:R-:W-:Y:S01]  /*1a680*/  FADD.FTZ R164, R193, R164 ;  /* 0x000000a4c1a47221 */ /* 0x002fe20000010000 */
[C---:B------:R-:W-:Y:S02]  /*1a690*/  F2FP.F16.F32.PACK_AB R196, R182.reuse, R196 ;  /* 0x000000c4b6c4723e */ /* 0x040fe400000000ff */
[----:B------:R-:W-:-:S03]  /*1a6a0*/  FADD.FTZ R163, R182, R163 ;  /* 0x000000a3b6a37221 */ /* 0x000fc60000010000 */
[----:B------:R-:W1:Y:S01]  /*1a6b0*/  MUFU.EX2 R156, R156 ;  /* 0x0000009c009c7308 */ /* 0x000e620000000800 */
[----:B------:R-:W-:Y:S01]  /*1a6c0*/  FADD.FTZ R163, R198, R163 ;  /* 0x000000a3c6a37221 */ /* 0x000fe20000010000 */
[----:B----4-:R-:W-:Y:S01]  /*1a6d0*/  FADD.FTZ R164, R153, R164 ;  /* 0x000000a499a47221 */ /* 0x010fe20000010000 */
[C---:B------:R-:W-:Y:S02]  /*1a6e0*/  F2FP.F16.F32.PACK_AB R198, R183.reuse, R198 ;  /* 0x000000c6b7c6723e */ /* 0x040fe400000000ff */
[----:B------:R-:W-:Y:S01]  /*1a6f0*/  FADD.FTZ R163, R183, R163 ;  /* 0x000000a3b7a37221 */ /* 0x000fe20000010000 */
[----:B------:R-:W-:Y:S02]  /*1a700*/  F2FP.F16.F32.PACK_AB R193, R153, R193 ;  /* 0x000000c199c1723e */ /* 0x000fe400000000ff */
[----:B------:R-:W3:Y:S01]  /*1a710*/  MUFU.EX2 R189, R189 ;  /* 0x000000bd00bd7308 */ /* 0x000ee20000000800 */
[----:B------:R-:W-:Y:S01]  /*1a720*/  FADD.FTZ R163, R192, R163 ;  /* 0x000000a3c0a37221 */ /* 0x000fe20000010000 */
[----:B0-----:R-:W-:Y:S01]  /*1a730*/  FADD.FTZ R164, R195, R164 ;  /* 0x000000a4c3a47221 */ /* 0x001fe20000010000 */
[----:B------:R-:W-:-:S02]  /*1a740*/  F2FP.F16.F32.PACK_AB R192, R154, R192 ;  /* 0x000000c09ac0723e */ /* 0x000fc400000000ff */
[----:B------:R-:W-:-:S03]  /*1a750*/  FADD.FTZ R163, R154, R163 ;  /* 0x000000a39aa37221 */ /* 0x000fc60000010000 */
[----:B------:R-:W0:Y:S01]  /*1a760*/  MUFU.EX2 R162, R162 ;  /* 0x000000a200a27308 */ /* 0x000e220000000800 */
[----:B------:R-:W-:Y:S01]  /*1a770*/  FADD.FTZ R163, R194, R163 ;  /* 0x000000a3c2a37221 */ /* 0x000fe20000010000 */
[C---:B-1----:R-:W-:Y:S01]  /*1a780*/  FADD.FTZ R164, R156.reuse, R164 ;  /* 0x000000a49ca47221 */ /* 0x042fe20000010000 */
[C---:B------:R-:W-:Y:S02]  /*1a790*/  F2FP.F16.F32.PACK_AB R194, R155.reuse, R194 ;  /* 0x000000c29bc2723e */ /* 0x040fe400000000ff */
[----:B------:R-:W-:Y:S01]  /*1a7a0*/  FADD.FTZ R163, R155, R163 ;  /* 0x000000a39ba37221 */ /* 0x000fe20000010000 */
[----:B------:R-:W-:Y:S02]  /*1a7b0*/  F2FP.F16.F32.PACK_AB R195, R156, R195 ;  /* 0x000000c39cc3723e */ /* 0x000fe400000000ff */
[----:B------:R-:W1:Y:S01]  /*1a7c0*/  MUFU.EX2 R190, R190 ;  /* 0x000000be00be7308 */ /* 0x000e620000000800 */
[----:B------:R-:W-:Y:S01]  /*1a7d0*/  FADD.FTZ R163, R188, R163 ;  /* 0x000000a3bca37221 */ /* 0x000fe20000010000 */
[----:B---3--:R-:W-:Y:S01]  /*1a7e0*/  FADD.FTZ R164, R189, R164 ;  /* 0x000000a4bda47221 */ /* 0x008fe20000010000 */
[----:B------:R-:W-:-:S02]  /*1a7f0*/  F2FP.F16.F32.PACK_AB R188, R157, R188 ;  /* 0x000000bc9dbc723e */ /* 0x000fc400000000ff */
[----:B------:R-:W-:-:S03]  /*1a800*/  FADD.FTZ R163, R157, R163 ;  /* 0x000000a39da37221 */ /* 0x000fc60000010000 */
        /* <DEDUP_REMOVED lines=10> */
[----:B------:R-:W0:Y:S01]  /*1a8b0*/  MUFU.EX2 R177, R177 ;  /* 0x000000b100b17308 */ /* 0x000e220000000800 */
[C---:B-1----:R-:W-:Y:S01]  /*1a8c0*/  FADD.FTZ R164, R175.reuse, R164 ;  /* 0x000000a4afa47221 */ /* 0x042fe20000010000 */
[----:B------:R-:W-:-:S06]  /*1a8d0*/  F2FP.F16.F32.PACK_AB R191, R175, R174 ;  /* 0x000000aeafbf723e */ /* 0x000fcc00000000ff */
[----:B------:R-:W1:Y:S01]  /*1a8e0*/  MUFU.EX2 R159, R159 ;  /* 0x0000009f009f7308 */ /* 0x000e620000000800 */
[----:B---3--:R-:W-:-:S07]  /*1a8f0*/  FADD.FTZ R163, R184, R163 ;  /* 0x000000a3b8a37221 */ /* 0x008fce0000010000 */
[----:B------:R-:W3:Y:S01]  /*1a900*/  MUFU.EX2 R178, R178 ;  /* 0x000000b200b27308 */ /* 0x000ee20000000800 */
[----:B0-----:R-:W-:-:S07]  /*1a910*/  FADD.FTZ R164, R177, R164 ;  /* 0x000000a4b1a47221 */ /* 0x001fce0000010000 */
[----:B------:R-:W0:Y:S01]  /*1a920*/  MUFU.EX2 R186, R186 ;  /* 0x000000ba00ba7308 */ /* 0x000e220000000800 */
[C---:B-1----:R-:W-:Y:S01]  /*1a930*/  FADD.FTZ R163, R159.reuse, R163 ;  /* 0x000000a39fa37221 */ /* 0x042fe20000010000 */
[----:B------:R-:W-:-:S06]  /*1a940*/  F2FP.F16.F32.PACK_AB R184, R159, R184 ;  /* 0x000000b89fb8723e */ /* 0x000fcc00000000ff */
[----:B------:R-:W1:Y:S01]  /*1a950*/  MUFU.EX2 R179, R179 ;  /* 0x000000b300b37308 */ /* 0x000e620000000800 */
[C---:B--2---:R-:W-:Y:S01]  /*1a960*/  ISETP.GT.AND P2, PT, R233.reuse, R187, PT ;  /* 0x000000bbe900720c */ /* 0x044fe20003f44270 */
[C---:B---3--:R-:W-:Y:S01]  /*1a970*/  FADD.FTZ R164, R178.reuse, R164 ;  /* 0x000000a4b2a47221 */ /* 0x048fe20000010000 */
[----:B------:R-:W-:Y:S01]  /*1a980*/  F2FP.F16.F32.PACK_AB R185, R178, R177 ;  /* 0x000000b1b2b9723e */ /* 0x000fe200000000ff */
[----:B------:R-:W-:-:S04]  /*1a990*/  VIADD R233, R233, 0xffffffff ;  /* 0xffffffffe9e97836 */ /* 0x000fc80000000000 */
[----:B------:R-:W2:Y:S01]  /*1a9a0*/  MUFU.EX2 R160, R160 ;  /* 0x000000a000a07308 */ /* 0x000ea20000000800 */
[----:B0-----:R-:W-:-:S07]  /*1a9b0*/  FADD.FTZ R163, R186, R163 ;  /* 0x000000a3baa37221 */ /* 0x001fce0000010000 */
[----:B------:R-:W0:Y:S01]  /*1a9c0*/  MUFU.EX2 R161, R161 ;  /* 0x000000a100a17308 */ /* 0x000e220000000800 */
[----:B-1----:R-:W-:Y:S01]  /*1a9d0*/  FADD.FTZ R164, R179, R164 ;  /* 0x000000a4b3a47221 */ /* 0x002fe20000010000 */
[C---:B--2---:R-:W-:Y:S01]  /*1a9e0*/  FADD.FTZ R228, R160.reuse, R163 ;  /* 0x000000a3a0e47221 */ /* 0x044fe20000010000 */
[----:B------:R-:W-:Y:S02]  /*1a9f0*/  F2FP.F16.F32.PACK_AB R186, R160, R186 ;  /* 0x000000baa0ba723e */ /* 0x000fe400000000ff */
[C---:B0-----:R-:W-:Y:S01]  /*1aa00*/  FADD.FTZ R227, R161.reuse, R164 ;  /* 0x000000a4a1e37221 */ /* 0x041fe20000010000 */
[----:B------:R-:W-:Y:S01]  /*1aa10*/  F2FP.F16.F32.PACK_AB R187, R161, R179 ;  /* 0x000000b3a1bb723e */ /* 0x000fe200000000ff */
[----:B------:R-:W-:Y:S06]  /*1aa20*/  @P2 BRA `(.L_x_1993) ;  /* 0xffffffd800b42947 */ /* 0x000fec000383ffff */
[----:B------:R-:W-:Y:S05]  /*1aa30*/  BSYNC B1 ;  /* 0x0000000000017941 */ /* 0x000fea0003800000 */
.L_x_1982:
[----:B------:R-:W-:-:S07]  /*1aa40*/  IMAD.MOV.U32 R5, RZ, RZ, R233 ;  /* 0x000000ffff057224 */ /* 0x000fce00078e00e9 */
.L_x_1981:
[----:B------:R-:W-:Y:S05]  /*1aa50*/  BSYNC B0 ;  /* 0x0000000000007941 */ /* 0x000fea0003800000 */
.L_x_1980:
[----:B------:R-:W2:Y:S01]  /*1aa60*/  LDL R152, [R1+0x50] ;  /* 0x0000500001987983 */ /* 0x000ea20000100800 */
[----:B------:R-:W-:Y:S01]  /*1aa70*/  BSSY B0, `(.L_x_1994) ;  /* 0x000030c000007945 */ /* 0x000fe20003800000 */
[----:B--2---:R-:W-:-:S13]  /*1aa80*/  ISETP.GE.AND P2, PT, R5, R152, PT ;  /* 0x000000980500720c */ /* 0x004fda0003f46270 */
[----:B------:R-:W-:Y:S05]  /*1aa90*/  @!P2 BRA `(.L_x_1995) ;  /* 0x000000300024a947 */ /* 0x000fea0003800000 */
[----:B------:R-:W-:Y:S01]  /*1aaa0*/  IMAD.MOV.U32 R230, RZ, RZ, R4 ;  /* 0x000000ffffe67224 */ /* 0x000fe200078e0004 */
[----:B------:R-:W-:Y:S01]  /*1aab0*/  MOV R233, R219 ;  /* 0x000000db00e97202 */ /* 0x000fe20000000f00 */
[----:B------:R-:W-:Y:S02]  /*1aac0*/  IMAD.MOV.U32 R231, RZ, RZ, R3 ;  /* 0x000000ffffe77224 */ /* 0x000fe400078e0003 */
[----:B------:R-:W-:-:S07]  /*1aad0*/  IMAD.MOV.U32 R232, RZ, RZ, R22 ;  /* 0x000000ffffe87224 */ /* 0x000fce00078e0016 */
.L_x_2014:
[----:B------:R-:W-:-:S05]  /*1aae0*/  VIADD R4, R232, 0x1 ;  /* 0x00000001e8047836 */ /* 0x000fca0000000000 */
[----:B------:R-:W-:-:S04]  /*1aaf0*/  ISETP.NE.AND P2, PT, R4, 0x2, PT ;  /* 0x000000020400780c */ /* 0x000fc80003f45270 */
[----:B------:R-:W-:Y:S02]  /*1ab00*/  SEL R4, R4, RZ, P2 ;  /* 0x000000ff04047207 */ /* 0x000fe40001000000 */
[----:B------:R-:W-:-:S03]  /*1ab10*/  SEL R219, RZ, 0x1, P2 ;  /* 0x00000001ffdb7807 */ /* 0x000fc60001000000 */
[----:B------:R-:W-:Y:S01]  /*1ab20*/  IMAD.MOV.U32 R22, RZ, RZ, R4 ;  /* 0x000000ffff167224 */ /* 0x000fe200078e0004 */
[----:B------:R-:W-:Y:S01]  /*1ab30*/  LOP3.LUT R219, R233, R219, RZ, 0x3c, !PT ;  /* 0x000000dbe9db7212 */ /* 0x000fe200078e3cff */
[----:B------:R-:W-:Y:S06]  /*1ab40*/  @!P0 BRA `(.L_x_1996) ;  /* 0x0000000000048947 */ /* 0x000fec0003800000 */
[----:B------:R-:W-:Y:S01]  /*1ab50*/  BPT.TRAP 0x1 ;  /* 0x000000040000795c */ /* 0x000fe20000300000 */
.L_x_1996:
[----:B------:R-:W-:Y:S01]  /*1ab60*/  IMAD R3, R22, 0x8, R16 ;  /* 0x0000000816037824 */ /* 0x000fe200078e0210 */
[----:B------:R-:W-:-:S04]  /*1ab70*/  SHF.L.U32 R153, R219, 0x1f, RZ ;  /* 0x0000001fdb997819 */ /* 0x000fc800000006ff */
[----:B------:R0:W1:Y:S01]  /*1ab80*/  SYNCS.PHASECHK.TRANS64.TRYWAIT P2, [R3+URZ+0x30830], R153 ;  /* 0x03083099030075a7 */ /* 0x000062000804017f */
[----:B------:R-:W-:Y:S05]  /*1ab90*/  @!P0 BRA `(.L_x_1997) ;  /* 0x0000000000048947 */ /* 0x000fea0003800000 */
[----:B------:R-:W-:Y:S01]  /*1aba0*/  BPT.TRAP 0x1 ;  /* 0x000000040000795c */ /* 0x000fe20000300000 */
.L_x_1997:
[----:B------:R-:W2:Y:S01]  /*1abb0*/  LDL R2, [R1+0x24] ;  /* 0x0000240001027983 */ /* 0x000ea20000100800 */
[----:B------:R-:W-:Y:S01]  /*1abc0*/  BSSY B1, `(.L_x_1998) ;  /* 0x0000007000017945 */ /* 0x000fe20003800000 */
[----:B--2---:R-:W-:-:S05]  /*1abd0*/  LEA R2, R22, R2, 0xb ;  /* 0x0000000216027211 */ /* 0x004fca00078e58ff */
[C---:B------:R-:W-:Y:S02]  /*1abe0*/  VIADD R152, R2.reuse, 0x2 ;  /* 0x0000000202987836 */ /* 0x040fe40000000000 */
[----:B------:R-:W-:Y:S01]  /*1abf0*/  VIADD R155, R2, 0x4 ;  /* 0x00000004029b7836 */ /* 0x000fe20000000000 */
[----:B-1----:R-:W-:Y:S06]  /*1ac00*/  @P2 BRA `(.L_x_1999) ;  /* 0x0000000000082947 */ /* 0x002fec0003800000 */
[----:B------:R-:W1:Y:S02]  /*1ac10*/  SYNCS.PHASECHK.TRANS64.TRYWAIT P2, [R3+URZ+0x30830], R153 ;  /* 0x03083099030075a7 */ /* 0x000e64000804017f */
[----:B-1----:R-:W-:Y:S05]  /*1ac20*/  @!P2 BRA `(.L_x_2000) ;  /* 0x0000011400f8a947 */ /* 0x002fea0003800000 */
.L_x_1999:
[----:B------:R-:W-:Y:S05]  /*1ac30*/  BSYNC B1 ;  /* 0x0000000000017941 */ /* 0x000fea0003800000 */
.L_x_1998:
[----:B------:R-:W-:Y:S01]  /*1ac40*/  R2UR UR4, R152 ;  /* 0x00000000980472ca */ /* 0x000fe200000e0000 */
[----:B------:R-:W-:Y:S01]  /*1ac50*/  IMAD.MOV.U32 R152, RZ, RZ, R155 ;  /* 0x000000ffff987224 */ /* 0x000fe200078e009b */
[----:B------:R-:W-:Y:S01]  /*1ac60*/  STL [R1+0xc0], R17 ;  /* 0x0000c01101007387 */ /* 0x000fe20000100800 */
[----:B01----:R-:W-:Y:S01]  /*1ac70*/  MOV R153, 0x40000040 ;  /* 0x4000004000997802 */ /* 0x003fe20000000f00 */
[C---:B------:R-:W-:Y:S01]  /*1ac80*/  VIADD R154, R2.reuse, 0x6 ;  /* 0x00000006029a7836 */ /* 0x040fe20000000000 */
[----:B------:R-:W-:Y:S01]  /*1ac90*/  MOV R3, UR39 ;  /* 0x0000002700037c02 */ /* 0x000fe20008000f00 */
[----:B------:R0:W-:Y:S01]  /*1aca0*/  STL [R1+0xbc], R16 ;  /* 0x0000bc1001007387 */ /* 0x0001e20000100800 */
[C---:B------:R-:W-:Y:S01]  /*1acb0*/  R2UR UR39, R153.reuse ;  /* 0x00000000992772ca */ /* 0x040fe200000e0000 */
[----:B------:R-:W-:Y:S01]  /*1acc0*/  IMAD.MOV.U32 R155, RZ, RZ, 0x40000040 ;  /* 0x40000040ff9b7424 */ /* 0x000fe200078e00ff */
[----:B------:R-:W-:Y:S01]  /*1acd0*/  R2UR UR5, R153 ;  /* 0x00000000990572ca */ /* 0x000fe200000e0000 */
[----:B------:R1:W-:Y:S01]  /*1ace0*/  STL [R1+0xb8], R5 ;  /* 0x0000b80501007387 */ /* 0x0003e20000100800 */
[----:B------:R-:W-:Y:S01]  /*1acf0*/  IADD3 R156, R2, 0x204, RZ ;  /* 0x00000204029c7810 */ /* 0x000fe20007ffe0ff */
[----:B------:R-:W-:Y:S01]  /*1ad00*/  IMAD.MOV.U32 R157, RZ, RZ, 0x40000040 ;  /* 0x40000040ff9d7424 */ /* 0x000fe200078e00ff */
[----:B------:R-:W-:Y:S01]  /*1ad10*/  R2UR UR58, R154 ;  /* 0x000000009a3a72ca */ /* 0x000fe200000e0000 */
[----:B------:R-:W-:Y:S01]  /*1ad20*/  VIADD R154, R2, 0x202 ;  /* 0x00000202029a7836 */ /* 0x000fe20000000000 */
[----:B------:R-:W-:Y:S01]  /*1ad30*/  R2UR UR14, R156 ;  /* 0x000000009c0e72ca */ /* 0x000fe200000e0000 */
[----:B------:R-:W-:Y:S01]  /*1ad40*/  VIADD R156, R2, 0x400 ;  /* 0x00000400029c7836 */ /* 0x000fe20000000000 */
[----:B0-----:R-:W-:Y:S01]  /*1ad50*/  MOV R16, UR38 ;  /* 0x0000002600107c02 */ /* 0x001fe20008000f00 */
[----:B------:R-:W-:Y:S01]  /*1ad60*/  STL [R1+0xb4], R4 ;  /* 0x0000b40401007387 */ /* 0x000fe20000100800 */
[----:B------:R-:W-:Y:S01]  /*1ad70*/  R2UR UR38, R152 ;  /* 0x00000000982672ca */ /* 0x000fe200000e0000 */
[----:B------:R-:W-:Y:S01]  /*1ad80*/  VIADD R152, R2, 0x200 ;  /* 0x0000020002987836 */ /* 0x000fe20000000000 */
[----:B------:R-:W-:Y:S01]  /*1ad90*/  R2UR UR10, R154 ;  /* 0x000000009a0a72ca */ /* 0x000fe200000e0000 */
[----:B------:R0:W-:Y:S01]  /*1ada0*/  STL [R1+0x20], R3 ;  /* 0x0000200301007387 */ /* 0x0001e20000100800 */
[----:B------:R-:W-:Y:S01]  /*1adb0*/  R2UR UR22, R156 ;  /* 0x000000009c1672ca */ /* 0x000fe200000e0000 */
[----:B------:R-:W-:Y:S01]  /*1adc0*/  VIADD R154, R2, 0x402 ;  /* 0x00000402029a7836 */ /* 0x000fe20000000000 */
[----:B------:R-:W-:Y:S01]  /*1add0*/  R2UR UR6, R152 ;  /* 0x00000000980672ca */ /* 0x000fe200000e0000 */
[C---:B------:R-:W-:Y:S01]  /*1ade0*/  VIADD R152, R2.reuse, 0x206 ;  /* 0x0000020602987836 */ /* 0x040fe20000000000 */
[----:B------:R-:W-:Y:S01]  /*1adf0*/  MOV R159, UR39 ;  /* 0x00000027009f7c02 */ /* 0x000fe20008000f00 */
[----:B------:R-:W-:Y:S01]  /*1ae00*/  VIADD R156, R2, 0x406 ;  /* 0x00000406029c7836 */ /* 0x000fe20000000000 */
[----:B------:R-:W-:Y:S01]  /*1ae10*/  UMOV UR39, UR5 ;  /* 0x0000000500277c82 */ /* 0x000fe20008000000 */
[----:B-1----:R-:W-:Y:S01]  /*1ae20*/  MOV R5, UR37 ;  /* 0x0000002500057c02 */ /* 0x002fe20008000f00 */
[-C--:B------:R-:W-:Y:S01]  /*1ae30*/  FMUL.FTZ R24, R24, R23.reuse ;  /* 0x0000001718187220 */ /* 0x080fe20000410000 */
[----:B------:R-:W-:Y:S01]  /*1ae40*/  R2UR UR18, R152 ;  /* 0x00000000981272ca */ /* 0x000fe200000e0000 */
[----:B0-----:R-:W-:Y:S01]  /*1ae50*/  IMAD.MOV.U32 R3, RZ, RZ, 0x40000040 ;  /* 0x40000040ff037424 */ /* 0x001fe200078e00ff */
[----:B------:R-:W-:Y:S01]  /*1ae60*/  IADD3 R152, R2, 0x404, RZ ;  /* 0x0000040402987810 */ /* 0x000fe20007ffe0ff */
[-C--:B------:R-:W-:Y:S01]  /*1ae70*/  FMUL.FTZ R25, R25, R23.reuse ;  /* 0x0000001719197220 */ /* 0x080fe20000410000 */
[----:B------:R-:W-:Y:S01]  /*1ae80*/  MOV R17, UR38 ;  /* 0x0000002600117c02 */ /* 0x000fe20008000f00 */
[----:B------:R-:W-:Y:S01]  /*1ae90*/  UMOV UR38, UR4 ;  /* 0x0000000400267c82 */ /* 0x000fe20008000000 */
[----:B------:R-:W-:Y:S01]  /*1aea0*/  R2UR UR30, R152 ;  /* 0x00000000981e72ca */ /* 0x000fe200000e0000 */
[----:B------:R-:W-:Y:S01]  /*1aeb0*/  VIADD R152, R2, 0x600 ;  /* 0x0000060002987836 */ /* 0x000fe20000000000 */
[----:B------:R-:W-:Y:S01]  /*1aec0*/  MOV R4, UR36 ;  /* 0x0000002400047c02 */ /* 0x000fe20008000f00 */
        /* <DEDUP_REMOVED lines=19> */
[----:B------:R-:W-:Y:S01]  /*1b000*/  IADD3 R152, R2, 0x606, RZ ;  /* 0x0000060602987810 */ /* 0x000fe20007ffe0ff */
        /* <DEDUP_REMOVED lines=145> */
[----:B------:R-:W-:-:S02]  /*1b920*/  WARPGROUP.DEPBAR.LE gsb0, 0x0 ;  /* 0x00008000000079c5 */ /* 0x000fc40000010000 */
[----:B------:R-:W-:-:S06]  /*1b930*/  WARPGROUP.ARRIVE ;  /* 0x00000000000079c5 */ /* 0x000fcc0000000000 */
[----:B------:R-:W-:Y:S01]  /*1b940*/  HGMMA.64x64x16.F32 R152, gdesc[UR36], R152, gsb0 ;  /* 0x00e00000249879f0 */ /* 0x000fe20008000898 */
[----:B------:R-:W-:Y:S02]  /*1b950*/  R2UR UR39, R3 ;  /* 0x00000000032772ca */ /* 0x000fe400000e0000 */
[----:B------:R-:W-:Y:S02]  /*1b960*/  R2UR UR38, R17 ;  /* 0x00000000112672ca */ /* 0x000fe400000e0000 */
[----:B------:R-:W-:Y:S01]  /*1b970*/  R2UR UR36, R222 ;  /* 0x00000000de2472ca */ /* 0x000fe200000e0000 */
[----:B------:R0:W5:Y:S01]  /*1b980*/  LDL.LU R17, [R1+0xc0] ;  /* 0x0000c00001117983 */ /* 0x0001620000300800 */
[----:B------:R-:W-:Y:S01]  /*1b990*/  R2UR UR37, R223 ;  /* 0x00000000df2572ca */ /* 0x000fe200000e0000 */
[----:B------:R-:W-:Y:S02]  /*1b9a0*/  WARPGROUP.DEPBAR.LE gsb0, 0x0 ;  /* 0x00008000000079c5 */ /* 0x000fe40000010000 */
[----:B------:R-:W-:-:S10]  /*1b9b0*/  WARPGROUP.ARRIVE ;  /* 0x00000000000079c5 */ /* 0x000fd40000000000 */
        /* <DEDUP_REMOVED lines=75> */
.L_x_2001:
[----:B------:R-:W-:Y:S01]  /*1be70*/  SHF.L.U32 R2, R233, 0x1f, RZ ;  /* 0x0000001fe9027819 */ /* 0x000fe200000006ff */
[----:B-----5:R-:W-:-:S04]  /*1be80*/  IMAD R0, R232, 0x8, R16 ;  /* 0x00000008e8007824 */ /* 0x020fc800078e0210 */
[----:B------:R0:W1:Y:S01]  /*1be90*/  SYNCS.PHASECHK.TRANS64.TRYWAIT P2, [R0+URZ+0x30850], R2 ;  /* 0x03085002000075a7 */ /* 0x000062000804017f */
[----:B------:R-:W-:Y:S05]  /*1bea0*/  @!P0 BRA `(.L_x_2002) ;  /* 0x0000000000048947 */ /* 0x000fea0003800000 */
[----:B------:R-:W-:Y:S01]  /*1beb0*/  BPT.TRAP 0x1 ;  /* 0x000000040000795c */ /* 0x000fe20000300000 */
.L_x_2002:
[----:B------:R-:W-:Y:S04]  /*1bec0*/  BSSY B1, `(.L_x_2003) ;  /* 0x0000004000017945 */ /* 0x000fe80003800000 */
[----:B-1----:R-:W-:Y:S05]  /*1bed0*/  @P2 BRA `(.L_x_2004) ;  /* 0x0000000000082947 */ /* 0x002fea0003800000 */
[----:B------:R-:W1:Y:S02]  /*1bee0*/  SYNCS.PHASECHK.TRANS64.TRYWAIT P2, [R0+URZ+0x30850], R2 ;  /* 0x03085002000075a7 */ /* 0x000e64000804017f */
[----:B-1----:R-:W-:Y:S05]  /*1bef0*/  @!P2 BRA `(.L_x_2005) ;  /* 0x000001040058a947 */ /* 0x002fea0003800000 */
.L_x_2004:
[----:B------:R-:W-:Y:S05]  /*1bf00*/  BSYNC B1 ;  /* 0x0000000000017941 */ /* 0x000fea0003800000 */
.L_x_2003:
[----:B01----:R-:W-:Y:S01]  /*1bf10*/  IADD3 R2, R16, 0x400, RZ ;  /* 0x0000040010027810 */ /* 0x003fe20007ffe0ff */
[----:B------:R-:W-:Y:S01]  /*1bf20*/  IMAD.MOV.U32 R3, RZ, RZ, 0x40000040 ;  /* 0x40000040ff037424 */ /* 0x000fe200078e00ff */
[----:B------:R-:W-:Y:S01]  /*1bf30*/  WARPGROUP.ARRIVE ;  /* 0x00000000000079c5 */ /* 0x000fe20000000000 */
[----:B------:R-:W2:Y:S01]  /*1bf40*/  LDL R233, [R1+0x28] ;  /* 0x0000280001e97983 */ /* 0x000ea20000100800 */
[----:B------:R-:W-:Y:S01]  /*1bf50*/  SHF.R.U32.HI R2, RZ, 0x4, R2 ;  /* 0x00000004ff027819 */ /* 0x000fe20000011602 */
[----:B------:R-:W-:Y:S02]  /*1bf60*/  ULDC UR5, c[0x0][0x9d8] ;  /* 0x0002760000057ab9 */ /* 0x000fe40000000800 */
[----:B------:R-:W3:Y:S01]  /*1bf70*/  LDL R23, [R1+0x4c] ;  /* 0x00004c0001177983 */ /* 0x000ee20000100800 */
[----:B------:R-:W-:-:S04]  /*1bf80*/  LOP3.LUT R2, R2, 0x3fff, RZ, 0xc0, !PT ;  /* 0x00003fff02027812 */ /* 0x000fc800078ec0ff */
[----:B------:R-:W-:-:S05]  /*1bf90*/  LOP3.LUT R2, R2, 0x2000000, RZ, 0xfc, !PT ;  /* 0x0200000002027812 */ /* 0x000fca00078efcff */
[----:B------:R-:W-:Y:S01]  /*1bfa0*/  IMAD R2, R232, 0x800, R2 ;  /* 0x00000800e8027824 */ /* 0x000fe200078e0202 */
[----:B------:R-:W-:-:S04]  /*1bfb0*/  R2UR UR7, R3 ;  /* 0x00000000030772ca */ /* 0x000fc800000e0000 */
[----:B------:R-:W-:-:S13]  /*1bfc0*/  R2UR UR6, R2 ;  /* 0x00000000020672ca */ /* 0x000fda00000e0000 */
[----:B------:R-:W-:Y:S01]  /*1bfd0*/  HGMMA.64x256x16.F32 R24, R196, gdesc[UR4].tnspB, R24, gsb0 ;  /* 0x43e00004c4187df0 */ /* 0x000fe20008000818 */
[----:B--2---:R-:W-:Y:S02]  /*1bfe0*/  R2UR UR4, R233 ;  /* 0x00000000e90472ca */ /* 0x004fe400000e0000 */
[----:B------:R-:W-:Y:S02]  /*1bff0*/  WARPGROUP.DEPBAR.LE gsb0, 0x0 ;  /* 0x00008000000079c5 */ /* 0x000fe40000010000 */
[----:B------:R-:W-:Y:S01]  /*1c000*/  VIADD R196, R2, 0x80 ;  /* 0x0000008002c47836 */ /* 0x000fe20000000000 */
[----:B------:R-:W3:Y:S01]  /*1c010*/  LDL R233, [R1+0x34] ;  /* 0x0000340001e97983 */ /* 0x000ee20000100800 */
[----:B------:R-:W-:Y:S01]  /*1c020*/  IMAD.MOV.U32 R197, RZ, RZ, 0x40000040 ;  /* 0x40000040ffc57424 */ /* 0x000fe200078e00ff */
[----:B------:R-:W-:Y:S01]  /*1c030*/  WARPGROUP.ARRIVE ;  /* 0x00000000000079c5 */ /* 0x000fe20000000000 */
[----:B------:R-:W-:Y:S01]  /*1c040*/  IMAD.MOV.U32 R3, RZ, RZ, 0x40000040 ;  /* 0x40000040ff037424 */ /* 0x000fe200078e00ff */
[----:B------:R-:W-:Y:S01]  /*1c050*/  R2UR UR6, R196 ;  /* 0x00000000c40672ca */ /* 0x000fe200000e0000 */
[----:B------:R-:W-:Y:S01]  /*1c060*/  @!P1 IMAD R4, R4, 0x8, R16 ;  /* 0x0000000804049824 */ /* 0x000fe200078e0210 */
[----:B------:R-:W-:Y:S01]  /*1c070*/  R2UR UR7, R197 ;  /* 0x00000000c50772ca */ /* 0x000fe200000e0000 */
[----:B------:R-:W-:Y:S01]  /*1c080*/  FMUL.FTZ R153, R153, UR5 ;  /* 0x0000000599997c20 */ /* 0x000fe20008410000 */
[----:B------:R-:W-:Y:S01]  /*1c090*/  FMUL.FTZ R160, R160, UR5 ;  /* 0x00000005a0a07c20 */ /* 0x000fe20008410000 */
[----:B------:R-:W-:-:S02]  /*1c0a0*/  @!P1 VIADD R4, R4, 0x30840 ;  /* 0x0003084004049836 */ /* 0x000fc40000000000 */
[----:B------:R-:W-:Y:S01]  /*1c0b0*/  FMUL.FTZ R165, R165, UR5 ;  /* 0x00000005a5a57c20 */ /* 0x000fe20008410000 */
[----:B------:R-:W-:Y:S01]  /*1c0c0*/  FMUL.FTZ R169, R169, UR5 ;  /* 0x00000005a9a97c20 */ /* 0x000fe20008410000 */
[----:B------:R-:W-:Y:S01]  /*1c0d0*/  FMUL.FTZ R172, R172, UR5 ;  /* 0x00000005acac7c20 */ /* 0x000fe20008410000 */
[----:B------:R-:W-:Y:S01]  /*1c0e0*/  FMUL.FTZ R173, R173, UR5 ;  /* 0x00000005adad7c20 */ /* 0x000fe20008410000 */
[----:B------:R-:W-:Y:S01]  /*1c0f0*/  @!P1 PRMT R4, RZ, 0x654, R4 ;  /* 0x00000654ff049816 */ /* 0x000fe20000000004 */
[----:B------:R-:W0:Y:S06]  /*1c100*/  MUFU.TANH R153, R153 ;  /* 0x0000009900997308 */ /* 0x000e2c0000002400 */
[----:B------:R-:W-:Y:S02]  /*1c110*/  HGMMA.64x256x16.F32 R24, R192, gdesc[UR4].tnspB, R24, gsb0 ;  /* 0x43e00004c0187df0 */ /* 0x000fe40008000818 */
[----:B------:R-:W1:Y:S08]  /*1c120*/  MUFU.TANH R160, R160 ;  /* 0x000000a000a07308 */ /* 0x000e700000002400 */
[----:B------:R-:W2:Y:S08]  /*1c130*/  MUFU.TANH R165, R165 ;  /* 0x000000a500a57308 */ /* 0x000eb00000002400 */
[----:B------:R-:W4:Y:S08]  /*1c140*/  MUFU.TANH R169, R169 ;  /* 0x000000a900a97308 */ /* 0x000f300000002400 */
[----:B------:R-:W0:Y:S08]  /*1c150*/  MUFU.TANH R172, R172 ;  /* 0x000000ac00ac7308 */ /* 0x000e300000002400 */
[----:B------:R-:W0:Y:S01]  /*1c160*/  MUFU.TANH R173, R173 ;  /* 0x000000ad00ad7308 */ /* 0x000e220000002400 */
[----:B------:R-:W-:-:S02]  /*1c170*/  WARPGROUP.DEPBAR.LE gsb0, 0x0 ;  /* 0x00008000000079c5 */ /* 0x000fc40000010000 */
[----:B------:R-:W-:Y:S01]  /*1c180*/  IMAD.MOV.U32 R193, RZ, RZ, 0x40000040 ;  /* 0x40000040ffc17424 */ /* 0x000fe200078e00ff */
[C---:B------:R-:W-:Y:S01]  /*1c190*/  IADD3 R192, R2.reuse, 0x100, RZ ;  /* 0x0000010002c07810 */ /* 0x040fe20007ffe0ff */
[----:B------:R-:W-:Y:S01]  /*1c1a0*/  WARPGROUP.ARRIVE ;  /* 0x00000000000079c5 */ /* 0x000fe20000000000 */
[----:B------:R-:W-:Y:S02]  /*1c1b0*/  VIADD R2, R2, 0x180 ;  /* 0x0000018002027836 */ /* 0x000fe40000000000 */
[----:B------:R-:W-:Y:S02]  /*1c1c0*/  R2UR UR6, R192 ;  /* 0x00000000c00672ca */ /* 0x000fe400000e0000 */
[----:B------:R-:W-:Y:S01]  /*1c1d0*/  R2UR UR7, R193 ;  /* 0x00000000c10772ca */ /* 0x000fe200000e0000 */
[----:B---3--:R-:W-:-:S12]  /*1c1e0*/  IMAD.IADD R23, R23, 0x1, R233 ;  /* 0x0000000117177824 */ /* 0x008fd800078e02e9 */
[----:B------:R-:W-:Y:S01]  /*1c1f0*/  HGMMA.64x256x16.F32 R24, R188, gdesc[UR4].tnspB, R24, gsb0 ;  /* 0x43e00004bc187df0 */ /* 0x000fe20008000818 */
[----:B------:R-:W-:Y:S02]  /*1c200*/  R2UR UR6, R2 ;  /* 0x00000000020672ca */ /* 0x000fe400000e0000 */
[----:B------:R-:W-:Y:S01]  /*1c210*/  R2UR UR7, R3 ;  /* 0x00000000030772ca */ /* 0x000fe200000e0000 */
[----:B------:R-:W3:Y:S08]  /*1c220*/  @P5 LDC R2, c[0x0][0x44c] ;  /* 0x00011300ff025b82 */ /* 0x000ef00000000800 */
[----:B------:R-:W5:Y:S01]  /*1c230*/  @P5 LDC R3, c[0x0][0x450] ;  /* 0x00011400ff035b82 */ /* 0x000f620000000800 */
[----:B------:R-:W-:-:S02]  /*1c240*/  WARPGROUP.DEPBAR.LE gsb0, 0x0 ;  /* 0x00008000000079c5 */ /* 0x000fc40000010000 */
[----:B------:R-:W-:-:S13]  /*1c250*/  WARPGROUP.ARRIVE ;  /* 0x00000000000079c5 */ /* 0x000fda0000000000 */
[----:B------:R-:W-:Y:S03]  /*1c260*/  HGMMA.64x256x16.F32 R24, R184, gdesc[UR4].tnspB, R24, gsb0 ;  /* 0x43e00004b8187df0 */ /* 0x000fe60008000818 */
[----:B------:R-:W-:Y:S02]  /*1c270*/  WARPGROUP.DEPBAR.LE gsb0, 0x0 ;  /* 0x00008000000079c5 */ /* 0x000fe40000010000 */
[----:B---3--:R-:W-:Y:S01]  /*1c280*/  @P5 IMAD.HI.U32 R184, R23, R2, RZ ;  /* 0x0000000217b85227 */ /* 0x008fe200078e00ff */
[----:B------:R-:W-:-:S03]  /*1c290*/  MOV R2, R23 ;  /* 0x0000001700027202 */ /* 0x000fc60000000f00 */
[----:B------:R-:W-:Y:S01]  /*1c2a0*/  FMUL.FTZ R185, R161, UR5 ;  /* 0x00000005a1b97c20 */ /* 0x000fe20008410000 */
[----:B------:R-:W-:Y:S01]  /*1c2b0*/  FMUL.FTZ R161, R163, UR5 ;  /* 0x00000005a3a17c20 */ /* 0x000fe20008410000 */
[----:B------:R-:W-:Y:S01]  /*1c2c0*/  FMUL.FTZ R163, R167, UR5 ;  /* 0x00000005a7a37c20 */ /* 0x000fe20008410000 */
[----:B-----5:R-:W-:Y:S01]  /*1c2d0*/  @P5 SHF.R.U32.HI R2, RZ, R3, R184 ;  /* 0x00000003ff025219 */ /* 0x020fe200000116b8 */
[----:B------:R-:W-:Y:S01]  /*1c2e0*/  FMUL.FTZ R167, R174, UR5 ;  /* 0x00000005aea77c20 */ /* 0x000fe20008410000 */
[----:B------:R-:W-:Y:S01]  /*1c2f0*/  FMUL.FTZ R3, R152, UR5 ;  /* 0x0000000598037c20 */ /* 0x000fe20008410000 */
[----:B------:R-:W-:Y:S01]  /*1c300*/  FMUL.FTZ R174, R176, UR5 ;  /* 0x00000005b0ae7c20 */ /* 0x000fe20008410000 */
[----:B------:R-:W-:Y:S01]  /*1c310*/  FMUL.FTZ R152, R154, UR5 ;  /* 0x000000059a987c20 */ /* 0x000fe20008410000 */
[----:B------:R-:W-:Y:S01]  /*1c320*/  FMUL.FTZ R176, R177, UR5 ;  /* 0x00000005b1b07c20 */ /* 0x000fe20008410000 */
[----:B------:R-:W-:Y:S01]  /*1c330*/  FMUL.FTZ R154, R158, UR5 ;  /* 0x000000059e9a7c20 */ /* 0x000fe20008410000 */
[----:B------:R-:W3:Y:S01]  /*1c340*/  SHFL.IDX PT, R188, R2, RZ, 0x1c1f ;  /* 0x001c1fff02bc7589 */ /* 0x000ee200000e0000 */
[----:B------:R-:W-:-:S02]  /*1c350*/  IMAD.SHL.U32 R177, R5, 0x40, RZ ;  /* 0x0000004005b17824 */ /* 0x000fc400078e00ff */
        /* <DEDUP_REMOVED lines=12> */
[----:B------:R5:W-:Y:S01]  /*1c420*/  @!P1 SYNCS.ARRIVE.TRANS64.RED.A1T0 RZ, [R4+URZ], RZ ;  /* 0x000000ff04ff99a7 */ /* 0x000be2000810043f */
[----:B------:R-:W-:Y:S01]  /*1c430*/  IADD3 R156, -R177, 0x1, RZ ;  /* 0x00000001b19c7810 */ /* 0x000fe20007ffe1ff */
[----:B------:R-:W-:Y:S01]  /*1c440*/  FMUL.FTZ R184, R157, UR5 ;  /* 0x000000059db87c20 */ /* 0x000fe20008410000 */
[----:B------:R-:W-:Y:S01]  /*1c450*/  FMUL.FTZ R178, R180, UR5 ;  /* 0x00000005b4b27c20 */ /* 0x000fe20008410000 */
[----:B------:R-:W-:Y:S01]  /*1c460*/  FMUL.FTZ R179, R181, UR5 ;  /* 0x00000005b5b37c20 */ /* 0x000fe20008410000 */
[----:B------:R-:W-:Y:S01]  /*1c470*/  FMUL.FTZ R175, R183, UR5 ;  /* 0x00000005b7af7c20 */ /* 0x000fe20008410000 */
[----:B------:R-:W-:Y:S01]  /*1c480*/  IMAD R156, R229, -0x2, R156 ;  /* 0xfffffffee59c7824 */ /* 0x000fe200078e029c */
[----:B------:R-:W0:Y:S01]  /*1c490*/  MUFU.TANH R3, R3 ;  /* 0x0000000300037308 */ /* 0x000e220000002400 */
[----:B-----5:R-:W-:Y:S01]  /*1c4a0*/  FMUL.FTZ R4, R182, UR5 ;  /* 0x00000005b6047c20 */ /* 0x020fe20008410000 */
[----:B------:R-:W-:-:S02]  /*1c4b0*/  ULDC UR5, c[0x0][0x9e0] ;  /* 0x0002780000057ab9 */ /* 0x000fc40000000800 */
[----:B------:R-:W-:-:S04]  /*1c4c0*/  IADD3 R156, -R220, R156, R221 ;  /* 0x0000009cdc9c7210 */ /* 0x000fc80007ffe1dd */
[----:B------:R-:W0:Y:S01]  /*1c4d0*/  MUFU.TANH R152, R152 ;  /* 0x0000009800987308 */ /* 0x000e220000002400 */
[C---:B------:R-:W-:Y:S01]  /*1c4e0*/  IADD3 R182, R156.reuse, UR4, RZ ;  /* 0x000000049cb67c10 */ /* 0x040fe2000fffe0ff */
[----:B------:R-:W-:-:S04]  /*1c4f0*/  VIADD R183, R156, UR5 ;  /* 0x000000059cb77c36 */ /* 0x000fc80008000000 */
[--C-:B---3--:R-:W-:Y:S02]  /*1c500*/  IMAD.IADD R181, R183, 0x1, R188.reuse ;  /* 0x00000001b7b57824 */ /* 0x108fe400078e02bc */
[----:B------:R-:W3:Y:S01]  /*1c510*/  MUFU.TANH R23, R23 ;  /* 0x0000001700177308 */ /* 0x000ee20000002400 */
        /* <DEDUP_REMOVED lines=33> */
[----:B------:R-:W1:Y:S02]  /*1c730*/  @P2 LDC.64 R156, c[0x0][0x9e8] ;  /* 0x00027a00ff9c2b82 */ /* 0x000e640000000a00 */
[----:B-1----:R-:W-:-:S05]  /*1c740*/  @P2 IMAD.HI.U32 R156, R188, R156, RZ ;  /* 0x0000009cbc9c2227 */ /* 0x002fca00078e00ff */
[----:B------:R-:W-:-:S04]  /*1c750*/  @P2 SHF.R.U32.HI R188, RZ, R157, R156 ;  /* 0x0000009dffbc2219 */ /* 0x000fc8000001169c */
[----:B------:R-:W-:Y:S01]  /*1c760*/  LOP3.LUT R188, RZ, R188, RZ, 0x33, !PT ;  /* 0x000000bcffbc7212 */ /* 0x000fe200078e33ff */
[----:B------:R-:W-:Y:S06]  /*1c770*/  BRA `(.L_x_2009) ;  /* 0x0000000000187947 */ /* 0x000fec0003800000 */
.L_x_2008:
[----:B------:R-:W-:Y:S02]  /*1c780*/  ULDC UR4, c[0x0][0x9e4] ;  /* 0x0002790000047ab9 */ /* 0x000fe40000000800 */
[----:B------:R-:W-:-:S05]  /*1c790*/  IMAD.U32 R189, RZ, RZ, UR4 ;  /* 0x00000004ffbd7e24 */ /* 0x000fca000f8e00ff */
[----:B------:R-:W-:-:S13]  /*1c7a0*/  ISETP.NE.AND P2, PT, R189, 0x1, PT ;  /* 0x00000001bd00780c */ /* 0x000fda0003f45270 */
[----:B------:R-:W1:Y:S02]  /*1c7b0*/  @P2 LDC.64 R156, c[0x0][0x9e8] ;  /* 0x00027a00ff9c2b82 */ /* 0x000e640000000a00 */
[----:B-1----:R-:W-:-:S05]  /*1c7c0*/  @P2 IMAD.HI.U32 R156, R188, R156, RZ ;  /* 0x0000009cbc9c2227 */ /* 0x002fca00078e00ff */
[----:B------:R-:W-:-:S07]  /*1c7d0*/  @P2 SHF.R.U32.HI R188, RZ, R157, R156 ;  /* 0x0000009dffbc2219 */ /* 0x000fce000001169c */
.L_x_2009:
[----:B------:R-:W-:Y:S05]  /*1c7e0*/  BSYNC B1 ;  /* 0x0000000000017941 */ /* 0x000fea0003800000 */
.L_x_2007:
[----:B------:R-:W-:-:S04]  /*1c7f0*/  IMAD R188, R188, R189, -R177 ;  /* 0x000000bdbcbc7224 */ /* 0x000fc800078e0ab1 */
[----:B------:R-:W-:-:S05]  /*1c800*/  IMAD R188, R229, -0x2, R188 ;  /* 0xfffffffee5bc7824 */ /* 0x000fca00078e02bc */
[----:B------:R-:W-:Y:S02]  /*1c810*/  VIMNMX R180, R180, R188, !PT ;  /* 0x000000bcb4b47248 */ /* 0x000fe40007fe0100 */
[----:B------:R-:W-:-:S07]  /*1c820*/  VIADDMNMX R181, R188, R189, R181, PT ;  /* 0x000000bdbcb57246 */ /* 0x000fce00038001b5 */
.L_x_2006:
[----:B------:R-:W-:Y:S01]  /*1c830*/  ISETP.GT.AND P2, PT, R5, -0x1, PT ;  /* 0xffffffff0500780c */ /* 0x000fe20003f44270 */
[----:B------:R-:W1:Y:S03]  /*1c840*/  SHFL.IDX PT, R2, R2, 0x1, 0x1c1f ;  /* 0x003c1f0002027f89 */ /* 0x000e6600000e0000 */
[C---:B------:R-:W-:Y:S02]  /*1c850*/  ISETP.GT.AND P4, PT, R180.reuse, RZ, P2 ;  /* 0x000000ffb400720c */ /* 0x040fe40001784270 */
[----:B------:R-:W-:Y:S02]  /*1c860*/  ISETP.GT.AND P3, PT, R180, 0x1, P2 ;  /* 0x00000001b400780c */ /* 0x000fe40001764270 */
[C---:B------:R-:W-:Y:S02]  /*1c870*/  ISETP.LT.OR P4, PT, R181.reuse, 0x1, P4 ;  /* 0x00000001b500780c */ /* 0x040fe40002781670 */
[----:B------:R-:W-:-:S02]  /*1c880*/  ISETP.LT.OR P3, PT, R181, 0x2, P3 ;  /* 0x00000002b500780c */ /* 0x000fc40001f61670 */
[----:B0-----:R-:W-:Y:S02]  /*1c890*/  FSEL R156, R3, -INF , !P4 ;  /* 0xff800000039c7808 */ /* 0x001fe40006000000 */
[----:B------:R-:W-:Y:S02]  /*1c8a0*/  FSEL R153, R153, -INF , !P3 ;  /* 0xff80000099997808 */ /* 0x000fe40005800000 */
[C---:B------:R-:W-:Y:S02]  /*1c8b0*/  ISETP.GT.AND P4, PT, R180.reuse, 0x8, P2 ;  /* 0x00000008b400780c */ /* 0x040fe40001784270 */
[----:B------:R-:W-:Y:S02]  /*1c8c0*/  ISETP.GT.AND P3, PT, R180, 0x9, P2 ;  /* 0x00000009b400780c */ /* 0x000fe40001764270 */
[C---:B------:R-:W-:Y:S02]  /*1c8d0*/  ISETP.LT.OR P4, PT, R181.reuse, 0x9, P4 ;  /* 0x00000009b500780c */ /* 0x040fe40002781670 */
[----:B------:R-:W-:-:S02]  /*1c8e0*/  ISETP.LT.OR P3, PT, R181, 0xa, P3 ;  /* 0x0000000ab500780c */ /* 0x000fc40001f61670 */
[----:B------:R-:W-:Y:S01]  /*1c8f0*/  FSEL R155, R155, -INF , !P4 ;  /* 0xff8000009b9b7808 */ /* 0x000fe20006000000 */
[----:B-1----:R-:W-:Y:S01]  /*1c900*/  IMAD.IADD R182, R182, 0x1, R2 ;  /* 0x00000001b6b67824 */ /* 0x002fe200078e0202 */
        /* <DEDUP_REMOVED lines=35> */
[----:B------:R-:W-:Y:S02]  /*1cb40*/  IADD3 R183, R183, R2, RZ ;  /* 0x00000002b7b77210 */ /* 0x000fe40007ffe0ff */
[----:B------:R-:W-:Y:S02]  /*1cb50*/  FSEL R178, R178, -INF , !P4 ;  /* 0xff800000b2b27808 */ /* 0x000fe40006000000 */
[----:B------:R-:W-:Y:S01]  /*1cb60*/  FSEL R179, R179, -INF , !P3 ;  /* 0xff800000b3b37808 */ /* 0x000fe20005800000 */
[----:B------:R-:W-:Y:S06]  /*1cb70*/  @!P6 BRA `(.L_x_2010) ;  /* 0x000000000060e947 */ /* 0x000fec0003800000 */
        /* <DEDUP_REMOVED lines=13> */
.L_x_2012:
[----:B------:R-:W-:Y:S02]  /*1cc50*/  ULDC UR4, c[0x0][0x9e4] ;  /* 0x0002790000047ab9 */ /* 0x000fe40000000800 */
[----:B------:R-:W-:-:S05]  /*1cc60*/  IMAD.U32 R180, RZ, RZ, UR4 ;  /* 0x00000004ffb47e24 */ /* 0x000fca000f8e00ff */
[----:B------:R-:W-:-:S13]  /*1cc70*/  ISETP.NE.AND P3, PT, R180, 0x1, PT ;  /* 0x00000001b400780c */ /* 0x000fda0003f65270 */
[----:B------:R-:W0:Y:S02]  /*1cc80*/  @P3 LDC.64 R2, c[0x0][0x9e8] ;  /* 0x00027a00ff023b82 */ /* 0x000e240000000a00 */
[----:B0-----:R-:W-:-:S05]  /*1cc90*/  @P3 IMAD.HI.U32 R2, R157, R2, RZ ;  /* 0x000000029d023227 */ /* 0x001fca00078e00ff */
[----:B------:R-:W-:-:S07]  /*1cca0*/  @P3 SHF.R.U32.HI R157, RZ, R3, R2 ;  /* 0x00000003ff9d3219 */ /* 0x000fce0000011602 */
.L_x_2013:
[----:B------:R-:W-:Y:S05]  /*1ccb0*/  BSYNC B1 ;  /* 0x0000000000017941 */ /* 0x000fea0003800000 */
.L_x_2011:
[----:B------:R-:W-:-:S04]  /*1ccc0*/  IMAD R157, R157, R180, -R177 ;  /* 0x000000b49d9d7224 */ /* 0x000fc800078e0ab1 */
[----:B------:R-:W-:-:S05]  /*1ccd0*/  IMAD R157, R229, -0x2, R157 ;  /* 0xfffffffee59d7824 */ /* 0x000fca00078e029d */
[----:B------:R-:W-:Y:S02]  /*1cce0*/  VIMNMX R182, R182, R157, !PT ;  /* 0x0000009db6b67248 */ /* 0x000fe40007fe0100 */
[----:B------:R-:W-:-:S07]  /*1ccf0*/  VIADDMNMX R183, R157, R180, R183, PT ;  /* 0x000000b49db77246 */ /* 0x000fce00038001b7 */
.L_x_2010:
[----:B------:R-:W-:Y:S01]  /*1cd00*/  @!P1 VIADD R0, R0, 0x30860 ;  /* 0x0003086000009836 */ /* 0x000fe20000000000 */
[----:B------:R-:W2:Y:S01]  /*1cd10*/  LDL R180, [R1+0x50] ;  /* 0x0000500001b47983 */ /* 0x000ea20000100800 */
[----:B------:R-:W-:Y:S01]  /*1cd20*/  ULDC UR4, c[0x0][0x988] ;  /* 0x0002620000047ab9 */ /* 0x000fe20000000800 */
[----:B------:R-:W-:Y:S02]  /*1cd30*/  IMAD.MOV.U32 R233, RZ, RZ, R219 ;  /* 0x000000ffffe97224 */ /* 0x000fe400078e00db */
[----:B------:R-:W-:Y:S01]  /*1cd40*/  @!P1 PRMT R0, RZ, 0x654, R0 ;  /* 0x00000654ff009816 */ /* 0x000fe20000000000 */
[----:B------:R-:W-:-:S03]  /*1cd50*/  IMAD.MOV.U32 R232, RZ, RZ, R22 ;  /* 0x000000ffffe87224 */ /* 0x000fc600078e0016 */
        /* <DEDUP_REMOVED lines=20> */
[----:B0-----:R-:W-:Y:S02]  /*1cea0*/  FMNMX.FTZ R3, R2, R3, !PT ;  /* 0x0000000302037209 */ /* 0x001fe40007810000 */
[----:B------:R-:W-:Y:S02]  /*1ceb0*/  MOV R2, UR4 ;  /* 0x0000000400027c02 */ /* 0x000fe40008000f00 */
[----:B------:R-:W-:-:S03]  /*1cec0*/  FSETP.NEU.FTZ.AND P3, PT, R3, -INF , PT ;  /* 0xff8000000300780b */ /* 0x000fc60003f7d000 */
[C---:B------:R-:W-:Y:S01]  /*1ced0*/  FMUL.FTZ R0, R3.reuse, R2 ;  /* 0x0000000203007220 */ /* 0x040fe20000410000 */
[----:B------:R-:W-:-:S04]  /*1cee0*/  FSEL R157, R3, RZ, P3 ;  /* 0x000000ff039d7208 */ /* 0x000fc80001800000 */
[----:B------:R-:W-:Y:S01]  /*1cef0*/  FSEL R0, R0, RZ, P3 ;  /* 0x000000ff00007208 */ /* 0x000fe20001800000 */
[----:B------:R-:W-:Y:S01]  /*1cf00*/  FADD.FTZ R157, -R157, R231 ;  /* 0x000000e79d9d7221 */ /* 0x000fe20000010100 */
[----:B------:R-:W-:Y:S01]  /*1cf10*/  ISETP.GT.AND P3, PT, R182, 0x1, P2 ;  /* 0x00000001b600780c */ /* 0x000fe20001764270 */
[----:B------:R-:W-:Y:S02]  /*1cf20*/  IMAD.MOV.U32 R231, RZ, RZ, R3 ;  /* 0x000000ffffe77224 */ /* 0x000fe400078e0003 */
[-CC-:B------:R-:W-:Y:S01]  /*1cf30*/  FFMA.FTZ R156, R156, R2.reuse, -R0.reuse ;  /* 0x000000029c9c7223 */ /* 0x180fe20000010800 */
[----:B------:R-:W-:Y:S01]  /*1cf40*/  ISETP.LT.OR P4, PT, R183, 0x2, P3 ;  /* 0x00000002b700780c */ /* 0x000fe20001f81670 */
[-C--:B------:R-:W-:Y:S01]  /*1cf50*/  FMUL.FTZ R157, R157, R2.reuse ;  /* 0x000000029d9d7220 */ /* 0x080fe20000410000 */
[-CC-:B------:R-:W-:Y:S01]  /*1cf60*/  FFMA.FTZ R153, R153, R2.reuse, -R0.reuse ;  /* 0x0000000299997223 */ /* 0x180fe20000010800 */
[C---:B------:R-:W-:Y:S01]  /*1cf70*/  ISETP.GT.AND P3, PT, R182.reuse, 0x8, P2 ;  /* 0x00000008b600780c */ /* 0x040fe20001764270 */
[-CC-:B------:R-:W-:Y:S01]  /*1cf80*/  FFMA.FTZ R155, R155, R2.reuse, -R0.reuse ;  /* 0x000000029b9b7223 */ /* 0x180fe20000010800 */
[----:B------:R-:W-:Y:S01]  /*1cf90*/  FSEL R177, R23, -INF , !P4 ;  /* 0xff80000017b17808 */ /* 0x000fe20006000000 */
[----:B------:R-:W-:Y:S01]  /*1cfa0*/  MUFU.EX2 R156, R156 ;  /* 0x0000009c009c7308 */ /* 0x000fe20000000800 */
[----:B------:R-:W-:Y:S01]  /*1cfb0*/  ISETP.GT.AND P4, PT, R182, 0x9, P2 ;  /* 0x00000009b600780c */ /* 0x000fe20001784270 */
[-CC-:B------:R-:W-:Y:S01]  /*1cfc0*/  FFMA.FTZ R184, R184, R2.reuse, -R0.reuse ;  /* 0x00000002b8b87223 */ /* 0x180fe20000010800 */
[C---:B------:R-:W-:Y:S01]  /*1cfd0*/  ISETP.LT.OR P3, PT, R183.reuse, 0x9, P3 ;  /* 0x00000009b700780c */ /* 0x040fe20001f61670 */
[-CC-:B------:R-:W-:Y:S01]  /*1cfe0*/  FFMA.FTZ R160, R160, R2.reuse, -R0.reuse ;  /* 0x00000002a0a07223 */ /* 0x180fe20000010800 */
[----:B------:R-:W-:Y:S01]  /*1cff0*/  ISETP.LT.OR P4, PT, R183, 0xa, P4 ;  /* 0x0000000ab700780c */ /* 0x000fe20002781670 */
[-CC-:B------:R-:W-:Y:S01]  /*1d000*/  FFMA.FTZ R185, R185, R2.reuse, -R0.reuse ;  /* 0x00000002b9b97223 */ /* 0x180fe20000010800 */
[----:B------:R-:W-:Y:S01]  /*1d010*/  FSEL R154, R154, -INF , !P3 ;  /* 0xff8000009a9a7808 */ /* 0x000fe20005800000 */
[----:B------:R-:W0:Y:S01]  /*1d020*/  MUFU.EX2 R23, R157 ;  /* 0x0000009d00177308 */ /* 0x000e220000000800 */
[----:B------:R-:W-:Y:S01]  /*1d030*/  FSEL R158, R158, -INF , !P4 ;  /* 0xff8000009e9e7808 */ /* 0x000fe20006000000 */
[-CC-:B------:R-:W-:Y:S01]  /*1d040*/  FFMA.FTZ R186, R186, R2.reuse, -R0.reuse ;  /* 0x00000002baba7223 */ /* 0x180fe20000010800 */
[C---:B------:R-:W-:Y:S01]  /*1d050*/  ISETP.GT.AND P4, PT, R182.reuse, 0x11, P2 ;  /* 0x00000011b600780c */ /* 0x040fe20001784270 */
[-CC-:B------:R-:W-:Y:S01]  /*1d060*/  FFMA.FTZ R165, R165, R2.reuse, -R0.reuse ;  /* 0x00000002a5a57223 */ /* 0x180fe20000010800 */
[----:B------:R-:W-:Y:S01]  /*1d070*/  ISETP.GT.AND P3, PT, R182, 0x10, P2 ;  /* 0x00000010b600780c */ /* 0x000fe20001764270 */
[-CC-:B------:R-:W-:Y:S01]  /*1d080*/  FFMA.FTZ R187, R187, R2.reuse, -R0.reuse ;  /* 0x00000002bbbb7223 */ /* 0x180fe20000010800 */
[C---:B------:R-:W-:Y:S01]  /*1d090*/  ISETP.LT.OR P4, PT, R183.reuse, 0x12, P4 ;  /* 0x00000012b700780c */ /* 0x040fe20002781670 */
[----:B------:R0:W1:Y:S01]  /*1d0a0*/  MUFU.EX2 R196, R153 ;  /* 0x0000009900c47308 */ /* 0x0000620000000800 */
[----:B------:R-:W-:Y:S01]  /*1d0b0*/  ISETP.LT.OR P3, PT, R183, 0x11, P3 ;  /* 0x00000011b700780c */ /* 0x000fe20001f61670 */
[-CC-:B------:R-:W-:Y:S01]  /*1d0c0*/  FFMA.FTZ R169, R169, R2.reuse, -R0.reuse ;  /* 0x00000002a9a97223 */ /* 0x180fe20000010800 */
[----:B------:R-:W-:Y:S01]  /*1d0d0*/  FSEL R161, R161, -INF , !P4 ;  /* 0xff800000a1a17808 */ /* 0x000fe20006000000 */
[-CC-:B------:R-:W-:Y:S01]  /*1d0e0*/  FFMA.FTZ R172, R172, R2.reuse, -R0.reuse ;  /* 0x00000002acac7223 */ /* 0x180fe20000010800 */
[C---:B------:R-:W-:Y:S01]  /*1d0f0*/  ISETP.GT.AND P4, PT, R182.reuse, 0x19, P2 ;  /* 0x00000019b600780c */ /* 0x040fe20001784270 */
[----:B------:R-:W-:Y:S01]  /*1d100*/  FFMA.FTZ R173, R173, R2, -R0 ;  /* 0x00000002adad7223 */ /* 0x000fe20000010800 */
[----:B------:R-:W-:Y:S01]  /*1d110*/  FSEL R159, R159, -INF , !P3 ;  /* 0xff8000009f9f7808 */ /* 0x000fe20005800000 */
[----:B------:R-:W-:Y:S01]  /*1d120*/  MUFU.EX2 R155, R155 ;  /* 0x0000009b009b7308 */ /* 0x000fe20000000800 */
[----:B------:R-:W-:Y:S01]  /*1d130*/  ISETP.LT.OR P4, PT, R183, 0x1a, P4 ;  /* 0x0000001ab700780c */ /* 0x000fe20002781670 */
[----:B0-----:R-:W-:Y:S01]  /*1d140*/  FFMA.FTZ R153, R23, R228, R156 ;  /* 0x000000e417997223 */ /* 0x001fe2000001009c */
[----:B------:R-:W-:Y:S01]  /*1d150*/  ISETP.GT.AND P3, PT, R182, 0x18, P2 ;  /* 0x00000018b600780c */ /* 0x000fe20001764270 */
[-CC-:B------:R-:W-:Y:S01]  /*1d160*/  FFMA.FTZ R174, R174, R2.reuse, -R0.reuse ;  /* 0x00000002aeae7223 */ /* 0x180fe20000010800 */
[----:B------:R-:W-:Y:S01]  /*1d170*/  FSEL R163, R163, -INF , !P4 ;  /* 0xff800000a3a37808 */ /* 0x000fe20006000000 */
[--C-:B------:R-:W-:Y:S01]  /*1d180*/  FFMA.FTZ R176, R176, R2, -R0.reuse ;  /* 0x00000002b0b07223 */ /* 0x100fe20000010800 */
[----:B------:R-:W-:Y:S01]  /*1d190*/  ISETP.GT.AND P4, PT, R182, 0x21, P2 ;  /* 0x00000021b600780c */ /* 0x000fe20001784270 */
[----:B------:R-:W0:Y:S01]  /*1d1a0*/  MUFU.EX2 R184, R184 ;  /* 0x000000b800b87308 */ /* 0x000e220000000800 */
[C---:B-1----:R-:W-:Y:S01]  /*1d1b0*/  FADD.FTZ R153, R196.reuse, R153 ;  /* 0x00000099c4997221 */ /* 0x042fe20000010000 */
[----:B------:R-:W-:Y:S01]  /*1d1c0*/  F2FP.F16.F32.PACK_AB R196, R196, R156 ;  /* 0x0000009cc4c4723e */ /* 0x000fe200000000ff */
[-CC-:B------:R-:W-:Y:S01]  /*1d1d0*/  FFMA.FTZ R178, R178, R2.reuse, -R0.reuse ;  /* 0x00000002b2b27223 */ /* 0x180fe20000010800 */
[----:B------:R-:W-:Y:S01]  /*1d1e0*/  ISETP.LT.OR P4, PT, R183, 0x22, P4 ;  /* 0x00000022b700780c */ /* 0x000fe20002781670 */
[----:B------:R-:W-:Y:S01]  /*1d1f0*/  FFMA.FTZ R0, R179, R2, -R0 ;  /* 0x00000002b3007223 */ /* 0x000fe20000010800 */
[----:B------:R-:W-:-:S02]  /*1d200*/  ISETP.LT.OR P3, PT, R183, 0x19, P3 ;  /* 0x00000019b700780c */ /* 0x000fc40001f61670 */
[----:B------:R-:W-:Y:S01]  /*1d210*/  FSEL R166, R166, -INF , !P4 ;  /* 0xff800000a6a67808 */ /* 0x000fe20006000000 */
[----:B------:R-:W-:Y:S01]  /*1d220*/  MUFU.EX2 R160, R160 ;  /* 0x000000a000a07308 */ /* 0x000fe20000000800 */
[----:B------:R-:W-:Y:S02]  /*1d230*/  ISETP.GT.AND P4, PT, R182, 0x29, P2 ;  /* 0x00000029b600780c */ /* 0x000fe40001784270 */
[----:B------:R-:W-:Y:S02]  /*1d240*/  FSEL R162, R162, -INF , !P3 ;  /* 0xff800000a2a27808 */ /* 0x000fe40005800000 */
[----:B------:R-:W-:Y:S02]  /*1d250*/  ISETP.LT.OR P4, PT, R183, 0x2a, P4 ;  /* 0x0000002ab700780c */ /* 0x000fe40002781670 */
[----:B------:R-:W-:Y:S01]  /*1d260*/  ISETP.GT.AND P3, PT, R182, 0x20, P2 ;  /* 0x00000020b600780c */ /* 0x000fe20001764270 */
[----:B------:R-:W1:Y:S01]  /*1d270*/  MUFU.EX2 R185, R185 ;  /* 0x000000b900b97308 */ /* 0x000e620000000800 */
[----:B------:R-:W-:-:S02]  /*1d280*/  FSEL R168, R168, -INF , !P4 ;  /* 0xff800000a8a87808 */ /* 0x000fc40006000000 */
[----:B------:R-:W-:Y:S02]  /*1d290*/  ISETP.GT.AND P4, PT, R182, RZ, P2 ;  /* 0x000000ffb600720c */ /* 0x000fe40001784270 */
[C---:B------:R-:W-:Y:S02]  /*1d2a0*/  ISETP.LT.OR P3, PT, R183.reuse, 0x21, P3 ;  /* 0x00000021b700780c */ /* 0x040fe40001f61670 */
[----:B------:R-:W-:Y:S01]  /*1d2b0*/  ISETP.LT.OR P4, PT, R183, 0x1, P4 ;  /* 0x00000001b700780c */ /* 0x000fe20002781670 */
[----:B------:R-:W-:Y:S01]  /*1d2c0*/  MUFU.EX2 R186, R186 ;  /* 0x000000ba00ba7308 */ /* 0x000fe20000000800 */
[----:B------:R-:W-:Y:S02]  /*1d2d0*/  FSEL R164, R164, -INF , !P3 ;  /* 0xff800000a4a47808 */ /* 0x000fe40005800000 */
[----:B------:R-:W-:Y:S02]  /*1d2e0*/  FSEL R152, R152, -INF , !P4 ;  /* 0xff80000098987808 */ /* 0x000fe40006000000 */
[----:B------:R-:W-:-:S02]  /*1d2f0*/  ISETP.GT.AND P3, PT, R182, 0x28, P2 ;  /* 0x00000028b600780c */ /* 0x000fc40001764270 */
[----:B------:R-:W-:Y:S01]  /*1d300*/  FMNMX.FTZ R156, R152, R230, !PT ;  /* 0x000000e6989c7209 */ /* 0x000fe20007810000 */
[----:B------:R-:W3:Y:S01]  /*1d310*/  MUFU.EX2 R165, R165 ;  /* 0x000000a500a57308 */ /* 0x000ee20000000800 */
[----:B------:R-:W-:Y:S02]  /*1d320*/  ISETP.LT.OR P3, PT, R183, 0x29, P3 ;  /* 0x00000029b700780c */ /* 0x000fe40001f61670 */
[----:B------:R-:W-:Y:S02]  /*1d330*/  FMNMX.FTZ R156, R177, R156, !PT ;  /* 0x0000009cb19c7209 */ /* 0x000fe40007810000 */
[----:B------:R-:W-:Y:S02]  /*1d340*/  FSEL R167, R167, -INF , !P3 ;  /* 0xff800000a7a77808 */ /* 0x000fe40005800000 */
[----:B------:R-:W-:Y:S01]  /*1d350*/  FMNMX.FTZ R156, R154, R156, !PT ;  /* 0x0000009c9a9c7209 */ /* 0x000fe20007810000 */
[----:B------:R-:W-:Y:S01]  /*1d360*/  MUFU.EX2 R187, R187 ;  /* 0x000000bb00bb7308 */ /* 0x000fe20000000800 */
[----:B------:R-:W-:-:S02]  /*1d370*/  ISETP.GT.AND P3, PT, R182, 0x30, P2 ;  /* 0x00000030b600780c */ /* 0x000fc40001764270 */
[----:B------:R-:W-:Y:S02]  /*1d380*/  FMNMX.FTZ R156, R158, R156, !PT ;  /* 0x0000009c9e9c7209 */ /* 0x000fe40007810000 */
[----:B------:R-:W-:Y:S02]  /*1d390*/  ISETP.LT.OR P3, PT, R183, 0x31, P3 ;  /* 0x00000031b700780c */ /* 0x000fe40001f61670 */
[----:B------:R-:W-:Y:S01]  /*1d3a0*/  FMNMX.FTZ R156, R159, R156, !PT ;  /* 0x0000009c9f9c7209 */ /* 0x000fe20007810000 */
[----:B------:R-:W4:Y:S01]  /*1d3b0*/  MUFU.EX2 R169, R169 ;  /* 0x000000a900a97308 */ /* 0x000f220000000800 */
[----:B------:R-:W-:Y:S02]  /*1d3c0*/  FSEL R171, R171, -INF , !P3 ;  /* 0xff800000abab7808 */ /* 0x000fe40005800000 */
[----:B------:R-:W-:Y:S02]  /*1d3d0*/  FMNMX.FTZ R156, R161, R156, !PT ;  /* 0x0000009ca19c7209 */ /* 0x000fe40007810000 */
[----:B------:R-:W-:-:S02]  /*1d3e0*/  ISETP.GT.AND P3, PT, R182, 0x31, P2 ;  /* 0x00000031b600780c */ /* 0x000fc40001764270 */
[----:B------:R-:W-:Y:S01]  /*1d3f0*/  FMNMX.FTZ R156, R162, R156, !PT ;  /* 0x0000009ca29c7209 */ /* 0x000fe20007810000 */
[----:B------:R-:W-:Y:S01]  /*1d400*/  MUFU.EX2 R172, R172 ;  /* 0x000000ac00ac7308 */ /* 0x000fe20000000800 */
[----:B------:R-:W-:Y:S02]  /*1d410*/  ISETP.GT.AND P4, PT, R182, 0x38, P2 ;  /* 0x00000038b600780c */ /* 0x000fe40001784270 */
[----:B------:R-:W-:Y:S02]  /*1d420*/  FMNMX.FTZ R156, R163, R156, !PT ;  /* 0x0000009ca39c7209 */ /* 0x000fe40007810000 */
[----:B------:R-:W-:Y:S02]  /*1d430*/  ISETP.LT.OR P3, PT, R183, 0x32, P3 ;  /* 0x00000032b700780c */ /* 0x000fe40001f61670 */
[----:B------:R-:W-:Y:S01]  /*1d440*/  FMNMX.FTZ R156, R164, R156, !PT ;  /* 0x0000009ca49c7209 */ /* 0x000fe20007810000 */
[----:B------:R-:W5:Y:S01]  /*1d450*/  MUFU.EX2 R173, R173 ;  /* 0x000000ad00ad7308 */ /* 0x000f620000000800 */
[----:B------:R-:W-:-:S02]  /*1d460*/  ISETP.GT.AND P2, PT, R182, 0x39, P2 ;  /* 0x00000039b600780c */ /* 0x000fc40001744270 */
[----:B------:R-:W-:Y:S02]  /*1d470*/  FMNMX.FTZ R156, R166, R156, !PT ;  /* 0x0000009ca69c7209 */ /* 0x000fe40007810000 */
[----:B------:R-:W-:Y:S02]  /*1d480*/  ISETP.LT.OR P4, PT, R183, 0x39, P4 ;  /* 0x00000039b700780c */ /* 0x000fe40002781670 */
[----:B------:R-:W-:Y:S01]  /*1d490*/  FMNMX.FTZ R156, R167, R156, !PT ;  /* 0x0000009ca79c7209 */ /* 0x000fe20007810000 */
[----:B------:R-:W-:Y:S01]  /*1d4a0*/  MUFU.EX2 R174, R174 ;  /* 0x000000ae00ae7308 */ /* 0x000fe20000000800 */
[----:B------:R-:W-:Y:S02]  /*1d4b0*/  FSEL R170, R170, -INF , !P3 ;  /* 0xff800000aaaa7808 */ /* 0x000fe40005800000 */
[----:B------:R-:W-:Y:S02]  /*1d4c0*/  FMNMX.FTZ R156, R168, R156, !PT ;  /* 0x0000009ca89c7209 */ /* 0x000fe40007810000 */
[----:B------:R-:W-:-:S02]  /*1d4d0*/  ISETP.LT.OR P2, PT, R183, 0x3a, P2 ;  /* 0x0000003ab700780c */ /* 0x000fc40001741670 */
[----:B------:R-:W-:Y:S01]  /*1d4e0*/  FMNMX.FTZ R157, R171, R156, !PT ;  /* 0x0000009cab9d7209 */ /* 0x000fe20007810000 */
[----:B------:R-:W2:Y:S01]  /*1d4f0*/  MUFU.EX2 R176, R176 ;  /* 0x000000b000b07308 */ /* 0x000ea20000000800 */
[----:B------:R-:W-:Y:S02]  /*1d500*/  FSEL R156, R4, -INF , !P4 ;  /* 0xff800000049c7808 */ /* 0x000fe40006000000 */
[----:B------:R-:W-:Y:S02]  /*1d510*/  FMNMX.FTZ R157, R170, R157, !PT ;  /* 0x0000009daa9d7209 */ /* 0x000fe40007810000 */
[----:B------:R-:W-:Y:S02]  /*1d520*/  FSEL R175, R175, -INF , !P2 ;  /* 0xff800000afaf7808 */ /* 0x000fe40005000000 */
[----:B------:R-:W-:Y:S01]  /*1d530*/  FMNMX.FTZ R157, R156, R157, !PT ;  /* 0x0000009d9c9d7209 */ /* 0x000fe20007810000 */
[----:B------:R-:W-:Y:S01]  /*1d540*/  MUFU.EX2 R178, R178 ;  /* 0x000000b200b27308 */ /* 0x000fe20000000800 */
[----:B0-----:R-:W-:-:S02]  /*1d550*/  F2FP.F16.F32.PACK_AB R198, R184, R155 ;  /* 0x0000009bb8c6723e */ /* 0x001fc400000000ff */
[----:B------:R-:W-:Y:S02]  /*1d560*/  FMNMX.FTZ R157, R175, R157, !PT ;  /* 0x0000009daf9d7209 */ /* 0x000fe40007810000 */
[----:B-1----:R-:W-:Y:S02]  /*1d570*/  F2FP.F16.F32.PACK_AB R192, R185, R160 ;  /* 0x000000a0b9c0723e */ /* 0x002fe400000000ff */
[----:B---3--:R-:W-:Y:S01]  /*1d580*/  F2FP.F16.F32.PACK_AB R194, R165, R186 ;  /* 0x000000baa5c2723e */ /* 0x008fe200000000ff */
[----:B------:R-:W0:Y:S01]  /*1d590*/  SHFL.BFLY PT, R4, R157, 0x2, 0x1f ;  /* 0x0c401f009d047f89 */ /* 0x000e2200000e0000 */
[----:B----4-:R-:W-:Y:S02]  /*1d5a0*/  F2FP.F16.F32.PACK_AB R188, R169, R187 ;  /* 0x000000bba9bc723e */ /* 0x010fe400000000ff */
[----:B-----5:R-:W-:Y:S02]  /*1d5b0*/  F2FP.F16.F32.PACK_AB R190, R173, R172 ;  /* 0x000000acadbe723e */ /* 0x020fe400000000ff */
        /* <DEDUP_REMOVED lines=11> */
[-CC-:B------:R-:W-:Y:S01]  /*1d670*/  FFMA.FTZ R152, R152, R2.reuse, -R179.reuse ;  /* 0x0000000298987223 */ /* 0x180fe200000108b3 */
[----:B------:R-:W-:Y:S01]  /*1d680*/  FADD.FTZ R153, -R153, R230 ;  /* 0x000000e699997221 */ /* 0x000fe20000010100 */
[-CC-:B------:R-:W-:Y:S01]  /*1d690*/  FFMA.FTZ R177, R177, R2.reuse, -R179.reuse ;  /* 0x00000002b1b17223 */ /* 0x180fe200000108b3 */
[----:B------:R-:W-:Y:S01]  /*1d6a0*/  FADD.FTZ R0, R160, R0 ;  /* 0x00000000a0007221 */ /* 0x000fe20000010000 */
[-CC-:B------:R-:W-:Y:S01]  /*1d6b0*/  FFMA.FTZ R154, R154, R2.reuse, -R179.reuse ;  /* 0x000000029a9a7223 */ /* 0x180fe200000108b3 */
[-C--:B------:R-:W-:Y:S01]  /*1d6c0*/  FMUL.FTZ R153, R153, R2.reuse ;  /* 0x0000000299997220 */ /* 0x080fe20000410000 */
[----:B------:R-:W-:Y:S01]  /*1d6d0*/  MUFU.EX2 R152, R152 ;  /* 0x0000009800987308 */ /* 0x000fe20000000800 */
[----:B------:R-:W-:Y:S01]  /*1d6e0*/  FADD.FTZ R0, R185, R0 ;  /* 0x00000000b9007221 */ /* 0x000fe20000010000 */
[-CC-:B------:R-:W-:Y:S01]  /*1d6f0*/  FFMA.FTZ R158, R158, R2.reuse, -R179.reuse ;  /* 0x000000029e9e7223 */ /* 0x180fe200000108b3 */
[-CC-:B------:R-:W-:Y:S01]  /*1d700*/  FFMA.FTZ R159, R159, R2.reuse, -R179.reuse ;  /* 0x000000029f9f7223 */ /* 0x180fe200000108b3 */
[-CC-:B------:R-:W-:Y:S01]  /*1d710*/  FFMA.FTZ R161, R161, R2.reuse, -R179.reuse ;  /* 0x00000002a1a17223 */ /* 0x180fe200000108b3 */
[----:B------:R-:W-:Y:S01]  /*1d720*/  FADD.FTZ R0, R186, R0 ;  /* 0x00000000ba007221 */ /* 0x000fe20000010000 */
[-CC-:B------:R-:W-:Y:S01]  /*1d730*/  FFMA.FTZ R162, R162, R2.reuse, -R179.reuse ;  /* 0x00000002a2a27223 */ /* 0x180fe200000108b3 */
[-CC-:B------:R-:W-:Y:S01]  /*1d740*/  FFMA.FTZ R163, R163, R2.reuse, -R179.reuse ;  /* 0x00000002a3a37223 */ /* 0x180fe200000108b3 */
[----:B------:R-:W0:Y:S01]  /*1d750*/  MUFU.EX2 R177, R177 ;  /* 0x000000b100b17308 */ /* 0x000e220000000800 */
[----:B------:R-:W-:Y:S01]  /*1d760*/  FADD.FTZ R0, R165, R0 ;  /* 0x00000000a5007221 */ /* 0x000fe20000010000 */
[-CC-:B------:R-:W-:Y:S01]  /*1d770*/  FFMA.FTZ R164, R164, R2.reuse, -R179.reuse ;  /* 0x00000002a4a47223 */ /* 0x180fe200000108b3 */
[-CC-:B------:R-:W-:Y:S01]  /*1d780*/  FFMA.FTZ R166, R166, R2.reuse, -R179.reuse ;  /* 0x00000002a6a67223 */ /* 0x180fe200000108b3 */
[-CC-:B------:R-:W-:Y:S01]  /*1d790*/  FFMA.FTZ R167, R167, R2.reuse, -R179.reuse ;  /* 0x00000002a7a77223 */ /* 0x180fe200000108b3 */
[----:B------:R-:W-:Y:S01]  /*1d7a0*/  FADD.FTZ R155, R187, R0 ;  /* 0x00000000bb9b7221 */ /* 0x000fe20000010000 */
[-CC-:B------:R-:W-:Y:S01]  /*1d7b0*/  FFMA.FTZ R168, R168, R2.reuse, -R179.reuse ;  /* 0x00000002a8a87223 */ /* 0x180fe200000108b3 */
[-CC-:B------:R-:W-:Y:S01]  /*1d7c0*/  FFMA.FTZ R171, R171, R2.reuse, -R179.reuse ;  /* 0x00000002abab7223 */ /* 0x180fe200000108b3 */
[----:B------:R2:W3:Y:S01]  /*1d7d0*/  MUFU.EX2 R0, R153 ;  /* 0x0000009900007308 */ /* 0x0004e20000000800 */
[-CC-:B------:R-:W-:Y:S01]  /*1d7e0*/  FFMA.FTZ R170, R170, R2.reuse, -R179.reuse ;  /* 0x00000002aaaa7223 */ /* 0x180fe200000108b3 */
[-C--:B------:R-:W-:Y:S01]  /*1d7f0*/  FFMA.FTZ R156, R156, R2.reuse, -R179 ;  /* 0x000000029c9c7223 */ /* 0x080fe200000108b3 */
[----:B------:R-:W-:Y:S01]  /*1d800*/  FADD.FTZ R155, R169, R155 ;  /* 0x0000009ba99b7221 */ /* 0x000fe20000010000 */
[----:B------:R-:W-:Y:S01]  /*1d810*/  FFMA.FTZ R175, R175, R2, -R179 ;  /* 0x00000002afaf7223 */ /* 0x000fe200000108b3 */
[----:B------:R-:W-:Y:S01]  /*1d820*/  F2FP.F16.F32.PACK_AB R184, R176, R174 ;  /* 0x000000aeb0b8723e */ /* 0x000fe200000000ff */
[----:B------:R-:W-:-:S02]  /*1d830*/  VIADD R5, R5, 0xffffffff ;  /* 0xffffffff05057836 */ /* 0x000fc40000000000 */
[----:B------:R-:W-:Y:S01]  /*1d840*/  FADD.FTZ R155, R172, R155 ;  /* 0x0000009bac9b7221 */ /* 0x000fe20000010000 */
[----:B------:R-:W4:Y:S01]  /*1d850*/  MUFU.EX2 R154, R154 ;  /* 0x0000009a009a7308 */ /* 0x000f220000000800 */
[----:B-1----:R-:W-:Y:S02]  /*1d860*/  F2FP.F16.F32.PACK_AB R186, R157, R178 ;  /* 0x000000b29dba723e */ /* 0x002fe400000000ff */
[----:B------:R-:W-:Y:S01]  /*1d870*/  FADD.FTZ R155, R173, R155 ;  /* 0x0000009bad9b7221 */ /* 0x000fe20000010000 */
[----:B0-----:R-:W-:Y:S02]  /*1d880*/  F2FP.F16.F32.PACK_AB R197, R177, R152 ;  /* 0x00000098b1c5723e */ /* 0x001fe400000000ff */
[----:B------:R-:W-:Y:S01]  /*1d890*/  MOV R230, R4 ;  /* 0x0000000400e67202 */ /* 0x000fe20000000f00 */
[----:B--2---:R-:W-:Y:S01]  /*1d8a0*/  FADD.FTZ R153, R174, R155 ;  /* 0x0000009bae997221 */ /* 0x004fe20000010000 */
[----:B------:R-:W0:Y:S01]  /*1d8b0*/  MUFU.EX2 R158, R158 ;  /* 0x0000009e009e7308 */ /* 0x000e220000000800 */
[----:B---3--:R-:W-:-:S02]  /*1d8c0*/  FFMA.FTZ R227, R0, R227, R152 ;  /* 0x000000e300e37223 */ /* 0x008fc40000010098 */
[----:B------:R-:W-:Y:S02]  /*1d8d0*/  FADD.FTZ R153, R176, R153 ;  /* 0x00000099b0997221 */ /* 0x000fe40000010000 */
[----:B------:R-:W-:Y:S02]  /*1d8e0*/  FADD.FTZ R227, R177, R227 ;  /* 0x000000e3b1e37221 */ /* 0x000fe40000010000 */
[----:B------:R-:W-:Y:S01]  /*1d8f0*/  FADD.FTZ R153, R178, R153 ;  /* 0x00000099b2997221 */ /* 0x000fe20000010000 */
[----:B------:R-:W1:Y:S01]  /*1d900*/  MUFU.EX2 R159, R159 ;  /* 0x0000009f009f7308 */ /* 0x000e620000000800 */
[----:B----4-:R-:W-:Y:S02]  /*1d910*/  FADD.FTZ R227, R154, R227 ;  /* 0x000000e39ae37221 */ /* 0x010fe40000010000 */
[----:B------:R-:W-:-:S05]  /*1d920*/  FADD.FTZ R228, R157, R153 ;  /* 0x000000999de47221 */ /* 0x000fca0000010000 */
        /* <DEDUP_REMOVED lines=27> */
[----:B------:R-:W-:-:S03]  /*1dae0*/  F2FP.F16.F32.PACK_AB R185, R170, R171 ;  /* 0x000000abaab9723e */ /* 0x000fc600000000ff */
[----:B--2---:R-:W-:-:S04]  /*1daf0*/  FADD.FTZ R227, R156, R227 ;  /* 0x000000e39ce37221 */ /* 0x004fc80000010000 */
[C---:B0-----:R-:W-:Y:S01]  /*1db00*/  FADD.FTZ R227, R175.reuse, R227 ;  /* 0x000000e3afe37221 */ /* 0x041fe20000010000 */
[----:B------:R-:W-:Y:S01]  /*1db10*/  F2FP.F16.F32.PACK_AB R187, R175, R156 ;  /* 0x0000009cafbb723e */ /* 0x000fe200000000ff */
[----:B------:R-:W-:Y:S06]  /*1db20*/  @P2 BRA `(.L_x_2014) ;  /* 0xffffffcc00ec2947 */ /* 0x000fec000383ffff */
.L_x_1995:
[----:B------:R-:W-:Y:S05]  /*1db30*/  BSYNC B0 ;  /* 0x0000000000007941 */ /* 0x000fea0003800000 */
.L_x_1994:
        /* <DEDUP_REMOVED lines=131> */
.L_x_2015:
[----:B------:R-:W-:Y:S01]  /*1e370*/  IMAD R0, R22, 0x8, R16 ;  /* 0x0000000816007824 */ /* 0x000fe200078e0210 */
[----:B------:R-:W-:-:S04]  /*1e380*/  SHF.L.U32 R7, R219, 0x1f, RZ ;  /* 0x0000001fdb077819 */ /* 0x000fc800000006ff */
[----:B------:R0:W1:Y:S01]  /*1e390*/  SYNCS.PHASECHK.TRANS64.TRYWAIT P2, [R0+URZ+0x30850], R7 ;  /* 0x03085007000075a7 */ /* 0x000062000804017f */
[----:B------:R-:W-:Y:S05]  /*1e3a0*/  @!P0 BRA `(.L_x_2016) ;  /* 0x0000000000048947 */ /* 0x000fea0003800000 */
[----:B------:R-:W-:Y:S01]  /*1e3b0*/  BPT.TRAP 0x1 ;  /* 0x000000040000795c */ /* 0x000fe20000300000 */
.L_x_2016:
        /* <DEDUP_REMOVED lines=9> */
.L_x_2018:
[----:B------:R-:W-:Y:S05]  /*1e450*/  BSYNC B0 ;  /* 0x0000000000007941 */ /* 0x000fea0003800000 */
.L_x_2017:
[----:B------:R-:W-:Y:S01]  /*1e460*/  IMAD.MOV.U32 R6, RZ, RZ, R5 ;  /* 0x000000ffff067224 */ /* 0x000fe200078e0005 */
[----:B01----:R-:W-:Y:S01]  /*1e470*/  MOV R7, 0x40000040 ;  /* 0x4000004000077802 */ /* 0x003fe20000000f00 */
[----:B------:R-:W2:Y:S01]  /*1e480*/  LDL.LU R16, [R1+0x68] ;  /* 0x0000680001107983 */ /* 0x000ea20000300800 */
[----:B------:R-:W-:Y:S01]  /*1e490*/  WARPGROUP.ARRIVE ;  /* 0x00000000000079c5 */ /* 0x000fe20000000000 */
[----:B------:R-:W-:Y:S01]  /*1e4a0*/  VIADD R22, R22, 0x1 ;  /* 0x0000000116167836 */ /* 0x000fe20000000000 */
[----:B------:R-:W-:Y:S01]  /*1e4b0*/  R2UR UR6, R6 ;  /* 0x00000000060672ca */ /* 0x000fe200000e0000 */
[----:B------:R-:W-:Y:S01]  /*1e4c0*/  VIADD R6, R5, 0x80 ;  /* 0x0000008005067836 */ /* 0x000fe20000000000 */
[----:B------:R-:W-:Y:S01]  /*1e4d0*/  R2UR UR7, R7 ;  /* 0x00000000070772ca */ /* 0x000fe200000e0000 */
[----:B------:R-:W-:Y:S01]  /*1e4e0*/  IMAD.MOV.U32 R7, RZ, RZ, 0x40000040 ;  /* 0x40000040ff077424 */ /* 0x000fe200078e00ff */
[----:B------:R-:W-:Y:S01]  /*1e4f0*/  ISETP.NE.AND P2, PT, R22, 0x2, PT ;  /* 0x000000021600780c */ /* 0x000fe20003f45270 */
[----:B------:R-:W-:Y:S01]  /*1e500*/  @!P1 VIADD R12, R0, 0x30860 ;  /* 0x00030860000c9836 */ /* 0x000fe20000000000 */
[----:B------:R-:W-:-:S02]  /*1e510*/  MOV R0, 0xff800000 ;  /* 0xff80000000007802 */ /* 0x000fc40000000f00 */
[----:B------:R-:W-:Y:S02]  /*1e520*/  SEL R22, R22, RZ, P2 ;  /* 0x000000ff16167207 */ /* 0x000fe40001000000 */
[----:B------:R-:W-:-:S05]  /*1e530*/  @!P1 PRMT R12, RZ, 0x654, R12 ;  /* 0x00000654ff0c9816 */ /* 0x000fca000000000c */
[----:B------:R-:W-:Y:S01]  /*1e540*/  HGMMA.64x256x16.F32 R24, R196, gdesc[UR4].tnspB, R24, gsb0 ;  /* 0x43e00004c4187df0 */ /* 0x000fe20008000818 */
[----:B------:R-:W-:Y:S01]  /*1e550*/  R2UR UR6, R6 ;  /* 0x00000000060672ca */ /* 0x000fe200000e0000 */
[----:B------:R-:W-:Y:S01]  /*1e560*/  VIADD R6, R5, 0x100 ;  /* 0x0000010005067836 */ /* 0x000fe20000000000 */
[----:B------:R-:W-:Y:S01]  /*1e570*/  R2UR UR7, R7 ;  /* 0x00000000070772ca */ /* 0x000fe200000e0000 */
[----:B------:R-:W-:Y:S01]  /*1e580*/  IMAD.MOV.U32 R7, RZ, RZ, 0x40000040 ;  /* 0x40000040ff077424 */ /* 0x000fe200078e00ff */
[----:B------:R-:W-:Y:S02]  /*1e590*/  WARPGROUP.DEPBAR.LE gsb0, 0x0 ;  /* 0x00008000000079c5 */ /* 0x000fe40000010000 */
[----:B------:R-:W-:-:S15]  /*1e5a0*/  WARPGROUP.ARRIVE ;  /* 0x00000000000079c5 */ /* 0x000fde0000000000 */
[----:B------:R-:W-:-:S06]  /*1e5b0*/  NOP ;  /* 0x0000000000007918 */ /* 0x000fcc0000000000 */
[----:B------:R-:W-:Y:S01]  /*1e5c0*/  HGMMA.64x256x16.F32 R24, R192, gdesc[UR4].tnspB, R24, gsb0 ;  /* 0x43e00004c0187df0 */ /* 0x000fe20008000818 */
[----:B------:R-:W-:Y:S02]  /*1e5d0*/  R2UR UR6, R6 ;  /* 0x00000000060672ca */ /* 0x000fe400000e0000 */
[----:B------:R-:W-:Y:S01]  /*1e5e0*/  R2UR UR7, R7 ;  /* 0x00000000070772ca */ /* 0x000fe200000e0000 */
[----:B------:R-:W-:Y:S01]  /*1e5f0*/  IMAD.MOV.U32 R7, RZ, RZ, 0x40000040 ;  /* 0x40000040ff077424 */ /* 0x000fe200078e00ff */
[----:B------:R-:W-:Y:S01]  /*1e600*/  IADD3 R6, R5, 0x180, RZ ;  /* 0x0000018005067810 */ /* 0x000fe20007ffe0ff */
[----:B--2---:R-:W-:Y:S01]  /*1e610*/  VIADD R16, R16, 0x1 ;  /* 0x0000000110107836 */ /* 0x004fe20000000000 */
[----:B------:R-:W0:Y:S04]  /*1e620*/  SHFL.BFLY PT, R5, R228, 0x2, 0x1f ;  /* 0x0c401f00e4057f89 */ /* 0x000e2800000e0000 */
[----:B------:R-:W-:Y:S01]  /*1e630*/  STL [R1+0x68], R16 ;  /* 0x0000681001007387 */ /* 0x000fe20000100800 */
[----:B0-----:R-:W-:Y:S01]  /*1e640*/  FADD.FTZ R5, R5, R228 ;  /* 0x000000e405057221 */ /* 0x001fe20000010000 */
[----:B------:R-:W-:-:S02]  /*1e650*/  WARPGROUP.DEPBAR.LE gsb0, 0x0 ;  /* 0x00008000000079c5 */ /* 0x000fc40000010000 */
[----:B------:R-:W-:-:S13]  /*1e660*/  WARPGROUP.ARRIVE ;  /* 0x00000000000079c5 */ /* 0x000fda0000000000 */
[----:B------:R-:W-:Y:S01]  /*1e670*/  HGMMA.64x256x16.F32 R24, R188, gdesc[UR4].tnspB, R24, gsb0 ;  /* 0x43e00004bc187df0 */ /* 0x000fe20008000818 */
[----:B------:R-:W-:Y:S02]  /*1e680*/  R2UR UR6, R6 ;  /* 0x00000000060672ca */ /* 0x000fe400000e0000 */
[----:B------:R-:W-:Y:S01]  /*1e690*/  R2UR UR7, R7 ;  /* 0x00000000070772ca */ /* 0x000fe200000e0000 */
[----:B------:R-:W0:Y:S02]  /*1e6a0*/  SHFL.BFLY PT, R6, R227, 0x2, 0x1f ;  /* 0x0c401f00e3067f89 */ /* 0x000e2400000e0000 */
[----:B0-----:R-:W-:Y:S02]  /*1e6b0*/  FADD.FTZ R8, R6, R227 ;  /* 0x000000e306087221 */ /* 0x001fe40000010000 */
[----:B------:R-:W0:Y:S04]  /*1e6c0*/  SHFL.BFLY PT, R6, R5, 0x1, 0x1f ;  /* 0x0c201f0005067f89 */ /* 0x000e2800000e0000 */
[----:B------:R-:W1:Y:S01]  /*1e6d0*/  SHFL.BFLY PT, R7, R8, 0x1, 0x1f ;  /* 0x0c201f0008077f89 */ /* 0x000e6200000e0000 */
[----:B0-----:R-:W-:Y:S01]  /*1e6e0*/  FADD.FTZ R13, R5, R6 ;  /* 0x00000006050d7221 */ /* 0x001fe20000010000 */
[----:B------:R-:W-:Y:S01]  /*1e6f0*/  SEL R6, RZ, 0x1, P2 ;  /* 0x00000001ff067807 */ /* 0x000fe20001000000 */
[----:B------:R-:W-:-:S02]  /*1e700*/  IMAD.MOV.U32 R5, RZ, RZ, -0x800000 ;  /* 0xff800000ff057424 */ /* 0x000fc400078e00ff */
[----:B-1----:R-:W-:Y:S01]  /*1e710*/  FADD.FTZ R14, R8, R7 ;  /* 0x00000007080e7221 */ /* 0x002fe20000010000 */
[----:B------:R-:W-:Y:S01]  /*1e720*/  FSETP.NE.FTZ.AND P0, PT, R13, RZ, PT ;  /* 0x000000ff0d00720b */ /* 0x000fe20003f15000 */
[----:B------:R-:W-:Y:S01]  /*1e730*/  IMAD.MOV.U32 R7, RZ, RZ, RZ ;  /* 0x000000ffff077224 */ /* 0x000fe200078e00ff */
[----:B------:R-:W-:Y:S01]  /*1e740*/  LOP3.LUT R219, R219, R6, RZ, 0x3c, !PT ;  /* 0x00000006dbdb7212 */ /* 0x000fe200078e3cff */
[----:B------:R-:W-:Y:S01]  /*1e750*/  IMAD.MOV.U32 R6, RZ, RZ, RZ ;  /* 0x000000ffff067224 */ /* 0x000fe200078e00ff */
[----:B------:R-:W-:-:S09]  /*1e760*/  FSETP.NE.FTZ.AND P3, PT, R14, RZ, PT ;  /* 0x000000ff0e00720b */ /* 0x000fd20003f75000 */
[----:B------:R-:W0:Y:S01]  /*1e770*/  @P0 MUFU.LG2 R9, R13 ;  /* 0x0000000d00090308 */ /* 0x000e220000000c00 */
[----:B------:R-:W-:-:S03]  /*1e780*/  @P0 FMUL.FTZ R8, R2, 0.69314718246459960938 ;  /* 0x3f31721802080820 */ /* 0x000fc60000410000 */
[----:B------:R-:W-:-:S04]  /*1e790*/  @P3 FMUL.FTZ R2, R2, 0.69314718246459960938 ;  /* 0x3f31721802023820 */ /* 0x000fc80000410000 */
[----:B------:R-:W1:Y:S08]  /*1e7a0*/  @P3 MUFU.LG2 R10, R14 ;  /* 0x0000000e000a3308 */ /* 0x000e700000000c00 */
[----:B------:R-:W2:Y:S01]  /*1e7b0*/  @P3 MUFU.RCP R6, R14 ;  /* 0x0000000e00063308 */ /* 0x000ea20000001000 */
[----:B0-----:R-:W-:-:S04]  /*1e7c0*/  @P0 FMUL.FTZ R9, R9, 0.69314718246459960938 ;  /* 0x3f31721809090820 */ /* 0x001fc80000410000 */
[----:B------:R-:W-:-:S03]  /*1e7d0*/  @P0 FFMA.FTZ R0, R8, R3, R9 ;  /* 0x0000000308000223 */ /* 0x000fc60000010009 */
[----:B------:R-:W0:Y:S01]  /*1e7e0*/  @P0 MUFU.RCP R7, R13 ;  /* 0x0000000d00070308 */ /* 0x000e220000001000 */
[----:B-1----:R-:W-:Y:S01]  /*1e7f0*/  @P3 FMUL.FTZ R11, R10, 0.69314718246459960938 ;  /* 0x3f3172180a0b3820 */ /* 0x002fe20000410000 */
[----:B------:R-:W-:-:S03]  /*1e800*/  PLOP3.LUT P0, PT, PT, PT, PT, 0x8, 0x0 ;  /* 0x000000000000781c */ /* 0x000fc60003f0e170 */
[----:B------:R-:W-:Y:S01]  /*1e810*/  @P3 FFMA.FTZ R5, R2, R4, R11 ;  /* 0x0000000402053223 */ /* 0x000fe2000001000b */
[----:B------:R-:W-:Y:S02]  /*1e820*/  WARPGROUP.DEPBAR.LE gsb0, 0x0 ;  /* 0x00008000000079c5 */ /* 0x000fe40000010000 */
[----:B------:R-:W-:-:S06]  /*1e830*/  WARPGROUP.ARRIVE ;  /* 0x00000000000079c5 */ /* 0x000fcc0000000000 */
[----:B------:R-:W-:Y:S03]  /*1e840*/  HGMMA.64x256x16.F32 R24, R184, gdesc[UR4].tnspB, R24, gsb0 ;  /* 0x43e00004b8187df0 */ /* 0x000fe60008000818 */
[----:B------:R-:W-:Y:S02]  /*1e850*/  WARPGROUP.DEPBAR.LE gsb0, 0x0 ;  /* 0x00008000000079c5 */ /* 0x000fe40000010000 */
[-C--:B--2---:R-:W-:Y:S01]  /*1e860*/  FMUL.FTZ R10, R43, R6.reuse ;  /* 0x000000062b0a7220 */ /* 0x084fe20000410000 */
[-C--:B------:R-:W-:Y:S01]  /*1e870*/  FMUL.FTZ R8, R51, R6.reuse ;  /* 0x0000000633087220 */ /* 0x080fe20000410000 */
[----:B------:R1:W-:Y:S01]  /*1e880*/  @!P1 SYNCS.ARRIVE.TRANS64.RED.A1T0 RZ, [R12+URZ], RZ ;  /* 0x000000ff0cff99a7 */ /* 0x0003e2000810043f */
        /* <DEDUP_REMOVED lines=126> */
.L_x_1853:
        /* <DEDUP_REMOVED lines=10> */
[----:B------:R-:W3:Y:S01]  /*1f110*/  LDL R170, [R1+0x64] ;  /* 0x0000640001aa7983 */ /* 0x000ee20000100800 */
[----:B------:R-:W4:Y:S01]  /*1f120*/  S2R R21, SR_SWINHI ;  /* 0x0000000000157919 */ /* 0x000f220000002f00 */
[----:B------:R-:W-:Y:S01]  /*1f130*/  F2FP.F16.F32.PACK_AB R24, R25, R24 ;  /* 0x000000181918723e */ /* 0x000fe200000000ff */
[----:B------:R-:W-:Y:S01]  /*1f140*/  ULDC.64 UR4, c[0x0][0xc00] ;  /* 0x0003000000047ab9 */ /* 0x000fe20000000a00 */
[----:B------:R-:W-:Y:S02]  /*1f150*/  MOV R6, R16 ;  /* 0x0000001000067202 */ /* 0x000fe40000000f00 */
[----:B----4-:R-:W-:-:S02]  /*1f160*/  MOV R7, R21 ;  /* 0x0000001500077202 */ /* 0x010fc40000000f00 */
        /* <DEDUP_REMOVED lines=36> */
[----:B------:R-:W-:Y:S01]  /*1f3b0*/  F2FP.F16.F32.PACK_AB R147, R151, R150 ;  /* 0x000000969793723e */ /* 0x000fe200000000ff */
[----:B------:R-:W-:Y:S02]  /*1f3c0*/  IMAD.MOV.U32 R2, RZ, RZ, RZ ;  /* 0x000000ffff027224 */ /* 0x000fe400078e00ff */
[----:B--2---:R-:W-:-:S03]  /*1f3d0*/  IMAD.WIDE R126, R20, 0x2, R6 ;  /* 0x00000002147e7825 */ /* 0x004fc600078e0206 */
[----:B------:R-:W-:-:S04]  /*1f3e0*/  IADD3 R21, P0, R126, 0x40, RZ ;  /* 0x000000407e157810 */ /* 0x000fc80007f1e0ff */
[----:B------:R-:W-:-:S04]  /*1f3f0*/  LOP3.LUT R20, R21, 0x380, RZ, 0xc0, !PT ;  /* 0x0000038015147812 */ /* 0x000fc800078ec0ff */
[----:B------:R-:W-:Y:S02]  /*1f400*/  SHF.R.U64 R20, R20, 0x3, RZ ;  /* 0x0000000314147819 */ /* 0x000fe400000012ff */
[----:B------:R-:W-:Y:S02]  /*1f410*/  IADD3 R123, P1, R126, 0x20, RZ ;  /* 0x000000207e7b7810 */ /* 0x000fe40007f3e0ff */
[----:B------:R-:W-:Y:S01]  /*1f420*/  LOP3.LUT R20, R20, R21, RZ, 0x3c, !PT ;  /* 0x0000001514147212 */ /* 0x000fe200078e3cff */
[----:B------:R-:W-:Y:S01]  /*1f430*/  IMAD.X R21, RZ, RZ, R127, P0 ;  /* 0x000000ffff157224 */ /* 0x000fe200000e067f */
[C---:B------:R-:W-:Y:S02]  /*1f440*/  IADD3 R119, P4, R126.reuse, 0x60, RZ ;  /* 0x000000607e777810 */ /* 0x040fe40007f9e0ff */
[----:B------:R-:W-:Y:S02]  /*1f450*/  IADD3 R39, P0, R126, 0x8020, RZ ;  /* 0x000080207e277810 */ /* 0x000fe40007f1e0ff */
[----:B------:R-:W-:-:S02]  /*1f460*/  LOP3.LUT R122, R123, 0x380, RZ, 0xc0, !PT ;  /* 0x000003807b7a7812 */ /* 0x000fc400078ec0ff */
[----:B------:R-:W-:Y:S02]  /*1f470*/  LOP3.LUT R27, R126, 0x380, RZ, 0xc0, !PT ;  /* 0x000003807e1b7812 */ /* 0x000fe400078ec0ff */
[----:B------:R-:W-:Y:S02]  /*1f480*/  LOP3.LUT R118, R119, 0x380, RZ, 0xc0, !PT ;  /* 0x0000038077767812 */ /* 0x000fe400078ec0ff */
[----:B------:R-:W-:Y:S02]  /*1f490*/  LOP3.LUT R38, R39, 0x380, RZ, 0xc0, !PT ;  /* 0x0000038027267812 */ /* 0x000fe400078ec0ff */
[----:B------:R-:W-:Y:S02]  /*1f4a0*/  SHF.R.U64 R122, R122, 0x3, RZ ;  /* 0x000000037a7a7819 */ /* 0x000fe400000012ff */
[----:B------:R-:W-:Y:S02]  /*1f4b0*/  SHF.R.U64 R27, R27, 0x3, RZ ;  /* 0x000000031b1b7819 */ /* 0x000fe400000012ff */
[----:B------:R-:W-:-:S02]  /*1f4c0*/  SHF.R.U64 R118, R118, 0x3, RZ ;  /* 0x0000000376767819 */ /* 0x000fc400000012ff */
[----:B------:R-:W-:Y:S02]  /*1f4d0*/  SHF.R.U64 R38, R38, 0x3, RZ ;  /* 0x0000000326267819 */ /* 0x000fe400000012ff */
[----:B------:R-:W-:Y:S02]  /*1f4e0*/  LOP3.LUT R122, R122, R123, RZ, 0x3c, !PT ;  /* 0x0000007b7a7a7212 */ /* 0x000fe400078e3cff */
[C---:B------:R-:W-:Y:S02]  /*1f4f0*/  IADD3 R111, P5, R126.reuse, 0x4040, RZ ;  /* 0x000040407e6f7810 */ /* 0x040fe40007fbe0ff */
[----:B------:R-:W-:Y:S02]  /*1f500*/  IADD3 R107, P2, R126, 0x4060, RZ ;  /* 0x000040607e6b7810 */ /* 0x000fe40007f5e0ff */
[----:B------:R-:W-:Y:S01]  /*1f510*/  LOP3.LUT R26, R27, R126, RZ, 0x3c, !PT ;  /* 0x0000007e1b1a7212 */ /* 0x000fe200078e3cff */
[--C-:B------:R-:W-:Y:S01]  /*1f520*/  IMAD.MOV.U32 R27, RZ, RZ, R127.reuse ;  /* 0x000000ffff1b7224 */ /* 0x100fe200078e007f */
[----:B------:R-:W-:Y:S01]  /*1f530*/  LOP3.LUT R118, R118, R119, RZ, 0x3c, !PT ;  /* 0x0000007776767212 */ /* 0x000fe200078e3cff */
[----:B------:R-:W-:Y:S01]  /*1f540*/  IMAD.X R119, RZ, RZ, R127, P4 ;  /* 0x000000ffff777224 */ /* 0x000fe200020e067f */
[----:B------:R-:W-:-:S02]  /*1f550*/  IADD3.X R123, RZ, R127, RZ, P1, !PT ;  /* 0x0000007fff7b7210 */ /* 0x000fc40000ffe4ff */
[----:B------:R-:W-:Y:S02]  /*1f560*/  IADD3 R103, P1, R126, 0x8000, RZ ;  /* 0x000080007e677810 */ /* 0x000fe40007f3e0ff */
[----:B------:R-:W-:Y:S02]  /*1f570*/  LOP3.LUT R38, R38, R39, RZ, 0x3c, !PT ;  /* 0x0000002726267212 */ /* 0x000fe400078e3cff */
[C---:B------:R-:W-:Y:S02]  /*1f580*/  IADD3 R115, P3, R126.reuse, 0x4000, RZ ;  /* 0x000040007e737810 */ /* 0x040fe40007f7e0ff */
[C---:B------:R-:W-:Y:S02]  /*1f590*/  IADD3 R39, P4, R126.reuse, 0x8040, RZ ;  /* 0x000080407e277810 */ /* 0x040fe40007f9e0ff */
[----:B------:R-:W-:Y:S02]  /*1f5a0*/  IADD3 R31, P6, R126, 0x4020, RZ ;  /* 0x000040207e1f7810 */ /* 0x000fe40007fde0ff */
[----:B------:R-:W-:-:S02]  /*1f5b0*/  LOP3.LUT R110, R111, 0x380, RZ, 0xc0, !PT ;  /* 0x000003806f6e7812 */ /* 0x000fc400078ec0ff */
[----:B------:R-:W-:Y:S02]  /*1f5c0*/  LOP3.LUT R106, R107, 0x380, RZ, 0xc0, !PT ;  /* 0x000003806b6a7812 */ /* 0x000fe400078ec0ff */
[----:B------:R-:W-:Y:S02]  /*1f5d0*/  LOP3.LUT R102, R103, 0x380, RZ, 0xc0, !PT ;  /* 0x0000038067667812 */ /* 0x000fe400078ec0ff */
[----:B-----5:R-:W-:Y:S02]  /*1f5e0*/  MOV R23, R26 ;  /* 0x0000001a00177202 */ /* 0x020fe40000000f00 */
[----:B------:R-:W-:Y:S02]  /*1f5f0*/  LOP3.LUT R114, R115, 0x380, RZ, 0xc0, !PT ;  /* 0x0000038073727812 */ /* 0x000fe400078ec0ff */
[----:B------:R-:W-:Y:S02]  /*1f600*/  LOP3.LUT R27, R39, 0x380, RZ, 0xc0, !PT ;  /* 0x00000380271b7812 */ /* 0x000fe400078ec0ff */
[----:B------:R-:W-:-:S02]  /*1f610*/  LOP3.LUT R30, R31, 0x380, RZ, 0xc0, !PT ;  /* 0x000003801f1e7812 */ /* 0x000fc400078ec0ff */
[----:B------:R-:W-:Y:S02]  /*1f620*/  SHF.R.U64 R110, R110, 0x3, RZ ;  /* 0x000000036e6e7819 */ /* 0x000fe400000012ff */
[----:B------:R-:W-:Y:S02]  /*1f630*/  SHF.R.U64 R106, R106, 0x3, RZ ;  /* 0x000000036a6a7819 */ /* 0x000fe400000012ff */
[----:B------:R-:W-:Y:S02]  /*1f640*/  SHF.R.U64 R102, R102, 0x3, RZ ;  /* 0x0000000366667819 */ /* 0x000fe400000012ff */
[----:B------:R-:W-:Y:S02]  /*1f650*/  F2FP.F16.F32.PACK_AB R26, R29, R28 ;  /* 0x0000001c1d1a723e */ /* 0x000fe400000000ff */
[----:B------:R-:W-:Y:S02]  /*1f660*/  SHF.R.U64 R114, R114, 0x3, RZ ;  /* 0x0000000372727819 */ /* 0x000fe400000012ff */
[----:B------:R-:W-:-:S02]  /*1f670*/  SHF.R.U64 R28, R27, 0x3, RZ ;  /* 0x000000031b1c7819 */ /* 0x000fc400000012ff */
[----:B------:R-:W-:Y:S02]  /*1f680*/  SHF.R.U64 R30, R30, 0x3, RZ ;  /* 0x000000031e1e7819 */ /* 0x000fe400000012ff */
[----:B------:R-:W-:Y:S01]  /*1f690*/  LOP3.LUT R110, R110, R111, RZ, 0x3c, !PT ;  /* 0x0000006f6e6e7212 */ /* 0x000fe200078e3cff */
[--C-:B------:R-:W-:Y:S01]  /*1f6a0*/  IMAD.X R111, RZ, RZ, R127.reuse, P5 ;  /* 0x000000ffff6f7224 */ /* 0x100fe200028e067f */
[----:B------:R-:W-:Y:S01]  /*1f6b0*/  LOP3.LUT R106, R106, R107, RZ, 0x3c, !PT ;  /* 0x0000006b6a6a7212 */ /* 0x000fe200078e3cff */
[--C-:B------:R-:W-:Y:S01]  /*1f6c0*/  IMAD.X R107, RZ, RZ, R127.reuse, P2 ;  /* 0x000000ffff6b7224 */ /* 0x100fe200010e067f */
[----:B------:R-:W-:Y:S01]  /*1f6d0*/  F2FP.F16.F32.PACK_AB R27, R120, R112 ;  /* 0x00000070781b723e */ /* 0x000fe200000000ff */
[----:B------:R-:W-:Y:S01]  /*1f6e0*/  BAR.SYNC.DEFER_BLOCKING 0x1, 0x100 ;  /* 0x0044000000007b1d */ /* 0x000fe20000010000 */
[----:B------:R-:W-:Y:S01]  /*1f6f0*/  LOP3.LUT R102, R102, R103, RZ, 0x3c, !PT ;  /* 0x0000006766667212 */ /* 0x000fe200078e3cff */
[----:B------:R-:W-:Y:S01]  /*1f700*/  IMAD.X R103, RZ, RZ, R127, P1 ;  /* 0x000000ffff677224 */ /* 0x000fe200008e067f */
[----:B-1----:R-:W-:-:S02]  /*1f710*/  IADD3 R60, P5, R126, 0xc020, RZ ;  /* 0x0000c0207e3c7810 */ /* 0x002fc40007fbe0ff */
[----:B------:R-:W-:Y:S02]  /*1f720*/  IADD3 R169, P2, R126, 0xc040, RZ ;  /* 0x0000c0407ea97810 */ /* 0x000fe40007f5e0ff */
[----:B------:R-:W-:Y:S01]  /*1f730*/  LOP3.LUT R114, R114, R115, RZ, 0x3c, !PT ;  /* 0x0000007372727212 */ /* 0x000fe200078e3cff */
[----:B------:R-:W-:Y:S01]  /*1f740*/  IMAD.X R115, RZ, RZ, R127, P3 ;  /* 0x000000ffff737224 */ /* 0x000fe200018e067f */
[----:B------:R-:W-:Y:S02]  /*1f750*/  LOP3.LUT R30, R30, R31, RZ, 0x3c, !PT ;  /* 0x0000001f1e1e7212 */ /* 0x000fe400078e3cff */
[C---:B------:R-:W-:Y:S02]  /*1f760*/  IADD3 R171, P1, R126.reuse, 0xc060, RZ ;  /* 0x0000c0607eab7810 */ /* 0x040fe40007f3e0ff */
[----:B------:R-:W-:Y:S02]  /*1f770*/  IADD3 R135, P3, R126, 0x8060, RZ ;  /* 0x000080607e877810 */ /* 0x000fe40007f7e0ff */
[----:B------:R-:W-:-:S02]  /*1f780*/  IADD3.X R31, RZ, R127, RZ, P6, !PT ;  /* 0x0000007fff1f7210 */ /* 0x000fc400037fe4ff */
[----:B------:R-:W-:Y:S02]  /*1f790*/  IADD3 R131, P6, R126, 0xc000, RZ ;  /* 0x0000c0007e837810 */ /* 0x000fe40007fde0ff */
[----:B------:R-:W-:Y:S01]  /*1f7a0*/  LOP3.LUT R28, R28, R39, RZ, 0x3c, !PT ;  /* 0x000000271c1c7212 */ /* 0x000fe200078e3cff */
[----:B------:R-:W-:Y:S01]  /*1f7b0*/  IMAD.X R39, RZ, RZ, R127, P0 ;  /* 0x000000ffff277224 */ /* 0x000fe200000e067f */
[----:B------:R-:W-:Y:S01]  /*1f7c0*/  LOP3.LUT R112, R171, 0x380, RZ, 0xc0, !PT ;  /* 0x00000380ab707812 */ /* 0x000fe200078ec0ff */
[----:B------:R1:W-:Y:S01]  /*1f7d0*/  STSM.16.M88.4 [R23], R24 ;  /* 0x0000001817007844 */ /* 0x0003e20000000200 */
[----:B------:R-:W-:Y:S02]  /*1f7e0*/  LOP3.LUT R134, R135, 0x380, RZ, 0xc0, !PT ;  /* 0x0000038087867812 */ /* 0x000fe400078ec0ff */
[----:B------:R-:W-:Y:S02]  /*1f7f0*/  ISETP.NE.U32.AND P0, PT, RZ, UR4, PT ;  /* 0x00000004ff007c0c */ /* 0x000fe4000bf05070 */
[----:B------:R-:W-:-:S02]  /*1f800*/  LOP3.LUT R130, R131, 0x380, RZ, 0xc0, !PT ;  /* 0x0000038083827812 */ /* 0x000fc400078ec0ff */
[----:B------:R-:W-:Y:S02]  /*1f810*/  SHF.R.U64 R112, R112, 0x3, RZ ;  /* 0x0000000370707819 */ /* 0x000fe400000012ff */
[----:B------:R-:W-:Y:S02]  /*1f820*/  SHF.R.U64 R134, R134, 0x3, RZ ;  /* 0x0000000386867819 */ /* 0x000fe400000012ff */
[----:B-1----:R-:W-:Y:S02]  /*1f830*/  LOP3.LUT R23, R60, 0x380, RZ, 0xc0, !PT ;  /* 0x000003803c177812 */ /* 0x002fe400078ec0ff */
[----:B------:R-:W-:Y:S02]  /*1f840*/  LOP3.LUT R26, R169, 0x380, RZ, 0xc0, !PT ;  /* 0x00000380a91a7812 */ /* 0x000fe400078ec0ff */
[----:B------:R-:W-:Y:S02]  /*1f850*/  SHF.R.U64 R23, R23, 0x3, RZ ;  /* 0x0000000317177819 */ /* 0x000fe400000012ff */
[----:B------:R-:W-:Y:S01]  /*1f860*/  SHF.R.U64 R26, R26, 0x3, RZ ;  /* 0x000000031a1a7819 */ /* 0x000fe200000012ff */
[--C-:B------:R-:W-:Y:S01]  /*1f870*/  IMAD.X R25, RZ, RZ, R127.reuse, P5 ;  /* 0x000000ffff197224 */ /* 0x100fe200028e067f */
[----:B------:R-:W-:Y:S01]  /*1f880*/  MOV R122, R122 ;  /* 0x0000007a007a7202 */ /* 0x000fe20000000f00 */
[----:B------:R-:W-:Y:S01]  /*1f890*/  IMAD.X R27, RZ, RZ, R127, P2 ;  /* 0x000000ffff1b7224 */ /* 0x000fe200010e067f */
[----:B------:R-:W-:Y:S01]  /*1f8a0*/  ISETP.NE.AND.EX P0, PT, RZ, UR5, PT, P0 ;  /* 0x00000005ff007c0c */ /* 0x000fe2000bf05300 */
[----:B------:R-:W-:Y:S01]  /*1f8b0*/  ULDC.64 UR4, c[0x0][0xc08] ;  /* 0x0003020000047ab9 */ /* 0x000fe20000000a00 */
[----:B------:R-:W-:-:S02]  /*1f8c0*/  SHF.R.U64 R130, R130, 0x3, RZ ;  /* 0x0000000382827819 */ /* 0x000fc400000012ff */
[----:B------:R-:W-:Y:S02]  /*1f8d0*/  LOP3.LUT R24, R23, R60, RZ, 0x3c, !PT ;  /* 0x0000003c17187212 */ /* 0x000fe400078e3cff */
[----:B------:R-:W-:Y:S02]  /*1f8e0*/  LOP3.LUT R26, R26, R169, RZ, 0x3c, !PT ;  /* 0x000000a91a1a7212 */ /* 0x000fe400078e3cff */
[----:B------:R-:W-:Y:S02]  /*1f8f0*/  MOV R116, R20 ;  /* 0x0000001400747202 */ /* 0x000fe40000000f00 */
[----:B------:R-:W-:Y:S02]  /*1f900*/  IADD3.X R29, RZ, R127, RZ, P4, !PT ;  /* 0x0000007fff1d7210 */ /* 0x000fe400027fe4ff */
[----:B------:R-:W-:Y:S02]  /*1f910*/  MOV R118, R118 ;  /* 0x0000007600767202 */ /* 0x000fe40000000f00 */
[----:B------:R-:W-:-:S02]  /*1f920*/  LOP3.LUT R126, R112, R171, RZ, 0x3c, !PT ;  /* 0x000000ab707e7212 */ /* 0x000fc400078e3cff */
[----:B------:R-:W-:Y:S02]  /*1f930*/  MOV R114, R114 ;  /* 0x0000007200727202 */ /* 0x000fe40000000f00 */
[----:B------:R-:W-:Y:S01]  /*1f940*/  ISETP.NE.U32.AND P2, PT, RZ, UR4, PT ;  /* 0x00000004ff007c0c */ /* 0x000fe2000bf45070 */
[----:B------:R1:W-:Y:S01]  /*1f950*/  STSM.16.M88.4 [R122], R32 ;  /* 0x000000207a007844 */ /* 0x0003e20000000200 */
[----:B------:R-:W-:Y:S01]  /*1f960*/  LOP3.LUT R134, R134, R135, RZ, 0x3c, !PT ;  /* 0x0000008786867212 */ /* 0x000fe200078e3cff */
[--C-:B------:R-:W-:Y:S01]  /*1f970*/  IMAD.X R135, RZ, RZ, R127.reuse, P3 ;  /* 0x000000ffff877224 */ /* 0x100fe200018e067f */
[----:B------:R-:W-:Y:S01]  /*1f980*/  MOV R112, R30 ;  /* 0x0000001e00707202 */ /* 0x000fe20000000f00 */
[----:B------:R-:W-:Y:S01]  /*1f990*/  STSM.16.M88.4 [R116], R40 ;  /* 0x0000002874007844 */ /* 0x000fe20000000200 */
[----:B------:R-:W-:Y:S01]  /*1f9a0*/  LOP3.LUT R130, R130, R131, RZ, 0x3c, !PT ;  /* 0x0000008382827212 */ /* 0x000fe200078e3cff */
[----:B------:R-:W-:Y:S01]  /*1f9b0*/  IMAD.X R131, RZ, RZ, R127, P6 ;  /* 0x000000ffff837224 */ /* 0x000fe200030e067f */
[----:B------:R-:W-:-:S02]  /*1f9c0*/  MOV R110, R110 ;  /* 0x0000006e006e7202 */ /* 0x000fc40000000f00 */
[----:B------:R-:W-:Y:S02]  /*1f9d0*/  MOV R20, R24 ;  /* 0x0000001800147202 */ /* 0x000fe40000000f00 */
[----:B------:R-:W-:Y:S01]  /*1f9e0*/  MOV R21, R26 ;  /* 0x0000001a00157202 */ /* 0x000fe20000000f00 */
[----:B------:R-:W-:Y:S01]  /*1f9f0*/  STSM.16.M88.4 [R118], R48 ;  /* 0x0000003076007844 */ /* 0x000fe20000000200 */
[----:B------:R-:W-:Y:S02]  /*1fa00*/  MOV R106, R106 ;  /* 0x0000006a006a7202 */ /* 0x000fe40000000f00 */
        /* <DEDUP_REMOVED lines=10> */
[----:B------:R-:W-:Y:S02]  /*1fab0*/  F2FP.F16.F32.PACK_AB R31, R95, R94 ;  /* 0x0000005e5f1f723e */ /* 0x000fe400000000ff */
[----:B------:R-:W-:Y:S01]  /*1fac0*/  ISETP.NE.AND.EX P2, PT, RZ, UR5, PT, P2 ;  /* 0x00000005ff007c0c */ /* 0x000fe2000bf45320 */
[----:B------:R2:W-:Y:S01]  /*1fad0*/  STSM.16.M88.4 [R112], R8 ;  /* 0x0000000870007844 */ /* 0x0005e20000000200 */
[----:B------:R-:W-:Y:S02]  /*1fae0*/  MOV R23, R38 ;  /* 0x0000002600177202 */ /* 0x000fe40000000f00 */
[----:B-1----:R-:W-:Y:S02]  /*1faf0*/  F2FP.F16.F32.PACK_AB R32, R97, R161 ;  /* 0x000000a16120723e */ /* 0x002fe400000000ff */
[----:B------:R-:W-:Y:S02]  /*1fb00*/  F2FP.F16.F32.PACK_AB R33, R99, R98 ;  /* 0x000000626321723e */ /* 0x000fe400000000ff */
[----:B------:R-:W-:-:S02]  /*1fb10*/  F2FP.F16.F32.PACK_AB R34, R101, R162 ;  /* 0x000000a26522723e */ /* 0x000fc400000000ff */
[----:B------:R-:W-:Y:S01]  /*1fb20*/  F2FP.F16.F32.PACK_AB R35, R54, R46 ;  /* 0x0000002e3623723e */ /* 0x000fe200000000ff */
[----:B------:R1:W-:Y:S01]  /*1fb30*/  STSM.16.M88.4 [R110], R12 ;  /* 0x0000000c6e007844 */ /* 0x0003e20000000200 */
[----:B------:R-:W-:Y:S02]  /*1fb40*/  F2FP.F16.F32.PACK_AB R38, R109, R164 ;  /* 0x000000a46d26723e */ /* 0x000fe400000000ff */
[----:B------:R-:W-:Y:S01]  /*1fb50*/  F2FP.F16.F32.PACK_AB R39, R71, R68 ;  /* 0x000000444727723e */ /* 0x000fe200000000ff */
[----:B------:R4:W-:Y:S01]  /*1fb60*/  STSM.16.M88.4 [R106], R24 ;  /* 0x000000186a007844 */ /* 0x0009e20000000200 */
[----:B------:R-:W-:Y:S02]  /*1fb70*/  MOV R134, R134 ;  /* 0x0000008600867202 */ /* 0x000fe40000000f00 */
[----:B--2---:R-:W-:Y:S02]  /*1fb80*/  F2FP.F16.F32.PACK_AB R8, R113, R165 ;  /* 0x000000a57108723e */ /* 0x004fe400000000ff */
[----:B------:R-:W-:-:S02]  /*1fb90*/  F2FP.F16.F32.PACK_AB R9, R75, R72 ;  /* 0x000000484b09723e */ /* 0x000fc400000000ff */
[----:B------:R-:W-:Y:S02]  /*1fba0*/  F2FP.F16.F32.PACK_AB R10, R117, R166 ;  /* 0x000000a6750a723e */ /* 0x000fe400000000ff */
[----:B------:R-:W-:Y:S01]  /*1fbb0*/  F2FP.F16.F32.PACK_AB R11, R79, R76 ;  /* 0x0000004c4f0b723e */ /* 0x000fe200000000ff */
[----:B------:R-:W-:Y:S01]  /*1fbc0*/  STSM.16.M88.4 [R102], R28 ;  /* 0x0000001c66007844 */ /* 0x000fe20000000200 */
[----:B------:R-:W-:Y:S02]  /*1fbd0*/  MOV R130, R130 ;  /* 0x0000008200827202 */ /* 0x000fe40000000f00 */
[----:B-1----:R-:W-:Y:S02]  /*1fbe0*/  F2FP.F16.F32.PACK_AB R12, R121, R167 ;  /* 0x000000a7790c723e */ /* 0x002fe400000000ff */
[----:B------:R-:W-:Y:S02]  /*1fbf0*/  F2FP.F16.F32.PACK_AB R13, R84, R80 ;  /* 0x00000050540d723e */ /* 0x000fe400000000ff */
[----:B------:R-:W-:-:S02]  /*1fc00*/  F2FP.F16.F32.PACK_AB R14, R125, R168 ;  /* 0x000000a87d0e723e */ /* 0x000fc400000000ff */
[----:B------:R-:W-:Y:S01]  /*1fc10*/  F2FP.F16.F32.PACK_AB R15, R92, R88 ;  /* 0x000000585c0f723e */ /* 0x000fe200000000ff */
[----:B------:R1:W-:Y:S01]  /*1fc20*/  STSM.16.M88.4 [R23], R32 ;  /* 0x0000002017007844 */ /* 0x0003e20000000200 */
[----:B------:R-:W-:Y:S01]  /*1fc30*/  IADD3.X R127, RZ, R127, RZ, P1, !PT ;  /* 0x0000007fff7f7210 */ /* 0x000fe20000ffe4ff */
[----:B----4-:R-:W3:Y:S02]  /*1fc40*/  LDC.64 R24, c[0x0][0xc00] ;  /* 0x00030000ff187b82 */ /* 0x010ee40000000a00 */
[----:B------:R-:W-:Y:S01]  /*1fc50*/  STSM.16.M88.4 [R60], R36 ;  /* 0x000000243c007844 */ /* 0x000fe20000000200 */
[----:B------:R-:W-:-:S03]  /*1fc60*/  F2FP.F16.F32.PACK_AB R131, R108, R104 ;  /* 0x000000686c83723e */ /* 0x000fc600000000ff */
[----:B------:R2:W-:Y:S01]  /*1fc70*/  STSM.16.M88.4 [R134], R8 ;  /* 0x0000000886007844 */ /* 0x0005e20000000200 */
[----:B------:R-:W-:-:S03]  /*1fc80*/  MOV R126, R126 ;  /* 0x0000007e007e7202 */ /* 0x000fc60000000f00 */
[----:B------:R4:W-:Y:S01]  /*1fc90*/  STSM.16.M88.4 [R130], R12 ;  /* 0x0000000c82007844 */ /* 0x0009e20000000200 */
[----:B------:R-:W-:Y:S01]  /*1fca0*/  ULDC UR4, c[0x0][0xa88] ;  /* 0x0002a20000047ab9 */ /* 0x000fe20000000800 */
[----:B-1----:R-:W1:Y:S08]  /*1fcb0*/  LDC R23, c[0x0][0xbe8] ;  /* 0x0002fa00ff177b82 */ /* 0x002e700000000800 */
[----:B--2---:R-:W2:Y:S01]  /*1fcc0*/  @P2 LDC.64 R8, c[0x0][0xc08] ;  /* 0x00030200ff082b82 */ /* 0x004ea20000000a00 */
[----:B----4-:R-:W-:-:S05]  /*1fcd0*/  F2FP.F16.F32.PACK_AB R130, R133, R132 ;  /* 0x000000848582723e */ /* 0x010fca00000000ff */
[----:B------:R4:W-:Y:S04]  /*1fce0*/  STSM.16.M88.4 [R20], R128 ;  /* 0x0000008014007844 */ /* 0x0009e80000000200 */
[----:B------:R4:W-:Y:S04]  /*1fcf0*/  STSM.16.M88.4 [R21], R136 ;  /* 0x0000008815007844 */ /* 0x0009e80000000200 */
[----:B------:R4:W-:Y:S01]  /*1fd00*/  STSM.16.M88.4 [R126], R144 ;  /* 0x000000907e007844 */ /* 0x0009e20000000200 */
[----:B------:R-:W-:Y:S02]  /*1fd10*/  IMAD.U32 R80, RZ, RZ, UR4 ;  /* 0x00000004ff507e24 */ /* 0x000fe4000f8e00ff */
[C---:B---3--:R-:W-:Y:S01]  /*1fd20*/  IMAD.WIDE R24, R170.reuse, 0x4, R24 ;  /* 0x00000004aa187825 */ /* 0x048fe200078e0218 */
[----:B------:R-:W-:Y:S03]  /*1fd30*/  BAR.SYNC.DEFER_BLOCKING 0x1, 0x100 ;  /* 0x0044000000007b1d */ /* 0x000fe60000010000 */
[----:B--2---:R-:W-:-:S03]  /*1fd40*/  @P2 IMAD.WIDE R8, R170, 0x4, R8 ;  /* 0x00000004aa082825 */ /* 0x004fc600078e0208 */
[----:B------:R4:W5:Y:S04]  /*1fd50*/  @P0 LDG.E R2, desc[UR60][R24.64] ;  /* 0x0000003c18020981 */ /* 0x000968000c1e1900 */
[----:B------:R4:W5:Y:S01]  /*1fd60*/  @P2 LDG.E R80, desc[UR60][R8.64] ;  /* 0x0000003c08502981 */ /* 0x000962000c1e1900 */
[----:B-1----:R-:W-:-:S13]  /*1fd70*/  ISETP.NE.AND P1, PT, R23, 0x1, PT ;  /* 0x000000011700780c */ /* 0x002fda0003f25270 */
[----:B------:R-:W1:Y:S08]  /*1fd80*/  @P1 LDC R4, c[0x0][0xbec] ;  /* 0x0002fb00ff041b82 */ /* 0x000e700000000800 */
[----:B------:R-:W2:Y:S01]  /*1fd90*/  @P1 LDC R13, c[0x0][0xbf0] ;  /* 0x0002fc00ff0d1b82 */ /* 0x000ea20000000800 */
[----:B----4-:R-:W-:Y:S05]  /*1fda0*/  @P2 BRA `(.L_x_2022) ;  /* 0x0000000000102947 */ /* 0x010fea0003800000 */
[----:B------:R-:W-:Y:S05]  /*1fdb0*/  @!P0 BRA `(.L_x_2022) ;  /* 0x00000000000c8947 */ /* 0x000fea0003800000 */
[----:B------:R-:W3:Y:S04]  /*1fdc0*/  LDG.E R3, desc[UR60][R24.64] ;  /* 0x0000003c18037981 */ /* 0x000ee8000c1e1900 */
[----:B-----5:R-:W3:Y:S02]  /*1fdd0*/  LDG.E R80, desc[UR60][R24.64+0x4] ;  /* 0x0000043c18507981 */ /* 0x020ee4000c1e1900 */
[----:B---3--:R-:W-:-:S07]  /*1fde0*/  IMAD.IADD R80, R80, 0x1, -R3 ;  /* 0x0000000150507824 */ /* 0x008fce00078e0a03 */
.L_x_2022:
[----:B------:R-:W3:Y:S01]  /*1fdf0*/  LDL R3, [R1+0x4c] ;  /* 0x00004c0001037983 */ /* 0x000ee20000100800 */
[----:B------:R-:W-:-:S03]  /*1fe00*/  ULDC.64 UR4, c[0x0][0xb90] ;  /* 0x0002e40000047ab9 */ /* 0x000fc60000000a00 */
[----:B------:R-:W4:Y:S01]  /*1fe10*/  LDL R82, [R1+0x58] ;  /* 0x0000580001527983 */ /* 0x000f220000100800 */
[----:B------:R-:W-:Y:S01]  /*1fe20*/  IMAD.SHL.U32 R10, R218, 0x40, RZ ;  /* 0x00000040da0a7824 */ /* 0x000fe200078e00ff */
[----:B------:R-:W-:Y:S02]  /*1fe30*/  SHF.R.S32.HI R20, RZ, 0x1f, R170 ;  /* 0x0000001fff147819 */ /* 0x000fe400000114aa */
[----:B------:R-:W-:Y:S01]  /*1fe40*/  SEL R21, R170, RZ, !P0 ;  /* 0x000000ffaa157207 */ /* 0x000fe20004000000 */
[----:B------:R-:W2:Y:S01]  /*1fe50*/  LDL.LU R86, [R1+0x60] ;  /* 0x0000600001567983 */ /* 0x000ea20000300800 */
[----:B-----5:R-:W-:Y:S01]  /*1fe60*/  IMAD R80, R80, R23, RZ ;  /* 0x0000001750507224 */ /* 0x020fe200078e02ff */
[----:B------:R-:W0:Y:S02]  /*1fe70*/  @P1 LDC R83, c[0x0][0xbec] ;  /* 0x0002fb00ff531b82 */ /* 0x000e240000000800 */
[----:B------:R-:W3:Y:S01]  /*1fe80*/  LDL.LU R84, [R1+0x34] ;  /* 0x0000340001547983 */ /* 0x000ee20000300800 */
[----:B------:R-:W-:-:S03]  /*1fe90*/  SEL R20, R20, RZ, !P0 ;  /* 0x000000ff14147207 */ /* 0x000fc60004000000 */
[----:B------:R-:W4:Y:S02]  /*1fea0*/  LDL R26, [R1+0xac] ;  /* 0x0000ac00011a7983 */ /* 0x000f240000100800 */
[----:B------:R-:W0:Y:S02]  /*1feb0*/  @P1 LDC R85, c[0x0][0xbf0] ;  /* 0x0002fc00ff551b82 */ /* 0x000e240000000800 */
[----:B------:R-:W4:Y:S04]  /*1fec0*/  LDL R14, [R1+0x88] ;  /* 0x00008800010e7983 */ /* 0x000f280000100800 */
[----:B------:R0:W5:Y:S04]  /*1fed0*/  LDL R89, [R1+0x2c] ;  /* 0x00002c0001597983 */ /* 0x0001680000100800 */
[----:B------:R0:W5:Y:S04]  /*1fee0*/  LDL R92, [R1+0x7c] ;  /* 0x00007c00015c7983 */ /* 0x0001680000100800 */
[----:B------:R0:W5:Y:S04]  /*1fef0*/  LDL R91, [R1+0x6c] ;  /* 0x00006c00015b7983 */ /* 0x0001680000100800 */
[----:B------:R0:W5:Y:S04]  /*1ff00*/  LDL R90, [R1+0x74] ;  /* 0x00007400015a7983 */ /* 0x0001680000100800 */
[----:B------:R0:W5:Y:S01]  /*1ff10*/  LDL R88, [R1+0x70] ;  /* 0x0000700001587983 */ /* 0x0001620000100800 */
[----:B--2---:R-:W-:Y:S01]  /*1ff20*/  SHF.R.S32.HI R60, RZ, 0x1f, R86 ;  /* 0x0000001fff3c7819 */ /* 0x004fe20000011456 */
[----:B---3--:R-:W-:Y:S01]  /*1ff30*/  IMAD.IADD R25, R3, 0x1, R84 ;  /* 0x0000000103197824 */ /* 0x008fe200078e0254 */
[----:B------:R-:W-:-:S03]  /*1ff40*/  SHF.R.S32.HI R3, RZ, 0x1f, R2 ;  /* 0x0000001fff037819 */ /* 0x000fc60000011402 */
[----:B------:R-:W-:Y:S02]  /*1ff50*/  IMAD R8, R60, UR4, RZ ;  /* 0x000000043c087c24 */ /* 0x000fe4000f8e02ff */
[----:B-1----:R-:W-:Y:S01]  /*1ff60*/  @P1 IMAD.HI.U32 R4, R25, R4, RZ ;  /* 0x0000000419041227 */ /* 0x002fe200078e00ff */
[----:B------:R-:W-:-:S03]  /*1ff70*/  MOV R11, R25 ;  /* 0x00000019000b7202 */ /* 0x000fc60000000f00 */
[C---:B------:R-:W-:Y:S01]  /*1ff80*/  IMAD R15, R86.reuse, UR5, R8 ;  /* 0x00000005560f7c24 */ /* 0x040fe2000f8e0208 */
[----:B------:R-:W-:Y:S01]  /*1ff90*/  @P1 SHF.R.U32.HI R11, RZ, R13, R4 ;  /* 0x0000000dff0b1219 */ /* 0x000fe20000011604 */
[----:B------:R-:W-:Y:S01]  /*1ffa0*/  IMAD.WIDE.U32 R8, R86, UR4, R2 ;  /* 0x0000000456087c25 */ /* 0x000fe2000f8e0002 */
[----:B------:R-:W-:-:S03]  /*1ffb0*/  ULDC.64 UR4, c[0x0][0xb98] ;  /* 0x0002e60000047ab9 */ /* 0x000fc60000000a00 */
[----:B----4-:R-:W-:Y:S02]  /*1ffc0*/  IMAD R13, R82, 0x8, R10 ;  /* 0x00000008520d7824 */ /* 0x010fe400078e020a */
[----:B------:R-:W-:Y:S02]  /*1ffd0*/  IMAD.IADD R9, R9, 0x1, R15 ;  /* 0x0000000109097824 */ /* 0x000fe400078e020f */
[----:B------:R-:W-:Y:S02]  /*1ffe0*/  IMAD.MOV R10, RZ, RZ, -R11 ;  /* 0x000000ffff0a7224 */ /* 0x000fe400078e0a0b */
[----:B------:R-:W-:-:S04]  /*1fff0*/  IMAD.WIDE R6, R13, 0x2, R6 ;  /* 0x000000020d067825 */ /* 0x000fc800078e0206 */
[----:B------:R-:W-:Y:S02]  /*20000*/  IMAD R4, R20, UR4, RZ ;  /* 0x0000000414047c24 */ /* 0x000fe4000f8e02ff */
        /* <DEDUP_REMOVED lines=15> */
[----:B------:R-:W-:Y:S02]  /*20100*/  ULDC.64 UR4, c[0x0][0xaa0] ;  /* 0x0002a80000047ab9 */ /* 0x000fe40000000a00 */
[----:B------:R-:W-:-:S04]  /*20110*/  IMAD R3, R3, UR4, RZ ;  /* 0x0000000403037c24 */ /* 0x000fc8000f8e02ff */
[C---:B------:R-:W-:Y:S02]  /*20120*/  IMAD R81, R2.reuse, UR5, R3 ;  /* 0x0000000502517c24 */ /* 0x040fe4000f8e0203 */
[----:B------:R-:W-:Y:S01]  /*20130*/  IMAD.WIDE.U32 R2, R2, UR4, RZ ;  /* 0x0000000402027c25 */ /* 0x000fe2000f8e00ff */
[----:B------:R-:W-:-:S03]  /*20140*/  ULDC.64 UR4, c[0x0][0xae8] ;  /* 0x0002ba0000047ab9 */ /* 0x000fc60000000a00 */
[----:B------:R-:W-:Y:S02]  /*20150*/  IMAD.IADD R3, R3, 0x1, R81 ;  /* 0x0000000103037824 */ /* 0x000fe400078e0251 */
[----:B------:R-:W-:Y:S02]  /*20160*/  IMAD R60, R60, UR4, RZ ;  /* 0x000000043c3c7c24 */ /* 0x000fe4000f8e02ff */
[----:B------:R-:W-:-:S04]  /*20170*/  IMAD.WIDE.U32 R2, R86, UR4, R2 ;  /* 0x0000000456027c25 */ /* 0x000fc8000f8e0002 */
[----:B------:R-:W-:Y:S01]  /*20180*/  IMAD R81, R86, UR5, R60 ;  /* 0x0000000556517c24 */ /* 0x000fe2000f8e023c */
[C---:B------:R-:W-:Y:S01]  /*20190*/  IADD3 R25, P5, R6.reuse, 0x1000, RZ ;  /* 0x0000100006197810 */ /* 0x040fe20007fbe0ff */
[----:B------:R1:W5:Y:S01]  /*201a0*/  LDL R86, [R1+0x30] ;  /* 0x0000300001567983 */ /* 0x0003620000100800 */
[----:B------:R-:W-:Y:S01]  /*201b0*/  IADD3 R33, P2, R6, 0x5000, RZ ;  /* 0x0000500006217810 */ /* 0x000fe20007f5e0ff */
[----:B------:R-:W-:Y:S01]  /*201c0*/  IMAD.IADD R31, R26, 0x1, R84 ;  /* 0x000000011a1f7824 */ /* 0x000fe200078e0254 */
[----:B------:R-:W-:Y:S01]  /*201d0*/  LOP3.LUT R8, R25, 0x380, RZ, 0xc0, !PT ;  /* 0x0000038019087812 */ /* 0x000fe200078ec0ff */
[----:B------:R-:W-:Y:S01]  /*201e0*/  SHFL.IDX PT, R50, R4, RZ, 0x1c1f ;  /* 0x001c1fff04327589 */ /* 0x000fe200000e0000 */
[----:B------:R-:W-:Y:S01]  /*201f0*/  IADD3 R9, P4, R6, 0x2000, RZ ;  /* 0x0000200006097810 */ /* 0x000fe20007f9e0ff */
[----:B------:R-:W-:Y:S01]  /*20200*/  ULDC.64 UR4, c[0x0][0xaf0] ;  /* 0x0002bc0000047ab9 */ /* 0x000fe20000000a00 */
[----:B------:R-:W-:-:S04]  /*20210*/  SHF.R.U64 R8, R8, 0x3, RZ ;  /* 0x0000000308087819 */ /* 0x000fc800000012ff */
[----:B------:R-:W-:Y:S02]  /*20220*/  LOP3.LUT R8, R8, R25, RZ, 0x3c, !PT ;  /* 0x0000001908087212 */ /* 0x000fe400078e3cff */
[----:B------:R-:W-:-:S04]  /*20230*/  IADD3 R25, P0, R6, 0x3000, RZ ;  /* 0x0000300006197810 */ /* 0x000fc80007f1e0ff */
[----:B------:R-:W-:Y:S02]  /*20240*/  LOP3.LUT R24, R25, 0x380, RZ, 0xc0, !PT ;  /* 0x0000038019187812 */ /* 0x000fe400078ec0ff */
[----:B------:R-:W-:Y:S02]  /*20250*/  LOP3.LUT R32, R33, 0x380, RZ, 0xc0, !PT ;  /* 0x0000038021207812 */ /* 0x000fe400078ec0ff */
[----:B------:R-:W-:Y:S02]  /*20260*/  SHF.R.U64 R24, R24, 0x3, RZ ;  /* 0x0000000318187819 */ /* 0x000fe400000012ff */
[----:B------:R-:W-:Y:S02]  /*20270*/  SHF.R.U64 R32, R32, 0x3, RZ ;  /* 0x0000000320207819 */ /* 0x000fe400000012ff */
[----:B------:R-:W-:Y:S01]  /*20280*/  LOP3.LUT R24, R24, R25, RZ, 0x3c, !PT ;  /* 0x0000001918187212 */ /* 0x000fe200078e3cff */
[----:B------:R-:W-:Y:S01]  /*20290*/  IMAD.X R25, RZ, RZ, R7, P0 ;  /* 0x000000ffff197224 */ /* 0x000fe200000e0607 */
[----:B------:R-:W-:-:S02]  /*202a0*/  IADD3 R49, P0, R6, 0x9000, RZ ;  /* 0x0000900006317810 */ /* 0x000fc40007f1e0ff */
[----:B------:R-:W-:Y:S02]  /*202b0*/  LOP3.LUT R32, R32, R33, RZ, 0x3c, !PT ;  /* 0x0000002120207212 */ /* 0x000fe400078e3cff */
[----:B------:R-:W-:Y:S02]  /*202c0*/  IADD3.X R33, RZ, R7, RZ, P2, !PT ;  /* 0x00000007ff217210 */ /* 0x000fe400017fe4ff */
[----:B------:R-:W-:Y:S02]  /*202d0*/  LOP3.LUT R48, R49, 0x380, RZ, 0xc0, !PT ;  /* 0x0000038031307812 */ /* 0x000fe400078ec0ff */
[----:B------:R-:W-:Y:S01]  /*202e0*/  IADD3 R57, P2, R6, 0xb000, RZ ;  /* 0x0000b00006397810 */ /* 0x000fe20007f5e0ff */
[----:B------:R-:W2:Y:S01]  /*202f0*/  SHFL.IDX PT, R51, R10, RZ, 0x1c1f ;  /* 0x001c1fff0a337589 */ /* 0x000ea200000e0000 */
[----:B------:R-:W-:Y:S02]  /*20300*/  SHF.R.U64 R48, R48, 0x3, RZ ;  /* 0x0000000330307819 */ /* 0x000fe400000012ff */
[----:B------:R-:W-:-:S02]  /*20310*/  LOP3.LUT R56, R57, 0x380, RZ, 0xc0, !PT ;  /* 0x0000038039387812 */ /* 0x000fc400078ec0ff */
[----:B------:R-:W-:Y:S02]  /*20320*/  LOP3.LUT R48, R48, R49, RZ, 0x3c, !PT ;  /* 0x0000003130307212 */ /* 0x000fe400078e3cff */
[----:B------:R-:W-:Y:S02]  /*20330*/  SHF.R.U64 R56, R56, 0x3, RZ ;  /* 0x0000000338387819 */ /* 0x000fe400000012ff */
[----:B------:R-:W-:Y:S02]  /*20340*/  IADD3 R29, P3, R6, 0x4000, RZ ;  /* 0x00004000061d7810 */ /* 0x000fe40007f7e0ff */
[----:B------:R-:W-:Y:S02]  /*20350*/  IADD3.X R49, RZ, R7, RZ, P0, !PT ;  /* 0x00000007ff317210 */ /* 0x000fe400007fe4ff */
[----:B------:R-:W-:Y:S02]  /*20360*/  LOP3.LUT P0, RZ, R14, 0x3, RZ, 0xc0, !PT ;  /* 0x000000030eff7812 */ /* 0x000fe4000780c0ff */
[----:B------:R-:W-:-:S02]  /*20370*/  LOP3.LUT R12, R9, 0x380, RZ, 0xc0, !PT ;  /* 0x00000380090c7812 */ /* 0x000fc400078ec0ff */
[----:B------:R-:W-:Y:S01]  /*20380*/  LOP3.LUT R56, R56, R57, RZ, 0x3c, !PT ;  /* 0x0000003938387212 */ /* 0x000fe200078e3cff */
[--C-:B------:R-:W-:Y:S01]  /*20390*/  IMAD.X R57, RZ, RZ, R7.reuse, P2 ;  /* 0x000000ffff397224 */ /* 0x100fe200010e0607 */
[----:B------:R-:W-:Y:S02]  /*203a0*/  LOP3.LUT R28, R29, 0x380, RZ, 0xc0, !PT ;  /* 0x000003801d1c7812 */ /* 0x000fe400078ec0ff */
[----:B------:R-:W-:Y:S02]  /*203b0*/  ISETP.GE.OR P2, PT, R31, R80, P0 ;  /* 0x000000501f00720c */ /* 0x000fe40000746670 */
[----:B------:R-:W-:Y:S02]  /*203c0*/  SHF.R.U64 R12, R12, 0x3, RZ ;  /* 0x000000030c0c7819 */ /* 0x000fe400000012ff */
[----:B------:R-:W-:Y:S01]  /*203d0*/  SHF.R.U64 R28, R28, 0x3, RZ ;  /* 0x000000031c1c7819 */ /* 0x000fe200000012ff */
[--C-:B------:R-:W-:Y:S01]  /*203e0*/  IMAD.X R13, RZ, RZ, R7.reuse, P4 ;  /* 0x000000ffff0d7224 */ /* 0x100fe200020e0607 */
[----:B------:R-:W-:Y:S01]  /*203f0*/  LOP3.LUT R12, R12, R9, RZ, 0x3c, !PT ;  /* 0x000000090c0c7212 */ /* 0x000fe200078e3cff */
[--C-:B------:R-:W-:Y:S01]  /*20400*/  IMAD.X R9, RZ, RZ, R7.reuse, P5 ;  /* 0x000000ffff097224 */ /* 0x100fe200028e0607 */
[----:B------:R-:W-:Y:S01]  /*20410*/  LOP3.LUT R28, R28, R29, RZ, 0x3c, !PT ;  /* 0x0000001d1c1c7212 */ /* 0x000fe200078e3cff */
[----:B------:R-:W-:Y:S01]  /*20420*/  IMAD.X R29, RZ, RZ, R7, P3 ;  /* 0x000000ffff1d7224 */ /* 0x000fe200018e0607 */
[----:B------:R-:W-:-:S02]  /*20430*/  IADD3 R37, P6, R6, 0x6000, RZ ;  /* 0x0000600006257810 */ /* 0x000fc40007fde0ff */
[C---:B------:R-:W-:Y:S02]  /*20440*/  IADD3 R41, P5, R6.reuse, 0x7000, RZ ;  /* 0x0000700006297810 */ /* 0x040fe40007fbe0ff */
[C---:B------:R-:W-:Y:S02]  /*20450*/  IADD3 R45, P4, R6.reuse, 0x8000, RZ ;  /* 0x00008000062d7810 */ /* 0x040fe40007f9e0ff */
[----:B------:R-:W-:Y:S01]  /*20460*/  IADD3 R53, P3, R6, 0xa000, RZ ;  /* 0x0000a00006357810 */ /* 0x000fe20007f7e0ff */
[----:B--2---:R2:W-:Y:S01]  /*20470*/  @!P2 ST.E desc[UR60][R50.64], R0 ;  /* 0x000000003200a985 */ /* 0x0045e2000c10193c */
[----:B------:R-:W-:Y:S02]  /*20480*/  LOP3.LUT R36, R37, 0x380, RZ, 0xc0, !PT ;  /* 0x0000038025247812 */ /* 0x000fe400078ec0ff */
[----:B------:R-:W-:Y:S02]  /*20490*/  LOP3.LUT R40, R41, 0x380, RZ, 0xc0, !PT ;  /* 0x0000038029287812 */ /* 0x000fe400078ec0ff */
[----:B------:R-:W-:-:S02]  /*204a0*/  LOP3.LUT R44, R45, 0x380, RZ, 0xc0, !PT ;  /* 0x000003802d2c7812 */ /* 0x000fc400078ec0ff */
[----:B------:R-:W-:Y:S01]  /*204b0*/  LOP3.LUT R52, R53, 0x380, RZ, 0xc0, !PT ;  /* 0x0000038035347812 */ /* 0x000fe200078ec0ff */
[----:B------:R3:W-:Y:S01]  /*204c0*/  SHFL.IDX PT, R54, R4, 0x1, 0x1c1f ;  /* 0x003c1f0004367f89 */ /* 0x0007e200000e0000 */
[----:B------:R-:W-:Y:S01]  /*204d0*/  SHF.R.U64 R36, R36, 0x3, RZ ;  /* 0x0000000324247819 */ /* 0x000fe200000012ff */
[----:B--2---:R-:W-:Y:S01]  /*204e0*/  IMAD R0, R82, 0x20, R218 ;  /* 0x0000002052007824 */ /* 0x004fe200078e02da */
[----:B------:R-:W-:Y:S01]  /*204f0*/  SHF.R.U64 R40, R40, 0x3, RZ ;  /* 0x0000000328287819 */ /* 0x000fe200000012ff */
[----:B------:R-:W2:Y:S01]  /*20500*/  SHFL.IDX PT, R55, R10, 0x1, 0x1c1f ;  /* 0x003c1f000a377f89 */ /* 0x000ea200000e0000 */
[----:B------:R-:W-:Y:S02]  /*20510*/  SHF.R.U64 R44, R44, 0x3, RZ ;  /* 0x000000032c2c7819 */ /* 0x000fe400000012ff */
[----:B------:R-:W-:Y:S02]  /*20520*/  SHF.R.U64 R52, R52, 0x3, RZ ;  /* 0x0000000334347819 */ /* 0x000fe400000012ff */
[----:B------:R-:W-:-:S02]  /*20530*/  IADD3 R82, R84, R0, RZ ;  /* 0x0000000054527210 */ /* 0x000fc40007ffe0ff */
[----:B------:R-:W-:Y:S01]  /*20540*/  LOP3.LUT R36, R36, R37, RZ, 0x3c, !PT ;  /* 0x0000002524247212 */ /* 0x000fe200078e3cff */
[--C-:B------:R-:W-:Y:S01]  /*20550*/  IMAD.X R37, RZ, RZ, R7.reuse, P6 ;  /* 0x000000ffff257224 */ /* 0x100fe200030e0607 */
[----:B------:R-:W-:Y:S01]  /*20560*/  LOP3.LUT R40, R40, R41, RZ, 0x3c, !PT ;  /* 0x0000002928287212 */ /* 0x000fe200078e3cff */
[--C-:B------:R-:W-:Y:S01]  /*20570*/  IMAD.X R41, RZ, RZ, R7.reuse, P5 ;  /* 0x000000ffff297224 */ /* 0x100fe200028e0607 */
[----:B------:R-:W-:Y:S01]  /*20580*/  LOP3.LUT R44, R44, R45, RZ, 0x3c, !PT ;  /* 0x0000002d2c2c7212 */ /* 0x000fe200078e3cff */
[--C-:B------:R-:W-:Y:S01]  /*20590*/  IMAD.X R45, RZ, RZ, R7.reuse, P4 ;  /* 0x000000ffff2d7224 */ /* 0x100fe200020e0607 */
[----:B------:R-:W-:Y:S01]  /*205a0*/  LOP3.LUT R52, R52, R53, RZ, 0x3c, !PT ;  /* 0x0000003534347212 */ /* 0x000fe200078e3cff */
[----:B------:R-:W-:Y:S01]  /*205b0*/  VIADD R11, R31, 0x8 ;  /* 0x000000081f0b7836 */ /* 0x000fe20000000000 */
[C---:B------:R-:W-:Y:S01]  /*205c0*/  IADD3 R65, P6, R6.reuse, 0xc000, RZ ;  /* 0x0000c00006417810 */ /* 0x040fe20007fde0ff */
[----:B------:R-:W-:Y:S01]  /*205d0*/  IMAD.X R53, RZ, RZ, R7, P3 ;  /* 0x000000ffff357224 */ /* 0x000fe200018e0607 */
[----:B------:R-:W-:-:S02]  /*205e0*/  IADD3 R69, P5, R6, 0xd000, RZ ;  /* 0x0000d00006457810 */ /* 0x000fc40007fbe0ff */
[----:B------:R-:W-:Y:S01]  /*205f0*/  IADD3 R73, P4, R6, 0xe000, RZ ;  /* 0x0000e00006497810 */ /* 0x000fe20007f9e0ff */
[----:B0-----:R-:W-:Y:S01]  /*20600*/  @P1 IMAD.HI.U32 R0, R82, R83, RZ ;  /* 0x0000005352001227 */ /* 0x001fe200078e00ff */
[C---:B------:R-:W-:Y:S02]  /*20610*/  IADD3 R15, P3, R6.reuse, 0xf000, RZ ;  /* 0x0000f000060f7810 */ /* 0x040fe40007f7e0ff */
[----:B------:R-:W-:Y:S01]  /*20620*/  LOP3.LUT R64, R65, 0x380, RZ, 0xc0, !PT ;  /* 0x0000038041407812 */ /* 0x000fe200078ec0ff */
[----:B------:R-:W-:Y:S01]  /*20630*/  IMAD.IADD R3, R3, 0x1, R81 ;  /* 0x0000000103037824 */ /* 0x000fe200078e0251 */
[----:B------:R-:W-:Y:S02]  /*20640*/  LOP3.LUT R68, R69, 0x380, RZ, 0xc0, !PT ;  /* 0x0000038045447812 */ /* 0x000fe400078ec0ff */
[----:B------:R-:W-:Y:S01]  /*20650*/  LOP3.LUT R72, R73, 0x380, RZ, 0xc0, !PT ;  /* 0x0000038049487812 */ /* 0x000fe200078ec0ff */
[----:B------:R-:W-:Y:S01]  /*20660*/  IMAD.MOV.U32 R81, RZ, RZ, R82 ;  /* 0x000000ffff517224 */ /* 0x000fe200078e0052 */
[----:B------:R-:W-:-:S02]  /*20670*/  LOP3.LUT R27, R6, 0x380, RZ, 0xc0, !PT ;  /* 0x00000380061b7812 */ /* 0x000fc400078ec0ff */
[----:B------:R-:W-:Y:S02]  /*20680*/  ISETP.GE.OR P0, PT, R11, R80, P0 ;  /* 0x000000500b00720c */ /* 0x000fe40000706670 */
[----:B---3--:R-:W-:Y:S01]  /*20690*/  LOP3.LUT R4, R15, 0x380, RZ, 0xc0, !PT ;  /* 0x000003800f047812 */ /* 0x008fe200078ec0ff */
[----:B------:R-:W-:Y:S01]  /*206a0*/  IMAD R20, R20, UR4, RZ ;  /* 0x0000000414147c24 */ /* 0x000fe2000f8e02ff */
[----:B------:R-:W-:Y:S02]  /*206b0*/  @P1 SHF.R.U32.HI R81, RZ, R85, R0 ;  /* 0x00000055ff511219 */ /* 0x000fe40000011600 */
[----:B------:R-:W-:Y:S02]  /*206c0*/  SHF.R.U64 R64, R64, 0x3, RZ ;  /* 0x0000000340407819 */ /* 0x000fe400000012ff */
[----:B------:R-:W-:Y:S02]  /*206d0*/  SHF.R.U64 R68, R68, 0x3, RZ ;  /* 0x0000000344447819 */ /* 0x000fe400000012ff */
[----:B------:R-:W-:-:S02]  /*206e0*/  SHF.R.U64 R72, R72, 0x3, RZ ;  /* 0x0000000348487819 */ /* 0x000fc400000012ff */
[----:B------:R-:W-:Y:S02]  /*206f0*/  SHF.R.U64 R27, R27, 0x3, RZ ;  /* 0x000000031b1b7819 */ /* 0x000fe400000012ff */
[----:B------:R-:W-:Y:S01]  /*20700*/  SHF.R.U64 R4, R4, 0x3, RZ ;  /* 0x0000000304047819 */ /* 0x000fe200000012ff */
[----:B------:R-:W-:Y:S01]  /*20710*/  IMAD R83, R21, UR5, R20 ;  /* 0x0000000515537c24 */ /* 0x000fe2000f8e0214 */
        /* <DEDUP_REMOVED lines=9> */
[----:B------:R-:W-:Y:S01]  /*207b0*/  IMAD.WIDE.U32 R2, R21, UR4, R2 ;  /* 0x0000000415027c25 */ /* 0x000fe2000f8e0002 */
[----:B------:R-:W-:Y:S01]  /*207c0*/  IADD3.X R69, RZ, R7, RZ, P5, !PT ;  /* 0x00000007ff457210 */ /* 0x000fe20002ffe4ff */
[----:B------:R-:W-:Y:S01]  /*207d0*/  ULDC.64 UR4, c[0x0][0xae0] ;  /* 0x0002b80000047ab9 */ /* 0x000fe20000000a00 */
[----:B------:R-:W-:Y:S01]  /*207e0*/  LOP3.LUT R76, R4, R15, RZ, 0x3c, !PT ;  /* 0x0000000f044c7212 */ /* 0x000fe200078e3cff */
[----:B------:R-:W-:-:S02]  /*207f0*/  IMAD R0, R0, UR4, RZ ;  /* 0x0000000400007c24 */ /* 0x000fc4000f8e02ff */
[----:B------:R-:W-:Y:S01]  /*20800*/  IMAD R23, R23, R20, R82 ;  /* 0x0000001417177224 */ /* 0x000fe200078e0252 */
[----:B--2---:R0:W-:Y:S01]  /*20810*/  @!P0 ST.E desc[UR60][R54.64], R5 ;  /* 0x0000000536008985 */ /* 0x0041e2000c10193c */
[----:B------:R-:W-:Y:S02]  /*20820*/  IMAD.IADD R3, R3, 0x1, R83 ;  /* 0x0000000103037824 */ /* 0x000fe400078e0253 */
[----:B------:R-:W-:Y:S01]  /*20830*/  IMAD R21, R81, UR5, R0 ;  /* 0x0000000551157c24 */ /* 0x000fe2000f8e0200 */
[----:B------:R-:W5:Y:S01]  /*20840*/  LD.E.128 R8, desc[UR60][R8.64] ;  /* 0x0000003c08087980 */ /* 0x000f62000c101d00 */
[----:B------:R-:W-:-:S03]  /*20850*/  SHF.R.S32.HI R0, RZ, 0x1f, R23 ;  /* 0x0000001fff007819 */ /* 0x000fc60000011417 */
[----:B------:R-:W5:Y:S01]  /*20860*/  LD.E.128 R12, desc[UR60][R12.64] ;  /* 0x0000003c0c0c7980 */ /* 0x000f62000c101d00 */
[----:B------:R-:W-:Y:S01]  /*20870*/  IMAD.WIDE.U32 R2, R81, UR4, R2 ;  /* 0x0000000451027c25 */ /* 0x000fe2000f8e0002 */
[----:B------:R-:W-:Y:S02]  /*20880*/  ULDC.64 UR4, c[0x0][0xad8] ;  /* 0x0002b60000047ab9 */ /* 0x000fe40000000a00 */
[----:B0-----:R-:W5:Y:S04]  /*20890*/  LD.E.128 R4, desc[UR60][R6.64] ;  /* 0x0000003c06047980 */ /* 0x001f68000c101d00 */
        /* <DEDUP_REMOVED lines=18> */
[----:B0-----:R-:W0:Y:S01]  /*209c0*/  FENCE.VIEW.ASYNC.S ;  /* 0x00000000000073c6 */ /* 0x001e220000000000 */
[----:B------:R-:W-:-:S02]  /*209d0*/  IMAD.IADD R3, R3, 0x1, R21 ;  /* 0x0000000103037824 */ /* 0x000fc400078e0215 */
[----:B------:R-:W-:Y:S01]  /*209e0*/  IMAD R0, R0, UR4, RZ ;  /* 0x0000000400007c24 */ /* 0x000fe2000f8e02ff */
[----:B------:R-:W-:Y:S01]  /*209f0*/  IADD3 R87, R218, R84, RZ ;  /* 0x00000054da577210 */ /* 0x000fe20007ffe0ff */
[----:B------:R-:W-:-:S04]  /*20a00*/  IMAD.WIDE.U32 R2, R23, UR4, R2 ;  /* 0x0000000417027c25 */ /* 0x000fc8000f8e0002 */
[----:B------:R-:W-:Y:S01]  /*20a10*/  IMAD R81, R23, UR5, R0 ;  /* 0x0000000517517c24 */ /* 0x000fe2000f8e0200 */
[C---:B------:R-:W-:Y:S01]  /*20a20*/  ISETP.GE.AND P2, PT, R87.reuse, R80, PT ;  /* 0x000000505700720c */ /* 0x040fe20003f46270 */
[----:B------:R-:W-:Y:S01]  /*20a30*/  ULDC.64 UR4, c[0x0][0xa80] ;  /* 0x0002a00000047ab9 */ /* 0x000fe20000000a00 */
[----:B------:R-:W-:Y:S01]  /*20a40*/  VIADD R0, R16, 0x30820 ;  /* 0x0003082010007836 */ /* 0x000fe20000000000 */
[C---:B------:R-:W-:Y:S01]  /*20a50*/  LEA R23, P3, R2.reuse, UR4, 0x1 ;  /* 0x0000000402177c11 */ /* 0x040fe2000f8608ff */
[----:B------:R-:W-:Y:S01]  /*20a60*/  VIADD R21, R87, 0x20 ;  /* 0x0000002057157836 */ /* 0x000fe20000000000 */
[----:B------:R-:W-:Y:S02]  /*20a70*/  IADD3 R3, R3, R81, RZ ;  /* 0x0000005103037210 */ /* 0x000fe40007ffe0ff */
[----:B------:R-:W-:Y:S02]  /*20a80*/  PRMT R0, RZ, 0x654, R0 ;  /* 0x00000654ff007816 */ /* 0x000fe40000000000 */
[----:B------:R-:W-:-:S02]  /*20a90*/  LEA.HI.X R60, R2, UR5, R3, 0x1, P3 ;  /* 0x00000005023c7c11 */ /* 0x000fc400098f0c03 */
[-C--:B------:R-:W-:Y:S01]  /*20aa0*/  ISETP.GE.AND P1, PT, R21, R80.reuse, PT ;  /* 0x000000501500720c */ /* 0x080fe20003f26270 */
[----:B------:R-:W-:Y:S01]  /*20ab0*/  VIADD R21, R87, 0x40 ;  /* 0x0000004057157836 */ /* 0x000fe20000000000 */
[----:B0-----:R1:W0:Y:S01]  /*20ac0*/  SHFL.IDX PT, R85, R23, RZ, 0x181f ;  /* 0x00181fff17557589 */ /* 0x00122200000e0000 */
[----:B------:R1:W-:Y:S01]  /*20ad0*/  SYNCS.ARRIVE.TRANS64.RED.A1T0 RZ, [R0+URZ], RZ ;  /* 0x000000ff00ff79a7 */ /* 0x0003e2000810043f */
[----:B------:R-:W-:Y:S02]  /*20ae0*/  BSSY B1, `(.L_x_2023) ;  /* 0x0000015000017945 */ /* 0x000fe40003800000 */
[----:B------:R1:W2:Y:S01]  /*20af0*/  SHFL.IDX PT, R81, R60, RZ, 0x181f ;  /* 0x00181fff3c517589 */ /* 0x0002a200000e0000 */
[----:B------:R-:W-:Y:S01]  /*20b00*/  ISETP.GE.AND P0, PT, R21, R80, PT ;  /* 0x000000501500720c */ /* 0x000fe20003f06270 */
[----:B------:R-:W-:-:S12]  /*20b10*/  @P2 BRA `(.L_x_2024) ;  /* 0x0000000000442947 */ /* 0x000fd80003800000 */
[----:B------:R-:W-:Y:S02]  /*20b20*/  ULDC UR4, c[0x0][0xac8] ;  /* 0x0002b20000047ab9 */ /* 0x000fe40000000800 */
[----:B------:R-:W-:Y:S02]  /*20b30*/  ISETP.GE.AND P5, PT, R18, UR4, PT ;  /* 0x0000000412007c0c */ /* 0x000fe4000bfa6270 */
[----:B------:R-:W-:Y:S02]  /*20b40*/  ISETP.GE.AND P4, PT, R226, UR4, PT ;  /* 0x00000004e2007c0c */ /* 0x000fe4000bf86270 */
[----:B-----5:R-:W-:Y:S02]  /*20b50*/  ISETP.GE.AND P3, PT, R89, UR4, PT ;  /* 0x0000000459007c0c */ /* 0x020fe4000bf66270 */
[----:B------:R-:W-:-:S07]  /*20b60*/  ISETP.GE.AND P2, PT, R86, UR4, PT ;  /* 0x0000000456007c0c */ /* 0x000fce000bf46270 */
[----:B0-----:R-:W-:-:S04]  /*20b70*/  @!P5 LEA R2, P6, R18, R85, 0x1 ;  /* 0x000000551202d211 */ /* 0x001fc800078c08ff */
[----:B--2---:R-:W-:Y:S02]  /*20b80*/  @!P5 LEA.HI.X R3, R18, R81, R19, 0x1, P6 ;  /* 0x000000511203d211 */ /* 0x004fe400030f0c13 */
[----:B------:R-:W-:-:S03]  /*20b90*/  @!P4 LEA R20, P6, R91, R85, 0x1 ;  /* 0x000000555b14c211 */ /* 0x000fc600078c08ff */
[----:B------:R3:W-:Y:S01]  /*20ba0*/  @!P5 ST.E.128 desc[UR60][R2.64], R4 ;  /* 0x000000040200d985 */ /* 0x0007e2000c101d3c */
        /* <DEDUP_REMOVED lines=8> */
.L_x_2024:
[----:B------:R-:W-:Y:S05]  /*20c30*/  BSYNC B1 ;  /* 0x0000000000017941 */ /* 0x000fea0003800000 */
.L_x_2023:
[----:B---3--:R3:W4:Y:S01]  /*20c40*/  SHFL.IDX PT, R21, R60, 0x1, 0x181f ;  /* 0x00381f003c157f89 */ /* 0x00872200000e0000 */
[----:B------:R-:W-:Y:S03]  /*20c50*/  BSSY B1, `(.L_x_2025) ;  /* 0x0000014000017945 */ /* 0x000fe60003800000 */
[----:B-----5:R3:W0:Y:S01]  /*20c60*/  SHFL.IDX PT, R7, R23, 0x1, 0x181f ;  /* 0x00381f0017077f89 */ /* 0x02062200000e0000 */
[----:B------:R-:W-:Y:S05]  /*20c70*/  @P1 BRA `(.L_x_2026) ;  /* 0x0000000000441947 */ /* 0x000fea0003800000 */
[----:B------:R-:W-:Y:S02]  /*20c80*/  ULDC UR4, c[0x0][0xac8] ;  /* 0x0002b20000047ab9 */ /* 0x000fe40000000800 */
[----:B------:R-:W-:Y:S02]  /*20c90*/  ISETP.GE.AND P4, PT, R18, UR4, PT ;  /* 0x0000000412007c0c */ /* 0x000fe4000bf86270 */
[----:B------:R-:W-:Y:S02]  /*20ca0*/  ISETP.GE.AND P3, PT, R226, UR4, PT ;  /* 0x00000004e2007c0c */ /* 0x000fe4000bf66270 */
[----:B------:R-:W-:Y:S02]  /*20cb0*/  ISETP.GE.AND P2, PT, R89, UR4, PT ;  /* 0x0000000459007c0c */ /* 0x000fe4000bf46270 */
[----:B------:R-:W-:-:S07]  /*20cc0*/  ISETP.GE.AND P1, PT, R86, UR4, PT ;  /* 0x0000000456007c0c */ /* 0x000fce000bf26270 */
[CC--:B0-----:R-:W-:Y:S02]  /*20cd0*/  @!P4 LEA R2, P6, R18.reuse, R7.reuse, 0x1 ;  /* 0x000000071202c211 */ /* 0x0c1fe400078c08ff */
[----:B------:R-:W-:Y:S02]  /*20ce0*/  @!P3 LEA R4, P5, R91, R7, 0x1 ;  /* 0x000000075b04b211 */ /* 0x000fe400078a08ff */
        /* <DEDUP_REMOVED lines=10> */
.L_x_2026:
[----:B------:R-:W-:Y:S05]  /*20d90*/  BSYNC B1 ;  /* 0x0000000000017941 */ /* 0x000fea0003800000 */
.L_x_2025:
[----:B0-----:R0:W0:Y:S01]  /*20da0*/  SHFL.IDX PT, R9, R60, 0x2, 0x181f ;  /* 0x00581f003c097f89 */ /* 0x00102200000e0000 */
[----:B------:R-:W-:Y:S03]  /*20db0*/  BSSY B1, `(.L_x_2027) ;  /* 0x0000014000017945 */ /* 0x000fe60003800000 */
[----:B------:R0:W0:Y:S01]  /*20dc0*/  SHFL.IDX PT, R5, R23, 0x2, 0x181f ;  /* 0x00581f0017057f89 */ /* 0x00002200000e0000 */
[----:B------:R-:W-:Y:S05]  /*20dd0*/  @P0 BRA `(.L_x_2028) ;  /* 0x0000000000440947 */ /* 0x000fea0003800000 */
[----:B------:R-:W-:Y:S02]  /*20de0*/  ULDC UR4, c[0x0][0xac8] ;  /* 0x0002b20000047ab9 */ /* 0x000fe40000000800 */
[----:B------:R-:W-:Y:S02]  /*20df0*/  ISETP.GE.AND P3, PT, R18, UR4, PT ;  /* 0x0000000412007c0c */ /* 0x000fe4000bf66270 */
[----:B------:R-:W-:Y:S02]  /*20e00*/  ISETP.GE.AND P2, PT, R226, UR4, PT ;  /* 0x00000004e2007c0c */ /* 0x000fe4000bf46270 */
[----:B------:R-:W-:Y:S02]  /*20e10*/  ISETP.GE.AND P1, PT, R89, UR4, PT ;  /* 0x0000000459007c0c */ /* 0x000fe4000bf26270 */
[----:B------:R-:W-:-:S07]  /*20e20*/  ISETP.GE.AND P0, PT, R86, UR4, PT ;  /* 0x0000000456007c0c */ /* 0x000fce000bf06270 */
[CC--:B0-----:R-:W-:Y:S02]  /*20e30*/  @!P3 LEA R2, P6, R18.reuse, R5.reuse, 0x1 ;  /* 0x000000051202b211 */ /* 0x0c1fe400078c08ff */
[-C--:B------:R-:W-:Y:S02]  /*20e40*/  @!P2 LEA R4, P5, R91, R5.reuse, 0x1 ;  /* 0x000000055b04a211 */ /* 0x080fe400078a08ff */
[----:B------:R-:W-:Y:S02]  /*20e50*/  @!P1 LEA R6, P4, R89, R5, 0x1 ;  /* 0x0000000559069211 */ /* 0x000fe400078808ff */
[----:B------:R-:W-:Y:S02]  /*20e60*/  @!P3 LEA.HI.X R3, R18, R9, R19, 0x1, P6 ;  /* 0x000000091203b211 */ /* 0x000fe400030f0c13 */
        /* <DEDUP_REMOVED lines=8> */
.L_x_2028:
[----:B------:R-:W-:Y:S05]  /*20ef0*/  BSYNC B1 ;  /* 0x0000000000017941 */ /* 0x000fea0003800000 */
.L_x_2027:
[----:B0-----:R-:W-:Y:S01]  /*20f00*/  VIADD R3, R87, 0x60 ;  /* 0x0000006057037836 */ /* 0x001fe20000000000 */
[----:B------:R0:W0:Y:S04]  /*20f10*/  SHFL.IDX PT, R9, R60, 0x3, 0x181f ;  /* 0x00781f003c097f89 */ /* 0x00002800000e0000 */
[----:B------:R-:W-:Y:S01]  /*20f20*/  ISETP.GE.AND P0, PT, R3, R80, PT ;  /* 0x000000500300720c */ /* 0x000fe20003f06270 */
[----:B-1-3--:R-:W1:-:S12]  /*20f30*/  SHFL.IDX PT, R23, R23, 0x3, 0x181f ;  /* 0x00781f0017177f89 */ /* 0x00ae5800000e0000 */
[----:B------:R-:W-:Y:S05]  /*20f40*/  @P0 BRA `(.L_x_2029) ;  /* 0x0000000c00a80947 */ /* 0x000fea0003800000 */
[----:B------:R-:W-:Y:S02]  /*20f50*/  ULDC UR4, c[0x0][0xac8] ;  /* 0x0002b20000047ab9 */ /* 0x000fe40000000800 */
[----:B------:R-:W-:Y:S02]  /*20f60*/  ISETP.GE.AND P3, PT, R18, UR4, PT ;  /* 0x0000000412007c0c */ /* 0x000fe4000bf66270 */
[----:B------:R-:W-:Y:S02]  /*20f70*/  ISETP.GE.AND P4, PT, R226, UR4, PT ;  /* 0x00000004e2007c0c */ /* 0x000fe4000bf86270 */
[----:B------:R-:W-:-:S09]  /*20f80*/  ISETP.GE.AND P5, PT, R89, UR4, PT ;  /* 0x0000000459007c0c */ /* 0x000fd2000bfa6270 */
[CC--:B-1----:R-:W-:Y:S02]  /*20f90*/  @!P3 LEA R2, P0, R18.reuse, R23.reuse, 0x1 ;  /* 0x000000171202b211 */ /* 0x0c2fe400078008ff */
[-C--:B------:R-:W-:Y:S02]  /*20fa0*/  @!P4 LEA R4, P1, R91, R23.reuse, 0x1 ;  /* 0x000000175b04c211 */ /* 0x080fe400078208ff */
[----:B------:R-:W-:Y:S02]  /*20fb0*/  @!P5 LEA R6, P2, R89, R23, 0x1 ;  /* 0x000000175906d211 */ /* 0x000fe400078408ff */
[-C--:B0-----:R-:W-:Y:S02]  /*20fc0*/  @!P3 LEA.HI.X R3, R18, R9.reuse, R19, 0x1, P0 ;  /* 0x000000091203b211 */ /* 0x081fe400000f0c13 */
[-C--:B------:R-:W-:Y:S02]  /*20fd0*/  @!P4 LEA.HI.X R5, R91, R9.reuse, R92, 0x1, P1 ;  /* 0x000000095b05c211 */ /* 0x080fe400008f0c5c */
[----:B------:R-:W-:Y:S01]  /*20fe0*/  @!P5 LEA.HI.X R7, R89, R9, R90, 0x1, P2 ;  /* 0x000000095907d211 */ /* 0x000fe200010f0c5a */
[----:B------:R0:W-:Y:S01]  /*20ff0*/  @!P3 ST.E.128 desc[UR60][R2.64], R24 ;  /* 0x000000180200b985 */ /* 0x0001e2000c101d3c */
[----:B------:R-:W-:-:S03]  /*21000*/  ISETP.GE.AND P0, PT, R86, UR4, PT ;  /* 0x0000000456007c0c */ /* 0x000fc6000bf06270 */
[----:B------:R0:W-:Y:S04]  /*21010*/  @!P4 ST.E.128 desc[UR60][R4.64], R40 ;  /* 0x000000280400c985 */ /* 0x0001e8000c101d3c */
[----:B------:R0:W-:Y:S06]  /*21020*/  @!P5 ST.E.128 desc[UR60][R6.64], R56 ;  /* 0x000000380600d985 */ /* 0x0001ec000c101d3c */
[----:B------:R-:W-:Y:S05]  /*21030*/  @P0 BRA `(.L_x_2029) ;  /* 0x0000000c006c0947 */ /* 0x000fea0003800000 */
[----:B0-----:R-:W-:-:S04]  /*21040*/  LEA R2, P0, R86, R23, 0x1 ;  /* 0x0000001756027211 */ /* 0x001fc800078008ff */
[----:B------:R-:W-:-:S05]  /*21050*/  LEA.HI.X R3, R86, R9, R88, 0x1, P0 ;  /* 0x0000000956037211 */ /* 0x000fca00000f0c58 */
[----:B------:R0:W-:Y:S01]  /*21060*/  ST.E.128 desc[UR60][R2.64], R76 ;  /* 0x0000004c02007985 */ /* 0x0001e2000c101d3c */
[----:B------:R-:W-:Y:S05]  /*21070*/  BRA `(.L_x_2029) ;  /* 0x0000000c005c7947 */ /* 0x000fea0003800000 */
.L_x_2021:
[----:B------:R-:W2:Y:S01]  /*21080*/  LDL R9, [R1+0x64] ;  /* 0x0000640001097983 */ /* 0x000ea20000100800 */
[----:B------:R-:W-:Y:S01]  /*21090*/  ULDC.64 UR4, c[0x0][0xc00] ;  /* 0x0003000000047ab9 */ /* 0x000fe20000000a00 */
[----:B------:R-:W2:Y:S01]  /*210a0*/  LDC.64 R2, c[0x0][0xc00] ;  /* 0x00030000ff027b82 */ /* 0x000ea20000000a00 */
[----:B------:R-:W-:Y:S01]  /*210b0*/  ISETP.NE.U32.AND P0, PT, RZ, UR4, PT ;  /* 0x00000004ff007c0c */ /* 0x000fe2000bf05070 */
[----:B------:R-:W-:-:S03]  /*210c0*/  IMAD.MOV.U32 R6, RZ, RZ, RZ ;  /* 0x000000ffff067224 */ /* 0x000fc600078e00ff */
[----:B------:R-:W-:Y:S01]  /*210d0*/  ISETP.NE.AND.EX P0, PT, RZ, UR5, PT, P0 ;  /* 0x00000005ff007c0c */ /* 0x000fe2000bf05300 */
[----:B------:R-:W-:Y:S02]  /*210e0*/  ULDC.64 UR4, c[0x0][0xc08] ;  /* 0x0003020000047ab9 */ /* 0x000fe40000000a00 */
[----:B------:R-:W-:Y:S01]  /*210f0*/  ISETP.NE.U32.AND P1, PT, RZ, UR4, PT ;  /* 0x00000004ff007c0c */ /* 0x000fe2000bf25070 */
[----:B-----5:R-:W3:Y:S03]  /*21100*/  LDC R23, c[0x0][0xbe8] ;  /* 0x0002fa00ff177b82 */ /* 0x020ee60000000800 */
[----:B------:R-:W-:-:S13]  /*21110*/  ISETP.NE.AND.EX P1, PT, RZ, UR5, PT, P1 ;  /* 0x00000005ff007c0c */ /* 0x000fda000bf25310 */
[----:B------:R-:W4:Y:S01]  /*21120*/  @P1 LDC.64 R4, c[0x0][0xc08] ;  /* 0x00030200ff041b82 */ /* 0x000f220000000a00 */
[----:B------:R-:W-:Y:S02]  /*21130*/  ULDC UR4, c[0x0][0xa88] ;  /* 0x0002a20000047ab9 */ /* 0x000fe40000000800 */
[----:B------:R-:W-:Y:S01]  /*21140*/  IMAD.U32 R0, RZ, RZ, UR4 ;  /* 0x00000004ff007e24 */ /* 0x000fe2000f8e00ff */
[----:B------:R-:W0:Y:S01]  /*21150*/  S2R R8, SR_TID.X ;  /* 0x0000000000087919 */ /* 0x000e220000002100 */
[----:B--2---:R-:W-:-:S04]  /*21160*/  IMAD.WIDE R2, R9, 0x4, R2 ;  /* 0x0000000409027825 */ /* 0x004fc800078e0202 */
[----:B----4-:R-:W-:Y:S01]  /*21170*/  @P1 IMAD.WIDE R4, R9, 0x4, R4 ;  /* 0x0000000409041825 */ /* 0x010fe200078e0204 */
[----:B------:R2:W5:Y:S04]  /*21180*/  @P0 LDG.E R6, desc[UR60][R2.64] ;  /* 0x0000003c02060981 */ /* 0x000568000c1e1900 */
[----:B------:R2:W5:Y:S01]  /*21190*/  @P1 LDG.E R0, desc[UR60][R4.64] ;  /* 0x0000003c04001981 */ /* 0x000562000c1e1900 */
[----:B---3--:R-:W-:Y:S01]  /*211a0*/  ISETP.NE.AND P2, PT, R23, 0x1, PT ;  /* 0x000000011700780c */ /* 0x008fe20003f45270 */
[----:B0-----:R-:W-:-:S05]  /*211b0*/  VIADD R7, R8, 0xffffff80 ;  /* 0xffffff8008077836 */ /* 0x001fca0000000000 */
[----:B------:R-:W-:Y:S02]  /*211c0*/  ISETP.GE.AND P3, PT, R7, 0x80, PT ;  /* 0x000000800700780c */ /* 0x000fe40003f66270 */
[----:B------:R-:W-:-:S05]  /*211d0*/  SHF.R.S32.HI R7, RZ, 0x1f, R9 ;  /* 0x0000001fff077819 */ /* 0x000fca0000011409 */
[----:B------:R-:W0:Y:S08]  /*211e0*/  @P2 LDC R14, c[0x0][0xbec] ;  /* 0x0002fb00ff0e2b82 */ /* 0x000e300000000800 */
[----:B------:R-:W3:Y:S01]  /*211f0*/  @P2 LDC R25, c[0x0][0xbf0] ;  /* 0x0002fc00ff192b82 */ /* 0x000ee20000000800 */
[----:B--2---:R-:W-:Y:S05]  /*21200*/  @P1 BRA `(.L_x_2030) ;  /* 0x0000000000101947 */ /* 0x004fea0003800000 */
[----:B------:R-:W-:Y:S05]  /*21210*/  @!P0 BRA `(.L_x_2030) ;  /* 0x00000000000c8947 */ /* 0x000fea0003800000 */
[----:B------:R-:W2:Y:S04]  /*21220*/  LDG.E R5, desc[UR60][R2.64] ;  /* 0x0000003c02057981 */ /* 0x000ea8000c1e1900 */
[----:B-----5:R-:W2:Y:S02]  /*21230*/  LDG.E R0, desc[UR60][R2.64+0x4] ;  /* 0x0000043c02007981 */ /* 0x020ea4000c1e1900 */
[----:B--2---:R-:W-:-:S07]  /*21240*/  IADD3 R0, -R5, R0, RZ ;  /* 0x0000000005007210 */ /* 0x004fce0007ffe1ff */
.L_x_2030:
[----:B------:R-:W2:Y:S04]  /*21250*/  LDL R24, [R1+0x60] ;  /* 0x0000600001187983 */ /* 0x000ea80000100800 */
[----:B------:R4:W5:Y:S01]  /*21260*/  LDL R26, [R1+0x34] ;  /* 0x00003400011a7983 */ /* 0x0009620000100800 */
[----:B------:R-:W-:Y:S01]  /*21270*/  BSSY B1, `(.L_x_2031) ;  /* 0x000002c000017945 */ /* 0x000fe20003800000 */
[----:B------:R-:W-:Y:S02]  /*21280*/  SEL R13, R9, RZ, !P0 ;  /* 0x000000ff090d7207 */ /* 0x000fe40004000000 */
[----:B------:R-:W-:Y:S02]  /*21290*/  SEL R12, R7, RZ, !P0 ;  /* 0x000000ff070c7207 */ /* 0x000fe40004000000 */
[----:B-----5:R-:W-:-:S02]  /*212a0*/  SHF.R.S32.HI R11, RZ, 0x1f, R6 ;  /* 0x0000001fff0b7819 */ /* 0x020fc40000011406 */
[----:B--2---:R-:W-:Y:S01]  /*212b0*/  SHF.R.S32.HI R10, RZ, 0x1f, R24 ;  /* 0x0000001fff0a7819 */ /* 0x004fe20000011418 */
[----:B----4-:R-:W-:Y:S06]  /*212c0*/  @P3 BRA `(.L_x_2032) ;  /* 0x0000000000983947 */ /* 0x010fec0003800000 */
[----:B------:R-:W2:Y:S01]  /*212d0*/  LDC R9, c[0x0][0xbe8] ;  /* 0x0002fa00ff097b82 */ /* 0x000ea20000000800 */
[----:B------:R-:W-:Y:S01]  /*212e0*/  IADD3 R8, R26, -0x80, R8 ;  /* 0xffffff801a087810 */ /* 0x000fe20007ffe008 */
[----:B--2---:R-:W-:-:S05]  /*212f0*/  IMAD R2, R0, R9, RZ ;  /* 0x0000000900027224 */ /* 0x004fca00078e02ff */
[----:B------:R-:W-:-:S13]  /*21300*/  ISETP.GE.AND P0, PT, R8, R2, PT ;  /* 0x000000020800720c */ /* 0x000fda0003f06270 */
[----:B------:R-:W-:Y:S05]  /*21310*/  @P0 BRA `(.L_x_2032) ;  /* 0x0000000000840947 */ /* 0x000fea0003800000 */
[----:B------:R-:W-:Y:S01]  /*21320*/  ISETP.NE.AND P0, PT, R9, 0x1, PT ;  /* 0x000000010900780c */ /* 0x000fe20003f05270 */
[----:B------:R-:W-:Y:S01]  /*21330*/  ULDC.64 UR4, c[0x0][0xb90] ;  /* 0x0002e40000047ab9 */ /* 0x000fe20000000a00 */
[----:B------:R-:W-:Y:S02]  /*21340*/  IMAD.MOV.U32 R2, RZ, RZ, R6 ;  /* 0x000000ffff027224 */ /* 0x000fe400078e0006 */
[----:B------:R-:W-:Y:S02]  /*21350*/  IMAD R7, R10, UR4, RZ ;  /* 0x000000040a077c24 */ /* 0x000fe4000f8e02ff */
[----:B------:R-:W-:Y:S02]  /*21360*/  IMAD.MOV.U32 R3, RZ, RZ, R11 ;  /* 0x000000ffff037224 */ /* 0x000fe400078e000b */
[----:B------:R-:W-:Y:S02]  /*21370*/  IMAD.MOV.U32 R5, RZ, RZ, R8 ;  /* 0x000000ffff057224 */ /* 0x000fe400078e0008 */
[----:B------:R-:W-:-:S03]  /*21380*/  IMAD.WIDE.U32 R2, R24, UR4, R2 ;  /* 0x0000000418027c25 */ /* 0x000fc6000f8e0002 */
[----:B------:R-:W2:Y:S01]  /*21390*/  @P0 LDC R15, c[0x0][0xbec] ;  /* 0x0002fb00ff0f0b82 */ /* 0x000ea20000000800 */
[----:B------:R-:W-:Y:S01]  /*213a0*/  IMAD R7, R24, UR5, R7 ;  /* 0x0000000518077c24 */ /* 0x000fe2000f8e0207 */
[----:B------:R-:W-:-:S03]  /*213b0*/  ULDC.64 UR4, c[0x0][0xb98] ;  /* 0x0002e60000047ab9 */ /* 0x000fc60000000a00 */
[----:B------:R-:W-:-:S03]  /*213c0*/  IMAD.IADD R3, R3, 0x1, R7 ;  /* 0x0000000103037824 */ /* 0x000fc600078e0207 */
[----:B------:R-:W4:Y:S01]  /*213d0*/  @P0 LDC R21, c[0x0][0xbf0] ;  /* 0x0002fc00ff150b82 */ /* 0x000f220000000800 */
[----:B------:R-:W-:-:S04]  /*213e0*/  IMAD.WIDE.U32 R2, R13, UR4, R2 ;  /* 0x000000040d027c25 */ /* 0x000fc8000f8e0002 */
[----:B--2---:R-:W-:-:S05]  /*213f0*/  @P0 IMAD.HI.U32 R4, R8, R15, RZ ;  /* 0x0000000f08040227 */ /* 0x004fca00078e00ff */
[----:B----4-:R-:W-:Y:S01]  /*21400*/  @P0 SHF.R.U32.HI R5, RZ, R21, R4 ;  /* 0x00000015ff050219 */ /* 0x010fe20000011604 */
[----:B------:R-:W-:-:S03]  /*21410*/  IMAD R4, R12, UR4, RZ ;  /* 0x000000040c047c24 */ /* 0x000fc6000f8e02ff */
[C---:B------:R-:W-:Y:S02]  /*21420*/  IADD3 R7, -R5.reuse, RZ, RZ ;  /* 0x000000ff05077210 */ /* 0x040fe40007ffe1ff */
[----:B------:R-:W-:-:S03]  /*21430*/  IADD3 R2, P0, R5, R2, RZ ;  /* 0x0000000205027210 */ /* 0x000fc60007f1e0ff */
[----:B------:R-:W-:Y:S01]  /*21440*/  IMAD R7, R9, R7, R8 ;  /* 0x0000000709077224 */ /* 0x000fe200078e0208 */
[----:B------:R-:W-:Y:S01]  /*21450*/  SHF.R.S32.HI R9, RZ, 0x1f, R5 ;  /* 0x0000001fff097819 */ /* 0x000fe20000011405 */
[----:B------:R-:W-:Y:S01]  /*21460*/  IMAD R8, R13, UR5, R4 ;  /* 0x000000050d087c24 */ /* 0x000fe2000f8e0204 */
[----:B------:R-:W-:Y:S02]  /*21470*/  ULDC.64 UR4, c[0x0][0xb88] ;  /* 0x0002e20000047ab9 */ /* 0x000fe40000000a00 */
[----:B------:R-:W-:Y:S02]  /*21480*/  SHF.R.S32.HI R4, RZ, 0x1f, R7 ;  /* 0x0000001fff047819 */ /* 0x000fe40000011407 */
[----:B------:R-:W-:-:S03]  /*21490*/  IADD3.X R3, R9, R3, R8, P0, !PT ;  /* 0x0000000309037210 */ /* 0x000fc600007fe408 */
[----:B------:R-:W-:Y:S02]  /*214a0*/  IMAD R4, R4, UR4, RZ ;  /* 0x0000000404047c24 */ /* 0x000fe4000f8e02ff */
[----:B------:R-:W-:-:S04]  /*214b0*/  IMAD.WIDE.U32 R2, R7, UR4, R2 ;  /* 0x0000000407027c25 */ /* 0x000fc8000f8e0002 */
[----:B------:R-:W-:Y:S01]  /*214c0*/  IMAD R5, R7, UR5, R4 ;  /* 0x0000000507057c24 */ /* 0x000fe2000f8e0204 */
[----:B------:R-:W-:Y:S02]  /*214d0*/  ULDC.64 UR4, c[0x0][0xb50] ;  /* 0x0002d40000047ab9 */ /* 0x000fe40000000a00 */
[----:B------:R-:W-:Y:S01]  /*214e0*/  LEA R4, P0, R2, UR4, 0x2 ;  /* 0x0000000402047c11 */ /* 0x000fe2000f8010ff */
[----:B------:R-:W-:-:S05]  /*214f0*/  IMAD.IADD R3, R3, 0x1, R5 ;  /* 0x0000000103037824 */ /* 0x000fca00078e0205 */
[----:B------:R-:W-:Y:S01]  /*21500*/  LEA.HI.X R5, R2, UR5, R3, 0x2, P0 ;  /* 0x0000000502057c11 */ /* 0x000fe200080f1403 */
[----:B------:R-:W-:-:S05]  /*21510*/  IMAD.MOV.U32 R3, RZ, RZ, -0x800000 ;  /* 0xff800000ff037424 */ /* 0x000fca00078e00ff */
[----:B------:R2:W-:Y:S02]  /*21520*/  STG.E desc[UR60][R4.64], R3 ;  /* 0x0000000304007986 */ /* 0x0005e4000c10193c */
.L_x_2032:
[----:B------:R-:W-:Y:S05]  /*21530*/  BSYNC B1 ;  /* 0x0000000000017941 */ /* 0x000fea0003800000 */
.L_x_2031:
[----:B--2---:R-:W2:Y:S01]  /*21540*/  LDL R4, [R1+0x58] ;  /* 0x0000580001047983 */ /* 0x004ea20000100800 */
[----:B------:R-:W-:-:S03]  /*21550*/  ULDC.64 UR4, c[0x0][0xaa0] ;  /* 0x0002a80000047ab9 */ /* 0x000fc60000000a00 */
[----:B------:R-:W4:Y:S04]  /*21560*/  LDL R8, [R1+0x74] ;  /* 0x0000740001087983 */ /* 0x000f280000100800 */
[----:B------:R0:W5:Y:S04]  /*21570*/  LDL R15, [R1+0x30] ;  /* 0x00003000010f7983 */ /* 0x0001680000100800 */
[----:B------:R0:W5:Y:S04]  /*21580*/  LDL R20, [R1+0x70] ;  /* 0x0000700001147983 */ /* 0x0001680000100800 */
[----:B------:R0:W5:Y:S01]  /*21590*/  LDL R21, [R1+0x2c] ;  /* 0x00002c0001157983 */ /* 0x0001620000100800 */
        /* <DEDUP_REMOVED lines=8> */
[----:B------:R-:W-:Y:S01]  /*21620*/  ULDC.64 UR4, c[0x0][0xaf0] ;  /* 0x0002bc0000047ab9 */ /* 0x000fe20000000a00 */
[----:B--2---:R-:W-:-:S05]  /*21630*/  IMAD R4, R4, 0x20, R218 ;  /* 0x0000002004047824 */ /* 0x004fca00078e02da */
[----:B------:R-:W-:-:S05]  /*21640*/  IADD3 R9, R26, R4, RZ ;  /* 0x000000041a097210 */ /* 0x000fca0007ffe0ff */
[----:B0-----:R-:W-:Y:S02]  /*21650*/  @P2 IMAD.HI.U32 R4, R9, R14, RZ ;  /* 0x0000000e09042227 */ /* 0x001fe400078e00ff */
[----:B------:R0:W5:Y:S02]  /*21660*/  LDL R14, [R1+0x5c] ;  /* 0x00005c00010e7983 */ /* 0x0001640000100800 */
[----:B------:R-:W-:Y:S01]  /*21670*/  IMAD.MOV.U32 R5, RZ, RZ, R9 ;  /* 0x000000ffff057224 */ /* 0x000fe200078e0009 */
[----:B---3--:R-:W-:Y:S01]  /*21680*/  @P2 SHF.R.U32.HI R5, RZ, R25, R4 ;  /* 0x00000019ff052219 */ /* 0x008fe20000011604 */
[----:B------:R-:W-:Y:S02]  /*21690*/  IMAD R6, R12, UR4, RZ ;  /* 0x000000040c067c24 */ /* 0x000fe4000f8e02ff */
[----:B------:R-:W-:Y:S01]  /*216a0*/  IMAD.IADD R3, R3, 0x1, R7 ;  /* 0x0000000103037824 */ /* 0x000fe200078e0207 */
[----:B------:R-:W-:Y:S01]  /*216b0*/  SHF.R.S32.HI R4, RZ, 0x1f, R5 ;  /* 0x0000001fff047819 */ /* 0x000fe20000011405 */
[----:B------:R-:W-:-:S02]  /*216c0*/  IMAD R7, R13, UR5, R6 ;  /* 0x000000050d077c24 */ /* 0x000fc4000f8e0206 */
[----:B------:R-:W-:Y:S01]  /*216d0*/  IMAD.WIDE.U32 R2, R13, UR4, R2 ;  /* 0x000000040d027c25 */ /* 0x000fe2000f8e0002 */
[----:B------:R-:W-:-:S03]  /*216e0*/  ULDC.64 UR4, c[0x0][0xae0] ;  /* 0x0002b80000047ab9 */ /* 0x000fc60000000a00 */
[----:B------:R-:W-:Y:S01]  /*216f0*/  IMAD.MOV R6, RZ, RZ, -R5 ;  /* 0x000000ffff067224 */ /* 0x000fe200078e0a05 */
[----:B------:R-:W-:Y:S01]  /*21700*/  IADD3 R3, R3, R7, RZ ;  /* 0x0000000703037210 */ /* 0x000fe20007ffe0ff */
[----:B------:R-:W-:Y:S02]  /*21710*/  IMAD R4, R4, UR4, RZ ;  /* 0x0000000404047c24 */ /* 0x000fe4000f8e02ff */
[----:B------:R-:W-:Y:S02]  /*21720*/  IMAD R7, R23, R6, R9 ;  /* 0x0000000617077224 */ /* 0x000fe400078e0209 */
[C---:B------:R-:W-:Y:S02]  /*21730*/  IMAD R9, R5.reuse, UR5, R4 ;  /* 0x0000000505097c24 */ /* 0x040fe4000f8e0204 */
[----:B------:R-:W-:Y:S01]  /*21740*/  IMAD.WIDE.U32 R2, R5, UR4, R2 ;  /* 0x0000000405027c25 */ /* 0x000fe2000f8e0002 */
[----:B------:R-:W-:Y:S01]  /*21750*/  SHF.R.S32.HI R4, RZ, 0x1f, R7 ;  /* 0x0000001fff047819 */ /* 0x000fe20000011407 */
[----:B------:R-:W-:-:S02]  /*21760*/  ULDC.64 UR4, c[0x0][0xad8] ;  /* 0x0002b60000047ab9 */ /* 0x000fc40000000a00 */
[----:B------:R-:W-:Y:S02]  /*21770*/  IMAD.IADD R3, R3, 0x1, R9 ;  /* 0x0000000103037824 */ /* 0x000fe400078e0209 */
[----:B------:R-:W-:Y:S02]  /*21780*/  IMAD R4, R4, UR4, RZ ;  /* 0x0000000404047c24 */ /* 0x000fe4000f8e02ff */
[----:B------:R-:W-:Y:S02]  /*21790*/  IMAD.IADD R6, R218, 0x1, R26 ;  /* 0x00000001da067824 */ /* 0x000fe400078e021a */
[----:B------:R-:W-:Y:S02]  /*217a0*/  IMAD R23, R0, R23, RZ ;  /* 0x0000001700177224 */ /* 0x000fe400078e02ff */
[C---:B------:R-:W-:Y:S02]  /*217b0*/  IMAD R5, R7.reuse, UR5, R4 ;  /* 0x0000000507057c24 */ /* 0x040fe4000f8e0204 */
[----:B------:R-:W-:Y:S01]  /*217c0*/  IMAD.WIDE.U32 R2, R7, UR4, R2 ;  /* 0x0000000407027c25 */ /* 0x000fe2000f8e0002 */
[----:B------:R-:W-:Y:S01]  /*217d0*/  ISETP.GE.AND P2, PT, R6, R23, PT ;  /* 0x000000170600720c */ /* 0x000fe20003f46270 */
[----:B------:R-:W-:-:S02]  /*217e0*/  ULDC.64 UR4, c[0x0][0xa80] ;  /* 0x0002a00000047ab9 */ /* 0x000fc40000000a00 */
[----:B------:R-:W-:Y:S01]  /*217f0*/  VIADD R0, R6, 0x20 ;  /* 0x0000002006007836 */ /* 0x000fe20000000000 */
[----:B------:R-:W-:Y:S02]  /*21800*/  IADD3 R3, R3, R5, RZ ;  /* 0x0000000503037210 */ /* 0x000fe40007ffe0ff */
[----:B------:R-:W-:Y:S02]  /*21810*/  LEA R4, P3, R2, UR4, 0x1 ;  /* 0x0000000402047c11 */ /* 0x000fe4000f8608ff */
[-C--:B------:R-:W-:Y:S02]  /*21820*/  ISETP.GE.AND P1, PT, R0, R23.reuse, PT ;  /* 0x000000170000720c */ /* 0x080fe40003f26270 */
[----:B------:R-:W-:Y:S01]  /*21830*/  LEA.HI.X R5, R2, UR5, R3, 0x1, P3 ;  /* 0x0000000502057c11 */ /* 0x000fe200098f0c03 */
[----:B------:R-:W-:Y:S01]  /*21840*/  VIADD R0, R6, 0x40 ;  /* 0x0000004006007836 */ /* 0x000fe20000000000 */
[----:B------:R0:W2:Y:S01]  /*21850*/  SHFL.IDX PT, R2, R4, RZ, 0x181f ;  /* 0x00181fff04027589 */ /* 0x0000a200000e0000 */
[----:B------:R-:W-:Y:S03]  /*21860*/  BSSY B1, `(.L_x_2033) ;  /* 0x0000016000017945 */ /* 0x000fe60003800000 */
[----:B------:R0:W3:Y:S01]  /*21870*/  SHFL.IDX PT, R3, R5, RZ, 0x181f ;  /* 0x00181fff05037589 */ /* 0x0000e200000e0000 */
[----:B----4-:R-:W-:Y:S01]  /*21880*/  IMAD.MOV.U32 R24, RZ, RZ, R8 ;  /* 0x000000ffff187224 */ /* 0x010fe200078e0008 */
[----:B------:R-:W-:Y:S01]  /*21890*/  ISETP.GE.AND P0, PT, R0, R23, PT ;  /* 0x000000170000720c */ /* 0x000fe20003f06270 */
[----:B------:R-:W-:-:S12]  /*218a0*/  @P2 BRA `(.L_x_2034) ;  /* 0x0000000000442947 */ /* 0x000fd80003800000 */
[----:B------:R-:W-:Y:S02]  /*218b0*/  ULDC UR4, c[0x0][0xac8] ;  /* 0x0002b20000047ab9 */ /* 0x000fe40000000800 */
[----:B------:R-:W-:Y:S02]  /*218c0*/  ISETP.GE.AND P5, PT, R18, UR4, PT ;  /* 0x0000000412007c0c */ /* 0x000fe4000bfa6270 */
[----:B-----5:R-:W-:Y:S02]  /*218d0*/  ISETP.GE.AND P3, PT, R21, UR4, PT ;  /* 0x0000000415007c0c */ /* 0x020fe4000bf66270 */
[----:B------:R-:W-:Y:S02]  /*218e0*/  ISETP.GE.AND P2, PT, R15, UR4, PT ;  /* 0x000000040f007c0c */ /* 0x000fe4000bf46270 */
[----:B------:R-:W-:-:S07]  /*218f0*/  ISETP.GE.AND P4, PT, R226, UR4, PT ;  /* 0x00000004e2007c0c */ /* 0x000fce000bf86270 */
[----:B--2---:R-:W-:-:S04]  /*21900*/  @!P5 LEA R8, P6, R18, R2, 0x1 ;  /* 0x000000021208d211 */ /* 0x004fc800078c08ff */
[-C--:B---3--:R-:W-:Y:S02]  /*21910*/  @!P5 LEA.HI.X R9, R18, R3.reuse, R19, 0x1, P6 ;  /* 0x000000031209d211 */ /* 0x088fe400030f0c13 */
[CC--:B------:R-:W-:Y:S01]  /*21920*/  @!P3 LEA R10, P6, R21.reuse, R2.reuse, 0x1 ;  /* 0x00000002150ab211 */ /* 0x0c0fe200078c08ff */
        /* <DEDUP_REMOVED lines=9> */
.L_x_2034:
[----:B------:R-:W-:Y:S05]  /*219c0*/  BSYNC B1 ;  /* 0x0000000000017941 */ /* 0x000fea0003800000 */
.L_x_2033:
[----:B---34-:R3:W4:Y:S01]  /*219d0*/  SHFL.IDX PT, R3, R5, 0x1, 0x181f ;  /* 0x00381f0005037f89 */ /* 0x01872200000e0000 */
[----:B------:R-:W-:Y:S03]  /*219e0*/  BSSY B1, `(.L_x_2035) ;  /* 0x0000014000017945 */ /* 0x000fe60003800000 */
[----:B--2---:R3:W2:Y:S01]  /*219f0*/  SHFL.IDX PT, R2, R4, 0x1, 0x181f ;  /* 0x00381f0004027f89 */ /* 0x0046a200000e0000 */
[----:B------:R-:W-:Y:S05]  /*21a00*/  @P1 BRA `(.L_x_2036) ;  /* 0x0000000000441947 */ /* 0x000fea0003800000 */
[----:B------:R-:W-:Y:S02]  /*21a10*/  ULDC UR4, c[0x0][0xac8] ;  /* 0x0002b20000047ab9 */ /* 0x000fe40000000800 */
[----:B------:R-:W-:Y:S02]  /*21a20*/  ISETP.GE.AND P4, PT, R18, UR4, PT ;  /* 0x0000000412007c0c */ /* 0x000fe4000bf86270 */
[----:B-----5:R-:W-:Y:S02]  /*21a30*/  ISETP.GE.AND P2, PT, R21, UR4, PT ;  /* 0x0000000415007c0c */ /* 0x020fe4000bf46270 */
[----:B------:R-:W-:Y:S02]  /*21a40*/  ISETP.GE.AND P1, PT, R15, UR4, PT ;  /* 0x000000040f007c0c */ /* 0x000fe4000bf26270 */
[----:B------:R-:W-:-:S07]  /*21a50*/  ISETP.GE.AND P3, PT, R226, UR4, PT ;  /* 0x00000004e2007c0c */ /* 0x000fce000bf66270 */
[CC--:B--2---:R-:W-:Y:S02]  /*21a60*/  @!P4 LEA R8, P6, R18.reuse, R2.reuse, 0x1 ;  /* 0x000000021208c211 */ /* 0x0c4fe400078c08ff */
[-C--:B------:R-:W-:Y:S02]  /*21a70*/  @!P2 LEA R10, P5, R21, R2.reuse, 0x1 ;  /* 0x00000002150aa211 */ /* 0x080fe400078a08ff */
[-C--:B----4-:R-:W-:Y:S02]  /*21a80*/  @!P4 LEA.HI.X R9, R18, R3.reuse, R19, 0x1, P6 ;  /* 0x000000031209c211 */ /* 0x090fe400030f0c13 */
[----:B------:R-:W-:Y:S01]  /*21a90*/  @!P1 LEA R12, P6, R15, R2, 0x1 ;  /* 0x000000020f0c9211 */ /* 0x000fe200078c08ff */
[----:B------:R-:W-:Y:S01]  /*21aa0*/  @!P3 IMAD.SHL.U32 R7, R14, 0x8, RZ ;  /* 0x000000080e07b824 */ /* 0x000fe200078e00ff */
[-C--:B------:R-:W-:Y:S01]  /*21ab0*/  @!P2 LEA.HI.X R11, R21, R3.reuse, R24, 0x1, P5 ;  /* 0x00000003150ba211 */ /* 0x080fe200028f0c18 */
[----:B------:R2:W-:Y:S01]  /*21ac0*/  @!P4 ST.E.128 desc[UR60][R8.64], RZ ;  /* 0x000000ff0800c985 */ /* 0x0005e2000c101d3c */
[----:B------:R-:W-:Y:S01]  /*21ad0*/  @!P1 LEA.HI.X R13, R15, R3, R20, 0x1, P6 ;  /* 0x000000030f0d9211 */ /* 0x000fe200030f0c14 */
[----:B------:R-:W-:-:S05]  /*21ae0*/  @!P3 IMAD.WIDE R2, R7, 0x2, R2 ;  /* 0x000000020702b825 */ /* 0x000fca00078e0202 */
[----:B------:R2:W-:Y:S04]  /*21af0*/  @!P3 ST.E.128 desc[UR60][R2.64], RZ ;  /* 0x000000ff0200b985 */ /* 0x0005e8000c101d3c */
[----:B------:R2:W-:Y:S04]  /*21b00*/  @!P2 ST.E.128 desc[UR60][R10.64], RZ ;  /* 0x000000ff0a00a985 */ /* 0x0005e8000c101d3c */
[----:B------:R2:W-:Y:S02]  /*21b10*/  @!P1 ST.E.128 desc[UR60][R12.64], RZ ;  /* 0x000000ff0c009985 */ /* 0x0005e4000c101d3c */
.L_x_2036:
[----:B------:R-:W-:Y:S05]  /*21b20*/  BSYNC B1 ;  /* 0x0000000000017941 */ /* 0x000fea0003800000 */
.L_x_2035:
[----:B--2-4-:R2:W4:Y:S01]  /*21b30*/  SHFL.IDX PT, R3, R5, 0x2, 0x181f ;  /* 0x00581f0005037f89 */ /* 0x01452200000e0000 */
[----:B------:R-:W-:Y:S03]  /*21b40*/  BSSY B1, `(.L_x_2037) ;  /* 0x0000014000017945 */ /* 0x000fe60003800000 */
[----:B------:R2:W0:Y:S01]  /*21b50*/  SHFL.IDX PT, R2, R4, 0x2, 0x181f ;  /* 0x00581f0004027f89 */ /* 0x00042200000e0000 */
[----:B------:R-:W-:Y:S05]  /*21b60*/  @P0 BRA `(.L_x_2038) ;  /* 0x0000000000440947 */ /* 0x000fea0003800000 */
[----:B------:R-:W-:Y:S02]  /*21b70*/  ULDC UR4, c[0x0][0xac8] ;  /* 0x0002b20000047ab9 */ /* 0x000fe40000000800 */
[----:B------:R-:W-:Y:S02]  /*21b80*/  ISETP.GE.AND P3, PT, R18, UR4, PT ;  /* 0x0000000412007c0c */ /* 0x000fe4000bf66270 */
[----:B-----5:R-:W-:Y:S02]  /*21b90*/  ISETP.GE.AND P5, PT, R21, UR4, PT ;  /* 0x0000000415007c0c */ /* 0x020fe4000bfa6270 */
[----:B------:R-:W-:Y:S02]  /*21ba0*/  ISETP.GE.AND P6, PT, R15, UR4, PT ;  /* 0x000000040f007c0c */ /* 0x000fe4000bfc6270 */
[----:B------:R-:W-:-:S07]  /*21bb0*/  ISETP.GE.AND P4, PT, R226, UR4, PT ;  /* 0x00000004e2007c0c */ /* 0x000fce000bf86270 */
[-C--:B0-----:R-:W-:Y:S02]  /*21bc0*/  @!P3 LEA R8, P0, R18, R2.reuse, 0x1 ;  /* 0x000000021208b211 */ /* 0x081fe400078008ff */
[-C--:B------:R-:W-:Y:S02]  /*21bd0*/  @!P5 LEA R10, P1, R21, R2.reuse, 0x1 ;  /* 0x00000002150ad211 */ /* 0x080fe400078208ff */
[----:B------:R-:W-:Y:S02]  /*21be0*/  @!P6 LEA R12, P2, R15, R2, 0x1 ;  /* 0x000000020f0ce211 */ /* 0x000fe400078408ff */
        /* <DEDUP_REMOVED lines=9> */
.L_x_2038:
[----:B------:R-:W-:Y:S05]  /*21c80*/  BSYNC B1 ;  /* 0x0000000000017941 */ /* 0x000fea0003800000 */
.L_x_2037:
[----:B------:R-:W-:Y:S01]  /*21c90*/  VIADD R0, R6, 0x60 ;  /* 0x0000006006007836 */ /* 0x000fe20000000000 */
[----:B0---4-:R0:W4:Y:S04]  /*21ca0*/  SHFL.IDX PT, R3, R5, 0x3, 0x181f ;  /* 0x00781f0005037f89 */ /* 0x01112800000e0000 */
[----:B------:R-:W-:Y:S01]  /*21cb0*/  ISETP.GE.AND P0, PT, R0, R23, PT ;  /* 0x000000170000720c */ /* 0x000fe20003f06270 */
[----:B------:R0:W0:-:S12]  /*21cc0*/  SHFL.IDX PT, R2, R4, 0x3, 0x181f ;  /* 0x00781f0004027f89 */ /* 0x00001800000e0000 */
[----:B------:R-:W-:Y:S05]  /*21cd0*/  @P0 BRA `(.L_x_2029) ;  /* 0x0000000000440947 */ /* 0x000fea0003800000 */
[----:B------:R-:W-:Y:S02]  /*21ce0*/  ULDC UR4, c[0x0][0xac8] ;  /* 0x0002b20000047ab9 */ /* 0x000fe40000000800 */
[----:B------:R-:W-:Y:S02]  /*21cf0*/  ISETP.GE.AND P3, PT, R18, UR4, PT ;  /* 0x0000000412007c0c */ /* 0x000fe4000bf66270 */
[----:B------:R-:W-:Y:S02]  /*21d00*/  ISETP.GE.AND P4, PT, R226, UR4, PT ;  /* 0x00000004e2007c0c */ /* 0x000fe4000bf86270 */
[----:B-----5:R-:W-:Y:S02]  /*21d10*/  ISETP.GE.AND P5, PT, R21, UR4, PT ;  /* 0x0000000415007c0c */ /* 0x020fe4000bfa6270 */
[----:B------:R-:W-:-:S07]  /*21d20*/  ISETP.GE.AND P6, PT, R15, UR4, PT ;  /* 0x000000040f007c0c */ /* 0x000fce000bfc6270 */
[-C--:B0-----:R-:W-:Y:S02]  /*21d30*/  @!P3 LEA R6, P0, R18, R2.reuse, 0x1 ;  /* 0x000000021206b211 */ /* 0x081fe400078008ff */
[----:B--23--:R-:W-:Y:S02]  /*21d40*/  @!P4 SHF.L.U32 R5, R14, 0x3, RZ ;  /* 0x000000030e05c819 */ /* 0x00cfe400000006ff */
[-C--:B------:R-:W-:Y:S02]  /*21d50*/  @!P5 LEA R8, P1, R21, R2.reuse, 0x1 ;  /* 0x000000021508d211 */ /* 0x080fe400078208ff */
[----:B------:R-:W-:Y:S02]  /*21d60*/  @!P6 LEA R10, P2, R15, R2, 0x1 ;  /* 0x000000020f0ae211 */ /* 0x000fe400078408ff */
        /* <DEDUP_REMOVED lines=8> */
.L_x_2029:
[----:B------:R-:W-:Y:S05]  /*21df0*/  BSYNC B0 ;  /* 0x0000000000007941 */ /* 0x000fea0003800000 */
.L_x_2020:
[----:B------:R-:W-:Y:S02]  /*21e00*/  ULDC UR4, c[0x0][0xc3c] ;  /* 0x00030f0000047ab9 */ /* 0x000fe40000000800 */
[----:B-1----:R-:W-:-:S13]  /*21e10*/  ISETP.GE.AND P0, PT, R63, UR4, PT ;  /* 0x000000043f007c0c */ /* 0x002fda000bf06270 */
[----:B------:R-:W-:Y:S05]  /*21e20*/  @!P0 BRA `(.L_x_2039) ;  /* 0xfffffdf400a48947 */ /* 0x000fea000383ffff */
[----:B------:R-:W-:Y:S05]  /*21e30*/  BRA `(.L_x_1750) ;  /* 0x0000009400087947 */ /* 0x000fea0003800000 */
.L_x_1748:
        /* <DEDUP_REMOVED lines=18> */
.L_x_2040:
[----:B------:R-:W-:Y:S01]  /*21f60*/  LOP3.LUT R0, R4, 0x1f, RZ, 0xc0, !PT ;  /* 0x0000001f04007812 */ /* 0x000fe200078ec0ff */
[----:B------:R-:W-:Y:S01]  /*21f70*/  ULDC UR4, c[0x0][0xc3c] ;  /* 0x00030f0000047ab9 */ /* 0x000fe20000000800 */
[----:B------:R-:W1:Y:S01]  /*21f80*/  S2UR UR6, SR_CTAID.X ;  /* 0x00000000000679c3 */ /* 0x000e620000002500 */
[----:B------:R-:W-:Y:S01]  /*21f90*/  ULDC UR5, c[0x0][0xc38] ;  /* 0x00030e0000057ab9 */ /* 0x000fe20000000800 */
[----:B------:R-:W-:-:S04]  /*21fa0*/  ISETP.NE.AND P0, PT, R0, 0x1f, PT ;  /* 0x0000001f0000780c */ /* 0x000fc80003f05270 */
[----:B------:R-:W-:-:S13]  /*21fb0*/  ISETP.GE.OR P1, PT, R0, UR4, !P0 ;  /* 0x0000000400007c0c */ /* 0x000fda000c726670 */
[----:B0-----:R-:W0:Y:S02]  /*21fc0*/  @!P1 LDC.64 R2, c[0x0][0xc80] ;  /* 0x00032000ff029b82 */ /* 0x001e240000000a00 */
[----:B0-----:R-:W-:-:S05]  /*21fd0*/  @!P1 IMAD.WIDE.U32 R2, R0, 0x4, R2 ;  /* 0x0000000400029825 */ /* 0x001fca00078e0002 */
[----:B------:R-:W2:Y:S01]  /*21fe0*/  @!P1 LDG.E R6, desc[UR60][R2.64] ;  /* 0x0000003c02069981 */ /* 0x000ea2000c1e1900 */
[C---:B------:R-:W-:Y:S01]  /*21ff0*/  ISETP.NE.AND P1, PT, R0.reuse, RZ, PT ;  /* 0x000000ff0000720c */ /* 0x040fe20003f25270 */
[----:B------:R-:W-:Y:S01]  /*22000*/  UMOV UR4, URZ ;  /* 0x0000003f00047c82 */ /* 0x000fe20008000000 */
[C---:B------:R-:W-:Y:S01]  /*22010*/  ISETP.GE.U32.AND P2, PT, R0.reuse, 0x2, PT ;  /* 0x000000020000780c */ /* 0x040fe20003f46070 */
[----:B------:R-:W-:Y:S01]  /*22020*/  IMAD.MOV.U32 R16, RZ, RZ, RZ ;  /* 0x000000ffff107224 */ /* 0x000fe200078e00ff */
[C---:B------:R-:W-:Y:S02]  /*22030*/  ISETP.GE.U32.AND P3, PT, R0.reuse, 0x4, PT ;  /* 0x000000040000780c */ /* 0x040fe40003f66070 */
[C---:B------:R-:W-:Y:S02]  /*22040*/  ISETP.GE.U32.AND P4, PT, R0.reuse, 0x8, PT ;  /* 0x000000080000780c */ /* 0x040fe40003f86070 */
[----:B------:R-:W-:Y:S01]  /*22050*/  ISETP.GE.U32.AND P5, PT, R0, 0x10, PT ;  /* 0x000000100000780c */ /* 0x000fe20003fa6070 */
[----:B--2---:R-:W0:Y:S02]  /*22060*/  SHFL.UP PT, R5, R6, 0x1, RZ ;  /* 0x0420000006057989 */ /* 0x004e2400000e00ff */
        /* <DEDUP_REMOVED lines=14> */
[----:B------:R-:W0:Y:S02]  /*22150*/  SHFL.IDX PT, R3, R5, 0x1f, 0x1f ;  /* 0x03e01f0005037f89 */ /* 0x000e2400000e0000 */
[----:B0-----:R-:W-:-:S04]  /*22160*/  IMAD R7, R3, UR5, RZ ;  /* 0x0000000503077c24 */ /* 0x001fc8000f8e02ff */
[----:B------:R-:W-:Y:S01]  /*22170*/  IMAD.MOV.U32 R8, RZ, RZ, R7 ;  /* 0x000000ffff087224 */ /* 0x000fe200078e0007 */
[----:B-1----:R-:W-:-:S13]  /*22180*/  ISETP.GT.AND P6, PT, R7, UR6, PT ;  /* 0x0000000607007c0c */ /* 0x002fda000bfc4270 */
[----:B------:R-:W-:Y:S05]  /*22190*/  @P6 BRA `(.L_x_2042) ;  /* 0x00000000009c6947 */ /* 0x000fea0003800000 */
[----:B------:R-:W0:Y:S01]  /*221a0*/  LDC R5, c[0x0][0xc3c] ;  /* 0x00030f00ff057b82 */ /* 0x000e220000000800 */
[----:B------:R-:W-:Y:S01]  /*221b0*/  IMAD.MOV.U32 R7, RZ, RZ, R8 ;  /* 0x000000ffff077224 */ /* 0x000fe200078e0008 */
[----:B------:R-:W-:Y:S01]  /*221c0*/  UMOV UR4, URZ ;  /* 0x0000003f00047c82 */ /* 0x000fe20008000000 */
[----:B------:R-:W-:Y:S01]  /*221d0*/  ULDC UR7, c[0x0][0xc3c] ;  /* 0x00030f0000077ab9 */ /* 0x000fe20000000800 */
[----:B------:R-:W-:-:S05]  /*221e0*/  ULDC UR5, c[0x0][0xc38] ;  /* 0x00030e0000057ab9 */ /* 0x000fca0000000800 */
.L_x_2046:
[----:B------:R-:W-:Y:S01]  /*221f0*/  UIADD3 UR4, UR4, 0x1f, URZ ;  /* 0x0000001f04047890 */ /* 0x000fe2000fffe03f */
[----:B------:R-:W-:-:S05]  /*22200*/  MOV R19, UR7 ;  /* 0x0000000700137c02 */ /* 0x000fca0008000f00 */
[----:B0-----:R-:W-:-:S13]  /*22210*/  ISETP.LE.AND P6, PT, R5, UR4, PT ;  /* 0x0000000405007c0c */ /* 0x001fda000bfc3270 */
[----:B------:R-:W-:Y:S05]  /*22220*/  @P6 BRA `(.L_x_2043) ;  /* 0x0000000400a86947 */ /* 0x000fea0003800000 */
[----:B------:R-:W-:Y:S01]  /*22230*/  VIADD R8, R0, UR4 ;  /* 0x0000000400087c36 */ /* 0x000fe20008000000 */
[----:B------:R-:W-:Y:S01]  /*22240*/  BSSY B0, `(.L_x_2044) ;  /* 0x0000007000007945 */ /* 0x000fe20003800000 */
[----:B------:R-:W-:-:S03]  /*22250*/  IMAD.MOV.U32 R6, RZ, RZ, RZ ;  /* 0x000000ffff067224 */ /* 0x000fc600078e00ff */
[----:B------:R-:W-:-:S13]  /*22260*/  ISETP.GE.OR P6, PT, R8, R5, !P0 ;  /* 0x000000050800720c */ /* 0x000fda00047c6670 */
[----:B------:R-:W-:Y:S05]  /*22270*/  @P6 BRA `(.L_x_2045) ;  /* 0x00000000000c6947 */ /* 0x000fea0003800000 */
[----:B------:R-:W0:Y:S02]  /*22280*/  LDC.64 R2, c[0x0][0xc80] ;  /* 0x00032000ff027b82 */ /* 0x000e240000000a00 */
[----:B0-----:R-:W-:-:S05]  /*22290*/  IMAD.WIDE R2, R8, 0x4, R2 ;  /* 0x0000000408027825 */ /* 0x001fca00078e0202 */
[----:B------:R0:W5:Y:S02]  /*222a0*/  LDG.E R6, desc[UR60][R2.64] ;  /* 0x0000003c02067981 */ /* 0x000164000c1e1900 */
.L_x_2045:
[----:B------:R-:W-:Y:S05]  /*222b0*/  BSYNC B0 ;  /* 0x0000000000007941 */ /* 0x000fea0003800000 */
.L_x_2044:
        /* <DEDUP_REMOVED lines=21> */
.L_x_2042:
[----:B------:R-:W-:-:S05]  /*22410*/  IADD3 R8, -R8, R7, RZ ;  /* 0x0000000708087210 */ /* 0x000fca0007ffe1ff */
        /* <DEDUP_REMOVED lines=17> */
[----:B------:R-:W-:-:S06]  /*22530*/  VIADD R16, R7, 0xffffffff ;  /* 0xffffffff07107836 */ /* 0x000fcc0000000000 */
[----:B------:R2:W3:Y:S02]  /*22540*/  SHFL.IDX PT, R16, R5, R16, 0x1f ;  /* 0x00001f1005107589 */ /* 0x0004e400000e0000 */
.L_x_2047:
[----:B-12---:R-:W-:Y:S01]  /*22550*/  IMAD.MOV R5, RZ, RZ, -R3 ;  /* 0x000000ffff057224 */ /* 0x006fe200078e0a03 */
[----:B------:R-:W-:Y:S01]  /*22560*/  MOV R2, RZ ;  /* 0x000000ff00027202 */ /* 0x000fe20000000f00 */
[----:B---3--:R-:W-:Y:S01]  /*22570*/  IMAD R16, R16, UR5, R8 ;  /* 0x0000000510107c24 */ /* 0x008fe2000f8e0208 */
[----:B------:R-:W-:Y:S01]  /*22580*/  IABS R7, R9 ;  /* 0x0000000900077213 */ /* 0x000fe20000000000 */
[----:B------:R-:W-:-:S04]  /*22590*/  IMAD R5, R5, R10, RZ ;  /* 0x0000000a05057224 */ /* 0x000fc800078e02ff */
[----:B------:R-:W-:Y:S01]  /*225a0*/  IMAD.HI.U32 R3, R3, R5, R2 ;  /* 0x0000000503037227 */ /* 0x000fe200078e0002 */
[----:B------:R-:W-:-:S03]  /*225b0*/  IADD3 R2, -R16, UR6, RZ ;  /* 0x0000000610027c10 */ /* 0x000fc6000fffe1ff */
[----:B------:R-:W-:Y:S01]  /*225c0*/  IMAD.MOV R7, RZ, RZ, -R7 ;  /* 0x000000ffff077224 */ /* 0x000fe200078e0a07 */
[----:B------:R-:W-:-:S05]  /*225d0*/  IABS R5, R2 ;  /* 0x0000000200057213 */ /* 0x000fca0000000000 */
        /* <DEDUP_REMOVED lines=10> */
[----:B------:R-:W-:Y:S02]  /*22680*/  @!P2 IADD3 R8, -R8, RZ, RZ ;  /* 0x000000ff0808a210 */ /* 0x000fe40007ffe1ff */
[----:B------:R-:W-:-:S05]  /*22690*/  @!P1 LOP3.LUT R8, RZ, R9, RZ, 0x33, !PT ;  /* 0x00000009ff089212 */ /* 0x000fca00078e33ff */
[----:B------:R-:W-:Y:S02]  /*226a0*/  IMAD R5, R11, R8, RZ ;  /* 0x000000080b057224 */ /* 0x000fe400078e02ff */
[----:B------:R-:W-:Y:S02]  /*226b0*/  IMAD.MOV R8, RZ, RZ, -R8 ;  /* 0x000000ffff087224 */ /* 0x000fe400078e0a08 */
[----:B------:R-:W-:Y:S02]  /*226c0*/  IMAD.MOV R10, RZ, RZ, -R5 ;  /* 0x000000ffff0a7224 */ /* 0x000fe400078e0a05 */
[----:B------:R-:W-:-:S03]  /*226d0*/  IMAD R8, R9, R8, R2 ;  /* 0x0000000809087224 */ /* 0x000fc600078e0202 */
[----:B------:R-:W-:Y:S01]  /*226e0*/  VIADDMNMX R11, R10, UR5, R11, PT ;  /* 0x000000050a0b7c46 */ /* 0x000fe2000b80010b */
[----:B------:R-:W-:-:S03]  /*226f0*/  IMAD.IADD R5, R8, 0x1, R5 ;  /* 0x0000000108057824 */ /* 0x000fc600078e0205 */
[----:B------:R-:W-:-:S04]  /*22700*/  IABS R7, R11 ;  /* 0x0000000b00077213 */ /* 0x000fc80000000000 */
[----:B------:R-:W1:Y:S08]  /*22710*/  I2F.RP R10, R7 ;  /* 0x00000007000a7306 */ /* 0x000e700000209400 */
[----:B-1----:R-:W1:Y:S02]  /*22720*/  MUFU.RCP R10, R10 ;  /* 0x0000000a000a7308 */ /* 0x002e640000001000 */
[----:B-1----:R-:W-:Y:S01]  /*22730*/  VIADD R3, R10, 0xffffffe ;  /* 0x0ffffffe0a037836 */ /* 0x002fe20000000000 */
[----:B------:R-:W-:-:S05]  /*22740*/  IABS R10, R11 ;  /* 0x0000000b000a7213 */ /* 0x000fca0000000000 */
[----:B------:R-:W1:Y:S01]  /*22750*/  F2I.FTZ.U32.TRUNC.NTZ R3, R3 ;  /* 0x0000000300037305 */ /* 0x000e62000021f000 */
[----:B------:R-:W-:Y:S02]  /*22760*/  IMAD.MOV R10, RZ, RZ, -R10 ;  /* 0x000000ffff0a7224 */ /* 0x000fe400078e0a0a */
[----:B-1----:R-:W-:-:S04]  /*22770*/  IMAD.MOV R2, RZ, RZ, -R3 ;  /* 0x000000ffff027224 */ /* 0x002fc800078e0a03 */
[----:B------:R-:W-:Y:S01]  /*22780*/  IMAD R9, R2, R7, RZ ;  /* 0x0000000702097224 */ /* 0x000fe200078e02ff */
[----:B------:R-:W-:-:S05]  /*22790*/  MOV R2, RZ ;  /* 0x000000ff00027202 */ /* 0x000fca0000000f00 */
[----:B------:R-:W-:Y:S01]  /*227a0*/  IMAD.HI.U32 R2, R3, R9, R2 ;  /* 0x0000000903027227 */ /* 0x000fe200078e0002 */
[----:B------:R-:W-:Y:S02]  /*227b0*/  IABS R9, R8 ;  /* 0x0000000800097213 */ /* 0x000fe40000000000 */
[----:B------:R-:W-:-:S03]  /*227c0*/  LOP3.LUT R3, R8, R11, RZ, 0x3c, !PT ;  /* 0x0000000b08037212 */ /* 0x000fc600078e3cff */
[----:B------:R-:W-:Y:S01]  /*227d0*/  IMAD.HI.U32 R2, R2, R9, RZ ;  /* 0x0000000902027227 */ /* 0x000fe200078e00ff */
[----:B------:R-:W-:-:S03]  /*227e0*/  ISETP.GE.AND P2, PT, R3, RZ, PT ;  /* 0x000000ff0300720c */ /* 0x000fc60003f46270 */
[----:B------:R-:W-:-:S05]  /*227f0*/  IMAD R10, R2, R10, R9 ;  /* 0x0000000a020a7224 */ /* 0x000fca00078e0209 */
[----:B------:R-:W-:-:S13]  /*22800*/  ISETP.GT.U32.AND P1, PT, R7, R10, PT ;  /* 0x0000000a0700720c */ /* 0x000fda0003f24070 */
[----:B------:R-:W-:Y:S02]  /*22810*/  @!P1 IMAD.IADD R10, R10, 0x1, -R7 ;  /* 0x000000010a0a9824 */ /* 0x000fe400078e0a07 */
[----:B------:R-:W-:Y:S01]  /*22820*/  @!P1 VIADD R2, R2, 0x1 ;  /* 0x0000000102029836 */ /* 0x000fe20000000000 */
[----:B------:R-:W-:Y:S02]  /*22830*/  ISETP.NE.AND P1, PT, R11, RZ, PT ;  /* 0x000000ff0b00720c */ /* 0x000fe40003f25270 */
[----:B------:R-:W-:-:S13]  /*22840*/  ISETP.GE.U32.AND P0, PT, R10, R7, PT ;  /* 0x000000070a00720c */ /* 0x000fda0003f06070 */
[----:B------:R-:W-:-:S05]  /*22850*/  @P0 VIADD R2, R2, 0x1 ;  /* 0x0000000102020836 */ /* 0x000fca0000000000 */
[----:B------:R-:W-:Y:S02]  /*22860*/  @!P2 IADD3 R2, -R2, RZ, RZ ;  /* 0x000000ff0202a210 */ /* 0x000fe40007ffe1ff */
[----:B------:R-:W-:Y:S01]  /*22870*/  @!P1 LOP3.LUT R2, RZ, R11, RZ, 0x33, !PT ;  /* 0x0000000bff029212 */ /* 0x000fe200078e33ff */
[----:B------:R-:W-:-:S03]  /*22880*/  IMAD.MOV R11, RZ, RZ, -R11 ;  /* 0x000000ffff0b7224 */ /* 0x000fc600078e0a0b */
[----:B------:R-:W-:Y:S01]  /*22890*/  LOP3.LUT R17, RZ, R2, RZ, 0x33, !PT ;  /* 0x00000002ff117212 */ /* 0x000fe200078e33ff */
[----:B------:R-:W-:-:S04]  /*228a0*/  IMAD R18, R2, R11, R5 ;  /* 0x0000000b02127224 */ /* 0x000fc800078e0205 */
[----:B------:R-:W-:Y:S01]  /*228b0*/  IMAD.IADD R17, R6, 0x1, R17 ;  /* 0x0000000106117824 */ /* 0x000fe200078e0211 */
[----:B------:R-:W-:Y:S06]  /*228c0*/  BRA `(.L_x_2048) ;  /* 0x00000000000c7947 */ /* 0x000fec0003800000 */
.L_x_2043:
[----:B------:R-:W-:Y:S01]  /*228d0*/  IMAD.MOV.U32 R17, RZ, RZ, RZ ;  /* 0x000000ffff117224 */ /* 0x000fe200078e00ff */
[----:B------:R-:W-:Y:S01]  /*228e0*/  MOV R16, UR6 ;  /* 0x0000000600107c02 */ /* 0x000fe20008000f00 */
[----:B------:R-:W-:-:S07]  /*228f0*/  IMAD.MOV.U32 R18, RZ, RZ, RZ ;  /* 0x000000ffff127224 */ /* 0x000fce00078e00ff */
.L_x_2048:
[----:B------:R-:W-:-:S13]  /*22900*/  ISETP.NE.AND P0, PT, R0, RZ, PT ;  /* 0x000000ff0000720c */ /* 0x000fda0003f05270 */
[----:B------:R-:W1:Y:S01]  /*22910*/  @!P0 S2R R3, SR_CgaCtaId ;  /* 0x0000000000038919 */ /* 0x000e620000008800 */
[----:B------:R-:W-:-:S04]  /*22920*/  @!P0 MOV R0, 0x400 ;  /* 0x0000040000008802 */ /* 0x000fc80000000f00 */
[----:B-1----:R-:W-:-:S05]  /*22930*/  @!P0 LEA R0, R3, R0, 0x18 ;  /* 0x0000000003008211 */ /* 0x002fca00078ec0ff */
[----:B------:R1:W-:Y:S01]  /*22940*/  @!P0 STS.128 [R0+0x308d0], R16 ;  /* 0x0308d01000008388 */ /* 0x0003e20000000c00 */
[----:B------:R-:W-:Y:S06]  /*22950*/  BAR.ARV 0x5, 0x180 ;  /* 0x0146000000007b1d */ /* 0x000fec0000002000 */
.L_x_2041:
[----:B-1----:R-:W-:Y:S01]  /*22960*/  IMAD.MOV.U32 R0, RZ, RZ, 0x1 ;  /* 0x00000001ff007424 */ /* 0x002fe200078e00ff */
[----:B------:R1:W-:Y:S01]  /*22970*/  STL [R1+0x8], RZ ;  /* 0x000008ff01007387 */ /* 0x0003e20000100800 */
[----:B------:R-:W-:Y:S02]  /*22980*/  ULDC UR4, c[0x0][0xc3c] ;  /* 0x00030f0000047ab9 */ /* 0x000fe40000000800 */
[----:B--2---:R-:W-:Y:S01]  /*22990*/  ISETP.GE.AND P0, PT, R19, UR4, PT ;  /* 0x0000000413007c0c */ /* 0x004fe2000bf06270 */
[----:B------:R1:W-:Y:S04]  /*229a0*/  STL [R1+0x14], R0 ;  /* 0x0000140001007387 */ /* 0x0003e80000100800 */
[----:B------:R1:W-:Y:S08]  /*229b0*/  STL [R1+0x54], RZ ;  /* 0x000054ff01007387 */ /* 0x0003f00000100800 */
[----:B-1----:R-:W-:Y:S05]  /*229c0*/  @P0 BRA `(.L_x_2049) ;  /* 0x00000084003c0947 */ /* 0x002fea0003800000 */
[----:B------:R-:W2:Y:S04]  /*229d0*/  LDL.LU R6, [R1+0x4] ;  /* 0x0000040001067983 */ /* 0x000ea80000300800 */
[----:B------:R-:W3:Y:S01]  /*229e0*/  LDL R5, [R1+0x50] ;  /* 0x0000500001057983 */ /* 0x000ee20000100800 */
[C---:B------:R-:W-:Y:S01]  /*229f0*/  IMAD.SHL.U32 R0, R4.reuse, 0x8, RZ ;  /* 0x0000000804007824 */ /* 0x040fe200078e00ff */
[----:B------:R-:W-:Y:S01]  /*22a00*/  LOP3.LUT R8, R4, 0x7f, RZ, 0xc0, !PT ;  /* 0x0000007f04087812 */ /* 0x000fe200078ec0ff */
[----:B------:R-:W1:Y:S01]  /*22a10*/  S2UR UR5, SR_CgaCtaId ;  /* 0x00000000000579c3 */ /* 0x000e620000008800 */
[----:B------:R-:W-:Y:S01]  /*22a20*/  UMOV UR4, 0x400 ;  /* 0x0000040000047882 */ /* 0x000fe20000000000 */
[----:B------:R-:W-:Y:S01]  /*22a30*/  BSSY B8, `(.L_x_2049) ;  /* 0x0000848000087945 */ /* 0x000fe20003800000 */
[----:B------:R-:W-:Y:S01]  /*22a40*/  LOP3.LUT R3, R0, 0x1f8, RZ, 0xc0, !PT ;  /* 0x000001f800037812 */ /* 0x000fe200078ec0ff */
[C---:B0-----:R-:W-:Y:S01]  /*22a50*/  IMAD.SHL.U32 R2, R8.reuse, 0x8, RZ ;  /* 0x0000000808027824 */ /* 0x041fe200078e00ff */
[----:B------:R-:W-:Y:S01]  /*22a60*/  ISETP.NE.AND P1, PT, R8, RZ, PT ;  /* 0x000000ff0800720c */ /* 0x000fe20003f25270 */
[----:B------:R-:W-:Y:S01]  /*22a70*/  ULDC.64 UR38, c[0x0][0x198] ;  /* 0x0000660000267ab9 */ /* 0x000fe20000000a00 */
[----:B------:R-:W-:Y:S01]  /*22a80*/  LOP3.LUT R3, R3, 0x38, R4, 0x78, !PT ;  /* 0x0000003803037812 */ /* 0x000fe200078e7804 */
[----:B------:R-:W-:Y:S01]  /*22a90*/  ULDC UR36, c[0x0][0xc] ;  /* 0x0000030000247ab9 */ /* 0x000fe20000000800 */
[----:B------:R-:W-:-:S02]  /*22aa0*/  SHF.R.U32.HI R7, RZ, 0x3, R8 ;  /* 0x00000003ff077819 */ /* 0x000fc40000011608 */
[----:B------:R-:W-:Y:S02]  /*22ab0*/  LOP3.LUT R2, R3, 0x200, R2, 0xf8, !PT ;  /* 0x0000020003027812 */ /* 0x000fe400078ef802 */
[C---:B------:R-:W-:Y:S02]  /*22ac0*/  LOP3.LUT P0, R3, R4.reuse, 0x1f, RZ, 0xc0, !PT ;  /* 0x0000001f04037812 */ /* 0x040fe4000780c0ff */
[----:B------:R-:W-:Y:S02]  /*22ad0*/  SHF.L.U32 R4, R4, 0x4, RZ ;  /* 0x0000000404047819 */ /* 0x000fe400000006ff */
[----:B------:R-:W-:Y:S01]  /*22ae0*/  LOP3.LUT R0, R0, 0x38, RZ, 0xc0, !PT ;  /* 0x0000003800007812 */ /* 0x000fe200078ec0ff */
[----:B------:R0:W-:Y:S01]  /*22af0*/  STL [R1+0x2c], R3 ;  /* 0x00002c0301007387 */ /* 0x0001e20000100800 */
[----:B------:R-:W-:Y:S01]  /*22b00*/  LOP3.LUT R4, R7, 0x70, R4, 0xf8, !PT ;  /* 0x0000007007047812 */ /* 0x000fe200078ef804 */
[----:B------:R-:W-:Y:S01]  /*22b10*/  IMAD.MOV.U32 R4, RZ, RZ, 0x1 ;  /* 0x00000001ff047424 */ /* 0x000fe200078e00ff */
[----:B-1----:R-:W-:-:S06]  /*22b20*/  ULEA UR4, UR5, UR4, 0x18 ;  /* 0x0000000405047291 */ /* 0x002fcc000f8ec03f */
[----:B0-----:R-:W-:-:S04]  /*22b30*/  IMAD.U32 R3, RZ, RZ, UR4 ;  /* 0x00000004ff037e24 */ /* 0x001fc8000f8e00ff */
[----:B------:R-:W-:Y:S01]  /*22b40*/  IMAD R2, R2, 0x2, R3 ;  /* 0x0000000202027824 */ /* 0x000fe200078e0203 */
[----:B------:R-:W-:Y:S04]  /*22b50*/  STL [R1], R3 ;  /* 0x0000000301007387 */ /* 0x000fe80000100800 */
[----:B------:R0:W-:Y:S02]  /*22b60*/  STL [R1+0x28], R2 ;  /* 0x0000280201007387 */ /* 0x0001e40000100800 */
[----:B0-----:R-:W-:Y:S01]  /*22b70*/  IMAD.MOV.U32 R2, RZ, RZ, 0x1 ;  /* 0x00000001ff027424 */ /* 0x001fe200078e00ff */
[----:B--2---:R-:W-:-:S04]  /*22b80*/  LOP3.LUT R6, R6, 0xfffffffd, RZ, 0xc0, !PT ;  /* 0xfffffffd06067812 */ /* 0x004fc800078ec0ff */
[----:B------:R-:W-:Y:S02]  /*22b90*/  @P1 LOP3.LUT R6, R6, 0x2, RZ, 0xfc, !PT ;  /* 0x0000000206061812 */ /* 0x000fe400078efcff */
[----:B---3--:R-:W-:Y:S02]  /*22ba0*/  LOP3.LUT R3, R5, 0x2, RZ, 0xfc, !PT ;  /* 0x0000000205037812 */ /* 0x008fe400078efcff */
[----:B------:R-:W-:-:S03]  /*22bb0*/  LOP3.LUT R6, R6, 0xfffffffe, RZ, 0xc0, !PT ;  /* 0xfffffffe06067812 */ /* 0x000fc600078ec0ff */
[----:B------:R0:W-:Y:S01]  /*22bc0*/  STL [R1+0x40], R3 ;  /* 0x0000400301007387 */ /* 0x0001e20000100800 */
[----:B------:R-:W-:Y:S02]  /*22bd0*/  @P0 LOP3.LUT R6, R6, 0x1, RZ, 0xfc, !PT ;  /* 0x0000000106060812 */ /* 0x000fe400078efcff */
[----:B------:R-:W-:Y:S02]  /*22be0*/  ISETP.NE.OR P0, PT, R8, RZ, !P0 ;  /* 0x000000ff0800720c */ /* 0x000fe40004705670 */
[----:B------:R-:W-:Y:S02]  /*22bf0*/  LOP3.LUT R6, R6, 0xfffffff7, RZ, 0xc0, !PT ;  /* 0xfffffff706067812 */ /* 0x000fe400078ec0ff */
[----:B0-----:R-:W-:-:S09]  /*22c00*/  LOP3.LUT R3, R0, 0x40, RZ, 0xfc, !PT ;  /* 0x0000004000037812 */ /* 0x001fd200078efcff */
[----:B------:R-:W-:-:S05]  /*22c10*/  @P0 LOP3.LUT R6, R6, 0x8, RZ, 0xfc, !PT ;  /* 0x0000000806060812 */ /* 0x000fca00078efcff */
[----:B------:R-:W-:Y:S04]  /*22c20*/  STL [R1+0x4], R6 ;  /* 0x0000040601007387 */ /* 0x000fe80000100800 */
[----:B------:R-:W-:Y:S04]  /*22c30*/  STL [R1+0x54], RZ ;  /* 0x000054ff01007387 */ /* 0x000fe80000100800 */
[----:B------:R0:W-:Y:S04]  /*22c40*/  STL [R1+0x20], R2 ;  /* 0x0000200201007387 */ /* 0x0001e80000100800 */
[----:B------:R1:W-:Y:S04]  /*22c50*/  STL [R1+0x1c], RZ ;  /* 0x00001cff01007387 */ /* 0x0003e80000100800 */
[----:B------:R1:W-:Y:S01]  /*22c60*/  STL [R1+0x8], RZ ;  /* 0x000008ff01007387 */ /* 0x0003e20000100800 */
[----:B0-----:R-:W-:-:S03]  /*22c70*/  LOP3.LUT R2, R0, 0x80, RZ, 0xfc, !PT ;  /* 0x0000008000027812 */ /* 0x001fc600078efcff */
[----:B------:R1:W-:Y:S01]  /*22c80*/  STL [R1+0x14], R4 ;  /* 0x0000140401007387 */ /* 0x0003e20000100800 */
[----:B------:R-:W-:-:S07]  /*22c90*/  LOP3.LUT R0, R0, 0xc0, RZ, 0xfc, !PT ;  /* 0x000000c000007812 */ /* 0x000fce00078efcff */
.L_x_2226:
[----:B0-----:R-:W0:Y:S01]  /*22ca0*/  LDC.64 R12, c[0x0][0xa00] ;  /* 0x00028000ff0c7b82 */ /* 0x001e220000000a00 */
[----:B------:R-:W-:Y:S05]  /*22cb0*/  YIELD ;  /* 0x0000000000007946 */ /* 0x000fea0003800000 */
[----:B------:R-:W-:Y:S01]  /*22cc0*/  ULDC.64 UR4, c[0x0][0xa28] ;  /* 0x00028a0000047ab9 */ /* 0x000fe20000000a00 */
[----:B------:R-:W-:Y:S02]  /*22cd0*/  CS2R R6, SRZ ;  /* 0x0000000000067805 */ /* 0x000fe4000001ff00 */
[----:B------:R-:W-:Y:S01]  /*22ce0*/  ISETP.NE.U32.AND P0, PT, RZ, UR4, PT ;  /* 0x00000004ff007c0c */ /* 0x000fe2000bf05070 */
[----:B------:R-:W-:Y:S01]  /*22cf0*/  ULDC.64 UR8, c[0x0][0xa18] ;  /* 0x0002860000087ab9 */ /* 0x000fe20000000a00 */
[----:B------:R-:W-:Y:S01]  /*22d00*/  MOV R0, RZ ;  /* 0x000000ff00007202 */ /* 0x000fe20000000f00 */
[----:B-1----:R-:W1:Y:S01]  /*22d10*/  LDC.64 R4, c[0x0][0xa08] ;  /* 0x00028200ff047b82 */ /* 0x002e620000000a00 */
[----:B------:R-:W-:Y:S01]  /*22d20*/  ISETP.NE.AND.EX P0, PT, RZ, UR5, PT, P0 ;  /* 0x00000005ff007c0c */ /* 0x000fe2000bf05300 */
[----:B------:R-:W-:Y:S01]  /*22d30*/  ULDC.64 UR4, c[0x0][0xa00] ;  /* 0x0002800000047ab9 */ /* 0x000fe20000000a00 */
[----:B------:R-:W-:Y:S01]  /*22d40*/  ULDC.64 UR6, c[0x0][0xa08] ;  /* 0x0002820000067ab9 */ /* 0x000fe20000000a00 */
[----:B------:R-:W-:-:S04]  /*22d50*/  ISETP.NE.U32.AND P1, PT, RZ, UR4, PT ;  /* 0x00000004ff007c0c */ /* 0x000fc8000bf25070 */
[----:B------:R-:W-:Y:S01]  /*22d60*/  ISETP.NE.AND.EX P1, PT, RZ, UR5, PT, P1 ;  /* 0x00000005ff007c0c */ /* 0x000fe2000bf25310 */
[----:B------:R-:W-:Y:S01]  /*22d70*/  ULDC.64 UR4, c[0x0][0xa10] ;  /* 0x0002840000047ab9 */ /* 0x000fe20000000a00 */
[----:B0-----:R-:W-:-:S04]  /*22d80*/  IMAD.WIDE R12, R19, 0x4, R12 ;  /* 0x00000004130c7825 */ /* 0x001fc800078e020c */
[----:B---3--:R-:W0:Y:S07]  /*22d90*/  @P0 LDC.64 R2, c[0x0][0xa28] ;  /* 0x00028a00ff020b82 */ /* 0x008e2e0000000a00 */
[----:B------:R-:W2:Y:S01]  /*22da0*/  @P1 LDG.E R6, desc[UR60][R12.64] ;  /* 0x0000003c0c061981 */ /* 0x000ea2000c1e1900 */
[----:B------:R-:W-:-:S04]  /*22db0*/  ISETP.NE.U32.AND P3, PT, RZ, UR8, PT ;  /* 0x00000008ff007c0c */ /* 0x000fc8000bf65070 */
[----:B------:R-:W-:Y:S01]  /*22dc0*/  ISETP.NE.AND.EX P3, PT, RZ, UR9, PT, P3 ;  /* 0x00000009ff007c0c */ /* 0x000fe2000bf65330 */
[----:B0-----:R-:W-:-:S12]  /*22dd0*/  @P0 IMAD.WIDE R2, R19, 0x4, R2 ;  /* 0x0000000413020825 */ /* 0x001fd800078e0202 */
[----:B-----5:R-:W0:Y:S01]  /*22de0*/  @P3 LDC.64 R8, c[0x0][0xa18] ;  /* 0x00028600ff083b82 */ /* 0x020e220000000a00 */
[----:B------:R3:W5:Y:S01]  /*22df0*/  @P0 LDG.E R0, desc[UR60][R2.64] ;  /* 0x0000003c02000981 */ /* 0x000762000c1e1900 */
[----:B------:R-:W-:Y:S01]  /*22e00*/  ISETP.NE.U32.AND P2, PT, RZ, UR6, PT ;  /* 0x00000006ff007c0c */ /* 0x000fe2000bf45070 */
[----:B------:R-:W-:Y:S01]  /*22e10*/  IMAD.MOV.U32 R10, RZ, RZ, RZ ;  /* 0x000000ffff0a7224 */ /* 0x000fe200078e00ff */
[----:B------:R-:W-:Y:S01]  /*22e20*/  ISETP.NE.U32.AND P0, PT, RZ, UR4, PT ;  /* 0x00000004ff007c0c */ /* 0x000fe2000bf05070 */
[----:B-1----:R-:W-:-:S03]  /*22e30*/  IMAD.WIDE R4, R19, 0x4, R4 ;  /* 0x0000000413047825 */ /* 0x002fc600078e0204 */
[----:B---3--:R-:W1:Y:S01]  /*22e40*/  LDC.64 R2, c[0x0][0xa10] ;  /* 0x00028400ff027b82 */ /* 0x008e620000000a00 */
[----:B------:R-:W-:Y:S01]  /*22e50*/  ULDC UR4, c[0x0][0x288] ;  /* 0x0000a20000047ab9 */ /* 0x000fe20000000800 */
[----:B------:R-:W-:Y:S02]  /*22e60*/  ISETP.NE.AND.EX P2, PT, RZ, UR7, PT, P2 ;  /* 0x00000007ff007c0c */ /* 0x000fe4000bf45320 */
[----:B------:R-:W-:Y:S01]  /*22e70*/  ISETP.NE.AND.EX P0, PT, RZ, UR5, PT, P0 ;  /* 0x00000005ff007c0c */ /* 0x000fe2000bf05300 */
[----:B0-----:R-:W-:-:S10]  /*22e80*/  @P3 IMAD.WIDE R8, R19, 0x4, R8 ;  /* 0x0000000413083825 */ /* 0x001fd400078e0208 */
[----:B------:R-:W5:Y:S01]  /*22e90*/  @P2 LDG.E R7, desc[UR60][R4.64] ;  /* 0x0000003c04072981 */ /* 0x000f62000c1e1900 */
[----:B-1----:R-:W-:-:S05]  /*22ea0*/  IMAD.WIDE R2, R19, 0x4, R2 ;  /* 0x0000000413027825 */ /* 0x002fca00078e0202 */
        /* <DEDUP_REMOVED lines=13> */
[----:B--2---:R0:W-:Y:S01]  /*22f80*/  STL [R1+0x3c], R6 ;  /* 0x00003c0601007387 */ /* 0x0041e20000100800 */
[----:B------:R-:W-:Y:S01]  /*22f90*/  IMAD.MOV.U32 R11, RZ, RZ, R6 ;  /* 0x000000ffff0b7224 */ /* 0x000fe200078e0006 */
[----:B0-----:R-:W-:Y:S01]  /*22fa0*/  MOV R6, UR4 ;  /* 0x0000000400067c02 */ /* 0x001fe20008000f00 */
[----:B------:R-:W-:Y:S06]  /*22fb0*/  @P3 BRA `(.L_x_2050) ;  /* 0x0000000000143947 */ /* 0x000fec0003800000 */
[----:B------:R-:W-:Y:S05]  /*22fc0*/  @!P1 BRA `(.L_x_2050) ;  /* 0x0000000000109947 */ /* 0x000fea0003800000 */
[----:B------:R-:W2:Y:S04]  /*22fd0*/  LDG.E R8, desc[UR60][R12.64] ;  /* 0x0000003c0c087981 */ /* 0x000ea8000c1e1900 */
[----:B------:R-:W2:Y:S02]  /*22fe0*/  LDG.E R12, desc[UR60][R12.64+0x4] ;  /* 0x0000043c0c0c7981 */ /* 0x000ea4000c1e1900 */
[----:B--2---:R-:W-:-:S05]  /*22ff0*/  IMAD.IADD R11, R12, 0x1, -R8 ;  /* 0x000000010c0b7824 */ /* 0x004fca00078e0a08 */
[----:B------:R0:W-:Y:S02]  /*23000*/  STL [R1+0x3c], R11 ;  /* 0x00003c0b01007387 */ /* 0x0001e40000100800 */
.L_x_2050:
[----:B-----5:R-:W-:Y:S01]  /*23010*/  IMAD.IADD R7, R7, 0x1, R0 ;  /* 0x0000000107077824 */ /* 0x020fe200078e0200 */
[----:B------:R-:W-:Y:S02]  /*23020*/  ULDC.64 UR4, c[0x0][0xa20] ;  /* 0x0002880000047ab9 */ /* 0x000fe40000000a00 */
[----:B------:R-:W-:Y:S02]  /*23030*/  ISETP.NE.U32.AND P1, PT, RZ, UR4, PT ;  /* 0x00000004ff007c0c */ /* 0x000fe4000bf25070 */
[----:B------:R1:W-:Y:S02]  /*23040*/  STL [R1+0x18], R7 ;  /* 0x0000180701007387 */ /* 0x0003e40000100800 */
[----:B------:R-:W-:-:S13]  /*23050*/  ISETP.NE.AND.EX P1, PT, RZ, UR5, PT, P1 ;  /* 0x00000005ff007c0c */ /* 0x000fda000bf25310 */
[----:B-1----:R-:W-:Y:S05]  /*23060*/  @!P1 BRA `(.L_x_2051) ;  /* 0x0000000000109947 */ /* 0x002fea0003800000 */
[----:B------:R-:W1:Y:S02]  /*23070*/  LDC.64 R6, c[0x0][0xa20] ;  /* 0x00028800ff067b82 */ /* 0x000e640000000a00 */
[----:B-1----:R-:W-:-:S06]  /*23080*/  IMAD.WIDE R6, R19, 0x4, R6 ;  /* 0x0000000413067825 */ /* 0x002fcc00078e0206 */
[----:B------:R1:W5:Y:S01]  /*23090*/  LDG.E R6, desc[UR60][R6.64] ;  /* 0x0000003c06067981 */ /* 0x000362000c1e1900 */
[----:B------:R-:W-:Y:S05]  /*230a0*/  BRA `(.L_x_2052) ;  /* 0x0000000000107947 */ /* 0x000fea0003800000 */
.L_x_2051:
[----:B------:R-:W-:Y:S05]  /*230b0*/  @!P2 BRA `(.L_x_2052) ;  /* 0x00000000000ca947 */ /* 0x000fea0003800000 */
[----:B------:R-:W2:Y:S04]  /*230c0*/  LDG.E R6, desc[UR60][R4.64] ;  /* 0x0000003c04067981 */ /* 0x000ea8000c1e1900 */
[----:B------:R-:W2:Y:S02]  /*230d0*/  LDG.E R4, desc[UR60][R4.64+0x4] ;  /* 0x0000043c04047981 */ /* 0x000ea4000c1e1900 */
[----:B--2---:R-:W-:-:S07]  /*230e0*/  IMAD.IADD R6, R4, 0x1, -R6 ;  /* 0x0000000104067824 */ /* 0x004fce00078e0a06 */
.L_x_2052:
[----:B------:R-:W2:Y:S04]  /*230f0*/  @P0 LDG.E R4, desc[UR60][R2.64] ;  /* 0x0000003c02040981 */ /* 0x000ea8000c1e1900 */
[----:B------:R3:W2:Y:S01]  /*23100*/  @P0 LDG.E R2, desc[UR60][R2.64+0x4] ;  /* 0x0000043c02020981 */ /* 0x0006a2000c1e1900 */
[----:B------:R-:W-:Y:S01]  /*23110*/  SHF.L.U32 R12, R17, 0x7, RZ ;  /* 0x00000007110c7819 */ /* 0x000fe200000006ff */
[----:B-----5:R-:W-:-:S04]  /*23120*/  IMAD.IADD R8, R6, 0x1, -R0 ;  /* 0x0000000106087824 */ /* 0x020fc800078e0a00 */
[----:B------:R-:W-:Y:S01]  /*23130*/  VIADD R6, R12, 0x7f ;  /* 0x0000007f0c067836 */ /* 0x000fe20000000000 */
[----:B------:R4:W-:Y:S01]  /*23140*/  STL [R1+0x34], R12 ;  /* 0x0000340c01007387 */ /* 0x0009e20000100800 */
[----:B---3--:R-:W3:Y:S02]  /*23150*/  LDC R3, c[0x0][0x448] ;  /* 0x00011200ff037b82 */ /* 0x008ee40000000800 */
[----:B---3--:R-:W-:-:S13]  /*23160*/  ISETP.NE.AND P1, PT, R3, 0x1, PT ;  /* 0x000000010300780c */ /* 0x008fda0003f25270 */
[----:B------:R-:W3:Y:S08]  /*23170*/  @P1 LDC R3, c[0x0][0x44c] ;  /* 0x00011300ff031b82 */ /* 0x000ef00000000800 */
[----:B------:R-:W0:Y:S01]  /*23180*/  @P1 LDC R5, c[0x0][0x450] ;  /* 0x00011400ff051b82 */ /* 0x000e220000000800 */
[----:B---3--:R-:W-:-:S05]  /*23190*/  @P1 IMAD.HI.U32 R0, R6, R3, RZ ;  /* 0x0000000306001227 */ /* 0x008fca00078e00ff */
[----:B0-----:R-:W-:Y:S01]  /*231a0*/  @P1 SHF.R.U32.HI R6, RZ, R5, R0 ;  /* 0x00000005ff061219 */ /* 0x001fe20000011600 */
[----:B--2---:R-:W-:-:S04]  /*231b0*/  @P0 IMAD.IADD R9, R2, 0x1, -R4 ;  /* 0x0000000102090824 */ /* 0x004fc800078e0a04 */
[----:B------:R-:W-:-:S04]  /*231c0*/  IMAD.IADD R0, R8, 0x1, R9 ;  /* 0x0000000108007824 */ /* 0x000fc800078e0209 */
[C---:B------:R-:W-:Y:S01]  /*231d0*/  VIADD R2, R0.reuse, 0x3f ;  /* 0x0000003f00027836 */ /* 0x040fe20000000000 */
[----:B------:R-:W-:-:S04]  /*231e0*/  IADD3 R17, R0, 0x1, -R11 ;  /* 0x0000000100117810 */ /* 0x000fc80007ffe80b */
[----:B------:R-:W-:Y:S02]  /*231f0*/  SHF.R.S32.HI R3, RZ, 0x1f, R2 ;  /* 0x0000001fff037819 */ /* 0x000fe40000011402 */
[----:B------:R-:W-:Y:S02]  /*23200*/  IADD3 R6, R17, R6, RZ ;  /* 0x0000000611067210 */ /* 0x000fe40007ffe0ff */
[----:B------:R-:W-:Y:S02]  /*23210*/  LEA.HI R21, R3, R2, RZ, 0x6 ;  /* 0x0000000203157211 */ /* 0x000fe400078f30ff */
[----:B------:R-:W0:Y:S02]  /*23220*/  LDC.64 R2, c[0x0][0x9e0] ;  /* 0x00027800ff027b82 */ /* 0x000e240000000a00 */
[----:B------:R-:W-:Y:S02]  /*23230*/  SHF.R.S32.HI R21, RZ, 0x6, R21 ;  /* 0x00000006ff157819 */ /* 0x000fe40000011415 */
[----:B0-----:R-:W-:Y:S01]  /*23240*/  ISETP.GE.AND P2, PT, R3, 0x1, PT ;  /* 0x000000010300780c */ /* 0x001fe20003f46270 */
[----:B-1----:R-:W-:-:S12]  /*23250*/  IMAD.IADD R7, R6, 0x1, R2 ;  /* 0x0000000106077824 */ /* 0x002fd800078e0202 */
        /* <DEDUP_REMOVED lines=12> */
.L_x_2055:
[----:B------:R-:W-:-:S13]  /*23320*/  ISETP.NE.AND P3, PT, R3, 0x1, PT ;  /* 0x000000010300780c */ /* 0x000fda0003f65270 */
[----:B------:R-:W0:Y:S02]  /*23330*/  @P3 LDC.64 R4, c[0x0][0x9e8] ;  /* 0x00027a00ff043b82 */ /* 0x000e240000000a00 */
[----:B0-----:R-:W-:-:S05]  /*23340*/  @P3 IMAD.HI.U32 R4, R2, R4, RZ ;  /* 0x0000000402043227 */ /* 0x001fca00078e00ff */
[----:B------:R-:W-:-:S07]  /*23350*/  @P3 SHF.R.U32.HI R2, RZ, R5, R4 ;  /* 0x00000005ff023219 */ /* 0x000fce0000011604 */
.L_x_2056:
[----:B------:R-:W-:Y:S05]  /*23360*/  BSYNC B0 ;  /* 0x0000000000007941 */ /* 0x000fea0003800000 */
.L_x_2054:
[----:B------:R-:W-:-:S05]  /*23370*/  IMAD R2, R2, R3, R3 ;  /* 0x0000000302027224 */ /* 0x000fca00078e0203 */
[----:B------:R-:W-:-:S07]  /*23380*/  VIMNMX R7, R7, R2, PT ;  /* 0x0000000207077248 */ /* 0x000fce0003fe0100 */
.L_x_2053:
[----:B------:R-:W0:Y:S01]  /*23390*/  @P1 LDC R4, c[0x0][0x44c] ;  /* 0x00011300ff041b82 */ /* 0x000e220000000800 */
[----:B------:R-:W-:Y:S01]  /*233a0*/  IMAD.MOV.U32 R2, RZ, RZ, R12 ;  /* 0x000000ffff027224 */ /* 0x000fe200078e000c */
[----:B------:R-:W-:Y:S01]  /*233b0*/  IADD3 R20, R0, -R11, RZ ;  /* 0x8000000b00147210 */ /* 0x000fe20007ffe0ff */
[----:B------:R-:W-:-:S05]  /*233c0*/  ULDC UR4, c[0x0][0x9dc] ;  /* 0x0002770000047ab9 */ /* 0x000fca0000000800 */
        /* <DEDUP_REMOVED lines=16> */
.L_x_2059:
[----:B------:R-:W-:-:S13]  /*234d0*/  ISETP.NE.AND P1, PT, R3, 0x1, PT ;  /* 0x000000010300780c */ /* 0x000fda0003f25270 */
[----:B------:R-:W0:Y:S02]  /*234e0*/  @P1 LDC.64 R4, c[0x0][0x9e8] ;  /* 0x00027a00ff041b82 */ /* 0x000e240000000a00 */
[----:B0-----:R-:W-:-:S05]  /*234f0*/  @P1 IMAD.HI.U32 R4, R2, R4, RZ ;  /* 0x0000000402041227 */ /* 0x001fca00078e00ff */
[----:B------:R-:W-:-:S07]  /*23500*/  @P1 SHF.R.U32.HI R2, RZ, R5, R4 ;  /* 0x00000005ff021219 */ /* 0x000fce0000011604 */
.L_x_2060:
[----:B------:R-:W-:Y:S05]  /*23510*/  BSYNC B0 ;  /* 0x0000000000007941 */ /* 0x000fea0003800000 */
.L_x_2058:
[----:B------:R-:W-:-:S05]  /*23520*/  IMAD R2, R2, R3, RZ ;  /* 0x0000000302027224 */ /* 0x000fca00078e02ff */
[----:B------:R-:W-:-:S07]  /*23530*/  VIMNMX R0, R0, R2, !PT ;  /* 0x0000000200007248 */ /* 0x000fce0007fe0100 */
.L_x_2057:
[----:B------:R-:W-:Y:S01]  /*23540*/  VIADD R7, R7, 0x3f ;  /* 0x0000003f07077836 */ /* 0x000fe20000000000 */
[----:B------:R-:W-:Y:S01]  /*23550*/  BSSY B0, `(.L_x_2061) ;  /* 0x00001a8000007945 */ /* 0x000fe20003800000 */
[----:B------:R-:W-:-:S03]  /*23560*/  PLOP3.LUT P5, PT, PT, PT, PT, 0x80, 0x0 ;  /* 0x000000000000781c */ /* 0x000fc60003faf070 */
[----:B------:R-:W-:-:S04]  /*23570*/  SHF.R.S32.HI R2, RZ, 0x1f, R7 ;  /* 0x0000001fff027819 */ /* 0x000fc80000011407 */
[----:B------:R-:W-:Y:S02]  /*23580*/  LEA.HI R3, R2, R7, RZ, 0x6 ;  /* 0x0000000702037211 */ /* 0x000fe400078f30ff */
[----:B------:R-:W-:Y:S02]  /*23590*/  SHF.R.S32.HI R2, RZ, 0x1f, R0 ;  /* 0x0000001fff027819 */ /* 0x000fe40000011400 */
[----:B------:R-:W-:Y:S02]  /*235a0*/  SHF.R.S32.HI R3, RZ, 0x6, R3 ;  /* 0x00000006ff037819 */ /* 0x000fe40000011403 */
[----:B------:R-:W-:-:S04]  /*235b0*/  LEA.HI R0, R2, R0, RZ, 0x6 ;  /* 0x0000000002007211 */ /* 0x000fc800078f30ff */
[----:B------:R-:W-:-:S04]  /*235c0*/  SHF.R.S32.HI R0, RZ, 0x6, R0 ;  /* 0x00000006ff007819 */ /* 0x000fc80000011400 */
[----:B------:R-:W-:Y:S02]  /*235d0*/  VIMNMX R2, RZ, R0, !PT ;  /* 0x00000000ff027248 */ /* 0x000fe40007fe0100 */
[----:B------:R-:W-:-:S03]  /*235e0*/  VIMNMX R0, R21, R3, PT ;  /* 0x0000000315007248 */ /* 0x000fc60003fe0100 */
[----:B------:R-:W-:Y:S01]  /*235f0*/  IMAD R2, R2, 0x40, -R8 ;  /* 0x0000004002027824 */ /* 0x000fe200078e0a08 */
[----:B------:R-:W-:-:S04]  /*23600*/  LEA R0, R0, -R8, 0x6 ;  /* 0x8000000800007211 */ /* 0x000fc800078e30ff */
[----:B------:R-:W-:Y:S02]  /*23610*/  VIMNMX R0, R0, R9, PT ;  /* 0x0000000900007248 */ /* 0x000fe40003fe0100 */
[----:B------:R-:W-:-:S04]  /*23620*/  VIMNMX R2, RZ, R2, !PT ;  /* 0x00000002ff027248 */ /* 0x000fc80007fe0100 */
[----:B------:R-:W-:Y:S02]  /*23630*/  ISETP.GT.AND P1, PT, R0, R2, PT ;  /* 0x000000020000720c */ /* 0x000fe40003f24270 */
[----:B------:R-:W-:-:S11]  /*23640*/  SHF.R.U32.HI R2, RZ, 0x6, R2 ;  /* 0x00000006ff027819 */ /* 0x000fd60000011602 */
[----:B------:R-:W-:-:S05]  /*23650*/  @P1 VIADD R0, R0, 0x3f ;  /* 0x0000003f00001836 */ /* 0x000fca0000000000 */
[----:B------:R-:W-:-:S04]  /*23660*/  @P1 SHF.R.S32.HI R3, RZ, 0x1f, R0 ;  /* 0x0000001fff031819 */ /* 0x000fc80000011400 */
[----:B------:R-:W-:Y:S01]  /*23670*/  @P1 LEA.HI R0, R3, R0, RZ, 0x6 ;  /* 0x0000000003001211 */ /* 0x000fe200078f30ff */
[----:B------:R-:W-:-:S03]  /*23680*/  IMAD.MOV.U32 R3, RZ, RZ, R2 ;  /* 0x000000ffff037224 */ /* 0x000fc600078e0002 */
[----:B------:R-:W-:-:S04]  /*23690*/  @P1 SHF.R.S32.HI R3, RZ, 0x6, R0 ;  /* 0x00000006ff031819 */ /* 0x000fc80000011400 */
        /* <DEDUP_REMOVED lines=9> */
.L_x_2293:
[----:B-1----:R-:W-:Y:S02]  /*23730*/  ISETP.NE.AND P0, PT, R14, RZ, PT ;  /* 0x000000ff0e00720c */ /* 0x002fe40003f05270 */
[----:B------:R-:W-:-:S11]  /*23740*/  PLOP3.LUT P2, PT, PT, PT, PT, 0x8, 0x0 ;  /* 0x000000000000781c */ /* 0x000fd60003f4e170 */
[----:B------:R-:W-:Y:S05]  /*23750*/  @P0 BRA `(.L_x_2064) ;  /* 0x00000000000c0947 */ /* 0x000fea0003800000 */
[----:B------:R-:W-:-:S03]  /*23760*/  UMOV UR4, 0xffffffff ;  /* 0xffffffff00047882 */ /* 0x000fc60000000000 */
[----:B------:R-:W-:Y:S05]  /*23770*/  BRA.DIV UR4, `(.L_x_2065) ;  /* 0x0000008e04947947 */ /* 0x000fea000b800000 */
[----:B------:R-:W-:-:S13]  /*23780*/  ELECT P2, URZ, PT ;  /* 0x00000000003f782f */ /* 0x000fda0003840000 */
.L_x_2064:
[----:B0-----:R-:W2:Y:S04]  /*23790*/  LDL R4, [R1+0x54] ;  /* 0x0000540001047983 */ /* 0x001ea80000100800 */
[----:B------:R-:W3:Y:S01]  /*237a0*/  LDL R6, [R1] ;  /* 0x0000000001067983 */ /* 0x000ee20000100800 */
[----:B------:R-:W-:Y:S01]  /*237b0*/  BSSY B1, `(.L_x_2066) ;  /* 0x0000008000017945 */ /* 0x000fe20003800000 */
[----:B--2---:R-:W-:-:S05]  /*237c0*/  VIADD R4, R4, 0x1 ;  /* 0x0000000104047836 */ /* 0x004fca0000000000 */
[----:B------:R-:W-:-:S04]  /*237d0*/  LEA.HI R5, R4, R4, RZ, 0x1 ;  /* 0x0000000404057211 */ /* 0x000fc800078f08ff */
[----:B------:R-:W-:-:S05]  /*237e0*/  LOP3.LUT R5, R5, 0xfffffffe, RZ, 0xc0, !PT ;  /* 0xfffffffe05057812 */ /* 0x000fca00078ec0ff */
[----:B------:R-:W-:-:S05]  /*237f0*/  IMAD.IADD R4, R4, 0x1, -R5 ;  /* 0x0000000104047824 */ /* 0x000fca00078e0a05 */
[----:B------:R-:W-:-:S04]  /*23800*/  SHF.L.U32 R4, R4, 0x1f, RZ ;  /* 0x0000001f04047819 */ /* 0x000fc800000006ff */
[----:B---3--:R-:W0:Y:S02]  /*23810*/  SYNCS.PHASECHK.TRANS64.TRYWAIT P0, [R6+URZ+0x30820], R4 ;  /* 0x03082004060075a7 */ /* 0x008e24000800017f */
[----:B0-----:R-:W-:Y:S05]  /*23820*/  @!P0 BRA `(.L_x_2067) ;  /* 0x0000008c008c8947 */ /* 0x001fea0003800000 */
.L_x_2296:
[----:B------:R-:W-:Y:S05]  /*23830*/  BSYNC B1 ;  /* 0x0000000000017941 */ /* 0x000fea0003800000 */
.L_x_2066:
[----:B------:R-:W-:Y:S04]  /*23840*/  BSSY B1, `(.L_x_2068) ;  /* 0x00000b0000017945 */ /* 0x000fe80003800000 */
[----:B------:R-:W-:Y:S05]  /*23850*/  @!P2 BRA `(.L_x_2069) ;  /* 0x0000000800b8a947 */ /* 0x000fea0003800000 */
[----:B------:R-:W2:Y:S04]  /*23860*/  LDL R8, [R1] ;  /* 0x0000000001087983 */ /* 0x000ea80000100800 */
[----:B------:R-:W2:Y:S04]  /*23870*/  LDL R6, [R1+0x1c] ;  /* 0x00001c0001067983 */ /* 0x000ea80000100800 */
[----:B------:R-:W3:Y:S01]  /*23880*/  LDL R7, [R1+0x20] ;  /* 0x0000200001077983 */ /* 0x000ee20000100800 */
[----:B------:R-:W-:Y:S01]  /*23890*/  BSSY B2, `(.L_x_2070) ;  /* 0x0000008000027945 */ /* 0x000fe20003800000 */
[----:B0-----:R-:W0:Y:S02]  /*238a0*/  S2R R5, SR_TID.X ;  /* 0x0000000000057919 */ /* 0x001e240000002100 */
[----:B0-----:R-:W-:-:S04]  /*238b0*/  LOP3.LUT R5, R5, 0x7f, RZ, 0xc0, !PT ;  /* 0x0000007f05057812 */ /* 0x001fc800078ec0ff */
[----:B------:R-:W-:Y:S02]  /*238c0*/  ISETP.NE.AND P4, PT, R5, RZ, PT ;  /* 0x000000ff0500720c */ /* 0x000fe40003f85270 */
[----:B--2---:R-:W-:Y:S02]  /*238d0*/  LEA R6, R6, R8, 0x3 ;  /* 0x0000000806067211 */ /* 0x004fe400078e18ff */
[----:B---3--:R-:W-:-:S04]  /*238e0*/  SHF.L.U32 R9, R7, 0x1f, RZ ;  /* 0x0000001f07097819 */ /* 0x008fc800000006ff */
[----:B------:R-:W0:Y:S02]  /*238f0*/  SYNCS.PHASECHK.TRANS64.TRYWAIT P0, [R6+URZ+0x308a0], R9 ;  /* 0x0308a009060075a7 */ /* 0x000e24000800017f */
[----:B0-----:R-:W-:Y:S05]  /*23900*/  @!P0 BRA `(.L_x_2071) ;  /* 0x0000008c006c8947 */ /* 0x001fea0003800000 */
.L_x_2297:
[----:B------:R-:W-:Y:S05]  /*23910*/  BSYNC B2 ;  /* 0x0000000000027941 */ /* 0x000fea0003800000 */
.L_x_2070:
        /* <DEDUP_REMOVED lines=8> */
.L_x_2073:
[----:B------:R-:W-:Y:S05]  /*239a0*/  BSYNC B2 ;  /* 0x0000000000027941 */ /* 0x000fea0003800000 */
.L_x_2072:
[----:B------:R-:W2:Y:S04]  /*239b0*/  LDL R7, [R1] ;  /* 0x0000000001077983 */ /* 0x000ea80000100800 */
        /* <DEDUP_REMOVED lines=10> */
[C---:B--2---:R-:W-:Y:S01]  /*23a60*/  LEA R8, R4.reuse, R7, 0xf ;  /* 0x0000000704087211 */ /* 0x044fe200078e78ff */
[----:B------:R-:W-:-:S02]  /*23a70*/  IMAD.SHL.U32 R11, R4, 0x4000, RZ ;  /* 0x00004000040b7824 */ /* 0x000fc400078e00ff */
[----:B------:R-:W-:Y:S02]  /*23a80*/  VIADD R4, R6, 0x30890 ;  /* 0x0003089006047836 */ /* 0x000fe40000000000 */
[----:B------:R-:W-:-:S07]  /*23a90*/  VIADD R7, R8, 0x20400 ;  /* 0x0002040008077836 */ /* 0x000fce0000000000 */
.L_x_2074:
        /* <DEDUP_REMOVED lines=16> */
.L_x_2075:
        /* <DEDUP_REMOVED lines=16> */
.L_x_2076:
        /* <DEDUP_REMOVED lines=16> */
.L_x_2077:
        /* <DEDUP_REMOVED lines=13> */
.L_x_2298:
[----:B------:R-:W-:Y:S05]  /*23e70*/  BSYNC B2 ;  /* 0x0000000000027941 */ /* 0x000fea0003800000 */
.L_x_2078:
[----:B------:R-:W-:Y:S01]  /*23e80*/  BSSY B2, `(.L_x_2080) ;  /* 0x000000a000027945 */ /* 0x000fe20003800000 */
[----:B------:R-:W-:Y:S01]  /*23e90*/  MOV R8, 0x0 ;  /* 0x0000000000087802 */ /* 0x000fe20000000f00 */
[----:B01----:R-:W-:Y:S02]  /*23ea0*/  IMAD.MOV.U32 R9, RZ, RZ, 0x12f00000 ;  /* 0x12f00000ff097424 */ /* 0x003fe400078e00ff */
[----:B------:R-:W-:Y:S05]  /*23eb0*/  @P4 BRA `(.L_x_2081) ;  /* 0x0000000000184947 */ /* 0x000fea0003800000 */
[----:B------:R-:W2:Y:S02]  /*23ec0*/  LDL R4, [R1+0x4] ;  /* 0x0000040001047983 */ /* 0x000ea40000100800 */
[----:B--2---:R-:W-:Y:S01]  /*23ed0*/  LOP3.LUT P0, RZ, R4, 0x1, RZ, 0xc0, !PT ;  /* 0x0000000104ff7812 */ /* 0x004fe2000780c0ff */
[----:B------:R-:W-:-:S04]  /*23ee0*/  IMAD.MOV.U32 R4, RZ, RZ, 0x8000 ;  /* 0x00008000ff047424 */ /* 0x000fc800078e00ff */
[----:B------:R0:W-:Y:S08]  /*23ef0*/  SYNCS.ARRIVE.TRANS64 RZ, [R6+URZ+0x308b0], R4 ;  /* 0x0308b00406ff79a7 */ /* 0x0001f0000800003f */
[----:B------:R-:W-:Y:S05]  /*23f00*/  @!P0 BRA `(.L_x_2081) ;  /* 0x0000000000048947 */ /* 0x000fea0003800000 */
[----:B------:R-:W-:Y:S01]  /*23f10*/  BPT.TRAP 0x1 ;  /* 0x000000040000795c */ /* 0x000fe20000300000 */
.L_x_2081:
[----:B------:R-:W-:Y:S05]  /*23f20*/  BSYNC B2 ;  /* 0x0000000000027941 */ /* 0x000fea0003800000 */
.L_x_2080:
[----:B0-----:R-:W2:Y:S01]  /*23f30*/  LDL R4, [R1] ;  /* 0x0000000001047983 */ /* 0x001ea20000100800 */
[----:B------:R-:W-:Y:S01]  /*23f40*/  R2UR UR10, R12 ;  /* 0x000000000c0a72ca */ /* 0x000fe200000e0000 */
[----:B------:R-:W-:Y:S01]  /*23f50*/  UIADD3 UR4, UP0, UR38, 0x670, URZ ;  /* 0x0000067026047890 */ /* 0x000fe2000ff1e03f */
[----:B------:R-:W-:Y:S01]  /*23f60*/  R2UR UR6, R8 ;  /* 0x00000000080672ca */ /* 0x000fe200000e0000 */
[----:B------:R-:W-:Y:S01]  /*23f70*/  VIADD R6, R6, 0x308b0 ;  /* 0x000308b006067836 */ /* 0x000fe20000000000 */
[----:B------:R-:W-:Y:S01]  /*23f80*/  R2UR UR7, R9 ;  /* 0x00000000090772ca */ /* 0x000fe200000e0000 */
[----:B------:R-:W-:Y:S01]  /*23f90*/  UIADD3.X UR5, URZ, UR39, URZ, UP0, !UPT ;  /* 0x000000273f057290 */ /* 0x000fe200087fe43f */
[----:B------:R-:W-:Y:S01]  /*23fa0*/  PLOP3.LUT P0, PT, PT, PT, PT, 0x80, 0x0 ;  /* 0x000000000000781c */ /* 0x000fe20003f0f070 */
[----:B--2---:R-:W-:-:S05]  /*23fb0*/  IMAD R4, R11, 0x2, R4 ;  /* 0x000000020b047824 */ /* 0x004fca00078e0204 */
[----:B------:R-:W-:-:S07]  /*23fc0*/  IADD3 R7, R4, 0x400, RZ ;  /* 0x0000040004077810 */ /* 0x000fce0007ffe0ff */
.L_x_2082:
        /* <DEDUP_REMOVED lines=15> */
.L_x_2083:
        /* <DEDUP_REMOVED lines=15> */
.L_x_2084:
        /* <DEDUP_REMOVED lines=15> */
.L_x_2085:
        /* <DEDUP_REMOVED lines=10> */
.L_x_2069:
[----:B------:R-:W-:Y:S05]  /*24340*/  BSYNC B1 ;  /* 0x0000000000017941 */ /* 0x000fea0003800000 */
.L_x_2068:
[----:B------:R-:W0:Y:S04]  /*24350*/  LDL.LU R8, [R1+0x1c] ;  /* 0x00001c0001087983 */ /* 0x000e280000300800 */
[----:B------:R-:W2:Y:S01]  /*24360*/  LDL.LU R7, [R1+0x20] ;  /* 0x0000200001077983 */ /* 0x000ea20000300800 */
[----:B------:R-:W-:Y:S01]  /*24370*/  PLOP3.LUT P5, PT, PT, PT, PT, 0x8, 0x0 ;  /* 0x000000000000781c */ /* 0x000fe20003fae170 */
[----:B0-----:R-:W-:Y:S01]  /*24380*/  VIADD R4, R8, 0x1 ;  /* 0x0000000108047836 */ /* 0x001fe20000000000 */
[----:B------:R-:W-:-:S04]  /*24390*/  IADD3 R8, R3, -0x2, RZ ;  /* 0xfffffffe03087810 */ /* 0x000fc80007ffe0ff */
[----:B------:R-:W-:-:S04]  /*243a0*/  ISETP.NE.AND P0, PT, R4, 0x2, PT ;  /* 0x000000020400780c */ /* 0x000fc80003f05270 */
[----:B------:R-:W-:Y:S02]  /*243b0*/  SEL R5, RZ, 0x1, P0 ;  /* 0x00000001ff057807 */ /* 0x000fe40000000000 */
[----:B------:R-:W-:Y:S02]  /*243c0*/  SEL R3, R4, RZ, P0 ;  /* 0x000000ff04037207 */ /* 0x000fe40000000000 */
[----:B--2---:R-:W-:Y:S02]  /*243d0*/  LOP3.LUT R7, R7, R5, RZ, 0x3c, !PT ;  /* 0x0000000507077212 */ /* 0x004fe400078e3cff */
[----:B------:R-:W-:-:S03]  /*243e0*/  ISETP.GE.AND P0, PT, R8, R2, PT ;  /* 0x000000020800720c */ /* 0x000fc60003f06270 */
[----:B------:R0:W-:Y:S04]  /*243f0*/  STL [R1+0x20], R7 ;  /* 0x0000200701007387 */ /* 0x0001e80000100800 */
[----:B------:R0:W-:Y:S06]  /*24400*/  STL [R1+0x1c], R3 ;  /* 0x00001c0301007387 */ /* 0x0001ec0000100800 */
[----:B------:R-:W-:Y:S05]  /*24410*/  @!P0 BRA `(.L_x_2062) ;  /* 0x0000000800ec8947 */ /* 0x000fea0003800000 */
.L_x_2104:
[----:B------:R-:W-:Y:S05]  /*24420*/  YIELD ;  /* 0x0000000000007946 */ /* 0x000fea0003800000 */
[----:B------:R-:W-:Y:S04]  /*24430*/  BSSY B1, `(.L_x_2086) ;  /* 0x00000ad000017945 */ /* 0x000fe80003800000 */
[----:B-1----:R-:W-:Y:S05]  /*24440*/  @!P2 BRA `(.L_x_2087) ;  /* 0x0000000800aca947 */ /* 0x002fea0003800000 */
[----:B------:R-:W2:Y:S04]  /*24450*/  LDL R6, [R1] ;  /* 0x0000000001067983 */ /* 0x000ea80000100800 */
        /* <DEDUP_REMOVED lines=10> */
.L_x_2299:
[----:B------:R-:W-:Y:S05]  /*24500*/  BSYNC B2 ;  /* 0x0000000000027941 */ /* 0x000fea0003800000 */
.L_x_2088:
        /* <DEDUP_REMOVED lines=8> */
.L_x_2091:
[----:B------:R-:W-:Y:S05]  /*24590*/  BSYNC B2 ;  /* 0x0000000000027941 */ /* 0x000fea0003800000 */
.L_x_2090:
[----:B------:R-:W2:Y:S04]  /*245a0*/  LDL R4, [R1] ;  /* 0x0000000001047983 */ /* 0x000ea80000100800 */
        /* <DEDUP_REMOVED lines=9> */
[----:B------:R-:W-:Y:S01]  /*24640*/  LEA R4, R8, R10, 0x6 ;  /* 0x0000000a08047211 */ /* 0x000fe200078e30ff */
[----:B------:R-:W-:-:S02]  /*24650*/  VIADD R3, R7, 0x30890 ;  /* 0x0003089007037836 */ /* 0x000fc40000000000 */
[----:B------:R-:W-:-:S09]  /*24660*/  VIADD R9, R5, 0x20400 ;  /* 0x0002040005097836 */ /* 0x000fd20000000000 */
.L_x_2092:
        /* <DEDUP_REMOVED lines=13> */
[----:B------:R-:W-:Y:S02]  /*24740*/  UMOV UR7, 0x12f00000 ;  /* 0x12f0000000077882 */ /* 0x000fe40000000000 */
[----:B------:R-:W-:Y:S01]  /*24750*/  R2UR UR10, R9 ;  /* 0x00000000090a72ca */ /* 0x000fe200000e0000 */
[----:B------:R-:W-:-:S14]  /*24760*/  VIADD R9, R5, 0x22400 ;  /* 0x0002240005097836 */ /* 0x000fdc0000000000 */
.L_x_2093:
        /* <DEDUP_REMOVED lines=16> */
.L_x_2094:
        /* <DEDUP_REMOVED lines=16> */
.L_x_2095:
        /* <DEDUP_REMOVED lines=13> */
.L_x_2300:
[----:B------:R-:W-:Y:S05]  /*24a40*/  BSYNC B2 ;  /* 0x0000000000027941 */ /* 0x000fea0003800000 */
.L_x_2096:
        /* <DEDUP_REMOVED lines=10> */
.L_x_2099:
[----:B------:R-:W-:Y:S05]  /*24af0*/  BSYNC B2 ;  /* 0x0000000000027941 */ /* 0x000fea0003800000 */
.L_x_2098:
[----:B------:R-:W-:Y:S01]  /*24b00*/  R2UR UR10, R11 ;  /* 0x000000000b0a72ca */ /* 0x000fe200000e0000 */
[----:B------:R-:W-:Y:S01]  /*24b10*/  UIADD3 UR4, UP0, UR38, 0x670, URZ ;  /* 0x0000067026047890 */ /* 0x000fe2000ff1e03f */
[----:B------:R-:W-:Y:S01]  /*24b20*/  R2UR UR6, R12 ;  /* 0x000000000c0672ca */ /* 0x000fe200000e0000 */
[----:B012---:R-:W-:Y:S01]  /*24b30*/  VIADD R7, R7, 0x308b0 ;  /* 0x000308b007077836 */ /* 0x007fe20000000000 */
[----:B------:R-:W-:Y:S01]  /*24b40*/  R2UR UR7, R13 ;  /* 0x000000000d0772ca */ /* 0x000fe200000e0000 */
[----:B------:R-:W-:Y:S01]  /*24b50*/  VIADD R3, R5, 0x400 ;  /* 0x0000040005037836 */ /* 0x000fe20000000000 */
[----:B------:R-:W-:Y:S01]  /*24b60*/  PLOP3.LUT P0, PT, PT, PT, PT, 0x80, 0x0 ;  /* 0x000000000000781c */ /* 0x000fe20003f0f070 */
[----:B------:R-:W-:-:S12]  /*24b70*/  UIADD3.X UR5, URZ, UR39, URZ, UP0, !UPT ;  /* 0x000000273f057290 */ /* 0x000fd800087fe43f */
.L_x_2100:
        /* <DEDUP_REMOVED lines=11> */
[----:B------:R-:W-:Y:S02]  /*24c30*/  R2UR UR6, R12 ;  /* 0x000000000c0672ca */ /* 0x000fe400000e0000 */
[----:B------:R-:W-:Y:S02]  /*24c40*/  R2UR UR7, R13 ;  /* 0x000000000d0772ca */ /* 0x000fe400000e0000 */
[----:B------:R-:W-:Y:S02]  /*24c50*/  R2UR UR10, R6 ;  /* 0x00000000060a72ca */ /* 0x000fe400000e0000 */
[----:B------:R-:W-:Y:S02]  /*24c60*/  PLOP3.LUT P0, PT, PT, PT, PT, 0x80, 0x0 ;  /* 0x000000000000781c */ /* 0x000fe40003f0f070 */
[----:B------:R-:W-:-:S11]  /*24c70*/  IADD3 R3, R5, 0x2400, RZ ;  /* 0x0000240005037810 */ /* 0x000fd60007ffe0ff */
.L_x_2101:
        /* <DEDUP_REMOVED lines=15> */
.L_x_2102:
        /* <DEDUP_REMOVED lines=15> */
.L_x_2103:
        /* <DEDUP_REMOVED lines=10> */
.L_x_2087:
[----:B------:R-:W-:Y:S05]  /*24f00*/  BSYNC B1 ;  /* 0x0000000000017941 */ /* 0x000fea0003800000 */
.L_x_2086:
[----:B0-----:R-:W2:Y:S04]  /*24f10*/  LDL.LU R3, [R1+0x1c] ;  /* 0x00001c0001037983 */ /* 0x001ea80000300800 */
[----:B------:R-:W3:Y:S01]  /*24f20*/  LDL.LU R6, [R1+0x20] ;  /* 0x0000200001067983 */ /* 0x000ee20000300800 */
[----:B--2---:R-:W-:-:S05]  /*24f30*/  VIADD R3, R3, 0x1 ;  /* 0x0000000103037836 */ /* 0x004fca0000000000 */
[----:B------:R-:W-:-:S04]  /*24f40*/  ISETP.NE.AND P0, PT, R3, 0x2, PT ;  /* 0x000000020300780c */ /* 0x000fc80003f05270 */
[----:B------:R-:W-:Y:S02]  /*24f50*/  SEL R4, RZ, 0x1, P0 ;  /* 0x00000001ff047807 */ /* 0x000fe40000000000 */
[----:B------:R-:W-:Y:S02]  /*24f60*/  SEL R3, R3, RZ, P0 ;  /* 0x000000ff03037207 */ /* 0x000fe40000000000 */
[----:B---3--:R-:W-:Y:S02]  /*24f70*/  LOP3.LUT R6, R6, R4, RZ, 0x3c, !PT ;  /* 0x0000000406067212 */ /* 0x008fe400078e3cff */
[C---:B------:R-:W-:Y:S01]  /*24f80*/  ISETP.GT.AND P0, PT, R8.reuse, R2, PT ;  /* 0x000000020800720c */ /* 0x040fe20003f04270 */
[----:B------:R-:W-:Y:S02]  /*24f90*/  VIADD R8, R8, 0xffffffff ;  /* 0xffffffff08087836 */ /* 0x000fe40000000000 */
[----:B------:R1:W-:Y:S04]  /*24fa0*/  STL [R1+0x20], R6 ;  /* 0x0000200601007387 */ /* 0x0003e80000100800 */
[----:B------:R1:W-:Y:S06]  /*24fb0*/  STL [R1+0x1c], R3 ;  /* 0x00001c0301007387 */ /* 0x0003ec0000100800 */
[----:B------:R-:W-:Y:S05]  /*24fc0*/  @P0 BRA `(.L_x_2104) ;  /* 0xfffffff400140947 */ /* 0x000fea000383ffff */
.L_x_2062:
[----:B------:R-:W-:Y:S05]  /*24fd0*/  BSYNC B0 ;  /* 0x0000000000007941 */ /* 0x000fea0003800000 */
.L_x_2061:
[----:B0-----:R-:W2:Y:S01]  /*24fe0*/  LDL R7, [R1+0x34] ;  /* 0x0000340001077983 */ /* 0x001ea20000100800 */
[----:B------:R-:W0:Y:S01]  /*24ff0*/  LDC R0, c[0x0][0x448] ;  /* 0x00011200ff007b82 */ /* 0x000e220000000800 */
[----:B------:R-:W-:Y:S07]  /*25000*/  @!P5 WARPSYNC.ALL ;  /* 0x000000000000d948 */ /* 0x000fee0003800000 */
[----:B------:R-:W-:Y:S01]  /*25010*/  @!P5 BAR.SYNC.DEFER_BLOCKING 0xc, 0x180 ;  /* 0x030600000000db1d */ /* 0x000fe20000010000 */
[----:B0-----:R-:W-:-:S13]  /*25020*/  ISETP.NE.AND P0, PT, R0, 0x1, PT ;  /* 0x000000010000780c */ /* 0x001fda0003f05270 */
[----:B------:R-:W0:Y:S08]  /*25030*/  @P0 LDC R2, c[0x0][0x44c] ;  /* 0x00011300ff020b82 */ /* 0x000e300000000800 */
[----:B-1----:R-:W1:Y:S01]  /*25040*/  @P0 LDC R3, c[0x0][0x450] ;  /* 0x00011400ff030b82 */ /* 0x002e620000000800 */
[----:B--2---:R-:W-:-:S05]  /*25050*/  IADD3 R0, R7, 0x7f, RZ ;  /* 0x0000007f07007810 */ /* 0x004fca0007ffe0ff */
[----:B0-----:R-:W-:-:S05]  /*25060*/  @P0 IMAD.HI.U32 R2, R0, R2, RZ ;  /* 0x0000000200020227 */ /* 0x001fca00078e00ff */
[----:B-1----:R-:W-:Y:S02]  /*25070*/  @P0 SHF.R.U32.HI R0, RZ, R3, R2 ;  /* 0x00000003ff000219 */ /* 0x002fe40000011602 */
[----:B------:R-:W0:Y:S03]  /*25080*/  LDC.64 R2, c[0x0][0x9e0] ;  /* 0x00027800ff027b82 */ /* 0x000e260000000a00 */
[----:B------:R-:W-:Y:S01]  /*25090*/  IMAD.IADD R0, R17, 0x1, R0 ;  /* 0x0000000111007824 */ /* 0x000fe200078e0200 */
[----:B0-----:R-:W-:-:S03]  /*250a0*/  ISETP.GE.AND P1, PT, R3, 0x1, PT ;  /* 0x000000010300780c */ /* 0x001fc60003f26270 */
[----:B------:R-:W-:-:S10]  /*250b0*/  IMAD.IADD R2, R0, 0x1, R2 ;  /* 0x0000000100027824 */ /* 0x000fd400078e0202 */
[----:B------:R-:W-:Y:S05]  /*250c0*/  @!P1 BRA `(.L_x_2105) ;  /* 0x0000000000489947 */ /* 0x000fea0003800000 */
        /* <DEDUP_REMOVED lines=11> */
.L_x_2107:
[----:B------:R-:W-:-:S13]  /*25180*/  ISETP.NE.AND P2, PT, R3, 0x1, PT ;  /* 0x000000010300780c */ /* 0x000fda0003f45270 */
[----:B------:R-:W0:Y:S02]  /*25190*/  @P2 LDC.64 R4, c[0x0][0x9e8] ;  /* 0x00027a00ff042b82 */ /* 0x000e240000000a00 */
[----:B0-----:R-:W-:-:S05]  /*251a0*/  @P2 IMAD.HI.U32 R4, R6, R4, RZ ;  /* 0x0000000406042227 */ /* 0x001fca00078e00ff */
[----:B------:R-:W-:-:S07]  /*251b0*/  @P2 SHF.R.U32.HI R6, RZ, R5, R4 ;  /* 0x00000005ff062219 */ /* 0x000fce0000011604 */
.L_x_2108:
[----:B------:R-:W-:Y:S05]  /*251c0*/  BSYNC B0 ;  /* 0x0000000000007941 */ /* 0x000fea0003800000 */
.L_x_2106:
[----:B------:R-:W-:-:S05]  /*251d0*/  IMAD R6, R6, R3, R3 ;  /* 0x0000000306067224 */ /* 0x000fca00078e0203 */
[----:B------:R-:W-:-:S07]  /*251e0*/  VIMNMX R2, R2, R6, PT ;  /* 0x0000000602027248 */ /* 0x000fce0003fe0100 */
.L_x_2105:
[----:B------:R-:W-:Y:S01]  /*251f0*/  IADD3 R2, R2, 0x3f, RZ ;  /* 0x0000003f02027810 */ /* 0x000fe20007ffe0ff */
[----:B------:R-:W0:Y:S01]  /*25200*/  @P0 LDC R4, c[0x0][0x450] ;  /* 0x00011400ff040b82 */ /* 0x000e220000000800 */
[----:B------:R-:W-:Y:S02]  /*25210*/  ULDC UR4, c[0x0][0x9dc] ;  /* 0x0002770000047ab9 */ /* 0x000fe40000000800 */
[----:B------:R-:W-:-:S04]  /*25220*/  SHF.R.S32.HI R0, RZ, 0x1f, R2 ;  /* 0x0000001fff007819 */ /* 0x000fc80000011402 */
[----:B------:R-:W-:Y:S02]  /*25230*/  LEA.HI R0, R0, R2, RZ, 0x6 ;  /* 0x0000000200007211 */ /* 0x000fe400078f30ff */
[----:B------:R-:W1:Y:S02]  /*25240*/  @P0 LDC R2, c[0x0][0x44c] ;  /* 0x00011300ff020b82 */ /* 0x000e640000000800 */
[----:B------:R-:W-:-:S04]  /*25250*/  SHF.R.S32.HI R0, RZ, 0x6, R0 ;  /* 0x00000006ff007819 */ /* 0x000fc80000011400 */
[----:B------:R-:W-:Y:S01]  /*25260*/  VIMNMX R6, R21, R0, PT ;  /* 0x0000000015067248 */ /* 0x000fe20003fe0100 */
[----:B------:R-:W-:-:S04]  /*25270*/  IMAD.MOV.U32 R0, RZ, RZ, R7 ;  /* 0x000000ffff007224 */ /* 0x000fc800078e0007 */
[----:B------:R2:W-:Y:S01]  /*25280*/  STL [R1+0x38], R6 ;  /* 0x0000380601007387 */ /* 0x0005e20000100800 */
[----:B-1----:R-:W-:-:S05]  /*25290*/  @P0 IMAD.HI.U32 R2, R7, R2, RZ ;  /* 0x0000000207020227 */ /* 0x002fca00078e00ff */
[----:B0-----:R-:W-:-:S05]  /*252a0*/  @P0 SHF.R.U32.HI R0, RZ, R4, R2 ;  /* 0x00000004ff000219 */ /* 0x001fca0000011602 */
[----:B------:R-:W-:-:S04]  /*252b0*/  IMAD.IADD R2, R20, 0x1, R0 ;  /* 0x0000000114027824 */ /* 0x000fc800078e0200 */
[----:B------:R-:W-:Y:S01]  /*252c0*/  VIADD R0, R2, -UR4 ;  /* 0x8000000402007c36 */ /* 0x000fe20008000000 */
[----:B--2---:R-:W-:Y:S06]  /*252d0*/  @!P1 BRA `(.L_x_2109) ;  /* 0x0000000000449947 */ /* 0x004fec0003800000 */
        /* <DEDUP_REMOVED lines=10> */
.L_x_2111:
[----:B------:R-:W-:-:S13]  /*25380*/  ISETP.NE.AND P0, PT, R3, 0x1, PT ;  /* 0x000000010300780c */ /* 0x000fda0003f05270 */
[----:B------:R-:W0:Y:S02]  /*25390*/  @P0 LDC.64 R4, c[0x0][0x9e8] ;  /* 0x00027a00ff040b82 */ /* 0x000e240000000a00 */
[----:B0-----:R-:W-:-:S05]  /*253a0*/  @P0 IMAD.HI.U32 R4, R2, R4, RZ ;  /* 0x0000000402040227 */ /* 0x001fca00078e00ff */
[----:B------:R-:W-:-:S07]  /*253b0*/  @P0 SHF.R.U32.HI R2, RZ, R5, R4 ;  /* 0x00000005ff020219 */ /* 0x000fce0000011604 */
.L_x_2112:
[----:B------:R-:W-:Y:S05]  /*253c0*/  BSYNC B0 ;  /* 0x0000000000007941 */ /* 0x000fea0003800000 */
.L_x_2110:
[----:B------:R-:W-:-:S05]  /*253d0*/  IMAD R2, R2, R3, RZ ;  /* 0x0000000302027224 */ /* 0x000fca00078e02ff */
[----:B------:R-:W-:-:S07]  /*253e0*/  VIMNMX R0, R0, R2, !PT ;  /* 0x0000000200007248 */ /* 0x000fce0007fe0100 */
.L_x_2109:
[----:B------:R-:W-:Y:S01]  /*253f0*/  SHF.R.S32.HI R2, RZ, 0x1f, R0 ;  /* 0x0000001fff027819 */ /* 0x000fe20000011400 */
[----:B------:R-:W-:Y:S03]  /*25400*/  BSSY B7, `(.L_x_2113) ;  /* 0x00004e4000077945 */ /* 0x000fe60003800000 */
[----:B------:R-:W-:-:S04]  /*25410*/  LEA.HI R2, R2, R0, RZ, 0x6 ;  /* 0x0000000002027211 */ /* 0x000fc800078f30ff */
[----:B------:R-:W-:-:S04]  /*25420*/  SHF.R.S32.HI R2, RZ, 0x6, R2 ;  /* 0x00000006ff027819 */ /* 0x000fc80000011402 */
[----:B------:R-:W-:-:S04]  /*25430*/  VIMNMX R3, RZ, R2, !PT ;  /* 0x00000002ff037248 */ /* 0x000fc80007fe0100 */
[----:B------:R-:W-:Y:S01]  /*25440*/  ISETP.GT.AND P0, PT, R6, R3, PT ;  /* 0x000000030600720c */ /* 0x000fe20003f04270 */
[----:B------:R0:W-:-:S12]  /*25450*/  STL [R1+0x30], R3 ;  /* 0x0000300301007387 */ /* 0x0001d80000100800 */
[----:B0-----:R-:W-:Y:S05]  /*25460*/  @P0 BRA `(.L_x_2114) ;  /* 0x0000000000440947 */ /* 0x001fea0003800000 */
[----:B------:R-:W0:Y:S02]  /*25470*/  S2R R3, SR_TID.X ;  /* 0x0000000000037919 */ /* 0x000e240000002100 */
[----:B0-----:R-:W-:-:S04]  /*25480*/  LOP3.LUT R3, R3, 0x7f, RZ, 0xc0, !PT ;  /* 0x0000007f03037812 */ /* 0x001fc800078ec0ff */
[----:B------:R-:W-:-:S13]  /*25490*/  ISETP.NE.AND P1, PT, R3, RZ, PT ;  /* 0x000000ff0300720c */ /* 0x000fda0003f25270 */
[----:B------:R-:W-:Y:S05]  /*254a0*/  @P1 BRA `(.L_x_2115) ;  /* 0x0000004c00641947 */ /* 0x000fea0003800000 */
[----:B------:R-:W0:Y:S01]  /*254b0*/  S2R R2, SR_LANEID ;  /* 0x0000000000027919 */ /* 0x000e220000000000 */
[----:B------:R-:W-:Y:S01]  /*254c0*/  VOTEU.ANY UR4, UPT, PT ;  /* 0x0000000000047886 */ /* 0x000fe200038e0100 */
[----:B------:R-:W1:Y:S01]  /*254d0*/  LDC.64 R4, c[0x0][0xc60] ;  /* 0x00031800ff047b82 */ /* 0x000e620000000a00 */
[----:B------:R-:W0:Y:S02]  /*254e0*/  FLO.U32 R0, UR4 ;  /* 0x0000000400007d00 */ /* 0x000e2400080e0000 */
[----:B0-----:R-:W-:-:S06]  /*254f0*/  ISETP.EQ.U32.AND P0, PT, R0, R2, PT ;  /* 0x000000020000720c */ /* 0x001fcc0003f02070 */
[----:B------:R-:W1:Y:S07]  /*25500*/  POPC R2, UR4 ;  /* 0x0000000400027d09 */ /* 0x000e6e0008000000 */
[----:B-1----:R-:W2:Y:S04]  /*25510*/  @P0 ATOMG.E.ADD.STRONG.GPU PT, R2, desc[UR60][R4.64], R2 ;  /* 0x00000002040209a8 */ /* 0x002ea800081ee1fc */
[----:B--2---:R0:W1:Y:S02]  /*25520*/  SHFL.IDX PT, R2, R2, R0, 0x1f ;  /* 0x00001f0002027589 */ /* 0x00406400000e0000 */
[----:B0-----:R-:W0:Y:S02]  /*25530*/  S2R R0, SR_LTMASK ;  /* 0x0000000000007919 */ /* 0x001e240000003900 */
[----:B0-----:R-:W-:-:S06]  /*25540*/  LOP3.LUT R0, R0, UR4, RZ, 0xc0, !PT ;  /* 0x0000000400007c12 */ /* 0x001fcc000f8ec0ff */
[----:B------:R-:W1:Y:S02]  /*25550*/  POPC R0, R0 ;  /* 0x0000000000007309 */ /* 0x000e640000000000 */
[----:B-1----:R-:W-:Y:S01]  /*25560*/  IADD3 R16, R2, UR36, R0 ;  /* 0x0000002402107c10 */ /* 0x002fe2000fffe000 */
[----:B------:R-:W-:Y:S06]  /*25570*/  BRA `(.L_x_2115) ;  /* 0x0000004c00307947 */ /* 0x000fec0003800000 */
.L_x_2114:
[----:B------:R-:W2:Y:S01]  /*25580*/  LDL R17, [R1] ;  /* 0x0000000001117983 */ /* 0x000ea20000100800 */
        /* <DEDUP_REMOVED lines=8> */
[----:B------:R-:W-:Y:S01]  /*25610*/  MOV R4, UR6 ;  /* 0x0000000600047c02 */ /* 0x000fe20008000f00 */
[----:B------:R-:W-:Y:S01]  /*25620*/  IMAD.U32 R5, RZ, RZ, UR7 ;  /* 0x00000007ff057e24 */ /* 0x000fe2000f8e00ff */
[----:B------:R-:W0:Y:S01]  /*25630*/  LDC.64 R2, c[0x4][R2] ;  /* 0x0100000002027b82 */ /* 0x000e220000000a00 */
[----:B------:R-:W-:Y:S01]  /*25640*/  IMAD.U32 R6, RZ, RZ, UR8 ;  /* 0x00000008ff067e24 */ /* 0x000fe2000f8e00ff */
[----:B------:R-:W-:Y:S01]  /*25650*/  MOV R11, UR5 ;  /* 0x00000005000b7c02 */ /* 0x000fe20008000f00 */
[----:B------:R-:W-:Y:S02]  /*25660*/  IMAD.U32 R7, RZ, RZ, UR9 ;  /* 0x00000009ff077e24 */ /* 0x000fe4000f8e00ff */
[----:B------:R-:W-:-:S02]  /*25670*/  IMAD.U32 R10, RZ, RZ, UR4 ;  /* 0x00000004ff0a7e24 */ /* 0x000fc4000f8e00ff */
[----:B------:R-:W-:Y:S02]  /*25680*/  IMAD.MOV.U32 R8, RZ, RZ, 0x70 ;  /* 0x00000070ff087424 */ /* 0x000fe400078e00ff */
[----:B------:R-:W-:Y:S02]  /*25690*/  IMAD.MOV.U32 R12, RZ, RZ, 0x1 ;  /* 0x00000001ff0c7424 */ /* 0x000fe400078e00ff */
[----:B------:R-:W-:-:S07]  /*256a0*/  IMAD.MOV.U32 R13, RZ, RZ, RZ ;  /* 0x000000ffff0d7224 */ /* 0x000fce00078e00ff */
[----:B------:R-:W-:-:S07]  /*256b0*/  LEPC R20, `(.L_x_2117) ;  /* 0x000000001014794e */ /* 0x000fce0000000000 */
[----:B0-----:R-:W-:Y:S05]  /*256c0*/  CALL.ABS.NOINC R2 ;  /* 0x0000000002007343 */ /* 0x001fea0003c00000 */
.L_x_2117:
[----:B------:R-:W-:Y:S05]  /*256d0*/  BSYNC B6 ;  /* 0x0000000000067941 */ /* 0x000fea0003800000 */
.L_x_2116:
        /* <DEDUP_REMOVED lines=9> */
[----:B------:R-:W-:Y:S01]  /*25770*/  MOV R4, UR6 ;  /* 0x0000000600047c02 */ /* 0x000fe20008000f00 */
[----:B------:R-:W-:Y:S01]  /*25780*/  IMAD.U32 R5, RZ, RZ, UR7 ;  /* 0x00000007ff057e24 */ /* 0x000fe2000f8e00ff */
        /* <DEDUP_REMOVED lines=9> */
.L_x_2120:
[----:B------:R0:W1:Y:S01]  /*25820*/  LDC.64 R2, c[0x4][R17] ;  /* 0x0100000011027b82 */ /* 0x0000620000000a00 */
[----:B------:R-:W-:Y:S01]  /*25830*/  ULDC.64 UR4, c[0x4][0x1b8] ;  /* 0x01006e0000047ab9 */ /* 0x000fe20000000a00 */
[----:B------:R-:W-:Y:S01]  /*25840*/  ULDC.64 UR6, c[0x4][0x1c0] ;  /* 0x0100700000067ab9 */ /* 0x000fe20000000a00 */
[----:B------:R-:W-:Y:S01]  /*25850*/  ULDC.64 UR8, c[0x4][0x150] ;  /* 0x0100540000087ab9 */ /* 0x000fe20000000a00 */
[----:B------:R-:W-:Y:S01]  /*25860*/  IMAD.U32 R4, RZ, RZ, UR4 ;  /* 0x00000004ff047e24 */ /* 0x000fe2000f8e00ff */
[----:B------:R-:W-:Y:S01]  /*25870*/  MOV R5, UR5 ;  /* 0x0000000500057c02 */ /* 0x000fe20008000f00 */
        /* <DEDUP_REMOVED lines=9> */
.L_x_2119:
[----:B------:R-:W-:Y:S05]  /*25910*/  BSYNC B6 ;  /* 0x0000000000067941 */ /* 0x000fea0003800000 */
.L_x_2118:
[----:B------:R-:W-:Y:S01]  /*25920*/  ULDC.64 UR4, c[0x0][0x9f8] ;  /* 0x00027e0000047ab9 */ /* 0x000fe20000000a00 */
[----:B------:R-:W2:Y:S01]  /*25930*/  LDL R17, [R1+0x38] ;  /* 0x0000380001117983 */ /* 0x000ea20000100800 */
[----:B------:R-:W-:Y:S01]  /*25940*/  ISETP.NE.U32.AND P0, PT, RZ, UR4, PT ;  /* 0x00000004ff007c0c */ /* 0x000fe2000bf05070 */
[----:B------:R-:W-:-:S03]  /*25950*/  IMAD.MOV.U32 R7, RZ, RZ, R19 ;  /* 0x000000ffff077224 */ /* 0x000fc600078e0013 */
[----:B------:R-:W-:Y:S01]  /*25960*/  ISETP.NE.AND.EX P0, PT, RZ, UR5, PT, P0 ;  /* 0x00000005ff007c0c */ /* 0x000fe2000bf05300 */
[----:B------:R-:W-:-:S12]  /*25970*/  ULDC.64 UR4, c[0x0][0xa08] ;  /* 0x0002820000047ab9 */ /* 0x000fd80000000a00 */
[----:B------:R-:W0:Y:S02]  /*25980*/  @P0 LDC.64 R2, c[0x0][0x9f8] ;  /* 0x00027e00ff020b82 */ /* 0x000e240000000a00 */
[----:B0-----:R-:W-:-:S05]  /*25990*/  @P0 IMAD.WIDE R2, R19, 0x4, R2 ;  /* 0x0000000413020825 */ /* 0x001fca00078e0202 */
[----:B------:R0:W3:Y:S02]  /*259a0*/  @P0 LDG.E R7, desc[UR60][R2.64] ;  /* 0x0000003c02070981 */ /* 0x0000e4000c1e1900 */
[----:B0-----:R-:W0:Y:S02]  /*259b0*/  LDC.64 R2, c[0x0][0x418] ;  /* 0x00010600ff027b82 */ /* 0x001e240000000a00 */
[----:B0-----:R-:W-:Y:S01]  /*259c0*/  LOP3.LUT P0, RZ, R2, UR4, RZ, 0xfc, !PT ;  /* 0x0000000402ff7c12 */ /* 0x001fe2000f80fcff */
[----:B------:R-:W-:-:S03]  /*259d0*/  UMOV UR4, 0xffffffff ;  /* 0xffffffff00047882 */ /* 0x000fc60000000000 */
[----:B------:R-:W-:Y:S01]  /*259e0*/  LOP3.LUT P0, RZ, R3, UR5, RZ, 0xfc, P0 ;  /* 0x0000000503ff7c12 */ /* 0x000fe2000800fcff */
[----:B--2---:R-:W-:Y:S01]  /*259f0*/  VIADD R0, R17, 0xffffffff ;  /* 0xffffffff11007836 */ /* 0x004fe20000000000 */
[----:B---3--:R-:W-:Y:S01]  /*25a00*/  SHF.R.S32.HI R8, RZ, 0x1f, R7 ;  /* 0x0000001fff087819 */ /* 0x008fe20000011407 */
[----:B------:R0:W-:Y:S01]  /*25a10*/  STL [R1+0x10], R7 ;  /* 0x0000100701007387 */ /* 0x0001e20000100800 */
[----:B------:R-:W-:-:S03]  /*25a20*/  SEL R17, R7, RZ, !P0 ;  /* 0x000000ff07117207 */ /* 0x000fc60004000000 */
[----:B------:R0:W-:Y:S01]  /*25a30*/  STL [R1+0x24], R8 ;  /* 0x0000240801007387 */ /* 0x0001e20000100800 */
[----:B------:R-:W-:Y:S05]  /*25a40*/  BRA.DIV UR4, `(.L_x_2121) ;  /* 0x0000006e046c7947 */ /* 0x000fea000b800000 */
[----:B------:R-:W1:Y:S02]  /*25a50*/  S2R R4, SR_TID.X ;  /* 0x0000000000047919 */ /* 0x000e640000002100 */
[----:B-1----:R-:W-:-:S04]  /*25a60*/  SHF.R.U32.HI R4, RZ, 0x5, R4 ;  /* 0x00000005ff047819 */ /* 0x002fc80000011604 */
[----:B------:R-:W-:-:S05]  /*25a70*/  LOP3.LUT R4, R4, 0x3, RZ, 0xc0, !PT ;  /* 0x0000000304047812 */ /* 0x000fca00078ec0ff */
[----:B------:R1:W2:Y:S02]  /*25a80*/  SHFL.IDX PT, R14, R4, RZ, 0x1f ;  /* 0x00001fff040e7589 */ /* 0x0002a400000e0000 */
.L_x_2303:
[----:B-1----:R-:W3:Y:S01]  /*25a90*/  LDL.LU R4, [R1+0x4] ;  /* 0x0000040001047983 */ /* 0x002ee20000300800 */
[----:B------:R-:W-:Y:S02]  /*25aa0*/  PLOP3.LUT P1, PT, PT, PT, PT, 0x8, 0x0 ;  /* 0x000000000000781c */ /* 0x000fe40003f2e170 */
[----:B--2---:R-:W-:Y:S01]  /*25ab0*/  ISETP.NE.AND P0, PT, R14, RZ, PT ;  /* 0x000000ff0e00720c */ /* 0x004fe20003f05270 */
        /* <DEDUP_REMOVED lines=8> */
.L_x_2306:
[----:B------:R-:W-:Y:S05]  /*25b40*/  @!P6 BRA `(.L_x_2122) ;  /* 0x000000040040e947 */ /* 0x000fea0003800000 */
[----:B------:R-:W-:-:S04]  /*25b50*/  ISETP.NE.U32.AND P0, PT, R2, RZ, PT ;  /* 0x000000ff0200720c */ /* 0x000fc80003f05070 */
[----:B------:R-:W-:-:S13]  /*25b60*/  ISETP.NE.AND.EX P0, PT, R3, RZ, PT, P0 ;  /* 0x000000ff0300720c */ /* 0x000fda0003f05300 */
[----:B------:R-:W-:Y:S05]  /*25b70*/  @!P0 BRA `(.L_x_2124) ;  /* 0x0000000000508947 */ /* 0x000fea0003800000 */
[----:B------:R-:W2:Y:S01]  /*25b80*/  LDC R6, c[0x0][0x43c] ;  /* 0x00010f00ff067b82 */ /* 0x000ea20000000800 */
[----:B------:R-:W-:Y:S01]  /*25b90*/  MOV R9, R0 ;  /* 0x0000000000097202 */ /* 0x000fe20000000f00 */
[----:B------:R-:W-:-:S04]  /*25ba0*/  ULDC.64 UR4, c[0x0][0x428] ;  /* 0x00010a0000047ab9 */ /* 0x000fc80000000a00 */
[----:B-1----:R-:W-:Y:S01]  /*25bb0*/  IMAD.MOV.U32 R0, RZ, RZ, R9 ;  /* 0x000000ffff007224 */ /* 0x002fe200078e0009 */
[----:B--2---:R-:W-:-:S13]  /*25bc0*/  ISETP.NE.AND P0, PT, R6, 0x1, PT ;  /* 0x000000010600780c */ /* 0x004fda0003f05270 */
        /* <DEDUP_REMOVED lines=15> */
.L_x_2124:
[----:B0-----:R-:W3:Y:S04]  /*25cc0*/  LDL R7, [R1] ;  /* 0x0000000001077983 */ /* 0x001ee80000100800 */
[----:B-1----:R-:W3:Y:S04]  /*25cd0*/  LDL R0, [R1+0x8] ;  /* 0x0000080001007983 */ /* 0x002ee80000100800 */
[----:B--2---:R-:W2:Y:S01]  /*25ce0*/  LDL R2, [R1+0x14] ;  /* 0x0000140001027983 */ /* 0x004ea20000100800 */
[----:B---3--:R-:W-:Y:S02]  /*25cf0*/  LEA R0, R0, R7, 0x3 ;  /* 0x0000000700007211 */ /* 0x008fe400078e18ff */
[----:B--2---:R-:W-:-:S04]  /*25d00*/  SHF.L.U32 R2, R2, 0x1f, RZ ;  /* 0x0000001f02027819 */ /* 0x004fc800000006ff */
[----:B------:R-:W0:Y:S02]  /*25d10*/  SYNCS.PHASECHK.TRANS64.TRYWAIT P0, [R0+URZ+0x30840], R2 ;  /* 0x03084002000075a7 */ /* 0x000e24000800017f */
[----:B0-----:R-:W-:Y:S05]  /*25d20*/  @!P0 BRA `(.L_x_2125) ;  /* 0x0000006c00088947 */ /* 0x001fea0003800000 */
.L_x_2307:
        /* <DEDUP_REMOVED lines=10> */
.L_x_2126:
[----:B------:R-:W2:Y:S04]  /*25dd0*/  LDL R5, [R1] ;  /* 0x0000000001057983 */ /* 0x000ea80000100800 */
[----:B------:R-:W2:Y:S04]  /*25de0*/  LDL R4, [R1+0x8] ;  /* 0x0000080001047983 */ /* 0x000ea80000100800 */
[----:B------:R-:W3:Y:S04]  /*25df0*/  LDL R6, [R1+0xc] ;  /* 0x00000c0001067983 */ /* 0x000ee80000100800 */
[----:B01----:R-:W4:Y:S01]  /*25e00*/  LDL R2, [R1+0x18] ;  /* 0x0000180001027983 */ /* 0x003f220000100800 */
[----:B------:R-:W-:Y:S01]  /*25e10*/  R2UR UR9, R0 ;  /* 0x00000000000972ca */ /* 0x000fe200000e0000 */
[----:B------:R-:W-:Y:S01]  /*25e20*/  UIADD3 UR4, UP0, UR38, 0x370, URZ ;  /* 0x0000037026047890 */ /* 0x000fe2000ff1e03f */
[----:B------:R-:W-:-:S02]  /*25e30*/  R2UR UR12, R18 ;  /* 0x00000000120c72ca */ /* 0x000fc400000e0000 */
[----:B-----5:R-:W-:Y:S02]  /*25e40*/  R2UR UR13, R17 ;  /* 0x00000000110d72ca */ /* 0x020fe400000e0000 */
[----:B------:R-:W-:-:S07]  /*25e50*/  PLOP3.LUT P0, PT, PT, PT, PT, 0x80, 0x0 ;  /* 0x000000000000781c */ /* 0x000fce0003f0f070 */
[----:B------:R-:W-:Y:S01]  /*25e60*/  UIADD3 UR9, UR9, 0x30830, URZ ;  /* 0x0003083009097890 */ /* 0x000fe2000fffe03f */
[----:B------:R-:W-:Y:S01]  /*25e70*/  UMOV UR10, URZ ;  /* 0x0000003f000a7c82 */ /* 0x000fe20008000000 */
[----:B------:R-:W-:Y:S01]  /*25e80*/  UMOV UR6, 0x0 ;  /* 0x0000000000067882 */ /* 0x000fe20000000000 */
[----:B------:R-:W-:Y:S01]  /*25e90*/  UMOV UR7, 0x14f00000 ;  /* 0x14f0000000077882 */ /* 0x000fe20000000000 */
[----:B------:R-:W-:Y:S01]  /*25ea0*/  UMOV UR17, 0x40 ;  /* 0x0000004000117882 */ /* 0x000fe20000000000 */
[----:B------:R-:W-:-:S04]  /*25eb0*/  LOP3.LUT R3, R3, 0xfffffffb, RZ, 0xc0, !PT ;  /* 0xfffffffb03037812 */ /* 0x000fc800078ec0ff */
[----:B------:R-:W-:-:S05]  /*25ec0*/  @P0 LOP3.LUT R3, R3, 0x4, RZ, 0xfc, !PT ;  /* 0x0000000403030812 */ /* 0x000fca00078efcff */
[----:B------:R0:W-:Y:S01]  /*25ed0*/  STL [R1+0x4], R3 ;  /* 0x0000040301007387 */ /* 0x0001e20000100800 */
[----:B--2---:R-:W-:Y:S01]  /*25ee0*/  IMAD R0, R4, 0x8000, R5 ;  /* 0x0000800004007824 */ /* 0x004fe200078e0205 */
[----:B---3--:R-:W-:-:S04]  /*25ef0*/  R2UR UR11, R6 ;  /* 0x00000000060b72ca */ /* 0x008fc800000e0000 */
[----:B------:R-:W-:Y:S02]  /*25f00*/  R2UR UR14, R0 ;  /* 0x00000000000e72ca */ /* 0x000fe400000e0000 */
[----:B----4-:R-:W-:-:S11]  /*25f10*/  R2UR UR5, R2 ;  /* 0x00000000020572ca */ /* 0x010fd600000e0000 */
[----:B------:R-:W-:Y:S02]  /*25f20*/  UIADD3 UR8, UR14, 0x20400, URZ ;  /* 0x000204000e087890 */ /* 0x000fe4000fffe03f */
[----:B------:R-:W-:Y:S02]  /*25f30*/  ULEA UR11, UR11, UR5, 0x6 ;  /* 0x000000050b0b7291 */ /* 0x000fe4000f8e303f */
[----:B------:R-:W-:Y:S02]  /*25f40*/  UIADD3.X UR5, URZ, UR39, URZ, UP0, !UPT ;  /* 0x000000273f057290 */ /* 0x000fe400087fe43f */
[----:B------:R-:W-:Y:S02]  /*25f50*/  UIADD3 UR15, UR14, 0x22400, URZ ;  /* 0x000224000e0f7890 */ /* 0x000fe4000fffe03f */
[----:B------:R-:W-:Y:S02]  /*25f60*/  UIADD3 UR16, UR14, 0x24400, URZ ;  /* 0x000244000e107890 */ /* 0x000fe4000fffe03f */
[----:B------:R-:W-:-:S03]  /*25f70*/  UIADD3 UR14, UR14, 0x26400, URZ ;  /* 0x000264000e0e7890 */ /* 0x000fc6000fffe03f */
[----:B------:R1:W-:Y:S02]  /*25f80*/  UTMALDG.4D [UR8], [UR4], desc[UR6] ;  /* 0x00000608040075b4 */ /* 0x0003e40008019000 */
[----:B-1----:R-:W-:Y:S01]  /*25f90*/  UMOV UR8, UR15 ;  /* 0x0000000f00087c82 */ /* 0x002fe20008000000 */
[----:B------:R-:W-:Y:S01]  /*25fa0*/  UMOV UR10, UR17 ;  /* 0x00000011000a7c82 */ /* 0x000fe20008000000 */
[----:B------:R-:W-:Y:S01]  /*25fb0*/  UMOV UR15, 0x80 ;  /* 0x00000080000f7882 */ /* 0x000fe20000000000 */
        /* <DEDUP_REMOVED lines=8> */
[----:B0-----:R-:W-:Y:S01]  /*26040*/  NOP ;  /* 0x0000000000007918 */ /* 0x001fe20000000000 */
.L_x_2122:
[----:B-1----:R-:W2:Y:S04]  /*26050*/  LDL R4, [R1] ;  /* 0x0000000001047983 */ /* 0x002ea80000100800 */
[----:B------:R-:W3:Y:S01]  /*26060*/  LDL.LU R3, [R1+0x44] ;  /* 0x0000440001037983 */ /* 0x000ee20000300800 */
[----:B------:R-:W-:Y:S05]  /*26070*/  WARPSYNC.ALL ;  /* 0x0000000000007948 */ /* 0x000fea0003800000 */
[----:B------:R-:W-:Y:S01]  /*26080*/  ULDC.64 UR4, c[0x0][0x298] ;  /* 0x0000a60000047ab9 */ /* 0x000fe20000000a00 */
[----:B------:R-:W-:Y:S01]  /*26090*/  BSSY B6, `(.L_x_2127) ;  /* 0x000001c000067945 */ /* 0x000fe20003800000 */
[----:B------:R-:W-:Y:S01]  /*260a0*/  BAR.SYNC.DEFER_BLOCKING 0x8, 0x180 ;  /* 0x0206000000007b1d */ /* 0x000fe20000010000 */
[----:B---3--:R-:W-:-:S05]  /*260b0*/  SHF.R.S32.HI R0, RZ, 0x1f, R3 ;  /* 0x0000001fff007819 */ /* 0x008fca0000011403 */
[----:B------:R-:W-:Y:S02]  /*260c0*/  IMAD R2, R0, UR4, RZ ;  /* 0x0000000400027c24 */ /* 0x000fe4000f8e02ff */
[----:B--2---:R-:W-:Y:S02]  /*260d0*/  VIADD R0, R4, 0x10400 ;  /* 0x0001040004007836 */ /* 0x004fe40000000000 */
[C---:B------:R-:W-:Y:S02]  /*260e0*/  IMAD R2, R3.reuse, UR5, R2 ;  /* 0x0000000503027c24 */ /* 0x040fe4000f8e0202 */
[----:B------:R-:W-:Y:S01]  /*260f0*/  IMAD.WIDE.U32 R4, R3, UR4, RZ ;  /* 0x0000000403047c25 */ /* 0x000fe2000f8e00ff */
[----:B------:R-:W-:-:S03]  /*26100*/  LOP3.LUT P0, RZ, R0, 0x3ff, RZ, 0xc0, !PT ;  /* 0x000003ff00ff7812 */ /* 0x000fc6000780c0ff */
[----:B------:R-:W-:Y:S01]  /*26110*/  IMAD.IADD R0, R5, 0x1, R2 ;  /* 0x0000000105007824 */ /* 0x000fe200078e0202 */
[----:B------:R1:W-:Y:S04]  /*26120*/  STL.64 [R1+0x48], R4 ;  /* 0x0000480401007387 */ /* 0x0003e80000100a00 */
[----:B------:R1:W-:Y:S05]  /*26130*/  STL [R1+0x44], R0 ;  /* 0x0000440001007387 */ /* 0x0003ea0000100800 */
[----:B------:R-:W-:Y:S05]  /*26140*/  @!P0 BRA `(.L_x_2128) ;  /* 0x0000000000408947 */ /* 0x000fea0003800000 */
[----:B------:R-:W-:Y:S01]  /*26150*/  MOV R2, 0x0 ;  /* 0x0000000000027802 */ /* 0x000fe20000000f00 */
[----:B------:R-:W-:Y:S01]  /*26160*/  ULDC.64 UR4, c[0x4][0x1b8] ;  /* 0x01006e0000047ab9 */ /* 0x000fe20000000a00 */
[----:B------:R-:W-:Y:S01]  /*26170*/  ULDC.64 UR6, c[0x4][0x1c0] ;  /* 0x0100700000067ab9 */ /* 0x000fe20000000a00 */
[----:B------:R-:W-:Y:S01]  /*26180*/  ULDC.64 UR8, c[0x4][0x130] ;  /* 0x01004c0000087ab9 */ /* 0x000fe20000000a00 */
[----:B-1----:R-:W-:Y:S01]  /*26190*/  MOV R4, UR4 ;  /* 0x0000000400047c02 */ /* 0x002fe20008000f00 */
[----:B------:R-:W-:Y:S01]  /*261a0*/  IMAD.U32 R5, RZ, RZ, UR5 ;  /* 0x00000005ff057e24 */ /* 0x000fe2000f8e00ff */
[----:B------:R-:W1:Y:S01]  /*261b0*/  LDC.64 R2, c[0x4][R2] ;  /* 0x0100000002027b82 */ /* 0x000e620000000a00 */
[----:B------:R-:W-:Y:S01]  /*261c0*/  IMAD.U32 R6, RZ, RZ, UR6 ;  /* 0x00000006ff067e24 */ /* 0x000fe2000f8e00ff */
[----:B------:R-:W-:Y:S01]  /*261d0*/  MOV R11, UR9 ;  /* 0x00000009000b7c02 */ /* 0x000fe20008000f00 */
[----:B0-----:R-:W-:Y:S02]  /*261e0*/  IMAD.U32 R7, RZ, RZ, UR7 ;  /* 0x00000007ff077e24 */ /* 0x001fe4000f8e00ff */
[----:B------:R-:W-:-:S02]  /*261f0*/  IMAD.U32 R10, RZ, RZ, UR8 ;  /* 0x00000008ff0a7e24 */ /* 0x000fc4000f8e00ff */
[----:B------:R-:W-:Y:S02]  /*26200*/  IMAD.MOV.U32 R8, RZ, RZ, 0x70 ;  /* 0x00000070ff087424 */ /* 0x000fe400078e00ff */
[----:B------:R-:W-:Y:S02]  /*26210*/  IMAD.MOV.U32 R12, RZ, RZ, 0x1 ;  /* 0x00000001ff0c7424 */ /* 0x000fe400078e00ff */
[----:B------:R-:W-:-:S07]  /*26220*/  IMAD.MOV.U32 R13, RZ, RZ, RZ ;  /* 0x000000ffff0d7224 */ /* 0x000fce00078e00ff */
[----:B------:R-:W-:-:S07]  /*26230*/  LEPC R20, `(.L_x_2128) ;  /* 0x000000001014794e */ /* 0x000fce0000000000 */
[----:B-1----:R-:W-:Y:S05]  /*26240*/  CALL.ABS.NOINC R2 ;  /* 0x0000000002007343 */ /* 0x002fea0003c00000 */
.L_x_2128:
[----:B------:R-:W-:Y:S05]  /*26250*/  BSYNC B6 ;  /* 0x0000000000067941 */ /* 0x000fea0003800000 */
.L_x_2127:
[----:B-1----:R-:W2:Y:S01]  /*26260*/  LDL.LU R0, [R1+0x44] ;  /* 0x0000440001007983 */ /* 0x002ea20000300800 */
[----:B0-----:R-:W0:Y:S01]  /*26270*/  LDC R7, c[0x0][0x448] ;  /* 0x00011200ff077b82 */ /* 0x001e220000000800 */
[----:B------:R-:W-:Y:S02]  /*26280*/  ULDC.64 UR4, c[0x0][0x2d8] ;  /* 0x0000b60000047ab9 */ /* 0x000fe40000000a00 */
[----:B------:R-:W2:Y:S04]  /*26290*/  LDL.LU.64 R2, [R1+0x48] ;  /* 0x0000480001027983 */ /* 0x000ea80000300a00 */
[----:B------:R-:W3:Y:S01]  /*262a0*/  LDL R11, [R1+0x34] ;  /* 0x00003400010b7983 */ /* 0x000ee20000100800 */
[----:B------:R-:W1:Y:S01]  /*262b0*/  S2R R5, SR_TID.X ;  /* 0x0000000000057919 */ /* 0x000e620000002100 */
[----:B------:R-:W4:Y:S01]  /*262c0*/  S2R R8, SR_TID.X ;  /* 0x0000000000087919 */ /* 0x000f220000002100 */
[----:B-1----:R-:W-:-:S04]  /*262d0*/  LOP3.LUT R5, R5, 0x7f, RZ, 0xc0, !PT ;  /* 0x0000007f05057812 */ /* 0x002fc800078ec0ff */
[----:B------:R-:W-:Y:S01]  /*262e0*/  SHF.R.U32.HI R5, RZ, 0x3, R5 ;  /* 0x00000003ff057819 */ /* 0x000fe20000011605 */
[----:B----4-:R-:W-:-:S05]  /*262f0*/  IMAD.SHL.U32 R8, R8, 0x10, RZ ;  /* 0x0000001008087824 */ /* 0x010fca00078e00ff */
[----:B------:R-:W-:Y:S01]  /*26300*/  LOP3.LUT R8, R5, 0x70, R8, 0xf8, !PT ;  /* 0x0000007005087812 */ /* 0x000fe200078ef808 */
[----:B------:R-:W1:Y:S01]  /*26310*/  S2R R9, SR_TID.X ;  /* 0x0000000000097919 */ /* 0x000e620000002100 */
[----:B------:R-:W4:Y:S01]  /*26320*/  S2R R10, SR_TID.X ;  /* 0x00000000000a7919 */ /* 0x000f220000002100 */
[----:B-1----:R-:W-:-:S05]  /*26330*/  IMAD.SHL.U32 R9, R9, 0x8, RZ ;  /* 0x0000000809097824 */ /* 0x002fca00078e00ff */
[----:B------:R-:W-:-:S04]  /*26340*/  LOP3.LUT R9, R9, 0x38, RZ, 0xc0, !PT ;  /* 0x0000003809097812 */ /* 0x000fc800078ec0ff */
[C---:B------:R-:W-:Y:S02]  /*26350*/  LOP3.LUT R13, R9.reuse, 0x40, RZ, 0xfc, !PT ;  /* 0x00000040090d7812 */ /* 0x040fe400078efcff */
[C---:B------:R-:W-:Y:S02]  /*26360*/  LOP3.LUT R12, R9.reuse, 0x80, RZ, 0xfc, !PT ;  /* 0x00000080090c7812 */ /* 0x040fe400078efcff */
[----:B------:R-:W-:Y:S02]  /*26370*/  LOP3.LUT R9, R9, 0xc0, RZ, 0xfc, !PT ;  /* 0x000000c009097812 */ /* 0x000fe400078efcff */
[----:B----4-:R-:W-:-:S04]  /*26380*/  LOP3.LUT R10, R10, 0x7f, RZ, 0xc0, !PT ;  /* 0x0000007f0a0a7812 */ /* 0x010fc800078ec0ff */
[----:B------:R-:W-:Y:S01]  /*26390*/  SHF.R.U32.HI R10, RZ, 0x3, R10 ;  /* 0x00000003ff0a7819 */ /* 0x000fe2000001160a */
[----:B--2---:R-:W-:Y:S01]  /*263a0*/  IMAD.MOV.U32 R3, RZ, RZ, R0 ;  /* 0x000000ffff037224 */ /* 0x004fe200078e0000 */
[----:B------:R-:W-:-:S05]  /*263b0*/  SHF.R.S32.HI R0, RZ, 0x1f, R18 ;  /* 0x0000001fff007819 */ /* 0x000fca0000011412 */
[----:B------:R-:W-:Y:S02]  /*263c0*/  IMAD R0, R0, UR4, RZ ;  /* 0x0000000400007c24 */ /* 0x000fe4000f8e02ff */
[----:B------:R-:W-:-:S04]  /*263d0*/  IMAD.WIDE.U32 R2, R18, UR4, R2 ;  /* 0x0000000412027c25 */ /* 0x000fc8000f8e0002 */
[----:B------:R-:W-:Y:S01]  /*263e0*/  IMAD R0, R18, UR5, R0 ;  /* 0x0000000512007c24 */ /* 0x000fe2000f8e0200 */
[----:B------:R-:W-:Y:S02]  /*263f0*/  ULDC.64 UR4, c[0x0][0xa00] ;  /* 0x0002800000047ab9 */ /* 0x000fe40000000a00 */
[----:B------:R-:W-:Y:S02]  /*26400*/  ISETP.NE.U32.AND P0, PT, RZ, UR4, PT ;  /* 0x00000004ff007c0c */ /* 0x000fe4000bf05070 */
[----:B------:R-:W-:Y:S02]  /*26410*/  IADD3 R3, R3, R0, RZ ;  /* 0x0000000003037210 */ /* 0x000fe40007ffe0ff */
[----:B------:R-:W-:Y:S01]  /*26420*/  ISETP.NE.AND.EX P0, PT, RZ, UR5, PT, P0 ;  /* 0x00000005ff007c0c */ /* 0x000fe2000bf05300 */
[----:B------:R-:W-:Y:S01]  /*26430*/  ULDC.64 UR4, c[0x0][0x2e0] ;  /* 0x0000b80000047ab9 */ /* 0x000fe20000000a00 */
[----:B------:R-:W-:-:S04]  /*26440*/  SHF.R.S32.HI R0, RZ, 0x1f, R19 ;  /* 0x0000001fff007819 */ /* 0x000fc80000011413 */
        /* <DEDUP_REMOVED lines=9> */
[----:B---3--:R-:W-:Y:S02]  /*264e0*/  IMAD.IADD R4, R8, 0x1, R11 ;  /* 0x0000000108047824 */ /* 0x008fe400078e020b */
[----:B------:R-:W-:Y:S02]  /*264f0*/  IMAD.IADD R3, R3, 0x1, R0 ;  /* 0x0000000103037824 */ /* 0x000fe400078e0200 */
[----:B0-----:R-:W-:-:S04]  /*26500*/  @P0 IMAD.HI.U32 R5, R4, R5, RZ ;  /* 0x0000000504050227 */ /* 0x001fc800078e00ff */
[----:B------:R-:W-:Y:S01]  /*26510*/  IMAD.MOV.U32 R0, RZ, RZ, R4 ;  /* 0x000000ffff007224 */ /* 0x000fe200078e0004 */
[----:B-1----:R-:W-:Y:S01]  /*26520*/  @P0 SHF.R.U32.HI R0, RZ, R6, R5 ;  /* 0x00000006ff000219 */ /* 0x002fe20000011605 */
[----:B------:R-:W0:Y:S03]  /*26530*/  S2R R8, SR_TID.X ;  /* 0x0000000000087919 */ /* 0x000e260000002100 */
[----:B------:R-:W-:-:S05]  /*26540*/  IADD3 R5, -R0, RZ, RZ ;  /* 0x000000ff00057210 */ /* 0x000fca0007ffe1ff */
[----:B------:R-:W-:Y:S01]  /*26550*/  IMAD R4, R7, R5, R4 ;  /* 0x0000000507047224 */ /* 0x000fe200078e0204 */
[----:B------:R-:W-:Y:S01]  /*26560*/  SHF.R.S32.HI R5, RZ, 0x1f, R0 ;  /* 0x0000001fff057819 */ /* 0x000fe20000011400 */
[----:B------:R-:W-:-:S04]  /*26570*/  IMAD.WIDE.U32 R2, R0, UR4, R2 ;  /* 0x0000000400027c25 */ /* 0x000fc8000f8e0002 */
[----:B------:R-:W-:-:S04]  /*26580*/  IMAD R5, R5, UR4, RZ ;  /* 0x0000000405057c24 */ /* 0x000fc8000f8e02ff */
[----:B------:R-:W-:Y:S01]  /*26590*/  IMAD R0, R0, UR5, R5 ;  /* 0x0000000500007c24 */ /* 0x000fe2000f8e0205 */
[----:B------:R-:W-:-:S03]  /*265a0*/  ULDC.64 UR4, c[0x0][0x2c8] ;  /* 0x0000b20000047ab9 */ /* 0x000fc60000000a00 */
[----:B------:R-:W-:Y:S01]  /*265b0*/  IMAD.IADD R3, R3, 0x1, R0 ;  /* 0x0000000103037824 */ /* 0x000fe200078e0200 */
[----:B------:R-:W-:-:S05]  /*265c0*/  SHF.R.S32.HI R0, RZ, 0x1f, R4 ;  /* 0x0000001fff007819 */ /* 0x000fca0000011404 */
[----:B------:R-:W-:Y:S02]  /*265d0*/  IMAD R0, R0, UR4, RZ ;  /* 0x0000000400007c24 */ /* 0x000fe4000f8e02ff */
[----:B------:R-:W-:-:S04]  /*265e0*/  IMAD.WIDE.U32 R2, R4, UR4, R2 ;  /* 0x0000000404027c25 */ /* 0x000fc8000f8e0002 */
[----:B------:R-:W-:Y:S01]  /*265f0*/  IMAD R4, R4, UR5, R0 ;  /* 0x0000000504047c24 */ /* 0x000fe2000f8e0200 */
[----:B------:R-:W-:Y:S01]  /*26600*/  ULDC.64 UR4, c[0x0][0x280] ;  /* 0x0000a00000047ab9 */ /* 0x000fe20000000a00 */
[----:B0-----:R-:W-:Y:S02]  /*26610*/  IMAD.SHL.U32 R8, R8, 0x8, RZ ;  /* 0x0000000808087824 */ /* 0x001fe400078e00ff */
[----:B------:R-:W-:Y:S01]  /*26620*/  IMAD.IADD R3, R3, 0x1, R4 ;  /* 0x0000000103037824 */ /* 0x000fe200078e0204 */
[----:B------:R-:W-:Y:S01]  /*26630*/  LEA R4, P0, R2, UR4, 0x1 ;  /* 0x0000000402047c11 */ /* 0x000fe2000f8008ff */
[----:B------:R-:W-:Y:S01]  /*26640*/  ULDC UR4, c[0x0][0x2b8] ;  /* 0x0000ae0000047ab9 */ /* 0x000fe20000000800 */
[----:B------:R-:W-:Y:S02]  /*26650*/  LOP3.LUT R8, R8, 0x38, RZ, 0xc0, !PT ;  /* 0x0000003808087812 */ /* 0x000fe400078ec0ff */
[----:B------:R-:W-:Y:S01]  /*26660*/  LEA.HI.X R3, R2, UR5, R3, 0x1, P0 ;  /* 0x0000000502037c11 */ /* 0x000fe200080f0c03 */
[----:B------:R-:W-:Y:S01]  /*26670*/  UMOV UR5, 0xffffffff ;  /* 0xffffffff00057882 */ /* 0x000fe20000000000 */
[----:B------:R-:W-:-:S02]  /*26680*/  ISETP.GE.AND P4, PT, R8, UR4, PT ;  /* 0x0000000408007c0c */ /* 0x000fc4000bf86270 */
[----:B------:R-:W-:Y:S02]  /*26690*/  ISETP.GE.AND P3, PT, R13, UR4, PT ;  /* 0x000000040d007c0c */ /* 0x000fe4000bf66270 */
[----:B------:R-:W-:Y:S02]  /*266a0*/  ISETP.GE.AND P0, PT, R12, UR4, PT ;  /* 0x000000040c007c0c */ /* 0x000fe4000bf06270 */
[----:B------:R-:W-:Y:S01]  /*266b0*/  ISETP.GE.AND P1, PT, R9, UR4, PT ;  /* 0x0000000409007c0c */ /* 0x000fe2000bf26270 */
[----:B------:R-:W-:-:S12]  /*266c0*/  BRA.DIV UR5, `(.L_x_2129) ;  /* 0x0000006205b47947 */ /* 0x000fd8000b800000 */
[----:B------:R-:W2:Y:S04]  /*266d0*/  LDL.LU R6, [R1+0x3c] ;  /* 0x00003c0001067983 */ /* 0x000ea80000300800 */
[----:B------:R-:W3:Y:S04]  /*266e0*/  LDL.LU R11, [R1+0x34] ;  /* 0x00003400010b7983 */ /* 0x000ee80000300800 */
[----:B------:R-:W4:Y:S04]  /*266f0*/  LDL R9, [R1+0x28] ;  /* 0x0000280001097983 */ /* 0x000f280000100800 */
[----:B------:R-:W-:Y:S01]  /*26700*/  SHFL.IDX PT, R5, R4, 0x1, 0x181f ;  /* 0x00381f0004057f89 */ /* 0x000fe200000e0000 */
[----:B--2---:R-:W-:-:S03]  /*26710*/  IMAD R2, R6, R7, RZ ;  /* 0x0000000706027224 */ /* 0x004fc600078e02ff */
[----:B------:R-:W0:Y:S01]  /*26720*/  SHFL.IDX PT, R7, R4, RZ, 0x181f ;  /* 0x00181fff04077589 */ /* 0x000e2200000e0000 */
[----:B---3--:R-:W-:-:S03]  /*26730*/  IADD3 R0, R10, R11, RZ ;  /* 0x0000000b0a007210 */ /* 0x008fc60007ffe0ff */
[----:B------:R-:W1:Y:S01]  /*26740*/  SHFL.IDX PT, R6, R3, RZ, 0x181f ;  /* 0x00181fff03067589 */ /* 0x000e6200000e0000 */
[----:B------:R-:W-:-:S13]  /*26750*/  ISETP.GE.AND P2, PT, R0, R2, PT ;  /* 0x000000020000720c */ /* 0x000fda0003f46270 */
[----:B0-----:R-:W-:-:S05]  /*26760*/  @!P2 LEA R7, P5, R8, R7, 0x1 ;  /* 0x000000070807a211 */ /* 0x001fca00078a08ff */
[----:B-1----:R-:W-:-:S05]  /*26770*/  @!P2 IMAD.X R6, RZ, RZ, R6, P5 ;  /* 0x000000ffff06a224 */ /* 0x002fca00028e0606 */
[----:B------:R-:W-:-:S04]  /*26780*/  @!P2 LOP3.LUT R7, R7, R6, RZ, 0x3c, !PT ;  /* 0x000000060707a212 */ /* 0x000fc800078e3cff */
[----:B------:R-:W-:-:S04]  /*26790*/  @!P2 LOP3.LUT R6, R7, R6, RZ, 0x3c, !PT ;  /* 0x000000060706a212 */ /* 0x000fc800078e3cff */
[----:B------:R-:W-:-:S05]  /*267a0*/  @!P2 LOP3.LUT R7, R7, R6, RZ, 0x3c, !PT ;  /* 0x000000060707a212 */ /* 0x000fca00078e3cff */
[----:B----4-:R-:W-:Y:S04]  /*267b0*/  @!P2 LDGSTS.E.BYPASS.LTC128B.128 [R9+0x10400], desc[UR60][R6.64], !P4 ;  /* 0x104000000609afae */ /* 0x010fe8000e101d7c */
[----:B------:R-:W-:Y:S04]  /*267c0*/  @!P2 LDGSTS.E.BYPASS.LTC128B.128 [R9+0x14400], desc[UR60][R6.64+0x80], !P3 ;  /* 0x144000800609afae */ /* 0x000fe8000d901d7c */
[----:B------:R-:W-:Y:S04]  /*267d0*/  @!P2 LDGSTS.E.BYPASS.LTC128B.128 [R9+0x18400], desc[UR60][R6.64+0x100], !P0 ;  /* 0x184001000609afae */ /* 0x000fe8000c101d7c */
[----:B------:R0:W-:Y:S04]  /*267e0*/  @!P2 LDGSTS.E.BYPASS.LTC128B.128 [R9+0x1c400], desc[UR60][R6.64+0x180], !P1 ;  /* 0x1c4001800609afae */ /* 0x0001e8000c901d7c */
[----:B0-----:R-:W0:Y:S01]  /*267f0*/  SHFL.IDX PT, R7, R3, 0x1, 0x181f ;  /* 0x00381f0003077f89 */ /* 0x001e2200000e0000 */
[----:B------:R-:W-:-:S05]  /*26800*/  VIADD R6, R0, 0x10 ;  /* 0x0000001000067836 */ /* 0x000fca0000000000 */
        /* <DEDUP_REMOVED lines=14> */
[----:B-1----:R-:W-:-:S04]  /*268f0*/  @!P2 IMAD.X R6, RZ, RZ, R7, P5 ;  /* 0x000000ffff06a224 */ /* 0x002fc800028e0607 */
        /* <DEDUP_REMOVED lines=48> */
[----:B------:R-:W-:Y:S01]  /*26c00*/  @!P2 IMAD.MOV.U32 R7, RZ, RZ, R6 ;  /* 0x000000ffff07a224 */ /* 0x000fe200078e0006 */
[----:B------:R-:W-:Y:S02]  /*26c10*/  @!P2 MOV R6, R5 ;  /* 0x000000050006a202 */ /* 0x000fe40000000f00 */
[----:B------:R1:W2:Y:S04]  /*26c20*/  SHFL.IDX PT, R5, R3, 0x7, 0x181f ;  /* 0x00f81f0003057f89 */ /* 0x0002a800000e0000 */
[----:B------:R1:W-:Y:S04]  /*26c30*/  @!P2 LDGSTS.E.BYPASS.LTC128B.128 [R9+0x13400], desc[UR60][R6.64], !P4 ;  /* 0x134000000609afae */ /* 0x0003e8000e101d7c */
[----:B------:R1:W-:Y:S04]  /*26c40*/  @!P2 LDGSTS.E.BYPASS.LTC128B.128 [R9+0x17400], desc[UR60][R6.64+0x80], !P3 ;  /* 0x174000800609afae */ /* 0x0003e8000d901d7c */
[----:B------:R1:W-:Y:S04]  /*26c50*/  @!P2 LDGSTS.E.BYPASS.LTC128B.128 [R9+0x1b400], desc[UR60][R6.64+0x100], !P0 ;  /* 0x1b4001000609afae */ /* 0x0003e8000c101d7c */
[----:B------:R1:W-:Y:S04]  /*26c60*/  @!P2 LDGSTS.E.BYPASS.LTC128B.128 [R9+0x1f400], desc[UR60][R6.64+0x180], !P1 ;  /* 0x1f4001800609afae */ /* 0x0003e8000c901d7c */
[----:B------:R1:W3:Y:S02]  /*26c70*/  SHFL.IDX PT, R3, R4, 0x7, 0x181f ;  /* 0x00f81f0004037f89 */ /* 0x0002e400000e0000 */
.L_x_2324:
[----:B------:R-:W-:Y:S01]  /*26c80*/  VIADD R0, R0, 0x70 ;  /* 0x0000007000007836 */ /* 0x000fe20000000000 */
[----:B------:R-:W-:Y:S04]  /*26c90*/  BSSY B0, `(.L_x_2130) ;  /* 0x000000d000007945 */ /* 0x000fe80003800000 */
[----:B------:R-:W-:-:S13]  /*26ca0*/  ISETP.GE.AND P2, PT, R0, R2, PT ;  /* 0x000000020000720c */ /* 0x000fda0003f46270 */
[----:B------:R-:W-:Y:S05]  /*26cb0*/  @P2 BRA `(.L_x_2131) ;  /* 0x0000000000282947 */ /* 0x000fea0003800000 */
[----:B-1----:R-:W4:Y:S01]  /*26cc0*/  LDL R4, [R1+0x28] ;  /* 0x0000280001047983 */ /* 0x002f220000100800 */
[----:B---3--:R-:W-:-:S05]  /*26cd0*/  LEA R2, P2, R8, R3, 0x1 ;  /* 0x0000000308027211 */ /* 0x008fca00078408ff */
[----:B--2---:R-:W-:-:S05]  /*26ce0*/  IMAD.X R3, RZ, RZ, R5, P2 ;  /* 0x000000ffff037224 */ /* 0x004fca00010e0605 */
[----:B------:R-:W-:Y:S01]  /*26cf0*/  @!PT LDS RZ, [RZ] ;  /* 0x00000000fffff984 */ /* 0x000fe20000000800 */
[----:B------:R-:W-:Y:S01]  /*26d00*/  @!PT LDS RZ, [RZ] ;  /* 0x00000000fffff984 */ /* 0x000fe20000000800 */
[----:B------:R-:W-:Y:S01]  /*26d10*/  @!PT LDS RZ, [RZ] ;  /* 0x00000000fffff984 */ /* 0x000fe20000000800 */
[----:B----4-:R4:W-:Y:S04]  /*26d20*/  LDGSTS.E.BYPASS.LTC128B.128 [R4+0x13c00], desc[UR60][R2.64], !P4 ;  /* 0x13c0000002047fae */ /* 0x0109e8000e101d7c */
[----:B------:R4:W-:Y:S04]  /*26d30*/  LDGSTS.E.BYPASS.LTC128B.128 [R4+0x17c00], desc[UR60][R2.64+0x80], !P3 ;  /* 0x17c0008002047fae */ /* 0x0009e8000d901d7c */
[----:B------:R4:W-:Y:S04]  /*26d40*/  LDGSTS.E.BYPASS.LTC128B.128 [R4+0x1bc00], desc[UR60][R2.64+0x100], !P0 ;  /* 0x1bc0010002047fae */ /* 0x0009e8000c101d7c */
[----:B------:R4:W-:Y:S02]  /*26d50*/  LDGSTS.E.BYPASS.LTC128B.128 [R4+0x1fc00], desc[UR60][R2.64+0x180], !P1 ;  /* 0x1fc0018002047fae */ /* 0x0009e4000c901d7c */
.L_x_2131:
[----:B------:R-:W-:Y:S05]  /*26d60*/  BSYNC B0 ;  /* 0x0000000000007941 */ /* 0x000fea0003800000 */
.L_x_2130:
[----:B------:R0:W5:Y:S01]  /*26d70*/  LDL R8, [R1] ;  /* 0x0000000001087983 */ /* 0x0001620000100800 */
[----:B------:R-:W-:Y:S01]  /*26d80*/  PLOP3.LUT P0, PT, PT, PT, PT, 0x80, 0x0 ;  /* 0x000000000000781c */ /* 0x000fe20003f0f070 */
[----:B------:R-:W-:-:S12]  /*26d90*/  NOP ;  /* 0x0000000000007918 */ /* 0x000fd80000000000 */
.L_x_2132:
[----:B----4-:R-:W4:Y:S01]  /*26da0*/  LDL R2, [R1] ;  /* 0x0000000001027983 */ /* 0x010f220000100800 */
[----:B------:R-:W-:Y:S02]  /*26db0*/  PLOP3.LUT P1, PT, P1, P0, PT, 0xa2, 0x0 ;  /* 0x000000000000781c */ /* 0x000fe40000f21472 */
[----:B----4-:R-:W-:-:S08]  /*26dc0*/  @P0 R2UR P1, UR4, R2 ;  /* 0x00000000020402ca */ /* 0x010fd00000020000 */
[----:B------:R-:W-:-:S05]  /*26dd0*/  @P0 PLOP3.LUT P0, PT, P1, PT, PT, 0x80, 0x0 ;  /* 0x000000000000081c */ /* 0x000fca0000f0f070 */
[----:B------:R-:W-:Y:S01]  /*26de0*/  @!P1 SYNCS.ARRIVE.TRANS64.RED.A0T1 RZ, [UR4+0x30800], RZ ;  /* 0x030800ffffff99a7 */ /* 0x000fe20008200404 */
[----:B------:R-:W-:Y:S07]  /*26df0*/  @!P1 ARRIVES.LDGSTSBAR.64.TRANSCNT [UR4+0x30800] ;  /* 0x03080000ff0099b0 */ /* 0x000fee0008000a84 */
[----:B------:R-:W-:Y:S05]  /*26e00*/  @P0 BRA.U.ANY `(.L_x_2132) ;  /* 0xfffffffd00e40947 */ /* 0x000fea000393ffff */
[----:B-1-3--:R-:W3:Y:S02]  /*26e10*/  LDL.LU R3, [R1+0x54] ;  /* 0x0000540001037983 */ /* 0x00aee40000300800 */
[----:B---3--:R-:W-:-:S05]  /*26e20*/  VIADD R3, R3, 0x1 ;  /* 0x0000000103037836 */ /* 0x008fca0000000000 */
        /* <DEDUP_REMOVED lines=8> */
[----:B------:R-:W3:Y:S03]  /*26eb0*/  SYNCS.PHASECHK.TRANS64.TRYWAIT P0, [R2+URZ+0x30820], R0 ;  /* 0x03082000020075a7 */ /* 0x000ee6000800017f */
[----:B-1-3--:R-:W-:Y:S05]  /*26ec0*/  @!P0 BRA `(.L_x_2134) ;  /* 0x0000006400ac8947 */ /* 0x00afea0003800000 */
.L_x_2325:
[----:B------:R-:W-:Y:S05]  /*26ed0*/  BSYNC B0 ;  /* 0x0000000000007941 */ /* 0x000fea0003800000 */
.L_x_2133:
[----:B------:R-:W3:Y:S04]  /*26ee0*/  LDL R3, [R1+0x38] ;  /* 0x0000380001037983 */ /* 0x000ee80000100800 */
[----:B-1----:R-:W4:Y:S01]  /*26ef0*/  LDL R2, [R1+0x30] ;  /* 0x0000300001027983 */ /* 0x002f220000100800 */
[----:B------:R-:W-:Y:S01]  /*26f00*/  BSSY B0, `(.L_x_2135) ;  /* 0x00002b5000007945 */ /* 0x000fe20003800000 */
[----:B---3--:R-:W-:-:S04]  /*26f10*/  IADD3 R0, R3, -0x2, RZ ;  /* 0xfffffffe03007810 */ /* 0x008fc80007ffe0ff */
[----:B----4-:R-:W-:-:S13]  /*26f20*/  ISETP.GE.AND P0, PT, R0, R2, PT ;  /* 0x000000020000720c */ /* 0x010fda0003f06270 */
[----:B------:R-:W-:Y:S05]  /*26f30*/  @!P0 BRA `(.L_x_2136) ;  /* 0x0000002800c48947 */ /* 0x000fea0003800000 */
[----:B-----5:R-:W-:Y:S01]  /*26f40*/  IMAD.MOV R8, RZ, RZ, -R3 ;  /* 0x000000ffff087224 */ /* 0x020fe200078e0a03 */
[----:B------:R-:W-:Y:S01]  /*26f50*/  LOP3.LUT R2, RZ, R2, RZ, 0x33, !PT ;  /* 0x00000002ff027212 */ /* 0x000fe200078e33ff */
[----:B------:R-:W-:Y:S03]  /*26f60*/  BSSY B2, `(.L_x_2137) ;  /* 0x00000e8000027945 */ /* 0x000fe60003800000 */
[----:B------:R-:W-:-:S05]  /*26f70*/  VIADDMNMX R8, R8, 0x1, R2, !PT ;  /* 0x0000000108087846 */ /* 0x000fca0007800102 */
[----:B------:R-:W-:-:S05]  /*26f80*/  IMAD.IADD R2, R3, 0x1, R8 ;  /* 0x0000000103027824 */ /* 0x000fca00078e0208 */
[----:B------:R-:W-:-:S04]  /*26f90*/  LOP3.LUT R2, R2, 0x1, RZ, 0xc0, !PT ;  /* 0x0000000102027812 */ /* 0x000fc800078ec0ff */
[----:B------:R-:W-:-:S13]  /*26fa0*/  ISETP.NE.U32.AND P0, PT, R2, 0x1, PT ;  /* 0x000000010200780c */ /* 0x000fda0003f05070 */
[----:B------:R-:W-:Y:S05]  /*26fb0*/  @P0 BRA `(.L_x_2138) ;  /* 0x0000000c00880947 */ /* 0x000fea0003800000 */
[----:B--2---:R-:W2:Y:S04]  /*26fc0*/  LDL R5, [R1+0x4] ;  /* 0x0000040001057983 */ /* 0x004ea80000100800 */
[----:B------:R-:W0:Y:S04]  /*26fd0*/  LDL R4, [R1+0x8] ;  /* 0x0000080001047983 */ /* 0x000e280000100800 */
[----:B------:R-:W3:Y:S01]  /*26fe0*/  LDL R3, [R1+0x14] ;  /* 0x0000140001037983 */ /* 0x000ee20000100800 */
[----:B------:R-:W-:Y:S01]  /*26ff0*/  BSSY B1, `(.L_x_2139) ;  /* 0x00000da000017945 */ /* 0x000fe20003800000 */
[----:B--2---:R-:W-:Y:S01]  /*27000*/  LOP3.LUT P1, RZ, R5, 0x4, RZ, 0xc0, !PT ;  /* 0x0000000405ff7812 */ /* 0x004fe2000782c0ff */
[----:B0-----:R-:W-:-:S05]  /*27010*/  VIADD R7, R4, 0x1 ;  /* 0x0000000104077836 */ /* 0x001fca0000000000 */
[----:B------:R-:W-:-:S04]  /*27020*/  ISETP.NE.AND P0, PT, R7, 0x2, PT ;  /* 0x000000020700780c */ /* 0x000fc80003f05270 */
[----:B------:R-:W-:Y:S02]  /*27030*/  SEL R9, RZ, 0x1, P0 ;  /* 0x00000001ff097807 */ /* 0x000fe40000000000 */
[----:B------:R-:W-:Y:S02]  /*27040*/  SEL R7, R7, RZ, P0 ;  /* 0x000000ff07077207 */ /* 0x000fe40000000000 */
[----:B---3--:R-:W-:Y:S01]  /*27050*/  LOP3.LUT R9, R3, R9, RZ, 0x3c, !PT ;  /* 0x0000000903097212 */ /* 0x008fe200078e3cff */
        /* <DEDUP_REMOVED lines=10> */
[----:B0-----:R-:W-:-:S13]  /*27100*/  ISETP.NE.AND P0, PT, R5, 0x1, PT ;  /* 0x000000010500780c */ /* 0x001fda0003f05270 */
[----:B------:R-:W0:Y:S02]  /*27110*/  @P0 LDC.64 R2, c[0x0][0x440] ;  /* 0x00011000ff020b82 */ /* 0x000e240000000a00 */
[----:B0-----:R-:W-:Y:S01]  /*27120*/  @P0 IMAD.HI.U32 R4, R0, R2, RZ ;  /* 0x0000000200040227 */ /* 0x001fe200078e00ff */
        /* <DEDUP_REMOVED lines=12> */
.L_x_2141:
[----:B------:R-:W2:Y:S01]  /*271f0*/  LDL R2, [R1] ;  /* 0x0000000001027983 */ /* 0x000ea20000100800 */
[----:B------:R-:W-:Y:S01]  /*27200*/  BSSY B3, `(.L_x_2142) ;  /* 0x0000005000037945 */ /* 0x000fe20003800000 */
[----:B--2---:R-:W-:Y:S01]  /*27210*/  IMAD R3, R7, 0x8, R2 ;  /* 0x0000000807037824 */ /* 0x004fe200078e0202 */
[----:B------:R-:W-:-:S04]  /*27220*/  SHF.L.U32 R2, R9, 0x1f, RZ ;  /* 0x0000001f09027819 */ /* 0x000fc800000006ff */
[----:B------:R-:W1:Y:S02]  /*27230*/  SYNCS.PHASECHK.TRANS64.TRYWAIT P0, [R3+URZ+0x30840], R2 ;  /* 0x03084002030075a7 */ /* 0x000e64000800017f */
[----:B-1----:R-:W-:Y:S05]  /*27240*/  @!P0 BRA `(.L_x_2143) ;  /* 0x0000006000e48947 */ /* 0x002fea0003800000 */
.L_x_2326:
[----:B------:R-:W-:Y:S05]  /*27250*/  BSYNC B3 ;  /* 0x0000000000037941 */ /* 0x000fea0003800000 */
.L_x_2142:
[----:B0-----:R-:W0:Y:S01]  /*27260*/  S2R R5, SR_TID.X ;  /* 0x0000000000057919 */ /* 0x001e220000002100 */
[----:B------:R-:W-:Y:S01]  /*27270*/  BSSY B3, `(.L_x_2144) ;  /* 0x000000a000037945 */ /* 0x000fe20003800000 */
[----:B0-----:R-:W-:-:S04]  /*27280*/  LOP3.LUT R5, R5, 0x7f, RZ, 0xc0, !PT ;  /* 0x0000007f05057812 */ /* 0x001fc800078ec0ff */
[----:B------:R-:W-:-:S13]  /*27290*/  ISETP.NE.AND P0, PT, R5, RZ, PT ;  /* 0x000000ff0500720c */ /* 0x000fda0003f05270 */
[----:B------:R-:W-:Y:S05]  /*272a0*/  @P0 BRA `(.L_x_2145) ;  /* 0x0000000000180947 */ /* 0x000fea0003800000 */
[----:B------:R-:W2:Y:S01]  /*272b0*/  LDL R5, [R1+0x4] ;  /* 0x0000040001057983 */ /* 0x000ea20000100800 */
[----:B-1----:R-:W-:-:S04]  /*272c0*/  IMAD.MOV.U32 R2, RZ, RZ, 0x8000 ;  /* 0x00008000ff027424 */ /* 0x002fc800078e00ff */
[----:B------:R0:W-:Y:S01]  /*272d0*/  SYNCS.ARRIVE.TRANS64 RZ, [R3+URZ+0x30830], R2 ;  /* 0x0308300203ff79a7 */ /* 0x0001e2000800003f */
[----:B--2---:R-:W-:-:S13]  /*272e0*/  LOP3.LUT P1, RZ, R5, 0x1, RZ, 0xc0, !PT ;  /* 0x0000000105ff7812 */ /* 0x004fda000782c0ff */
[----:B0-----:R-:W-:Y:S05]  /*272f0*/  @!P1 BRA `(.L_x_2145) ;  /* 0x0000000000049947 */ /* 0x001fea0003800000 */
[----:B------:R-:W-:Y:S01]  /*27300*/  BPT.TRAP 0x1 ;  /* 0x000000040000795c */ /* 0x000fe20000300000 */
.L_x_2145:
[----:B------:R-:W-:Y:S05]  /*27310*/  BSYNC B3 ;  /* 0x0000000000037941 */ /* 0x000fea0003800000 */
.L_x_2144:
[----:B------:R-:W2:Y:S04]  /*27320*/  LDL R5, [R1] ;  /* 0x0000000001057983 */ /* 0x000ea80000100800 */
[----:B-1----:R-:W3:Y:S01]  /*27330*/  LDL R2, [R1+0x18] ;  /* 0x0000180001027983 */ /* 0x002ee20000100800 */
        /* <DEDUP_REMOVED lines=8> */
[----:B--2---:R-:W-:-:S02]  /*273c0*/  IMAD R6, R7, 0x8000, R5 ;  /* 0x0000800007067824 */ /* 0x004fc400078e0205 */
[----:B---3--:R-:W-:Y:S02]  /*273d0*/  IMAD R2, R0, 0x40, R2 ;  /* 0x0000004000027824 */ /* 0x008fe400078e0202 */
[----:B------:R-:W-:-:S07]  /*273e0*/  VIADD R5, R6, 0x20400 ;  /* 0x0002040006057836 */ /* 0x000fce0000000000 */
.L_x_2146:
        /* <DEDUP_REMOVED lines=16> */
.L_x_2147:
        /* <DEDUP_REMOVED lines=16> */
.L_x_2148:
        /* <DEDUP_REMOVED lines=16> */
.L_x_2149:
        /* <DEDUP_REMOVED lines=11> */
[----:B------:R-:W3:Y:S04]  /*277a0*/  LDL R14, [R1] ;  /* 0x00000000010e7983 */ /* 0x000ee80000100800 */
[----:B------:R-:W3:Y:S01]  /*277b0*/  LDL R6, [R1+0x8] ;  /* 0x0000080001067983 */ /* 0x000ee20000100800 */
[----:B------:R-:W-:Y:S01]  /*277c0*/  BSSY B3, `(.L_x_2150) ;  /* 0x0000005000037945 */ /* 0x000fe20003800000 */
[----:B--2---:R-:W-:Y:S01]  /*277d0*/  SHF.L.U32 R3, R15, 0x1f, RZ ;  /* 0x0000001f0f037819 */ /* 0x004fe200000006ff */
[----:B---3--:R-:W-:-:S04]  /*277e0*/  IMAD R2, R6, 0x8, R14 ;  /* 0x0000000806027824 */ /* 0x008fc800078e020e */
[----:B------:R-:W0:Y:S02]  /*277f0*/  SYNCS.PHASECHK.TRANS64.TRYWAIT P0, [R2+URZ+0x30860], R3 ;  /* 0x03086003020075a7 */ /* 0x000e24000800017f */
[----:B0-----:R-:W-:Y:S05]  /*27800*/  @!P0 BRA `(.L_x_2151) ;  /* 0x0000005c00888947 */ /* 0x001fea0003800000 */
.L_x_2327:
[----:B------:R-:W-:Y:S05]  /*27810*/  BSYNC B3 ;  /* 0x0000000000037941 */ /* 0x000fea0003800000 */
.L_x_2150:
[----:B------:R-:W2:Y:S01]  /*27820*/  LDL R5, [R1+0x40] ;  /* 0x0000400001057983 */ /* 0x000ea20000100800 */
[----:B------:R-:W1:Y:S02]  /*27830*/  S2R R6, SR_TID.X ;  /* 0x0000000000067919 */ /* 0x000e640000002100 */
[----:B-1----:R-:W-:-:S04]  /*27840*/  LOP3.LUT R6, R6, 0x7f, RZ, 0xc0, !PT ;  /* 0x0000007f06067812 */ /* 0x002fc800078ec0ff */
[----:B------:R-:W-:-:S13]  /*27850*/  ISETP.NE.AND P0, PT, R6, RZ, PT ;  /* 0x000000ff0600720c */ /* 0x000fda0003f05270 */
[----:B0-----:R-:W-:-:S04]  /*27860*/  @!P0 IMAD.MOV.U32 R3, RZ, RZ, 0x8000 ;  /* 0x00008000ff038424 */ /* 0x001fc800078e00ff */
[----:B------:R2:W-:Y:S02]  /*27870*/  @!P0 SYNCS.ARRIVE.TRANS64 RZ, [R2+URZ+0x30850], R3 ;  /* 0x0308500302ff89a7 */ /* 0x0005e4000800003f */
[----:B--2---:R-:W-:-:S04]  /*27880*/  PRMT R3, R5, 0x9910, RZ ;  /* 0x0000991005037816 */ /* 0x004fc800000000ff */
[----:B------:R-:W-:-:S13]  /*27890*/  ISETP.NE.AND P0, PT, R3, 0x2, PT ;  /* 0x000000020300780c */ /* 0x000fda0003f05270 */
[----:B------:R-:W-:Y:S05]  /*278a0*/  @P0 BRA `(.L_x_2152) ;  /* 0x0000000000040947 */ /* 0x000fea0003800000 */
[----:B------:R-:W-:Y:S01]  /*278b0*/  BPT.TRAP 0x1 ;  /* 0x000000040000795c */ /* 0x000fe20000300000 */
.L_x_2152:
[----:B------:R-:W2:Y:S01]  /*278c0*/  LDL R3, [R1+0x4] ;  /* 0x0000040001037983 */ /* 0x000ea20000100800 */
[----:B------:R-:W-:Y:S01]  /*278d0*/  BSSY B3, `(.L_x_2153) ;  /* 0x0000004000037945 */ /* 0x000fe20003800000 */
[----:B--2---:R-:W-:-:S13]  /*278e0*/  LOP3.LUT P0, RZ, R3, 0x8, RZ, 0xc0, !PT ;  /* 0x0000000803ff7812 */ /* 0x004fda000780c0ff */
[----:B------:R-:W-:Y:S05]  /*278f0*/  @P0 BRA `(.L_x_2154) ;  /* 0x0000000000040947 */ /* 0x000fea0003800000 */
[----:B------:R-:W-:Y:S01]  /*27900*/  BPT.TRAP 0x1 ;  /* 0x000000040000795c */ /* 0x000fe20000300000 */
.L_x_2154:
[----:B------:R-:W-:Y:S05]  /*27910*/  BSYNC B3 ;  /* 0x0000000000037941 */ /* 0x000fea0003800000 */
.L_x_2153:
[----:B------:R-:W2:Y:S04]  /*27920*/  LDL R14, [R1] ;  /* 0x00000000010e7983 */ /* 0x000ea80000100800 */
[----:B------:R-:W2:Y:S04]  /*27930*/  LDL.LU R3, [R1+0x8] ;  /* 0x0000080001037983 */ /* 0x000ea80000300800 */
[----:B------:R-:W3:Y:S04]  /*27940*/  LDL R6, [R1+0x18] ;  /* 0x0000180001067983 */ /* 0x000ee80000100800 */
[----:B------:R-:W3:Y:S01]  /*27950*/  LDL.LU R5, [R1+0xc] ;  /* 0x00000c0001057983 */ /* 0x000ee20000300800 */
[----:B------:R-:W-:Y:S01]  /*27960*/  R2UR UR10, R10 ;  /* 0x000000000a0a72ca */ /* 0x000fe200000e0000 */
[----:B------:R-:W-:Y:S01]  /*27970*/  UIADD3 UR4, UP0, UR38, 0x470, URZ ;  /* 0x0000047026047890 */ /* 0x000fe2000ff1e03f */
[----:B------:R-:W-:Y:S01]  /*27980*/  PLOP3.LUT P0, PT, PT, PT, PT, 0x80, 0x0 ;  /* 0x000000000000781c */ /* 0x000fe20003f0f070 */
[----:B------:R-:W-:Y:S01]  /*27990*/  UMOV UR6, 0x0 ;  /* 0x0000000000067882 */ /* 0x000fe20000000000 */
[----:B------:R-:W-:Y:S01]  /*279a0*/  IADD3 R2, R2, 0x30850, RZ ;  /* 0x0003085002027810 */ /* 0x000fe20007ffe0ff */
[----:B------:R-:W-:Y:S01]  /*279b0*/  UIADD3.X UR5, URZ, UR39, URZ, UP0, !UPT ;  /* 0x000000273f057290 */ /* 0x000fe200087fe43f */
[----:B------:R-:W-:Y:S01]  /*279c0*/  UMOV UR7, 0x14f00000 ;  /* 0x14f0000000077882 */ /* 0x000fe20000000000 */
[----:B--2---:R-:W-:-:S02]  /*279d0*/  IMAD R3, R3, 0x8000, R14 ;  /* 0x0000800003037824 */ /* 0x004fc400078e020e */
[----:B---3--:R-:W-:Y:S02]  /*279e0*/  IMAD R5, R5, 0x40, R6 ;  /* 0x0000004005057824 */ /* 0x008fe400078e0206 */
[----:B------:R-:W-:-:S07]  /*279f0*/  VIADD R6, R3, 0x400 ;  /* 0x0000040003067836 */ /* 0x000fce0000000000 */
.L_x_2155:
        /* <DEDUP_REMOVED lines=12> */
[----:B------:R-:W-:Y:S01]  /*27ac0*/  PLOP3.LUT P0, PT, PT, PT, PT, 0x80, 0x0 ;  /* 0x000000000000781c */ /* 0x000fe20003f0f070 */
[----:B------:R-:W-:Y:S01]  /*27ad0*/  UMOV UR6, 0x0 ;  /* 0x0000000000067882 */ /* 0x000fe20000000000 */
[----:B------:R-:W-:-:S11]  /*27ae0*/  UMOV UR7, 0x14f00000 ;  /* 0x14f0000000077882 */ /* 0x000fd60000000000 */
.L_x_2156:
        /* <DEDUP_REMOVED lines=15> */
.L_x_2157:
        /* <DEDUP_REMOVED lines=15> */
.L_x_2158:
        /* <DEDUP_REMOVED lines=11> */
[----:B------:R-:W-:-:S07]  /*27d80*/  MOV R17, R4 ;  /* 0x0000000400117202 */ /* 0x000fce0000000f00 */
.L_x_2140:
[----:B------:R-:W-:Y:S05]  /*27d90*/  BSYNC B1 ;  /* 0x0000000000017941 */ /* 0x000fea0003800000 */
.L_x_2139:
[----:B0-----:R-:W2:Y:S04]  /*27da0*/  LDL R0, [R1+0x38] ;  /* 0x0000380001007983 */ /* 0x001ea80000100800 */
[----:B------:R1:W-:Y:S04]  /*27db0*/  STL [R1+0x8], R7 ;  /* 0x0000080701007387 */ /* 0x0003e80000100800 */
[----:B------:R1:W-:Y:S02]  /*27dc0*/  STL [R1+0x14], R9 ;  /* 0x0000140901007387 */ /* 0x0003e40000100800 */
[----:B-12---:R-:W-:-:S07]  /*27dd0*/  VIADD R0, R0, 0xfffffffd ;  /* 0xfffffffd00007836 */ /* 0x006fce0000000000 */
.L_x_2138:
[----:B------:R-:W-:Y:S05]  /*27de0*/  BSYNC B2 ;  /* 0x0000000000027941 */ /* 0x000fea0003800000 */
.L_x_2137:
[----:B------:R-:W3:Y:S01]  /*27df0*/  LDL.LU R2, [R1+0x38] ;  /* 0x0000380001027983 */ /* 0x000ee20000300800 */
[----:B------:R-:W-:Y:S01]  /*27e00*/  VIADD R8, R8, 0xfffffffe ;  /* 0xfffffffe08087836 */ /* 0x000fe20000000000 */
[----:B---3--:R-:W-:-:S04]  /*27e10*/  LOP3.LUT R2, RZ, R2, RZ, 0x33, !PT ;  /* 0x00000002ff027212 */ /* 0x008fc800078e33ff */
[----:B------:R-:W-:-:S13]  /*27e20*/  ISETP.NE.AND P0, PT, R8, R2, PT ;  /* 0x000000020800720c */ /* 0x000fda0003f05270 */
[----:B------:R-:W-:Y:S05]  /*27e30*/  @!P0 BRA `(.L_x_2136) ;  /* 0x0000001c00048947 */ /* 0x000fea0003800000 */
[----:B0-----:R-:W-:-:S07]  /*27e40*/  IMAD.MOV.U32 R9, RZ, RZ, R17 ;  /* 0x000000ffff097224 */ /* 0x001fce00078e0011 */
.L_x_2199:
[----:B------:R-:W3:Y:S04]  /*27e50*/  LDL R4, [R1+0x4] ;  /* 0x0000040001047983 */ /* 0x000ee80000100800 */
[----:B------:R-:W4:Y:S04]  /*27e60*/  LDL R3, [R1+0x8] ;  /* 0x0000080001037983 */ /* 0x000f280000100800 */
[----:B------:R-:W5:Y:S01]  /*27e70*/  LDL R2, [R1+0x14] ;  /* 0x0000140001027983 */ /* 0x000f620000100800 */
[----:B------:R-:W-:Y:S05]  /*27e80*/  YIELD ;  /* 0x0000000000007946 */ /* 0x000fea0003800000 */
[----:B------:R-:W-:Y:S01]  /*27e90*/  BSSY B1, `(.L_x_2159) ;  /* 0x00000da000017945 */ /* 0x000fe20003800000 */
[----:B---3--:R-:W-:Y:S01]  /*27ea0*/  LOP3.LUT P1, RZ, R4, 0x4, RZ, 0xc0, !PT ;  /* 0x0000000404ff7812 */ /* 0x008fe2000782c0ff */
[----:B----4-:R-:W-:-:S05]  /*27eb0*/  VIADD R4, R3, 0x1 ;  /* 0x0000000103047836 */ /* 0x010fca0000000000 */
[----:B------:R-:W-:-:S04]  /*27ec0*/  ISETP.NE.AND P0, PT, R4, 0x2, PT ;  /* 0x000000020400780c */ /* 0x000fc80003f05270 */
[----:B--2---:R-:W-:Y:S02]  /*27ed0*/  SEL R5, RZ, 0x1, P0 ;  /* 0x00000001ff057807 */ /* 0x004fe40000000000 */
[----:B------:R-:W-:Y:S02]  /*27ee0*/  SEL R4, R4, RZ, P0 ;  /* 0x000000ff04047207 */ /* 0x000fe40000000000 */
[----:B-----5:R-:W-:Y:S01]  /*27ef0*/  LOP3.LUT R5, R2, R5, RZ, 0x3c, !PT ;  /* 0x0000000502057212 */ /* 0x020fe200078e3cff */
[----:B01----:R-:W-:Y:S06]  /*27f00*/  @!P1 BRA `(.L_x_2160) ;  /* 0x0000000c00489947 */ /* 0x003fec0003800000 */
[----:B------:R-:W-:Y:S01]  /*27f10*/  ULDC.64 UR4, c[0x0][0x418] ;  /* 0x0001060000047ab9 */ /* 0x000fe20000000a00 */
[----:B------:R-:W-:Y:S02]  /*27f20*/  MOV R6, R0 ;  /* 0x0000000000067202 */ /* 0x000fe40000000f00 */
        /* <DEDUP_REMOVED lines=22> */
.L_x_2161:
[----:B------:R-:W2:Y:S01]  /*28090*/  LDL R2, [R1] ;  /* 0x0000000001027983 */ /* 0x000ea20000100800 */
[----:B------:R-:W-:Y:S01]  /*280a0*/  BSSY B2, `(.L_x_2162) ;  /* 0x0000005000027945 */ /* 0x000fe20003800000 */
[----:B--2---:R-:W-:Y:S01]  /*280b0*/  IMAD R3, R4, 0x8, R2 ;  /* 0x0000000804037824 */ /* 0x004fe200078e0202 */
[----:B------:R-:W-:-:S04]  /*280c0*/  SHF.L.U32 R2, R5, 0x1f, RZ ;  /* 0x0000001f05027819 */ /* 0x000fc800000006ff */
[----:B------:R-:W1:Y:S02]  /*280d0*/  SYNCS.PHASECHK.TRANS64.TRYWAIT P0, [R3+URZ+0x30840], R2 ;  /* 0x03084002030075a7 */ /* 0x000e64000800017f */
[----:B-1----:R-:W-:Y:S05]  /*280e0*/  @!P0 BRA `(.L_x_2163) ;  /* 0x0000005400648947 */ /* 0x002fea0003800000 */
.L_x_2328:
[----:B------:R-:W-:Y:S05]  /*280f0*/  BSYNC B2 ;  /* 0x0000000000027941 */ /* 0x000fea0003800000 */
.L_x_2162:
[----:B------:R-:W2:Y:S01]  /*28100*/  S2R R7, SR_TID.X ;  /* 0x0000000000077919 */ /* 0x000ea20000002100 */
[----:B------:R-:W-:Y:S01]  /*28110*/  BSSY B2, `(.L_x_2164) ;  /* 0x000000a000027945 */ /* 0x000fe20003800000 */
[----:B--2---:R-:W-:-:S04]  /*28120*/  LOP3.LUT R7, R7, 0x7f, RZ, 0xc0, !PT ;  /* 0x0000007f07077812 */ /* 0x004fc800078ec0ff */
[----:B------:R-:W-:-:S13]  /*28130*/  ISETP.NE.AND P0, PT, R7, RZ, PT ;  /* 0x000000ff0700720c */ /* 0x000fda0003f05270 */
[----:B------:R-:W-:Y:S05]  /*28140*/  @P0 BRA `(.L_x_2165) ;  /* 0x0000000000180947 */ /* 0x000fea0003800000 */
[----:B------:R-:W2:Y:S01]  /*28150*/  LDL R7, [R1+0x4] ;  /* 0x0000040001077983 */ /* 0x000ea20000100800 */
[----:B-1----:R-:W-:-:S04]  /*28160*/  MOV R2, 0x8000 ;  /* 0x0000800000027802 */ /* 0x002fc80000000f00 */
[----:B------:R3:W-:Y:S01]  /*28170*/  SYNCS.ARRIVE.TRANS64 RZ, [R3+URZ+0x30830], R2 ;  /* 0x0308300203ff79a7 */ /* 0x0007e2000800003f */
[----:B--2---:R-:W-:-:S13]  /*28180*/  LOP3.LUT P1, RZ, R7, 0x1, RZ, 0xc0, !PT ;  /* 0x0000000107ff7812 */ /* 0x004fda000782c0ff */
[----:B---3--:R-:W-:Y:S05]  /*28190*/  @!P1 BRA `(.L_x_2165) ;  /* 0x0000000000049947 */ /* 0x008fea0003800000 */
[----:B------:R-:W-:Y:S01]  /*281a0*/  BPT.TRAP 0x1 ;  /* 0x000000040000795c */ /* 0x000fe20000300000 */
.L_x_2165:
[----:B------:R-:W-:Y:S05]  /*281b0*/  BSYNC B2 ;  /* 0x0000000000027941 */ /* 0x000fea0003800000 */
.L_x_2164:
        /* <DEDUP_REMOVED lines=11> */
[----:B---3--:R-:W-:-:S03]  /*28270*/  IMAD R2, R6, 0x40, R2 ;  /* 0x0000004006027824 */ /* 0x008fc600078e0202 */
[----:B0-----:R-:W-:-:S07]  /*28280*/  IADD3 R8, R7, 0x20400, RZ ;  /* 0x0002040007087810 */ /* 0x001fce0007ffe0ff */
.L_x_2166:
        /* <DEDUP_REMOVED lines=16> */
.L_x_2167:
        /* <DEDUP_REMOVED lines=16> */
.L_x_2168:
        /* <DEDUP_REMOVED lines=16> */
.L_x_2169:
        /* <DEDUP_REMOVED lines=18> */
.L_x_2329:
[----:B------:R-:W-:Y:S05]  /*286b0*/  BSYNC B2 ;  /* 0x0000000000027941 */ /* 0x000fea0003800000 */
.L_x_2170:
        /* <DEDUP_REMOVED lines=10> */
.L_x_2172:
[----:B------:R-:W2:Y:S01]  /*28760*/  LDL R3, [R1+0x4] ;  /* 0x0000040001037983 */ /* 0x000ea20000100800 */
[----:B------:R-:W-:Y:S01]  /*28770*/  BSSY B2, `(.L_x_2173) ;  /* 0x0000004000027945 */ /* 0x000fe20003800000 */
[----:B--2---:R-:W-:-:S13]  /*28780*/  LOP3.LUT P0, RZ, R3, 0x8, RZ, 0xc0, !PT ;  /* 0x0000000803ff7812 */ /* 0x004fda000780c0ff */
[----:B------:R-:W-:Y:S05]  /*28790*/  @P0 BRA `(.L_x_2174) ;  /* 0x0000000000040947 */ /* 0x000fea0003800000 */
[----:B------:R-:W-:Y:S01]  /*287a0*/  BPT.TRAP 0x1 ;  /* 0x000000040000795c */ /* 0x000fe20000300000 */
.L_x_2174:
[----:B------:R-:W-:Y:S05]  /*287b0*/  BSYNC B2 ;  /* 0x0000000000027941 */ /* 0x000fea0003800000 */
.L_x_2173:
[----:B------:R-:W2:Y:S04]  /*287c0*/  LDL R14, [R1] ;  /* 0x00000000010e7983 */ /* 0x000ea80000100800 */
        /* <DEDUP_REMOVED lines=10> */
[----:B--2---:R-:W-:Y:S01]  /*28870*/  IMAD R3, R3, 0x8000, R14 ;  /* 0x0000800003037824 */ /* 0x004fe200078e020e */
[----:B---3--:R-:W-:-:S03]  /*28880*/  LEA R7, R7, R8, 0x6 ;  /* 0x0000000807077211 */ /* 0x008fc600078e30ff */
[----:B------:R-:W-:-:S07]  /*28890*/  VIADD R8, R3, 0x400 ;  /* 0x0000040003087836 */ /* 0x000fce0000000000 */
.L_x_2175:
        /* <DEDUP_REMOVED lines=15> */
.L_x_2176:
        /* <DEDUP_REMOVED lines=15> */
.L_x_2177:
        /* <DEDUP_REMOVED lines=11> */
[----:B------:R-:W-:Y:S01]  /*28b30*/  UMOV UR6, 0x0 ;  /* 0x0000000000067882 */ /* 0x000fe20000000000 */
[----:B------:R-:W-:Y:S01]  /*28b40*/  PLOP3.LUT P0, PT, PT, PT, PT, 0x80, 0x0 ;  /* 0x000000000000781c */ /* 0x000fe20003f0f070 */
[----:B------:R-:W-:Y:S01]  /*28b50*/  UMOV UR7, 0x14f00000 ;  /* 0x14f0000000077882 */ /* 0x000fe20000000000 */
[----:B------:R-:W-:-:S11]  /*28b60*/  IADD3 R3, R3, 0x6400, RZ ;  /* 0x0000640003037810 */ /* 0x000fd60007ffe0ff */
.L_x_2178:
        /* <DEDUP_REMOVED lines=12> */
.L_x_2160:
[----:B------:R-:W-:Y:S05]  /*28c30*/  BSYNC B1 ;  /* 0x0000000000017941 */ /* 0x000fea0003800000 */
.L_x_2159:
[----:B------:R-:W2:Y:S01]  /*28c40*/  LDL R2, [R1+0x4] ;  /* 0x0000040001027983 */ /* 0x000ea20000100800 */
[----:B------:R-:W-:Y:S01]  /*28c50*/  VIADD R3, R4, 0x1 ;  /* 0x0000000104037836 */ /* 0x000fe20000000000 */
[----:B------:R-:W-:Y:S01]  /*28c60*/  BSSY B1, `(.L_x_2179) ;  /* 0x00000da000017945 */ /* 0x000fe20003800000 */
[----:B0-----:R-:W-:-:S03]  /*28c70*/  VIADD R6, R0, 0xffffffff ;  /* 0xffffffff00067836 */ /* 0x001fc60000000000 */
        /* <DEDUP_REMOVED lines=14> */
[----:B------:R-:W1:Y:S01]  /*28d60*/  LDC R8, c[0x0][0x43c] ;  /* 0x00010f00ff087b82 */ /* 0x000e620000000800 */
[----:B------:R-:W-:Y:S02]  /*28d70*/  ULDC.64 UR6, c[0x0][0x428] ;  /* 0x00010a0000067ab9 */ /* 0x000fe40000000a00 */
[----:B------:R-:W3:Y:S01]  /*28d80*/  LDL R12, [R1+0x10] ;  /* 0x00001000010c7983 */ /* 0x000ee20000100800 */
[----:B-1----:R-:W-:-:S13]  /*28d90*/  ISETP.NE.AND P0, PT, R8, 0x1, PT ;  /* 0x000000010800780c */ /* 0x002fda0003f05270 */
[----:B------:R-:W1:Y:S02]  /*28da0*/  @P0 LDC.64 R2, c[0x0][0x440] ;  /* 0x00011000ff020b82 */ /* 0x000e640000000a00 */
[----:B-1----:R-:W-:Y:S01]  /*28db0*/  @P0 IMAD.HI.U32 R7, R6, R2, RZ ;  /* 0x0000000206070227 */ /* 0x002fe200078e00ff */
[----:B------:R-:W-:-:S04]  /*28dc0*/  MOV R2, R6 ;  /* 0x0000000600027202 */ /* 0x000fc80000000f00 */
        /* <DEDUP_REMOVED lines=11> */
.L_x_2181:
[----:B------:R-:W2:Y:S01]  /*28e80*/  LDL R2, [R1] ;  /* 0x0000000001027983 */ /* 0x000ea20000100800 */
[----:B------:R-:W-:Y:S01]  /*28e90*/  BSSY B2, `(.L_x_2182) ;  /* 0x0000005000027945 */ /* 0x000fe20003800000 */
[----:B--2---:R-:W-:Y:S01]  /*28ea0*/  IMAD R3, R11, 0x8, R2 ;  /* 0x000000080b037824 */ /* 0x004fe200078e0202 */
[----:B------:R-:W-:-:S04]  /*28eb0*/  SHF.L.U32 R2, R10, 0x1f, RZ ;  /* 0x0000001f0a027819 */ /* 0x000fc800000006ff */
[----:B------:R-:W2:Y:S02]  /*28ec0*/  SYNCS.PHASECHK.TRANS64.TRYWAIT P0, [R3+URZ+0x30840], R2 ;  /* 0x03084002030075a7 */ /* 0x000ea4000800017f */
[----:B--2---:R-:W-:Y:S05]  /*28ed0*/  @!P0 BRA `(.L_x_2183) ;  /* 0x0000004800108947 */ /* 0x004fea0003800000 */
.L_x_2330:
[----:B------:R-:W-:Y:S05]  /*28ee0*/  BSYNC B2 ;  /* 0x0000000000027941 */ /* 0x000fea0003800000 */
.L_x_2182:
[----:B-1----:R-:W1:Y:S01]  /*28ef0*/  S2R R8, SR_TID.X ;  /* 0x0000000000087919 */ /* 0x002e620000002100 */
[----:B------:R-:W-:Y:S01]  /*28f00*/  BSSY B2, `(.L_x_2184) ;  /* 0x000000a000027945 */ /* 0x000fe20003800000 */
[----:B-1----:R-:W-:-:S04]  /*28f10*/  LOP3.LUT R8, R8, 0x7f, RZ, 0xc0, !PT ;  /* 0x0000007f08087812 */ /* 0x002fc800078ec0ff */
[----:B------:R-:W-:-:S13]  /*28f20*/  ISETP.NE.AND P0, PT, R8, RZ, PT ;  /* 0x000000ff0800720c */ /* 0x000fda0003f05270 */
[----:B------:R-:W-:Y:S05]  /*28f30*/  @P0 BRA `(.L_x_2185) ;  /* 0x0000000000180947 */ /* 0x000fea0003800000 */
[----:B------:R-:W3:Y:S01]  /*28f40*/  LDL R8, [R1+0x4] ;  /* 0x0000040001087983 */ /* 0x000ee20000100800 */
[----:B--2---:R-:W-:-:S04]  /*28f50*/  IMAD.MOV.U32 R2, RZ, RZ, 0x8000 ;  /* 0x00008000ff027424 */ /* 0x004fc800078e00ff */
[----:B------:R1:W-:Y:S01]  /*28f60*/  SYNCS.ARRIVE.TRANS64 RZ, [R3+URZ+0x30830], R2 ;  /* 0x0308300203ff79a7 */ /* 0x0003e2000800003f */
[----:B---3--:R-:W-:-:S13]  /*28f70*/  LOP3.LUT P1, RZ, R8, 0x1, RZ, 0xc0, !PT ;  /* 0x0000000108ff7812 */ /* 0x008fda000782c0ff */
[----:B-1----:R-:W-:Y:S05]  /*28f80*/  @!P1 BRA `(.L_x_2185) ;  /* 0x0000000000049947 */ /* 0x002fea0003800000 */
[----:B------:R-:W-:Y:S01]  /*28f90*/  BPT.TRAP 0x1 ;  /* 0x000000040000795c */ /* 0x000fe20000300000 */
.L_x_2185:
[----:B------:R-:W-:Y:S05]  /*28fa0*/  BSYNC B2 ;  /* 0x0000000000027941 */ /* 0x000fea0003800000 */
.L_x_2184:
[----:B0-----:R-:W3:Y:S04]  /*28fb0*/  LDL R10, [R1] ;  /* 0x00000000010a7983 */ /* 0x001ee80000100800 */
        /* <DEDUP_REMOVED lines=12> */
[----:B------:R-:W-:-:S07]  /*29080*/  VIADD R10, R8, 0x20400 ;  /* 0x00020400080a7836 */ /* 0x000fce0000000000 */
.L_x_2186:
        /* <DEDUP_REMOVED lines=16> */
.L_x_2187:
        /* <DEDUP_REMOVED lines=16> */
.L_x_2188:
        /* <DEDUP_REMOVED lines=16> */
.L_x_2189:
        /* <DEDUP_REMOVED lines=10> */
[----:B------:R-:W2:Y:S01]  /*29430*/  LDL R14, [R1] ;  /* 0x00000000010e7983 */ /* 0x000ea20000100800 */
[----:B------:R-:W-:Y:S01]  /*29440*/  SHF.L.U32 R5, R5, 0x1f, RZ ;  /* 0x0000001f05057819 */ /* 0x000fe200000006ff */
[----:B------:R-:W-:Y:S01]  /*29450*/  BSSY B2, `(.L_x_2190) ;  /* 0x0000004000027945 */ /* 0x000fe20003800000 */
[----:B--2---:R-:W-:-:S04]  /*29460*/  IMAD R2, R4, 0x8, R14 ;  /* 0x0000000804027824 */ /* 0x004fc800078e020e */
[----:B------:R-:W0:Y:S02]  /*29470*/  SYNCS.PHASECHK.TRANS64.TRYWAIT P0, [R2+URZ+0x30860], R5 ;  /* 0x03086005020075a7 */ /* 0x000e24000800017f */
[----:B0-----:R-:W-:Y:S05]  /*29480*/  @!P0 BRA `(.L_x_2191) ;  /* 0x0000004000b88947 */ /* 0x001fea0003800000 */
.L_x_2331:
[----:B------:R-:W-:Y:S05]  /*29490*/  BSYNC B2 ;  /* 0x0000000000027941 */ /* 0x000fea0003800000 */
.L_x_2190:
[----:B------:R-:W2:Y:S01]  /*294a0*/  LDL R8, [R1+0x40] ;  /* 0x0000400001087983 */ /* 0x000ea20000100800 */
[----:B------:R-:W1:Y:S02]  /*294b0*/  S2R R3, SR_TID.X ;  /* 0x0000000000037919 */ /* 0x000e640000002100 */
[----:B-1----:R-:W-:-:S04]  /*294c0*/  LOP3.LUT R3, R3, 0x7f, RZ, 0xc0, !PT ;  /* 0x0000007f03037812 */ /* 0x002fc800078ec0ff */
[----:B------:R-:W-:-:S13]  /*294d0*/  ISETP.NE.AND P0, PT, R3, RZ, PT ;  /* 0x000000ff0300720c */ /* 0x000fda0003f05270 */
[----:B------:R-:W-:-:S04]  /*294e0*/  @!P0 IMAD.MOV.U32 R3, RZ, RZ, 0x8000 ;  /* 0x00008000ff038424 */ /* 0x000fc800078e00ff */
[----:B------:R2:W-:Y:S02]  /*294f0*/  @!P0 SYNCS.ARRIVE.TRANS64 RZ, [R2+URZ+0x30850], R3 ;  /* 0x0308500302ff89a7 */ /* 0x0005e4000800003f */
[----:B--2---:R-:W-:-:S04]  /*29500*/  PRMT R3, R8, 0x9910, RZ ;  /* 0x0000991008037816 */ /* 0x004fc800000000ff */
[----:B------:R-:W-:-:S13]  /*29510*/  ISETP.NE.AND P0, PT, R3, 0x2, PT ;  /* 0x000000020300780c */ /* 0x000fda0003f05270 */
[----:B------:R-:W-:Y:S05]  /*29520*/  @P0 BRA `(.L_x_2192) ;  /* 0x0000000000040947 */ /* 0x000fea0003800000 */
[----:B------:R-:W-:Y:S01]  /*29530*/  BPT.TRAP 0x1 ;  /* 0x000000040000795c */ /* 0x000fe20000300000 */
.L_x_2192:
[----:B------:R-:W2:Y:S01]  /*29540*/  LDL R3, [R1+0x4] ;  /* 0x0000040001037983 */ /* 0x000ea20000100800 */
[----:B------:R-:W-:Y:S01]  /*29550*/  BSSY B2, `(.L_x_2193) ;  /* 0x0000004000027945 */ /* 0x000fe20003800000 */
[----:B--2---:R-:W-:-:S13]  /*29560*/  LOP3.LUT P0, RZ, R3, 0x8, RZ, 0xc0, !PT ;  /* 0x0000000803ff7812 */ /* 0x004fda000780c0ff */
[----:B------:R-:W-:Y:S05]  /*29570*/  @P0 BRA `(.L_x_2194) ;  /* 0x0000000000040947 */ /* 0x000fea0003800000 */
[----:B------:R-:W-:Y:S01]  /*29580*/  BPT.TRAP 0x1 ;  /* 0x000000040000795c */ /* 0x000fe20000300000 */
.L_x_2194:
[----:B------:R-:W-:Y:S05]  /*29590*/  BSYNC B2 ;  /* 0x0000000000027941 */ /* 0x000fea0003800000 */
.L_x_2193:
[----:B------:R-:W2:Y:S04]  /*295a0*/  LDL R8, [R1] ;  /* 0x0000000001087983 */ /* 0x000ea80000100800 */
[----:B0-----:R-:W3:Y:S04]  /*295b0*/  LDL R5, [R1+0x18] ;  /* 0x0000180001057983 */ /* 0x001ee80000100800 */
        /* <DEDUP_REMOVED lines=11> */
.L_x_2195:
        /* <DEDUP_REMOVED lines=15> */
.L_x_2196:
        /* <DEDUP_REMOVED lines=15> */
.L_x_2197:
        /* <DEDUP_REMOVED lines=15> */
.L_x_2198:
        /* <DEDUP_REMOVED lines=12> */
.L_x_2180:
[----:B------:R-:W-:Y:S05]  /*29a00*/  BSYNC B1 ;  /* 0x0000000000017941 */ /* 0x000fea0003800000 */
.L_x_2179:
[----:B------:R-:W2:Y:S01]  /*29a10*/  LDL R2, [R1+0x30] ;  /* 0x0000300001027983 */ /* 0x000ea20000100800 */
[----:B------:R-:W-:Y:S01]  /*29a20*/  VIADD R0, R0, 0xfffffffe ;  /* 0xfffffffe00007836 */ /* 0x000fe20000000000 */
[----:B--2---:R-:W-:-:S13]  /*29a30*/  ISETP.GT.AND P0, PT, R6, R2, PT ;  /* 0x000000020600720c */ /* 0x004fda0003f04270 */
[----:B------:R-:W-:Y:S05]  /*29a40*/  @P0 BRA `(.L_x_2199) ;  /* 0xffffffe400000947 */ /* 0x000fea000383ffff */
.L_x_2136:
[----:B------:R-:W-:Y:S05]  /*29a50*/  BSYNC B0 ;  /* 0x0000000000007941 */ /* 0x000fea0003800000 */
.L_x_2135:
[----:B------:R-:W3:Y:S01]  /*29a60*/  S2R R2, SR_TID.X ;  /* 0x0000000000027919 */ /* 0x000ee20000002100 */
[----:B------:R-:W-:Y:S01]  /*29a70*/  BSSY B0, `(.L_x_2200) ;  /* 0x0000010000007945 */ /* 0x000fe20003800000 */
[----:B---3--:R-:W-:-:S04]  /*29a80*/  LOP3.LUT R2, R2, 0x7f, RZ, 0xc0, !PT ;  /* 0x0000007f02027812 */ /* 0x008fc800078ec0ff */
[----:B------:R-:W-:-:S13]  /*29a90*/  ISETP.NE.AND P0, PT, R2, RZ, PT ;  /* 0x000000ff0200720c */ /* 0x000fda0003f05270 */
[----:B------:R-:W-:Y:S05]  /*29aa0*/  @P0 BRA `(.L_x_2201) ;  /* 0x0000000000300947 */ /* 0x000fea0003800000 */
[----:B------:R-:W3:Y:S01]  /*29ab0*/  S2R R2, SR_LANEID ;  /* 0x0000000000027919 */ /* 0x000ee20000000000 */
[----:B------:R-:W-:Y:S01]  /*29ac0*/  VOTEU.ANY UR4, UPT, PT ;  /* 0x0000000000047886 */ /* 0x000fe200038e0100 */
[----:B--2---:R-:W2:Y:S01]  /*29ad0*/  LDC.64 R4, c[0x0][0xc60] ;  /* 0x00031800ff047b82 */ /* 0x004ea20000000a00 */
[----:B------:R-:W3:Y:S02]  /*29ae0*/  FLO.U32 R0, UR4 ;  /* 0x0000000400007d00 */ /* 0x000ee400080e0000 */
[----:B---3--:R-:W-:-:S06]  /*29af0*/  ISETP.EQ.U32.AND P0, PT, R0, R2, PT ;  /* 0x000000020000720c */ /* 0x008fcc0003f02070 */
[----:B------:R-:W2:Y:S07]  /*29b00*/  POPC R2, UR4 ;  /* 0x0000000400027d09 */ /* 0x000eae0008000000 */
[----:B--2---:R-:W2:Y:S04]  /*29b10*/  @P0 ATOMG.E.ADD.STRONG.GPU PT, R2, desc[UR60][R4.64], R2 ;  /* 0x00000002040209a8 */ /* 0x004ea800081ee1fc */
[----:B--2---:R2:W3:Y:S02]  /*29b20*/  SHFL.IDX PT, R2, R2, R0, 0x1f ;  /* 0x00001f0002027589 */ /* 0x0044e400000e0000 */
[----:B--2---:R-:W2:Y:S02]  /*29b30*/  S2R R0, SR_LTMASK ;  /* 0x0000000000007919 */ /* 0x004ea40000003900 */
[----:B--2---:R-:W-:-:S06]  /*29b40*/  LOP3.LUT R0, R0, UR4, RZ, 0xc0, !PT ;  /* 0x0000000400007c12 */ /* 0x004fcc000f8ec0ff */
[----:B------:R-:W3:Y:S02]  /*29b50*/  POPC R0, R0 ;  /* 0x0000000000007309 */ /* 0x000ee40000000000 */
[----:B---3--:R-:W-:-:S07]  /*29b60*/  IADD3 R16, R2, UR36, R0 ;  /* 0x0000002402107c10 */ /* 0x008fce000fffe000 */
.L_x_2201:
[----:B------:R-:W-:Y:S05]  /*29b70*/  BSYNC B0 ;  /* 0x0000000000007941 */ /* 0x000fea0003800000 */
.L_x_2200:
        /* <DEDUP_REMOVED lines=8> */
[----:B---3--:R-:W-:Y:S01]  /*29c00*/  IMAD R0, R0, 0x8, R3 ;  /* 0x0000000800007824 */ /* 0x008fe200078e0203 */
[----:B----4-:R-:W-:-:S04]  /*29c10*/  SHF.L.U32 R2, R2, 0x1f, RZ ;  /* 0x0000001f02027819 */ /* 0x010fc800000006ff */
[----:B------:R-:W3:Y:S02]  /*29c20*/  SYNCS.PHASECHK.TRANS64.TRYWAIT P0, [R0+URZ+0x30860], R2 ;  /* 0x03086002000075a7 */ /* 0x000ee4000800017f */
[----:B---3--:R-:W-:Y:S05]  /*29c30*/  @!P0 BRA `(.L_x_2205) ;  /* 0x0000003800e08947 */ /* 0x008fea0003800000 */
.L_x_2332:
[----:B------:R-:W-:Y:S05]  /*29c40*/  BSYNC B1 ;  /* 0x0000000000017941 */ /* 0x000fea0003800000 */
.L_x_2204:
[----:B------:R-:W4:Y:S01]  /*29c50*/  LDL R3, [R1+0x40] ;  /* 0x0000400001037983 */ /* 0x000f220000100800 */
[----:B------:R-:W0:Y:S02]  /*29c60*/  S2R R4, SR_TID.X ;  /* 0x0000000000047919 */ /* 0x000e240000002100 */
[----:B0-----:R-:W-:-:S04]  /*29c70*/  LOP3.LUT R4, R4, 0x7f, RZ, 0xc0, !PT ;  /* 0x0000007f04047812 */ /* 0x001fc800078ec0ff */
[----:B------:R-:W-:-:S13]  /*29c80*/  ISETP.NE.AND P0, PT, R4, RZ, PT ;  /* 0x000000ff0400720c */ /* 0x000fda0003f05270 */
[----:B---3--:R-:W-:-:S04]  /*29c90*/  @!P0 IMAD.MOV.U32 R2, RZ, RZ, 0x8000 ;  /* 0x00008000ff028424 */ /* 0x008fc800078e00ff */
[----:B------:R4:W-:Y:S02]  /*29ca0*/  @!P0 SYNCS.ARRIVE.TRANS64 RZ, [R0+URZ+0x30850], R2 ;  /* 0x0308500200ff89a7 */ /* 0x0009e4000800003f */
[----:B----4-:R-:W-:-:S04]  /*29cb0*/  PRMT R2, R3, 0x9910, RZ ;  /* 0x0000991003027816 */ /* 0x010fc800000000ff */
[----:B------:R-:W-:-:S13]  /*29cc0*/  ISETP.NE.AND P0, PT, R2, 0x2, PT ;  /* 0x000000020200780c */ /* 0x000fda0003f05270 */
[----:B------:R-:W-:Y:S05]  /*29cd0*/  @P0 BRA `(.L_x_2206) ;  /* 0x0000000000040947 */ /* 0x000fea0003800000 */
[----:B------:R-:W-:Y:S01]  /*29ce0*/  BPT.TRAP 0x1 ;  /* 0x000000040000795c */ /* 0x000fe20000300000 */
.L_x_2206:
[----:B------:R-:W3:Y:S01]  /*29cf0*/  LDL R2, [R1+0x4] ;  /* 0x0000040001027983 */ /* 0x000ee20000100800 */
[----:B------:R-:W-:Y:S01]  /*29d00*/  BSSY B1, `(.L_x_2207) ;  /* 0x0000004000017945 */ /* 0x000fe20003800000 */
[----:B---3--:R-:W-:-:S13]  /*29d10*/  LOP3.LUT P0, RZ, R2, 0x8, RZ, 0xc0, !PT ;  /* 0x0000000802ff7812 */ /* 0x008fda000780c0ff */
[----:B------:R-:W-:Y:S05]  /*29d20*/  @P0 BRA `(.L_x_2208) ;  /* 0x0000000000040947 */ /* 0x000fea0003800000 */
[----:B------:R-:W-:Y:S01]  /*29d30*/  BPT.TRAP 0x1 ;  /* 0x000000040000795c */ /* 0x000fe20000300000 */
.L_x_2208:
[----:B------:R-:W-:Y:S05]  /*29d40*/  BSYNC B1 ;  /* 0x0000000000017941 */ /* 0x000fea0003800000 */
.L_x_2207:
[----:B--2---:R-:W2:Y:S04]  /*29d50*/  LDL.LU R5, [R1+0x18] ;  /* 0x0000180001057983 */ /* 0x004ea80000300800 */
[----:B------:R-:W2:Y:S04]  /*29d60*/  LDL.LU R3, [R1+0xc] ;  /* 0x00000c0001037983 */ /* 0x000ea80000300800 */
[----:B------:R-:W3:Y:S04]  /*29d70*/  LDL R4, [R1] ;  /* 0x0000000001047983 */ /* 0x000ee80000100800 */
[----:B------:R-:W3:Y:S01]  /*29d80*/  LDL R2, [R1+0x8] ;  /* 0x0000080001027983 */ /* 0x000ee20000100800 */
[----:B------:R-:W-:Y:S01]  /*29d90*/  UIADD3 UR4, UP0, UR38, 0x470, URZ ;  /* 0x0000047026047890 */ /* 0x000fe2000ff1e03f */
[----:B------:R-:W-:Y:S01]  /*29da0*/  PLOP3.LUT P0, PT, PT, PT, PT, 0x80, 0x0 ;  /* 0x000000000000781c */ /* 0x000fe20003f0f070 */
[----:B------:R-:W-:Y:S01]  /*29db0*/  VIADD R0, R0, 0x30850 ;  /* 0x0003085000007836 */ /* 0x000fe20000000000 */
[----:B------:R-:W-:Y:S01]  /*29dc0*/  UMOV UR6, 0x0 ;  /* 0x0000000000067882 */ /* 0x000fe20000000000 */
[----:B------:R-:W-:Y:S01]  /*29dd0*/  UIADD3.X UR5, URZ, UR39, URZ, UP0, !UPT ;  /* 0x000000273f057290 */ /* 0x000fe200087fe43f */
[----:B------:R-:W-:Y:S01]  /*29de0*/  UMOV UR7, 0x14f00000 ;  /* 0x14f0000000077882 */ /* 0x000fe20000000000 */
[----:B------:R-:W-:Y:S01]  /*29df0*/  UMOV UR10, URZ ;  /* 0x0000003f000a7c82 */ /* 0x000fe20008000000 */
[----:B--2---:R-:W-:Y:S01]  /*29e00*/  IMAD R3, R3, 0x40, R5 ;  /* 0x0000004003037824 */ /* 0x004fe200078e0205 */
[----:B---3--:R-:W-:-:S05]  /*29e10*/  LEA R2, R2, R4, 0xf ;  /* 0x0000000402027211 */ /* 0x008fca00078e78ff */
[----:B------:R-:W-:-:S07]  /*29e20*/  VIADD R4, R2, 0x400 ;  /* 0x0000040002047836 */ /* 0x000fce0000000000 */
.L_x_2209:
        /* <DEDUP_REMOVED lines=15> */
.L_x_2210:
        /* <DEDUP_REMOVED lines=15> */
.L_x_2211:
        /* <DEDUP_REMOVED lines=15> */
.L_x_2212:
        /* <DEDUP_REMOVED lines=10> */
.L_x_2203:
[----:B------:R-:W-:Y:S05]  /*2a1a0*/  BSYNC B0 ;  /* 0x0000000000007941 */ /* 0x000fea0003800000 */
.L_x_2202:
[----:B--2---:R-:W2:Y:S04]  /*2a1b0*/  LDL.LU R5, [R1+0x8] ;  /* 0x0000080001057983 */ /* 0x004ea80000300800 */
        /* <DEDUP_REMOVED lines=8> */
.L_x_2115:
[----:B------:R-:W-:Y:S05]  /*2a240*/  BSYNC B7 ;  /* 0x0000000000077941 */ /* 0x000fea0003800000 */
.L_x_2113:
[----:B01----:R-:W3:Y:S02]  /*2a250*/  LDL R7, [R1+0x4] ;  /* 0x0000040001077983 */ /* 0x003ee40000100800 */
[----:B---3--:R-:W-:-:S13]  /*2a260*/  LOP3.LUT P0, RZ, R7, 0x10, RZ, 0xc0, !PT ;  /* 0x0000001007ff7812 */ /* 0x008fda000780c0ff */
[----:B------:R-:W-:Y:S05]  /*2a270*/  @!P0 BRA `(.L_x_2213) ;  /* 0x0000000000288947 */ /* 0x000fea0003800000 */
[----:B------:R-:W-:Y:S05]  /*2a280*/  WARPSYNC.ALL ;  /* 0x0000000000007948 */ /* 0x000fea0003800000 */
[----:B------:R-:W0:Y:S08]  /*2a290*/  S2UR UR5, SR_CgaCtaId ;  /* 0x00000000000579c3 */ /* 0x000e300000008800 */
[----:B------:R-:W-:Y:S06]  /*2a2a0*/  BAR.SYNC.DEFER_BLOCKING 0x5, 0x180 ;  /* 0x0146000000007b1d */ /* 0x000fec0000010000 */
[----:B------:R-:W-:-:S02]  /*2a2b0*/  UMOV UR4, 0x400 ;  /* 0x0000040000047882 */ /* 0x000fc40000000000 */
[----:B0-----:R-:W-:-:S06]  /*2a2c0*/  ULEA UR4, UR5, UR4, 0x18 ;  /* 0x0000000405047291 */ /* 0x001fcc000f8ec03f */
[----:B--2---:R-:W-:-:S05]  /*2a2d0*/  IMAD.U32 R0, RZ, RZ, UR4 ;  /* 0x00000004ff007e24 */ /* 0x004fca000f8e00ff */
[----:B------:R0:W1:Y:S04]  /*2a2e0*/  LDS.128 R16, [R0+0x308d0] ;  /* 0x0308d00000107984 */ /* 0x0000680000000c00 */
[----:B------:R0:W-:Y:S01]  /*2a2f0*/  STL [R1], R0 ;  /* 0x0000000001007387 */ /* 0x0001e20000100800 */
[----:B------:R-:W-:Y:S06]  /*2a300*/  BAR.ARV 0x4, 0x180 ;  /* 0x0106000000007b1d */ /* 0x000fec0000002000 */
[----:B------:R-:W-:Y:S05]  /*2a310*/  BRA `(.L_x_2214) ;  /* 0x0000000800d87947 */ /* 0x000fea0003800000 */
.L_x_2213:
[----:B------:R-:W3:Y:S01]  /*2a320*/  LDL R6, [R1+0x2c] ;  /* 0x00002c0001067983 */ /* 0x000ee20000100800 */
[----:B------:R-:W-:Y:S01]  /*2a330*/  UMOV UR4, 0xffffffff ;  /* 0xffffffff00047882 */ /* 0x000fe20000000000 */
[----:B---3--:R-:W-:Y:S02]  /*2a340*/  ISETP.NE.AND P5, PT, R6, 0x1f, PT ;  /* 0x0000001f0600780c */ /* 0x008fe40003fa5270 */
[----:B------:R-:W-:Y:S11]  /*2a350*/  BRA.DIV UR4, `(.L_x_2215) ;  /* 0x00000036042c7947 */ /* 0x000ff6000b800000 */
[----:B--2---:R-:W-:Y:S01]  /*2a360*/  IMAD.IADD R0, R19, 0x1, R6 ;  /* 0x0000000113007824 */ /* 0x004fe200078e0206 */
[----:B------:R-:W-:Y:S01]  /*2a370*/  ULDC UR4, c[0x0][0xc3c] ;  /* 0x00030f0000047ab9 */ /* 0x000fe20000000800 */
[----:B------:R-:W-:-:S03]  /*2a380*/  LOP3.LUT P4, RZ, R7, 0x1, RZ, 0xc0, !PT ;  /* 0x0000000107ff7812 */ /* 0x000fc6000788c0ff */
[----:B------:R-:W-:-:S13]  /*2a390*/  ISETP.GE.OR P0, PT, R0, UR4, !P5 ;  /* 0x0000000400007c0c */ /* 0x000fda000ef06670 */
[----:B------:R-:W0:Y:S02]  /*2a3a0*/  @!P0 LDC.64 R2, c[0x0][0xc80] ;  /* 0x00032000ff028b82 */ /* 0x000e240000000a00 */
        /* <DEDUP_REMOVED lines=26> */
.L_x_2342:
[----:B------:R-:W-:Y:S02]  /*2a550*/  ULDC UR4, c[0x0][0xc38] ;  /* 0x00030e0000047ab9 */ /* 0x000fe40000000800 */
[----:B------:R-:W-:-:S04]  /*2a560*/  IMAD.U32 R4, RZ, RZ, UR4 ;  /* 0x00000004ff047e24 */ /* 0x000fc8000f8e00ff */
[----:B-1----:R-:W-:-:S04]  /*2a570*/  IMAD R16, R16, R4, RZ ;  /* 0x0000000410107224 */ /* 0x002fc800078e02ff */
[----:B------:R-:W-:-:S05]  /*2a580*/  IMAD.IADD R5, R5, 0x1, R16 ;  /* 0x0000000105057824 */ /* 0x000fca00078e0210 */
[----:B------:R-:W-:-:S13]  /*2a590*/  ISETP.GT.AND P4, PT, R5, R0, PT ;  /* 0x000000000500720c */ /* 0x000fda0003f84270 */
[----:B------:R-:W-:Y:S05]  /*2a5a0*/  @P4 BRA `(.L_x_2216) ;  /* 0x0000000000a04947 */ /* 0x000fea0003800000 */
.L_x_2221:
[----:B------:R-:W1:Y:S01]  /*2a5b0*/  LDC R2, c[0x0][0xc3c] ;  /* 0x00030f00ff027b82 */ /* 0x000e620000000800 */
[----:B------:R-:W-:-:S05]  /*2a5c0*/  VIADD R19, R19, 0x1f ;  /* 0x0000001f13137836 */ /* 0x000fca0000000000 */
[----:B-1----:R-:W-:-:S13]  /*2a5d0*/  ISETP.GE.AND P4, PT, R19, R2, PT ;  /* 0x000000021300720c */ /* 0x002fda0003f86270 */
[----:B------:R-:W-:Y:S05]  /*2a5e0*/  @P4 BRA `(.L_x_2217) ;  /* 0x0000000400dc4947 */ /* 0x000fea0003800000 */
[----:B0-----:R-:W2:Y:S01]  /*2a5f0*/  LDL R3, [R1+0x2c] ;  /* 0x00002c0001037983 */ /* 0x001ea20000100800 */
[----:B------:R-:W-:Y:S01]  /*2a600*/  BSSY B0, `(.L_x_2218) ;  /* 0x0000008000007945 */ /* 0x000fe20003800000 */
[----:B--2---:R-:W-:-:S05]  /*2a610*/  IMAD.IADD R4, R19, 0x1, R3 ;  /* 0x0000000113047824 */ /* 0x004fca00078e0203 */
[----:B------:R-:W-:Y:S02]  /*2a620*/  ISETP.GE.OR P4, PT, R4, R2, !P5 ;  /* 0x000000020400720c */ /* 0x000fe40006f86670 */
[----:B------:R-:W-:-:S11]  /*2a630*/  MOV R2, RZ ;  /* 0x000000ff00027202 */ /* 0x000fd60000000f00 */
[----:B------:R-:W-:Y:S05]  /*2a640*/  @P4 BRA `(.L_x_2219) ;  /* 0x00000000000c4947 */ /* 0x000fea0003800000 */
[----:B------:R-:W0:Y:S02]  /*2a650*/  LDC.64 R2, c[0x0][0xc80] ;  /* 0x00032000ff027b82 */ /* 0x000e240000000a00 */
[----:B0-----:R-:W-:-:S06]  /*2a660*/  IMAD.WIDE R2, R4, 0x4, R2 ;  /* 0x0000000404027825 */ /* 0x001fcc00078e0202 */
[----:B------:R0:W5:Y:S02]  /*2a670*/  LDG.E R2, desc[UR60][R2.64] ;  /* 0x0000003c02027981 */ /* 0x000164000c1e1900 */
.L_x_2219:
[----:B------:R-:W-:Y:S05]  /*2a680*/  BSYNC B0 ;  /* 0x0000000000007941 */ /* 0x000fea0003800000 */
.L_x_2218:
[----:B------:R-:W-:-:S03]  /*2a690*/  UMOV UR4, 0xffffffff ;  /* 0xffffffff00047882 */ /* 0x000fc60000000000 */
[----:B------:R-:W-:Y:S05]  /*2a6a0*/  BRA.DIV UR4, `(.L_x_2220) ;  /* 0x0000003604947947 */ /* 0x000fea000b800000 */
[----:B------:R-:W2:Y:S04]  /*2a6b0*/  LDL R4, [R1+0x4] ;  /* 0x0000040001047983 */ /* 0x000ea80000100800 */
[----:B0----5:R-:W0:Y:S01]  /*2a6c0*/  SHFL.UP PT, R3, R2, 0x1, RZ ;  /* 0x0420000002037989 */ /* 0x021e2200000e00ff */
[----:B--2---:R-:W-:-:S04]  /*2a6d0*/  LOP3.LUT P4, RZ, R4, 0x1, RZ, 0xc0, !PT ;  /* 0x0000000104ff7812 */ /* 0x004fc8000788c0ff */
        /* <DEDUP_REMOVED lines=15> */
.L_x_2350:
[----:B------:R-:W-:Y:S02]  /*2a7d0*/  ULDC UR4, c[0x0][0xc38] ;  /* 0x00030e0000047ab9 */ /* 0x000fe40000000800 */
[----:B------:R-:W-:-:S04]  /*2a7e0*/  IMAD.U32 R4, RZ, RZ, UR4 ;  /* 0x00000004ff047e24 */ /* 0x000fc8000f8e00ff */
[----:B-1----:R-:W-:-:S04]  /*2a7f0*/  IMAD R16, R16, R4, RZ ;  /* 0x0000000410107224 */ /* 0x002fc800078e02ff */
[----:B------:R-:W-:-:S05]  /*2a800*/  IMAD.IADD R5, R16, 0x1, R5 ;  /* 0x0000000110057824 */ /* 0x000fca00078e0205 */
[----:B------:R-:W-:-:S13]  /*2a810*/  ISETP.GT.AND P4, PT, R5, R0, PT ;  /* 0x000000000500720c */ /* 0x000fda0003f84270 */
[----:B------:R-:W-:Y:S05]  /*2a820*/  @!P4 BRA `(.L_x_2221) ;  /* 0xfffffffc0060c947 */ /* 0x000fea000383ffff */
.L_x_2216:
[----:B------:R-:W-:Y:S01]  /*2a830*/  IMAD.IADD R16, R5, 0x1, -R16 ;  /* 0x0000000105107824 */ /* 0x000fe200078e0a10 */
[----:B------:R-:W-:-:S03]  /*2a840*/  UMOV UR4, 0xffffffff ;  /* 0xffffffff00047882 */ /* 0x000fc60000000000 */
[----:B------:R-:W-:-:S05]  /*2a850*/  IMAD R5, R3, R4, R16 ;  /* 0x0000000403057224 */ /* 0x000fca00078e0210 */
[----:B------:R-:W-:Y:S01]  /*2a860*/  ISETP.GT.AND P6, PT, R5, R0, PT ;  /* 0x000000000500720c */ /* 0x000fe20003fc4270 */
[----:B------:R-:W-:-:S12]  /*2a870*/  BRA.DIV UR4, `(.L_x_2222) ;  /* 0x0000003a04007947 */ /* 0x000fd8000b800000 */
[----:B------:R-:W-:-:S04]  /*2a880*/  VOTE.ANY R5, PT, !P6 ;  /* 0x0000000000057806 */ /* 0x000fc800070e0100 */
[----:B------:R-:W1:Y:S02]  /*2a890*/  POPC R6, R5 ;  /* 0x0000000500067309 */ /* 0x000e640000000000 */
[----:B-1----:R1:W2:Y:S02]  /*2a8a0*/  SHFL.IDX PT, R17, R2, R6, 0x1f ;  /* 0x00001f0602117589 */ /* 0x0022a400000e0000 */
.L_x_2354:
[----:B------:R-:W-:Y:S01]  /*2a8b0*/  ISETP.NE.AND P0, PT, R5, RZ, PT ;  /* 0x000000ff0500720c */ /* 0x000fe20003f05270 */
[----:B------:R-:W-:-:S12]  /*2a8c0*/  IMAD.MOV.U32 R7, RZ, RZ, RZ ;  /* 0x000000ffff077224 */ /* 0x000fd800078e00ff */
[----:B------:R-:W-:Y:S05]  /*2a8d0*/  @!P0 BRA `(.L_x_2223) ;  /* 0x0000000000148947 */ /* 0x000fea0003800000 */
[----:B------:R-:W-:Y:S01]  /*2a8e0*/  UMOV UR4, 0xffffffff ;  /* 0xffffffff00047882 */ /* 0x000fe20000000000 */
[----:B------:R-:W-:Y:S02]  /*2a8f0*/  IADD3 R12, R6, -0x1, RZ ;  /* 0xffffffff060c7810 */ /* 0x000fe40007ffe0ff */
[----:B------:R-:W-:Y:S05]  /*2a900*/  BRA.DIV UR4, `(.L_x_2224) ;  /* 0x0000003a04247947 */ /* 0x000fea000b800000 */
[----:B0-----:R0:W3:Y:S02]  /*2a910*/  SHFL.IDX PT, R3, R3, R12, 0x1f ;  /* 0x00001f0c03037589 */ /* 0x0010e400000e0000 */
.L_x_2357:
[----:B---3--:R-:W-:-:S07]  /*2a920*/  IMAD.MOV.U32 R7, RZ, RZ, R3 ;  /* 0x000000ffff077224 */ /* 0x008fce00078e0003 */
.L_x_2223:
[----:B01----:R-:W0:Y:S01]  /*2a930*/  LDC.64 R2, c[0x0][0xc90] ;  /* 0x00032400ff027b82 */ /* 0x003e220000000a00 */
[----:B------:R-:W-:-:S04]  /*2a940*/  IMAD.IADD R19, R6, 0x1, R19 ;  /* 0x0000000106137824 */ /* 0x000fc800078e0213 */
[----:B0-----:R-:W-:-:S05]  /*2a950*/  IMAD.WIDE R2, R19, 0x4, R2 ;  /* 0x0000000413027825 */ /* 0x001fca00078e0202 */
[----:B------:R-:W2:Y:S01]  /*2a960*/  LDG.E R6, desc[UR60][R2.64] ;  /* 0x0000003c02067981 */ /* 0x000ea2000c1e1900 */
[----:B------:R-:W-:-:S04]  /*2a970*/  IMAD R16, R7, R4, R16 ;  /* 0x0000000407107224 */ /* 0x000fc800078e0210 */
[----:B------:R-:W-:Y:S02]  /*2a980*/  IMAD.IADD R0, R0, 0x1, -R16 ;  /* 0x0000000100007824 */ /* 0x000fe400078e0a10 */
[----:B--2---:R-:W-:-:S05]  /*2a990*/  IMAD R5, R17, R6, RZ ;  /* 0x0000000611057224 */ /* 0x004fca00078e02ff */
[----:B-----5:R-:W-:-:S04]  /*2a9a0*/  IABS R8, R5 ;  /* 0x0000000500087213 */ /* 0x020fc80000000000 */
[----:B------:R-:W0:Y:S08]  /*2a9b0*/  I2F.RP R2, R8 ;  /* 0x0000000800027306 */ /* 0x000e300000209400 */
[----:B0-----:R-:W0:Y:S02]  /*2a9c0*/  MUFU.RCP R2, R2 ;  /* 0x0000000200027308 */ /* 0x001e240000001000 */
[----:B0-----:R-:W-:-:S06]  /*2a9d0*/  VIADD R2, R2, 0xffffffe ;  /* 0x0ffffffe02027836 */ /* 0x001fcc0000000000 */
[----:B------:R-:W0:Y:S02]  /*2a9e0*/  F2I.FTZ.U32.TRUNC.NTZ R3, R2 ;  /* 0x0000000200037305 */ /* 0x000e24000021f000 */
[----:B0-----:R-:W-:-:S04]  /*2a9f0*/  IMAD.MOV R2, RZ, RZ, -R3 ;  /* 0x000000ffff027224 */ /* 0x001fc800078e0a03 */
[----:B------:R-:W-:Y:S01]  /*2aa00*/  IMAD R9, R2, R8, RZ ;  /* 0x0000000802097224 */ /* 0x000fe200078e02ff */
[----:B------:R-:W-:-:S05]  /*2aa10*/  MOV R2, RZ ;  /* 0x000000ff00027202 */ /* 0x000fca0000000f00 */
        /* <DEDUP_REMOVED lines=13> */
[----:B------:R-:W-:-:S05]  /*2aaf0*/  @P0 IADD3 R9, R9, 0x1, RZ ;  /* 0x0000000109090810 */ /* 0x000fca0007ffe0ff */
[----:B------:R-:W-:-:S04]  /*2ab00*/  IMAD.MOV.U32 R2, RZ, RZ, R9 ;  /* 0x000000ffff027224 */ /* 0x000fc800078e0009 */
[----:B------:R-:W-:Y:S01]  /*2ab10*/  @!P1 IMAD.MOV R2, RZ, RZ, -R2 ;  /* 0x000000ffff029224 */ /* 0x000fe200078e0a02 */
[----:B------:R-:W-:-:S05]  /*2ab20*/  @!P2 LOP3.LUT R2, RZ, R5, RZ, 0x33, !PT ;  /* 0x00000005ff02a212 */ /* 0x000fca00078e33ff */
[----:B------:R-:W-:Y:S01]  /*2ab30*/  IMAD R7, R6, R2, RZ ;  /* 0x0000000206077224 */ /* 0x000fe200078e02ff */
[----:B------:R-:W-:-:S03]  /*2ab40*/  IADD3 R2, -R2, RZ, RZ ;  /* 0x000000ff02027210 */ /* 0x000fc60007ffe1ff */
        /* <DEDUP_REMOVED lines=18> */
[----:B------:R-:W-:Y:S01]  /*2ac70*/  @!P2 IMAD.IADD R3, R3, 0x1, -R6 ;  /* 0x000000010303a824 */ /* 0x000fe200078e0a06 */
[----:B------:R-:W-:Y:S02]  /*2ac80*/  @!P2 IADD3 R2, R2, 0x1, RZ ;  /* 0x000000010202a810 */ /* 0x000fe40007ffe0ff */
        /* <DEDUP_REMOVED lines=10> */
[----:B------:R-:W-:-:S04]  /*2ad30*/  LOP3.LUT R2, RZ, R2, RZ, 0x33, !PT ;  /* 0x00000002ff027212 */ /* 0x000fc800078e33ff */
[----:B------:R-:W-:Y:S01]  /*2ad40*/  IADD3 R17, R17, R2, RZ ;  /* 0x0000000211117210 */ /* 0x000fe20007ffe0ff */
[----:B------:R-:W-:Y:S06]  /*2ad50*/  BRA `(.L_x_2225) ;  /* 0x00000000001c7947 */ /* 0x000fec0003800000 */
.L_x_2217:
[----:B------:R-:W-:Y:S01]  /*2ad60*/  UMOV UR4, URZ ;  /* 0x0000003f00047c82 */ /* 0x000fe20008000000 */
[----:B------:R-:W-:Y:S01]  /*2ad70*/  UMOV UR5, URZ ;  /* 0x0000003f00057c82 */ /* 0x000fe20008000000 */
[----:B------:R-:W-:Y:S01]  /*2ad80*/  ULDC UR6, c[0x0][0xc3c] ;  /* 0x00030f0000067ab9 */ /* 0x000fe20000000800 */
[----:B------:R-:W-:Y:S02]  /*2ad90*/  IMAD.MOV.U32 R16, RZ, RZ, R0 ;  /* 0x000000ffff107224 */ /* 0x000fe400078e0000 */
[----:B------:R-:W-:Y:S02]  /*2ada0*/  IMAD.U32 R17, RZ, RZ, UR4 ;  /* 0x00000004ff117e24 */ /* 0x000fe4000f8e00ff */
[----:B------:R-:W-:Y:S02]  /*2adb0*/  IMAD.U32 R18, RZ, RZ, UR5 ;  /* 0x00000005ff127e24 */ /* 0x000fe4000f8e00ff */
[----:B------:R-:W-:-:S07]  /*2adc0*/  IMAD.U32 R19, RZ, RZ, UR6 ;  /* 0x00000006ff137e24 */ /* 0x000fce000f8e00ff */
.L_x_2225:
[----:B------:R-:W2:Y:S04]  /*2add0*/  LDL R0, [R1+0x2c] ;  /* 0x00002c0001007983 */ /* 0x000ea80000100800 */
[----:B0-----:R3:W4:Y:S01]  /*2ade0*/  LDL R3, [R1] ;  /* 0x0000000001037983 */ /* 0x0017220000100800 */
[----:B------:R-:W-:Y:S05]  /*2adf0*/  WARPSYNC.ALL ;  /* 0x0000000000007948 */ /* 0x000fea0003800000 */
[----:B------:R-:W-:Y:S01]  /*2ae00*/  BAR.SYNC.DEFER_BLOCKING 0x4, 0x180 ;  /* 0x0106000000007b1d */ /* 0x000fe20000010000 */
[----:B--2---:R-:W-:-:S13]  /*2ae10*/  ISETP.NE.AND P0, PT, R0, RZ, PT ;  /* 0x000000ff0000720c */ /* 0x004fda0003f05270 */
[----:B------:R-:W4:Y:S01]  /*2ae20*/  @!P0 S2R R0, SR_CgaCtaId ;  /* 0x0000000000008919 */ /* 0x000f220000008800 */
[----:B------:R-:W-:-:S04]  /*2ae30*/  @!P0 MOV R2, 0x400 ;  /* 0x0000040000028802 */ /* 0x000fc80000000f00 */
[----:B----4-:R-:W-:-:S05]  /*2ae40*/  @!P0 LEA R3, R0, R2, 0x18 ;  /* 0x0000000200038211 */ /* 0x010fca00078ec0ff */
[----:B------:R3:W-:Y:S04]  /*2ae50*/  @!P0 STS.128 [R3+0x308d0], R16 ;  /* 0x0308d01003008388 */ /* 0x0007e80000000c00 */
[----:B------:R3:W-:Y:S01]  /*2ae60*/  @!P0 STL [R1], R3 ;  /* 0x0000000301008387 */ /* 0x0007e20000100800 */
[----:B------:R-:W-:Y:S06]  /*2ae70*/  BAR.ARV 0x5, 0x180 ;  /* 0x0146000000007b1d */ /* 0x000fec0000002000 */
.L_x_2214:
[----:B------:R-:W-:Y:S02]  /*2ae80*/  ULDC UR4, c[0x0][0xc3c] ;  /* 0x00030f0000047ab9 */ /* 0x000fe40000000800 */
[----:B-1----:R-:W-:-:S13]  /*2ae90*/  ISETP.GE.AND P0, PT, R19, UR4, PT ;  /* 0x0000000413007c0c */ /* 0x002fda000bf06270 */
[----:B------:R-:W-:Y:S05]  /*2aea0*/  @!P0 BRA `(.L_x_2226) ;  /* 0xffffff7c007c8947 */ /* 0x000fea000383ffff */
[----:B------:R-:W-:Y:S05]  /*2aeb0*/  BSYNC B8 ;  /* 0x0000000000087941 */ /* 0x000fea0003800000 */
.L_x_2049:
[----:B0-----:R-:W2:Y:S01]  /*2aec0*/  LDL.LU R0, [R1+0x54] ;  /* 0x0000540001007983 */ /* 0x001ea20000300800 */
[----:B------:R-:W-:Y:S01]  /*2aed0*/  BSSY B0, `(.L_x_2227) ;  /* 0x000000b000007945 */ /* 0x000fe20003800000 */
[----:B------:R-:W0:Y:S01]  /*2aee0*/  S2R R5, SR_CgaCtaId ;  /* 0x0000000000057919 */ /* 0x000e220000008800 */
[----:B--2---:R-:W-:-:S04]  /*2aef0*/  IADD3 R0, R0, 0x1, RZ ;  /* 0x0000000100007810 */ /* 0x004fc80007ffe0ff */
[----:B------:R-:W-:-:S04]  /*2af00*/  LEA.HI R2, R0, R0, RZ, 0x1 ;  /* 0x0000000000027211 */ /* 0x000fc800078f08ff */
[----:B---3--:R-:W-:-:S05]  /*2af10*/  LOP3.LUT R3, R2, 0xfffffffe, RZ, 0xc0, !PT ;  /* 0xfffffffe02037812 */ /* 0x008fca00078ec0ff */
[----:B------:R-:W-:Y:S01]  /*2af20*/  IMAD.IADD R3, R0, 0x1, -R3 ;  /* 0x0000000100037824 */ /* 0x000fe200078e0a03 */
[----:B------:R-:W-:-:S04]  /*2af30*/  MOV R0, 0x400 ;  /* 0x0000040000007802 */ /* 0x000fc80000000f00 */
[----:B0-----:R-:W-:Y:S02]  /*2af40*/  LEA R0, R5, R0, 0x18 ;  /* 0x0000000005007211 */ /* 0x001fe400078ec0ff */
[----:B------:R-:W-:-:S04]  /*2af50*/  SHF.L.U32 R3, R3, 0x1f, RZ ;  /* 0x0000001f03037819 */ /* 0x000fc800000006ff */
[----:B------:R-:W0:Y:S02]  /*2af60*/  SYNCS.PHASECHK.TRANS64.TRYWAIT P0, [R0+URZ+0x30820], R3 ;  /* 0x03082003000075a7 */ /* 0x000e24000800017f */
[----:B0-----:R-:W-:Y:S05]  /*2af70*/  @!P0 BRA `(.L_x_2228) ;  /* 0x0000003000b08947 */ /* 0x001fea0003800000 */
.L_x_2358:
[----:B------:R-:W-:Y:S05]  /*2af80*/  BSYNC B0 ;  /* 0x0000000000007941 */ /* 0x000fea0003800000 */
.L_x_2227:
[----:B------:R-:W-:-:S03]  /*2af90*/  UMOV UR4, 0xffffffff ;  /* 0xffffffff00047882 */ /* 0x000fc60000000000 */
[----:B------:R-:W-:Y:S05]  /*2afa0*/  BRA.DIV UR4, `(.L_x_2229) ;  /* 0x0000003204b87947 */ /* 0x000fea000b800000 */
[----:B------:R-:W1:Y:S02]  /*2afb0*/  S2R R2, SR_TID.X ;  /* 0x0000000000027919 */ /* 0x000e640000002100 */
[----:B-1----:R-:W-:-:S04]  /*2afc0*/  SHF.R.U32.HI R2, RZ, 0x5, R2 ;  /* 0x00000005ff027819 */ /* 0x002fc80000011602 */
[----:B------:R-:W-:-:S05]  /*2afd0*/  LOP3.LUT R2, R2, 0x3, RZ, 0xc0, !PT ;  /* 0x0000000302027812 */ /* 0x000fca00078ec0ff */
[----:B------:R1:W2:Y:S02]  /*2afe0*/  SHFL.IDX PT, R14, R2, RZ, 0x1f ;  /* 0x00001fff020e7589 */ /* 0x0002a400000e0000 */
.L_x_2361:
[----:B--2---:R-:W-:-:S13]  /*2aff0*/  ISETP.NE.AND P0, PT, R14, RZ, PT ;  /* 0x000000ff0e00720c */ /* 0x004fda0003f05270 */
[----:B------:R-:W-:Y:S05]  /*2b000*/  @P0 BRA `(.L_x_1750) ;  /* 0x0000000000940947 */ /* 0x000fea0003800000 */
[----:B------:R-:W-:-:S03]  /*2b010*/  UMOV UR4, 0xffffffff ;  /* 0xffffffff00047882 */ /* 0x000fc60000000000 */
[----:B------:R-:W-:Y:S05]  /*2b020*/  BRA.DIV UR4, `(.L_x_2230) ;  /* 0x0000003204cc7947 */ /* 0x000fea000b800000 */
[----:B------:R-:W-:-:S13]  /*2b030*/  ELECT P6, URZ, PT ;  /* 0x00000000003f782f */ /* 0x000fda00038c0000 */
.L_x_2364:
[----:B------:R-:W-:Y:S05]  /*2b040*/  @!P6 BRA `(.L_x_1750) ;  /* 0x000000000084e947 */ /* 0x000fea0003800000 */
[----:B-1----:R-:W2:Y:S02]  /*2b050*/  LDL.LU R2, [R1+0x50] ;  /* 0x0000500001027983 */ /* 0x002ea40000300800 */
[----:B--2---:R-:W-:-:S04]  /*2b060*/  LOP3.LUT R2, R2, 0x2, RZ, 0xfc, !PT ;  /* 0x0000000202027812 */ /* 0x004fc800078efcff */
[----:B------:R-:W-:-:S13]  /*2b070*/  ISETP.NE.AND P2, PT, R2, 0x3, PT ;  /* 0x000000030200780c */ /* 0x000fda0003f45270 */
[----:B------:R-:W-:Y:S05]  /*2b080*/  @!P2 BRA `(.L_x_2231) ;  /* 0x000000000004a947 */ /* 0x000fea0003800000 */
[----:B------:R-:W-:Y:S01]  /*2b090*/  BPT.TRAP 0x1 ;  /* 0x000000040000795c */ /* 0x000fe20000300000 */
.L_x_2231:
[----:B0-----:R-:W2:Y:S04]  /*2b0a0*/  LDL R3, [R1+0x8] ;  /* 0x0000080001037983 */ /* 0x001ea80000100800 */
[----:B------:R-:W3:Y:S01]  /*2b0b0*/  LDL.LU R7, [R1+0x14] ;  /* 0x0000140001077983 */ /* 0x000ee20000300800 */
[----:B------:R-:W-:-:S04]  /*2b0c0*/  VIADD R2, R0, 0x30840 ;  /* 0x0003084000027836 */ /* 0x000fc80000000000 */
[C---:B--2---:R-:W-:Y:S02]  /*2b0d0*/  IMAD R6, R3.reuse, 0x8, R2 ;  /* 0x0000000803067824 */ /* 0x044fe400078e0202 */
[----:B------:R-:W-:Y:S01]  /*2b0e0*/  VIADD R3, R3, 0x1 ;  /* 0x0000000103037836 */ /* 0x000fe20000000000 */
[----:B---3--:R-:W-:-:S04]  /*2b0f0*/  SHF.L.U32 R5, R7, 0x1f, RZ ;  /* 0x0000001f07057819 */ /* 0x008fc800000006ff */
[C---:B------:R-:W-:Y:S01]  /*2b100*/  ISETP.NE.AND P1, PT, R3.reuse, 0x2, PT ;  /* 0x000000020300780c */ /* 0x040fe20003f25270 */
[----:B------:R-:W0:Y:S03]  /*2b110*/  SYNCS.PHASECHK.TRANS64.TRYWAIT P0, [R6+URZ], R5 ;  /* 0x00000005060075a7 */ /* 0x000e26000800017f */
[----:B------:R-:W-:Y:S02]  /*2b120*/  SEL R4, RZ, 0x1, P1 ;  /* 0x00000001ff047807 */ /* 0x000fe40000800000 */
[----:B------:R-:W-:Y:S02]  /*2b130*/  SEL R3, R3, RZ, P1 ;  /* 0x000000ff03037207 */ /* 0x000fe40000800000 */
[----:B------:R-:W-:Y:S02]  /*2b140*/  LOP3.LUT R4, R7, R4, RZ, 0x3c, !PT ;  /* 0x0000000407047212 */ /* 0x000fe400078e3cff */
[----:B------:R-:W-:-:S02]  /*2b150*/  LEA R7, R3, R2, 0x3 ;  /* 0x0000000203077211 */ /* 0x000fc400078e18ff */
[----:B------:R-:W-:Y:S01]  /*2b160*/  SHF.L.U32 R2, R4, 0x1f, RZ ;  /* 0x0000001f04027819 */ /* 0x000fe200000006ff */
[----:B0-----:R-:W-:Y:S06]  /*2b170*/  @!P0 BRA `(.L_x_2232) ;  /* 0x0000003000988947 */ /* 0x001fec0003800000 */
.L_x_2365:
[----:B------:R-:W1:Y:S02]  /*2b180*/  SYNCS.PHASECHK.TRANS64.TRYWAIT P0, [R7+URZ], R2 ;  /* 0x00000002070075a7 */ /* 0x000e64000800017f */
[----:B-1----:R-:W-:Y:S05]  /*2b190*/  @!P0 BRA `(.L_x_2233) ;  /* 0x0000003000a48947 */ /* 0x002fea0003800000 */
.L_x_2366:
[----:B------:R-:W-:Y:S05]  /*2b1a0*/  @!P2 BRA `(.L_x_2234) ;  /* 0x000000000004a947 */ /* 0x000fea0003800000 */
[----:B------:R-:W-:Y:S01]  /*2b1b0*/  BPT.TRAP 0x1 ;  /* 0x000000040000795c */ /* 0x000fe20000300000 */
.L_x_2234:
[----:B------:R-:W2:Y:S01]  /*2b1c0*/  LDL.LU R4, [R1+0x8] ;  /* 0x0000080001047983 */ /* 0x000ea20000300800 */
[----:B------:R-:W-:-:S04]  /*2b1d0*/  VIADD R0, R0, 0x30860 ;  /* 0x0003086000007836 */ /* 0x000fc80000000000 */
[----:B--2---:R-:W-:-:S04]  /*2b1e0*/  IMAD R4, R4, 0x8, R0 ;  /* 0x0000000804047824 */ /* 0x004fc800078e0200 */
[----:B------:R-:W2:Y:S02]  /*2b1f0*/  SYNCS.PHASECHK.TRANS64.TRYWAIT P0, [R4+URZ], R5 ;  /* 0x00000005040075a7 */ /* 0x000ea4000800017f */
[----:B--2---:R-:W-:Y:S05]  /*2b200*/  @!P0 BRA `(.L_x_2235) ;  /* 0x00000030009c8947 */ /* 0x004fea0003800000 */
.L_x_2367:
[----:B------:R-:W-:-:S07]  /*2b210*/  IMAD R3, R3, 0x8, R0 ;  /* 0x0000000803037824 */ /* 0x000fce00078e0200 */
.L_x_2236:
[----:B---3--:R3:W4:Y:S02]  /*2b220*/  SYNCS.PHASECHK.TRANS64.TRYWAIT P0, [R3+URZ], R2 ;  /* 0x00000002030075a7 */ /* 0x008724000800017f */
[----:B----4-:R-:W-:Y:S05]  /*2b230*/  @!P0 NANOSLEEP.SYNCS 0x989680 ;  /* 0x009896800000895d */ /* 0x010fea0003900000 */
[----:B------:R-:W4:Y:S02]  /*2b240*/  @!P0 SYNCS.PHASECHK.TRANS64 P0, [R3+URZ], R2 ;  /* 0x00000002030085a7 */ /* 0x000f24000800007f */
[----:B----4-:R-:W-:Y:S05]  /*2b250*/  @!P0 BRA `(.L_x_2236) ;  /* 0xfffffffc00f08947 */ /* 0x010fea000383ffff */
.L_x_1750:
[----:B------:R-:W-:Y:S05]  /*2b260*/  BSYNC B9 ;  /* 0x0000000000097941 */ /* 0x000fea0003800000 */
.L_x_1747:
[----:B------:R-:W-:Y:S05]  /*2b270*/  EXIT ;  /* 0x000000000000794d */ /* 0x000fea0003800000 */
.L_x_1776:
[----:B0-----:R0:W1:Y:S02]  /*2b280*/  SYNCS.PHASECHK.TRANS64.TRYWAIT P5, [R99+URZ+0x30890], R107 ;  /* 0x0308906b630075a7 */ /* 0x00106400080a017f */
[----:B-1----:R-:W-:Y:S05]  /*2b290*/  @!P5 NANOSLEEP.SYNCS 0x989680 ;  /* 0x009896800000d95d */ /* 0x002fea0003900000 */
[----:B------:R-:W1:Y:S02]  /*2b2a0*/  @!P5 SYNCS.PHASECHK.TRANS64 P5, [R99+URZ+0x30890], R107 ;  /* 0x0308906b6300d5a7 */ /* 0x000e6400080a007f */
[----:B-1----:R-:W-:Y:S05]  /*2b2b0*/  @!P5 BRA `(.L_x_1776) ;  /* 0xfffffffc00f0d947 */ /* 0x002fea000383ffff */
[----:B------:R-:W-:Y:S05]  /*2b2c0*/  BRA `(.L_x_2237) ;  /* 0xfffffd84000c7947 */ /* 0x000fea000383ffff */
.L_x_1814:
[----:B0-----:R0:W1:Y:S02]  /*2b2d0*/  SYNCS.PHASECHK.TRANS64.TRYWAIT P5, [R99+URZ+0x30890], R107 ;  /* 0x0308906b630075a7 */ /* 0x00106400080a017f */
[----:B-1----:R-:W-:Y:S05]  /*2b2e0*/  @!P5 NANOSLEEP.SYNCS 0x989680 ;  /* 0x009896800000d95d */ /* 0x002fea0003900000 */
[----:B------:R-:W1:Y:S02]  /*2b2f0*/  @!P5 SYNCS.PHASECHK.TRANS64 P5, [R99+URZ+0x30890], R107 ;  /* 0x0308906b6300d5a7 */ /* 0x000e6400080a007f */
[----:B-1----:R-:W-:Y:S05]  /*2b300*/  @!P5 BRA `(.L_x_1814) ;  /* 0xfffffffc00f0d947 */ /* 0x002fea000383ffff */
[----:B------:R-:W-:Y:S05]  /*2b310*/  BRA `(.L_x_2238) ;  /* 0xfffffda400887947 */ /* 0x000fea000383ffff */
.L_x_1831:
[----:B0-----:R0:W1:Y:S02]  /*2b320*/  SYNCS.PHASECHK.TRANS64.TRYWAIT P0, [R99+URZ+0x30890], R107 ;  /* 0x0308906b630075a7 */ /* 0x001064000800017f */
[----:B-1----:R-:W-:Y:S05]  /*2b330*/  @!P0 NANOSLEEP.SYNCS 0x989680 ;  /* 0x009896800000895d */ /* 0x002fea0003900000 */
[----:B------:R-:W1:Y:S02]  /*2b340*/  @!P0 SYNCS.PHASECHK.TRANS64 P0, [R99+URZ+0x30890], R107 ;  /* 0x0308906b630085a7 */ /* 0x000e64000800007f */
[----:B-1----:R-:W-:Y:S05]  /*2b350*/  @!P0 BRA `(.L_x_1831) ;  /* 0xfffffffc00f08947 */ /* 0x002fea000383ffff */
[----:B------:R-:W-:Y:S05]  /*2b360*/  BRA `(.L_x_2239) ;  /* 0xfffffdc400f47947 */ /* 0x000fea000383ffff */
.L_x_1837:
[----:B--2---:R2:W3:Y:S02]  /*2b370*/  SYNCS.PHASECHK.TRANS64.TRYWAIT P1, [R99+URZ+0x308b0], R107 ;  /* 0x0308b06b630075a7 */ /* 0x0044e4000802017f */
[----:B---3--:R-:W-:Y:S05]  /*2b380*/  @!P1 NANOSLEEP.SYNCS 0x989680 ;  /* 0x009896800000995d */ /* 0x008fea0003900000 */
[----:B------:R-:W3:Y:S02]  /*2b390*/  @!P1 SYNCS.PHASECHK.TRANS64 P1, [R99+URZ+0x308b0], R107 ;  /* 0x0308b06b630095a7 */ /* 0x000ee4000802007f */
[----:B---3--:R-:W-:Y:S05]  /*2b3a0*/  @!P1 BRA `(.L_x_1837) ;  /* 0xfffffffc00f09947 */ /* 0x008fea000383ffff */
[----:B------:R-:W-:Y:S05]  /*2b3b0*/  BRA `(.L_x_2240) ;  /* 0xfffffdc800c47947 */ /* 0x000fea000383ffff */
.L_x_1865:
        /* <DEDUP_REMOVED lines=8> */
.L_x_2242:
[----:B------:R-:W-:Y:S05]  /*2b440*/  BSYNC B1 ;  /* 0x0000000000017941 */ /* 0x000fea0003800000 */
.L_x_2241:
        /* <DEDUP_REMOVED lines=8> */
.L_x_2243:
[----:B------:R-:W-:Y:S02]  /*2b4d0*/  IMAD.MOV.U32 R13, RZ, RZ, R7 ;  /* 0x000000ffff0d7224 */ /* 0x000fe400078e0007 */
[----:B------:R-:W-:-:S07]  /*2b4e0*/  IMAD.MOV.U32 R4, RZ, RZ, R14 ;  /* 0x000000ffff047224 */ /* 0x000fce00078e000e */
[----:B------:R-:W-:Y:S05]  /*2b4f0*/  WARPSYNC.COLLECTIVE R15, `(.L_x_2244) ;  /* 0x000000000f087348 */ /* 0x000fea0003c00000 */
[----:B------:R0:W1:Y:S02]  /*2b500*/  SHFL.IDX P6, R14, R13, R12, R11 ;  /* 0x0000000c0d0e7389 */ /* 0x00006400000c000b */
[----:B01----:R-:W-:Y:S01]  /*2b510*/  ENDCOLLECTIVE ;  /* 0x000000000000791b */ /* 0x003fe20003800000 */
.L_x_2244:
[----:B------:R-:W-:Y:S01]  /*2b520*/  IMAD.MOV.U32 R13, RZ, RZ, R0 ;  /* 0x000000ffff0d7224 */ /* 0x000fe200078e0000 */
[----:B------:R-:W-:-:S07]  /*2b530*/  MOV R9, R14 ;  /* 0x0000000e00097202 */ /* 0x000fce0000000f00 */
[----:B------:R-:W-:Y:S05]  /*2b540*/  WARPSYNC.COLLECTIVE R15, `(.L_x_2245) ;  /* 0x000000000f087348 */ /* 0x000fea0003c00000 */
[----:B------:R0:W1:Y:S02]  /*2b550*/  SHFL.IDX P6, R14, R13, R12, R11 ;  /* 0x0000000c0d0e7389 */ /* 0x00006400000c000b */
[----:B01----:R-:W-:Y:S01]  /*2b560*/  ENDCOLLECTIVE ;  /* 0x000000000000791b */ /* 0x003fe20003800000 */
.L_x_2245:
[----:B------:R-:W-:Y:S05]  /*2b570*/  BRA `(.L_x_2246) ;  /* 0xfffffddc00ac7947 */ /* 0x000fea000383ffff */
.L_x_1868:
[----:B------:R-:W-:Y:S01]  /*2b580*/  BSSY B1, `(.L_x_2247) ;  /* 0x0000008000017945 */ /* 0x000fe20003800000 */
[----:B------:R-:W-:Y:S01]  /*2b590*/  IMAD.MOV.U32 R13, RZ, RZ, R6 ;  /* 0x000000ffff0d7224 */ /* 0x000fe200078e0006 */
[----:B------:R-:W-:Y:S01]  /*2b5a0*/  MOV R15, 0xffffffff ;  /* 0xffffffff000f7802 */ /* 0x000fe20000000f00 */
[----:B------:R-:W-:Y:S02]  /*2b5b0*/  IMAD.MOV.U32 R12, RZ, RZ, 0x1 ;  /* 0x00000001ff0c7424 */ /* 0x000fe400078e00ff */
[----:B------:R-:W-:-:S07]  /*2b5c0*/  IMAD.MOV.U32 R11, RZ, RZ, 0x181f ;  /* 0x0000181fff0b7424 */ /* 0x000fce00078e00ff */
[----:B0---4-:R-:W-:Y:S05]  /*2b5d0*/  WARPSYNC.COLLECTIVE R15, `(.L_x_2248) ;  /* 0x000000000f087348 */ /* 0x011fea0003c00000 */
[----:B----4-:R1:W2:Y:S02]  /*2b5e0*/  SHFL.IDX P6, R14, R13, R12, R11 ;  /* 0x0000000c0d0e7389 */ /* 0x0102a400000c000b */
[----:B012---:R-:W-:Y:S01]  /*2b5f0*/  ENDCOLLECTIVE ;  /* 0x000000000000791b */ /* 0x007fe20003800000 */
.L_x_2248:
[----:B------:R-:W-:Y:S05]  /*2b600*/  BSYNC B1 ;  /* 0x0000000000017941 */ /* 0x000fea0003800000 */
.L_x_2247:
[----:B------:R-:W-:Y:S01]  /*2b610*/  IMAD.MOV.U32 R13, RZ, RZ, R3 ;  /* 0x000000ffff0d7224 */ /* 0x000fe200078e0003 */
[----:B------:R-:W-:Y:S01]  /*2b620*/  MOV R15, 0xffffffff ;  /* 0xffffffff000f7802 */ /* 0x000fe20000000f00 */
[----:B------:R-:W-:Y:S02]  /*2b630*/  IMAD.MOV.U32 R12, RZ, RZ, 0x1 ;  /* 0x00000001ff0c7424 */ /* 0x000fe400078e00ff */
[----:B------:R-:W-:Y:S02]  /*2b640*/  IMAD.MOV.U32 R11, RZ, RZ, 0x181f ;  /* 0x0000181fff0b7424 */ /* 0x000fe400078e00ff */
[----:B------:R-:W-:-:S07]  /*2b650*/  IMAD.MOV.U32 R5, RZ, RZ, R14 ;  /* 0x000000ffff057224 */ /* 0x000fce00078e000e */
[----:B------:R-:W-:Y:S05]  /*2b660*/  WARPSYNC.COLLECTIVE R15, `(.L_x_2249) ;  /* 0x000000000f087348 */ /* 0x000fea0003c00000 */
[----:B------:R0:W1:Y:S02]  /*2b670*/  SHFL.IDX P6, R14, R13, R12, R11 ;  /* 0x0000000c0d0e7389 */ /* 0x00006400000c000b */
[----:B01----:R-:W-:Y:S01]  /*2b680*/  ENDCOLLECTIVE ;  /* 0x000000000000791b */ /* 0x003fe20003800000 */
.L_x_2249:
[----:B------:R-:W-:Y:S02]  /*2b690*/  IMAD.MOV.U32 R13, RZ, RZ, R7 ;  /* 0x000000ffff0d7224 */ /* 0x000fe400078e0007 */
[----:B------:R-:W-:-:S07]  /*2b6a0*/  IMAD.MOV.U32 R4, RZ, RZ, R14 ;  /* 0x000000ffff047224 */ /* 0x000fce00078e000e */
[----:B------:R-:W-:Y:S05]  /*2b6b0*/  WARPSYNC.COLLECTIVE R15, `(.L_x_2250) ;  /* 0x000000000f087348 */ /* 0x000fea0003c00000 */
[----:B------:R0:W1:Y:S02]  /*2b6c0*/  SHFL.IDX P6, R14, R13, R12, R11 ;  /* 0x0000000c0d0e7389 */ /* 0x00006400000c000b */
[----:B01----:R-:W-:Y:S01]  /*2b6d0*/  ENDCOLLECTIVE ;  /* 0x000000000000791b */ /* 0x003fe20003800000 */
.L_x_2250:
[----:B------:R-:W-:Y:S02]  /*2b6e0*/  IMAD.MOV.U32 R13, RZ, RZ, R0 ;  /* 0x000000ffff0d7224 */ /* 0x000fe400078e0000 */
[----:B------:R-:W-:-:S07]  /*2b6f0*/  IMAD.MOV.U32 R9, RZ, RZ, R14 ;  /* 0x000000ffff097224 */ /* 0x000fce00078e000e */
[----:B------:R-:W-:Y:S05]  /*2b700*/  WARPSYNC.COLLECTIVE R15, `(.L_x_2251) ;  /* 0x000000000f087348 */ /* 0x000fea0003c00000 */
[----:B------:R0:W1:Y:S02]  /*2b710*/  SHFL.IDX P6, R14, R13, R12, R11 ;  /* 0x0000000c0d0e7389 */ /* 0x00006400000c000b */
[----:B01----:R-:W-:Y:S01]  /*2b720*/  ENDCOLLECTIVE ;  /* 0x000000000000791b */ /* 0x003fe20003800000 */
.L_x_2251:
[----:B------:R-:W-:Y:S05]  /*2b730*/  BRA `(.L_x_2252) ;  /* 0xfffffde000a07947 */ /* 0x000fea000383ffff */
.L_x_1871:
[----:B------:R-:W-:Y:S01]  /*2b740*/  BSSY B1, `(.L_x_2253) ;  /* 0x0000008000017945 */ /* 0x000fe20003800000 */
[----:B------:R-:W-:Y:S01]  /*2b750*/  MOV R13, R6 ;  /* 0x00000006000d7202 */ /* 0x000fe20000000f00 */
[----:B------:R-:W-:Y:S02]  /*2b760*/  IMAD.MOV.U32 R12, RZ, RZ, 0x2 ;  /* 0x00000002ff0c7424 */ /* 0x000fe400078e00ff */
[----:B------:R-:W-:Y:S02]  /*2b770*/  IMAD.MOV.U32 R11, RZ, RZ, 0x181f ;  /* 0x0000181fff0b7424 */ /* 0x000fe400078e00ff */
[----:B------:R-:W-:-:S07]  /*2b780*/  IMAD.MOV.U32 R15, RZ, RZ, -0x1 ;  /* 0xffffffffff0f7424 */ /* 0x000fce00078e00ff */
[----:B-1--4-:R-:W-:Y:S05]  /*2b790*/  WARPSYNC.COLLECTIVE R15, `(.L_x_2254) ;  /* 0x000000000f087348 */ /* 0x012fea0003c00000 */
[----:B----4-:R0:W2:Y:S02]  /*2b7a0*/  SHFL.IDX P6, R14, R13, R12, R11 ;  /* 0x0000000c0d0e7389 */ /* 0x0100a400000c000b */
[----:B012---:R-:W-:Y:S01]  /*2b7b0*/  ENDCOLLECTIVE ;  /* 0x000000000000791b */ /* 0x007fe20003800000 */
.L_x_2254:
[----:B------:R-:W-:Y:S05]  /*2b7c0*/  BSYNC B1 ;  /* 0x0000000000017941 */ /* 0x000fea0003800000 */
.L_x_2253:
[----:B------:R-:W-:Y:S01]  /*2b7d0*/  MOV R13, R3 ;  /* 0x00000003000d7202 */ /* 0x000fe20000000f00 */
[----:B------:R-:W-:Y:S02]  /*2b7e0*/  IMAD.MOV.U32 R12, RZ, RZ, 0x2 ;  /* 0x00000002ff0c7424 */ /* 0x000fe400078e00ff */
[----:B------:R-:W-:Y:S02]  /*2b7f0*/  IMAD.MOV.U32 R11, RZ, RZ, 0x181f ;  /* 0x0000181fff0b7424 */ /* 0x000fe400078e00ff */
[----:B------:R-:W-:Y:S02]  /*2b800*/  IMAD.MOV.U32 R15, RZ, RZ, -0x1 ;  /* 0xffffffffff0f7424 */ /* 0x000fe400078e00ff */
[----:B------:R-:W-:-:S07]  /*2b810*/  IMAD.MOV.U32 R5, RZ, RZ, R14 ;  /* 0x000000ffff057224 */ /* 0x000fce00078e000e */
[----:B------:R-:W-:Y:S05]  /*2b820*/  WARPSYNC.COLLECTIVE R15, `(.L_x_2255) ;  /* 0x000000000f087348 */ /* 0x000fea0003c00000 */
[----:B------:R0:W1:Y:S02]  /*2b830*/  SHFL.IDX P6, R14, R13, R12, R11 ;  /* 0x0000000c0d0e7389 */ /* 0x00006400000c000b */
[----:B01----:R-:W-:Y:S01]  /*2b840*/  ENDCOLLECTIVE ;  /* 0x000000000000791b */ /* 0x003fe20003800000 */
.L_x_2255:
[----:B------:R-:W-:Y:S01]  /*2b850*/  MOV R13, R7 ;  /* 0x00000007000d7202 */ /* 0x000fe20000000f00 */
[----:B------:R-:W-:-:S07]  /*2b860*/  IMAD.MOV.U32 R4, RZ, RZ, R14 ;  /* 0x000000ffff047224 */ /* 0x000fce00078e000e */
[----:B------:R-:W-:Y:S05]  /*2b870*/  WARPSYNC.COLLECTIVE R15, `(.L_x_2256) ;  /* 0x000000000f087348 */ /* 0x000fea0003c00000 */
[----:B------:R0:W1:Y:S02]  /*2b880*/  SHFL.IDX P6, R14, R13, R12, R11 ;  /* 0x0000000c0d0e7389 */ /* 0x00006400000c000b */
[----:B01----:R-:W-:Y:S01]  /*2b890*/  ENDCOLLECTIVE ;  /* 0x000000000000791b */ /* 0x003fe20003800000 */
.L_x_2256:
[----:B------:R-:W-:Y:S02]  /*2b8a0*/  IMAD.MOV.U32 R13, RZ, RZ, R0 ;  /* 0x000000ffff0d7224 */ /* 0x000fe400078e0000 */
[----:B------:R-:W-:-:S07]  /*2b8b0*/  IMAD.MOV.U32 R9, RZ, RZ, R14 ;  /* 0x000000ffff097224 */ /* 0x000fce00078e000e */
[----:B------:R-:W-:Y:S05]  /*2b8c0*/  WARPSYNC.COLLECTIVE R15, `(.L_x_2257) ;  /* 0x000000000f087348 */ /* 0x000fea0003c00000 */
[----:B------:R0:W1:Y:S02]  /*2b8d0*/  SHFL.IDX P6, R14, R13, R12, R11 ;  /* 0x0000000c0d0e7389 */ /* 0x00006400000c000b */
[----:B01----:R-:W-:Y:S01]  /*2b8e0*/  ENDCOLLECTIVE ;  /* 0x000000000000791b */ /* 0x003fe20003800000 */
.L_x_2257:
[----:B------:R-:W-:Y:S05]  /*2b8f0*/  BRA `(.L_x_2258) ;  /* 0xfffffde400847947 */ /* 0x000fea000383ffff */
.L_x_1874:
[----:B------:R-:W-:Y:S01]  /*2b900*/  BSSY B1, `(.L_x_2259) ;  /* 0x0000008000017945 */ /* 0x000fe20003800000 */
[----:B------:R-:W-:Y:S01]  /*2b910*/  IMAD.MOV.U32 R13, RZ, RZ, R6 ;  /* 0x000000ffff0d7224 */ /* 0x000fe200078e0006 */
[----:B------:R-:W-:Y:S01]  /*2b920*/  MOV R11, 0x181f ;  /* 0x0000181f000b7802 */ /* 0x000fe20000000f00 */
[----:B------:R-:W-:Y:S02]  /*2b930*/  IMAD.MOV.U32 R12, RZ, RZ, 0x3 ;  /* 0x00000003ff0c7424 */ /* 0x000fe400078e00ff */
[----:B------:R-:W-:-:S07]  /*2b940*/  IMAD.MOV.U32 R15, RZ, RZ, -0x1 ;  /* 0xffffffffff0f7424 */ /* 0x000fce00078e00ff */
[----:B-1--4-:R-:W-:Y:S05]  /*2b950*/  WARPSYNC.COLLECTIVE R15, `(.L_x_2260) ;  /* 0x000000000f087348 */ /* 0x012fea0003c00000 */
[----:B------:R0:W2:Y:S02]  /*2b960*/  SHFL.IDX P6, R14, R13, R12, R11 ;  /* 0x0000000c0d0e7389 */ /* 0x0000a400000c000b */
[----:B012-4-:R-:W-:Y:S01]  /*2b970*/  ENDCOLLECTIVE ;  /* 0x000000000000791b */ /* 0x017fe20003800000 */
.L_x_2260:
[----:B------:R-:W-:Y:S05]  /*2b980*/  BSYNC B1 ;  /* 0x0000000000017941 */ /* 0x000fea0003800000 */
.L_x_2259:
[----:B------:R-:W-:Y:S01]  /*2b990*/  IMAD.MOV.U32 R13, RZ, RZ, R3 ;  /* 0x000000ffff0d7224 */ /* 0x000fe200078e0003 */
[----:B------:R-:W-:Y:S01]  /*2b9a0*/  MOV R11, 0x181f ;  /* 0x0000181f000b7802 */ /* 0x000fe20000000f00 */
[----:B------:R-:W-:Y:S02]  /*2b9b0*/  IMAD.MOV.U32 R12, RZ, RZ, 0x3 ;  /* 0x00000003ff0c7424 */ /* 0x000fe400078e00ff */
[----:B------:R-:W-:Y:S02]  /*2b9c0*/  IMAD.MOV.U32 R15, RZ, RZ, -0x1 ;  /* 0xffffffffff0f7424 */ /* 0x000fe400078e00ff */
[----:B------:R-:W-:-:S07]  /*2b9d0*/  IMAD.MOV.U32 R9, RZ, RZ, R14 ;  /* 0x000000ffff097224 */ /* 0x000fce00078e000e */
[----:B------:R-:W-:Y:S05]  /*2b9e0*/  WARPSYNC.COLLECTIVE R15, `(.L_x_2261) ;  /* 0x000000000f087348 */ /* 0x000fea0003c00000 */
[----:B------:R0:W1:Y:S02]  /*2b9f0*/  SHFL.IDX P6, R14, R13, R12, R11 ;  /* 0x0000000c0d0e7389 */ /* 0x00006400000c000b */
[----:B01----:R-:W-:Y:S01]  /*2ba00*/  ENDCOLLECTIVE ;  /* 0x000000000000791b */ /* 0x003fe20003800000 */
.L_x_2261:
[----:B------:R-:W-:Y:S02]  /*2ba10*/  IMAD.MOV.U32 R13, RZ, RZ, R7 ;  /* 0x000000ffff0d7224 */ /* 0x000fe400078e0007 */
[----:B------:R-:W-:-:S07]  /*2ba20*/  IMAD.MOV.U32 R8, RZ, RZ, R14 ;  /* 0x000000ffff087224 */ /* 0x000fce00078e000e */
[----:B------:R-:W-:Y:S05]  /*2ba30*/  WARPSYNC.COLLECTIVE R15, `(.L_x_2262) ;  /* 0x000000000f087348 */ /* 0x000fea0003c00000 */
[----:B------:R0:W1:Y:S02]  /*2ba40*/  SHFL.IDX P6, R14, R13, R12, R11 ;  /* 0x0000000c0d0e7389 */ /* 0x00006400000c000b */
[----:B01----:R-:W-:Y:S01]  /*2ba50*/  ENDCOLLECTIVE ;  /* 0x000000000000791b */ /* 0x003fe20003800000 */
.L_x_2262:
[----:B------:R-:W-:Y:S01]  /*2ba60*/  MOV R13, R0 ;  /* 0x00000000000d7202 */ /* 0x000fe20000000f00 */
[----:B------:R-:W-:-:S07]  /*2ba70*/  IMAD.MOV.U32 R23, RZ, RZ, R14 ;  /* 0x000000ffff177224 */ /* 0x000fce00078e000e */
[----:B------:R-:W-:Y:S05]  /*2ba80*/  WARPSYNC.COLLECTIVE R15, `(.L_x_2263) ;  /* 0x000000000f087348 */ /* 0x000fea0003c00000 */
[----:B------:R0:W1:Y:S02]  /*2ba90*/  SHFL.IDX P6, R14, R13, R12, R11 ;  /* 0x0000000c0d0e7389 */ /* 0x00006400000c000b */
[----:B01----:R-:W-:Y:S01]  /*2baa0*/  ENDCOLLECTIVE ;  /* 0x000000000000791b */ /* 0x003fe20003800000 */
.L_x_2263:
[----:B------:R-:W-:Y:S01]  /*2bab0*/  IMAD.MOV.U32 R0, RZ, RZ, R14 ;  /* 0x000000ffff007224 */ /* 0x000fe200078e000e */
[----:B------:R-:W-:Y:S06]  /*2bac0*/  BRA `(.L_x_2264) ;  /* 0xfffffde8006c7947 */ /* 0x000fec000383ffff */
.L_x_1878:
[----:B0-----:R0:W1:Y:S02]  /*2bad0*/  SYNCS.PHASECHK.TRANS64.TRYWAIT P0, [R16+URZ+0x30800], R113 ;  /* 0x03080071100075a7 */ /* 0x001064000800017f */
[----:B-1----:R-:W-:Y:S05]  /*2bae0*/  @!P0 NANOSLEEP.SYNCS 0x989680 ;  /* 0x009896800000895d */ /* 0x002fea0003900000 */
[----:B------:R-:W1:Y:S02]  /*2baf0*/  @!P0 SYNCS.PHASECHK.TRANS64 P0, [R16+URZ+0x30800], R113 ;  /* 0x03080071100085a7 */ /* 0x000e64000800007f */
[----:B-1----:R-:W-:Y:S05]  /*2bb00*/  @!P0 BRA `(.L_x_1878) ;  /* 0xfffffffc00f08947 */ /* 0x002fea000383ffff */
[----:B------:R-:W-:Y:S05]  /*2bb10*/  BRA `(.L_x_2265) ;  /* 0xfffffdec00c47947 */ /* 0x000fea000383ffff */
.L_x_1910:
[----:B------:R-:W-:Y:S01]  /*2bb20*/  BSSY B1, `(.L_x_2266) ;  /* 0x0000008000017945 */ /* 0x000fe20003800000 */
[----:B------:R-:W-:Y:S01]  /*2bb30*/  IMAD.MOV.U32 R13, RZ, RZ, R6 ;  /* 0x000000ffff0d7224 */ /* 0x000fe200078e0006 */
[----:B------:R-:W-:Y:S01]  /*2bb40*/  MOV R11, 0x181f ;  /* 0x0000181f000b7802 */ /* 0x000fe20000000f00 */
[----:B------:R-:W-:Y:S02]  /*2bb50*/  IMAD.MOV.U32 R12, RZ, RZ, RZ ;  /* 0x000000ffff0c7224 */ /* 0x000fe400078e00ff */
[----:B------:R-:W-:-:S07]  /*2bb60*/  IMAD.MOV.U32 R15, RZ, RZ, -0x1 ;  /* 0xffffffffff0f7424 */ /* 0x000fce00078e00ff */
[----:B------:R-:W-:Y:S05]  /*2bb70*/  WARPSYNC.COLLECTIVE R15, `(.L_x_2267) ;  /* 0x000000000f087348 */ /* 0x000fea0003c00000 */
[----:B------:R0:W1:Y:S02]  /*2bb80*/  SHFL.IDX P6, R14, R13, R12, R11 ;  /* 0x0000000c0d0e7389 */ /* 0x00006400000c000b */
[----:B01----:R-:W-:Y:S01]  /*2bb90*/  ENDCOLLECTIVE ;  /* 0x000000000000791b */ /* 0x003fe20003800000 */
.L_x_2267:
[----:B------:R-:W-:Y:S05]  /*2bba0*/  BSYNC B1 ;  /* 0x0000000000017941 */ /* 0x000fea0003800000 */
.L_x_2266:
        /* <DEDUP_REMOVED lines=8> */
.L_x_2268:
[----:B------:R-:W-:Y:S01]  /*2bc30*/  MOV R13, R7 ;  /* 0x00000007000d7202 */ /* 0x000fe20000000f00 */
[----:B------:R-:W-:-:S07]  /*2bc40*/  IMAD.MOV.U32 R4, RZ, RZ, R14 ;  /* 0x000000ffff047224 */ /* 0x000fce00078e000e */
[----:B------:R-:W-:Y:S05]  /*2bc50*/  WARPSYNC.COLLECTIVE R15, `(.L_x_2269) ;  /* 0x000000000f087348 */ /* 0x000fea0003c00000 */
[----:B------:R0:W1:Y:S02]  /*2bc60*/  SHFL.IDX P6, R14, R13, R12, R11 ;  /* 0x0000000c0d0e7389 */ /* 0x00006400000c000b */
[----:B01----:R-:W-:Y:S01]  /*2bc70*/  ENDCOLLECTIVE ;  /* 0x000000000000791b */ /* 0x003fe20003800000 */
.L_x_2269:
[----:B------:R-:W-:Y:S02]  /*2bc80*/  IMAD.MOV.U32 R13, RZ, RZ, R0 ;  /* 0x000000ffff0d7224 */ /* 0x000fe400078e0000 */
[----:B------:R-:W-:-:S07]  /*2bc90*/  IMAD.MOV.U32 R9, RZ, RZ, R14 ;  /* 0x000000ffff097224 */ /* 0x000fce00078e000e */
[----:B------:R-:W-:Y:S05]  /*2bca0*/  WARPSYNC.COLLECTIVE R15, `(.L_x_2270) ;  /* 0x000000000f087348 */ /* 0x000fea0003c00000 */
[----:B------:R0:W1:Y:S02]  /*2bcb0*/  SHFL.IDX P6, R14, R13, R12, R11 ;  /* 0x0000000c0d0e7389 */ /* 0x00006400000c000b */
[----:B01----:R-:W-:Y:S01]  /*2bcc0*/  ENDCOLLECTIVE ;  /* 0x000000000000791b */ /* 0x003fe20003800000 */
.L_x_2270:
[----:B------:R-:W-:Y:S05]  /*2bcd0*/  BRA `(.L_x_2271) ;  /* 0xfffffe1c009c7947 */ /* 0x000fea000383ffff */
.L_x_1913:
[----:B------:R-:W-:Y:S01]  /*2bce0*/  BSSY B1, `(.L_x_2272) ;  /* 0x0000008000017945 */ /* 0x000fe20003800000 */
[----:B------:R-:W-:Y:S01]  /*2bcf0*/  IMAD.MOV.U32 R13, RZ, RZ, R6 ;  /* 0x000000ffff0d7224 */ /* 0x000fe200078e0006 */
[----:B------:R-:W-:Y:S01]  /*2bd00*/  MOV R12, 0x1 ;  /* 0x00000001000c7802 */ /* 0x000fe20000000f00 */
[----:B------:R-:W-:Y:S02]  /*2bd10*/  IMAD.MOV.U32 R11, RZ, RZ, 0x181f ;  /* 0x0000181fff0b7424 */ /* 0x000fe400078e00ff */
[----:B------:R-:W-:-:S07]  /*2bd20*/  IMAD.MOV.U32 R15, RZ, RZ, -0x1 ;  /* 0xffffffffff0f7424 */ /* 0x000fce00078e00ff */
[----:B0---4-:R-:W-:Y:S05]  /*2bd30*/  WARPSYNC.COLLECTIVE R15, `(.L_x_2273) ;  /* 0x000000000f087348 */ /* 0x011fea0003c00000 */
[----:B----4-:R1:W2:Y:S02]  /*2bd40*/  SHFL.IDX P6, R14, R13, R12, R11 ;  /* 0x0000000c0d0e7389 */ /* 0x0102a400000c000b */
[----:B012---:R-:W-:Y:S01]  /*2bd50*/  ENDCOLLECTIVE ;  /* 0x000000000000791b */ /* 0x007fe20003800000 */
.L_x_2273:
[----:B------:R-:W-:Y:S05]  /*2bd60*/  BSYNC B1 ;  /* 0x0000000000017941 */ /* 0x000fea0003800000 */
.L_x_2272:
        /* <DEDUP_REMOVED lines=8> */
.L_x_2274:
[----:B------:R-:W-:Y:S01]  /*2bdf0*/  IMAD.MOV.U32 R13, RZ, RZ, R7 ;  /* 0x000000ffff0d7224 */ /* 0x000fe200078e0007 */
[----:B------:R-:W-:-:S07]  /*2be00*/  MOV R4, R14 ;  /* 0x0000000e00047202 */ /* 0x000fce0000000f00 */
[----:B------:R-:W-:Y:S05]  /*2be10*/  WARPSYNC.COLLECTIVE R15, `(.L_x_2275) ;  /* 0x000000000f087348 */ /* 0x000fea0003c00000 */
[----:B------:R0:W1:Y:S02]  /*2be20*/  SHFL.IDX P6, R14, R13, R12, R11 ;  /* 0x0000000c0d0e7389 */ /* 0x00006400000c000b */
[----:B01----:R-:W-:Y:S01]  /*2be30*/  ENDCOLLECTIVE ;  /* 0x000000000000791b */ /* 0x003fe20003800000 */
.L_x_2275:
[----:B------:R-:W-:Y:S02]  /*2be40*/  IMAD.MOV.U32 R13, RZ, RZ, R0 ;  /* 0x000000ffff0d7224 */ /* 0x000fe400078e0000 */
[----:B------:R-:W-:-:S07]  /*2be50*/  IMAD.MOV.U32 R9, RZ, RZ, R14 ;  /* 0x000000ffff097224 */ /* 0x000fce00078e000e */
[----:B------:R-:W-:Y:S05]  /*2be60*/  WARPSYNC.COLLECTIVE R15, `(.L_x_2276) ;  /* 0x000000000f087348 */ /* 0x000fea0003c00000 */
[----:B------:R0:W1:Y:S02]  /*2be70*/  SHFL.IDX P6, R14, R13, R12, R11 ;  /* 0x0000000c0d0e7389 */ /* 0x00006400000c000b */
[----:B01----:R-:W-:Y:S01]  /*2be80*/  ENDCOLLECTIVE ;  /* 0x000000000000791b */ /* 0x003fe20003800000 */
.L_x_2276:
[----:B------:R-:W-:Y:S05]  /*2be90*/  BRA `(.L_x_2277) ;  /* 0xfffffe2000687947 */ /* 0x000fea000383ffff */
.L_x_1916:
        /* <DEDUP_REMOVED lines=8> */
.L_x_2279:
[----:B------:R-:W-:Y:S05]  /*2bf20*/  BSYNC B1 ;  /* 0x0000000000017941 */ /* 0x000fea0003800000 */
.L_x_2278:
[----:B------:R-:W-:Y:S01]  /*2bf30*/  IMAD.MOV.U32 R13, RZ, RZ, R3 ;  /* 0x000000ffff0d7224 */ /* 0x000fe200078e0003 */
[----:B------:R-:W-:Y:S01]  /*2bf40*/  MOV R15, 0xffffffff ;  /* 0xffffffff000f7802 */ /* 0x000fe20000000f00 */
[----:B------:R-:W-:Y:S01]  /*2bf50*/  IMAD.MOV.U32 R12, RZ, RZ, 0x2 ;  /* 0x00000002ff0c7424 */ /* 0x000fe200078e00ff */
[----:B------:R-:W-:Y:S01]  /*2bf60*/  MOV R5, R14 ;  /* 0x0000000e00057202 */ /* 0x000fe20000000f00 */
[----:B------:R-:W-:-:S07]  /*2bf70*/  IMAD.MOV.U32 R11, RZ, RZ, 0x181f ;  /* 0x0000181fff0b7424 */ /* 0x000fce00078e00ff */
[----:B------:R-:W-:Y:S05]  /*2bf80*/  WARPSYNC.COLLECTIVE R15, `(.L_x_2280) ;  /* 0x000000000f087348 */ /* 0x000fea0003c00000 */
[----:B------:R0:W1:Y:S02]  /*2bf90*/  SHFL.IDX P6, R14, R13, R12, R11 ;  /* 0x0000000c0d0e7389 */ /* 0x00006400000c000b */
[----:B01----:R-:W-:Y:S01]  /*2bfa0*/  ENDCOLLECTIVE ;  /* 0x000000000000791b */ /* 0x003fe20003800000 */
.L_x_2280:
[----:B------:R-:W-:Y:S02]  /*2bfb0*/  IMAD.MOV.U32 R13, RZ, RZ, R7 ;  /* 0x000000ffff0d7224 */ /* 0x000fe400078e0007 */
[----:B------:R-:W-:-:S07]  /*2bfc0*/  IMAD.MOV.U32 R4, RZ, RZ, R14 ;  /* 0x000000ffff047224 */ /* 0x000fce00078e000e */
[----:B------:R-:W-:Y:S05]  /*2bfd0*/  WARPSYNC.COLLECTIVE R15, `(.L_x_2281) ;  /* 0x000000000f087348 */ /* 0x000fea0003c00000 */
[----:B------:R0:W1:Y:S02]  /*2bfe0*/  SHFL.IDX P6, R14, R13, R12, R11 ;  /* 0x0000000c0d0e7389 */ /* 0x00006400000c000b */
[----:B01----:R-:W-:Y:S01]  /*2bff0*/  ENDCOLLECTIVE ;  /* 0x000000000000791b */ /* 0x003fe20003800000 */
.L_x_2281:
[----:B------:R-:W-:Y:S01]  /*2c000*/  MOV R13, R0 ;  /* 0x00000000000d7202 */ /* 0x000fe20000000f00 */
[----:B------:R-:W-:-:S07]  /*2c010*/  IMAD.MOV.U32 R9, RZ, RZ, R14 ;  /* 0x000000ffff097224 */ /* 0x000fce00078e000e */
[----:B------:R-:W-:Y:S05]  /*2c020*/  WARPSYNC.COLLECTIVE R15, `(.L_x_2282) ;  /* 0x000000000f087348 */ /* 0x000fea0003c00000 */
[----:B------:R0:W1:Y:S02]  /*2c030*/  SHFL.IDX P6, R14, R13, R12, R11 ;  /* 0x0000000c0d0e7389 */ /* 0x00006400000c000b */
[----:B01----:R-:W-:Y:S01]  /*2c040*/  ENDCOLLECTIVE ;  /* 0x000000000000791b */ /* 0x003fe20003800000 */
.L_x_2282:
[----:B------:R-:W-:Y:S05]  /*2c050*/  BRA `(.L_x_2283) ;  /* 0xfffffe2400107947 */ /* 0x000fea000383ffff */
.L_x_1919:
[----:B------:R-:W-:Y:S01]  /*2c060*/  BSSY B1, `(.L_x_2284) ;  /* 0x0000008000017945 */ /* 0x000fe20003800000 */
[----:B------:R-:W-:Y:S01]  /*2c070*/  IMAD.MOV.U32 R13, RZ, RZ, R6 ;  /* 0x000000ffff0d7224 */ /* 0x000fe200078e0006 */
[----:B------:R-:W-:Y:S01]  /*2c080*/  MOV R15, 0xffffffff ;  /* 0xffffffff000f7802 */ /* 0x000fe20000000f00 */
[----:B------:R-:W-:Y:S02]  /*2c090*/  IMAD.MOV.U32 R12, RZ, RZ, 0x3 ;  /* 0x00000003ff0c7424 */ /* 0x000fe400078e00ff */
[----:B------:R-:W-:-:S07]  /*2c0a0*/  IMAD.MOV.U32 R11, RZ, RZ, 0x181f ;  /* 0x0000181fff0b7424 */ /* 0x000fce00078e00ff */
[----:B-1--4-:R-:W-:Y:S05]  /*2c0b0*/  WARPSYNC.COLLECTIVE R15, `(.L_x_2285) ;  /* 0x000000000f087348 */ /* 0x012fea0003c00000 */
[----:B------:R0:W2:Y:S02]  /*2c0c0*/  SHFL.IDX P6, R14, R13, R12, R11 ;  /* 0x0000000c0d0e7389 */ /* 0x0000a400000c000b */
[----:B012-4-:R-:W-:Y:S01]  /*2c0d0*/  ENDCOLLECTIVE ;  /* 0x000000000000791b */ /* 0x017fe20003800000 */
.L_x_2285:
[----:B------:R-:W-:Y:S05]  /*2c0e0*/  BSYNC B1 ;  /* 0x0000000000017941 */ /* 0x000fea0003800000 */
.L_x_2284:
        /* <DEDUP_REMOVED lines=8> */
.L_x_2286:
[----:B------:R-:W-:Y:S02]  /*2c170*/  IMAD.MOV.U32 R13, RZ, RZ, R7 ;  /* 0x000000ffff0d7224 */ /* 0x000fe400078e0007 */
[----:B------:R-:W-:-:S07]  /*2c180*/  IMAD.MOV.U32 R20, RZ, RZ, R14 ;  /* 0x000000ffff147224 */ /* 0x000fce00078e000e */
[----:B------:R-:W-:Y:S05]  /*2c190*/  WARPSYNC.COLLECTIVE R15, `(.L_x_2287) ;  /* 0x000000000f087348 */ /* 0x000fea0003c00000 */
[----:B------:R0:W1:Y:S02]  /*2c1a0*/  SHFL.IDX P6, R14, R13, R12, R11 ;  /* 0x0000000c0d0e7389 */ /* 0x00006400000c000b */
[----:B01----:R-:W-:Y:S01]  /*2c1b0*/  ENDCOLLECTIVE ;  /* 0x000000000000791b */ /* 0x003fe20003800000 */
.L_x_2287:
[----:B------:R-:W-:Y:S01]  /*2c1c0*/  IMAD.MOV.U32 R13, RZ, RZ, R0 ;  /* 0x000000ffff0d7224 */ /* 0x000fe200078e0000 */
[----:B------:R-:W-:-:S07]  /*2c1d0*/  MOV R23, R14 ;  /* 0x0000000e00177202 */ /* 0x000fce0000000f00 */
[----:B------:R-:W-:Y:S05]  /*2c1e0*/  WARPSYNC.COLLECTIVE R15, `(.L_x_2288) ;  /* 0x000000000f087348 */ /* 0x000fea0003c00000 */
[----:B------:R0:W1:Y:S02]  /*2c1f0*/  SHFL.IDX P6, R14, R13, R12, R11 ;  /* 0x0000000c0d0e7389 */ /* 0x00006400000c000b */
[----:B01----:R-:W-:Y:S01]  /*2c200*/  ENDCOLLECTIVE ;  /* 0x000000000000791b */ /* 0x003fe20003800000 */
.L_x_2288:
[----:B------:R-:W-:Y:S01]  /*2c210*/  IMAD.MOV.U32 R0, RZ, RZ, R14 ;  /* 0x000000ffff007224 */ /* 0x000fe200078e000e */
[----:B------:R-:W-:Y:S06]  /*2c220*/  BRA `(.L_x_2289) ;  /* 0xfffffe2400bc7947 */ /* 0x000fec000383ffff */
.L_x_1923:
[----:B0-----:R0:W1:Y:S02]  /*2c230*/  SYNCS.PHASECHK.TRANS64.TRYWAIT P0, [R16+URZ+0x30800], R111 ;  /* 0x0308006f100075a7 */ /* 0x001064000800017f */
[----:B-1----:R-:W-:Y:S05]  /*2c240*/  @!P0 NANOSLEEP.SYNCS 0x989680 ;  /* 0x009896800000895d */ /* 0x002fea0003900000 */
[----:B------:R-:W1:Y:S02]  /*2c250*/  @!P0 SYNCS.PHASECHK.TRANS64 P0, [R16+URZ+0x30800], R111 ;  /* 0x0308006f100085a7 */ /* 0x000e64000800007f */
[----:B-1----:R-:W-:Y:S05]  /*2c260*/  @!P0 BRA `(.L_x_1923) ;  /* 0xfffffffc00f08947 */ /* 0x002fea000383ffff */
[----:B------:R-:W-:Y:S05]  /*2c270*/  BRA `(.L_x_2290) ;  /* 0xfffffe2800dc7947 */ /* 0x000fea000383ffff */
.L_x_1941:
[----:B0-----:R0:W1:Y:S02]  /*2c280*/  SYNCS.PHASECHK.TRANS64.TRYWAIT P2, [R57+URZ+0x30830], R0 ;  /* 0x03083000390075a7 */ /* 0x001064000804017f */
[----:B-1----:R-:W-:Y:S05]  /*2c290*/  @!P2 NANOSLEEP.SYNCS 0x989680 ;  /* 0x009896800000a95d */ /* 0x002fea0003900000 */
[----:B------:R-:W1:Y:S02]  /*2c2a0*/  @!P2 SYNCS.PHASECHK.TRANS64 P2, [R57+URZ+0x30830], R0 ;  /* 0x030830003900a5a7 */ /* 0x000e64000804007f */
[----:B-1----:R-:W-:Y:S05]  /*2c2b0*/  @!P2 BRA `(.L_x_1941) ;  /* 0xfffffffc00f0a947 */ /* 0x002fea000383ffff */
[----:B------:R-:W-:Y:S05]  /*2c2c0*/  BRA `(.L_x_1940) ;  /* 0xfffffe6000587947 */ /* 0x000fea000383ffff */
.L_x_1961:
[----:B-1----:R1:W2:Y:S02]  /*2c2d0*/  SYNCS.PHASECHK.TRANS64.TRYWAIT P4, [R2+URZ+0x30830], R153 ;  /* 0x03083099020075a7 */ /* 0x0022a4000808017f */
[----:B--2---:R-:W-:Y:S05]  /*2c2e0*/  @!P4 NANOSLEEP.SYNCS 0x989680 ;  /* 0x009896800000c95d */ /* 0x004fea0003900000 */
[----:B------:R-:W2:Y:S02]  /*2c2f0*/  @!P4 SYNCS.PHASECHK.TRANS64 P4, [R2+URZ+0x30830], R153 ;  /* 0x030830990200c5a7 */ /* 0x000ea4000808007f */
[----:B--2---:R-:W-:Y:S05]  /*2c300*/  @!P4 BRA `(.L_x_1961) ;  /* 0xfffffffc00f0c947 */ /* 0x004fea000383ffff */
[----:B------:R-:W-:Y:S05]  /*2c310*/  BRA `(.L_x_1960) ;  /* 0xfffffe8c00e87947 */ /* 0x000fea000383ffff */
.L_x_1966:
[----:B-1----:R1:W2:Y:S02]  /*2c320*/  SYNCS.PHASECHK.TRANS64.TRYWAIT P4, [R0+URZ+0x30850], R23 ;  /* 0x03085017000075a7 */ /* 0x0022a4000808017f */
[----:B--2---:R-:W-:Y:S05]  /*2c330*/  @!P4 NANOSLEEP.SYNCS 0x989680 ;  /* 0x009896800000c95d */ /* 0x004fea0003900000 */
[----:B------:R-:W2:Y:S02]  /*2c340*/  @!P4 SYNCS.PHASECHK.TRANS64 P4, [R0+URZ+0x30850], R23 ;  /* 0x030850170000c5a7 */ /* 0x000ea4000808007f */
[----:B--2---:R-:W-:Y:S05]  /*2c350*/  @!P4 BRA `(.L_x_1966) ;  /* 0xfffffffc00f0c947 */ /* 0x004fea000383ffff */
[----:B------:R-:W-:Y:S05]  /*2c360*/  BRA `(.L_x_1965) ;  /* 0xfffffea000807947 */ /* 0x000fea000383ffff */
.L_x_1987:
[----:B-1----:R1:W2:Y:S02]  /*2c370*/  SYNCS.PHASECHK.TRANS64.TRYWAIT P2, [R3+URZ+0x30830], R153 ;  /* 0x03083099030075a7 */ /* 0x0022a4000804017f */
[----:B--2---:R-:W-:Y:S05]  /*2c380*/  @!P2 NANOSLEEP.SYNCS 0x989680 ;  /* 0x009896800000a95d */ /* 0x004fea0003900000 */
[----:B------:R-:W2:Y:S02]  /*2c390*/  @!P2 SYNCS.PHASECHK.TRANS64 P2, [R3+URZ+0x30830], R153 ;  /* 0x030830990300a5a7 */ /* 0x000ea4000804007f */
[----:B--2---:R-:W-:Y:S05]  /*2c3a0*/  @!P2 BRA `(.L_x_1987) ;  /* 0xfffffffc00f0a947 */ /* 0x004fea000383ffff */
[----:B------:R-:W-:Y:S05]  /*2c3b0*/  BRA `(.L_x_1986) ;  /* 0xfffffec000a07947 */ /* 0x000fea000383ffff */
.L_x_1992:
[----:B-1----:R1:W2:Y:S02]  /*2c3c0*/  SYNCS.PHASECHK.TRANS64.TRYWAIT P2, [R232+URZ+0x30850], R0 ;  /* 0x03085000e80075a7 */ /* 0x0022a4000804017f */
[----:B--2---:R-:W-:Y:S05]  /*2c3d0*/  @!P2 NANOSLEEP.SYNCS 0x989680 ;  /* 0x009896800000a95d */ /* 0x004fea0003900000 */
[----:B------:R-:W2:Y:S02]  /*2c3e0*/  @!P2 SYNCS.PHASECHK.TRANS64 P2, [R232+URZ+0x30850], R0 ;  /* 0x03085000e800a5a7 */ /* 0x000ea4000804007f */
[----:B--2---:R-:W-:Y:S05]  /*2c3f0*/  @!P2 BRA `(.L_x_1992) ;  /* 0xfffffffc00f0a947 */ /* 0x004fea000383ffff */
[----:B------:R-:W-:Y:S05]  /*2c400*/  BRA `(.L_x_1991) ;  /* 0xfffffed400347947 */ /* 0x000fea000383ffff */
.L_x_2000:
[----:B-1----:R1:W2:Y:S02]  /*2c410*/  SYNCS.PHASECHK.TRANS64.TRYWAIT P2, [R3+URZ+0x30830], R153 ;  /* 0x03083099030075a7 */ /* 0x0022a4000804017f */
[----:B--2---:R-:W-:Y:S05]  /*2c420*/  @!P2 NANOSLEEP.SYNCS 0x989680 ;  /* 0x009896800000a95d */ /* 0x004fea0003900000 */
[----:B------:R-:W2:Y:S02]  /*2c430*/  @!P2 SYNCS.PHASECHK.TRANS64 P2, [R3+URZ+0x30830], R153 ;  /* 0x030830990300a5a7 */ /* 0x000ea4000804007f */
[----:B--2---:R-:W-:Y:S05]  /*2c440*/  @!P2 BRA `(.L_x_2000) ;  /* 0xfffffffc00f0a947 */ /* 0x004fea000383ffff */
[----:B------:R-:W-:Y:S05]  /*2c450*/  BRA `(.L_x_1999) ;  /* 0xfffffee400f47947 */ /* 0x000fea000383ffff */
.L_x_2005:
[----:B-1----:R1:W2:Y:S02]  /*2c460*/  SYNCS.PHASECHK.TRANS64.TRYWAIT P2, [R0+URZ+0x30850], R2 ;  /* 0x03085002000075a7 */ /* 0x0022a4000804017f */
[----:B--2---:R-:W-:Y:S05]  /*2c470*/  @!P2 NANOSLEEP.SYNCS 0x989680 ;  /* 0x009896800000a95d */ /* 0x004fea0003900000 */
[----:B------:R-:W2:Y:S02]  /*2c480*/  @!P2 SYNCS.PHASECHK.TRANS64 P2, [R0+URZ+0x30850], R2 ;  /* 0x030850020000a5a7 */ /* 0x000ea4000804007f */
[----:B--2---:R-:W-:Y:S05]  /*2c490*/  @!P2 BRA `(.L_x_2005) ;  /* 0xfffffffc00f0a947 */ /* 0x004fea000383ffff */
[----:B------:R-:W-:Y:S05]  /*2c4a0*/  BRA `(.L_x_2004) ;  /* 0xfffffef800947947 */ /* 0x000fea000383ffff */
.L_x_2019:
[----:B-1----:R1:W2:Y:S02]  /*2c4b0*/  SYNCS.PHASECHK.TRANS64.TRYWAIT P0, [R0+URZ+0x30850], R7 ;  /* 0x03085007000075a7 */ /* 0x0022a4000800017f */
[----:B--2---:R-:W-:Y:S05]  /*2c4c0*/  @!P0 NANOSLEEP.SYNCS 0x989680 ;  /* 0x009896800000895d */ /* 0x004fea0003900000 */
[----:B------:R-:W2:Y:S02]  /*2c4d0*/  @!P0 SYNCS.PHASECHK.TRANS64 P0, [R0+URZ+0x30850], R7 ;  /* 0x03085007000085a7 */ /* 0x000ea4000800007f */
[----:B--2---:R-:W-:Y:S05]  /*2c4e0*/  @!P0 BRA `(.L_x_2019) ;  /* 0xfffffffc00f08947 */ /* 0x004fea000383ffff */
[----:B------:R-:W-:Y:S05]  /*2c4f0*/  BRA `(.L_x_2018) ;  /* 0xffffff1c00d47947 */ /* 0x000fea000383ffff */
.L_x_2063:
        /* <DEDUP_REMOVED lines=11> */
.L_x_2292:
[----:B------:R-:W-:Y:S05]  /*2c5b0*/  BSYNC B1 ;  /* 0x0000000000017941 */ /* 0x000fea0003800000 */
.L_x_2291:
[----:B------:R-:W-:Y:S05]  /*2c5c0*/  BRA `(.L_x_2293) ;  /* 0xffffff7000587947 */ /* 0x000fea000383ffff */
.L_x_2065:
[----:B------:R-:W-:Y:S01]  /*2c5d0*/  BSSY B1, `(.L_x_2294) ;  /* 0x0000006000017945 */ /* 0x000fe20003800000 */
[----:B------:R-:W-:-:S07]  /*2c5e0*/  IMAD.MOV.U32 R15, RZ, RZ, -0x1 ;  /* 0xffffffffff0f7424 */ /* 0x000fce00078e00ff */
[----:B0-----:R-:W-:Y:S05]  /*2c5f0*/  WARPSYNC.COLLECTIVE R15, `(.L_x_2295) ;  /* 0x000000000f0c7348 */ /* 0x001fea0003c00000 */
[----:B------:R-:W-:Y:S02]  /*2c600*/  ELECT P6, UR62, PT ;  /* 0x00000000003e782f */ /* 0x000fe400038c0000 */
[----:B------:R-:W-:Y:S01]  /*2c610*/  MOV R14, UR62 ;  /* 0x0000003e000e7c02 */ /* 0x000fe20008000f00 */
[----:B0-----:R-:W-:Y:S10]  /*2c620*/  ENDCOLLECTIVE ;  /* 0x000000000000791b */ /* 0x001ff40003800000 */
.L_x_2295:
[----:B------:R-:W-:Y:S05]  /*2c630*/  BSYNC B1 ;  /* 0x0000000000017941 */ /* 0x000fea0003800000 */
.L_x_2294:
[----:B------:R-:W-:Y:S01]  /*2c640*/  PLOP3.LUT P2, PT, P6, PT, PT, 0x80, 0x0 ;  /* 0x000000000000781c */ /* 0x000fe2000374f070 */
[----:B------:R-:W-:-:S12]  /*2c650*/  BRA `(.L_x_2064) ;  /* 0xffffff70004c7947 */ /* 0x000fd8000383ffff */
.L_x_2067:
[----:B0-----:R-:W2:Y:S02]  /*2c660*/  LDL R5, [R1] ;  /* 0x0000000001057983 */ /* 0x001ea40000100800 */
[----:B--2---:R0:W1:Y:S02]  /*2c670*/  SYNCS.PHASECHK.TRANS64.TRYWAIT P0, [R5+URZ+0x30820], R4 ;  /* 0x03082004050075a7 */ /* 0x004064000800017f */
[----:B-1----:R-:W-:Y:S05]  /*2c680*/  @!P0 NANOSLEEP.SYNCS 0x989680 ;  /* 0x009896800000895d */ /* 0x002fea0003900000 */
[----:B------:R-:W1:Y:S02]  /*2c690*/  @!P0 SYNCS.PHASECHK.TRANS64 P0, [R5+URZ+0x30820], R4 ;  /* 0x03082004050085a7 */ /* 0x000e64000800007f */
[----:B-1----:R-:W-:Y:S05]  /*2c6a0*/  @!P0 BRA `(.L_x_2067) ;  /* 0xfffffffc00ec8947 */ /* 0x002fea000383ffff */
[----:B------:R-:W-:Y:S05]  /*2c6b0*/  BRA `(.L_x_2296) ;  /* 0xffffff70005c7947 */ /* 0x000fea000383ffff */
.L_x_2071:
[----:B0-----:R0:W1:Y:S02]  /*2c6c0*/  SYNCS.PHASECHK.TRANS64.TRYWAIT P0, [R6+URZ+0x308a0], R9 ;  /* 0x0308a009060075a7 */ /* 0x001064000800017f */
[----:B-1----:R-:W-:Y:S05]  /*2c6d0*/  @!P0 NANOSLEEP.SYNCS 0x989680 ;  /* 0x009896800000895d */ /* 0x002fea0003900000 */
[----:B------:R-:W1:Y:S02]  /*2c6e0*/  @!P0 SYNCS.PHASECHK.TRANS64 P0, [R6+URZ+0x308a0], R9 ;  /* 0x0308a009060085a7 */ /* 0x000e64000800007f */
[----:B-1----:R-:W-:Y:S05]  /*2c6f0*/  @!P0 BRA `(.L_x_2071) ;  /* 0xfffffffc00f08947 */ /* 0x002fea000383ffff */
[----:B------:R-:W-:Y:S05]  /*2c700*/  BRA `(.L_x_2297) ;  /* 0xffffff7000807947 */ /* 0x000fea000383ffff */
.L_x_2079:
[----:B-1----:R1:W2:Y:S02]  /*2c710*/  SYNCS.PHASECHK.TRANS64.TRYWAIT P0, [R6+URZ+0x308c0], R9 ;  /* 0x0308c009060075a7 */ /* 0x0022a4000800017f */
[----:B--2---:R-:W-:Y:S05]  /*2c720*/  @!P0 NANOSLEEP.SYNCS 0x989680 ;  /* 0x009896800000895d */ /* 0x004fea0003900000 */
[----:B------:R-:W2:Y:S02]  /*2c730*/  @!P0 SYNCS.PHASECHK.TRANS64 P0, [R6+URZ+0x308c0], R9 ;  /* 0x0308c009060085a7 */ /* 0x000ea4000800007f */
[----:B--2---:R-:W-:Y:S05]  /*2c740*/  @!P0 BRA `(.L_x_2079) ;  /* 0xfffffffc00f08947 */ /* 0x004fea000383ffff */
[----:B------:R-:W-:Y:S05]  /*2c750*/  BRA `(.L_x_2298) ;  /* 0xffffff7400c47947 */ /* 0x000fea000383ffff */
.L_x_2089:
[----:B0-----:R0:W1:Y:S02]  /*2c760*/  SYNCS.PHASECHK.TRANS64.TRYWAIT P0, [R7+URZ+0x308a0], R6 ;  /* 0x0308a006070075a7 */ /* 0x001064000800017f */
[----:B-1----:R-:W-:Y:S05]  /*2c770*/  @!P0 NANOSLEEP.SYNCS 0x989680 ;  /* 0x009896800000895d */ /* 0x002fea0003900000 */
[----:B------:R-:W1:Y:S02]  /*2c780*/  @!P0 SYNCS.PHASECHK.TRANS64 P0, [R7+URZ+0x308a0], R6 ;  /* 0x0308a006070085a7 */ /* 0x000e64000800007f */
[----:B-1----:R-:W-:Y:S05]  /*2c790*/  @!P0 BRA `(.L_x_2089) ;  /* 0xfffffffc00f08947 */ /* 0x002fea000383ffff */
[----:B------:R-:W-:Y:S05]  /*2c7a0*/  BRA `(.L_x_2299) ;  /* 0xffffff7c00547947 */ /* 0x000fea000383ffff */
.L_x_2097:
[----:B-1----:R1:W2:Y:S02]  /*2c7b0*/  SYNCS.PHASECHK.TRANS64.TRYWAIT P0, [R7+URZ+0x308c0], R6 ;  /* 0x0308c006070075a7 */ /* 0x0022a4000800017f */
[----:B--2---:R-:W-:Y:S05]  /*2c7c0*/  @!P0 NANOSLEEP.SYNCS 0x989680 ;  /* 0x009896800000895d */ /* 0x004fea0003900000 */
[----:B------:R-:W2:Y:S02]  /*2c7d0*/  @!P0 SYNCS.PHASECHK.TRANS64 P0, [R7+URZ+0x308c0], R6 ;  /* 0x0308c006070085a7 */ /* 0x000ea4000800007f */
[----:B--2---:R-:W-:Y:S05]  /*2c7e0*/  @!P0 BRA `(.L_x_2097) ;  /* 0xfffffffc00f08947 */ /* 0x004fea000383ffff */
[----:B------:R-:W-:Y:S05]  /*2c7f0*/  BRA `(.L_x_2300) ;  /* 0xffffff8000907947 */ /* 0x000fea000383ffff */
.L_x_2121:
[----:B------:R-:W1:Y:S01]  /*2c800*/  S2R R4, SR_TID.X ;  /* 0x0000000000047919 */ /* 0x000e620000002100 */
[----:B------:R-:W-:Y:S01]  /*2c810*/  BSSY B0, `(.L_x_2301) ;  /* 0x000000a000007945 */ /* 0x000fe20003800000 */
[----:B------:R-:W-:Y:S02]  /*2c820*/  IMAD.MOV.U32 R12, RZ, RZ, RZ ;  /* 0x000000ffff0c7224 */ /* 0x000fe400078e00ff */
[----:B------:R-:W-:Y:S02]  /*2c830*/  IMAD.MOV.U32 R11, RZ, RZ, 0x1f ;  /* 0x0000001fff0b7424 */ /* 0x000fe400078e00ff */
[----:B------:R-:W-:Y:S01]  /*2c840*/  IMAD.MOV.U32 R15, RZ, RZ, -0x1 ;  /* 0xffffffffff0f7424 */ /* 0x000fe200078e00ff */
[----:B-1----:R-:W-:-:S04]  /*2c850*/  SHF.R.U32.HI R4, RZ, 0x5, R4 ;  /* 0x00000005ff047819 */ /* 0x002fc80000011604 */
[----:B------:R-:W-:-:S04]  /*2c860*/  LOP3.LUT R4, R4, 0x3, RZ, 0xc0, !PT ;  /* 0x0000000304047812 */ /* 0x000fc800078ec0ff */
[----:B------:R-:W-:-:S07]  /*2c870*/  MOV R13, R4 ;  /* 0x00000004000d7202 */ /* 0x000fce0000000f00 */
[----:B0-----:R-:W-:Y:S05]  /*2c880*/  WARPSYNC.COLLECTIVE R15, `(.L_x_2302) ;  /* 0x000000000f087348 */ /* 0x001fea0003c00000 */
[----:B------:R1:W2:Y:S02]  /*2c890*/  SHFL.IDX P6, R14, R13, R12, R11 ;  /* 0x0000000c0d0e7389 */ /* 0x0002a400000c000b */
[----:B012---:R-:W-:Y:S01]  /*2c8a0*/  ENDCOLLECTIVE ;  /* 0x000000000000791b */ /* 0x007fe20003800000 */
.L_x_2302:
[----:B------:R-:W-:Y:S05]  /*2c8b0*/  BSYNC B0 ;  /* 0x0000000000007941 */ /* 0x000fea0003800000 */
.L_x_2301:
[----:B------:R-:W-:Y:S05]  /*2c8c0*/  BRA `(.L_x_2303) ;  /* 0xffffff9000707947 */ /* 0x000fea000383ffff */
.L_x_2123:
[----:B------:R-:W-:Y:S01]  /*2c8d0*/  BSSY B0, `(.L_x_2304) ;  /* 0x0000006000007945 */ /* 0x000fe20003800000 */
[----:B------:R-:W-:-:S07]  /*2c8e0*/  MOV R15, 0xffffffff ;  /* 0xffffffff000f7802 */ /* 0x000fce0000000f00 */
[----:B01----:R-:W-:Y:S05]  /*2c8f0*/  WARPSYNC.COLLECTIVE R15, `(.L_x_2305) ;  /* 0x000000000f0c7348 */ /* 0x003fea0003c00000 */
[----:B------:R-:W-:Y:S02]  /*2c900*/  ELECT P6, UR62, PT ;  /* 0x00000000003e782f */ /* 0x000fe400038c0000 */
[----:B------:R-:W-:Y:S01]  /*2c910*/  MOV R14, UR62 ;  /* 0x0000003e000e7c02 */ /* 0x000fe20008000f00 */
[----:B01----:R-:W-:Y:S10]  /*2c920*/  ENDCOLLECTIVE ;  /* 0x000000000000791b */ /* 0x003ff40003800000 */
.L_x_2305:
[----:B------:R-:W-:Y:S05]  /*2c930*/  BSYNC B0 ;  /* 0x0000000000007941 */ /* 0x000fea0003800000 */
.L_x_2304:
[----:B------:R-:W-:Y:S05]  /*2c940*/  BRA `(.L_x_2306) ;  /* 0xffffff90007c7947 */ /* 0x000fea000383ffff */
.L_x_2125:
[----:B0-----:R0:W1:Y:S02]  /*2c950*/  SYNCS.PHASECHK.TRANS64.TRYWAIT P0, [R0+URZ+0x30840], R2 ;  /* 0x03084002000075a7 */ /* 0x001064000800017f */
[----:B-1----:R-:W-:Y:S05]  /*2c960*/  @!P0 NANOSLEEP.SYNCS 0x989680 ;  /* 0x009896800000895d */ /* 0x002fea0003900000 */
[----:B------:R-:W1:Y:S02]  /*2c970*/  @!P0 SYNCS.PHASECHK.TRANS64 P0, [R0+URZ+0x30840], R2 ;  /* 0x03084002000085a7 */ /* 0x000e64000800007f */
[----:B-1----:R-:W-:Y:S05]  /*2c980*/  @!P0 BRA `(.L_x_2125) ;  /* 0xfffffffc00f08947 */ /* 0x002fea000383ffff */
[----:B------:R-:W-:Y:S05]  /*2c990*/  BRA `(.L_x_2307) ;  /* 0xffffff9000e47947 */ /* 0x000fea000383ffff */
.L_x_2129:
[----:B------:R0:W5:Y:S01]  /*2c9a0*/  LDL.LU R9, [R1+0x3c] ;  /* 0x00003c0001097983 */ /* 0x0001620000300800 */
[----:B------:R-:W-:Y:S01]  /*2c9b0*/  IMAD.MOV.U32 R5, RZ, RZ, R11 ;  /* 0x000000ffff057224 */ /* 0x000fe200078e000b */
[----:B------:R-:W-:Y:S01]  /*2c9c0*/  MOV R11, 0x181f ;  /* 0x0000181f000b7802 */ /* 0x000fe20000000f00 */
[----:B------:R-:W-:Y:S02]  /*2c9d0*/  IMAD.MOV.U32 R13, RZ, RZ, R3 ;  /* 0x000000ffff0d7224 */ /* 0x000fe400078e0003 */
[----:B------:R-:W-:Y:S02]  /*2c9e0*/  IMAD.MOV.U32 R12, RZ, RZ, RZ ;  /* 0x000000ffff0c7224 */ /* 0x000fe400078e00ff */
[----:B------:R-:W-:-:S07]  /*2c9f0*/  IMAD.MOV.U32 R15, RZ, RZ, -0x1 ;  /* 0xffffffffff0f7424 */ /* 0x000fce00078e00ff */
[----:B0----5:R-:W-:Y:S05]  /*2ca00*/  WARPSYNC.COLLECTIVE R15, `(.L_x_2308) ;  /* 0x000000000f087348 */ /* 0x021fea0003c00000 */
[----:B------:R1:W2:Y:S02]  /*2ca10*/  SHFL.IDX P6, R14, R13, R12, R11 ;  /* 0x0000000c0d0e7389 */ /* 0x0002a400000c000b */
[----:B012--5:R-:W-:Y:S01]  /*2ca20*/  ENDCOLLECTIVE ;  /* 0x000000000000791b */ /* 0x027fe20003800000 */
.L_x_2308:
[----:B------:R-:W-:Y:S02]  /*2ca30*/  IMAD.MOV.U32 R13, RZ, RZ, R4 ;  /* 0x000000ffff0d7224 */ /* 0x000fe400078e0004 */
[----:B------:R-:W-:-:S07]  /*2ca40*/  IMAD.MOV.U32 R6, RZ, RZ, R14 ;  /* 0x000000ffff067224 */ /* 0x000fce00078e000e */
[----:B------:R-:W-:Y:S05]  /*2ca50*/  WARPSYNC.COLLECTIVE R15, `(.L_x_2309) ;  /* 0x000000000f087348 */ /* 0x000fea0003c00000 */
[----:B------:R0:W1:Y:S02]  /*2ca60*/  SHFL.IDX P6, R14, R13, R12, R11 ;  /* 0x0000000c0d0e7389 */ /* 0x00006400000c000b */
[----:B01----:R-:W-:Y:S01]  /*2ca70*/  ENDCOLLECTIVE ;  /* 0x000000000000791b */ /* 0x003fe20003800000 */
.L_x_2309:
[----:B------:R-:W-:Y:S02]  /*2ca80*/  IMAD.IADD R0, R10, 0x1, R5 ;  /* 0x000000010a007824 */ /* 0x000fe400078e0205 */
[----:B------:R-:W-:Y:S02]  /*2ca90*/  IMAD R2, R9, R7, RZ ;  /* 0x0000000709027224 */ /* 0x000fe400078e02ff */
[----:B------:R0:W5:Y:S01]  /*2caa0*/  LDL R9, [R1+0x28] ;  /* 0x0000280001097983 */ /* 0x0001620000100800 */
[----:B------:R-:W-:Y:S01]  /*2cab0*/  MOV R7, R14 ;  /* 0x0000000e00077202 */ /* 0x000fe20000000f00 */
[----:B------:R-:W-:Y:S01]  /*2cac0*/  IMAD.MOV.U32 R12, RZ, RZ, 0x1 ;  /* 0x00000001ff0c7424 */ /* 0x000fe200078e00ff */
[C---:B------:R-:W-:Y:S01]  /*2cad0*/  ISETP.GE.AND P2, PT, R0.reuse, R2, PT ;  /* 0x000000020000720c */ /* 0x040fe20003f46270 */
[----:B------:R-:W-:Y:S01]  /*2cae0*/  VIADD R5, R0, 0x10 ;  /* 0x0000001000057836 */ /* 0x000fe20000000000 */
[----:B------:R-:W-:-:S11]  /*2caf0*/  MOV R13, R3 ;  /* 0x00000003000d7202 */ /* 0x000fd60000000f00 */
[----:B0----5:R-:W-:Y:S05]  /*2cb00*/  WARPSYNC.COLLECTIVE R15, `(.L_x_2310) ;  /* 0x000000000f087348 */ /* 0x021fea0003c00000 */
[----:B------:R1:W2:Y:S02]  /*2cb10*/  SHFL.IDX P6, R14, R13, R12, R11 ;  /* 0x0000000c0d0e7389 */ /* 0x0002a400000c000b */
[----:B012--5:R-:W-:Y:S01]  /*2cb20*/  ENDCOLLECTIVE ;  /* 0x000000000000791b */ /* 0x027fe20003800000 */
.L_x_2310:
[----:B------:R-:W-:-:S05]  /*2cb30*/  @!P2 LEA R7, P5, R8, R7, 0x1 ;  /* 0x000000070807a211 */ /* 0x000fca00078a08ff */
[----:B------:R-:W-:Y:S02]  /*2cb40*/  @!P2 IMAD.X R6, RZ, RZ, R6, P5 ;  /* 0x000000ffff06a224 */ /* 0x000fe400028e0606 */
[----:B------:R-:W-:-:S03]  /*2cb50*/  IMAD.MOV.U32 R13, RZ, RZ, R4 ;  /* 0x000000ffff0d7224 */ /* 0x000fc600078e0004 */
[----:B------:R-:W-:-:S04]  /*2cb60*/  @!P2 LOP3.LUT R7, R7, R6, RZ, 0x3c, !PT ;  /* 0x000000060707a212 */ /* 0x000fc800078e3cff */
[----:B------:R-:W-:-:S04]  /*2cb70*/  @!P2 LOP3.LUT R6, R7, R6, RZ, 0x3c, !PT ;  /* 0x000000060706a212 */ /* 0x000fc800078e3cff */
[----:B------:R-:W-:-:S05]  /*2cb80*/  @!P2 LOP3.LUT R7, R7, R6, RZ, 0x3c, !PT ;  /* 0x000000060707a212 */ /* 0x000fca00078e3cff */
[----:B------:R-:W-:Y:S01]  /*2cb90*/  @!PT LDS RZ, [RZ] ;  /* 0x00000000fffff984 */ /* 0x000fe20000000800 */
[----:B------:R-:W-:Y:S01]  /*2cba0*/  @!PT LDS RZ, [RZ] ;  /* 0x00000000fffff984 */ /* 0x000fe20000000800 */
[----:B------:R-:W-:Y:S01]  /*2cbb0*/  @!PT LDS RZ, [RZ] ;  /* 0x00000000fffff984 */ /* 0x000fe20000000800 */
[----:B------:R-:W-:Y:S04]  /*2cbc0*/  @!P2 LDGSTS.E.BYPASS.LTC128B.128 [R9+0x10400], desc[UR60][R6.64], !P4 ;  /* 0x104000000609afae */ /* 0x000fe8000e101d7c */
[----:B------:R-:W-:Y:S04]  /*2cbd0*/  @!P2 LDGSTS.E.BYPASS.LTC128B.128 [R9+0x14400], desc[UR60][R6.64+0x80], !P3 ;  /* 0x144000800609afae */ /* 0x000fe8000d901d7c */
[----:B------:R-:W-:Y:S04]  /*2cbe0*/  @!P2 LDGSTS.E.BYPASS.LTC128B.128 [R9+0x18400], desc[UR60][R6.64+0x100], !P0 ;  /* 0x184001000609afae */ /* 0x000fe8000c101d7c */
[----:B------:R0:W-:Y:S01]  /*2cbf0*/  @!P2 LDGSTS.E.BYPASS.LTC128B.128 [R9+0x1c400], desc[UR60][R6.64+0x180], !P1 ;  /* 0x1c4001800609afae */ /* 0x0001e2000c901d7c */
[----:B------:R-:W-:Y:S01]  /*2cc00*/  ISETP.GE.AND P2, PT, R5, R2, PT ;  /* 0x000000020500720c */ /* 0x000fe20003f46270 */
[----:B0-----:R-:W-:-:S12]  /*2cc10*/  IMAD.MOV.U32 R7, RZ, RZ, R14 ;  /* 0x000000ffff077224 */ /* 0x001fd800078e000e */
[----:B------:R-:W-:Y:S05]  /*2cc20*/  WARPSYNC.COLLECTIVE R15, `(.L_x_2311) ;  /* 0x000000000f087348 */ /* 0x000fea0003c00000 */
[----:B------:R0:W1:Y:S02]  /*2cc30*/  SHFL.IDX P6, R14, R13, R12, R11 ;  /* 0x0000000c0d0e7389 */ /* 0x00006400000c000b */
[----:B01----:R-:W-:Y:S01]  /*2cc40*/  ENDCOLLECTIVE ;  /* 0x000000000000791b */ /* 0x003fe20003800000 */
.L_x_2311:
[----:B------:R-:W-:Y:S02]  /*2cc50*/  IMAD.MOV.U32 R13, RZ, RZ, R3 ;  /* 0x000000ffff0d7224 */ /* 0x000fe400078e0003 */
[----:B------:R-:W-:Y:S01]  /*2cc60*/  IMAD.MOV.U32 R12, RZ, RZ, 0x2 ;  /* 0x00000002ff0c7424 */ /* 0x000fe200078e00ff */
[----:B------:R-:W-:-:S07]  /*2cc70*/  MOV R5, R14 ;  /* 0x0000000e00057202 */ /* 0x000fce0000000f00 */
[----:B------:R-:W-:Y:S05]  /*2cc80*/  WARPSYNC.COLLECTIVE R15, `(.L_x_2312) ;  /* 0x000000000f087348 */ /* 0x000fea0003c00000 */
[----:B------:R0:W1:Y:S02]  /*2cc90*/  SHFL.IDX P6, R14, R13, R12, R11 ;  /* 0x0000000c0d0e7389 */ /* 0x00006400000c000b */
[----:B01----:R-:W-:Y:S01]  /*2cca0*/  ENDCOLLECTIVE ;  /* 0x000000000000791b */ /* 0x003fe20003800000 */
.L_x_2312:
[----:B------:R-:W-:-:S05]  /*2ccb0*/  @!P2 LEA R5, P5, R8, R5, 0x1 ;  /* 0x000000050805a211 */ /* 0x000fca00078a08ff */
[----:B------:R-:W-:-:S04]  /*2ccc0*/  @!P2 IMAD.X R6, RZ, RZ, R7, P5 ;  /* 0x000000ffff06a224 */ /* 0x000fc800028e0607 */
[----:B------:R-:W-:Y:S02]  /*2ccd0*/  @!P2 IMAD.MOV.U32 R7, RZ, RZ, R6 ;  /* 0x000000ffff07a224 */ /* 0x000fe400078e0006 */
[----:B------:R-:W-:Y:S01]  /*2cce0*/  @!P2 IMAD.MOV.U32 R6, RZ, RZ, R5 ;  /* 0x000000ffff06a224 */ /* 0x000fe200078e0005 */
[----:B------:R-:W-:Y:S02]  /*2ccf0*/  MOV R13, R4 ;  /* 0x00000004000d7202 */ /* 0x000fe40000000f00 */
[----:B------:R-:W-:Y:S02]  /*2cd00*/  IADD3 R5, R0, 0x20, RZ ;  /* 0x0000002000057810 */ /* 0x000fe40007ffe0ff */
        /* <DEDUP_REMOVED lines=12> */
.L_x_2313:
[----:B------:R-:W-:Y:S02]  /*2cdd0*/  IMAD.MOV.U32 R13, RZ, RZ, R3 ;  /* 0x000000ffff0d7224 */ /* 0x000fe400078e0003 */
[----:B------:R-:W-:Y:S02]  /*2cde0*/  IMAD.MOV.U32 R12, RZ, RZ, 0x3 ;  /* 0x00000003ff0c7424 */ /* 0x000fe400078e00ff */
[----:B------:R-:W-:-:S07]  /*2cdf0*/  IMAD.MOV.U32 R5, RZ, RZ, R14 ;  /* 0x000000ffff057224 */ /* 0x000fce00078e000e */
[----:B------:R-:W-:Y:S05]  /*2ce00*/  WARPSYNC.COLLECTIVE R15, `(.L_x_2314) ;  /* 0x000000000f087348 */ /* 0x000fea0003c00000 */
[----:B------:R0:W1:Y:S02]  /*2ce10*/  SHFL.IDX P6, R14, R13, R12, R11 ;  /* 0x0000000c0d0e7389 */ /* 0x00006400000c000b */
[----:B01----:R-:W-:Y:S01]  /*2ce20*/  ENDCOLLECTIVE ;  /* 0x000000000000791b */ /* 0x003fe20003800000 */
.L_x_2314:
[----:B------:R-:W-:-:S05]  /*2ce30*/  @!P2 LEA R5, P5, R8, R5, 0x1 ;  /* 0x000000050805a211 */ /* 0x000fca00078a08ff */
[----:B------:R-:W-:-:S04]  /*2ce40*/  @!P2 IMAD.X R6, RZ, RZ, R7, P5 ;  /* 0x000000ffff06a224 */ /* 0x000fc800028e0607 */
[----:B------:R-:W-:Y:S01]  /*2ce50*/  @!P2 IMAD.MOV.U32 R7, RZ, RZ, R6 ;  /* 0x000000ffff07a224 */ /* 0x000fe200078e0006 */
[----:B------:R-:W-:Y:S01]  /*2ce60*/  @!P2 MOV R6, R5 ;  /* 0x000000050006a202 */ /* 0x000fe20000000f00 */
[----:B------:R-:W-:Y:S02]  /*2ce70*/  IMAD.MOV.U32 R13, RZ, RZ, R4 ;  /* 0x000000ffff0d7224 */ /* 0x000fe400078e0004 */
[----:B------:R-:W-:Y:S02]  /*2ce80*/  VIADD R5, R0, 0x30 ;  /* 0x0000003000057836 */ /* 0x000fe40000000000 */
[----:B------:R-:W-:Y:S01]  /*2ce90*/  @!PT LDS RZ, [RZ] ;  /* 0x00000000fffff984 */ /* 0x000fe20000000800 */
[----:B------:R-:W-:Y:S01]  /*2cea0*/  @!PT LDS RZ, [RZ] ;  /* 0x00000000fffff984 */ /* 0x000fe20000000800 */
[----:B------:R-:W-:Y:S01]  /*2ceb0*/  @!PT LDS RZ, [RZ] ;  /* 0x00000000fffff984 */ /* 0x000fe20000000800 */
[----:B------:R-:W-:Y:S04]  /*2cec0*/  @!P2 LDGSTS.E.BYPASS.LTC128B.128 [R9+0x11400], desc[UR60][R6.64], !P4 ;  /* 0x114000000609afae */ /* 0x000fe8000e101d7c */
[----:B------:R-:W-:Y:S04]  /*2ced0*/  @!P2 LDGSTS.E.BYPASS.LTC128B.128 [R9+0x15400], desc[UR60][R6.64+0x80], !P3 ;  /* 0x154000800609afae */ /* 0x000fe8000d901d7c */
[----:B------:R-:W-:Y:S04]  /*2cee0*/  @!P2 LDGSTS.E.BYPASS.LTC128B.128 [R9+0x19400], desc[UR60][R6.64+0x100], !P0 ;  /* 0x194001000609afae */ /* 0x000fe8000c101d7c */
[----:B------:R0:W-:Y:S01]  /*2cef0*/  @!P2 LDGSTS.E.BYPASS.LTC128B.128 [R9+0x1d400], desc[UR60][R6.64+0x180], !P1 ;  /* 0x1d4001800609afae */ /* 0x0001e2000c901d7c */
[----:B------:R-:W-:-:S02]  /*2cf00*/  ISETP.GE.AND P2, PT, R5, R2, PT ;  /* 0x000000020500720c */ /* 0x000fc40003f46270 */
[----:B0-----:R-:W-:-:S11]  /*2cf10*/  MOV R7, R14 ;  /* 0x0000000e00077202 */ /* 0x001fd60000000f00 */
[----:B------:R-:W-:Y:S05]  /*2cf20*/  WARPSYNC.COLLECTIVE R15, `(.L_x_2315) ;  /* 0x000000000f087348 */ /* 0x000fea0003c00000 */
[----:B------:R0:W1:Y:S02]  /*2cf30*/  SHFL.IDX P6, R14, R13, R12, R11 ;  /* 0x0000000c0d0e7389 */ /* 0x00006400000c000b */
[----:B01----:R-:W-:Y:S01]  /*2cf40*/  ENDCOLLECTIVE ;  /* 0x000000000000791b */ /* 0x003fe20003800000 */
.L_x_2315:
[----:B------:R-:W-:Y:S01]  /*2cf50*/  IMAD.MOV.U32 R13, RZ, RZ, R3 ;  /* 0x000000ffff0d7224 */ /* 0x000fe200078e0003 */
[----:B------:R-:W-:Y:S01]  /*2cf60*/  MOV R12, 0x4 ;  /* 0x00000004000c7802 */ /* 0x000fe20000000f00 */
[----:B------:R-:W-:-:S07]  /*2cf70*/  IMAD.MOV.U32 R5, RZ, RZ, R14 ;  /* 0x000000ffff057224 */ /* 0x000fce00078e000e */
[----:B------:R-:W-:Y:S05]  /*2cf80*/  WARPSYNC.COLLECTIVE R15, `(.L_x_2316) ;  /* 0x000000000f087348 */ /* 0x000fea0003c00000 */
[----:B------:R0:W1:Y:S02]  /*2cf90*/  SHFL.IDX P6, R14, R13, R12, R11 ;  /* 0x0000000c0d0e7389 */ /* 0x00006400000c000b */
[----:B01----:R-:W-:Y:S01]  /*2cfa0*/  ENDCOLLECTIVE ;  /* 0x000000000000791b */ /* 0x003fe20003800000 */
.L_x_2316:
[----:B------:R-:W-:-:S05]  /*2cfb0*/  @!P2 LEA R5, P5, R8, R5, 0x1 ;  /* 0x000000050805a211 */ /* 0x000fca00078a08ff */
[----:B------:R-:W-:-:S05]  /*2cfc0*/  @!P2 IMAD.X R6, RZ, RZ, R7, P5 ;  /* 0x000000ffff06a224 */ /* 0x000fca00028e0607 */
[----:B------:R-:W-:Y:S01]  /*2cfd0*/  @!P2 MOV R7, R6 ;  /* 0x000000060007a202 */ /* 0x000fe20000000f00 */
[----:B------:R-:W-:Y:S02]  /*2cfe0*/  @!P2 IMAD.MOV.U32 R6, RZ, RZ, R5 ;  /* 0x000000ffff06a224 */ /* 0x000fe400078e0005 */
[----:B------:R-:W-:Y:S02]  /*2cff0*/  IMAD.MOV.U32 R13, RZ, RZ, R4 ;  /* 0x000000ffff0d7224 */ /* 0x000fe400078e0004 */
[----:B------:R-:W-:Y:S01]  /*2d000*/  VIADD R5, R0, 0x40 ;  /* 0x0000004000057836 */ /* 0x000fe20000000000 */
        /* <DEDUP_REMOVED lines=12> */
.L_x_2317:
[----:B------:R-:W-:Y:S01]  /*2d0d0*/  MOV R13, R3 ;  /* 0x00000003000d7202 */ /* 0x000fe20000000f00 */
[----:B------:R-:W-:Y:S02]  /*2d0e0*/  IMAD.MOV.U32 R12, RZ, RZ, 0x5 ;  /* 0x00000005ff0c7424 */ /* 0x000fe400078e00ff */
[----:B------:R-:W-:-:S07]  /*2d0f0*/  IMAD.MOV.U32 R5, RZ, RZ, R14 ;  /* 0x000000ffff057224 */ /* 0x000fce00078e000e */
[----:B------:R-:W-:Y:S05]  /*2d100*/  WARPSYNC.COLLECTIVE R15, `(.L_x_2318) ;  /* 0x000000000f087348 */ /* 0x000fea0003c00000 */
[----:B------:R0:W1:Y:S02]  /*2d110*/  SHFL.IDX P6, R14, R13, R12, R11 ;  /* 0x0000000c0d0e7389 */ /* 0x00006400000c000b */
[----:B01----:R-:W-:Y:S01]  /*2d120*/  ENDCOLLECTIVE ;  /* 0x000000000000791b */ /* 0x003fe20003800000 */
.L_x_2318:
[----:B------:R-:W-:-:S04]  /*2d130*/  @!P2 LEA R5, P5, R8, R5, 0x1 ;  /* 0x000000050805a211 */ /* 0x000fc800078a08ff */
[----:B------:R-:W-:-:S05]  /*2d140*/  @!P2 IADD3.X R6, RZ, R7, RZ, P5, !PT ;  /* 0x00000007ff06a210 */ /* 0x000fca0002ffe4ff */
[----:B------:R-:W-:Y:S02]  /*2d150*/  @!P2 IMAD.MOV.U32 R7, RZ, RZ, R6 ;  /* 0x000000ffff07a224 */ /* 0x000fe400078e0006 */
        /* <DEDUP_REMOVED lines=15> */
.L_x_2319:
[----:B------:R-:W-:Y:S02]  /*2d250*/  IMAD.MOV.U32 R13, RZ, RZ, R3 ;  /* 0x000000ffff0d7224 */ /* 0x000fe400078e0003 */
[----:B------:R-:W-:Y:S01]  /*2d260*/  IMAD.MOV.U32 R12, RZ, RZ, 0x6 ;  /* 0x00000006ff0c7424 */ /* 0x000fe200078e00ff */
[----:B------:R-:W-:-:S07]  /*2d270*/  MOV R5, R14 ;  /* 0x0000000e00057202 */ /* 0x000fce0000000f00 */
[----:B------:R-:W-:Y:S05]  /*2d280*/  WARPSYNC.COLLECTIVE R15, `(.L_x_2320) ;  /* 0x000000000f087348 */ /* 0x000fea0003c00000 */
[----:B------:R0:W1:Y:S02]  /*2d290*/  SHFL.IDX P6, R14, R13, R12, R11 ;  /* 0x0000000c0d0e7389 */ /* 0x00006400000c000b */
[----:B01----:R-:W-:Y:S01]  /*2d2a0*/  ENDCOLLECTIVE ;  /* 0x000000000000791b */ /* 0x003fe20003800000 */
.L_x_2320:
        /* <DEDUP_REMOVED lines=18> */
.L_x_2321:
[----:B------:R-:W-:Y:S02]  /*2d3d0*/  IMAD.MOV.U32 R13, RZ, RZ, R3 ;  /* 0x000000ffff0d7224 */ /* 0x000fe400078e0003 */
[----:B------:R-:W-:Y:S02]  /*2d3e0*/  IMAD.MOV.U32 R12, RZ, RZ, 0x7 ;  /* 0x00000007ff0c7424 */ /* 0x000fe400078e00ff */
[----:B------:R-:W-:-:S07]  /*2d3f0*/  IMAD.MOV.U32 R5, RZ, RZ, R14 ;  /* 0x000000ffff057224 */ /* 0x000fce00078e000e */
[----:B------:R-:W-:Y:S05]  /*2d400*/  WARPSYNC.COLLECTIVE R15, `(.L_x_2322) ;  /* 0x000000000f087348 */ /* 0x000fea0003c00000 */
[----:B------:R0:W1:Y:S02]  /*2d410*/  SHFL.IDX P6, R14, R13, R12, R11 ;  /* 0x0000000c0d0e7389 */ /* 0x00006400000c000b */
[----:B01----:R-:W-:Y:S01]  /*2d420*/  ENDCOLLECTIVE ;  /* 0x000000000000791b */ /* 0x003fe20003800000 */
.L_x_2322:
[----:B------:R-:W-:-:S05]  /*2d430*/  @!P2 LEA R5, P5, R8, R5, 0x1 ;  /* 0x000000050805a211 */ /* 0x000fca00078a08ff */
[----:B------:R-:W-:-:S04]  /*2d440*/  @!P2 IMAD.X R6, RZ, RZ, R7, P5 ;  /* 0x000000ffff06a224 */ /* 0x000fc800028e0607 */
[----:B------:R-:W-:Y:S01]  /*2d450*/  @!P2 IMAD.MOV.U32 R7, RZ, RZ, R6 ;  /* 0x000000ffff07a224 */ /* 0x000fe200078e0006 */
[----:B------:R-:W-:Y:S02]  /*2d460*/  @!P2 MOV R6, R5 ;  /* 0x000000050006a202 */ /* 0x000fe40000000f00 */
[----:B------:R-:W-:-:S03]  /*2d470*/  MOV R13, R4 ;  /* 0x00000004000d7202 */ /* 0x000fc60000000f00 */
[----:B------:R-:W-:Y:S01]  /*2d480*/  @!PT LDS RZ, [RZ] ;  /* 0x00000000fffff984 */ /* 0x000fe20000000800 */
[----:B------:R-:W-:Y:S01]  /*2d490*/  @!PT LDS RZ, [RZ] ;  /* 0x00000000fffff984 */ /* 0x000fe20000000800 */
[----:B------:R-:W-:Y:S01]  /*2d4a0*/  @!PT LDS RZ, [RZ] ;  /* 0x00000000fffff984 */ /* 0x000fe20000000800 */
[----:B------:R0:W-:Y:S04]  /*2d4b0*/  @!P2 LDGSTS.E.BYPASS.LTC128B.128 [R9+0x13400], desc[UR60][R6.64], !P4 ;  /* 0x134000000609afae */ /* 0x0001e8000e101d7c */
[----:B------:R0:W-:Y:S01]  /*2d4c0*/  @!P2 LDGSTS.E.BYPASS.LTC128B.128 [R9+0x17400], desc[UR60][R6.64+0x80], !P3 ;  /* 0x174000800609afae */ /* 0x0001e2000d901d7c */
[----:B------:R-:W-:-:S07]  /*2d4d0*/  IMAD.MOV.U32 R5, RZ, RZ, R14 ;  /* 0x000000ffff057224 */ /* 0x000fce00078e000e */
[----:B0-----:R-:W-:Y:S05]  /*2d4e0*/  WARPSYNC.COLLECTIVE R15, `(.L_x_2323) ;  /* 0x000000000f087348 */ /* 0x001fea0003c00000 */
[----:B------:R1:W2:Y:S02]  /*2d4f0*/  SHFL.IDX P6, R14, R13, R12, R11 ;  /* 0x0000000c0d0e7389 */ /* 0x0002a400000c000b */
[----:B012---:R-:W-:Y:S01]  /*2d500*/  ENDCOLLECTIVE ;  /* 0x000000000000791b */ /* 0x007fe20003800000 */
.L_x_2323:
[----:B------:R-:W-:Y:S01]  /*2d510*/  @!PT LDS RZ, [RZ] ;  /* 0x00000000fffff984 */ /* 0x000fe20000000800 */
[----:B------:R-:W-:Y:S01]  /*2d520*/  @!PT LDS RZ, [RZ] ;  /* 0x00000000fffff984 */ /* 0x000fe20000000800 */
[----:B------:R-:W-:Y:S01]  /*2d530*/  @!PT LDS RZ, [RZ] ;  /* 0x00000000fffff984 */ /* 0x000fe20000000800 */
[----:B------:R0:W-:Y:S04]  /*2d540*/  @!P2 LDGSTS.E.BYPASS.LTC128B.128 [R9+0x1b400], desc[UR60][R6.64+0x100], !P0 ;  /* 0x1b4001000609afae */ /* 0x0001e8000c101d7c */
[----:B------:R0:W-:Y:S01]  /*2d550*/  @!P2 LDGSTS.E.BYPASS.LTC128B.128 [R9+0x1f400], desc[UR60][R6.64+0x180], !P1 ;  /* 0x1f4001800609afae */ /* 0x0001e2000c901d7c */
[----:B------:R-:W-:Y:S01]  /*2d560*/  IMAD.MOV.U32 R3, RZ, RZ, R14 ;  /* 0x000000ffff037224 */ /* 0x000fe200078e000e */
[----:B------:R-:W-:Y:S06]  /*2d570*/  BRA `(.L_x_2324) ;  /* 0xffffff9400c07947 */ /* 0x000fec000383ffff */
.L_x_2134:
[----:B-1----:R-:W3:Y:S02]  /*2d580*/  LDL R2, [R1] ;  /* 0x0000000001027983 */ /* 0x002ee40000100800 */
[----:B---3--:R1:W3:Y:S02]  /*2d590*/  SYNCS.PHASECHK.TRANS64.TRYWAIT P0, [R2+URZ+0x30820], R0 ;  /* 0x03082000020075a7 */ /* 0x0082e4000800017f */
[----:B---3--:R-:W-:Y:S05]  /*2d5a0*/  @!P0 NANOSLEEP.SYNCS 0x989680 ;  /* 0x009896800000895d */ /* 0x008fea0003900000 */
[----:B------:R-:W3:Y:S02]  /*2d5b0*/  @!P0 SYNCS.PHASECHK.TRANS64 P0, [R2+URZ+0x30820], R0 ;  /* 0x03082000020085a7 */ /* 0x000ee4000800007f */
[----:B---3--:R-:W-:Y:S05]  /*2d5c0*/  @!P0 BRA `(.L_x_2134) ;  /* 0xfffffffc00ec8947 */ /* 0x008fea000383ffff */
[----:B------:R-:W-:Y:S05]  /*2d5d0*/  BRA `(.L_x_2325) ;  /* 0xffffff98003c7947 */ /* 0x000fea000383ffff */
.L_x_2143:
[----:B-1----:R1:W2:Y:S02]  /*2d5e0*/  SYNCS.PHASECHK.TRANS64.TRYWAIT P0, [R3+URZ+0x30840], R2 ;  /* 0x03084002030075a7 */ /* 0x0022a4000800017f */
[----:B--2---:R-:W-:Y:S05]  /*2d5f0*/  @!P0 NANOSLEEP.SYNCS 0x989680 ;  /* 0x009896800000895d */ /* 0x004fea0003900000 */
[----:B------:R-:W2:Y:S02]  /*2d600*/  @!P0 SYNCS.PHASECHK.TRANS64 P0, [R3+URZ+0x30840], R2 ;  /* 0x03084002030085a7 */ /* 0x000ea4000800007f */
[----:B--2---:R-:W-:Y:S05]  /*2d610*/  @!P0 BRA `(.L_x_2143) ;  /* 0xfffffffc00f08947 */ /* 0x004fea000383ffff */
[----:B------:R-:W-:Y:S05]  /*2d620*/  BRA `(.L_x_2326) ;  /* 0xffffff9c00087947 */ /* 0x000fea000383ffff */
.L_x_2151:
[----:B0-----:R0:W1:Y:S02]  /*2d630*/  SYNCS.PHASECHK.TRANS64.TRYWAIT P0, [R2+URZ+0x30860], R3 ;  /* 0x03086003020075a7 */ /* 0x001064000800017f */
[----:B-1----:R-:W-:Y:S05]  /*2d640*/  @!P0 NANOSLEEP.SYNCS 0x989680 ;  /* 0x009896800000895d */ /* 0x002fea0003900000 */
[----:B------:R-:W1:Y:S02]  /*2d650*/  @!P0 SYNCS.PHASECHK.TRANS64 P0, [R2+URZ+0x30860], R3 ;  /* 0x03086003020085a7 */ /* 0x000e64000800007f */
[----:B-1----:R-:W-:Y:S05]  /*2d660*/  @!P0 BRA `(.L_x_2151) ;  /* 0xfffffffc00f08947 */ /* 0x002fea000383ffff */
[----:B------:R-:W-:Y:S05]  /*2d670*/  BRA `(.L_x_2327) ;  /* 0xffffffa000647947 */ /* 0x000fea000383ffff */
.L_x_2163:
[----:B-1----:R1:W2:Y:S02]  /*2d680*/  SYNCS.PHASECHK.TRANS64.TRYWAIT P0, [R3+URZ+0x30840], R2 ;  /* 0x03084002030075a7 */ /* 0x0022a4000800017f */
[----:B--2---:R-:W-:Y:S05]  /*2d690*/  @!P0 NANOSLEEP.SYNCS 0x989680 ;  /* 0x009896800000895d */ /* 0x004fea0003900000 */
[----:B------:R-:W2:Y:S02]  /*2d6a0*/  @!P0 SYNCS.PHASECHK.TRANS64 P0, [R3+URZ+0x30840], R2 ;  /* 0x03084002030085a7 */ /* 0x000ea4000800007f */
[----:B--2---:R-:W-:Y:S05]  /*2d6b0*/  @!P0 BRA `(.L_x_2163) ;  /* 0xfffffffc00f08947 */ /* 0x004fea000383ffff */
[----:B------:R-:W-:Y:S05]  /*2d6c0*/  BRA `(.L_x_2328) ;  /* 0xffffffa800887947 */ /* 0x000fea000383ffff */
.L_x_2171:
[----:B0-----:R0:W1:Y:S02]  /*2d6d0*/  SYNCS.PHASECHK.TRANS64.TRYWAIT P0, [R2+URZ+0x30860], R3 ;  /* 0x03086003020075a7 */ /* 0x001064000800017f */
[----:B-1----:R-:W-:Y:S05]  /*2d6e0*/  @!P0 NANOSLEEP.SYNCS 0x989680 ;  /* 0x009896800000895d */ /* 0x002fea0003900000 */
[----:B------:R-:W1:Y:S02]  /*2d6f0*/  @!P0 SYNCS.PHASECHK.TRANS64 P0, [R2+URZ+0x30860], R3 ;  /* 0x03086003020085a7 */ /* 0x000e64000800007f */
[----:B-1----:R-:W-:Y:S05]  /*2d700*/  @!P0 BRA `(.L_x_2171) ;  /* 0xfffffffc00f08947 */ /* 0x002fea000383ffff */
[----:B------:R-:W-:Y:S05]  /*2d710*/  BRA `(.L_x_2329) ;  /* 0xffffffac00e47947 */ /* 0x000fea000383ffff */
.L_x_2183:
[----:B--2---:R2:W3:Y:S02]  /*2d720*/  SYNCS.PHASECHK.TRANS64.TRYWAIT P0, [R3+URZ+0x30840], R2 ;  /* 0x03084002030075a7 */ /* 0x0044e4000800017f */
[----:B---3--:R-:W-:Y:S05]  /*2d730*/  @!P0 NANOSLEEP.SYNCS 0x989680 ;  /* 0x009896800000895d */ /* 0x008fea0003900000 */
[----:B------:R-:W3:Y:S02]  /*2d740*/  @!P0 SYNCS.PHASECHK.TRANS64 P0, [R3+URZ+0x30840], R2 ;  /* 0x03084002030085a7 */ /* 0x000ee4000800007f */
[----:B---3--:R-:W-:Y:S05]  /*2d750*/  @!P0 BRA `(.L_x_2183) ;  /* 0xfffffffc00f08947 */ /* 0x008fea000383ffff */
[----:B------:R-:W-:Y:S05]  /*2d760*/  BRA `(.L_x_2330) ;  /* 0xffffffb400dc7947 */ /* 0x000fea000383ffff */
.L_x_2191:
[----:B0-----:R0:W1:Y:S02]  /*2d770*/  SYNCS.PHASECHK.TRANS64.TRYWAIT P0, [R2+URZ+0x30860], R5 ;  /* 0x03086005020075a7 */ /* 0x001064000800017f */
[----:B-1----:R-:W-:Y:S05]  /*2d780*/  @!P0 NANOSLEEP.SYNCS 0x989680 ;  /* 0x009896800000895d */ /* 0x002fea0003900000 */
[----:B------:R-:W1:Y:S02]  /*2d790*/  @!P0 SYNCS.PHASECHK.TRANS64 P0, [R2+URZ+0x30860], R5 ;  /* 0x03086005020085a7 */ /* 0x000e64000800007f */
[----:B-1----:R-:W-:Y:S05]  /*2d7a0*/  @!P0 BRA `(.L_x_2191) ;  /* 0xfffffffc00f08947 */ /* 0x002fea000383ffff */
[----:B------:R-:W-:Y:S05]  /*2d7b0*/  BRA `(.L_x_2331) ;  /* 0xffffffbc00347947 */ /* 0x000fea000383ffff */
.L_x_2205:
[----:B---3--:R3:W4:Y:S02]  /*2d7c0*/  SYNCS.PHASECHK.TRANS64.TRYWAIT P0, [R0+URZ+0x30860], R2 ;  /* 0x03086002000075a7 */ /* 0x008724000800017f */
[----:B----4-:R-:W-:Y:S05]  /*2d7d0*/  @!P0 NANOSLEEP.SYNCS 0x989680 ;  /* 0x009896800000895d */ /* 0x010fea0003900000 */
[----:B------:R-:W4:Y:S02]  /*2d7e0*/  @!P0 SYNCS.PHASECHK.TRANS64 P0, [R0+URZ+0x30860], R2 ;  /* 0x03086002000085a7 */ /* 0x000f24000800007f */
[----:B----4-:R-:W-:Y:S05]  /*2d7f0*/  @!P0 BRA `(.L_x_2205) ;  /* 0xfffffffc00f08947 */ /* 0x010fea000383ffff */
[----:B------:R-:W-:Y:S05]  /*2d800*/  BRA `(.L_x_2332) ;  /* 0xffffffc4000c7947 */ /* 0x000fea000383ffff */
.L_x_2215:
[----:B------:R-:W-:Y:S01]  /*2d810*/  BSSY B0, `(.L_x_2333) ;  /* 0x0000008000007945 */ /* 0x000fe20003800000 */
[----:B------:R-:W-:Y:S01]  /*2d820*/  IMAD.MOV.U32 R13, RZ, RZ, R16 ;  /* 0x000000ffff0d7224 */ /* 0x000fe200078e0010 */
[----:B------:R-:W-:Y:S01]  /*2d830*/  MOV R11, 0x1f ;  /* 0x0000001f000b7802 */ /* 0x000fe20000000f00 */
[----:B------:R-:W-:Y:S02]  /*2d840*/  IMAD.MOV.U32 R12, RZ, RZ, RZ ;  /* 0x000000ffff0c7224 */ /* 0x000fe400078e00ff */
[----:B------:R-:W-:-:S07]  /*2d850*/  IMAD.MOV.U32 R15, RZ, RZ, -0x1 ;  /* 0xffffffffff0f7424 */ /* 0x000fce00078e00ff */
[----:B--2--5:R-:W-:Y:S05]  /*2d860*/  WARPSYNC.COLLECTIVE R15, `(.L_x_2334) ;  /* 0x000000000f087348 */ /* 0x024fea0003c00000 */
[----:B------:R0:W1:Y:S02]  /*2d870*/  SHFL.IDX P6, R14, R13, R12, R11 ;  /* 0x0000000c0d0e7389 */ /* 0x00006400000c000b */
[----:B012--5:R-:W-:Y:S01]  /*2d880*/  ENDCOLLECTIVE ;  /* 0x000000000000791b */ /* 0x027fe20003800000 */
.L_x_2334:
[----:B------:R-:W-:Y:S05]  /*2d890*/  BSYNC B0 ;  /* 0x0000000000007941 */ /* 0x000fea0003800000 */
.L_x_2333:
[----:B------:R-:W-:Y:S01]  /*2d8a0*/  IMAD.MOV.U32 R13, RZ, RZ, R16 ;  /* 0x000000ffff0d7224 */ /* 0x000fe200078e0010 */
[----:B------:R-:W-:Y:S01]  /*2d8b0*/  MOV R12, 0x1 ;  /* 0x00000001000c7802 */ /* 0x000fe20000000f00 */
[----:B------:R-:W-:Y:S01]  /*2d8c0*/  IMAD.MOV.U32 R11, RZ, RZ, 0x1f ;  /* 0x0000001fff0b7424 */ /* 0x000fe200078e00ff */
[----:B------:R-:W-:Y:S01]  /*2d8d0*/  IADD3 R4, R19, R6, RZ ;  /* 0x0000000613047210 */ /* 0x000fe20007ffe0ff */
[----:B------:R-:W-:Y:S01]  /*2d8e0*/  IMAD.MOV.U32 R15, RZ, RZ, -0x1 ;  /* 0xffffffffff0f7424 */ /* 0x000fe200078e00ff */
[----:B------:R-:W-:Y:S01]  /*2d8f0*/  LOP3.LUT P1, RZ, R7, 0x1, RZ, 0xc0, !PT ;  /* 0x0000000107ff7812 */ /* 0x000fe2000782c0ff */
[----:B------:R-:W-:-:S12]  /*2d900*/  IMAD.MOV.U32 R0, RZ, RZ, R14 ;  /* 0x000000ffff007224 */ /* 0x000fd800078e000e */
[----:B------:R-:W-:Y:S05]  /*2d910*/  WARPSYNC.COLLECTIVE R15, `(.L_x_2335) ;  /* 0x000000000f087348 */ /* 0x000fea0003c00000 */
[----:B------:R0:W1:Y:S02]  /*2d920*/  SHFL.IDX P6, R14, R13, R12, R11 ;  /* 0x0000000c0d0e7389 */ /* 0x00006400000c000b */
[----:B01----:R-:W-:Y:S01]  /*2d930*/  ENDCOLLECTIVE ;  /* 0x000000000000791b */ /* 0x003fe20003800000 */
.L_x_2335:
[----:B------:R-:W-:Y:S02]  /*2d940*/  ULDC UR4, c[0x0][0xc3c] ;  /* 0x00030f0000047ab9 */ /* 0x000fe40000000800 */
[----:B------:R-:W-:-:S13]  /*2d950*/  ISETP.GE.OR P0, PT, R4, UR4, !P5 ;  /* 0x0000000404007c0c */ /* 0x000fda000ef06670 */
[----:B------:R-:W0:Y:S01]  /*2d960*/  @!P0 LDC.64 R2, c[0x0][0xc80] ;  /* 0x00032000ff028b82 */ /* 0x000e220000000a00 */
[----:B------:R-:W-:Y:S01]  /*2d970*/  MOV R11, RZ ;  /* 0x000000ff000b7202 */ /* 0x000fe20000000f00 */
[----:B------:R-:W-:Y:S02]  /*2d980*/  IMAD.MOV.U32 R5, RZ, RZ, R14 ;  /* 0x000000ffff057224 */ /* 0x000fe400078e000e */
[----:B0-----:R-:W-:-:S06]  /*2d990*/  @!P0 IMAD.WIDE R2, R4, 0x4, R2 ;  /* 0x0000000404028825 */ /* 0x001fcc00078e0202 */
[----:B------:R0:W2:Y:S01]  /*2d9a0*/  @!P0 LDG.E R3, desc[UR60][R2.64] ;  /* 0x0000003c02038981 */ /* 0x0000a2000c1e1900 */
[C---:B------:R-:W-:Y:S02]  /*2d9b0*/  ISETP.GE.U32.AND P2, PT, R6.reuse, 0x8, PT ;  /* 0x000000080600780c */ /* 0x040fe40003f46070 */
[C---:B------:R-:W-:Y:S01]  /*2d9c0*/  ISETP.GE.U32.AND P3, PT, R6.reuse, 0x10, PT ;  /* 0x000000100600780c */ /* 0x040fe20003f66070 */
[----:B0-----:R-:W-:Y:S02]  /*2d9d0*/  IMAD.MOV.U32 R2, RZ, RZ, RZ ;  /* 0x000000ffff027224 */ /* 0x001fe400078e00ff */
[----:B--2---:R-:W-:Y:S01]  /*2d9e0*/  @!P0 IMAD.MOV.U32 R2, RZ, RZ, R3 ;  /* 0x000000ffff028224 */ /* 0x004fe200078e0003 */
[----:B------:R-:W-:-:S03]  /*2d9f0*/  ISETP.GE.U32.AND P0, PT, R6, 0x2, PT ;  /* 0x000000020600780c */ /* 0x000fc60003f06070 */
[----:B------:R-:W-:-:S10]  /*2da00*/  IMAD.MOV.U32 R13, RZ, RZ, R2 ;  /* 0x000000ffff0d7224 */ /* 0x000fd400078e0002 */
[----:B------:R-:W-:Y:S05]  /*2da10*/  WARPSYNC.COLLECTIVE R15, `(.L_x_2336) ;  /* 0x000000000f087348 */ /* 0x000fea0003c00000 */
[----:B------:R0:W1:Y:S02]  /*2da20*/  SHFL.UP P6, R14, R13, R12, R11 ;  /* 0x0400000c0d0e7389 */ /* 0x00006400000c000b */
[----:B01----:R-:W-:Y:S01]  /*2da30*/  ENDCOLLECTIVE ;  /* 0x000000000000791b */ /* 0x003fe20003800000 */
.L_x_2336:
[----:B------:R-:W-:Y:S01]  /*2da40*/  MOV R12, 0x2 ;  /* 0x00000002000c7802 */ /* 0x000fe20000000f00 */
[----:B------:R-:W-:-:S05]  /*2da50*/  IMAD.MOV.U32 R3, RZ, RZ, R14 ;  /* 0x000000ffff037224 */ /* 0x000fca00078e000e */
[----:B------:R-:W-:Y:S02]  /*2da60*/  SEL R3, R3, RZ, P1 ;  /* 0x000000ff03037207 */ /* 0x000fe40000800000 */
[----:B------:R-:W-:-:S03]  /*2da70*/  ISETP.GE.U32.AND P1, PT, R6, 0x4, PT ;  /* 0x000000040600780c */ /* 0x000fc60003f26070 */
[----:B------:R-:W-:-:S04]  /*2da80*/  IMAD.IADD R3, R2, 0x1, R3 ;  /* 0x0000000102037824 */ /* 0x000fc800078e0203 */
[----:B------:R-:W-:-:S07]  /*2da90*/  IMAD.MOV.U32 R13, RZ, RZ, R3 ;  /* 0x000000ffff0d7224 */ /* 0x000fce00078e0003 */
[----:B------:R-:W-:Y:S05]  /*2daa0*/  WARPSYNC.COLLECTIVE R15, `(.L_x_2337) ;  /* 0x000000000f087348 */ /* 0x000fea0003c00000 */
[----:B------:R0:W1:Y:S02]  /*2dab0*/  SHFL.UP P6, R14, R13, R12, R11 ;  /* 0x0400000c0d0e7389 */ /* 0x00006400000c000b */
[----:B01----:R-:W-:Y:S01]  /*2dac0*/  ENDCOLLECTIVE ;  /* 0x000000000000791b */ /* 0x003fe20003800000 */
.L_x_2337:
[----:B------:R-:W-:Y:S01]  /*2dad0*/  MOV R12, 0x4 ;  /* 0x00000004000c7802 */ /* 0x000fe20000000f00 */
[----:B------:R-:W-:-:S05]  /*2dae0*/  IMAD.MOV.U32 R4, RZ, RZ, R14 ;  /* 0x000000ffff047224 */ /* 0x000fca00078e000e */
[----:B------:R-:W-:-:S05]  /*2daf0*/  SEL R4, R4, RZ, P0 ;  /* 0x000000ff04047207 */ /* 0x000fca0000000000 */
[----:B------:R-:W-:-:S04]  /*2db00*/  IMAD.IADD R3, R3, 0x1, R4 ;  /* 0x0000000103037824 */ /* 0x000fc800078e0204 */
[----:B------:R-:W-:-:S07]  /*2db10*/  IMAD.MOV.U32 R13, RZ, RZ, R3 ;  /* 0x000000ffff0d7224 */ /* 0x000fce00078e0003 */
[----:B------:R-:W-:Y:S05]  /*2db20*/  WARPSYNC.COLLECTIVE R15, `(.L_x_2338) ;  /* 0x000000000f087348 */ /* 0x000fea0003c00000 */
[----:B------:R0:W1:Y:S02]  /*2db30*/  SHFL.UP P6, R14, R13, R12, R11 ;  /* 0x0400000c0d0e7389 */ /* 0x00006400000c000b */
[----:B01----:R-:W-:Y:S01]  /*2db40*/  ENDCOLLECTIVE ;  /* 0x000000000000791b */ /* 0x003fe20003800000 */
.L_x_2338:
        /* <DEDUP_REMOVED lines=8> */
.L_x_2339:
        /* <DEDUP_REMOVED lines=8> */
.L_x_2340:
[----:B------:R-:W-:Y:S01]  /*2dc50*/  MOV R12, 0x1f ;  /* 0x0000001f000c7802 */ /* 0x000fe20000000f00 */
        /* <DEDUP_REMOVED lines=8> */
.L_x_2341:
[----:B------:R-:W-:Y:S01]  /*2dce0*/  IMAD.MOV.U32 R16, RZ, RZ, R14 ;  /* 0x000000ffff107224 */ /* 0x000fe200078e000e */
[----:B------:R-:W-:Y:S06]  /*2dcf0*/  BRA `(.L_x_2342) ;  /* 0xffffffc800147947 */ /* 0x000fec000383ffff */
.L_x_2220:
[----:B------:R-:W-:Y:S01]  /*2dd00*/  BSSY B0, `(.L_x_2343) ;  /* 0x0000008000007945 */ /* 0x000fe20003800000 */
[----:B-----5:R-:W-:Y:S01]  /*2dd10*/  IMAD.MOV.U32 R13, RZ, RZ, R2 ;  /* 0x000000ffff0d7224 */ /* 0x020fe200078e0002 */
[----:B------:R-:W-:Y:S01]  /*2dd20*/  MOV R12, 0x1 ;  /* 0x00000001000c7802 */ /* 0x000fe20000000f00 */
[----:B------:R-:W-:Y:S02]  /*2dd30*/  IMAD.MOV.U32 R11, RZ, RZ, RZ ;  /* 0x000000ffff0b7224 */ /* 0x000fe400078e00ff */
[----:B------:R-:W-:-:S07]  /*2dd40*/  IMAD.MOV.U32 R15, RZ, RZ, -0x1 ;  /* 0xffffffffff0f7424 */ /* 0x000fce00078e00ff */
[----:B0-----:R-:W-:Y:S05]  /*2dd50*/  WARPSYNC.COLLECTIVE R15, `(.L_x_2344) ;  /* 0x000000000f087348 */ /* 0x001fea0003c00000 */
[----:B------:R1:W2:Y:S02]  /*2dd60*/  SHFL.UP P6, R14, R13, R12, R11 ;  /* 0x0400000c0d0e7389 */ /* 0x0002a400000c000b */
[----:B012---:R-:W-:Y:S01]  /*2dd70*/  ENDCOLLECTIVE ;  /* 0x000000000000791b */ /* 0x007fe20003800000 */
.L_x_2344:
[----:B------:R-:W-:Y:S05]  /*2dd80*/  BSYNC B0 ;  /* 0x0000000000007941 */ /* 0x000fea0003800000 */
.L_x_2343:
[----:B------:R-:W2:Y:S01]  /*2dd90*/  LDL R3, [R1+0x4] ;  /* 0x0000040001037983 */ /* 0x000ea20000100800 */
[----:B------:R-:W-:Y:S01]  /*2dda0*/  IMAD.MOV.U32 R12, RZ, RZ, 0x2 ;  /* 0x00000002ff0c7424 */ /* 0x000fe200078e00ff */
[----:B------:R-:W-:Y:S01]  /*2ddb0*/  MOV R15, 0xffffffff ;  /* 0xffffffff000f7802 */ /* 0x000fe20000000f00 */
[----:B------:R-:W-:Y:S01]  /*2ddc0*/  IMAD.MOV.U32 R11, RZ, RZ, RZ ;  /* 0x000000ffff0b7224 */ /* 0x000fe200078e00ff */
        /* <DEDUP_REMOVED lines=8> */
.L_x_2345:
        /* <DEDUP_REMOVED lines=8> */
.L_x_2346:
        /* <DEDUP_REMOVED lines=8> */
.L_x_2347:
        /* <DEDUP_REMOVED lines=8> */
.L_x_2348:
        /* <DEDUP_REMOVED lines=9> */
.L_x_2349:
[----:B------:R-:W-:Y:S01]  /*2e060*/  IMAD.MOV.U32 R16, RZ, RZ, R14 ;  /* 0x000000ffff107224 */ /* 0x000fe200078e000e */
[----:B------:R-:W-:Y:S06]  /*2e070*/  BRA `(.L_x_2350) ;  /* 0xffffffc400d47947 */ /* 0x000fec000383ffff */
.L_x_2222:
[----:B------:R-:W-:Y:S01]  /*2e080*/  BSSY B0, `(.L_x_2351) ;  /* 0x0000006000007945 */ /* 0x000fe20003800000 */
[----:B------:R-:W-:Y:S01]  /*2e090*/  PLOP3.LUT P6, PT, P6, PT, PT, 0x8, 0x0 ;  /* 0x000000000000781c */ /* 0x000fe200037ce170 */
[----:B------:R-:W-:-:S12]  /*2e0a0*/  IMAD.MOV.U32 R15, RZ, RZ, -0x1 ;  /* 0xffffffffff0f7424 */ /* 0x000fd800078e00ff */
[----:B0----5:R-:W-:Y:S05]  /*2e0b0*/  WARPSYNC.COLLECTIVE R15, `(.L_x_2352) ;  /* 0x000000000f087348 */ /* 0x021fea0003c00000 */
[----:B------:R-:W-:Y:S01]  /*2e0c0*/  VOTE.ANY R14, PT, P6 ;  /* 0x00000000000e7806 */ /* 0x000fe200030e0100 */
[----:B0----5:R-:W-:Y:S06]  /*2e0d0*/  ENDCOLLECTIVE ;  /* 0x000000000000791b */ /* 0x021fec0003800000 */
.L_x_2352:
[----:B------:R-:W-:Y:S05]  /*2e0e0*/  BSYNC B0 ;  /* 0x0000000000007941 */ /* 0x000fea0003800000 */
.L_x_2351:
[----:B------:R-:W-:Y:S01]  /*2e0f0*/  MOV R5, R14 ;  /* 0x0000000e00057202 */ /* 0x000fe20000000f00 */
[----:B------:R-:W-:Y:S01]  /*2e100*/  IMAD.MOV.U32 R13, RZ, RZ, R2 ;  /* 0x000000ffff0d7224 */ /* 0x000fe200078e0002 */
[----:B------:R-:W-:Y:S01]  /*2e110*/  MOV R15, 0xffffffff ;  /* 0xffffffff000f7802 */ /* 0x000fe20000000f00 */
[----:B------:R-:W-:Y:S01]  /*2e120*/  IMAD.MOV.U32 R11, RZ, RZ, 0x1f ;  /* 0x0000001fff0b7424 */ /* 0x000fe200078e00ff */
[----:B------:R-:W0:Y:S02]  /*2e130*/  POPC R6, R5 ;  /* 0x0000000500067309 */ /* 0x000e240000000000 */
[----:B0-----:R-:W-:-:S07]  /*2e140*/  IMAD.MOV.U32 R12, RZ, RZ, R6 ;  /* 0x000000ffff0c7224 */ /* 0x001fce00078e0006 */
[----:B------:R-:W-:Y:S05]  /*2e150*/  WARPSYNC.COLLECTIVE R15, `(.L_x_2353) ;  /* 0x000000000f087348 */ /* 0x000fea0003c00000 */
[----:B------:R0:W1:Y:S02]  /*2e160*/  SHFL.IDX P6, R14, R13, R12, R11 ;  /* 0x0000000c0d0e7389 */ /* 0x00006400000c000b */
[----:B01----:R-:W-:Y:S01]  /*2e170*/  ENDCOLLECTIVE ;  /* 0x000000000000791b */ /* 0x003fe20003800000 */
.L_x_2353:
[----:B------:R-:W-:Y:S01]  /*2e180*/  IMAD.MOV.U32 R17, RZ, RZ, R14 ;  /* 0x000000ffff117224 */ /* 0x000fe200078e000e */
[----:B------:R-:W-:Y:S06]  /*2e190*/  BRA `(.L_x_2354) ;  /* 0xffffffc400c47947 */ /* 0x000fec000383ffff */
.L_x_2224:
[----:B------:R-:W-:Y:S01]  /*2e1a0*/  BSSY B0, `(.L_x_2355) ;  /* 0x0000007000007945 */ /* 0x000fe20003800000 */
[----:B------:R-:W-:Y:S01]  /*2e1b0*/  IMAD.MOV.U32 R13, RZ, RZ, R3 ;  /* 0x000000ffff0d7224 */ /* 0x000fe200078e0003 */
[----:B------:R-:W-:Y:S01]  /*2e1c0*/  MOV R15, 0xffffffff ;  /* 0xffffffff000f7802 */ /* 0x000fe20000000f00 */
[----:B------:R-:W-:-:S07]  /*2e1d0*/  IMAD.MOV.U32 R11, RZ, RZ, 0x1f ;  /* 0x0000001fff0b7424 */ /* 0x000fce00078e00ff */
[----:B012--5:R-:W-:Y:S05]  /*2e1e0*/  WARPSYNC.COLLECTIVE R15, `(.L_x_2356) ;  /* 0x000000000f087348 */ /* 0x027fea0003c00000 */
[----:B------:R3:W4:Y:S02]  /*2e1f0*/  SHFL.IDX P6, R14, R13, R12, R11 ;  /* 0x0000000c0d0e7389 */ /* 0x00072400000c000b */
[----:B012345:R-:W-:Y:S01]  /*2e200*/  ENDCOLLECTIVE ;  /* 0x000000000000791b */ /* 0x03ffe20003800000 */
.L_x_2356:
[----:B------:R-:W-:Y:S05]  /*2e210*/  BSYNC B0 ;  /* 0x0000000000007941 */ /* 0x000fea0003800000 */
.L_x_2355:
[----:B------:R-:W-:Y:S01]  /*2e220*/  IMAD.MOV.U32 R3, RZ, RZ, R14 ;  /* 0x000000ffff037224 */ /* 0x000fe200078e000e */
[----:B------:R-:W-:Y:S06]  /*2e230*/  BRA `(.L_x_2357) ;  /* 0xffffffc400b87947 */ /* 0x000fec000383ffff */
.L_x_2228:
[----:B0-----:R0:W1:Y:S02]  /*2e240*/  SYNCS.PHASECHK.TRANS64.TRYWAIT P0, [R0+URZ+0x30820], R3 ;  /* 0x03082003000075a7 */ /* 0x001064000800017f */
[----:B-1----:R-:W-:Y:S05]  /*2e250*/  @!P0 NANOSLEEP.SYNCS 0x989680 ;  /* 0x009896800000895d */ /* 0x002fea0003900000 */
[----:B------:R-:W1:Y:S02]  /*2e260*/  @!P0 SYNCS.PHASECHK.TRANS64 P0, [R0+URZ+0x30820], R3 ;  /* 0x03082003000085a7 */ /* 0x000e64000800007f */
[----:B-1----:R-:W-:Y:S05]  /*2e270*/  @!P0 BRA `(.L_x_2228) ;  /* 0xfffffffc00f08947 */ /* 0x002fea000383ffff */
[----:B------:R-:W-:Y:S05]  /*2e280*/  BRA `(.L_x_2358) ;  /* 0xffffffcc003c7947 */ /* 0x000fea000383ffff */
.L_x_2229:
[----:B------:R-:W1:Y:S01]  /*2e290*/  S2R R2, SR_TID.X ;  /* 0x0000000000027919 */ /* 0x000e620000002100 */
[----:B------:R-:W-:Y:S01]  /*2e2a0*/  BSSY B0, `(.L_x_2359) ;  /* 0x000000a000007945 */ /* 0x000fe20003800000 */
[----:B------:R-:W-:Y:S01]  /*2e2b0*/  IMAD.MOV.U32 R12, RZ, RZ, RZ ;  /* 0x000000ffff0c7224 */ /* 0x000fe200078e00ff */
[----:B------:R-:W-:Y:S01]  /*2e2c0*/  MOV R11, 0x1f ;  /* 0x0000001f000b7802 */ /* 0x000fe20000000f00 */
[----:B------:R-:W-:Y:S01]  /*2e2d0*/  IMAD.MOV.U32 R15, RZ, RZ, -0x1 ;  /* 0xffffffffff0f7424 */ /* 0x000fe200078e00ff */
[----:B-1----:R-:W-:-:S04]  /*2e2e0*/  SHF.R.U32.HI R2, RZ, 0x5, R2 ;  /* 0x00000005ff027819 */ /* 0x002fc80000011602 */
[----:B------:R-:W-:-:S05]  /*2e2f0*/  LOP3.LUT R2, R2, 0x3, RZ, 0xc0, !PT ;  /* 0x0000000302027812 */ /* 0x000fca00078ec0ff */
[----:B------:R-:W-:-:S07]  /*2e300*/  IMAD.MOV.U32 R13, RZ, RZ, R2 ;  /* 0x000000ffff0d7224 */ /* 0x000fce00078e0002 */
[----:B0----5:R-:W-:Y:S05]  /*2e310*/  WARPSYNC.COLLECTIVE R15, `(.L_x_2360) ;  /* 0x000000000f087348 */ /* 0x021fea0003c00000 */
[----:B------:R1:W2:Y:S02]  /*2e320*/  SHFL.IDX P6, R14, R13, R12, R11 ;  /* 0x0000000c0d0e7389 */ /* 0x0002a400000c000b */
[----:B012--5:R-:W-:Y:S01]  /*2e330*/  ENDCOLLECTIVE ;  /* 0x000000000000791b */ /* 0x027fe20003800000 */
.L_x_2360:
[----:B------:R-:W-:Y:S05]  /*2e340*/  BSYNC B0 ;  /* 0x0000000000007941 */ /* 0x000fea0003800000 */
.L_x_2359:
[----:B------:R-:W-:Y:S05]  /*2e350*/  BRA `(.L_x_2361) ;  /* 0xffffffcc00247947 */ /* 0x000fea000383ffff */
.L_x_2230:
[----:B------:R-:W-:Y:S01]  /*2e360*/  BSSY B0, `(.L_x_2362) ;  /* 0x0000006000007945 */ /* 0x000fe20003800000 */
[----:B------:R-:W-:-:S07]  /*2e370*/  IMAD.MOV.U32 R15, RZ, RZ, -0x1 ;  /* 0xffffffffff0f7424 */ /* 0x000fce00078e00ff */
[----:B01---5:R-:W-:Y:S05]  /*2e380*/  WARPSYNC.COLLECTIVE R15, `(.L_x_2363) ;  /* 0x000000000f0c7348 */ /* 0x023fea0003c00000 */
[----:B------:R-:W-:Y:S02]  /*2e390*/  ELECT P6, UR62, PT ;  /* 0x00000000003e782f */ /* 0x000fe400038c0000 */
[----:B------:R-:W-:Y:S01]  /*2e3a0*/  MOV R14, UR62 ;  /* 0x0000003e000e7c02 */ /* 0x000fe20008000f00 */
[----:B01---5:R-:W-:Y:S10]  /*2e3b0*/  ENDCOLLECTIVE ;  /* 0x000000000000791b */ /* 0x023ff40003800000 */
.L_x_2363:
[----:B------:R-:W-:Y:S05]  /*2e3c0*/  BSYNC B0 ;  /* 0x0000000000007941 */ /* 0x000fea0003800000 */
.L_x_2362:
[----:B------:R-:W-:Y:S05]  /*2e3d0*/  BRA `(.L_x_2364) ;  /* 0xffffffcc00187947 */ /* 0x000fea000383ffff */
.L_x_2232:
[----:B0-----:R0:W1:Y:S02]  /*2e3e0*/  SYNCS.PHASECHK.TRANS64.TRYWAIT P0, [R6+URZ], R5 ;  /* 0x00000005060075a7 */ /* 0x001064000800017f */
[----:B-1----:R-:W-:Y:S05]  /*2e3f0*/  @!P0 NANOSLEEP.SYNCS 0x989680 ;  /* 0x009896800000895d */ /* 0x002fea0003900000 */
[----:B------:R-:W1:Y:S02]  /*2e400*/  @!P0 SYNCS.PHASECHK.TRANS64 P0, [R6+URZ], R5 ;  /* 0x00000005060085a7 */ /* 0x000e64000800007f */
[----:B-1----:R-:W-:Y:S05]  /*2e410*/  @!P0 BRA `(.L_x_2232) ;  /* 0xfffffffc00f08947 */ /* 0x002fea000383ffff */
[----:B------:R-:W-:Y:S05]  /*2e420*/  BRA `(.L_x_2365) ;  /* 0xffffffcc00547947 */ /* 0x000fea000383ffff */
.L_x_2233:
[----:B-1----:R1:W2:Y:S02]  /*2e430*/  SYNCS.PHASECHK.TRANS64.TRYWAIT P0, [R7+URZ], R2 ;  /* 0x00000002070075a7 */ /* 0x0022a4000800017f */
[----:B--2---:R-:W-:Y:S05]  /*2e440*/  @!P0 NANOSLEEP.SYNCS 0x989680 ;  /* 0x009896800000895d */ /* 0x004fea0003900000 */
[----:B------:R-:W2:Y:S02]  /*2e450*/  @!P0 SYNCS.PHASECHK.TRANS64 P0, [R7+URZ], R2 ;  /* 0x00000002070085a7 */ /* 0x000ea4000800007f */
[----:B--2---:R-:W-:Y:S05]  /*2e460*/  @!P0 BRA `(.L_x_2233) ;  /* 0xfffffffc00f08947 */ /* 0x004fea000383ffff */
[----:B------:R-:W-:Y:S05]  /*2e470*/  BRA `(.L_x_2366) ;  /* 0xffffffcc00487947 */ /* 0x000fea000383ffff */
.L_x_2235:
[----:B--2---:R2:W3:Y:S02]  /*2e480*/  SYNCS.PHASECHK.TRANS64.TRYWAIT P0, [R4+URZ], R5 ;  /* 0x00000005040075a7 */ /* 0x0044e4000800017f */
[----:B---3--:R-:W-:Y:S05]  /*2e490*/  @!P0 NANOSLEEP.SYNCS 0x989680 ;  /* 0x009896800000895d */ /* 0x008fea0003900000 */
[----:B------:R-:W3:Y:S02]  /*2e4a0*/  @!P0 SYNCS.PHASECHK.TRANS64 P0, [R4+URZ], R5 ;  /* 0x00000005040085a7 */ /* 0x000ee4000800007f */
[----:B---3--:R-:W-:Y:S05]  /*2e4b0*/  @!P0 BRA `(.L_x_2235) ;  /* 0xfffffffc00f08947 */ /* 0x008fea000383ffff */
[----:B------:R-:W-:Y:S05]  /*2e4c0*/  BRA `(.L_x_2367) ;  /* 0xffffffcc00507947 */ /* 0x000fea000383ffff */
.L_x_2368:
        /* <DEDUP_REMOVED lines=11> */
.L_x_15299:


//--------------------- .text._ZN7cutlass13device_kernelIN5flash11enable_sm90INS1_16FlashAttnFwdSm90INS1_25CollectiveMainloopFwdSm90ILi2EN4cute5tupleIJNS5_1CILi1EEES8_S8_EEENS6_IJNS7_ILi128EEENS7_ILi80EEENS7_ILi256EEEEEELi256ENS_6half_tEfNS_4arch4Sm90ELb1ELb0ELb1ELb0ELb0ELb0ELb0ELb1ELb1ELb1ELb0ELb0EEENS1_21CollectiveEpilogueFwdINS6_IJSA_SC_SB_EEES9_SE_SG_Li256ELb0ELb1ELb0ELb0EEENS1_30DynamicPersistentTileSchedulerILi256ELi128ELb0ELb1ELb1EEEEEEEEEvNT_6ParamsE --------------------------
	.section	.text._ZN7cutlass13device_kernelIN5flash11enable_sm90INS1_16FlashAttnFwdSm90INS1_25CollectiveMainloopFwdSm90ILi2EN4cute5tupleIJNS5_1CILi1EEES8_S8_EEENS6_IJNS7_ILi128EEENS7_ILi80EEENS7_ILi256EEEEEELi256ENS_6half_tEfNS_4arch4Sm90ELb1ELb0ELb1ELb0ELb0ELb0ELb0ELb1ELb1ELb1ELb0ELb0EEENS1_21CollectiveEpilogueFwdINS6_IJSA_SC_SB_EEES9_SE_SG_Li256ELb0ELb1ELb0ELb0EEENS1_30DynamicPersistentTileSchedulerILi256ELi128ELb0ELb1ELb1EEEEEEEEEvNT_6ParamsE,"ax",@progbits
	.align	128
.text._ZN7cutlass13device_kernelIN5flash11enable_sm90INS1_16FlashAttnFwdSm90INS1_25CollectiveMainloopFwdSm90ILi2EN4cute5tupleIJNS5_1CILi1EEES8_S8_EEENS6_IJNS7_ILi128EEENS7_ILi80EEENS7_ILi256EEEEEELi256ENS_6half_tEfNS_4arch4Sm90ELb1ELb0ELb1ELb0ELb0ELb0ELb0ELb1ELb1ELb1ELb0ELb0EEENS1_21CollectiveEpilogueFwdINS6_IJSA_SC_SB_EEES9_SE_SG_Li256ELb0ELb1ELb0ELb0EEENS1_30DynamicPersistentTileSchedulerILi256ELi128ELb0ELb1ELb1EEEEEEEEEvNT_6ParamsE:
        .type           _ZN7cutlass13device_kernelIN5flash11enable_sm90INS1_16FlashAttnFwdSm90INS1_25CollectiveMainloopFwdSm90ILi2EN4cute5tupleIJNS5_1CILi1EEES8_S8_EEENS6_IJNS7_ILi128EEENS7_ILi80EEENS7_ILi256EEEEEELi256ENS_6half_tEfNS_4arch4Sm90ELb1ELb0ELb1ELb0ELb0ELb0ELb0ELb1ELb1ELb1ELb0ELb0EEENS1_21CollectiveEpilogueFwdINS6_IJSA_SC_SB_EEES9_SE_SG_Li256ELb0ELb1ELb0ELb0EEENS1_30DynamicPersistentTileSchedulerILi256ELi128ELb0ELb1ELb1EEEEEEEEEvNT_6ParamsE,@function
        .size           _ZN7cutlass13device_kernelIN5flash11enable_sm90INS1_16FlashAttnFwdSm90INS1_25CollectiveMainloopFwdSm90ILi2EN4cute5tupleIJNS5_1CILi1EEES8_S8_EEENS6_IJNS7_ILi128EEENS7_ILi80EEENS7_ILi256EEEEEELi256ENS_6half_tEfNS_4arch4Sm90ELb1ELb0ELb1ELb0ELb0ELb0ELb0ELb1ELb1ELb1ELb0ELb0EEENS1_21CollectiveEpilogueFwdINS6_IJSA_SC_SB_EEES9_SE_SG_Li256ELb0ELb1ELb0ELb0EEENS1_30DynamicPersistentTileSchedulerILi256ELi128ELb0ELb1ELb1EEEEEEEEEvNT_6ParamsE,(.L_x_15300 - _ZN7cutlass13device_kernelIN5flash11enable_sm90INS1_16FlashAttnFwdSm90INS1_25CollectiveMainloopFwdSm90ILi2EN4cute5tupleIJNS5_1CILi1EEES8_S8_EEENS6_IJNS7_ILi128EEENS7_ILi80EEENS7_ILi256EEEEEELi256ENS_6half_tEfNS_4arch4Sm90ELb1ELb0ELb1ELb0ELb0ELb0ELb0ELb1ELb1ELb1ELb0ELb0EEENS1_21CollectiveEpilogueFwdINS6_IJSA_SC_SB_EEES9_SE_SG_Li256ELb0ELb1ELb0ELb0EEENS1_30DynamicPersistentTileSchedulerILi256ELi128ELb0ELb1ELb1EEEEEEEEEvNT_6ParamsE)
        .other          _ZN7cutlass13device_kernelIN5flash11enable_sm90INS1_16FlashAttnFwdSm90INS1_25CollectiveMainloopFwdSm90ILi2EN4cute5tupleIJNS5_1CILi1EEES8_S8_EEENS6_IJNS7_ILi128EEENS7_ILi80EEENS7_ILi256EEEEEELi256ENS_6half_tEfNS_4arch4Sm90ELb1ELb0ELb1ELb0ELb0ELb0ELb0ELb1ELb1ELb1ELb0ELb0EEENS1_21CollectiveEpilogueFwdINS6_IJSA_SC_SB_EEES9_SE_SG_Li256ELb0ELb1ELb0ELb0EEENS1_30DynamicPersistentTileSchedulerILi256ELi128ELb0ELb1ELb1EEEEEEEEEvNT_6ParamsE,@"STO_CUDA_ENTRY STV_DEFAULT"
_ZN7cutlass13device_kernelIN5flash11enable_sm90INS1_16FlashAttnFwdSm90INS1_25CollectiveMainloopFwdSm90ILi2EN4cute5tupleIJNS5_1CILi1EEES8_S8_EEENS6_IJNS7_ILi128EEENS7_ILi80EEENS7_ILi256EEEEEELi256ENS_6half_tEfNS_4arch4Sm90ELb1ELb0ELb1ELb0ELb0ELb0ELb0ELb1ELb1ELb1ELb0ELb0EEENS1_21CollectiveEpilogueFwdINS6_IJSA_SC_SB_EEES9_SE_SG_Li256ELb0ELb1ELb0ELb0EEENS1_30DynamicPersistentTileSchedulerILi256ELi128ELb0ELb1ELb1EEEEEEEEEvNT_6ParamsE:
        /* <DEDUP_REMOVED lines=18> */
.L_x_2370:
[----:B------:R-:W-:Y:S05]  /*0120*/  BSYNC B0 ;  /* 0x0000000000007941 */ /* 0x000fea0003800000 */
.L_x_2369:
        /* <DEDUP_REMOVED lines=41> */
.L_x_2371:
        /* <DEDUP_REMOVED lines=22> */
.L_x_2372:
        /* <DEDUP_REMOVED lines=18> */
.L_x_2373:
        /* <DEDUP_REMOVED lines=22> */
.L_x_2374:
        /* <DEDUP_REMOVED lines=22> */
.L_x_2375:
        /* <DEDUP_REMOVED lines=8> */
.L_x_2377:
        /* <DEDUP_REMOVED lines=21> */
[CC--:B------:R-:W-:Y:S01]  /*0ad0*/  LEA.HI R2, R3.reuse, R230.reuse, RZ, 0x5 ;  /* 0x000000e603027211 */ /* 0x0c0fe200078f28ff */
[----:B------:R-:W-:Y:S01]  /*0ae0*/  IMAD.IADD R221, R230, 0x1, -R221 ;  /* 0x00000001e6dd7824 */ /* 0x000fe200078e0add */
[C---:B------:R-:W-:Y:S01]  /*0af0*/  LOP3.LUT R7, R0.reuse, 0x3fffff0, RZ, 0xc0, !PT ;  /* 0x03fffff000077812 */ /* 0x040fe200078ec0ff */
[----:B------:R-:W-:Y:S01]  /*0b00*/  UMOV UR5, URZ ;  /* 0x0000003f00057c82 */ /* 0x000fe20008000000 */
[----:B------:R-:W-:Y:S01]  /*0b10*/  LEA.HI R0, R0, R9, RZ, 0x1 ;  /* 0x0000000900007211 */ /* 0x000fe200078f08ff */
[----:B------:R-:W-:Y:S01]  /*0b20*/  IMAD.SHL.U32 R2, R2, 0x20, RZ ;  /* 0x0000002002027824 */ /* 0x000fe200078e00ff */
[----:B------:R-:W-:Y:S01]  /*0b30*/  SHF.R.S32.HI R4, RZ, 0x1f, R221 ;  /* 0x0000001fff047819 */ /* 0x000fe200000114dd */
[----:B------:R-:W-:Y:S01]  /*0b40*/  IMAD.IADD R7, R230, 0x1, -R7 ;  /* 0x00000001e6077824 */ /* 0x000fe200078e0a07 */
[----:B------:R-:W-:Y:S01]  /*0b50*/  LOP3.LUT R0, R0, 0x1ffffffe, RZ, 0xc0, !PT ;  /* 0x1ffffffe00007812 */ /* 0x000fe200078ec0ff */
[----:B------:R-:W-:Y:S01]  /*0b60*/  IMAD.U32 R225, RZ, RZ, UR6 ;  /* 0x00000006ffe17e24 */ /* 0x000fe2000f8e00ff */
[----:B------:R-:W-:Y:S01]  /*0b70*/  LEA.HI R6, R4, R221, RZ, 0x2 ;  /* 0x000000dd04067211 */ /* 0x000fe200078f10ff */
[----:B------:R-:W-:Y:S01]  /*0b80*/  IMAD.U32 R220, RZ, RZ, UR5 ;  /* 0x00000005ffdc7e24 */ /* 0x000fe2000f8e00ff */
[----:B------:R-:W-:Y:S01]  /*0b90*/  LEA.HI R10, R3, R230, RZ, 0x2 ;  /* 0x000000e6030a7211 */ /* 0x000fe200078f10ff */
[----:B------:R-:W-:Y:S01]  /*0ba0*/  IMAD.IADD R0, R9, 0x1, -R0 ;  /* 0x0000000109007824 */ /* 0x000fe200078e0a00 */
[--C-:B------:R-:W-:Y:S01]  /*0bb0*/  SHF.R.S32.HI R8, RZ, 0x2, R6.reuse ;  /* 0x00000002ff087819 */ /* 0x100fe20000011406 */
[----:B------:R-:W-:Y:S01]  /*0bc0*/  IMAD.U32 R16, RZ, RZ, UR5 ;  /* 0x00000005ff107e24 */ /* 0x000fe2000f8e00ff */
[----:B------:R-:W-:-:S02]  /*0bd0*/  SHF.R.S32.HI R11, RZ, 0x1f, R6 ;  /* 0x0000001fff0b7819 */ /* 0x000fc40000011406 */
[----:B------:R-:W-:Y:S02]  /*0be0*/  SHF.R.S32.HI R222, RZ, 0x7, R5 ;  /* 0x00000007ffde7819 */ /* 0x000fe40000011405 */
[----:B------:R-:W-:Y:S02]  /*0bf0*/  LOP3.LUT R2, R2, 0xfffffc00, RZ, 0xc0, !PT ;  /* 0xfffffc0002027812 */ /* 0x000fe400078ec0ff */
[----:B------:R-:W-:Y:S02]  /*0c00*/  LOP3.LUT R9, R10, 0xfffffffc, RZ, 0xc0, !PT ;  /* 0xfffffffc0a097812 */ /* 0x000fe400078ec0ff */
[----:B------:R-:W-:Y:S01]  /*0c10*/  LEA.HI R11, R11, R8, RZ, 0x3 ;  /* 0x000000080b0b7211 */ /* 0x000fe200078f18ff */
[----:B------:R-:W-:Y:S01]  /*0c20*/  IMAD R7, R7, 0x40, R2 ;  /* 0x0000004007077824 */ /* 0x000fe200078e0202 */
[----:B------:R-:W-:Y:S01]  /*0c30*/  LEA.HI R5, R5, R222, RZ, 0x1 ;  /* 0x000000de05057211 */ /* 0x000fe200078f08ff */
[----:B------:R-:W-:Y:S01]  /*0c40*/  IMAD.IADD R2, R230, 0x1, -R9 ;  /* 0x00000001e6027824 */ /* 0x000fe200078e0a09 */
[----:B------:R-:W-:Y:S01]  /*0c50*/  LEA.HI R3, R3, R230, RZ, 0x3 ;  /* 0x000000e603037211 */ /* 0x000fe200078f18ff */
[----:B------:R-:W-:Y:S01]  /*0c60*/  IMAD R224, R0, 0x8, R7 ;  /* 0x0000000800e07824 */ /* 0x000fe200078e0207 */
[----:B------:R-:W-:-:S02]  /*0c70*/  LOP3.LUT R11, R11, 0xfffffff8, RZ, 0xc0, !PT ;  /* 0xfffffff80b0b7812 */ /* 0x000fc400078ec0ff */
[----:B------:R-:W-:Y:S02]  /*0c80*/  LEA.HI R4, R4, R221, RZ, 0x5 ;  /* 0x000000dd04047211 */ /* 0x000fe400078f28ff */
[----:B------:R-:W-:Y:S01]  /*0c90*/  LOP3.LUT R9, R5, 0x3fffffe, RZ, 0xc0, !PT ;  /* 0x03fffffe05097812 */ /* 0x000fe200078ec0ff */
[----:B------:R-:W-:Y:S01]  /*0ca0*/  IMAD.IADD R11, R8, 0x1, -R11 ;  /* 0x00000001080b7824 */ /* 0x000fe200078e0a0b */
[----:B------:R-:W-:Y:S02]  /*0cb0*/  LOP3.LUT R5, R3, 0xfffffff8, RZ, 0xc0, !PT ;  /* 0xfffffff803057812 */ /* 0x000fe400078ec0ff */
[----:B------:R-:W-:Y:S01]  /*0cc0*/  SHF.R.S32.HI R4, RZ, 0x5, R4 ;  /* 0x00000005ff047819 */ /* 0x000fe20000011404 */
[----:B------:R-:W-:Y:S01]  /*0cd0*/  IMAD.IADD R9, R222, 0x1, -R9 ;  /* 0x00000001de097824 */ /* 0x000fe200078e0a09 */
[----:B------:R-:W-:Y:S01]  /*0ce0*/  LEA.HI R8, R2, R2, RZ, 0x1 ;  /* 0x0000000202087211 */ /* 0x000fe200078f08ff */
[----:B------:R-:W-:Y:S01]  /*0cf0*/  IMAD.IADD R216, R230, 0x1, -R5 ;  /* 0x00000001e6d87824 */ /* 0x000fe200078e0a05 */
[----:B------:R-:W-:Y:S01]  /*0d00*/  LOP3.LUT R6, R6, 0x7ffffffc, RZ, 0xc0, !PT ;  /* 0x7ffffffc06067812 */ /* 0x000fe200078ec0ff */
[----:B------:R-:W-:Y:S01]  /*0d10*/  IMAD R4, R4, 0x10, R11 ;  /* 0x0000001004047824 */ /* 0x000fe200078e020b */
[----:B------:R-:W-:Y:S01]  /*0d20*/  LOP3.LUT R11, R8, 0x1ffffffe, RZ, 0xc0, !PT ;  /* 0x1ffffffe080b7812 */ /* 0x000fe200078ec0ff */
[----:B------:R-:W-:Y:S01]  /*0d30*/  IMAD.SHL.U32 R18, R216, 0x8, RZ ;  /* 0x00000008d8127824 */ /* 0x000fe200078e00ff */
[----:B------:R-:W-:Y:S01]  /*0d40*/  SHF.R.S32.HI R219, RZ, 0x3, R3 ;  /* 0x00000003ffdb7819 */ /* 0x000fe20000011403 */
[----:B------:R-:W-:-:S02]  /*0d50*/  IMAD R223, R9, 0x40, R4 ;  /* 0x0000004009df7824 */ /* 0x000fc400078e0204 */
[C---:B------:R-:W-:Y:S01]  /*0d60*/  VIADD R214, R18.reuse, 0x40 ;  /* 0x0000004012d67836 */ /* 0x040fe20000000000 */
[----:B------:R-:W-:Y:S01]  /*0d70*/  SHF.R.S32.HI R229, RZ, 0x1f, R18 ;  /* 0x0000001fffe57819 */ /* 0x000fe20000011412 */
[C---:B------:R-:W-:Y:S02]  /*0d80*/  VIADD R213, R18.reuse, 0x80 ;  /* 0x0000008012d57836 */ /* 0x040fe40000000000 */
[----:B------:R-:W-:Y:S01]  /*0d90*/  VIADD R215, R18, 0xc0 ;  /* 0x000000c012d77836 */ /* 0x000fe20000000000 */
[----:B------:R-:W-:Y:S01]  /*0da0*/  SHF.R.S32.HI R228, RZ, 0x1f, R214 ;  /* 0x0000001fffe47819 */ /* 0x000fe200000114d6 */
[----:B------:R-:W-:Y:S01]  /*0db0*/  IMAD.IADD R212, R2, 0x1, -R11 ;  /* 0x0000000102d47824 */ /* 0x000fe200078e0a0b */
[----:B------:R-:W-:Y:S01]  /*0dc0*/  SHF.R.S32.HI R227, RZ, 0x1f, R213 ;  /* 0x0000001fffe37819 */ /* 0x000fe200000114d5 */
[----:B------:R-:W-:Y:S01]  /*0dd0*/  IMAD.IADD R23, R221, 0x1, -R6 ;  /* 0x00000001dd177824 */ /* 0x000fe200078e0a06 */
[----:B------:R-:W-:Y:S01]  /*0de0*/  SHF.R.S32.HI R226, RZ, 0x1f, R215 ;  /* 0x0000001fffe27819 */ /* 0x000fe200000114d7 */
[----:B------:R-:W-:-:S07]  /*0df0*/  IMAD R212, R212, 0x8, R223 ;  /* 0x00000008d4d47824 */ /* 0x000fce00078e02df */
.L_x_2428:
        /* <DEDUP_REMOVED lines=21> */
.L_x_2378:
[----:B------:R-:W-:Y:S01]  /*0f50*/  ULDC UR8, c[0x0][0xc54] ;  /* 0x0003150000087ab9 */ /* 0x000fe20000000800 */
[----:B------:R-:W-:Y:S01]  /*0f60*/  UMOV UR4, UR9 ;  /* 0x0000000900047c82 */ /* 0x000fe20008000000 */
[----:B------:R-:W-:-:S11]  /*0f70*/  UISETP.NE.AND UP0, UPT, UR8, 0x1, UPT ;  /* 0x000000010800788c */ /* 0x000fd6000bf05270 */
[----:B------:R-:W-:Y:S02]  /*0f80*/  @UP0 ULDC.64 UR10, c[0x0][0xc58] ;  /* 0x00031600000a0ab9 */ /* 0x000fe40000000a00 */
[----:B------:R-:W-:-:S04]  /*0f90*/  UIMAD.WIDE.U32 UR6, UR9, UR10, URZ ;  /* 0x0000000a090672a5 */ /* 0x000fc8000f8e003f */
[----:B------:R-:W-:-:S04]  /*0fa0*/  @UP0 USHF.R.U32.HI UR4, URZ, UR11, UR7 ;  /* 0x0000000b3f040299 */ /* 0x000fc80008011607 */
[----:B------:R-:W-:-:S12]  /*0fb0*/  UIMAD UR6, UR4, UR8, URZ ;  /* 0x00000008040672a4 */ /* 0x000fd8000f8e023f */
.L_x_2379:
[----:B------:R-:W-:Y:S01]  /*0fc0*/  ULDC.64 UR10, c[0x0][0x418] ;  /* 0x00010600000a7ab9 */ /* 0x000fe20000000a00 */
[----:B------:R-:W-:Y:S01]  /*0fd0*/  ULOP3.LUT UR4, URZ, UR4, URZ, 0x33, !UPT ;  /* 0x000000043f047292 */ /* 0x000fe2000f8e333f */
[----:B------:R-:W-:Y:S01]  /*0fe0*/  PLOP3.LUT P0, PT, PT, PT, PT, 0x80, 0x0 ;  /* 0x000000000000781c */ /* 0x000fe20003f0f070 */
[----:B------:R-:W-:Y:S01]  /*0ff0*/  UISETP.NE.U32.AND UP0, UPT, UR10, URZ, UPT ;  /* 0x0000003f0a00728c */ /* 0x000fe2000bf05070 */
[----:B------:R-:W-:Y:S01]  /*1000*/  CS2R R2, SRZ ;  /* 0x0000000000027805 */ /* 0x000fe2000001ff00 */
[----:B------:R-:W-:Y:S01]  /*1010*/  UIADD3 UR10, UR9, -UR6, URZ ;  /* 0x80000006090a7290 */ /* 0x000fe2000fffe03f */
[----:B------:R-:W-:Y:S01]  /*1020*/  IMAD.MOV.U32 R0, RZ, RZ, RZ ;  /* 0x000000ffff007224 */ /* 0x000fe200078e00ff */
[----:B------:R-:W-:Y:S01]  /*1030*/  ULDC UR7, c[0x0][0x448] ;  /* 0x0001120000077ab9 */ /* 0x000fe20000000800 */
[----:B------:R-:W-:Y:S01]  /*1040*/  ULDC UR6, c[0x0][0xc3c] ;  /* 0x00030f0000067ab9 */ /* 0x000fe20000000800 */
[----:B------:R-:W-:Y:S01]  /*1050*/  UISETP.NE.AND UP2, UPT, UR7, 0x1, UPT ;  /* 0x000000010700788c */ /* 0x000fe2000bf45270 */
[----:B------:R-:W-:Y:S01]  /*1060*/  CS2R R176, SRZ ;  /* 0x0000000000b07805 */ /* 0x000fe2000001ff00 */
[----:B------:R-:W-:Y:S01]  /*1070*/  UIADD3 UR4, UR4, UR6, URZ ;  /* 0x0000000604047290 */ /* 0x000fe2000fffe03f */
[----:B------:R-:W-:Y:S01]  /*1080*/  CS2R R174, SRZ ;  /* 0x0000000000ae7805 */ /* 0x000fe2000001ff00 */
[----:B------:R-:W-:Y:S01]  /*1090*/  UISETP.NE.AND.EX UP0, UPT, UR11, URZ, UPT, UP0 ;  /* 0x0000003f0b00728c */ /* 0x000fe2000bf05300 */
[----:B------:R-:W-:Y:S01]  /*10a0*/  CS2R R148, SRZ ;  /* 0x0000000000947805 */ /* 0x000fe2000001ff00 */
[----:B------:R-:W-:Y:S01]  /*10b0*/  USHF.L.U32 UR14, UR4, 0x7, URZ ;  /* 0x00000007040e7899 */ /* 0x000fe2000800063f */
[----:B------:R-:W-:Y:S01]  /*10c0*/  CS2R R172, SRZ ;  /* 0x0000000000ac7805 */ /* 0x000fe2000001ff00 */
[----:B------:R-:W-:Y:S01]  /*10d0*/  ULDC UR9, c[0x0][0x424] ;  /* 0x0001090000097ab9 */ /* 0x000fe20000000800 */
[----:B------:R-:W-:Y:S01]  /*10e0*/  ULDC UR8, c[0x0][0x288] ;  /* 0x0000a20000087ab9 */ /* 0x000fe20000000800 */
[----:B------:R-:W-:Y:S01]  /*10f0*/  UIADD3 UR4, UR14, 0x7f, URZ ;  /* 0x0000007f0e047890 */ /* 0x000fe2000fffe03f */
[----:B------:R-:W-:Y:S01]  /*1100*/  CS2R R144, SRZ ;  /* 0x0000000000907805 */ /* 0x000fe2000001ff00 */
[----:B------:R-:W-:Y:S01]  /*1110*/  @UP2 ULDC UR6, c[0x0][0x44c] ;  /* 0x0001130000062ab9 */ /* 0x000fe20000000800 */
[----:B------:R-:W-:Y:S01]  /*1120*/  IMAD.U32 R22, RZ, RZ, UR14 ;  /* 0x0000000eff167e24 */ /* 0x000fe2000f8e00ff */
[----:B------:R-:W-:Y:S01]  /*1130*/  UIADD3 UR8, -UR8, 0x50, URZ ;  /* 0x0000005008087890 */ /* 0x000fe2000fffe13f */
[----:B------:R-:W-:Y:S01]  /*1140*/  CS2R R120, SRZ ;  /* 0x0000000000787805 */ /* 0x000fe2000001ff00 */
[----:B------:R-:W-:Y:S01]  /*1150*/  UIMAD.WIDE.U32 UR6, UR4, UR6, URZ ;  /* 0x00000006040672a5 */ /* 0x000fe2000f8e003f */
[----:B------:R-:W-:Y:S01]  /*1160*/  CS2R R140, SRZ ;  /* 0x00000000008c7805 */ /* 0x000fe2000001ff00 */
[----:B------:R-:W-:Y:S01]  /*1170*/  USEL UR14, UR9, 0x1, UP0 ;  /* 0x00000001090e7887 */ /* 0x000fe20008000000 */
[----:B------:R-:W-:Y:S01]  /*1180*/  CS2R R116, SRZ ;  /* 0x0000000000747805 */ /* 0x000fe2000001ff00 */
[----:B------:R-:W-:Y:S01]  /*1190*/  ULDC UR12, c[0x0][0x2f0] ;  /* 0x0000bc00000c7ab9 */ /* 0x000fe20000000800 */
[----:B------:R-:W-:Y:S01]  /*11a0*/  @UP2 ULDC UR9, c[0x0][0x450] ;  /* 0x0001140000092ab9 */ /* 0x000fe20000000800 */
[----:B------:R-:W-:Y:S01]  /*11b0*/  UIMAD UR8, UR14, UR12, UR8 ;  /* 0x0000000c0e0872a4 */ /* 0x000fe2000f8e0208 */
[----:B------:R-:W-:Y:S01]  /*11c0*/  CS2R R112, SRZ ;  /* 0x0000000000707805 */ /* 0x000fe2000001ff00 */
[----:B------:R-:W-:Y:S01]  /*11d0*/  @UP2 USHF.R.U32.HI UR4, URZ, UR9, UR7 ;  /* 0x000000093f042299 */ /* 0x000fe20008011607 */
[----:B------:R-:W-:Y:S01]  /*11e0*/  IMAD.U32 R19, RZ, RZ, UR14 ;  /* 0x0000000eff137e24 */ /* 0x000fe2000f8e00ff */
[----:B------:R-:W-:Y:S01]  /*11f0*/  UIMAD UR6, UR14, UR12, 0x4f ;  /* 0x0000004f0e0674a4 */ /* 0x000fe2000f8e020c */
[----:B------:R-:W-:Y:S01]  /*1200*/  CS2R R136, SRZ ;  /* 0x0000000000887805 */ /* 0x000fe2000001ff00 */
[----:B------:R-:W-:Y:S01]  /*1210*/  UIADD3 UR8, UR8, UR4, URZ ;  /* 0x0000000408087290 */ /* 0x000fe2000fffe03f */
[----:B------:R-:W-:Y:S01]  /*1220*/  CS2R R108, SRZ ;  /* 0x00000000006c7805 */ /* 0x000fe2000001ff00 */
[----:B------:R-:W-:Y:S01]  /*1230*/  UIMAD.WIDE UR6, UR6, 0x66666667, URZ ;  /* 0x66666667060678a5 */ /* 0x000fe2000f8e023f */
[----:B------:R-:W-:Y:S01]  /*1240*/  CS2R R104, SRZ ;  /* 0x0000000000687805 */ /* 0x000fe2000001ff00 */
[----:B------:R-:W-:Y:S01]  /*1250*/  UIMAD.WIDE UR8, UR8, 0x66666667, URZ ;  /* 0x66666667080878a5 */ /* 0x000fe2000f8e023f */
[----:B------:R-:W-:Y:S01]  /*1260*/  CS2R R132, SRZ ;  /* 0x0000000000847805 */ /* 0x000fe2000001ff00 */
[----:B------:R-:W-:Y:S01]  /*1270*/  ULDC UR13, c[0x0][0xc54] ;  /* 0x00031500000d7ab9 */ /* 0x000fe20000000800 */
[----:B------:R-:W-:Y:S01]  /*1280*/  USHF.R.U32.HI UR4, URZ, 0x1f, UR7 ;  /* 0x0000001f3f047899 */ /* 0x000fe20008011607 */
[----:B------:R-:W-:Y:S01]  /*1290*/  CS2R R100, SRZ ;  /* 0x0000000000647805 */ /* 0x000fe2000001ff00 */
[----:B------:R-:W-:Y:S01]  /*12a0*/  UIMAD UR12, UR5, UR13, UR10 ;  /* 0x0000000d050c72a4 */ /* 0x000fe2000f8e020a */
[----:B------:R-:W-:Y:S01]  /*12b0*/  CS2R R96, SRZ ;  /* 0x0000000000607805 */ /* 0x000fe2000001ff00 */
[----:B------:R-:W-:Y:S01]  /*12c0*/  USHF.R.U32.HI UR5, URZ, 0x1f, UR9 ;  /* 0x0000001f3f057899 */ /* 0x000fe20008011609 */
[----:B------:R-:W-:Y:S01]  /*12d0*/  CS2R R128, SRZ ;  /* 0x0000000000807805 */ /* 0x000fe2000001ff00 */
[----:B------:R-:W-:Y:S01]  /*12e0*/  ULDC UR11, c[0x0][0xc48] ;  /* 0x00031200000b7ab9 */ /* 0x000fe20000000800 */
[----:B------:R-:W-:Y:S01]  /*12f0*/  ULEA.HI.SX32 UR7, UR7, UR4, 0x1b ;  /* 0x0000000407077291 */ /* 0x000fe2000f8fda3f */
[----:B------:R-:W-:Y:S01]  /*1300*/  CS2R R92, SRZ ;  /* 0x00000000005c7805 */ /* 0x000fe2000001ff00 */
[----:B------:R-:W-:Y:S01]  /*1310*/  UISETP.NE.AND UP1, UPT, UR11, 0x1, UPT ;  /* 0x000000010b00788c */ /* 0x000fe2000bf25270 */
[----:B------:R-:W-:Y:S01]  /*1320*/  CS2R R88, SRZ ;  /* 0x0000000000587805 */ /* 0x000fe2000001ff00 */
[----:B------:R-:W-:Y:S01]  /*1330*/  ULEA.HI.SX32 UR9, UR9, UR5, 0x1b ;  /* 0x0000000509097291 */ /* 0x000fe2000f8fda3f */
[----:B------:R-:W-:Y:S01]  /*1340*/  CS2R R124, SRZ ;  /* 0x00000000007c7805 */ /* 0x000fe2000001ff00 */
[----:B------:R-:W-:Y:S01]  /*1350*/  UMOV UR14, UR12 ;  /* 0x0000000c000e7c82 */ /* 0x000fe20008000000 */
[----:B------:R-:W-:Y:S01]  /*1360*/  CS2R R84, SRZ ;  /* 0x0000000000547805 */ /* 0x000fe2000001ff00 */
[----:B------:R-:W-:Y:S01]  /*1370*/  UISETP.LT.AND UP0, UPT, UR7, UR9, UPT ;  /* 0x000000090700728c */ /* 0x000fe2000bf01270 */
[----:B------:R-:W-:Y:S01]  /*1380*/  CS2R R80, SRZ ;  /* 0x0000000000507805 */ /* 0x000fe2000001ff00 */
[----:B------:R-:W-:Y:S01]  /*1390*/  IMAD.MOV.U32 R198, RZ, RZ, RZ ;  /* 0x000000ffffc67224 */ /* 0x000fe200078e00ff */
[----:B------:R-:W-:Y:S01]  /*13a0*/  CS2R R76, SRZ ;  /* 0x00000000004c7805 */ /* 0x000fe2000001ff00 */
[----:B------:R-:W-:Y:S01]  /*13b0*/  USEL UR61, UR7, UR9, UP0 ;  /* 0x00000009073d7287 */ /* 0x000fe20008000000 */
[----:B------:R-:W-:Y:S01]  /*13c0*/  CS2R R72, SRZ ;  /* 0x0000000000487805 */ /* 0x000fe2000001ff00 */
[----:B------:R-:W-:Y:S01]  /*13d0*/  @UP1 ULDC UR10, c[0x0][0xc4c] ;  /* 0x00031300000a1ab9 */ /* 0x000fe20000000800 */
[----:B------:R-:W-:Y:S01]  /*13e0*/  @UP1 ULDC UR6, c[0x0][0xc50] ;  /* 0x0003140000061ab9 */ /* 0x000fe20000000800 */
[----:B------:R-:W-:Y:S01]  /*13f0*/  UIMAD.WIDE.U32 UR4, UR12, UR10, URZ ;  /* 0x0000000a0c0472a5 */ /* 0x000fe2000f8e003f */
[----:B------:R-:W-:Y:S01]  /*1400*/  CS2R R196, SRZ ;  /* 0x0000000000c47805 */ /* 0x000fe2000001ff00 */
[----:B------:R-:W-:Y:S01]  /*1410*/  UISETP.GE.AND UP0, UPT, UR61, 0x1, UPT ;  /* 0x000000013d00788c */ /* 0x000fe2000bf06270 */
[----:B------:R-:W-:Y:S01]  /*1420*/  CS2R R68, SRZ ;  /* 0x0000000000447805 */ /* 0x000fe2000001ff00 */
[----:B------:R-:W-:Y:S01]  /*1430*/  @UP1 USHF.R.U32.HI UR14, URZ, UR6, UR5 ;  /* 0x000000063f0e1299 */ /* 0x000fe20008011605 */
[----:B------:R-:W-:-:S02]  /*1440*/  CS2R R64, SRZ ;  /* 0x0000000000407805 */ /* 0x000fc4000001ff00 */
[----:B------:R-:W-:Y:S02]  /*1450*/  CS2R R60, SRZ ;  /* 0x00000000003c7805 */ /* 0x000fe4000001ff00 */
[----:B------:R-:W-:Y:S02]  /*1460*/  CS2R R56, SRZ ;  /* 0x0000000000387805 */ /* 0x000fe4000001ff00 */
[----:B------:R-:W-:Y:S01]  /*1470*/  PLOP3.LUT P1, PT, PT, PT, UP0, 0x80, 0x0 ;  /* 0x000000000000781c */ /* 0x000fe20003f2f008 */
[----:B------:R-:W-:Y:S02]  /*1480*/  UIADD3 UR4, -UR14, URZ, URZ ;  /* 0x0000003f0e047290 */ /* 0x000fe4000fffe13f */
[----:B------:R-:W-:Y:S01]  /*1490*/  IMAD.U32 R218, RZ, RZ, UR14 ;  /* 0x0000000effda7e24 */ /* 0x000fe2000f8e00ff */
[----:B------:R-:W-:Y:S02]  /*14a0*/  CS2R R194, SRZ ;  /* 0x0000000000c27805 */ /* 0x000fe4000001ff00 */
[----:B------:R-:W-:Y:S01]  /*14b0*/  CS2R R52, SRZ ;  /* 0x0000000000347805 */ /* 0x000fe2000001ff00 */
[----:B------:R-:W-:Y:S01]  /*14c0*/  UIMAD UR4, UR11, UR4, UR12 ;  /* 0x000000040b0472a4 */ /* 0x000fe2000f8e020c */
        /* <DEDUP_REMOVED lines=30> */
[----:B------:R-:W-:Y:S01]  /*16b0*/  CS2R R26, SRZ ;  /* 0x00000000001a7805 */ /* 0x000fe2000001ff00 */
[----:B------:R-:W-:Y:S01]  /*16c0*/  IMAD.MOV.U32 R30, RZ, RZ, RZ ;  /* 0x000000ffff1e7224 */ /* 0x000fe200078e00ff */
        /* <DEDUP_REMOVED lines=9> */
[----:B------:R-:W-:Y:S02]  /*1760*/  UIADD3 UR6, UR8, 0x14400, URZ ;  /* 0x0001440008067890 */ /* 0x000fe4000fffe03f */
[----:B------:R-:W-:Y:S02]  /*1770*/  IMAD.U32 R17, RZ, RZ, UR8 ;  /* 0x00000008ff117e24 */ /* 0x000fe4000f8e00ff */
        /* <DEDUP_REMOVED lines=25> */
.L_x_2381:
[----:B------:R-:W-:Y:S02]  /*1910*/  R2UR UR7, R220 ;  /* 0x00000000dc0772ca */ /* 0x000fe400000e0000 */
[----:B------:R-:W-:Y:S02]  /*1920*/  R2UR UR6, R17 ;  /* 0x00000000110672ca */ /* 0x000fe400000e0000 */
[----:B------:R-:W-:-:S09]  /*1930*/  R2UR UR5, R225 ;  /* 0x00000000e10572ca */ /* 0x000fd200000e0000 */
[----:B------:R-:W-:-:S04]  /*1940*/  ULEA.HI UR4, UR7, UR7, URZ, 0x1 ;  /* 0x0000000707047291 */ /* 0x000fc8000f8f083f */
[----:B------:R-:W-:Y:S01]  /*1950*/  ULOP3.LUT UR4, UR4, 0xfffffffe, URZ, 0xc0, !UPT ;  /* 0xfffffffe04047892 */ /* 0x000fe2000f8ec03f */
[----:B------:R-:W-:-:S03]  /*1960*/  IMAD.U32 R2, RZ, RZ, UR5 ;  /* 0x00000005ff027e24 */ /* 0x000fc6000f8e00ff */
[----:B------:R-:W-:Y:S02]  /*1970*/  UIADD3 UR4, UR7, -UR4, URZ ;  /* 0x8000000407047290 */ /* 0x000fe4000fffe03f */
[----:B------:R-:W-:-:S04]  /*1980*/  ISETP.NE.AND P0, PT, R2, 0x3, PT ;  /* 0x000000030200780c */ /* 0x000fc80003f05270 */
[----:B------:R-:W-:-:S05]  /*1990*/  IMAD.U32 R0, RZ, RZ, UR4 ;  /* 0x00000004ff007e24 */ /* 0x000fca000f8e00ff */
[----:B------:R-:W-:-:S04]  /*19a0*/  SHF.L.U32 R0, R0, 0x1f, RZ ;  /* 0x0000001f00007819 */ /* 0x000fc800000006ff */
[----:B------:R-:W0:Y:S02]  /*19b0*/  SYNCS.PHASECHK.TRANS64.TRYWAIT P1, [UR6+0x38800], R0 ;  /* 0x03880000ff0075a7 */ /* 0x000e240008020146 */
[----:B0-----:R-:W-:Y:S05]  /*19c0*/  @!P1 BRA `(.L_x_2382) ;  /* 0x0000015800909947 */ /* 0x001fea0003800000 */
.L_x_2543:
[----:B------:R-:W-:Y:S05]  /*19d0*/  @!P0 BRA `(.L_x_2383) ;  /* 0x0000000000048947 */ /* 0x000fea0003800000 */
[----:B------:R-:W-:Y:S01]  /*19e0*/  BPT.TRAP 0x1 ;  /* 0x000000040000795c */ /* 0x000fe20000300000 */
.L_x_2383:
[----:B------:R-:W-:Y:S01]  /*19f0*/  R2UR UR5, R16 ;  /* 0x00000000100572ca */ /* 0x000fe200000e0000 */
[----:B0-----:R-:W-:Y:S01]  /*1a00*/  IMAD.U32 R0, RZ, RZ, UR60 ;  /* 0x0000003cff007e24 */ /* 0x001fe2000f8e00ff */
[----:B------:R-:W-:-:S11]  /*1a10*/  R2UR UR4, R17 ;  /* 0x00000000110472ca */ /* 0x000fd600000e0000 */
[----:B------:R-:W-:Y:S02]  /*1a20*/  IMAD.U32 R3, RZ, RZ, UR5 ;  /* 0x00000005ff037e24 */ /* 0x000fe4000f8e00ff */
[----:B------:R-:W-:-:S03]  /*1a30*/  LEA R0, R0, UR4, 0x3 ;  /* 0x0000000400007c11 */ /* 0x000fc6000f8e18ff */
[----:B------:R-:W-:-:S04]  /*1a40*/  SHF.L.U32 R3, R3, 0x1f, RZ ;  /* 0x0000001f03037819 */ /* 0x000fc800000006ff */
[----:B------:R0:W1:Y:S01]  /*1a50*/  SYNCS.PHASECHK.TRANS64.TRYWAIT P2, [R0+URZ+0x38830], R3 ;  /* 0x03883003000075a7 */ /* 0x000062000804017f */
[----:B------:R-:W-:Y:S05]  /*1a60*/  @!P0 BRA `(.L_x_2384) ;  /* 0x0000000000048947 */ /* 0x000fea0003800000 */
[----:B------:R-:W-:Y:S01]  /*1a70*/  BPT.TRAP 0x1 ;  /* 0x000000040000795c */ /* 0x000fe20000300000 */
.L_x_2384:
[----:B------:R-:W2:Y:S02]  /*1a80*/  S2R R2, SR_TID.X ;  /* 0x0000000000027919 */ /* 0x000ea40000002100 */
[----:B--2---:R-:W-:Y:S01]  /*1a90*/  LOP3.LUT P1, RZ, R2, 0x7f, RZ, 0xc0, !PT ;  /* 0x0000007f02ff7812 */ /* 0x004fe2000782c0ff */
[----:B-1----:R-:W-:-:S12]  /*1aa0*/  @P2 BRA `(.L_x_2385) ;  /* 0x0000000000082947 */ /* 0x002fd80003800000 */
[----:B------:R-:W1:Y:S02]  /*1ab0*/  SYNCS.PHASECHK.TRANS64.TRYWAIT P2, [R0+URZ+0x38830], R3 ;  /* 0x03883003000075a7 */ /* 0x000e64000804017f */
[----:B-1----:R-:W-:Y:S05]  /*1ac0*/  @!P2 BRA `(.L_x_2386) ;  /* 0x00000158006ca947 */ /* 0x002fea0003800000 */
.L_x_2385:
[----:B------:R-:W-:Y:S05]  /*1ad0*/  WARPSYNC.ALL ;  /* 0x0000000000007948 */ /* 0x000fea0003800000 */
[----:B------:R-:W-:Y:S01]  /*1ae0*/  R2UR UR4, R17 ;  /* 0x00000000110472ca */ /* 0x000fe200000e0000 */
[----:B------:R-:W-:Y:S01]  /*1af0*/  ULOP3.LUT UR5, UR36, 0x10000, URZ, 0xfc, !UPT ;  /* 0x0001000024057892 */ /* 0x000fe2000f8efc3f */
[----:B------:R-:W-:Y:S01]  /*1b00*/  WARPGROUP.ARRIVE ;  /* 0x00000000000079c5 */ /* 0x000fe20000000000 */
[----:B------:R-:W-:Y:S01]  /*1b10*/  UMOV UR9, 0x40000040 ;  /* 0x4000004000097882 */ /* 0x000fe20000000000 */
[----:B------:R-:W-:Y:S01]  /*1b20*/  UMOV UR11, 0x40000040 ;  /* 0x40000040000b7882 */ /* 0x000fe20000000000 */
[----:B------:R-:W-:Y:S01]  /*1b30*/  UMOV UR21, UR9 ;  /* 0x0000000900157c82 */ /* 0x000fe20008000000 */
[----:B------:R-:W-:Y:S01]  /*1b40*/  IMAD.U32 R7, RZ, RZ, UR9 ;  /* 0x00000009ff077e24 */ /* 0x000fe2000f8e00ff */
[----:B------:R-:W-:Y:S01]  /*1b50*/  UMOV UR13, UR21 ;  /* 0x00000015000d7c82 */ /* 0x000fe20008000000 */
[----:B------:R-:W-:Y:S01]  /*1b60*/  UMOV UR8, UR5 ;  /* 0x0000000500087c82 */ /* 0x000fe20008000000 */
[----:B------:R-:W-:Y:S01]  /*1b70*/  UMOV UR15, 0x40000040 ;  /* 0x40000040000f7882 */ /* 0x000fe20000000000 */
[----:B------:R-:W-:Y:S01]  /*1b80*/  UMOV UR20, UR8 ;  /* 0x0000000800147c82 */ /* 0x000fe20008000000 */
[----:B------:R-:W-:Y:S01]  /*1b90*/  IMAD.U32 R6, RZ, RZ, UR8 ;  /* 0x00000008ff067e24 */ /* 0x000fe2000f8e00ff */
[----:B------:R-:W-:Y:S01]  /*1ba0*/  UMOV UR12, UR20 ;  /* 0x00000014000c7c82 */ /* 0x000fe20008000000 */
[----:B------:R-:W-:Y:S01]  /*1bb0*/  UIADD3 UR4, UR4, 0x24400, URZ ;  /* 0x0002440004047890 */ /* 0x000fe2000fffe03f */
[----:B01----:R-:W-:Y:S01]  /*1bc0*/  @!P1 VIADD R0, R0, 0x38840 ;  /* 0x0003884000009836 */ /* 0x003fe20000000000 */
[----:B------:R-:W-:Y:S01]  /*1bd0*/  UMOV UR16, UR20 ;  /* 0x0000001400107c82 */ /* 0x000fe20008000000 */
[----:B------:R-:W-:Y:S01]  /*1be0*/  UMOV UR17, UR21 ;  /* 0x0000001500117c82 */ /* 0x000fe20008000000 */
[----:B------:R-:W-:Y:S01]  /*1bf0*/  USHF.R.U32.HI UR4, URZ, 0x4, UR4 ;  /* 0x000000043f047899 */ /* 0x000fe20008011604 */
[----:B------:R-:W-:Y:S01]  /*1c00*/  CS2R R150, SRZ ;  /* 0x0000000000967805 */ /* 0x000fe2000001ff00 */
[----:B------:R-:W-:Y:S01]  /*1c10*/  UMOV UR19, 0x40000040 ;  /* 0x4000004000137882 */ /* 0x000fe20000000000 */
[----:B------:R-:W-:Y:S01]  /*1c20*/  UMOV UR23, 0x40000040 ;  /* 0x4000004000177882 */ /* 0x000fe20000000000 */
[----:B------:R-:W-:Y:S01]  /*1c30*/  ULOP3.LUT UR4, UR4, 0x3fff, URZ, 0xc0, !UPT ;  /* 0x00003fff04047892 */ /* 0x000fe2000f8ec03f */
[----:B------:R-:W-:Y:S01]  /*1c40*/  @!P1 PRMT R0, RZ, 0x654, R0 ;  /* 0x00000654ff009816 */ /* 0x000fe20000000000 */
[----:B------:R-:W-:Y:S01]  /*1c50*/  UMOV UR27, 0x40000040 ;  /* 0x40000040001b7882 */ /* 0x000fe20000000000 */
[----:B------:R-:W-:Y:S01]  /*1c60*/  UMOV UR31, 0x40000040 ;  /* 0x40000040001f7882 */ /* 0x000fe20000000000 */
[----:B------:R-:W-:Y:S01]  /*1c70*/  ULOP3.LUT UR6, UR4, 0x10000, URZ, 0xfc, !UPT ;  /* 0x0001000004067892 */ /* 0x000fe2000f8efc3f */
[----:B------:R-:W-:Y:S01]  /*1c80*/  CS2R R148, SRZ ;  /* 0x0000000000947805 */ /* 0x000fe2000001ff00 */
[----:B------:R-:W-:Y:S01]  /*1c90*/  UMOV UR35, 0x40000040 ;  /* 0x4000004000237882 */ /* 0x000fe20000000000 */
[----:B------:R-:W-:Y:S01]  /*1ca0*/  UMOV UR39, 0x40000040 ;  /* 0x4000004000277882 */ /* 0x000fe20000000000 */
[----:B------:R-:W-:Y:S01]  /*1cb0*/  UIMAD UR4, UR60, 0xa00, UR6 ;  /* 0x00000a003c0478a4 */ /* 0x000fe2000f8e0206 */
[----:B------:R-:W-:Y:S01]  /*1cc0*/  CS2R R146, SRZ ;  /* 0x0000000000927805 */ /* 0x000fe2000001ff00 */
[----:B------:R-:W-:Y:S01]  /*1cd0*/  IMAD.U32 R15, RZ, RZ, UR6 ;  /* 0x00000006ff0f7e24 */ /* 0x000fe2000f8e00ff */
[----:B------:R-:W-:Y:S01]  /*1ce0*/  UIADD3 UR6, UR5, 0x2, URZ ;  /* 0x0000000205067890 */ /* 0x000fe2000fffe03f */
[----:B------:R-:W-:Y:S01]  /*1cf0*/  CS2R R144, SRZ ;  /* 0x0000000000907805 */ /* 0x000fe2000001ff00 */
[----:B------:R-:W-:Y:S01]  /*1d00*/  UIADD3 UR14, UR4, 0x100, URZ ;  /* 0x00000100040e7890 */ /* 0x000fe2000fffe03f */
[----:B------:R-:W-:Y:S01]  /*1d10*/  CS2R R142, SRZ ;  /* 0x00000000008e7805 */ /* 0x000fe2000001ff00 */
[----:B------:R-:W-:Y:S01]  /*1d20*/  UMOV UR10, UR4 ;  /* 0x00000004000a7c82 */ /* 0x000fe20008000000 */
[----:B------:R-:W-:Y:S01]  /*1d30*/  UIADD3 UR18, UR4, 0x180, URZ ;  /* 0x0000018004127890 */ /* 0x000fe2000fffe03f */
[----:B------:R-:W-:Y:S01]  /*1d40*/  HGMMA.64x16x16.F32 R56, gdesc[UR8], RZ, !UPT, gsb0 ;  /* 0x00200000083879f0 */ /* 0x000fe2000c0008ff */
[----:B------:R-:W-:Y:S01]  /*1d50*/  UIADD3 UR10, UR4, 0x80, URZ ;  /* 0x00000080040a7890 */ /* 0x000fe2000fffe03f */
[----:B------:R-:W-:Y:S01]  /*1d60*/  CS2R R140, SRZ ;  /* 0x00000000008c7805 */ /* 0x000fe2000001ff00 */
[----:B------:R-:W-:Y:S01]  /*1d70*/  UMOV UR8, UR20 ;  /* 0x0000001400087c82 */ /* 0x000fe20008000000 */
[----:B------:R-:W-:Y:S01]  /*1d80*/  UMOV UR9, UR21 ;  /* 0x0000001500097c82 */ /* 0x000fe20008000000 */
[----:B------:R-:W-:Y:S01]  /*1d90*/  UMOV UR11, 0x40000040 ;  /* 0x40000040000b7882 */ /* 0x000fe20000000000 */
[----:B------:R-:W-:Y:S01]  /*1da0*/  UIADD3 UR7, UR4, 0x2, URZ ;  /* 0x0000000204077890 */ /* 0x000fe2000fffe03f */
[----:B------:R-:W-:Y:S01]  /*1db0*/  CS2R R138, SRZ ;  /* 0x00000000008a7805 */ /* 0x000fe2000001ff00 */
        /* <DEDUP_REMOVED lines=12> */
[----:B------:R-:W-:Y:S01]  /*1e80*/  UMOV UR43, 0x40000040 ;  /* 0x40000040002b7882 */ /* 0x000fe20000000000 */
        /* <DEDUP_REMOVED lines=31> */
[----:B------:R-:W-:-:S02]  /*2080*/  WARPGROUP.DEPBAR.LE gsb0, 0x0 ;  /* 0x00008000000079c5 */ /* 0x000fc40000010000 */
[----:B------:R-:W-:Y:S01]  /*2090*/  WARPGROUP.ARRIVE ;  /* 0x00000000000079c5 */ /* 0x000fe20000000000 */
[----:B------:R-:W-:Y:S02]  /*20a0*/  CS2R R78, SRZ ;  /* 0x00000000004e7805 */ /* 0x000fe4000001ff00 */
[----:B------:R-:W-:Y:S02]  /*20b0*/  CS2R R76, SRZ ;  /* 0x00000000004c7805 */ /* 0x000fe4000001ff00 */
[----:B------:R-:W-:Y:S02]  /*20c0*/  CS2R R74, SRZ ;  /* 0x00000000004a7805 */ /* 0x000fe4000001ff00 */
[----:B------:R-:W-:Y:S02]  /*20d0*/  CS2R R72, SRZ ;  /* 0x0000000000487805 */ /* 0x000fe4000001ff00 */
[----:B------:R-:W-:Y:S01]  /*20e0*/  CS2R R70, SRZ ;  /* 0x0000000000467805 */ /* 0x000fe2000001ff00 */
[----:B------:R-:W-:Y:S01]  /*20f0*/  HGMMA.64x16x16.F32 R48, gdesc[UR8], RZ, !UPT, gsb0 ;  /* 0x00200000083079f0 */ /* 0x000fe2000c0008ff */
[----:B------:R-:W-:Y:S01]  /*2100*/  UIADD3 UR10, UR4, 0x200, URZ ;  /* 0x00000200040a7890 */ /* 0x000fe2000fffe03f */
[----:B------:R-:W-:Y:S01]  /*2110*/  UMOV UR8, UR20 ;  /* 0x0000001400087c82 */ /* 0x000fe20008000000 */
[----:B------:R-:W-:Y:S01]  /*2120*/  UMOV UR9, UR21 ;  /* 0x0000001500097c82 */ /* 0x000fe20008000000 */
[----:B------:R-:W-:Y:S01]  /*2130*/  UMOV UR11, 0x40000040 ;  /* 0x40000040000b7882 */ /* 0x000fe20000000000 */
[----:B------:R-:W-:-:S02]  /*2140*/  WARPGROUP.DEPBAR.LE gsb0, 0x0 ;  /* 0x00008000000079c5 */ /* 0x000fc40000010000 */
[----:B------:R-:W-:-:S06]  /*2150*/  WARPGROUP.ARRIVE ;  /* 0x00000000000079c5 */ /* 0x000fcc0000000000 */
        /* <DEDUP_REMOVED lines=136> */
[----:B------:R-:W-:Y:S02]  /*29e0*/  ULDC UR11, c[0x0][0x2f0] ;  /* 0x0000bc00000b7ab9 */ /* 0x000fe40000000800 */
[----:B------:R-:W-:Y:S01]  /*29f0*/  IMAD.U32 R20, RZ, RZ, UR11 ;  /* 0x0000000bff147e24 */ /* 0x000fe2000f8e00ff */
        /* <DEDUP_REMOVED lines=61> */
[----:B------:R-:W-:Y:S02]  /*2dd0*/  R2UR UR19, R22 ;  /* 0x00000000161372ca */ /* 0x000fe400000e0000 */
[----:B------:R-:W-:Y:S01]  /*2de0*/  R2UR UR18, R19 ;  /* 0x00000000131272ca */ /* 0x000fe200000e0000 */
        /* <DEDUP_REMOVED lines=259> */
[----:B------:R-:W-:-:S06]  /*3e20*/  UIADD3 UR15, UR61, -0x2, URZ ;  /* 0xfffffffe3d0f7890 */ /* 0x000fcc000fffe03f */
[----:B------:R-:W-:Y:S01]  /*3e30*/  IMAD.U32 R232, RZ, RZ, UR15 ;  /* 0x0000000fffe87e24 */ /* 0x000fe2000f8e00ff */
        /* <DEDUP_REMOVED lines=10> */
[----:B------:R-:W-:Y:S01]  /*3ee0*/  ULDC UR5, c[0x0][0x448] ;  /* 0x0001120000057ab9 */ /* 0x000fe20000000800 */
[----:B------:R-:W-:Y:S01]  /*3ef0*/  IMAD.U32 R9, RZ, RZ, UR57 ;  /* 0x00000039ff097e24 */ /* 0x000fe2000f8e00ff */
[----:B------:R-:W-:-:S06]  /*3f00*/  UISETP.NE.AND UP0, UPT, UR5, 0x1, UPT ;  /* 0x000000010500788c */ /* 0x000fcc000bf05270 */
[----:B------:R-:W-:-:S05]  /*3f10*/  PLOP3.LUT P2, PT, PT, PT, UP0, 0x80, 0x0 ;  /* 0x000000000000781c */ /* 0x000fca0003f4f008 */
[----:B------:R-:W-:-:S08]  /*3f20*/  @UP0 ULDC UR5, c[0x0][0x44c] ;  /* 0x0001130000050ab9 */ /* 0x000fd00000000800 */
[----:B------:R-:W-:Y:S01]  /*3f30*/  @P2 IMAD.HI.U32 R3, R2, UR5, RZ ;  /* 0x0000000502032c27 */ /* 0x000fe2000f8e00ff */
[----:B------:R-:W-:-:S04]  /*3f40*/  @UP0 ULDC UR5, c[0x0][0x450] ;  /* 0x0001140000050ab9 */ /* 0x000fc80000000800 */
[----:B------:R-:W-:Y:S01]  /*3f50*/  @P2 SHF.R.U32.HI R2, RZ, UR5, R3 ;  /* 0x00000005ff022c19 */ /* 0x000fe20008011603 */
[----:B------:R-:W-:-:S04]  /*3f60*/  UIMAD UR5, UR61, -0x50, URZ ;  /* 0xffffffb03d0578a4 */ /* 0x000fc8000f8e023f */
[----:B------:R-:W0:Y:S01]  /*3f70*/  SHFL.IDX PT, R5, R2, 0x1, 0x1c1f ;  /* 0x003c1f0002057f89 */ /* 0x000e2200000e0000 */
[----:B------:R-:W-:Y:S02]  /*3f80*/  UIADD3 UR7, UR5, 0x51, URZ ;  /* 0x0000005105077890 */ /* 0x000fe4000fffe03f */
[----:B------:R-:W-:Y:S01]  /*3f90*/  UIMAD UR5, UR18, UR11, UR5 ;  /* 0x0000000b120572a4 */ /* 0x000fe2000f8e0205 */
[----:B------:R-:W1:Y:S03]  /*3fa0*/  SHFL.IDX PT, R2, R2, RZ, 0x1c1f ;  /* 0x001c1fff02027589 */ /* 0x000e6600000e0000 */
[----:B------:R-:W-:Y:S01]  /*3fb0*/  IMAD.U32 R4, RZ, RZ, UR7 ;  /* 0x00000007ff047e24 */ /* 0x000fe2000f8e00ff */
[----:B------:R-:W-:Y:S01]  /*3fc0*/  UIADD3 UR14, UR5, 0x50, URZ ;  /* 0x00000050050e7890 */ /* 0x000fe2000fffe03f */
[----:B------:R-:W-:Y:S02]  /*3fd0*/  UMOV UR7, 0x40000040 ;  /* 0x4000004000077882 */ /* 0x000fe40000000000 */
[----:B------:R-:W-:Y:S01]  /*3fe0*/  IMAD R3, R23, -0x2, R4 ;  /* 0xfffffffe17037824 */ /* 0x000fe200078e0204 */
[----:B------:R-:W-:Y:S01]  /*3ff0*/  UMOV UR5, UR23 ;  /* 0x0000001700057c82 */ /* 0x000fe20008000000 */
[----:B------:R-:W-:-:S02]  /*4000*/  WARPGROUP.DEPBAR.LE gsb0, 0x0 ;  /* 0x00008000000079c5 */ /* 0x000fc40000010000 */
[----:B------:R-:W-:Y:S01]  /*4010*/  WARPGROUP.ARRIVE ;  /* 0x00000000000079c5 */ /* 0x000fe20000000000 */
[----:B------:R-:W-:Y:S01]  /*4020*/  IMAD.U32 R14, RZ, RZ, UR14 ;  /* 0x0000000eff0e7e24 */ /* 0x000fe2000f8e00ff */
[----:B------:R-:W-:Y:S01]  /*4030*/  ULDC UR14, c[0x0][0x288] ;  /* 0x0000a200000e7ab9 */ /* 0x000fe20000000800 */
[----:B------:R-:W-:Y:S01]  /*4040*/  IMAD R4, R20, UR18, R3 ;  /* 0x0000001214047c24 */ /* 0x000fe2000f8e0203 */
[----:B------:R-:W-:Y:S01]  /*4050*/  UIMAD UR11, UR18, UR11, -UR14 ;  /* 0x0000000b120b72a4 */ /* 0x000fe2000f8e0a0e */
[----:B------:R-:W-:Y:S01]  /*4060*/  IMAD R3, R23, -0x2, R14 ;  /* 0xfffffffe17037824 */ /* 0x000fe200078e020e */
[----:B------:R-:W-:Y:S01]  /*4070*/  HGMMA.64x16x16.F32 R32, gdesc[UR52], R32, gsb0 ;  /* 0x00200000342079f0 */ /* 0x000fe20008000820 */
[----:B------:R-:W-:Y:S01]  /*4080*/  UMOV UR54, UR6 ;  /* 0x0000000600367c82 */ /* 0x000fe20008000000 */
[----:B------:R-:W-:Y:S01]  /*4090*/  UMOV UR55, 0x40000040 ;  /* 0x4000004000377882 */ /* 0x000fe20000000000 */
[----:B------:R-:W-:Y:S01]  /*40a0*/  UIADD3 UR6, UR4, 0x986, URZ ;  /* 0x0000098604067890 */ /* 0x000fe2000fffe03f */
[----:B0-----:R-:W-:Y:S01]  /*40b0*/  IADD3 R14, R5, -UR14, R4 ;  /* 0x8000000e050e7c10 */ /* 0x001fe2000fffe004 */
[----:B------:R-:W-:-:S03]  /*40c0*/  VIADD R4, R4, -UR14 ;  /* 0x8000000e04047c36 */ /* 0x000fc60008000000 */
[----:B------:R-:W-:Y:S02]  /*40d0*/  VIMNMX R14, R3, R14, PT ;  /* 0x0000000e030e7248 */ /* 0x000fe40003fe0100 */
[----:B-1----:R-:W-:Y:S02]  /*40e0*/  VIADDMNMX R2, R2, R4, R3, PT ;  /* 0x0000000402027246 */ /* 0x002fe40003800103 */
[C---:B------:R-:W-:Y:S02]  /*40f0*/  ISETP.GT.AND P3, PT, R14.reuse, RZ, PT ;  /* 0x000000ff0e00720c */ /* 0x040fe40003f64270 */
[C---:B------:R-:W-:Y:S02]  /*4100*/  ISETP.GT.AND P4, PT, R14.reuse, 0x1, PT ;  /* 0x000000010e00780c */ /* 0x040fe40003f84270 */
[----:B------:R-:W-:Y:S02]  /*4110*/  ISETP.GT.AND P5, PT, R14, 0x8, PT ;  /* 0x000000080e00780c */ /* 0x000fe40003fa4270 */
[----:B------:R-:W-:Y:S01]  /*4120*/  ISETP.GT.AND P6, PT, R2, 0x11, PT ;  /* 0x000000110200780c */ /* 0x000fe20003fc4270 */
[----:B------:R-:W-:-:S02]  /*4130*/  WARPGROUP.DEPBAR.LE gsb0, 0x0 ;  /* 0x00008000000079c5 */ /* 0x000fc40000010000 */
        /* <DEDUP_REMOVED lines=26> */
[----:B------:R-:W-:Y:S08]  /*42e0*/  MUFU.TANH R62, R62 ;  /* 0x0000003e003e7308 */ /* 0x000ff00000002400 */
[----:B------:R-:W-:Y:S08]  /*42f0*/  MUFU.TANH R63, R63 ;  /* 0x0000003f003f7308 */ /* 0x000ff00000002400 */
[----:B------:R-:W-:Y:S08]  /*4300*/  MUFU.TANH R21, R56 ;  /* 0x0000003800157308 */ /* 0x000ff00000002400 */
[----:B------:R-:W-:Y:S08]  /*4310*/  MUFU.TANH R67, R57 ;  /* 0x0000003900437308 */ /* 0x000ff00000002400 */
[----:B------:R-:W-:Y:S01]  /*4320*/  MUFU.TANH R68, R60 ;  /* 0x0000003c00447308 */ /* 0x000fe20000002400 */
[----:B------:R-:W-:-:S02]  /*4330*/  WARPGROUP.DEPBAR.LE gsb0, 0x0 ;  /* 0x00008000000079c5 */ /* 0x000fc40000010000 */
[----:B------:R-:W-:Y:S01]  /*4340*/  WARPGROUP.ARRIVE ;  /* 0x00000000000079c5 */ /* 0x000fe20000000000 */
[----:B------:R-:W-:Y:S01]  /*4350*/  FMUL.FTZ R50, R50, UR10 ;  /* 0x0000000a32327c20 */ /* 0x000fe20008410000 */
[----:B------:R-:W-:Y:S01]  /*4360*/  FMUL.FTZ R51, R51, UR10 ;  /* 0x0000000a33337c20 */ /* 0x000fe20008410000 */
[----:B------:R-:W-:Y:S01]  /*4370*/  FMUL.FTZ R54, R54, UR10 ;  /* 0x0000000a36367c20 */ /* 0x000fe20008410000 */
[----:B------:R-:W-:Y:S01]  /*4380*/  FMUL.FTZ R55, R55, UR10 ;  /* 0x0000000a37377c20 */ /* 0x000fe20008410000 */
[----:B------:R-:W-:Y:S01]  /*4390*/  MUFU.TANH R69, R61 ;  /* 0x0000003d00457308 */ /* 0x000fe20000002400 */
[----:B------:R-:W-:Y:S01]  /*43a0*/  HGMMA.64x16x16.F32 R40, gdesc[UR56], R40, gsb0 ;  /* 0x00200000382879f0 */ /* 0x000fe20008000828 */
[----:B------:R-:W-:Y:S01]  /*43b0*/  UIADD3 UR58, UR4, 0x906, URZ ;  /* 0x00000906043a7890 */ /* 0x000fe2000fffe03f */
[----:B------:R-:W-:Y:S01]  /*43c0*/  FMUL.FTZ R48, R48, UR10 ;  /* 0x0000000a30307c20 */ /* 0x000fe20008410000 */
[----:B------:R-:W-:Y:S01]  /*43d0*/  UMOV UR56, UR22 ;  /* 0x0000001600387c82 */ /* 0x000fe20008000000 */
[----:B------:R-:W-:Y:S01]  /*43e0*/  UMOV UR57, UR23 ;  /* 0x0000001700397c82 */ /* 0x000fe20008000000 */
[----:B------:R-:W-:Y:S01]  /*43f0*/  UMOV UR59, 0x40000040 ;  /* 0x40000040003b7882 */ /* 0x000fe20000000000 */
[----:B------:R-:W-:Y:S01]  /*4400*/  UMOV UR4, UR22 ;  /* 0x0000001600047c82 */ /* 0x000fe20008000000 */
[----:B------:R-:W2:Y:S01]  /*4410*/  MUFU.TANH R50, R50 ;  /* 0x0000003200327308 */ /* 0x000ea20000002400 */
[----:B------:R-:W-:Y:S01]  /*4420*/  FMUL.FTZ R49, R49, UR10 ;  /* 0x0000000a31317c20 */ /* 0x000fe20008410000 */
[----:B------:R-:W-:Y:S01]  /*4430*/  FMUL.FTZ R52, R52, UR10 ;  /* 0x0000000a34347c20 */ /* 0x000fe20008410000 */
[----:B------:R-:W-:-:S05]  /*4440*/  FMUL.FTZ R53, R53, UR10 ;  /* 0x0000000a35357c20 */ /* 0x000fca0008410000 */
[----:B------:R-:W-:Y:S08]  /*4450*/  MUFU.TANH R51, R51 ;  /* 0x0000003300337308 */ /* 0x000ff00000002400 */
[----:B------:R-:W3:Y:S08]  /*4460*/  MUFU.TANH R54, R54 ;  /* 0x0000003600367308 */ /* 0x000ef00000002400 */
[----:B------:R-:W4:Y:S08]  /*4470*/  MUFU.TANH R55, R55 ;  /* 0x0000003700377308 */ /* 0x000f300000002400 */
        /* <DEDUP_REMOVED lines=8> */
[----:B------:R0:W5:Y:S01]  /*4500*/  MUFU.TANH R56, R42 ;  /* 0x0000002a00387308 */ /* 0x0001620000002400 */
[----:B------:R-:W-:Y:S01]  /*4510*/  HGMMA.64x16x16.F32 R32, gdesc[UR56], R32, gsb0 ;  /* 0x00200000382079f0 */ /* 0x000fe20008000820 */
[----:B------:R-:W-:Y:S01]  /*4520*/  FMUL.FTZ R40, R40, UR10 ;  /* 0x0000000a28287c20 */ /* 0x000fe20008410000 */
[----:B------:R-:W-:Y:S01]  /*4530*/  FMUL.FTZ R41, R41, UR10 ;  /* 0x0000000a29297c20 */ /* 0x000fe20008410000 */
[----:B------:R-:W-:Y:S01]  /*4540*/  FMUL.FTZ R44, R44, UR10 ;  /* 0x0000000a2c2c7c20 */ /* 0x000fe20008410000 */
[----:B------:R-:W-:-:S03]  /*4550*/  FMUL.FTZ R45, R45, UR10 ;  /* 0x0000000a2d2d7c20 */ /* 0x000fc60008410000 */
[----:B------:R1:W5:Y:S01]  /*4560*/  MUFU.TANH R57, R43 ;  /* 0x0000002b00397308 */ /* 0x0003620000002400 */
[----:B0-----:R-:W-:Y:S02]  /*4570*/  FSEL R42, R58, -INF , P3 ;  /* 0xff8000003a2a7808 */ /* 0x001fe40001800000 */
[----:B------:R-:W-:-:S05]  /*4580*/  ISETP.GT.AND P3, PT, R14, 0x9, PT ;  /* 0x000000090e00780c */ /* 0x000fca0003f64270 */
[----:B------:R0:W-:Y:S01]  /*4590*/  MUFU.TANH R60, R46 ;  /* 0x0000002e003c7308 */ /* 0x0001e20000002400 */
[----:B-1----:R-:W-:Y:S02]  /*45a0*/  FSEL R43, R59, -INF , P4 ;  /* 0xff8000003b2b7808 */ /* 0x002fe40002000000 */
[----:B------:R-:W-:Y:S02]  /*45b0*/  ISETP.GT.AND P4, PT, R14, 0x10, PT ;  /* 0x000000100e00780c */ /* 0x000fe40003f84270 */
[----:B------:R-:W-:Y:S02]  /*45c0*/  FMNMX.FTZ R5, R42, R43, !PT ;  /* 0x0000002b2a057209 */ /* 0x000fe40007810000 */
[----:B--2---:R-:W-:Y:S01]  /*45d0*/  FSEL R50, R50, -INF , P4 ;  /* 0xff80000032327808 */ /* 0x004fe20002000000 */
[----:B------:R1:W2:Y:S01]  /*45e0*/  MUFU.TANH R61, R47 ;  /* 0x0000002f003d7308 */ /* 0x0002a20000002400 */
[----:B0-----:R-:W-:Y:S02]  /*45f0*/  FSEL R46, R62, -INF , P5 ;  /* 0xff8000003e2e7808 */ /* 0x001fe40002800000 */
[----:B------:R-:W-:-:S02]  /*4600*/  ISETP.GT.AND P4, PT, R14, 0x18, PT ;  /* 0x000000180e00780c */ /* 0x000fc40003f84270 */
[----:B------:R-:W-:Y:S02]  /*4610*/  FMNMX.FTZ R20, R46, R5, !PT ;  /* 0x000000052e147209 */ /* 0x000fe40007810000 */
[----:B---3--:R-:W-:Y:S01]  /*4620*/  FSEL R54, R54, -INF , P4 ;  /* 0xff80000036367808 */ /* 0x008fe20002000000 */
[----:B------:R-:W-:Y:S01]  /*4630*/  MUFU.TANH R53, R53 ;  /* 0x0000003500357308 */ /* 0x000fe20000002400 */
[----:B-1----:R-:W-:Y:S02]  /*4640*/  FSEL R47, R63, -INF , P3 ;  /* 0xff8000003f2f7808 */ /* 0x002fe40001800000 */
[----:B------:R-:W-:Y:S02]  /*4650*/  ISETP.GT.AND P3, PT, R14, 0x11, PT ;  /* 0x000000110e00780c */ /* 0x000fe40003f64270 */
[----:B------:R-:W-:Y:S02]  /*4660*/  FMNMX.FTZ R5, R47, R20, !PT ;  /* 0x000000142f057209 */ /* 0x000fe40007810000 */
[----:B------:R-:W-:Y:S01]  /*4670*/  FSEL R51, R51, -INF , P3 ;  /* 0xff80000033337808 */ /* 0x000fe20001800000 */
[----:B------:R-:W-:Y:S01]  /*4680*/  MUFU.TANH R41, R41 ;  /* 0x0000002900297308 */ /* 0x000fe20000002400 */
[----:B------:R-:W-:-:S02]  /*4690*/  FMNMX.FTZ R20, R50, R5, !PT ;  /* 0x0000000532147209 */ /* 0x000fc40007810000 */
[C---:B------:R-:W-:Y:S02]  /*46a0*/  ISETP.GT.AND P3, PT, R14.reuse, 0x19, PT ;  /* 0x000000190e00780c */ /* 0x040fe40003f64270 */
[----:B------:R-:W-:Y:S02]  /*46b0*/  FMNMX.FTZ R5, R51, R20, !PT ;  /* 0x0000001433057209 */ /* 0x000fe40007810000 */
[----:B------:R-:W-:Y:S01]  /*46c0*/  ISETP.GT.AND P4, PT, R14, 0x20, PT ;  /* 0x000000200e00780c */ /* 0x000fe20003f84270 */
[----:B------:R-:W-:Y:S01]  /*46d0*/  MUFU.TANH R44, R44 ;  /* 0x0000002c002c7308 */ /* 0x000fe20000002400 */
[----:B----4-:R-:W-:Y:S02]  /*46e0*/  FSEL R55, R55, -INF , P3 ;  /* 0xff80000037377808 */ /* 0x010fe40001800000 */
[----:B------:R-:W-:Y:S01]  /*46f0*/  FMNMX.FTZ R20, R54, R5, !PT ;  /* 0x0000000536147209 */ /* 0x000fe20007810000 */
[----:B------:R-:W-:Y:S02]  /*4700*/  WARPGROUP.DEPBAR.LE gsb0, 0x0 ;  /* 0x00008000000079c5 */ /* 0x000fe40000010000 */
[----:B------:R-:W-:Y:S01]  /*4710*/  WARPGROUP.ARRIVE ;  /* 0x00000000000079c5 */ /* 0x000fe20000000000 */
[----:B------:R-:W-:Y:S01]  /*4720*/  FMUL.FTZ R34, R34, UR10 ;  /* 0x0000000a22227c20 */ /* 0x000fe20008410000 */
[----:B------:R-:W-:Y:S01]  /*4730*/  FMUL.FTZ R35, R35, UR10 ;  /* 0x0000000a23237c20 */ /* 0x000fe20008410000 */
[----:B------:R-:W-:Y:S01]  /*4740*/  ISETP.GT.AND P3, PT, R14, 0x21, PT ;  /* 0x000000210e00780c */ /* 0x000fe20003f64270 */
[----:B------:R-:W-:Y:S01]  /*4750*/  FMUL.FTZ R38, R38, UR10 ;  /* 0x0000000a26267c20 */ /* 0x000fe20008410000 */
[----:B-----5:R-:W-:Y:S01]  /*4760*/  FSEL R56, R56, -INF , P4 ;  /* 0xff80000038387808 */ /* 0x020fe20002000000 */
[----:B------:R-:W-:Y:S01]  /*4770*/  HGMMA.64x16x16.F32 R24, gdesc[UR4], R24, gsb0 ;  /* 0x00200000041879f0 */ /* 0x000fe20008000818 */
[----:B------:R-:W0:Y:S01]  /*4780*/  MUFU.TANH R34, R34 ;  /* 0x0000002200227308 */ /* 0x000e220000002400 */
[----:B------:R-:W-:Y:S01]  /*4790*/  FMNMX.FTZ R5, R55, R20, !PT ;  /* 0x0000001437057209 */ /* 0x000fe20007810000 */
[----:B------:R-:W-:Y:S01]  /*47a0*/  FMUL.FTZ R39, R39, UR10 ;  /* 0x0000000a27277c20 */ /* 0x000fe20008410000 */
[----:B------:R-:W-:Y:S01]  /*47b0*/  ISETP.GT.AND P4, PT, R14, 0x28, PT ;  /* 0x000000280e00780c */ /* 0x000fe20003f84270 */
[----:B------:R-:W-:Y:S01]  /*47c0*/  FMUL.FTZ R36, R36, UR10 ;  /* 0x0000000a24247c20 */ /* 0x000fe20008410000 */
[----:B------:R-:W-:Y:S01]  /*47d0*/  FSEL R57, R57, -INF , P3 ;  /* 0xff80000039397808 */ /* 0x000fe20001800000 */
[----:B------:R-:W-:Y:S01]  /*47e0*/  FMUL.FTZ R32, R32, UR10 ;  /* 0x0000000a20207c20 */ /* 0x000fe20008410000 */
[----:B------:R-:W-:Y:S01]  /*47f0*/  FMNMX.FTZ R20, R56, R5, !PT ;  /* 0x0000000538147209 */ /* 0x000fe20007810000 */
[----:B------:R-:W1:Y:S01]  /*4800*/  MUFU.TANH R35, R35 ;  /* 0x0000002300237308 */ /* 0x000e620000002400 */
[C---:B------:R-:W-:Y:S01]  /*4810*/  ISETP.GT.AND P3, PT, R14.reuse, 0x29, PT ;  /* 0x000000290e00780c */ /* 0x040fe20003f64270 */
[----:B------:R-:W-:Y:S01]  /*4820*/  ULDC UR5, c[0x0][0x988] ;  /* 0x0002620000057ab9 */ /* 0x000fe20000000800 */
[----:B------:R-:W-:Y:S01]  /*4830*/  FMNMX.FTZ R20, R57, R20, !PT ;  /* 0x0000001439147209 */ /* 0x000fe20007810000 */
[----:B------:R-:W-:Y:S01]  /*4840*/  FMUL.FTZ R33, R33, UR10 ;  /* 0x0000000a21217c20 */ /* 0x000fe20008410000 */
[----:B--2---:R-:W-:Y:S01]  /*4850*/  FSEL R58, R61, -INF , P3 ;  /* 0xff8000003d3a7808 */ /* 0x004fe20001800000 */
[----:B------:R-:W-:Y:S01]  /*4860*/  FMUL.FTZ R37, R37, UR10 ;  /* 0x0000000a25257c20 */ /* 0x000fe20008410000 */
[----:B------:R-:W-:Y:S01]  /*4870*/  ISETP.GT.AND P3, PT, R14, 0x31, PT ;  /* 0x000000310e00780c */ /* 0x000fe20003f64270 */
[----:B------:R-:W2:Y:S01]  /*4880*/  MUFU.TANH R38, R38 ;  /* 0x0000002600267308 */ /* 0x000ea20000002400 */
[----:B------:R-:W-:Y:S01]  /*4890*/  ISETP.GT.AND P5, PT, R2, 0x1, PT ;  /* 0x000000010200780c */ /* 0x000fe20003fa4270 */
[----:B------:R-:W-:Y:S01]  /*48a0*/  @UP0 ULDC UR6, c[0x0][0x44c] ;  /* 0x0001130000060ab9 */ /* 0x000fe20000000800 */
[----:B------:R-:W-:Y:S01]  /*48b0*/  UMOV UR4, UR19 ;  /* 0x0000001300047c82 */ /* 0x000fe20008000000 */
[----:B------:R-:W-:-:S04]  /*48c0*/  UIMAD.WIDE.U32 UR6, UR19, UR6, URZ ;  /* 0x00000006130672a5 */ /* 0x000fc8000f8e003f */
[----:B------:R3:W4:Y:S08]  /*48d0*/  MUFU.TANH R62, R39 ;  /* 0x00000027003e7308 */ /* 0x0007300000002400 */
[----:B------:R-:W-:Y:S01]  /*48e0*/  MUFU.TANH R45, R45 ;  /* 0x0000002d002d7308 */ /* 0x000fe20000002400 */
[----:B---3--:R-:W-:Y:S02]  /*48f0*/  FSEL R39, R60, -INF , P4 ;  /* 0xff8000003c277808 */ /* 0x008fe40002000000 */
[----:B------:R-:W-:-:S02]  /*4900*/  ISETP.GT.AND P4, PT, R14, 0x30, PT ;  /* 0x000000300e00780c */ /* 0x000fc40003f84270 */
[----:B------:R-:W-:Y:S02]  /*4910*/  FMNMX.FTZ R5, R39, R20, !PT ;  /* 0x0000001427057209 */ /* 0x000fe40007810000 */
[----:B0-----:R-:W-:Y:S01]  /*4920*/  FSEL R59, R34, -INF , P4 ;  /* 0xff800000223b7808 */ /* 0x001fe20002000000 */
[----:B------:R-:W-:Y:S01]  /*4930*/  MUFU.TANH R32, R32 ;  /* 0x0000002000207308 */ /* 0x000fe20000002400 */
[----:B------:R-:W-:Y:S02]  /*4940*/  FMNMX.FTZ R20, R58, R5, !PT ;  /* 0x000000053a147209 */ /* 0x000fe40007810000 */
[C---:B------:R-:W-:Y:S02]  /*4950*/  ISETP.GT.AND P4, PT, R14.reuse, 0x38, PT ;  /* 0x000000380e00780c */ /* 0x040fe40003f84270 */
[----:B-1----:R-:W-:Y:S02]  /*4960*/  FSEL R60, R35, -INF , P3 ;  /* 0xff800000233c7808 */ /* 0x002fe40001800000 */
[----:B------:R-:W-:Y:S01]  /*4970*/  FMNMX.FTZ R5, R59, R20, !PT ;  /* 0x000000143b057209 */ /* 0x000fe20007810000 */
[----:B------:R-:W-:Y:S01]  /*4980*/  MUFU.TANH R34, R36 ;  /* 0x0000002400227308 */ /* 0x000fe20000002400 */
[----:B------:R-:W-:Y:S01]  /*4990*/  ISETP.GT.AND P3, PT, R14, 0x39, PT ;  /* 0x000000390e00780c */ /* 0x000fe20003f64270 */
[----:B------:R-:W-:-:S02]  /*49a0*/  WARPGROUP.DEPBAR.LE gsb0, 0x0 ;  /* 0x00008000000079c5 */ /* 0x000fc40000010000 */
[----:B------:R-:W-:Y:S01]  /*49b0*/  FMUL.FTZ R26, R26, UR10 ;  /* 0x0000000a1a1a7c20 */ /* 0x000fe20008410000 */
[----:B------:R-:W-:Y:S01]  /*49c0*/  FMUL.FTZ R27, R27, UR10 ;  /* 0x0000000a1b1b7c20 */ /* 0x000fe20008410000 */
[----:B------:R-:W-:Y:S01]  /*49d0*/  FMUL.FTZ R30, R30, UR10 ;  /* 0x0000000a1e1e7c20 */ /* 0x000fe20008410000 */
[----:B------:R-:W-:Y:S01]  /*49e0*/  FMUL.FTZ R31, R31, UR10 ;  /* 0x0000000a1f1f7c20 */ /* 0x000fe20008410000 */
[----:B--2---:R-:W-:Y:S01]  /*49f0*/  FSEL R61, R38, -INF , P4 ;  /* 0xff800000263d7808 */ /* 0x004fe20002000000 */
[----:B------:R-:W-:Y:S01]  /*4a00*/  FMUL.FTZ R24, R24, UR10 ;  /* 0x0000000a18187c20 */ /* 0x000fe20008410000 */
[----:B------:R-:W0:Y:S01]  /*4a10*/  MUFU.TANH R26, R26 ;  /* 0x0000001a001a7308 */ /* 0x000e220000002400 */
[----:B------:R-:W-:Y:S01]  /*4a20*/  FMNMX.FTZ R20, R60, R5, !PT ;  /* 0x000000053c147209 */ /* 0x000fe20007810000 */
[----:B------:R-:W-:Y:S01]  /*4a30*/  FMUL.FTZ R25, R25, UR10 ;  /* 0x0000000a19197c20 */ /* 0x000fe20008410000 */
[----:B------:R-:W-:Y:S01]  /*4a40*/  ISETP.GT.AND P4, PT, R14, 0x40, PT ;  /* 0x000000400e00780c */ /* 0x000fe20003f84270 */
[----:B------:R-:W-:Y:S01]  /*4a50*/  FMUL.FTZ R28, R28, UR10 ;  /* 0x0000000a1c1c7c20 */ /* 0x000fe20008410000 */
[----:B----4-:R-:W-:Y:S01]  /*4a60*/  FSEL R62, R62, -INF , P3 ;  /* 0xff8000003e3e7808 */ /* 0x010fe20001800000 */
[----:B------:R-:W-:Y:S01]  /*4a70*/  FMUL.FTZ R29, R29, UR10 ;  /* 0x0000000a1d1d7c20 */ /* 0x000fe20008410000 */
[----:B------:R-:W-:Y:S01]  /*4a80*/  FMNMX.FTZ R5, R61, R20, !PT ;  /* 0x000000143d057209 */ /* 0x000fe20007810000 */
[----:B------:R-:W1:Y:S01]  /*4a90*/  MUFU.TANH R27, R27 ;  /* 0x0000001b001b7308 */ /* 0x000e620000002400 */
[----:B------:R-:W-:Y:S01]  /*4aa0*/  ISETP.GT.AND P3, PT, R14, 0x41, PT ;  /* 0x000000410e00780c */ /* 0x000fe20003f64270 */
[----:B------:R-:W-:Y:S01]  /*4ab0*/  @UP0 ULDC UR10, c[0x0][0x450] ;  /* 0x00011400000a0ab9 */ /* 0x000fe20000000800 */
[----:B------:R-:W-:Y:S01]  /*4ac0*/  FMNMX.FTZ R20, R62, R5, !PT ;  /* 0x000000053e147209 */ /* 0x000fe20007810000 */
[----:B------:R-:W-:Y:S01]  /*4ad0*/  @UP0 USHF.R.U32.HI UR4, URZ, UR10, UR7 ;  /* 0x0000000a3f040299 */ /* 0x000fe20008011607 */
[----:B------:R2:W-:Y:S03]  /*4ae0*/  @!P1 SYNCS.ARRIVE.TRANS64.RED.A1T0 RZ, [R0+URZ], RZ ;  /* 0x000000ff00ff99a7 */ /* 0x0005e6000810043f */
[----:B------:R-:W3:Y:S01]  /*4af0*/  MUFU.TANH R30, R30 ;  /* 0x0000001e001e7308 */ /* 0x000ee20000002400 */
[----:B0-----:R-:W-:Y:S01]  /*4b00*/  FSEL R63, R26, -INF , P4 ;  /* 0xff8000001a3f7808 */ /* 0x001fe20002000000 */
[----:B------:R-:W-:Y:S01]  /*4b10*/  UIADD3 UR6, UR11, UR4, URZ ;  /* 0x000000040b067290 */ /* 0x000fe2000fffe03f */
[----:B------:R-:W-:-:S02]  /*4b20*/  ISETP.GT.AND P4, PT, R14, 0x48, PT ;  /* 0x000000480e00780c */ /* 0x000fc40003f84270 */
[----:B------:R-:W-:Y:S01]  /*4b30*/  FMNMX.FTZ R5, R63, R20, !PT ;  /* 0x000000143f057209 */ /* 0x000fe20007810000 */
[----:B------:R-:W-:Y:S02]  /*4b40*/  UIMAD.WIDE UR6, UR6, 0x66666667, URZ ;  /* 0x66666667060678a5 */ /* 0x000fe4000f8e023f */
[----:B------:R-:W0:Y:S01]  /*4b50*/  MUFU.TANH R31, R31 ;  /* 0x0000001f001f7308 */ /* 0x000e220000002400 */
[----:B-1----:R-:W-:Y:S01]  /*4b60*/  FSEL R64, R27, -INF , P3 ;  /* 0xff8000001b407808 */ /* 0x002fe20001800000 */
[----:B------:R-:W-:Y:S01]  /*4b70*/  USHF.R.U32.HI UR4, URZ, 0x1f, UR7 ;  /* 0x0000001f3f047899 */ /* 0x000fe20008011607 */
[----:B------:R-:W-:Y:S02]  /*4b80*/  ISETP.GT.AND P3, PT, R14, 0x49, PT ;  /* 0x000000490e00780c */ /* 0x000fe40003f64270 */
[----:B------:R-:W-:Y:S01]  /*4b90*/  FMNMX.FTZ R14, R64, R5, !PT ;  /* 0x00000005400e7209 */ /* 0x000fe20007810000 */
[----:B------:R-:W-:Y:S02]  /*4ba0*/  ULEA.HI.SX32 UR4, UR7, UR4, 0x1b ;  /* 0x0000000407047291 */ /* 0x000fe4000f8fda3f */
[----:B------:R-:W1:Y:S01]  /*4bb0*/  MUFU.TANH R26, R49 ;  /* 0x00000031001a7308 */ /* 0x000e620000002400 */
[----:B---3--:R-:W-:Y:S01]  /*4bc0*/  FSEL R65, R30, -INF , P4 ;  /* 0xff8000001e417808 */ /* 0x008fe20002000000 */
[----:B------:R-:W-:Y:S01]  /*4bd0*/  UISETP.LT.AND UP1, UPT, URZ, UR4, UPT ;  /* 0x000000043f00728c */ /* 0x000fe2000bf21270 */
[----:B------:R-:W-:-:S02]  /*4be0*/  ISETP.GT.AND P4, PT, R2, 0x8, PT ;  /* 0x000000080200780c */ /* 0x000fc40003f84270 */
[----:B------:R-:W-:Y:S01]  /*4bf0*/  FMNMX.FTZ R5, R65, R14, !PT ;  /* 0x0000000e41057209 */ /* 0x000fe20007810000 */
[----:B------:R-:W-:Y:S01]  /*4c00*/  USEL UR18, URZ, UR4, !UP1 ;  /* 0x000000043f127287 */ /* 0x000fe2000c800000 */
[----:B------:R-:W-:Y:S01]  /*4c10*/  FSEL R20, R68, -INF , P4 ;  /* 0xff80000044147808 */ /* 0x000fe20002000000 */
[----:B------:R-:W-:Y:S01]  /*4c20*/  MUFU.TANH R36, R24 ;  /* 0x0000001800247308 */ /* 0x000fe20000002400 */
[----:B0-----:R-:W-:Y:S01]  /*4c30*/  FSEL R66, R31, -INF , P3 ;  /* 0xff8000001f427808 */ /* 0x001fe20001800000 */
[----:B------:R-:W-:Y:S01]  /*4c40*/  UISETP.GE.AND UP1, UPT, UR15, UR18, UPT ;  /* 0x000000120f00728c */ /* 0x000fe2000bf26270 */
[----:B------:R-:W-:Y:S01]  /*4c50*/  ISETP.GT.AND P3, PT, R2, RZ, PT ;  /* 0x000000ff0200720c */ /* 0x000fe20003f64270 */
[----:B------:R-:W-:Y:S01]  /*4c60*/  IMAD.U32 R231, RZ, RZ, UR18 ;  /* 0x00000012ffe77e24 */ /* 0x000fe2000f8e00ff */
[----:B------:R-:W-:Y:S02]  /*4c70*/  FMNMX.FTZ R5, R66, R5, !PT ;  /* 0x0000000542057209 */ /* 0x000fe40007810000 */
[----:B------:R-:W-:Y:S01]  /*4c80*/  ISETP.GT.AND P4, PT, R2, 0x18, PT ;  /* 0x000000180200780c */ /* 0x000fe20003f84270 */
[----:B------:R-:W0:Y:S01]  /*4c90*/  MUFU.TANH R31, R40 ;  /* 0x00000028001f7308 */ /* 0x000e220000002400 */
[----:B-1----:R-:W-:Y:S01]  /*4ca0*/  FSEL R26, R26, -INF , P6 ;  /* 0xff8000001a1a7808 */ /* 0x002fe20003000000 */
[----:B------:R-:W1:Y:S06]  /*4cb0*/  SHFL.BFLY PT, R14, R5, 0x2, 0x1f ;  /* 0x0c401f00050e7f89 */ /* 0x000e6c00000e0000 */
[----:B------:R3:W-:Y:S08]  /*4cc0*/  MUFU.TANH R49, R25 ;  /* 0x0000001900317308 */ /* 0x0007f00000002400 */
[----:B------:R-:W4:Y:S01]  /*4cd0*/  MUFU.TANH R33, R33 ;  /* 0x0000002100217308 */ /* 0x000f220000002400 */
[----:B---3--:R-:W-:-:S02]  /*4ce0*/  FSEL R25, R52, -INF , P4 ;  /* 0xff80000034197808 */ /* 0x008fc40002000000 */
[----:B------:R-:W-:-:S05]  /*4cf0*/  ISETP.GT.AND P4, PT, R2, 0x21, PT ;  /* 0x000000210200780c */ /* 0x000fca0003f84270 */
[----:B------:R-:W-:Y:S01]  /*4d00*/  MUFU.TANH R52, R29 ;  /* 0x0000001d00347308 */ /* 0x000fe20000002400 */
[----:B-1----:R-:W-:-:S05]  /*4d10*/  FMNMX.FTZ R14, R5, R14, !PT ;  /* 0x0000000e050e7209 */ /* 0x002fca0007810000 */
[----:B------:R-:W1:Y:S02]  /*4d20*/  SHFL.BFLY PT, R5, R14, 0x1, 0x1f ;  /* 0x0c201f000e057f89 */ /* 0x000e6400000e0000 */
[----:B------:R-:W3:Y:S01]  /*4d30*/  MUFU.TANH R38, R37 ;  /* 0x0000002500267308 */ /* 0x000ee20000002400 */
[----:B-1----:R-:W-:Y:S02]  /*4d40*/  FMNMX.FTZ R3, R14, R5, !PT ;  /* 0x000000050e037209 */ /* 0x002fe40007810000 */
[----:B------:R-:W-:Y:S02]  /*4d50*/  FSEL R5, R21, -INF , P3 ;  /* 0xff80000015057808 */ /* 0x000fe40001800000 */
[----:B------:R-:W-:Y:S01]  /*4d60*/  FSEL R14, R67, -INF , P5 ;  /* 0xff800000430e7808 */ /* 0x000fe20002800000 */
[----:B------:R-:W-:Y:S01]  /*4d70*/  FMUL.FTZ R30, R3, UR5 ;  /* 0x00000005031e7c20 */ /* 0x000fe20008410000 */
[----:B------:R-:W-:Y:S02]  /*4d80*/  ISETP.GT.AND P5, PT, R2, 0x9, PT ;  /* 0x000000090200780c */ /* 0x000fe40003fa4270 */
[----:B------:R-:W-:-:S02]  /*4d90*/  FMNMX.FTZ R27, R5, R14, !PT ;  /* 0x0000000e051b7209 */ /* 0x000fc40007810000 */
[----:B------:R-:W-:Y:S02]  /*4da0*/  ISETP.GT.AND P3, PT, R2, 0x10, PT ;  /* 0x000000100200780c */ /* 0x000fe40003f64270 */
[----:B------:R-:W-:Y:S02]  /*4db0*/  FSEL R21, R69, -INF , P5 ;  /* 0xff80000045157808 */ /* 0x000fe40002800000 */
[----:B------:R-:W-:Y:S02]  /*4dc0*/  CS2R R68, SRZ ;  /* 0x0000000000447805 */ /* 0x000fe4000001ff00 */
[----:B------:R-:W-:Y:S02]  /*4dd0*/  FMNMX.FTZ R4, R20, R27, !PT ;  /* 0x0000001b14047209 */ /* 0x000fe40007810000 */
[----:B------:R-:W-:Y:S02]  /*4de0*/  FSEL R24, R48, -INF , P3 ;  /* 0xff80000030187808 */ /* 0x000fe40001800000 */
[----:B------:R-:W-:Y:S01]  /*4df0*/  FMNMX.FTZ R27, R21, R4, !PT ;  /* 0x00000004151b7209 */ /* 0x000fe20007810000 */
[----:B------:R0:W1:Y:S01]  /*4e00*/  MUFU.TANH R48, R28 ;  /* 0x0000001c00307308 */ /* 0x0000620000002400 */
[----:B------:R-:W-:-:S02]  /*4e10*/  ISETP.GT.AND P5, PT, R2, 0x19, PT ;  /* 0x000000190200780c */ /* 0x000fc40003fa4270 */
[----:B------:R-:W-:Y:S02]  /*4e20*/  FMNMX.FTZ R27, R24, R27, !PT ;  /* 0x0000001b181b7209 */ /* 0x000fe40007810000 */
[----:B------:R-:W-:Y:S02]  /*4e30*/  ISETP.GT.AND P3, PT, R2, 0x20, PT ;  /* 0x000000200200780c */ /* 0x000fe40003f64270 */
[----:B------:R-:W-:Y:S02]  /*4e40*/  FMNMX.FTZ R4, R26, R27, !PT ;  /* 0x0000001b1a047209 */ /* 0x000fe40007810000 */
[----:B------:R-:W-:Y:S02]  /*4e50*/  FSEL R27, R53, -INF , P5 ;  /* 0xff800000351b7808 */ /* 0x000fe40002800000 */
[----:B------:R-:W-:Y:S02]  /*4e60*/  FMNMX.FTZ R4, R25, R4, !PT ;  /* 0x0000000419047209 */ /* 0x000fe40007810000 */
[----:B------:R-:W-:-:S02]  /*4e70*/  FSETP.NEU.FTZ.AND P6, PT, R3, -INF , PT ;  /* 0xff8000000300780b */ /* 0x000fc40003fdd000 */
[----:B0-----:R-:W-:Y:S02]  /*4e80*/  FSEL R28, R31, -INF , P3 ;  /* 0xff8000001f1c7808 */ /* 0x001fe40001800000 */
[----:B------:R-:W-:Y:S02]  /*4e90*/  FMNMX.FTZ R31, R27, R4, !PT ;  /* 0x000000041b1f7209 */ /* 0x000fe40007810000 */
[----:B------:R-:W-:Y:S02]  /*4ea0*/  FSEL R40, R30, RZ, P6 ;  /* 0x000000ff1e287208 */ /* 0x000fe40003000000 */
[----:B------:R-:W-:Y:S02]  /*4eb0*/  ISETP.GT.AND P3, PT, R2, 0x28, PT ;  /* 0x000000280200780c */ /* 0x000fe40003f64270 */
[----:B------:R-:W-:Y:S01]  /*4ec0*/  FSEL R30, R41, -INF , P4 ;  /* 0xff800000291e7808 */ /* 0x000fe20002000000 */
[--C-:B------:R-:W-:Y:S01]  /*4ed0*/  FFMA.FTZ R43, R43, UR5, -R40.reuse ;  /* 0x000000052b2b7c23 */ /* 0x100fe20008010828 */
[----:B------:R-:W-:Y:S01]  /*4ee0*/  FMNMX.FTZ R31, R28, R31, !PT ;  /* 0x0000001f1c1f7209 */ /* 0x000fe20007810000 */
[--C-:B------:R-:W-:Y:S01]  /*4ef0*/  FFMA.FTZ R42, R42, UR5, -R40.reuse ;  /* 0x000000052a2a7c23 */ /* 0x100fe20008010828 */
[----:B------:R-:W-:Y:S01]  /*4f00*/  ISETP.GT.AND P4, PT, R2, 0x29, PT ;  /* 0x000000290200780c */ /* 0x000fe20003f84270 */
[----:B------:R0:W-:Y:S01]  /*4f10*/  MUFU.EX2 R209, R43 ;  /* 0x0000002b00d17308 */ /* 0x0001e20000000800 */
[----:B------:R-:W-:Y:S01]  /*4f20*/  FSEL R29, R44, -INF , P3 ;  /* 0xff8000002c1d7808 */ /* 0x000fe20001800000 */
[--C-:B------:R-:W-:Y:S01]  /*4f30*/  FFMA.FTZ R46, R46, UR5, -R40.reuse ;  /* 0x000000052e2e7c23 */ /* 0x100fe20008010828 */
[----:B------:R-:W-:Y:S01]  /*4f40*/  FMNMX.FTZ R4, R30, R31, !PT ;  /* 0x0000001f1e047209 */ /* 0x000fe20007810000 */
[--C-:B------:R-:W-:Y:S01]  /*4f50*/  FFMA.FTZ R47, R47, UR5, -R40.reuse ;  /* 0x000000052f2f7c23 */ /* 0x100fe20008010828 */
[----:B------:R-:W-:Y:S01]  /*4f60*/  ISETP.GT.AND P3, PT, R2, 0x30, PT ;  /* 0x000000300200780c */ /* 0x000fe20003f64270 */
[--C-:B------:R-:W-:Y:S01]  /*4f70*/  FFMA.FTZ R50, R50, UR5, -R40.reuse ;  /* 0x0000000532327c23 */ /* 0x100fe20008010828 */
[----:B------:R-:W-:Y:S01]  /*4f80*/  FSEL R31, R45, -INF , P4 ;  /* 0xff8000002d1f7808 */ /* 0x000fe20002000000 */
[----:B------:R-:W-:Y:S01]  /*4f90*/  MUFU.EX2 R42, R42 ;  /* 0x0000002a002a7308 */ /* 0x000fe20000000800 */
[----:B------:R-:W-:Y:S01]  /*4fa0*/  FMNMX.FTZ R4, R29, R4, !PT ;  /* 0x000000041d047209 */ /* 0x000fe20007810000 */
[--C-:B0-----:R-:W-:Y:S01]  /*4fb0*/  FFMA.FTZ R43, R39, UR5, -R40.reuse ;  /* 0x00000005272b7c23 */ /* 0x101fe20008010828 */
[----:B------:R-:W-:Y:S01]  /*4fc0*/  ISETP.GT.AND P4, PT, R2, 0x31, PT ;  /* 0x000000310200780c */ /* 0x000fe20003f84270 */
[--C-:B------:R-:W-:Y:S01]  /*4fd0*/  FFMA.FTZ R51, R51, UR5, -R40.reuse ;  /* 0x0000000533337c23 */ /* 0x100fe20008010828 */
[----:B------:R-:W-:Y:S01]  /*4fe0*/  FSEL R32, R32, -INF , P3 ;  /* 0xff80000020207808 */ /* 0x000fe20001800000 */
[--C-:B------:R-:W-:Y:S01]  /*4ff0*/  FFMA.FTZ R54, R54, UR5, -R40.reuse ;  /* 0x0000000536367c23 */ /* 0x100fe20008010828 */
[----:B------:R-:W-:Y:S01]  /*5000*/  FMNMX.FTZ R35, R31, R4, !PT ;  /* 0x000000041f237209 */ /* 0x000fe20007810000 */
[----:B------:R-:W-:Y:S01]  /*5010*/  MUFU.EX2 R46, R46 ;  /* 0x0000002e002e7308 */ /* 0x000fe20000000800 */
[----:B------:R-:W-:Y:S01]  /*5020*/  ISETP.GT.AND P3, PT, R2, 0x38, PT ;  /* 0x000000380200780c */ /* 0x000fe20003f64270 */
[--C-:B------:R-:W-:Y:S01]  /*5030*/  FFMA.FTZ R55, R55, UR5, -R40.reuse ;  /* 0x0000000537377c23 */ /* 0x100fe20008010828 */
[----:B----4-:R-:W-:Y:S01]  /*5040*/  FSEL R33, R33, -INF , P4 ;  /* 0xff80000021217808 */ /* 0x010fe20002000000 */
[--C-:B------:R-:W-:Y:S01]  /*5050*/  FFMA.FTZ R56, R56, UR5, -R40.reuse ;  /* 0x0000000538387c23 */ /* 0x100fe20008010828 */
[----:B------:R-:W-:Y:S01]  /*5060*/  FMNMX.FTZ R4, R32, R35, !PT ;  /* 0x0000002320047209 */ /* 0x000fe20007810000 */
[--C-:B------:R-:W-:Y:S01]  /*5070*/  FFMA.FTZ R57, R57, UR5, -R40.reuse ;  /* 0x0000000539397c23 */ /* 0x100fe20008010828 */
[----:B------:R-:W-:Y:S01]  /*5080*/  ISETP.GT.AND P4, PT, R2, 0x39, PT ;  /* 0x000000390200780c */ /* 0x000fe20003f84270 */
[----:B------:R-:W0:Y:S01]  /*5090*/  MUFU.EX2 R47, R47 ;  /* 0x0000002f002f7308 */ /* 0x000e220000000800 */
[----:B------:R-:W-:Y:S01]  /*50a0*/  FSEL R34, R34, -INF , P3 ;  /* 0xff80000022227808 */ /* 0x000fe20001800000 */
[--C-:B------:R-:W-:Y:S01]  /*50b0*/  FFMA.FTZ R58, R58, UR5, -R40.reuse ;  /* 0x000000053a3a7c23 */ /* 0x100fe20008010828 */
[----:B------:R-:W-:Y:S01]  /*50c0*/  FMNMX.FTZ R37, R33, R4, !PT ;  /* 0x0000000421257209 */ /* 0x000fe20007810000 */
[--C-:B------:R-:W-:Y:S01]  /*50d0*/  FFMA.FTZ R59, R59, UR5, -R40.reuse ;  /* 0x000000053b3b7c23 */ /* 0x100fe20008010828 */
[----:B------:R-:W-:Y:S01]  /*50e0*/  ISETP.GT.AND P3, PT, R2, 0x40, PT ;  /* 0x000000400200780c */ /* 0x000fe20003f64270 */
[--C-:B------:R-:W-:Y:S01]  /*50f0*/  FFMA.FTZ R60, R60, UR5, -R40.reuse ;  /* 0x000000053c3c7c23 */ /* 0x100fe20008010828 */
[----:B---3--:R-:W-:Y:S01]  /*5100*/  FSEL R35, R38, -INF , P4 ;  /* 0xff80000026237808 */ /* 0x008fe20002000000 */
[----:B------:R-:W-:Y:S01]  /*5110*/  MUFU.EX2 R50, R50 ;  /* 0x0000003200327308 */ /* 0x000fe20000000800 */
[----:B------:R-:W-:Y:S01]  /*5120*/  FMNMX.FTZ R4, R34, R37, !PT ;  /* 0x0000002522047209 */ /* 0x000fe20007810000 */
[--C-:B------:R-:W-:Y:S01]  /*5130*/  FFMA.FTZ R61, R61, UR5, -R40.reuse ;  /* 0x000000053d3d7c23 */ /* 0x100fe20008010828 */
[----:B------:R-:W-:Y:S01]  /*5140*/  ISETP.GT.AND P4, PT, R2, 0x41, PT ;  /* 0x000000410200780c */ /* 0x000fe20003f84270 */
[--C-:B------:R-:W-:Y:S01]  /*5150*/  FFMA.FTZ R62, R62, UR5, -R40.reuse ;  /* 0x000000053e3e7c23 */ /* 0x100fe20008010828 */
[----:B------:R-:W-:Y:S01]  /*5160*/  FSEL R36, R36, -INF , P3 ;  /* 0xff80000024247808 */ /* 0x000fe20001800000 */
[--C-:B------:R-:W-:Y:S01]  /*5170*/  FFMA.FTZ R63, R63, UR5, -R40.reuse ;  /* 0x000000053f3f7c23 */ /* 0x100fe20008010828 */
[----:B------:R-:W-:Y:S01]  /*5180*/  FMNMX.FTZ R41, R35, R4, !PT ;  /* 0x0000000423297209 */ /* 0x000fe20007810000 */
[----:B------:R-:W3:Y:S01]  /*5190*/  MUFU.EX2 R51, R51 ;  /* 0x0000003300337308 */ /* 0x000ee20000000800 */
[----:B------:R-:W-:Y:S01]  /*51a0*/  ISETP.GT.AND P3, PT, R2, 0x48, PT ;  /* 0x000000480200780c */ /* 0x000fe20003f64270 */
[--C-:B------:R-:W-:Y:S01]  /*51b0*/  FFMA.FTZ R64, R64, UR5, -R40.reuse ;  /* 0x0000000540407c23 */ /* 0x100fe20008010828 */
[----:B------:R-:W-:Y:S01]  /*51c0*/  FSEL R37, R49, -INF , P4 ;  /* 0xff80000031257808 */ /* 0x000fe20002000000 */
[--C-:B------:R-:W-:Y:S01]  /*51d0*/  FFMA.FTZ R65, R65, UR5, -R40.reuse ;  /* 0x0000000541417c23 */ /* 0x100fe20008010828 */
[----:B------:R-:W-:Y:S01]  /*51e0*/  FMNMX.FTZ R4, R36, R41, !PT ;  /* 0x0000002924047209 */ /* 0x000fe20007810000 */
[----:B------:R-:W-:Y:S01]  /*51f0*/  FFMA.FTZ R40, R66, UR5, -R40 ;  /* 0x0000000542287c23 */ /* 0x000fe20008010828 */
[----:B------:R-:W-:Y:S01]  /*5200*/  ISETP.GT.AND P4, PT, R2, 0x49, PT ;  /* 0x000000490200780c */ /* 0x000fe20003f84270 */
[----:B------:R-:W-:Y:S01]  /*5210*/  MUFU.EX2 R54, R54 ;  /* 0x0000003600367308 */ /* 0x000fe20000000800 */
[----:B-1----:R-:W-:-:S02]  /*5220*/  FSEL R2, R48, -INF , P3 ;  /* 0xff80000030027808 */ /* 0x002fc40001800000 */
[----:B------:R-:W-:Y:S02]  /*5230*/  CS2R R66, SRZ ;  /* 0x0000000000427805 */ /* 0x000fe4000001ff00 */
[----:B------:R-:W-:Y:S02]  /*5240*/  FMNMX.FTZ R41, R37, R4, !PT ;  /* 0x0000000425297209 */ /* 0x000fe40007810000 */
[----:B------:R-:W-:Y:S02]  /*5250*/  CS2R R48, SRZ ;  /* 0x0000000000307805 */ /* 0x000fe4000001ff00 */
[----:B------:R-:W-:Y:S02]  /*5260*/  FSEL R38, R52, -INF , P4 ;  /* 0xff80000034267808 */ /* 0x000fe40002000000 */
[----:B------:R-:W-:Y:S02]  /*5270*/  CS2R R52, SRZ ;  /* 0x0000000000347805 */ /* 0x000fe4000001ff00 */
[----:B------:R-:W-:Y:S01]  /*5280*/  FMNMX.FTZ R41, R2, R41, !PT ;  /* 0x0000002902297209 */ /* 0x000fe20007810000 */
[----:B------:R-:W1:Y:S01]  /*5290*/  MUFU.EX2 R55, R55 ;  /* 0x0000003700377308 */ /* 0x000e620000000800 */
[----:B0-----:R-:W-:-:S02]  /*52a0*/  F2FP.F16.F32.PACK_AB R211, R47, R46 ;  /* 0x0000002e2fd3723e */ /* 0x001fc400000000ff */
[----:B------:R-:W-:Y:S02]  /*52b0*/  FMNMX.FTZ R41, R38, R41, !PT ;  /* 0x0000002926297209 */ /* 0x000fe40007810000 */
[----:B---3--:R-:W-:-:S03]  /*52c0*/  F2FP.F16.F32.PACK_AB R205, R51, R50 ;  /* 0x0000003233cd723e */ /* 0x008fc600000000ff */
[----:B------:R-:W0:Y:S01]  /*52d0*/  SHFL.BFLY PT, R4, R41, 0x2, 0x1f ;  /* 0x0c401f0029047f89 */ /* 0x000e2200000e0000 */
[----:B------:R-:W-:Y:S08]  /*52e0*/  MUFU.EX2 R56, R56 ;  /* 0x0000003800387308 */ /* 0x000ff00000000800 */
[----:B------:R-:W-:Y:S01]  /*52f0*/  MUFU.EX2 R203, R43 ;  /* 0x0000002b00cb7308 */ /* 0x000fe20000000800 */
[----:B-1----:R-:W-:-:S07]  /*5300*/  F2FP.F16.F32.PACK_AB R207, R55, R54 ;  /* 0x0000003637cf723e */ /* 0x002fce00000000ff */
[----:B------:R-:W1:Y:S01]  /*5310*/  MUFU.EX2 R57, R57 ;  /* 0x0000003900397308 */ /* 0x000e620000000800 */
[----:B0-----:R-:W-:-:S07]  /*5320*/  FMNMX.FTZ R39, R41, R4, !PT ;  /* 0x0000000429277209 */ /* 0x001fce0007810000 */
[----:B------:R-:W-:Y:S01]  /*5330*/  MUFU.EX2 R58, R58 ;  /* 0x0000003a003a7308 */ /* 0x000fe20000000800 */
[----:B------:R-:W0:Y:S07]  /*5340*/  SHFL.BFLY PT, R4, R39, 0x1, 0x1f ;  /* 0x0c201f0027047f89 */ /* 0x000e2e00000e0000 */
[----:B------:R-:W-:Y:S01]  /*5350*/  MUFU.EX2 R59, R59 ;  /* 0x0000003b003b7308 */ /* 0x000fe20000000800 */
[----:B-1----:R-:W-:-:S07]  /*5360*/  F2FP.F16.F32.PACK_AB R201, R57, R56 ;  /* 0x0000003839c9723e */ /* 0x002fce00000000ff */
[----:B------:R-:W1:Y:S08]  /*5370*/  MUFU.EX2 R60, R60 ;  /* 0x0000003c003c7308 */ /* 0x000e700000000800 */
[----:B------:R-:W-:Y:S01]  /*5380*/  MUFU.EX2 R61, R61 ;  /* 0x0000003d003d7308 */ /* 0x000fe20000000800 */
[----:B0-----:R-:W-:-:S04]  /*5390*/  FMNMX.FTZ R4, R39, R4, !PT ;  /* 0x0000000427047209 */ /* 0x001fc80007810000 */
[C---:B------:R-:W-:Y:S01]  /*53a0*/  FSETP.NEU.FTZ.AND P3, PT, R4.reuse, -INF , PT ;  /* 0xff8000000400780b */ /* 0x040fe20003f7d000 */
[----:B------:R-:W-:Y:S02]  /*53b0*/  FMUL.FTZ R39, R4, UR5 ;  /* 0x0000000504277c20 */ /* 0x000fe40008410000 */
[----:B------:R-:W0:Y:S01]  /*53c0*/  MUFU.EX2 R62, R62 ;  /* 0x0000003e003e7308 */ /* 0x000e220000000800 */
[----:B-1----:R-:W-:Y:S02]  /*53d0*/  F2FP.F16.F32.PACK_AB R197, R60, R59 ;  /* 0x0000003b3cc5723e */ /* 0x002fe400000000ff */
[----:B------:R-:W-:Y:S02]  /*53e0*/  FSEL R39, R39, RZ, P3 ;  /* 0x000000ff27277208 */ /* 0x000fe40001800000 */
[----:B------:R-:W-:-:S03]  /*53f0*/  PLOP3.LUT P3, PT, PT, PT, UP1, 0x80, 0x0 ;  /* 0x000000000000781c */ /* 0x000fc60003f6f018 */
        /* <DEDUP_REMOVED lines=16> */
[----:B------:R3:W4:Y:S01]  /*5500*/  MUFU.EX2 R41, R14 ;  /* 0x0000000e00297308 */ /* 0x0007220000000800 */
[----:B-1----:R-:W-:Y:S01]  /*5510*/  FADD.FTZ R5, R42, R209 ;  /* 0x000000d12a057221 */ /* 0x002fe20000010000 */
[--C-:B------:R-:W-:Y:S01]  /*5520*/  FFMA.FTZ R34, R34, UR5, -R39.reuse ;  /* 0x0000000522227c23 */ /* 0x100fe20008010827 */
[--C-:B------:R-:W-:Y:S01]  /*5530*/  FFMA.FTZ R35, R35, UR5, -R39.reuse ;  /* 0x0000000523237c23 */ /* 0x100fe20008010827 */
[--C-:B------:R-:W-:Y:S01]  /*5540*/  FFMA.FTZ R36, R36, UR5, -R39.reuse ;  /* 0x0000000524247c23 */ /* 0x100fe20008010827 */
[--C-:B------:R-:W-:Y:S01]  /*5550*/  FFMA.FTZ R37, R37, UR5, -R39.reuse ;  /* 0x0000000525257c23 */ /* 0x100fe20008010827 */
[--C-:B------:R-:W-:Y:S01]  /*5560*/  FFMA.FTZ R2, R2, UR5, -R39.reuse ;  /* 0x0000000502027c23 */ /* 0x100fe20008010827 */
[----:B------:R-:W-:Y:S01]  /*5570*/  FFMA.FTZ R38, R38, UR5, -R39 ;  /* 0x0000000526267c23 */ /* 0x000fe20008010827 */
[----:B------:R-:W-:Y:S01]  /*5580*/  MUFU.EX2 R20, R20 ;  /* 0x0000001400147308 */ /* 0x000fe20000000800 */
[----:B---3--:R-:W-:Y:S01]  /*5590*/  FADD.FTZ R14, R46, R5 ;  /* 0x000000052e0e7221 */ /* 0x008fe20000010000 */
[----:B------:R-:W-:-:S02]  /*55a0*/  F2FP.F16.F32.PACK_AB R209, R209, R42 ;  /* 0x0000002ad1d1723e */ /* 0x000fc400000000ff */
[----:B0-----:R-:W-:Y:S01]  /*55b0*/  F2FP.F16.F32.PACK_AB R199, R62, R61 ;  /* 0x0000003d3ec7723e */ /* 0x001fe200000000ff */
[----:B------:R-:W-:Y:S01]  /*55c0*/  FADD.FTZ R5, R47, R14 ;  /* 0x0000000e2f057221 */ /* 0x000fe20000010000 */
[----:B------:R-:W-:Y:S02]  /*55d0*/  CS2R R46, SRZ ;  /* 0x00000000002e7805 */ /* 0x000fe4000001ff00 */
[----:B------:R-:W0:Y:S01]  /*55e0*/  MUFU.EX2 R21, R21 ;  /* 0x0000001500157308 */ /* 0x000e220000000800 */
[----:B------:R-:W-:Y:S01]  /*55f0*/  FADD.FTZ R14, R50, R5 ;  /* 0x00000005320e7221 */ /* 0x000fe20000010000 */
[----:B----4-:R-:W-:Y:S01]  /*5600*/  FADD.FTZ R5, R208, R41 ;  /* 0x00000029d0057221 */ /* 0x010fe20000010000 */
[----:B------:R-:W-:-:S05]  /*5610*/  F2FP.F16.F32.PACK_AB R208, R41, R208 ;  /* 0x000000d029d0723e */ /* 0x000fca00000000ff */
[----:B------:R-:W-:Y:S08]  /*5620*/  MUFU.EX2 R24, R24 ;  /* 0x0000001800187308 */ /* 0x000ff00000000800 */
[----:B------:R-:W1:Y:S01]  /*5630*/  MUFU.EX2 R43, R26 ;  /* 0x0000001a002b7308 */ /* 0x000e620000000800 */
[----:B0-----:R-:W-:-:S07]  /*5640*/  F2FP.F16.F32.PACK_AB R210, R21, R20 ;  /* 0x0000001415d2723e */ /* 0x001fce00000000ff */
[----:B------:R0:W-:Y:S08]  /*5650*/  MUFU.EX2 R206, R27 ;  /* 0x0000001b00ce7308 */ /* 0x0001f00000000800 */
[----:B------:R-:W3:Y:S01]  /*5660*/  MUFU.EX2 R25, R25 ;  /* 0x0000001900197308 */ /* 0x000ee20000000800 */
[----:B0-----:R-:W-:Y:S01]  /*5670*/  FADD.FTZ R27, R51, R14 ;  /* 0x0000000e331b7221 */ /* 0x001fe20000010000 */
[----:B------:R-:W-:Y:S01]  /*5680*/  FADD.FTZ R14, R20, R5 ;  /* 0x00000005140e7221 */ /* 0x000fe20000010000 */
[----:B-1----:R-:W-:-:S02]  /*5690*/  F2FP.F16.F32.PACK_AB R204, R43, R24 ;  /* 0x000000182bcc723e */ /* 0x002fc400000000ff */
[----:B------:R-:W-:Y:S01]  /*56a0*/  CS2R R50, SRZ ;  /* 0x0000000000327805 */ /* 0x000fe2000001ff00 */
[----:B------:R-:W-:Y:S01]  /*56b0*/  FADD.FTZ R26, R54, R27 ;  /* 0x0000001b361a7221 */ /* 0x000fe20000010000 */
[----:B------:R-:W-:Y:S01]  /*56c0*/  FADD.FTZ R5, R21, R14 ;  /* 0x0000000e15057221 */ /* 0x000fe20000010000 */
[----:B------:R-:W2:Y:S02]  /*56d0*/  MUFU.EX2 R28, R28 ;  /* 0x0000001c001c7308 */ /* 0x000ea40000000800 */
[----:B------:R-:W-:Y:S01]  /*56e0*/  FADD.FTZ R27, R55, R26 ;  /* 0x0000001a371b7221 */ /* 0x000fe20000010000 */
[----:B------:R-:W-:Y:S01]  /*56f0*/  FADD.FTZ R14, R24, R5 ;  /* 0x00000005180e7221 */ /* 0x000fe20000010000 */
[----:B------:R-:W-:Y:S02]  /*5700*/  CS2R R54, SRZ ;  /* 0x0000000000367805 */ /* 0x000fe4000001ff00 */
[----:B------:R-:W-:Y:S01]  /*5710*/  FADD.FTZ R26, R56, R27 ;  /* 0x0000001b381a7221 */ /* 0x000fe20000010000 */
[----:B------:R-:W-:Y:S01]  /*5720*/  FADD.FTZ R14, R43, R14 ;  /* 0x0000000e2b0e7221 */ /* 0x000fe20000010000 */
[----:B------:R-:W-:Y:S01]  /*5730*/  CS2R R42, SRZ ;  /* 0x00000000002a7805 */ /* 0x000fe2000001ff00 */
[----:B------:R-:W0:Y:S01]  /*5740*/  MUFU.EX2 R45, R30 ;  /* 0x0000001e002d7308 */ /* 0x000e220000000800 */
[----:B------:R-:W-:Y:S01]  /*5750*/  FADD.FTZ R26, R57, R26 ;  /* 0x0000001a391a7221 */ /* 0x000fe20000010000 */
[----:B---3--:R-:W-:Y:S01]  /*5760*/  FADD.FTZ R5, R25, R14 ;  /* 0x0000000e19057221 */ /* 0x008fe20000010000 */
[----:B------:R-:W-:-:S02]  /*5770*/  CS2R R56, SRZ ;  /* 0x0000000000387805 */ /* 0x000fc4000001ff00 */
[----:B------:R-:W-:Y:S01]  /*5780*/  FADD.FTZ R27, R203, R26 ;  /* 0x0000001acb1b7221 */ /* 0x000fe20000010000 */
[----:B------:R-:W-:Y:S01]  /*5790*/  FADD.FTZ R5, R206, R5 ;  /* 0x00000005ce057221 */ /* 0x000fe20000010000 */
[C---:B------:R-:W-:Y:S01]  /*57a0*/  F2FP.F16.F32.PACK_AB R203, R58.reuse, R203 ;  /* 0x000000cb3acb723e */ /* 0x040fe200000000ff */
[----:B------:R-:W1:Y:S01]  /*57b0*/  MUFU.EX2 R29, R29 ;  /* 0x0000001d001d7308 */ /* 0x000e620000000800 */
[----:B------:R-:W-:Y:S01]  /*57c0*/  FADD.FTZ R14, R58, R27 ;  /* 0x0000001b3a0e7221 */ /* 0x000fe20000010000 */
[----:B--2---:R-:W-:Y:S01]  /*57d0*/  FADD.FTZ R0, R28, R5 ;  /* 0x000000051c007221 */ /* 0x004fe20000010000 */
[----:B------:R-:W-:Y:S02]  /*57e0*/  F2FP.F16.F32.PACK_AB R206, R206, R25 ;  /* 0x00000019cece723e */ /* 0x000fe400000000ff */
[----:B------:R-:W-:Y:S01]  /*57f0*/  CS2R R24, SRZ ;  /* 0x0000000000187805 */ /* 0x000fe2000001ff00 */
[----:B------:R-:W-:Y:S01]  /*5800*/  FADD.FTZ R5, R59, R14 ;  /* 0x0000000e3b057221 */ /* 0x000fe20000010000 */
[----:B------:R-:W-:Y:S01]  /*5810*/  CS2R R58, SRZ ;  /* 0x00000000003a7805 */ /* 0x000fe2000001ff00 */
[----:B------:R-:W2:Y:S01]  /*5820*/  MUFU.EX2 R202, R31 ;  /* 0x0000001f00ca7308 */ /* 0x000ea20000000800 */
[C---:B0-----:R-:W-:Y:S01]  /*5830*/  FADD.FTZ R0, R45.reuse, R0 ;  /* 0x000000002d007221 */ /* 0x041fe20000010000 */
[----:B------:R-:W-:Y:S01]  /*5840*/  FADD.FTZ R14, R60, R5 ;  /* 0x000000053c0e7221 */ /* 0x000fe20000010000 */
[----:B------:R-:W-:-:S02]  /*5850*/  F2FP.F16.F32.PACK_AB R200, R45, R28 ;  /* 0x0000001c2dc8723e */ /* 0x000fc400000000ff */
[----:B------:R-:W-:Y:S01]  /*5860*/  CS2R R44, SRZ ;  /* 0x00000000002c7805 */ /* 0x000fe2000001ff00 */
[----:B------:R-:W-:Y:S01]  /*5870*/  FADD.FTZ R27, R61, R14 ;  /* 0x0000000e3d1b7221 */ /* 0x000fe20000010000 */
[----:B------:R-:W-:Y:S01]  /*5880*/  CS2R R60, SRZ ;  /* 0x00000000003c7805 */ /* 0x000fe2000001ff00 */
[----:B------:R-:W0:Y:S01]  /*5890*/  MUFU.EX2 R32, R32 ;  /* 0x0000002000207308 */ /* 0x000e220000000800 */
[----:B-1----:R-:W-:Y:S01]  /*58a0*/  FADD.FTZ R5, R29, R0 ;  /* 0x000000001d057221 */ /* 0x002fe20000010000 */
[----:B------:R-:W-:-:S04]  /*58b0*/  FADD.FTZ R14, R62, R27 ;  /* 0x0000001b3e0e7221 */ /* 0x000fc80000010000 */
[----:B------:R-:W-:Y:S02]  /*58c0*/  FADD.FTZ R27, R63, R14 ;  /* 0x0000000e3f1b7221 */ /* 0x000fe40000010000 */
        /* <DEDUP_REMOVED lines=21> */
[----:B--2---:R-:W-:Y:S01]  /*5a20*/  FADD.FTZ R0, R36, R31 ;  /* 0x0000001f24007221 */ /* 0x004fe20000010000 */
[----:B------:R-:W-:-:S06]  /*5a30*/  CS2R R30, SRZ ;  /* 0x00000000001e7805 */ /* 0x000fcc000001ff00 */
[----:B------:R-:W2:Y:S01]  /*5a40*/  MUFU.EX2 R2, R2 ;  /* 0x0000000200027308 */ /* 0x000ea20000000800 */
[C---:B0-----:R-:W-:Y:S01]  /*5a50*/  FADD.FTZ R21, R37.reuse, R0 ;  /* 0x0000000025157221 */ /* 0x041fe20000010000 */
[----:B------:R-:W-:Y:S01]  /*5a60*/  F2FP.F16.F32.PACK_AB R192, R37, R36 ;  /* 0x0000002425c0723e */ /* 0x000fe200000000ff */
[----:B------:R-:W-:Y:S01]  /*5a70*/  IMAD.MOV.U32 R0, RZ, RZ, 0x3f800000 ;  /* 0x3f800000ff007424 */ /* 0x000fe200078e00ff */
[----:B------:R-:W-:-:S04]  /*5a80*/  CS2R R36, SRZ ;  /* 0x0000000000247805 */ /* 0x000fc8000001ff00 */
[----:B------:R-:W0:Y:S01]  /*5a90*/  MUFU.EX2 R40, R40 ;  /* 0x0000002800287308 */ /* 0x000e220000000800 */
[----:B-1----:R-:W-:-:S07]  /*5aa0*/  FADD.FTZ R5, R65, R14 ;  /* 0x0000000e41057221 */ /* 0x002fce0000010000 */
[----:B------:R1:W3:Y:S01]  /*5ab0*/  MUFU.EX2 R27, R38 ;  /* 0x00000026001b7308 */ /* 0x0002e20000000800 */
[----:B--2---:R-:W-:Y:S01]  /*5ac0*/  FADD.FTZ R14, R2, R21 ;  /* 0x00000015020e7221 */ /* 0x004fe20000010000 */
[C---:B0-----:R-:W-:Y:S01]  /*5ad0*/  FADD.FTZ R5, R40.reuse, R5 ;  /* 0x0000000528057221 */ /* 0x041fe20000010000 */
[----:B------:R-:W-:Y:S02]  /*5ae0*/  F2FP.F16.F32.PACK_AB R195, R40, R65 ;  /* 0x0000004128c3723e */ /* 0x000fe400000000ff */
[----:B------:R-:W-:Y:S02]  /*5af0*/  CS2R R64, SRZ ;  /* 0x0000000000407805 */ /* 0x000fe4000001ff00 */
[----:B------:R-:W-:Y:S02]  /*5b00*/  CS2R R40, SRZ ;  /* 0x0000000000287805 */ /* 0x000fe4000001ff00 */
[----:B-1----:R-:W-:Y:S01]  /*5b10*/  CS2R R38, SRZ ;  /* 0x0000000000267805 */ /* 0x002fe2000001ff00 */
[C---:B---3--:R-:W-:Y:S01]  /*5b20*/  FADD.FTZ R14, R27.reuse, R14 ;  /* 0x0000000e1b0e7221 */ /* 0x048fe20000010000 */
[----:B------:R-:W-:Y:S01]  /*5b30*/  F2FP.F16.F32.PACK_AB R194, R27, R2 ;  /* 0x000000021bc2723e */ /* 0x000fe200000000ff */
[----:B------:R-:W-:Y:S01]  /*5b40*/  IMAD.MOV.U32 R2, RZ, RZ, 0x3f800000 ;  /* 0x3f800000ff027424 */ /* 0x000fe200078e00ff */
[----:B------:R-:W-:Y:S01]  /*5b50*/  CS2R R26, SRZ ;  /* 0x00000000001a7805 */ /* 0x000fe2000001ff00 */
[----:B------:R-:W-:Y:S06]  /*5b60*/  @!P3 BRA `(.L_x_2387) ;  /* 0x00000040009cb947 */ /* 0x000fec0003800000 */
[----:B------:R-:W-:Y:S01]  /*5b70*/  R2UR UR5, R232 ;  /* 0x00000000e80572ca */ /* 0x000fe200000e0000 */
[----:B------:R-:W-:Y:S01]  /*5b80*/  IMAD.MOV.U32 R21, RZ, RZ, R3 ;  /* 0x000000ffff157224 */ /* 0x000fe200078e0003 */
[----:B------:R-:W-:Y:S01]  /*5b90*/  R2UR UR4, R16 ;  /* 0x00000000100472ca */ /* 0x000fe200000e0000 */
[----:B------:R-:W-:Y:S01]  /*5ba0*/  IMAD.MOV.U32 R20, RZ, RZ, R4 ;  /* 0x000000ffff147224 */ /* 0x000fe200078e0004 */
[----:B------:R-:W-:Y:S01]  /*5bb0*/  ULDC UR61, c[0x0][0x9d8] ;  /* 0x00027600003d7ab9 */ /* 0x000fe20000000800 */
[----:B------:R-:W-:Y:S02]  /*5bc0*/  IMAD.U32 R233, RZ, RZ, UR60 ;  /* 0x0000003cffe97e24 */ /* 0x000fe4000f8e00ff */
[----:B------:R-:W-:Y:S02]  /*5bd0*/  IMAD.MOV.U32 R2, RZ, RZ, 0x3f800000 ;  /* 0x3f800000ff027424 */ /* 0x000fe400078e00ff */
[----:B------:R-:W-:-:S04]  /*5be0*/  IMAD.MOV.U32 R151, RZ, RZ, RZ ;  /* 0x000000ffff977224 */ /* 0x000fc800078e00ff */
[----:B------:R-:W-:Y:S02]  /*5bf0*/  IMAD.U32 R234, RZ, RZ, UR5 ;  /* 0x00000005ffea7e24 */ /* 0x000fe4000f8e00ff */
[----:B------:R-:W-:-:S07]  /*5c00*/  IMAD.U32 R235, RZ, RZ, UR4 ;  /* 0x00000004ffeb7e24 */ /* 0x000fce000f8e00ff */
.L_x_2396:
        /* <DEDUP_REMOVED lines=10> */
.L_x_2388:
[----:B------:R-:W-:Y:S02]  /*5cb0*/  R2UR UR4, R17 ;  /* 0x00000000110472ca */ /* 0x000fe400000e0000 */
[----:B------:R-:W-:-:S11]  /*5cc0*/  R2UR UR5, R16 ;  /* 0x00000000100572ca */ /* 0x000fd600000e0000 */
[----:B------:R-:W-:Y:S02]  /*5cd0*/  ULEA UR4, UR60, UR4, 0x3 ;  /* 0x000000043c047291 */ /* 0x000fe4000f8e183f */
[----:B------:R-:W-:-:S04]  /*5ce0*/  IMAD.U32 R3, RZ, RZ, UR5 ;  /* 0x00000005ff037e24 */ /* 0x000fc8000f8e00ff */
[----:B------:R-:W-:Y:S01]  /*5cf0*/  IMAD.U32 R232, RZ, RZ, UR4 ;  /* 0x00000004ffe87e24 */ /* 0x000fe2000f8e00ff */
[----:B------:R-:W-:-:S04]  /*5d00*/  SHF.L.U32 R3, R3, 0x1f, RZ ;  /* 0x0000001f03037819 */ /* 0x000fc800000006ff */
[----:B------:R0:W1:Y:S01]  /*5d10*/  SYNCS.PHASECHK.TRANS64.TRYWAIT P3, [UR4+0x38830], R3 ;  /* 0x03883003ff0075a7 */ /* 0x0000620008060144 */
[----:B------:R-:W-:Y:S05]  /*5d20*/  @!P0 BRA `(.L_x_2389) ;  /* 0x0000000000048947 */ /* 0x000fea0003800000 */
[----:B------:R-:W-:Y:S01]  /*5d30*/  BPT.TRAP 0x1 ;  /* 0x000000040000795c */ /* 0x000fe20000300000 */
.L_x_2389:
[----:B-1----:R-:W-:Y:S05]  /*5d40*/  @P3 BRA `(.L_x_2390) ;  /* 0x00000000000c3947 */ /* 0x002fea0003800000 */
[----:B------:R-:W-:-:S13]  /*5d50*/  R2UR UR4, R232 ;  /* 0x00000000e80472ca */ /* 0x000fda00000e0000 */
[----:B------:R-:W1:Y:S02]  /*5d60*/  SYNCS.PHASECHK.TRANS64.TRYWAIT P3, [UR4+0x38830], R3 ;  /* 0x03883003ff0075a7 */ /* 0x000e640008060144 */
[----:B-1----:R-:W-:Y:S05]  /*5d70*/  @!P3 BRA `(.L_x_2391) ;  /* 0x0000011400d4b947 */ /* 0x002fea0003800000 */
.L_x_2390:
        /* <DEDUP_REMOVED lines=23> */
[----:B------:R-:W-:Y:S01]  /*5ef0*/  UIADD3 UR58, UR4, 0x80, URZ ;  /* 0x00000080043a7890 */ /* 0x000fe2000fffe03f */
[-C--:B------:R-:W-:Y:S01]  /*5f00*/  FMUL.FTZ R28, R28, R0.reuse ;  /* 0x000000001c1c7220 */ /* 0x080fe20000410000 */
        /* <DEDUP_REMOVED lines=57> */
[----:B------:R-:W-:Y:S01]  /*62a0*/  UIADD3 UR58, UR4, 0x100, URZ ;  /* 0x00000100043a7890 */ /* 0x000fe2000fffe03f */
[-C--:B------:R-:W-:Y:S01]  /*62b0*/  FMUL.FTZ R105, R105, R0.reuse ;  /* 0x0000000069697220 */ /* 0x080fe20000410000 */
[----:B------:R-:W-:Y:S01]  /*62c0*/  UMOV UR56, UR14 ;  /* 0x0000000e00387c82 */ /* 0x000fe20008000000 */
[----:B------:R-:W-:Y:S01]  /*62d0*/  UMOV UR57, UR15 ;  /* 0x0000000f00397c82 */ /* 0x000fe20008000000 */
        /* <DEDUP_REMOVED lines=97> */
[----:B------:R-:W-:Y:S01]  /*68f0*/  UIADD3 UR58, UR4, 0x200, URZ ;  /* 0x00000200043a7890 */ /* 0x000fe2000fffe03f */
[----:B------:R-:W-:Y:S01]  /*6900*/  UMOV UR56, UR14 ;  /* 0x0000000e00387c82 */ /* 0x000fe20008000000 */
[----:B------:R-:W-:Y:S01]  /*6910*/  UMOV UR57, UR15 ;  /* 0x0000000f00397c82 */ /* 0x000fe20008000000 */
[----:B------:R-:W-:Y:S01]  /*6920*/  UMOV UR59, 0x40000040 ;  /* 0x40000040003b7882 */ /* 0x000fe20000000000 */
        /* <DEDUP_REMOVED lines=129> */
[----:B------:R-:W-:-:S11]  /*7140*/  R2UR UR15, R9 ;  /* 0x00000000090f72ca */ /* 0x000fd600000e0000 */
[----:B------:R-:W-:Y:S02]  /*7150*/  UMOV UR56, UR14 ;  /* 0x0000000e00387c82 */ /* 0x000fe40008000000 */
[----:B------:R-:W-:Y:S01]  /*7160*/  UMOV UR57, UR15 ;  /* 0x0000000f00397c82 */ /* 0x000fe20008000000 */
[----:B------:R-:W-:Y:S01]  /*7170*/  UMOV UR5, UR15 ;  /* 0x0000000f00057c82 */ /* 0x000fe20008000000 */
        /* <DEDUP_REMOVED lines=261> */
.L_x_2392:
        /* <DEDUP_REMOVED lines=9> */
.L_x_2393:
[----:B---3--:R-:W-:Y:S05]  /*8260*/  @P3 BRA `(.L_x_2394) ;  /* 0x0000000000083947 */ /* 0x008fea0003800000 */
[----:B------:R-:W3:Y:S02]  /*8270*/  SYNCS.PHASECHK.TRANS64.TRYWAIT P3, [UR4+0x38850], R0 ;  /* 0x03885000ff0075a7 */ /* 0x000ee40008060144 */
[----:B---3--:R-:W-:Y:S05]  /*8280*/  @!P3 BRA `(.L_x_2395) ;  /* 0x000000f000acb947 */ /* 0x008fea0003800000 */
.L_x_2394:
[----:B------:R-:W-:Y:S01]  /*8290*/  R2UR UR5, R17 ;  /* 0x00000000110572ca */ /* 0x000fe200000e0000 */
[----:B------:R-:W-:Y:S01]  /*82a0*/  WARPGROUP.ARRIVE ;  /* 0x00000000000079c5 */ /* 0x000fe20000000000 */
[----:B------:R-:W-:Y:S01]  /*82b0*/  R2UR UR6, R233 ;  /* 0x00000000e90672ca */ /* 0x000fe200000e0000 */
[----:B------:R-:W-:Y:S01]  /*82c0*/  UMOV UR7, 0x40000040 ;  /* 0x4000004000077882 */ /* 0x000fe20000000000 */
[----:B------:R-:W-:Y:S01]  /*82d0*/  R2UR UR14, R22 ;  /* 0x00000000160e72ca */ /* 0x000fe200000e0000 */
[----:B0-2---:R-:W-:Y:S01]  /*82e0*/  FMUL.FTZ R0, R184, UR61 ;  /* 0x0000003db8007c20 */ /* 0x005fe20008410000 */
[----:B------:R-:W-:Y:S01]  /*82f0*/  FMUL.FTZ R184, R186, UR61 ;  /* 0x0000003dbab87c20 */ /* 0x000fe20008410000 */
[----:B-1----:R-:W-:Y:S01]  /*8300*/  FMUL.FTZ R3, R188, UR61 ;  /* 0x0000003dbc037c20 */ /* 0x002fe20008410000 */
[----:B------:R-:W-:Y:S01]  /*8310*/  FMUL.FTZ R188, R190, UR61 ;  /* 0x0000003dbebc7c20 */ /* 0x000fe20008410000 */
[----:B------:R-:W-:Y:S01]  /*8320*/  FMUL.FTZ R190, R191, UR61 ;  /* 0x0000003dbfbe7c20 */ /* 0x000fe20008410000 */
[----:B------:R-:W-:Y:S01]  /*8330*/  FMUL.FTZ R191, R178, UR61 ;  /* 0x0000003db2bf7c20 */ /* 0x000fe20008410000 */
[----:B------:R-:W-:Y:S01]  /*8340*/  FMUL.FTZ R178, R180, UR61 ;  /* 0x0000003db4b27c20 */ /* 0x000fe20008410000 */
[----:B------:R-:W-:Y:S01]  /*8350*/  R2UR UR11, R234 ;  /* 0x00000000ea0b72ca */ /* 0x000fe200000e0000 */
[----:B------:R-:W-:Y:S01]  /*8360*/  UIADD3 UR5, UR5, 0x400, URZ ;  /* 0x0000040005057890 */ /* 0x000fe2000fffe03f */
[----:B------:R-:W-:Y:S01]  /*8370*/  R2UR UR15, R19 ;  /* 0x00000000130f72ca */ /* 0x000fe200000e0000 */
[----:B------:R-:W-:Y:S01]  /*8380*/  FMUL.FTZ R2, R185, UR61 ;  /* 0x0000003db9027c20 */ /* 0x000fe20008410000 */
[----:B------:R-:W-:Y:S01]  /*8390*/  FMUL.FTZ R185, R187, UR61 ;  /* 0x0000003dbbb97c20 */ /* 0x000fe20008410000 */
[----:B------:R-:W-:Y:S01]  /*83a0*/  USHF.R.U32.HI UR5, URZ, 0x4, UR5 ;  /* 0x000000043f057899 */ /* 0x000fe20008011605 */
[----:B------:R-:W-:Y:S01]  /*83b0*/  VIADD R186, R212, UR14 ;  /* 0x0000000ed4ba7c36 */ /* 0x000fe20008000000 */
[----:B------:R-:W0:Y:S01]  /*83c0*/  MUFU.TANH R184, R184 ;  /* 0x000000b800b87308 */ /* 0x000e220000002400 */
[----:B------:R-:W-:Y:S01]  /*83d0*/  ULDC UR14, c[0x0][0x288] ;  /* 0x0000a200000e7ab9 */ /* 0x000fe20000000800 */
[----:B------:R-:W-:Y:S01]  /*83e0*/  ULOP3.LUT UR5, UR5, 0x3fff, URZ, 0xc0, !UPT ;  /* 0x00003fff05057892 */ /* 0x000fe2000f8ec03f */
[----:B------:R-:W-:Y:S01]  /*83f0*/  FMUL.FTZ R4, R189, UR61 ;  /* 0x0000003dbd047c20 */ /* 0x000fe20008410000 */
[----:B------:R-:W-:Y:S01]  /*8400*/  FMUL.FTZ R179, R179, UR61 ;  /* 0x0000003db3b37c20 */ /* 0x000fe20008410000 */
[----:B------:R-:W-:Y:S01]  /*8410*/  FMUL.FTZ R159, R159, UR61 ;  /* 0x0000003d9f9f7c20 */ /* 0x000fe20008410000 */
[----:B------:R-:W-:Y:S01]  /*8420*/  ULOP3.LUT UR5, UR5, 0x2800000, URZ, 0xfc, !UPT ;  /* 0x0280000005057892 */ /* 0x000fe2000f8efc3f */
[----:B------:R-:W-:Y:S01]  /*8430*/  FMUL.FTZ R176, R176, UR61 ;  /* 0x0000003db0b07c20 */ /* 0x000fe20008410000 */
[----:B------:R-:W1:Y:S01]  /*8440*/  MUFU.TANH R185, R185 ;  /* 0x000000b900b97308 */ /* 0x000e620000002400 */
[----:B------:R-:W-:Y:S01]  /*8450*/  FMUL.FTZ R177, R177, UR61 ;  /* 0x0000003db1b17c20 */ /* 0x000fe20008410000 */
[----:B------:R-:W-:Y:S01]  /*8460*/  UIMAD UR10, UR6, 0xa00, UR5 ;  /* 0x00000a00060a78a4 */ /* 0x000fe2000f8e0205 */
[----:B------:R-:W-:Y:S01]  /*8470*/  FMUL.FTZ R165, R165, UR61 ;  /* 0x0000003da5a57c20 */ /* 0x000fe20008410000 */
[----:B------:R-:W-:Y:S01]  /*8480*/  FMUL.FTZ R156, R156, UR61 ;  /* 0x0000003d9c9c7c20 */ /* 0x000fe20008410000 */
[----:B------:R-:W-:Y:S01]  /*8490*/  @UP0 ULDC UR5, c[0x0][0x44c] ;  /* 0x0001130000050ab9 */ /* 0x000fe20000000800 */
[----:B------:R-:W-:-:S02]  /*84a0*/  IMAD.U32 R233, RZ, RZ, UR60 ;  /* 0x0000003cffe97e24 */ /* 0x000fc4000f8e00ff */
[----:B------:R-:W-:Y:S01]  /*84b0*/  @P2 IMAD.HI.U32 R180, R186, UR5, RZ ;  /* 0x00000005bab42c27 */ /* 0x000fe2000f8e00ff */
[----:B------:R-:W-:Y:S01]  /*84c0*/  UMOV UR6, UR10 ;  /* 0x0000000a00067c82 */ /* 0x000fe20008000000 */
[----:B------:R-:W-:Y:S02]  /*84d0*/  @UP0 ULDC UR5, c[0x0][0x450] ;  /* 0x0001140000050ab9 */ /* 0x000fe40000000800 */
[----:B------:R-:W-:Y:S01]  /*84e0*/  HGMMA.64x256x16.F32 R24, R208, gdesc[UR4].tnspB, R24, gsb0 ;  /* 0x43e00004d0187df0 */ /* 0x000fe20008000818 */
[----:B------:R-:W-:Y:S01]  /*84f0*/  UIADD3 UR6, UR10, 0x80, URZ ;  /* 0x000000800a067890 */ /* 0x000fe2000fffe03f */
[----:B------:R-:W-:Y:S01]  /*8500*/  @P2 SHF.R.U32.HI R186, RZ, UR5, R180 ;  /* 0x00000005ffba2c19 */ /* 0x000fe200080116b4 */
[----:B------:R-:W-:Y:S01]  /*8510*/  UMOV UR7, 0x40000040 ;  /* 0x4000004000077882 */ /* 0x000fe20000000000 */
[----:B------:R-:W2:Y:S01]  /*8520*/  LDC R180, c[0x0][0x2f0] ;  /* 0x0000bc00ffb47b82 */ /* 0x000ea20000000800 */
[----:B------:R-:W-:Y:S01]  /*8530*/  UMOV UR5, 0x1 ;  /* 0x0000000100057882 */ /* 0x000fe20000000000 */
[----:B------:R-:W3:Y:S01]  /*8540*/  MUFU.TANH R188, R188 ;  /* 0x000000bc00bc7308 */ /* 0x000ee20000002400 */
[----:B------:R-:W-:-:S07]  /*8550*/  UIMAD UR5, UR11, -0x50, UR5 ;  /* 0xffffffb00b0578a4 */ /* 0x000fce000f8e0205 */
[----:B------:R-:W4:Y:S08]  /*8560*/  MUFU.TANH R190, R190 ;  /* 0x000000be00be7308 */ /* 0x000f300000002400 */
[----:B------:R-:W5:Y:S08]  /*8570*/  MUFU.TANH R191, R191 ;  /* 0x000000bf00bf7308 */ /* 0x000f700000002400 */
[----:B------:R-:W5:Y:S08]  /*8580*/  MUFU.TANH R179, R179 ;  /* 0x000000b300b37308 */ /* 0x000f700000002400 */
        /* <DEDUP_REMOVED lines=11> */
[----:B------:R-:W-:Y:S01]  /*8640*/  UMOV UR7, 0x40000040 ;  /* 0x4000004000077882 */ /* 0x000fe20000000000 */
[----:B------:R-:W-:Y:S02]  /*8650*/  WARPGROUP.DEPBAR.LE gsb0, 0x0 ;  /* 0x00008000000079c5 */ /* 0x000fe40000010000 */
[----:B------:R-:W-:Y:S01]  /*8660*/  WARPGROUP.ARRIVE ;  /* 0x00000000000079c5 */ /* 0x000fe20000000000 */
[----:B------:R-:W0:Y:S04]  /*8670*/  SHFL.IDX PT, R204, R186, 0x1, 0x1c1f ;  /* 0x003c1f00bacc7f89 */ /* 0x000e2800000e0000 */
[----:B------:R-:W5:-:S15]  /*8680*/  SHFL.IDX PT, R186, R186, RZ, 0x1c1f ;  /* 0x001c1fffbaba7589 */ /* 0x000f5e00000e0000 */
[----:B------:R-:W-:-:S03]  /*8690*/  NOP ;  /* 0x0000000000007918 */ /* 0x000fc60000000000 */
[----:B------:R-:W-:Y:S01]  /*86a0*/  HGMMA.64x256x16.F32 R24, R200, gdesc[UR4].tnspB, R24, gsb0 ;  /* 0x43e00004c8187df0 */ /* 0x000fe20008000818 */
[----:B------:R-:W-:Y:S01]  /*86b0*/  UIADD3 UR6, UR10, 0x180, URZ ;  /* 0x000001800a067890 */ /* 0x000fe2000fffe03f */
[----:B------:R-:W-:Y:S01]  /*86c0*/  UMOV UR7, 0x40000040 ;  /* 0x4000004000077882 */ /* 0x000fe20000000000 */
[----:B------:R-:W-:Y:S02]  /*86d0*/  WARPGROUP.DEPBAR.LE gsb0, 0x0 ;  /* 0x00008000000079c5 */ /* 0x000fe40000010000 */
[----:B------:R-:W-:Y:S01]  /*86e0*/  WARPGROUP.ARRIVE ;  /* 0x00000000000079c5 */ /* 0x000fe20000000000 */
[----:B------:R-:W-:Y:S01]  /*86f0*/  FMUL.FTZ R201, R170, UR61 ;  /* 0x0000003daac97c20 */ /* 0x000fe20008410000 */
[----:B------:R-:W-:Y:S02]  /*8700*/  IMAD.MOV.U32 R170, RZ, RZ, -0x2 ;  /* 0xfffffffeffaa7424 */ /* 0x000fe400078e00ff */
[----:B------:R-:W-:Y:S01]  /*8710*/  FMUL.FTZ R200, R182, UR61 ;  /* 0x0000003db6c87c20 */ /* 0x000fe20008410000 */
[----:B------:R-:W-:Y:S01]  /*8720*/  FMUL.FTZ R202, R174, UR61 ;  /* 0x0000003daeca7c20 */ /* 0x000fe20008410000 */
[----:B------:R-:W-:-:S15]  /*8730*/  FMUL.FTZ R174, R162, UR61 ;  /* 0x0000003da2ae7c20 */ /* 0x000fde0008410000 */
[----:B------:R-:W-:-:S02]  /*8740*/  NOP ;  /* 0x0000000000007918 */ /* 0x000fc40000000000 */
[----:B------:R-:W-:Y:S01]  /*8750*/  HGMMA.64x256x16.F32 R24, R196, gdesc[UR4].tnspB, R24, gsb0 ;  /* 0x43e00004c4187df0 */ /* 0x000fe20008000818 */
[----:B------:R-:W-:Y:S02]  /*8760*/  IMAD R187, R23, R170, UR5 ;  /* 0x0000000517bb7e24 */ /* 0x000fe4000f8e02aa */
[----:B------:R-:W-:Y:S01]  /*8770*/  FMUL.FTZ R182, R183, UR61 ;  /* 0x0000003db7b67c20 */ /* 0x000fe20008410000 */
[----:B------:R-:W5:Y:S01]  /*8780*/  MUFU.TANH R200, R200 ;  /* 0x000000c800c87308 */ /* 0x000f620000002400 */
[----:B------:R-:W-:Y:S01]  /*8790*/  FMUL.FTZ R183, R171, UR61 ;  /* 0x0000003dabb77c20 */ /* 0x000fe20008410000 */
[----:B--2---:R-:W-:Y:S02]  /*87a0*/  IMAD R187, R180, UR15, R187 ;  /* 0x0000000fb4bb7c24 */ /* 0x004fe4000f8e02bb */
[----:B------:R-:W-:Y:S01]  /*87b0*/  FMUL.FTZ R180, R175, UR61 ;  /* 0x0000003dafb47c20 */ /* 0x000fe20008410000 */
[----:B------:R-:W-:Y:S01]  /*87c0*/  UIADD3 UR6, UR10, 0x200, URZ ;  /* 0x000002000a067890 */ /* 0x000fe2000fffe03f */
[----:B------:R-:W-:Y:S01]  /*87d0*/  UMOV UR7, 0x40000040 ;  /* 0x4000004000077882 */ /* 0x000fe20000000000 */
[----:B0-----:R-:W-:Y:S01]  /*87e0*/  IADD3 R189, R204, -UR14, R187 ;  /* 0x8000000eccbd7c10 */ /* 0x001fe2000fffe0bb */
[----:B------:R-:W0:Y:S01]  /*87f0*/  MUFU.TANH R182, R182 ;  /* 0x000000b600b67308 */ /* 0x000e220000002400 */
[----:B------:R-:W-:-:S02]  /*8800*/  ULDC UR5, c[0x0][0x988] ;  /* 0x0002620000057ab9 */ /* 0x000fc40000000800 */
[C---:B------:R-:W-:Y:S02]  /*8810*/  ISETP.GT.AND P3, PT, R189.reuse, RZ, PT ;  /* 0x000000ffbd00720c */ /* 0x040fe40003f64270 */
[C---:B------:R-:W-:Y:S02]  /*8820*/  ISETP.GT.AND P4, PT, R189.reuse, 0x1, PT ;  /* 0x00000001bd00780c */ /* 0x040fe40003f84270 */
[----:B------:R-:W-:Y:S01]  /*8830*/  FSEL R170, R184, -INF , P3 ;  /* 0xff800000b8aa7808 */ /* 0x000fe20001800000 */
[----:B------:R-:W2:Y:S01]  /*8840*/  MUFU.TANH R201, R201 ;  /* 0x000000c900c97308 */ /* 0x000ea20000002400 */
[----:B------:R-:W-:Y:S02]  /*8850*/  ISETP.GT.AND P3, PT, R189, 0x8, PT ;  /* 0x00000008bd00780c */ /* 0x000fe40003f64270 */
[----:B-1----:R-:W-:Y:S01]  /*8860*/  FSEL R162, R185, -INF , P4 ;  /* 0xff800000b9a27808 */ /* 0x002fe20002000000 */
[----:B------:R-:W-:Y:S01]  /*8870*/  FMUL.FTZ R185, R163, UR61 ;  /* 0x0000003da3b97c20 */ /* 0x000fe20008410000 */
[----:B------:R-:W-:-:S02]  /*8880*/  FMNMX.FTZ R175, R170, R21, !PT ;  /* 0x00000015aaaf7209 */ /* 0x000fc40007810000 */
[----:B---3--:R-:W-:Y:S01]  /*8890*/  FSEL R171, R188, -INF , P3 ;  /* 0xff800000bcab7808 */ /* 0x008fe20001800000 */
[----:B------:R1:W-:Y:S01]  /*88a0*/  MUFU.TANH R184, R174 ;  /* 0x000000ae00b87308 */ /* 0x0003e20000002400 */
[C---:B------:R-:W-:Y:S02]  /*88b0*/  ISETP.GT.AND P4, PT, R189.reuse, 0x9, PT ;  /* 0x00000009bd00780c */ /* 0x040fe40003f84270 */
[----:B------:R-:W-:Y:S02]  /*88c0*/  FMNMX.FTZ R188, R162, R175, !PT ;  /* 0x000000afa2bc7209 */ /* 0x000fe40007810000 */
[----:B------:R-:W-:Y:S02]  /*88d0*/  ISETP.GT.AND P3, PT, R189, 0x10, PT ;  /* 0x00000010bd00780c */ /* 0x000fe40003f64270 */
[----:B----4-:R-:W-:Y:S01]  /*88e0*/  FSEL R163, R190, -INF , P4 ;  /* 0xff800000bea37808 */ /* 0x010fe20002000000 */
[----:B------:R-:W3:Y:S01]  /*88f0*/  MUFU.TANH R183, R183 ;  /* 0x000000b700b77308 */ /* 0x000ee20000002400 */
[----:B-1----:R-:W-:Y:S01]  /*8900*/  FMNMX.FTZ R174, R171, R188, !PT ;  /* 0x000000bcabae7209 */ /* 0x002fe20007810000 */
[----:B------:R-:W-:Y:S01]  /*8910*/  FMUL.FTZ R188, R166, UR61 ;  /* 0x0000003da6bc7c20 */ /* 0x000fe20008410000 */
[----:B------:R-:W-:Y:S01]  /*8920*/  ISETP.GT.AND P4, PT, R189, 0x11, PT ;  /* 0x00000011bd00780c */ /* 0x000fe20003f84270 */
[----:B------:R-:W-:Y:S01]  /*8930*/  FMUL.FTZ R190, R167, UR61 ;  /* 0x0000003da7be7c20 */ /* 0x000fe20008410000 */
[----:B-----5:R-:W-:Y:S01]  /*8940*/  FSEL R166, R191, -INF , P3 ;  /* 0xff800000bfa67808 */ /* 0x020fe20001800000 */
[----:B------:R-:W-:Y:S01]  /*8950*/  FMUL.FTZ R191, R154, UR61 ;  /* 0x0000003d9abf7c20 */ /* 0x000fe20008410000 */
[----:B------:R-:W-:Y:S01]  /*8960*/  FMNMX.FTZ R175, R163, R174, !PT ;  /* 0x000000aea3af7209 */ /* 0x000fe20007810000 */
[----:B------:R-:W1:Y:S01]  /*8970*/  MUFU.TANH R202, R202 ;  /* 0x000000ca00ca7308 */ /* 0x000e620000002400 */
[----:B------:R-:W-:-:S02]  /*8980*/  ISETP.GT.AND P3, PT, R189, 0x18, PT ;  /* 0x00000018bd00780c */ /* 0x000fc40003f64270 */
[----:B------:R-:W-:Y:S02]  /*8990*/  FSEL R174, R179, -INF , P4 ;  /* 0xff800000b3ae7808 */ /* 0x000fe40002000000 */
[----:B------:R-:W-:Y:S02]  /*89a0*/  FMNMX.FTZ R175, R166, R175, !PT ;  /* 0x000000afa6af7209 */ /* 0x000fe40007810000 */
[----:B------:R-:W-:Y:S01]  /*89b0*/  FSEL R167, R200, -INF , P3 ;  /* 0xff800000c8a77808 */ /* 0x000fe20001800000 */
[----:B------:R-:W4:Y:S01]  /*89c0*/  MUFU.TANH R180, R180 ;  /* 0x000000b400b47308 */ /* 0x000f220000002400 */
[C---:B------:R-:W-:Y:S02]  /*89d0*/  ISETP.GT.AND P4, PT, R189.reuse, 0x19, PT ;  /* 0x00000019bd00780c */ /* 0x040fe40003f84270 */
[----:B------:R-:W-:Y:S02]  /*89e0*/  FMNMX.FTZ R200, R174, R175, !PT ;  /* 0x000000afaec87209 */ /* 0x000fe40007810000 */
[----:B------:R-:W-:-:S02]  /*89f0*/  ISETP.GT.AND P3, PT, R189, 0x20, PT ;  /* 0x00000020bd00780c */ /* 0x000fc40003f64270 */
[----:B0-----:R-:W-:Y:S01]  /*8a00*/  FSEL R175, R182, -INF , P4 ;  /* 0xff800000b6af7808 */ /* 0x001fe20002000000 */
[----:B------:R-:W0:Y:S01]  /*8a10*/  MUFU.TANH R185, R185 ;  /* 0x000000b900b97308 */ /* 0x000e220000002400 */
[----:B------:R-:W-:Y:S02]  /*8a20*/  FMNMX.FTZ R200, R167, R200, !PT ;  /* 0x000000c8a7c87209 */ /* 0x000fe40007810000 */
[----:B--2---:R-:W-:Y:S02]  /*8a30*/  FSEL R154, R201, -INF , P3 ;  /* 0xff800000c99a7808 */ /* 0x004fe40001800000 */
[----:B------:R-:W-:Y:S02]  /*8a40*/  ISETP.GT.AND P4, PT, R189, 0x21, PT ;  /* 0x00000021bd00780c */ /* 0x000fe40003f84270 */
[----:B------:R-:W-:Y:S01]  /*8a50*/  FMNMX.FTZ R201, R175, R200, !PT ;  /* 0x000000c8afc97209 */ /* 0x000fe20007810000 */
[----:B------:R-:W2:Y:S01]  /*8a60*/  MUFU.TANH R188, R188 ;  /* 0x000000bc00bc7308 */ /* 0x000ea20000002400 */
[----:B------:R-:W-:Y:S01]  /*8a70*/  ISETP.GT.AND P3, PT, R189, 0x28, PT ;  /* 0x00000028bd00780c */ /* 0x000fe20003f64270 */
[----:B------:R-:W-:Y:S01]  /*8a80*/  FMUL.FTZ R200, R155, UR61 ;  /* 0x0000003d9bc87c20 */ /* 0x000fe20008410000 */
[----:B---3--:R-:W-:-:S02]  /*8a90*/  FSEL R179, R183, -INF , P4 ;  /* 0xff800000b7b37808 */ /* 0x008fc40002000000 */
[----:B------:R-:W-:Y:S01]  /*8aa0*/  FMNMX.FTZ R182, R154, R201, !PT ;  /* 0x000000c99ab67209 */ /* 0x000fe20007810000 */
[----:B------:R-:W-:Y:S01]  /*8ab0*/  FMUL.FTZ R201, R158, UR61 ;  /* 0x0000003d9ec97c20 */ /* 0x000fe20008410000 */
[----:B------:R-:W-:Y:S01]  /*8ac0*/  ISETP.GT.AND P4, PT, R189, 0x29, PT ;  /* 0x00000029bd00780c */ /* 0x000fe20003f84270 */
[----:B------:R-:W3:Y:S01]  /*8ad0*/  MUFU.TANH R190, R190 ;  /* 0x000000be00be7308 */ /* 0x000ee20000002400 */
[----:B-1----:R-:W-:Y:S02]  /*8ae0*/  FSEL R155, R202, -INF , P3 ;  /* 0xff800000ca9b7808 */ /* 0x002fe40001800000 */
[----:B------:R-:W-:Y:S02]  /*8af0*/  FMNMX.FTZ R182, R179, R182, !PT ;  /* 0x000000b6b3b67209 */ /* 0x000fe40007810000 */
[----:B------:R-:W-:Y:S02]  /*8b00*/  ISETP.GT.AND P3, PT, R189, 0x30, PT ;  /* 0x00000030bd00780c */ /* 0x000fe40003f64270 */
[----:B----4-:R-:W-:Y:S01]  /*8b10*/  FSEL R180, R180, -INF , P4 ;  /* 0xff800000b4b47808 */ /* 0x010fe20002000000 */
[----:B------:R-:W1:Y:S01]  /*8b20*/  MUFU.TANH R191, R191 ;  /* 0x000000bf00bf7308 */ /* 0x000e620000002400 */
[----:B------:R-:W-:-:S02]  /*8b30*/  FMNMX.FTZ R183, R155, R182, !PT ;  /* 0x000000b69bb77209 */ /* 0x000fc40007810000 */
[----:B------:R-:W-:Y:S02]  /*8b40*/  ISETP.GT.AND P4, PT, R189, 0x31, PT ;  /* 0x00000031bd00780c */ /* 0x000fe40003f84270 */
[----:B------:R-:W-:Y:S02]  /*8b50*/  FSEL R158, R184, -INF , P3 ;  /* 0xff800000b89e7808 */ /* 0x000fe40001800000 */
[----:B------:R-:W-:Y:S01]  /*8b60*/  FMNMX.FTZ R183, R180, R183, !PT ;  /* 0x000000b7b4b77209 */ /* 0x000fe20007810000 */
[----:B------:R-:W4:Y:S01]  /*8b70*/  MUFU.TANH R200, R200 ;  /* 0x000000c800c87308 */ /* 0x000f220000002400 */
[----:B0-----:R-:W-:Y:S02]  /*8b80*/  FSEL R182, R185, -INF , P4 ;  /* 0xff800000b9b67808 */ /* 0x001fe40002000000 */
[----:B------:R-:W-:Y:S02]  /*8b90*/  ISETP.GT.AND P3, PT, R189, 0x38, PT ;  /* 0x00000038bd00780c */ /* 0x000fe40003f64270 */
[----:B------:R-:W-:-:S02]  /*8ba0*/  FMNMX.FTZ R185, R158, R183, !PT ;  /* 0x000000b79eb97209 */ /* 0x000fc40007810000 */
[----:B------:R-:W-:Y:S01]  /*8bb0*/  ISETP.GT.AND P4, PT, R189, 0x39, PT ;  /* 0x00000039bd00780c */ /* 0x000fe20003f84270 */
[----:B------:R-:W0:Y:S01]  /*8bc0*/  MUFU.TANH R201, R201 ;  /* 0x000000c900c97308 */ /* 0x000e220000002400 */
[----:B--2---:R-:W-:Y:S01]  /*8bd0*/  FSEL R183, R188, -INF , P3 ;  /* 0xff800000bcb77808 */ /* 0x004fe20001800000 */
[----:B------:R-:W-:Y:S01]  /*8be0*/  FMUL.FTZ R188, R181, UR61 ;  /* 0x0000003db5bc7c20 */ /* 0x000fe20008410000 */
[----:B------:R-:W-:Y:S02]  /*8bf0*/  FMNMX.FTZ R184, R182, R185, !PT ;  /* 0x000000b9b6b87209 */ /* 0x000fe40007810000 */
[----:B------:R-:W-:Y:S02]  /*8c00*/  ISETP.GT.AND P3, PT, R189, 0x40, PT ;  /* 0x00000040bd00780c */ /* 0x000fe40003f64270 */
[----:B---3--:R-:W-:Y:S01]  /*8c10*/  FSEL R185, R190, -INF , P4 ;  /* 0xff800000beb97808 */ /* 0x008fe20002000000 */
[----:B------:R2:W3:Y:S01]  /*8c20*/  MUFU.TANH R202, R159 ;  /* 0x0000009f00ca7308 */ /* 0x0004e20000002400 */
[----:B------:R-:W-:-:S02]  /*8c30*/  FMNMX.FTZ R184, R183, R184, !PT ;  /* 0x000000b8b7b87209 */ /* 0x000fc40007810000 */
[----:B------:R-:W-:Y:S02]  /*8c40*/  ISETP.GT.AND P4, PT, R189, 0x41, PT ;  /* 0x00000041bd00780c */ /* 0x000fe40003f84270 */
[----:B-1----:R-:W-:Y:S02]  /*8c50*/  FSEL R181, R191, -INF , P3 ;  /* 0xff800000bfb57808 */ /* 0x002fe40001800000 */
[----:B------:R-:W-:Y:S01]  /*8c60*/  FMNMX.FTZ R190, R185, R184, !PT ;  /* 0x000000b8b9be7209 */ /* 0x000fe20007810000 */
[----:B------:R-:W1:Y:S01]  /*8c70*/  MUFU.TANH R188, R188 ;  /* 0x000000bc00bc7308 */ /* 0x000e620000002400 */
[----:B------:R-:W-:Y:S02]  /*8c80*/  ISETP.GT.AND P3, PT, R189, 0x48, PT ;  /* 0x00000048bd00780c */ /* 0x000fe40003f64270 */
[----:B----4-:R-:W-:Y:S01]  /*8c90*/  FSEL R184, R200, -INF , P4 ;  /* 0xff800000c8b87808 */ /* 0x010fe20002000000 */
[----:B------:R-:W-:Y:S01]  /*8ca0*/  FMUL.FTZ R200, R169, UR61 ;  /* 0x0000003da9c87c20 */ /* 0x000fe20008410000 */
[----:B--2---:R-:W-:Y:S01]  /*8cb0*/  FMNMX.FTZ R159, R181, R190, !PT ;  /* 0x000000beb59f7209 */ /* 0x004fe20007810000 */
[----:B------:R-:W-:Y:S01]  /*8cc0*/  FMUL.FTZ R169, R172, UR61 ;  /* 0x0000003daca97c20 */ /* 0x000fe20008410000 */
[----:B------:R-:W-:Y:S01]  /*8cd0*/  ISETP.GT.AND P4, PT, R189, 0x49, PT ;  /* 0x00000049bd00780c */ /* 0x000fe20003f84270 */
[----:B------:R-:W-:Y:S01]  /*8ce0*/  FMUL.FTZ R189, R168, UR61 ;  /* 0x0000003da8bd7c20 */ /* 0x000fe20008410000 */
[----:B0-----:R-:W-:Y:S01]  /*8cf0*/  FSEL R168, R201, -INF , P3 ;  /* 0xff800000c9a87808 */ /* 0x001fe20001800000 */
[----:B------:R-:W-:Y:S01]  /*8d00*/  FMUL.FTZ R172, R161, UR61 ;  /* 0x0000003da1ac7c20 */ /* 0x000fe20008410000 */
[----:B------:R-:W-:Y:S01]  /*8d10*/  FMNMX.FTZ R191, R184, R159, !PT ;  /* 0x0000009fb8bf7209 */ /* 0x000fe20007810000 */
[----:B------:R-:W-:Y:S01]  /*8d20*/  MUFU.TANH R200, R200 ;  /* 0x000000c800c87308 */ /* 0x000fe20000002400 */
[----:B---3--:R-:W-:-:S02]  /*8d30*/  FSEL R159, R202, -INF , P4 ;  /* 0xff800000ca9f7808 */ /* 0x008fc40002000000 */
[----:B------:R-:W-:Y:S01]  /*8d40*/  FMNMX.FTZ R190, R168, R191, !PT ;  /* 0x000000bfa8be7209 */ /* 0x000fe20007810000 */
[----:B------:R-:W-:Y:S01]  /*8d50*/  FMUL.FTZ R191, R173, UR61 ;  /* 0x0000003dadbf7c20 */ /* 0x000fe20008410000 */
[----:B------:R-:W-:Y:S02]  /*8d60*/  FMUL.FTZ R173, R164, UR61 ;  /* 0x0000003da4ad7c20 */ /* 0x000fe40008410000 */
[----:B------:R-:W-:Y:S01]  /*8d70*/  FMNMX.FTZ R201, R159, R190, !PT ;  /* 0x000000be9fc97209 */ /* 0x000fe20007810000 */
[----:B------:R-:W-:Y:S01]  /*8d80*/  FMUL.FTZ R190, R160, UR61 ;  /* 0x0000003da0be7c20 */ /* 0x000fe20008410000 */
[----:B------:R-:W-:Y:S01]  /*8d90*/  IADD3 R160, R186, -UR14, R187 ;  /* 0x8000000ebaa07c10 */ /* 0x000fe2000fffe0bb */
[----:B------:R-:W-:Y:S01]  /*8da0*/  FMUL.FTZ R187, R152, UR61 ;  /* 0x0000003d98bb7c20 */ /* 0x000fe20008410000 */
[----:B------:R0:W-:Y:S01]  /*8db0*/  MUFU.TANH R186, R165 ;  /* 0x000000a500ba7308 */ /* 0x0001e20000002400 */
[----:B------:R-:W2:Y:S01]  /*8dc0*/  SHFL.BFLY PT, R202, R201, 0x2, 0x1f ;  /* 0x0c401f00c9ca7f89 */ /* 0x000ea200000e0000 */
[----:B------:R-:W-:-:S02]  /*8dd0*/  ISETP.GT.AND P3, PT, R160, RZ, PT ;  /* 0x000000ffa000720c */ /* 0x000fc40003f64270 */
[C---:B------:R-:W-:Y:S02]  /*8de0*/  ISETP.GT.AND P4, PT, R160.reuse, 0x1, PT ;  /* 0x00000001a000780c */ /* 0x040fe40003f84270 */
[----:B------:R-:W-:Y:S02]  /*8df0*/  ISETP.GT.AND P5, PT, R160, 0x20, PT ;  /* 0x00000020a000780c */ /* 0x000fe40003fa4270 */
[----:B------:R-:W-:Y:S01]  /*8e00*/  FSEL R2, R2, -INF , P4 ;  /* 0xff80000002027808 */ /* 0x000fe20002000000 */
[----:B------:R-:W3:Y:S01]  /*8e10*/  MUFU.TANH R189, R189 ;  /* 0x000000bd00bd7308 */ /* 0x000ee20000002400 */
[C---:B------:R-:W-:Y:S02]  /*8e20*/  ISETP.GT.AND P4, PT, R160.reuse, 0x9, PT ;  /* 0x00000009a000780c */ /* 0x040fe40003f84270 */
[----:B------:R-:W-:Y:S02]  /*8e30*/  ISETP.GT.AND P6, PT, R160, 0x21, PT ;  /* 0x00000021a000780c */ /* 0x000fe40003fc4270 */
[----:B------:R-:W-:-:S02]  /*8e40*/  FSEL R152, R4, -INF , P4 ;  /* 0xff80000004987808 */ /* 0x000fc40002000000 */
[----:B------:R-:W-:Y:S01]  /*8e50*/  ISETP.GT.AND P4, PT, R160, 0x11, PT ;  /* 0x00000011a000780c */ /* 0x000fe20003f84270 */
[----:B------:R-:W4:Y:S01]  /*8e60*/  MUFU.TANH R169, R169 ;  /* 0x000000a900a97308 */ /* 0x000f220000002400 */
[----:B------:R-:W-:Y:S02]  /*8e70*/  R2UR UR14, R232 ;  /* 0x00000000e80e72ca */ /* 0x000fe400000e0000 */
[----:B------:R-:W-:Y:S02]  /*8e80*/  FSEL R177, R177, -INF , P4 ;  /* 0xff800000b1b17808 */ /* 0x000fe40002000000 */
[----:B------:R-:W-:Y:S02]  /*8e90*/  ISETP.GT.AND P4, PT, R160, 0x19, PT ;  /* 0x00000019a000780c */ /* 0x000fe40003f84270 */
[----:B--2---:R-:W-:Y:S01]  /*8ea0*/  FMNMX.FTZ R161, R201, R202, !PT ;  /* 0x000000cac9a17209 */ /* 0x004fe20007810000 */
[----:B------:R-:W2:Y:S04]  /*8eb0*/  MUFU.TANH R191, R191 ;  /* 0x000000bf00bf7308 */ /* 0x000ea80000002400 */
[----:B------:R-:W5:Y:S04]  /*8ec0*/  SHFL.BFLY PT, R164, R161, 0x1, 0x1f ;  /* 0x0c201f00a1a47f89 */ /* 0x000f6800000e0000 */
[----:B------:R3:W-:Y:S08]  /*8ed0*/  MUFU.TANH R4, R156 ;  /* 0x0000009c00047308 */ /* 0x0007f00000002400 */
[----:B------:R-:W2:Y:S08]  /*8ee0*/  MUFU.TANH R190, R190 ;  /* 0x000000be00be7308 */ /* 0x000eb00000002400 */
[----:B------:R-:W2:Y:S08]  /*8ef0*/  MUFU.TANH R172, R172 ;  /* 0x000000ac00ac7308 */ /* 0x000eb00000002400 */
[----:B------:R-:W2:Y:S08]  /*8f00*/  MUFU.TANH R173, R173 ;  /* 0x000000ad00ad7308 */ /* 0x000eb00000002400 */
[----:B------:R-:W2:Y:S01]  /*8f10*/  MUFU.TANH R187, R187 ;  /* 0x000000bb00bb7308 */ /* 0x000ea20000002400 */
[----:B------:R-:W-:-:S02]  /*8f20*/  WARPGROUP.DEPBAR.LE gsb0, 0x0 ;  /* 0x00008000000079c5 */ /* 0x000fc40000010000 */
[----:B------:R-:W-:Y:S01]  /*8f30*/  FMUL.FTZ R196, R153, UR61 ;  /* 0x0000003d99c47c20 */ /* 0x000fe20008410000 */
[----:B------:R-:W-:Y:S01]  /*8f40*/  FSEL R153, R0, -INF , P3 ;  /* 0xff80000000997808 */ /* 0x000fe20001800000 */
[----:B------:R-:W-:Y:S01]  /*8f50*/  FMUL.FTZ R197, R157, UR61 ;  /* 0x0000003d9dc57c20 */ /* 0x000fe20008410000 */
[----:B------:R-:W-:Y:S01]  /*8f60*/  ISETP.GT.AND P3, PT, R160, 0x8, PT ;  /* 0x00000008a000780c */ /* 0x000fe20003f64270 */
[----:B------:R-:W-:Y:S01]  /*8f70*/  WARPGROUP.ARRIVE ;  /* 0x00000000000079c5 */ /* 0x000fe20000000000 */
[----:B0-----:R-:W-:Y:S01]  /*8f80*/  FMNMX.FTZ R165, R153, R20, !PT ;  /* 0x0000001499a57209 */ /* 0x001fe20007810000 */
[----:B------:R-:W0:Y:S01]  /*8f90*/  MUFU.TANH R196, R196 ;  /* 0x000000c400c47308 */ /* 0x000e220000002400 */
[----:B------:R-:W-:Y:S02]  /*8fa0*/  FSEL R0, R3, -INF , P3 ;  /* 0xff80000003007808 */ /* 0x000fe40001800000 */
[----:B------:R-:W-:Y:S01]  /*8fb0*/  FMNMX.FTZ R165, R2, R165, !PT ;  /* 0x000000a502a57209 */ /* 0x000fe20007810000 */
[----:B------:R-:W-:Y:S01]  /*8fc0*/  HGMMA.64x256x16.F32 R24, R192, gdesc[UR4].tnspB, R24, gsb0 ;  /* 0x43e00004c0187df0 */ /* 0x000fe20008000818 */
[----:B------:R-:W-:-:S02]  /*8fd0*/  ISETP.GT.AND P3, PT, R160, 0x10, PT ;  /* 0x00000010a000780c */ /* 0x000fc40003f64270 */
[----:B------:R-:W-:Y:S01]  /*8fe0*/  FMNMX.FTZ R165, R0, R165, !PT ;  /* 0x000000a500a57209 */ /* 0x000fe20007810000 */
[----:B------:R-:W0:Y:S01]  /*8ff0*/  MUFU.TANH R197, R197 ;  /* 0x000000c500c57308 */ /* 0x000e220000002400 */
[----:B------:R-:W-:Y:S02]  /*9000*/  FSEL R176, R176, -INF , P3 ;  /* 0xff800000b0b07808 */ /* 0x000fe40001800000 */
[----:B------:R-:W-:Y:S02]  /*9010*/  FMNMX.FTZ R165, R152, R165, !PT ;  /* 0x000000a598a57209 */ /* 0x000fe40007810000 */
[----:B-----5:R-:W-:Y:S02]  /*9020*/  FMNMX.FTZ R3, R161, R164, !PT ;  /* 0x000000a4a1037209 */ /* 0x020fe40007810000 */
[----:B------:R-:W-:Y:S02]  /*9030*/  ISETP.GT.AND P3, PT, R160, 0x18, PT ;  /* 0x00000018a000780c */ /* 0x000fe40003f64270 */
[----:B------:R-:W-:-:S02]  /*9040*/  FMNMX.FTZ R164, R176, R165, !PT ;  /* 0x000000a5b0a47209 */ /* 0x000fc40007810000 */
[----:B------:R-:W-:Y:S02]  /*9050*/  FSEL R178, R178, -INF , P3 ;  /* 0xff800000b2b27808 */ /* 0x000fe40001800000 */
[----:B------:R-:W-:Y:S02]  /*9060*/  FMNMX.FTZ R161, R177, R164, !PT ;  /* 0x000000a4b1a17209 */ /* 0x000fe40007810000 */
[----:B-1----:R-:W-:Y:S02]  /*9070*/  FSEL R157, R188, -INF , P4 ;  /* 0xff800000bc9d7808 */ /* 0x002fe40002000000 */
[----:B---3--:R-:W-:Y:S02]  /*9080*/  FMNMX.FTZ R156, R178, R161, !PT ;  /* 0x000000a1b29c7209 */ /* 0x008fe40007810000 */
[----:B------:R-:W-:Y:S02]  /*9090*/  FSEL R164, R189, -INF , P5 ;  /* 0xff800000bda47808 */ /* 0x000fe40002800000 */
[----:B------:R-:W-:Y:S01]  /*90a0*/  FMNMX.FTZ R161, R157, R156, !PT ;  /* 0x0000009c9da17209 */ /* 0x000fe20007810000 */
[----:B------:R-:W-:Y:S01]  /*90b0*/  FMUL.FTZ R156, R3, UR5 ;  /* 0x00000005039c7c20 */ /* 0x000fe20008410000 */
[----:B------:R-:W-:-:S02]  /*90c0*/  ISETP.GT.AND P3, PT, R160, 0x28, PT ;  /* 0x00000028a000780c */ /* 0x000fc40003f64270 */
[----:B------:R-:W-:Y:S02]  /*90d0*/  FSEL R165, R200, -INF , P6 ;  /* 0xff800000c8a57808 */ /* 0x000fe40003000000 */
[----:B------:R-:W-:Y:S02]  /*90e0*/  FMNMX.FTZ R188, R164, R161, !PT ;  /* 0x000000a1a4bc7209 */ /* 0x000fe40007810000 */
[----:B------:R-:W-:Y:S02]  /*90f0*/  FSETP.NEU.FTZ.AND P4, PT, R3, -INF , PT ;  /* 0xff8000000300780b */ /* 0x000fe40003f9d000 */
[----:B------:R-:W-:Y:S02]  /*9100*/  ISETP.GT.AND P5, PT, R160, 0x29, PT ;  /* 0x00000029a000780c */ /* 0x000fe40003fa4270 */
[----:B----4-:R-:W-:Y:S02]  /*9110*/  FSEL R169, R169, -INF , P3 ;  /* 0xff800000a9a97808 */ /* 0x010fe40001800000 */
[----:B------:R-:W-:-:S02]  /*9120*/  FMNMX.FTZ R188, R165, R188, !PT ;  /* 0x000000bca5bc7209 */ /* 0x000fc40007810000 */
[----:B------:R-:W-:Y:S02]  /*9130*/  FSEL R156, R156, RZ, P4 ;  /* 0x000000ff9c9c7208 */ /* 0x000fe40002000000 */
[----:B------:R-:W-:Y:S02]  /*9140*/  ISETP.GT.AND P3, PT, R160, 0x30, PT ;  /* 0x00000030a000780c */ /* 0x000fe40003f64270 */
[----:B--2---:R-:W-:Y:S01]  /*9150*/  FSEL R161, R191, -INF , P5 ;  /* 0xff800000bfa17808 */ /* 0x004fe20002800000 */
[--C-:B------:R-:W-:Y:S01]  /*9160*/  FFMA.FTZ R209, R170, UR5, -R156.reuse ;  /* 0x00000005aad17c23 */ /* 0x100fe2000801089c */
[----:B------:R-:W-:Y:S01]  /*9170*/  FMNMX.FTZ R188, R169, R188, !PT ;  /* 0x000000bca9bc7209 */ /* 0x000fe20007810000 */
[--C-:B------:R-:W-:Y:S01]  /*9180*/  FFMA.FTZ R211, R171, UR5, -R156.reuse ;  /* 0x00000005abd37c23 */ /* 0x100fe2000801089c */
[----:B------:R-:W-:Y:S01]  /*9190*/  ISETP.GT.AND P5, PT, R160, 0x31, PT ;  /* 0x00000031a000780c */ /* 0x000fe20003fa4270 */
[--C-:B------:R-:W-:Y:S01]  /*91a0*/  FFMA.FTZ R201, R154, UR5, -R156.reuse ;  /* 0x000000059ac97c23 */ /* 0x100fe2000801089c */
        /* <DEDUP_REMOVED lines=18> */
[----:B------:R-:W-:Y:S01]  /*92d0*/  FSEL R186, R186, -INF , P5 ;  /* 0xff800000baba7808 */ /* 0x000fe20002800000 */
[--C-:B------:R-:W-:Y:S01]  /*92e0*/  FFMA.FTZ R199, R183, UR5, -R156.reuse ;  /* 0x00000005b7c77c23 */ /* 0x100fe2000801089c */
[----:B------:R-:W-:Y:S01]  /*92f0*/  FMNMX.FTZ R171, R173, R188, !PT ;  /* 0x000000bcadab7209 */ /* 0x000fe20007810000 */
[--C-:B------:R-:W-:Y:S01]  /*9300*/  FFMA.FTZ R155, R181, UR5, -R156.reuse ;  /* 0x00000005b59b7c23 */ /* 0x100fe2000801089c */
[----:B------:R-:W-:Y:S01]  /*9310*/  ISETP.GT.AND P5, PT, R160, 0x41, PT ;  /* 0x00000041a000780c */ /* 0x000fe20003fa4270 */
[----:B------:R-:W-:Y:S01]  /*9320*/  MUFU.EX2 R211, R211 ;  /* 0x000000d300d37308 */ /* 0x000fe20000000800 */
[----:B------:R-:W-:Y:S01]  /*9330*/  FSEL R187, R187, -INF , P3 ;  /* 0xff800000bbbb7808 */ /* 0x000fe20001800000 */
[--C-:B------:R-:W-:Y:S01]  /*9340*/  FFMA.FTZ R180, R184, UR5, -R156.reuse ;  /* 0x00000005b8b47c23 */ /* 0x100fe2000801089c */
[----:B------:R-:W-:Y:S01]  /*9350*/  FMNMX.FTZ R188, R186, R171, !PT ;  /* 0x000000abbabc7209 */ /* 0x000fe20007810000 */
[----:B------:R-:W-:Y:S01]  /*9360*/  FFMA.FTZ R167, R168, UR5, -R156 ;  /* 0x00000005a8a77c23 */ /* 0x000fe2000801089c */
[----:B------:R-:W-:-:S02]  /*9370*/  ISETP.GT.AND P3, PT, R160, 0x48, PT ;  /* 0x00000048a000780c */ /* 0x000fc40003f64270 */
[----:B0-----:R-:W-:Y:S01]  /*9380*/  FSEL R171, R196, -INF , P5 ;  /* 0xff800000c4ab7808 */ /* 0x001fe20002800000 */
[----:B------:R-:W-:Y:S01]  /*9390*/  MUFU.EX2 R190, R190 ;  /* 0x000000be00be7308 */ /* 0x000fe20000000800 */
[----:B------:R-:W-:Y:S02]  /*93a0*/  FMNMX.FTZ R188, R187, R188, !PT ;  /* 0x000000bcbbbc7209 */ /* 0x000fe40007810000 */
[----:B------:R-:W-:Y:S01]  /*93b0*/  ISETP.GT.AND P5, PT, R160, 0x49, PT ;  /* 0x00000049a000780c */ /* 0x000fe20003fa4270 */
[--C-:B------:R-:W-:Y:S01]  /*93c0*/  FFMA.FTZ R160, R175, UR5, -R156.reuse ;  /* 0x00000005afa07c23 */ /* 0x100fe2000801089c */
[----:B------:R-:W-:Y:S02]  /*93d0*/  FSEL R163, R4, -INF , P3 ;  /* 0xff80000004a37808 */ /* 0x000fe40001800000 */
[----:B------:R-:W-:Y:S01]  /*93e0*/  FMNMX.FTZ R188, R171, R188, !PT ;  /* 0x000000bcabbc7209 */ /* 0x000fe20007810000 */
[----:B------:R-:W-:Y:S01]  /*93f0*/  MUFU.EX2 R205, R205 ;  /* 0x000000cd00cd7308 */ /* 0x000fe20000000800 */
[----:B------:R-:W-:Y:S01]  /*9400*/  FSEL R189, R197, -INF , P5 ;  /* 0xff800000c5bd7808 */ /* 0x000fe20002800000 */
[--C-:B------:R-:W-:Y:S01]  /*9410*/  FFMA.FTZ R197, R158, UR5, -R156.reuse ;  /* 0x000000059ec57c23 */ /* 0x100fe2000801089c */
[----:B------:R-:W-:Y:S01]  /*9420*/  FMNMX.FTZ R188, R163, R188, !PT ;  /* 0x000000bca3bc7209 */ /* 0x000fe20007810000 */
[----:B------:R-:W-:Y:S01]  /*9430*/  FFMA.FTZ R158, R185, UR5, -R156 ;  /* 0x00000005b99e7c23 */ /* 0x000fe2000801089c */
[----:B------:R-:W-:-:S02]  /*9440*/  R2UR UR6, R231 ;  /* 0x00000000e70672ca */ /* 0x000fc400000e0000 */
[----:B------:R-:W-:Y:S01]  /*9450*/  FMNMX.FTZ R4, R189, R188, !PT ;  /* 0x000000bcbd047209 */ /* 0x000fe20007810000 */
[--C-:B------:R-:W-:Y:S01]  /*9460*/  FFMA.FTZ R188, R174, UR5, -R156.reuse ;  /* 0x00000005aebc7c23 */ /* 0x100fe2000801089c */
[----:B------:R-:W-:Y:S01]  /*9470*/  MUFU.EX2 R207, R207 ;  /* 0x000000cf00cf7308 */ /* 0x000fe20000000800 */
[--C-:B------:R-:W-:Y:S01]  /*9480*/  FFMA.FTZ R174, R179, UR5, -R156.reuse ;  /* 0x00000005b3ae7c23 */ /* 0x100fe2000801089c */
[----:B------:R-:W-:Y:S01]  /*9490*/  FFMA.FTZ R156, R159, UR5, -R156 ;  /* 0x000000059f9c7c23 */ /* 0x000fe2000801089c */
[----:B------:R-:W0:Y:S05]  /*94a0*/  SHFL.BFLY PT, R191, R4, 0x2, 0x1f ;  /* 0x0c401f0004bf7f89 */ /* 0x000e2a00000e0000 */
[----:B------:R-:W-:Y:S01]  /*94b0*/  MUFU.EX2 R188, R188 ;  /* 0x000000bc00bc7308 */ /* 0x000fe20000000800 */
[----:B------:R-:W-:Y:S01]  /*94c0*/  UISETP.GT.AND UP1, UPT, UR11, UR6, UPT ;  /* 0x000000060b00728c */ /* 0x000fe2000bf24270 */
[----:B------:R-:W-:-:S06]  /*94d0*/  R2UR UR6, R16 ;  /* 0x00000000100672ca */ /* 0x000fcc00000e0000 */
[----:B------:R-:W-:Y:S07]  /*94e0*/  MUFU.EX2 R160, R160 ;  /* 0x000000a000a07308 */ /* 0x000fee0000000800 */
[----:B------:R-:W-:Y:S01]  /*94f0*/  IMAD.U32 R235, RZ, RZ, UR6 ;  /* 0x00000006ffeb7e24 */ /* 0x000fe2000f8e00ff */
        /* <DEDUP_REMOVED lines=8> */
[C---:B------:R-:W-:Y:S01]  /*9580*/  FSETP.NEU.FTZ.AND P3, PT, R4.reuse, -INF , PT ;  /* 0xff8000000400780b */ /* 0x040fe20003f7d000 */
[----:B------:R-:W-:-:S06]  /*9590*/  FMUL.FTZ R182, R4, UR5 ;  /* 0x0000000504b67c20 */ /* 0x000fcc0008410000 */
[----:B------:R-:W-:Y:S01]  /*95a0*/  MUFU.EX2 R154, R154 ;  /* 0x0000009a009a7308 */ /* 0x000fe20000000800 */
[----:B------:R-:W-:-:S05]  /*95b0*/  FSEL R182, R182, RZ, P3 ;  /* 0x000000ffb6b67208 */ /* 0x000fca0001800000 */
[--C-:B------:R-:W-:Y:S01]  /*95c0*/  FFMA.FTZ R210, R0, UR5, -R182.reuse ;  /* 0x0000000500d27c23 */ /* 0x100fe200080108b6 */
[----:B------:R-:W-:Y:S01]  /*95d0*/  FSEL R0, R3, RZ, P4 ;  /* 0x000000ff03007208 */ /* 0x000fe20002000000 */
[--C-:B------:R-:W-:Y:S01]  /*95e0*/  FFMA.FTZ R208, R2, UR5, -R182.reuse ;  /* 0x0000000502d07c23 */ /* 0x100fe200080108b6 */
[--C-:B------:R-:W-:Y:S01]  /*95f0*/  FFMA.FTZ R153, R153, UR5, -R182.reuse ;  /* 0x0000000599997c23 */ /* 0x100fe200080108b6 */
[--C-:B------:R-:W-:Y:S01]  /*9600*/  FFMA.FTZ R175, R152, UR5, -R182.reuse ;  /* 0x0000000598af7c23 */ /* 0x100fe200080108b6 */
[--C-:B------:R-:W-:Y:S01]  /*9610*/  FFMA.FTZ R204, R176, UR5, -R182.reuse ;  /* 0x00000005b0cc7c23 */ /* 0x100fe200080108b6 */
[----:B------:R-:W-:Y:S01]  /*9620*/  FADD.FTZ R0, -R0, R21 ;  /* 0x0000001500007221 */ /* 0x000fe20000010100 */
[----:B------:R-:W-:Y:S01]  /*9630*/  FSEL R21, R4, RZ, P3 ;  /* 0x000000ff04157208 */ /* 0x000fe20001800000 */
[----:B------:R-:W-:Y:S01]  /*9640*/  MUFU.EX2 R208, R208 ;  /* 0x000000d000d07308 */ /* 0x000fe20000000800 */
[--C-:B------:R-:W-:Y:S01]  /*9650*/  FFMA.FTZ R177, R177, UR5, -R182.reuse ;  /* 0x00000005b1b17c23 */ /* 0x100fe200080108b6 */
[----:B------:R-:W-:Y:S01]  /*9660*/  FMUL.FTZ R2, R0, UR5 ;  /* 0x0000000500027c20 */ /* 0x000fe20008410000 */
[----:B------:R-:W-:Y:S01]  /*9670*/  FFMA.FTZ R202, R169, UR5, -R182 ;  /* 0x00000005a9ca7c23 */ /* 0x000fe200080108b6 */
[----:B------:R-:W-:Y:S01]  /*9680*/  FADD.FTZ R21, -R21, R20 ;  /* 0x0000001415157221 */ /* 0x000fe20000010100 */
[----:B------:R-:W-:-:S02]  /*9690*/  IMAD.U32 R20, RZ, RZ, UR14 ;  /* 0x0000000eff147e24 */ /* 0x000fc4000f8e00ff */
[--C-:B------:R-:W-:Y:S01]  /*96a0*/  FFMA.FTZ R206, R178, UR5, -R182.reuse ;  /* 0x00000005b2ce7c23 */ /* 0x100fe200080108b6 */
[--C-:B------:R-:W-:Y:S01]  /*96b0*/  FFMA.FTZ R157, R157, UR5, -R182.reuse ;  /* 0x000000059d9d7c23 */ /* 0x100fe200080108b6 */
[----:B------:R-:W-:Y:S01]  /*96c0*/  FMUL.FTZ R0, R21, UR5 ;  /* 0x0000000515007c20 */ /* 0x000fe20008410000 */
[----:B------:R-:W-:Y:S01]  /*96d0*/  MUFU.EX2 R153, R153 ;  /* 0x0000009900997308 */ /* 0x000fe20000000800 */
[----:B------:R-:W-:Y:S02]  /*96e0*/  @!P1 VIADD R20, R20, 0x38840 ;  /* 0x0003884014149836 */ /* 0x000fe40000000000 */
[--C-:B------:R-:W-:Y:S01]  /*96f0*/  FFMA.FTZ R21, R161, UR5, -R182.reuse ;  /* 0x00000005a1157c23 */ /* 0x100fe200080108b6 */
[--C-:B------:R-:W-:Y:S01]  /*9700*/  FFMA.FTZ R200, R164, UR5, -R182.reuse ;  /* 0x00000005a4c87c23 */ /* 0x100fe200080108b6 */
[--C-:B------:R-:W-:Y:S01]  /*9710*/  FFMA.FTZ R165, R165, UR5, -R182.reuse ;  /* 0x00000005a5a57c23 */ /* 0x100fe200080108b6 */
[----:B------:R-:W-:Y:S01]  /*9720*/  FFMA.FTZ R196, R170, UR5, -R182 ;  /* 0x00000005aac47c23 */ /* 0x000fe200080108b6 */
[----:B------:R-:W-:Y:S01]  /*9730*/  @!P1 PRMT R20, RZ, 0x654, R20 ;  /* 0x00000654ff149816 */ /* 0x000fe20000000014 */
[--C-:B------:R-:W-:Y:S01]  /*9740*/  FFMA.FTZ R172, R172, UR5, -R182.reuse ;  /* 0x00000005acac7c23 */ /* 0x100fe200080108b6 */
[----:B------:R-:W0:Y:S01]  /*9750*/  MUFU.EX2 R0, R0 ;  /* 0x0000000000007308 */ /* 0x000e220000000800 */
[--C-:B------:R-:W-:Y:S01]  /*9760*/  FFMA.FTZ R198, R173, UR5, -R182.reuse ;  /* 0x00000005adc67c23 */ /* 0x100fe200080108b6 */
[--C-:B------:R-:W-:Y:S01]  /*9770*/  FFMA.FTZ R159, R186, UR5, -R182.reuse ;  /* 0x00000005ba9f7c23 */ /* 0x100fe200080108b6 */
[--C-:B------:R-:W-:Y:S01]  /*9780*/  FFMA.FTZ R171, R171, UR5, -R182.reuse ;  /* 0x00000005abab7c23 */ /* 0x100fe200080108b6 */
[----:B------:R-:W-:Y:S01]  /*9790*/  FFMA.FTZ R163, R163, UR5, -R182 ;  /* 0x00000005a3a37c23 */ /* 0x000fe200080108b6 */
[----:B------:R-:W-:Y:S01]  /*97a0*/  IMAD.U32 R152, RZ, RZ, UR4 ;  /* 0x00000004ff987e24 */ /* 0x000fe2000f8e00ff */
[----:B------:R-:W-:Y:S01]  /*97b0*/  PLOP3.LUT P3, PT, PT, PT, UP1, 0x80, 0x0 ;  /* 0x000000000000781c */ /* 0x000fe20003f6f018 */
[----:B------:R-:W-:Y:S01]  /*97c0*/  UIADD3 UR4, UR11, -0x1, URZ ;  /* 0xffffffff0b047890 */ /* 0x000fe2000fffe03f */
[----:B------:R-:W1:Y:S01]  /*97d0*/  MUFU.EX2 R2, R2 ;  /* 0x0000000200027308 */ /* 0x000e620000000800 */
[----:B------:R-:W-:-:S04]  /*97e0*/  @!P1 VIADD R152, R152, 0x38860 ;  /* 0x0003886098989836 */ /* 0x000fc80000000000 */
[----:B------:R-:W-:Y:S01]  /*97f0*/  IMAD.U32 R234, RZ, RZ, UR4 ;  /* 0x00000004ffea7e24 */ /* 0x000fe2000f8e00ff */
[----:B------:R-:W-:Y:S02]  /*9800*/  @!P1 PRMT R152, RZ, 0x654, R152 ;  /* 0x00000654ff989816 */ /* 0x000fe40000000098 */
[----:B------:R-:W2:Y:S01]  /*9810*/  MUFU.EX2 R210, R210 ;  /* 0x000000d200d27308 */ /* 0x000ea20000000800 */
[----:B0-----:R-:W-:-:S04]  /*9820*/  FFMA.FTZ R161, R0, R14, R153 ;  /* 0x0000000e00a17223 */ /* 0x001fc80000010099 */
[C---:B------:R-:W-:Y:S01]  /*9830*/  FADD.FTZ R161, R208.reuse, R161 ;  /* 0x000000a1d0a17221 */ /* 0x040fe20000010000 */
[----:B------:R-:W-:Y:S02]  /*9840*/  F2FP.F16.F32.PACK_AB R208, R208, R153 ;  /* 0x00000099d0d0723e */ /* 0x000fe400000000ff */
[----:B------:R-:W0:Y:S01]  /*9850*/  MUFU.EX2 R175, R175 ;  /* 0x000000af00af7308 */ /* 0x000e220000000800 */
[----:B-1----:R-:W-:Y:S01]  /*9860*/  FFMA.FTZ R169, R2, R5, R209 ;  /* 0x0000000502a97223 */ /* 0x002fe200000100d1 */
[----:B------:R-:W-:-:S03]  /*9870*/  F2FP.F16.F32.PACK_AB R209, R162, R209 ;  /* 0x000000d1a2d1723e */ /* 0x000fc600000000ff */
[----:B------:R-:W-:-:S03]  /*9880*/  FADD.FTZ R14, R162, R169 ;  /* 0x000000a9a20e7221 */ /* 0x000fc60000010000 */
[----:B------:R-:W1:Y:S08]  /*9890*/  MUFU.EX2 R204, R204 ;  /* 0x000000cc00cc7308 */ /* 0x000e700000000800 */
[----:B------:R-:W3:Y:S08]  /*98a0*/  MUFU.EX2 R177, R177 ;  /* 0x000000b100b17308 */ /* 0x000ef00000000800 */
[----:B------:R-:W4:Y:S08]  /*98b0*/  MUFU.EX2 R206, R206 ;  /* 0x000000ce00ce7308 */ /* 0x000f300000000800 */
[----:B------:R-:W5:Y:S08]  /*98c0*/  MUFU.EX2 R157, R157 ;  /* 0x0000009d009d7308 */ /* 0x000f700000000800 */
[----:B------:R-:W5:Y:S08]  /*98d0*/  MUFU.EX2 R200, R200 ;  /* 0x000000c800c87308 */ /* 0x000f700000000800 */
[----:B------:R-:W5:Y:S01]  /*98e0*/  MUFU.EX2 R165, R165 ;  /* 0x000000a500a57308 */ /* 0x000f620000000800 */
[----:B------:R-:W-:-:S02]  /*98f0*/  WARPGROUP.DEPBAR.LE gsb0, 0x0 ;  /* 0x00008000000079c5 */ /* 0x000fc40000010000 */
[----:B------:R2:W-:Y:S01]  /*9900*/  @!P1 SYNCS.ARRIVE.TRANS64.RED.A1T0 RZ, [R20+URZ], RZ ;  /* 0x000000ff14ff99a7 */ /* 0x0005e2000810043f */
[--C-:B------:R-:W-:Y:S01]  /*9910*/  FFMA.FTZ R192, R187, UR5, -R182.reuse ;  /* 0x00000005bbc07c23 */ /* 0x100fe200080108b6 */
[----:B------:R-:W-:-:S03]  /*9920*/  FFMA.FTZ R182, R189, UR5, -R182 ;  /* 0x00000005bdb67c23 */ /* 0x000fc600080108b6 */
[----:B------:R-:W5:Y:S01]  /*9930*/  MUFU.EX2 R202, R202 ;  /* 0x000000ca00ca7308 */ /* 0x000f620000000800 */
[----:B--2---:R-:W-:Y:S01]  /*9940*/  FADD.FTZ R20, R210, R161 ;  /* 0x000000a1d2147221 */ /* 0x004fe20000010000 */
[----:B------:R-:W-:Y:S01]  /*9950*/  FADD.FTZ R161, R211, R14 ;  /* 0x0000000ed3a17221 */ /* 0x000fe20000010000 */
[----:B------:R2:W-:Y:S05]  /*9960*/  @!P1 SYNCS.ARRIVE.TRANS64.RED.A1T0 RZ, [R152+URZ], RZ ;  /* 0x000000ff98ff99a7 */ /* 0x0005ea000810043f */
[----:B------:R-:W2:Y:S01]  /*9970*/  MUFU.EX2 R21, R21 ;  /* 0x0000001500157308 */ /* 0x000ea20000000800 */
[----:B0-----:R-:W-:Y:S01]  /*9980*/  FADD.FTZ R169, R175, R20 ;  /* 0x00000014afa97221 */ /* 0x001fe20000010000 */
[C---:B------:R-:W-:Y:S01]  /*9990*/  FADD.FTZ R14, R190.reuse, R161 ;  /* 0x000000a1be0e7221 */ /* 0x040fe20000010000 */
[----:B------:R-:W-:-:S02]  /*99a0*/  F2FP.F16.F32.PACK_AB R211, R190, R211 ;  /* 0x000000d3bed3723e */ /* 0x000fc400000000ff */
[----:B-1----:R-:W-:Y:S01]  /*99b0*/  FADD.FTZ R20, R204, R169 ;  /* 0x000000a9cc147221 */ /* 0x002fe20000010000 */
[----:B------:R-:W-:Y:S01]  /*99c0*/  FADD.FTZ R161, R205, R14 ;  /* 0x0000000ecda17221 */ /* 0x000fe20000010000 */
[----:B------:R-:W-:Y:S01]  /*99d0*/  F2FP.F16.F32.PACK_AB R210, R175, R210 ;  /* 0x000000d2afd2723e */ /* 0x000fe200000000ff */
[----:B------:R-:W0:Y:S01]  /*99e0*/  MUFU.EX2 R196, R196 ;  /* 0x000000c400c47308 */ /* 0x000e220000000800 */
[C---:B---3--:R-:W-:Y:S01]  /*99f0*/  FADD.FTZ R169, R177.reuse, R20 ;  /* 0x00000014b1a97221 */ /* 0x048fe20000010000 */
[----:B------:R-:W-:Y:S01]  /*9a00*/  FADD.FTZ R14, R188, R161 ;  /* 0x000000a1bc0e7221 */ /* 0x000fe20000010000 */
[----:B------:R-:W-:Y:S02]  /*9a10*/  F2FP.F16.F32.PACK_AB R204, R177, R204 ;  /* 0x000000ccb1cc723e */ /* 0x000fe400000000ff */
[----:B----4-:R-:W-:Y:S01]  /*9a20*/  FADD.FTZ R20, R206, R169 ;  /* 0x000000a9ce147221 */ /* 0x010fe20000010000 */
[----:B------:R-:W-:Y:S01]  /*9a30*/  FADD.FTZ R161, R207, R14 ;  /* 0x0000000ecfa17221 */ /* 0x000fe20000010000 */
[C---:B-----5:R-:W-:Y:S01]  /*9a40*/  F2FP.F16.F32.PACK_AB R206, R157.reuse, R206 ;  /* 0x000000ce9dce723e */ /* 0x060fe200000000ff */
[----:B------:R-:W1:Y:S01]  /*9a50*/  MUFU.EX2 R5, R172 ;  /* 0x000000ac00057308 */ /* 0x000e620000000800 */
[----:B------:R-:W-:Y:S01]  /*9a60*/  FADD.FTZ R169, R157, R20 ;  /* 0x000000149da97221 */ /* 0x000fe20000010000 */
[----:B------:R-:W-:Y:S01]  /*9a70*/  FADD.FTZ R14, R160, R161 ;  /* 0x000000a1a00e7221 */ /* 0x000fe20000010000 */
[----:B------:R-:W-:-:S02]  /*9a80*/  F2FP.F16.F32.PACK_AB R205, R188, R205 ;  /* 0x000000cdbccd723e */ /* 0x000fc400000000ff */
[----:B------:R-:W-:Y:S01]  /*9a90*/  FADD.FTZ R20, R200, R169 ;  /* 0x000000a9c8147221 */ /* 0x000fe20000010000 */
[----:B------:R-:W-:Y:S01]  /*9aa0*/  FADD.FTZ R153, R201, R14 ;  /* 0x0000000ec9997221 */ /* 0x000fe20000010000 */
[----:B------:R-:W-:Y:S01]  /*9ab0*/  F2FP.F16.F32.PACK_AB R207, R160, R207 ;  /* 0x000000cfa0cf723e */ /* 0x000fe200000000ff */
[----:B------:R-:W3:Y:S01]  /*9ac0*/  MUFU.EX2 R198, R198 ;  /* 0x000000c600c67308 */ /* 0x000ee20000000800 */
[C---:B------:R-:W-:Y:S01]  /*9ad0*/  FADD.FTZ R161, R165.reuse, R20 ;  /* 0x00000014a5a17221 */ /* 0x040fe20000010000 */
[----:B------:R-:W-:Y:S01]  /*9ae0*/  FADD.FTZ R14, R174, R153 ;  /* 0x00000099ae0e7221 */ /* 0x000fe20000010000 */
[----:B------:R-:W-:Y:S02]  /*9af0*/  F2FP.F16.F32.PACK_AB R200, R165, R200 ;  /* 0x000000c8a5c8723e */ /* 0x000fe400000000ff */
[----:B------:R-:W-:Y:S01]  /*9b00*/  FADD.FTZ R20, R202, R161 ;  /* 0x000000a1ca147221 */ /* 0x000fe20000010000 */
[----:B------:R-:W-:Y:S01]  /*9b10*/  FADD.FTZ R153, R203, R14 ;  /* 0x0000000ecb997221 */ /* 0x000fe20000010000 */
[C---:B--2---:R-:W-:Y:S01]  /*9b20*/  F2FP.F16.F32.PACK_AB R202, R21.reuse, R202 ;  /* 0x000000ca15ca723e */ /* 0x044fe200000000ff */
[----:B------:R-:W2:Y:S01]  /*9b30*/  MUFU.EX2 R199, R199 ;  /* 0x000000c700c77308 */ /* 0x000ea20000000800 */
[----:B------:R-:W-:Y:S01]  /*9b40*/  FADD.FTZ R157, R21, R20 ;  /* 0x00000014159d7221 */ /* 0x000fe20000010000 */
[----:B------:R-:W-:Y:S01]  /*9b50*/  FADD.FTZ R14, R166, R153 ;  /* 0x00000099a60e7221 */ /* 0x000fe20000010000 */
[----:B------:R-:W-:-:S02]  /*9b60*/  F2FP.F16.F32.PACK_AB R201, R174, R201 ;  /* 0x000000c9aec9723e */ /* 0x000fc400000000ff */
[----:B0-----:R-:W-:Y:S01]  /*9b70*/  FADD.FTZ R20, R196, R157 ;  /* 0x0000009dc4147221 */ /* 0x001fe20000010000 */
[----:B------:R-:W-:Y:S01]  /*9b80*/  FADD.FTZ R153, R197, R14 ;  /* 0x0000000ec5997221 */ /* 0x000fe20000010000 */
[C---:B-1----:R-:W-:Y:S01]  /*9b90*/  F2FP.F16.F32.PACK_AB R196, R5.reuse, R196 ;  /* 0x000000c405c4723e */ /* 0x042fe200000000ff */
[----:B------:R-:W0:Y:S01]  /*9ba0*/  MUFU.EX2 R159, R159 ;  /* 0x0000009f009f7308 */ /* 0x000e220000000800 */
[----:B------:R-:W-:Y:S01]  /*9bb0*/  FADD.FTZ R157, R5, R20 ;  /* 0x00000014059d7221 */ /* 0x000fe20000010000 */
[----:B------:R-:W-:Y:S01]  /*9bc0*/  FADD.FTZ R14, R154, R153 ;  /* 0x000000999a0e7221 */ /* 0x000fe20000010000 */
[----:B------:R-:W-:Y:S02]  /*9bd0*/  F2FP.F16.F32.PACK_AB R203, R166, R203 ;  /* 0x000000cba6cb723e */ /* 0x000fe400000000ff */
[----:B---3--:R-:W-:Y:S01]  /*9be0*/  FADD.FTZ R20, R198, R157 ;  /* 0x0000009dc6147221 */ /* 0x008fe20000010000 */
[----:B------:R-:W-:Y:S02]  /*9bf0*/  F2FP.F16.F32.PACK_AB R197, R154, R197 ;  /* 0x000000c59ac5723e */ /* 0x000fe400000000ff */
[----:B------:R-:W1:Y:S01]  /*9c00*/  MUFU.EX2 R158, R158 ;  /* 0x0000009e009e7308 */ /* 0x000e620000000800 */
[----:B--2---:R-:W-:-:S07]  /*9c10*/  FADD.FTZ R5, R199, R14 ;  /* 0x0000000ec7057221 */ /* 0x004fce0000010000 */
[----:B------:R-:W2:Y:S01]  /*9c20*/  MUFU.EX2 R192, R192 ;  /* 0x000000c000c07308 */ /* 0x000ea20000000800 */
[C---:B0-----:R-:W-:Y:S01]  /*9c30*/  FADD.FTZ R21, R159.reuse, R20 ;  /* 0x000000149f157221 */ /* 0x041fe20000010000 */
[----:B------:R-:W-:Y:S01]  /*9c40*/  F2FP.F16.F32.PACK_AB R198, R159, R198 ;  /* 0x000000c69fc6723e */ /* 0x000fe200000000ff */
[----:B------:R-:W-:-:S05]  /*9c50*/  IMAD.MOV.U32 R20, RZ, RZ, R4 ;  /* 0x000000ffff147224 */ /* 0x000fca00078e0004 */
        /* <DEDUP_REMOVED lines=20> */
[C---:B0-----:R-:W-:Y:S01]  /*9da0*/  FADD.FTZ R5, R156.reuse, R5 ;  /* 0x000000059c057221 */ /* 0x041fe20000010000 */
[----:B------:R-:W-:Y:S01]  /*9db0*/  F2FP.F16.F32.PACK_AB R195, R156, R167 ;  /* 0x000000a79cc3723e */ /* 0x000fe200000000ff */
[----:B------:R-:W-:Y:S06]  /*9dc0*/  @P3 BRA `(.L_x_2396) ;  /* 0xffffffbc00903947 */ /* 0x000fec000383ffff */
[----:B------:R-:W-:-:S07]  /*9dd0*/  IMAD.U32 R232, RZ, RZ, UR4 ;  /* 0x00000004ffe87e24 */ /* 0x000fce000f8e00ff */
.L_x_2387:
[----:B------:R-:W-:-:S13]  /*9de0*/  R2UR UR4, R232 ;  /* 0x00000000e80472ca */ /* 0x000fda00000e0000 */
[----:B------:R-:W-:-:S13]  /*9df0*/  ISETP.LE.AND P2, PT, RZ, UR4, PT ;  /* 0x00000004ff007c0c */ /* 0x000fda000bf43270 */
[----:B------:R-:W-:Y:S05]  /*9e00*/  @!P2 BRA `(.L_x_2397) ;  /* 0x0000003c00d8a947 */ /* 0x000fea0003800000 */
[----:B------:R-:W-:Y:S01]  /*9e10*/  R2UR UR4, R16 ;  /* 0x00000000100472ca */ /* 0x000fe200000e0000 */
[----:B------:R-:W-:Y:S01]  /*9e20*/  IMAD.MOV.U32 R20, RZ, RZ, R3 ;  /* 0x000000ffff147224 */ /* 0x000fe200078e0003 */
[----:B------:R-:W-:Y:S01]  /*9e30*/  ULDC UR61, c[0x0][0x9d8] ;  /* 0x00027600003d7ab9 */ /* 0x000fe20000000800 */
[----:B------:R-:W-:Y:S02]  /*9e40*/  IMAD.MOV.U32 R19, RZ, RZ, R4 ;  /* 0x000000ffff137224 */ /* 0x000fe400078e0004 */
[----:B------:R-:W-:-:S08]  /*9e50*/  IMAD.U32 R21, RZ, RZ, UR60 ;  /* 0x0000003cff157e24 */ /* 0x000fd0000f8e00ff */
[----:B------:R-:W-:-:S07]  /*9e60*/  IMAD.U32 R231, RZ, RZ, UR4 ;  /* 0x00000004ffe77e24 */ /* 0x000fce000f8e00ff */
.L_x_2406:
        /* <DEDUP_REMOVED lines=10> */
.L_x_2398:
[----:B------:R-:W-:Y:S02]  /*9f10*/  R2UR UR4, R17 ;  /* 0x00000000110472ca */ /* 0x000fe400000e0000 */
[----:B------:R-:W-:-:S11]  /*9f20*/  R2UR UR5, R16 ;  /* 0x00000000100572ca */ /* 0x000fd600000e0000 */
[----:B------:R-:W-:Y:S02]  /*9f30*/  ULEA UR4, UR60, UR4, 0x3 ;  /* 0x000000043c047291 */ /* 0x000fe4000f8e183f */
[----:B------:R-:W-:-:S05]  /*9f40*/  IMAD.U32 R3, RZ, RZ, UR5 ;  /* 0x00000005ff037e24 */ /* 0x000fca000f8e00ff */
[----:B------:R-:W-:-:S04]  /*9f50*/  SHF.L.U32 R3, R3, 0x1f, RZ ;  /* 0x0000001f03037819 */ /* 0x000fc800000006ff */
[----:B------:R0:W1:Y:S01]  /*9f60*/  SYNCS.PHASECHK.TRANS64.TRYWAIT P2, [UR4+0x38830], R3 ;  /* 0x03883003ff0075a7 */ /* 0x0000620008040144 */
[----:B------:R-:W-:Y:S05]  /*9f70*/  @!P0 BRA `(.L_x_2399) ;  /* 0x0000000000048947 */ /* 0x000fea0003800000 */
[----:B------:R-:W-:Y:S01]  /*9f80*/  BPT.TRAP 0x1 ;  /* 0x000000040000795c */ /* 0x000fe20000300000 */
.L_x_2399:
[----:B-1----:R-:W-:Y:S05]  /*9f90*/  @P2 BRA `(.L_x_2400) ;  /* 0x0000000000082947 */ /* 0x002fea0003800000 */
[----:B------:R-:W1:Y:S02]  /*9fa0*/  SYNCS.PHASECHK.TRANS64.TRYWAIT P2, [UR4+0x38830], R3 ;  /* 0x03883003ff0075a7 */ /* 0x000e640008040144 */
[----:B-1----:R-:W-:Y:S05]  /*9fb0*/  @!P2 BRA `(.L_x_2401) ;  /* 0x000000d40078a947 */ /* 0x002fea0003800000 */
.L_x_2400:
        /* <DEDUP_REMOVED lines=644> */
.L_x_2402:
        /* <DEDUP_REMOVED lines=9> */
.L_x_2403:
[----:B---3--:R-:W-:Y:S05]  /*c890*/  @P2 BRA `(.L_x_2404) ;  /* 0x0000000000082947 */ /* 0x008fea0003800000 */
[----:B------:R-:W3:Y:S02]  /*c8a0*/  SYNCS.PHASECHK.TRANS64.TRYWAIT P2, [UR4+0x38850], R0 ;  /* 0x03885000ff0075a7 */ /* 0x000ee40008040144 */
[----:B---3--:R-:W-:Y:S05]  /*c8b0*/  @!P2 BRA `(.L_x_2405) ;  /* 0x000000ac0050a947 */ /* 0x008fea0003800000 */
.L_x_2404:
[----:B------:R-:W-:Y:S01]  /*c8c0*/  R2UR UR11, R17 ;  /* 0x00000000110b72ca */ /* 0x000fe200000e0000 */
[----:B------:R-:W-:Y:S01]  /*c8d0*/  WARPGROUP.ARRIVE ;  /* 0x00000000000079c5 */ /* 0x000fe20000000000 */
[----:B------:R-:W-:Y:S01]  /*c8e0*/  R2UR UR6, R21 ;  /* 0x00000000150672ca */ /* 0x000fe200000e0000 */
[----:B------:R-:W-:Y:S01]  /*c8f0*/  UMOV UR7, 0x40000040 ;  /* 0x4000004000077882 */ /* 0x000fe20000000000 */
[----:B------:R-:W-:Y:S01]  /*c900*/  FMUL.FTZ R2, R184, UR61 ;  /* 0x0000003db8027c20 */ /* 0x000fe20008410000 */
[----:B01----:R-:W-:Y:S01]  /*c910*/  FMUL.FTZ R3, R185, UR61 ;  /* 0x0000003db9037c20 */ /* 0x003fe20008410000 */
[----:B------:R-:W-:Y:S01]  /*c920*/  FMUL.FTZ R21, R186, UR61 ;  /* 0x0000003dba157c20 */ /* 0x000fe20008410000 */
[----:B------:R-:W-:Y:S01]  /*c930*/  FMUL.FTZ R186, R188, UR61 ;  /* 0x0000003dbcba7c20 */ /* 0x000fe20008410000 */
[----:B------:R-:W-:Y:S01]  /*c940*/  FMUL.FTZ R184, R187, UR61 ;  /* 0x0000003dbbb87c20 */ /* 0x000fe20008410000 */
[----:B------:R-:W-:Y:S01]  /*c950*/  FMUL.FTZ R187, R189, UR61 ;  /* 0x0000003dbdbb7c20 */ /* 0x000fe20008410000 */
[----:B------:R-:W2:Y:S01]  /*c960*/  MUFU.TANH R2, R2 ;  /* 0x0000000200027308 */ /* 0x000ea20000002400 */
[----:B------:R-:W-:Y:S01]  /*c970*/  FMUL.FTZ R176, R176, UR61 ;  /* 0x0000003db0b07c20 */ /* 0x000fe20008410000 */
[----:B------:R-:W-:Y:S01]  /*c980*/  FMUL.FTZ R189, R177, UR61 ;  /* 0x0000003db1bd7c20 */ /* 0x000fe20008410000 */
[----:B------:R-:W-:Y:S01]  /*c990*/  UIADD3 UR5, UR11, 0x400, URZ ;  /* 0x000004000b057890 */ /* 0x000fe2000fffe03f */
[----:B------:R-:W-:Y:S01]  /*c9a0*/  FMUL.FTZ R180, R180, UR61 ;  /* 0x0000003db4b47c20 */ /* 0x000fe20008410000 */
[----:B------:R-:W-:Y:S01]  /*c9b0*/  FMUL.FTZ R188, R191, UR61 ;  /* 0x0000003dbfbc7c20 */ /* 0x000fe20008410000 */
[----:B------:R-:W-:Y:S01]  /*c9c0*/  FMUL.FTZ R181, R181, UR61 ;  /* 0x0000003db5b57c20 */ /* 0x000fe20008410000 */
[----:B------:R-:W-:Y:S01]  /*c9d0*/  USHF.R.U32.HI UR5, URZ, 0x4, UR5 ;  /* 0x000000043f057899 */ /* 0x000fe20008011605 */
[----:B------:R-:W0:Y:S01]  /*c9e0*/  MUFU.TANH R3, R3 ;  /* 0x0000000300037308 */ /* 0x000e220000002400 */
[----:B------:R-:W-:Y:S01]  /*c9f0*/  FMUL.FTZ R168, R168, UR61 ;  /* 0x0000003da8a87c20 */ /* 0x000fe20008410000 */
[----:B------:R-:W-:Y:S01]  /*ca00*/  FMUL.FTZ R169, R169, UR61 ;  /* 0x0000003da9a97c20 */ /* 0x000fe20008410000 */
[----:B------:R-:W-:Y:S01]  /*ca10*/  ULOP3.LUT UR5, UR5, 0x3fff, URZ, 0xc0, !UPT ;  /* 0x00003fff05057892 */ /* 0x000fe2000f8ec03f */
[----:B------:R-:W-:Y:S01]  /*ca20*/  FMUL.FTZ R172, R172, UR61 ;  /* 0x0000003dacac7c20 */ /* 0x000fe20008410000 */
[----:B------:R-:W-:Y:S01]  /*ca30*/  FMUL.FTZ R173, R173, UR61 ;  /* 0x0000003dadad7c20 */ /* 0x000fe20008410000 */
[----:B------:R-:W-:Y:S01]  /*ca40*/  FMUL.FTZ R160, R160, UR61 ;  /* 0x0000003da0a07c20 */ /* 0x000fe20008410000 */
[----:B------:R-:W-:Y:S01]  /*ca50*/  ULOP3.LUT UR5, UR5, 0x2800000, URZ, 0xfc, !UPT ;  /* 0x0280000005057892 */ /* 0x000fe2000f8efc3f */
[----:B------:R-:W1:Y:S01]  /*ca60*/  MUFU.TANH R186, R186 ;  /* 0x000000ba00ba7308 */ /* 0x000e620000002400 */
[----:B--2---:R-:W-:Y:S01]  /*ca70*/  FMNMX.FTZ R0, R2, R19, !PT ;  /* 0x0000001302007209 */ /* 0x004fe20007810000 */
[----:B------:R-:W-:Y:S01]  /*ca80*/  FMUL.FTZ R161, R161, UR61 ;  /* 0x0000003da1a17c20 */ /* 0x000fe20008410000 */
[----:B------:R-:W-:Y:S01]  /*ca90*/  UIMAD UR10, UR6, 0xa00, UR5 ;  /* 0x00000a00060a78a4 */ /* 0x000fe2000f8e0205 */
[----:B------:R-:W-:Y:S01]  /*caa0*/  FMUL.FTZ R164, R164, UR61 ;  /* 0x0000003da4a47c20 */ /* 0x000fe20008410000 */
[----:B------:R-:W-:Y:S01]  /*cab0*/  FMUL.FTZ R165, R165, UR61 ;  /* 0x0000003da5a57c20 */ /* 0x000fe20008410000 */
[----:B------:R-:W-:Y:S01]  /*cac0*/  FMUL.FTZ R152, R152, UR61 ;  /* 0x0000003d98987c20 */ /* 0x000fe20008410000 */
[----:B------:R-:W-:Y:S01]  /*cad0*/  FMUL.FTZ R153, R153, UR61 ;  /* 0x0000003d99997c20 */ /* 0x000fe20008410000 */
[----:B------:R-:W2:Y:S01]  /*cae0*/  MUFU.TANH R187, R187 ;  /* 0x000000bb00bb7308 */ /* 0x000ea20000002400 */
[----:B0-----:R-:W-:Y:S01]  /*caf0*/  FMNMX.FTZ R191, R3, R0, !PT ;  /* 0x0000000003bf7209 */ /* 0x001fe20007810000 */
[----:B------:R-:W-:Y:S01]  /*cb00*/  UMOV UR6, UR10 ;  /* 0x0000000a00067c82 */ /* 0x000fe20008000000 */
[----:B------:R-:W-:Y:S01]  /*cb10*/  FMUL.FTZ R177, R178, UR61 ;  /* 0x0000003db2b17c20 */ /* 0x000fe20008410000 */
[----:B------:R-:W-:Y:S01]  /*cb20*/  HGMMA.64x256x16.F32 R24, R208, gdesc[UR4].tnspB, R24, gsb0 ;  /* 0x43e00004d0187df0 */ /* 0x000fe20008000818 */
[----:B------:R-:W-:Y:S01]  /*cb30*/  UIADD3 UR6, UR10, 0x80, URZ ;  /* 0x000000800a067890 */ /* 0x000fe2000fffe03f */
[----:B------:R-:W-:Y:S01]  /*cb40*/  FMUL.FTZ R178, R179, UR61 ;  /* 0x0000003db3b27c20 */ /* 0x000fe20008410000 */
[----:B------:R-:W-:Y:S01]  /*cb50*/  UMOV UR7, 0x40000040 ;  /* 0x4000004000077882 */ /* 0x000fe20000000000 */
[----:B------:R-:W0:Y:S01]  /*cb60*/  MUFU.TANH R176, R176 ;  /* 0x000000b000b07308 */ /* 0x000e220000002400 */
[----:B-1----:R-:W-:Y:S01]  /*cb70*/  FMNMX.FTZ R0, R186, R191, !PT ;  /* 0x000000bfba007209 */ /* 0x002fe20007810000 */
[----:B------:R-:W-:Y:S01]  /*cb80*/  FMUL.FTZ R156, R156, UR61 ;  /* 0x0000003d9c9c7c20 */ /* 0x000fe20008410000 */
[----:B------:R-:W-:Y:S01]  /*cb90*/  FMUL.FTZ R179, R182, UR61 ;  /* 0x0000003db6b37c20 */ /* 0x000fe20008410000 */
[----:B------:R-:W-:Y:S01]  /*cba0*/  FMUL.FTZ R182, R157, UR61 ;  /* 0x0000003d9db67c20 */ /* 0x000fe20008410000 */
[----:B------:R-:W-:Y:S01]  /*cbb0*/  FMUL.FTZ R185, R190, UR61 ;  /* 0x0000003dbeb97c20 */ /* 0x000fe20008410000 */
[----:B------:R-:W-:Y:S01]  /*cbc0*/  ULDC UR14, c[0x0][0x988] ;  /* 0x00026200000e7ab9 */ /* 0x000fe20000000800 */
[----:B------:R-:W-:Y:S01]  /*cbd0*/  FMUL.FTZ R170, R170, UR61 ;  /* 0x0000003daaaa7c20 */ /* 0x000fe20008410000 */
[----:B------:R-:W1:Y:S01]  /*cbe0*/  MUFU.TANH R189, R189 ;  /* 0x000000bd00bd7308 */ /* 0x000e620000002400 */
[----:B--2---:R-:W-:Y:S01]  /*cbf0*/  FMNMX.FTZ R191, R187, R0, !PT ;  /* 0x00000000bbbf7209 */ /* 0x004fe20007810000 */
[----:B------:R-:W-:Y:S01]  /*cc00*/  UMOV UR5, UR14 ;  /* 0x0000000e00057c82 */ /* 0x000fe20008000000 */
[----:B------:R-:W-:Y:S01]  /*cc10*/  FMUL.FTZ R171, R171, UR61 ;  /* 0x0000003dabab7c20 */ /* 0x000fe20008410000 */
[----:B------:R-:W-:Y:S01]  /*cc20*/  FMUL.FTZ R174, R174, UR61 ;  /* 0x0000003daeae7c20 */ /* 0x000fe20008410000 */
[----:B------:R-:W-:Y:S01]  /*cc30*/  FMUL.FTZ R175, R175, UR61 ;  /* 0x0000003dafaf7c20 */ /* 0x000fe20008410000 */
        /* <DEDUP_REMOVED lines=9> */
[----:B------:R-:W-:Y:S01]  /*ccd0*/  FMUL.FTZ R159, R159, UR61 ;  /* 0x0000003d9f9f7c20 */ /* 0x000fe20008410000 */
        /* <DEDUP_REMOVED lines=19> */
[----:B-1----:R-:W-:Y:S01]  /*ce10*/  FMNMX.FTZ R0, R164, R157, !PT ;  /* 0x0000009da4007209 */ /* 0x002fe20007810000 */
[----:B------:R-:W-:-:S06]  /*ce20*/  FMUL.FTZ R157, R183, UR61 ;  /* 0x0000003db79d7c20 */ /* 0x000fcc0008410000 */
        /* <DEDUP_REMOVED lines=9> */
[----:B0-----:R-:W-:-:S05]  /*cec0*/  FMNMX.FTZ R183, R182, R183, !PT ;  /* 0x000000b7b6b77209 */ /* 0x001fca0007810000 */
[----:B------:R-:W0:Y:S02]  /*ced0*/  SHFL.BFLY PT, R0, R183, 0x2, 0x1f ;  /* 0x0c401f00b7007f89 */ /* 0x000e2400000e0000 */
[----:B------:R-:W3:Y:S08]  /*cee0*/  MUFU.TANH R185, R185 ;  /* 0x000000b900b97308 */ /* 0x000ef00000002400 */
[----:B------:R-:W4:Y:S08]  /*cef0*/  MUFU.TANH R188, R188 ;  /* 0x000000bc00bc7308 */ /* 0x000f300000002400 */
[----:B------:R-:W5:Y:S01]  /*cf00*/  MUFU.TANH R177, R177 ;  /* 0x000000b100b17308 */ /* 0x000f620000002400 */
[----:B0-----:R-:W-:-:S07]  /*cf10*/  FMNMX.FTZ R0, R183, R0, !PT ;  /* 0x00000000b7007209 */ /* 0x001fce0007810000 */
[----:B------:R-:W0:Y:S01]  /*cf20*/  MUFU.TANH R178, R178 ;  /* 0x000000b200b27308 */ /* 0x000e220000002400 */
[----:B------:R-:W1:Y:S07]  /*cf30*/  SHFL.BFLY PT, R183, R0, 0x1, 0x1f ;  /* 0x0c201f0000b77f89 */ /* 0x000e6e00000e0000 */
[----:B------:R-:W0:Y:S08]  /*cf40*/  MUFU.TANH R179, R179 ;  /* 0x000000b300b37308 */ /* 0x000e300000002400 */
[----:B------:R-:W0:Y:S08]  /*cf50*/  MUFU.TANH R157, R157 ;  /* 0x0000009d009d7308 */ /* 0x000e300000002400 */
[----:B------:R-:W0:Y:S01]  /*cf60*/  MUFU.TANH R170, R170 ;  /* 0x000000aa00aa7308 */ /* 0x000e220000002400 */
[----:B-1----:R-:W-:-:S02]  /*cf70*/  FMNMX.FTZ R4, R0, R183, !PT ;  /* 0x000000b700047209 */ /* 0x002fc40007810000 */
[----:B------:R-:W-:-:S03]  /*cf80*/  FMNMX.FTZ R183, R21, R20, !PT ;  /* 0x0000001415b77209 */ /* 0x000fc60007810000 */
[----:B------:R-:W-:Y:S01]  /*cf90*/  FADD.FTZ R19, -R4, R19 ;  /* 0x0000001304137221 */ /* 0x000fe20000010100 */
[----:B--2---:R-:W-:Y:S01]  /*cfa0*/  FMNMX.FTZ R0, R184, R183, !PT ;  /* 0x000000b7b8007209 */ /* 0x004fe20007810000 */
[----:B------:R-:W1:Y:S02]  /*cfb0*/  MUFU.TANH R171, R171 ;  /* 0x000000ab00ab7308 */ /* 0x000e640000002400 */
[----:B------:R-:W-:Y:S01]  /*cfc0*/  FMUL.FTZ R191, R19, UR5 ;  /* 0x0000000513bf7c20 */ /* 0x000fe20008410000 */
[----:B---3--:R-:W-:-:S04]  /*cfd0*/  FMNMX.FTZ R19, R185, R0, !PT ;  /* 0x00000000b9137209 */ /* 0x008fc80007810000 */
[----:B----4-:R-:W-:Y:S01]  /*cfe0*/  FMNMX.FTZ R190, R188, R19, !PT ;  /* 0x00000013bcbe7209 */ /* 0x010fe20007810000 */
[----:B------:R-:W2:Y:S03]  /*cff0*/  MUFU.TANH R174, R174 ;  /* 0x000000ae00ae7308 */ /* 0x000ea60000002400 */
[----:B-----5:R-:W-:-:S05]  /*d000*/  FMNMX.FTZ R19, R177, R190, !PT ;  /* 0x000000beb1137209 */ /* 0x020fca0007810000 */
[----:B------:R-:W3:Y:S08]  /*d010*/  MUFU.TANH R175, R175 ;  /* 0x000000af00af7308 */ /* 0x000ef00000002400 */
[----:B------:R-:W4:Y:S08]  /*d020*/  MUFU.TANH R162, R162 ;  /* 0x000000a200a27308 */ /* 0x000f300000002400 */
[----:B------:R-:W5:Y:S08]  /*d030*/  MUFU.TANH R163, R163 ;  /* 0x000000a300a37308 */ /* 0x000f700000002400 */
[----:B------:R-:W5:Y:S08]  /*d040*/  MUFU.TANH R166, R166 ;  /* 0x000000a600a67308 */ /* 0x000f700000002400 */
[----:B------:R-:W5:Y:S08]  /*d050*/  MUFU.TANH R167, R167 ;  /* 0x000000a700a77308 */ /* 0x000f700000002400 */
[----:B------:R-:W5:Y:S01]  /*d060*/  MUFU.TANH R154, R154 ;  /* 0x0000009a009a7308 */ /* 0x000f620000002400 */
[----:B------:R-:W-:-:S02]  /*d070*/  WARPGROUP.DEPBAR.LE gsb0, 0x0 ;  /* 0x00008000000079c5 */ /* 0x000fc40000010000 */
[----:B------:R-:W-:-:S05]  /*d080*/  WARPGROUP.ARRIVE ;  /* 0x00000000000079c5 */ /* 0x000fca0000000000 */
[----:B------:R-:W5:Y:S01]  /*d090*/  MUFU.TANH R155, R155 ;  /* 0x0000009b009b7308 */ /* 0x000f620000002400 */
[----:B------:R-:W-:Y:S01]  /*d0a0*/  HGMMA.64x256x16.F32 R24, R204, gdesc[UR4].tnspB, R24, gsb0 ;  /* 0x43e00004cc187df0 */ /* 0x000fe20008000818 */
[----:B------:R-:W-:Y:S01]  /*d0b0*/  UIADD3 UR6, UR10, 0x100, URZ ;  /* 0x000001000a067890 */ /* 0x000fe2000fffe03f */
[----:B------:R-:W-:-:S05]  /*d0c0*/  UMOV UR7, 0x40000040 ;  /* 0x4000004000077882 */ /* 0x000fca0000000000 */
[----:B------:R-:W5:Y:S08]  /*d0d0*/  MUFU.TANH R158, R158 ;  /* 0x0000009e009e7308 */ /* 0x000f700000002400 */
[----:B------:R-:W5:Y:S08]  /*d0e0*/  MUFU.TANH R159, R159 ;  /* 0x0000009f009f7308 */ /* 0x000f700000002400 */
[----:B------:R1:W-:Y:S01]  /*d0f0*/  MUFU.EX2 R0, R191 ;  /* 0x000000bf00007308 */ /* 0x0003e20000000800 */
        /* <DEDUP_REMOVED lines=12> */
[----:B------:R-:W-:Y:S01]  /*d1c0*/  WARPGROUP.ARRIVE ;  /* 0x00000000000079c5 */ /* 0x000fe20000000000 */
[----:B------:R-:W-:-:S04]  /*d1d0*/  FMUL.FTZ R197, R4, UR5 ;  /* 0x0000000504c57c20 */ /* 0x000fc80008410000 */
[----:B------:R-:W-:-:S15]  /*d1e0*/  FFMA.FTZ R183, R2, UR5, -R197 ;  /* 0x0000000502b77c23 */ /* 0x000fde00080108c5 */
[----:B------:R-:W-:-:S03]  /*d1f0*/  NOP ;  /* 0x0000000000007918 */ /* 0x000fc60000000000 */
[----:B------:R-:W-:Y:S01]  /*d200*/  HGMMA.64x256x16.F32 R24, R192, gdesc[UR4].tnspB, R24, gsb0 ;  /* 0x43e00004c0187df0 */ /* 0x000fe20008000818 */
[----:B0-----:R-:W-:Y:S01]  /*d210*/  FMNMX.FTZ R2, R178, R19, !PT ;  /* 0x00000013b2027209 */ /* 0x001fe20007810000 */
        /* <DEDUP_REMOVED lines=9> */
[--C-:B-1----:R-:W-:Y:S01]  /*d2b0*/  FFMA.FTZ R191, R187, UR5, -R197.reuse ;  /* 0x00000005bbbf7c23 */ /* 0x102fe200080108c5 */
        /* <DEDUP_REMOVED lines=9> */
[----:B--2---:R-:W-:Y:S01]  /*d350*/  FMNMX.FTZ R2, R174, R3, !PT ;  /* 0x00000003ae027209 */ /* 0x004fe20007810000 */
[--C-:B------:R-:W-:Y:S01]  /*d360*/  FFMA.FTZ R181, R161, UR5, -R197.reuse ;  /* 0x00000005a1b57c23 */ /* 0x100fe200080108c5 */
[--C-:B------:R-:W-:Y:S01]  /*d370*/  FFMA.FTZ R169, R169, UR5, -R197.reuse ;  /* 0x00000005a9a97c23 */ /* 0x100fe200080108c5 */
[----:B------:R-:W-:Y:S01]  /*d380*/  MUFU.EX2 R210, R210 ;  /* 0x000000d200d27308 */ /* 0x000fe20000000800 */
[----:B---3--:R-:W-:Y:S01]  /*d390*/  FMNMX.FTZ R3, R175, R2, !PT ;  /* 0x00000002af037209 */ /* 0x008fe20007810000 */
[--C-:B------:R-:W-:Y:S01]  /*d3a0*/  FFMA.FTZ R202, R172, UR5, -R197.reuse ;  /* 0x00000005acca7c23 */ /* 0x100fe200080108c5 */
[--C-:B------:R-:W-:Y:S01]  /*d3b0*/  FFMA.FTZ R173, R173, UR5, -R197.reuse ;  /* 0x00000005adad7c23 */ /* 0x100fe200080108c5 */
[--C-:B------:R-:W-:Y:S01]  /*d3c0*/  FFMA.FTZ R161, R165, UR5, -R197.reuse ;  /* 0x00000005a5a17c23 */ /* 0x100fe200080108c5 */
[----:B----4-:R-:W-:Y:S01]  /*d3d0*/  FMNMX.FTZ R2, R162, R3, !PT ;  /* 0x00000003a2027209 */ /* 0x010fe20007810000 */
[----:B------:R-:W-:Y:S01]  /*d3e0*/  FFMA.FTZ R182, R182, UR5, -R197 ;  /* 0x00000005b6b67c23 */ /* 0x000fe200080108c5 */
[----:B------:R-:W-:Y:S01]  /*d3f0*/  R2UR UR6, R232 ;  /* 0x00000000e80672ca */ /* 0x000fe200000e0000 */
[----:B------:R-:W-:Y:S01]  /*d400*/  MUFU.EX2 R191, R191 ;  /* 0x000000bf00bf7308 */ /* 0x000fe20000000800 */
[----:B-----5:R-:W-:-:S04]  /*d410*/  FMNMX.FTZ R3, R163, R2, !PT ;  /* 0x00000002a3037209 */ /* 0x020fc80007810000 */
        /* <DEDUP_REMOVED lines=26> */
[----:B------:R-:W-:Y:S02]  /*d5c0*/  IMAD.U32 R21, RZ, RZ, UR60 ;  /* 0x0000003cff157e24 */ /* 0x000fe4000f8e00ff */
[--C-:B------:R-:W-:Y:S01]  /*d5d0*/  FFMA.FTZ R160, R184, UR5, -R156.reuse ;  /* 0x00000005b8a07c23 */ /* 0x100fe2000801089c */
[--C-:B------:R-:W-:Y:S01]  /*d5e0*/  FFMA.FTZ R211, R185, UR5, -R156.reuse ;  /* 0x00000005b9d37c23 */ /* 0x100fe2000801089c */
[--C-:B------:R-:W-:Y:S01]  /*d5f0*/  FFMA.FTZ R164, R188, UR5, -R156.reuse ;  /* 0x00000005bca47c23 */ /* 0x100fe2000801089c */
[----:B------:R-:W-:Y:S01]  /*d600*/  MUFU.EX2 R2, R2 ;  /* 0x0000000200027308 */ /* 0x000fe20000000800 */
[----:B------:R-:W-:Y:S01]  /*d610*/  @!P1 LEA R21, R21, UR11, 0x3 ;  /* 0x0000000b15159c11 */ /* 0x000fe2000f8e18ff */
[--C-:B------:R-:W-:Y:S01]  /*d620*/  FFMA.FTZ R205, R177, UR5, -R156.reuse ;  /* 0x00000005b1cd7c23 */ /* 0x100fe2000801089c */
[--C-:B------:R-:W-:Y:S01]  /*d630*/  FFMA.FTZ R168, R178, UR5, -R156.reuse ;  /* 0x00000005b2a87c23 */ /* 0x100fe2000801089c */
[--C-:B------:R-:W-:Y:S01]  /*d640*/  FFMA.FTZ R207, R179, UR5, -R156.reuse ;  /* 0x00000005b3cf7c23 */ /* 0x100fe2000801089c */
[----:B------:R-:W-:Y:S01]  /*d650*/  FFMA.FTZ R197, R162, UR5, -R156 ;  /* 0x00000005a2c57c23 */ /* 0x000fe2000801089c */
[----:B------:R-:W-:-:S02]  /*d660*/  @!P1 VIADD R21, R21, 0x38840 ;  /* 0x0003884015159836 */ /* 0x000fc40000000000 */
[--C-:B------:R-:W-:Y:S01]  /*d670*/  FFMA.FTZ R172, R157, UR5, -R156.reuse ;  /* 0x000000059dac7c23 */ /* 0x100fe2000801089c */
[----:B------:R-:W0:Y:S01]  /*d680*/  MUFU.EX2 R209, R209 ;  /* 0x000000d100d17308 */ /* 0x000e220000000800 */
[--C-:B------:R-:W-:Y:S01]  /*d690*/  FFMA.FTZ R201, R170, UR5, -R156.reuse ;  /* 0x00000005aac97c23 */ /* 0x100fe2000801089c */
[--C-:B------:R-:W-:Y:S01]  /*d6a0*/  FFMA.FTZ R170, R171, UR5, -R156.reuse ;  /* 0x00000005abaa7c23 */ /* 0x100fe2000801089c */
[----:B------:R-:W-:Y:S01]  /*d6b0*/  @!P1 PRMT R21, RZ, 0x654, R21 ;  /* 0x00000654ff159816 */ /* 0x000fe20000000015 */
[--C-:B------:R-:W-:Y:S01]  /*d6c0*/  FFMA.FTZ R199, R166, UR5, -R156.reuse ;  /* 0x00000005a6c77c23 */ /* 0x100fe2000801089c */
[--C-:B------:R-:W-:Y:S01]  /*d6d0*/  FFMA.FTZ R203, R174, UR5, -R156.reuse ;  /* 0x00000005aecb7c23 */ /* 0x100fe2000801089c */
[--C-:B------:R-:W-:Y:S01]  /*d6e0*/  FFMA.FTZ R174, R175, UR5, -R156.reuse ;  /* 0x00000005afae7c23 */ /* 0x100fe2000801089c */
[--C-:B------:R-:W-:Y:S01]  /*d6f0*/  FFMA.FTZ R167, R167, UR5, -R156.reuse ;  /* 0x00000005a7a77c23 */ /* 0x100fe2000801089c */
[----:B------:R-:W1:Y:S01]  /*d700*/  MUFU.EX2 R160, R160 ;  /* 0x000000a000a07308 */ /* 0x000e620000000800 */
[--C-:B------:R-:W-:Y:S01]  /*d710*/  FFMA.FTZ R155, R155, UR5, -R156.reuse ;  /* 0x000000059b9b7c23 */ /* 0x100fe2000801089c */
[----:B------:R-:W-:Y:S01]  /*d720*/  FFMA.FTZ R158, R158, UR5, -R156 ;  /* 0x000000059e9e7c23 */ /* 0x000fe2000801089c */
[----:B------:R-:W-:Y:S01]  /*d730*/  IMAD.U32 R157, RZ, RZ, UR4 ;  /* 0x00000004ff9d7e24 */ /* 0x000fe2000f8e00ff */
[----:B------:R-:W-:Y:S01]  /*d740*/  UIADD3 UR4, UR6, -0x1, URZ ;  /* 0xffffffff06047890 */ /* 0x000fe2000fffe03f */
[----:B------:R-:W-:-:S02]  /*d750*/  R2UR UR6, R16 ;  /* 0x00000000100672ca */ /* 0x000fc400000e0000 */
[----:B------:R-:W-:Y:S01]  /*d760*/  @!P1 VIADD R157, R157, 0x38860 ;  /* 0x000388609d9d9836 */ /* 0x000fe20000000000 */
[----:B------:R-:W2:Y:S01]  /*d770*/  MUFU.EX2 R211, R211 ;  /* 0x000000d300d37308 */ /* 0x000ea20000000800 */
[----:B0-----:R-:W-:Y:S01]  /*d780*/  FFMA.FTZ R5, R2, R5, R209 ;  /* 0x0000000502057223 */ /* 0x001fe200000100d1 */
[----:B------:R-:W-:Y:S02]  /*d790*/  IMAD.U32 R232, RZ, RZ, UR4 ;  /* 0x00000004ffe87e24 */ /* 0x000fe4000f8e00ff */
[----:B------:R-:W-:-:S04]  /*d7a0*/  @!P1 PRMT R157, RZ, 0x654, R157 ;  /* 0x00000654ff9d9816 */ /* 0x000fc8000000009d */
[----:B------:R-:W0:Y:S01]  /*d7b0*/  MUFU.EX2 R164, R164 ;  /* 0x000000a400a47308 */ /* 0x000e220000000800 */
[C---:B-1----:R-:W-:Y:S01]  /*d7c0*/  FADD.FTZ R162, R160.reuse, R5 ;  /* 0x00000005a0a27221 */ /* 0x042fe20000010000 */
[----:B------:R-:W-:Y:S01]  /*d7d0*/  F2FP.F16.F32.PACK_AB R209, R160, R209 ;  /* 0x000000d1a0d1723e */ /* 0x000fe200000000ff */
[----:B------:R-:W-:-:S05]  /*d7e0*/  IMAD.U32 R231, RZ, RZ, UR6 ;  /* 0x00000006ffe77e24 */ /* 0x000fca000f8e00ff */
        /* <DEDUP_REMOVED lines=17> */
[----:B------:R-:W2:Y:S01]  /*d900*/  MUFU.EX2 R152, R152 ;  /* 0x0000009800987308 */ /* 0x000ea20000000800 */
[----:B------:R-:W-:-:S02]  /*d910*/  WARPGROUP.DEPBAR.LE gsb0, 0x0 ;  /* 0x00008000000079c5 */ /* 0x000fc40000010000 */
[----:B------:R3:W-:Y:S01]  /*d920*/  @!P1 SYNCS.ARRIVE.TRANS64.RED.A1T0 RZ, [R21+URZ], RZ ;  /* 0x000000ff15ff99a7 */ /* 0x0007e2000810043f */
[----:B------:R-:W-:Y:S01]  /*d930*/  FFMA.FTZ R193, R154, UR5, -R156 ;  /* 0x000000059ac17c23 */ /* 0x000fe2000801089c */
[----:B------:R-:W-:-:S03]  /*d940*/  FADD.FTZ R154, R168, R5 ;  /* 0x00000005a89a7221 */ /* 0x000fc60000010000 */
[----:B------:R-:W-:Y:S01]  /*d950*/  MUFU.EX2 R155, R155 ;  /* 0x0000009b009b7308 */ /* 0x000fe20000000800 */
[----:B0-----:R-:W-:Y:S01]  /*d960*/  FADD.FTZ R5, R207, R154 ;  /* 0x0000009acf057221 */ /* 0x001fe20000010000 */
[----:B-1----:R-:W-:Y:S01]  /*d970*/  F2FP.F16.F32.PACK_AB R207, R172, R207 ;  /* 0x000000cfaccf723e */ /* 0x002fe200000000ff */
[----:B---3--:R-:W-:Y:S01]  /*d980*/  FFMA.FTZ R21, R0, R14, R183 ;  /* 0x0000000e00157223 */ /* 0x008fe200000100b7 */
[--C-:B------:R-:W-:Y:S01]  /*d990*/  FFMA.FTZ R14, R163, UR5, -R156.reuse ;  /* 0x00000005a30e7c23 */ /* 0x100fe2000801089c */
[----:B------:R-:W-:-:S03]  /*d9a0*/  FFMA.FTZ R156, R159, UR5, -R156 ;  /* 0x000000059f9c7c23 */ /* 0x000fc6000801089c */
[----:B------:R-:W-:Y:S01]  /*d9b0*/  MUFU.EX2 R154, R167 ;  /* 0x000000a7009a7308 */ /* 0x000fe20000000800 */
[----:B------:R-:W-:Y:S01]  /*d9c0*/  FADD.FTZ R21, R208, R21 ;  /* 0x00000015d0157221 */ /* 0x000fe20000010000 */
[----:B------:R0:W-:Y:S01]  /*d9d0*/  @!P1 SYNCS.ARRIVE.TRANS64.RED.A1T0 RZ, [R157+URZ], RZ ;  /* 0x000000ff9dff99a7 */ /* 0x0001e2000810043f */
[----:B--2---:R-:W-:Y:S02]  /*d9e0*/  F2FP.F16.F32.PACK_AB R192, R152, R19 ;  /* 0x0000001398c0723e */ /* 0x004fe400000000ff */
[----:B------:R-:W-:Y:S01]  /*d9f0*/  FADD.FTZ R176, R210, R21 ;  /* 0x00000015d2b07221 */ /* 0x000fe20000010000 */
[----:B------:R-:W-:Y:S02]  /*da00*/  F2FP.F16.F32.PACK_AB R208, R208, R183 ;  /* 0x000000b7d0d0723e */ /* 0x000fe400000000ff */
[----:B------:R-:W1:Y:S01]  /*da10*/  MUFU.EX2 R14, R14 ;  /* 0x0000000e000e7308 */ /* 0x000e620000000800 */
[C---:B------:R-:W-:Y:S01]  /*da20*/  FADD.FTZ R21, R191.reuse, R176 ;  /* 0x000000b0bf157221 */ /* 0x040fe20000010000 */
[----:B------:R-:W-:-:S03]  /*da30*/  F2FP.F16.F32.PACK_AB R210, R191, R210 ;  /* 0x000000d2bfd2723e */ /* 0x000fc600000000ff */
[----:B------:R-:W-:Y:S01]  /*da40*/  FADD.FTZ R166, R204, R21 ;  /* 0x00000015cca67221 */ /* 0x000fe20000010000 */
[C---:B------:R-:W-:Y:S02]  /*da50*/  F2FP.F16.F32.PACK_AB R204, R187.reuse, R204 ;  /* 0x000000ccbbcc723e */ /* 0x040fe400000000ff */
[----:B------:R-:W-:Y:S01]  /*da60*/  MUFU.EX2 R193, R193 ;  /* 0x000000c100c17308 */ /* 0x000fe20000000800 */
[----:B------:R-:W-:-:S04]  /*da70*/  FADD.FTZ R21, R187, R166 ;  /* 0x000000a6bb157221 */ /* 0x000fc80000010000 */
[----:B------:R-:W-:Y:S01]  /*da80*/  FADD.FTZ R162, R206, R21 ;  /* 0x00000015cea27221 */ /* 0x000fe20000010000 */
[C---:B------:R-:W-:Y:S02]  /*da90*/  F2FP.F16.F32.PACK_AB R206, R189.reuse, R206 ;  /* 0x000000cebdce723e */ /* 0x040fe400000000ff */
[----:B------:R-:W-:Y:S01]  /*daa0*/  MUFU.EX2 R153, R153 ;  /* 0x0000009900997308 */ /* 0x000fe20000000800 */
[----:B------:R-:W-:Y:S01]  /*dab0*/  FADD.FTZ R21, R189, R162 ;  /* 0x000000a2bd157221 */ /* 0x000fe20000010000 */
[----:B------:R-:W-:-:S03]  /*dac0*/  FADD.FTZ R162, R172, R5 ;  /* 0x00000005aca27221 */ /* 0x000fc60000010000 */
[----:B------:R-:W-:Y:S01]  /*dad0*/  FADD.FTZ R166, R200, R21 ;  /* 0x00000015c8a67221 */ /* 0x000fe20000010000 */
[----:B------:R-:W-:Y:S01]  /*dae0*/  FADD.FTZ R5, R201, R162 ;  /* 0x000000a2c9057221 */ /* 0x000fe20000010000 */
[C---:B------:R-:W-:Y:S01]  /*daf0*/  F2FP.F16.F32.PACK_AB R200, R169.reuse, R200 ;  /* 0x000000c8a9c8723e */ /* 0x040fe200000000ff */
[----:B------:R-:W-:Y:S01]  /*db00*/  MUFU.EX2 R195, R158 ;  /* 0x0000009e00c37308 */ /* 0x000fe20000000800 */
[----:B------:R-:W-:Y:S01]  /*db10*/  FADD.FTZ R21, R169, R166 ;  /* 0x000000a6a9157221 */ /* 0x000fe20000010000 */
[C---:B------:R-:W-:Y:S01]  /*db20*/  FADD.FTZ R160, R170.reuse, R5 ;  /* 0x00000005aaa07221 */ /* 0x040fe20000010000 */
[----:B------:R-:W-:Y:S02]  /*db30*/  F2FP.F16.F32.PACK_AB R201, R170, R201 ;  /* 0x000000c9aac9723e */ /* 0x000fe400000000ff */
[----:B------:R-:W-:Y:S01]  /*db40*/  FADD.FTZ R162, R202, R21 ;  /* 0x00000015caa27221 */ /* 0x000fe20000010000 */
[----:B------:R-:W-:Y:S01]  /*db50*/  FADD.FTZ R5, R203, R160 ;  /* 0x000000a0cb057221 */ /* 0x000fe20000010000 */
[C---:B------:R-:W-:Y:S01]  /*db60*/  F2FP.F16.F32.PACK_AB R202, R173.reuse, R202 ;  /* 0x000000caadca723e */ /* 0x040fe200000000ff */
[----:B------:R-:W2:Y:S01]  /*db70*/  MUFU.EX2 R20, R182 ;  /* 0x000000b600147308 */ /* 0x000ea20000000800 */
[----:B------:R-:W-:Y:S01]  /*db80*/  FADD.FTZ R21, R173, R162 ;  /* 0x000000a2ad157221 */ /* 0x000fe20000010000 */
[C---:B------:R-:W-:Y:S01]  /*db90*/  FADD.FTZ R160, R174.reuse, R5 ;  /* 0x00000005aea07221 */ /* 0x040fe20000010000 */
[----:B------:R-:W-:-:S02]  /*dba0*/  F2FP.F16.F32.PACK_AB R203, R174, R203 ;  /* 0x000000cbaecb723e */ /* 0x000fc400000000ff */
[----:B------:R-:W-:Y:S01]  /*dbb0*/  FADD.FTZ R162, R196, R21 ;  /* 0x00000015c4a27221 */ /* 0x000fe20000010000 */
[----:B------:R-:W-:Y:S01]  /*dbc0*/  FADD.FTZ R5, R197, R160 ;  /* 0x000000a0c5057221 */ /* 0x000fe20000010000 */
[C---:B-1----:R-:W-:Y:S01]  /*dbd0*/  F2FP.F16.F32.PACK_AB R197, R14.reuse, R197 ;  /* 0x000000c50ec5723e */ /* 0x042fe200000000ff */
[----:B------:R-:W1:Y:S01]  /*dbe0*/  MUFU.EX2 R156, R156 ;  /* 0x0000009c009c7308 */ /* 0x000e620000000800 */
[C---:B------:R-:W-:Y:S01]  /*dbf0*/  FADD.FTZ R21, R181.reuse, R162 ;  /* 0x000000a2b5157221 */ /* 0x040fe20000010000 */
[----:B------:R-:W-:Y:S01]  /*dc00*/  FADD.FTZ R160, R14, R5 ;  /* 0x000000050ea07221 */ /* 0x000fe20000010000 */
[----:B------:R-:W-:Y:S02]  /*dc10*/  F2FP.F16.F32.PACK_AB R196, R181, R196 ;  /* 0x000000c4b5c4723e */ /* 0x000fe400000000ff */
[----:B------:R-:W-:Y:S01]  /*dc20*/  FADD.FTZ R162, R198, R21 ;  /* 0x00000015c6a27221 */ /* 0x000fe20000010000 */
[----:B------:R-:W-:Y:S01]  /*dc30*/  FADD.FTZ R5, R199, R160 ;  /* 0x000000a0c7057221 */ /* 0x000fe20000010000 */
[----:B------:R-:W-:Y:S01]  /*dc40*/  F2FP.F16.F32.PACK_AB R198, R161, R198 ;  /* 0x000000c6a1c6723e */ /* 0x000fe200000000ff */
[----:B------:R-:W-:-:S02]  /*dc50*/  IMAD.U32 R21, RZ, RZ, UR60 ;  /* 0x0000003cff157e24 */ /* 0x000fc4000f8e00ff */
[----:B------:R-:W-:Y:S01]  /*dc60*/  FADD.FTZ R162, R161, R162 ;  /* 0x000000a2a1a27221 */ /* 0x000fe20000010000 */
[----:B------:R-:W-:Y:S01]  /*dc70*/  FADD.FTZ R160, R154, R5 ;  /* 0x000000059aa07221 */ /* 0x000fe20000010000 */
[----:B--2---:R-:W-:Y:S02]  /*dc80*/  F2FP.F16.F32.PACK_AB R194, R20, R153 ;  /* 0x0000009914c2723e */ /* 0x004fe400000000ff */
[----:B------:R-:W-:Y:S01]  /*dc90*/  FADD.FTZ R5, R19, R162 ;  /* 0x000000a213057221 */ /* 0x000fe20000010000 */
[----:B------:R-:W-:Y:S01]  /*dca0*/  FADD.FTZ R160, R193, R160 ;  /* 0x000000a0c1a07221 */ /* 0x000fe20000010000 */
[----:B------:R-:W-:Y:S01]  /*dcb0*/  F2FP.F16.F32.PACK_AB R199, R154, R199 ;  /* 0x000000c79ac7723e */ /* 0x000fe200000000ff */
[----:B------:R-:W-:Y:S02]  /*dcc0*/  IMAD.MOV.U32 R19, RZ, RZ, R4 ;  /* 0x000000ffff137224 */ /* 0x000fe400078e0004 */
[----:B------:R-:W-:Y:S01]  /*dcd0*/  FADD.FTZ R14, R152, R5 ;  /* 0x00000005980e7221 */ /* 0x000fe20000010000 */
[C---:B------:R-:W-:Y:S01]  /*dce0*/  FADD.FTZ R160, R155.reuse, R160 ;  /* 0x000000a09ba07221 */ /* 0x040fe20000010000 */
[----:B------:R-:W-:-:S02]  /*dcf0*/  F2FP.F16.F32.PACK_AB R193, R155, R193 ;  /* 0x000000c19bc1723e */ /* 0x000fc400000000ff */
[----:B------:R-:W-:Y:S01]  /*dd00*/  FADD.FTZ R5, R153, R14 ;  /* 0x0000000e99057221 */ /* 0x000fe20000010000 */
[----:B------:R-:W-:Y:S01]  /*dd10*/  FADD.FTZ R160, R195, R160 ;  /* 0x000000a0c3a07221 */ /* 0x000fe20000010000 */
[----:B-1----:R-:W-:Y:S02]  /*dd20*/  F2FP.F16.F32.PACK_AB R195, R156, R195 ;  /* 0x000000c39cc3723e */ /* 0x002fe400000000ff */
[----:B------:R-:W-:Y:S01]  /*dd30*/  FADD.FTZ R14, R20, R5 ;  /* 0x00000005140e7221 */ /* 0x000fe20000010000 */
[----:B------:R-:W-:Y:S01]  /*dd40*/  FADD.FTZ R5, R156, R160 ;  /* 0x000000a09c057221 */ /* 0x000fe20000010000 */
[----:B------:R-:W-:Y:S01]  /*dd50*/  IMAD.MOV.U32 R20, RZ, RZ, R3 ;  /* 0x000000ffff147224 */ /* 0x000fe200078e0003 */
[----:B0-----:R-:W-:Y:S06]  /*dd60*/  @P2 BRA `(.L_x_2406) ;  /* 0xffffffc000402947 */ /* 0x001fec000383ffff */
.L_x_2397:
        /* <DEDUP_REMOVED lines=131> */
.L_x_2407:
        /* <DEDUP_REMOVED lines=8> */
.L_x_2408:
[----:B-1----:R-:W-:Y:S05]  /*e620*/  @P2 BRA `(.L_x_2409) ;  /* 0x0000000000082947 */ /* 0x002fea0003800000 */
[----:B------:R-:W1:Y:S02]  /*e630*/  SYNCS.PHASECHK.TRANS64.TRYWAIT P0, [UR7+0x38850], R0 ;  /* 0x03885000ff0075a7 */ /* 0x000e640008000147 */
[----:B-1----:R-:W-:Y:S05]  /*e640*/  @!P0 BRA `(.L_x_2410) ;  /* 0x0000009000048947 */ /* 0x002fea0003800000 */
.L_x_2409:
[----:B------:R-:W-:Y:S01]  /*e650*/  R2UR UR4, R17 ;  /* 0x00000000110472ca */ /* 0x000fe200000e0000 */
[----:B------:R-:W-:Y:S01]  /*e660*/  WARPGROUP.ARRIVE ;  /* 0x00000000000079c5 */ /* 0x000fe20000000000 */
[----:B------:R-:W-:Y:S01]  /*e670*/  UMOV UR11, 0x40000040 ;  /* 0x40000040000b7882 */ /* 0x000fe20000000000 */
[----:B01----:R-:W0:Y:S01]  /*e680*/  SHFL.BFLY PT, R0, R5, 0x2, 0x1f ;  /* 0x0c401f0005007f89 */ /* 0x003e2200000e0000 */
[----:B------:R-:W-:Y:S01]  /*e690*/  IMAD.MOV.U32 R6, RZ, RZ, RZ ;  /* 0x000000ffff067224 */ /* 0x000fe200078e00ff */
[----:B------:R-:W-:Y:S01]  /*e6a0*/  R2UR UR9, R220 ;  /* 0x00000000dc0972ca */ /* 0x000fe200000e0000 */
[----:B------:R-:W-:Y:S01]  /*e6b0*/  IMAD.U32 R12, RZ, RZ, UR7 ;  /* 0x00000007ff0c7e24 */ /* 0x000fe2000f8e00ff */
[----:B------:R-:W1:Y:S01]  /*e6c0*/  SHFL.BFLY PT, R7, R14, 0x2, 0x1f ;  /* 0x0c401f000e077f89 */ /* 0x000e6200000e0000 */
[----:B------:R-:W-:Y:S01]  /*e6d0*/  R2UR UR8, R16 ;  /* 0x00000000100872ca */ /* 0x000fe200000e0000 */
[----:B------:R-:W-:-:S04]  /*e6e0*/  IMAD.U32 R13, RZ, RZ, UR5 ;  /* 0x00000005ff0d7e24 */ /* 0x000fc8000f8e00ff */
[----:B------:R-:W-:-:S04]  /*e6f0*/  UIADD3 UR4, UR4, 0x400, URZ ;  /* 0x0000040004047890 */ /* 0x000fc8000fffe03f */
[----:B------:R-:W-:Y:S02]  /*e700*/  USHF.R.U32.HI UR4, URZ, 0x4, UR4 ;  /* 0x000000043f047899 */ /* 0x000fe40008011604 */
[----:B------:R-:W-:Y:S02]  /*e710*/  UIADD3 UR9, UR9, 0x1, URZ ;  /* 0x0000000109097890 */ /* 0x000fe4000fffe03f */
[----:B------:R-:W-:-:S04]  /*e720*/  ULOP3.LUT UR4, UR4, 0x3fff, URZ, 0xc0, !UPT ;  /* 0x00003fff04047892 */ /* 0x000fc8000f8ec03f */
[----:B------:R-:W-:Y:S01]  /*e730*/  ULOP3.LUT UR4, UR4, 0x2800000, URZ, 0xfc, !UPT ;  /* 0x0280000004047892 */ /* 0x000fe2000f8efc3f */
[----:B------:R-:W-:Y:S02]  /*e740*/  IMAD.U32 R220, RZ, RZ, UR9 ;  /* 0x00000009ffdc7e24 */ /* 0x000fe4000f8e00ff */
[----:B0-----:R-:W-:Y:S01]  /*e750*/  FADD.FTZ R2, R0, R5 ;  /* 0x0000000500027221 */ /* 0x001fe20000010000 */
[----:B------:R-:W-:Y:S01]  /*e760*/  IMAD.MOV.U32 R5, RZ, RZ, RZ ;  /* 0x000000ffff057224 */ /* 0x000fe200078e00ff */
[----:B------:R-:W-:Y:S01]  /*e770*/  UIMAD UR4, UR60, 0xa00, UR4 ;  /* 0x00000a003c0478a4 */ /* 0x000fe2000f8e0204 */
[----:B-1----:R-:W-:Y:S02]  /*e780*/  FADD.FTZ R7, R7, R14 ;  /* 0x0000000e07077221 */ /* 0x002fe40000010000 */
[----:B------:R-:W0:Y:S01]  /*e790*/  SHFL.BFLY PT, R9, R2, 0x1, 0x1f ;  /* 0x0c201f0002097f89 */ /* 0x000e2200000e0000 */
[----:B------:R-:W-:Y:S02]  /*e7a0*/  UIADD3 UR6, UR4, 0x80, URZ ;  /* 0x0000008004067890 */ /* 0x000fe4000fffe03f */
[----:B------:R-:W-:Y:S01]  /*e7b0*/  UIADD3 UR60, UR60, 0x1, URZ ;  /* 0x000000013c3c7890 */ /* 0x000fe2000fffe03f */
[----:B------:R-:W1:Y:S01]  /*e7c0*/  SHFL.BFLY PT, R0, R7, 0x1, 0x1f ;  /* 0x0c201f0007007f89 */ /* 0x000e6200000e0000 */
[----:B------:R-:W-:-:S02]  /*e7d0*/  UMOV UR10, UR4 ;  /* 0x00000004000a7c82 */ /* 0x000fc40008000000 */
[----:B------:R-:W-:Y:S01]  /*e7e0*/  HGMMA.64x256x16.F32 R24, R208, gdesc[UR8].tnspB, R24, gsb0 ;  /* 0x43e00008d0187df0 */ /* 0x000fe20008000818 */
[----:B------:R-:W-:Y:S01]  /*e7f0*/  UMOV UR10, UR6 ;  /* 0x00000006000a7c82 */ /* 0x000fe20008000000 */
[----:B------:R-:W-:Y:S01]  /*e800*/  UMOV UR11, 0x40000040 ;  /* 0x40000040000b7882 */ /* 0x000fe20000000000 */
[----:B------:R-:W-:Y:S02]  /*e810*/  UIADD3 UR6, UR4, 0x100, URZ ;  /* 0x0000010004067890 */ /* 0x000fe4000fffe03f */
[----:B------:R-:W-:-:S04]  /*e820*/  UISETP.NE.AND UP0, UPT, UR60, 0x2, UPT ;  /* 0x000000023c00788c */ /* 0x000fc8000bf05270 */
[----:B------:R-:W-:Y:S01]  /*e830*/  USEL UR60, UR60, URZ, UP0 ;  /* 0x0000003f3c3c7287 */ /* 0x000fe20008000000 */
        /* <DEDUP_REMOVED lines=25> */
[----:B------:R-:W-:Y:S02]  /*e9d0*/  UIADD3 UR6, UR4, 0x180, URZ ;  /* 0x0000018004067890 */ /* 0x000fe4000fffe03f */
[----:B------:R-:W-:Y:S01]  /*e9e0*/  UIADD3 UR4, UR4, 0x200, URZ ;  /* 0x0000020004047890 */ /* 0x000fe2000fffe03f */
[----:B------:R-:W-:Y:S02]  /*e9f0*/  WARPGROUP.DEPBAR.LE gsb0, 0x0 ;  /* 0x00008000000079c5 */ /* 0x000fe40000010000 */
[----:B------:R-:W-:-:S15]  /*ea00*/  WARPGROUP.ARRIVE ;  /* 0x00000000000079c5 */ /* 0x000fde0000000000 */
[----:B------:R-:W-:-:S05]  /*ea10*/  NOP ;  /* 0x0000000000007918 */ /* 0x000fca0000000000 */
        /* <DEDUP_REMOVED lines=10> */
[----:B------:R-:W-:-:S06]  /*eac0*/  ULOP3.LUT UR8, UR8, UR4, URZ, 0x3c, !UPT ;  /* 0x0000000408087292 */ /* 0x000fcc000f8e3c3f */
[----:B------:R-:W-:Y:S01]  /*ead0*/  IMAD.U32 R16, RZ, RZ, UR8 ;  /* 0x00000008ff107e24 */ /* 0x000fe2000f8e00ff */
[----:B------:R-:W-:Y:S02]  /*eae0*/  WARPGROUP.DEPBAR.LE gsb0, 0x0 ;  /* 0x00008000000079c5 */ /* 0x000fe40000010000 */
[----:B------:R-:W-:-:S12]  /*eaf0*/  WARPGROUP.ARRIVE ;  /* 0x00000000000079c5 */ /* 0x000fd80000000000 */
        /* <DEDUP_REMOVED lines=131> */
.L_x_2380:
        /* <DEDUP_REMOVED lines=13> */
[----:B------:R-:W-:Y:S01]  /*f400*/  F2FP.F16.F32.PACK_AB R24, R25, R24 ;  /* 0x000000181918723e */ /* 0x000fe200000000ff */
[----:B------:R-:W-:Y:S01]  /*f410*/  ULDC.64 UR16, c[0x0][0x208] ;  /* 0x0000820000107ab9 */ /* 0x000fe20000000a00 */
[----:B------:R-:W-:Y:S02]  /*f420*/  F2FP.F16.F32.PACK_AB R25, R17, R26 ;  /* 0x0000001a1119723e */ /* 0x000fe400000000ff */
[----:B------:R-:W-:Y:S02]  /*f430*/  F2FP.F16.F32.PACK_AB R26, R29, R28 ;  /* 0x0000001c1d1a723e */ /* 0x000fe400000000ff */
[----:B------:R-:W-:-:S02]  /*f440*/  F2FP.F16.F32.PACK_AB R27, R27, R30 ;  /* 0x0000001e1b1b723e */ /* 0x000fc400000000ff */
[----:B------:R-:W-:Y:S02]  /*f450*/  R2UR UR11, R217 ;  /* 0x00000000d90b72ca */ /* 0x000fe400000e0000 */
[----:B------:R-:W-:Y:S02]  /*f460*/  R2UR UR14, R218 ;  /* 0x00000000da0e72ca */ /* 0x000fe400000e0000 */
[----:B------:R-:W-:Y:S02]  /*f470*/  F2FP.F16.F32.PACK_AB R32, R33, R32 ;  /* 0x000000202120723e */ /* 0x000fe400000000ff */
[----:B------:R-:W-:Y:S02]  /*f480*/  F2FP.F16.F32.PACK_AB R33, R35, R34 ;  /* 0x000000222321723e */ /* 0x000fe400000000ff */
[----:B------:R-:W-:Y:S01]  /*f490*/  F2FP.F16.F32.PACK_AB R34, R37, R176 ;  /* 0x000000b02522723e */ /* 0x000fe200000000ff */
[----:B------:R-:W-:Y:S01]  /*f4a0*/  VIADD R37, R212, UR13 ;  /* 0x0000000dd4257c36 */ /* 0x000fe20008000000 */
[----:B------:R-:W-:-:S02]  /*f4b0*/  F2FP.F16.F32.PACK_AB R35, R39, R38 ;  /* 0x000000262723723e */ /* 0x000fc400000000ff */
[----:B------:R-:W-:Y:S01]  /*f4c0*/  F2FP.F16.F32.PACK_AB R173, R174, R173 ;  /* 0x000000adaead723e */ /* 0x000fe200000000ff */
[----:B------:R-:W-:Y:S01]  /*f4d0*/  USHF.R.S32.HI UR10, URZ, 0x1f, UR11 ;  /* 0x0000001f3f0a7899 */ /* 0x000fe2000801140b */
[----:B------:R-:W-:Y:S01]  /*f4e0*/  F2FP.F16.F32.PACK_AB R174, R149, R148 ;  /* 0x0000009495ae723e */ /* 0x000fe200000000ff */
[----:B------:R-:W-:Y:S01]  /*f4f0*/  UIMAD.WIDE.U32 UR6, UR11, UR8, URZ ;  /* 0x000000080b0672a5 */ /* 0x000fe2000f8e003f */
[----:B------:R-:W-:Y:S01]  /*f500*/  F2FP.F16.F32.PACK_AB R175, R177, R175 ;  /* 0x000000afb1af723e */ /* 0x000fe200000000ff */
[----:B------:R-:W-:Y:S02]  /*f510*/  UIMAD UR5, UR10, UR8, URZ ;  /* 0x000000080a0572a4 */ /* 0x000fe4000f8e023f */
[----:B------:R-:W-:Y:S01]  /*f520*/  USHF.R.S32.HI UR12, URZ, 0x1f, UR14 ;  /* 0x0000001f3f0c7899 */ /* 0x000fe2000801140e */
[----:B------:R-:W-:Y:S02]  /*f530*/  MOV R168, R199 ;  /* 0x000000c700a87202 */ /* 0x000fe40000000f00 */
[----:B0-----:R-:W-:Y:S01]  /*f540*/  MOV R169, R4 ;  /* 0x0000000400a97202 */ /* 0x001fe20000000f00 */
[----:B------:R-:W-:-:S03]  /*f550*/  UIMAD UR5, UR11, UR9, UR5 ;  /* 0x000000090b0572a4 */ /* 0x000fc6000f8e0205 */
[----:B------:R-:W-:Y:S01]  /*f560*/  ULDC.64 UR8, c[0x0][0xb98] ;  /* 0x0002e60000087ab9 */ /* 0x000fe20000000a00 */
[--C-:B------:R-:W-:Y:S01]  /*f570*/  IMAD.WIDE R20, R224, 0x2, R168.reuse ;  /* 0x00000002e0147825 */ /* 0x100fe200078e02a8 */
[----:B------:R-:W-:Y:S02]  /*f580*/  UIADD3 UR7, UR7, UR5, URZ ;  /* 0x0000000507077290 */ /* 0x000fe4000fffe03f */
[----:B------:R-:W-:Y:S01]  /*f590*/  UIMAD UR5, UR12, UR8, URZ ;  /* 0x000000080c0572a4 */ /* 0x000fe2000f8e023f */
[----:B------:R-:W-:Y:S01]  /*f5a0*/  IMAD.WIDE R168, R5, 0x2, R168 ;  /* 0x0000000205a87825 */ /* 0x000fe200078e02a8 */
[C---:B------:R-:W-:Y:S01]  /*f5b0*/  IADD3 R119, P6, R20.reuse, 0xc000, RZ ;  /* 0x0000c00014777810 */ /* 0x040fe20007fde0ff */
[----:B------:R-:W-:Y:S01]  /*f5c0*/  UIMAD.WIDE.U32 UR6, UR14, UR8, UR6 ;  /* 0x000000080e0672a5 */ /* 0x000fe2000f8e0006 */
[C---:B------:R-:W-:Y:S01]  /*f5d0*/  IADD3 R7, P3, R20.reuse, 0xc060, RZ ;  /* 0x0000c06014077810 */ /* 0x040fe20007f7e0ff */
[----:B------:R-:W-:Y:S01]  /*f5e0*/  UIMAD UR5, UR14, UR9, UR5 ;  /* 0x000000090e0572a4 */ /* 0x000fe2000f8e0205 */
[C---:B------:R-:W-:Y:S01]  /*f5f0*/  IADD3 R111, P2, R20.reuse, 0x8040, RZ ;  /* 0x00008040146f7810 */ /* 0x040fe20007f5e0ff */
[--C-:B------:R-:W-:Y:S01]  /*f600*/  IMAD.X R11, RZ, RZ, R21.reuse, P6 ;  /* 0x000000ffff0b7224 */ /* 0x100fe200030e0615 */
[----:B------:R-:W-:Y:S01]  /*f610*/  LOP3.LUT R171, R20, 0x380, RZ, 0xc0, !PT ;  /* 0x0000038014ab7812 */ /* 0x000fe200078ec0ff */
[--C-:B------:R-:W-:Y:S01]  /*f620*/  IMAD.X R5, RZ, RZ, R21.reuse, P3 ;  /* 0x000000ffff057224 */ /* 0x100fe200018e0615 */
[----:B------:R-:W-:Y:S01]  /*f630*/  LOP3.LUT R10, R119, 0x380, RZ, 0xc0, !PT ;  /* 0x00000380770a7812 */ /* 0x000fe200078ec0ff */
[----:B------:R-:W-:Y:S01]  /*f640*/  IMAD.X R153, RZ, RZ, R21, P2 ;  /* 0x000000ffff997224 */ /* 0x000fe200010e0615 */
[----:B------:R-:W-:Y:S01]  /*f650*/  LOP3.LUT R4, R7, 0x380, RZ, 0xc0, !PT ;  /* 0x0000038007047812 */ /* 0x000fe200078ec0ff */
[----:B------:R-:W-:Y:S01]  /*f660*/  ULDC.64 UR8, c[0x0][0xae8] ;  /* 0x0002ba0000087ab9 */ /* 0x000fe20000000a00 */
[----:B------:R-:W-:-:S02]  /*f670*/  SHF.R.U64 R171, R171, 0x3, RZ ;  /* 0x00000003abab7819 */ /* 0x000fc400000012ff */
[----:B------:R-:W-:Y:S02]  /*f680*/  IADD3 R12, P2, R20, 0x4000, RZ ;  /* 0x00004000140c7810 */ /* 0x000fe40007f5e0ff */
[----:B------:R-:W-:Y:S02]  /*f690*/  SHF.R.U64 R10, R10, 0x3, RZ ;  /* 0x000000030a0a7819 */ /* 0x000fe400000012ff */
[----:B------:R-:W-:Y:S01]  /*f6a0*/  SHF.R.U64 R4, R4, 0x3, RZ ;  /* 0x0000000304047819 */ /* 0x000fe200000012ff */
[----:B------:R-:W-:Y:S01]  /*f6b0*/  IMAD.X R13, RZ, RZ, R21, P2 ;  /* 0x000000ffff0d7224 */ /* 0x000fe200010e0615 */
[C---:B------:R-:W-:Y:S02]  /*f6c0*/  IADD3 R127, P4, R20.reuse, 0xc040, RZ ;  /* 0x0000c040147f7810 */ /* 0x040fe40007f9e0ff */
[C---:B------:R-:W-:Y:S02]  /*f6d0*/  IADD3 R123, P5, R20.reuse, 0xc020, RZ ;  /* 0x0000c020147b7810 */ /* 0x040fe40007fbe0ff */
[----:B------:R-:W-:-:S02]  /*f6e0*/  IADD3 R115, P0, R20, 0x8060, RZ ;  /* 0x0000806014737810 */ /* 0x000fc40007f1e0ff */
[C---:B------:R-:W-:Y:S01]  /*f6f0*/  IADD3 R31, P1, R20.reuse, 0x20, RZ ;  /* 0x00000020141f7810 */ /* 0x040fe20007f3e0ff */
[--C-:B------:R-:W-:Y:S01]  /*f700*/  IMAD.X R9, RZ, RZ, R21.reuse, P5 ;  /* 0x000000ffff097224 */ /* 0x100fe200028e0615 */
[----:B------:R-:W-:Y:S01]  /*f710*/  IADD3 R107, P3, R20, 0x8020, RZ ;  /* 0x00008020146b7810 */ /* 0x000fe20007f7e0ff */
[--C-:B------:R-:W-:Y:S01]  /*f720*/  IMAD.X R15, RZ, RZ, R21.reuse, P0 ;  /* 0x000000ffff0f7224 */ /* 0x100fe200000e0615 */
[----:B------:R-:W-:Y:S01]  /*f730*/  LOP3.LUT R170, R171, R20, RZ, 0x3c, !PT ;  /* 0x00000014abaa7212 */ /* 0x000fe200078e3cff */
[--C-:B------:R-:W-:Y:S01]  /*f740*/  IMAD.MOV.U32 R171, RZ, RZ, R21.reuse ;  /* 0x000000ffffab7224 */ /* 0x100fe200078e0015 */
[----:B------:R-:W-:Y:S01]  /*f750*/  LOP3.LUT R10, R10, R119, RZ, 0x3c, !PT ;  /* 0x000000770a0a7212 */ /* 0x000fe200078e3cff */
[--C-:B------:R-:W-:Y:S01]  /*f760*/  IMAD.X R151, RZ, RZ, R21.reuse, P1 ;  /* 0x000000ffff977224 */ /* 0x100fe200008e0615 */
[----:B------:R-:W-:Y:S01]  /*f770*/  LOP3.LUT R4, R4, R7, RZ, 0x3c, !PT ;  /* 0x0000000704047212 */ /* 0x000fe200078e3cff */
[--C-:B------:R-:W-:Y:S01]  /*f780*/  IMAD.X R7, RZ, RZ, R21.reuse, P4 ;  /* 0x000000ffff077224 */ /* 0x100fe200020e0615 */
[----:B------:R-:W-:Y:S01]  /*f790*/  IADD3 R119, P2, R168, 0x7000, RZ ;  /* 0x00007000a8777810 */ /* 0x000fe20007f5e0ff */
        /* <DEDUP_REMOVED lines=11> */
[----:B------:R-:W-:Y:S01]  /*f850*/  MOV R171, R170 ;  /* 0x000000aa00ab7202 */ /* 0x000fe20000000f00 */
[--C-:B------:R-:W-:Y:S01]  /*f860*/  IMAD.X R165, RZ, RZ, R21.reuse, P1 ;  /* 0x000000ffffa57224 */ /* 0x100fe200008e0615 */
[----:B------:R-:W-:Y:S01]  /*f870*/  LOP3.LUT R118, R119, 0x380, RZ, 0xc0, !PT ;  /* 0x0000038077767812 */ /* 0x000fe200078ec0ff */
[----:B------:R-:W0:Y:S01]  /*f880*/  LDC R170, c[0x0][0xbe8] ;  /* 0x0002fa00ffaa7b82 */ /* 0x000e220000000800 */
[----:B------:R-:W-:Y:S01]  /*f890*/  IMAD.X R167, RZ, RZ, R21, P3 ;  /* 0x000000ffffa77224 */ /* 0x000fe200018e0615 */
[----:B------:R-:W-:-:S06]  /*f8a0*/  LOP3.LUT R21, R102, 0x380, RZ, 0xc0, !PT ;  /* 0x0000038066157812 */ /* 0x000fcc00078ec0ff */
[----:B------:R-:W-:Y:S01]  /*f8b0*/  BAR.SYNC.DEFER_BLOCKING 0x1, 0x100 ;  /* 0x0044000000007b1d */ /* 0x000fe20000010000 */
[----:B------:R-:W-:Y:S02]  /*f8c0*/  SHF.R.U64 R118, R118, 0x3, RZ ;  /* 0x0000000376767819 */ /* 0x000fe400000012ff */
[----:B------:R-:W-:Y:S02]  /*f8d0*/  LOP3.LUT R20, R31, 0x380, RZ, 0xc0, !PT ;  /* 0x000003801f147812 */ /* 0x000fe400078ec0ff */
[----:B------:R-:W-:Y:S02]  /*f8e0*/  SHF.R.U64 R21, R21, 0x3, RZ ;  /* 0x0000000315157819 */ /* 0x000fe400000012ff */
[----:B------:R-:W-:Y:S01]  /*f8f0*/  LOP3.LUT R118, R118, R119, RZ, 0x3c, !PT ;  /* 0x0000007776767212 */ /* 0x000fe200078e3cff */
[----:B------:R-:W-:Y:S01]  /*f900*/  IMAD.X R119, RZ, RZ, R169, P2 ;  /* 0x000000ffff777224 */ /* 0x000fe200010e06a9 */
[----:B------:R-:W-:Y:S02]  /*f910*/  IADD3 R147, P2, R168, 0xe000, RZ ;  /* 0x0000e000a8937810 */ /* 0x000fe40007f5e0ff */
[----:B------:R-:W-:-:S02]  /*f920*/  SHF.R.U64 R20, R20, 0x3, RZ ;  /* 0x0000000314147819 */ /* 0x000fc400000012ff */
[----:B------:R-:W-:Y:S02]  /*f930*/  LOP3.LUT R156, R21, R102, RZ, 0x3c, !PT ;  /* 0x00000066159c7212 */ /* 0x000fe400078e3cff */
[----:B------:R-:W-:Y:S02]  /*f940*/  LOP3.LUT R21, R22, 0x380, RZ, 0xc0, !PT ;  /* 0x0000038016157812 */ /* 0x000fe400078ec0ff */
[----:B------:R-:W-:Y:S02]  /*f950*/  LOP3.LUT R146, R147, 0x380, RZ, 0xc0, !PT ;  /* 0x0000038093927812 */ /* 0x000fe400078ec0ff */
[----:B------:R-:W-:Y:S02]  /*f960*/  LOP3.LUT R150, R20, R31, RZ, 0x3c, !PT ;  /* 0x0000001f14967212 */ /* 0x000fe400078e3cff */
[----:B------:R-:W-:Y:S02]  /*f970*/  LOP3.LUT R20, R99, 0x380, RZ, 0xc0, !PT ;  /* 0x0000038063147812 */ /* 0x000fe400078ec0ff */
[----:B------:R-:W-:Y:S01]  /*f980*/  SHF.R.U64 R21, R21, 0x3, RZ ;  /* 0x0000000315157819 */ /* 0x000fe200000012ff */
[----:B------:R1:W-:Y:S01]  /*f990*/  STSM.16.M88.4 [R171], R24 ;  /* 0x00000018ab007844 */ /* 0x0003e20000000200 */
[----:B------:R-:W-:-:S02]  /*f9a0*/  SHF.R.U64 R146, R146, 0x3, RZ ;  /* 0x0000000392927819 */ /* 0x000fc400000012ff */
[----:B------:R-:W-:Y:S02]  /*f9b0*/  SHF.R.U64 R20, R20, 0x3, RZ ;  /* 0x0000000314147819 */ /* 0x000fe400000012ff */
[----:B------:R-:W-:Y:S02]  /*f9c0*/  LOP3.LUT R164, R21, R22, RZ, 0x3c, !PT ;  /* 0x0000001615a47212 */ /* 0x000fe400078e3cff */
[----:B------:R-:W-:Y:S02]  /*f9d0*/  IADD3 R21, P3, R168, 0x1000, RZ ;  /* 0x00001000a8157810 */ /* 0x000fe40007f7e0ff */
[----:B------:R-:W-:Y:S01]  /*f9e0*/  LOP3.LUT R146, R146, R147, RZ, 0x3c, !PT ;  /* 0x0000009392927212 */ /* 0x000fe200078e3cff */
[----:B------:R-:W-:Y:S01]  /*f9f0*/  IMAD.X R147, RZ, RZ, R169, P2 ;  /* 0x000000ffff937224 */ /* 0x000fe200010e06a9 */
[----:B0-----:R-:W-:Y:S02]  /*fa00*/  ISETP.NE.AND P2, PT, R170, 0x1, PT ;  /* 0x00000001aa00780c */ /* 0x001fe40003f45270 */
[----:B------:R-:W-:-:S02]  /*fa10*/  LOP3.LUT R160, R20, R99, RZ, 0x3c, !PT ;  /* 0x0000006314a07212 */ /* 0x000fc400078e3cff */
[----:B------:R-:W-:Y:S02]  /*fa20*/  LOP3.LUT R20, R21, 0x380, RZ, 0xc0, !PT ;  /* 0x0000038015147812 */ /* 0x000fe400078ec0ff */
[----:B------:R-:W-:Y:S02]  /*fa30*/  LOP3.LUT R8, R123, 0x380, RZ, 0xc0, !PT ;  /* 0x000003807b087812 */ /* 0x000fe400078ec0ff */
[----:B------:R-:W-:Y:S02]  /*fa40*/  LOP3.LUT R14, R115, 0x380, RZ, 0xc0, !PT ;  /* 0x00000380730e7812 */ /* 0x000fe400078ec0ff */
[----:B------:R-:W-:Y:S02]  /*fa50*/  LOP3.LUT R110, R111, 0x380, RZ, 0xc0, !PT ;  /* 0x000003806f6e7812 */ /* 0x000fe400078ec0ff */
[----:B------:R-:W-:Y:S01]  /*fa60*/  LOP3.LUT R106, R107, 0x380, RZ, 0xc0, !PT ;  /* 0x000003806b6a7812 */ /* 0x000fe200078ec0ff */
[----:B-1----:R-:W0:Y:S01]  /*fa70*/  @P2 LDC R24, c[0x0][0xbec] ;  /* 0x0002fb00ff182b82 */ /* 0x002e220000000800 */
[----:B------:R-:W-:-:S02]  /*fa80*/  LOP3.LUT R102, R103, 0x380, RZ, 0xc0, !PT ;  /* 0x0000038067667812 */ /* 0x000fc400078ec0ff */
[----:B------:R-:W-:Y:S02]  /*fa90*/  SHF.R.U64 R20, R20, 0x3, RZ ;  /* 0x0000000314147819 */ /* 0x000fe400000012ff */
[----:B------:R-:W-:Y:S02]  /*faa0*/  SHF.R.U64 R8, R8, 0x3, RZ ;  /* 0x0000000308087819 */ /* 0x000fe400000012ff */
[----:B------:R-:W-:Y:S01]  /*fab0*/  SHF.R.U64 R14, R14, 0x3, RZ ;  /* 0x000000030e0e7819 */ /* 0x000fe200000012ff */
[----:B------:R-:W1:Y:S01]  /*fac0*/  @P2 LDC R27, c[0x0][0xbf0] ;  /* 0x0002fc00ff1b2b82 */ /* 0x000e620000000800 */
[----:B------:R-:W-:Y:S02]  /*fad0*/  SHF.R.U64 R110, R110, 0x3, RZ ;  /* 0x000000036e6e7819 */ /* 0x000fe400000012ff */
[----:B------:R-:W-:Y:S02]  /*fae0*/  SHF.R.U64 R106, R106, 0x3, RZ ;  /* 0x000000036a6a7819 */ /* 0x000fe400000012ff */
[----:B------:R-:W-:-:S02]  /*faf0*/  LOP3.LUT R31, R98, 0x380, RZ, 0xc0, !PT ;  /* 0x00000380621f7812 */ /* 0x000fc400078ec0ff */
[----:B------:R-:W-:Y:S02]  /*fb00*/  SHF.R.U64 R102, R102, 0x3, RZ ;  /* 0x0000000366667819 */ /* 0x000fe400000012ff */
[----:B------:R-:W-:Y:S01]  /*fb10*/  LOP3.LUT R20, R20, R21, RZ, 0x3c, !PT ;  /* 0x0000001514147212 */ /* 0x000fe200078e3cff */
[----:B------:R-:W-:Y:S01]  /*fb20*/  IMAD.X R21, RZ, RZ, R169, P3 ;  /* 0x000000ffff157224 */ /* 0x000fe200018e06a9 */
[----:B------:R-:W-:Y:S02]  /*fb30*/  LOP3.LUT R8, R8, R123, RZ, 0x3c, !PT ;  /* 0x0000007b08087212 */ /* 0x000fe400078e3cff */
[----:B------:R-:W-:Y:S02]  /*fb40*/  LOP3.LUT R14, R14, R115, RZ, 0x3c, !PT ;  /* 0x000000730e0e7212 */ /* 0x000fe400078e3cff */
[----:B------:R-:W-:Y:S01]  /*fb50*/  LOP3.LUT R152, R110, R111, RZ, 0x3c, !PT ;  /* 0x0000006f6e987212 */ /* 0x000fe200078e3cff */
[----:B0-----:R-:W-:Y:S01]  /*fb60*/  @P2 IMAD.HI.U32 R24, R37, R24, RZ ;  /* 0x0000001825182227 */ /* 0x001fe200078e00ff */
[----:B------:R-:W-:-:S02]  /*fb70*/  LOP3.LUT R154, R106, R107, RZ, 0x3c, !PT ;  /* 0x0000006b6a9a7212 */ /* 0x000fc400078e3cff */
[----:B------:R-:W-:Y:S02]  /*fb80*/  SHF.R.U64 R31, R31, 0x3, RZ ;  /* 0x000000031f1f7819 */ /* 0x000fe400000012ff */
[----:B------:R-:W-:Y:S02]  /*fb90*/  LOP3.LUT R158, R102, R103, RZ, 0x3c, !PT ;  /* 0x00000067669e7212 */ /* 0x000fe400078e3cff */
[C---:B------:R-:W-:Y:S02]  /*fba0*/  IADD3 R123, P3, R168.reuse, 0x8000, RZ ;  /* 0x00008000a87b7810 */ /* 0x040fe40007f7e0ff */
[C---:B------:R-:W-:Y:S02]  /*fbb0*/  IADD3 R99, P4, R168.reuse, 0x2000, RZ ;  /* 0x00002000a8637810 */ /* 0x040fe40007f9e0ff */
[C---:B------:R-:W-:Y:S02]  /*fbc0*/  IADD3 R103, P5, R168.reuse, 0x3000, RZ ;  /* 0x00003000a8677810 */ /* 0x040fe40007fbe0ff */
[----:B------:R-:W-:-:S02]  /*fbd0*/  IADD3 R107, P6, R168, 0x4000, RZ ;  /* 0x00004000a86b7810 */ /* 0x000fc40007fde0ff */
[C---:B------:R-:W-:Y:S02]  /*fbe0*/  IADD3 R111, P0, R168.reuse, 0x5000, RZ ;  /* 0x00005000a86f7810 */ /* 0x040fe40007f1e0ff */
[----:B------:R-:W-:Y:S02]  /*fbf0*/  IADD3 R115, P1, R168, 0x6000, RZ ;  /* 0x00006000a8737810 */ /* 0x000fe40007f3e0ff */
[----:B------:R-:W-:Y:S02]  /*fc00*/  LOP3.LUT R162, R31, R98, RZ, 0x3c, !PT ;  /* 0x000000621fa27212 */ /* 0x000fe400078e3cff */
[----:B------:R-:W-:Y:S02]  /*fc10*/  LOP3.LUT R122, R123, 0x380, RZ, 0xc0, !PT ;  /* 0x000003807b7a7812 */ /* 0x000fe400078ec0ff */
[----:B------:R-:W-:Y:S02]  /*fc20*/  LOP3.LUT R22, R19, 0x380, RZ, 0xc0, !PT ;  /* 0x0000038013167812 */ /* 0x000fe400078ec0ff */
[----:B------:R-:W-:-:S02]  /*fc30*/  LOP3.LUT R98, R99, 0x380, RZ, 0xc0, !PT ;  /* 0x0000038063627812 */ /* 0x000fc400078ec0ff */
[----:B------:R-:W-:Y:S02]  /*fc40*/  LOP3.LUT R102, R103, 0x380, RZ, 0xc0, !PT ;  /* 0x0000038067667812 */ /* 0x000fe400078ec0ff */
[----:B------:R-:W-:Y:S02]  /*fc50*/  LOP3.LUT R106, R107, 0x380, RZ, 0xc0, !PT ;  /* 0x000003806b6a7812 */ /* 0x000fe400078ec0ff */
[----:B------:R-:W-:Y:S02]  /*fc60*/  LOP3.LUT R110, R111, 0x380, RZ, 0xc0, !PT ;  /* 0x000003806f6e7812 */ /* 0x000fe400078ec0ff */
[----:B------:R-:W-:Y:S02]  /*fc70*/  LOP3.LUT R114, R115, 0x380, RZ, 0xc0, !PT ;  /* 0x0000038073727812 */ /* 0x000fe400078ec0ff */
[----:B------:R-:W-:Y:S02]  /*fc80*/  LOP3.LUT R6, R127, 0x380, RZ, 0xc0, !PT ;  /* 0x000003807f067812 */ /* 0x000fe400078ec0ff */
[----:B------:R-:W-:-:S02]  /*fc90*/  SHF.R.U64 R122, R122, 0x3, RZ ;  /* 0x000000037a7a7819 */ /* 0x000fc400000012ff */
[----:B------:R-:W-:Y:S02]  /*fca0*/  SHF.R.U64 R22, R22, 0x3, RZ ;  /* 0x0000000316167819 */ /* 0x000fe400000012ff */
[----:B------:R-:W-:Y:S02]  /*fcb0*/  SHF.R.U64 R98, R98, 0x3, RZ ;  /* 0x0000000362627819 */ /* 0x000fe400000012ff */
[----:B------:R-:W-:Y:S02]  /*fcc0*/  SHF.R.U64 R102, R102, 0x3, RZ ;  /* 0x0000000366667819 */ /* 0x000fe400000012ff */
[----:B------:R-:W-:Y:S02]  /*fcd0*/  SHF.R.U64 R106, R106, 0x3, RZ ;  /* 0x000000036a6a7819 */ /* 0x000fe400000012ff */
[----:B------:R-:W-:Y:S02]  /*fce0*/  SHF.R.U64 R110, R110, 0x3, RZ ;  /* 0x000000036e6e7819 */ /* 0x000fe400000012ff */
[----:B------:R-:W-:-:S02]  /*fcf0*/  SHF.R.U64 R114, R114, 0x3, RZ ;  /* 0x0000000372727819 */ /* 0x000fc400000012ff */
[----:B------:R-:W-:Y:S02]  /*fd00*/  SHF.R.U64 R6, R6, 0x3, RZ ;  /* 0x0000000306067819 */ /* 0x000fe400000012ff */
[----:B------:R-:W-:Y:S01]  /*fd10*/  LOP3.LUT R122, R122, R123, RZ, 0x3c, !PT ;  /* 0x0000007b7a7a7212 */ /* 0x000fe200078e3cff */
[--C-:B------:R-:W-:Y:S01]  /*fd20*/  IMAD.X R123, RZ, RZ, R169.reuse, P3 ;  /* 0x000000ffff7b7224 */ /* 0x100fe200018e06a9 */
[----:B------:R-:W-:Y:S02]  /*fd30*/  LOP3.LUT R166, R22, R19, RZ, 0x3c, !PT ;  /* 0x0000001316a67212 */ /* 0x000fe400078e3cff */
[----:B------:R-:W-:Y:S01]  /*fd40*/  LOP3.LUT R98, R98, R99, RZ, 0x3c, !PT ;  /* 0x0000006362627212 */ /* 0x000fe200078e3cff */
[--C-:B------:R-:W-:Y:S01]  /*fd50*/  IMAD.X R99, RZ, RZ, R169.reuse, P4 ;  /* 0x000000ffff637224 */ /* 0x100fe200020e06a9 */
[----:B------:R-:W-:Y:S01]  /*fd60*/  LOP3.LUT R102, R102, R103, RZ, 0x3c, !PT ;  /* 0x0000006766667212 */ /* 0x000fe200078e3cff */
[--C-:B------:R-:W-:Y:S01]  /*fd70*/  IMAD.X R103, RZ, RZ, R169.reuse, P5 ;  /* 0x000000ffff677224 */ /* 0x100fe200028e06a9 */
[----:B------:R-:W-:Y:S01]  /*fd80*/  LOP3.LUT R106, R106, R107, RZ, 0x3c, !PT ;  /* 0x0000006b6a6a7212 */ /* 0x000fe200078e3cff */
[--C-:B------:R-:W-:Y:S01]  /*fd90*/  IMAD.X R107, RZ, RZ, R169.reuse, P6 ;  /* 0x000000ffff6b7224 */ /* 0x100fe200030e06a9 */
[----:B------:R-:W-:Y:S01]  /*fda0*/  LOP3.LUT R110, R110, R111, RZ, 0x3c, !PT ;  /* 0x0000006f6e6e7212 */ /* 0x000fe200078e3cff */
[--C-:B------:R-:W-:Y:S01]  /*fdb0*/  IMAD.X R111, RZ, RZ, R169.reuse, P0 ;  /* 0x000000ffff6f7224 */ /* 0x100fe200000e06a9 */
[----:B------:R-:W-:Y:S01]  /*fdc0*/  LOP3.LUT R114, R114, R115, RZ, 0x3c, !PT ;  /* 0x0000007372727212 */ /* 0x000fe200078e3cff */
[----:B------:R-:W-:Y:S01]  /*fdd0*/  IMAD.X R115, RZ, RZ, R169, P1 ;  /* 0x000000ffff737224 */ /* 0x000fe200008e06a9 */
[----:B------:R-:W-:-:S02]  /*fde0*/  LOP3.LUT R6, R6, R127, RZ, 0x3c, !PT ;  /* 0x0000007f06067212 */ /* 0x000fc400078e3cff */
[C---:B------:R-:W-:Y:S02]  /*fdf0*/  IADD3 R22, P3, R168.reuse, 0xf000, RZ ;  /* 0x0000f000a8167810 */ /* 0x040fe40007f7e0ff */
[C---:B------:R-:W-:Y:S02]  /*fe00*/  IADD3 R127, P4, R168.reuse, 0x9000, RZ ;  /* 0x00009000a87f7810 */ /* 0x040fe40007f9e0ff */
[C---:B------:R-:W-:Y:S02]  /*fe10*/  IADD3 R131, P5, R168.reuse, 0xa000, RZ ;  /* 0x0000a000a8837810 */ /* 0x040fe40007fbe0ff */
[C---:B------:R-:W-:Y:S02]  /*fe20*/  IADD3 R135, P6, R168.reuse, 0xb000, RZ ;  /* 0x0000b000a8877810 */ /* 0x040fe40007fde0ff */
[C---:B------:R-:W-:Y:S02]  /*fe30*/  IADD3 R139, P0, R168.reuse, 0xc000, RZ ;  /* 0x0000c000a88b7810 */ /* 0x040fe40007f1e0ff */
[----:B------:R-:W-:-:S02]  /*fe40*/  IADD3 R143, P1, R168, 0xd000, RZ ;  /* 0x0000d000a88f7810 */ /* 0x000fc40007f3e0ff */
[----:B------:R-:W-:Y:S02]  /*fe50*/  LOP3.LUT R31, R12, 0x380, RZ, 0xc0, !PT ;  /* 0x000003800c1f7812 */ /* 0x000fe400078ec0ff */
[----:B------:R-:W-:Y:S02]  /*fe60*/  LOP3.LUT R17, R22, 0x380, RZ, 0xc0, !PT ;  /* 0x0000038016117812 */ /* 0x000fe400078ec0ff */
[----:B------:R-:W-:Y:S02]  /*fe70*/  LOP3.LUT R126, R127, 0x380, RZ, 0xc0, !PT ;  /* 0x000003807f7e7812 */ /* 0x000fe400078ec0ff */
[----:B------:R-:W-:Y:S02]  /*fe80*/  LOP3.LUT R130, R131, 0x380, RZ, 0xc0, !PT ;  /* 0x0000038083827812 */ /* 0x000fe400078ec0ff */
[----:B------:R-:W-:Y:S02]  /*fe90*/  LOP3.LUT R134, R135, 0x380, RZ, 0xc0, !PT ;  /* 0x0000038087867812 */ /* 0x000fe400078ec0ff */
[----:B------:R-:W-:-:S02]  /*fea0*/  LOP3.LUT R138, R139, 0x380, RZ, 0xc0, !PT ;  /* 0x000003808b8a7812 */ /* 0x000fc400078ec0ff */
[----:B------:R-:W-:Y:S02]  /*feb0*/  LOP3.LUT R142, R143, 0x380, RZ, 0xc0, !PT ;  /* 0x000003808f8e7812 */ /* 0x000fe400078ec0ff */
[----:B------:R-:W-:Y:S02]  /*fec0*/  LOP3.LUT R29, R168, 0x380, RZ, 0xc0, !PT ;  /* 0x00000380a81d7812 */ /* 0x000fe400078ec0ff */
[----:B------:R-:W-:Y:S02]  /*fed0*/  SHF.R.U64 R31, R31, 0x3, RZ ;  /* 0x000000031f1f7819 */ /* 0x000fe400000012ff */
[----:B------:R-:W-:Y:S02]  /*fee0*/  SHF.R.U64 R17, R17, 0x3, RZ ;  /* 0x0000000311117819 */ /* 0x000fe400000012ff */
[----:B------:R-:W-:Y:S02]  /*fef0*/  SHF.R.U64 R126, R126, 0x3, RZ ;  /* 0x000000037e7e7819 */ /* 0x000fe400000012ff */
[----:B------:R-:W-:-:S02]  /*ff00*/  SHF.R.U64 R130, R130, 0x3, RZ ;  /* 0x0000000382827819 */ /* 0x000fc400000012ff */
[----:B------:R-:W-:Y:S02]  /*ff10*/  SHF.R.U64 R134, R134, 0x3, RZ ;  /* 0x0000000386867819 */ /* 0x000fe400000012ff */
[----:B------:R-:W-:Y:S02]  /*ff20*/  SHF.R.U64 R138, R138, 0x3, RZ ;  /* 0x000000038a8a7819 */ /* 0x000fe400000012ff */
[----:B------:R-:W-:Y:S02]  /*ff30*/  SHF.R.U64 R142, R142, 0x3, RZ ;  /* 0x000000038e8e7819 */ /* 0x000fe400000012ff */
[----:B------:R-:W-:Y:S02]  /*ff40*/  SHF.R.U64 R29, R29, 0x3, RZ ;  /* 0x000000031d1d7819 */ /* 0x000fe400000012ff */
[----:B------:R-:W-:Y:S02]  /*ff50*/  MOV R150, R150 ;  /* 0x0000009600967202 */ /* 0x000fe40000000f00 */
[----:B------:R-:W-:Y:S01]  /*ff60*/  LOP3.LUT R12, R31, R12, RZ, 0x3c, !PT ;  /* 0x0000000c1f0c7212 */ /* 0x000fe200078e3cff */
[--C-:B------:R-:W-:Y:S01]  /*ff70*/  IMAD.X R31, RZ, RZ, R169.reuse, P3 ;  /* 0x000000ffff1f7224 */ /* 0x100fe200018e06a9 */
[----:B------:R-:W-:Y:S01]  /*ff80*/  LOP3.LUT R30, R17, R22, RZ, 0x3c, !PT ;  /* 0x00000016111e7212 */ /* 0x000fe200078e3cff */
[----:B------:R0:W-:Y:S01]  /*ff90*/  STSM.16.M88.4 [R150], R32 ;  /* 0x0000002096007844 */ /* 0x0001e20000000200 */
        /* <DEDUP_REMOVED lines=12> */
[----:B------:R-:W-:-:S02]  /*10060*/  MOV R19, R4 ;  /* 0x0000000400137202 */ /* 0x000fc40000000f00 */
[----:B------:R-:W-:Y:S01]  /*10070*/  MOV R17, R6 ;  /* 0x0000000600117202 */ /* 0x000fe20000000f00 */
[----:B0-----:R-:W-:Y:S01]  /*10080*/  IMAD.MOV.U32 R32, RZ, RZ, R37 ;  /* 0x000000ffff207224 */ /* 0x001fe200078e0025 */
[----:B------:R-:W-:Y:S02]  /*10090*/  MOV R22, R8 ;  /* 0x0000000800167202 */ /* 0x000fe40000000f00 */
[----:B------:R-:W-:Y:S02]  /*100a0*/  MOV R168, R10 ;  /* 0x0000000a00a87202 */ /* 0x000fe40000000f00 */
[----:B------:R-:W-:Y:S02]  /*100b0*/  MOV R160, R160 ;  /* 0x000000a000a07202 */ /* 0x000fe40000000f00 */
[----:B------:R-:W-:Y:S02]  /*100c0*/  F2FP.F16.F32.PACK_AB R4, R41, R178 ;  /* 0x000000b22904723e */ /* 0x000fe400000000ff */
[----:B------:R-:W-:-:S02]  /*100d0*/  F2FP.F16.F32.PACK_AB R5, R43, R42 ;  /* 0x0000002a2b05723e */ /* 0x000fc400000000ff */
[----:B------:R-:W-:Y:S02]  /*100e0*/  F2FP.F16.F32.PACK_AB R6, R45, R179 ;  /* 0x000000b32d06723e */ /* 0x000fe400000000ff */
[----:B------:R-:W-:Y:S02]  /*100f0*/  F2FP.F16.F32.PACK_AB R7, R47, R46 ;  /* 0x0000002e2f07723e */ /* 0x000fe400000000ff */
[----:B------:R-:W-:Y:S02]  /*10100*/  MOV R169, R14 ;  /* 0x0000000e00a97202 */ /* 0x000fe40000000f00 */
[----:B------:R-:W-:Y:S01]  /*10110*/  MOV R166, R166 ;  /* 0x000000a600a67202 */ /* 0x000fe20000000f00 */
[----:B------:R0:W-:Y:S01]  /*10120*/  STSM.16.M88.4 [R160], R4 ;  /* 0x00000004a0007844 */ /* 0x0001e20000000200 */
        /* <DEDUP_REMOVED lines=11> */
[----:B------:R-:W-:Y:S01]  /*101e0*/  MOV R164, R164 ;  /* 0x000000a400a47202 */ /* 0x000fe20000000f00 */
[----:B------:R1:W-:Y:S01]  /*101f0*/  STSM.16.M88.4 [R25], R12 ;  /* 0x0000000c19007844 */ /* 0x0003e20000000200 */
[----:B0-----:R-:W-:Y:S01]  /*10200*/  F2FP.F16.F32.PACK_AB R4, R65, R184 ;  /* 0x000000b84104723e */ /* 0x001fe200000000ff */
[----:B------:R-:W-:Y:S01]  /*10210*/  IMAD.MOV R33, RZ, RZ, -R32 ;  /* 0x000000ffff217224 */ /* 0x000fe200078e0a20 */
[----:B------:R-:W-:Y:S02]  /*10220*/  F2FP.F16.F32.PACK_AB R5, R67, R66 ;  /* 0x000000424305723e */ /* 0x000fe400000000ff */
[----:B------:R-:W-:Y:S01]  /*10230*/  F2FP.F16.F32.PACK_AB R6, R69, R185 ;  /* 0x000000b94506723e */ /* 0x000fe200000000ff */
[----:B------:R-:W-:Y:S01]  /*10240*/  IMAD R33, R170, R33, R37 ;  /* 0x00000021aa217224 */ /* 0x000fe200078e0225 */
[----:B------:R-:W-:-:S02]  /*10250*/  F2FP.F16.F32.PACK_AB R7, R71, R70 ;  /* 0x000000464707723e */ /* 0x000fc400000000ff */
[----:B------:R-:W-:Y:S02]  /*10260*/  MOV R162, R162 ;  /* 0x000000a200a27202 */ /* 0x000fe40000000f00 */
[----:B--2---:R-:W-:Y:S01]  /*10270*/  F2FP.F16.F32.PACK_AB R8, R73, R186 ;  /* 0x000000ba4908723e */ /* 0x004fe200000000ff */
[----:B------:R0:W-:Y:S01]  /*10280*/  STSM.16.M88.4 [R164], R4 ;  /* 0x00000004a4007844 */ /* 0x0001e20000000200 */
[----:B------:R-:W-:Y:S02]  /*10290*/  F2FP.F16.F32.PACK_AB R9, R75, R74 ;  /* 0x0000004a4b09723e */ /* 0x000fe400000000ff */
[----:B------:R-:W-:Y:S02]  /*102a0*/  F2FP.F16.F32.PACK_AB R10, R77, R187 ;  /* 0x000000bb4d0a723e */ /* 0x000fe400000000ff */
[----:B------:R-:W-:Y:S02]  /*102b0*/  F2FP.F16.F32.PACK_AB R11, R79, R78 ;  /* 0x0000004e4f0b723e */ /* 0x000fe400000000ff */
[----:B------:R-:W-:-:S02]  /*102c0*/  MOV R158, R158 ;  /* 0x0000009e009e7202 */ /* 0x000fc40000000f00 */
[----:B-1----:R-:W-:Y:S01]  /*102d0*/  F2FP.F16.F32.PACK_AB R12, R81, R188 ;  /* 0x000000bc510c723e */ /* 0x002fe200000000ff */
[----:B------:R1:W-:Y:S01]  /*102e0*/  STSM.16.M88.4 [R162], R8 ;  /* 0x00000008a2007844 */ /* 0x0003e20000000200 */
[----:B------:R-:W-:Y:S02]  /*102f0*/  F2FP.F16.F32.PACK_AB R13, R83, R82 ;  /* 0x00000052530d723e */ /* 0x000fe400000000ff */
[----:B------:R-:W-:Y:S02]  /*10300*/  F2FP.F16.F32.PACK_AB R14, R85, R189 ;  /* 0x000000bd550e723e */ /* 0x000fe400000000ff */
[----:B------:R-:W-:Y:S02]  /*10310*/  F2FP.F16.F32.PACK_AB R15, R87, R86 ;  /* 0x00000056570f723e */ /* 0x000fe400000000ff */
[----:B0-----:R-:W-:Y:S02]  /*10320*/  F2FP.F16.F32.PACK_AB R5, R36, R3 ;  /* 0x000000032405723e */ /* 0x001fe400000000ff */
[----:B------:R-:W-:Y:S01]  /*10330*/  SHF.R.S32.HI R3, RZ, 0x1f, R33 ;  /* 0x0000001fff037819 */ /* 0x000fe20000011421 */
[----:B------:R0:W-:Y:S01]  /*10340*/  STSM.16.M88.4 [R158], R12 ;  /* 0x0000000c9e007844 */ /* 0x0001e20000000200 */
[----:B------:R-:W-:-:S02]  /*10350*/  MOV R156, R156 ;  /* 0x0000009c009c7202 */ /* 0x000fc40000000f00 */
[----:B------:R-:W-:Y:S02]  /*10360*/  F2FP.F16.F32.PACK_AB R24, R89, R190 ;  /* 0x000000be5918723e */ /* 0x000fe400000000ff */
[----:B------:R-:W-:Y:S01]  /*10370*/  F2FP.F16.F32.PACK_AB R25, R91, R90 ;  /* 0x0000005a5b19723e */ /* 0x000fe200000000ff */
[----:B-1----:R-:W-:Y:S01]  /*10380*/  IMAD.U32 R9, RZ, RZ, UR5 ;  /* 0x00000005ff097e24 */ /* 0x002fe2000f8e00ff */
[----:B------:R-:W-:Y:S01]  /*10390*/  SHF.R.S32.HI R8, RZ, 0x1f, R32 ;  /* 0x0000001fff087819 */ /* 0x000fe20000011420 */
[----:B------:R-:W-:Y:S01]  /*103a0*/  ULDC UR5, c[0x0][0xa88] ;  /* 0x0002a20000057ab9 */ /* 0x000fe20000000800 */
[----:B------:R-:W-:Y:S02]  /*103b0*/  F2FP.F16.F32.PACK_AB R26, R93, R191 ;  /* 0x000000bf5d1a723e */ /* 0x000fe400000000ff */
[----:B------:R-:W-:Y:S02]  /*103c0*/  F2FP.F16.F32.PACK_AB R27, R95, R94 ;  /* 0x0000005e5f1b723e */ /* 0x000fe400000000ff */
[----:B------:R-:W-:-:S02]  /*103d0*/  MOV R154, R154 ;  /* 0x0000009a009a7202 */ /* 0x000fc40000000f00 */
[----:B------:R-:W-:Y:S01]  /*103e0*/  F2FP.F16.F32.PACK_AB R4, R97, R192 ;  /* 0x000000c06104723e */ /* 0x000fe200000000ff */
[----:B------:R1:W-:Y:S01]  /*103f0*/  STSM.16.M88.4 [R156], R24 ;  /* 0x000000189c007844 */ /* 0x0003e20000000200 */
[----:B0-----:R-:W-:Y:S01]  /*10400*/  IADD3 R12, P0, R32, UR6, RZ ;  /* 0x00000006200c7c10 */ /* 0x001fe2000ff1e0ff */
[----:B------:R-:W-:Y:S01]  /*10410*/  VIADD R14, R223, UR13 ;  /* 0x0000000ddf0e7c36 */ /* 0x000fe20008000000 */
[----:B------:R-:W-:Y:S02]  /*10420*/  F2FP.F16.F32.PACK_AB R6, R101, R193 ;  /* 0x000000c16506723e */ /* 0x000fe400000000ff */
[----:B------:R-:W-:Y:S01]  /*10430*/  IADD3.X R13, R8, UR7, R9, P0, !PT ;  /* 0x00000007080d7c10 */ /* 0x000fe200087fe409 */
[----:B------:R-:W-:Y:S01]  /*10440*/  ULDC.64 UR6, c[0x0][0xb88] ;  /* 0x0002e20000067ab9 */ /* 0x000fe20000000a00 */
[----:B------:R-:W-:Y:S01]  /*10450*/  F2FP.F16.F32.PACK_AB R7, R44, R40 ;  /* 0x000000282c07723e */ /* 0x000fe200000000ff */
[----:B------:R-:W-:Y:S01]  /*10460*/  IMAD R8, R3, UR6, RZ ;  /* 0x0000000603087c24 */ /* 0x000fe2000f8e02ff */
[----:B------:R-:W-:Y:S01]  /*10470*/  LOP3.LUT P0, RZ, R221, 0x3, RZ, 0xc0, !PT ;  /* 0x00000003ddff7812 */ /* 0x000fe2000780c0ff */
[C---:B------:R-:W-:Y:S01]  /*10480*/  IMAD.WIDE.U32 R12, R33.reuse, UR6, R12 ;  /* 0x00000006210c7c25 */ /* 0x040fe2000f8e000c */
[----:B------:R-:W-:Y:S01]  /*10490*/  MOV R152, R152 ;  /* 0x0000009800987202 */ /* 0x000fe20000000f00 */
[----:B------:R0:W-:Y:S01]  /*104a0*/  STSM.16.M88.4 [R154], R4 ;  /* 0x000000049a007844 */ /* 0x0001e20000000200 */
[----:B------:R-:W-:Y:S01]  /*104b0*/  F2FP.F16.F32.PACK_AB R9, R52, R48 ;  /* 0x000000303409723e */ /* 0x000fe200000000ff */
[----:B------:R-:W-:Y:S01]  /*104c0*/  IMAD R33, R33, UR7, R8 ;  /* 0x0000000721217c24 */ /* 0x000fe2000f8e0208 */
[----:B------:R-:W-:Y:S01]  /*104d0*/  ULDC.64 UR6, c[0x0][0xb50] ;  /* 0x0002d40000067ab9 */ /* 0x000fe20000000a00 */
[----:B------:R-:W-:Y:S01]  /*104e0*/  IMAD R3, R170, UR5, RZ ;  /* 0x00000005aa037c24 */ /* 0x000fe2000f8e02ff */
[----:B-1----:R-:W-:-:S02]  /*104f0*/  LEA R26, P3, R12, UR6, 0x2 ;  /* 0x000000060c1a7c11 */ /* 0x002fc4000f8610ff */
[----:B------:R-:W-:Y:S02]  /*10500*/  F2FP.F16.F32.PACK_AB R8, R105, R194 ;  /* 0x000000c26908723e */ /* 0x000fe400000000ff */
[----:B------:R-:W-:Y:S01]  /*10510*/  F2FP.F16.F32.PACK_AB R10, R109, R195 ;  /* 0x000000c36d0a723e */ /* 0x000fe200000000ff */
[----:B------:R-:W-:Y:S01]  /*10520*/  SHFL.IDX PT, R40, R26, RZ, 0x1c1f ;  /* 0x001c1fff1a287589 */ /* 0x000fe200000e0000 */
[----:B------:R-:W-:Y:S02]  /*10530*/  F2FP.F16.F32.PACK_AB R11, R60, R56 ;  /* 0x000000383c0b723e */ /* 0x000fe400000000ff */
[----:B------:R-:W-:Y:S01]  /*10540*/  ISETP.GE.OR P1, PT, R14, R3, P0 ;  /* 0x000000030e00720c */ /* 0x000fe20000726670 */
[----:B------:R-:W-:Y:S01]  /*10550*/  SHFL.IDX PT, R42, R26, 0x1, 0x1c1f ;  /* 0x003c1f001a2a7f89 */ /* 0x000fe200000e0000 */
[----:B------:R-:W-:Y:S01]  /*10560*/  F2FP.F16.F32.PACK_AB R15, R108, R104 ;  /* 0x000000686c0f723e */ /* 0x000fe200000000ff */
[----:B0-----:R-:W-:Y:S01]  /*10570*/  IMAD.IADD R5, R13, 0x1, R33 ;  /* 0x000000010d057824 */ /* 0x001fe200078e0221 */
[----:B------:R-:W-:Y:S01]  /*10580*/  F2FP.F16.F32.PACK_AB R6, R117, R197 ;  /* 0x000000c57506723e */ /* 0x000fe200000000ff */
[----:B------:R-:W-:Y:S01]  /*10590*/  VIADD R4, R14, 0x8 ;  /* 0x000000080e047836 */ /* 0x000fe20000000000 */
[----:B------:R0:W-:Y:S01]  /*105a0*/  STSM.16.M88.4 [R152], R8 ;  /* 0x0000000898007844 */ /* 0x0001e20000000200 */
[----:B------:R-:W-:-:S02]  /*105b0*/  F2FP.F16.F32.PACK_AB R7, R76, R72 ;  /* 0x000000484c07723e */ /* 0x000fc400000000ff */
[----:B------:R-:W-:Y:S02]  /*105c0*/  LEA.HI.X R27, R12, UR7, R5, 0x2, P3 ;  /* 0x000000070c1b7c11 */ /* 0x000fe400098f1405 */
[----:B------:R-:W-:Y:S02]  /*105d0*/  ISETP.GE.OR P0, PT, R4, R3, P0 ;  /* 0x000000030400720c */ /* 0x000fe40000706670 */
[----:B------:R-:W-:Y:S01]  /*105e0*/  F2FP.F16.F32.PACK_AB R4, R113, R196 ;  /* 0x000000c47104723e */ /* 0x000fe200000000ff */
[----:B------:R-:W1:Y:S01]  /*105f0*/  SHFL.IDX PT, R41, R27, RZ, 0x1c1f ;  /* 0x001c1fff1b297589 */ /* 0x000e6200000e0000 */
[----:B------:R-:W-:Y:S02]  /*10600*/  F2FP.F16.F32.PACK_AB R5, R68, R64 ;  /* 0x000000404405723e */ /* 0x000fe400000000ff */
[----:B------:R-:W-:Y:S01]  /*10610*/  F2FP.F16.F32.PACK_AB R12, R129, R128 ;  /* 0x00000080810c723e */ /* 0x000fe200000000ff */
[----:B------:R2:W3:Y:S01]  /*10620*/  SHFL.IDX PT, R43, R27, 0x1, 0x1c1f ;  /* 0x003c1f001b2b7f89 */ /* 0x0004e200000e0000 */
[----:B------:R-:W-:-:S02]  /*10630*/  F2FP.F16.F32.PACK_AB R13, R100, R96 ;  /* 0x00000060640d723e */ /* 0x000fc400000000ff */
[----:B------:R-:W-:Y:S01]  /*10640*/  F2FP.F16.F32.PACK_AB R14, R133, R132 ;  /* 0x00000084850e723e */ /* 0x000fe200000000ff */
[----:B------:R4:W-:Y:S01]  /*10650*/  STSM.16.M88.4 [R169], R4 ;  /* 0x00000004a9007844 */ /* 0x0009e20000000200 */
[----:B0-----:R-:W-:Y:S02]  /*10660*/  F2FP.F16.F32.PACK_AB R8, R121, R198 ;  /* 0x000000c67908723e */ /* 0x001fe400000000ff */
[----:B------:R-:W-:Y:S02]  /*10670*/  F2FP.F16.F32.PACK_AB R9, R84, R80 ;  /* 0x000000505409723e */ /* 0x000fe400000000ff */
[----:B------:R-:W-:Y:S02]  /*10680*/  F2FP.F16.F32.PACK_AB R10, R125, R124 ;  /* 0x0000007c7d0a723e */ /* 0x000fe400000000ff */
[----:B------:R-:W-:Y:S02]  /*10690*/  F2FP.F16.F32.PACK_AB R11, R92, R88 ;  /* 0x000000585c0b723e */ /* 0x000fe400000000ff */
[----:B------:R-:W-:-:S02]  /*106a0*/  F2FP.F16.F32.PACK_AB R24, R137, R136 ;  /* 0x000000888918723e */ /* 0x000fc400000000ff */
[----:B------:R-:W-:Y:S01]  /*106b0*/  F2FP.F16.F32.PACK_AB R25, R116, R112 ;  /* 0x000000707419723e */ /* 0x000fe200000000ff */
[----:B------:R0:W-:Y:S01]  /*106c0*/  STSM.16.M88.4 [R168], R8 ;  /* 0x00000008a8007844 */ /* 0x0001e20000000200 */
[----:B------:R-:W-:Y:S02]  /*106d0*/  F2FP.F16.F32.PACK_AB R26, R141, R140 ;  /* 0x0000008c8d1a723e */ /* 0x000fe400000000ff */
[----:B--2---:R-:W-:Y:S01]  /*106e0*/  F2FP.F16.F32.PACK_AB R27, R172, R120 ;  /* 0x00000078ac1b723e */ /* 0x004fe200000000ff */
[----:B------:R-:W-:Y:S01]  /*106f0*/  STSM.16.M88.4 [R22], R12 ;  /* 0x0000000c16007844 */ /* 0x000fe20000000200 */
[----:B------:R-:W-:Y:S01]  /*10700*/  F2FP.F16.F32.PACK_AB R172, R145, R144 ;  /* 0x0000009091ac723e */ /* 0x000fe200000000ff */
[----:B----4-:R-:W2:Y:S02]  /*10710*/  @P2 LDC R5, c[0x0][0xbec] ;  /* 0x0002fb00ff052b82 */ /* 0x010ea40000000800 */
[----:B------:R-:W-:Y:S04]  /*10720*/  STSM.16.M88.4 [R17], R24 ;  /* 0x0000001811007844 */ /* 0x000fe80000000200 */
[----:B------:R-:W-:Y:S02]  /*10730*/  STSM.16.M88.4 [R19], R172 ;  /* 0x000000ac13007844 */ /* 0x000fe40000000200 */
[----:B------:R-:W-:Y:S08]  /*10740*/  BAR.SYNC.DEFER_BLOCKING 0x1, 0x100 ;  /* 0x0044000000007b1d */ /* 0x000ff00000010000 */
[----:B0-----:R-:W0:Y:S01]  /*10750*/  @P2 LDC R9, c[0x0][0xbf0] ;  /* 0x0002fc00ff092b82 */ /* 0x001e220000000800 */
[----:B------:R-:W-:-:S02]  /*10760*/  UIMAD UR5, UR10, UR8, URZ ;  /* 0x000000080a0572a4 */ /* 0x000fc4000f8e023f */
[----:B------:R-:W-:Y:S02]  /*10770*/  UIMAD.WIDE.U32 UR6, UR11, UR8, URZ ;  /* 0x000000080b0672a5 */ /* 0x000fe4000f8e003f */
[----:B------:R-:W-:-:S03]  /*10780*/  UIMAD UR5, UR11, UR9, UR5 ;  /* 0x000000090b0572a4 */ /* 0x000fc6000f8e0205 */
[----:B------:R-:W-:Y:S01]  /*10790*/  ULDC.64 UR10, c[0x0][0xaf0] ;  /* 0x0002bc00000a7ab9 */ /* 0x000fe20000000a00 */
[----:B-1----:R1:W-:Y:S04]  /*107a0*/  @!P1 ST.E desc[UR16][R40.64], R0 ;  /* 0x0000000028009985 */ /* 0x0023e8000c101910 */
[----:B---3--:R3:W-:Y:S01]  /*107b0*/  @!P0 ST.E desc[UR16][R42.64], R2 ;  /* 0x000000022a008985 */ /* 0x0087e2000c101910 */
[----:B------:R-:W-:Y:S02]  /*107c0*/  UIMAD UR8, UR12, UR10, URZ ;  /* 0x0000000a0c0872a4 */ /* 0x000fe4000f8e023f */
[----:B------:R-:W-:Y:S01]  /*107d0*/  UIADD3 UR7, UR7, UR5, URZ ;  /* 0x0000000507077290 */ /* 0x000fe2000fffe03f */
[----:B------:R4:W5:Y:S01]  /*107e0*/  LD.E.128 R32, desc[UR16][R28.64] ;  /* 0x000000101c207980 */ /* 0x000962000c101d00 */
[----:B-1----:R-:W-:-:S03]  /*107f0*/  IMAD R0, R216, 0x20, R219 ;  /* 0x00000020d8007824 */ /* 0x002fc600078e02db */
[----:B------:R4:W5:Y:S01]  /*10800*/  LD.E.128 R36, desc[UR16][R20.64] ;  /* 0x0000001014247980 */ /* 0x000962000c101d00 */
[----:B---3--:R-:W-:Y:S01]  /*10810*/  VIADD R2, R0, UR13 ;  /* 0x0000000d00027c36 */ /* 0x008fe20008000000 */
[----:B------:R-:W-:Y:S02]  /*10820*/  UIMAD UR5, UR14, UR11, UR8 ;  /* 0x0000000b0e0572a4 */ /* 0x000fe4000f8e0208 */
[----:B------:R-:W5:Y:S01]  /*10830*/  LD.E.128 R96, desc[UR16][R98.64] ;  /* 0x0000001062607980 */ /* 0x000f62000c101d00 */
[----:B--2---:R-:W-:Y:S01]  /*10840*/  @P2 IMAD.HI.U32 R0, R2, R5, RZ ;  /* 0x0000000502002227 */ /* 0x004fe200078e00ff */
[----:B------:R-:W-:Y:S02]  /*10850*/  UIMAD.WIDE.U32 UR6, UR14, UR10, UR6 ;  /* 0x0000000a0e0672a5 */ /* 0x000fe4000f8e0006 */
[----:B------:R-:W5:Y:S01]  /*10860*/  LD.E.128 R100, desc[UR16][R102.64] ;  /* 0x0000001066647980 */ /* 0x000f62000c101d00 */
[----:B------:R-:W-:Y:S01]  /*10870*/  ULDC.64 UR8, c[0x0][0xae0] ;  /* 0x0002b80000087ab9 */ /* 0x000fe20000000a00 */
[----:B------:R-:W-:Y:S01]  /*10880*/  IMAD.MOV.U32 R7, RZ, RZ, R2 ;  /* 0x000000ffff077224 */ /* 0x000fe200078e0002 */
[----:B0-----:R-:W-:Y:S01]  /*10890*/  @P2 SHF.R.U32.HI R7, RZ, R9, R0 ;  /* 0x00000009ff072219 */ /* 0x001fe20000011600 */
[----:B------:R-:W-:Y:S01]  /*108a0*/  UIADD3 UR5, UR7, UR5, URZ ;  /* 0x0000000507057290 */ /* 0x000fe2000fffe03f */
[----:B------:R-:W5:Y:S02]  /*108b0*/  LD.E.128 R104, desc[UR16][R106.64] ;  /* 0x000000106a687980 */ /* 0x000f64000c101d00 */
[--C-:B------:R-:W-:Y:S01]  /*108c0*/  SHF.R.S32.HI R0, RZ, 0x1f, R7.reuse ;  /* 0x0000001fff007819 */ /* 0x100fe20000011407 */
[----:B------:R-:W-:Y:S01]  /*108d0*/  IMAD.MOV R9, RZ, RZ, -R7 ;  /* 0x000000ffff097224 */ /* 0x000fe200078e0a07 */
[----:B------:R-:W5:Y:S01]  /*108e0*/  LD.E.128 R108, desc[UR16][R110.64] ;  /* 0x000000106e6c7980 */ /* 0x000f62000c101d00 */
[----:B------:R-:W-:-:S02]  /*108f0*/  IMAD.U32 R5, RZ, RZ, UR7 ;  /* 0x00000007ff057e24 */ /* 0x000fc4000f8e00ff */
[----:B------:R-:W-:Y:S01]  /*10900*/  IMAD R0, R0, UR8, RZ ;  /* 0x0000000800007c24 */ /* 0x000fe2000f8e02ff */
[----:B------:R-:W5:Y:S01]  /*10910*/  LD.E.128 R112, desc[UR16][R114.64] ;  /* 0x0000001072707980 */ /* 0x000f62000c101d00 */
[----:B------:R-:W-:Y:S02]  /*10920*/  IMAD R9, R170, R9, R2 ;  /* 0x00000009aa097224 */ /* 0x000fe400078e0202 */
[----:B------:R-:W-:Y:S01]  /*10930*/  IMAD.U32 R4, RZ, RZ, UR6 ;  /* 0x00000006ff047e24 */ /* 0x000fe2000f8e00ff */
[----:B------:R-:W5:Y:S01]  /*10940*/  LD.E.128 R116, desc[UR16][R118.64] ;  /* 0x0000001076747980 */ /* 0x000f62000c101d00 */
[----:B------:R-:W-:Y:S01]  /*10950*/  IMAD.U32 R5, RZ, RZ, UR5 ;  /* 0x00000005ff057e24 */ /* 0x000fe2000f8e00ff */
[----:B------:R-:W-:Y:S01]  /*10960*/  ULDC.64 UR6, c[0x0][0xad8] ;  /* 0x0002b60000067ab9 */ /* 0x000fe20000000a00 */
[----:B------:R-:W-:Y:S01]  /*10970*/  IMAD R11, R7, UR9, R0 ;  /* 0x00000009070b7c24 */ /* 0x000fe2000f8e0200 */
[----:B------:R-:W5:Y:S01]  /*10980*/  LD.E.128 R120, desc[UR16][R122.64] ;  /* 0x000000107a787980 */ /* 0x000f62000c101d00 */
[----:B------:R-:W-:-:S03]  /*10990*/  SHF.R.S32.HI R0, RZ, 0x1f, R9 ;  /* 0x0000001fff007819 */ /* 0x000fc60000011409 */
[----:B------:R-:W5:Y:S01]  /*109a0*/  LD.E.128 R124, desc[UR16][R126.64] ;  /* 0x000000107e7c7980 */ /* 0x000f62000c101d00 */
[----:B------:R-:W-:-:S03]  /*109b0*/  IMAD.WIDE.U32 R4, R7, UR8, R4 ;  /* 0x0000000807047c25 */ /* 0x000fc6000f8e0004 */
        /* <DEDUP_REMOVED lines=27> */
[----:B0-----:R4:W0:Y:S01]  /*10b70*/  SHFL.IDX PT, R10, R2, RZ, 0x181f ;  /* 0x00181fff020a7589 */ /* 0x00182200000e0000 */
[----:B------:R-:W-:-:S02]  /*10b80*/  PRMT R199, RZ, 0x654, R199 ;  /* 0x00000654ffc77816 */ /* 0x000fc400000000c7 */
[----:B------:R-:W-:Y:S02]  /*10b90*/  ISETP.GE.AND P0, PT, R0, R3, PT ;  /* 0x000000030000720c */ /* 0x000fe40003f06270 */
[----:B------:R4:W1:Y:S01]  /*10ba0*/  SHFL.IDX PT, R0, R12, RZ, 0x181f ;  /* 0x00181fff0c007589 */ /* 0x00086200000e0000 */
        /* <DEDUP_REMOVED lines=20> */
.L_x_2414:
[----:B------:R-:W-:Y:S05]  /*10cf0*/  BSYNC B1 ;  /* 0x0000000000017941 */ /* 0x000fea0003800000 */
.L_x_2413:
[----:B-1----:R1:W3:Y:S01]  /*10d00*/  SHFL.IDX PT, R0, R12, 0x1, 0x181f ;  /* 0x00381f000c007f89 */ /* 0x0022e200000e0000 */
[----:B------:R-:W-:Y:S03]  /*10d10*/  BSSY B1, `(.L_x_2415) ;  /* 0x0000015000017945 */ /* 0x000fe60003800000 */
[----:B0-2---:R1:W0:Y:S01]  /*10d20*/  SHFL.IDX PT, R10, R2, 0x1, 0x181f ;  /* 0x00381f00020a7f89 */ /* 0x00522200000e0000 */
        /* <DEDUP_REMOVED lines=8> */
[----:B------:R-:W-:Y:S02]  /*10db0*/  @!P3 LEA R6, P5, R214, R10, 0x1 ;  /* 0x0000000ad606b211 */ /* 0x000fe400078a08ff */
[----:B---3--:R-:W-:Y:S02]  /*10dc0*/  @!P4 LEA.HI.X R5, R18, R0, R229, 0x1, P6 ;  /* 0x000000001205c211 */ /* 0x008fe400030f0ce5 */
        /* <DEDUP_REMOVED lines=9> */
.L_x_2416:
[----:B------:R-:W-:Y:S05]  /*10e60*/  BSYNC B1 ;  /* 0x0000000000017941 */ /* 0x000fea0003800000 */
.L_x_2415:
[----:B---3--:R3:W1:Y:S01]  /*10e70*/  SHFL.IDX PT, R0, R12, 0x2, 0x181f ;  /* 0x00581f000c007f89 */ /* 0x00866200000e0000 */
        /* <DEDUP_REMOVED lines=12> */
[----:B-1----:R-:W-:Y:S02]  /*10f40*/  @!P3 LEA.HI.X R5, R18, R0, R229, 0x1, P6 ;  /* 0x000000001205b211 */ /* 0x002fe400030f0ce5 */
        /* <DEDUP_REMOVED lines=8> */
.L_x_2418:
[----:B------:R-:W-:Y:S05]  /*10fd0*/  BSYNC B1 ;  /* 0x0000000000017941 */ /* 0x000fea0003800000 */
.L_x_2417:
[----:B-1----:R-:W-:Y:S01]  /*10fe0*/  VIADD R0, R14, 0x60 ;  /* 0x000000600e007836 */ /* 0x002fe20000000000 */
[----:B---34-:R-:W3:Y:S04]  /*10ff0*/  SHFL.IDX PT, R12, R12, 0x3, 0x181f ;  /* 0x00781f000c0c7f89 */ /* 0x018ee800000e0000 */
[----:B------:R-:W-:Y:S01]  /*11000*/  ISETP.GE.AND P0, PT, R0, R3, PT ;  /* 0x000000030000720c */ /* 0x000fe20003f06270 */
[----:B--2---:R4:W1:-:S12]  /*11010*/  SHFL.IDX PT, R8, R2, 0x3, 0x181f ;  /* 0x00781f0002087f89 */ /* 0x00485800000e0000 */
[----:B----4-:R-:W-:Y:S05]  /*11020*/  @P0 BRA `(.L_x_2419) ;  /* 0x0000000c005c0947 */ /* 0x010fea0003800000 */
[----:B------:R-:W-:Y:S01]  /*11030*/  ULDC UR5, c[0x0][0xac8] ;  /* 0x0002b20000057ab9 */ /* 0x000fe20000000800 */
[----:B------:R-:W-:Y:S01]  /*11040*/  ULDC.64 UR6, c[0x0][0x208] ;  /* 0x0000820000067ab9 */ /* 0x000fe20000000a00 */
[----:B------:R-:W-:Y:S02]  /*11050*/  ISETP.GE.AND P3, PT, R18, UR5, PT ;  /* 0x0000000512007c0c */ /* 0x000fe4000bf66270 */
[----:B------:R-:W-:Y:S02]  /*11060*/  ISETP.GE.AND P4, PT, R214, UR5, PT ;  /* 0x00000005d6007c0c */ /* 0x000fe4000bf86270 */
[----:B------:R-:W-:-:S09]  /*11070*/  ISETP.GE.AND P5, PT, R213, UR5, PT ;  /* 0x00000005d5007c0c */ /* 0x000fd2000bfa6270 */
[-C--:B-1----:R-:W-:Y:S02]  /*11080*/  @!P3 LEA R2, P0, R18, R8.reuse, 0x1 ;  /* 0x000000081202b211 */ /* 0x082fe400078008ff */
[----:B------:R-:W-:Y:S02]  /*11090*/  @!P4 LEA R4, P1, R214, R8, 0x1 ;  /* 0x00000008d604c211 */ /* 0x000fe400078208ff */
[----:B---3--:R-:W-:Y:S02]  /*110a0*/  @!P3 LEA.HI.X R3, R18, R12, R229, 0x1, P0 ;  /* 0x0000000c1203b211 */ /* 0x008fe400000f0ce5 */
        /* <DEDUP_REMOVED lines=13> */
.L_x_2412:
        /* <DEDUP_REMOVED lines=14> */
[----:B------:R-:W-:-:S13]  /*11260*/  R2UR UR5, R22 ;  /* 0x00000000160572ca */ /* 0x000fda00000e0000 */
        /* <DEDUP_REMOVED lines=41> */
.L_x_2421:
[----:B------:R-:W-:Y:S05]  /*11500*/  BSYNC B1 ;  /* 0x0000000000017941 */ /* 0x000fea0003800000 */
.L_x_2420:
[----:B------:R-:W-:Y:S01]  /*11510*/  R2UR UR12, R22 ;  /* 0x00000000160c72ca */ /* 0x000fe200000e0000 */
[----:B------:R-:W-:Y:S01]  /*11520*/  ULDC.64 UR10, c[0x0][0xae8] ;  /* 0x0002ba00000a7ab9 */ /* 0x000fe20000000a00 */
[----:B------:R-:W-:Y:S01]  /*11530*/  R2UR UR14, R217 ;  /* 0x00000000d90e72ca */ /* 0x000fe200000e0000 */
[----:B------:R-:W-:Y:S01]  /*11540*/  UIMAD UR5, UR8, UR10, URZ ;  /* 0x0000000a080572a4 */ /* 0x000fe2000f8e023f */
[----:B------:R-:W-:Y:S01]  /*11550*/  R2UR UR13, R218 ;  /* 0x00000000da0d72ca */ /* 0x000fe200000e0000 */
[----:B------:R-:W-:Y:S08]  /*11560*/  BSSY B1, `(.L_x_2422) ;  /* 0x000003e000017945 */ /* 0x000ff00003800000 */
[----:B------:R-:W-:-:S02]  /*11570*/  VIADD R6, R6, UR12 ;  /* 0x0000000c06067c36 */ /* 0x000fc40008000000 */
[----:B------:R-:W-:Y:S02]  /*11580*/  UIMAD.WIDE.U32 UR6, UR14, UR10, URZ ;  /* 0x0000000a0e0672a5 */ /* 0x000fe4000f8e003f */
[----:B------:R-:W-:Y:S01]  /*11590*/  UIMAD UR5, UR14, UR11, UR5 ;  /* 0x0000000b0e0572a4 */ /* 0x000fe2000f8e0205 */
[----:B0-----:R-:W-:Y:S02]  /*115a0*/  @P1 IMAD.HI.U32 R0, R6, R9, RZ ;  /* 0x0000000906001227 */ /* 0x001fe400078e00ff */
[----:B------:R-:W-:Y:S01]  /*115b0*/  ULDC.64 UR10, c[0x0][0xaf0] ;  /* 0x0002bc00000a7ab9 */ /* 0x000fe20000000a00 */
[----:B------:R-:W-:Y:S01]  /*115c0*/  UIADD3 UR7, UR7, UR5, URZ ;  /* 0x0000000507077290 */ /* 0x000fe2000fffe03f */
[----:B--2---:R-:W-:Y:S01]  /*115d0*/  IMAD.MOV.U32 R5, RZ, RZ, R6 ;  /* 0x000000ffff057224 */ /* 0x004fe200078e0006 */
[----:B------:R-:W-:Y:S01]  /*115e0*/  UIMAD UR5, UR9, UR10, URZ ;  /* 0x0000000a090572a4 */ /* 0x000fe2000f8e023f */
[----:B-1----:R-:W-:Y:S01]  /*115f0*/  @P1 SHF.R.U32.HI R5, RZ, R11, R0 ;  /* 0x0000000bff051219 */ /* 0x002fe20000011600 */
        /* <DEDUP_REMOVED lines=18> */
[----:B------:R-:W-:Y:S02]  /*11720*/  VIADD R6, R219, UR12 ;  /* 0x0000000cdb067c36 */ /* 0x000fe40008000000 */
        /* <DEDUP_REMOVED lines=33> */
.L_x_2423:
[----:B------:R-:W-:Y:S05]  /*11940*/  BSYNC B1 ;  /* 0x0000000000017941 */ /* 0x000fea0003800000 */
.L_x_2422:
        /* <DEDUP_REMOVED lines=22> */
.L_x_2425:
[----:B------:R-:W-:Y:S05]  /*11ab0*/  BSYNC B1 ;  /* 0x0000000000017941 */ /* 0x000fea0003800000 */
.L_x_2424:
        /* <DEDUP_REMOVED lines=22> */
.L_x_2427:
[----:B------:R-:W-:Y:S05]  /*11c20*/  BSYNC B1 ;  /* 0x0000000000017941 */ /* 0x000fea0003800000 */
.L_x_2426:
        /* <DEDUP_REMOVED lines=23> */
.L_x_2419:
[----:B------:R-:W-:Y:S05]  /*11da0*/  BSYNC B0 ;  /* 0x0000000000007941 */ /* 0x000fea0003800000 */
.L_x_2411:
[----:B------:R-:W-:Y:S02]  /*11db0*/  ULDC UR5, c[0x0][0xc38] ;  /* 0x00030e0000057ab9 */ /* 0x000fe40000000800 */
[----:B------:R-:W-:-:S06]  /*11dc0*/  UISETP.GE.AND UP0, UPT, UR4, UR5, UPT ;  /* 0x000000050400728c */ /* 0x000fcc000bf06270 */
[----:B------:R-:W-:-:S13]  /*11dd0*/  PLOP3.LUT P0, PT, PT, PT, UP0, 0x80, 0x0 ;  /* 0x000000000000781c */ /* 0x000fda0003f0f008 */
[----:B------:R-:W-:Y:S05]  /*11de0*/  @!P0 BRA `(.L_x_2428) ;  /* 0xfffffef000048947 */ /* 0x000fea000383ffff */
[----:B------:R-:W-:Y:S05]  /*11df0*/  EXIT ;  /* 0x000000000000794d */ /* 0x000fea0003800000 */
.L_x_2376:
[----:B------:R-:W-:-:S08]  /*11e00*/  NOP ;  /* 0x0000000000007918 */ /* 0x000fd00000000000 */
[----:B0-----:R-:W0:-:S00]  /*11e10*/  USETMAXREG.DEALLOC.CTAPOOL 0x18 ;  /* 0x00000018000079c8 */ /* 0x001e0000080e0500 */
[----:B0-----:R-:W-:-:S06]  /*11e20*/  LOP3.LUT R0, R0, 0x3, RZ, 0xc0, !PT ;  /* 0x0000000300007812 */ /* 0x001fcc00078ec0ff */
[----:B------:R-:W0:Y:S01]  /*11e30*/  S2UR UR6, SR_CTAID.X ;  /* 0x00000000000679c3 */ /* 0x000e220000002500 */
[----:B------:R-:W-:Y:S01]  /*11e40*/  IMAD.MOV.U32 R18, RZ, RZ, RZ ;  /* 0x000000ffff127224 */ /* 0x000fe200078e00ff */
[----:B------:R-:W1:Y:S02]  /*11e50*/  SHFL.IDX PT, R0, R0, RZ, 0x1f ;  /* 0x00001fff00007589 */ /* 0x000e6400000e0000 */
[----:B-1----:R-:W-:-:S04]  /*11e60*/  ISETP.NE.AND P0, PT, R0, RZ, PT ;  /* 0x000000ff0000720c */ /* 0x002fc80003f05270 */
[----:B------:R-:W0:Y:S01]  /*11e70*/  LDC R0, c[0x0][0xc38] ;  /* 0x00030e00ff007b82 */ /* 0x000e220000000800 */
[----:B------:R-:W-:-:S05]  /*11e80*/  P2R R2, PR, RZ, 0x1 ;  /* 0x00000001ff027803 */ /* 0x000fca0000000000 */
[----:B------:R1:W-:Y:S03]  /*11e90*/  STL [R1+0x20], R2 ;  /* 0x0000200201007387 */ /* 0x0003e60000100800 */
[----:B------:R-:W-:Y:S06]  /*11ea0*/  @P0 BAR.ARV 0x4, 0x180 ;  /* 0x0106000000000b1d */ /* 0x000fec0000002000 */
[----:B------:R1:W-:Y:S01]  /*11eb0*/  STL [R1+0x1c], RZ ;  /* 0x00001cff01007387 */ /* 0x0003e20000100800 */
[----:B0-----:R-:W-:Y:S01]  /*11ec0*/  ISETP.LE.AND P0, PT, R0, UR6, PT ;  /* 0x0000000600007c0c */ /* 0x001fe2000bf03270 */
[----:B------:R-:W-:-:S05]  /*11ed0*/  IMAD.MOV.U32 R0, RZ, RZ, 0x1 ;  /* 0x00000001ff007424 */ /* 0x000fca00078e00ff */
[----:B------:R1:W-:Y:S07]  /*11ee0*/  STL [R1+0x4], R0 ;  /* 0x0000040001007387 */ /* 0x0003ee0000100800 */
[----:B------:R-:W-:Y:S05]  /*11ef0*/  @P0 BRA `(.L_x_2429) ;  /* 0x0000005000500947 */ /* 0x000fea0003800000 */
[----:B------:R-:W0:Y:S01]  /*11f00*/  S2R R6, SR_TID.X ;  /* 0x0000000000067919 */ /* 0x000e220000002100 */
[----:B------:R-:W2:Y:S01]  /*11f10*/  S2UR UR5, SR_CgaCtaId ;  /* 0x00000000000579c3 */ /* 0x000ea20000008800 */
[----:B------:R-:W-:Y:S01]  /*11f20*/  UMOV UR4, 0x400 ;  /* 0x0000040000047882 */ /* 0x000fe20000000000 */
[----:B------:R-:W-:Y:S01]  /*11f30*/  IMAD.MOV.U32 R18, RZ, RZ, RZ ;  /* 0x000000ffff127224 */ /* 0x000fe200078e00ff */
[----:B------:R-:W-:Y:S01]  /*11f40*/  ULDC UR43, c[0x0][0xc] ;  /* 0x00000300002b7ab9 */ /* 0x000fe20000000800 */
[----:B------:R-:W-:Y:S01]  /*11f50*/  ULDC.64 UR38, c[0x0][0x198] ;  /* 0x0000660000267ab9 */ /* 0x000fe20000000a00 */
[----:B--2---:R-:W-:-:S06]  /*11f60*/  ULEA UR4, UR5, UR4, 0x18 ;  /* 0x0000000405047291 */ /* 0x004fcc000f8ec03f */
[----:B------:R-:W-:Y:S01]  /*11f70*/  IMAD.U32 R17, RZ, RZ, UR4 ;  /* 0x00000004ff117e24 */ /* 0x000fe2000f8e00ff */
[C---:B0-----:R-:W-:Y:S01]  /*11f80*/  LOP3.LUT R5, R6.reuse, 0x7f, RZ, 0xc0, !PT ;  /* 0x0000007f06057812 */ /* 0x041fe200078ec0ff */
[----:B-1----:R-:W-:-:S05]  /*11f90*/  IMAD.SHL.U32 R0, R6, 0x8, RZ ;  /* 0x0000000806007824 */ /* 0x002fca00078e00ff */
        /* <DEDUP_REMOVED lines=13> */
[----:B------:R1:W-:Y:S04]  /*12070*/  STL [R1+0x4], R2 ;  /* 0x0000040201007387 */ /* 0x0003e80000100800 */
[----:B------:R2:W-:Y:S01]  /*12080*/  STL [R1+0x1c], RZ ;  /* 0x00001cff01007387 */ /* 0x0005e20000100800 */
[----:B0-----:R-:W-:-:S02]  /*12090*/  LOP3.LUT R3, R0, 0x40, RZ, 0xfc, !PT ;  /* 0x0000004000037812 */ /* 0x001fc400078efcff */
[C---:B-1----:R-:W-:Y:S02]  /*120a0*/  LOP3.LUT R2, R0.reuse, 0x80, RZ, 0xfc, !PT ;  /* 0x0000008000027812 */ /* 0x042fe400078efcff */
[----:B--2---:R-:W-:-:S07]  /*120b0*/  LOP3.LUT R0, R0, 0xc0, RZ, 0xfc, !PT ;  /* 0x000000c000007812 */ /* 0x004fce00078efcff */
.L_x_2530:
        /* <DEDUP_REMOVED lines=14> */
[----:B01-3--:R-:W-:Y:S05]  /*121a0*/  @!P0 BRA `(.L_x_2430) ;  /* 0x0000000000208947 */ /* 0x00bfea0003800000 */
        /* <DEDUP_REMOVED lines=8> */
.L_x_2430:
[----:B------:R-:W-:Y:S01]  /*12230*/  ULDC UR9, c[0x0][0xc54] ;  /* 0x0003150000097ab9 */ /* 0x000fe20000000800 */
[----:B------:R-:W-:Y:S01]  /*12240*/  UMOV UR5, UR8 ;  /* 0x0000000800057c82 */ /* 0x000fe20008000000 */
[----:B------:R-:W-:-:S11]  /*12250*/  UISETP.NE.AND UP0, UPT, UR9, 0x1, UPT ;  /* 0x000000010900788c */ /* 0x000fd6000bf05270 */
[----:B------:R-:W-:Y:S02]  /*12260*/  @UP0 ULDC.64 UR10, c[0x0][0xc58] ;  /* 0x00031600000a0ab9 */ /* 0x000fe40000000a00 */
[----:B------:R-:W-:-:S04]  /*12270*/  UIMAD.WIDE.U32 UR6, UR8, UR10, URZ ;  /* 0x0000000a080672a5 */ /* 0x000fc8000f8e003f */
[----:B------:R-:W-:-:S04]  /*12280*/  @UP0 USHF.R.U32.HI UR5, URZ, UR11, UR7 ;  /* 0x0000000b3f050299 */ /* 0x000fc80008011607 */
[----:B------:R-:W-:-:S12]  /*12290*/  UIMAD UR6, UR5, UR9, URZ ;  /* 0x00000009050672a4 */ /* 0x000fd8000f8e023f */
.L_x_2431:
[----:B------:R-:W-:Y:S01]  /*122a0*/  ULOP3.LUT UR42, URZ, UR5, URZ, 0x33, !UPT ;  /* 0x000000053f2a7292 */ /* 0x000fe2000f8e333f */
[----:B------:R-:W-:Y:S01]  /*122b0*/  BSSY B7, `(.L_x_2432) ;  /* 0x00004bb000077945 */ /* 0x000fe20003800000 */
[----:B------:R-:W-:Y:S01]  /*122c0*/  ULDC UR7, c[0x0][0x448] ;  /* 0x0001120000077ab9 */ /* 0x000fe20000000800 */
[----:B------:R-:W-:Y:S01]  /*122d0*/  ULDC UR5, c[0x0][0xc3c] ;  /* 0x00030f0000057ab9 */ /* 0x000fe20000000800 */
[----:B------:R-:W-:Y:S02]  /*122e0*/  UISETP.NE.AND UP1, UPT, UR7, 0x1, UPT ;  /* 0x000000010700788c */ /* 0x000fe4000bf25270 */
[----:B------:R-:W-:Y:S01]  /*122f0*/  UIADD3 UR42, UR42, UR5, URZ ;  /* 0x000000052a2a7290 */ /* 0x000fe2000fffe03f */
[----:B------:R-:W-:Y:S01]  /*12300*/  ULDC.64 UR10, c[0x0][0x418] ;  /* 0x00010600000a7ab9 */ /* 0x000fe20000000a00 */
[----:B------:R-:W-:Y:S02]  /*12310*/  UIADD3 UR5, UR8, -UR6, URZ ;  /* 0x8000000608057290 */ /* 0x000fe4000fffe03f */
[----:B------:R-:W-:-:S02]  /*12320*/  UISETP.NE.U32.AND UP0, UPT, UR10, URZ, UPT ;  /* 0x0000003f0a00728c */ /* 0x000fc4000bf05070 */
[----:B------:R-:W-:Y:S02]  /*12330*/  USHF.L.U32 UR8, UR42, 0x7, URZ ;  /* 0x000000072a087899 */ /* 0x000fe4000800063f */
[----:B------:R-:W-:Y:S01]  /*12340*/  UISETP.NE.AND.EX UP0, UPT, UR11, URZ, UPT, UP0 ;  /* 0x0000003f0b00728c */ /* 0x000fe2000bf05300 */
[----:B------:R-:W-:Y:S01]  /*12350*/  ULDC UR7, c[0x0][0x288] ;  /* 0x0000a20000077ab9 */ /* 0x000fe20000000800 */
[----:B------:R-:W-:Y:S01]  /*12360*/  UIADD3 UR8, UR8, 0x7f, URZ ;  /* 0x0000007f08087890 */ /* 0x000fe2000fffe03f */
[----:B------:R-:W-:Y:S01]  /*12370*/  ULDC UR6, c[0x0][0x424] ;  /* 0x0001090000067ab9 */ /* 0x000fe20000000800 */
[----:B------:R-:W-:Y:S02]  /*12380*/  UIADD3 UR13, -UR7, 0x50, URZ ;  /* 0x00000050070d7890 */ /* 0x000fe4000fffe13f */
[----:B------:R-:W-:Y:S01]  /*12390*/  USEL UR9, UR6, 0x1, UP0 ;  /* 0x0000000106097887 */ /* 0x000fe20008000000 */
[----:B------:R-:W-:Y:S01]  /*123a0*/  @UP1 ULDC UR7, c[0x0][0x44c] ;  /* 0x0001130000071ab9 */ /* 0x000fe20000000800 */
[----:B------:R-:W-:Y:S01]  /*123b0*/  ULDC UR12, c[0x0][0x2f0] ;  /* 0x0000bc00000c7ab9 */ /* 0x000fe20000000800 */
[----:B------:R-:W-:Y:S01]  /*123c0*/  UIMAD.WIDE.U32 UR6, UR8, UR7, URZ ;  /* 0x00000007080672a5 */ /* 0x000fe2000f8e003f */
[----:B------:R-:W-:Y:S01]  /*123d0*/  @UP1 ULDC UR14, c[0x0][0x450] ;  /* 0x00011400000e1ab9 */ /* 0x000fe20000000800 */
[----:B------:R-:W-:-:S02]  /*123e0*/  UIMAD UR13, UR9, UR12, UR13 ;  /* 0x0000000c090d72a4 */ /* 0x000fc4000f8e020d */
[----:B------:R-:W-:Y:S02]  /*123f0*/  @UP1 USHF.R.U32.HI UR8, URZ, UR14, UR7 ;  /* 0x0000000e3f081299 */ /* 0x000fe40008011607 */
[----:B------:R-:W-:Y:S02]  /*12400*/  UIMAD UR6, UR9, UR12, 0x4f ;  /* 0x0000004f090674a4 */ /* 0x000fe4000f8e020c */
[----:B------:R-:W-:Y:S02]  /*12410*/  UIADD3 UR8, UR13, UR8, URZ ;  /* 0x000000080d087290 */ /* 0x000fe4000fffe03f */
[----:B------:R-:W-:Y:S02]  /*12420*/  UIMAD.WIDE UR6, UR6, 0x66666667, URZ ;  /* 0x66666667060678a5 */ /* 0x000fe4000f8e023f */
[----:B------:R-:W-:Y:S02]  /*12430*/  UIMAD.WIDE UR8, UR8, 0x66666667, URZ ;  /* 0x66666667080878a5 */ /* 0x000fe4000f8e023f */
[----:B------:R-:W-:-:S02]  /*12440*/  USHF.R.U32.HI UR12, URZ, 0x1f, UR7 ;  /* 0x0000001f3f0c7899 */ /* 0x000fc40008011607 */
[----:B------:R-:W-:Y:S01]  /*12450*/  USHF.R.U32.HI UR6, URZ, 0x1f, UR9 ;  /* 0x0000001f3f067899 */ /* 0x000fe20008011609 */
[----:B------:R-:W-:Y:S01]  /*12460*/  ULDC UR11, c[0x0][0xc48] ;  /* 0x00031200000b7ab9 */ /* 0x000fe20000000800 */
[----:B------:R-:W-:Y:S02]  /*12470*/  ULEA.HI.SX32 UR12, UR7, UR12, 0x1b ;  /* 0x0000000c070c7291 */ /* 0x000fe4000f8fda3f */
[----:B------:R-:W-:Y:S02]  /*12480*/  ULEA.HI.SX32 UR6, UR9, UR6, 0x1b ;  /* 0x0000000609067291 */ /* 0x000fe4000f8fda3f */
[----:B------:R-:W-:Y:S02]  /*12490*/  UISETP.NE.AND UP0, UPT, UR11, 0x1, UPT ;  /* 0x000000010b00788c */ /* 0x000fe4000bf05270 */
[----:B------:R-:W-:Y:S01]  /*124a0*/  UISETP.LT.AND UP1, UPT, UR12, UR6, UPT ;  /* 0x000000060c00728c */ /* 0x000fe2000bf21270 */
[----:B------:R-:W-:-:S03]  /*124b0*/  ULDC UR10, c[0x0][0xc54] ;  /* 0x00031500000a7ab9 */ /* 0x000fc60000000800 */
[----:B------:R-:W-:Y:S02]  /*124c0*/  USEL UR41, UR12, UR6, UP1 ;  /* 0x000000060c297287 */ /* 0x000fe40008800000 */
[----:B------:R-:W-:-:S03]  /*124d0*/  UIMAD UR10, UR4, UR10, UR5 ;  /* 0x0000000a040a72a4 */ /* 0x000fc6000f8e0205 */
[----:B------:R-:W-:Y:S01]  /*124e0*/  @UP0 ULDC UR4, c[0x0][0xc4c] ;  /* 0x0003130000040ab9 */ /* 0x000fe20000000800 */
[----:B------:R-:W-:Y:S01]  /*124f0*/  ISETP.LT.AND P0, PT, RZ, UR41, PT ;  /* 0x00000029ff007c0c */ /* 0x000fe2000bf01270 */
[----:B------:R-:W-:Y:S01]  /*12500*/  UIMAD.WIDE.U32 UR4, UR10, UR4, URZ ;  /* 0x000000040a0472a5 */ /* 0x000fe2000f8e003f */
[----:B------:R-:W-:Y:S01]  /*12510*/  @UP0 ULDC UR7, c[0x0][0xc50] ;  /* 0x0003140000070ab9 */ /* 0x000fe20000000800 */
[----:B------:R-:W-:Y:S02]  /*12520*/  UMOV UR40, UR10 ;  /* 0x0000000a00287c82 */ /* 0x000fe40008000000 */
[----:B------:R-:W-:-:S04]  /*12530*/  @UP0 USHF.R.U32.HI UR40, URZ, UR7, UR5 ;  /* 0x000000073f280299 */ /* 0x000fc80008011605 */
[----:B------:R-:W-:-:S04]  /*12540*/  UIADD3 UR36, -UR40, URZ, URZ ;  /* 0x0000003f28247290 */ /* 0x000fc8000fffe13f */
[----:B------:R-:W-:Y:S01]  /*12550*/  UIMAD UR36, UR11, UR36, UR10 ;  /* 0x000000240b2472a4 */ /* 0x000fe2000f8e020a */
[----:B------:R-:W-:Y:S11]  /*12560*/  @P0 BRA `(.L_x_2433) ;  /* 0x00000000004c0947 */ /* 0x000ff60003800000 */
        /* <DEDUP_REMOVED lines=19> */
.L_x_2433:
        /* <DEDUP_REMOVED lines=20> */
.L_x_2436:
[----:B------:R-:W-:Y:S05]  /*127e0*/  BSYNC B6 ;  /* 0x0000000000067941 */ /* 0x000fea0003800000 */
.L_x_2435:
        /* <DEDUP_REMOVED lines=20> */
.L_x_2439:
        /* <DEDUP_REMOVED lines=15> */
.L_x_2438:
[----:B------:R-:W-:Y:S05]  /*12a20*/  BSYNC B6 ;  /* 0x0000000000067941 */ /* 0x000fea0003800000 */
.L_x_2437:
        /* <DEDUP_REMOVED lines=13> */
[----:B------:R-:W1:Y:S03]  /*12b00*/  S2R R0, SR_TID.X ;  /* 0x0000000000007919 */ /* 0x000e660000002100 */
[----:B------:R-:W-:Y:S01]  /*12b10*/  VIADD R19, R19, 0xffffffff ;  /* 0xffffffff13137836 */ /* 0x000fe20000000000 */
[----:B0-----:R-:W0:Y:S02]  /*12b20*/  LDC.64 R2, c[0x0][0x418] ;  /* 0x00010600ff027b82 */ /* 0x001e240000000a00 */
[----:B0-----:R-:W-:Y:S02]  /*12b30*/  ISETP.NE.U32.AND P0, PT, R2, RZ, PT ;  /* 0x000000ff0200720c */ /* 0x001fe40003f05070 */
[----:B-1----:R-:W-:-:S02]  /*12b40*/  SHF.R.U32.HI R0, RZ, 0x5, R0 ;  /* 0x00000005ff007819 */ /* 0x002fc40000011600 */
[----:B------:R-:W-:Y:S02]  /*12b50*/  ISETP.NE.AND.EX P1, PT, R3, RZ, PT, P0 ;  /* 0x000000ff0300720c */ /* 0x000fe40003f25300 */
[----:B------:R-:W-:Y:S02]  /*12b60*/  LOP3.LUT R0, R0, 0x3, RZ, 0xc0, !PT ;  /* 0x0000000300007812 */ /* 0x000fe400078ec0ff */
[----:B------:R-:W-:Y:S02]  /*12b70*/  P2R R4, PR, RZ, 0x2 ;  /* 0x00000002ff047803 */ /* 0x000fe40000000000 */
[----:B--2---:R-:W-:Y:S01]  /*12b80*/  SHF.R.S32.HI R8, RZ, 0x1f, R7 ;  /* 0x0000001fff087819 */ /* 0x004fe20000011407 */
[----:B------:R0:W-:Y:S01]  /*12b90*/  STL [R1], R7 ;  /* 0x0000000701007387 */ /* 0x0001e20000100800 */
[----:B------:R-:W-:-:S03]  /*12ba0*/  SEL R16, R7, RZ, !P1 ;  /* 0x000000ff07107207 */ /* 0x000fc60004800000 */
[----:B------:R0:W-:Y:S04]  /*12bb0*/  STL [R1+0x10], R4 ;  /* 0x0000100401007387 */ /* 0x0001e80000100800 */
[----:B------:R0:W-:Y:S01]  /*12bc0*/  STL [R1+0x8], R8 ;  /* 0x0000080801007387 */ /* 0x0001e20000100800 */
[----:B------:R-:W-:Y:S05]  /*12bd0*/  BRA.DIV UR4, `(.L_x_2440) ;  /* 0x0000004a04b87947 */ /* 0x000fea000b800000 */
[----:B------:R1:W2:Y:S02]  /*12be0*/  SHFL.IDX PT, R14, R0, RZ, 0x1f ;  /* 0x00001fff000e7589 */ /* 0x0002a400000e0000 */
.L_x_2545:
        /* <DEDUP_REMOVED lines=8> */
.L_x_2548:
[----:B------:R-:W-:Y:S05]  /*12c70*/  @!P6 BRA `(.L_x_2441) ;  /* 0x00000004002ce947 */ /* 0x000fea0003800000 */
[----:B------:R-:W-:Y:S01]  /*12c80*/  IMAD.MOV.U32 R16, RZ, RZ, R7 ;  /* 0x000000ffff107224 */ /* 0x000fe200078e0007 */
[----:B------:R-:W-:Y:S06]  /*12c90*/  @!P1 BRA `(.L_x_2443) ;  /* 0x0000000000489947 */ /* 0x000fec0003800000 */
[----:B------:R-:W2:Y:S01]  /*12ca0*/  LDC R6, c[0x0][0x43c] ;  /* 0x00010f00ff067b82 */ /* 0x000ea20000000800 */
[----:B------:R-:W-:Y:S01]  /*12cb0*/  ULDC.64 UR4, c[0x0][0x428] ;  /* 0x00010a0000047ab9 */ /* 0x000fe20000000a00 */
[----:B------:R-:W-:Y:S01]  /*12cc0*/  ULDC.64 UR6, c[0x0][0x208] ;  /* 0x0000820000067ab9 */ /* 0x000fe20000000a00 */
[----:B--2---:R-:W-:-:S13]  /*12cd0*/  ISETP.NE.AND P0, PT, R6, 0x1, PT ;  /* 0x000000010600780c */ /* 0x004fda0003f05270 */
[----:B0-----:R-:W1:Y:S02]  /*12ce0*/  @P0 LDC.64 R4, c[0x0][0x440] ;  /* 0x00011000ff040b82 */ /* 0x001e640000000a00 */
[----:B-1----:R-:W-:-:S04]  /*12cf0*/  @P0 IMAD.HI.U32 R0, R19, R4, RZ ;  /* 0x0000000413000227 */ /* 0x002fc800078e00ff */
[----:B------:R-:W-:Y:S01]  /*12d00*/  IMAD.MOV.U32 R4, RZ, RZ, R19 ;  /* 0x000000ffff047224 */ /* 0x000fe200078e0013 */
[----:B------:R-:W-:-:S04]  /*12d10*/  @P0 SHF.R.U32.HI R4, RZ, R5, R0 ;  /* 0x00000005ff040219 */ /* 0x000fc80000011600 */
[--C-:B------:R-:W-:Y:S01]  /*12d20*/  SHF.R.S32.HI R5, RZ, 0x1f, R4.reuse ;  /* 0x0000001fff057819 */ /* 0x100fe20000011404 */
[----:B------:R-:W-:-:S04]  /*12d30*/  IMAD.MOV R0, RZ, RZ, -R4 ;  /* 0x000000ffff007224 */ /* 0x000fc800078e0a04 */
[----:B------:R-:W-:Y:S02]  /*12d40*/  IMAD R19, R6, R0, R19 ;  /* 0x0000000006137224 */ /* 0x000fe400078e0213 */
[----:B------:R-:W-:Y:S02]  /*12d50*/  IMAD R0, R8, UR4, RZ ;  /* 0x0000000408007c24 */ /* 0x000fe4000f8e02ff */
[----:B------:R-:W-:-:S04]  /*12d60*/  IMAD.WIDE.U32 R4, R7, UR4, R4 ;  /* 0x0000000407047c25 */ /* 0x000fc8000f8e0004 */
[----:B------:R-:W-:Y:S01]  /*12d70*/  IMAD R0, R7, UR5, R0 ;  /* 0x0000000507007c24 */ /* 0x000fe2000f8e0200 */
[----:B------:R-:W-:-:S03]  /*12d80*/  LEA R2, P0, R4, R2, 0x2 ;  /* 0x0000000204027211 */ /* 0x000fc600078010ff */
[----:B------:R-:W-:-:S05]  /*12d90*/  IMAD.IADD R0, R5, 0x1, R0 ;  /* 0x0000000105007824 */ /* 0x000fca00078e0200 */
[----:B------:R-:W-:-:S05]  /*12da0*/  LEA.HI.X R3, R4, R3, R0, 0x2, P0 ;  /* 0x0000000304037211 */ /* 0x000fca00000f1400 */
[----:B------:R2:W5:Y:S02]  /*12db0*/  LDG.E R16, desc[UR6][R2.64] ;  /* 0x0000000602107981 */ /* 0x000564000c1e1900 */
.L_x_2443:
[----:B--2---:R-:W2:Y:S01]  /*12dc0*/  LDL R2, [R1+0x4] ;  /* 0x0000040001027983 */ /* 0x004ea20000100800 */
[----:B-1----:R-:W-:Y:S01]  /*12dd0*/  IMAD R0, R18, 0x8, R17 ;  /* 0x0000000812007824 */ /* 0x002fe200078e0211 */
[----:B--2---:R-:W-:-:S04]  /*12de0*/  SHF.L.U32 R2, R2, 0x1f, RZ ;  /* 0x0000001f02027819 */ /* 0x004fc800000006ff */
[----:B------:R-:W1:Y:S02]  /*12df0*/  SYNCS.PHASECHK.TRANS64.TRYWAIT P0, [R0+URZ+0x38840], R2 ;  /* 0x03884002000075a7 */ /* 0x000e64000800017f */
[----:B-1----:R-:W-:Y:S05]  /*12e00*/  @!P0 BRA `(.L_x_2444) ;  /* 0x00000048006c8947 */ /* 0x002fea0003800000 */
.L_x_2549:
[----:B------:R-:W2:Y:S02]  /*12e10*/  S2R R3, SR_TID.X ;  /* 0x0000000000037919 */ /* 0x000ea40000002100 */
[----:B--2---:R-:W-:-:S04]  /*12e20*/  LOP3.LUT R3, R3, 0x7f, RZ, 0xc0, !PT ;  /* 0x0000007f03037812 */ /* 0x004fc800078ec0ff */
[----:B------:R-:W-:-:S13]  /*12e30*/  ISETP.NE.AND P0, PT, R3, RZ, PT ;  /* 0x000000ff0300720c */ /* 0x000fda0003f05270 */
[----:B------:R-:W-:Y:S05]  /*12e40*/  @P0 BRA `(.L_x_2445) ;  /* 0x00000000001c0947 */ /* 0x000fea0003800000 */
[----:B------:R-:W2:Y:S01]  /*12e50*/  S2R R3, SR_TID.X ;  /* 0x0000000000037919 */ /* 0x000ea20000002100 */
[----:B-1----:R-:W-:-:S04]  /*12e60*/  IMAD.MOV.U32 R2, RZ, RZ, 0xa000 ;  /* 0x0000a000ff027424 */ /* 0x002fc800078e00ff */
[----:B------:R3:W-:Y:S01]  /*12e70*/  SYNCS.ARRIVE.TRANS64 RZ, [R0+URZ+0x38830], R2 ;  /* 0x0388300200ff79a7 */ /* 0x0007e2000800003f */
[----:B--2---:R-:W-:-:S04]  /*12e80*/  LOP3.LUT R3, R3, 0x1f, RZ, 0xc0, !PT ;  /* 0x0000001f03037812 */ /* 0x004fc800078ec0ff */
[----:B------:R-:W-:-:S13]  /*12e90*/  ISETP.NE.AND P0, PT, R3, RZ, PT ;  /* 0x000000ff0300720c */ /* 0x000fda0003f05270 */
[----:B---3--:R-:W-:Y:S05]  /*12ea0*/  @!P0 BRA `(.L_x_2445) ;  /* 0x0000000000048947 */ /* 0x008fea0003800000 */
[----:B------:R-:W-:Y:S01]  /*12eb0*/  BPT.TRAP 0x1 ;  /* 0x000000040000795c */ /* 0x000fe20000300000 */
.L_x_2445:
[----:B------:R-:W-:Y:S01]  /*12ec0*/  R2UR UR33, R0 ;  /* 0x00000000002172ca */ /* 0x000fe200000e0000 */
[----:B-1----:R-:W-:Y:S01]  /*12ed0*/  IMAD R0, R18, 0xa000, R17 ;  /* 0x0000a00012007824 */ /* 0x002fe200078e0211 */
[----:B------:R-:W-:Y:S01]  /*12ee0*/  R2UR UR35, R19 ;  /* 0x00000000132372ca */ /* 0x000fe200000e0000 */
[----:B------:R-:W-:Y:S01]  /*12ef0*/  UIADD3 UR4, UP0, UR38, 0x370, URZ ;  /* 0x0000037026047890 */ /* 0x000fe2000ff1e03f */
[----:B-----5:R-:W-:Y:S01]  /*12f00*/  R2UR UR37, R16 ;  /* 0x00000000102572ca */ /* 0x020fe200000e0000 */
[----:B------:R-:W-:Y:S01]  /*12f10*/  UMOV UR6, 0x0 ;  /* 0x0000000000067882 */ /* 0x000fe20000000000 */
[----:B------:R-:W-:Y:S01]  /*12f20*/  R2UR UR8, R0 ;  /* 0x00000000000872ca */ /* 0x000fe200000e0000 */
[----:B------:R-:W-:Y:S01]  /*12f30*/  UIADD3.X UR5, URZ, UR39, URZ, UP0, !UPT ;  /* 0x000000273f057290 */ /* 0x000fe200087fe43f */
[----:B------:R-:W-:Y:S01]  /*12f40*/  PLOP3.LUT P0, PT, PT, PT, PT, 0x80, 0x0 ;  /* 0x000000000000781c */ /* 0x000fe20003f0f070 */
[----:B------:R-:W-:Y:S01]  /*12f50*/  UMOV UR7, 0x14f00000 ;  /* 0x14f0000000077882 */ /* 0x000fe20000000000 */
[----:B------:R-:W-:Y:S01]  /*12f60*/  UMOV UR34, URZ ;  /* 0x0000003f00227c82 */ /* 0x000fe20008000000 */
[----:B------:R-:W-:Y:S01]  /*12f70*/  UMOV UR26, 0x40 ;  /* 0x00000040001a7882 */ /* 0x000fe20000000000 */
[----:B------:R-:W-:Y:S01]  /*12f80*/  P2R R0, PR, RZ, 0x1 ;  /* 0x00000001ff007803 */ /* 0x000fe20000000000 */
[----:B------:R-:W-:-:S02]  /*12f90*/  UIADD3 UR33, UR33, 0x38830, URZ ;  /* 0x0003883021217890 */ /* 0x000fc4000fffe03f */
[----:B------:R-:W-:Y:S01]  /*12fa0*/  UIMAD UR35, UR35, 0x50, URZ ;  /* 0x00000050232378a4 */ /* 0x000fe2000f8e023f */
[----:B------:R-:W-:Y:S01]  /*12fb0*/  UMOV UR28, UR36 ;  /* 0x00000024001c7c82 */ /* 0x000fe20008000000 */
[----:B------:R-:W-:Y:S02]  /*12fc0*/  UMOV UR29, UR37 ;  /* 0x00000025001d7c82 */ /* 0x000fe40008000000 */
[----:B------:R-:W-:Y:S01]  /*12fd0*/  UIADD3 UR32, UR8, 0x24400, URZ ;  /* 0x0002440008207890 */ /* 0x000fe2000fffe03f */
[----:B------:R2:W-:Y:S01]  /*12fe0*/  STL [R1+0xc], R0 ;  /* 0x00000c0001007387 */ /* 0x0005e20000100800 */
[----:B------:R-:W-:Y:S02]  /*12ff0*/  UIADD3 UR24, UR8, 0x26c00, URZ ;  /* 0x00026c0008187890 */ /* 0x000fe4000fffe03f */
[----:B------:R-:W-:Y:S02]  /*13000*/  UIADD3 UR16, UR8, 0x29400, URZ ;  /* 0x0002940008107890 */ /* 0x000fe4000fffe03f */
[----:B------:R-:W-:Y:S01]  /*13010*/  UIADD3 UR8, UR8, 0x2bc00, URZ ;  /* 0x0002bc0008087890 */ /* 0x000fe2000fffe03f */
[----:B------:R-:W-:Y:S01]  /*13020*/  UMOV UR25, UR33 ;  /* 0x0000002100197c82 */ /* 0x000fe20008000000 */
[----:B------:R-:W-:Y:S01]  /*13030*/  UMOV UR27, UR35 ;  /* 0x00000023001b7c82 */ /* 0x000fe20008000000 */
[----:B------:R-:W-:Y:S01]  /*13040*/  UMOV UR18, 0x80 ;  /* 0x0000008000127882 */ /* 0x000fe20000000000 */
[----:B------:R-:W-:Y:S01]  /*13050*/  UMOV UR20, UR36 ;  /* 0x0000002400147c82 */ /* 0x000fe20008000000 */
[----:B------:R2:W-:Y:S01]  /*13060*/  UTMALDG.4D [UR32], [UR4], desc[UR6] ;  /* 0x00000620040075b4 */ /* 0x0005e20008019000 */
[----:B------:R-:W-:Y:S01]  /*13070*/  UMOV UR21, UR37 ;  /* 0x0000002500157c82 */ /* 0x000fe20008000000 */
[----:B------:R-:W-:Y:S01]  /*13080*/  UMOV UR17, UR33 ;  /* 0x0000002100117c82 */ /* 0x000fe20008000000 */
[----:B------:R-:W-:Y:S01]  /*13090*/  UMOV UR19, UR35 ;  /* 0x0000002300137c82 */ /* 0x000fe20008000000 */
[----:B------:R-:W-:Y:S01]  /*130a0*/  UMOV UR10, 0xc0 ;  /* 0x000000c0000a7882 */ /* 0x000fe20000000000 */
[----:B------:R-:W-:Y:S01]  /*130b0*/  UMOV UR12, UR36 ;  /* 0x00000024000c7c82 */ /* 0x000fe20008000000 */
[----:B------:R-:W-:Y:S01]  /*130c0*/  UMOV UR13, UR37 ;  /* 0x00000025000d7c82 */ /* 0x000fe20008000000 */
[----:B------:R-:W-:Y:S01]  /*130d0*/  UMOV UR9, UR33 ;  /* 0x0000002100097c82 */ /* 0x000fe20008000000 */
[----:B------:R2:W-:Y:S01]  /*130e0*/  UTMALDG.4D [UR24], [UR4], desc[UR6] ;  /* 0x00000618040075b4 */ /* 0x0005e20008019000 */
[----:B------:R-:W-:Y:S01]  /*130f0*/  UMOV UR11, UR35 ;  /* 0x00000023000b7c82 */ /* 0x000fe20008000000 */
[----:B------:R2:W-:Y:S01]  /*13100*/  UTMALDG.4D [UR16], [UR4], desc[UR6] ;  /* 0x00000610040075b4 */ /* 0x0005e20008019000 */
[----:B------:R2:W-:Y:S02]  /*13110*/  UTMALDG.4D [UR8], [UR4], desc[UR6] ;  /* 0x00000608040075b4 */ /* 0x0005e40008019000 */
[----:B--2---:R-:W-:Y:S01]  /*13120*/  NOP ;  /* 0x0000000000007918 */ /* 0x004fe20000000000 */
.L_x_2441:
[----:B-1----:R-:W-:Y:S01]  /*13130*/  VIADD R0, R17, 0x14400 ;  /* 0x0001440011007836 */ /* 0x002fe20000000000 */
        /* <DEDUP_REMOVED lines=21> */
.L_x_2447:
[----:B------:R-:W-:Y:S05]  /*13290*/  BSYNC B6 ;  /* 0x0000000000067941 */ /* 0x000fea0003800000 */
.L_x_2446:
[----:B0-----:R-:W0:Y:S01]  /*132a0*/  LDC R7, c[0x0][0x448] ;  /* 0x00011200ff077b82 */ /* 0x001e220000000800 */
[----:B------:R-:W1:Y:S01]  /*132b0*/  S2R R0, SR_TID.X ;  /* 0x0000000000007919 */ /* 0x000e620000002100 */
[----:B------:R-:W-:Y:S01]  /*132c0*/  USHF.R.S32.HI UR4, URZ, 0x1f, UR36 ;  /* 0x0000001f3f047899 */ /* 0x000fe20008011424 */
[----:B------:R-:W-:Y:S01]  /*132d0*/  ULDC.64 UR8, c[0x0][0x2d8] ;  /* 0x0000b60000087ab9 */ /* 0x000fe20000000a00 */
[----:B------:R-:W2:Y:S02]  /*132e0*/  S2R R2, SR_TID.X ;  /* 0x0000000000027919 */ /* 0x000ea40000002100 */
[----:B------:R-:W-:Y:S02]  /*132f0*/  UIMAD UR6, UR4, UR8, URZ ;  /* 0x00000008040672a4 */ /* 0x000fe4000f8e023f */
[----:B------:R-:W-:Y:S01]  /*13300*/  UIMAD.WIDE.U32 UR4, UR36, UR8, URZ ;  /* 0x00000008240472a5 */ /* 0x000fe2000f8e003f */
[----:B------:R-:W3:Y:S01]  /*13310*/  S2R R10, SR_TID.X ;  /* 0x00000000000a7919 */ /* 0x000ee20000002100 */
[----:B------:R-:W-:-:S02]  /*13320*/  UIMAD UR6, UR36, UR9, UR6 ;  /* 0x00000009240672a4 */ /* 0x000fc4000f8e0206 */
[----:B------:R-:W-:Y:S01]  /*13330*/  USHF.R.S32.HI UR7, URZ, 0x1f, UR40 ;  /* 0x0000001f3f077899 */ /* 0x000fe20008011428 */
[----:B------:R-:W4:Y:S01]  /*13340*/  S2R R8, SR_TID.X ;  /* 0x0000000000087919 */ /* 0x000f220000002100 */
[----:B------:R-:W-:Y:S01]  /*13350*/  UIADD3 UR5, UR5, UR6, URZ ;  /* 0x0000000605057290 */ /* 0x000fe2000fffe03f */
[----:B------:R-:W-:-:S03]  /*13360*/  ULDC.64 UR8, c[0x0][0x2e0] ;  /* 0x0000b80000087ab9 */ /* 0x000fc60000000a00 */
[----:B------:R-:W-:Y:S02]  /*13370*/  UIMAD.WIDE.U32 UR4, UR40, UR8, UR4 ;  /* 0x00000008280472a5 */ /* 0x000fe4000f8e0004 */
[----:B------:R-:W-:Y:S01]  /*13380*/  UIMAD UR6, UR7, UR8, URZ ;  /* 0x00000008070672a4 */ /* 0x000fe2000f8e023f */
[----:B0-----:R-:W-:-:S03]  /*13390*/  ISETP.NE.AND P0, PT, R7, 0x1, PT ;  /* 0x000000010700780c */ /* 0x001fc60003f05270 */
[----:B------:R-:W-:Y:S01]  /*133a0*/  UIMAD UR6, UR40, UR9, UR6 ;  /* 0x00000009280672a4 */ /* 0x000fe2000f8e0206 */
[----:B------:R-:W-:-:S03]  /*133b0*/  IMAD.U32 R5, RZ, RZ, UR5 ;  /* 0x00000005ff057e24 */ /* 0x000fc6000f8e00ff */
[----:B------:R-:W-:Y:S01]  /*133c0*/  UIADD3 UR6, UR5, UR6, URZ ;  /* 0x0000000605067290 */ /* 0x000fe2000fffe03f */
[----:B-1----:R-:W-:-:S05]  /*133d0*/  IMAD.SHL.U32 R4, R0, 0x10, RZ ;  /* 0x0000001000047824 */ /* 0x002fca00078e00ff */
[----:B------:R-:W0:Y:S01]  /*133e0*/  @P0 LDC R3, c[0x0][0x44c] ;  /* 0x00011300ff030b82 */ /* 0x000e220000000800 */
[----:B--2---:R-:W-:Y:S01]  /*133f0*/  LOP3.LUT R2, R2, 0x7f, RZ, 0xc0, !PT ;  /* 0x0000007f02027812 */ /* 0x004fe200078ec0ff */
[----:B---3--:R-:W-:-:S03]  /*13400*/  IMAD.SHL.U32 R10, R10, 0x8, RZ ;  /* 0x000000080a0a7824 */ /* 0x008fc600078e00ff */
[----:B------:R-:W-:-:S03]  /*13410*/  SHF.R.U32.HI R2, RZ, 0x3, R2 ;  /* 0x00000003ff027819 */ /* 0x000fc60000011602 */
[----:B------:R-:W1:Y:S01]  /*13420*/  @P0 LDC R0, c[0x0][0x450] ;  /* 0x00011400ff000b82 */ /* 0x000e620000000800 */
[----:B------:R-:W-:Y:S01]  /*13430*/  LOP3.LUT R4, R2, 0x70, R4, 0xf8, !PT ;  /* 0x0000007002047812 */ /* 0x000fe200078ef804 */
[----:B------:R-:W-:Y:S01]  /*13440*/  IMAD.U32 R2, RZ, RZ, UR42 ;  /* 0x0000002aff027e24 */ /* 0x000fe2000f8e00ff */
[----:B------:R-:W-:Y:S01]  /*13450*/  LOP3.LUT R10, R10, 0x38, RZ, 0xc0, !PT ;  /* 0x000000380a0a7812 */ /* 0x000fe200078ec0ff */
[----:B----4-:R-:W-:Y:S02]  /*13460*/  IMAD.SHL.U32 R9, R8, 0x8, RZ ;  /* 0x0000000808097824 */ /* 0x010fe400078e00ff */
[----:B------:R-:W-:Y:S01]  /*13470*/  IMAD R2, R2, 0x80, R4 ;  /* 0x0000008002027824 */ /* 0x000fe200078e0204 */
[C---:B------:R-:W-:Y:S01]  /*13480*/  LOP3.LUT R12, R10.reuse, 0x40, RZ, 0xfc, !PT ;  /* 0x000000400a0c7812 */ /* 0x040fe200078efcff */
[----:B------:R-:W-:Y:S01]  /*13490*/  IMAD.U32 R4, RZ, RZ, UR4 ;  /* 0x00000004ff047e24 */ /* 0x000fe2000f8e00ff */
[----:B------:R-:W-:Y:S01]  /*134a0*/  ULDC.64 UR4, c[0x0][0x2d0] ;  /* 0x0000b40000047ab9 */ /* 0x000fe20000000a00 */
[----:B------:R-:W-:Y:S01]  /*134b0*/  IMAD.MOV.U32 R6, RZ, RZ, R2 ;  /* 0x000000ffff067224 */ /* 0x000fe200078e0002 */
[----:B------:R-:W-:-:S02]  /*134c0*/  LOP3.LUT R11, R10, 0x80, RZ, 0xfc, !PT ;  /* 0x000000800a0b7812 */ /* 0x000fc400078efcff */
        /* <DEDUP_REMOVED lines=23> */
[----:B------:R-:W-:Y:S02]  /*13640*/  LOP3.LUT R10, R8, 0x7f, RZ, 0xc0, !PT ;  /* 0x0000007f080a7812 */ /* 0x000fe400078ec0ff */
[----:B------:R0:W5:Y:S01]  /*13650*/  LDL R8, [R1+0x14] ;  /* 0x0000140001087983 */ /* 0x0001620000100800 */
[----:B------:R-:W-:Y:S02]  /*13660*/  LEA.HI.X R3, R2, UR5, R3, 0x1, P0 ;  /* 0x0000000502037c11 */ /* 0x000fe400080f0c03 */
[----:B------:R-:W-:-:S02]  /*13670*/  ISETP.GE.AND P0, PT, R9, UR4, PT ;  /* 0x0000000409007c0c */ /* 0x000fc4000bf06270 */
[----:B------:R-:W-:Y:S02]  /*13680*/  ISETP.GE.AND P1, PT, R12, UR4, PT ;  /* 0x000000040c007c0c */ /* 0x000fe4000bf26270 */
[----:B------:R-:W-:Y:S01]  /*13690*/  ISETP.GE.AND P2, PT, R11, UR4, PT ;  /* 0x000000040b007c0c */ /* 0x000fe2000bf46270 */
[----:B------:R-:W-:Y:S01]  /*136a0*/  UMOV UR4, 0xffffffff ;  /* 0xffffffff00047882 */ /* 0x000fe20000000000 */
[----:B------:R-:W-:Y:S02]  /*136b0*/  SHF.R.U32.HI R10, RZ, 0x3, R10 ;  /* 0x00000003ff0a7819 */ /* 0x000fe4000001160a */
[----:B0-----:R-:W-:Y:S09]  /*136c0*/  BRA.DIV UR4, `(.L_x_2448) ;  /* 0x0000004204507947 */ /* 0x001ff2000b800000 */
[----:B------:R-:W0:Y:S01]  /*136d0*/  SHFL.IDX PT, R6, R4, RZ, 0x181f ;  /* 0x00181fff04067589 */ /* 0x000e2200000e0000 */
[----:B------:R-:W-:Y:S01]  /*136e0*/  IMAD.U32 R0, RZ, RZ, UR42 ;  /* 0x0000002aff007e24 */ /* 0x000fe2000f8e00ff */
[----:B------:R-:W-:Y:S01]  /*136f0*/  ULDC UR4, c[0x0][0x288] ;  /* 0x0000a20000047ab9 */ /* 0x000fe20000000800 */
[----:B------:R-:W-:Y:S01]  /*13700*/  ULDC.64 UR6, c[0x0][0x208] ;  /* 0x0000820000067ab9 */ /* 0x000fe20000000a00 */
[----:B------:R-:W1:Y:S01]  /*13710*/  SHFL.IDX PT, R5, R3, RZ, 0x181f ;  /* 0x00181fff03057589 */ /* 0x000e6200000e0000 */
[----:B------:R-:W-:Y:S02]  /*13720*/  IMAD R2, R7, UR4, RZ ;  /* 0x0000000407027c24 */ /* 0x000fe4000f8e02ff */
[----:B------:R-:W-:-:S05]  /*13730*/  IMAD R0, R0, 0x80, R10 ;  /* 0x0000008000007824 */ /* 0x000fca00078e020a */
[----:B------:R-:W-:-:S13]  /*13740*/  ISETP.GE.AND P4, PT, R0, R2, PT ;  /* 0x000000020000720c */ /* 0x000fda0003f86270 */
[----:B0-----:R-:W-:-:S05]  /*13750*/  @!P4 LEA R6, P5, R9, R6, 0x1 ;  /* 0x000000060906c211 */ /* 0x001fca00078a08ff */
[----:B-1----:R-:W-:-:S04]  /*13760*/  @!P4 IMAD.X R5, RZ, RZ, R5, P5 ;  /* 0x000000ffff05c224 */ /* 0x002fc800028e0605 */
[----:B------:R-:W-:Y:S02]  /*13770*/  @!P4 IMAD.MOV.U32 R7, RZ, RZ, R5 ;  /* 0x000000ffff07c224 */ /* 0x000fe400078e0005 */
[----:B------:R-:W-:-:S03]  /*13780*/  VIADD R5, R0, 0x10 ;  /* 0x0000001000057836 */ /* 0x000fc60000000000 */
        /* <DEDUP_REMOVED lines=72> */
.L_x_2566:
        /* <DEDUP_REMOVED lines=14> */
.L_x_2450:
[----:B------:R-:W-:Y:S05]  /*13cf0*/  BSYNC B0 ;  /* 0x0000000000007941 */ /* 0x000fea0003800000 */
.L_x_2449:
[----:B------:R-:W-:Y:S01]  /*13d00*/  NOP ;  /* 0x0000000000007918 */ /* 0x000fe20000000000 */
[----:B------:R-:W-:Y:S01]  /*13d10*/  PLOP3.LUT P0, PT, PT, PT, PT, 0x80, 0x0 ;  /* 0x000000000000781c */ /* 0x000fe20003f0f070 */
[----:B0-----:R-:W-:-:S12]  /*13d20*/  VIADD R6, R17, 0x38800 ;  /* 0x0003880011067836 */ /* 0x001fd80000000000 */
.L_x_2451:
[----:B------:R-:W-:Y:S02]  /*13d30*/  PLOP3.LUT P1, PT, P1, P0, PT, 0xa2, 0x0 ;  /* 0x000000000000781c */ /* 0x000fe40000f21472 */
[----:B------:R-:W-:-:S08]  /*13d40*/  @P0 R2UR P1, UR4, R17 ;  /* 0x00000000110402ca */ /* 0x000fd00000020000 */
[----:B------:R-:W-:-:S05]  /*13d50*/  @P0 PLOP3.LUT P0, PT, P1, PT, PT, 0x80, 0x0 ;  /* 0x000000000000081c */ /* 0x000fca0000f0f070 */
[----:B------:R-:W-:Y:S01]  /*13d60*/  @!P1 SYNCS.ARRIVE.TRANS64.RED.A0T1 RZ, [UR4+0x38800], RZ ;  /* 0x038800ffffff99a7 */ /* 0x000fe20008200404 */
[----:B------:R-:W-:Y:S07]  /*13d70*/  @!P1 ARRIVES.LDGSTSBAR.64.TRANSCNT [UR4+0x38800] ;  /* 0x03880000ff0099b0 */ /* 0x000fee0008000a84 */
[----:B------:R-:W-:Y:S05]  /*13d80*/  @P0 BRA.U.ANY `(.L_x_2451) ;  /* 0xfffffffd00e80947 */ /* 0x000fea000393ffff */
[----:B---3--:R-:W3:Y:S02]  /*13d90*/  LDL.LU R2, [R1+0x1c] ;  /* 0x00001c0001027983 */ /* 0x008ee40000300800 */
        /* <DEDUP_REMOVED lines=10> */
[----:B0--3--:R-:W-:Y:S05]  /*13e40*/  @!P0 BRA `(.L_x_2453) ;  /* 0x0000004400548947 */ /* 0x009fea0003800000 */
.L_x_2567:
[----:B------:R-:W-:Y:S05]  /*13e50*/  BSYNC B0 ;  /* 0x0000000000007941 */ /* 0x000fea0003800000 */
.L_x_2452:
[----:B------:R-:W-:-:S06]  /*13e60*/  UISETP.GE.AND UP0, UPT, UR41, 0x2, UPT ;  /* 0x000000022900788c */ /* 0x000fcc000bf06270 */
[----:B------:R-:W-:-:S13]  /*13e70*/  PLOP3.LUT P0, PT, PT, PT, UP0, 0x80, 0x0 ;  /* 0x000000000000781c */ /* 0x000fda0003f0f008 */
[----:B------:R-:W-:Y:S05]  /*13e80*/  @!P0 BRA `(.L_x_2454) ;  /* 0x0000002800288947 */ /* 0x000fea0003800000 */
[----:B------:R-:W-:Y:S02]  /*13e90*/  ULOP3.LUT UR4, UR41, 0x1, URZ, 0xc0, !UPT ;  /* 0x0000000129047892 */ /* 0x000fe4000f8ec03f */
[----:B------:R-:W-:Y:S02]  /*13ea0*/  IMAD.U32 R7, RZ, RZ, UR41 ;  /* 0x00000029ff077e24 */ /* 0x000fe4000f8e00ff */
[----:B------:R-:W-:Y:S02]  /*13eb0*/  UISETP.NE.U32.AND UP0, UPT, UR4, 0x1, UPT ;  /* 0x000000010400788c */ /* 0x000fe4000bf05070 */
[----:B------:R-:W-:-:S04]  /*13ec0*/  VIADD R7, R7, 0xfffffffe ;  /* 0xfffffffe07077836 */ /* 0x000fc80000000000 */
[----:B0-----:R-:W-:Y:S01]  /*13ed0*/  IMAD.MOV.U32 R0, RZ, RZ, R7 ;  /* 0x000000ffff007224 */ /* 0x001fe200078e0007 */
[----:B------:R-:W-:-:S13]  /*13ee0*/  PLOP3.LUT P0, PT, PT, PT, UP0, 0x80, 0x0 ;  /* 0x000000000000781c */ /* 0x000fda0003f0f008 */
[----:B------:R-:W-:Y:S05]  /*13ef0*/  @!P0 BRA `(.L_x_2455) ;  /* 0x0000000c00588947 */ /* 0x000fea0003800000 */
[----:B--2---:R-:W2:Y:S04]  /*13f00*/  LDL R3, [R1+0xc] ;  /* 0x00000c0001037983 */ /* 0x004ea80000100800 */
[----:B------:R-:W3:Y:S01]  /*13f10*/  LDL R2, [R1+0x4] ;  /* 0x0000040001027983 */ /* 0x000ee20000100800 */
        /* <DEDUP_REMOVED lines=9> */
[----:B------:R-:W-:Y:S02]  /*13fb0*/  IMAD.MOV.U32 R4, RZ, RZ, R16 ;  /* 0x000000ffff047224 */ /* 0x000fe400078e0010 */
[----:B------:R-:W-:Y:S01]  /*13fc0*/  IMAD.MOV.U32 R8, RZ, RZ, R7 ;  /* 0x000000ffff087224 */ /* 0x000fe200078e0007 */
[----:B--2---:R-:W-:-:S13]  /*13fd0*/  ISETP.NE.AND P1, PT, R2, RZ, PT ;  /* 0x000000ff0200720c */ /* 0x004fda0003f25270 */
[----:B------:R-:W-:Y:S05]  /*13fe0*/  @!P1 BRA `(.L_x_2458) ;  /* 0x0000000000549947 */ /* 0x000fea0003800000 */
[----:B------:R-:W2:Y:S01]  /*13ff0*/  LDL R10, [R1+0x8] ;  /* 0x00000800010a7983 */ /* 0x000ea20000100800 */
[----:B-1----:R-:W0:Y:S03]  /*14000*/  LDC R5, c[0x0][0x43c] ;  /* 0x00010f00ff057b82 */ /* 0x002e260000000800 */
[----:B------:R-:W3:Y:S01]  /*14010*/  LDL R11, [R1] ;  /* 0x00000000010b7983 */ /* 0x000ee20000100800 */
[----:B------:R-:W-:Y:S01]  /*14020*/  IMAD.MOV.U32 R4, RZ, RZ, R7 ;  /* 0x000000ffff047224 */ /* 0x000fe200078e0007 */
[----:B------:R-:W-:Y:S01]  /*14030*/  ULDC.64 UR4, c[0x0][0x428] ;  /* 0x00010a0000047ab9 */ /* 0x000fe20000000a00 */
[----:B------:R-:W-:Y:S01]  /*14040*/  ULDC.64 UR6, c[0x0][0x208] ;  /* 0x0000820000067ab9 */ /* 0x000fe20000000a00 */
[----:B0-----:R-:W-:-:S13]  /*14050*/  ISETP.NE.AND P0, PT, R5, 0x1, PT ;  /* 0x000000010500780c */ /* 0x001fda0003f05270 */
[----:B------:R-:W0:Y:S02]  /*14060*/  @P0 LDC.64 R2, c[0x0][0x440] ;  /* 0x00011000ff020b82 */ /* 0x000e240000000a00 */
[----:B0-----:R-:W-:-:S05]  /*14070*/  @P0 IMAD.HI.U32 R2, R7, R2, RZ ;  /* 0x0000000207020227 */ /* 0x001fca00078e00ff */
[----:B------:R-:W-:Y:S02]  /*14080*/  @P0 SHF.R.U32.HI R4, RZ, R3, R2 ;  /* 0x00000003ff040219 */ /* 0x000fe40000011602 */
[----:B------:R-:W0:Y:S03]  /*14090*/  LDC.64 R2, c[0x0][0x418] ;  /* 0x00010600ff027b82 */ /* 0x000e260000000a00 */
[----:B------:R-:W-:-:S04]  /*140a0*/  IMAD.MOV R8, RZ, RZ, -R4 ;  /* 0x000000ffff087224 */ /* 0x000fc800078e0a04 */
[----:B------:R-:W-:Y:S01]  /*140b0*/  IMAD R8, R5, R8, R7 ;  /* 0x0000000805087224 */ /* 0x000fe200078e0207 */
[----:B------:R-:W-:Y:S01]  /*140c0*/  SHF.R.S32.HI R5, RZ, 0x1f, R4 ;  /* 0x0000001fff057819 */ /* 0x000fe20000011404 */
[----:B--2---:R-:W-:-:S04]  /*140d0*/  IMAD R10, R10, UR4, RZ ;  /* 0x000000040a0a7c24 */ /* 0x004fc8000f8e02ff */
[C---:B---3--:R-:W-:Y:S02]  /*140e0*/  IMAD R10, R11.reuse, UR5, R10 ;  /* 0x000000050b0a7c24 */ /* 0x048fe4000f8e020a */
[----:B------:R-:W-:-:S04]  /*140f0*/  IMAD.WIDE.U32 R4, R11, UR4, R4 ;  /* 0x000000040b047c25 */ /* 0x000fc8000f8e0004 */
[----:B------:R-:W-:Y:S01]  /*14100*/  IMAD.IADD R5, R10, 0x1, R5 ;  /* 0x000000010a057824 */ /* 0x000fe200078e0205 */
[----:B0-----:R-:W-:-:S04]  /*14110*/  LEA R2, P0, R4, R2, 0x2 ;  /* 0x0000000204027211 */ /* 0x001fc800078010ff */
[----:B------:R-:W-:-:S05]  /*14120*/  LEA.HI.X R3, R4, R3, R5, 0x2, P0 ;  /* 0x0000000304037211 */ /* 0x000fca00000f1405 */
[----:B------:R0:W5:Y:S04]  /*14130*/  LDG.E R4, desc[UR6][R2.64] ;  /* 0x0000000602047981 */ /* 0x000168000c1e1900 */
.L_x_2458:
[----:B0-----:R-:W-:Y:S01]  /*14140*/  IMAD R2, R0, 0x8, R17 ;  /* 0x0000000800027824 */ /* 0x001fe200078e0211 */
[----:B------:R-:W-:Y:S01]  /*14150*/  SHF.L.U32 R3, R9, 0x1f, RZ ;  /* 0x0000001f09037819 */ /* 0x000fe200000006ff */
[----:B------:R-:W-:Y:S03]  /*14160*/  BSSY B1, `(.L_x_2459) ;  /* 0x0000003000017945 */ /* 0x000fe60003800000 */
[----:B------:R-:W0:Y:S02]  /*14170*/  SYNCS.PHASECHK.TRANS64.TRYWAIT P0, [R2+URZ+0x38840], R3 ;  /* 0x03884003020075a7 */ /* 0x000e24000800017f */
[----:B0-----:R-:W-:Y:S05]  /*14180*/  @!P0 BRA `(.L_x_2460) ;  /* 0x0000004000988947 */ /* 0x001fea0003800000 */
.L_x_2568:
[----:B------:R-:W-:Y:S05]  /*14190*/  BSYNC B1 ;  /* 0x0000000000017941 */ /* 0x000fea0003800000 */
.L_x_2459:
[----:B-1----:R-:W1:Y:S01]  /*141a0*/  S2R R5, SR_TID.X ;  /* 0x0000000000057919 */ /* 0x002e620000002100 */
        /* <DEDUP_REMOVED lines=11> */
.L_x_2462:
[----:B------:R-:W-:Y:S05]  /*14260*/  BSYNC B1 ;  /* 0x0000000000017941 */ /* 0x000fea0003800000 */
.L_x_2461:
[----:B------:R-:W-:Y:S01]  /*14270*/  IMAD.MOV.U32 R10, RZ, RZ, RZ ;  /* 0x000000ffff0a7224 */ /* 0x000fe200078e00ff */
[----:B------:R-:W-:Y:S01]  /*14280*/  R2UR UR11, R8 ;  /* 0x00000000080b72ca */ /* 0x000fe200000e0000 */
[----:B0-----:R-:W-:Y:S01]  /*14290*/  IMAD R3, R0, 0xa000, R17 ;  /* 0x0000a00000037824 */ /* 0x001fe200078e0211 */
[----:B------:R-:W-:Y:S01]  /*142a0*/  UIADD3 UR4, UP0, UR38, 0x370, URZ ;  /* 0x0000037026047890 */ /* 0x000fe2000ff1e03f */
[----:B------:R-:W-:Y:S01]  /*142b0*/  PLOP3.LUT P0, PT, PT, PT, PT, 0x80, 0x0 ;  /* 0x000000000000781c */ /* 0x000fe20003f0f070 */
[----:B------:R-:W-:Y:S01]  /*142c0*/  VIADD R2, R2, 0x38830 ;  /* 0x0003883002027836 */ /* 0x000fe20000000000 */
[----:B------:R-:W-:Y:S01]  /*142d0*/  R2UR UR10, R10 ;  /* 0x000000000a0a72ca */ /* 0x000fe200000e0000 */
[----:B------:R-:W-:Y:S01]  /*142e0*/  VIADD R5, R3, 0x24400 ;  /* 0x0002440003057836 */ /* 0x000fe20000000000 */
[----:B------:R-:W-:Y:S01]  /*142f0*/  UIADD3.X UR5, URZ, UR39, URZ, UP0, !UPT ;  /* 0x000000273f057290 */ /* 0x000fe200087fe43f */
[----:B------:R-:W-:Y:S01]  /*14300*/  UMOV UR6, 0x0 ;  /* 0x0000000000067882 */ /* 0x000fe20000000000 */
[----:B------:R-:W-:-:S04]  /*14310*/  UMOV UR7, 0x14f00000 ;  /* 0x14f0000000077882 */ /* 0x000fc80000000000 */
[----:B------:R-:W-:-:S12]  /*14320*/  UIMAD UR11, UR11, 0x50, URZ ;  /* 0x000000500b0b78a4 */ /* 0x000fd8000f8e023f */
.L_x_2463:
[----:B------:R-:W-:-:S13]  /*14330*/  @P0 ELECT P2, URZ, PT ;  /* 0x00000000003f082f */ /* 0x000fda0003840000 */
[----:B-----5:R-:W-:Y:S01]  /*14340*/  @P2 R2UR UR13, R4 ;  /* 0x00000000040d22ca */ /* 0x020fe200000e0000 */
[----:B------:R-:W-:Y:S01]  /*14350*/  UMOV UR12, UR36 ;  /* 0x00000024000c7c82 */ /* 0x000fe20008000000 */
        /* <DEDUP_REMOVED lines=12> */
.L_x_2464:
[----:B------:R-:W-:-:S13]  /*14420*/  @P0 ELECT P2, URZ, PT ;  /* 0x00000000003f082f */ /* 0x000fda0003840000 */
[----:B------:R-:W-:Y:S01]  /*14430*/  @P2 R2UR UR13, R4 ;  /* 0x00000000040d22ca */ /* 0x000fe200000e0000 */
        /* <DEDUP_REMOVED lines=13> */
.L_x_2465:
        /* <DEDUP_REMOVED lines=15> */
.L_x_2466:
        /* <DEDUP_REMOVED lines=15> */
.L_x_2569:
[----:B------:R-:W-:Y:S05]  /*146f0*/  BSYNC B1 ;  /* 0x0000000000017941 */ /* 0x000fea0003800000 */
.L_x_2467:
        /* <DEDUP_REMOVED lines=12> */
.L_x_2470:
[----:B------:R-:W-:Y:S05]  /*147c0*/  BSYNC B1 ;  /* 0x0000000000017941 */ /* 0x000fea0003800000 */
.L_x_2469:
[----:B------:R-:W-:Y:S01]  /*147d0*/  R2UR UR6, R12 ;  /* 0x000000000c0672ca */ /* 0x000fe200000e0000 */
[C-C-:B0-----:R-:W-:Y:S01]  /*147e0*/  IMAD R2, R18.reuse, 0x8, R17.reuse ;  /* 0x0000000812027824 */ /* 0x141fe200078e0211 */
[----:B------:R-:W-:Y:S01]  /*147f0*/  R2UR UR7, R13 ;  /* 0x000000000d0772ca */ /* 0x000fe200000e0000 */
[----:B------:R-:W-:Y:S01]  /*14800*/  IMAD R3, R18, 0xa000, R17 ;  /* 0x0000a00012037824 */ /* 0x000fe200078e0211 */
[----:B------:R-:W-:Y:S01]  /*14810*/  R2UR UR10, R10 ;  /* 0x000000000a0a72ca */ /* 0x000fe200000e0000 */
[----:B------:R-:W-:Y:S01]  /*14820*/  UIADD3 UR4, UP0, UR38, 0x470, URZ ;  /* 0x0000047026047890 */ /* 0x000fe2000ff1e03f */
[----:B------:R-:W-:Y:S01]  /*14830*/  PLOP3.LUT P0, PT, PT, PT, PT, 0x80, 0x0 ;  /* 0x000000000000781c */ /* 0x000fe20003f0f070 */
[----:B------:R-:W-:Y:S02]  /*14840*/  IMAD R5, R19, 0x50, RZ ;  /* 0x0000005013057824 */ /* 0x000fe400078e02ff */
[----:B------:R-:W-:Y:S01]  /*14850*/  VIADD R2, R2, 0x38850 ;  /* 0x0003885002027836 */ /* 0x000fe20000000000 */
[----:B------:R-:W-:Y:S01]  /*14860*/  UIADD3.X UR5, URZ, UR39, URZ, UP0, !UPT ;  /* 0x000000273f057290 */ /* 0x000fe200087fe43f */
[----:B------:R-:W-:-:S11]  /*14870*/  VIADD R10, R3, 0x400 ;  /* 0x00000400030a7836 */ /* 0x000fd60000000000 */
.L_x_2471:
        /* <DEDUP_REMOVED lines=15> */
.L_x_2472:
        /* <DEDUP_REMOVED lines=15> */
.L_x_2473:
        /* <DEDUP_REMOVED lines=15> */
.L_x_2474:
        /* <DEDUP_REMOVED lines=10> */
[----:B------:R-:W-:Y:S02]  /*14bf0*/  IMAD.MOV.U32 R16, RZ, RZ, R4 ;  /* 0x000000ffff107224 */ /* 0x000fe400078e0004 */
[----:B------:R-:W-:-:S07]  /*14c00*/  IMAD.MOV.U32 R19, RZ, RZ, R8 ;  /* 0x000000ffff137224 */ /* 0x000fce00078e0008 */
.L_x_2457:
[----:B------:R-:W-:Y:S05]  /*14c10*/  BSYNC B0 ;  /* 0x0000000000007941 */ /* 0x000fea0003800000 */
.L_x_2456:
[----:B------:R0:W-:Y:S01]  /*14c20*/  STL [R1+0x4], R9 ;  /* 0x0000040901007387 */ /* 0x0001e20000100800 */
[----:B------:R-:W-:Y:S01]  /*14c30*/  UIADD3 UR4, UR41, -0x3, URZ ;  /* 0xfffffffd29047890 */ /* 0x000fe2000fffe03f */
[----:B------:R-:W-:-:S05]  /*14c40*/  IMAD.MOV.U32 R18, RZ, RZ, R0 ;  /* 0x000000ffff127224 */ /* 0x000fca00078e0000 */
[----:B------:R-:W-:-:S07]  /*14c50*/  IMAD.U32 R0, RZ, RZ, UR4 ;  /* 0x00000004ff007e24 */ /* 0x000fce000f8e00ff */
.L_x_2455:
[----:B------:R-:W-:Y:S01]  /*14c60*/  ISETP.NE.AND P0, PT, R7, RZ, PT ;  /* 0x000000ff0700720c */ /* 0x000fe20003f05270 */
[----:B------:R-:W-:-:S12]  /*14c70*/  BSSY B0, `(.L_x_2454) ;  /* 0x00001ab000007945 */ /* 0x000fd80003800000 */
[----:B------:R-:W-:Y:S05]  /*14c80*/  @!P0 BRA `(.L_x_2475) ;  /* 0x0000001800a48947 */ /* 0x000fea0003800000 */
[----:B------:R-:W-:-:S07]  /*14c90*/  IMAD.MOV.U32 R8, RZ, RZ, R16 ;  /* 0x000000ffff087224 */ /* 0x000fce00078e0010 */
.L_x_2514:
[----:B--2---:R-:W2:Y:S04]  /*14ca0*/  LDL R3, [R1+0xc] ;  /* 0x00000c0001037983 */ /* 0x004ea80000100800 */
[----:B------:R-:W3:Y:S01]  /*14cb0*/  LDL R2, [R1+0x4] ;  /* 0x0000040001027983 */ /* 0x000ee20000100800 */
[----:B------:R-:W-:Y:S01]  /*14cc0*/  VIADD R4, R18, 0x1 ;  /* 0x0000000112047836 */ /* 0x000fe20000000000 */
[----:B------:R-:W-:Y:S05]  /*14cd0*/  YIELD ;  /* 0x0000000000007946 */ /* 0x000fea0003800000 */
[----:B------:R-:W-:Y:S01]  /*14ce0*/  ISETP.NE.AND P0, PT, R4, 0x2, PT ;  /* 0x000000020400780c */ /* 0x000fe20003f05270 */
[----:B------:R-:W-:Y:S03]  /*14cf0*/  BSSY B1, `(.L_x_2476) ;  /* 0x00000cd000017945 */ /* 0x000fe60003800000 */
[----:B-1----:R-:W-:-:S02]  /*14d00*/  SEL R5, RZ, 0x1, P0 ;  /* 0x00000001ff057807 */ /* 0x002fc40000000000 */
        /* <DEDUP_REMOVED lines=9> */
[----:B------:R-:W1:Y:S01]  /*14da0*/  LDC R8, c[0x0][0x43c] ;  /* 0x00010f00ff087b82 */ /* 0x000e620000000800 */
[----:B------:R-:W-:Y:S02]  /*14db0*/  ULDC.64 UR4, c[0x0][0x428] ;  /* 0x00010a0000047ab9 */ /* 0x000fe40000000a00 */
[----:B0-----:R-:W3:Y:S01]  /*14dc0*/  LDL R9, [R1] ;  /* 0x0000000001097983 */ /* 0x001ee20000100800 */
[----:B------:R-:W-:Y:S01]  /*14dd0*/  ULDC.64 UR6, c[0x0][0x208] ;  /* 0x0000820000067ab9 */ /* 0x000fe20000000a00 */
[----:B-1----:R-:W-:-:S13]  /*14de0*/  ISETP.NE.AND P0, PT, R8, 0x1, PT ;  /* 0x000000010800780c */ /* 0x002fda0003f05270 */
        /* <DEDUP_REMOVED lines=15> */
.L_x_2478:
[----:B------:R-:W-:Y:S01]  /*14ee0*/  IMAD R3, R4, 0x8, R17 ;  /* 0x0000000804037824 */ /* 0x000fe200078e0211 */
[----:B------:R-:W-:Y:S01]  /*14ef0*/  SHF.L.U32 R2, R5, 0x1f, RZ ;  /* 0x0000001f05027819 */ /* 0x000fe200000006ff */
[----:B------:R-:W-:Y:S03]  /*14f00*/  BSSY B2, `(.L_x_2479) ;  /* 0x0000003000027945 */ /* 0x000fe60003800000 */
[----:B------:R-:W2:Y:S02]  /*14f10*/  SYNCS.PHASECHK.TRANS64.TRYWAIT P0, [R3+URZ+0x38840], R2 ;  /* 0x03884002030075a7 */ /* 0x000ea4000800017f */
[----:B--2---:R-:W-:Y:S05]  /*14f20*/  @!P0 BRA `(.L_x_2480) ;  /* 0x0000003400588947 */ /* 0x004fea0003800000 */
.L_x_2570:
[----:B------:R-:W-:Y:S05]  /*14f30*/  BSYNC B2 ;  /* 0x0000000000027941 */ /* 0x000fea0003800000 */
.L_x_2479:
        /* <DEDUP_REMOVED lines=12> */
.L_x_2482:
[----:B------:R-:W-:Y:S05]  /*15000*/  BSYNC B2 ;  /* 0x0000000000027941 */ /* 0x000fea0003800000 */
.L_x_2481:
        /* <DEDUP_REMOVED lines=11> */
.L_x_2483:
        /* <DEDUP_REMOVED lines=16> */
.L_x_2484:
        /* <DEDUP_REMOVED lines=16> */
.L_x_2485:
        /* <DEDUP_REMOVED lines=16> */
.L_x_2486:
        /* <DEDUP_REMOVED lines=16> */
.L_x_2571:
[----:B------:R-:W-:Y:S05]  /*154c0*/  BSYNC B2 ;  /* 0x0000000000027941 */ /* 0x000fea0003800000 */
.L_x_2487:
        /* <DEDUP_REMOVED lines=11> */
.L_x_2490:
[----:B------:R-:W-:Y:S05]  /*15580*/  BSYNC B2 ;  /* 0x0000000000027941 */ /* 0x000fea0003800000 */
.L_x_2489:
[----:B------:R-:W-:Y:S01]  /*15590*/  R2UR UR10, R12 ;  /* 0x000000000c0a72ca */ /* 0x000fe200000e0000 */
[----:B------:R-:W-:Y:S01]  /*155a0*/  IMAD R18, R18, 0xa000, R17 ;  /* 0x0000a00012127824 */ /* 0x000fe200078e0211 */
[----:B------:R-:W-:Y:S01]  /*155b0*/  R2UR UR6, R10 ;  /* 0x000000000a0672ca */ /* 0x000fe200000e0000 */
[----:B------:R-:W-:Y:S01]  /*155c0*/  UIADD3 UR4, UP0, UR38, 0x470, URZ ;  /* 0x0000047026047890 */ /* 0x000fe2000ff1e03f */
[----:B------:R-:W-:Y:S01]  /*155d0*/  R2UR UR7, R11 ;  /* 0x000000000b0772ca */ /* 0x000fe200000e0000 */
[----:B0-----:R-:W-:Y:S01]  /*155e0*/  IMAD R3, R19, 0x50, RZ ;  /* 0x0000005013037824 */ /* 0x001fe200078e02ff */
[----:B------:R-:W-:Y:S01]  /*155f0*/  PLOP3.LUT P0, PT, PT, PT, PT, 0x80, 0x0 ;  /* 0x000000000000781c */ /* 0x000fe20003f0f070 */
[----:B------:R-:W-:Y:S01]  /*15600*/  VIADD R2, R2, 0x50 ;  /* 0x0000005002027836 */ /* 0x000fe20000000000 */
[----:B------:R-:W-:Y:S01]  /*15610*/  UIADD3.X UR5, URZ, UR39, URZ, UP0, !UPT ;  /* 0x000000273f057290 */ /* 0x000fe200087fe43f */
[----:B------:R-:W-:-:S11]  /*15620*/  VIADD R9, R18, 0x400 ;  /* 0x0000040012097836 */ /* 0x000fd60000000000 */
.L_x_2491:
        /* <DEDUP_REMOVED lines=15> */
.L_x_2492:
        /* <DEDUP_REMOVED lines=15> */
.L_x_2493:
        /* <DEDUP_REMOVED lines=15> */
.L_x_2494:
        /* <DEDUP_REMOVED lines=12> */
.L_x_2477:
[----:B------:R-:W-:Y:S05]  /*159c0*/  BSYNC B1 ;  /* 0x0000000000017941 */ /* 0x000fea0003800000 */
.L_x_2476:
        /* <DEDUP_REMOVED lines=8> */
[----:B------:R1:W-:Y:S02]  /*15a50*/  STL [R1+0x4], R10 ;  /* 0x0000040a01007387 */ /* 0x0003e40000100800 */
[----:B------:R-:W-:Y:S05]  /*15a60*/  @!P1 BRA `(.L_x_2496) ;  /* 0x0000000c001c9947 */ /* 0x000fea0003800000 */
[----:B------:R-:W2:Y:S01]  /*15a70*/  LDL R3, [R1+0x10] ;  /* 0x0000100001037983 */ /* 0x000ea20000100800 */
[----:B------:R-:W-:Y:S01]  /*15a80*/  VIADD R7, R0, 0xffffffff ;  /* 0xffffffff00077836 */ /* 0x000fe20000000000 */
[----:B--2---:R-:W-:-:S13]  /*15a90*/  ISETP.NE.AND P1, PT, R3, RZ, PT ;  /* 0x000000ff0300720c */ /* 0x004fda0003f25270 */
[----:B------:R-:W-:Y:S05]  /*15aa0*/  @!P1 BRA `(.L_x_2497) ;  /* 0x0000000000549947 */ /* 0x000fea0003800000 */
[----:B------:R-:W2:Y:S01]  /*15ab0*/  LDL R12, [R1+0x8] ;  /* 0x00000800010c7983 */ /* 0x000ea20000100800 */
[----:B0-----:R-:W0:Y:S01]  /*15ac0*/  LDC R9, c[0x0][0x43c] ;  /* 0x00010f00ff097b82 */ /* 0x001e220000000800 */
[----:B------:R-:W-:Y:S02]  /*15ad0*/  ULDC.64 UR4, c[0x0][0x428] ;  /* 0x00010a0000047ab9 */ /* 0x000fe40000000a00 */
[----:B------:R-:W3:Y:S01]  /*15ae0*/  LDL R11, [R1] ;  /* 0x00000000010b7983 */ /* 0x000ee20000100800 */
        /* <DEDUP_REMOVED lines=17> */
.L_x_2497:
[----:B------:R-:W-:Y:S01]  /*15c00*/  IMAD R2, R18, 0x8, R17 ;  /* 0x0000000812027824 */ /* 0x000fe200078e0211 */
[----:B------:R-:W-:Y:S01]  /*15c10*/  SHF.L.U32 R3, R10, 0x1f, RZ ;  /* 0x0000001f0a037819 */ /* 0x000fe200000006ff */
[----:B------:R-:W-:Y:S03]  /*15c20*/  BSSY B2, `(.L_x_2498) ;  /* 0x0000003000027945 */ /* 0x000fe60003800000 */
[----:B------:R-:W3:Y:S02]  /*15c30*/  SYNCS.PHASECHK.TRANS64.TRYWAIT P0, [R2+URZ+0x38840], R3 ;  /* 0x03884003020075a7 */ /* 0x000ee4000800017f */
[----:B---3--:R-:W-:Y:S05]  /*15c40*/  @!P0 BRA `(.L_x_2499) ;  /* 0x0000002800388947 */ /* 0x008fea0003800000 */
.L_x_2572:
[----:B------:R-:W-:Y:S05]  /*15c50*/  BSYNC B2 ;  /* 0x0000000000027941 */ /* 0x000fea0003800000 */
.L_x_2498:
        /* <DEDUP_REMOVED lines=12> */
.L_x_2501:
[----:B------:R-:W-:Y:S05]  /*15d20*/  BSYNC B2 ;  /* 0x0000000000027941 */ /* 0x000fea0003800000 */
.L_x_2500:
        /* <DEDUP_REMOVED lines=10> */
[----:B-1----:R-:W-:Y:S01]  /*15dd0*/  VIADD R10, R9, 0x24400 ;  /* 0x00024400090a7836 */ /* 0x002fe20000000000 */
[----:B------:R-:W-:-:S09]  /*15de0*/  UMOV UR7, 0x14f00000 ;  /* 0x14f0000000077882 */ /* 0x000fd20000000000 */
.L_x_2502:
        /* <DEDUP_REMOVED lines=16> */
.L_x_2503:
        /* <DEDUP_REMOVED lines=16> */
.L_x_2504:
        /* <DEDUP_REMOVED lines=16> */
.L_x_2505:
        /* <DEDUP_REMOVED lines=15> */
.L_x_2573:
[----:B------:R-:W-:Y:S05]  /*161e0*/  BSYNC B2 ;  /* 0x0000000000027941 */ /* 0x000fea0003800000 */
.L_x_2506:
        /* <DEDUP_REMOVED lines=11> */
.L_x_2509:
[----:B------:R-:W-:Y:S05]  /*162a0*/  BSYNC B2 ;  /* 0x0000000000027941 */ /* 0x000fea0003800000 */
.L_x_2508:
[----:B------:R-:W-:Y:S01]  /*162b0*/  R2UR UR10, R12 ;  /* 0x000000000c0a72ca */ /* 0x000fe200000e0000 */
[----:B------:R-:W-:Y:S01]  /*162c0*/  IMAD R4, R4, 0xa000, R17 ;  /* 0x0000a00004047824 */ /* 0x000fe200078e0211 */
[----:B------:R-:W-:Y:S01]  /*162d0*/  R2UR UR6, R10 ;  /* 0x000000000a0672ca */ /* 0x000fe200000e0000 */
[----:B------:R-:W-:Y:S01]  /*162e0*/  UIADD3 UR4, UP0, UR38, 0x470, URZ ;  /* 0x0000047026047890 */ /* 0x000fe2000ff1e03f */
[----:B------:R-:W-:Y:S01]  /*162f0*/  R2UR UR7, R11 ;  /* 0x000000000b0772ca */ /* 0x000fe200000e0000 */
[----:B------:R-:W-:Y:S01]  /*16300*/  IMAD R3, R19, 0x50, RZ ;  /* 0x0000005013037824 */ /* 0x000fe200078e02ff */
[----:B------:R-:W-:Y:S01]  /*16310*/  PLOP3.LUT P0, PT, PT, PT, PT, 0x80, 0x0 ;  /* 0x000000000000781c */ /* 0x000fe20003f0f070 */
[----:B0-----:R-:W-:Y:S01]  /*16320*/  VIADD R2, R2, 0x50 ;  /* 0x0000005002027836 */ /* 0x001fe20000000000 */
[----:B------:R-:W-:Y:S01]  /*16330*/  UIADD3.X UR5, URZ, UR39, URZ, UP0, !UPT ;  /* 0x000000273f057290 */ /* 0x000fe200087fe43f */
[----:B------:R-:W-:-:S11]  /*16340*/  VIADD R5, R4, 0x400 ;  /* 0x0000040004057836 */ /* 0x000fd60000000000 */
.L_x_2510:
        /* <DEDUP_REMOVED lines=15> */
.L_x_2511:
        /* <DEDUP_REMOVED lines=15> */
.L_x_2512:
        /* <DEDUP_REMOVED lines=15> */
.L_x_2513:
        /* <DEDUP_REMOVED lines=12> */
.L_x_2496:
[----:B------:R-:W-:Y:S05]  /*166e0*/  BSYNC B1 ;  /* 0x0000000000017941 */ /* 0x000fea0003800000 */
.L_x_2495:
[C---:B------:R-:W-:Y:S01]  /*166f0*/  ISETP.GT.AND P0, PT, R0.reuse, 0x1, PT ;  /* 0x000000010000780c */ /* 0x040fe20003f04270 */
[----:B------:R-:W-:-:S12]  /*16700*/  VIADD R0, R0, 0xfffffffe ;  /* 0xfffffffe00007836 */ /* 0x000fd80000000000 */
[----:B------:R-:W-:Y:S05]  /*16710*/  @P0 BRA `(.L_x_2514) ;  /* 0xffffffe400600947 */ /* 0x000fea000383ffff */
.L_x_2475:
[----:B------:R-:W-:Y:S05]  /*16720*/  BSYNC B0 ;  /* 0x0000000000007941 */ /* 0x000fea0003800000 */
.L_x_2454:
[----:B0-----:R-:W0:Y:S01]  /*16730*/  S2R R0, SR_TID.X ;  /* 0x0000000000007919 */ /* 0x001e220000002100 */
[----:B------:R-:W-:Y:S01]  /*16740*/  BSSY B0, `(.L_x_2515) ;  /* 0x0000012000007945 */ /* 0x000fe20003800000 */
[----:B0-----:R-:W-:-:S04]  /*16750*/  LOP3.LUT R6, R0, 0x7f, RZ, 0xc0, !PT ;  /* 0x0000007f00067812 */ /* 0x001fc800078ec0ff */
[----:B------:R-:W-:-:S13]  /*16760*/  ISETP.NE.AND P1, PT, R6, RZ, PT ;  /* 0x000000ff0600720c */ /* 0x000fda0003f25270 */
[----:B------:R-:W-:Y:S05]  /*16770*/  @P1 BRA `(.L_x_2516) ;  /* 0x0000000000381947 */ /* 0x000fea0003800000 */
[----:B--2---:R-:W0:Y:S01]  /*16780*/  S2R R3, SR_LANEID ;  /* 0x0000000000037919 */ /* 0x004e220000000000 */
[----:B------:R-:W-:Y:S01]  /*16790*/  VOTEU.ANY UR4, UPT, PT ;  /* 0x0000000000047886 */ /* 0x000fe200038e0100 */
[----:B-1----:R-:W1:Y:S01]  /*167a0*/  LDC.64 R4, c[0x0][0xc80] ;  /* 0x00032000ff047b82 */ /* 0x002e620000000a00 */
        /* <DEDUP_REMOVED lines=9> */
[----:B0-----:R-:W-:-:S05]  /*16840*/  IADD3 R0, R0, UR43, R3 ;  /* 0x0000002b00007c10 */ /* 0x001fca000fffe003 */
[----:B------:R0:W-:Y:S02]  /*16850*/  STL [R1+0x18], R0 ;  /* 0x0000180001007387 */ /* 0x0001e40000100800 */
.L_x_2516:
[----:B------:R-:W-:Y:S05]  /*16860*/  BSYNC B0 ;  /* 0x0000000000007941 */ /* 0x000fea0003800000 */
.L_x_2515:
[----:B0-----:R-:W3:Y:S01]  /*16870*/  LDL.LU R0, [R1+0xc] ;  /* 0x00000c0001007983 */ /* 0x001ee20000300800 */
[----:B------:R-:W-:Y:S01]  /*16880*/  BSSY B0, `(.L_x_2517) ;  /* 0x0000056000007945 */ /* 0x000fe20003800000 */
[----:B---3--:R-:W-:-:S13]  /*16890*/  ISETP.NE.AND P0, PT, R0, RZ, PT ;  /* 0x000000ff0000720c */ /* 0x008fda0003f05270 */
[----:B------:R-:W-:Y:S05]  /*168a0*/  @!P0 BRA `(.L_x_2518) ;  /* 0x00000004004c8947 */ /* 0x000fea0003800000 */
[----:B------:R-:W2:Y:S01]  /*168b0*/  LDL R0, [R1+0x4] ;  /* 0x0000040001007983 */ /* 0x000ea20000100800 */
[----:B------:R-:W-:Y:S01]  /*168c0*/  IMAD R2, R18, 0x8, R17 ;  /* 0x0000000812027824 */ /* 0x000fe200078e0211 */
[----:B------:R-:W-:Y:S01]  /*168d0*/  BSSY B1, `(.L_x_2519) ;  /* 0x0000005000017945 */ /* 0x000fe20003800000 */
[----:B------:R-:W-:Y:S02]  /*168e0*/  ISETP.NE.AND P2, PT, R6, RZ, PT ;  /* 0x000000ff0600720c */ /* 0x000fe40003f45270 */
[----:B--2---:R-:W-:-:S04]  /*168f0*/  SHF.L.U32 R3, R0, 0x1f, RZ ;  /* 0x0000001f00037819 */ /* 0x004fc800000006ff */
[----:B------:R-:W0:Y:S02]  /*16900*/  SYNCS.PHASECHK.TRANS64.TRYWAIT P0, [R2+URZ+0x38860], R3 ;  /* 0x03886003020075a7 */ /* 0x000e24000800017f */
[----:B0-----:R-:W-:Y:S05]  /*16910*/  @!P0 BRA `(.L_x_2520) ;  /* 0x0000001c002c8947 */ /* 0x001fea0003800000 */
.L_x_2574:
[----:B------:R-:W-:Y:S05]  /*16920*/  BSYNC B1 ;  /* 0x0000000000017941 */ /* 0x000fea0003800000 */
.L_x_2519:
[----:B------:R-:W-:Y:S04]  /*16930*/  BSSY B1, `(.L_x_2521) ;  /* 0x0000009000017945 */ /* 0x000fe80003800000 */
        /* <DEDUP_REMOVED lines=8> */
.L_x_2522:
[----:B------:R-:W-:Y:S05]  /*169c0*/  BSYNC B1 ;  /* 0x0000000000017941 */ /* 0x000fea0003800000 */
.L_x_2521:
[----:B------:R-:W-:Y:S01]  /*169d0*/  IMAD R0, R18, 0xa000, R17 ;  /* 0x0000a00012007824 */ /* 0x000fe200078e0211 */
[----:B------:R-:W-:Y:S01]  /*169e0*/  UIADD3 UR4, UP0, UR38, 0x470, URZ ;  /* 0x0000047026047890 */ /* 0x000fe2000ff1e03f */
[----:B------:R-:W-:Y:S01]  /*169f0*/  PLOP3.LUT P0, PT, PT, PT, PT, 0x80, 0x0 ;  /* 0x000000000000781c */ /* 0x000fe20003f0f070 */
[----:B------:R-:W-:Y:S01]  /*16a00*/  IMAD R19, R19, 0x50, RZ ;  /* 0x0000005013137824 */ /* 0x000fe200078e02ff */
[----:B------:R-:W-:Y:S01]  /*16a10*/  UMOV UR6, 0x0 ;  /* 0x0000000000067882 */ /* 0x000fe20000000000 */
[----:B0-----:R-:W-:Y:S01]  /*16a20*/  VIADD R2, R2, 0x38850 ;  /* 0x0003885002027836 */ /* 0x001fe20000000000 */
[----:B------:R-:W-:Y:S01]  /*16a30*/  UIADD3.X UR5, URZ, UR39, URZ, UP0, !UPT ;  /* 0x000000273f057290 */ /* 0x000fe200087fe43f */
[----:B------:R-:W-:Y:S01]  /*16a40*/  VIADD R3, R0, 0x400 ;  /* 0x0000040000037836 */ /* 0x000fe20000000000 */
[----:B------:R-:W-:Y:S01]  /*16a50*/  UMOV UR7, 0x14f00000 ;  /* 0x14f0000000077882 */ /* 0x000fe20000000000 */
[----:B------:R-:W-:-:S09]  /*16a60*/  UMOV UR10, URZ ;  /* 0x0000003f000a7c82 */ /* 0x000fd20008000000 */
.L_x_2523:
        /* <DEDUP_REMOVED lines=15> */
.L_x_2524:
        /* <DEDUP_REMOVED lines=15> */
.L_x_2525:
        /* <DEDUP_REMOVED lines=15> */
.L_x_2526:
        /* <DEDUP_REMOVED lines=10> */
.L_x_2518:
[----:B------:R-:W-:Y:S05]  /*16de0*/  BSYNC B0 ;  /* 0x0000000000007941 */ /* 0x000fea0003800000 */
.L_x_2517:
[----:B--2---:R-:W2:Y:S01]  /*16df0*/  LDL.LU R3, [R1+0x4] ;  /* 0x0000040001037983 */ /* 0x004ea20000300800 */
[----:B------:R-:W-:-:S05]  /*16e00*/  VIADD R18, R18, 0x1 ;  /* 0x0000000112127836 */ /* 0x000fca0000000000 */
[----:B------:R-:W-:-:S04]  /*16e10*/  ISETP.NE.AND P0, PT, R18, 0x2, PT ;  /* 0x000000021200780c */ /* 0x000fc80003f05270 */
[----:B------:R-:W-:Y:S02]  /*16e20*/  SEL R0, RZ, 0x1, P0 ;  /* 0x00000001ff007807 */ /* 0x000fe40000000000 */
[----:B------:R-:W-:Y:S02]  /*16e30*/  SEL R18, R18, RZ, P0 ;  /* 0x000000ff12127207 */ /* 0x000fe40000000000 */
[----:B--2---:R-:W-:-:S05]  /*16e40*/  LOP3.LUT R3, R3, R0, RZ, 0x3c, !PT ;  /* 0x0000000003037212 */ /* 0x004fca00078e3cff */
[----:B------:R2:W-:Y:S02]  /*16e50*/  STL [R1+0x4], R3 ;  /* 0x0000040301007387 */ /* 0x0005e40000100800 */
.L_x_2434:
[----:B------:R-:W-:Y:S05]  /*16e60*/  BSYNC B7 ;  /* 0x0000000000077941 */ /* 0x000fea0003800000 */
.L_x_2432:
[----:B0-----:R-:W3:Y:S04]  /*16e70*/  LDL R0, [R1+0x20] ;  /* 0x0000200001007983 */ /* 0x001ee80000100800 */
[----:B------:R0:W5:Y:S01]  /*16e80*/  LDL R2, [R1+0x18] ;  /* 0x0000180001027983 */ /* 0x0001620000100800 */
[----:B---3--:R-:W-:-:S13]  /*16e90*/  ISETP.NE.AND P0, PT, R0, RZ, PT ;  /* 0x000000ff0000720c */ /* 0x008fda0003f05270 */
[----:B0-----:R-:W-:Y:S05]  /*16ea0*/  @!P0 BRA `(.L_x_2527) ;  /* 0x0000000000288947 */ /* 0x001fea0003800000 */
[----:B------:R-:W-:Y:S05]  /*16eb0*/  WARPSYNC.ALL ;  /* 0x0000000000007948 */ /* 0x000fea0003800000 */
[----:B------:R-:W0:Y:S08]  /*16ec0*/  S2UR UR5, SR_CgaCtaId ;  /* 0x00000000000579c3 */ /* 0x000e300000008800 */
[----:B------:R-:W-:Y:S06]  /*16ed0*/  BAR.SYNC.DEFER_BLOCKING 0x5, 0x180 ;  /* 0x0146000000007b1d */ /* 0x000fec0000010000 */
[----:B------:R-:W-:-:S02]  /*16ee0*/  UMOV UR4, 0x400 ;  /* 0x0000040000047882 */ /* 0x000fc40000000000 */
[----:B0-----:R-:W-:-:S06]  /*16ef0*/  ULEA UR4, UR5, UR4, 0x18 ;  /* 0x0000000405047291 */ /* 0x001fcc000f8ec03f */
[----:B------:R-:W-:-:S05]  /*16f00*/  IMAD.U32 R17, RZ, RZ, UR4 ;  /* 0x00000004ff117e24 */ /* 0x000fca000f8e00ff */
[----:B-----5:R-:W0:Y:S04]  /*16f10*/  LDS R2, [R17+0x388d0] ;  /* 0x0388d00011027984 */ /* 0x020e280000000800 */
[----:B0-----:R0:W-:Y:S01]  /*16f20*/  STL [R1+0x18], R2 ;  /* 0x0000180201007387 */ /* 0x0011e20000100800 */
[----:B------:R-:W-:Y:S06]  /*16f30*/  BAR.ARV 0x4, 0x180 ;  /* 0x0106000000007b1d */ /* 0x000fec0000002000 */
[----:B------:R-:W-:Y:S05]  /*16f40*/  BRA `(.L_x_2528) ;  /* 0x00000000002c7947 */ /* 0x000fea0003800000 */
.L_x_2527:
[----:B------:R-:W-:-:S03]  /*16f50*/  UMOV UR4, 0xffffffff ;  /* 0xffffffff00047882 */ /* 0x000fc60000000000 */
[----:B------:R-:W-:Y:S05]  /*16f60*/  BRA.DIV UR4, `(.L_x_2529) ;  /* 0x0000001604ac7947 */ /* 0x000fea000b800000 */
[----:B-----5:R0:W3:Y:S02]  /*16f70*/  SHFL.IDX PT, R14, R2, RZ, 0x1f ;  /* 0x00001fff020e7589 */ /* 0x0200e400000e0000 */
.L_x_2577:
[----:B--2---:R-:W2:Y:S01]  /*16f80*/  @!P1 S2R R3, SR_CgaCtaId ;  /* 0x0000000000039919 */ /* 0x004ea20000008800 */
[----:B------:R-:W-:Y:S05]  /*16f90*/  WARPSYNC.ALL ;  /* 0x0000000000007948 */ /* 0x000fea0003800000 */
[----:B------:R-:W-:Y:S01]  /*16fa0*/  BAR.SYNC.DEFER_BLOCKING 0x4, 0x180 ;  /* 0x0106000000007b1d */ /* 0x000fe20000010000 */
[----:B------:R-:W-:-:S05]  /*16fb0*/  @!P1 MOV R0, 0x400 ;  /* 0x0000040000009802 */ /* 0x000fca0000000f00 */
[----:B---3--:R3:W-:Y:S01]  /*16fc0*/  STL [R1+0x18], R14 ;  /* 0x0000180e01007387 */ /* 0x0087e20000100800 */
[----:B--2---:R-:W-:-:S05]  /*16fd0*/  @!P1 LEA R17, R3, R0, 0x18 ;  /* 0x0000000003119211 */ /* 0x004fca00078ec0ff */
[----:B------:R3:W-:Y:S01]  /*16fe0*/  @!P1 STS [R17+0x388d0], R2 ;  /* 0x0388d00211009388 */ /* 0x0007e20000000800 */
[----:B------:R-:W-:Y:S06]  /*16ff0*/  BAR.ARV 0x5, 0x180 ;  /* 0x0146000000007b1d */ /* 0x000fec0000002000 */
.L_x_2528:
[----:B------:R-:W4:Y:S01]  /*17000*/  LDL R0, [R1+0x18] ;  /* 0x0000180001007983 */ /* 0x000f220000100800 */
[----:B------:R-:W-:Y:S02]  /*17010*/  ULDC UR4, c[0x0][0xc38] ;  /* 0x00030e0000047ab9 */ /* 0x000fe40000000800 */
[----:B----4-:R-:W-:-:S13]  /*17020*/  ISETP.GE.AND P0, PT, R0, UR4, PT ;  /* 0x0000000400007c0c */ /* 0x010fda000bf06270 */
[----:B------:R-:W-:Y:S05]  /*17030*/  @!P0 BRA `(.L_x_2530) ;  /* 0xffffffb000208947 */ /* 0x000fea000383ffff */
.L_x_2429:
[----:B-1----:R-:W4:Y:S01]  /*17040*/  LDL.LU R0, [R1+0x1c] ;  /* 0x00001c0001007983 */ /* 0x002f220000300800 */
[----:B------:R-:W-:Y:S01]  /*17050*/  BSSY B0, `(.L_x_2531) ;  /* 0x000000b000007945 */ /* 0x000fe20003800000 */
[----:B------:R-:W1:Y:S01]  /*17060*/  S2R R5, SR_CgaCtaId ;  /* 0x0000000000057919 */ /* 0x000e620000008800 */
[----:B----4-:R-:W-:-:S05]  /*17070*/  VIADD R0, R0, 0x1 ;  /* 0x0000000100007836 */ /* 0x010fca0000000000 */
[----:B0--3--:R-:W-:-:S04]  /*17080*/  LEA.HI R2, R0, R0, RZ, 0x1 ;  /* 0x0000000000027211 */ /* 0x009fc800078f08ff */
[----:B--2---:R-:W-:-:S05]  /*17090*/  LOP3.LUT R3, R2, 0xfffffffe, RZ, 0xc0, !PT ;  /* 0xfffffffe02037812 */ /* 0x004fca00078ec0ff */
[----:B------:R-:W-:Y:S01]  /*170a0*/  IMAD.IADD R3, R0, 0x1, -R3 ;  /* 0x0000000100037824 */ /* 0x000fe200078e0a03 */
[----:B------:R-:W-:-:S04]  /*170b0*/  MOV R0, 0x400 ;  /* 0x0000040000007802 */ /* 0x000fc80000000f00 */
[----:B-1----:R-:W-:Y:S02]  /*170c0*/  LEA R0, R5, R0, 0x18 ;  /* 0x0000000005007211 */ /* 0x002fe400078ec0ff */
[----:B------:R-:W-:-:S04]  /*170d0*/  SHF.L.U32 R3, R3, 0x1f, RZ ;  /* 0x0000001f03037819 */ /* 0x000fc800000006ff */
[----:B------:R-:W0:Y:S02]  /*170e0*/  SYNCS.PHASECHK.TRANS64.TRYWAIT P0, [R0+URZ+0x38820], R3 ;  /* 0x03882003000075a7 */ /* 0x000e24000800017f */
[----:B0-----:R-:W-:Y:S05]  /*170f0*/  @!P0 BRA `(.L_x_2532) ;  /* 0x0000001400708947 */ /* 0x001fea0003800000 */
.L_x_2578:
[----:B------:R-:W-:Y:S05]  /*17100*/  BSYNC B0 ;  /* 0x0000000000007941 */ /* 0x000fea0003800000 */
.L_x_2531:
[----:B------:R-:W-:-:S03]  /*17110*/  UMOV UR4, 0xffffffff ;  /* 0xffffffff00047882 */ /* 0x000fc60000000000 */
[----:B------:R-:W-:Y:S05]  /*17120*/  BRA.DIV UR4, `(.L_x_2533) ;  /* 0x0000001604787947 */ /* 0x000fea000b800000 */
[----:B------:R-:W1:Y:S02]  /*17130*/  S2R R2, SR_TID.X ;  /* 0x0000000000027919 */ /* 0x000e640000002100 */
[----:B-1----:R-:W-:-:S04]  /*17140*/  SHF.R.U32.HI R2, RZ, 0x5, R2 ;  /* 0x00000005ff027819 */ /* 0x002fc80000011602 */
[----:B------:R-:W-:-:S05]  /*17150*/  LOP3.LUT R2, R2, 0x3, RZ, 0xc0, !PT ;  /* 0x0000000302027812 */ /* 0x000fca00078ec0ff */
[----:B------:R1:W2:Y:S02]  /*17160*/  SHFL.IDX PT, R14, R2, RZ, 0x1f ;  /* 0x00001fff020e7589 */ /* 0x0002a400000e0000 */
.L_x_2581:
[----:B--2---:R-:W-:Y:S01]  /*17170*/  ISETP.NE.AND P0, PT, R14, RZ, PT ;  /* 0x000000ff0e00720c */ /* 0x004fe20003f05270 */
[----:B------:R-:W-:-:S12]  /*17180*/  BSSY B0, `(.L_x_2534) ;  /* 0x0000027000007945 */ /* 0x000fd80003800000 */
[----:B------:R-:W-:Y:S05]  /*17190*/  @P0 BRA `(.L_x_2535) ;  /* 0x0000000000940947 */ /* 0x000fea0003800000 */
[----:B------:R-:W-:-:S03]  /*171a0*/  UMOV UR4, 0xffffffff ;  /* 0xffffffff00047882 */ /* 0x000fc60000000000 */
[----:B------:R-:W-:Y:S05]  /*171b0*/  BRA.DIV UR4, `(.L_x_2536) ;  /* 0x0000001604887947 */ /* 0x000fea000b800000 */
[----:B------:R-:W-:-:S13]  /*171c0*/  ELECT P6, URZ, PT ;  /* 0x00000000003f782f */ /* 0x000fda00038c0000 */
.L_x_2584:
        /* <DEDUP_REMOVED lines=8> */
.L_x_2537:
[----:B------:R-:W2:Y:S01]  /*17250*/  LDL.LU R7, [R1+0x4] ;  /* 0x0000040001077983 */ /* 0x000ea20000300800 */
        /* <DEDUP_REMOVED lines=9> */
[----:B------:R-:W-:-:S03]  /*172f0*/  SHF.L.U32 R2, R7, 0x1f, RZ ;  /* 0x0000001f07027819 */ /* 0x000fc600000006ff */
[----:B------:R-:W-:Y:S01]  /*17300*/  IMAD R3, R4, 0x8, R3 ;  /* 0x0000000804037824 */ /* 0x000fe200078e0203 */
[----:B0-----:R-:W-:Y:S06]  /*17310*/  @!P0 BRA `(.L_x_2538) ;  /* 0x0000001400508947 */ /* 0x001fec0003800000 */
.L_x_2585:
[----:B------:R-:W1:Y:S02]  /*17320*/  SYNCS.PHASECHK.TRANS64.TRYWAIT P0, [R3+URZ], R2 ;  /* 0x00000002030075a7 */ /* 0x000e64000800017f */
[----:B-1----:R-:W-:Y:S05]  /*17330*/  @!P0 BRA `(.L_x_2539) ;  /* 0x00000014005c8947 */ /* 0x002fea0003800000 */
.L_x_2586:
[----:B------:R-:W-:Y:S05]  /*17340*/  @!P2 BRA `(.L_x_2540) ;  /* 0x000000000004a947 */ /* 0x000fea0003800000 */
[----:B------:R-:W-:Y:S01]  /*17350*/  BPT.TRAP 0x1 ;  /* 0x000000040000795c */ /* 0x000fe20000300000 */
.L_x_2540:
[----:B-1----:R-:W-:-:S04]  /*17360*/  VIADD R3, R0, 0x38860 ;  /* 0x0003886000037836 */ /* 0x002fc80000000000 */
[----:B------:R-:W-:-:S04]  /*17370*/  IMAD R18, R18, 0x8, R3 ;  /* 0x0000000812127824 */ /* 0x000fc800078e0203 */
[----:B------:R-:W1:Y:S02]  /*17380*/  SYNCS.PHASECHK.TRANS64.TRYWAIT P0, [R18+URZ], R5 ;  /* 0x00000005120075a7 */ /* 0x000e64000800017f */
[----:B-1----:R-:W-:Y:S05]  /*17390*/  @!P0 BRA `(.L_x_2541) ;  /* 0x0000001400588947 */ /* 0x002fea0003800000 */
.L_x_2587:
[----:B------:R-:W-:-:S07]  /*173a0*/  IMAD R3, R4, 0x8, R3 ;  /* 0x0000000804037824 */ /* 0x000fce00078e0203 */
.L_x_2542:
[----:B--2---:R2:W3:Y:S02]  /*173b0*/  SYNCS.PHASECHK.TRANS64.TRYWAIT P0, [R3+URZ], R2 ;  /* 0x00000002030075a7 */ /* 0x0044e4000800017f */
[----:B---3--:R-:W-:Y:S05]  /*173c0*/  @!P0 NANOSLEEP.SYNCS 0x989680 ;  /* 0x009896800000895d */ /* 0x008fea0003900000 */
[----:B------:R-:W3:Y:S02]  /*173d0*/  @!P0 SYNCS.PHASECHK.TRANS64 P0, [R3+URZ], R2 ;  /* 0x00000002030085a7 */ /* 0x000ee4000800007f */
[----:B---3--:R-:W-:Y:S05]  /*173e0*/  @!P0 BRA `(.L_x_2542) ;  /* 0xfffffffc00f08947 */ /* 0x008fea000383ffff */
.L_x_2535:
[----:B------:R-:W-:Y:S05]  /*173f0*/  BSYNC B0 ;  /* 0x0000000000007941 */ /* 0x000fea0003800000 */
.L_x_2534:
[----:B------:R-:W-:Y:S05]  /*17400*/  EXIT ;  /* 0x000000000000794d */ /* 0x000fea0003800000 */
.L_x_2382:
[----:B------:R-:W-:-:S13]  /*17410*/  R2UR UR4, R17 ;  /* 0x00000000110472ca */ /* 0x000fda00000e0000 */
[----:B0-----:R-:W-:-:S04]  /*17420*/  IMAD.U32 R3, RZ, RZ, UR4 ;  /* 0x00000004ff037e24 */ /* 0x001fc8000f8e00ff */
[----:B------:R0:W1:Y:S03]  /*17430*/  SYNCS.PHASECHK.TRANS64.TRYWAIT P1, [R3+URZ+0x38800], R0 ;  /* 0x03880000030075a7 */ /* 0x000066000802017f */
[----:B-1----:R-:W-:Y:S05]  /*17440*/  @!P1 NANOSLEEP.SYNCS 0x989680 ;  /* 0x009896800000995d */ /* 0x002fea0003900000 */
[----:B------:R-:W1:Y:S02]  /*17450*/  @!P1 SYNCS.PHASECHK.TRANS64 P1, [R3+URZ+0x38800], R0 ;  /* 0x03880000030095a7 */ /* 0x000e64000802007f */
[----:B-1----:R-:W-:Y:S05]  /*17460*/  @!P1 BRA `(.L_x_2382) ;  /* 0xfffffffc00e89947 */ /* 0x002fea000383ffff */
[----:B------:R-:W-:Y:S05]  /*17470*/  BRA `(.L_x_2543) ;  /* 0xfffffea400547947 */ /* 0x000fea000383ffff */
.L_x_2386:
[----:B-1----:R1:W2:Y:S02]  /*17480*/  SYNCS.PHASECHK.TRANS64.TRYWAIT P2, [R0+URZ+0x38830], R3 ;  /* 0x03883003000075a7 */ /* 0x0022a4000804017f */
[----:B--2---:R-:W-:Y:S05]  /*17490*/  @!P2 NANOSLEEP.SYNCS 0x989680 ;  /* 0x009896800000a95d */ /* 0x004fea0003900000 */
[----:B------:R-:W2:Y:S02]  /*174a0*/  @!P2 SYNCS.PHASECHK.TRANS64 P2, [R0+URZ+0x38830], R3 ;  /* 0x038830030000a5a7 */ /* 0x000ea4000804007f */
[----:B--2---:R-:W-:Y:S05]  /*174b0*/  @!P2 BRA `(.L_x_2386) ;  /* 0xfffffffc00f0a947 */ /* 0x004fea000383ffff */
[----:B------:R-:W-:Y:S05]  /*174c0*/  BRA `(.L_x_2385) ;  /* 0xfffffea400807947 */ /* 0x000fea000383ffff */
.L_x_2391:
[----:B------:R-:W-:-:S13]  /*174d0*/  R2UR UR4, R232 ;  /* 0x00000000e80472ca */ /* 0x000fda00000e0000 */
[----:B-1----:R-:W-:-:S04]  /*174e0*/  IMAD.U32 R4, RZ, RZ, UR4 ;  /* 0x00000004ff047e24 */ /* 0x002fc8000f8e00ff */
[----:B------:R1:W2:Y:S03]  /*174f0*/  SYNCS.PHASECHK.TRANS64.TRYWAIT P3, [R4+URZ+0x38830], R3 ;  /* 0x03883003040075a7 */ /* 0x0002a6000806017f */
[----:B--2---:R-:W-:Y:S05]  /*17500*/  @!P3 NANOSLEEP.SYNCS 0x989680 ;  /* 0x009896800000b95d */ /* 0x004fea0003900000 */
[----:B------:R-:W2:Y:S02]  /*17510*/  @!P3 SYNCS.PHASECHK.TRANS64 P3, [R4+URZ+0x38830], R3 ;  /* 0x038830030400b5a7 */ /* 0x000ea4000806007f */
[----:B--2---:R-:W-:Y:S05]  /*17520*/  @!P3 BRA `(.L_x_2391) ;  /* 0xfffffffc00e8b947 */ /* 0x004fea000383ffff */
[----:B------:R-:W-:Y:S05]  /*17530*/  BRA `(.L_x_2390) ;  /* 0xfffffee800107947 */ /* 0x000fea000383ffff */
.L_x_2395:
[----:B01----:R-:W-:-:S04]  /*17540*/  IMAD.U32 R3, RZ, RZ, UR4 ;  /* 0x00000004ff037e24 */ /* 0x003fc8000f8e00ff */
[----:B------:R0:W1:Y:S03]  /*17550*/  SYNCS.PHASECHK.TRANS64.TRYWAIT P3, [R3+URZ+0x38850], R0 ;  /* 0x03885000030075a7 */ /* 0x000066000806017f */
[----:B-1----:R-:W-:Y:S05]  /*17560*/  @!P3 NANOSLEEP.SYNCS 0x989680 ;  /* 0x009896800000b95d */ /* 0x002fea0003900000 */
[----:B------:R-:W1:Y:S02]  /*17570*/  @!P3 SYNCS.PHASECHK.TRANS64 P3, [R3+URZ+0x38850], R0 ;  /* 0x038850000300b5a7 */ /* 0x000e64000806007f */
[----:B-1----:R-:W-:Y:S05]  /*17580*/  @!P3 BRA `(.L_x_2395) ;  /* 0xfffffffc00ecb947 */ /* 0x002fea000383ffff */
[----:B------:R-:W-:Y:S05]  /*17590*/  BRA `(.L_x_2394) ;  /* 0xffffff0c003c7947 */ /* 0x000fea000383ffff */
.L_x_2401:
[----:B-1----:R-:W-:-:S04]  /*175a0*/  IMAD.U32 R4, RZ, RZ, UR4 ;  /* 0x00000004ff047e24 */ /* 0x002fc8000f8e00ff */
[----:B------:R1:W2:Y:S03]  /*175b0*/  SYNCS.PHASECHK.TRANS64.TRYWAIT P2, [R4+URZ+0x38830], R3 ;  /* 0x03883003040075a7 */ /* 0x0002a6000804017f */
[----:B--2---:R-:W-:Y:S05]  /*175c0*/  @!P2 NANOSLEEP.SYNCS 0x989680 ;  /* 0x009896800000a95d */ /* 0x004fea0003900000 */
[----:B------:R-:W2:Y:S02]  /*175d0*/  @!P2 SYNCS.PHASECHK.TRANS64 P2, [R4+URZ+0x38830], R3 ;  /* 0x038830030400a5a7 */ /* 0x000ea4000804007f */
[----:B--2---:R-:W-:Y:S05]  /*175e0*/  @!P2 BRA `(.L_x_2401) ;  /* 0xfffffffc00eca947 */ /* 0x004fea000383ffff */
[----:B------:R-:W-:Y:S05]  /*175f0*/  BRA `(.L_x_2400) ;  /* 0xffffff2800707947 */ /* 0x000fea000383ffff */
.L_x_2405:
[----:B01----:R-:W-:-:S04]  /*17600*/  IMAD.U32 R3, RZ, RZ, UR4 ;  /* 0x00000004ff037e24 */ /* 0x003fc8000f8e00ff */
[----:B------:R0:W1:Y:S03]  /*17610*/  SYNCS.PHASECHK.TRANS64.TRYWAIT P2, [R3+URZ+0x38850], R0 ;  /* 0x03885000030075a7 */ /* 0x000066000804017f */
[----:B-1----:R-:W-:Y:S05]  /*17620*/  @!P2 NANOSLEEP.SYNCS 0x989680 ;  /* 0x009896800000a95d */ /* 0x002fea0003900000 */
[----:B------:R-:W1:Y:S02]  /*17630*/  @!P2 SYNCS.PHASECHK.TRANS64 P2, [R3+URZ+0x38850], R0 ;  /* 0x038850000300a5a7 */ /* 0x000e64000804007f */
[----:B-1----:R-:W-:Y:S05]  /*17640*/  @!P2 BRA `(.L_x_2405) ;  /* 0xfffffffc00eca947 */ /* 0x002fea000383ffff */
[----:B------:R-:W-:Y:S05]  /*17650*/  BRA `(.L_x_2404) ;  /* 0xffffff5000987947 */ /* 0x000fea000383ffff */
.L_x_2410:
[----:B-1----:R-:W-:-:S04]  /*17660*/  IMAD.U32 R7, RZ, RZ, UR7 ;  /* 0x00000007ff077e24 */ /* 0x002fc8000f8e00ff */
[----:B------:R1:W2:Y:S03]  /*17670*/  SYNCS.PHASECHK.TRANS64.TRYWAIT P0, [R7+URZ+0x38850], R0 ;  /* 0x03885000070075a7 */ /* 0x0002a6000800017f */
[----:B--2---:R-:W-:Y:S05]  /*17680*/  @!P0 NANOSLEEP.SYNCS 0x989680 ;  /* 0x009896800000895d */ /* 0x004fea0003900000 */
[----:B------:R-:W2:Y:S02]  /*17690*/  @!P0 SYNCS.PHASECHK.TRANS64 P0, [R7+URZ+0x38850], R0 ;  /* 0x03885000070085a7 */ /* 0x000ea4000800007f */
[----:B--2---:R-:W-:Y:S05]  /*176a0*/  @!P0 BRA `(.L_x_2410) ;  /* 0xfffffffc00ec8947 */ /* 0x004fea000383ffff */
[----:B------:R-:W-:Y:S05]  /*176b0*/  BRA `(.L_x_2409) ;  /* 0xffffff6c00e47947 */ /* 0x000fea000383ffff */
.L_x_2440:
[----:B------:R-:W-:Y:S02]  /*176c0*/  IMAD.MOV.U32 R13, RZ, RZ, R0 ;  /* 0x000000ffff0d7224 */ /* 0x000fe400078e0000 */
[----:B------:R-:W-:Y:S02]  /*176d0*/  IMAD.MOV.U32 R12, RZ, RZ, RZ ;  /* 0x000000ffff0c7224 */ /* 0x000fe400078e00ff */
[----:B------:R-:W-:Y:S02]  /*176e0*/  IMAD.MOV.U32 R11, RZ, RZ, 0x1f ;  /* 0x0000001fff0b7424 */ /* 0x000fe400078e00ff */
[----:B------:R-:W-:-:S07]  /*176f0*/  IMAD.MOV.U32 R15, RZ, RZ, -0x1 ;  /* 0xffffffffff0f7424 */ /* 0x000fce00078e00ff */
[----:B0-----:R-:W-:Y:S05]  /*17700*/  WARPSYNC.COLLECTIVE R15, `(.L_x_2544) ;  /* 0x000000000f087348 */ /* 0x001fea0003c00000 */
[----:B------:R1:W2:Y:S02]  /*17710*/  SHFL.IDX P6, R14, R13, R12, R11 ;  /* 0x0000000c0d0e7389 */ /* 0x0002a400000c000b */
[----:B012---:R-:W-:Y:S01]  /*17720*/  ENDCOLLECTIVE ;  /* 0x000000000000791b */ /* 0x007fe20003800000 */
.L_x_2544:
[----:B------:R-:W-:Y:S05]  /*17730*/  BRA `(.L_x_2545) ;  /* 0xffffffb4002c7947 */ /* 0x000fea000383ffff */
.L_x_2442:
[----:B------:R-:W-:Y:S01]  /*17740*/  BSSY B0, `(.L_x_2546) ;  /* 0x0000006000007945 */ /* 0x000fe20003800000 */
[----:B------:R-:W-:-:S07]  /*17750*/  IMAD.MOV.U32 R15, RZ, RZ, -0x1 ;  /* 0xffffffffff0f7424 */ /* 0x000fce00078e00ff */
[----:B01----:R-:W-:Y:S05]  /*17760*/  WARPSYNC.COLLECTIVE R15, `(.L_x_2547) ;  /* 0x000000000f0c7348 */ /* 0x003fea0003c00000 */
[----:B------:R-:W-:Y:S02]  /*17770*/  ELECT P6, UR62, PT ;  /* 0x00000000003e782f */ /* 0x000fe400038c0000 */
[----:B------:R-:W-:Y:S01]  /*17780*/  MOV R14, UR62 ;  /* 0x0000003e000e7c02 */ /* 0x000fe20008000f00 */
[----:B01----:R-:W-:Y:S10]  /*17790*/  ENDCOLLECTIVE ;  /* 0x000000000000791b */ /* 0x003ff40003800000 */
.L_x_2547:
[----:B------:R-:W-:Y:S05]  /*177a0*/  BSYNC B0 ;  /* 0x0000000000007941 */ /* 0x000fea0003800000 */
.L_x_2546:
[----:B------:R-:W-:Y:S05]  /*177b0*/  BRA `(.L_x_2548) ;  /* 0xffffffb4002c7947 */ /* 0x000fea000383ffff */
.L_x_2444:
[----:B-1----:R1:W2:Y:S02]  /*177c0*/  SYNCS.PHASECHK.TRANS64.TRYWAIT P0, [R0+URZ+0x38840], R2 ;  /* 0x03884002000075a7 */ /* 0x0022a4000800017f */
[----:B--2---:R-:W-:Y:S05]  /*177d0*/  @!P0 NANOSLEEP.SYNCS 0x989680 ;  /* 0x009896800000895d */ /* 0x004fea0003900000 */
[----:B------:R-:W2:Y:S02]  /*177e0*/  @!P0 SYNCS.PHASECHK.TRANS64 P0, [R0+URZ+0x38840], R2 ;  /* 0x03884002000085a7 */ /* 0x000ea4000800007f */
[----:B--2---:R-:W-:Y:S05]  /*177f0*/  @!P0 BRA `(.L_x_2444) ;  /* 0xfffffffc00f08947 */ /* 0x004fea000383ffff */
[----:B------:R-:W-:Y:S05]  /*17800*/  BRA `(.L_x_2549) ;  /* 0xffffffb400807947 */ /* 0x000fea000383ffff */
.L_x_2448:
[----:B------:R-:W-:Y:S02]  /*17810*/  IMAD.MOV.U32 R13, RZ, RZ, R3 ;  /* 0x000000ffff0d7224 */ /* 0x000fe400078e0003 */
[----:B------:R-:W-:Y:S02]  /*17820*/  IMAD.MOV.U32 R12, RZ, RZ, RZ ;  /* 0x000000ffff0c7224 */ /* 0x000fe400078e00ff */
[----:B------:R-:W-:Y:S02]  /*17830*/  IMAD.MOV.U32 R11, RZ, RZ, 0x181f ;  /* 0x0000181fff0b7424 */ /* 0x000fe400078e00ff */
[----:B------:R-:W-:Y:S02]  /*17840*/  IMAD.MOV.U32 R15, RZ, RZ, -0x1 ;  /* 0xffffffffff0f7424 */ /* 0x000fe400078e00ff */
[----:B------:R-:W-:-:S07]  /*17850*/  IMAD.U32 R0, RZ, RZ, UR42 ;  /* 0x0000002aff007e24 */ /* 0x000fce000f8e00ff */
[----:B-----5:R-:W-:Y:S05]  /*17860*/  WARPSYNC.COLLECTIVE R15, `(.L_x_2550) ;  /* 0x000000000f087348 */ /* 0x020fea0003c00000 */
[----:B------:R0:W1:Y:S02]  /*17870*/  SHFL.IDX P6, R14, R13, R12, R11 ;  /* 0x0000000c0d0e7389 */ /* 0x00006400000c000b */
[----:B01---5:R-:W-:Y:S01]  /*17880*/  ENDCOLLECTIVE ;  /* 0x000000000000791b */ /* 0x023fe20003800000 */
.L_x_2550:
[----:B------:R-:W-:Y:S02]  /*17890*/  IMAD R0, R0, 0x80, R10 ;  /* 0x0000008000007824 */ /* 0x000fe400078e020a */
[----:B------:R-:W-:Y:S02]  /*178a0*/  IMAD.MOV.U32 R13, RZ, RZ, R4 ;  /* 0x000000ffff0d7224 */ /* 0x000fe400078e0004 */
[----:B------:R-:W-:-:S07]  /*178b0*/  IMAD.MOV.U32 R5, RZ, RZ, R14 ;  /* 0x000000ffff057224 */ /* 0x000fce00078e000e */
[----:B------:R-:W-:Y:S05]  /*178c0*/  WARPSYNC.COLLECTIVE R15, `(.L_x_2551) ;  /* 0x000000000f087348 */ /* 0x000fea0003c00000 */
[----:B------:R0:W1:Y:S02]  /*178d0*/  SHFL.IDX P6, R14, R13, R12, R11 ;  /* 0x0000000c0d0e7389 */ /* 0x00006400000c000b */
[----:B01----:R-:W-:Y:S01]  /*178e0*/  ENDCOLLECTIVE ;  /* 0x000000000000791b */ /* 0x003fe20003800000 */
.L_x_2551:
[----:B------:R-:W-:Y:S01]  /*178f0*/  ULDC UR4, c[0x0][0x288] ;  /* 0x0000a20000047ab9 */ /* 0x000fe20000000800 */
[----:B------:R-:W-:Y:S01]  /*17900*/  ULDC.64 UR6, c[0x0][0x208] ;  /* 0x0000820000067ab9 */ /* 0x000fe20000000a00 */
[----:B------:R-:W-:-:S05]  /*17910*/  IMAD R2, R7, UR4, RZ ;  /* 0x0000000407027c24 */ /* 0x000fca000f8e02ff */
[----:B------:R-:W-:Y:S01]  /*17920*/  ISETP.GE.AND P4, PT, R0, R2, PT ;  /* 0x000000020000720c */ /* 0x000fe20003f86270 */
[----:B------:R-:W-:Y:S02]  /*17930*/  IMAD.MOV.U32 R13, RZ, RZ, R3 ;  /* 0x000000ffff0d7224 */ /* 0x000fe400078e0003 */
[----:B------:R-:W-:Y:S02]  /*17940*/  IMAD.MOV.U32 R12, RZ, RZ, 0x1 ;  /* 0x00000001ff0c7424 */ /* 0x000fe400078e00ff */
[----:B------:R-:W-:-:S08]  /*17950*/  IMAD.MOV.U32 R6, RZ, RZ, R14 ;  /* 0x000000ffff067224 */ /* 0x000fd000078e000e */
        /* <DEDUP_REMOVED lines=15> */
.L_x_2552:
[----:B------:R-:W-:Y:S02]  /*17a50*/  IMAD.MOV.U32 R13, RZ, RZ, R4 ;  /* 0x000000ffff0d7224 */ /* 0x000fe400078e0004 */
[----:B------:R-:W-:-:S07]  /*17a60*/  IMAD.MOV.U32 R5, RZ, RZ, R14 ;  /* 0x000000ffff057224 */ /* 0x000fce00078e000e */
[----:B------:R-:W-:Y:S05]  /*17a70*/  WARPSYNC.COLLECTIVE R15, `(.L_x_2553) ;  /* 0x000000000f087348 */ /* 0x000fea0003c00000 */
[----:B------:R0:W1:Y:S02]  /*17a80*/  SHFL.IDX P6, R14, R13, R12, R11 ;  /* 0x0000000c0d0e7389 */ /* 0x00006400000c000b */
[----:B01----:R-:W-:Y:S01]  /*17a90*/  ENDCOLLECTIVE ;  /* 0x000000000000791b */ /* 0x003fe20003800000 */
.L_x_2553:
[----:B------:R-:W-:Y:S01]  /*17aa0*/  ULDC.64 UR4, c[0x0][0x208] ;  /* 0x0000820000047ab9 */ /* 0x000fe20000000a00 */
[----:B------:R-:W-:Y:S02]  /*17ab0*/  IMAD.MOV.U32 R13, RZ, RZ, R3 ;  /* 0x000000ffff0d7224 */ /* 0x000fe400078e0003 */
        /* <DEDUP_REMOVED lines=17> */
.L_x_2554:
[----:B------:R-:W-:Y:S02]  /*17bd0*/  IMAD.MOV.U32 R13, RZ, RZ, R4 ;  /* 0x000000ffff0d7224 */ /* 0x000fe400078e0004 */
[----:B------:R-:W-:-:S07]  /*17be0*/  IMAD.MOV.U32 R5, RZ, RZ, R14 ;  /* 0x000000ffff057224 */ /* 0x000fce00078e000e */
[----:B------:R-:W-:Y:S05]  /*17bf0*/  WARPSYNC.COLLECTIVE R15, `(.L_x_2555) ;  /* 0x000000000f087348 */ /* 0x000fea0003c00000 */
[----:B------:R0:W1:Y:S02]  /*17c00*/  SHFL.IDX P6, R14, R13, R12, R11 ;  /* 0x0000000c0d0e7389 */ /* 0x00006400000c000b */
[----:B01----:R-:W-:Y:S01]  /*17c10*/  ENDCOLLECTIVE ;  /* 0x000000000000791b */ /* 0x003fe20003800000 */
.L_x_2555:
        /* <DEDUP_REMOVED lines=19> */
.L_x_2556:
[----:B------:R-:W-:Y:S02]  /*17d50*/  IMAD.MOV.U32 R13, RZ, RZ, R4 ;  /* 0x000000ffff0d7224 */ /* 0x000fe400078e0004 */
[----:B------:R-:W-:-:S07]  /*17d60*/  IMAD.MOV.U32 R5, RZ, RZ, R14 ;  /* 0x000000ffff057224 */ /* 0x000fce00078e000e */
[----:B------:R-:W-:Y:S05]  /*17d70*/  WARPSYNC.COLLECTIVE R15, `(.L_x_2557) ;  /* 0x000000000f087348 */ /* 0x000fea0003c00000 */
[----:B------:R0:W1:Y:S02]  /*17d80*/  SHFL.IDX P6, R14, R13, R12, R11 ;  /* 0x0000000c0d0e7389 */ /* 0x00006400000c000b */
[----:B01----:R-:W-:Y:S01]  /*17d90*/  ENDCOLLECTIVE ;  /* 0x000000000000791b */ /* 0x003fe20003800000 */
.L_x_2557:
        /* <DEDUP_REMOVED lines=19> */
.L_x_2558:
[----:B------:R-:W-:Y:S02]  /*17ed0*/  IMAD.MOV.U32 R13, RZ, RZ, R4 ;  /* 0x000000ffff0d7224 */ /* 0x000fe400078e0004 */
[----:B------:R-:W-:-:S07]  /*17ee0*/  IMAD.MOV.U32 R5, RZ, RZ, R14 ;  /* 0x000000ffff057224 */ /* 0x000fce00078e000e */
[----:B------:R-:W-:Y:S05]  /*17ef0*/  WARPSYNC.COLLECTIVE R15, `(.L_x_2559) ;  /* 0x000000000f087348 */ /* 0x000fea0003c00000 */
[----:B------:R0:W1:Y:S02]  /*17f00*/  SHFL.IDX P6, R14, R13, R12, R11 ;  /* 0x0000000c0d0e7389 */ /* 0x00006400000c000b */
[----:B01----:R-:W-:Y:S01]  /*17f10*/  ENDCOLLECTIVE ;  /* 0x000000000000791b */ /* 0x003fe20003800000 */
.L_x_2559:
        /* <DEDUP_REMOVED lines=19> */
.L_x_2560:
[----:B------:R-:W-:Y:S02]  /*18050*/  IMAD.MOV.U32 R13, RZ, RZ, R4 ;  /* 0x000000ffff0d7224 */ /* 0x000fe400078e0004 */
[----:B------:R-:W-:-:S07]  /*18060*/  IMAD.MOV.U32 R5, RZ, RZ, R14 ;  /* 0x000000ffff057224 */ /* 0x000fce00078e000e */
[----:B------:R-:W-:Y:S05]  /*18070*/  WARPSYNC.COLLECTIVE R15, `(.L_x_2561) ;  /* 0x000000000f087348 */ /* 0x000fea0003c00000 */
[----:B------:R0:W1:Y:S02]  /*18080*/  SHFL.IDX P6, R14, R13, R12, R11 ;  /* 0x0000000c0d0e7389 */ /* 0x00006400000c000b */
[----:B01----:R-:W-:Y:S01]  /*18090*/  ENDCOLLECTIVE ;  /* 0x000000000000791b */ /* 0x003fe20003800000 */
.L_x_2561:
        /* <DEDUP_REMOVED lines=19> */
.L_x_2562:
[----:B------:R-:W-:Y:S02]  /*181d0*/  IMAD.MOV.U32 R13, RZ, RZ, R4 ;  /* 0x000000ffff0d7224 */ /* 0x000fe400078e0004 */
[----:B------:R-:W-:-:S07]  /*181e0*/  IMAD.MOV.U32 R5, RZ, RZ, R14 ;  /* 0x000000ffff057224 */ /* 0x000fce00078e000e */
[----:B------:R-:W-:Y:S05]  /*181f0*/  WARPSYNC.COLLECTIVE R15, `(.L_x_2563) ;  /* 0x000000000f087348 */ /* 0x000fea0003c00000 */
[----:B------:R0:W1:Y:S02]  /*18200*/  SHFL.IDX P6, R14, R13, R12, R11 ;  /* 0x0000000c0d0e7389 */ /* 0x00006400000c000b */
[----:B01----:R-:W-:Y:S01]  /*18210*/  ENDCOLLECTIVE ;  /* 0x000000000000791b */ /* 0x003fe20003800000 */
.L_x_2563:
        /* <DEDUP_REMOVED lines=17> */
.L_x_2564:
[----:B------:R-:W-:Y:S02]  /*18330*/  IMAD.MOV.U32 R13, RZ, RZ, R4 ;  /* 0x000000ffff0d7224 */ /* 0x000fe400078e0004 */
[----:B------:R-:W-:-:S07]  /*18340*/  IMAD.MOV.U32 R5, RZ, RZ, R14 ;  /* 0x000000ffff057224 */ /* 0x000fce00078e000e */
[----:B------:R-:W-:Y:S05]  /*18350*/  WARPSYNC.COLLECTIVE R15, `(.L_x_2565) ;  /* 0x000000000f087348 */ /* 0x000fea0003c00000 */
[----:B------:R0:W1:Y:S02]  /*18360*/  SHFL.IDX P6, R14, R13, R12, R11 ;  /* 0x0000000c0d0e7389 */ /* 0x00006400000c000b */
[----:B01----:R-:W-:Y:S01]  /*18370*/  ENDCOLLECTIVE ;  /* 0x000000000000791b */ /* 0x003fe20003800000 */
.L_x_2565:
[----:B------:R-:W-:Y:S01]  /*18380*/  IMAD.MOV.U32 R3, RZ, RZ, R14 ;  /* 0x000000ffff037224 */ /* 0x000fe200078e000e */
[----:B------:R-:W-:Y:S06]  /*18390*/  BRA `(.L_x_2566) ;  /* 0xffffffb8001c7947 */ /* 0x000fec000383ffff */
.L_x_2453:
[----:B0-----:R0:W3:Y:S02]  /*183a0*/  SYNCS.PHASECHK.TRANS64.TRYWAIT P0, [R17+URZ+0x38820], R0 ;  /* 0x03882000110075a7 */ /* 0x0010e4000800017f */
[----:B---3--:R-:W-:Y:S05]  /*183b0*/  @!P0 NANOSLEEP.SYNCS 0x989680 ;  /* 0x009896800000895d */ /* 0x008fea0003900000 */
[----:B------:R-:W3:Y:S02]  /*183c0*/  @!P0 SYNCS.PHASECHK.TRANS64 P0, [R17+URZ+0x38820], R0 ;  /* 0x03882000110085a7 */ /* 0x000ee4000800007f */
[----:B---3--:R-:W-:Y:S05]  /*183d0*/  @!P0 BRA `(.L_x_2453) ;  /* 0xfffffffc00f08947 */ /* 0x008fea000383ffff */
[----:B------:R-:W-:Y:S05]  /*183e0*/  BRA `(.L_x_2567) ;  /* 0xffffffb800987947 */ /* 0x000fea000383ffff */
.L_x_2460:
[----:B0-----:R0:W2:Y:S02]  /*183f0*/  SYNCS.PHASECHK.TRANS64.TRYWAIT P0, [R2+URZ+0x38840], R3 ;  /* 0x03884003020075a7 */ /* 0x0010a4000800017f */
[----:B--2---:R-:W-:Y:S05]  /*18400*/  @!P0 NANOSLEEP.SYNCS 0x989680 ;  /* 0x009896800000895d */ /* 0x004fea0003900000 */
[----:B------:R-:W2:Y:S02]  /*18410*/  @!P0 SYNCS.PHASECHK.TRANS64 P0, [R2+URZ+0x38840], R3 ;  /* 0x03884003020085a7 */ /* 0x000ea4000800007f */
[----:B--2---:R-:W-:Y:S05]  /*18420*/  @!P0 BRA `(.L_x_2460) ;  /* 0xfffffffc00f08947 */ /* 0x004fea000383ffff */
[----:B------:R-:W-:Y:S05]  /*18430*/  BRA `(.L_x_2568) ;  /* 0xffffffbc00547947 */ /* 0x000fea000383ffff */
.L_x_2468:
[----:B0-----:R0:W1:Y:S02]  /*18440*/  SYNCS.PHASECHK.TRANS64.TRYWAIT P0, [R3+URZ+0x60], R2 ;  /* 0x00006002030075a7 */ /* 0x001064000800017f */
[----:B-1----:R-:W-:Y:S05]  /*18450*/  @!P0 NANOSLEEP.SYNCS 0x989680 ;  /* 0x009896800000895d */ /* 0x002fea0003900000 */
[----:B------:R-:W1:Y:S02]  /*18460*/  @!P0 SYNCS.PHASECHK.TRANS64 P0, [R3+URZ+0x60], R2 ;  /* 0x00006002030085a7 */ /* 0x000e64000800007f */
[----:B-1----:R-:W-:Y:S05]  /*18470*/  @!P0 BRA `(.L_x_2468) ;  /* 0xfffffffc00f08947 */ /* 0x002fea000383ffff */
[----:B------:R-:W-:Y:S05]  /*18480*/  BRA `(.L_x_2569) ;  /* 0xffffffc000987947 */ /* 0x000fea000383ffff */
.L_x_2480:
[----:B--2---:R2:W3:Y:S02]  /*18490*/  SYNCS.PHASECHK.TRANS64.TRYWAIT P0, [R3+URZ+0x38840], R2 ;  /* 0x03884002030075a7 */ /* 0x0044e4000800017f */
[----:B---3--:R-:W-:Y:S05]  /*184a0*/  @!P0 NANOSLEEP.SYNCS 0x989680 ;  /* 0x009896800000895d */ /* 0x008fea0003900000 */
[----:B------:R-:W3:Y:S02]  /*184b0*/  @!P0 SYNCS.PHASECHK.TRANS64 P0, [R3+URZ+0x38840], R2 ;  /* 0x03884002030085a7 */ /* 0x000ee4000800007f */
[----:B---3--:R-:W-:Y:S05]  /*184c0*/  @!P0 BRA `(.L_x_2480) ;  /* 0xfffffffc00f08947 */ /* 0x008fea000383ffff */
[----:B------:R-:W-:Y:S05]  /*184d0*/  BRA `(.L_x_2570) ;  /* 0xffffffc800947947 */ /* 0x000fea000383ffff */
.L_x_2488:
[----:B0-----:R0:W1:Y:S02]  /*184e0*/  SYNCS.PHASECHK.TRANS64.TRYWAIT P0, [R2+URZ+0x60], R3 ;  /* 0x00006003020075a7 */ /* 0x001064000800017f */
[----:B-1----:R-:W-:Y:S05]  /*184f0*/  @!P0 NANOSLEEP.SYNCS 0x989680 ;  /* 0x009896800000895d */ /* 0x002fea0003900000 */
[----:B------:R-:W1:Y:S02]  /*18500*/  @!P0 SYNCS.PHASECHK.TRANS64 P0, [R2+URZ+0x60], R3 ;  /* 0x00006003020085a7 */ /* 0x000e64000800007f */
[----:B-1----:R-:W-:Y:S05]  /*18510*/  @!P0 BRA `(.L_x_2488) ;  /* 0xfffffffc00f08947 */ /* 0x002fea000383ffff */
[----:B------:R-:W-:Y:S05]  /*18520*/  BRA `(.L_x_2571) ;  /* 0xffffffcc00e47947 */ /* 0x000fea000383ffff */
.L_x_2499:
[----:B---3--:R3:W4:Y:S02]  /*18530*/  SYNCS.PHASECHK.TRANS64.TRYWAIT P0, [R2+URZ+0x38840], R3 ;  /* 0x03884003020075a7 */ /* 0x008724000800017f */
[----:B----4-:R-:W-:Y:S05]  /*18540*/  @!P0 NANOSLEEP.SYNCS 0x989680 ;  /* 0x009896800000895d */ /* 0x010fea0003900000 */
[----:B------:R-:W4:Y:S02]  /*18550*/  @!P0 SYNCS.PHASECHK.TRANS64 P0, [R2+URZ+0x38840], R3 ;  /* 0x03884003020085a7 */ /* 0x000f24000800007f */
[----:B----4-:R-:W-:Y:S05]  /*18560*/  @!P0 BRA `(.L_x_2499) ;  /* 0xfffffffc00f08947 */ /* 0x010fea000383ffff */
[----:B------:R-:W-:Y:S05]  /*18570*/  BRA `(.L_x_2572) ;  /* 0xffffffd400b47947 */ /* 0x000fea000383ffff */
.L_x_2507:
[----:B0-----:R0:W1:Y:S02]  /*18580*/  SYNCS.PHASECHK.TRANS64.TRYWAIT P0, [R2+URZ+0x60], R5 ;  /* 0x00006005020075a7 */ /* 0x001064000800017f */
[----:B-1----:R-:W-:Y:S05]  /*18590*/  @!P0 NANOSLEEP.SYNCS 0x989680 ;  /* 0x009896800000895d */ /* 0x002fea0003900000 */
[----:B------:R-:W1:Y:S02]  /*185a0*/  @!P0 SYNCS.PHASECHK.TRANS64 P0, [R2+URZ+0x60], R5 ;  /* 0x00006005020085a7 */ /* 0x000e64000800007f */
[----:B-1----:R-:W-:Y:S05]  /*185b0*/  @!P0 BRA `(.L_x_2507) ;  /* 0xfffffffc00f08947 */ /* 0x002fea000383ffff */
[----:B------:R-:W-:Y:S05]  /*185c0*/  BRA `(.L_x_2573) ;  /* 0xffffffdc00047947 */ /* 0x000fea000383ffff */
.L_x_2520:
[----:B0-----:R0:W2:Y:S02]  /*185d0*/  SYNCS.PHASECHK.TRANS64.TRYWAIT P0, [R2+URZ+0x38860], R3 ;  /* 0x03886003020075a7 */ /* 0x0010a4000800017f */
[----:B--2---:R-:W-:Y:S05]  /*185e0*/  @!P0 NANOSLEEP.SYNCS 0x989680 ;  /* 0x009896800000895d */ /* 0x004fea0003900000 */
[----:B------:R-:W2:Y:S02]  /*185f0*/  @!P0 SYNCS.PHASECHK.TRANS64 P0, [R2+URZ+0x38860], R3 ;  /* 0x03886003020085a7 */ /* 0x000ea4000800007f */
[----:B--2---:R-:W-:Y:S05]  /*18600*/  @!P0 BRA `(.L_x_2520) ;  /* 0xfffffffc00f08947 */ /* 0x004fea000383ffff */
[----:B------:R-:W-:Y:S05]  /*18610*/  BRA `(.L_x_2574) ;  /* 0xffffffe000c07947 */ /* 0x000fea000383ffff */
.L_x_2529:
[----:B------:R-:W-:Y:S01]  /*18620*/  BSSY B0, `(.L_x_2575) ;  /* 0x0000008000007945 */ /* 0x000fe20003800000 */
[----:B-----5:R-:W-:Y:S02]  /*18630*/  IMAD.MOV.U32 R13, RZ, RZ, R2 ;  /* 0x000000ffff0d7224 */ /* 0x020fe400078e0002 */
[----:B------:R-:W-:Y:S02]  /*18640*/  IMAD.MOV.U32 R12, RZ, RZ, RZ ;  /* 0x000000ffff0c7224 */ /* 0x000fe400078e00ff */
[----:B------:R-:W-:Y:S02]  /*18650*/  IMAD.MOV.U32 R11, RZ, RZ, 0x1f ;  /* 0x0000001fff0b7424 */ /* 0x000fe400078e00ff */
[----:B------:R-:W-:-:S07]  /*18660*/  IMAD.MOV.U32 R15, RZ, RZ, -0x1 ;  /* 0xffffffffff0f7424 */ /* 0x000fce00078e00ff */
[----:B-12---:R-:W-:Y:S05]  /*18670*/  WARPSYNC.COLLECTIVE R15, `(.L_x_2576) ;  /* 0x000000000f087348 */ /* 0x006fea0003c00000 */
[----:B------:R0:W3:Y:S02]  /*18680*/  SHFL.IDX P6, R14, R13, R12, R11 ;  /* 0x0000000c0d0e7389 */ /* 0x0000e400000c000b */
[----:B0123--:R-:W-:Y:S01]  /*18690*/  ENDCOLLECTIVE ;  /* 0x000000000000791b */ /* 0x00ffe20003800000 */
.L_x_2576:
[----:B------:R-:W-:Y:S05]  /*186a0*/  BSYNC B0 ;  /* 0x0000000000007941 */ /* 0x000fea0003800000 */
.L_x_2575:
[----:B------:R-:W-:Y:S05]  /*186b0*/  BRA `(.L_x_2577) ;  /* 0xffffffe800307947 */ /* 0x000fea000383ffff */
.L_x_2532:
[----:B0-----:R0:W1:Y:S02]  /*186c0*/  SYNCS.PHASECHK.TRANS64.TRYWAIT P0, [R0+URZ+0x38820], R3 ;  /* 0x03882003000075a7 */ /* 0x001064000800017f */
[----:B-1----:R-:W-:Y:S05]  /*186d0*/  @!P0 NANOSLEEP.SYNCS 0x989680 ;  /* 0x009896800000895d */ /* 0x002fea0003900000 */
[----:B------:R-:W1:Y:S02]  /*186e0*/  @!P0 SYNCS.PHASECHK.TRANS64 P0, [R0+URZ+0x38820], R3 ;  /* 0x03882003000085a7 */ /* 0x000e64000800007f */
[----:B-1----:R-:W-:Y:S05]  /*186f0*/  @!P0 BRA `(.L_x_2532) ;  /* 0xfffffffc00f08947 */ /* 0x002fea000383ffff */
[----:B------:R-:W-:Y:S05]  /*18700*/  BRA `(.L_x_2578) ;  /* 0xffffffe8007c7947 */ /* 0x000fea000383ffff */
.L_x_2533:
        /* <DEDUP_REMOVED lines=11> */
.L_x_2580:
[----:B------:R-:W-:Y:S05]  /*187c0*/  BSYNC B0 ;  /* 0x0000000000007941 */ /* 0x000fea0003800000 */
.L_x_2579:
[----:B------:R-:W-:Y:S05]  /*187d0*/  BRA `(.L_x_2581) ;  /* 0xffffffe800647947 */ /* 0x000fea000383ffff */
.L_x_2536:
[----:B------:R-:W-:Y:S01]  /*187e0*/  BSSY B1, `(.L_x_2582) ;  /* 0x0000006000017945 */ /* 0x000fe20003800000 */
[----:B------:R-:W-:-:S07]  /*187f0*/  IMAD.MOV.U32 R15, RZ, RZ, -0x1 ;  /* 0xffffffffff0f7424 */ /* 0x000fce00078e00ff */
[----:B01----:R-:W-:Y:S05]  /*18800*/  WARPSYNC.COLLECTIVE R15, `(.L_x_2583) ;  /* 0x000000000f0c7348 */ /* 0x003fea0003c00000 */
[----:B------:R-:W-:Y:S02]  /*18810*/  ELECT P6, UR62, PT ;  /* 0x00000000003e782f */ /* 0x000fe400038c0000 */
[----:B------:R-:W-:Y:S01]  /*18820*/  MOV R14, UR62 ;  /* 0x0000003e000e7c02 */ /* 0x000fe20008000f00 */
[----:B01----:R-:W-:Y:S10]  /*18830*/  ENDCOLLECTIVE ;  /* 0x000000000000791b */ /* 0x003ff40003800000 */
.L_x_2583:
[----:B------:R-:W-:Y:S05]  /*18840*/  BSYNC B1 ;  /* 0x0000000000017941 */ /* 0x000fea0003800000 */
.L_x_2582:
[----:B------:R-:W-:Y:S05]  /*18850*/  BRA `(.L_x_2584) ;  /* 0xffffffe8005c7947 */ /* 0x000fea000383ffff */
.L_x_2538:
[----:B0-----:R0:W1:Y:S02]  /*18860*/  SYNCS.PHASECHK.TRANS64.TRYWAIT P0, [R6+URZ], R5 ;  /* 0x00000005060075a7 */ /* 0x001064000800017f */
[----:B-1----:R-:W-:Y:S05]  /*18870*/  @!P0 NANOSLEEP.SYNCS 0x989680 ;  /* 0x009896800000895d */ /* 0x002fea0003900000 */
[----:B------:R-:W1:Y:S02]  /*18880*/  @!P0 SYNCS.PHASECHK.TRANS64 P0, [R6+URZ], R5 ;  /* 0x00000005060085a7 */ /* 0x000e64000800007f */
[----:B-1----:R-:W-:Y:S05]  /*18890*/  @!P0 BRA `(.L_x_2538) ;  /* 0xfffffffc00f08947 */ /* 0x002fea000383ffff */
[----:B------:R-:W-:Y:S05]  /*188a0*/  BRA `(.L_x_2585) ;  /* 0xffffffe8009c7947 */ /* 0x000fea000383ffff */
.L_x_2539:
[----:B-1----:R1:W2:Y:S02]  /*188b0*/  SYNCS.PHASECHK.TRANS64.TRYWAIT P0, [R3+URZ], R2 ;  /* 0x00000002030075a7 */ /* 0x0022a4000800017f */
[----:B--2---:R-:W-:Y:S05]  /*188c0*/  @!P0 NANOSLEEP.SYNCS 0x989680 ;  /* 0x009896800000895d */ /* 0x004fea0003900000 */
[----:B------:R-:W2:Y:S02]  /*188d0*/  @!P0 SYNCS.PHASECHK.TRANS64 P0, [R3+URZ], R2 ;  /* 0x00000002030085a7 */ /* 0x000ea4000800007f */
[----:B--2---:R-:W-:Y:S05]  /*188e0*/  @!P0 BRA `(.L_x_2539) ;  /* 0xfffffffc00f08947 */ /* 0x004fea000383ffff */
[----:B------:R-:W-:Y:S05]  /*188f0*/  BRA `(.L_x_2586) ;  /* 0xffffffe800907947 */ /* 0x000fea000383ffff */
.L_x_2541:
[----:B-1----:R1:W2:Y:S02]  /*18900*/  SYNCS.PHASECHK.TRANS64.TRYWAIT P0, [R18+URZ], R5 ;  /* 0x00000005120075a7 */ /* 0x0022a4000800017f */
[----:B--2---:R-:W-:Y:S05]  /*18910*/  @!P0 NANOSLEEP.SYNCS 0x989680 ;  /* 0x009896800000895d */ /* 0x004fea0003900000 */
[----:B------:R-:W2:Y:S02]  /*18920*/  @!P0 SYNCS.PHASECHK.TRANS64 P0, [R18+URZ], R5 ;  /* 0x00000005120085a7 */ /* 0x000ea4000800007f */
[----:B--2---:R-:W-:Y:S05]  /*18930*/  @!P0 BRA `(.L_x_2541) ;  /* 0xfffffffc00f08947 */ /* 0x004fea000383ffff */
[----:B------:R-:W-:Y:S05]  /*18940*/  BRA `(.L_x_2587) ;  /* 0xffffffe800947947 */ /* 0x000fea000383ffff */
.L_x_2588:
        /* <DEDUP_REMOVED lines=11> */
.L_x_15300:


//--------------------- .text._ZN7cutlass13device_kernelIN5flash11enable_sm90INS1_16FlashAttnFwdSm90INS1_25CollectiveMainloopFwdSm90ILi2EN4cute5tupleIJNS5_1CILi1EEES8_S8_EEENS6_IJNS7_ILi128EEENS7_ILi80EEENS7_ILi256EEEEEELi256ENS_6half_tEfNS_4arch4Sm90ELb1ELb0ELb1ELb1ELb0ELb0ELb0ELb1ELb1ELb1ELb0ELb0EEENS1_21CollectiveEpilogueFwdINS6_IJSA_SC_SB_EEES9_SE_SG_Li256ELb1ELb1ELb0ELb0EEENS1_36VarlenDynamicPersistentTileSchedulerILi128ELi80ELi256ELi128ELb0ELb1ELb1ELb1ELb1ELb1EEEEEEEEEvNT_6ParamsE --------------------------
	.section	.text._ZN7cutlass13device_kernelIN5flash11enable_sm90INS1_16FlashAttnFwdSm90INS1_25CollectiveMainloopFwdSm90ILi2EN4cute5tupleIJNS5_1CILi1EEES8_S8_EEENS6_IJNS7_ILi128EEENS7_ILi80EEENS7_ILi256EEEEEELi256ENS_6half_tEfNS_4arch4Sm90ELb1ELb0ELb1ELb1ELb0ELb0ELb0ELb1ELb1ELb1ELb0ELb0EEENS1_21CollectiveEpilogueFwdINS6_IJSA_SC_SB_EEES9_SE_SG_Li256ELb1ELb1ELb0ELb0EEENS1_36VarlenDynamicPersistentTileSchedulerILi128ELi80ELi256ELi128ELb0ELb1ELb1ELb1ELb1ELb1EEEEEEEEEvNT_6ParamsE,"ax",@progbits
	.align	128
.text._ZN7cutlass13device_kernelIN5flash11enable_sm90INS1_16FlashAttnFwdSm90INS1_25CollectiveMainloopFwdSm90ILi2EN4cute5tupleIJNS5_1CILi1EEES8_S8_EEENS6_IJNS7_ILi128EEENS7_ILi80EEENS7_ILi256EEEEEELi256ENS_6half_tEfNS_4arch4Sm90ELb1ELb0ELb1ELb1ELb0ELb0ELb0ELb1ELb1ELb1ELb0ELb0EEENS1_21CollectiveEpilogueFwdINS6_IJSA_SC_SB_EEES9_SE_SG_Li256ELb1ELb1ELb0ELb0EEENS1_36VarlenDynamicPersistentTileSchedulerILi128ELi80ELi256ELi128ELb0ELb1ELb1ELb1ELb1ELb1EEEEEEEEEvNT_6ParamsE:
        .type           _ZN7cutlass13device_kernelIN5flash11enable_sm90INS1_16FlashAttnFwdSm90INS1_25CollectiveMainloopFwdSm90ILi2EN4cute5tupleIJNS5_1CILi1EEES8_S8_EEENS6_IJNS7_ILi128EEENS7_ILi80EEENS7_ILi256EEEEEELi256ENS_6half_tEfNS_4arch4Sm90ELb1ELb0ELb1ELb1ELb0ELb0ELb0ELb1ELb1ELb1ELb0ELb0EEENS1_21CollectiveEpilogueFwdINS6_IJSA_SC_SB_EEES9_SE_SG_Li256ELb1ELb1ELb0ELb0EEENS1_36VarlenDynamicPersistentTileSchedulerILi128ELi80ELi256ELi128ELb0ELb1ELb1ELb1ELb1ELb1EEEEEEEEEvNT_6ParamsE,@function
        .size           _ZN7cutlass13device_kernelIN5flash11enable_sm90INS1_16FlashAttnFwdSm90INS1_25CollectiveMainloopFwdSm90ILi2EN4cute5tupleIJNS5_1CILi1EEES8_S8_EEENS6_IJNS7_ILi128EEENS7_ILi80EEENS7_ILi256EEEEEELi256ENS_6half_tEfNS_4arch4Sm90ELb1ELb0ELb1ELb1ELb0ELb0ELb0ELb1ELb1ELb1ELb0ELb0EEENS1_21CollectiveEpilogueFwdINS6_IJSA_SC_SB_EEES9_SE_SG_Li256ELb1ELb1ELb0ELb0EEENS1_36VarlenDynamicPersistentTileSchedulerILi128ELi80ELi256ELi128ELb0ELb1ELb1ELb1ELb1ELb1EEEEEEEEEvNT_6ParamsE,(.L_x_15301 - _ZN7cutlass13device_kernelIN5flash11enable_sm90INS1_16FlashAttnFwdSm90INS1_25CollectiveMainloopFwdSm90ILi2EN4cute5tupleIJNS5_1CILi1EEES8_S8_EEENS6_IJNS7_ILi128EEENS7_ILi80EEENS7_ILi256EEEEEELi256ENS_6half_tEfNS_4arch4Sm90ELb1ELb0ELb1ELb1ELb0ELb0ELb0ELb1ELb1ELb1ELb0ELb0EEENS1_21CollectiveEpilogueFwdINS6_IJSA_SC_SB_EEES9_SE_SG_Li256ELb1ELb1ELb0ELb0EEENS1_36VarlenDynamicPersistentTileSchedulerILi128ELi80ELi256ELi128ELb0ELb1ELb1ELb1ELb1ELb1EEEEEEEEEvNT_6ParamsE)
        .other          _ZN7cutlass13device_kernelIN5flash11enable_sm90INS1_16FlashAttnFwdSm90INS1_25CollectiveMainloopFwdSm90ILi2EN4cute5tupleIJNS5_1CILi1EEES8_S8_EEENS6_IJNS7_ILi128EEENS7_ILi80EEENS7_ILi256EEEEEELi256ENS_6half_tEfNS_4arch4Sm90ELb1ELb0ELb1ELb1ELb0ELb0ELb0ELb1ELb1ELb1ELb0ELb0EEENS1_21CollectiveEpilogueFwdINS6_IJSA_SC_SB_EEES9_SE_SG_Li256ELb1ELb1ELb0ELb0EEENS1_36VarlenDynamicPersistentTileSchedulerILi128ELi80ELi256ELi128ELb0ELb1ELb1ELb1ELb1ELb1EEEEEEEEEvNT_6ParamsE,@"STO_CUDA_ENTRY STV_DEFAULT"
_ZN7cutlass13device_kernelIN5flash11enable_sm90INS1_16FlashAttnFwdSm90INS1_25CollectiveMainloopFwdSm90ILi2EN4cute5tupleIJNS5_1CILi1EEES8_S8_EEENS6_IJNS7_ILi128EEENS7_ILi80EEENS7_ILi256EEEEEELi256ENS_6half_tEfNS_4arch4Sm90ELb1ELb0ELb1ELb1ELb0ELb0ELb0ELb1ELb1ELb1ELb0ELb0EEENS1_21CollectiveEpilogueFwdINS6_IJSA_SC_SB_EEES9_SE_SG_Li256ELb1ELb1ELb0ELb0EEENS1_36VarlenDynamicPersistentTileSchedulerILi128ELi80ELi256ELi128ELb0ELb1ELb1ELb1ELb1ELb1EEEEEEEEEvNT_6ParamsE:
        /* <DEDUP_REMOVED lines=18> */
.L_x_2590:
[----:B------:R-:W-:Y:S05]  /*0120*/  BSYNC B0 ;  /* 0x0000000000007941 */ /* 0x000fea0003800000 */
.L_x_2589:
        /* <DEDUP_REMOVED lines=41> */
.L_x_2591:
        /* <DEDUP_REMOVED lines=22> */
.L_x_2592:
        /* <DEDUP_REMOVED lines=18> */
.L_x_2593:
        /* <DEDUP_REMOVED lines=22> */
.L_x_2594:
        /* <DEDUP_REMOVED lines=22> */
.L_x_2595:
        /* <DEDUP_REMOVED lines=8> */
.L_x_2597:
        /* <DEDUP_REMOVED lines=18> */
[----:B------:R-:W0:Y:S02]  /*0aa0*/  S2R R0, SR_TID.X ;  /* 0x0000000000007919 */ /* 0x000e240000002100 */
        /* <DEDUP_REMOVED lines=20> */
[----:B------:R-:W-:Y:S01]  /*0bf0*/  LEA.HI R4, R4, R223, RZ, 0x5 ;  /* 0x000000df04047211 */ /* 0x000fe200078f28ff */
[----:B------:R-:W-:Y:S01]  /*0c00*/  IMAD.IADD R9, R232, 0x1, -R9 ;  /* 0x00000001e8097824 */ /* 0x000fe200078e0a09 */
[----:B------:R-:W-:Y:S02]  /*0c10*/  LOP3.LUT R11, R11, 0xfffffff8, RZ, 0xc0, !PT ;  /* 0xfffffff80b0b7812 */ /* 0x000fe400078ec0ff */
[----:B------:R-:W-:-:S02]  /*0c20*/  LEA.HI R5, R5, R224, RZ, 0x1 ;  /* 0x000000e005057211 */ /* 0x000fc400078f08ff */
[----:B------:R-:W-:Y:S01]  /*0c30*/  SHF.R.S32.HI R4, RZ, 0x5, R4 ;  /* 0x00000005ff047819 */ /* 0x000fe20000011404 */
[----:B------:R-:W-:Y:S01]  /*0c40*/  IMAD.IADD R11, R8, 0x1, -R11 ;  /* 0x00000001080b7824 */ /* 0x000fe200078e0a0b */
[----:B------:R-:W-:Y:S02]  /*0c50*/  LOP3.LUT R5, R5, 0x3fffffe, RZ, 0xc0, !PT ;  /* 0x03fffffe05057812 */ /* 0x000fe400078ec0ff */
[----:B------:R-:W-:Y:S01]  /*0c60*/  LOP3.LUT R212, R6, 0x7ffffffc, RZ, 0xc0, !PT ;  /* 0x7ffffffc06d47812 */ /* 0x000fe200078ec0ff */
[----:B------:R-:W-:Y:S02]  /*0c70*/  IMAD R4, R4, 0x10, R11 ;  /* 0x0000001004047824 */ /* 0x000fe400078e020b */
[----:B------:R-:W-:Y:S02]  /*0c80*/  IMAD.IADD R5, R224, 0x1, -R5 ;  /* 0x00000001e0057824 */ /* 0x000fe400078e0a05 */
[----:B------:R-:W-:Y:S02]  /*0c90*/  IMAD.IADD R212, R223, 0x1, -R212 ;  /* 0x00000001dfd47824 */ /* 0x000fe400078e0ad4 */
[----:B------:R-:W-:Y:S01]  /*0ca0*/  IMAD R225, R5, 0x40, R4 ;  /* 0x0000004005e17824 */ /* 0x000fe200078e0204 */
[----:B--2---:R-:W-:-:S02]  /*0cb0*/  R2UR UR4, R2 ;  /* 0x00000000020472ca */ /* 0x004fc400000e0000 */
[CC--:B------:R-:W-:Y:S02]  /*0cc0*/  LEA.HI R2, R3.reuse, R232.reuse, RZ, 0x5 ;  /* 0x000000e803027211 */ /* 0x0c0fe400078f28ff */
[----:B------:R-:W-:-:S03]  /*0cd0*/  LEA.HI R3, R3, R232, RZ, 0x3 ;  /* 0x000000e803037211 */ /* 0x000fc600078f18ff */
[----:B------:R-:W-:Y:S01]  /*0ce0*/  IMAD.SHL.U32 R2, R2, 0x20, RZ ;  /* 0x0000002002027824 */ /* 0x000fe200078e00ff */
[----:B------:R-:W-:Y:S02]  /*0cf0*/  LOP3.LUT R217, R3, 0xfffffff8, RZ, 0xc0, !PT ;  /* 0xfffffff803d97812 */ /* 0x000fe400078ec0ff */
[----:B------:R-:W-:Y:S02]  /*0d00*/  SHF.R.S32.HI R221, RZ, 0x3, R3 ;  /* 0x00000003ffdd7819 */ /* 0x000fe40000011403 */
[----:B------:R-:W-:Y:S01]  /*0d10*/  LOP3.LUT R2, R2, 0xfffffc00, RZ, 0xc0, !PT ;  /* 0xfffffc0002027812 */ /* 0x000fe200078ec0ff */
[----:B------:R-:W-:Y:S01]  /*0d20*/  IMAD.IADD R217, R232, 0x1, -R217 ;  /* 0x00000001e8d97824 */ /* 0x000fe200078e0ad9 */
[----:B------:R-:W-:-:S03]  /*0d30*/  ULOP3.LUT UR7, UR4, 0x1, URZ, 0xfc, !UPT ;  /* 0x0000000104077892 */ /* 0x000fc6000f8efc3f */
[----:B------:R-:W-:Y:S01]  /*0d40*/  IMAD R7, R7, 0x40, R2 ;  /* 0x0000004007077824 */ /* 0x000fe200078e0202 */
[----:B------:R-:W-:Y:S01]  /*0d50*/  LEA.HI R2, R9, R9, RZ, 0x1 ;  /* 0x0000000909027211 */ /* 0x000fe200078f08ff */
[----:B------:R-:W-:Y:S01]  /*0d60*/  IMAD.SHL.U32 R18, R217, 0x8, RZ ;  /* 0x00000008d9127824 */ /* 0x000fe200078e00ff */
[----:B------:R-:W-:Y:S01]  /*0d70*/  UMOV UR4, URZ ;  /* 0x0000003f00047c82 */ /* 0x000fe20008000000 */
[----:B------:R-:W-:Y:S01]  /*0d80*/  IMAD R226, R0, 0x8, R7 ;  /* 0x0000000800e27824 */ /* 0x000fe200078e0207 */
[----:B------:R-:W-:Y:S01]  /*0d90*/  LOP3.LUT R2, R2, 0x1ffffffe, RZ, 0xc0, !PT ;  /* 0x1ffffffe02027812 */ /* 0x000fe200078ec0ff */
[C---:B------:R-:W-:Y:S01]  /*0da0*/  VIADD R215, R18.reuse, 0x40 ;  /* 0x0000004012d77836 */ /* 0x040fe20000000000 */
[----:B------:R-:W-:Y:S01]  /*0db0*/  SHF.R.S32.HI R231, RZ, 0x1f, R18 ;  /* 0x0000001fffe77819 */ /* 0x000fe20000011412 */
[C---:B------:R-:W-:Y:S02]  /*0dc0*/  VIADD R214, R18.reuse, 0x80 ;  /* 0x0000008012d67836 */ /* 0x040fe40000000000 */
[----:B------:R-:W-:Y:S01]  /*0dd0*/  VIADD R216, R18, 0xc0 ;  /* 0x000000c012d87836 */ /* 0x000fe20000000000 */
[----:B------:R-:W-:Y:S01]  /*0de0*/  SHF.R.S32.HI R230, RZ, 0x1f, R215 ;  /* 0x0000001fffe67819 */ /* 0x000fe200000114d7 */
[----:B------:R-:W-:Y:S01]  /*0df0*/  IMAD.IADD R2, R9, 0x1, -R2 ;  /* 0x0000000109027824 */ /* 0x000fe200078e0a02 */
[----:B------:R-:W-:Y:S01]  /*0e00*/  SHF.R.S32.HI R229, RZ, 0x1f, R214 ;  /* 0x0000001fffe57819 */ /* 0x000fe200000114d6 */
[----:B------:R-:W-:Y:S01]  /*0e10*/  IMAD.MOV.U32 R7, RZ, RZ, R15 ;  /* 0x000000ffff077224 */ /* 0x000fe200078e000f */
[----:B------:R-:W-:Y:S01]  /*0e20*/  SHF.R.S32.HI R228, RZ, 0x1f, R216 ;  /* 0x0000001fffe47819 */ /* 0x000fe200000114d8 */
[----:B------:R-:W-:-:S02]  /*0e30*/  IMAD.U32 R227, RZ, RZ, UR7 ;  /* 0x00000007ffe37e24 */ /* 0x000fc4000f8e00ff */
[----:B------:R-:W-:Y:S02]  /*0e40*/  IMAD.U32 R222, RZ, RZ, UR4 ;  /* 0x00000004ffde7e24 */ /* 0x000fe4000f8e00ff */
[----:B------:R-:W-:Y:S02]  /*0e50*/  IMAD R213, R2, 0x8, R225 ;  /* 0x0000000802d57824 */ /* 0x000fe400078e02e1 */
[----:B------:R-:W-:-:S07]  /*0e60*/  IMAD.U32 R16, RZ, RZ, UR4 ;  /* 0x00000004ff107e24 */ /* 0x000fce000f8e00ff */
.L_x_2651:
[----:B012-4-:R-:W0:Y:S01]  /*0e70*/  LDC.64 R2, c[0x0][0xc88] ;  /* 0x00032200ff027b82 */ /* 0x017e220000000a00 */
        /* <DEDUP_REMOVED lines=14> */
[----:B------:R-:W-:-:S04]  /*0f60*/  @UP0 ULEA UR8, UP2, UR4, UR8, 0x2 ;  /* 0x0000000804080291 */ /* 0x000fc8000f84103f */
[----:B------:R-:W-:Y:S02]  /*0f70*/  @UP0 ULEA.HI.X UR9, UR4, UR9, UR7, 0x2, UP2 ;  /* 0x0000000904090291 */ /* 0x000fe400090f1407 */
[----:B------:R-:W-:Y:S01]  /*0f80*/  IMAD.U32 R220, RZ, RZ, UR7 ;  /* 0x00000007ffdc7e24 */ /* 0x000fe2000f8e00ff */
[----:B------:R-:W-:Y:S01]  /*0f90*/  @UP1 ULEA UR10, UP0, UR4, UR10, 0x2 ;  /* 0x0000000a040a1291 */ /* 0x000fe2000f80103f */
[----:B------:R-:W-:-:S03]  /*0fa0*/  IMAD.U32 R2, RZ, RZ, UR8 ;  /* 0x00000008ff027e24 */ /* 0x000fc6000f8e00ff */
[----:B------:R-:W-:Y:S01]  /*0fb0*/  @UP1 ULEA.HI.X UR11, UR4, UR11, UR7, 0x2, UP0 ;  /* 0x0000000b040b1291 */ /* 0x000fe200080f1407 */
[----:B------:R-:W-:Y:S01]  /*0fc0*/  IMAD.U32 R3, RZ, RZ, UR9 ;  /* 0x00000009ff037e24 */ /* 0x000fe2000f8e00ff */
[----:B------:R-:W-:Y:S01]  /*0fd0*/  ULDC.64 UR8, c[0x0][0x418] ;  /* 0x0001060000087ab9 */ /* 0x000fe20000000a00 */
[----:B------:R-:W-:Y:S01]  /*0fe0*/  IMAD.U32 R4, RZ, RZ, UR10 ;  /* 0x0000000aff047e24 */ /* 0x000fe2000f8e00ff */
[----:B------:R-:W-:Y:S02]  /*0ff0*/  ULDC UR7, c[0x0][0x424] ;  /* 0x0001090000077ab9 */ /* 0x000fe40000000800 */
[----:B------:R-:W-:Y:S01]  /*1000*/  IMAD.U32 R5, RZ, RZ, UR11 ;  /* 0x0000000bff057e24 */ /* 0x000fe2000f8e00ff */
[----:B------:R-:W2:Y:S01]  /*1010*/  @P0 LDG.E R2, desc[UR12][R2.64] ;  /* 0x0000000c02020981 */ /* 0x000ea2000c1e1900 */
[----:B------:R-:W-:Y:S01]  /*1020*/  UISETP.NE.U32.AND UP0, UPT, UR8, URZ, UPT ;  /* 0x0000003f0800728c */ /* 0x000fe2000bf05070 */
[----:B------:R-:W-:Y:S02]  /*1030*/  ULDC.64 UR10, c[0x0][0xa20] ;  /* 0x00028800000a7ab9 */ /* 0x000fe40000000a00 */
[----:B---3--:R-:W3:Y:S01]  /*1040*/  @P2 LDG.E R4, desc[UR12][R4.64] ;  /* 0x0000000c04042981 */ /* 0x008ee2000c1e1900 */
[----:B------:R-:W-:Y:S01]  /*1050*/  ULDC UR12, c[0x0][0x288] ;  /* 0x0000a200000c7ab9 */ /* 0x000fe20000000800 */
[----:B------:R-:W-:Y:S01]  /*1060*/  UISETP.NE.AND.EX UP0, UPT, UR9, URZ, UPT, UP0 ;  /* 0x0000003f0900728c */ /* 0x000fe2000bf05300 */
[----:B------:R-:W-:Y:S01]  /*1070*/  ISETP.NE.U32.AND P1, PT, RZ, UR10, PT ;  /* 0x0000000aff007c0c */ /* 0x000fe2000bf25070 */
[----:B------:R-:W-:Y:S01]  /*1080*/  ULDC UR8, c[0x0][0x2f0] ;  /* 0x0000bc0000087ab9 */ /* 0x000fe20000000800 */
[----:B------:R-:W-:Y:S01]  /*1090*/  UMOV UR4, URZ ;  /* 0x0000003f00047c82 */ /* 0x000fe20008000000 */
[----:B------:R-:W-:Y:S01]  /*10a0*/  USEL UR7, UR7, 0x1, UP0 ;  /* 0x0000000107077887 */ /* 0x000fe20008000000 */
[----:B------:R-:W-:Y:S01]  /*10b0*/  ISETP.NE.AND.EX P1, PT, RZ, UR11, PT, P1 ;  /* 0x0000000bff007c0c */ /* 0x000fe2000bf25310 */
[----:B------:R-:W-:-:S02]  /*10c0*/  IMAD.U32 R219, RZ, RZ, UR6 ;  /* 0x00000006ffdb7e24 */ /* 0x000fc4000f8e00ff */
[----:B------:R-:W-:Y:S01]  /*10d0*/  UIMAD UR8, UR7, UR8, URZ ;  /* 0x00000008070872a4 */ /* 0x000fe2000f8e023f */
[----:B--2---:R-:W-:Y:S02]  /*10e0*/  @P0 R2UR UR4, R2 ;  /* 0x00000000020402ca */ /* 0x004fe400000e0000 */
[----:B---3--:R-:W-:-:S13]  /*10f0*/  @P2 R2UR UR12, R4 ;  /* 0x00000000040c22ca */ /* 0x008fda00000e0000 */
[----:B------:R-:W-:Y:S01]  /*1100*/  IMAD.U32 R19, RZ, RZ, UR12 ;  /* 0x0000000cff137e24 */ /* 0x000fe2000f8e00ff */
[----:B------:R-:W-:Y:S06]  /*1110*/  @P2 BRA `(.L_x_2598) ;  /* 0x0000000000402947 */ /* 0x000fec0003800000 */
        /* <DEDUP_REMOVED lines=14> */
[----:B------:R-:W-:-:S06]  /*1200*/  UIADD3 UR6, -UR6, UR7, URZ ;  /* 0x0000000706067290 */ /* 0x000fcc000fffe13f */
[----:B------:R-:W-:-:S07]  /*1210*/  IMAD.U32 R19, RZ, RZ, UR6 ;  /* 0x00000006ff137e24 */ /* 0x000fce000f8e00ff */
.L_x_2598:
[----:B------:R-:W-:Y:S05]  /*1220*/  @!P1 BRA `(.L_x_2599) ;  /* 0x0000000000289947 */ /* 0x000fea0003800000 */
[----:B------:R-:W-:Y:S01]  /*1230*/  R2UR UR7, R218 ;  /* 0x00000000da0772ca */ /* 0x000fe200000e0000 */
[----:B------:R-:W-:Y:S01]  /*1240*/  ULDC.64 UR8, c[0x0][0x208] ;  /* 0x0000820000087ab9 */ /* 0x000fe20000000a00 */
[----:B------:R-:W-:-:S11]  /*1250*/  R2UR UR12, R220 ;  /* 0x00000000dc0c72ca */ /* 0x000fd600000e0000 */
[----:B------:R-:W-:-:S04]  /*1260*/  ULEA UR6, UP0, UR7, UR10, 0x2 ;  /* 0x0000000a07067291 */ /* 0x000fc8000f80103f */
[----:B------:R-:W-:Y:S02]  /*1270*/  ULEA.HI.X UR7, UR7, UR11, UR12, 0x2, UP0 ;  /* 0x0000000b07077291 */ /* 0x000fe400080f140c */
[----:B------:R-:W-:-:S04]  /*1280*/  IMAD.U32 R2, RZ, RZ, UR6 ;  /* 0x00000006ff027e24 */ /* 0x000fc8000f8e00ff */
[----:B------:R-:W-:-:S05]  /*1290*/  IMAD.U32 R3, RZ, RZ, UR7 ;  /* 0x00000007ff037e24 */ /* 0x000fca000f8e00ff */
[----:B------:R-:W2:Y:S02]  /*12a0*/  LDG.E R2, desc[UR8][R2.64] ;  /* 0x0000000802027981 */ /* 0x000ea4000c1e1900 */
[----:B--2---:R-:W-:Y:S01]  /*12b0*/  R2UR UR8, R2 ;  /* 0x00000000020872ca */ /* 0x004fe200000e0000 */
[----:B------:R-:W-:-:S14]  /*12c0*/  BRA `(.L_x_2600) ;  /* 0x00000000003c7947 */ /* 0x000fdc0003800000 */
.L_x_2599:
        /* <DEDUP_REMOVED lines=15> */
.L_x_2600:
[----:B------:R-:W-:Y:S01]  /*13c0*/  UIADD3 UR9, -UR4, UR8, URZ ;  /* 0x0000000804097290 */ /* 0x000fe2000fffe13f */
[----:B------:R-:W-:Y:S01]  /*13d0*/  R2UR UR7, R19 ;  /* 0x00000000130772ca */ /* 0x000fe200000e0000 */
[----:B------:R-:W-:Y:S01]  /*13e0*/  USHF.L.U32 UR5, UR5, 0x7, URZ ;  /* 0x0000000705057899 */ /* 0x000fe2000800063f */
[----:B------:R-:W-:Y:S01]  /*13f0*/  PLOP3.LUT P0, PT, PT, PT, PT, 0x80, 0x0 ;  /* 0x000000000000781c */ /* 0x000fe20003f0f070 */
[----:B------:R-:W-:Y:S01]  /*1400*/  ULDC UR4, c[0x0][0x448] ;  /* 0x0001120000047ab9 */ /* 0x000fe20000000800 */
[----:B------:R-:W-:Y:S01]  /*1410*/  CS2R R2, SRZ ;  /* 0x0000000000027805 */ /* 0x000fe2000001ff00 */
[----:B------:R-:W-:Y:S01]  /*1420*/  UISETP.NE.AND UP0, UPT, UR4, 0x1, UPT ;  /* 0x000000010400788c */ /* 0x000fe2000bf05270 */
[----:B------:R-:W-:Y:S01]  /*1430*/  IMAD.U32 R22, RZ, RZ, UR9 ;  /* 0x00000009ff167e24 */ /* 0x000fe2000f8e00ff */
[----:B------:R-:W-:Y:S02]  /*1440*/  UIADD3 UR6, UR5, 0x7f, URZ ;  /* 0x0000007f05067890 */ /* 0x000fe4000fffe03f */
[----:B------:R-:W-:Y:S01]  /*1450*/  IMAD.U32 R23, RZ, RZ, UR5 ;  /* 0x00000005ff177e24 */ /* 0x000fe2000f8e00ff */
[----:B------:R-:W-:Y:S01]  /*1460*/  CS2R R150, SRZ ;  /* 0x0000000000967805 */ /* 0x000fe2000001ff00 */
[----:B------:R-:W-:Y:S01]  /*1470*/  IMAD.MOV.U32 R0, RZ, RZ, RZ ;  /* 0x000000ffff007224 */ /* 0x000fe200078e00ff */
[----:B------:R-:W-:-:S02]  /*1480*/  CS2R R148, SRZ ;  /* 0x0000000000947805 */ /* 0x000fc4000001ff00 */
[----:B------:R-:W-:Y:S01]  /*1490*/  CS2R R146, SRZ ;  /* 0x0000000000927805 */ /* 0x000fe2000001ff00 */
[----:B------:R-:W-:Y:S01]  /*14a0*/  UIADD3 UR7, UR9, 0x50, -UR7 ;  /* 0x0000005009077890 */ /* 0x000fe2000fffe807 */
[----:B------:R-:W-:Y:S02]  /*14b0*/  CS2R R144, SRZ ;  /* 0x0000000000907805 */ /* 0x000fe4000001ff00 */
[----:B------:R-:W-:Y:S01]  /*14c0*/  CS2R R142, SRZ ;  /* 0x00000000008e7805 */ /* 0x000fe2000001ff00 */
[----:B------:R-:W-:Y:S01]  /*14d0*/  @UP0 ULDC UR4, c[0x0][0x44c] ;  /* 0x0001130000040ab9 */ /* 0x000fe20000000800 */
[----:B------:R-:W-:Y:S01]  /*14e0*/  @UP0 ULDC UR8, c[0x0][0x450] ;  /* 0x0001140000080ab9 */ /* 0x000fe20000000800 */
[----:B------:R-:W-:Y:S01]  /*14f0*/  UIMAD.WIDE.U32 UR4, UR6, UR4, URZ ;  /* 0x00000004060472a5 */ /* 0x000fe2000f8e003f */
[----:B------:R-:W-:Y:S01]  /*1500*/  CS2R R140, SRZ ;  /* 0x00000000008c7805 */ /* 0x000fe2000001ff00 */
[----:B------:R-:W-:Y:S01]  /*1510*/  UIADD3 UR4, UR9, 0x4f, URZ ;  /* 0x0000004f09047890 */ /* 0x000fe2000fffe03f */
[----:B------:R-:W-:Y:S01]  /*1520*/  CS2R R138, SRZ ;  /* 0x00000000008a7805 */ /* 0x000fe2000001ff00 */
[----:B------:R-:W-:Y:S01]  /*1530*/  @UP0 USHF.R.U32.HI UR6, URZ, UR8, UR5 ;  /* 0x000000083f060299 */ /* 0x000fe20008011605 */
[----:B------:R-:W-:Y:S01]  /*1540*/  CS2R R136, SRZ ;  /* 0x0000000000887805 */ /* 0x000fe2000001ff00 */
[----:B------:R-:W-:Y:S01]  /*1550*/  UIMAD.WIDE UR4, UR4, 0x66666667, URZ ;  /* 0x66666667040478a5 */ /* 0x000fe2000f8e023f */
[----:B------:R-:W-:Y:S01]  /*1560*/  CS2R R134, SRZ ;  /* 0x0000000000867805 */ /* 0x000fe2000001ff00 */
[----:B------:R-:W-:Y:S01]  /*1570*/  UIADD3 UR6, UR7, UR6, URZ ;  /* 0x0000000607067290 */ /* 0x000fe2000fffe03f */
[----:B------:R-:W-:Y:S01]  /*1580*/  CS2R R132, SRZ ;  /* 0x0000000000847805 */ /* 0x000fe2000001ff00 */
[----:B------:R-:W-:Y:S01]  /*1590*/  USHF.R.U32.HI UR4, URZ, 0x1f, UR5 ;  /* 0x0000001f3f047899 */ /* 0x000fe20008011605 */
[----:B------:R-:W-:Y:S01]  /*15a0*/  CS2R R130, SRZ ;  /* 0x0000000000827805 */ /* 0x000fe2000001ff00 */
[----:B------:R-:W-:Y:S01]  /*15b0*/  UIMAD.WIDE UR6, UR6, 0x66666667, URZ ;  /* 0x66666667060678a5 */ /* 0x000fe2000f8e023f */
[----:B------:R-:W-:Y:S01]  /*15c0*/  CS2R R128, SRZ ;  /* 0x0000000000807805 */ /* 0x000fe2000001ff00 */
[----:B------:R-:W-:Y:S01]  /*15d0*/  ULEA.HI.SX32 UR4, UR5, UR4, 0x1b ;  /* 0x0000000405047291 */ /* 0x000fe2000f8fda3f */
[----:B------:R-:W-:Y:S01]  /*15e0*/  CS2R R126, SRZ ;  /* 0x00000000007e7805 */ /* 0x000fe2000001ff00 */
[----:B------:R-:W-:Y:S01]  /*15f0*/  USHF.R.U32.HI UR6, URZ, 0x1f, UR7 ;  /* 0x0000001f3f067899 */ /* 0x000fe20008011607 */
[----:B------:R-:W-:-:S02]  /*1600*/  CS2R R124, SRZ ;  /* 0x00000000007c7805 */ /* 0x000fc4000001ff00 */
[----:B------:R-:W-:Y:S02]  /*1610*/  CS2R R122, SRZ ;  /* 0x00000000007a7805 */ /* 0x000fe4000001ff00 */
[----:B------:R-:W-:Y:S01]  /*1620*/  CS2R R120, SRZ ;  /* 0x0000000000787805 */ /* 0x000fe2000001ff00 */
[----:B------:R-:W-:Y:S01]  /*1630*/  ULEA.HI.SX32 UR6, UR7, UR6, 0x1b ;  /* 0x0000000607067291 */ /* 0x000fe2000f8fda3f */
[----:B------:R-:W-:Y:S02]  /*1640*/  CS2R R118, SRZ ;  /* 0x0000000000767805 */ /* 0x000fe4000001ff00 */
[----:B------:R-:W-:Y:S02]  /*1650*/  CS2R R116, SRZ ;  /* 0x0000000000747805 */ /* 0x000fe4000001ff00 */
[----:B------:R-:W-:Y:S01]  /*1660*/  CS2R R114, SRZ ;  /* 0x0000000000727805 */ /* 0x000fe2000001ff00 */
[----:B------:R-:W-:Y:S01]  /*1670*/  UISETP.LT.AND UP0, UPT, UR4, UR6, UPT ;  /* 0x000000060400728c */ /* 0x000fe2000bf01270 */
[----:B------:R-:W-:-:S02]  /*1680*/  CS2R R112, SRZ ;  /* 0x0000000000707805 */ /* 0x000fc4000001ff00 */
[----:B------:R-:W-:Y:S02]  /*1690*/  CS2R R110, SRZ ;  /* 0x00000000006e7805 */ /* 0x000fe4000001ff00 */
[----:B------:R-:W-:Y:S01]  /*16a0*/  CS2R R108, SRZ ;  /* 0x00000000006c7805 */ /* 0x000fe2000001ff00 */
[----:B------:R-:W-:Y:S01]  /*16b0*/  USEL UR61, UR4, UR6, UP0 ;  /* 0x00000006043d7287 */ /* 0x000fe20008000000 */
[----:B------:R-:W-:Y:S02]  /*16c0*/  CS2R R106, SRZ ;  /* 0x00000000006a7805 */ /* 0x000fe4000001ff00 */
[----:B------:R-:W-:Y:S02]  /*16d0*/  CS2R R104, SRZ ;  /* 0x0000000000687805 */ /* 0x000fe4000001ff00 */
[----:B------:R-:W-:Y:S01]  /*16e0*/  CS2R R168, SRZ ;  /* 0x0000000000a87805 */ /* 0x000fe2000001ff00 */
[----:B------:R-:W-:Y:S01]  /*16f0*/  UISETP.GE.AND UP0, UPT, UR61, 0x1, UPT ;  /* 0x000000013d00788c */ /* 0x000fe2000bf06270 */
[----:B------:R-:W-:-:S02]  /*1700*/  CS2R R100, SRZ ;  /* 0x0000000000647805 */ /* 0x000fc4000001ff00 */
[----:B------:R-:W-:Y:S02]  /*1710*/  CS2R R166, SRZ ;  /* 0x0000000000a67805 */ /* 0x000fe4000001ff00 */
[----:B------:R-:W-:Y:S02]  /*1720*/  CS2R R96, SRZ ;  /* 0x0000000000607805 */ /* 0x000fe4000001ff00 */
[----:B------:R-:W-:Y:S02]  /*1730*/  CS2R R164, SRZ ;  /* 0x0000000000a47805 */ /* 0x000fe4000001ff00 */
[----:B------:R-:W-:Y:S02]  /*1740*/  CS2R R92, SRZ ;  /* 0x00000000005c7805 */ /* 0x000fe4000001ff00 */
[----:B------:R-:W-:Y:S02]  /*1750*/  PLOP3.LUT P1, PT, PT, PT, UP0, 0x80, 0x0 ;  /* 0x000000000000781c */ /* 0x000fe40003f2f008 */
        /* <DEDUP_REMOVED lines=68> */
.L_x_2602:
        /* <DEDUP_REMOVED lines=12> */
.L_x_2787:
[----:B------:R-:W-:Y:S05]  /*1c60*/  @!P0 BRA `(.L_x_2604) ;  /* 0x0000000000048947 */ /* 0x000fea0003800000 */
[----:B------:R-:W-:Y:S01]  /*1c70*/  BPT.TRAP 0x1 ;  /* 0x000000040000795c */ /* 0x000fe20000300000 */
.L_x_2604:
        /* <DEDUP_REMOVED lines=9> */
.L_x_2605:
[----:B------:R-:W2:Y:S02]  /*1d10*/  S2R R2, SR_TID.X ;  /* 0x0000000000027919 */ /* 0x000ea40000002100 */
[----:B--2---:R-:W-:Y:S01]  /*1d20*/  LOP3.LUT P1, RZ, R2, 0x7f, RZ, 0xc0, !PT ;  /* 0x0000007f02ff7812 */ /* 0x004fe2000782c0ff */
[----:B-1----:R-:W-:-:S12]  /*1d30*/  @P2 BRA `(.L_x_2606) ;  /* 0x0000000000082947 */ /* 0x002fd80003800000 */
[----:B------:R-:W1:Y:S02]  /*1d40*/  SYNCS.PHASECHK.TRANS64.TRYWAIT P2, [R0+URZ+0x38830], R3 ;  /* 0x03883003000075a7 */ /* 0x000e64000804017f */
[----:B-1----:R-:W-:Y:S05]  /*1d50*/  @!P2 BRA `(.L_x_2607) ;  /* 0x0000017800e0a947 */ /* 0x002fea0003800000 */
.L_x_2606:
        /* <DEDUP_REMOVED lines=564> */
[----:B------:R-:W-:Y:S01]  /*40a0*/  UMOV UR14, 0xffffffb0 ;  /* 0xffffffb0000e7882 */ /* 0x000fe20000000000 */
[----:B------:R-:W-:Y:S02]  /*40b0*/  UIADD3 UR15, UR61, -0x2, URZ ;  /* 0xfffffffe3d0f7890 */ /* 0x000fe4000fffe03f */
[----:B------:R-:W-:-:S06]  /*40c0*/  UIMAD UR14, UR61, UR14, 0x51 ;  /* 0x000000513d0e74a4 */ /* 0x000fcc000f8e020e */
[----:B------:R-:W-:-:S04]  /*40d0*/  IMAD.U32 R21, RZ, RZ, UR14 ;  /* 0x0000000eff157e24 */ /* 0x000fc8000f8e00ff */
[----:B------:R-:W-:Y:S02]  /*40e0*/  IMAD R4, R212, -0x2, R21 ;  /* 0xfffffffed4047824 */ /* 0x000fe400078e0215 */
[----:B------:R-:W-:-:S05]  /*40f0*/  IMAD.U32 R21, RZ, RZ, UR19 ;  /* 0x00000013ff157e24 */ /* 0x000fca000f8e00ff */
[----:B------:R-:W-:Y:S01]  /*4100*/  IADD3 R4, -R21, UR18, R4 ;  /* 0x0000001215047c10 */ /* 0x000fe2000fffe104 */
        /* <DEDUP_REMOVED lines=12> */
[----:B------:R-:W-:Y:S01]  /*41d0*/  UISETP.NE.AND UP0, UPT, UR5, 0x1, UPT ;  /* 0x000000010500788c */ /* 0x000fe2000bf05270 */
[----:B------:R-:W-:-:S05]  /*41e0*/  UMOV UR7, 0x40000040 ;  /* 0x4000004000077882 */ /* 0x000fca0000000000 */
[----:B------:R-:W-:-:S05]  /*41f0*/  PLOP3.LUT P2, PT, PT, PT, UP0, 0x80, 0x0 ;  /* 0x000000000000781c */ /* 0x000fca0003f4f008 */
[----:B------:R-:W-:-:S08]  /*4200*/  @UP0 ULDC UR5, c[0x0][0x44c] ;  /* 0x0001130000050ab9 */ /* 0x000fd00000000800 */
[----:B------:R-:W-:Y:S01]  /*4210*/  @P2 IMAD.HI.U32 R3, R2, UR5, RZ ;  /* 0x0000000502032c27 */ /* 0x000fe2000f8e00ff */
[----:B------:R-:W-:-:S04]  /*4220*/  @UP0 ULDC UR5, c[0x0][0x450] ;  /* 0x0001140000050ab9 */ /* 0x000fc80000000800 */
[----:B------:R-:W-:Y:S01]  /*4230*/  @P2 SHF.R.U32.HI R2, RZ, UR5, R3 ;  /* 0x00000005ff022c19 */ /* 0x000fe20008011603 */
[----:B------:R-:W-:-:S04]  /*4240*/  UIMAD UR5, UR61, -0x50, UR18 ;  /* 0xffffffb03d0578a4 */ /* 0x000fc8000f8e0212 */
[----:B------:R-:W0:Y:S01]  /*4250*/  SHFL.IDX PT, R5, R2, 0x1, 0x1c1f ;  /* 0x003c1f0002057f89 */ /* 0x000e2200000e0000 */
[----:B------:R-:W-:-:S03]  /*4260*/  UIADD3 UR11, UR5, 0x50, URZ ;  /* 0x00000050050b7890 */ /* 0x000fc6000fffe03f */
[----:B------:R-:W-:Y:S01]  /*4270*/  UMOV UR5, UR27 ;  /* 0x0000001b00057c82 */ /* 0x000fe20008000000 */
[----:B------:R-:W1:Y:S02]  /*4280*/  SHFL.IDX PT, R2, R2, RZ, 0x1c1f ;  /* 0x001c1fff02027589 */ /* 0x000e6400000e0000 */
[----:B------:R-:W-:-:S04]  /*4290*/  IMAD.U32 R3, RZ, RZ, UR11 ;  /* 0x0000000bff037e24 */ /* 0x000fc8000f8e00ff */
[----:B------:R-:W-:Y:S01]  /*42a0*/  IMAD R3, R212, -0x2, R3 ;  /* 0xfffffffed4037824 */ /* 0x000fe200078e0203 */
[----:B------:R-:W-:Y:S02]  /*42b0*/  WARPGROUP.DEPBAR.LE gsb0, 0x0 ;  /* 0x00008000000079c5 */ /* 0x000fe40000010000 */
[----:B------:R-:W-:-:S06]  /*42c0*/  WARPGROUP.ARRIVE ;  /* 0x00000000000079c5 */ /* 0x000fcc0000000000 */
[----:B------:R-:W-:Y:S01]  /*42d0*/  HGMMA.64x16x16.F32 R32, gdesc[UR52], R32, gsb0 ;  /* 0x00200000342079f0 */ /* 0x000fe20008000820 */
[----:B------:R-:W-:Y:S01]  /*42e0*/  UMOV UR54, UR6 ;  /* 0x0000000600367c82 */ /* 0x000fe20008000000 */
[----:B------:R-:W-:Y:S01]  /*42f0*/  UMOV UR55, 0x40000040 ;  /* 0x4000004000377882 */ /* 0x000fe20000000000 */
[----:B------:R-:W-:Y:S01]  /*4300*/  UIADD3 UR6, UR4, 0x986, URZ ;  /* 0x0000098604067890 */ /* 0x000fe2000fffe03f */
[----:B0-----:R-:W-:-:S04]  /*4310*/  VIADDMNMX R5, R5, R4, R3, PT ;  /* 0x0000000405057246 */ /* 0x001fc80003800103 */
[C---:B------:R-:W-:Y:S02]  /*4320*/  ISETP.GT.AND P3, PT, R5.reuse, RZ, PT ;  /* 0x000000ff0500720c */ /* 0x040fe40003f64270 */
[C---:B------:R-:W-:Y:S02]  /*4330*/  ISETP.GT.AND P4, PT, R5.reuse, 0x1, PT ;  /* 0x000000010500780c */ /* 0x040fe40003f84270 */
[----:B------:R-:W-:Y:S02]  /*4340*/  ISETP.GT.AND P5, PT, R5, 0x8, PT ;  /* 0x000000080500780c */ /* 0x000fe40003fa4270 */
[----:B-1----:R-:W-:-:S04]  /*4350*/  VIADDMNMX R2, R2, R4, R3, PT ;  /* 0x0000000402027246 */ /* 0x002fc80003800103 */
[----:B------:R-:W-:Y:S01]  /*4360*/  ISETP.GT.AND P6, PT, R2, 0x11, PT ;  /* 0x000000110200780c */ /* 0x000fe20003fc4270 */
        /* <DEDUP_REMOVED lines=72> */
[C---:B------:R-:W-:Y:S02]  /*47f0*/  ISETP.GT.AND P4, PT, R5.reuse, 0x10, PT ;  /* 0x000000100500780c */ /* 0x040fe40003f84270 */
        /* <DEDUP_REMOVED lines=14> */
[----:B------:R-:W-:Y:S02]  /*48e0*/  ISETP.GT.AND P3, PT, R5, 0x19, PT ;  /* 0x000000190500780c */ /* 0x000fe40003f64270 */
        /* <DEDUP_REMOVED lines=22> */
[----:B------:R-:W-:Y:S01]  /*4a50*/  ISETP.GT.AND P3, PT, R5, 0x29, PT ;  /* 0x000000290500780c */ /* 0x000fe20003f64270 */
        /* <DEDUP_REMOVED lines=19> */
[----:B------:R-:W-:Y:S02]  /*4b90*/  ISETP.GT.AND P4, PT, R5, 0x38, PT ;  /* 0x000000380500780c */ /* 0x000fe40003f84270 */
        /* <DEDUP_REMOVED lines=20> */
[C---:B------:R-:W-:Y:S01]  /*4ce0*/  ISETP.GT.AND P3, PT, R5.reuse, 0x41, PT ;  /* 0x000000410500780c */ /* 0x040fe20003f64270 */
[----:B------:R-:W-:Y:S01]  /*4cf0*/  @UP0 ULDC UR10, c[0x0][0x450] ;  /* 0x00011400000a0ab9 */ /* 0x000fe20000000800 */
[----:B------:R-:W-:Y:S01]  /*4d00*/  FMNMX.FTZ R14, R62, R21, !PT ;  /* 0x000000153e0e7209 */ /* 0x000fe20007810000 */
[----:B------:R-:W-:Y:S01]  /*4d10*/  @UP0 USHF.R.U32.HI UR4, URZ, UR10, UR7 ;  /* 0x0000000a3f040299 */ /* 0x000fe20008011607 */
[----:B------:R2:W-:Y:S03]  /*4d20*/  @!P1 SYNCS.ARRIVE.TRANS64.RED.A1T0 RZ, [R0+URZ], RZ ;  /* 0x000000ff00ff99a7 */ /* 0x0005e6000810043f */
[----:B------:R-:W3:Y:S01]  /*4d30*/  MUFU.TANH R30, R30 ;  /* 0x0000001e001e7308 */ /* 0x000ee20000002400 */
[----:B0-----:R-:W-:Y:S01]  /*4d40*/  FSEL R63, R26, -INF , P4 ;  /* 0xff8000001a3f7808 */ /* 0x001fe20002000000 */
[----:B------:R-:W-:Y:S01]  /*4d50*/  UIADD3 UR6, UR4, UR18, -UR19 ;  /* 0x0000001204067290 */ /* 0x000fe2000fffe813 */
        /* <DEDUP_REMOVED lines=14> */
[----:B------:R-:W-:Y:S02]  /*4e40*/  USEL UR10, URZ, UR4, !UP1 ;  /* 0x000000043f0a7287 */ /* 0x000fe4000c800000 */
[----:B------:R3:W-:Y:S01]  /*4e50*/  MUFU.TANH R36, R24 ;  /* 0x0000001800247308 */ /* 0x0007e20000002400 */
[----:B0-----:R-:W-:Y:S01]  /*4e60*/  FSEL R66, R31, -INF , P3 ;  /* 0xff8000001f427808 */ /* 0x001fe20001800000 */
[----:B------:R-:W-:Y:S01]  /*4e70*/  UISETP.GE.AND UP1, UPT, UR15, UR10, UPT ;  /* 0x0000000a0f00728c */ /* 0x000fe2000bf26270 */
[----:B------:R-:W-:Y:S01]  /*4e80*/  ISETP.GT.AND P3, PT, R2, RZ, PT ;  /* 0x000000ff0200720c */ /* 0x000fe20003f64270 */
[----:B------:R-:W-:Y:S01]  /*4e90*/  IMAD.U32 R236, RZ, RZ, UR10 ;  /* 0x0000000affec7e24 */ /* 0x000fe2000f8e00ff */
[----:B------:R-:W-:-:S03]  /*4ea0*/  FMNMX.FTZ R5, R66, R5, !PT ;  /* 0x0000000542057209 */ /* 0x000fc60007810000 */
[----:B------:R-:W0:Y:S01]  /*4eb0*/  MUFU.TANH R31, R40 ;  /* 0x00000028001f7308 */ /* 0x000e220000002400 */
[----:B-1----:R-:W-:Y:S01]  /*4ec0*/  FSEL R26, R26, -INF , P6 ;  /* 0xff8000001a1a7808 */ /* 0x002fe20003000000 */
[----:B------:R-:W1:Y:S06]  /*4ed0*/  SHFL.BFLY PT, R14, R5, 0x2, 0x1f ;  /* 0x0c401f00050e7f89 */ /* 0x000e6c00000e0000 */
[----:B------:R4:W-:Y:S08]  /*4ee0*/  MUFU.TANH R49, R25 ;  /* 0x0000001900317308 */ /* 0x0009f00000002400 */
[----:B------:R-:W5:Y:S08]  /*4ef0*/  MUFU.TANH R33, R33 ;  /* 0x0000002100217308 */ /* 0x000f700000002400 */
[----:B------:R-:W2:Y:S01]  /*4f00*/  MUFU.TANH R38, R37 ;  /* 0x0000002500267308 */ /* 0x000ea20000002400 */
[----:B-1----:R-:W-:-:S05]  /*4f10*/  FMNMX.FTZ R14, R5, R14, !PT ;  /* 0x0000000e050e7209 */ /* 0x002fca0007810000 */
[----:B------:R-:W1:Y:S02]  /*4f20*/  SHFL.BFLY PT, R5, R14, 0x1, 0x1f ;  /* 0x0c201f000e057f89 */ /* 0x000e6400000e0000 */
[----:B-1----:R-:W-:Y:S02]  /*4f30*/  FMNMX.FTZ R3, R14, R5, !PT ;  /* 0x000000050e037209 */ /* 0x002fe40007810000 */
[----:B------:R-:W-:Y:S02]  /*4f40*/  FSEL R5, R20, -INF , P3 ;  /* 0xff80000014057808 */ /* 0x000fe40001800000 */
[----:B------:R-:W-:Y:S01]  /*4f50*/  FSEL R14, R67, -INF , P5 ;  /* 0xff800000430e7808 */ /* 0x000fe20002800000 */
[----:B------:R-:W-:Y:S01]  /*4f60*/  FMUL.FTZ R30, R3, UR5 ;  /* 0x00000005031e7c20 */ /* 0x000fe20008410000 */
[----:B------:R-:W-:Y:S02]  /*4f70*/  ISETP.GT.AND P5, PT, R2, 0x9, PT ;  /* 0x000000090200780c */ /* 0x000fe40003fa4270 */
[----:B------:R-:W-:-:S02]  /*4f80*/  FSEL R20, R68, -INF , P4 ;  /* 0xff80000044147808 */ /* 0x000fc40002000000 */
[----:B------:R-:W-:Y:S02]  /*4f90*/  FMNMX.FTZ R27, R5, R14, !PT ;  /* 0x0000000e051b7209 */ /* 0x000fe40007810000 */
[----:B------:R-:W-:Y:S02]  /*4fa0*/  ISETP.GT.AND P3, PT, R2, 0x10, PT ;  /* 0x000000100200780c */ /* 0x000fe40003f64270 */
[----:B------:R-:W-:Y:S02]  /*4fb0*/  FSEL R21, R69, -INF , P5 ;  /* 0xff80000045157808 */ /* 0x000fe40002800000 */
[----:B------:R-:W-:Y:S02]  /*4fc0*/  CS2R R68, SRZ ;  /* 0x0000000000447805 */ /* 0x000fe4000001ff00 */
[----:B------:R-:W-:Y:S02]  /*4fd0*/  FMNMX.FTZ R4, R20, R27, !PT ;  /* 0x0000001b14047209 */ /* 0x000fe40007810000 */
[----:B---3--:R-:W-:-:S02]  /*4fe0*/  FSEL R24, R48, -INF , P3 ;  /* 0xff80000030187808 */ /* 0x008fc40001800000 */
[----:B------:R-:W-:Y:S01]  /*4ff0*/  FMNMX.FTZ R27, R21, R4, !PT ;  /* 0x00000004151b7209 */ /* 0x000fe20007810000 */
[----:B------:R0:W1:Y:S01]  /*5000*/  MUFU.TANH R48, R28 ;  /* 0x0000001c00307308 */ /* 0x0000620000002400 */
[----:B------:R-:W-:Y:S02]  /*5010*/  ISETP.GT.AND P4, PT, R2, 0x18, PT ;  /* 0x000000180200780c */ /* 0x000fe40003f84270 */
[----:B------:R-:W-:Y:S02]  /*5020*/  FMNMX.FTZ R27, R24, R27, !PT ;  /* 0x0000001b181b7209 */ /* 0x000fe40007810000 */
[----:B------:R-:W-:Y:S02]  /*5030*/  ISETP.GT.AND P5, PT, R2, 0x19, PT ;  /* 0x000000190200780c */ /* 0x000fe40003fa4270 */
[----:B----4-:R-:W-:Y:S02]  /*5040*/  FSEL R25, R52, -INF , P4 ;  /* 0xff80000034197808 */ /* 0x010fe40002000000 */
[----:B------:R-:W-:Y:S01]  /*5050*/  FMNMX.FTZ R4, R26, R27, !PT ;  /* 0x0000001b1a047209 */ /* 0x000fe20007810000 */
[----:B------:R3:W4:Y:S01]  /*5060*/  MUFU.TANH R52, R29 ;  /* 0x0000001d00347308 */ /* 0x0007220000002400 */
[----:B------:R-:W-:-:S02]  /*5070*/  ISETP.GT.AND P3, PT, R2, 0x20, PT ;  /* 0x000000200200780c */ /* 0x000fc40003f64270 */
[----:B------:R-:W-:Y:S02]  /*5080*/  FSEL R27, R53, -INF , P5 ;  /* 0xff800000351b7808 */ /* 0x000fe40002800000 */
[----:B------:R-:W-:Y:S02]  /*5090*/  FMNMX.FTZ R4, R25, R4, !PT ;  /* 0x0000000419047209 */ /* 0x000fe40007810000 */
[----:B------:R-:W-:Y:S02]  /*50a0*/  FSETP.NEU.FTZ.AND P6, PT, R3, -INF , PT ;  /* 0xff8000000300780b */ /* 0x000fe40003fdd000 */
[----:B0-----:R-:W-:Y:S02]  /*50b0*/  FSEL R28, R31, -INF , P3 ;  /* 0xff8000001f1c7808 */ /* 0x001fe40001800000 */
[----:B------:R-:W-:Y:S02]  /*50c0*/  ISETP.GT.AND P4, PT, R2, 0x21, PT ;  /* 0x000000210200780c */ /* 0x000fe40003f84270 */
[----:B------:R-:W-:-:S02]  /*50d0*/  FMNMX.FTZ R31, R27, R4, !PT ;  /* 0x000000041b1f7209 */ /* 0x000fc40007810000 */
        /* <DEDUP_REMOVED lines=8> */
[----:B---3--:R-:W-:Y:S01]  /*5160*/  FSEL R29, R44, -INF , P3 ;  /* 0xff8000002c1d7808 */ /* 0x008fe20001800000 */
        /* <DEDUP_REMOVED lines=17> */
[----:B-----5:R-:W-:Y:S01]  /*5280*/  FSEL R33, R33, -INF , P4 ;  /* 0xff80000021217808 */ /* 0x020fe20002000000 */
        /* <DEDUP_REMOVED lines=11> */
[----:B--2---:R-:W-:Y:S01]  /*5340*/  FSEL R35, R38, -INF , P4 ;  /* 0xff80000026237808 */ /* 0x004fe20002000000 */
        /* <DEDUP_REMOVED lines=8> */
[----:B------:R-:W2:Y:S01]  /*53d0*/  MUFU.EX2 R51, R51 ;  /* 0x0000003300337308 */ /* 0x000ea20000000800 */
        /* <DEDUP_REMOVED lines=12> */
[----:B----4-:R-:W-:Y:S02]  /*54a0*/  FSEL R38, R52, -INF , P4 ;  /* 0xff80000034267808 */ /* 0x010fe40002000000 */
[----:B------:R-:W-:Y:S02]  /*54b0*/  CS2R R52, SRZ ;  /* 0x0000000000347805 */ /* 0x000fe4000001ff00 */
[----:B------:R-:W-:Y:S01]  /*54c0*/  FMNMX.FTZ R41, R2, R41, !PT ;  /* 0x0000002902297209 */ /* 0x000fe20007810000 */
[----:B------:R-:W1:Y:S01]  /*54d0*/  MUFU.EX2 R55, R55 ;  /* 0x0000003700377308 */ /* 0x000e620000000800 */
[----:B0-----:R-:W-:-:S02]  /*54e0*/  F2FP.F16.F32.PACK_AB R211, R47, R46 ;  /* 0x0000002e2fd3723e */ /* 0x001fc400000000ff */
[----:B------:R-:W-:Y:S02]  /*54f0*/  FMNMX.FTZ R41, R38, R41, !PT ;  /* 0x0000002926297209 */ /* 0x000fe40007810000 */
[----:B--2---:R-:W-:-:S03]  /*5500*/  F2FP.F16.F32.PACK_AB R205, R51, R50 ;  /* 0x0000003233cd723e */ /* 0x004fc600000000ff */
        /* <DEDUP_REMOVED lines=35> */
[----:B------:R2:W3:Y:S01]  /*5740*/  MUFU.EX2 R41, R14 ;  /* 0x0000000e00297308 */ /* 0x0004e20000000800 */
        /* <DEDUP_REMOVED lines=9> */
[----:B------:R-:W-:-:S02]  /*57e0*/  F2FP.F16.F32.PACK_AB R209, R209, R42 ;  /* 0x0000002ad1d1723e */ /* 0x000fc400000000ff */
[----:B0-----:R-:W-:Y:S01]  /*57f0*/  F2FP.F16.F32.PACK_AB R199, R62, R61 ;  /* 0x0000003d3ec7723e */ /* 0x001fe200000000ff */
[----:B------:R-:W-:Y:S01]  /*5800*/  FADD.FTZ R5, R47, R14 ;  /* 0x0000000e2f057221 */ /* 0x000fe20000010000 */
[----:B------:R-:W-:Y:S02]  /*5810*/  CS2R R46, SRZ ;  /* 0x00000000002e7805 */ /* 0x000fe4000001ff00 */
[----:B------:R-:W0:Y:S01]  /*5820*/  MUFU.EX2 R21, R21 ;  /* 0x0000001500157308 */ /* 0x000e220000000800 */
[----:B------:R-:W-:Y:S01]  /*5830*/  FADD.FTZ R14, R50, R5 ;  /* 0x00000005320e7221 */ /* 0x000fe20000010000 */
[----:B---3--:R-:W-:Y:S01]  /*5840*/  FADD.FTZ R5, R208, R41 ;  /* 0x00000029d0057221 */ /* 0x008fe20000010000 */
[----:B------:R-:W-:-:S05]  /*5850*/  F2FP.F16.F32.PACK_AB R208, R41, R208 ;  /* 0x000000d029d0723e */ /* 0x000fca00000000ff */
[----:B------:R-:W-:Y:S08]  /*5860*/  MUFU.EX2 R24, R24 ;  /* 0x0000001800187308 */ /* 0x000ff00000000800 */
[----:B------:R-:W1:Y:S01]  /*5870*/  MUFU.EX2 R43, R26 ;  /* 0x0000001a002b7308 */ /* 0x000e620000000800 */
[----:B0-----:R-:W-:-:S07]  /*5880*/  F2FP.F16.F32.PACK_AB R210, R21, R20 ;  /* 0x0000001415d2723e */ /* 0x001fce00000000ff */
[----:B------:R0:W-:Y:S08]  /*5890*/  MUFU.EX2 R206, R27 ;  /* 0x0000001b00ce7308 */ /* 0x0001f00000000800 */
[----:B------:R-:W2:Y:S01]  /*58a0*/  MUFU.EX2 R25, R25 ;  /* 0x0000001900197308 */ /* 0x000ea20000000800 */
[----:B0-----:R-:W-:Y:S01]  /*58b0*/  FADD.FTZ R27, R51, R14 ;  /* 0x0000000e331b7221 */ /* 0x001fe20000010000 */
[----:B------:R-:W-:Y:S01]  /*58c0*/  FADD.FTZ R14, R20, R5 ;  /* 0x00000005140e7221 */ /* 0x000fe20000010000 */
[----:B------:R-:W-:Y:S01]  /*58d0*/  IMAD.U32 R20, RZ, RZ, UR15 ;  /* 0x0000000fff147e24 */ /* 0x000fe2000f8e00ff */
[----:B-1----:R-:W-:Y:S01]  /*58e0*/  F2FP.F16.F32.PACK_AB R204, R43, R24 ;  /* 0x000000182bcc723e */ /* 0x002fe200000000ff */
[----:B------:R-:W-:Y:S01]  /*58f0*/  FADD.FTZ R26, R54, R27 ;  /* 0x0000001b361a7221 */ /* 0x000fe20000010000 */
[----:B------:R-:W-:Y:S01]  /*5900*/  FADD.FTZ R5, R21, R14 ;  /* 0x0000000e15057221 */ /* 0x000fe20000010000 */
[----:B------:R-:W-:Y:S01]  /*5910*/  CS2R R50, SRZ ;  /* 0x0000000000327805 */ /* 0x000fe2000001ff00 */
[----:B------:R-:W0:Y:S01]  /*5920*/  MUFU.EX2 R28, R28 ;  /* 0x0000001c001c7308 */ /* 0x000e220000000800 */
[----:B------:R-:W-:Y:S01]  /*5930*/  FADD.FTZ R27, R55, R26 ;  /* 0x0000001a371b7221 */ /* 0x000fe20000010000 */
[----:B------:R-:W-:Y:S01]  /*5940*/  FADD.FTZ R14, R24, R5 ;  /* 0x00000005180e7221 */ /* 0x000fe20000010000 */
[----:B------:R-:W-:-:S02]  /*5950*/  CS2R R54, SRZ ;  /* 0x0000000000367805 */ /* 0x000fc4000001ff00 */
[----:B------:R-:W-:Y:S01]  /*5960*/  FADD.FTZ R26, R56, R27 ;  /* 0x0000001b381a7221 */ /* 0x000fe20000010000 */
[----:B------:R-:W-:Y:S01]  /*5970*/  FADD.FTZ R14, R43, R14 ;  /* 0x0000000e2b0e7221 */ /* 0x000fe20000010000 */
[----:B------:R-:W-:Y:S01]  /*5980*/  CS2R R42, SRZ ;  /* 0x00000000002a7805 */ /* 0x000fe2000001ff00 */
[----:B------:R-:W1:Y:S01]  /*5990*/  MUFU.EX2 R45, R30 ;  /* 0x0000001e002d7308 */ /* 0x000e620000000800 */
[----:B------:R-:W-:Y:S01]  /*59a0*/  FADD.FTZ R26, R57, R26 ;  /* 0x0000001a391a7221 */ /* 0x000fe20000010000 */
[----:B--2---:R-:W-:Y:S01]  /*59b0*/  FADD.FTZ R5, R25, R14 ;  /* 0x0000000e19057221 */ /* 0x004fe20000010000 */
[----:B------:R-:W-:Y:S02]  /*59c0*/  CS2R R56, SRZ ;  /* 0x0000000000387805 */ /* 0x000fe4000001ff00 */
[----:B------:R-:W-:Y:S01]  /*59d0*/  FADD.FTZ R27, R203, R26 ;  /* 0x0000001acb1b7221 */ /* 0x000fe20000010000 */
[----:B------:R-:W-:Y:S01]  /*59e0*/  FADD.FTZ R5, R206, R5 ;  /* 0x00000005ce057221 */ /* 0x000fe20000010000 */
[C---:B------:R-:W-:Y:S01]  /*59f0*/  F2FP.F16.F32.PACK_AB R203, R58.reuse, R203 ;  /* 0x000000cb3acb723e */ /* 0x040fe200000000ff */
[----:B------:R-:W2:Y:S01]  /*5a00*/  MUFU.EX2 R29, R29 ;  /* 0x0000001d001d7308 */ /* 0x000ea20000000800 */
[----:B------:R-:W-:Y:S01]  /*5a10*/  FADD.FTZ R14, R58, R27 ;  /* 0x0000001b3a0e7221 */ /* 0x000fe20000010000 */
[----:B0-----:R-:W-:Y:S01]  /*5a20*/  FADD.FTZ R0, R28, R5 ;  /* 0x000000051c007221 */ /* 0x001fe20000010000 */
[----:B------:R-:W-:-:S02]  /*5a30*/  F2FP.F16.F32.PACK_AB R206, R206, R25 ;  /* 0x00000019cece723e */ /* 0x000fc400000000ff */
[----:B------:R-:W-:Y:S01]  /*5a40*/  CS2R R24, SRZ ;  /* 0x0000000000187805 */ /* 0x000fe2000001ff00 */
[----:B------:R-:W-:Y:S01]  /*5a50*/  FADD.FTZ R5, R59, R14 ;  /* 0x0000000e3b057221 */ /* 0x000fe20000010000 */
[----:B------:R-:W-:Y:S01]  /*5a60*/  CS2R R58, SRZ ;  /* 0x00000000003a7805 */ /* 0x000fe2000001ff00 */
[----:B------:R-:W0:Y:S01]  /*5a70*/  MUFU.EX2 R202, R31 ;  /* 0x0000001f00ca7308 */ /* 0x000e220000000800 */
[C---:B-1----:R-:W-:Y:S01]  /*5a80*/  FADD.FTZ R0, R45.reuse, R0 ;  /* 0x000000002d007221 */ /* 0x042fe20000010000 */
[----:B------:R-:W-:Y:S01]  /*5a90*/  FADD.FTZ R14, R60, R5 ;  /* 0x000000053c0e7221 */ /* 0x000fe20000010000 */
[----:B------:R-:W-:Y:S02]  /*5aa0*/  F2FP.F16.F32.PACK_AB R200, R45, R28 ;  /* 0x0000001c2dc8723e */ /* 0x000fe400000000ff */
[----:B------:R-:W-:Y:S01]  /*5ab0*/  CS2R R44, SRZ ;  /* 0x00000000002c7805 */ /* 0x000fe2000001ff00 */
[----:B------:R-:W-:Y:S01]  /*5ac0*/  FADD.FTZ R27, R61, R14 ;  /* 0x0000000e3d1b7221 */ /* 0x000fe20000010000 */
[----:B------:R-:W-:Y:S01]  /*5ad0*/  CS2R R60, SRZ ;  /* 0x00000000003c7805 */ /* 0x000fe2000001ff00 */
[----:B------:R-:W1:Y:S01]  /*5ae0*/  MUFU.EX2 R32, R32 ;  /* 0x0000002000207308 */ /* 0x000e620000000800 */
[----:B--2---:R-:W-:Y:S01]  /*5af0*/  FADD.FTZ R5, R29, R0 ;  /* 0x000000001d057221 */ /* 0x004fe20000010000 */
[----:B------:R-:W-:-:S04]  /*5b00*/  FADD.FTZ R14, R62, R27 ;  /* 0x0000001b3e0e7221 */ /* 0x000fc80000010000 */
[----:B------:R-:W-:Y:S02]  /*5b10*/  FADD.FTZ R27, R63, R14 ;  /* 0x0000000e3f1b7221 */ /* 0x000fe40000010000 */
[----:B------:R-:W2:Y:S01]  /*5b20*/  MUFU.EX2 R33, R33 ;  /* 0x0000002100217308 */ /* 0x000ea20000000800 */
[C---:B0-----:R-:W-:Y:S01]  /*5b30*/  FADD.FTZ R5, R202.reuse, R5 ;  /* 0x00000005ca057221 */ /* 0x041fe20000010000 */
[----:B------:R-:W-:Y:S02]  /*5b40*/  F2FP.F16.F32.PACK_AB R202, R202, R29 ;  /* 0x0000001dcaca723e */ /* 0x000fe400000000ff */
[----:B------:R-:W-:-:S04]  /*5b50*/  CS2R R28, SRZ ;  /* 0x00000000001c7805 */ /* 0x000fc8000001ff00 */
[----:B------:R-:W0:Y:S01]  /*5b60*/  MUFU.EX2 R34, R34 ;  /* 0x0000002200227308 */ /* 0x000e220000000800 */
[----:B-1----:R-:W-:-:S07]  /*5b70*/  FADD.FTZ R0, R32, R5 ;  /* 0x0000000520007221 */ /* 0x002fce0000010000 */
        /* <DEDUP_REMOVED lines=16> */
[----:B------:R-:W-:-:S06]  /*5c80*/  CS2R R30, SRZ ;  /* 0x00000000001e7805 */ /* 0x000fcc000001ff00 */
[----:B------:R-:W0:Y:S01]  /*5c90*/  MUFU.EX2 R2, R2 ;  /* 0x0000000200027308 */ /* 0x000e220000000800 */
[C---:B-1----:R-:W-:Y:S01]  /*5ca0*/  FADD.FTZ R21, R37.reuse, R0 ;  /* 0x0000000025157221 */ /* 0x042fe20000010000 */
[----:B------:R-:W-:Y:S01]  /*5cb0*/  F2FP.F16.F32.PACK_AB R192, R37, R36 ;  /* 0x0000002425c0723e */ /* 0x000fe200000000ff */
[----:B------:R-:W-:Y:S01]  /*5cc0*/  IMAD.MOV.U32 R0, RZ, RZ, 0x3f800000 ;  /* 0x3f800000ff007424 */ /* 0x000fe200078e00ff */
[----:B------:R-:W-:-:S04]  /*5cd0*/  CS2R R36, SRZ ;  /* 0x0000000000247805 */ /* 0x000fc8000001ff00 */
[----:B------:R-:W1:Y:S01]  /*5ce0*/  MUFU.EX2 R40, R40 ;  /* 0x0000002800287308 */ /* 0x000e620000000800 */
[----:B--2---:R-:W-:-:S07]  /*5cf0*/  FADD.FTZ R5, R65, R14 ;  /* 0x0000000e41057221 */ /* 0x004fce0000010000 */
[----:B------:R2:W3:Y:S01]  /*5d00*/  MUFU.EX2 R27, R38 ;  /* 0x00000026001b7308 */ /* 0x0004e20000000800 */
[----:B0-----:R-:W-:Y:S01]  /*5d10*/  FADD.FTZ R14, R2, R21 ;  /* 0x00000015020e7221 */ /* 0x001fe20000010000 */
[C---:B-1----:R-:W-:Y:S01]  /*5d20*/  FADD.FTZ R5, R40.reuse, R5 ;  /* 0x0000000528057221 */ /* 0x042fe20000010000 */
[----:B------:R-:W-:Y:S02]  /*5d30*/  F2FP.F16.F32.PACK_AB R195, R40, R65 ;  /* 0x0000004128c3723e */ /* 0x000fe400000000ff */
[----:B------:R-:W-:Y:S02]  /*5d40*/  CS2R R64, SRZ ;  /* 0x0000000000407805 */ /* 0x000fe4000001ff00 */
[----:B------:R-:W-:Y:S02]  /*5d50*/  CS2R R40, SRZ ;  /* 0x0000000000287805 */ /* 0x000fe4000001ff00 */
[----:B--2---:R-:W-:Y:S01]  /*5d60*/  CS2R R38, SRZ ;  /* 0x0000000000267805 */ /* 0x004fe2000001ff00 */
        /* <DEDUP_REMOVED lines=15> */
.L_x_2617:
        /* <DEDUP_REMOVED lines=10> */
.L_x_2609:
        /* <DEDUP_REMOVED lines=9> */
.L_x_2610:
[----:B-1----:R-:W-:Y:S05]  /*5f90*/  @P3 BRA `(.L_x_2611) ;  /* 0x00000000000c3947 */ /* 0x002fea0003800000 */
[----:B------:R-:W-:-:S13]  /*5fa0*/  R2UR UR4, R4 ;  /* 0x00000000040472ca */ /* 0x000fda00000e0000 */
[----:B------:R-:W1:Y:S02]  /*5fb0*/  SYNCS.PHASECHK.TRANS64.TRYWAIT P3, [UR4+0x38830], R3 ;  /* 0x03883003ff0075a7 */ /* 0x000e640008060144 */
[----:B-1----:R-:W-:Y:S05]  /*5fc0*/  @!P3 BRA `(.L_x_2612) ;  /* 0x000001380058b947 */ /* 0x002fea0003800000 */
.L_x_2611:
        /* <DEDUP_REMOVED lines=576> */
[----:B------:R-:W-:Y:S03]  /*83d0*/  HGMMA.64x16x16.F32 R152, gdesc[UR4], R152, gsb0 ;  /* 0x00200000049879f0 */ /* 0x000fe60008000898 */
[----:B------:R-:W-:Y:S02]  /*83e0*/  WARPGROUP.DEPBAR.LE gsb0, 0x0 ;  /* 0x00008000000079c5 */ /* 0x000fe40000010000 */
[----:B------:R-:W-:Y:S05]  /*83f0*/  @!P0 BRA `(.L_x_2613) ;  /* 0x0000000000048947 */ /* 0x000fea0003800000 */
[----:B------:R-:W-:Y:S01]  /*8400*/  BPT.TRAP 0x1 ;  /* 0x000000040000795c */ /* 0x000fe20000300000 */
.L_x_2613:
        /* <DEDUP_REMOVED lines=9> */
.L_x_2614:
[----:B--2---:R-:W-:Y:S05]  /*84a0*/  @P3 BRA `(.L_x_2615) ;  /* 0x0000000000083947 */ /* 0x004fea0003800000 */
[----:B------:R-:W2:Y:S02]  /*84b0*/  SYNCS.PHASECHK.TRANS64.TRYWAIT P3, [UR4+0x38850], R0 ;  /* 0x03885000ff0075a7 */ /* 0x000ea40008060144 */
[----:B--2---:R-:W-:Y:S05]  /*84c0*/  @!P3 BRA `(.L_x_2616) ;  /* 0x000001140034b947 */ /* 0x004fea0003800000 */
.L_x_2615:
[----:B------:R-:W-:Y:S01]  /*84d0*/  R2UR UR5, R17 ;  /* 0x00000000110572ca */ /* 0x000fe200000e0000 */
[----:B------:R-:W-:Y:S01]  /*84e0*/  WARPGROUP.ARRIVE ;  /* 0x00000000000079c5 */ /* 0x000fe20000000000 */
[----:B------:R-:W-:Y:S01]  /*84f0*/  R2UR UR6, R21 ;  /* 0x00000000150672ca */ /* 0x000fe200000e0000 */
[----:B------:R-:W-:Y:S01]  /*8500*/  UMOV UR7, 0x40000040 ;  /* 0x4000004000077882 */ /* 0x000fe20000000000 */
[----:B------:R-:W-:Y:S01]  /*8510*/  R2UR UR18, R23 ;  /* 0x00000000171272ca */ /* 0x000fe200000e0000 */
[----:B------:R-:W-:Y:S01]  /*8520*/  FMUL.FTZ R20, R189, UR61 ;  /* 0x0000003dbd147c20 */ /* 0x000fe20008410000 */
[----:B------:R-:W-:Y:S01]  /*8530*/  FMUL.FTZ R189, R178, UR61 ;  /* 0x0000003db2bd7c20 */ /* 0x000fe20008410000 */
[----:B------:R-:W-:Y:S01]  /*8540*/  FMUL.FTZ R21, R176, UR61 ;  /* 0x0000003db0157c20 */ /* 0x000fe20008410000 */
[----:B------:R-:W-:Y:S01]  /*8550*/  FMUL.FTZ R176, R177, UR61 ;  /* 0x0000003db1b07c20 */ /* 0x000fe20008410000 */
[----:B------:R-:W-:Y:S01]  /*8560*/  FMUL.FTZ R177, R180, UR61 ;  /* 0x0000003db4b17c20 */ /* 0x000fe20008410000 */
[----:B------:R-:W-:Y:S01]  /*8570*/  FMUL.FTZ R180, R182, UR61 ;  /* 0x0000003db6b47c20 */ /* 0x000fe20008410000 */
[----:B------:R-:W-:Y:S01]  /*8580*/  R2UR UR11, R233 ;  /* 0x00000000e90b72ca */ /* 0x000fe200000e0000 */
[----:B------:R-:W-:Y:S01]  /*8590*/  FMUL.FTZ R2, R185, UR61 ;  /* 0x0000003db9027c20 */ /* 0x000fe20008410000 */
[----:B------:R-:W-:Y:S01]  /*85a0*/  UIADD3 UR5, UR5, 0x400, URZ ;  /* 0x0000040005057890 */ /* 0x000fe2000fffe03f */
[----:B------:R-:W-:Y:S01]  /*85b0*/  R2UR UR15, R19 ;  /* 0x00000000130f72ca */ /* 0x000fe200000e0000 */
[----:B------:R-:W-:Y:S01]  /*85c0*/  FMUL.FTZ R185, R187, UR61 ;  /* 0x0000003dbbb97c20 */ /* 0x000fe20008410000 */
[----:B------:R-:W-:Y:S01]  /*85d0*/  R2UR UR14, R22 ;  /* 0x00000000160e72ca */ /* 0x000fe200000e0000 */
[----:B------:R-:W-:Y:S01]  /*85e0*/  USHF.R.U32.HI UR5, URZ, 0x4, UR5 ;  /* 0x000000043f057899 */ /* 0x000fe20008011605 */
[----:B------:R-:W-:-:S02]  /*85f0*/  VIADD R178, R213, UR18 ;  /* 0x00000012d5b27c36 */ /* 0x000fc40008000000 */
[----:B------:R-:W-:Y:S01]  /*8600*/  FMUL.FTZ R187, R191, UR61 ;  /* 0x0000003dbfbb7c20 */ /* 0x000fe20008410000 */
[----:B------:R-:W-:Y:S01]  /*8610*/  FMUL.FTZ R191, R183, UR61 ;  /* 0x0000003db7bf7c20 */ /* 0x000fe20008410000 */
[----:B------:R-:W-:Y:S01]  /*8620*/  ULOP3.LUT UR5, UR5, 0x3fff, URZ, 0xc0, !UPT ;  /* 0x00003fff05057892 */ /* 0x000fe2000f8ec03f */
[----:B01----:R-:W-:Y:S01]  /*8630*/  FMUL.FTZ R0, R184, UR61 ;  /* 0x0000003db8007c20 */ /* 0x003fe20008410000 */
[----:B------:R-:W-:Y:S02]  /*8640*/  IMAD.MOV.U32 R183, RZ, RZ, -0x2 ;  /* 0xfffffffeffb77424 */ /* 0x000fe400078e00ff */
[----:B------:R-:W-:Y:S01]  /*8650*/  FMUL.FTZ R184, R186, UR61 ;  /* 0x0000003dbab87c20 */ /* 0x000fe20008410000 */
[----:B------:R-:W-:Y:S01]  /*8660*/  ULOP3.LUT UR5, UR5, 0x2800000, URZ, 0xfc, !UPT ;  /* 0x0280000005057892 */ /* 0x000fe2000f8efc3f */
[----:B------:R-:W-:Y:S01]  /*8670*/  FMUL.FTZ R186, R190, UR61 ;  /* 0x0000003dbeba7c20 */ /* 0x000fe20008410000 */
[----:B------:R-:W-:Y:S01]  /*8680*/  MUFU.TANH R185, R185 ;  /* 0x000000b900b97308 */ /* 0x000fe20000002400 */
[----:B------:R-:W-:Y:S01]  /*8690*/  FMUL.FTZ R3, R188, UR61 ;  /* 0x0000003dbc037c20 */ /* 0x000fe20008410000 */
[----:B------:R-:W-:Y:S01]  /*86a0*/  UIMAD UR10, UR6, 0xa00, UR5 ;  /* 0x00000a00060a78a4 */ /* 0x000fe2000f8e0205 */
[----:B------:R-:W-:Y:S01]  /*86b0*/  FMUL.FTZ R179, R179, UR61 ;  /* 0x0000003db3b37c20 */ /* 0x000fe20008410000 */
[----:B------:R-:W-:Y:S01]  /*86c0*/  FMUL.FTZ R190, R174, UR61 ;  /* 0x0000003daebe7c20 */ /* 0x000fe20008410000 */
[----:B------:R-:W-:Y:S01]  /*86d0*/  @UP0 ULDC UR5, c[0x0][0x44c] ;  /* 0x0001130000050ab9 */ /* 0x000fe20000000800 */
[----:B------:R-:W-:Y:S01]  /*86e0*/  FMUL.FTZ R171, R171, UR61 ;  /* 0x0000003dabab7c20 */ /* 0x000fe20008410000 */
[----:B------:R-:W-:Y:S01]  /*86f0*/  @P2 IMAD.HI.U32 R182, R178, UR5, RZ ;  /* 0x00000005b2b62c27 */ /* 0x000fe2000f8e00ff */
[----:B------:R-:W-:Y:S01]  /*8700*/  @UP0 ULDC UR5, c[0x0][0x450] ;  /* 0x0001140000050ab9 */ /* 0x000fe20000000800 */
[----:B------:R-:W-:Y:S01]  /*8710*/  UMOV UR6, UR10 ;  /* 0x0000000a00067c82 */ /* 0x000fe20008000000 */
[----:B------:R-:W0:Y:S01]  /*8720*/  MUFU.TANH R184, R184 ;  /* 0x000000b800b87308 */ /* 0x000e220000002400 */
[----:B------:R-:W-:Y:S01]  /*8730*/  HGMMA.64x256x16.F32 R24, R208, gdesc[UR4].tnspB, R24, gsb0 ;  /* 0x43e00004d0187df0 */ /* 0x000fe20008000818 */
[----:B------:R-:W-:Y:S01]  /*8740*/  UIADD3 UR6, UR10, 0x80, URZ ;  /* 0x000000800a067890 */ /* 0x000fe2000fffe03f */
[----:B------:R-:W-:Y:S01]  /*8750*/  @P2 SHF.R.U32.HI R178, RZ, UR5, R182 ;  /* 0x00000005ffb22c19 */ /* 0x000fe200080116b6 */
[----:B------:R-:W-:Y:S01]  /*8760*/  UMOV UR7, 0x40000040 ;  /* 0x4000004000077882 */ /* 0x000fe20000000000 */
[----:B------:R-:W-:Y:S01]  /*8770*/  UMOV UR5, 0x1 ;  /* 0x0000000100057882 */ /* 0x000fe20000000000 */
[----:B------:R-:W-:Y:S01]  /*8780*/  FMUL.FTZ R182, R170, UR61 ;  /* 0x0000003daab67c20 */ /* 0x000fe20008410000 */
[----:B------:R-:W-:Y:S01]  /*8790*/  UIMAD UR5, UR11, -0x50, UR5 ;  /* 0xffffffb00b0578a4 */ /* 0x000fe2000f8e0205 */
[----:B------:R-:W1:Y:S01]  /*87a0*/  MUFU.TANH R186, R186 ;  /* 0x000000ba00ba7308 */ /* 0x000e620000002400 */
[----:B------:R-:W-:Y:S01]  /*87b0*/  FMUL.FTZ R159, R159, UR61 ;  /* 0x0000003d9f9f7c20 */ /* 0x000fe20008410000 */
[----:B------:R-:W-:Y:S01]  /*87c0*/  FMUL.FTZ R169, R169, UR61 ;  /* 0x0000003da9a97c20 */ /* 0x000fe20008410000 */
[----:B------:R-:W-:Y:S01]  /*87d0*/  FMUL.FTZ R172, R172, UR61 ;  /* 0x0000003dacac7c20 */ /* 0x000fe20008410000 */
[----:B------:R-:W-:Y:S01]  /*87e0*/  FMUL.FTZ R173, R173, UR61 ;  /* 0x0000003dadad7c20 */ /* 0x000fe20008410000 */
[----:B------:R-:W-:-:S02]  /*87f0*/  IMAD R170, R212, R183, UR5 ;  /* 0x00000005d4aa7e24 */ /* 0x000fc4000f8e02b7 */
[----:B------:R-:W-:Y:S01]  /*8800*/  FMUL.FTZ R160, R160, UR61 ;  /* 0x0000003da0a07c20 */ /* 0x000fe20008410000 */
[----:B------:R-:W-:Y:S01]  /*8810*/  IMAD.U32 R183, RZ, RZ, UR15 ;  /* 0x0000000fffb77e24 */ /* 0x000fe2000f8e00ff */
[----:B------:R-:W2:Y:S01]  /*8820*/  MUFU.TANH R187, R187 ;  /* 0x000000bb00bb7308 */ /* 0x000ea20000002400 */
[----:B------:R-:W-:Y:S01]  /*8830*/  FMUL.FTZ R161, R161, UR61 ;  /* 0x0000003da1a17c20 */ /* 0x000fe20008410000 */
[----:B------:R-:W-:Y:S01]  /*8840*/  FMUL.FTZ R164, R164, UR61 ;  /* 0x0000003da4a47c20 */ /* 0x000fe20008410000 */
[----:B------:R-:W-:Y:S01]  /*8850*/  FMUL.FTZ R157, R157, UR61 ;  /* 0x0000003d9d9d7c20 */ /* 0x000fe20008410000 */
[----:B------:R-:W-:Y:S01]  /*8860*/  IADD3 R170, -R183, UR14, R170 ;  /* 0x0000000eb7aa7c10 */ /* 0x000fe2000fffe1aa */
[----:B------:R-:W-:Y:S01]  /*8870*/  FMUL.FTZ R183, R175, UR61 ;  /* 0x0000003dafb77c20 */ /* 0x000fe20008410000 */
[----:B------:R-:W-:Y:S01]  /*8880*/  FMUL.FTZ R175, R162, UR61 ;  /* 0x0000003da2af7c20 */ /* 0x000fe20008410000 */
[----:B------:R-:W-:Y:S01]  /*8890*/  R2UR UR14, R4 ;  /* 0x00000000040e72ca */ /* 0x000fe200000e0000 */
[----:B------:R-:W3:Y:S01]  /*88a0*/  MUFU.TANH R189, R189 ;  /* 0x000000bd00bd7308 */ /* 0x000ee20000002400 */
[----:B------:R-:W-:Y:S01]  /*88b0*/  FMUL.FTZ R165, R165, UR61 ;  /* 0x0000003da5a57c20 */ /* 0x000fe20008410000 */
[----:B------:R-:W-:Y:S01]  /*88c0*/  FMUL.FTZ R156, R156, UR61 ;  /* 0x0000003d9c9c7c20 */ /* 0x000fe20008410000 */
[----:B------:R-:W-:-:S05]  /*88d0*/  ULDC UR5, c[0x0][0x988] ;  /* 0x0002620000057ab9 */ /* 0x000fca0000000800 */
[----:B------:R-:W4:Y:S08]  /*88e0*/  MUFU.TANH R179, R179 ;  /* 0x000000b300b37308 */ /* 0x000f300000002400 */
        /* <DEDUP_REMOVED lines=32> */
[----:B------:R-:W5:Y:S01]  /*8af0*/  SHFL.IDX PT, R201, R178, 0x1, 0x1c1f ;  /* 0x003c1f00b2c97f89 */ /* 0x000f6200000e0000 */
[----:B------:R-:W4:-:S15]  /*8b00*/  MUFU.TANH R200, R180 ;  /* 0x000000b400c87308 */ /* 0x000f1e0000002400 */
[----:B------:R-:W-:-:S06]  /*8b10*/  NOP ;  /* 0x0000000000007918 */ /* 0x000fcc0000000000 */
[----:B------:R-:W-:Y:S01]  /*8b20*/  HGMMA.64x256x16.F32 R24, R196, gdesc[UR4].tnspB, R24, gsb0 ;  /* 0x43e00004c4187df0 */ /* 0x000fe20008000818 */
[----:B------:R-:W-:Y:S01]  /*8b30*/  UIADD3 UR6, UR10, 0x200, URZ ;  /* 0x000002000a067890 */ /* 0x000fe2000fffe03f */
[----:B------:R-:W-:Y:S01]  /*8b40*/  UMOV UR7, 0x40000040 ;  /* 0x4000004000077882 */ /* 0x000fe20000000000 */
[----:B------:R1:W4:Y:S01]  /*8b50*/  MUFU.TANH R180, R171 ;  /* 0x000000ab00b47308 */ /* 0x0003220000002400 */
[----:B-----5:R-:W-:-:S05]  /*8b60*/  IMAD.IADD R188, R170, 0x1, R201 ;  /* 0x00000001aabc7824 */ /* 0x020fca00078e02c9 */
[C---:B------:R-:W-:Y:S02]  /*8b70*/  ISETP.GT.AND P3, PT, R188.reuse, RZ, PT ;  /* 0x000000ffbc00720c */ /* 0x040fe40003f64270 */
[----:B------:R-:W-:Y:S02]  /*8b80*/  ISETP.GT.AND P4, PT, R188, 0x1, PT ;  /* 0x00000001bc00780c */ /* 0x000fe40003f84270 */
[----:B0-----:R-:W-:Y:S02]  /*8b90*/  FSEL R174, R184, -INF , P3 ;  /* 0xff800000b8ae7808 */ /* 0x001fe40001800000 */
[----:B------:R-:W-:Y:S01]  /*8ba0*/  ISETP.GT.AND P3, PT, R188, 0x8, PT ;  /* 0x00000008bc00780c */ /* 0x000fe20003f64270 */
[----:B------:R4:W0:Y:S01]  /*8bb0*/  MUFU.TANH R184, R175 ;  /* 0x000000af00b87308 */ /* 0x0008220000002400 */
[----:B------:R-:W-:Y:S01]  /*8bc0*/  FSEL R162, R185, -INF , P4 ;  /* 0xff800000b9a27808 */ /* 0x000fe20002000000 */
[----:B------:R-:W-:Y:S01]  /*8bd0*/  FMUL.FTZ R185, R163, UR61 ;  /* 0x0000003da3b97c20 */ /* 0x000fe20008410000 */
[----:B------:R-:W-:-:S02]  /*8be0*/  FMNMX.FTZ R201, R174, R235, !PT ;  /* 0x000000ebaec97209 */ /* 0x000fc40007810000 */
[----:B-1----:R-:W-:Y:S02]  /*8bf0*/  FSEL R171, R186, -INF , P3 ;  /* 0xff800000baab7808 */ /* 0x002fe40001800000 */
[----:B------:R-:W-:Y:S01]  /*8c00*/  ISETP.GT.AND P4, PT, R188, 0x9, PT ;  /* 0x00000009bc00780c */ /* 0x000fe20003f84270 */
[----:B------:R-:W1:Y:S01]  /*8c10*/  MUFU.TANH R185, R185 ;  /* 0x000000b900b97308 */ /* 0x000e620000002400 */
[----:B------:R-:W-:Y:S02]  /*8c20*/  FMNMX.FTZ R186, R162, R201, !PT ;  /* 0x000000c9a2ba7209 */ /* 0x000fe40007810000 */
[----:B------:R-:W-:Y:S02]  /*8c30*/  ISETP.GT.AND P3, PT, R188, 0x10, PT ;  /* 0x00000010bc00780c */ /* 0x000fe40003f64270 */
[----:B--2---:R-:W-:Y:S02]  /*8c40*/  FSEL R163, R187, -INF , P4 ;  /* 0xff800000bba37808 */ /* 0x004fe40002000000 */
[----:B------:R-:W-:Y:S01]  /*8c50*/  FMNMX.FTZ R202, R171, R186, !PT ;  /* 0x000000baabca7209 */ /* 0x000fe20007810000 */
[----:B------:R-:W-:Y:S01]  /*8c60*/  FMUL.FTZ R186, R166, UR61 ;  /* 0x0000003da6ba7c20 */ /* 0x000fe20008410000 */
[----:B------:R-:W-:-:S02]  /*8c70*/  ISETP.GT.AND P4, PT, R188, 0x11, PT ;  /* 0x00000011bc00780c */ /* 0x000fc40003f84270 */
[----:B---3--:R-:W-:Y:S01]  /*8c80*/  FSEL R166, R189, -INF , P3 ;  /* 0xff800000bda67808 */ /* 0x008fe20001800000 */
[----:B------:R-:W-:Y:S01]  /*8c90*/  FMUL.FTZ R189, R154, UR61 ;  /* 0x0000003d9abd7c20 */ /* 0x000fe20008410000 */
[----:B------:R-:W-:Y:S01]  /*8ca0*/  FMNMX.FTZ R187, R163, R202, !PT ;  /* 0x000000caa3bb7209 */ /* 0x000fe20007810000 */
[----:B------:R-:W2:Y:S01]  /*8cb0*/  MUFU.TANH R186, R186 ;  /* 0x000000ba00ba7308 */ /* 0x000ea20000002400 */
[----:B------:R-:W-:Y:S02]  /*8cc0*/  ISETP.GT.AND P3, PT, R188, 0x18, PT ;  /* 0x00000018bc00780c */ /* 0x000fe40003f64270 */
[----:B----4-:R-:W-:Y:S02]  /*8cd0*/  FSEL R175, R179, -INF , P4 ;  /* 0xff800000b3af7808 */ /* 0x010fe40002000000 */
[----:B------:R-:W-:Y:S01]  /*8ce0*/  FMNMX.FTZ R202, R166, R187, !PT ;  /* 0x000000bba6ca7209 */ /* 0x000fe20007810000 */
[----:B------:R-:W-:Y:S01]  /*8cf0*/  FMUL.FTZ R187, R167, UR61 ;  /* 0x0000003da7bb7c20 */ /* 0x000fe20008410000 */
[----:B------:R-:W-:Y:S01]  /*8d00*/  ISETP.GT.AND P4, PT, R188, 0x19, PT ;  /* 0x00000019bc00780c */ /* 0x000fe20003f84270 */
[----:B------:R-:W-:Y:S01]  /*8d10*/  MUFU.TANH R189, R189 ;  /* 0x000000bd00bd7308 */ /* 0x000fe20000002400 */
[----:B------:R-:W-:Y:S01]  /*8d20*/  FSEL R167, R200, -INF , P3 ;  /* 0xff800000c8a77808 */ /* 0x000fe20001800000 */
[----:B------:R-:W-:Y:S01]  /*8d30*/  FMUL.FTZ R200, R155, UR61 ;  /* 0x0000003d9bc87c20 */ /* 0x000fe20008410000 */
[----:B------:R-:W-:-:S02]  /*8d40*/  FMNMX.FTZ R202, R175, R202, !PT ;  /* 0x000000caafca7209 */ /* 0x000fc40007810000 */
[C---:B------:R-:W-:Y:S02]  /*8d50*/  ISETP.GT.AND P3, PT, R188.reuse, 0x20, PT ;  /* 0x00000020bc00780c */ /* 0x040fe40003f64270 */
[----:B------:R-:W-:Y:S01]  /*8d60*/  FSEL R179, R191, -INF , P4 ;  /* 0xff800000bfb37808 */ /* 0x000fe20002000000 */
[----:B------:R-:W3:Y:S01]  /*8d70*/  MUFU.TANH R187, R187 ;  /* 0x000000bb00bb7308 */ /* 0x000ee20000002400 */
[----:B------:R-:W-:Y:S02]  /*8d80*/  FMNMX.FTZ R202, R167, R202, !PT ;  /* 0x000000caa7ca7209 */ /* 0x000fe40007810000 */
[----:B------:R-:W-:Y:S02]  /*8d90*/  ISETP.GT.AND P4, PT, R188, 0x21, PT ;  /* 0x00000021bc00780c */ /* 0x000fe40003f84270 */
[----:B------:R-:W-:Y:S02]  /*8da0*/  FSEL R154, R182, -INF , P3 ;  /* 0xff800000b69a7808 */ /* 0x000fe40001800000 */
[----:B------:R-:W-:-:S02]  /*8db0*/  FMNMX.FTZ R191, R179, R202, !PT ;  /* 0x000000cab3bf7209 */ /* 0x000fc40007810000 */
[----:B------:R-:W-:Y:S02]  /*8dc0*/  ISETP.GT.AND P3, PT, R188, 0x28, PT ;  /* 0x00000028bc00780c */ /* 0x000fe40003f64270 */
[----:B------:R-:W-:Y:S02]  /*8dd0*/  FSEL R180, R180, -INF , P4 ;  /* 0xff800000b4b47808 */ /* 0x000fe40002000000 */
[----:B------:R-:W-:Y:S02]  /*8de0*/  FMNMX.FTZ R191, R154, R191, !PT ;  /* 0x000000bf9abf7209 */ /* 0x000fe40007810000 */
[----:B------:R-:W-:Y:S02]  /*8df0*/  ISETP.GT.AND P4, PT, R188, 0x29, PT ;  /* 0x00000029bc00780c */ /* 0x000fe40003f84270 */
[----:B------:R-:W-:Y:S02]  /*8e00*/  FSEL R155, R190, -INF , P3 ;  /* 0xff800000be9b7808 */ /* 0x000fe40001800000 */
[----:B------:R-:W-:Y:S01]  /*8e10*/  FMNMX.FTZ R202, R180, R191, !PT ;  /* 0x000000bfb4ca7209 */ /* 0x000fe20007810000 */
[----:B------:R-:W-:Y:S01]  /*8e20*/  FMUL.FTZ R191, R158, UR61 ;  /* 0x0000003d9ebf7c20 */ /* 0x000fe20008410000 */
[----:B------:R-:W-:Y:S01]  /*8e30*/  FSEL R182, R183, -INF , P4 ;  /* 0xff800000b7b67808 */ /* 0x000fe20002000000 */
[----:B------:R4:W5:Y:S01]  /*8e40*/  MUFU.TANH R190, R200 ;  /* 0x000000c800be7308 */ /* 0x0009620000002400 */
[----:B------:R-:W-:-:S02]  /*8e50*/  ISETP.GT.AND P3, PT, R188, 0x30, PT ;  /* 0x00000030bc00780c */ /* 0x000fc40003f64270 */
[----:B------:R-:W-:Y:S02]  /*8e60*/  FMNMX.FTZ R183, R155, R202, !PT ;  /* 0x000000ca9bb77209 */ /* 0x000fe40007810000 */
[----:B------:R-:W-:Y:S02]  /*8e70*/  ISETP.GT.AND P4, PT, R188, 0x31, PT ;  /* 0x00000031bc00780c */ /* 0x000fe40003f84270 */
[----:B0-----:R-:W-:Y:S01]  /*8e80*/  FSEL R158, R184, -INF , P3 ;  /* 0xff800000b89e7808 */ /* 0x001fe20001800000 */
[----:B------:R-:W0:Y:S01]  /*8e90*/  MUFU.TANH R191, R191 ;  /* 0x000000bf00bf7308 */ /* 0x000e220000002400 */
[----:B------:R-:W-:Y:S02]  /*8ea0*/  FMNMX.FTZ R201, R182, R183, !PT ;  /* 0x000000b7b6c97209 */ /* 0x000fe40007810000 */
[----:B------:R-:W-:Y:S02]  /*8eb0*/  ISETP.GT.AND P3, PT, R188, 0x38, PT ;  /* 0x00000038bc00780c */ /* 0x000fe40003f64270 */
[----:B-1----:R-:W-:-:S02]  /*8ec0*/  FSEL R183, R185, -INF , P4 ;  /* 0xff800000b9b77808 */ /* 0x002fc40002000000 */
[----:B----4-:R-:W-:Y:S02]  /*8ed0*/  FMNMX.FTZ R200, R158, R201, !PT ;  /* 0x000000c99ec87209 */ /* 0x010fe40007810000 */
[----:B------:R-:W-:Y:S02]  /*8ee0*/  ISETP.GT.AND P4, PT, R188, 0x39, PT ;  /* 0x00000039bc00780c */ /* 0x000fe40003f84270 */
[----:B--2---:R-:W-:Y:S02]  /*8ef0*/  FSEL R184, R186, -INF , P3 ;  /* 0xff800000bab87808 */ /* 0x004fe40001800000 */
[----:B------:R-:W-:Y:S02]  /*8f00*/  FMNMX.FTZ R185, R183, R200, !PT ;  /* 0x000000c8b7b97209 */ /* 0x000fe40007810000 */
[----:B------:R-:W-:Y:S02]  /*8f10*/  ISETP.GT.AND P3, PT, R188, 0x40, PT ;  /* 0x00000040bc00780c */ /* 0x000fe40003f64270 */
[----:B---3--:R-:W-:Y:S01]  /*8f20*/  FSEL R186, R187, -INF , P4 ;  /* 0xff800000bbba7808 */ /* 0x008fe20002000000 */
[----:B------:R-:W-:Y:S01]  /*8f30*/  FMUL.FTZ R187, R181, UR61 ;  /* 0x0000003db5bb7c20 */ /* 0x000fe20008410000 */
[----:B------:R-:W-:-:S02]  /*8f40*/  FMNMX.FTZ R185, R184, R185, !PT ;  /* 0x000000b9b8b97209 */ /* 0x000fc40007810000 */
[----:B------:R-:W-:Y:S02]  /*8f50*/  ISETP.GT.AND P4, PT, R188, 0x41, PT ;  /* 0x00000041bc00780c */ /* 0x000fe40003f84270 */
[----:B------:R-:W-:Y:S01]  /*8f60*/  FSEL R181, R189, -INF , P3 ;  /* 0xff800000bdb57808 */ /* 0x000fe20001800000 */
[----:B------:R-:W1:Y:S01]  /*8f70*/  MUFU.TANH R187, R187 ;  /* 0x000000bb00bb7308 */ /* 0x000e620000002400 */
[----:B------:R-:W-:Y:S02]  /*8f80*/  FMNMX.FTZ R200, R186, R185, !PT ;  /* 0x000000b9bac87209 */ /* 0x000fe40007810000 */
[----:B------:R-:W-:Y:S02]  /*8f90*/  ISETP.GT.AND P3, PT, R188, 0x48, PT ;  /* 0x00000048bc00780c */ /* 0x000fe40003f64270 */
[----:B-----5:R-:W-:Y:S02]  /*8fa0*/  FSEL R185, R190, -INF , P4 ;  /* 0xff800000beb97808 */ /* 0x020fe40002000000 */
[----:B------:R-:W-:-:S02]  /*8fb0*/  FMNMX.FTZ R200, R181, R200, !PT ;  /* 0x000000c8b5c87209 */ /* 0x000fc40007810000 */
[----:B------:R-:W-:Y:S01]  /*8fc0*/  ISETP.GT.AND P4, PT, R188, 0x49, PT ;  /* 0x00000049bc00780c */ /* 0x000fe20003f84270 */
[----:B------:R-:W-:Y:S01]  /*8fd0*/  FMUL.FTZ R188, R168, UR61 ;  /* 0x0000003da8bc7c20 */ /* 0x000fe20008410000 */
[----:B0-----:R-:W-:Y:S02]  /*8fe0*/  FSEL R168, R191, -INF , P3 ;  /* 0xff800000bfa87808 */ /* 0x001fe40001800000 */
[----:B------:R-:W-:Y:S02]  /*8ff0*/  FMNMX.FTZ R189, R185, R200, !PT ;  /* 0x000000c8b9bd7209 */ /* 0x000fe40007810000 */
[----:B------:R-:W-:Y:S01]  /*9000*/  FSEL R159, R159, -INF , P4 ;  /* 0xff8000009f9f7808 */ /* 0x000fe20002000000 */
[----:B------:R-:W0:Y:S01]  /*9010*/  MUFU.TANH R188, R188 ;  /* 0x000000bc00bc7308 */ /* 0x000e220000002400 */
[----:B------:R-:W-:Y:S02]  /*9020*/  FMNMX.FTZ R190, R168, R189, !PT ;  /* 0x000000bda8be7209 */ /* 0x000fe40007810000 */
[----:B------:R2:W3:Y:S02]  /*9030*/  SHFL.IDX PT, R189, R178, RZ, 0x1c1f ;  /* 0x001c1fffb2bd7589 */ /* 0x0004e400000e0000 */
[----:B------:R-:W-:-:S05]  /*9040*/  FMNMX.FTZ R190, R159, R190, !PT ;  /* 0x000000be9fbe7209 */ /* 0x000fca0007810000 */
[----:B------:R-:W4:Y:S01]  /*9050*/  SHFL.BFLY PT, R191, R190, 0x2, 0x1f ;  /* 0x0c401f00bebf7f89 */ /* 0x000f2200000e0000 */
[----:B--2---:R-:W-:-:S06]  /*9060*/  FMUL.FTZ R178, R152, UR61 ;  /* 0x0000003d98b27c20 */ /* 0x004fcc0008410000 */
[----:B------:R-:W-:Y:S01]  /*9070*/  MUFU.TANH R178, R178 ;  /* 0x000000b200b27308 */ /* 0x000fe20000002400 */
[----:B---3--:R-:W-:Y:S02]  /*9080*/  IMAD.IADD R170, R170, 0x1, R189 ;  /* 0x00000001aaaa7824 */ /* 0x008fe400078e02bd */
[----:B------:R-:W-:-:S03]  /*9090*/  FMUL.FTZ R189, R153, UR61 ;  /* 0x0000003d99bd7c20 */ /* 0x000fc60008410000 */
[----:B------:R-:W-:Y:S02]  /*90a0*/  ISETP.GT.AND P3, PT, R170, RZ, PT ;  /* 0x000000ffaa00720c */ /* 0x000fe40003f64270 */
[----:B----4-:R-:W-:Y:S01]  /*90b0*/  FMNMX.FTZ R190, R190, R191, !PT ;  /* 0x000000bfbebe7209 */ /* 0x010fe20007810000 */
[----:B------:R-:W2:Y:S01]  /*90c0*/  MUFU.TANH R189, R189 ;  /* 0x000000bd00bd7308 */ /* 0x000ea20000002400 */
[----:B------:R-:W-:Y:S02]  /*90d0*/  ISETP.GT.AND P4, PT, R170, 0x1, PT ;  /* 0x00000001aa00780c */ /* 0x000fe40003f84270 */
[----:B------:R-:W-:Y:S01]  /*90e0*/  FSEL R153, R0, -INF , P3 ;  /* 0xff80000000997808 */ /* 0x000fe20001800000 */
[----:B------:R-:W3:Y:S01]  /*90f0*/  SHFL.BFLY PT, R191, R190, 0x1, 0x1f ;  /* 0x0c201f00bebf7f89 */ /* 0x000ee200000e0000 */
[----:B------:R-:W-:Y:S02]  /*9100*/  ISETP.GT.AND P3, PT, R170, 0x8, PT ;  /* 0x00000008aa00780c */ /* 0x000fe40003f64270 */
[----:B------:R-:W-:-:S02]  /*9110*/  FSEL R2, R2, -INF , P4 ;  /* 0xff80000002027808 */ /* 0x000fc40002000000 */
[C---:B------:R-:W-:Y:S02]  /*9120*/  ISETP.GT.AND P4, PT, R170.reuse, 0x9, PT ;  /* 0x00000009aa00780c */ /* 0x040fe40003f84270 */
[----:B------:R-:W-:Y:S02]  /*9130*/  FSEL R0, R3, -INF , P3 ;  /* 0xff80000003007808 */ /* 0x000fe40001800000 */
[----:B------:R-:W-:Y:S02]  /*9140*/  ISETP.GT.AND P3, PT, R170, 0x10, PT ;  /* 0x00000010aa00780c */ /* 0x000fe40003f64270 */
[----:B------:R-:W-:Y:S02]  /*9150*/  FSEL R20, R20, -INF , P4 ;  /* 0xff80000014147808 */ /* 0x000fe40002000000 */
[----:B------:R-:W-:Y:S02]  /*9160*/  ISETP.GT.AND P4, PT, R170, 0x11, PT ;  /* 0x00000011aa00780c */ /* 0x000fe40003f84270 */
[----:B------:R-:W-:-:S02]  /*9170*/  FSEL R21, R21, -INF , P3 ;  /* 0xff80000015157808 */ /* 0x000fc40001800000 */
[----:B------:R-:W-:Y:S02]  /*9180*/  ISETP.GT.AND P3, PT, R170, 0x18, PT ;  /* 0x00000018aa00780c */ /* 0x000fe40003f64270 */
[----:B------:R-:W-:Y:S02]  /*9190*/  FSEL R176, R176, -INF , P4 ;  /* 0xff800000b0b07808 */ /* 0x000fe40002000000 */
[----:B------:R-:W-:Y:S02]  /*91a0*/  ISETP.GT.AND P4, PT, R170, 0x19, PT ;  /* 0x00000019aa00780c */ /* 0x000fe40003f84270 */
[----:B------:R-:W-:Y:S02]  /*91b0*/  FSEL R177, R177, -INF , P3 ;  /* 0xff800000b1b17808 */ /* 0x000fe40001800000 */
[----:B---3--:R-:W-:Y:S02]  /*91c0*/  FMNMX.FTZ R3, R190, R191, !PT ;  /* 0x000000bfbe037209 */ /* 0x008fe40007810000 */
[----:B------:R-:W-:Y:S01]  /*91d0*/  ISETP.GT.AND P5, PT, R170, 0x20, PT ;  /* 0x00000020aa00780c */ /* 0x000fe20003fa4270 */
[----:B------:R-:W-:Y:S01]  /*91e0*/  MUFU.TANH R190, R156 ;  /* 0x0000009c00be7308 */ /* 0x000fe20000002400 */
[----:B-1----:R-:W-:-:S02]  /*91f0*/  FSEL R187, R187, -INF , P4 ;  /* 0xff800000bbbb7808 */ /* 0x002fc40002000000 */
[----:B------:R-:W-:Y:S02]  /*9200*/  ISETP.GT.AND P6, PT, R170, 0x21, PT ;  /* 0x00000021aa00780c */ /* 0x000fe40003fc4270 */
[----:B0-----:R-:W-:Y:S02]  /*9210*/  FSEL R188, R188, -INF , P5 ;  /* 0xff800000bcbc7808 */ /* 0x001fe40002800000 */
[C---:B------:R-:W-:Y:S02]  /*9220*/  ISETP.GT.AND P3, PT, R170.reuse, 0x28, PT ;  /* 0x00000028aa00780c */ /* 0x040fe40003f64270 */
[----:B------:R-:W-:Y:S02]  /*9230*/  FSEL R169, R169, -INF , P6 ;  /* 0xff800000a9a97808 */ /* 0x000fe40003000000 */
        /* <DEDUP_REMOVED lines=10> */
[----:B------:R-:W-:Y:S02]  /*92e0*/  FSETP.NEU.FTZ.AND P4, PT, R3, -INF , PT ;  /* 0xff8000000300780b */ /* 0x000fe40003f9d000 */
[C---:B------:R-:W-:Y:S02]  /*92f0*/  ISETP.GT.AND P3, PT, R170.reuse, 0x40, PT ;  /* 0x00000040aa00780c */ /* 0x040fe40003f64270 */
[----:B------:R-:W-:Y:S02]  /*9300*/  FSEL R165, R165, -INF , P5 ;  /* 0xff800000a5a57808 */ /* 0x000fe40002800000 */
[----:B------:R-:W-:Y:S01]  /*9310*/  ISETP.GT.AND P5, PT, R170, 0x41, PT ;  /* 0x00000041aa00780c */ /* 0x000fe20003fa4270 */
[----:B------:R-:W-:-:S02]  /*9320*/  WARPGROUP.DEPBAR.LE gsb0, 0x0 ;  /* 0x00008000000079c5 */ /* 0x000fc40000010000 */
[----:B------:R-:W-:Y:S01]  /*9330*/  FMNMX.FTZ R197, R153, R234, !PT ;  /* 0x000000ea99c57209 */ /* 0x000fe20007810000 */
[----:B------:R-:W-:-:S03]  /*9340*/  WARPGROUP.ARRIVE ;  /* 0x00000000000079c5 */ /* 0x000fc60000000000 */
[----:B------:R-:W-:-:S03]  /*9350*/  FMNMX.FTZ R197, R2, R197, !PT ;  /* 0x000000c502c57209 */ /* 0x000fc60007810000 */
[----:B------:R-:W-:Y:S01]  /*9360*/  HGMMA.64x256x16.F32 R24, R192, gdesc[UR4].tnspB, R24, gsb0 ;  /* 0x43e00004c0187df0 */ /* 0x000fe20008000818 */
[----:B------:R-:W-:Y:S02]  /*9370*/  FMNMX.FTZ R197, R0, R197, !PT ;  /* 0x000000c500c57209 */ /* 0x000fe40007810000 */
[----:B------:R-:W-:Y:S02]  /*9380*/  R2UR UR6, R236 ;  /* 0x00000000ec0672ca */ /* 0x000fe400000e0000 */
[----:B------:R-:W-:-:S04]  /*9390*/  FMNMX.FTZ R152, R20, R197, !PT ;  /* 0x000000c514987209 */ /* 0x000fc80007810000 */
[----:B------:R-:W-:Y:S01]  /*93a0*/  FMNMX.FTZ R191, R21, R152, !PT ;  /* 0x0000009815bf7209 */ /* 0x000fe20007810000 */
[----:B------:R-:W-:-:S03]  /*93b0*/  FMUL.FTZ R152, R3, UR5 ;  /* 0x0000000503987c20 */ /* 0x000fc60008410000 */
[----:B------:R-:W-:Y:S02]  /*93c0*/  FMNMX.FTZ R4, R176, R191, !PT ;  /* 0x000000bfb0047209 */ /* 0x000fe40007810000 */
[----:B------:R0:W1:Y:S01]  /*93d0*/  MUFU.TANH R191, R157 ;  /* 0x0000009d00bf7308 */ /* 0x0000620000002400 */
[----:B------:R-:W-:Y:S01]  /*93e0*/  FSEL R152, R152, RZ, P4 ;  /* 0x000000ff98987208 */ /* 0x000fe20002000000 */
[----:B------:R-:W-:Y:S01]  /*93f0*/  UISETP.GT.AND UP1, UPT, UR11, UR6, UPT ;  /* 0x000000060b00728c */ /* 0x000fe2000bf24270 */
[----:B------:R-:W-:Y:S02]  /*9400*/  FMNMX.FTZ R4, R177, R4, !PT ;  /* 0x00000004b1047209 */ /* 0x000fe40007810000 */
[----:B------:R-:W-:Y:S01]  /*9410*/  R2UR UR6, R16 ;  /* 0x00000000100672ca */ /* 0x000fe200000e0000 */
[--C-:B------:R-:W-:Y:S01]  /*9420*/  FFMA.FTZ R211, R171, UR5, -R152.reuse ;  /* 0x00000005abd37c23 */ /* 0x100fe20008010898 */
[----:B------:R-:W-:Y:S01]  /*9430*/  FMNMX.FTZ R197, R187, R4, !PT ;  /* 0x00000004bbc57209 */ /* 0x000fe20007810000 */
[--C-:B------:R-:W-:Y:S01]  /*9440*/  FFMA.FTZ R209, R174, UR5, -R152.reuse ;  /* 0x00000005aed17c23 */ /* 0x100fe20008010898 */
[----:B--2---:R-:W-:Y:S01]  /*9450*/  FSEL R171, R189, -INF , P5 ;  /* 0xff800000bdab7808 */ /* 0x004fe20002800000 */
[--C-:B------:R-:W-:Y:S01]  /*9460*/  FFMA.FTZ R174, R163, UR5, -R152.reuse ;  /* 0x00000005a3ae7c23 */ /* 0x100fe20008010898 */
[----:B------:R-:W-:Y:S01]  /*9470*/  FMNMX.FTZ R4, R188, R197, !PT ;  /* 0x000000c5bc047209 */ /* 0x000fe20007810000 */
[--C-:B------:R-:W-:Y:S01]  /*9480*/  FFMA.FTZ R201, R154, UR5, -R152.reuse ;  /* 0x000000059ac97c23 */ /* 0x100fe20008010898 */
[----:B------:R-:W-:Y:S01]  /*9490*/  ISETP.GT.AND P5, PT, R170, 0x49, PT ;  /* 0x00000049aa00780c */ /* 0x000fe20003fa4270 */
[--C-:B------:R-:W-:Y:S01]  /*94a0*/  FFMA.FTZ R154, R180, UR5, -R152.reuse ;  /* 0x00000005b49a7c23 */ /* 0x100fe20008010898 */
[----:B0-----:R-:W-:Y:S01]  /*94b0*/  FMNMX.FTZ R157, R169, R4, !PT ;  /* 0x00000004a99d7209 */ /* 0x001fe20007810000 */
[--C-:B------:R-:W-:Y:S01]  /*94c0*/  FFMA.FTZ R156, R162, UR5, -R152.reuse ;  /* 0x00000005a29c7c23 */ /* 0x100fe20008010898 */
[----:B-1----:R-:W-:Y:S01]  /*94d0*/  FSEL R191, R191, -INF , P5 ;  /* 0xff800000bfbf7808 */ /* 0x002fe20002800000 */
        /* <DEDUP_REMOVED lines=14> */
[----:B------:R-:W-:-:S02]  /*95c0*/  FFMA.FTZ R155, R181, UR5, -R152 ;  /* 0x00000005b59b7c23 */ /* 0x000fc40008010898 */
[----:B------:R-:W-:Y:S01]  /*95d0*/  MUFU.EX2 R211, R211 ;  /* 0x000000d300d37308 */ /* 0x000fe20000000800 */
[----:B------:R-:W-:Y:S02]  /*95e0*/  FMNMX.FTZ R4, R164, R157, !PT ;  /* 0x0000009da4047209 */ /* 0x000fe40007810000 */
[----:B------:R-:W-:Y:S01]  /*95f0*/  FSEL R157, R178, -INF , P3 ;  /* 0xff800000b29d7808 */ /* 0x000fe20001800000 */
[--C-:B------:R-:W-:Y:S01]  /*9600*/  FFMA.FTZ R178, R185, UR5, -R152.reuse ;  /* 0x00000005b9b27c23 */ /* 0x100fe20008010898 */
[----:B------:R-:W-:Y:S02]  /*9610*/  FMNMX.FTZ R4, R165, R4, !PT ;  /* 0x00000004a5047209 */ /* 0x000fe40007810000 */
[----:B------:R-:W-:Y:S01]  /*9620*/  ISETP.GT.AND P3, PT, R170, 0x48, PT ;  /* 0x00000048aa00780c */ /* 0x000fe20003f64270 */
[----:B------:R-:W-:Y:S01]  /*9630*/  MUFU.EX2 R205, R205 ;  /* 0x000000cd00cd7308 */ /* 0x000fe20000000800 */
[----:B------:R-:W-:Y:S01]  /*9640*/  FMNMX.FTZ R4, R157, R4, !PT ;  /* 0x000000049d047209 */ /* 0x000fe20007810000 */
[----:B------:R-:W-:Y:S01]  /*9650*/  FFMA.FTZ R170, R182, UR5, -R152 ;  /* 0x00000005b6aa7c23 */ /* 0x000fe20008010898 */
[----:B------:R-:W-:-:S02]  /*9660*/  FSEL R189, R190, -INF , P3 ;  /* 0xff800000bebd7808 */ /* 0x000fc40001800000 */
[----:B------:R-:W-:-:S03]  /*9670*/  FMNMX.FTZ R4, R171, R4, !PT ;  /* 0x00000004ab047209 */ /* 0x000fc60007810000 */
[----:B------:R0:W-:Y:S01]  /*9680*/  MUFU.EX2 R190, R174 ;  /* 0x000000ae00be7308 */ /* 0x0001e20000000800 */
[----:B------:R-:W-:-:S04]  /*9690*/  FMNMX.FTZ R4, R189, R4, !PT ;  /* 0x00000004bd047209 */ /* 0x000fc80007810000 */
[----:B------:R-:W-:-:S03]  /*96a0*/  FMNMX.FTZ R4, R191, R4, !PT ;  /* 0x00000004bf047209 */ /* 0x000fc60007810000 */
[----:B------:R-:W-:Y:S01]  /*96b0*/  MUFU.EX2 R162, R162 ;  /* 0x000000a200a27308 */ /* 0x000fe20000000800 */
[----:B0-----:R-:W-:Y:S01]  /*96c0*/  FFMA.FTZ R174, R186, UR5, -R152 ;  /* 0x00000005baae7c23 */ /* 0x001fe20008010898 */
        /* <DEDUP_REMOVED lines=9> */
[----:B0-----:R-:W-:Y:S01]  /*9760*/  FMNMX.FTZ R4, R163, R4, !PT ;  /* 0x00000004a3047209 */ /* 0x001fe20007810000 */
[--C-:B------:R-:W-:Y:S01]  /*9770*/  FFMA.FTZ R163, R168, UR5, -R152.reuse ;  /* 0x00000005a8a37c23 */ /* 0x100fe20008010898 */
[----:B------:R-:W-:-:S05]  /*9780*/  FFMA.FTZ R152, R159, UR5, -R152 ;  /* 0x000000059f987c23 */ /* 0x000fca0008010898 */
[----:B------:R-:W-:Y:S01]  /*9790*/  MUFU.EX2 R197, R197 ;  /* 0x000000c500c57308 */ /* 0x000fe20000000800 */
[C---:B------:R-:W-:Y:S01]  /*97a0*/  FSETP.NEU.FTZ.AND P3, PT, R4.reuse, -INF , PT ;  /* 0xff8000000400780b */ /* 0x040fe20003f7d000 */
[----:B------:R-:W-:Y:S01]  /*97b0*/  FMUL.FTZ R180, R4, UR5 ;  /* 0x0000000504b47c20 */ /* 0x000fe20008410000 */
[----:B------:R-:W-:Y:S01]  /*97c0*/  IMAD.U32 R168, RZ, RZ, UR4 ;  /* 0x00000004ffa87e24 */ /* 0x000fe2000f8e00ff */
[----:B------:R-:W-:-:S03]  /*97d0*/  UIADD3 UR4, UR11, -0x1, URZ ;  /* 0xffffffff0b047890 */ /* 0x000fc6000fffe03f */
[----:B------:R-:W-:Y:S01]  /*97e0*/  FSEL R180, R180, RZ, P3 ;  /* 0x000000ffb4b47208 */ /* 0x000fe20001800000 */
[----:B------:R-:W-:Y:S02]  /*97f0*/  MUFU.EX2 R158, R158 ;  /* 0x0000009e009e7308 */ /* 0x000fe40000000800 */
[----:B------:R-:W-:Y:S02]  /*9800*/  IMAD.U32 R233, RZ, RZ, UR4 ;  /* 0x00000004ffe97e24 */ /* 0x000fe4000f8e00ff */
[--C-:B------:R-:W-:Y:S01]  /*9810*/  FFMA.FTZ R206, R177, UR5, -R180.reuse ;  /* 0x00000005b1ce7c23 */ /* 0x100fe200080108b4 */
[--C-:B------:R-:W-:Y:S01]  /*9820*/  FFMA.FTZ R210, R0, UR5, -R180.reuse ;  /* 0x0000000500d27c23 */ /* 0x100fe200080108b4 */
[----:B------:R-:W-:Y:S01]  /*9830*/  FSEL R177, R4, RZ, P3 ;  /* 0x000000ff04b17208 */ /* 0x000fe20001800000 */
[--C-:B------:R-:W-:Y:S01]  /*9840*/  FFMA.FTZ R153, R153, UR5, -R180.reuse ;  /* 0x0000000599997c23 */ /* 0x100fe200080108b4 */
[----:B------:R-:W-:Y:S01]  /*9850*/  FSEL R0, R3, RZ, P4 ;  /* 0x000000ff03007208 */ /* 0x000fe20002000000 */
[--C-:B------:R-:W-:Y:S01]  /*9860*/  FFMA.FTZ R208, R2, UR5, -R180.reuse ;  /* 0x0000000502d07c23 */ /* 0x100fe200080108b4 */
[----:B------:R-:W-:Y:S01]  /*9870*/  FFMA.FTZ R167, R20, UR5, -R180 ;  /* 0x0000000514a77c23 */ /* 0x000fe200080108b4 */
[----:B------:R-:W-:Y:S01]  /*9880*/  FADD.FTZ R177, -R177, R234 ;  /* 0x000000eab1b17221 */ /* 0x000fe20000010100 */
[----:B------:R-:W-:Y:S01]  /*9890*/  MUFU.EX2 R210, R210 ;  /* 0x000000d200d27308 */ /* 0x000fe20000000800 */
[----:B------:R-:W-:Y:S01]  /*98a0*/  FADD.FTZ R0, -R0, R235 ;  /* 0x000000eb00007221 */ /* 0x000fe20000010100 */
[----:B------:R-:W-:Y:S01]  /*98b0*/  FFMA.FTZ R204, R21, UR5, -R180 ;  /* 0x0000000515cc7c23 */ /* 0x000fe200080108b4 */
[----:B------:R-:W-:Y:S01]  /*98c0*/  FMUL.FTZ R177, R177, UR5 ;  /* 0x00000005b1b17c20 */ /* 0x000fe20008410000 */
[----:B------:R-:W-:-:S02]  /*98d0*/  IMAD.U32 R20, RZ, RZ, UR14 ;  /* 0x0000000eff147e24 */ /* 0x000fc4000f8e00ff */
[----:B------:R-:W-:Y:S01]  /*98e0*/  FMUL.FTZ R2, R0, UR5 ;  /* 0x0000000500027c20 */ /* 0x000fe20008410000 */
[--C-:B------:R-:W-:Y:S01]  /*98f0*/  FFMA.FTZ R175, R176, UR5, -R180.reuse ;  /* 0x00000005b0af7c23 */ /* 0x100fe200080108b4 */
[--C-:B------:R-:W-:Y:S01]  /*9900*/  FFMA.FTZ R21, R187, UR5, -R180.reuse ;  /* 0x00000005bb157c23 */ /* 0x100fe200080108b4 */
        /* <DEDUP_REMOVED lines=12> */
[--C-:B------:R-:W-:Y:S01]  /*99d0*/  FFMA.FTZ R171, R171, UR5, -R180.reuse ;  /* 0x00000005abab7c23 */ /* 0x100fe200080108b4 */
[----:B------:R-:W-:Y:S01]  /*99e0*/  FFMA.FTZ R189, R189, UR5, -R180 ;  /* 0x00000005bdbd7c23 */ /* 0x000fe200080108b4 */
[----:B------:R-:W-:Y:S01]  /*99f0*/  PLOP3.LUT P3, PT, PT, PT, UP1, 0x80, 0x0 ;  /* 0x000000000000781c */ /* 0x000fe20003f6f018 */
[----:B------:R-:W-:Y:S01]  /*9a00*/  @!P1 VIADD R160, R168, 0x38860 ;  /* 0x00038860a8a09836 */ /* 0x000fe20000000000 */
[----:B------:R-:W1:Y:S01]  /*9a10*/  MUFU.EX2 R2, R2 ;  /* 0x0000000200027308 */ /* 0x000e620000000800 */
[----:B------:R-:W-:-:S02]  /*9a20*/  IMAD.MOV.U32 R235, RZ, RZ, R3 ;  /* 0x000000ffffeb7224 */ /* 0x000fc400078e0003 */
[----:B------:R-:W-:Y:S01]  /*9a30*/  IMAD.MOV.U32 R234, RZ, RZ, R4 ;  /* 0x000000ffffea7224 */ /* 0x000fe200078e0004 */
[----:B------:R-:W-:-:S04]  /*9a40*/  @!P1 PRMT R160, RZ, 0x654, R160 ;  /* 0x00000654ffa09816 */ /* 0x000fc800000000a0 */
[----:B------:R-:W2:Y:S01]  /*9a50*/  MUFU.EX2 R208, R208 ;  /* 0x000000d000d07308 */ /* 0x000ea20000000800 */
[----:B0-----:R-:W-:-:S07]  /*9a60*/  FFMA.FTZ R177, R0, R14, R153 ;  /* 0x0000000e00b17223 */ /* 0x001fce0000010099 */
[----:B------:R-:W0:Y:S01]  /*9a70*/  MUFU.EX2 R167, R167 ;  /* 0x000000a700a77308 */ /* 0x000e220000000800 */
[----:B-1----:R-:W-:Y:S01]  /*9a80*/  FFMA.FTZ R179, R2, R5, R209 ;  /* 0x0000000502b37223 */ /* 0x002fe200000100d1 */
[----:B------:R-:W-:-:S03]  /*9a90*/  F2FP.F16.F32.PACK_AB R209, R156, R209 ;  /* 0x000000d19cd1723e */ /* 0x000fc600000000ff */
[----:B------:R-:W-:-:S03]  /*9aa0*/  FADD.FTZ R14, R156, R179 ;  /* 0x000000b39c0e7221 */ /* 0x000fc60000010000 */
[----:B------:R-:W1:Y:S01]  /*9ab0*/  MUFU.EX2 R204, R204 ;  /* 0x000000cc00cc7308 */ /* 0x000e620000000800 */
[C---:B--2---:R-:W-:Y:S01]  /*9ac0*/  FADD.FTZ R177, R208.reuse, R177 ;  /* 0x000000b1d0b17221 */ /* 0x044fe20000010000 */
[----:B------:R-:W-:Y:S01]  /*9ad0*/  FADD.FTZ R159, R211, R14 ;  /* 0x0000000ed39f7221 */ /* 0x000fe20000010000 */
[----:B------:R-:W-:Y:S02]  /*9ae0*/  F2FP.F16.F32.PACK_AB R208, R208, R153 ;  /* 0x00000099d0d0723e */ /* 0x000fe400000000ff */
[C---:B------:R-:W-:Y:S01]  /*9af0*/  F2FP.F16.F32.PACK_AB R211, R190.reuse, R211 ;  /* 0x000000d3bed3723e */ /* 0x040fe200000000ff */
[----:B------:R-:W-:Y:S02]  /*9b00*/  FADD.FTZ R14, R190, R159 ;  /* 0x0000009fbe0e7221 */ /* 0x000fe40000010000 */
[----:B------:R-:W2:Y:S02]  /*9b10*/  MUFU.EX2 R175, R175 ;  /* 0x000000af00af7308 */ /* 0x000ea40000000800 */
[----:B------:R-:W-:Y:S01]  /*9b20*/  FADD.FTZ R159, R205, R14 ;  /* 0x0000000ecd9f7221 */ /* 0x000fe20000010000 */
[----:B------:R-:W-:-:S03]  /*9b30*/  F2FP.F16.F32.PACK_AB R205, R162, R205 ;  /* 0x000000cda2cd723e */ /* 0x000fc600000000ff */
[----:B------:R-:W-:Y:S02]  /*9b40*/  FADD.FTZ R14, R162, R159 ;  /* 0x0000009fa20e7221 */ /* 0x000fe40000010000 */
[----:B------:R-:W3:Y:S02]  /*9b50*/  MUFU.EX2 R206, R206 ;  /* 0x000000ce00ce7308 */ /* 0x000ee40000000800 */
[----:B------:R-:W-:Y:S01]  /*9b60*/  FADD.FTZ R159, R207, R14 ;  /* 0x0000000ecf9f7221 */ /* 0x000fe20000010000 */
[----:B------:R-:W-:-:S03]  /*9b70*/  F2FP.F16.F32.PACK_AB R207, R166, R207 ;  /* 0x000000cfa6cf723e */ /* 0x000fc600000000ff */
[----:B------:R-:W-:Y:S02]  /*9b80*/  FADD.FTZ R14, R166, R159 ;  /* 0x0000009fa60e7221 */ /* 0x000fe40000010000 */
[----:B------:R-:W4:Y:S02]  /*9b90*/  MUFU.EX2 R21, R21 ;  /* 0x0000001500157308 */ /* 0x000f240000000800 */
[----:B------:R-:W-:Y:S01]  /*9ba0*/  FADD.FTZ R159, R201, R14 ;  /* 0x0000000ec99f7221 */ /* 0x000fe20000010000 */
[----:B------:R-:W-:-:S03]  /*9bb0*/  F2FP.F16.F32.PACK_AB R201, R154, R201 ;  /* 0x000000c99ac9723e */ /* 0x000fc600000000ff */
[----:B------:R-:W-:Y:S02]  /*9bc0*/  FADD.FTZ R14, R154, R159 ;  /* 0x0000009f9a0e7221 */ /* 0x000fe40000010000 */
[----:B------:R-:W5:Y:S08]  /*9bd0*/  MUFU.EX2 R200, R200 ;  /* 0x000000c800c87308 */ /* 0x000f700000000800 */
[----:B------:R-:W5:Y:S08]  /*9be0*/  MUFU.EX2 R169, R169 ;  /* 0x000000a900a97308 */ /* 0x000f700000000800 */
[----:B------:R3:W-:Y:S08]  /*9bf0*/  MUFU.EX2 R5, R161 ;  /* 0x000000a100057308 */ /* 0x0007f00000000800 */
[----:B------:R-:W5:Y:S08]  /*9c00*/  MUFU.EX2 R202, R202 ;  /* 0x000000ca00ca7308 */ /* 0x000f700000000800 */
[----:B------:R-:W5:Y:S01]  /*9c10*/  MUFU.EX2 R173, R173 ;  /* 0x000000ad00ad7308 */ /* 0x000f620000000800 */
[----:B------:R-:W-:-:S02]  /*9c20*/  WARPGROUP.DEPBAR.LE gsb0, 0x0 ;  /* 0x00008000000079c5 */ /* 0x000fc40000010000 */
[----:B------:R0:W-:Y:S05]  /*9c30*/  @!P1 SYNCS.ARRIVE.TRANS64.RED.A1T0 RZ, [R20+URZ], RZ ;  /* 0x000000ff14ff99a7 */ /* 0x0001ea000810043f */
[----:B------:R-:W5:Y:S01]  /*9c40*/  MUFU.EX2 R196, R196 ;  /* 0x000000c400c47308 */ /* 0x000f620000000800 */
[--C-:B------:R-:W-:Y:S01]  /*9c50*/  FFMA.FTZ R192, R157, UR5, -R180.reuse ;  /* 0x000000059dc07c23 */ /* 0x100fe200080108b4 */
[----:B------:R-:W-:Y:S01]  /*9c60*/  FFMA.FTZ R180, R191, UR5, -R180 ;  /* 0x00000005bfb47c23 */ /* 0x000fe200080108b4 */
[----:B0-----:R-:W-:-:S05]  /*9c70*/  FADD.FTZ R20, R210, R177 ;  /* 0x000000b1d2147221 */ /* 0x001fca0000010000 */
[----:B------:R-:W-:Y:S01]  /*9c80*/  MUFU.EX2 R198, R198 ;  /* 0x000000c600c67308 */ /* 0x000fe20000000800 */
[----:B------:R0:W-:Y:S01]  /*9c90*/  @!P1 SYNCS.ARRIVE.TRANS64.RED.A1T0 RZ, [R160+URZ], RZ ;  /* 0x000000ffa0ff99a7 */ /* 0x0001e2000810043f */
[C---:B------:R-:W-:Y:S01]  /*9ca0*/  F2FP.F16.F32.PACK_AB R210, R167.reuse, R210 ;  /* 0x000000d2a7d2723e */ /* 0x040fe200000000ff */
[----:B------:R-:W-:-:S04]  /*9cb0*/  FADD.FTZ R177, R167, R20 ;  /* 0x00000014a7b17221 */ /* 0x000fc80000010000 */
[----:B-1----:R-:W-:Y:S01]  /*9cc0*/  FADD.FTZ R20, R204, R177 ;  /* 0x000000b1cc147221 */ /* 0x002fe20000010000 */
[----:B------:R-:W1:Y:S01]  /*9cd0*/  MUFU.EX2 R199, R199 ;  /* 0x000000c700c77308 */ /* 0x000e620000000800 */
[C---:B--2---:R-:W-:Y:S02]  /*9ce0*/  F2FP.F16.F32.PACK_AB R204, R175.reuse, R204 ;  /* 0x000000ccafcc723e */ /* 0x044fe400000000ff */
[----:B---3--:R-:W-:-:S04]  /*9cf0*/  FADD.FTZ R161, R175, R20 ;  /* 0x00000014afa17221 */ /* 0x008fc80000010000 */
[----:B------:R-:W-:Y:S01]  /*9d00*/  FADD.FTZ R20, R206, R161 ;  /* 0x000000a1ce147221 */ /* 0x000fe20000010000 */
[C---:B----4-:R-:W-:Y:S01]  /*9d10*/  F2FP.F16.F32.PACK_AB R206, R21.reuse, R206 ;  /* 0x000000ce15ce723e */ /* 0x050fe200000000ff */
[----:B------:R-:W-:Y:S02]  /*9d20*/  MUFU.EX2 R157, R165 ;  /* 0x000000a5009d7308 */ /* 0x000fe40000000800 */
[----:B------:R-:W-:Y:S01]  /*9d30*/  FADD.FTZ R161, R21, R20 ;  /* 0x0000001415a17221 */ /* 0x000fe20000010000 */
[----:B------:R-:W-:Y:S01]  /*9d40*/  FADD.FTZ R21, R203, R14 ;  /* 0x0000000ecb157221 */ /* 0x000fe20000010000 */
[----:B------:R-:W-:Y:S02]  /*9d50*/  F2FP.F16.F32.PACK_AB R203, R170, R203 ;  /* 0x000000cbaacb723e */ /* 0x000fe400000000ff */
[----:B-----5:R-:W-:Y:S01]  /*9d60*/  FADD.FTZ R20, R200, R161 ;  /* 0x000000a1c8147221 */ /* 0x020fe20000010000 */
[----:B------:R-:W-:Y:S01]  /*9d70*/  FADD.FTZ R14, R170, R21 ;  /* 0x00000015aa0e7221 */ /* 0x000fe20000010000 */
[----:B------:R-:W2:Y:S01]  /*9d80*/  MUFU.EX2 R174, R174 ;  /* 0x000000ae00ae7308 */ /* 0x000ea20000000800 */
[C---:B------:R-:W-:Y:S01]  /*9d90*/  F2FP.F16.F32.PACK_AB R200, R169.reuse, R200 ;  /* 0x000000c8a9c8723e */ /* 0x040fe200000000ff */
[----:B------:R-:W-:Y:S01]  /*9da0*/  FADD.FTZ R161, R169, R20 ;  /* 0x00000014a9a17221 */ /* 0x000fe20000010000 */
[----:B------:R-:W-:Y:S01]  /*9db0*/  FADD.FTZ R21, R197, R14 ;  /* 0x0000000ec5157221 */ /* 0x000fe20000010000 */
[----:B------:R-:W-:-:S02]  /*9dc0*/  F2FP.F16.F32.PACK_AB R197, R158, R197 ;  /* 0x000000c59ec5723e */ /* 0x000fc400000000ff */
[----:B------:R-:W-:Y:S01]  /*9dd0*/  FADD.FTZ R20, R202, R161 ;  /* 0x000000a1ca147221 */ /* 0x000fe20000010000 */
[----:B------:R-:W-:Y:S01]  /*9de0*/  FADD.FTZ R14, R158, R21 ;  /* 0x000000159e0e7221 */ /* 0x000fe20000010000 */
[----:B------:R-:W3:Y:S01]  /*9df0*/  MUFU.EX2 R192, R192 ;  /* 0x000000c000c07308 */ /* 0x000ee20000000800 */
[C---:B------:R-:W-:Y:S01]  /*9e00*/  F2FP.F16.F32.PACK_AB R202, R173.reuse, R202 ;  /* 0x000000caadca723e */ /* 0x040fe200000000ff */
[----:B------:R-:W-:-:S04]  /*9e10*/  FADD.FTZ R159, R173, R20 ;  /* 0x00000014ad9f7221 */ /* 0x000fc80000010000 */
[----:B------:R-:W-:Y:S01]  /*9e20*/  FADD.FTZ R20, R196, R159 ;  /* 0x0000009fc4147221 */ /* 0x000fe20000010000 */
[C---:B------:R-:W-:Y:S01]  /*9e30*/  F2FP.F16.F32.PACK_AB R196, R5.reuse, R196 ;  /* 0x000000c405c4723e */ /* 0x040fe200000000ff */
[----:B------:R-:W4:Y:S02]  /*9e40*/  MUFU.EX2 R155, R155 ;  /* 0x0000009b009b7308 */ /* 0x000f240000000800 */
[----:B------:R-:W-:Y:S01]  /*9e50*/  FADD.FTZ R159, R5, R20 ;  /* 0x00000014059f7221 */ /* 0x000fe20000010000 */
[----:B-1----:R-:W-:Y:S01]  /*9e60*/  FADD.FTZ R5, R199, R14 ;  /* 0x0000000ec7057221 */ /* 0x002fe20000010000 */
[----:B--2---:R-:W-:Y:S02]  /*9e70*/  F2FP.F16.F32.PACK_AB R199, R174, R199 ;  /* 0x000000c7aec7723e */ /* 0x004fe400000000ff */
[----:B------:R-:W-:Y:S01]  /*9e80*/  FADD.FTZ R20, R198, R159 ;  /* 0x0000009fc6147221 */ /* 0x000fe20000010000 */
[----:B------:R-:W-:Y:S01]  /*9e90*/  FADD.FTZ R14, R174, R5 ;  /* 0x00000005ae0e7221 */ /* 0x000fe20000010000 */
[----:B------:R-:W1:Y:S01]  /*9ea0*/  MUFU.EX2 R153, R171 ;  /* 0x000000ab00997308 */ /* 0x000e620000000800 */
[C---:B------:R-:W-:Y:S01]  /*9eb0*/  F2FP.F16.F32.PACK_AB R198, R157.reuse, R198 ;  /* 0x000000c69dc6723e */ /* 0x040fe200000000ff */
[----:B------:R-:W-:-:S04]  /*9ec0*/  FADD.FTZ R21, R157, R20 ;  /* 0x000000149d157221 */ /* 0x000fc80000010000 */
[----:B---3--:R-:W-:Y:S01]  /*9ed0*/  FADD.FTZ R20, R192, R21 ;  /* 0x00000015c0147221 */ /* 0x008fe20000010000 */
[----:B------:R-:W-:Y:S01]  /*9ee0*/  IMAD.U32 R21, RZ, RZ, UR60 ;  /* 0x0000003cff157e24 */ /* 0x000fe2000f8e00ff */
[----:B------:R-:W2:Y:S01]  /*9ef0*/  MUFU.EX2 R178, R178 ;  /* 0x000000b200b27308 */ /* 0x000ea20000000800 */
[----:B----4-:R-:W-:-:S07]  /*9f00*/  FADD.FTZ R5, R155, R14 ;  /* 0x0000000e9b057221 */ /* 0x010fce0000010000 */
        /* <DEDUP_REMOVED lines=11> */
[----:B------:R-:W-:Y:S01]  /*9fc0*/  IMAD.U32 R20, RZ, RZ, UR6 ;  /* 0x00000006ff147e24 */ /* 0x000fe2000f8e00ff */
[----:B------:R-:W-:Y:S01]  /*9fd0*/  F2FP.F16.F32.PACK_AB R194, R180, R189 ;  /* 0x000000bdb4c2723e */ /* 0x000fe200000000ff */
[C---:B---3--:R-:W-:Y:S01]  /*9fe0*/  FADD.FTZ R5, R152.reuse, R5 ;  /* 0x0000000598057221 */ /* 0x048fe20000010000 */
[----:B------:R-:W-:Y:S01]  /*9ff0*/  F2FP.F16.F32.PACK_AB R195, R152, R163 ;  /* 0x000000a398c3723e */ /* 0x000fe200000000ff */
[----:B0-----:R-:W-:Y:S06]  /*a000*/  @P3 BRA `(.L_x_2617) ;  /* 0xffffffbc00943947 */ /* 0x001fec000383ffff */
[----:B------:R-:W-:-:S07]  /*a010*/  IMAD.U32 R20, RZ, RZ, UR4 ;  /* 0x00000004ff147e24 */ /* 0x000fce000f8e00ff */
.L_x_2608:
        /* <DEDUP_REMOVED lines=9> */
.L_x_2627:
        /* <DEDUP_REMOVED lines=10> */
.L_x_2619:
        /* <DEDUP_REMOVED lines=8> */
.L_x_2620:
[----:B-1----:R-:W-:Y:S05]  /*a1d0*/  @P2 BRA `(.L_x_2621) ;  /* 0x0000000000082947 */ /* 0x002fea0003800000 */
[----:B------:R-:W1:Y:S02]  /*a1e0*/  SYNCS.PHASECHK.TRANS64.TRYWAIT P2, [UR4+0x38830], R3 ;  /* 0x03883003ff0075a7 */ /* 0x000e640008040144 */
[----:B-1----:R-:W-:Y:S05]  /*a1f0*/  @!P2 BRA `(.L_x_2622) ;  /* 0x000000f80000a947 */ /* 0x002fea0003800000 */
.L_x_2621:
        /* <DEDUP_REMOVED lines=643> */
.L_x_2623:
        /* <DEDUP_REMOVED lines=9> */
.L_x_2624:
[----:B---3--:R-:W-:Y:S05]  /*cac0*/  @P2 BRA `(.L_x_2625) ;  /* 0x0000000000082947 */ /* 0x008fea0003800000 */
[----:B------:R-:W3:Y:S02]  /*cad0*/  SYNCS.PHASECHK.TRANS64.TRYWAIT P2, [UR4+0x38850], R0 ;  /* 0x03885000ff0075a7 */ /* 0x000ee40008040144 */
[----:B---3--:R-:W-:Y:S05]  /*cae0*/  @!P2 BRA `(.L_x_2626) ;  /* 0x000000cc00dca947 */ /* 0x008fea0003800000 */
.L_x_2625:
        /* <DEDUP_REMOVED lines=236> */
[----:B0-----:R-:W-:-:S03]  /*d9b0*/  FFMA.FTZ R5, R2, R5, R209 ;  /* 0x0000000502057223 */ /* 0x001fc600000100d1 */
        /* <DEDUP_REMOVED lines=62> */
[C---:B------:R-:W-:Y:S01]  /*dda0*/  FADD.FTZ R21, R173.reuse, R162 ;  /* 0x000000a2ad157221 */ /* 0x040fe20000010000 */
[----:B------:R-:W-:Y:S01]  /*ddb0*/  FADD.FTZ R160, R20, R5 ;  /* 0x0000000514a07221 */ /* 0x000fe20000010000 */
        /* <DEDUP_REMOVED lines=27> */
[----:B------:R-:W-:Y:S02]  /*df70*/  IMAD.U32 R20, RZ, RZ, UR4 ;  /* 0x00000004ff147e24 */ /* 0x000fe4000f8e00ff */
[----:B------:R-:W-:Y:S01]  /*df80*/  IMAD.MOV.U32 R22, RZ, RZ, R3 ;  /* 0x000000ffff167224 */ /* 0x000fe200078e0003 */
[----:B0-----:R-:W-:Y:S06]  /*df90*/  @P2 BRA `(.L_x_2627) ;  /* 0xffffffc000442947 */ /* 0x001fec000383ffff */
.L_x_2618:
        /* <DEDUP_REMOVED lines=131> */
.L_x_2628:
        /* <DEDUP_REMOVED lines=8> */
.L_x_2629:
[----:B-1----:R-:W-:Y:S05]  /*e850*/  @P2 BRA `(.L_x_2630) ;  /* 0x0000000000082947 */ /* 0x002fea0003800000 */
[----:B------:R-:W1:Y:S02]  /*e860*/  SYNCS.PHASECHK.TRANS64.TRYWAIT P0, [UR7+0x38850], R0 ;  /* 0x03885000ff0075a7 */ /* 0x000e640008000147 */
[----:B-1----:R-:W-:Y:S05]  /*e870*/  @!P0 BRA `(.L_x_2631) ;  /* 0x000000b000908947 */ /* 0x002fea0003800000 */
.L_x_2630:
        /* <DEDUP_REMOVED lines=206> */
.L_x_2601:
        /* <DEDUP_REMOVED lines=54> */
[----:B------:R-:W-:Y:S01]  /*f8c0*/  LOP3.LUT R12, R171, 0x380, RZ, 0xc0, !PT ;  /* 0x00000380ab0c7812 */ /* 0x000fe200078ec0ff */
[--C-:B------:R-:W-:Y:S01]  /*f8d0*/  IMAD.X R55, RZ, RZ, R103.reuse, P2 ;  /* 0x000000ffff377224 */ /* 0x100fe200010e0667 */
[----:B------:R-:W-:Y:S01]  /*f8e0*/  LOP3.LUT R14, R173, 0x380, RZ, 0xc0, !PT ;  /* 0x00000380ad0e7812 */ /* 0x000fe200078ec0ff */
[----:B------:R-:W-:Y:S01]  /*f8f0*/  IMAD.X R63, RZ, RZ, R103, P1 ;  /* 0x000000ffff3f7224 */ /* 0x000fe200008e0667 */
[----:B------:R-:W-:Y:S02]  /*f900*/  LOP3.LUT R20, R175, 0x380, RZ, 0xc0, !PT ;  /* 0x00000380af147812 */ /* 0x000fe400078ec0ff */
[----:B------:R-:W-:-:S02]  /*f910*/  IADD3 R6, P5, R102, 0xc020, RZ ;  /* 0x0000c02066067810 */ /* 0x000fc40007fbe0ff */
[----:B------:R-:W-:Y:S02]  /*f920*/  SHF.R.U64 R9, R9, 0x3, RZ ;  /* 0x0000000309097819 */ /* 0x000fe400000012ff */
[----:B------:R-:W-:Y:S01]  /*f930*/  LOP3.LUT R30, R177, 0x380, RZ, 0xc0, !PT ;  /* 0x00000380b11e7812 */ /* 0x000fe200078ec0ff */
[--C-:B------:R-:W-:Y:S01]  /*f940*/  IMAD.X R99, RZ, RZ, R103.reuse, P5 ;  /* 0x000000ffff637224 */ /* 0x100fe200028e0667 */
        /* <DEDUP_REMOVED lines=21> */
[----:B------:R-:W-:Y:S02]  /*faa0*/  LOP3.LUT R10, R6, 0x380, RZ, 0xc0, !PT ;  /* 0x00000380060a7812 */ /* 0x000fe400078ec0ff */
[----:B------:R-:W-:-:S02]  /*fab0*/  LOP3.LUT R12, R12, R171, RZ, 0x3c, !PT ;  /* 0x000000ab0c0c7212 */ /* 0x000fc400078e3cff */
[----:B------:R-:W-:Y:S02]  /*fac0*/  SHF.R.U64 R38, R38, 0x3, RZ ;  /* 0x0000000326267819 */ /* 0x000fe400000012ff */
[----:B------:R-:W-:Y:S02]  /*fad0*/  LOP3.LUT R70, R187, 0x380, RZ, 0xc0, !PT ;  /* 0x00000380bb467812 */ /* 0x000fe400078ec0ff */
[----:B------:R-:W-:Y:S02]  /*fae0*/  LOP3.LUT R14, R14, R173, RZ, 0x3c, !PT ;  /* 0x000000ad0e0e7212 */ /* 0x000fe400078e3cff */
[----:B------:R-:W-:Y:S02]  /*faf0*/  SHF.R.U64 R46, R46, 0x3, RZ ;  /* 0x000000032e2e7819 */ /* 0x000fe400000012ff */
[----:B------:R-:W-:Y:S02]  /*fb00*/  LOP3.LUT R78, R189, 0x380, RZ, 0xc0, !PT ;  /* 0x00000380bd4e7812 */ /* 0x000fe400078ec0ff */
[----:B------:R-:W-:-:S02]  /*fb10*/  LOP3.LUT R20, R20, R175, RZ, 0x3c, !PT ;  /* 0x000000af14147212 */ /* 0x000fc400078e3cff */
[----:B------:R-:W-:Y:S02]  /*fb20*/  SHF.R.U64 R54, R54, 0x3, RZ ;  /* 0x0000000336367819 */ /* 0x000fe400000012ff */
[----:B------:R-:W-:Y:S02]  /*fb30*/  LOP3.LUT R86, R191, 0x380, RZ, 0xc0, !PT ;  /* 0x00000380bf567812 */ /* 0x000fe400078ec0ff */
[----:B------:R-:W-:Y:S02]  /*fb40*/  LOP3.LUT R30, R30, R177, RZ, 0x3c, !PT ;  /* 0x000000b11e1e7212 */ /* 0x000fe400078e3cff */
[----:B------:R-:W-:Y:S02]  /*fb50*/  SHF.R.U64 R62, R62, 0x3, RZ ;  /* 0x000000033e3e7819 */ /* 0x000fe400000012ff */
[----:B------:R-:W-:Y:S02]  /*fb60*/  LOP3.LUT R94, R193, 0x380, RZ, 0xc0, !PT ;  /* 0x00000380c15e7812 */ /* 0x000fe400078ec0ff */
[----:B------:R-:W-:Y:S01]  /*fb70*/  MOV R102, R102 ;  /* 0x0000006600667202 */ /* 0x000fe20000000f00 */
[----:B------:R-:W-:Y:S01]  /*fb80*/  BAR.SYNC.DEFER_BLOCKING 0x1, 0x100 ;  /* 0x0044000000007b1d */ /* 0x000fe20000010000 */
[----:B------:R-:W-:-:S02]  /*fb90*/  SHF.R.U64 R29, R10, 0x3, RZ ;  /* 0x000000030a1d7819 */ /* 0x000fc400000012ff */
[----:B------:R-:W-:Y:S02]  /*fba0*/  LOP3.LUT R38, R38, R179, RZ, 0x3c, !PT ;  /* 0x000000b326267212 */ /* 0x000fe400078e3cff */
[----:B------:R-:W-:Y:S02]  /*fbb0*/  SHF.R.U64 R70, R70, 0x3, RZ ;  /* 0x0000000346467819 */ /* 0x000fe400000012ff */
[----:B------:R-:W-:Y:S02]  /*fbc0*/  MOV R13, R12 ;  /* 0x0000000c000d7202 */ /* 0x000fe40000000f00 */
[----:B------:R-:W-:Y:S02]  /*fbd0*/  LOP3.LUT R46, R46, R181, RZ, 0x3c, !PT ;  /* 0x000000b52e2e7212 */ /* 0x000fe400078e3cff */
[----:B------:R-:W-:Y:S02]  /*fbe0*/  SHF.R.U64 R78, R78, 0x3, RZ ;  /* 0x000000034e4e7819 */ /* 0x000fe400000012ff */
[----:B------:R-:W-:-:S02]  /*fbf0*/  LOP3.LUT R103, R170, 0x380, RZ, 0xc0, !PT ;  /* 0x00000380aa677812 */ /* 0x000fc400078ec0ff */
[----:B------:R-:W-:Y:S02]  /*fc00*/  MOV R14, R14 ;  /* 0x0000000e000e7202 */ /* 0x000fe40000000f00 */
[----:B------:R-:W-:Y:S02]  /*fc10*/  LOP3.LUT R54, R54, R183, RZ, 0x3c, !PT ;  /* 0x000000b736367212 */ /* 0x000fe400078e3cff */
[----:B------:R-:W-:Y:S02]  /*fc20*/  SHF.R.U64 R86, R86, 0x3, RZ ;  /* 0x0000000356567819 */ /* 0x000fe400000012ff */
[----:B------:R-:W-:Y:S02]  /*fc30*/  LOP3.LUT R171, R22, 0x380, RZ, 0xc0, !PT ;  /* 0x0000038016ab7812 */ /* 0x000fe400078ec0ff */
[----:B------:R-:W-:Y:S01]  /*fc40*/  MOV R20, R20 ;  /* 0x0000001400147202 */ /* 0x000fe20000000f00 */
[----:B------:R-:W-:Y:S01]  /*fc50*/  STSM.16.M88.4 [R102], R24 ;  /* 0x0000001866007844 */ /* 0x000fe20000000200 */
[----:B------:R-:W-:-:S02]  /*fc60*/  LOP3.LUT R62, R62, R185, RZ, 0x3c, !PT ;  /* 0x000000b93e3e7212 */ /* 0x000fc400078e3cff */
[----:B------:R-:W-:Y:S01]  /*fc70*/  SHF.R.U64 R94, R94, 0x3, RZ ;  /* 0x000000035e5e7819 */ /* 0x000fe200000012ff */
[----:B------:R0:W-:Y:S01]  /*fc80*/  STSM.16.M88.4 [R13], R32 ;  /* 0x000000200d007844 */ /* 0x0001e20000000200 */
[----:B------:R-:W-:Y:S02]  /*fc90*/  LOP3.LUT R98, R29, R6, RZ, 0x3c, !PT ;  /* 0x000000061d627212 */ /* 0x000fe400078e3cff */
[----:B------:R-:W-:Y:S01]  /*fca0*/  MOV R30, R30 ;  /* 0x0000001e001e7202 */ /* 0x000fe20000000f00 */
[----:B------:R1:W-:Y:S01]  /*fcb0*/  STSM.16.M88.4 [R14], R40 ;  /* 0x000000280e007844 */ /* 0x0003e20000000200 */
[----:B------:R-:W-:Y:S02]  /*fcc0*/  F2FP.F16.F32.PACK_AB R59, R156, R59 ;  /* 0x0000003b9c3b723e */ /* 0x000fe400000000ff */
[----:B------:R-:W-:Y:S01]  /*fcd0*/  F2FP.F16.F32.PACK_AB R65, R155, R66 ;  /* 0x000000429b41723e */ /* 0x000fe200000000ff */
[----:B------:R2:W-:Y:S01]  /*fce0*/  STSM.16.M88.4 [R20], R48 ;  /* 0x0000003014007844 */ /* 0x0005e20000000200 */
[----:B------:R-:W-:-:S02]  /*fcf0*/  F2FP.F16.F32.PACK_AB R72, R73, R72 ;  /* 0x000000484948723e */ /* 0x000fc400000000ff */
[----:B------:R-:W-:Y:S01]  /*fd00*/  LOP3.LUT R70, R70, R187, RZ, 0x3c, !PT ;  /* 0x000000bb46467212 */ /* 0x000fe200078e3cff */
[----:B------:R2:W-:Y:S01]  /*fd10*/  STSM.16.M88.4 [R30], R56 ;  /* 0x000000381e007844 */ /* 0x0005e20000000200 */
[----:B------:R-:W-:Y:S02]  /*fd20*/  MOV R38, R38 ;  /* 0x0000002600267202 */ /* 0x000fe40000000f00 */
[----:B------:R-:W-:Y:S02]  /*fd30*/  F2FP.F16.F32.PACK_AB R66, R69, R68 ;  /* 0x000000444542723e */ /* 0x000fe400000000ff */
[----:B------:R-:W-:Y:S02]  /*fd40*/  F2FP.F16.F32.PACK_AB R67, R154, R67 ;  /* 0x000000439a43723e */ /* 0x000fe400000000ff */
[----:B------:R-:W-:Y:S02]  /*fd50*/  F2FP.F16.F32.PACK_AB R73, R153, R74 ;  /* 0x0000004a9949723e */ /* 0x000fe400000000ff */
[----:B------:R-:W-:Y:S01]  /*fd60*/  F2FP.F16.F32.PACK_AB R80, R81, R80 ;  /* 0x000000505150723e */ /* 0x000fe200000000ff */
[----:B------:R2:W-:Y:S01]  /*fd70*/  STSM.16.M88.4 [R38], R64 ;  /* 0x0000004026007844 */ /* 0x0005e20000000200 */
[----:B------:R-:W-:-:S02]  /*fd80*/  LOP3.LUT R78, R78, R189, RZ, 0x3c, !PT ;  /* 0x000000bd4e4e7212 */ /* 0x000fc400078e3cff */
[----:B------:R-:W-:Y:S02]  /*fd90*/  SHF.R.U64 R103, R103, 0x3, RZ ;  /* 0x0000000367677819 */ /* 0x000fe400000012ff */
[----:B------:R-:W-:Y:S02]  /*fda0*/  MOV R46, R46 ;  /* 0x0000002e002e7202 */ /* 0x000fe40000000f00 */
[----:B------:R-:W-:Y:S02]  /*fdb0*/  F2FP.F16.F32.PACK_AB R74, R77, R76 ;  /* 0x0000004c4d4a723e */ /* 0x000fe400000000ff */
[----:B------:R-:W-:Y:S01]  /*fdc0*/  F2FP.F16.F32.PACK_AB R75, R152, R75 ;  /* 0x0000004b984b723e */ /* 0x000fe200000000ff */
[----:B------:R-:W3:Y:S01]  /*fdd0*/  LDC R76, c[0x0][0xbe8] ;  /* 0x0002fa00ff4c7b82 */ /* 0x000ee20000000800 */
[----:B------:R-:W-:Y:S02]  /*fde0*/  F2FP.F16.F32.PACK_AB R81, R17, R82 ;  /* 0x000000521151723e */ /* 0x000fe400000000ff */
[----:B------:R-:W-:Y:S01]  /*fdf0*/  F2FP.F16.F32.PACK_AB R88, R89, R88 ;  /* 0x000000585958723e */ /* 0x000fe200000000ff */
[----:B------:R2:W-:Y:S01]  /*fe00*/  STSM.16.M88.4 [R46], R72 ;  /* 0x000000482e007844 */ /* 0x0005e20000000200 */
[----:B------:R-:W-:-:S02]  /*fe10*/  LOP3.LUT R86, R86, R191, RZ, 0x3c, !PT ;  /* 0x000000bf56567212 */ /* 0x000fc400078e3cff */
[----:B------:R-:W-:Y:S02]  /*fe20*/  SHF.R.U64 R171, R171, 0x3, RZ ;  /* 0x00000003abab7819 */ /* 0x000fe400000012ff */
[----:B------:R-:W-:Y:S02]  /*fe30*/  MOV R54, R54 ;  /* 0x0000003600367202 */ /* 0x000fe40000000f00 */
[----:B------:R-:W-:Y:S02]  /*fe40*/  F2FP.F16.F32.PACK_AB R82, R85, R84 ;  /* 0x000000545552723e */ /* 0x000fe400000000ff */
[----:B------:R-:W-:Y:S02]  /*fe50*/  F2FP.F16.F32.PACK_AB R83, R3, R83 ;  /* 0x000000530353723e */ /* 0x000fe400000000ff */
[----:B------:R-:W-:Y:S02]  /*fe60*/  F2FP.F16.F32.PACK_AB R89, R91, R90 ;  /* 0x0000005a5b59723e */ /* 0x000fe400000000ff */
[----:B------:R-:W-:Y:S01]  /*fe70*/  LOP3.LUT R94, R94, R193, RZ, 0x3c, !PT ;  /* 0x000000c15e5e7212 */ /* 0x000fe200078e3cff */
[----:B------:R2:W-:Y:S01]  /*fe80*/  STSM.16.M88.4 [R54], R80 ;  /* 0x0000005036007844 */ /* 0x0005e20000000200 */
[----:B------:R-:W-:-:S02]  /*fe90*/  MOV R62, R62 ;  /* 0x0000003e003e7202 */ /* 0x000fc40000000f00 */
[----:B------:R-:W-:Y:S02]  /*fea0*/  MOV R12, R98 ;  /* 0x00000062000c7202 */ /* 0x000fe40000000f00 */
        /* <DEDUP_REMOVED lines=12> */
[----:B------:R-:W-:-:S02]  /*ff70*/  LOP3.LUT R8, R103, R170, RZ, 0x3c, !PT ;  /* 0x000000aa67087212 */ /* 0x000fc400078e3cff */
[----:B------:R-:W-:Y:S02]  /*ff80*/  MOV R78, R78 ;  /* 0x0000004e004e7202 */ /* 0x000fe40000000f00 */
        /* <DEDUP_REMOVED lines=34> */
[----:B------:R-:W-:-:S09]  /*101b0*/  R2UR UR7, R220 ;  /* 0x00000000dc0772ca */ /* 0x000fd200000e0000 */
[----:B------:R-:W-:-:S06]  /*101c0*/  UIMAD.WIDE UR8, UR4, 0x4, UR8 ;  /* 0x00000004040878a5 */ /* 0x000fcc000f8e0208 */
[----:B------:R-:W-:Y:S02]  /*101d0*/  IMAD.U32 R8, RZ, RZ, UR8 ;  /* 0x00000008ff087e24 */ /* 0x000fe4000f8e00ff */
[----:B------:R-:W-:Y:S01]  /*101e0*/  IMAD.U32 R9, RZ, RZ, UR9 ;  /* 0x00000009ff097e24 */ /* 0x000fe2000f8e00ff */
[----:B------:R-:W-:Y:S01]  /*101f0*/  BAR.SYNC.DEFER_BLOCKING 0x1, 0x100 ;  /* 0x0044000000007b1d */ /* 0x000fe20000010000 */
[----:B---3--:R-:W-:-:S05]  /*10200*/  ISETP.NE.AND P1, PT, R76, 0x1, PT ;  /* 0x000000014c00780c */ /* 0x008fca0003f25270 */
[----:B------:R-:W-:Y:S01]  /*10210*/  ULDC.64 UR8, c[0x0][0xc08] ;  /* 0x0003020000087ab9 */ /* 0x000fe20000000a00 */
[----:B------:R-:W3:Y:S01]  /*10220*/  @P0 LDG.E R3, desc[UR10][R8.64] ;  /* 0x0000000a08030981 */ /* 0x000ee2000c1e1900 */
[----:B------:R-:W-:-:S06]  /*10230*/  UISETP.NE.U32.AND UP1, UPT, UR8, URZ, UPT ;  /* 0x0000003f0800728c */ /* 0x000fcc000bf25070 */
[----:B------:R-:W4:Y:S01]  /*10240*/  @P1 LDC R11, c[0x0][0xbec] ;  /* 0x0002fb00ff0b1b82 */ /* 0x000f220000000800 */
[----:B------:R-:W-:-:S07]  /*10250*/  UISETP.NE.AND.EX UP1, UPT, UR9, URZ, UPT, UP1 ;  /* 0x0000003f0900728c */ /* 0x000fce000bf25310 */
[----:B0-----:R-:W0:Y:S01]  /*10260*/  @P1 LDC R13, c[0x0][0xbf0] ;  /* 0x0002fc00ff0d1b82 */ /* 0x001e220000000800 */
[----:B------:R-:W-:-:S03]  /*10270*/  PLOP3.LUT P2, PT, PT, PT, UP1, 0x80, 0x0 ;  /* 0x000000000000781c */ /* 0x000fc60003f4f018 */
[----:B------:R-:W-:-:S04]  /*10280*/  @UP1 ULEA UR8, UP2, UR4, UR8, 0x2 ;  /* 0x0000000804081291 */ /* 0x000fc8000f84103f */
[----:B------:R-:W-:Y:S02]  /*10290*/  @UP1 ULEA.HI.X UR9, UR4, UR9, UR7, 0x2, UP2 ;  /* 0x0000000904091291 */ /* 0x000fe400090f1407 */
[----:B-1----:R-:W-:Y:S01]  /*102a0*/  IMAD.U32 R14, RZ, RZ, UR8 ;  /* 0x00000008ff0e7e24 */ /* 0x002fe2000f8e00ff */
[----:B------:R-:W-:Y:S01]  /*102b0*/  ULDC UR7, c[0x0][0xa88] ;  /* 0x0002a20000077ab9 */ /* 0x000fe20000000800 */
[----:B------:R-:W-:Y:S02]  /*102c0*/  UMOV UR4, URZ ;  /* 0x0000003f00047c82 */ /* 0x000fe40008000000 */
[----:B------:R-:W-:Y:S01]  /*102d0*/  IMAD.U32 R15, RZ, RZ, UR9 ;  /* 0x00000009ff0f7e24 */ /* 0x000fe2000f8e00ff */
[----:B---3--:R-:W-:Y:S01]  /*102e0*/  @P0 R2UR UR4, R3 ;  /* 0x00000000030402ca */ /* 0x008fe200000e0000 */
[----:B------:R-:W-:-:S06]  /*102f0*/  IMAD.U32 R3, RZ, RZ, UR7 ;  /* 0x00000007ff037e24 */ /* 0x000fcc000f8e00ff */
[----:B------:R2:W5:Y:S01]  /*10300*/  @P2 LDG.E R3, desc[UR10][R14.64] ;  /* 0x0000000a0e032981 */ /* 0x000562000c1e1900 */
[----:B0---4-:R-:W-:Y:S07]  /*10310*/  @P2 BRA `(.L_x_2634) ;  /* 0x0000000000142947 */ /* 0x011fee0003800000 */
[----:B------:R-:W-:Y:S05]  /*10320*/  @!P0 BRA `(.L_x_2634) ;  /* 0x0000000000108947 */ /* 0x000fea0003800000 */
[----:B------:R-:W-:Y:S02]  /*10330*/  ULDC.64 UR8, c[0x0][0x208] ;  /* 0x0000820000087ab9 */ /* 0x000fe40000000a00 */
[----:B--2---:R-:W2:Y:S04]  /*10340*/  LDG.E R6, desc[UR8][R8.64] ;  /* 0x0000000808067981 */ /* 0x004ea8000c1e1900 */
[----:B-----5:R-:W2:Y:S02]  /*10350*/  LDG.E R3, desc[UR8][R8.64+0x4] ;  /* 0x0000040808037981 */ /* 0x020ea4000c1e1900 */
[----:B--2---:R-:W-:-:S07]  /*10360*/  IMAD.IADD R3, R3, 0x1, -R6 ;  /* 0x0000000103037824 */ /* 0x004fce00078e0a06 */
.L_x_2634:
[----:B------:R-:W-:Y:S01]  /*10370*/  R2UR UR18, R219 ;  /* 0x00000000db1272ca */ /* 0x000fe200000e0000 */
[----:B------:R-:W-:Y:S01]  /*10380*/  ULDC.64 UR12, c[0x0][0xb90] ;  /* 0x0002e400000c7ab9 */ /* 0x000fe20000000a00 */
[----:B------:R-:W-:Y:S01]  /*10390*/  R2UR UR17, R23 ;  /* 0x00000000171172ca */ /* 0x000fe200000e0000 */
[----:B------:R-:W-:Y:S01]  /*103a0*/  USHF.R.S32.HI UR11, URZ, 0x1f, UR4 ;  /* 0x0000001f3f0b7899 */ /* 0x000fe20008011404 */
[----:B------:R-:W-:Y:S01]  /*103b0*/  R2UR UR16, R220 ;  /* 0x00000000dc1072ca */ /* 0x000fe200000e0000 */
[----:B------:R-:W-:Y:S01]  /*103c0*/  UMOV UR10, UR4 ;  /* 0x00000004000a7c82 */ /* 0x000fe20008000000 */
[----:B------:R-:W-:Y:S01]  /*103d0*/  R2UR UR15, R218 ;  /* 0x00000000da0f72ca */ /* 0x000fe200000e0000 */
[----:B------:R-:W-:Y:S01]  /*103e0*/  IMAD R9, R221, 0x40, R18 ;  /* 0x00000040dd097824 */ /* 0x000fe200078e0212 */
[----:B------:R-:W0:Y:S01]  /*103f0*/  @P1 LDC R17, c[0x0][0xbf0] ;  /* 0x0002fc00ff111b82 */ /* 0x000e220000000800 */
[----:B--2--5:R-:W-:Y:S01]  /*10400*/  IMAD R81, R3, R76, RZ ;  /* 0x0000004c03517224 */ /* 0x024fe200078e02ff */
[----:B------:R-:W-:Y:S01]  /*10410*/  ULDC.64 UR20, c[0x0][0x208] ;  /* 0x0000820000147ab9 */ /* 0x000fe20000000a00 */
[----:B------:R-:W-:-:S02]  /*10420*/  IMAD.WIDE R4, R9, 0x2, R4 ;  /* 0x0000000209047825 */ /* 0x000fc400078e0204 */
[----:B------:R-:W-:Y:S02]  /*10430*/  USHF.R.S32.HI UR14, URZ, 0x1f, UR18 ;  /* 0x0000001f3f0e7899 */ /* 0x000fe40008011412 */
[----:B------:R-:W-:Y:S01]  /*10440*/  VIADD R10, R213, UR17 ;  /* 0x00000011d50a7c36 */ /* 0x000fe20008000000 */
[----:B------:R-:W-:Y:S01]  /*10450*/  UIMAD.WIDE.U32 UR8, UR18, UR12, UR10 ;  /* 0x0000000c120872a5 */ /* 0x000fe2000f8e000a */
[----:B------:R-:W-:Y:S01]  /*10460*/  IADD3 R29, P3, R4, 0x4000, RZ ;  /* 0x00004000041d7810 */ /* 0x000fe20007f7e0ff */
[----:B------:R-:W-:Y:S01]  /*10470*/  UIMAD UR7, UR14, UR12, URZ ;  /* 0x0000000c0e0772a4 */ /* 0x000fe2000f8e023f */
[----:B------:R-:W-:Y:S01]  /*10480*/  @P1 IMAD.HI.U32 R6, R10, R11, RZ ;  /* 0x0000000b0a061227 */ /* 0x000fe200078e00ff */
[----:B------:R-:W-:Y:S01]  /*10490*/  USEL UR16, UR16, URZ, !UP0 ;  /* 0x0000003f10107287 */ /* 0x000fe2000c000000 */
[----:B------:R-:W-:Y:S01]  /*104a0*/  LOP3.LUT R28, R29, 0x380, RZ, 0xc0, !PT ;  /* 0x000003801d1c7812 */ /* 0x000fe200078ec0ff */
[----:B------:R-:W-:Y:S01]  /*104b0*/  UIMAD UR7, UR18, UR13, UR7 ;  /* 0x0000000d120772a4 */ /* 0x000fe2000f8e0207 */
[----:B------:R-:W-:Y:S01]  /*104c0*/  IMAD.MOV.U32 R8, RZ, RZ, R10 ;  /* 0x000000ffff087224 */ /* 0x000fe200078e000a */
[----:B------:R-:W-:Y:S01]  /*104d0*/  @P1 SHF.R.U32.HI R8, RZ, R13, R6 ;  /* 0x0000000dff081219 */ /* 0x000fe20000011606 */
[----:B------:R-:W-:Y:S01]  /*104e0*/  ULDC.64 UR12, c[0x0][0xb98] ;  /* 0x0002e600000c7ab9 */ /* 0x000fe20000000a00 */
[----:B------:R-:W-:Y:S01]  /*104f0*/  UIADD3 UR9, UR9, UR7, URZ ;  /* 0x0000000709097290 */ /* 0x000fe2000fffe03f */
[----:B------:R-:W-:Y:S01]  /*10500*/  SHF.R.U64 R28, R28, 0x3, RZ ;  /* 0x000000031c1c7819 */ /* 0x000fe200000012ff */
[----:B------:R-:W-:Y:S01]  /*10510*/  USEL UR15, UR15, URZ, !UP0 ;  /* 0x0000003f0f0f7287 */ /* 0x000fe2000c000000 */
[--C-:B------:R-:W-:Y:S01]  /*10520*/  IMAD.MOV R11, RZ, RZ, -R8.reuse ;  /* 0x000000ffff0b7224 */ /* 0x100fe200078e0a08 */
[----:B------:R-:W-:Y:S01]  /*10530*/  UIMAD UR7, UR16, UR12, URZ ;  /* 0x0000000c100772a4 */ /* 0x000fe2000f8e023f */
[----:B------:R-:W-:Y:S01]  /*10540*/  SHF.R.S32.HI R9, RZ, 0x1f, R8 ;  /* 0x0000001fff097819 */ /* 0x000fe20000011408 */
[----:B------:R-:W-:Y:S01]  /*10550*/  UIMAD.WIDE.U32 UR8, UR15, UR12, UR8 ;  /* 0x0000000c0f0872a5 */ /* 0x000fe2000f8e0008 */
[----:B------:R-:W-:Y:S01]  /*10560*/  IMAD R11, R76, R11, R10 ;  /* 0x0000000b4c0b7224 */ /* 0x000fe200078e020a */
[----:B------:R-:W-:Y:S01]  /*10570*/  UIMAD UR7, UR15, UR13, UR7 ;  /* 0x0000000d0f0772a4 */ /* 0x000fe2000f8e0207 */
[----:B------:R-:W-:Y:S01]  /*10580*/  LOP3.LUT R28, R28, R29, RZ, 0x3c, !PT ;  /* 0x0000001d1c1c7212 */ /* 0x000fe200078e3cff */
[----:B------:R-:W-:Y:S01]  /*10590*/  IMAD.X R29, RZ, RZ, R5, P3 ;  /* 0x000000ffff1d7224 */ /* 0x000fe200018e0605 */
[----:B------:R-:W-:Y:S01]  /*105a0*/  IADD3 R45, P3, R4, 0xa000, RZ ;  /* 0x0000a000042d7810 */ /* 0x000fe20007f7e0ff */
[----:B------:R-:W-:Y:S01]  /*105b0*/  VIADD R14, R225, UR17 ;  /* 0x00000011e10e7c36 */ /* 0x000fe20008000000 */
[----:B------:R-:W-:Y:S01]  /*105c0*/  IADD3 R8, P0, R8, UR8, RZ ;  /* 0x0000000808087c10 */ /* 0x000fe2000ff1e0ff */
[----:B------:R-:W-:Y:S01]  /*105d0*/  IMAD.U32 R10, RZ, RZ, UR7 ;  /* 0x00000007ff0a7e24 */ /* 0x000fe2000f8e00ff */
[----:B------:R-:W-:Y:S01]  /*105e0*/  SHF.R.S32.HI R6, RZ, 0x1f, R11 ;  /* 0x0000001fff067819 */ /* 0x000fe2000001140b */
[----:B------:R-:W-:Y:S01]  /*105f0*/  ULDC.64 UR12, c[0x0][0xaa0] ;  /* 0x0002a800000c7ab9 */ /* 0x000fe20000000a00 */
[----:B------:R-:W-:-:S02]  /*10600*/  IADD3 R33, P2, R4, 0x5000, RZ ;  /* 0x0000500004217810 */ /* 0x000fc40007f5e0ff */
[----:B------:R-:W-:Y:S01]  /*10610*/  IADD3.X R9, R9, UR9, R10, P0, !PT ;  /* 0x0000000909097c10 */ /* 0x000fe200087fe40a */
[----:B------:R-:W-:Y:S01]  /*10620*/  ULDC.64 UR8, c[0x0][0xb88] ;  /* 0x0002e20000087ab9 */ /* 0x000fe20000000a00 */
[----:B------:R-:W-:Y:S01]  /*10630*/  LOP3.LUT R44, R45, 0x380, RZ, 0xc0, !PT ;  /* 0x000003802d2c7812 */ /* 0x000fe200078ec0ff */
[----:B------:R-:W-:Y:S01]  /*10640*/  IMAD R6, R6, UR8, RZ ;  /* 0x0000000806067c24 */ /* 0x000fe2000f8e02ff */
[----:B------:R-:W-:Y:S01]  /*10650*/  LOP3.LUT R32, R33, 0x380, RZ, 0xc0, !PT ;  /* 0x0000038021207812 */ /* 0x000fe200078ec0ff */
[C---:B------:R-:W-:Y:S01]  /*10660*/  IMAD.WIDE.U32 R8, R11.reuse, UR8, R8 ;  /* 0x000000080b087c25 */ /* 0x040fe2000f8e0008 */
[----:B------:R-:W-:Y:S02]  /*10670*/  SHF.R.U64 R44, R44, 0x3, RZ ;  /* 0x000000032c2c7819 */ /* 0x000fe400000012ff */
[----:B------:R-:W-:Y:S01]  /*10680*/  SHF.R.U64 R32, R32, 0x3, RZ ;  /* 0x0000000320207819 */ /* 0x000fe200000012ff */
[----:B------:R-:W-:Y:S01]  /*10690*/  IMAD R15, R11, UR9, R6 ;  /* 0x000000090b0f7c24 */ /* 0x000fe2000f8e0206 */
[----:B------:R-:W-:Y:S01]  /*106a0*/  ULDC.64 UR8, c[0x0][0xb50] ;  /* 0x0002d40000087ab9 */ /* 0x000fe20000000a00 */
[----:B------:R-:W-:Y:S01]  /*106b0*/  LOP3.LUT R44, R44, R45, RZ, 0x3c, !PT ;  /* 0x0000002d2c2c7212 */ /* 0x000fe200078e3cff */
[----:B------:R-:W-:Y:S01]  /*106c0*/  IMAD.X R45, RZ, RZ, R5, P3 ;  /* 0x000000ffff2d7224 */ /* 0x000fe200018e0605 */
[----:B------:R-:W-:Y:S01]  /*106d0*/  LEA R10, P0, R8, UR8, 0x2 ;  /* 0x00000008080a7c11 */ /* 0x000fe2000f8010ff */
[----:B------:R-:W-:Y:S01]  /*106e0*/  IMAD.IADD R9, R9, 0x1, R15 ;  /* 0x0000000109097824 */ /* 0x000fe200078e020f */
[----:B------:R-:W-:Y:S01]  /*106f0*/  IADD3 R13, P5, R4, 0x1000, RZ ;  /* 0x00001000040d7810 */ /* 0x000fe20007fbe0ff */
[----:B------:R-:W-:Y:S01]  /*10700*/  VIADD R6, R14, 0x8 ;  /* 0x000000080e067836 */ /* 0x000fe20000000000 */
[----:B------:R-:W-:Y:S01]  /*10710*/  IADD3 R21, P4, R4, 0x2000, RZ ;  /* 0x0000200004157810 */ /* 0x000fe20007f9e0ff */
[----:B------:R-:W-:Y:S01]  /*10720*/  SHFL.IDX PT, R46, R10, RZ, 0x1c1f ;  /* 0x001c1fff0a2e7589 */ /* 0x000fe200000e0000 */
[----:B------:R-:W-:-:S02]  /*10730*/  LEA.HI.X R11, R8, UR9, R9, 0x2, P0 ;  /* 0x00000009080b7c11 */ /* 0x000fc400080f1409 */
[----:B------:R-:W-:Y:S01]  /*10740*/  IADD3 R25, P0, R4, 0x3000, RZ ;  /* 0x0000300004197810 */ /* 0x000fe20007f1e0ff */
[----:B------:R-:W-:Y:S01]  /*10750*/  SHFL.IDX PT, R50, R10, 0x1, 0x1c1f ;  /* 0x003c1f000a327f89 */ /* 0x000fe200000e0000 */
[----:B------:R-:W-:Y:S01]  /*10760*/  LOP3.LUT R32, R32, R33, RZ, 0x3c, !PT ;  /* 0x0000002120207212 */ /* 0x000fe200078e3cff */
[----:B------:R-:W-:Y:S01]  /*10770*/  IMAD.X R33, RZ, RZ, R5, P2 ;  /* 0x000000ffff217224 */ /* 0x000fe200010e0605 */
[----:B------:R-:W-:Y:S01]  /*10780*/  LOP3.LUT R24, R25, 0x380, RZ, 0xc0, !PT ;  /* 0x0000038019187812 */ /* 0x000fe200078ec0ff */
[----:B------:R-:W1:Y:S01]  /*10790*/  SHFL.IDX PT, R47, R11, RZ, 0x1c1f ;  /* 0x001c1fff0b2f7589 */ /* 0x000e6200000e0000 */
[----:B------:R-:W-:Y:S02]  /*107a0*/  IADD3 R8, P3, R4, 0xf000, RZ ;  /* 0x0000f00004087810 */ /* 0x000fe40007f7e0ff */
[----:B------:R-:W-:Y:S01]  /*107b0*/  SHF.R.U64 R24, R24, 0x3, RZ ;  /* 0x0000000318187819 */ /* 0x000fe200000012ff */
[----:B------:R-:W2:Y:S01]  /*107c0*/  SHFL.IDX PT, R51, R11, 0x1, 0x1c1f ;  /* 0x003c1f000b337f89 */ /* 0x000ea200000e0000 */
[----:B------:R-:W-:-:S02]  /*107d0*/  IADD3 R49, P2, R4, 0xb000, RZ ;  /* 0x0000b00004317810 */ /* 0x000fc40007f5e0ff */
[----:B------:R-:W-:Y:S02]  /*107e0*/  LOP3.LUT R12, R13, 0x380, RZ, 0xc0, !PT ;  /* 0x000003800d0c7812 */ /* 0x000fe400078ec0ff */
[----:B------:R-:W-:Y:S02]  /*107f0*/  LOP3.LUT R20, R21, 0x380, RZ, 0xc0, !PT ;  /* 0x0000038015147812 */ /* 0x000fe400078ec0ff */
[----:B------:R-:W-:Y:S01]  /*10800*/  IADD3 R37, P6, R4, 0x6000, RZ ;  /* 0x0000600004257810 */ /* 0x000fe20007fde0ff */
[----:B------:R-:W-:Y:S01]  /*10810*/  UIMAD UR7, UR11, UR12, URZ ;  /* 0x0000000c0b0772a4 */ /* 0x000fe2000f8e023f */
[----:B------:R-:W-:Y:S01]  /*10820*/  LOP3.LUT R24, R24, R25, RZ, 0x3c, !PT ;  /* 0x0000001918187212 */ /* 0x000fe200078e3cff */
[--C-:B------:R-:W-:Y:S01]  /*10830*/  IMAD.X R25, RZ, RZ, R5.reuse, P0 ;  /* 0x000000ffff197224 */ /* 0x100fe200000e0605 */
[----:B------:R-:W-:Y:S01]  /*10840*/  IADD3 R57, P0, R4, 0x9000, RZ ;  /* 0x0000900004397810 */ /* 0x000fe20007f1e0ff */
[----:B------:R-:W-:Y:S01]  /*10850*/  UIMAD.WIDE.U32 UR8, UR4, UR12, URZ ;  /* 0x0000000c040872a5 */ /* 0x000fe2000f8e003f */
[----:B------:R-:W-:Y:S01]  /*10860*/  LOP3.LUT R3, R8, 0x380, RZ, 0xc0, !PT ;  /* 0x0000038008037812 */ /* 0x000fe200078ec0ff */
[----:B------:R-:W-:Y:S01]  /*10870*/  ULDC.64 UR10, c[0x0][0xae8] ;  /* 0x0002ba00000a7ab9 */ /* 0x000fe20000000a00 */
[----:B------:R-:W-:Y:S01]  /*10880*/  LOP3.LUT R56, R57, 0x380, RZ, 0xc0, !PT ;  /* 0x0000038039387812 */ /* 0x000fe200078ec0ff */
[----:B------:R-:W-:Y:S01]  /*10890*/  IMAD.X R53, RZ, RZ, R5, P3 ;  /* 0x000000ffff357224 */ /* 0x000fe200018e0605 */
[----:B------:R-:W-:-:S02]  /*108a0*/  LOP3.LUT R48, R49, 0x380, RZ, 0xc0, !PT ;  /* 0x0000038031307812 */ /* 0x000fc400078ec0ff */
[----:B------:R-:W-:Y:S02]  /*108b0*/  SHF.R.U64 R56, R56, 0x3, RZ ;  /* 0x0000000338387819 */ /* 0x000fe400000012ff */
[----:B------:R-:W-:Y:S02]  /*108c0*/  SHF.R.U64 R12, R12, 0x3, RZ ;  /* 0x000000030c0c7819 */ /* 0x000fe400000012ff */
[----:B------:R-:W-:Y:S02]  /*108d0*/  SHF.R.U64 R20, R20, 0x3, RZ ;  /* 0x0000000314147819 */ /* 0x000fe400000012ff */
[----:B------:R-:W-:Y:S02]  /*108e0*/  SHF.R.U64 R3, R3, 0x3, RZ ;  /* 0x0000000303037819 */ /* 0x000fe400000012ff */
[----:B------:R-:W-:Y:S01]  /*108f0*/  LOP3.LUT R56, R56, R57, RZ, 0x3c, !PT ;  /* 0x0000003938387212 */ /* 0x000fe200078e3cff */
[----:B------:R-:W-:Y:S01]  /*10900*/  IMAD.X R57, RZ, RZ, R5, P0 ;  /* 0x000000ffff397224 */ /* 0x000fe200000e0605 */
[----:B------:R-:W-:-:S02]  /*10910*/  SHF.R.U64 R48, R48, 0x3, RZ ;  /* 0x0000000330307819 */ /* 0x000fc400000012ff */
[----:B------:R-:W-:Y:S01]  /*10920*/  LOP3.LUT R12, R12, R13, RZ, 0x3c, !PT ;  /* 0x0000000d0c0c7212 */ /* 0x000fe200078e3cff */
[--C-:B------:R-:W-:Y:S01]  /*10930*/  IMAD.X R13, RZ, RZ, R5.reuse, P5 ;  /* 0x000000ffff0d7224 */ /* 0x100fe200028e0605 */
[----:B------:R-:W-:Y:S01]  /*10940*/  LOP3.LUT R20, R20, R21, RZ, 0x3c, !PT ;  /* 0x0000001514147212 */ /* 0x000fe200078e3cff */
[----:B------:R-:W-:Y:S01]  /*10950*/  IMAD.X R21, RZ, RZ, R5, P4 ;  /* 0x000000ffff157224 */ /* 0x000fe200020e0605 */
[----:B------:R-:W-:Y:S02]  /*10960*/  LOP3.LUT P0, RZ, R223, 0x3, RZ, 0xc0, !PT ;  /* 0x00000003dfff7812 */ /* 0x000fe4000780c0ff */
[C---:B------:R-:W-:Y:S02]  /*10970*/  IADD3 R41, P5, R4.reuse, 0x7000, RZ ;  /* 0x0000700004297810 */ /* 0x040fe40007fbe0ff */
[----:B------:R-:W-:Y:S02]  /*10980*/  IADD3 R65, P4, R4, 0x8000, RZ ;  /* 0x0000800004417810 */ /* 0x000fe40007f9e0ff */
[----:B------:R-:W-:-:S02]  /*10990*/  LOP3.LUT R52, R3, R8, RZ, 0x3c, !PT ;  /* 0x0000000803347212 */ /* 0x000fc400078e3cff */
[----:B------:R-:W-:Y:S01]  /*109a0*/  LOP3.LUT R48, R48, R49, RZ, 0x3c, !PT ;  /* 0x0000003130307212 */ /* 0x000fe200078e3cff */
[----:B------:R-:W3:Y:S01]  /*109b0*/  @P1 LDC R3, c[0x0][0xbec] ;  /* 0x0002fb00ff031b82 */ /* 0x000ee20000000800 */
[----:B------:R-:W-:Y:S01]  /*109c0*/  IMAD.X R49, RZ, RZ, R5, P2 ;  /* 0x000000ffff317224 */ /* 0x000fe200010e0605 */
[-C--:B------:R-:W-:Y:S02]  /*109d0*/  ISETP.GE.OR P2, PT, R14, R81.reuse, P0 ;  /* 0x000000510e00720c */ /* 0x080fe40000746670 */
[----:B------:R-:W-:Y:S02]  /*109e0*/  LOP3.LUT R36, R37, 0x380, RZ, 0xc0, !PT ;  /* 0x0000038025247812 */ /* 0x000fe400078ec0ff */
[----:B------:R-:W-:Y:S02]  /*109f0*/  LOP3.LUT R40, R41, 0x380, RZ, 0xc0, !PT ;  /* 0x0000038029287812 */ /* 0x000fe400078ec0ff */
[----:B------:R-:W-:Y:S02]  /*10a00*/  LOP3.LUT R64, R65, 0x380, RZ, 0xc0, !PT ;  /* 0x0000038041407812 */ /* 0x000fe400078ec0ff */
[----:B------:R-:W-:-:S02]  /*10a10*/  ISETP.GE.OR P0, PT, R6, R81, P0 ;  /* 0x000000510600720c */ /* 0x000fc40000706670 */
[----:B------:R-:W-:Y:S02]  /*10a20*/  LOP3.LUT R9, R4, 0x380, RZ, 0xc0, !PT ;  /* 0x0000038004097812 */ /* 0x000fe400078ec0ff */
[----:B------:R-:W-:Y:S01]  /*10a30*/  SHF.R.U64 R36, R36, 0x3, RZ ;  /* 0x0000000324247819 */ /* 0x000fe200000012ff */
[----:B------:R-:W-:Y:S01]  /*10a40*/  UIMAD UR7, UR4, UR13, UR7 ;  /* 0x0000000d040772a4 */ /* 0x000fe2000f8e0207 */
[----:B------:R-:W-:Y:S01]  /*10a50*/  SHF.R.U64 R40, R40, 0x3, RZ ;  /* 0x0000000328287819 */ /* 0x000fe200000012ff */
[----:B-1----:R1:W-:Y:S01]  /*10a60*/  @!P2 ST.E desc[UR20][R46.64], R0 ;  /* 0x000000002e00a985 */ /* 0x0023e2000c101914 */
[----:B------:R-:W-:Y:S02]  /*10a70*/  SHF.R.U64 R64, R64, 0x3, RZ ;  /* 0x0000000340407819 */ /* 0x000fe400000012ff */
[----:B------:R-:W-:Y:S02]  /*10a80*/  SHF.R.U64 R9, R9, 0x3, RZ ;  /* 0x0000000309097819 */ /* 0x000fe400000012ff */
[----:B------:R-:W-:Y:S01]  /*10a90*/  LOP3.LUT R36, R36, R37, RZ, 0x3c, !PT ;  /* 0x0000002524247212 */ /* 0x000fe200078e3cff */
[--C-:B------:R-:W-:Y:S01]  /*10aa0*/  IMAD.X R37, RZ, RZ, R5.reuse, P6 ;  /* 0x000000ffff257224 */ /* 0x100fe200030e0605 */
[----:B------:R-:W-:Y:S01]  /*10ab0*/  LOP3.LUT R40, R40, R41, RZ, 0x3c, !PT ;  /* 0x0000002928287212 */ /* 0x000fe200078e3cff */
[--C-:B------:R-:W-:Y:S01]  /*10ac0*/  IMAD.X R41, RZ, RZ, R5.reuse, P5 ;  /* 0x000000ffff297224 */ /* 0x100fe200028e0605 */
[----:B------:R-:W-:Y:S01]  /*10ad0*/  LOP3.LUT R64, R64, R65, RZ, 0x3c, !PT ;  /* 0x0000004140407212 */ /* 0x000fe200078e3cff */
[----:B------:R-:W-:Y:S01]  /*10ae0*/  IMAD.X R65, RZ, RZ, R5, P4 ;  /* 0x000000ffff417224 */ /* 0x000fe200020e0605 */
[C---:B------:R-:W-:Y:S01]  /*10af0*/  IADD3 R73, P6, R4.reuse, 0xc000, RZ ;  /* 0x0000c00004497810 */ /* 0x040fe20007fde0ff */
[----:B-1----:R-:W-:Y:S01]  /*10b00*/  IMAD R0, R217, 0x20, R221 ;  /* 0x00000020d9007824 */ /* 0x002fe200078e02dd */
[C---:B------:R-:W-:Y:S01]  /*10b10*/  IADD3 R69, P5, R4.reuse, 0xd000, RZ ;  /* 0x0000d00004457810 */ /* 0x040fe20007fbe0ff */
[----:B------:R-:W-:Y:S01]  /*10b20*/  UIADD3 UR9, UR9, UR7, URZ ;  /* 0x0000000709097290 */ /* 0x000fe2000fffe03f */
[----:B------:R-:W-:Y:S01]  /*10b30*/  IADD3 R61, P4, R4, 0xe000, RZ ;  /* 0x0000e000043d7810 */ /* 0x000fe20007f9e0ff */
[----:B------:R-:W-:Y:S01]  /*10b40*/  UIMAD UR4, UR14, UR10, URZ ;  /* 0x0000000a0e0472a4 */ /* 0x000fe2000f8e023f */
[----:B------:R-:W-:Y:S01]  /*10b50*/  LOP3.LUT R4, R9, R4, RZ, 0x3c, !PT ;  /* 0x0000000409047212 */ /* 0x000fe200078e3cff */
[----:B--2---:R1:W-:Y:S01]  /*10b60*/  @!P0 ST.E desc[UR20][R50.64], R2 ;  /* 0x0000000232008985 */ /* 0x0043e2000c101914 */
[----:B------:R-:W-:-:S02]  /*10b70*/  LOP3.LUT R72, R73, 0x380, RZ, 0xc0, !PT ;  /* 0x0000038049487812 */ /* 0x000fc400078ec0ff */
[----:B------:R-:W-:Y:S01]  /*10b80*/  LOP3.LUT R68, R69, 0x380, RZ, 0xc0, !PT ;  /* 0x0000038045447812 */ /* 0x000fe200078ec0ff */
[----:B------:R2:W5:Y:S01]  /*10b90*/  LD.E.128 R8, desc[UR20][R4.64] ;  /* 0x0000001404087980 */ /* 0x000562000c101d00 */
[----:B------:R-:W-:Y:S01]  /*10ba0*/  LOP3.LUT R60, R61, 0x380, RZ, 0xc0, !PT ;  /* 0x000003803d3c7812 */ /* 0x000fe200078ec0ff */
[----:B------:R-:W-:Y:S01]  /*10bb0*/  UIMAD UR4, UR18, UR11, UR4 ;  /* 0x0000000b120472a4 */ /* 0x000fe2000f8e0204 */
[----:B------:R-:W-:Y:S01]  /*10bc0*/  SHF.R.U64 R72, R72, 0x3, RZ ;  /* 0x0000000348487819 */ /* 0x000fe200000012ff */
[----:B------:R-:W-:Y:S01]  /*10bd0*/  UIMAD.WIDE.U32 UR8, UR18, UR10, UR8 ;  /* 0x0000000a120872a5 */ /* 0x000fe2000f8e0008 */
[----:B------:R-:W-:Y:S01]  /*10be0*/  SHF.R.U64 R68, R68, 0x3, RZ ;  /* 0x0000000344447819 */ /* 0x000fe200000012ff */
[----:B------:R-:W5:Y:S01]  /*10bf0*/  LD.E.128 R12, desc[UR20][R12.64] ;  /* 0x000000140c0c7980 */ /* 0x000f62000c101d00 */
[----:B------:R-:W-:Y:S01]  /*10c00*/  SHF.R.U64 R60, R60, 0x3, RZ ;  /* 0x000000033c3c7819 */ /* 0x000fe200000012ff */
[----:B------:R-:W-:Y:S01]  /*10c10*/  ULDC.64 UR10, c[0x0][0xaf0] ;  /* 0x0002bc00000a7ab9 */ /* 0x000fe20000000a00 */
[----:B--2---:R-:W-:Y:S01]  /*10c20*/  VIADD R4, R0, UR17 ;  /* 0x0000001100047c36 */ /* 0x004fe20008000000 */
[----:B------:R-:W-:Y:S01]  /*10c30*/  UIADD3 UR9, UR9, UR4, URZ ;  /* 0x0000000409097290 */ /* 0x000fe2000fffe03f */
[----:B------:R-:W-:Y:S01]  /*10c40*/  LOP3.LUT R72, R72, R73, RZ, 0x3c, !PT ;  /* 0x0000004948487212 */ /* 0x000fe200078e3cff */
[----:B------:R-:W5:Y:S01]  /*10c50*/  LD.E.128 R20, desc[UR20][R20.64] ;  /* 0x0000001414147980 */ /* 0x000f62000c101d00 */
[----:B---3--:R-:W-:Y:S01]  /*10c60*/  @P1 IMAD.HI.U32 R0, R4, R3, RZ ;  /* 0x0000000304001227 */ /* 0x008fe200078e00ff */
[----:B------:R-:W-:Y:S01]  /*10c70*/  LOP3.LUT R68, R68, R69, RZ, 0x3c, !PT ;  /* 0x0000004544447212 */ /* 0x000fe200078e3cff */
[----:B------:R-:W-:Y:S01]  /*10c80*/  UIMAD UR4, UR16, UR10, URZ ;  /* 0x0000000a100472a4 */ /* 0x000fe2000f8e023f */
[----:B------:R-:W-:Y:S01]  /*10c90*/  LOP3.LUT R60, R60, R61, RZ, 0x3c, !PT ;  /* 0x0000003d3c3c7212 */ /* 0x000fe200078e3cff */
[--C-:B------:R-:W-:Y:S01]  /*10ca0*/  IMAD.X R73, RZ, RZ, R5.reuse, P6 ;  /* 0x000000ffff497224 */ /* 0x100fe200030e0605 */
[----:B------:R-:W5:Y:S01]  /*10cb0*/  LD.E.128 R24, desc[UR20][R24.64] ;  /* 0x0000001418187980 */ /* 0x000f62000c101d00 */
[----:B------:R-:W-:-:S02]  /*10cc0*/  IMAD.X R69, RZ, RZ, R5, P5 ;  /* 0x000000ffff457224 */ /* 0x000fc400028e0605 */
[----:B------:R-:W-:Y:S01]  /*10cd0*/  IMAD.X R61, RZ, RZ, R5, P4 ;  /* 0x000000ffff3d7224 */ /* 0x000fe200020e0605 */
[----:B------:R-:W5:Y:S01]  /*10ce0*/  LD.E.128 R28, desc[UR20][R28.64] ;  /* 0x000000141c1c7980 */ /* 0x000f62000c101d00 */
[----:B------:R-:W-:Y:S01]  /*10cf0*/  IMAD.MOV.U32 R5, RZ, RZ, R4 ;  /* 0x000000ffff057224 */ /* 0x000fe200078e0004 */
[----:B0-----:R-:W-:Y:S01]  /*10d00*/  @P1 SHF.R.U32.HI R5, RZ, R17, R0 ;  /* 0x00000011ff051219 */ /* 0x001fe20000011600 */
[----:B------:R-:W-:Y:S01]  /*10d10*/  UIMAD UR4, UR15, UR11, UR4 ;  /* 0x0000000b0f0472a4 */ /* 0x000fe2000f8e0204 */
[----:B------:R-:W5:Y:S01]  /*10d20*/  LD.E.128 R32, desc[UR20][R32.64] ;  /* 0x0000001420207980 */ /* 0x000f62000c101d00 */
[----:B------:R-:W-:Y:S01]  /*10d30*/  UIMAD.WIDE.U32 UR8, UR15, UR10, UR8 ;  /* 0x0000000a0f0872a5 */ /* 0x000fe2000f8e0008 */
[--C-:B------:R-:W-:Y:S01]  /*10d40*/  SHF.R.S32.HI R0, RZ, 0x1f, R5.reuse ;  /* 0x0000001fff007819 */ /* 0x100fe20000011405 */
[----:B------:R-:W-:Y:S01]  /*10d50*/  IMAD.MOV R17, RZ, RZ, -R5 ;  /* 0x000000ffff117224 */ /* 0x000fe200078e0a05 */
[----:B------:R-:W-:Y:S01]  /*10d60*/  ULDC.64 UR10, c[0x0][0xae0] ;  /* 0x0002b800000a7ab9 */ /* 0x000fe20000000a00 */
[----:B------:R-:W-:Y:S01]  /*10d70*/  UIADD3 UR4, UR9, UR4, URZ ;  /* 0x0000000409047290 */ /* 0x000fe2000fffe03f */
[----:B------:R-:W5:Y:S01]  /*10d80*/  LD.E.128 R36, desc[UR20][R36.64] ;  /* 0x0000001424247980 */ /* 0x000f62000c101d00 */
[----:B------:R-:W-:-:S02]  /*10d90*/  IMAD R0, R0, UR10, RZ ;  /* 0x0000000a00007c24 */ /* 0x000fc4000f8e02ff */
[----:B------:R-:W-:Y:S01]  /*10da0*/  IMAD R17, R76, R17, R4 ;  /* 0x000000114c117224 */ /* 0x000fe200078e0204 */
[----:B------:R-:W5:Y:S01]  /*10db0*/  LD.E.128 R40, desc[UR20][R40.64] ;  /* 0x0000001428287980 */ /* 0x000f62000c101d00 */
[----:B------:R-:W-:Y:S02]  /*10dc0*/  IMAD.U32 R3, RZ, RZ, UR9 ;  /* 0x00000009ff037e24 */ /* 0x000fe4000f8e00ff */
[----:B-1----:R-:W-:Y:S01]  /*10dd0*/  IMAD.U32 R2, RZ, RZ, UR8 ;  /* 0x00000008ff027e24 */ /* 0x002fe2000f8e00ff */
[----:B------:R-:W5:Y:S01]  /*10de0*/  LD.E.128 R64, desc[UR20][R64.64] ;  /* 0x0000001440407980 */ /* 0x000f62000c101d00 */
[----:B------:R-:W-:Y:S01]  /*10df0*/  IMAD.U32 R3, RZ, RZ, UR4 ;  /* 0x00000004ff037e24 */ /* 0x000fe2000f8e00ff */
[----:B------:R-:W-:Y:S02]  /*10e00*/  ULDC.64 UR8, c[0x0][0xad8] ;  /* 0x0002b60000087ab9 */ /* 0x000fe40000000a00 */
[----:B------:R-:W5:Y:S01]  /*10e10*/  LD.E.128 R56, desc[UR20][R56.64] ;  /* 0x0000001438387980 */ /* 0x000f62000c101d00 */
[----:B------:R-:W-:-:S03]  /*10e20*/  IMAD R77, R5, UR11, R0 ;  /* 0x0000000b054d7c24 */ /* 0x000fc6000f8e0200 */
[----:B------:R-:W5:Y:S01]  /*10e30*/  LD.E.128 R44, desc[UR20][R44.64] ;  /* 0x000000142c2c7980 */ /* 0x000f62000c101d00 */
[----:B------:R-:W-:-:S03]  /*10e40*/  SHF.R.S32.HI R0, RZ, 0x1f, R17 ;  /* 0x0000001fff007819 */ /* 0x000fc60000011411 */
[----:B------:R-:W5:Y:S04]  /*10e50*/  LD.E.128 R48, desc[UR20][R48.64] ;  /* 0x0000001430307980 */ /* 0x000f68000c101d00 */
[----:B------:R-:W5:Y:S04]  /*10e60*/  LD.E.128 R72, desc[UR20][R72.64] ;  /* 0x0000001448487980 */ /* 0x000f68000c101d00 */
[----:B------:R-:W5:Y:S04]  /*10e70*/  LD.E.128 R68, desc[UR20][R68.64] ;  /* 0x0000001444447980 */ /* 0x000f68000c101d00 */
[----:B------:R-:W5:Y:S04]  /*10e80*/  LD.E.128 R60, desc[UR20][R60.64] ;  /* 0x000000143c3c7980 */ /* 0x000f68000c101d00 */
[----:B------:R-:W5:Y:S01]  /*10e90*/  LD.E.128 R52, desc[UR20][R52.64] ;  /* 0x0000001434347980 */ /* 0x000f62000c101d00 */
[----:B------:R-:W-:Y:S01]  /*10ea0*/  IMAD.WIDE.U32 R2, R5, UR10, R2 ;  /* 0x0000000a05027c25 */ /* 0x000fe2000f8e0002 */
[----:B------:R-:W-:Y:S01]  /*10eb0*/  @!PT LDS RZ, [RZ] ;  /* 0x00000000fffff984 */ /* 0x000fe20000000800 */
[----:B------:R-:W-:Y:S01]  /*10ec0*/  @!PT LDS RZ, [RZ] ;  /* 0x00000000fffff984 */ /* 0x000fe20000000800 */
[----:B------:R-:W-:Y:S01]  /*10ed0*/  @!PT LDS RZ, [RZ] ;  /* 0x00000000fffff984 */ /* 0x000fe20000000800 */
[----:B------:R-:W-:Y:S01]  /*10ee0*/  @!PT LDS RZ, [RZ] ;  /* 0x00000000fffff984 */ /* 0x000fe20000000800 */
[----:B------:R0:W-:Y:S06]  /*10ef0*/  MEMBAR.ALL.CTA ;  /* 0x0000000000007992 */ /* 0x0001ec0000008000 */
[----:B0-----:R-:W0:Y:S01]  /*10f00*/  FENCE.VIEW.ASYNC.S ;  /* 0x00000000000073c6 */ /* 0x001e220000000000 */
[----:B------:R-:W-:-:S02]  /*10f10*/  IMAD.IADD R3, R3, 0x1, R77 ;  /* 0x0000000103037824 */ /* 0x000fc400078e024d */
[----:B------:R-:W-:Y:S02]  /*10f20*/  IMAD R4, R0, UR8, RZ ;  /* 0x0000000800047c24 */ /* 0x000fe4000f8e02ff */
[----:B------:R-:W-:Y:S02]  /*10f30*/  VIADD R80, R221, UR17 ;  /* 0x00000011dd507c36 */ /* 0x000fe40008000000 */
[C---:B------:R-:W-:Y:S02]  /*10f40*/  IMAD R5, R17.reuse, UR9, R4 ;  /* 0x0000000911057c24 */ /* 0x040fe4000f8e0204 */
[----:B------:R-:W-:Y:S01]  /*10f50*/  IMAD.WIDE.U32 R2, R17, UR8, R2 ;  /* 0x0000000811027c25 */ /* 0x000fe2000f8e0002 */
[----:B------:R-:W-:Y:S01]  /*10f60*/  ISETP.GE.AND P2, PT, R80, R81, PT ;  /* 0x000000515000720c */ /* 0x000fe20003f46270 */
[----:B------:R-:W-:Y:S02]  /*10f70*/  ULDC.64 UR8, c[0x0][0xa80] ;  /* 0x0002a00000087ab9 */ /* 0x000fe40000000a00 */
[----:B------:R-:W-:Y:S01]  /*10f80*/  VIADD R19, R19, 0x38820 ;  /* 0x0003882013137836 */ /* 0x000fe20000000000 */
[----:B------:R-:W-:Y:S01]  /*10f90*/  LEA R6, P3, R2, UR8, 0x1 ;  /* 0x0000000802067c11 */ /* 0x000fe2000f8608ff */
[----:B------:R-:W-:-:S02]  /*10fa0*/  IMAD.IADD R3, R3, 0x1, R5 ;  /* 0x0000000103037824 */ /* 0x000fc400078e0205 */
[----:B------:R-:W-:Y:S01]  /*10fb0*/  VIADD R0, R80, 0x20 ;  /* 0x0000002050007836 */ /* 0x000fe20000000000 */
[----:B------:R-:W-:Y:S02]  /*10fc0*/  PRMT R19, RZ, 0x654, R19 ;  /* 0x00000654ff137816 */ /* 0x000fe40000000013 */
[----:B------:R-:W-:Y:S02]  /*10fd0*/  LEA.HI.X R17, R2, UR9, R3, 0x1, P3 ;  /* 0x0000000902117c11 */ /* 0x000fe400098f0c03 */
[-C--:B------:R-:W-:Y:S01]  /*10fe0*/  ISETP.GE.AND P1, PT, R0, R81.reuse, PT ;  /* 0x000000510000720c */ /* 0x080fe20003f26270 */
[----:B------:R-:W-:Y:S01]  /*10ff0*/  VIADD R0, R80, 0x40 ;  /* 0x0000004050007836 */ /* 0x000fe20000000000 */
[----:B0-----:R0:W-:Y:S01]  /*11000*/  SYNCS.ARRIVE.TRANS64.RED.A1T0 RZ, [R19+URZ], RZ ;  /* 0x000000ff13ff79a7 */ /* 0x0011e2000810043f */
[----:B------:R1:W2:Y:S01]  /*11010*/  SHFL.IDX PT, R79, R6, RZ, 0x181f ;  /* 0x00181fff064f7589 */ /* 0x0002a200000e0000 */
[----:B------:R-:W-:Y:S02]  /*11020*/  BSSY B1, `(.L_x_2635) ;  /* 0x0000016000017945 */ /* 0x000fe40003800000 */
        /* <DEDUP_REMOVED lines=21> */
.L_x_2636:
[----:B------:R-:W-:Y:S05]  /*11180*/  BSYNC B1 ;  /* 0x0000000000017941 */ /* 0x000fea0003800000 */
.L_x_2635:
        /* <DEDUP_REMOVED lines=22> */
.L_x_2638:
[----:B------:R-:W-:Y:S05]  /*112f0*/  BSYNC B1 ;  /* 0x0000000000017941 */ /* 0x000fea0003800000 */
.L_x_2637:
        /* <DEDUP_REMOVED lines=22> */
.L_x_2640:
[----:B------:R-:W-:Y:S05]  /*11460*/  BSYNC B1 ;  /* 0x0000000000017941 */ /* 0x000fea0003800000 */
.L_x_2639:
[----:B------:R-:W-:Y:S01]  /*11470*/  VIADD R0, R80, 0x60 ;  /* 0x0000006050007836 */ /* 0x000fe20000000000 */
[----:B01-3--:R-:W3:Y:S04]  /*11480*/  SHFL.IDX PT, R17, R17, 0x3, 0x181f ;  /* 0x00781f0011117f89 */ /* 0x00bee800000e0000 */
[----:B------:R-:W-:Y:S01]  /*11490*/  ISETP.GE.AND P0, PT, R0, R81, PT ;  /* 0x000000510000720c */ /* 0x000fe20003f06270 */
[----:B----4-:R4:W0:-:S12]  /*114a0*/  SHFL.IDX PT, R11, R6, 0x3, 0x181f ;  /* 0x00781f00060b7f89 */ /* 0x01081800000e0000 */
[----:B----4-:R-:W-:Y:S05]  /*114b0*/  @P0 BRA `(.L_x_2641) ;  /* 0x0000000c00f80947 */ /* 0x010fea0003800000 */
[----:B------:R-:W-:Y:S01]  /*114c0*/  ULDC UR4, c[0x0][0xac8] ;  /* 0x0002b20000047ab9 */ /* 0x000fe20000000800 */
[----:B------:R-:W-:Y:S01]  /*114d0*/  ULDC.64 UR8, c[0x0][0x208] ;  /* 0x0000820000087ab9 */ /* 0x000fe20000000a00 */
[----:B------:R-:W-:Y:S02]  /*114e0*/  ISETP.GE.AND P3, PT, R18, UR4, PT ;  /* 0x0000000412007c0c */ /* 0x000fe4000bf66270 */
[----:B------:R-:W-:Y:S02]  /*114f0*/  ISETP.GE.AND P4, PT, R215, UR4, PT ;  /* 0x00000004d7007c0c */ /* 0x000fe4000bf86270 */
[----:B------:R-:W-:-:S09]  /*11500*/  ISETP.GE.AND P5, PT, R214, UR4, PT ;  /* 0x00000004d6007c0c */ /* 0x000fd2000bfa6270 */
[CC--:B0-----:R-:W-:Y:S02]  /*11510*/  @!P3 LEA R2, P0, R18.reuse, R11.reuse, 0x1 ;  /* 0x0000000b1202b211 */ /* 0x0c1fe400078008ff */
[C---:B------:R-:W-:Y:S02]  /*11520*/  @!P4 LEA R4, P1, R215.reuse, R11, 0x1 ;  /* 0x0000000bd704c211 */ /* 0x040fe400078208ff */
[----:B---3--:R-:W-:Y:S02]  /*11530*/  @!P3 LEA.HI.X R3, R18, R17, R231, 0x1, P0 ;  /* 0x000000111203b211 */ /* 0x008fe400000f0ce7 */
        /* <DEDUP_REMOVED lines=13> */
.L_x_2633:
        /* <DEDUP_REMOVED lines=27> */
[----:B------:R-:W-:-:S04]  /*117c0*/  IMAD.U32 R4, RZ, RZ, UR8 ;  /* 0x00000008ff047e24 */ /* 0x000fc8000f8e00ff */
        /* <DEDUP_REMOVED lines=12> */
.L_x_2642:
        /* <DEDUP_REMOVED lines=50> */
.L_x_2644:
[----:B------:R-:W-:Y:S05]  /*11bb0*/  BSYNC B1 ;  /* 0x0000000000017941 */ /* 0x000fea0003800000 */
.L_x_2643:
        /* <DEDUP_REMOVED lines=13> */
[----:B------:R-:W-:Y:S02]  /*11c90*/  UIMAD.WIDE.U32 UR8, UR17, UR14, UR8 ;  /* 0x0000000e110872a5 */ /* 0x000fe4000f8e0008 */
        /* <DEDUP_REMOVED lines=24> */
[----:B------:R-:W-:Y:S02]  /*11e20*/  VIADD R6, R221, UR16 ;  /* 0x00000010dd067c36 */ /* 0x000fe40008000000 */
[----:B-----5:R-:W-:Y:S02]  /*11e30*/  IMAD R13, R0, R13, RZ ;  /* 0x0000000d000d7224 */ /* 0x020fe400078e02ff */
[C---:B------:R-:W-:Y:S02]  /*11e40*/  IMAD R5, R9.reuse, UR9, R4 ;  /* 0x0000000909057c24 */ /* 0x040fe4000f8e0204 */
[----:B------:R-:W-:Y:S01]  /*11e50*/  IMAD.WIDE.U32 R2, R9, UR8, R2 ;  /* 0x0000000809027c25 */ /* 0x000fe2000f8e0002 */
[----:B------:R-:W-:Y:S01]  /*11e60*/  ISETP.GE.AND P2, PT, R6, R13, PT ;  /* 0x0000000d0600720c */ /* 0x000fe20003f46270 */
[----:B------:R-:W-:-:S02]  /*11e70*/  ULDC.64 UR8, c[0x0][0xa80] ;  /* 0x0002a00000087ab9 */ /* 0x000fc40000000a00 */
        /* <DEDUP_REMOVED lines=28> */
.L_x_2646:
[----:B------:R-:W-:Y:S05]  /*12040*/  BSYNC B1 ;  /* 0x0000000000017941 */ /* 0x000fea0003800000 */
.L_x_2645:
        /* <DEDUP_REMOVED lines=22> */
.L_x_2648:
[----:B------:R-:W-:Y:S05]  /*121b0*/  BSYNC B1 ;  /* 0x0000000000017941 */ /* 0x000fea0003800000 */
.L_x_2647:
        /* <DEDUP_REMOVED lines=22> */
.L_x_2650:
[----:B------:R-:W-:Y:S05]  /*12320*/  BSYNC B1 ;  /* 0x0000000000017941 */ /* 0x000fea0003800000 */
.L_x_2649:
        /* <DEDUP_REMOVED lines=23> */
.L_x_2641:
[----:B------:R-:W-:Y:S05]  /*124a0*/  BSYNC B0 ;  /* 0x0000000000007941 */ /* 0x000fea0003800000 */
.L_x_2632:
[----:B------:R-:W-:Y:S02]  /*124b0*/  ULDC UR4, c[0x0][0xc3c] ;  /* 0x00030f0000047ab9 */ /* 0x000fe40000000800 */
[----:B------:R-:W-:-:S13]  /*124c0*/  ISETP.GE.AND P0, PT, R7, UR4, PT ;  /* 0x0000000407007c0c */ /* 0x000fda000bf06270 */
[----:B------:R-:W-:Y:S05]  /*124d0*/  @!P0 BRA `(.L_x_2651) ;  /* 0xfffffee800648947 */ /* 0x000fea000383ffff */
[----:B------:R-:W-:Y:S05]  /*124e0*/  EXIT ;  /* 0x000000000000794d */ /* 0x000fea0003800000 */
.L_x_2596:
[----:B------:R-:W-:-:S08]  /*124f0*/  NOP ;  /* 0x0000000000007918 */ /* 0x000fd00000000000 */
[----:B0-----:R-:W0:-:S00]  /*12500*/  USETMAXREG.DEALLOC.CTAPOOL 0x18 ;  /* 0x00000018000079c8 */ /* 0x001e0000080e0500 */
[----:B0-----:R-:W-:Y:S01]  /*12510*/  LOP3.LUT R0, R0, 0x3, RZ, 0xc0, !PT ;  /* 0x0000000300007812 */ /* 0x001fe200078ec0ff */
[----:B------:R-:W-:-:S05]  /*12520*/  IMAD.MOV.U32 R5, RZ, RZ, RZ ;  /* 0x000000ffff057224 */ /* 0x000fca00078e00ff */
[----:B------:R-:W0:Y:S02]  /*12530*/  SHFL.IDX PT, R0, R0, RZ, 0x1f ;  /* 0x00001fff00007589 */ /* 0x000e2400000e0000 */
[----:B0-----:R-:W-:-:S04]  /*12540*/  ISETP.NE.AND P0, PT, R0, RZ, PT ;  /* 0x000000ff0000720c */ /* 0x001fc80003f05270 */
        /* <DEDUP_REMOVED lines=10> */
.L_x_2652:
        /* <DEDUP_REMOVED lines=43> */
.L_x_2658:
        /* <DEDUP_REMOVED lines=13> */
.L_x_2657:
[----:B------:R-:W-:Y:S05]  /*12970*/  BSYNC B0 ;  /* 0x0000000000007941 */ /* 0x000fea0003800000 */
.L_x_2656:
        /* <DEDUP_REMOVED lines=21> */
.L_x_2654:
        /* <DEDUP_REMOVED lines=21> */
.L_x_2659:
        /* <DEDUP_REMOVED lines=57> */
.L_x_2655:
[----:B------:R-:W-:Y:S02]  /*12fb0*/  IMAD.MOV.U32 R17, RZ, RZ, RZ ;  /* 0x000000ffff117224 */ /* 0x000fe400078e00ff */
[----:B------:R-:W-:Y:S02]  /*12fc0*/  IMAD.U32 R16, RZ, RZ, UR6 ;  /* 0x00000006ff107e24 */ /* 0x000fe4000f8e00ff */
[----:B------:R-:W-:-:S07]  /*12fd0*/  IMAD.MOV.U32 R18, RZ, RZ, RZ ;  /* 0x000000ffff127224 */ /* 0x000fce00078e00ff */
.L_x_2660:
[----:B------:R-:W-:-:S13]  /*12fe0*/  ISETP.NE.AND P0, PT, R0, RZ, PT ;  /* 0x000000ff0000720c */ /* 0x000fda0003f05270 */
[----:B------:R-:W1:Y:S01]  /*12ff0*/  @!P0 S2R R3, SR_CgaCtaId ;  /* 0x0000000000038919 */ /* 0x000e620000008800 */
[----:B------:R-:W-:-:S04]  /*13000*/  @!P0 MOV R0, 0x400 ;  /* 0x0000040000008802 */ /* 0x000fc80000000f00 */
[----:B-1----:R-:W-:-:S05]  /*13010*/  @!P0 LEA R0, R3, R0, 0x18 ;  /* 0x0000000003008211 */ /* 0x002fca00078ec0ff */
[----:B------:R2:W-:Y:S01]  /*13020*/  @!P0 STS.128 [R0+0x388d0], R16 ;  /* 0x0388d01000008388 */ /* 0x0005e20000000c00 */
[----:B------:R-:W-:Y:S06]  /*13030*/  BAR.ARV 0x5, 0x180 ;  /* 0x0146000000007b1d */ /* 0x000fec0000002000 */
.L_x_2653:
[----:B0-2---:R-:W-:Y:S01]  /*13040*/  IMAD.MOV.U32 R0, RZ, RZ, 0x1 ;  /* 0x00000001ff007424 */ /* 0x005fe200078e00ff */
        /* <DEDUP_REMOVED lines=34> */
.L_x_2774:
[----:B-1----:R-:W1:Y:S01]  /*13270*/  LDC.64 R2, c[0x0][0xc88] ;  /* 0x00032200ff027b82 */ /* 0x002e620000000a00 */
[----:B------:R-:W-:Y:S01]  /*13280*/  ULDC.64 UR4, c[0x0][0x208] ;  /* 0x0000820000047ab9 */ /* 0x000fe20000000a00 */
[----:B-1----:R-:W-:-:S05]  /*13290*/  IMAD.WIDE R2, R19, 0x4, R2 ;  /* 0x0000000413027825 */ /* 0x002fca00078e0202 */
[----:B--2---:R-:W2:Y:S01]  /*132a0*/  LDG.E R12, desc[UR4][R2.64] ;  /* 0x00000004020c7981 */ /* 0x004ea2000c1e1900 */
[----:B------:R-:W-:Y:S05]  /*132b0*/  YIELD ;  /* 0x0000000000007946 */ /* 0x000fea0003800000 */
[----:B------:R-:W-:Y:S01]  /*132c0*/  ULDC.64 UR4, c[0x0][0xa28] ;  /* 0x00028a0000047ab9 */ /* 0x000fe20000000a00 */
[----:B----4-:R-:W-:Y:S01]  /*132d0*/  IMAD.MOV.U32 R0, RZ, RZ, RZ ;  /* 0x000000ffff007224 */ /* 0x010fe200078e00ff */
        /* <DEDUP_REMOVED lines=17> */
[----:B---3--:R-:W-:Y:S01]  /*133f0*/  IMAD.MOV.U32 R8, RZ, RZ, RZ ;  /* 0x000000ffff087224 */ /* 0x008fe200078e00ff */
        /* <DEDUP_REMOVED lines=12> */
[----:B------:R-:W-:Y:S01]  /*134c0*/  IMAD.U32 R9, RZ, RZ, UR4 ;  /* 0x00000004ff097e24 */ /* 0x000fe2000f8e00ff */
        /* <DEDUP_REMOVED lines=21> */
.L_x_2662:
[----:B------:R-:W-:Y:S01]  /*13620*/  IMAD.MOV.U32 R2, RZ, RZ, R12 ;  /* 0x000000ffff027224 */ /* 0x000fe200078e000c */
[----:B------:R-:W-:Y:S01]  /*13630*/  ULDC.64 UR4, c[0x0][0xa20] ;  /* 0x0002880000047ab9 */ /* 0x000fe20000000a00 */
[----:B-----5:R-:W-:Y:S01]  /*13640*/  IMAD.IADD R3, R8, 0x1, R0 ;  /* 0x0000000108037824 */ /* 0x020fe200078e0200 */
[----:B------:R-:W-:Y:S02]  /*13650*/  ISETP.NE.U32.AND P1, PT, RZ, UR4, PT ;  /* 0x00000004ff007c0c */ /* 0x000fe4000bf25070 */
[----:B------:R3:W-:Y:S02]  /*13660*/  STL [R1+0x10], R2 ;  /* 0x0000100201007387 */ /* 0x0007e40000100800 */
[----:B------:R-:W-:Y:S02]  /*13670*/  ISETP.NE.AND.EX P1, PT, RZ, UR5, PT, P1 ;  /* 0x00000005ff007c0c */ /* 0x000fe4000bf25310 */
[----:B------:R3:W-:Y:S11]  /*13680*/  STL [R1+0x18], R3 ;  /* 0x0000180301007387 */ /* 0x0007f60000100800 */
[----:B---3--:R-:W-:Y:S05]  /*13690*/  @!P1 BRA `(.L_x_2663) ;  /* 0x0000000000149947 */ /* 0x008fea0003800000 */
[----:B------:R-:W-:Y:S01]  /*136a0*/  IADD3 R6, P0, R11, UR4, RZ ;  /* 0x000000040b067c10 */ /* 0x000fe2000ff1e0ff */
[----:B------:R-:W-:-:S03]  /*136b0*/  ULDC.64 UR6, c[0x0][0x208] ;  /* 0x0000820000067ab9 */ /* 0x000fc60000000a00 */
[----:B------:R-:W-:-:S05]  /*136c0*/  IADD3.X R7, R10, UR5, RZ, P0, !PT ;  /* 0x000000050a077c10 */ /* 0x000fca00087fe4ff */
[----:B------:R3:W5:Y:S01]  /*136d0*/  LDG.E R6, desc[UR6][R6.64] ;  /* 0x0000000606067981 */ /* 0x000762000c1e1900 */
[----:B------:R-:W-:Y:S05]  /*136e0*/  BRA `(.L_x_2664) ;  /* 0x0000000000147947 */ /* 0x000fea0003800000 */
.L_x_2663:
[----:B------:R-:W-:Y:S05]  /*136f0*/  @!P0 BRA `(.L_x_2664) ;  /* 0x0000000000108947 */ /* 0x000fea0003800000 */
[----:B------:R-:W-:Y:S02]  /*13700*/  ULDC.64 UR4, c[0x0][0x208] ;  /* 0x0000820000047ab9 */ /* 0x000fe40000000a00 */
[----:B------:R-:W3:Y:S04]  /*13710*/  LDG.E R6, desc[UR4][R4.64] ;  /* 0x0000000404067981 */ /* 0x000ee8000c1e1900 */
[----:B------:R-:W3:Y:S02]  /*13720*/  LDG.E R4, desc[UR4][R4.64+0x4] ;  /* 0x0000040404047981 */ /* 0x000ee4000c1e1900 */
[----:B---3--:R-:W-:-:S07]  /*13730*/  IMAD.IADD R6, R4, 0x1, -R6 ;  /* 0x0000000104067824 */ /* 0x008fce00078e0a06 */
.L_x_2664:
[----:B-----5:R-:W-:Y:S01]  /*13740*/  IMAD.IADD R6, R6, 0x1, -R0 ;  /* 0x0000000106067824 */ /* 0x020fe200078e0a00 */
[----:B------:R-:W-:Y:S01]  /*13750*/  BSSY B7, `(.L_x_2665) ;  /* 0x0000508000077945 */ /* 0x000fe20003800000 */
[----:B------:R-:W4:Y:S02]  /*13760*/  LDC R0, c[0x0][0x448] ;  /* 0x00011200ff007b82 */ /* 0x000f240000000800 */
[----:B----4-:R-:W-:Y:S01]  /*13770*/  ISETP.NE.AND P0, PT, R0, 0x1, PT ;  /* 0x000000010000780c */ /* 0x010fe20003f05270 */
[----:B------:R-:W-:-:S04]  /*13780*/  IMAD.SHL.U32 R0, R17, 0x80, RZ ;  /* 0x0000008011007824 */ /* 0x000fc800078e00ff */
[----:B------:R-:W-:-:S08]  /*13790*/  VIADD R0, R0, 0x7f ;  /* 0x0000007f00007836 */ /* 0x000fd00000000000 */
[----:B------:R-:W4:Y:S08]  /*137a0*/  @P0 LDC R2, c[0x0][0x44c] ;  /* 0x00011300ff020b82 */ /* 0x000f300000000800 */
[----:B------:R-:W0:Y:S01]  /*137b0*/  @P0 LDC R3, c[0x0][0x450] ;  /* 0x00011400ff030b82 */ /* 0x000e220000000800 */
[----:B----4-:R-:W-:-:S05]  /*137c0*/  @P0 IMAD.HI.U32 R2, R0, R2, RZ ;  /* 0x0000000200020227 */ /* 0x010fca00078e00ff */
[----:B0-----:R-:W-:Y:S01]  /*137d0*/  @P0 SHF.R.U32.HI R0, RZ, R3, R2 ;  /* 0x00000003ff000219 */ /* 0x001fe20000011602 */
[C---:B------:R-:W-:Y:S01]  /*137e0*/  VIADD R2, R6.reuse, 0x4f ;  /* 0x0000004f06027836 */ /* 0x040fe20000000000 */
[----:B------:R-:W-:-:S03]  /*137f0*/  IADD3 R6, R6, 0x50, -R9 ;  /* 0x0000005006067810 */ /* 0x000fc60007ffe809 */
[----:B------:R-:W-:-:S04]  /*13800*/  IMAD.HI R2, R2, 0x66666667, RZ ;  /* 0x6666666702027827 */ /* 0x000fc800078e02ff */
[----:B------:R-:W-:Y:S01]  /*13810*/  IMAD.IADD R0, R6, 0x1, R0 ;  /* 0x0000000106007824 */ /* 0x000fe200078e0200 */
[----:B------:R-:W-:-:S03]  /*13820*/  SHF.R.U32.HI R3, RZ, 0x1f, R2 ;  /* 0x0000001fff037819 */ /* 0x000fc60000011602 */
[----:B------:R-:W-:Y:S01]  /*13830*/  IMAD.HI R0, R0, 0x66666667, RZ ;  /* 0x6666666700007827 */ /* 0x000fe200078e02ff */
[----:B------:R-:W-:-:S04]  /*13840*/  LEA.HI.SX32 R3, R2, R3, 0x1b ;  /* 0x0000000302037211 */ /* 0x000fc800078fdaff */
[----:B------:R-:W-:-:S04]  /*13850*/  SHF.R.U32.HI R2, RZ, 0x1f, R0 ;  /* 0x0000001fff027819 */ /* 0x000fc80000011600 */
[----:B------:R-:W-:-:S04]  /*13860*/  LEA.HI.SX32 R2, R0, R2, 0x1b ;  /* 0x0000000200027211 */ /* 0x000fc800078fdaff */
[----:B------:R-:W-:-:S04]  /*13870*/  VIMNMX R4, R3, R2, PT ;  /* 0x0000000203047248 */ /* 0x000fc80003fe0100 */
[----:B------:R-:W-:Y:S01]  /*13880*/  ISETP.GT.AND P0, PT, R4, RZ, PT ;  /* 0x000000ff0400720c */ /* 0x000fe20003f04270 */
        /* <DEDUP_REMOVED lines=8> */
[----:B------:R-:W-:Y:S01]  /*13910*/  ULDC.64 UR6, c[0x0][0x208] ;  /* 0x0000820000067ab9 */ /* 0x000fe20000000a00 */
[----:B------:R-:W0:Y:S08]  /*13920*/  FLO.U32 R0, UR4 ;  /* 0x0000000400007d00 */ /* 0x000e3000080e0000 */
[----:B------:R-:W4:Y:S01]  /*13930*/  POPC R5, UR4 ;  /* 0x0000000400057d09 */ /* 0x000f220008000000 */
[----:B0-----:R-:W-:-:S02]  /*13940*/  ISETP.EQ.U32.AND P0, PT, R0, R3, PT ;  /* 0x000000030000720c */ /* 0x001fc40003f02070 */
[----:B------:R-:W4:Y:S11]  /*13950*/  LDC.64 R2, c[0x0][0xc60] ;  /* 0x00031800ff027b82 */ /* 0x000f360000000a00 */
[----:B----4-:R-:W4:Y:S01]  /*13960*/  @P0 ATOMG.E.ADD.STRONG.GPU PT, R3, desc[UR6][R2.64], R5 ;  /* 0x00000005020309a8 */ /* 0x010f2200081ee1c6 */
[----:B------:R-:W0:Y:S02]  /*13970*/  S2R R4, SR_LTMASK ;  /* 0x0000000000047919 */ /* 0x000e240000003900 */
[----:B0-----:R-:W-:-:S04]  /*13980*/  LOP3.LUT R4, R4, UR4, RZ, 0xc0, !PT ;  /* 0x0000000404047c12 */ /* 0x001fc8000f8ec0ff */
[----:B---3--:R-:W0:Y:S01]  /*13990*/  POPC R7, R4 ;  /* 0x0000000400077309 */ /* 0x008e220000000000 */
[----:B----4-:R-:W0:Y:S02]  /*139a0*/  SHFL.IDX PT, R0, R3, R0, 0x1f ;  /* 0x00001f0003007589 */ /* 0x010e2400000e0000 */
[----:B0-----:R-:W-:Y:S01]  /*139b0*/  IADD3 R16, R0, UR38, R7 ;  /* 0x0000002600107c10 */ /* 0x001fe2000fffe007 */
[----:B------:R-:W-:Y:S06]  /*139c0*/  BRA `(.L_x_2667) ;  /* 0x0000004c00807947 */ /* 0x000fec0003800000 */
.L_x_2666:
[----:B------:R-:W4:Y:S01]  /*139d0*/  LDL R0, [R1+0x4] ;  /* 0x0000040001007983 */ /* 0x000f220000100800 */
[----:B------:R-:W-:Y:S01]  /*139e0*/  BSSY B6, `(.L_x_2668) ;  /* 0x0000014000067945 */ /* 0x000fe20003800000 */
[----:B----4-:R-:W-:-:S05]  /*139f0*/  VIADD R0, R0, 0x24400 ;  /* 0x0002440000007836 */ /* 0x010fca0000000000 */
        /* <DEDUP_REMOVED lines=10> */
[----:B---3--:R-:W-:-:S02]  /*13aa0*/  IMAD.U32 R7, RZ, RZ, UR9 ;  /* 0x00000009ff077e24 */ /* 0x008fc4000f8e00ff */
[----:B------:R-:W-:Y:S02]  /*13ab0*/  IMAD.U32 R10, RZ, RZ, UR4 ;  /* 0x00000004ff0a7e24 */ /* 0x000fe4000f8e00ff */
[----:B------:R-:W-:Y:S02]  /*13ac0*/  IMAD.U32 R11, RZ, RZ, UR5 ;  /* 0x00000005ff0b7e24 */ /* 0x000fe4000f8e00ff */
[----:B------:R-:W-:Y:S02]  /*13ad0*/  IMAD.MOV.U32 R8, RZ, RZ, 0x70 ;  /* 0x00000070ff087424 */ /* 0x000fe400078e00ff */
[----:B------:R-:W-:Y:S02]  /*13ae0*/  IMAD.MOV.U32 R12, RZ, RZ, 0x1 ;  /* 0x00000001ff0c7424 */ /* 0x000fe400078e00ff */
[----:B------:R-:W-:-:S07]  /*13af0*/  IMAD.MOV.U32 R13, RZ, RZ, RZ ;  /* 0x000000ffff0d7224 */ /* 0x000fce00078e00ff */
[----:B------:R-:W-:-:S07]  /*13b00*/  LEPC R20, `(.L_x_2669) ;  /* 0x000000001014794e */ /* 0x000fce0000000000 */
[----:B012---:R-:W-:Y:S05]  /*13b10*/  CALL.ABS.NOINC R2 ;  /* 0x0000000002007343 */ /* 0x007fea0003c00000 */
.L_x_2669:
[----:B------:R-:W-:Y:S05]  /*13b20*/  BSYNC B6 ;  /* 0x0000000000067941 */ /* 0x000fea0003800000 */
.L_x_2668:
        /* <DEDUP_REMOVED lines=13> */
[----:B---3--:R-:W-:-:S02]  /*13c00*/  IMAD.U32 R7, RZ, RZ, UR9 ;  /* 0x00000009ff077e24 */ /* 0x008fc4000f8e00ff */
[----:B------:R-:W-:Y:S02]  /*13c10*/  IMAD.U32 R10, RZ, RZ, UR4 ;  /* 0x00000004ff0a7e24 */ /* 0x000fe4000f8e00ff */
[----:B------:R-:W-:Y:S02]  /*13c20*/  IMAD.U32 R11, RZ, RZ, UR5 ;  /* 0x00000005ff0b7e24 */ /* 0x000fe4000f8e00ff */
[----:B------:R-:W-:Y:S02]  /*13c30*/  IMAD.MOV.U32 R8, RZ, RZ, 0x70 ;  /* 0x00000070ff087424 */ /* 0x000fe400078e00ff */
[----:B------:R-:W-:Y:S02]  /*13c40*/  IMAD.MOV.U32 R12, RZ, RZ, 0x1 ;  /* 0x00000001ff0c7424 */ /* 0x000fe400078e00ff */
[----:B0-----:R-:W-:-:S07]  /*13c50*/  IMAD.MOV.U32 R13, RZ, RZ, RZ ;  /* 0x000000ffff0d7224 */ /* 0x001fce00078e00ff */
[----:B------:R-:W-:-:S07]  /*13c60*/  LEPC R20, `(.L_x_2672) ;  /* 0x000000001014794e */ /* 0x000fce0000000000 */
[----:B-12-4-:R-:W-:Y:S05]  /*13c70*/  CALL.ABS.NOINC R2 ;  /* 0x0000000002007343 */ /* 0x016fea0003c00000 */
.L_x_2672:
        /* <DEDUP_REMOVED lines=16> */
.L_x_2671:
[----:B------:R-:W-:Y:S05]  /*13d80*/  BSYNC B6 ;  /* 0x0000000000067941 */ /* 0x000fea0003800000 */
.L_x_2670:
[----:B------:R-:W4:Y:S01]  /*13d90*/  LDL.LU R2, [R1] ;  /* 0x0000000001027983 */ /* 0x000f220000300800 */
[----:B------:R-:W-:-:S03]  /*13da0*/  ULDC.64 UR4, c[0x0][0x9f8] ;  /* 0x00027e0000047ab9 */ /* 0x000fc60000000a00 */
[----:B------:R-:W5:Y:S04]  /*13db0*/  LDL.LU R4, [R1+0xc] ;  /* 0x00000c0001047983 */ /* 0x000f680000300800 */
[----:B---3--:R-:W3:Y:S01]  /*13dc0*/  LDL R7, [R1+0x10] ;  /* 0x0000100001077983 */ /* 0x008ee20000100800 */
[----:B------:R-:W-:Y:S01]  /*13dd0*/  ISETP.NE.U32.AND P0, PT, RZ, UR4, PT ;  /* 0x00000004ff007c0c */ /* 0x000fe2000bf05070 */
[----:B------:R-:W-:Y:S02]  /*13de0*/  ULDC.64 UR6, c[0x0][0x208] ;  /* 0x0000820000067ab9 */ /* 0x000fe40000000a00 */
[----:B------:R-:W2:Y:S01]  /*13df0*/  LDL R0, [R1+0x2c] ;  /* 0x00002c0001007983 */ /* 0x000ea20000100800 */
[----:B------:R-:W-:-:S13]  /*13e00*/  ISETP.NE.AND.EX P0, PT, RZ, UR5, PT, P0 ;  /* 0x00000005ff007c0c */ /* 0x000fda000bf05300 */
[----:B----4-:R-:W-:-:S04]  /*13e10*/  @P0 IADD3 R2, P1, R2, UR4, RZ ;  /* 0x0000000402020c10 */ /* 0x010fc8000ff3e0ff */
[----:B-----5:R-:W-:Y:S01]  /*13e20*/  @P0 IADD3.X R3, R4, UR5, RZ, P1, !PT ;  /* 0x0000000504030c10 */ /* 0x020fe20008ffe4ff */
[----:B------:R-:W-:-:S04]  /*13e30*/  ULDC.64 UR4, c[0x0][0xa08] ;  /* 0x0002820000047ab9 */ /* 0x000fc80000000a00 */
[----:B---3--:R0:W3:Y:S02]  /*13e40*/  @P0 LDG.E R7, desc[UR6][R2.64] ;  /* 0x0000000602070981 */ /* 0x0080e4000c1e1900 */
[----:B0-----:R-:W0:Y:S01]  /*13e50*/  LDC.64 R2, c[0x0][0x418] ;  /* 0x00010600ff027b82 */ /* 0x001e220000000a00 */
[----:B--2---:R-:W-:Y:S01]  /*13e60*/  VIADD R4, R0, 0xffffffff ;  /* 0xffffffff00047836 */ /* 0x004fe20000000000 */
[----:B---3--:R-:W-:Y:S01]  /*13e70*/  SHF.R.S32.HI R8, RZ, 0x1f, R7 ;  /* 0x0000001fff087819 */ /* 0x008fe20000011407 */
[----:B------:R2:W-:Y:S04]  /*13e80*/  @P0 STL [R1+0x10], R7 ;  /* 0x0000100701000387 */ /* 0x0005e80000100800 */
[----:B------:R2:W-:Y:S01]  /*13e90*/  STL [R1+0x1c], R8 ;  /* 0x00001c0801007387 */ /* 0x0005e20000100800 */
[----:B0-----:R-:W-:Y:S01]  /*13ea0*/  LOP3.LUT P0, RZ, R2, UR4, RZ, 0xfc, !PT ;  /* 0x0000000402ff7c12 */ /* 0x001fe2000f80fcff */
[----:B------:R-:W-:-:S03]  /*13eb0*/  UMOV UR4, 0xffffffff ;  /* 0xffffffff00047882 */ /* 0x000fc60000000000 */
[----:B------:R-:W-:-:S04]  /*13ec0*/  LOP3.LUT P0, RZ, R3, UR5, RZ, 0xfc, P0 ;  /* 0x0000000503ff7c12 */ /* 0x000fc8000800fcff */
[----:B------:R-:W-:Y:S01]  /*13ed0*/  SEL R0, R7, RZ, !P0 ;  /* 0x000000ff07007207 */ /* 0x000fe20004000000 */
[----:B--2---:R-:W-:Y:S08]  /*13ee0*/  BRA.DIV UR4, `(.L_x_2673) ;  /* 0x0000005e040c7947 */ /* 0x004ff0000b800000 */
[----:B------:R-:W0:Y:S02]  /*13ef0*/  S2R R5, SR_TID.X ;  /* 0x0000000000057919 */ /* 0x000e240000002100 */
[----:B0-----:R-:W-:-:S04]  /*13f00*/  SHF.R.U32.HI R5, RZ, 0x5, R5 ;  /* 0x00000005ff057819 */ /* 0x001fc80000011605 */
[----:B------:R-:W-:-:S05]  /*13f10*/  LOP3.LUT R5, R5, 0x3, RZ, 0xc0, !PT ;  /* 0x0000000305057812 */ /* 0x000fca00078ec0ff */
[----:B------:R0:W2:Y:S02]  /*13f20*/  SHFL.IDX PT, R14, R5, RZ, 0x1f ;  /* 0x00001fff050e7589 */ /* 0x0000a400000e0000 */
.L_x_2790:
[----:B------:R-:W-:Y:S01]  /*13f30*/  PLOP3.LUT P1, PT, PT, PT, PT, 0x8, 0x0 ;  /* 0x000000000000781c */ /* 0x000fe20003f2e170 */
[----:B------:R3:W-:Y:S01]  /*13f40*/  STL [R1], R0 ;  /* 0x0000000001007387 */ /* 0x0007e20000100800 */
[----:B--2---:R-:W-:-:S03]  /*13f50*/  ISETP.NE.AND P0, PT, R14, RZ, PT ;  /* 0x000000ff0e00720c */ /* 0x004fc60003f05270 */
[----:B------:R2:W-:Y:S01]  /*13f60*/  STL [R1+0xc], R4 ;  /* 0x00000c0401007387 */ /* 0x0005e20000100800 */
[----:B---3--:R-:W-:-:S05]  /*13f70*/  P2R R0, PR, RZ, 0x2 ;  /* 0x00000002ff007803 */ /* 0x008fca0000000000 */
[----:B------:R2:W-:Y:S04]  /*13f80*/  STL [R1+0x20], R0 ;  /* 0x0000200001007387 */ /* 0x0005e80000100800 */
[----:B------:R-:W-:Y:S05]  /*13f90*/  @P0 BRA `(.L_x_2674) ;  /* 0x00000004005c0947 */ /* 0x000fea0003800000 */
[----:B------:R-:W-:-:S03]  /*13fa0*/  UMOV UR4, 0xffffffff ;  /* 0xffffffff00047882 */ /* 0x000fc60000000000 */
[----:B------:R-:W-:Y:S05]  /*13fb0*/  BRA.DIV UR4, `(.L_x_2675) ;  /* 0x0000005e040c7947 */ /* 0x000fea000b800000 */
[----:B------:R-:W-:-:S13]  /*13fc0*/  ELECT P6, URZ, PT ;  /* 0x00000000003f782f */ /* 0x000fda00038c0000 */
.L_x_2793:
[----:B------:R-:W-:Y:S05]  /*13fd0*/  @!P6 BRA `(.L_x_2674) ;  /* 0x00000004004ce947 */ /* 0x000fea0003800000 */
[----:B------:R-:W-:-:S04]  /*13fe0*/  ISETP.NE.U32.AND P0, PT, R2, RZ, PT ;  /* 0x000000ff0200720c */ /* 0x000fc80003f05070 */
[----:B------:R-:W-:-:S13]  /*13ff0*/  ISETP.NE.AND.EX P0, PT, R3, RZ, PT, P0 ;  /* 0x000000ff0300720c */ /* 0x000fda0003f05300 */
[----:B------:R-:W-:Y:S05]  /*14000*/  @!P0 BRA `(.L_x_2676) ;  /* 0x0000000000588947 */ /* 0x000fea0003800000 */
[----:B------:R-:W3:Y:S01]  /*14010*/  LDC R6, c[0x0][0x43c] ;  /* 0x00010f00ff067b82 */ /* 0x000ee20000000800 */
[----:B-1----:R-:W-:Y:S01]  /*14020*/  IMAD.MOV.U32 R9, RZ, RZ, R4 ;  /* 0x000000ffff097224 */ /* 0x002fe200078e0004 */
[----:B------:R-:W-:Y:S01]  /*14030*/  ULDC.64 UR4, c[0x0][0x428] ;  /* 0x00010a0000047ab9 */ /* 0x000fe20000000a00 */
[----:B------:R-:W-:Y:S02]  /*14040*/  ULDC.64 UR6, c[0x0][0x208] ;  /* 0x0000820000067ab9 */ /* 0x000fe40000000a00 */
[----:B--2---:R-:W-:Y:S01]  /*14050*/  IMAD.MOV.U32 R0, RZ, RZ, R9 ;  /* 0x000000ffff007224 */ /* 0x004fe200078e0009 */
[----:B---3--:R-:W-:-:S13]  /*14060*/  ISETP.NE.AND P0, PT, R6, 0x1, PT ;  /* 0x000000010600780c */ /* 0x008fda0003f05270 */
[----:B0-----:R-:W0:Y:S02]  /*14070*/  @P0 LDC.64 R4, c[0x0][0x440] ;  /* 0x00011000ff040b82 */ /* 0x001e240000000a00 */
[----:B0-----:R-:W-:-:S05]  /*14080*/  @P0 IMAD.HI.U32 R4, R9, R4, RZ ;  /* 0x0000000409040227 */ /* 0x001fca00078e00ff */
        /* <DEDUP_REMOVED lines=12> */
[----:B------:R-:W2:Y:S04]  /*14150*/  LDG.E R0, desc[UR6][R2.64] ;  /* 0x0000000602007981 */ /* 0x000ea8000c1e1900 */
[----:B--2---:R3:W-:Y:S02]  /*14160*/  STL [R1], R0 ;  /* 0x0000000001007387 */ /* 0x0047e40000100800 */
.L_x_2676:
[----:B------:R-:W4:Y:S04]  /*14170*/  LDL R7, [R1+0x4] ;  /* 0x0000040001077983 */ /* 0x000f280000100800 */
[----:B--23--:R-:W4:Y:S04]  /*14180*/  LDL R0, [R1+0x8] ;  /* 0x0000080001007983 */ /* 0x00cf280000100800 */
[----:B------:R-:W2:Y:S01]  /*14190*/  LDL R2, [R1+0x14] ;  /* 0x0000140001027983 */ /* 0x000ea20000100800 */
[----:B----4-:R-:W-:Y:S01]  /*141a0*/  IMAD R0, R0, 0x8, R7 ;  /* 0x0000000800007824 */ /* 0x010fe200078e0207 */
[----:B--2---:R-:W-:-:S04]  /*141b0*/  SHF.L.U32 R2, R2, 0x1f, RZ ;  /* 0x0000001f02027819 */ /* 0x004fc800000006ff */
[----:B------:R-:W2:Y:S02]  /*141c0*/  SYNCS.PHASECHK.TRANS64.TRYWAIT P0, [R0+URZ+0x38840], R2 ;  /* 0x03884002000075a7 */ /* 0x000ea4000800017f */
[----:B--2---:R-:W-:Y:S05]  /*141d0*/  @!P0 BRA `(.L_x_2677) ;  /* 0x0000005800a48947 */ /* 0x004fea0003800000 */
.L_x_2794:
        /* <DEDUP_REMOVED lines=11> */
.L_x_2678:
[----:B------:R-:W3:Y:S04]  /*14290*/  LDL R6, [R1+0x4] ;  /* 0x0000040001067983 */ /* 0x000ee80000100800 */
[----:B0-----:R-:W3:Y:S04]  /*142a0*/  LDL R5, [R1+0x8] ;  /* 0x0000080001057983 */ /* 0x001ee80000100800 */
[----:B------:R-:W4:Y:S04]  /*142b0*/  LDL R4, [R1+0xc] ;  /* 0x00000c0001047983 */ /* 0x000f280000100800 */
[----:B------:R-:W5:Y:S04]  /*142c0*/  LDL R3, [R1+0x18] ;  /* 0x0000180001037983 */ /* 0x000f680000100800 */
[----:B--2---:R-:W2:Y:S01]  /*142d0*/  LDL R2, [R1] ;  /* 0x0000000001027983 */ /* 0x004ea20000100800 */
        /* <DEDUP_REMOVED lines=9> */
[----:B---3--:R-:W-:Y:S01]  /*14370*/  IMAD R0, R5, 0xa000, R6 ;  /* 0x0000a00005007824 */ /* 0x008fe200078e0206 */
[----:B----4-:R-:W-:-:S04]  /*14380*/  R2UR UR11, R4 ;  /* 0x00000000040b72ca */ /* 0x010fc800000e0000 */
[----:B------:R-:W-:Y:S02]  /*14390*/  R2UR UR14, R0 ;  /* 0x00000000000e72ca */ /* 0x000fe400000e0000 */
[----:B-----5:R-:W-:Y:S02]  /*143a0*/  R2UR UR5, R3 ;  /* 0x00000000030572ca */ /* 0x020fe400000e0000 */
[----:B------:R-:W-:Y:S02]  /*143b0*/  P2R R0, PR, RZ, 0x1 ;  /* 0x00000001ff007803 */ /* 0x000fe40000000000 */
[----:B--2---:R-:W-:-:S03]  /*143c0*/  R2UR UR13, R2 ;  /* 0x00000000020d72ca */ /* 0x004fc600000e0000 */
        /* <DEDUP_REMOVED lines=9> */
[----:B0-----:R-:W-:Y:S01]  /*14460*/  UMOV UR8, UR15 ;  /* 0x0000000f00087c82 */ /* 0x001fe20008000000 */
[----:B------:R-:W-:Y:S02]  /*14470*/  UMOV UR10, UR16 ;  /* 0x00000010000a7c82 */ /* 0x000fe40008000000 */
        /* <DEDUP_REMOVED lines=8> */
[----:B---3--:R-:W-:Y:S01]  /*14500*/  NOP ;  /* 0x0000000000007918 */ /* 0x008fe20000000000 */
.L_x_2674:
[----:B------:R-:W3:Y:S04]  /*14510*/  LDL R2, [R1+0x4] ;  /* 0x0000040001027983 */ /* 0x000ee80000100800 */
[----:B------:R-:W4:Y:S04]  /*14520*/  LDL.LU R3, [R1+0x30] ;  /* 0x0000300001037983 */ /* 0x000f280000300800 */
[----:B0-----:R-:W5:Y:S04]  /*14530*/  LDL.LU R5, [R1+0x28] ;  /* 0x0000280001057983 */ /* 0x001f680000300800 */
        /* <DEDUP_REMOVED lines=8> */
[----:B---3--:R-:W-:Y:S01]  /*145c0*/  VIADD R2, R2, 0x14400 ;  /* 0x0001440002027836 */ /* 0x008fe20000000000 */
[----:B----4-:R-:W-:-:S04]  /*145d0*/  SHF.R.S32.HI R0, RZ, 0x1f, R3 ;  /* 0x0000001fff007819 */ /* 0x010fc80000011403 */
        /* <DEDUP_REMOVED lines=14> */
[----:B--2---:R-:W-:Y:S01]  /*146c0*/  MOV R2, 0x0 ;  /* 0x0000000000027802 */ /* 0x004fe20000000f00 */
        /* <DEDUP_REMOVED lines=15> */
.L_x_2680:
[----:B------:R-:W-:Y:S05]  /*147c0*/  BSYNC B6 ;  /* 0x0000000000067941 */ /* 0x000fea0003800000 */
.L_x_2679:
[----:B--2---:R-:W2:Y:S01]  /*147d0*/  LDL.LU R5, [R1+0x30] ;  /* 0x0000300001057983 */ /* 0x004ea20000300800 */
[----:B------:R-:W-:Y:S01]  /*147e0*/  ULDC.64 UR4, c[0x0][0x2d8] ;  /* 0x0000b60000047ab9 */ /* 0x000fe20000000a00 */
[----:B------:R-:W0:Y:S01]  /*147f0*/  LDC R7, c[0x0][0x448] ;  /* 0x00011200ff077b82 */ /* 0x000e220000000800 */
[----:B------:R-:W-:Y:S01]  /*14800*/  ULDC.64 UR6, c[0x0][0x280] ;  /* 0x0000a00000067ab9 */ /* 0x000fe20000000a00 */
[----:B------:R-:W2:Y:S04]  /*14810*/  LDL.LU.64 R2, [R1+0x40] ;  /* 0x0000400001027983 */ /* 0x000ea80000300a00 */
[----:B------:R-:W3:Y:S04]  /*14820*/  LDL.LU R0, [R1+0x38] ;  /* 0x0000380001007983 */ /* 0x000ee80000300800 */
[----:B------:R-:W4:Y:S04]  /*14830*/  LDL.LU R6, [R1+0x4c] ;  /* 0x00004c0001067983 */ /* 0x000f280000300800 */
[----:B------:R-:W4:Y:S01]  /*14840*/  LDL.LU R4, [R1+0x28] ;  /* 0x0000280001047983 */ /* 0x000f220000300800 */
[----:B------:R-:W1:Y:S01]  /*14850*/  S2R R8, SR_TID.X ;  /* 0x0000000000087919 */ /* 0x000e620000002100 */
[----:B------:R-:W1:Y:S01]  /*14860*/  S2R R10, SR_TID.X ;  /* 0x00000000000a7919 */ /* 0x000e620000002100 */
[----:B0-----:R-:W-:Y:S01]  /*14870*/  ISETP.NE.AND P0, PT, R7, 0x1, PT ;  /* 0x000000010700780c */ /* 0x001fe20003f05270 */
[----:B-1----:R-:W-:-:S02]  /*14880*/  IMAD.SHL.U32 R8, R8, 0x8, RZ ;  /* 0x0000000808087824 */ /* 0x002fc400078e00ff */
[----:B------:R-:W-:-:S03]  /*14890*/  IMAD.SHL.U32 R9, R10, 0x8, RZ ;  /* 0x000000080a097824 */ /* 0x000fc600078e00ff */
[----:B------:R-:W-:-:S04]  /*148a0*/  LOP3.LUT R8, R8, 0x38, RZ, 0xc0, !PT ;  /* 0x0000003808087812 */ /* 0x000fc800078ec0ff */
[C---:B------:R-:W-:Y:S02]  /*148b0*/  LOP3.LUT R12, R8.reuse, 0x40, RZ, 0xfc, !PT ;  /* 0x00000040080c7812 */ /* 0x040fe400078efcff */
[C---:B------:R-:W-:Y:S02]  /*148c0*/  LOP3.LUT R11, R8.reuse, 0x80, RZ, 0xfc, !PT ;  /* 0x00000080080b7812 */ /* 0x040fe400078efcff */
[----:B------:R-:W-:Y:S02]  /*148d0*/  LOP3.LUT R8, R8, 0xc0, RZ, 0xfc, !PT ;  /* 0x000000c008087812 */ /* 0x000fe400078efcff */
[----:B------:R-:W-:Y:S01]  /*148e0*/  LOP3.LUT R9, R9, 0x38, RZ, 0xc0, !PT ;  /* 0x0000003809097812 */ /* 0x000fe200078ec0ff */
[----:B--2---:R-:W-:Y:S02]  /*148f0*/  IMAD.MOV.U32 R3, RZ, RZ, R5 ;  /* 0x000000ffff037224 */ /* 0x004fe400078e0005 */
[----:B------:R-:W0:Y:S01]  /*14900*/  S2R R5, SR_TID.X ;  /* 0x0000000000057919 */ /* 0x000e220000002100 */
[----:B---3--:R-:W-:-:S02]  /*14910*/  IMAD R0, R0, UR4, RZ ;  /* 0x0000000400007c24 */ /* 0x008fc4000f8e02ff */
[----:B------:R-:W-:-:S04]  /*14920*/  IMAD.WIDE.U32 R2, R18, UR4, R2 ;  /* 0x0000000412027c25 */ /* 0x000fc8000f8e0002 */
[----:B------:R-:W-:Y:S01]  /*14930*/  IMAD R0, R18, UR5, R0 ;  /* 0x0000000512007c24 */ /* 0x000fe2000f8e0200 */
[----:B------:R-:W-:-:S03]  /*14940*/  ULDC.64 UR4, c[0x0][0x2e0] ;  /* 0x0000b80000047ab9 */ /* 0x000fc60000000a00 */
[----:B------:R-:W-:Y:S02]  /*14950*/  IMAD.IADD R3, R3, 0x1, R0 ;  /* 0x0000000103037824 */ /* 0x000fe400078e0200 */
[----:B----4-:R-:W-:Y:S02]  /*14960*/  IMAD R0, R6, UR4, RZ ;  /* 0x0000000406007c24 */ /* 0x010fe4000f8e02ff */
[C---:B------:R-:W-:Y:S01]  /*14970*/  IMAD.WIDE.U32 R2, R4.reuse, UR4, R2 ;  /* 0x0000000404027c25 */ /* 0x040fe2000f8e0002 */
[----:B------:R-:W1:Y:S03]  /*14980*/  @P0 LDC R6, c[0x0][0x450] ;  /* 0x00011400ff060b82 */ /* 0x000e660000000800 */
[----:B------:R-:W-:Y:S01]  /*14990*/  IMAD R0, R4, UR5, R0 ;  /* 0x0000000504007c24 */ /* 0x000fe2000f8e0200 */
[----:B------:R-:W-:Y:S01]  /*149a0*/  ULDC.64 UR4, c[0x0][0x2d0] ;  /* 0x0000b40000047ab9 */ /* 0x000fe20000000a00 */
[----:B------:R-:W2:Y:S02]  /*149b0*/  S2R R4, SR_TID.X ;  /* 0x0000000000047919 */ /* 0x000ea40000002100 */
[----:B------:R-:W-:Y:S01]  /*149c0*/  IMAD.IADD R3, R3, 0x1, R0 ;  /* 0x0000000103037824 */ /* 0x000fe200078e0200 */
[----:B0-----:R-:W-:-:S04]  /*149d0*/  LOP3.LUT R5, R5, 0x7f, RZ, 0xc0, !PT ;  /* 0x0000007f05057812 */ /* 0x001fc800078ec0ff */
[----:B------:R-:W-:Y:S01]  /*149e0*/  SHF.R.U32.HI R5, RZ, 0x3, R5 ;  /* 0x00000003ff057819 */ /* 0x000fe20000011605 */
[----:B--2---:R-:W-:-:S05]  /*149f0*/  IMAD.SHL.U32 R4, R4, 0x10, RZ ;  /* 0x0000001004047824 */ /* 0x004fca00078e00ff */
[----:B------:R-:W-:Y:S02]  /*14a00*/  LOP3.LUT R4, R5, 0x70, R4, 0xf8, !PT ;  /* 0x0000007005047812 */ /* 0x000fe400078ef804 */
[----:B------:R-:W0:Y:S03]  /*14a10*/  @P0 LDC R5, c[0x0][0x44c] ;  /* 0x00011300ff050b82 */ /* 0x000e260000000800 */
[----:B------:R-:W-:-:S04]  /*14a20*/  IMAD R0, R17, 0x80, R4 ;  /* 0x0000008011007824 */ /* 0x000fc800078e0204 */
        /* <DEDUP_REMOVED lines=11> */
[----:B------:R-:W-:-:S05]  /*14ae0*/  SHF.R.S32.HI R4, RZ, 0x1f, R0 ;  /* 0x0000001fff047819 */ /* 0x000fca0000011400 */
[----:B------:R-:W-:Y:S02]  /*14af0*/  IMAD R6, R4, UR4, RZ ;  /* 0x0000000404067c24 */ /* 0x000fe4000f8e02ff */
[----:B------:R-:W-:Y:S01]  /*14b00*/  IMAD.WIDE.U32 R4, R0, UR4, R2 ;  /* 0x0000000400047c25 */ /* 0x000fe2000f8e0002 */
[----:B------:R-:W-:Y:S02]  /*14b10*/  ULDC UR4, c[0x0][0x2b8] ;  /* 0x0000ae0000047ab9 */ /* 0x000fe40000000800 */
[----:B------:R-:W-:Y:S01]  /*14b20*/  ISETP.GE.AND P3, PT, R8, UR4, PT ;  /* 0x0000000408007c0c */ /* 0x000fe2000bf66270 */
[----:B------:R-:W-:Y:S01]  /*14b30*/  IMAD R0, R0, UR5, R6 ;  /* 0x0000000500007c24 */ /* 0x000fe2000f8e0206 */
[----:B------:R0:W5:Y:S01]  /*14b40*/  LDL R8, [R1+0x24] ;  /* 0x0000240001087983 */ /* 0x0001620000100800 */
[----:B------:R-:W-:Y:S02]  /*14b50*/  LEA R3, P4, R4, UR6, 0x1 ;  /* 0x0000000604037c11 */ /* 0x000fe4000f8808ff */
[----:B------:R-:W-:Y:S01]  /*14b60*/  IMAD.IADD R0, R5, 0x1, R0 ;  /* 0x0000000105007824 */ /* 0x000fe200078e0200 */
[----:B------:R-:W-:-:S02]  /*14b70*/  ISETP.GE.AND P0, PT, R9, UR4, PT ;  /* 0x0000000409007c0c */ /* 0x000fc4000bf06270 */
[----:B------:R-:W-:Y:S02]  /*14b80*/  ISETP.GE.AND P1, PT, R12, UR4, PT ;  /* 0x000000040c007c0c */ /* 0x000fe4000bf26270 */
[----:B------:R-:W-:Y:S01]  /*14b90*/  ISETP.GE.AND P2, PT, R11, UR4, PT ;  /* 0x000000040b007c0c */ /* 0x000fe2000bf46270 */
[----:B------:R-:W-:Y:S01]  /*14ba0*/  UMOV UR4, 0xffffffff ;  /* 0xffffffff00047882 */ /* 0x000fe20000000000 */
[----:B------:R-:W-:Y:S02]  /*14bb0*/  LOP3.LUT R10, R10, 0x7f, RZ, 0xc0, !PT ;  /* 0x0000007f0a0a7812 */ /* 0x000fe400078ec0ff */
[----:B------:R-:W-:Y:S02]  /*14bc0*/  LEA.HI.X R0, R4, UR7, R0, 0x1, P4 ;  /* 0x0000000704007c11 */ /* 0x000fe4000a0f0c00 */
[----:B------:R-:W-:Y:S01]  /*14bd0*/  SHF.R.U32.HI R10, RZ, 0x3, R10 ;  /* 0x00000003ff0a7819 */ /* 0x000fe2000001160a */
[----:B0-----:R-:W-:Y:S06]  /*14be0*/  BRA.DIV UR4, `(.L_x_2681) ;  /* 0x0000005204347947 */ /* 0x001fec000b800000 */
[----:B------:R-:W2:Y:S01]  /*14bf0*/  LDL.LU R4, [R1+0x34] ;  /* 0x0000340001047983 */ /* 0x000ea20000300800 */
[----:B------:R-:W-:Y:S01]  /*14c00*/  IMAD R17, R17, 0x80, R10 ;  /* 0x0000008011117824 */ /* 0x000fe200078e020a */
[----:B------:R-:W-:Y:S02]  /*14c10*/  ULDC.64 UR4, c[0x0][0x208] ;  /* 0x0000820000047ab9 */ /* 0x000fe40000000a00 */
[----:B------:R-:W0:Y:S04]  /*14c20*/  SHFL.IDX PT, R5, R3, RZ, 0x181f ;  /* 0x00181fff03057589 */ /* 0x000e2800000e0000 */
[----:B------:R-:W-:Y:S01]  /*14c30*/  SHFL.IDX PT, R6, R0, 0x6, 0x181f ;  /* 0x00d81f0000067f89 */ /* 0x000fe200000e0000 */
[----:B--2---:R-:W-:-:S03]  /*14c40*/  IMAD R2, R4, R7, RZ ;  /* 0x0000000704027224 */ /* 0x004fc600078e02ff */
[----:B------:R-:W1:Y:S02]  /*14c50*/  SHFL.IDX PT, R4, R0, RZ, 0x181f ;  /* 0x00181fff00047589 */ /* 0x000e6400000e0000 */
        /* <DEDUP_REMOVED lines=75> */
[----:B0-----:R-:W0:Y:S01]  /*15110*/  SHFL.IDX PT, R5, R3, 0x6, 0x181f ;  /* 0x00d81f0003057f89 */ /* 0x001e2200000e0000 */
[----:B------:R-:W-:-:S03]  /*15120*/  VIADD R4, R17, 0x60 ;  /* 0x0000006011047836 */ /* 0x000fc60000000000 */
[----:B------:R-:W1:Y:S02]  /*15130*/  SHFL.IDX PT, R3, R3, 0x7, 0x181f ;  /* 0x00f81f0003037f89 */ /* 0x000e6400000e0000 */
[----:B------:R-:W-:-:S13]  /*15140*/  ISETP.GE.AND P5, PT, R4, R2, PT ;  /* 0x000000020400720c */ /* 0x000fda0003fa6270 */
[----:B0-----:R-:W-:-:S05]  /*15150*/  @!P5 LEA R5, P4, R9, R5, 0x1 ;  /* 0x000000050905d211 */ /* 0x001fca00078808ff */
[----:B------:R-:W-:Y:S02]  /*15160*/  @!P5 IMAD.X R4, RZ, RZ, R6, P4 ;  /* 0x000000ffff04d224 */ /* 0x000fe400020e0606 */
[----:B------:R0:W2:Y:S03]  /*15170*/  SHFL.IDX PT, R6, R0, 0x7, 0x181f ;  /* 0x00f81f0000067f89 */ /* 0x0000a600000e0000 */
[----:B------:R-:W-:-:S04]  /*15180*/  @!P5 LOP3.LUT R5, R5, R4, RZ, 0x3c, !PT ;  /* 0x000000040505d212 */ /* 0x000fc800078e3cff */
[----:B------:R-:W-:-:S04]  /*15190*/  @!P5 LOP3.LUT R4, R5, R4, RZ, 0x3c, !PT ;  /* 0x000000040504d212 */ /* 0x000fc800078e3cff */
[----:B------:R-:W-:-:S05]  /*151a0*/  @!P5 LOP3.LUT R5, R5, R4, RZ, 0x3c, !PT ;  /* 0x000000040505d212 */ /* 0x000fca00078e3cff */
[----:B------:R0:W-:Y:S04]  /*151b0*/  @!P5 LDGSTS.E.BYPASS.LTC128B.128 [R8+0x17400], desc[UR4][R4.64], !P0 ;  /* 0x174000000408dfae */ /* 0x0001e8000c101d44 */
[----:B------:R0:W-:Y:S04]  /*151c0*/  @!P5 LDGSTS.E.BYPASS.LTC128B.128 [R8+0x1b400], desc[UR4][R4.64+0x80], !P1 ;  /* 0x1b4000800408dfae */ /* 0x0001e8000c901d44 */
[----:B------:R0:W-:Y:S04]  /*151d0*/  @!P5 LDGSTS.E.BYPASS.LTC128B.128 [R8+0x1f400], desc[UR4][R4.64+0x100], !P2 ;  /* 0x1f4001000408dfae */ /* 0x0001e8000d101d44 */
[----:B-12---:R0:W-:Y:S02]  /*151e0*/  @!P5 LDGSTS.E.BYPASS.LTC128B.128 [R8+0x23400], desc[UR4][R4.64+0x180], !P3 ;  /* 0x234001800408dfae */ /* 0x0061e4000d901d44 */
.L_x_2811:
[----:B------:R-:W-:Y:S01]  /*151f0*/  VIADD R17, R17, 0x70 ;  /* 0x0000007011117836 */ /* 0x000fe20000000000 */
[----:B------:R-:W-:Y:S04]  /*15200*/  BSSY B0, `(.L_x_2682) ;  /* 0x000000d000007945 */ /* 0x000fe80003800000 */
[----:B------:R-:W-:-:S13]  /*15210*/  ISETP.GE.AND P4, PT, R17, R2, PT ;  /* 0x000000021100720c */ /* 0x000fda0003f86270 */
[----:B------:R-:W-:Y:S05]  /*15220*/  @P4 BRA `(.L_x_2683) ;  /* 0x0000000000284947 */ /* 0x000fea0003800000 */
[----:B------:R-:W-:Y:S01]  /*15230*/  LEA R2, P4, R9, R3, 0x1 ;  /* 0x0000000309027211 */ /* 0x000fe200078808ff */
        /* <DEDUP_REMOVED lines=9> */
.L_x_2683:
[----:B------:R-:W-:Y:S05]  /*152d0*/  BSYNC B0 ;  /* 0x0000000000007941 */ /* 0x000fea0003800000 */
.L_x_2682:
[----:B01----:R-:W2:Y:S01]  /*152e0*/  LDL R8, [R1+0x4] ;  /* 0x0000040001087983 */ /* 0x003ea20000100800 */
[----:B------:R-:W-:Y:S01]  /*152f0*/  PLOP3.LUT P0, PT, PT, PT, PT, 0x80, 0x0 ;  /* 0x000000000000781c */ /* 0x000fe20003f0f070 */
[----:B------:R-:W-:Y:S01]  /*15300*/  NOP ;  /* 0x0000000000007918 */ /* 0x000fe20000000000 */
[----:B--2---:R-:W-:-:S11]  /*15310*/  VIADD R6, R8, 0x38800 ;  /* 0x0003880008067836 */ /* 0x004fd60000000000 */
.L_x_2684:
        /* <DEDUP_REMOVED lines=19> */
.L_x_2812:
[----:B------:R-:W-:Y:S05]  /*15450*/  BSYNC B0 ;  /* 0x0000000000007941 */ /* 0x000fea0003800000 */
.L_x_2685:
[----:B0-----:R-:W2:Y:S01]  /*15460*/  LDL R2, [R1+0x2c] ;  /* 0x00002c0001027983 */ /* 0x001ea20000100800 */
[----:B------:R-:W-:Y:S01]  /*15470*/  BSSY B0, `(.L_x_2687) ;  /* 0x00002b7000007945 */ /* 0x000fe20003800000 */
[----:B--2---:R-:W-:-:S13]  /*15480*/  ISETP.GE.AND P0, PT, R2, 0x2, PT ;  /* 0x000000020200780c */ /* 0x004fda0003f06270 */
[----:B------:R-:W-:Y:S05]  /*15490*/  @!P0 BRA `(.L_x_2688) ;  /* 0x0000002800d08947 */ /* 0x000fea0003800000 */
[C---:B------:R-:W-:Y:S01]  /*154a0*/  LOP3.LUT R0, R2.reuse, 0x1, RZ, 0xc0, !PT ;  /* 0x0000000102007812 */ /* 0x040fe200078ec0ff */
[----:B------:R-:W-:Y:S01]  /*154b0*/  VIADD R4, R2, 0xfffffffe ;  /* 0xfffffffe02047836 */ /* 0x000fe20000000000 */
[----:B------:R-:W-:Y:S02]  /*154c0*/  BSSY B2, `(.L_x_2689) ;  /* 0x00000ed000027945 */ /* 0x000fe40003800000 */
[----:B------:R-:W-:Y:S01]  /*154d0*/  ISETP.NE.U32.AND P0, PT, R0, 0x1, PT ;  /* 0x000000010000780c */ /* 0x000fe20003f05070 */
[----:B------:R-:W-:-:S12]  /*154e0*/  IMAD.MOV.U32 R0, RZ, RZ, R4 ;  /* 0x000000ffff007224 */ /* 0x000fd800078e0004 */
[----:B------:R-:W-:Y:S05]  /*154f0*/  @!P0 BRA `(.L_x_2690) ;  /* 0x0000000c00a48947 */ /* 0x000fea0003800000 */
        /* <DEDUP_REMOVED lines=11> */
[----:B------:R0:W5:Y:S01]  /*155b0*/  LDL R5, [R1] ;  /* 0x0000000001057983 */ /* 0x0001620000100800 */
[----:B------:R-:W-:Y:S02]  /*155c0*/  ULDC.64 UR4, c[0x0][0x418] ;  /* 0x0001060000047ab9 */ /* 0x000fe40000000a00 */
[----:B------:R-:W-:-:S04]  /*155d0*/  ISETP.NE.U32.AND P0, PT, RZ, UR4, PT ;  /* 0x00000004ff007c0c */ /* 0x000fc8000bf05070 */
[----:B------:R-:W-:Y:S01]  /*155e0*/  ISETP.NE.AND.EX P0, PT, RZ, UR5, PT, P0 ;  /* 0x00000005ff007c0c */ /* 0x000fe2000bf05300 */
[----:B------:R-:W-:-:S12]  /*155f0*/  IMAD.MOV.U32 R8, RZ, RZ, R4 ;  /* 0x000000ffff087224 */ /* 0x000fd800078e0004 */
[----:B0-----:R-:W-:Y:S05]  /*15600*/  @!P0 BRA `(.L_x_2693) ;  /* 0x0000000000548947 */ /* 0x001fea0003800000 */
[----:B------:R-:W2:Y:S01]  /*15610*/  LDL R10, [R1+0x1c] ;  /* 0x00001c00010a7983 */ /* 0x000ea20000100800 */
[----:B-----5:R-:W0:Y:S03]  /*15620*/  LDC R5, c[0x0][0x43c] ;  /* 0x00010f00ff057b82 */ /* 0x020e260000000800 */
[----:B------:R-:W3:Y:S01]  /*15630*/  LDL R7, [R1+0x10] ;  /* 0x0000100001077983 */ /* 0x000ee20000100800 */
[----:B------:R-:W-:Y:S01]  /*15640*/  IMAD.MOV.U32 R0, RZ, RZ, R4 ;  /* 0x000000ffff007224 */ /* 0x000fe200078e0004 */
[----:B------:R-:W-:Y:S01]  /*15650*/  ULDC.64 UR6, c[0x0][0x428] ;  /* 0x00010a0000067ab9 */ /* 0x000fe20000000a00 */
[----:B------:R-:W-:Y:S01]  /*15660*/  ULDC.64 UR8, c[0x0][0x208] ;  /* 0x0000820000087ab9 */ /* 0x000fe20000000a00 */
[----:B0-----:R-:W-:-:S13]  /*15670*/  ISETP.NE.AND P0, PT, R5, 0x1, PT ;  /* 0x000000010500780c */ /* 0x001fda0003f05270 */
[----:B------:R-:W0:Y:S02]  /*15680*/  @P0 LDC.64 R2, c[0x0][0x440] ;  /* 0x00011000ff020b82 */ /* 0x000e240000000a00 */
[----:B0-----:R-:W-:-:S05]  /*15690*/  @P0 IMAD.HI.U32 R2, R4, R2, RZ ;  /* 0x0000000204020227 */ /* 0x001fca00078e00ff */
[----:B------:R-:W-:-:S04]  /*156a0*/  @P0 SHF.R.U32.HI R0, RZ, R3, R2 ;  /* 0x00000003ff000219 */ /* 0x000fc80000011602 */
[--C-:B------:R-:W-:Y:S01]  /*156b0*/  SHF.R.S32.HI R3, RZ, 0x1f, R0.reuse ;  /* 0x0000001fff037819 */ /* 0x100fe20000011400 */
[----:B------:R-:W-:-:S04]  /*156c0*/  IMAD.MOV R8, RZ, RZ, -R0 ;  /* 0x000000ffff087224 */ /* 0x000fc800078e0a00 */
[----:B------:R-:W-:Y:S02]  /*156d0*/  IMAD R8, R5, R8, R4 ;  /* 0x0000000805087224 */ /* 0x000fe400078e0204 */
[----:B--2---:R-:W-:-:S04]  /*156e0*/  IMAD R2, R10, UR6, RZ ;  /* 0x000000060a027c24 */ /* 0x004fc8000f8e02ff */
[----:B---3--:R-:W-:Y:S02]  /*156f0*/  IMAD R5, R7, UR7, R2 ;  /* 0x0000000707057c24 */ /* 0x008fe4000f8e0202 */
[----:B------:R-:W-:-:S04]  /*15700*/  IMAD.MOV.U32 R2, RZ, RZ, R0 ;  /* 0x000000ffff027224 */ /* 0x000fc800078e0000 */
[----:B------:R-:W-:-:S04]  /*15710*/  IMAD.WIDE.U32 R2, R7, UR6, R2 ;  /* 0x0000000607027c25 */ /* 0x000fc8000f8e0002 */
[----:B------:R-:W-:Y:S01]  /*15720*/  IMAD.IADD R0, R5, 0x1, R3 ;  /* 0x0000000105007824 */ /* 0x000fe200078e0203 */
[----:B------:R-:W-:-:S04]  /*15730*/  LEA R10, P0, R2, UR4, 0x2 ;  /* 0x00000004020a7c11 */ /* 0x000fc8000f8010ff */
[----:B------:R-:W-:-:S05]  /*15740*/  LEA.HI.X R11, R2, UR5, R0, 0x2, P0 ;  /* 0x00000005020b7c11 */ /* 0x000fca00080f1400 */
[----:B------:R0:W5:Y:S04]  /*15750*/  LDG.E R5, desc[UR8][R10.64] ;  /* 0x000000080a057981 */ /* 0x000168000c1e1900 */
.L_x_2693:
[----:B------:R-:W2:Y:S01]  /*15760*/  LDL R0, [R1+0x4] ;  /* 0x0000040001007983 */ /* 0x000ea20000100800 */
[----:B------:R-:W-:Y:S01]  /*15770*/  BSSY B3, `(.L_x_2694) ;  /* 0x0000005000037945 */ /* 0x000fe20003800000 */
[----:B--2---:R-:W-:Y:S01]  /*15780*/  IMAD R2, R9, 0x8, R0 ;  /* 0x0000000809027824 */ /* 0x004fe200078e0200 */
[----:B------:R-:W-:-:S04]  /*15790*/  SHF.L.U32 R0, R12, 0x1f, RZ ;  /* 0x0000001f0c007819 */ /* 0x000fc800000006ff */
[----:B------:R-:W1:Y:S02]  /*157a0*/  SYNCS.PHASECHK.TRANS64.TRYWAIT P0, [R2+URZ+0x38840], R0 ;  /* 0x03884000020075a7 */ /* 0x000e64000800017f */
[----:B-1----:R-:W-:Y:S05]  /*157b0*/  @!P0 BRA `(.L_x_2695) ;  /* 0x0000005000708947 */ /* 0x002fea0003800000 */
.L_x_2813:
[----:B------:R-:W-:Y:S05]  /*157c0*/  BSYNC B3 ;  /* 0x0000000000037941 */ /* 0x000fea0003800000 */
.L_x_2694:
[----:B------:R-:W2:Y:S01]  /*157d0*/  S2R R3, SR_TID.X ;  /* 0x0000000000037919 */ /* 0x000ea20000002100 */
[----:B------:R-:W-:Y:S01]  /*157e0*/  BSSY B3, `(.L_x_2696) ;  /* 0x000000b000037945 */ /* 0x000fe20003800000 */
        /* <DEDUP_REMOVED lines=10> */
.L_x_2697:
[----:B------:R-:W-:Y:S05]  /*15890*/  BSYNC B3 ;  /* 0x0000000000037941 */ /* 0x000fea0003800000 */
.L_x_2696:
[----:B------:R-:W2:Y:S04]  /*158a0*/  LDL R3, [R1+0x4] ;  /* 0x0000040001037983 */ /* 0x000ea80000100800 */
        /* <DEDUP_REMOVED lines=12> */
.L_x_2698:
        /* <DEDUP_REMOVED lines=16> */
.L_x_2699:
        /* <DEDUP_REMOVED lines=16> */
.L_x_2700:
        /* <DEDUP_REMOVED lines=16> */
.L_x_2701:
        /* <DEDUP_REMOVED lines=10> */
[----:B0-----:R-:W2:Y:S04]  /*15d10*/  LDL.LU R10, [R1+0x14] ;  /* 0x00001400010a7983 */ /* 0x001ea80000300800 */
[----:B------:R-:W3:Y:S01]  /*15d20*/  LDL R7, [R1+0x8] ;  /* 0x0000080001077983 */ /* 0x000ee20000100800 */
[----:B------:R-:W-:Y:S01]  /*15d30*/  BSSY B3, `(.L_x_2702) ;  /* 0x0000005000037945 */ /* 0x000fe20003800000 */
[----:B--2---:R-:W-:Y:S01]  /*15d40*/  SHF.L.U32 R0, R10, 0x1f, RZ ;  /* 0x0000001f0a007819 */ /* 0x004fe200000006ff */
[----:B---3--:R-:W-:-:S04]  /*15d50*/  IMAD R2, R7, 0x8, R6 ;  /* 0x0000000807027824 */ /* 0x008fc800078e0206 */
[----:B------:R-:W0:Y:S02]  /*15d60*/  SYNCS.PHASECHK.TRANS64.TRYWAIT P0, [R2+URZ+0x60], R0 ;  /* 0x00006000020075a7 */ /* 0x000e24000800017f */
[----:B0-----:R-:W-:Y:S05]  /*15d70*/  @!P0 BRA `(.L_x_2703) ;  /* 0x0000004c00148947 */ /* 0x001fea0003800000 */
.L_x_2814:
[----:B------:R-:W-:Y:S05]  /*15d80*/  BSYNC B3 ;  /* 0x0000000000037941 */ /* 0x000fea0003800000 */
.L_x_2702:
        /* <DEDUP_REMOVED lines=14> */
.L_x_2705:
[----:B------:R-:W-:Y:S05]  /*15e70*/  BSYNC B3 ;  /* 0x0000000000037941 */ /* 0x000fea0003800000 */
.L_x_2704:
        /* <DEDUP_REMOVED lines=15> */
.L_x_2706:
        /* <DEDUP_REMOVED lines=16> */
.L_x_2707:
        /* <DEDUP_REMOVED lines=16> */
.L_x_2708:
        /* <DEDUP_REMOVED lines=16> */
.L_x_2709:
        /* <DEDUP_REMOVED lines=13> */
.L_x_2692:
[----:B------:R-:W-:Y:S05]  /*16340*/  BSYNC B1 ;  /* 0x0000000000017941 */ /* 0x000fea0003800000 */
.L_x_2691:
[----:B------:R-:W2:Y:S04]  /*16350*/  LDL.LU R0, [R1+0x2c] ;  /* 0x00002c0001007983 */ /* 0x000ea80000300800 */
[----:B------:R1:W-:Y:S04]  /*16360*/  STL [R1+0x8], R9 ;  /* 0x0000080901007387 */ /* 0x0003e80000100800 */
[----:B------:R1:W-:Y:S02]  /*16370*/  STL [R1+0x14], R12 ;  /* 0x0000140c01007387 */ /* 0x0003e40000100800 */
[----:B-12---:R-:W-:-:S07]  /*16380*/  VIADD R0, R0, 0xfffffffd ;  /* 0xfffffffd00007836 */ /* 0x006fce0000000000 */
.L_x_2690:
[----:B------:R-:W-:Y:S05]  /*16390*/  BSYNC B2 ;  /* 0x0000000000027941 */ /* 0x000fea0003800000 */
.L_x_2689:
[----:B------:R-:W-:-:S13]  /*163a0*/  ISETP.NE.AND P0, PT, R4, RZ, PT ;  /* 0x000000ff0400720c */ /* 0x000fda0003f05270 */
[----:B------:R-:W-:Y:S05]  /*163b0*/  @!P0 BRA `(.L_x_2688) ;  /* 0x0000001c00088947 */ /* 0x000fea0003800000 */
[----:B0-----:R0:W5:Y:S02]  /*163c0*/  LDL R8, [R1] ;  /* 0x0000000001087983 */ /* 0x0011640000100800 */
.L_x_2748:
        /* <DEDUP_REMOVED lines=8> */
[----:B------:R-:W-:Y:S02]  /*16450*/  SEL R5, RZ, 0x1, P0 ;  /* 0x00000001ff057807 */ /* 0x000fe40000000000 */
[----:B------:R-:W-:Y:S02]  /*16460*/  SEL R4, R4, RZ, P0 ;  /* 0x000000ff04047207 */ /* 0x000fe40000000000 */
[----:B----4-:R-:W-:Y:S01]  /*16470*/  LOP3.LUT R5, R2, R5, RZ, 0x3c, !PT ;  /* 0x0000000502057212 */ /* 0x010fe200078e3cff */
[----:B-1----:R-:W-:Y:S06]  /*16480*/  @!P1 BRA `(.L_x_2711) ;  /* 0x0000000c004c9947 */ /* 0x002fec0003800000 */
        /* <DEDUP_REMOVED lines=25> */
.L_x_2712:
[----:B------:R-:W2:Y:S01]  /*16620*/  LDL R2, [R1+0x4] ;  /* 0x0000040001027983 */ /* 0x000ea20000100800 */
[----:B------:R-:W-:Y:S01]  /*16630*/  BSSY B2, `(.L_x_2713) ;  /* 0x0000005000027945 */ /* 0x000fe20003800000 */
[----:B--2---:R-:W-:Y:S01]  /*16640*/  IMAD R3, R4, 0x8, R2 ;  /* 0x0000000804037824 */ /* 0x004fe200078e0202 */
[----:B------:R-:W-:-:S04]  /*16650*/  SHF.L.U32 R2, R5, 0x1f, RZ ;  /* 0x0000001f05027819 */ /* 0x000fc800000006ff */
[----:B------:R-:W2:Y:S02]  /*16660*/  SYNCS.PHASECHK.TRANS64.TRYWAIT P0, [R3+URZ+0x38840], R2 ;  /* 0x03884002030075a7 */ /* 0x000ea4000800017f */
[----:B--2---:R-:W-:Y:S05]  /*16670*/  @!P0 BRA `(.L_x_2714) ;  /* 0x0000004000e88947 */ /* 0x004fea0003800000 */
.L_x_2815:
[----:B------:R-:W-:Y:S05]  /*16680*/  BSYNC B2 ;  /* 0x0000000000027941 */ /* 0x000fea0003800000 */
.L_x_2713:
        /* <DEDUP_REMOVED lines=12> */
.L_x_2716:
[----:B------:R-:W-:Y:S05]  /*16750*/  BSYNC B2 ;  /* 0x0000000000027941 */ /* 0x000fea0003800000 */
.L_x_2715:
        /* <DEDUP_REMOVED lines=13> */
.L_x_2717:
        /* <DEDUP_REMOVED lines=16> */
.L_x_2718:
        /* <DEDUP_REMOVED lines=16> */
.L_x_2719:
        /* <DEDUP_REMOVED lines=16> */
.L_x_2720:
        /* <DEDUP_REMOVED lines=17> */
.L_x_2816:
[----:B------:R-:W-:Y:S05]  /*16c40*/  BSYNC B2 ;  /* 0x0000000000027941 */ /* 0x000fea0003800000 */
.L_x_2721:
        /* <DEDUP_REMOVED lines=11> */
.L_x_2724:
[----:B------:R-:W-:Y:S05]  /*16d00*/  BSYNC B2 ;  /* 0x0000000000027941 */ /* 0x000fea0003800000 */
.L_x_2723:
        /* <DEDUP_REMOVED lines=14> */
.L_x_2725:
        /* <DEDUP_REMOVED lines=16> */
.L_x_2726:
        /* <DEDUP_REMOVED lines=16> */
.L_x_2727:
        /* <DEDUP_REMOVED lines=16> */
.L_x_2728:
        /* <DEDUP_REMOVED lines=13> */
.L_x_2711:
[----:B------:R-:W-:Y:S05]  /*171c0*/  BSYNC B1 ;  /* 0x0000000000017941 */ /* 0x000fea0003800000 */
.L_x_2710:
        /* <DEDUP_REMOVED lines=36> */
.L_x_2731:
[----:B------:R-:W3:Y:S01]  /*17410*/  LDL R2, [R1+0x4] ;  /* 0x0000040001027983 */ /* 0x000ee20000100800 */
[----:B------:R-:W-:Y:S01]  /*17420*/  SHF.L.U32 R3, R10, 0x1f, RZ ;  /* 0x0000001f0a037819 */ /* 0x000fe200000006ff */
[----:B------:R-:W-:Y:S01]  /*17430*/  BSSY B2, `(.L_x_2732) ;  /* 0x0000004000027945 */ /* 0x000fe20003800000 */
[----:B---3--:R-:W-:-:S04]  /*17440*/  IMAD R2, R11, 0x8, R2 ;  /* 0x000000080b027824 */ /* 0x008fc800078e0202 */
[----:B------:R-:W3:Y:S02]  /*17450*/  SYNCS.PHASECHK.TRANS64.TRYWAIT P0, [R2+URZ+0x38840], R3 ;  /* 0x03884003020075a7 */ /* 0x000ee4000800017f */
[----:B---3--:R-:W-:Y:S05]  /*17460*/  @!P0 BRA `(.L_x_2733) ;  /* 0x0000003400948947 */ /* 0x008fea0003800000 */
.L_x_2817:
[----:B------:R-:W-:Y:S05]  /*17470*/  BSYNC B2 ;  /* 0x0000000000027941 */ /* 0x000fea0003800000 */
.L_x_2732:
        /* <DEDUP_REMOVED lines=12> */
.L_x_2735:
[----:B------:R-:W-:Y:S05]  /*17540*/  BSYNC B2 ;  /* 0x0000000000027941 */ /* 0x000fea0003800000 */
.L_x_2734:
        /* <DEDUP_REMOVED lines=15> */
.L_x_2736:
        /* <DEDUP_REMOVED lines=16> */
.L_x_2737:
        /* <DEDUP_REMOVED lines=16> */
.L_x_2738:
        /* <DEDUP_REMOVED lines=16> */
.L_x_2739:
        /* <DEDUP_REMOVED lines=15> */
.L_x_2818:
[----:B------:R-:W-:Y:S05]  /*17a30*/  BSYNC B2 ;  /* 0x0000000000027941 */ /* 0x000fea0003800000 */
.L_x_2740:
        /* <DEDUP_REMOVED lines=11> */
.L_x_2743:
[----:B------:R-:W-:Y:S05]  /*17af0*/  BSYNC B2 ;  /* 0x0000000000027941 */ /* 0x000fea0003800000 */
.L_x_2742:
        /* <DEDUP_REMOVED lines=13> */
.L_x_2744:
        /* <DEDUP_REMOVED lines=16> */
.L_x_2745:
        /* <DEDUP_REMOVED lines=16> */
.L_x_2746:
        /* <DEDUP_REMOVED lines=16> */
.L_x_2747:
        /* <DEDUP_REMOVED lines=13> */
.L_x_2730:
[----:B------:R-:W-:Y:S05]  /*17fa0*/  BSYNC B1 ;  /* 0x0000000000017941 */ /* 0x000fea0003800000 */
.L_x_2729:
[C---:B------:R-:W-:Y:S01]  /*17fb0*/  ISETP.GT.AND P0, PT, R0.reuse, 0x1, PT ;  /* 0x000000010000780c */ /* 0x040fe20003f04270 */
[----:B------:R-:W-:-:S12]  /*17fc0*/  VIADD R0, R0, 0xfffffffe ;  /* 0xfffffffe00007836 */ /* 0x000fd80000000000 */
[----:B------:R-:W-:Y:S05]  /*17fd0*/  @P0 BRA `(.L_x_2748) ;  /* 0xffffffe000fc0947 */ /* 0x000fea000383ffff */
.L_x_2688:
[----:B------:R-:W-:Y:S05]  /*17fe0*/  BSYNC B0 ;  /* 0x0000000000007941 */ /* 0x000fea0003800000 */
.L_x_2687:
[----:B------:R-:W4:Y:S01]  /*17ff0*/  S2R R2, SR_TID.X ;  /* 0x0000000000027919 */ /* 0x000f220000002100 */
[----:B------:R-:W-:Y:S01]  /*18000*/  BSSY B0, `(.L_x_2749) ;  /* 0x0000011000007945 */ /* 0x000fe20003800000 */
[----:B----4-:R-:W-:-:S04]  /*18010*/  LOP3.LUT R3, R2, 0x7f, RZ, 0xc0, !PT ;  /* 0x0000007f02037812 */ /* 0x010fc800078ec0ff */
[----:B------:R-:W-:-:S13]  /*18020*/  ISETP.NE.AND P0, PT, R3, RZ, PT ;  /* 0x000000ff0300720c */ /* 0x000fda0003f05270 */
[----:B------:R-:W-:Y:S05]  /*18030*/  @P0 BRA `(.L_x_2750) ;  /* 0x0000000000340947 */ /* 0x000fea0003800000 */
[----:B------:R-:W4:Y:S01]  /*18040*/  S2R R2, SR_LANEID ;  /* 0x0000000000027919 */ /* 0x000f220000000000 */
[----:B------:R-:W-:Y:S01]  /*18050*/  VOTEU.ANY UR4, UPT, PT ;  /* 0x0000000000047886 */ /* 0x000fe200038e0100 */
[----:B0-----:R-:W0:Y:S01]  /*18060*/  LDC.64 R4, c[0x0][0xc60] ;  /* 0x00031800ff047b82 */ /* 0x001e220000000a00 */
[----:B------:R-:W4:Y:S01]  /*18070*/  FLO.U32 R0, UR4 ;  /* 0x0000000400007d00 */ /* 0x000f2200080e0000 */
[----:B------:R-:W-:Y:S01]  /*18080*/  ULDC.64 UR6, c[0x0][0x208] ;  /* 0x0000820000067ab9 */ /* 0x000fe20000000a00 */
[----:B----4-:R-:W-:-:S06]  /*18090*/  ISETP.EQ.U32.AND P0, PT, R0, R2, PT ;  /* 0x000000020000720c */ /* 0x010fcc0003f02070 */
[----:B------:R-:W0:Y:S07]  /*180a0*/  POPC R2, UR4 ;  /* 0x0000000400027d09 */ /* 0x000e2e0008000000 */
[----:B0-----:R-:W4:Y:S04]  /*180b0*/  @P0 ATOMG.E.ADD.STRONG.GPU PT, R2, desc[UR6][R4.64], R2 ;  /* 0x00000002040209a8 */ /* 0x001f2800081ee1c6 */
[----:B----4-:R0:W4:Y:S02]  /*180c0*/  SHFL.IDX PT, R2, R2, R0, 0x1f ;  /* 0x00001f0002027589 */ /* 0x01012400000e0000 */
[----:B0-----:R-:W0:Y:S02]  /*180d0*/  S2R R0, SR_LTMASK ;  /* 0x0000000000007919 */ /* 0x001e240000003900 */
[----:B0-----:R-:W-:-:S06]  /*180e0*/  LOP3.LUT R0, R0, UR4, RZ, 0xc0, !PT ;  /* 0x0000000400007c12 */ /* 0x001fcc000f8ec0ff */
[----:B------:R-:W4:Y:S02]  /*180f0*/  POPC R0, R0 ;  /* 0x0000000000007309 */ /* 0x000f240000000000 */
[----:B----4-:R-:W-:-:S07]  /*18100*/  IADD3 R16, R2, UR38, R0 ;  /* 0x0000002602107c10 */ /* 0x010fce000fffe000 */
.L_x_2750:
[----:B------:R-:W-:Y:S05]  /*18110*/  BSYNC B0 ;  /* 0x0000000000007941 */ /* 0x000fea0003800000 */
.L_x_2749:
        /* <DEDUP_REMOVED lines=13> */
.L_x_2819:
[----:B------:R-:W-:Y:S05]  /*181f0*/  BSYNC B1 ;  /* 0x0000000000017941 */ /* 0x000fea0003800000 */
.L_x_2753:
        /* <DEDUP_REMOVED lines=9> */
.L_x_2756:
[----:B------:R-:W-:Y:S05]  /*18290*/  BSYNC B1 ;  /* 0x0000000000017941 */ /* 0x000fea0003800000 */
.L_x_2755:
[----:B0-----:R-:W4:Y:S04]  /*182a0*/  LDL.LU R5, [R1+0x18] ;  /* 0x0000180001057983 */ /* 0x001f280000300800 */
[----:B------:R-:W4:Y:S04]  /*182b0*/  LDL.LU R3, [R1+0xc] ;  /* 0x00000c0001037983 */ /* 0x000f280000300800 */
[----:B------:R-:W3:Y:S04]  /*182c0*/  LDL R4, [R1+0x4] ;  /* 0x0000040001047983 */ /* 0x000ee80000100800 */
[----:B--2---:R-:W3:Y:S01]  /*182d0*/  LDL R2, [R1+0x8] ;  /* 0x0000080001027983 */ /* 0x004ee20000100800 */
        /* <DEDUP_REMOVED lines=8> */
[----:B---3--:R-:W-:-:S04]  /*18360*/  IMAD R2, R2, 0xa000, R4 ;  /* 0x0000a00002027824 */ /* 0x008fc800078e0204 */
[----:B------:R-:W-:-:S07]  /*18370*/  VIADD R4, R2, 0x400 ;  /* 0x0000040002047836 */ /* 0x000fce0000000000 */
.L_x_2757:
        /* <DEDUP_REMOVED lines=16> */
.L_x_2758:
        /* <DEDUP_REMOVED lines=16> */
.L_x_2759:
        /* <DEDUP_REMOVED lines=16> */
.L_x_2760:
        /* <DEDUP_REMOVED lines=11> */
.L_x_2752:
[----:B------:R-:W-:Y:S05]  /*18730*/  BSYNC B0 ;  /* 0x0000000000007941 */ /* 0x000fea0003800000 */
.L_x_2751:
[----:B0-----:R-:W4:Y:S04]  /*18740*/  LDL.LU R5, [R1+0x8] ;  /* 0x0000080001057983 */ /* 0x001f280000300800 */
        /* <DEDUP_REMOVED lines=8> */
.L_x_2667:
[----:B------:R-:W-:Y:S05]  /*187d0*/  BSYNC B7 ;  /* 0x0000000000077941 */ /* 0x000fea0003800000 */
.L_x_2665:
[----:B0-----:R-:W4:Y:S02]  /*187e0*/  LDL R0, [R1+0x50] ;  /* 0x0000500001007983 */ /* 0x001f240000100800 */
[----:B----4-:R-:W-:-:S13]  /*187f0*/  ISETP.NE.AND P0, PT, R0, RZ, PT ;  /* 0x000000ff0000720c */ /* 0x010fda0003f05270 */
[----:B------:R-:W-:Y:S05]  /*18800*/  @!P0 BRA `(.L_x_2761) ;  /* 0x0000000000288947 */ /* 0x000fea0003800000 */
[----:B------:R-:W-:Y:S05]  /*18810*/  WARPSYNC.ALL ;  /* 0x0000000000007948 */ /* 0x000fea0003800000 */
[----:B------:R-:W0:Y:S08]  /*18820*/  S2UR UR5, SR_CgaCtaId ;  /* 0x00000000000579c3 */ /* 0x000e300000008800 */
[----:B------:R-:W-:Y:S06]  /*18830*/  BAR.SYNC.DEFER_BLOCKING 0x5, 0x180 ;  /* 0x0146000000007b1d */ /* 0x000fec0000010000 */
[----:B------:R-:W-:-:S02]  /*18840*/  UMOV UR4, 0x400 ;  /* 0x0000040000047882 */ /* 0x000fc40000000000 */
[----:B0-----:R-:W-:-:S06]  /*18850*/  ULEA UR4, UR5, UR4, 0x18 ;  /* 0x0000000405047291 */ /* 0x001fcc000f8ec03f */
[----:B------:R-:W-:-:S05]  /*18860*/  IMAD.U32 R0, RZ, RZ, UR4 ;  /* 0x00000004ff007e24 */ /* 0x000fca000f8e00ff */
[----:B------:R4:W0:Y:S04]  /*18870*/  LDS.128 R16, [R0+0x388d0] ;  /* 0x0388d00000107984 */ /* 0x0008280000000c00 */
[----:B------:R4:W-:Y:S01]  /*18880*/  STL [R1+0x4], R0 ;  /* 0x0000040001007387 */ /* 0x0009e20000100800 */
[----:B------:R-:W-:Y:S06]  /*18890*/  BAR.ARV 0x4, 0x180 ;  /* 0x0106000000007b1d */ /* 0x000fec0000002000 */
[----:B------:R-:W-:Y:S05]  /*188a0*/  BRA `(.L_x_2762) ;  /* 0x0000000800e47947 */ /* 0x000fea0003800000 */
.L_x_2761:
[----:B------:R-:W0:Y:S01]  /*188b0*/  S2R R0, SR_TID.X ;  /* 0x0000000000007919 */ /* 0x000e220000002100 */
[----:B------:R-:W-:Y:S01]  /*188c0*/  UMOV UR4, 0xffffffff ;  /* 0xffffffff00047882 */ /* 0x000fe20000000000 */
[----:B0-----:R-:W-:-:S04]  /*188d0*/  LOP3.LUT R6, R0, 0x1f, RZ, 0xc0, !PT ;  /* 0x0000001f00067812 */ /* 0x001fc800078ec0ff */
[----:B------:R-:W-:Y:S01]  /*188e0*/  ISETP.NE.AND P0, PT, R6, 0x1f, PT ;  /* 0x0000001f0600780c */ /* 0x000fe20003f05270 */
[----:B------:R-:W-:-:S12]  /*188f0*/  BRA.DIV UR4, `(.L_x_2763) ;  /* 0x0000002204ac7947 */ /* 0x000fd8000b800000 */
[----:B------:R-:W-:Y:S01]  /*18900*/  IMAD.IADD R5, R19, 0x1, R6 ;  /* 0x0000000113057824 */ /* 0x000fe200078e0206 */
[----:B------:R-:W-:Y:S01]  /*18910*/  ULDC UR4, c[0x0][0xc3c] ;  /* 0x00030f0000047ab9 */ /* 0x000fe20000000800 */
[----:B------:R-:W-:-:S03]  /*18920*/  ULDC.64 UR6, c[0x0][0x208] ;  /* 0x0000820000067ab9 */ /* 0x000fc60000000a00 */
[----:B------:R-:W-:-:S13]  /*18930*/  ISETP.GE.OR P1, PT, R5, UR4, !P0 ;  /* 0x0000000405007c0c */ /* 0x000fda000c726670 */
[----:B------:R-:W0:Y:S02]  /*18940*/  @!P1 LDC.64 R2, c[0x0][0xc80] ;  /* 0x00032000ff029b82 */ /* 0x000e240000000a00 */
[----:B0-----:R-:W-:-:S06]  /*18950*/  @!P1 IMAD.WIDE R2, R5, 0x4, R2 ;  /* 0x0000000405029825 */ /* 0x001fcc00078e0202 */
[----:B------:R0:W4:Y:S01]  /*18960*/  @!P1 LDG.E R3, desc[UR6][R2.64] ;  /* 0x0000000602039981 */ /* 0x000122000c1e1900 */
[C---:B------:R-:W-:Y:S02]  /*18970*/  ISETP.GE.U32.AND P2, PT, R6.reuse, 0x2, PT ;  /* 0x000000020600780c */ /* 0x040fe40003f46070 */
[C---:B------:R-:W-:Y:S01]  /*18980*/  ISETP.GE.U32.AND P3, PT, R6.reuse, 0x4, PT ;  /* 0x000000040600780c */ /* 0x040fe20003f66070 */
[----:B------:R-:W-:Y:S01]  /*18990*/  SHFL.IDX PT, R0, R16, RZ, 0x1f ;  /* 0x00001fff10007589 */ /* 0x000fe200000e0000 */
[C---:B------:R-:W-:Y:S02]  /*189a0*/  ISETP.GE.U32.AND P4, PT, R6.reuse, 0x8, PT ;  /* 0x000000080600780c */ /* 0x040fe40003f86070 */
[C---:B------:R-:W-:Y:S01]  /*189b0*/  ISETP.GE.U32.AND P5, PT, R6.reuse, 0x10, PT ;  /* 0x000000100600780c */ /* 0x040fe20003fa6070 */
[----:B0-----:R-:W-:Y:S02]  /*189c0*/  IMAD.MOV.U32 R2, RZ, RZ, RZ ;  /* 0x000000ffff027224 */ /* 0x001fe400078e00ff */
[----:B----4-:R-:W-:Y:S01]  /*189d0*/  @!P1 IMAD.MOV.U32 R2, RZ, RZ, R3 ;  /* 0x000000ffff029224 */ /* 0x010fe200078e0003 */
[----:B------:R-:W-:-:S04]  /*189e0*/  ISETP.NE.AND P1, PT, R6, RZ, PT ;  /* 0x000000ff0600720c */ /* 0x000fc80003f25270 */
[----:B------:R-:W0:Y:S02]  /*189f0*/  SHFL.UP PT, R3, R2, 0x1, RZ ;  /* 0x0420000002037989 */ /* 0x000e2400000e00ff */
[----:B0-----:R-:W-:-:S05]  /*18a00*/  SEL R5, R3, RZ, P1 ;  /* 0x000000ff03057207 */ /* 0x001fca0000800000 */
[----:B------:R-:W-:Y:S02]  /*18a10*/  IMAD.IADD R3, R2, 0x1, R5 ;  /* 0x0000000102037824 */ /* 0x000fe400078e0205 */
[----:B------:R-:W-:Y:S04]  /*18a20*/  SHFL.IDX PT, R5, R16, 0x1, 0x1f ;  /* 0x00201f0010057f89 */ /* 0x000fe800000e0000 */
        /* <DEDUP_REMOVED lines=12> */
[----:B------:R0:W4:Y:S02]  /*18af0*/  SHFL.IDX PT, R16, R3, 0x1f, 0x1f ;  /* 0x03e01f0003107f89 */ /* 0x00012400000e0000 */
.L_x_2829:
[----:B------:R-:W-:Y:S02]  /*18b00*/  ULDC UR4, c[0x0][0xc38] ;  /* 0x00030e0000047ab9 */ /* 0x000fe40000000800 */
[----:B------:R-:W-:-:S04]  /*18b10*/  IMAD.U32 R4, RZ, RZ, UR4 ;  /* 0x00000004ff047e24 */ /* 0x000fc8000f8e00ff */
[----:B----4-:R-:W-:-:S04]  /*18b20*/  IMAD R16, R16, R4, RZ ;  /* 0x0000000410107224 */ /* 0x010fc800078e02ff */
[----:B------:R-:W-:-:S05]  /*18b30*/  IMAD.IADD R5, R5, 0x1, R16 ;  /* 0x0000000105057824 */ /* 0x000fca00078e0210 */
[----:B------:R-:W-:-:S13]  /*18b40*/  ISETP.GT.AND P6, PT, R5, R0, PT ;  /* 0x000000000500720c */ /* 0x000fda0003fc4270 */
[----:B------:R-:W-:Y:S05]  /*18b50*/  @P6 BRA `(.L_x_2764) ;  /* 0x0000000000a06947 */ /* 0x000fea0003800000 */
.L_x_2769:
[----:B0-----:R-:W0:Y:S01]  /*18b60*/  LDC R3, c[0x0][0xc3c] ;  /* 0x00030f00ff037b82 */ /* 0x001e220000000800 */
[----:B------:R-:W-:-:S05]  /*18b70*/  VIADD R19, R19, 0x1f ;  /* 0x0000001f13137836 */ /* 0x000fca0000000000 */
[----:B0-----:R-:W-:-:S13]  /*18b80*/  ISETP.GE.AND P6, PT, R19, R3, PT ;  /* 0x000000031300720c */ /* 0x001fda0003fc6270 */
[----:B------:R-:W-:Y:S05]  /*18b90*/  @P6 BRA `(.L_x_2765) ;  /* 0x0000000400dc6947 */ /* 0x000fea0003800000 */
[----:B------:R-:W0:Y:S01]  /*18ba0*/  S2R R2, SR_TID.X ;  /* 0x0000000000027919 */ /* 0x000e220000002100 */
[----:B------:R-:W-:Y:S01]  /*18bb0*/  BSSY B0, `(.L_x_2766) ;  /* 0x000000a000007945 */ /* 0x000fe20003800000 */
[----:B0-----:R-:W-:-:S05]  /*18bc0*/  LOP3.LUT R2, R2, 0x1f, RZ, 0xc0, !PT ;  /* 0x0000001f02027812 */ /* 0x001fca00078ec0ff */
[----:B------:R-:W-:Y:S02]  /*18bd0*/  IMAD.IADD R4, R19, 0x1, R2 ;  /* 0x0000000113047824 */ /* 0x000fe400078e0202 */
[----:B------:R-:W-:-:S03]  /*18be0*/  IMAD.MOV.U32 R2, RZ, RZ, RZ ;  /* 0x000000ffff027224 */ /* 0x000fc600078e00ff */
[----:B------:R-:W-:-:S13]  /*18bf0*/  ISETP.GE.OR P6, PT, R4, R3, !P0 ;  /* 0x000000030400720c */ /* 0x000fda00047c6670 */
[----:B------:R-:W-:Y:S05]  /*18c00*/  @P6 BRA `(.L_x_2767) ;  /* 0x0000000000106947 */ /* 0x000fea0003800000 */
[----:B------:R-:W0:Y:S01]  /*18c10*/  LDC.64 R2, c[0x0][0xc80] ;  /* 0x00032000ff027b82 */ /* 0x000e220000000a00 */
[----:B------:R-:W-:Y:S01]  /*18c20*/  ULDC.64 UR4, c[0x0][0x208] ;  /* 0x0000820000047ab9 */ /* 0x000fe20000000a00 */
[----:B0-----:R-:W-:-:S06]  /*18c30*/  IMAD.WIDE R2, R4, 0x4, R2 ;  /* 0x0000000404027825 */ /* 0x001fcc00078e0202 */
[----:B------:R0:W5:Y:S02]  /*18c40*/  LDG.E R2, desc[UR4][R2.64] ;  /* 0x0000000402027981 */ /* 0x000164000c1e1900 */
.L_x_2767:
[----:B------:R-:W-:Y:S05]  /*18c50*/  BSYNC B0 ;  /* 0x0000000000007941 */ /* 0x000fea0003800000 */
.L_x_2766:
[----:B------:R-:W-:-:S03]  /*18c60*/  UMOV UR4, 0xffffffff ;  /* 0xffffffff00047882 */ /* 0x000fc60000000000 */
[----:B------:R-:W-:Y:S05]  /*18c70*/  BRA.DIV UR4, `(.L_x_2768) ;  /* 0x00000026040c7947 */ /* 0x000fea000b800000 */
[----:B-----5:R-:W0:Y:S02]  /*18c80*/  SHFL.UP PT, R14, R2, 0x1, RZ ;  /* 0x04200000020e7989 */ /* 0x020e2400000e00ff */
        /* <DEDUP_REMOVED lines=15> */
.L_x_2837:
[----:B------:R-:W-:Y:S02]  /*18d80*/  ULDC UR4, c[0x0][0xc38] ;  /* 0x00030e0000047ab9 */ /* 0x000fe40000000800 */
[----:B------:R-:W-:-:S04]  /*18d90*/  IMAD.U32 R4, RZ, RZ, UR4 ;  /* 0x00000004ff047e24 */ /* 0x000fc8000f8e00ff */
[----:B----4-:R-:W-:-:S04]  /*18da0*/  IMAD R16, R16, R4, RZ ;  /* 0x0000000410107224 */ /* 0x010fc800078e02ff */
[----:B------:R-:W-:-:S05]  /*18db0*/  IMAD.IADD R5, R16, 0x1, R5 ;  /* 0x0000000110057824 */ /* 0x000fca00078e0205 */
[----:B------:R-:W-:-:S13]  /*18dc0*/  ISETP.GT.AND P6, PT, R5, R0, PT ;  /* 0x000000000500720c */ /* 0x000fda0003fc4270 */
[----:B------:R-:W-:Y:S05]  /*18dd0*/  @!P6 BRA `(.L_x_2769) ;  /* 0xfffffffc0060e947 */ /* 0x000fea000383ffff */
.L_x_2764:
        /* <DEDUP_REMOVED lines=8> */
.L_x_2841:
[----:B------:R-:W-:Y:S01]  /*18e60*/  ISETP.NE.AND P0, PT, R5, RZ, PT ;  /* 0x000000ff0500720c */ /* 0x000fe20003f05270 */
[----:B------:R-:W-:-:S12]  /*18e70*/  IMAD.MOV.U32 R5, RZ, RZ, RZ ;  /* 0x000000ffff057224 */ /* 0x000fd800078e00ff */
[----:B------:R-:W-:Y:S05]  /*18e80*/  @!P0 BRA `(.L_x_2771) ;  /* 0x0000000000148947 */ /* 0x000fea0003800000 */
[----:B------:R-:W-:Y:S01]  /*18e90*/  UMOV UR4, 0xffffffff ;  /* 0xffffffff00047882 */ /* 0x000fe20000000000 */
[----:B------:R-:W-:Y:S02]  /*18ea0*/  VIADD R12, R6, 0xffffffff ;  /* 0xffffffff060c7836 */ /* 0x000fe40000000000 */
[----:B------:R-:W-:Y:S05]  /*18eb0*/  BRA.DIV UR4, `(.L_x_2772) ;  /* 0x0000002604987947 */ /* 0x000fea000b800000 */
[----:B0-----:R0:W0:Y:S02]  /*18ec0*/  SHFL.IDX PT, R3, R3, R12, 0x1f ;  /* 0x00001f0c03037589 */ /* 0x00102400000e0000 */
.L_x_2844:
[----:B0-----:R-:W-:-:S07]  /*18ed0*/  IMAD.MOV.U32 R5, RZ, RZ, R3 ;  /* 0x000000ffff057224 */ /* 0x001fce00078e0003 */
.L_x_2771:
[----:B0---4-:R-:W0:Y:S01]  /*18ee0*/  LDC.64 R2, c[0x0][0xc90] ;  /* 0x00032400ff027b82 */ /* 0x011e220000000a00 */
[----:B------:R-:W-:Y:S01]  /*18ef0*/  IMAD.IADD R19, R6, 0x1, R19 ;  /* 0x0000000106137824 */ /* 0x000fe200078e0213 */
[----:B------:R-:W-:-:S03]  /*18f00*/  ULDC.64 UR4, c[0x0][0x208] ;  /* 0x0000820000047ab9 */ /* 0x000fc60000000a00 */
[----:B0-----:R-:W-:-:S05]  /*18f10*/  IMAD.WIDE R2, R19, 0x4, R2 ;  /* 0x0000000413027825 */ /* 0x001fca00078e0202 */
[----:B-1-3--:R-:W3:Y:S01]  /*18f20*/  LDG.E R7, desc[UR4][R2.64] ;  /* 0x0000000402077981 */ /* 0x00aee2000c1e1900 */
[----:B------:R-:W-:-:S04]  /*18f30*/  IMAD R16, R5, R4, R16 ;  /* 0x0000000405107224 */ /* 0x000fc800078e0210 */
[----:B------:R-:W-:Y:S02]  /*18f40*/  IMAD.IADD R0, R0, 0x1, -R16 ;  /* 0x0000000100007824 */ /* 0x000fe400078e0a10 */
[----:B---3--:R-:W-:-:S05]  /*18f50*/  IMAD R6, R17, R7, RZ ;  /* 0x0000000711067224 */ /* 0x008fca00078e02ff */
[----:B-----5:R-:W-:-:S04]  /*18f60*/  IABS R8, R6 ;  /* 0x0000000600087213 */ /* 0x020fc80000000000 */
        /* <DEDUP_REMOVED lines=58> */
.L_x_2765:
[----:B------:R-:W-:Y:S01]  /*19310*/  UMOV UR4, URZ ;  /* 0x0000003f00047c82 */ /* 0x000fe20008000000 */
[----:B------:R-:W-:Y:S01]  /*19320*/  UMOV UR5, URZ ;  /* 0x0000003f00057c82 */ /* 0x000fe20008000000 */
[----:B------:R-:W-:Y:S01]  /*19330*/  ULDC UR6, c[0x0][0xc3c] ;  /* 0x00030f0000067ab9 */ /* 0x000fe20000000800 */
[----:B------:R-:W-:Y:S02]  /*19340*/  IMAD.MOV.U32 R16, RZ, RZ, R0 ;  /* 0x000000ffff107224 */ /* 0x000fe400078e0000 */
[----:B------:R-:W-:Y:S02]  /*19350*/  IMAD.U32 R17, RZ, RZ, UR4 ;  /* 0x00000004ff117e24 */ /* 0x000fe4000f8e00ff */
[----:B------:R-:W-:Y:S02]  /*19360*/  IMAD.U32 R18, RZ, RZ, UR5 ;  /* 0x00000005ff127e24 */ /* 0x000fe4000f8e00ff */
[----:B------:R-:W-:-:S07]  /*19370*/  IMAD.U32 R19, RZ, RZ, UR6 ;  /* 0x00000006ff137e24 */ /* 0x000fce000f8e00ff */
.L_x_2773:
[----:B------:R0:W4:Y:S01]  /*19380*/  LDL R3, [R1+0x4] ;  /* 0x0000040001037983 */ /* 0x0001220000100800 */
[----:B------:R-:W1:Y:S01]  /*19390*/  S2R R0, SR_TID.X ;  /* 0x0000000000007919 */ /* 0x000e620000002100 */
[----:B------:R-:W-:Y:S05]  /*193a0*/  WARPSYNC.ALL ;  /* 0x0000000000007948 */ /* 0x000fea0003800000 */
[----:B-1----:R-:W-:Y:S01]  /*193b0*/  LOP3.LUT R0, R0, 0x1f, RZ, 0xc0, !PT ;  /* 0x0000001f00007812 */ /* 0x002fe200078ec0ff */
[----:B------:R-:W-:Y:S03]  /*193c0*/  BAR.SYNC.DEFER_BLOCKING 0x4, 0x180 ;  /* 0x0106000000007b1d */ /* 0x000fe60000010000 */
[----:B------:R-:W-:-:S13]  /*193d0*/  ISETP.NE.AND P0, PT, R0, RZ, PT ;  /* 0x000000ff0000720c */ /* 0x000fda0003f05270 */
[----:B------:R-:W4:Y:S01]  /*193e0*/  @!P0 S2R R0, SR_CgaCtaId ;  /* 0x0000000000008919 */ /* 0x000f220000008800 */
[----:B------:R-:W-:-:S04]  /*193f0*/  @!P0 MOV R2, 0x400 ;  /* 0x0000040000028802 */ /* 0x000fc80000000f00 */
[----:B----4-:R-:W-:-:S05]  /*19400*/  @!P0 LEA R3, R0, R2, 0x18 ;  /* 0x0000000200038211 */ /* 0x010fca00078ec0ff */
[----:B------:R0:W-:Y:S04]  /*19410*/  @!P0 STS.128 [R3+0x388d0], R16 ;  /* 0x0388d01003008388 */ /* 0x0001e80000000c00 */
[----:B------:R0:W-:Y:S01]  /*19420*/  @!P0 STL [R1+0x4], R3 ;  /* 0x0000040301008387 */ /* 0x0001e20000100800 */
[----:B------:R-:W-:Y:S06]  /*19430*/  BAR.ARV 0x5, 0x180 ;  /* 0x0146000000007b1d */ /* 0x000fec0000002000 */
.L_x_2762:
[----:B------:R-:W-:Y:S02]  /*19440*/  ULDC UR4, c[0x0][0xc3c] ;  /* 0x00030f0000047ab9 */ /* 0x000fe40000000800 */
[----:B0-----:R-:W-:-:S13]  /*19450*/  ISETP.GE.AND P0, PT, R19, UR4, PT ;  /* 0x0000000413007c0c */ /* 0x001fda000bf06270 */
[----:B------:R-:W-:Y:S05]  /*19460*/  @!P0 BRA `(.L_x_2774) ;  /* 0xffffff9c00808947 */ /* 0x000fea000383ffff */
[----:B------:R-:W-:Y:S05]  /*19470*/  BSYNC B8 ;  /* 0x0000000000087941 */ /* 0x000fea0003800000 */
.L_x_2661:
[----:B----4-:R-:W4:Y:S01]  /*19480*/  LDL.LU R0, [R1+0x48] ;  /* 0x0000480001007983 */ /* 0x010f220000300800 */
[----:B------:R-:W-:Y:S01]  /*19490*/  BSSY B0, `(.L_x_2775) ;  /* 0x000000b000007945 */ /* 0x000fe20003800000 */
[----:B------:R-:W0:Y:S01]  /*194a0*/  S2R R5, SR_CgaCtaId ;  /* 0x0000000000057919 */ /* 0x000e220000008800 */
[----:B----4-:R-:W-:-:S05]  /*194b0*/  VIADD R0, R0, 0x1 ;  /* 0x0000000100007836 */ /* 0x010fca0000000000 */
[----:B------:R-:W-:-:S04]  /*194c0*/  LEA.HI R2, R0, R0, RZ, 0x1 ;  /* 0x0000000000027211 */ /* 0x000fc800078f08ff */
[----:B------:R-:W-:-:S05]  /*194d0*/  LOP3.LUT R3, R2, 0xfffffffe, RZ, 0xc0, !PT ;  /* 0xfffffffe02037812 */ /* 0x000fca00078ec0ff */
[----:B------:R-:W-:Y:S01]  /*194e0*/  IMAD.IADD R3, R0, 0x1, -R3 ;  /* 0x0000000100037824 */ /* 0x000fe200078e0a03 */
[----:B------:R-:W-:-:S04]  /*194f0*/  MOV R0, 0x400 ;  /* 0x0000040000007802 */ /* 0x000fc80000000f00 */
[----:B0-----:R-:W-:Y:S02]  /*19500*/  LEA R0, R5, R0, 0x18 ;  /* 0x0000000005007211 */ /* 0x001fe400078ec0ff */
[----:B------:R-:W-:-:S04]  /*19510*/  SHF.L.U32 R3, R3, 0x1f, RZ ;  /* 0x0000001f03037819 */ /* 0x000fc800000006ff */
[----:B------:R-:W0:Y:S02]  /*19520*/  SYNCS.PHASECHK.TRANS64.TRYWAIT P0, [R0+URZ+0x38820], R3 ;  /* 0x03882003000075a7 */ /* 0x000e24000800017f */
[----:B0-----:R-:W-:Y:S05]  /*19530*/  @!P0 BRA `(.L_x_2776) ;  /* 0x0000002000208947 */ /* 0x001fea0003800000 */
.L_x_2845:
[----:B------:R-:W-:Y:S05]  /*19540*/  BSYNC B0 ;  /* 0x0000000000007941 */ /* 0x000fea0003800000 */
.L_x_2775:
[----:B------:R-:W-:-:S03]  /*19550*/  UMOV UR4, 0xffffffff ;  /* 0xffffffff00047882 */ /* 0x000fc60000000000 */
[----:B------:R-:W-:Y:S05]  /*19560*/  BRA.DIV UR4, `(.L_x_2777) ;  /* 0x0000002204287947 */ /* 0x000fea000b800000 */
[----:B------:R-:W4:Y:S02]  /*19570*/  S2R R2, SR_TID.X ;  /* 0x0000000000027919 */ /* 0x000f240000002100 */
[----:B----4-:R-:W-:-:S04]  /*19580*/  SHF.R.U32.HI R2, RZ, 0x5, R2 ;  /* 0x00000005ff027819 */ /* 0x010fc80000011602 */
[----:B------:R-:W-:-:S05]  /*19590*/  LOP3.LUT R2, R2, 0x3, RZ, 0xc0, !PT ;  /* 0x0000000302027812 */ /* 0x000fca00078ec0ff */
[----:B------:R4:W0:Y:S02]  /*195a0*/  SHFL.IDX PT, R14, R2, RZ, 0x1f ;  /* 0x00001fff020e7589 */ /* 0x00082400000e0000 */
.L_x_2848:
[----:B0-----:R-:W-:Y:S01]  /*195b0*/  ISETP.NE.AND P0, PT, R14, RZ, PT ;  /* 0x000000ff0e00720c */ /* 0x001fe20003f05270 */
[----:B------:R-:W-:-:S12]  /*195c0*/  BSSY B0, `(.L_x_2778) ;  /* 0x0000029000007945 */ /* 0x000fd80003800000 */
[----:B------:R-:W-:Y:S05]  /*195d0*/  @P0 BRA `(.L_x_2779) ;  /* 0x00000000009c0947 */ /* 0x000fea0003800000 */
[----:B------:R-:W-:-:S03]  /*195e0*/  UMOV UR4, 0xffffffff ;  /* 0xffffffff00047882 */ /* 0x000fc60000000000 */
[----:B------:R-:W-:Y:S05]  /*195f0*/  BRA.DIV UR4, `(.L_x_2780) ;  /* 0x0000002204387947 */ /* 0x000fea000b800000 */
[----:B------:R-:W-:-:S13]  /*19600*/  ELECT P6, URZ, PT ;  /* 0x00000000003f782f */ /* 0x000fda00038c0000 */
.L_x_2851:
[----:B------:R-:W-:Y:S05]  /*19610*/  @!P6 BRA `(.L_x_2779) ;  /* 0x00000000008ce947 */ /* 0x000fea0003800000 */
[----:B----4-:R-:W4:Y:S02]  /*19620*/  LDL R2, [R1+0x54] ;  /* 0x0000540001027983 */ /* 0x010f240000100800 */
[----:B----4-:R-:W-:-:S13]  /*19630*/  R2UR UR4, R2 ;  /* 0x00000000020472ca */ /* 0x010fda00000e0000 */
[----:B------:R-:W-:-:S06]  /*19640*/  ULOP3.LUT UR4, UR4, 0x2, URZ, 0xfc, !UPT ;  /* 0x0000000204047892 */ /* 0x000fcc000f8efc3f */
[----:B------:R-:W-:-:S05]  /*19650*/  IMAD.U32 R2, RZ, RZ, UR4 ;  /* 0x00000004ff027e24 */ /* 0x000fca000f8e00ff */
[----:B------:R-:W-:-:S13]  /*19660*/  ISETP.NE.AND P2, PT, R2, 0x3, PT ;  /* 0x000000030200780c */ /* 0x000fda0003f45270 */
[----:B------:R-:W-:Y:S05]  /*19670*/  @!P2 BRA `(.L_x_2781) ;  /* 0x000000000004a947 */ /* 0x000fea0003800000 */
[----:B------:R-:W-:Y:S01]  /*19680*/  BPT.TRAP 0x1 ;  /* 0x000000040000795c */ /* 0x000fe20000300000 */
.L_x_2781:
[----:B------:R-:W4:Y:S04]  /*19690*/  LDL R3, [R1+0x8] ;  /* 0x0000080001037983 */ /* 0x000f280000100800 */
[----:B-1-3--:R-:W3:Y:S01]  /*196a0*/  LDL.LU R7, [R1+0x14] ;  /* 0x0000140001077983 */ /* 0x00aee20000300800 */
[----:B------:R-:W-:-:S04]  /*196b0*/  VIADD R2, R0, 0x38840 ;  /* 0x0003884000027836 */ /* 0x000fc80000000000 */
[C---:B----4-:R-:W-:Y:S02]  /*196c0*/  IMAD R6, R3.reuse, 0x8, R2 ;  /* 0x0000000803067824 */ /* 0x050fe400078e0202 */
[----:B------:R-:W-:Y:S01]  /*196d0*/  VIADD R3, R3, 0x1 ;  /* 0x0000000103037836 */ /* 0x000fe20000000000 */
[----:B---3--:R-:W-:-:S04]  /*196e0*/  SHF.L.U32 R5, R7, 0x1f, RZ ;  /* 0x0000001f07057819 */ /* 0x008fc800000006ff */
        /* <DEDUP_REMOVED lines=8> */
.L_x_2852:
[----:B------:R-:W1:Y:S02]  /*19770*/  SYNCS.PHASECHK.TRANS64.TRYWAIT P0, [R7+URZ], R2 ;  /* 0x00000002070075a7 */ /* 0x000e64000800017f */
[----:B-1----:R-:W-:Y:S05]  /*19780*/  @!P0 BRA `(.L_x_2783) ;  /* 0x0000002000088947 */ /* 0x002fea0003800000 */
.L_x_2853:
[----:B------:R-:W-:Y:S05]  /*19790*/  @!P2 BRA `(.L_x_2784) ;  /* 0x000000000004a947 */ /* 0x000fea0003800000 */
[----:B------:R-:W-:Y:S01]  /*197a0*/  BPT.TRAP 0x1 ;  /* 0x000000040000795c */ /* 0x000fe20000300000 */
.L_x_2784:
[----:B------:R-:W3:Y:S01]  /*197b0*/  LDL.LU R4, [R1+0x8] ;  /* 0x0000080001047983 */ /* 0x000ee20000300800 */
[----:B------:R-:W-:-:S04]  /*197c0*/  VIADD R0, R0, 0x38860 ;  /* 0x0003886000007836 */ /* 0x000fc80000000000 */
[----:B---3--:R-:W-:-:S04]  /*197d0*/  IMAD R4, R4, 0x8, R0 ;  /* 0x0000000804047824 */ /* 0x008fc800078e0200 */
[----:B------:R-:W3:Y:S02]  /*197e0*/  SYNCS.PHASECHK.TRANS64.TRYWAIT P0, [R4+URZ], R5 ;  /* 0x00000005040075a7 */ /* 0x000ee4000800017f */
[----:B---3--:R-:W-:Y:S05]  /*197f0*/  @!P0 BRA `(.L_x_2785) ;  /* 0x0000002000008947 */ /* 0x008fea0003800000 */
.L_x_2854:
[----:B------:R-:W-:-:S07]  /*19800*/  IMAD R3, R3, 0x8, R0 ;  /* 0x0000000803037824 */ /* 0x000fce00078e0200 */
.L_x_2786:
[----:B----4-:R4:W0:Y:S02]  /*19810*/  SYNCS.PHASECHK.TRANS64.TRYWAIT P0, [R3+URZ], R2 ;  /* 0x00000002030075a7 */ /* 0x010824000800017f */
[----:B0-----:R-:W-:Y:S05]  /*19820*/  @!P0 NANOSLEEP.SYNCS 0x989680 ;  /* 0x009896800000895d */ /* 0x001fea0003900000 */
[----:B------:R-:W0:Y:S02]  /*19830*/  @!P0 SYNCS.PHASECHK.TRANS64 P0, [R3+URZ], R2 ;  /* 0x00000002030085a7 */ /* 0x000e24000800007f */
[----:B0-----:R-:W-:Y:S05]  /*19840*/  @!P0 BRA `(.L_x_2786) ;  /* 0xfffffffc00f08947 */ /* 0x001fea000383ffff */
.L_x_2779:
[----:B------:R-:W-:Y:S05]  /*19850*/  BSYNC B0 ;  /* 0x0000000000007941 */ /* 0x000fea0003800000 */
.L_x_2778:
[----:B------:R-:W-:Y:S05]  /*19860*/  EXIT ;  /* 0x000000000000794d */ /* 0x000fea0003800000 */
.L_x_2603:
[----:B------:R-:W-:-:S13]  /*19870*/  R2UR UR4, R17 ;  /* 0x00000000110472ca */ /* 0x000fda00000e0000 */
[----:B0-----:R-:W-:-:S04]  /*19880*/  IMAD.U32 R3, RZ, RZ, UR4 ;  /* 0x00000004ff037e24 */ /* 0x001fc8000f8e00ff */
[----:B------:R0:W1:Y:S03]  /*19890*/  SYNCS.PHASECHK.TRANS64.TRYWAIT P1, [R3+URZ+0x38800], R0 ;  /* 0x03880000030075a7 */ /* 0x000066000802017f */
[----:B-1----:R-:W-:Y:S05]  /*198a0*/  @!P1 NANOSLEEP.SYNCS 0x989680 ;  /* 0x009896800000995d */ /* 0x002fea0003900000 */
[----:B------:R-:W1:Y:S02]  /*198b0*/  @!P1 SYNCS.PHASECHK.TRANS64 P1, [R3+URZ+0x38800], R0 ;  /* 0x03880000030095a7 */ /* 0x000e64000802007f */
[----:B-1----:R-:W-:Y:S05]  /*198c0*/  @!P1 BRA `(.L_x_2603) ;  /* 0xfffffffc00e89947 */ /* 0x002fea000383ffff */
[----:B------:R-:W-:Y:S05]  /*198d0*/  BRA `(.L_x_2787) ;  /* 0xfffffe8000e07947 */ /* 0x000fea000383ffff */
.L_x_2607:
[----:B-1----:R1:W2:Y:S02]  /*198e0*/  SYNCS.PHASECHK.TRANS64.TRYWAIT P2, [R0+URZ+0x38830], R3 ;  /* 0x03883003000075a7 */ /* 0x0022a4000804017f */
[----:B--2---:R-:W-:Y:S05]  /*198f0*/  @!P2 NANOSLEEP.SYNCS 0x989680 ;  /* 0x009896800000a95d */ /* 0x004fea0003900000 */
[----:B------:R-:W2:Y:S02]  /*19900*/  @!P2 SYNCS.PHASECHK.TRANS64 P2, [R0+URZ+0x38830], R3 ;  /* 0x038830030000a5a7 */ /* 0x000ea4000804007f */
[----:B--2---:R-:W-:Y:S05]  /*19910*/  @!P2 BRA `(.L_x_2607) ;  /* 0xfffffffc00f0a947 */ /* 0x004fea000383ffff */
[----:B------:R-:W-:Y:S05]  /*19920*/  BRA `(.L_x_2606) ;  /* 0xfffffe84000c7947 */ /* 0x000fea000383ffff */
.L_x_2612:
[----:B------:R-:W-:-:S13]  /*19930*/  R2UR UR4, R4 ;  /* 0x00000000040472ca */ /* 0x000fda00000e0000 */
[----:B-1----:R-:W-:-:S04]  /*19940*/  IMAD.U32 R152, RZ, RZ, UR4 ;  /* 0x00000004ff987e24 */ /* 0x002fc8000f8e00ff */
[----:B------:R1:W2:Y:S03]  /*19950*/  SYNCS.PHASECHK.TRANS64.TRYWAIT P3, [R152+URZ+0x38830], R3 ;  /* 0x03883003980075a7 */ /* 0x0002a6000806017f */
[----:B--2---:R-:W-:Y:S05]  /*19960*/  @!P3 NANOSLEEP.SYNCS 0x989680 ;  /* 0x009896800000b95d */ /* 0x004fea0003900000 */
[----:B------:R-:W2:Y:S02]  /*19970*/  @!P3 SYNCS.PHASECHK.TRANS64 P3, [R152+URZ+0x38830], R3 ;  /* 0x038830039800b5a7 */ /* 0x000ea4000806007f */
[----:B--2---:R-:W-:Y:S05]  /*19980*/  @!P3 BRA `(.L_x_2612) ;  /* 0xfffffffc00e8b947 */ /* 0x004fea000383ffff */
[----:B------:R-:W-:Y:S05]  /*19990*/  BRA `(.L_x_2611) ;  /* 0xfffffec4008c7947 */ /* 0x000fea000383ffff */
.L_x_2616:
[----:B0-----:R-:W-:-:S04]  /*199a0*/  IMAD.U32 R3, RZ, RZ, UR4 ;  /* 0x00000004ff037e24 */ /* 0x001fc8000f8e00ff */
[----:B------:R0:W2:Y:S03]  /*199b0*/  SYNCS.PHASECHK.TRANS64.TRYWAIT P3, [R3+URZ+0x38850], R0 ;  /* 0x03885000030075a7 */ /* 0x0000a6000806017f */
[----:B--2---:R-:W-:Y:S05]  /*199c0*/  @!P3 NANOSLEEP.SYNCS 0x989680 ;  /* 0x009896800000b95d */ /* 0x004fea0003900000 */
[----:B------:R-:W2:Y:S02]  /*199d0*/  @!P3 SYNCS.PHASECHK.TRANS64 P3, [R3+URZ+0x38850], R0 ;  /* 0x038850000300b5a7 */ /* 0x000ea4000806007f */
[----:B--2---:R-:W-:Y:S05]  /*199e0*/  @!P3 BRA `(.L_x_2616) ;  /* 0xfffffffc00ecb947 */ /* 0x004fea000383ffff */
[----:B------:R-:W-:Y:S05]  /*199f0*/  BRA `(.L_x_2615) ;  /* 0xfffffee800b47947 */ /* 0x000fea000383ffff */
.L_x_2622:
[----:B-1----:R-:W-:-:S04]  /*19a00*/  IMAD.U32 R4, RZ, RZ, UR4 ;  /* 0x00000004ff047e24 */ /* 0x002fc8000f8e00ff */
[----:B------:R1:W2:Y:S03]  /*19a10*/  SYNCS.PHASECHK.TRANS64.TRYWAIT P2, [R4+URZ+0x38830], R3 ;  /* 0x03883003040075a7 */ /* 0x0002a6000804017f */
[----:B--2---:R-:W-:Y:S05]  /*19a20*/  @!P2 NANOSLEEP.SYNCS 0x989680 ;  /* 0x009896800000a95d */ /* 0x004fea0003900000 */
[----:B------:R-:W2:Y:S02]  /*19a30*/  @!P2 SYNCS.PHASECHK.TRANS64 P2, [R4+URZ+0x38830], R3 ;  /* 0x038830030400a5a7 */ /* 0x000ea4000804007f */
[----:B--2---:R-:W-:Y:S05]  /*19a40*/  @!P2 BRA `(.L_x_2622) ;  /* 0xfffffffc00eca947 */ /* 0x004fea000383ffff */
[----:B------:R-:W-:Y:S05]  /*19a50*/  BRA `(.L_x_2621) ;  /* 0xffffff0400e87947 */ /* 0x000fea000383ffff */
.L_x_2626:
[----:B01----:R-:W-:-:S04]  /*19a60*/  IMAD.U32 R3, RZ, RZ, UR4 ;  /* 0x00000004ff037e24 */ /* 0x003fc8000f8e00ff */
[----:B------:R0:W1:Y:S03]  /*19a70*/  SYNCS.PHASECHK.TRANS64.TRYWAIT P2, [R3+URZ+0x38850], R0 ;  /* 0x03885000030075a7 */ /* 0x000066000804017f */
[----:B-1----:R-:W-:Y:S05]  /*19a80*/  @!P2 NANOSLEEP.SYNCS 0x989680 ;  /* 0x009896800000a95d */ /* 0x002fea0003900000 */
[----:B------:R-:W1:Y:S02]  /*19a90*/  @!P2 SYNCS.PHASECHK.TRANS64 P2, [R3+URZ+0x38850], R0 ;  /* 0x038850000300a5a7 */ /* 0x000e64000804007f */
[----:B-1----:R-:W-:Y:S05]  /*19aa0*/  @!P2 BRA `(.L_x_2626) ;  /* 0xfffffffc00eca947 */ /* 0x002fea000383ffff */
[----:B------:R-:W-:Y:S05]  /*19ab0*/  BRA `(.L_x_2625) ;  /* 0xffffff30000c7947 */ /* 0x000fea000383ffff */
.L_x_2631:
[----:B-1----:R-:W-:-:S04]  /*19ac0*/  IMAD.U32 R7, RZ, RZ, UR7 ;  /* 0x00000007ff077e24 */ /* 0x002fc8000f8e00ff */
[----:B------:R1:W2:Y:S03]  /*19ad0*/  SYNCS.PHASECHK.TRANS64.TRYWAIT P0, [R7+URZ+0x38850], R0 ;  /* 0x03885000070075a7 */ /* 0x0002a6000800017f */
[----:B--2---:R-:W-:Y:S05]  /*19ae0*/  @!P0 NANOSLEEP.SYNCS 0x989680 ;  /* 0x009896800000895d */ /* 0x004fea0003900000 */
[----:B------:R-:W2:Y:S02]  /*19af0*/  @!P0 SYNCS.PHASECHK.TRANS64 P0, [R7+URZ+0x38850], R0 ;  /* 0x03885000070085a7 */ /* 0x000ea4000800007f */
[----:B--2---:R-:W-:Y:S05]  /*19b00*/  @!P0 BRA `(.L_x_2631) ;  /* 0xfffffffc00ec8947 */ /* 0x004fea000383ffff */
[----:B------:R-:W-:Y:S05]  /*19b10*/  BRA `(.L_x_2630) ;  /* 0xffffff4c00587947 */ /* 0x000fea000383ffff */
.L_x_2673:
        /* <DEDUP_REMOVED lines=11> */
.L_x_2789:
[----:B------:R-:W-:Y:S05]  /*19bd0*/  BSYNC B0 ;  /* 0x0000000000007941 */ /* 0x000fea0003800000 */
.L_x_2788:
[----:B------:R-:W-:Y:S05]  /*19be0*/  BRA `(.L_x_2790) ;  /* 0xffffffa000d07947 */ /* 0x000fea000383ffff */
.L_x_2675:
[----:B------:R-:W-:Y:S01]  /*19bf0*/  BSSY B0, `(.L_x_2791) ;  /* 0x0000006000007945 */ /* 0x000fe20003800000 */
[----:B------:R-:W-:-:S07]  /*19c00*/  IMAD.MOV.U32 R15, RZ, RZ, -0x1 ;  /* 0xffffffffff0f7424 */ /* 0x000fce00078e00ff */
[----:B012---:R-:W-:Y:S05]  /*19c10*/  WARPSYNC.COLLECTIVE R15, `(.L_x_2792) ;  /* 0x000000000f0c7348 */ /* 0x007fea0003c00000 */
[----:B------:R-:W-:Y:S02]  /*19c20*/  ELECT P6, UR62, PT ;  /* 0x00000000003e782f */ /* 0x000fe400038c0000 */
[----:B------:R-:W-:Y:S01]  /*19c30*/  MOV R14, UR62 ;  /* 0x0000003e000e7c02 */ /* 0x000fe20008000f00 */
[----:B012---:R-:W-:Y:S10]  /*19c40*/  ENDCOLLECTIVE ;  /* 0x000000000000791b */ /* 0x007ff40003800000 */
.L_x_2792:
[----:B------:R-:W-:Y:S05]  /*19c50*/  BSYNC B0 ;  /* 0x0000000000007941 */ /* 0x000fea0003800000 */
.L_x_2791:
[----:B------:R-:W-:Y:S05]  /*19c60*/  BRA `(.L_x_2793) ;  /* 0xffffffa000d87947 */ /* 0x000fea000383ffff */
.L_x_2677:
[----:B--2---:R2:W3:Y:S02]  /*19c70*/  SYNCS.PHASECHK.TRANS64.TRYWAIT P0, [R0+URZ+0x38840], R2 ;  /* 0x03884002000075a7 */ /* 0x0044e4000800017f */
[----:B---3--:R-:W-:Y:S05]  /*19c80*/  @!P0 NANOSLEEP.SYNCS 0x989680 ;  /* 0x009896800000895d */ /* 0x008fea0003900000 */
[----:B------:R-:W3:Y:S02]  /*19c90*/  @!P0 SYNCS.PHASECHK.TRANS64 P0, [R0+URZ+0x38840], R2 ;  /* 0x03884002000085a7 */ /* 0x000ee4000800007f */
[----:B---3--:R-:W-:Y:S05]  /*19ca0*/  @!P0 BRA `(.L_x_2677) ;  /* 0xfffffffc00f08947 */ /* 0x008fea000383ffff */
[----:B------:R-:W-:Y:S05]  /*19cb0*/  BRA `(.L_x_2794) ;  /* 0xffffffa400487947 */ /* 0x000fea000383ffff */
.L_x_2681:
[----:B------:R-:W2:Y:S01]  /*19cc0*/  LDL.LU R11, [R1+0x34] ;  /* 0x00003400010b7983 */ /* 0x000ea20000300800 */
[----:B------:R-:W-:Y:S02]  /*19cd0*/  IMAD.MOV.U32 R13, RZ, RZ, R0 ;  /* 0x000000ffff0d7224 */ /* 0x000fe400078e0000 */
[----:B------:R-:W-:Y:S02]  /*19ce0*/  IMAD.MOV.U32 R12, RZ, RZ, RZ ;  /* 0x000000ffff0c7224 */ /* 0x000fe400078e00ff */
[----:B------:R-:W-:Y:S02]  /*19cf0*/  IMAD.MOV.U32 R15, RZ, RZ, -0x1 ;  /* 0xffffffffff0f7424 */ /* 0x000fe400078e00ff */
[----:B------:R-:W-:Y:S02]  /*19d00*/  IMAD R17, R17, 0x80, R10 ;  /* 0x0000008011117824 */ /* 0x000fe400078e020a */
[----:B--2---:R-:W-:Y:S02]  /*19d10*/  IMAD R2, R11, R7, RZ ;  /* 0x000000070b027224 */ /* 0x004fe400078e02ff */
[----:B------:R-:W-:-:S02]  /*19d20*/  IMAD.MOV.U32 R11, RZ, RZ, 0x181f ;  /* 0x0000181fff0b7424 */ /* 0x000fc400078e00ff */
[C---:B------:R-:W-:Y:S01]  /*19d30*/  VIADD R7, R17.reuse, 0x60 ;  /* 0x0000006011077836 */ /* 0x040fe20000000000 */
[----:B------:R-:W-:-:S13]  /*19d40*/  ISETP.GE.AND P5, PT, R17, R2, PT ;  /* 0x000000021100720c */ /* 0x000fda0003fa6270 */
[----:B-----5:R-:W-:Y:S05]  /*19d50*/  WARPSYNC.COLLECTIVE R15, `(.L_x_2795) ;  /* 0x000000000f087348 */ /* 0x020fea0003c00000 */
[----:B------:R0:W1:Y:S02]  /*19d60*/  SHFL.IDX P6, R14, R13, R12, R11 ;  /* 0x0000000c0d0e7389 */ /* 0x00006400000c000b */
[----:B01---5:R-:W-:Y:S01]  /*19d70*/  ENDCOLLECTIVE ;  /* 0x000000000000791b */ /* 0x023fe20003800000 */
.L_x_2795:
[----:B------:R-:W-:Y:S02]  /*19d80*/  IMAD.MOV.U32 R13, RZ, RZ, R3 ;  /* 0x000000ffff0d7224 */ /* 0x000fe400078e0003 */
[----:B------:R-:W-:-:S07]  /*19d90*/  IMAD.MOV.U32 R4, RZ, RZ, R14 ;  /* 0x000000ffff047224 */ /* 0x000fce00078e000e */
[----:B------:R-:W-:Y:S05]  /*19da0*/  WARPSYNC.COLLECTIVE R15, `(.L_x_2796) ;  /* 0x000000000f087348 */ /* 0x000fea0003c00000 */
[----:B------:R0:W1:Y:S02]  /*19db0*/  SHFL.IDX P6, R14, R13, R12, R11 ;  /* 0x0000000c0d0e7389 */ /* 0x00006400000c000b */
[----:B01----:R-:W-:Y:S01]  /*19dc0*/  ENDCOLLECTIVE ;  /* 0x000000000000791b */ /* 0x003fe20003800000 */
.L_x_2796:
        /* <DEDUP_REMOVED lines=19> */
.L_x_2797:
[----:B------:R-:W-:-:S05]  /*19f00*/  VIADD R4, R17, 0x10 ;  /* 0x0000001011047836 */ /* 0x000fca0000000000 */
[----:B------:R-:W-:Y:S01]  /*19f10*/  ISETP.GE.AND P5, PT, R4, R2, PT ;  /* 0x000000020400720c */ /* 0x000fe20003fa6270 */
[----:B------:R-:W-:Y:S02]  /*19f20*/  IMAD.MOV.U32 R13, RZ, RZ, R3 ;  /* 0x000000ffff0d7224 */ /* 0x000fe400078e0003 */
[----:B------:R-:W-:-:S10]  /*19f30*/  IMAD.MOV.U32 R4, RZ, RZ, R14 ;  /* 0x000000ffff047224 */ /* 0x000fd400078e000e */
[----:B------:R-:W-:Y:S05]  /*19f40*/  WARPSYNC.COLLECTIVE R15, `(.L_x_2798) ;  /* 0x000000000f087348 */ /* 0x000fea0003c00000 */
[----:B------:R0:W1:Y:S02]  /*19f50*/  SHFL.IDX P6, R14, R13, R12, R11 ;  /* 0x0000000c0d0e7389 */ /* 0x00006400000c000b */
[----:B01----:R-:W-:Y:S01]  /*19f60*/  ENDCOLLECTIVE ;  /* 0x000000000000791b */ /* 0x003fe20003800000 */
.L_x_2798:
        /* <DEDUP_REMOVED lines=19> */
.L_x_2799:
[----:B------:R-:W-:-:S05]  /*1a0a0*/  VIADD R4, R17, 0x20 ;  /* 0x0000002011047836 */ /* 0x000fca0000000000 */
[----:B------:R-:W-:Y:S01]  /*1a0b0*/  ISETP.GE.AND P5, PT, R4, R2, PT ;  /* 0x000000020400720c */ /* 0x000fe20003fa6270 */
[----:B------:R-:W-:Y:S02]  /*1a0c0*/  IMAD.MOV.U32 R13, RZ, RZ, R3 ;  /* 0x000000ffff0d7224 */ /* 0x000fe400078e0003 */
[----:B------:R-:W-:-:S10]  /*1a0d0*/  IMAD.MOV.U32 R4, RZ, RZ, R14 ;  /* 0x000000ffff047224 */ /* 0x000fd400078e000e */
[----:B------:R-:W-:Y:S05]  /*1a0e0*/  WARPSYNC.COLLECTIVE R15, `(.L_x_2800) ;  /* 0x000000000f087348 */ /* 0x000fea0003c00000 */
[----:B------:R0:W1:Y:S02]  /*1a0f0*/  SHFL.IDX P6, R14, R13, R12, R11 ;  /* 0x0000000c0d0e7389 */ /* 0x00006400000c000b */
[----:B01----:R-:W-:Y:S01]  /*1a100*/  ENDCOLLECTIVE ;  /* 0x000000000000791b */ /* 0x003fe20003800000 */
.L_x_2800:
        /* <DEDUP_REMOVED lines=19> */
.L_x_2801:
[----:B------:R-:W-:-:S05]  /*1a240*/  VIADD R4, R17, 0x30 ;  /* 0x0000003011047836 */ /* 0x000fca0000000000 */
[----:B------:R-:W-:Y:S01]  /*1a250*/  ISETP.GE.AND P5, PT, R4, R2, PT ;  /* 0x000000020400720c */ /* 0x000fe20003fa6270 */
[----:B------:R-:W-:Y:S02]  /*1a260*/  IMAD.MOV.U32 R13, RZ, RZ, R3 ;  /* 0x000000ffff0d7224 */ /* 0x000fe400078e0003 */
[----:B------:R-:W-:-:S10]  /*1a270*/  IMAD.MOV.U32 R4, RZ, RZ, R14 ;  /* 0x000000ffff047224 */ /* 0x000fd400078e000e */
[----:B------:R-:W-:Y:S05]  /*1a280*/  WARPSYNC.COLLECTIVE R15, `(.L_x_2802) ;  /* 0x000000000f087348 */ /* 0x000fea0003c00000 */
[----:B------:R0:W1:Y:S02]  /*1a290*/  SHFL.IDX P6, R14, R13, R12, R11 ;  /* 0x0000000c0d0e7389 */ /* 0x00006400000c000b */
[----:B01----:R-:W-:Y:S01]  /*1a2a0*/  ENDCOLLECTIVE ;  /* 0x000000000000791b */ /* 0x003fe20003800000 */
.L_x_2802:
        /* <DEDUP_REMOVED lines=19> */
.L_x_2803:
[----:B------:R-:W-:-:S05]  /*1a3e0*/  VIADD R4, R17, 0x40 ;  /* 0x0000004011047836 */ /* 0x000fca0000000000 */
[----:B------:R-:W-:Y:S01]  /*1a3f0*/  ISETP.GE.AND P5, PT, R4, R2, PT ;  /* 0x000000020400720c */ /* 0x000fe20003fa6270 */
[----:B------:R-:W-:Y:S02]  /*1a400*/  IMAD.MOV.U32 R13, RZ, RZ, R3 ;  /* 0x000000ffff0d7224 */ /* 0x000fe400078e0003 */
[----:B------:R-:W-:-:S10]  /*1a410*/  IMAD.MOV.U32 R4, RZ, RZ, R14 ;  /* 0x000000ffff047224 */ /* 0x000fd400078e000e */
[----:B------:R-:W-:Y:S05]  /*1a420*/  WARPSYNC.COLLECTIVE R15, `(.L_x_2804) ;  /* 0x000000000f087348 */ /* 0x000fea0003c00000 */
[----:B------:R0:W1:Y:S02]  /*1a430*/  SHFL.IDX P6, R14, R13, R12, R11 ;  /* 0x0000000c0d0e7389 */ /* 0x00006400000c000b */
[----:B01----:R-:W-:Y:S01]  /*1a440*/  ENDCOLLECTIVE ;  /* 0x000000000000791b */ /* 0x003fe20003800000 */
.L_x_2804:
        /* <DEDUP_REMOVED lines=19> */
.L_x_2805:
[----:B------:R-:W-:-:S05]  /*1a580*/  VIADD R4, R17, 0x50 ;  /* 0x0000005011047836 */ /* 0x000fca0000000000 */
[----:B------:R-:W-:Y:S01]  /*1a590*/  ISETP.GE.AND P5, PT, R4, R2, PT ;  /* 0x000000020400720c */ /* 0x000fe20003fa6270 */
[----:B------:R-:W-:Y:S02]  /*1a5a0*/  IMAD.MOV.U32 R13, RZ, RZ, R3 ;  /* 0x000000ffff0d7224 */ /* 0x000fe400078e0003 */
[----:B------:R-:W-:-:S10]  /*1a5b0*/  IMAD.MOV.U32 R4, RZ, RZ, R14 ;  /* 0x000000ffff047224 */ /* 0x000fd400078e000e */
[----:B------:R-:W-:Y:S05]  /*1a5c0*/  WARPSYNC.COLLECTIVE R15, `(.L_x_2806) ;  /* 0x000000000f087348 */ /* 0x000fea0003c00000 */
[----:B------:R0:W1:Y:S02]  /*1a5d0*/  SHFL.IDX P6, R14, R13, R12, R11 ;  /* 0x0000000c0d0e7389 */ /* 0x00006400000c000b */
[----:B01----:R-:W-:Y:S01]  /*1a5e0*/  ENDCOLLECTIVE ;  /* 0x000000000000791b */ /* 0x003fe20003800000 */
.L_x_2806:
        /* <DEDUP_REMOVED lines=20> */
.L_x_2807:
[----:B------:R-:W-:Y:S02]  /*1a730*/  IMAD.MOV.U32 R13, RZ, RZ, R3 ;  /* 0x000000ffff0d7224 */ /* 0x000fe400078e0003 */
[----:B------:R-:W-:-:S07]  /*1a740*/  IMAD.MOV.U32 R6, RZ, RZ, R14 ;  /* 0x000000ffff067224 */ /* 0x000fce00078e000e */
[----:B------:R-:W-:Y:S05]  /*1a750*/  WARPSYNC.COLLECTIVE R15, `(.L_x_2808) ;  /* 0x000000000f087348 */ /* 0x000fea0003c00000 */
[----:B------:R0:W1:Y:S02]  /*1a760*/  SHFL.IDX P6, R14, R13, R12, R11 ;  /* 0x0000000c0d0e7389 */ /* 0x00006400000c000b */
[----:B01----:R-:W-:Y:S01]  /*1a770*/  ENDCOLLECTIVE ;  /* 0x000000000000791b */ /* 0x003fe20003800000 */
.L_x_2808:
        /* <DEDUP_REMOVED lines=19> */
.L_x_2809:
[----:B------:R-:W-:Y:S02]  /*1a8b0*/  IMAD.MOV.U32 R13, RZ, RZ, R3 ;  /* 0x000000ffff0d7224 */ /* 0x000fe400078e0003 */
[----:B------:R-:W-:-:S07]  /*1a8c0*/  IMAD.MOV.U32 R6, RZ, RZ, R14 ;  /* 0x000000ffff067224 */ /* 0x000fce00078e000e */
[----:B------:R-:W-:Y:S05]  /*1a8d0*/  WARPSYNC.COLLECTIVE R15, `(.L_x_2810) ;  /* 0x000000000f087348 */ /* 0x000fea0003c00000 */
[----:B------:R0:W1:Y:S02]  /*1a8e0*/  SHFL.IDX P6, R14, R13, R12, R11 ;  /* 0x0000000c0d0e7389 */ /* 0x00006400000c000b */
[----:B01----:R-:W-:Y:S01]  /*1a8f0*/  ENDCOLLECTIVE ;  /* 0x000000000000791b */ /* 0x003fe20003800000 */
.L_x_2810:
[----:B------:R-:W-:Y:S01]  /*1a900*/  IMAD.MOV.U32 R3, RZ, RZ, R14 ;  /* 0x000000ffff037224 */ /* 0x000fe200078e000e */
[----:B------:R-:W-:Y:S06]  /*1a910*/  BRA `(.L_x_2811) ;  /* 0xffffffa800347947 */ /* 0x000fec000383ffff */
.L_x_2686:
[----:B0-----:R-:W2:Y:S02]  /*1a920*/  LDL R2, [R1+0x4] ;  /* 0x0000040001027983 */ /* 0x001ea40000100800 */
[----:B--2---:R0:W1:Y:S02]  /*1a930*/  SYNCS.PHASECHK.TRANS64.TRYWAIT P0, [R2+URZ+0x38820], R0 ;  /* 0x03882000020075a7 */ /* 0x004064000800017f */
[----:B-1----:R-:W-:Y:S05]  /*1a940*/  @!P0 NANOSLEEP.SYNCS 0x989680 ;  /* 0x009896800000895d */ /* 0x002fea0003900000 */
[----:B------:R-:W1:Y:S02]  /*1a950*/  @!P0 SYNCS.PHASECHK.TRANS64 P0, [R2+URZ+0x38820], R0 ;  /* 0x03882000020085a7 */ /* 0x000e64000800007f */
[----:B-1----:R-:W-:Y:S05]  /*1a960*/  @!P0 BRA `(.L_x_2686) ;  /* 0xfffffffc00ec8947 */ /* 0x002fea000383ffff */
[----:B------:R-:W-:Y:S05]  /*1a970*/  BRA `(.L_x_2812) ;  /* 0xffffffa800b47947 */ /* 0x000fea000383ffff */
.L_x_2695:
[----:B-1----:R1:W2:Y:S02]  /*1a980*/  SYNCS.PHASECHK.TRANS64.TRYWAIT P0, [R2+URZ+0x38840], R0 ;  /* 0x03884000020075a7 */ /* 0x0022a4000800017f */
[----:B--2---:R-:W-:Y:S05]  /*1a990*/  @!P0 NANOSLEEP.SYNCS 0x989680 ;  /* 0x009896800000895d */ /* 0x004fea0003900000 */
[----:B------:R-:W2:Y:S02]  /*1a9a0*/  @!P0 SYNCS.PHASECHK.TRANS64 P0, [R2+URZ+0x38840], R0 ;  /* 0x03884000020085a7 */ /* 0x000ea4000800007f */
[----:B--2---:R-:W-:Y:S05]  /*1a9b0*/  @!P0 BRA `(.L_x_2695) ;  /* 0xfffffffc00f08947 */ /* 0x004fea000383ffff */
[----:B------:R-:W-:Y:S05]  /*1a9c0*/  BRA `(.L_x_2813) ;  /* 0xffffffac007c7947 */ /* 0x000fea000383ffff */
.L_x_2703:
[----:B0-----:R0:W1:Y:S02]  /*1a9d0*/  SYNCS.PHASECHK.TRANS64.TRYWAIT P0, [R2+URZ+0x60], R0 ;  /* 0x00006000020075a7 */ /* 0x001064000800017f */
[----:B-1----:R-:W-:Y:S05]  /*1a9e0*/  @!P0 NANOSLEEP.SYNCS 0x989680 ;  /* 0x009896800000895d */ /* 0x002fea0003900000 */
[----:B------:R-:W1:Y:S02]  /*1a9f0*/  @!P0 SYNCS.PHASECHK.TRANS64 P0, [R2+URZ+0x60], R0 ;  /* 0x00006000020085a7 */ /* 0x000e64000800007f */
[----:B-1----:R-:W-:Y:S05]  /*1aa00*/  @!P0 BRA `(.L_x_2703) ;  /* 0xfffffffc00f08947 */ /* 0x002fea000383ffff */
[----:B------:R-:W-:Y:S05]  /*1aa10*/  BRA `(.L_x_2814) ;  /* 0xffffffb000d87947 */ /* 0x000fea000383ffff */
.L_x_2714:
[----:B--2---:R2:W3:Y:S02]  /*1aa20*/  SYNCS.PHASECHK.TRANS64.TRYWAIT P0, [R3+URZ+0x38840], R2 ;  /* 0x03884002030075a7 */ /* 0x0044e4000800017f */
[----:B---3--:R-:W-:Y:S05]  /*1aa30*/  @!P0 NANOSLEEP.SYNCS 0x989680 ;  /* 0x009896800000895d */ /* 0x008fea0003900000 */
[----:B------:R-:W3:Y:S02]  /*1aa40*/  @!P0 SYNCS.PHASECHK.TRANS64 P0, [R3+URZ+0x38840], R2 ;  /* 0x03884002030085a7 */ /* 0x000ee4000800007f */
[----:B---3--:R-:W-:Y:S05]  /*1aa50*/  @!P0 BRA `(.L_x_2714) ;  /* 0xfffffffc00f08947 */ /* 0x008fea000383ffff */
[----:B------:R-:W-:Y:S05]  /*1aa60*/  BRA `(.L_x_2815) ;  /* 0xffffffbc00047947 */ /* 0x000fea000383ffff */
.L_x_2722:
[----:B-1----:R1:W2:Y:S02]  /*1aa70*/  SYNCS.PHASECHK.TRANS64.TRYWAIT P0, [R2+URZ+0x60], R3 ;  /* 0x00006003020075a7 */ /* 0x0022a4000800017f */
[----:B--2---:R-:W-:Y:S05]  /*1aa80*/  @!P0 NANOSLEEP.SYNCS 0x989680 ;  /* 0x009896800000895d */ /* 0x004fea0003900000 */
[----:B------:R-:W2:Y:S02]  /*1aa90*/  @!P0 SYNCS.PHASECHK.TRANS64 P0, [R2+URZ+0x60], R3 ;  /* 0x00006003020085a7 */ /* 0x000ea4000800007f */
[----:B--2---:R-:W-:Y:S05]  /*1aaa0*/  @!P0 BRA `(.L_x_2722) ;  /* 0xfffffffc00f08947 */ /* 0x004fea000383ffff */
[----:B------:R-:W-:Y:S05]  /*1aab0*/  BRA `(.L_x_2816) ;  /* 0xffffffc000607947 */ /* 0x000fea000383ffff */
.L_x_2733:
[----:B---3--:R3:W4:Y:S02]  /*1aac0*/  SYNCS.PHASECHK.TRANS64.TRYWAIT P0, [R2+URZ+0x38840], R3 ;  /* 0x03884003020075a7 */ /* 0x008724000800017f */
[----:B----4-:R-:W-:Y:S05]  /*1aad0*/  @!P0 NANOSLEEP.SYNCS 0x989680 ;  /* 0x009896800000895d */ /* 0x010fea0003900000 */
[----:B------:R-:W4:Y:S02]  /*1aae0*/  @!P0 SYNCS.PHASECHK.TRANS64 P0, [R2+URZ+0x38840], R3 ;  /* 0x03884003020085a7 */ /* 0x000f24000800007f */
[----:B----4-:R-:W-:Y:S05]  /*1aaf0*/  @!P0 BRA `(.L_x_2733) ;  /* 0xfffffffc00f08947 */ /* 0x010fea000383ffff */
[----:B------:R-:W-:Y:S05]  /*1ab00*/  BRA `(.L_x_2817) ;  /* 0xffffffc800587947 */ /* 0x000fea000383ffff */
.L_x_2741:
[----:B-1----:R1:W2:Y:S02]  /*1ab10*/  SYNCS.PHASECHK.TRANS64.TRYWAIT P0, [R2+URZ+0x60], R5 ;  /* 0x00006005020075a7 */ /* 0x0022a4000800017f */
[----:B--2---:R-:W-:Y:S05]  /*1ab20*/  @!P0 NANOSLEEP.SYNCS 0x989680 ;  /* 0x009896800000895d */ /* 0x004fea0003900000 */
[----:B------:R-:W2:Y:S02]  /*1ab30*/  @!P0 SYNCS.PHASECHK.TRANS64 P0, [R2+URZ+0x60], R5 ;  /* 0x00006005020085a7 */ /* 0x000ea4000800007f */
[----:B--2---:R-:W-:Y:S05]  /*1ab40*/  @!P0 BRA `(.L_x_2741) ;  /* 0xfffffffc00f08947 */ /* 0x004fea000383ffff */
[----:B------:R-:W-:Y:S05]  /*1ab50*/  BRA `(.L_x_2818) ;  /* 0xffffffcc00b47947 */ /* 0x000fea000383ffff */
.L_x_2754:
[----:B--2---:R2:W4:Y:S02]  /*1ab60*/  SYNCS.PHASECHK.TRANS64.TRYWAIT P0, [R0+URZ+0x38860], R2 ;  /* 0x03886002000075a7 */ /* 0x004524000800017f */
[----:B----4-:R-:W-:Y:S05]  /*1ab70*/  @!P0 NANOSLEEP.SYNCS 0x989680 ;  /* 0x009896800000895d */ /* 0x010fea0003900000 */
[----:B------:R-:W4:Y:S02]  /*1ab80*/  @!P0 SYNCS.PHASECHK.TRANS64 P0, [R0+URZ+0x38860], R2 ;  /* 0x03886002000085a7 */ /* 0x000f24000800007f */
[----:B----4-:R-:W-:Y:S05]  /*1ab90*/  @!P0 BRA `(.L_x_2754) ;  /* 0xfffffffc00f08947 */ /* 0x010fea000383ffff */
[----:B------:R-:W-:Y:S05]  /*1aba0*/  BRA `(.L_x_2819) ;  /* 0xffffffd400907947 */ /* 0x000fea000383ffff */
.L_x_2763:
[----:B------:R-:W-:Y:S01]  /*1abb0*/  BSSY B0, `(.L_x_2820) ;  /* 0x0000008000007945 */ /* 0x000fe20003800000 */
[----:B------:R-:W-:Y:S02]  /*1abc0*/  IMAD.MOV.U32 R13, RZ, RZ, R16 ;  /* 0x000000ffff0d7224 */ /* 0x000fe400078e0010 */
[----:B------:R-:W-:Y:S02]  /*1abd0*/  IMAD.MOV.U32 R12, RZ, RZ, RZ ;  /* 0x000000ffff0c7224 */ /* 0x000fe400078e00ff */
[----:B------:R-:W-:Y:S02]  /*1abe0*/  IMAD.MOV.U32 R11, RZ, RZ, 0x1f ;  /* 0x0000001fff0b7424 */ /* 0x000fe400078e00ff */
[----:B------:R-:W-:-:S07]  /*1abf0*/  IMAD.MOV.U32 R15, RZ, RZ, -0x1 ;  /* 0xffffffffff0f7424 */ /* 0x000fce00078e00ff */
[----:B-123-5:R-:W-:Y:S05]  /*1ac00*/  WARPSYNC.COLLECTIVE R15, `(.L_x_2821) ;  /* 0x000000000f087348 */ /* 0x02efea0003c00000 */
[----:B------:R0:W4:Y:S02]  /*1ac10*/  SHFL.IDX P6, R14, R13, R12, R11 ;  /* 0x0000000c0d0e7389 */ /* 0x00012400000c000b */
[----:B012345:R-:W-:Y:S01]  /*1ac20*/  ENDCOLLECTIVE ;  /* 0x000000000000791b */ /* 0x03ffe20003800000 */
.L_x_2821:
[----:B------:R-:W-:Y:S05]  /*1ac30*/  BSYNC B0 ;  /* 0x0000000000007941 */ /* 0x000fea0003800000 */
.L_x_2820:
        /* <DEDUP_REMOVED lines=9> */
.L_x_2822:
        /* <DEDUP_REMOVED lines=19> */
.L_x_2823:
        /* <DEDUP_REMOVED lines=8> */
.L_x_2824:
        /* <DEDUP_REMOVED lines=8> */
.L_x_2825:
        /* <DEDUP_REMOVED lines=8> */
.L_x_2826:
        /* <DEDUP_REMOVED lines=8> */
.L_x_2827:
        /* <DEDUP_REMOVED lines=9> */
.L_x_2828:
[----:B------:R-:W-:Y:S01]  /*1b090*/  IMAD.MOV.U32 R16, RZ, RZ, R14 ;  /* 0x000000ffff107224 */ /* 0x000fe200078e000e */
[----:B------:R-:W-:Y:S06]  /*1b0a0*/  BRA `(.L_x_2829) ;  /* 0xffffffd800947947 */ /* 0x000fec000383ffff */
.L_x_2768:
[----:B------:R-:W-:Y:S01]  /*1b0b0*/  BSSY B0, `(.L_x_2830) ;  /* 0x0000008000007945 */ /* 0x000fe20003800000 */
[----:B-----5:R-:W-:Y:S02]  /*1b0c0*/  IMAD.MOV.U32 R13, RZ, RZ, R2 ;  /* 0x000000ffff0d7224 */ /* 0x020fe400078e0002 */
[----:B------:R-:W-:Y:S02]  /*1b0d0*/  IMAD.MOV.U32 R12, RZ, RZ, 0x1 ;  /* 0x00000001ff0c7424 */ /* 0x000fe400078e00ff */
[----:B------:R-:W-:Y:S02]  /*1b0e0*/  IMAD.MOV.U32 R11, RZ, RZ, RZ ;  /* 0x000000ffff0b7224 */ /* 0x000fe400078e00ff */
[----:B------:R-:W-:-:S07]  /*1b0f0*/  IMAD.MOV.U32 R15, RZ, RZ, -0x1 ;  /* 0xffffffffff0f7424 */ /* 0x000fce00078e00ff */
[----:B0123--:R-:W-:Y:S05]  /*1b100*/  WARPSYNC.COLLECTIVE R15, `(.L_x_2831) ;  /* 0x000000000f087348 */ /* 0x00ffea0003c00000 */
[----:B------:R4:W0:Y:S02]  /*1b110*/  SHFL.UP P6, R14, R13, R12, R11 ;  /* 0x0400000c0d0e7389 */ /* 0x00082400000c000b */
[----:B01234-:R-:W-:Y:S01]  /*1b120*/  ENDCOLLECTIVE ;  /* 0x000000000000791b */ /* 0x01ffe20003800000 */
.L_x_2831:
[----:B------:R-:W-:Y:S05]  /*1b130*/  BSYNC B0 ;  /* 0x0000000000007941 */ /* 0x000fea0003800000 */
.L_x_2830:
        /* <DEDUP_REMOVED lines=9> */
.L_x_2832:
        /* <DEDUP_REMOVED lines=8> */
.L_x_2833:
        /* <DEDUP_REMOVED lines=8> */
.L_x_2834:
        /* <DEDUP_REMOVED lines=8> */
.L_x_2835:
        /* <DEDUP_REMOVED lines=9> */
.L_x_2836:
[----:B------:R-:W-:Y:S01]  /*1b3e0*/  IMAD.MOV.U32 R16, RZ, RZ, R14 ;  /* 0x000000ffff107224 */ /* 0x000fe200078e000e */
[----:B------:R-:W-:Y:S06]  /*1b3f0*/  BRA `(.L_x_2837) ;  /* 0xffffffd800607947 */ /* 0x000fec000383ffff */
.L_x_2770:
[----:B------:R-:W-:Y:S01]  /*1b400*/  BSSY B0, `(.L_x_2838) ;  /* 0x0000006000007945 */ /* 0x000fe20003800000 */
[----:B------:R-:W-:Y:S01]  /*1b410*/  PLOP3.LUT P6, PT, P6, PT, PT, 0x8, 0x0 ;  /* 0x000000000000781c */ /* 0x000fe200037ce170 */
[----:B------:R-:W-:-:S12]  /*1b420*/  IMAD.MOV.U32 R15, RZ, RZ, -0x1 ;  /* 0xffffffffff0f7424 */ /* 0x000fd800078e00ff */
[----:B0123-5:R-:W-:Y:S05]  /*1b430*/  WARPSYNC.COLLECTIVE R15, `(.L_x_2839) ;  /* 0x000000000f087348 */ /* 0x02ffea0003c00000 */
[----:B------:R-:W-:Y:S01]  /*1b440*/  VOTE.ANY R14, PT, P6 ;  /* 0x00000000000e7806 */ /* 0x000fe200030e0100 */
[----:B0123-5:R-:W-:Y:S06]  /*1b450*/  ENDCOLLECTIVE ;  /* 0x000000000000791b */ /* 0x02ffec0003800000 */
.L_x_2839:
[----:B------:R-:W-:Y:S05]  /*1b460*/  BSYNC B0 ;  /* 0x0000000000007941 */ /* 0x000fea0003800000 */
.L_x_2838:
        /* <DEDUP_REMOVED lines=9> */
.L_x_2840:
[----:B------:R-:W-:Y:S01]  /*1b500*/  IMAD.MOV.U32 R17, RZ, RZ, R14 ;  /* 0x000000ffff117224 */ /* 0x000fe200078e000e */
[----:B------:R-:W-:Y:S06]  /*1b510*/  BRA `(.L_x_2841) ;  /* 0xffffffd800507947 */ /* 0x000fec000383ffff */
.L_x_2772:
[----:B------:R-:W-:Y:S01]  /*1b520*/  BSSY B0, `(.L_x_2842) ;  /* 0x0000007000007945 */ /* 0x000fe20003800000 */
[----:B------:R-:W-:Y:S02]  /*1b530*/  IMAD.MOV.U32 R13, RZ, RZ, R3 ;  /* 0x000000ffff0d7224 */ /* 0x000fe400078e0003 */
[----:B------:R-:W-:Y:S02]  /*1b540*/  IMAD.MOV.U32 R11, RZ, RZ, 0x1f ;  /* 0x0000001fff0b7424 */ /* 0x000fe400078e00ff */
[----:B------:R-:W-:-:S07]  /*1b550*/  IMAD.MOV.U32 R15, RZ, RZ, -0x1 ;  /* 0xffffffffff0f7424 */ /* 0x000fce00078e00ff */
[----:B012345:R-:W-:Y:S05]  /*1b560*/  WARPSYNC.COLLECTIVE R15, `(.L_x_2843) ;  /* 0x000000000f087348 */ /* 0x03ffea0003c00000 */
[----:B------:R0:W0:Y:S02]  /*1b570*/  SHFL.IDX P6, R14, R13, R12, R11 ;  /* 0x0000000c0d0e7389 */ /* 0x00002400000c000b */
[----:B012345:R-:W-:Y:S01]  /*1b580*/  ENDCOLLECTIVE ;  /* 0x000000000000791b */ /* 0x03ffe20003800000 */
.L_x_2843:
[----:B------:R-:W-:Y:S05]  /*1b590*/  BSYNC B0 ;  /* 0x0000000000007941 */ /* 0x000fea0003800000 */
.L_x_2842:
[----:B------:R-:W-:Y:S01]  /*1b5a0*/  IMAD.MOV.U32 R3, RZ, RZ, R14 ;  /* 0x000000ffff037224 */ /* 0x000fe200078e000e */
[----:B------:R-:W-:Y:S06]  /*1b5b0*/  BRA `(.L_x_2844) ;  /* 0xffffffd800447947 */ /* 0x000fec000383ffff */
.L_x_2776:
[----:B0-----:R0:W4:Y:S02]  /*1b5c0*/  SYNCS.PHASECHK.TRANS64.TRYWAIT P0, [R0+URZ+0x38820], R3 ;  /* 0x03882003000075a7 */ /* 0x001124000800017f */
[----:B----4-:R-:W-:Y:S05]  /*1b5d0*/  @!P0 NANOSLEEP.SYNCS 0x989680 ;  /* 0x009896800000895d */ /* 0x010fea0003900000 */
[----:B------:R-:W4:Y:S02]  /*1b5e0*/  @!P0 SYNCS.PHASECHK.TRANS64 P0, [R0+URZ+0x38820], R3 ;  /* 0x03882003000085a7 */ /* 0x000f24000800007f */
[----:B----4-:R-:W-:Y:S05]  /*1b5f0*/  @!P0 BRA `(.L_x_2776) ;  /* 0xfffffffc00f08947 */ /* 0x010fea000383ffff */
[----:B------:R-:W-:Y:S05]  /*1b600*/  BRA `(.L_x_2845) ;  /* 0xffffffdc00cc7947 */ /* 0x000fea000383ffff */
.L_x_2777:
[----:B------:R-:W4:Y:S01]  /*1b610*/  S2R R2, SR_TID.X ;  /* 0x0000000000027919 */ /* 0x000f220000002100 */
[----:B------:R-:W-:Y:S01]  /*1b620*/  BSSY B0, `(.L_x_2846) ;  /* 0x000000a000007945 */ /* 0x000fe20003800000 */
[----:B------:R-:W-:Y:S02]  /*1b630*/  IMAD.MOV.U32 R12, RZ, RZ, RZ ;  /* 0x000000ffff0c7224 */ /* 0x000fe400078e00ff */
[----:B------:R-:W-:Y:S02]  /*1b640*/  IMAD.MOV.U32 R11, RZ, RZ, 0x1f ;  /* 0x0000001fff0b7424 */ /* 0x000fe400078e00ff */
[----:B------:R-:W-:Y:S01]  /*1b650*/  IMAD.MOV.U32 R15, RZ, RZ, -0x1 ;  /* 0xffffffffff0f7424 */ /* 0x000fe200078e00ff */
[----:B----4-:R-:W-:-:S04]  /*1b660*/  SHF.R.U32.HI R2, RZ, 0x5, R2 ;  /* 0x00000005ff027819 */ /* 0x010fc80000011602 */
[----:B------:R-:W-:-:S05]  /*1b670*/  LOP3.LUT R2, R2, 0x3, RZ, 0xc0, !PT ;  /* 0x0000000302027812 */ /* 0x000fca00078ec0ff */
[----:B------:R-:W-:-:S07]  /*1b680*/  IMAD.MOV.U32 R13, RZ, RZ, R2 ;  /* 0x000000ffff0d7224 */ /* 0x000fce00078e0002 */
[----:B0123-5:R-:W-:Y:S05]  /*1b690*/  WARPSYNC.COLLECTIVE R15, `(.L_x_2847) ;  /* 0x000000000f087348 */ /* 0x02ffea0003c00000 */
[----:B------:R4:W0:Y:S02]  /*1b6a0*/  SHFL.IDX P6, R14, R13, R12, R11 ;  /* 0x0000000c0d0e7389 */ /* 0x00082400000c000b */
[----:B012345:R-:W-:Y:S01]  /*1b6b0*/  ENDCOLLECTIVE ;  /* 0x000000000000791b */ /* 0x03ffe20003800000 */
.L_x_2847:
[----:B------:R-:W-:Y:S05]  /*1b6c0*/  BSYNC B0 ;  /* 0x0000000000007941 */ /* 0x000fea0003800000 */
.L_x_2846:
[----:B------:R-:W-:Y:S05]  /*1b6d0*/  BRA `(.L_x_2848) ;  /* 0xffffffdc00b47947 */ /* 0x000fea000383ffff */
.L_x_2780:
[----:B------:R-:W-:Y:S01]  /*1b6e0*/  BSSY B1, `(.L_x_2849) ;  /* 0x0000006000017945 */ /* 0x000fe20003800000 */
[----:B------:R-:W-:-:S07]  /*1b6f0*/  IMAD.MOV.U32 R15, RZ, RZ, -0x1 ;  /* 0xffffffffff0f7424 */ /* 0x000fce00078e00ff */
[----:B-12345:R-:W-:Y:S05]  /*1b700*/  WARPSYNC.COLLECTIVE R15, `(.L_x_2850) ;  /* 0x000000000f0c7348 */ /* 0x03efea0003c00000 */
[----:B------:R-:W-:Y:S02]  /*1b710*/  ELECT P6, UR62, PT ;  /* 0x00000000003e782f */ /* 0x000fe400038c0000 */
[----:B------:R-:W-:Y:S01]  /*1b720*/  MOV R14, UR62 ;  /* 0x0000003e000e7c02 */ /* 0x000fe20008000f00 */
[----:B-12345:R-:W-:Y:S10]  /*1b730*/  ENDCOLLECTIVE ;  /* 0x000000000000791b */ /* 0x03eff40003800000 */
.L_x_2850:
[----:B------:R-:W-:Y:S05]  /*1b740*/  BSYNC B1 ;  /* 0x0000000000017941 */ /* 0x000fea0003800000 */
.L_x_2849:
[----:B------:R-:W-:Y:S05]  /*1b750*/  BRA `(.L_x_2851) ;  /* 0xffffffdc00ac7947 */ /* 0x000fea000383ffff */
.L_x_2782:
[----:B0-----:R0:W1:Y:S02]  /*1b760*/  SYNCS.PHASECHK.TRANS64.TRYWAIT P0, [R6+URZ], R5 ;  /* 0x00000005060075a7 */ /* 0x001064000800017f */
[----:B-1----:R-:W-:Y:S05]  /*1b770*/  @!P0 NANOSLEEP.SYNCS 0x989680 ;  /* 0x009896800000895d */ /* 0x002fea0003900000 */
[----:B------:R-:W1:Y:S02]  /*1b780*/  @!P0 SYNCS.PHASECHK.TRANS64 P0, [R6+URZ], R5 ;  /* 0x00000005060085a7 */ /* 0x000e64000800007f */
[----:B-1----:R-:W-:Y:S05]  /*1b790*/  @!P0 BRA `(.L_x_2782) ;  /* 0xfffffffc00f08947 */ /* 0x002fea000383ffff */
[----:B------:R-:W-:Y:S05]  /*1b7a0*/  BRA `(.L_x_2852) ;  /* 0xffffffdc00f07947 */ /* 0x000fea000383ffff */
.L_x_2783:
[----:B-1----:R1:W3:Y:S02]  /*1b7b0*/  SYNCS.PHASECHK.TRANS64.TRYWAIT P0, [R7+URZ], R2 ;  /* 0x00000002070075a7 */ /* 0x0022e4000800017f */
[----:B---3--:R-:W-:Y:S05]  /*1b7c0*/  @!P0 NANOSLEEP.SYNCS 0x989680 ;  /* 0x009896800000895d */ /* 0x008fea0003900000 */
[----:B------:R-:W3:Y:S02]  /*1b7d0*/  @!P0 SYNCS.PHASECHK.TRANS64 P0, [R7+URZ], R2 ;  /* 0x00000002070085a7 */ /* 0x000ee4000800007f */
[----:B---3--:R-:W-:Y:S05]  /*1b7e0*/  @!P0 BRA `(.L_x_2783) ;  /* 0xfffffffc00f08947 */ /* 0x008fea000383ffff */
[----:B------:R-:W-:Y:S05]  /*1b7f0*/  BRA `(.L_x_2853) ;  /* 0xffffffdc00e47947 */ /* 0x000fea000383ffff */
.L_x_2785:
[----:B---3--:R3:W4:Y:S02]  /*1b800*/  SYNCS.PHASECHK.TRANS64.TRYWAIT P0, [R4+URZ], R5 ;  /* 0x00000005040075a7 */ /* 0x008724000800017f */
[----:B----4-:R-:W-:Y:S05]  /*1b810*/  @!P0 NANOSLEEP.SYNCS 0x989680 ;  /* 0x009896800000895d */ /* 0x010fea0003900000 */
[----:B------:R-:W4:Y:S02]  /*1b820*/  @!P0 SYNCS.PHASECHK.TRANS64 P0, [R4+URZ], R5 ;  /* 0x00000005040085a7 */ /* 0x000f24000800007f */
[----:B----4-:R-:W-:Y:S05]  /*1b830*/  @!P0 BRA `(.L_x_2785) ;  /* 0xfffffffc00f08947 */ /* 0x010fea000383ffff */
[----:B------:R-:W-:Y:S05]  /*1b840*/  BRA `(.L_x_2854) ;  /* 0xffffffdc00ec7947 */ /* 0x000fea000383ffff */
.L_x_2855:
        /* <DEDUP_REMOVED lines=11> */
.L_x_15301:


//--------------------- .text._ZN7cutlass13device_kernelIN5flash11enable_sm90INS1_16FlashAttnFwdSm90INS1_25CollectiveMainloopFwdSm90ILi2EN4cute5tupleIJNS5_1CILi1EEES8_S8_EEENS6_IJNS7_ILi128EEENS7_ILi80EEENS7_ILi256EEEEEELi256ENS_6half_tEfNS_4arch4Sm90ELb1ELb0ELb1ELb1ELb0ELb1ELb0ELb1ELb1ELb1ELb0ELb0EEENS1_21CollectiveEpilogueFwdINS6_IJSA_SC_SB_EEES9_SE_SG_Li256ELb1ELb1ELb0ELb0EEENS1_36VarlenDynamicPersistentTileSchedulerILi128ELi80ELi256ELi128ELb0ELb1ELb1ELb1ELb1ELb1EEEEEEEEEvNT_6ParamsE --------------------------
	.section	.text._ZN7cutlass13device_kernelIN5flash11enable_sm90INS1_16FlashAttnFwdSm90INS1_25CollectiveMainloopFwdSm90ILi2EN4cute5tupleIJNS5_1CILi1EEES8_S8_EEENS6_IJNS7_ILi128EEENS7_ILi80EEENS7_ILi256EEEEEELi256ENS_6half_tEfNS_4arch4Sm90ELb1ELb0ELb1ELb1ELb0ELb1ELb0ELb1ELb1ELb1ELb0ELb0EEENS1_21CollectiveEpilogueFwdINS6_IJSA_SC_SB_EEES9_SE_SG_Li256ELb1ELb1ELb0ELb0EEENS1_36VarlenDynamicPersistentTileSchedulerILi128ELi80ELi256ELi128ELb0ELb1ELb1ELb1ELb1ELb1EEEEEEEEEvNT_6ParamsE,"ax",@progbits
	.align	128
.text._ZN7cutlass13device_kernelIN5flash11enable_sm90INS1_16FlashAttnFwdSm90INS1_25CollectiveMainloopFwdSm90ILi2EN4cute5tupleIJNS5_1CILi1EEES8_S8_EEENS6_IJNS7_ILi128EEENS7_ILi80EEENS7_ILi256EEEEEELi256ENS_6half_tEfNS_4arch4Sm90ELb1ELb0ELb1ELb1ELb0ELb1ELb0ELb1ELb1ELb1ELb0ELb0EEENS1_21CollectiveEpilogueFwdINS6_IJSA_SC_SB_EEES9_SE_SG_Li256ELb1ELb1ELb0ELb0EEENS1_36VarlenDynamicPersistentTileSchedulerILi128ELi80ELi256ELi128ELb0ELb1ELb1ELb1ELb1ELb1EEEEEEEEEvNT_6ParamsE:
        .type           _ZN7cutlass13device_kernelIN5flash11enable_sm90INS1_16FlashAttnFwdSm90INS1_25CollectiveMainloopFwdSm90ILi2EN4cute5tupleIJNS5_1CILi1EEES8_S8_EEENS6_IJNS7_ILi128EEENS7_ILi80EEENS7_ILi256EEEEEELi256ENS_6half_tEfNS_4arch4Sm90ELb1ELb0ELb1ELb1ELb0ELb1ELb0ELb1ELb1ELb1ELb0ELb0EEENS1_21CollectiveEpilogueFwdINS6_IJSA_SC_SB_EEES9_SE_SG_Li256ELb1ELb1ELb0ELb0EEENS1_36VarlenDynamicPersistentTileSchedulerILi128ELi80ELi256ELi128ELb0ELb1ELb1ELb1ELb1ELb1EEEEEEEEEvNT_6ParamsE,@function
        .size           _ZN7cutlass13device_kernelIN5flash11enable_sm90INS1_16FlashAttnFwdSm90INS1_25CollectiveMainloopFwdSm90ILi2EN4cute5tupleIJNS5_1CILi1EEES8_S8_EEENS6_IJNS7_ILi128EEENS7_ILi80EEENS7_ILi256EEEEEELi256ENS_6half_tEfNS_4arch4Sm90ELb1ELb0ELb1ELb1ELb0ELb1ELb0ELb1ELb1ELb1ELb0ELb0EEENS1_21CollectiveEpilogueFwdINS6_IJSA_SC_SB_EEES9_SE_SG_Li256ELb1ELb1ELb0ELb0EEENS1_36VarlenDynamicPersistentTileSchedulerILi128ELi80ELi256ELi128ELb0ELb1ELb1ELb1ELb1ELb1EEEEEEEEEvNT_6ParamsE,(.L_x_15302 - _ZN7cutlass13device_kernelIN5flash11enable_sm90INS1_16FlashAttnFwdSm90INS1_25CollectiveMainloopFwdSm90ILi2EN4cute5tupleIJNS5_1CILi1EEES8_S8_EEENS6_IJNS7_ILi128EEENS7_ILi80EEENS7_ILi256EEEEEELi256ENS_6half_tEfNS_4arch4Sm90ELb1ELb0ELb1ELb1ELb0ELb1ELb0ELb1ELb1ELb1ELb0ELb0EEENS1_21CollectiveEpilogueFwdINS6_IJSA_SC_SB_EEES9_SE_SG_Li256ELb1ELb1ELb0ELb0EEENS1_36VarlenDynamicPersistentTileSchedulerILi128ELi80ELi256ELi128ELb0ELb1ELb1ELb1ELb1ELb1EEEEEEEEEvNT_6ParamsE)
        .other          _ZN7cutlass13device_kernelIN5flash11enable_sm90INS1_16FlashAttnFwdSm90INS1_25CollectiveMainloopFwdSm90ILi2EN4cute5tupleIJNS5_1CILi1EEES8_S8_EEENS6_IJNS7_ILi128EEENS7_ILi80EEENS7_ILi256EEEEEELi256ENS_6half_tEfNS_4arch4Sm90ELb1ELb0ELb1ELb1ELb0ELb1ELb0ELb1ELb1ELb1ELb0ELb0EEENS1_21CollectiveEpilogueFwdINS6_IJSA_SC_SB_EEES9_SE_SG_Li256ELb1ELb1ELb0ELb0EEENS1_36VarlenDynamicPersistentTileSchedulerILi128ELi80ELi256ELi128ELb0ELb1ELb1ELb1ELb1ELb1EEEEEEEEEvNT_6ParamsE,@"STO_CUDA_ENTRY STV_DEFAULT"
_ZN7cutlass13device_kernelIN5flash11enable_sm90INS1_16FlashAttnFwdSm90INS1_25CollectiveMainloopFwdSm90ILi2EN4cute5tupleIJNS5_1CILi1EEES8_S8_EEENS6_IJNS7_ILi128EEENS7_ILi80EEENS7_ILi256EEEEEELi256ENS_6half_tEfNS_4arch4Sm90ELb1ELb0ELb1ELb1ELb0ELb1ELb0ELb1ELb1ELb1ELb0ELb0EEENS1_21CollectiveEpilogueFwdINS6_IJSA_SC_SB_EEES9_SE_SG_Li256ELb1ELb1ELb0ELb0EEENS1_36VarlenDynamicPersistentTileSchedulerILi128ELi80ELi256ELi128ELb0ELb1ELb1ELb1ELb1ELb1EEEEEEEEEvNT_6ParamsE:
        /* <DEDUP_REMOVED lines=24> */
.L_x_2857:
[----:B------:R-:W-:Y:S05]  /*0180*/  BSYNC B0 ;  /* 0x0000000000007941 */ /* 0x000fea0003800000 */
.L_x_2856:
        /* <DEDUP_REMOVED lines=41> */
.L_x_2858:
        /* <DEDUP_REMOVED lines=22> */
.L_x_2859:
        /* <DEDUP_REMOVED lines=18> */
.L_x_2860:
        /* <DEDUP_REMOVED lines=22> */
.L_x_2861:
        /* <DEDUP_REMOVED lines=22> */
.L_x_2862:
[----:B0-----:R-:W-:Y:S01]  /*0960*/  UMOV UR4, 0x1 ;  /* 0x0000000100047882 */ /* 0x001fe20000000000 */
[----:B------:R-:W-:Y:S01]  /*0970*/  PLOP3.LUT P0, PT, PT, PT, UP0, 0x80, 0x0 ;  /* 0x000000000000781c */ /* 0x000fe20003f0f008 */
[----:B------:R-:W-:Y:S01]  /*0980*/  USEL UR4, UR4, 0x2, !UP0 ;  /* 0x0000000204047887 */ /* 0x000fe2000c000000 */
[----:B------:R-:W-:Y:S01]  /*0990*/  NOP ;  /* 0x0000000000007918 */ /* 0x000fe20000000000 */
[----:B------:R-:W-:Y:S04]  /*09a0*/  BSSY B9, `(.L_x_2863) ;  /* 0x000302b000097945 */ /* 0x000fe80003800000 */
[----:B------:R-:W-:-:S05]  /*09b0*/  IMAD.U32 R2, RZ, RZ, UR4 ;  /* 0x00000004ff027e24 */ /* 0x000fca000f8e00ff */
[----:B------:R0:W-:Y:S01]  /*09c0*/  STL [R1+0x98], R2 ;  /* 0x0000980201007387 */ /* 0x0001e20000100800 */
[----:B-12-4-:R-:W-:Y:S06]  /*09d0*/  BAR.SYNC.DEFER_BLOCKING 0x0 ;  /* 0x0000000000007b1d */ /* 0x016fec0000010000 */
[----:B------:R-:W-:Y:S05]  /*09e0*/  @!P0 BRA `(.L_x_2864) ;  /* 0x0000027000508947 */ /* 0x000fea0003800000 */
.L_x_2865:
        /* <DEDUP_REMOVED lines=15> */
[----:B------:R-:W2:Y:S01]  /*0ae0*/  LDL R0, [R1+0x98] ;  /* 0x0000980001007983 */ /* 0x000ea20000100800 */
[----:B------:R-:W-:Y:S01]  /*0af0*/  VIADD R4, R4, 0xffffff80 ;  /* 0xffffff8004047836 */ /* 0x000fe20000000000 */
[----:B------:R-:W-:Y:S02]  /*0b00*/  R2UR UR4, R16 ;  /* 0x00000000100472ca */ /* 0x000fe400000e0000 */
[----:B------:R-:W-:Y:S01]  /*0b10*/  CS2R R218, SRZ ;  /* 0x0000000000da7805 */ /* 0x000fe2000001ff00 */
[----:B------:R-:W-:Y:S01]  /*0b20*/  IMAD.MOV.U32 R217, RZ, RZ, RZ ;  /* 0x000000ffffd97224 */ /* 0x000fe200078e00ff */
[----:B------:R-:W-:-:S04]  /*0b30*/  SHF.R.S32.HI R3, RZ, 0x1f, R4 ;  /* 0x0000001fff037819 */ /* 0x000fc80000011404 */
[CC--:B------:R-:W-:Y:S02]  /*0b40*/  LEA.HI R8, R3.reuse, R4.reuse, RZ, 0x2 ;  /* 0x0000000403087211 */ /* 0x0c0fe400078f10ff */
[CC--:B------:R-:W-:Y:S02]  /*0b50*/  LEA.HI R5, R3.reuse, R4.reuse, RZ, 0x5 ;  /* 0x0000000403057211 */ /* 0x0c0fe400078f28ff */
[----:B------:R-:W-:Y:S01]  /*0b60*/  LOP3.LUT R11, R8, 0xfffffffc, RZ, 0xc0, !PT ;  /* 0xfffffffc080b7812 */ /* 0x000fe200078ec0ff */
[----:B------:R-:W-:Y:S01]  /*0b70*/  UIADD3 UR4, UR4, 0x14400, URZ ;  /* 0x0001440004047890 */ /* 0x000fe2000fffe03f */
[-C--:B0-----:R-:W-:Y:S01]  /*0b80*/  LEA.HI R2, R3, R4.reuse, RZ, 0x4 ;  /* 0x0000000403027211 */ /* 0x081fe200078f20ff */
[----:B------:R-:W-:Y:S01]  /*0b90*/  IMAD.SHL.U32 R6, R5, 0x20, RZ ;  /* 0x0000002005067824 */ /* 0x000fe200078e00ff */
[----:B------:R-:W-:Y:S01]  /*0ba0*/  LEA.HI R212, R3, R4, RZ, 0x3 ;  /* 0x0000000403d47211 */ /* 0x000fe200078f18ff */
[----:B------:R-:W-:Y:S01]  /*0bb0*/  IMAD.IADD R11, R4, 0x1, -R11 ;  /* 0x00000001040b7824 */ /* 0x000fe200078e0a0b */
[----:B------:R-:W-:-:S02]  /*0bc0*/  SHF.R.S32.HI R5, RZ, 0x4, R2 ;  /* 0x00000004ff057819 */ /* 0x000fc40000011402 */
[----:B------:R-:W-:Y:S02]  /*0bd0*/  LEA.HI R12, R3, R4, RZ, 0x6 ;  /* 0x00000004030c7211 */ /* 0x000fe400078f30ff */
[----:B------:R-:W-:Y:S02]  /*0be0*/  LOP3.LUT R237, R212, 0xfffffff8, RZ, 0xc0, !PT ;  /* 0xfffffff8d4ed7812 */ /* 0x000fe400078ec0ff */
[----:B------:R-:W-:Y:S01]  /*0bf0*/  SHF.R.S32.HI R212, RZ, 0x3, R212 ;  /* 0x00000003ffd47819 */ /* 0x000fe200000114d4 */
[----:B------:R-:W-:Y:S01]  /*0c00*/  IMAD.SHL.U32 R12, R12, 0x8, RZ ;  /* 0x000000080c0c7824 */ /* 0x000fe200078e00ff */
[----:B------:R-:W-:Y:S01]  /*0c10*/  LOP3.LUT R6, R6, 0xfffffc00, RZ, 0xc0, !PT ;  /* 0xfffffc0006067812 */ /* 0x000fe200078ec0ff */
[----:B------:R-:W-:Y:S01]  /*0c20*/  IMAD.IADD R237, R4, 0x1, -R237 ;  /* 0x0000000104ed7824 */ /* 0x000fe200078e0aed */
[C---:B------:R-:W-:Y:S01]  /*0c30*/  IADD3 R15, R212.reuse, 0x20, RZ ;  /* 0x00000020d40f7810 */ /* 0x040fe20007ffe0ff */
[----:B------:R-:W-:Y:S01]  /*0c40*/  IMAD.SHL.U32 R20, R212, 0x40, RZ ;  /* 0x00000040d4147824 */ /* 0x000fe200078e00ff */
[----:B------:R-:W-:Y:S01]  /*0c50*/  LOP3.LUT R228, R12, 0xfffffe00, RZ, 0xc0, !PT ;  /* 0xfffffe000ce47812 */ /* 0x000fe200078ec0ff */
[----:B------:R-:W-:-:S02]  /*0c60*/  IMAD.SHL.U32 R22, R237, 0x4, RZ ;  /* 0x00000004ed167824 */ /* 0x000fc400078e00ff */
[----:B------:R-:W-:Y:S02]  /*0c70*/  IMAD.SHL.U32 R224, R15, 0x40, RZ ;  /* 0x000000400fe07824 */ /* 0x000fe400078e00ff */
[C---:B------:R-:W-:Y:S02]  /*0c80*/  VIADD R214, R22.reuse, 0x40 ;  /* 0x0000004016d67836 */ /* 0x040fe40000000000 */
[----:B------:R-:W-:Y:S01]  /*0c90*/  VIADD R215, R22, 0x20 ;  /* 0x0000002016d77836 */ /* 0x000fe20000000000 */
[----:B------:R-:W-:Y:S01]  /*0ca0*/  LOP3.LUT R224, R224, 0x1c0, RZ, 0xc0, !PT ;  /* 0x000001c0e0e07812 */ /* 0x000fe200078ec0ff */
[C---:B------:R-:W-:Y:S02]  /*0cb0*/  IMAD.IADD R213, R22.reuse, 0x1, R214 ;  /* 0x0000000116d57824 */ /* 0x040fe400078e02d6 */
[----:B------:R-:W-:Y:S01]  /*0cc0*/  VIADD R216, R22, 0x60 ;  /* 0x0000006016d87836 */ /* 0x000fe20000000000 */
[----:B------:R-:W-:Y:S02]  /*0cd0*/  SHF.R.U32.HI R18, RZ, 0x3, R224 ;  /* 0x00000003ff127819 */ /* 0x000fe400000116e0 */
[----:B--2---:R-:W-:-:S02]  /*0ce0*/  R2UR UR5, R0 ;  /* 0x00000000000572ca */ /* 0x004fc400000e0000 */
[----:B------:R-:W-:Y:S02]  /*0cf0*/  LEA.HI R0, R3, R4, RZ, 0x7 ;  /* 0x0000000403007211 */ /* 0x000fe400078f38ff */
[----:B------:R-:W-:Y:S02]  /*0d00*/  LOP3.LUT R3, R2, 0x3fffff0, RZ, 0xc0, !PT ;  /* 0x03fffff002037812 */ /* 0x000fe400078ec0ff */
[----:B------:R-:W-:Y:S02]  /*0d10*/  LOP3.LUT R7, R0, 0xffffff80, RZ, 0xc0, !PT ;  /* 0xffffff8000077812 */ /* 0x000fe400078ec0ff */
[----:B------:R-:W-:Y:S01]  /*0d20*/  SHF.R.S32.HI R13, RZ, 0x7, R0 ;  /* 0x00000007ff0d7819 */ /* 0x000fe20000011400 */
[C---:B------:R-:W-:Y:S01]  /*0d30*/  IMAD.IADD R3, R4.reuse, 0x1, -R3 ;  /* 0x0000000104037824 */ /* 0x040fe200078e0a03 */
[----:B------:R-:W-:Y:S02]  /*0d40*/  IADD3 R14, R4, -R7, RZ ;  /* 0x80000007040e7210 */ /* 0x000fe40007ffe0ff */
[----:B------:R-:W-:Y:S01]  /*0d50*/  LEA.HI R0, R0, R13, RZ, 0x1 ;  /* 0x0000000d00007211 */ /* 0x000fe200078f08ff */
[----:B------:R-:W-:Y:S01]  /*0d60*/  ULOP3.LUT UR5, UR5, 0x1, URZ, 0xfc, !UPT ;  /* 0x0000000105057892 */ /* 0x000fe2000f8efc3f */
[----:B------:R-:W-:Y:S01]  /*0d70*/  SHF.R.S32.HI R7, RZ, 0x1f, R14 ;  /* 0x0000001fff077819 */ /* 0x000fe2000001140e */
[----:B------:R-:W-:Y:S01]  /*0d80*/  STL [R1+0x74], R14 ;  /* 0x0000740e01007387 */ /* 0x000fe20000100800 */
[----:B------:R-:W-:-:S02]  /*0d90*/  LEA.HI R2, R2, R5, RZ, 0x1 ;  /* 0x0000000502027211 */ /* 0x000fc400078f08ff */
[CC--:B------:R-:W-:Y:S01]  /*0da0*/  LEA.HI R8, R7.reuse, R14.reuse, RZ, 0x2 ;  /* 0x0000000e07087211 */ /* 0x0c0fe200078f10ff */
[----:B------:R0:W-:Y:S01]  /*0db0*/  STL [R1+0x8c], R13 ;  /* 0x00008c0d01007387 */ /* 0x0001e20000100800 */
[----:B------:R-:W-:Y:S02]  /*0dc0*/  LEA.HI R7, R7, R14, RZ, 0x5 ;  /* 0x0000000e07077211 */ /* 0x000fe400078f28ff */
[--C-:B------:R-:W-:Y:S02]  /*0dd0*/  SHF.R.S32.HI R9, RZ, 0x2, R8.reuse ;  /* 0x00000002ff097819 */ /* 0x100fe40000011408 */
[----:B------:R-:W-:Y:S02]  /*0de0*/  SHF.R.S32.HI R10, RZ, 0x1f, R8 ;  /* 0x0000001fff0a7819 */ /* 0x000fe40000011408 */
[----:B------:R-:W-:Y:S02]  /*0df0*/  SHF.R.S32.HI R7, RZ, 0x5, R7 ;  /* 0x00000005ff077819 */ /* 0x000fe40000011407 */
[----:B------:R-:W-:-:S02]  /*0e00*/  LEA.HI R10, R10, R9, RZ, 0x3 ;  /* 0x000000090a0a7211 */ /* 0x000fc400078f18ff */
[----:B------:R-:W-:Y:S02]  /*0e10*/  LOP3.LUT R0, R0, 0x3fffffe, RZ, 0xc0, !PT ;  /* 0x03fffffe00007812 */ /* 0x000fe400078ec0ff */
[----:B------:R-:W-:Y:S02]  /*0e20*/  LOP3.LUT R10, R10, 0xfffffff8, RZ, 0xc0, !PT ;  /* 0xfffffff80a0a7812 */ /* 0x000fe400078ec0ff */
[----:B------:R-:W-:Y:S02]  /*0e30*/  LOP3.LUT R2, R2, 0x1ffffffe, RZ, 0xc0, !PT ;  /* 0x1ffffffe02027812 */ /* 0x000fe400078ec0ff */
[----:B------:R-:W-:Y:S01]  /*0e40*/  IADD3 R0, R13, -R0, RZ ;  /* 0x800000000d007210 */ /* 0x000fe20007ffe0ff */
[----:B------:R-:W-:Y:S01]  /*0e50*/  IMAD.IADD R10, R9, 0x1, -R10 ;  /* 0x00000001090a7824 */ /* 0x000fe200078e0a0a */
[----:B------:R-:W-:Y:S01]  /*0e60*/  LEA R3, R3, R6, 0x6 ;  /* 0x0000000603037211 */ /* 0x000fe200078e30ff */
[----:B------:R-:W-:Y:S01]  /*0e70*/  VIADD R9, R212, 0x60 ;  /* 0x00000060d4097836 */ /* 0x000fe20000000000 */
[----:B------:R-:W-:Y:S01]  /*0e80*/  LEA.HI R4, R11, R11, RZ, 0x1 ;  /* 0x0000000b0b047211 */ /* 0x000fe200078f08ff */
[----:B------:R-:W-:Y:S01]  /*0e90*/  IMAD R7, R7, 0x10, R10 ;  /* 0x0000001007077824 */ /* 0x000fe200078e020a */
[----:B------:R-:W-:Y:S01]  /*0ea0*/  LOP3.LUT R234, R8, 0x7ffffffc, RZ, 0xc0, !PT ;  /* 0x7ffffffc08ea7812 */ /* 0x000fe200078ec0ff */
[----:B------:R-:W-:Y:S01]  /*0eb0*/  IMAD.IADD R2, R5, 0x1, -R2 ;  /* 0x0000000105027824 */ /* 0x000fe200078e0a02 */
[----:B------:R-:W-:Y:S01]  /*0ec0*/  SHF.R.S32.HI R6, RZ, 0x1f, R9 ;  /* 0x0000001fff067819 */ /* 0x000fe20000011409 */
[----:B0-----:R-:W-:Y:S01]  /*0ed0*/  IMAD R13, R0, 0x40, R7 ;  /* 0x00000040000d7824 */ /* 0x001fe200078e0207 */
[----:B------:R-:W-:Y:S01]  /*0ee0*/  SHF.R.S32.HI R0, RZ, 0x1f, R15 ;  /* 0x0000001fff007819 */ /* 0x000fe2000001140f */
[----:B------:R-:W-:Y:S01]  /*0ef0*/  IMAD R2, R2, 0x8, R3 ;  /* 0x0000000802027824 */ /* 0x000fe200078e0203 */
[----:B------:R-:W-:Y:S01]  /*0f00*/  LEA.HI R6, R6, R9, RZ, 0x3 ;  /* 0x0000000906067211 */ /* 0x000fe200078f18ff */
[----:B------:R-:W-:Y:S01]  /*0f10*/  VIADD R10, R212, 0x40 ;  /* 0x00000040d40a7836 */ /* 0x000fe20000000000 */
[----:B------:R-:W-:Y:S01]  /*0f20*/  LEA.HI R0, R0, R15, RZ, 0x3 ;  /* 0x0000000f00007211 */ /* 0x000fe200078f18ff */
[----:B------:R-:W-:Y:S01]  /*0f30*/  IMAD.SHL.U32 R5, R9, 0x40, RZ ;  /* 0x0000004009057824 */ /* 0x000fe200078e00ff */
[----:B------:R0:W-:Y:S01]  /*0f40*/  STL [R1+0x94], R2 ;  /* 0x0000940201007387 */ /* 0x0001e20000100800 */
[----:B------:R-:W-:Y:S01]  /*0f50*/  LOP3.LUT R4, R4, 0x1ffffffe, RZ, 0xc0, !PT ;  /* 0x1ffffffe04047812 */ /* 0x000fe200078ec0ff */
[----:B------:R-:W-:Y:S01]  /*0f60*/  IMAD.IADD R234, R14, 0x1, -R234 ;  /* 0x000000010eea7824 */ /* 0x000fe200078e0aea */
[----:B------:R-:W-:Y:S01]  /*0f70*/  SHF.L.U32 R223, R10, 0x6, RZ ;  /* 0x000000060adf7819 */ /* 0x000fe200000006ff */
[----:B------:R-:W-:Y:S01]  /*0f80*/  IMAD.SHL.U32 R0, R0, 0x40, RZ ;  /* 0x0000004000007824 */ /* 0x000fe200078e00ff */
[----:B------:R-:W-:Y:S01]  /*0f90*/  LOP3.LUT R15, R5, 0x1c0, RZ, 0xc0, !PT ;  /* 0x000001c0050f7812 */ /* 0x000fe200078ec0ff */
[----:B------:R-:W-:Y:S01]  /*0fa0*/  IMAD.SHL.U32 R5, R6, 0x40, RZ ;  /* 0x0000004006057824 */ /* 0x000fe200078e00ff */
[----:B------:R-:W-:Y:S01]  /*0fb0*/  SHF.R.S32.HI R6, RZ, 0x1f, R213 ;  /* 0x0000001fff067819 */ /* 0x000fe200000114d5 */
[----:B------:R-:W-:Y:S01]  /*0fc0*/  IMAD.IADD R4, R11, 0x1, -R4 ;  /* 0x000000010b047824 */ /* 0x000fe200078e0a04 */
[----:B------:R-:W-:Y:S01]  /*0fd0*/  LOP3.LUT R227, R0, 0xfffffe00, RZ, 0xc0, !PT ;  /* 0xfffffe0000e37812 */ /* 0x000fe200078ec0ff */
[----:B------:R-:W-:Y:S01]  /*0fe0*/  STL [R1+0x90], R13 ;  /* 0x0000900d01007387 */ /* 0x000fe20000100800 */
[----:B0-----:R-:W-:Y:S01]  /*0ff0*/  SHF.R.S32.HI R2, RZ, 0x1f, R10 ;  /* 0x0000001fff027819 */ /* 0x001fe2000001140a */
[----:B------:R-:W-:Y:S01]  /*1000*/  IMAD R235, R4, 0x8, R13 ;  /* 0x0000000804eb7824 */ /* 0x000fe200078e020d */
[----:B------:R-:W-:-:S02]  /*1010*/  LEA.HI R0, R6, R213, RZ, 0x6 ;  /* 0x000000d506007211 */ /* 0x000fc400078f30ff */
[----:B------:R-:W-:Y:S02]  /*1020*/  LEA.HI R2, R2, R10, RZ, 0x3 ;  /* 0x0000000a02027211 */ /* 0x000fe400078f18ff */
[----:B------:R-:W-:Y:S02]  /*1030*/  LEA.HI R6, R6, R213, RZ, 0x3 ;  /* 0x000000d506067211 */ /* 0x000fe400078f18ff */
[----:B------:R-:W-:Y:S02]  /*1040*/  SHF.L.U32 R2, R2, 0x6, RZ ;  /* 0x0000000602027819 */ /* 0x000fe400000006ff */
[----:B------:R-:W-:Y:S02]  /*1050*/  LOP3.LUT R3, R20, 0x1c0, RZ, 0xc0, !PT ;  /* 0x000001c014037812 */ /* 0x000fe400078ec0ff */
[----:B------:R-:W-:Y:S01]  /*1060*/  LOP3.LUT R226, R2, 0xfffffe00, RZ, 0xc0, !PT ;  /* 0xfffffe0002e27812 */ /* 0x000fe200078ec0ff */
[----:B------:R-:W-:Y:S01]  /*1070*/  IMAD.SHL.U32 R2, R0, 0x80, RZ ;  /* 0x0000008000027824 */ /* 0x000fe200078e00ff */
[----:B------:R-:W-:-:S02]  /*1080*/  LOP3.LUT R223, R223, 0x1c0, RZ, 0xc0, !PT ;  /* 0x000001c0dfdf7812 */ /* 0x000fc400078ec0ff */
[----:B------:R-:W-:Y:S02]  /*1090*/  LOP3.LUT R0, R6, 0x38, RZ, 0xc0, !PT ;  /* 0x0000003806007812 */ /* 0x000fe400078ec0ff */
[----:B------:R-:W-:Y:S02]  /*10a0*/  SHF.R.U32.HI R229, RZ, 0x3, R3 ;  /* 0x00000003ffe57819 */ /* 0x000fe40000011603 */
[----:B------:R-:W-:Y:S02]  /*10b0*/  SHF.R.U32.HI R17, RZ, 0x3, R223 ;  /* 0x00000003ff117819 */ /* 0x000fe400000116df */
[----:B------:R-:W-:Y:S02]  /*10c0*/  SHF.R.U32.HI R12, RZ, 0x3, R15 ;  /* 0x00000003ff0c7819 */ /* 0x000fe4000001160f */
[--C-:B------:R-:W-:Y:S02]  /*10d0*/  LOP3.LUT R7, R224, 0x38, R6.reuse, 0xf8, !PT ;  /* 0x00000038e0077812 */ /* 0x100fe400078ef806 */
[----:B------:R-:W-:-:S02]  /*10e0*/  LOP3.LUT R9, R223, 0x38, R6, 0xf8, !PT ;  /* 0x00000038df097812 */ /* 0x000fc400078ef806 */
[----:B------:R-:W-:Y:S02]  /*10f0*/  LOP3.LUT R10, R15, 0x38, R6, 0xf8, !PT ;  /* 0x000000380f0a7812 */ /* 0x000fe400078ef806 */
[----:B------:R-:W-:Y:S02]  /*1100*/  LOP3.LUT R0, R0, 0x1c0, R20, 0xf8, !PT ;  /* 0x000001c000007812 */ /* 0x000fe400078ef814 */
[----:B------:R-:W-:Y:S02]  /*1110*/  LOP3.LUT R11, R5, 0xfffffe00, RZ, 0xc0, !PT ;  /* 0xfffffe00050b7812 */ /* 0x000fe400078ec0ff */
[----:B------:R-:W-:Y:S02]  /*1120*/  LOP3.LUT R5, R2, 0xffffe000, RZ, 0xc0, !PT ;  /* 0xffffe00002057812 */ /* 0x000fe400078ec0ff */
[----:B------:R-:W-:Y:S01]  /*1130*/  LOP3.LUT R2, R7, R18, RZ, 0x3c, !PT ;  /* 0x0000001207027212 */ /* 0x000fe200078e3cff */
[----:B------:R-:W-:Y:S01]  /*1140*/  STL [R1+0x70], R11 ;  /* 0x0000700b01007387 */ /* 0x000fe20000100800 */
[----:B------:R-:W-:Y:S01]  /*1150*/  LOP3.LUT R9, R9, R17, RZ, 0x3c, !PT ;  /* 0x0000001109097212 */ /* 0x000fe200078e3cff */
[----:B------:R-:W-:Y:S01]  /*1160*/  IMAD.MOV.U32 R17, RZ, RZ, RZ ;  /* 0x000000ffff117224 */ /* 0x000fe200078e00ff */
[----:B------:R-:W-:Y:S01]  /*1170*/  LOP3.LUT R10, R10, R12, RZ, 0x3c, !PT ;  /* 0x0000000c0a0a7212 */ /* 0x000fe200078e3cff */
[----:B------:R-:W-:Y:S01]  /*1180*/  STL [R1+0x68], RZ ;  /* 0x000068ff01007387 */ /* 0x000fe20000100800 */
[----:B------:R-:W-:-:S02]  /*1190*/  LOP3.LUT R0, R0, R229, RZ, 0x3c, !PT ;  /* 0x000000e500007212 */ /* 0x000fc400078e3cff */
[----:B------:R-:W-:Y:S02]  /*11a0*/  SHF.L.U32 R18, R237, 0x3, RZ ;  /* 0x00000003ed127819 */ /* 0x000fe400000006ff */
[-C--:B------:R-:W-:Y:S02]  /*11b0*/  IADD3 R2, R2, R5.reuse, R227 ;  /* 0x0000000502027210 */ /* 0x080fe40007ffe0e3 */
[-C--:B------:R-:W-:Y:S01]  /*11c0*/  IADD3 R9, R9, R5.reuse, R226 ;  /* 0x0000000509097210 */ /* 0x080fe20007ffe0e2 */
[----:B------:R-:W-:Y:S01]  /*11d0*/  VIADD R221, R18, 0xc0 ;  /* 0x000000c012dd7836 */ /* 0x000fe20000000000 */
[-C--:B------:R-:W-:Y:S02]  /*11e0*/  IADD3 R10, R10, R5.reuse, R11 ;  /* 0x000000050a0a7210 */ /* 0x080fe40007ffe00b */
[----:B------:R-:W-:Y:S01]  /*11f0*/  IADD3 R0, R0, R5, R228 ;  /* 0x0000000500007210 */ /* 0x000fe20007ffe0e4 */
[----:B------:R-:W-:Y:S01]  /*1200*/  IMAD.U32 R5, RZ, RZ, UR5 ;  /* 0x00000005ff057e24 */ /* 0x000fe2000f8e00ff */
[----:B------:R-:W-:Y:S01]  /*1210*/  LOP3.LUT R233, R3, 0x38, R18, 0xf8, !PT ;  /* 0x0000003803e97812 */ /* 0x000fe200078ef812 */
[----:B------:R-:W-:Y:S01]  /*1220*/  IMAD.U32 R3, RZ, RZ, UR4 ;  /* 0x00000004ff037e24 */ /* 0x000fe2000f8e00ff */
[----:B------:R-:W-:-:S02]  /*1230*/  LEA R4, R2, UR4, 0x1 ;  /* 0x0000000402047c11 */ /* 0x000fc4000f8e08ff */
[----:B------:R0:W-:Y:S01]  /*1240*/  STL [R1+0x5c], R5 ;  /* 0x00005c0501007387 */ /* 0x0001e20000100800 */
[----:B------:R-:W-:Y:S02]  /*1250*/  LEA R0, R0, UR4, 0x1 ;  /* 0x0000000400007c11 */ /* 0x000fe4000f8e08ff */
[----:B------:R-:W-:Y:S01]  /*1260*/  LEA R2, R10, UR4, 0x1 ;  /* 0x000000040a027c11 */ /* 0x000fe2000f8e08ff */
[----:B------:R1:W-:Y:S01]  /*1270*/  STL [R1+0x6c], R3 ;  /* 0x00006c0301007387 */ /* 0x0003e20000100800 */
[----:B------:R-:W-:Y:S02]  /*1280*/  SHF.R.S32.HI R19, RZ, 0x1f, R18 ;  /* 0x0000001fff137819 */ /* 0x000fe40000011412 */
[----:B------:R-:W-:Y:S02]  /*1290*/  IADD3 R220, R18, 0x80, RZ ;  /* 0x0000008012dc7810 */ /* 0x000fe40007ffe0ff */
[----:B------:R-:W-:Y:S02]  /*12a0*/  LOP3.LUT R233, R228, R233, R229, 0xf6, !PT ;  /* 0x000000e9e4e97212 */ /* 0x000fe400078ef6e5 */
[----:B0-----:R-:W-:-:S02]  /*12b0*/  SHF.R.S32.HI R5, RZ, 0x1f, R212 ;  /* 0x0000001fff057819 */ /* 0x001fc400000114d4 */
[----:B------:R-:W-:Y:S02]  /*12c0*/  SHF.R.S32.HI R5, RZ, 0x3, R6 ;  /* 0x00000003ff057819 */ /* 0x000fe40000011406 */
[----:B-1----:R-:W-:-:S03]  /*12d0*/  LOP3.LUT R3, R15, 0x38, R18, 0xf8, !PT ;  /* 0x000000380f037812 */ /* 0x002fc600078ef812 */
[----:B------:R-:W-:Y:S01]  /*12e0*/  STL [R1+0x60], R5 ;  /* 0x0000600501007387 */ /* 0x000fe20000100800 */
[----:B------:R-:W-:-:S04]  /*12f0*/  LOP3.LUT R3, R11, R3, R12, 0xf6, !PT ;  /* 0x000000030b037212 */ /* 0x000fc800078ef60c */
[----:B------:R-:W-:-:S05]  /*1300*/  LEA R3, R3, UR4, 0x1 ;  /* 0x0000000403037c11 */ /* 0x000fca000f8e08ff */
[----:B------:R0:W-:Y:S04]  /*1310*/  STL [R1+0x7c], R3 ;  /* 0x00007c0301007387 */ /* 0x0001e80000100800 */
[----:B------:R1:W-:Y:S01]  /*1320*/  STL [R1+0x84], R4 ;  /* 0x0000840401007387 */ /* 0x0003e20000100800 */
[----:B0-----:R-:W-:-:S05]  /*1330*/  LEA R3, R9, UR4, 0x1 ;  /* 0x0000000409037c11 */ /* 0x001fca000f8e08ff */
[----:B------:R1:W-:Y:S04]  /*1340*/  STL [R1+0x80], R3 ;  /* 0x0000800301007387 */ /* 0x0003e80000100800 */
[----:B------:R1:W-:Y:S04]  /*1350*/  STL [R1+0x88], R0 ;  /* 0x0000880001007387 */ /* 0x0003e80000100800 */
[----:B------:R1:W-:Y:S02]  /*1360*/  STL [R1+0x78], R2 ;  /* 0x0000780201007387 */ /* 0x0003e40000100800 */
.L_x_3122:
[----:B01-34-:R-:W0:Y:S01]  /*1370*/  LDC.64 R2, c[0x0][0xc88] ;  /* 0x00032200ff027b82 */ /* 0x01be220000000a00 */
[----:B------:R-:W-:Y:S01]  /*1380*/  ULDC.64 UR10, c[0x0][0x208] ;  /* 0x00008200000a7ab9 */ /* 0x000fe20000000a00 */
[----:B------:R-:W-:Y:S01]  /*1390*/  ULDC.64 UR4, c[0x0][0xa28] ;  /* 0x00028a0000047ab9 */ /* 0x000fe20000000a00 */
[----:B------:R-:W-:Y:S01]  /*13a0*/  ULDC.64 UR6, c[0x0][0xa18] ;  /* 0x0002860000067ab9 */ /* 0x000fe20000000a00 */
[----:B------:R-:W-:Y:S01]  /*13b0*/  ULDC.64 UR8, c[0x0][0xa08] ;  /* 0x0002820000087ab9 */ /* 0x000fe20000000a00 */
[----:B0-----:R-:W-:-:S05]  /*13c0*/  IMAD.WIDE R2, R51, 0x4, R2 ;  /* 0x0000000433027825 */ /* 0x001fca00078e0202 */
[----:B--2---:R-:W2:Y:S01]  /*13d0*/  LDG.E R236, desc[UR10][R2.64] ;  /* 0x0000000a02ec7981 */ /* 0x004ea2000c1e1900 */
[----:B------:R-:W-:Y:S01]  /*13e0*/  ISETP.NE.U32.AND P2, PT, RZ, UR4, PT ;  /* 0x00000004ff007c0c */ /* 0x000fe2000bf45070 */
[----:B------:R-:W-:Y:S01]  /*13f0*/  IMAD.MOV.U32 R26, RZ, RZ, RZ ;  /* 0x000000ffff1a7224 */ /* 0x000fe200078e00ff */
[----:B------:R-:W-:Y:S02]  /*1400*/  ISETP.NE.U32.AND P1, PT, RZ, UR6, PT ;  /* 0x00000006ff007c0c */ /* 0x000fe4000bf25070 */
[----:B------:R-:W-:Y:S02]  /*1410*/  ISETP.NE.AND.EX P2, PT, RZ, UR5, PT, P2 ;  /* 0x00000005ff007c0c */ /* 0x000fe4000bf45320 */
[----:B------:R-:W-:Y:S01]  /*1420*/  ISETP.NE.AND.EX P1, PT, RZ, UR7, PT, P1 ;  /* 0x00000007ff007c0c */ /* 0x000fe2000bf25310 */
[----:B------:R0:W-:Y:S01]  /*1430*/  STL [R1+0x64], R50 ;  /* 0x0000643201007387 */ /* 0x0001e20000100800 */
[----:B------:R-:W-:Y:S02]  /*1440*/  MOV R0, RZ ;  /* 0x000000ff00007202 */ /* 0x000fe40000000f00 */
[----:B------:R-:W-:-:S04]  /*1450*/  ISETP.NE.U32.AND P0, PT, RZ, UR8, PT ;  /* 0x00000008ff007c0c */ /* 0x000fc8000bf05070 */
[----:B------:R-:W-:Y:S02]  /*1460*/  ISETP.NE.AND.EX P0, PT, RZ, UR9, PT, P0 ;  /* 0x00000009ff007c0c */ /* 0x000fe4000bf05300 */
[--C-:B--2---:R-:W-:Y:S01]  /*1470*/  SHF.R.S32.HI R5, RZ, 0x1f, R236.reuse ;  /* 0x0000001fff057819 */ /* 0x104fe200000114ec */
[C---:B------:R-:W-:Y:S01]  /*1480*/  IMAD.SHL.U32 R28, R236.reuse, 0x4, RZ ;  /* 0x00000004ec1c7824 */ /* 0x040fe200078e00ff */
[C---:B------:R-:W-:Y:S01]  /*1490*/  @P2 LEA R2, P3, R236.reuse, UR4, 0x2 ;  /* 0x00000004ec022c11 */ /* 0x040fe2000f8610ff */
[----:B------:R-:W-:Y:S01]  /*14a0*/  ULDC UR4, c[0x0][0x288] ;  /* 0x0000a20000047ab9 */ /* 0x000fe20000000800 */
[C-C-:B------:R-:W-:Y:S02]  /*14b0*/  SHF.L.U64.HI R29, R236.reuse, 0x2, R5.reuse ;  /* 0x00000002ec1d7819 */ /* 0x140fe40000010205 */
[----:B------:R-:W-:Y:S01]  /*14c0*/  @P2 LEA.HI.X R3, R236, UR5, R5, 0x2, P3 ;  /* 0x00000005ec032c11 */ /* 0x000fe200098f1405 */
[----:B------:R-:W-:Y:S01]  /*14d0*/  IMAD.U32 R231, RZ, RZ, UR4 ;  /* 0x00000004ffe77e24 */ /* 0x000fe2000f8e00ff */
[----:B------:R-:W-:Y:S01]  /*14e0*/  ULDC.64 UR4, c[0x0][0x418] ;  /* 0x0001060000047ab9 */ /* 0x000fe20000000a00 */
[C---:B------:R-:W-:Y:S01]  /*14f0*/  IADD3 R6, P4, R28.reuse, UR8, RZ ;  /* 0x000000081c067c10 */ /* 0x040fe2000ff9e0ff */
[----:B------:R-:W-:Y:S01]  /*1500*/  UISETP.NE.U32.AND UP0, UPT, UR4, URZ, UPT ;  /* 0x0000003f0400728c */ /* 0x000fe2000bf05070 */
[----:B-----5:R0:W5:Y:S01]  /*1510*/  @P2 LDG.E R0, desc[UR10][R2.64] ;  /* 0x0000000a02002981 */ /* 0x020162000c1e1900 */
[----:B------:R-:W-:Y:S01]  /*1520*/  @P1 IADD3 R4, P2, R28, UR6, RZ ;  /* 0x000000061c041c10 */ /* 0x000fe2000ff5e0ff */
[----:B------:R-:W-:Y:S01]  /*1530*/  ULDC UR4, c[0x0][0x424] ;  /* 0x0001090000047ab9 */ /* 0x000fe20000000800 */
[----:B------:R-:W-:Y:S01]  /*1540*/  UISETP.NE.AND.EX UP0, UPT, UR5, URZ, UPT, UP0 ;  /* 0x0000003f0500728c */ /* 0x000fe2000bf05300 */
[C---:B------:R-:W-:Y:S01]  /*1550*/  IADD3.X R7, R29.reuse, UR9, RZ, P4, !PT ;  /* 0x000000091d077c10 */ /* 0x040fe2000a7fe4ff */
[----:B------:R-:W-:Y:S01]  /*1560*/  ULDC UR8, c[0x0][0x2f0] ;  /* 0x0000bc0000087ab9 */ /* 0x000fe20000000800 */
[----:B------:R-:W-:Y:S01]  /*1570*/  @P1 IADD3.X R5, R29, UR7, RZ, P2, !PT ;  /* 0x000000071d051c10 */ /* 0x000fe200097fe4ff */
[----:B------:R-:W-:Y:S01]  /*1580*/  ULDC.64 UR6, c[0x0][0xa20] ;  /* 0x0002880000067ab9 */ /* 0x000fe20000000a00 */
[----:B------:R-:W-:Y:S01]  /*1590*/  USEL UR4, UR4, 0x1, UP0 ;  /* 0x0000000104047887 */ /* 0x000fe20008000000 */
[----:B------:R-:W-:Y:S01]  /*15a0*/  ISETP.NE.U32.AND P2, PT, RZ, UR6, PT ;  /* 0x00000006ff007c0c */ /* 0x000fe2000bf45070 */
[----:B------:R0:W5:Y:S01]  /*15b0*/  @P0 LDG.E R26, desc[UR10][R6.64] ;  /* 0x0000000a061a0981 */ /* 0x000162000c1e1900 */
[----:B------:R-:W-:Y:S01]  /*15c0*/  ULDC UR9, c[0x0][0x348] ;  /* 0x0000d20000097ab9 */ /* 0x000fe20000000800 */
[----:B------:R-:W-:Y:S01]  /*15d0*/  UIMAD UR8, UR4, UR8, URZ ;  /* 0x00000008040872a4 */ /* 0x000fe2000f8e023f */
[----:B------:R-:W-:Y:S01]  /*15e0*/  ISETP.NE.AND.EX P2, PT, RZ, UR7, PT, P2 ;  /* 0x00000007ff007c0c */ /* 0x000fe2000bf45320 */
[----:B------:R0:W5:Y:S01]  /*15f0*/  @P1 LDG.E R231, desc[UR10][R4.64] ;  /* 0x0000000a04e71981 */ /* 0x000162000c1e1900 */
[----:B------:R-:W-:Y:S01]  /*1600*/  IMAD.MOV.U32 R25, RZ, RZ, R236 ;  /* 0x000000ffff197224 */ /* 0x000fe200078e00ec */
[----:B------:R-:W-:Y:S10]  /*1610*/  @P1 BRA `(.L_x_2867) ;  /* 0x0000000000281947 */ /* 0x000ff40003800000 */
        /* <DEDUP_REMOVED lines=10> */
.L_x_2867:
[----:B0-----:R-:W-:Y:S01]  /*16c0*/  MOV R2, UR9 ;  /* 0x0000000900027c02 */ /* 0x001fe20008000f00 */
[----:B------:R-:W-:Y:S01]  /*16d0*/  IMAD.U32 R27, RZ, RZ, UR8 ;  /* 0x00000008ff1b7e24 */ /* 0x000fe2000f8e00ff */
[----:B------:R-:W-:Y:S06]  /*16e0*/  @!P2 BRA `(.L_x_2868) ;  /* 0x000000000014a947 */ /* 0x000fec0003800000 */
[----:B------:R-:W-:Y:S01]  /*16f0*/  IADD3 R4, P0, R28, UR6, RZ ;  /* 0x000000061c047c10 */ /* 0x000fe2000ff1e0ff */
[----:B------:R-:W-:-:S03]  /*1700*/  ULDC.64 UR4, c[0x0][0x208] ;  /* 0x0000820000047ab9 */ /* 0x000fc60000000a00 */
[----:B------:R-:W-:-:S05]  /*1710*/  IADD3.X R5, R29, UR7, RZ, P0, !PT ;  /* 0x000000071d057c10 */ /* 0x000fca00087fe4ff */
[----:B------:R0:W5:Y:S01]  /*1720*/  LDG.E R27, desc[UR4][R4.64] ;  /* 0x00000004041b7981 */ /* 0x000162000c1e1900 */
[----:B------:R-:W-:Y:S05]  /*1730*/  BRA `(.L_x_2869) ;  /* 0x0000000000147947 */ /* 0x000fea0003800000 */
.L_x_2868:
[----:B------:R-:W-:Y:S05]  /*1740*/  @!P0 BRA `(.L_x_2869) ;  /* 0x0000000000108947 */ /* 0x000fea0003800000 */
[----:B------:R-:W-:Y:S02]  /*1750*/  ULDC.64 UR4, c[0x0][0x208] ;  /* 0x0000820000047ab9 */ /* 0x000fe40000000a00 */
[----:B------:R-:W2:Y:S04]  /*1760*/  LDG.E R4, desc[UR4][R6.64] ;  /* 0x0000000406047981 */ /* 0x000ea8000c1e1900 */
[----:B------:R-:W2:Y:S02]  /*1770*/  LDG.E R27, desc[UR4][R6.64+0x4] ;  /* 0x00000404061b7981 */ /* 0x000ea4000c1e1900 */
[----:B--2---:R-:W-:-:S07]  /*1780*/  IMAD.IADD R27, R27, 0x1, -R4 ;  /* 0x000000011b1b7824 */ /* 0x004fce00078e0a04 */
.L_x_2869:
[----:B------:R-:W-:Y:S01]  /*1790*/  ULDC.64 UR4, c[0x0][0xa10] ;  /* 0x0002840000047ab9 */ /* 0x000fe20000000a00 */
[----:B------:R-:W-:Y:S01]  /*17a0*/  ULDC.64 UR6, c[0x0][0x208] ;  /* 0x0000820000067ab9 */ /* 0x000fe20000000a00 */
[----:B------:R-:W-:Y:S01]  /*17b0*/  ISETP.NE.U32.AND P0, PT, RZ, UR4, PT ;  /* 0x00000004ff007c0c */ /* 0x000fe2000bf05070 */
[----:B------:R-:W1:Y:S03]  /*17c0*/  LDC R9, c[0x0][0x448] ;  /* 0x00011200ff097b82 */ /* 0x000e660000000800 */
[----:B------:R-:W-:Y:S01]  /*17d0*/  ISETP.NE.AND.EX P0, PT, RZ, UR5, PT, P0 ;  /* 0x00000005ff007c0c */ /* 0x000fe2000bf05300 */
[----:B------:R-:W-:-:S12]  /*17e0*/  ULDC.64 UR4, c[0x0][0xa30] ;  /* 0x00028c0000047ab9 */ /* 0x000fd80000000a00 */
[----:B0-----:R-:W0:Y:S02]  /*17f0*/  @P0 LDC.64 R4, c[0x0][0xa10] ;  /* 0x00028400ff040b82 */ /* 0x001e240000000a00 */
[----:B0-----:R-:W-:-:S05]  /*1800*/  @P0 IMAD.WIDE R4, R25, 0x4, R4 ;  /* 0x0000000419040825 */ /* 0x001fca00078e0204 */
[----:B------:R-:W2:Y:S04]  /*1810*/  @P0 LDG.E R3, desc[UR6][R4.64] ;  /* 0x0000000604030981 */ /* 0x000ea8000c1e1900 */
[----:B------:R0:W2:Y:S01]  /*1820*/  @P0 LDG.E R8, desc[UR6][R4.64+0x4] ;  /* 0x0000040604080981 */ /* 0x0000a2000c1e1900 */
[----:B------:R-:W-:Y:S01]  /*1830*/  ISETP.NE.U32.AND P1, PT, RZ, UR4, PT ;  /* 0x00000004ff007c0c */ /* 0x000fe2000bf25070 */
[----:B-----5:R-:W-:-:S03]  /*1840*/  IMAD.MOV.U32 R143, RZ, RZ, R27 ;  /* 0x000000ffff8f7224 */ /* 0x020fc600078e001b */
[----:B------:R-:W-:-:S13]  /*1850*/  ISETP.NE.AND.EX P1, PT, RZ, UR5, PT, P1 ;  /* 0x00000005ff007c0c */ /* 0x000fda000bf25310 */
[----:B------:R-:W-:-:S04]  /*1860*/  @P1 IADD3 R6, P2, R28, UR4, RZ ;  /* 0x000000041c061c10 */ /* 0x000fc8000ff5e0ff */
[----:B------:R-:W-:-:S05]  /*1870*/  @P1 IADD3.X R7, R29, UR5, RZ, P2, !PT ;  /* 0x000000051d071c10 */ /* 0x000fca00097fe4ff */
[----:B------:R3:W5:Y:S01]  /*1880*/  @P1 LDG.E R143, desc[UR6][R6.64] ;  /* 0x00000006068f1981 */ /* 0x000762000c1e1900 */
[----:B-1----:R-:W-:Y:S01]  /*1890*/  ISETP.NE.AND P1, PT, R9, 0x1, PT ;  /* 0x000000010900780c */ /* 0x002fe20003f25270 */
[----:B------:R-:W-:Y:S01]  /*18a0*/  IMAD.SHL.U32 R230, R49, 0x80, RZ ;  /* 0x0000008031e67824 */ /* 0x000fe200078e00ff */
[----:B------:R-:W-:Y:S01]  /*18b0*/  PLOP3.LUT P2, PT, PT, PT, PT, 0x80, 0x0 ;  /* 0x000000000000781c */ /* 0x000fe20003f4f070 */
[----:B------:R-:W-:-:S03]  /*18c0*/  IMAD.IADD R11, R27, 0x1, -R0 ;  /* 0x000000011b0b7824 */ /* 0x000fc600078e0a00 */
[----:B0-----:R-:W-:-:S07]  /*18d0*/  IADD3 R4, R230, 0x7f, RZ ;  /* 0x0000007fe6047810 */ /* 0x001fce0007ffe0ff */
[----:B------:R-:W0:Y:S08]  /*18e0*/  @P1 LDC R9, c[0x0][0x44c] ;  /* 0x00011300ff091b82 */ /* 0x000e300000000800 */
[----:B------:R-:W1:Y:S01]  /*18f0*/  @P1 LDC R5, c[0x0][0x450] ;  /* 0x00011400ff051b82 */ /* 0x000e620000000800 */
[----:B0-----:R-:W-:-:S05]  /*1900*/  @P1 IMAD.HI.U32 R0, R4, R9, RZ ;  /* 0x0000000904001227 */ /* 0x001fca00078e00ff */
[----:B-1----:R-:W-:Y:S01]  /*1910*/  @P1 SHF.R.U32.HI R4, RZ, R5, R0 ;  /* 0x00000005ff041219 */ /* 0x002fe20000011600 */
[----:B--2---:R-:W-:-:S04]  /*1920*/  @P0 IMAD.IADD R2, R8, 0x1, -R3 ;  /* 0x0000000108020824 */ /* 0x004fc800078e0a03 */
[----:B------:R-:W-:-:S04]  /*1930*/  IMAD.IADD R232, R11, 0x1, R2 ;  /* 0x000000010be87824 */ /* 0x000fc800078e0202 */
[C---:B------:R-:W-:Y:S01]  /*1940*/  VIADD R0, R232.reuse, 0x4f ;  /* 0x0000004fe8007836 */ /* 0x040fe20000000000 */
[----:B------:R-:W-:-:S03]  /*1950*/  IADD3 R148, R232, 0x50, -R231 ;  /* 0x00000050e8947810 */ /* 0x000fc60007ffe8e7 */
[----:B------:R-:W-:Y:S01]  /*1960*/  IMAD.HI R0, R0, 0x66666667, RZ ;  /* 0x6666666700007827 */ /* 0x000fe200078e02ff */
[----:B------:R-:W-:-:S04]  /*1970*/  IADD3 R4, R148, R4, RZ ;  /* 0x0000000494047210 */ /* 0x000fc80007ffe0ff */
[----:B------:R-:W-:Y:S01]  /*1980*/  SHF.R.U32.HI R149, RZ, 0x1f, R0 ;  /* 0x0000001fff957819 */ /* 0x000fe20000011600 */
[----:B------:R-:W-:-:S03]  /*1990*/  IMAD.HI R4, R4, 0x66666667, RZ ;  /* 0x6666666704047827 */ /* 0x000fc600078e02ff */
[----:B------:R-:W-:Y:S01]  /*19a0*/  LEA.HI.SX32 R149, R0, R149, 0x1b ;  /* 0x0000009500957211 */ /* 0x000fe200078fdaff */
[----:B------:R-:W-:Y:S01]  /*19b0*/  IMAD.MOV R0, RZ, RZ, -R11 ;  /* 0x000000ffff007224 */ /* 0x000fe200078e0a0b */
[----:B------:R-:W-:-:S04]  /*19c0*/  SHF.R.U32.HI R3, RZ, 0x1f, R4 ;  /* 0x0000001fff037819 */ /* 0x000fc80000011604 */
[----:B------:R-:W-:-:S04]  /*19d0*/  LEA.HI.SX32 R4, R4, R3, 0x1b ;  /* 0x0000000304047211 */ /* 0x000fc800078fdaff */
[----:B------:R-:W-:-:S05]  /*19e0*/  VIMNMX R4, R149, R4, PT ;  /* 0x0000000495047248 */ /* 0x000fca0003fe0100 */
[----:B------:R-:W-:Y:S01]  /*19f0*/  IMAD R3, R4, 0x50, -R11 ;  /* 0x0000005004037824 */ /* 0x000fe200078e0a0b */
[----:B------:R-:W-:-:S04]  /*1a00*/  VIMNMX R4, RZ, R0, !PT ;  /* 0x00000000ff047248 */ /* 0x000fc80007fe0100 */
[----:B------:R-:W-:-:S04]  /*1a10*/  VIMNMX R3, R3, R2, PT ;  /* 0x0000000203037248 */ /* 0x000fc80003fe0100 */
[----:B------:R-:W-:Y:S01]  /*1a20*/  ISETP.GT.AND P0, PT, R3, R4, PT ;  /* 0x000000040300720c */ /* 0x000fe20003f04270 */
[----:B------:R-:W-:-:S05]  /*1a30*/  IMAD.WIDE.U32 R4, R4, -0x33333333, RZ ;  /* 0xcccccccd04047825 */ /* 0x000fca00078e00ff */
[----:B------:R-:W-:-:S05]  /*1a40*/  SHF.R.U32.HI R119, RZ, 0x6, R5 ;  /* 0x00000006ff777819 */ /* 0x000fca0000011605 */
[----:B------:R-:W-:Y:S02]  /*1a50*/  IMAD.MOV.U32 R24, RZ, RZ, R119 ;  /* 0x000000ffff187224 */ /* 0x000fe400078e0077 */
[----:B------:R-:W-:-:S04]  /*1a60*/  @P0 VIADD R0, R3, 0x4f ;  /* 0x0000004f03000836 */ /* 0x000fc80000000000 */
[----:B------:R-:W-:-:S05]  /*1a70*/  @P0 IMAD.HI R0, R0, 0x66666667, RZ ;  /* 0x6666666700000827 */ /* 0x000fca00078e02ff */
[----:B------:R-:W-:-:S04]  /*1a80*/  @P0 SHF.R.U32.HI R3, RZ, 0x1f, R0 ;  /* 0x0000001fff030819 */ /* 0x000fc80000011600 */
[----:B------:R-:W-:-:S04]  /*1a90*/  @P0 LEA.HI.SX32 R24, R0, R3, 0x1b ;  /* 0x0000000300180211 */ /* 0x000fc800078fdaff */
[----:B------:R-:W-:-:S13]  /*1aa0*/  ISETP.GT.AND P0, PT, R24, R119, PT ;  /* 0x000000771800720c */ /* 0x000fda0003f04270 */
[----:B---3--:R-:W-:Y:S05]  /*1ab0*/  @!P0 BRA `(.L_x_2870) ;  /* 0x00000090003c8947 */ /* 0x008fea0003800000 */
        /* <DEDUP_REMOVED lines=13> */
[----:B------:R-:W-:Y:S02]  /*1b90*/  IMAD.U32 R6, RZ, RZ, UR4 ;  /* 0x00000004ff067e24 */ /* 0x000fe4000f8e00ff */
[----:B------:R-:W-:-:S02]  /*1ba0*/  IMAD.U32 R7, RZ, RZ, UR5 ;  /* 0x00000005ff077e24 */ /* 0x000fc4000f8e00ff */
[----:B------:R-:W-:Y:S02]  /*1bb0*/  IMAD.MOV.U32 R8, RZ, RZ, 0x70 ;  /* 0x00000070ff087424 */ /* 0x000fe400078e00ff */
[----:B------:R-:W-:Y:S02]  /*1bc0*/  IMAD.MOV.U32 R12, RZ, RZ, 0x1 ;  /* 0x00000001ff0c7424 */ /* 0x000fe400078e00ff */
[----:B0-----:R-:W-:-:S07]  /*1bd0*/  IMAD.MOV.U32 R13, RZ, RZ, RZ ;  /* 0x000000ffff0d7224 */ /* 0x001fce00078e00ff */
[----:B------:R-:W-:-:S07]  /*1be0*/  LEPC R20, `(.L_x_2872) ;  /* 0x000000001014794e */ /* 0x000fce0000000000 */
[----:B-1---5:R-:W-:Y:S05]  /*1bf0*/  CALL.ABS.NOINC R14 ;  /* 0x000000000e007343 */ /* 0x022fea0003c00000 */
.L_x_2872:
[----:B------:R-:W-:Y:S05]  /*1c00*/  BSYNC B6 ;  /* 0x0000000000067941 */ /* 0x000fea0003800000 */
.L_x_2871:
        /* <DEDUP_REMOVED lines=20> */
.L_x_2874:
[----:B------:R-:W-:Y:S05]  /*1d50*/  BSYNC B6 ;  /* 0x0000000000067941 */ /* 0x000fea0003800000 */
.L_x_2873:
[----:B------:R-:W-:Y:S01]  /*1d60*/  ULDC.64 UR4, c[0x0][0x9f8] ;  /* 0x00027e0000047ab9 */ /* 0x000fe20000000a00 */
[----:B------:R-:W-:Y:S01]  /*1d70*/  ULDC.64 UR6, c[0x0][0x208] ;  /* 0x0000820000067ab9 */ /* 0x000fe20000000a00 */
[----:B------:R-:W-:Y:S01]  /*1d80*/  ISETP.NE.U32.AND P0, PT, RZ, UR4, PT ;  /* 0x00000004ff007c0c */ /* 0x000fe2000bf05070 */
[----:B------:R-:W0:Y:S01]  /*1d90*/  LDC.64 R98, c[0x0][0x300] ;  /* 0x0000c000ff627b82 */ /* 0x000e220000000a00 */
[----:B------:R-:W-:Y:S01]  /*1da0*/  IMAD.IADD R113, R26, 0x1, R27 ;  /* 0x000000011a717824 */ /* 0x000fe200078e021b */
[----:B------:R-:W-:Y:S01]  /*1db0*/  SHF.R.S32.HI R9, RZ, 0x1f, R50 ;  /* 0x0000001fff097819 */ /* 0x000fe20000011432 */
[----:B------:R-:W-:Y:S01]  /*1dc0*/  ULDC UR8, c[0x0][0x2f4] ;  /* 0x0000bd0000087ab9 */ /* 0x000fe20000000800 */
[----:B------:R-:W-:-:S04]  /*1dd0*/  ISETP.NE.AND.EX P0, PT, RZ, UR5, PT, P0 ;  /* 0x00000005ff007c0c */ /* 0x000fc8000bf05300 */
[----:B------:R-:W1:Y:S08]  /*1de0*/  LDC R118, c[0x0][0x3f4] ;  /* 0x0000fd00ff767b82 */ /* 0x000e700000000800 */
[----:B------:R-:W2:Y:S01]  /*1df0*/  LDC.64 R104, c[0x0][0x408] ;  /* 0x00010200ff687b82 */ /* 0x000ea20000000a00 */
[----:B------:R-:W-:-:S04]  /*1e00*/  @P0 IADD3 R4, P1, R28, UR4, RZ ;  /* 0x000000041c040c10 */ /* 0x000fc8000ff3e0ff */
[----:B------:R-:W-:Y:S01]  /*1e10*/  @P0 IADD3.X R5, R29, UR5, RZ, P1, !PT ;  /* 0x000000051d050c10 */ /* 0x000fe20008ffe4ff */
[----:B------:R-:W-:Y:S02]  /*1e20*/  ULDC.64 UR4, c[0x0][0x330] ;  /* 0x0000cc0000047ab9 */ /* 0x000fe40000000a00 */
[----:B------:R-:W3:Y:S02]  /*1e30*/  LDC.64 R110, c[0x0][0x3f8] ;  /* 0x0000fe00ff6e7b82 */ /* 0x000ee40000000a00 */
[----:B------:R4:W3:Y:S01]  /*1e40*/  @P0 LDG.E R25, desc[UR6][R4.64] ;  /* 0x0000000604190981 */ /* 0x0008e2000c1e1900 */
[----:B------:R-:W-:Y:S01]  /*1e50*/  SHF.R.S32.HI R3, RZ, 0x1f, R113 ;  /* 0x0000001fff037819 */ /* 0x000fe20000011471 */
[----:B------:R-:W-:Y:S01]  /*1e60*/  IMAD R11, R9, UR4, RZ ;  /* 0x00000004090b7c24 */ /* 0x000fe2000f8e02ff */
[----:B------:R-:W-:Y:S01]  /*1e70*/  ISETP.GE.AND P1, PT, R213, UR8, PT ;  /* 0x00000008d5007c0c */ /* 0x000fe2000bf26270 */
[----:B------:R-:W-:Y:S01]  /*1e80*/  IMAD.WIDE.U32 R6, R50, UR4, R18 ;  /* 0x0000000432067c25 */ /* 0x000fe2000f8e0012 */
[----:B------:R-:W-:Y:S01]  /*1e90*/  ISETP.GE.AND P0, PT, R18, UR8, PT ;  /* 0x0000000812007c0c */ /* 0x000fe2000bf06270 */
[----:B------:R-:W-:Y:S01]  /*1ea0*/  ULDC.64 UR6, c[0x0][0xa08] ;  /* 0x0002820000067ab9 */ /* 0x000fe20000000a00 */
[----:B------:R-:W-:Y:S01]  /*1eb0*/  SEL R8, RZ, 0xffffffff, P1 ;  /* 0xffffffffff087807 */ /* 0x000fe20000800000 */
[-C--:B0-----:R-:W-:Y:S01]  /*1ec0*/  IMAD R0, R3, R98.reuse, RZ ;  /* 0x0000006203007224 */ /* 0x081fe200078e02ff */
[----:B------:R-:W-:Y:S01]  /*1ed0*/  ISETP.GE.AND P1, PT, R220, UR8, PT ;  /* 0x00000008dc007c0c */ /* 0x000fe2000bf26270 */
[----:B------:R-:W-:Y:S01]  /*1ee0*/  IMAD R13, R50, UR5, R11 ;  /* 0x00000005320d7c24 */ /* 0x000fe2000f8e020b */
[----:B------:R-:W-:Y:S01]  /*1ef0*/  ULDC.64 UR4, c[0x0][0x308] ;  /* 0x0000c20000047ab9 */ /* 0x000fe20000000a00 */
[C---:B------:R-:W-:Y:S01]  /*1f00*/  IMAD R11, R113.reuse, R99, R0 ;  /* 0x00000063710b7224 */ /* 0x040fe200078e0200 */
[----:B------:R-:W-:Y:S01]  /*1f10*/  SEL R0, RZ, 0x1, P0 ;  /* 0x00000001ff007807 */ /* 0x000fe20000000000 */
[----:B----4-:R-:W-:Y:S01]  /*1f20*/  IMAD.WIDE.U32 R4, R113, R98, RZ ;  /* 0x0000006271047225 */ /* 0x010fe200078e00ff */
[----:B------:R-:W-:Y:S01]  /*1f30*/  ISETP.NE.U32.AND P0, PT, RZ, UR6, PT ;  /* 0x00000006ff007c0c */ /* 0x000fe2000bf05070 */
[----:B------:R-:W0:Y:S01]  /*1f40*/  S2R R150, SR_TID.X ;  /* 0x0000000000967919 */ /* 0x000e220000002100 */
[----:B------:R-:W-:Y:S01]  /*1f50*/  IADD3 R7, R7, R13, RZ ;  /* 0x0000000d07077210 */ /* 0x000fe20007ffe0ff */
[----:B------:R-:W-:Y:S01]  /*1f60*/  IMAD.SHL.U32 R13, R8, 0x2, RZ ;  /* 0x00000002080d7824 */ /* 0x000fe200078e00ff */
[----:B------:R-:W-:Y:S01]  /*1f70*/  ISETP.NE.AND.EX P0, PT, RZ, UR7, PT, P0 ;  /* 0x00000007ff007c0c */ /* 0x000fe2000bf05300 */
[----:B------:R-:W-:Y:S01]  /*1f80*/  IMAD R9, R9, UR4, RZ ;  /* 0x0000000409097c24 */ /* 0x000fe2000f8e02ff */
[----:B------:R-:W-:Y:S01]  /*1f90*/  ULDC.64 UR6, c[0x0][0x310] ;  /* 0x0000c40000067ab9 */ /* 0x000fe20000000a00 */
[----:B------:R-:W-:Y:S01]  /*1fa0*/  IMAD.IADD R5, R5, 0x1, R11 ;  /* 0x0000000105057824 */ /* 0x000fe200078e020b */
[----:B------:R-:W-:Y:S01]  /*1fb0*/  LOP3.LUT R0, R13, 0x2, R0, 0xe2, !PT ;  /* 0x000000020d007812 */ /* 0x000fe200078ee200 */
[C---:B------:R-:W-:Y:S01]  /*1fc0*/  IMAD R11, R50.reuse, UR5, R9 ;  /* 0x00000005320b7c24 */ /* 0x040fe2000f8e0209 */
[----:B------:R-:W-:Y:S01]  /*1fd0*/  SEL R9, RZ, 0x4, P1 ;  /* 0x00000004ff097807 */ /* 0x000fe20000800000 */
[----:B------:R-:W-:Y:S01]  /*1fe0*/  IMAD.WIDE.U32 R4, R50, UR4, R4 ;  /* 0x0000000432047c25 */ /* 0x000fe2000f8e0004 */
[----:B------:R-:W-:Y:S01]  /*1ff0*/  ULDC.64 UR4, c[0x0][0x338] ;  /* 0x0000ce0000047ab9 */ /* 0x000fe20000000a00 */
[----:B------:R-:W-:-:S02]  /*2000*/  SHF.R.S32.HI R20, RZ, 0x1f, R212 ;  /* 0x0000001fff147819 */ /* 0x000fc400000114d4 */
[----:B------:R-:W-:Y:S01]  /*2010*/  LOP3.LUT R9, R0, R9, RZ, 0xfc, !PT ;  /* 0x0000000900097212 */ /* 0x000fe200078efcff */
[----:B------:R-:W-:Y:S01]  /*2020*/  IMAD.IADD R5, R5, 0x1, R11 ;  /* 0x0000000105057824 */ /* 0x000fe200078e020b */
[----:B------:R-:W-:Y:S01]  /*2030*/  SHF.R.S32.HI R23, RZ, 0x1f, R22 ;  /* 0x0000001fff177819 */ /* 0x000fe20000011416 */
[CC--:B--2---:R-:W-:Y:S01]  /*2040*/  IMAD.WIDE.U32 R102, R212.reuse, R104.reuse, R18 ;  /* 0x00000068d4667225 */ /* 0x0c4fe200078e0012 */
[----:B------:R-:W-:Y:S02]  /*2050*/  SHF.R.U32.HI R30, RZ, 0x3, R224 ;  /* 0x00000003ff1e7819 */ /* 0x000fe400000116e0 */
[----:B------:R-:W-:Y:S01]  /*2060*/  SHF.R.U32.HI R21, RZ, 0x3, R223 ;  /* 0x00000003ff157819 */ /* 0x000fe200000116df */
[----:B------:R-:W-:Y:S01]  /*2070*/  IMAD.WIDE.U32 R100, R212, R104, R22 ;  /* 0x00000068d4647225 */ /* 0x000fe200078e0016 */
[----:B------:R-:W-:Y:S02]  /*2080*/  ISETP.GE.AND P2, PT, R221, UR8, PT ;  /* 0x00000008dd007c0c */ /* 0x000fe4000bf46270 */
[----:B------:R-:W-:Y:S01]  /*2090*/  SHF.L.U64.HI R34, R104, 0x5, R105 ;  /* 0x0000000568227819 */ /* 0x000fe20000010269 */
[----:B---3--:R-:W-:Y:S01]  /*20a0*/  IMAD.WIDE.U32 R106, R212, R110, R22 ;  /* 0x0000006ed46a7225 */ /* 0x008fe200078e0016 */
[----:B------:R-:W-:-:S02]  /*20b0*/  SHF.L.U64.HI R33, R104, 0x6, R105 ;  /* 0x0000000668217819 */ /* 0x000fc40000010269 */
[----:B------:R-:W-:Y:S01]  /*20c0*/  SHF.L.U32 R32, R104, 0x5, RZ ;  /* 0x0000000568207819 */ /* 0x000fe200000006ff */
[C---:B------:R-:W-:Y:S01]  /*20d0*/  IMAD.WIDE.U32 R108, R212.reuse, R110, R18 ;  /* 0x0000006ed46c7225 */ /* 0x040fe200078e0012 */
[----:B------:R-:W-:Y:S02]  /*20e0*/  IADD3 R112, P3, R212, R113, RZ ;  /* 0x00000071d4707210 */ /* 0x000fe40007f7e0ff */
[--C-:B------:R-:W-:Y:S01]  /*20f0*/  SHF.L.U64.HI R123, R98, 0x5, R99.reuse ;  /* 0x00000005627b7819 */ /* 0x100fe20000010263 */
[----:B------:R-:W-:Y:S01]  /*2100*/  IMAD.SHL.U32 R31, R212, 0x40, RZ ;  /* 0x00000040d41f7824 */ /* 0x000fe200078e00ff */
[----:B------:R-:W-:Y:S01]  /*2110*/  SHF.L.U64.HI R129, R98, 0x6, R99 ;  /* 0x0000000662817819 */ /* 0x000fe20000010263 */
[----:B------:R-:W-:Y:S01]  /*2120*/  VIADD R14, R212, 0x20 ;  /* 0x00000020d40e7836 */ /* 0x000fe20000000000 */
[----:B------:R-:W-:Y:S01]  /*2130*/  SHF.L.U64.HI R29, R110, 0x6, R111 ;  /* 0x000000066e1d7819 */ /* 0x000fe2000001026f */
[----:B------:R-:W-:Y:S01]  /*2140*/  IMAD.SHL.U32 R128, R98, 0x20, RZ ;  /* 0x0000002062807824 */ /* 0x000fe200078e00ff */
[----:B------:R-:W-:Y:S01]  /*2150*/  IADD3 R12, R212, 0x40, RZ ;  /* 0x00000040d40c7810 */ /* 0x000fe20007ffe0ff */
[----:B------:R-:W-:Y:S01]  /*2160*/  IMAD.SHL.U32 R130, R98, 0x40, RZ ;  /* 0x0000004062827824 */ /* 0x000fe200078e00ff */
[----:B------:R-:W-:Y:S01]  /*2170*/  SHF.R.S32.HI R147, RZ, 0x1f, R14 ;  /* 0x0000001fff937819 */ /* 0x000fe2000001140e */
[----:B------:R-:W-:Y:S01]  /*2180*/  IMAD R121, R111, 0x50, RZ ;  /* 0x000000506f797824 */ /* 0x000fe200078e02ff */
[----:B------:R-:W-:Y:S01]  /*2190*/  SHF.R.S32.HI R145, RZ, 0x1f, R12 ;  /* 0x0000001fff917819 */ /* 0x000fe2000001140c */
[C---:B------:R-:W-:Y:S01]  /*21a0*/  IMAD.SHL.U32 R28, R110.reuse, 0x20, RZ ;  /* 0x000000206e1c7824 */ /* 0x040fe200078e00ff */
[----:B------:R-:W-:Y:S01]  /*21b0*/  LOP3.LUT R26, R9, 0x1, RZ, 0xc0, !PT ;  /* 0x00000001091a7812 */ /* 0x000fe200078ec0ff */
[----:B------:R-:W-:Y:S01]  /*21c0*/  IMAD.SHL.U32 R27, R110, 0x40, RZ ;  /* 0x000000406e1b7824 */ /* 0x000fe200078e00ff */
[----:B0-----:R-:W-:Y:S01]  /*21d0*/  LEA.HI R150, R150, 0x8, RZ, 0x19 ;  /* 0x0000000896967811 */ /* 0x001fe200078fc8ff */
[----:B------:R-:W-:Y:S01]  /*21e0*/  IMAD.X R113, R20, 0x1, R3, P3 ;  /* 0x0000000114717824 */ /* 0x000fe200018e0603 */
[----:B------:R-:W-:-:S02]  /*21f0*/  SHF.R.S32.HI R8, RZ, 0x1f, R25 ;  /* 0x0000001fff087819 */ /* 0x000fc40000011419 */
[----:B------:R-:W-:Y:S02]  /*2200*/  SEL R97, R25, RZ, !P0 ;  /* 0x000000ff19617207 */ /* 0x000fe40004000000 */
[----:B------:R-:W-:Y:S02]  /*2210*/  SEL R8, R8, RZ, !P0 ;  /* 0x000000ff08087207 */ /* 0x000fe40004000000 */
[----:B-1----:R-:W-:Y:S01]  /*2220*/  ISETP.GE.AND P0, PT, R18, R118, PT ;  /* 0x000000761200720c */ /* 0x002fe20003f06270 */
        /* <DEDUP_REMOVED lines=21> */
[----:B------:R-:W-:Y:S02]  /*2380*/  IMAD R7, R212, R111, R0 ;  /* 0x0000006fd4077224 */ /* 0x000fe400078e0200 */
[----:B-----5:R-:W-:Y:S01]  /*2390*/  IMAD.WIDE.U32 R100, R143, R104, R100 ;  /* 0x000000688f647225 */ /* 0x020fe200078e0064 */
[----:B------:R-:W-:-:S02]  /*23a0*/  SHF.R.S32.HI R0, RZ, 0x1f, R5 ;  /* 0x0000001fff007819 */ /* 0x000fc40000011405 */
[----:B------:R-:W-:Y:S01]  /*23b0*/  IADD3 R4, R213, R4, RZ ;  /* 0x00000004d5047210 */ /* 0x000fe20007ffe0ff */
[----:B------:R-:W-:Y:S01]  /*23c0*/  IMAD.IADD R107, R107, 0x1, R7 ;  /* 0x000000016b6b7824 */ /* 0x000fe200078e0207 */
[CC--:B------:R-:W-:Y:S01]  /*23d0*/  LEA.HI R13, R0.reuse, R5.reuse, RZ, 0x3 ;  /* 0x00000005000d7211 */ /* 0x0c0fe200078f18ff */
[----:B------:R-:W-:Y:S01]  /*23e0*/  IMAD.IADD R109, R7, 0x1, R109 ;  /* 0x00000001076d7824 */ /* 0x000fe200078e026d */
[----:B------:R-:W-:Y:S01]  /*23f0*/  LEA.HI R0, R0, R5, RZ, 0x6 ;  /* 0x0000000500007211 */ /* 0x000fe200078f30ff */
[C---:B------:R-:W-:Y:S01]  /*2400*/  IMAD.WIDE.U32 R102, R143.reuse, R104, R102 ;  /* 0x000000688f667225 */ /* 0x040fe200078e0066 */
[----:B------:R-:W-:Y:S02]  /*2410*/  SHF.R.S32.HI R7, RZ, 0x1f, R4 ;  /* 0x0000001fff077819 */ /* 0x000fe40000011404 */
[----:B------:R-:W-:Y:S01]  /*2420*/  SHF.R.S32.HI R5, RZ, 0x6, R0 ;  /* 0x00000006ff057819 */ /* 0x000fe20000011400 */
[----:B------:R-:W-:Y:S01]  /*2430*/  IMAD.WIDE.U32 R106, R143, R110, R106 ;  /* 0x0000006e8f6a7225 */ /* 0x000fe200078e006a */
[----:B------:R-:W-:-:S02]  /*2440*/  LOP3.LUT R0, R224, 0x38, R13, 0xf8, !PT ;  /* 0x00000038e0007812 */ /* 0x000fc400078ef80d */
[----:B------:R-:W-:Y:S01]  /*2450*/  LOP3.LUT R6, R223, 0x38, R13, 0xf8, !PT ;  /* 0x00000038df067812 */ /* 0x000fe200078ef80d */
[C---:B------:R-:W-:Y:S01]  /*2460*/  IMAD R134, R5.reuse, 0x1400, R227 ;  /* 0x0000140005867824 */ /* 0x040fe200078e02e3 */
[----:B------:R-:W-:Y:S01]  /*2470*/  LOP3.LUT R11, R0, R30, RZ, 0x3c, !PT ;  /* 0x0000001e000b7212 */ /* 0x000fe200078e3cff */
[----:B------:R-:W-:Y:S01]  /*2480*/  IMAD R132, R5, 0x1400, R226 ;  /* 0x0000140005847824 */ /* 0x000fe200078e02e2 */
[-C--:B------:R-:W-:Y:S01]  /*2490*/  LEA.HI R0, R7, R4.reuse, RZ, 0x6 ;  /* 0x0000000407007211 */ /* 0x080fe200078f30ff */
[----:B------:R-:W-:Y:S01]  /*24a0*/  IMAD R142, R5, 0x1400, R228 ;  /* 0x00001400058e7824 */ /* 0x000fe200078e02e4 */
[----:B------:R-:W-:Y:S01]  /*24b0*/  LEA.HI R4, R7, R4, RZ, 0x3 ;  /* 0x0000000407047211 */ /* 0x000fe200078f18ff */
[----:B------:R-:W-:Y:S01]  /*24c0*/  IMAD.IADD R134, R134, 0x1, R11 ;  /* 0x0000000186867824 */ /* 0x000fe200078e020b */
[----:B------:R-:W-:Y:S01]  /*24d0*/  SHF.R.S32.HI R7, RZ, 0x6, R0 ;  /* 0x00000006ff077819 */ /* 0x000fe20000011400 */
[----:B------:R-:W-:Y:S01]  /*24e0*/  IMAD R11, R105, 0x50, RZ ;  /* 0x00000050690b7824 */ /* 0x000fe200078e02ff */
[----:B------:R-:W-:Y:S01]  /*24f0*/  LOP3.LUT R0, R13, 0x38, RZ, 0xc0, !PT ;  /* 0x000000380d007812 */ /* 0x000fe200078ec0ff */
[----:B------:R-:W-:Y:S01]  /*2500*/  IMAD.WIDE.U32 R108, R143, R110, R108 ;  /* 0x0000006e8f6c7225 */ /* 0x000fe200078e006c */
[----:B------:R-:W-:-:S02]  /*2510*/  LOP3.LUT R10, R223, 0x38, R4, 0xf8, !PT ;  /* 0x00000038df0a7812 */ /* 0x000fc400078ef804 */
[----:B------:R-:W-:Y:S01]  /*2520*/  LOP3.LUT R0, R0, 0x1c0, R31, 0xf8, !PT ;  /* 0x000001c000007812 */ /* 0x000fe200078ef81f */
[C---:B------:R-:W-:Y:S01]  /*2530*/  IMAD R135, R7.reuse, 0x1400, R228 ;  /* 0x0000140007877824 */ /* 0x040fe200078e02e4 */
[----:B------:R-:W-:Y:S01]  /*2540*/  LOP3.LUT R15, R6, R21, RZ, 0x3c, !PT ;  /* 0x00000015060f7212 */ /* 0x000fe200078e3cff */
[C---:B------:R-:W-:Y:S01]  /*2550*/  IMAD R133, R7.reuse, 0x1400, R227 ;  /* 0x0000140007857824 */ /* 0x040fe200078e02e3 */
[----:B------:R-:W-:Y:S01]  /*2560*/  LOP3.LUT R5, R0, R229, RZ, 0x3c, !PT ;  /* 0x000000e500057212 */ /* 0x000fe200078e3cff */
[----:B------:R-:W-:Y:S01]  /*2570*/  IMAD R131, R7, 0x1400, R226 ;  /* 0x0000140007837824 */ /* 0x000fe200078e02e2 */
[----:B------:R-:W-:Y:S01]  /*2580*/  LOP3.LUT R6, R4, 0x38, RZ, 0xc0, !PT ;  /* 0x0000003804067812 */ /* 0x000fe200078ec0ff */
[----:B------:R-:W-:Y:S01]  /*2590*/  IMAD.IADD R132, R132, 0x1, R15 ;  /* 0x0000000184847824 */ /* 0x000fe200078e020f */
[----:B------:R-:W-:Y:S01]  /*25a0*/  LOP3.LUT R10, R10, R21, RZ, 0x3c, !PT ;  /* 0x000000150a0a7212 */ /* 0x000fe200078e3cff */
[----:B------:R-:W-:Y:S01]  /*25b0*/  IMAD.IADD R142, R142, 0x1, R5 ;  /* 0x000000018e8e7824 */ /* 0x000fe200078e0205 */
[----:B------:R-:W-:Y:S01]  /*25c0*/  SHF.R.S32.HI R5, RZ, 0x1f, R143 ;  /* 0x0000001fff057819 */ /* 0x000fe2000001148f */
[----:B------:R-:W-:Y:S01]  /*25d0*/  IMAD R7, R99, 0x50, RZ ;  /* 0x0000005063077824 */ /* 0x000fe200078e02ff */
[----:B------:R-:W-:Y:S01]  /*25e0*/  LOP3.LUT R8, R224, 0x38, R4, 0xf8, !PT ;  /* 0x00000038e0087812 */ /* 0x000fe200078ef804 */
[----:B------:R-:W-:Y:S01]  /*25f0*/  IMAD.WIDE.U32 R98, R98, 0x50, RZ ;  /* 0x0000005062627825 */ /* 0x000fe200078e00ff */
[----:B------:R-:W-:-:S02]  /*2600*/  LOP3.LUT R6, R6, 0x1c0, R31, 0xf8, !PT ;  /* 0x000001c006067812 */ /* 0x000fc400078ef81f */
[----:B------:R-:W-:Y:S01]  /*2610*/  LOP3.LUT R8, R8, R30, RZ, 0x3c, !PT ;  /* 0x0000001e08087212 */ /* 0x000fe200078e3cff */
[----:B------:R-:W-:Y:S01]  /*2620*/  IMAD R0, R5, R104, RZ ;  /* 0x0000006805007224 */ /* 0x000fe200078e02ff */
[----:B------:R-:W-:Y:S01]  /*2630*/  LOP3.LUT R6, R6, R229, RZ, 0x3c, !PT ;  /* 0x000000e506067212 */ /* 0x000fe200078e3cff */
[----:B------:R-:W-:Y:S01]  /*2640*/  IMAD.SHL.U32 R31, R104, 0x40, RZ ;  /* 0x00000040681f7824 */ /* 0x000fe200078e00ff */
[----:B------:R-:W-:Y:S01]  /*2650*/  SHF.L.U64.HI R30, R110, 0x5, R111 ;  /* 0x000000056e1e7819 */ /* 0x000fe2000001026f */
[----:B------:R-:W-:Y:S01]  /*2660*/  IMAD R21, R143, R105, R0 ;  /* 0x000000698f157224 */ /* 0x000fe200078e0200 */
[----:B------:R-:W-:Y:S01]  /*2670*/  SHF.R.S32.HI R14, RZ, 0x3, R13 ;  /* 0x00000003ff0e7819 */ /* 0x000fe2000001140d */
[----:B------:R-:W-:Y:S01]  /*2680*/  IMAD R0, R5, R110, RZ ;  /* 0x0000006e05007224 */ /* 0x000fe200078e02ff */
[----:B------:R-:W-:Y:S01]  /*2690*/  LOP3.LUT R13, R13, 0xfffffff8, RZ, 0xc0, !PT ;  /* 0xfffffff80d0d7812 */ /* 0x000fe200078ec0ff */
[----:B------:R-:W-:Y:S01]  /*26a0*/  IMAD.WIDE.U32 R104, R104, 0x50, RZ ;  /* 0x0000005068687825 */ /* 0x000fe200078e00ff */
[----:B------:R-:W-:-:S02]  /*26b0*/  IADD3 R131, R131, R10, RZ ;  /* 0x0000000a83837210 */ /* 0x000fc40007ffe0ff */
[----:B------:R-:W-:Y:S01]  /*26c0*/  SHF.R.S32.HI R12, RZ, 0x3, R4 ;  /* 0x00000003ff0c7819 */ /* 0x000fe20000011404 */
[----:B------:R-:W-:Y:S01]  /*26d0*/  IMAD R15, R143, R111, R0 ;  /* 0x0000006f8f0f7224 */ /* 0x000fe200078e0200 */
[----:B------:R-:W-:Y:S01]  /*26e0*/  SEL R0, RZ, 0x8, P2 ;  /* 0x00000008ff007807 */ /* 0x000fe20001000000 */
[----:B------:R-:W-:Y:S01]  /*26f0*/  IMAD.WIDE.U32 R110, R110, 0x50, RZ ;  /* 0x000000506e6e7825 */ /* 0x000fe200078e00ff */
[----:B------:R-:W-:Y:S02]  /*2700*/  IADD3 R5, R95, R37, RZ ;  /* 0x000000255f057210 */ /* 0x000fe40007ffe0ff */
[----:B------:R-:W-:Y:S01]  /*2710*/  LOP3.LUT R0, R9, R0, RZ, 0xfc, !PT ;  /* 0x0000000009007212 */ /* 0x000fe200078efcff */
[----:B------:R-:W-:Y:S01]  /*2720*/  IMAD.IADD R122, R105, 0x1, R11 ;  /* 0x00000001697a7824 */ /* 0x000fe200078e020b */
[----:B------:R-:W-:Y:S01]  /*2730*/  LOP3.LUT R11, R4, 0xfffffff8, RZ, 0xc0, !PT ;  /* 0xfffffff8040b7812 */ /* 0x000fe200078ec0ff */
[----:B------:R-:W-:Y:S01]  /*2740*/  IMAD.IADD R133, R133, 0x1, R8 ;  /* 0x0000000185857824 */ /* 0x000fe200078e0208 */
[----:B------:R-:W-:Y:S01]  /*2750*/  IADD3 R121, R111, R121, RZ ;  /* 0x000000796f797210 */ /* 0x000fe20007ffe0ff */
[----:B------:R-:W-:Y:S01]  /*2760*/  IMAD.IADD R135, R135, 0x1, R6 ;  /* 0x0000000187877824 */ /* 0x000fe200078e0206 */
[C---:B------:R-:W-:Y:S01]  /*2770*/  LOP3.LUT R10, R0.reuse, 0x2, RZ, 0xc0, !PT ;  /* 0x00000002000a7812 */ /* 0x040fe200078ec0ff */
[----:B------:R-:W-:Y:S01]  /*2780*/  IMAD.IADD R120, R99, 0x1, R7 ;  /* 0x0000000163787824 */ /* 0x000fe200078e0207 */
[C---:B------:R-:W-:Y:S01]  /*2790*/  LOP3.LUT R9, R0.reuse, 0x4, RZ, 0xc0, !PT ;  /* 0x0000000400097812 */ /* 0x040fe200078ec0ff */
[----:B------:R-:W-:Y:S01]  /*27a0*/  IMAD.IADD R25, R101, 0x1, R21 ;  /* 0x0000000165197824 */ /* 0x000fe200078e0215 */
[----:B------:R-:W-:Y:S01]  /*27b0*/  LOP3.LUT R8, R0, 0x8, RZ, 0xc0, !PT ;  /* 0x0000000800087812 */ /* 0x000fe200078ec0ff */
[----:B------:R-:W-:Y:S01]  /*27c0*/  IMAD.IADD R20, R107, 0x1, R15 ;  /* 0x000000016b147824 */ /* 0x000fe200078e020f */
[----:B------:R-:W-:Y:S01]  /*27d0*/  SHF.R.S32.HI R7, RZ, 0x1f, R13 ;  /* 0x0000001fff077819 */ /* 0x000fe2000001140d */
[----:B------:R-:W-:Y:S01]  /*27e0*/  IMAD.SHL.U32 R118, R118, 0x2, RZ ;  /* 0x0000000276767824 */ /* 0x000fe200078e00ff */
[----:B------:R-:W-:Y:S01]  /*27f0*/  SHF.R.S32.HI R6, RZ, 0x1f, R11 ;  /* 0x0000001fff067819 */ /* 0x000fe2000001140b */
[----:B------:R-:W-:-:S02]  /*2800*/  IMAD.IADD R21, R21, 0x1, R103 ;  /* 0x0000000115157824 */ /* 0x000fc400078e0267 */
[----:B------:R-:W-:-:S07]  /*2810*/  IMAD.IADD R15, R15, 0x1, R109 ;  /* 0x000000010f0f7824 */ /* 0x000fce00078e026d */
.L_x_2982:
[----:B---3--:R-:W2:Y:S01]  /*2820*/  LDL.LU R39, [R1+0xc] ;  /* 0x00000c0001277983 */ /* 0x008ea20000300800 */
        /* <DEDUP_REMOVED lines=12> */
[----:B------:R-:W-:-:S03]  /*28f0*/  IADD3 R4, P5, P6, R93, R126, R128 ;  /* 0x0000007e5d047210 */ /* 0x000fc60007ebe080 */
[----:B------:R-:W-:Y:S01]  /*2900*/  IMAD.X R37, R88, 0x1, R35, P2 ;  /* 0x0000000158257824 */ /* 0x000fe200010e0623 */
[----:B------:R-:W-:Y:S02]  /*2910*/  IADD3.X R3, R35, R88, R129, P3, P4 ;  /* 0x0000005823037210 */ /* 0x000fe40001fe8481 */
[----:B------:R-:W-:Y:S02]  /*2920*/  ISETP.GT.AND P3, PT, R41, R119, PT ;  /* 0x000000772900720c */ /* 0x000fe40003f64270 */
        /* <DEDUP_REMOVED lines=9> */
[----:B------:R-:W-:Y:S02]  /*29c0*/  LEA.HI.X R57, R36, R117, R37, 0x1, P6 ;  /* 0x0000007524397211 */ /* 0x000fe400030f0c25 */
[----:B------:R-:W-:Y:S02]  /*29d0*/  MOV R24, R41 ;  /* 0x0000002900187202 */ /* 0x000fe40000000f00 */
        /* <DEDUP_REMOVED lines=10> */
[----:B------:R-:W-:Y:S02]  /*2a80*/  IMAD R39, R38, R104, R39 ;  /* 0x0000006826277224 */ /* 0x000fe400078e0227 */
[----:B------:R-:W-:Y:S01]  /*2a90*/  IMAD.WIDE.U32 R86, R110, R41, RZ ;  /* 0x000000296e567225 */ /* 0x000fe200078e00ff */
[----:B------:R-:W-:-:S03]  /*2aa0*/  VIMNMX R3, R3, 0x50, PT ;  /* 0x0000005003037848 */ /* 0x000fc60003fe0100 */
[----:B------:R-:W-:-:S04]  /*2ab0*/  IMAD.WIDE.U32 R84, R104, R41, RZ ;  /* 0x0000002968547225 */ /* 0x000fc800078e00ff */
[----:B------:R-:W-:Y:S02]  /*2ac0*/  IMAD.IADD R0, R87, 0x1, R37 ;  /* 0x0000000157007824 */ /* 0x000fe400078e0225 */
        /* <DEDUP_REMOVED lines=18> */
[-C--:B------:R-:W-:Y:S01]  /*2bf0*/  ISETP.GE.AND P5, PT, R22, R115.reuse, PT ;  /* 0x000000731600720c */ /* 0x080fe20003fa6270 */
[----:B------:R-:W-:Y:S01]  /*2c00*/  IMAD.X R38, R0, 0x1, R20, P2 ;  /* 0x0000000100267824 */ /* 0x000fe200010e0614 */
[C---:B------:R-:W-:Y:S01]  /*2c10*/  LEA R36, P2, R37.reuse, UR4, 0x1 ;  /* 0x0000000425247c11 */ /* 0x040fe2000f8408ff */
[----:B------:R-:W-:Y:S01]  /*2c20*/  IMAD.X R40, R114, 0x1, R25, P4 ;  /* 0x0000000172287824 */ /* 0x000fe200020e0619 */
[----:B------:R-:W-:Y:S01]  /*2c30*/  CS2R R126, SRZ ;  /* 0x00000000007e7805 */ /* 0x000fe2000001ff00 */
[----:B------:R-:W-:Y:S01]  /*2c40*/  ULDC.64 UR6, c[0x0][0x208] ;  /* 0x0000820000067ab9 */ /* 0x000fe20000000a00 */
[----:B------:R-:W-:Y:S01]  /*2c50*/  LEA.HI.X R37, R37, UR5, R38, 0x1, P2 ;  /* 0x0000000525257c11 */ /* 0x000fe200090f0c26 */
[----:B------:R-:W-:Y:S01]  /*2c60*/  ULDC.64 UR4, c[0x0][0x400] ;  /* 0x0001000000047ab9 */ /* 0x000fe20000000a00 */
[----:B------:R-:W-:-:S02]  /*2c70*/  ISETP.GE.AND P4, PT, R215, R115, PT ;  /* 0x00000073d700720c */ /* 0x000fc40003f86270 */
[----:B------:R-:W-:-:S03]  /*2c80*/  LEA R38, P2, R39, UR4, 0x1 ;  /* 0x0000000427267c11 */ /* 0x000fc6000f8408ff */
[----:B------:R0:W5:Y:S01]  /*2c90*/  @!P5 LDG.E.64 R124, desc[UR6][R36.64] ;  /* 0x00000006247cd981 */ /* 0x000162000c1e1b00 */
        /* <DEDUP_REMOVED lines=16> */
.L_x_2879:
[----:B------:R-:W-:Y:S05]  /*2da0*/  BSYNC B1 ;  /* 0x0000000000017941 */ /* 0x000fea0003800000 */
.L_x_2878:
[----:B0----5:R-:W-:Y:S01]  /*2db0*/  IMAD.MOV.U32 R37, RZ, RZ, R79 ;  /* 0x000000ffff257224 */ /* 0x021fe200078e004f */
[----:B------:R-:W-:Y:S01]  /*2dc0*/  MOV R36, R78 ;  /* 0x0000004e00247202 */ /* 0x000fe20000000f00 */
[----:B------:R-:W-:Y:S01]  /*2dd0*/  IMAD.MOV.U32 R38, RZ, RZ, R82 ;  /* 0x000000ffff267224 */ /* 0x000fe200078e0052 */
[----:B------:R-:W-:Y:S01]  /*2de0*/  IADD3 R39, R212, 0x20, RZ ;  /* 0x00000020d4277810 */ /* 0x000fe20007ffe0ff */
[----:B------:R-:W-:Y:S01]  /*2df0*/  BSSY B1, `(.L_x_2880) ;  /* 0x0000040000017945 */ /* 0x000fe20003800000 */
[----:B------:R-:W-:Y:S01]  /*2e00*/  PRMT R161, R37, 0x5410, R36 ;  /* 0x0000541025a17816 */ /* 0x000fe20000000024 */
[----:B------:R-:W-:Y:S01]  /*2e10*/  IMAD.MOV.U32 R36, RZ, RZ, R83 ;  /* 0x000000ffff247224 */ /* 0x000fe200078e0053 */
[----:B------:R-:W-:Y:S01]  /*2e20*/  ISETP.GE.AND P4, PT, R39, R3, PT ;  /* 0x000000032700720c */ /* 0x000fe20003f86270 */
[----:B------:R-:W-:Y:S01]  /*2e30*/  IMAD.MOV.U32 R37, RZ, RZ, R90 ;  /* 0x000000ffff257224 */ /* 0x000fe200078e005a */
[----:B------:R-:W-:Y:S02]  /*2e40*/  CS2R R66, SRZ ;  /* 0x0000000000427805 */ /* 0x000fe4000001ff00 */
        /* <DEDUP_REMOVED lines=12> */
[----:B------:R-:W-:Y:S02]  /*2f10*/  CS2R R72, SRZ ;  /* 0x0000000000487805 */ /* 0x000fe4000001ff00 */
[----:B------:R-:W-:Y:S01]  /*2f20*/  PRMT R153, R37, 0x7610, R153 ;  /* 0x0000761025997816 */ /* 0x000fe20000000099 */
[----:B------:R-:W-:Y:S01]  /*2f30*/  IMAD.MOV.U32 R37, RZ, RZ, R81 ;  /* 0x000000ffff257224 */ /* 0x000fe200078e0051 */
[----:B------:R-:W-:-:S04]  /*2f40*/  CS2R R76, SRZ ;  /* 0x00000000004c7805 */ /* 0x000fc8000001ff00 */
[----:B------:R-:W-:Y:S01]  /*2f50*/  PRMT R162, R36, 0x5410, R37 ;  /* 0x0000541024a27816 */ /* 0x000fe20000000025 */
[----:B------:R-:W-:Y:S02]  /*2f60*/  IMAD.MOV.U32 R36, RZ, RZ, R89 ;  /* 0x000000ffff247224 */ /* 0x000fe400078e0059 */
[----:B------:R-:W-:-:S03]  /*2f70*/  IMAD.MOV.U32 R37, RZ, RZ, R116 ;  /* 0x000000ffff257224 */ /* 0x000fc600078e0074 */
[----:B------:R-:W-:Y:S01]  /*2f80*/  PRMT R165, R38, 0x5410, R36 ;  /* 0x0000541026a57816 */ /* 0x000fe20000000024 */
[----:B------:R-:W-:Y:S02]  /*2f90*/  IMAD.MOV.U32 R36, RZ, RZ, R117 ;  /* 0x000000ffff247224 */ /* 0x000fe400078e0075 */
[----:B------:R-:W-:-:S03]  /*2fa0*/  IMAD.MOV.U32 R38, RZ, RZ, R126 ;  /* 0x000000ffff267224 */ /* 0x000fc600078e007e */
[----:B------:R-:W-:Y:S01]  /*2fb0*/  PRMT R166, R37, 0x5410, R36 ;  /* 0x0000541025a67816 */ /* 0x000fe20000000024 */
[----:B------:R-:W-:Y:S01]  /*2fc0*/  IMAD.MOV.U32 R37, RZ, RZ, R127 ;  /* 0x000000ffff257224 */ /* 0x000fe200078e007f */
[----:B------:R-:W-:-:S04]  /*2fd0*/  PRMT R151, R151, 0x5410, R38 ;  /* 0x0000541097977816 */ /* 0x000fc80000000026 */
        /* <DEDUP_REMOVED lines=33> */
.L_x_2881:
[----:B------:R-:W-:Y:S05]  /*31f0*/  BSYNC B1 ;  /* 0x0000000000017941 */ /* 0x000fea0003800000 */
.L_x_2880:
        /* <DEDUP_REMOVED lines=9> */
[----:B------:R-:W-:Y:S01]  /*3290*/  CS2R R54, SRZ ;  /* 0x0000000000367805 */ /* 0x000fe2000001ff00 */
[----:B-----5:R-:W-:Y:S01]  /*32a0*/  IMAD.MOV.U32 R136, RZ, RZ, R62 ;  /* 0x000000ffff887224 */ /* 0x020fe200078e003e */
        /* <DEDUP_REMOVED lines=33> */
.L_x_2883:
[----:B------:R-:W-:Y:S05]  /*34c0*/  BSYNC B1 ;  /* 0x0000000000017941 */ /* 0x000fea0003800000 */
.L_x_2882:
[----:B------:R-:W2:Y:S01]  /*34d0*/  LDL R0, [R1+0x5c] ;  /* 0x00005c0001007983 */ /* 0x000ea20000100800 */
[----:B0-----:R-:W-:Y:S01]  /*34e0*/  IMAD.MOV.U32 R37, RZ, RZ, R67 ;  /* 0x000000ffff257224 */ /* 0x001fe200078e0043 */
[----:B------:R-:W-:Y:S01]  /*34f0*/  MOV R36, R66 ;  /* 0x0000004200247202 */ /* 0x000fe20000000f00 */
        /* <DEDUP_REMOVED lines=16> */
[----:B------:R-:W-:Y:S02]  /*3600*/  IMAD.MOV.U32 R36, RZ, RZ, R77 ;  /* 0x000000ffff247224 */ /* 0x000fe400078e004d */
[----:B------:R-:W-:-:S03]  /*3610*/  IMAD.MOV.U32 R38, RZ, RZ, R73 ;  /* 0x000000ffff267224 */ /* 0x000fc600078e0049 */
[----:B------:R-:W-:Y:S01]  /*3620*/  PRMT R160, R37, 0x5410, R36 ;  /* 0x0000541025a07816 */ /* 0x000fe20000000024 */
[----:B-----5:R-:W-:Y:S01]  /*3630*/  IMAD.MOV.U32 R37, RZ, RZ, R46 ;  /* 0x000000ffff257224 */ /* 0x020fe200078e002e */
[----:B------:R-:W-:Y:S01]  /*3640*/  PRMT R157, R38, 0x7610, R157 ;  /* 0x00007610269d7816 */ /* 0x000fe2000000009d */
[----:B------:R-:W-:Y:S01]  /*3650*/  IMAD.MOV.U32 R36, RZ, RZ, R47 ;  /* 0x000000ffff247224 */ /* 0x000fe200078e002f */
[----:B------:R-:W-:-:S04]  /*3660*/  MOV R38, R41 ;  /* 0x0000002900267202 */ /* 0x000fc80000000f00 */
[----:B------:R-:W-:Y:S01]  /*3670*/  PRMT R86, R37, 0x5410, R36 ;  /* 0x0000541025567816 */ /* 0x000fe20000000024 */
[----:B------:R-:W-:Y:S01]  /*3680*/  IMAD.MOV.U32 R36, RZ, RZ, R59 ;  /* 0x000000ffff247224 */ /* 0x000fe200078e003b */
[----:B------:R-:W-:-:S04]  /*3690*/  MOV R37, R58 ;  /* 0x0000003a00257202 */ /* 0x000fc80000000f00 */
[----:B------:R-:W-:Y:S01]  /*36a0*/  PRMT R137, R37, 0x5410, R36 ;  /* 0x0000541025897816 */ /* 0x000fe20000000024 */
[----:B------:R-:W-:Y:S02]  /*36b0*/  IMAD.MOV.U32 R37, RZ, RZ, R43 ;  /* 0x000000ffff257224 */ /* 0x000fe400078e002b */
[----:B------:R-:W-:Y:S01]  /*36c0*/  IMAD.MOV.U32 R36, RZ, RZ, R44 ;  /* 0x000000ffff247224 */ /* 0x000fe200078e002c */
[----:B--2---:R-:W-:Y:S01]  /*36d0*/  R2UR UR4, R0 ;  /* 0x00000000000472ca */ /* 0x004fe200000e0000 */
[----:B------:R-:W-:-:S05]  /*36e0*/  IMAD.MOV.U32 R0, RZ, RZ, R63 ;  /* 0x000000ffff007224 */ /* 0x000fca00078e003f */
[----:B------:R-:W-:Y:S01]  /*36f0*/  PRMT R140, R140, 0x5410, R0 ;  /* 0x000054108c8c7816 */ /* 0x000fe20000000000 */
[----:B------:R-:W-:-:S05]  /*3700*/  IMAD.MOV.U32 R0, RZ, RZ, R71 ;  /* 0x000000ffff007224 */ /* 0x000fca00078e0047 */
[----:B------:R-:W-:Y:S01]  /*3710*/  PRMT R155, R155, 0x5410, R0 ;  /* 0x000054109b9b7816 */ /* 0x000fe20000000000 */
[----:B------:R-:W-:Y:S01]  /*3720*/  IMAD.MOV.U32 R0, RZ, RZ, R65 ;  /* 0x000000ffff007224 */ /* 0x000fe200078e0041 */
[----:B------:R-:W-:-:S04]  /*3730*/  UISETP.NE.AND UP0, UPT, UR4, 0x3, UPT ;  /* 0x000000030400788c */ /* 0x000fc8000bf05270 */
[----:B------:R-:W-:Y:S01]  /*3740*/  PRMT R141, R141, 0x5410, R0 ;  /* 0x000054108d8d7816 */ /* 0x000fe20000000000 */
[----:B------:R-:W-:Y:S01]  /*3750*/  IMAD.MOV.U32 R0, RZ, RZ, R40 ;  /* 0x000000ffff007224 */ /* 0x000fe200078e0028 */
[----:B------:R-:W-:-:S04]  /*3760*/  PLOP3.LUT P2, PT, PT, PT, UP0, 0x80, 0x0 ;  /* 0x000000000000781c */ /* 0x000fc80003f4f008 */
[----:B------:R-:W-:Y:S01]  /*3770*/  PRMT R84, R0, 0x7610, R84 ;  /* 0x0000761000547816 */ /* 0x000fe20000000054 */
[----:B------:R-:W-:-:S03]  /*3780*/  IMAD.MOV.U32 R0, RZ, RZ, R52 ;  /* 0x000000ffff007224 */ /* 0x000fc600078e0034 */
[----:B------:R-:W-:Y:S01]  /*3790*/  PRMT R84, R84, 0x5410, R38 ;  /* 0x0000541054547816 */ /* 0x000fe20000000026 */
[----:B------:R-:W-:Y:S01]  /*37a0*/  IMAD.MOV.U32 R38, RZ, RZ, R53 ;  /* 0x000000ffff267224 */ /* 0x000fe200078e0035 */
[----:B------:R-:W-:Y:S01]  /*37b0*/  PRMT R136, R0, 0x7610, R136 ;  /* 0x0000761000887816 */ /* 0x000fe20000000088 */
[----:B------:R-:W-:-:S03]  /*37c0*/  IMAD.MOV.U32 R0, RZ, RZ, R42 ;  /* 0x000000ffff007224 */ /* 0x000fc600078e002a */
        /* <DEDUP_REMOVED lines=13> */
[----:B------:R-:W-:Y:S06]  /*38a0*/  @!P2 BRA `(.L_x_2884) ;  /* 0x000000000004a947 */ /* 0x000fec0003800000 */
[----:B------:R-:W-:Y:S01]  /*38b0*/  BPT.TRAP 0x1 ;  /* 0x000000040000795c */ /* 0x000fe20000300000 */
.L_x_2884:
[----:B------:R-:W-:Y:S01]  /*38c0*/  LEA R0, R17, R16, 0x3 ;  /* 0x0000001011007211 */ /* 0x000fe200078e18ff */
[----:B------:R-:W-:Y:S01]  /*38d0*/  BSSY B1, `(.L_x_2885) ;  /* 0x0000004000017945 */ /* 0x000fe20003800000 */
[----:B------:R-:W-:-:S04]  /*38e0*/  SHF.L.U32 R114, R219, 0x1f, RZ ;  /* 0x0000001fdb727819 */ /* 0x000fc800000006ff */
[----:B------:R-:W0:Y:S02]  /*38f0*/  SYNCS.PHASECHK.TRANS64.TRYWAIT P6, [R0+URZ+0x38890], R114 ;  /* 0x03889072000075a7 */ /* 0x000e2400080c017f */
[----:B0-----:R-:W-:Y:S05]  /*3900*/  @!P6 BRA `(.L_x_2886) ;  /* 0x000002d000d8e947 */ /* 0x001fea0003800000 */
.L_x_3304:
[----:B------:R-:W-:Y:S05]  /*3910*/  BSYNC B1 ;  /* 0x0000000000017941 */ /* 0x000fea0003800000 */
.L_x_2885:
        /* <DEDUP_REMOVED lines=10> */
[--C-:B--2---:R-:W-:Y:S01]  /*39c0*/  HADD2.F32 R152, -RZ, R39.reuse.H0_H0 ;  /* 0x20000027ff987230 */ /* 0x104fe20000004100 */
[----:B------:R-:W-:Y:S02]  /*39d0*/  SHF.R.U32.HI R124, RZ, 0x10, R125 ;  /* 0x00000010ff7c7819 */ /* 0x000fe4000001167d */
[--C-:B------:R-:W-:Y:S01]  /*39e0*/  SHF.R.U64 R125, R126, 0x10, R127.reuse ;  /* 0x000000107e7d7819 */ /* 0x100fe2000000127f */
[----:B------:R-:W-:Y:S01]  /*39f0*/  HADD2.F32 R126, -RZ, R39.H1_H1 ;  /* 0x30000027ff7e7230 */ /* 0x000fe20000004100 */
[----:B------:R-:W-:Y:S01]  /*3a00*/  SHF.R.U32.HI R139, RZ, 0x10, R127 ;  /* 0x00000010ff8b7819 */ /* 0x000fe2000001167f */
[----:B------:R-:W-:Y:S02]  /*3a10*/  HADD2.F32 R138, -RZ, R138.H0_H0 ;  /* 0x2000008aff8a7230 */ /* 0x000fe40000004100 */
[----:B------:R-:W-:Y:S02]  /*3a20*/  HADD2.F32 R154, -RZ, R125.H0_H0 ;  /* 0x2000007dff9a7230 */ /* 0x000fe40000004100 */
[----:B------:R-:W-:-:S02]  /*3a30*/  HADD2.F32 R139, -RZ, R139.H0_H0 ;  /* 0x2000008bff8b7230 */ /* 0x000fc40000004100 */
[--C-:B------:R-:W-:Y:S02]  /*3a40*/  HADD2.F32 R125, -RZ, R37.reuse.H1_H1 ;  /* 0x30000025ff7d7230 */ /* 0x100fe40000004100 */
[----:B------:R-:W-:Y:S02]  /*3a50*/  HADD2.F32 R37, -RZ, R37.H0_H0 ;  /* 0x20000025ff257230 */ /* 0x000fe40000004100 */
[-C--:B------:R-:W-:Y:S01]  /*3a60*/  FMUL.FTZ R39, R126, R139.reuse ;  /* 0x0000008b7e277220 */ /* 0x080fe20000410000 */
[----:B------:R-:W-:Y:S02]  /*3a70*/  HADD2.F32 R127, -RZ, R124.H0_H0 ;  /* 0x2000007cff7f7230 */ /* 0x000fe40000004100 */
[-C--:B------:R-:W-:Y:S01]  /*3a80*/  FMUL.FTZ R124, R125, R154.reuse ;  /* 0x0000009a7d7c7220 */ /* 0x080fe20000410000 */
[C---:B------:R-:W-:Y:S01]  /*3a90*/  FMUL.FTZ R139, R152.reuse, R139 ;  /* 0x0000008b988b7220 */ /* 0x040fe20000410000 */
[C---:B------:R-:W-:Y:S02]  /*3aa0*/  FMUL.FTZ R154, R37.reuse, R154 ;  /* 0x0000009a259a7220 */ /* 0x040fe40000410000 */
[-C--:B------:R-:W-:Y:S01]  /*3ab0*/  FFMA.FTZ R37, R37, R138.reuse, -R124 ;  /* 0x0000008a25257223 */ /* 0x080fe2000001087c */
[-C--:B------:R-:W-:Y:S01]  /*3ac0*/  FFMA.FTZ R39, R152, R127.reuse, -R39 ;  /* 0x0000007f98277223 */ /* 0x080fe20000010827 */
[----:B------:R-:W-:Y:S01]  /*3ad0*/  FFMA.FTZ R124, R125, R138, R154 ;  /* 0x0000008a7d7c7223 */ /* 0x000fe2000001009a */
[----:B------:R-:W-:Y:S01]  /*3ae0*/  FFMA.FTZ R126, R126, R127, R139 ;  /* 0x0000007f7e7e7223 */ /* 0x000fe2000001008b */
[----:B------:R-:W-:-:S02]  /*3af0*/  HADD2.F32 R138, -RZ, R151.H0_H0 ;  /* 0x20000097ff8a7230 */ /* 0x000fc40000004100 */
[----:B------:R-:W-:Y:S01]  /*3b00*/  HADD2.F32 R127, -RZ, R151.H1_H1 ;  /* 0x30000097ff7f7230 */ /* 0x000fe20000004100 */
[----:B------:R-:W-:Y:S01]  /*3b10*/  F2FP.F16.F32.PACK_AB R37, R124, R37 ;  /* 0x000000257c25723e */ /* 0x000fe200000000ff */
[--C-:B------:R-:W-:Y:S01]  /*3b20*/  HADD2.F32 R139, -RZ, R36.reuse.H1_H1 ;  /* 0x30000024ff8b7230 */ /* 0x100fe20000004100 */
[----:B------:R-:W-:Y:S01]  /*3b30*/  F2FP.F16.F32.PACK_AB R39, R126, R39 ;  /* 0x000000277e27723e */ /* 0x000fe200000000ff */
[----:B------:R-:W-:Y:S02]  /*3b40*/  HADD2.F32 R151, -RZ, R36.H0_H0 ;  /* 0x20000024ff977230 */ /* 0x000fe40000004100 */
[----:B------:R-:W-:Y:S02]  /*3b50*/  HADD2.F32 R125, -RZ, R153.H1_H1 ;  /* 0x30000099ff7d7230 */ /* 0x000fe40000004100 */
[--C-:B------:R-:W-:Y:S02]  /*3b60*/  HADD2.F32 R36, -RZ, R38.reuse.H1_H1 ;  /* 0x30000026ff247230 */ /* 0x100fe40000004100 */
[----:B------:R-:W-:Y:S01]  /*3b70*/  FMUL.FTZ R154, R151, R127 ;  /* 0x0000007f979a7220 */ /* 0x000fe20000410000 */
[----:B------:R-:W-:-:S02]  /*3b80*/  HADD2.F32 R152, -RZ, R38.H0_H0 ;  /* 0x20000026ff987230 */ /* 0x000fc40000004100 */
[C---:B------:R-:W-:Y:S01]  /*3b90*/  FMUL.FTZ R38, R139.reuse, R127 ;  /* 0x0000007f8b267220 */ /* 0x040fe20000410000 */
[----:B------:R-:W-:Y:S02]  /*3ba0*/  HADD2.F32 R153, -RZ, R153.H0_H0 ;  /* 0x20000099ff997230 */ /* 0x000fe40000004100 */
[-C--:B------:R-:W-:Y:S01]  /*3bb0*/  FMUL.FTZ R127, R36, R125.reuse ;  /* 0x0000007d247f7220 */ /* 0x080fe20000410000 */
[-C--:B------:R-:W-:Y:S01]  /*3bc0*/  FFMA.FTZ R139, R139, R138.reuse, R154 ;  /* 0x0000008a8b8b7223 */ /* 0x080fe2000001009a */
[C---:B------:R-:W-:Y:S01]  /*3bd0*/  FMUL.FTZ R125, R152.reuse, R125 ;  /* 0x0000007d987d7220 */ /* 0x040fe20000410000 */
[----:B------:R-:W-:Y:S01]  /*3be0*/  FFMA.FTZ R38, R151, R138, -R38 ;  /* 0x0000008a97267223 */ /* 0x000fe20000010826 */
[-C--:B------:R-:W-:Y:S02]  /*3bf0*/  FFMA.FTZ R127, R152, R153.reuse, -R127 ;  /* 0x00000099987f7223 */ /* 0x080fe4000001087f */
[----:B------:R-:W-:Y:S02]  /*3c00*/  FFMA.FTZ R36, R36, R153, R125 ;  /* 0x0000009924247223 */ /* 0x000fe4000001007d */
[----:B------:R-:W-:-:S03]  /*3c10*/  F2FP.F16.F32.PACK_AB R38, R139, R38 ;  /* 0x000000268b26723e */ /* 0x000fc600000000ff */
[----:B------:R-:W-:Y:S02]  /*3c20*/  F2FP.F16.F32.PACK_AB R124, R36, R127 ;  /* 0x0000007f247c723e */ /* 0x000fe400000000ff */
[----:B------:R-:W-:-:S03]  /*3c30*/  IMAD.MOV.U32 R36, RZ, RZ, R38 ;  /* 0x000000ffff247224 */ /* 0x000fc600078e0026 */
[----:B------:R-:W-:-:S07]  /*3c40*/  IMAD.MOV.U32 R38, RZ, RZ, R124 ;  /* 0x000000ffff267224 */ /* 0x000fce00078e007c */
.L_x_2892:
[----:B------:R-:W-:Y:S05]  /*3c50*/  BSYNC B3 ;  /* 0x0000000000037941 */ /* 0x000fea0003800000 */
.L_x_2891:
[----:B------:R-:W-:Y:S02]  /*3c60*/  ULDC.64 UR4, c[0x0][0x208] ;  /* 0x0000820000047ab9 */ /* 0x000fe40000000a00 */
[----:B--2---:R1:W-:Y:S03]  /*3c70*/  STG.E.128 desc[UR4][R56.64], R36 ;  /* 0x0000002438007986 */ /* 0x0043e6000c101d04 */
.L_x_2890:
[----:B------:R-:W-:Y:S05]  /*3c80*/  BSYNC B2 ;  /* 0x0000000000027941 */ /* 0x000fea0003800000 */
.L_x_2889:
        /* <DEDUP_REMOVED lines=48> */
.L_x_2896:
[----:B------:R-:W-:Y:S05]  /*3f90*/  BSYNC B3 ;  /* 0x0000000000037941 */ /* 0x000fea0003800000 */
.L_x_2895:
[----:B------:R-:W-:Y:S02]  /*3fa0*/  ULDC.64 UR4, c[0x0][0x208] ;  /* 0x0000820000047ab9 */ /* 0x000fe40000000a00 */
[----:B--2---:R2:W-:Y:S03]  /*3fb0*/  STG.E.128 desc[UR4][R56.64+0x80], R36 ;  /* 0x0000802438007986 */ /* 0x0045e6000c101d04 */
.L_x_2894:
[----:B------:R-:W-:Y:S05]  /*3fc0*/  BSYNC B2 ;  /* 0x0000000000027941 */ /* 0x000fea0003800000 */
.L_x_2893:
[----:B------:R-:W-:Y:S01]  /*3fd0*/  ISETP.NE.AND P3, PT, R9, RZ, PT ;  /* 0x000000ff0900720c */ /* 0x000fe20003f65270 */
[----:B------:R-:W-:-:S12]  /*3fe0*/  BSSY B2, `(.L_x_2897) ;  /* 0x0000032000027945 */ /* 0x000fd80003800000 */
[----:B------:R-:W-:Y:S05]  /*3ff0*/  @!P3 BRA `(.L_x_2898) ;  /* 0x0000000000c0b947 */ /* 0x000fea0003800000 */
[----:B-12---:R1:W2:Y:S01]  /*4000*/  LDS.128 R36, [R4+0x29400] ;  /* 0x0294000004247984 */ /* 0x0062a20000000c00 */
        /* <DEDUP_REMOVED lines=44> */
.L_x_2900:
[----:B------:R-:W-:Y:S05]  /*42d0*/  BSYNC B3 ;  /* 0x0000000000037941 */ /* 0x000fea0003800000 */
.L_x_2899:
[----:B------:R-:W-:Y:S02]  /*42e0*/  ULDC.64 UR4, c[0x0][0x208] ;  /* 0x0000820000047ab9 */ /* 0x000fe40000000a00 */
[----:B--2---:R3:W-:Y:S03]  /*42f0*/  STG.E.128 desc[UR4][R56.64+0x100], R36 ;  /* 0x0001002438007986 */ /* 0x0047e6000c101d04 */
.L_x_2898:
[----:B------:R-:W-:Y:S05]  /*4300*/  BSYNC B2 ;  /* 0x0000000000027941 */ /* 0x000fea0003800000 */
.L_x_2897:
[----:B------:R-:W-:-:S13]  /*4310*/  ISETP.NE.AND P3, PT, R8, RZ, PT ;  /* 0x000000ff0800720c */ /* 0x000fda0003f65270 */
[----:B------:R-:W-:Y:S05]  /*4320*/  @!P3 BRA `(.L_x_2888) ;  /* 0x0000000000bcb947 */ /* 0x000fea0003800000 */
[----:B-123--:R1:W2:Y:S01]  /*4330*/  LDS.128 R36, [R4+0x2bc00] ;  /* 0x02bc000004247984 */ /* 0x00e2a20000000c00 */
[----:B------:R-:W-:Y:S01]  /*4340*/  ISETP.GE.AND P3, PT, R216, R115, PT ;  /* 0x00000073d800720c */ /* 0x000fe20003f66270 */
[----:B------:R-:W-:-:S12]  /*4350*/  BSSY B2, `(.L_x_2901) ;  /* 0x000002a000027945 */ /* 0x000fd80003800000 */
[----:B-1----:R-:W-:Y:S05]  /*4360*/  @P3 BRA `(.L_x_2902) ;  /* 0x0000000000a03947 */ /* 0x002fea0003800000 */
[--C-:B------:R-:W-:Y:S01]  /*4370*/  SHF.R.U64 R80, R80, 0x10, R81.reuse ;  /* 0x0000001050507819 */ /* 0x100fe20000001251 */
[----:B--2---:R-:W-:Y:S01]  /*4380*/  HADD2.F32 R82, -RZ, R39.H1_H1 ;  /* 0x30000027ff527230 */ /* 0x004fe20000004100 */
[----:B------:R-:W-:Y:S01]  /*4390*/  SHF.R.U32.HI R81, RZ, 0x10, R81 ;  /* 0x00000010ff517819 */ /* 0x000fe20000011651 */
[----:B------:R-:W-:Y:S01]  /*43a0*/  HADD2.F32 R83, -RZ, R37.H1_H1 ;  /* 0x30000025ff537230 */ /* 0x000fe20000004100 */
[--C-:B------:R-:W-:Y:S01]  /*43b0*/  SHF.R.U64 R78, R78, 0x10, R79.reuse ;  /* 0x000000104e4e7819 */ /* 0x100fe2000000124f */
[----:B------:R-:W-:Y:S01]  /*43c0*/  HADD2.F32 R80, -RZ, R80.H0_H0 ;  /* 0x20000050ff507230 */ /* 0x000fe20000004100 */
[----:B------:R-:W-:Y:S01]  /*43d0*/  SHF.R.U32.HI R79, RZ, 0x10, R79 ;  /* 0x00000010ff4f7819 */ /* 0x000fe2000001164f */
[----:B------:R-:W-:Y:S02]  /*43e0*/  HADD2.F32 R81, -RZ, R81.H0_H0 ;  /* 0x20000051ff517230 */ /* 0x000fe40000004100 */
[----:B------:R-:W-:Y:S02]  /*43f0*/  HADD2.F32 R88, -RZ, R39.H0_H0 ;  /* 0x20000027ff587230 */ /* 0x000fe40000004100 */
[----:B------:R-:W-:Y:S01]  /*4400*/  FMUL.FTZ R90, R83, R80 ;  /* 0x00000050535a7220 */ /* 0x000fe20000410000 */
[----:B------:R-:W-:-:S02]  /*4410*/  HADD2.F32 R37, -RZ, R37.H0_H0 ;  /* 0x20000025ff257230 */ /* 0x000fc40000004100 */
[-C--:B------:R-:W-:Y:S01]  /*4420*/  FMUL.FTZ R39, R82, R81.reuse ;  /* 0x0000005152277220 */ /* 0x080fe20000410000 */
[----:B------:R-:W-:Y:S02]  /*4430*/  HADD2.F32 R79, -RZ, R79.H0_H0 ;  /* 0x2000004fff4f7230 */ /* 0x000fe40000004100 */
[C---:B------:R-:W-:Y:S01]  /*4440*/  FMUL.FTZ R81, R88.reuse, R81 ;  /* 0x0000005158517220 */ /* 0x040fe20000410000 */
[----:B------:R-:W-:Y:S02]  /*4450*/  HADD2.F32 R78, -RZ, R78.H0_H0 ;  /* 0x2000004eff4e7230 */ /* 0x000fe40000004100 */
[C---:B------:R-:W-:Y:S01]  /*4460*/  FMUL.FTZ R80, R37.reuse, R80 ;  /* 0x0000005025507220 */ /* 0x040fe20000410000 */
[----:B------:R-:W-:Y:S02]  /*4470*/  HADD2.F32 R89, -RZ, R38.H0_H0 ;  /* 0x20000026ff597230 */ /* 0x000fe40000004100 */
[-C--:B------:R-:W-:Y:S01]  /*4480*/  FFMA.FTZ R39, R88, R79.reuse, -R39 ;  /* 0x0000004f58277223 */ /* 0x080fe20000010827 */
[----:B------:R-:W-:Y:S01]  /*4490*/  FFMA.FTZ R82, R82, R79, R81 ;  /* 0x0000004f52527223 */ /* 0x000fe20000010051 */
[-C--:B------:R-:W-:Y:S01]  /*44a0*/  FFMA.FTZ R90, R37, R78.reuse, -R90 ;  /* 0x0000004e255a7223 */ /* 0x080fe2000001085a */
[----:B------:R-:W-:Y:S01]  /*44b0*/  FFMA.FTZ R83, R83, R78, R80 ;  /* 0x0000004e53537223 */ /* 0x000fe20000010050 */
[----:B------:R-:W-:-:S02]  /*44c0*/  HADD2.F32 R79, -RZ, R36.H1_H1 ;  /* 0x30000024ff4f7230 */ /* 0x000fc40000004100 */
[----:B------:R-:W-:Y:S01]  /*44d0*/  HADD2.F32 R78, -RZ, R162.H0_H0 ;  /* 0x200000a2ff4e7230 */ /* 0x000fe20000004100 */
[----:B------:R-:W-:Y:S01]  /*44e0*/  F2FP.F16.F32.PACK_AB R39, R82, R39 ;  /* 0x000000275227723e */ /* 0x000fe200000000ff */
[----:B------:R-:W-:Y:S02]  /*44f0*/  HADD2.F32 R36, -RZ, R36.H0_H0 ;  /* 0x20000024ff247230 */ /* 0x000fe40000004100 */
[----:B------:R-:W-:Y:S02]  /*4500*/  HADD2.F32 R162, -RZ, R162.H1_H1 ;  /* 0x300000a2ffa27230 */ /* 0x000fe40000004100 */
[-C--:B------:R-:W-:Y:S01]  /*4510*/  FMUL.FTZ R91, R79, R78.reuse ;  /* 0x0000004e4f5b7220 */ /* 0x080fe20000410000 */
[----:B------:R-:W-:Y:S02]  /*4520*/  HADD2.F32 R81, -RZ, R38.H1_H1 ;  /* 0x30000026ff517230 */ /* 0x000fe40000004100 */
[----:B------:R-:W-:Y:S01]  /*4530*/  FMUL.FTZ R80, R36, R78 ;  /* 0x0000004e24507220 */ /* 0x000fe20000410000 */
[----:B------:R-:W-:-:S02]  /*4540*/  HADD2.F32 R37, -RZ, R161.H1_H1 ;  /* 0x300000a1ff257230 */ /* 0x000fc40000004100 */
[----:B------:R-:W-:Y:S02]  /*4550*/  HADD2.F32 R38, -RZ, R161.H0_H0 ;  /* 0x200000a1ff267230 */ /* 0x000fe40000004100 */
[-C--:B------:R-:W-:Y:S01]  /*4560*/  FMUL.FTZ R78, R81, R162.reuse ;  /* 0x000000a2514e7220 */ /* 0x080fe20000410000 */
[----:B------:R-:W-:Y:S01]  /*4570*/  FMUL.FTZ R162, R89, R162 ;  /* 0x000000a259a27220 */ /* 0x000fe20000410000 */
[-C--:B------:R-:W-:Y:S01]  /*4580*/  FFMA.FTZ R91, R36, R37.reuse, -R91 ;  /* 0x00000025245b7223 */ /* 0x080fe2000001085b */
[----:B------:R-:W-:Y:S01]  /*4590*/  FFMA.FTZ R80, R79, R37, R80 ;  /* 0x000000254f507223 */ /* 0x000fe20000010050 */
[-C--:B------:R-:W-:Y:S01]  /*45a0*/  FFMA.FTZ R78, R89, R38.reuse, -R78 ;  /* 0x00000026594e7223 */ /* 0x080fe2000001084e */
[----:B------:R-:W-:Y:S01]  /*45b0*/  FFMA.FTZ R81, R81, R38, R162 ;  /* 0x0000002651517223 */ /* 0x000fe200000100a2 */
[----:B------:R-:W-:Y:S02]  /*45c0*/  F2FP.F16.F32.PACK_AB R37, R83, R90 ;  /* 0x0000005a5325723e */ /* 0x000fe400000000ff */
[----:B------:R-:W-:-:S02]  /*45d0*/  F2FP.F16.F32.PACK_AB R36, R80, R91 ;  /* 0x0000005b5024723e */ /* 0x000fc400000000ff */
[----:B------:R-:W-:-:S07]  /*45e0*/  F2FP.F16.F32.PACK_AB R38, R81, R78 ;  /* 0x0000004e5126723e */ /* 0x000fce00000000ff */
.L_x_2902:
[----:B------:R-:W-:Y:S05]  /*45f0*/  BSYNC B2 ;  /* 0x0000000000027941 */ /* 0x000fea0003800000 */
.L_x_2901:
[----:B------:R-:W-:Y:S02]  /*4600*/  ULDC.64 UR4, c[0x0][0x208] ;  /* 0x0000820000047ab9 */ /* 0x000fe40000000a00 */
[----:B--2---:R4:W-:Y:S03]  /*4610*/  STG.E.128 desc[UR4][R56.64+0x180], R36 ;  /* 0x0001802438007986 */ /* 0x0049e6000c101d04 */
.L_x_2888:
[----:B------:R-:W-:Y:S05]  /*4620*/  BSYNC B1 ;  /* 0x0000000000017941 */ /* 0x000fea0003800000 */
.L_x_2887:
        /* <DEDUP_REMOVED lines=10> */
[--C-:B--2---:R-:W-:Y:S01]  /*46d0*/  HADD2.F32 R57, -RZ, R39.reuse.H1_H1 ;  /* 0x30000027ff397230 */ /* 0x104fe20000004100 */
[--C-:B------:R-:W-:Y:S01]  /*46e0*/  SHF.R.U64 R76, R76, 0x10, R77.reuse ;  /* 0x000000104c4c7819 */ /* 0x100fe2000000124d */
[----:B------:R-:W-:Y:S01]  /*46f0*/  HADD2.F32 R39, -RZ, R39.H0_H0 ;  /* 0x20000027ff277230 */ /* 0x000fe20000004100 */
[----:B------:R-:W-:Y:S02]  /*4700*/  SHF.R.U32.HI R78, RZ, 0x10, R77 ;  /* 0x00000010ff4e7819 */ /* 0x000fe4000001164d */
[----:B------:R-:W-:Y:S01]  /*4710*/  SHF.R.U32.HI R74, RZ, 0x10, R75 ;  /* 0x00000010ff4a7819 */ /* 0x000fe2000001164b */
[----:B------:R-:W-:Y:S02]  /*4720*/  HADD2.F32 R75, -RZ, R56.H0_H0 ;  /* 0x20000038ff4b7230 */ /* 0x000fe40000004100 */
[----:B------:R-:W-:Y:S02]  /*4730*/  HADD2.F32 R56, -RZ, R37.H1_H1 ;  /* 0x30000025ff387230 */ /* 0x000fe40000004100 */
[----:B------:R-:W-:-:S02]  /*4740*/  HADD2.F32 R76, -RZ, R76.H0_H0 ;  /* 0x2000004cff4c7230 */ /* 0x000fc40000004100 */
[----:B------:R-:W-:Y:S02]  /*4750*/  HADD2.F32 R37, -RZ, R37.H0_H0 ;  /* 0x20000025ff257230 */ /* 0x000fe40000004100 */
[----:B------:R-:W-:Y:S02]  /*4760*/  HADD2.F32 R78, -RZ, R78.H0_H0 ;  /* 0x2000004eff4e7230 */ /* 0x000fe40000004100 */
[CC--:B------:R-:W-:Y:S01]  /*4770*/  FMUL.FTZ R80, R56.reuse, R76.reuse ;  /* 0x0000004c38507220 */ /* 0x0c0fe20000410000 */
        /* <DEDUP_REMOVED lines=18> */
[----:B------:R-:W-:-:S02]  /*48a0*/  HADD2.F32 R76, -RZ, R158.H1_H1 ;  /* 0x3000009eff4c7230 */ /* 0x000fc40000004100 */
[----:B------:R-:W-:Y:S01]  /*48b0*/  FMUL.FTZ R78, R36, R78 ;  /* 0x0000004e244e7220 */ /* 0x000fe20000410000 */
[----:B------:R-:W-:Y:S02]  /*48c0*/  HADD2.F32 R77, -RZ, R159.H0_H0 ;  /* 0x2000009fff4d7230 */ /* 0x000fe40000004100 */
[----:B------:R-:W-:Y:S01]  /*48d0*/  FMUL.FTZ R160, R38, R160 ;  /* 0x000000a026a07220 */ /* 0x000fe20000410000 */
[-C--:B------:R-:W-:Y:S01]  /*48e0*/  FFMA.FTZ R79, R36, R76.reuse, -R79 ;  /* 0x0000004c244f7223 */ /* 0x080fe2000001084f */
[----:B------:R-:W-:Y:S01]  /*48f0*/  FFMA.FTZ R78, R57, R76, R78 ;  /* 0x0000004c394e7223 */ /* 0x000fe2000001004e */
[-C--:B------:R-:W-:Y:S01]  /*4900*/  FFMA.FTZ R81, R38, R77.reuse, -R81 ;  /* 0x0000004d26517223 */ /* 0x080fe20000010851 */
[----:B------:R-:W-:-:S03]  /*4910*/  FFMA.FTZ R160, R75, R77, R160 ;  /* 0x0000004d4ba07223 */ /* 0x000fc600000100a0 */
[----:B------:R-:W-:Y:S02]  /*4920*/  F2FP.F16.F32.PACK_AB R36, R78, R79 ;  /* 0x0000004f4e24723e */ /* 0x000fe400000000ff */
[----:B------:R-:W-:-:S07]  /*4930*/  F2FP.F16.F32.PACK_AB R38, R160, R81 ;  /* 0x00000051a026723e */ /* 0x000fce00000000ff */
.L_x_2908:
[----:B------:R-:W-:Y:S05]  /*4940*/  BSYNC B3 ;  /* 0x0000000000037941 */ /* 0x000fea0003800000 */
.L_x_2907:
[----:B------:R-:W-:Y:S02]  /*4950*/  ULDC.64 UR4, c[0x0][0x208] ;  /* 0x0000820000047ab9 */ /* 0x000fe40000000a00 */
[----:B--2---:R1:W-:Y:S03]  /*4960*/  STG.E.128 desc[UR4][R50.64], R36 ;  /* 0x0000002432007986 */ /* 0x0043e6000c101d04 */
.L_x_2906:
[----:B------:R-:W-:Y:S05]  /*4970*/  BSYNC B2 ;  /* 0x0000000000027941 */ /* 0x000fea0003800000 */
.L_x_2905:
        /* <DEDUP_REMOVED lines=9> */
[----:B------:R-:W-:Y:S01]  /*4a10*/  SHF.R.U32.HI R75, RZ, 0x10, R71 ;  /* 0x00000010ff4b7819 */ /* 0x000fe20000011647 */
[----:B------:R-:W-:Y:S01]  /*4a20*/  HADD2.F32 R39, -RZ, R37.H1_H1 ;  /* 0x30000025ff277230 */ /* 0x000fe20000004100 */
[--C-:B------:R-:W-:Y:S01]  /*4a30*/  SHF.R.U32.HI R74, RZ, 0x10, R73.reuse ;  /* 0x00000010ff4a7819 */ /* 0x100fe20000011649 */
[----:B------:R-:W-:Y:S01]  /*4a40*/  HADD2.F32 R70, -RZ, R70.H0_H0 ;  /* 0x20000046ff467230 */ /* 0x000fe20000004100 */
[----:B------:R-:W-:Y:S01]  /*4a50*/  SHF.R.U64 R71, R72, 0x10, R73 ;  /* 0x0000001048477819 */ /* 0x000fe20000001249 */
[----:B------:R-:W-:Y:S01]  /*4a60*/  HADD2.F32 R72, -RZ, R75.H0_H0 ;  /* 0x2000004bff487230 */ /* 0x000fe20000004100 */
[----:B------:R-:W-:Y:S01]  /*4a70*/  MOV R56, R36 ;  /* 0x0000002400387202 */ /* 0x000fe20000000f00 */
[----:B------:R-:W-:Y:S02]  /*4a80*/  HADD2.F32 R36, -RZ, R37.H0_H0 ;  /* 0x20000025ff247230 */ /* 0x000fe40000004100 */
[----:B------:R-:W-:-:S02]  /*4a90*/  HADD2.F32 R74, -RZ, R74.H0_H0 ;  /* 0x2000004aff4a7230 */ /* 0x000fc40000004100 */
[----:B------:R-:W-:Y:S02]  /*4aa0*/  HADD2.F32 R37, -RZ, R57.H1_H1 ;  /* 0x30000039ff257230 */ /* 0x000fe40000004100 */
[----:B------:R-:W-:Y:S02]  /*4ab0*/  HADD2.F32 R71, -RZ, R71.H0_H0 ;  /* 0x20000047ff477230 */ /* 0x000fe40000004100 */
[----:B------:R-:W-:Y:S02]  /*4ac0*/  HADD2.F32 R57, -RZ, R57.H0_H0 ;  /* 0x20000039ff397230 */ /* 0x000fe40000004100 */
[-C--:B------:R-:W-:Y:S01]  /*4ad0*/  FMUL.FTZ R78, R37, R74.reuse ;  /* 0x0000004a254e7220 */ /* 0x080fe20000410000 */
[-C--:B------:R-:W-:Y:S01]  /*4ae0*/  FMUL.FTZ R73, R39, R71.reuse ;  /* 0x0000004727497220 */ /* 0x080fe20000410000 */
[----:B------:R-:W-:Y:S01]  /*4af0*/  FMUL.FTZ R76, R36, R71 ;  /* 0x00000047244c7220 */ /* 0x000fe20000410000 */
[----:B------:R-:W-:Y:S01]  /*4b00*/  FMUL.FTZ R74, R57, R74 ;  /* 0x0000004a394a7220 */ /* 0x000fe20000410000 */
[----:B------:R-:W-:-:S02]  /*4b10*/  HADD2.F32 R71, -RZ, R157.H0_H0 ;  /* 0x2000009dff477230 */ /* 0x000fc40000004100 */
[-C--:B------:R-:W-:Y:S01]  /*4b20*/  FFMA.FTZ R36, R36, R70.reuse, -R73 ;  /* 0x0000004624247223 */ /* 0x080fe20000010849 */
[----:B------:R-:W-:Y:S01]  /*4b30*/  FFMA.FTZ R75, R39, R70, R76 ;  /* 0x00000046274b7223 */ /* 0x000fe2000001004c */
[-C--:B------:R-:W-:Y:S01]  /*4b40*/  FFMA.FTZ R79, R37, R72.reuse, R74 ;  /* 0x00000048254f7223 */ /* 0x080fe2000001004a */
[----:B------:R-:W-:Y:S02]  /*4b50*/  HADD2.F32 R70, -RZ, R156.H0_H0 ;  /* 0x2000009cff467230 */ /* 0x000fe40000004100 */
[----:B------:R-:W-:Y:S01]  /*4b60*/  FFMA.FTZ R78, R57, R72, -R78 ;  /* 0x00000048394e7223 */ /* 0x000fe2000001084e */
[----:B------:R-:W-:Y:S02]  /*4b70*/  HADD2.F32 R37, -RZ, R56.H1_H1 ;  /* 0x30000038ff257230 */ /* 0x000fe40000004100 */
[----:B------:R-:W-:Y:S02]  /*4b80*/  HADD2.F32 R39, -RZ, R38.H1_H1 ;  /* 0x30000026ff277230 */ /* 0x000fe40000004100 */
[----:B------:R-:W-:-:S02]  /*4b90*/  HADD2.F32 R56, -RZ, R56.H0_H0 ;  /* 0x20000038ff387230 */ /* 0x000fc40000004100 */
[-C--:B------:R-:W-:Y:S01]  /*4ba0*/  FMUL.FTZ R73, R37, R70.reuse ;  /* 0x0000004625497220 */ /* 0x080fe20000410000 */
        /* <DEDUP_REMOVED lines=14> */
.L_x_2912:
[----:B------:R-:W-:Y:S05]  /*4c90*/  BSYNC B3 ;  /* 0x0000000000037941 */ /* 0x000fea0003800000 */
.L_x_2911:
[----:B------:R-:W-:Y:S02]  /*4ca0*/  ULDC.64 UR4, c[0x0][0x208] ;  /* 0x0000820000047ab9 */ /* 0x000fe40000000a00 */
[----:B--2---:R1:W-:Y:S03]  /*4cb0*/  STG.E.128 desc[UR4][R50.64+0x80], R36 ;  /* 0x0000802432007986 */ /* 0x0043e6000c101d04 */
.L_x_2910:
[----:B------:R-:W-:Y:S05]  /*4cc0*/  BSYNC B2 ;  /* 0x0000000000027941 */ /* 0x000fea0003800000 */
.L_x_2909:
        /* <DEDUP_REMOVED lines=48> */
.L_x_2916:
[----:B------:R-:W-:Y:S05]  /*4fd0*/  BSYNC B3 ;  /* 0x0000000000037941 */ /* 0x000fea0003800000 */
.L_x_2915:
[----:B------:R-:W-:Y:S02]  /*4fe0*/  ULDC.64 UR4, c[0x0][0x208] ;  /* 0x0000820000047ab9 */ /* 0x000fe40000000a00 */
[----:B--2---:R1:W-:Y:S03]  /*4ff0*/  STG.E.128 desc[UR4][R50.64+0x100], R36 ;  /* 0x0001002432007986 */ /* 0x0043e6000c101d04 */
.L_x_2914:
[----:B------:R-:W-:Y:S05]  /*5000*/  BSYNC B2 ;  /* 0x0000000000027941 */ /* 0x000fea0003800000 */
.L_x_2913:
        /* <DEDUP_REMOVED lines=47> */
.L_x_2918:
[----:B------:R-:W-:Y:S05]  /*5300*/  BSYNC B2 ;  /* 0x0000000000027941 */ /* 0x000fea0003800000 */
.L_x_2917:
[----:B------:R-:W-:Y:S02]  /*5310*/  ULDC.64 UR4, c[0x0][0x208] ;  /* 0x0000820000047ab9 */ /* 0x000fe40000000a00 */
[----:B--2---:R1:W-:Y:S03]  /*5320*/  STG.E.128 desc[UR4][R50.64+0x180], R36 ;  /* 0x0001802432007986 */ /* 0x0043e6000c101d04 */
.L_x_2904:
[----:B------:R-:W-:Y:S05]  /*5330*/  BSYNC B1 ;  /* 0x0000000000017941 */ /* 0x000fea0003800000 */
.L_x_2903:
        /* <DEDUP_REMOVED lines=10> */
[----:B------:R-:W-:Y:S01]  /*53e0*/  SHF.R.U64 R56, R58, 0x10, R59 ;  /* 0x000000103a387819 */ /* 0x000fe2000000123b */
[----:B------:R-:W-:Y:S01]  /*53f0*/  HADD2.F32 R38, -RZ, R37.H1_H1 ;  /* 0x30000025ff267230 */ /* 0x000fe20000004100 */
[----:B------:R-:W-:Y:S01]  /*5400*/  SHF.R.U32.HI R60, RZ, 0x10, R61 ;  /* 0x00000010ff3c7819 */ /* 0x000fe2000001163d */
[----:B------:R-:W-:Y:S01]  /*5410*/  HADD2.F32 R57, -RZ, R57.H0_H0 ;  /* 0x20000039ff397230 */ /* 0x000fe20000004100 */
[----:B------:R-:W-:Y:S01]  /*5420*/  SHF.R.U32.HI R58, RZ, 0x10, R59 ;  /* 0x00000010ff3a7819 */ /* 0x000fe2000001163b */
[----:B------:R-:W-:Y:S02]  /*5430*/  HADD2.F32 R37, -RZ, R37.H0_H0 ;  /* 0x20000025ff257230 */ /* 0x000fe40000004100 */
[----:B------:R-:W-:Y:S02]  /*5440*/  HADD2.F32 R56, -RZ, R56.H0_H0 ;  /* 0x20000038ff387230 */ /* 0x000fe40000004100 */
[----:B------:R-:W-:Y:S01]  /*5450*/  FMUL.FTZ R62, R38, R57 ;  /* 0x00000039263e7220 */ /* 0x000fe20000410000 */
[----:B------:R-:W-:-:S02]  /*5460*/  HADD2.F32 R60, -RZ, R60.H0_H0 ;  /* 0x2000003cff3c7230 */ /* 0x000fc40000004100 */
[C---:B------:R-:W-:Y:S01]  /*5470*/  FMUL.FTZ R57, R37.reuse, R57 ;  /* 0x0000003925397220 */ /* 0x040fe20000410000 */
[--C-:B------:R-:W-:Y:S02]  /*5480*/  HADD2.F32 R51, -RZ, R39.reuse.H1_H1 ;  /* 0x30000027ff337230 */ /* 0x100fe40000004100 */
[-C--:B------:R-:W-:Y:S01]  /*5490*/  FFMA.FTZ R62, R37, R56.reuse, -R62 ;  /* 0x00000038253e7223 */ /* 0x080fe2000001083e */
[----:B------:R-:W-:Y:S02]  /*54a0*/  HADD2.F32 R39, -RZ, R39.H0_H0 ;  /* 0x20000027ff277230 */ /* 0x000fe40000004100 */
        /* <DEDUP_REMOVED lines=26> */
.L_x_2923:
[----:B------:R-:W-:Y:S05]  /*5650*/  BSYNC B2 ;  /* 0x0000000000027941 */ /* 0x000fea0003800000 */
.L_x_2922:
[----:B------:R-:W-:Y:S02]  /*5660*/  ULDC.64 UR4, c[0x0][0x208] ;  /* 0x0000820000047ab9 */ /* 0x000fe40000000a00 */
[----:B--2---:R1:W-:Y:S03]  /*5670*/  STG.E.128 desc[UR4][R48.64], R36 ;  /* 0x0000002430007986 */ /* 0x0043e6000c101d04 */
.L_x_2921:
[----:B------:R-:W-:Y:S05]  /*5680*/  BSYNC B1 ;  /* 0x0000000000017941 */ /* 0x000fea0003800000 */
.L_x_2920:
        /* <DEDUP_REMOVED lines=13> */
[----:B------:R-:W-:Y:S01]  /*5760*/  MOV R50, R38 ;  /* 0x0000002600327202 */ /* 0x000fe20000000f00 */
[----:B------:R-:W-:Y:S01]  /*5770*/  HADD2.F32 R38, -RZ, R37.H1_H1 ;  /* 0x30000025ff267230 */ /* 0x000fe20000004100 */
[----:B------:R-:W-:Y:S01]  /*5780*/  SHF.R.U32.HI R56, RZ, 0x10, R55 ;  /* 0x00000010ff387819 */ /* 0x000fe20000011637 */
[----:B------:R-:W-:Y:S02]  /*5790*/  HADD2.F32 R53, -RZ, R53.H0_H0 ;  /* 0x20000035ff357230 */ /* 0x000fe40000004100 */
[----:B------:R-:W-:-:S02]  /*57a0*/  HADD2.F32 R37, -RZ, R37.H0_H0 ;  /* 0x20000025ff257230 */ /* 0x000fc40000004100 */
[----:B------:R-:W-:Y:S02]  /*57b0*/  HADD2.F32 R56, -RZ, R56.H0_H0 ;  /* 0x20000038ff387230 */ /* 0x000fe40000004100 */
[CC--:B------:R-:W-:Y:S01]  /*57c0*/  FMUL.FTZ R58, R38.reuse, R53.reuse ;  /* 0x00000035263a7220 */ /* 0x0c0fe20000410000 */
[----:B------:R-:W-:Y:S02]  /*57d0*/  HADD2.F32 R54, -RZ, R57.H0_H0 ;  /* 0x20000039ff367230 */ /* 0x000fe40000004100 */
[----:B------:R-:W-:Y:S01]  /*57e0*/  FMUL.FTZ R53, R37, R53 ;  /* 0x0000003525357220 */ /* 0x000fe20000410000 */
[----:B------:R-:W-:Y:S02]  /*57f0*/  HADD2.F32 R156, -RZ, R156.H1_H1 ;  /* 0x3000009cff9c7230 */ /* 0x000fe40000004100 */
[----:B------:R-:W-:Y:S01]  /*5800*/  FMUL.FTZ R60, R51, R56 ;  /* 0x00000038333c7220 */ /* 0x000fe20000410000 */
[-C--:B------:R-:W-:Y:S01]  /*5810*/  FFMA.FTZ R58, R37, R52.reuse, -R58 ;  /* 0x00000034253a7223 */ /* 0x080fe2000001083a */
[----:B------:R-:W-:Y:S01]  /*5820*/  FFMA.FTZ R55, R38, R52, R53 ;  /* 0x0000003426377223 */ /* 0x000fe20000010035 */
[----:B------:R-:W-:Y:S01]  /*5830*/  FMUL.FTZ R56, R39, R56 ;  /* 0x0000003827387220 */ /* 0x000fe20000410000 */
[----:B------:R-:W-:-:S02]  /*5840*/  HADD2.F32 R157, -RZ, R157.H1_H1 ;  /* 0x3000009dff9d7230 */ /* 0x000fc40000004100 */
[-C--:B------:R-:W-:Y:S01]  /*5850*/  FFMA.FTZ R60, R39, R54.reuse, -R60 ;  /* 0x00000036273c7223 */ /* 0x080fe2000001083c */
[----:B------:R-:W-:Y:S02]  /*5860*/  HADD2.F32 R37, -RZ, R36.H1_H1 ;  /* 0x30000024ff257230 */ /* 0x000fe40000004100 */
[----:B------:R-:W-:Y:S01]  /*5870*/  FFMA.FTZ R59, R51, R54, R56 ;  /* 0x00000036333b7223 */ /* 0x000fe20000010038 */
        /* <DEDUP_REMOVED lines=12> */
[----:B------:R-:W-:Y:S01]  /*5940*/  FFMA.FTZ R38, R38, R51, R157 ;  /* 0x0000003326267223 */ /* 0x000fe2000001009d */
[----:B------:R-:W-:Y:S02]  /*5950*/  F2FP.F16.F32.PACK_AB R37, R55, R58 ;  /* 0x0000003a3725723e */ /* 0x000fe400000000ff */
[----:B------:R-:W-:-:S02]  /*5960*/  F2FP.F16.F32.PACK_AB R39, R59, R60 ;  /* 0x0000003c3b27723e */ /* 0x000fc400000000ff */
[----:B------:R-:W-:Y:S02]  /*5970*/  F2FP.F16.F32.PACK_AB R36, R156, R53 ;  /* 0x000000359c24723e */ /* 0x000fe400000000ff */
[----:B------:R-:W-:-:S07]  /*5980*/  F2FP.F16.F32.PACK_AB R38, R38, R57 ;  /* 0x000000392626723e */ /* 0x000fce00000000ff */
.L_x_2927:
[----:B------:R-:W-:Y:S05]  /*5990*/  BSYNC B2 ;  /* 0x0000000000027941 */ /* 0x000fea0003800000 */
.L_x_2926:
[----:B------:R-:W-:Y:S02]  /*59a0*/  ULDC.64 UR4, c[0x0][0x208] ;  /* 0x0000820000047ab9 */ /* 0x000fe40000000a00 */
[----:B--2---:R1:W-:Y:S03]  /*59b0*/  STG.E.128 desc[UR4][R48.64+0x80], R36 ;  /* 0x0000802430007986 */ /* 0x0043e6000c101d04 */
.L_x_2925:
[----:B------:R-:W-:Y:S05]  /*59c0*/  BSYNC B1 ;  /* 0x0000000000017941 */ /* 0x000fea0003800000 */
.L_x_2924:
        /* <DEDUP_REMOVED lines=10> */
[----:B--2---:R-:W-:Y:S01]  /*5a70*/  IMAD.MOV.U32 R44, RZ, RZ, R38 ;  /* 0x000000ffff2c7224 */ /* 0x004fe200078e0026 */
[----:B------:R-:W-:Y:S01]  /*5a80*/  SHF.R.U32.HI R52, RZ, 0x10, R45 ;  /* 0x00000010ff347819 */ /* 0x000fe2000001162d */
[----:B------:R-:W-:Y:S02]  /*5a90*/  HADD2.F32 R38, -RZ, R37.H1_H1 ;  /* 0x30000025ff267230 */ /* 0x000fe40000004100 */
[----:B------:R-:W-:Y:S02]  /*5aa0*/  HADD2.F32 R47, -RZ, R47.H0_H0 ;  /* 0x2000002fff2f7230 */ /* 0x000fe40000004100 */
[----:B------:R-:W-:-:S02]  /*5ab0*/  HADD2.F32 R37, -RZ, R37.H0_H0 ;  /* 0x20000025ff257230 */ /* 0x000fc40000004100 */
[----:B------:R-:W-:Y:S02]  /*5ac0*/  HADD2.F32 R46, -RZ, R46.H0_H0 ;  /* 0x2000002eff2e7230 */ /* 0x000fe40000004100 */
[CC--:B------:R-:W-:Y:S01]  /*5ad0*/  FMUL.FTZ R54, R38.reuse, R47.reuse ;  /* 0x0000002f26367220 */ /* 0x0c0fe20000410000 */
[----:B------:R-:W-:Y:S02]  /*5ae0*/  HADD2.F32 R52, -RZ, R52.H0_H0 ;  /* 0x20000034ff347230 */ /* 0x000fe40000004100 */
[C---:B------:R-:W-:Y:S01]  /*5af0*/  FMUL.FTZ R47, R37.reuse, R47 ;  /* 0x0000002f252f7220 */ /* 0x040fe20000410000 */
[--C-:B------:R-:W-:Y:S02]  /*5b00*/  HADD2.F32 R45, -RZ, R39.reuse.H1_H1 ;  /* 0x30000027ff2d7230 */ /* 0x100fe40000004100 */
[-C--:B------:R-:W-:Y:S01]  /*5b10*/  FFMA.FTZ R54, R37, R46.reuse, -R54 ;  /* 0x0000002e25367223 */ /* 0x080fe20000010836 */
[----:B------:R-:W-:Y:S02]  /*5b20*/  HADD2.F32 R39, -RZ, R39.H0_H0 ;  /* 0x20000027ff277230 */ /* 0x000fe40000004100 */
[----:B------:R-:W-:Y:S01]  /*5b30*/  FFMA.FTZ R51, R38, R46, R47 ;  /* 0x0000002e26337223 */ /* 0x000fe2000001002f */
[----:B------:R-:W-:-:S02]  /*5b40*/  HADD2.F32 R50, -RZ, R50.H0_H0 ;  /* 0x20000032ff327230 */ /* 0x000fc40000004100 */
[-C--:B------:R-:W-:Y:S01]  /*5b50*/  FMUL.FTZ R56, R45, R52.reuse ;  /* 0x000000342d387220 */ /* 0x080fe20000410000 */
[--C-:B------:R-:W-:Y:S02]  /*5b60*/  HADD2.F32 R46, -RZ, R87.reuse.H0_H0 ;  /* 0x20000057ff2e7230 */ /* 0x100fe40000004100 */
[C---:B------:R-:W-:Y:S01]  /*5b70*/  FMUL.FTZ R52, R39.reuse, R52 ;  /* 0x0000003427347220 */ /* 0x040fe20000410000 */
[----:B------:R-:W-:Y:S02]  /*5b80*/  HADD2.F32 R87, -RZ, R87.H1_H1 ;  /* 0x30000057ff577230 */ /* 0x000fe40000004100 */
[-C--:B------:R-:W-:Y:S01]  /*5b90*/  FFMA.FTZ R56, R39, R50.reuse, -R56 ;  /* 0x0000003227387223 */ /* 0x080fe20000010838 */
[----:B------:R-:W-:Y:S02]  /*5ba0*/  HADD2.F32 R37, -RZ, R36.H1_H1 ;  /* 0x30000024ff257230 */ /* 0x000fe40000004100 */
[----:B------:R-:W-:Y:S01]  /*5bb0*/  FFMA.FTZ R55, R45, R50, R52 ;  /* 0x000000322d377223 */ /* 0x000fe20000010034 */
[----:B------:R-:W-:-:S02]  /*5bc0*/  HADD2.F32 R38, -RZ, R44.H1_H1 ;  /* 0x3000002cff267230 */ /* 0x000fc40000004100 */
[----:B------:R-:W-:Y:S02]  /*5bd0*/  HADD2.F32 R36, -RZ, R36.H0_H0 ;  /* 0x20000024ff247230 */ /* 0x000fe40000004100 */
        /* <DEDUP_REMOVED lines=15> */
.L_x_2931:
[----:B------:R-:W-:Y:S05]  /*5cd0*/  BSYNC B2 ;  /* 0x0000000000027941 */ /* 0x000fea0003800000 */
.L_x_2930:
[----:B------:R-:W-:Y:S02]  /*5ce0*/  ULDC.64 UR4, c[0x0][0x208] ;  /* 0x0000820000047ab9 */ /* 0x000fe40000000a00 */
[----:B--2---:R1:W-:Y:S03]  /*5cf0*/  STG.E.128 desc[UR4][R48.64+0x100], R36 ;  /* 0x0001002430007986 */ /* 0x0043e6000c101d04 */
.L_x_2929:
[----:B------:R-:W-:Y:S05]  /*5d00*/  BSYNC B1 ;  /* 0x0000000000017941 */ /* 0x000fea0003800000 */
.L_x_2928:
        /* <DEDUP_REMOVED lines=47> */
.L_x_2933:
[----:B------:R-:W-:Y:S05]  /*6000*/  BSYNC B1 ;  /* 0x0000000000017941 */ /* 0x000fea0003800000 */
.L_x_2932:
[----:B------:R-:W-:Y:S02]  /*6010*/  ULDC.64 UR4, c[0x0][0x208] ;  /* 0x0000820000047ab9 */ /* 0x000fe40000000a00 */
[----:B--2---:R1:W-:Y:S01]  /*6020*/  STG.E.128 desc[UR4][R48.64+0x180], R36 ;  /* 0x0001802430007986 */ /* 0x0043e2000c101d04 */
[----:B------:R-:W-:Y:S05]  /*6030*/  BRA `(.L_x_2919) ;  /* 0x0000004000987947 */ /* 0x000fea0003800000 */
.L_x_2877:
        /* <DEDUP_REMOVED lines=32> */
[----:B------:R-:W-:Y:S02]  /*6240*/  ULDC.64 UR8, c[0x0][0x208] ;  /* 0x0000820000087ab9 */ /* 0x000fe40000000a00 */
[----:B------:R0:W5:Y:S04]  /*6250*/  @!P4 LDG.E.128 R36, desc[UR8][R52.64+0x80] ;  /* 0x000080083424c981 */ /* 0x000168000c1e1d00 */
[----:B------:R0:W5:Y:S04]  /*6260*/  @!P3 LDG.E.128 R40, desc[UR8][R52.64] ;  /* 0x000000083428b981 */ /* 0x000168000c1e1d00 */
[----:B------:R0:W5:Y:S04]  /*6270*/  @!P3 LDG.E.128 R48, desc[UR8][R56.64] ;  /* 0x000000083830b981 */ /* 0x000168000c1e1d00 */
[----:B------:R0:W5:Y:S02]  /*6280*/  @!P4 LDG.E.128 R44, desc[UR8][R56.64+0x80] ;  /* 0x00008008382cc981 */ /* 0x000164000c1e1d00 */
.L_x_2935:
[----:B------:R-:W-:Y:S05]  /*6290*/  BSYNC B1 ;  /* 0x0000000000017941 */ /* 0x000fea0003800000 */
.L_x_2934:
[----:B0----5:R-:W-:Y:S01]  /*62a0*/  IMAD.MOV.U32 R53, RZ, RZ, R39 ;  /* 0x000000ffff357224 */ /* 0x021fe200078e0027 */
[----:B------:R-:W-:Y:S01]  /*62b0*/  MOV R52, R38 ;  /* 0x0000002600347202 */ /* 0x000fe20000000f00 */
[----:B------:R-:W-:Y:S01]  /*62c0*/  IMAD.MOV.U32 R56, RZ, RZ, R36 ;  /* 0x000000ffff387224 */ /* 0x000fe200078e0024 */
[----:B------:R-:W-:Y:S01]  /*62d0*/  IADD3 R57, R212, 0x20, RZ ;  /* 0x00000020d4397810 */ /* 0x000fe20007ffe0ff */
[----:B------:R-:W-:Y:S01]  /*62e0*/  BSSY B1, `(.L_x_2936) ;  /* 0x000003f000017945 */ /* 0x000fe20003800000 */
[----:B------:R-:W-:Y:S01]  /*62f0*/  PRMT R178, R178, 0x5410, R53 ;  /* 0x00005410b2b27816 */ /* 0x000fe20000000035 */
[----:B------:R-:W-:Y:S01]  /*6300*/  IMAD.MOV.U32 R53, RZ, RZ, R42 ;  /* 0x000000ffff357224 */ /* 0x000fe200078e002a */
[----:B------:R-:W-:Y:S01]  /*6310*/  PRMT R177, R177, 0x5410, R56 ;  /* 0x00005410b1b17816 */ /* 0x000fe20000000038 */
[----:B------:R-:W-:Y:S01]  /*6320*/  IMAD.MOV.U32 R56, RZ, RZ, R40 ;  /* 0x000000ffff387224 */ /* 0x000fe200078e0028 */
[----:B------:R-:W-:Y:S01]  /*6330*/  PRMT R176, R176, 0x5410, R52 ;  /* 0x00005410b0b07816 */ /* 0x000fe20000000034 */
[----:B------:R-:W-:Y:S01]  /*6340*/  IMAD.MOV.U32 R52, RZ, RZ, R37 ;  /* 0x000000ffff347224 */ /* 0x000fe200078e0025 */
[----:B------:R-:W-:-:S02]  /*6350*/  ISETP.GE.AND P3, PT, R57, R3, PT ;  /* 0x000000033900720c */ /* 0x000fc40003f66270 */
[----:B------:R-:W-:Y:S02]  /*6360*/  CS2R R58, SRZ ;  /* 0x00000000003a7805 */ /* 0x000fe4000001ff00 */
[----:B------:R-:W-:Y:S01]  /*6370*/  PRMT R180, R53, 0x5410, R56 ;  /* 0x0000541035b47816 */ /* 0x000fe20000000038 */
[----:B------:R-:W-:Y:S01]  /*6380*/  IMAD.MOV.U32 R53, RZ, RZ, R41 ;  /* 0x000000ffff357224 */ /* 0x000fe200078e0029 */
[----:B------:R-:W-:Y:S02]  /*6390*/  PRMT R179, R179, 0x5410, R52 ;  /* 0x00005410b3b37816 */ /* 0x000fe40000000034 */
[----:B------:R-:W-:Y:S02]  /*63a0*/  CS2R R62, SRZ ;  /* 0x00000000003e7805 */ /* 0x000fe4000001ff00 */
[----:B------:R-:W-:Y:S02]  /*63b0*/  MOV R52, R43 ;  /* 0x0000002b00347202 */ /* 0x000fe40000000f00 */
[----:B------:R-:W-:-:S02]  /*63c0*/  CS2R R60, SRZ ;  /* 0x00000000003c7805 */ /* 0x000fc4000001ff00 */
[----:B------:R-:W-:Y:S01]  /*63d0*/  PRMT R161, R53, 0x7610, R161 ;  /* 0x0000761035a17816 */ /* 0x000fe200000000a1 */
[----:B------:R-:W-:Y:S01]  /*63e0*/  IMAD.MOV.U32 R53, RZ, RZ, R47 ;  /* 0x000000ffff357224 */ /* 0x000fe200078e002f */
[----:B------:R-:W-:Y:S01]  /*63f0*/  PRMT R163, R52, 0x7610, R163 ;  /* 0x0000761034a37816 */ /* 0x000fe200000000a3 */
[----:B------:R-:W-:Y:S01]  /*6400*/  IMAD.MOV.U32 R52, RZ, RZ, R46 ;  /* 0x000000ffff347224 */ /* 0x000fe200078e002e */
[----:B------:R-:W-:Y:S02]  /*6410*/  MOV R56, R44 ;  /* 0x0000002c00387202 */ /* 0x000fe40000000f00 */
[----:B------:R-:W-:Y:S02]  /*6420*/  CS2R R66, SRZ ;  /* 0x0000000000427805 */ /* 0x000fe4000001ff00 */
        /* <DEDUP_REMOVED lines=12> */
[----:B------:R-:W-:Y:S02]  /*64f0*/  PRMT R160, R53, 0x7610, R160 ;  /* 0x0000761035a07816 */ /* 0x000fe400000000a0 */
[----:B------:R-:W-:Y:S02]  /*6500*/  CS2R R64, SRZ ;  /* 0x0000000000407805 */ /* 0x000fe4000001ff00 */
[----:B------:R-:W-:Y:S02]  /*6510*/  PRMT R162, R52, 0x7610, R162 ;  /* 0x0000761034a27816 */ /* 0x000fe400000000a2 */
        /* <DEDUP_REMOVED lines=27> */
.L_x_2937:
[----:B------:R-:W-:Y:S05]  /*66d0*/  BSYNC B1 ;  /* 0x0000000000017941 */ /* 0x000fea0003800000 */
.L_x_2936:
        /* <DEDUP_REMOVED lines=34> */
.L_x_2939:
[----:B------:R-:W-:Y:S05]  /*6900*/  BSYNC B1 ;  /* 0x0000000000017941 */ /* 0x000fea0003800000 */
.L_x_2938:
[----:B------:R-:W2:Y:S01]  /*6910*/  LDL R0, [R1+0x5c] ;  /* 0x00005c0001007983 */ /* 0x000ea20000100800 */
[----:B0-----:R-:W-:Y:S01]  /*6920*/  IMAD.MOV.U32 R85, RZ, RZ, R53 ;  /* 0x000000ffff557224 */ /* 0x001fe200078e0035 */
[----:B------:R-:W-:Y:S01]  /*6930*/  PRMT R169, R169, 0x5410, R89 ;  /* 0x00005410a9a97816 */ /* 0x000fe20000000059 */
[----:B------:R-:W-:Y:S01]  /*6940*/  IMAD.MOV.U32 R86, RZ, RZ, R58 ;  /* 0x000000ffff567224 */ /* 0x000fe200078e003a */
[----:B------:R-:W-:-:S04]  /*6950*/  MOV R84, R52 ;  /* 0x0000003400547202 */ /* 0x000fc80000000f00 */
[----:B------:R-:W-:Y:S01]  /*6960*/  PRMT R168, R85, 0x5410, R84 ;  /* 0x0000541055a87816 */ /* 0x000fe20000000054 */
[----:B------:R-:W-:Y:S01]  /*6970*/  IMAD.MOV.U32 R84, RZ, RZ, R56 ;  /* 0x000000ffff547224 */ /* 0x000fe200078e0038 */
[----:B------:R-:W-:Y:S02]  /*6980*/  MOV R85, R57 ;  /* 0x0000003900557202 */ /* 0x000fe40000000f00 */
[----:B------:R-:W-:Y:S01]  /*6990*/  PRMT R173, R173, 0x5410, R86 ;  /* 0x00005410adad7816 */ /* 0x000fe20000000056 */
[----:B------:R-:W-:Y:S01]  /*69a0*/  IMAD.MOV.U32 R86, RZ, RZ, R62 ;  /* 0x000000ffff567224 */ /* 0x000fe200078e003e */
[----:B------:R-:W-:Y:S01]  /*69b0*/  PRMT R174, R85, 0x7610, R174 ;  /* 0x0000761055ae7816 */ /* 0x000fe200000000ae */
[----:B------:R-:W-:-:S03]  /*69c0*/  IMAD.MOV.U32 R85, RZ, RZ, R61 ;  /* 0x000000ffff557224 */ /* 0x000fc600078e003d */
[----:B------:R-:W-:Y:S02]  /*69d0*/  PRMT R170, R86, 0x7610, R170 ;  /* 0x0000761056aa7816 */ /* 0x000fe400000000aa */
[----:B------:R-:W-:-:S04]  /*69e0*/  MOV R86, R66 ;  /* 0x0000004200567202 */ /* 0x000fc80000000f00 */
[----:B------:R-:W-:Y:S01]  /*69f0*/  PRMT R175, R175, 0x5410, R86 ;  /* 0x00005410afaf7816 */ /* 0x000fe20000000056 */
[----:B------:R-:W-:-:S05]  /*6a00*/  IMAD.MOV.U32 R86, RZ, RZ, R67 ;  /* 0x000000ffff567224 */ /* 0x000fca00078e0043 */
[----:B------:R-:W-:Y:S02]  /*6a10*/  PRMT R174, R174, 0x5410, R86 ;  /* 0x00005410aeae7816 */ /* 0x000fe40000000056 */
[----:B-----5:R-:W-:Y:S02]  /*6a20*/  MOV R86, R71 ;  /* 0x0000004700567202 */ /* 0x020fe40000000f00 */
[----:B--2---:R-:W-:Y:S01]  /*6a30*/  R2UR UR4, R0 ;  /* 0x00000000000472ca */ /* 0x004fe200000e0000 */
[----:B------:R-:W-:-:S05]  /*6a40*/  IMAD.MOV.U32 R0, RZ, RZ, R55 ;  /* 0x000000ffff007224 */ /* 0x000fca00078e0037 */
[----:B------:R-:W-:Y:S01]  /*6a50*/  PRMT R169, R0, 0x7610, R169 ;  /* 0x0000761000a97816 */ /* 0x000fe200000000a9 */
[----:B------:R-:W-:-:S05]  /*6a60*/  IMAD.MOV.U32 R0, RZ, RZ, R59 ;  /* 0x000000ffff007224 */ /* 0x000fca00078e003b */
[----:B------:R-:W-:Y:S01]  /*6a70*/  PRMT R172, R84, 0x5410, R0 ;  /* 0x0000541054ac7816 */ /* 0x000fe20000000000 */
[----:B------:R-:W-:Y:S01]  /*6a80*/  IMAD.MOV.U32 R84, RZ, RZ, R60 ;  /* 0x000000ffff547224 */ /* 0x000fe200078e003c */
[----:B------:R-:W-:Y:S01]  /*6a90*/  UISETP.NE.AND UP0, UPT, UR4, 0x3, UPT ;  /* 0x000000030400788c */ /* 0x000fe2000bf05270 */
[----:B------:R-:W-:-:S03]  /*6aa0*/  IMAD.MOV.U32 R0, RZ, RZ, R63 ;  /* 0x000000ffff007224 */ /* 0x000fc600078e003f */
[----:B------:R-:W-:Y:S01]  /*6ab0*/  PRMT R171, R84, 0x5410, R85 ;  /* 0x0000541054ab7816 */ /* 0x000fe20000000055 */
[----:B------:R-:W-:Y:S01]  /*6ac0*/  IMAD.MOV.U32 R84, RZ, RZ, R65 ;  /* 0x000000ffff547224 */ /* 0x000fe200078e0041 */
[----:B------:R-:W-:Y:S01]  /*6ad0*/  PRMT R170, R170, 0x5410, R0 ;  /* 0x00005410aaaa7816 */ /* 0x000fe20000000000 */
[----:B------:R-:W-:Y:S01]  /*6ae0*/  IMAD.MOV.U32 R85, RZ, RZ, R64 ;  /* 0x000000ffff557224 */ /* 0x000fe200078e0040 */
[----:B------:R-:W-:Y:S01]  /*6af0*/  PLOP3.LUT P2, PT, PT, PT, UP0, 0x80, 0x0 ;  /* 0x000000000000781c */ /* 0x000fe20003f4f008 */
[----:B------:R-:W-:Y:S01]  /*6b00*/  IMAD.MOV.U32 R0, RZ, RZ, R70 ;  /* 0x000000ffff007224 */ /* 0x000fe200078e0046 */
[----:B------:R-:W-:Y:S01]  /*6b10*/  PRMT R175, R84, 0x7610, R175 ;  /* 0x0000761054af7816 */ /* 0x000fe200000000af */
[----:B------:R-:W-:Y:S01]  /*6b20*/  IMAD.MOV.U32 R84, RZ, RZ, R69 ;  /* 0x000000ffff547224 */ /* 0x000fe200078e0045 */
[----:B------:R-:W-:Y:S01]  /*6b30*/  PRMT R173, R85, 0x7610, R173 ;  /* 0x0000761055ad7816 */ /* 0x000fe200000000ad */
[----:B------:R-:W-:Y:S01]  /*6b40*/  IMAD.MOV.U32 R85, RZ, RZ, R68 ;  /* 0x000000ffff557224 */ /* 0x000fe200078e0044 */
[----:B------:R-:W-:Y:S01]  /*6b50*/  PRMT R152, R0, 0x7610, R152 ;  /* 0x0000761000987816 */ /* 0x000fe20000000098 */
        /* <DEDUP_REMOVED lines=18> */
[----:B------:R-:W-:Y:S02]  /*6c80*/  IMAD.MOV.U32 R84, RZ, RZ, R80 ;  /* 0x000000ffff547224 */ /* 0x000fe400078e0050 */
[----:B------:R-:W-:Y:S01]  /*6c90*/  IMAD.MOV.U32 R0, RZ, RZ, R81 ;  /* 0x000000ffff007224 */ /* 0x000fe200078e0051 */
[----:B------:R-:W-:-:S04]  /*6ca0*/  PRMT R166, R86, 0x5410, R85 ;  /* 0x0000541056a67816 */ /* 0x000fc80000000055 */
[----:B------:R-:W-:Y:S01]  /*6cb0*/  PRMT R167, R84, 0x5410, R0 ;  /* 0x0000541054a77816 */ /* 0x000fe20000000000 */
[----:B------:R-:W-:Y:S06]  /*6cc0*/  @!P2 BRA `(.L_x_2940) ;  /* 0x000000000004a947 */ /* 0x000fec0003800000 */
[----:B------:R-:W-:Y:S01]  /*6cd0*/  BPT.TRAP 0x1 ;  /* 0x000000040000795c */ /* 0x000fe20000300000 */
.L_x_2940:
[----:B------:R-:W-:Y:S01]  /*6ce0*/  LEA R0, R17, R16, 0x3 ;  /* 0x0000001011007211 */ /* 0x000fe200078e18ff */
[----:B------:R-:W0:Y:S01]  /*6cf0*/  LDC R144, c[0x0][0x2f4] ;  /* 0x0000bd00ff907b82 */ /* 0x000e220000000800 */
[----:B------:R-:W-:Y:S01]  /*6d00*/  SHF.L.U32 R114, R219, 0x1f, RZ ;  /* 0x0000001fdb727819 */ /* 0x000fe200000006ff */
[----:B------:R-:W-:Y:S03]  /*6d10*/  BSSY B1, `(.L_x_2941) ;  /* 0x0000004000017945 */ /* 0x000fe60003800000 */
[----:B------:R-:W1:Y:S03]  /*6d20*/  SYNCS.PHASECHK.TRANS64.TRYWAIT P6, [R0+URZ+0x38890], R114 ;  /* 0x03889072000075a7 */ /* 0x000e6600080c017f */
[----:B------:R-:W2:Y:S01]  /*6d30*/  LDC.64 R124, c[0x0][0x300] ;  /* 0x0000c000ff7c7b82 */ /* 0x000ea20000000a00 */
[----:B-1----:R-:W-:Y:S05]  /*6d40*/  @!P6 BRA `(.L_x_2942) ;  /* 0x0000029c00dce947 */ /* 0x002fea0003800000 */
.L_x_3305:
[----:B------:R-:W-:Y:S05]  /*6d50*/  BSYNC B1 ;  /* 0x0000000000017941 */ /* 0x000fea0003800000 */
.L_x_2941:
        /* <DEDUP_REMOVED lines=9> */
[----:B------:R-:W-:-:S04]  /*6df0*/  IMAD R84, R212, R125, R84 ;  /* 0x0000007dd4547224 */ /* 0x000fc800078e0254 */
[----:B------:R-:W-:Y:S01]  /*6e00*/  IMAD.IADD R156, R84, 0x1, R137 ;  /* 0x00000001549c7824 */ /* 0x000fe200078e0289 */
[----:B------:R-:W-:Y:S06]  /*6e10*/  @!P5 BRA `(.L_x_2946) ;  /* 0x000000080008d947 */ /* 0x000fec0003800000 */
[----:B------:R-:W-:Y:S01]  /*6e20*/  SEL R84, R118, R146, !P0 ;  /* 0x0000009276547207 */ /* 0x000fe20004000000 */
[----:B------:R-:W-:Y:S01]  /*6e30*/  BSSY B3, `(.L_x_2947) ;  /* 0x000007d000037945 */ /* 0x000fe20003800000 */
[----:B------:R-:W-:Y:S02]  /*6e40*/  IADD3 R88, P5, P6, R96, R136, R13 ;  /* 0x0000008860587210 */ /* 0x000fe40007ebe00d */
[----:B------:R-:W-:Y:S02]  /*6e50*/  SHF.R.S32.HI R85, RZ, 0x1f, R84 ;  /* 0x0000001fff557819 */ /* 0x000fe40000011454 */
[----:B------:R-:W-:Y:S02]  /*6e60*/  IADD3.X R89, R92, R156, R7, P5, P6 ;  /* 0x0000009c5c597210 */ /* 0x000fe40002fec407 */
[----:B------:R-:W-:Y:S02]  /*6e70*/  LEA.HI R84, R85, R84, RZ, 0x4 ;  /* 0x0000005455547211 */ /* 0x000fe400078f20ff */
[----:B------:R-:W-:-:S02]  /*6e80*/  P2R R90, PR, RZ, 0x2 ;  /* 0x00000002ff5a7803 */ /* 0x000fc40000000000 */
[----:B------:R-:W-:Y:S02]  /*6e90*/  LEA.HI.SX32 R84, R84, R14, 0x1c ;  /* 0x0000000e54547211 */ /* 0x000fe400078fe2ff */
[----:B------:R-:W-:-:S03]  /*6ea0*/  SHF.L.U32 R91, R212, 0x6, RZ ;  /* 0x00000006d45b7819 */ /* 0x000fc600000006ff */
[----:B------:R-:W-:-:S05]  /*6eb0*/  IMAD.SHL.U32 R85, R84, 0x8, RZ ;  /* 0x0000000854557824 */ /* 0x000fca00078e00ff */
[----:B------:R-:W-:-:S13]  /*6ec0*/  ISETP.GE.AND P5, PT, R85, R144, PT ;  /* 0x000000905500720c */ /* 0x000fda0003fa6270 */
[--C-:B------:R-:W-:Y:S02]  /*6ed0*/  @!P5 SHF.R.S32.HI R87, RZ, 0x1f, R85.reuse ;  /* 0x0000001fff57d819 */ /* 0x100fe40000011455 */
[----:B------:R-:W-:Y:S02]  /*6ee0*/  @!P5 IADD3 R86, P1, P6, R96, R136, R85 ;  /* 0x000000886056d210 */ /* 0x000fe40007e3e055 */
[----:B------:R-:W-:Y:S02]  /*6ef0*/  LOP3.LUT R85, R85, 0x38, RZ, 0xc0, !PT ;  /* 0x0000003855557812 */ /* 0x000fe400078ec0ff */
[----:B------:R-:W-:Y:S02]  /*6f00*/  @!P5 IADD3.X R87, R92, R156, R87, P1, P6 ;  /* 0x0000009c5c57d210 */ /* 0x000fe40000fec457 */
[----:B------:R-:W-:Y:S02]  /*6f10*/  LEA R138, P6, R88, R116, 0x1 ;  /* 0x00000074588a7211 */ /* 0x000fe400078c08ff */
[----:B------:R-:W-:-:S02]  /*6f20*/  LOP3.LUT R85, R85, 0x1c0, R91, 0xf8, !PT ;  /* 0x000001c055557812 */ /* 0x000fc400078ef85b */
[----:B------:R-:W-:Y:S02]  /*6f30*/  LEA.HI.X R139, R88, R117, R89, 0x1, P6 ;  /* 0x00000075588b7211 */ /* 0x000fe400030f0c59 */
[C---:B------:R-:W-:Y:S02]  /*6f40*/  @!P5 LEA R140, P6, R86.reuse, R116, 0x1 ;  /* 0x00000074568cd211 */ /* 0x040fe400078c08ff */
[----:B------:R-:W-:Y:S02]  /*6f50*/  LOP3.LUT R85, R85, R229, RZ, 0x3c, !PT ;  /* 0x000000e555557212 */ /* 0x000fe400078e3cff */
[----:B------:R-:W-:Y:S02]  /*6f60*/  @!P5 LEA.HI.X R141, R86, R117, R87, 0x1, P6 ;  /* 0x00000075568dd211 */ /* 0x000fe400030f0c57 */
[----:B------:R-:W-:Y:S02]  /*6f70*/  SHF.R.S32.HI R86, RZ, 0x1f, R84 ;  /* 0x0000001fff567819 */ /* 0x000fe40000011454 */
[----:B------:R-:W-:-:S02]  /*6f80*/  ISETP.NE.AND P1, PT, R90, RZ, PT ;  /* 0x000000ff5a00720c */ /* 0x000fc40003f25270 */
[----:B------:R-:W-:Y:S01]  /*6f90*/  LEA.HI R86, R86, R84, RZ, 0x3 ;  /* 0x0000005456567211 */ /* 0x000fe200078f18ff */
[----:B------:R-:W-:Y:S01]  /*6fa0*/  IMAD R84, R17, 0x5000, R142 ;  /* 0x0000500011547824 */ /* 0x000fe200078e028e */
[----:B------:R-:W-:Y:S02]  /*6fb0*/  ISETP.GE.AND P6, PT, R18, R115, PT ;  /* 0x000000731200720c */ /* 0x000fe40003fc6270 */
[----:B------:R-:W-:Y:S01]  /*6fc0*/  SHF.R.S32.HI R86, RZ, 0x3, R86 ;  /* 0x00000003ff567819 */ /* 0x000fe20000011456 */
[----:B------:R-:W-:-:S04]  /*6fd0*/  IMAD R84, R84, 0x2, R16 ;  /* 0x0000000254547824 */ /* 0x000fc800078e0210 */
[----:B------:R-:W-:-:S04]  /*6fe0*/  IMAD R86, R86, 0x1400, R228 ;  /* 0x0000140056567824 */ /* 0x000fc800078e02e4 */
[----:B------:R-:W-:-:S04]  /*6ff0*/  IMAD.IADD R85, R86, 0x1, R85 ;  /* 0x0000000156557824 */ /* 0x000fc800078e0255 */
[----:B------:R-:W-:Y:S02]  /*7000*/  IMAD R88, R17, 0x5000, R85 ;  /* 0x0000500011587824 */ /* 0x000fe400078e0255 */
[----:B------:R-:W0:Y:S02]  /*7010*/  LDS.128 R84, [R84+0x24400] ;  /* 0x0244000054547984 */ /* 0x000e240000000c00 */
[----:B------:R-:W-:-:S06]  /*7020*/  IMAD R88, R88, 0x2, R16 ;  /* 0x0000000258587824 */ /* 0x000fcc00078e0210 */
[----:B------:R-:W2:Y:S01]  /*7030*/  LDS.128 R88, [R88+0x24400] ;  /* 0x0244000058587984 */ /* 0x000ea20000000c00 */
[----:B------:R-:W-:Y:S05]  /*7040*/  @P6 BRA `(.L_x_2948) ;  /* 0x00000004006c6947 */ /* 0x000fea0003800000 */
[----:B--2---:R-:W-:Y:S01]  /*7050*/  IMAD.MOV.U32 R159, RZ, RZ, R89 ;  /* 0x000000ffff9f7224 */ /* 0x004fe200078e0059 */
[----:B0-----:R-:W-:Y:S01]  /*7060*/  MOV R89, R85 ;  /* 0x0000005500597202 */ /* 0x001fe20000000f00 */
[----:B------:R-:W-:Y:S01]  /*7070*/  HADD2.F32 R160, -RZ, R160.H0_H0 ;  /* 0x200000a0ffa07230 */ /* 0x000fe20000004100 */
[----:B------:R-:W-:Y:S01]  /*7080*/  SHF.R.U64 R48, R48, 0x10, R49 ;  /* 0x0000001030307819 */ /* 0x000fe20000001231 */
[----:B------:R-:W-:Y:S01]  /*7090*/  HADD2.F32 R85, -RZ, R161.H0_H0 ;  /* 0x200000a1ff557230 */ /* 0x000fe20000004100 */
[----:B------:R-:W-:Y:S01]  /*70a0*/  SHF.R.U64 R40, R40, 0x10, R41 ;  /* 0x0000001028287819 */ /* 0x000fe20000001229 */
[----:B------:R-:W-:Y:S01]  /*70b0*/  HADD2.F32 R157, -RZ, R159.H0_H0 ;  /* 0x2000009fff9d7230 */ /* 0x000fe20000004100 */
[----:B------:R-:W-:Y:S01]  /*70c0*/  SHF.R.U64 R50, R50, 0x10, R51 ;  /* 0x0000001032327819 */ /* 0x000fe20000001233 */
[--C-:B------:R-:W-:Y:S01]  /*70d0*/  HADD2.F32 R158, -RZ, R89.reuse.H0_H0 ;  /* 0x20000059ff9e7230 */ /* 0x100fe20000004100 */
[----:B------:R-:W-:Y:S01]  /*70e0*/  SHF.R.U64 R42, R42, 0x10, R43 ;  /* 0x000000102a2a7819 */ /* 0x000fe2000000122b */
[----:B------:R-:W-:-:S02]  /*70f0*/  HADD2.F32 R89, -RZ, R89.H1_H1 ;  /* 0x30000059ff597230 */ /* 0x000fc40000004100 */
[CC--:B------:R-:W-:Y:S01]  /*7100*/  FMUL.FTZ R161, R157.reuse, R160.reuse ;  /* 0x000000a09da17220 */ /* 0x0c0fe20000410000 */
[----:B------:R-:W-:Y:S02]  /*7110*/  HADD2.F32 R162, -RZ, R162.H0_H0 ;  /* 0x200000a2ffa27230 */ /* 0x000fe40000004100 */
        /* <DEDUP_REMOVED lines=8> */
[----:B------:R-:W-:-:S02]  /*71a0*/  HADD2.F32 R49, -RZ, R88.H0_H0 ;  /* 0x20000058ff317230 */ /* 0x000fc40000004100 */
[----:B------:R-:W-:Y:S02]  /*71b0*/  HADD2.F32 R160, -RZ, R160.H0_H0 ;  /* 0x200000a0ffa07230 */ /* 0x000fe40000004100 */
[----:B------:R-:W-:Y:S02]  /*71c0*/  HADD2.F32 R159, -RZ, R159.H0_H0 ;  /* 0x2000009fff9f7230 */ /* 0x000fe40000004100 */
[----:B------:R-:W-:Y:S02]  /*71d0*/  HADD2.F32 R88, -RZ, R88.H1_H1 ;  /* 0x30000058ff587230 */ /* 0x000fe40000004100 */
[-C--:B------:R-:W-:Y:S01]  /*71e0*/  FMUL.FTZ R161, R85, R160.reuse ;  /* 0x000000a055a17220 */ /* 0x080fe20000410000 */
[C---:B------:R-:W-:Y:S01]  /*71f0*/  FMUL.FTZ R160, R89.reuse, R160 ;  /* 0x000000a059a07220 */ /* 0x040fe20000410000 */
[----:B------:R-:W-:Y:S02]  /*7200*/  HADD2.F32 R40, -RZ, R40.H0_H0 ;  /* 0x20000028ff287230 */ /* 0x000fe40000004100 */
[-C--:B------:R-:W-:Y:S01]  /*7210*/  FFMA.FTZ R89, R89, R159.reuse, -R161 ;  /* 0x0000009f59597223 */ /* 0x080fe200000108a1 */
[----:B------:R-:W-:Y:S01]  /*7220*/  FFMA.FTZ R85, R85, R159, R160 ;  /* 0x0000009f55557223 */ /* 0x000fe200000100a0 */
[----:B------:R-:W-:-:S02]  /*7230*/  IMAD.MOV.U32 R159, RZ, RZ, R91 ;  /* 0x000000ffff9f7224 */ /* 0x000fc400078e005b */
[----:B------:R-:W-:Y:S01]  /*7240*/  FMUL.FTZ R41, R88, R48 ;  /* 0x0000003058297220 */ /* 0x000fe20000410000 */
[----:B------:R-:W-:Y:S01]  /*7250*/  HADD2.F32 R91, -RZ, R87.H0_H0 ;  /* 0x20000057ff5b7230 */ /* 0x000fe20000004100 */
[----:B------:R-:W-:Y:S01]  /*7260*/  F2FP.F16.F32.PACK_AB R89, R89, R158 ;  /* 0x0000009e5959723e */ /* 0x000fe200000000ff */
[----:B------:R-:W-:Y:S01]  /*7270*/  HADD2.F32 R161, -RZ, R163.H0_H0 ;  /* 0x200000a3ffa17230 */ /* 0x000fe20000004100 */
[----:B------:R-:W-:Y:S01]  /*7280*/  F2FP.F16.F32.PACK_AB R157, R85, R157 ;  /* 0x0000009d559d723e */ /* 0x000fe200000000ff */
[--C-:B------:R-:W-:Y:S02]  /*7290*/  HADD2.F32 R160, -RZ, R159.reuse.H0_H0 ;  /* 0x2000009fffa07230 */ /* 0x100fe40000004100 */
[----:B------:R-:W-:Y:S02]  /*72a0*/  HADD2.F32 R159, -RZ, R159.H1_H1 ;  /* 0x3000009fff9f7230 */ /* 0x000fe40000004100 */
[----:B------:R-:W-:Y:S02]  /*72b0*/  HADD2.F32 R87, -RZ, R87.H1_H1 ;  /* 0x30000057ff577230 */ /* 0x000fe40000004100 */
[-C--:B------:R-:W-:Y:S01]  /*72c0*/  FMUL.FTZ R163, R160, R162.reuse ;  /* 0x000000a2a0a37220 */ /* 0x080fe20000410000 */
[----:B------:R-:W-:Y:S01]  /*72d0*/  FMUL.FTZ R162, R91, R162 ;  /* 0x000000a25ba27220 */ /* 0x000fe20000410000 */
[----:B------:R-:W-:-:S02]  /*72e0*/  HADD2.F32 R50, -RZ, R50.H0_H0 ;  /* 0x20000032ff327230 */ /* 0x000fc40000004100 */
[-C--:B------:R-:W-:Y:S01]  /*72f0*/  FFMA.FTZ R91, R91, R161.reuse, -R163 ;  /* 0x000000a15b5b7223 */ /* 0x080fe200000108a3 */
[----:B------:R-:W-:Y:S01]  /*7300*/  FFMA.FTZ R162, R160, R161, R162 ;  /* 0x000000a1a0a27223 */ /* 0x000fe200000100a2 */
[----:B------:R-:W-:Y:S01]  /*7310*/  SHF.R.U32.HI R160, RZ, 0x10, R51 ;  /* 0x00000010ffa07819 */ /* 0x000fe20000011633 */
[--C-:B------:R-:W-:Y:S01]  /*7320*/  HADD2.F32 R51, -RZ, R86.reuse.H0_H0 ;  /* 0x20000056ff337230 */ /* 0x100fe20000004100 */
[----:B------:R-:W-:Y:S01]  /*7330*/  SHF.R.U32.HI R161, RZ, 0x10, R43 ;  /* 0x00000010ffa17819 */ /* 0x000fe2000001162b */
[----:B------:R-:W-:Y:S02]  /*7340*/  HADD2.F32 R86, -RZ, R86.H1_H1 ;  /* 0x30000056ff567230 */ /* 0x000fe40000004100 */
[----:B------:R-:W-:Y:S02]  /*7350*/  HADD2.F32 R160, -RZ, R160.H0_H0 ;  /* 0x200000a0ffa07230 */ /* 0x000fe40000004100 */
[----:B------:R-:W-:Y:S02]  /*7360*/  HADD2.F32 R161, -RZ, R161.H0_H0 ;  /* 0x200000a1ffa17230 */ /* 0x000fe40000004100 */
[----:B------:R-:W-:-:S02]  /*7370*/  HADD2.F32 R42, -RZ, R42.H0_H0 ;  /* 0x2000002aff2a7230 */ /* 0x000fc40000004100 */
[-C--:B------:R-:W-:Y:S01]  /*7380*/  FMUL.FTZ R163, R159, R160.reuse ;  /* 0x000000a09fa37220 */ /* 0x080fe20000410000 */
[C---:B------:R-:W-:Y:S01]  /*7390*/  FMUL.FTZ R160, R87.reuse, R160 ;  /* 0x000000a057a07220 */ /* 0x040fe20000410000 */
[----:B------:R-:W-:Y:S01]  /*73a0*/  IMAD.MOV.U32 R85, RZ, RZ, R89 ;  /* 0x000000ffff557224 */ /* 0x000fe200078e0059 */
[----:B------:R-:W-:Y:S01]  /*73b0*/  MOV R89, R157 ;  /* 0x0000009d00597202 */ /* 0x000fe20000000f00 */
[-C--:B------:R-:W-:Y:S01]  /*73c0*/  FFMA.FTZ R163, R87, R161.reuse, -R163 ;  /* 0x000000a157a37223 */ /* 0x080fe200000108a3 */
[----:B------:R-:W-:Y:S01]  /*73d0*/  FFMA.FTZ R160, R159, R161, R160 ;  /* 0x000000a19fa07223 */ /* 0x000fe200000100a0 */
[--C-:B------:R-:W-:Y:S02]  /*73e0*/  HADD2.F32 R159, -RZ, R84.reuse.H0_H0 ;  /* 0x20000054ff9f7230 */ /* 0x100fe40000004100 */
[----:B------:R-:W-:Y:S01]  /*73f0*/  FMUL.FTZ R161, R49, R164 ;  /* 0x000000a431a17220 */ /* 0x000fe20000410000 */
[----:B------:R-:W-:Y:S01]  /*7400*/  HADD2.F32 R84, -RZ, R84.H1_H1 ;  /* 0x30000054ff547230 */ /* 0x000fe20000004100 */
[----:B------:R-:W-:Y:S01]  /*7410*/  F2FP.F16.F32.PACK_AB R91, R163, R91 ;  /* 0x0000005ba35b723e */ /* 0x000fe200000000ff */
[----:B------:R-:W-:-:S02]  /*7420*/  HADD2.F32 R87, -RZ, R180.H1_H1 ;  /* 0x300000b4ff577230 */ /* 0x000fc40000004100 */
[C---:B------:R-:W-:Y:S01]  /*7430*/  FMUL.FTZ R164, R159.reuse, R164 ;  /* 0x000000a49fa47220 */ /* 0x040fe20000410000 */
[----:B------:R-:W-:Y:S01]  /*7440*/  F2FP.F16.F32.PACK_AB R160, R160, R162 ;  /* 0x000000a2a0a0723e */ /* 0x000fe200000000ff */
[C---:B------:R-:W-:Y:S01]  /*7450*/  FMUL.FTZ R48, R84.reuse, R48 ;  /* 0x0000003054307220 */ /* 0x040fe20000410000 */
[-C--:B------:R-:W-:Y:S01]  /*7460*/  FFMA.FTZ R41, R84, R40.reuse, -R41 ;  /* 0x0000002854297223 */ /* 0x080fe20000010829 */
[-C--:B------:R-:W-:Y:S01]  /*7470*/  FFMA.FTZ R161, R159, R87.reuse, -R161 ;  /* 0x000000579fa17223 */ /* 0x080fe200000108a1 */
[----:B------:R-:W-:Y:S01]  /*7480*/  FFMA.FTZ R164, R49, R87, R164 ;  /* 0x0000005731a47223 */ /* 0x000fe200000100a4 */
[----:B------:R-:W-:Y:S01]  /*7490*/  FFMA.FTZ R48, R88, R40, R48 ;  /* 0x0000002858307223 */ /* 0x000fe20000010030 */
[----:B------:R-:W-:Y:S02]  /*74a0*/  HADD2.F32 R87, -RZ, R181.H0_H0 ;  /* 0x200000b5ff577230 */ /* 0x000fe40000004100 */
[----:B------:R-:W-:Y:S01]  /*74b0*/  HADD2.F32 R40, -RZ, R90.H0_H0 ;  /* 0x2000005aff287230 */ /* 0x000fe20000004100 */
[----:B------:R-:W-:Y:S01]  /*74c0*/  F2FP.F16.F32.PACK_AB R41, R41, R161 ;  /* 0x000000a12929723e */ /* 0x000fe200000000ff */
[----:B------:R-:W-:Y:S01]  /*74d0*/  HADD2.F32 R49, -RZ, R180.H0_H0 ;  /* 0x200000b4ff317230 */ /* 0x000fe20000004100 */
[----:B------:R-:W-:Y:S01]  /*74e0*/  F2FP.F16.F32.PACK_AB R48, R48, R164 ;  /* 0x000000a43030723e */ /* 0x000fe200000000ff */
[----:B------:R-:W-:-:S02]  /*74f0*/  HADD2.F32 R90, -RZ, R90.H1_H1 ;  /* 0x3000005aff5a7230 */ /* 0x000fc40000004100 */
[CC--:B------:R-:W-:Y:S01]  /*7500*/  FMUL.FTZ R84, R40.reuse, R87.reuse ;  /* 0x0000005728547220 */ /* 0x0c0fe20000410000 */
[C---:B------:R-:W-:Y:S01]  /*7510*/  FMUL.FTZ R87, R51.reuse, R87 ;  /* 0x0000005733577220 */ /* 0x040fe20000410000 */
[----:B------:R-:W-:Y:S02]  /*7520*/  IMAD.MOV.U32 R88, RZ, RZ, R48 ;  /* 0x000000ffff587224 */ /* 0x000fe400078e0030 */
[-C--:B------:R-:W-:Y:S01]  /*7530*/  FFMA.FTZ R84, R51, R49.reuse, -R84 ;  /* 0x0000003133547223 */ /* 0x080fe20000010854 */
[----:B------:R-:W-:Y:S01]  /*7540*/  FFMA.FTZ R87, R40, R49, R87 ;  /* 0x0000003128577223 */ /* 0x000fe20000010057 */
[-C--:B------:R-:W-:Y:S01]  /*7550*/  FMUL.FTZ R40, R90, R50.reuse ;  /* 0x000000325a287220 */ /* 0x080fe20000410000 */
[----:B------:R-:W-:-:S03]  /*7560*/  FMUL.FTZ R50, R86, R50 ;  /* 0x0000003256327220 */ /* 0x000fc60000410000 */
[-C--:B------:R-:W-:Y:S01]  /*7570*/  FFMA.FTZ R40, R86, R42.reuse, -R40 ;  /* 0x0000002a56287223 */ /* 0x080fe20000010828 */
[----:B------:R-:W-:-:S04]  /*7580*/  FFMA.FTZ R50, R90, R42, R50 ;  /* 0x0000002a5a327223 */ /* 0x000fc80000010032 */
[----:B------:R-:W-:Y:S01]  /*7590*/  F2FP.F16.F32.PACK_AB R40, R40, R84 ;  /* 0x000000542828723e */ /* 0x000fe200000000ff */
[----:B------:R-:W-:Y:S01]  /*75a0*/  IMAD.MOV.U32 R84, RZ, RZ, R41 ;  /* 0x000000ffff547224 */ /* 0x000fe200078e0029 */
[----:B------:R-:W-:Y:S01]  /*75b0*/  F2FP.F16.F32.PACK_AB R50, R50, R87 ;  /* 0x000000573232723e */ /* 0x000fe200000000ff */
[----:B------:R-:W-:Y:S02]  /*75c0*/  IMAD.MOV.U32 R87, RZ, RZ, R91 ;  /* 0x000000ffff577224 */ /* 0x000fe400078e005b */
[----:B------:R-:W-:Y:S02]  /*75d0*/  IMAD.MOV.U32 R86, RZ, RZ, R40 ;  /* 0x000000ffff567224 */ /* 0x000fe400078e0028 */
[----:B------:R-:W-:Y:S02]  /*75e0*/  IMAD.MOV.U32 R90, RZ, RZ, R50 ;  /* 0x000000ffff5a7224 */ /* 0x000fe400078e0032 */
[----:B------:R-:W-:-:S07]  /*75f0*/  IMAD.MOV.U32 R91, RZ, RZ, R160 ;  /* 0x000000ffff5b7224 */ /* 0x000fce00078e00a0 */
.L_x_2948:
[----:B------:R-:W-:Y:S05]  /*7600*/  BSYNC B3 ;  /* 0x0000000000037941 */ /* 0x000fea0003800000 */
.L_x_2947:
[----:B------:R-:W-:Y:S02]  /*7610*/  ULDC.64 UR4, c[0x0][0x208] ;  /* 0x0000820000047ab9 */ /* 0x000fe40000000a00 */
[----:B0-----:R0:W-:Y:S04]  /*7620*/  STG.E.128 desc[UR4][R138.64], R84 ;  /* 0x000000548a007986 */ /* 0x0011e8000c101d04 */
[----:B--2---:R0:W-:Y:S02]  /*7630*/  @!P5 STG.E.128 desc[UR4][R140.64], R88 ;  /* 0x000000588c00d986 */ /* 0x0041e4000c101d04 */
.L_x_2946:
[----:B------:R-:W-:Y:S05]  /*7640*/  BSYNC B2 ;  /* 0x0000000000027941 */ /* 0x000fea0003800000 */
.L_x_2945:
[----:B------:R-:W-:-:S13]  /*7650*/  ISETP.NE.AND P5, PT, R10, RZ, PT ;  /* 0x000000ff0a00720c */ /* 0x000fda0003fa5270 */
[----:B------:R-:W-:Y:S05]  /*7660*/  @!P5 BRA `(.L_x_2944) ;  /* 0x000000080004d947 */ /* 0x000fea0003800000 */
[----:B------:R-:W-:Y:S01]  /*7670*/  SEL R40, R118, R146, !P1 ;  /* 0x0000009276287207 */ /* 0x000fe20004800000 */
[----:B------:R-:W-:Y:S01]  /*7680*/  IMAD.SHL.U32 R50, R212, 0x40, RZ ;  /* 0x00000040d4327824 */ /* 0x000fe200078e00ff */
[----:B------:R-:W-:Y:S01]  /*7690*/  IADD3 R43, P5, P6, R96, R136, R11 ;  /* 0x00000088602b7210 */ /* 0x000fe20007ebe00b */
[----:B------:R-:W-:Y:S01]  /*76a0*/  BSSY B2, `(.L_x_2949) ;  /* 0x000007a000027945 */ /* 0x000fe20003800000 */
[----:B------:R-:W-:Y:S02]  /*76b0*/  SHF.R.S32.HI R41, RZ, 0x1f, R40 ;  /* 0x0000001fff297819 */ /* 0x000fe40000011428 */
[----:B------:R-:W-:Y:S02]  /*76c0*/  IADD3.X R42, R92, R156, R6, P5, P6 ;  /* 0x0000009c5c2a7210 */ /* 0x000fe40002fec406 */
[----:B------:R-:W-:Y:S02]  /*76d0*/  LEA.HI R41, R41, R40, RZ, 0x4 ;  /* 0x0000002829297211 */ /* 0x000fe400078f20ff */
[----:B------:R-:W-:-:S02]  /*76e0*/  P2R R48, PR, RZ, 0x1 ;  /* 0x00000001ff307803 */ /* 0x000fc40000000000 */
[----:B------:R-:W-:-:S04]  /*76f0*/  LEA.HI.SX32 R41, R41, R12, 0x1c ;  /* 0x0000000c29297211 */ /* 0x000fc800078fe2ff */
[----:B------:R-:W-:-:S04]  /*7700*/  SHF.L.U32 R40, R41, 0x3, RZ ;  /* 0x0000000329287819 */ /* 0x000fc800000006ff */
[----:B------:R-:W-:-:S13]  /*7710*/  ISETP.GE.AND P5, PT, R40, R144, PT ;  /* 0x000000902800720c */ /* 0x000fda0003fa6270 */
[--C-:B------:R-:W-:Y:S02]  /*7720*/  @!P5 SHF.R.S32.HI R49, RZ, 0x1f, R40.reuse ;  /* 0x0000001fff31d819 */ /* 0x100fe40000011428 */
[----:B------:R-:W-:Y:S02]  /*7730*/  @!P5 IADD3 R136, P0, P6, R96, R136, R40 ;  /* 0x000000886088d210 */ /* 0x000fe40007e1e028 */
[----:B------:R-:W-:Y:S02]  /*7740*/  LOP3.LUT R40, R40, 0x38, RZ, 0xc0, !PT ;  /* 0x0000003828287812 */ /* 0x000fe400078ec0ff */
[----:B------:R-:W-:Y:S02]  /*7750*/  @!P5 IADD3.X R156, R92, R156, R49, P0, P6 ;  /* 0x0000009c5c9cd210 */ /* 0x000fe400007ec431 */
[----:B0-----:R-:W-:Y:S02]  /*7760*/  LEA R84, P6, R43, R116, 0x1 ;  /* 0x000000742b547211 */ /* 0x001fe400078c08ff */
[----:B------:R-:W-:-:S02]  /*7770*/  LOP3.LUT R40, R40, 0x1c0, R50, 0xf8, !PT ;  /* 0x000001c028287812 */ /* 0x000fc400078ef832 */
[----:B------:R-:W-:Y:S02]  /*7780*/  LEA.HI.X R85, R43, R117, R42, 0x1, P6 ;  /* 0x000000752b557211 */ /* 0x000fe400030f0c2a */
[----:B------:R-:W-:Y:S02]  /*7790*/  SHF.R.S32.HI R42, RZ, 0x1f, R41 ;  /* 0x0000001fff2a7819 */ /* 0x000fe40000011429 */
[----:B------:R-:W-:Y:S02]  /*77a0*/  LOP3.LUT R40, R40, R229, RZ, 0x3c, !PT ;  /* 0x000000e528287212 */ /* 0x000fe400078e3cff */
[----:B------:R-:W-:Y:S02]  /*77b0*/  LEA.HI R42, R42, R41, RZ, 0x3 ;  /* 0x000000292a2a7211 */ /* 0x000fe400078f18ff */
[----:B------:R-:W-:Y:S02]  /*77c0*/  ISETP.NE.AND P0, PT, R48, RZ, PT ;  /* 0x000000ff3000720c */ /* 0x000fe40003f05270 */
[----:B------:R-:W-:-:S02]  /*77d0*/  SHF.R.S32.HI R42, RZ, 0x3, R42 ;  /* 0x00000003ff2a7819 */ /* 0x000fc4000001142a */
[----:B------:R-:W-:-:S03]  /*77e0*/  @!P5 LEA R86, P6, R136, R116, 0x1 ;  /* 0x000000748856d211 */ /* 0x000fc600078c08ff */
[----:B------:R-:W-:Y:S01]  /*77f0*/  IMAD R42, R42, 0x1400, R228 ;  /* 0x000014002a2a7824 */ /* 0x000fe200078e02e4 */
[----:B------:R-:W-:Y:S02]  /*7800*/  @!P5 LEA.HI.X R87, R136, R117, R156, 0x1, P6 ;  /* 0x000000758857d211 */ /* 0x000fe400030f0c9c */
[----:B------:R-:W-:Y:S01]  /*7810*/  ISETP.GE.AND P6, PT, R213, R115, PT ;  /* 0x00000073d500720c */ /* 0x000fe20003fc6270 */
[----:B------:R-:W-:Y:S02]  /*7820*/  IMAD.IADD R42, R42, 0x1, R40 ;  /* 0x000000012a2a7824 */ /* 0x000fe400078e0228 */
[C---:B------:R-:W-:Y:S02]  /*7830*/  IMAD R40, R17.reuse, 0x5000, R135 ;  /* 0x0000500011287824 */ /* 0x040fe400078e0287 */
[----:B------:R-:W-:Y:S02]  /*7840*/  IMAD R48, R17, 0x5000, R42 ;  /* 0x0000500011307824 */ /* 0x000fe400078e022a */
[----:B------:R-:W-:-:S02]  /*7850*/  IMAD R40, R40, 0x2, R16 ;  /* 0x0000000228287824 */ /* 0x000fc400078e0210 */
[----:B------:R-:W-:-:S04]  /*7860*/  IMAD R48, R48, 0x2, R16 ;  /* 0x0000000230307824 */ /* 0x000fc800078e0210 */
        /* <DEDUP_REMOVED lines=12> */
[----:B------:R-:W-:Y:S01]  /*7930*/  HADD2.F32 R44, -RZ, R44.H0_H0 ;  /* 0x2000002cff2c7230 */ /* 0x000fe20000004100 */
[----:B--2---:R-:W-:Y:S01]  /*7940*/  MOV R47, R49 ;  /* 0x00000031002f7202 */ /* 0x004fe20000000f00 */
[----:B------:R-:W-:Y:S01]  /*7950*/  IMAD.MOV.U32 R49, RZ, RZ, R51 ;  /* 0x000000ffff317224 */ /* 0x000fe200078e0033 */
[--C-:B------:R-:W-:Y:S01]  /*7960*/  SHF.R.U64 R38, R38, 0x10, R39.reuse ;  /* 0x0000001026267819 */ /* 0x100fe20000001227 */
[----:B------:R-:W-:Y:S01]  /*7970*/  IMAD.MOV.U32 R51, RZ, RZ, R50 ;  /* 0x000000ffff337224 */ /* 0x000fe200078e0032 */
[----:B------:R-:W-:Y:S01]  /*7980*/  SHF.R.U32.HI R39, RZ, 0x10, R39 ;  /* 0x00000010ff277819 */ /* 0x000fe20000011627 */
[----:B------:R-:W-:-:S02]  /*7990*/  HADD2.F32 R90, -RZ, R47.H0_H0 ;  /* 0x2000002fff5a7230 */ /* 0x000fc40000004100 */
[----:B------:R-:W-:Y:S02]  /*79a0*/  HADD2.F32 R91, -RZ, R47.H1_H1 ;  /* 0x3000002fff5b7230 */ /* 0x000fe40000004100 */
[----:B------:R-:W-:Y:S02]  /*79b0*/  HADD2.F32 R50, -RZ, R179.H0_H0 ;  /* 0x200000b3ff327230 */ /* 0x000fe40000004100 */
[--C-:B0-----:R-:W-:Y:S02]  /*79c0*/  HADD2.F32 R47, -RZ, R41.reuse.H0_H0 ;  /* 0x20000029ff2f7230 */ /* 0x101fe40000004100 */
[----:B------:R-:W-:Y:S02]  /*79d0*/  HADD2.F32 R41, -RZ, R41.H1_H1 ;  /* 0x30000029ff297230 */ /* 0x000fe40000004100 */
[CC--:B------:R-:W-:Y:S01]  /*79e0*/  FMUL.FTZ R88, R90.reuse, R50.reuse ;  /* 0x000000325a587220 */ /* 0x0c0fe20000410000 */
[----:B------:R-:W-:Y:S02]  /*79f0*/  HADD2.F32 R46, -RZ, R46.H0_H0 ;  /* 0x2000002eff2e7230 */ /* 0x000fe40000004100 */
[----:B------:R-:W-:Y:S01]  /*7a00*/  FMUL.FTZ R137, R47, R50 ;  /* 0x000000322f897220 */ /* 0x000fe20000410000 */
[-C--:B------:R-:W-:Y:S01]  /*7a10*/  FMUL.FTZ R50, R91, R44.reuse ;  /* 0x0000002c5b327220 */ /* 0x080fe20000410000 */
[-C--:B------:R-:W-:Y:S01]  /*7a20*/  FFMA.FTZ R88, R47, R89.reuse, -R88 ;  /* 0x000000592f587223 */ /* 0x080fe20000010858 */
[C---:B------:R-:W-:Y:S01]  /*7a30*/  FMUL.FTZ R44, R41.reuse, R44 ;  /* 0x0000002c292c7220 */ /* 0x040fe20000410000 */
[----:B------:R-:W-:Y:S01]  /*7a40*/  FFMA.FTZ R137, R90, R89, R137 ;  /* 0x000000595a897223 */ /* 0x000fe20000010089 */
[----:B------:R-:W-:Y:S01]  /*7a50*/  FFMA.FTZ R50, R41, R136, -R50 ;  /* 0x0000008829327223 */ /* 0x000fe20000010832 */
[----:B------:R-:W-:-:S02]  /*7a60*/  HADD2.F32 R89, -RZ, R49.H0_H0 ;  /* 0x20000031ff597230 */ /* 0x000fc40000004100 */
[----:B------:R-:W-:Y:S01]  /*7a70*/  FFMA.FTZ R44, R91, R136, R44 ;  /* 0x000000885b2c7223 */ /* 0x000fe2000001002c */
[----:B------:R-:W-:Y:S02]  /*7a80*/  HADD2.F32 R90, -RZ, R49.H1_H1 ;  /* 0x30000031ff5a7230 */ /* 0x000fe40000004100 */
[--C-:B------:R-:W-:Y:S01]  /*7a90*/  HADD2.F32 R41, -RZ, R178.reuse.H0_H0 ;  /* 0x200000b2ff297230 */ /* 0x100fe20000004100 */
[----:B------:R-:W-:Y:S01]  /*7aa0*/  F2FP.F16.F32.PACK_AB R50, R50, R88 ;  /* 0x000000583232723e */ /* 0x000fe200000000ff */
[----:B------:R-:W-:Y:S01]  /*7ab0*/  HADD2.F32 R49, -RZ, R43.H0_H0 ;  /* 0x2000002bff317230 */ /* 0x000fe20000004100 */
[----:B------:R-:W-:Y:S01]  /*7ac0*/  F2FP.F16.F32.PACK_AB R44, R44, R137 ;  /* 0x000000892c2c723e */ /* 0x000fe200000000ff */
[----:B------:R-:W-:Y:S02]  /*7ad0*/  HADD2.F32 R91, -RZ, R39.H0_H0 ;  /* 0x20000027ff5b7230 */ /* 0x000fe40000004100 */
[----:B------:R-:W-:Y:S01]  /*7ae0*/  FMUL.FTZ R39, R89, R41 ;  /* 0x0000002959277220 */ /* 0x000fe20000410000 */
[----:B------:R-:W-:-:S02]  /*7af0*/  HADD2.F32 R47, -RZ, R178.H1_H1 ;  /* 0x300000b2ff2f7230 */ /* 0x000fc40000004100 */
        /* <DEDUP_REMOVED lines=8> */
[----:B------:R-:W-:-:S02]  /*7b80*/  HADD2.F32 R43, -RZ, R177.H0_H0 ;  /* 0x200000b1ff2b7230 */ /* 0x000fc40000004100 */
[----:B------:R-:W-:Y:S02]  /*7b90*/  HADD2.F32 R89, -RZ, R48.H0_H0 ;  /* 0x20000030ff597230 */ /* 0x000fe40000004100 */
[----:B------:R-:W-:Y:S01]  /*7ba0*/  FFMA.FTZ R46, R90, R91, R46 ;  /* 0x0000005b5a2e7223 */ /* 0x000fe2000001002e */
[----:B------:R-:W-:Y:S01]  /*7bb0*/  HADD2.F32 R49, -RZ, R40.H0_H0 ;  /* 0x20000028ff317230 */ /* 0x000fe20000004100 */
[----:B------:R-:W-:Y:S01]  /*7bc0*/  F2FP.F16.F32.PACK_AB R39, R41, R39 ;  /* 0x000000272927723e */ /* 0x000fe200000000ff */
[----:B------:R-:W-:Y:S02]  /*7bd0*/  HADD2.F32 R48, -RZ, R48.H1_H1 ;  /* 0x30000030ff307230 */ /* 0x000fe40000004100 */
[----:B------:R-:W-:Y:S02]  /*7be0*/  HADD2.F32 R40, -RZ, R40.H1_H1 ;  /* 0x30000028ff287230 */ /* 0x000fe40000004100 */
[----:B------:R-:W-:Y:S01]  /*7bf0*/  FMUL.FTZ R91, R49, R43 ;  /* 0x0000002b315b7220 */ /* 0x000fe20000410000 */
[----:B------:R-:W-:-:S02]  /*7c00*/  HADD2.F32 R90, -RZ, R36.H0_H0 ;  /* 0x20000024ff5a7230 */ /* 0x000fc40000004100 */
[----:B------:R-:W-:Y:S01]  /*7c10*/  FMUL.FTZ R36, R89, R43 ;  /* 0x0000002b59247220 */ /* 0x000fe20000410000 */
[----:B------:R-:W-:Y:S02]  /*7c20*/  HADD2.F32 R47, -RZ, R177.H1_H1 ;  /* 0x300000b1ff2f7230 */ /* 0x000fe40000004100 */
[-C--:B------:R-:W-:Y:S01]  /*7c30*/  FMUL.FTZ R43, R48, R37.reuse ;  /* 0x00000025302b7220 */ /* 0x080fe20000410000 */
[----:B------:R-:W-:Y:S01]  /*7c40*/  FMUL.FTZ R37, R40, R37 ;  /* 0x0000002528257220 */ /* 0x000fe20000410000 */
[----:B------:R-:W-:Y:S01]  /*7c50*/  F2FP.F16.F32.PACK_AB R46, R46, R136 ;  /* 0x000000882e2e723e */ /* 0x000fe200000000ff */
[----:B------:R-:W-:Y:S02]  /*7c60*/  IMAD.MOV.U32 R41, RZ, RZ, R50 ;  /* 0x000000ffff297224 */ /* 0x000fe400078e0032 */
[-C--:B------:R-:W-:Y:S01]  /*7c70*/  FFMA.FTZ R36, R49, R47.reuse, -R36 ;  /* 0x0000002f31247223 */ /* 0x080fe20000010824 */
[----:B------:R-:W-:Y:S01]  /*7c80*/  FFMA.FTZ R91, R89, R47, R91 ;  /* 0x0000002f595b7223 */ /* 0x000fe2000001005b */
[----:B------:R-:W-:Y:S01]  /*7c90*/  FFMA.FTZ R48, R48, R90, R37 ;  /* 0x0000005a30307223 */ /* 0x000fe20000010025 */
[----:B------:R-:W-:-:S02]  /*7ca0*/  HADD2.F32 R37, -RZ, R176.H0_H0 ;  /* 0x200000b0ff257230 */ /* 0x000fc40000004100 */
[----:B------:R-:W-:Y:S01]  /*7cb0*/  FFMA.FTZ R43, R40, R90, -R43 ;  /* 0x0000005a282b7223 */ /* 0x000fe2000001082b */
[--C-:B------:R-:W-:Y:S02]  /*7cc0*/  HADD2.F32 R49, -RZ, R51.reuse.H0_H0 ;  /* 0x20000033ff317230 */ /* 0x100fe40000004100 */
[--C-:B------:R-:W-:Y:S01]  /*7cd0*/  HADD2.F32 R47, -RZ, R42.reuse.H0_H0 ;  /* 0x2000002aff2f7230 */ /* 0x100fe20000004100 */
[----:B------:R-:W-:Y:S01]  /*7ce0*/  F2FP.F16.F32.PACK_AB R48, R48, R91 ;  /* 0x0000005b3030723e */ /* 0x000fe200000000ff */
[----:B------:R-:W-:Y:S01]  /*7cf0*/  HADD2.F32 R51, -RZ, R51.H1_H1 ;  /* 0x30000033ff337230 */ /* 0x000fe20000004100 */
[----:B------:R-:W-:Y:S01]  /*7d00*/  F2FP.F16.F32.PACK_AB R36, R43, R36 ;  /* 0x000000242b24723e */ /* 0x000fe200000000ff */
[----:B------:R-:W-:Y:S02]  /*7d10*/  HADD2.F32 R42, -RZ, R42.H1_H1 ;  /* 0x3000002aff2a7230 */ /* 0x000fe40000004100 */
[----:B------:R-:W-:Y:S01]  /*7d20*/  FMUL.FTZ R90, R47, R37 ;  /* 0x000000252f5a7220 */ /* 0x000fe20000410000 */
[----:B------:R-:W-:-:S02]  /*7d30*/  HADD2.F32 R89, -RZ, R38.H0_H0 ;  /* 0x20000026ff597230 */ /* 0x000fc40000004100 */
[----:B------:R-:W-:Y:S01]  /*7d40*/  FMUL.FTZ R38, R49, R37 ;  /* 0x0000002531267220 */ /* 0x000fe20000410000 */
[----:B------:R-:W-:Y:S02]  /*7d50*/  HADD2.F32 R40, -RZ, R176.H1_H1 ;  /* 0x300000b0ff287230 */ /* 0x000fe40000004100 */
[-C--:B------:R-:W-:Y:S01]  /*7d60*/  FMUL.FTZ R37, R51, R45.reuse ;  /* 0x0000002d33257220 */ /* 0x080fe20000410000 */
[C---:B------:R-:W-:Y:S01]  /*7d70*/  FMUL.FTZ R45, R42.reuse, R45 ;  /* 0x0000002d2a2d7220 */ /* 0x040fe20000410000 */
[----:B------:R-:W-:Y:S02]  /*7d80*/  IMAD.MOV.U32 R43, RZ, RZ, R39 ;  /* 0x000000ffff2b7224 */ /* 0x000fe400078e0027 */
[-C--:B------:R-:W-:Y:S01]  /*7d90*/  FFMA.FTZ R38, R47, R40.reuse, -R38 ;  /* 0x000000282f267223 */ /* 0x080fe20000010826 */
[----:B------:R-:W-:Y:S01]  /*7da0*/  FFMA.FTZ R90, R49, R40, R90 ;  /* 0x00000028315a7223 */ /* 0x000fe2000001005a */
[-C--:B------:R-:W-:Y:S01]  /*7db0*/  FFMA.FTZ R37, R42, R89.reuse, -R37 ;  /* 0x000000592a257223 */ /* 0x080fe20000010825 */
[----:B------:R-:W-:Y:S01]  /*7dc0*/  FFMA.FTZ R45, R51, R89, R45 ;  /* 0x00000059332d7223 */ /* 0x000fe2000001002d */
[----:B------:R-:W-:Y:S01]  /*7dd0*/  IMAD.MOV.U32 R40, RZ, RZ, R36 ;  /* 0x000000ffff287224 */ /* 0x000fe200078e0024 */
[----:B------:R-:W-:Y:S01]  /*7de0*/  MOV R49, R44 ;  /* 0x0000002c00317202 */ /* 0x000fe20000000f00 */
[----:B------:R-:W-:Y:S01]  /*7df0*/  IMAD.MOV.U32 R51, RZ, RZ, R46 ;  /* 0x000000ffff337224 */ /* 0x000fe200078e002e */
[----:B------:R-:W-:-:S02]  /*7e00*/  F2FP.F16.F32.PACK_AB R37, R37, R38 ;  /* 0x000000262525723e */ /* 0x000fc400000000ff */
[----:B------:R-:W-:-:S03]  /*7e10*/  F2FP.F16.F32.PACK_AB R45, R45, R90 ;  /* 0x0000005a2d2d723e */ /* 0x000fc600000000ff */
[----:B------:R-:W-:Y:S02]  /*7e20*/  IMAD.MOV.U32 R42, RZ, RZ, R37 ;  /* 0x000000ffff2a7224 */ /* 0x000fe400078e0025 */
[----:B------:R-:W-:-:S07]  /*7e30*/  IMAD.MOV.U32 R50, RZ, RZ, R45 ;  /* 0x000000ffff327224 */ /* 0x000fce00078e002d */
.L_x_2950:
[----:B------:R-:W-:Y:S05]  /*7e40*/  BSYNC B2 ;  /* 0x0000000000027941 */ /* 0x000fea0003800000 */
.L_x_2949:
[----:B------:R-:W-:Y:S02]  /*7e50*/  ULDC.64 UR4, c[0x0][0x208] ;  /* 0x0000820000047ab9 */ /* 0x000fe40000000a00 */
[----:B0-----:R3:W-:Y:S04]  /*7e60*/  STG.E.128 desc[UR4][R84.64], R40 ;  /* 0x0000002854007986 */ /* 0x0017e8000c101d04 */
[----:B--2---:R3:W-:Y:S02]  /*7e70*/  @!P5 STG.E.128 desc[UR4][R86.64], R48 ;  /* 0x000000305600d986 */ /* 0x0047e4000c101d04 */
.L_x_2944:
[----:B------:R-:W-:Y:S05]  /*7e80*/  BSYNC B1 ;  /* 0x0000000000017941 */ /* 0x000fea0003800000 */
.L_x_2943:
[----:B------:R-:W-:Y:S04]  /*7e90*/  BSSY B1, `(.L_x_2951) ;  /* 0x00000fc000017945 */ /* 0x000fe80003800000 */
[----:B------:R-:W-:Y:S05]  /*7ea0*/  @P3 BRA `(.L_x_2952) ;  /* 0x0000000c00e83947 */ /* 0x000fea0003800000 */
[----:B------:R-:W-:Y:S01]  /*7eb0*/  ISETP.NE.AND P3, PT, R26, RZ, PT ;  /* 0x000000ff1a00720c */ /* 0x000fe20003f65270 */
[-C--:B--2---:R-:W-:Y:S01]  /*7ec0*/  IMAD R36, R147, R124.reuse, RZ ;  /* 0x0000007c93247224 */ /* 0x084fe200078e02ff */
[----:B------:R-:W-:Y:S01]  /*7ed0*/  IADD3 R37, R212, 0x20, RZ ;  /* 0x00000020d4257810 */ /* 0x000fe20007ffe0ff */
[----:B------:R-:W-:Y:S04]  /*7ee0*/  BSSY B2, `(.L_x_2953) ;  /* 0x000007d000027945 */ /* 0x000fe80003800000 */
[----:B------:R-:W-:-:S04]  /*7ef0*/  IMAD.WIDE.U32 R44, R37, R124, R126 ;  /* 0x0000007c252c7225 */ /* 0x000fc800078e007e */
[----:B------:R-:W-:-:S04]  /*7f00*/  IMAD R37, R37, R125, R36 ;  /* 0x0000007d25257224 */ /* 0x000fc800078e0224 */
[----:B---3--:R-:W-:Y:S01]  /*7f10*/  IMAD.IADD R50, R45, 0x1, R37 ;  /* 0x000000012d327824 */ /* 0x008fe200078e0225 */
        /* <DEDUP_REMOVED lines=19> */
[----:B------:R-:W-:Y:S01]  /*8050*/  LOP3.LUT R42, R39, R43, RZ, 0x3c, !PT ;  /* 0x0000002b272a7212 */ /* 0x000fe200078e3cff */
[----:B------:R-:W-:Y:S01]  /*8060*/  IMAD R39, R17, 0x5000, R134 ;  /* 0x0000500011277824 */ /* 0x000fe200078e0286 */
[----:B------:R-:W-:-:S03]  /*8070*/  LEA R46, P5, R38, R116, 0x1 ;  /* 0x00000074262e7211 */ /* 0x000fc600078a08ff */
[----:B------:R-:W-:Y:S01]  /*8080*/  IMAD.IADD R42, R41, 0x1, R42 ;  /* 0x00000001292a7824 */ /* 0x000fe200078e022a */
[----:B------:R-:W-:Y:S01]  /*8090*/  LEA.HI.X R47, R38, R117, R40, 0x1, P5 ;  /* 0x00000075262f7211 */ /* 0x000fe200028f0c28 */
[----:B------:R-:W-:Y:S01]  /*80a0*/  IMAD R39, R39, 0x2, R16 ;  /* 0x0000000227277824 */ /* 0x000fe200078e0210 */
[----:B------:R-:W-:Y:S01]  /*80b0*/  @!P3 LEA R48, P5, R36, R116, 0x1 ;  /* 0x000000742430b211 */ /* 0x000fe200078a08ff */
[----:B------:R-:W-:-:S03]  /*80c0*/  IMAD R41, R17, 0x5000, R42 ;  /* 0x0000500011297824 */ /* 0x000fc600078e022a */
[----:B------:R-:W-:Y:S02]  /*80d0*/  @!P3 LEA.HI.X R49, R36, R117, R37, 0x1, P5 ;  /* 0x000000752431b211 */ /* 0x000fe400028f0c25 */
[----:B------:R-:W-:Y:S01]  /*80e0*/  LEA R40, R41, R16, 0x1 ;  /* 0x0000001029287211 */ /* 0x000fe200078e08ff */
[----:B------:R-:W2:Y:S01]  /*80f0*/  LDS.128 R36, [R39+0x24400] ;  /* 0x0244000027247984 */ /* 0x000ea20000000c00 */
[----:B------:R-:W-:-:S04]  /*8100*/  ISETP.GE.AND P5, PT, R18, R115, PT ;  /* 0x000000731200720c */ /* 0x000fc80003fa6270 */
[----:B------:R-:W3:Y:S09]  /*8110*/  LDS.128 R40, [R40+0x24400] ;  /* 0x0244000028287984 */ /* 0x000ef20000000c00 */
[----:B------:R-:W-:Y:S05]  /*8120*/  @P5 BRA `(.L_x_2956) ;  /* 0x0000000400505947 */ /* 0x000fea0003800000 */
[--C-:B------:R-:W-:Y:S01]  /*8130*/  SHF.R.U64 R51, R56, 0x10, R57.reuse ;  /* 0x0000001038337819 */ /* 0x100fe20000001239 */
[--C-:B0--3--:R-:W-:Y:S01]  /*8140*/  HADD2.F32 R85, -RZ, R41.reuse.H0_H0 ;  /* 0x20000029ff557230 */ /* 0x109fe20000004100 */
[----:B------:R-:W-:Y:S01]  /*8150*/  SHF.R.U32.HI R57, RZ, 0x10, R57 ;  /* 0x00000010ff397819 */ /* 0x000fe20000011639 */
[----:B------:R-:W-:Y:S01]  /*8160*/  HADD2.F32 R86, -RZ, R41.H1_H1 ;  /* 0x30000029ff567230 */ /* 0x000fe20000004100 */
[--C-:B------:R-:W-:Y:S01]  /*8170*/  SHF.R.U64 R56, R64, 0x10, R65.reuse ;  /* 0x0000001040387819 */ /* 0x100fe20000001241 */
[----:B------:R-:W-:Y:S01]  /*8180*/  HADD2.F32 R84, -RZ, R175.H0_H0 ;  /* 0x200000afff547230 */ /* 0x000fe20000004100 */
[----:B------:R-:W-:Y:S01]  /*8190*/  SHF.R.U32.HI R64, RZ, 0x10, R65 ;  /* 0x00000010ff407819 */ /* 0x000fe20000011641 */
[----:B--2---:R-:W-:Y:S01]  /*81a0*/  HADD2.F32 R41, -RZ, R37.H0_H0 ;  /* 0x20000025ff297230 */ /* 0x004fe20000004100 */
        /* <DEDUP_REMOVED lines=37> */
[----:B------:R-:W-:Y:S02]  /*8400*/  HADD2.F32 R39, -RZ, R36.H0_H0 ;  /* 0x20000024ff277230 */ /* 0x000fe40000004100 */
        /* <DEDUP_REMOVED lines=29> */
[----:B------:R-:W-:Y:S02]  /*85e0*/  F2FP.F16.F32.PACK_AB R67, R56, R67 ;  /* 0x000000433843723e */ /* 0x000fe400000000ff */
[----:B------:R-:W-:Y:S01]  /*85f0*/  F2FP.F16.F32.PACK_AB R36, R37, R43 ;  /* 0x0000002b2524723e */ /* 0x000fe200000000ff */
[----:B------:R-:W-:Y:S01]  /*8600*/  IMAD.MOV.U32 R37, RZ, RZ, R57 ;  /* 0x000000ffff257224 */ /* 0x000fe200078e0039 */
[----:B------:R-:W-:Y:S01]  /*8610*/  F2FP.F16.F32.PACK_AB R38, R41, R40 ;  /* 0x000000282926723e */ /* 0x000fe200000000ff */
[----:B------:R-:W-:Y:S01]  /*8620*/  IMAD.MOV.U32 R40, RZ, RZ, R67 ;  /* 0x000000ffff287224 */ /* 0x000fe200078e0043 */
[----:B------:R-:W-:Y:S01]  /*8630*/  F2FP.F16.F32.PACK_AB R39, R86, R59 ;  /* 0x0000003b5627723e */ /* 0x000fe200000000ff */
[----:B------:R-:W-:Y:S01]  /*8640*/  IMAD.MOV.U32 R41, RZ, RZ, R64 ;  /* 0x000000ffff297224 */ /* 0x000fe200078e0040 */
[----:B------:R-:W-:Y:S01]  /*8650*/  F2FP.F16.F32.PACK_AB R42, R42, R175 ;  /* 0x000000af2a2a723e */ /* 0x000fe200000000ff */
[----:B------:R-:W-:-:S07]  /*8660*/  IMAD.MOV.U32 R43, RZ, RZ, R66 ;  /* 0x000000ffff2b7224 */ /* 0x000fce00078e0042 */
.L_x_2956:
[----:B------:R-:W-:Y:S05]  /*8670*/  BSYNC B3 ;  /* 0x0000000000037941 */ /* 0x000fea0003800000 */
.L_x_2955:
[----:B------:R-:W-:Y:S02]  /*8680*/  ULDC.64 UR4, c[0x0][0x208] ;  /* 0x0000820000047ab9 */ /* 0x000fe40000000a00 */
[----:B--2---:R2:W-:Y:S04]  /*8690*/  STG.E.128 desc[UR4][R46.64], R36 ;  /* 0x000000242e007986 */ /* 0x0045e8000c101d04 */
[----:B---3--:R2:W-:Y:S02]  /*86a0*/  @!P3 STG.E.128 desc[UR4][R48.64], R40 ;  /* 0x000000283000b986 */ /* 0x0085e4000c101d04 */
.L_x_2954:
[----:B------:R-:W-:Y:S05]  /*86b0*/  BSYNC B2 ;  /* 0x0000000000027941 */ /* 0x000fea0003800000 */
.L_x_2953:
[----:B------:R-:W-:-:S13]  /*86c0*/  ISETP.NE.AND P3, PT, R10, RZ, PT ;  /* 0x000000ff0a00720c */ /* 0x000fda0003f65270 */
[----:B------:R-:W-:Y:S05]  /*86d0*/  @!P3 BRA `(.L_x_2952) ;  /* 0x0000000400dcb947 */ /* 0x000fea0003800000 */
[----:B--2---:R-:W-:Y:S01]  /*86e0*/  SEL R36, R118, R146, !P1 ;  /* 0x0000009276247207 */ /* 0x004fe20004800000 */
[----:B------:R-:W-:Y:S01]  /*86f0*/  BSSY B2, `(.L_x_2957) ;  /* 0x0000072000027945 */ /* 0x000fe20003800000 */
[----:B------:R-:W-:Y:S02]  /*8700*/  IADD3 R40, P3, P5, R96, R44, R11 ;  /* 0x0000002c60287210 */ /* 0x000fe40007d7e00b */
[----:B------:R-:W-:Y:S02]  /*8710*/  SHF.R.S32.HI R37, RZ, 0x1f, R36 ;  /* 0x0000001fff257819 */ /* 0x000fe40000011424 */
[----:B------:R-:W-:Y:S02]  /*8720*/  IADD3.X R41, R92, R50, R6, P3, P5 ;  /* 0x000000325c297210 */ /* 0x000fe40001fea406 */
[----:B------:R-:W-:Y:S02]  /*8730*/  LEA.HI R37, R37, R36, RZ, 0x4 ;  /* 0x0000002425257211 */ /* 0x000fe400078f20ff */
[----:B------:R-:W-:-:S02]  /*8740*/  SHF.R.U32.HI R46, RZ, 0x3, R224 ;  /* 0x00000003ff2e7819 */ /* 0x000fc400000116e0 */
[----:B------:R-:W-:-:S04]  /*8750*/  LEA.HI.SX32 R37, R37, R12, 0x1c ;  /* 0x0000000c25257211 */ /* 0x000fc800078fe2ff */
[----:B------:R-:W-:Y:S02]  /*8760*/  SHF.L.U32 R39, R37, 0x3, RZ ;  /* 0x0000000325277819 */ /* 0x000fe400000006ff */
[----:B------:R-:W-:Y:S02]  /*8770*/  SHF.R.S32.HI R36, RZ, 0x1f, R37 ;  /* 0x0000001fff247819 */ /* 0x000fe40000011425 */
[----:B------:R-:W-:Y:S02]  /*8780*/  ISETP.GE.AND P3, PT, R39, R144, PT ;  /* 0x000000902700720c */ /* 0x000fe40003f66270 */
[----:B------:R-:W-:-:S04]  /*8790*/  LEA.HI R36, R36, R37, RZ, 0x3 ;  /* 0x0000002524247211 */ /* 0x000fc800078f18ff */
[----:B------:R-:W-:Y:S02]  /*87a0*/  SHF.R.S32.HI R42, RZ, 0x3, R36 ;  /* 0x00000003ff2a7819 */ /* 0x000fe40000011424 */
[----:B------:R-:W-:-:S03]  /*87b0*/  LOP3.LUT R36, R224, 0x38, R39, 0xf8, !PT ;  /* 0x00000038e0247812 */ /* 0x000fc600078ef827 */
[----:B------:R-:W-:Y:S01]  /*87c0*/  IMAD R37, R42, 0x1400, R227 ;  /* 0x000014002a257824 */ /* 0x000fe200078e02e3 */
[----:B------:R-:W-:Y:S02]  /*87d0*/  LOP3.LUT R36, R36, R46, RZ, 0x3c, !PT ;  /* 0x0000002e24247212 */ /* 0x000fe400078e3cff */
[--C-:B------:R-:W-:Y:S02]  /*87e0*/  @!P3 SHF.R.S32.HI R43, RZ, 0x1f, R39.reuse ;  /* 0x0000001fff2bb819 */ /* 0x100fe40000011427 */
[----:B------:R-:W-:Y:S01]  /*87f0*/  @!P3 IADD3 R38, P5, P6, R96, R44, R39 ;  /* 0x0000002c6026b210 */ /* 0x000fe20007ebe027 */
[----:B------:R-:W-:Y:S02]  /*8800*/  IMAD.IADD R36, R37, 0x1, R36 ;  /* 0x0000000125247824 */ /* 0x000fe400078e0224 */
[C---:B------:R-:W-:Y:S01]  /*8810*/  IMAD R37, R17.reuse, 0x5000, R133 ;  /* 0x0000500011257824 */ /* 0x040fe200078e0285 */
[----:B------:R-:W-:Y:S01]  /*8820*/  @!P3 IADD3.X R50, R92, R50, R43, P5, P6 ;  /* 0x000000325c32b210 */ /* 0x000fe20002fec42b */
[----:B------:R-:W-:Y:S01]  /*8830*/  IMAD R39, R17, 0x5000, R36 ;  /* 0x0000500011277824 */ /* 0x000fe200078e0224 */
[----:B------:R-:W-:Y:S01]  /*8840*/  LEA R44, P5, R40, R116, 0x1 ;  /* 0x00000074282c7211 */ /* 0x000fe200078a08ff */
[----:B------:R-:W-:-:S03]  /*8850*/  IMAD R37, R37, 0x2, R16 ;  /* 0x0000000225257824 */ /* 0x000fc600078e0210 */
[----:B------:R-:W-:Y:S01]  /*8860*/  LEA.HI.X R45, R40, R117, R41, 0x1, P5 ;  /* 0x00000075282d7211 */ /* 0x000fe200028f0c29 */
[----:B------:R-:W-:Y:S01]  /*8870*/  IMAD R40, R39, 0x2, R16 ;  /* 0x0000000227287824 */ /* 0x000fe200078e0210 */
[----:B------:R-:W-:-:S04]  /*8880*/  @!P3 LEA R46, P5, R38, R116, 0x1 ;  /* 0x00000074262eb211 */ /* 0x000fc800078a08ff */
[----:B------:R-:W-:Y:S01]  /*8890*/  @!P3 LEA.HI.X R47, R38, R117, R50, 0x1, P5 ;  /* 0x00000075262fb211 */ /* 0x000fe200028f0c32 */
[----:B------:R-:W2:Y:S01]  /*88a0*/  LDS.128 R40, [R40+0x24400] ;  /* 0x0244000028287984 */ /* 0x000ea20000000c00 */
[----:B------:R-:W-:-:S03]  /*88b0*/  ISETP.GE.AND P5, PT, R213, R115, PT ;  /* 0x00000073d500720c */ /* 0x000fc60003fa6270 */
[----:B------:R-:W3:Y:S10]  /*88c0*/  LDS.128 R36, [R37+0x24400] ;  /* 0x0244000025247984 */ /* 0x000ef40000000c00 */
[----:B------:R-:W-:Y:S05]  /*88d0*/  @P5 BRA `(.L_x_2958) ;  /* 0x00000004004c5947 */ /* 0x000fea0003800000 */
[--C-:B------:R-:W-:Y:S01]  /*88e0*/  SHF.R.U64 R48, R52, 0x10, R53.reuse ;  /* 0x0000001034307819 */ /* 0x100fe20000001235 */
[----:B------:R-:W-:Y:S01]  /*88f0*/  HADD2.F32 R64, -RZ, R171.H1_H1 ;  /* 0x300000abff407230 */ /* 0x000fe20000004100 */
[----:B------:R-:W-:Y:S01]  /*8900*/  SHF.R.U32.HI R52, RZ, 0x10, R53 ;  /* 0x00000010ff347819 */ /* 0x000fe20000011635 */
[----:B--2---:R-:W-:Y:S01]  /*8910*/  IMAD.MOV.U32 R53, RZ, RZ, R41 ;  /* 0x000000ffff357224 */ /* 0x004fe200078e0029 */
[--C-:B------:R-:W-:Y:S01]  /*8920*/  SHF.R.U64 R49, R60, 0x10, R61.reuse ;  /* 0x000000103c317819 */ /* 0x100fe2000000123d */
[----:B------:R-:W-:Y:S01]  /*8930*/  HADD2.F32 R58, -RZ, R168.H0_H0 ;  /* 0x200000a8ff3a7230 */ /* 0x000fe20000004100 */
[----:B------:R-:W-:Y:S01]  /*8940*/  SHF.R.U32.HI R60, RZ, 0x10, R61 ;  /* 0x00000010ff3c7819 */ /* 0x000fe2000001163d */
[----:B------:R-:W-:Y:S01]  /*8950*/  HADD2.F32 R57, -RZ, R52.H0_H0 ;  /* 0x20000034ff397230 */ /* 0x000fe20000004100 */
[--C-:B------:R-:W-:Y:S01]  /*8960*/  SHF.R.U64 R50, R54, 0x10, R55.reuse ;  /* 0x0000001036327819 */ /* 0x100fe20000001237 */
[--C-:B------:R-:W-:Y:S01]  /*8970*/  HADD2.F32 R56, -RZ, R53.reuse.H1_H1 ;  /* 0x30000035ff387230 */ /* 0x100fe20000004100 */
[----:B------:R-:W-:Y:S01]  /*8980*/  SHF.R.U32.HI R54, RZ, 0x10, R55 ;  /* 0x00000010ff367819 */ /* 0x000fe20000011637 */
[----:B------:R-:W-:Y:S01]  /*8990*/  HADD2.F32 R55, -RZ, R53.H0_H0 ;  /* 0x20000035ff377230 */ /* 0x000fe20000004100 */
[----:B---3--:R-:W-:Y:S01]  /*89a0*/  MOV R41, R39 ;  /* 0x0000002700297202 */ /* 0x008fe20000000f00 */
[----:B------:R-:W-:Y:S01]  /*89b0*/  HADD2.F32 R39, -RZ, R37.H0_H0 ;  /* 0x20000025ff277230 */ /* 0x000fe20000004100 */
[----:B------:R-:W-:Y:S01]  /*89c0*/  SHF.R.U64 R51, R62, 0x10, R63 ;  /* 0x000000103e337819 */ /* 0x000fe2000000123f */
[----:B------:R-:W-:-:S02]  /*89d0*/  HADD2.F32 R60, -RZ, R60.H0_H0 ;  /* 0x2000003cff3c7230 */ /* 0x000fc40000004100 */
[-C--:B------:R-:W-:Y:S01]  /*89e0*/  FMUL.FTZ R52, R55, R64.reuse ;  /* 0x0000004037347220 */ /* 0x080fe20000410000 */
[----:B------:R-:W-:Y:S02]  /*89f0*/  HADD2.F32 R53, -RZ, R37.H1_H1 ;  /* 0x30000025ff357230 */ /* 0x000fe40000004100 */
[C---:B------:R-:W-:Y:S01]  /*8a00*/  FMUL.FTZ R64, R39.reuse, R64 ;  /* 0x0000004027407220 */ /* 0x040fe20000410000 */
[----:B------:R-:W-:Y:S01]  /*8a10*/  SHF.R.U32.HI R62, RZ, 0x10, R63 ;  /* 0x00000010ff3e7819 */ /* 0x000fe2000001163f */
[----:B------:R-:W-:Y:S01]  /*8a20*/  FMUL.FTZ R66, R56, R60 ;  /* 0x0000003c38427220 */ /* 0x000fe20000410000 */
[----:B------:R-:W-:Y:S01]  /*8a30*/  FFMA.FTZ R37, R39, R58, -R52 ;  /* 0x0000003a27257223 */ /* 0x000fe20000010834 */
[----:B------:R-:W-:Y:S01]  /*8a40*/  FMUL.FTZ R59, R53, R60 ;  /* 0x0000003c353b7220 */ /* 0x000fe20000410000 */
[----:B------:R-:W-:Y:S01]  /*8a50*/  FFMA.FTZ R39, R55, R58, R64 ;  /* 0x0000003a37277223 */ /* 0x000fe20000010040 */
[----:B------:R-:W-:Y:S02]  /*8a60*/  HADD2.F32 R64, -RZ, R170.H1_H1 ;  /* 0x300000aaff407230 */ /* 0x000fe40000004100 */
[----:B------:R-:W-:Y:S01]  /*8a70*/  FFMA.FTZ R52, R53, R57, -R66 ;  /* 0x0000003935347223 */ /* 0x000fe20000010842 */
[----:B------:R-:W-:-:S02]  /*8a80*/  HADD2.F32 R55, -RZ, R43.H0_H0 ;  /* 0x2000002bff377230 */ /* 0x000fc40000004100 */
[----:B------:R-:W-:Y:S01]  /*8a90*/  FFMA.FTZ R56, R56, R57, R59 ;  /* 0x0000003938387223 */ /* 0x000fe2000001003b */
[----:B------:R-:W-:Y:S02]  /*8aa0*/  HADD2.F32 R58, -RZ, R43.H1_H1 ;  /* 0x3000002bff3a7230 */ /* 0x000fe40000004100 */
[--C-:B------:R-:W-:Y:S01]  /*8ab0*/  HADD2.F32 R43, -RZ, R41.reuse.H0_H0 ;  /* 0x20000029ff2b7230 */ /* 0x100fe20000004100 */
[----:B------:R-:W-:Y:S01]  /*8ac0*/  F2FP.F16.F32.PACK_AB R37, R52, R37 ;  /* 0x000000253425723e */ /* 0x000fe200000000ff */
[----:B------:R-:W-:Y:S02]  /*8ad0*/  HADD2.F32 R62, -RZ, R62.H0_H0 ;  /* 0x2000003eff3e7230 */ /* 0x000fe40000004100 */
[----:B------:R-:W-:Y:S02]  /*8ae0*/  HADD2.F32 R53, -RZ, R41.H1_H1 ;  /* 0x30000029ff357230 */ /* 0x000fe40000004100 */
[----:B------:R-:W-:Y:S02]  /*8af0*/  HADD2.F32 R60, -RZ, R169.H0_H0 ;  /* 0x200000a9ff3c7230 */ /* 0x000fe40000004100 */
[----:B------:R-:W-:Y:S01]  /*8b00*/  FMUL.FTZ R66, R58, R62 ;  /* 0x0000003e3a427220 */ /* 0x000fe20000410000 */
[----:B------:R-:W-:-:S02]  /*8b10*/  HADD2.F32 R57, -RZ, R54.H0_H0 ;  /* 0x20000036ff397230 */ /* 0x000fc40000004100 */
[-C--:B------:R-:W-:Y:S01]  /*8b20*/  FMUL.FTZ R54, R55, R64.reuse ;  /* 0x0000004037367220 */ /* 0x080fe20000410000 */
[----:B------:R-:W-:Y:S01]  /*8b30*/  FMUL.FTZ R64, R43, R64 ;  /* 0x000000402b407220 */ /* 0x000fe20000410000 */
[----:B------:R-:W-:Y:S01]  /*8b40*/  FMUL.FTZ R59, R53, R62 ;  /* 0x0000003e353b7220 */ /* 0x000fe20000410000 */
[----:B------:R-:W-:Y:S02]  /*8b50*/  HADD2.F32 R62, -RZ, R49.H0_H0 ;  /* 0x20000031ff3e7230 */ /* 0x000fe40000004100 */
[-C--:B------:R-:W-:Y:S01]  /*8b60*/  FFMA.FTZ R41, R43, R60.reuse, -R54 ;  /* 0x0000003c2b297223 */ /* 0x080fe20000010836 */
[----:B------:R-:W-:Y:S01]  /*8b70*/  FFMA.FTZ R43, R55, R60, R64 ;  /* 0x0000003c372b7223 */ /* 0x000fe20000010040 */
[-C--:B------:R-:W-:Y:S01]  /*8b80*/  FFMA.FTZ R54, R53, R57.reuse, -R66 ;  /* 0x0000003935367223 */ /* 0x080fe20000010842 */
[----:B------:R-:W-:Y:S01]  /*8b90*/  FFMA.FTZ R58, R58, R57, R59 ;  /* 0x000000393a3a7223 */ /* 0x000fe2000001003b */
[----:B------:R-:W-:Y:S02]  /*8ba0*/  HADD2.F32 R60, -RZ, R171.H0_H0 ;  /* 0x200000abff3c7230 */ /* 0x000fe40000004100 */
[----:B------:R-:W-:Y:S01]  /*8bb0*/  HADD2.F32 R55, -RZ, R40.H0_H0 ;  /* 0x20000028ff377230 */ /* 0x000fe20000004100 */
[----:B------:R-:W-:Y:S01]  /*8bc0*/  F2FP.F16.F32.PACK_AB R54, R54, R41 ;  /* 0x000000293636723e */ /* 0x000fe200000000ff */
[----:B------:R-:W-:Y:S01]  /*8bd0*/  HADD2.F32 R49, -RZ, R36.H0_H0 ;  /* 0x20000024ff317230 */ /* 0x000fe20000004100 */
[----:B------:R-:W-:Y:S01]  /*8be0*/  F2FP.F16.F32.PACK_AB R41, R56, R39 ;  /* 0x000000273829723e */ /* 0x000fe200000000ff */
[----:B------:R-:W-:Y:S01]  /*8bf0*/  HADD2.F32 R57, -RZ, R40.H1_H1 ;  /* 0x30000028ff397230 */ /* 0x000fe20000004100 */
[----:B------:R-:W-:Y:S01]  /*8c00*/  F2FP.F16.F32.PACK_AB R43, R58, R43 ;  /* 0x0000002b3a2b723e */ /* 0x000fe200000000ff */
[----:B------:R-:W-:-:S02]  /*8c10*/  HADD2.F32 R53, -RZ, R36.H1_H1 ;  /* 0x30000024ff357230 */ /* 0x000fc40000004100 */
[-C--:B------:R-:W-:Y:S01]  /*8c20*/  FMUL.FTZ R36, R55, R60.reuse ;  /* 0x0000003c37247220 */ /* 0x080fe20000410000 */
[----:B------:R-:W-:Y:S02]  /*8c30*/  HADD2.F32 R168, -RZ, R168.H1_H1 ;  /* 0x300000a8ffa87230 */ /* 0x000fe40000004100 */
[----:B------:R-:W-:Y:S01]  /*8c40*/  FMUL.FTZ R40, R49, R60 ;  /* 0x0000003c31287220 */ /* 0x000fe20000410000 */
[----:B------:R-:W-:Y:S02]  /*8c50*/  HADD2.F32 R48, -RZ, R48.H0_H0 ;  /* 0x20000030ff307230 */ /* 0x000fe40000004100 */
[-C--:B------:R-:W-:Y:S01]  /*8c60*/  FMUL.FTZ R60, R57, R62.reuse ;  /* 0x0000003e393c7220 */ /* 0x080fe20000410000 */
[----:B------:R-:W-:Y:S01]  /*8c70*/  FMUL.FTZ R62, R53, R62 ;  /* 0x0000003e353e7220 */ /* 0x000fe20000410000 */
[-C--:B------:R-:W-:Y:S01]  /*8c80*/  FFMA.FTZ R40, R55, R168.reuse, R40 ;  /* 0x000000a837287223 */ /* 0x080fe20000010028 */
[----:B------:R-:W-:Y:S01]  /*8c90*/  FFMA.FTZ R36, R49, R168, -R36 ;  /* 0x000000a831247223 */ /* 0x000fe20000010824 */
[----:B------:R-:W-:-:S02]  /*8ca0*/  HADD2.F32 R55, -RZ, R51.H0_H0 ;  /* 0x20000033ff377230 */ /* 0x000fc40000004100 */
[-C--:B------:R-:W-:Y:S01]  /*8cb0*/  FFMA.FTZ R49, R53, R48.reuse, -R60 ;  /* 0x0000003035317223 */ /* 0x080fe2000001083c */
[----:B------:R-:W-:Y:S01]  /*8cc0*/  FFMA.FTZ R57, R57, R48, R62 ;  /* 0x0000003039397223 */ /* 0x000fe2000001003e */
[----:B------:R-:W-:Y:S02]  /*8cd0*/  HADD2.F32 R51, -RZ, R42.H0_H0 ;  /* 0x2000002aff337230 */ /* 0x000fe40000004100 */
[----:B------:R-:W-:Y:S01]  /*8ce0*/  HADD2.F32 R170, -RZ, R170.H0_H0 ;  /* 0x200000aaffaa7230 */ /* 0x000fe20000004100 */
[----:B------:R-:W-:Y:S01]  /*8cf0*/  F2FP.F16.F32.PACK_AB R36, R49, R36 ;  /* 0x000000243124723e */ /* 0x000fe200000000ff */
[----:B------:R-:W-:Y:S01]  /*8d00*/  HADD2.F32 R48, -RZ, R38.H0_H0 ;  /* 0x20000026ff307230 */ /* 0x000fe20000004100 */
[----:B------:R-:W-:Y:S01]  /*8d10*/  F2FP.F16.F32.PACK_AB R40, R57, R40 ;  /* 0x000000283928723e */ /* 0x000fe200000000ff */
[----:B------:R-:W-:Y:S02]  /*8d20*/  HADD2.F32 R42, -RZ, R42.H1_H1 ;  /* 0x3000002aff2a7230 */ /* 0x000fe40000004100 */
[----:B------:R-:W-:Y:S01]  /*8d30*/  FMUL.FTZ R59, R51, R170 ;  /* 0x000000aa333b7220 */ /* 0x000fe20000410000 */
[----:B------:R-:W-:-:S02]  /*8d40*/  HADD2.F32 R38, -RZ, R38.H1_H1 ;  /* 0x30000026ff267230 */ /* 0x000fc40000004100 */
[----:B------:R-:W-:Y:S01]  /*8d50*/  FMUL.FTZ R170, R48, R170 ;  /* 0x000000aa30aa7220 */ /* 0x000fe20000410000 */
[----:B------:R-:W-:Y:S02]  /*8d60*/  HADD2.F32 R169, -RZ, R169.H1_H1 ;  /* 0x300000a9ffa97230 */ /* 0x000fe40000004100 */
[-C--:B------:R-:W-:Y:S01]  /*8d70*/  FMUL.FTZ R61, R42, R55.reuse ;  /* 0x000000372a3d7220 */ /* 0x080fe20000410000 */
[----:B------:R-:W-:Y:S02]  /*8d80*/  HADD2.F32 R53, -RZ, R50.H0_H0 ;  /* 0x20000032ff357230 */ /* 0x000fe40000004100 */
[----:B------:R-:W-:Y:S01]  /*8d90*/  FMUL.FTZ R55, R38, R55 ;  /* 0x0000003726377220 */ /* 0x000fe20000410000 */
[----:B------:R-:W-:Y:S02]  /*8da0*/  IMAD.MOV.U32 R39, RZ, RZ, R54 ;  /* 0x000000ffff277224 */ /* 0x000fe400078e0036 */
[-C--:B------:R-:W-:Y:S01]  /*8db0*/  FFMA.FTZ R59, R48, R169.reuse, -R59 ;  /* 0x000000a9303b7223 */ /* 0x080fe2000001083b */
[----:B------:R-:W-:Y:S01]  /*8dc0*/  FFMA.FTZ R170, R51, R169, R170 ;  /* 0x000000a933aa7223 */ /* 0x000fe200000100aa */
[-C--:B------:R-:W-:Y:S01]  /*8dd0*/  FFMA.FTZ R38, R38, R53.reuse, -R61 ;  /* 0x0000003526267223 */ /* 0x080fe2000001083d */
[----:B------:R-:W-:-:S04]  /*8de0*/  FFMA.FTZ R55, R42, R53, R55 ;  /* 0x000000352a377223 */ /* 0x000fc80000010037 */
[----:B------:R-:W-:Y:S02]  /*8df0*/  F2FP.F16.F32.PACK_AB R38, R38, R59 ;  /* 0x0000003b2626723e */ /* 0x000fe400000000ff */
[----:B------:R-:W-:-:S07]  /*8e00*/  F2FP.F16.F32.PACK_AB R42, R55, R170 ;  /* 0x000000aa372a723e */ /* 0x000fce00000000ff */
.L_x_2958:
[----:B------:R-:W-:Y:S05]  /*8e10*/  BSYNC B2 ;  /* 0x0000000000027941 */ /* 0x000fea0003800000 */
.L_x_2957:
[----:B------:R-:W-:Y:S02]  /*8e20*/  ULDC.64 UR4, c[0x0][0x208] ;  /* 0x0000820000047ab9 */ /* 0x000fe40000000a00 */
[----:B---3--:R4:W-:Y:S04]  /*8e30*/  STG.E.128 desc[UR4][R44.64], R36 ;  /* 0x000000242c007986 */ /* 0x0089e8000c101d04 */
[----:B--2---:R4:W-:Y:S02]  /*8e40*/  @!P3 STG.E.128 desc[UR4][R46.64], R40 ;  /* 0x000000282e00b986 */ /* 0x0049e4000c101d04 */
.L_x_2952:
[----:B------:R-:W-:Y:S05]  /*8e50*/  BSYNC B1 ;  /* 0x0000000000017941 */ /* 0x000fea0003800000 */
.L_x_2951:
[----:B--2-4-:R-:W-:Y:S02]  /*8e60*/  VIADD R37, R212, 0x40 ;  /* 0x00000040d4257836 */ /* 0x014fe40000000000 */
        /* <DEDUP_REMOVED lines=24> */
[----:B------:R-:W-:Y:S01]  /*8ff0*/  IADD3 R36, R37, R36, RZ ;  /* 0x0000002425247210 */ /* 0x000fe20007ffe0ff */
[----:B------:R-:W-:Y:S01]  /*9000*/  IMAD R37, R17, 0x5000, R132 ;  /* 0x0000500011257824 */ /* 0x000fe200078e0284 */
[C---:B------:R-:W-:Y:S02]  /*9010*/  LEA R44, P4, R38.reuse, R116, 0x1 ;  /* 0x00000074262c7211 */ /* 0x040fe400078808ff */
[----:B------:R-:W-:Y:S01]  /*9020*/  @!P3 SHF.R.S32.HI R48, RZ, 0x1f, R47 ;  /* 0x0000001fff30b819 */ /* 0x000fe2000001142f */
[----:B------:R-:W-:Y:S01]  /*9030*/  IMAD R37, R37, 0x2, R16 ;  /* 0x0000000225257824 */ /* 0x000fe200078e0210 */
[----:B------:R-:W-:Y:S01]  /*9040*/  LEA.HI.X R45, R38, R117, R39, 0x1, P4 ;  /* 0x00000075262d7211 */ /* 0x000fe200020f0c27 */
[----:B------:R-:W-:Y:S01]  /*9050*/  IMAD R39, R17, 0x5000, R36 ;  /* 0x0000500011277824 */ /* 0x000fe200078e0224 */
[----:B------:R-:W-:-:S03]  /*9060*/  @!P3 IADD3 R47, P4, P5, R96, R126, R47 ;  /* 0x0000007e602fb210 */ /* 0x000fc60007d9e02f */
[----:B------:R-:W-:Y:S01]  /*9070*/  IMAD R40, R39, 0x2, R16 ;  /* 0x0000000227287824 */ /* 0x000fe200078e0210 */
[----:B------:R-:W-:Y:S01]  /*9080*/  @!P3 IADD3.X R48, R92, R49, R48, P4, P5 ;  /* 0x000000315c30b210 */ /* 0x000fe200027ea430 */
[----:B------:R-:W2:Y:S01]  /*9090*/  LDS.128 R36, [R37+0x24400] ;  /* 0x0244000025247984 */ /* 0x000ea20000000c00 */
[----:B------:R-:W-:Y:S02]  /*90a0*/  ISETP.GE.AND P5, PT, R18, R115, PT ;  /* 0x000000731200720c */ /* 0x000fe40003fa6270 */
[C---:B------:R-:W-:Y:S01]  /*90b0*/  @!P3 LEA R46, P4, R47.reuse, R116, 0x1 ;  /* 0x000000742f2eb211 */ /* 0x040fe200078808ff */
[----:B------:R-:W3:Y:S03]  /*90c0*/  LDS.128 R40, [R40+0x24400] ;  /* 0x0244000028287984 */ /* 0x000ee60000000c00 */
[----:B------:R-:W-:-:S07]  /*90d0*/  @!P3 LEA.HI.X R47, R47, R117, R48, 0x1, P4 ;  /* 0x000000752f2fb211 */ /* 0x000fce00020f0c30 */
[----:B------:R-:W-:Y:S05]  /*90e0*/  @P5 BRA `(.L_x_2962) ;  /* 0x00000004005c5947 */ /* 0x000fea0003800000 */
[----:B--2---:R-:W-:Y:S01]  /*90f0*/  IMAD.MOV.U32 R53, RZ, RZ, R36 ;  /* 0x000000ffff357224 */ /* 0x004fe200078e0024 */
[----:B------:R-:W-:Y:S01]  /*9100*/  SHF.R.U32.HI R58, RZ, 0x10, R81 ;  /* 0x00000010ff3a7819 */ /* 0x000fe20000011651 */
[----:B---3--:R-:W-:Y:S01]  /*9110*/  IMAD.MOV.U32 R36, RZ, RZ, R41 ;  /* 0x000000ffff247224 */ /* 0x008fe200078e0029 */
        /* <DEDUP_REMOVED lines=21> */
[C---:B------:R-:W-:Y:S01]  /*9270*/  FMUL.FTZ R58, R39.reuse, R58 ;  /* 0x0000003a273a7220 */ /* 0x040fe20000410000 */
        /* <DEDUP_REMOVED lines=10> */
[----:B------:R-:W-:Y:S02]  /*9320*/  HADD2.F32 R62, -RZ, R62.H0_H0 ;  /* 0x2000003eff3e7230 */ /* 0x000fe40000004100 */
[----:B------:R-:W-:Y:S01]  /*9330*/  FMUL.FTZ R59, R43, R59 ;  /* 0x0000003b2b3b7220 */ /* 0x000fe20000410000 */
[----:B------:R-:W-:-:S02]  /*9340*/  HADD2.F32 R58, -RZ, R155.H1_H1 ;  /* 0x3000009bff3a7230 */ /* 0x000fc40000004100 */
[----:B------:R-:W-:Y:S02]  /*9350*/  HADD2.F32 R55, -RZ, R41.H1_H1 ;  /* 0x30000029ff377230 */ /* 0x000fe40000004100 */
[----:B------:R-:W-:Y:S01]  /*9360*/  FMUL.FTZ R66, R57, R62 ;  /* 0x0000003e39427220 */ /* 0x000fe20000410000 */
[----:B------:R-:W-:Y:S02]  /*9370*/  HADD2.F32 R60, -RZ, R74.H0_H0 ;  /* 0x2000004aff3c7230 */ /* 0x000fe40000004100 */
[-C--:B------:R-:W-:Y:S01]  /*9380*/  FFMA.FTZ R41, R43, R58.reuse, -R64 ;  /* 0x0000003a2b297223 */ /* 0x080fe20000010840 */
[----:B------:R-:W-:Y:S01]  /*9390*/  FFMA.FTZ R43, R56, R58, R59 ;  /* 0x0000003a382b7223 */ /* 0x000fe2000001003b */
[----:B------:R-:W-:Y:S02]  /*93a0*/  HADD2.F32 R56, -RZ, R52.H0_H0 ;  /* 0x20000034ff387230 */ /* 0x000fe40000004100 */
[C---:B------:R-:W-:Y:S01]  /*93b0*/  FMUL.FTZ R62, R55.reuse, R62 ;  /* 0x0000003e373e7220 */ /* 0x040fe20000410000 */
[----:B------:R-:W-:Y:S01]  /*93c0*/  FFMA.FTZ R66, R55, R60, -R66 ;  /* 0x0000003c37427223 */ /* 0x000fe20000010842 */
[----:B------:R-:W-:-:S02]  /*93d0*/  HADD2.F32 R167, -RZ, R167.H0_H0 ;  /* 0x200000a7ffa77230 */ /* 0x000fc40000004100 */
[--C-:B------:R-:W-:Y:S02]  /*93e0*/  HADD2.F32 R52, -RZ, R53.reuse.H0_H0 ;  /* 0x20000035ff347230 */ /* 0x100fe40000004100 */
[----:B------:R-:W-:Y:S01]  /*93f0*/  FFMA.FTZ R62, R57, R60, R62 ;  /* 0x0000003c393e7223 */ /* 0x000fe2000001003e */
[--C-:B------:R-:W-:Y:S01]  /*9400*/  HADD2.F32 R55, -RZ, R54.reuse.H0_H0 ;  /* 0x20000036ff377230 */ /* 0x100fe20000004100 */
[----:B------:R-:W-:Y:S01]  /*9410*/  F2FP.F16.F32.PACK_AB R66, R66, R41 ;  /* 0x000000294242723e */ /* 0x000fe200000000ff */
[----:B------:R-:W-:Y:S02]  /*9420*/  HADD2.F32 R54, -RZ, R54.H1_H1 ;  /* 0x30000036ff367230 */ /* 0x000fe40000004100 */
[-C--:B------:R-:W-:Y:S01]  /*9430*/  FMUL.FTZ R58, R52, R167.reuse ;  /* 0x000000a7343a7220 */ /* 0x080fe20000410000 */
[----:B------:R-:W-:Y:S02]  /*9440*/  HADD2.F32 R53, -RZ, R53.H1_H1 ;  /* 0x30000035ff357230 */ /* 0x000fe40000004100 */
[----:B------:R-:W-:Y:S01]  /*9450*/  FMUL.FTZ R57, R55, R167 ;  /* 0x000000a737397220 */ /* 0x000fe20000410000 */
[----:B------:R-:W-:-:S02]  /*9460*/  HADD2.F32 R165, -RZ, R165.H0_H0 ;  /* 0x200000a5ffa57230 */ /* 0x000fc40000004100 */
[CC--:B------:R-:W-:Y:S01]  /*9470*/  FMUL.FTZ R60, R54.reuse, R56.reuse ;  /* 0x00000038363c7220 */ /* 0x0c0fe20000410000 */
[----:B------:R-:W-:Y:S02]  /*9480*/  HADD2.F32 R50, -RZ, R50.H0_H0 ;  /* 0x20000032ff327230 */ /* 0x000fe40000004100 */
[----:B------:R-:W-:Y:S01]  /*9490*/  FMUL.FTZ R59, R53, R56 ;  /* 0x00000038353b7220 */ /* 0x000fe20000410000 */
[----:B------:R-:W-:Y:S02]  /*94a0*/  HADD2.F32 R166, -RZ, R166.H0_H0 ;  /* 0x200000a6ffa67230 */ /* 0x000fe40000004100 */
[----:B------:R-:W-:Y:S01]  /*94b0*/  FFMA.FTZ R58, R55, R165, R58 ;  /* 0x000000a5373a7223 */ /* 0x000fe2000001003a */
[----:B------:R-:W-:Y:S02]  /*94c0*/  HADD2.F32 R55, -RZ, R51.H0_H0 ;  /* 0x20000033ff377230 */ /* 0x000fe40000004100 */
[-C--:B------:R-:W-:Y:S01]  /*94d0*/  FFMA.FTZ R60, R53, R50.reuse, -R60 ;  /* 0x00000032353c7223 */ /* 0x080fe2000001083c */
[----:B------:R-:W-:Y:S01]  /*94e0*/  FFMA.FTZ R59, R54, R50, R59 ;  /* 0x00000032363b7223 */ /* 0x000fe2000001003b */
[----:B------:R-:W-:-:S02]  /*94f0*/  HADD2.F32 R51, -RZ, R42.H0_H0 ;  /* 0x2000002aff337230 */ /* 0x000fc40000004100 */
[----:B------:R-:W-:Y:S01]  /*9500*/  FFMA.FTZ R57, R52, R165, -R57 ;  /* 0x000000a534397223 */ /* 0x000fe20000010839 */
[----:B------:R-:W-:Y:S01]  /*9510*/  HADD2.F32 R50, -RZ, R38.H0_H0 ;  /* 0x20000026ff327230 */ /* 0x000fe20000004100 */
[----:B------:R-:W-:Y:S01]  /*9520*/  F2FP.F16.F32.PACK_AB R41, R40, R37 ;  /* 0x000000252829723e */ /* 0x000fe200000000ff */
[----:B------:R-:W-:Y:S02]  /*9530*/  HADD2.F32 R42, -RZ, R42.H1_H1 ;  /* 0x3000002aff2a7230 */ /* 0x000fe40000004100 */
[-C--:B------:R-:W-:Y:S01]  /*9540*/  FMUL.FTZ R61, R51, R166.reuse ;  /* 0x000000a6333d7220 */ /* 0x080fe20000410000 */
[----:B------:R-:W-:Y:S02]  /*9550*/  HADD2.F32 R38, -RZ, R38.H1_H1 ;  /* 0x30000026ff267230 */ /* 0x000fe40000004100 */
[----:B------:R-:W-:Y:S01]  /*9560*/  FMUL.FTZ R166, R50, R166 ;  /* 0x000000a632a67220 */ /* 0x000fe20000410000 */
[----:B------:R-:W-:Y:S02]  /*9570*/  HADD2.F32 R155, -RZ, R155.H0_H0 ;  /* 0x2000009bff9b7230 */ /* 0x000fe40000004100 */
[----:B------:R-:W-:Y:S01]  /*9580*/  FMUL.FTZ R63, R42, R55 ;  /* 0x000000372a3f7220 */ /* 0x000fe20000410000 */
[----:B------:R-:W-:-:S02]  /*9590*/  HADD2.F32 R53, -RZ, R48.H0_H0 ;  /* 0x20000030ff357230 */ /* 0x000fc40000004100 */
[----:B------:R-:W-:Y:S01]  /*95a0*/  FMUL.FTZ R55, R38, R55 ;  /* 0x0000003726377220 */ /* 0x000fe20000410000 */
[----:B------:R-:W-:Y:S02]  /*95b0*/  IMAD.MOV.U32 R37, RZ, RZ, R39 ;  /* 0x000000ffff257224 */ /* 0x000fe400078e0027 */
[-C--:B------:R-:W-:Y:S01]  /*95c0*/  FFMA.FTZ R61, R50, R155.reuse, -R61 ;  /* 0x0000009b323d7223 */ /* 0x080fe2000001083d */
[----:B------:R-:W-:Y:S01]  /*95d0*/  FFMA.FTZ R166, R51, R155, R166 ;  /* 0x0000009b33a67223 */ /* 0x000fe200000100a6 */
[-C--:B------:R-:W-:Y:S01]  /*95e0*/  FFMA.FTZ R38, R38, R53.reuse, -R63 ;  /* 0x0000003526267223 */ /* 0x080fe2000001083f */
[----:B------:R-:W-:Y:S01]  /*95f0*/  FFMA.FTZ R55, R42, R53, R55 ;  /* 0x000000352a377223 */ /* 0x000fe20000010037 */
[----:B------:R-:W-:Y:S01]  /*9600*/  F2FP.F16.F32.PACK_AB R43, R62, R43 ;  /* 0x0000002b3e2b723e */ /* 0x000fe200000000ff */
[----:B------:R-:W-:Y:S01]  /*9610*/  IMAD.MOV.U32 R39, RZ, RZ, R66 ;  /* 0x000000ffff277224 */ /* 0x000fe200078e0042 */
[----:B------:R-:W-:Y:S02]  /*9620*/  F2FP.F16.F32.PACK_AB R36, R60, R57 ;  /* 0x000000393c24723e */ /* 0x000fe400000000ff */
[----:B------:R-:W-:-:S02]  /*9630*/  F2FP.F16.F32.PACK_AB R40, R59, R58 ;  /* 0x0000003a3b28723e */ /* 0x000fc400000000ff */
[----:B------:R-:W-:Y:S02]  /*9640*/  F2FP.F16.F32.PACK_AB R38, R38, R61 ;  /* 0x0000003d2626723e */ /* 0x000fe400000000ff */
[----:B------:R-:W-:-:S07]  /*9650*/  F2FP.F16.F32.PACK_AB R42, R55, R166 ;  /* 0x000000a6372a723e */ /* 0x000fce00000000ff */
.L_x_2962:
[----:B------:R-:W-:Y:S05]  /*9660*/  BSYNC B2 ;  /* 0x0000000000027941 */ /* 0x000fea0003800000 */
.L_x_2961:
[----:B------:R-:W-:Y:S02]  /*9670*/  ULDC.64 UR4, c[0x0][0x208] ;  /* 0x0000820000047ab9 */ /* 0x000fe40000000a00 */
[----:B--2---:R2:W-:Y:S04]  /*9680*/  STG.E.128 desc[UR4][R44.64], R36 ;  /* 0x000000242c007986 */ /* 0x0045e8000c101d04 */
[----:B---3--:R2:W-:Y:S02]  /*9690*/  @!P3 STG.E.128 desc[UR4][R46.64], R40 ;  /* 0x000000282e00b986 */ /* 0x0085e4000c101d04 */
.L_x_2960:
[----:B------:R-:W-:Y:S05]  /*96a0*/  BSYNC B1 ;  /* 0x0000000000017941 */ /* 0x000fea0003800000 */
.L_x_2959:
[----:B------:R-:W-:-:S13]  /*96b0*/  ISETP.NE.AND P3, PT, R10, RZ, PT ;  /* 0x000000ff0a00720c */ /* 0x000fda0003f65270 */
[----:B------:R-:W-:Y:S05]  /*96c0*/  @!P3 BRA `(.L_x_2919) ;  /* 0x0000000800f4b947 */ /* 0x000fea0003800000 */
[----:B------:R-:W-:Y:S01]  /*96d0*/  SEL R146, R118, R146, !P1 ;  /* 0x0000009276927207 */ /* 0x000fe20004800000 */
[----:B------:R-:W-:Y:S01]  /*96e0*/  BSSY B1, `(.L_x_2963) ;  /* 0x000006e000017945 */ /* 0x000fe20003800000 */
[----:B--2---:R-:W-:Y:S02]  /*96f0*/  SHF.R.U32.HI R38, RZ, 0x3, R223 ;  /* 0x00000003ff267819 */ /* 0x004fe400000116df */
        /* <DEDUP_REMOVED lines=18> */
[--C-:B------:R-:W-:Y:S02]  /*9820*/  IMAD R37, R37, 0x2, R16.reuse ;  /* 0x0000000225257824 */ /* 0x100fe400078e0210 */
[----:B------:R-:W-:-:S04]  /*9830*/  IMAD R40, R39, 0x2, R16 ;  /* 0x0000000227287824 */ /* 0x000fc800078e0210 */
[----:B------:R-:W2:Y:S04]  /*9840*/  LDS.128 R36, [R37+0x24400] ;  /* 0x0244000025247984 */ /* 0x000ea80000000c00 */
[----:B------:R-:W3:Y:S01]  /*9850*/  LDS.128 R40, [R40+0x24400] ;  /* 0x0244000028287984 */ /* 0x000ee20000000c00 */
[----:B------:R-:W-:Y:S05]  /*9860*/  @P4 BRA `(.L_x_2964) ;  /* 0x0000000400544947 */ /* 0x000fea0003800000 */
[----:B------:R-:W-:Y:S01]  /*9870*/  SHF.R.U32.HI R58, RZ, 0x10, R77 ;  /* 0x00000010ff3a7819 */ /* 0x000fe2000001164d */
[----:B---3--:R-:W-:Y:S01]  /*9880*/  IMAD.MOV.U32 R53, RZ, RZ, R43 ;  /* 0x000000ffff357224 */ /* 0x008fe200078e002b */
[----:B------:R-:W-:Y:S01]  /*9890*/  MOV R52, R40 ;  /* 0x0000002800347202 */ /* 0x000fe20000000f00 */
[--C-:B------:R-:W-:Y:S01]  /*98a0*/  HADD2.F32 R43, -RZ, R41.reuse.H0_H0 ;  /* 0x20000029ff2b7230 */ /* 0x100fe20000004100 */
[----:B------:R-:W-:Y:S01]  /*98b0*/  SHF.R.U32.HI R56, RZ, 0x10, R69 ;  /* 0x00000010ff387819 */ /* 0x000fe20000011645 */
[----:B--2---:R-:W-:Y:S01]  /*98c0*/  IMAD.MOV.U32 R40, RZ, RZ, R39 ;  /* 0x000000ffff287224 */ /* 0x004fe200078e0027 */
[--C-:B------:R-:W-:Y:S01]  /*98d0*/  SHF.R.U64 R48, R78, 0x10, R79.reuse ;  /* 0x000000104e307819 */ /* 0x100fe2000000124f */
[----:B------:R-:W-:Y:S01]  /*98e0*/  HADD2.F32 R41, -RZ, R41.H1_H1 ;  /* 0x30000029ff297230 */ /* 0x000fe20000004100 */
[----:B------:R-:W-:Y:S01]  /*98f0*/  SHF.R.U32.HI R78, RZ, 0x10, R79 ;  /* 0x00000010ff4e7819 */ /* 0x000fe2000001164f */
[----:B------:R-:W-:Y:S01]  /*9900*/  HADD2.F32 R58, -RZ, R58.H0_H0 ;  /* 0x2000003aff3a7230 */ /* 0x000fe20000004100 */
[--C-:B------:R-:W-:Y:S01]  /*9910*/  SHF.R.U64 R46, R70, 0x10, R71.reuse ;  /* 0x00000010462e7819 */ /* 0x100fe20000001247 */
[----:B------:R-:W-:Y:S01]  /*9920*/  HADD2.F32 R39, -RZ, R37.H1_H1 ;  /* 0x30000025ff277230 */ /* 0x000fe20000004100 */
[----:B------:R-:W-:Y:S01]  /*9930*/  SHF.R.U32.HI R70, RZ, 0x10, R71 ;  /* 0x00000010ff467819 */ /* 0x000fe20000011647 */
[----:B------:R-:W-:-:S02]  /*9940*/  IMAD.MOV.U32 R51, RZ, RZ, R36 ;  /* 0x000000ffff337224 */ /* 0x000fc400078e0024 */
[-C--:B------:R-:W-:Y:S01]  /*9950*/  FMUL.FTZ R62, R41, R58.reuse ;  /* 0x0000003a293e7220 */ /* 0x080fe20000410000 */
[----:B------:R-:W-:Y:S02]  /*9960*/  HADD2.F32 R55, -RZ, R154.H1_H1 ;  /* 0x3000009aff377230 */ /* 0x000fe40000004100 */
[----:B------:R-:W-:Y:S01]  /*9970*/  FMUL.FTZ R58, R39, R58 ;  /* 0x0000003a273a7220 */ /* 0x000fe20000410000 */
[----:B------:R-:W-:Y:S01]  /*9980*/  HADD2.F32 R56, -RZ, R56.H0_H0 ;  /* 0x20000038ff387230 */ /* 0x000fe20000004100 */
[----:B------:R-:W-:Y:S01]  /*9990*/  SHF.R.U64 R61, R76, 0x10, R77 ;  /* 0x000000104c3d7819 */ /* 0x000fe2000000124d */
[----:B------:R-:W-:Y:S02]  /*99a0*/  HADD2.F32 R36, -RZ, R37.H0_H0 ;  /* 0x20000025ff247230 */ /* 0x000fe40000004100 */
[----:B------:R-:W-:Y:S01]  /*99b0*/  FMUL.FTZ R37, R43, R55 ;  /* 0x000000372b257220 */ /* 0x000fe20000410000 */
[----:B------:R-:W-:Y:S02]  /*99c0*/  HADD2.F32 R54, -RZ, R152.H1_H1 ;  /* 0x30000098ff367230 */ /* 0x000fe40000004100 */
[----:B------:R-:W-:Y:S01]  /*99d0*/  FFMA.FTZ R58, R41, R56, R58 ;  /* 0x00000038293a7223 */ /* 0x000fe2000001003a */
[----:B------:R-:W-:-:S02]  /*99e0*/  HADD2.F32 R41, -RZ, R53.H0_H0 ;  /* 0x20000035ff297230 */ /* 0x000fc40000004100 */
[C---:B------:R-:W-:Y:S01]  /*99f0*/  FMUL.FTZ R60, R36.reuse, R55 ;  /* 0x00000037243c7220 */ /* 0x040fe20000410000 */
[----:B------:R-:W-:Y:S01]  /*9a00*/  FFMA.FTZ R57, R39, R56, -R62 ;  /* 0x0000003827397223 */ /* 0x000fe2000001083e */
[----:B------:R-:W-:Y:S02]  /*9a10*/  HADD2.F32 R53, -RZ, R53.H1_H1 ;  /* 0x30000035ff357230 */ /* 0x000fe40000004100 */
[-C--:B------:R-:W-:Y:S01]  /*9a20*/  FFMA.FTZ R36, R36, R54.reuse, -R37 ;  /* 0x0000003624247223 */ /* 0x080fe20000010825 */
[----:B------:R-:W-:Y:S02]  /*9a30*/  HADD2.F32 R55, -RZ, R78.H0_H0 ;  /* 0x2000004eff377230 */ /* 0x000fe40000004100 */
[----:B------:R-:W-:Y:S01]  /*9a40*/  FFMA.FTZ R37, R43, R54, R60 ;  /* 0x000000362b257223 */ /* 0x000fe2000001003c */
[----:B------:R-:W-:Y:S01]  /*9a50*/  HADD2.F32 R56, -RZ, R153.H1_H1 ;  /* 0x30000099ff387230 */ /* 0x000fe20000004100 */
[----:B------:R-:W-:Y:S01]  /*9a60*/  SHF.R.U64 R50, R68, 0x10, R69 ;  /* 0x0000001044327819 */ /* 0x000fe20000001245 */
[----:B------:R-:W-:-:S02]  /*9a70*/  HADD2.F32 R39, -RZ, R40.H0_H0 ;  /* 0x20000028ff277230 */ /* 0x000fc40000004100 */
[-C--:B------:R-:W-:Y:S01]  /*9a80*/  FMUL.FTZ R59, R53, R55.reuse ;  /* 0x00000037353b7220 */ /* 0x080fe20000410000 */
[----:B------:R-:W-:Y:S02]  /*9a90*/  HADD2.F32 R40, -RZ, R40.H1_H1 ;  /* 0x30000028ff287230 */ /* 0x000fe40000004100 */
[-C--:B------:R-:W-:Y:S01]  /*9aa0*/  FMUL.FTZ R60, R41, R56.reuse ;  /* 0x00000038293c7220 */ /* 0x080fe20000410000 */
[----:B------:R-:W-:Y:S02]  /*9ab0*/  HADD2.F32 R43, -RZ, R70.H0_H0 ;  /* 0x20000046ff2b7230 */ /* 0x000fe40000004100 */
[----:B------:R-:W-:Y:S01]  /*9ac0*/  FMUL.FTZ R56, R39, R56 ;  /* 0x0000003827387220 */ /* 0x000fe20000410000 */
[----:B------:R-:W-:Y:S02]  /*9ad0*/  HADD2.F32 R54, -RZ, R151.H1_H1 ;  /* 0x30000097ff367230 */ /* 0x000fe40000004100 */
[----:B------:R-:W-:Y:S01]  /*9ae0*/  FMUL.FTZ R62, R40, R55 ;  /* 0x00000037283e7220 */ /* 0x000fe20000410000 */
[----:B------:R-:W-:-:S02]  /*9af0*/  HADD2.F32 R154, -RZ, R154.H0_H0 ;  /* 0x2000009aff9a7230 */ /* 0x000fc40000004100 */
[-C--:B------:R-:W-:Y:S01]  /*9b00*/  FFMA.FTZ R59, R40, R43.reuse, -R59 ;  /* 0x0000002b283b7223 */ /* 0x080fe2000001083b */
[----:B------:R-:W-:Y:S02]  /*9b10*/  HADD2.F32 R40, -RZ, R52.H0_H0 ;  /* 0x20000034ff287230 */ /* 0x000fe40000004100 */
[-C--:B------:R-:W-:Y:S01]  /*9b20*/  FFMA.FTZ R60, R39, R54.reuse, -R60 ;  /* 0x00000036273c7223 */ /* 0x080fe2000001083c */
[----:B------:R-:W-:Y:S02]  /*9b30*/  HADD2.F32 R39, -RZ, R51.H0_H0 ;  /* 0x20000033ff277230 */ /* 0x000fe40000004100 */
[----:B------:R-:W-:Y:S01]  /*9b40*/  FFMA.FTZ R55, R41, R54, R56 ;  /* 0x0000003629377223 */ /* 0x000fe20000010038 */
[----:B------:R-:W-:Y:S02]  /*9b50*/  HADD2.F32 R151, -RZ, R151.H0_H0 ;  /* 0x20000097ff977230 */ /* 0x000fe40000004100 */
[----:B------:R-:W-:Y:S01]  /*9b60*/  FFMA.FTZ R62, R53, R43, R62 ;  /* 0x0000002b353e7223 */ /* 0x000fe2000001003e */
[----:B------:R-:W-:-:S02]  /*9b70*/  HADD2.F32 R41, -RZ, R61.H0_H0 ;  /* 0x2000003dff297230 */ /* 0x000fc40000004100 */
[-C--:B------:R-:W-:Y:S01]  /*9b80*/  FMUL.FTZ R54, R40, R154.reuse ;  /* 0x0000009a28367220 */ /* 0x080fe20000410000 */
[----:B------:R-:W-:Y:S02]  /*9b90*/  HADD2.F32 R52, -RZ, R52.H1_H1 ;  /* 0x30000034ff347230 */ /* 0x000fe40000004100 */
[C---:B------:R-:W-:Y:S01]  /*9ba0*/  FMUL.FTZ R43, R39.reuse, R154 ;  /* 0x0000009a272b7220 */ /* 0x040fe20000410000 */
[----:B------:R-:W-:Y:S02]  /*9bb0*/  HADD2.F32 R51, -RZ, R51.H1_H1 ;  /* 0x30000033ff337230 */ /* 0x000fe40000004100 */
[----:B------:R-:W-:Y:S01]  /*9bc0*/  FFMA.FTZ R54, R39, R151, -R54 ;  /* 0x0000009727367223 */ /* 0x000fe20000010836 */
[----:B------:R-:W-:Y:S02]  /*9bd0*/  HADD2.F32 R50, -RZ, R50.H0_H0 ;  /* 0x20000032ff327230 */ /* 0x000fe40000004100 */
[----:B------:R-:W-:Y:S01]  /*9be0*/  FMUL.FTZ R56, R52, R41 ;  /* 0x0000002934387220 */ /* 0x000fe20000410000 */
[----:B------:R-:W-:Y:S01]  /*9bf0*/  FFMA.FTZ R151, R40, R151, R43 ;  /* 0x0000009728977223 */ /* 0x000fe2000001002b */
[----:B------:R-:W-:Y:S01]  /*9c00*/  FMUL.FTZ R41, R51, R41 ;  /* 0x0000002933297220 */ /* 0x000fe20000410000 */
[----:B------:R-:W-:-:S02]  /*9c10*/  HADD2.F32 R40, -RZ, R42.H0_H0 ;  /* 0x2000002aff287230 */ /* 0x000fc40000004100 */
[-C--:B------:R-:W-:Y:S01]  /*9c20*/  FFMA.FTZ R51, R51, R50.reuse, -R56 ;  /* 0x0000003233337223 */ /* 0x080fe20000010838 */
[----:B------:R-:W-:Y:S02]  /*9c30*/  HADD2.F32 R153, -RZ, R153.H0_H0 ;  /* 0x20000099ff997230 */ /* 0x000fe40000004100 */
[----:B------:R-:W-:Y:S01]  /*9c40*/  FFMA.FTZ R50, R52, R50, R41 ;  /* 0x0000003234327223 */ /* 0x000fe20000010029 */
[----:B------:R-:W-:Y:S01]  /*9c50*/  HADD2.F32 R43, -RZ, R48.H0_H0 ;  /* 0x20000030ff2b7230 */ /* 0x000fe20000004100 */
[----:B------:R-:W-:Y:S01]  /*9c60*/  F2FP.F16.F32.PACK_AB R57, R57, R36 ;  /* 0x000000243939723e */ /* 0x000fe200000000ff */
[----:B------:R-:W-:Y:S01]  /*9c70*/  HADD2.F32 R39, -RZ, R38.H0_H0 ;  /* 0x20000026ff277230 */ /* 0x000fe20000004100 */
[----:B------:R-:W-:Y:S01]  /*9c80*/  F2FP.F16.F32.PACK_AB R36, R51, R54 ;  /* 0x000000363324723e */ /* 0x000fe200000000ff */
[----:B------:R-:W-:Y:S02]  /*9c90*/  HADD2.F32 R42, -RZ, R42.H1_H1 ;  /* 0x3000002aff2a7230 */ /* 0x000fe40000004100 */
[----:B------:R-:W-:-:S02]  /*9ca0*/  HADD2.F32 R38, -RZ, R38.H1_H1 ;  /* 0x30000026ff267230 */ /* 0x000fc40000004100 */
[----:B------:R-:W-:Y:S02]  /*9cb0*/  HADD2.F32 R41, -RZ, R46.H0_H0 ;  /* 0x2000002eff297230 */ /* 0x000fe40000004100 */
[----:B------:R-:W-:Y:S01]  /*9cc0*/  FMUL.FTZ R46, R40, R153 ;  /* 0x00000099282e7220 */ /* 0x000fe20000410000 */
[----:B------:R-:W-:Y:S02]  /*9cd0*/  HADD2.F32 R152, -RZ, R152.H0_H0 ;  /* 0x20000098ff987230 */ /* 0x000fe40000004100 */
[----:B------:R-:W-:Y:S01]  /*9ce0*/  FMUL.FTZ R53, R42, R43 ;  /* 0x0000002b2a357220 */ /* 0x000fe20000410000 */
[C---:B------:R-:W-:Y:S01]  /*9cf0*/  FMUL.FTZ R153, R39.reuse, R153 ;  /* 0x0000009927997220 */ /* 0x040fe20000410000 */
[----:B------:R-:W-:Y:S01]  /*9d00*/  FMUL.FTZ R43, R38, R43 ;  /* 0x0000002b262b7220 */ /* 0x000fe20000410000 */
[-C--:B------:R-:W-:Y:S02]  /*9d10*/  FFMA.FTZ R46, R39, R152.reuse, -R46 ;  /* 0x00000098272e7223 */ /* 0x080fe4000001082e */
[----:B------:R-:W-:Y:S01]  /*9d20*/  FFMA.FTZ R153, R40, R152, R153 ;  /* 0x0000009828997223 */ /* 0x000fe20000010099 */
[-C--:B------:R-:W-:Y:S01]  /*9d30*/  FFMA.FTZ R53, R38, R41.reuse, -R53 ;  /* 0x0000002926357223 */ /* 0x080fe20000010835 */
[----:B------:R-:W-:Y:S01]  /*9d40*/  FFMA.FTZ R42, R42, R41, R43 ;  /* 0x000000292a2a7223 */ /* 0x000fe2000001002b */
[----:B------:R-:W-:Y:S01]  /*9d50*/  F2FP.F16.F32.PACK_AB R41, R58, R37 ;  /* 0x000000253a29723e */ /* 0x000fe200000000ff */
[----:B------:R-:W-:Y:S01]  /*9d60*/  IMAD.MOV.U32 R37, RZ, RZ, R57 ;  /* 0x000000ffff257224 */ /* 0x000fe200078e0039 */
[----:B------:R-:W-:-:S02]  /*9d70*/  F2FP.F16.F32.PACK_AB R39, R59, R60 ;  /* 0x0000003c3b27723e */ /* 0x000fc400000000ff */
[----:B------:R-:W-:Y:S02]  /*9d80*/  F2FP.F16.F32.PACK_AB R43, R62, R55 ;  /* 0x000000373e2b723e */ /* 0x000fe400000000ff */
[----:B------:R-:W-:Y:S02]  /*9d90*/  F2FP.F16.F32.PACK_AB R40, R50, R151 ;  /* 0x000000973228723e */ /* 0x000fe400000000ff */
[----:B------:R-:W-:Y:S02]  /*9da0*/  F2FP.F16.F32.PACK_AB R38, R53, R46 ;  /* 0x0000002e3526723e */ /* 0x000fe400000000ff */
[----:B------:R-:W-:-:S07]  /*9db0*/  F2FP.F16.F32.PACK_AB R42, R42, R153 ;  /* 0x000000992a2a723e */ /* 0x000fce00000000ff */
.L_x_2964:
[----:B------:R-:W-:Y:S05]  /*9dc0*/  BSYNC B1 ;  /* 0x0000000000017941 */ /* 0x000fea0003800000 */
.L_x_2963:
[----:B------:R-:W-:Y:S01]  /*9dd0*/  ISETP.GE.AND P3, PT, R47, R144, PT ;  /* 0x000000902f00720c */ /* 0x000fe20003f66270 */
[----:B------:R-:W-:Y:S02]  /*9de0*/  ULDC.64 UR4, c[0x0][0x208] ;  /* 0x0000820000047ab9 */ /* 0x000fe40000000a00 */
[----:B--2---:R2:W-:Y:S10]  /*9df0*/  STG.E.128 desc[UR4][R44.64], R36 ;  /* 0x000000242c007986 */ /* 0x0045f4000c101d04 */
[----:B------:R-:W-:Y:S05]  /*9e00*/  @P3 BRA `(.L_x_2919) ;  /* 0x0000000400243947 */ /* 0x000fea0003800000 */
[--C-:B------:R-:W-:Y:S01]  /*9e10*/  IADD3 R126, P3, P4, R96, R126, R47.reuse ;  /* 0x0000007e607e7210 */ /* 0x100fe20007c7e02f */
[----:B------:R-:W-:Y:S01]  /*9e20*/  ULDC.64 UR4, c[0x0][0x208] ;  /* 0x0000820000047ab9 */ /* 0x000fe20000000a00 */
[----:B------:R-:W-:-:S04]  /*9e30*/  SHF.R.S32.HI R47, RZ, 0x1f, R47 ;  /* 0x0000001fff2f7819 */ /* 0x000fc8000001142f */
[----:B------:R-:W-:Y:S02]  /*9e40*/  IADD3.X R49, R92, R49, R47, P3, P4 ;  /* 0x000000315c317210 */ /* 0x000fe40001fe842f */
[----:B------:R-:W-:-:S04]  /*9e50*/  LEA R116, P3, R126, R116, 0x1 ;  /* 0x000000747e747211 */ /* 0x000fc800078608ff */
[----:B------:R-:W-:-:S05]  /*9e60*/  LEA.HI.X R117, R126, R117, R49, 0x1, P3 ;  /* 0x000000757e757211 */ /* 0x000fca00018f0c31 */
[----:B---3--:R3:W-:Y:S01]  /*9e70*/  STG.E.128 desc[UR4][R116.64], R40 ;  /* 0x0000002874007986 */ /* 0x0087e2000c101d04 */
[----:B------:R-:W-:Y:S05]  /*9e80*/  BRA `(.L_x_2919) ;  /* 0x0000000400047947 */ /* 0x000fea0003800000 */
.L_x_2876:
[----:B------:R-:W2:Y:S02]  /*9e90*/  LDL R36, [R1+0x5c] ;  /* 0x00005c0001247983 */ /* 0x000ea40000100800 */
[----:B--2---:R-:W-:-:S13]  /*9ea0*/  R2UR UR4, R36 ;  /* 0x00000000240472ca */ /* 0x004fda00000e0000 */
[----:B------:R-:W-:-:S06]  /*9eb0*/  UISETP.NE.AND UP0, UPT, UR4, 0x3, UPT ;  /* 0x000000030400788c */ /* 0x000fcc000bf05270 */
[----:B------:R-:W-:-:S13]  /*9ec0*/  PLOP3.LUT P2, PT, PT, PT, UP0, 0x80, 0x0 ;  /* 0x000000000000781c */ /* 0x000fda0003f4f008 */
[----:B------:R-:W-:Y:S05]  /*9ed0*/  @!P2 BRA `(.L_x_2965) ;  /* 0x000000000004a947 */ /* 0x000fea0003800000 */
[----:B------:R-:W-:Y:S01]  /*9ee0*/  BPT.TRAP 0x1 ;  /* 0x000000040000795c */ /* 0x000fe20000300000 */
.L_x_2965:
        /* <DEDUP_REMOVED lines=8> */
.L_x_3306:
[----:B------:R-:W-:Y:S05]  /*9f70*/  BSYNC B1 ;  /* 0x0000000000017941 */ /* 0x000fea0003800000 */
.L_x_2966:
        /* <DEDUP_REMOVED lines=15> */
.L_x_2969:
[----:B------:R-:W-:Y:S05]  /*a070*/  BSYNC B1 ;  /* 0x0000000000017941 */ /* 0x000fea0003800000 */
.L_x_2968:
        /* <DEDUP_REMOVED lines=17> */
.L_x_2971:
[----:B------:R-:W-:Y:S05]  /*a190*/  BSYNC B1 ;  /* 0x0000000000017941 */ /* 0x000fea0003800000 */
.L_x_2970:
        /* <DEDUP_REMOVED lines=16> */
.L_x_2919:
[----:B------:R-:W-:Y:S05]  /*a2a0*/  BSYNC B0 ;  /* 0x0000000000007941 */ /* 0x000fea0003800000 */
.L_x_2875:
        /* <DEDUP_REMOVED lines=17> */
.L_x_2973:
[----:B------:R-:W-:Y:S05]  /*a3c0*/  BSYNC B0 ;  /* 0x0000000000007941 */ /* 0x000fea0003800000 */
.L_x_2972:
[----:B------:R-:W2:Y:S01]  /*a3d0*/  SYNCS.PHASECHK.TRANS64.TRYWAIT P2, [R0+URZ+0x388b0], R114 ;  /* 0x0388b072000075a7 */ /* 0x000ea2000804017f */
[----:B------:R-:W-:Y:S01]  /*a3e0*/  ULDC.64 UR4, c[0x0][0x318] ;  /* 0x0000c60000047ab9 */ /* 0x000fe20000000a00 */
[----:B------:R-:W-:Y:S01]  /*a3f0*/  ULDC.64 UR60, c[0x0][0x328] ;  /* 0x0000ca00003c7ab9 */ /* 0x000fe20000000a00 */
[----:B-1----:R-:W-:Y:S01]  /*a400*/  IMAD.U32 R36, RZ, RZ, UR5 ;  /* 0x00000005ff247e24 */ /* 0x002fe2000f8e00ff */
[----:B------:R-:W-:Y:S01]  /*a410*/  BSSY B0, `(.L_x_2974) ;  /* 0x0000007000007945 */ /* 0x000fe20003800000 */
[----:B------:R-:W-:Y:S01]  /*a420*/  IMAD.U32 R37, RZ, RZ, UR4 ;  /* 0x00000004ff257e24 */ /* 0x000fe2000f8e00ff */
[----:B------:R-:W-:Y:S01]  /*a430*/  ISETP.GE.AND P4, PT, R212, R3, PT ;  /* 0x00000003d400720c */ /* 0x000fe20003f86270 */
[----:B------:R-:W-:Y:S01]  /*a440*/  IMAD.WIDE R48, R24, 0x50, R112 ;  /* 0x0000005018307825 */ /* 0x000fe200078e0270 */
[----:B------:R1:W-:Y:S04]  /*a450*/  STL [R1+0x8], R36 ;  /* 0x0000082401007387 */ /* 0x0003e80000100800 */
[----:B------:R1:W-:Y:S02]  /*a460*/  STL [R1+0x58], R37 ;  /* 0x0000582501007387 */ /* 0x0003e40000100800 */
[----:B-12---:R-:W-:Y:S05]  /*a470*/  @!P2 BRA `(.L_x_2975) ;  /* 0x000002680038a947 */ /* 0x006fea0003800000 */
.L_x_3307:
[----:B------:R-:W-:Y:S05]  /*a480*/  BSYNC B0 ;  /* 0x0000000000007941 */ /* 0x000fea0003800000 */
.L_x_2974:
[----:B------:R-:W-:Y:S04]  /*a490*/  BSSY B0, `(.L_x_2976) ;  /* 0x000001c000007945 */ /* 0x000fe80003800000 */
[----:B------:R-:W-:Y:S05]  /*a4a0*/  @P4 BRA `(.L_x_2977) ;  /* 0x0000000000684947 */ /* 0x000fea0003800000 */
[----:B------:R-:W2:Y:S01]  /*a4b0*/  LDL R37, [R1+0x58] ;  /* 0x0000580001257983 */ /* 0x000ea20000100800 */
[----:B------:R-:W-:-:S03]  /*a4c0*/  ULDC UR6, c[0x0][0x2f4] ;  /* 0x0000bd0000067ab9 */ /* 0x000fc60000000800 */
[----:B------:R-:W3:Y:S01]  /*a4d0*/  LDL R36, [R1+0x8] ;  /* 0x0000080001247983 */ /* 0x000ee20000100800 */
[----:B------:R-:W-:Y:S01]  /*a4e0*/  ISETP.GE.AND P5, PT, R18, UR6, PT ;  /* 0x0000000612007c0c */ /* 0x000fe2000bfa6270 */
[----:B------:R-:W-:Y:S01]  /*a4f0*/  IMAD R43, R49, UR60, RZ ;  /* 0x0000003c312b7c24 */ /* 0x000fe2000f8e02ff */
[----:B------:R-:W-:Y:S01]  /*a500*/  MOV R40, R94 ;  /* 0x0000005e00287202 */ /* 0x000fe20000000f00 */
[----:B------:R-:W-:Y:S01]  /*a510*/  IMAD.MOV.U32 R41, RZ, RZ, R5 ;  /* 0x000000ffff297224 */ /* 0x000fe200078e0005 */
[----:B------:R-:W-:Y:S01]  /*a520*/  ISETP.GE.AND P4, PT, R213, UR6, PT ;  /* 0x00000006d5007c0c */ /* 0x000fe2000bf86270 */
[C---:B------:R-:W-:Y:S02]  /*a530*/  IMAD R43, R48.reuse, UR61, R43 ;  /* 0x0000003d302b7c24 */ /* 0x040fe4000f8e022b */
[----:B------:R-:W-:-:S04]  /*a540*/  IMAD.WIDE.U32 R40, R48, UR60, R40 ;  /* 0x0000003c30287c25 */ /* 0x000fc8000f8e0028 */
[----:B------:R-:W-:Y:S01]  /*a550*/  IMAD.IADD R41, R41, 0x1, R43 ;  /* 0x0000000129297824 */ /* 0x000fe200078e022b */
[----:B--2---:R-:W-:Y:S02]  /*a560*/  R2UR UR4, R37 ;  /* 0x00000000250472ca */ /* 0x004fe400000e0000 */
[----:B---3--:R-:W-:Y:S02]  /*a570*/  R2UR UR7, R36 ;  /* 0x00000000240772ca */ /* 0x008fe400000e0000 */
[----:B0-----:R-:W0:Y:S09]  /*a580*/  @!P5 LDS.128 R36, [R4+0x400] ;  /* 0x000400000424d984 */ /* 0x001e320000000c00 */
[----:B------:R-:W-:Y:S01]  /*a590*/  LEA R50, P2, R40, UR4, 0x1 ;  /* 0x0000000428327c11 */ /* 0x000fe2000f8408ff */
[----:B------:R-:W-:-:S03]  /*a5a0*/  ULDC.64 UR4, c[0x0][0x208] ;  /* 0x0000820000047ab9 */ /* 0x000fc60000000a00 */
        /* <DEDUP_REMOVED lines=10> */
.L_x_2977:
[----:B------:R-:W-:Y:S05]  /*a650*/  BSYNC B0 ;  /* 0x0000000000007941 */ /* 0x000fea0003800000 */
.L_x_2976:
[----:B--2---:R-:W2:Y:S04]  /*a660*/  LDL R38, [R1+0x58] ;  /* 0x0000580001267983 */ /* 0x004ea80000100800 */
[----:B------:R-:W3:Y:S01]  /*a670*/  LDL R37, [R1+0x8] ;  /* 0x0000080001257983 */ /* 0x000ee20000100800 */
[----:B------:R-:W-:Y:S01]  /*a680*/  VIADD R36, R212, 0x20 ;  /* 0x00000020d4247836 */ /* 0x000fe20000000000 */
[----:B------:R-:W-:Y:S04]  /*a690*/  BSSY B0, `(.L_x_2978) ;  /* 0x000001f000007945 */ /* 0x000fe80003800000 */
[----:B------:R-:W-:Y:S01]  /*a6a0*/  ISETP.GE.AND P2, PT, R36, R3, PT ;  /* 0x000000032400720c */ /* 0x000fe20003f46270 */
[----:B--2---:R-:W-:Y:S01]  /*a6b0*/  IMAD.MOV.U32 R53, RZ, RZ, R38 ;  /* 0x000000ffff357224 */ /* 0x004fe200078e0026 */
[----:B---3--:R-:W-:-:S11]  /*a6c0*/  MOV R52, R37 ;  /* 0x0000002500347202 */ /* 0x008fd60000000f00 */
[----:B------:R-:W-:Y:S05]  /*a6d0*/  @P2 BRA `(.L_x_2979) ;  /* 0x0000000000682947 */ /* 0x000fea0003800000 */
[----:B------:R-:W-:Y:S01]  /*a6e0*/  ULDC UR6, c[0x0][0x2f4] ;  /* 0x0000bd0000067ab9 */ /* 0x000fe20000000800 */
[----:B------:R-:W-:Y:S01]  /*a6f0*/  IADD3 R43, P4, R48, 0x20, RZ ;  /* 0x00000020302b7810 */ /* 0x000fe20007f9e0ff */
[----:B------:R-:W-:Y:S01]  /*a700*/  IMAD.MOV.U32 R41, RZ, RZ, R5 ;  /* 0x000000ffff297224 */ /* 0x000fe200078e0005 */
[----:B------:R-:W-:Y:S02]  /*a710*/  ISETP.GE.AND P2, PT, R18, UR6, PT ;  /* 0x0000000612007c0c */ /* 0x000fe4000bf46270 */
[----:B------:R-:W-:Y:S01]  /*a720*/  R2UR UR4, R53 ;  /* 0x00000000350472ca */ /* 0x000fe200000e0000 */
[----:B------:R-:W-:Y:S01]  /*a730*/  IMAD.X R40, RZ, RZ, R49, P4 ;  /* 0x000000ffff287224 */ /* 0x000fe200020e0631 */
[----:B------:R-:W-:Y:S02]  /*a740*/  R2UR UR7, R52 ;  /* 0x00000000340772ca */ /* 0x000fe400000e0000 */
[----:B------:R-:W-:Y:S01]  /*a750*/  ISETP.GE.AND P5, PT, R213, UR6, PT ;  /* 0x00000006d5007c0c */ /* 0x000fe2000bfa6270 */
[----:B------:R-:W-:-:S02]  /*a760*/  IMAD R42, R40, UR60, RZ ;  /* 0x0000003c282a7c24 */ /* 0x000fc4000f8e02ff */
[----:B------:R-:W-:-:S04]  /*a770*/  IMAD.MOV.U32 R40, RZ, RZ, R94 ;  /* 0x000000ffff287224 */ /* 0x000fc800078e005e */
[----:B0-----:R-:W0:Y:S01]  /*a780*/  @!P2 LDS.128 R36, [R4+0x1400] ;  /* 0x001400000424a984 */ /* 0x001e220000000c00 */
[----:B------:R-:W-:-:S04]  /*a790*/  IMAD.WIDE.U32 R40, R43, UR60, R40 ;  /* 0x0000003c2b287c25 */ /* 0x000fc8000f8e0028 */
[----:B------:R-:W-:Y:S01]  /*a7a0*/  IMAD R43, R43, UR61, R42 ;  /* 0x0000003d2b2b7c24 */ /* 0x000fe2000f8e022a */
[----:B------:R-:W-:Y:S01]  /*a7b0*/  LEA R50, P4, R40, UR4, 0x1 ;  /* 0x0000000428327c11 */ /* 0x000fe2000f8808ff */
[----:B------:R-:W-:Y:S02]  /*a7c0*/  ULDC.64 UR4, c[0x0][0x208] ;  /* 0x0000820000047ab9 */ /* 0x000fe40000000a00 */
        /* <DEDUP_REMOVED lines=11> */
.L_x_2979:
[----:B------:R-:W-:Y:S05]  /*a880*/  BSYNC B0 ;  /* 0x0000000000007941 */ /* 0x000fea0003800000 */
.L_x_2978:
[----:B--2---:R-:W-:Y:S01]  /*a890*/  IADD3 R36, R212, 0x40, RZ ;  /* 0x00000040d4247810 */ /* 0x004fe20007ffe0ff */
[----:B------:R-:W-:Y:S03]  /*a8a0*/  BSSY B0, `(.L_x_2980) ;  /* 0x000001d000007945 */ /* 0x000fe60003800000 */
[----:B------:R-:W-:-:S13]  /*a8b0*/  ISETP.GE.AND P2, PT, R36, R3, PT ;  /* 0x000000032400720c */ /* 0x000fda0003f46270 */
[----:B------:R-:W-:Y:S05]  /*a8c0*/  @P2 BRA `(.L_x_2981) ;  /* 0x0000000000682947 */ /* 0x000fea0003800000 */
[----:B------:R-:W-:Y:S01]  /*a8d0*/  ULDC UR6, c[0x0][0x2f4] ;  /* 0x0000bd0000067ab9 */ /* 0x000fe20000000800 */
[----:B------:R-:W-:Y:S01]  /*a8e0*/  IADD3 R3, P4, R48, 0x40, RZ ;  /* 0x0000004030037810 */ /* 0x000fe20007f9e0ff */
[----:B------:R-:W-:Y:S01]  /*a8f0*/  IMAD.MOV.U32 R40, RZ, RZ, R94 ;  /* 0x000000ffff287224 */ /* 0x000fe200078e005e */
[----:B------:R-:W-:Y:S01]  /*a900*/  ISETP.GE.AND P2, PT, R18, UR6, PT ;  /* 0x0000000612007c0c */ /* 0x000fe2000bf46270 */
[----:B------:R-:W-:Y:S01]  /*a910*/  IMAD.MOV.U32 R41, RZ, RZ, R5 ;  /* 0x000000ffff297224 */ /* 0x000fe200078e0005 */
[----:B------:R-:W-:Y:S01]  /*a920*/  R2UR UR4, R53 ;  /* 0x00000000350472ca */ /* 0x000fe200000e0000 */
[----:B------:R-:W-:Y:S01]  /*a930*/  IMAD.X R48, RZ, RZ, R49, P4 ;  /* 0x000000ffff307224 */ /* 0x000fe200020e0631 */
[----:B------:R-:W-:Y:S01]  /*a940*/  R2UR UR7, R52 ;  /* 0x00000000340772ca */ /* 0x000fe200000e0000 */
[----:B------:R-:W-:Y:S01]  /*a950*/  IMAD.WIDE.U32 R40, R3, UR60, R40 ;  /* 0x0000003c03287c25 */ /* 0x000fe2000f8e0028 */
[----:B------:R-:W-:-:S03]  /*a960*/  ISETP.GE.AND P5, PT, R213, UR6, PT ;  /* 0x00000006d5007c0c */ /* 0x000fc6000bfa6270 */
[----:B------:R-:W-:-:S04]  /*a970*/  IMAD R48, R48, UR60, RZ ;  /* 0x0000003c30307c24 */ /* 0x000fc8000f8e02ff */
[----:B0-----:R-:W0:Y:S01]  /*a980*/  @!P2 LDS.128 R36, [R4+0x2400] ;  /* 0x002400000424a984 */ /* 0x001e220000000c00 */
[----:B------:R-:W-:Y:S01]  /*a990*/  IMAD R3, R3, UR61, R48 ;  /* 0x0000003d03037c24 */ /* 0x000fe2000f8e0230 */
[----:B------:R-:W-:Y:S01]  /*a9a0*/  LEA R48, P4, R40, UR4, 0x1 ;  /* 0x0000000428307c11 */ /* 0x000fe2000f8808ff */
[----:B------:R-:W-:Y:S02]  /*a9b0*/  ULDC.64 UR4, c[0x0][0x208] ;  /* 0x0000820000047ab9 */ /* 0x000fe40000000a00 */
[----:B------:R-:W-:-:S05]  /*a9c0*/  IMAD.IADD R3, R41, 0x1, R3 ;  /* 0x0000000129037824 */ /* 0x000fca00078e0203 */
[----:B------:R-:W-:Y:S02]  /*a9d0*/  LEA.HI.X R49, R40, UR7, R3, 0x1, P4 ;  /* 0x0000000728317c11 */ /* 0x000fe4000a0f0c03 */
[----:B------:R-:W-:Y:S01]  /*a9e0*/  ISETP.GE.AND P4, PT, R220, UR6, PT ;  /* 0x00000006dc007c0c */ /* 0x000fe2000bf86270 */
[----:B------:R-:W2:Y:S04]  /*a9f0*/  @!P5 LDS.128 R40, [R4+0x4c00] ;  /* 0x004c00000428d984 */ /* 0x000ea80000000c00 */
[----:B0-----:R-:W-:Y:S01]  /*aa00*/  @!P2 STG.E.128 desc[UR4][R48.64], R36 ;  /* 0x000000243000a986 */ /* 0x001fe2000c101d04 */
[----:B------:R-:W-:-:S07]  /*aa10*/  ISETP.GE.AND P2, PT, R221, UR6, PT ;  /* 0x00000006dd007c0c */ /* 0x000fce000bf46270 */
[----:B------:R-:W0:Y:S04]  /*aa20*/  @!P4 LDS.128 R36, [R4+0x7400] ;  /* 0x007400000424c984 */ /* 0x000e280000000c00 */
[----:B--2---:R-:W-:Y:S04]  /*aa30*/  @!P5 STG.E.128 desc[UR4][R48.64+0x80], R40 ;  /* 0x000080283000d986 */ /* 0x004fe8000c101d04 */
[----:B------:R-:W2:Y:S04]  /*aa40*/  @!P2 LDS.128 R44, [R4+0x9c00] ;  /* 0x009c0000042ca984 */ /* 0x000ea80000000c00 */
[----:B0-----:R3:W-:Y:S04]  /*aa50*/  @!P4 STG.E.128 desc[UR4][R48.64+0x100], R36 ;  /* 0x000100243000c986 */ /* 0x0017e8000c101d04 */
[----:B--2---:R3:W-:Y:S02]  /*aa60*/  @!P2 STG.E.128 desc[UR4][R48.64+0x180], R44 ;  /* 0x0001802c3000a986 */ /* 0x0047e4000c101d04 */
.L_x_2981:
[----:B------:R-:W-:Y:S05]  /*aa70*/  BSYNC B0 ;  /* 0x0000000000007941 */ /* 0x000fea0003800000 */
.L_x_2980:
[----:B------:R-:W2:Y:S01]  /*aa80*/  LDL R3, [R1+0xc] ;  /* 0x00000c0001037983 */ /* 0x000ea20000100800 */
[----:B01----:R-:W-:Y:S01]  /*aa90*/  @!P3 IADD3 R0, R0, 0x388c0, RZ ;  /* 0x000388c00000b810 */ /* 0x003fe20007ffe0ff */
[----:B------:R-:W-:Y:S01]  /*aaa0*/  VIADD R17, R17, 0x1 ;  /* 0x0000000111117836 */ /* 0x000fe20000000000 */
[----:B------:R-:W-:Y:S01]  /*aab0*/  PLOP3.LUT P2, PT, PT, PT, PT, 0x8, 0x0 ;  /* 0x000000000000781c */ /* 0x000fe20003f4e170 */
        /* <DEDUP_REMOVED lines=13> */
[----:B--2---:R-:W-:-:S13]  /*ab90*/  LOP3.LUT P4, RZ, R3, 0x2, RZ, 0xc0, !PT ;  /* 0x0000000203ff7812 */ /* 0x004fda000788c0ff */
[----:B0-----:R-:W-:Y:S05]  /*aba0*/  @P4 BRA `(.L_x_2982) ;  /* 0xffffff7c001c4947 */ /* 0x001fea000383ffff */
.L_x_2870:
[----:B------:R-:W0:Y:S01]  /*abb0*/  LDC R0, c[0x0][0x448] ;  /* 0x00011200ff007b82 */ /* 0x000e220000000800 */
[----:B------:R-:W-:Y:S01]  /*abc0*/  VIADD R3, R230, 0x7f ;  /* 0x0000007fe6037836 */ /* 0x000fe20000000000 */
[----:B------:R-:W-:Y:S01]  /*abd0*/  BSSY B0, `(.L_x_2983) ;  /* 0x0000054000007945 */ /* 0x000fe20003800000 */
[----:B------:R-:W-:Y:S02]  /*abe0*/  CS2R R6, SRZ ;  /* 0x0000000000067805 */ /* 0x000fe4000001ff00 */
[----:B------:R-:W-:Y:S02]  /*abf0*/  CS2R R150, SRZ ;  /* 0x0000000000967805 */ /* 0x000fe4000001ff00 */
[----:B------:R-:W-:Y:S02]  /*ac00*/  CS2R R146, SRZ ;  /* 0x0000000000927805 */ /* 0x000fe4000001ff00 */
[----:B------:R-:W-:Y:S02]  /*ac10*/  CS2R R144, SRZ ;  /* 0x0000000000907805 */ /* 0x000fe4000001ff00 */
[----:B------:R-:W-:-:S02]  /*ac20*/  CS2R R124, SRZ ;  /* 0x00000000007c7805 */ /* 0x000fc4000001ff00 */
[----:B------:R-:W-:Y:S02]  /*ac30*/  MOV R142, RZ ;  /* 0x000000ff008e7202 */ /* 0x000fe40000000f00 */
        /* <DEDUP_REMOVED lines=15> */
[----:B0-----:R-:W-:Y:S02]  /*ad30*/  ISETP.NE.AND P0, PT, R0, 0x1, PT ;  /* 0x000000010000780c */ /* 0x001fe40003f05270 */
[----:B------:R-:W-:-:S02]  /*ad40*/  CS2R R60, SRZ ;  /* 0x00000000003c7805 */ /* 0x000fc4000001ff00 */
[----:B------:R-:W-:Y:S02]  /*ad50*/  CS2R R52, SRZ ;  /* 0x0000000000347805 */ /* 0x000fe4000001ff00 */
[----:B------:R-:W-:Y:S02]  /*ad60*/  CS2R R156, SRZ ;  /* 0x00000000009c7805 */ /* 0x000fe4000001ff00 */
[----:B---3--:R-:W-:Y:S02]  /*ad70*/  CS2R R46, SRZ ;  /* 0x00000000002e7805 */ /* 0x008fe4000001ff00 */
        /* <DEDUP_REMOVED lines=8> */
[----:B------:R-:W0:Y:S01]  /*ae00*/  @P0 LDC R0, c[0x0][0x44c] ;  /* 0x00011300ff000b82 */ /* 0x000e220000000800 */
[----:B------:R-:W-:-:S02]  /*ae10*/  CS2R R94, SRZ ;  /* 0x00000000005e7805 */ /* 0x000fc4000001ff00 */
[----:B------:R-:W-:Y:S02]  /*ae20*/  CS2R R170, SRZ ;  /* 0x0000000000aa7805 */ /* 0x000fe4000001ff00 */
[----:B------:R-:W-:Y:S02]  /*ae30*/  CS2R R90, SRZ ;  /* 0x00000000005a7805 */ /* 0x000fe4000001ff00 */
[----:B------:R-:W-:Y:S02]  /*ae40*/  CS2R R56, SRZ ;  /* 0x0000000000387805 */ /* 0x000fe4000001ff00 */
[----:B------:R-:W-:Y:S02]  /*ae50*/  CS2R R86, SRZ ;  /* 0x0000000000567805 */ /* 0x000fe4000001ff00 */
[----:B------:R-:W-:Y:S02]  /*ae60*/  CS2R R40, SRZ ;  /* 0x0000000000287805 */ /* 0x000fe4000001ff00 */
[----:B------:R-:W-:Y:S01]  /*ae70*/  CS2R R168, SRZ ;  /* 0x0000000000a87805 */ /* 0x000fe2000001ff00 */
[----:B------:R-:W1:Y:S01]  /*ae80*/  @P0 LDC R5, c[0x0][0x450] ;  /* 0x00011400ff050b82 */ /* 0x000e620000000800 */
        /* <DEDUP_REMOVED lines=15> */
[----:B0-----:R-:W-:Y:S01]  /*af80*/  @P0 IMAD.HI.U32 R0, R3, R0, RZ ;  /* 0x0000000003000227 */ /* 0x001fe200078e00ff */
[----:B------:R-:W-:Y:S02]  /*af90*/  CS2R R12, SRZ ;  /* 0x00000000000c7805 */ /* 0x000fe4000001ff00 */
[----:B------:R-:W-:Y:S02]  /*afa0*/  CS2R R38, SRZ ;  /* 0x0000000000267805 */ /* 0x000fe4000001ff00 */
[----:B------:R-:W-:Y:S01]  /*afb0*/  CS2R R34, SRZ ;  /* 0x0000000000227805 */ /* 0x000fe2000001ff00 */
[----:B------:R-:W-:Y:S01]  /*afc0*/  IMAD.MOV.U32 R43, RZ, RZ, RZ ;  /* 0x000000ffff2b7224 */ /* 0x000fe200078e00ff */
[----:B------:R-:W-:Y:S01]  /*afd0*/  CS2R R10, SRZ ;  /* 0x00000000000a7805 */ /* 0x000fe2000001ff00 */
[----:B------:R-:W-:Y:S01]  /*afe0*/  IMAD.MOV.U32 R24, RZ, RZ, RZ ;  /* 0x000000ffff187224 */ /* 0x000fe200078e00ff */
[----:B------:R-:W-:Y:S01]  /*aff0*/  MOV R27, RZ ;  /* 0x000000ff001b7202 */ /* 0x000fe20000000f00 */
[----:B------:R-:W-:Y:S01]  /*b000*/  IMAD.MOV.U32 R31, RZ, RZ, RZ ;  /* 0x000000ffff1f7224 */ /* 0x000fe200078e00ff */
[----:B-1----:R-:W-:-:S02]  /*b010*/  @P0 SHF.R.U32.HI R3, RZ, R5, R0 ;  /* 0x00000005ff030219 */ /* 0x002fc40000011600 */
[----:B------:R-:W-:Y:S02]  /*b020*/  CS2R R4, SRZ ;  /* 0x0000000000047805 */ /* 0x000fe4000001ff00 */
[----:B------:R-:W-:Y:S01]  /*b030*/  PLOP3.LUT P0, PT, PT, PT, PT, 0x80, 0x0 ;  /* 0x000000000000781c */ /* 0x000fe20003f0f070 */
[----:B------:R-:W-:Y:S02]  /*b040*/  IMAD.MOV.U32 R9, RZ, RZ, RZ ;  /* 0x000000ffff097224 */ /* 0x000fe400078e00ff */
[----:B------:R-:W-:-:S04]  /*b050*/  IMAD.IADD R3, R148, 0x1, R3 ;  /* 0x0000000194037824 */ /* 0x000fc800078e0203 */
[----:B------:R-:W-:-:S05]  /*b060*/  IMAD.HI R3, R3, 0x66666667, RZ ;  /* 0x6666666703037827 */ /* 0x000fca00078e02ff */
[----:B------:R-:W-:-:S04]  /*b070*/  SHF.R.U32.HI R0, RZ, 0x1f, R3 ;  /* 0x0000001fff007819 */ /* 0x000fc80000011603 */
[----:B------:R-:W-:Y:S01]  /*b080*/  LEA.HI.SX32 R2, R3, R0, 0x1b ;  /* 0x0000000003027211 */ /* 0x000fe200078fdaff */
[----:B------:R-:W-:Y:S02]  /*b090*/  IMAD.MOV.U32 R0, RZ, RZ, RZ ;  /* 0x000000ffff007224 */ /* 0x000fe400078e00ff */
[----:B------:R-:W-:Y:S01]  /*b0a0*/  IMAD.MOV.U32 R3, RZ, RZ, RZ ;  /* 0x000000ffff037224 */ /* 0x000fe200078e00ff */
[----:B------:R-:W-:Y:S02]  /*b0b0*/  VIMNMX R2, R149, R2, PT ;  /* 0x0000000295027248 */ /* 0x000fe40003fe0100 */
[----:B------:R-:W-:Y:S02]  /*b0c0*/  CS2R R148, SRZ ;  /* 0x0000000000947805 */ /* 0x000fe4000001ff00 */
[----:B------:R-:W-:Y:S01]  /*b0d0*/  ISETP.GE.AND P1, PT, R2, 0x1, PT ;  /* 0x000000010200780c */ /* 0x000fe20003f26270 */
[----:B------:R-:W-:-:S12]  /*b0e0*/  @P2 BRA `(.L_x_2984) ;  /* 0x0000000000082947 */ /* 0x000fd80003800000 */
[----:B------:R-:W0:Y:S02]  /*b0f0*/  FENCE.VIEW.ASYNC.G ;  /* 0x00000000000073c6 */ /* 0x000e240000000100 */
[----:B0-----:R-:W-:Y:S06]  /*b100*/  BAR.ARV 0xc, 0x180 ;  /* 0x0306000000007b1d */ /* 0x001fec0000002000 */
.L_x_2984:
[----:B------:R-:W-:Y:S05]  /*b110*/  BSYNC B0 ;  /* 0x0000000000007941 */ /* 0x000fea0003800000 */
.L_x_2983:
[----:B------:R-:W-:Y:S02]  /*b120*/  IMAD.MOV.U32 R25, RZ, RZ, RZ ;  /* 0x000000ffff197224 */ /* 0x000fe400078e00ff */
[----:B------:R-:W-:Y:S01]  /*b130*/  IMAD.MOV.U32 R8, RZ, RZ, RZ ;  /* 0x000000ffff087224 */ /* 0x000fe200078e00ff */
[----:B------:R-:W-:Y:S06]  /*b140*/  @!P1 BRA `(.L_x_2985) ;  /* 0x0000019800e09947 */ /* 0x000fec0003800000 */
[----:B------:R-:W2:Y:S04]  /*b150*/  LDL R20, [R1+0x8c] ;  /* 0x00008c0001147983 */ /* 0x000ea80000100800 */
[----:B------:R-:W3:Y:S04]  /*b160*/  LDL R21, [R1+0x6c] ;  /* 0x00006c0001157983 */ /* 0x000ee80000100800 */
[----:B--2---:R-:W0:Y:S01]  /*b170*/  SHFL.IDX PT, R0, R20, RZ, 0x1f ;  /* 0x00001fff14007589 */ /* 0x004e2200000e0000 */
[----:B---3--:R-:W-:-:S13]  /*b180*/  R2UR UR4, R21 ;  /* 0x00000000150472ca */ /* 0x008fda00000e0000 */
[----:B------:R-:W-:Y:S01]  /*b190*/  ULOP3.LUT UP0, URZ, UR4, 0x9f, URZ, 0xc0, !UPT ;  /* 0x0000009f043f7892 */ /* 0x000fe2000f80c03f */
[----:B0-----:R-:W-:-:S04]  /*b1a0*/  LEA.HI R3, R0, R0, RZ, 0x1 ;  /* 0x0000000000037211 */ /* 0x001fc800078f08ff */
[----:B------:R-:W-:Y:S02]  /*b1b0*/  LOP3.LUT R3, R3, 0x1e, RZ, 0xc0, !PT ;  /* 0x0000001e03037812 */ /* 0x000fe400078ec0ff */
[----:B------:R-:W-:-:S03]  /*b1c0*/  PLOP3.LUT P0, PT, PT, PT, UP0, 0x80, 0x0 ;  /* 0x000000000000781c */ /* 0x000fc60003f0f008 */
[----:B------:R-:W-:-:S05]  /*b1d0*/  IMAD.IADD R3, R0, 0x1, -R3 ;  /* 0x0000000100037824 */ /* 0x000fca00078e0a03 */
[----:B------:R-:W-:-:S04]  /*b1e0*/  LEA R3, R3, UR4, 0xd ;  /* 0x0000000403037c11 */ /* 0x000fc8000f8e68ff */
[----:B------:R-:W-:-:S04]  /*b1f0*/  SHF.R.U32.HI R3, RZ, 0x4, R3 ;  /* 0x00000004ff037819 */ /* 0x000fc80000011603 */
[----:B------:R-:W-:Y:S01]  /*b200*/  LOP3.LUT R84, R3, 0x3fff, RZ, 0xc0, !PT ;  /* 0x00003fff03547812 */ /* 0x000fe200078ec0ff */
[----:B------:R-:W-:Y:S06]  /*b210*/  @!P0 BRA `(.L_x_2986) ;  /* 0x0000000000408947 */ /* 0x000fec0003800000 */
        /* <DEDUP_REMOVED lines=16> */
.L_x_2986:
        /* <DEDUP_REMOVED lines=13> */
.L_x_2990:
[----:B-1----:R1:W2:Y:S02]  /*b3f0*/  SYNCS.PHASECHK.TRANS64.TRYWAIT P0, [R16+URZ+0x38800], R3 ;  /* 0x03880003100075a7 */ /* 0x0022a4000800017f */
[----:B--2---:R-:W-:Y:S05]  /*b400*/  @!P0 NANOSLEEP.SYNCS 0x989680 ;  /* 0x009896800000895d */ /* 0x004fea0003900000 */
[----:B------:R-:W2:Y:S02]  /*b410*/  @!P0 SYNCS.PHASECHK.TRANS64 P0, [R16+URZ+0x38800], R3 ;  /* 0x03880003100085a7 */ /* 0x000ea4000800007f */
[----:B--2---:R-:W-:Y:S05]  /*b420*/  @!P0 BRA `(.L_x_2990) ;  /* 0xfffffffc00f08947 */ /* 0x004fea000383ffff */
.L_x_2989:
[----:B------:R-:W-:Y:S05]  /*b430*/  BSYNC B0 ;  /* 0x0000000000007941 */ /* 0x000fea0003800000 */
.L_x_2988:
[----:B------:R-:W-:Y:S05]  /*b440*/  BRA `(.L_x_2991) ;  /* 0x0000009000c87947 */ /* 0x000fea0003800000 */
.L_x_2987:
[----:B------:R-:W2:Y:S01]  /*b450*/  LDL R28, [R1+0x6c] ;  /* 0x00006c00011c7983 */ /* 0x000ea20000100800 */
[----:B-----5:R-:W-:Y:S01]  /*b460*/  SHF.R.S32.HI R0, RZ, 0x1f, R143 ;  /* 0x0000001fff007819 */ /* 0x020fe2000001148f */
[----:B------:R-:W-:Y:S02]  /*b470*/  ULDC.64 UR6, c[0x0][0x408] ;  /* 0x0001020000067ab9 */ /* 0x000fe40000000a00 */
[----:B------:R-:W-:Y:S01]  /*b480*/  IMAD.WIDE.U32 R26, R143, UR6, RZ ;  /* 0x000000068f1a7c25 */ /* 0x000fe2000f8e00ff */
[----:B--2---:R-:W-:-:S13]  /*b490*/  R2UR UR4, R28 ;  /* 0x000000001c0472ca */ /* 0x004fda00000e0000 */
[----:B------:R-:W-:-:S03]  /*b4a0*/  ULOP3.LUT UP0, URZ, UR4, 0x3ff, URZ, 0xc0, !UPT ;  /* 0x000003ff043f7892 */ /* 0x000fc6000f80c03f */
[----:B------:R-:W-:Y:S02]  /*b4b0*/  ULDC.64 UR4, c[0x0][0x3f8] ;  /* 0x0000fe0000047ab9 */ /* 0x000fe40000000a00 */
[C---:B------:R-:W-:Y:S01]  /*b4c0*/  IMAD R4, R0.reuse, UR4, RZ ;  /* 0x0000000400047c24 */ /* 0x040fe2000f8e02ff */
[----:B------:R-:W-:Y:S01]  /*b4d0*/  PLOP3.LUT P0, PT, PT, PT, UP0, 0x80, 0x0 ;  /* 0x000000000000781c */ /* 0x000fe20003f0f008 */
[----:B------:R-:W-:Y:S02]  /*b4e0*/  IMAD R0, R0, UR6, RZ ;  /* 0x0000000600007c24 */ /* 0x000fe4000f8e02ff */
[----:B------:R-:W-:-:S04]  /*b4f0*/  IMAD.WIDE.U32 R24, R143, UR4, RZ ;  /* 0x000000048f187c25 */ /* 0x000fc8000f8e00ff */
[C---:B------:R-:W-:Y:S02]  /*b500*/  IMAD R29, R143.reuse, UR5, R4 ;  /* 0x000000058f1d7c24 */ /* 0x040fe4000f8e0204 */
[----:B------:R-:W-:-:S03]  /*b510*/  IMAD R31, R143, UR7, R0 ;  /* 0x000000078f1f7c24 */ /* 0x000fc6000f8e0200 */
[----:B------:R-:W-:Y:S01]  /*b520*/  IADD3 R29, R29, R25, RZ ;  /* 0x000000191d1d7210 */ /* 0x000fe20007ffe0ff */
[----:B------:R-:W-:Y:S01]  /*b530*/  IMAD.IADD R31, R31, 0x1, R27 ;  /* 0x000000011f1f7824 */ /* 0x000fe200078e021b */
        /* <DEDUP_REMOVED lines=16> */
[----:B-1----:R-:W-:Y:S05]  /*b640*/  CALL.ABS.NOINC R14 ;  /* 0x000000000e007343 */ /* 0x002fea0003c00000 */
.L_x_2992:
[----:B------:R-:W-:Y:S01]  /*b650*/  ULDC.U8 UR4, c[0x0][0x410] ;  /* 0x0001040000047ab9 */ /* 0x000fe20000000000 */
[----:B------:R-:W-:Y:S01]  /*b660*/  R2UR UR5, R28 ;  /* 0x000000001c0572ca */ /* 0x000fe200000e0000 */
[----:B------:R-:W-:Y:S01]  /*b670*/  IMAD.IADD R78, R212, 0x1, R230 ;  /* 0x00000001d44e7824 */ /* 0x000fe200078e02e6 */
[----:B------:R-:W-:Y:S01]  /*b680*/  ISETP.NE.AND P0, PT, RZ, UR4, PT ;  /* 0x00000004ff007c0c */ /* 0x000fe2000bf05270 */
[----:B------:R-:W-:Y:S02]  /*b690*/  BSSY B0, `(.L_x_2993) ;  /* 0x0000905000007945 */ /* 0x000fe40003800000 */
[----:B------:R-:W-:-:S08]  /*b6a0*/  IMAD R3, R237, 0x20, R78 ;  /* 0x00000020ed037824 */ /* 0x000fd000078e024e */
[----:B------:R-:W-:Y:S02]  /*b6b0*/  LEA R0, R233, UR5, 0x1 ;  /* 0x00000005e9007c11 */ /* 0x000fe4000f8e08ff */
[----:B------:R-:W-:Y:S05]  /*b6c0*/  @!P0 BRA `(.L_x_2994) ;  /* 0x0000004400f48947 */ /* 0x000fea0003800000 */
[----:B------:R-:W0:Y:S01]  /*b6d0*/  LDC R20, c[0x0][0x448] ;  /* 0x00011200ff147b82 */ /* 0x000e220000000800 */
[----:B------:R-:W-:Y:S01]  /*b6e0*/  ULDC.64 UR4, c[0x0][0x3f8] ;  /* 0x0000fe0000047ab9 */ /* 0x000fe20000000a00 */
[----:B------:R-:W-:Y:S01]  /*b6f0*/  ULDC.64 UR6, c[0x0][0x408] ;  /* 0x0001020000067ab9 */ /* 0x000fe20000000a00 */
[----:B------:R-:W-:Y:S01]  /*b700*/  IMAD.MOV.U32 R8, RZ, RZ, R24 ;  /* 0x000000ffff087224 */ /* 0x000fe200078e0018 */
[----:B------:R-:W-:Y:S01]  /*b710*/  SHF.R.S32.HI R79, RZ, 0x1f, R216 ;  /* 0x0000001fff4f7819 */ /* 0x000fe200000114d8 */
[----:B------:R-:W-:Y:S01]  /*b720*/  IMAD.MOV.U32 R9, RZ, RZ, R29 ;  /* 0x000000ffff097224 */ /* 0x000fe200078e001d */
[----:B------:R-:W-:Y:S02]  /*b730*/  SHF.R.S32.HI R83, RZ, 0x1f, R22 ;  /* 0x0000001fff537819 */ /* 0x000fe40000011416 */
[----:B------:R-:W-:Y:S02]  /*b740*/  SHF.R.S32.HI R89, RZ, 0x1f, R214 ;  /* 0x0000001fff597819 */ /* 0x000fe400000114d6 */
[----:B------:R-:W-:-:S02]  /*b750*/  SHF.R.S32.HI R82, RZ, 0x1f, R215 ;  /* 0x0000001fff527819 */ /* 0x000fc400000114d7 */
[----:B0-----:R-:W-:-:S13]  /*b760*/  ISETP.NE.AND P0, PT, R20, 0x1, PT ;  /* 0x000000011400780c */ /* 0x001fda0003f05270 */
[----:B------:R-:W0:Y:S08]  /*b770*/  @P0 LDC R4, c[0x0][0x44c] ;  /* 0x00011300ff040b82 */ /* 0x000e300000000800 */
[----:B------:R-:W1:Y:S01]  /*b780*/  @P0 LDC R5, c[0x0][0x450] ;  /* 0x00011400ff050b82 */ /* 0x000e620000000800 */
[----:B0-----:R-:W-:-:S05]  /*b790*/  @P0 IMAD.HI.U32 R4, R3, R4, RZ ;  /* 0x0000000403040227 */ /* 0x001fca00078e00ff */
[----:B-1----:R-:W-:Y:S01]  /*b7a0*/  @P0 SHF.R.U32.HI R3, RZ, R5, R4 ;  /* 0x00000005ff030219 */ /* 0x002fe20000011604 */
[----:B------:R-:W-:Y:S01]  /*b7b0*/  IMAD.MOV.U32 R5, RZ, RZ, R31 ;  /* 0x000000ffff057224 */ /* 0x000fe200078e001f */
[----:B------:R-:W-:Y:S02]  /*b7c0*/  MOV R4, R26 ;  /* 0x0000001a00047202 */ /* 0x000fe40000000f00 */
        /* <DEDUP_REMOVED lines=11> */
[----:B------:R-:W-:Y:S01]  /*b880*/  IMAD.IADD R7, R5, 0x1, R11 ;  /* 0x0000000105077824 */ /* 0x000fe200078e020b */
[----:B------:R-:W-:Y:S01]  /*b890*/  LEA R3, P1, R4, UR6, 0x1 ;  /* 0x0000000604037c11 */ /* 0x000fe2000f8208ff */
[----:B------:R-:W-:Y:S01]  /*b8a0*/  UMOV UR4, 0xffffffff ;  /* 0xffffffff00047882 */ /* 0x000fe20000000000 */
[----:B------:R-:W-:Y:S02]  /*b8b0*/  LEA.HI.X R8, R8, UR5, R9, 0x1, P0 ;  /* 0x0000000508087c11 */ /* 0x000fe400080f0c09 */
[----:B------:R-:W-:Y:S01]  /*b8c0*/  LEA.HI.X R7, R4, UR7, R7, 0x1, P1 ;  /* 0x0000000704077c11 */ /* 0x000fe200088f0c07 */
[----:B------:R-:W-:Y:S08]  /*b8d0*/  BRA.DIV UR4, `(.L_x_2995) ;  /* 0x0000025604347947 */ /* 0x000ff0000b800000 */
[----:B------:R0:W1:Y:S04]  /*b8e0*/  SHFL.IDX PT, R4, R8, RZ, 0x181f ;  /* 0x00181fff08047589 */ /* 0x00006800000e0000 */
[----:B------:R0:W2:Y:S04]  /*b8f0*/  SHFL.IDX PT, R5, R6, RZ, 0x181f ;  /* 0x00181fff06057589 */ /* 0x0000a800000e0000 */
[----:B------:R0:W3:Y:S04]  /*b900*/  SHFL.IDX PT, R9, R7, RZ, 0x181f ;  /* 0x00181fff07097589 */ /* 0x0000e800000e0000 */
[----:B------:R0:W4:Y:S02]  /*b910*/  SHFL.IDX PT, R14, R3, RZ, 0x181f ;  /* 0x00181fff030e7589 */ /* 0x00012400000e0000 */
.L_x_3313:
        /* <DEDUP_REMOVED lines=12> */
[----:B------:R-:W-:Y:S01]  /*b9e0*/  ULDC UR4, c[0x0][0x3f4] ;  /* 0x0000fd0000047ab9 */ /* 0x000fe20000000800 */
[----:B------:R-:W-:Y:S02]  /*b9f0*/  CS2R R74, SRZ ;  /* 0x00000000004a7805 */ /* 0x000fe4000001ff00 */
[----:B------:R-:W-:Y:S02]  /*ba00*/  ISETP.GE.AND P3, PT, R22, UR4, PT ;  /* 0x0000000416007c0c */ /* 0x000fe4000bf66270 */
[----:B------:R-:W-:Y:S02]  /*ba10*/  CS2R R76, SRZ ;  /* 0x00000000004c7805 */ /* 0x000fe4000001ff00 */
[----:B------:R-:W-:Y:S01]  /*ba20*/  ISETP.GE.AND P2, PT, R215, UR4, PT ;  /* 0x00000004d7007c0c */ /* 0x000fe2000bf46270 */
[----:B------:R-:W-:Y:S01]  /*ba30*/  ULDC.64 UR6, c[0x0][0x208] ;  /* 0x0000820000067ab9 */ /* 0x000fe20000000a00 */
[----:B------:R-:W-:Y:S02]  /*ba40*/  ISETP.GE.AND P1, PT, R214, UR4, PT ;  /* 0x00000004d6007c0c */ /* 0x000fe4000bf26270 */
[----:B------:R-:W-:-:S05]  /*ba50*/  ISETP.GE.AND P0, PT, R216, UR4, PT ;  /* 0x00000004d8007c0c */ /* 0x000fca000bf06270 */
[----:B------:R-:W-:-:S04]  /*ba60*/  @!P3 SHF.L.U32 R12, R22, 0x1, RZ ;  /* 0x00000001160cb819 */ /* 0x000fc800000006ff */
[----:B------:R-:W-:Y:S01]  /*ba70*/  @!P2 IMAD.SHL.U32 R24, R215, 0x2, RZ ;  /* 0x00000002d718a824 */ /* 0x000fe200078e00ff */
[----:B------:R-:W-:Y:S01]  /*ba80*/  @!P3 SHF.L.U64.HI R13, R22, 0x1, R83 ;  /* 0x00000001160db819 */ /* 0x000fe20000010253 */
[----:B------:R-:W-:Y:S01]  /*ba90*/  @!P1 IMAD.SHL.U32 R28, R214, 0x2, RZ ;  /* 0x00000002d61c9824 */ /* 0x000fe200078e00ff */
[-C--:B--2---:R-:W-:Y:S01]  /*baa0*/  @!P3 IADD3 R10, P5, R5, R12.reuse, RZ ;  /* 0x0000000c050ab210 */ /* 0x084fe20007fbe0ff */
[----:B------:R-:W-:Y:S01]  /*bab0*/  @!P0 IMAD.SHL.U32 R15, R216, 0x2, RZ ;  /* 0x00000002d80f8824 */ /* 0x000fe200078e00ff */
[----:B----4-:R-:W-:Y:S02]  /*bac0*/  @!P3 IADD3 R12, P4, R14, R12, RZ ;  /* 0x0000000c0e0cb210 */ /* 0x010fe40007f9e0ff */
[----:B------:R-:W-:Y:S02]  /*bad0*/  @!P2 SHF.L.U64.HI R25, R215, 0x1, R82 ;  /* 0x00000001d719a819 */ /* 0x000fe40000010252 */
[-C--:B------:R-:W-:Y:S02]  /*bae0*/  @!P2 IADD3 R20, P6, R5, R24.reuse, RZ ;  /* 0x000000180514a210 */ /* 0x080fe40007fde0ff */
[----:B-1----:R-:W-:Y:S01]  /*baf0*/  @!P3 IADD3.X R11, R4, R13, RZ, P5, !PT ;  /* 0x0000000d040bb210 */ /* 0x002fe20002ffe4ff */
[----:B---3--:R-:W-:Y:S01]  /*bb00*/  @!P3 IMAD.X R13, R9, 0x1, R13, P4 ;  /* 0x00000001090db824 */ /* 0x008fe200020e060d */
[----:B------:R-:W-:Y:S01]  /*bb10*/  @!P2 IADD3 R24, P5, R14, R24, RZ ;  /* 0x000000180e18a210 */ /* 0x000fe20007fbe0ff */
[----:B------:R-:W-:Y:S01]  /*bb20*/  @!P2 IMAD.X R21, R4, 0x1, R25, P6 ;  /* 0x000000010415a824 */ /* 0x000fe200030e0619 */
[----:B------:R-:W-:-:S02]  /*bb30*/  @!P1 SHF.L.U64.HI R29, R214, 0x1, R89 ;  /* 0x00000001d61d9819 */ /* 0x000fc40000010259 */
[----:B------:R-:W-:Y:S02]  /*bb40*/  CS2R R70, SRZ ;  /* 0x0000000000467805 */ /* 0x000fe4000001ff00 */
[-C--:B------:R-:W-:Y:S01]  /*bb50*/  @!P1 IADD3 R26, P4, R5, R28.reuse, RZ ;  /* 0x0000001c051a9210 */ /* 0x080fe20007f9e0ff */
[----:B------:R-:W-:Y:S01]  /*bb60*/  @!P2 IMAD.X R25, R9, 0x1, R25, P5 ;  /* 0x000000010919a824 */ /* 0x000fe200028e0619 */
[----:B------:R-:W-:Y:S02]  /*bb70*/  @!P1 IADD3 R28, P6, R14, R28, RZ ;  /* 0x0000001c0e1c9210 */ /* 0x000fe40007fde0ff */
[----:B------:R-:W-:Y:S02]  /*bb80*/  CS2R R72, SRZ ;  /* 0x0000000000487805 */ /* 0x000fe4000001ff00 */
[----:B------:R-:W-:Y:S02]  /*bb90*/  @!P1 IADD3.X R27, R4, R29, RZ, P4, !PT ;  /* 0x0000001d041b9210 */ /* 0x000fe400027fe4ff */
[----:B------:R-:W-:-:S02]  /*bba0*/  CS2R R68, SRZ ;  /* 0x0000000000447805 */ /* 0x000fc4000001ff00 */
[----:B------:R-:W-:Y:S02]  /*bbb0*/  @!P0 SHF.L.U64.HI R32, R216, 0x1, R79 ;  /* 0x00000001d8208819 */ /* 0x000fe4000001024f */
[----:B------:R-:W-:Y:S02]  /*bbc0*/  CS2R R66, SRZ ;  /* 0x0000000000427805 */ /* 0x000fe4000001ff00 */
[-C--:B------:R-:W-:Y:S02]  /*bbd0*/  @!P0 IADD3 R30, P5, R5, R15.reuse, RZ ;  /* 0x0000000f051e8210 */ /* 0x080fe40007fbe0ff */
[----:B------:R-:W-:Y:S02]  /*bbe0*/  CS2R R62, SRZ ;  /* 0x00000000003e7805 */ /* 0x000fe4000001ff00 */
[----:B------:R-:W-:Y:S02]  /*bbf0*/  @!P0 IADD3 R14, P4, R14, R15, RZ ;  /* 0x0000000f0e0e8210 */ /* 0x000fe40007f9e0ff */
[----:B------:R-:W-:Y:S01]  /*bc00*/  CS2R R64, SRZ ;  /* 0x0000000000407805 */ /* 0x000fe2000001ff00 */
[----:B------:R-:W-:Y:S01]  /*bc10*/  @!P1 IMAD.X R29, R9, 0x1, R29, P6 ;  /* 0x00000001091d9824 */ /* 0x000fe200030e061d */
[----:B------:R1:W5:Y:S01]  /*bc20*/  @!P3 LD.E.64 R74, desc[UR6][R10.64] ;  /* 0x000000060a4ab980 */ /* 0x000362000c101b00 */
[----:B------:R-:W-:-:S02]  /*bc30*/  @!P0 IMAD.X R31, R4, 0x1, R32, P5 ;  /* 0x00000001041f8824 */ /* 0x000fc400028e0620 */
[----:B------:R-:W-:Y:S01]  /*bc40*/  @!P0 IMAD.X R15, R9, 0x1, R32, P4 ;  /* 0x00000001090f8824 */ /* 0x000fe200020e0620 */
[----:B------:R1:W5:Y:S04]  /*bc50*/  @!P3 LD.E.64 R76, desc[UR6][R12.64] ;  /* 0x000000060c4cb980 */ /* 0x000368000c101b00 */
[----:B------:R1:W5:Y:S04]  /*bc60*/  @!P2 LD.E.64 R70, desc[UR6][R20.64] ;  /* 0x000000061446a980 */ /* 0x000368000c101b00 */
[----:B------:R1:W5:Y:S04]  /*bc70*/  @!P2 LD.E.64 R72, desc[UR6][R24.64] ;  /* 0x000000061848a980 */ /* 0x000368000c101b00 */
[----:B------:R1:W5:Y:S04]  /*bc80*/  @!P1 LD.E.64 R68, desc[UR6][R26.64] ;  /* 0x000000061a449980 */ /* 0x000368000c101b00 */
[----:B------:R1:W5:Y:S04]  /*bc90*/  @!P1 LD.E.64 R66, desc[UR6][R28.64] ;  /* 0x000000061c429980 */ /* 0x000368000c101b00 */
[----:B------:R1:W5:Y:S04]  /*bca0*/  @!P0 LD.E.64 R62, desc[UR6][R30.64] ;  /* 0x000000061e3e8980 */ /* 0x000368000c101b00 */
[----:B------:R1:W5:Y:S02]  /*bcb0*/  @!P0 LD.E.64 R64, desc[UR6][R14.64] ;  /* 0x000000060e408980 */ /* 0x000364000c101b00 */
.L_x_2997:
[----:B------:R-:W-:Y:S05]  /*bcc0*/  BSYNC B1 ;  /* 0x0000000000017941 */ /* 0x000fea0003800000 */
.L_x_2996:
[----:B--2--5:R-:W-:Y:S01]  /*bcd0*/  IMAD.MOV.U32 R5, RZ, RZ, R63 ;  /* 0x000000ffff057224 */ /* 0x024fe200078e003f */
[----:B-1----:R-:W-:Y:S01]  /*bce0*/  MOV R4, R62 ;  /* 0x0000003e00047202 */ /* 0x002fe20000000f00 */
[----:B---3--:R-:W-:Y:S01]  /*bcf0*/  IMAD.MOV.U32 R9, RZ, RZ, R68 ;  /* 0x000000ffff097224 */ /* 0x008fe200078e0044 */
[----:B------:R-:W-:Y:S01]  /*bd00*/  UMOV UR4, 0xffffffff ;  /* 0xffffffff00047882 */ /* 0x000fe20000000000 */
        /* <DEDUP_REMOVED lines=26> */
[----:B----4-:R1:W4:Y:S02]  /*beb0*/  SHFL.IDX PT, R14, R3, 0x1, 0x181f ;  /* 0x00381f00030e7f89 */ /* 0x01032400000e0000 */
.L_x_3319:
        /* <DEDUP_REMOVED lines=19> */
[C---:B------:R-:W-:Y:S01]  /*bff0*/  @!P3 IMAD.SHL.U32 R28, R22.reuse, 0x2, RZ ;  /* 0x00000002161cb824 */ /* 0x040fe200078e00ff */
[----:B------:R-:W-:-:S03]  /*c000*/  @!P3 SHF.L.U64.HI R10, R22, 0x1, R83 ;  /* 0x00000001160ab819 */ /* 0x000fc60000010253 */
[C---:B------:R-:W-:Y:S01]  /*c010*/  @!P2 IMAD.SHL.U32 R24, R215.reuse, 0x2, RZ ;  /* 0x00000002d718a824 */ /* 0x040fe200078e00ff */
[----:B------:R-:W-:Y:S01]  /*c020*/  @!P2 SHF.L.U64.HI R11, R215, 0x1, R82 ;  /* 0x00000001d70ba819 */ /* 0x000fe20000010252 */
[----:B------:R-:W-:Y:S01]  /*c030*/  @!P1 IMAD.SHL.U32 R12, R214, 0x2, RZ ;  /* 0x00000002d60c9824 */ /* 0x000fe200078e00ff */
[CC--:B---3--:R-:W-:Y:S02]  /*c040*/  @!P3 IADD3 R30, P5, R5.reuse, R28.reuse, RZ ;  /* 0x0000001c051eb210 */ /* 0x0c8fe40007fbe0ff */
[----:B----4-:R-:W-:Y:S02]  /*c050*/  @!P3 IADD3 R28, P4, R14, R28, RZ ;  /* 0x0000001c0e1cb210 */ /* 0x010fe40007f9e0ff */
[-C--:B------:R-:W-:Y:S01]  /*c060*/  @!P2 IADD3 R26, P6, R5, R24.reuse, RZ ;  /* 0x00000018051aa210 */ /* 0x080fe20007fde0ff */
[--C-:B--2---:R-:W-:Y:S01]  /*c070*/  @!P3 IMAD.X R31, R4, 0x1, R10.reuse, P5 ;  /* 0x00000001041fb824 */ /* 0x104fe200028e060a */
[----:B------:R-:W-:Y:S01]  /*c080*/  @!P2 IADD3 R24, P5, R14, R24, RZ ;  /* 0x000000180e18a210 */ /* 0x000fe20007fbe0ff */
[----:B0-----:R-:W-:Y:S01]  /*c090*/  @!P3 IMAD.X R29, R9, 0x1, R10, P4 ;  /* 0x00000001091db824 */ /* 0x001fe200020e060a */
[----:B------:R-:W-:Y:S01]  /*c0a0*/  @!P1 SHF.L.U64.HI R13, R214, 0x1, R89 ;  /* 0x00000001d60d9819 */ /* 0x000fe20000010259 */
[----:B------:R-:W-:Y:S01]  /*c0b0*/  @!P2 IMAD.X R27, R4, 0x1, R11, P6 ;  /* 0x00000001041ba824 */ /* 0x000fe200030e060b */
[----:B------:R-:W-:-:S02]  /*c0c0*/  @!P0 SHF.L.U32 R32, R216, 0x1, RZ ;  /* 0x00000001d8208819 */ /* 0x000fc400000006ff */
[----:B------:R-:W-:Y:S02]  /*c0d0*/  CS2R R54, SRZ ;  /* 0x0000000000367805 */ /* 0x000fe4000001ff00 */
[-C--:B------:R-:W-:Y:S02]  /*c0e0*/  @!P1 IADD3 R20, P4, R5, R12.reuse, RZ ;  /* 0x0000000c05149210 */ /* 0x080fe40007f9e0ff */
[----:B------:R-:W-:Y:S02]  /*c0f0*/  CS2R R56, SRZ ;  /* 0x0000000000387805 */ /* 0x000fe4000001ff00 */
[----:B------:R-:W-:Y:S02]  /*c100*/  @!P1 IADD3 R10, P6, R14, R12, RZ ;  /* 0x0000000c0e0a9210 */ /* 0x000fe40007fde0ff */
[----:B------:R-:W-:Y:S02]  /*c110*/  CS2R R50, SRZ ;  /* 0x0000000000327805 */ /* 0x000fe4000001ff00 */
[C---:B------:R-:W-:Y:S01]  /*c120*/  @!P2 IADD3.X R25, R9.reuse, R11, RZ, P5, !PT ;  /* 0x0000000b0919a210 */ /* 0x040fe20002ffe4ff */
[----:B------:R-:W-:Y:S01]  /*c130*/  @!P1 IMAD.X R21, R4, 0x1, R13, P4 ;  /* 0x0000000104159824 */ /* 0x000fe200020e060d */
[----:B------:R-:W-:Y:S01]  /*c140*/  @!P0 SHF.L.U64.HI R15, R216, 0x1, R79 ;  /* 0x00000001d80f8819 */ /* 0x000fe2000001024f */
[----:B------:R-:W-:Y:S01]  /*c150*/  @!P1 IMAD.X R11, R9, 0x1, R13, P6 ;  /* 0x00000001090b9824 */ /* 0x000fe200030e060d */
[----:B------:R-:W-:-:S02]  /*c160*/  @!P0 IADD3 R12, P5, R5, R32, RZ ;  /* 0x00000020050c8210 */ /* 0x000fc40007fbe0ff */
[----:B------:R-:W-:Y:S02]  /*c170*/  CS2R R52, SRZ ;  /* 0x0000000000347805 */ /* 0x000fe4000001ff00 */
[----:B------:R-:W-:Y:S02]  /*c180*/  @!P0 IADD3 R14, P4, R14, R32, RZ ;  /* 0x000000200e0e8210 */ /* 0x000fe40007f9e0ff */
[----:B------:R-:W-:Y:S02]  /*c190*/  CS2R R46, SRZ ;  /* 0x00000000002e7805 */ /* 0x000fe4000001ff00 */
[----:B------:R-:W-:Y:S01]  /*c1a0*/  CS2R R48, SRZ ;  /* 0x0000000000307805 */ /* 0x000fe2000001ff00 */
[----:B------:R-:W-:Y:S01]  /*c1b0*/  @!P0 IMAD.X R13, R4, 0x1, R15, P5 ;  /* 0x00000001040d8824 */ /* 0x000fe200028e060f */
[----:B------:R-:W-:Y:S01]  /*c1c0*/  @!P0 IADD3.X R15, R9, R15, RZ, P4, !PT ;  /* 0x0000000f090f8210 */ /* 0x000fe200027fe4ff */
[----:B------:R0:W5:Y:S04]  /*c1d0*/  @!P3 LD.E.64 R58, desc[UR6][R30.64] ;  /* 0x000000061e3ab980 */ /* 0x000168000c101b00 */
[----:B------:R0:W5:Y:S04]  /*c1e0*/  @!P3 LD.E.64 R60, desc[UR6][R28.64] ;  /* 0x000000061c3cb980 */ /* 0x000168000c101b00 */
[----:B------:R0:W5:Y:S04]  /*c1f0*/  @!P2 LD.E.64 R54, desc[UR6][R26.64] ;  /* 0x000000061a36a980 */ /* 0x000168000c101b00 */
[----:B------:R0:W5:Y:S04]  /*c200*/  @!P2 LD.E.64 R56, desc[UR6][R24.64] ;  /* 0x000000061838a980 */ /* 0x000168000c101b00 */
[----:B------:R0:W5:Y:S04]  /*c210*/  @!P1 LD.E.64 R50, desc[UR6][R20.64] ;  /* 0x0000000614329980 */ /* 0x000168000c101b00 */
[----:B------:R0:W5:Y:S04]  /*c220*/  @!P1 LD.E.64 R52, desc[UR6][R10.64] ;  /* 0x000000060a349980 */ /* 0x000168000c101b00 */
[----:B------:R0:W5:Y:S04]  /*c230*/  @!P0 LD.E.64 R46, desc[UR6][R12.64] ;  /* 0x000000060c2e8980 */ /* 0x000168000c101b00 */
[----:B------:R0:W5:Y:S02]  /*c240*/  @!P0 LD.E.64 R48, desc[UR6][R14.64] ;  /* 0x000000060e308980 */ /* 0x000164000c101b00 */
.L_x_3000:
[----:B------:R-:W-:Y:S05]  /*c250*/  BSYNC B1 ;  /* 0x0000000000017941 */ /* 0x000fea0003800000 */
.L_x_2999:
[----:B--2--5:R-:W-:Y:S01]  /*c260*/  IMAD.MOV.U32 R4, RZ, RZ, R46 ;  /* 0x000000ffff047224 */ /* 0x024fe200078e002e */
[----:B0-----:R-:W-:Y:S01]  /*c270*/  MOV R10, R51 ;  /* 0x00000033000a7202 */ /* 0x001fe20000000f00 */
[----:B---3--:R-:W-:Y:S01]  /*c280*/  IMAD.MOV.U32 R5, RZ, RZ, R47 ;  /* 0x000000ffff057224 */ /* 0x008fe200078e002f */
        /* <DEDUP_REMOVED lines=22> */
[----:B------:R-:W-:Y:S06]  /*c3f0*/  BRA.DIV UR4, `(.L_x_3001) ;  /* 0x0000024e044c7947 */ /* 0x000fec000b800000 */
[----:B------:R0:W2:Y:S04]  /*c400*/  SHFL.IDX PT, R4, R8, 0x2, 0x181f ;  /* 0x00581f0008047f89 */ /* 0x0000a800000e0000 */
[----:B------:R0:W3:Y:S04]  /*c410*/  SHFL.IDX PT, R5, R6, 0x2, 0x181f ;  /* 0x00581f0006057f89 */ /* 0x0000e800000e0000 */
[----:B------:R0:W0:Y:S04]  /*c420*/  SHFL.IDX PT, R9, R7, 0x2, 0x181f ;  /* 0x00581f0007097f89 */ /* 0x00002800000e0000 */
[----:B----4-:R4:W0:Y:S02]  /*c430*/  SHFL.IDX PT, R14, R3, 0x2, 0x181f ;  /* 0x00581f00030e7f89 */ /* 0x01082400000e0000 */
.L_x_3325:
        /* <DEDUP_REMOVED lines=23> */
[----:B------:R-:W-:Y:S02]  /*c5b0*/  @!P2 SHF.L.U64.HI R11, R215, 0x1, R82 ;  /* 0x00000001d70ba819 */ /* 0x000fe40000010252 */
[CC--:B---3--:R-:W-:Y:S01]  /*c5c0*/  @!P3 IADD3 R80, P5, R5.reuse, R32.reuse, RZ ;  /* 0x000000200550b210 */ /* 0x0c8fe20007fbe0ff */
[----:B------:R-:W-:Y:S01]  /*c5d0*/  @!P0 IMAD.SHL.U32 R26, R216, 0x2, RZ ;  /* 0x00000002d81a8824 */ /* 0x000fe200078e00ff */
[----:B0-----:R-:W-:Y:S02]  /*c5e0*/  @!P3 IADD3 R32, P4, R14, R32, RZ ;  /* 0x000000200e20b210 */ /* 0x001fe40007f9e0ff */
[----:B------:R-:W-:Y:S01]  /*c5f0*/  @!P1 SHF.L.U32 R12, R214, 0x1, RZ ;  /* 0x00000001d60c9819 */ /* 0x000fe200000006ff */
[--C-:B--2---:R-:W-:Y:S01]  /*c600*/  @!P3 IMAD.X R81, R4, 0x1, R10.reuse, P5 ;  /* 0x000000010451b824 */ /* 0x104fe200028e060a */
[----:B------:R-:W-:Y:S01]  /*c610*/  @!P2 IADD3 R30, P6, R5, R24, RZ ;  /* 0x00000018051ea210 */ /* 0x000fe20007fde0ff */
[----:B------:R-:W-:Y:S01]  /*c620*/  @!P3 IMAD.X R33, R9, 0x1, R10, P4 ;  /* 0x000000010921b824 */ /* 0x000fe200020e060a */
[----:B------:R-:W-:-:S02]  /*c630*/  @!P1 SHF.L.U64.HI R13, R214, 0x1, R89 ;  /* 0x00000001d60d9819 */ /* 0x000fc40000010259 */
[----:B------:R-:W-:Y:S02]  /*c640*/  @!P2 IADD3 R24, P5, R14, R24, RZ ;  /* 0x000000180e18a210 */ /* 0x000fe40007fbe0ff */
[----:B------:R-:W-:Y:S02]  /*c650*/  CS2R R38, SRZ ;  /* 0x0000000000267805 */ /* 0x000fe4000001ff00 */
[-C--:B------:R-:W-:Y:S02]  /*c660*/  @!P1 IADD3 R20, P4, R5, R12.reuse, RZ ;  /* 0x0000000c05149210 */ /* 0x080fe40007f9e0ff */
[----:B------:R-:W-:Y:S02]  /*c670*/  CS2R R40, SRZ ;  /* 0x0000000000287805 */ /* 0x000fe4000001ff00 */
[----:B------:R-:W-:Y:S01]  /*c680*/  @!P2 IADD3.X R31, R4, R11, RZ, P6, !PT ;  /* 0x0000000b041fa210 */ /* 0x000fe200037fe4ff */
[----:B------:R-:W-:Y:S01]  /*c690*/  @!P2 IMAD.X R25, R9, 0x1, R11, P5 ;  /* 0x000000010919a824 */ /* 0x000fe200028e060b */
        /* <DEDUP_REMOVED lines=10> */
[----:B------:R-:W-:Y:S01]  /*c740*/  CS2R R26, SRZ ;  /* 0x00000000001a7805 */ /* 0x000fe2000001ff00 */
[----:B------:R-:W-:Y:S01]  /*c750*/  @!P0 IMAD.X R15, R9, 0x1, R15, P4 ;  /* 0x00000001090f8824 */ /* 0x000fe200020e060f */
        /* <DEDUP_REMOVED lines=8> */
.L_x_3003:
[----:B------:R-:W-:Y:S05]  /*c7e0*/  BSYNC B1 ;  /* 0x0000000000017941 */ /* 0x000fea0003800000 */
.L_x_3002:
        /* <DEDUP_REMOVED lines=27> */
[----:B-1----:R-:W0:Y:S04]  /*c9a0*/  SHFL.IDX PT, R8, R8, 0x3, 0x181f ;  /* 0x00781f0008087f89 */ /* 0x002e2800000e0000 */
[----:B------:R1:W2:Y:S04]  /*c9b0*/  SHFL.IDX PT, R10, R6, 0x3, 0x181f ;  /* 0x00781f00060a7f89 */ /* 0x0002a800000e0000 */
[----:B------:R1:W3:Y:S04]  /*c9c0*/  SHFL.IDX PT, R9, R7, 0x3, 0x181f ;  /* 0x00781f0007097f89 */ /* 0x0002e800000e0000 */
[----:B----4-:R-:W4:Y:S02]  /*c9d0*/  SHFL.IDX PT, R3, R3, 0x3, 0x181f ;  /* 0x00781f0003037f89 */ /* 0x010f2400000e0000 */
.L_x_3331:
[----:B-1----:R-:W5:Y:S01]  /*c9e0*/  LDL R7, [R1+0x68] ;  /* 0x0000680001077983 */ /* 0x002f620000100800 */
        /* <DEDUP_REMOVED lines=9> */
[----:B-----5:R-:W-:-:S04]  /*ca80*/  LEA.HI R6, R7, R7, RZ, 0x1 ;  /* 0x0000000707067211 */ /* 0x020fc800078f08ff */
[----:B------:R-:W-:-:S05]  /*ca90*/  LOP3.LUT R6, R6, 0xfffffffe, RZ, 0xc0, !PT ;  /* 0xfffffffe06067812 */ /* 0x000fca00078ec0ff */
[----:B------:R-:W-:Y:S01]  /*caa0*/  IMAD.IADD R119, R7, 0x1, -R6 ;  /* 0x0000000107777824 */ /* 0x000fe200078e0a06 */
[----:B------:R-:W-:-:S04]  /*cab0*/  CS2R R6, SRZ ;  /* 0x0000000000067805 */ /* 0x000fc8000001ff00 */
[----:B------:R-:W-:Y:S01]  /*cac0*/  SHF.L.U32 R119, R119, 0x1f, RZ ;  /* 0x0000001f77777819 */ /* 0x000fe200000006ff */
[----:B------:R-:W-:Y:S06]  /*cad0*/  @P0 BRA `(.L_x_3006) ;  /* 0x0000000000b80947 */ /* 0x000fec0003800000 */
        /* <DEDUP_REMOVED lines=15> */
[----:B------:R-:W-:Y:S02]  /*cbd0*/  @!P2 IADD3 R90, P6, R10, R88, RZ ;  /* 0x000000580a5aa210 */ /* 0x000fe40007fde0ff */
[----:B0-----:R-:W-:Y:S01]  /*cbe0*/  @!P3 IADD3.X R97, R8, R83, RZ, P5, !PT ;  /* 0x000000530861b210 */ /* 0x001fe20002ffe4ff */
[----:B---3--:R-:W-:Y:S01]  /*cbf0*/  @!P3 IMAD.X R93, R9, 0x1, R83, P4 ;  /* 0x00000001095db824 */ /* 0x008fe200020e0653 */
[----:B------:R-:W-:-:S02]  /*cc00*/  @!P2 SHF.L.U64.HI R82, R215, 0x1, R82 ;  /* 0x00000001d752a819 */ /* 0x000fc40000010252 */
[----:B------:R-:W-:Y:S02]  /*cc10*/  @!P2 IADD3 R88, P5, R3, R88, RZ ;  /* 0x000000580358a210 */ /* 0x000fe40007fbe0ff */
[----:B------:R-:W-:Y:S02]  /*cc20*/  CS2R R20, SRZ ;  /* 0x0000000000147805 */ /* 0x000fe4000001ff00 */
[----:B------:R-:W-:Y:S01]  /*cc30*/  @!P1 SHF.L.U64.HI R4, R214, 0x1, R89 ;  /* 0x00000001d6049819 */ /* 0x000fe20000010259 */
[--C-:B------:R-:W-:Y:S01]  /*cc40*/  @!P2 IMAD.X R91, R8, 0x1, R82.reuse, P6 ;  /* 0x00000001085ba824 */ /* 0x100fe200030e0652 */
[----:B------:R-:W-:Y:S01]  /*cc50*/  @!P1 IADD3 R80, P4, R10, R78, RZ ;  /* 0x0000004e0a509210 */ /* 0x000fe20007f9e0ff */
[----:B------:R-:W-:Y:S01]  /*cc60*/  @!P2 IMAD.X R89, R9, 0x1, R82, P5 ;  /* 0x000000010959a824 */ /* 0x000fe200028e0652 */
[----:B------:R-:W-:Y:S02]  /*cc70*/  @!P0 SHF.L.U64.HI R5, R216, 0x1, R79 ;  /* 0x00000001d8058819 */ /* 0x000fe4000001024f */
[----:B------:R-:W-:-:S02]  /*cc80*/  CS2R R24, SRZ ;  /* 0x0000000000187805 */ /* 0x000fc4000001ff00 */
[----:B------:R-:W-:Y:S02]  /*cc90*/  @!P1 IADD3.X R81, R8, R4, RZ, P4, !PT ;  /* 0x0000000408519210 */ /* 0x000fe400027fe4ff */
[----:B------:R-:W-:Y:S02]  /*cca0*/  CS2R R12, SRZ ;  /* 0x00000000000c7805 */ /* 0x000fe4000001ff00 */
[C---:B------:R-:W-:Y:S02]  /*ccb0*/  @!P1 IADD3 R78, P6, R3.reuse, R78, RZ ;  /* 0x0000004e034e9210 */ /* 0x040fe40007fde0ff */
[----:B------:R-:W-:Y:S02]  /*ccc0*/  CS2R R14, SRZ ;  /* 0x00000000000e7805 */ /* 0x000fe4000001ff00 */
[-C--:B------:R-:W-:Y:S01]  /*ccd0*/  @!P0 IADD3 R10, P5, R10, R6.reuse, RZ ;  /* 0x000000060a0a8210 */ /* 0x080fe20007fbe0ff */
[----:B------:R1:W5:Y:S01]  /*cce0*/  @!P3 LD.E.64 R30, desc[UR6][R96.64] ;  /* 0x00000006601eb980 */ /* 0x000362000c101b00 */
[----:B------:R-:W-:Y:S01]  /*ccf0*/  @!P0 IADD3 R82, P4, R3, R6, RZ ;  /* 0x0000000603528210 */ /* 0x000fe20007f9e0ff */
[C---:B------:R-:W-:Y:S01]  /*cd00*/  @!P1 IMAD.X R79, R9.reuse, 0x1, R4, P6 ;  /* 0x00000001094f9824 */ /* 0x040fe200030e0604 */
[----:B------:R-:W-:Y:S01]  /*cd10*/  CS2R R6, SRZ ;  /* 0x0000000000067805 */ /* 0x000fe2000001ff00 */
[--C-:B------:R-:W-:Y:S01]  /*cd20*/  @!P0 IMAD.X R11, R8, 0x1, R5.reuse, P5 ;  /* 0x00000001080b8824 */ /* 0x100fe200028e0605 */
[----:B------:R1:W5:Y:S01]  /*cd30*/  @!P3 LD.E.64 R32, desc[UR6][R92.64] ;  /* 0x000000065c20b980 */ /* 0x000362000c101b00 */
[----:B------:R-:W-:Y:S01]  /*cd40*/  @!P0 IMAD.X R83, R9, 0x1, R5, P4 ;  /* 0x0000000109538824 */ /* 0x000fe200020e0605 */
[----:B------:R-:W-:-:S02]  /*cd50*/  CS2R R4, SRZ ;  /* 0x0000000000047805 */ /* 0x000fc4000001ff00 */
[----:B------:R1:W5:Y:S04]  /*cd60*/  @!P2 LD.E.64 R20, desc[UR6][R90.64] ;  /* 0x000000065a14a980 */ /* 0x000368000c101b00 */
[----:B------:R1:W5:Y:S04]  /*cd70*/  @!P2 LD.E.64 R24, desc[UR6][R88.64] ;  /* 0x000000065818a980 */ /* 0x000368000c101b00 */
[----:B------:R1:W5:Y:S04]  /*cd80*/  @!P1 LD.E.64 R12, desc[UR6][R80.64] ;  /* 0x00000006500c9980 */ /* 0x000368000c101b00 */
[----:B------:R1:W5:Y:S04]  /*cd90*/  @!P1 LD.E.64 R14, desc[UR6][R78.64] ;  /* 0x000000064e0e9980 */ /* 0x000368000c101b00 */
[----:B------:R1:W5:Y:S04]  /*cda0*/  @!P0 LD.E.64 R4, desc[UR6][R10.64] ;  /* 0x000000060a048980 */ /* 0x000368000c101b00 */
[----:B------:R1:W5:Y:S02]  /*cdb0*/  @!P0 LD.E.64 R6, desc[UR6][R82.64] ;  /* 0x0000000652068980 */ /* 0x000364000c101b00 */
.L_x_3006:
[----:B------:R-:W-:Y:S05]  /*cdc0*/  BSYNC B1 ;  /* 0x0000000000017941 */ /* 0x000fea0003800000 */
.L_x_3005:
[----:B------:R-:W1:Y:S01]  /*cdd0*/  SYNCS.PHASECHK.TRANS64.TRYWAIT P0, [R16+URZ+0x38800], R119 ;  /* 0x03880077100075a7 */ /* 0x000e62000800017f */
[----:B---3-5:R-:W-:Y:S01]  /*cde0*/  IMAD.MOV.U32 R9, RZ, RZ, R12 ;  /* 0x000000ffff097224 */ /* 0x028fe200078e000c */
[----:B----4-:R-:W-:Y:S01]  /*cdf0*/  MOV R3, R4 ;  /* 0x0000000400037202 */ /* 0x010fe20000000f00 */
[----:B0-----:R-:W-:Y:S01]  /*ce00*/  IMAD.MOV.U32 R8, RZ, RZ, R5 ;  /* 0x000000ffff087224 */ /* 0x001fe200078e0005 */
[----:B------:R-:W-:Y:S01]  /*ce10*/  BSSY B1, `(.L_x_3007) ;  /* 0x000001a000017945 */ /* 0x000fe20003800000 */
[----:B-12---:R-:W-:Y:S01]  /*ce20*/  IMAD.MOV.U32 R10, RZ, RZ, R30 ;  /* 0x000000ffff0a7224 */ /* 0x006fe200078e001e */
        /* <DEDUP_REMOVED lines=16> */
[----:B------:R-:W-:Y:S02]  /*cf30*/  VIADDMNMX R3, R105, -R230, 0x80, PT ;  /* 0x0000008069037446 */ /* 0x000fe400038009e6 */
[----:B------:R-:W-:Y:S02]  /*cf40*/  MOV R10, R24 ;  /* 0x00000018000a7202 */ /* 0x000fe40000000f00 */
[----:B------:R-:W-:Y:S01]  /*cf50*/  PRMT R81, R8, 0x5410, R9 ;  /* 0x0000541008517816 */ /* 0x000fe20000000009 */
[----:B------:R-:W-:Y:S01]  /*cf60*/  IMAD.MOV.U32 R8, RZ, RZ, R32 ;  /* 0x000000ffff087224 */ /* 0x000fe200078e0020 */
[----:B------:R-:W-:Y:S01]  /*cf70*/  ISETP.GE.AND P1, PT, R212, R3, PT ;  /* 0x00000003d400720c */ /* 0x000fe20003f26270 */
[----:B------:R-:W-:Y:S01]  /*cf80*/  IMAD.MOV.U32 R9, RZ, RZ, R33 ;  /* 0x000000ffff097224 */ /* 0x000fe200078e0021 */
[----:B------:R-:W-:Y:S01]  /*cf90*/  PRMT R83, R10, 0x5410, R11 ;  /* 0x000054100a537816 */ /* 0x000fe2000000000b */
[----:B------:R-:W-:Y:S10]  /*cfa0*/  @!P0 BRA `(.L_x_3008) ;  /* 0x0000024400448947 */ /* 0x000ff40003800000 */
.L_x_3332:
[----:B------:R-:W-:Y:S05]  /*cfb0*/  BSYNC B1 ;  /* 0x0000000000017941 */ /* 0x000fea0003800000 */
.L_x_3007:
[----:B------:R-:W-:Y:S01]  /*cfc0*/  BSSY B1, `(.L_x_3009) ;  /* 0x00000ba000017945 */ /* 0x000fe20003800000 */
[----:B------:R-:W-:-:S03]  /*cfd0*/  PRMT R89, R8, 0x5410, R9 ;  /* 0x0000541008597816 */ /* 0x000fc60000000009 */
[----:B------:R-:W-:Y:S05]  /*cfe0*/  @P1 BRA `(.L_x_3010) ;  /* 0x0000000800dc1947 */ /* 0x000fea0003800000 */
[----:B------:R-:W1:Y:S01]  /*cff0*/  LDC R9, c[0x0][0x3f4] ;  /* 0x0000fd00ff097b82 */ /* 0x000e620000000800 */
[----:B------:R-:W-:Y:S01]  /*d000*/  BSSY B2, `(.L_x_3011) ;  /* 0x0000030000027945 */ /* 0x000fe20003800000 */
[-C--:B-1----:R-:W-:Y:S02]  /*d010*/  ISETP.GE.AND P0, PT, R22, R9.reuse, PT ;  /* 0x000000091600720c */ /* 0x082fe40003f06270 */
[-C--:B------:R-:W-:Y:S02]  /*d020*/  ISETP.GE.AND P1, PT, R215, R9.reuse, PT ;  /* 0x00000009d700720c */ /* 0x080fe40003f26270 */
[-C--:B------:R-:W-:Y:S02]  /*d030*/  ISETP.GE.AND P2, PT, R214, R9.reuse, PT ;  /* 0x00000009d600720c */ /* 0x080fe40003f46270 */
[----:B------:R-:W-:-:S07]  /*d040*/  ISETP.GE.AND P3, PT, R216, R9, PT ;  /* 0x00000009d800720c */ /* 0x000fce0003f66270 */
[----:B------:R-:W-:Y:S06]  /*d050*/  @P0 BRA `(.L_x_3012) ;  /* 0x0000000000a80947 */ /* 0x000fec0003800000 */
[----:B------:R-:W1:Y:S01]  /*d060*/  LDS.128 R8, [R0] ;  /* 0x0000000000087984 */ /* 0x000e620000000c00 */
        /* <DEDUP_REMOVED lines=10> */
[----:B------:R-:W-:Y:S02]  /*d110*/  HADD2.F32 R75, -RZ, R75.H0_H0 ;  /* 0x2000004bff4b7230 */ /* 0x000fe40000004100 */
[----:B------:R-:W-:Y:S02]  /*d120*/  HADD2.F32 R74, -RZ, R74.H0_H0 ;  /* 0x2000004aff4a7230 */ /* 0x000fe40000004100 */
[--C-:B-1----:R-:W-:Y:S02]  /*d130*/  HADD2.F32 R91, -RZ, R11.reuse.H1_H1 ;  /* 0x3000000bff5b7230 */ /* 0x102fe40000004100 */
[----:B------:R-:W-:Y:S02]  /*d140*/  HADD2.F32 R77, -RZ, R8.H1_H1 ;  /* 0x30000008ff4d7230 */ /* 0x000fe40000004100 */
[----:B------:R-:W-:-:S02]  /*d150*/  HADD2.F32 R90, -RZ, R11.H0_H0 ;  /* 0x2000000bff5a7230 */ /* 0x000fc40000004100 */
[C---:B------:R-:W-:Y:S01]  /*d160*/  FMUL.FTZ R105, R91.reuse, R97 ;  /* 0x000000615b697220 */ /* 0x040fe20000410000 */
[----:B------:R-:W-:Y:S02]  /*d170*/  HADD2.F32 R76, -RZ, R8.H0_H0 ;  /* 0x20000008ff4c7230 */ /* 0x000fe40000004100 */
[----:B------:R-:W-:Y:S01]  /*d180*/  FMUL.FTZ R118, R91, R93 ;  /* 0x0000005d5b767220 */ /* 0x000fe20000410000 */
[--C-:B------:R-:W-:Y:S02]  /*d190*/  HADD2.F32 R11, -RZ, R10.reuse.H0_H0 ;  /* 0x2000000aff0b7230 */ /* 0x100fe40000004100 */
[C---:B------:R-:W-:Y:S01]  /*d1a0*/  FMUL.FTZ R91, R77.reuse, R96 ;  /* 0x000000604d5b7220 */ /* 0x040fe20000410000 */
[----:B------:R-:W-:Y:S02]  /*d1b0*/  HADD2.F32 R8, -RZ, R9.H0_H0 ;  /* 0x20000009ff087230 */ /* 0x000fe40000004100 */
[----:B------:R-:W-:Y:S01]  /*d1c0*/  FMUL.FTZ R77, R77, R92 ;  /* 0x0000005c4d4d7220 */ /* 0x000fe20000410000 */
[----:B------:R-:W-:-:S02]  /*d1d0*/  HADD2.F32 R10, -RZ, R10.H1_H1 ;  /* 0x3000000aff0a7230 */ /* 0x000fc40000004100 */
[----:B------:R-:W-:Y:S01]  /*d1e0*/  FFMA.FTZ R91, R76, R92, -R91 ;  /* 0x0000005c4c5b7223 */ /* 0x000fe2000001085b */
[----:B------:R-:W-:Y:S02]  /*d1f0*/  HADD2.F32 R9, -RZ, R9.H1_H1 ;  /* 0x30000009ff097230 */ /* 0x000fe40000004100 */
[C---:B------:R-:W-:Y:S01]  /*d200*/  FFMA.FTZ R105, R90.reuse, R93, -R105 ;  /* 0x0000005d5a697223 */ /* 0x040fe20000010869 */
[----:B------:R-:W-:Y:S01]  /*d210*/  FFMA.FTZ R118, R90, R97, R118 ;  /* 0x000000615a767223 */ /* 0x000fe20000010076 */
[----:B------:R-:W-:Y:S01]  /*d220*/  FFMA.FTZ R76, R76, R96, R77 ;  /* 0x000000604c4c7223 */ /* 0x000fe2000001004d */
        /* <DEDUP_REMOVED lines=12> */
[----:B------:R1:W-:Y:S02]  /*d2f0*/  STS.128 [R0], R8 ;  /* 0x0000000800007388 */ /* 0x0003e40000000c00 */
.L_x_3012:
[----:B------:R-:W-:Y:S05]  /*d300*/  BSYNC B2 ;  /* 0x0000000000027941 */ /* 0x000fea0003800000 */
.L_x_3011:
[----:B------:R-:W-:Y:S04]  /*d310*/  BSSY B2, `(.L_x_3013) ;  /* 0x000002c000027945 */ /* 0x000fe80003800000 */
[----:B------:R-:W-:Y:S05]  /*d320*/  @P1 BRA `(.L_x_3014) ;  /* 0x0000000000a81947 */ /* 0x000fea0003800000 */
[----:B-1----:R-:W1:Y:S01]  /*d330*/  LDS.128 R8, [R0+0x4000] ;  /* 0x0040000000087984 */ /* 0x002e620000000c00 */
[----:B------:R-:W-:Y:S01]  /*d340*/  SHF.R.U32.HI R75, RZ, 0x10, R71 ;  /* 0x00000010ff4b7819 */ /* 0x000fe20000011647 */
[----:B------:R-:W-:Y:S01]  /*d350*/  HADD2.F32 R74, -RZ, R114.H1_H1 ;  /* 0x30000072ff4a7230 */ /* 0x000fe20000004100 */
[--C-:B------:R-:W-:Y:S01]  /*d360*/  SHF.R.U32.HI R77, RZ, 0x10, R73.reuse ;  /* 0x00000010ff4d7819 */ /* 0x100fe20000011649 */
        /* <DEDUP_REMOVED lines=38> */
.L_x_3014:
[----:B------:R-:W-:Y:S05]  /*d5d0*/  BSYNC B2 ;  /* 0x0000000000027941 */ /* 0x000fea0003800000 */
.L_x_3013:
[----:B------:R-:W-:Y:S04]  /*d5e0*/  BSSY B2, `(.L_x_3015) ;  /* 0x000002c000027945 */ /* 0x000fe80003800000 */
[----:B------:R-:W-:Y:S05]  /*d5f0*/  @P2 BRA `(.L_x_3016) ;  /* 0x0000000000a82947 */ /* 0x000fea0003800000 */
[----:B-12---:R-:W1:Y:S01]  /*d600*/  LDS.128 R8, [R0+0x8000] ;  /* 0x0080000000087984 */ /* 0x006e620000000c00 */
[----:B------:R-:W-:Y:S01]  /*d610*/  SHF.R.U32.HI R71, RZ, 0x10, R69 ;  /* 0x00000010ff477819 */ /* 0x000fe20000011645 */
[----:B------:R-:W-:Y:S01]  /*d620*/  HADD2.F32 R70, -RZ, R112.H1_H1 ;  /* 0x30000070ff467230 */ /* 0x000fe20000004100 */
        /* <DEDUP_REMOVED lines=39> */
.L_x_3016:
[----:B------:R-:W-:Y:S05]  /*d8a0*/  BSYNC B2 ;  /* 0x0000000000027941 */ /* 0x000fea0003800000 */
.L_x_3015:
[----:B------:R-:W-:Y:S05]  /*d8b0*/  @P3 BRA `(.L_x_3010) ;  /* 0x0000000000a83947 */ /* 0x000fea0003800000 */
[----:B-123--:R-:W1:Y:S01]  /*d8c0*/  LDS.128 R8, [R0+0xc000] ;  /* 0x00c0000000087984 */ /* 0x00ee620000000c00 */
        /* <DEDUP_REMOVED lines=41> */
.L_x_3010:
[----:B------:R-:W-:Y:S05]  /*db60*/  BSYNC B1 ;  /* 0x0000000000017941 */ /* 0x000fea0003800000 */
.L_x_3009:
[----:B-1234-:R-:W-:Y:S01]  /*db70*/  IADD3 R8, R212, 0x20, RZ ;  /* 0x00000020d4087810 */ /* 0x01efe20007ffe0ff */
[----:B------:R-:W-:Y:S03]  /*db80*/  BSSY B1, `(.L_x_3017) ;  /* 0x00000ba000017945 */ /* 0x000fe60003800000 */
[----:B------:R-:W-:-:S13]  /*db90*/  ISETP.GE.AND P0, PT, R8, R3, PT ;  /* 0x000000030800720c */ /* 0x000fda0003f06270 */
        /* <DEDUP_REMOVED lines=8> */
[----:B------:R-:W1:Y:S01]  /*dc20*/  LDS.128 R8, [R0+0x1000] ;  /* 0x0010000000087984 */ /* 0x000e620000000c00 */
[----:B------:R-:W-:Y:S01]  /*dc30*/  SHF.R.U32.HI R63, RZ, 0x10, R59 ;  /* 0x00000010ff3f7819 */ /* 0x000fe2000001163b */
[----:B------:R-:W-:Y:S01]  /*dc40*/  HADD2.F32 R62, -RZ, R108.H0_H0 ;  /* 0x2000006cff3e7230 */ /* 0x000fe20000004100 */
[--C-:B------:R-:W-:Y:S01]  /*dc50*/  SHF.R.U32.HI R65, RZ, 0x10, R61.reuse ;  /* 0x00000010ff417819 */ /* 0x100fe2000001163d */
        /* <DEDUP_REMOVED lines=38> */
.L_x_3020:
[----:B------:R-:W-:Y:S05]  /*dec0*/  BSYNC B2 ;  /* 0x0000000000027941 */ /* 0x000fea0003800000 */
.L_x_3019:
[----:B------:R-:W-:Y:S04]  /*ded0*/  BSSY B2, `(.L_x_3021) ;  /* 0x000002c000027945 */ /* 0x000fe80003800000 */
[----:B------:R-:W-:Y:S05]  /*dee0*/  @P1 BRA `(.L_x_3022) ;  /* 0x0000000000a81947 */ /* 0x000fea0003800000 */
[----:B-1----:R-:W1:Y:S01]  /*def0*/  LDS.128 R8, [R0+0x5000] ;  /* 0x0050000000087984 */ /* 0x002e620000000c00 */
        /* <DEDUP_REMOVED lines=41> */
.L_x_3022:
[----:B------:R-:W-:Y:S05]  /*e190*/  BSYNC B2 ;  /* 0x0000000000027941 */ /* 0x000fea0003800000 */
.L_x_3021:
[----:B------:R-:W-:Y:S04]  /*e1a0*/  BSSY B2, `(.L_x_3023) ;  /* 0x000002c000027945 */ /* 0x000fe80003800000 */
[----:B------:R-:W-:Y:S05]  /*e1b0*/  @P2 BRA `(.L_x_3024) ;  /* 0x0000000000a82947 */ /* 0x000fea0003800000 */
[----:B-12---:R-:W1:Y:S01]  /*e1c0*/  LDS.128 R8, [R0+0x9000] ;  /* 0x0090000000087984 */ /* 0x006e620000000c00 */
        /* <DEDUP_REMOVED lines=41> */
.L_x_3024:
[----:B------:R-:W-:Y:S05]  /*e460*/  BSYNC B2 ;  /* 0x0000000000027941 */ /* 0x000fea0003800000 */
.L_x_3023:
[----:B------:R-:W-:Y:S05]  /*e470*/  @P3 BRA `(.L_x_3018) ;  /* 0x0000000000a83947 */ /* 0x000fea0003800000 */
[----:B-123--:R-:W1:Y:S01]  /*e480*/  LDS.128 R8, [R0+0xd000] ;  /* 0x00d0000000087984 */ /* 0x00ee620000000c00 */
        /* <DEDUP_REMOVED lines=41> */
.L_x_3018:
[----:B------:R-:W-:Y:S05]  /*e720*/  BSYNC B1 ;  /* 0x0000000000017941 */ /* 0x000fea0003800000 */
.L_x_3017:
[----:B-1234-:R-:W-:Y:S01]  /*e730*/  VIADD R8, R212, 0x40 ;  /* 0x00000040d4087836 */ /* 0x01efe20000000000 */
[----:B------:R-:W-:Y:S04]  /*e740*/  BSSY B1, `(.L_x_3025) ;  /* 0x00000ba000017945 */ /* 0x000fe80003800000 */
        /* <DEDUP_REMOVED lines=51> */
.L_x_3028:
[----:B------:R-:W-:Y:S05]  /*ea80*/  BSYNC B2 ;  /* 0x0000000000027941 */ /* 0x000fea0003800000 */
.L_x_3027:
[----:B------:R-:W-:Y:S04]  /*ea90*/  BSSY B2, `(.L_x_3029) ;  /* 0x000002c000027945 */ /* 0x000fe80003800000 */
[----:B------:R-:W-:Y:S05]  /*eaa0*/  @P1 BRA `(.L_x_3030) ;  /* 0x0000000000a81947 */ /* 0x000fea0003800000 */
[----:B-1----:R-:W1:Y:S01]  /*eab0*/  LDS.128 R8, [R0+0x6000] ;  /* 0x0060000000087984 */ /* 0x002e620000000c00 */
[----:B------:R-:W-:Y:S01]  /*eac0*/  SHF.R.U32.HI R43, RZ, 0x10, R39 ;  /* 0x00000010ff2b7819 */ /* 0x000fe20000011627 */
[----:B------:R-:W-:Y:S01]  /*ead0*/  HADD2.F32 R42, -RZ, R98.H1_H1 ;  /* 0x30000062ff2a7230 */ /* 0x000fe20000004100 */
[--C-:B------:R-:W-:Y:S01]  /*eae0*/  SHF.R.U32.HI R45, RZ, 0x10, R41.reuse ;  /* 0x00000010ff2d7819 */ /* 0x100fe20000011629 */
        /* <DEDUP_REMOVED lines=38> */
.L_x_3030:
[----:B------:R-:W-:Y:S05]  /*ed50*/  BSYNC B2 ;  /* 0x0000000000027941 */ /* 0x000fea0003800000 */
.L_x_3029:
[----:B------:R-:W-:Y:S04]  /*ed60*/  BSSY B2, `(.L_x_3031) ;  /* 0x000002c000027945 */ /* 0x000fe80003800000 */
[----:B------:R-:W-:Y:S05]  /*ed70*/  @P2 BRA `(.L_x_3032) ;  /* 0x0000000000a82947 */ /* 0x000fea0003800000 */
[----:B-12---:R-:W1:Y:S01]  /*ed80*/  LDS.128 R8, [R0+0xa000] ;  /* 0x00a0000000087984 */ /* 0x006e620000000c00 */
[----:B------:R-:W-:Y:S01]  /*ed90*/  SHF.R.U32.HI R39, RZ, 0x10, R35 ;  /* 0x00000010ff277819 */ /* 0x000fe20000011623 */
[----:B------:R-:W-:Y:S01]  /*eda0*/  HADD2.F32 R38, -RZ, R87.H1_H1 ;  /* 0x30000057ff267230 */ /* 0x000fe20000004100 */
[--C-:B------:R-:W-:Y:S01]  /*edb0*/  SHF.R.U32.HI R41, RZ, 0x10, R37.reuse ;  /* 0x00000010ff297819 */ /* 0x100fe20000011625 */
[--C-:B------:R-:W-:Y:S01]  /*edc0*/  HADD2.F32 R40, -RZ, R94.reuse.H0_H0 ;  /* 0x2000005eff287230 */ /* 0x100fe20000004100 */
        /* <DEDUP_REMOVED lines=37> */
.L_x_3032:
[----:B------:R-:W-:Y:S05]  /*f020*/  BSYNC B2 ;  /* 0x0000000000027941 */ /* 0x000fea0003800000 */
.L_x_3031:
[----:B------:R-:W-:Y:S05]  /*f030*/  @P3 BRA `(.L_x_3026) ;  /* 0x0000000000a83947 */ /* 0x000fea0003800000 */
[----:B-123--:R-:W1:Y:S01]  /*f040*/  LDS.128 R8, [R0+0xe000] ;  /* 0x00e0000000087984 */ /* 0x00ee620000000c00 */
        /* <DEDUP_REMOVED lines=41> */
.L_x_3026:
[----:B------:R-:W-:Y:S05]  /*f2e0*/  BSYNC B1 ;  /* 0x0000000000017941 */ /* 0x000fea0003800000 */
.L_x_3025:
[----:B-1234-:R-:W-:-:S05]  /*f2f0*/  VIADD R8, R212, 0x60 ;  /* 0x00000060d4087836 */ /* 0x01efca0000000000 */
        /* <DEDUP_REMOVED lines=51> */
.L_x_3035:
[----:B------:R-:W-:Y:S05]  /*f630*/  BSYNC B1 ;  /* 0x0000000000017941 */ /* 0x000fea0003800000 */
.L_x_3034:
[----:B------:R-:W-:Y:S04]  /*f640*/  BSSY B1, `(.L_x_3036) ;  /* 0x000002c000017945 */ /* 0x000fe80003800000 */
[----:B------:R-:W-:Y:S05]  /*f650*/  @P1 BRA `(.L_x_3037) ;  /* 0x0000000000a81947 */ /* 0x000fea0003800000 */
[----:B-1----:R-:W1:Y:S01]  /*f660*/  LDS.128 R8, [R0+0x7000] ;  /* 0x0070000000087984 */ /* 0x002e620000000c00 */
        /* <DEDUP_REMOVED lines=41> */
.L_x_3037:
[----:B------:R-:W-:Y:S05]  /*f900*/  BSYNC B1 ;  /* 0x0000000000017941 */ /* 0x000fea0003800000 */
.L_x_3036:
[----:B------:R-:W-:Y:S04]  /*f910*/  BSSY B1, `(.L_x_3038) ;  /* 0x000002c000017945 */ /* 0x000fe80003800000 */
[----:B------:R-:W-:Y:S05]  /*f920*/  @P2 BRA `(.L_x_3039) ;  /* 0x0000000000a82947 */ /* 0x000fea0003800000 */
[----:B-12---:R-:W1:Y:S01]  /*f930*/  LDS.128 R8, [R0+0xb000] ;  /* 0x00b0000000087984 */ /* 0x006e620000000c00 */
        /* <DEDUP_REMOVED lines=41> */
.L_x_3039:
[----:B------:R-:W-:Y:S05]  /*fbd0*/  BSYNC B1 ;  /* 0x0000000000017941 */ /* 0x000fea0003800000 */
.L_x_3038:
[----:B------:R-:W-:Y:S05]  /*fbe0*/  @P3 BRA `(.L_x_3033) ;  /* 0x0000004800bc3947 */ /* 0x000fea0003800000 */
[----:B-123--:R-:W1:Y:S01]  /*fbf0*/  LDS.128 R8, [R0+0xf000] ;  /* 0x00f0000000087984 */ /* 0x00ee620000000c00 */
        /* <DEDUP_REMOVED lines=20> */
[--C-:B------:R-:W-:Y:S02]  /*fd40*/  HADD2.F32 R4, -RZ, R9.reuse.H0_H0 ;  /* 0x20000009ff047230 */ /* 0x100fe40000004100 */
[----:B------:R-:W-:Y:S01]  /*fd50*/  FFMA.FTZ R14, R6, R14, R11 ;  /* 0x0000000e060e7223 */ /* 0x000fe2000001000b */
[-C--:B------:R-:W-:Y:S01]  /*fd60*/  FMUL.FTZ R8, R8, R7.reuse ;  /* 0x0000000708087220 */ /* 0x080fe20000410000 */
[----:B------:R-:W-:Y:S01]  /*fd70*/  FFMA.FTZ R20, R3, R7, -R20 ;  /* 0x0000000703147223 */ /* 0x000fe20000010814 */
[----:B------:R-:W-:Y:S02]  /*fd80*/  HADD2.F32 R9, -RZ, R9.H1_H1 ;  /* 0x30000009ff097230 */ /* 0x000fe40000004100 */
[----:B------:R-:W-:Y:S01]  /*fd90*/  FMUL.FTZ R12, R10, R79 ;  /* 0x0000004f0a0c7220 */ /* 0x000fe20000410000 */
[----:B------:R-:W-:-:S02]  /*fda0*/  HADD2.F32 R7, -RZ, R21.H0_H0 ;  /* 0x20000015ff077230 */ /* 0x000fc40000004100 */
[----:B------:R-:W-:Y:S01]  /*fdb0*/  FFMA.FTZ R3, R3, R13, R8 ;  /* 0x0000000d03037223 */ /* 0x000fe20000010008 */
[----:B------:R-:W-:Y:S02]  /*fdc0*/  HADD2.F32 R6, -RZ, R24.H0_H0 ;  /* 0x20000018ff067230 */ /* 0x000fe40000004100 */
[-C--:B------:R-:W-:Y:S01]  /*fdd0*/  FMUL.FTZ R10, R10, R78.reuse ;  /* 0x0000004e0a0a7220 */ /* 0x080fe20000410000 */
[----:B------:R-:W-:Y:S01]  /*fde0*/  FFMA.FTZ R12, R5, R78, -R12 ;  /* 0x0000004e050c7223 */ /* 0x000fe2000001080c */
[C---:B------:R-:W-:Y:S01]  /*fdf0*/  FMUL.FTZ R11, R9.reuse, R7 ;  /* 0x00000007090b7220 */ /* 0x040fe20000410000 */
[-C--:B------:R-:W-:Y:S01]  /*fe00*/  FMUL.FTZ R8, R9, R6.reuse ;  /* 0x0000000609087220 */ /* 0x080fe20000410000 */
[----:B------:R-:W-:Y:S02]  /*fe10*/  FFMA.FTZ R79, R5, R79, R10 ;  /* 0x0000004f054f7223 */ /* 0x000fe4000001000a */
[C---:B------:R-:W-:Y:S01]  /*fe20*/  FFMA.FTZ R5, R4.reuse, R6, -R11 ;  /* 0x0000000604057223 */ /* 0x040fe2000001080b */
[----:B------:R-:W-:Y:S01]  /*fe30*/  FFMA.FTZ R8, R4, R7, R8 ;  /* 0x0000000704087223 */ /* 0x000fe20000010008 */
[----:B------:R-:W-:-:S02]  /*fe40*/  F2FP.F16.F32.PACK_AB R7, R14, R15 ;  /* 0x0000000f0e07723e */ /* 0x000fc400000000ff */
[----:B------:R-:W-:Y:S02]  /*fe50*/  F2FP.F16.F32.PACK_AB R6, R79, R12 ;  /* 0x0000000c4f06723e */ /* 0x000fe400000000ff */
[----:B------:R-:W-:Y:S02]  /*fe60*/  F2FP.F16.F32.PACK_AB R4, R3, R20 ;  /* 0x000000140304723e */ /* 0x000fe400000000ff */
[----:B------:R-:W-:-:S05]  /*fe70*/  F2FP.F16.F32.PACK_AB R5, R8, R5 ;  /* 0x000000050805723e */ /* 0x000fca00000000ff */
[----:B------:R4:W-:Y:S01]  /*fe80*/  STS.128 [R0+0xf000], R4 ;  /* 0x00f0000400007388 */ /* 0x0009e20000000c00 */
[----:B------:R-:W-:Y:S05]  /*fe90*/  BRA `(.L_x_3033) ;  /* 0x0000004800107947 */ /* 0x000fea0003800000 */
.L_x_2994:
[----:B------:R-:W0:Y:S01]  /*fea0*/  LDC R10, c[0x0][0x448] ;  /* 0x00011200ff0a7b82 */ /* 0x000e220000000800 */
[----:B------:R-:W-:Y:S01]  /*feb0*/  ULDC.64 UR4, c[0x0][0x3f8] ;  /* 0x0000fe0000047ab9 */ /* 0x000fe20000000a00 */
[----:B------:R-:W-:Y:S01]  /*fec0*/  ULDC.64 UR6, c[0x0][0x408] ;  /* 0x0001020000067ab9 */ /* 0x000fe20000000a00 */
[----:B------:R-:W-:Y:S01]  /*fed0*/  MOV R27, R31 ;  /* 0x0000001f001b7202 */ /* 0x000fe20000000f00 */
        /* <DEDUP_REMOVED lines=12> */
[C---:B------:R-:W-:Y:S01]  /*ffa0*/  IMAD.WIDE.U32 R26, R3.reuse, UR6, R26 ;  /* 0x00000006031a7c25 */ /* 0x040fe2000f8e001a */
[----:B------:R-:W-:Y:S01]  /*ffb0*/  LEA R6, P0, R24, UR4, 0x1 ;  /* 0x0000000418067c11 */ /* 0x000fe2000f8008ff */
[----:B------:R-:W-:Y:S02]  /*ffc0*/  UMOV UR4, 0xffffffff ;  /* 0xffffffff00047882 */ /* 0x000fe40000000000 */
[----:B------:R-:W-:Y:S01]  /*ffd0*/  IMAD R7, R3, UR7, R4 ;  /* 0x0000000703077c24 */ /* 0x000fe2000f8e0204 */
[----:B------:R-:W-:Y:S01]  /*ffe0*/  ULDC.64 UR6, c[0x0][0x400] ;  /* 0x0001000000067ab9 */ /* 0x000fe20000000a00 */
[----:B------:R-:W-:Y:S01]  /*fff0*/  IMAD.IADD R5, R25, 0x1, R5 ;  /* 0x0000000119057824 */ /* 0x000fe200078e0205 */
[----:B------:R-:W-:Y:S01]  /*10000*/  LEA R3, P1, R26, UR6, 0x1 ;  /* 0x000000061a037c11 */ /* 0x000fe2000f8208ff */
[----:B------:R-:W-:-:S03]  /*10010*/  IMAD.IADD R7, R27, 0x1, R7 ;  /* 0x000000011b077824 */ /* 0x000fc600078e0207 */
[----:B------:R-:W-:Y:S02]  /*10020*/  LEA.HI.X R8, R24, UR5, R5, 0x1, P0 ;  /* 0x0000000518087c11 */ /* 0x000fe400080f0c05 */
[----:B------:R-:W-:Y:S01]  /*10030*/  LEA.HI.X R7, R26, UR7, R7, 0x1, P1 ;  /* 0x000000071a077c11 */ /* 0x000fe200088f0c07 */
[----:B------:R-:W-:Y:S06]  /*10040*/  BRA.DIV UR4, `(.L_x_3040) ;  /* 0x0000021604307947 */ /* 0x000fec000b800000 */
[----:B------:R0:W1:Y:S04]  /*10050*/  SHFL.IDX PT, R5, R8, RZ, 0x181f ;  /* 0x00181fff08057589 */ /* 0x00006800000e0000 */
[----:B------:R0:W2:Y:S04]  /*10060*/  SHFL.IDX PT, R4, R6, RZ, 0x181f ;  /* 0x00181fff06047589 */ /* 0x0000a800000e0000 */
[----:B------:R0:W3:Y:S04]  /*10070*/  SHFL.IDX PT, R9, R7, RZ, 0x181f ;  /* 0x00181fff07097589 */ /* 0x0000e800000e0000 */
[----:B------:R0:W4:Y:S02]  /*10080*/  SHFL.IDX PT, R14, R3, RZ, 0x181f ;  /* 0x00181fff030e7589 */ /* 0x00012400000e0000 */
.L_x_3338:
        /* <DEDUP_REMOVED lines=14> */
[----:B-1----:R-:W-:Y:S01]  /*10170*/  MOV R11, R5 ;  /* 0x00000005000b7202 */ /* 0x002fe20000000f00 */
[----:B--2---:R-:W-:Y:S01]  /*10180*/  IMAD.MOV.U32 R10, RZ, RZ, R4 ;  /* 0x000000ffff0a7224 */ /* 0x004fe200078e0004 */
[----:B------:R-:W-:Y:S01]  /*10190*/  ISETP.GE.AND P2, PT, R18, UR4, PT ;  /* 0x0000000412007c0c */ /* 0x000fe2000bf46270 */
[----:B---3--:R-:W-:Y:S01]  /*101a0*/  IMAD.MOV.U32 R15, RZ, RZ, R9 ;  /* 0x000000ffff0f7224 */ /* 0x008fe200078e0009 */
[----:B------:R-:W-:Y:S02]  /*101b0*/  ISETP.GE.AND P3, PT, R213, UR4, PT ;  /* 0x00000004d5007c0c */ /* 0x000fe4000bf66270 */
[----:B------:R-:W-:Y:S02]  /*101c0*/  CS2R R56, SRZ ;  /* 0x0000000000387805 */ /* 0x000fe4000001ff00 */
[----:B------:R-:W-:Y:S01]  /*101d0*/  CS2R R58, SRZ ;  /* 0x00000000003a7805 */ /* 0x000fe2000001ff00 */
[----:B------:R-:W-:-:S06]  /*101e0*/  ULDC.64 UR6, c[0x0][0x208] ;  /* 0x0000820000067ab9 */ /* 0x000fcc0000000a00 */
[C---:B------:R-:W-:Y:S01]  /*101f0*/  @!P2 IMAD.SHL.U32 R21, R18.reuse, 0x2, RZ ;  /* 0x000000021215a824 */ /* 0x040fe200078e00ff */
[----:B------:R-:W-:-:S04]  /*10200*/  @!P2 SHF.L.U64.HI R24, R18, 0x1, R19 ;  /* 0x000000011218a819 */ /* 0x000fc80000010213 */
[-C--:B----4-:R-:W-:Y:S02]  /*10210*/  @!P2 IADD3 R20, P1, R14, R21.reuse, RZ ;  /* 0x000000150e14a210 */ /* 0x090fe40007f3e0ff */
[----:B------:R-:W-:Y:S02]  /*10220*/  @!P2 IADD3 R4, P0, R4, R21, RZ ;  /* 0x000000150404a210 */ /* 0x000fe40007f1e0ff */
[----:B------:R-:W-:Y:S02]  /*10230*/  CS2R R68, SRZ ;  /* 0x0000000000447805 */ /* 0x000fe4000001ff00 */
[----:B------:R-:W-:Y:S02]  /*10240*/  CS2R R70, SRZ ;  /* 0x0000000000467805 */ /* 0x000fe4000001ff00 */
[----:B------:R-:W-:Y:S02]  /*10250*/  CS2R R60, SRZ ;  /* 0x00000000003c7805 */ /* 0x000fe4000001ff00 */
[----:B------:R-:W-:-:S02]  /*10260*/  CS2R R62, SRZ ;  /* 0x00000000003e7805 */ /* 0x000fc4000001ff00 */
[----:B------:R-:W-:Y:S02]  /*10270*/  CS2R R66, SRZ ;  /* 0x0000000000427805 */ /* 0x000fe4000001ff00 */
[----:B------:R-:W-:Y:S02]  /*10280*/  CS2R R64, SRZ ;  /* 0x0000000000407805 */ /* 0x000fe4000001ff00 */
[----:B------:R-:W-:Y:S01]  /*10290*/  @!P2 IADD3.X R5, R5, R24, RZ, P0, !PT ;  /* 0x000000180505a210 */ /* 0x000fe200007fe4ff */
[----:B------:R-:W-:-:S04]  /*102a0*/  @!P2 IMAD.X R21, R9, 0x1, R24, P1 ;  /* 0x000000010915a824 */ /* 0x000fc800008e0618 */
[----:B------:R1:W5:Y:S04]  /*102b0*/  @!P2 LD.E.128 R60, desc[UR6][R4.64] ;  /* 0x00000006043ca980 */ /* 0x000368000c101d00 */
[----:B------:R1:W5:Y:S01]  /*102c0*/  @!P2 LD.E.128 R64, desc[UR6][R20.64] ;  /* 0x000000061440a980 */ /* 0x000362000c101d00 */
[----:B------:R-:W-:-:S04]  /*102d0*/  @!P3 IMAD.SHL.U32 R13, R12, 0x8, RZ ;  /* 0x000000080c0db824 */ /* 0x000fc800078e00ff */
[----:B------:R-:W-:-:S04]  /*102e0*/  @!P3 IMAD.WIDE R10, R13, 0x2, R10 ;  /* 0x000000020d0ab825 */ /* 0x000fc800078e020a */
[----:B------:R-:W-:Y:S01]  /*102f0*/  @!P3 IMAD.WIDE R12, R13, 0x2, R14 ;  /* 0x000000020d0cb825 */ /* 0x000fe200078e020e */
[----:B------:R1:W5:Y:S04]  /*10300*/  @!P3 LD.E.128 R56, desc[UR6][R10.64] ;  /* 0x000000060a38b980 */ /* 0x000368000c101d00 */
[----:B------:R1:W5:Y:S02]  /*10310*/  @!P3 LD.E.128 R68, desc[UR6][R12.64] ;  /* 0x000000060c44b980 */ /* 0x000364000c101d00 */
.L_x_3042:
[----:B------:R-:W-:Y:S05]  /*10320*/  BSYNC B1 ;  /* 0x0000000000017941 */ /* 0x000fea0003800000 */
.L_x_3041:
[----:B-12--5:R-:W-:Y:S01]  /*10330*/  IMAD.MOV.U32 R4, RZ, RZ, R68 ;  /* 0x000000ffff047224 */ /* 0x026fe200078e0044 */
[----:B---3--:R-:W-:Y:S01]  /*10340*/  MOV R9, R66 ;  /* 0x0000004200097202 */ /* 0x008fe20000000f00 */
[----:B------:R-:W-:Y:S01]  /*10350*/  IMAD.MOV.U32 R5, RZ, RZ, R69 ;  /* 0x000000ffff057224 */ /* 0x000fe200078e0045 */
[----:B------:R-:W-:Y:S01]  /*10360*/  UMOV UR4, 0xffffffff ;  /* 0xffffffff00047882 */ /* 0x000fe20000000000 */
[----:B------:R-:W-:Y:S01]  /*10370*/  IMAD.MOV.U32 R10, RZ, RZ, R67 ;  /* 0x000000ffff0a7224 */ /* 0x000fe200078e0043 */
[----:B------:R-:W-:Y:S02]  /*10380*/  PRMT R113, R113, 0x5410, R9 ;  /* 0x0000541071717816 */ /* 0x000fe40000000009 */
[----:B------:R-:W-:Y:S02]  /*10390*/  CS2R R52, SRZ ;  /* 0x0000000000347805 */ /* 0x000fe4000001ff00 */
        /* <DEDUP_REMOVED lines=20> */
[----:B------:R-:W-:Y:S02]  /*104e0*/  PRMT R109, R4, 0x5410, R5 ;  /* 0x00005410046d7816 */ /* 0x000fe40000000005 */
[----:B------:R-:W-:Y:S01]  /*104f0*/  PRMT R110, R9, 0x5410, R10 ;  /* 0x00005410096e7816 */ /* 0x000fe2000000000a */
[----:B------:R-:W-:Y:S06]  /*10500*/  BRA.DIV UR4, `(.L_x_3043) ;  /* 0x0000021204707947 */ /* 0x000fec000b800000 */
[----:B------:R1:W2:Y:S04]  /*10510*/  SHFL.IDX PT, R5, R8, 0x1, 0x181f ;  /* 0x00381f0008057f89 */ /* 0x0002a800000e0000 */
[----:B------:R1:W3:Y:S04]  /*10520*/  SHFL.IDX PT, R4, R6, 0x1, 0x181f ;  /* 0x00381f0006047f89 */ /* 0x0002e800000e0000 */
[----:B------:R1:W0:Y:S04]  /*10530*/  SHFL.IDX PT, R9, R7, 0x1, 0x181f ;  /* 0x00381f0007097f89 */ /* 0x00022800000e0000 */
[----:B----4-:R1:W4:Y:S02]  /*10540*/  SHFL.IDX PT, R14, R3, 0x1, 0x181f ;  /* 0x00381f00030e7f89 */ /* 0x01032400000e0000 */
.L_x_3344:
        /* <DEDUP_REMOVED lines=11> */
[----:B------:R-:W4:Y:S01]  /*10600*/  LDL R15, [R1+0x60] ;  /* 0x00006000010f7983 */ /* 0x000f220000100800 */
[----:B------:R-:W-:Y:S01]  /*10610*/  ULDC UR4, c[0x0][0x3f4] ;  /* 0x0000fd0000047ab9 */ /* 0x000fe20000000800 */
[----:B---3--:R-:W-:Y:S01]  /*10620*/  IMAD.MOV.U32 R12, RZ, RZ, R4 ;  /* 0x000000ffff0c7224 */ /* 0x008fe200078e0004 */
[----:B------:R-:W-:Y:S02]  /*10630*/  ISETP.GE.AND P2, PT, R18, UR4, PT ;  /* 0x0000000412007c0c */ /* 0x000fe4000bf46270 */
[----:B------:R-:W-:Y:S02]  /*10640*/  CS2R R40, SRZ ;  /* 0x0000000000287805 */ /* 0x000fe4000001ff00 */
[----:B------:R-:W-:Y:S02]  /*10650*/  ISETP.GE.AND P3, PT, R213, UR4, PT ;  /* 0x00000004d5007c0c */ /* 0x000fe4000bf66270 */
[----:B------:R-:W-:Y:S02]  /*10660*/  CS2R R42, SRZ ;  /* 0x00000000002a7805 */ /* 0x000fe4000001ff00 */
[----:B--2---:R-:W-:Y:S01]  /*10670*/  MOV R13, R5 ;  /* 0x00000005000d7202 */ /* 0x004fe20000000f00 */
[----:B------:R-:W-:-:S04]  /*10680*/  ULDC.64 UR6, c[0x0][0x208] ;  /* 0x0000820000067ab9 */ /* 0x000fc80000000a00 */
        /* <DEDUP_REMOVED lines=11> */
[----:B0-----:R-:W-:-:S04]  /*10740*/  @!P2 IMAD.X R11, R9, 0x1, R20, P1 ;  /* 0x00000001090ba824 */ /* 0x001fc800008e0614 */
[----:B------:R0:W5:Y:S04]  /*10750*/  @!P2 LD.E.128 R44, desc[UR6][R4.64] ;  /* 0x00000006042ca980 */ /* 0x000168000c101d00 */
[----:B------:R0:W5:Y:S01]  /*10760*/  @!P2 LD.E.128 R52, desc[UR6][R10.64] ;  /* 0x000000060a34a980 */ /* 0x000162000c101d00 */
[----:B------:R-:W-:Y:S02]  /*10770*/  @!P3 IMAD.SHL.U32 R21, R15, 0x8, RZ ;  /* 0x000000080f15b824 */ /* 0x000fe400078e00ff */
[----:B------:R-:W-:Y:S02]  /*10780*/  IMAD.MOV.U32 R15, RZ, RZ, R9 ;  /* 0x000000ffff0f7224 */ /* 0x000fe400078e0009 */
[----:B------:R-:W-:-:S04]  /*10790*/  @!P3 IMAD.WIDE R12, R21, 0x2, R12 ;  /* 0x00000002150cb825 */ /* 0x000fc800078e020c */
[----:B------:R-:W-:Y:S01]  /*107a0*/  @!P3 IMAD.WIDE R14, R21, 0x2, R14 ;  /* 0x00000002150eb825 */ /* 0x000fe200078e020e */
[----:B------:R0:W5:Y:S04]  /*107b0*/  @!P3 LD.E.128 R40, desc[UR6][R12.64] ;  /* 0x000000060c28b980 */ /* 0x000168000c101d00 */
[----:B------:R0:W5:Y:S02]  /*107c0*/  @!P3 LD.E.128 R48, desc[UR6][R14.64] ;  /* 0x000000060e30b980 */ /* 0x000164000c101d00 */
.L_x_3045:
[----:B------:R-:W-:Y:S05]  /*107d0*/  BSYNC B1 ;  /* 0x0000000000017941 */ /* 0x000fea0003800000 */
.L_x_3044:
        /* <DEDUP_REMOVED lines=30> */
.L_x_3350:
        /* <DEDUP_REMOVED lines=14> */
[----:B--2---:R-:W-:Y:S01]  /*10aa0*/  MOV R13, R5 ;  /* 0x00000005000d7202 */ /* 0x004fe20000000f00 */
[----:B---3--:R-:W-:Y:S01]  /*10ab0*/  IMAD.MOV.U32 R12, RZ, RZ, R4 ;  /* 0x000000ffff0c7224 */ /* 0x008fe200078e0004 */
[----:B------:R-:W-:Y:S02]  /*10ac0*/  ISETP.GE.AND P2, PT, R18, UR4, PT ;  /* 0x0000000412007c0c */ /* 0x000fe4000bf46270 */
[----:B------:R-:W-:Y:S02]  /*10ad0*/  CS2R R24, SRZ ;  /* 0x0000000000187805 */ /* 0x000fe4000001ff00 */
[----:B------:R-:W-:Y:S02]  /*10ae0*/  ISETP.GE.AND P3, PT, R213, UR4, PT ;  /* 0x00000004d5007c0c */ /* 0x000fe4000bf66270 */
[----:B------:R-:W-:Y:S01]  /*10af0*/  CS2R R26, SRZ ;  /* 0x00000000001a7805 */ /* 0x000fe2000001ff00 */
[----:B------:R-:W-:-:S06]  /*10b00*/  ULDC.64 UR6, c[0x0][0x208] ;  /* 0x0000820000067ab9 */ /* 0x000fcc0000000a00 */
[C---:B------:R-:W-:Y:S01]  /*10b10*/  @!P2 IMAD.SHL.U32 R11, R18.reuse, 0x2, RZ ;  /* 0x00000002120ba824 */ /* 0x040fe200078e00ff */
[----:B------:R-:W-:-:S04]  /*10b20*/  @!P2 SHF.L.U64.HI R28, R18, 0x1, R19 ;  /* 0x00000001121ca819 */ /* 0x000fc80000010213 */
[-C--:B0-----:R-:W-:Y:S02]  /*10b30*/  @!P2 IADD3 R10, P1, R14, R11.reuse, RZ ;  /* 0x0000000b0e0aa210 */ /* 0x081fe40007f3e0ff */
[----:B------:R-:W-:Y:S02]  /*10b40*/  @!P2 IADD3 R4, P0, R4, R11, RZ ;  /* 0x0000000b0404a210 */ /* 0x000fe40007f1e0ff */
[----:B------:R-:W-:Y:S02]  /*10b50*/  CS2R R32, SRZ ;  /* 0x0000000000207805 */ /* 0x000fe4000001ff00 */
[----:B------:R-:W-:Y:S01]  /*10b60*/  CS2R R34, SRZ ;  /* 0x0000000000227805 */ /* 0x000fe2000001ff00 */
[----:B------:R-:W-:Y:S01]  /*10b70*/  @!P2 IMAD.X R11, R9, 0x1, R28, P1 ;  /* 0x00000001090ba824 */ /* 0x000fe200008e061c */
[----:B------:R-:W-:Y:S02]  /*10b80*/  @!P2 IADD3.X R5, R5, R28, RZ, P0, !PT ;  /* 0x0000001c0505a210 */ /* 0x000fe400007fe4ff */
[----:B------:R-:W-:-:S02]  /*10b90*/  CS2R R30, SRZ ;  /* 0x00000000001e7805 */ /* 0x000fc4000001ff00 */
[----:B------:R-:W-:Y:S02]  /*10ba0*/  CS2R R36, SRZ ;  /* 0x0000000000247805 */ /* 0x000fe4000001ff00 */
[----:B------:R-:W-:-:S06]  /*10bb0*/  CS2R R38, SRZ ;  /* 0x0000000000267805 */ /* 0x000fcc000001ff00 */
[----:B------:R0:W5:Y:S01]  /*10bc0*/  @!P2 LD.E.128 R36, desc[UR6][R10.64] ;  /* 0x000000060a24a980 */ /* 0x000162000c101d00 */
[----:B----4-:R-:W-:Y:S02]  /*10bd0*/  @!P3 IMAD.SHL.U32 R29, R15, 0x8, RZ ;  /* 0x000000080f1db824 */ /* 0x010fe400078e00ff */
[----:B------:R-:W-:Y:S02]  /*10be0*/  IMAD.MOV.U32 R15, RZ, RZ, R9 ;  /* 0x000000ffff0f7224 */ /* 0x000fe400078e0009 */
[----:B------:R-:W-:-:S04]  /*10bf0*/  @!P3 IMAD.WIDE R20, R29, 0x2, R12 ;  /* 0x000000021d14b825 */ /* 0x000fc800078e020c */
[----:B------:R-:W-:Y:S01]  /*10c00*/  @!P3 IMAD.WIDE R12, R29, 0x2, R14 ;  /* 0x000000021d0cb825 */ /* 0x000fe200078e020e */
[----:B------:R-:W-:Y:S01]  /*10c10*/  CS2R R28, SRZ ;  /* 0x00000000001c7805 */ /* 0x000fe2000001ff00 */
[----:B------:R0:W5:Y:S04]  /*10c20*/  @!P3 LD.E.128 R24, desc[UR6][R20.64] ;  /* 0x000000061418b980 */ /* 0x000168000c101d00 */
[----:B------:R0:W5:Y:S04]  /*10c30*/  @!P3 LD.E.128 R32, desc[UR6][R12.64] ;  /* 0x000000060c20b980 */ /* 0x000168000c101d00 */
[----:B------:R0:W5:Y:S02]  /*10c40*/  @!P2 LD.E.128 R28, desc[UR6][R4.64] ;  /* 0x00000006041ca980 */ /* 0x000164000c101d00 */
.L_x_3048:
[----:B------:R-:W-:Y:S05]  /*10c50*/  BSYNC B1 ;  /* 0x0000000000017941 */ /* 0x000fea0003800000 */
.L_x_3047:
        /* <DEDUP_REMOVED lines=30> */
[----:B------:R0:W0:Y:S02]  /*10e40*/  SHFL.IDX PT, R76, R3, 0x3, 0x181f ;  /* 0x00781f00034c7f89 */ /* 0x00002400000e0000 */
.L_x_3356:
[----:B------:R-:W4:Y:S01]  /*10e50*/  LDL R12, [R1+0x68] ;  /* 0x00006800010c7983 */ /* 0x000f220000100800 */
[----:B------:R-:W-:Y:S01]  /*10e60*/  VIADD R78, R78, 0x60 ;  /* 0x000000604e4e7836 */ /* 0x000fe20000000000 */
[----:B------:R-:W-:Y:S01]  /*10e70*/  BSSY B1, `(.L_x_3050) ;  /* 0x000002a000017945 */ /* 0x000fe20003800000 */
[----:B01----:R-:W-:Y:S02]  /*10e80*/  CS2R R6, SRZ ;  /* 0x0000000000067805 */ /* 0x003fe4000001ff00 */
        /* <DEDUP_REMOVED lines=19> */
[----:B------:R-:W-:Y:S01]  /*10fc0*/  CS2R R74, SRZ ;  /* 0x00000000004a7805 */ /* 0x000fe2000001ff00 */
[----:B------:R-:W-:-:S06]  /*10fd0*/  ULDC.64 UR6, c[0x0][0x208] ;  /* 0x0000820000067ab9 */ /* 0x000fcc0000000a00 */
[C---:B------:R-:W-:Y:S01]  /*10fe0*/  @!P2 IMAD.SHL.U32 R79, R18.reuse, 0x2, RZ ;  /* 0x00000002124fa824 */ /* 0x040fe200078e00ff */
[----:B------:R-:W-:-:S04]  /*10ff0*/  @!P2 SHF.L.U64.HI R6, R18, 0x1, R19 ;  /* 0x000000011206a819 */ /* 0x000fc80000010213 */
[-C--:B------:R-:W-:Y:S02]  /*11000*/  @!P2 IADD3 R78, P1, R76, R79.reuse, RZ ;  /* 0x0000004f4c4ea210 */ /* 0x080fe40007f3e0ff */
[----:B------:R-:W-:Y:S02]  /*11010*/  @!P2 IADD3 R20, P0, R20, R79, RZ ;  /* 0x0000004f1414a210 */ /* 0x000fe40007f1e0ff */
[----:B------:R-:W-:Y:S02]  /*11020*/  CS2R R8, SRZ ;  /* 0x0000000000087805 */ /* 0x000fe4000001ff00 */
[----:B------:R-:W-:Y:S01]  /*11030*/  CS2R R10, SRZ ;  /* 0x00000000000a7805 */ /* 0x000fe2000001ff00 */
[----:B------:R-:W-:Y:S01]  /*11040*/  @!P2 IMAD.X R79, R77, 0x1, R6, P1 ;  /* 0x000000014d4fa824 */ /* 0x000fe200008e0606 */
[----:B------:R-:W-:Y:S02]  /*11050*/  @!P2 IADD3.X R21, R21, R6, RZ, P0, !PT ;  /* 0x000000061515a210 */ /* 0x000fe400007fe4ff */
[----:B------:R-:W-:-:S02]  /*11060*/  CS2R R12, SRZ ;  /* 0x00000000000c7805 */ /* 0x000fc4000001ff00 */
[----:B------:R-:W-:Y:S02]  /*11070*/  CS2R R14, SRZ ;  /* 0x00000000000e7805 */ /* 0x000fe4000001ff00 */
[----:B------:R-:W-:-:S04]  /*11080*/  CS2R R6, SRZ ;  /* 0x0000000000067805 */ /* 0x000fc8000001ff00 */
[----:B------:R0:W5:Y:S01]  /*11090*/  @!P2 LD.E.128 R12, desc[UR6][R20.64] ;  /* 0x00000006140ca980 */ /* 0x000162000c101d00 */
[----:B----4-:R-:W-:-:S04]  /*110a0*/  @!P3 IMAD.SHL.U32 R81, R80, 0x8, RZ ;  /* 0x000000085051b824 */ /* 0x010fc800078e00ff */
[----:B------:R-:W-:Y:S01]  /*110b0*/  @!P3 IMAD.WIDE R82, R81, 0x2, R4 ;  /* 0x000000025152b825 */ /* 0x000fe200078e0204 */
[----:B------:R-:W-:-:S03]  /*110c0*/  CS2R R4, SRZ ;  /* 0x0000000000047805 */ /* 0x000fc6000001ff00 */
[----:B------:R-:W-:Y:S01]  /*110d0*/  @!P3 IMAD.WIDE R80, R81, 0x2, R76 ;  /* 0x000000025150b825 */ /* 0x000fe200078e024c */
[----:B------:R0:W5:Y:S04]  /*110e0*/  @!P3 LD.E.128 R72, desc[UR6][R82.64] ;  /* 0x000000065248b980 */ /* 0x000168000c101d00 */
[----:B------:R0:W5:Y:S04]  /*110f0*/  @!P3 LD.E.128 R8, desc[UR6][R80.64] ;  /* 0x000000065008b980 */ /* 0x000168000c101d00 */
[----:B------:R0:W5:Y:S02]  /*11100*/  @!P2 LD.E.128 R4, desc[UR6][R78.64] ;  /* 0x000000064e04a980 */ /* 0x000164000c101d00 */
.L_x_3051:
[----:B------:R-:W-:Y:S05]  /*11110*/  BSYNC B1 ;  /* 0x0000000000017941 */ /* 0x000fea0003800000 */
.L_x_3050:
[----:B------:R-:W1:Y:S01]  /*11120*/  SYNCS.PHASECHK.TRANS64.TRYWAIT P0, [R16+URZ+0x38800], R111 ;  /* 0x0388006f100075a7 */ /* 0x000e62000800017f */
[----:B-----5:R-:W-:Y:S01]  /*11130*/  IMAD.MOV.U32 R3, RZ, RZ, R4 ;  /* 0x000000ffff037224 */ /* 0x020fe200078e0004 */
[----:B0-2---:R-:W-:Y:S01]  /*11140*/  MOV R21, R6 ;  /* 0x0000000600157202 */ /* 0x005fe20000000f00 */
[----:B---3--:R-:W-:Y:S01]  /*11150*/  IMAD.MOV.U32 R20, RZ, RZ, R5 ;  /* 0x000000ffff147224 */ /* 0x008fe200078e0005 */
[----:B------:R-:W-:Y:S01]  /*11160*/  MOV R76, R10 ;  /* 0x0000000a004c7202 */ /* 0x000fe20000000f00 */
[----:B------:R-:W-:Y:S01]  /*11170*/  IMAD.MOV.U32 R77, RZ, RZ, R12 ;  /* 0x000000ffff4d7224 */ /* 0x000fe200078e000c */
[----:B------:R-:W-:Y:S01]  /*11180*/  PRMT R92, R21, 0x7610, R92 ;  /* 0x00007610155c7816 */ /* 0x000fe2000000005c */
[----:B------:R-:W-:Y:S01]  /*11190*/  IMAD.MOV.U32 R21, RZ, RZ, R9 ;  /* 0x000000ffff157224 */ /* 0x000fe200078e0009 */
[----:B------:R-:W-:Y:S01]  /*111a0*/  PRMT R91, R3, 0x5410, R20 ;  /* 0x00005410035b7816 */ /* 0x000fe20000000014 */
[----:B------:R-:W-:Y:S01]  /*111b0*/  IMAD.MOV.U32 R20, RZ, RZ, R8 ;  /* 0x000000ffff147224 */ /* 0x000fe200078e0008 */
[----:B------:R-:W-:Y:S01]  /*111c0*/  BSSY B1, `(.L_x_3052) ;  /* 0x0000014000017945 */ /* 0x000fe20003800000 */
[----:B------:R-:W-:-:S02]  /*111d0*/  IMAD.MOV.U32 R78, RZ, RZ, R13 ;  /* 0x000000ffff4e7224 */ /* 0x000fc400078e000d */
        /* <DEDUP_REMOVED lines=9> */
[----:B------:R-:W-:Y:S02]  /*11270*/  PRMT R21, R21, 0x5410, R76 ;  /* 0x0000541015157816 */ /* 0x000fe4000000004c */
[----:B------:R-:W-:-:S02]  /*11280*/  MOV R76, R14 ;  /* 0x0000000e004c7202 */ /* 0x000fc40000000f00 */
[----:B------:R-:W-:Y:S02]  /*11290*/  VIADDMNMX R3, R85, -R230, 0x80, PT ;  /* 0x0000008055037446 */ /* 0x000fe400038009e6 */
[----:B------:R-:W-:Y:S01]  /*112a0*/  PRMT R94, R76, 0x5410, R77 ;  /* 0x000054104c5e7816 */ /* 0x000fe2000000004d */
[----:B------:R-:W-:Y:S01]  /*112b0*/  IMAD.MOV.U32 R77, RZ, RZ, R75 ;  /* 0x000000ffff4d7224 */ /* 0x000fe200078e004b */
[----:B------:R-:W-:Y:S02]  /*112c0*/  ISETP.GE.AND P1, PT, R212, R3, PT ;  /* 0x00000003d400720c */ /* 0x000fe40003f26270 */
[----:B------:R-:W-:Y:S02]  /*112d0*/  PRMT R85, R78, 0x5410, R79 ;  /* 0x000054104e557816 */ /* 0x000fe4000000004f */
[----:B------:R-:W-:Y:S01]  /*112e0*/  MOV R76, R74 ;  /* 0x0000004a004c7202 */ /* 0x000fe20000000f00 */
[----:B-1----:R-:W-:Y:S08]  /*112f0*/  @!P0 BRA `(.L_x_3053) ;  /* 0x0000020800488947 */ /* 0x002ff00003800000 */
.L_x_3357:
[----:B------:R-:W-:Y:S05]  /*11300*/  BSYNC B1 ;  /* 0x0000000000017941 */ /* 0x000fea0003800000 */
.L_x_3052:
        /* <DEDUP_REMOVED lines=10> */
[--C-:B------:R-:W-:Y:S01]  /*113b0*/  HADD2.F32 R127, -RZ, R116.reuse.H1_H1 ;  /* 0x30000074ff7f7230 */ /* 0x100fe20000004100 */
[--C-:B------:R-:W-:Y:S01]  /*113c0*/  SHF.R.U64 R60, R60, 0x10, R61.reuse ;  /* 0x000000103c3c7819 */ /* 0x100fe2000000123d */
[----:B------:R-:W-:Y:S01]  /*113d0*/  HADD2.F32 R125, -RZ, R116.H0_H0 ;  /* 0x20000074ff7d7230 */ /* 0x000fe20000004100 */
[----:B------:R-:W-:Y:S01]  /*113e0*/  SHF.R.S32.HI R79, RZ, 0x1f, R76 ;  /* 0x0000001fff4f7819 */ /* 0x000fe2000001144c */
[----:B------:R-:W-:Y:S01]  /*113f0*/  IMAD.SHL.U32 R77, R76, 0x8, RZ ;  /* 0x000000084c4d7824 */ /* 0x000fe200078e00ff */
[----:B------:R-:W-:Y:S01]  /*11400*/  SHF.R.U32.HI R117, RZ, 0x10, R61 ;  /* 0x00000010ff757819 */ /* 0x000fe2000001163d */
[----:B------:R-:W-:Y:S01]  /*11410*/  HADD2.F32 R126, -RZ, R115.H0_H0 ;  /* 0x20000073ff7e7230 */ /* 0x000fe20000004100 */
[----:B------:R-:W-:Y:S02]  /*11420*/  LEA.HI R79, R79, R76, RZ, 0x3 ;  /* 0x0000004c4f4f7211 */ /* 0x000fe400078f18ff */
[----:B------:R-:W-:Y:S01]  /*11430*/  LOP3.LUT R77, R77, 0x38, RZ, 0xc0, !PT ;  /* 0x000000384d4d7812 */ /* 0x000fe200078ec0ff */
[----:B------:R-:W-:Y:S01]  /*11440*/  HADD2.F32 R117, -RZ, R117.H0_H0 ;  /* 0x20000075ff757230 */ /* 0x000fe20000004100 */
[----:B------:R-:W-:-:S02]  /*11450*/  SHF.L.U32 R79, R79, 0xa, RZ ;  /* 0x0000000a4f4f7819 */ /* 0x000fc400000006ff */
[----:B------:R-:W-:Y:S02]  /*11460*/  LOP3.LUT R76, R77, 0x1c0, R132, 0xf8, !PT ;  /* 0x000001c04d4c7812 */ /* 0x000fe400078ef884 */
[----:B------:R-:W-:Y:S02]  /*11470*/  LOP3.LUT R81, R79, 0x7fffe000, RZ, 0xc0, !PT ;  /* 0x7fffe0004f517812 */ /* 0x000fe400078ec0ff */
[----:B------:R-:W-:Y:S02]  /*11480*/  LOP3.LUT R80, R76, R229, RZ, 0x3c, !PT ;  /* 0x000000e54c507212 */ /* 0x000fe400078e3cff */
[----:B------:R-:W1:Y:S01]  /*11490*/  LDS.128 R76, [R0] ;  /* 0x00000000004c7984 */ /* 0x000e620000000c00 */
[--C-:B------:R-:W-:Y:S02]  /*114a0*/  SHF.R.U64 R61, R64, 0x10, R65.reuse ;  /* 0x00000010403d7819 */ /* 0x100fe40000001241 */
[----:B------:R-:W-:Y:S02]  /*114b0*/  IADD3 R81, R80, R81, R228 ;  /* 0x0000005150517210 */ /* 0x000fe40007ffe0e4 */
[----:B------:R-:W-:-:S02]  /*114c0*/  SHF.R.U32.HI R64, RZ, 0x10, R65 ;  /* 0x00000010ff407819 */ /* 0x000fc40000011641 */
[--C-:B------:R-:W-:Y:S01]  /*114d0*/  SHF.R.U64 R62, R62, 0x10, R63.reuse ;  /* 0x000000103e3e7819 */ /* 0x100fe2000000123f */
[----:B0-----:R-:W-:Y:S01]  /*114e0*/  IMAD R111, R81, 0x2, R16 ;  /* 0x00000002516f7824 */ /* 0x001fe200078e0210 */
[----:B------:R-:W-:Y:S01]  /*114f0*/  SHF.R.U32.HI R65, RZ, 0x10, R63 ;  /* 0x00000010ff417819 */ /* 0x000fe2000001163f */
[----:B------:R-:W-:Y:S01]  /*11500*/  HADD2.F32 R123, -RZ, R64.H0_H0 ;  /* 0x20000040ff7b7230 */ /* 0x000fe20000004100 */
[--C-:B------:R-:W-:Y:S02]  /*11510*/  SHF.R.U64 R63, R66, 0x10, R67.reuse ;  /* 0x00000010423f7819 */ /* 0x100fe40000001243 */
[----:B------:R-:W0:Y:S01]  /*11520*/  LDS.128 R80, [R111+0x14400] ;  /* 0x014400006f507984 */ /* 0x000e220000000c00 */
[----:B------:R-:W-:Y:S01]  /*11530*/  SHF.R.U32.HI R66, RZ, 0x10, R67 ;  /* 0x00000010ff427819 */ /* 0x000fe20000011643 */
[--C-:B-1----:R-:W-:Y:S02]  /*11540*/  HADD2.F32 R120, -RZ, R77.reuse.H0_H0 ;  /* 0x2000004dff787230 */ /* 0x102fe40000004100 */
[----:B------:R-:W-:-:S02]  /*11550*/  HADD2.F32 R77, -RZ, R77.H1_H1 ;  /* 0x3000004dff4d7230 */ /* 0x000fc40000004100 */
[----:B------:R-:W-:Y:S02]  /*11560*/  HADD2.F32 R67, -RZ, R76.H0_H0 ;  /* 0x2000004cff437230 */ /* 0x000fe40000004100 */
[--C-:B------:R-:W-:Y:S02]  /*11570*/  HADD2.F32 R119, -RZ, R79.reuse.H0_H0 ;  /* 0x2000004fff777230 */ /* 0x100fe40000004100 */
[----:B------:R-:W-:Y:S02]  /*11580*/  HADD2.F32 R118, -RZ, R78.H0_H0 ;  /* 0x2000004eff767230 */ /* 0x000fe40000004100 */
[----:B------:R-:W-:Y:S02]  /*11590*/  HADD2.F32 R79, -RZ, R79.H1_H1 ;  /* 0x3000004fff4f7230 */ /* 0x000fe40000004100 */
[----:B------:R-:W-:Y:S02]  /*115a0*/  HADD2.F32 R76, -RZ, R76.H1_H1 ;  /* 0x3000004cff4c7230 */ /* 0x000fe40000004100 */
[----:B0-----:R-:W-:-:S02]  /*115b0*/  HADD2.F32 R124, -RZ, R81.H0_H0 ;  /* 0x20000051ff7c7230 */ /* 0x001fc40000004100 */
[----:B------:R-:W-:Y:S02]  /*115c0*/  HADD2.F32 R122, -RZ, R81.H1_H1 ;  /* 0x30000051ff7a7230 */ /* 0x000fe40000004100 */
[----:B------:R-:W-:Y:S02]  /*115d0*/  HADD2.F32 R121, -RZ, R80.H0_H0 ;  /* 0x20000050ff797230 */ /* 0x000fe40000004100 */
[C---:B------:R-:W-:Y:S01]  /*115e0*/  FMUL.FTZ R129, R124.reuse, R125 ;  /* 0x0000007d7c817220 */ /* 0x040fe20000410000 */
[----:B------:R-:W-:Y:S01]  /*115f0*/  FMUL.FTZ R131, R124, R127 ;  /* 0x0000007f7c837220 */ /* 0x000fe20000410000 */
[--C-:B------:R-:W-:Y:S02]  /*11600*/  HADD2.F32 R124, -RZ, R113.reuse.H0_H0 ;  /* 0x20000071ff7c7230 */ /* 0x100fe40000004100 */
[C---:B------:R-:W-:Y:S01]  /*11610*/  FMUL.FTZ R128, R122.reuse, R123 ;  /* 0x0000007b7a807220 */ /* 0x040fe20000410000 */
[----:B------:R-:W-:Y:S01]  /*11620*/  FMUL.FTZ R130, R122, R117 ;  /* 0x000000757a827220 */ /* 0x000fe20000410000 */
[C---:B------:R-:W-:Y:S01]  /*11630*/  FFMA.FTZ R64, R120.reuse, R127, -R129 ;  /* 0x0000007f78407223 */ /* 0x040fe20000010881 */
[----:B------:R-:W-:Y:S01]  /*11640*/  FFMA.FTZ R120, R120, R125, R131 ;  /* 0x0000007d78787223 */ /* 0x000fe20000010083 */
[C---:B------:R-:W-:Y:S01]  /*11650*/  FMUL.FTZ R122, R121.reuse, R124 ;  /* 0x0000007c797a7220 */ /* 0x040fe20000410000 */
[----:B------:R-:W-:Y:S01]  /*11660*/  FMUL.FTZ R121, R121, R126 ;  /* 0x0000007e79797220 */ /* 0x000fe20000410000 */
[----:B------:R-:W-:Y:S01]  /*11670*/  FFMA.FTZ R117, R77, R117, -R128 ;  /* 0x000000754d757223 */ /* 0x000fe20000010880 */
[----:B------:R-:W-:-:S02]  /*11680*/  HADD2.F32 R125, -RZ, R113.H1_H1 ;  /* 0x30000071ff7d7230 */ /* 0x000fc40000004100 */
[----:B------:R-:W-:Y:S01]  /*11690*/  FFMA.FTZ R77, R77, R123, R130 ;  /* 0x0000007b4d4d7223 */ /* 0x000fe20000010082 */
[C---:B------:R-:W-:Y:S01]  /*116a0*/  FFMA.FTZ R121, R67.reuse, R124, R121 ;  /* 0x0000007c43797223 */ /* 0x040fe20000010079 */
[----:B------:R-:W-:Y:S02]  /*116b0*/  HADD2.F32 R116, -RZ, R82.H0_H0 ;  /* 0x20000052ff747230 */ /* 0x000fe40000004100 */
[----:B------:R-:W-:Y:S01]  /*116c0*/  FFMA.FTZ R113, R67, R126, -R122 ;  /* 0x0000007e43717223 */ /* 0x000fe2000001087a */
[----:B------:R-:W-:Y:S02]  /*116d0*/  HADD2.F32 R81, -RZ, R83.H0_H0 ;  /* 0x20000053ff517230 */ /* 0x000fe40000004100 */
[--C-:B------:R-:W-:Y:S02]  /*116e0*/  HADD2.F32 R123, -RZ, R114.reuse.H1_H1 ;  /* 0x30000072ff7b7230 */ /* 0x100fe40000004100 */
[----:B------:R-:W-:Y:S01]  /*116f0*/  FMUL.FTZ R67, R116, R125 ;  /* 0x0000007d74437220 */ /* 0x000fe20000410000 */
[----:B------:R-:W-:-:S02]  /*11700*/  HADD2.F32 R124, -RZ, R114.H0_H0 ;  /* 0x20000072ff7c7230 */ /* 0x000fc40000004100 */
[----:B------:R-:W-:Y:S02]  /*11710*/  HADD2.F32 R122, -RZ, R115.H1_H1 ;  /* 0x30000073ff7a7230 */ /* 0x000fe40000004100 */
[-C--:B------:R-:W-:Y:S01]  /*11720*/  FMUL.FTZ R115, R116, R123.reuse ;  /* 0x0000007b74737220 */ /* 0x080fe20000410000 */
[----:B------:R-:W-:Y:S02]  /*11730*/  HADD2.F32 R83, -RZ, R83.H1_H1 ;  /* 0x30000053ff537230 */ /* 0x000fe40000004100 */
[C---:B------:R-:W-:Y:S01]  /*11740*/  FMUL.FTZ R128, R81.reuse, R124 ;  /* 0x0000007c51807220 */ /* 0x040fe20000410000 */
[----:B------:R-:W-:Y:S02]  /*11750*/  HADD2.F32 R126, -RZ, R66.H0_H0 ;  /* 0x20000042ff7e7230 */ /* 0x000fe40000004100 */
[-C--:B------:R-:W-:Y:S01]  /*11760*/  FMUL.FTZ R81, R81, R122.reuse ;  /* 0x0000007a51517220 */ /* 0x080fe20000410000 */
[----:B------:R-:W-:Y:S02]  /*11770*/  HADD2.F32 R116, -RZ, R65.H0_H0 ;  /* 0x20000041ff747230 */ /* 0x000fe40000004100 */
[C---:B------:R-:W-:Y:S01]  /*11780*/  FFMA.FTZ R65, R119.reuse, R122, -R128 ;  /* 0x0000007a77417223 */ /* 0x040fe20000010880 */
[C---:B------:R-:W-:Y:S01]  /*11790*/  FFMA.FTZ R114, R118.reuse, R123, -R67 ;  /* 0x0000007b76727223 */ /* 0x040fe20000010843 */
[----:B------:R-:W-:Y:S01]  /*117a0*/  FFMA.FTZ R66, R118, R125, R115 ;  /* 0x0000007d76427223 */ /* 0x000fe20000010073 */
        /* <DEDUP_REMOVED lines=14> */
[-C--:B------:R-:W-:Y:S01]  /*11890*/  FMUL.FTZ R80, R80, R61.reuse ;  /* 0x0000003d50507220 */ /* 0x080fe20000410000 */
[----:B------:R-:W-:Y:S01]  /*118a0*/  FFMA.FTZ R60, R76, R61, -R79 ;  /* 0x0000003d4c3c7223 */ /* 0x000fe2000001084f */
[-C--:B------:R-:W-:Y:S01]  /*118b0*/  FMUL.FTZ R82, R82, R63.reuse ;  /* 0x0000003f52527220 */ /* 0x080fe20000410000 */
        /* <DEDUP_REMOVED lines=13> */
.L_x_3057:
[----:B------:R-:W-:Y:S05]  /*11990*/  BSYNC B2 ;  /* 0x0000000000027941 */ /* 0x000fea0003800000 */
.L_x_3056:
[----:B------:R-:W-:Y:S05]  /*119a0*/  @P1 BRA `(.L_x_3055) ;  /* 0x0000000400841947 */ /* 0x000fea0003800000 */
[----:B-1----:R-:W2:Y:S04]  /*119b0*/  LDL R0, [R1+0x60] ;  /* 0x0000600001007983 */ /* 0x002ea80000100800 */
[----:B------:R-:W3:Y:S01]  /*119c0*/  LDL R116, [R1+0x88] ;  /* 0x0000880001747983 */ /* 0x000ee20000100800 */
[----:B------:R-:W-:Y:S01]  /*119d0*/  SHF.R.U64 R56, R56, 0x10, R57 ;  /* 0x0000001038387819 */ /* 0x000fe20000001239 */
[----:B0-----:R-:W-:Y:S01]  /*119e0*/  HADD2.F32 R111, -RZ, R109.H1_H1 ;  /* 0x3000006dff6f7230 */ /* 0x001fe20000004100 */
[----:B------:R-:W-:Y:S01]  /*119f0*/  SHF.R.U32.HI R115, RZ, 0x10, R69 ;  /* 0x00000010ff737819 */ /* 0x000fe20000011645 */
[----:B------:R-:W-:Y:S01]  /*11a00*/  HADD2.F32 R113, -RZ, R108.H0_H0 ;  /* 0x2000006cff717230 */ /* 0x000fe20000004100 */
[----:B------:R-:W-:Y:S01]  /*11a10*/  SHF.R.U64 R58, R58, 0x10, R59 ;  /* 0x000000103a3a7819 */ /* 0x000fe2000000123b */
[----:B------:R-:W-:-:S02]  /*11a20*/  HADD2.F32 R114, -RZ, R107.H1_H1 ;  /* 0x3000006bff727230 */ /* 0x000fc40000004100 */
[----:B------:R-:W-:Y:S02]  /*11a30*/  HADD2.F32 R115, -RZ, R115.H0_H0 ;  /* 0x20000073ff737230 */ /* 0x000fe40000004100 */
[----:B------:R-:W-:Y:S01]  /*11a40*/  HADD2.F32 R107, -RZ, R107.H0_H0 ;  /* 0x2000006bff6b7230 */ /* 0x000fe20000004100 */
[----:B--2---:R-:W-:-:S04]  /*11a50*/  LEA.HI R112, R112, R0, RZ, 0x1d ;  /* 0x0000000070707211 */ /* 0x004fc800078fe8ff */
[----:B------:R-:W-:Y:S01]  /*11a60*/  SHF.R.S32.HI R61, RZ, 0x1f, R112 ;  /* 0x0000001fff3d7819 */ /* 0x000fe20000011470 */
[----:B------:R-:W-:-:S03]  /*11a70*/  IMAD.SHL.U32 R0, R112, 0x8, RZ ;  /* 0x0000000870007824 */ /* 0x000fc600078e00ff */
[----:B------:R-:W-:Y:S02]  /*11a80*/  LEA.HI R61, R61, R112, RZ, 0x3 ;  /* 0x000000703d3d7211 */ /* 0x000fe400078f18ff */
[----:B------:R-:W-:Y:S02]  /*11a90*/  LOP3.LUT R0, R0, 0x38, RZ, 0xc0, !PT ;  /* 0x0000003800007812 */ /* 0x000fe400078ec0ff */
[----:B------:R-:W-:Y:S01]  /*11aa0*/  SHF.R.U32.HI R112, RZ, 0x10, R57 ;  /* 0x00000010ff707819 */ /* 0x000fe20000011639 */
[----:B------:R-:W-:Y:S01]  /*11ab0*/  IMAD.SHL.U32 R61, R61, 0x400, RZ ;  /* 0x000004003d3d7824 */ /* 0x000fe200078e00ff */
[----:B------:R-:W-:Y:S02]  /*11ac0*/  LOP3.LUT R0, R0, 0x1c0, R132, 0xf8, !PT ;  /* 0x000001c000007812 */ /* 0x000fe400078ef884 */
[----:B------:R-:W-:Y:S02]  /*11ad0*/  SHF.R.U64 R57, R68, 0x10, R69 ;  /* 0x0000001044397819 */ /* 0x000fe40000001245 */
[----:B------:R-:W-:-:S02]  /*11ae0*/  LOP3.LUT R0, R0, R229, RZ, 0x3c, !PT ;  /* 0x000000e500007212 */ /* 0x000fc400078e3cff */
[----:B------:R-:W-:Y:S02]  /*11af0*/  LOP3.LUT R65, R61, 0x7fffe000, RZ, 0xc0, !PT ;  /* 0x7fffe0003d417812 */ /* 0x000fe400078ec0ff */
[----:B---3--:R-:W0:Y:S01]  /*11b00*/  LDS.128 R60, [R116] ;  /* 0x00000000743c7984 */ /* 0x008e220000000c00 */
[----:B------:R-:W-:Y:S02]  /*11b10*/  SHF.R.U32.HI R68, RZ, 0x10, R59 ;  /* 0x00000010ff447819 */ /* 0x000fe4000001163b */
[----:B------:R-:W-:Y:S02]  /*11b20*/  IADD3 R65, R0, R65, R228 ;  /* 0x0000004100417210 */ /* 0x000fe40007ffe0e4 */
[--C-:B------:R-:W-:Y:S01]  /*11b30*/  SHF.R.U64 R59, R70, 0x10, R71.reuse ;  /* 0x00000010463b7819 */ /* 0x100fe20000001247 */
[----:B------:R-:W-:Y:S01]  /*11b40*/  HADD2.F32 R68, -RZ, R68.H0_H0 ;  /* 0x20000044ff447230 */ /* 0x000fe20000004100 */
[----:B------:R-:W-:Y:S02]  /*11b50*/  LEA R0, R65, R16, 0x1 ;  /* 0x0000001041007211 */ /* 0x000fe400078e08ff */
[----:B------:R-:W-:-:S03]  /*11b60*/  SHF.R.U32.HI R70, RZ, 0x10, R71 ;  /* 0x00000010ff467819 */ /* 0x000fc60000011647 */
[----:B------:R-:W1:Y:S02]  /*11b70*/  LDS.128 R64, [R0+0x14400] ;  /* 0x0144000000407984 */ /* 0x000e640000000c00 */
[----:B------:R-:W-:Y:S02]  /*11b80*/  HADD2.F32 R70, -RZ, R70.H0_H0 ;  /* 0x20000046ff467230 */ /* 0x000fe40000004100 */
[--C-:B0-----:R-:W-:Y:S02]  /*11b90*/  HADD2.F32 R76, -RZ, R61.reuse.H0_H0 ;  /* 0x2000003dff4c7230 */ /* 0x101fe40000004100 */
[----:B------:R-:W-:Y:S02]  /*11ba0*/  HADD2.F32 R78, -RZ, R61.H1_H1 ;  /* 0x3000003dff4e7230 */ /* 0x000fe40000004100 */
[----:B------:R-:W-:Y:S02]  /*11bb0*/  HADD2.F32 R79, -RZ, R60.H0_H0 ;  /* 0x2000003cff4f7230 */ /* 0x000fe40000004100 */
[----:B------:R-:W-:-:S02]  /*11bc0*/  HADD2.F32 R61, -RZ, R62.H0_H0 ;  /* 0x2000003eff3d7230 */ /* 0x000fc40000004100 */
[--C-:B------:R-:W-:Y:S02]  /*11bd0*/  HADD2.F32 R69, -RZ, R63.reuse.H0_H0 ;  /* 0x2000003fff457230 */ /* 0x100fe40000004100 */
[----:B------:R-:W-:Y:S02]  /*11be0*/  HADD2.F32 R63, -RZ, R63.H1_H1 ;  /* 0x3000003fff3f7230 */ /* 0x000fe40000004100 */
[--C-:B-1----:R-:W-:Y:S02]  /*11bf0*/  HADD2.F32 R81, -RZ, R65.reuse.H0_H0 ;  /* 0x20000041ff517230 */ /* 0x102fe40000004100 */
[----:B------:R-:W-:Y:S02]  /*11c00*/  HADD2.F32 R82, -RZ, R65.H1_H1 ;  /* 0x30000041ff527230 */ /* 0x000fe40000004100 */
[--C-:B------:R-:W-:Y:S02]  /*11c10*/  HADD2.F32 R80, -RZ, R67.reuse.H0_H0 ;  /* 0x20000043ff507230 */ /* 0x100fe40000004100 */
[----:B------:R-:W-:Y:S01]  /*11c20*/  FMUL.FTZ R65, R81, R113 ;  /* 0x0000007151417220 */ /* 0x000fe20000410000 */
[----:B------:R-:W-:-:S02]  /*11c30*/  HADD2.F32 R71, -RZ, R67.H1_H1 ;  /* 0x30000043ff477230 */ /* 0x000fc40000004100 */
[-C--:B------:R-:W-:Y:S01]  /*11c40*/  FMUL.FTZ R67, R81, R111.reuse ;  /* 0x0000006f51437220 */ /* 0x080fe20000410000 */
[----:B------:R-:W-:Y:S02]  /*11c50*/  HADD2.F32 R81, -RZ, R112.H0_H0 ;  /* 0x20000070ff517230 */ /* 0x000fe40000004100 */
[----:B------:R-:W-:Y:S01]  /*11c60*/  FFMA.FTZ R65, R76, R111, -R65 ;  /* 0x0000006f4c417223 */ /* 0x000fe20000010841 */
[----:B------:R-:W-:Y:S02]  /*11c70*/  HADD2.F32 R77, -RZ, R64.H0_H0 ;  /* 0x20000040ff4d7230 */ /* 0x000fe40000004100 */
[----:B------:R-:W-:Y:S01]  /*11c80*/  FMUL.FTZ R111, R82, R115 ;  /* 0x00000073526f7220 */ /* 0x000fe20000410000 */
[----:B------:R-:W-:Y:S02]  /*11c90*/  HADD2.F32 R112, -RZ, R108.H1_H1 ;  /* 0x3000006cff707230 */ /* 0x000fe40000004100 */
[----:B------:R-:W-:Y:S01]  /*11ca0*/  FFMA.FTZ R67, R76, R113, R67 ;  /* 0x000000714c437223 */ /* 0x000fe20000010043 */
[----:B------:R-:W-:-:S02]  /*11cb0*/  HADD2.F32 R108, -RZ, R109.H0_H0 ;  /* 0x2000006dff6c7230 */ /* 0x000fc40000004100 */
[-C--:B------:R-:W-:Y:S01]  /*11cc0*/  FMUL.FTZ R109, R82, R81.reuse ;  /* 0x00000051526d7220 */ /* 0x080fe20000410000 */
[----:B------:R-:W-:Y:S02]  /*11cd0*/  HADD2.F32 R83, -RZ, R66.H0_H0 ;  /* 0x20000042ff537230 */ /* 0x000fe40000004100 */
[C---:B------:R-:W-:Y:S01]  /*11ce0*/  FMUL.FTZ R82, R77.reuse, R112 ;  /* 0x000000704d527220 */ /* 0x040fe20000410000 */
[----:B------:R-:W-:Y:S01]  /*11cf0*/  FFMA.FTZ R76, R78, R81, -R111 ;  /* 0x000000514e4c7223 */ /* 0x000fe2000001086f */
[-C--:B------:R-:W-:Y:S01]  /*11d00*/  FMUL.FTZ R81, R77, R108.reuse ;  /* 0x0000006c4d517220 */ /* 0x080fe20000410000 */
[----:B------:R-:W-:Y:S02]  /*11d10*/  HADD2.F32 R64, -RZ, R64.H1_H1 ;  /* 0x30000040ff407230 */ /* 0x000fe40000004100 */
[----:B------:R-:W-:Y:S01]  /*11d20*/  FFMA.FTZ R77, R79, R108, -R82 ;  /* 0x0000006c4f4d7223 */ /* 0x000fe20000010852 */
[--C-:B------:R-:W-:Y:S02]  /*11d30*/  HADD2.F32 R82, -RZ, R110.reuse.H0_H0 ;  /* 0x2000006eff527230 */ /* 0x100fe40000004100 */
[----:B------:R-:W-:Y:S01]  /*11d40*/  FMUL.FTZ R108, R83, R114 ;  /* 0x00000072536c7220 */ /* 0x000fe20000410000 */
[----:B------:R-:W-:-:S02]  /*11d50*/  HADD2.F32 R110, -RZ, R110.H1_H1 ;  /* 0x3000006eff6e7230 */ /* 0x000fc40000004100 */
[----:B------:R-:W-:Y:S01]  /*11d60*/  FFMA.FTZ R79, R79, R112, R81 ;  /* 0x000000704f4f7223 */ /* 0x000fe20000010051 */
[----:B------:R-:W-:Y:S02]  /*11d70*/  HADD2.F32 R66, -RZ, R66.H1_H1 ;  /* 0x30000042ff427230 */ /* 0x000fe40000004100 */
[-C--:B------:R-:W-:Y:S01]  /*11d80*/  FMUL.FTZ R112, R83, R82.reuse ;  /* 0x0000005253707220 */ /* 0x080fe20000410000 */
[C---:B------:R-:W-:Y:S01]  /*11d90*/  FFMA.FTZ R108, R61.reuse, R82, -R108 ;  /* 0x000000523d6c7223 */ /* 0x040fe2000001086c */
[CC--:B------:R-:W-:Y:S01]  /*11da0*/  FMUL.FTZ R82, R80.reuse, R107.reuse ;  /* 0x0000006b50527220 */ /* 0x0c0fe20000410000 */
[----:B------:R-:W-:Y:S01]  /*11db0*/  FMUL.FTZ R80, R80, R110 ;  /* 0x0000006e50507220 */ /* 0x000fe20000410000 */
[----:B------:R-:W-:Y:S01]  /*11dc0*/  FFMA.FTZ R112, R61, R114, R112 ;  /* 0x000000723d707223 */ /* 0x000fe20000010070 */
[----:B------:R-:W-:Y:S01]  /*11dd0*/  FMUL.FTZ R114, R71, R70 ;  /* 0x0000004647727220 */ /* 0x000fe20000410000 */
[C---:B------:R-:W-:Y:S01]  /*11de0*/  FFMA.FTZ R82, R69.reuse, R110, -R82 ;  /* 0x0000006e45527223 */ /* 0x040fe20000010852 */
[----:B------:R-:W-:Y:S01]  /*11df0*/  FFMA.FTZ R80, R69, R107, R80 ;  /* 0x0000006b45507223 */ /* 0x000fe20000010050 */
[----:B------:R-:W-:Y:S01]  /*11e00*/  FMUL.FTZ R110, R71, R68 ;  /* 0x00000044476e7220 */ /* 0x000fe20000410000 */
[----:B------:R-:W-:-:S02]  /*11e10*/  HADD2.F32 R61, -RZ, R57.H0_H0 ;  /* 0x20000039ff3d7230 */ /* 0x000fc40000004100 */
[C---:B------:R-:W-:Y:S01]  /*11e20*/  FFMA.FTZ R81, R63.reuse, R68, -R114 ;  /* 0x000000443f517223 */ /* 0x040fe20000010872 */
[----:B------:R-:W-:Y:S02]  /*11e30*/  HADD2.F32 R69, -RZ, R59.H0_H0 ;  /* 0x2000003bff457230 */ /* 0x000fe40000004100 */
[----:B------:R-:W-:Y:S01]  /*11e40*/  FFMA.FTZ R83, R63, R70, R110 ;  /* 0x000000463f537223 */ /* 0x000fe2000001006e */
[----:B------:R-:W-:Y:S02]  /*11e50*/  HADD2.F32 R57, -RZ, R56.H0_H0 ;  /* 0x20000038ff397230 */ /* 0x000fe40000004100 */
[----:B------:R-:W-:Y:S01]  /*11e60*/  FMUL.FTZ R63, R64, R61 ;  /* 0x0000003d403f7220 */ /* 0x000fe20000410000 */
[----:B------:R-:W-:Y:S02]  /*11e70*/  HADD2.F32 R59, -RZ, R58.H0_H0 ;  /* 0x2000003aff3b7230 */ /* 0x000fe40000004100 */
[----:B------:R-:W-:Y:S01]  /*11e80*/  FMUL.FTZ R71, R66, R69 ;  /* 0x0000004542477220 */ /* 0x000fe20000410000 */
[----:B------:R-:W-:-:S02]  /*11e90*/  HADD2.F32 R60, -RZ, R60.H1_H1 ;  /* 0x3000003cff3c7230 */ /* 0x000fc40000004100 */
[----:B------:R-:W-:Y:S01]  /*11ea0*/  FMUL.FTZ R64, R64, R57 ;  /* 0x0000003940407220 */ /* 0x000fe20000410000 */
[----:B------:R-:W-:Y:S02]  /*11eb0*/  HADD2.F32 R62, -RZ, R62.H1_H1 ;  /* 0x3000003eff3e7230 */ /* 0x000fe40000004100 */
[----:B------:R-:W-:Y:S01]  /*11ec0*/  FMUL.FTZ R66, R66, R59 ;  /* 0x0000003b42427220 */ /* 0x000fe20000410000 */
[----:B------:R-:W-:Y:S01]  /*11ed0*/  FFMA.FTZ R78, R78, R115, R109 ;  /* 0x000000734e4e7223 */ /* 0x000fe2000001006d */
        /* <DEDUP_REMOVED lines=14> */
.L_x_3055:
[----:B------:R-:W-:Y:S05]  /*11fc0*/  BSYNC B1 ;  /* 0x0000000000017941 */ /* 0x000fea0003800000 */
.L_x_3054:
        /* <DEDUP_REMOVED lines=11> */
[----:B------:R-:W-:Y:S01]  /*12080*/  LOP3.LUT R58, R224, 0x38, R18, 0xf8, !PT ;  /* 0x00000038e03a7812 */ /* 0x000fe200078ef812 */
[----:B------:R-:W-:Y:S01]  /*12090*/  HADD2.F32 R71, -RZ, R103.H1_H1 ;  /* 0x30000067ff477230 */ /* 0x000fe20000004100 */
[----:B------:R-:W-:Y:S01]  /*120a0*/  SHF.R.U64 R52, R52, 0x10, R53 ;  /* 0x0000001034347819 */ /* 0x000fe20000001235 */
[----:B------:R-:W-:Y:S01]  /*120b0*/  HADD2.F32 R70, -RZ, R105.H1_H1 ;  /* 0x30000069ff467230 */ /* 0x000fe20000004100 */
[----:B------:R-:W-:Y:S02]  /*120c0*/  LOP3.LUT R58, R227, R58, R107, 0xf6, !PT ;  /* 0x0000003ae33a7212 */ /* 0x000fe400078ef66b */
[----:B------:R-:W-:Y:S02]  /*120d0*/  SHF.R.U32.HI R78, RZ, 0x10, R53 ;  /* 0x00000010ff4e7819 */ /* 0x000fe40000011635 */
[--C-:B------:R-:W-:Y:S02]  /*120e0*/  SHF.R.U64 R44, R44, 0x10, R45.reuse ;  /* 0x000000102c2c7819 */ /* 0x100fe4000000122d */
[----:B------:R-:W-:Y:S01]  /*120f0*/  SHF.R.U32.HI R76, RZ, 0x10, R45 ;  /* 0x00000010ff4c7819 */ /* 0x000fe2000001162d */
[----:B------:R-:W-:Y:S01]  /*12100*/  HADD2.F32 R78, -RZ, R78.H0_H0 ;  /* 0x2000004eff4e7230 */ /* 0x000fe20000004100 */
[----:B------:R-:W-:-:S02]  /*12110*/  SHF.R.U64 R45, R46, 0x10, R47 ;  /* 0x000000102e2d7819 */ /* 0x000fc4000000122f */
[----:B------:R-:W-:Y:S02]  /*12120*/  SHF.R.U64 R46, R54, 0x10, R55 ;  /* 0x00000010362e7819 */ /* 0x000fe40000001237 */
[----:B------:R-:W-:Y:S01]  /*12130*/  SHF.R.U32.HI R83, RZ, 0x10, R47 ;  /* 0x00000010ff537819 */ /* 0x000fe2000001162f */
[----:B------:R-:W-:Y:S01]  /*12140*/  HADD2.F32 R45, -RZ, R45.H0_H0 ;  /* 0x2000002dff2d7230 */ /* 0x000fe20000004100 */
[----:B------:R-:W-:Y:S02]  /*12150*/  SHF.R.U32.HI R81, RZ, 0x10, R55 ;  /* 0x00000010ff517819 */ /* 0x000fe40000011637 */
[----:B--2---:R-:W-:Y:S02]  /*12160*/  R2UR UR4, R56 ;  /* 0x00000000380472ca */ /* 0x004fe400000e0000 */
[----:B------:R-:W-:-:S04]  /*12170*/  LEA.HI R56, R0, R237, RZ, 0x1d ;  /* 0x000000ed00387211 */ /* 0x000fc800078fe8ff */
[----:B------:R-:W-:Y:S01]  /*12180*/  SHF.R.S32.HI R59, RZ, 0x1f, R56 ;  /* 0x0000001fff3b7819 */ /* 0x000fe20000011438 */
[----:B------:R-:W-:-:S03]  /*12190*/  IMAD.SHL.U32 R57, R56, 0x8, RZ ;  /* 0x0000000838397824 */ /* 0x000fc600078e00ff */
[----:B------:R-:W-:Y:S02]  /*121a0*/  LEA.HI R59, R59, R56, RZ, 0x3 ;  /* 0x000000383b3b7211 */ /* 0x000fe400078f18ff */
[----:B------:R-:W-:Y:S02]  /*121b0*/  LOP3.LUT R56, R224, 0x38, R57, 0xf8, !PT ;  /* 0x00000038e0387812 */ /* 0x000fe400078ef839 */
[----:B------:R-:W-:Y:S01]  /*121c0*/  LEA R64, R58, UR4, 0x1 ;  /* 0x000000043a407c11 */ /* 0x000fe2000f8e08ff */
[----:B------:R-:W-:Y:S01]  /*121d0*/  IMAD.SHL.U32 R59, R59, 0x400, RZ ;  /* 0x000004003b3b7824 */ /* 0x000fe200078e00ff */
[----:B------:R-:W-:-:S04]  /*121e0*/  LOP3.LUT R60, R56, R107, RZ, 0x3c, !PT ;  /* 0x0000006b383c7212 */ /* 0x000fc800078e3cff */
[----:B------:R-:W-:Y:S02]  /*121f0*/  LOP3.LUT R65, R59, 0x7fffe000, RZ, 0xc0, !PT ;  /* 0x7fffe0003b417812 */ /* 0x000fe400078ec0ff */
[----:B------:R-:W1:Y:S02]  /*12200*/  LDS.128 R56, [R64] ;  /* 0x0000000040387984 */ /* 0x000e640000000c00 */
[----:B------:R-:W-:-:S04]  /*12210*/  IADD3 R65, R60, R65, R227 ;  /* 0x000000413c417210 */ /* 0x000fc80007ffe0e3 */
[----:B------:R-:W-:-:S05]  /*12220*/  LEA R65, R65, R16, 0x1 ;  /* 0x0000001041417211 */ /* 0x000fca00078e08ff */
[----:B------:R-:W2:Y:S01]  /*12230*/  LDS.128 R60, [R65+0x14400] ;  /* 0x01440000413c7984 */ /* 0x000ea20000000c00 */
[--C-:B-1----:R-:W-:Y:S02]  /*12240*/  HADD2.F32 R54, -RZ, R57.reuse.H0_H0 ;  /* 0x20000039ff367230 */ /* 0x102fe40000004100 */
[----:B------:R-:W-:Y:S02]  /*12250*/  HADD2.F32 R57, -RZ, R57.H1_H1 ;  /* 0x30000039ff397230 */ /* 0x000fe40000004100 */
[----:B------:R-:W-:Y:S02]  /*12260*/  HADD2.F32 R47, -RZ, R56.H0_H0 ;  /* 0x20000038ff2f7230 */ /* 0x000fe40000004100 */
[----:B------:R-:W-:Y:S02]  /*12270*/  HADD2.F32 R55, -RZ, R58.H0_H0 ;  /* 0x2000003aff377230 */ /* 0x000fe40000004100 */
[--C-:B------:R-:W-:Y:S02]  /*12280*/  HADD2.F32 R66, -RZ, R59.reuse.H0_H0 ;  /* 0x2000003bff427230 */ /* 0x100fe40000004100 */
[----:B------:R-:W-:-:S02]  /*12290*/  HADD2.F32 R59, -RZ, R59.H1_H1 ;  /* 0x3000003bff3b7230 */ /* 0x000fc40000004100 */
[--C-:B--2---:R-:W-:Y:S02]  /*122a0*/  HADD2.F32 R53, -RZ, R61.reuse.H0_H0 ;  /* 0x2000003dff357230 */ /* 0x104fe40000004100 */
[----:B------:R-:W-:Y:S02]  /*122b0*/  HADD2.F32 R67, -RZ, R61.H1_H1 ;  /* 0x3000003dff437230 */ /* 0x000fe40000004100 */
[----:B------:R-:W-:Y:S02]  /*122c0*/  HADD2.F32 R61, -RZ, R60.H0_H0 ;  /* 0x2000003cff3d7230 */ /* 0x000fe40000004100 */
[C---:B------:R-:W-:Y:S01]  /*122d0*/  FMUL.FTZ R77, R53.reuse, R71 ;  /* 0x00000047354d7220 */ /* 0x040fe20000410000 */
[----:B------:R-:W-:Y:S01]  /*122e0*/  FMUL.FTZ R79, R53, R70 ;  /* 0x00000046354f7220 */ /* 0x000fe20000410000 */
[----:B------:R-:W-:Y:S01]  /*122f0*/  FMUL.FTZ R80, R67, R78 ;  /* 0x0000004e43507220 */ /* 0x000fe20000410000 */
[----:B------:R-:W-:Y:S02]  /*12300*/  HADD2.F32 R68, -RZ, R62.H0_H0 ;  /* 0x2000003eff447230 */ /* 0x000fe40000004100 */
[----:B------:R-:W-:Y:S01]  /*12310*/  FFMA.FTZ R53, R54, R70, -R77 ;  /* 0x0000004636357223 */ /* 0x000fe2000001084d */
[----:B------:R-:W-:-:S02]  /*12320*/  HADD2.F32 R70, -RZ, R76.H0_H0 ;  /* 0x2000004cff467230 */ /* 0x000fc40000004100 */
[----:B------:R-:W-:Y:S01]  /*12330*/  FFMA.FTZ R79, R54, R71, R79 ;  /* 0x00000047364f7223 */ /* 0x000fe2000001004f */
[----:B------:R-:W-:Y:S02]  /*12340*/  HADD2.F32 R76, -RZ, R103.H0_H0 ;  /* 0x20000067ff4c7230 */ /* 0x000fe40000004100 */
[----:B------:R-:W-:Y:S02]  /*12350*/  HADD2.F32 R54, -RZ, R105.H0_H0 ;  /* 0x20000069ff367230 */ /* 0x000fe40000004100 */
[-C--:B------:R-:W-:Y:S01]  /*12360*/  FMUL.FTZ R82, R67, R70.reuse ;  /* 0x0000004643527220 */ /* 0x080fe20000410000 */
[----:B------:R-:W-:Y:S01]  /*12370*/  FFMA.FTZ R80, R57, R70, -R80 ;  /* 0x0000004639507223 */ /* 0x000fe20000010850 */
[C---:B------:R-:W-:Y:S01]  /*12380*/  FMUL.FTZ R70, R61.reuse, R76 ;  /* 0x0000004c3d467220 */ /* 0x040fe20000410000 */
[----:B------:R-:W-:Y:S02]  /*12390*/  HADD2.F32 R67, -RZ, R104.H0_H0 ;  /* 0x20000068ff437230 */ /* 0x000fe40000004100 */
[----:B------:R-:W-:Y:S01]  /*123a0*/  FMUL.FTZ R61, R61, R54 ;  /* 0x000000363d3d7220 */ /* 0x000fe20000410000 */
[----:B------:R-:W-:-:S02]  /*123b0*/  HADD2.F32 R69, -RZ, R63.H0_H0 ;  /* 0x2000003fff457230 */ /* 0x000fc40000004100 */
[C---:B------:R-:W-:Y:S01]  /*123c0*/  FFMA.FTZ R70, R47.reuse, R54, -R70 ;  /* 0x000000362f467223 */ /* 0x040fe20000010846 */
[----:B------:R-:W-:Y:S02]  /*123d0*/  HADD2.F32 R54, -RZ, R106.H0_H0 ;  /* 0x2000006aff367230 */ /* 0x000fe40000004100 */
[----:B------:R-:W-:Y:S01]  /*123e0*/  FFMA.FTZ R61, R47, R76, R61 ;  /* 0x0000004c2f3d7223 */ /* 0x000fe2000001003d */
[----:B------:R-:W-:Y:S02]  /*123f0*/  HADD2.F32 R104, -RZ, R104.H1_H1 ;  /* 0x30000068ff687230 */ /* 0x000fe40000004100 */
[C---:B------:R-:W-:Y:S01]  /*12400*/  FMUL.FTZ R76, R68.reuse, R67 ;  /* 0x00000043444c7220 */ /* 0x040fe20000410000 */
[----:B------:R-:W-:Y:S02]  /*12410*/  HADD2.F32 R106, -RZ, R106.H1_H1 ;  /* 0x3000006aff6a7230 */ /* 0x000fe40000004100 */
[----:B------:R-:W-:Y:S01]  /*12420*/  FFMA.FTZ R82, R57, R78, R82 ;  /* 0x0000004e39527223 */ /* 0x000fe20000010052 */
[-C--:B------:R-:W-:Y:S01]  /*12430*/  FMUL.FTZ R78, R68, R54.reuse ;  /* 0x00000036444e7220 */ /* 0x080fe20000410000 */
[----:B------:R-:W-:Y:S01]  /*12440*/  FFMA.FTZ R76, R55, R54, -R76 ;  /* 0x00000036374c7223 */ /* 0x000fe2000001084c */
[----:B------:R-:W-:Y:S01]  /*12450*/  FMUL.FTZ R47, R69, R104 ;  /* 0x00000068452f7220 */ /* 0x000fe20000410000 */
[----:B------:R-:W-:-:S02]  /*12460*/  HADD2.F32 R63, -RZ, R63.H1_H1 ;  /* 0x3000003fff3f7230 */ /* 0x000fc40000004100 */
[-C--:B------:R-:W-:Y:S01]  /*12470*/  FMUL.FTZ R69, R69, R106.reuse ;  /* 0x0000006a45457220 */ /* 0x080fe20000410000 */
[----:B------:R-:W-:Y:S02]  /*12480*/  HADD2.F32 R68, -RZ, R81.H0_H0 ;  /* 0x20000051ff447230 */ /* 0x000fe40000004100 */
[----:B------:R-:W-:Y:S01]  /*12490*/  FFMA.FTZ R78, R55, R67, R78 ;  /* 0x00000043374e7223 */ /* 0x000fe2000001004e */
[----:B------:R-:W-:Y:S02]  /*124a0*/  HADD2.F32 R54, -RZ, R83.H0_H0 ;  /* 0x20000053ff367230 */ /* 0x000fe40000004100 */
[C---:B------:R-:W-:Y:S01]  /*124b0*/  FFMA.FTZ R106, R66.reuse, R106, -R47 ;  /* 0x0000006a426a7223 */ /* 0x040fe2000001082f */
[----:B------:R-:W-:Y:S01]  /*124c0*/  FFMA.FTZ R69, R66, R104, R69 ;  /* 0x0000006842457223 */ /* 0x000fe20000010045 */
[----:B------:R-:W-:Y:S02]  /*124d0*/  HADD2.F32 R60, -RZ, R60.H1_H1 ;  /* 0x3000003cff3c7230 */ /* 0x000fe40000004100 */
[----:B------:R-:W-:Y:S01]  /*124e0*/  FMUL.FTZ R108, R63, R68 ;  /* 0x000000443f6c7220 */ /* 0x000fe20000410000 */
[----:B------:R-:W-:-:S02]  /*124f0*/  HADD2.F32 R62, -RZ, R62.H1_H1 ;  /* 0x3000003eff3e7230 */ /* 0x000fc40000004100 */
[-C--:B------:R-:W-:Y:S01]  /*12500*/  FMUL.FTZ R66, R63, R54.reuse ;  /* 0x000000363f427220 */ /* 0x080fe20000410000 */
[----:B------:R-:W-:Y:S02]  /*12510*/  HADD2.F32 R55, -RZ, R52.H0_H0 ;  /* 0x20000034ff377230 */ /* 0x000fe40000004100 */
[C---:B------:R-:W-:Y:S01]  /*12520*/  FFMA.FTZ R67, R59.reuse, R54, -R108 ;  /* 0x000000363b437223 */ /* 0x040fe2000001086c */
[----:B------:R-:W-:Y:S02]  /*12530*/  HADD2.F32 R57, -RZ, R46.H0_H0 ;  /* 0x2000002eff397230 */ /* 0x000fe40000004100 */
[----:B------:R-:W-:Y:S01]  /*12540*/  FFMA.FTZ R66, R59, R68, R66 ;  /* 0x000000443b427223 */ /* 0x000fe20000010042 */
[----:B------:R-:W-:Y:S02]  /*12550*/  HADD2.F32 R47, -RZ, R44.H0_H0 ;  /* 0x2000002cff2f7230 */ /* 0x000fe40000004100 */
[----:B------:R-:W-:Y:S01]  /*12560*/  FMUL.FTZ R59, R60, R55 ;  /* 0x000000373c3b7220 */ /* 0x000fe20000410000 */
[----:B------:R-:W-:-:S02]  /*12570*/  HADD2.F32 R56, -RZ, R56.H1_H1 ;  /* 0x30000038ff387230 */ /* 0x000fc40000004100 */
        /* <DEDUP_REMOVED lines=18> */
.L_x_3061:
[----:B------:R-:W-:Y:S05]  /*126a0*/  BSYNC B2 ;  /* 0x0000000000027941 */ /* 0x000fea0003800000 */
.L_x_3060:
[----:B------:R-:W-:Y:S05]  /*126b0*/  @P1 BRA `(.L_x_3059) ;  /* 0x0000000400801947 */ /* 0x000fea0003800000 */
[----:B-1----:R-:W2:Y:S04]  /*126c0*/  LDL R44, [R1+0x60] ;  /* 0x00006000012c7983 */ /* 0x002ea80000100800 */
[----:B------:R-:W3:Y:S01]  /*126d0*/  LDL R70, [R1+0x84] ;  /* 0x0000840001467983 */ /* 0x000ee20000100800 */
[--C-:B------:R-:W-:Y:S01]  /*126e0*/  SHF.R.U64 R65, R48, 0x10, R49.reuse ;  /* 0x0000001030417819 */ /* 0x100fe20000001231 */
[----:B------:R-:W-:Y:S01]  /*126f0*/  HADD2.F32 R56, -RZ, R101.H1_H1 ;  /* 0x30000065ff387230 */ /* 0x000fe20000004100 */
[----:B------:R-:W-:Y:S01]  /*12700*/  SHF.R.U32.HI R60, RZ, 0x10, R49 ;  /* 0x00000010ff3c7819 */ /* 0x000fe20000011631 */
[--C-:B------:R-:W-:Y:S01]  /*12710*/  HADD2.F32 R58, -RZ, R99.reuse.H1_H1 ;  /* 0x30000063ff3a7230 */ /* 0x100fe20000004100 */
[--C-:B------:R-:W-:Y:S01]  /*12720*/  SHF.R.U64 R69, R40, 0x10, R41.reuse ;  /* 0x0000001028457819 */ /* 0x100fe20000001229 */
[----:B------:R-:W-:Y:S01]  /*12730*/  HADD2.F32 R99, -RZ, R99.H0_H0 ;  /* 0x20000063ff637230 */ /* 0x000fe20000004100 */
[----:B------:R-:W-:Y:S01]  /*12740*/  SHF.R.U32.HI R57, RZ, 0x10, R41 ;  /* 0x00000010ff397819 */ /* 0x000fe20000011629 */
[----:B------:R-:W-:Y:S01]  /*12750*/  HADD2.F32 R101, -RZ, R101.H0_H0 ;  /* 0x20000065ff657230 */ /* 0x000fe20000004100 */
[--C-:B------:R-:W-:Y:S01]  /*12760*/  SHF.R.U64 R63, R50, 0x10, R51.reuse ;  /* 0x00000010323f7819 */ /* 0x100fe20000001233 */
[----:B------:R-:W-:Y:S01]  /*12770*/  HADD2.F32 R60, -RZ, R60.H0_H0 ;  /* 0x2000003cff3c7230 */ /* 0x000fe20000004100 */
[----:B------:R-:W-:-:S02]  /*12780*/  SHF.R.U32.HI R61, RZ, 0x10, R51 ;  /* 0x00000010ff3d7819 */ /* 0x000fc40000011633 */
        /* <DEDUP_REMOVED lines=10> */
[----:B---3--:R-:W1:Y:S02]  /*12830*/  LDS.128 R44, [R70] ;  /* 0x00000000462c7984 */ /* 0x008e640000000c00 */
[----:B------:R-:W-:-:S05]  /*12840*/  IADD3 R53, R0, R53, R227 ;  /* 0x0000003500357210 */ /* 0x000fca0007ffe0e3 */
[----:B------:R-:W-:-:S05]  /*12850*/  IMAD R0, R53, 0x2, R16 ;  /* 0x0000000235007824 */ /* 0x000fca00078e0210 */
[----:B------:R-:W2:Y:S01]  /*12860*/  LDS.128 R52, [R0+0x14400] ;  /* 0x0144000000347984 */ /* 0x000ea20000000c00 */
[--C-:B-1----:R-:W-:Y:S02]  /*12870*/  HADD2.F32 R41, -RZ, R45.reuse.H0_H0 ;  /* 0x2000002dff297230 */ /* 0x102fe40000004100 */
[----:B------:R-:W-:Y:S02]  /*12880*/  HADD2.F32 R40, -RZ, R44.H0_H0 ;  /* 0x2000002cff287230 */ /* 0x000fe40000004100 */
[----:B------:R-:W-:Y:S02]  /*12890*/  HADD2.F32 R45, -RZ, R45.H1_H1 ;  /* 0x3000002dff2d7230 */ /* 0x000fe40000004100 */
[----:B------:R-:W-:Y:S02]  /*128a0*/  HADD2.F32 R42, -RZ, R46.H0_H0 ;  /* 0x2000002eff2a7230 */ /* 0x000fe40000004100 */
[--C-:B------:R-:W-:Y:S02]  /*128b0*/  HADD2.F32 R43, -RZ, R47.reuse.H0_H0 ;  /* 0x2000002fff2b7230 */ /* 0x100fe40000004100 */
[----:B------:R-:W-:-:S02]  /*128c0*/  HADD2.F32 R47, -RZ, R47.H1_H1 ;  /* 0x3000002fff2f7230 */ /* 0x000fc40000004100 */
[--C-:B--2---:R-:W-:Y:S02]  /*128d0*/  HADD2.F32 R49, -RZ, R53.reuse.H0_H0 ;  /* 0x20000035ff317230 */ /* 0x104fe40000004100 */
        /* <DEDUP_REMOVED lines=9> */
[-C--:B------:R-:W-:Y:S01]  /*12970*/  FMUL.FTZ R48, R48, R101.reuse ;  /* 0x0000006530307220 */ /* 0x080fe20000410000 */
[----:B------:R-:W-:Y:S02]  /*12980*/  HADD2.F32 R50, -RZ, R54.H0_H0 ;  /* 0x20000036ff327230 */ /* 0x000fe40000004100 */
[C---:B------:R-:W-:Y:S01]  /*12990*/  FMUL.FTZ R66, R53.reuse, R60 ;  /* 0x0000003c35427220 */ /* 0x040fe20000410000 */
[----:B------:R-:W-:Y:S01]  /*129a0*/  FFMA.FTZ R101, R40, R101, -R41 ;  /* 0x0000006528657223 */ /* 0x000fe20000010829 */
[----:B------:R-:W-:Y:S02]  /*129b0*/  HADD2.F32 R51, -RZ, R55.H0_H0 ;  /* 0x20000037ff337230 */ /* 0x000fe40000004100 */
[-C--:B------:R-:W-:Y:S01]  /*129c0*/  FMUL.FTZ R58, R53, R56.reuse ;  /* 0x00000038353a7220 */ /* 0x080fe20000410000 */
[----:B------:R-:W-:Y:S02]  /*129d0*/  HADD2.F32 R41, -RZ, R102.H0_H0 ;  /* 0x20000066ff297230 */ /* 0x000fe40000004100 */
[----:B------:R-:W-:Y:S01]  /*129e0*/  FFMA.FTZ R53, R45, R56, -R66 ;  /* 0x000000382d357223 */ /* 0x000fe20000010842 */
[----:B------:R-:W-:-:S02]  /*129f0*/  HADD2.F32 R100, -RZ, R100.H1_H1 ;  /* 0x30000064ff647230 */ /* 0x000fc40000004100 */
[----:B------:R-:W-:Y:S01]  /*12a00*/  FFMA.FTZ R57, R45, R60, R58 ;  /* 0x0000003c2d397223 */ /* 0x000fe2000001003a */
[----:B------:R-:W-:Y:S02]  /*12a10*/  HADD2.F32 R102, -RZ, R102.H1_H1 ;  /* 0x30000066ff667230 */ /* 0x000fe40000004100 */
[----:B------:R-:W-:Y:S01]  /*12a20*/  FFMA.FTZ R99, R40, R99, R48 ;  /* 0x0000006328637223 */ /* 0x000fe20000010030 */
[----:B------:R-:W-:Y:S02]  /*12a30*/  HADD2.F32 R55, -RZ, R55.H1_H1 ;  /* 0x30000037ff377230 */ /* 0x000fe40000004100 */
[C---:B------:R-:W-:Y:S01]  /*12a40*/  FMUL.FTZ R45, R50.reuse, R49 ;  /* 0x00000031322d7220 */ /* 0x040fe20000410000 */
[----:B------:R-:W-:Y:S01]  /*12a50*/  FMUL.FTZ R59, R50, R41 ;  /* 0x00000029323b7220 */ /* 0x000fe20000410000 */
[----:B------:R-:W-:Y:S02]  /*12a60*/  HADD2.F32 R48, -RZ, R61.H0_H0 ;  /* 0x2000003dff307230 */ /* 0x000fe40000004100 */
[----:B------:R-:W-:Y:S01]  /*12a70*/  FMUL.FTZ R56, R51, R100 ;  /* 0x0000006433387220 */ /* 0x000fe20000410000 */
[----:B------:R-:W-:-:S02]  /*12a80*/  HADD2.F32 R40, -RZ, R67.H0_H0 ;  /* 0x20000043ff287230 */ /* 0x000fc40000004100 */
[----:B------:R-:W-:Y:S01]  /*12a90*/  FMUL.FTZ R51, R51, R102 ;  /* 0x0000006633337220 */ /* 0x000fe20000410000 */
[C---:B------:R-:W-:Y:S01]  /*12aa0*/  FFMA.FTZ R50, R42.reuse, R41, -R45 ;  /* 0x000000292a327223 */ /* 0x040fe2000001082d */
[----:B------:R-:W-:Y:S01]  /*12ab0*/  FFMA.FTZ R59, R42, R49, R59 ;  /* 0x000000312a3b7223 */ /* 0x000fe2000001003b */
[----:B------:R-:W-:Y:S02]  /*12ac0*/  HADD2.F32 R52, -RZ, R52.H1_H1 ;  /* 0x30000034ff347230 */ /* 0x000fe40000004100 */
[----:B------:R-:W-:Y:S01]  /*12ad0*/  FMUL.FTZ R42, R55, R48 ;  /* 0x00000030372a7220 */ /* 0x000fe20000410000 */
[----:B------:R-:W-:Y:S02]  /*12ae0*/  HADD2.F32 R54, -RZ, R54.H1_H1 ;  /* 0x30000036ff367230 */ /* 0x000fe40000004100 */
        /* <DEDUP_REMOVED lines=29> */
.L_x_3059:
[----:B------:R-:W-:Y:S05]  /*12cc0*/  BSYNC B1 ;  /* 0x0000000000017941 */ /* 0x000fea0003800000 */
.L_x_3058:
[----:B--2---:R-:W-:Y:S01]  /*12cd0*/  IADD3 R0, R212, 0x40, RZ ;  /* 0x00000040d4007810 */ /* 0x004fe20007ffe0ff */
[----:B------:R-:W-:Y:S03]  /*12ce0*/  BSSY B1, `(.L_x_3062) ;  /* 0x00000ce000017945 */ /* 0x000fe60003800000 */
[----:B------:R-:W-:-:S13]  /*12cf0*/  ISETP.GE.AND P0, PT, R0, R3, PT ;  /* 0x000000030000720c */ /* 0x000fda0003f06270 */
[----:B------:R-:W-:Y:S05]  /*12d00*/  @P0 BRA `(.L_x_3063) ;  /* 0x0000000c002c0947 */ /* 0x000fea0003800000 */
[----:B------:R-:W2:Y:S01]  /*12d10*/  LDC R0, c[0x0][0x3f4] ;  /* 0x0000fd00ff007b82 */ /* 0x000ea20000000800 */
[----:B------:R-:W-:Y:S01]  /*12d20*/  BSSY B2, `(.L_x_3064) ;  /* 0x0000068000027945 */ /* 0x000fe20003800000 */
[----:B-1----:R-:W-:Y:S02]  /*12d30*/  SHF.R.U32.HI R64, RZ, 0x3, R223 ;  /* 0x00000003ff407819 */ /* 0x002fe400000116df */
[-C--:B--2---:R-:W-:Y:S02]  /*12d40*/  ISETP.GE.AND P0, PT, R18, R0.reuse, PT ;  /* 0x000000001200720c */ /* 0x084fe40003f06270 */
[----:B------:R-:W-:-:S11]  /*12d50*/  ISETP.GE.AND P1, PT, R213, R0, PT ;  /* 0x00000000d500720c */ /* 0x000fd60003f26270 */
[----:B------:R-:W-:Y:S05]  /*12d60*/  @P0 BRA `(.L_x_3065) ;  /* 0x00000004008c0947 */ /* 0x000fea0003800000 */
[----:B------:R-:W2:Y:S01]  /*12d70*/  LDL R40, [R1+0x6c] ;  /* 0x00006c0001287983 */ /* 0x000ea20000100800 */
[----:B------:R-:W-:Y:S01]  /*12d80*/  LOP3.LUT R43, R223, 0x38, R18, 0xf8, !PT ;  /* 0x00000038df2b7812 */ /* 0x000fe200078ef812 */
[----:B------:R-:W-:Y:S01]  /*12d90*/  HADD2.F32 R50, -RZ, R97.H1_H1 ;  /* 0x30000061ff327230 */ /* 0x000fe20000004100 */
[--C-:B------:R-:W-:Y:S01]  /*12da0*/  SHF.R.U64 R59, R36, 0x10, R37.reuse ;  /* 0x00000010243b7819 */ /* 0x100fe20000001225 */
[--C-:B------:R-:W-:Y:S01]  /*12db0*/  HADD2.F32 R52, -RZ, R95.reuse.H1_H1 ;  /* 0x3000005fff347230 */ /* 0x100fe20000004100 */
[----:B------:R-:W-:Y:S01]  /*12dc0*/  LOP3.LUT R43, R226, R43, R64, 0xf6, !PT ;  /* 0x0000002be22b7212 */ /* 0x000fe200078ef640 */
[----:B------:R-:W-:Y:S01]  /*12dd0*/  HADD2.F32 R95, -RZ, R95.H0_H0 ;  /* 0x2000005fff5f7230 */ /* 0x000fe20000004100 */
[----:B------:R-:W-:Y:S01]  /*12de0*/  SHF.R.U32.HI R54, RZ, 0x10, R37 ;  /* 0x00000010ff367819 */ /* 0x000fe20000011625 */
[----:B------:R-:W-:Y:S01]  /*12df0*/  HADD2.F32 R97, -RZ, R97.H0_H0 ;  /* 0x20000061ff617230 */ /* 0x000fe20000004100 */
[--C-:B------:R-:W-:Y:S02]  /*12e00*/  SHF.R.U64 R63, R28, 0x10, R29.reuse ;  /* 0x000000101c3f7819 */ /* 0x100fe4000000121d */
[----:B------:R-:W-:Y:S01]  /*12e10*/  SHF.R.U32.HI R51, RZ, 0x10, R29 ;  /* 0x00000010ff337819 */ /* 0x000fe2000001161d */
[----:B------:R-:W-:Y:S01]  /*12e20*/  HADD2.F32 R54, -RZ, R54.H0_H0 ;  /* 0x20000036ff367230 */ /* 0x000fe20000004100 */
[----:B------:R-:W-:-:S02]  /*12e30*/  SHF.R.U64 R57, R38, 0x10, R39 ;  /* 0x0000001026397819 */ /* 0x000fc40000001227 */
[----:B------:R-:W-:Y:S02]  /*12e40*/  SHF.R.U32.HI R55, RZ, 0x10, R39 ;  /* 0x00000010ff377819 */ /* 0x000fe40000011627 */
[--C-:B------:R-:W-:Y:S02]  /*12e50*/  SHF.R.U32.HI R61, RZ, 0x10, R31.reuse ;  /* 0x00000010ff3d7819 */ /* 0x100fe4000001161f */
[----:B------:R-:W-:Y:S02]  /*12e60*/  SHF.R.U64 R62, R30, 0x10, R31 ;  /* 0x000000101e3e7819 */ /* 0x000fe4000000121f */
        /* <DEDUP_REMOVED lines=28> */
[----:B------:R-:W-:Y:S01]  /*13030*/  FMUL.FTZ R29, R36, R95 ;  /* 0x0000005f241d7220 */ /* 0x000fe20000410000 */
[----:B------:R-:W-:-:S02]  /*13040*/  HADD2.F32 R50, -RZ, R51.H0_H0 ;  /* 0x20000033ff327230 */ /* 0x000fc40000004100 */
[-C--:B------:R-:W-:Y:S01]  /*13050*/  FMUL.FTZ R36, R36, R97.reuse ;  /* 0x0000006124247220 */ /* 0x080fe20000410000 */
[----:B------:R-:W-:Y:S02]  /*13060*/  HADD2.F32 R39, -RZ, R47.H0_H0 ;  /* 0x2000002fff277230 */ /* 0x000fe40000004100 */
[----:B------:R-:W-:Y:S01]  /*13070*/  FFMA.FTZ R97, R28, R97, -R29 ;  /* 0x000000611c617223 */ /* 0x000fe2000001081d */
[C---:B------:R-:W-:Y:S01]  /*13080*/  FMUL.FTZ R60, R45.reuse, R54 ;  /* 0x000000362d3c7220 */ /* 0x040fe20000410000 */
[----:B------:R-:W-:Y:S02]  /*13090*/  HADD2.F32 R29, -RZ, R98.H0_H0 ;  /* 0x20000062ff1d7230 */ /* 0x000fe40000004100 */
[-C--:B------:R-:W-:Y:S01]  /*130a0*/  FMUL.FTZ R52, R45, R50.reuse ;  /* 0x000000322d347220 */ /* 0x080fe20000410000 */
[----:B------:R-:W-:Y:S02]  /*130b0*/  HADD2.F32 R96, -RZ, R96.H1_H1 ;  /* 0x30000060ff607230 */ /* 0x000fe40000004100 */
[----:B------:R-:W-:Y:S01]  /*130c0*/  FFMA.FTZ R45, R41, R50, -R60 ;  /* 0x00000032292d7223 */ /* 0x000fe2000001083c */
[----:B------:R-:W-:-:S02]  /*130d0*/  HADD2.F32 R38, -RZ, R46.H0_H0 ;  /* 0x2000002eff267230 */ /* 0x000fc40000004100 */
[----:B------:R-:W-:Y:S01]  /*130e0*/  FFMA.FTZ R51, R41, R54, R52 ;  /* 0x0000003629337223 */ /* 0x000fe20000010034 */
[----:B------:R-:W-:Y:S02]  /*130f0*/  HADD2.F32 R98, -RZ, R98.H1_H1 ;  /* 0x30000062ff627230 */ /* 0x000fe40000004100 */
[----:B------:R-:W-:Y:S01]  /*13100*/  FFMA.FTZ R95, R28, R95, R36 ;  /* 0x0000005f1c5f7223 */ /* 0x000fe20000010024 */
[C---:B------:R-:W-:Y:S01]  /*13110*/  FMUL.FTZ R50, R39.reuse, R96 ;  /* 0x0000006027327220 */ /* 0x040fe20000410000 */
[----:B------:R-:W-:Y:S02]  /*13120*/  HADD2.F32 R47, -RZ, R47.H1_H1 ;  /* 0x3000002fff2f7230 */ /* 0x000fe40000004100 */
[C---:B------:R-:W-:Y:S01]  /*13130*/  FMUL.FTZ R41, R38.reuse, R37 ;  /* 0x0000002526297220 */ /* 0x040fe20000410000 */
[----:B------:R-:W-:Y:S01]  /*13140*/  FMUL.FTZ R53, R38, R29 ;  /* 0x0000001d26357220 */ /* 0x000fe20000410000 */
[----:B------:R-:W-:Y:S02]  /*13150*/  HADD2.F32 R36, -RZ, R55.H0_H0 ;  /* 0x20000037ff247230 */ /* 0x000fe40000004100 */
[----:B------:R-:W-:Y:S01]  /*13160*/  FMUL.FTZ R39, R39, R98 ;  /* 0x0000006227277220 */ /* 0x000fe20000410000 */
[----:B------:R-:W-:-:S02]  /*13170*/  HADD2.F32 R28, -RZ, R61.H0_H0 ;  /* 0x2000003dff1c7230 */ /* 0x000fc40000004100 */
[C---:B------:R-:W-:Y:S01]  /*13180*/  FFMA.FTZ R38, R30.reuse, R29, -R41 ;  /* 0x0000001d1e267223 */ /* 0x040fe20000010829 */
[----:B------:R-:W-:Y:S01]  /*13190*/  FFMA.FTZ R53, R30, R37, R53 ;  /* 0x000000251e357223 */ /* 0x000fe20000010035 */
[----:B------:R-:W-:Y:S01]  /*131a0*/  FFMA.FTZ R96, R31, R96, R39 ;  /* 0x000000601f607223 */ /* 0x000fe20000010027 */
[----:B------:R-:W-:Y:S02]  /*131b0*/  HADD2.F32 R44, -RZ, R44.H1_H1 ;  /* 0x3000002cff2c7230 */ /* 0x000fe40000004100 */
[----:B------:R-:W-:Y:S01]  /*131c0*/  FMUL.FTZ R30, R47, R36 ;  /* 0x000000242f1e7220 */ /* 0x000fe20000410000 */
[----:B------:R-:W-:Y:S02]  /*131d0*/  HADD2.F32 R46, -RZ, R46.H1_H1 ;  /* 0x3000002eff2e7230 */ /* 0x000fe40000004100 */
[----:B------:R-:W-:Y:S01]  /*131e0*/  FFMA.FTZ R50, R31, R98, -R50 ;  /* 0x000000621f327223 */ /* 0x000fe20000010832 */
        /* <DEDUP_REMOVED lines=27> */
.L_x_3065:
[----:B------:R-:W-:Y:S05]  /*133a0*/  BSYNC B2 ;  /* 0x0000000000027941 */ /* 0x000fea0003800000 */
.L_x_3064:
        /* <DEDUP_REMOVED lines=17> */
[----:B------:R-:W-:Y:S02]  /*134c0*/  SHF.R.S32.HI R29, RZ, 0x1f, R0 ;  /* 0x0000001fff1d7819 */ /* 0x000fe40000011400 */
[----:B------:R-:W-:Y:S02]  /*134d0*/  SHF.L.U32 R28, R0, 0x3, RZ ;  /* 0x00000003001c7819 */ /* 0x000fe400000006ff */
        /* <DEDUP_REMOVED lines=78> */
.L_x_3063:
[----:B------:R-:W-:Y:S05]  /*139c0*/  BSYNC B1 ;  /* 0x0000000000017941 */ /* 0x000fea0003800000 */
.L_x_3062:
[----:B--2---:R-:W-:-:S05]  /*139d0*/  VIADD R0, R212, 0x60 ;  /* 0x00000060d4007836 */ /* 0x004fca0000000000 */
[----:B------:R-:W-:-:S13]  /*139e0*/  ISETP.GE.AND P0, PT, R0, R3, PT ;  /* 0x000000030000720c */ /* 0x000fda0003f06270 */
[----:B------:R-:W-:Y:S05]  /*139f0*/  @P0 BRA `(.L_x_3033) ;  /* 0x0000000c00380947 */ /* 0x000fea0003800000 */
[----:B-1----:R1:W5:Y:S01]  /*13a00*/  LDL R45, [R1+0x70] ;  /* 0x00007000012d7983 */ /* 0x0023620000100800 */
[----:B------:R-:W2:Y:S01]  /*13a10*/  LDC R46, c[0x0][0x3f4] ;  /* 0x0000fd00ff2e7b82 */ /* 0x000ea20000000800 */
        /* <DEDUP_REMOVED lines=13> */
[--C-:B------:R-:W-:Y:S01]  /*13af0*/  HADD2.F32 R33, -RZ, R91.reuse.H1_H1 ;  /* 0x3000005bff217230 */ /* 0x100fe20000004100 */
[----:B------:R-:W-:Y:S01]  /*13b00*/  SHF.R.U32.HI R32, RZ, 0x10, R5 ;  /* 0x00000010ff207819 */ /* 0x000fe20000011605 */
[----:B------:R-:W-:Y:S01]  /*13b10*/  HADD2.F32 R91, -RZ, R91.H0_H0 ;  /* 0x2000005bff5b7230 */ /* 0x000fe20000004100 */
[----:B------:R-:W-:Y:S02]  /*13b20*/  SHF.R.S32.HI R25, RZ, 0x1f, R0 ;  /* 0x0000001fff197819 */ /* 0x000fe40000011400 */
[----:B------:R-:W-:Y:S01]  /*13b30*/  SHF.L.U32 R3, R0, 0x3, RZ ;  /* 0x0000000300037819 */ /* 0x000fe200000006ff */
[----:B------:R-:W-:Y:S01]  /*13b40*/  HADD2.F32 R32, -RZ, R32.H0_H0 ;  /* 0x20000020ff207230 */ /* 0x000fe20000004100 */
[----:B------:R-:W-:Y:S02]  /*13b50*/  LEA.HI R25, R25, R0, RZ, 0x3 ;  /* 0x0000000019197211 */ /* 0x000fe400078f18ff */
[----:B------:R-:W-:-:S02]  /*13b60*/  LOP3.LUT R0, R48, 0x38, R3, 0xf8, !PT ;  /* 0x0000003830007812 */ /* 0x000fc400078ef803 */
[----:B------:R-:W-:Y:S01]  /*13b70*/  SHF.R.U64 R44, R12, 0x10, R13 ;  /* 0x000000100c2c7819 */ /* 0x000fe2000000120d */
[----:B------:R-:W-:Y:S01]  /*13b80*/  IMAD.SHL.U32 R25, R25, 0x400, RZ ;  /* 0x0000040019197824 */ /* 0x000fe200078e00ff */
[----:B------:R-:W-:Y:S02]  /*13b90*/  LOP3.LUT R0, R0, R47, RZ, 0x3c, !PT ;  /* 0x0000002f00007212 */ /* 0x000fe400078e3cff */
[--C-:B------:R-:W-:Y:S02]  /*13ba0*/  SHF.R.U64 R43, R14, 0x10, R15.reuse ;  /* 0x000000100e2b7819 */ /* 0x100fe4000000120f */
[----:B------:R-:W-:Y:S02]  /*13bb0*/  LOP3.LUT R3, R25, 0x7fffe000, RZ, 0xc0, !PT ;  /* 0x7fffe00019037812 */ /* 0x000fe400078ec0ff */
[----:B------:R-:W-:Y:S01]  /*13bc0*/  SHF.R.U32.HI R40, RZ, 0x10, R15 ;  /* 0x00000010ff287819 */ /* 0x000fe2000001160f */
[--C-:B------:R-:W-:Y:S01]  /*13bd0*/  HADD2.F32 R15, -RZ, R93.reuse.H1_H1 ;  /* 0x3000005dff0f7230 */ /* 0x100fe20000004100 */
[----:B-----5:R-:W-:Y:S01]  /*13be0*/  IADD3 R3, R0, R3, R45 ;  /* 0x0000000300037210 */ /* 0x020fe20007ffe02d */
[----:B------:R-:W-:Y:S01]  /*13bf0*/  HADD2.F32 R93, -RZ, R93.H0_H0 ;  /* 0x2000005dff5d7230 */ /* 0x000fe20000004100 */
[----:B------:R-:W-:-:S02]  /*13c00*/  SHF.R.U32.HI R34, RZ, 0x10, R13 ;  /* 0x00000010ff227819 */ /* 0x000fc4000001160d */
[----:B------:R-:W-:Y:S01]  /*13c10*/  SHF.R.U64 R42, R4, 0x10, R5 ;  /* 0x00000010042a7819 */ /* 0x000fe20000001205 */
[----:B------:R-:W-:Y:S01]  /*13c20*/  IMAD R3, R3, 0x2, R16 ;  /* 0x0000000203037824 */ /* 0x000fe200078e0210 */
[--C-:B------:R-:W-:Y:S02]  /*13c30*/  SHF.R.U64 R41, R6, 0x10, R7.reuse ;  /* 0x0000001006297819 */ /* 0x100fe40000001207 */
[----:B------:R-:W-:Y:S02]  /*13c40*/  SHF.R.U32.HI R39, RZ, 0x10, R7 ;  /* 0x00000010ff277819 */ /* 0x000fe40000011607 */
[----:B------:R-:W1:Y:S02]  /*13c50*/  LDS.128 R28, [R3+0x14400] ;  /* 0x01440000031c7984 */ /* 0x000e640000000c00 */
[--C-:B-1----:R-:W-:Y:S02]  /*13c60*/  HADD2.F32 R12, -RZ, R29.reuse.H0_H0 ;  /* 0x2000001dff0c7230 */ /* 0x102fe40000004100 */
[----:B------:R-:W-:-:S02]  /*13c70*/  HADD2.F32 R29, -RZ, R29.H1_H1 ;  /* 0x3000001dff1d7230 */ /* 0x000fc40000004100 */
[----:B------:R-:W-:Y:S02]  /*13c80*/  HADD2.F32 R7, -RZ, R28.H0_H0 ;  /* 0x2000001cff077230 */ /* 0x000fe40000004100 */
[C---:B------:R-:W-:Y:S01]  /*13c90*/  FMUL.FTZ R35, R12.reuse, R33 ;  /* 0x000000210c237220 */ /* 0x040fe20000410000 */
[----:B------:R-:W-:Y:S01]  /*13ca0*/  FMUL.FTZ R37, R12, R15 ;  /* 0x0000000f0c257220 */ /* 0x000fe20000410000 */
[----:B------:R-:W-:Y:S02]  /*13cb0*/  HADD2.F32 R12, -RZ, R34.H0_H0 ;  /* 0x20000022ff0c7230 */ /* 0x000fe40000004100 */
[----:B------:R-:W-:Y:S01]  /*13cc0*/  FMUL.FTZ R34, R29, R32 ;  /* 0x000000201d227220 */ /* 0x000fe20000410000 */
[----:B------:R-:W-:Y:S02]  /*13cd0*/  HADD2.F32 R13, -RZ, R30.H0_H0 ;  /* 0x2000001eff0d7230 */ /* 0x000fe40000004100 */
[--C-:B------:R-:W-:Y:S02]  /*13ce0*/  HADD2.F32 R14, -RZ, R31.reuse.H0_H0 ;  /* 0x2000001fff0e7230 */ /* 0x100fe40000004100 */
[----:B------:R-:W-:-:S02]  /*13cf0*/  HADD2.F32 R31, -RZ, R31.H1_H1 ;  /* 0x3000001fff1f7230 */ /* 0x000fc40000004100 */
[----:B------:R-:W-:Y:S02]  /*13d00*/  HADD2.F32 R28, -RZ, R28.H1_H1 ;  /* 0x3000001cff1c7230 */ /* 0x000fe40000004100 */
[----:B------:R-:W-:Y:S01]  /*13d10*/  HADD2.F32 R30, -RZ, R30.H1_H1 ;  /* 0x3000001eff1e7230 */ /* 0x000fe20000004100 */
[----:B--2---:R-:W1:Y:S02]  /*13d20*/  LDS.128 R24, [R49] ;  /* 0x0000000031187984 */ /* 0x004e640000000c00 */
[--C-:B-1----:R-:W-:Y:S02]  /*13d30*/  HADD2.F32 R4, -RZ, R25.reuse.H0_H0 ;  /* 0x20000019ff047230 */ /* 0x102fe40000004100 */
[----:B------:R-:W-:Y:S02]  /*13d40*/  HADD2.F32 R25, -RZ, R25.H1_H1 ;  /* 0x30000019ff197230 */ /* 0x000fe40000004100 */
[----:B------:R-:W-:Y:S02]  /*13d50*/  HADD2.F32 R0, -RZ, R24.H0_H0 ;  /* 0x20000018ff007230 */ /* 0x000fe40000004100 */
[C---:B------:R-:W-:Y:S01]  /*13d60*/  FFMA.FTZ R35, R4.reuse, R15, -R35 ;  /* 0x0000000f04237223 */ /* 0x040fe20000010823 */
[----:B------:R-:W-:Y:S01]  /*13d70*/  FFMA.FTZ R37, R4, R33, R37 ;  /* 0x0000002104257223 */ /* 0x000fe20000010025 */
[-C--:B------:R-:W-:Y:S01]  /*13d80*/  FMUL.FTZ R4, R29, R12.reuse ;  /* 0x0000000c1d047220 */ /* 0x080fe20000410000 */
[----:B------:R-:W-:Y:S01]  /*13d90*/  FFMA.FTZ R36, R25, R12, -R34 ;  /* 0x0000000c19247223 */ /* 0x000fe20000010822 */
[----:B------:R-:W-:Y:S01]  /*13da0*/  FMUL.FTZ R15, R7, R91 ;  /* 0x0000005b070f7220 */ /* 0x000fe20000410000 */
[----:B------:R-:W-:-:S02]  /*13db0*/  HADD2.F32 R12, -RZ, R92.H0_H0 ;  /* 0x2000005cff0c7230 */ /* 0x000fc40000004100 */
[-C--:B------:R-:W-:Y:S01]  /*13dc0*/  FMUL.FTZ R34, R7, R93.reuse ;  /* 0x0000005d07227220 */ /* 0x080fe20000410000 */
[----:B------:R-:W-:Y:S01]  /*13dd0*/  FFMA.FTZ R32, R25, R32, R4 ;  /* 0x0000002019207223 */ /* 0x000fe20000010004 */
[----:B------:R-:W-:Y:S02]  /*13de0*/  HADD2.F32 R5, -RZ, R26.H0_H0 ;  /* 0x2000001aff057230 */ /* 0x000fe40000004100 */
[C---:B------:R-:W-:Y:S01]  /*13df0*/  FFMA.FTZ R93, R0.reuse, R93, -R15 ;  /* 0x0000005d005d7223 */ /* 0x040fe2000001080f */
[--C-:B------:R-:W-:Y:S02]  /*13e00*/  HADD2.F32 R4, -RZ, R94.reuse.H0_H0 ;  /* 0x2000005eff047230 */ /* 0x100fe40000004100 */
[----:B------:R-:W-:Y:S01]  /*13e10*/  FFMA.FTZ R34, R0, R91, R34 ;  /* 0x0000005b00227223 */ /* 0x000fe20000010022 */
[----:B------:R-:W-:Y:S01]  /*13e20*/  FMUL.FTZ R0, R13, R12 ;  /* 0x0000000c0d007220 */ /* 0x000fe20000410000 */
[----:B------:R-:W-:Y:S02]  /*13e30*/  HADD2.F32 R7, -RZ, R94.H1_H1 ;  /* 0x3000005eff077230 */ /* 0x000fe40000004100 */
[----:B------:R-:W-:-:S02]  /*13e40*/  HADD2.F32 R15, -RZ, R92.H1_H1 ;  /* 0x3000005cff0f7230 */ /* 0x000fc40000004100 */
[-C--:B------:R-:W-:Y:S01]  /*13e50*/  FFMA.FTZ R29, R5, R4.reuse, -R0 ;  /* 0x00000004051d7223 */ /* 0x080fe20000010800 */
[----:B------:R-:W-:Y:S02]  /*13e60*/  HADD2.F32 R6, -RZ, R27.H0_H0 ;  /* 0x2000001bff067230 */ /* 0x000fe40000004100 */
[----:B------:R-:W-:Y:S01]  /*13e70*/  FMUL.FTZ R38, R13, R4 ;  /* 0x000000040d267220 */ /* 0x000fe20000410000 */
[----:B------:R-:W-:Y:S02]  /*13e80*/  HADD2.F32 R0, -RZ, R40.H0_H0 ;  /* 0x20000028ff007230 */ /* 0x000fe40000004100 */
[C---:B------:R-:W-:Y:S01]  /*13e90*/  FMUL.FTZ R13, R14.reuse, R15 ;  /* 0x0000000f0e0d7220 */ /* 0x040fe20000410000 */
[----:B------:R-:W-:Y:S02]  /*13ea0*/  HADD2.F32 R4, -RZ, R39.H0_H0 ;  /* 0x20000027ff047230 */ /* 0x000fe40000004100 */
[----:B------:R-:W-:Y:S01]  /*13eb0*/  FMUL.FTZ R40, R14, R7 ;  /* 0x000000070e287220 */ /* 0x000fe20000410000 */
[----:B------:R-:W-:Y:S01]  /*13ec0*/  FFMA.FTZ R14, R5, R12, R38 ;  /* 0x0000000c050e7223 */ /* 0x000fe20000010026 */
[----:B------:R-:W-:-:S02]  /*13ed0*/  HADD2.F32 R27, -RZ, R27.H1_H1 ;  /* 0x3000001bff1b7230 */ /* 0x000fc40000004100 */
[C---:B------:R-:W-:Y:S01]  /*13ee0*/  FFMA.FTZ R12, R6.reuse, R7, -R13 ;  /* 0x00000007060c7223 */ /* 0x040fe2000001080d */
[----:B------:R-:W-:Y:S01]  /*13ef0*/  FFMA.FTZ R40, R6, R15, R40 ;  /* 0x0000000f06287223 */ /* 0x000fe20000010028 */
[C---:B------:R-:W-:Y:S01]  /*13f00*/  FMUL.FTZ R38, R31.reuse, R4 ;  /* 0x000000041f267220 */ /* 0x040fe20000410000 */
[-C--:B------:R-:W-:Y:S01]  /*13f10*/  FMUL.FTZ R6, R31, R0.reuse ;  /* 0x000000001f067220 */ /* 0x080fe20000410000 */
[----:B------:R-:W-:Y:S02]  /*13f20*/  HADD2.F32 R13, -RZ, R42.H0_H0 ;  /* 0x2000002aff0d7230 */ /* 0x000fe40000004100 */
[----:B------:R-:W-:Y:S02]  /*13f30*/  HADD2.F32 R15, -RZ, R41.H0_H0 ;  /* 0x20000029ff0f7230 */ /* 0x000fe40000004100 */
[C---:B------:R-:W-:Y:S01]  /*13f40*/  FFMA.FTZ R31, R27.reuse, R0, -R38 ;  /* 0x000000001b1f7223 */ /* 0x040fe20000010826 */
[----:B------:R-:W-:Y:S02]  /*13f50*/  HADD2.F32 R5, -RZ, R44.H0_H0 ;  /* 0x2000002cff057230 */ /* 0x000fe40000004100 */
[----:B------:R-:W-:Y:S01]  /*13f60*/  FFMA.FTZ R33, R27, R4, R6 ;  /* 0x000000041b217223 */ /* 0x000fe20000010006 */
[----:B------:R-:W-:-:S02]  /*13f70*/  HADD2.F32 R7, -RZ, R43.H0_H0 ;  /* 0x2000002bff077230 */ /* 0x000fc40000004100 */
[----:B------:R-:W-:Y:S01]  /*13f80*/  FMUL.FTZ R25, R28, R13 ;  /* 0x0000000d1c197220 */ /* 0x000fe20000410000 */
[----:B------:R-:W-:Y:S02]  /*13f90*/  HADD2.F32 R24, -RZ, R24.H1_H1 ;  /* 0x30000018ff187230 */ /* 0x000fe40000004100 */
        /* <DEDUP_REMOVED lines=18> */
.L_x_3067:
[----:B------:R-:W-:Y:S05]  /*140c0*/  BSYNC B1 ;  /* 0x0000000000017941 */ /* 0x000fea0003800000 */
.L_x_3066:
[----:B------:R-:W-:Y:S05]  /*140d0*/  @P1 BRA `(.L_x_3033) ;  /* 0x0000000400801947 */ /* 0x000fea0003800000 */
[----:B------:R-:W2:Y:S04]  /*140e0*/  LDL R0, [R1+0x60] ;  /* 0x0000600001007983 */ /* 0x000ea80000100800 */
[----:B------:R-:W3:Y:S01]  /*140f0*/  LDL R39, [R1+0x78] ;  /* 0x0000780001277983 */ /* 0x000ee20000100800 */
[----:B------:R-:W-:Y:S01]  /*14100*/  SHF.R.U32.HI R28, RZ, 0x10, R9 ;  /* 0x00000010ff1c7819 */ /* 0x000fe20000011609 */
[--C-:B------:R-:W-:Y:S01]  /*14110*/  HADD2.F32 R27, -RZ, R85.reuse.H1_H1 ;  /* 0x30000055ff1b7230 */ /* 0x100fe20000004100 */
[--C-:B------:R-:W-:Y:S01]  /*14120*/  SHF.R.U64 R38, R72, 0x10, R73.reuse ;  /* 0x0000001048267819 */ /* 0x100fe20000001249 */
[----:B------:R-:W-:Y:S01]  /*14130*/  HADD2.F32 R29, -RZ, R20.H1_H1 ;  /* 0x30000014ff1d7230 */ /* 0x000fe20000004100 */
[----:B------:R-:W-:Y:S01]  /*14140*/  SHF.R.U32.HI R72, RZ, 0x10, R73 ;  /* 0x00000010ff487819 */ /* 0x000fe20000011649 */
[----:B------:R-:W-:Y:S01]  /*14150*/  HADD2.F32 R28, -RZ, R28.H0_H0 ;  /* 0x2000001cff1c7230 */ /* 0x000fe20000004100 */
[----:B------:R-:W-:Y:S01]  /*14160*/  SHF.R.U64 R36, R8, 0x10, R9 ;  /* 0x0000001008247819 */ /* 0x000fe20000001209 */
[----:B------:R-:W-:Y:S01]  /*14170*/  HADD2.F32 R20, -RZ, R20.H0_H0 ;  /* 0x20000014ff147230 */ /* 0x000fe20000004100 */
[--C-:B------:R-:W-:Y:S01]  /*14180*/  SHF.R.U64 R35, R10, 0x10, R11.reuse ;  /* 0x000000100a237819 */ /* 0x100fe2000000120b */
[----:B------:R-:W-:Y:S01]  /*14190*/  HADD2.F32 R85, -RZ, R85.H0_H0 ;  /* 0x20000055ff557230 */ /* 0x000fe20000004100 */
[----:B------:R-:W-:-:S02]  /*141a0*/  SHF.R.U32.HI R34, RZ, 0x10, R11 ;  /* 0x00000010ff227819 */ /* 0x000fc4000001160b */
[--C-:B------:R-:W-:Y:S02]  /*141b0*/  SHF.R.U64 R37, R74, 0x10, R75.reuse ;  /* 0x000000104a257819 */ /* 0x100fe4000000124b */
[----:B------:R-:W-:Y:S02]  /*141c0*/  SHF.R.U32.HI R74, RZ, 0x10, R75 ;  /* 0x00000010ff4a7819 */ /* 0x000fe4000001164b */
[----:B--2---:R-:W-:-:S04]  /*141d0*/  LEA.HI R46, R46, R0, RZ, 0x1d ;  /* 0x000000002e2e7211 */ /* 0x004fc800078fe8ff */
[----:B-1----:R-:W-:Y:S01]  /*141e0*/  SHF.R.S32.HI R3, RZ, 0x1f, R46 ;  /* 0x0000001fff037819 */ /* 0x002fe2000001142e */
[----:B------:R-:W-:Y:S01]  /*141f0*/  IMAD.SHL.U32 R0, R46, 0x8, RZ ;  /* 0x000000082e007824 */ /* 0x000fe200078e00ff */
[----:B---3--:R-:W1:Y:S02]  /*14200*/  LDS.128 R4, [R39] ;  /* 0x0000000027047984 */ /* 0x008e640000000c00 */
[----:B------:R-:W-:Y:S02]  /*14210*/  LEA.HI R3, R3, R46, RZ, 0x3 ;  /* 0x0000002e03037211 */ /* 0x000fe400078f18ff */
[----:B------:R-:W-:Y:S02]  /*14220*/  LOP3.LUT R0, R48, 0x38, R0, 0xf8, !PT ;  /* 0x0000003830007812 */ /* 0x000fe400078ef800 */
[----:B------:R-:W-:Y:S02]  /*14230*/  SHF.L.U32 R3, R3, 0xa, RZ ;  /* 0x0000000a03037819 */ /* 0x000fe400000006ff */
[----:B------:R-:W-:-:S02]  /*14240*/  LOP3.LUT R0, R0, R47, RZ, 0x3c, !PT ;  /* 0x0000002f00007212 */ /* 0x000fc400078e3cff */
[----:B------:R-:W-:-:S04]  /*14250*/  LOP3.LUT R3, R3, 0x7fffe000, RZ, 0xc0, !PT ;  /* 0x7fffe00003037812 */ /* 0x000fc800078ec0ff */
[----:B-----5:R-:W-:-:S05]  /*14260*/  IADD3 R3, R0, R3, R45 ;  /* 0x0000000300037210 */ /* 0x020fca0007ffe02d */
[----:B------:R-:W-:-:S05]  /*14270*/  IMAD R3, R3, 0x2, R16 ;  /* 0x0000000203037824 */ /* 0x000fca00078e0210 */
[----:B------:R-:W2:Y:S01]  /*14280*/  LDS.128 R12, [R3+0x14400] ;  /* 0x01440000030c7984 */ /* 0x000ea20000000c00 */
[--C-:B-1----:R-:W-:Y:S02]  /*14290*/  HADD2.F32 R8, -RZ, R5.reuse.H0_H0 ;  /* 0x20000005ff087230 */ /* 0x102fe40000004100 */
[----:B------:R-:W-:Y:S02]  /*142a0*/  HADD2.F32 R5, -RZ, R5.H1_H1 ;  /* 0x30000005ff057230 */ /* 0x000fe40000004100 */
[----:B------:R-:W-:Y:S02]  /*142b0*/  HADD2.F32 R0, -RZ, R4.H0_H0 ;  /* 0x20000004ff007230 */ /* 0x000fe40000004100 */
[----:B------:R-:W-:Y:S02]  /*142c0*/  HADD2.F32 R9, -RZ, R6.H0_H0 ;  /* 0x20000006ff097230 */ /* 0x000fe40000004100 */
[--C-:B------:R-:W-:Y:S02]  /*142d0*/  HADD2.F32 R10, -RZ, R7.reuse.H0_H0 ;  /* 0x20000007ff0a7230 */ /* 0x100fe40000004100 */
[----:B------:R-:W-:-:S02]  /*142e0*/  HADD2.F32 R7, -RZ, R7.H1_H1 ;  /* 0x30000007ff077230 */ /* 0x000fc40000004100 */
[----:B------:R-:W-:Y:S02]  /*142f0*/  HADD2.F32 R4, -RZ, R4.H1_H1 ;  /* 0x30000004ff047230 */ /* 0x000fe40000004100 */
[----:B------:R-:W-:Y:S02]  /*14300*/  HADD2.F32 R6, -RZ, R6.H1_H1 ;  /* 0x30000006ff067230 */ /* 0x000fe40000004100 */
[--C-:B--2---:R-:W-:Y:S02]  /*14310*/  HADD2.F32 R24, -RZ, R13.reuse.H0_H0 ;  /* 0x2000000dff187230 */ /* 0x104fe40000004100 */
[----:B------:R-:W-:Y:S02]  /*14320*/  HADD2.F32 R13, -RZ, R13.H1_H1 ;  /* 0x3000000dff0d7230 */ /* 0x000fe40000004100 */
[----:B------:R-:W-:Y:S02]  /*14330*/  HADD2.F32 R11, -RZ, R12.H0_H0 ;  /* 0x2000000cff0b7230 */ /* 0x000fe40000004100 */
[C---:B------:R-:W-:Y:S01]  /*14340*/  FMUL.FTZ R31, R24.reuse, R29 ;  /* 0x0000001d181f7220 */ /* 0x040fe20000410000 */
[----:B------:R-:W-:Y:S01]  /*14350*/  FMUL.FTZ R33, R24, R27 ;  /* 0x0000001b18217220 */ /* 0x000fe20000410000 */
[----:B------:R-:W-:-:S02]  /*14360*/  HADD2.F32 R24, -RZ, R72.H0_H0 ;  /* 0x20000048ff187230 */ /* 0x000fc40000004100 */
[C---:B------:R-:W-:Y:S01]  /*14370*/  FMUL.FTZ R30, R13.reuse, R28 ;  /* 0x0000001c0d1e7220 */ /* 0x040fe20000410000 */
[C---:B------:R-:W-:Y:S01]  /*14380*/  FFMA.FTZ R31, R8.reuse, R27, -R31 ;  /* 0x0000001b081f7223 */ /* 0x040fe2000001081f */
[----:B------:R-:W-:Y:S01]  /*14390*/  FFMA.FTZ R33, R8, R29, R33 ;  /* 0x0000001d08217223 */ /* 0x000fe20000010021 */
[----:B------:R-:W-:Y:S02]  /*143a0*/  HADD2.F32 R25, -RZ, R14.H0_H0 ;  /* 0x2000000eff197230 */ /* 0x000fe40000004100 */
[-C--:B------:R-:W-:Y:S01]  /*143b0*/  FMUL.FTZ R8, R13, R24.reuse ;  /* 0x000000180d087220 */ /* 0x080fe20000410000 */
[----:B------:R-:W-:Y:S01]  /*143c0*/  FFMA.FTZ R30, R5, R24, -R30 ;  /* 0x00000018051e7223 */ /* 0x000fe2000001081e */
[C---:B------:R-:W-:Y:S01]  /*143d0*/  FMUL.FTZ R13, R11.reuse, R20 ;  /* 0x000000140b0d7220 */ /* 0x040fe20000410000 */
[----:B------:R-:W-:Y:S02]  /*143e0*/  HADD2.F32 R24, -RZ, R21.H0_H0 ;  /* 0x20000015ff187230 */ /* 0x000fe40000004100 */
[----:B------:R-:W-:Y:S01]  /*143f0*/  FMUL.FTZ R11, R11, R85 ;  /* 0x000000550b0b7220 */ /* 0x000fe20000410000 */
[----:B------:R-:W-:Y:S01]  /*14400*/  FFMA.FTZ R28, R5, R28, R8 ;  /* 0x0000001c051c7223 */ /* 0x000fe20000010008 */
[----:B------:R-:W-:-:S02]  /*14410*/  HADD2.F32 R8, -RZ, R86.H0_H0 ;  /* 0x20000056ff087230 */ /* 0x000fc40000004100 */
[C---:B------:R-:W-:Y:S01]  /*14420*/  FFMA.FTZ R85, R0.reuse, R85, -R13 ;  /* 0x0000005500557223 */ /* 0x040fe2000001080d */
[----:B------:R-:W-:Y:S02]  /*14430*/  HADD2.F32 R26, -RZ, R15.H0_H0 ;  /* 0x2000000fff1a7230 */ /* 0x000fe40000004100 */
[----:B------:R-:W-:Y:S01]  /*14440*/  FFMA.FTZ R20, R0, R20, R11 ;  /* 0x0000001400147223 */ /* 0x000fe2000001000b */
[----:B------:R-:W-:Y:S02]  /*14450*/  HADD2.F32 R21, -RZ, R21.H1_H1 ;  /* 0x30000015ff157230 */ /* 0x000fe40000004100 */
[C---:B------:R-:W-:Y:S01]  /*14460*/  FMUL.FTZ R0, R25.reuse, R24 ;  /* 0x0000001819007220 */ /* 0x040fe20000410000 */
[----:B------:R-:W-:Y:S02]  /*14470*/  HADD2.F32 R5, -RZ, R86.H1_H1 ;  /* 0x30000056ff057230 */ /* 0x000fe40000004100 */
[----:B------:R-:W-:Y:S01]  /*14480*/  FMUL.FTZ R32, R25, R8 ;  /* 0x0000000819207220 */ /* 0x000fe20000410000 */
[----:B------:R-:W-:-:S02]  /*14490*/  HADD2.F32 R15, -RZ, R15.H1_H1 ;  /* 0x3000000fff0f7230 */ /* 0x000fc40000004100 */
[C---:B------:R-:W-:Y:S01]  /*144a0*/  FFMA.FTZ R25, R9.reuse, R8, -R0 ;  /* 0x0000000809197223 */ /* 0x040fe20000010800 */
[C---:B------:R-:W-:Y:S01]  /*144b0*/  FMUL.FTZ R11, R26.reuse, R21 ;  /* 0x000000151a0b7220 */ /* 0x040fe20000410000 */
[----:B------:R-:W-:Y:S02]  /*144c0*/  HADD2.F32 R8, -RZ, R34.H0_H0 ;  /* 0x20000022ff087230 */ /* 0x000fe40000004100 */
[-C--:B------:R-:W-:Y:S01]  /*144d0*/  FMUL.FTZ R26, R26, R5.reuse ;  /* 0x000000051a1a7220 */ /* 0x080fe20000410000 */
[----:B------:R-:W-:Y:S02]  /*144e0*/  HADD2.F32 R0, -RZ, R74.H0_H0 ;  /* 0x2000004aff007230 */ /* 0x000fe40000004100 */
        /* <DEDUP_REMOVED lines=15> */
[-C--:B------:R-:W-:Y:S01]  /*145e0*/  FMUL.FTZ R12, R12, R5.reuse ;  /* 0x000000050c0c7220 */ /* 0x080fe20000410000 */
[----:B------:R-:W-:Y:S01]  /*145f0*/  FFMA.FTZ R0, R4, R5, -R7 ;  /* 0x0000000504007223 */ /* 0x000fe20000010807 */
[-C--:B------:R-:W-:Y:S01]  /*14600*/  FMUL.FTZ R14, R14, R9.reuse ;  /* 0x000000090e0e7220 */ /* 0x080fe20000410000 */
[----:B------:R-:W-:Y:S01]  /*14610*/  FFMA.FTZ R10, R6, R9, -R21 ;  /* 0x00000009060a7223 */ /* 0x000fe20000010815 */
[----:B------:R-:W-:Y:S01]  /*14620*/  FFMA.FTZ R15, R4, R11, R12 ;  /* 0x0000000b040f7223 */ /* 0x000fe2000001000c */
[----:B------:R-:W-:Y:S01]  /*14630*/  F2FP.F16.F32.PACK_AB R7, R27, R24 ;  /* 0x000000181b07723e */ /* 0x000fe200000000ff */
        /* <DEDUP_REMOVED lines=10> */
.L_x_3033:
[----:B------:R-:W-:Y:S05]  /*146e0*/  BSYNC B0 ;  /* 0x0000000000007941 */ /* 0x000fea0003800000 */
.L_x_2993:
        /* <DEDUP_REMOVED lines=8> */
.L_x_2991:
[----:B-1234-:R-:W2:Y:S02]  /*14770*/  LDL R0, [R1+0x5c] ;  /* 0x00005c0001007983 */ /* 0x01eea40000100800 */
[----:B--2---:R-:W-:-:S13]  /*14780*/  R2UR UR4, R0 ;  /* 0x00000000000472ca */ /* 0x004fda00000e0000 */
[----:B------:R-:W-:-:S05]  /*14790*/  IMAD.U32 R0, RZ, RZ, UR4 ;  /* 0x00000004ff007e24 */ /* 0x000fca000f8e00ff */
[----:B------:R-:W-:-:S13]  /*147a0*/  ISETP.NE.AND P0, PT, R0, 0x3, PT ;  /* 0x000000030000780c */ /* 0x000fda0003f05270 */
[----:B------:R-:W-:Y:S05]  /*147b0*/  @!P0 BRA `(.L_x_3068) ;  /* 0x0000000000048947 */ /* 0x000fea0003800000 */
[----:B------:R-:W-:Y:S01]  /*147c0*/  BPT.TRAP 0x1 ;  /* 0x000000040000795c */ /* 0x000fe20000300000 */
.L_x_3068:
[----:B------:R-:W-:Y:S01]  /*147d0*/  IMAD R0, R217, 0x8, R16 ;  /* 0x00000008d9007824 */ /* 0x000fe200078e0210 */
[----:B0-----:R-:W-:-:S04]  /*147e0*/  SHF.L.U32 R3, R218, 0x1f, RZ ;  /* 0x0000001fda037819 */ /* 0x001fc800000006ff */
[----:B------:R0:W1:Y:S01]  /*147f0*/  SYNCS.PHASECHK.TRANS64.TRYWAIT P2, [R0+URZ+0x38830], R3 ;  /* 0x03883003000075a7 */ /* 0x000062000804017f */
[----:B------:R-:W-:Y:S05]  /*14800*/  @!P0 BRA `(.L_x_3069) ;  /* 0x0000000000048947 */ /* 0x000fea0003800000 */
[----:B------:R-:W-:Y:S01]  /*14810*/  BPT.TRAP 0x1 ;  /* 0x000000040000795c */ /* 0x000fe20000300000 */
.L_x_3069:
[----:B------:R-:W2:Y:S02]  /*14820*/  S2R R4, SR_TID.X ;  /* 0x0000000000047919 */ /* 0x000ea40000002100 */
[----:B--2---:R-:W-:-:S04]  /*14830*/  LOP3.LUT R4, R4, 0x7f, RZ, 0xc0, !PT ;  /* 0x0000007f04047812 */ /* 0x004fc800078ec0ff */
[----:B------:R-:W-:Y:S01]  /*14840*/  ISETP.NE.AND P1, PT, R4, RZ, PT ;  /* 0x000000ff0400720c */ /* 0x000fe20003f25270 */
[----:B-1----:R-:W-:-:S12]  /*14850*/  @P2 BRA `(.L_x_3070) ;  /* 0x0000000000082947 */ /* 0x002fd80003800000 */
[----:B------:R-:W1:Y:S02]  /*14860*/  SYNCS.PHASECHK.TRANS64.TRYWAIT P2, [R0+URZ+0x38830], R3 ;  /* 0x03883003000075a7 */ /* 0x000e64000804017f */
[----:B-1----:R-:W-:Y:S05]  /*14870*/  @!P2 BRA `(.L_x_3071) ;  /* 0x000001d000fca947 */ /* 0x002fea0003800000 */
.L_x_3070:
[----:B------:R-:W-:Y:S05]  /*14880*/  WARPSYNC.ALL ;  /* 0x0000000000007948 */ /* 0x000fea0003800000 */
[----:B01----:R-:W-:Y:S01]  /*14890*/  IADD3 R3, R16, 0x24400, RZ ;  /* 0x0002440010037810 */ /* 0x003fe20007ffe0ff */
[----:B------:R-:W-:Y:S01]  /*148a0*/  IMAD.MOV.U32 R5, RZ, RZ, 0x40000040 ;  /* 0x40000040ff057424 */ /* 0x000fe200078e00ff */
[----:B------:R-:W-:Y:S01]  /*148b0*/  R2UR UR20, R84 ;  /* 0x00000000541472ca */ /* 0x000fe200000e0000 */
[----:B------:R-:W-:Y:S01]  /*148c0*/  WARPGROUP.ARRIVE ;  /* 0x00000000000079c5 */ /* 0x000fe20000000000 */
[----:B------:R-:W-:Y:S01]  /*148d0*/  SHF.R.U32.HI R3, RZ, 0x4, R3 ;  /* 0x00000004ff037819 */ /* 0x000fe20000011603 */
[----:B------:R-:W-:Y:S01]  /*148e0*/  UMOV UR5, 0x40000040 ;  /* 0x4000004000057882 */ /* 0x000fe20000000000 */
[----:B------:R-:W-:Y:S01]  /*148f0*/  R2UR UR7, R5 ;  /* 0x00000000050772ca */ /* 0x000fe200000e0000 */
[----:B------:R-:W-:Y:S01]  /*14900*/  IMAD.MOV.U32 R7, RZ, RZ, 0x40000040 ;  /* 0x40000040ff077424 */ /* 0x000fe200078e00ff */
[----:B------:R-:W-:Y:S01]  /*14910*/  LOP3.LUT R3, R3, 0x3fff, RZ, 0xc0, !PT ;  /* 0x00003fff03037812 */ /* 0x000fe200078ec0ff */
[----:B------:R-:W-:Y:S01]  /*14920*/  UMOV UR17, UR5 ;  /* 0x0000000500117c82 */ /* 0x000fe20008000000 */
[----:B------:R-:W-:Y:S01]  /*14930*/  IMAD.U32 R13, RZ, RZ, UR5 ;  /* 0x00000005ff0d7e24 */ /* 0x000fe2000f8e00ff */
[----:B------:R-:W-:Y:S01]  /*14940*/  MOV R9, 0x40000040 ;  /* 0x4000004000097802 */ /* 0x000fe20000000f00 */
[----:B------:R-:W-:Y:S01]  /*14950*/  UMOV UR9, UR17 ;  /* 0x0000001100097c82 */ /* 0x000fe20008000000 */
[----:B------:R-:W-:Y:S01]  /*14960*/  LOP3.LUT R222, R3, 0x10000, RZ, 0xfc, !PT ;  /* 0x0001000003de7812 */ /* 0x000fe200078efcff */
[----:B------:R-:W-:Y:S01]  /*14970*/  UMOV UR13, UR17 ;  /* 0x00000011000d7c82 */ /* 0x000fe20008000000 */
[----:B------:R-:W-:Y:S01]  /*14980*/  ULOP3.LUT UR20, UR20, 0x10000, URZ, 0xfc, !UPT ;  /* 0x0001000014147892 */ /* 0x000fe2000f8efc3f */
[----:B------:R-:W-:Y:S01]  /*14990*/  R2UR UR11, R9 ;  /* 0x00000000090b72ca */ /* 0x000fe200000e0000 */
[----:B------:R-:W-:Y:S01]  /*149a0*/  IMAD.MOV.U32 R11, RZ, RZ, 0x40000040 ;  /* 0x40000040ff0b7424 */ /* 0x000fe200078e00ff */
[----:B------:R-:W-:Y:S01]  /*149b0*/  MOV R9, 0x40000040 ;  /* 0x4000004000097802 */ /* 0x000fe20000000f00 */
[----:B------:R-:W-:Y:S01]  /*149c0*/  IMAD R4, R217, 0xa00, R222 ;  /* 0x00000a00d9047824 */ /* 0x000fe200078e02de */
[----:B------:R-:W-:Y:S01]  /*149d0*/  UMOV UR25, 0x40000040 ;  /* 0x4000004000197882 */ /* 0x000fe20000000000 */
[----:B------:R-:W-:Y:S01]  /*149e0*/  UIADD3 UR56, UR20, 0x804, URZ ;  /* 0x0000080414387890 */ /* 0x000fe2000fffe03f */
[----:B------:R-:W-:Y:S01]  /*149f0*/  R2UR UR19, R9 ;  /* 0x00000000091372ca */ /* 0x000fe200000e0000 */
[----:B------:R-:W-:Y:S01]  /*14a00*/  UMOV UR4, UR20 ;  /* 0x0000001400047c82 */ /* 0x000fe20008000000 */
[C---:B------:R-:W-:Y:S01]  /*14a10*/  R2UR UR6, R4.reuse ;  /* 0x00000000040672ca */ /* 0x040fe200000e0000 */
[----:B------:R-:W-:Y:S01]  /*14a20*/  UMOV UR16, UR4 ;  /* 0x0000000400107c82 */ /* 0x000fe20008000000 */
[C---:B------:R-:W-:Y:S01]  /*14a30*/  IADD3 R6, R4.reuse, 0x80, RZ ;  /* 0x0000008004067810 */ /* 0x040fe20007ffe0ff */
[----:B------:R-:W-:Y:S01]  /*14a40*/  IMAD.U32 R12, RZ, RZ, UR4 ;  /* 0x00000004ff0c7e24 */ /* 0x000fe2000f8e00ff */
[----:B------:R-:W-:Y:S01]  /*14a50*/  UMOV UR8, UR16 ;  /* 0x0000001000087c82 */ /* 0x000fe20008000000 */
[C---:B------:R-:W-:Y:S01]  /*14a60*/  VIADD R8, R4.reuse, 0x100 ;  /* 0x0000010004087836 */ /* 0x040fe20000000000 */
[----:B------:R-:W-:Y:S01]  /*14a70*/  UMOV UR12, UR16 ;  /* 0x00000010000c7c82 */ /* 0x000fe20008000000 */
[----:B------:R-:W-:Y:S01]  /*14a80*/  VIADD R10, R4, 0x2 ;  /* 0x00000002040a7836 */ /* 0x000fe20000000000 */
[----:B------:R-:W-:Y:S01]  /*14a90*/  R2UR UR27, R11 ;  /* 0x000000000b1b72ca */ /* 0x000fe200000e0000 */
        /* <DEDUP_REMOVED lines=9> */
[----:B------:R-:W-:Y:S01]  /*14b30*/  VIADD R6, R4, 0x180 ;  /* 0x0000018004067836 */ /* 0x000fe20000000000 */
[----:B------:R-:W-:Y:S01]  /*14b40*/  R2UR UR18, R8 ;  /* 0x00000000081272ca */ /* 0x000fe200000e0000 */
[----:B------:R-:W-:Y:S01]  /*14b50*/  IMAD.MOV.U32 R7, RZ, RZ, 0x40000040 ;  /* 0x40000040ff077424 */ /* 0x000fe200078e00ff */
[----:B------:R-:W-:Y:S01]  /*14b60*/  MOV R9, 0x40000040 ;  /* 0x4000004000097802 */ /* 0x000fe20000000f00 */
[----:B------:R-:W-:Y:S01]  /*14b70*/  VIADD R8, R4, 0x102 ;  /* 0x0000010204087836 */ /* 0x000fe20000000000 */
[----:B------:R-:W-:Y:S01]  /*14b80*/  R2UR UR14, R6 ;  /* 0x00000000060e72ca */ /* 0x000fe200000e0000 */
[C---:B------:R-:W-:Y:S01]  /*14b90*/  VIADD R10, R4.reuse, 0x4 ;  /* 0x00000004040a7836 */ /* 0x040fe20000000000 */
[----:B------:R-:W-:Y:S01]  /*14ba0*/  R2UR UR15, R7 ;  /* 0x00000000070f72ca */ /* 0x000fe200000e0000 */
[----:B------:R-:W-:Y:S01]  /*14bb0*/  IMAD.MOV.U32 R7, RZ, RZ, 0x40000040 ;  /* 0x40000040ff077424 */ /* 0x000fe200078e00ff */
[----:B------:R-:W-:Y:S01]  /*14bc0*/  IADD3 R6, R4, 0x82, RZ ;  /* 0x0000008204067810 */ /* 0x000fe20007ffe0ff */
[----:B------:R0:W-:Y:S01]  /*14bd0*/  STL.64 [R1+0x50], R12 ;  /* 0x0000500c01007387 */ /* 0x0001e20000100a00 */
[----:B------:R-:W-:Y:S01]  /*14be0*/  UMOV UR57, 0x40000040 ;  /* 0x4000004000397882 */ /* 0x000fe20000000000 */
[----:B------:R-:W-:Y:S01]  /*14bf0*/  UIADD3 UR52, UR20, 0x806, URZ ;  /* 0x0000080614347890 */ /* 0x000fe2000fffe03f */
[----:B------:R-:W1:Y:S01]  /*14c00*/  LDC R3, c[0x0][0x448] ;  /* 0x00011200ff037b82 */ /* 0x000e620000000800 */
[----:B------:R-:W-:Y:S01]  /*14c10*/  UMOV UR53, 0x40000040 ;  /* 0x4000004000357882 */ /* 0x000fe20000000000 */
[----:B------:R-:W-:Y:S01]  /*14c20*/  UIADD3 UR48, UR20, 0xc00, URZ ;  /* 0x00000c0014307890 */ /* 0x000fe2000fffe03f */
[----:B------:R-:W-:Y:S01]  /*14c30*/  @!P1 VIADD R0, R0, 0x38840 ;  /* 0x0003884000009836 */ /* 0x000fe20000000000 */
[----:B------:R-:W-:Y:S01]  /*14c40*/  UMOV UR49, 0x40000040 ;  /* 0x4000004000317882 */ /* 0x000fe20000000000 */
[----:B------:R-:W-:Y:S01]  /*14c50*/  UIADD3 UR44, UR20, 0xc02, URZ ;  /* 0x00000c02142c7890 */ /* 0x000fe2000fffe03f */
[----:B------:R-:W-:Y:S01]  /*14c60*/  BSSY B0, `(.L_x_3072) ;  /* 0x00009cc000007945 */ /* 0x000fe20003800000 */
[----:B------:R-:W-:Y:S01]  /*14c70*/  UMOV UR45, 0x40000040 ;  /* 0x40000040002d7882 */ /* 0x000fe20000000000 */
[----:B------:R-:W-:Y:S01]  /*14c80*/  UIADD3 UR40, UR20, 0xc04, URZ ;  /* 0x00000c0414287890 */ /* 0x000fe2000fffe03f */
[----:B0-----:R-:W-:Y:S01]  /*14c90*/  IMAD.U32 R13, RZ, RZ, UR25 ;  /* 0x00000019ff0d7e24 */ /* 0x001fe2000f8e00ff */
[----:B------:R-:W-:Y:S01]  /*14ca0*/  UMOV UR41, 0x40000040 ;  /* 0x4000004000297882 */ /* 0x000fe20000000000 */
[----:B------:R-:W-:Y:S01]  /*14cb0*/  UIADD3 UR36, UR20, 0xc06, URZ ;  /* 0x00000c0614247890 */ /* 0x000fe2000fffe03f */
[----:B------:R-:W-:Y:S01]  /*14cc0*/  @!P1 PRMT R0, RZ, 0x654, R0 ;  /* 0x00000654ff009816 */ /* 0x000fe20000000000 */
[----:B------:R-:W-:Y:S01]  /*14cd0*/  UMOV UR37, 0x40000040 ;  /* 0x4000004000257882 */ /* 0x000fe20000000000 */
[----:B------:R-:W-:-:S02]  /*14ce0*/  CS2R R150, SRZ ;  /* 0x0000000000967805 */ /* 0x000fc4000001ff00 */
[----:B------:R-:W-:Y:S02]  /*14cf0*/  CS2R R148, SRZ ;  /* 0x0000000000947805 */ /* 0x000fe4000001ff00 */
[----:B------:R-:W-:Y:S02]  /*14d00*/  CS2R R146, SRZ ;  /* 0x0000000000927805 */ /* 0x000fe4000001ff00 */
[----:B------:R-:W-:Y:S02]  /*14d10*/  CS2R R144, SRZ ;  /* 0x0000000000907805 */ /* 0x000fe4000001ff00 */
[----:B-----5:R-:W-:Y:S02]  /*14d20*/  CS2R R142, SRZ ;  /* 0x00000000008e7805 */ /* 0x020fe4000001ff00 */
[----:B------:R-:W-:Y:S02]  /*14d30*/  CS2R R140, SRZ ;  /* 0x00000000008c7805 */ /* 0x000fe4000001ff00 */
[----:B------:R-:W-:-:S02]  /*14d40*/  CS2R R138, SRZ ;  /* 0x00000000008a7805 */ /* 0x000fc4000001ff00 */
[----:B------:R-:W-:Y:S02]  /*14d50*/  CS2R R136, SRZ ;  /* 0x0000000000887805 */ /* 0x000fe4000001ff00 */
[----:B------:R-:W-:Y:S02]  /*14d60*/  CS2R R134, SRZ ;  /* 0x0000000000867805 */ /* 0x000fe4000001ff00 */
[----:B------:R-:W-:Y:S02]  /*14d70*/  CS2R R132, SRZ ;  /* 0x0000000000847805 */ /* 0x000fe4000001ff00 */
[----:B-1----:R-:W-:Y:S01]  /*14d80*/  ISETP.NE.AND P2, PT, R3, 0x1, PT ;  /* 0x000000010300780c */ /* 0x002fe20003f45270 */
[----:B------:R-:W-:Y:S01]  /*14d90*/  IMAD.IADD R3, R235, 0x1, R230 ;  /* 0x00000001eb037824 */ /* 0x000fe200078e02e6 */
        /* <DEDUP_REMOVED lines=10> */
[----:B------:R-:W0:Y:S01]  /*14e40*/  @P2 LDC R14, c[0x0][0x44c] ;  /* 0x00011300ff0e2b82 */ /* 0x000e220000000800 */
[----:B------:R-:W-:Y:S02]  /*14e50*/  CS2R R114, SRZ ;  /* 0x0000000000727805 */ /* 0x000fe4000001ff00 */
[----:B------:R-:W-:Y:S02]  /*14e60*/  CS2R R112, SRZ ;  /* 0x0000000000707805 */ /* 0x000fe4000001ff00 */
[----:B------:R-:W-:Y:S02]  /*14e70*/  CS2R R110, SRZ ;  /* 0x00000000006e7805 */ /* 0x000fe4000001ff00 */
[----:B------:R-:W-:Y:S01]  /*14e80*/  CS2R R108, SRZ ;  /* 0x00000000006c7805 */ /* 0x000fe2000001ff00 */
[----:B------:R-:W-:Y:S01]  /*14e90*/  HGMMA.64x16x16.F32 R48, gdesc[UR4], RZ, !UPT, gsb0 ;  /* 0x00200000043079f0 */ /* 0x000fe2000c0008ff */
[----:B------:R-:W-:Y:S01]  /*14ea0*/  UIADD3 UR4, UR20, 0x2, URZ ;  /* 0x0000000214047890 */ /* 0x000fe2000fffe03f */
[----:B------:R-:W-:Y:S01]  /*14eb0*/  CS2R R106, SRZ ;  /* 0x00000000006a7805 */ /* 0x000fe2000001ff00 */
[----:B------:R-:W1:Y:S01]  /*14ec0*/  @P2 LDC R20, c[0x0][0x450] ;  /* 0x00011400ff142b82 */ /* 0x000e620000000800 */
[----:B------:R-:W-:-:S02]  /*14ed0*/  CS2R R104, SRZ ;  /* 0x0000000000687805 */ /* 0x000fc4000001ff00 */
[----:B------:R-:W-:Y:S02]  /*14ee0*/  CS2R R102, SRZ ;  /* 0x0000000000667805 */ /* 0x000fe4000001ff00 */
[----:B------:R-:W-:Y:S02]  /*14ef0*/  CS2R R100, SRZ ;  /* 0x0000000000647805 */ /* 0x000fe4000001ff00 */
[----:B------:R-:W-:Y:S01]  /*14f00*/  CS2R R98, SRZ ;  /* 0x0000000000627805 */ /* 0x000fe2000001ff00 */
[----:B------:R-:W-:Y:S01]  /*14f10*/  UMOV UR24, UR4 ;  /* 0x0000000400187c82 */ /* 0x000fe20008000000 */
[----:B------:R-:W-:Y:S01]  /*14f20*/  CS2R R96, SRZ ;  /* 0x0000000000607805 */ /* 0x000fe2000001ff00 */
[----:B------:R-:W-:Y:S01]  /*14f30*/  IMAD.U32 R12, RZ, RZ, UR24 ;  /* 0x00000018ff0c7e24 */ /* 0x000fe2000f8e00ff */
[----:B------:R-:W-:Y:S02]  /*14f40*/  CS2R R94, SRZ ;  /* 0x00000000005e7805 */ /* 0x000fe4000001ff00 */
[----:B------:R-:W-:-:S02]  /*14f50*/  CS2R R92, SRZ ;  /* 0x00000000005c7805 */ /* 0x000fc4000001ff00 */
[----:B------:R-:W-:Y:S02]  /*14f60*/  CS2R R90, SRZ ;  /* 0x00000000005a7805 */ /* 0x000fe4000001ff00 */
[----:B------:R-:W-:Y:S01]  /*14f70*/  CS2R R88, SRZ ;  /* 0x0000000000587805 */ /* 0x000fe2000001ff00 */
[----:B------:R2:W-:Y:S01]  /*14f80*/  STL.64 [R1+0x48], R12 ;  /* 0x0000480c01007387 */ /* 0x0005e20000100a00 */
[----:B------:R-:W-:Y:S02]  /*14f90*/  CS2R R86, SRZ ;  /* 0x0000000000567805 */ /* 0x000fe4000001ff00 */
[----:B------:R-:W-:Y:S01]  /*14fa0*/  CS2R R84, SRZ ;  /* 0x0000000000547805 */ /* 0x000fe2000001ff00 */
        /* <DEDUP_REMOVED lines=18> */
[----:B------:R-:W-:Y:S01]  /*150d0*/  IMAD.MOV.U32 R7, RZ, RZ, 0x40000040 ;  /* 0x40000040ff077424 */ /* 0x000fe200078e00ff */
[----:B------:R-:W-:Y:S01]  /*150e0*/  IADD3 R6, R4, 0x84, RZ ;  /* 0x0000008404067810 */ /* 0x000fe20007ffe0ff */
        /* <DEDUP_REMOVED lines=11> */
[----:B------:R-:W-:Y:S02]  /*151a0*/  R2UR UR11, R9 ;  /* 0x00000000090b72ca */ /* 0x000fe400000e0000 */
        /* <DEDUP_REMOVED lines=9> */
[----:B--2---:R-:W-:Y:S01]  /*15240*/  IMAD.U32 R13, RZ, RZ, UR25 ;  /* 0x00000019ff0d7e24 */ /* 0x004fe2000f8e00ff */
[----:B------:R-:W-:Y:S02]  /*15250*/  WARPGROUP.DEPBAR.LE gsb0, 0x0 ;  /* 0x00008000000079c5 */ /* 0x000fe40000010000 */
[----:B------:R-:W-:-:S06]  /*15260*/  WARPGROUP.ARRIVE ;  /* 0x00000000000079c5 */ /* 0x000fcc0000000000 */
[----:B------:R-:W-:Y:S01]  /*15270*/  HGMMA.64x16x16.F32 R48, gdesc[UR12], R48, gsb0 ;  /* 0x002000000c3079f0 */ /* 0x000fe20008000830 */
[----:B------:R-:W-:-:S07]  /*15280*/  UIADD3 UR12, UR20, 0x4, URZ ;  /* 0x00000004140c7890 */ /* 0x000fce000fffe03f */
[----:B------:R-:W-:Y:S02]  /*15290*/  UMOV UR24, UR12 ;  /* 0x0000000c00187c82 */ /* 0x000fe40008000000 */
[----:B------:R-:W-:-:S05]  /*152a0*/  IMAD.U32 R12, RZ, RZ, UR24 ;  /* 0x00000018ff0c7e24 */ /* 0x000fca000f8e00ff */
        /* <DEDUP_REMOVED lines=52> */
[----:B------:R-:W-:-:S05]  /*155f0*/  IMAD.U32 R12, RZ, RZ, UR24 ;  /* 0x00000018ff0c7e24 */ /* 0x000fca000f8e00ff */
[----:B------:R2:W-:Y:S01]  /*15600*/  STL.64 [R1+0x38], R12 ;  /* 0x0000380c01007387 */ /* 0x0005e20000100a00 */
        /* <DEDUP_REMOVED lines=10> */
[----:B------:R-:W-:Y:S02]  /*156b0*/  R2UR UR14, R6 ;  /* 0x00000000060e72ca */ /* 0x000fe400000e0000 */
[----:B------:R-:W-:Y:S01]  /*156c0*/  R2UR UR15, R7 ;  /* 0x00000000070f72ca */ /* 0x000fe200000e0000 */
[----:B------:R-:W-:Y:S01]  /*156d0*/  IMAD.MOV.U32 R7, RZ, RZ, 0x40000040 ;  /* 0x40000040ff077424 */ /* 0x000fe200078e00ff */
[----:B------:R-:W-:Y:S01]  /*156e0*/  IADD3 R6, R4, 0x300, RZ ;  /* 0x0000030004067810 */ /* 0x000fe20007ffe0ff */
        /* <DEDUP_REMOVED lines=11> */
[----:B------:R-:W-:Y:S01]  /*157a0*/  R2UR UR18, R8 ;  /* 0x00000000081272ca */ /* 0x000fe200000e0000 */
[----:B------:R-:W-:Y:S01]  /*157b0*/  VIADD R8, R4, 0x380 ;  /* 0x0000038004087836 */ /* 0x000fe20000000000 */
[----:B------:R-:W-:-:S02]  /*157c0*/  R2UR UR19, R9 ;  /* 0x00000000091372ca */ /* 0x000fc400000e0000 */
        /* <DEDUP_REMOVED lines=166> */
[----:B------:R-:W-:-:S05]  /*16230*/  IMAD.U32 R12, RZ, RZ, UR24 ;  /* 0x00000018ff0c7e24 */ /* 0x000fca000f8e00ff */
        /* <DEDUP_REMOVED lines=15> */
[----:B------:R-:W-:Y:S02]  /*16330*/  R2UR UR15, R9 ;  /* 0x00000000090f72ca */ /* 0x000fe400000e0000 */
[----:B------:R-:W-:Y:S01]  /*16340*/  MOV R9, 0x40000040 ;  /* 0x4000004000097802 */ /* 0x000fe20000000f00 */
        /* <DEDUP_REMOVED lines=32> */
[----:B------:R-:W-:Y:S01]  /*16550*/  UIADD3 UR4, UR20, 0x800, URZ ;  /* 0x0000080014047890 */ /* 0x000fe2000fffe03f */
[----:B------:R-:W-:Y:S02]  /*16560*/  R2UR UR6, R6 ;  /* 0x00000000060672ca */ /* 0x000fe400000e0000 */
[----:B------:R-:W-:Y:S01]  /*16570*/  R2UR UR7, R7 ;  /* 0x00000000070772ca */ /* 0x000fe200000e0000 */
[----:B------:R-:W-:Y:S01]  /*16580*/  IMAD.MOV.U32 R7, RZ, RZ, 0x40000040 ;  /* 0x40000040ff077424 */ /* 0x000fe200078e00ff */
[----:B------:R-:W-:Y:S02]  /*16590*/  IADD3 R6, R4, 0x582, RZ ;  /* 0x0000058204067810 */ /* 0x000fe40007ffe0ff */
        /* <DEDUP_REMOVED lines=34> */
[----:B------:R-:W-:Y:S02]  /*167c0*/  R2UR UR58, R10 ;  /* 0x000000000a3a72ca */ /* 0x000fe400000e0000 */
[----:B------:R-:W-:Y:S01]  /*167d0*/  R2UR UR59, R11 ;  /* 0x000000000b3b72ca */ /* 0x000fe200000e0000 */
[----:B------:R-:W-:Y:S01]  /*167e0*/  IMAD.MOV.U32 R11, RZ, RZ, 0x40000040 ;  /* 0x40000040ff0b7424 */ /* 0x000fe200078e00ff */
[----:B------:R-:W-:-:S04]  /*167f0*/  IADD3 R10, R4, 0x506, RZ ;  /* 0x00000506040a7810 */ /* 0x000fc80007ffe0ff */
[----:B------:R-:W-:Y:S01]  /*16800*/  R2UR UR54, R10 ;  /* 0x000000000a3672ca */ /* 0x000fe200000e0000 */
[----:B------:R-:W-:Y:S01]  /*16810*/  VIADD R10, R4, 0x780 ;  /* 0x00000780040a7836 */ /* 0x000fe20000000000 */
[----:B------:R-:W-:Y:S01]  /*16820*/  R2UR UR55, R11 ;  /* 0x000000000b3772ca */ /* 0x000fe200000e0000 */
[----:B------:R-:W-:-:S03]  /*16830*/  IMAD.MOV.U32 R11, RZ, RZ, 0x40000040 ;  /* 0x40000040ff0b7424 */ /* 0x000fc600078e00ff */
        /* <DEDUP_REMOVED lines=33> */
[----:B------:R2:W-:Y:S01]  /*16a50*/  STL.64 [R1], R12 ;  /* 0x0000000c01007387 */ /* 0x0005e20000100a00 */
        /* <DEDUP_REMOVED lines=11> */
[----:B------:R-:W-:Y:S01]  /*16b10*/  R2UR UR7, R9 ;  /* 0x00000000090772ca */ /* 0x000fe200000e0000 */
[----:B------:R-:W-:Y:S01]  /*16b20*/  IMAD.MOV.U32 R9, RZ, RZ, 0x40000040 ;  /* 0x40000040ff097424 */ /* 0x000fe200078e00ff */
[----:B------:R-:W-:-:S02]  /*16b30*/  WARPGROUP.DEPBAR.LE gsb0, 0x0 ;  /* 0x00008000000079c5 */ /* 0x000fc40000010000 */
[----:B------:R-:W-:-:S06]  /*16b40*/  WARPGROUP.ARRIVE ;  /* 0x00000000000079c5 */ /* 0x000fcc0000000000 */
[----:B------:R-:W-:Y:S01]  /*16b50*/  HGMMA.64x16x16.F32 R24, gdesc[UR8], R24, gsb0 ;  /* 0x00200000081879f0 */ /* 0x000fe20008000818 */
[----:B------:R-:W-:Y:S01]  /*16b60*/  R2UR UR10, R6 ;  /* 0x00000000060a72ca */ /* 0x000fe200000e0000 */
[----:B------:R-:W-:Y:S01]  /*16b70*/  UMOV UR8, UR4 ;  /* 0x0000000400087c82 */ /* 0x000fe20008000000 */
[----:B------:R-:W-:Y:S01]  /*16b80*/  R2UR UR11, R7 ;  /* 0x00000000070b72ca */ /* 0x000fe200000e0000 */
[----:B------:R-:W-:Y:S01]  /*16b90*/  UMOV UR9, UR5 ;  /* 0x0000000500097c82 */ /* 0x000fe20008000000 */
[----:B------:R-:W-:Y:S01]  /*16ba0*/  VIADD R6, R4, 0x584 ;  /* 0x0000058404067836 */ /* 0x000fe20000000000 */
[----:B------:R-:W-:Y:S01]  /*16bb0*/  MOV R7, 0x40000040 ;  /* 0x4000004000077802 */ /* 0x000fe20000000f00 */
[----:B------:R-:W-:Y:S02]  /*16bc0*/  WARPGROUP.DEPBAR.LE gsb0, 0x0 ;  /* 0x00008000000079c5 */ /* 0x000fe40000010000 */
[----:B------:R-:W-:-:S06]  /*16bd0*/  WARPGROUP.ARRIVE ;  /* 0x00000000000079c5 */ /* 0x000fcc0000000000 */
[----:B------:R-:W-:Y:S03]  /*16be0*/  HGMMA.64x16x16.F32 R56, gdesc[UR24], R56, gsb0 ;  /* 0x00200000183879f0 */ /* 0x000fe60008000838 */
        /* <DEDUP_REMOVED lines=195> */
[----:B------:R-:W-:Y:S01]  /*17820*/  ULDC UR42, c[0x0][0x988] ;  /* 0x00026200002a7ab9 */ /* 0x000fe20000000800 */
[----:B------:R-:W-:Y:S01]  /*17830*/  ULDC UR43, c[0x0][0x988] ;  /* 0x00026200002b7ab9 */ /* 0x000fe20000000800 */
[----:B------:R-:W-:Y:S02]  /*17840*/  WARPGROUP.DEPBAR.LE gsb0, 0x0 ;  /* 0x00008000000079c5 */ /* 0x000fe40000010000 */
[----:B------:R-:W-:-:S06]  /*17850*/  WARPGROUP.ARRIVE ;  /* 0x00000000000079c5 */ /* 0x000fcc0000000000 */
[----:B------:R-:W-:Y:S03]  /*17860*/  HGMMA.64x16x16.F32 R48, gdesc[UR16], R48, gsb0 ;  /* 0x00200000103079f0 */ /* 0x000fe60008000830 */
[----:B------:R-:W-:Y:S02]  /*17870*/  WARPGROUP.DEPBAR.LE gsb0, 0x0 ;  /* 0x00008000000079c5 */ /* 0x000fe40000010000 */
[----:B------:R-:W-:-:S06]  /*17880*/  WARPGROUP.ARRIVE ;  /* 0x00000000000079c5 */ /* 0x000fcc0000000000 */
[----:B------:R-:W-:Y:S03]  /*17890*/  HGMMA.64x16x16.F32 R40, gdesc[UR12], R40, gsb0 ;  /* 0x002000000c2879f0 */ /* 0x000fe60008000828 */
[----:B------:R-:W-:Y:S02]  /*178a0*/  WARPGROUP.DEPBAR.LE gsb0, 0x0 ;  /* 0x00008000000079c5 */ /* 0x000fe40000010000 */
[----:B------:R-:W-:-:S06]  /*178b0*/  WARPGROUP.ARRIVE ;  /* 0x00000000000079c5 */ /* 0x000fcc0000000000 */
[----:B------:R-:W-:Y:S01]  /*178c0*/  HGMMA.64x16x16.F32 R32, gdesc[UR8], R32, gsb0 ;  /* 0x00200000082079f0 */ /* 0x000fe20008000820 */
[----:B------:R-:W-:Y:S02]  /*178d0*/  ULDC UR8, c[0x0][0x9d8] ;  /* 0x0002760000087ab9 */ /* 0x000fe40000000800 */
[----:B------:R-:W-:Y:S02]  /*178e0*/  WARPGROUP.DEPBAR.LE gsb0, 0x0 ;  /* 0x00008000000079c5 */ /* 0x000fe40000010000 */
[----:B------:R-:W-:-:S06]  /*178f0*/  WARPGROUP.ARRIVE ;  /* 0x00000000000079c5 */ /* 0x000fcc0000000000 */
[----:B------:R-:W-:Y:S01]  /*17900*/  HGMMA.64x16x16.F32 R24, gdesc[UR4], R24, gsb0 ;  /* 0x00200000041879f0 */ /* 0x000fe20008000818 */
[----:B------:R-:W-:Y:S01]  /*17910*/  R2UR UR6, R6 ;  /* 0x00000000060672ca */ /* 0x000fe200000e0000 */
[----:B------:R-:W-:Y:S01]  /*17920*/  UMOV UR4, UR36 ;  /* 0x0000002400047c82 */ /* 0x000fe20008000000 */
[----:B------:R-:W-:Y:S01]  /*17930*/  R2UR UR7, R7 ;  /* 0x00000000070772ca */ /* 0x000fe200000e0000 */
[----:B------:R-:W-:Y:S01]  /*17940*/  UMOV UR5, UR37 ;  /* 0x0000002500057c82 */ /* 0x000fe20008000000 */
[----:B------:R-:W-:Y:S02]  /*17950*/  WARPGROUP.DEPBAR.LE gsb0, 0x0 ;  /* 0x00008000000079c5 */ /* 0x000fe40000010000 */
[----:B------:R-:W-:-:S06]  /*17960*/  WARPGROUP.ARRIVE ;  /* 0x00000000000079c5 */ /* 0x000fcc0000000000 */
[----:B------:R-:W-:Y:S01]  /*17970*/  HGMMA.64x16x16.F32 R56, gdesc[UR36], R56, gsb0 ;  /* 0x00200000243879f0 */ /* 0x000fe20008000838 */
[----:B------:R-:W-:Y:S01]  /*17980*/  ULDC UR38, c[0x0][0x9d8] ;  /* 0x0002760000267ab9 */ /* 0x000fe20000000800 */
[----:B------:R-:W-:Y:S01]  /*17990*/  ULDC UR39, c[0x0][0x9d8] ;  /* 0x0002760000277ab9 */ /* 0x000fe20000000800 */
        /* <DEDUP_REMOVED lines=8> */
[----:B------:R-:W-:Y:S01]  /*17a20*/  R2UR UR6, R8 ;  /* 0x00000000080672ca */ /* 0x000fe200000e0000 */
[----:B------:R-:W-:Y:S01]  /*17a30*/  UMOV UR4, UR36 ;  /* 0x0000002400047c82 */ /* 0x000fe20008000000 */
[----:B------:R-:W-:Y:S01]  /*17a40*/  R2UR UR7, R9 ;  /* 0x00000000090772ca */ /* 0x000fe200000e0000 */
[----:B------:R-:W-:Y:S01]  /*17a50*/  UMOV UR5, UR37 ;  /* 0x0000002500057c82 */ /* 0x000fe20008000000 */
[----:B0-----:R-:W-:Y:S01]  /*17a60*/  @P2 IMAD.HI.U32 R9, R3, R14, RZ ;  /* 0x0000000e03092227 */ /* 0x001fe200078e00ff */
[----:B--2---:R-:W0:Y:S03]  /*17a70*/  MUFU.TANH R13, R58 ;  /* 0x0000003a000d7308 */ /* 0x004e260000002400 */
[----:B------:R-:W-:Y:S01]  /*17a80*/  FMUL.FTZ R8, R60, UR8 ;  /* 0x000000083c087c20 */ /* 0x000fe20008410000 */
[----:B------:R-:W-:Y:S01]  /*17a90*/  FMUL.FTZ R6, R57, UR8 ;  /* 0x0000000839067c20 */ /* 0x000fe20008410000 */
[----:B------:R-:W-:-:S03]  /*17aa0*/  FMUL.FTZ R7, R61, UR8 ;  /* 0x000000083d077c20 */ /* 0x000fc60008410000 */
[----:B------:R-:W2:Y:S08]  /*17ab0*/  MUFU.TANH R59, R59 ;  /* 0x0000003b003b7308 */ /* 0x000eb00000002400 */
        /* <DEDUP_REMOVED lines=16> */
[----:B------:R-:W-:Y:S01]  /*17bc0*/  VIADD R10, R4, 0x986 ;  /* 0x00000986040a7836 */ /* 0x000fe20000000000 */
[----:B------:R-:W-:Y:S01]  /*17bd0*/  MOV R4, R3 ;  /* 0x0000000300047202 */ /* 0x000fe20000000f00 */
[----:B------:R-:W-:Y:S01]  /*17be0*/  IMAD.MOV.U32 R11, RZ, RZ, 0x40000040 ;  /* 0x40000040ff0b7424 */ /* 0x000fe200078e00ff */
[----:B-1----:R-:W-:Y:S01]  /*17bf0*/  @P2 SHF.R.U32.HI R4, RZ, R20, R9 ;  /* 0x00000014ff042219 */ /* 0x002fe20000011609 */
[----:B------:R-:W-:Y:S01]  /*17c00*/  IMAD.MOV.U32 R9, RZ, RZ, -0x50 ;  /* 0xffffffb0ff097424 */ /* 0x000fe200078e00ff */
[----:B------:R-:W1:Y:S01]  /*17c10*/  MUFU.TANH R50, R50 ;  /* 0x0000003200327308 */ /* 0x000e620000002400 */
[----:B------:R-:W-:-:S02]  /*17c20*/  IMAD R3, R2, -0x50, R232 ;  /* 0xffffffb002037824 */ /* 0x000fc400078e02e8 */
[----:B------:R-:W-:Y:S01]  /*17c30*/  FMUL.FTZ R49, R49, UR8 ;  /* 0x0000000831317c20 */ /* 0x000fe20008410000 */
[----:B------:R-:W-:Y:S02]  /*17c40*/  IMAD R9, R2, R9, 0x51 ;  /* 0x0000005102097424 */ /* 0x000fe400078e0209 */
[----:B------:R-:W-:Y:S01]  /*17c50*/  FMUL.FTZ R52, R52, UR8 ;  /* 0x0000000834347c20 */ /* 0x000fe20008410000 */
[----:B------:R-:W-:Y:S02]  /*17c60*/  VIADD R3, R3, 0x50 ;  /* 0x0000005003037836 */ /* 0x000fe40000000000 */
[----:B------:R-:W-:Y:S01]  /*17c70*/  FMUL.FTZ R53, R53, UR8 ;  /* 0x0000000835357c20 */ /* 0x000fe20008410000 */
[----:B------:R-:W1:Y:S08]  /*17c80*/  MUFU.TANH R51, R51 ;  /* 0x0000003300337308 */ /* 0x000e700000002400 */
[----:B------:R1:W1:Y:S08]  /*17c90*/  MUFU.TANH R12, R54 ;  /* 0x00000036000c7308 */ /* 0x0002700000002400 */
[----:B------:R-:W1:Y:S08]  /*17ca0*/  MUFU.TANH R55, R55 ;  /* 0x0000003700377308 */ /* 0x000e700000002400 */
        /* <DEDUP_REMOVED lines=8> */
[----:B------:R1:W1:Y:S01]  /*17d30*/  MUFU.TANH R14, R42 ;  /* 0x0000002a000e7308 */ /* 0x0002620000002400 */
[----:B------:R-:W-:Y:S01]  /*17d40*/  HGMMA.64x16x16.F32 R32, gdesc[UR4], R32, gsb0 ;  /* 0x00200000042079f0 */ /* 0x000fe20008000820 */
[----:B------:R-:W-:Y:S01]  /*17d50*/  R2UR UR7, R11 ;  /* 0x000000000b0772ca */ /* 0x000fe200000e0000 */
[----:B------:R-:W-:Y:S01]  /*17d60*/  UMOV UR4, UR36 ;  /* 0x0000002400047c82 */ /* 0x000fe20008000000 */
[----:B------:R-:W0:Y:S01]  /*17d70*/  SHFL.IDX PT, R11, R4, 0x1, 0x1c1f ;  /* 0x003c1f00040b7f89 */ /* 0x000e2200000e0000 */
[----:B------:R-:W-:Y:S01]  /*17d80*/  R2UR UR6, R10 ;  /* 0x000000000a0672ca */ /* 0x000fe200000e0000 */
[----:B------:R-:W-:Y:S01]  /*17d90*/  UMOV UR5, UR37 ;  /* 0x0000002500057c82 */ /* 0x000fe20008000000 */
[C---:B------:R-:W-:Y:S01]  /*17da0*/  IMAD R10, R234.reuse, -0x2, R9 ;  /* 0xfffffffeea0a7824 */ /* 0x040fe200078e0209 */
[----:B------:R-:W1:Y:S01]  /*17db0*/  MUFU.TANH R43, R43 ;  /* 0x0000002b002b7308 */ /* 0x000e620000002400 */
[----:B------:R-:W-:Y:S01]  /*17dc0*/  IMAD R9, R234, -0x2, R3 ;  /* 0xfffffffeea097824 */ /* 0x000fe200078e0203 */
[----:B------:R-:W1:Y:S01]  /*17dd0*/  SHFL.IDX PT, R4, R4, RZ, 0x1c1f ;  /* 0x001c1fff04047589 */ /* 0x000e6200000e0000 */
[----:B------:R-:W-:Y:S01]  /*17de0*/  FMUL.FTZ R40, R40, UR8 ;  /* 0x0000000828287c20 */ /* 0x000fe20008410000 */
[----:B------:R-:W-:Y:S01]  /*17df0*/  IADD3 R70, -R231, R10, R232 ;  /* 0x0000000ae7467210 */ /* 0x000fe20007ffe1e8 */
[----:B------:R-:W-:Y:S01]  /*17e00*/  FMUL.FTZ R41, R41, UR8 ;  /* 0x0000000829297c20 */ /* 0x000fe20008410000 */
[----:B------:R-:W-:Y:S01]  /*17e10*/  FMUL.FTZ R44, R44, UR8 ;  /* 0x000000082c2c7c20 */ /* 0x000fe20008410000 */
[----:B------:R-:W-:Y:S01]  /*17e20*/  FMUL.FTZ R45, R45, UR8 ;  /* 0x000000082d2d7c20 */ /* 0x000fe20008410000 */
[----:B------:R1:W1:Y:S08]  /*17e30*/  MUFU.TANH R56, R46 ;  /* 0x0000002e00387308 */ /* 0x0002700000002400 */
[----:B------:R-:W1:Y:S01]  /*17e40*/  MUFU.TANH R47, R47 ;  /* 0x0000002f002f7308 */ /* 0x000e620000002400 */
[----:B0-----:R-:W-:-:S04]  /*17e50*/  VIADDMNMX R11, R11, R70, R9, PT ;  /* 0x000000460b0b7246 */ /* 0x001fc80003800109 */
[----:B------:R-:W-:-:S03]  /*17e60*/  ISETP.GT.AND P3, PT, R11, RZ, PT ;  /* 0x000000ff0b00720c */ /* 0x000fc60003f64270 */
[----:B------:R-:W-:Y:S01]  /*17e70*/  MUFU.TANH R7, R7 ;  /* 0x0000000700077308 */ /* 0x000fe20000002400 */
[C---:B------:R-:W-:Y:S02]  /*17e80*/  ISETP.GT.AND P4, PT, R11.reuse, 0x1, PT ;  /* 0x000000010b00780c */ /* 0x040fe40003f84270 */
[----:B------:R-:W-:Y:S02]  /*17e90*/  ISETP.GT.AND P5, PT, R11, 0x8, PT ;  /* 0x000000080b00780c */ /* 0x000fe40003fa4270 */
[----:B------:R-:W-:Y:S02]  /*17ea0*/  FSEL R13, R13, -INF , P3 ;  /* 0xff8000000d0d7808 */ /* 0x000fe40001800000 */
[----:B--2---:R-:W-:Y:S01]  /*17eb0*/  FSEL R68, R59, -INF , P4 ;  /* 0xff8000003b447808 */ /* 0x004fe20002000000 */
[----:B------:R-:W-:Y:S01]  /*17ec0*/  MUFU.TANH R49, R49 ;  /* 0x0000003100317308 */ /* 0x000fe20000002400 */
[----:B------:R-:W-:Y:S02]  /*17ed0*/  ISETP.GT.AND P3, PT, R11, 0x9, PT ;  /* 0x000000090b00780c */ /* 0x000fe40003f64270 */
[----:B---3--:R-:W-:-:S02]  /*17ee0*/  FSEL R66, R62, -INF , P5 ;  /* 0xff8000003e427808 */ /* 0x008fc40002800000 */
[----:B------:R-:W-:Y:S02]  /*17ef0*/  FMNMX.FTZ R3, R13, R68, !PT ;  /* 0x000000440d037209 */ /* 0x000fe40007810000 */
[----:B------:R-:W-:Y:S01]  /*17f00*/  ISETP.GT.AND P4, PT, R11, 0x10, PT ;  /* 0x000000100b00780c */ /* 0x000fe20003f84270 */
[----:B------:R-:W-:Y:S01]  /*17f10*/  MUFU.TANH R52, R52 ;  /* 0x0000003400347308 */ /* 0x000fe20000002400 */
[----:B----4-:R-:W-:Y:S02]  /*17f20*/  FSEL R64, R63, -INF , P3 ;  /* 0xff8000003f407808 */ /* 0x010fe40001800000 */
[----:B------:R-:W-:Y:S01]  /*17f30*/  FMNMX.FTZ R15, R66, R3, !PT ;  /* 0x00000003420f7209 */ /* 0x000fe20007810000 */
[----:B------:R-:W-:Y:S02]  /*17f40*/  WARPGROUP.DEPBAR.LE gsb0, 0x0 ;  /* 0x00008000000079c5 */ /* 0x000fe40000010000 */
[----:B------:R-:W-:Y:S01]  /*17f50*/  WARPGROUP.ARRIVE ;  /* 0x00000000000079c5 */ /* 0x000fe20000000000 */
[C---:B------:R-:W-:Y:S01]  /*17f60*/  ISETP.GT.AND P3, PT, R11.reuse, 0x11, PT ;  /* 0x000000110b00780c */ /* 0x040fe20003f64270 */
[----:B------:R-:W-:Y:S01]  /*17f70*/  FMUL.FTZ R3, R38, UR8 ;  /* 0x0000000826037c20 */ /* 0x000fe20008410000 */
[----:B-1----:R-:W-:Y:S01]  /*17f80*/  FSEL R62, R50, -INF , P4 ;  /* 0xff800000323e7808 */ /* 0x002fe20002000000 */
[----:B------:R-:W-:Y:S01]  /*17f90*/  FMUL.FTZ R34, R34, UR8 ;  /* 0x0000000822227c20 */ /* 0x000fe20008410000 */
[----:B------:R-:W-:Y:S01]  /*17fa0*/  FMNMX.FTZ R15, R64, R15, !PT ;  /* 0x0000000f400f7209 */ /* 0x000fe20007810000 */
[----:B------:R-:W-:Y:S01]  /*17fb0*/  HGMMA.64x16x16.F32 R24, gdesc[UR4], R24, gsb0 ;  /* 0x00200000041879f0 */ /* 0x000fe20008000818 */
[----:B------:R-:W-:Y:S01]  /*17fc0*/  ISETP.GT.AND P4, PT, R11, 0x18, PT ;  /* 0x000000180b00780c */ /* 0x000fe20003f84270 */
[----:B------:R-:W-:Y:S01]  /*17fd0*/  FMUL.FTZ R35, R35, UR8 ;  /* 0x0000000823237c20 */ /* 0x000fe20008410000 */
[----:B------:R-:W-:Y:S01]  /*17fe0*/  FSEL R54, R51, -INF , P3 ;  /* 0xff80000033367808 */ /* 0x000fe20001800000 */
[----:B------:R-:W0:Y:S01]  /*17ff0*/  MUFU.TANH R34, R34 ;  /* 0x0000002200227308 */ /* 0x000e220000002400 */
[----:B------:R-:W-:Y:S01]  /*18000*/  FMNMX.FTZ R15, R62, R15, !PT ;  /* 0x0000000f3e0f7209 */ /* 0x000fe20007810000 */
[----:B------:R-:W-:Y:S01]  /*18010*/  FMUL.FTZ R39, R39, UR8 ;  /* 0x0000000827277c20 */ /* 0x000fe20008410000 */
[C---:B------:R-:W-:Y:S01]  /*18020*/  ISETP.GT.AND P3, PT, R11.reuse, 0x19, PT ;  /* 0x000000190b00780c */ /* 0x040fe20003f64270 */
[----:B------:R-:W-:Y:S01]  /*18030*/  FMUL.FTZ R32, R32, UR8 ;  /* 0x0000000820207c20 */ /* 0x000fe20008410000 */
[----:B------:R-:W-:Y:S01]  /*18040*/  FSEL R38, R12, -INF , P4 ;  /* 0xff8000000c267808 */ /* 0x000fe20002000000 */
[----:B------:R-:W-:Y:S01]  /*18050*/  FMUL.FTZ R36, R36, UR8 ;  /* 0x0000000824247c20 */ /* 0x000fe20008410000 */
[----:B------:R-:W-:Y:S01]  /*18060*/  FMNMX.FTZ R15, R54, R15, !PT ;  /* 0x0000000f360f7209 */ /* 0x000fe20007810000 */
[----:B------:R-:W1:Y:S01]  /*18070*/  MUFU.TANH R35, R35 ;  /* 0x0000002300237308 */ /* 0x000e620000002400 */
[----:B------:R-:W-:Y:S01]  /*18080*/  ISETP.GT.AND P4, PT, R11, 0x20, PT ;  /* 0x000000200b00780c */ /* 0x000fe20003f84270 */
[----:B------:R-:W-:Y:S01]  /*18090*/  ULDC UR4, c[0x0][0x988] ;  /* 0x0002620000047ab9 */ /* 0x000fe20000000800 */
[----:B------:R-:W-:Y:S01]  /*180a0*/  FSEL R42, R55, -INF , P3 ;  /* 0xff800000372a7808 */ /* 0x000fe20001800000 */
[----:B------:R-:W-:Y:S01]  /*180b0*/  FMUL.FTZ R33, R33, UR8 ;  /* 0x0000000821217c20 */ /* 0x000fe20008410000 */
[----:B------:R-:W-:Y:S01]  /*180c0*/  FMNMX.FTZ R15, R38, R15, !PT ;  /* 0x0000000f260f7209 */ /* 0x000fe20007810000 */
[----:B------:R-:W-:Y:S01]  /*180d0*/  FMUL.FTZ R37, R37, UR8 ;  /* 0x0000000825257c20 */ /* 0x000fe20008410000 */
[----:B------:R-:W-:Y:S01]  /*180e0*/  ISETP.GT.AND P3, PT, R11, 0x21, PT ;  /* 0x000000210b00780c */ /* 0x000fe20003f64270 */
[----:B------:R-:W2:Y:S01]  /*180f0*/  MUFU.TANH R3, R3 ;  /* 0x0000000300037308 */ /* 0x000ea20000002400 */
[----:B------:R-:W-:-:S02]  /*18100*/  FSEL R46, R14, -INF , P4 ;  /* 0xff8000000e2e7808 */ /* 0x000fc40002000000 */
[----:B------:R-:W-:Y:S02]  /*18110*/  FMNMX.FTZ R15, R42, R15, !PT ;  /* 0x0000000f2a0f7209 */ /* 0x000fe40007810000 */
[----:B------:R-:W-:Y:S02]  /*18120*/  ISETP.GT.AND P4, PT, R11, 0x28, PT ;  /* 0x000000280b00780c */ /* 0x000fe40003f84270 */
[----:B------:R-:W-:Y:S01]  /*18130*/  FSEL R50, R43, -INF , P3 ;  /* 0xff8000002b327808 */ /* 0x000fe20001800000 */
[----:B------:R-:W3:Y:S01]  /*18140*/  MUFU.TANH R39, R39 ;  /* 0x0000002700277308 */ /* 0x000ee20000002400 */
[----:B------:R-:W-:Y:S02]  /*18150*/  FMNMX.FTZ R15, R46, R15, !PT ;  /* 0x0000000f2e0f7209 */ /* 0x000fe40007810000 */
[----:B------:R-:W-:Y:S02]  /*18160*/  ISETP.GT.AND P3, PT, R11, 0x29, PT ;  /* 0x000000290b00780c */ /* 0x000fe40003f64270 */
[----:B------:R-:W-:-:S02]  /*18170*/  FSEL R56, R56, -INF , P4 ;  /* 0xff80000038387808 */ /* 0x000fc40002000000 */
[----:B------:R-:W-:Y:S01]  /*18180*/  FMNMX.FTZ R15, R50, R15, !PT ;  /* 0x0000000f320f7209 */ /* 0x000fe20007810000 */
[----:B------:R-:W-:Y:S01]  /*18190*/  MUFU.TANH R74, R32 ;  /* 0x00000020004a7308 */ /* 0x000fe20000002400 */
[----:B------:R-:W-:Y:S02]  /*181a0*/  ISETP.GT.AND P4, PT, R11, 0x30, PT ;  /* 0x000000300b00780c */ /* 0x000fe40003f84270 */
[----:B------:R-:W-:Y:S02]  /*181b0*/  FSEL R60, R47, -INF , P3 ;  /* 0xff8000002f3c7808 */ /* 0x000fe40001800000 */
[----:B------:R-:W-:Y:S02]  /*181c0*/  FMNMX.FTZ R15, R56, R15, !PT ;  /* 0x0000000f380f7209 */ /* 0x000fe40007810000 */
[----:B------:R-:W-:Y:S01]  /*181d0*/  ISETP.GT.AND P3, PT, R11, 0x31, PT ;  /* 0x000000310b00780c */ /* 0x000fe20003f64270 */
[----:B------:R-:W-:Y:S01]  /*181e0*/  MUFU.TANH R76, R36 ;  /* 0x00000024004c7308 */ /* 0x000fe20000002400 */
[----:B0-----:R-:W-:-:S02]  /*181f0*/  FSEL R58, R34, -INF , P4 ;  /* 0xff800000223a7808 */ /* 0x001fc40002000000 */
[----:B------:R-:W-:Y:S02]  /*18200*/  FMNMX.FTZ R15, R60, R15, !PT ;  /* 0x0000000f3c0f7209 */ /* 0x000fe40007810000 */
[----:B------:R-:W-:Y:S02]  /*18210*/  ISETP.GT.AND P4, PT, R11, 0x38, PT ;  /* 0x000000380b00780c */ /* 0x000fe40003f84270 */
[----:B-1----:R-:W-:Y:S01]  /*18220*/  FSEL R12, R35, -INF , P3 ;  /* 0xff800000230c7808 */ /* 0x002fe20001800000 */
[----:B------:R-:W-:Y:S02]  /*18230*/  WARPGROUP.DEPBAR.LE gsb0, 0x0 ;  /* 0x00008000000079c5 */ /* 0x000fe40000010000 */
[----:B------:R-:W-:Y:S01]  /*18240*/  FMUL.FTZ R26, R26, UR8 ;  /* 0x000000081a1a7c20 */ /* 0x000fe20008410000 */
[----:B------:R-:W-:Y:S01]  /*18250*/  FMUL.FTZ R27, R27, UR8 ;  /* 0x000000081b1b7c20 */ /* 0x000fe20008410000 */
[----:B------:R-:W-:Y:S01]  /*18260*/  FMUL.FTZ R30, R30, UR8 ;  /* 0x000000081e1e7c20 */ /* 0x000fe20008410000 */
[----:B------:R-:W-:Y:S01]  /*18270*/  FMNMX.FTZ R15, R58, R15, !PT ;  /* 0x0000000f3a0f7209 */ /* 0x000fe20007810000 */
[----:B------:R-:W-:Y:S01]  /*18280*/  FMUL.FTZ R31, R31, UR8 ;  /* 0x000000081f1f7c20 */ /* 0x000fe20008410000 */
[----:B------:R-:W-:Y:S01]  /*18290*/  ISETP.GT.AND P3, PT, R11, 0x39, PT ;  /* 0x000000390b00780c */ /* 0x000fe20003f64270 */
[----:B------:R-:W0:Y:S01]  /*182a0*/  MUFU.TANH R26, R26 ;  /* 0x0000001a001a7308 */ /* 0x000e220000002400 */
[----:B--2---:R-:W-:Y:S01]  /*182b0*/  FSEL R14, R3, -INF , P4 ;  /* 0xff800000030e7808 */ /* 0x004fe20002000000 */
[----:B------:R-:W-:Y:S01]  /*182c0*/  FMUL.FTZ R24, R24, UR8 ;  /* 0x0000000818187c20 */ /* 0x000fe20008410000 */
[----:B------:R-:W-:Y:S01]  /*182d0*/  FMNMX.FTZ R15, R12, R15, !PT ;  /* 0x0000000f0c0f7209 */ /* 0x000fe20007810000 */
[----:B------:R-:W-:Y:S01]  /*182e0*/  FMUL.FTZ R28, R28, UR8 ;  /* 0x000000081c1c7c20 */ /* 0x000fe20008410000 */
[----:B------:R-:W-:Y:S01]  /*182f0*/  ISETP.GT.AND P4, PT, R11, 0x40, PT ;  /* 0x000000400b00780c */ /* 0x000fe20003f84270 */
[----:B------:R-:W-:Y:S01]  /*18300*/  FMUL.FTZ R25, R25, UR8 ;  /* 0x0000000819197c20 */ /* 0x000fe20008410000 */
[----:B---3--:R-:W-:Y:S01]  /*18310*/  FSEL R34, R39, -INF , P3 ;  /* 0xff80000027227808 */ /* 0x008fe20001800000 */
[----:B------:R-:W1:Y:S01]  /*18320*/  MUFU.TANH R27, R27 ;  /* 0x0000001b001b7308 */ /* 0x000e620000002400 */
[----:B------:R-:W-:Y:S01]  /*18330*/  FMNMX.FTZ R15, R14, R15, !PT ;  /* 0x0000000f0e0f7209 */ /* 0x000fe20007810000 */
[----:B------:R-:W-:Y:S01]  /*18340*/  FMUL.FTZ R29, R29, UR8 ;  /* 0x000000081d1d7c20 */ /* 0x000fe20008410000 */
[----:B------:R-:W-:Y:S01]  /*18350*/  ISETP.GT.AND P3, PT, R11, 0x41, PT ;  /* 0x000000410b00780c */ /* 0x000fe20003f64270 */
[----:B------:R2:W-:Y:S01]  /*18360*/  @!P1 SYNCS.ARRIVE.TRANS64.RED.A1T0 RZ, [R0+URZ], RZ ;  /* 0x000000ff00ff99a7 */ /* 0x0005e2000810043f */
[----:B------:R-:W-:-:S02]  /*18370*/  FMNMX.FTZ R15, R34, R15, !PT ;  /* 0x0000000f220f7209 */ /* 0x000fc40007810000 */
[----:B------:R-:W-:Y:S01]  /*18380*/  VIADDMNMX R9, R4, R70, R9, PT ;  /* 0x0000004604097246 */ /* 0x000fe20003800109 */
[----:B------:R1:W3:Y:S01]  /*18390*/  MUFU.TANH R20, R30 ;  /* 0x0000001e00147308 */ /* 0x0002e20000002400 */
[----:B0-----:R-:W-:Y:S02]  /*183a0*/  FSEL R26, R26, -INF , P4 ;  /* 0xff8000001a1a7808 */ /* 0x001fe40002000000 */
[----:B------:R-:W-:Y:S02]  /*183b0*/  ISETP.GT.AND P4, PT, R11, 0x48, PT ;  /* 0x000000480b00780c */ /* 0x000fe40003f84270 */
[----:B------:R-:W-:Y:S02]  /*183c0*/  FMNMX.FTZ R15, R26, R15, !PT ;  /* 0x0000000f1a0f7209 */ /* 0x000fe40007810000 */
[----:B------:R-:W-:Y:S01]  /*183d0*/  ISETP.GT.AND P5, PT, R9, 0x1, PT ;  /* 0x000000010900780c */ /* 0x000fe20003fa4270 */
[----:B------:R-:W0:Y:S01]  /*183e0*/  MUFU.TANH R10, R31 ;  /* 0x0000001f000a7308 */ /* 0x000e220000002400 */
[----:B-1----:R-:W-:-:S02]  /*183f0*/  FSEL R30, R27, -INF , P3 ;  /* 0xff8000001b1e7808 */ /* 0x002fc40001800000 */
[----:B------:R-:W-:Y:S02]  /*18400*/  ISETP.GT.AND P3, PT, R11, 0x49, PT ;  /* 0x000000490b00780c */ /* 0x000fe40003f64270 */
[----:B------:R-:W-:Y:S02]  /*18410*/  FMNMX.FTZ R15, R30, R15, !PT ;  /* 0x0000000f1e0f7209 */ /* 0x000fe40007810000 */
[----:B------:R-:W-:Y:S01]  /*18420*/  FSEL R11, R6, -INF , P5 ;  /* 0xff800000060b7808 */ /* 0x000fe20002800000 */
[----:B------:R-:W-:Y:S01]  /*18430*/  MUFU.TANH R53, R53 ;  /* 0x0000003500357308 */ /* 0x000fe20000002400 */
[----:B---3--:R-:W-:Y:S02]  /*18440*/  FSEL R20, R20, -INF , P4 ;  /* 0xff80000014147808 */ /* 0x008fe40002000000 */
[----:B------:R-:W-:Y:S02]  /*18450*/  ISETP.GT.AND P4, PT, R9, 0x8, PT ;  /* 0x000000080900780c */ /* 0x000fe40003f84270 */
[----:B------:R-:W-:-:S02]  /*18460*/  FMNMX.FTZ R15, R20, R15, !PT ;  /* 0x0000000f140f7209 */ /* 0x000fc40007810000 */
[C---:B------:R-:W-:Y:S01]  /*18470*/  ISETP.GT.AND P5, PT, R9.reuse, 0x9, PT ;  /* 0x000000090900780c */ /* 0x040fe20003fa4270 */
[----:B------:R1:W3:Y:S01]  /*18480*/  MUFU.TANH R27, R40 ;  /* 0x00000028001b7308 */ /* 0x0002e20000002400 */
[----:B0-----:R-:W-:Y:S02]  /*18490*/  FSEL R10, R10, -INF , P3 ;  /* 0xff8000000a0a7808 */ /* 0x001fe40001800000 */
[----:B------:R-:W-:Y:S02]  /*184a0*/  ISETP.GT.AND P3, PT, R9, RZ, PT ;  /* 0x000000ff0900720c */ /* 0x000fe40003f64270 */
[----:B------:R-:W-:Y:S02]  /*184b0*/  FMNMX.FTZ R15, R10, R15, !PT ;  /* 0x0000000f0a0f7209 */ /* 0x000fe40007810000 */
[----:B------:R-:W-:Y:S01]  /*184c0*/  FSEL R32, R5, -INF , P3 ;  /* 0xff80000005207808 */ /* 0x000fe20001800000 */
[----:B------:R0:W-:Y:S01]  /*184d0*/  MUFU.TANH R78, R24 ;  /* 0x00000018004e7308 */ /* 0x0001e20000002400 */
[----:B------:R-:W-:Y:S01]  /*184e0*/  FSEL R36, R8, -INF , P4 ;  /* 0xff80000008247808 */ /* 0x000fe20002000000 */
[----:B------:R-:W4:Y:S01]  /*184f0*/  SHFL.BFLY PT, R48, R15, 0x2, 0x1f ;  /* 0x0c401f000f307f89 */ /* 0x000f2200000e0000 */
[----:B------:R-:W-:-:S02]  /*18500*/  FMNMX.FTZ R5, R32, R11, !PT ;  /* 0x0000000b20057209 */ /* 0x000fc40007810000 */
[----:B------:R-:W-:Y:S02]  /*18510*/  ISETP.GT.AND P3, PT, R9, 0x10, PT ;  /* 0x000000100900780c */ /* 0x000fe40003f64270 */
[----:B-1----:R-:W-:Y:S01]  /*18520*/  FSEL R40, R7, -INF , P5 ;  /* 0xff80000007287808 */ /* 0x002fe20002800000 */
[----:B------:R-:W-:Y:S01]  /*18530*/  MUFU.TANH R41, R41 ;  /* 0x0000002900297308 */ /* 0x000fe20000002400 */
[----:B------:R-:W-:Y:S02]  /*18540*/  FMNMX.FTZ R5, R36, R5, !PT ;  /* 0x0000000524057209 */ /* 0x000fe40007810000 */
[----:B------:R-:W-:Y:S02]  /*18550*/  ISETP.GT.AND P6, PT, R9, 0x11, PT ;  /* 0x000000110900780c */ /* 0x000fe40003fc4270 */
[----:B0-----:R-:W-:Y:S02]  /*18560*/  FSEL R24, R21, -INF , P3 ;  /* 0xff80000015187808 */ /* 0x001fe40001800000 */
[----:B------:R-:W-:Y:S01]  /*18570*/  FMNMX.FTZ R5, R40, R5, !PT ;  /* 0x0000000528057209 */ /* 0x000fe20007810000 */
[----:B------:R0:W1:Y:S01]  /*18580*/  MUFU.TANH R72, R44 ;  /* 0x0000002c00487308 */ /* 0x0000620000002400 */
[----:B------:R-:W-:-:S02]  /*18590*/  ISETP.GT.AND P4, PT, R9, 0x18, PT ;  /* 0x000000180900780c */ /* 0x000fc40003f84270 */
[----:B------:R-:W-:Y:S02]  /*185a0*/  FMNMX.FTZ R5, R24, R5, !PT ;  /* 0x0000000518057209 */ /* 0x000fe40007810000 */
[C---:B------:R-:W-:Y:S02]  /*185b0*/  ISETP.GT.AND P5, PT, R9.reuse, 0x19, PT ;  /* 0x000000190900780c */ /* 0x040fe40003fa4270 */
[----:B------:R-:W-:Y:S01]  /*185c0*/  ISETP.GT.AND P3, PT, R9, 0x20, PT ;  /* 0x000000200900780c */ /* 0x000fe20003f64270 */
[----:B------:R-:W2:Y:S01]  /*185d0*/  MUFU.TANH R45, R45 ;  /* 0x0000002d002d7308 */ /* 0x000ea20000002400 */
[----:B0-----:R-:W-:Y:S02]  /*185e0*/  FSEL R44, R49, -INF , P6 ;  /* 0xff800000312c7808 */ /* 0x001fe40003000000 */
[----:B----4-:R-:W-:Y:S02]  /*185f0*/  FMNMX.FTZ R48, R15, R48, !PT ;  /* 0x000000300f307209 */ /* 0x010fe40007810000 */
[----:B------:R-:W-:-:S03]  /*18600*/  FMNMX.FTZ R5, R44, R5, !PT ;  /* 0x000000052c057209 */ /* 0x000fc60007810000 */
[----:B------:R-:W0:Y:S01]  /*18610*/  SHFL.BFLY PT, R3, R48, 0x1, 0x1f ;  /* 0x0c201f0030037f89 */ /* 0x000e2200000e0000 */
[----:B------:R3:W-:Y:S08]  /*18620*/  MUFU.TANH R80, R28 ;  /* 0x0000001c00507308 */ /* 0x0007f00000002400 */
[----:B------:R-:W4:Y:S01]  /*18630*/  MUFU.TANH R33, R33 ;  /* 0x0000002100217308 */ /* 0x000f220000002400 */
[----:B---3--:R-:W-:-:S02]  /*18640*/  FSEL R28, R27, -INF , P3 ;  /* 0xff8000001b1c7808 */ /* 0x008fc40001800000 */
[----:B------:R-:W-:-:S04]  /*18650*/  ISETP.GT.AND P3, PT, R9, 0x28, PT ;  /* 0x000000280900780c */ /* 0x000fc80003f64270 */
[----:B-1----:R-:W-:Y:S01]  /*18660*/  FSEL R72, R72, -INF , P3 ;  /* 0xff80000048487808 */ /* 0x002fe20001800000 */
[----:B------:R-:W1:Y:S01]  /*18670*/  MUFU.TANH R37, R37 ;  /* 0x0000002500257308 */ /* 0x000e620000002400 */
[----:B------:R-:W-:-:S04]  /*18680*/  ISETP.GT.AND P3, PT, R9, 0x30, PT ;  /* 0x000000300900780c */ /* 0x000fc80003f64270 */
[----:B------:R-:W-:Y:S02]  /*18690*/  FSEL R74, R74, -INF , P3 ;  /* 0xff8000004a4a7808 */ /* 0x000fe40001800000 */
[----:B0-----:R-:W-:Y:S01]  /*186a0*/  FMNMX.FTZ R4, R48, R3, !PT ;  /* 0x0000000330047209 */ /* 0x001fe20007810000 */
[----:B------:R-:W0:Y:S01]  /*186b0*/  MUFU.TANH R25, R25 ;  /* 0x0000001900197308 */ /* 0x000e220000002400 */
[----:B------:R-:W-:Y:S02]  /*186c0*/  FSEL R48, R52, -INF , P4 ;  /* 0xff80000034307808 */ /* 0x000fe40002000000 */
[----:B------:R-:W-:Y:S02]  /*186d0*/  MOV R3, UR4 ;  /* 0x0000000400037c02 */ /* 0x000fe40008000f00 */
[----:B------:R-:W-:Y:S02]  /*186e0*/  FSEL R52, R53, -INF , P5 ;  /* 0xff80000035347808 */ /* 0x000fe40002800000 */
[----:B------:R-:W-:Y:S01]  /*186f0*/  FMNMX.FTZ R5, R48, R5, !PT ;  /* 0x0000000530057209 */ /* 0x000fe20007810000 */
[----:B------:R-:W-:Y:S01]  /*18700*/  FMUL.FTZ R6, R4, R3 ;  /* 0x0000000304067220 */ /* 0x000fe20000410000 */
[----:B------:R-:W-:Y:S01]  /*18710*/  ISETP.GT.AND P4, PT, R9, 0x21, PT ;  /* 0x000000210900780c */ /* 0x000fe20003f84270 */
[----:B------:R-:W3:Y:S01]  /*18720*/  MUFU.TANH R29, R29 ;  /* 0x0000001d001d7308 */ /* 0x000ee20000002400 */
[----:B------:R-:W-:-:S02]  /*18730*/  FMNMX.FTZ R5, R52, R5, !PT ;  /* 0x0000000534057209 */ /* 0x000fc40007810000 */
[----:B------:R-:W-:Y:S02]  /*18740*/  FSETP.NEU.FTZ.AND P6, PT, R4, -INF , PT ;  /* 0xff8000000400780b */ /* 0x000fe40003fdd000 */
[----:B------:R-:W-:Y:S02]  /*18750*/  FSEL R70, R41, -INF , P4 ;  /* 0xff80000029467808 */ /* 0x000fe40002000000 */
[----:B------:R-:W-:Y:S02]  /*18760*/  FMNMX.FTZ R5, R28, R5, !PT ;  /* 0x000000051c057209 */ /* 0x000fe40007810000 */
[----:B------:R-:W-:Y:S02]  /*18770*/  FSEL R15, R6, RZ, P6 ;  /* 0x000000ff060f7208 */ /* 0x000fe40003000000 */
[----:B------:R-:W-:Y:S02]  /*18780*/  ISETP.GT.AND P4, PT, R9, 0x29, PT ;  /* 0x000000290900780c */ /* 0x000fe40003f84270 */
[----:B------:R-:W-:Y:S01]  /*18790*/  FMNMX.FTZ R5, R70, R5, !PT ;  /* 0x0000000546057209 */ /* 0x000fe20007810000 */
[-CC-:B------:R-:W-:Y:S01]  /*187a0*/  FFMA.FTZ R6, R68, R3.reuse, -R15.reuse ;  /* 0x0000000344067223 */ /* 0x180fe2000001080f */
[----:B--2---:R-:W-:Y:S01]  /*187b0*/  FSEL R68, R45, -INF , P4 ;  /* 0xff8000002d447808 */ /* 0x004fe20002000000 */
[--C-:B------:R-:W-:Y:S01]  /*187c0*/  FFMA.FTZ R211, R66, R3, -R15.reuse ;  /* 0x0000000342d37223 */ /* 0x100fe2000001080f */
[----:B------:R-:W-:Y:S01]  /*187d0*/  FMNMX.FTZ R5, R72, R5, !PT ;  /* 0x0000000548057209 */ /* 0x000fe20007810000 */
[-CC-:B------:R-:W-:Y:S01]  /*187e0*/  FFMA.FTZ R8, R64, R3.reuse, -R15.reuse ;  /* 0x0000000340087223 */ /* 0x180fe2000001080f */
[C---:B------:R-:W-:Y:S01]  /*187f0*/  ISETP.GT.AND P4, PT, R9.reuse, 0x31, PT ;  /* 0x000000310900780c */ /* 0x040fe20003f84270 */
[--C-:B------:R-:W-:Y:S01]  /*18800*/  FFMA.FTZ R205, R62, R3, -R15.reuse ;  /* 0x000000033ecd7223 */ /* 0x100fe2000001080f */
[----:B------:R-:W-:Y:S01]  /*18810*/  FMNMX.FTZ R5, R68, R5, !PT ;  /* 0x0000000544057209 */ /* 0x000fe20007810000 */
[-CC-:B------:R-:W-:Y:S01]  /*18820*/  FFMA.FTZ R7, R54, R3.reuse, -R15.reuse ;  /* 0x0000000336077223 */ /* 0x180fe2000001080f */
[----:B------:R-:W-:Y:S01]  /*18830*/  ISETP.GT.AND P3, PT, R9, 0x38, PT ;  /* 0x000000380900780c */ /* 0x000fe20003f64270 */
[--C-:B------:R-:W-:Y:S01]  /*18840*/  FFMA.FTZ R209, R13, R3, -R15.reuse ;  /* 0x000000030dd17223 */ /* 0x100fe2000001080f */
[----:B----4-:R-:W-:Y:S01]  /*18850*/  FSEL R66, R33, -INF , P4 ;  /* 0xff80000021427808 */ /* 0x010fe20002000000 */
[----:B------:R-:W-:Y:S01]  /*18860*/  MUFU.EX2 R82, R7 ;  /* 0x0000000700527308 */ /* 0x000fe20000000800 */
[----:B------:R-:W-:Y:S01]  /*18870*/  FMNMX.FTZ R5, R74, R5, !PT ;  /* 0x000000054a057209 */ /* 0x000fe20007810000 */
[-CC-:B------:R-:W-:Y:S01]  /*18880*/  FFMA.FTZ R10, R10, R3.reuse, -R15.reuse ;  /* 0x000000030a0a7223 */ /* 0x180fe2000001080f */
[C---:B------:R-:W-:Y:S01]  /*18890*/  ISETP.GT.AND P4, PT, R9.reuse, 0x39, PT ;  /* 0x000000390900780c */ /* 0x040fe20003f84270 */
[-CC-:B------:R-:W-:Y:S01]  /*188a0*/  FFMA.FTZ R42, R42, R3.reuse, -R15.reuse ;  /* 0x000000032a2a7223 */ /* 0x180fe2000001080f */
[----:B------:R-:W-:Y:S01]  /*188b0*/  FSEL R76, R76, -INF , P3 ;  /* 0xff8000004c4c7808 */ /* 0x000fe20001800000 */
[--C-:B------:R-:W-:Y:S01]  /*188c0*/  FFMA.FTZ R12, R12, R3, -R15.reuse ;  /* 0x000000030c0c7223 */ /* 0x100fe2000001080f */
[----:B------:R-:W-:Y:S01]  /*188d0*/  FMNMX.FTZ R5, R66, R5, !PT ;  /* 0x0000000542057209 */ /* 0x000fe20007810000 */
[----:B------:R-:W-:Y:S01]  /*188e0*/  MUFU.EX2 R209, R209 ;  /* 0x000000d100d17308 */ /* 0x000fe20000000800 */
[----:B------:R-:W-:Y:S01]  /*188f0*/  ISETP.GT.AND P3, PT, R9, 0x40, PT ;  /* 0x000000400900780c */ /* 0x000fe20003f64270 */
[-CC-:B------:R-:W-:Y:S01]  /*18900*/  FFMA.FTZ R46, R46, R3.reuse, -R15.reuse ;  /* 0x000000032e2e7223 */ /* 0x180fe2000001080f */
[----:B-1----:R-:W-:Y:S01]  /*18910*/  FSEL R64, R37, -INF , P4 ;  /* 0xff80000025407808 */ /* 0x002fe20002000000 */
[--C-:B------:R-:W-:Y:S01]  /*18920*/  FFMA.FTZ R30, R30, R3, -R15.reuse ;  /* 0x000000031e1e7223 */ /* 0x100fe2000001080f */
[----:B------:R-:W-:Y:S01]  /*18930*/  FMNMX.FTZ R5, R76, R5, !PT ;  /* 0x000000054c057209 */ /* 0x000fe20007810000 */
[-CC-:B------:R-:W-:Y:S01]  /*18940*/  FFMA.FTZ R50, R50, R3.reuse, -R15.reuse ;  /* 0x0000000332327223 */ /* 0x180fe2000001080f */
[C---:B------:R-:W-:Y:S01]  /*18950*/  ISETP.GT.AND P4, PT, R9.reuse, 0x41, PT ;  /* 0x000000410900780c */ /* 0x040fe20003f84270 */
[----:B------:R-:W1:Y:S01]  /*18960*/  MUFU.EX2 R6, R6 ;  /* 0x0000000600067308 */ /* 0x000e620000000800 */
[----:B------:R-:W-:Y:S01]  /*18970*/  FSEL R78, R78, -INF , P3 ;  /* 0xff8000004e4e7808 */ /* 0x000fe20001800000 */
[--C-:B------:R-:W-:Y:S01]  /*18980*/  FFMA.FTZ R56, R56, R3, -R15.reuse ;  /* 0x0000000338387223 */ /* 0x100fe2000001080f */
[----:B------:R-:W-:Y:S01]  /*18990*/  FMNMX.FTZ R5, R64, R5, !PT ;  /* 0x0000000540057209 */ /* 0x000fe20007810000 */
[-CC-:B------:R-:W-:Y:S01]  /*189a0*/  FFMA.FTZ R60, R60, R3.reuse, -R15.reuse ;  /* 0x000000033c3c7223 */ /* 0x180fe2000001080f */
[----:B------:R-:W-:Y:S01]  /*189b0*/  ISETP.GT.AND P3, PT, R9, 0x48, PT ;  /* 0x000000480900780c */ /* 0x000fe20003f64270 */
[--C-:B------:R-:W-:Y:S01]  /*189c0*/  FFMA.FTZ R58, R58, R3, -R15.reuse ;  /* 0x000000033a3a7223 */ /* 0x100fe2000001080f */
[----:B0-----:R-:W-:Y:S01]  /*189d0*/  FSEL R62, R25, -INF , P4 ;  /* 0xff800000193e7808 */ /* 0x001fe20002000000 */
[----:B------:R-:W0:Y:S01]  /*189e0*/  MUFU.EX2 R211, R211 ;  /* 0x000000d300d37308 */ /* 0x000e220000000800 */
[----:B------:R-:W-:Y:S01]  /*189f0*/  FMNMX.FTZ R5, R78, R5, !PT ;  /* 0x000000054e057209 */ /* 0x000fe20007810000 */
[----:B------:R-:W2:Y:S01]  /*18a00*/  @P2 LDC R25, c[0x0][0x44c] ;  /* 0x00011300ff192b82 */ /* 0x000ea20000000800 */
[----:B------:R-:W-:Y:S01]  /*18a10*/  ISETP.GT.AND P4, PT, R9, 0x49, PT ;  /* 0x000000490900780c */ /* 0x000fe20003f84270 */
[-CC-:B------:R-:W-:Y:S01]  /*18a20*/  FFMA.FTZ R9, R38, R3.reuse, -R15.reuse ;  /* 0x0000000326097223 */ /* 0x180fe2000001080f */
[----:B------:R-:W-:Y:S01]  /*18a30*/  FSEL R80, R80, -INF , P3 ;  /* 0xff80000050507808 */ /* 0x000fe20001800000 */
[--C-:B------:R-:W-:Y:S01]  /*18a40*/  FFMA.FTZ R14, R14, R3, -R15.reuse ;  /* 0x000000030e0e7223 */ /* 0x100fe2000001080f */
[----:B------:R-:W-:Y:S01]  /*18a50*/  FMNMX.FTZ R5, R62, R5, !PT ;  /* 0x000000053e057209 */ /* 0x000fe20007810000 */
[----:B------:R-:W4:Y:S01]  /*18a60*/  MUFU.EX2 R8, R8 ;  /* 0x0000000800087308 */ /* 0x000f220000000800 */
[----:B---3--:R-:W-:Y:S01]  /*18a70*/  FSEL R54, R29, -INF , P4 ;  /* 0xff8000001d367808 */ /* 0x008fe20002000000 */
[--C-:B------:R-:W-:Y:S01]  /*18a80*/  FFMA.FTZ R34, R34, R3, -R15.reuse ;  /* 0x0000000322227223 */ /* 0x100fe2000001080f */
[----:B------:R-:W-:Y:S01]  /*18a90*/  FMNMX.FTZ R5, R80, R5, !PT ;  /* 0x0000000550057209 */ /* 0x000fe20007810000 */
[----:B------:R-:W3:Y:S01]  /*18aa0*/  @P2 LDC R29, c[0x0][0x450] ;  /* 0x00011400ff1d2b82 */ /* 0x000ee20000000800 */
[-CC-:B------:R-:W-:Y:S01]  /*18ab0*/  FFMA.FTZ R26, R26, R3.reuse, -R15.reuse ;  /* 0x000000031a1a7223 */ /* 0x180fe2000001080f */
[----:B------:R-:W-:Y:S01]  /*18ac0*/  FFMA.FTZ R20, R20, R3, -R15 ;  /* 0x0000000314147223 */ /* 0x000fe2000001080f */
[----:B------:R-:W-:Y:S01]  /*18ad0*/  FMNMX.FTZ R5, R54, R5, !PT ;  /* 0x0000000536057209 */ /* 0x000fe20007810000 */
[----:B------:R-:W3:Y:S04]  /*18ae0*/  MUFU.EX2 R205, R205 ;  /* 0x000000cd00cd7308 */ /* 0x000ee80000000800 */
[----:B------:R-:W2:Y:S04]  /*18af0*/  SHFL.BFLY PT, R38, R5, 0x2, 0x1f ;  /* 0x0c401f0005267f89 */ /* 0x000ea800000e0000 */
[----:B------:R1:W-:Y:S08]  /*18b00*/  MUFU.EX2 R195, R10 ;  /* 0x0000000a00c37308 */ /* 0x0003f00000000800 */
[----:B------:R-:W3:Y:S01]  /*18b10*/  MUFU.EX2 R207, R9 ;  /* 0x0000000900cf7308 */ /* 0x000ee20000000800 */
[----:B-1----:R-:W-:Y:S01]  /*18b20*/  FADD.FTZ R10, R209, R6 ;  /* 0x00000006d10a7221 */ /* 0x002fe20000010000 */
[----:B------:R-:W-:-:S03]  /*18b30*/  F2FP.F16.F32.PACK_AB R209, R6, R209 ;  /* 0x000000d106d1723e */ /* 0x000fc600000000ff */
[----:B0-----:R-:W-:Y:S01]  /*18b40*/  FADD.FTZ R27, R211, R10 ;  /* 0x0000000ad31b7221 */ /* 0x001fe20000010000 */
[C---:B----4-:R-:W-:Y:S02]  /*18b50*/  F2FP.F16.F32.PACK_AB R211, R8.reuse, R211 ;  /* 0x000000d308d3723e */ /* 0x050fe400000000ff */
[----:B------:R0:W-:Y:S01]  /*18b60*/  MUFU.EX2 R197, R12 ;  /* 0x0000000c00c57308 */ /* 0x0001e20000000800 */
[----:B------:R-:W-:Y:S01]  /*18b70*/  FADD.FTZ R10, R8, R27 ;  /* 0x0000001b080a7221 */ /* 0x000fe20000010000 */
[----:B------:R-:W-:Y:S01]  /*18b80*/  VIADD R8, R2, 0xfffffffe ;  /* 0xfffffffe02087836 */ /* 0x000fe20000000000 */
[----:B------:R-:W-:Y:S02]  /*18b90*/  MOV R2, 0x3f800000 ;  /* 0x3f80000000027802 */ /* 0x000fe40000000f00 */
[----:B--2---:R-:W-:-:S03]  /*18ba0*/  FMNMX.FTZ R38, R5, R38, !PT ;  /* 0x0000002605267209 */ /* 0x004fc60007810000 */
[----:B------:R-:W1:Y:S01]  /*18bb0*/  MUFU.EX2 R42, R42 ;  /* 0x0000002a002a7308 */ /* 0x000e620000000800 */
[----:B0-----:R-:W-:Y:S01]  /*18bc0*/  @P2 IMAD.HI.U32 R12, R230, R25, RZ ;  /* 0x00000019e60c2227 */ /* 0x001fe200078e00ff */
[----:B------:R-:W0:Y:S06]  /*18bd0*/  SHFL.BFLY PT, R5, R38, 0x1, 0x1f ;  /* 0x0c201f0026057f89 */ /* 0x000e2c00000e0000 */
[----:B------:R2:W-:Y:S08]  /*18be0*/  MUFU.EX2 R193, R30 ;  /* 0x0000001e00c17308 */ /* 0x0005f00000000800 */
[----:B------:R-:W-:Y:S01]  /*18bf0*/  MUFU.EX2 R46, R46 ;  /* 0x0000002e002e7308 */ /* 0x000fe20000000800 */
[----:B--2---:R-:W-:Y:S01]  /*18c00*/  IMAD.MOV.U32 R30, RZ, RZ, R230 ;  /* 0x000000ffff1e7224 */ /* 0x004fe200078e00e6 */
[----:B---3--:R-:W-:Y:S01]  /*18c10*/  @P2 SHF.R.U32.HI R30, RZ, R29, R12 ;  /* 0x0000001dff1e2219 */ /* 0x008fe2000001160c */
[----:B------:R-:W-:Y:S01]  /*18c20*/  FADD.FTZ R29, R205, R10 ;  /* 0x0000000acd1d7221 */ /* 0x000fe20000010000 */
[----:B------:R-:W-:-:S02]  /*18c30*/  F2FP.F16.F32.PACK_AB R205, R82, R205 ;  /* 0x000000cd52cd723e */ /* 0x000fc400000000ff */
[----:B------:R-:W-:Y:S01]  /*18c40*/  IADD3 R30, R30, R232, -R231 ;  /* 0x000000e81e1e7210 */ /* 0x000fe20007ffe8e7 */
[----:B------:R-:W-:Y:S01]  /*18c50*/  FADD.FTZ R12, R82, R29 ;  /* 0x0000001d520c7221 */ /* 0x000fe20000010000 */
[----:B------:R2:W-:Y:S01]  /*18c60*/  MUFU.EX2 R201, R50 ;  /* 0x0000003200c97308 */ /* 0x0005e20000000800 */
[----:B------:R-:W-:Y:S02]  /*18c70*/  CS2R R82, SRZ ;  /* 0x0000000000527805 */ /* 0x000fe4000001ff00 */
[----:B0-----:R-:W-:Y:S01]  /*18c80*/  FMNMX.FTZ R5, R38, R5, !PT ;  /* 0x0000000526057209 */ /* 0x001fe20007810000 */
[----:B------:R-:W-:Y:S01]  /*18c90*/  FADD.FTZ R31, R207, R12 ;  /* 0x0000000ccf1f7221 */ /* 0x000fe20000010000 */
[----:B------:R-:W-:Y:S01]  /*18ca0*/  IMAD.HI R30, R30, 0x66666667, RZ ;  /* 0x666666671e1e7827 */ /* 0x000fe200078e02ff */
[C---:B-1----:R-:W-:Y:S02]  /*18cb0*/  F2FP.F16.F32.PACK_AB R207, R42.reuse, R207 ;  /* 0x000000cf2acf723e */ /* 0x042fe400000000ff */
[----:B------:R-:W-:Y:S01]  /*18cc0*/  CS2R R38, SRZ ;  /* 0x0000000000267805 */ /* 0x000fe2000001ff00 */
[C---:B------:R-:W-:Y:S01]  /*18cd0*/  FMUL.FTZ R7, R5.reuse, R3 ;  /* 0x0000000305077220 */ /* 0x040fe20000410000 */
[----:B------:R-:W-:Y:S01]  /*18ce0*/  FSETP.NEU.FTZ.AND P3, PT, R5, -INF , PT ;  /* 0xff8000000500780b */ /* 0x000fe20003f7d000 */
[----:B------:R-:W-:Y:S01]  /*18cf0*/  MUFU.EX2 R56, R56 ;  /* 0x0000003800387308 */ /* 0x000fe20000000800 */
[----:B------:R-:W-:Y:S01]  /*18d00*/  FADD.FTZ R31, R42, R31 ;  /* 0x0000001f2a1f7221 */ /* 0x000fe20000010000 */
[----:B------:R-:W-:-:S02]  /*18d10*/  SHF.R.U32.HI R225, RZ, 0x1f, R30 ;  /* 0x0000001fffe17819 */ /* 0x000fc4000001161e */
[----:B--2---:R-:W-:Y:S02]  /*18d20*/  CS2R R50, SRZ ;  /* 0x0000000000327805 */ /* 0x004fe4000001ff00 */
[----:B------:R-:W-:Y:S02]  /*18d30*/  FSEL R7, R7, RZ, P3 ;  /* 0x000000ff07077208 */ /* 0x000fe40001800000 */
[----:B------:R-:W-:Y:S02]  /*18d40*/  CS2R R42, SRZ ;  /* 0x00000000002a7805 */ /* 0x000fe4000001ff00 */
[----:B------:R-:W-:Y:S01]  /*18d50*/  LEA.HI.SX32 R225, R30, R225, 0x1b ;  /* 0x000000e11ee17211 */ /* 0x000fe200078fdaff */
[----:B------:R0:W-:Y:S01]  /*18d60*/  MUFU.EX2 R203, R60 ;  /* 0x0000003c00cb7308 */ /* 0x0001e20000000800 */
[-CC-:B------:R-:W-:Y:S01]  /*18d70*/  FFMA.FTZ R32, R32, R3.reuse, -R7.reuse ;  /* 0x0000000320207223 */ /* 0x180fe20000010807 */
        /* <DEDUP_REMOVED lines=17> */
[-CC-:B------:R-:W-:Y:S01]  /*18e90*/  FFMA.FTZ R78, R78, R3.reuse, -R7.reuse ;  /* 0x000000034e4e7223 */ /* 0x180fe20000010807 */
[-CC-:B------:R-:W-:Y:S01]  /*18ea0*/  FFMA.FTZ R62, R62, R3.reuse, -R7.reuse ;  /* 0x000000033e3e7223 */ /* 0x180fe20000010807 */
[-CC-:B------:R-:W-:Y:S01]  /*18eb0*/  FFMA.FTZ R80, R80, R3.reuse, -R7.reuse ;  /* 0x0000000350507223 */ /* 0x180fe20000010807 */
[----:B------:R-:W-:Y:S01]  /*18ec0*/  FFMA.FTZ R54, R54, R3, -R7 ;  /* 0x0000000336367223 */ /* 0x000fe20000010807 */
[----:B------:R-:W-:Y:S01]  /*18ed0*/  VIMNMX R225, RZ, R225, !PT ;  /* 0x000000e1ffe17248 */ /* 0x000fe20007fe0100 */
[----:B------:R-:W2:Y:S01]  /*18ee0*/  MUFU.EX2 R36, R36 ;  /* 0x0000002400247308 */ /* 0x000ea20000000800 */
[----:B0-----:R-:W-:-:S02]  /*18ef0*/  CS2R R60, SRZ ;  /* 0x00000000003c7805 */ /* 0x001fc4000001ff00 */
[----:B------:R-:W-:-:S05]  /*18f00*/  ISETP.GE.AND P3, PT, R8, R225, PT ;  /* 0x000000e10800720c */ /* 0x000fca0003f66270 */
[----:B------:R0:W3:Y:S01]  /*18f10*/  MUFU.EX2 R9, R40 ;  /* 0x0000002800097308 */ /* 0x0000e20000000800 */
[----:B-1----:R-:W-:Y:S01]  /*18f20*/  FADD.FTZ R27, R32, R11 ;  /* 0x0000000b201b7221 */ /* 0x002fe20000010000 */
[----:B------:R-:W-:-:S06]  /*18f30*/  F2FP.F16.F32.PACK_AB R208, R11, R32 ;  /* 0x000000200bd0723e */ /* 0x000fcc00000000ff */
[----:B------:R-:W1:Y:S01]  /*18f40*/  MUFU.EX2 R24, R24 ;  /* 0x0000001800187308 */ /* 0x000e620000000800 */
[----:B--2---:R-:W-:Y:S01]  /*18f50*/  FADD.FTZ R10, R36, R27 ;  /* 0x0000001b240a7221 */ /* 0x004fe20000010000 */
[----:B0-----:R-:W-:-:S06]  /*18f60*/  CS2R R40, SRZ ;  /* 0x0000000000287805 */ /* 0x001fcc000001ff00 */
[----:B------:R0:W2:Y:S01]  /*18f70*/  MUFU.EX2 R13, R44 ;  /* 0x0000002c000d7308 */ /* 0x0000a20000000800 */
[C---:B---3--:R-:W-:Y:S01]  /*18f80*/  FADD.FTZ R29, R9.reuse, R10 ;  /* 0x0000000a091d7221 */ /* 0x048fe20000010000 */
[----:B------:R-:W-:Y:S01]  /*18f90*/  FADD.FTZ R10, R46, R31 ;  /* 0x0000001f2e0a7221 */ /* 0x000fe20000010000 */
[----:B------:R-:W-:Y:S02]  /*18fa0*/  F2FP.F16.F32.PACK_AB R210, R9, R36 ;  /* 0x0000002409d2723e */ /* 0x000fe400000000ff */
[----:B------:R-:W-:Y:S01]  /*18fb0*/  CS2R R36, SRZ ;  /* 0x0000000000247805 */ /* 0x000fe2000001ff00 */
[C---:B------:R-:W-:Y:S01]  /*18fc0*/  FADD.FTZ R31, R201.reuse, R10 ;  /* 0x0000000ac91f7221 */ /* 0x040fe20000010000 */
[----:B------:R-:W-:Y:S01]  /*18fd0*/  F2FP.F16.F32.PACK_AB R201, R201, R46 ;  /* 0x0000002ec9c9723e */ /* 0x000fe200000000ff */
[----:B------:R-:W3:Y:S01]  /*18fe0*/  MUFU.EX2 R48, R48 ;  /* 0x0000003000307308 */ /* 0x000ee20000000800 */
[----:B-1----:R-:W-:Y:S01]  /*18ff0*/  FADD.FTZ R0, R24, R29 ;  /* 0x0000001d18007221 */ /* 0x002fe20000010000 */
[----:B------:R-:W-:Y:S01]  /*19000*/  FADD.FTZ R10, R56, R31 ;  /* 0x0000001f380a7221 */ /* 0x000fe20000010000 */
[----:B------:R-:W-:-:S02]  /*19010*/  CS2R R46, SRZ ;  /* 0x00000000002e7805 */ /* 0x000fc4000001ff00 */
[----:B0-----:R-:W-:Y:S01]  /*19020*/  CS2R R44, SRZ ;  /* 0x00000000002c7805 */ /* 0x001fe2000001ff00 */
[C---:B------:R-:W-:Y:S01]  /*19030*/  FADD.FTZ R33, R203.reuse, R10 ;  /* 0x0000000acb217221 */ /* 0x040fe20000010000 */
[----:B------:R-:W-:Y:S01]  /*19040*/  F2FP.F16.F32.PACK_AB R203, R203, R56 ;  /* 0x00000038cbcb723e */ /* 0x000fe200000000ff */
[----:B------:R0:W1:Y:S01]  /*19050*/  MUFU.EX2 R15, R52 ;  /* 0x00000034000f7308 */ /* 0x0000620000000800 */
[C---:B--2---:R-:W-:Y:S01]  /*19060*/  FADD.FTZ R29, R13.reuse, R0 ;  /* 0x000000000d1d7221 */ /* 0x044fe20000010000 */
[----:B------:R-:W-:Y:S02]  /*19070*/  F2FP.F16.F32.PACK_AB R204, R13, R24 ;  /* 0x000000180dcc723e */ /* 0x000fe400000000ff */
[----:B------:R-:W-:-:S04]  /*19080*/  CS2R R56, SRZ ;  /* 0x0000000000387805 */ /* 0x000fc8000001ff00 */
[----:B------:R-:W2:Y:S01]  /*19090*/  MUFU.EX2 R28, R28 ;  /* 0x0000001c001c7308 */ /* 0x000ea20000000800 */
[----:B---3--:R-:W-:Y:S01]  /*190a0*/  FADD.FTZ R0, R48, R29 ;  /* 0x0000001d30007221 */ /* 0x008fe20000010000 */
[----:B0-----:R-:W-:-:S06]  /*190b0*/  CS2R R52, SRZ ;  /* 0x0000000000347805 */ /* 0x001fcc000001ff00 */
[----:B------:R-:W0:Y:S01]  /*190c0*/  MUFU.EX2 R58, R58 ;  /* 0x0000003a003a7308 */ /* 0x000e220000000800 */
[C---:B-1----:R-:W-:Y:S01]  /*190d0*/  FADD.FTZ R31, R15.reuse, R0 ;  /* 0x000000000f1f7221 */ /* 0x042fe20000010000 */
[----:B------:R-:W-:Y:S02]  /*190e0*/  F2FP.F16.F32.PACK_AB R206, R15, R48 ;  /* 0x000000300fce723e */ /* 0x000fe400000000ff */
[----:B------:R-:W-:-:S04]  /*190f0*/  CS2R R48, SRZ ;  /* 0x0000000000307805 */ /* 0x000fc8000001ff00 */
[----:B------:R1:W3:Y:S01]  /*19100*/  MUFU.EX2 R21, R70 ;  /* 0x0000004600157308 */ /* 0x0002e20000000800 */
[----:B--2---:R-:W-:-:S07]  /*19110*/  FADD.FTZ R0, R28, R31 ;  /* 0x0000001f1c007221 */ /* 0x004fce0000010000 */
[----:B------:R-:W2:Y:S01]  /*19120*/  MUFU.EX2 R72, R72 ;  /* 0x0000004800487308 */ /* 0x000ea20000000800 */
[----:B0-----:R-:W-:Y:S01]  /*19130*/  FADD.FTZ R10, R58, R33 ;  /* 0x000000213a0a7221 */ /* 0x001fe20000010000 */
[----:B-1----:R-:W-:-:S03]  /*19140*/  CS2R R70, SRZ ;  /* 0x0000000000467805 */ /* 0x002fc6000001ff00 */
[C---:B------:R-:W-:Y:S01]  /*19150*/  FADD.FTZ R31, R197.reuse, R10 ;  /* 0x0000000ac51f7221 */ /* 0x040fe20000010000 */
[----:B------:R-:W-:Y:S02]  /*19160*/  F2FP.F16.F32.PACK_AB R197, R197, R58 ;  /* 0x0000003ac5c5723e */ /* 0x000fe400000000ff */
[----:B------:R-:W-:Y:S01]  /*19170*/  CS2R R58, SRZ ;  /* 0x00000000003a7805 */ /* 0x000fe2000001ff00 */
[----:B------:R-:W0:Y:S01]  /*19180*/  MUFU.EX2 R14, R14 ;  /* 0x0000000e000e7308 */ /* 0x000e220000000800 */
[C---:B---3--:R-:W-:Y:S01]  /*19190*/  FADD.FTZ R7, R21.reuse, R0 ;  /* 0x0000000015077221 */ /* 0x048fe20000010000 */
[----:B------:R-:W-:-:S06]  /*191a0*/  F2FP.F16.F32.PACK_AB R200, R21, R28 ;  /* 0x0000001c15c8723e */ /* 0x000fcc00000000ff */
[----:B------:R1:W3:Y:S01]  /*191b0*/  MUFU.EX2 R25, R68 ;  /* 0x0000004400197308 */ /* 0x0002e20000000800 */
[----:B--2---:R-:W-:-:S07]  /*191c0*/  FADD.FTZ R0, R72, R7 ;  /* 0x0000000748007221 */ /* 0x004fce0000010000 */
[----:B------:R2:W4:Y:S01]  /*191d0*/  MUFU.EX2 R199, R34 ;  /* 0x0000002200c77308 */ /* 0x0005220000000800 */
[----:B0-----:R-:W-:Y:S01]  /*191e0*/  FADD.FTZ R6, R14, R31 ;  /* 0x0000001f0e067221 */ /* 0x001fe20000010000 */
[----:B-1----:R-:W-:-:S06]  /*191f0*/  CS2R R68, SRZ ;  /* 0x0000000000447805 */ /* 0x002fcc000001ff00 */
[----:B------:R-:W0:Y:S01]  /*19200*/  MUFU.EX2 R74, R74 ;  /* 0x0000004a004a7308 */ /* 0x000e220000000800 */
[C---:B---3--:R-:W-:Y:S01]  /*19210*/  FADD.FTZ R31, R25.reuse, R0 ;  /* 0x00000000191f7221 */ /* 0x048fe20000010000 */
[----:B------:R-:W-:Y:S02]  /*19220*/  F2FP.F16.F32.PACK_AB R202, R25, R72 ;  /* 0x0000004819ca723e */ /* 0x000fe400000000ff */
[----:B------:R-:W-:Y:S02]  /*19230*/  CS2R R72, SRZ ;  /* 0x0000000000487805 */ /* 0x000fe4000001ff00 */
[----:B--2---:R-:W-:Y:S02]  /*19240*/  CS2R R34, SRZ ;  /* 0x0000000000227805 */ /* 0x004fe4000001ff00 */
[----:B------:R-:W-:Y:S01]  /*19250*/  CS2R R24, SRZ ;  /* 0x0000000000187805 */ /* 0x000fe2000001ff00 */
[----:B------:R-:W1:Y:S01]  /*19260*/  MUFU.EX2 R26, R26 ;  /* 0x0000001a001a7308 */ /* 0x000e620000000800 */
[C---:B----4-:R-:W-:Y:S01]  /*19270*/  FADD.FTZ R33, R199.reuse, R6 ;  /* 0x00000006c7217221 */ /* 0x050fe20000010000 */
[----:B------:R-:W-:-:S06]  /*19280*/  F2FP.F16.F32.PACK_AB R199, R199, R14 ;  /* 0x0000000ec7c7723e */ /* 0x000fcc00000000ff */
[----:B------:R2:W3:Y:S01]  /*19290*/  MUFU.EX2 R27, R66 ;  /* 0x00000042001b7308 */ /* 0x0004e20000000800 */
[----:B0-----:R-:W-:-:S07]  /*192a0*/  FADD.FTZ R0, R74, R31 ;  /* 0x0000001f4a007221 */ /* 0x001fce0000010000 */
[----:B------:R-:W0:Y:S01]  /*192b0*/  MUFU.EX2 R76, R76 ;  /* 0x0000004c004c7308 */ /* 0x000e220000000800 */
[----:B-1----:R-:W-:Y:S01]  /*192c0*/  FADD.FTZ R6, R26, R33 ;  /* 0x000000211a067221 */ /* 0x002fe20000010000 */
[----:B--2---:R-:W-:-:S03]  /*192d0*/  CS2R R66, SRZ ;  /* 0x0000000000427805 */ /* 0x004fc6000001ff00 */
[C---:B------:R-:W-:Y:S01]  /*192e0*/  FADD.FTZ R33, R193.reuse, R6 ;  /* 0x00000006c1217221 */ /* 0x040fe20000010000 */
[----:B------:R-:W-:Y:S02]  /*192f0*/  F2FP.F16.F32.PACK_AB R193, R193, R26 ;  /* 0x0000001ac1c1723e */ /* 0x000fe400000000ff */
[----:B------:R-:W1:Y:S01]  /*19300*/  MUFU.EX2 R20, R20 ;  /* 0x0000001400147308 */ /* 0x000e620000000800 */
[C---:B---3--:R-:W-:Y:S01]  /*19310*/  FADD.FTZ R31, R27.reuse, R0 ;  /* 0x000000001b1f7221 */ /* 0x048fe20000010000 */
[----:B------:R-:W-:Y:S02]  /*19320*/  F2FP.F16.F32.PACK_AB R196, R27, R74 ;  /* 0x0000004a1bc4723e */ /* 0x000fe400000000ff */
[----:B------:R-:W-:Y:S02]  /*19330*/  CS2R R74, SRZ ;  /* 0x00000000004a7805 */ /* 0x000fe4000001ff00 */
[----:B------:R-:W-:Y:S02]  /*19340*/  CS2R R26, SRZ ;  /* 0x00000000001a7805 */ /* 0x000fe4000001ff00 */
[----:B------:R2:W3:Y:S01]  /*19350*/  MUFU.EX2 R29, R64 ;  /* 0x00000040001d7308 */ /* 0x0004e20000000800 */
[----:B0-----:R-:W-:-:S07]  /*19360*/  FADD.FTZ R0, R76, R31 ;  /* 0x0000001f4c007221 */ /* 0x001fce0000010000 */
[----:B------:R-:W0:Y:S01]  /*19370*/  MUFU.EX2 R78, R78 ;  /* 0x0000004e004e7308 */ /* 0x000e220000000800 */
[----:B-1----:R-:W-:Y:S01]  /*19380*/  FADD.FTZ R14, R20, R33 ;  /* 0x00000021140e7221 */ /* 0x002fe20000010000 */
[----:B--2---:R-:W-:-:S03]  /*19390*/  CS2R R64, SRZ ;  /* 0x0000000000407805 */ /* 0x004fc6000001ff00 */
[C---:B------:R-:W-:Y:S01]  /*193a0*/  FADD.FTZ R14, R195.reuse, R14 ;  /* 0x0000000ec30e7221 */ /* 0x040fe20000010000 */
[----:B------:R-:W-:Y:S02]  /*193b0*/  F2FP.F16.F32.PACK_AB R195, R195, R20 ;  /* 0x00000014c3c3723e */ /* 0x000fe400000000ff */
[----:B------:R1:W2:Y:S01]  /*193c0*/  MUFU.EX2 R7, R62 ;  /* 0x0000003e00077308 */ /* 0x0002a20000000800 */
[C---:B---3--:R-:W-:Y:S01]  /*193d0*/  FADD.FTZ R33, R29.reuse, R0 ;  /* 0x000000001d217221 */ /* 0x048fe20000010000 */
[----:B------:R-:W-:Y:S02]  /*193e0*/  F2FP.F16.F32.PACK_AB R198, R29, R76 ;  /* 0x0000004c1dc6723e */ /* 0x000fe400000000ff */
[----:B------:R-:W-:Y:S02]  /*193f0*/  CS2R R76, SRZ ;  /* 0x00000000004c7805 */ /* 0x000fe4000001ff00 */
[----:B------:R-:W-:Y:S02]  /*19400*/  CS2R R28, SRZ ;  /* 0x00000000001c7805 */ /* 0x000fe4000001ff00 */
[----:B------:R-:W3:Y:S01]  /*19410*/  MUFU.EX2 R80, R80 ;  /* 0x0000005000507308 */ /* 0x000ee20000000800 */
[----:B0-----:R-:W-:Y:S01]  /*19420*/  FADD.FTZ R0, R78, R33 ;  /* 0x000000214e007221 */ /* 0x001fe20000010000 */
[----:B-1----:R-:W-:-:S02]  /*19430*/  CS2R R62, SRZ ;  /* 0x00000000003e7805 */ /* 0x002fc4000001ff00 */
[----:B------:R-:W-:-:S04]  /*19440*/  CS2R R32, SRZ ;  /* 0x0000000000207805 */ /* 0x000fc8000001ff00 */
[----:B------:R0:W1:Y:S01]  /*19450*/  MUFU.EX2 R31, R54 ;  /* 0x00000036001f7308 */ /* 0x0000620000000800 */
[C---:B--2---:R-:W-:Y:S01]  /*19460*/  FADD.FTZ R9, R7.reuse, R0 ;  /* 0x0000000007097221 */ /* 0x044fe20000010000 */
[----:B------:R-:W-:Y:S02]  /*19470*/  F2FP.F16.F32.PACK_AB R192, R7, R78 ;  /* 0x0000004e07c0723e */ /* 0x000fe400000000ff */
[----:B------:R-:W-:Y:S01]  /*19480*/  CS2R R78, SRZ ;  /* 0x00000000004e7805 */ /* 0x000fe2000001ff00 */
[----:B---3--:R-:W-:Y:S01]  /*19490*/  FADD.FTZ R0, R80, R9 ;  /* 0x0000000950007221 */ /* 0x008fe20000010000 */
[----:B0-----:R-:W-:-:S03]  /*194a0*/  CS2R R54, SRZ ;  /* 0x0000000000367805 */ /* 0x001fc6000001ff00 */
[C---:B-1----:R-:W-:Y:S01]  /*194b0*/  FADD.FTZ R15, R31.reuse, R0 ;  /* 0x000000001f0f7221 */ /* 0x042fe20000010000 */
[----:B------:R-:W-:Y:S01]  /*194c0*/  F2FP.F16.F32.PACK_AB R194, R31, R80 ;  /* 0x000000501fc2723e */ /* 0x000fe200000000ff */
[----:B------:R-:W-:Y:S01]  /*194d0*/  IMAD.MOV.U32 R0, RZ, RZ, 0x3f800000 ;  /* 0x3f800000ff007424 */ /* 0x000fe200078e00ff */
[----:B------:R-:W-:Y:S02]  /*194e0*/  CS2R R80, SRZ ;  /* 0x0000000000507805 */ /* 0x000fe4000001ff00 */
[----:B------:R-:W-:Y:S01]  /*194f0*/  CS2R R30, SRZ ;  /* 0x00000000001e7805 */ /* 0x000fe2000001ff00 */
[----:B------:R-:W-:Y:S06]  /*19500*/  @!P3 BRA `(.L_x_3073) ;  /* 0x000000540004b947 */ /* 0x000fec0003800000 */
[----:B------:R-:W-:Y:S01]  /*19510*/  BSSY B1, `(.L_x_3073) ;  /* 0x0000540000017945 */ /* 0x000fe20003800000 */
[----:B------:R-:W-:Y:S01]  /*19520*/  IMAD.MOV.U32 R6, RZ, RZ, R4 ;  /* 0x000000ffff067224 */ /* 0x000fe200078e0004 */
[----:B------:R-:W-:Y:S01]  /*19530*/  MOV R9, R218 ;  /* 0x000000da00097202 */ /* 0x000fe20000000f00 */
[----:B------:R-:W-:Y:S02]  /*19540*/  IMAD.MOV.U32 R7, RZ, RZ, R5 ;  /* 0x000000ffff077224 */ /* 0x000fe400078e0005 */
[----:B------:R-:W-:Y:S02]  /*19550*/  IMAD.MOV.U32 R10, RZ, RZ, R217 ;  /* 0x000000ffff0a7224 */ /* 0x000fe400078e00d9 */
[----:B------:R-:W-:Y:S02]  /*19560*/  IMAD.MOV.U32 R2, RZ, RZ, 0x3f800000 ;  /* 0x3f800000ff027424 */ /* 0x000fe400078e00ff */
[----:B------:R-:W-:-:S07]  /*19570*/  IMAD.MOV.U32 R151, RZ, RZ, RZ ;  /* 0x000000ffff977224 */ /* 0x000fce00078e00ff */
.L_x_3084:
        /* <DEDUP_REMOVED lines=8> */
.L_x_3074:
[----:B------:R-:W-:Y:S01]  /*19600*/  IMAD R11, R3, 0x8, R16 ;  /* 0x00000008030b7824 */ /* 0x000fe200078e0210 */
[----:B------:R-:W-:-:S04]  /*19610*/  SHF.L.U32 R3, R218, 0x1f, RZ ;  /* 0x0000001fda037819 */ /* 0x000fc800000006ff */
[----:B------:R0:W1:Y:S01]  /*19620*/  SYNCS.PHASECHK.TRANS64.TRYWAIT P3, [R11+URZ+0x38830], R3 ;  /* 0x038830030b0075a7 */ /* 0x000062000806017f */
[----:B------:R-:W-:Y:S05]  /*19630*/  @!P0 BRA `(.L_x_3075) ;  /* 0x0000000000048947 */ /* 0x000fea0003800000 */
[----:B------:R-:W-:Y:S01]  /*19640*/  BPT.TRAP 0x1 ;  /* 0x000000040000795c */ /* 0x000fe20000300000 */
.L_x_3075:
[----:B------:R-:W-:Y:S01]  /*19650*/  IMAD R4, R217, 0xa00, R222 ;  /* 0x00000a00d9047824 */ /* 0x000fe200078e02de */
[----:B------:R-:W-:Y:S01]  /*19660*/  BSSY B2, `(.L_x_3076) ;  /* 0x0000006000027945 */ /* 0x000fe20003800000 */
[----:B------:R-:W-:Y:S02]  /*19670*/  MOV R5, 0x40000040 ;  /* 0x4000004000057802 */ /* 0x000fe40000000f00 */
[----:B------:R-:W-:Y:S01]  /*19680*/  VIADD R152, R4, 0x80 ;  /* 0x0000008004987836 */ /* 0x000fe20000000000 */
[----:B-1----:R-:W-:Y:S06]  /*19690*/  @P3 BRA `(.L_x_3077) ;  /* 0x0000000000083947 */ /* 0x002fec0003800000 */
[----:B------:R-:W1:Y:S02]  /*196a0*/  SYNCS.PHASECHK.TRANS64.TRYWAIT P3, [R11+URZ+0x38830], R3 ;  /* 0x038830030b0075a7 */ /* 0x000e64000806017f */
[----:B-1----:R-:W-:Y:S05]  /*196b0*/  @!P3 BRA `(.L_x_3078) ;  /* 0x000001840080b947 */ /* 0x002fea0003800000 */
.L_x_3077:
[----:B------:R-:W-:Y:S05]  /*196c0*/  BSYNC B2 ;  /* 0x0000000000027941 */ /* 0x000fea0003800000 */
.L_x_3076:
[----:B------:R-:W2:Y:S04]  /*196d0*/  LDL.64 R154, [R1+0x48] ;  /* 0x00004800019a7983 */ /* 0x000ea80000100a00 */
[----:B------:R-:W3:Y:S01]  /*196e0*/  LDL.64 R156, [R1+0x50] ;  /* 0x00005000019c7983 */ /* 0x000ee20000100a00 */
[----:B------:R-:W-:Y:S02]  /*196f0*/  R2UR UR18, R4 ;  /* 0x00000000041272ca */ /* 0x000fe400000e0000 */
[----:B------:R-:W-:Y:S01]  /*19700*/  R2UR UR19, R5 ;  /* 0x00000000051372ca */ /* 0x000fe200000e0000 */
[----:B------:R-:W-:Y:S01]  /*19710*/  WARPGROUP.ARRIVE ;  /* 0x00000000000079c5 */ /* 0x000fe20000000000 */
[----:B------:R-:W-:Y:S01]  /*19720*/  IMAD.MOV.U32 R153, RZ, RZ, 0x40000040 ;  /* 0x40000040ff997424 */ /* 0x000fe200078e00ff */
[----:B------:R-:W-:-:S04]  /*19730*/  R2UR UR6, R152 ;  /* 0x00000000980672ca */ /* 0x000fc800000e0000 */
[----:B------:R-:W-:Y:S01]  /*19740*/  R2UR UR7, R153 ;  /* 0x00000000990772ca */ /* 0x000fe200000e0000 */
[----:B------:R-:W-:Y:S01]  /*19750*/  VIADD R12, R4, 0x100 ;  /* 0x00000100040c7836 */ /* 0x000fe20000000000 */
[----:B------:R-:W-:-:S04]  /*19760*/  MOV R13, 0x40000040 ;  /* 0x40000040000d7802 */ /* 0x000fc80000000f00 */
[----:B------:R-:W-:Y:S02]  /*19770*/  R2UR UR10, R12 ;  /* 0x000000000c0a72ca */ /* 0x000fe400000e0000 */
[----:B------:R-:W-:Y:S01]  /*19780*/  R2UR UR11, R13 ;  /* 0x000000000d0b72ca */ /* 0x000fe200000e0000 */
[----:B------:R-:W-:Y:S02]  /*19790*/  VIADD R20, R4, 0x180 ;  /* 0x0000018004147836 */ /* 0x000fe40000000000 */
[----:B------:R-:W-:-:S03]  /*197a0*/  IMAD.MOV.U32 R21, RZ, RZ, 0x40000040 ;  /* 0x40000040ff157424 */ /* 0x000fc600078e00ff */
[----:B------:R-:W-:Y:S02]  /*197b0*/  R2UR UR14, R20 ;  /* 0x00000000140e72ca */ /* 0x000fe400000e0000 */
        /* <DEDUP_REMOVED lines=21> */
[----:B------:R-:W-:Y:S01]  /*19910*/  VIADD R12, R4, 0x200 ;  /* 0x00000200040c7836 */ /* 0x000fe20000000000 */
[----:B------:R-:W-:Y:S02]  /*19920*/  WARPGROUP.DEPBAR.LE gsb0, 0x0 ;  /* 0x00008000000079c5 */ /* 0x000fe40000010000 */
[----:B------:R-:W-:-:S06]  /*19930*/  WARPGROUP.ARRIVE ;  /* 0x00000000000079c5 */ /* 0x000fcc0000000000 */
[----:B------:R-:W-:Y:S01]  /*19940*/  HGMMA.64x16x16.F32 R160, gdesc[UR12], RZ, !UPT, gsb0 ;  /* 0x002000000ca079f0 */ /* 0x000fe2000c0008ff */
[----:B------:R-:W-:Y:S01]  /*19950*/  MOV R13, 0x40000040 ;  /* 0x40000040000d7802 */ /* 0x000fe20000000f00 */
[----:B------:R-:W-:Y:S01]  /*19960*/  VIADD R152, R4, 0x82 ;  /* 0x0000008204987836 */ /* 0x000fe20000000000 */
[----:B------:R-:W-:Y:S02]  /*19970*/  R2UR UR18, R12 ;  /* 0x000000000c1272ca */ /* 0x000fe400000e0000 */
[----:B------:R-:W-:Y:S02]  /*19980*/  R2UR UR19, R13 ;  /* 0x000000000d1372ca */ /* 0x000fe400000e0000 */
[----:B------:R-:W-:Y:S02]  /*19990*/  MOV R153, 0x40000040 ;  /* 0x4000004000997802 */ /* 0x000fe40000000f00 */
[----:B------:R-:W-:Y:S02]  /*199a0*/  R2UR UR22, R152 ;  /* 0x00000000981672ca */ /* 0x000fe400000e0000 */
[----:B------:R-:W-:Y:S01]  /*199b0*/  R2UR UR23, R153 ;  /* 0x00000000991772ca */ /* 0x000fe200000e0000 */
[----:B------:R-:W-:Y:S01]  /*199c0*/  UMOV UR16, UR20 ;  /* 0x0000001400107c82 */ /* 0x000fe20008000000 */
[----:B------:R-:W-:Y:S01]  /*199d0*/  UMOV UR17, UR21 ;  /* 0x0000001500117c82 */ /* 0x000fe20008000000 */
[----:B------:R-:W-:-:S02]  /*199e0*/  WARPGROUP.DEPBAR.LE gsb0, 0x0 ;  /* 0x00008000000079c5 */ /* 0x000fc40000010000 */
[----:B------:R-:W-:Y:S01]  /*199f0*/  VIADD R20, R4, 0x2 ;  /* 0x0000000204147836 */ /* 0x000fe20000000000 */
[----:B--2---:R-:W-:Y:S02]  /*19a00*/  R2UR UR26, R154 ;  /* 0x000000009a1a72ca */ /* 0x004fe400000e0000 */
[----:B------:R-:W-:Y:S02]  /*19a10*/  R2UR UR27, R155 ;  /* 0x000000009b1b72ca */ /* 0x000fe400000e0000 */
[----:B------:R-:W-:-:S06]  /*19a20*/  WARPGROUP.ARRIVE ;  /* 0x00000000000079c5 */ /* 0x000fcc0000000000 */
[----:B------:R-:W-:Y:S01]  /*19a30*/  HGMMA.64x16x16.F32 R152, gdesc[UR16], RZ, !UPT, gsb0 ;  /* 0x00200000109879f0 */ /* 0x000fe2000c0008ff */
[----:B------:R-:W-:Y:S01]  /*19a40*/  IMAD.MOV.U32 R21, RZ, RZ, 0x40000040 ;  /* 0x40000040ff157424 */ /* 0x000fe200078e00ff */
[----:B------:R-:W-:-:S04]  /*19a50*/  R2UR UR6, R20 ;  /* 0x00000000140672ca */ /* 0x000fc800000e0000 */
[----:B------:R-:W-:Y:S01]  /*19a60*/  R2UR UR7, R21 ;  /* 0x00000000150772ca */ /* 0x000fe200000e0000 */
[----:B------:R-:W-:Y:S01]  /*19a70*/  UMOV UR4, UR24 ;  /* 0x0000001800047c82 */ /* 0x000fe20008000000 */
[----:B------:R-:W-:Y:S01]  /*19a80*/  UMOV UR5, UR25 ;  /* 0x0000001900057c82 */ /* 0x000fe20008000000 */
        /* <DEDUP_REMOVED lines=8> */
[----:B------:R-:W-:Y:S01]  /*19b10*/  UMOV UR12, UR24 ;  /* 0x00000018000c7c82 */ /* 0x000fe20008000000 */
[----:B------:R-:W-:Y:S01]  /*19b20*/  UMOV UR13, UR25 ;  /* 0x00000019000d7c82 */ /* 0x000fe20008000000 */
[----:B------:R-:W-:Y:S01]  /*19b30*/  UMOV UR16, UR24 ;  /* 0x0000001800107c82 */ /* 0x000fe20008000000 */
[----:B------:R-:W-:Y:S01]  /*19b40*/  UMOV UR17, UR25 ;  /* 0x0000001900117c82 */ /* 0x000fe20008000000 */
[----:B------:R-:W2:Y:S01]  /*19b50*/  LDL.64 R20, [R1+0x38] ;  /* 0x0000380001147983 */ /* 0x000ea20000100a00 */
[----:B------:R-:W-:Y:S03]  /*19b60*/  HGMMA.64x16x16.F32 R184, gdesc[UR4], R184, gsb0 ;  /* 0x0020000004b879f0 */ /* 0x000fe600080008b8 */
[----:B------:R-:W-:Y:S02]  /*19b70*/  WARPGROUP.DEPBAR.LE gsb0, 0x0 ;  /* 0x00008000000079c5 */ /* 0x000fe40000010000 */
[----:B------:R-:W-:-:S06]  /*19b80*/  WARPGROUP.ARRIVE ;  /* 0x00000000000079c5 */ /* 0x000fcc0000000000 */
[----:B------:R-:W-:Y:S01]  /*19b90*/  HGMMA.64x16x16.F32 R176, gdesc[UR20], R176, gsb0 ;  /* 0x0020000014b079f0 */ /* 0x000fe200080008b0 */
[----:B------:R-:W-:Y:S02]  /*19ba0*/  R2UR UR10, R12 ;  /* 0x000000000c0a72ca */ /* 0x000fe400000e0000 */
[----:B------:R-:W-:Y:S01]  /*19bb0*/  R2UR UR11, R13 ;  /* 0x000000000d0b72ca */ /* 0x000fe200000e0000 */
[----:B------:R-:W-:Y:S01]  /*19bc0*/  VIADD R12, R4, 0x182 ;  /* 0x00000182040c7836 */ /* 0x000fe20000000000 */
[----:B------:R-:W-:Y:S02]  /*19bd0*/  WARPGROUP.DEPBAR.LE gsb0, 0x0 ;  /* 0x00008000000079c5 */ /* 0x000fe40000010000 */
[----:B------:R-:W-:-:S09]  /*19be0*/  WARPGROUP.ARRIVE ;  /* 0x00000000000079c5 */ /* 0x000fd20000000000 */
[----:B------:R-:W-:Y:S01]  /*19bf0*/  HGMMA.64x16x16.F32 R168, gdesc[UR8], R168, gsb0 ;  /* 0x0020000008a879f0 */ /* 0x000fe200080008a8 */
[----:B------:R-:W-:Y:S01]  /*19c00*/  IMAD.MOV.U32 R13, RZ, RZ, 0x40000040 ;  /* 0x40000040ff0d7424 */ /* 0x000fe200078e00ff */
[----:B------:R-:W-:-:S04]  /*19c10*/  R2UR UR14, R12 ;  /* 0x000000000c0e72ca */ /* 0x000fc800000e0000 */
        /* <DEDUP_REMOVED lines=53> */
[----:B--2---:R-:W-:Y:S02]  /*19f70*/  R2UR UR24, R20 ;  /* 0x00000000141872ca */ /* 0x004fe400000e0000 */
[----:B------:R-:W-:Y:S02]  /*19f80*/  R2UR UR25, R21 ;  /* 0x00000000151972ca */ /* 0x000fe400000e0000 */
[----:B------:R-:W2:Y:S01]  /*19f90*/  LDL.64 R20, [R1+0x30] ;  /* 0x0000300001147983 */ /* 0x000ea20000100a00 */
[----:B------:R-:W-:-:S02]  /*19fa0*/  WARPGROUP.DEPBAR.LE gsb0, 0x0 ;  /* 0x00008000000079c5 */ /* 0x000fc40000010000 */
        /* <DEDUP_REMOVED lines=143> */
[----:B--2---:R-:W-:Y:S02]  /*1a8a0*/  R2UR UR26, R20 ;  /* 0x00000000141a72ca */ /* 0x004fe400000e0000 */
[----:B------:R-:W-:Y:S02]  /*1a8b0*/  R2UR UR27, R21 ;  /* 0x00000000151b72ca */ /* 0x000fe400000e0000 */
[----:B------:R-:W2:Y:S01]  /*1a8c0*/  LDL.64 R20, [R1+0x18] ;  /* 0x0000180001147983 */ /* 0x000ea20000100a00 */
[----:B------:R-:W-:Y:S02]  /*1a8d0*/  VIADD R12, R4, 0x284 ;  /* 0x00000284040c7836 */ /* 0x000fe40000000000 */
[----:B------:R-:W-:-:S03]  /*1a8e0*/  IMAD.MOV.U32 R13, RZ, RZ, 0x40000040 ;  /* 0x40000040ff0d7424 */ /* 0x000fc600078e00ff */
[----:B------:R-:W-:Y:S02]  /*1a8f0*/  R2UR UR6, R12 ;  /* 0x000000000c0672ca */ /* 0x000fe400000e0000 */
[----:B------:R-:W-:Y:S01]  /*1a900*/  R2UR UR7, R13 ;  /* 0x000000000d0772ca */ /* 0x000fe200000e0000 */
[----:B------:R-:W-:Y:S02]  /*1a910*/  UMOV UR4, UR26 ;  /* 0x0000001a00047c82 */ /* 0x000fe40008000000 */
[----:B------:R-:W-:Y:S01]  /*1a920*/  UMOV UR5, UR27 ;  /* 0x0000001b00057c82 */ /* 0x000fe20008000000 */
[----:B------:R-:W-:Y:S02]  /*1a930*/  WARPGROUP.DEPBAR.LE gsb0, 0x0 ;  /* 0x00008000000079c5 */ /* 0x000fe40000010000 */
[----:B------:R-:W-:-:S07]  /*1a940*/  WARPGROUP.ARRIVE ;  /* 0x00000000000079c5 */ /* 0x000fce0000000000 */
        /* <DEDUP_REMOVED lines=40> */
[----:B------:R-:W-:Y:S01]  /*1abd0*/  IMAD.MOV.U32 R13, RZ, RZ, 0x40000040 ;  /* 0x40000040ff0d7424 */ /* 0x000fe200078e00ff */
[----:B------:R-:W-:-:S04]  /*1abe0*/  IADD3 R12, R4, 0x286, RZ ;  /* 0x00000286040c7810 */ /* 0x000fc80007ffe0ff */
[----:B------:R-:W-:Y:S02]  /*1abf0*/  R2UR UR6, R12 ;  /* 0x000000000c0672ca */ /* 0x000fe400000e0000 */
[----:B------:R-:W-:Y:S01]  /*1ac00*/  R2UR UR7, R13 ;  /* 0x000000000d0772ca */ /* 0x000fe200000e0000 */
[----:B------:R-:W-:Y:S02]  /*1ac10*/  UMOV UR4, UR24 ;  /* 0x0000001800047c82 */ /* 0x000fe40008000000 */
[----:B------:R-:W-:Y:S01]  /*1ac20*/  UMOV UR5, UR25 ;  /* 0x0000001900057c82 */ /* 0x000fe20008000000 */
[----:B------:R-:W-:Y:S02]  /*1ac30*/  WARPGROUP.DEPBAR.LE gsb0, 0x0 ;  /* 0x00008000000079c5 */ /* 0x000fe40000010000 */
[----:B------:R-:W-:-:S07]  /*1ac40*/  WARPGROUP.ARRIVE ;  /* 0x00000000000079c5 */ /* 0x000fce0000000000 */
        /* <DEDUP_REMOVED lines=41> */
[----:B------:R-:W2:Y:S01]  /*1aee0*/  LDL.64 R20, [R1] ;  /* 0x0000000001147983 */ /* 0x000ea20000100a00 */
[----:B------:R-:W-:Y:S02]  /*1aef0*/  R2UR UR6, R12 ;  /* 0x000000000c0672ca */ /* 0x000fe400000e0000 */
[----:B------:R-:W-:-:S06]  /*1af00*/  R2UR UR7, R13 ;  /* 0x000000000d0772ca */ /* 0x000fcc00000e0000 */
        /* <DEDUP_REMOVED lines=44> */
[----:B------:R-:W-:Y:S02]  /*1b1d0*/  R2UR UR7, R13 ;  /* 0x000000000d0772ca */ /* 0x000fe400000e0000 */
[----:B--2---:R-:W-:Y:S02]  /*1b1e0*/  R2UR UR24, R20 ;  /* 0x00000000141872ca */ /* 0x004fe400000e0000 */
[----:B------:R-:W-:-:S11]  /*1b1f0*/  R2UR UR25, R21 ;  /* 0x00000000151972ca */ /* 0x000fd600000e0000 */
        /* <DEDUP_REMOVED lines=442> */
.L_x_3079:
[----:B------:R-:W-:Y:S01]  /*1cda0*/  SHF.L.U32 R0, R9, 0x1f, RZ ;  /* 0x0000001f09007819 */ /* 0x000fe200000006ff */
[----:B------:R-:W-:-:S04]  /*1cdb0*/  IMAD R9, R10, 0x8, R16 ;  /* 0x000000080a097824 */ /* 0x000fc800078e0210 */
[----:B------:R2:W3:Y:S01]  /*1cdc0*/  SYNCS.PHASECHK.TRANS64.TRYWAIT P3, [R9+URZ+0x38850], R0 ;  /* 0x03885000090075a7 */ /* 0x0004e2000806017f */
[----:B------:R-:W-:Y:S05]  /*1cdd0*/  @!P0 BRA `(.L_x_3080) ;  /* 0x0000000000048947 */ /* 0x000fea0003800000 */
[----:B------:R-:W-:Y:S01]  /*1cde0*/  BPT.TRAP 0x1 ;  /* 0x000000040000795c */ /* 0x000fe20000300000 */
.L_x_3080:
[----:B------:R-:W-:Y:S04]  /*1cdf0*/  BSSY B2, `(.L_x_3081) ;  /* 0x0000004000027945 */ /* 0x000fe80003800000 */
[----:B---3--:R-:W-:Y:S05]  /*1ce00*/  @P3 BRA `(.L_x_3082) ;  /* 0x0000000000083947 */ /* 0x008fea0003800000 */
[----:B------:R-:W3:Y:S02]  /*1ce10*/  SYNCS.PHASECHK.TRANS64.TRYWAIT P3, [R9+URZ+0x38850], R0 ;  /* 0x03885000090075a7 */ /* 0x000ee4000806017f */
[----:B---3--:R-:W-:Y:S05]  /*1ce20*/  @!P3 BRA `(.L_x_3083) ;  /* 0x0000014c00b8b947 */ /* 0x008fea0003800000 */
.L_x_3082:
[----:B------:R-:W-:Y:S05]  /*1ce30*/  BSYNC B2 ;  /* 0x0000000000027941 */ /* 0x000fea0003800000 */
.L_x_3081:
[----:B--23--:R-:W-:Y:S01]  /*1ce40*/  VIADD R0, R16, 0x400 ;  /* 0x0000040010007836 */ /* 0x00cfe20000000000 */
[----:B01----:R-:W-:Y:S01]  /*1ce50*/  MOV R3, 0x40000040 ;  /* 0x4000004000037802 */ /* 0x003fe20000000f00 */
[----:B------:R-:W-:Y:S01]  /*1ce60*/  WARPGROUP.ARRIVE ;  /* 0x00000000000079c5 */ /* 0x000fe20000000000 */
[----:B------:R-:W-:Y:S02]  /*1ce70*/  IMAD.MOV.U32 R5, RZ, RZ, 0x40000040 ;  /* 0x40000040ff057424 */ /* 0x000fe400078e00ff */
[----:B------:R-:W-:Y:S01]  /*1ce80*/  FMUL.FTZ R20, R179, UR39 ;  /* 0x00000027b3147c20 */ /* 0x000fe20008410000 */
[----:B------:R-:W-:Y:S01]  /*1ce90*/  SHF.R.U32.HI R0, RZ, 0x4, R0 ;  /* 0x00000004ff007819 */ /* 0x000fe20000011600 */
[----:B------:R-:W-:Y:S01]  /*1cea0*/  FMUL.FTZ R179, R181, UR39 ;  /* 0x00000027b5b37c20 */ /* 0x000fe20008410000 */
[----:B------:R-:W-:Y:S01]  /*1ceb0*/  R2UR UR7, R3 ;  /* 0x00000000030772ca */ /* 0x000fe200000e0000 */
[----:B------:R-:W-:Y:S01]  /*1cec0*/  FMUL.FTZ R184, R184, UR39 ;  /* 0x00000027b8b87c20 */ /* 0x000fe20008410000 */
[----:B------:R-:W-:Y:S01]  /*1ced0*/  LOP3.LUT R0, R0, 0x3fff, RZ, 0xc0, !PT ;  /* 0x00003fff00007812 */ /* 0x000fe200078ec0ff */
[----:B------:R-:W0:Y:S01]  /*1cee0*/  @P2 LDC R3, c[0x0][0x450] ;  /* 0x00011400ff032b82 */ /* 0x000e220000000800 */
[----:B------:R-:W-:Y:S01]  /*1cef0*/  FMUL.FTZ R176, R176, UR39 ;  /* 0x00000027b0b07c20 */ /* 0x000fe20008410000 */
[----:B------:R-:W-:Y:S01]  /*1cf00*/  FMUL.FTZ R177, R177, UR39 ;  /* 0x00000027b1b17c20 */ /* 0x000fe20008410000 */
[----:B------:R-:W-:Y:S01]  /*1cf10*/  LOP3.LUT R0, R0, 0x2800000, RZ, 0xfc, !PT ;  /* 0x0280000000007812 */ /* 0x000fe200078efcff */
[----:B------:R-:W1:Y:S01]  /*1cf20*/  MUFU.TANH R184, R184 ;  /* 0x000000b800b87308 */ /* 0x000e620000002400 */
[----:B------:R-:W-:Y:S01]  /*1cf30*/  FMUL.FTZ R160, R160, UR39 ;  /* 0x00000027a0a07c20 */ /* 0x000fe20008410000 */
[----:B------:R-:W-:Y:S01]  /*1cf40*/  FMUL.FTZ R13, R178, UR39 ;  /* 0x00000027b20d7c20 */ /* 0x000fe20008410000 */
[----:B------:R-:W-:Y:S01]  /*1cf50*/  FMUL.FTZ R178, R180, UR39 ;  /* 0x00000027b4b27c20 */ /* 0x000fe20008410000 */
[----:B------:R-:W-:-:S02]  /*1cf60*/  IMAD R2, R10, 0xa00, R0 ;  /* 0x00000a000a027824 */ /* 0x000fc400078e0200 */
[----:B------:R-:W-:Y:S01]  /*1cf70*/  FMUL.FTZ R21, R182, UR39 ;  /* 0x00000027b6157c20 */ /* 0x000fe20008410000 */
[----:B------:R-:W-:Y:S02]  /*1cf80*/  IMAD.IADD R0, R235, 0x1, R230 ;  /* 0x00000001eb007824 */ /* 0x000fe400078e02e6 */
[----:B------:R-:W-:Y:S01]  /*1cf90*/  FMUL.FTZ R182, R169, UR39 ;  /* 0x00000027a9b67c20 */ /* 0x000fe20008410000 */
[C---:B------:R-:W-:Y:S01]  /*1cfa0*/  VIADD R4, R2.reuse, 0x80 ;  /* 0x0000008002047836 */ /* 0x040fe20000000000 */
[----:B------:R-:W-:Y:S01]  /*1cfb0*/  R2UR UR6, R2 ;  /* 0x00000000020672ca */ /* 0x000fe200000e0000 */
        /* <DEDUP_REMOVED lines=12> */
[----:B------:R-:W-:Y:S01]  /*1d080*/  HGMMA.64x256x16.F32 R24, R208, gdesc[UR4].tnspB, R24, gsb0 ;  /* 0x43e00004d0187df0 */ /* 0x000fe20008000818 */
[----:B------:R-:W-:Y:S01]  /*1d090*/  R2UR UR6, R4 ;  /* 0x00000000040672ca */ /* 0x000fe200000e0000 */
[----:B------:R-:W-:Y:S01]  /*1d0a0*/  VIADD R4, R2, 0x100 ;  /* 0x0000010002047836 */ /* 0x000fe20000000000 */
[----:B------:R-:W-:Y:S01]  /*1d0b0*/  R2UR UR7, R5 ;  /* 0x00000000050772ca */ /* 0x000fe200000e0000 */
[----:B------:R-:W-:Y:S01]  /*1d0c0*/  MUFU.TANH R178, R178 ;  /* 0x000000b200b27308 */ /* 0x000fe20000002400 */
[----:B------:R-:W-:Y:S01]  /*1d0d0*/  MOV R5, 0x40000040 ;  /* 0x4000004000057802 */ /* 0x000fe20000000f00 */
[----:B------:R-:W-:Y:S01]  /*1d0e0*/  FMUL.FTZ R162, R162, UR39 ;  /* 0x00000027a2a27c20 */ /* 0x000fe20008410000 */
[----:B------:R-:W-:Y:S01]  /*1d0f0*/  FMUL.FTZ R163, R163, UR39 ;  /* 0x00000027a3a37c20 */ /* 0x000fe20008410000 */
[----:B------:R-:W-:Y:S01]  /*1d100*/  FMUL.FTZ R154, R154, UR39 ;  /* 0x000000279a9a7c20 */ /* 0x000fe20008410000 */
[----:B------:R-:W-:Y:S01]  /*1d110*/  FMUL.FTZ R155, R155, UR39 ;  /* 0x000000279b9b7c20 */ /* 0x000fe20008410000 */
[----:B------:R-:W-:Y:S01]  /*1d120*/  FMUL.FTZ R158, R158, UR39 ;  /* 0x000000279e9e7c20 */ /* 0x000fe20008410000 */
[----:B------:R-:W-:Y:S01]  /*1d130*/  FMUL.FTZ R159, R159, UR39 ;  /* 0x000000279f9f7c20 */ /* 0x000fe20008410000 */
[----:B------:R-:W-:Y:S01]  /*1d140*/  MUFU.TANH R179, R179 ;  /* 0x000000b300b37308 */ /* 0x000fe20000002400 */
[----:B------:R-:W-:-:S02]  /*1d150*/  @!P1 VIADD R11, R11, 0x38840 ;  /* 0x000388400b0b9836 */ /* 0x000fc40000000000 */
[----:B------:R-:W-:-:S03]  /*1d160*/  @!P1 VIADD R9, R9, 0x38860 ;  /* 0x0003886009099836 */ /* 0x000fc60000000000 */
[----:B------:R-:W-:Y:S02]  /*1d170*/  @!P1 PRMT R11, RZ, 0x654, R11 ;  /* 0x00000654ff0b9816 */ /* 0x000fe4000000000b */
[----:B------:R-:W-:Y:S01]  /*1d180*/  MUFU.TANH R182, R182 ;  /* 0x000000b600b67308 */ /* 0x000fe20000002400 */
[----:B------:R-:W-:-:S07]  /*1d190*/  @!P1 PRMT R9, RZ, 0x654, R9 ;  /* 0x00000654ff099816 */ /* 0x000fce0000000009 */
        /* <DEDUP_REMOVED lines=18> */
[----:B------:R-:W-:Y:S01]  /*1d2c0*/  R2UR UR6, R4 ;  /* 0x00000000040672ca */ /* 0x000fe200000e0000 */
[C---:B------:R-:W-:Y:S01]  /*1d2d0*/  VIADD R4, R2.reuse, 0x180 ;  /* 0x0000018002047836 */ /* 0x040fe20000000000 */
[----:B------:R-:W-:Y:S01]  /*1d2e0*/  R2UR UR7, R5 ;  /* 0x00000000050772ca */ /* 0x000fe200000e0000 */
[----:B------:R-:W-:Y:S01]  /*1d2f0*/  IMAD.MOV.U32 R5, RZ, RZ, 0x40000040 ;  /* 0x40000040ff057424 */ /* 0x000fe200078e00ff */
[----:B------:R-:W-:Y:S01]  /*1d300*/  IADD3 R2, R2, 0x200, RZ ;  /* 0x0000020002027810 */ /* 0x000fe20007ffe0ff */
[----:B------:R-:W-:Y:S02]  /*1d310*/  WARPGROUP.DEPBAR.LE gsb0, 0x0 ;  /* 0x00008000000079c5 */ /* 0x000fe40000010000 */
[----:B------:R-:W-:-:S15]  /*1d320*/  WARPGROUP.ARRIVE ;  /* 0x00000000000079c5 */ /* 0x000fde0000000000 */
[----:B------:R-:W-:-:S05]  /*1d330*/  NOP ;  /* 0x0000000000007918 */ /* 0x000fca0000000000 */
[----:B------:R-:W-:Y:S01]  /*1d340*/  HGMMA.64x256x16.F32 R24, R200, gdesc[UR4].tnspB, R24, gsb0 ;  /* 0x43e00004c8187df0 */ /* 0x000fe20008000818 */
[----:B------:R-:W-:Y:S02]  /*1d350*/  R2UR UR6, R4 ;  /* 0x00000000040672ca */ /* 0x000fe400000e0000 */
[----:B------:R-:W-:Y:S01]  /*1d360*/  R2UR UR7, R5 ;  /* 0x00000000050772ca */ /* 0x000fe200000e0000 */
[----:B------:R-:W2:Y:S01]  /*1d370*/  @P2 LDC R4, c[0x0][0x44c] ;  /* 0x00011300ff042b82 */ /* 0x000ea20000000800 */
[----:B------:R-:W-:Y:S01]  /*1d380*/  FMUL.FTZ R5, R185, UR39 ;  /* 0x00000027b9057c20 */ /* 0x000fe20008410000 */
[----:B------:R-:W-:Y:S01]  /*1d390*/  FMUL.FTZ R185, R188, UR39 ;  /* 0x00000027bcb97c20 */ /* 0x000fe20008410000 */
[----:B------:R-:W-:-:S04]  /*1d3a0*/  FMUL.FTZ R188, R168, UR39 ;  /* 0x00000027a8bc7c20 */ /* 0x000fc80008410000 */
[----:B------:R-:W-:Y:S08]  /*1d3b0*/  MUFU.TANH R5, R5 ;  /* 0x0000000500057308 */ /* 0x000ff00000002400 */
[----:B------:R-:W3:Y:S08]  /*1d3c0*/  MUFU.TANH R185, R185 ;  /* 0x000000b900b97308 */ /* 0x000ef00000002400 */
[----:B------:R-:W-:Y:S01]  /*1d3d0*/  MUFU.TANH R188, R188 ;  /* 0x000000bc00bc7308 */ /* 0x000fe20000002400 */
[----:B--2---:R-:W-:-:S05]  /*1d3e0*/  @P2 IMAD.HI.U32 R4, R0, R4, RZ ;  /* 0x0000000400042227 */ /* 0x004fca00078e00ff */
[----:B0-----:R-:W-:Y:S01]  /*1d3f0*/  @P2 SHF.R.U32.HI R0, RZ, R3, R4 ;  /* 0x00000003ff002219 */ /* 0x001fe20000011604 */
[----:B------:R-:W-:Y:S02]  /*1d400*/  IMAD.MOV.U32 R3, RZ, RZ, 0x40000040 ;  /* 0x40000040ff037424 */ /* 0x000fe400078e00ff */
[----:B------:R-:W-:Y:S01]  /*1d410*/  FMUL.FTZ R4, R187, UR39 ;  /* 0x00000027bb047c20 */ /* 0x000fe20008410000 */
[----:B------:R-:W-:Y:S01]  /*1d420*/  FMUL.FTZ R187, R172, UR39 ;  /* 0x00000027acbb7c20 */ /* 0x000fe20008410000 */
[----:B------:R-:W0:Y:S04]  /*1d430*/  SHFL.IDX PT, R181, R0, RZ, 0x1c1f ;  /* 0x001c1fff00b57589 */ /* 0x000e2800000e0000 */
[----:B------:R-:W-:Y:S08]  /*1d440*/  MUFU.TANH R4, R4 ;  /* 0x0000000400047308 */ /* 0x000ff00000002400 */
[----:B------:R-:W-:Y:S01]  /*1d450*/  MUFU.TANH R187, R187 ;  /* 0x000000bb00bb7308 */ /* 0x000fe20000002400 */
[----:B------:R-:W-:-:S02]  /*1d460*/  WARPGROUP.DEPBAR.LE gsb0, 0x0 ;  /* 0x00008000000079c5 */ /* 0x000fc40000010000 */
[----:B------:R-:W-:-:S06]  /*1d470*/  WARPGROUP.ARRIVE ;  /* 0x00000000000079c5 */ /* 0x000fcc0000000000 */
[----:B------:R-:W-:Y:S01]  /*1d480*/  HGMMA.64x256x16.F32 R24, R196, gdesc[UR4].tnspB, R24, gsb0 ;  /* 0x43e00004c4187df0 */ /* 0x000fe20008000818 */
[----:B------:R-:W-:Y:S01]  /*1d490*/  R2UR UR7, R3 ;  /* 0x00000000030772ca */ /* 0x000fe200000e0000 */
[----:B------:R-:W-:Y:S01]  /*1d4a0*/  IMAD.MOV.U32 R3, RZ, RZ, -0x50 ;  /* 0xffffffb0ff037424 */ /* 0x000fe200078e00ff */
[----:B------:R-:W-:Y:S01]  /*1d4b0*/  R2UR UR6, R2 ;  /* 0x00000000020672ca */ /* 0x000fe200000e0000 */
[----:B------:R-:W-:Y:S01]  /*1d4c0*/  FMUL.FTZ R2, R186, UR39 ;  /* 0x00000027ba027c20 */ /* 0x000fe20008410000 */
[----:B------:R-:W-:Y:S01]  /*1d4d0*/  FMUL.FTZ R186, R189, UR39 ;  /* 0x00000027bdba7c20 */ /* 0x000fe20008410000 */
[----:B------:R-:W-:-:S04]  /*1d4e0*/  IMAD R3, R8, R3, 0x1 ;  /* 0x0000000108037424 */ /* 0x000fc800078e0203 */
[----:B------:R-:W-:Y:S01]  /*1d4f0*/  IMAD R3, R234, -0x2, R3 ;  /* 0xfffffffeea037824 */ /* 0x000fe200078e0203 */
[----:B------:R-:W2:Y:S04]  /*1d500*/  MUFU.TANH R186, R186 ;  /* 0x000000ba00ba7308 */ /* 0x000ea80000002400 */
[----:B------:R-:W-:-:S04]  /*1d510*/  IADD3 R3, -R231, R3, R232 ;  /* 0x00000003e7037210 */ /* 0x000fc80007ffe1e8 */
[----:B------:R-:W-:Y:S01]  /*1d520*/  MUFU.TANH R2, R2 ;  /* 0x0000000200027308 */ /* 0x000fe20000002400 */
[----:B0-----:R-:W-:-:S05]  /*1d530*/  IMAD.IADD R181, R3, 0x1, R181 ;  /* 0x0000000103b57824 */ /* 0x001fca00078e02b5 */
[C---:B------:R-:W-:Y:S02]  /*1d540*/  ISETP.GT.AND P3, PT, R181.reuse, RZ, PT ;  /* 0x000000ffb500720c */ /* 0x040fe40003f64270 */
[C---:B------:R-:W-:Y:S02]  /*1d550*/  ISETP.GT.AND P4, PT, R181.reuse, 0x1, PT ;  /* 0x00000001b500780c */ /* 0x040fe40003f84270 */
[----:B-1----:R-:W-:Y:S02]  /*1d560*/  FSEL R168, R184, -INF , P3 ;  /* 0xff800000b8a87808 */ /* 0x002fe40001800000 */
[----:B------:R0:W1:Y:S01]  /*1d570*/  MUFU.TANH R184, R160 ;  /* 0x000000a000b87308 */ /* 0x0000620000002400 */
[----:B------:R-:W-:-:S04]  /*1d580*/  ISETP.GT.AND P3, PT, R181, 0x8, PT ;  /* 0x00000008b500780c */ /* 0x000fc80003f64270 */
[----:B---3--:R-:W-:Y:S01]  /*1d590*/  FSEL R169, R185, -INF , P3 ;  /* 0xff800000b9a97808 */ /* 0x008fe20001800000 */
[----:B------:R-:W-:Y:S01]  /*1d5a0*/  FMUL.FTZ R185, R164, UR39 ;  /* 0x00000027a4b97c20 */ /* 0x000fe20008410000 */
[----:B------:R-:W-:Y:S02]  /*1d5b0*/  ISETP.GT.AND P3, PT, R181, 0x10, PT ;  /* 0x00000010b500780c */ /* 0x000fe40003f64270 */
[----:B0-----:R-:W-:Y:S02]  /*1d5c0*/  FSEL R160, R5, -INF , P4 ;  /* 0xff80000005a07808 */ /* 0x001fe40002000000 */
[----:B------:R-:W-:Y:S01]  /*1d5d0*/  FMNMX.FTZ R5, R168, R7, !PT ;  /* 0x00000007a8057209 */ /* 0x000fe20007810000 */
[----:B------:R-:W-:Y:S01]  /*1d5e0*/  MUFU.TANH R185, R185 ;  /* 0x000000b900b97308 */ /* 0x000fe20000002400 */
[----:B------:R-:W-:Y:S02]  /*1d5f0*/  ISETP.GT.AND P4, PT, R181, 0x9, PT ;  /* 0x00000009b500780c */ /* 0x000fe40003f84270 */
[----:B------:R-:W-:-:S02]  /*1d600*/  FMNMX.FTZ R172, R160, R5, !PT ;  /* 0x00000005a0ac7209 */ /* 0x000fc40007810000 */
[----:B------:R-:W-:Y:S02]  /*1d610*/  FSEL R164, R176, -INF , P3 ;  /* 0xff800000b0a47808 */ /* 0x000fe40001800000 */
[----:B------:R-:W-:Y:S01]  /*1d620*/  FMNMX.FTZ R172, R169, R172, !PT ;  /* 0x000000aca9ac7209 */ /* 0x000fe20007810000 */
[----:B------:R2:W0:Y:S01]  /*1d630*/  MUFU.TANH R5, R161 ;  /* 0x000000a100057308 */ /* 0x0004220000002400 */
[----:B------:R-:W-:Y:S02]  /*1d640*/  ISETP.GT.AND P3, PT, R181, 0x18, PT ;  /* 0x00000018b500780c */ /* 0x000fe40003f64270 */
[----:B--2---:R-:W-:Y:S01]  /*1d650*/  FSEL R161, R186, -INF , P4 ;  /* 0xff800000baa17808 */ /* 0x004fe20002000000 */
[----:B------:R-:W-:Y:S01]  /*1d660*/  FMUL.FTZ R186, R165, UR39 ;  /* 0x00000027a5ba7c20 */ /* 0x000fe20008410000 */
[----:B------:R-:W-:Y:S02]  /*1d670*/  ISETP.GT.AND P4, PT, R181, 0x11, PT ;  /* 0x00000011b500780c */ /* 0x000fe40003f84270 */
[----:B------:R-:W-:-:S02]  /*1d680*/  FMNMX.FTZ R173, R161, R172, !PT ;  /* 0x000000aca1ad7209 */ /* 0x000fc40007810000 */
[----:B------:R-:W-:Y:S01]  /*1d690*/  FSEL R172, R177, -INF , P4 ;  /* 0xff800000b1ac7808 */ /* 0x000fe20002000000 */
[----:B------:R-:W-:Y:S01]  /*1d6a0*/  FMUL.FTZ R177, R152, UR39 ;  /* 0x0000002798b17c20 */ /* 0x000fe20008410000 */
[----:B------:R-:W-:Y:S01]  /*1d6b0*/  FMNMX.FTZ R176, R164, R173, !PT ;  /* 0x000000ada4b07209 */ /* 0x000fe20007810000 */
[----:B------:R-:W2:Y:S01]  /*1d6c0*/  MUFU.TANH R186, R186 ;  /* 0x000000ba00ba7308 */ /* 0x000ea20000002400 */
[C---:B------:R-:W-:Y:S02]  /*1d6d0*/  ISETP.GT.AND P4, PT, R181.reuse, 0x19, PT ;  /* 0x00000019b500780c */ /* 0x040fe40003f84270 */
[----:B------:R-:W-:Y:S02]  /*1d6e0*/  FSEL R173, R178, -INF , P3 ;  /* 0xff800000b2ad7808 */ /* 0x000fe40001800000 */
[----:B------:R-:W-:Y:S02]  /*1d6f0*/  FMNMX.FTZ R176, R172, R176, !PT ;  /* 0x000000b0acb07209 */ /* 0x000fe40007810000 */
[----:B------:R-:W-:-:S02]  /*1d700*/  ISETP.GT.AND P3, PT, R181, 0x20, PT ;  /* 0x00000020b500780c */ /* 0x000fc40003f64270 */
[----:B------:R-:W-:Y:S02]  /*1d710*/  FSEL R165, R179, -INF , P4 ;  /* 0xff800000b3a57808 */ /* 0x000fe40002000000 */
[----:B------:R-:W-:Y:S02]  /*1d720*/  FMNMX.FTZ R176, R173, R176, !PT ;  /* 0x000000b0adb07209 */ /* 0x000fe40007810000 */
[----:B------:R-:W-:Y:S02]  /*1d730*/  ISETP.GT.AND P4, PT, R181, 0x21, PT ;  /* 0x00000021b500780c */ /* 0x000fe40003f84270 */
[----:B------:R-:W-:Y:S02]  /*1d740*/  FSEL R152, R188, -INF , P3 ;  /* 0xff800000bc987808 */ /* 0x000fe40001800000 */
[----:B------:R-:W-:Y:S01]  /*1d750*/  FMNMX.FTZ R178, R165, R176, !PT ;  /* 0x000000b0a5b27209 */ /* 0x000fe20007810000 */
[----:B------:R3:W4:Y:S01]  /*1d760*/  MUFU.TANH R188, R177 ;  /* 0x000000b100bc7308 */ /* 0x0007220000002400 */
[----:B------:R-:W-:-:S02]  /*1d770*/  ISETP.GT.AND P3, PT, R181, 0x28, PT ;  /* 0x00000028b500780c */ /* 0x000fc40003f64270 */
[----:B------:R-:W-:Y:S02]  /*1d780*/  FSEL R176, R182, -INF , P4 ;  /* 0xff800000b6b07808 */ /* 0x000fe40002000000 */
[----:B------:R-:W-:Y:S02]  /*1d790*/  FMNMX.FTZ R178, R152, R178, !PT ;  /* 0x000000b298b27209 */ /* 0x000fe40007810000 */
[----:B------:R-:W-:Y:S01]  /*1d7a0*/  ISETP.GT.AND P4, PT, R181, 0x29, PT ;  /* 0x00000029b500780c */ /* 0x000fe20003f84270 */
[----:B---3--:R-:W-:Y:S01]  /*1d7b0*/  FMUL.FTZ R177, R153, UR39 ;  /* 0x0000002799b17c20 */ /* 0x008fe20008410000 */
[----:B------:R-:W-:Y:S02]  /*1d7c0*/  FSEL R153, R187, -INF , P3 ;  /* 0xff800000bb997808 */ /* 0x000fe40001800000 */
[----:B------:R-:W-:Y:S01]  /*1d7d0*/  FMNMX.FTZ R178, R176, R178, !PT ;  /* 0x000000b2b0b27209 */ /* 0x000fe20007810000 */
[----:B------:R3:W5:Y:S01]  /*1d7e0*/  MUFU.TANH R187, R177 ;  /* 0x000000b100bb7308 */ /* 0x0007620000002400 */
[----:B------:R-:W-:-:S02]  /*1d7f0*/  ISETP.GT.AND P3, PT, R181, 0x30, PT ;  /* 0x00000030b500780c */ /* 0x000fc40003f64270 */
[----:B------:R-:W-:Y:S02]  /*1d800*/  FMNMX.FTZ R179, R153, R178, !PT ;  /* 0x000000b299b37209 */ /* 0x000fe40007810000 */
[----:B-1----:R-:W-:Y:S02]  /*1d810*/  FSEL R178, R184, -INF , P3 ;  /* 0xff800000b8b27808 */ /* 0x002fe40001800000 */
[C---:B------:R-:W-:Y:S01]  /*1d820*/  ISETP.GT.AND P3, PT, R181.reuse, 0x38, PT ;  /* 0x00000038b500780c */ /* 0x040fe20003f64270 */
[----:B------:R0:W1:Y:S01]  /*1d830*/  MUFU.TANH R184, R156 ;  /* 0x0000009c00b87308 */ /* 0x0000620000002400 */
[----:B---3--:R-:W-:Y:S02]  /*1d840*/  FSEL R177, R180, -INF , P4 ;  /* 0xff800000b4b17808 */ /* 0x008fe40002000000 */
[----:B------:R-:W-:Y:S02]  /*1d850*/  ISETP.GT.AND P4, PT, R181, 0x31, PT ;  /* 0x00000031b500780c */ /* 0x000fe40003f84270 */
[----:B------:R-:W-:-:S02]  /*1d860*/  FMNMX.FTZ R179, R177, R179, !PT ;  /* 0x000000b3b1b37209 */ /* 0x000fc40007810000 */
[----:B0-----:R-:W-:Y:S01]  /*1d870*/  FSEL R156, R5, -INF , P4 ;  /* 0xff800000059c7808 */ /* 0x001fe20002000000 */
[----:B------:R-:W-:Y:S01]  /*1d880*/  FMUL.FTZ R5, R157, UR39 ;  /* 0x000000279d057c20 */ /* 0x000fe20008410000 */
[----:B------:R-:W-:Y:S02]  /*1d890*/  FMNMX.FTZ R179, R178, R179, !PT ;  /* 0x000000b3b2b37209 */ /* 0x000fe40007810000 */
[----:B------:R-:W-:Y:S02]  /*1d8a0*/  ISETP.GT.AND P4, PT, R181, 0x39, PT ;  /* 0x00000039b500780c */ /* 0x000fe40003f84270 */
[----:B------:R-:W-:Y:S01]  /*1d8b0*/  FSEL R157, R185, -INF , P3 ;  /* 0xff800000b99d7808 */ /* 0x000fe20001800000 */
[----:B------:R-:W0:Y:S01]  /*1d8c0*/  MUFU.TANH R5, R5 ;  /* 0x0000000500057308 */ /* 0x000e220000002400 */
[----:B------:R-:W-:Y:S02]  /*1d8d0*/  FMNMX.FTZ R180, R156, R179, !PT ;  /* 0x000000b39cb47209 */ /* 0x000fe40007810000 */
[----:B------:R-:W-:-:S02]  /*1d8e0*/  ISETP.GT.AND P3, PT, R181, 0x40, PT ;  /* 0x00000040b500780c */ /* 0x000fc40003f64270 */
[----:B--2---:R-:W-:Y:S02]  /*1d8f0*/  FSEL R179, R186, -INF , P4 ;  /* 0xff800000bab37808 */ /* 0x004fe40002000000 */
[----:B------:R-:W-:Y:S01]  /*1d900*/  FMNMX.FTZ R182, R157, R180, !PT ;  /* 0x000000b49db67209 */ /* 0x000fe20007810000 */
[----:B------:R2:W3:Y:S01]  /*1d910*/  SHFL.IDX PT, R186, R0, 0x1, 0x1c1f ;  /* 0x003c1f0000ba7f89 */ /* 0x0004e200000e0000 */
[----:B------:R-:W-:Y:S02]  /*1d920*/  ISETP.GT.AND P4, PT, R181, 0x41, PT ;  /* 0x00000041b500780c */ /* 0x000fe40003f84270 */
[----:B----4-:R-:W-:Y:S02]  /*1d930*/  FSEL R180, R188, -INF , P3 ;  /* 0xff800000bcb47808 */ /* 0x010fe40001800000 */
[----:B------:R-:W-:Y:S02]  /*1d940*/  FMNMX.FTZ R185, R179, R182, !PT ;  /* 0x000000b6b3b97209 */ /* 0x000fe40007810000 */
[----:B------:R5:W-:Y:S01]  /*1d950*/  MUFU.TANH R182, R183 ;  /* 0x000000b700b67308 */ /* 0x000be20000002400 */
[----:B------:R-:W-:-:S02]  /*1d960*/  ISETP.GT.AND P3, PT, R181, 0x48, PT ;  /* 0x00000048b500780c */ /* 0x000fc40003f64270 */
[----:B------:R-:W-:-:S05]  /*1d970*/  FMNMX.FTZ R185, R180, R185, !PT ;  /* 0x000000b9b4b97209 */ /* 0x000fca0007810000 */
[----:B--2---:R2:W-:Y:S01]  /*1d980*/  MUFU.TANH R0, R166 ;  /* 0x000000a600007308 */ /* 0x0045e20000002400 */
[----:B-----5:R-:W-:Y:S02]  /*1d990*/  FSEL R183, R187, -INF , P4 ;  /* 0xff800000bbb77808 */ /* 0x020fe40002000000 */
[----:B------:R-:W-:Y:S01]  /*1d9a0*/  ISETP.GT.AND P4, PT, R181, 0x49, PT ;  /* 0x00000049b500780c */ /* 0x000fe20003f84270 */
[----:B------:R-:W-:Y:S01]  /*1d9b0*/  FMUL.FTZ R181, R170, UR39 ;  /* 0x00000027aab57c20 */ /* 0x000fe20008410000 */
[----:B-1----:R-:W-:Y:S02]  /*1d9c0*/  FSEL R170, R184, -INF , P3 ;  /* 0xff800000b8aa7808 */ /* 0x002fe40001800000 */
[----:B------:R-:W-:Y:S01]  /*1d9d0*/  FMNMX.FTZ R185, R183, R185, !PT ;  /* 0x000000b9b7b97209 */ /* 0x000fe20007810000 */
[----:B------:R0:W1:Y:S01]  /*1d9e0*/  MUFU.TANH R184, R181 ;  /* 0x000000b500b87308 */ /* 0x0000620000002400 */
[----:B--2---:R-:W-:Y:S01]  /*1d9f0*/  FMUL.FTZ R166, R167, UR39 ;  /* 0x00000027a7a67c20 */ /* 0x004fe20008410000 */
[----:B---3--:R-:W-:Y:S01]  /*1da00*/  IADD3 R167, R3, R186, RZ ;  /* 0x000000ba03a77210 */ /* 0x008fe20007ffe0ff */
[----:B------:R-:W-:-:S03]  /*1da10*/  IMAD.U32 R3, RZ, RZ, UR43 ;  /* 0x0000002bff037e24 */ /* 0x000fc6000f8e00ff */
[C---:B------:R-:W-:Y:S02]  /*1da20*/  ISETP.GT.AND P3, PT, R167.reuse, RZ, PT ;  /* 0x000000ffa700720c */ /* 0x040fe40003f64270 */
[----:B------:R-:W-:Y:S01]  /*1da30*/  ISETP.GT.AND P5, PT, R167, 0x8, PT ;  /* 0x00000008a700780c */ /* 0x000fe20003fa4270 */
[----:B------:R-:W2:Y:S01]  /*1da40*/  MUFU.TANH R166, R166 ;  /* 0x000000a600a67308 */ /* 0x000ea20000002400 */
[----:B0-----:R-:W-:Y:S02]  /*1da50*/  FSEL R181, R5, -INF , P4 ;  /* 0xff80000005b57808 */ /* 0x001fe40002000000 */
[----:B------:R-:W-:Y:S02]  /*1da60*/  FMNMX.FTZ R5, R170, R185, !PT ;  /* 0x000000b9aa057209 */ /* 0x000fe40007810000 */
[----:B------:R-:W-:Y:S02]  /*1da70*/  ISETP.GT.AND P4, PT, R167, 0x1, PT ;  /* 0x00000001a700780c */ /* 0x000fe40003f84270 */
[----:B------:R-:W-:-:S02]  /*1da80*/  FMNMX.FTZ R5, R181, R5, !PT ;  /* 0x00000005b5057209 */ /* 0x000fc40007810000 */
[----:B------:R-:W-:Y:S02]  /*1da90*/  FSEL R2, R2, -INF , P3 ;  /* 0xff80000002027808 */ /* 0x000fe40001800000 */
[----:B------:R-:W-:Y:S01]  /*1daa0*/  FSEL R10, R10, -INF , P5 ;  /* 0xff8000000a0a7808 */ /* 0x000fe20002800000 */
[----:B------:R-:W0:Y:S01]  /*1dab0*/  SHFL.BFLY PT, R185, R5, 0x2, 0x1f ;  /* 0x0c401f0005b97f89 */ /* 0x000e2200000e0000 */
[C---:B------:R-:W-:Y:S02]  /*1dac0*/  ISETP.GT.AND P3, PT, R167.reuse, 0x10, PT ;  /* 0x00000010a700780c */ /* 0x040fe40003f64270 */
[----:B------:R-:W-:Y:S02]  /*1dad0*/  ISETP.GT.AND P5, PT, R167, 0x11, PT ;  /* 0x00000011a700780c */ /* 0x000fe40003fa4270 */
[----:B------:R-:W-:Y:S02]  /*1dae0*/  FSEL R13, R13, -INF , P3 ;  /* 0xff8000000d0d7808 */ /* 0x000fe40001800000 */
[----:B------:R-:W-:-:S02]  /*1daf0*/  ISETP.GT.AND P6, PT, R167, 0x18, PT ;  /* 0x00000018a700780c */ /* 0x000fc40003fc4270 */
[----:B------:R-:W-:Y:S02]  /*1db00*/  FSEL R20, R20, -INF , P5 ;  /* 0xff80000014147808 */ /* 0x000fe40002800000 */
[----:B------:R-:W-:Y:S02]  /*1db10*/  FSEL R21, R21, -INF , P6 ;  /* 0xff80000015157808 */ /* 0x000fe40003000000 */
[C---:B------:R-:W-:Y:S02]  /*1db20*/  ISETP.GT.AND P5, PT, R167.reuse, 0x20, PT ;  /* 0x00000020a700780c */ /* 0x040fe40003fa4270 */
[----:B------:R-:W-:Y:S02]  /*1db30*/  ISETP.GT.AND P6, PT, R167, 0x21, PT ;  /* 0x00000021a700780c */ /* 0x000fe40003fc4270 */
[----:B-1----:R-:W-:Y:S02]  /*1db40*/  FSEL R184, R184, -INF , P5 ;  /* 0xff800000b8b87808 */ /* 0x002fe40002800000 */
[----:B------:R-:W-:-:S02]  /*1db50*/  FSEL R171, R171, -INF , P6 ;  /* 0xff800000abab7808 */ /* 0x000fc40003000000 */
[C---:B------:R-:W-:Y:S02]  /*1db60*/  ISETP.GT.AND P5, PT, R167.reuse, 0x29, PT ;  /* 0x00000029a700780c */ /* 0x040fe40003fa4270 */
[----:B------:R-:W-:Y:S02]  /*1db70*/  ISETP.GT.AND P6, PT, R167, 0x30, PT ;  /* 0x00000030a700780c */ /* 0x000fe40003fc4270 */
[----:B0-----:R-:W-:Y:S02]  /*1db80*/  FMNMX.FTZ R5, R5, R185, !PT ;  /* 0x000000b905057209 */ /* 0x001fe40007810000 */
[----:B------:R-:W-:Y:S02]  /*1db90*/  FSEL R175, R175, -INF , P5 ;  /* 0xff800000afaf7808 */ /* 0x000fe40002800000 */
[----:B------:R-:W-:Y:S01]  /*1dba0*/  FSEL R162, R162, -INF , P6 ;  /* 0xff800000a2a27808 */ /* 0x000fe20003000000 */
[----:B------:R-:W0:Y:S01]  /*1dbb0*/  SHFL.BFLY PT, R185, R5, 0x1, 0x1f ;  /* 0x0c201f0005b97f89 */ /* 0x000e2200000e0000 */
[----:B------:R-:W-:-:S02]  /*1dbc0*/  ISETP.GT.AND P5, PT, R167, 0x38, PT ;  /* 0x00000038a700780c */ /* 0x000fc40003fa4270 */
[----:B------:R-:W-:-:S04]  /*1dbd0*/  ISETP.GT.AND P6, PT, R167, 0x39, PT ;  /* 0x00000039a700780c */ /* 0x000fc80003fc4270 */
[----:B--2---:R-:W-:Y:S02]  /*1dbe0*/  FSEL R166, R166, -INF , P6 ;  /* 0xff800000a6a67808 */ /* 0x004fe40003000000 */
[----:B------:R-:W-:Y:S02]  /*1dbf0*/  ISETP.GT.AND P6, PT, R167, 0x48, PT ;  /* 0x00000048a700780c */ /* 0x000fe40003fc4270 */
[----:B0-----:R-:W-:Y:S02]  /*1dc00*/  FMNMX.FTZ R5, R5, R185, !PT ;  /* 0x000000b905057209 */ /* 0x001fe40007810000 */
[----:B------:R-:W-:Y:S02]  /*1dc10*/  FSEL R185, R4, -INF , P4 ;  /* 0xff80000004b97808 */ /* 0x000fe40002000000 */
[----:B------:R-:W-:Y:S01]  /*1dc20*/  FMNMX.FTZ R4, R2, R6, !PT ;  /* 0x0000000602047209 */ /* 0x000fe20007810000 */
[----:B------:R-:W-:Y:S01]  /*1dc30*/  FMUL.FTZ R186, R5, R3 ;  /* 0x0000000305ba7220 */ /* 0x000fe20000410000 */
[----:B------:R-:W-:-:S02]  /*1dc40*/  ISETP.GT.AND P4, PT, R167, 0x9, PT ;  /* 0x00000009a700780c */ /* 0x000fc40003f84270 */
[----:B------:R-:W-:Y:S02]  /*1dc50*/  FMNMX.FTZ R4, R185, R4, !PT ;  /* 0x00000004b9047209 */ /* 0x000fe40007810000 */
[----:B------:R-:W-:Y:S02]  /*1dc60*/  FSEL R12, R12, -INF , P4 ;  /* 0xff8000000c0c7808 */ /* 0x000fe40002000000 */
[----:B------:R-:W-:Y:S02]  /*1dc70*/  FMNMX.FTZ R4, R10, R4, !PT ;  /* 0x000000040a047209 */ /* 0x000fe40007810000 */
[----:B------:R-:W-:Y:S02]  /*1dc80*/  ISETP.GT.AND P4, PT, R167, 0x19, PT ;  /* 0x00000019a700780c */ /* 0x000fe40003f84270 */
[----:B------:R-:W-:Y:S02]  /*1dc90*/  FMNMX.FTZ R4, R12, R4, !PT ;  /* 0x000000040c047209 */ /* 0x000fe40007810000 */
[----:B------:R-:W-:-:S02]  /*1dca0*/  FSEL R182, R182, -INF , P4 ;  /* 0xff800000b6b67808 */ /* 0x000fc40002000000 */
[----:B------:R-:W-:Y:S02]  /*1dcb0*/  FMNMX.FTZ R4, R13, R4, !PT ;  /* 0x000000040d047209 */ /* 0x000fe40007810000 */
[----:B------:R-:W-:Y:S02]  /*1dcc0*/  ISETP.GT.AND P4, PT, R167, 0x28, PT ;  /* 0x00000028a700780c */ /* 0x000fe40003f84270 */
[----:B------:R-:W-:Y:S02]  /*1dcd0*/  FMNMX.FTZ R4, R20, R4, !PT ;  /* 0x0000000414047209 */ /* 0x000fe40007810000 */
[----:B------:R-:W-:Y:S02]  /*1dce0*/  FSEL R174, R174, -INF , P4 ;  /* 0xff800000aeae7808 */ /* 0x000fe40002000000 */
[----:B------:R-:W-:Y:S02]  /*1dcf0*/  FMNMX.FTZ R4, R21, R4, !PT ;  /* 0x0000000415047209 */ /* 0x000fe40007810000 */
[----:B------:R-:W-:-:S02]  /*1dd00*/  FSETP.NEU.FTZ.AND P3, PT, R5, -INF , PT ;  /* 0xff8000000500780b */ /* 0x000fc40003f7d000 */
[----:B------:R-:W-:Y:S02]  /*1dd10*/  FMNMX.FTZ R4, R182, R4, !PT ;  /* 0x00000004b6047209 */ /* 0x000fe40007810000 */
[----:B------:R-:W-:Y:S02]  /*1dd20*/  ISETP.GT.AND P4, PT, R167, 0x31, PT ;  /* 0x00000031a700780c */ /* 0x000fe40003f84270 */
[----:B------:R-:W-:Y:S02]  /*1dd30*/  FMNMX.FTZ R4, R184, R4, !PT ;  /* 0x00000004b8047209 */ /* 0x000fe40007810000 */
[----:B------:R-:W-:Y:S01]  /*1dd40*/  FSEL R186, R186, RZ, P3 ;  /* 0x000000ffbaba7208 */ /* 0x000fe20001800000 */
[----:B------:R-:W-:Y:S02]  /*1dd50*/  WARPGROUP.DEPBAR.LE gsb0, 0x0 ;  /* 0x00008000000079c5 */ /* 0x000fe40000010000 */
[----:B------:R-:W-:Y:S01]  /*1dd60*/  WARPGROUP.ARRIVE ;  /* 0x00000000000079c5 */ /* 0x000fe20000000000 */
[----:B------:R-:W-:Y:S01]  /*1dd70*/  FMNMX.FTZ R4, R171, R4, !PT ;  /* 0x00000004ab047209 */ /* 0x000fe20007810000 */
[-CC-:B------:R-:W-:Y:S01]  /*1dd80*/  FFMA.FTZ R208, R168, R3.reuse, -R186.reuse ;  /* 0x00000003a8d07223 */ /* 0x180fe200000108ba */
[----:B------:R-:W-:Y:S01]  /*1dd90*/  FSEL R163, R163, -INF , P4 ;  /* 0xff800000a3a37808 */ /* 0x000fe20002000000 */
[-CC-:B------:R-:W-:Y:S01]  /*1dda0*/  FFMA.FTZ R204, R164, R3.reuse, -R186.reuse ;  /* 0x00000003a4cc7223 */ /* 0x180fe200000108ba */
[----:B------:R-:W-:Y:S01]  /*1ddb0*/  FMNMX.FTZ R4, R174, R4, !PT ;  /* 0x00000004ae047209 */ /* 0x000fe20007810000 */
[----:B------:R-:W-:Y:S01]  /*1ddc0*/  HGMMA.64x256x16.F32 R24, R192, gdesc[UR4].tnspB, R24, gsb0 ;  /* 0x43e00004c0187df0 */ /* 0x000fe20008000818 */
[----:B------:R-:W-:Y:S01]  /*1ddd0*/  FSEL R168, R0, -INF , P5 ;  /* 0xff80000000a87808 */ /* 0x000fe20002800000 */
[-CC-:B------:R-:W-:Y:S01]  /*1dde0*/  FFMA.FTZ R210, R169, R3.reuse, -R186.reuse ;  /* 0x00000003a9d27223 */ /* 0x180fe200000108ba */
[----:B------:R-:W-:Y:S01]  /*1ddf0*/  FMNMX.FTZ R4, R175, R4, !PT ;  /* 0x00000004af047209 */ /* 0x000fe20007810000 */
[-CC-:B------:R-:W-:Y:S01]  /*1de00*/  FFMA.FTZ R160, R160, R3.reuse, -R186.reuse ;  /* 0x00000003a0a07223 */ /* 0x180fe200000108ba */
[----:B------:R-:W-:Y:S01]  /*1de10*/  ISETP.GT.AND P4, PT, R167, 0x40, PT ;  /* 0x00000040a700780c */ /* 0x000fe20003f84270 */
[----:B------:R-:W-:Y:S01]  /*1de20*/  MUFU.EX2 R208, R208 ;  /* 0x000000d000d07308 */ /* 0x000fe20000000800 */
[----:B------:R-:W-:Y:S01]  /*1de30*/  FMNMX.FTZ R4, R162, R4, !PT ;  /* 0x00000004a2047209 */ /* 0x000fe20007810000 */
[-CC-:B------:R-:W-:Y:S01]  /*1de40*/  FFMA.FTZ R206, R173, R3.reuse, -R186.reuse ;  /* 0x00000003adce7223 */ /* 0x180fe200000108ba */
[----:B------:R-:W-:Y:S01]  /*1de50*/  ISETP.GT.AND P5, PT, R167, 0x41, PT ;  /* 0x00000041a700780c */ /* 0x000fe20003fa4270 */
[-CC-:B------:R-:W-:Y:S01]  /*1de60*/  FFMA.FTZ R161, R161, R3.reuse, -R186.reuse ;  /* 0x00000003a1a17223 */ /* 0x180fe200000108ba */
[----:B------:R-:W-:Y:S01]  /*1de70*/  FMNMX.FTZ R4, R163, R4, !PT ;  /* 0x00000004a3047209 */ /* 0x000fe20007810000 */
[-CC-:B------:R-:W-:Y:S01]  /*1de80*/  FFMA.FTZ R200, R152, R3.reuse, -R186.reuse ;  /* 0x0000000398c87223 */ /* 0x180fe200000108ba */
[----:B------:R-:W-:Y:S01]  /*1de90*/  FSEL R154, R154, -INF , P4 ;  /* 0xff8000009a9a7808 */ /* 0x000fe20002000000 */
[----:B------:R-:W-:Y:S01]  /*1dea0*/  MUFU.EX2 R160, R160 ;  /* 0x000000a000a07308 */ /* 0x000fe20000000800 */
[----:B------:R-:W-:Y:S01]  /*1deb0*/  FMNMX.FTZ R4, R168, R4, !PT ;  /* 0x00000004a8047209 */ /* 0x000fe20007810000 */
[-CC-:B------:R-:W-:Y:S01]  /*1dec0*/  FFMA.FTZ R202, R153, R3.reuse, -R186.reuse ;  /* 0x0000000399ca7223 */ /* 0x180fe200000108ba */
        /* <DEDUP_REMOVED lines=8> */
[----:B------:R-:W-:Y:S01]  /*1df50*/  FSEL R167, R158, -INF , P6 ;  /* 0xff8000009ea77808 */ /* 0x000fe20003000000 */
[-CC-:B------:R-:W-:Y:S01]  /*1df60*/  FFMA.FTZ R158, R176, R3.reuse, -R186.reuse ;  /* 0x00000003b09e7223 */ /* 0x180fe200000108ba */
[----:B------:R-:W-:Y:S01]  /*1df70*/  FMNMX.FTZ R4, R164, R4, !PT ;  /* 0x00000004a4047209 */ /* 0x000fe20007810000 */
[-CC-:B------:R-:W-:Y:S01]  /*1df80*/  FFMA.FTZ R153, R156, R3.reuse, -R186.reuse ;  /* 0x000000039c997223 */ /* 0x180fe200000108ba */
[----:B------:R-:W-:Y:S01]  /*1df90*/  FSEL R169, R159, -INF , P4 ;  /* 0xff8000009fa97808 */ /* 0x000fe20002000000 */
[----:B------:R-:W-:Y:S01]  /*1dfa0*/  MUFU.EX2 R161, R161 ;  /* 0x000000a100a17308 */ /* 0x000fe20000000800 */
[----:B------:R-:W-:Y:S01]  /*1dfb0*/  FMNMX.FTZ R0, R167, R4, !PT ;  /* 0x00000004a7007209 */ /* 0x000fe20007810000 */
[-CC-:B------:R-:W-:Y:S01]  /*1dfc0*/  FFMA.FTZ R159, R165, R3.reuse, -R186.reuse ;  /* 0x00000003a59f7223 */ /* 0x180fe200000108ba */
[-CC-:B------:R-:W-:Y:S01]  /*1dfd0*/  FFMA.FTZ R198, R157, R3.reuse, -R186.reuse ;  /* 0x000000039dc67223 */ /* 0x180fe200000108ba */
[-CC-:B------:R-:W-:Y:S01]  /*1dfe0*/  FFMA.FTZ R156, R179, R3.reuse, -R186.reuse ;  /* 0x00000003b39c7223 */ /* 0x180fe200000108ba */
[----:B------:R-:W-:Y:S01]  /*1dff0*/  FMNMX.FTZ R0, R169, R0, !PT ;  /* 0x00000000a9007209 */ /* 0x000fe20007810000 */
[-CC-:B------:R-:W-:Y:S01]  /*1e000*/  FFMA.FTZ R157, R183, R3.reuse, -R186.reuse ;  /* 0x00000003b79d7223 */ /* 0x180fe200000108ba */
[----:B------:R-:W-:Y:S01]  /*1e010*/  FFMA.FTZ R165, R181, R3, -R186 ;  /* 0x00000003b5a57223 */ /* 0x000fe200000108ba */
        /* <DEDUP_REMOVED lines=12> */
[----:B------:R-:W-:Y:S02]  /*1e0e0*/  FSEL R0, R5, RZ, P3 ;  /* 0x000000ff05007208 */ /* 0x000fe40001800000 */
[----:B------:R-:W-:Y:S02]  /*1e0f0*/  FSETP.NEU.FTZ.AND P4, PT, R4, -INF , PT ;  /* 0xff8000000400780b */ /* 0x000fe40003f9d000 */
[----:B------:R-:W-:Y:S01]  /*1e100*/  ISETP.GT.AND P3, PT, R8, R225, PT ;  /* 0x000000e10800720c */ /* 0x000fe20003f64270 */
[----:B------:R-:W-:Y:S01]  /*1e110*/  FADD.FTZ R0, -R0, R7 ;  /* 0x0000000700007221 */ /* 0x000fe20000010100 */
[----:B------:R-:W-:Y:S01]  /*1e120*/  IADD3 R8, R8, -0x1, RZ ;  /* 0xffffffff08087810 */ /* 0x000fe20007ffe0ff */
[----:B------:R-:W-:Y:S02]  /*1e130*/  MUFU.EX2 R196, R196 ;  /* 0x000000c400c47308 */ /* 0x000fe40000000800 */
[----:B------:R-:W-:-:S06]  /*1e140*/  FMUL.FTZ R0, R0, R3 ;  /* 0x0000000300007220 */ /* 0x000fcc0000410000 */
[----:B------:R-:W0:Y:S08]  /*1e150*/  MUFU.EX2 R0, R0 ;  /* 0x0000000000007308 */ /* 0x000e300000000800 */
[----:B------:R-:W1:Y:S08]  /*1e160*/  MUFU.EX2 R153, R153 ;  /* 0x0000009900997308 */ /* 0x000e700000000800 */
[----:B------:R-:W2:Y:S01]  /*1e170*/  MUFU.EX2 R198, R198 ;  /* 0x000000c600c67308 */ /* 0x000ea20000000800 */
[----:B0-----:R-:W-:Y:S01]  /*1e180*/  FFMA.FTZ R15, R0, R15, R208 ;  /* 0x0000000f000f7223 */ /* 0x001fe200000100d0 */
[----:B------:R-:W-:-:S03]  /*1e190*/  F2FP.F16.F32.PACK_AB R208, R160, R208 ;  /* 0x000000d0a0d0723e */ /* 0x000fc600000000ff */
[----:B------:R-:W-:-:S03]  /*1e1a0*/  FADD.FTZ R15, R160, R15 ;  /* 0x0000000fa00f7221 */ /* 0x000fc60000010000 */
[----:B------:R-:W0:Y:S01]  /*1e1b0*/  MUFU.EX2 R156, R156 ;  /* 0x0000009c009c7308 */ /* 0x000e220000000800 */
[----:B------:R-:W-:Y:S01]  /*1e1c0*/  FADD.FTZ R15, R210, R15 ;  /* 0x0000000fd20f7221 */ /* 0x000fe20000010000 */
[----:B------:R-:W-:-:S03]  /*1e1d0*/  F2FP.F16.F32.PACK_AB R210, R161, R210 ;  /* 0x000000d2a1d2723e */ /* 0x000fc600000000ff */
[----:B------:R-:W-:-:S03]  /*1e1e0*/  FADD.FTZ R15, R161, R15 ;  /* 0x0000000fa10f7221 */ /* 0x000fc60000010000 */
[----:B------:R-:W-:Y:S01]  /*1e1f0*/  MUFU.EX2 R157, R157 ;  /* 0x0000009d009d7308 */ /* 0x000fe20000000800 */
[----:B------:R-:W-:Y:S01]  /*1e200*/  FADD.FTZ R15, R204, R15 ;  /* 0x0000000fcc0f7221 */ /* 0x000fe20000010000 */
[----:B------:R-:W-:-:S03]  /*1e210*/  F2FP.F16.F32.PACK_AB R204, R155, R204 ;  /* 0x000000cc9bcc723e */ /* 0x000fc600000000ff */
[----:B------:R-:W-:-:S03]  /*1e220*/  FADD.FTZ R15, R155, R15 ;  /* 0x0000000f9b0f7221 */ /* 0x000fc60000010000 */
[----:B------:R-:W-:Y:S01]  /*1e230*/  MUFU.EX2 R165, R165 ;  /* 0x000000a500a57308 */ /* 0x000fe20000000800 */
[----:B------:R-:W-:Y:S01]  /*1e240*/  FADD.FTZ R15, R206, R15 ;  /* 0x0000000fce0f7221 */ /* 0x000fe20000010000 */
[----:B------:R-:W-:-:S03]  /*1e250*/  F2FP.F16.F32.PACK_AB R206, R159, R206 ;  /* 0x000000ce9fce723e */ /* 0x000fc600000000ff */
[----:B------:R-:W-:-:S04]  /*1e260*/  FADD.FTZ R15, R159, R15 ;  /* 0x0000000f9f0f7221 */ /* 0x000fc80000010000 */
[----:B------:R-:W-:Y:S01]  /*1e270*/  FADD.FTZ R15, R200, R15 ;  /* 0x0000000fc80f7221 */ /* 0x000fe20000010000 */
[----:B------:R-:W-:-:S03]  /*1e280*/  F2FP.F16.F32.PACK_AB R200, R158, R200 ;  /* 0x000000c89ec8723e */ /* 0x000fc600000000ff */
[----:B------:R-:W-:-:S04]  /*1e290*/  FADD.FTZ R15, R158, R15 ;  /* 0x0000000f9e0f7221 */ /* 0x000fc80000010000 */
[----:B------:R-:W-:Y:S01]  /*1e2a0*/  FADD.FTZ R15, R202, R15 ;  /* 0x0000000fca0f7221 */ /* 0x000fe20000010000 */
[----:B------:R-:W-:-:S03]  /*1e2b0*/  F2FP.F16.F32.PACK_AB R202, R152, R202 ;  /* 0x000000ca98ca723e */ /* 0x000fc600000000ff */
[----:B------:R-:W-:-:S04]  /*1e2c0*/  FADD.FTZ R15, R152, R15 ;  /* 0x0000000f980f7221 */ /* 0x000fc80000010000 */
[----:B------:R-:W-:Y:S01]  /*1e2d0*/  FADD.FTZ R15, R196, R15 ;  /* 0x0000000fc40f7221 */ /* 0x000fe20000010000 */
[----:B-1----:R-:W-:-:S03]  /*1e2e0*/  F2FP.F16.F32.PACK_AB R196, R153, R196 ;  /* 0x000000c499c4723e */ /* 0x002fc600000000ff */
[----:B------:R-:W-:-:S04]  /*1e2f0*/  FADD.FTZ R15, R153, R15 ;  /* 0x0000000f990f7221 */ /* 0x000fc80000010000 */
[----:B--2---:R-:W-:Y:S01]  /*1e300*/  FADD.FTZ R15, R198, R15 ;  /* 0x0000000fc60f7221 */ /* 0x004fe20000010000 */
[----:B0-----:R-:W-:-:S03]  /*1e310*/  F2FP.F16.F32.PACK_AB R198, R156, R198 ;  /* 0x000000c69cc6723e */ /* 0x001fc600000000ff */
[----:B------:R-:W-:Y:S01]  /*1e320*/  FADD.FTZ R15, R156, R15 ;  /* 0x0000000f9c0f7221 */ /* 0x000fe20000010000 */
[----:B------:R-:W-:Y:S02]  /*1e330*/  WARPGROUP.DEPBAR.LE gsb0, 0x0 ;  /* 0x00008000000079c5 */ /* 0x000fe40000010000 */
[-CC-:B------:R-:W-:Y:S01]  /*1e340*/  FFMA.FTZ R194, R170, R3.reuse, -R186.reuse ;  /* 0x00000003aac27223 */ /* 0x180fe200000108ba */
[-C--:B------:R-:W-:Y:S01]  /*1e350*/  FMUL.FTZ R170, R4, R3.reuse ;  /* 0x0000000304aa7220 */ /* 0x080fe20000410000 */
[----:B------:R0:W-:Y:S01]  /*1e360*/  @!P1 SYNCS.ARRIVE.TRANS64.RED.A1T0 RZ, [R11+URZ], RZ ;  /* 0x000000ff0bff99a7 */ /* 0x0001e2000810043f */
[----:B------:R-:W-:-:S03]  /*1e370*/  FFMA.FTZ R192, R180, R3, -R186 ;  /* 0x00000003b4c07223 */ /* 0x000fc600000108ba */
[----:B------:R-:W-:Y:S01]  /*1e380*/  FSEL R170, R170, RZ, P4 ;  /* 0x000000ffaaaa7208 */ /* 0x000fe20002000000 */
[----:B------:R-:W-:Y:S01]  /*1e390*/  MUFU.EX2 R194, R194 ;  /* 0x000000c200c27308 */ /* 0x000fe20000000800 */
[----:B------:R1:W-:Y:S03]  /*1e3a0*/  @!P1 SYNCS.ARRIVE.TRANS64.RED.A1T0 RZ, [R9+URZ], RZ ;  /* 0x000000ff09ff99a7 */ /* 0x0003e6000810043f */
[-CC-:B------:R-:W-:Y:S01]  /*1e3b0*/  FFMA.FTZ R209, R2, R3.reuse, -R170.reuse ;  /* 0x0000000302d17223 */ /* 0x180fe200000108aa */
[----:B------:R-:W-:Y:S01]  /*1e3c0*/  FSEL R2, R4, RZ, P4 ;  /* 0x000000ff04027208 */ /* 0x000fe20002000000 */
[-CC-:B------:R-:W-:Y:S01]  /*1e3d0*/  FFMA.FTZ R172, R185, R3.reuse, -R170.reuse ;  /* 0x00000003b9ac7223 */ /* 0x180fe200000108aa */
[-CC-:B------:R-:W-:Y:S01]  /*1e3e0*/  FFMA.FTZ R211, R10, R3.reuse, -R170.reuse ;  /* 0x000000030ad37223 */ /* 0x180fe200000108aa */
[-CC-:B------:R-:W-:Y:S01]  /*1e3f0*/  FFMA.FTZ R173, R12, R3.reuse, -R170.reuse ;  /* 0x000000030cad7223 */ /* 0x180fe200000108aa */
[-C--:B------:R-:W-:Y:S01]  /*1e400*/  FFMA.FTZ R205, R13, R3.reuse, -R170 ;  /* 0x000000030dcd7223 */ /* 0x080fe200000108aa */
[----:B------:R-:W-:Y:S01]  /*1e410*/  FADD.FTZ R2, -R2, R6 ;  /* 0x0000000602027221 */ /* 0x000fe20000010100 */
[----:B------:R-:W-:Y:S01]  /*1e420*/  MUFU.EX2 R209, R209 ;  /* 0x000000d100d17308 */ /* 0x000fe20000000800 */
[-CC-:B------:R-:W-:Y:S01]  /*1e430*/  FFMA.FTZ R10, R20, R3.reuse, -R170.reuse ;  /* 0x00000003140a7223 */ /* 0x180fe200000108aa */
[-CC-:B------:R-:W-:Y:S01]  /*1e440*/  FFMA.FTZ R207, R21, R3.reuse, -R170.reuse ;  /* 0x0000000315cf7223 */ /* 0x180fe200000108aa */
[-C--:B------:R-:W-:Y:S01]  /*1e450*/  FMUL.FTZ R2, R2, R3.reuse ;  /* 0x0000000302027220 */ /* 0x080fe20000410000 */
        /* <DEDUP_REMOVED lines=9> */
[-CC-:B0-----:R-:W-:Y:S01]  /*1e4f0*/  FFMA.FTZ R11, R166, R3.reuse, -R170.reuse ;  /* 0x00000003a60b7223 */ /* 0x181fe200000108aa */
[-CC-:B------:R-:W-:Y:S01]  /*1e500*/  FFMA.FTZ R193, R154, R3.reuse, -R170.reuse ;  /* 0x000000039ac17223 */ /* 0x180fe200000108aa */
[-CC-:B------:R-:W-:Y:S01]  /*1e510*/  FFMA.FTZ R164, R164, R3.reuse, -R170.reuse ;  /* 0x00000003a4a47223 */ /* 0x180fe200000108aa */
[----:B------:R-:W0:Y:S01]  /*1e520*/  MUFU.EX2 R2, R2 ;  /* 0x0000000200027308 */ /* 0x000e220000000800 */
[-CC-:B------:R-:W-:Y:S01]  /*1e530*/  FFMA.FTZ R167, R167, R3.reuse, -R170.reuse ;  /* 0x00000003a7a77223 */ /* 0x180fe200000108aa */
[----:B------:R-:W-:-:S06]  /*1e540*/  FFMA.FTZ R169, R169, R3, -R170 ;  /* 0x00000003a9a97223 */ /* 0x000fcc00000108aa */
[----:B------:R-:W2:Y:S08]  /*1e550*/  MUFU.EX2 R211, R211 ;  /* 0x000000d300d37308 */ /* 0x000eb00000000800 */
[----:B------:R-:W3:Y:S01]  /*1e560*/  MUFU.EX2 R173, R173 ;  /* 0x000000ad00ad7308 */ /* 0x000ee20000000800 */
[----:B0-----:R-:W-:Y:S01]  /*1e570*/  FFMA.FTZ R14, R2, R14, R209 ;  /* 0x0000000e020e7223 */ /* 0x001fe200000100d1 */
[----:B------:R-:W-:-:S03]  /*1e580*/  F2FP.F16.F32.PACK_AB R209, R172, R209 ;  /* 0x000000d1acd1723e */ /* 0x000fc600000000ff */
[----:B------:R-:W-:-:S03]  /*1e590*/  FADD.FTZ R14, R172, R14 ;  /* 0x0000000eac0e7221 */ /* 0x000fc60000010000 */
[----:B------:R-:W0:Y:S01]  /*1e5a0*/  MUFU.EX2 R205, R205 ;  /* 0x000000cd00cd7308 */ /* 0x000e220000000800 */
[----:B--2---:R-:W-:-:S07]  /*1e5b0*/  FADD.FTZ R14, R211, R14 ;  /* 0x0000000ed30e7221 */ /* 0x004fce0000010000 */
[----:B------:R-:W2:Y:S01]  /*1e5c0*/  MUFU.EX2 R10, R10 ;  /* 0x0000000a000a7308 */ /* 0x000ea20000000800 */
[C---:B---3--:R-:W-:Y:S01]  /*1e5d0*/  FADD.FTZ R14, R173.reuse, R14 ;  /* 0x0000000ead0e7221 */ /* 0x048fe20000010000 */
[----:B------:R-:W-:-:S06]  /*1e5e0*/  F2FP.F16.F32.PACK_AB R211, R173, R211 ;  /* 0x000000d3add3723e */ /* 0x000fcc00000000ff */
[----:B------:R-:W3:Y:S01]  /*1e5f0*/  MUFU.EX2 R207, R207 ;  /* 0x000000cf00cf7308 */ /* 0x000ee20000000800 */
[----:B0-----:R-:W-:-:S07]  /*1e600*/  FADD.FTZ R14, R205, R14 ;  /* 0x0000000ecd0e7221 */ /* 0x001fce0000010000 */
[----:B------:R-:W0:Y:S01]  /*1e610*/  MUFU.EX2 R12, R12 ;  /* 0x0000000c000c7308 */ /* 0x000e220000000800 */
[C---:B--2---:R-:W-:Y:S01]  /*1e620*/  FADD.FTZ R14, R10.reuse, R14 ;  /* 0x0000000e0a0e7221 */ /* 0x044fe20000010000 */
[----:B------:R-:W-:Y:S01]  /*1e630*/  F2FP.F16.F32.PACK_AB R205, R10, R205 ;  /* 0x000000cd0acd723e */ /* 0x000fe200000000ff */
[----:B------:R-:W-:-:S05]  /*1e640*/  IMAD.MOV.U32 R10, RZ, RZ, R217 ;  /* 0x000000ffff0a7224 */ /* 0x000fca00078e00d9 */
[----:B------:R-:W2:Y:S01]  /*1e650*/  MUFU.EX2 R201, R201 ;  /* 0x000000c900c97308 */ /* 0x000ea20000000800 */
[----:B---3--:R-:W-:-:S07]  /*1e660*/  FADD.FTZ R14, R207, R14 ;  /* 0x0000000ecf0e7221 */ /* 0x008fce0000010000 */
[----:B------:R-:W3:Y:S01]  /*1e670*/  MUFU.EX2 R7, R171 ;  /* 0x000000ab00077308 */ /* 0x000ee20000000800 */
[C---:B0-----:R-:W-:Y:S01]  /*1e680*/  FADD.FTZ R14, R12.reuse, R14 ;  /* 0x0000000e0c0e7221 */ /* 0x041fe20000010000 */
[----:B------:R-:W-:-:S06]  /*1e690*/  F2FP.F16.F32.PACK_AB R207, R12, R207 ;  /* 0x000000cf0ccf723e */ /* 0x000fcc00000000ff */
[----:B------:R-:W0:Y:S01]  /*1e6a0*/  MUFU.EX2 R203, R203 ;  /* 0x000000cb00cb7308 */ /* 0x000e220000000800 */
[----:B--2---:R-:W-:-:S07]  /*1e6b0*/  FADD.FTZ R14, R201, R14 ;  /* 0x0000000ec90e7221 */ /* 0x004fce0000010000 */
[----:B------:R-:W2:Y:S01]  /*1e6c0*/  MUFU.EX2 R6, R6 ;  /* 0x0000000600067308 */ /* 0x000ea20000000800 */
[C---:B---3--:R-:W-:Y:S01]  /*1e6d0*/  FADD.FTZ R14, R7.reuse, R14 ;  /* 0x0000000e070e7221 */ /* 0x048fe20000010000 */
[----:B------:R-:W-:Y:S02]  /*1e6e0*/  F2FP.F16.F32.PACK_AB R201, R7, R201 ;  /* 0x000000c907c9723e */ /* 0x000fe400000000ff */
[----:B------:R-:W-:-:S04]  /*1e6f0*/  MOV R7, R5 ;  /* 0x0000000500077202 */ /* 0x000fc80000000f00 */
[----:B------:R-:W3:Y:S01]  /*1e700*/  MUFU.EX2 R197, R197 ;  /* 0x000000c500c57308 */ /* 0x000ee20000000800 */
[----:B0-----:R-:W-:-:S07]  /*1e710*/  FADD.FTZ R14, R203, R14 ;  /* 0x0000000ecb0e7221 */ /* 0x001fce0000010000 */
[----:B-1----:R-:W0:Y:S01]  /*1e720*/  MUFU.EX2 R9, R163 ;  /* 0x000000a300097308 */ /* 0x002e220000000800 */
[C---:B--2---:R-:W-:Y:S01]  /*1e730*/  FADD.FTZ R14, R6.reuse, R14 ;  /* 0x0000000e060e7221 */ /* 0x044fe20000010000 */
[----:B------:R-:W-:Y:S01]  /*1e740*/  F2FP.F16.F32.PACK_AB R203, R6, R203 ;  /* 0x000000cb06cb723e */ /* 0x000fe200000000ff */
[----:B------:R-:W-:-:S05]  /*1e750*/  IMAD.MOV.U32 R6, RZ, RZ, R4 ;  /* 0x000000ffff067224 */ /* 0x000fca00078e0004 */
[----:B------:R-:W1:Y:S01]  /*1e760*/  MUFU.EX2 R199, R199 ;  /* 0x000000c700c77308 */ /* 0x000e620000000800 */
[----:B---3--:R-:W-:-:S07]  /*1e770*/  FADD.FTZ R14, R197, R14 ;  /* 0x0000000ec50e7221 */ /* 0x008fce0000010000 */
[----:B------:R-:W2:Y:S01]  /*1e780*/  MUFU.EX2 R11, R11 ;  /* 0x0000000b000b7308 */ /* 0x000ea20000000800 */
[C---:B0-----:R-:W-:Y:S01]  /*1e790*/  FADD.FTZ R14, R9.reuse, R14 ;  /* 0x0000000e090e7221 */ /* 0x041fe20000010000 */
[----:B------:R-:W-:Y:S01]  /*1e7a0*/  F2FP.F16.F32.PACK_AB R197, R9, R197 ;  /* 0x000000c509c5723e */ /* 0x000fe200000000ff */
[----:B------:R-:W-:-:S05]  /*1e7b0*/  IMAD.MOV.U32 R9, RZ, RZ, R218 ;  /* 0x000000ffff097224 */ /* 0x000fca00078e00da */
[----:B------:R-:W0:Y:S01]  /*1e7c0*/  MUFU.EX2 R192, R192 ;  /* 0x000000c000c07308 */ /* 0x000e220000000800 */
[----:B-1----:R-:W-:-:S07]  /*1e7d0*/  FADD.FTZ R14, R199, R14 ;  /* 0x0000000ec70e7221 */ /* 0x002fce0000010000 */
[----:B------:R-:W1:Y:S01]  /*1e7e0*/  MUFU.EX2 R193, R193 ;  /* 0x000000c100c17308 */ /* 0x000e620000000800 */
[C---:B--2---:R-:W-:Y:S01]  /*1e7f0*/  FADD.FTZ R14, R11.reuse, R14 ;  /* 0x0000000e0b0e7221 */ /* 0x044fe20000010000 */
[----:B------:R-:W-:-:S06]  /*1e800*/  F2FP.F16.F32.PACK_AB R199, R11, R199 ;  /* 0x000000c70bc7723e */ /* 0x000fcc00000000ff */
[----:B------:R-:W2:Y:S01]  /*1e810*/  MUFU.EX2 R164, R164 ;  /* 0x000000a400a47308 */ /* 0x000ea20000000800 */
[----:B0-----:R-:W-:Y:S01]  /*1e820*/  FADD.FTZ R15, R192, R15 ;  /* 0x0000000fc00f7221 */ /* 0x001fe20000010000 */
[----:B------:R-:W-:-:S03]  /*1e830*/  F2FP.F16.F32.PACK_AB R192, R157, R192 ;  /* 0x000000c09dc0723e */ /* 0x000fc600000000ff */
[----:B------:R-:W-:-:S03]  /*1e840*/  FADD.FTZ R15, R157, R15 ;  /* 0x0000000f9d0f7221 */ /* 0x000fc60000010000 */
[----:B------:R-:W0:Y:S01]  /*1e850*/  MUFU.EX2 R167, R167 ;  /* 0x000000a700a77308 */ /* 0x000e220000000800 */
[----:B-1----:R-:W-:Y:S01]  /*1e860*/  FADD.FTZ R14, R193, R14 ;  /* 0x0000000ec10e7221 */ /* 0x002fe20000010000 */
[----:B------:R-:W-:Y:S01]  /*1e870*/  FADD.FTZ R15, R194, R15 ;  /* 0x0000000fc20f7221 */ /* 0x000fe20000010000 */
[----:B------:R-:W-:-:S03]  /*1e880*/  F2FP.F16.F32.PACK_AB R194, R165, R194 ;  /* 0x000000c2a5c2723e */ /* 0x000fc600000000ff */
[----:B------:R-:W-:Y:S02]  /*1e890*/  FADD.FTZ R15, R165, R15 ;  /* 0x0000000fa50f7221 */ /* 0x000fe40000010000 */
[----:B------:R-:W1:Y:S01]  /*1e8a0*/  MUFU.EX2 R169, R169 ;  /* 0x000000a900a97308 */ /* 0x000e620000000800 */
[C---:B--2---:R-:W-:Y:S01]  /*1e8b0*/  FADD.FTZ R14, R164.reuse, R14 ;  /* 0x0000000ea40e7221 */ /* 0x044fe20000010000 */
[----:B------:R-:W-:-:S03]  /*1e8c0*/  F2FP.F16.F32.PACK_AB R193, R164, R193 ;  /* 0x000000c1a4c1723e */ /* 0x000fc600000000ff */
[----:B0-----:R-:W-:-:S04]  /*1e8d0*/  FADD.FTZ R14, R167, R14 ;  /* 0x0000000ea70e7221 */ /* 0x001fc80000010000 */
[C---:B-1----:R-:W-:Y:S01]  /*1e8e0*/  FADD.FTZ R14, R169.reuse, R14 ;  /* 0x0000000ea90e7221 */ /* 0x042fe20000010000 */
[----:B------:R-:W-:Y:S01]  /*1e8f0*/  F2FP.F16.F32.PACK_AB R195, R169, R167 ;  /* 0x000000a7a9c3723e */ /* 0x000fe200000000ff */
[----:B------:R-:W-:Y:S06]  /*1e900*/  @P3 BRA `(.L_x_3084) ;  /* 0xffffffac001c3947 */ /* 0x000fec000383ffff */
[----:B------:R-:W-:Y:S05]  /*1e910*/  BSYNC B1 ;  /* 0x0000000000017941 */ /* 0x000fea0003800000 */
.L_x_3073:
[----:B------:R-:W-:Y:S05]  /*1e920*/  BSYNC B0 ;  /* 0x0000000000007941 */ /* 0x000fea0003800000 */
.L_x_3072:
[----:B------:R-:W-:Y:S01]  /*1e930*/  ISETP.GE.AND P2, PT, R8, RZ, PT ;  /* 0x000000ff0800720c */ /* 0x000fe20003f46270 */
[----:B------:R-:W-:-:S12]  /*1e940*/  BSSY B0, `(.L_x_3085) ;  /* 0x00004dd000007945 */ /* 0x000fd80003800000 */
[----:B------:R-:W-:Y:S05]  /*1e950*/  @!P2 BRA `(.L_x_3086) ;  /* 0x0000004c006ca947 */ /* 0x000fea0003800000 */
[----:B------:R-:W-:Y:S01]  /*1e960*/  IMAD.MOV.U32 R6, RZ, RZ, R4 ;  /* 0x000000ffff067224 */ /* 0x000fe200078e0004 */
[----:B------:R-:W-:Y:S01]  /*1e970*/  MOV R10, R217 ;  /* 0x000000d9000a7202 */ /* 0x000fe20000000f00 */
[----:B------:R-:W-:Y:S02]  /*1e980*/  IMAD.MOV.U32 R7, RZ, RZ, R5 ;  /* 0x000000ffff077224 */ /* 0x000fe400078e0005 */
[----:B------:R-:W-:-:S07]  /*1e990*/  IMAD.MOV.U32 R9, RZ, RZ, R218 ;  /* 0x000000ffff097224 */ /* 0x000fce00078e00da */
.L_x_3097:
        /* <DEDUP_REMOVED lines=8> */
.L_x_3087:
[----:B------:R-:W-:Y:S01]  /*1ea20*/  IMAD R3, R217, 0x8, R16 ;  /* 0x00000008d9037824 */ /* 0x000fe200078e0210 */
[----:B------:R-:W-:-:S04]  /*1ea30*/  SHF.L.U32 R12, R218, 0x1f, RZ ;  /* 0x0000001fda0c7819 */ /* 0x000fc800000006ff */
[----:B------:R0:W1:Y:S01]  /*1ea40*/  SYNCS.PHASECHK.TRANS64.TRYWAIT P2, [R3+URZ+0x38830], R12 ;  /* 0x0388300c030075a7 */ /* 0x000062000804017f */
[----:B------:R-:W-:Y:S05]  /*1ea50*/  @!P0 BRA `(.L_x_3088) ;  /* 0x0000000000048947 */ /* 0x000fea0003800000 */
[----:B------:R-:W-:Y:S01]  /*1ea60*/  BPT.TRAP 0x1 ;  /* 0x000000040000795c */ /* 0x000fe20000300000 */
.L_x_3088:
[----:B------:R-:W-:Y:S01]  /*1ea70*/  IMAD R4, R217, 0xa00, R222 ;  /* 0x00000a00d9047824 */ /* 0x000fe200078e02de */
[----:B------:R-:W-:Y:S01]  /*1ea80*/  BSSY B1, `(.L_x_3089) ;  /* 0x0000006000017945 */ /* 0x000fe20003800000 */
[----:B------:R-:W-:-:S03]  /*1ea90*/  IMAD.MOV.U32 R5, RZ, RZ, 0x40000040 ;  /* 0x40000040ff057424 */ /* 0x000fc600078e00ff */
[----:B------:R-:W-:Y:S01]  /*1eaa0*/  IADD3 R152, R4, 0x80, RZ ;  /* 0x0000008004987810 */ /* 0x000fe20007ffe0ff */
[----:B-1----:R-:W-:Y:S06]  /*1eab0*/  @P2 BRA `(.L_x_3090) ;  /* 0x0000000000082947 */ /* 0x002fec0003800000 */
[----:B------:R-:W1:Y:S02]  /*1eac0*/  SYNCS.PHASECHK.TRANS64.TRYWAIT P2, [R3+URZ+0x38830], R12 ;  /* 0x0388300c030075a7 */ /* 0x000e64000804017f */
[----:B-1----:R-:W-:Y:S05]  /*1ead0*/  @!P2 BRA `(.L_x_3091) ;  /* 0x0000013000a0a947 */ /* 0x002fea0003800000 */
.L_x_3090:
[----:B------:R-:W-:Y:S05]  /*1eae0*/  BSYNC B1 ;  /* 0x0000000000017941 */ /* 0x000fea0003800000 */
.L_x_3089:
[----:B------:R-:W2:Y:S04]  /*1eaf0*/  LDL.64 R154, [R1+0x48] ;  /* 0x00004800019a7983 */ /* 0x000ea80000100a00 */
[----:B------:R-:W3:Y:S01]  /*1eb00*/  LDL.64 R156, [R1+0x50] ;  /* 0x00005000019c7983 */ /* 0x000ee20000100a00 */
[----:B------:R-:W-:Y:S02]  /*1eb10*/  R2UR UR18, R4 ;  /* 0x00000000041272ca */ /* 0x000fe400000e0000 */
[----:B------:R-:W-:Y:S01]  /*1eb20*/  R2UR UR19, R5 ;  /* 0x00000000051372ca */ /* 0x000fe200000e0000 */
[----:B------:R-:W-:Y:S01]  /*1eb30*/  WARPGROUP.ARRIVE ;  /* 0x00000000000079c5 */ /* 0x000fe20000000000 */
[----:B------:R-:W-:Y:S02]  /*1eb40*/  MOV R153, 0x40000040 ;  /* 0x4000004000997802 */ /* 0x000fe40000000f00 */
[----:B------:R-:W-:-:S02]  /*1eb50*/  R2UR UR6, R152 ;  /* 0x00000000980672ca */ /* 0x000fc400000e0000 */
[----:B------:R-:W-:Y:S01]  /*1eb60*/  R2UR UR7, R153 ;  /* 0x00000000990772ca */ /* 0x000fe200000e0000 */
[----:B01----:R-:W-:Y:S02]  /*1eb70*/  VIADD R12, R4, 0x100 ;  /* 0x00000100040c7836 */ /* 0x003fe40000000000 */
[----:B------:R-:W-:-:S03]  /*1eb80*/  IMAD.MOV.U32 R13, RZ, RZ, 0x40000040 ;  /* 0x40000040ff0d7424 */ /* 0x000fc600078e00ff */
        /* <DEDUP_REMOVED lines=30> */
[----:B------:R-:W-:Y:S01]  /*1ed70*/  IMAD.MOV.U32 R13, RZ, RZ, 0x40000040 ;  /* 0x40000040ff0d7424 */ /* 0x000fe200078e00ff */
[----:B------:R-:W-:Y:S01]  /*1ed80*/  R2UR UR18, R12 ;  /* 0x000000000c1272ca */ /* 0x000fe200000e0000 */
[----:B------:R-:W-:Y:S02]  /*1ed90*/  VIADD R152, R4, 0x82 ;  /* 0x0000008204987836 */ /* 0x000fe40000000000 */
[----:B------:R-:W-:Y:S01]  /*1eda0*/  IMAD.MOV.U32 R153, RZ, RZ, 0x40000040 ;  /* 0x40000040ff997424 */ /* 0x000fe200078e00ff */
[----:B------:R-:W-:Y:S02]  /*1edb0*/  R2UR UR19, R13 ;  /* 0x000000000d1372ca */ /* 0x000fe400000e0000 */
[----:B------:R-:W-:Y:S02]  /*1edc0*/  R2UR UR22, R152 ;  /* 0x00000000981672ca */ /* 0x000fe400000e0000 */
[----:B------:R-:W-:Y:S01]  /*1edd0*/  R2UR UR23, R153 ;  /* 0x00000000991772ca */ /* 0x000fe200000e0000 */
[----:B------:R-:W-:Y:S01]  /*1ede0*/  UMOV UR16, UR20 ;  /* 0x0000001400107c82 */ /* 0x000fe20008000000 */
[----:B------:R-:W-:Y:S01]  /*1edf0*/  UMOV UR17, UR21 ;  /* 0x0000001500117c82 */ /* 0x000fe20008000000 */
[----:B------:R-:W-:-:S02]  /*1ee00*/  WARPGROUP.DEPBAR.LE gsb0, 0x0 ;  /* 0x00008000000079c5 */ /* 0x000fc40000010000 */
[----:B--2---:R-:W-:Y:S02]  /*1ee10*/  R2UR UR26, R154 ;  /* 0x000000009a1a72ca */ /* 0x004fe400000e0000 */
[----:B------:R-:W-:Y:S02]  /*1ee20*/  R2UR UR27, R155 ;  /* 0x000000009b1b72ca */ /* 0x000fe400000e0000 */
[----:B------:R-:W-:-:S06]  /*1ee30*/  WARPGROUP.ARRIVE ;  /* 0x00000000000079c5 */ /* 0x000fcc0000000000 */
[----:B------:R-:W-:Y:S01]  /*1ee40*/  HGMMA.64x16x16.F32 R152, gdesc[UR16], RZ, !UPT, gsb0 ;  /* 0x00200000109879f0 */ /* 0x000fe2000c0008ff */
[----:B------:R-:W-:Y:S02]  /*1ee50*/  IADD3 R20, R4, 0x2, RZ ;  /* 0x0000000204147810 */ /* 0x000fe40007ffe0ff */
[----:B------:R-:W-:Y:S02]  /*1ee60*/  MOV R21, 0x40000040 ;  /* 0x4000004000157802 */ /* 0x000fe40000000f00 */
[----:B------:R-:W-:Y:S02]  /*1ee70*/  R2UR UR6, R20 ;  /* 0x00000000140672ca */ /* 0x000fe400000e0000 */
[----:B------:R-:W-:Y:S01]  /*1ee80*/  R2UR UR7, R21 ;  /* 0x00000000150772ca */ /* 0x000fe200000e0000 */
[----:B------:R-:W-:Y:S01]  /*1ee90*/  UMOV UR4, UR24 ;  /* 0x0000001800047c82 */ /* 0x000fe20008000000 */
[----:B------:R-:W-:Y:S01]  /*1eea0*/  UMOV UR5, UR25 ;  /* 0x0000001900057c82 */ /* 0x000fe20008000000 */
[----:B------:R-:W-:Y:S01]  /*1eeb0*/  UMOV UR20, UR24 ;  /* 0x0000001800147c82 */ /* 0x000fe20008000000 */
[----:B------:R-:W-:Y:S01]  /*1eec0*/  UMOV UR21, UR25 ;  /* 0x0000001900157c82 */ /* 0x000fe20008000000 */
[----:B------:R-:W-:-:S02]  /*1eed0*/  VIADD R12, R4, 0x102 ;  /* 0x00000102040c7836 */ /* 0x000fc40000000000 */
[----:B------:R-:W-:Y:S01]  /*1eee0*/  IMAD.MOV.U32 R13, RZ, RZ, 0x40000040 ;  /* 0x40000040ff0d7424 */ /* 0x000fe200078e00ff */
[----:B------:R-:W-:Y:S01]  /*1eef0*/  UMOV UR8, UR24 ;  /* 0x0000001800087c82 */ /* 0x000fe20008000000 */
[----:B------:R-:W-:Y:S01]  /*1ef00*/  UMOV UR9, UR25 ;  /* 0x0000001900097c82 */ /* 0x000fe20008000000 */
[----:B------:R-:W-:Y:S02]  /*1ef10*/  WARPGROUP.DEPBAR.LE gsb0, 0x0 ;  /* 0x00008000000079c5 */ /* 0x000fe40000010000 */
[----:B------:R-:W-:Y:S01]  /*1ef20*/  WARPGROUP.ARRIVE ;  /* 0x00000000000079c5 */ /* 0x000fe20000000000 */
[----:B------:R-:W-:Y:S01]  /*1ef30*/  UMOV UR12, UR24 ;  /* 0x00000018000c7c82 */ /* 0x000fe20008000000 */
[----:B------:R-:W-:Y:S01]  /*1ef40*/  UMOV UR13, UR25 ;  /* 0x00000019000d7c82 */ /* 0x000fe20008000000 */
[----:B------:R-:W-:Y:S01]  /*1ef50*/  UMOV UR16, UR24 ;  /* 0x0000001800107c82 */ /* 0x000fe20008000000 */
[----:B------:R-:W-:Y:S01]  /*1ef60*/  UMOV UR17, UR25 ;  /* 0x0000001900117c82 */ /* 0x000fe20008000000 */
[----:B------:R-:W2:Y:S01]  /*1ef70*/  LDL.64 R20, [R1+0x38] ;  /* 0x0000380001147983 */ /* 0x000ea20000100a00 */
[----:B------:R-:W-:Y:S03]  /*1ef80*/  HGMMA.64x16x16.F32 R184, gdesc[UR4], R184, gsb0 ;  /* 0x0020000004b879f0 */ /* 0x000fe600080008b8 */
[----:B------:R-:W-:-:S02]  /*1ef90*/  WARPGROUP.DEPBAR.LE gsb0, 0x0 ;  /* 0x00008000000079c5 */ /* 0x000fc40000010000 */
        /* <DEDUP_REMOVED lines=8> */
[----:B------:R-:W-:Y:S02]  /*1f020*/  MOV R13, 0x40000040 ;  /* 0x40000040000d7802 */ /* 0x000fe40000000f00 */
        /* <DEDUP_REMOVED lines=204> */
[----:B------:R-:W-:Y:S01]  /*1fcf0*/  VIADD R12, R4, 0x284 ;  /* 0x00000284040c7836 */ /* 0x000fe20000000000 */
[----:B------:R-:W-:-:S04]  /*1fd00*/  MOV R13, 0x40000040 ;  /* 0x40000040000d7802 */ /* 0x000fc80000000f00 */
        /* <DEDUP_REMOVED lines=587> */
.L_x_3092:
[----:B------:R-:W-:Y:S01]  /*221c0*/  SHF.L.U32 R0, R9, 0x1f, RZ ;  /* 0x0000001f09007819 */ /* 0x000fe200000006ff */
[----:B------:R-:W-:-:S04]  /*221d0*/  IMAD R9, R10, 0x8, R16 ;  /* 0x000000080a097824 */ /* 0x000fc800078e0210 */
[----:B------:R0:W1:Y:S01]  /*221e0*/  SYNCS.PHASECHK.TRANS64.TRYWAIT P2, [R9+URZ+0x38850], R0 ;  /* 0x03885000090075a7 */ /* 0x000062000804017f */
[----:B------:R-:W-:Y:S05]  /*221f0*/  @!P0 BRA `(.L_x_3093) ;  /* 0x0000000000048947 */ /* 0x000fea0003800000 */
[----:B------:R-:W-:Y:S01]  /*22200*/  BPT.TRAP 0x1 ;  /* 0x000000040000795c */ /* 0x000fe20000300000 */
.L_x_3093:
[----:B------:R-:W-:Y:S04]  /*22210*/  BSSY B1, `(.L_x_3094) ;  /* 0x0000004000017945 */ /* 0x000fe80003800000 */
[----:B-1----:R-:W-:Y:S05]  /*22220*/  @P2 BRA `(.L_x_3095) ;  /* 0x0000000000082947 */ /* 0x002fea0003800000 */
[----:B------:R-:W1:Y:S02]  /*22230*/  SYNCS.PHASECHK.TRANS64.TRYWAIT P2, [R9+URZ+0x38850], R0 ;  /* 0x03885000090075a7 */ /* 0x000e64000804017f */
[----:B-1----:R-:W-:Y:S05]  /*22240*/  @!P2 BRA `(.L_x_3096) ;  /* 0x000000f800d8a947 */ /* 0x002fea0003800000 */
.L_x_3095:
[----:B------:R-:W-:Y:S05]  /*22250*/  BSYNC B1 ;  /* 0x0000000000017941 */ /* 0x000fea0003800000 */
.L_x_3094:
[----:B01----:R-:W-:Y:S01]  /*22260*/  IADD3 R0, R16, 0x400, RZ ;  /* 0x0000040010007810 */ /* 0x003fe20007ffe0ff */
[----:B------:R-:W-:Y:S01]  /*22270*/  IMAD.MOV.U32 R3, RZ, RZ, 0x40000040 ;  /* 0x40000040ff037424 */ /* 0x000fe200078e00ff */
[----:B------:R-:W-:Y:S01]  /*22280*/  WARPGROUP.ARRIVE ;  /* 0x00000000000079c5 */ /* 0x000fe20000000000 */
[----:B------:R-:W-:Y:S01]  /*22290*/  IMAD.MOV.U32 R5, RZ, RZ, 0x40000040 ;  /* 0x40000040ff057424 */ /* 0x000fe200078e00ff */
[----:B------:R-:W-:Y:S01]  /*222a0*/  SHF.R.U32.HI R0, RZ, 0x4, R0 ;  /* 0x00000004ff007819 */ /* 0x000fe20000011600 */
[----:B------:R-:W-:Y:S01]  /*222b0*/  FMUL.FTZ R20, R188, UR38 ;  /* 0x00000026bc147c20 */ /* 0x000fe20008410000 */
[----:B------:R-:W-:Y:S01]  /*222c0*/  R2UR UR7, R3 ;  /* 0x00000000030772ca */ /* 0x000fe200000e0000 */
[----:B------:R-:W-:Y:S01]  /*222d0*/  FMUL.FTZ R21, R189, UR38 ;  /* 0x00000026bd157c20 */ /* 0x000fe20008410000 */
[----:B------:R-:W-:Y:S01]  /*222e0*/  LOP3.LUT R0, R0, 0x3fff, RZ, 0xc0, !PT ;  /* 0x00003fff00007812 */ /* 0x000fe200078ec0ff */
[----:B------:R-:W-:Y:S01]  /*222f0*/  FMUL.FTZ R177, R177, UR38 ;  /* 0x00000026b1b17c20 */ /* 0x000fe20008410000 */
[----:B------:R-:W-:Y:S01]  /*22300*/  FMUL.FTZ R180, R180, UR38 ;  /* 0x00000026b4b47c20 */ /* 0x000fe20008410000 */
[----:B------:R-:W-:Y:S01]  /*22310*/  MUFU.TANH R20, R20 ;  /* 0x0000001400147308 */ /* 0x000fe20000002400 */
        /* <DEDUP_REMOVED lines=15> */
[----:B------:R-:W-:Y:S01]  /*22410*/  MUFU.TANH R177, R177 ;  /* 0x000000b100b17308 */ /* 0x000fe20000002400 */
[----:B------:R-:W-:Y:S01]  /*22420*/  FMUL.FTZ R153, R153, UR38 ;  /* 0x0000002699997c20 */ /* 0x000fe20008410000 */
[----:B------:R-:W-:Y:S01]  /*22430*/  FMUL.FTZ R156, R156, UR38 ;  /* 0x000000269c9c7c20 */ /* 0x000fe20008410000 */
[----:B------:R-:W-:-:S02]  /*22440*/  IMAD.MOV.U32 R3, RZ, RZ, 0x40000040 ;  /* 0x40000040ff037424 */ /* 0x000fc400078e00ff */
[----:B------:R-:W-:Y:S01]  /*22450*/  FMUL.FTZ R10, R186, UR38 ;  /* 0x00000026ba0a7c20 */ /* 0x000fe20008410000 */
[----:B------:R-:W-:Y:S01]  /*22460*/  FMUL.FTZ R12, R187, UR38 ;  /* 0x00000026bb0c7c20 */ /* 0x000fe20008410000 */
[----:B------:R-:W-:Y:S01]  /*22470*/  FMUL.FTZ R13, R190, UR38 ;  /* 0x00000026be0d7c20 */ /* 0x000fe20008410000 */
[----:B------:R-:W-:Y:S01]  /*22480*/  FMUL.FTZ R170, R170, UR38 ;  /* 0x00000026aaaa7c20 */ /* 0x000fe20008410000 */
[----:B------:R-:W-:Y:S01]  /*22490*/  HGMMA.64x256x16.F32 R24, R208, gdesc[UR4].tnspB, R24, gsb0 ;  /* 0x43e00004d0187df0 */ /* 0x000fe20008000818 */
[----:B------:R-:W-:Y:S01]  /*224a0*/  R2UR UR6, R4 ;  /* 0x00000000040672ca */ /* 0x000fe200000e0000 */
[----:B------:R-:W-:Y:S01]  /*224b0*/  MUFU.TANH R180, R180 ;  /* 0x000000b400b47308 */ /* 0x000fe20000002400 */
[----:B------:R-:W-:Y:S01]  /*224c0*/  R2UR UR7, R5 ;  /* 0x00000000050772ca */ /* 0x000fe200000e0000 */
[----:B------:R-:W-:Y:S01]  /*224d0*/  IMAD.MOV.U32 R5, RZ, RZ, 0x40000040 ;  /* 0x40000040ff057424 */ /* 0x000fe200078e00ff */
[----:B------:R-:W-:Y:S01]  /*224e0*/  IADD3 R4, R2, 0x100, RZ ;  /* 0x0000010002047810 */ /* 0x000fe20007ffe0ff */
        /* <DEDUP_REMOVED lines=13> */
[----:B------:R-:W-:Y:S01]  /*225c0*/  @!P1 IMAD R11, R11, 0x8, R16 ;  /* 0x000000080b0b9824 */ /* 0x000fe200078e0210 */
[----:B------:R-:W-:Y:S01]  /*225d0*/  ISETP.GT.AND P2, PT, R8, RZ, PT ;  /* 0x000000ff0800720c */ /* 0x000fe20003f44270 */
[----:B------:R-:W-:-:S02]  /*225e0*/  @!P1 VIADD R9, R9, 0x38860 ;  /* 0x0003886009099836 */ /* 0x000fc40000000000 */
[----:B------:R-:W-:Y:S01]  /*225f0*/  VIADD R8, R8, 0xffffffff ;  /* 0xffffffff08087836 */ /* 0x000fe20000000000 */
[----:B------:R-:W-:Y:S02]  /*22600*/  @!P1 IADD3 R11, R11, 0x38840, RZ ;  /* 0x000388400b0b9810 */ /* 0x000fe40007ffe0ff */
        /* <DEDUP_REMOVED lines=45> */
[----:B------:R-:W-:Y:S01]  /*228e0*/  MUFU.TANH R4, R4 ;  /* 0x0000000400047308 */ /* 0x000fe20000002400 */
[----:B------:R-:W-:Y:S01]  /*228f0*/  FMUL.FTZ R182, R157, UR38 ;  /* 0x000000269db67c20 */ /* 0x000fe20008410000 */
[----:B------:R-:W-:-:S06]  /*22900*/  FMUL.FTZ R157, R183, UR38 ;  /* 0x00000026b79d7c20 */ /* 0x000fcc0008410000 */
        /* <DEDUP_REMOVED lines=10> */
[----:B------:R-:W-:Y:S01]  /*229b0*/  FMUL.FTZ R2, R184, UR38 ;  /* 0x00000026b8027c20 */ /* 0x000fe20008410000 */
[----:B------:R-:W-:Y:S01]  /*229c0*/  R2UR UR7, R3 ;  /* 0x00000000030772ca */ /* 0x000fe200000e0000 */
[----:B------:R-:W-:-:S04]  /*229d0*/  FMUL.FTZ R184, R191, UR38 ;  /* 0x00000026bfb87c20 */ /* 0x000fc80008410000 */
[----:B------:R-:W0:Y:S08]  /*229e0*/  MUFU.TANH R2, R2 ;  /* 0x0000000200027308 */ /* 0x000e300000002400 */
[----:B------:R-:W1:Y:S01]  /*229f0*/  MUFU.TANH R184, R184 ;  /* 0x000000b800b87308 */ /* 0x000e620000002400 */
        /* <DEDUP_REMOVED lines=21> */
[----:B0-----:R-:W-:Y:S02]  /*22b50*/  FMNMX.FTZ R3, R0, R3, !PT ;  /* 0x0000000300037209 */ /* 0x001fe40007810000 */
[----:B------:R-:W-:-:S03]  /*22b60*/  FMNMX.FTZ R0, R10, R6, !PT ;  /* 0x000000060a007209 */ /* 0x000fc60007810000 */
[----:B------:R-:W0:Y:S01]  /*22b70*/  SHFL.BFLY PT, R5, R3, 0x1, 0x1f ;  /* 0x0c201f0003057f89 */ /* 0x000e2200000e0000 */
[----:B------:R-:W-:-:S04]  /*22b80*/  FMNMX.FTZ R183, R12, R0, !PT ;  /* 0x000000000cb77209 */ /* 0x000fc80007810000 */
[----:B------:R-:W-:-:S04]  /*22b90*/  FMNMX.FTZ R183, R13, R183, !PT ;  /* 0x000000b70db77209 */ /* 0x000fc80007810000 */
[----:B-1----:R-:W-:-:S04]  /*22ba0*/  FMNMX.FTZ R183, R184, R183, !PT ;  /* 0x000000b7b8b77209 */ /* 0x002fc80007810000 */
[----:B------:R-:W-:-:S04]  /*22bb0*/  FMNMX.FTZ R183, R176, R183, !PT ;  /* 0x000000b7b0b77209 */ /* 0x000fc80007810000 */
[----:B------:R-:W-:Y:S02]  /*22bc0*/  FMNMX.FTZ R183, R178, R183, !PT ;  /* 0x000000b7b2b77209 */ /* 0x000fe40007810000 */
[----:B0-----:R-:W-:Y:S01]  /*22bd0*/  FMNMX.FTZ R5, R3, R5, !PT ;  /* 0x0000000503057209 */ /* 0x001fe20007810000 */
[----:B------:R-:W-:-:S04]  /*22be0*/  IMAD.U32 R3, RZ, RZ, UR42 ;  /* 0x0000002aff037e24 */ /* 0x000fc8000f8e00ff */
[----:B------:R-:W-:-:S04]  /*22bf0*/  FADD.FTZ R7, -R5, R7 ;  /* 0x0000000705077221 */ /* 0x000fc80000010100 */
[-C--:B------:R-:W-:Y:S01]  /*22c00*/  FMUL.FTZ R0, R7, R3.reuse ;  /* 0x0000000307007220 */ /* 0x080fe20000410000 */
[----:B------:R-:W-:-:S04]  /*22c10*/  FMUL.FTZ R7, R5, R3 ;  /* 0x0000000305077220 */ /* 0x000fc80000410000 */
[--C-:B------:R-:W-:Y:S01]  /*22c20*/  FFMA.FTZ R208, R2, R3, -R7.reuse ;  /* 0x0000000302d07223 */ /* 0x100fe20000010807 */
[----:B------:R-:W-:Y:S01]  /*22c30*/  FMNMX.FTZ R2, R179, R183, !PT ;  /* 0x000000b7b3027209 */ /* 0x000fe20007810000 */
[-CC-:B------:R-:W-:Y:S01]  /*22c40*/  FFMA.FTZ R4, R4, R3.reuse, -R7.reuse ;  /* 0x0000000304047223 */ /* 0x180fe20000010807 */
[-CC-:B------:R-:W-:Y:S01]  /*22c50*/  FFMA.FTZ R200, R168, R3.reuse, -R7.reuse ;  /* 0x00000003a8c87223 */ /* 0x180fe20000010807 */
[-CC-:B------:R-:W-:Y:S01]  /*22c60*/  FFMA.FTZ R210, R20, R3.reuse, -R7.reuse ;  /* 0x0000000314d27223 */ /* 0x180fe20000010807 */
[----:B------:R-:W-:Y:S01]  /*22c70*/  FMNMX.FTZ R2, R157, R2, !PT ;  /* 0x000000029d027209 */ /* 0x000fe20007810000 */
[----:B------:R-:W-:Y:S01]  /*22c80*/  MUFU.EX2 R183, R4 ;  /* 0x0000000400b77308 */ /* 0x000fe20000000800 */
[-CC-:B------:R-:W-:Y:S01]  /*22c90*/  FFMA.FTZ R186, R21, R3.reuse, -R7.reuse ;  /* 0x0000000315ba7223 */ /* 0x180fe20000010807 */
[-CC-:B------:R-:W-:Y:S01]  /*22ca0*/  FFMA.FTZ R168, R169, R3.reuse, -R7.reuse ;  /* 0x00000003a9a87223 */ /* 0x180fe20000010807 */
[----:B------:R-:W-:Y:S01]  /*22cb0*/  FMNMX.FTZ R2, R170, R2, !PT ;  /* 0x00000002aa027209 */ /* 0x000fe20007810000 */
[-CC-:B------:R-:W-:Y:S01]  /*22cc0*/  FFMA.FTZ R204, R185, R3.reuse, -R7.reuse ;  /* 0x00000003b9cc7223 */ /* 0x180fe20000010807 */
[-CC-:B------:R-:W-:Y:S01]  /*22cd0*/  FFMA.FTZ R20, R177, R3.reuse, -R7.reuse ;  /* 0x00000003b1147223 */ /* 0x180fe20000010807 */
[-CC-:B------:R-:W-:Y:S01]  /*22ce0*/  FFMA.FTZ R206, R180, R3.reuse, -R7.reuse ;  /* 0x00000003b4ce7223 */ /* 0x180fe20000010807 */
[----:B------:R-:W-:Y:S01]  /*22cf0*/  FMNMX.FTZ R2, R171, R2, !PT ;  /* 0x00000002ab027209 */ /* 0x000fe20007810000 */
[-CC-:B------:R-:W-:Y:S01]  /*22d00*/  FFMA.FTZ R21, R181, R3.reuse, -R7.reuse ;  /* 0x00000003b5157223 */ /* 0x180fe20000010807 */
[-CC-:B------:R-:W-:Y:S01]  /*22d10*/  FFMA.FTZ R202, R172, R3.reuse, -R7.reuse ;  /* 0x00000003acca7223 */ /* 0x180fe20000010807 */
[----:B------:R-:W-:Y:S01]  /*22d20*/  FFMA.FTZ R169, R173, R3, -R7 ;  /* 0x00000003ada97223 */ /* 0x000fe20000010807 */
[----:B------:R-:W-:Y:S01]  /*22d30*/  FMNMX.FTZ R2, R174, R2, !PT ;  /* 0x00000002ae027209 */ /* 0x000fe20007810000 */
[----:B------:R-:W-:Y:S03]  /*22d40*/  MUFU.EX2 R0, R0 ;  /* 0x0000000000007308 */ /* 0x000fe60000000800 */
[----:B------:R-:W-:-:S04]  /*22d50*/  FMNMX.FTZ R2, R175, R2, !PT ;  /* 0x00000002af027209 */ /* 0x000fc80007810000 */
[----:B------:R-:W-:Y:S01]  /*22d60*/  FMNMX.FTZ R2, R162, R2, !PT ;  /* 0x00000002a2027209 */ /* 0x000fe20007810000 */
[----:B------:R-:W0:Y:S03]  /*22d70*/  MUFU.EX2 R208, R208 ;  /* 0x000000d000d07308 */ /* 0x000e260000000800 */
[----:B------:R-:W-:-:S04]  /*22d80*/  FMNMX.FTZ R2, R163, R2, !PT ;  /* 0x00000002a3027209 */ /* 0x000fc80007810000 */
[----:B------:R-:W-:Y:S01]  /*22d90*/  FMNMX.FTZ R2, R166, R2, !PT ;  /* 0x00000002a6027209 */ /* 0x000fe20007810000 */
[----:B------:R-:W1:Y:S03]  /*22da0*/  MUFU.EX2 R210, R210 ;  /* 0x000000d200d27308 */ /* 0x000e660000000800 */
[----:B------:R-:W-:-:S04]  /*22db0*/  FMNMX.FTZ R2, R167, R2, !PT ;  /* 0x00000002a7027209 */ /* 0x000fc80007810000 */
[----:B------:R-:W-:Y:S01]  /*22dc0*/  FMNMX.FTZ R2, R154, R2, !PT ;  /* 0x000000029a027209 */ /* 0x000fe20007810000 */
[----:B------:R-:W2:Y:S01]  /*22dd0*/  MUFU.EX2 R186, R186 ;  /* 0x000000ba00ba7308 */ /* 0x000ea20000000800 */
[----:B0-----:R-:W-:Y:S01]  /*22de0*/  FFMA.FTZ R15, R0, R15, R208 ;  /* 0x0000000f000f7223 */ /* 0x001fe200000100d0 */
[----:B------:R-:W-:Y:S02]  /*22df0*/  F2FP.F16.F32.PACK_AB R208, R183, R208 ;  /* 0x000000d0b7d0723e */ /* 0x000fe400000000ff */
[----:B------:R-:W-:Y:S01]  /*22e00*/  FMNMX.FTZ R2, R155, R2, !PT ;  /* 0x000000029b027209 */ /* 0x000fe20007810000 */
[----:B------:R-:W-:-:S03]  /*22e10*/  FADD.FTZ R15, R183, R15 ;  /* 0x0000000fb70f7221 */ /* 0x000fc60000010000 */
[----:B------:R-:W-:Y:S01]  /*22e20*/  FMNMX.FTZ R2, R158, R2, !PT ;  /* 0x000000029e027209 */ /* 0x000fe20007810000 */
[----:B------:R-:W0:Y:S01]  /*22e30*/  MUFU.EX2 R204, R204 ;  /* 0x000000cc00cc7308 */ /* 0x000e220000000800 */
[----:B-1----:R-:W-:Y:S02]  /*22e40*/  FADD.FTZ R15, R210, R15 ;  /* 0x0000000fd20f7221 */ /* 0x002fe40000010000 */
[----:B------:R-:W-:-:S05]  /*22e50*/  FMNMX.FTZ R2, R159, R2, !PT ;  /* 0x000000029f027209 */ /* 0x000fca0007810000 */
[----:B------:R-:W1:Y:S01]  /*22e60*/  SHFL.BFLY PT, R4, R2, 0x2, 0x1f ;  /* 0x0c401f0002047f89 */ /* 0x000e6200000e0000 */
[----:B------:R-:W3:Y:S01]  /*22e70*/  MUFU.EX2 R20, R20 ;  /* 0x0000001400147308 */ /* 0x000ee20000000800 */
[C---:B--2---:R-:W-:Y:S01]  /*22e80*/  FADD.FTZ R15, R186.reuse, R15 ;  /* 0x0000000fba0f7221 */ /* 0x044fe20000010000 */
[----:B------:R-:W-:-:S06]  /*22e90*/  F2FP.F16.F32.PACK_AB R210, R186, R210 ;  /* 0x000000d2bad2723e */ /* 0x000fcc00000000ff */
[----:B------:R-:W2:Y:S01]  /*22ea0*/  MUFU.EX2 R206, R206 ;  /* 0x000000ce00ce7308 */ /* 0x000ea20000000800 */
[----:B0-----:R-:W-:-:S07]  /*22eb0*/  FADD.FTZ R15, R204, R15 ;  /* 0x0000000fcc0f7221 */ /* 0x001fce0000010000 */
[----:B------:R-:W0:Y:S01]  /*22ec0*/  MUFU.EX2 R21, R21 ;  /* 0x0000001500157308 */ /* 0x000e220000000800 */
[C---:B---3--:R-:W-:Y:S01]  /*22ed0*/  FADD.FTZ R15, R20.reuse, R15 ;  /* 0x0000000f140f7221 */ /* 0x048fe20000010000 */
[----:B------:R-:W-:Y:S02]  /*22ee0*/  F2FP.F16.F32.PACK_AB R204, R20, R204 ;  /* 0x000000cc14cc723e */ /* 0x000fe400000000ff */
[----:B-1----:R-:W-:-:S04]  /*22ef0*/  FMNMX.FTZ R2, R2, R4, !PT ;  /* 0x0000000402027209 */ /* 0x002fc80007810000 */
[----:B------:R-:W1:Y:S01]  /*22f00*/  MUFU.EX2 R200, R200 ;  /* 0x000000c800c87308 */ /* 0x000e620000000800 */
[----:B--2---:R-:W-:Y:S01]  /*22f10*/  FADD.FTZ R15, R206, R15 ;  /* 0x0000000fce0f7221 */ /* 0x004fe20000010000 */
[----:B------:R-:W2:Y:S06]  /*22f20*/  SHFL.BFLY PT, R4, R2, 0x1, 0x1f ;  /* 0x0c201f0002047f89 */ /* 0x000eac00000e0000 */
[----:B------:R-:W3:Y:S01]  /*22f30*/  MUFU.EX2 R168, R168 ;  /* 0x000000a800a87308 */ /* 0x000ee20000000800 */
[C---:B0-----:R-:W-:Y:S01]  /*22f40*/  FADD.FTZ R15, R21.reuse, R15 ;  /* 0x0000000f150f7221 */ /* 0x041fe20000010000 */
[----:B------:R-:W-:Y:S01]  /*22f50*/  F2FP.F16.F32.PACK_AB R206, R21, R206 ;  /* 0x000000ce15ce723e */ /* 0x000fe200000000ff */
[----:B------:R-:W-:-:S02]  /*22f60*/  WARPGROUP.DEPBAR.LE gsb0, 0x0 ;  /* 0x00008000000079c5 */ /* 0x000fc40000010000 */
[----:B------:R-:W-:Y:S01]  /*22f70*/  WARPGROUP.ARRIVE ;  /* 0x00000000000079c5 */ /* 0x000fe20000000000 */
[-CC-:B------:R-:W-:Y:S01]  /*22f80*/  FFMA.FTZ R196, R160, R3.reuse, -R7.reuse ;  /* 0x00000003a0c47223 */ /* 0x180fe20000010807 */
[-CC-:B------:R-:W-:Y:S01]  /*22f90*/  FFMA.FTZ R160, R161, R3.reuse, -R7.reuse ;  /* 0x00000003a1a07223 */ /* 0x180fe20000010807 */
[-CC-:B------:R-:W-:Y:S01]  /*22fa0*/  FFMA.FTZ R198, R164, R3.reuse, -R7.reuse ;  /* 0x00000003a4c67223 */ /* 0x180fe20000010807 */
[----:B------:R-:W-:Y:S01]  /*22fb0*/  FFMA.FTZ R161, R165, R3, -R7 ;  /* 0x00000003a5a17223 */ /* 0x000fe20000010807 */
[----:B------:R-:W0:Y:S01]  /*22fc0*/  MUFU.EX2 R202, R202 ;  /* 0x000000ca00ca7308 */ /* 0x000e220000000800 */
[----:B------:R-:W-:Y:S01]  /*22fd0*/  HGMMA.64x256x16.F32 R24, R192, gdesc[UR4].tnspB, R24, gsb0 ;  /* 0x43e00004c0187df0 */ /* 0x000fe20008000818 */
[----:B-1----:R-:W-:Y:S01]  /*22fe0*/  FADD.FTZ R15, R200, R15 ;  /* 0x0000000fc80f7221 */ /* 0x002fe20000010000 */
[----:B---3--:R-:W-:-:S03]  /*22ff0*/  F2FP.F16.F32.PACK_AB R200, R168, R200 ;  /* 0x000000c8a8c8723e */ /* 0x008fc600000000ff */
[----:B------:R-:W-:Y:S01]  /*23000*/  FADD.FTZ R15, R168, R15 ;  /* 0x0000000fa80f7221 */ /* 0x000fe20000010000 */
[----:B--2---:R-:W-:Y:S01]  /*23010*/  FMNMX.FTZ R4, R2, R4, !PT ;  /* 0x0000000402047209 */ /* 0x004fe20007810000 */
[----:B------:R-:W1:Y:S04]  /*23020*/  MUFU.EX2 R169, R169 ;  /* 0x000000a900a97308 */ /* 0x000e680000000800 */
[----:B------:R-:W-:-:S04]  /*23030*/  FADD.FTZ R2, -R4, R6 ;  /* 0x0000000604027221 */ /* 0x000fc80000010100 */
[----:B------:R-:W-:Y:S01]  /*23040*/  FMUL.FTZ R2, R2, R3 ;  /* 0x0000000302027220 */ /* 0x000fe20000410000 */
[----:B------:R-:W2:Y:S01]  /*23050*/  MUFU.EX2 R196, R196 ;  /* 0x000000c400c47308 */ /* 0x000ea20000000800 */
[----:B0-----:R-:W-:-:S07]  /*23060*/  FADD.FTZ R15, R202, R15 ;  /* 0x0000000fca0f7221 */ /* 0x001fce0000010000 */
[----:B------:R-:W-:Y:S01]  /*23070*/  MUFU.EX2 R2, R2 ;  /* 0x0000000200027308 */ /* 0x000fe20000000800 */
[C---:B-1----:R-:W-:Y:S01]  /*23080*/  FADD.FTZ R15, R169.reuse, R15 ;  /* 0x0000000fa90f7221 */ /* 0x042fe20000010000 */
[----:B------:R-:W-:-:S06]  /*23090*/  F2FP.F16.F32.PACK_AB R202, R169, R202 ;  /* 0x000000caa9ca723e */ /* 0x000fcc00000000ff */
[----:B------:R-:W0:Y:S01]  /*230a0*/  MUFU.EX2 R160, R160 ;  /* 0x000000a000a07308 */ /* 0x000e220000000800 */
[----:B--2---:R-:W-:-:S07]  /*230b0*/  FADD.FTZ R15, R196, R15 ;  /* 0x0000000fc40f7221 */ /* 0x004fce0000010000 */
[----:B------:R-:W1:Y:S08]  /*230c0*/  MUFU.EX2 R198, R198 ;  /* 0x000000c600c67308 */ /* 0x000e700000000800 */
[----:B------:R-:W2:Y:S01]  /*230d0*/  MUFU.EX2 R161, R161 ;  /* 0x000000a100a17308 */ /* 0x000ea20000000800 */
[C---:B0-----:R-:W-:Y:S01]  /*230e0*/  FADD.FTZ R15, R160.reuse, R15 ;  /* 0x0000000fa00f7221 */ /* 0x041fe20000010000 */
[----:B------:R-:W-:-:S03]  /*230f0*/  F2FP.F16.F32.PACK_AB R196, R160, R196 ;  /* 0x000000c4a0c4723e */ /* 0x000fc600000000ff */
[----:B-1----:R-:W-:-:S04]  /*23100*/  FADD.FTZ R15, R198, R15 ;  /* 0x0000000fc60f7221 */ /* 0x002fc80000010000 */
[C---:B--2---:R-:W-:Y:S01]  /*23110*/  FADD.FTZ R15, R161.reuse, R15 ;  /* 0x0000000fa10f7221 */ /* 0x044fe20000010000 */
[----:B------:R-:W-:Y:S01]  /*23120*/  F2FP.F16.F32.PACK_AB R198, R161, R198 ;  /* 0x000000c6a1c6723e */ /* 0x000fe200000000ff */
[----:B------:R-:W-:Y:S02]  /*23130*/  WARPGROUP.DEPBAR.LE gsb0, 0x0 ;  /* 0x00008000000079c5 */ /* 0x000fe40000010000 */
[-CC-:B------:R-:W-:Y:S01]  /*23140*/  FFMA.FTZ R192, R152, R3.reuse, -R7.reuse ;  /* 0x0000000398c07223 */ /* 0x180fe20000010807 */
[-CC-:B------:R-:W-:Y:S01]  /*23150*/  FFMA.FTZ R152, R153, R3.reuse, -R7.reuse ;  /* 0x0000000399987223 */ /* 0x180fe20000010807 */
[-CC-:B------:R-:W-:Y:S01]  /*23160*/  FFMA.FTZ R194, R156, R3.reuse, -R7.reuse ;  /* 0x000000039cc27223 */ /* 0x180fe20000010807 */
[----:B------:R-:W-:-:S03]  /*23170*/  FFMA.FTZ R7, R182, R3, -R7 ;  /* 0x00000003b6077223 */ /* 0x000fc60000010807 */
[----:B------:R-:W0:Y:S08]  /*23180*/  MUFU.EX2 R192, R192 ;  /* 0x000000c000c07308 */ /* 0x000e300000000800 */
[----:B------:R1:W-:Y:S08]  /*23190*/  MUFU.EX2 R6, R7 ;  /* 0x0000000700067308 */ /* 0x0003f00000000800 */
[----:B------:R-:W-:Y:S01]  /*231a0*/  MUFU.EX2 R152, R152 ;  /* 0x0000009800987308 */ /* 0x000fe20000000800 */
[----:B-1----:R-:W-:Y:S01]  /*231b0*/  FMUL.FTZ R7, R4, R3 ;  /* 0x0000000304077220 */ /* 0x002fe20000410000 */
[----:B0-----:R-:W-:-:S03]  /*231c0*/  FADD.FTZ R15, R192, R15 ;  /* 0x0000000fc00f7221 */ /* 0x001fc60000010000 */
        /* <DEDUP_REMOVED lines=13> */
[-C--:B------:R-:W-:Y:S01]  /*232a0*/  FFMA.FTZ R197, R162, R3.reuse, -R7 ;  /* 0x00000003a2c57223 */ /* 0x080fe20000010807 */
[----:B------:R-:W1:Y:S01]  /*232b0*/  MUFU.EX2 R10, R10 ;  /* 0x0000000a000a7308 */ /* 0x000e620000000800 */
[----:B------:R-:W-:Y:S01]  /*232c0*/  @!P1 PRMT R157, RZ, 0x654, R11 ;  /* 0x00000654ff9d9816 */ /* 0x000fe2000000000b */
[-CC-:B------:R-:W-:Y:S01]  /*232d0*/  FFMA.FTZ R163, R163, R3.reuse, -R7.reuse ;  /* 0x00000003a3a37223 */ /* 0x180fe20000010807 */
[-CC-:B------:R-:W-:Y:S01]  /*232e0*/  FFMA.FTZ R199, R166, R3.reuse, -R7.reuse ;  /* 0x00000003a6c77223 */ /* 0x180fe20000010807 */
[-CC-:B------:R-:W-:Y:S01]  /*232f0*/  FFMA.FTZ R167, R167, R3.reuse, -R7.reuse ;  /* 0x00000003a7a77223 */ /* 0x180fe20000010807 */
[----:B------:R-:W-:Y:S01]  /*23300*/  @!P1 SYNCS.ARRIVE.TRANS64.RED.A1T0 RZ, [R157+URZ], RZ ;  /* 0x000000ff9dff99a7 */ /* 0x000fe2000810043f */
[-CC-:B------:R-:W-:Y:S01]  /*23310*/  FFMA.FTZ R193, R154, R3.reuse, -R7.reuse ;  /* 0x000000039ac17223 */ /* 0x180fe20000010807 */
[-C--:B------:R-:W-:Y:S01]  /*23320*/  FFMA.FTZ R155, R155, R3.reuse, -R7 ;  /* 0x000000039b9b7223 */ /* 0x080fe20000010807 */
[----:B------:R-:W2:Y:S01]  /*23330*/  MUFU.EX2 R211, R211 ;  /* 0x000000d300d37308 */ /* 0x000ea20000000800 */
[----:B0-----:R-:W-:Y:S01]  /*23340*/  FFMA.FTZ R14, R2, R14, R209 ;  /* 0x0000000e020e7223 */ /* 0x001fe200000100d1 */
[-CC-:B------:R-:W-:Y:S01]  /*23350*/  FFMA.FTZ R158, R158, R3.reuse, -R7.reuse ;  /* 0x000000039e9e7223 */ /* 0x180fe20000010807 */
[----:B------:R-:W-:Y:S01]  /*23360*/  FFMA.FTZ R159, R159, R3, -R7 ;  /* 0x000000039f9f7223 */ /* 0x000fe20000010807 */
[C---:B------:R-:W-:Y:S01]  /*23370*/  FADD.FTZ R15, R152.reuse, R15 ;  /* 0x0000000f980f7221 */ /* 0x040fe20000010000 */
[----:B------:R0:W-:Y:S01]  /*23380*/  @!P1 SYNCS.ARRIVE.TRANS64.RED.A1T0 RZ, [R9+URZ], RZ ;  /* 0x000000ff09ff99a7 */ /* 0x0001e2000810043f */
[----:B------:R-:W-:-:S02]  /*23390*/  F2FP.F16.F32.PACK_AB R192, R152, R192 ;  /* 0x000000c098c0723e */ /* 0x000fc400000000ff */
[----:B------:R-:W3:Y:S01]  /*233a0*/  MUFU.EX2 R156, R156 ;  /* 0x0000009c009c7308 */ /* 0x000ee20000000800 */
[C---:B-1----:R-:W-:Y:S01]  /*233b0*/  FADD.FTZ R14, R10.reuse, R14 ;  /* 0x0000000e0a0e7221 */ /* 0x042fe20000010000 */
[----:B------:R-:W-:Y:S02]  /*233c0*/  F2FP.F16.F32.PACK_AB R209, R10, R209 ;  /* 0x000000d10ad1723e */ /* 0x000fe400000000ff */
[----:B------:R-:W-:-:S04]  /*233d0*/  MOV R10, R217 ;  /* 0x000000d9000a7202 */ /* 0x000fc80000000f00 */
[----:B------:R-:W1:Y:S01]  /*233e0*/  MUFU.EX2 R205, R205 ;  /* 0x000000cd00cd7308 */ /* 0x000e620000000800 */
[----:B--2---:R-:W-:-:S07]  /*233f0*/  FADD.FTZ R14, R211, R14 ;  /* 0x0000000ed30e7221 */ /* 0x004fce0000010000 */
[----:B------:R-:W2:Y:S01]  /*23400*/  MUFU.EX2 R12, R12 ;  /* 0x0000000c000c7308 */ /* 0x000ea20000000800 */
[C---:B---3--:R-:W-:Y:S01]  /*23410*/  FADD.FTZ R14, R156.reuse, R14 ;  /* 0x0000000e9c0e7221 */ /* 0x048fe20000010000 */
[----:B------:R-:W-:-:S06]  /*23420*/  F2FP.F16.F32.PACK_AB R211, R156, R211 ;  /* 0x000000d39cd3723e */ /* 0x000fcc00000000ff */
        /* <DEDUP_REMOVED lines=16> */
[----:B-1----:R-:W-:-:S07]  /*23530*/  FADD.FTZ R14, R203, R14 ;  /* 0x0000000ecb0e7221 */ /* 0x002fce0000010000 */
[----:B0-----:R-:W0:Y:S01]  /*23540*/  MUFU.EX2 R9, R163 ;  /* 0x000000a300097308 */ /* 0x001e220000000800 */
[C---:B--2---:R-:W-:Y:S01]  /*23550*/  FADD.FTZ R14, R11.reuse, R14 ;  /* 0x0000000e0b0e7221 */ /* 0x044fe20000010000 */
[----:B------:R-:W-:-:S06]  /*23560*/  F2FP.F16.F32.PACK_AB R203, R11, R203 ;  /* 0x000000cb0bcb723e */ /* 0x000fcc00000000ff */
        /* <DEDUP_REMOVED lines=10> */
[----:B------:R-:W-:Y:S01]  /*23610*/  F2FP.F16.F32.PACK_AB R199, R7, R199 ;  /* 0x000000c707c7723e */ /* 0x000fe200000000ff */
[----:B------:R-:W-:-:S05]  /*23620*/  IMAD.MOV.U32 R7, RZ, RZ, R5 ;  /* 0x000000ffff077224 */ /* 0x000fca00078e0005 */
[----:B------:R-:W2:Y:S01]  /*23630*/  MUFU.EX2 R194, R194 ;  /* 0x000000c200c27308 */ /* 0x000ea20000000800 */
[----:B0-----:R-:W-:-:S07]  /*23640*/  FADD.FTZ R14, R193, R14 ;  /* 0x0000000ec10e7221 */ /* 0x001fce0000010000 */
        /* <DEDUP_REMOVED lines=12> */
.L_x_3086:
[----:B------:R-:W-:Y:S05]  /*23710*/  BSYNC B0 ;  /* 0x0000000000007941 */ /* 0x000fea0003800000 */
.L_x_3085:
        /* <DEDUP_REMOVED lines=131> */
.L_x_3098:
[----:B------:R-:W-:Y:S01]  /*23f50*/  IMAD R0, R217, 0x8, R16 ;  /* 0x00000008d9007824 */ /* 0x000fe200078e0210 */
[----:B------:R-:W-:-:S04]  /*23f60*/  SHF.L.U32 R7, R218, 0x1f, RZ ;  /* 0x0000001fda077819 */ /* 0x000fc800000006ff */
[----:B------:R0:W1:Y:S01]  /*23f70*/  SYNCS.PHASECHK.TRANS64.TRYWAIT P2, [R0+URZ+0x38850], R7 ;  /* 0x03885007000075a7 */ /* 0x000062000804017f */
[----:B------:R-:W-:Y:S05]  /*23f80*/  @!P0 BRA `(.L_x_3099) ;  /* 0x0000000000048947 */ /* 0x000fea0003800000 */
[----:B------:R-:W-:Y:S01]  /*23f90*/  BPT.TRAP 0x1 ;  /* 0x000000040000795c */ /* 0x000fe20000300000 */
.L_x_3099:
[----:B------:R-:W-:Y:S01]  /*23fa0*/  IADD3 R16, R16, 0x400, RZ ;  /* 0x0000040010107810 */ /* 0x000fe20007ffe0ff */
[----:B------:R-:W-:Y:S03]  /*23fb0*/  BSSY B0, `(.L_x_3100) ;  /* 0x0000008000007945 */ /* 0x000fe60003800000 */
[----:B------:R-:W-:-:S04]  /*23fc0*/  SHF.R.U32.HI R16, RZ, 0x4, R16 ;  /* 0x00000004ff107819 */ /* 0x000fc80000011610 */
[----:B------:R-:W-:-:S04]  /*23fd0*/  LOP3.LUT R16, R16, 0x3fff, RZ, 0xc0, !PT ;  /* 0x00003fff10107812 */ /* 0x000fc800078ec0ff */
[----:B------:R-:W-:-:S05]  /*23fe0*/  LOP3.LUT R2, R16, 0x2800000, RZ, 0xfc, !PT ;  /* 0x0280000010027812 */ /* 0x000fca00078efcff */
[----:B------:R-:W-:Y:S01]  /*23ff0*/  IMAD R2, R217, 0xa00, R2 ;  /* 0x00000a00d9027824 */ /* 0x000fe200078e0202 */
[----:B-1----:R-:W-:Y:S06]  /*24000*/  @P2 BRA `(.L_x_3101) ;  /* 0x0000000000082947 */ /* 0x002fec0003800000 */
[----:B------:R-:W1:Y:S02]  /*24010*/  SYNCS.PHASECHK.TRANS64.TRYWAIT P0, [R0+URZ+0x38850], R7 ;  /* 0x03885007000075a7 */ /* 0x000e64000800017f */
[----:B-1----:R-:W-:Y:S05]  /*24020*/  @!P0 BRA `(.L_x_3102) ;  /* 0x000000dc00748947 */ /* 0x002fea0003800000 */
.L_x_3101:
[----:B------:R-:W-:Y:S05]  /*24030*/  BSYNC B0 ;  /* 0x0000000000007941 */ /* 0x000fea0003800000 */
.L_x_3100:
[----:B------:R-:W-:Y:S01]  /*24040*/  IMAD.MOV.U32 R6, RZ, RZ, R2 ;  /* 0x000000ffff067224 */ /* 0x000fe200078e0002 */
[----:B------:R-:W2:Y:S01]  /*24050*/  LDL.LU R16, [R1+0x68] ;  /* 0x0000680001107983 */ /* 0x000ea20000300800 */
[----:B01----:R-:W-:Y:S01]  /*24060*/  IMAD.MOV.U32 R7, RZ, RZ, 0x40000040 ;  /* 0x40000040ff077424 */ /* 0x003fe200078e00ff */
[----:B------:R-:W-:Y:S01]  /*24070*/  WARPGROUP.ARRIVE ;  /* 0x00000000000079c5 */ /* 0x000fe20000000000 */
[----:B------:R-:W-:Y:S01]  /*24080*/  VIADD R217, R217, 0x1 ;  /* 0x00000001d9d97836 */ /* 0x000fe20000000000 */
[----:B------:R-:W-:Y:S01]  /*24090*/  R2UR UR6, R6 ;  /* 0x00000000060672ca */ /* 0x000fe200000e0000 */
[----:B------:R-:W-:Y:S01]  /*240a0*/  VIADD R6, R2, 0x80 ;  /* 0x0000008002067836 */ /* 0x000fe20000000000 */
[----:B------:R-:W-:Y:S02]  /*240b0*/  R2UR UR7, R7 ;  /* 0x00000000070772ca */ /* 0x000fe400000e0000 */
[----:B------:R-:W-:Y:S02]  /*240c0*/  MOV R7, 0x40000040 ;  /* 0x4000004000077802 */ /* 0x000fe40000000f00 */
[----:B------:R-:W-:-:S04]  /*240d0*/  ISETP.NE.AND P2, PT, R217, 0x2, PT ;  /* 0x00000002d900780c */ /* 0x000fc80003f45270 */
[----:B------:R-:W-:Y:S02]  /*240e0*/  SEL R11, RZ, 0x1, P2 ;  /* 0x00000001ff0b7807 */ /* 0x000fe40001000000 */
[----:B------:R-:W-:Y:S02]  /*240f0*/  SEL R217, R217, RZ, P2 ;  /* 0x000000ffd9d97207 */ /* 0x000fe40001000000 */
[----:B------:R-:W-:Y:S01]  /*24100*/  LOP3.LUT R218, R218, R11, RZ, 0x3c, !PT ;  /* 0x0000000bdada7212 */ /* 0x000fe200078e3cff */
[----:B------:R-:W-:Y:S01]  /*24110*/  HGMMA.64x256x16.F32 R24, R208, gdesc[UR4].tnspB, R24, gsb0 ;  /* 0x43e00004d0187df0 */ /* 0x000fe20008000818 */
[----:B------:R-:W-:Y:S01]  /*24120*/  R2UR UR6, R6 ;  /* 0x00000000060672ca */ /* 0x000fe200000e0000 */
[----:B------:R-:W-:Y:S01]  /*24130*/  VIADD R6, R2, 0x100 ;  /* 0x0000010002067836 */ /* 0x000fe20000000000 */
[----:B------:R-:W-:Y:S01]  /*24140*/  R2UR UR7, R7 ;  /* 0x00000000070772ca */ /* 0x000fe200000e0000 */
[----:B------:R-:W-:Y:S02]  /*24150*/  IMAD.MOV.U32 R7, RZ, RZ, 0x40000040 ;  /* 0x40000040ff077424 */ /* 0x000fe400078e00ff */
[----:B------:R-:W-:Y:S01]  /*24160*/  @!P1 VIADD R11, R0, 0x38860 ;  /* 0x00038860000b9836 */ /* 0x000fe20000000000 */
[----:B------:R-:W-:-:S04]  /*24170*/  MOV R0, 0xff800000 ;  /* 0xff80000000007802 */ /* 0x000fc80000000f00 */
[----:B------:R-:W-:Y:S01]  /*24180*/  @!P1 PRMT R11, RZ, 0x654, R11 ;  /* 0x00000654ff0b9816 */ /* 0x000fe2000000000b */
[----:B------:R-:W-:Y:S02]  /*24190*/  WARPGROUP.DEPBAR.LE gsb0, 0x0 ;  /* 0x00008000000079c5 */ /* 0x000fe40000010000 */
[----:B------:R-:W-:-:S14]  /*241a0*/  WARPGROUP.ARRIVE ;  /* 0x00000000000079c5 */ /* 0x000fdc0000000000 */
[----:B------:R-:W-:Y:S01]  /*241b0*/  HGMMA.64x256x16.F32 R24, R204, gdesc[UR4].tnspB, R24, gsb0 ;  /* 0x43e00004cc187df0 */ /* 0x000fe20008000818 */
[----:B------:R-:W-:Y:S01]  /*241c0*/  R2UR UR6, R6 ;  /* 0x00000000060672ca */ /* 0x000fe200000e0000 */
[----:B------:R-:W-:Y:S01]  /*241d0*/  VIADD R6, R2, 0x180 ;  /* 0x0000018002067836 */ /* 0x000fe20000000000 */
[----:B------:R-:W-:Y:S01]  /*241e0*/  R2UR UR7, R7 ;  /* 0x00000000070772ca */ /* 0x000fe200000e0000 */
[----:B--2---:R-:W-:Y:S01]  /*241f0*/  VIADD R16, R16, 0x1 ;  /* 0x0000000110107836 */ /* 0x004fe20000000000 */
[----:B------:R-:W-:-:S04]  /*24200*/  MOV R7, 0x40000040 ;  /* 0x4000004000077802 */ /* 0x000fc80000000f00 */
[----:B------:R-:W-:Y:S01]  /*24210*/  STL [R1+0x68], R16 ;  /* 0x0000681001007387 */ /* 0x000fe20000100800 */
[----:B------:R-:W-:Y:S02]  /*24220*/  WARPGROUP.DEPBAR.LE gsb0, 0x0 ;  /* 0x00008000000079c5 */ /* 0x000fe40000010000 */
[----:B------:R-:W-:-:S15]  /*24230*/  WARPGROUP.ARRIVE ;  /* 0x00000000000079c5 */ /* 0x000fde0000000000 */
[----:B------:R-:W-:-:S01]  /*24240*/  NOP ;  /* 0x0000000000007918 */ /* 0x000fc20000000000 */
        /* <DEDUP_REMOVED lines=12> */
[----:B------:R-:W-:Y:S02]  /*24310*/  R2UR UR7, R7 ;  /* 0x00000000070772ca */ /* 0x000fe400000e0000 */
[----:B------:R-:W0:Y:S02]  /*24320*/  SHFL.BFLY PT, R7, R14, 0x2, 0x1f ;  /* 0x0c401f000e077f89 */ /* 0x000e2400000e0000 */
[----:B0-----:R-:W-:Y:S02]  /*24330*/  FADD.FTZ R6, R7, R14 ;  /* 0x0000000e07067221 */ /* 0x001fe40000010000 */
[----:B------:R-:W0:Y:S04]  /*24340*/  SHFL.BFLY PT, R7, R2, 0x1, 0x1f ;  /* 0x0c201f0002077f89 */ /* 0x000e2800000e0000 */
[----:B------:R-:W1:Y:S01]  /*24350*/  SHFL.BFLY PT, R9, R6, 0x1, 0x1f ;  /* 0x0c201f0006097f89 */ /* 0x000e6200000e0000 */
[----:B0-----:R-:W-:Y:S01]  /*24360*/  FADD.FTZ R12, R2, R7 ;  /* 0x00000007020c7221 */ /* 0x001fe20000010000 */
[----:B------:R-:W-:Y:S01]  /*24370*/  MOV R7, RZ ;  /* 0x000000ff00077202 */ /* 0x000fe20000000f00 */
[----:B------:R-:W-:-:S02]  /*24380*/  IMAD.MOV.U32 R2, RZ, RZ, RZ ;  /* 0x000000ffff027224 */ /* 0x000fc400078e00ff */
        /* <DEDUP_REMOVED lines=8> */
[----:B------:R-:W2:Y:S01]  /*24410*/  @P0 MUFU.RCP R7, R12 ;  /* 0x0000000c00070308 */ /* 0x000ea20000001000 */
[----:B0-----:R-:W-:-:S04]  /*24420*/  @P0 FMUL.FTZ R9, R9, 0.69314718246459960938 ;  /* 0x3f31721809090820 */ /* 0x001fc80000410000 */
[----:B------:R-:W-:Y:S01]  /*24430*/  @P0 FFMA.FTZ R6, R8, R5, R9 ;  /* 0x0000000508060223 */ /* 0x000fe20000010009 */
[----:B------:R-:W-:Y:S02]  /*24440*/  PLOP3.LUT P0, PT, PT, PT, PT, 0x8, 0x0 ;  /* 0x000000000000781c */ /* 0x000fe40003f0e170 */
[----:B------:R-:W0:Y:S01]  /*24450*/  @P3 MUFU.RCP R2, R13 ;  /* 0x0000000d00023308 */ /* 0x000e220000001000 */
[----:B-1----:R-:W-:-:S04]  /*24460*/  @P3 FMUL.FTZ R3, R10, 0.69314718246459960938 ;  /* 0x3f3172180a033820 */ /* 0x002fc80000410000 */
[----:B------:R-:W-:Y:S01]  /*24470*/  @P3 FFMA.FTZ R0, R14, R4, R3 ;  /* 0x000000040e003223 */ /* 0x000fe20000010003 */
[----:B------:R-:W-:Y:S02]  /*24480*/  WARPGROUP.DEPBAR.LE gsb0, 0x0 ;  /* 0x00008000000079c5 */ /* 0x000fe40000010000 */
[----:B------:R-:W-:-:S06]  /*24490*/  WARPGROUP.ARRIVE ;  /* 0x00000000000079c5 */ /* 0x000fcc0000000000 */
[----:B------:R-:W-:Y:S03]  /*244a0*/  HGMMA.64x256x16.F32 R24, R192, gdesc[UR4].tnspB, R24, gsb0 ;  /* 0x43e00004c0187df0 */ /* 0x000fe60008000818 */
[----:B------:R-:W-:Y:S02]  /*244b0*/  WARPGROUP.DEPBAR.LE gsb0, 0x0 ;  /* 0x00008000000079c5 */ /* 0x000fe40000010000 */
[-C--:B--2---:R-:W-:Y:S01]  /*244c0*/  FMUL.FTZ R8, R24, R7.reuse ;  /* 0x0000000718087220 */ /* 0x084fe20000410000 */
        /* <DEDUP_REMOVED lines=64> */
[-C--:B0-----:R-:W-:Y:S01]  /*248d0*/  FMUL.FTZ R15, R47, R2.reuse ;  /* 0x000000022f0f7220 */ /* 0x081fe20000410000 */
        /* <DEDUP_REMOVED lines=63> */
.L_x_2985:
        /* <DEDUP_REMOVED lines=9> */
[----:B------:R-:W2:Y:S01]  /*24d60*/  LDL R2, [R1+0x94] ;  /* 0x0000940001027983 */ /* 0x000ea20000100800 */
[----:B------:R-:W-:Y:S01]  /*24d70*/  F2FP.F16.F32.PACK_AB R8, R25, R8 ;  /* 0x000000081908723e */ /* 0x000fe200000000ff */
[----:B------:R-:W-:Y:S01]  /*24d80*/  ULDC.64 UR4, c[0x0][0xc00] ;  /* 0x0003000000047ab9 */ /* 0x000fe20000000a00 */
[----:B------:R-:W-:Y:S01]  /*24d90*/  F2FP.F16.F32.PACK_AB R9, R27, R9 ;  /* 0x000000091b09723e */ /* 0x000fe200000000ff */
[----:B------:R-:W3:Y:S01]  /*24da0*/  S2R R81, SR_SWINHI ;  /* 0x0000000000517919 */ /* 0x000ee20000002f00 */
[----:B------:R-:W-:Y:S01]  /*24db0*/  F2FP.F16.F32.PACK_AB R10, R29, R10 ;  /* 0x0000000a1d0a723e */ /* 0x000fe200000000ff */
[----:B------:R-:W-:Y:S01]  /*24dc0*/  ULDC.64 UR6, c[0x0][0x208] ;  /* 0x0000820000067ab9 */ /* 0x000fe20000000a00 */
        /* <DEDUP_REMOVED lines=15> */
[----:B------:R-:W-:Y:S02]  /*24ec0*/  MOV R20, R16 ;  /* 0x0000001000147202 */ /* 0x000fe40000000f00 */
[----:B---3--:R-:W-:Y:S02]  /*24ed0*/  MOV R21, R81 ;  /* 0x0000005100157202 */ /* 0x008fe40000000f00 */
[----:B------:R-:W-:Y:S02]  /*24ee0*/  F2FP.F16.F32.PACK_AB R146, R149, R148 ;  /* 0x000000949592723e */ /* 0x000fe400000000ff */
[----:B------:R-:W-:Y:S01]  /*24ef0*/  F2FP.F16.F32.PACK_AB R147, R151, R150 ;  /* 0x000000969793723e */ /* 0x000fe200000000ff */
[----:B------:R-:W-:Y:S01]  /*24f00*/  BAR.SYNC.DEFER_BLOCKING 0x1, 0x100 ;  /* 0x0044000000007b1d */ /* 0x000fe20000010000 */
[----:B--2---:R-:W-:-:S03]  /*24f10*/  IMAD.WIDE R122, R2, 0x2, R20 ;  /* 0x00000002027a7825 */ /* 0x004fc600078e0214 */
[C---:B------:R-:W-:Y:S02]  /*24f20*/  IADD3 R89, P1, R122.reuse, 0x20, RZ ;  /* 0x000000207a597810 */ /* 0x040fe40007f3e0ff */
[----:B------:R-:W-:Y:S02]  /*24f30*/  IADD3 R101, P3, R122, 0x4000, RZ ;  /* 0x000040007a657810 */ /* 0x000fe40007f7e0ff */
[----:B------:R-:W-:Y:S02]  /*24f40*/  LOP3.LUT R88, R89, 0x380, RZ, 0xc0, !PT ;  /* 0x0000038059587812 */ /* 0x000fe400078ec0ff */
[----:B------:R-:W-:Y:S02]  /*24f50*/  LOP3.LUT R100, R101, 0x380, RZ, 0xc0, !PT ;  /* 0x0000038065647812 */ /* 0x000fe400078ec0ff */
[----:B------:R-:W-:Y:S02]  /*24f60*/  SHF.R.U64 R88, R88, 0x3, RZ ;  /* 0x0000000358587819 */ /* 0x000fe400000012ff */
[----:B------:R-:W-:-:S02]  /*24f70*/  IADD3 R93, P0, R122, 0x40, RZ ;  /* 0x000000407a5d7810 */ /* 0x000fc40007f1e0ff */
[----:B------:R-:W-:Y:S01]  /*24f80*/  LOP3.LUT R88, R88, R89, RZ, 0x3c, !PT ;  /* 0x0000005958587212 */ /* 0x000fe200078e3cff */
[----:B------:R-:W-:Y:S01]  /*24f90*/  IMAD.X R89, RZ, RZ, R123, P1 ;  /* 0x000000ffff597224 */ /* 0x000fe200008e067b */
[C---:B------:R-:W-:Y:S02]  /*24fa0*/  IADD3 R97, P4, R122.reuse, 0x60, RZ ;  /* 0x000000607a617810 */ /* 0x040fe40007f9e0ff */
[C---:B------:R-:W-:Y:S02]  /*24fb0*/  IADD3 R105, P6, R122.reuse, 0x4020, RZ ;  /* 0x000040207a697810 */ /* 0x040fe40007fde0ff */
[C---:B------:R-:W-:Y:S02]  /*24fc0*/  IADD3 R107, P5, R122.reuse, 0x4040, RZ ;  /* 0x000040407a6b7810 */ /* 0x040fe40007fbe0ff */
[C---:B------:R-:W-:Y:S02]  /*24fd0*/  IADD3 R108, P2, R122.reuse, 0x4060, RZ ;  /* 0x000040607a6c7810 */ /* 0x040fe40007f5e0ff */
[----:B------:R-:W-:-:S02]  /*24fe0*/  IADD3 R110, P1, R122, 0x8000, RZ ;  /* 0x000080007a6e7810 */ /* 0x000fc40007f3e0ff */
[----:B------:R-:W-:Y:S02]  /*24ff0*/  SHF.R.U64 R100, R100, 0x3, RZ ;  /* 0x0000000364647819 */ /* 0x000fe400000012ff */
[----:B------:R-:W-:Y:S02]  /*25000*/  LOP3.LUT R92, R93, 0x380, RZ, 0xc0, !PT ;  /* 0x000003805d5c7812 */ /* 0x000fe400078ec0ff */
[----:B------:R-:W-:Y:S02]  /*25010*/  LOP3.LUT R96, R97, 0x380, RZ, 0xc0, !PT ;  /* 0x0000038061607812 */ /* 0x000fe400078ec0ff */
[----:B------:R-:W-:Y:S02]  /*25020*/  LOP3.LUT R104, R105, 0x380, RZ, 0xc0, !PT ;  /* 0x0000038069687812 */ /* 0x000fe400078ec0ff */
[----:B------:R-:W-:Y:S02]  /*25030*/  LOP3.LUT R106, R107, 0x380, RZ, 0xc0, !PT ;  /* 0x000003806b6a7812 */ /* 0x000fe400078ec0ff */
[----:B------:R-:W-:-:S02]  /*25040*/  LOP3.LUT R109, R108, 0x380, RZ, 0xc0, !PT ;  /* 0x000003806c6d7812 */ /* 0x000fc400078ec0ff */
[----:B------:R-:W-:Y:S02]  /*25050*/  LOP3.LUT R111, R110, 0x380, RZ, 0xc0, !PT ;  /* 0x000003806e6f7812 */ /* 0x000fe400078ec0ff */
[----:B------:R-:W-:Y:S01]  /*25060*/  LOP3.LUT R100, R100, R101, RZ, 0x3c, !PT ;  /* 0x0000006564647212 */ /* 0x000fe200078e3cff */
[----:B------:R-:W-:Y:S01]  /*25070*/  IMAD.X R101, RZ, RZ, R123, P3 ;  /* 0x000000ffff657224 */ /* 0x000fe200018e067b */
[----:B------:R-:W-:Y:S02]  /*25080*/  LOP3.LUT R81, R122, 0x380, RZ, 0xc0, !PT ;  /* 0x000003807a517812 */ /* 0x000fe400078ec0ff */
[----:B------:R-:W-:Y:S02]  /*25090*/  SHF.R.U64 R92, R92, 0x3, RZ ;  /* 0x000000035c5c7819 */ /* 0x000fe400000012ff */
[----:B------:R-:W-:Y:S02]  /*250a0*/  SHF.R.U64 R96, R96, 0x3, RZ ;  /* 0x0000000360607819 */ /* 0x000fe400000012ff */
[----:B------:R-:W-:-:S02]  /*250b0*/  SHF.R.U64 R104, R104, 0x3, RZ ;  /* 0x0000000368687819 */ /* 0x000fc400000012ff */
[----:B------:R-:W-:Y:S02]  /*250c0*/  SHF.R.U64 R106, R106, 0x3, RZ ;  /* 0x000000036a6a7819 */ /* 0x000fe400000012ff */
[----:B------:R-:W-:Y:S02]  /*250d0*/  SHF.R.U64 R109, R109, 0x3, RZ ;  /* 0x000000036d6d7819 */ /* 0x000fe400000012ff */
[----:B------:R-:W-:Y:S02]  /*250e0*/  SHF.R.U64 R111, R111, 0x3, RZ ;  /* 0x000000036f6f7819 */ /* 0x000fe400000012ff */
[----:B------:R-:W-:Y:S02]  /*250f0*/  IADD3 R42, P3, R122, 0x8060, RZ ;  /* 0x000080607a2a7810 */ /* 0x000fe40007f7e0ff */
[----:B------:R-:W-:Y:S02]  /*25100*/  SHF.R.U64 R81, R81, 0x3, RZ ;  /* 0x0000000351517819 */ /* 0x000fe400000012ff */
[----:B------:R-:W-:Y:S01]  /*25110*/  LOP3.LUT R92, R92, R93, RZ, 0x3c, !PT ;  /* 0x0000005d5c5c7212 */ /* 0x000fe200078e3cff */
[--C-:B------:R-:W-:Y:S01]  /*25120*/  IMAD.X R117, RZ, RZ, R123.reuse, P3 ;  /* 0x000000ffff757224 */ /* 0x100fe200018e067b */
[----:B------:R-:W-:Y:S01]  /*25130*/  LOP3.LUT R96, R96, R97, RZ, 0x3c, !PT ;  /* 0x0000006160607212 */ /* 0x000fe200078e3cff */
[--C-:B------:R-:W-:Y:S01]  /*25140*/  IMAD.X R97, RZ, RZ, R123.reuse, P4 ;  /* 0x000000ffff617224 */ /* 0x100fe200020e067b */
[----:B------:R-:W-:Y:S01]  /*25150*/  LOP3.LUT R104, R104, R105, RZ, 0x3c, !PT ;  /* 0x0000006968687212 */ /* 0x000fe200078e3cff */
[----:B------:R-:W-:Y:S01]  /*25160*/  IMAD.X R105, RZ, RZ, R123, P6 ;  /* 0x000000ffff697224 */ /* 0x000fe200030e067b */
[----:B------:R-:W-:-:S02]  /*25170*/  LOP3.LUT R106, R106, R107, RZ, 0x3c, !PT ;  /* 0x0000006b6a6a7212 */ /* 0x000fc400078e3cff */
[----:B------:R-:W-:Y:S01]  /*25180*/  LOP3.LUT R108, R109, R108, RZ, 0x3c, !PT ;  /* 0x0000006c6d6c7212 */ /* 0x000fe200078e3cff */
[--C-:B------:R-:W-:Y:S01]  /*25190*/  IMAD.X R109, RZ, RZ, R123.reuse, P2 ;  /* 0x000000ffff6d7224 */ /* 0x100fe200010e067b */
[----:B------:R-:W-:Y:S01]  /*251a0*/  LOP3.LUT R110, R111, R110, RZ, 0x3c, !PT ;  /* 0x0000006e6f6e7212 */ /* 0x000fe200078e3cff */
[----:B------:R-:W-:Y:S01]  /*251b0*/  IMAD.X R111, RZ, RZ, R123, P1 ;  /* 0x000000ffff6f7224 */ /* 0x000fe200008e067b */
[----:B------:R-:W-:Y:S02]  /*251c0*/  LOP3.LUT R80, R42, 0x380, RZ, 0xc0, !PT ;  /* 0x000003802a507812 */ /* 0x000fe400078ec0ff */
[-C--:B------:R-:W-:Y:S02]  /*251d0*/  IADD3.X R93, RZ, R123.reuse, RZ, P0, !PT ;  /* 0x0000007bff5d7210 */ /* 0x080fe400007fe4ff */
[----:B------:R-:W-:Y:S02]  /*251e0*/  IADD3.X R107, RZ, R123, RZ, P5, !PT ;  /* 0x0000007bff6b7210 */ /* 0x000fe40002ffe4ff */
[----:B------:R-:W-:-:S02]  /*251f0*/  IADD3 R112, P0, R122, 0x8020, RZ ;  /* 0x000080207a707810 */ /* 0x000fc40007f1e0ff */
[C---:B------:R-:W-:Y:S02]  /*25200*/  IADD3 R114, P4, R122.reuse, 0x8040, RZ ;  /* 0x000080407a727810 */ /* 0x040fe40007f9e0ff */
[C---:B-1----:R-:W-:Y:S02]  /*25210*/  IADD3 R48, P6, R122.reuse, 0xc000, RZ ;  /* 0x0000c0007a307810 */ /* 0x042fe40007fde0ff */
[C---:B------:R-:W-:Y:S02]  /*25220*/  IADD3 R2, P5, R122.reuse, 0xc020, RZ ;  /* 0x0000c0207a027810 */ /* 0x040fe40007fbe0ff */
[C---:B------:R-:W-:Y:S01]  /*25230*/  IADD3 R26, P2, R122.reuse, 0xc040, RZ ;  /* 0x0000c0407a1a7810 */ /* 0x040fe20007f5e0ff */
[--C-:B------:R-:W-:Y:S01]  /*25240*/  IMAD.X R119, RZ, RZ, R123.reuse, P6 ;  /* 0x000000ffff777224 */ /* 0x100fe200030e067b */
[----:B------:R-:W-:Y:S01]  /*25250*/  IADD3 R30, P1, R122, 0xc060, RZ ;  /* 0x0000c0607a1e7810 */ /* 0x000fe20007f3e0ff */
[----:B------:R-:W-:Y:S01]  /*25260*/  IMAD.X R121, RZ, RZ, R123, P5 ;  /* 0x000000ffff797224 */ /* 0x000fe200028e067b */
[----:B------:R-:W-:-:S02]  /*25270*/  LOP3.LUT R122, R81, R122, RZ, 0x3c, !PT ;  /* 0x0000007a517a7212 */ /* 0x000fc400078e3cff */
[----:B------:R-:W-:Y:S01]  /*25280*/  SHF.R.U64 R80, R80, 0x3, RZ ;  /* 0x0000000350507819 */ /* 0x000fe200000012ff */
[----:B------:R-:W-:Y:S01]  /*25290*/  IMAD.X R85, RZ, RZ, R123, P1 ;  /* 0x000000ffff557224 */ /* 0x000fe200008e067b */
[----:B------:R-:W-:Y:S02]  /*252a0*/  MOV R122, R122 ;  /* 0x0000007a007a7202 */ /* 0x000fe40000000f00 */
[----:B------:R-:W-:Y:S02]  /*252b0*/  LOP3.LUT R84, R48, 0x380, RZ, 0xc0, !PT ;  /* 0x0000038030547812 */ /* 0x000fe400078ec0ff */
[----:B------:R-:W-:Y:S01]  /*252c0*/  LOP3.LUT R116, R80, R42, RZ, 0x3c, !PT ;  /* 0x0000002a50747212 */ /* 0x000fe200078e3cff */
[----:B------:R1:W-:Y:S01]  /*252d0*/  STSM.16.M88.4 [R122], R8 ;  /* 0x000000087a007844 */ /* 0x0003e20000000200 */
[----:B------:R-:W-:Y:S02]  /*252e0*/  LOP3.LUT R25, R2, 0x380, RZ, 0xc0, !PT ;  /* 0x0000038002197812 */ /* 0x000fe400078ec0ff */
        /* <DEDUP_REMOVED lines=8> */
[----:B------:R-:W-:Y:S02]  /*25370*/  MOV R88, R88 ;  /* 0x0000005800587202 */ /* 0x000fe40000000f00 */
[----:B-1----:R-:W-:Y:S02]  /*25380*/  F2FP.F16.F32.PACK_AB R8, R33, R12 ;  /* 0x0000000c2108723e */ /* 0x002fe400000000ff */
[----:B------:R-:W-:Y:S02]  /*25390*/  F2FP.F16.F32.PACK_AB R9, R35, R34 ;  /* 0x000000222309723e */ /* 0x000fe400000000ff */
[----:B------:R-:W-:Y:S02]  /*253a0*/  F2FP.F16.F32.PACK_AB R10, R37, R14 ;  /* 0x0000000e250a723e */ /* 0x000fe400000000ff */
[----:B------:R-:W-:-:S02]  /*253b0*/  F2FP.F16.F32.PACK_AB R11, R39, R38 ;  /* 0x00000026270b723e */ /* 0x000fc400000000ff */
[----:B------:R-:W-:Y:S02]  /*253c0*/  SHF.R.U64 R113, R113, 0x3, RZ ;  /* 0x0000000371717819 */ /* 0x000fe400000012ff */
[----:B------:R-:W-:Y:S01]  /*253d0*/  MOV R92, R92 ;  /* 0x0000005c005c7202 */ /* 0x000fe20000000f00 */
[----:B------:R1:W-:Y:S01]  /*253e0*/  STSM.16.M88.4 [R88], R8 ;  /* 0x0000000858007844 */ /* 0x0003e20000000200 */
[----:B------:R-:W-:Y:S02]  /*253f0*/  F2FP.F16.F32.PACK_AB R12, R41, R24 ;  /* 0x00000018290c723e */ /* 0x000fe400000000ff */
[----:B------:R-:W-:Y:S02]  /*25400*/  F2FP.F16.F32.PACK_AB R14, R45, R28 ;  /* 0x0000001c2d0e723e */ /* 0x000fe400000000ff */
[----:B------:R-:W-:Y:S02]  /*25410*/  SHF.R.U64 R115, R115, 0x3, RZ ;  /* 0x0000000373737819 */ /* 0x000fe400000012ff */
[----:B------:R-:W-:Y:S01]  /*25420*/  LOP3.LUT R118, R84, R48, RZ, 0x3c, !PT ;  /* 0x0000003054767212 */ /* 0x000fe200078e3cff */
[----:B------:R2:W-:Y:S01]  /*25430*/  STSM.16.M88.4 [R92], R12 ;  /* 0x0000000c5c007844 */ /* 0x0005e20000000200 */
[----:B------:R-:W-:Y:S01]  /*25440*/  LOP3.LUT R120, R25, R2, RZ, 0x3c, !PT ;  /* 0x0000000219787212 */ /* 0x000fe200078e3cff */
[----:B------:R-:W3:Y:S01]  /*25450*/  LDC R48, c[0x0][0xbe8] ;  /* 0x0002fa00ff307b82 */ /* 0x000ee20000000800 */
[----:B------:R-:W-:Y:S01]  /*25460*/  LOP3.LUT R80, R27, R26, RZ, 0x3c, !PT ;  /* 0x0000001a1b507212 */ /* 0x000fe200078e3cff */
[----:B------:R-:W-:Y:S01]  /*25470*/  IMAD.SHL.U32 R2, R236, 0x4, RZ ;  /* 0x00000004ec027824 */ /* 0x000fe200078e00ff */
[----:B------:R-:W-:-:S02]  /*25480*/  LOP3.LUT R84, R42, R30, RZ, 0x3c, !PT ;  /* 0x0000001e2a547212 */ /* 0x000fc400078e3cff */
[----:B------:R-:W-:Y:S02]  /*25490*/  MOV R96, R96 ;  /* 0x0000006000607202 */ /* 0x000fe40000000f00 */
[----:B------:R-:W-:Y:S02]  /*254a0*/  F2FP.F16.F32.PACK_AB R24, R3, R160 ;  /* 0x000000a00318723e */ /* 0x000fe400000000ff */
[----:B------:R-:W-:Y:S02]  /*254b0*/  F2FP.F16.F32.PACK_AB R25, R5, R4 ;  /* 0x000000040519723e */ /* 0x000fe400000000ff */
[----:B------:R-:W-:Y:S02]  /*254c0*/  F2FP.F16.F32.PACK_AB R26, R53, R161 ;  /* 0x000000a1351a723e */ /* 0x000fe400000000ff */
[----:B------:R-:W-:Y:S02]  /*254d0*/  F2FP.F16.F32.PACK_AB R27, R55, R54 ;  /* 0x00000036371b723e */ /* 0x000fe400000000ff */
[----:B------:R-:W-:Y:S01]  /*254e0*/  LOP3.LUT R112, R113, R112, RZ, 0x3c, !PT ;  /* 0x0000007071707212 */ /* 0x000fe200078e3cff */
[----:B------:R-:W-:Y:S01]  /*254f0*/  IMAD.X R113, RZ, RZ, R123, P0 ;  /* 0x000000ffff717224 */ /* 0x000fe200000e067b */
[----:B------:R-:W-:Y:S01]  /*25500*/  MOV R100, R100 ;  /* 0x0000006400647202 */ /* 0x000fe20000000f00 */
[----:B------:R-:W-:Y:S01]  /*25510*/  STSM.16.M88.4 [R96], R24 ;  /* 0x0000001860007844 */ /* 0x000fe20000000200 */
[----:B------:R-:W-:-:S02]  /*25520*/  F2FP.F16.F32.PACK_AB R28, R57, R162 ;  /* 0x000000a2391c723e */ /* 0x000fc400000000ff */
[----:B------:R-:W-:Y:S02]  /*25530*/  F2FP.F16.F32.PACK_AB R30, R61, R163 ;  /* 0x000000a33d1e723e */ /* 0x000fe400000000ff */
[----:B------:R-:W-:Y:S02]  /*25540*/  MOV R104, R104 ;  /* 0x0000006800687202 */ /* 0x000fe40000000f00 */
[----:B-1----:R-:W-:Y:S01]  /*25550*/  F2FP.F16.F32.PACK_AB R8, R65, R164 ;  /* 0x000000a44108723e */ /* 0x002fe200000000ff */
[----:B------:R-:W-:Y:S01]  /*25560*/  STSM.16.M88.4 [R100], R28 ;  /* 0x0000001c64007844 */ /* 0x000fe20000000200 */
[----:B------:R-:W-:Y:S02]  /*25570*/  F2FP.F16.F32.PACK_AB R9, R67, R66 ;  /* 0x000000424309723e */ /* 0x000fe400000000ff */
[----:B------:R-:W-:Y:S02]  /*25580*/  F2FP.F16.F32.PACK_AB R10, R69, R165 ;  /* 0x000000a5450a723e */ /* 0x000fe400000000ff */
[----:B------:R-:W-:-:S02]  /*25590*/  F2FP.F16.F32.PACK_AB R11, R71, R70 ;  /* 0x00000046470b723e */ /* 0x000fc400000000ff */
[----:B------:R-:W-:Y:S02]  /*255a0*/  LOP3.LUT R114, R115, R114, RZ, 0x3c, !PT ;  /* 0x0000007273727212 */ /* 0x000fe400078e3cff */
[----:B------:R-:W-:Y:S01]  /*255b0*/  MOV R106, R106 ;  /* 0x0000006a006a7202 */ /* 0x000fe20000000f00 */
[----:B------:R1:W-:Y:S01]  /*255c0*/  STSM.16.M88.4 [R104], R8 ;  /* 0x0000000868007844 */ /* 0x0003e20000000200 */
[----:B--2---:R-:W-:Y:S02]  /*255d0*/  F2FP.F16.F32.PACK_AB R12, R73, R166 ;  /* 0x000000a6490c723e */ /* 0x004fe400000000ff */
[----:B------:R-:W-:Y:S02]  /*255e0*/  F2FP.F16.F32.PACK_AB R13, R75, R74 ;  /* 0x0000004a4b0d723e */ /* 0x000fe400000000ff */
[----:B------:R-:W-:Y:S02]  /*255f0*/  F2FP.F16.F32.PACK_AB R14, R77, R167 ;  /* 0x000000a74d0e723e */ /* 0x000fe400000000ff */
[----:B------:R-:W-:-:S02]  /*25600*/  F2FP.F16.F32.PACK_AB R15, R79, R78 ;  /* 0x0000004e4f0f723e */ /* 0x000fc400000000ff */
[----:B------:R-:W-:Y:S02]  /*25610*/  IADD3.X R115, RZ, R123, RZ, P4, !PT ;  /* 0x0000007bff737210 */ /* 0x000fe400027fe4ff */
[----:B------:R-:W-:Y:S01]  /*25620*/  MOV R108, R108 ;  /* 0x0000006c006c7202 */ /* 0x000fe20000000f00 */
[----:B------:R2:W-:Y:S01]  /*25630*/  STSM.16.M88.4 [R106], R12 ;  /* 0x0000000c6a007844 */ /* 0x0005e20000000200 */
[----:B------:R-:W-:Y:S02]  /*25640*/  F2FP.F16.F32.PACK_AB R33, R83, R82 ;  /* 0x000000525321723e */ /* 0x000fe400000000ff */
[----:B------:R-:W-:Y:S02]  /*25650*/  F2FP.F16.F32.PACK_AB R34, R40, R169 ;  /* 0x000000a92822723e */ /* 0x000fe400000000ff */
[----:B------:R-:W-:Y:S02]  /*25660*/  F2FP.F16.F32.PACK_AB R35, R87, R86 ;  /* 0x000000565723723e */ /* 0x000fe400000000ff */
[----:B------:R-:W-:-:S02]  /*25670*/  MOV R110, R110 ;  /* 0x0000006e006e7202 */ /* 0x000fc40000000f00 */
[----:B------:R-:W-:Y:S01]  /*25680*/  F2FP.F16.F32.PACK_AB R40, R56, R170 ;  /* 0x000000aa3828723e */ /* 0x000fe200000000ff */
[----:B------:R-:W-:Y:S01]  /*25690*/  STSM.16.M88.4 [R108], R32 ;  /* 0x000000206c007844 */ /* 0x000fe20000000200 */
[----:B------:R-:W-:Y:S02]  /*256a0*/  F2FP.F16.F32.PACK_AB R41, R91, R90 ;  /* 0x0000005a5b29723e */ /* 0x000fe400000000ff */
[----:B------:R-:W-:Y:S02]  /*256b0*/  F2FP.F16.F32.PACK_AB R42, R152, R171 ;  /* 0x000000ab982a723e */ /* 0x000fe400000000ff */
[----:B------:R-:W-:Y:S02]  /*256c0*/  MOV R112, R112 ;  /* 0x0000007000707202 */ /* 0x000fe40000000f00 */
[----:B------:R-:W-:Y:S01]  /*256d0*/  F2FP.F16.F32.PACK_AB R56, R153, R172 ;  /* 0x000000ac9938723e */ /* 0x000fe200000000ff */
[----:B------:R-:W-:Y:S01]  /*256e0*/  STSM.16.M88.4 [R110], R40 ;  /* 0x000000286e007844 */ /* 0x000fe20000000200 */
[----:B------:R-:W-:-:S02]  /*256f0*/  F2FP.F16.F32.PACK_AB R57, R99, R98 ;  /* 0x000000626339723e */ /* 0x000fc400000000ff */
[----:B------:R-:W-:Y:S02]  /*25700*/  MOV R114, R114 ;  /* 0x0000007200727202 */ /* 0x000fe40000000f00 */
[----:B-1----:R-:W-:Y:S01]  /*25710*/  F2FP.F16.F32.PACK_AB R8, R155, R174 ;  /* 0x000000ae9b08723e */ /* 0x002fe200000000ff */
[----:B------:R-:W-:Y:S01]  /*25720*/  STSM.16.M88.4 [R112], R56 ;  /* 0x0000003870007844 */ /* 0x000fe20000000200 */
[----:B------:R-:W-:Y:S02]  /*25730*/  F2FP.F16.F32.PACK_AB R9, R36, R7 ;  /* 0x000000072409723e */ /* 0x000fe400000000ff */
[----:B------:R-:W-:Y:S02]  /*25740*/  F2FP.F16.F32.PACK_AB R10, R156, R175 ;  /* 0x000000af9c0a723e */ /* 0x000fe400000000ff */
[----:B------:R-:W-:Y:S02]  /*25750*/  F2FP.F16.F32.PACK_AB R11, R47, R44 ;  /* 0x0000002c2f0b723e */ /* 0x000fe400000000ff */
[----:B------:R-:W-:-:S02]  /*25760*/  MOV R116, R116 ;  /* 0x0000007400747202 */ /* 0x000fc40000000f00 */
[----:B--2---:R-:W-:Y:S01]  /*25770*/  F2FP.F16.F32.PACK_AB R12, R157, R176 ;  /* 0x000000b09d0c723e */ /* 0x004fe200000000ff */
[----:B------:R-:W-:Y:S01]  /*25780*/  STSM.16.M88.4 [R114], R8 ;  /* 0x0000000872007844 */ /* 0x000fe20000000200 */
[----:B------:R-:W-:Y:S02]  /*25790*/  F2FP.F16.F32.PACK_AB R13, R60, R52 ;  /* 0x000000343c0d723e */ /* 0x000fe400000000ff */
[----:B------:R-:W-:Y:S02]  /*257a0*/  F2FP.F16.F32.PACK_AB R14, R158, R177 ;  /* 0x000000b19e0e723e */ /* 0x000fe400000000ff */
[----:B------:R-:W-:Y:S02]  /*257b0*/  F2FP.F16.F32.PACK_AB R15, R68, R64 ;  /* 0x00000040440f723e */ /* 0x000fe400000000ff */
[----:B------:R-:W-:Y:S02]  /*257c0*/  IADD3.X R81, RZ, R123, RZ, P2, !PT ;  /* 0x0000007bff517210 */ /* 0x000fe400017fe4ff */
[----:B------:R-:W-:Y:S01]  /*257d0*/  IADD3 R4, P1, R2, UR4, RZ ;  /* 0x0000000402047c10 */ /* 0x000fe2000ff3e0ff */
[----:B------:R1:W-:Y:S01]  /*257e0*/  STSM.16.M88.4 [R116], R12 ;  /* 0x0000000c74007844 */ /* 0x0003e20000000200 */
[----:B------:R-:W-:-:S02]  /*257f0*/  MOV R118, R118 ;  /* 0x0000007600767202 */ /* 0x000fc40000000f00 */
[----:B------:R-:W-:Y:S02]  /*25800*/  F2FP.F16.F32.PACK_AB R24, R159, R178 ;  /* 0x000000b29f18723e */ /* 0x000fe400000000ff */
[----:B------:R-:W-:Y:S02]  /*25810*/  F2FP.F16.F32.PACK_AB R25, R76, R72 ;  /* 0x000000484c19723e */ /* 0x000fe400000000ff */
[----:B------:R-:W-:Y:S02]  /*25820*/  F2FP.F16.F32.PACK_AB R26, R125, R179 ;  /* 0x000000b37d1a723e */ /* 0x000fe400000000ff */
[----:B------:R-:W-:Y:S02]  /*25830*/  F2FP.F16.F32.PACK_AB R27, R127, R126 ;  /* 0x0000007e7f1b723e */ /* 0x000fe400000000ff */
[----:B------:R-:W-:Y:S02]  /*25840*/  ISETP.NE.U32.AND P0, PT, RZ, UR4, PT ;  /* 0x00000004ff007c0c */ /* 0x000fe4000bf05070 */
[----:B------:R-:W-:Y:S01]  /*25850*/  MOV R120, R120 ;  /* 0x0000007800787202 */ /* 0x000fe20000000f00 */
[----:B------:R2:W-:Y:S01]  /*25860*/  STSM.16.M88.4 [R118], R24 ;  /* 0x0000001876007844 */ /* 0x0005e20000000200 */
[----:B------:R-:W-:-:S02]  /*25870*/  F2FP.F16.F32.PACK_AB R28, R129, R128 ;  /* 0x00000080811c723e */ /* 0x000fc400000000ff */
[----:B-1----:R-:W-:Y:S02]  /*25880*/  SHF.R.S32.HI R15, RZ, 0x1f, R236 ;  /* 0x0000001fff0f7819 */ /* 0x002fe400000114ec */
[----:B------:R-:W-:Y:S02]  /*25890*/  F2FP.F16.F32.PACK_AB R29, R131, R130 ;  /* 0x00000082831d723e */ /* 0x000fe400000000ff */
[----:B------:R-:W-:Y:S02]  /*258a0*/  SHF.L.U64.HI R3, R236, 0x2, R15 ;  /* 0x00000002ec037819 */ /* 0x000fe4000001020f */
[----:B------:R-:W-:Y:S02]  /*258b0*/  F2FP.F16.F32.PACK_AB R30, R133, R132 ;  /* 0x00000084851e723e */ /* 0x000fe400000000ff */
[----:B------:R-:W-:Y:S02]  /*258c0*/  F2FP.F16.F32.PACK_AB R31, R135, R134 ;  /* 0x00000086871f723e */ /* 0x000fe400000000ff */
[----:B------:R-:W-:Y:S01]  /*258d0*/  MOV R80, R80 ;  /* 0x0000005000507202 */ /* 0x000fe20000000f00 */
[----:B------:R-:W-:Y:S01]  /*258e0*/  IMAD.MOV.U32 R81, RZ, RZ, RZ ;  /* 0x000000ffff517224 */ /* 0x000fe200078e00ff */
[----:B------:R-:W-:Y:S01]  /*258f0*/  IADD3.X R5, R3, UR5, RZ, P1, !PT ;  /* 0x0000000503057c10 */ /* 0x000fe20008ffe4ff */
[----:B------:R2:W-:Y:S01]  /*25900*/  STSM.16.M88.4 [R120], R28 ;  /* 0x0000001c78007844 */ /* 0x0005e20000000200 */
[----:B------:R-:W-:-:S02]  /*25910*/  MOV R84, R84 ;  /* 0x0000005400547202 */ /* 0x000fc40000000f00 */
[----:B---3--:R-:W-:Y:S01]  /*25920*/  ISETP.NE.AND P1, PT, R48, 0x1, PT ;  /* 0x000000013000780c */ /* 0x008fe20003f25270 */
[----:B------:R2:W-:Y:S01]  /*25930*/  STSM.16.M88.4 [R80], R136 ;  /* 0x0000008850007844 */ /* 0x0005e20000000200 */
[----:B------:R-:W-:Y:S01]  /*25940*/  ISETP.NE.AND.EX P0, PT, RZ, UR5, PT, P0 ;  /* 0x00000005ff007c0c */ /* 0x000fe2000bf05300 */
[----:B------:R-:W-:Y:S02]  /*25950*/  ULDC.64 UR4, c[0x0][0xc08] ;  /* 0x0003020000047ab9 */ /* 0x000fe40000000a00 */
[----:B------:R-:W-:Y:S01]  /*25960*/  ISETP.NE.U32.AND P2, PT, RZ, UR4, PT ;  /* 0x00000004ff007c0c */ /* 0x000fe2000bf45070 */
[----:B------:R2:W-:Y:S01]  /*25970*/  STSM.16.M88.4 [R84], R144 ;  /* 0x0000009054007844 */ /* 0x0005e20000000200 */
[----:B------:R-:W-:Y:S02]  /*25980*/  BAR.SYNC.DEFER_BLOCKING 0x1, 0x100 ;  /* 0x0044000000007b1d */ /* 0x000fe40000010000 */
[----:B------:R-:W-:-:S06]  /*25990*/  ISETP.NE.AND.EX P2, PT, RZ, UR5, PT, P2 ;  /* 0x00000005ff007c0c */ /* 0x000fcc000bf45320 */
[----:B------:R-:W1:Y:S08]  /*259a0*/  @P1 LDC R8, c[0x0][0xbec] ;  /* 0x0002fb00ff081b82 */ /* 0x000e700000000800 */
[----:B------:R-:W3:Y:S01]  /*259b0*/  @P1 LDC R11, c[0x0][0xbf0] ;  /* 0x0002fc00ff0b1b82 */ /* 0x000ee20000000800 */
[----:B------:R-:W-:Y:S01]  /*259c0*/  @P2 IADD3 R2, P3, R2, UR4, RZ ;  /* 0x0000000402022c10 */ /* 0x000fe2000ff7e0ff */
[----:B------:R-:W-:-:S02]  /*259d0*/  ULDC UR4, c[0x0][0xa88] ;  /* 0x0002a20000047ab9 */ /* 0x000fc40000000800 */
[----:B------:R-:W-:Y:S02]  /*259e0*/  MOV R7, UR4 ;  /* 0x0000000400077c02 */ /* 0x000fe40008000f00 */
[----:B------:R-:W-:Y:S01]  /*259f0*/  @P2 IADD3.X R3, R3, UR5, RZ, P3, !PT ;  /* 0x0000000503032c10 */ /* 0x000fe20009ffe4ff */
[----:B------:R2:W5:Y:S04]  /*25a00*/  @P0 LDG.E R81, desc[UR6][R4.64] ;  /* 0x0000000604510981 */ /* 0x000568000c1e1900 */
[----:B------:R2:W5:Y:S01]  /*25a10*/  @P2 LDG.E R7, desc[UR6][R2.64] ;  /* 0x0000000602072981 */ /* 0x000562000c1e1900 */
[----:B------:R-:W-:Y:S05]  /*25a20*/  @P2 BRA `(.L_x_3105) ;  /* 0x0000000000142947 */ /* 0x000fea0003800000 */
[----:B------:R-:W-:Y:S05]  /*25a30*/  @!P0 BRA `(.L_x_3105) ;  /* 0x0000000000108947 */ /* 0x000fea0003800000 */
[----:B------:R-:W-:Y:S02]  /*25a40*/  ULDC.64 UR4, c[0x0][0x208] ;  /* 0x0000820000047ab9 */ /* 0x000fe40000000a00 */
[----:B--2---:R-:W2:Y:S04]  /*25a50*/  LDG.E R2, desc[UR4][R4.64] ;  /* 0x0000000404027981 */ /* 0x004ea8000c1e1900 */
[----:B-----5:R-:W2:Y:S02]  /*25a60*/  LDG.E R7, desc[UR4][R4.64+0x4] ;  /* 0x0000040404077981 */ /* 0x020ea4000c1e1900 */
[----:B--2---:R-:W-:-:S07]  /*25a70*/  IMAD.IADD R7, R7, 0x1, -R2 ;  /* 0x0000000107077824 */ /* 0x004fce00078e0a02 */
.L_x_3105:
[----:B------:R-:W4:Y:S01]  /*25a80*/  LDL.LU R86, [R1+0x64] ;  /* 0x0000640001567983 */ /* 0x000f220000300800 */
[----:B--2---:R-:W-:Y:S01]  /*25a90*/  IMAD.IADD R25, R235, 0x1, R230 ;  /* 0x00000001eb197824 */ /* 0x004fe200078e02e6 */
[----:B------:R-:W-:Y:S01]  /*25aa0*/  ULDC.64 UR4, c[0x0][0xb90] ;  /* 0x0002e40000047ab9 */ /* 0x000fe20000000a00 */
[----:B-----5:R-:W-:Y:S01]  /*25ab0*/  SHF.R.S32.HI R3, RZ, 0x1f, R81 ;  /* 0x0000001fff037819 */ /* 0x020fe20000011451 */
[----:B------:R-:W2:Y:S01]  /*25ac0*/  LDL R26, [R1+0x90] ;  /* 0x00009000011a7983 */ /* 0x000ea20000100800 */
[----:B-1----:R-:W-:Y:S01]  /*25ad0*/  @P1 IMAD.HI.U32 R8, R25, R8, RZ ;  /* 0x0000000819081227 */ /* 0x002fe200078e00ff */
[----:B------:R-:W-:Y:S01]  /*25ae0*/  MOV R2, R81 ;  /* 0x0000005100027202 */ /* 0x000fe20000000f00 */
[----:B------:R-:W1:Y:S01]  /*25af0*/  @P1 LDC R83, c[0x0][0xbec] ;  /* 0x0002fb00ff531b82 */ /* 0x000e620000000800 */
[----:B------:R-:W2:Y:S01]  /*25b00*/  LDL R14, [R1+0x74] ;  /* 0x00007400010e7983 */ /* 0x000ea20000100800 */
[----:B------:R-:W-:Y:S01]  /*25b10*/  IMAD.MOV.U32 R9, RZ, RZ, R25 ;  /* 0x000000ffff097224 */ /* 0x000fe200078e0019 */
[----:B---3--:R-:W-:Y:S01]  /*25b20*/  @P1 SHF.R.U32.HI R9, RZ, R11, R8 ;  /* 0x0000000bff091219 */ /* 0x008fe20000011608 */
[----:B------:R-:W-:Y:S01]  /*25b30*/  IMAD.SHL.U32 R10, R212, 0x40, RZ ;  /* 0x00000040d40a7824 */ /* 0x000fe200078e00ff */
[----:B------:R-:W-:-:S02]  /*25b40*/  SEL R80, R15, RZ, !P0 ;  /* 0x000000ff0f507207 */ /* 0x000fc40004000000 */
[----:B------:R-:W-:Y:S01]  /*25b50*/  SEL R236, R236, RZ, !P0 ;  /* 0x000000ffecec7207 */ /* 0x000fe20004000000 */
[----:B------:R-:W-:Y:S01]  /*25b60*/  IMAD R11, R237, 0x8, R10 ;  /* 0x00000008ed0b7824 */ /* 0x000fe200078e020a */
[----:B------:R-:W-:Y:S01]  /*25b70*/  IADD3 R15, -R9, RZ, RZ ;  /* 0x000000ff090f7210 */ /* 0x000fe20007ffe1ff */
[----:B------:R-:W-:Y:S01]  /*25b80*/  ULDC.64 UR6, c[0x0][0x208] ;  /* 0x0000820000067ab9 */ /* 0x000fe20000000a00 */
[----:B------:R-:W3:Y:S01]  /*25b90*/  @P1 LDC R85, c[0x0][0xbf0] ;  /* 0x0002fc00ff551b82 */ /* 0x000ee20000000800 */
[----:B------:R-:W-:-:S04]  /*25ba0*/  IMAD.WIDE R20, R11, 0x2, R20 ;  /* 0x000000020b147825 */ /* 0x000fc800078e0214 */
[----:B------:R-:W-:Y:S01]  /*25bb0*/  IMAD R11, R48, R15, R25 ;  /* 0x0000000f300b7224 */ /* 0x000fe200078e0219 */
        /* <DEDUP_REMOVED lines=11> */
[C---:B------:R-:W-:Y:S02]  /*25c70*/  IADD3 R57, P3, R20.reuse, 0xa000, RZ ;  /* 0x0000a00014397810 */ /* 0x040fe40007f7e0ff */
[----:B------:R-:W-:Y:S02]  /*25c80*/  LOP3.LUT R60, R61, 0x380, RZ, 0xc0, !PT ;  /* 0x000003803d3c7812 */ /* 0x000fe400078ec0ff */
[----:B------:R-:W-:-:S02]  /*25c90*/  IADD3 R37, P6, R20, 0x6000, RZ ;  /* 0x0000600014257810 */ /* 0x000fc40007fde0ff */
[----:B------:R-:W-:Y:S02]  /*25ca0*/  LOP3.LUT R56, R57, 0x380, RZ, 0xc0, !PT ;  /* 0x0000038039387812 */ /* 0x000fe400078ec0ff */
[----:B------:R-:W-:Y:S02]  /*25cb0*/  SHF.R.U64 R60, R60, 0x3, RZ ;  /* 0x000000033c3c7819 */ /* 0x000fe400000012ff */
[----:B------:R-:W-:Y:S02]  /*25cc0*/  LOP3.LUT R36, R37, 0x380, RZ, 0xc0, !PT ;  /* 0x0000038025247812 */ /* 0x000fe400078ec0ff */
        /* <DEDUP_REMOVED lines=8> */
[----:B------:R-:W-:-:S04]  /*25d50*/  IADD3 R65, P6, R20, 0xc000, RZ ;  /* 0x0000c00014417810 */ /* 0x000fc80007fde0ff */
[----:B------:R-:W-:-:S04]  /*25d60*/  LOP3.LUT R64, R65, 0x380, RZ, 0xc0, !PT ;  /* 0x0000038041407812 */ /* 0x000fc800078ec0ff */
[----:B------:R-:W-:-:S04]  /*25d70*/  SHF.R.U64 R64, R64, 0x3, RZ ;  /* 0x0000000340407819 */ /* 0x000fc800000012ff */
[----:B------:R-:W-:Y:S01]  /*25d80*/  LOP3.LUT R64, R64, R65, RZ, 0x3c, !PT ;  /* 0x0000004140407212 */ /* 0x000fe200078e3cff */
[----:B------:R-:W-:Y:S02]  /*25d90*/  IMAD.X R65, RZ, RZ, R21, P6 ;  /* 0x000000ffff417224 */ /* 0x000fe400030e0615 */
[----:B------:R-:W-:Y:S01]  /*25da0*/  IMAD.IADD R87, R212, 0x1, R230 ;  /* 0x00000001d4577824 */ /* 0x000fe200078e02e6 */
[----:B------:R-:W-:Y:S01]  /*25db0*/  BSSY B1, `(.L_x_3106) ;  /* 0x00000b0000017945 */ /* 0x000fe20003800000 */
[----:B------:R-:W-:Y:S02]  /*25dc0*/  SHF.R.S32.HI R88, RZ, 0x1f, R221 ;  /* 0x0000001fff587819 */ /* 0x000fe400000114dd */
[----:B----4-:R-:W-:-:S05]  /*25dd0*/  SHF.R.S32.HI R82, RZ, 0x1f, R86 ;  /* 0x0000001fff527819 */ /* 0x010fca0000011456 */
[----:B------:R-:W-:-:S04]  /*25de0*/  IMAD R4, R82, UR4, RZ ;  /* 0x0000000452047c24 */ /* 0x000fc8000f8e02ff */
[C---:B------:R-:W-:Y:S02]  /*25df0*/  IMAD R13, R86.reuse, UR5, R4 ;  /* 0x00000005560d7c24 */ /* 0x040fe4000f8e0204 */
[----:B------:R-:W-:Y:S01]  /*25e00*/  IMAD.WIDE.U32 R4, R86, UR4, R2 ;  /* 0x0000000456047c25 */ /* 0x000fe2000f8e0002 */
[----:B------:R-:W-:-:S03]  /*25e10*/  ULDC.64 UR4, c[0x0][0xb98] ;  /* 0x0002e60000047ab9 */ /* 0x000fc60000000a00 */
[----:B------:R-:W-:Y:S02]  /*25e20*/  IMAD.IADD R5, R5, 0x1, R13 ;  /* 0x0000000105057824 */ /* 0x000fe400078e020d */
[----:B------:R-:W-:Y:S02]  /*25e30*/  IMAD R13, R80, UR4, RZ ;  /* 0x00000004500d7c24 */ /* 0x000fe4000f8e02ff */
[----:B------:R-:W-:Y:S01]  /*25e40*/  IMAD.WIDE.U32 R4, R236, UR4, R4 ;  /* 0x00000004ec047c25 */ /* 0x000fe2000f8e0004 */
[----:B------:R-:W-:-:S03]  /*25e50*/  SHF.R.S32.HI R2, RZ, 0x1f, R11 ;  /* 0x0000001fff027819 */ /* 0x000fc6000001140b */
[----:B------:R-:W-:Y:S01]  /*25e60*/  IMAD R8, R236, UR5, R13 ;  /* 0x00000005ec087c24 */ /* 0x000fe2000f8e020d */
[----:B------:R-:W-:Y:S01]  /*25e70*/  SHF.R.S32.HI R13, RZ, 0x1f, R9 ;  /* 0x0000001fff0d7819 */ /* 0x000fe20000011409 */
[----:B------:R-:W-:Y:S01]  /*25e80*/  ULDC.64 UR4, c[0x0][0xb88] ;  /* 0x0002e20000047ab9 */ /* 0x000fe20000000a00 */
[----:B------:R-:W-:Y:S01]  /*25e90*/  IADD3 R4, P0, R9, R4, RZ ;  /* 0x0000000409047210 */ /* 0x000fe20007f1e0ff */
[----:B------:R-:W-:-:S03]  /*25ea0*/  IMAD R2, R2, UR4, RZ ;  /* 0x0000000402027c24 */ /* 0x000fc6000f8e02ff */
[----:B------:R-:W-:Y:S01]  /*25eb0*/  IADD3.X R5, R13, R5, R8, P0, !PT ;  /* 0x000000050d057210 */ /* 0x000fe200007fe408 */
[C---:B------:R-:W-:Y:S02]  /*25ec0*/  IMAD R15, R11.reuse, UR5, R2 ;  /* 0x000000050b0f7c24 */ /* 0x040fe4000f8e0202 */
[----:B------:R-:W-:Y:S01]  /*25ed0*/  IMAD.WIDE.U32 R4, R11, UR4, R4 ;  /* 0x000000040b047c25 */ /* 0x000fe2000f8e0004 */
[----:B------:R-:W-:-:S03]  /*25ee0*/  ULDC.64 UR4, c[0x0][0xb50] ;  /* 0x0002d40000047ab9 */ /* 0x000fc60000000a00 */
[----:B------:R-:W-:Y:S01]  /*25ef0*/  IMAD.IADD R5, R5, 0x1, R15 ;  /* 0x0000000105057824 */ /* 0x000fe200078e020f */
[----:B------:R-:W-:-:S04]  /*25f00*/  LEA R10, P0, R4, UR4, 0x2 ;  /* 0x00000004040a7c11 */ /* 0x000fc8000f8010ff */
[----:B------:R-:W-:Y:S02]  /*25f10*/  LEA.HI.X R4, R4, UR5, R5, 0x2, P0 ;  /* 0x0000000504047c11 */ /* 0x000fe400080f1405 */
[C---:B------:R-:W-:Y:S02]  /*25f20*/  IADD3 R9, P5, R20.reuse, 0x1000, RZ ;  /* 0x0000100014097810 */ /* 0x040fe40007fbe0ff */
[C---:B------:R-:W-:Y:S01]  /*25f30*/  IADD3 R13, P4, R20.reuse, 0x2000, RZ ;  /* 0x00002000140d7810 */ /* 0x040fe20007f9e0ff */
[----:B------:R-:W-:Y:S01]  /*25f40*/  SHFL.IDX PT, R54, R10, RZ, 0x1c1f ;  /* 0x001c1fff0a367589 */ /* 0x000fe200000e0000 */
[----:B------:R-:W-:Y:S01]  /*25f50*/  IADD3 R25, P0, R20, 0x3000, RZ ;  /* 0x0000300014197810 */ /* 0x000fe20007f1e0ff */
[----:B--2---:R-:W-:Y:S02]  /*25f60*/  IMAD.IADD R15, R26, 0x1, R230 ;  /* 0x000000011a0f7824 */ /* 0x004fe400078e02e6 */
[----:B------:R-:W-:Y:S01]  /*25f70*/  IMAD R2, R7, R48, RZ ;  /* 0x0000003007027224 */ /* 0x000fe200078e02ff */
[----:B------:R-:W-:Y:S01]  /*25f80*/  LOP3.LUT R24, R25, 0x380, RZ, 0xc0, !PT ;  /* 0x0000038019187812 */ /* 0x000fe200078ec0ff */
[----:B------:R-:W-:Y:S01]  /*25f90*/  SHFL.IDX PT, R58, R10, 0x1, 0x1c1f ;  /* 0x003c1f000a3a7f89 */ /* 0x000fe200000e0000 */
[----:B------:R-:W-:Y:S01]  /*25fa0*/  LOP3.LUT R11, R20, 0x380, RZ, 0xc0, !PT ;  /* 0x00000380140b7812 */ /* 0x000fe200078ec0ff */
[----:B------:R-:W-:Y:S01]  /*25fb0*/  ULDC.64 UR4, c[0x0][0xaa0] ;  /* 0x0002a80000047ab9 */ /* 0x000fe20000000a00 */
[----:B------:R-:W-:-:S02]  /*25fc0*/  SHF.R.U64 R24, R24, 0x3, RZ ;  /* 0x0000000318187819 */ /* 0x000fc400000012ff */
[----:B------:R-:W-:Y:S02]  /*25fd0*/  LOP3.LUT R8, R9, 0x380, RZ, 0xc0, !PT ;  /* 0x0000038009087812 */ /* 0x000fe400078ec0ff */
[----:B------:R-:W-:Y:S02]  /*25fe0*/  LOP3.LUT R24, R24, R25, RZ, 0x3c, !PT ;  /* 0x0000001918187212 */ /* 0x000fe400078e3cff */
[----:B------:R-:W-:Y:S02]  /*25ff0*/  LOP3.LUT R12, R13, 0x380, RZ, 0xc0, !PT ;  /* 0x000003800d0c7812 */ /* 0x000fe400078ec0ff */
[----:B------:R-:W-:Y:S02]  /*26000*/  IADD3.X R25, RZ, R21, RZ, P0, !PT ;  /* 0x00000015ff197210 */ /* 0x000fe400007fe4ff */
[----:B------:R-:W-:Y:S02]  /*26010*/  IADD3 R53, P0, R20, 0x9000, RZ ;  /* 0x0000900014357810 */ /* 0x000fe40007f1e0ff */
[----:B------:R-:W-:-:S02]  /*26020*/  SHF.R.U64 R8, R8, 0x3, RZ ;  /* 0x0000000308087819 */ /* 0x000fc400000012ff */
[----:B------:R-:W-:Y:S02]  /*26030*/  SHF.R.U64 R12, R12, 0x3, RZ ;  /* 0x000000030c0c7819 */ /* 0x000fe400000012ff */
[----:B------:R-:W-:Y:S01]  /*26040*/  LOP3.LUT R52, R53, 0x380, RZ, 0xc0, !PT ;  /* 0x0000038035347812 */ /* 0x000fe200078ec0ff */
[----:B------:R-:W2:Y:S01]  /*26050*/  SHFL.IDX PT, R55, R4, RZ, 0x1c1f ;  /* 0x001c1fff04377589 */ /* 0x000ea200000e0000 */
[----:B------:R-:W-:Y:S01]  /*26060*/  LOP3.LUT R8, R8, R9, RZ, 0x3c, !PT ;  /* 0x0000000908087212 */ /* 0x000fe200078e3cff */
[--C-:B------:R-:W-:Y:S01]  /*26070*/  IMAD.X R9, RZ, RZ, R21.reuse, P5 ;  /* 0x000000ffff097224 */ /* 0x100fe200028e0615 */
[----:B------:R-:W-:Y:S01]  /*26080*/  LOP3.LUT R12, R12, R13, RZ, 0x3c, !PT ;  /* 0x0000000d0c0c7212 */ /* 0x000fe200078e3cff */
[----:B------:R-:W-:Y:S01]  /*26090*/  IMAD.X R13, RZ, RZ, R21, P4 ;  /* 0x000000ffff0d7224 */ /* 0x000fe200020e0615 */
[----:B------:R-:W-:Y:S01]  /*260a0*/  SHF.R.U64 R52, R52, 0x3, RZ ;  /* 0x0000000334347819 */ /* 0x000fe200000012ff */
[----:B------:R4:W0:Y:S01]  /*260b0*/  SHFL.IDX PT, R59, R4, 0x1, 0x1c1f ;  /* 0x003c1f00043b7f89 */ /* 0x00082200000e0000 */
[----:B------:R-:W-:-:S02]  /*260c0*/  IADD3 R41, P5, R20, 0x7000, RZ ;  /* 0x0000700014297810 */ /* 0x000fc40007fbe0ff */
[----:B------:R-:W-:Y:S02]  /*260d0*/  IADD3 R45, P4, R20, 0x8000, RZ ;  /* 0x00008000142d7810 */ /* 0x000fe40007f9e0ff */
[----:B------:R-:W-:Y:S01]  /*260e0*/  LOP3.LUT R52, R52, R53, RZ, 0x3c, !PT ;  /* 0x0000003534347212 */ /* 0x000fe200078e3cff */
[----:B------:R-:W-:Y:S01]  /*260f0*/  IMAD.X R53, RZ, RZ, R21, P0 ;  /* 0x000000ffff357224 */ /* 0x000fe200000e0615 */
[----:B------:R-:W-:Y:S02]  /*26100*/  LOP3.LUT R40, R41, 0x380, RZ, 0xc0, !PT ;  /* 0x0000038029287812 */ /* 0x000fe400078ec0ff */
[----:B------:R-:W-:Y:S02]  /*26110*/  LOP3.LUT R44, R45, 0x380, RZ, 0xc0, !PT ;  /* 0x000003802d2c7812 */ /* 0x000fe400078ec0ff */
[----:B------:R-:W-:Y:S02]  /*26120*/  LOP3.LUT P0, RZ, R14, 0x3, RZ, 0xc0, !PT ;  /* 0x000000030eff7812 */ /* 0x000fe4000780c0ff */
[----:B------:R-:W-:-:S02]  /*26130*/  IADD3 R5, R15, 0x8, RZ ;  /* 0x000000080f057810 */ /* 0x000fc40007ffe0ff */
[----:B------:R-:W-:Y:S02]  /*26140*/  SHF.R.U64 R40, R40, 0x3, RZ ;  /* 0x0000000328287819 */ /* 0x000fe400000012ff */
[----:B------:R-:W-:Y:S02]  /*26150*/  SHF.R.U64 R44, R44, 0x3, RZ ;  /* 0x000000032c2c7819 */ /* 0x000fe400000012ff */
[-C--:B------:R-:W-:Y:S02]  /*26160*/  ISETP.GE.OR P2, PT, R15, R2.reuse, P0 ;  /* 0x000000020f00720c */ /* 0x080fe40000746670 */
[----:B------:R-:W-:Y:S02]  /*26170*/  ISETP.GE.OR P0, PT, R5, R2, P0 ;  /* 0x000000020500720c */ /* 0x000fe40000706670 */
[----:B------:R-:W-:Y:S02]  /*26180*/  LOP3.LUT R40, R40, R41, RZ, 0x3c, !PT ;  /* 0x0000002928287212 */ /* 0x000fe400078e3cff */
[----:B------:R-:W-:Y:S01]  /*26190*/  LOP3.LUT R44, R44, R45, RZ, 0x3c, !PT ;  /* 0x0000002d2c2c7212 */ /* 0x000fe200078e3cff */
[----:B------:R-:W-:Y:S01]  /*261a0*/  IMAD.X R45, RZ, RZ, R21, P4 ;  /* 0x000000ffff2d7224 */ /* 0x000fe200020e0615 */
[----:B------:R-:W-:-:S02]  /*261b0*/  IADD3.X R41, RZ, R21, RZ, P5, !PT ;  /* 0x00000015ff297210 */ /* 0x000fc40002ffe4ff */
[C---:B------:R-:W-:Y:S02]  /*261c0*/  IADD3 R7, P3, R20.reuse, 0xf000, RZ ;  /* 0x0000f00014077810 */ /* 0x040fe40007f7e0ff */
[C---:B------:R-:W-:Y:S02]  /*261d0*/  IADD3 R69, P5, R20.reuse, 0xd000, RZ ;  /* 0x0000d00014457810 */ /* 0x040fe40007fbe0ff */
[----:B------:R-:W-:Y:S02]  /*261e0*/  IADD3 R73, P4, R20, 0xe000, RZ ;  /* 0x0000e00014497810 */ /* 0x000fe40007f9e0ff */
[----:B----4-:R-:W-:Y:S02]  /*261f0*/  LOP3.LUT R4, R7, 0x380, RZ, 0xc0, !PT ;  /* 0x0000038007047812 */ /* 0x010fe400078ec0ff */
[----:B------:R-:W-:Y:S02]  /*26200*/  LOP3.LUT R68, R69, 0x380, RZ, 0xc0, !PT ;  /* 0x0000038045447812 */ /* 0x000fe400078ec0ff */
[----:B------:R-:W-:-:S02]  /*26210*/  LOP3.LUT R72, R73, 0x380, RZ, 0xc0, !PT ;  /* 0x0000038049487812 */ /* 0x000fc400078ec0ff */
[----:B------:R-:W-:Y:S01]  /*26220*/  SHF.R.U64 R11, R11, 0x3, RZ ;  /* 0x000000030b0b7819 */ /* 0x000fe200000012ff */
[----:B--2---:R-:W-:Y:S01]  /*26230*/  @!P2 ST.E desc[UR6][R54.64], R6 ;  /* 0x000000063600a985 */ /* 0x004fe2000c101906 */
[----:B------:R-:W-:Y:S02]  /*26240*/  SHF.R.U64 R4, R4, 0x3, RZ ;  /* 0x0000000304047819 */ /* 0x000fe400000012ff */
[----:B------:R-:W-:Y:S01]  /*26250*/  SHF.R.U64 R68, R68, 0x3, RZ ;  /* 0x0000000344447819 */ /* 0x000fe200000012ff */
[----:B0-----:R0:W-:Y:S01]  /*26260*/  @!P0 ST.E desc[UR6][R58.64], R0 ;  /* 0x000000003a008985 */ /* 0x0011e2000c101906 */
[----:B------:R-:W-:Y:S02]  /*26270*/  SHF.R.U64 R72, R72, 0x3, RZ ;  /* 0x0000000348487819 */ /* 0x000fe400000012ff */
[----:B------:R-:W-:Y:S01]  /*26280*/  LOP3.LUT R20, R11, R20, RZ, 0x3c, !PT ;  /* 0x000000140b147212 */ /* 0x000fe200078e3cff */
[--C-:B------:R-:W-:Y:S01]  /*26290*/  IMAD.X R77, RZ, RZ, R21.reuse, P3 ;  /* 0x000000ffff4d7224 */ /* 0x100fe200018e0615 */
[----:B------:R-:W-:Y:S01]  /*262a0*/  LOP3.LUT R68, R68, R69, RZ, 0x3c, !PT ;  /* 0x0000004544447212 */ /* 0x000fe200078e3cff */
[----:B------:R-:W5:Y:S01]  /*262b0*/  LD.E.128 R8, desc[UR6][R8.64] ;  /* 0x0000000608087980 */ /* 0x000f62000c101d00 */
[----:B------:R-:W-:Y:S01]  /*262c0*/  LOP3.LUT R72, R72, R73, RZ, 0x3c, !PT ;  /* 0x0000004948487212 */ /* 0x000fe200078e3cff */
[----:B------:R-:W-:Y:S01]  /*262d0*/  IMAD.X R73, RZ, RZ, R21, P4 ;  /* 0x000000ffff497224 */ /* 0x000fe200020e0615 */
[----:B------:R-:W-:Y:S01]  /*262e0*/  LOP3.LUT R76, R4, R7, RZ, 0x3c, !PT ;  /* 0x00000007044c7212 */ /* 0x000fe200078e3cff */
[----:B------:R-:W5:Y:S01]  /*262f0*/  LD.E.128 R12, desc[UR6][R12.64] ;  /* 0x000000060c0c7980 */ /* 0x000f62000c101d00 */
[----:B0-----:R-:W-:Y:S01]  /*26300*/  IMAD R0, R3, UR4, RZ ;  /* 0x0000000403007c24 */ /* 0x001fe2000f8e02ff */
[----:B------:R-:W-:-:S02]  /*26310*/  IADD3.X R69, RZ, R21, RZ, P5, !PT ;  /* 0x00000015ff457210 */ /* 0x000fc40002ffe4ff */
[----:B------:R0:W5:Y:S01]  /*26320*/  LD.E.128 R4, desc[UR6][R20.64] ;  /* 0x0000000614047980 */ /* 0x000162000c101d00 */
[----:B------:R-:W-:-:S03]  /*26330*/  IMAD R3, R81, UR5, R0 ;  /* 0x0000000551037c24 */ /* 0x000fc6000f8e0200 */
[----:B------:R-:W5:Y:S04]  /*26340*/  LD.E.128 R24, desc[UR6][R24.64] ;  /* 0x0000000618187980 */ /* 0x000f68000c101d00 */
[----:B------:R-:W5:Y:S01]  /*26350*/  LD.E.128 R28, desc[UR6][R28.64] ;  /* 0x000000061c1c7980 */ /* 0x000f62000c101d00 */
[----:B0-----:R-:W-:Y:S01]  /*26360*/  IMAD.WIDE.U32 R20, R81, UR4, RZ ;  /* 0x0000000451147c25 */ /* 0x001fe2000f8e00ff */
[----:B------:R-:W-:Y:S02]  /*26370*/  ULDC.64 UR4, c[0x0][0xae8] ;  /* 0x0002ba0000047ab9 */ /* 0x000fe40000000a00 */
[----:B------:R-:W5:Y:S01]  /*26380*/  LD.E.128 R32, desc[UR6][R32.64] ;  /* 0x0000000620207980 */ /* 0x000f62000c101d00 */
[----:B------:R-:W-:Y:S01]  /*26390*/  IMAD.IADD R21, R21, 0x1, R3 ;  /* 0x0000000115157824 */ /* 0x000fe200078e0203 */
[----:B------:R-:W-:Y:S01]  /*263a0*/  LEA R3, R237, R212, 0x5 ;  /* 0x000000d4ed037211 */ /* 0x000fe200078e28ff */
[----:B------:R-:W-:Y:S01]  /*263b0*/  IMAD R82, R82, UR4, RZ ;  /* 0x0000000452527c24 */ /* 0x000fe2000f8e02ff */
[----:B------:R-:W5:Y:S03]  /*263c0*/  LD.E.128 R36, desc[UR6][R36.64] ;  /* 0x0000000624247980 */ /* 0x000f66000c101d00 */
[----:B------:R-:W-:Y:S01]  /*263d0*/  IMAD.IADD R84, R230, 0x1, R3 ;  /* 0x00000001e6547824 */ /* 0x000fe200078e0203 */
[----:B------:R-:W5:Y:S01]  /*263e0*/  LD.E.128 R40, desc[UR6][R40.64] ;  /* 0x0000000628287980 */ /* 0x000f62000c101d00 */
[----:B------:R-:W-:-:S02]  /*263f0*/  IMAD R3, R86, UR5, R82 ;  /* 0x0000000556037c24 */ /* 0x000fc4000f8e0252 */
[----:B------:R-:W-:Y:S01]  /*26400*/  IMAD.WIDE.U32 R20, R86, UR4, R20 ;  /* 0x0000000456147c25 */ /* 0x000fe2000f8e0014 */
[----:B------:R-:W-:Y:S01]  /*26410*/  ULDC.64 UR4, c[0x0][0xaf0] ;  /* 0x0002bc0000047ab9 */ /* 0x000fe20000000a00 */
[----:B------:R-:W5:Y:S02]  /*26420*/  LD.E.128 R44, desc[UR6][R44.64] ;  /* 0x000000062c2c7980 */ /* 0x000f64000c101d00 */
[----:B-1----:R-:W-:Y:S02]  /*26430*/  @P1 IMAD.HI.U32 R0, R84, R83, RZ ;  /* 0x0000005354001227 */ /* 0x002fe400078e00ff */
[----:B------:R-:W5:Y:S02]  /*26440*/  LD.E.128 R52, desc[UR6][R52.64] ;  /* 0x0000000634347980 */ /* 0x000f64000c101d00 */
[----:B------:R-:W-:Y:S02]  /*26450*/  IMAD.IADD R21, R21, 0x1, R3 ;  /* 0x0000000115157824 */ /* 0x000fe400078e0203 */
[----:B------:R-:W-:Y:S01]  /*26460*/  IMAD.MOV.U32 R3, RZ, RZ, R84 ;  /* 0x000000ffff037224 */ /* 0x000fe200078e0054 */
[----:B---3--:R-:W-:Y:S01]  /*26470*/  @P1 SHF.R.U32.HI R3, RZ, R85, R0 ;  /* 0x00000055ff031219 */ /* 0x008fe20000011600 */
[----:B------:R-:W-:Y:S01]  /*26480*/  IMAD R81, R80, UR4, RZ ;  /* 0x0000000450517c24 */ /* 0x000fe2000f8e02ff */
[----:B------:R-:W5:Y:S01]  /*26490*/  LD.E.128 R56, desc[UR6][R56.64] ;  /* 0x0000000638387980 */ /* 0x000f62000c101d00 */
[----:B------:R-:W-:Y:S01]  /*264a0*/  IMAD.WIDE.U32 R20, R236, UR4, R20 ;  /* 0x00000004ec147c25 */ /* 0x000fe2000f8e0014 */
[----:B------:R-:W-:-:S02]  /*264b0*/  SHF.R.S32.HI R0, RZ, 0x1f, R3 ;  /* 0x0000001fff007819 */ /* 0x000fc40000011403 */
[----:B------:R-:W-:Y:S01]  /*264c0*/  IADD3 R83, -R3, RZ, RZ ;  /* 0x000000ff03537210 */ /* 0x000fe20007ffe1ff */
[----:B------:R-:W-:Y:S01]  /*264d0*/  IMAD R81, R236, UR5, R81 ;  /* 0x00000005ec517c24 */ /* 0x000fe2000f8e0251 */
[----:B------:R-:W-:Y:S01]  /*264e0*/  ULDC.64 UR4, c[0x0][0xae0] ;  /* 0x0002b80000047ab9 */ /* 0x000fe20000000a00 */
[----:B------:R-:W5:Y:S01]  /*264f0*/  LD.E.128 R60, desc[UR6][R60.64] ;  /* 0x000000063c3c7980 */ /* 0x000f62000c101d00 */
[----:B------:R-:W-:Y:S02]  /*26500*/  IMAD R0, R0, UR4, RZ ;  /* 0x0000000400007c24 */ /* 0x000fe4000f8e02ff */
[----:B------:R-:W-:Y:S01]  /*26510*/  IMAD.IADD R21, R21, 0x1, R81 ;  /* 0x0000000115157824 */ /* 0x000fe200078e0251 */
[----:B------:R-:W5:Y:S01]  /*26520*/  LD.E.128 R64, desc[UR6][R64.64] ;  /* 0x0000000640407980 */ /* 0x000f62000c101d00 */
[----:B------:R-:W-:Y:S02]  /*26530*/  IMAD R81, R48, R83, R84 ;  /* 0x0000005330517224 */ /* 0x000fe400078e0254 */
[C---:B------:R-:W-:Y:S01]  /*26540*/  IMAD R83, R3.reuse, UR5, R0 ;  /* 0x0000000503537c24 */ /* 0x040fe2000f8e0200 */
[----:B------:R-:W5:Y:S01]  /*26550*/  LD.E.128 R68, desc[UR6][R68.64] ;  /* 0x0000000644447980 */ /* 0x000f62000c101d00 */
[----:B------:R-:W-:Y:S01]  /*26560*/  IMAD.WIDE.U32 R20, R3, UR4, R20 ;  /* 0x0000000403147c25 */ /* 0x000fe2000f8e0014 */
[----:B------:R-:W-:Y:S01]  /*26570*/  SHF.R.S32.HI R0, RZ, 0x1f, R81 ;  /* 0x0000001fff007819 */ /* 0x000fe20000011451 */
[----:B------:R-:W-:Y:S01]  /*26580*/  ULDC.64 UR4, c[0x0][0xad8] ;  /* 0x0002b60000047ab9 */ /* 0x000fe20000000a00 */
[----:B------:R-:W5:Y:S01]  /*26590*/  LD.E.128 R72, desc[UR6][R72.64] ;  /* 0x0000000648487980 */ /* 0x000f62000c101d00 */
[----:B------:R-:W-:-:S02]  /*265a0*/  IMAD.IADD R21, R21, 0x1, R83 ;  /* 0x0000000115157824 */ /* 0x000fc400078e0253 */
[----:B------:R-:W-:Y:S01]  /*265b0*/  IMAD R0, R0, UR4, RZ ;  /* 0x0000000400007c24 */ /* 0x000fe2000f8e02ff */
[----:B------:R-:W5:Y:S01]  /*265c0*/  LD.E.128 R76, desc[UR6][R76.64] ;  /* 0x000000064c4c7980 */ /* 0x000f62000c101d00 */
[C---:B------:R-:W-:Y:S01]  /*265d0*/  IMAD.WIDE.U32 R20, R81.reuse, UR4, R20 ;  /* 0x0000000451147c25 */ /* 0x040fe2000f8e0014 */
[----:B------:R-:W-:Y:S01]  /*265e0*/  @!PT LDS RZ, [RZ] ;  /* 0x00000000fffff984 */ /* 0x000fe20000000800 */
[----:B------:R-:W-:Y:S01]  /*265f0*/  @!PT LDS RZ, [RZ] ;  /* 0x00000000fffff984 */ /* 0x000fe20000000800 */
[----:B------:R-:W-:Y:S01]  /*26600*/  @!PT LDS RZ, [RZ] ;  /* 0x00000000fffff984 */ /* 0x000fe20000000800 */
[----:B------:R-:W-:Y:S01]  /*26610*/  @!PT LDS RZ, [RZ] ;  /* 0x00000000fffff984 */ /* 0x000fe20000000800 */
[----:B------:R0:W-:Y:S06]  /*26620*/  MEMBAR.ALL.CTA ;  /* 0x0000000000007992 */ /* 0x0001ec0000008000 */
[----:B0-----:R-:W0:Y:S01]  /*26630*/  FENCE.VIEW.ASYNC.S ;  /* 0x00000000000073c6 */ /* 0x001e220000000000 */
[----:B------:R-:W-:Y:S01]  /*26640*/  IMAD R83, R81, UR5, R0 ;  /* 0x0000000551537c24 */ /* 0x000fe2000f8e0200 */
[----:B------:R-:W-:-:S02]  /*26650*/  ULDC.64 UR4, c[0x0][0xa80] ;  /* 0x0002a00000047ab9 */ /* 0x000fc40000000a00 */
[----:B------:R-:W-:Y:S01]  /*26660*/  LEA R48, P2, R20, UR4, 0x1 ;  /* 0x0000000414307c11 */ /* 0x000fe2000f8408ff */
[----:B------:R-:W-:Y:S01]  /*26670*/  IMAD.IADD R21, R21, 0x1, R83 ;  /* 0x0000000115157824 */ /* 0x000fe200078e0253 */
[----:B------:R-:W-:-:S04]  /*26680*/  IADD3 R3, R87, 0x20, RZ ;  /* 0x0000002057037810 */ /* 0x000fc80007ffe0ff */
[----:B------:R-:W-:Y:S02]  /*26690*/  LEA.HI.X R86, R20, UR5, R21, 0x1, P2 ;  /* 0x0000000514567c11 */ /* 0x000fe400090f0c15 */
[-C--:B------:R-:W-:Y:S01]  /*266a0*/  ISETP.GE.AND P2, PT, R87, R2.reuse, PT ;  /* 0x000000025700720c */ /* 0x080fe20003f46270 */
[----:B------:R-:W-:Y:S01]  /*266b0*/  VIADD R0, R16, 0x38820 ;  /* 0x0003882010007836 */ /* 0x000fe20000000000 */
[----:B------:R-:W-:Y:S02]  /*266c0*/  SHF.R.S32.HI R80, RZ, 0x1f, R213 ;  /* 0x0000001fff507819 */ /* 0x000fe400000114d5 */
[-C--:B------:R-:W-:Y:S01]  /*266d0*/  ISETP.GE.AND P1, PT, R3, R2.reuse, PT ;  /* 0x000000020300720c */ /* 0x080fe20003f26270 */
[----:B------:R-:W-:Y:S01]  /*266e0*/  VIADD R3, R87, 0x40 ;  /* 0x0000004057037836 */ /* 0x000fe20000000000 */
[----:B------:R-:W-:Y:S02]  /*266f0*/  LEA.HI R80, R80, R213, RZ, 0x3 ;  /* 0x000000d550507211 */ /* 0x000fe400078f18ff */
[----:B------:R-:W-:Y:S01]  /*26700*/  PRMT R0, RZ, 0x654, R0 ;  /* 0x00000654ff007816 */ /* 0x000fe20000000000 */
[----:B0-----:R0:W1:Y:S01]  /*26710*/  SHFL.IDX PT, R85, R48, RZ, 0x181f ;  /* 0x00181fff30557589 */ /* 0x00106200000e0000 */
[----:B------:R-:W-:-:S02]  /*26720*/  ISETP.GE.AND P0, PT, R3, R2, PT ;  /* 0x000000020300720c */ /* 0x000fc40003f06270 */
[----:B------:R-:W-:Y:S01]  /*26730*/  LOP3.LUT R90, R80, 0xfffffff8, RZ, 0xc0, !PT ;  /* 0xfffffff8505a7812 */ /* 0x000fe200078ec0ff */
[----:B------:R2:W-:Y:S01]  /*26740*/  SYNCS.ARRIVE.TRANS64.RED.A1T0 RZ, [R0+URZ], RZ ;  /* 0x000000ff00ff79a7 */ /* 0x0005e2000810043f */
[----:B------:R0:W3:Y:S02]  /*26750*/  SHFL.IDX PT, R3, R86, RZ, 0x181f ;  /* 0x00181fff56037589 */ /* 0x0000e400000e0000 */
[----:B------:R-:W-:Y:S02]  /*26760*/  SHF.R.S32.HI R89, RZ, 0x1f, R90 ;  /* 0x0000001fff597819 */ /* 0x000fe4000001145a */
[----:B--2---:R-:W-:Y:S01]  /*26770*/  SHF.R.S32.HI R0, RZ, 0x1f, R220 ;  /* 0x0000001fff007819 */ /* 0x004fe200000114dc */
[----:B0-----:R-:W-:Y:S06]  /*26780*/  @P2 BRA `(.L_x_3107) ;  /* 0x0000000000482947 */ /* 0x001fec0003800000 */
[----:B------:R-:W-:Y:S01]  /*26790*/  ULDC UR4, c[0x0][0xac8] ;  /* 0x0002b20000047ab9 */ /* 0x000fe20000000800 */
[----:B------:R-:W-:Y:S01]  /*267a0*/  ULDC.64 UR6, c[0x0][0x208] ;  /* 0x0000820000067ab9 */ /* 0x000fe20000000a00 */
[----:B------:R-:W-:Y:S02]  /*267b0*/  ISETP.GE.AND P5, PT, R18, UR4, PT ;  /* 0x0000000412007c0c */ /* 0x000fe4000bfa6270 */
[----:B------:R-:W-:Y:S02]  /*267c0*/  ISETP.GE.AND P4, PT, R213, UR4, PT ;  /* 0x00000004d5007c0c */ /* 0x000fe4000bf86270 */
[----:B------:R-:W-:Y:S02]  /*267d0*/  ISETP.GE.AND P3, PT, R220, UR4, PT ;  /* 0x00000004dc007c0c */ /* 0x000fe4000bf66270 */
[----:B------:R-:W-:-:S07]  /*267e0*/  ISETP.GE.AND P2, PT, R221, UR4, PT ;  /* 0x00000004dd007c0c */ /* 0x000fce000bf46270 */
[----:B-1----:R-:W-:-:S04]  /*267f0*/  @!P5 LEA R20, P6, R18, R85, 0x1 ;  /* 0x000000551214d211 */ /* 0x002fc800078c08ff */
[----:B---3--:R-:W-:Y:S02]  /*26800*/  @!P5 LEA.HI.X R21, R18, R3, R19, 0x1, P6 ;  /* 0x000000031215d211 */ /* 0x008fe400030f0c13 */
        /* <DEDUP_REMOVED lines=10> */
.L_x_3107:
[----:B------:R-:W-:Y:S05]  /*268b0*/  BSYNC B1 ;  /* 0x0000000000017941 */ /* 0x000fea0003800000 */
.L_x_3106:
[----:B---3--:R2:W3:Y:S01]  /*268c0*/  SHFL.IDX PT, R3, R86, 0x1, 0x181f ;  /* 0x00381f0056037f89 */ /* 0x0084e200000e0000 */
[----:B------:R-:W-:Y:S03]  /*268d0*/  BSSY B1, `(.L_x_3108) ;  /* 0x0000015000017945 */ /* 0x000fe60003800000 */
[----:B0----5:R2:W0:Y:S01]  /*268e0*/  SHFL.IDX PT, R29, R48, 0x1, 0x181f ;  /* 0x00381f00301d7f89 */ /* 0x02142200000e0000 */
        /* <DEDUP_REMOVED lines=19> */
.L_x_3109:
[----:B------:R-:W-:Y:S05]  /*26a20*/  BSYNC B1 ;  /* 0x0000000000017941 */ /* 0x000fea0003800000 */
.L_x_3108:
[----:B---3--:R3:W0:Y:S01]  /*26a30*/  SHFL.IDX PT, R3, R86, 0x2, 0x181f ;  /* 0x00581f0056037f89 */ /* 0x00862200000e0000 */
[----:B------:R-:W-:Y:S03]  /*26a40*/  BSSY B1, `(.L_x_3110) ;  /* 0x0000015000017945 */ /* 0x000fe60003800000 */
[----:B----4-:R3:W4:Y:S01]  /*26a50*/  SHFL.IDX PT, R11, R48, 0x2, 0x181f ;  /* 0x00581f00300b7f89 */ /* 0x01072200000e0000 */
[----:B------:R-:W-:Y:S05]  /*26a60*/  @P0 BRA `(.L_x_3111) ;  /* 0x0000000000480947 */ /* 0x000fea0003800000 */
[----:B------:R-:W-:Y:S01]  /*26a70*/  ULDC UR4, c[0x0][0xac8] ;  /* 0x0002b20000047ab9 */ /* 0x000fe20000000800 */
[----:B------:R-:W-:Y:S01]  /*26a80*/  ULDC.64 UR6, c[0x0][0x208] ;  /* 0x0000820000067ab9 */ /* 0x000fe20000000a00 */
[----:B------:R-:W-:Y:S02]  /*26a90*/  ISETP.GE.AND P3, PT, R18, UR4, PT ;  /* 0x0000000412007c0c */ /* 0x000fe4000bf66270 */
[----:B------:R-:W-:Y:S02]  /*26aa0*/  ISETP.GE.AND P2, PT, R213, UR4, PT ;  /* 0x00000004d5007c0c */ /* 0x000fe4000bf46270 */
[----:B------:R-:W-:Y:S02]  /*26ab0*/  ISETP.GE.AND P1, PT, R220, UR4, PT ;  /* 0x00000004dc007c0c */ /* 0x000fe4000bf26270 */
[----:B------:R-:W-:-:S07]  /*26ac0*/  ISETP.GE.AND P0, PT, R221, UR4, PT ;  /* 0x00000004dd007c0c */ /* 0x000fce000bf06270 */
[-C--:B----4-:R-:W-:Y:S02]  /*26ad0*/  @!P3 LEA R4, P6, R18, R11.reuse, 0x1 ;  /* 0x0000000b1204b211 */ /* 0x090fe400078c08ff */
        /* <DEDUP_REMOVED lines=11> */
.L_x_3111:
[----:B------:R-:W-:Y:S05]  /*26b90*/  BSYNC B1 ;  /* 0x0000000000017941 */ /* 0x000fea0003800000 */
.L_x_3110:
[----:B0-----:R-:W-:Y:S01]  /*26ba0*/  IADD3 R3, R87, 0x60, RZ ;  /* 0x0000006057037810 */ /* 0x001fe20007ffe0ff */
[----:B------:R0:W0:Y:S03]  /*26bb0*/  SHFL.IDX PT, R9, R86, 0x3, 0x181f ;  /* 0x00781f0056097f89 */ /* 0x00002600000e0000 */
        /* <DEDUP_REMOVED lines=8> */
[-C--:B0-----:R-:W-:Y:S02]  /*26c40*/  @!P3 LEA R2, P0, R18, R11.reuse, 0x1 ;  /* 0x0000000b1202b211 */ /* 0x081fe400078008ff */
[----:B------:R-:W-:Y:S02]  /*26c50*/  @!P4 LEA R4, P1, R90, R11, 0x1 ;  /* 0x0000000b5a04c211 */ /* 0x000fe400078208ff */
[----:B------:R-:W-:Y:S02]  /*26c60*/  @!P3 LEA.HI.X R3, R18, R9, R19, 0x1, P0 ;  /* 0x000000091203b211 */ /* 0x000fe400000f0c13 */
        /* <DEDUP_REMOVED lines=13> */
.L_x_3104:
[----:B------:R-:W-:Y:S01]  /*26d40*/  IMAD.SHL.U32 R4, R236, 0x4, RZ ;  /* 0x00000004ec047824 */ /* 0x000fe200078e00ff */
[----:B------:R-:W-:Y:S01]  /*26d50*/  SHF.R.S32.HI R9, RZ, 0x1f, R236 ;  /* 0x0000001fff097819 */ /* 0x000fe200000114ec */
[----:B------:R-:W-:Y:S01]  /*26d60*/  ULDC.64 UR4, c[0x0][0xc00] ;  /* 0x0003000000047ab9 */ /* 0x000fe20000000a00 */
[----:B------:R-:W2:Y:S01]  /*26d70*/  LDC R25, c[0x0][0xbe8] ;  /* 0x0002fa00ff197b82 */ /* 0x000ea20000000800 */
[----:B------:R-:W-:Y:S01]  /*26d80*/  ISETP.NE.U32.AND P0, PT, RZ, UR4, PT ;  /* 0x00000004ff007c0c */ /* 0x000fe2000bf05070 */
[----:B------:R-:W-:Y:S01]  /*26d90*/  IMAD.MOV.U32 R6, RZ, RZ, RZ ;  /* 0x000000ffff067224 */ /* 0x000fe200078e00ff */
[----:B------:R-:W-:Y:S01]  /*26da0*/  IADD3 R2, P1, R4, UR4, RZ ;  /* 0x0000000404027c10 */ /* 0x000fe2000ff3e0ff */
[----:B------:R-:W-:Y:S01]  /*26db0*/  ULDC.64 UR6, c[0x0][0x208] ;  /* 0x0000820000067ab9 */ /* 0x000fe20000000a00 */
[----:B------:R-:W-:Y:S02]  /*26dc0*/  SHF.L.U64.HI R0, R236, 0x2, R9 ;  /* 0x00000002ec007819 */ /* 0x000fe40000010209 */
[----:B------:R-:W-:-:S02]  /*26dd0*/  ISETP.NE.AND.EX P0, PT, RZ, UR5, PT, P0 ;  /* 0x00000005ff007c0c */ /* 0x000fc4000bf05300 */
[----:B------:R-:W-:Y:S01]  /*26de0*/  IADD3.X R3, R0, UR5, RZ, P1, !PT ;  /* 0x0000000500037c10 */ /* 0x000fe20008ffe4ff */
[----:B------:R-:W-:Y:S02]  /*26df0*/  ULDC.64 UR4, c[0x0][0xc08] ;  /* 0x0003020000047ab9 */ /* 0x000fe40000000a00 */
[----:B------:R-:W-:-:S04]  /*26e00*/  ISETP.NE.U32.AND P1, PT, RZ, UR4, PT ;  /* 0x00000004ff007c0c */ /* 0x000fc8000bf25070 */
[----:B------:R-:W-:Y:S01]  /*26e10*/  ISETP.NE.AND.EX P1, PT, RZ, UR5, PT, P1 ;  /* 0x00000005ff007c0c */ /* 0x000fe2000bf25310 */
[----:B------:R-:W3:Y:S03]  /*26e20*/  S2R R7, SR_TID.X ;  /* 0x0000000000077919 */ /* 0x000ee60000002100 */
[----:B------:R4:W5:Y:S09]  /*26e30*/  @P0 LDG.E R6, desc[UR6][R2.64] ;  /* 0x0000000602060981 */ /* 0x000972000c1e1900 */
[----:B------:R-:W-:Y:S01]  /*26e40*/  @P1 IADD3 R4, P2, R4, UR4, RZ ;  /* 0x0000000404041c10 */ /* 0x000fe2000ff5e0ff */
[----:B------:R-:W-:-:S03]  /*26e50*/  ULDC UR4, c[0x0][0xa88] ;  /* 0x0002a20000047ab9 */ /* 0x000fc60000000800 */
[----:B------:R-:W-:Y:S01]  /*26e60*/  @P1 IADD3.X R5, R0, UR5, RZ, P2, !PT ;  /* 0x0000000500051c10 */ /* 0x000fe200097fe4ff */
[----:B------:R-:W-:Y:S01]  /*26e70*/  IMAD.U32 R0, RZ, RZ, UR4 ;  /* 0x00000004ff007e24 */ /* 0x000fe2000f8e00ff */
[----:B--2---:R-:W-:-:S05]  /*26e80*/  ISETP.NE.AND P2, PT, R25, 0x1, PT ;  /* 0x000000011900780c */ /* 0x004fca0003f45270 */
[----:B------:R4:W5:Y:S08]  /*26e90*/  @P1 LDG.E R0, desc[UR6][R4.64] ;  /* 0x0000000604001981 */ /* 0x000970000c1e1900 */
[----:B------:R-:W2:Y:S01]  /*26ea0*/  @P2 LDC R14, c[0x0][0xbec] ;  /* 0x0002fb00ff0e2b82 */ /* 0x000ea20000000800 */
[----:B---3--:R-:W-:-:S04]  /*26eb0*/  IADD3 R8, R7, -0x80, RZ ;  /* 0xffffff8007087810 */ /* 0x008fc80007ffe0ff */
[----:B------:R-:W-:-:S03]  /*26ec0*/  ISETP.GE.AND P3, PT, R8, 0x80, PT ;  /* 0x000000800800780c */ /* 0x000fc60003f66270 */
[----:B------:R-:W3:Y:S01]  /*26ed0*/  @P2 LDC R27, c[0x0][0xbf0] ;  /* 0x0002fc00ff1b2b82 */ /* 0x000ee20000000800 */
[----:B----4-:R-:W-:Y:S09]  /*26ee0*/  @P1 BRA `(.L_x_3113) ;  /* 0x0000000000141947 */ /* 0x010ff20003800000 */
[----:B------:R-:W-:Y:S05]  /*26ef0*/  @!P0 BRA `(.L_x_3113) ;  /* 0x0000000000108947 */ /* 0x000fea0003800000 */
[----:B------:R-:W-:Y:S02]  /*26f00*/  ULDC.64 UR4, c[0x0][0x208] ;  /* 0x0000820000047ab9 */ /* 0x000fe40000000a00 */
[----:B------:R-:W4:Y:S04]  /*26f10*/  LDG.E R5, desc[UR4][R2.64] ;  /* 0x0000000402057981 */ /* 0x000f28000c1e1900 */
[----:B-----5:R-:W4:Y:S02]  /*26f20*/  LDG.E R0, desc[UR4][R2.64+0x4] ;  /* 0x0000040402007981 */ /* 0x020f24000c1e1900 */
[----:B----4-:R-:W-:-:S07]  /*26f30*/  IMAD.IADD R0, R0, 0x1, -R5 ;  /* 0x0000000100007824 */ /* 0x010fce00078e0a05 */
.L_x_3113:
[----:B------:R-:W4:Y:S01]  /*26f40*/  LDL R20, [R1+0x64] ;  /* 0x0000640001147983 */ /* 0x000f220000100800 */
[----:B------:R-:W-:Y:S01]  /*26f50*/  BSSY B1, `(.L_x_3114) ;  /* 0x000002d000017945 */ /* 0x000fe20003800000 */
[----:B------:R-:W-:Y:S02]  /*26f60*/  SEL R13, R236, RZ, !P0 ;  /* 0x000000ffec0d7207 */ /* 0x000fe40004000000 */
[----:B------:R-:W-:Y:S02]  /*26f70*/  SEL R12, R9, RZ, !P0 ;  /* 0x000000ff090c7207 */ /* 0x000fe40004000000 */
[----:B-----5:R-:W-:Y:S02]  /*26f80*/  SHF.R.S32.HI R11, RZ, 0x1f, R6 ;  /* 0x0000001fff0b7819 */ /* 0x020fe40000011406 */
[----:B----4-:R-:W-:Y:S01]  /*26f90*/  SHF.R.S32.HI R10, RZ, 0x1f, R20 ;  /* 0x0000001fff0a7819 */ /* 0x010fe20000011414 */
[----:B------:R-:W-:Y:S06]  /*26fa0*/  @P3 BRA `(.L_x_3115) ;  /* 0x00000000009c3947 */ /* 0x000fec0003800000 */
[----:B------:R-:W4:Y:S01]  /*26fb0*/  LDC R9, c[0x0][0xbe8] ;  /* 0x0002fa00ff097b82 */ /* 0x000f220000000800 */
[----:B------:R-:W-:Y:S01]  /*26fc0*/  IADD3 R8, R230, -0x80, R7 ;  /* 0xffffff80e6087810 */ /* 0x000fe20007ffe007 */
[----:B----4-:R-:W-:-:S05]  /*26fd0*/  IMAD R2, R0, R9, RZ ;  /* 0x0000000900027224 */ /* 0x010fca00078e02ff */
        /* <DEDUP_REMOVED lines=10> */
[----:B------:R-:W4:Y:S01]  /*27080*/  @P0 LDC R15, c[0x0][0xbec] ;  /* 0x0002fb00ff0f0b82 */ /* 0x000f220000000800 */
[----:B------:R-:W-:Y:S01]  /*27090*/  IMAD R7, R20, UR5, R7 ;  /* 0x0000000514077c24 */ /* 0x000fe2000f8e0207 */
[----:B------:R-:W-:-:S03]  /*270a0*/  ULDC.64 UR4, c[0x0][0xb98] ;  /* 0x0002e60000047ab9 */ /* 0x000fc60000000a00 */
[----:B------:R-:W-:-:S03]  /*270b0*/  IMAD.IADD R3, R3, 0x1, R7 ;  /* 0x0000000103037824 */ /* 0x000fc600078e0207 */
[----:B------:R-:W5:Y:S01]  /*270c0*/  @P0 LDC R21, c[0x0][0xbf0] ;  /* 0x0002fc00ff150b82 */ /* 0x000f620000000800 */
[----:B------:R-:W-:-:S04]  /*270d0*/  IMAD.WIDE.U32 R2, R13, UR4, R2 ;  /* 0x000000040d027c25 */ /* 0x000fc8000f8e0002 */
[----:B----4-:R-:W-:-:S05]  /*270e0*/  @P0 IMAD.HI.U32 R4, R8, R15, RZ ;  /* 0x0000000f08040227 */ /* 0x010fca00078e00ff */
[----:B-----5:R-:W-:Y:S01]  /*270f0*/  @P0 SHF.R.U32.HI R5, RZ, R21, R4 ;  /* 0x00000015ff050219 */ /* 0x020fe20000011604 */
[----:B------:R-:W-:-:S03]  /*27100*/  IMAD R4, R12, UR4, RZ ;  /* 0x000000040c047c24 */ /* 0x000fc6000f8e02ff */
[----:B------:R-:W-:Y:S01]  /*27110*/  IADD3 R2, P0, R5, R2, RZ ;  /* 0x0000000205027210 */ /* 0x000fe20007f1e0ff */
[----:B------:R-:W-:-:S04]  /*27120*/  IMAD.MOV R7, RZ, RZ, -R5 ;  /* 0x000000ffff077224 */ /* 0x000fc800078e0a05 */
        /* <DEDUP_REMOVED lines=12> */
[----:B------:R-:W-:Y:S02]  /*271f0*/  LEA.HI.X R5, R2, UR5, R3, 0x2, P0 ;  /* 0x0000000502057c11 */ /* 0x000fe400080f1403 */
[----:B------:R-:W-:-:S05]  /*27200*/  MOV R3, 0xff800000 ;  /* 0xff80000000037802 */ /* 0x000fca0000000f00 */
[----:B------:R4:W-:Y:S02]  /*27210*/  STG.E desc[UR6][R4.64], R3 ;  /* 0x0000000304007986 */ /* 0x0009e4000c101906 */
.L_x_3115:
[----:B------:R-:W-:Y:S05]  /*27220*/  BSYNC B1 ;  /* 0x0000000000017941 */ /* 0x000fea0003800000 */
.L_x_3114:
[----:B------:R-:W-:Y:S01]  /*27230*/  ULDC.64 UR4, c[0x0][0xaa0] ;  /* 0x0002a80000047ab9 */ /* 0x000fe20000000a00 */
[----:B------:R-:W-:Y:S02]  /*27240*/  IMAD R7, R237, 0x20, R212 ;  /* 0x00000020ed077824 */ /* 0x000fe400078e02d4 */
[----:B----4-:R-:W-:Y:S02]  /*27250*/  IMAD R3, R11, UR4, RZ ;  /* 0x000000040b037c24 */ /* 0x010fe4000f8e02ff */
[----:B------:R-:W-:Y:S02]  /*27260*/  IMAD.IADD R9, R230, 0x1, R7 ;  /* 0x00000001e6097824 */ /* 0x000fe400078e0207 */
[C---:B------:R-:W-:Y:S02]  /*27270*/  IMAD R5, R6.reuse, UR5, R3 ;  /* 0x0000000506057c24 */ /* 0x040fe4000f8e0203 */
[----:B------:R-:W-:Y:S01]  /*27280*/  IMAD.WIDE.U32 R2, R6, UR4, RZ ;  /* 0x0000000406027c25 */ /* 0x000fe2000f8e00ff */
[----:B------:R-:W-:-:S03]  /*27290*/  ULDC.64 UR4, c[0x0][0xae8] ;  /* 0x0002ba0000047ab9 */ /* 0x000fc60000000a00 */
[----:B------:R-:W-:Y:S01]  /*272a0*/  IMAD.IADD R3, R3, 0x1, R5 ;  /* 0x0000000103037824 */ /* 0x000fe200078e0205 */
[----:B------:R-:W-:Y:S01]  /*272b0*/  MOV R5, R9 ;  /* 0x0000000900057202 */ /* 0x000fe20000000f00 */
[----:B------:R-:W-:Y:S02]  /*272c0*/  IMAD R6, R10, UR4, RZ ;  /* 0x000000040a067c24 */ /* 0x000fe4000f8e02ff */
[----:B------:R-:W-:-:S04]  /*272d0*/  IMAD.WIDE.U32 R2, R20, UR4, R2 ;  /* 0x0000000414027c25 */ /* 0x000fc8000f8e0002 */
[----:B------:R-:W-:Y:S01]  /*272e0*/  IMAD R7, R20, UR5, R6 ;  /* 0x0000000514077c24 */ /* 0x000fe2000f8e0206 */
[----:B------:R-:W-:Y:S01]  /*272f0*/  ULDC.64 UR4, c[0x0][0xaf0] ;  /* 0x0002bc0000047ab9 */ /* 0x000fe20000000a00 */
[----:B------:R4:W5:Y:S01]  /*27300*/  LDL R20, [R1+0x60] ;  /* 0x0000600001147983 */ /* 0x0009620000100800 */
[----:B--2---:R-:W-:-:S04]  /*27310*/  @P2 IMAD.HI.U32 R4, R9, R14, RZ ;  /* 0x0000000e09042227 */ /* 0x004fc800078e00ff */
[----:B------:R-:W-:Y:S01]  /*27320*/  IMAD R6, R12, UR4, RZ ;  /* 0x000000040c067c24 */ /* 0x000fe2000f8e02ff */
[----:B---3--:R-:W-:Y:S01]  /*27330*/  @P2 SHF.R.U32.HI R5, RZ, R27, R4 ;  /* 0x0000001bff052219 */ /* 0x008fe20000011604 */
[----:B------:R-:W-:Y:S02]  /*27340*/  IMAD.IADD R3, R3, 0x1, R7 ;  /* 0x0000000103037824 */ /* 0x000fe400078e0207 */
        /* <DEDUP_REMOVED lines=11> */
[----:B------:R-:W-:-:S03]  /*27400*/  ULDC.64 UR4, c[0x0][0xad8] ;  /* 0x0002b60000047ab9 */ /* 0x000fc60000000a00 */
[----:B------:R-:W-:Y:S01]  /*27410*/  IADD3 R3, R3, R9, RZ ;  /* 0x0000000903037210 */ /* 0x000fe20007ffe0ff */
        /* <DEDUP_REMOVED lines=16> */
[----:B------:R-:W-:-:S02]  /*27520*/  ISETP.GE.AND P0, PT, R0, R25, PT ;  /* 0x000000190000720c */ /* 0x000fc40003f06270 */
[----:B------:R-:W-:Y:S02]  /*27530*/  SHF.R.S32.HI R9, RZ, 0x1f, R220 ;  /* 0x0000001fff097819 */ /* 0x000fe400000114dc */
[----:B------:R-:W-:Y:S01]  /*27540*/  SHF.R.S32.HI R6, RZ, 0x1f, R221 ;  /* 0x0000001fff067819 */ /* 0x000fe200000114dd */
[----:B------:R-:W-:Y:S08]  /*27550*/  @P2 BRA `(.L_x_3117) ;  /* 0x0000000000482947 */ /* 0x000ff00003800000 */
[----:B------:R-:W-:Y:S01]  /*27560*/  ULDC UR4, c[0x0][0xac8] ;  /* 0x0002b20000047ab9 */ /* 0x000fe20000000800 */
[----:B------:R-:W-:Y:S01]  /*27570*/  ULDC.64 UR6, c[0x0][0x208] ;  /* 0x0000820000067ab9 */ /* 0x000fe20000000a00 */
[----:B------:R-:W-:Y:S02]  /*27580*/  ISETP.GE.AND P5, PT, R18, UR4, PT ;  /* 0x0000000412007c0c */ /* 0x000fe4000bfa6270 */
[----:B------:R-:W-:Y:S02]  /*27590*/  ISETP.GE.AND P3, PT, R220, UR4, PT ;  /* 0x00000004dc007c0c */ /* 0x000fe4000bf66270 */
[----:B------:R-:W-:Y:S02]  /*275a0*/  ISETP.GE.AND P2, PT, R221, UR4, PT ;  /* 0x00000004dd007c0c */ /* 0x000fe4000bf46270 */
[----:B------:R-:W-:-:S07]  /*275b0*/  ISETP.GE.AND P4, PT, R213, UR4, PT ;  /* 0x00000004d5007c0c */ /* 0x000fce000bf86270 */
[----:B--2---:R-:W-:-:S04]  /*275c0*/  @!P5 LEA R10, P6, R18, R2, 0x1 ;  /* 0x00000002120ad211 */ /* 0x004fc800078c08ff */
[-C--:B---3--:R-:W-:Y:S02]  /*275d0*/  @!P5 LEA.HI.X R11, R18, R3.reuse, R19, 0x1, P6 ;  /* 0x00000003120bd211 */ /* 0x088fe400030f0c13 */
[-C--:B------:R-:W-:Y:S01]  /*275e0*/  @!P3 LEA R12, P6, R220, R2.reuse, 0x1 ;  /* 0x00000002dc0cb211 */ /* 0x080fe200078c08ff */
[----:B-----5:R-:W-:Y:S02]  /*275f0*/  @!P4 IMAD.SHL.U32 R7, R20, 0x8, RZ ;  /* 0x000000081407c824 */ /* 0x020fe400078e00ff */
        /* <DEDUP_REMOVED lines=8> */
.L_x_3117:
[----:B------:R-:W-:Y:S05]  /*27680*/  BSYNC B1 ;  /* 0x0000000000017941 */ /* 0x000fea0003800000 */
.L_x_3116:
[----:B--23--:R2:W3:Y:S01]  /*27690*/  SHFL.IDX PT, R3, R5, 0x1, 0x181f ;  /* 0x00381f0005037f89 */ /* 0x00c4e200000e0000 */
        /* <DEDUP_REMOVED lines=11> */
[-C--:B---3--:R-:W-:Y:S02]  /*27750*/  @!P4 LEA.HI.X R11, R18, R3.reuse, R19, 0x1, P6 ;  /* 0x00000003120bc211 */ /* 0x088fe400030f0c13 */
[C---:B------:R-:W-:Y:S01]  /*27760*/  @!P1 LEA R14, P6, R221.reuse, R2, 0x1 ;  /* 0x00000002dd0e9211 */ /* 0x040fe200078c08ff */
[----:B-----5:R-:W-:Y:S01]  /*27770*/  @!P3 IMAD.SHL.U32 R7, R20, 0x8, RZ ;  /* 0x000000081407b824 */ /* 0x020fe200078e00ff */
[-C--:B------:R-:W-:Y:S01]  /*27780*/  @!P2 LEA.HI.X R13, R220, R3.reuse, R9, 0x1, P5 ;  /* 0x00000003dc0da211 */ /* 0x080fe200028f0c09 */
[----:B------:R0:W-:Y:S01]  /*27790*/  @!P4 ST.E.128 desc[UR6][R10.64], RZ ;  /* 0x000000ff0a00c985 */ /* 0x0001e2000c101d06 */
[----:B------:R-:W-:Y:S01]  /*277a0*/  @!P1 LEA.HI.X R15, R221, R3, R6, 0x1, P6 ;  /* 0x00000003dd0f9211 */ /* 0x000fe200030f0c06 */
[----:B------:R-:W-:-:S05]  /*277b0*/  @!P3 IMAD.WIDE R2, R7, 0x2, R2 ;  /* 0x000000020702b825 */ /* 0x000fca00078e0202 */
[----:B------:R0:W-:Y:S04]  /*277c0*/  @!P3 ST.E.128 desc[UR6][R2.64], RZ ;  /* 0x000000ff0200b985 */ /* 0x0001e8000c101d06 */
[----:B------:R0:W-:Y:S04]  /*277d0*/  @!P2 ST.E.128 desc[UR6][R12.64], RZ ;  /* 0x000000ff0c00a985 */ /* 0x0001e8000c101d06 */
[----:B------:R0:W-:Y:S02]  /*277e0*/  @!P1 ST.E.128 desc[UR6][R14.64], RZ ;  /* 0x000000ff0e009985 */ /* 0x0001e4000c101d06 */
.L_x_3119:
[----:B------:R-:W-:Y:S05]  /*277f0*/  BSYNC B1 ;  /* 0x0000000000017941 */ /* 0x000fea0003800000 */
.L_x_3118:
[----:B0--3--:R0:W3:Y:S01]  /*27800*/  SHFL.IDX PT, R3, R5, 0x2, 0x181f ;  /* 0x00581f0005037f89 */ /* 0x0090e200000e0000 */
        /* <DEDUP_REMOVED lines=12> */
[----:B-----5:R-:W-:Y:S01]  /*278d0*/  @!P4 IMAD.SHL.U32 R7, R20, 0x8, RZ ;  /* 0x000000081407c824 */ /* 0x020fe200078e00ff */
[-C--:B---3--:R-:W-:Y:S02]  /*278e0*/  @!P3 LEA.HI.X R11, R18, R3.reuse, R19, 0x1, P0 ;  /* 0x00000003120bb211 */ /* 0x088fe400000f0c13 */
[-C--:B------:R-:W-:Y:S02]  /*278f0*/  @!P5 LEA.HI.X R13, R220, R3.reuse, R9, 0x1, P1 ;  /* 0x00000003dc0dd211 */ /* 0x080fe400008f0c09 */
[----:B------:R-:W-:Y:S01]  /*27900*/  @!P6 LEA.HI.X R15, R221, R3, R6, 0x1, P2 ;  /* 0x00000003dd0fe211 */ /* 0x000fe200010f0c06 */
[----:B------:R-:W-:Y:S01]  /*27910*/  @!P4 IMAD.WIDE R2, R7, 0x2, R2 ;  /* 0x000000020702c825 */ /* 0x000fe200078e0202 */
[----:B------:R0:W-:Y:S04]  /*27920*/  @!P3 ST.E.128 desc[UR6][R10.64], RZ ;  /* 0x000000ff0a00b985 */ /* 0x0001e8000c101d06 */
[----:B------:R0:W-:Y:S04]  /*27930*/  @!P4 ST.E.128 desc[UR6][R2.64], RZ ;  /* 0x000000ff0200c985 */ /* 0x0001e8000c101d06 */
[----:B------:R0:W-:Y:S04]  /*27940*/  @!P5 ST.E.128 desc[UR6][R12.64], RZ ;  /* 0x000000ff0c00d985 */ /* 0x0001e8000c101d06 */
[----:B------:R0:W-:Y:S02]  /*27950*/  @!P6 ST.E.128 desc[UR6][R14.64], RZ ;  /* 0x000000ff0e00e985 */ /* 0x0001e4000c101d06 */
.L_x_3121:
[----:B------:R-:W-:Y:S05]  /*27960*/  BSYNC B1 ;  /* 0x0000000000017941 */ /* 0x000fea0003800000 */
.L_x_3120:
[----:B------:R-:W-:Y:S01]  /*27970*/  IADD3 R0, R230, 0x60, RZ ;  /* 0x00000060e6007810 */ /* 0x000fe20007ffe0ff */
[----:B0--3--:R0:W3:Y:S03]  /*27980*/  SHFL.IDX PT, R3, R5, 0x3, 0x181f ;  /* 0x00781f0005037f89 */ /* 0x0090e600000e0000 */
        /* <DEDUP_REMOVED lines=12> */
[----:B--2-45:R-:W-:Y:S01]  /*27a50*/  @!P4 IMAD.SHL.U32 R5, R20, 0x8, RZ ;  /* 0x000000081405c824 */ /* 0x034fe200078e00ff */
        /* <DEDUP_REMOVED lines=8> */
.L_x_3112:
[----:B------:R-:W-:Y:S05]  /*27ae0*/  BSYNC B0 ;  /* 0x0000000000007941 */ /* 0x000fea0003800000 */
.L_x_3103:
[----:B------:R-:W-:Y:S02]  /*27af0*/  ULDC UR4, c[0x0][0xc3c] ;  /* 0x00030f0000047ab9 */ /* 0x000fe40000000800 */
[----:B-1----:R-:W-:-:S13]  /*27b00*/  ISETP.GE.AND P0, PT, R51, UR4, PT ;  /* 0x0000000433007c0c */ /* 0x002fda000bf06270 */
[----:B------:R-:W-:Y:S05]  /*27b10*/  @!P0 BRA `(.L_x_3122) ;  /* 0xfffffd9800148947 */ /* 0x000fea000383ffff */
[----:B------:R-:W-:Y:S05]  /*27b20*/  BRA `(.L_x_2866) ;  /* 0x0000009000487947 */ /* 0x000fea0003800000 */
.L_x_2864:
        /* <DEDUP_REMOVED lines=18> */
.L_x_3123:
        /* <DEDUP_REMOVED lines=13> */
[C---:B------:R-:W-:Y:S02]  /*27d20*/  ISETP.GE.U32.AND P3, PT, R0.reuse, 0x4, PT ;  /* 0x000000040000780c */ /* 0x040fe40003f66070 */
[C---:B------:R-:W-:Y:S02]  /*27d30*/  ISETP.GE.U32.AND P4, PT, R0.reuse, 0x8, PT ;  /* 0x000000080000780c */ /* 0x040fe40003f86070 */
[----:B------:R-:W-:Y:S02]  /*27d40*/  ISETP.GE.U32.AND P5, PT, R0, 0x10, PT ;  /* 0x000000100000780c */ /* 0x000fe40003fa6070 */
[----:B------:R-:W-:Y:S01]  /*27d50*/  MOV R16, RZ ;  /* 0x000000ff00107202 */ /* 0x000fe20000000f00 */
        /* <DEDUP_REMOVED lines=25> */
.L_x_3129:
[----:B------:R-:W-:Y:S01]  /*27ef0*/  UIADD3 UR4, UR4, 0x1f, URZ ;  /* 0x0000001f04047890 */ /* 0x000fe2000fffe03f */
[----:B------:R-:W-:-:S05]  /*27f00*/  IMAD.U32 R19, RZ, RZ, UR7 ;  /* 0x00000007ff137e24 */ /* 0x000fca000f8e00ff */
[----:B0-----:R-:W-:-:S13]  /*27f10*/  ISETP.LE.AND P6, PT, R5, UR4, PT ;  /* 0x0000000405007c0c */ /* 0x001fda000bfc3270 */
[----:B------:R-:W-:Y:S05]  /*27f20*/  @P6 BRA `(.L_x_3126) ;  /* 0x0000000400b06947 */ /* 0x000fea0003800000 */
[----:B------:R-:W-:Y:S01]  /*27f30*/  IADD3 R8, R0, UR4, RZ ;  /* 0x0000000400087c10 */ /* 0x000fe2000fffe0ff */
[----:B------:R-:W-:Y:S01]  /*27f40*/  BSSY B0, `(.L_x_3127) ;  /* 0x0000008000007945 */ /* 0x000fe20003800000 */
[----:B------:R-:W-:Y:S02]  /*27f50*/  IMAD.MOV.U32 R6, RZ, RZ, RZ ;  /* 0x000000ffff067224 */ /* 0x000fe400078e00ff */
[----:B------:R-:W-:-:S13]  /*27f60*/  ISETP.GE.OR P6, PT, R8, R5, !P0 ;  /* 0x000000050800720c */ /* 0x000fda00047c6670 */
[----:B------:R-:W-:Y:S05]  /*27f70*/  @P6 BRA `(.L_x_3128) ;  /* 0x0000000000106947 */ /* 0x000fea0003800000 */
[----:B------:R-:W0:Y:S01]  /*27f80*/  LDC.64 R2, c[0x0][0xc80] ;  /* 0x00032000ff027b82 */ /* 0x000e220000000a00 */
[----:B------:R-:W-:Y:S01]  /*27f90*/  ULDC.64 UR8, c[0x0][0x208] ;  /* 0x0000820000087ab9 */ /* 0x000fe20000000a00 */
[----:B0-----:R-:W-:-:S05]  /*27fa0*/  IMAD.WIDE R2, R8, 0x4, R2 ;  /* 0x0000000408027825 */ /* 0x001fca00078e0202 */
[----:B------:R0:W5:Y:S02]  /*27fb0*/  LDG.E R6, desc[UR8][R2.64] ;  /* 0x0000000802067981 */ /* 0x000164000c1e1900 */
.L_x_3128:
[----:B------:R-:W-:Y:S05]  /*27fc0*/  BSYNC B0 ;  /* 0x0000000000007941 */ /* 0x000fea0003800000 */
.L_x_3127:
        /* <DEDUP_REMOVED lines=20> */
[----:B------:R-:W-:-:S07]  /*28110*/  MOV R5, R11 ;  /* 0x0000000b00057202 */ /* 0x000fce0000000f00 */
.L_x_3125:
        /* <DEDUP_REMOVED lines=19> */
[----:B------:R-:W-:-:S06]  /*28250*/  IADD3 R16, R7, -0x1, RZ ;  /* 0xffffffff07107810 */ /* 0x000fcc0007ffe0ff */
[----:B------:R2:W3:Y:S02]  /*28260*/  SHFL.IDX PT, R16, R5, R16, 0x1f ;  /* 0x00001f1005107589 */ /* 0x0004e400000e0000 */
.L_x_3130:
[----:B-12---:R-:W-:Y:S01]  /*28270*/  IMAD.MOV R5, RZ, RZ, -R3 ;  /* 0x000000ffff057224 */ /* 0x006fe200078e0a03 */
[----:B------:R-:W-:Y:S01]  /*28280*/  IABS R7, R9 ;  /* 0x0000000900077213 */ /* 0x000fe20000000000 */
        /* <DEDUP_REMOVED lines=8> */
[----:B------:R-:W-:-:S05]  /*28310*/  IMAD R3, R8, R7, R5 ;  /* 0x0000000708037224 */ /* 0x000fca00078e0205 */
[----:B------:R-:W-:-:S13]  /*28320*/  ISETP.GT.U32.AND P1, PT, R10, R3, PT ;  /* 0x000000030a00720c */ /* 0x000fda0003f24070 */
[-C--:B------:R-:W-:Y:S01]  /*28330*/  @!P1 IADD3 R3, R3, -R10.reuse, RZ ;  /* 0x8000000a03039210 */ /* 0x080fe20007ffe0ff */
        /* <DEDUP_REMOVED lines=9> */
[----:B------:R-:W-:-:S03]  /*283d0*/  IMAD.MOV R8, RZ, RZ, -R8 ;  /* 0x000000ffff087224 */ /* 0x000fc600078e0a08 */
[----:B------:R-:W-:Y:S01]  /*283e0*/  IADD3 R10, -R5, RZ, RZ ;  /* 0x000000ff050a7210 */ /* 0x000fe20007ffe1ff */
        /* <DEDUP_REMOVED lines=24> */
[----:B------:R-:W-:-:S05]  /*28570*/  @P0 IADD3 R2, R2, 0x1, RZ ;  /* 0x0000000102020810 */ /* 0x000fca0007ffe0ff */
[----:B------:R-:W-:Y:S01]  /*28580*/  @!P2 IMAD.MOV R2, RZ, RZ, -R2 ;  /* 0x000000ffff02a224 */ /* 0x000fe200078e0a02 */
[----:B------:R-:W-:Y:S01]  /*28590*/  @!P1 LOP3.LUT R2, RZ, R11, RZ, 0x33, !PT ;  /* 0x0000000bff029212 */ /* 0x000fe200078e33ff */
[----:B------:R-:W-:-:S03]  /*285a0*/  IMAD.MOV R11, RZ, RZ, -R11 ;  /* 0x000000ffff0b7224 */ /* 0x000fc600078e0a0b */
[----:B------:R-:W-:Y:S01]  /*285b0*/  LOP3.LUT R17, RZ, R2, RZ, 0x33, !PT ;  /* 0x00000002ff117212 */ /* 0x000fe200078e33ff */
[----:B------:R-:W-:-:S03]  /*285c0*/  IMAD R18, R2, R11, R5 ;  /* 0x0000000b02127224 */ /* 0x000fc600078e0205 */
[----:B------:R-:W-:Y:S01]  /*285d0*/  IADD3 R17, R6, R17, RZ ;  /* 0x0000001106117210 */ /* 0x000fe20007ffe0ff */
[----:B------:R-:W-:Y:S06]  /*285e0*/  BRA `(.L_x_3131) ;  /* 0x00000000000c7947 */ /* 0x000fec0003800000 */
.L_x_3126:
[----:B------:R-:W-:Y:S02]  /*285f0*/  IMAD.MOV.U32 R17, RZ, RZ, RZ ;  /* 0x000000ffff117224 */ /* 0x000fe400078e00ff */
[----:B------:R-:W-:Y:S02]  /*28600*/  IMAD.U32 R16, RZ, RZ, UR6 ;  /* 0x00000006ff107e24 */ /* 0x000fe4000f8e00ff */
[----:B------:R-:W-:-:S07]  /*28610*/  IMAD.MOV.U32 R18, RZ, RZ, RZ ;  /* 0x000000ffff127224 */ /* 0x000fce00078e00ff */
.L_x_3131:
[----:B------:R-:W-:-:S13]  /*28620*/  ISETP.NE.AND P0, PT, R0, RZ, PT ;  /* 0x000000ff0000720c */ /* 0x000fda0003f05270 */
[----:B------:R-:W1:Y:S01]  /*28630*/  @!P0 S2R R3, SR_CgaCtaId ;  /* 0x0000000000038919 */ /* 0x000e620000008800 */
[----:B------:R-:W-:-:S04]  /*28640*/  @!P0 MOV R0, 0x400 ;  /* 0x0000040000008802 */ /* 0x000fc80000000f00 */
[----:B-1----:R-:W-:-:S05]  /*28650*/  @!P0 LEA R0, R3, R0, 0x18 ;  /* 0x0000000003008211 */ /* 0x002fca00078ec0ff */
[----:B------:R1:W-:Y:S01]  /*28660*/  @!P0 STS.128 [R0+0x388d0], R16 ;  /* 0x0388d01000008388 */ /* 0x0003e20000000c00 */
[----:B------:R-:W-:Y:S06]  /*28670*/  BAR.ARV 0x5, 0x180 ;  /* 0x0146000000007b1d */ /* 0x000fec0000002000 */
.L_x_3124:
[----:B-1----:R-:W-:Y:S01]  /*28680*/  MOV R0, 0x1 ;  /* 0x0000000100007802 */ /* 0x002fe20000000f00 */
[----:B------:R1:W-:Y:S01]  /*28690*/  STL [R1+0x8], RZ ;  /* 0x000008ff01007387 */ /* 0x0003e20000100800 */
[----:B------:R-:W-:Y:S02]  /*286a0*/  ULDC UR4, c[0x0][0xc3c] ;  /* 0x00030f0000047ab9 */ /* 0x000fe40000000800 */
[----:B--2---:R-:W-:Y:S01]  /*286b0*/  ISETP.GE.AND P0, PT, R19, UR4, PT ;  /* 0x0000000413007c0c */ /* 0x004fe2000bf06270 */
[----:B------:R1:W-:Y:S04]  /*286c0*/  STL [R1+0x18], R0 ;  /* 0x0000180001007387 */ /* 0x0003e80000100800 */
[----:B------:R1:W-:Y:S08]  /*286d0*/  STL [R1+0x50], RZ ;  /* 0x000050ff01007387 */ /* 0x0003f00000100800 */
[----:B-1----:R-:W-:Y:S05]  /*286e0*/  @P0 BRA `(.L_x_3132) ;  /* 0x0000008000680947 */ /* 0x002fea0003800000 */
[----:B------:R-:W2:Y:S04]  /*286f0*/  LDL R0, [R1+0x98] ;  /* 0x0000980001007983 */ /* 0x000ea80000100800 */
[----:B------:R-:W3:Y:S01]  /*28700*/  LDL.LU R5, [R1+0xc] ;  /* 0x00000c0001057983 */ /* 0x000ee20000300800 */
[----:B------:R-:W1:Y:S01]  /*28710*/  S2UR UR5, SR_CgaCtaId ;  /* 0x00000000000579c3 */ /* 0x000e620000008800 */
[----:B------:R-:W-:Y:S01]  /*28720*/  LOP3.LUT R7, R4, 0x7f, RZ, 0xc0, !PT ;  /* 0x0000007f04077812 */ /* 0x000fe200078ec0ff */
[----:B------:R-:W-:Y:S01]  /*28730*/  UMOV UR4, 0x400 ;  /* 0x0000040000047882 */ /* 0x000fe20000000000 */
[----:B------:R-:W-:Y:S01]  /*28740*/  BSSY B8, `(.L_x_3132) ;  /* 0x0000814000087945 */ /* 0x000fe20003800000 */
[----:B------:R-:W-:Y:S01]  /*28750*/  ULDC.64 UR36, c[0x0][0x198] ;  /* 0x0000660000247ab9 */ /* 0x000fe20000000a00 */
[C---:B------:R-:W-:Y:S01]  /*28760*/  ISETP.NE.AND P1, PT, R7.reuse, RZ, PT ;  /* 0x000000ff0700720c */ /* 0x040fe20003f25270 */
[----:B0-----:R-:W-:Y:S01]  /*28770*/  IMAD.SHL.U32 R2, R7, 0x8, RZ ;  /* 0x0000000807027824 */ /* 0x001fe200078e00ff */
[----:B------:R-:W-:Y:S01]  /*28780*/  SHF.R.U32.HI R6, RZ, 0x3, R7 ;  /* 0x00000003ff067819 */ /* 0x000fe20000011607 */
[----:B------:R-:W-:Y:S01]  /*28790*/  ULDC UR39, c[0x0][0xc] ;  /* 0x0000030000277ab9 */ /* 0x000fe20000000800 */
[----:B-1----:R-:W-:Y:S01]  /*287a0*/  ULEA UR4, UR5, UR4, 0x18 ;  /* 0x0000000405047291 */ /* 0x002fe2000f8ec03f */
[----:B--2---:R-:W-:Y:S01]  /*287b0*/  R2UR UR6, R0 ;  /* 0x00000000000672ca */ /* 0x004fe200000e0000 */
[----:B------:R-:W-:Y:S01]  /*287c0*/  IMAD.SHL.U32 R0, R4, 0x8, RZ ;  /* 0x0000000804007824 */ /* 0x000fe200078e00ff */
[----:B---3--:R-:W-:-:S04]  /*287d0*/  LOP3.LUT R5, R5, 0xfffffffd, RZ, 0xc0, !PT ;  /* 0xfffffffd05057812 */ /* 0x008fc800078ec0ff */
[----:B------:R-:W-:Y:S02]  /*287e0*/  LOP3.LUT R3, R0, 0x1f8, RZ, 0xc0, !PT ;  /* 0x000001f800037812 */ /* 0x000fe400078ec0ff */
[----:B------:R-:W-:Y:S02]  /*287f0*/  @P1 LOP3.LUT R5, R5, 0x2, RZ, 0xfc, !PT ;  /* 0x0000000205051812 */ /* 0x000fe400078efcff */
[----:B------:R-:W-:Y:S02]  /*28800*/  LOP3.LUT R3, R3, 0x38, R4, 0x78, !PT ;  /* 0x0000003803037812 */ /* 0x000fe400078e7804 */
[----:B------:R-:W-:Y:S01]  /*28810*/  LOP3.LUT R5, R5, 0xfffffffe, RZ, 0xc0, !PT ;  /* 0xfffffffe05057812 */ /* 0x000fe200078ec0ff */
[----:B------:R-:W-:Y:S01]  /*28820*/  ULOP3.LUT UR38, UR6, 0x2, URZ, 0xfc, !UPT ;  /* 0x0000000206267892 */ /* 0x000fe2000f8efc3f */
[----:B------:R-:W-:Y:S02]  /*28830*/  LOP3.LUT R2, R3, 0x200, R2, 0xf8, !PT ;  /* 0x0000020003027812 */ /* 0x000fe400078ef802 */
[C---:B------:R-:W-:Y:S01]  /*28840*/  LOP3.LUT P0, R3, R4.reuse, 0x1f, RZ, 0xc0, !PT ;  /* 0x0000001f04037812 */ /* 0x040fe2000780c0ff */
[----:B------:R-:W-:Y:S01]  /*28850*/  IMAD.SHL.U32 R4, R4, 0x10, RZ ;  /* 0x0000001004047824 */ /* 0x000fe200078e00ff */
[----:B------:R-:W-:-:S03]  /*28860*/  LOP3.LUT R0, R0, 0x38, RZ, 0xc0, !PT ;  /* 0x0000003800007812 */ /* 0x000fc600078ec0ff */
[----:B------:R0:W-:Y:S01]  /*28870*/  STL [R1+0x30], R3 ;  /* 0x0000300301007387 */ /* 0x0001e20000100800 */
[----:B------:R-:W-:Y:S01]  /*28880*/  LOP3.LUT R4, R6, 0x70, R4, 0xf8, !PT ;  /* 0x0000007006047812 */ /* 0x000fe200078ef804 */
[----:B------:R-:W-:-:S06]  /*28890*/  IMAD.MOV.U32 R4, RZ, RZ, 0x1 ;  /* 0x00000001ff047424 */ /* 0x000fcc00078e00ff */
[----:B------:R-:W-:Y:S02]  /*288a0*/  @P0 LOP3.LUT R5, R5, 0x1, RZ, 0xfc, !PT ;  /* 0x0000000105050812 */ /* 0x000fe400078efcff */
[----:B------:R-:W-:Y:S02]  /*288b0*/  ISETP.NE.OR P0, PT, R7, RZ, !P0 ;  /* 0x000000ff0700720c */ /* 0x000fe40004705670 */
[----:B0-----:R-:W-:Y:S02]  /*288c0*/  MOV R3, UR4 ;  /* 0x0000000400037c02 */ /* 0x001fe40008000f00 */
[----:B------:R-:W-:-:S03]  /*288d0*/  LOP3.LUT R5, R5, 0xfffffff7, RZ, 0xc0, !PT ;  /* 0xfffffff705057812 */ /* 0x000fc600078ec0ff */
[----:B------:R-:W-:Y:S01]  /*288e0*/  IMAD R2, R2, 0x2, R3 ;  /* 0x0000000202027824 */ /* 0x000fe200078e0203 */
[----:B------:R0:W-:Y:S04]  /*288f0*/  STL [R1+0x4], R3 ;  /* 0x0000040301007387 */ /* 0x0001e80000100800 */
[----:B------:R1:W-:Y:S01]  /*28900*/  STL [R1+0x2c], R2 ;  /* 0x00002c0201007387 */ /* 0x0003e20000100800 */
[----:B------:R-:W-:-:S03]  /*28910*/  @P0 LOP3.LUT R5, R5, 0x8, RZ, 0xfc, !PT ;  /* 0x0000000805050812 */ /* 0x000fc600078efcff */
[----:B------:R-:W-:Y:S01]  /*28920*/  STL [R1+0x20], RZ ;  /* 0x000020ff01007387 */ /* 0x000fe20000100800 */
[----:B0-----:R-:W-:-:S03]  /*28930*/  LOP3.LUT R3, R0, 0x40, RZ, 0xfc, !PT ;  /* 0x0000004000037812 */ /* 0x001fc600078efcff */
[----:B------:R-:W-:Y:S01]  /*28940*/  STL [R1+0xc], R5 ;  /* 0x00000c0501007387 */ /* 0x000fe20000100800 */
[----:B-1----:R-:W-:-:S05]  /*28950*/  IMAD.MOV.U32 R2, RZ, RZ, 0x1 ;  /* 0x00000001ff027424 */ /* 0x002fca00078e00ff */
[----:B------:R0:W-:Y:S04]  /*28960*/  STL [R1+0x24], R2 ;  /* 0x0000240201007387 */ /* 0x0001e80000100800 */
[----:B------:R1:W-:Y:S04]  /*28970*/  STL [R1+0x50], RZ ;  /* 0x000050ff01007387 */ /* 0x0003e80000100800 */
[----:B------:R1:W-:Y:S01]  /*28980*/  STL [R1+0x8], RZ ;  /* 0x000008ff01007387 */ /* 0x0003e20000100800 */
[----:B0-----:R-:W-:-:S03]  /*28990*/  LOP3.LUT R2, R0, 0x80, RZ, 0xfc, !PT ;  /* 0x0000008000027812 */ /* 0x001fc600078efcff */
[----:B------:R1:W-:Y:S01]  /*289a0*/  STL [R1+0x18], R4 ;  /* 0x0000180401007387 */ /* 0x0003e20000100800 */
[----:B------:R-:W-:-:S07]  /*289b0*/  LOP3.LUT R0, R0, 0xc0, RZ, 0xfc, !PT ;  /* 0x000000c000007812 */ /* 0x000fce00078efcff */
.L_x_3293:
[----:B0--3--:R-:W0:Y:S01]  /*289c0*/  LDC.64 R2, c[0x0][0xc88] ;  /* 0x00032200ff027b82 */ /* 0x009e220000000a00 */
[----:B------:R-:W-:Y:S01]  /*289d0*/  ULDC.64 UR4, c[0x0][0x208] ;  /* 0x0000820000047ab9 */ /* 0x000fe20000000a00 */
[----:B0-----:R-:W-:-:S05]  /*289e0*/  IMAD.WIDE R2, R19, 0x4, R2 ;  /* 0x0000000413027825 */ /* 0x001fca00078e0202 */
[----:B-12---:R-:W2:Y:S01]  /*289f0*/  LDG.E R4, desc[UR4][R2.64] ;  /* 0x0000000402047981 */ /* 0x006ea2000c1e1900 */
[----:B------:R-:W-:Y:S05]  /*28a00*/  YIELD ;  /* 0x0000000000007946 */ /* 0x000fea0003800000 */
[----:B------:R-:W-:Y:S01]  /*28a10*/  ULDC.64 UR4, c[0x0][0xa28] ;  /* 0x00028a0000047ab9 */ /* 0x000fe20000000a00 */
[----:B------:R-:W-:Y:S01]  /*28a20*/  ULDC.64 UR10, c[0x0][0xa18] ;  /* 0x00028600000a7ab9 */ /* 0x000fe20000000a00 */
[----:B------:R-:W-:Y:S01]  /*28a30*/  ISETP.NE.U32.AND P0, PT, RZ, UR4, PT ;  /* 0x00000004ff007c0c */ /* 0x000fe2000bf05070 */
[----:B------:R-:W-:Y:S01]  /*28a40*/  ULDC.64 UR6, c[0x0][0xa08] ;  /* 0x0002820000067ab9 */ /* 0x000fe20000000a00 */
[----:B------:R-:W-:Y:S01]  /*28a50*/  ISETP.NE.U32.AND P3, PT, RZ, UR10, PT ;  /* 0x0000000aff007c0c */ /* 0x000fe2000bf65070 */
[----:B------:R-:W-:Y:S01]  /*28a60*/  ULDC.64 UR12, c[0x0][0x208] ;  /* 0x00008200000c7ab9 */ /* 0x000fe20000000a00 */
[----:B------:R-:W-:-:S02]  /*28a70*/  ISETP.NE.AND.EX P0, PT, RZ, UR5, PT, P0 ;  /* 0x00000005ff007c0c */ /* 0x000fc4000bf05300 */
[----:B------:R-:W-:Y:S01]  /*28a80*/  MOV R0, RZ ;  /* 0x000000ff00007202 */ /* 0x000fe20000000f00 */
[----:B------:R-:W-:Y:S01]  /*28a90*/  IMAD.MOV.U32 R12, RZ, RZ, RZ ;  /* 0x000000ffff0c7224 */ /* 0x000fe200078e00ff */
[----:B------:R-:W-:Y:S01]  /*28aa0*/  ISETP.NE.AND.EX P3, PT, RZ, UR11, PT, P3 ;  /* 0x0000000bff007c0c */ /* 0x000fe2000bf65330 */
[----:B------:R-:W-:Y:S01]  /*28ab0*/  ULDC.64 UR8, c[0x0][0xa10] ;  /* 0x0002840000087ab9 */ /* 0x000fe20000000a00 */
[----:B--2---:R-:W-:Y:S01]  /*28ac0*/  SHF.R.S32.HI R5, RZ, 0x1f, R4 ;  /* 0x0000001fff057819 */ /* 0x004fe20000011404 */
[----:B------:R-:W-:-:S06]  /*28ad0*/  IMAD.SHL.U32 R15, R4, 0x4, RZ ;  /* 0x00000004040f7824 */ /* 0x000fcc00078e00ff */
[C---:B------:R-:W-:Y:S01]  /*28ae0*/  @P0 LEA R2, P1, R4.reuse, UR4, 0x2 ;  /* 0x0000000404020c11 */ /* 0x040fe2000f8210ff */
[----:B------:R0:W-:Y:S01]  /*28af0*/  STL [R1+0x34], R4 ;  /* 0x0000340401007387 */ /* 0x0001e20000100800 */
[C-C-:B------:R-:W-:Y:S02]  /*28b00*/  SHF.L.U64.HI R14, R4.reuse, 0x2, R5.reuse ;  /* 0x00000002040e7819 */ /* 0x140fe40000010205 */
[----:B------:R-:W-:Y:S01]  /*28b10*/  @P0 LEA.HI.X R3, R4, UR5, R5, 0x2, P1 ;  /* 0x0000000504030c11 */ /* 0x000fe200088f1405 */
[----:B------:R-:W-:Y:S01]  /*28b20*/  ULDC.64 UR4, c[0x0][0xa00] ;  /* 0x0002800000047ab9 */ /* 0x000fe20000000a00 */
[C---:B-----5:R-:W-:Y:S01]  /*28b30*/  @P3 IADD3 R8, P1, R15.reuse, UR10, RZ ;  /* 0x0000000a0f083c10 */ /* 0x060fe2000ff3e0ff */
        /* <DEDUP_REMOVED lines=12> */
[----:B--2---:R-:W-:-:S04]  /*28c00*/  IADD3 R2, P0, R15, UR4, RZ ;  /* 0x000000040f027c10 */ /* 0x004fc8000ff1e0ff */
[----:B------:R-:W-:Y:S01]  /*28c10*/  IADD3.X R3, R14, UR5, RZ, P0, !PT ;  /* 0x000000050e037c10 */ /* 0x000fe200087fe4ff */
[----:B------:R-:W-:Y:S01]  /*28c20*/  ULDC UR4, c[0x0][0x288] ;  /* 0x0000a20000047ab9 */ /* 0x000fe20000000800 */
[----:B0-----:R-:W-:-:S03]  /*28c30*/  IADD3 R4, P0, R15, UR8, RZ ;  /* 0x000000080f047c10 */ /* 0x001fc6000ff1e0ff */
[----:B------:R0:W5:Y:S01]  /*28c40*/  @P2 LDG.E R11, desc[UR12][R6.64] ;  /* 0x0000000c060b2981 */ /* 0x000162000c1e1900 */
[----:B-1----:R-:W-:Y:S02]  /*28c50*/  IADD3.X R5, R14, UR9, RZ, P0, !PT ;  /* 0x000000090e057c10 */ /* 0x002fe400087fe4ff */
[----:B------:R-:W-:Y:S01]  /*28c60*/  ISETP.NE.U32.AND P0, PT, RZ, UR8, PT ;  /* 0x00000008ff007c0c */ /* 0x000fe2000bf05070 */
[----:B------:R-:W2:Y:S03]  /*28c70*/  @P1 LDG.E R12, desc[UR12][R2.64] ;  /* 0x0000000c020c1981 */ /* 0x000ea6000c1e1900 */
[----:B------:R-:W-:-:S13]  /*28c80*/  ISETP.NE.AND.EX P0, PT, RZ, UR9, PT, P0 ;  /* 0x00000009ff007c0c */ /* 0x000fda000bf05300 */
[----:B------:R0:W5:Y:S04]  /*28c90*/  @P0 LDG.E R10, desc[UR12][R4.64] ;  /* 0x0000000c040a0981 */ /* 0x000168000c1e1900 */
[----:B--2---:R1:W-:Y:S02]  /*28ca0*/  STL [R1+0x3c], R12 ;  /* 0x00003c0c01007387 */ /* 0x0043e40000100800 */
[----:B-1----:R-:W-:Y:S01]  /*28cb0*/  IMAD.U32 R12, RZ, RZ, UR4 ;  /* 0x00000004ff0c7e24 */ /* 0x002fe2000f8e00ff */
[----:B------:R-:W-:-:S05]  /*28cc0*/  ULDC.64 UR4, c[0x0][0x418] ;  /* 0x0001060000047ab9 */ /* 0x000fca0000000a00 */
[----:B------:R-:W2:Y:S01]  /*28cd0*/  @P3 LDG.E R12, desc[UR12][R8.64] ;  /* 0x0000000c080c3981 */ /* 0x000ea2000c1e1900 */
[----:B------:R-:W-:-:S03]  /*28ce0*/  UISETP.NE.U32.AND UP0, UPT, UR4, URZ, UPT ;  /* 0x0000003f0400728c */ /* 0x000fc6000bf05070 */
[----:B------:R-:W-:Y:S01]  /*28cf0*/  ULDC UR4, c[0x0][0x424] ;  /* 0x0001090000047ab9 */ /* 0x000fe20000000800 */
[----:B------:R-:W-:-:S03]  /*28d00*/  UISETP.NE.AND.EX UP0, UPT, UR5, URZ, UPT, UP0 ;  /* 0x0000003f0500728c */ /* 0x000fc6000bf05300 */
[----:B------:R-:W-:Y:S01]  /*28d10*/  ULDC UR5, c[0x0][0x2f0] ;  /* 0x0000bc0000057ab9 */ /* 0x000fe20000000800 */
[----:B------:R-:W-:Y:S01]  /*28d20*/  USEL UR4, UR4, 0x1, UP0 ;  /* 0x0000000104047887 */ /* 0x000fe20008000000 */
[----:B--2---:R0:W-:Y:S04]  /*28d30*/  STL [R1+0x40], R12 ;  /* 0x0000400c01007387 */ /* 0x0041e80000100800 */
[----:B------:R0:W5:Y:S01]  /*28d40*/  LDL R13, [R1+0x40] ;  /* 0x00004000010d7983 */ /* 0x0001620000100800 */
[----:B------:R-:W-:-:S03]  /*28d50*/  UIMAD UR4, UR4, UR5, URZ ;  /* 0x00000005040472a4 */ /* 0x000fc6000f8e023f */
[----:B------:R-:W-:Y:S02]  /*28d60*/  ULDC UR5, c[0x0][0x348] ;  /* 0x0000d20000057ab9 */ /* 0x000fe40000000800 */
[----:B------:R-:W-:Y:S01]  /*28d70*/  MOV R8, UR5 ;  /* 0x0000000500087c02 */ /* 0x000fe20008000f00 */
[----:B------:R-:W-:Y:S01]  /*28d80*/  IMAD.U32 R9, RZ, RZ, UR4 ;  /* 0x00000004ff097e24 */ /* 0x000fe2000f8e00ff */
[----:B0-----:R-:W-:Y:S06]  /*28d90*/  @P3 BRA `(.L_x_3133) ;  /* 0x0000000000183947 */ /* 0x001fec0003800000 */
[----:B------:R-:W-:Y:S05]  /*28da0*/  @!P1 BRA `(.L_x_3133) ;  /* 0x0000000000149947 */ /* 0x000fea0003800000 */
[----:B------:R-:W-:Y:S02]  /*28db0*/  ULDC.64 UR4, c[0x0][0x208] ;  /* 0x0000820000047ab9 */ /* 0x000fe40000000a00 */
[----:B------:R-:W2:Y:S04]  /*28dc0*/  LDG.E R12, desc[UR4][R2.64] ;  /* 0x00000004020c7981 */ /* 0x000ea8000c1e1900 */
[----:B------:R-:W2:Y:S02]  /*28dd0*/  LDG.E R2, desc[UR4][R2.64+0x4] ;  /* 0x0000040402027981 */ /* 0x000ea4000c1e1900 */
[----:B--2--5:R-:W-:-:S05]  /*28de0*/  IMAD.IADD R13, R2, 0x1, -R12 ;  /* 0x00000001020d7824 */ /* 0x024fca00078e0a0c */
[----:B------:R0:W-:Y:S02]  /*28df0*/  STL [R1+0x40], R13 ;  /* 0x0000400d01007387 */ /* 0x0001e40000100800 */
.L_x_3133:
[----:B------:R-:W2:Y:S01]  /*28e00*/  LDL R12, [R1+0x34] ;  /* 0x00003400010c7983 */ /* 0x000ea20000100800 */
[----:B-----5:R-:W-:Y:S01]  /*28e10*/  IMAD.IADD R2, R11, 0x1, R0 ;  /* 0x000000010b027824 */ /* 0x020fe200078e0200 */
[----:B------:R-:W-:Y:S02]  /*28e20*/  ULDC.64 UR4, c[0x0][0xa20] ;  /* 0x0002880000047ab9 */ /* 0x000fe40000000a00 */
[----:B------:R-:W-:Y:S02]  /*28e30*/  ISETP.NE.U32.AND P1, PT, RZ, UR4, PT ;  /* 0x00000004ff007c0c */ /* 0x000fe4000bf25070 */
[----:B------:R1:W-:Y:S02]  /*28e40*/  STL [R1+0x1c], R2 ;  /* 0x00001c0201007387 */ /* 0x0003e40000100800 */
[----:B------:R-:W-:Y:S02]  /*28e50*/  ISETP.NE.AND.EX P1, PT, RZ, UR5, PT, P1 ;  /* 0x00000005ff007c0c */ /* 0x000fe4000bf25310 */
[----:B--2---:R1:W-:Y:S11]  /*28e60*/  STL [R1+0x14], R12 ;  /* 0x0000140c01007387 */ /* 0x0043f60000100800 */
[----:B------:R-:W-:Y:S05]  /*28e70*/  @!P1 BRA `(.L_x_3134) ;  /* 0x0000000000149947 */ /* 0x000fea0003800000 */
[----:B-1----:R-:W-:Y:S01]  /*28e80*/  IADD3 R2, P1, R15, UR4, RZ ;  /* 0x000000040f027c10 */ /* 0x002fe2000ff3e0ff */
[----:B------:R-:W-:-:S03]  /*28e90*/  ULDC.64 UR6, c[0x0][0x208] ;  /* 0x0000820000067ab9 */ /* 0x000fc60000000a00 */
[----:B------:R-:W-:-:S05]  /*28ea0*/  IADD3.X R3, R14, UR5, RZ, P1, !PT ;  /* 0x000000050e037c10 */ /* 0x000fca0008ffe4ff */
[----:B------:R1:W5:Y:S01]  /*28eb0*/  LDG.E R9, desc[UR6][R2.64] ;  /* 0x0000000602097981 */ /* 0x000362000c1e1900 */
[----:B------:R-:W-:Y:S05]  /*28ec0*/  BRA `(.L_x_3135) ;  /* 0x0000000000147947 */ /* 0x000fea0003800000 */
.L_x_3134:
[----:B------:R-:W-:Y:S05]  /*28ed0*/  @!P2 BRA `(.L_x_3135) ;  /* 0x000000000010a947 */ /* 0x000fea0003800000 */
[----:B------:R-:W-:Y:S02]  /*28ee0*/  ULDC.64 UR4, c[0x0][0x208] ;  /* 0x0000820000047ab9 */ /* 0x000fe40000000a00 */
[----:B------:R-:W2:Y:S04]  /*28ef0*/  LDG.E R9, desc[UR4][R6.64] ;  /* 0x0000000406097981 */ /* 0x000ea8000c1e1900 */
[----:B------:R-:W2:Y:S02]  /*28f00*/  LDG.E R6, desc[UR4][R6.64+0x4] ;  /* 0x0000040406067981 */ /* 0x000ea4000c1e1900 */
[----:B--2---:R-:W-:-:S07]  /*28f10*/  IADD3 R9, -R9, R6, RZ ;  /* 0x0000000609097210 */ /* 0x004fce0007ffe1ff */
.L_x_3135:
[----:B------:R-:W-:Y:S01]  /*28f20*/  ULDC.64 UR4, c[0x0][0x208] ;  /* 0x0000820000047ab9 */ /* 0x000fe20000000a00 */
[----:B-1----:R-:W1:Y:S01]  /*28f30*/  LDC R3, c[0x0][0x448] ;  /* 0x00011200ff037b82 */ /* 0x002e620000000800 */
[----:B------:R-:W2:Y:S01]  /*28f40*/  @P0 LDG.E R2, desc[UR4][R4.64] ;  /* 0x0000000404020981 */ /* 0x000ea2000c1e1900 */
[----:B-----5:R-:W-:-:S03]  /*28f50*/  IMAD.IADD R0, R9, 0x1, -R0 ;  /* 0x0000000109007824 */ /* 0x020fc600078e0a00 */
[----:B------:R3:W2:Y:S01]  /*28f60*/  @P0 LDG.E R4, desc[UR4][R4.64+0x4] ;  /* 0x0000040404040981 */ /* 0x0006a2000c1e1900 */
[----:B-1----:R-:W-:-:S13]  /*28f70*/  ISETP.NE.AND P1, PT, R3, 0x1, PT ;  /* 0x000000010300780c */ /* 0x002fda0003f25270 */
[----:B---3--:R-:W1:Y:S01]  /*28f80*/  @P1 LDC R5, c[0x0][0x450] ;  /* 0x00011400ff051b82 */ /* 0x008e620000000800 */
[----:B------:R-:W-:Y:S01]  /*28f90*/  BSSY B0, `(.L_x_3136) ;  /* 0x00001b1000007945 */ /* 0x000fe20003800000 */
[----:B------:R-:W-:Y:S01]  /*28fa0*/  PLOP3.LUT P5, PT, PT, PT, PT, 0x80, 0x0 ;  /* 0x000000000000781c */ /* 0x000fe20003faf070 */
[----:B--2---:R-:W-:-:S05]  /*28fb0*/  @P0 IMAD.IADD R8, R4, 0x1, -R2 ;  /* 0x0000000104080824 */ /* 0x004fca00078e0a02 */
[----:B------:R-:W2:Y:S01]  /*28fc0*/  @P1 LDC R4, c[0x0][0x44c] ;  /* 0x00011300ff041b82 */ /* 0x000ea20000000800 */
[----:B------:R-:W-:-:S05]  /*28fd0*/  IMAD.SHL.U32 R2, R17, 0x80, RZ ;  /* 0x0000008011027824 */ /* 0x000fca00078e00ff */
[----:B------:R-:W-:-:S05]  /*28fe0*/  IADD3 R2, R2, 0x7f, RZ ;  /* 0x0000007f02027810 */ /* 0x000fca0007ffe0ff */
[----:B------:R-:W-:Y:S02]  /*28ff0*/  IMAD.MOV.U32 R3, RZ, RZ, R2 ;  /* 0x000000ffff037224 */ /* 0x000fe400078e0002 */
[----:B--2---:R-:W-:-:S04]  /*29000*/  @P1 IMAD.HI.U32 R4, R2, R4, RZ ;  /* 0x0000000402041227 */ /* 0x004fc800078e00ff */
[----:B------:R-:W-:Y:S01]  /*29010*/  IMAD.IADD R2, R0, 0x1, R8 ;  /* 0x0000000100027824 */ /* 0x000fe200078e0208 */
[----:B-1----:R-:W-:-:S03]  /*29020*/  @P1 SHF.R.U32.HI R3, RZ, R5, R4 ;  /* 0x00000005ff031219 */ /* 0x002fc60000011604 */
[C---:B------:R-:W-:Y:S01]  /*29030*/  VIADD R4, R2.reuse, 0x4f ;  /* 0x0000004f02047836 */ /* 0x040fe20000000000 */
[----:B------:R-:W-:-:S03]  /*29040*/  IADD3 R21, R2, 0x50, -R13 ;  /* 0x0000005002157810 */ /* 0x000fc60007ffe80d */
[----:B------:R-:W-:Y:S01]  /*29050*/  IMAD.HI R2, R4, 0x66666667, RZ ;  /* 0x6666666704027827 */ /* 0x000fe200078e02ff */
[----:B------:R-:W-:-:S04]  /*29060*/  IADD3 R3, R21, R3, RZ ;  /* 0x0000000315037210 */ /* 0x000fc80007ffe0ff */
[----:B------:R-:W-:Y:S01]  /*29070*/  SHF.R.U32.HI R20, RZ, 0x1f, R2 ;  /* 0x0000001fff147819 */ /* 0x000fe20000011602 */
[----:B------:R-:W-:-:S03]  /*29080*/  IMAD.HI R3, R3, 0x66666667, RZ ;  /* 0x6666666703037827 */ /* 0x000fc600078e02ff */
[----:B------:R-:W-:Y:S02]  /*29090*/  LEA.HI.SX32 R20, R2, R20, 0x1b ;  /* 0x0000001402147211 */ /* 0x000fe400078fdaff */
[----:B------:R-:W-:-:S04]  /*290a0*/  SHF.R.U32.HI R2, RZ, 0x1f, R3 ;  /* 0x0000001fff027819 */ /* 0x000fc80000011603 */
[----:B------:R-:W-:-:S04]  /*290b0*/  LEA.HI.SX32 R2, R3, R2, 0x1b ;  /* 0x0000000203027211 */ /* 0x000fc800078fdaff */
[----:B------:R-:W-:-:S05]  /*290c0*/  VIMNMX R2, R20, R2, PT ;  /* 0x0000000214027248 */ /* 0x000fca0003fe0100 */
[--C-:B------:R-:W-:Y:S02]  /*290d0*/  IMAD R2, R2, 0x50, -R0.reuse ;  /* 0x0000005002027824 */ /* 0x100fe400078e0a00 */
[----:B------:R-:W-:-:S03]  /*290e0*/  IMAD.MOV R0, RZ, RZ, -R0 ;  /* 0x000000ffff007224 */ /* 0x000fc600078e0a00 */
[----:B------:R-:W-:Y:S02]  /*290f0*/  VIMNMX R8, R2, R8, PT ;  /* 0x0000000802087248 */ /* 0x000fe40003fe0100 */
[----:B------:R-:W-:-:S04]  /*29100*/  VIMNMX R0, RZ, R0, !PT ;  /* 0x00000000ff007248 */ /* 0x000fc80007fe0100 */
[----:B------:R-:W-:Y:S01]  /*29110*/  ISETP.GT.AND P1, PT, R8, R0, PT ;  /* 0x000000000800720c */ /* 0x000fe20003f24270 */
[----:B------:R-:W-:-:S05]  /*29120*/  IMAD.WIDE.U32 R2, R0, -0x33333333, RZ ;  /* 0xcccccccd00027825 */ /* 0x000fca00078e00ff */
[----:B------:R-:W-:-:S07]  /*29130*/  SHF.R.U32.HI R9, RZ, 0x6, R3 ;  /* 0x00000006ff097819 */ /* 0x000fce0000011603 */
[----:B------:R-:W-:-:S04]  /*29140*/  @P1 VIADD R8, R8, 0x4f ;  /* 0x0000004f08081836 */ /* 0x000fc80000000000 */
[----:B------:R-:W-:-:S05]  /*29150*/  @P1 IMAD.HI R0, R8, 0x66666667, RZ ;  /* 0x6666666708001827 */ /* 0x000fca00078e02ff */
[----:B------:R-:W-:Y:S01]  /*29160*/  @P1 SHF.R.U32.HI R2, RZ, 0x1f, R0 ;  /* 0x0000001fff021819 */ /* 0x000fe20000011600 */
[----:B------:R-:W-:-:S03]  /*29170*/  IMAD.MOV.U32 R7, RZ, RZ, R9 ;  /* 0x000000ffff077224 */ /* 0x000fc600078e0009 */
[----:B------:R-:W-:-:S04]  /*29180*/  @P1 LEA.HI.SX32 R7, R0, R2, 0x1b ;  /* 0x0000000200071211 */ /* 0x000fc800078fdaff */
[----:B------:R-:W-:-:S13]  /*29190*/  ISETP.GT.AND P1, PT, R7, R9, PT ;  /* 0x000000090700720c */ /* 0x000fda0003f24270 */
[----:B------:R-:W-:Y:S05]  /*291a0*/  @!P1 BRA `(.L_x_3137) ;  /* 0x00000018003c9947 */ /* 0x000fea0003800000 */
[----:B------:R-:W-:Y:S01]  /*291b0*/  UMOV UR4, 0xffffffff ;  /* 0xffffffff00047882 */ /* 0x000fe20000000000 */
[----:B------:R-:W-:Y:S02]  /*291c0*/  SEL R0, R12, RZ, !P0 ;  /* 0x000000ff0c007207 */ /* 0x000fe40004000000 */
[----:B------:R-:W-:Y:S05]  /*291d0*/  BRA.DIV UR4, `(.L_x_3138) ;  /* 0x0000008e041c7947 */ /* 0x000fea000b800000 */
[----:B------:R-:W1:Y:S02]  /*291e0*/  S2R R2, SR_TID.X ;  /* 0x0000000000027919 */ /* 0x000e640000002100 */
[----:B-1----:R-:W-:-:S04]  /*291f0*/  SHF.R.U32.HI R2, RZ, 0x5, R2 ;  /* 0x00000005ff027819 */ /* 0x002fc80000011602 */
[----:B------:R-:W-:-:S05]  /*29200*/  LOP3.LUT R2, R2, 0x3, RZ, 0xc0, !PT ;  /* 0x0000000302027812 */ /* 0x000fca00078ec0ff */
[----:B------:R1:W2:Y:S02]  /*29210*/  SHFL.IDX PT, R14, R2, RZ, 0x1f ;  /* 0x00001fff020e7589 */ /* 0x0002a400000e0000 */
.L_x_3360:
[----:B--2---:R-:W-:Y:S02]  /*29220*/  ISETP.NE.AND P0, PT, R14, RZ, PT ;  /* 0x000000ff0e00720c */ /* 0x004fe40003f05270 */
[----:B------:R-:W-:-:S11]  /*29230*/  PLOP3.LUT P2, PT, PT, PT, PT, 0x8, 0x0 ;  /* 0x000000000000781c */ /* 0x000fd60003f4e170 */
[----:B------:R-:W-:Y:S05]  /*29240*/  @P0 BRA `(.L_x_3139) ;  /* 0x00000000000c0947 */ /* 0x000fea0003800000 */
[----:B------:R-:W-:-:S03]  /*29250*/  UMOV UR4, 0xffffffff ;  /* 0xffffffff00047882 */ /* 0x000fc60000000000 */
[----:B------:R-:W-:Y:S05]  /*29260*/  BRA.DIV UR4, `(.L_x_3140) ;  /* 0x0000008e042c7947 */ /* 0x000fea000b800000 */
[----:B------:R-:W-:-:S13]  /*29270*/  ELECT P2, URZ, PT ;  /* 0x00000000003f782f */ /* 0x000fda0003840000 */
.L_x_3139:
[----:B-1----:R-:W2:Y:S04]  /*29280*/  LDL R2, [R1+0x50] ;  /* 0x0000500001027983 */ /* 0x002ea80000100800 */
[----:B------:R-:W3:Y:S01]  /*29290*/  LDL R4, [R1+0x4] ;  /* 0x0000040001047983 */ /* 0x000ee20000100800 */
[----:B------:R-:W-:Y:S01]  /*292a0*/  BSSY B1, `(.L_x_3141) ;  /* 0x0000008000017945 */ /* 0x000fe20003800000 */
[----:B--2---:R-:W-:-:S04]  /*292b0*/  IADD3 R2, R2, 0x1, RZ ;  /* 0x0000000102027810 */ /* 0x004fc80007ffe0ff */
[----:B------:R-:W-:-:S04]  /*292c0*/  LEA.HI R3, R2, R2, RZ, 0x1 ;  /* 0x0000000202037211 */ /* 0x000fc800078f08ff */
[----:B------:R-:W-:-:S05]  /*292d0*/  LOP3.LUT R3, R3, 0xfffffffe, RZ, 0xc0, !PT ;  /* 0xfffffffe03037812 */ /* 0x000fca00078ec0ff */
[----:B------:R-:W-:-:S05]  /*292e0*/  IMAD.IADD R2, R2, 0x1, -R3 ;  /* 0x0000000102027824 */ /* 0x000fca00078e0a03 */
[----:B------:R-:W-:-:S04]  /*292f0*/  SHF.L.U32 R2, R2, 0x1f, RZ ;  /* 0x0000001f02027819 */ /* 0x000fc800000006ff */
[----:B---3--:R-:W1:Y:S02]  /*29300*/  SYNCS.PHASECHK.TRANS64.TRYWAIT P0, [R4+URZ+0x38820], R2 ;  /* 0x03882002040075a7 */ /* 0x008e64000800017f */
[----:B-1----:R-:W-:Y:S05]  /*29310*/  @!P0 BRA `(.L_x_3142) ;  /* 0x0000008c00248947 */ /* 0x002fea0003800000 */
.L_x_3363:
[----:B------:R-:W-:Y:S05]  /*29320*/  BSYNC B1 ;  /* 0x0000000000017941 */ /* 0x000fea0003800000 */
.L_x_3141:
[----:B------:R-:W-:Y:S04]  /*29330*/  BSSY B1, `(.L_x_3143) ;  /* 0x00000ae000017945 */ /* 0x000fe80003800000 */
[----:B------:R-:W-:Y:S05]  /*29340*/  @!P2 BRA `(.L_x_3144) ;  /* 0x0000000800b0a947 */ /* 0x000fea0003800000 */
[----:B------:R-:W2:Y:S04]  /*29350*/  LDL R6, [R1+0x4] ;  /* 0x0000040001067983 */ /* 0x000ea80000100800 */
[----:B------:R-:W2:Y:S04]  /*29360*/  LDL R5, [R1+0x20] ;  /* 0x0000200001057983 */ /* 0x000ea80000100800 */
[----:B------:R-:W3:Y:S01]  /*29370*/  LDL R4, [R1+0x24] ;  /* 0x0000240001047983 */ /* 0x000ee20000100800 */
[----:B------:R-:W-:Y:S01]  /*29380*/  BSSY B2, `(.L_x_3145) ;  /* 0x0000008000027945 */ /* 0x000fe20003800000 */
[----:B-1----:R-:W1:Y:S02]  /*29390*/  S2R R3, SR_TID.X ;  /* 0x0000000000037919 */ /* 0x002e640000002100 */
[----:B-1----:R-:W-:-:S04]  /*293a0*/  LOP3.LUT R3, R3, 0x7f, RZ, 0xc0, !PT ;  /* 0x0000007f03037812 */ /* 0x002fc800078ec0ff */
[----:B------:R-:W-:Y:S01]  /*293b0*/  ISETP.NE.AND P4, PT, R3, RZ, PT ;  /* 0x000000ff0300720c */ /* 0x000fe20003f85270 */
[----:B--2---:R-:W-:Y:S01]  /*293c0*/  IMAD R6, R5, 0x8, R6 ;  /* 0x0000000805067824 */ /* 0x004fe200078e0206 */
[----:B---3--:R-:W-:-:S04]  /*293d0*/  SHF.L.U32 R8, R4, 0x1f, RZ ;  /* 0x0000001f04087819 */ /* 0x008fc800000006ff */
[----:B------:R-:W1:Y:S02]  /*293e0*/  SYNCS.PHASECHK.TRANS64.TRYWAIT P0, [R6+URZ+0x388a0], R8 ;  /* 0x0388a008060075a7 */ /* 0x000e64000800017f */
[----:B-1----:R-:W-:Y:S05]  /*293f0*/  @!P0 BRA `(.L_x_3146) ;  /* 0x0000008c00048947 */ /* 0x002fea0003800000 */
.L_x_3364:
[----:B------:R-:W-:Y:S05]  /*29400*/  BSYNC B2 ;  /* 0x0000000000027941 */ /* 0x000fea0003800000 */
.L_x_3145:
        /* <DEDUP_REMOVED lines=8> */
.L_x_3148:
[----:B------:R-:W-:Y:S05]  /*29490*/  BSYNC B2 ;  /* 0x0000000000027941 */ /* 0x000fea0003800000 */
.L_x_3147:
[----:B------:R-:W3:Y:S04]  /*294a0*/  LDL R4, [R1+0x4] ;  /* 0x0000040001047983 */ /* 0x000ee80000100800 */
[----:B--2---:R-:W3:Y:S01]  /*294b0*/  LDL R2, [R1+0x20] ;  /* 0x0000200001027983 */ /* 0x004ee20000100800 */
[----:B------:R-:W-:Y:S01]  /*294c0*/  MOV R3, RZ ;  /* 0x000000ff00037202 */ /* 0x000fe20000000f00 */
[----:B------:R-:W-:Y:S01]  /*294d0*/  UIADD3 UR4, UP0, UR36, 0x570, URZ ;  /* 0x0000057024047890 */ /* 0x000fe2000ff1e03f */
[----:B------:R-:W-:Y:S01]  /*294e0*/  PLOP3.LUT P0, PT, PT, PT, PT, 0x80, 0x0 ;  /* 0x000000000000781c */ /* 0x000fe20003f0f070 */
[----:B------:R-:W-:Y:S01]  /*294f0*/  UMOV UR6, 0x0 ;  /* 0x0000000000067882 */ /* 0x000fe20000000000 */
[----:B------:R-:W-:Y:S01]  /*29500*/  R2UR UR10, R3 ;  /* 0x00000000030a72ca */ /* 0x000fe200000e0000 */
[----:B------:R-:W-:Y:S01]  /*29510*/  IMAD R3, R7, 0x50, R10 ;  /* 0x0000005007037824 */ /* 0x000fe200078e020a */
[----:B------:R-:W-:Y:S01]  /*29520*/  UIADD3.X UR5, URZ, UR37, URZ, UP0, !UPT ;  /* 0x000000253f057290 */ /* 0x000fe200087fe43f */
[----:B------:R-:W-:-:S02]  /*29530*/  UMOV UR7, 0x12f00000 ;  /* 0x12f0000000077882 */ /* 0x000fc40000000000 */
[----:B------:R-:W-:Y:S02]  /*29540*/  VIADD R3, R3, 0xffffffb0 ;  /* 0xffffffb003037836 */ /* 0x000fe40000000000 */
[----:B---3--:R-:W-:Y:S02]  /*29550*/  IMAD R4, R2, 0xa000, R4 ;  /* 0x0000a00002047824 */ /* 0x008fe400078e0204 */
[----:B------:R-:W-:Y:S02]  /*29560*/  VIADD R2, R6, 0x38890 ;  /* 0x0003889006027836 */ /* 0x000fe40000000000 */
[----:B------:R-:W-:-:S07]  /*29570*/  VIADD R5, R4, 0x24400 ;  /* 0x0002440004057836 */ /* 0x000fce0000000000 */
.L_x_3149:
        /* <DEDUP_REMOVED lines=10> */
[----:B------:R-:W-:Y:S01]  /*29620*/  MOV R15, 0x40 ;  /* 0x00000040000f7802 */ /* 0x000fe20000000f00 */
[----:B------:R-:W-:Y:S01]  /*29630*/  VIADD R5, R4, 0x26c00 ;  /* 0x00026c0004057836 */ /* 0x000fe20000000000 */
[----:B------:R-:W-:Y:S01]  /*29640*/  PLOP3.LUT P0, PT, PT, PT, PT, 0x80, 0x0 ;  /* 0x000000000000781c */ /* 0x000fe20003f0f070 */
[----:B------:R-:W-:Y:S01]  /*29650*/  UMOV UR6, 0x0 ;  /* 0x0000000000067882 */ /* 0x000fe20000000000 */
[----:B------:R-:W-:Y:S01]  /*29660*/  R2UR UR10, R15 ;  /* 0x000000000f0a72ca */ /* 0x000fe200000e0000 */
[----:B------:R-:W-:-:S14]  /*29670*/  UMOV UR7, 0x12f00000 ;  /* 0x12f0000000077882 */ /* 0x000fdc0000000000 */
.L_x_3150:
        /* <DEDUP_REMOVED lines=10> */
[----:B------:R-:W-:Y:S01]  /*29720*/  IMAD.MOV.U32 R14, RZ, RZ, 0x80 ;  /* 0x00000080ff0e7424 */ /* 0x000fe200078e00ff */
[----:B------:R-:W-:Y:S01]  /*29730*/  PLOP3.LUT P0, PT, PT, PT, PT, 0x80, 0x0 ;  /* 0x000000000000781c */ /* 0x000fe20003f0f070 */
[----:B------:R-:W-:Y:S01]  /*29740*/  VIADD R5, R4, 0x29400 ;  /* 0x0002940004057836 */ /* 0x000fe20000000000 */
[----:B------:R-:W-:Y:S01]  /*29750*/  UMOV UR6, 0x0 ;  /* 0x0000000000067882 */ /* 0x000fe20000000000 */
[----:B------:R-:W-:Y:S01]  /*29760*/  UMOV UR7, 0x12f00000 ;  /* 0x12f0000000077882 */ /* 0x000fe20000000000 */
[----:B------:R-:W-:-:S15]  /*29770*/  R2UR UR10, R14 ;  /* 0x000000000e0a72ca */ /* 0x000fde00000e0000 */
.L_x_3151:
        /* <DEDUP_REMOVED lines=16> */
.L_x_3152:
        /* <DEDUP_REMOVED lines=10> */
[----:B------:R-:W2:Y:S01]  /*29920*/  SYNCS.PHASECHK.TRANS64.TRYWAIT P0, [R6+URZ+0x388c0], R8 ;  /* 0x0388c008060075a7 */ /* 0x000ea2000800017f */
[----:B------:R-:W-:Y:S04]  /*29930*/  BSSY B2, `(.L_x_3153) ;  /* 0x0000002000027945 */ /* 0x000fe80003800000 */
[----:B--2---:R-:W-:Y:S05]  /*29940*/  @!P0 BRA `(.L_x_3154) ;  /* 0x0000008400c48947 */ /* 0x004fea0003800000 */
.L_x_3365:
[----:B------:R-:W-:Y:S05]  /*29950*/  BSYNC B2 ;  /* 0x0000000000027941 */ /* 0x000fea0003800000 */
.L_x_3153:
[----:B------:R-:W-:Y:S01]  /*29960*/  BSSY B2, `(.L_x_3155) ;  /* 0x000000a000027945 */ /* 0x000fe20003800000 */
[----:B------:R-:W-:Y:S02]  /*29970*/  IMAD.MOV.U32 R12, RZ, RZ, 0x0 ;  /* 0x00000000ff0c7424 */ /* 0x000fe400078e00ff */
[----:B0-----:R-:W-:Y:S01]  /*29980*/  IMAD.MOV.U32 R13, RZ, RZ, 0x12f00000 ;  /* 0x12f00000ff0d7424 */ /* 0x001fe200078e00ff */
[----:B------:R-:W-:Y:S06]  /*29990*/  @P4 BRA `(.L_x_3156) ;  /* 0x0000000000184947 */ /* 0x000fec0003800000 */
[----:B------:R-:W3:Y:S02]  /*299a0*/  LDL R2, [R1+0xc] ;  /* 0x00000c0001027983 */ /* 0x000ee40000100800 */
[----:B---3--:R-:W-:Y:S02]  /*299b0*/  LOP3.LUT P0, RZ, R2, 0x1, RZ, 0xc0, !PT ;  /* 0x0000000102ff7812 */ /* 0x008fe4000780c0ff */
[----:B------:R-:W-:-:S04]  /*299c0*/  MOV R2, 0xa000 ;  /* 0x0000a00000027802 */ /* 0x000fc80000000f00 */
[----:B------:R0:W-:Y:S07]  /*299d0*/  SYNCS.ARRIVE.TRANS64 RZ, [R6+URZ+0x388b0], R2 ;  /* 0x0388b00206ff79a7 */ /* 0x0001ee000800003f */
[----:B------:R-:W-:Y:S05]  /*299e0*/  @!P0 BRA `(.L_x_3156) ;  /* 0x0000000000048947 */ /* 0x000fea0003800000 */
[----:B------:R-:W-:Y:S01]  /*299f0*/  BPT.TRAP 0x1 ;  /* 0x000000040000795c */ /* 0x000fe20000300000 */
.L_x_3156:
[----:B------:R-:W-:Y:S05]  /*29a00*/  BSYNC B2 ;  /* 0x0000000000027941 */ /* 0x000fea0003800000 */
.L_x_3155:
[----:B------:R-:W-:Y:S01]  /*29a10*/  R2UR UR6, R12 ;  /* 0x000000000c0672ca */ /* 0x000fe200000e0000 */
[----:B0-----:R-:W-:Y:S01]  /*29a20*/  IMAD.MOV.U32 R2, RZ, RZ, RZ ;  /* 0x000000ffff027224 */ /* 0x001fe200078e00ff */
[----:B------:R-:W-:Y:S01]  /*29a30*/  R2UR UR7, R13 ;  /* 0x000000000d0772ca */ /* 0x000fe200000e0000 */
[----:B------:R-:W-:Y:S01]  /*29a40*/  UIADD3 UR4, UP0, UR36, 0x670, URZ ;  /* 0x0000067024047890 */ /* 0x000fe2000ff1e03f */
[----:B------:R-:W-:Y:S01]  /*29a50*/  PLOP3.LUT P0, PT, PT, PT, PT, 0x80, 0x0 ;  /* 0x000000000000781c */ /* 0x000fe20003f0f070 */
[----:B-12---:R-:W-:Y:S01]  /*29a60*/  VIADD R6, R6, 0x388b0 ;  /* 0x000388b006067836 */ /* 0x006fe20000000000 */
[----:B------:R-:W-:Y:S01]  /*29a70*/  R2UR UR10, R2 ;  /* 0x00000000020a72ca */ /* 0x000fe200000e0000 */
[----:B------:R-:W-:Y:S01]  /*29a80*/  VIADD R2, R4, 0x400 ;  /* 0x0000040004027836 */ /* 0x000fe20000000000 */
[----:B------:R-:W-:-:S13]  /*29a90*/  UIADD3.X UR5, URZ, UR37, URZ, UP0, !UPT ;  /* 0x000000253f057290 */ /* 0x000fda00087fe43f */
.L_x_3157:
        /* <DEDUP_REMOVED lines=15> */
.L_x_3158:
        /* <DEDUP_REMOVED lines=15> */
.L_x_3159:
        /* <DEDUP_REMOVED lines=15> */
.L_x_3160:
        /* <DEDUP_REMOVED lines=10> */
.L_x_3144:
[----:B------:R-:W-:Y:S05]  /*29e10*/  BSYNC B1 ;  /* 0x0000000000017941 */ /* 0x000fea0003800000 */
.L_x_3143:
[----:B-1----:R-:W2:Y:S04]  /*29e20*/  LDL.LU R2, [R1+0x20] ;  /* 0x0000200001027983 */ /* 0x002ea80000300800 */
[----:B------:R-:W3:Y:S01]  /*29e30*/  LDL.LU R5, [R1+0x24] ;  /* 0x0000240001057983 */ /* 0x000ee20000300800 */
[----:B------:R-:W-:Y:S02]  /*29e40*/  IADD3 R7, R7, -0x2, RZ ;  /* 0xfffffffe07077810 */ /* 0x000fe40007ffe0ff */
        /* <DEDUP_REMOVED lines=10> */
.L_x_3179:
[----:B------:R-:W-:Y:S05]  /*29ef0*/  YIELD ;  /* 0x0000000000007946 */ /* 0x000fea0003800000 */
[----:B------:R-:W-:Y:S04]  /*29f00*/  BSSY B1, `(.L_x_3161) ;  /* 0x00000ad000017945 */ /* 0x000fe80003800000 */
[----:B--2---:R-:W-:Y:S05]  /*29f10*/  @!P2 BRA `(.L_x_3162) ;  /* 0x0000000800aca947 */ /* 0x004fea0003800000 */
[----:B-1----:R-:W2:Y:S04]  /*29f20*/  LDL R5, [R1+0x4] ;  /* 0x0000040001057983 */ /* 0x002ea80000100800 */
[----:B------:R-:W2:Y:S04]  /*29f30*/  LDL R4, [R1+0x20] ;  /* 0x0000200001047983 */ /* 0x000ea80000100800 */
[----:B------:R-:W3:Y:S01]  /*29f40*/  LDL R3, [R1+0x24] ;  /* 0x0000240001037983 */ /* 0x000ee20000100800 */
[----:B------:R-:W-:Y:S01]  /*29f50*/  BSSY B2, `(.L_x_3163) ;  /* 0x0000008000027945 */ /* 0x000fe20003800000 */
[----:B------:R-:W1:Y:S02]  /*29f60*/  S2R R2, SR_TID.X ;  /* 0x0000000000027919 */ /* 0x000e640000002100 */
[----:B-1----:R-:W-:-:S04]  /*29f70*/  LOP3.LUT R2, R2, 0x7f, RZ, 0xc0, !PT ;  /* 0x0000007f02027812 */ /* 0x002fc800078ec0ff */
[----:B------:R-:W-:Y:S01]  /*29f80*/  ISETP.NE.AND P1, PT, R2, RZ, PT ;  /* 0x000000ff0200720c */ /* 0x000fe20003f25270 */
[----:B--2---:R-:W-:Y:S01]  /*29f90*/  IMAD R6, R4, 0x8, R5 ;  /* 0x0000000804067824 */ /* 0x004fe200078e0205 */
[----:B---3--:R-:W-:-:S04]  /*29fa0*/  SHF.L.U32 R5, R3, 0x1f, RZ ;  /* 0x0000001f03057819 */ /* 0x008fc800000006ff */
[----:B------:R-:W1:Y:S02]  /*29fb0*/  SYNCS.PHASECHK.TRANS64.TRYWAIT P0, [R6+URZ+0x388a0], R5 ;  /* 0x0388a005060075a7 */ /* 0x000e64000800017f */
[----:B-1----:R-:W-:Y:S05]  /*29fc0*/  @!P0 BRA `(.L_x_3164) ;  /* 0x0000008000388947 */ /* 0x002fea0003800000 */
.L_x_3366:
[----:B------:R-:W-:Y:S05]  /*29fd0*/  BSYNC B2 ;  /* 0x0000000000027941 */ /* 0x000fea0003800000 */
.L_x_3163:
        /* <DEDUP_REMOVED lines=8> */
.L_x_3166:
[----:B------:R-:W-:Y:S05]  /*2a060*/  BSYNC B2 ;  /* 0x0000000000027941 */ /* 0x000fea0003800000 */
.L_x_3165:
[----:B------:R-:W3:Y:S04]  /*2a070*/  LDL R3, [R1+0x4] ;  /* 0x0000040001037983 */ /* 0x000ee80000100800 */
[----:B--2---:R-:W3:Y:S01]  /*2a080*/  LDL R2, [R1+0x20] ;  /* 0x0000200001027983 */ /* 0x004ee20000100800 */
[----:B------:R-:W-:Y:S01]  /*2a090*/  IMAD.MOV.U32 R11, RZ, RZ, RZ ;  /* 0x000000ffff0b7224 */ /* 0x000fe200078e00ff */
[----:B------:R-:W-:Y:S01]  /*2a0a0*/  UIADD3 UR4, UP0, UR36, 0x570, URZ ;  /* 0x0000057024047890 */ /* 0x000fe2000ff1e03f */
[----:B------:R-:W-:Y:S01]  /*2a0b0*/  PLOP3.LUT P0, PT, PT, PT, PT, 0x80, 0x0 ;  /* 0x000000000000781c */ /* 0x000fe20003f0f070 */
[----:B------:R-:W-:Y:S01]  /*2a0c0*/  UMOV UR6, 0x0 ;  /* 0x0000000000067882 */ /* 0x000fe20000000000 */
[----:B------:R-:W-:Y:S01]  /*2a0d0*/  UMOV UR7, 0x12f00000 ;  /* 0x12f0000000077882 */ /* 0x000fe20000000000 */
[----:B------:R-:W-:Y:S01]  /*2a0e0*/  R2UR UR10, R11 ;  /* 0x000000000b0a72ca */ /* 0x000fe200000e0000 */
[----:B------:R-:W-:Y:S01]  /*2a0f0*/  UIADD3.X UR5, URZ, UR37, URZ, UP0, !UPT ;  /* 0x000000253f057290 */ /* 0x000fe200087fe43f */
[----:B---3--:R-:W-:Y:S01]  /*2a100*/  IMAD R4, R2, 0xa000, R3 ;  /* 0x0000a00002047824 */ /* 0x008fe200078e0203 */
[----:B------:R-:W-:Y:S01]  /*2a110*/  IADD3 R2, R6, 0x38890, RZ ;  /* 0x0003889006027810 */ /* 0x000fe20007ffe0ff */
[----:B------:R-:W-:-:S02]  /*2a120*/  IMAD R3, R7, 0x50, R10 ;  /* 0x0000005007037824 */ /* 0x000fc400078e020a */
[----:B------:R-:W-:-:S09]  /*2a130*/  VIADD R8, R4, 0x24400 ;  /* 0x0002440004087836 */ /* 0x000fd20000000000 */
.L_x_3167:
        /* <DEDUP_REMOVED lines=12> */
[----:B------:R-:W-:Y:S01]  /*2a200*/  UMOV UR6, 0x0 ;  /* 0x0000000000067882 */ /* 0x000fe20000000000 */
[----:B------:R-:W-:Y:S02]  /*2a210*/  UMOV UR7, 0x12f00000 ;  /* 0x12f0000000077882 */ /* 0x000fe40000000000 */
[----:B------:R-:W-:Y:S01]  /*2a220*/  R2UR UR10, R8 ;  /* 0x00000000080a72ca */ /* 0x000fe200000e0000 */
[----:B------:R-:W-:-:S14]  /*2a230*/  VIADD R8, R4, 0x26c00 ;  /* 0x00026c0004087836 */ /* 0x000fdc0000000000 */
.L_x_3168:
        /* <DEDUP_REMOVED lines=16> */
.L_x_3169:
        /* <DEDUP_REMOVED lines=16> */
.L_x_3170:
        /* <DEDUP_REMOVED lines=13> */
.L_x_3367:
[----:B------:R-:W-:Y:S05]  /*2a510*/  BSYNC B2 ;  /* 0x0000000000027941 */ /* 0x000fea0003800000 */
.L_x_3171:
[----:B------:R-:W-:Y:S01]  /*2a520*/  BSSY B2, `(.L_x_3173) ;  /* 0x000000a000027945 */ /* 0x000fe20003800000 */
[----:B------:R-:W-:Y:S01]  /*2a530*/  MOV R12, 0x0 ;  /* 0x00000000000c7802 */ /* 0x000fe20000000f00 */
[----:B0-----:R-:W-:Y:S02]  /*2a540*/  IMAD.MOV.U32 R13, RZ, RZ, 0x12f00000 ;  /* 0x12f00000ff0d7424 */ /* 0x001fe400078e00ff */
[----:B------:R-:W-:Y:S05]  /*2a550*/  @P1 BRA `(.L_x_3174) ;  /* 0x0000000000181947 */ /* 0x000fea0003800000 */
[----:B------:R-:W3:Y:S02]  /*2a560*/  LDL R2, [R1+0xc] ;  /* 0x00000c0001027983 */ /* 0x000ee40000100800 */
[----:B---3--:R-:W-:Y:S01]  /*2a570*/  LOP3.LUT P0, RZ, R2, 0x1, RZ, 0xc0, !PT ;  /* 0x0000000102ff7812 */ /* 0x008fe2000780c0ff */
[----:B------:R-:W-:-:S04]  /*2a580*/  IMAD.MOV.U32 R2, RZ, RZ, 0xa000 ;  /* 0x0000a000ff027424 */ /* 0x000fc800078e00ff */
[----:B------:R0:W-:Y:S08]  /*2a590*/  SYNCS.ARRIVE.TRANS64 RZ, [R6+URZ+0x388b0], R2 ;  /* 0x0388b00206ff79a7 */ /* 0x0001f0000800003f */
[----:B------:R-:W-:Y:S05]  /*2a5a0*/  @!P0 BRA `(.L_x_3174) ;  /* 0x0000000000048947 */ /* 0x000fea0003800000 */
[----:B------:R-:W-:Y:S01]  /*2a5b0*/  BPT.TRAP 0x1 ;  /* 0x000000040000795c */ /* 0x000fe20000300000 */
.L_x_3174:
[----:B------:R-:W-:Y:S05]  /*2a5c0*/  BSYNC B2 ;  /* 0x0000000000027941 */ /* 0x000fea0003800000 */
.L_x_3173:
        /* <DEDUP_REMOVED lines=8> */
.L_x_3175:
        /* <DEDUP_REMOVED lines=11> */
[----:B------:R-:W-:Y:S01]  /*2a700*/  R2UR UR6, R12 ;  /* 0x000000000c0672ca */ /* 0x000fe200000e0000 */
[----:B------:R-:W-:Y:S01]  /*2a710*/  VIADD R2, R4, 0x2c00 ;  /* 0x00002c0004027836 */ /* 0x000fe20000000000 */
[----:B------:R-:W-:Y:S02]  /*2a720*/  R2UR UR7, R13 ;  /* 0x000000000d0772ca */ /* 0x000fe400000e0000 */
[----:B------:R-:W-:Y:S02]  /*2a730*/  R2UR UR10, R5 ;  /* 0x00000000050a72ca */ /* 0x000fe400000e0000 */
[----:B------:R-:W-:-:S13]  /*2a740*/  PLOP3.LUT P0, PT, PT, PT, PT, 0x80, 0x0 ;  /* 0x000000000000781c */ /* 0x000fda0003f0f070 */
.L_x_3176:
        /* <DEDUP_REMOVED lines=15> */
.L_x_3177:
        /* <DEDUP_REMOVED lines=15> */
.L_x_3178:
        /* <DEDUP_REMOVED lines=10> */
.L_x_3162:
[----:B------:R-:W-:Y:S05]  /*2a9d0*/  BSYNC B1 ;  /* 0x0000000000017941 */ /* 0x000fea0003800000 */
.L_x_3161:
[----:B------:R-:W2:Y:S04]  /*2a9e0*/  LDL.LU R2, [R1+0x20] ;  /* 0x0000200001027983 */ /* 0x000ea80000300800 */
[----:B-1----:R-:W3:Y:S01]  /*2a9f0*/  LDL.LU R5, [R1+0x24] ;  /* 0x0000240001057983 */ /* 0x002ee20000300800 */
        /* <DEDUP_REMOVED lines=10> */
.L_x_3137:
[----:B------:R-:W-:Y:S05]  /*2aaa0*/  BSYNC B0 ;  /* 0x0000000000007941 */ /* 0x000fea0003800000 */
.L_x_3136:
[----:B------:R-:W3:Y:S01]  /*2aab0*/  LDC R0, c[0x0][0x448] ;  /* 0x00011200ff007b82 */ /* 0x000ee20000000800 */
[----:B------:R-:W-:Y:S05]  /*2aac0*/  @!P5 WARPSYNC.ALL ;  /* 0x000000000000d948 */ /* 0x000fea0003800000 */
[----:B------:R-:W-:Y:S02]  /*2aad0*/  BSSY B7, `(.L_x_3180) ;  /* 0x0000511000077945 */ /* 0x000fe40003800000 */
[----:B------:R-:W-:Y:S01]  /*2aae0*/  @!P5 BAR.SYNC.DEFER_BLOCKING 0xc, 0x180 ;  /* 0x030600000000db1d */ /* 0x000fe20000010000 */
[----:B---3--:R-:W-:Y:S02]  /*2aaf0*/  ISETP.NE.AND P0, PT, R0, 0x1, PT ;  /* 0x000000010000780c */ /* 0x008fe40003f05270 */
[----:B------:R-:W-:-:S11]  /*2ab00*/  LEA R0, R17, 0x7f, 0x7 ;  /* 0x0000007f11007811 */ /* 0x000fd600078e38ff */
[----:B--2---:R-:W2:Y:S08]  /*2ab10*/  @P0 LDC R2, c[0x0][0x44c] ;  /* 0x00011300ff020b82 */ /* 0x004eb00000000800 */
[----:B-1----:R-:W1:Y:S01]  /*2ab20*/  @P0 LDC R3, c[0x0][0x450] ;  /* 0x00011400ff030b82 */ /* 0x002e620000000800 */
[----:B--2---:R-:W-:-:S05]  /*2ab30*/  @P0 IMAD.HI.U32 R2, R0, R2, RZ ;  /* 0x0000000200020227 */ /* 0x004fca00078e00ff */
[----:B-1----:R-:W-:-:S05]  /*2ab40*/  @P0 SHF.R.U32.HI R0, RZ, R3, R2 ;  /* 0x00000003ff000219 */ /* 0x002fca0000011602 */
[----:B------:R-:W-:-:S04]  /*2ab50*/  IMAD.IADD R0, R21, 0x1, R0 ;  /* 0x0000000115007824 */ /* 0x000fc800078e0200 */
[----:B------:R-:W-:-:S05]  /*2ab60*/  IMAD.HI R0, R0, 0x66666667, RZ ;  /* 0x6666666700007827 */ /* 0x000fca00078e02ff */
[----:B------:R-:W-:-:S04]  /*2ab70*/  SHF.R.U32.HI R2, RZ, 0x1f, R0 ;  /* 0x0000001fff027819 */ /* 0x000fc80000011600 */
[----:B------:R-:W-:-:S04]  /*2ab80*/  LEA.HI.SX32 R0, R0, R2, 0x1b ;  /* 0x0000000200007211 */ /* 0x000fc800078fdaff */
[----:B------:R-:W-:-:S04]  /*2ab90*/  VIMNMX R4, R20, R0, PT ;  /* 0x0000000014047248 */ /* 0x000fc80003fe0100 */
[----:B------:R-:W-:Y:S01]  /*2aba0*/  ISETP.GT.AND P0, PT, R4, RZ, PT ;  /* 0x000000ff0400720c */ /* 0x000fe20003f04270 */
[----:B------:R1:W-:-:S12]  /*2abb0*/  STL [R1+0x38], R4 ;  /* 0x0000380401007387 */ /* 0x0003d80000100800 */
[----:B-1----:R-:W-:Y:S05]  /*2abc0*/  @P0 BRA `(.L_x_3181) ;  /* 0x0000000000480947 */ /* 0x002fea0003800000 */
[----:B------:R-:W1:Y:S02]  /*2abd0*/  S2R R4, SR_TID.X ;  /* 0x0000000000047919 */ /* 0x000e640000002100 */
[----:B-1----:R-:W-:-:S04]  /*2abe0*/  LOP3.LUT R4, R4, 0x7f, RZ, 0xc0, !PT ;  /* 0x0000007f04047812 */ /* 0x002fc800078ec0ff */
[----:B------:R-:W-:-:S13]  /*2abf0*/  ISETP.NE.AND P1, PT, R4, RZ, PT ;  /* 0x000000ff0400720c */ /* 0x000fda0003f25270 */
[----:B------:R-:W-:Y:S05]  /*2ac00*/  @P1 BRA `(.L_x_3182) ;  /* 0x0000004c00f41947 */ /* 0x000fea0003800000 */
[----:B------:R-:W1:Y:S01]  /*2ac10*/  S2R R3, SR_LANEID ;  /* 0x0000000000037919 */ /* 0x000e620000000000 */
[----:B------:R-:W-:Y:S01]  /*2ac20*/  VOTEU.ANY UR4, UPT, PT ;  /* 0x0000000000047886 */ /* 0x000fe200038e0100 */
[----:B------:R-:W2:Y:S01]  /*2ac30*/  LDC.64 R4, c[0x0][0xc60] ;  /* 0x00031800ff047b82 */ /* 0x000ea20000000a00 */
[----:B------:R-:W1:Y:S01]  /*2ac40*/  FLO.U32 R0, UR4 ;  /* 0x0000000400007d00 */ /* 0x000e6200080e0000 */
[----:B------:R-:W-:-:S07]  /*2ac50*/  ULDC.64 UR6, c[0x0][0x208] ;  /* 0x0000820000067ab9 */ /* 0x000fce0000000a00 */
[----:B------:R-:W2:Y:S01]  /*2ac60*/  POPC R2, UR4 ;  /* 0x0000000400027d09 */ /* 0x000ea20008000000 */
[----:B-1----:R-:W-:-:S13]  /*2ac70*/  ISETP.EQ.U32.AND P0, PT, R0, R3, PT ;  /* 0x000000030000720c */ /* 0x002fda0003f02070 */
[----:B--2---:R-:W2:Y:S01]  /*2ac80*/  @P0 ATOMG.E.ADD.STRONG.GPU PT, R5, desc[UR6][R4.64], R2 ;  /* 0x00000002040509a8 */ /* 0x004ea200081ee1c6 */
[----:B------:R-:W1:Y:S02]  /*2ac90*/  S2R R3, SR_LTMASK ;  /* 0x0000000000037919 */ /* 0x000e640000003900 */
[----:B-1----:R-:W-:-:S06]  /*2aca0*/  LOP3.LUT R3, R3, UR4, RZ, 0xc0, !PT ;  /* 0x0000000403037c12 */ /* 0x002fcc000f8ec0ff */
[----:B------:R-:W1:Y:S01]  /*2acb0*/  POPC R3, R3 ;  /* 0x0000000300037309 */ /* 0x000e620000000000 */
[----:B--2---:R-:W1:Y:S02]  /*2acc0*/  SHFL.IDX PT, R0, R5, R0, 0x1f ;  /* 0x00001f0005007589 */ /* 0x004e6400000e0000 */
[----:B-1----:R-:W-:Y:S01]  /*2acd0*/  IADD3 R16, R0, UR39, R3 ;  /* 0x0000002700107c10 */ /* 0x002fe2000fffe003 */
[----:B------:R-:W-:Y:S06]  /*2ace0*/  BRA `(.L_x_3182) ;  /* 0x0000004c00bc7947 */ /* 0x000fec0003800000 */
.L_x_3181:
        /* <DEDUP_REMOVED lines=9> */
[----:B------:R-:W-:Y:S01]  /*2ad80*/  IMAD.U32 R4, RZ, RZ, UR6 ;  /* 0x00000006ff047e24 */ /* 0x000fe2000f8e00ff */
[----:B------:R-:W-:Y:S01]  /*2ad90*/  MOV R7, UR9 ;  /* 0x0000000900077c02 */ /* 0x000fe20008000f00 */
[----:B------:R-:W1:Y:S01]  /*2ada0*/  LDC.64 R2, c[0x4][R2] ;  /* 0x0100000002027b82 */ /* 0x000e620000000a00 */
        /* <DEDUP_REMOVED lines=9> */
.L_x_3184:
[----:B------:R-:W-:Y:S05]  /*2ae40*/  BSYNC B6 ;  /* 0x0000000000067941 */ /* 0x000fea0003800000 */
.L_x_3183:
        /* <DEDUP_REMOVED lines=9> */
[----:B------:R1:W2:Y:S01]  /*2aee0*/  LDC.64 R2, c[0x4][R0] ;  /* 0x0100000000027b82 */ /* 0x0002a20000000a00 */
[----:B------:R-:W-:Y:S01]  /*2aef0*/  IMAD.U32 R4, RZ, RZ, UR6 ;  /* 0x00000006ff047e24 */ /* 0x000fe2000f8e00ff */
[----:B------:R-:W-:Y:S01]  /*2af00*/  MOV R5, UR7 ;  /* 0x0000000700057c02 */ /* 0x000fe20008000f00 */
[----:B------:R-:W-:Y:S01]  /*2af10*/  IMAD.U32 R6, RZ, RZ, UR8 ;  /* 0x00000008ff067e24 */ /* 0x000fe2000f8e00ff */
[----:B------:R-:W-:Y:S01]  /*2af20*/  MOV R11, UR5 ;  /* 0x00000005000b7c02 */ /* 0x000fe20008000f00 */
[----:B------:R-:W-:Y:S02]  /*2af30*/  IMAD.U32 R7, RZ, RZ, UR9 ;  /* 0x00000009ff077e24 */ /* 0x000fe4000f8e00ff */
[----:B------:R-:W-:-:S02]  /*2af40*/  IMAD.U32 R10, RZ, RZ, UR4 ;  /* 0x00000004ff0a7e24 */ /* 0x000fc4000f8e00ff */
[----:B------:R-:W-:Y:S02]  /*2af50*/  IMAD.MOV.U32 R8, RZ, RZ, 0x70 ;  /* 0x00000070ff087424 */ /* 0x000fe400078e00ff */
[----:B------:R-:W-:Y:S02]  /*2af60*/  IMAD.MOV.U32 R12, RZ, RZ, 0x1 ;  /* 0x00000001ff0c7424 */ /* 0x000fe400078e00ff */
[----:B01----:R-:W-:-:S07]  /*2af70*/  IMAD.MOV.U32 R13, RZ, RZ, RZ ;  /* 0x000000ffff0d7224 */ /* 0x003fce00078e00ff */
[----:B------:R-:W-:-:S07]  /*2af80*/  LEPC R20, `(.L_x_3187) ;  /* 0x000000001014794e */ /* 0x000fce0000000000 */
[----:B--2---:R-:W-:Y:S05]  /*2af90*/  CALL.ABS.NOINC R2 ;  /* 0x0000000002007343 */ /* 0x004fea0003c00000 */
.L_x_3187:
        /* <DEDUP_REMOVED lines=16> */
.L_x_3186:
[----:B------:R-:W-:Y:S05]  /*2b0a0*/  BSYNC B6 ;  /* 0x0000000000067941 */ /* 0x000fea0003800000 */
.L_x_3185:
[----:B------:R-:W2:Y:S01]  /*2b0b0*/  LDL.LU R2, [R1] ;  /* 0x0000000001027983 */ /* 0x000ea20000300800 */
[----:B------:R-:W-:-:S03]  /*2b0c0*/  ULDC.64 UR4, c[0x0][0x9f8] ;  /* 0x00027e0000047ab9 */ /* 0x000fc60000000a00 */
[----:B------:R-:W3:Y:S04]  /*2b0d0*/  LDL.LU R4, [R1+0x10] ;  /* 0x0000100001047983 */ /* 0x000ee80000300800 */
        /* <DEDUP_REMOVED lines=8> */
[----:B----4-:R1:W2:Y:S02]  /*2b160*/  @P0 LDG.E R7, desc[UR6][R2.64] ;  /* 0x0000000602070981 */ /* 0x0102a4000c1e1900 */
[----:B-1----:R-:W1:Y:S01]  /*2b170*/  LDC.64 R2, c[0x0][0x418] ;  /* 0x00010600ff027b82 */ /* 0x002e620000000a00 */
[----:B-----5:R-:W-:Y:S01]  /*2b180*/  VIADD R4, R0, 0xffffffff ;  /* 0xffffffff00047836 */ /* 0x020fe20000000000 */
[----:B--2---:R-:W-:Y:S01]  /*2b190*/  SHF.R.S32.HI R8, RZ, 0x1f, R7 ;  /* 0x0000001fff087819 */ /* 0x004fe20000011407 */
[----:B------:R2:W-:Y:S04]  /*2b1a0*/  @P0 STL [R1+0x14], R7 ;  /* 0x0000140701000387 */ /* 0x0005e80000100800 */
[----:B------:R2:W-:Y:S01]  /*2b1b0*/  STL [R1+0x28], R8 ;  /* 0x0000280801007387 */ /* 0x0005e20000100800 */
[----:B-1----:R-:W-:Y:S01]  /*2b1c0*/  LOP3.LUT P0, RZ, R2, UR4, RZ, 0xfc, !PT ;  /* 0x0000000402ff7c12 */ /* 0x002fe2000f80fcff */
[----:B------:R-:W-:-:S03]  /*2b1d0*/  UMOV UR4, 0xffffffff ;  /* 0xffffffff00047882 */ /* 0x000fc60000000000 */
[----:B------:R-:W-:-:S04]  /*2b1e0*/  LOP3.LUT P0, RZ, R3, UR5, RZ, 0xfc, P0 ;  /* 0x0000000503ff7c12 */ /* 0x000fc8000800fcff */
[----:B------:R-:W-:Y:S01]  /*2b1f0*/  SEL R0, R7, RZ, !P0 ;  /* 0x000000ff07007207 */ /* 0x000fe20004000000 */
[----:B--2---:R-:W-:Y:S08]  /*2b200*/  BRA.DIV UR4, `(.L_x_3188) ;  /* 0x0000006e04d07947 */ /* 0x004ff0000b800000 */
[----:B------:R-:W1:Y:S02]  /*2b210*/  S2R R5, SR_TID.X ;  /* 0x0000000000057919 */ /* 0x000e640000002100 */
[----:B-1----:R-:W-:-:S04]  /*2b220*/  SHF.R.U32.HI R5, RZ, 0x5, R5 ;  /* 0x00000005ff057819 */ /* 0x002fc80000011605 */
[----:B------:R-:W-:-:S05]  /*2b230*/  LOP3.LUT R5, R5, 0x3, RZ, 0xc0, !PT ;  /* 0x0000000305057812 */ /* 0x000fca00078ec0ff */
[----:B------:R1:W2:Y:S02]  /*2b240*/  SHFL.IDX PT, R14, R5, RZ, 0x1f ;  /* 0x00001fff050e7589 */ /* 0x0002a400000e0000 */
.L_x_3370:
[----:B-1----:R-:W3:Y:S01]  /*2b250*/  LDL.LU R5, [R1+0xc] ;  /* 0x00000c0001057983 */ /* 0x002ee20000300800 */
[----:B------:R-:W-:Y:S02]  /*2b260*/  PLOP3.LUT P1, PT, PT, PT, PT, 0x8, 0x0 ;  /* 0x000000000000781c */ /* 0x000fe40003f2e170 */
[----:B--2---:R-:W-:Y:S01]  /*2b270*/  ISETP.NE.AND P0, PT, R14, RZ, PT ;  /* 0x000000ff0e00720c */ /* 0x004fe20003f05270 */
[----:B------:R1:W-:Y:S04]  /*2b280*/  STL [R1], R0 ;  /* 0x0000000001007387 */ /* 0x0003e80000100800 */
[----:B------:R1:W-:Y:S01]  /*2b290*/  STL [R1+0x10], R4 ;  /* 0x0000100401007387 */ /* 0x0003e20000100800 */
[----:B---3--:R-:W-:-:S05]  /*2b2a0*/  LOP3.LUT R5, R5, 0xfffffffb, RZ, 0xc0, !PT ;  /* 0xfffffffb05057812 */ /* 0x008fca00078ec0ff */
[----:B------:R-:W-:-:S05]  /*2b2b0*/  @P1 LOP3.LUT R5, R5, 0x4, RZ, 0xfc, !PT ;  /* 0x0000000405051812 */ /* 0x000fca00078efcff */
[----:B------:R1:W-:Y:S01]  /*2b2c0*/  STL [R1+0xc], R5 ;  /* 0x00000c0501007387 */ /* 0x0003e20000100800 */
[----:B------:R-:W-:Y:S05]  /*2b2d0*/  @P0 BRA `(.L_x_3189) ;  /* 0x00000004005c0947 */ /* 0x000fea0003800000 */
[----:B------:R-:W-:-:S03]  /*2b2e0*/  UMOV UR4, 0xffffffff ;  /* 0xffffffff00047882 */ /* 0x000fc60000000000 */
[----:B------:R-:W-:Y:S05]  /*2b2f0*/  BRA.DIV UR4, `(.L_x_3190) ;  /* 0x0000006e04c87947 */ /* 0x000fea000b800000 */
[----:B------:R-:W-:-:S13]  /*2b300*/  ELECT P6, URZ, PT ;  /* 0x00000000003f782f */ /* 0x000fda00038c0000 */
.L_x_3373:
[----:B------:R-:W-:Y:S05]  /*2b310*/  @!P6 BRA `(.L_x_3189) ;  /* 0x00000004004ce947 */ /* 0x000fea0003800000 */
[----:B------:R-:W-:-:S04]  /*2b320*/  ISETP.NE.U32.AND P0, PT, R2, RZ, PT ;  /* 0x000000ff0200720c */ /* 0x000fc80003f05070 */
[----:B------:R-:W-:-:S13]  /*2b330*/  ISETP.NE.AND.EX P0, PT, R3, RZ, PT, P0 ;  /* 0x000000ff0300720c */ /* 0x000fda0003f05300 */
[----:B------:R-:W-:Y:S05]  /*2b340*/  @!P0 BRA `(.L_x_3191) ;  /* 0x0000000000588947 */ /* 0x000fea0003800000 */
[----:B------:R-:W2:Y:S01]  /*2b350*/  LDC R6, c[0x0][0x43c] ;  /* 0x00010f00ff067b82 */ /* 0x000ea20000000800 */
[----:B------:R-:W-:Y:S01]  /*2b360*/  IMAD.MOV.U32 R9, RZ, RZ, R4 ;  /* 0x000000ffff097224 */ /* 0x000fe200078e0004 */
[----:B------:R-:W-:Y:S01]  /*2b370*/  ULDC.64 UR4, c[0x0][0x428] ;  /* 0x00010a0000047ab9 */ /* 0x000fe20000000a00 */
[----:B------:R-:W-:Y:S02]  /*2b380*/  ULDC.64 UR6, c[0x0][0x208] ;  /* 0x0000820000067ab9 */ /* 0x000fe40000000a00 */
[----:B-1----:R-:W-:Y:S01]  /*2b390*/  IMAD.MOV.U32 R0, RZ, RZ, R9 ;  /* 0x000000ffff007224 */ /* 0x002fe200078e0009 */
[----:B--2---:R-:W-:-:S13]  /*2b3a0*/  ISETP.NE.AND P0, PT, R6, 0x1, PT ;  /* 0x000000010600780c */ /* 0x004fda0003f05270 */
[----:B------:R-:W1:Y:S02]  /*2b3b0*/  @P0 LDC.64 R4, c[0x0][0x440] ;  /* 0x00011000ff040b82 */ /* 0x000e640000000a00 */
[----:B-1----:R-:W-:-:S05]  /*2b3c0*/  @P0 IMAD.HI.U32 R4, R9, R4, RZ ;  /* 0x0000000409040227 */ /* 0x002fca00078e00ff */
[----:B------:R-:W-:-:S04]  /*2b3d0*/  @P0 SHF.R.U32.HI R0, RZ, R5, R4 ;  /* 0x00000005ff000219 */ /* 0x000fc80000011604 */
[----:B------:R-:W-:Y:S02]  /*2b3e0*/  IADD3 R4, -R0, RZ, RZ ;  /* 0x000000ff00047210 */ /* 0x000fe40007ffe1ff */
[----:B------:R-:W-:-:S03]  /*2b3f0*/  SHF.R.S32.HI R5, RZ, 0x1f, R0 ;  /* 0x0000001fff057819 */ /* 0x000fc60000011400 */
        /* <DEDUP_REMOVED lines=9> */
[----:B------:R-:W3:Y:S04]  /*2b490*/  LDG.E R0, desc[UR6][R2.64] ;  /* 0x0000000602007981 */ /* 0x000ee8000c1e1900 */
[----:B---3--:R2:W-:Y:S02]  /*2b4a0*/  STL [R1], R0 ;  /* 0x0000000001007387 */ /* 0x0085e40000100800 */
.L_x_3191:
[----:B------:R-:W3:Y:S04]  /*2b4b0*/  LDL R7, [R1+0x4] ;  /* 0x0000040001077983 */ /* 0x000ee80000100800 */
[----:B-12---:R-:W3:Y:S04]  /*2b4c0*/  LDL R0, [R1+0x8] ;  /* 0x0000080001007983 */ /* 0x006ee80000100800 */
[----:B------:R-:W2:Y:S01]  /*2b4d0*/  LDL R2, [R1+0x18] ;  /* 0x0000180001027983 */ /* 0x000ea20000100800 */
[----:B---3--:R-:W-:Y:S01]  /*2b4e0*/  IMAD R0, R0, 0x8, R7 ;  /* 0x0000000800007824 */ /* 0x008fe200078e0207 */
[----:B--2---:R-:W-:-:S04]  /*2b4f0*/  SHF.L.U32 R2, R2, 0x1f, RZ ;  /* 0x0000001f02027819 */ /* 0x004fc800000006ff */
[----:B------:R-:W1:Y:S02]  /*2b500*/  SYNCS.PHASECHK.TRANS64.TRYWAIT P0, [R0+URZ+0x38840], R2 ;  /* 0x03884002000075a7 */ /* 0x000e64000800017f */
[----:B-1----:R-:W-:Y:S05]  /*2b510*/  @!P0 BRA `(.L_x_3192) ;  /* 0x0000006c00608947 */ /* 0x002fea0003800000 */
.L_x_3374:
[----:B------:R2:W5:Y:S01]  /*2b520*/  LDL R3, [R1+0xc] ;  /* 0x00000c0001037983 */ /* 0x0005620000100800 */
[----:B------:R-:W3:Y:S02]  /*2b530*/  S2R R4, SR_TID.X ;  /* 0x0000000000047919 */ /* 0x000ee40000002100 */
[----:B---3--:R-:W-:-:S04]  /*2b540*/  LOP3.LUT R4, R4, 0x7f, RZ, 0xc0, !PT ;  /* 0x0000007f04047812 */ /* 0x008fc800078ec0ff */
[----:B------:R-:W-:-:S13]  /*2b550*/  ISETP.NE.AND P0, PT, R4, RZ, PT ;  /* 0x000000ff0400720c */ /* 0x000fda0003f05270 */
[----:B--2---:R-:W-:Y:S05]  /*2b560*/  @P0 BRA `(.L_x_3193) ;  /* 0x0000000000140947 */ /* 0x004fea0003800000 */
[----:B-----5:R-:W-:Y:S02]  /*2b570*/  LOP3.LUT P1, RZ, R3, 0x1, RZ, 0xc0, !PT ;  /* 0x0000000103ff7812 */ /* 0x020fe4000782c0ff */
[----:B-1----:R-:W-:-:S04]  /*2b580*/  MOV R2, 0xa000 ;  /* 0x0000a00000027802 */ /* 0x002fc80000000f00 */
[----:B------:R2:W-:Y:S07]  /*2b590*/  SYNCS.ARRIVE.TRANS64 RZ, [R0+URZ+0x38830], R2 ;  /* 0x0388300200ff79a7 */ /* 0x0005ee000800003f */
[----:B------:R-:W-:Y:S05]  /*2b5a0*/  @!P1 BRA `(.L_x_3193) ;  /* 0x0000000000049947 */ /* 0x000fea0003800000 */
[----:B------:R-:W-:Y:S01]  /*2b5b0*/  BPT.TRAP 0x1 ;  /* 0x000000040000795c */ /* 0x000fe20000300000 */
.L_x_3193:
[----:B------:R-:W3:Y:S04]  /*2b5c0*/  LDL R7, [R1+0x4] ;  /* 0x0000040001077983 */ /* 0x000ee80000100800 */
[----:B------:R-:W3:Y:S04]  /*2b5d0*/  LDL R6, [R1+0x8] ;  /* 0x0000080001067983 */ /* 0x000ee80000100800 */
[----:B------:R-:W4:Y:S04]  /*2b5e0*/  LDL R5, [R1+0x10] ;  /* 0x0000100001057983 */ /* 0x000f280000100800 */
[----:B------:R-:W4:Y:S04]  /*2b5f0*/  LDL R4, [R1+0x1c] ;  /* 0x00001c0001047983 */ /* 0x000f280000100800 */
[----:B-12---:R-:W2:Y:S01]  /*2b600*/  LDL R2, [R1] ;  /* 0x0000000001027983 */ /* 0x006ea20000100800 */
        /* <DEDUP_REMOVED lines=12> */
[----:B---3--:R-:W-:Y:S01]  /*2b6d0*/  IMAD R0, R6, 0xa000, R7 ;  /* 0x0000a00006007824 */ /* 0x008fe200078e0207 */
[----:B----4-:R-:W-:-:S04]  /*2b6e0*/  R2UR UR11, R5 ;  /* 0x00000000050b72ca */ /* 0x010fc800000e0000 */
[----:B------:R-:W-:Y:S02]  /*2b6f0*/  R2UR UR14, R0 ;  /* 0x00000000000e72ca */ /* 0x000fe400000e0000 */
[----:B------:R-:W-:Y:S02]  /*2b700*/  R2UR UR5, R4 ;  /* 0x00000000040572ca */ /* 0x000fe400000e0000 */
[----:B--2---:R-:W-:-:S09]  /*2b710*/  R2UR UR13, R2 ;  /* 0x00000000020d72ca */ /* 0x004fd200000e0000 */
[----:B------:R-:W-:Y:S02]  /*2b720*/  UIADD3 UR8, UR14, 0x24400, URZ ;  /* 0x000244000e087890 */ /* 0x000fe4000fffe03f */
[----:B------:R-:W-:Y:S02]  /*2b730*/  UIMAD UR11, UR11, 0x50, UR5 ;  /* 0x000000500b0b78a4 */ /* 0x000fe4000f8e0205 */
[----:B------:R-:W-:Y:S02]  /*2b740*/  UIADD3.X UR5, URZ, UR37, URZ, UP0, !UPT ;  /* 0x000000253f057290 */ /* 0x000fe400087fe43f */
[----:B------:R-:W-:Y:S02]  /*2b750*/  UIADD3 UR15, UR14, 0x26c00, URZ ;  /* 0x00026c000e0f7890 */ /* 0x000fe4000fffe03f */
[----:B------:R-:W-:Y:S02]  /*2b760*/  UIADD3 UR16, UR14, 0x29400, URZ ;  /* 0x000294000e107890 */ /* 0x000fe4000fffe03f */
[----:B------:R-:W-:-:S03]  /*2b770*/  UIADD3 UR14, UR14, 0x2bc00, URZ ;  /* 0x0002bc000e0e7890 */ /* 0x000fc6000fffe03f */
[----:B------:R2:W-:Y:S02]  /*2b780*/  UTMALDG.4D [UR8], [UR4], desc[UR6] ;  /* 0x00000608040075b4 */ /* 0x0005e40008019000 */
[----:B--2---:R-:W-:Y:S01]  /*2b790*/  UMOV UR8, UR15 ;  /* 0x0000000f00087c82 */ /* 0x004fe20008000000 */
[----:B------:R-:W-:Y:S01]  /*2b7a0*/  UMOV UR10, UR17 ;  /* 0x00000011000a7c82 */ /* 0x000fe20008000000 */
[----:B------:R-:W-:Y:S01]  /*2b7b0*/  UMOV UR15, 0x80 ;  /* 0x00000080000f7882 */ /* 0x000fe20000000000 */
        /* <DEDUP_REMOVED lines=8> */
[----:B-1----:R-:W-:Y:S01]  /*2b840*/  NOP ;  /* 0x0000000000007918 */ /* 0x002fe20000000000 */
.L_x_3189:
[----:B------:R-:W2:Y:S04]  /*2b850*/  LDL R2, [R1+0x4] ;  /* 0x0000040001027983 */ /* 0x000ea80000100800 */
[----:B------:R-:W3:Y:S04]  /*2b860*/  LDL.LU R3, [R1+0x3c] ;  /* 0x00003c0001037983 */ /* 0x000ee80000300800 */
[----:B-1----:R-:W4:Y:S04]  /*2b870*/  LDL.LU R5, [R1+0x34] ;  /* 0x0000340001057983 */ /* 0x002f280000300800 */
[----:B------:R-:W5:Y:S01]  /*2b880*/  LDL.LU R4, [R1+0x44] ;  /* 0x0000440001047983 */ /* 0x000f620000300800 */
[----:B------:R-:W-:Y:S05]  /*2b890*/  WARPSYNC.ALL ;  /* 0x0000000000007948 */ /* 0x000fea0003800000 */
[----:B------:R-:W-:Y:S01]  /*2b8a0*/  ULDC.64 UR4, c[0x0][0x298] ;  /* 0x0000a60000047ab9 */ /* 0x000fe20000000a00 */
[----:B------:R-:W-:Y:S01]  /*2b8b0*/  ULDC.64 UR6, c[0x0][0xa00] ;  /* 0x0002800000067ab9 */ /* 0x000fe20000000a00 */
[----:B------:R-:W-:Y:S01]  /*2b8c0*/  BSSY B6, `(.L_x_3194) ;  /* 0x0000024000067945 */ /* 0x000fe20003800000 */
[----:B------:R-:W-:Y:S01]  /*2b8d0*/  BAR.SYNC.DEFER_BLOCKING 0x8, 0x180 ;  /* 0x0206000000007b1d */ /* 0x000fe20000010000 */
[----:B------:R-:W-:-:S04]  /*2b8e0*/  ISETP.NE.U32.AND P0, PT, RZ, UR6, PT ;  /* 0x00000006ff007c0c */ /* 0x000fc8000bf05070 */
[----:B------:R-:W-:Y:S01]  /*2b8f0*/  ISETP.NE.AND.EX P0, PT, RZ, UR7, PT, P0 ;  /* 0x00000007ff007c0c */ /* 0x000fe2000bf05300 */
[----:B--2---:R-:W-:Y:S01]  /*2b900*/  VIADD R2, R2, 0x14400 ;  /* 0x0001440002027836 */ /* 0x004fe20000000000 */
[----:B---3--:R-:W-:-:S04]  /*2b910*/  SHF.R.S32.HI R0, RZ, 0x1f, R3 ;  /* 0x0000001fff007819 */ /* 0x008fc80000011403 */
        /* <DEDUP_REMOVED lines=9> */
[----:B-1----:R-:W-:Y:S01]  /*2b9b0*/  IMAD.IADD R2, R3, 0x1, R0 ;  /* 0x0000000103027824 */ /* 0x002fe200078e0200 */
        /* <DEDUP_REMOVED lines=8> */
[----:B------:R-:W-:Y:S01]  /*2ba40*/  IMAD.U32 R4, RZ, RZ, UR4 ;  /* 0x00000004ff047e24 */ /* 0x000fe2000f8e00ff */
[----:B------:R-:W-:Y:S01]  /*2ba50*/  MOV R5, UR5 ;  /* 0x0000000500057c02 */ /* 0x000fe20008000f00 */
[----:B------:R-:W1:Y:S01]  /*2ba60*/  LDC.64 R2, c[0x4][R2] ;  /* 0x0100000002027b82 */ /* 0x000e620000000a00 */
        /* <DEDUP_REMOVED lines=8> */
[----:B-1----:R-:W-:Y:S05]  /*2baf0*/  CALL.ABS.NOINC R2 ;  /* 0x0000000002007343 */ /* 0x002fea0003c00000 */
.L_x_3195:
[----:B------:R-:W-:Y:S05]  /*2bb00*/  BSYNC B6 ;  /* 0x0000000000067941 */ /* 0x000fea0003800000 */
.L_x_3194:
[----:B------:R-:W3:Y:S01]  /*2bb10*/  LDL.LU R6, [R1+0x3c] ;  /* 0x00003c0001067983 */ /* 0x000ee20000300800 */
[----:B------:R-:W-:Y:S01]  /*2bb20*/  ULDC.64 UR4, c[0x0][0x2d8] ;  /* 0x0000b60000047ab9 */ /* 0x000fe20000000a00 */
[----:B------:R-:W1:Y:S02]  /*2bb30*/  LDC R7, c[0x0][0x448] ;  /* 0x00011200ff077b82 */ /* 0x000e640000000800 */
[----:B--2---:R-:W3:Y:S04]  /*2bb40*/  LDL.LU.64 R2, [R1+0x48] ;  /* 0x0000480001027983 */ /* 0x004ee80000300a00 */
[----:B------:R-:W2:Y:S04]  /*2bb50*/  LDL.LU R0, [R1+0x44] ;  /* 0x0000440001007983 */ /* 0x000ea80000300800 */
[----:B------:R-:W4:Y:S04]  /*2bb60*/  LDL.LU R4, [R1+0x54] ;  /* 0x0000540001047983 */ /* 0x000f280000300800 */
[----:B------:R-:W5:Y:S01]  /*2bb70*/  LDL.LU R5, [R1+0x34] ;  /* 0x0000340001057983 */ /* 0x000f620000300800 */
[----:B------:R-:W0:Y:S01]  /*2bb80*/  S2R R9, SR_TID.X ;  /* 0x0000000000097919 */ /* 0x000e220000002100 */
[----:B------:R-:W0:Y:S01]  /*2bb90*/  S2R R8, SR_TID.X ;  /* 0x0000000000087919 */ /* 0x000e220000002100 */
[----:B-1----:R-:W-:Y:S01]  /*2bba0*/  ISETP.NE.AND P0, PT, R7, 0x1, PT ;  /* 0x000000010700780c */ /* 0x002fe20003f05270 */
[----:B------:R-:W1:Y:S01]  /*2bbb0*/  S2R R10, SR_TID.X ;  /* 0x00000000000a7919 */ /* 0x000e620000002100 */
[----:B0-----:R-:W-:-:S02]  /*2bbc0*/  IMAD.SHL.U32 R9, R9, 0x8, RZ ;  /* 0x0000000809097824 */ /* 0x001fc400078e00ff */
[----:B------:R-:W-:-:S03]  /*2bbd0*/  IMAD.SHL.U32 R8, R8, 0x8, RZ ;  /* 0x0000000808087824 */ /* 0x000fc600078e00ff */
[----:B------:R-:W-:Y:S02]  /*2bbe0*/  LOP3.LUT R9, R9, 0x38, RZ, 0xc0, !PT ;  /* 0x0000003809097812 */ /* 0x000fe400078ec0ff */
[----:B-1----:R-:W-:Y:S02]  /*2bbf0*/  LOP3.LUT R10, R10, 0x7f, RZ, 0xc0, !PT ;  /* 0x0000007f0a0a7812 */ /* 0x002fe400078ec0ff */
[C---:B------:R-:W-:Y:S02]  /*2bc00*/  LOP3.LUT R12, R9.reuse, 0x40, RZ, 0xfc, !PT ;  /* 0x00000040090c7812 */ /* 0x040fe400078efcff */
[C---:B------:R-:W-:Y:S02]  /*2bc10*/  LOP3.LUT R11, R9.reuse, 0x80, RZ, 0xfc, !PT ;  /* 0x00000080090b7812 */ /* 0x040fe400078efcff */
[----:B------:R-:W-:Y:S02]  /*2bc20*/  LOP3.LUT R8, R8, 0x38, RZ, 0xc0, !PT ;  /* 0x0000003808087812 */ /* 0x000fe400078ec0ff */
[----:B------:R-:W-:-:S02]  /*2bc30*/  LOP3.LUT R9, R9, 0xc0, RZ, 0xfc, !PT ;  /* 0x000000c009097812 */ /* 0x000fc400078efcff */
[----:B------:R-:W-:Y:S02]  /*2bc40*/  SHF.R.U32.HI R10, RZ, 0x3, R10 ;  /* 0x00000003ff0a7819 */ /* 0x000fe4000001160a */
[----:B---3--:R-:W-:Y:S02]  /*2bc50*/  MOV R3, R6 ;  /* 0x0000000600037202 */ /* 0x008fe40000000f00 */
[----:B------:R-:W0:Y:S01]  /*2bc60*/  @P0 LDC R6, c[0x0][0x450] ;  /* 0x00011400ff060b82 */ /* 0x000e220000000800 */
[----:B--2---:R-:W-:Y:S02]  /*2bc70*/  IMAD R0, R0, UR4, RZ ;  /* 0x0000000400007c24 */ /* 0x004fe4000f8e02ff */
[----:B------:R-:W-:-:S04]  /*2bc80*/  IMAD.WIDE.U32 R2, R18, UR4, R2 ;  /* 0x0000000412027c25 */ /* 0x000fc8000f8e0002 */
[----:B------:R-:W-:Y:S01]  /*2bc90*/  IMAD R0, R18, UR5, R0 ;  /* 0x0000000512007c24 */ /* 0x000fe2000f8e0200 */
[----:B------:R-:W-:-:S03]  /*2bca0*/  ULDC.64 UR4, c[0x0][0x2e0] ;  /* 0x0000b80000047ab9 */ /* 0x000fc60000000a00 */
[----:B------:R-:W-:Y:S02]  /*2bcb0*/  IMAD.IADD R3, R3, 0x1, R0 ;  /* 0x0000000103037824 */ /* 0x000fe400078e0200 */
[----:B----4-:R-:W-:Y:S02]  /*2bcc0*/  IMAD R0, R4, UR4, RZ ;  /* 0x0000000404007c24 */ /* 0x010fe4000f8e02ff */
[----:B------:R-:W1:Y:S01]  /*2bcd0*/  S2R R4, SR_TID.X ;  /* 0x0000000000047919 */ /* 0x000e620000002100 */
[----:B-----5:R-:W-:-:S04]  /*2bce0*/  IMAD.WIDE.U32 R2, R5, UR4, R2 ;  /* 0x0000000405027c25 */ /* 0x020fc8000f8e0002 */
[----:B------:R-:W-:Y:S01]  /*2bcf0*/  IMAD R0, R5, UR5, R0 ;  /* 0x0000000505007c24 */ /* 0x000fe2000f8e0200 */
[----:B------:R-:W-:-:S03]  /*2bd00*/  ULDC.64 UR4, c[0x0][0x2d0] ;  /* 0x0000b40000047ab9 */ /* 0x000fc60000000a00 */
[----:B------:R-:W-:Y:S01]  /*2bd10*/  IMAD.IADD R3, R3, 0x1, R0 ;  /* 0x0000000103037824 */ /* 0x000fe200078e0200 */
[----:B-1----:R-:W-:-:S04]  /*2bd20*/  LOP3.LUT R4, R4, 0x7f, RZ, 0xc0, !PT ;  /* 0x0000007f04047812 */ /* 0x002fc800078ec0ff */
[----:B------:R-:W-:Y:S02]  /*2bd30*/  SHF.R.U32.HI R5, RZ, 0x3, R4 ;  /* 0x00000003ff057819 */ /* 0x000fe40000011604 */
[----:B------:R-:W1:Y:S02]  /*2bd40*/  S2R R4, SR_TID.X ;  /* 0x0000000000047919 */ /* 0x000e640000002100 */
[----:B-1----:R-:W-:-:S05]  /*2bd50*/  IMAD.SHL.U32 R4, R4, 0x10, RZ ;  /* 0x0000001004047824 */ /* 0x002fca00078e00ff */
[----:B------:R-:W-:Y:S02]  /*2bd60*/  LOP3.LUT R4, R5, 0x70, R4, 0xf8, !PT ;  /* 0x0000007005047812 */ /* 0x000fe400078ef804 */
[----:B------:R-:W1:Y:S02]  /*2bd70*/  @P0 LDC R5, c[0x0][0x44c] ;  /* 0x00011300ff050b82 */ /* 0x000e640000000800 */
[----:B------:R-:W-:-:S05]  /*2bd80*/  LEA R4, R17, R4, 0x7 ;  /* 0x0000000411047211 */ /* 0x000fca00078e38ff */
        /* <DEDUP_REMOVED lines=15> */
[----:B------:R-:W-:-:S04]  /*2be80*/  ULDC.64 UR4, c[0x0][0x280] ;  /* 0x0000a00000047ab9 */ /* 0x000fc80000000a00 */
[----:B------:R-:W-:Y:S02]  /*2be90*/  IADD3 R4, R3, R4, RZ ;  /* 0x0000000403047210 */ /* 0x000fe40007ffe0ff */
        /* <DEDUP_REMOVED lines=11> */
[----:B------:R-:W-:Y:S01]  /*2bf50*/  IMAD R17, R17, 0x80, R10 ;  /* 0x0000008011117824 */ /* 0x000fe200078e020a */
[----:B------:R-:W-:Y:S02]  /*2bf60*/  ULDC.64 UR4, c[0x0][0x208] ;  /* 0x0000820000047ab9 */ /* 0x000fe40000000a00 */
[----:B------:R-:W0:Y:S04]  /*2bf70*/  SHFL.IDX PT, R5, R3, RZ, 0x181f ;  /* 0x00181fff03057589 */ /* 0x000e2800000e0000 */
[----:B------:R-:W-:Y:S01]  /*2bf80*/  SHFL.IDX PT, R6, R2, 0x1, 0x181f ;  /* 0x00381f0002067f89 */ /* 0x000fe200000e0000 */
[----:B--2---:R-:W-:-:S03]  /*2bf90*/  IMAD R0, R4, R7, RZ ;  /* 0x0000000704007224 */ /* 0x004fc600078e02ff */
[----:B------:R-:W1:Y:S02]  /*2bfa0*/  SHFL.IDX PT, R4, R2, RZ, 0x181f ;  /* 0x00181fff02047589 */ /* 0x000e6400000e0000 */
[----:B------:R-:W-:-:S13]  /*2bfb0*/  ISETP.GE.AND P2, PT, R17, R0, PT ;  /* 0x000000001100720c */ /* 0x000fda0003f46270 */
[----:B0-----:R-:W-:-:S04]  /*2bfc0*/  @!P2 LEA R5, P5, R8, R5, 0x1 ;  /* 0x000000050805a211 */ /* 0x001fc800078a08ff */
[----:B-1----:R-:W-:-:S04]  /*2bfd0*/  @!P2 IADD3.X R4, RZ, R4, RZ, P5, !PT ;  /* 0x00000004ff04a210 */ /* 0x002fc80002ffe4ff */
        /* <DEDUP_REMOVED lines=8> */
[----:B------:R-:W-:-:S05]  /*2c060*/  VIADD R5, R17, 0x10 ;  /* 0x0000001011057836 */ /* 0x000fca0000000000 */
[----:B------:R-:W-:-:S13]  /*2c070*/  ISETP.GE.AND P2, PT, R5, R0, PT ;  /* 0x000000000500720c */ /* 0x000fda0003f46270 */
[----:B0-----:R-:W-:-:S05]  /*2c080*/  @!P2 LEA R5, P5, R8, R4, 0x1 ;  /* 0x000000040805a211 */ /* 0x001fca00078a08ff */
[----:B------:R-:W-:Y:S02]  /*2c090*/  @!P2 IMAD.X R4, RZ, RZ, R6, P5 ;  /* 0x000000ffff04a224 */ /* 0x000fe400028e0606 */
[----:B------:R-:W-:Y:S03]  /*2c0a0*/  SHFL.IDX PT, R6, R2, 0x2, 0x181f ;  /* 0x00581f0002067f89 */ /* 0x000fe600000e0000 */
        /* <DEDUP_REMOVED lines=8> */
[----:B------:R-:W-:-:S05]  /*2c130*/  VIADD R5, R17, 0x20 ;  /* 0x0000002011057836 */ /* 0x000fca0000000000 */
[----:B------:R-:W-:-:S13]  /*2c140*/  ISETP.GE.AND P2, PT, R5, R0, PT ;  /* 0x000000000500720c */ /* 0x000fda0003f46270 */
[----:B0-----:R-:W-:-:S04]  /*2c150*/  @!P2 LEA R5, P5, R8, R4, 0x1 ;  /* 0x000000040805a211 */ /* 0x001fc800078a08ff */
[----:B------:R-:W-:Y:S02]  /*2c160*/  @!P2 IADD3.X R4, RZ, R6, RZ, P5, !PT ;  /* 0x00000006ff04a210 */ /* 0x000fe40002ffe4ff */
[----:B------:R-:W-:Y:S02]  /*2c170*/  SHFL.IDX PT, R6, R2, 0x3, 0x181f ;  /* 0x00781f0002067f89 */ /* 0x000fe400000e0000 */
        /* <DEDUP_REMOVED lines=50> */
[----:B0-----:R-:W-:-:S04]  /*2c4a0*/  @!P2 LEA R5, P5, R8, R4, 0x1 ;  /* 0x000000040805a211 */ /* 0x001fc800078a08ff */
[----:B------:R-:W-:Y:S02]  /*2c4b0*/  @!P2 IADD3.X R4, RZ, R6, RZ, P5, !PT ;  /* 0x00000006ff04a210 */ /* 0x000fe40002ffe4ff */
[----:B------:R0:W2:Y:S02]  /*2c4c0*/  SHFL.IDX PT, R6, R2, 0x7, 0x181f ;  /* 0x00f81f0002067f89 */ /* 0x0000a400000e0000 */
[----:B------:R-:W-:-:S04]  /*2c4d0*/  @!P2 LOP3.LUT R5, R5, R4, RZ, 0x3c, !PT ;  /* 0x000000040505a212 */ /* 0x000fc800078e3cff */
[----:B------:R-:W-:-:S04]  /*2c4e0*/  @!P2 LOP3.LUT R4, R5, R4, RZ, 0x3c, !PT ;  /* 0x000000040504a212 */ /* 0x000fc800078e3cff */
[----:B------:R-:W-:-:S05]  /*2c4f0*/  @!P2 LOP3.LUT R5, R5, R4, RZ, 0x3c, !PT ;  /* 0x000000040505a212 */ /* 0x000fca00078e3cff */
[----:B------:R0:W-:Y:S04]  /*2c500*/  @!P2 LDGSTS.E.BYPASS.LTC128B.128 [R9+0x17400], desc[UR4][R4.64], !P4 ;  /* 0x174000000409afae */ /* 0x0001e8000e101d44 */
[----:B------:R0:W-:Y:S04]  /*2c510*/  @!P2 LDGSTS.E.BYPASS.LTC128B.128 [R9+0x1b400], desc[UR4][R4.64+0x80], !P3 ;  /* 0x1b4000800409afae */ /* 0x0001e8000d901d44 */
[----:B------:R0:W-:Y:S04]  /*2c520*/  @!P2 LDGSTS.E.BYPASS.LTC128B.128 [R9+0x1f400], desc[UR4][R4.64+0x100], !P0 ;  /* 0x1f4001000409afae */ /* 0x0001e8000c101d44 */
[----:B-12---:R0:W-:Y:S02]  /*2c530*/  @!P2 LDGSTS.E.BYPASS.LTC128B.128 [R9+0x23400], desc[UR4][R4.64+0x180], !P1 ;  /* 0x234001800409afae */ /* 0x0061e4000c901d44 */
.L_x_3391:
[----:B------:R-:W-:Y:S01]  /*2c540*/  VIADD R17, R17, 0x70 ;  /* 0x0000007011117836 */ /* 0x000fe20000000000 */
[----:B------:R-:W-:Y:S04]  /*2c550*/  BSSY B0, `(.L_x_3197) ;  /* 0x000000e000007945 */ /* 0x000fe80003800000 */
[----:B------:R-:W-:-:S13]  /*2c560*/  ISETP.GE.AND P2, PT, R17, R0, PT ;  /* 0x000000001100720c */ /* 0x000fda0003f46270 */
[----:B------:R-:W-:Y:S05]  /*2c570*/  @P2 BRA `(.L_x_3198) ;  /* 0x00000000002c2947 */ /* 0x000fea0003800000 */
[----:B0-----:R-:W2:Y:S01]  /*2c580*/  LDL R4, [R1+0x2c] ;  /* 0x00002c0001047983 */ /* 0x001ea20000100800 */
[----:B------:R-:W-:Y:S01]  /*2c590*/  LEA R2, P2, R8, R3, 0x1 ;  /* 0x0000000308027211 */ /* 0x000fe200078408ff */
[----:B------:R-:W-:-:S04]  /*2c5a0*/  ULDC.64 UR4, c[0x0][0x208] ;  /* 0x0000820000047ab9 */ /* 0x000fc80000000a00 */
[----:B------:R-:W-:-:S05]  /*2c5b0*/  IMAD.X R3, RZ, RZ, R6, P2 ;  /* 0x000000ffff037224 */ /* 0x000fca00010e0606 */
[----:B------:R-:W-:Y:S01]  /*2c5c0*/  @!PT LDS RZ, [RZ] ;  /* 0x00000000fffff984 */ /* 0x000fe20000000800 */
[----:B------:R-:W-:Y:S01]  /*2c5d0*/  @!PT LDS RZ, [RZ] ;  /* 0x00000000fffff984 */ /* 0x000fe20000000800 */
[----:B------:R-:W-:Y:S01]  /*2c5e0*/  @!PT LDS RZ, [RZ] ;  /* 0x00000000fffff984 */ /* 0x000fe20000000800 */
[----:B--2---:R1:W-:Y:S04]  /*2c5f0*/  LDGSTS.E.BYPASS.LTC128B.128 [R4+0x17c00], desc[UR4][R2.64], !P4 ;  /* 0x17c0000002047fae */ /* 0x0043e8000e101d44 */
[----:B------:R1:W-:Y:S04]  /*2c600*/  LDGSTS.E.BYPASS.LTC128B.128 [R4+0x1bc00], desc[UR4][R2.64+0x80], !P3 ;  /* 0x1bc0008002047fae */ /* 0x0003e8000d901d44 */
[----:B------:R1:W-:Y:S04]  /*2c610*/  LDGSTS.E.BYPASS.LTC128B.128 [R4+0x1fc00], desc[UR4][R2.64+0x100], !P0 ;  /* 0x1fc0010002047fae */ /* 0x0003e8000c101d44 */
[----:B------:R1:W-:Y:S02]  /*2c620*/  LDGSTS.E.BYPASS.LTC128B.128 [R4+0x23c00], desc[UR4][R2.64+0x180], !P1 ;  /* 0x23c0018002047fae */ /* 0x0003e4000c901d44 */
.L_x_3198:
[----:B------:R-:W-:Y:S05]  /*2c630*/  BSYNC B0 ;  /* 0x0000000000007941 */ /* 0x000fea0003800000 */
.L_x_3197:
[----:B------:R2:W5:Y:S01]  /*2c640*/  LDL R8, [R1+0x4] ;  /* 0x0000040001087983 */ /* 0x0005620000100800 */
[----:B------:R-:W-:Y:S01]  /*2c650*/  PLOP3.LUT P0, PT, PT, PT, PT, 0x80, 0x0 ;  /* 0x000000000000781c */ /* 0x000fe20003f0f070 */
[----:B------:R-:W-:-:S12]  /*2c660*/  NOP ;  /* 0x0000000000007918 */ /* 0x000fd80000000000 */
.L_x_3199:
[----:B01----:R-:W3:Y:S01]  /*2c670*/  LDL R2, [R1+0x4] ;  /* 0x0000040001027983 */ /* 0x003ee20000100800 */
[----:B------:R-:W-:Y:S02]  /*2c680*/  PLOP3.LUT P1, PT, P1, P0, PT, 0xa2, 0x0 ;  /* 0x000000000000781c */ /* 0x000fe40000f21472 */
[----:B---3--:R-:W-:-:S08]  /*2c690*/  @P0 R2UR P1, UR4, R2 ;  /* 0x00000000020402ca */ /* 0x008fd00000020000 */
[----:B------:R-:W-:-:S05]  /*2c6a0*/  @P0 PLOP3.LUT P0, PT, P1, PT, PT, 0x80, 0x0 ;  /* 0x000000000000081c */ /* 0x000fca0000f0f070 */
[----:B------:R-:W-:Y:S01]  /*2c6b0*/  @!P1 SYNCS.ARRIVE.TRANS64.RED.A0T1 RZ, [UR4+0x38800], RZ ;  /* 0x038800ffffff99a7 */ /* 0x000fe20008200404 */
[----:B------:R-:W-:Y:S07]  /*2c6c0*/  @!P1 ARRIVES.LDGSTSBAR.64.TRANSCNT [UR4+0x38800] ;  /* 0x03880000ff0099b0 */ /* 0x000fee0008000a84 */
[----:B------:R-:W-:Y:S05]  /*2c6d0*/  @P0 BRA.U.ANY `(.L_x_3199) ;  /* 0xfffffffd00e40947 */ /* 0x000fea000393ffff */
[----:B------:R-:W3:Y:S02]  /*2c6e0*/  LDL.LU R3, [R1+0x50] ;  /* 0x0000500001037983 */ /* 0x000ee40000300800 */
[----:B---3--:R-:W-:-:S05]  /*2c6f0*/  VIADD R3, R3, 0x1 ;  /* 0x0000000103037836 */ /* 0x008fca0000000000 */
        /* <DEDUP_REMOVED lines=8> */
[----:B------:R-:W1:Y:S03]  /*2c780*/  SYNCS.PHASECHK.TRANS64.TRYWAIT P0, [R2+URZ+0x38820], R0 ;  /* 0x03882000020075a7 */ /* 0x000e66000800017f */
[----:B01----:R-:W-:Y:S05]  /*2c790*/  @!P0 BRA `(.L_x_3201) ;  /* 0x0000006400f08947 */ /* 0x003fea0003800000 */
.L_x_3392:
[----:B------:R-:W-:Y:S05]  /*2c7a0*/  BSYNC B0 ;  /* 0x0000000000007941 */ /* 0x000fea0003800000 */
.L_x_3200:
[----:B0-----:R-:W3:Y:S01]  /*2c7b0*/  LDL R2, [R1+0x38] ;  /* 0x0000380001027983 */ /* 0x001ee20000100800 */
[----:B------:R-:W-:Y:S01]  /*2c7c0*/  BSSY B0, `(.L_x_3202) ;  /* 0x00002be000007945 */ /* 0x000fe20003800000 */
[----:B---3--:R-:W-:-:S13]  /*2c7d0*/  ISETP.GE.AND P0, PT, R2, 0x2, PT ;  /* 0x000000020200780c */ /* 0x008fda0003f06270 */
[----:B------:R-:W-:Y:S05]  /*2c7e0*/  @!P0 BRA `(.L_x_3203) ;  /* 0x0000002800ec8947 */ /* 0x000fea0003800000 */
[C---:B------:R-:W-:Y:S01]  /*2c7f0*/  LOP3.LUT R0, R2.reuse, 0x1, RZ, 0xc0, !PT ;  /* 0x0000000102007812 */ /* 0x040fe200078ec0ff */
[----:B------:R-:W-:Y:S01]  /*2c800*/  VIADD R2, R2, 0xfffffffe ;  /* 0xfffffffe02027836 */ /* 0x000fe20000000000 */
[----:B------:R-:W-:Y:S02]  /*2c810*/  BSSY B2, `(.L_x_3204) ;  /* 0x00000ed000027945 */ /* 0x000fe40003800000 */
[----:B------:R-:W-:Y:S01]  /*2c820*/  ISETP.NE.U32.AND P0, PT, R0, 0x1, PT ;  /* 0x000000010000780c */ /* 0x000fe20003f05070 */
[----:B------:R-:W-:-:S12]  /*2c830*/  IMAD.MOV.U32 R0, RZ, RZ, R2 ;  /* 0x000000ffff007224 */ /* 0x000fd800078e0002 */
[----:B------:R-:W-:Y:S05]  /*2c840*/  @!P0 BRA `(.L_x_3205) ;  /* 0x0000000c00a48947 */ /* 0x000fea0003800000 */
[----:B------:R-:W3:Y:S04]  /*2c850*/  LDL R5, [R1+0xc] ;  /* 0x00000c0001057983 */ /* 0x000ee80000100800 */
[----:B------:R-:W4:Y:S04]  /*2c860*/  LDL R4, [R1+0x8] ;  /* 0x0000080001047983 */ /* 0x000f280000100800 */
[----:B------:R-:W2:Y:S01]  /*2c870*/  LDL R3, [R1+0x18] ;  /* 0x0000180001037983 */ /* 0x000ea20000100800 */
[----:B------:R-:W-:Y:S01]  /*2c880*/  BSSY B1, `(.L_x_3206) ;  /* 0x00000e1000017945 */ /* 0x000fe20003800000 */
[----:B---3--:R-:W-:Y:S01]  /*2c890*/  LOP3.LUT P1, RZ, R5, 0x4, RZ, 0xc0, !PT ;  /* 0x0000000405ff7812 */ /* 0x008fe2000782c0ff */
[----:B----45:R-:W-:-:S05]  /*2c8a0*/  VIADD R8, R4, 0x1 ;  /* 0x0000000104087836 */ /* 0x030fca0000000000 */
[----:B------:R-:W-:-:S04]  /*2c8b0*/  ISETP.NE.AND P0, PT, R8, 0x2, PT ;  /* 0x000000020800780c */ /* 0x000fc80003f05270 */
[----:B------:R-:W-:Y:S02]  /*2c8c0*/  SEL R9, RZ, 0x1, P0 ;  /* 0x00000001ff097807 */ /* 0x000fe40000000000 */
[----:B------:R-:W-:Y:S02]  /*2c8d0*/  SEL R8, R8, RZ, P0 ;  /* 0x000000ff08087207 */ /* 0x000fe40000000000 */
[----:B--2---:R-:W-:Y:S01]  /*2c8e0*/  LOP3.LUT R9, R3, R9, RZ, 0x3c, !PT ;  /* 0x0000000903097212 */ /* 0x004fe200078e3cff */
[----:B------:R-:W-:Y:S06]  /*2c8f0*/  @!P1 BRA `(.L_x_3207) ;  /* 0x0000000c00649947 */ /* 0x000fec0003800000 */
[----:B------:R0:W5:Y:S01]  /*2c900*/  LDL R4, [R1] ;  /* 0x0000000001047983 */ /* 0x0001620000100800 */
[----:B------:R-:W-:Y:S01]  /*2c910*/  ULDC.64 UR4, c[0x0][0x418] ;  /* 0x0001060000047ab9 */ /* 0x000fe20000000a00 */
[----:B------:R-:W-:Y:S02]  /*2c920*/  MOV R7, R2 ;  /* 0x0000000200077202 */ /* 0x000fe40000000f00 */
[----:B------:R-:W-:-:S04]  /*2c930*/  ISETP.NE.U32.AND P0, PT, RZ, UR4, PT ;  /* 0x00000004ff007c0c */ /* 0x000fc8000bf05070 */
[----:B------:R-:W-:-:S13]  /*2c940*/  ISETP.NE.AND.EX P0, PT, RZ, UR5, PT, P0 ;  /* 0x00000005ff007c0c */ /* 0x000fda000bf05300 */
[----:B0-----:R-:W-:Y:S05]  /*2c950*/  @!P0 BRA `(.L_x_3208) ;  /* 0x0000000000548947 */ /* 0x001fea0003800000 */
[----:B------:R-:W2:Y:S01]  /*2c960*/  LDL R10, [R1+0x28] ;  /* 0x00002800010a7983 */ /* 0x000ea20000100800 */
[----:B------:R-:W0:Y:S03]  /*2c970*/  LDC R3, c[0x0][0x43c] ;  /* 0x00010f00ff037b82 */ /* 0x000e260000000800 */
[----:B------:R-:W3:Y:S01]  /*2c980*/  LDL R6, [R1+0x14] ;  /* 0x0000140001067983 */ /* 0x000ee20000100800 */
[----:B------:R-:W-:Y:S01]  /*2c990*/  IMAD.MOV.U32 R0, RZ, RZ, R2 ;  /* 0x000000ffff007224 */ /* 0x000fe200078e0002 */
[----:B------:R-:W-:Y:S01]  /*2c9a0*/  ULDC.64 UR6, c[0x0][0x428] ;  /* 0x00010a0000067ab9 */ /* 0x000fe20000000a00 */
[----:B------:R-:W-:Y:S01]  /*2c9b0*/  ULDC.64 UR8, c[0x0][0x208] ;  /* 0x0000820000087ab9 */ /* 0x000fe20000000a00 */
[----:B0-----:R-:W-:-:S13]  /*2c9c0*/  ISETP.NE.AND P0, PT, R3, 0x1, PT ;  /* 0x000000010300780c */ /* 0x001fda0003f05270 */
[----:B-----5:R-:W0:Y:S02]  /*2c9d0*/  @P0 LDC.64 R4, c[0x0][0x440] ;  /* 0x00011000ff040b82 */ /* 0x020e240000000a00 */
[----:B0-----:R-:W-:-:S05]  /*2c9e0*/  @P0 IMAD.HI.U32 R4, R2, R4, RZ ;  /* 0x0000000402040227 */ /* 0x001fca00078e00ff */
[----:B------:R-:W-:-:S04]  /*2c9f0*/  @P0 SHF.R.U32.HI R0, RZ, R5, R4 ;  /* 0x00000005ff000219 */ /* 0x000fc80000011604 */
[--C-:B------:R-:W-:Y:S01]  /*2ca00*/  SHF.R.S32.HI R5, RZ, 0x1f, R0.reuse ;  /* 0x0000001fff057819 */ /* 0x100fe20000011400 */
[--C-:B------:R-:W-:Y:S02]  /*2ca10*/  IMAD.MOV R7, RZ, RZ, -R0.reuse ;  /* 0x000000ffff077224 */ /* 0x100fe400078e0a00 */
[----:B------:R-:W-:Y:S02]  /*2ca20*/  IMAD.MOV.U32 R4, RZ, RZ, R0 ;  /* 0x000000ffff047224 */ /* 0x000fe400078e0000 */
[----:B------:R-:W-:Y:S02]  /*2ca30*/  IMAD R7, R3, R7, R2 ;  /* 0x0000000703077224 */ /* 0x000fe400078e0202 */
[----:B--2---:R-:W-:-:S04]  /*2ca40*/  IMAD R3, R10, UR6, RZ ;  /* 0x000000060a037c24 */ /* 0x004fc8000f8e02ff */
[C---:B---3--:R-:W-:Y:S02]  /*2ca50*/  IMAD R3, R6.reuse, UR7, R3 ;  /* 0x0000000706037c24 */ /* 0x048fe4000f8e0203 */
[----:B------:R-:W-:-:S05]  /*2ca60*/  IMAD.WIDE.U32 R4, R6, UR6, R4 ;  /* 0x0000000606047c25 */ /* 0x000fca000f8e0004 */
[----:B------:R-:W-:Y:S02]  /*2ca70*/  IADD3 R0, R3, R5, RZ ;  /* 0x0000000503007210 */ /* 0x000fe40007ffe0ff */
[----:B------:R-:W-:-:S04]  /*2ca80*/  LEA R10, P0, R4, UR4, 0x2 ;  /* 0x00000004040a7c11 */ /* 0x000fc8000f8010ff */
[----:B------:R-:W-:-:S05]  /*2ca90*/  LEA.HI.X R11, R4, UR5, R0, 0x2, P0 ;  /* 0x00000005040b7c11 */ /* 0x000fca00080f1400 */
[----:B------:R0:W5:Y:S04]  /*2caa0*/  LDG.E R4, desc[UR8][R10.64] ;  /* 0x000000080a047981 */ /* 0x000168000c1e1900 */
.L_x_3208:
[----:B------:R-:W2:Y:S01]  /*2cab0*/  LDL R0, [R1+0x4] ;  /* 0x0000040001007983 */ /* 0x000ea20000100800 */
[----:B------:R-:W-:Y:S01]  /*2cac0*/  BSSY B3, `(.L_x_3209) ;  /* 0x0000005000037945 */ /* 0x000fe20003800000 */
[----:B--2---:R-:W-:Y:S01]  /*2cad0*/  IMAD R3, R8, 0x8, R0 ;  /* 0x0000000808037824 */ /* 0x004fe200078e0200 */
[----:B------:R-:W-:-:S04]  /*2cae0*/  SHF.L.U32 R0, R9, 0x1f, RZ ;  /* 0x0000001f09007819 */ /* 0x000fc800000006ff */
[----:B------:R-:W1:Y:S02]  /*2caf0*/  SYNCS.PHASECHK.TRANS64.TRYWAIT P0, [R3+URZ+0x38840], R0 ;  /* 0x03884000030075a7 */ /* 0x000e64000800017f */
[----:B-1----:R-:W-:Y:S05]  /*2cb00*/  @!P0 BRA `(.L_x_3210) ;  /* 0x00000064002c8947 */ /* 0x002fea0003800000 */
.L_x_3393:
[----:B------:R-:W-:Y:S05]  /*2cb10*/  BSYNC B3 ;  /* 0x0000000000037941 */ /* 0x000fea0003800000 */
.L_x_3209:
[----:B------:R-:W2:Y:S01]  /*2cb20*/  S2R R5, SR_TID.X ;  /* 0x0000000000057919 */ /* 0x000ea20000002100 */
[----:B------:R-:W-:Y:S01]  /*2cb30*/  BSSY B3, `(.L_x_3211) ;  /* 0x000000a000037945 */ /* 0x000fe20003800000 */
[----:B--2---:R-:W-:-:S04]  /*2cb40*/  LOP3.LUT R5, R5, 0x7f, RZ, 0xc0, !PT ;  /* 0x0000007f05057812 */ /* 0x004fc800078ec0ff */
[----:B------:R-:W-:-:S13]  /*2cb50*/  ISETP.NE.AND P0, PT, R5, RZ, PT ;  /* 0x000000ff0500720c */ /* 0x000fda0003f05270 */
[----:B------:R-:W-:Y:S05]  /*2cb60*/  @P0 BRA `(.L_x_3212) ;  /* 0x0000000000180947 */ /* 0x000fea0003800000 */
[----:B------:R-:W2:Y:S01]  /*2cb70*/  LDL R5, [R1+0xc] ;  /* 0x00000c0001057983 */ /* 0x000ea20000100800 */
[----:B-1----:R-:W-:-:S04]  /*2cb80*/  IMAD.MOV.U32 R0, RZ, RZ, 0xa000 ;  /* 0x0000a000ff007424 */ /* 0x002fc800078e00ff */
[----:B------:R3:W-:Y:S01]  /*2cb90*/  SYNCS.ARRIVE.TRANS64 RZ, [R3+URZ+0x38830], R0 ;  /* 0x0388300003ff79a7 */ /* 0x0007e2000800003f */
[----:B--2---:R-:W-:-:S13]  /*2cba0*/  LOP3.LUT P1, RZ, R5, 0x1, RZ, 0xc0, !PT ;  /* 0x0000000105ff7812 */ /* 0x004fda000782c0ff */
[----:B---3--:R-:W-:Y:S05]  /*2cbb0*/  @!P1 BRA `(.L_x_3212) ;  /* 0x0000000000049947 */ /* 0x008fea0003800000 */
[----:B------:R-:W-:Y:S01]  /*2cbc0*/  BPT.TRAP 0x1 ;  /* 0x000000040000795c */ /* 0x000fe20000300000 */
.L_x_3212:
[----:B------:R-:W-:Y:S05]  /*2cbd0*/  BSYNC B3 ;  /* 0x0000000000037941 */ /* 0x000fea0003800000 */
.L_x_3211:
[----:B------:R-:W2:Y:S04]  /*2cbe0*/  LDL R5, [R1+0x4] ;  /* 0x0000040001057983 */ /* 0x000ea80000100800 */
[----:B-1----:R-:W3:Y:S01]  /*2cbf0*/  LDL R0, [R1+0x1c] ;  /* 0x00001c0001007983 */ /* 0x002ee20000100800 */
[----:B0-----:R-:W-:Y:S01]  /*2cc00*/  IMAD.MOV.U32 R10, RZ, RZ, RZ ;  /* 0x000000ffff0a7224 */ /* 0x001fe200078e00ff */
        /* <DEDUP_REMOVED lines=10> */
.L_x_3213:
        /* <DEDUP_REMOVED lines=16> */
.L_x_3214:
        /* <DEDUP_REMOVED lines=16> */
.L_x_3215:
        /* <DEDUP_REMOVED lines=16> */
.L_x_3216:
        /* <DEDUP_REMOVED lines=14> */
[----:B--2---:R-:W-:-:S02]  /*2d090*/  SHF.L.U32 R3, R15, 0x1f, RZ ;  /* 0x0000001f0f037819 */ /* 0x004fc400000006ff */
[----:B---3--:R-:W-:-:S04]  /*2d0a0*/  LEA R0, R6, R14, 0x3 ;  /* 0x0000000e06007211 */ /* 0x008fc800078e18ff */
[----:B------:R-:W0:Y:S02]  /*2d0b0*/  SYNCS.PHASECHK.TRANS64.TRYWAIT P0, [R0+URZ+0x38860], R3 ;  /* 0x03886003000075a7 */ /* 0x000e24000800017f */
[----:B0-----:R-:W-:Y:S05]  /*2d0c0*/  @!P0 BRA `(.L_x_3218) ;  /* 0x0000005c00d08947 */ /* 0x001fea0003800000 */
.L_x_3394:
[----:B------:R-:W-:Y:S05]  /*2d0d0*/  BSYNC B3 ;  /* 0x0000000000037941 */ /* 0x000fea0003800000 */
.L_x_3217:
[----:B------:R-:W1:Y:S01]  /*2d0e0*/  S2R R5, SR_TID.X ;  /* 0x0000000000057919 */ /* 0x000e620000002100 */
[----:B------:R-:W-:-:S04]  /*2d0f0*/  UPRMT UR4, UR38, 0x9910, URZ ;  /* 0x0000991026047896 */ /* 0x000fc8000800003f */
[----:B------:R-:W-:Y:S01]  /*2d100*/  UISETP.NE.AND UP0, UPT, UR4, 0x2, UPT ;  /* 0x000000020400788c */ /* 0x000fe2000bf05270 */
[----:B-1----:R-:W-:-:S04]  /*2d110*/  LOP3.LUT R5, R5, 0x7f, RZ, 0xc0, !PT ;  /* 0x0000007f05057812 */ /* 0x002fc800078ec0ff */
[----:B------:R-:W-:-:S13]  /*2d120*/  ISETP.NE.AND P0, PT, R5, RZ, PT ;  /* 0x000000ff0500720c */ /* 0x000fda0003f05270 */
[----:B0-----:R-:W-:-:S04]  /*2d130*/  @!P0 IMAD.MOV.U32 R3, RZ, RZ, 0xa000 ;  /* 0x0000a000ff038424 */ /* 0x001fc800078e00ff */
[----:B------:R0:W-:Y:S01]  /*2d140*/  @!P0 SYNCS.ARRIVE.TRANS64 RZ, [R0+URZ+0x38850], R3 ;  /* 0x0388500300ff89a7 */ /* 0x0001e2000800003f */
[----:B------:R-:W-:-:S13]  /*2d150*/  PLOP3.LUT P0, PT, PT, PT, UP0, 0x80, 0x0 ;  /* 0x000000000000781c */ /* 0x000fda0003f0f008 */
[----:B0-----:R-:W-:Y:S05]  /*2d160*/  @P0 BRA `(.L_x_3219) ;  /* 0x0000000000040947 */ /* 0x001fea0003800000 */
[----:B------:R-:W-:Y:S01]  /*2d170*/  BPT.TRAP 0x1 ;  /* 0x000000040000795c */ /* 0x000fe20000300000 */
.L_x_3219:
[----:B------:R-:W2:Y:S01]  /*2d180*/  LDL R3, [R1+0xc] ;  /* 0x00000c0001037983 */ /* 0x000ea20000100800 */
[----:B------:R-:W-:Y:S01]  /*2d190*/  BSSY B3, `(.L_x_3220) ;  /* 0x0000004000037945 */ /* 0x000fe20003800000 */
[----:B--2---:R-:W-:-:S13]  /*2d1a0*/  LOP3.LUT P0, RZ, R3, 0x8, RZ, 0xc0, !PT ;  /* 0x0000000803ff7812 */ /* 0x004fda000780c0ff */
[----:B------:R-:W-:Y:S05]  /*2d1b0*/  @P0 BRA `(.L_x_3221) ;  /* 0x0000000000040947 */ /* 0x000fea0003800000 */
[----:B------:R-:W-:Y:S01]  /*2d1c0*/  BPT.TRAP 0x1 ;  /* 0x000000040000795c */ /* 0x000fe20000300000 */
.L_x_3221:
[----:B------:R-:W-:Y:S05]  /*2d1d0*/  BSYNC B3 ;  /* 0x0000000000037941 */ /* 0x000fea0003800000 */
.L_x_3220:
        /* <DEDUP_REMOVED lines=14> */
.L_x_3222:
        /* <DEDUP_REMOVED lines=16> */
.L_x_3223:
        /* <DEDUP_REMOVED lines=16> */
.L_x_3224:
        /* <DEDUP_REMOVED lines=16> */
.L_x_3225:
        /* <DEDUP_REMOVED lines=13> */
.L_x_3207:
[----:B------:R-:W-:Y:S05]  /*2d690*/  BSYNC B1 ;  /* 0x0000000000017941 */ /* 0x000fea0003800000 */
.L_x_3206:
[----:B------:R-:W2:Y:S04]  /*2d6a0*/  LDL.LU R0, [R1+0x38] ;  /* 0x0000380001007983 */ /* 0x000ea80000300800 */
[----:B------:R1:W-:Y:S04]  /*2d6b0*/  STL [R1+0x18], R9 ;  /* 0x0000180901007387 */ /* 0x0003e80000100800 */
[----:B------:R1:W-:Y:S02]  /*2d6c0*/  STL [R1+0x8], R8 ;  /* 0x0000080801007387 */ /* 0x0003e40000100800 */
[----:B-12---:R-:W-:-:S07]  /*2d6d0*/  VIADD R0, R0, 0xfffffffd ;  /* 0xfffffffd00007836 */ /* 0x006fce0000000000 */
.L_x_3205:
[----:B------:R-:W-:Y:S05]  /*2d6e0*/  BSYNC B2 ;  /* 0x0000000000027941 */ /* 0x000fea0003800000 */
.L_x_3204:
[----:B------:R-:W-:-:S13]  /*2d6f0*/  ISETP.NE.AND P0, PT, R2, RZ, PT ;  /* 0x000000ff0200720c */ /* 0x000fda0003f05270 */
[----:B------:R-:W-:Y:S05]  /*2d700*/  @!P0 BRA `(.L_x_3203) ;  /* 0x0000001c00248947 */ /* 0x000fea0003800000 */
[----:B-----5:R1:W5:Y:S02]  /*2d710*/  LDL R8, [R1] ;  /* 0x0000000001087983 */ /* 0x0203640000100800 */
.L_x_3266:
[----:B0--3--:R-:W3:Y:S04]  /*2d720*/  LDL R4, [R1+0xc] ;  /* 0x00000c0001047983 */ /* 0x009ee80000100800 */
[----:B------:R-:W4:Y:S04]  /*2d730*/  LDL R3, [R1+0x8] ;  /* 0x0000080001037983 */ /* 0x000f280000100800 */
[----:B--2---:R-:W2:Y:S01]  /*2d740*/  LDL R2, [R1+0x18] ;  /* 0x0000180001027983 */ /* 0x004ea20000100800 */
[----:B------:R-:W-:Y:S05]  /*2d750*/  YIELD ;  /* 0x0000000000007946 */ /* 0x000fea0003800000 */
[----:B------:R-:W-:Y:S01]  /*2d760*/  BSSY B1, `(.L_x_3226) ;  /* 0x00000df000017945 */ /* 0x000fe20003800000 */
[----:B---3--:R-:W-:-:S02]  /*2d770*/  LOP3.LUT P1, RZ, R4, 0x4, RZ, 0xc0, !PT ;  /* 0x0000000404ff7812 */ /* 0x008fc4000782c0ff */
[----:B----4-:R-:W-:-:S04]  /*2d780*/  IADD3 R4, R3, 0x1, RZ ;  /* 0x0000000103047810 */ /* 0x010fc80007ffe0ff */
[----:B------:R-:W-:-:S04]  /*2d790*/  ISETP.NE.AND P0, PT, R4, 0x2, PT ;  /* 0x000000020400780c */ /* 0x000fc80003f05270 */
[----:B------:R-:W-:Y:S02]  /*2d7a0*/  SEL R5, RZ, 0x1, P0 ;  /* 0x00000001ff057807 */ /* 0x000fe40000000000 */
[----:B------:R-:W-:Y:S02]  /*2d7b0*/  SEL R4, R4, RZ, P0 ;  /* 0x000000ff04047207 */ /* 0x000fe40000000000 */
[----:B--2---:R-:W-:Y:S01]  /*2d7c0*/  LOP3.LUT R5, R2, R5, RZ, 0x3c, !PT ;  /* 0x0000000502057212 */ /* 0x004fe200078e3cff */
        /* <DEDUP_REMOVED lines=26> */
.L_x_3228:
[----:B------:R-:W2:Y:S01]  /*2d970*/  LDL R2, [R1+0x4] ;  /* 0x0000040001027983 */ /* 0x000ea20000100800 */
[----:B------:R-:W-:Y:S01]  /*2d980*/  BSSY B2, `(.L_x_3229) ;  /* 0x0000005000027945 */ /* 0x000fe20003800000 */
[----:B--2---:R-:W-:Y:S01]  /*2d990*/  IMAD R3, R4, 0x8, R2 ;  /* 0x0000000804037824 */ /* 0x004fe200078e0202 */
[----:B------:R-:W-:-:S04]  /*2d9a0*/  SHF.L.U32 R2, R5, 0x1f, RZ ;  /* 0x0000001f05027819 */ /* 0x000fc800000006ff */
[----:B------:R-:W2:Y:S02]  /*2d9b0*/  SYNCS.PHASECHK.TRANS64.TRYWAIT P0, [R3+URZ+0x38840], R2 ;  /* 0x03884002030075a7 */ /* 0x000ea4000800017f */
[----:B--2---:R-:W-:Y:S05]  /*2d9c0*/  @!P0 BRA `(.L_x_3230) ;  /* 0x0000005400a48947 */ /* 0x004fea0003800000 */
.L_x_3395:
[----:B------:R-:W-:Y:S05]  /*2d9d0*/  BSYNC B2 ;  /* 0x0000000000027941 */ /* 0x000fea0003800000 */
.L_x_3229:
        /* <DEDUP_REMOVED lines=11> */
.L_x_3232:
[----:B------:R-:W-:Y:S05]  /*2da90*/  BSYNC B2 ;  /* 0x0000000000027941 */ /* 0x000fea0003800000 */
.L_x_3231:
        /* <DEDUP_REMOVED lines=12> */
[----:B0-----:R-:W-:-:S09]  /*2db60*/  VIADD R9, R7, 0x24400 ;  /* 0x0002440007097836 */ /* 0x001fd20000000000 */
.L_x_3233:
        /* <DEDUP_REMOVED lines=16> */
.L_x_3234:
        /* <DEDUP_REMOVED lines=16> */
.L_x_3235:
        /* <DEDUP_REMOVED lines=16> */
.L_x_3236:
        /* <DEDUP_REMOVED lines=18> */
.L_x_3396:
[----:B------:R-:W-:Y:S05]  /*2df90*/  BSYNC B2 ;  /* 0x0000000000027941 */ /* 0x000fea0003800000 */
.L_x_3237:
        /* <DEDUP_REMOVED lines=10> */
.L_x_3239:
[----:B------:R-:W2:Y:S01]  /*2e040*/  LDL R3, [R1+0xc] ;  /* 0x00000c0001037983 */ /* 0x000ea20000100800 */
[----:B------:R-:W-:Y:S01]  /*2e050*/  BSSY B2, `(.L_x_3240) ;  /* 0x0000004000027945 */ /* 0x000fe20003800000 */
[----:B--2---:R-:W-:-:S13]  /*2e060*/  LOP3.LUT P0, RZ, R3, 0x8, RZ, 0xc0, !PT ;  /* 0x0000000803ff7812 */ /* 0x004fda000780c0ff */
[----:B------:R-:W-:Y:S05]  /*2e070*/  @P0 BRA `(.L_x_3241) ;  /* 0x0000000000040947 */ /* 0x000fea0003800000 */
[----:B------:R-:W-:Y:S01]  /*2e080*/  BPT.TRAP 0x1 ;  /* 0x000000040000795c */ /* 0x000fe20000300000 */
.L_x_3241:
[----:B------:R-:W-:Y:S05]  /*2e090*/  BSYNC B2 ;  /* 0x0000000000027941 */ /* 0x000fea0003800000 */
.L_x_3240:
        /* <DEDUP_REMOVED lines=14> */
.L_x_3242:
        /* <DEDUP_REMOVED lines=16> */
.L_x_3243:
        /* <DEDUP_REMOVED lines=16> */
.L_x_3244:
        /* <DEDUP_REMOVED lines=16> */
.L_x_3245:
        /* <DEDUP_REMOVED lines=11> */
[----:B------:R0:W-:Y:S04]  /*2e530*/  STL [R1+0x10], R6 ;  /* 0x0000100601007387 */ /* 0x0001e80000100800 */
[----:B------:R0:W-:Y:S02]  /*2e540*/  STL [R1], R8 ;  /* 0x0000000801007387 */ /* 0x0001e40000100800 */
.L_x_3227:
[----:B------:R-:W-:Y:S05]  /*2e550*/  BSYNC B1 ;  /* 0x0000000000017941 */ /* 0x000fea0003800000 */
.L_x_3226:
        /* <DEDUP_REMOVED lines=12> */
[----:B0-----:R-:W-:Y:S02]  /*2e620*/  IADD3 R6, R0, -0x1, RZ ;  /* 0xffffffff00067810 */ /* 0x001fe40007ffe0ff */
[----:B------:R-:W-:-:S04]  /*2e630*/  ISETP.NE.U32.AND P0, PT, RZ, UR4, PT ;  /* 0x00000004ff007c0c */ /* 0x000fc8000bf05070 */
[----:B------:R-:W-:-:S13]  /*2e640*/  ISETP.NE.AND.EX P0, PT, RZ, UR5, PT, P0 ;  /* 0x00000005ff007c0c */ /* 0x000fda000bf05300 */
[----:B------:R-:W-:Y:S05]  /*2e650*/  @!P0 BRA `(.L_x_3248) ;  /* 0x0000000000508947 */ /* 0x000fea0003800000 */
[----:B------:R-:W3:Y:S01]  /*2e660*/  LDL R12, [R1+0x28] ;  /* 0x00002800010c7983 */ /* 0x000ee20000100800 */
[----:B-----5:R-:W0:Y:S01]  /*2e670*/  LDC R8, c[0x0][0x43c] ;  /* 0x00010f00ff087b82 */ /* 0x020e220000000800 */
[----:B------:R-:W-:Y:S02]  /*2e680*/  ULDC.64 UR6, c[0x0][0x428] ;  /* 0x00010a0000067ab9 */ /* 0x000fe40000000a00 */
[----:B------:R-:W4:Y:S01]  /*2e690*/  LDL R9, [R1+0x14] ;  /* 0x0000140001097983 */ /* 0x000f220000100800 */
        /* <DEDUP_REMOVED lines=16> */
.L_x_3248:
[----:B------:R-:W3:Y:S01]  /*2e7a0*/  LDL R2, [R1+0x4] ;  /* 0x0000040001027983 */ /* 0x000ee20000100800 */
[----:B------:R-:W-:Y:S01]  /*2e7b0*/  BSSY B2, `(.L_x_3249) ;  /* 0x0000005000027945 */ /* 0x000fe20003800000 */
[----:B---3--:R-:W-:Y:S02]  /*2e7c0*/  LEA R3, R11, R2, 0x3 ;  /* 0x000000020b037211 */ /* 0x008fe400078e18ff */
[----:B------:R-:W-:-:S04]  /*2e7d0*/  SHF.L.U32 R2, R10, 0x1f, RZ ;  /* 0x0000001f0a027819 */ /* 0x000fc800000006ff */
[----:B------:R-:W3:Y:S02]  /*2e7e0*/  SYNCS.PHASECHK.TRANS64.TRYWAIT P0, [R3+URZ+0x38840], R2 ;  /* 0x03884002030075a7 */ /* 0x000ee4000800017f */
[----:B---3--:R-:W-:Y:S05]  /*2e7f0*/  @!P0 BRA `(.L_x_3250) ;  /* 0x0000004800408947 */ /* 0x008fea0003800000 */
.L_x_3397:
[----:B------:R-:W-:Y:S05]  /*2e800*/  BSYNC B2 ;  /* 0x0000000000027941 */ /* 0x000fea0003800000 */
.L_x_3249:
        /* <DEDUP_REMOVED lines=11> */
.L_x_3252:
[----:B------:R-:W-:Y:S05]  /*2e8c0*/  BSYNC B2 ;  /* 0x0000000000027941 */ /* 0x000fea0003800000 */
.L_x_3251:
[----:B0-----:R-:W4:Y:S04]  /*2e8d0*/  LDL R9, [R1+0x4] ;  /* 0x0000040001097983 */ /* 0x001f280000100800 */
[----:B------:R-:W4:Y:S04]  /*2e8e0*/  LDL R7, [R1+0x8] ;  /* 0x0000080001077983 */ /* 0x000f280000100800 */
[----:B---3--:R-:W3:Y:S01]  /*2e8f0*/  LDL R2, [R1+0x1c] ;  /* 0x00001c0001027983 */ /* 0x008ee20000100800 */
[----:B--2---:R-:W-:Y:S01]  /*2e900*/  IMAD.MOV.U32 R10, RZ, RZ, RZ ;  /* 0x000000ffff0a7224 */ /* 0x004fe200078e00ff */
[----:B------:R-:W-:Y:S01]  /*2e910*/  UIADD3 UR4, UP0, UR36, 0x370, URZ ;  /* 0x0000037024047890 */ /* 0x000fe2000ff1e03f */
[----:B------:R-:W-:Y:S01]  /*2e920*/  PLOP3.LUT P0, PT, PT, PT, PT, 0x80, 0x0 ;  /* 0x000000000000781c */ /* 0x000fe20003f0f070 */
[----:B------:R-:W-:Y:S01]  /*2e930*/  VIADD R3, R3, 0x38830 ;  /* 0x0003883003037836 */ /* 0x000fe20000000000 */
[----:B------:R-:W-:Y:S01]  /*2e940*/  UMOV UR6, 0x0 ;  /* 0x0000000000067882 */ /* 0x000fe20000000000 */
[----:B------:R-:W-:Y:S01]  /*2e950*/  R2UR UR10, R10 ;  /* 0x000000000a0a72ca */ /* 0x000fe200000e0000 */
[----:B------:R-:W-:Y:S01]  /*2e960*/  UIADD3.X UR5, URZ, UR37, URZ, UP0, !UPT ;  /* 0x000000253f057290 */ /* 0x000fe200087fe43f */
[----:B------:R-:W-:Y:S01]  /*2e970*/  UMOV UR7, 0x14f00000 ;  /* 0x14f0000000077882 */ /* 0x000fe20000000000 */
[----:B----4-:R-:W-:-:S02]  /*2e980*/  IMAD R7, R7, 0xa000, R9 ;  /* 0x0000a00007077824 */ /* 0x010fc400078e0209 */
[----:B---3--:R-:W-:-:S03]  /*2e990*/  IMAD R2, R6, 0x50, R2 ;  /* 0x0000005006027824 */ /* 0x008fc600078e0202 */
[----:B------:R-:W-:-:S07]  /*2e9a0*/  IADD3 R9, R7, 0x24400, RZ ;  /* 0x0002440007097810 */ /* 0x000fce0007ffe0ff */
.L_x_3253:
        /* <DEDUP_REMOVED lines=16> */
.L_x_3254:
        /* <DEDUP_REMOVED lines=16> */
.L_x_3255:
        /* <DEDUP_REMOVED lines=16> */
.L_x_3256:
        /* <DEDUP_REMOVED lines=10> */
[----:B------:R-:W2:Y:S01]  /*2ed50*/  LDL R13, [R1+0x4] ;  /* 0x00000400010d7983 */ /* 0x000ea20000100800 */
[----:B------:R-:W-:Y:S01]  /*2ed60*/  SHF.L.U32 R5, R5, 0x1f, RZ ;  /* 0x0000001f05057819 */ /* 0x000fe200000006ff */
[----:B------:R-:W-:Y:S01]  /*2ed70*/  BSSY B2, `(.L_x_3257) ;  /* 0x0000004000027945 */ /* 0x000fe20003800000 */
[----:B--2---:R-:W-:-:S04]  /*2ed80*/  IMAD R2, R4, 0x8, R13 ;  /* 0x0000000804027824 */ /* 0x004fc800078e020d */
[----:B------:R-:W0:Y:S02]  /*2ed90*/  SYNCS.PHASECHK.TRANS64.TRYWAIT P0, [R2+URZ+0x38860], R5 ;  /* 0x03886005020075a7 */ /* 0x000e24000800017f */
[----:B0-----:R-:W-:Y:S05]  /*2eda0*/  @!P0 BRA `(.L_x_3258) ;  /* 0x0000004000e88947 */ /* 0x001fea0003800000 */
.L_x_3398:
[----:B------:R-:W-:Y:S05]  /*2edb0*/  BSYNC B2 ;  /* 0x0000000000027941 */ /* 0x000fea0003800000 */
.L_x_3257:
        /* <DEDUP_REMOVED lines=10> */
.L_x_3259:
[----:B------:R-:W2:Y:S01]  /*2ee60*/  LDL R3, [R1+0xc] ;  /* 0x00000c0001037983 */ /* 0x000ea20000100800 */
[----:B------:R-:W-:Y:S01]  /*2ee70*/  BSSY B2, `(.L_x_3260) ;  /* 0x0000004000027945 */ /* 0x000fe20003800000 */
[----:B--2---:R-:W-:-:S13]  /*2ee80*/  LOP3.LUT P0, RZ, R3, 0x8, RZ, 0xc0, !PT ;  /* 0x0000000803ff7812 */ /* 0x004fda000780c0ff */
[----:B------:R-:W-:Y:S05]  /*2ee90*/  @P0 BRA `(.L_x_3261) ;  /* 0x0000000000040947 */ /* 0x000fea0003800000 */
[----:B------:R-:W-:Y:S01]  /*2eea0*/  BPT.TRAP 0x1 ;  /* 0x000000040000795c */ /* 0x000fe20000300000 */
.L_x_3261:
[----:B------:R-:W-:Y:S05]  /*2eeb0*/  BSYNC B2 ;  /* 0x0000000000027941 */ /* 0x000fea0003800000 */
.L_x_3260:
[----:B------:R-:W2:Y:S04]  /*2eec0*/  LDL R7, [R1+0x4] ;  /* 0x0000040001077983 */ /* 0x000ea80000100800 */
[----:B0-----:R-:W3:Y:S04]  /*2eed0*/  LDL R5, [R1+0x1c] ;  /* 0x00001c0001057983 */ /* 0x001ee80000100800 */
        /* <DEDUP_REMOVED lines=11> */
.L_x_3262:
        /* <DEDUP_REMOVED lines=16> */
.L_x_3263:
        /* <DEDUP_REMOVED lines=16> */
.L_x_3264:
        /* <DEDUP_REMOVED lines=16> */
.L_x_3265:
        /* <DEDUP_REMOVED lines=13> */
.L_x_3247:
[----:B------:R-:W-:Y:S05]  /*2f360*/  BSYNC B1 ;  /* 0x0000000000017941 */ /* 0x000fea0003800000 */
.L_x_3246:
[C---:B------:R-:W-:Y:S01]  /*2f370*/  ISETP.GT.AND P0, PT, R0.reuse, 0x1, PT ;  /* 0x000000010000780c */ /* 0x040fe20003f04270 */
[----:B------:R-:W-:-:S12]  /*2f380*/  VIADD R0, R0, 0xfffffffe ;  /* 0xfffffffe00007836 */ /* 0x000fd80000000000 */
[----:B------:R-:W-:Y:S05]  /*2f390*/  @P0 BRA `(.L_x_3266) ;  /* 0xffffffe000e00947 */ /* 0x000fea000383ffff */
.L_x_3203:
[----:B------:R-:W-:Y:S05]  /*2f3a0*/  BSYNC B0 ;  /* 0x0000000000007941 */ /* 0x000fea0003800000 */
.L_x_3202:
        /* <DEDUP_REMOVED lines=18> */
.L_x_3268:
[----:B------:R-:W-:Y:S05]  /*2f4d0*/  BSYNC B0 ;  /* 0x0000000000007941 */ /* 0x000fea0003800000 */
.L_x_3267:
[----:B------:R-:W4:Y:S01]  /*2f4e0*/  LDL R0, [R1+0xc] ;  /* 0x00000c0001007983 */ /* 0x000f220000100800 */
[----:B------:R-:W-:Y:S01]  /*2f4f0*/  BSSY B0, `(.L_x_3269) ;  /* 0x0000065000007945 */ /* 0x000fe20003800000 */
[----:B----4-:R-:W-:-:S13]  /*2f500*/  LOP3.LUT P0, RZ, R0, 0x4, RZ, 0xc0, !PT ;  /* 0x0000000400ff7812 */ /* 0x010fda000780c0ff */
[----:B------:R-:W-:Y:S05]  /*2f510*/  @!P0 BRA `(.L_x_3270) ;  /* 0x0000000400888947 */ /* 0x000fea0003800000 */
[----:B------:R-:W4:Y:S04]  /*2f520*/  LDL R3, [R1+0x4] ;  /* 0x0000040001037983 */ /* 0x000f280000100800 */
[----:B------:R-:W4:Y:S04]  /*2f530*/  LDL R0, [R1+0x8] ;  /* 0x0000080001007983 */ /* 0x000f280000100800 */
[----:B------:R-:W2:Y:S01]  /*2f540*/  LDL R2, [R1+0x18] ;  /* 0x0000180001027983 */ /* 0x000ea20000100800 */
[----:B------:R-:W-:Y:S01]  /*2f550*/  BSSY B1, `(.L_x_3271) ;  /* 0x0000005000017945 */ /* 0x000fe20003800000 */
[----:B----4-:R-:W-:Y:S01]  /*2f560*/  IMAD R0, R0, 0x8, R3 ;  /* 0x0000000800007824 */ /* 0x010fe200078e0203 */
[----:B--2---:R-:W-:-:S04]  /*2f570*/  SHF.L.U32 R2, R2, 0x1f, RZ ;  /* 0x0000001f02027819 */ /* 0x004fc800000006ff */
[----:B------:R-:W2:Y:S02]  /*2f580*/  SYNCS.PHASECHK.TRANS64.TRYWAIT P0, [R0+URZ+0x38860], R2 ;  /* 0x03886002000075a7 */ /* 0x000ea4000800017f */
[----:B--2---:R-:W-:Y:S05]  /*2f590*/  @!P0 BRA `(.L_x_3272) ;  /* 0x0000003c00008947 */ /* 0x004fea0003800000 */
.L_x_3399:
[----:B------:R-:W-:Y:S05]  /*2f5a0*/  BSYNC B1 ;  /* 0x0000000000017941 */ /* 0x000fea0003800000 */
.L_x_3271:
[----:B------:R-:W4:Y:S01]  /*2f5b0*/  S2R R3, SR_TID.X ;  /* 0x0000000000037919 */ /* 0x000f220000002100 */
[----:B------:R-:W-:-:S04]  /*2f5c0*/  UPRMT UR4, UR38, 0x9910, URZ ;  /* 0x0000991026047896 */ /* 0x000fc8000800003f */
[----:B------:R-:W-:Y:S01]  /*2f5d0*/  UISETP.NE.AND UP0, UPT, UR4, 0x2, UPT ;  /* 0x000000020400788c */ /* 0x000fe2000bf05270 */
[----:B----4-:R-:W-:-:S04]  /*2f5e0*/  LOP3.LUT R3, R3, 0x7f, RZ, 0xc0, !PT ;  /* 0x0000007f03037812 */ /* 0x010fc800078ec0ff */
[----:B------:R-:W-:-:S13]  /*2f5f0*/  ISETP.NE.AND P0, PT, R3, RZ, PT ;  /* 0x000000ff0300720c */ /* 0x000fda0003f05270 */
[----:B--2---:R-:W-:-:S04]  /*2f600*/  @!P0 MOV R2, 0xa000 ;  /* 0x0000a00000028802 */ /* 0x004fc80000000f00 */
[----:B------:R2:W-:Y:S01]  /*2f610*/  @!P0 SYNCS.ARRIVE.TRANS64 RZ, [R0+URZ+0x38850], R2 ;  /* 0x0388500200ff89a7 */ /* 0x0005e2000800003f */
[----:B------:R-:W-:-:S13]  /*2f620*/  PLOP3.LUT P0, PT, PT, PT, UP0, 0x80, 0x0 ;  /* 0x000000000000781c */ /* 0x000fda0003f0f008 */
[----:B--2---:R-:W-:Y:S05]  /*2f630*/  @P0 BRA `(.L_x_3273) ;  /* 0x0000000000040947 */ /* 0x004fea0003800000 */
[----:B------:R-:W-:Y:S01]  /*2f640*/  BPT.TRAP 0x1 ;  /* 0x000000040000795c */ /* 0x000fe20000300000 */
.L_x_3273:
[----:B------:R-:W2:Y:S01]  /*2f650*/  LDL R2, [R1+0xc] ;  /* 0x00000c0001027983 */ /* 0x000ea20000100800 */
[----:B------:R-:W-:Y:S01]  /*2f660*/  BSSY B1, `(.L_x_3274) ;  /* 0x0000004000017945 */ /* 0x000fe20003800000 */
[----:B--2---:R-:W-:-:S13]  /*2f670*/  LOP3.LUT P0, RZ, R2, 0x8, RZ, 0xc0, !PT ;  /* 0x0000000802ff7812 */ /* 0x004fda000780c0ff */
[----:B------:R-:W-:Y:S05]  /*2f680*/  @P0 BRA `(.L_x_3275) ;  /* 0x0000000000040947 */ /* 0x000fea0003800000 */
[----:B------:R-:W-:Y:S01]  /*2f690*/  BPT.TRAP 0x1 ;  /* 0x000000040000795c */ /* 0x000fe20000300000 */
.L_x_3275:
[----:B------:R-:W-:Y:S05]  /*2f6a0*/  BSYNC B1 ;  /* 0x0000000000017941 */ /* 0x000fea0003800000 */
.L_x_3274:
[----:B------:R-:W2:Y:S04]  /*2f6b0*/  LDL.LU R5, [R1+0x1c] ;  /* 0x00001c0001057983 */ /* 0x000ea80000300800 */
[----:B------:R-:W2:Y:S04]  /*2f6c0*/  LDL.LU R3, [R1+0x10] ;  /* 0x0000100001037983 */ /* 0x000ea80000300800 */
[----:B0-----:R-:W4:Y:S04]  /*2f6d0*/  LDL R4, [R1+0x4] ;  /* 0x0000040001047983 */ /* 0x001f280000100800 */
[----:B------:R-:W4:Y:S01]  /*2f6e0*/  LDL R2, [R1+0x8] ;  /* 0x0000080001027983 */ /* 0x000f220000100800 */
[----:B------:R-:W-:Y:S01]  /*2f6f0*/  UIADD3 UR4, UP0, UR36, 0x470, URZ ;  /* 0x0000047024047890 */ /* 0x000fe2000ff1e03f */
[----:B------:R-:W-:Y:S01]  /*2f700*/  PLOP3.LUT P0, PT, PT, PT, PT, 0x80, 0x0 ;  /* 0x000000000000781c */ /* 0x000fe20003f0f070 */
[----:B------:R-:W-:Y:S01]  /*2f710*/  VIADD R0, R0, 0x38850 ;  /* 0x0003885000007836 */ /* 0x000fe20000000000 */
[----:B------:R-:W-:Y:S01]  /*2f720*/  UMOV UR6, 0x0 ;  /* 0x0000000000067882 */ /* 0x000fe20000000000 */
[----:B------:R-:W-:Y:S01]  /*2f730*/  UIADD3.X UR5, URZ, UR37, URZ, UP0, !UPT ;  /* 0x000000253f057290 */ /* 0x000fe200087fe43f */
[----:B------:R-:W-:Y:S01]  /*2f740*/  UMOV UR7, 0x14f00000 ;  /* 0x14f0000000077882 */ /* 0x000fe20000000000 */
[----:B------:R-:W-:Y:S01]  /*2f750*/  UMOV UR10, URZ ;  /* 0x0000003f000a7c82 */ /* 0x000fe20008000000 */
[----:B--2---:R-:W-:-:S02]  /*2f760*/  IMAD R3, R3, 0x50, R5 ;  /* 0x0000005003037824 */ /* 0x004fc400078e0205 */
[----:B----4-:R-:W-:-:S04]  /*2f770*/  IMAD R2, R2, 0xa000, R4 ;  /* 0x0000a00002027824 */ /* 0x010fc800078e0204 */
[----:B------:R-:W-:-:S07]  /*2f780*/  VIADD R4, R2, 0x400 ;  /* 0x0000040002047836 */ /* 0x000fce0000000000 */
.L_x_3276:
        /* <DEDUP_REMOVED lines=16> */
.L_x_3277:
        /* <DEDUP_REMOVED lines=16> */
.L_x_3278:
        /* <DEDUP_REMOVED lines=16> */
.L_x_3279:
        /* <DEDUP_REMOVED lines=11> */
.L_x_3270:
[----:B------:R-:W-:Y:S05]  /*2fb40*/  BSYNC B0 ;  /* 0x0000000000007941 */ /* 0x000fea0003800000 */
.L_x_3269:
[----:B------:R-:W4:Y:S04]  /*2fb50*/  LDL.LU R5, [R1+0x8] ;  /* 0x0000080001057983 */ /* 0x000f280000300800 */
[----:B0-----:R-:W2:Y:S01]  /*2fb60*/  LDL.LU R4, [R1+0x18] ;  /* 0x0000180001047983 */ /* 0x001ea20000300800 */
[----:B----4-:R-:W-:-:S05]  /*2fb70*/  VIADD R0, R5, 0x1 ;  /* 0x0000000105007836 */ /* 0x010fca0000000000 */
[----:B------:R-:W-:-:S04]  /*2fb80*/  ISETP.NE.AND P0, PT, R0, 0x2, PT ;  /* 0x000000020000780c */ /* 0x000fc80003f05270 */
[----:B------:R-:W-:Y:S02]  /*2fb90*/  SEL R2, RZ, 0x1, P0 ;  /* 0x00000001ff027807 */ /* 0x000fe40000000000 */
[----:B------:R-:W-:Y:S02]  /*2fba0*/  SEL R0, R0, RZ, P0 ;  /* 0x000000ff00007207 */ /* 0x000fe40000000000 */
[----:B--2---:R-:W-:-:S03]  /*2fbb0*/  LOP3.LUT R4, R4, R2, RZ, 0x3c, !PT ;  /* 0x0000000204047212 */ /* 0x004fc600078e3cff */
[----:B------:R2:W-:Y:S04]  /*2fbc0*/  STL [R1+0x8], R0 ;  /* 0x0000080001007387 */ /* 0x0005e80000100800 */
[----:B------:R2:W-:Y:S02]  /*2fbd0*/  STL [R1+0x18], R4 ;  /* 0x0000180401007387 */ /* 0x0005e40000100800 */
.L_x_3182:
[----:B------:R-:W-:Y:S05]  /*2fbe0*/  BSYNC B7 ;  /* 0x0000000000077941 */ /* 0x000fea0003800000 */
.L_x_3180:
[----:B------:R-:W4:Y:S02]  /*2fbf0*/  LDL R7, [R1+0xc] ;  /* 0x00000c0001077983 */ /* 0x000f240000100800 */
[----:B----4-:R-:W-:-:S13]  /*2fc00*/  LOP3.LUT P0, RZ, R7, 0x10, RZ, 0xc0, !PT ;  /* 0x0000001007ff7812 */ /* 0x010fda000780c0ff */
[----:B------:R-:W-:Y:S05]  /*2fc10*/  @!P0 BRA `(.L_x_3280) ;  /* 0x0000000000288947 */ /* 0x000fea0003800000 */
[----:B------:R-:W-:Y:S05]  /*2fc20*/  WARPSYNC.ALL ;  /* 0x0000000000007948 */ /* 0x000fea0003800000 */
[----:B------:R-:W4:Y:S08]  /*2fc30*/  S2UR UR5, SR_CgaCtaId ;  /* 0x00000000000579c3 */ /* 0x000f300000008800 */
[----:B------:R-:W-:Y:S06]  /*2fc40*/  BAR.SYNC.DEFER_BLOCKING 0x5, 0x180 ;  /* 0x0146000000007b1d */ /* 0x000fec0000010000 */
[----:B------:R-:W-:-:S02]  /*2fc50*/  UMOV UR4, 0x400 ;  /* 0x0000040000047882 */ /* 0x000fc40000000000 */
[----:B----4-:R-:W-:-:S06]  /*2fc60*/  ULEA UR4, UR5, UR4, 0x18 ;  /* 0x0000000405047291 */ /* 0x010fcc000f8ec03f */
[----:B--2---:R-:W-:-:S05]  /*2fc70*/  IMAD.U32 R0, RZ, RZ, UR4 ;  /* 0x00000004ff007e24 */ /* 0x004fca000f8e00ff */
[----:B------:R2:W4:Y:S04]  /*2fc80*/  LDS.128 R16, [R0+0x388d0] ;  /* 0x0388d00000107984 */ /* 0x0005280000000c00 */
[----:B------:R2:W-:Y:S01]  /*2fc90*/  STL [R1+0x4], R0 ;  /* 0x0000040001007387 */ /* 0x0005e20000100800 */
[----:B------:R-:W-:Y:S06]  /*2fca0*/  BAR.ARV 0x4, 0x180 ;  /* 0x0106000000007b1d */ /* 0x000fec0000002000 */
[----:B------:R-:W-:Y:S05]  /*2fcb0*/  BRA `(.L_x_3281) ;  /* 0x0000000800e47947 */ /* 0x000fea0003800000 */
.L_x_3280:
[----:B---3--:R-:W3:Y:S01]  /*2fcc0*/  LDL R6, [R1+0x30] ;  /* 0x0000300001067983 */ /* 0x008ee20000100800 */
[----:B------:R-:W-:Y:S01]  /*2fcd0*/  UMOV UR4, 0xffffffff ;  /* 0xffffffff00047882 */ /* 0x000fe20000000000 */
[----:B---3--:R-:W-:Y:S02]  /*2fce0*/  ISETP.NE.AND P5, PT, R6, 0x1f, PT ;  /* 0x0000001f0600780c */ /* 0x008fe40003fa5270 */
[----:B------:R-:W-:Y:S11]  /*2fcf0*/  BRA.DIV UR4, `(.L_x_3282) ;  /* 0x00000036043c7947 */ /* 0x000ff6000b800000 */
[----:B--2---:R-:W-:Y:S01]  /*2fd00*/  IADD3 R0, R19, R6, RZ ;  /* 0x0000000613007210 */ /* 0x004fe20007ffe0ff */
[----:B------:R-:W-:Y:S01]  /*2fd10*/  ULDC UR4, c[0x0][0xc3c] ;  /* 0x00030f0000047ab9 */ /* 0x000fe20000000800 */
[----:B------:R-:W-:Y:S01]  /*2fd20*/  ULDC.64 UR6, c[0x0][0x208] ;  /* 0x0000820000067ab9 */ /* 0x000fe20000000a00 */
[----:B------:R-:W-:Y:S02]  /*2fd30*/  LOP3.LUT P4, RZ, R7, 0x1, RZ, 0xc0, !PT ;  /* 0x0000000107ff7812 */ /* 0x000fe4000788c0ff */
[----:B------:R-:W-:-:S13]  /*2fd40*/  ISETP.GE.OR P0, PT, R0, UR4, !P5 ;  /* 0x0000000400007c0c */ /* 0x000fda000ef06670 */
[----:B------:R-:W2:Y:S02]  /*2fd50*/  @!P0 LDC.64 R2, c[0x0][0xc80] ;  /* 0x00032000ff028b82 */ /* 0x000ea40000000a00 */
[----:B--2---:R-:W-:-:S06]  /*2fd60*/  @!P0 IMAD.WIDE R2, R0, 0x4, R2 ;  /* 0x0000000400028825 */ /* 0x004fcc00078e0202 */
[----:B------:R2:W3:Y:S01]  /*2fd70*/  @!P0 LDG.E R2, desc[UR6][R2.64] ;  /* 0x0000000602028981 */ /* 0x0004e2000c1e1900 */
[C---:B------:R-:W-:Y:S02]  /*2fd80*/  ISETP.GE.U32.AND P1, PT, R6.reuse, 0x4, PT ;  /* 0x000000040600780c */ /* 0x040fe40003f26070 */
[C---:B------:R-:W-:Y:S01]  /*2fd90*/  ISETP.GE.U32.AND P2, PT, R6.reuse, 0x8, PT ;  /* 0x000000080600780c */ /* 0x040fe20003f46070 */
[----:B------:R-:W-:Y:S01]  /*2fda0*/  SHFL.IDX PT, R0, R16, RZ, 0x1f ;  /* 0x00001fff10007589 */ /* 0x000fe200000e0000 */
[----:B------:R-:W-:-:S03]  /*2fdb0*/  ISETP.GE.U32.AND P3, PT, R6, 0x10, PT ;  /* 0x000000100600780c */ /* 0x000fc60003f66070 */
[----:B------:R-:W-:Y:S01]  /*2fdc0*/  SHFL.IDX PT, R5, R16, 0x1, 0x1f ;  /* 0x00201f0010057f89 */ /* 0x000fe200000e0000 */
[----:B--2---:R-:W-:Y:S02]  /*2fdd0*/  IMAD.MOV.U32 R3, RZ, RZ, RZ ;  /* 0x000000ffff037224 */ /* 0x004fe400078e00ff */
[----:B---3--:R-:W-:Y:S01]  /*2fde0*/  @!P0 IMAD.MOV.U32 R3, RZ, RZ, R2 ;  /* 0x000000ffff038224 */ /* 0x008fe200078e0002 */
[----:B------:R-:W-:-:S04]  /*2fdf0*/  ISETP.GE.U32.AND P0, PT, R6, 0x2, PT ;  /* 0x000000020600780c */ /* 0x000fc80003f06070 */
[----:B------:R-:W2:Y:S02]  /*2fe00*/  SHFL.UP PT, R2, R3, 0x1, RZ ;  /* 0x0420000003027989 */ /* 0x000ea400000e00ff */
[----:B--2---:R-:W-:-:S05]  /*2fe10*/  SEL R2, R2, RZ, P4 ;  /* 0x000000ff02027207 */ /* 0x004fca0002000000 */
[----:B------:R-:W-:-:S05]  /*2fe20*/  IMAD.IADD R2, R3, 0x1, R2 ;  /* 0x0000000103027824 */ /* 0x000fca00078e0202 */
[----:B------:R-:W2:Y:S02]  /*2fe30*/  SHFL.UP PT, R4, R2, 0x2, RZ ;  /* 0x0440000002047989 */ /* 0x000ea400000e00ff */
[----:B--2---:R-:W-:-:S04]  /*2fe40*/  SEL R4, R4, RZ, P0 ;  /* 0x000000ff04047207 */ /* 0x004fc80000000000 */
[----:B------:R-:W-:-:S05]  /*2fe50*/  IADD3 R2, R2, R4, RZ ;  /* 0x0000000402027210 */ /* 0x000fca0007ffe0ff */
[----:B------:R-:W2:Y:S02]  /*2fe60*/  SHFL.UP PT, R4, R2, 0x4, RZ ;  /* 0x0480000002047989 */ /* 0x000ea400000e00ff */
[----:B--2---:R-:W-:-:S05]  /*2fe70*/  SEL R4, R4, RZ, P1 ;  /* 0x000000ff04047207 */ /* 0x004fca0000800000 */
[----:B------:R-:W-:-:S05]  /*2fe80*/  IMAD.IADD R2, R2, 0x1, R4 ;  /* 0x0000000102027824 */ /* 0x000fca00078e0204 */
[----:B------:R-:W2:Y:S02]  /*2fe90*/  SHFL.UP PT, R4, R2, 0x8, RZ ;  /* 0x0500000002047989 */ /* 0x000ea400000e00ff */
[----:B--2---:R-:W-:-:S05]  /*2fea0*/  SEL R4, R4, RZ, P2 ;  /* 0x000000ff04047207 */ /* 0x004fca0001000000 */
[----:B------:R-:W-:-:S05]  /*2feb0*/  IMAD.IADD R2, R2, 0x1, R4 ;  /* 0x0000000102027824 */ /* 0x000fca00078e0204 */
[----:B------:R-:W2:Y:S02]  /*2fec0*/  SHFL.UP PT, R4, R2, 0x10, RZ ;  /* 0x0600000002047989 */ /* 0x000ea400000e00ff */
[----:B--2---:R-:W-:-:S05]  /*2fed0*/  SEL R4, R4, RZ, P3 ;  /* 0x000000ff04047207 */ /* 0x004fca0001800000 */
[----:B------:R-:W-:-:S05]  /*2fee0*/  IMAD.IADD R2, R2, 0x1, R4 ;  /* 0x0000000102027824 */ /* 0x000fca00078e0204 */
[----:B------:R2:W3:Y:S02]  /*2fef0*/  SHFL.IDX PT, R16, R2, 0x1f, 0x1f ;  /* 0x03e01f0002107f89 */ /* 0x0004e400000e0000 */
.L_x_3409:
[----:B------:R-:W-:Y:S02]  /*2ff00*/  ULDC UR4, c[0x0][0xc38] ;  /* 0x00030e0000047ab9 */ /* 0x000fe40000000800 */
[----:B------:R-:W-:-:S05]  /*2ff10*/  MOV R4, UR4 ;  /* 0x0000000400047c02 */ /* 0x000fca0008000f00 */
[----:B---3--:R-:W-:-:S04]  /*2ff20*/  IMAD R16, R16, R4, RZ ;  /* 0x0000000410107224 */ /* 0x008fc800078e02ff */
[----:B------:R-:W-:-:S05]  /*2ff30*/  IMAD.IADD R5, R5, 0x1, R16 ;  /* 0x0000000105057824 */ /* 0x000fca00078e0210 */
[----:B------:R-:W-:-:S13]  /*2ff40*/  ISETP.GT.AND P4, PT, R5, R0, PT ;  /* 0x000000000500720c */ /* 0x000fda0003f84270 */
[----:B------:R-:W-:Y:S05]  /*2ff50*/  @P4 BRA `(.L_x_3283) ;  /* 0x0000000000a44947 */ /* 0x000fea0003800000 */
.L_x_3288:
[----:B--2---:R-:W2:Y:S01]  /*2ff60*/  LDC R2, c[0x0][0xc3c] ;  /* 0x00030f00ff027b82 */ /* 0x004ea20000000800 */
[----:B------:R-:W-:-:S05]  /*2ff70*/  VIADD R19, R19, 0x1f ;  /* 0x0000001f13137836 */ /* 0x000fca0000000000 */
[----:B--2---:R-:W-:-:S13]  /*2ff80*/  ISETP.GE.AND P4, PT, R19, R2, PT ;  /* 0x000000021300720c */ /* 0x004fda0003f86270 */
[----:B------:R-:W-:Y:S05]  /*2ff90*/  @P4 BRA `(.L_x_3284) ;  /* 0x0000000400e44947 */ /* 0x000fea0003800000 */
[----:B------:R-:W2:Y:S01]  /*2ffa0*/  LDL R3, [R1+0x30] ;  /* 0x0000300001037983 */ /* 0x000ea20000100800 */
[----:B------:R-:W-:Y:S01]  /*2ffb0*/  BSSY B0, `(.L_x_3285) ;  /* 0x0000009000007945 */ /* 0x000fe20003800000 */
[----:B--2---:R-:W-:Y:S01]  /*2ffc0*/  IMAD.IADD R4, R19, 0x1, R3 ;  /* 0x0000000113047824 */ /* 0x004fe200078e0203 */
[----:B------:R-:W-:-:S04]  /*2ffd0*/  MOV R3, RZ ;  /* 0x000000ff00037202 */ /* 0x000fc80000000f00 */
[----:B------:R-:W-:-:S13]  /*2ffe0*/  ISETP.GE.OR P4, PT, R4, R2, !P5 ;  /* 0x000000020400720c */ /* 0x000fda0006f86670 */
[----:B------:R-:W-:Y:S05]  /*2fff0*/  @P4 BRA `(.L_x_3286) ;  /* 0x0000000000104947 */ /* 0x000fea0003800000 */
[----:B------:R-:W2:Y:S01]  /*30000*/  LDC.64 R2, c[0x0][0xc80] ;  /* 0x00032000ff027b82 */ /* 0x000ea20000000a00 */
[----:B------:R-:W-:Y:S01]  /*30010*/  ULDC.64 UR4, c[0x0][0x208] ;  /* 0x0000820000047ab9 */ /* 0x000fe20000000a00 */
[----:B--2---:R-:W-:-:S06]  /*30020*/  IMAD.WIDE R2, R4, 0x4, R2 ;  /* 0x0000000404027825 */ /* 0x004fcc00078e0202 */
[----:B------:R2:W5:Y:S02]  /*30030*/  LDG.E R3, desc[UR4][R2.64] ;  /* 0x0000000402037981 */ /* 0x000564000c1e1900 */
.L_x_3286:
[----:B------:R-:W-:Y:S05]  /*30040*/  BSYNC B0 ;  /* 0x0000000000007941 */ /* 0x000fea0003800000 */
.L_x_3285:
[----:B------:R-:W-:-:S03]  /*30050*/  UMOV UR4, 0xffffffff ;  /* 0xffffffff00047882 */ /* 0x000fc60000000000 */
[----:B------:R-:W-:Y:S05]  /*30060*/  BRA.DIV UR4, `(.L_x_3287) ;  /* 0x0000003604a07947 */ /* 0x000fea000b800000 */
[----:B------:R-:W3:Y:S04]  /*30070*/  LDL R4, [R1+0xc] ;  /* 0x00000c0001047983 */ /* 0x000ee80000100800 */
[----:B--2--5:R-:W2:Y:S01]  /*30080*/  SHFL.UP PT, R2, R3, 0x1, RZ ;  /* 0x0420000003027989 */ /* 0x024ea200000e00ff */
[----:B---3--:R-:W-:-:S04]  /*30090*/  LOP3.LUT P4, RZ, R4, 0x1, RZ, 0xc0, !PT ;  /* 0x0000000104ff7812 */ /* 0x008fc8000788c0ff */
        /* <DEDUP_REMOVED lines=14> */
[----:B------:R2:W3:Y:S02]  /*30180*/  SHFL.IDX PT, R16, R2, 0x1f, 0x1f ;  /* 0x03e01f0002107f89 */ /* 0x0004e400000e0000 */
.L_x_3417:
[----:B------:R-:W-:Y:S02]  /*30190*/  ULDC UR4, c[0x0][0xc38] ;  /* 0x00030e0000047ab9 */ /* 0x000fe40000000800 */
[----:B------:R-:W-:-:S04]  /*301a0*/  IMAD.U32 R4, RZ, RZ, UR4 ;  /* 0x00000004ff047e24 */ /* 0x000fc8000f8e00ff */
[----:B---3--:R-:W-:-:S04]  /*301b0*/  IMAD R16, R16, R4, RZ ;  /* 0x0000000410107224 */ /* 0x008fc800078e02ff */
[----:B------:R-:W-:-:S05]  /*301c0*/  IMAD.IADD R5, R16, 0x1, R5 ;  /* 0x0000000110057824 */ /* 0x000fca00078e0205 */
[----:B------:R-:W-:-:S13]  /*301d0*/  ISETP.GT.AND P4, PT, R5, R0, PT ;  /* 0x000000000500720c */ /* 0x000fda0003f84270 */
[----:B------:R-:W-:Y:S05]  /*301e0*/  @!P4 BRA `(.L_x_3288) ;  /* 0xfffffffc005cc947 */ /* 0x000fea000383ffff */
.L_x_3283:
[----:B------:R-:W-:Y:S01]  /*301f0*/  IADD3 R16, -R16, R5, RZ ;  /* 0x0000000510107210 */ /* 0x000fe20007ffe1ff */
[----:B------:R-:W-:-:S04]  /*30200*/  UMOV UR4, 0xffffffff ;  /* 0xffffffff00047882 */ /* 0x000fc80000000000 */
[----:B------:R-:W-:-:S05]  /*30210*/  IMAD R5, R2, R4, R16 ;  /* 0x0000000402057224 */ /* 0x000fca00078e0210 */
[----:B------:R-:W-:Y:S01]  /*30220*/  ISETP.GT.AND P6, PT, R5, R0, PT ;  /* 0x000000000500720c */ /* 0x000fe20003fc4270 */
[----:B------:R-:W-:-:S12]  /*30230*/  BRA.DIV UR4, `(.L_x_3289) ;  /* 0x0000003a040c7947 */ /* 0x000fd8000b800000 */
[----:B------:R-:W-:-:S04]  /*30240*/  VOTE.ANY R5, PT, !P6 ;  /* 0x0000000000057806 */ /* 0x000fc800070e0100 */
[----:B------:R-:W3:Y:S02]  /*30250*/  POPC R6, R5 ;  /* 0x0000000500067309 */ /* 0x000ee40000000000 */
[----:B---3--:R3:W4:Y:S02]  /*30260*/  SHFL.IDX PT, R17, R3, R6, 0x1f ;  /* 0x00001f0603117589 */ /* 0x00872400000e0000 */
.L_x_3421:
[----:B------:R-:W-:Y:S01]  /*30270*/  ISETP.NE.AND P0, PT, R5, RZ, PT ;  /* 0x000000ff0500720c */ /* 0x000fe20003f05270 */
[----:B------:R-:W-:-:S12]  /*30280*/  IMAD.MOV.U32 R5, RZ, RZ, RZ ;  /* 0x000000ffff057224 */ /* 0x000fd800078e00ff */
[----:B------:R-:W-:Y:S05]  /*30290*/  @!P0 BRA `(.L_x_3290) ;  /* 0x0000000000148947 */ /* 0x000fea0003800000 */
[----:B------:R-:W-:Y:S01]  /*302a0*/  UMOV UR4, 0xffffffff ;  /* 0xffffffff00047882 */ /* 0x000fe20000000000 */
[----:B------:R-:W-:Y:S02]  /*302b0*/  VIADD R12, R6, 0xffffffff ;  /* 0xffffffff060c7836 */ /* 0x000fe40000000000 */
[----:B------:R-:W-:Y:S05]  /*302c0*/  BRA.DIV UR4, `(.L_x_3291) ;  /* 0x0000003a04307947 */ /* 0x000fea000b800000 */
[----:B--2---:R2:W0:Y:S02]  /*302d0*/  SHFL.IDX PT, R2, R2, R12, 0x1f ;  /* 0x00001f0c02027589 */ /* 0x00442400000e0000 */
.L_x_3424:
[----:B0-----:R-:W-:-:S07]  /*302e0*/  IMAD.MOV.U32 R5, RZ, RZ, R2 ;  /* 0x000000ffff057224 */ /* 0x001fce00078e0002 */
.L_x_3290:
[----:B--23--:R-:W2:Y:S01]  /*302f0*/  LDC.64 R2, c[0x0][0xc90] ;  /* 0x00032400ff027b82 */ /* 0x00cea20000000a00 */
[----:B------:R-:W-:Y:S01]  /*30300*/  IADD3 R19, R6, R19, RZ ;  /* 0x0000001306137210 */ /* 0x000fe20007ffe0ff */
[----:B------:R-:W-:-:S04]  /*30310*/  ULDC.64 UR4, c[0x0][0x208] ;  /* 0x0000820000047ab9 */ /* 0x000fc80000000a00 */
[----:B--2---:R-:W-:-:S05]  /*30320*/  IMAD.WIDE R2, R19, 0x4, R2 ;  /* 0x0000000413027825 */ /* 0x004fca00078e0202 */
[----:B------:R-:W4:Y:S01]  /*30330*/  LDG.E R7, desc[UR4][R2.64] ;  /* 0x0000000402077981 */ /* 0x000f22000c1e1900 */
[----:B------:R-:W-:-:S05]  /*30340*/  IMAD R16, R5, R4, R16 ;  /* 0x0000000405107224 */ /* 0x000fca00078e0210 */
[----:B------:R-:W-:Y:S01]  /*30350*/  IADD3 R0, R0, -R16, RZ ;  /* 0x8000001000007210 */ /* 0x000fe20007ffe0ff */
[----:B----4-:R-:W-:-:S05]  /*30360*/  IMAD R6, R17, R7, RZ ;  /* 0x0000000711067224 */ /* 0x010fca00078e02ff */
[----:B-----5:R-:W-:-:S04]  /*30370*/  IABS R8, R6 ;  /* 0x0000000600087213 */ /* 0x020fc80000000000 */
[----:B------:R-:W2:Y:S08]  /*30380*/  I2F.RP R2, R8 ;  /* 0x0000000800027306 */ /* 0x000eb00000209400 */
[----:B--2---:R-:W2:Y:S02]  /*30390*/  MUFU.RCP R2, R2 ;  /* 0x0000000200027308 */ /* 0x004ea40000001000 */
[----:B--2---:R-:W-:-:S06]  /*303a0*/  VIADD R2, R2, 0xffffffe ;  /* 0x0ffffffe02027836 */ /* 0x004fcc0000000000 */
[----:B------:R-:W2:Y:S02]  /*303b0*/  F2I.FTZ.U32.TRUNC.NTZ R3, R2 ;  /* 0x0000000200037305 */ /* 0x000ea4000021f000 */
[----:B--2---:R-:W-:-:S04]  /*303c0*/  IMAD.MOV R2, RZ, RZ, -R3 ;  /* 0x000000ffff027224 */ /* 0x004fc800078e0a03 */
        /* <DEDUP_REMOVED lines=25> */
[----:B------:R-:W2:Y:S08]  /*30560*/  I2F.RP R3, R7 ;  /* 0x0000000700037306 */ /* 0x000eb00000209400 */
[----:B--2---:R-:W2:Y:S02]  /*30570*/  MUFU.RCP R3, R3 ;  /* 0x0000000300037308 */ /* 0x004ea40000001000 */
[----:B--2---:R-:W-:-:S06]  /*30580*/  IADD3 R3, R3, 0xffffffe, RZ ;  /* 0x0ffffffe03037810 */ /* 0x004fcc0007ffe0ff */
[----:B------:R-:W2:Y:S02]  /*30590*/  F2I.FTZ.U32.TRUNC.NTZ R3, R3 ;  /* 0x0000000300037305 */ /* 0x000ea4000021f000 */
[----:B--2---:R-:W-:-:S04]  /*305a0*/  IMAD.MOV R2, RZ, RZ, -R3 ;  /* 0x000000ffff027224 */ /* 0x004fc800078e0a03 */
[----:B------:R-:W-:Y:S02]  /*305b0*/  IMAD R6, R2, R7, RZ ;  /* 0x0000000702067224 */ /* 0x000fe400078e02ff */
[----:B------:R-:W-:-:S04]  /*305c0*/  IMAD.MOV.U32 R2, RZ, RZ, RZ ;  /* 0x000000ffff027224 */ /* 0x000fc800078e00ff */
[----:B------:R-:W-:Y:S01]  /*305d0*/  IMAD.HI.U32 R2, R3, R6, R2 ;  /* 0x0000000603027227 */ /* 0x000fe200078e0002 */
[----:B------:R-:W-:Y:S02]  /*305e0*/  IABS R3, R0 ;  /* 0x0000000000037213 */ /* 0x000fe40000000000 */
[----:B------:R-:W-:-:S03]  /*305f0*/  IABS R6, R4 ;  /* 0x0000000400067213 */ /* 0x000fc60000000000 */
[----:B------:R-:W-:Y:S01]  /*30600*/  IMAD.HI.U32 R2, R2, R3, RZ ;  /* 0x0000000302027227 */ /* 0x000fe200078e00ff */
[----:B------:R-:W-:-:S05]  /*30610*/  IADD3 R6, RZ, -R6, RZ ;  /* 0x80000006ff067210 */ /* 0x000fca0007ffe0ff */
        /* <DEDUP_REMOVED lines=10> */
[----:B------:R-:W-:Y:S02]  /*306c0*/  @!P1 IADD3 R2, -R2, RZ, RZ ;  /* 0x000000ff02029210 */ /* 0x000fe40007ffe1ff */
[----:B------:R-:W-:Y:S01]  /*306d0*/  @!P2 LOP3.LUT R2, RZ, R4, RZ, 0x33, !PT ;  /* 0x00000004ff02a212 */ /* 0x000fe200078e33ff */
[----:B------:R-:W-:-:S04]  /*306e0*/  IMAD.MOV R4, RZ, RZ, -R4 ;  /* 0x000000ffff047224 */ /* 0x000fc800078e0a04 */
[----:B------:R-:W-:Y:S01]  /*306f0*/  IMAD R18, R2, R4, R0 ;  /* 0x0000000402127224 */ /* 0x000fe200078e0200 */
[----:B------:R-:W-:-:S05]  /*30700*/  LOP3.LUT R2, RZ, R2, RZ, 0x33, !PT ;  /* 0x00000002ff027212 */ /* 0x000fca00078e33ff */
[----:B------:R-:W-:Y:S01]  /*30710*/  IMAD.IADD R17, R17, 0x1, R2 ;  /* 0x0000000111117824 */ /* 0x000fe200078e0202 */
[----:B------:R-:W-:Y:S06]  /*30720*/  BRA `(.L_x_3292) ;  /* 0x00000000001c7947 */ /* 0x000fec0003800000 */
.L_x_3284:
[----:B------:R-:W-:Y:S01]  /*30730*/  UMOV UR4, URZ ;  /* 0x0000003f00047c82 */ /* 0x000fe20008000000 */
[----:B------:R-:W-:Y:S01]  /*30740*/  UMOV UR5, URZ ;  /* 0x0000003f00057c82 */ /* 0x000fe20008000000 */
[----:B------:R-:W-:Y:S01]  /*30750*/  ULDC UR6, c[0x0][0xc3c] ;  /* 0x00030f0000067ab9 */ /* 0x000fe20000000800 */
[----:B------:R-:W-:Y:S01]  /*30760*/  MOV R16, R0 ;  /* 0x0000000000107202 */ /* 0x000fe20000000f00 */
[----:B------:R-:W-:Y:S02]  /*30770*/  IMAD.U32 R17, RZ, RZ, UR4 ;  /* 0x00000004ff117e24 */ /* 0x000fe4000f8e00ff */
[----:B------:R-:W-:Y:S02]  /*30780*/  IMAD.U32 R18, RZ, RZ, UR5 ;  /* 0x00000005ff127e24 */ /* 0x000fe4000f8e00ff */
[----:B------:R-:W-:-:S07]  /*30790*/  IMAD.U32 R19, RZ, RZ, UR6 ;  /* 0x00000006ff137e24 */ /* 0x000fce000f8e00ff */
.L_x_3292:
[----:B------:R-:W2:Y:S04]  /*307a0*/  LDL R0, [R1+0x30] ;  /* 0x0000300001007983 */ /* 0x000ea80000100800 */
[----:B------:R3:W4:Y:S01]  /*307b0*/  LDL R3, [R1+0x4] ;  /* 0x0000040001037983 */ /* 0x0007220000100800 */
[----:B------:R-:W-:Y:S05]  /*307c0*/  WARPSYNC.ALL ;  /* 0x0000000000007948 */ /* 0x000fea0003800000 */
[----:B------:R-:W-:Y:S01]  /*307d0*/  BAR.SYNC.DEFER_BLOCKING 0x4, 0x180 ;  /* 0x0106000000007b1d */ /* 0x000fe20000010000 */
[----:B--2---:R-:W-:-:S13]  /*307e0*/  ISETP.NE.AND P0, PT, R0, RZ, PT ;  /* 0x000000ff0000720c */ /* 0x004fda0003f05270 */
[----:B------:R-:W4:Y:S01]  /*307f0*/  @!P0 S2R R0, SR_CgaCtaId ;  /* 0x0000000000008919 */ /* 0x000f220000008800 */
[----:B------:R-:W-:-:S04]  /*30800*/  @!P0 MOV R2, 0x400 ;  /* 0x0000040000028802 */ /* 0x000fc80000000f00 */
[----:B----4-:R-:W-:-:S05]  /*30810*/  @!P0 LEA R3, R0, R2, 0x18 ;  /* 0x0000000200038211 */ /* 0x010fca00078ec0ff */
[----:B------:R3:W-:Y:S04]  /*30820*/  @!P0 STS.128 [R3+0x388d0], R16 ;  /* 0x0388d01003008388 */ /* 0x0007e80000000c00 */
[----:B------:R3:W-:Y:S01]  /*30830*/  @!P0 STL [R1+0x4], R3 ;  /* 0x0000040301008387 */ /* 0x0007e20000100800 */
[----:B------:R-:W-:Y:S06]  /*30840*/  BAR.ARV 0x5, 0x180 ;  /* 0x0146000000007b1d */ /* 0x000fec0000002000 */
.L_x_3281:
[----:B------:R-:W-:Y:S02]  /*30850*/  ULDC UR4, c[0x0][0xc3c] ;  /* 0x00030f0000047ab9 */ /* 0x000fe40000000800 */
[----:B----4-:R-:W-:-:S13]  /*30860*/  ISETP.GE.AND P0, PT, R19, UR4, PT ;  /* 0x0000000413007c0c */ /* 0x010fda000bf06270 */
[----:B------:R-:W-:Y:S05]  /*30870*/  @!P0 BRA `(.L_x_3293) ;  /* 0xffffff8000508947 */ /* 0x000fea000383ffff */
[----:B------:R-:W-:Y:S05]  /*30880*/  BSYNC B8 ;  /* 0x0000000000087941 */ /* 0x000fea0003800000 */
.L_x_3132:
[----:B--2---:R-:W2:Y:S01]  /*30890*/  LDL.LU R0, [R1+0x50] ;  /* 0x0000500001007983 */ /* 0x004ea20000300800 */
[----:B------:R-:W-:Y:S01]  /*308a0*/  BSSY B0, `(.L_x_3294) ;  /* 0x000000b000007945 */ /* 0x000fe20003800000 */
[----:B------:R-:W4:Y:S01]  /*308b0*/  S2R R5, SR_CgaCtaId ;  /* 0x0000000000057919 */ /* 0x000f220000008800 */
[----:B--2---:R-:W-:-:S04]  /*308c0*/  IADD3 R0, R0, 0x1, RZ ;  /* 0x0000000100007810 */ /* 0x004fc80007ffe0ff */
[----:B0-----:R-:W-:-:S04]  /*308d0*/  LEA.HI R2, R0, R0, RZ, 0x1 ;  /* 0x0000000000027211 */ /* 0x001fc800078f08ff */
[----:B---3--:R-:W-:-:S05]  /*308e0*/  LOP3.LUT R3, R2, 0xfffffffe, RZ, 0xc0, !PT ;  /* 0xfffffffe02037812 */ /* 0x008fca00078ec0ff */
[----:B------:R-:W-:Y:S01]  /*308f0*/  IMAD.IADD R3, R0, 0x1, -R3 ;  /* 0x0000000100037824 */ /* 0x000fe200078e0a03 */
[----:B------:R-:W-:-:S04]  /*30900*/  MOV R0, 0x400 ;  /* 0x0000040000007802 */ /* 0x000fc80000000f00 */
[----:B----4-:R-:W-:Y:S02]  /*30910*/  LEA R0, R5, R0, 0x18 ;  /* 0x0000000005007211 */ /* 0x010fe400078ec0ff */
[----:B------:R-:W-:-:S04]  /*30920*/  SHF.L.U32 R3, R3, 0x1f, RZ ;  /* 0x0000001f03037819 */ /* 0x000fc800000006ff */
[----:B------:R-:W0:Y:S02]  /*30930*/  SYNCS.PHASECHK.TRANS64.TRYWAIT P0, [R0+URZ+0x38820], R3 ;  /* 0x03882003000075a7 */ /* 0x000e24000800017f */
[----:B0-----:R-:W-:Y:S05]  /*30940*/  @!P0 BRA `(.L_x_3295) ;  /* 0x0000003000b88947 */ /* 0x001fea0003800000 */
.L_x_3425:
[----:B------:R-:W-:Y:S05]  /*30950*/  BSYNC B0 ;  /* 0x0000000000007941 */ /* 0x000fea0003800000 */
.L_x_3294:
[----:B------:R-:W-:-:S03]  /*30960*/  UMOV UR4, 0xffffffff ;  /* 0xffffffff00047882 */ /* 0x000fc60000000000 */
[----:B------:R-:W-:Y:S05]  /*30970*/  BRA.DIV UR4, `(.L_x_3296) ;  /* 0x0000003204c07947 */ /* 0x000fea000b800000 */
[----:B------:R-:W2:Y:S02]  /*30980*/  S2R R2, SR_TID.X ;  /* 0x0000000000027919 */ /* 0x000ea40000002100 */
[----:B--2---:R-:W-:-:S04]  /*30990*/  SHF.R.U32.HI R2, RZ, 0x5, R2 ;  /* 0x00000005ff027819 */ /* 0x004fc80000011602 */
[----:B------:R-:W-:-:S05]  /*309a0*/  LOP3.LUT R2, R2, 0x3, RZ, 0xc0, !PT ;  /* 0x0000000302027812 */ /* 0x000fca00078ec0ff */
[----:B------:R2:W3:Y:S02]  /*309b0*/  SHFL.IDX PT, R14, R2, RZ, 0x1f ;  /* 0x00001fff020e7589 */ /* 0x0004e400000e0000 */
.L_x_3428:
[----:B---3--:R-:W-:-:S13]  /*309c0*/  ISETP.NE.AND P0, PT, R14, RZ, PT ;  /* 0x000000ff0e00720c */ /* 0x008fda0003f05270 */
[----:B------:R-:W-:Y:S05]  /*309d0*/  @P0 BRA `(.L_x_2866) ;  /* 0x00000000009c0947 */ /* 0x000fea0003800000 */
[----:B------:R-:W-:-:S03]  /*309e0*/  UMOV UR4, 0xffffffff ;  /* 0xffffffff00047882 */ /* 0x000fc60000000000 */
[----:B------:R-:W-:Y:S05]  /*309f0*/  BRA.DIV UR4, `(.L_x_3297) ;  /* 0x0000003204d47947 */ /* 0x000fea000b800000 */
[----:B------:R-:W-:-:S13]  /*30a00*/  ELECT P6, URZ, PT ;  /* 0x00000000003f782f */ /* 0x000fda00038c0000 */
.L_x_3431:
[----:B------:R-:W-:Y:S05]  /*30a10*/  @!P6 BRA `(.L_x_2866) ;  /* 0x00000000008ce947 */ /* 0x000fea0003800000 */
[----:B--2---:R-:W2:Y:S02]  /*30a20*/  LDL R2, [R1+0x98] ;  /* 0x0000980001027983 */ /* 0x004ea40000100800 */
[----:B--2---:R-:W-:-:S13]  /*30a30*/  R2UR UR4, R2 ;  /* 0x00000000020472ca */ /* 0x004fda00000e0000 */
[----:B------:R-:W-:-:S06]  /*30a40*/  ULOP3.LUT UR4, UR4, 0x2, URZ, 0xfc, !UPT ;  /* 0x0000000204047892 */ /* 0x000fcc000f8efc3f */
[----:B------:R-:W-:-:S05]  /*30a50*/  IMAD.U32 R2, RZ, RZ, UR4 ;  /* 0x00000004ff027e24 */ /* 0x000fca000f8e00ff */
[----:B------:R-:W-:-:S13]  /*30a60*/  ISETP.NE.AND P2, PT, R2, 0x3, PT ;  /* 0x000000030200780c */ /* 0x000fda0003f45270 */
[----:B------:R-:W-:Y:S05]  /*30a70*/  @!P2 BRA `(.L_x_3298) ;  /* 0x000000000004a947 */ /* 0x000fea0003800000 */
[----:B------:R-:W-:Y:S01]  /*30a80*/  BPT.TRAP 0x1 ;  /* 0x000000040000795c */ /* 0x000fe20000300000 */
.L_x_3298:
[----:B0-----:R-:W2:Y:S04]  /*30a90*/  LDL R3, [R1+0x8] ;  /* 0x0000080001037983 */ /* 0x001ea80000100800 */
[----:B------:R-:W3:Y:S01]  /*30aa0*/  LDL.LU R7, [R1+0x18] ;  /* 0x0000180001077983 */ /* 0x000ee20000300800 */
[----:B------:R-:W-:-:S05]  /*30ab0*/  VIADD R2, R0, 0x38840 ;  /* 0x0003884000027836 */ /* 0x000fca0000000000 */
[C---:B--2---:R-:W-:Y:S01]  /*30ac0*/  LEA R6, R3.reuse, R2, 0x3 ;  /* 0x0000000203067211 */ /* 0x044fe200078e18ff */
        /* <DEDUP_REMOVED lines=10> */
.L_x_3432:
[----:B------:R-:W2:Y:S02]  /*30b70*/  SYNCS.PHASECHK.TRANS64.TRYWAIT P0, [R7+URZ], R2 ;  /* 0x00000002070075a7 */ /* 0x000ea4000800017f */
[----:B--2---:R-:W-:Y:S05]  /*30b80*/  @!P0 BRA `(.L_x_3300) ;  /* 0x0000003000a48947 */ /* 0x004fea0003800000 */
.L_x_3433:
[----:B------:R-:W-:Y:S05]  /*30b90*/  @!P2 BRA `(.L_x_3301) ;  /* 0x000000000004a947 */ /* 0x000fea0003800000 */
[----:B------:R-:W-:Y:S01]  /*30ba0*/  BPT.TRAP 0x1 ;  /* 0x000000040000795c */ /* 0x000fe20000300000 */
.L_x_3301:
[----:B------:R-:W3:Y:S01]  /*30bb0*/  LDL.LU R4, [R1+0x8] ;  /* 0x0000080001047983 */ /* 0x000ee20000300800 */
[----:B------:R-:W-:-:S05]  /*30bc0*/  VIADD R0, R0, 0x38860 ;  /* 0x0003886000007836 */ /* 0x000fca0000000000 */
[----:B---3--:R-:W-:-:S04]  /*30bd0*/  LEA R4, R4, R0, 0x3 ;  /* 0x0000000004047211 */ /* 0x008fc800078e18ff */
[----:B------:R-:W3:Y:S02]  /*30be0*/  SYNCS.PHASECHK.TRANS64.TRYWAIT P0, [R4+URZ], R5 ;  /* 0x00000005040075a7 */ /* 0x000ee4000800017f */
[----:B---3--:R-:W-:Y:S05]  /*30bf0*/  @!P0 BRA `(.L_x_3302) ;  /* 0x00000030009c8947 */ /* 0x008fea0003800000 */
.L_x_3434:
[----:B------:R-:W-:-:S07]  /*30c00*/  IMAD R3, R3, 0x8, R0 ;  /* 0x0000000803037824 */ /* 0x000fce00078e0200 */
.L_x_3303:
[----:B----4-:R4:W0:Y:S02]  /*30c10*/  SYNCS.PHASECHK.TRANS64.TRYWAIT P0, [R3+URZ], R2 ;  /* 0x00000002030075a7 */ /* 0x010824000800017f */
[----:B0-----:R-:W-:Y:S05]  /*30c20*/  @!P0 NANOSLEEP.SYNCS 0x989680 ;  /* 0x009896800000895d */ /* 0x001fea0003900000 */
[----:B------:R-:W0:Y:S02]  /*30c30*/  @!P0 SYNCS.PHASECHK.TRANS64 P0, [R3+URZ], R2 ;  /* 0x00000002030085a7 */ /* 0x000e24000800007f */
[----:B0-----:R-:W-:Y:S05]  /*30c40*/  @!P0 BRA `(.L_x_3303) ;  /* 0xfffffffc00f08947 */ /* 0x001fea000383ffff */
.L_x_2866:
[----:B------:R-:W-:Y:S05]  /*30c50*/  BSYNC B9 ;  /* 0x0000000000097941 */ /* 0x000fea0003800000 */
.L_x_2863:
[----:B------:R-:W-:Y:S05]  /*30c60*/  EXIT ;  /* 0x000000000000794d */ /* 0x000fea0003800000 */
.L_x_2886:
[----:B0-----:R0:W1:Y:S02]  /*30c70*/  SYNCS.PHASECHK.TRANS64.TRYWAIT P6, [R0+URZ+0x38890], R114 ;  /* 0x03889072000075a7 */ /* 0x00106400080c017f */
[----:B-1----:R-:W-:Y:S05]  /*30c80*/  @!P6 NANOSLEEP.SYNCS 0x989680 ;  /* 0x009896800000e95d */ /* 0x002fea0003900000 */
[----:B------:R-:W1:Y:S02]  /*30c90*/  @!P6 SYNCS.PHASECHK.TRANS64 P6, [R0+URZ+0x38890], R114 ;  /* 0x038890720000e5a7 */ /* 0x000e6400080c007f */
[----:B-1----:R-:W-:Y:S05]  /*30ca0*/  @!P6 BRA `(.L_x_2886) ;  /* 0xfffffffc00f0e947 */ /* 0x002fea000383ffff */
[----:B------:R-:W-:Y:S05]  /*30cb0*/  BRA `(.L_x_3304) ;  /* 0xfffffd2c00147947 */ /* 0x000fea000383ffff */
.L_x_2942:
[----:B-1----:R1:W3:Y:S02]  /*30cc0*/  SYNCS.PHASECHK.TRANS64.TRYWAIT P6, [R0+URZ+0x38890], R114 ;  /* 0x03889072000075a7 */ /* 0x0022e400080c017f */
[----:B---3--:R-:W-:Y:S05]  /*30cd0*/  @!P6 NANOSLEEP.SYNCS 0x989680 ;  /* 0x009896800000e95d */ /* 0x008fea0003900000 */
[----:B------:R-:W3:Y:S02]  /*30ce0*/  @!P6 SYNCS.PHASECHK.TRANS64 P6, [R0+URZ+0x38890], R114 ;  /* 0x038890720000e5a7 */ /* 0x000ee400080c007f */
[----:B---3--:R-:W-:Y:S05]  /*30cf0*/  @!P6 BRA `(.L_x_2942) ;  /* 0xfffffffc00f0e947 */ /* 0x008fea000383ffff */
[----:B------:R-:W-:Y:S05]  /*30d00*/  BRA `(.L_x_3305) ;  /* 0xfffffd6000107947 */ /* 0x000fea000383ffff */
.L_x_2967:
[----:B-1----:R1:W2:Y:S02]  /*30d10*/  SYNCS.PHASECHK.TRANS64.TRYWAIT P3, [R0+URZ+0x38890], R114 ;  /* 0x03889072000075a7 */ /* 0x0022a4000806017f */
[----:B--2---:R-:W-:Y:S05]  /*30d20*/  @!P3 NANOSLEEP.SYNCS 0x989680 ;  /* 0x009896800000b95d */ /* 0x004fea0003900000 */
[----:B------:R-:W2:Y:S02]  /*30d30*/  @!P3 SYNCS.PHASECHK.TRANS64 P3, [R0+URZ+0x38890], R114 ;  /* 0x038890720000b5a7 */ /* 0x000ea4000806007f */
[----:B--2---:R-:W-:Y:S05]  /*30d40*/  @!P3 BRA `(.L_x_2967) ;  /* 0xfffffffc00f0b947 */ /* 0x004fea000383ffff */
[----:B------:R-:W-:Y:S05]  /*30d50*/  BRA `(.L_x_3306) ;  /* 0xfffffd9000847947 */ /* 0x000fea000383ffff */
.L_x_2975:
[----:B-1----:R1:W2:Y:S02]  /*30d60*/  SYNCS.PHASECHK.TRANS64.TRYWAIT P2, [R0+URZ+0x388b0], R114 ;  /* 0x0388b072000075a7 */ /* 0x0022a4000804017f */
[----:B--2---:R-:W-:Y:S05]  /*30d70*/  @!P2 NANOSLEEP.SYNCS 0x989680 ;  /* 0x009896800000a95d */ /* 0x004fea0003900000 */
[----:B------:R-:W2:Y:S02]  /*30d80*/  @!P2 SYNCS.PHASECHK.TRANS64 P2, [R0+URZ+0x388b0], R114 ;  /* 0x0388b0720000a5a7 */ /* 0x000ea4000804007f */
[----:B--2---:R-:W-:Y:S05]  /*30d90*/  @!P2 BRA `(.L_x_2975) ;  /* 0xfffffffc00f0a947 */ /* 0x004fea000383ffff */
[----:B------:R-:W-:Y:S05]  /*30da0*/  BRA `(.L_x_3307) ;  /* 0xfffffd9400b47947 */ /* 0x000fea000383ffff */
.L_x_2995:
        /* <DEDUP_REMOVED lines=8> */
.L_x_3309:
[----:B------:R-:W-:Y:S05]  /*30e30*/  BSYNC B1 ;  /* 0x0000000000017941 */ /* 0x000fea0003800000 */
.L_x_3308:
        /* <DEDUP_REMOVED lines=8> */
.L_x_3310:
[----:B------:R-:W-:Y:S01]  /*30ec0*/  MOV R13, R7 ;  /* 0x00000007000d7202 */ /* 0x000fe20000000f00 */
[----:B------:R-:W-:-:S07]  /*30ed0*/  IMAD.MOV.U32 R5, RZ, RZ, R14 ;  /* 0x000000ffff057224 */ /* 0x000fce00078e000e */
[----:B------:R-:W-:Y:S05]  /*30ee0*/  WARPSYNC.COLLECTIVE R15, `(.L_x_3311) ;  /* 0x000000000f087348 */ /* 0x000fea0003c00000 */
[----:B------:R0:W1:Y:S02]  /*30ef0*/  SHFL.IDX P6, R14, R13, R12, R11 ;  /* 0x0000000c0d0e7389 */ /* 0x00006400000c000b */
[----:B01----:R-:W-:Y:S01]  /*30f00*/  ENDCOLLECTIVE ;  /* 0x000000000000791b */ /* 0x003fe20003800000 */
.L_x_3311:
[----:B------:R-:W-:Y:S02]  /*30f10*/  IMAD.MOV.U32 R13, RZ, RZ, R3 ;  /* 0x000000ffff0d7224 */ /* 0x000fe400078e0003 */
[----:B------:R-:W-:-:S07]  /*30f20*/  IMAD.MOV.U32 R9, RZ, RZ, R14 ;  /* 0x000000ffff097224 */ /* 0x000fce00078e000e */
[----:B------:R-:W-:Y:S05]  /*30f30*/  WARPSYNC.COLLECTIVE R15, `(.L_x_3312) ;  /* 0x000000000f087348 */ /* 0x000fea0003c00000 */
[----:B------:R0:W1:Y:S02]  /*30f40*/  SHFL.IDX P6, R14, R13, R12, R11 ;  /* 0x0000000c0d0e7389 */ /* 0x00006400000c000b */
[----:B01----:R-:W-:Y:S01]  /*30f50*/  ENDCOLLECTIVE ;  /* 0x000000000000791b */ /* 0x003fe20003800000 */
.L_x_3312:
[----:B------:R-:W-:Y:S05]  /*30f60*/  BRA `(.L_x_3313) ;  /* 0xfffffda8006c7947 */ /* 0x000fea000383ffff */
.L_x_2998:
        /* <DEDUP_REMOVED lines=8> */
.L_x_3315:
[----:B------:R-:W-:Y:S05]  /*30ff0*/  BSYNC B1 ;  /* 0x0000000000017941 */ /* 0x000fea0003800000 */
.L_x_3314:
        /* <DEDUP_REMOVED lines=8> */
.L_x_3316:
[----:B------:R-:W-:Y:S01]  /*31080*/  IMAD.MOV.U32 R13, RZ, RZ, R7 ;  /* 0x000000ffff0d7224 */ /* 0x000fe200078e0007 */
[----:B------:R-:W-:-:S07]  /*31090*/  MOV R5, R14 ;  /* 0x0000000e00057202 */ /* 0x000fce0000000f00 */
[----:B------:R-:W-:Y:S05]  /*310a0*/  WARPSYNC.COLLECTIVE R15, `(.L_x_3317) ;  /* 0x000000000f087348 */ /* 0x000fea0003c00000 */
[----:B------:R0:W1:Y:S02]  /*310b0*/  SHFL.IDX P6, R14, R13, R12, R11 ;  /* 0x0000000c0d0e7389 */ /* 0x00006400000c000b */
[----:B01----:R-:W-:Y:S01]  /*310c0*/  ENDCOLLECTIVE ;  /* 0x000000000000791b */ /* 0x003fe20003800000 */
.L_x_3317:
[----:B------:R-:W-:Y:S02]  /*310d0*/  IMAD.MOV.U32 R13, RZ, RZ, R3 ;  /* 0x000000ffff0d7224 */ /* 0x000fe400078e0003 */
[----:B------:R-:W-:-:S07]  /*310e0*/  IMAD.MOV.U32 R9, RZ, RZ, R14 ;  /* 0x000000ffff097224 */ /* 0x000fce00078e000e */
[----:B------:R-:W-:Y:S05]  /*310f0*/  WARPSYNC.COLLECTIVE R15, `(.L_x_3318) ;  /* 0x000000000f087348 */ /* 0x000fea0003c00000 */
[----:B------:R0:W1:Y:S02]  /*31100*/  SHFL.IDX P6, R14, R13, R12, R11 ;  /* 0x0000000c0d0e7389 */ /* 0x00006400000c000b */
[----:B01----:R-:W-:Y:S01]  /*31110*/  ENDCOLLECTIVE ;  /* 0x000000000000791b */ /* 0x003fe20003800000 */
.L_x_3318:
[----:B------:R-:W-:Y:S05]  /*31120*/  BRA `(.L_x_3319) ;  /* 0xfffffdac00647947 */ /* 0x000fea000383ffff */
.L_x_3001:
        /* <DEDUP_REMOVED lines=8> */
.L_x_3321:
[----:B------:R-:W-:Y:S05]  /*311b0*/  BSYNC B1 ;  /* 0x0000000000017941 */ /* 0x000fea0003800000 */
.L_x_3320:
        /* <DEDUP_REMOVED lines=8> */
.L_x_3322:
[----:B------:R-:W-:Y:S02]  /*31240*/  IMAD.MOV.U32 R13, RZ, RZ, R7 ;  /* 0x000000ffff0d7224 */ /* 0x000fe400078e0007 */
[----:B------:R-:W-:-:S07]  /*31250*/  IMAD.MOV.U32 R5, RZ, RZ, R14 ;  /* 0x000000ffff057224 */ /* 0x000fce00078e000e */
[----:B------:R-:W-:Y:S05]  /*31260*/  WARPSYNC.COLLECTIVE R15, `(.L_x_3323) ;  /* 0x000000000f087348 */ /* 0x000fea0003c00000 */
[----:B------:R0:W1:Y:S02]  /*31270*/  SHFL.IDX P6, R14, R13, R12, R11 ;  /* 0x0000000c0d0e7389 */ /* 0x00006400000c000b */
[----:B01----:R-:W-:Y:S01]  /*31280*/  ENDCOLLECTIVE ;  /* 0x000000000000791b */ /* 0x003fe20003800000 */
.L_x_3323:
[----:B------:R-:W-:Y:S01]  /*31290*/  MOV R13, R3 ;  /* 0x00000003000d7202 */ /* 0x000fe20000000f00 */
[----:B------:R-:W-:-:S07]  /*312a0*/  IMAD.MOV.U32 R9, RZ, RZ, R14 ;  /* 0x000000ffff097224 */ /* 0x000fce00078e000e */
[----:B------:R-:W-:Y:S05]  /*312b0*/  WARPSYNC.COLLECTIVE R15, `(.L_x_3324) ;  /* 0x000000000f087348 */ /* 0x000fea0003c00000 */
[----:B------:R0:W1:Y:S02]  /*312c0*/  SHFL.IDX P6, R14, R13, R12, R11 ;  /* 0x0000000c0d0e7389 */ /* 0x00006400000c000b */
[----:B01----:R-:W-:Y:S01]  /*312d0*/  ENDCOLLECTIVE ;  /* 0x000000000000791b */ /* 0x003fe20003800000 */
.L_x_3324:
[----:B------:R-:W-:Y:S05]  /*312e0*/  BRA `(.L_x_3325) ;  /* 0xfffffdb000547947 */ /* 0x000fea000383ffff */
.L_x_3004:
        /* <DEDUP_REMOVED lines=8> */
.L_x_3327:
[----:B------:R-:W-:Y:S05]  /*31370*/  BSYNC B1 ;  /* 0x0000000000017941 */ /* 0x000fea0003800000 */
.L_x_3326:
        /* <DEDUP_REMOVED lines=8> */
.L_x_3328:
[----:B------:R-:W-:Y:S02]  /*31400*/  IMAD.MOV.U32 R13, RZ, RZ, R7 ;  /* 0x000000ffff0d7224 */ /* 0x000fe400078e0007 */
[----:B------:R-:W-:-:S07]  /*31410*/  IMAD.MOV.U32 R10, RZ, RZ, R14 ;  /* 0x000000ffff0a7224 */ /* 0x000fce00078e000e */
[----:B------:R-:W-:Y:S05]  /*31420*/  WARPSYNC.COLLECTIVE R15, `(.L_x_3329) ;  /* 0x000000000f087348 */ /* 0x000fea0003c00000 */
[----:B------:R0:W1:Y:S02]  /*31430*/  SHFL.IDX P6, R14, R13, R12, R11 ;  /* 0x0000000c0d0e7389 */ /* 0x00006400000c000b */
[----:B01----:R-:W-:Y:S01]  /*31440*/  ENDCOLLECTIVE ;  /* 0x000000000000791b */ /* 0x003fe20003800000 */
.L_x_3329:
[----:B------:R-:W-:Y:S01]  /*31450*/  IMAD.MOV.U32 R13, RZ, RZ, R3 ;  /* 0x000000ffff0d7224 */ /* 0x000fe200078e0003 */
[----:B------:R-:W-:-:S07]  /*31460*/  MOV R9, R14 ;  /* 0x0000000e00097202 */ /* 0x000fce0000000f00 */
[----:B------:R-:W-:Y:S05]  /*31470*/  WARPSYNC.COLLECTIVE R15, `(.L_x_3330) ;  /* 0x000000000f087348 */ /* 0x000fea0003c00000 */
[----:B------:R0:W1:Y:S02]  /*31480*/  SHFL.IDX P6, R14, R13, R12, R11 ;  /* 0x0000000c0d0e7389 */ /* 0x00006400000c000b */
[----:B01----:R-:W-:Y:S01]  /*31490*/  ENDCOLLECTIVE ;  /* 0x000000000000791b */ /* 0x003fe20003800000 */
.L_x_3330:
[----:B------:R-:W-:Y:S01]  /*314a0*/  IMAD.MOV.U32 R3, RZ, RZ, R14 ;  /* 0x000000ffff037224 */ /* 0x000fe200078e000e */
[----:B------:R-:W-:Y:S06]  /*314b0*/  BRA `(.L_x_3331) ;  /* 0xfffffdb400487947 */ /* 0x000fec000383ffff */
.L_x_3008:
[----:B0-----:R0:W1:Y:S02]  /*314c0*/  SYNCS.PHASECHK.TRANS64.TRYWAIT P0, [R16+URZ+0x38800], R119 ;  /* 0x03880077100075a7 */ /* 0x001064000800017f */
[----:B-1----:R-:W-:Y:S05]  /*314d0*/  @!P0 NANOSLEEP.SYNCS 0x989680 ;  /* 0x009896800000895d */ /* 0x002fea0003900000 */
[----:B------:R-:W1:Y:S02]  /*314e0*/  @!P0 SYNCS.PHASECHK.TRANS64 P0, [R16+URZ+0x38800], R119 ;  /* 0x03880077100085a7 */ /* 0x000e64000800007f */
[----:B-1----:R-:W-:Y:S05]  /*314f0*/  @!P0 BRA `(.L_x_3008) ;  /* 0xfffffffc00f08947 */ /* 0x002fea000383ffff */
[----:B------:R-:W-:Y:S05]  /*31500*/  BRA `(.L_x_3332) ;  /* 0xfffffdb800a87947 */ /* 0x000fea000383ffff */
.L_x_3040:
        /* <DEDUP_REMOVED lines=8> */
.L_x_3334:
[----:B------:R-:W-:Y:S05]  /*31590*/  BSYNC B1 ;  /* 0x0000000000017941 */ /* 0x000fea0003800000 */
.L_x_3333:
[----:B------:R-:W-:Y:S01]  /*315a0*/  MOV R13, R6 ;  /* 0x00000006000d7202 */ /* 0x000fe20000000f00 */
[----:B------:R-:W-:Y:S02]  /*315b0*/  IMAD.MOV.U32 R12, RZ, RZ, RZ ;  /* 0x000000ffff0c7224 */ /* 0x000fe400078e00ff */
[----:B------:R-:W-:Y:S02]  /*315c0*/  IMAD.MOV.U32 R11, RZ, RZ, 0x181f ;  /* 0x0000181fff0b7424 */ /* 0x000fe400078e00ff */
[----:B------:R-:W-:Y:S02]  /*315d0*/  IMAD.MOV.U32 R15, RZ, RZ, -0x1 ;  /* 0xffffffffff0f7424 */ /* 0x000fe400078e00ff */
[----:B------:R-:W-:-:S07]  /*315e0*/  IMAD.MOV.U32 R5, RZ, RZ, R14 ;  /* 0x000000ffff057224 */ /* 0x000fce00078e000e */
[----:B------:R-:W-:Y:S05]  /*315f0*/  WARPSYNC.COLLECTIVE R15, `(.L_x_3335) ;  /* 0x000000000f087348 */ /* 0x000fea0003c00000 */
[----:B------:R0:W1:Y:S02]  /*31600*/  SHFL.IDX P6, R14, R13, R12, R11 ;  /* 0x0000000c0d0e7389 */ /* 0x00006400000c000b */
[----:B01----:R-:W-:Y:S01]  /*31610*/  ENDCOLLECTIVE ;  /* 0x000000000000791b */ /* 0x003fe20003800000 */
.L_x_3335:
[----:B------:R-:W-:Y:S01]  /*31620*/  IMAD.MOV.U32 R13, RZ, RZ, R7 ;  /* 0x000000ffff0d7224 */ /* 0x000fe200078e0007 */
[----:B------:R-:W-:-:S07]  /*31630*/  MOV R4, R14 ;  /* 0x0000000e00047202 */ /* 0x000fce0000000f00 */
[----:B------:R-:W-:Y:S05]  /*31640*/  WARPSYNC.COLLECTIVE R15, `(.L_x_3336) ;  /* 0x000000000f087348 */ /* 0x000fea0003c00000 */
[----:B------:R0:W1:Y:S02]  /*31650*/  SHFL.IDX P6, R14, R13, R12, R11 ;  /* 0x0000000c0d0e7389 */ /* 0x00006400000c000b */
[----:B01----:R-:W-:Y:S01]  /*31660*/  ENDCOLLECTIVE ;  /* 0x000000000000791b */ /* 0x003fe20003800000 */
.L_x_3336:
[----:B------:R-:W-:Y:S02]  /*31670*/  IMAD.MOV.U32 R13, RZ, RZ, R3 ;  /* 0x000000ffff0d7224 */ /* 0x000fe400078e0003 */
[----:B------:R-:W-:-:S07]  /*31680*/  IMAD.MOV.U32 R9, RZ, RZ, R14 ;  /* 0x000000ffff097224 */ /* 0x000fce00078e000e */
[----:B------:R-:W-:Y:S05]  /*31690*/  WARPSYNC.COLLECTIVE R15, `(.L_x_3337) ;  /* 0x000000000f087348 */ /* 0x000fea0003c00000 */
[----:B------:R0:W1:Y:S02]  /*316a0*/  SHFL.IDX P6, R14, R13, R12, R11 ;  /* 0x0000000c0d0e7389 */ /* 0x00006400000c000b */
[----:B01----:R-:W-:Y:S01]  /*316b0*/  ENDCOLLECTIVE ;  /* 0x000000000000791b */ /* 0x003fe20003800000 */
.L_x_3337:
[----:B------:R-:W-:Y:S05]  /*316c0*/  BRA `(.L_x_3338) ;  /* 0xfffffde800707947 */ /* 0x000fea000383ffff */
.L_x_3043:
[----:B------:R-:W-:Y:S01]  /*316d0*/  BSSY B1, `(.L_x_3339) ;  /* 0x0000008000017945 */ /* 0x000fe20003800000 */
[----:B------:R-:W-:Y:S01]  /*316e0*/  MOV R13, R8 ;  /* 0x00000008000d7202 */ /* 0x000fe20000000f00 */
[----:B------:R-:W-:Y:S02]  /*316f0*/  IMAD.MOV.U32 R12, RZ, RZ, 0x1 ;  /* 0x00000001ff0c7424 */ /* 0x000fe400078e00ff */
[----:B------:R-:W-:Y:S02]  /*31700*/  IMAD.MOV.U32 R11, RZ, RZ, 0x181f ;  /* 0x0000181fff0b7424 */ /* 0x000fe400078e00ff */
[----:B------:R-:W-:-:S07]  /*31710*/  IMAD.MOV.U32 R15, RZ, RZ, -0x1 ;  /* 0xffffffffff0f7424 */ /* 0x000fce00078e00ff */
[----:B0---4-:R-:W-:Y:S05]  /*31720*/  WARPSYNC.COLLECTIVE R15, `(.L_x_3340) ;  /* 0x000000000f087348 */ /* 0x011fea0003c00000 */
[----:B----4-:R1:W2:Y:S02]  /*31730*/  SHFL.IDX P6, R14, R13, R12, R11 ;  /* 0x0000000c0d0e7389 */ /* 0x0102a400000c000b */
[----:B012---:R-:W-:Y:S01]  /*31740*/  ENDCOLLECTIVE ;  /* 0x000000000000791b */ /* 0x007fe20003800000 */
.L_x_3340:
[----:B------:R-:W-:Y:S05]  /*31750*/  BSYNC B1 ;  /* 0x0000000000017941 */ /* 0x000fea0003800000 */
.L_x_3339:
        /* <DEDUP_REMOVED lines=8> */
.L_x_3341:
[----:B------:R-:W-:Y:S02]  /*317e0*/  IMAD.MOV.U32 R13, RZ, RZ, R7 ;  /* 0x000000ffff0d7224 */ /* 0x000fe400078e0007 */
[----:B------:R-:W-:-:S07]  /*317f0*/  IMAD.MOV.U32 R4, RZ, RZ, R14 ;  /* 0x000000ffff047224 */ /* 0x000fce00078e000e */
[----:B------:R-:W-:Y:S05]  /*31800*/  WARPSYNC.COLLECTIVE R15, `(.L_x_3342) ;  /* 0x000000000f087348 */ /* 0x000fea0003c00000 */
[----:B------:R0:W1:Y:S02]  /*31810*/  SHFL.IDX P6, R14, R13, R12, R11 ;  /* 0x0000000c0d0e7389 */ /* 0x00006400000c000b */
[----:B01----:R-:W-:Y:S01]  /*31820*/  ENDCOLLECTIVE ;  /* 0x000000000000791b */ /* 0x003fe20003800000 */
.L_x_3342:
[----:B------:R-:W-:Y:S01]  /*31830*/  MOV R13, R3 ;  /* 0x00000003000d7202 */ /* 0x000fe20000000f00 */
[----:B------:R-:W-:-:S07]  /*31840*/  IMAD.MOV.U32 R9, RZ, RZ, R14 ;  /* 0x000000ffff097224 */ /* 0x000fce00078e000e */
[----:B------:R-:W-:Y:S05]  /*31850*/  WARPSYNC.COLLECTIVE R15, `(.L_x_3343) ;  /* 0x000000000f087348 */ /* 0x000fea0003c00000 */
[----:B------:R0:W1:Y:S02]  /*31860*/  SHFL.IDX P6, R14, R13, R12, R11 ;  /* 0x0000000c0d0e7389 */ /* 0x00006400000c000b */
[----:B01----:R-:W-:Y:S01]  /*31870*/  ENDCOLLECTIVE ;  /* 0x000000000000791b */ /* 0x003fe20003800000 */
.L_x_3343:
[----:B------:R-:W-:Y:S05]  /*31880*/  BRA `(.L_x_3344) ;  /* 0xfffffdec00307947 */ /* 0x000fea000383ffff */
.L_x_3046:
[----:B------:R-:W-:Y:S01]  /*31890*/  BSSY B1, `(.L_x_3345) ;  /* 0x0000008000017945 */ /* 0x000fe20003800000 */
[----:B------:R-:W-:Y:S01]  /*318a0*/  IMAD.MOV.U32 R13, RZ, RZ, R8 ;  /* 0x000000ffff0d7224 */ /* 0x000fe200078e0008 */
[----:B------:R-:W-:Y:S01]  /*318b0*/  MOV R15, 0xffffffff ;  /* 0xffffffff000f7802 */ /* 0x000fe20000000f00 */
[----:B------:R-:W-:Y:S02]  /*318c0*/  IMAD.MOV.U32 R12, RZ, RZ, 0x2 ;  /* 0x00000002ff0c7424 */ /* 0x000fe400078e00ff */
[----:B------:R-:W-:-:S07]  /*318d0*/  IMAD.MOV.U32 R11, RZ, RZ, 0x181f ;  /* 0x0000181fff0b7424 */ /* 0x000fce00078e00ff */
[----:B-1--4-:R-:W-:Y:S05]  /*318e0*/  WARPSYNC.COLLECTIVE R15, `(.L_x_3346) ;  /* 0x000000000f087348 */ /* 0x012fea0003c00000 */
[----:B----4-:R0:W2:Y:S02]  /*318f0*/  SHFL.IDX P6, R14, R13, R12, R11 ;  /* 0x0000000c0d0e7389 */ /* 0x0100a400000c000b */
[----:B012---:R-:W-:Y:S01]  /*31900*/  ENDCOLLECTIVE ;  /* 0x000000000000791b */ /* 0x007fe20003800000 */
.L_x_3346:
[----:B------:R-:W-:Y:S05]  /*31910*/  BSYNC B1 ;  /* 0x0000000000017941 */ /* 0x000fea0003800000 */
.L_x_3345:
        /* <DEDUP_REMOVED lines=8> */
.L_x_3347:
[----:B------:R-:W-:Y:S02]  /*319a0*/  IMAD.MOV.U32 R13, RZ, RZ, R7 ;  /* 0x000000ffff0d7224 */ /* 0x000fe400078e0007 */
[----:B------:R-:W-:-:S07]  /*319b0*/  IMAD.MOV.U32 R4, RZ, RZ, R14 ;  /* 0x000000ffff047224 */ /* 0x000fce00078e000e */
[----:B------:R-:W-:Y:S05]  /*319c0*/  WARPSYNC.COLLECTIVE R15, `(.L_x_3348) ;  /* 0x000000000f087348 */ /* 0x000fea0003c00000 */
[----:B------:R0:W1:Y:S02]  /*319d0*/  SHFL.IDX P6, R14, R13, R12, R11 ;  /* 0x0000000c0d0e7389 */ /* 0x00006400000c000b */
[----:B01----:R-:W-:Y:S01]  /*319e0*/  ENDCOLLECTIVE ;  /* 0x000000000000791b */ /* 0x003fe20003800000 */
.L_x_3348:
[----:B------:R-:W-:Y:S01]  /*319f0*/  IMAD.MOV.U32 R13, RZ, RZ, R3 ;  /* 0x000000ffff0d7224 */ /* 0x000fe200078e0003 */
[----:B------:R-:W-:-:S07]  /*31a00*/  MOV R9, R14 ;  /* 0x0000000e00097202 */ /* 0x000fce0000000f00 */
[----:B------:R-:W-:Y:S05]  /*31a10*/  WARPSYNC.COLLECTIVE R15, `(.L_x_3349) ;  /* 0x000000000f087348 */ /* 0x000fea0003c00000 */
[----:B------:R0:W1:Y:S02]  /*31a20*/  SHFL.IDX P6, R14, R13, R12, R11 ;  /* 0x0000000c0d0e7389 */ /* 0x00006400000c000b */
[----:B01----:R-:W-:Y:S01]  /*31a30*/  ENDCOLLECTIVE ;  /* 0x000000000000791b */ /* 0x003fe20003800000 */
.L_x_3349:
[----:B------:R-:W-:Y:S05]  /*31a40*/  BRA `(.L_x_3350) ;  /* 0xfffffdec00dc7947 */ /* 0x000fea000383ffff */
.L_x_3049:
        /* <DEDUP_REMOVED lines=8> */
.L_x_3352:
[----:B------:R-:W-:Y:S05]  /*31ad0*/  BSYNC B1 ;  /* 0x0000000000017941 */ /* 0x000fea0003800000 */
.L_x_3351:
        /* <DEDUP_REMOVED lines=8> */
.L_x_3353:
[----:B------:R-:W-:Y:S01]  /*31b60*/  MOV R13, R7 ;  /* 0x00000007000d7202 */ /* 0x000fe20000000f00 */
[----:B------:R-:W-:-:S07]  /*31b70*/  IMAD.MOV.U32 R20, RZ, RZ, R14 ;  /* 0x000000ffff147224 */ /* 0x000fce00078e000e */
[----:B------:R-:W-:Y:S05]  /*31b80*/  WARPSYNC.COLLECTIVE R15, `(.L_x_3354) ;  /* 0x000000000f087348 */ /* 0x000fea0003c00000 */
[----:B------:R0:W1:Y:S02]  /*31b90*/  SHFL.IDX P6, R14, R13, R12, R11 ;  /* 0x0000000c0d0e7389 */ /* 0x00006400000c000b */
[----:B01----:R-:W-:Y:S01]  /*31ba0*/  ENDCOLLECTIVE ;  /* 0x000000000000791b */ /* 0x003fe20003800000 */
.L_x_3354:
[----:B------:R-:W-:Y:S02]  /*31bb0*/  IMAD.MOV.U32 R13, RZ, RZ, R3 ;  /* 0x000000ffff0d7224 */ /* 0x000fe400078e0003 */
[----:B------:R-:W-:-:S07]  /*31bc0*/  IMAD.MOV.U32 R77, RZ, RZ, R14 ;  /* 0x000000ffff4d7224 */ /* 0x000fce00078e000e */
[----:B------:R-:W-:Y:S05]  /*31bd0*/  WARPSYNC.COLLECTIVE R15, `(.L_x_3355) ;  /* 0x000000000f087348 */ /* 0x000fea0003c00000 */
[----:B------:R0:W1:Y:S02]  /*31be0*/  SHFL.IDX P6, R14, R13, R12, R11 ;  /* 0x0000000c0d0e7389 */ /* 0x00006400000c000b */
[----:B01----:R-:W-:Y:S01]  /*31bf0*/  ENDCOLLECTIVE ;  /* 0x000000000000791b */ /* 0x003fe20003800000 */
.L_x_3355:
[----:B------:R-:W-:Y:S01]  /*31c00*/  IMAD.MOV.U32 R76, RZ, RZ, R14 ;  /* 0x000000ffff4c7224 */ /* 0x000fe200078e000e */
[----:B------:R-:W-:Y:S06]  /*31c10*/  BRA `(.L_x_3356) ;  /* 0xfffffdf0008c7947 */ /* 0x000fec000383ffff */
.L_x_3053:
[----:B0-----:R0:W1:Y:S02]  /*31c20*/  SYNCS.PHASECHK.TRANS64.TRYWAIT P0, [R16+URZ+0x38800], R111 ;  /* 0x0388006f100075a7 */ /* 0x001064000800017f */
[----:B-1----:R-:W-:Y:S05]  /*31c30*/  @!P0 NANOSLEEP.SYNCS 0x989680 ;  /* 0x009896800000895d */ /* 0x002fea0003900000 */
[----:B------:R-:W1:Y:S02]  /*31c40*/  @!P0 SYNCS.PHASECHK.TRANS64 P0, [R16+URZ+0x38800], R111 ;  /* 0x0388006f100085a7 */ /* 0x000e64000800007f */
[----:B-1----:R-:W-:Y:S05]  /*31c50*/  @!P0 BRA `(.L_x_3053) ;  /* 0xfffffffc00f08947 */ /* 0x002fea000383ffff */
[----:B------:R-:W-:Y:S05]  /*31c60*/  BRA `(.L_x_3357) ;  /* 0xfffffdf400a47947 */ /* 0x000fea000383ffff */
.L_x_3071:
[----:B-1----:R1:W2:Y:S02]  /*31c70*/  SYNCS.PHASECHK.TRANS64.TRYWAIT P2, [R0+URZ+0x38830], R3 ;  /* 0x03883003000075a7 */ /* 0x0022a4000804017f */
[----:B--2---:R-:W-:Y:S05]  /*31c80*/  @!P2 NANOSLEEP.SYNCS 0x989680 ;  /* 0x009896800000a95d */ /* 0x004fea0003900000 */
[----:B------:R-:W2:Y:S02]  /*31c90*/  @!P2 SYNCS.PHASECHK.TRANS64 P2, [R0+URZ+0x38830], R3 ;  /* 0x038830030000a5a7 */ /* 0x000ea4000804007f */
[----:B--2---:R-:W-:Y:S05]  /*31ca0*/  @!P2 BRA `(.L_x_3071) ;  /* 0xfffffffc00f0a947 */ /* 0x004fea000383ffff */
[----:B------:R-:W-:Y:S05]  /*31cb0*/  BRA `(.L_x_3070) ;  /* 0xfffffe2800f07947 */ /* 0x000fea000383ffff */
.L_x_3078:
[----:B-1----:R1:W2:Y:S02]  /*31cc0*/  SYNCS.PHASECHK.TRANS64.TRYWAIT P3, [R11+URZ+0x38830], R3 ;  /* 0x038830030b0075a7 */ /* 0x0022a4000806017f */
[----:B--2---:R-:W-:Y:S05]  /*31cd0*/  @!P3 NANOSLEEP.SYNCS 0x989680 ;  /* 0x009896800000b95d */ /* 0x004fea0003900000 */
[----:B------:R-:W2:Y:S02]  /*31ce0*/  @!P3 SYNCS.PHASECHK.TRANS64 P3, [R11+URZ+0x38830], R3 ;  /* 0x038830030b00b5a7 */ /* 0x000ea4000806007f */
[----:B--2---:R-:W-:Y:S05]  /*31cf0*/  @!P3 BRA `(.L_x_3078) ;  /* 0xfffffffc00f0b947 */ /* 0x004fea000383ffff */
[----:B------:R-:W-:Y:S05]  /*31d00*/  BRA `(.L_x_3077) ;  /* 0xfffffe78006c7947 */ /* 0x000fea000383ffff */
.L_x_3083:
[----:B---3--:R3:W4:Y:S02]  /*31d10*/  SYNCS.PHASECHK.TRANS64.TRYWAIT P3, [R9+URZ+0x38850], R0 ;  /* 0x03885000090075a7 */ /* 0x008724000806017f */
[----:B----4-:R-:W-:Y:S05]  /*31d20*/  @!P3 NANOSLEEP.SYNCS 0x989680 ;  /* 0x009896800000b95d */ /* 0x010fea0003900000 */
[----:B------:R-:W4:Y:S02]  /*31d30*/  @!P3 SYNCS.PHASECHK.TRANS64 P3, [R9+URZ+0x38850], R0 ;  /* 0x038850000900b5a7 */ /* 0x000f24000806007f */
[----:B----4-:R-:W-:Y:S05]  /*31d40*/  @!P3 BRA `(.L_x_3083) ;  /* 0xfffffffc00f0b947 */ /* 0x010fea000383ffff */
[----:B------:R-:W-:Y:S05]  /*31d50*/  BRA `(.L_x_3082) ;  /* 0xfffffeb000347947 */ /* 0x000fea000383ffff */
.L_x_3091:
[----:B-1----:R1:W2:Y:S02]  /*31d60*/  SYNCS.PHASECHK.TRANS64.TRYWAIT P2, [R3+URZ+0x38830], R12 ;  /* 0x0388300c030075a7 */ /* 0x0022a4000804017f */
[----:B--2---:R-:W-:Y:S05]  /*31d70*/  @!P2 NANOSLEEP.SYNCS 0x989680 ;  /* 0x009896800000a95d */ /* 0x004fea0003900000 */
[----:B------:R-:W2:Y:S02]  /*31d80*/  @!P2 SYNCS.PHASECHK.TRANS64 P2, [R3+URZ+0x38830], R12 ;  /* 0x0388300c0300a5a7 */ /* 0x000ea4000804007f */
[----:B--2---:R-:W-:Y:S05]  /*31d90*/  @!P2 BRA `(.L_x_3091) ;  /* 0xfffffffc00f0a947 */ /* 0x004fea000383ffff */
[----:B------:R-:W-:Y:S05]  /*31da0*/  BRA `(.L_x_3090) ;  /* 0xfffffecc004c7947 */ /* 0x000fea000383ffff */
.L_x_3096:
[----:B-1----:R1:W2:Y:S02]  /*31db0*/  SYNCS.PHASECHK.TRANS64.TRYWAIT P2, [R9+URZ+0x38850], R0 ;  /* 0x03885000090075a7 */ /* 0x0022a4000804017f */
[----:B--2---:R-:W-:Y:S05]  /*31dc0*/  @!P2 NANOSLEEP.SYNCS 0x989680 ;  /* 0x009896800000a95d */ /* 0x004fea0003900000 */
[----:B------:R-:W2:Y:S02]  /*31dd0*/  @!P2 SYNCS.PHASECHK.TRANS64 P2, [R9+URZ+0x38850], R0 ;  /* 0x038850000900a5a7 */ /* 0x000ea4000804007f */
[----:B--2---:R-:W-:Y:S05]  /*31de0*/  @!P2 BRA `(.L_x_3096) ;  /* 0xfffffffc00f0a947 */ /* 0x004fea000383ffff */
[----:B------:R-:W-:Y:S05]  /*31df0*/  BRA `(.L_x_3095) ;  /* 0xffffff0400147947 */ /* 0x000fea000383ffff */
.L_x_3102:
[----:B-1----:R1:W2:Y:S02]  /*31e00*/  SYNCS.PHASECHK.TRANS64.TRYWAIT P0, [R0+URZ+0x38850], R7 ;  /* 0x03885007000075a7 */ /* 0x0022a4000800017f */
[----:B--2---:R-:W-:Y:S05]  /*31e10*/  @!P0 NANOSLEEP.SYNCS 0x989680 ;  /* 0x009896800000895d */ /* 0x004fea0003900000 */
[----:B------:R-:W2:Y:S02]  /*31e20*/  @!P0 SYNCS.PHASECHK.TRANS64 P0, [R0+URZ+0x38850], R7 ;  /* 0x03885007000085a7 */ /* 0x000ea4000800007f */
[----:B--2---:R-:W-:Y:S05]  /*31e30*/  @!P0 BRA `(.L_x_3102) ;  /* 0xfffffffc00f08947 */ /* 0x004fea000383ffff */
[----:B------:R-:W-:Y:S05]  /*31e40*/  BRA `(.L_x_3101) ;  /* 0xffffff2000787947 */ /* 0x000fea000383ffff */
.L_x_3138:
[----:B------:R-:W1:Y:S01]  /*31e50*/  S2R R6, SR_TID.X ;  /* 0x0000000000067919 */ /* 0x000e620000002100 */
[----:B------:R-:W-:Y:S01]  /*31e60*/  BSSY B1, `(.L_x_3358) ;  /* 0x000000a000017945 */ /* 0x000fe20003800000 */
[----:B------:R-:W-:Y:S02]  /*31e70*/  IMAD.MOV.U32 R12, RZ, RZ, RZ ;  /* 0x000000ffff0c7224 */ /* 0x000fe400078e00ff */
[----:B------:R-:W-:Y:S02]  /*31e80*/  IMAD.MOV.U32 R11, RZ, RZ, 0x1f ;  /* 0x0000001fff0b7424 */ /* 0x000fe400078e00ff */
[----:B------:R-:W-:Y:S01]  /*31e90*/  IMAD.MOV.U32 R15, RZ, RZ, -0x1 ;  /* 0xffffffffff0f7424 */ /* 0x000fe200078e00ff */
[----:B-1----:R-:W-:-:S04]  /*31ea0*/  SHF.R.U32.HI R6, RZ, 0x5, R6 ;  /* 0x00000005ff067819 */ /* 0x002fc80000011606 */
[----:B------:R-:W-:-:S04]  /*31eb0*/  LOP3.LUT R6, R6, 0x3, RZ, 0xc0, !PT ;  /* 0x0000000306067812 */ /* 0x000fc800078ec0ff */
[----:B0-----:R-:W-:-:S07]  /*31ec0*/  MOV R13, R6 ;  /* 0x00000006000d7202 */ /* 0x001fce0000000f00 */
[----:B------:R-:W-:Y:S05]  /*31ed0*/  WARPSYNC.COLLECTIVE R15, `(.L_x_3359) ;  /* 0x000000000f087348 */ /* 0x000fea0003c00000 */
[----:B------:R0:W1:Y:S02]  /*31ee0*/  SHFL.IDX P6, R14, R13, R12, R11 ;  /* 0x0000000c0d0e7389 */ /* 0x00006400000c000b */
[----:B01----:R-:W-:Y:S01]  /*31ef0*/  ENDCOLLECTIVE ;  /* 0x000000000000791b */ /* 0x003fe20003800000 */
.L_x_3359:
[----:B------:R-:W-:Y:S05]  /*31f00*/  BSYNC B1 ;  /* 0x0000000000017941 */ /* 0x000fea0003800000 */
.L_x_3358:
[----:B------:R-:W-:Y:S05]  /*31f10*/  BRA `(.L_x_3360) ;  /* 0xffffff7000c07947 */ /* 0x000fea000383ffff */
.L_x_3140:
[----:B------:R-:W-:Y:S01]  /*31f20*/  BSSY B1, `(.L_x_3361) ;  /* 0x0000006000017945 */ /* 0x000fe20003800000 */
[----:B------:R-:W-:-:S07]  /*31f30*/  MOV R15, 0xffffffff ;  /* 0xffffffff000f7802 */ /* 0x000fce0000000f00 */
[----:B01----:R-:W-:Y:S05]  /*31f40*/  WARPSYNC.COLLECTIVE R15, `(.L_x_3362) ;  /* 0x000000000f0c7348 */ /* 0x003fea0003c00000 */
[----:B------:R-:W-:Y:S02]  /*31f50*/  ELECT P6, UR62, PT ;  /* 0x00000000003e782f */ /* 0x000fe400038c0000 */
[----:B------:R-:W-:Y:S01]  /*31f60*/  MOV R14, UR62 ;  /* 0x0000003e000e7c02 */ /* 0x000fe20008000f00 */
[----:B01----:R-:W-:Y:S10]  /*31f70*/  ENDCOLLECTIVE ;  /* 0x000000000000791b */ /* 0x003ff40003800000 */
.L_x_3362:
[----:B------:R-:W-:Y:S05]  /*31f80*/  BSYNC B1 ;  /* 0x0000000000017941 */ /* 0x000fea0003800000 */
.L_x_3361:
[----:B------:R-:W-:Y:S01]  /*31f90*/  PLOP3.LUT P2, PT, P6, PT, PT, 0x80, 0x0 ;  /* 0x000000000000781c */ /* 0x000fe2000374f070 */
[----:B------:R-:W-:-:S12]  /*31fa0*/  BRA `(.L_x_3139) ;  /* 0xffffff7000b47947 */ /* 0x000fd8000383ffff */
.L_x_3142:
[----:B-1----:R-:W2:Y:S02]  /*31fb0*/  LDL R3, [R1+0x4] ;  /* 0x0000040001037983 */ /* 0x002ea40000100800 */
[----:B--2---:R1:W2:Y:S02]  /*31fc0*/  SYNCS.PHASECHK.TRANS64.TRYWAIT P0, [R3+URZ+0x38820], R2 ;  /* 0x03882002030075a7 */ /* 0x0042a4000800017f */
[----:B--2---:R-:W-:Y:S05]  /*31fd0*/  @!P0 NANOSLEEP.SYNCS 0x989680 ;  /* 0x009896800000895d */ /* 0x004fea0003900000 */
[----:B------:R-:W2:Y:S02]  /*31fe0*/  @!P0 SYNCS.PHASECHK.TRANS64 P0, [R3+URZ+0x38820], R2 ;  /* 0x03882002030085a7 */ /* 0x000ea4000800007f */
[----:B--2---:R-:W-:Y:S05]  /*31ff0*/  @!P0 BRA `(.L_x_3142) ;  /* 0xfffffffc00ec8947 */ /* 0x004fea000383ffff */
[----:B------:R-:W-:Y:S05]  /*32000*/  BRA `(.L_x_3363) ;  /* 0xffffff7000c47947 */ /* 0x000fea000383ffff */
.L_x_3146:
[----:B-1----:R1:W2:Y:S02]  /*32010*/  SYNCS.PHASECHK.TRANS64.TRYWAIT P0, [R6+URZ+0x388a0], R8 ;  /* 0x0388a008060075a7 */ /* 0x0022a4000800017f */
[----:B--2---:R-:W-:Y:S05]  /*32020*/  @!P0 NANOSLEEP.SYNCS 0x989680 ;  /* 0x009896800000895d */ /* 0x004fea0003900000 */
[----:B------:R-:W2:Y:S02]  /*32030*/  @!P0 SYNCS.PHASECHK.TRANS64 P0, [R6+URZ+0x388a0], R8 ;  /* 0x0388a008060085a7 */ /* 0x000ea4000800007f */
[----:B--2---:R-:W-:Y:S05]  /*32040*/  @!P0 BRA `(.L_x_3146) ;  /* 0xfffffffc00f08947 */ /* 0x004fea000383ffff */
[----:B------:R-:W-:Y:S05]  /*32050*/  BRA `(.L_x_3364) ;  /* 0xffffff7000e87947 */ /* 0x000fea000383ffff */
.L_x_3154:
[----:B--2---:R2:W3:Y:S02]  /*32060*/  SYNCS.PHASECHK.TRANS64.TRYWAIT P0, [R6+URZ+0x388c0], R8 ;  /* 0x0388c008060075a7 */ /* 0x0044e4000800017f */
[----:B---3--:R-:W-:Y:S05]  /*32070*/  @!P0 NANOSLEEP.SYNCS 0x989680 ;  /* 0x009896800000895d */ /* 0x008fea0003900000 */
[----:B------:R-:W3:Y:S02]  /*32080*/  @!P0 SYNCS.PHASECHK.TRANS64 P0, [R6+URZ+0x388c0], R8 ;  /* 0x0388c008060085a7 */ /* 0x000ee4000800007f */
[----:B---3--:R-:W-:Y:S05]  /*32090*/  @!P0 BRA `(.L_x_3154) ;  /* 0xfffffffc00f08947 */ /* 0x008fea000383ffff */
[----:B------:R-:W-:Y:S05]  /*320a0*/  BRA `(.L_x_3365) ;  /* 0xffffff7800287947 */ /* 0x000fea000383ffff */
.L_x_3164:
[----:B-1----:R1:W2:Y:S02]  /*320b0*/  SYNCS.PHASECHK.TRANS64.TRYWAIT P0, [R6+URZ+0x388a0], R5 ;  /* 0x0388a005060075a7 */ /* 0x0022a4000800017f */
[----:B--2---:R-:W-:Y:S05]  /*320c0*/  @!P0 NANOSLEEP.SYNCS 0x989680 ;  /* 0x009896800000895d */ /* 0x004fea0003900000 */
[----:B------:R-:W2:Y:S02]  /*320d0*/  @!P0 SYNCS.PHASECHK.TRANS64 P0, [R6+URZ+0x388a0], R5 ;  /* 0x0388a005060085a7 */ /* 0x000ea4000800007f */
[----:B--2---:R-:W-:Y:S05]  /*320e0*/  @!P0 BRA `(.L_x_3164) ;  /* 0xfffffffc00f08947 */ /* 0x004fea000383ffff */
[----:B------:R-:W-:Y:S05]  /*320f0*/  BRA `(.L_x_3366) ;  /* 0xffffff7c00b47947 */ /* 0x000fea000383ffff */
.L_x_3172:
[----:B--2---:R2:W3:Y:S02]  /*32100*/  SYNCS.PHASECHK.TRANS64.TRYWAIT P0, [R6+URZ+0x388c0], R5 ;  /* 0x0388c005060075a7 */ /* 0x0044e4000800017f */
[----:B---3--:R-:W-:Y:S05]  /*32110*/  @!P0 NANOSLEEP.SYNCS 0x989680 ;  /* 0x009896800000895d */ /* 0x008fea0003900000 */
[----:B------:R-:W3:Y:S02]  /*32120*/  @!P0 SYNCS.PHASECHK.TRANS64 P0, [R6+URZ+0x388c0], R5 ;  /* 0x0388c005060085a7 */ /* 0x000ee4000800007f */
[----:B---3--:R-:W-:Y:S05]  /*32130*/  @!P0 BRA `(.L_x_3172) ;  /* 0xfffffffc00f08947 */ /* 0x008fea000383ffff */
[----:B------:R-:W-:Y:S05]  /*32140*/  BRA `(.L_x_3367) ;  /* 0xffffff8000f07947 */ /* 0x000fea000383ffff */
.L_x_3188:
[----:B------:R-:W1:Y:S01]  /*32150*/  S2R R5, SR_TID.X ;  /* 0x0000000000057919 */ /* 0x000e620000002100 */
[----:B------:R-:W-:Y:S01]  /*32160*/  BSSY B0, `(.L_x_3368) ;  /* 0x000000a000007945 */ /* 0x000fe20003800000 */
[----:B------:R-:W-:Y:S01]  /*32170*/  IMAD.MOV.U32 R12, RZ, RZ, RZ ;  /* 0x000000ffff0c7224 */ /* 0x000fe200078e00ff */
[----:B------:R-:W-:Y:S01]  /*32180*/  MOV R15, 0xffffffff ;  /* 0xffffffff000f7802 */ /* 0x000fe20000000f00 */
[----:B------:R-:W-:Y:S01]  /*32190*/  IMAD.MOV.U32 R11, RZ, RZ, 0x1f ;  /* 0x0000001fff0b7424 */ /* 0x000fe200078e00ff */
[----:B-1----:R-:W-:-:S04]  /*321a0*/  SHF.R.U32.HI R5, RZ, 0x5, R5 ;  /* 0x00000005ff057819 */ /* 0x002fc80000011605 */
[----:B------:R-:W-:-:S05]  /*321b0*/  LOP3.LUT R5, R5, 0x3, RZ, 0xc0, !PT ;  /* 0x0000000305057812 */ /* 0x000fca00078ec0ff */
[----:B0-----:R-:W-:-:S07]  /*321c0*/  IMAD.MOV.U32 R13, RZ, RZ, R5 ;  /* 0x000000ffff0d7224 */ /* 0x001fce00078e0005 */
[----:B------:R-:W-:Y:S05]  /*321d0*/  WARPSYNC.COLLECTIVE R15, `(.L_x_3369) ;  /* 0x000000000f087348 */ /* 0x000fea0003c00000 */
[----:B------:R0:W1:Y:S02]  /*321e0*/  SHFL.IDX P6, R14, R13, R12, R11 ;  /* 0x0000000c0d0e7389 */ /* 0x00006400000c000b */
[----:B01----:R-:W-:Y:S01]  /*321f0*/  ENDCOLLECTIVE ;  /* 0x000000000000791b */ /* 0x003fe20003800000 */
.L_x_3369:
[----:B------:R-:W-:Y:S05]  /*32200*/  BSYNC B0 ;  /* 0x0000000000007941 */ /* 0x000fea0003800000 */
.L_x_3368:
[----:B------:R-:W-:Y:S05]  /*32210*/  BRA `(.L_x_3370) ;  /* 0xffffff90000c7947 */ /* 0x000fea000383ffff */
.L_x_3190:
[----:B------:R-:W-:Y:S01]  /*32220*/  BSSY B0, `(.L_x_3371) ;  /* 0x0000006000007945 */ /* 0x000fe20003800000 */
[----:B------:R-:W-:-:S07]  /*32230*/  IMAD.MOV.U32 R15, RZ, RZ, -0x1 ;  /* 0xffffffffff0f7424 */ /* 0x000fce00078e00ff */
[----:B01----:R-:W-:Y:S05]  /*32240*/  WARPSYNC.COLLECTIVE R15, `(.L_x_3372) ;  /* 0x000000000f0c7348 */ /* 0x003fea0003c00000 */
[----:B------:R-:W-:Y:S02]  /*32250*/  ELECT P6, UR62, PT ;  /* 0x00000000003e782f */ /* 0x000fe400038c0000 */
[----:B------:R-:W-:Y:S01]  /*32260*/  MOV R14, UR62 ;  /* 0x0000003e000e7c02 */ /* 0x000fe20008000f00 */
[----:B01----:R-:W-:Y:S10]  /*32270*/  ENDCOLLECTIVE ;  /* 0x000000000000791b */ /* 0x003ff40003800000 */
.L_x_3372:
[----:B------:R-:W-:Y:S05]  /*32280*/  BSYNC B0 ;  /* 0x0000000000007941 */ /* 0x000fea0003800000 */
.L_x_3371:
[----:B------:R-:W-:Y:S05]  /*32290*/  BRA `(.L_x_3373) ;  /* 0xffffff90001c7947 */ /* 0x000fea000383ffff */
.L_x_3192:
[----:B-1----:R1:W2:Y:S02]  /*322a0*/  SYNCS.PHASECHK.TRANS64.TRYWAIT P0, [R0+URZ+0x38840], R2 ;  /* 0x03884002000075a7 */ /* 0x0022a4000800017f */
[----:B--2---:R-:W-:Y:S05]  /*322b0*/  @!P0 NANOSLEEP.SYNCS 0x989680 ;  /* 0x009896800000895d */ /* 0x004fea0003900000 */
[----:B------:R-:W2:Y:S02]  /*322c0*/  @!P0 SYNCS.PHASECHK.TRANS64 P0, [R0+URZ+0x38840], R2 ;  /* 0x03884002000085a7 */ /* 0x000ea4000800007f */
[----:B--2---:R-:W-:Y:S05]  /*322d0*/  @!P0 BRA `(.L_x_3192) ;  /* 0xfffffffc00f08947 */ /* 0x004fea000383ffff */
[----:B------:R-:W-:Y:S05]  /*322e0*/  BRA `(.L_x_3374) ;  /* 0xffffff90008c7947 */ /* 0x000fea000383ffff */
.L_x_3196:
[----:B------:R0:W5:Y:S01]  /*322f0*/  LDL.LU R9, [R1+0x40] ;  /* 0x0000400001097983 */ /* 0x0001620000300800 */
[----:B------:R-:W-:Y:S01]  /*32300*/  IMAD.MOV.U32 R13, RZ, RZ, R2 ;  /* 0x000000ffff0d7224 */ /* 0x000fe200078e0002 */
[----:B------:R-:W-:Y:S01]  /*32310*/  MOV R11, 0x181f ;  /* 0x0000181f000b7802 */ /* 0x000fe20000000f00 */
[----:B------:R-:W-:Y:S02]  /*32320*/  IMAD.MOV.U32 R12, RZ, RZ, RZ ;  /* 0x000000ffff0c7224 */ /* 0x000fe400078e00ff */
[----:B------:R-:W-:-:S07]  /*32330*/  IMAD.MOV.U32 R15, RZ, RZ, -0x1 ;  /* 0xffffffffff0f7424 */ /* 0x000fce00078e00ff */
[----:B0----5:R-:W-:Y:S05]  /*32340*/  WARPSYNC.COLLECTIVE R15, `(.L_x_3375) ;  /* 0x000000000f087348 */ /* 0x021fea0003c00000 */
[----:B------:R1:W2:Y:S02]  /*32350*/  SHFL.IDX P6, R14, R13, R12, R11 ;  /* 0x0000000c0d0e7389 */ /* 0x0002a400000c000b */
[----:B012--5:R-:W-:Y:S01]  /*32360*/  ENDCOLLECTIVE ;  /* 0x000000000000791b */ /* 0x027fe20003800000 */
.L_x_3375:
[----:B------:R-:W-:Y:S02]  /*32370*/  IMAD.MOV.U32 R13, RZ, RZ, R3 ;  /* 0x000000ffff0d7224 */ /* 0x000fe400078e0003 */
[----:B------:R-:W-:-:S07]  /*32380*/  IMAD.MOV.U32 R4, RZ, RZ, R14 ;  /* 0x000000ffff047224 */ /* 0x000fce00078e000e */
[----:B------:R-:W-:Y:S05]  /*32390*/  WARPSYNC.COLLECTIVE R15, `(.L_x_3376) ;  /* 0x000000000f087348 */ /* 0x000fea0003c00000 */
[----:B------:R0:W1:Y:S02]  /*323a0*/  SHFL.IDX P6, R14, R13, R12, R11 ;  /* 0x0000000c0d0e7389 */ /* 0x00006400000c000b */
[----:B01----:R-:W-:Y:S01]  /*323b0*/  ENDCOLLECTIVE ;  /* 0x000000000000791b */ /* 0x003fe20003800000 */
.L_x_3376:
[----:B------:R-:W-:Y:S02]  /*323c0*/  IMAD R17, R17, 0x80, R10 ;  /* 0x0000008011117824 */ /* 0x000fe400078e020a */
[----:B------:R-:W-:Y:S02]  /*323d0*/  IMAD R0, R9, R7, RZ ;  /* 0x0000000709007224 */ /* 0x000fe400078e02ff */
[----:B------:R-:W2:Y:S01]  /*323e0*/  LDL R9, [R1+0x2c] ;  /* 0x00002c0001097983 */ /* 0x000ea20000100800 */
[----:B------:R-:W-:Y:S01]  /*323f0*/  MOV R5, R14 ;  /* 0x0000000e00057202 */ /* 0x000fe20000000f00 */
[----:B------:R-:W-:Y:S01]  /*32400*/  ULDC.64 UR4, c[0x0][0x208] ;  /* 0x0000820000047ab9 */ /* 0x000fe20000000a00 */
[C---:B------:R-:W-:Y:S01]  /*32410*/  ISETP.GE.AND P2, PT, R17.reuse, R0, PT ;  /* 0x000000001100720c */ /* 0x040fe20003f46270 */
[----:B------:R-:W-:Y:S01]  /*32420*/  IMAD.MOV.U32 R12, RZ, RZ, 0x1 ;  /* 0x00000001ff0c7424 */ /* 0x000fe200078e00ff */
[----:B------:R-:W-:Y:S01]  /*32430*/  MOV R13, R2 ;  /* 0x00000002000d7202 */ /* 0x000fe20000000f00 */
[----:B------:R-:W-:-:S10]  /*32440*/  VIADD R7, R17, 0x10 ;  /* 0x0000001011077836 */ /* 0x000fd40000000000 */
        /* <DEDUP_REMOVED lines=16> */
.L_x_3377:
[----:B------:R-:W-:Y:S02]  /*32550*/  IMAD.MOV.U32 R13, RZ, RZ, R3 ;  /* 0x000000ffff0d7224 */ /* 0x000fe400078e0003 */
[----:B------:R-:W-:-:S07]  /*32560*/  IMAD.MOV.U32 R6, RZ, RZ, R14 ;  /* 0x000000ffff067224 */ /* 0x000fce00078e000e */
[----:B------:R-:W-:Y:S05]  /*32570*/  WARPSYNC.COLLECTIVE R15, `(.L_x_3378) ;  /* 0x000000000f087348 */ /* 0x000fea0003c00000 */
[----:B------:R0:W1:Y:S02]  /*32580*/  SHFL.IDX P6, R14, R13, R12, R11 ;  /* 0x0000000c0d0e7389 */ /* 0x00006400000c000b */
[----:B01----:R-:W-:Y:S01]  /*32590*/  ENDCOLLECTIVE ;  /* 0x000000000000791b */ /* 0x003fe20003800000 */
.L_x_3378:
[----:B------:R-:W-:Y:S01]  /*325a0*/  ULDC.64 UR4, c[0x0][0x208] ;  /* 0x0000820000047ab9 */ /* 0x000fe20000000a00 */
[----:B------:R-:W-:Y:S01]  /*325b0*/  IMAD.MOV.U32 R13, RZ, RZ, R2 ;  /* 0x000000ffff0d7224 */ /* 0x000fe200078e0002 */
[----:B------:R-:W-:Y:S02]  /*325c0*/  MOV R12, 0x2 ;  /* 0x00000002000c7802 */ /* 0x000fe40000000f00 */
        /* <DEDUP_REMOVED lines=16> */
.L_x_3379:
[----:B------:R-:W-:-:S05]  /*326d0*/  VIADD R4, R17, 0x20 ;  /* 0x0000002011047836 */ /* 0x000fca0000000000 */
[----:B------:R-:W-:Y:S01]  /*326e0*/  ISETP.GE.AND P2, PT, R4, R0, PT ;  /* 0x000000000400720c */ /* 0x000fe20003f46270 */
[----:B------:R-:W-:Y:S02]  /*326f0*/  IMAD.MOV.U32 R13, RZ, RZ, R3 ;  /* 0x000000ffff0d7224 */ /* 0x000fe400078e0003 */
[----:B------:R-:W-:-:S10]  /*32700*/  IMAD.MOV.U32 R6, RZ, RZ, R14 ;  /* 0x000000ffff067224 */ /* 0x000fd400078e000e */
[----:B------:R-:W-:Y:S05]  /*32710*/  WARPSYNC.COLLECTIVE R15, `(.L_x_3380) ;  /* 0x000000000f087348 */ /* 0x000fea0003c00000 */
[----:B------:R0:W1:Y:S02]  /*32720*/  SHFL.IDX P6, R14, R13, R12, R11 ;  /* 0x0000000c0d0e7389 */ /* 0x00006400000c000b */
[----:B01----:R-:W-:Y:S01]  /*32730*/  ENDCOLLECTIVE ;  /* 0x000000000000791b */ /* 0x003fe20003800000 */
.L_x_3380:
[----:B------:R-:W-:Y:S01]  /*32740*/  ULDC.64 UR4, c[0x0][0x208] ;  /* 0x0000820000047ab9 */ /* 0x000fe20000000a00 */
[----:B------:R-:W-:Y:S02]  /*32750*/  IMAD.MOV.U32 R13, RZ, RZ, R2 ;  /* 0x000000ffff0d7224 */ /* 0x000fe400078e0002 */
[----:B------:R-:W-:Y:S02]  /*32760*/  IMAD.MOV.U32 R12, RZ, RZ, 0x3 ;  /* 0x00000003ff0c7424 */ /* 0x000fe400078e00ff */
[----:B------:R-:W-:-:S05]  /*32770*/  IMAD.MOV.U32 R4, RZ, RZ, R14 ;  /* 0x000000ffff047224 */ /* 0x000fca00078e000e */
[----:B------:R-:W-:-:S04]  /*32780*/  @!P2 LEA R5, P5, R8, R4, 0x1 ;  /* 0x000000040805a211 */ /* 0x000fc800078a08ff */
[----:B------:R-:W-:-:S04]  /*32790*/  @!P2 IADD3.X R4, RZ, R6, RZ, P5, !PT ;  /* 0x00000006ff04a210 */ /* 0x000fc80002ffe4ff */
        /* <DEDUP_REMOVED lines=13> */
.L_x_3381:
[----:B------:R-:W-:-:S05]  /*32870*/  VIADD R4, R17, 0x30 ;  /* 0x0000003011047836 */ /* 0x000fca0000000000 */
[----:B------:R-:W-:Y:S01]  /*32880*/  ISETP.GE.AND P2, PT, R4, R0, PT ;  /* 0x000000000400720c */ /* 0x000fe20003f46270 */
[----:B------:R-:W-:Y:S01]  /*32890*/  IMAD.MOV.U32 R13, RZ, RZ, R3 ;  /* 0x000000ffff0d7224 */ /* 0x000fe200078e0003 */
[----:B------:R-:W-:-:S11]  /*328a0*/  MOV R6, R14 ;  /* 0x0000000e00067202 */ /* 0x000fd60000000f00 */
[----:B------:R-:W-:Y:S05]  /*328b0*/  WARPSYNC.COLLECTIVE R15, `(.L_x_3382) ;  /* 0x000000000f087348 */ /* 0x000fea0003c00000 */
[----:B------:R0:W1:Y:S02]  /*328c0*/  SHFL.IDX P6, R14, R13, R12, R11 ;  /* 0x0000000c0d0e7389 */ /* 0x00006400000c000b */
[----:B01----:R-:W-:Y:S01]  /*328d0*/  ENDCOLLECTIVE ;  /* 0x000000000000791b */ /* 0x003fe20003800000 */
.L_x_3382:
        /* <DEDUP_REMOVED lines=19> */
.L_x_3383:
[----:B------:R-:W-:-:S04]  /*32a10*/  IADD3 R4, R17, 0x40, RZ ;  /* 0x0000004011047810 */ /* 0x000fc80007ffe0ff */
[----:B------:R-:W-:Y:S02]  /*32a20*/  ISETP.GE.AND P2, PT, R4, R0, PT ;  /* 0x000000000400720c */ /* 0x000fe40003f46270 */
[----:B------:R-:W-:Y:S01]  /*32a30*/  MOV R13, R3 ;  /* 0x00000003000d7202 */ /* 0x000fe20000000f00 */
[----:B------:R-:W-:-:S10]  /*32a40*/  IMAD.MOV.U32 R6, RZ, RZ, R14 ;  /* 0x000000ffff067224 */ /* 0x000fd400078e000e */
[----:B------:R-:W-:Y:S05]  /*32a50*/  WARPSYNC.COLLECTIVE R15, `(.L_x_3384) ;  /* 0x000000000f087348 */ /* 0x000fea0003c00000 */
[----:B------:R0:W1:Y:S02]  /*32a60*/  SHFL.IDX P6, R14, R13, R12, R11 ;  /* 0x0000000c0d0e7389 */ /* 0x00006400000c000b */
[----:B01----:R-:W-:Y:S01]  /*32a70*/  ENDCOLLECTIVE ;  /* 0x000000000000791b */ /* 0x003fe20003800000 */
.L_x_3384:
[----:B------:R-:W-:Y:S01]  /*32a80*/  ULDC.64 UR4, c[0x0][0x208] ;  /* 0x0000820000047ab9 */ /* 0x000fe20000000a00 */
[----:B------:R-:W-:Y:S01]  /*32a90*/  MOV R13, R2 ;  /* 0x00000002000d7202 */ /* 0x000fe20000000f00 */
        /* <DEDUP_REMOVED lines=17> */
.L_x_3385:
[----:B------:R-:W-:-:S05]  /*32bb0*/  VIADD R4, R17, 0x50 ;  /* 0x0000005011047836 */ /* 0x000fca0000000000 */
[----:B------:R-:W-:Y:S01]  /*32bc0*/  ISETP.GE.AND P2, PT, R4, R0, PT ;  /* 0x000000000400720c */ /* 0x000fe20003f46270 */
[----:B------:R-:W-:Y:S02]  /*32bd0*/  IMAD.MOV.U32 R13, RZ, RZ, R3 ;  /* 0x000000ffff0d7224 */ /* 0x000fe400078e0003 */
[----:B------:R-:W-:-:S10]  /*32be0*/  IMAD.MOV.U32 R6, RZ, RZ, R14 ;  /* 0x000000ffff067224 */ /* 0x000fd400078e000e */
[----:B------:R-:W-:Y:S05]  /*32bf0*/  WARPSYNC.COLLECTIVE R15, `(.L_x_3386) ;  /* 0x000000000f087348 */ /* 0x000fea0003c00000 */
[----:B------:R0:W1:Y:S02]  /*32c00*/  SHFL.IDX P6, R14, R13, R12, R11 ;  /* 0x0000000c0d0e7389 */ /* 0x00006400000c000b */
[----:B01----:R-:W-:Y:S01]  /*32c10*/  ENDCOLLECTIVE ;  /* 0x000000000000791b */ /* 0x003fe20003800000 */
.L_x_3386:
        /* <DEDUP_REMOVED lines=19> */
.L_x_3387:
[----:B------:R-:W-:-:S05]  /*32d50*/  VIADD R4, R17, 0x60 ;  /* 0x0000006011047836 */ /* 0x000fca0000000000 */
[----:B------:R-:W-:Y:S01]  /*32d60*/  ISETP.GE.AND P2, PT, R4, R0, PT ;  /* 0x000000000400720c */ /* 0x000fe20003f46270 */
[----:B------:R-:W-:Y:S02]  /*32d70*/  IMAD.MOV.U32 R13, RZ, RZ, R3 ;  /* 0x000000ffff0d7224 */ /* 0x000fe400078e0003 */
[----:B------:R-:W-:-:S10]  /*32d80*/  IMAD.MOV.U32 R6, RZ, RZ, R14 ;  /* 0x000000ffff067224 */ /* 0x000fd400078e000e */
[----:B------:R-:W-:Y:S05]  /*32d90*/  WARPSYNC.COLLECTIVE R15, `(.L_x_3388) ;  /* 0x000000000f087348 */ /* 0x000fea0003c00000 */
[----:B------:R0:W1:Y:S02]  /*32da0*/  SHFL.IDX P6, R14, R13, R12, R11 ;  /* 0x0000000c0d0e7389 */ /* 0x00006400000c000b */
[----:B01----:R-:W-:Y:S01]  /*32db0*/  ENDCOLLECTIVE ;  /* 0x000000000000791b */ /* 0x003fe20003800000 */
.L_x_3388:
        /* <DEDUP_REMOVED lines=19> */
.L_x_3389:
[----:B------:R-:W-:Y:S01]  /*32ef0*/  MOV R13, R3 ;  /* 0x00000003000d7202 */ /* 0x000fe20000000f00 */
[----:B------:R-:W-:-:S07]  /*32f00*/  IMAD.MOV.U32 R6, RZ, RZ, R14 ;  /* 0x000000ffff067224 */ /* 0x000fce00078e000e */
[----:B------:R-:W-:Y:S05]  /*32f10*/  WARPSYNC.COLLECTIVE R15, `(.L_x_3390) ;  /* 0x000000000f087348 */ /* 0x000fea0003c00000 */
[----:B------:R0:W1:Y:S02]  /*32f20*/  SHFL.IDX P6, R14, R13, R12, R11 ;  /* 0x0000000c0d0e7389 */ /* 0x00006400000c000b */
[----:B01----:R-:W-:Y:S01]  /*32f30*/  ENDCOLLECTIVE ;  /* 0x000000000000791b */ /* 0x003fe20003800000 */
.L_x_3390:
[----:B------:R-:W-:Y:S01]  /*32f40*/  IMAD.MOV.U32 R3, RZ, RZ, R14 ;  /* 0x000000ffff037224 */ /* 0x000fe200078e000e */
[----:B------:R-:W-:Y:S06]  /*32f50*/  BRA `(.L_x_3391) ;  /* 0xffffff9400787947 */ /* 0x000fec000383ffff */
.L_x_3201:
[----:B0-----:R-:W3:Y:S02]  /*32f60*/  LDL R2, [R1+0x4] ;  /* 0x0000040001027983 */ /* 0x001ee40000100800 */
[----:B---3--:R0:W1:Y:S02]  /*32f70*/  SYNCS.PHASECHK.TRANS64.TRYWAIT P0, [R2+URZ+0x38820], R0 ;  /* 0x03882000020075a7 */ /* 0x008064000800017f */
[----:B-1----:R-:W-:Y:S05]  /*32f80*/  @!P0 NANOSLEEP.SYNCS 0x989680 ;  /* 0x009896800000895d */ /* 0x002fea0003900000 */
[----:B------:R-:W1:Y:S02]  /*32f90*/  @!P0 SYNCS.PHASECHK.TRANS64 P0, [R2+URZ+0x38820], R0 ;  /* 0x03882000020085a7 */ /* 0x000e64000800007f */
[----:B-1----:R-:W-:Y:S05]  /*32fa0*/  @!P0 BRA `(.L_x_3201) ;  /* 0xfffffffc00ec8947 */ /* 0x002fea000383ffff */
[----:B------:R-:W-:Y:S05]  /*32fb0*/  BRA `(.L_x_3392) ;  /* 0xffffff9400f87947 */ /* 0x000fea000383ffff */
.L_x_3210:
[----:B-1----:R1:W2:Y:S02]  /*32fc0*/  SYNCS.PHASECHK.TRANS64.TRYWAIT P0, [R3+URZ+0x38840], R0 ;  /* 0x03884000030075a7 */ /* 0x0022a4000800017f */
[----:B--2---:R-:W-:Y:S05]  /*32fd0*/  @!P0 NANOSLEEP.SYNCS 0x989680 ;  /* 0x009896800000895d */ /* 0x004fea0003900000 */
[----:B------:R-:W2:Y:S02]  /*32fe0*/  @!P0 SYNCS.PHASECHK.TRANS64 P0, [R3+URZ+0x38840], R0 ;  /* 0x03884000030085a7 */ /* 0x000ea4000800007f */
[----:B--2---:R-:W-:Y:S05]  /*32ff0*/  @!P0 BRA `(.L_x_3210) ;  /* 0xfffffffc00f08947 */ /* 0x004fea000383ffff */
[----:B------:R-:W-:Y:S05]  /*33000*/  BRA `(.L_x_3393) ;  /* 0xffffff9800c07947 */ /* 0x000fea000383ffff */
.L_x_3218:
[----:B0-----:R0:W1:Y:S02]  /*33010*/  SYNCS.PHASECHK.TRANS64.TRYWAIT P0, [R0+URZ+0x38860], R3 ;  /* 0x03886003000075a7 */ /* 0x001064000800017f */
[----:B-1----:R-:W-:Y:S05]  /*33020*/  @!P0 NANOSLEEP.SYNCS 0x989680 ;  /* 0x009896800000895d */ /* 0x002fea0003900000 */
[----:B------:R-:W1:Y:S02]  /*33030*/  @!P0 SYNCS.PHASECHK.TRANS64 P0, [R0+URZ+0x38860], R3 ;  /* 0x03886003000085a7 */ /* 0x000e64000800007f */
[----:B-1----:R-:W-:Y:S05]  /*33040*/  @!P0 BRA `(.L_x_3218) ;  /* 0xfffffffc00f08947 */ /* 0x002fea000383ffff */
[----:B------:R-:W-:Y:S05]  /*33050*/  BRA `(.L_x_3394) ;  /* 0xffffffa0001c7947 */ /* 0x000fea000383ffff */
.L_x_3230:
[----:B--2---:R2:W3:Y:S02]  /*33060*/  SYNCS.PHASECHK.TRANS64.TRYWAIT P0, [R3+URZ+0x38840], R2 ;  /* 0x03884002030075a7 */ /* 0x0044e4000800017f */
[----:B---3--:R-:W-:Y:S05]  /*33070*/  @!P0 NANOSLEEP.SYNCS 0x989680 ;  /* 0x009896800000895d */ /* 0x008fea0003900000 */
[----:B------:R-:W3:Y:S02]  /*33080*/  @!P0 SYNCS.PHASECHK.TRANS64 P0, [R3+URZ+0x38840], R2 ;  /* 0x03884002030085a7 */ /* 0x000ee4000800007f */
[----:B---3--:R-:W-:Y:S05]  /*33090*/  @!P0 BRA `(.L_x_3230) ;  /* 0xfffffffc00f08947 */ /* 0x008fea000383ffff */
[----:B------:R-:W-:Y:S05]  /*330a0*/  BRA `(.L_x_3395) ;  /* 0xffffffa800487947 */ /* 0x000fea000383ffff */
.L_x_3238:
[----:B0-----:R0:W2:Y:S02]  /*330b0*/  SYNCS.PHASECHK.TRANS64.TRYWAIT P0, [R2+URZ+0x38860], R3 ;  /* 0x03886003020075a7 */ /* 0x0010a4000800017f */
[----:B--2---:R-:W-:Y:S05]  /*330c0*/  @!P0 NANOSLEEP.SYNCS 0x989680 ;  /* 0x009896800000895d */ /* 0x004fea0003900000 */
[----:B------:R-:W2:Y:S02]  /*330d0*/  @!P0 SYNCS.PHASECHK.TRANS64 P0, [R2+URZ+0x38860], R3 ;  /* 0x03886003020085a7 */ /* 0x000ea4000800007f */
[----:B--2---:R-:W-:Y:S05]  /*330e0*/  @!P0 BRA `(.L_x_3238) ;  /* 0xfffffffc00f08947 */ /* 0x004fea000383ffff */
[----:B------:R-:W-:Y:S05]  /*330f0*/  BRA `(.L_x_3396) ;  /* 0xffffffac00a47947 */ /* 0x000fea000383ffff */
.L_x_3250:
[----:B---3--:R3:W4:Y:S02]  /*33100*/  SYNCS.PHASECHK.TRANS64.TRYWAIT P0, [R3+URZ+0x38840], R2 ;  /* 0x03884002030075a7 */ /* 0x008724000800017f */
[----:B----4-:R-:W-:Y:S05]  /*33110*/  @!P0 NANOSLEEP.SYNCS 0x989680 ;  /* 0x009896800000895d */ /* 0x010fea0003900000 */
[----:B------:R-:W4:Y:S02]  /*33120*/  @!P0 SYNCS.PHASECHK.TRANS64 P0, [R3+URZ+0x38840], R2 ;  /* 0x03884002030085a7 */ /* 0x000f24000800007f */
[----:B----4-:R-:W-:Y:S05]  /*33130*/  @!P0 BRA `(.L_x_3250) ;  /* 0xfffffffc00f08947 */ /* 0x010fea000383ffff */
[----:B------:R-:W-:Y:S05]  /*33140*/  BRA `(.L_x_3397) ;  /* 0xffffffb400ac7947 */ /* 0x000fea000383ffff */
.L_x_3258:
[----:B0-----:R0:W2:Y:S02]  /*33150*/  SYNCS.PHASECHK.TRANS64.TRYWAIT P0, [R2+URZ+0x38860], R5 ;  /* 0x03886005020075a7 */ /* 0x0010a4000800017f */
[----:B--2---:R-:W-:Y:S05]  /*33160*/  @!P0 NANOSLEEP.SYNCS 0x989680 ;  /* 0x009896800000895d */ /* 0x004fea0003900000 */
[----:B------:R-:W2:Y:S02]  /*33170*/  @!P0 SYNCS.PHASECHK.TRANS64 P0, [R2+URZ+0x38860], R5 ;  /* 0x03886005020085a7 */ /* 0x000ea4000800007f */
[----:B--2---:R-:W-:Y:S05]  /*33180*/  @!P0 BRA `(.L_x_3258) ;  /* 0xfffffffc00f08947 */ /* 0x004fea000383ffff */
[----:B------:R-:W-:Y:S05]  /*33190*/  BRA `(.L_x_3398) ;  /* 0xffffffbc00047947 */ /* 0x000fea000383ffff */
.L_x_3272:
[----:B--2---:R2:W4:Y:S02]  /*331a0*/  SYNCS.PHASECHK.TRANS64.TRYWAIT P0, [R0+URZ+0x38860], R2 ;  /* 0x03886002000075a7 */ /* 0x004524000800017f */
[----:B----4-:R-:W-:Y:S05]  /*331b0*/  @!P0 NANOSLEEP.SYNCS 0x989680 ;  /* 0x009896800000895d */ /* 0x010fea0003900000 */
[----:B------:R-:W4:Y:S02]  /*331c0*/  @!P0 SYNCS.PHASECHK.TRANS64 P0, [R0+URZ+0x38860], R2 ;  /* 0x03886002000085a7 */ /* 0x000f24000800007f */
[----:B----4-:R-:W-:Y:S05]  /*331d0*/  @!P0 BRA `(.L_x_3272) ;  /* 0xfffffffc00f08947 */ /* 0x010fea000383ffff */
[----:B------:R-:W-:Y:S05]  /*331e0*/  BRA `(.L_x_3399) ;  /* 0xffffffc000ec7947 */ /* 0x000fea000383ffff */
.L_x_3282:
[----:B------:R-:W-:Y:S01]  /*331f0*/  BSSY B0, `(.L_x_3400) ;  /* 0x0000008000007945 */ /* 0x000fe20003800000 */
[----:B0-----:R-:W-:Y:S01]  /*33200*/  IMAD.MOV.U32 R13, RZ, RZ, R16 ;  /* 0x000000ffff0d7224 */ /* 0x001fe200078e0010 */
[----:B------:R-:W-:Y:S01]  /*33210*/  MOV R11, 0x1f ;  /* 0x0000001f000b7802 */ /* 0x000fe20000000f00 */
[----:B------:R-:W-:Y:S02]  /*33220*/  IMAD.MOV.U32 R12, RZ, RZ, RZ ;  /* 0x000000ffff0c7224 */ /* 0x000fe400078e00ff */
[----:B------:R-:W-:-:S07]  /*33230*/  IMAD.MOV.U32 R15, RZ, RZ, -0x1 ;  /* 0xffffffffff0f7424 */ /* 0x000fce00078e00ff */
[----:B-12--5:R-:W-:Y:S05]  /*33240*/  WARPSYNC.COLLECTIVE R15, `(.L_x_3401) ;  /* 0x000000000f087348 */ /* 0x026fea0003c00000 */
[----:B------:R0:W3:Y:S02]  /*33250*/  SHFL.IDX P6, R14, R13, R12, R11 ;  /* 0x0000000c0d0e7389 */ /* 0x0000e400000c000b */
[----:B0123-5:R-:W-:Y:S01]  /*33260*/  ENDCOLLECTIVE ;  /* 0x000000000000791b */ /* 0x02ffe20003800000 */
.L_x_3401:
[----:B------:R-:W-:Y:S05]  /*33270*/  BSYNC B0 ;  /* 0x0000000000007941 */ /* 0x000fea0003800000 */
.L_x_3400:
        /* <DEDUP_REMOVED lines=10> */
.L_x_3402:
[----:B------:R-:W-:Y:S01]  /*33320*/  ULDC UR4, c[0x0][0xc3c] ;  /* 0x00030f0000047ab9 */ /* 0x000fe20000000800 */
[----:B------:R-:W-:Y:S01]  /*33330*/  ULDC.64 UR6, c[0x0][0x208] ;  /* 0x0000820000067ab9 */ /* 0x000fe20000000a00 */
        /* <DEDUP_REMOVED lines=15> */
.L_x_3403:
        /* <DEDUP_REMOVED lines=9> */
.L_x_3404:
        /* <DEDUP_REMOVED lines=8> */
.L_x_3405:
        /* <DEDUP_REMOVED lines=8> */
.L_x_3406:
        /* <DEDUP_REMOVED lines=8> */
.L_x_3407:
        /* <DEDUP_REMOVED lines=9> */
.L_x_3408:
[----:B------:R-:W-:Y:S01]  /*336d0*/  IMAD.MOV.U32 R16, RZ, RZ, R14 ;  /* 0x000000ffff107224 */ /* 0x000fe200078e000e */
[----:B------:R-:W-:Y:S06]  /*336e0*/  BRA `(.L_x_3409) ;  /* 0xffffffc800047947 */ /* 0x000fec000383ffff */
.L_x_3287:
[----:B------:R-:W-:Y:S01]  /*336f0*/  BSSY B0, `(.L_x_3410) ;  /* 0x0000008000007945 */ /* 0x000fe20003800000 */
[----:B0----5:R-:W-:Y:S01]  /*33700*/  IMAD.MOV.U32 R13, RZ, RZ, R3 ;  /* 0x000000ffff0d7224 */ /* 0x021fe200078e0003 */
[----:B------:R-:W-:Y:S01]  /*33710*/  MOV R12, 0x1 ;  /* 0x00000001000c7802 */ /* 0x000fe20000000f00 */
[----:B------:R-:W-:Y:S02]  /*33720*/  IMAD.MOV.U32 R11, RZ, RZ, RZ ;  /* 0x000000ffff0b7224 */ /* 0x000fe400078e00ff */
[----:B------:R-:W-:-:S07]  /*33730*/  IMAD.MOV.U32 R15, RZ, RZ, -0x1 ;  /* 0xffffffffff0f7424 */ /* 0x000fce00078e00ff */
[----:B-12---:R-:W-:Y:S05]  /*33740*/  WARPSYNC.COLLECTIVE R15, `(.L_x_3411) ;  /* 0x000000000f087348 */ /* 0x006fea0003c00000 */
[----:B------:R0:W3:Y:S02]  /*33750*/  SHFL.UP P6, R14, R13, R12, R11 ;  /* 0x0400000c0d0e7389 */ /* 0x0000e400000c000b */
[----:B0123--:R-:W-:Y:S01]  /*33760*/  ENDCOLLECTIVE ;  /* 0x000000000000791b */ /* 0x00ffe20003800000 */
.L_x_3411:
[----:B------:R-:W-:Y:S05]  /*33770*/  BSYNC B0 ;  /* 0x0000000000007941 */ /* 0x000fea0003800000 */
.L_x_3410:
        /* <DEDUP_REMOVED lines=12> */
.L_x_3412:
        /* <DEDUP_REMOVED lines=8> */
.L_x_3413:
        /* <DEDUP_REMOVED lines=8> */
.L_x_3414:
        /* <DEDUP_REMOVED lines=8> */
.L_x_3415:
        /* <DEDUP_REMOVED lines=9> */
.L_x_3416:
[----:B------:R-:W-:Y:S01]  /*33a50*/  IMAD.MOV.U32 R16, RZ, RZ, R14 ;  /* 0x000000ffff107224 */ /* 0x000fe200078e000e */
[----:B------:R-:W-:Y:S06]  /*33a60*/  BRA `(.L_x_3417) ;  /* 0xffffffc400c87947 */ /* 0x000fec000383ffff */
.L_x_3289:
[----:B------:R-:W-:Y:S01]  /*33a70*/  BSSY B0, `(.L_x_3418) ;  /* 0x0000006000007945 */ /* 0x000fe20003800000 */
[----:B------:R-:W-:Y:S01]  /*33a80*/  PLOP3.LUT P6, PT, P6, PT, PT, 0x8, 0x0 ;  /* 0x000000000000781c */ /* 0x000fe200037ce170 */
[----:B------:R-:W-:-:S12]  /*33a90*/  IMAD.MOV.U32 R15, RZ, RZ, -0x1 ;  /* 0xffffffffff0f7424 */ /* 0x000fd800078e00ff */
[----:B012--5:R-:W-:Y:S05]  /*33aa0*/  WARPSYNC.COLLECTIVE R15, `(.L_x_3419) ;  /* 0x000000000f087348 */ /* 0x027fea0003c00000 */
[----:B------:R-:W-:Y:S01]  /*33ab0*/  VOTE.ANY R14, PT, P6 ;  /* 0x00000000000e7806 */ /* 0x000fe200030e0100 */
[----:B012--5:R-:W-:Y:S06]  /*33ac0*/  ENDCOLLECTIVE ;  /* 0x000000000000791b */ /* 0x027fec0003800000 */
.L_x_3419:
[----:B------:R-:W-:Y:S05]  /*33ad0*/  BSYNC B0 ;  /* 0x0000000000007941 */ /* 0x000fea0003800000 */
.L_x_3418:
        /* <DEDUP_REMOVED lines=9> */
.L_x_3420:
[----:B------:R-:W-:Y:S01]  /*33b70*/  IMAD.MOV.U32 R17, RZ, RZ, R14 ;  /* 0x000000ffff117224 */ /* 0x000fe200078e000e */
[----:B------:R-:W-:Y:S06]  /*33b80*/  BRA `(.L_x_3421) ;  /* 0xffffffc400b87947 */ /* 0x000fec000383ffff */
.L_x_3291:
[----:B------:R-:W-:Y:S01]  /*33b90*/  BSSY B0, `(.L_x_3422) ;  /* 0x0000007000007945 */ /* 0x000fe20003800000 */
[----:B0-----:R-:W-:Y:S01]  /*33ba0*/  IMAD.MOV.U32 R13, RZ, RZ, R2 ;  /* 0x000000ffff0d7224 */ /* 0x001fe200078e0002 */
[----:B------:R-:W-:Y:S01]  /*33bb0*/  MOV R15, 0xffffffff ;  /* 0xffffffff000f7802 */ /* 0x000fe20000000f00 */
[----:B------:R-:W-:-:S07]  /*33bc0*/  IMAD.MOV.U32 R11, RZ, RZ, 0x1f ;  /* 0x0000001fff0b7424 */ /* 0x000fce00078e00ff */
[----:B-12345:R-:W-:Y:S05]  /*33bd0*/  WARPSYNC.COLLECTIVE R15, `(.L_x_3423) ;  /* 0x000000000f087348 */ /* 0x03efea0003c00000 */
[----:B------:R0:W0:Y:S02]  /*33be0*/  SHFL.IDX P6, R14, R13, R12, R11 ;  /* 0x0000000c0d0e7389 */ /* 0x00002400000c000b */
[----:B012345:R-:W-:Y:S01]  /*33bf0*/  ENDCOLLECTIVE ;  /* 0x000000000000791b */ /* 0x03ffe20003800000 */
.L_x_3423:
[----:B------:R-:W-:Y:S05]  /*33c00*/  BSYNC B0 ;  /* 0x0000000000007941 */ /* 0x000fea0003800000 */
.L_x_3422:
[----:B------:R-:W-:Y:S01]  /*33c10*/  IMAD.MOV.U32 R2, RZ, RZ, R14 ;  /* 0x000000ffff027224 */ /* 0x000fe200078e000e */
[----:B------:R-:W-:Y:S06]  /*33c20*/  BRA `(.L_x_3424) ;  /* 0xffffffc400ac7947 */ /* 0x000fec000383ffff */
.L_x_3295:
[----:B0-----:R0:W2:Y:S02]  /*33c30*/  SYNCS.PHASECHK.TRANS64.TRYWAIT P0, [R0+URZ+0x38820], R3 ;  /* 0x03882003000075a7 */ /* 0x0010a4000800017f */
[----:B--2---:R-:W-:Y:S05]  /*33c40*/  @!P0 NANOSLEEP.SYNCS 0x989680 ;  /* 0x009896800000895d */ /* 0x004fea0003900000 */
[----:B------:R-:W2:Y:S02]  /*33c50*/  @!P0 SYNCS.PHASECHK.TRANS64 P0, [R0+URZ+0x38820], R3 ;  /* 0x03882003000085a7 */ /* 0x000ea4000800007f */
[----:B--2---:R-:W-:Y:S05]  /*33c60*/  @!P0 BRA `(.L_x_3295) ;  /* 0xfffffffc00f08947 */ /* 0x004fea000383ffff */
[----:B------:R-:W-:Y:S05]  /*33c70*/  BRA `(.L_x_3425) ;  /* 0xffffffcc00347947 */ /* 0x000fea000383ffff */
.L_x_3296:
[----:B------:R-:W2:Y:S01]  /*33c80*/  S2R R2, SR_TID.X ;  /* 0x0000000000027919 */ /* 0x000ea20000002100 */
[----:B------:R-:W-:Y:S01]  /*33c90*/  BSSY B0, `(.L_x_3426) ;  /* 0x000000a000007945 */ /* 0x000fe20003800000 */
[----:B------:R-:W-:Y:S01]  /*33ca0*/  IMAD.MOV.U32 R12, RZ, RZ, RZ ;  /* 0x000000ffff0c7224 */ /* 0x000fe200078e00ff */
[----:B------:R-:W-:Y:S01]  /*33cb0*/  MOV R11, 0x1f ;  /* 0x0000001f000b7802 */ /* 0x000fe20000000f00 */
[----:B------:R-:W-:Y:S01]  /*33cc0*/  IMAD.MOV.U32 R15, RZ, RZ, -0x1 ;  /* 0xffffffffff0f7424 */ /* 0x000fe200078e00ff */
[----:B--2---:R-:W-:-:S04]  /*33cd0*/  SHF.R.U32.HI R2, RZ, 0x5, R2 ;  /* 0x00000005ff027819 */ /* 0x004fc80000011602 */
[----:B------:R-:W-:-:S05]  /*33ce0*/  LOP3.LUT R2, R2, 0x3, RZ, 0xc0, !PT ;  /* 0x0000000302027812 */ /* 0x000fca00078ec0ff */
[----:B------:R-:W-:-:S07]  /*33cf0*/  IMAD.MOV.U32 R13, RZ, RZ, R2 ;  /* 0x000000ffff0d7224 */ /* 0x000fce00078e0002 */
[----:B01---5:R-:W-:Y:S05]  /*33d00*/  WARPSYNC.COLLECTIVE R15, `(.L_x_3427) ;  /* 0x000000000f087348 */ /* 0x023fea0003c00000 */
[----:B------:R2:W3:Y:S02]  /*33d10*/  SHFL.IDX P6, R14, R13, R12, R11 ;  /* 0x0000000c0d0e7389 */ /* 0x0004e400000c000b */
[----:B0123-5:R-:W-:Y:S01]  /*33d20*/  ENDCOLLECTIVE ;  /* 0x000000000000791b */ /* 0x02ffe20003800000 */
.L_x_3427:
[----:B------:R-:W-:Y:S05]  /*33d30*/  BSYNC B0 ;  /* 0x0000000000007941 */ /* 0x000fea0003800000 */
.L_x_3426:
[----:B------:R-:W-:Y:S05]  /*33d40*/  BRA `(.L_x_3428) ;  /* 0xffffffcc001c7947 */ /* 0x000fea000383ffff */
.L_x_3297:
[----:B------:R-:W-:Y:S01]  /*33d50*/  BSSY B0, `(.L_x_3429) ;  /* 0x0000006000007945 */ /* 0x000fe20003800000 */
[----:B------:R-:W-:-:S07]  /*33d60*/  IMAD.MOV.U32 R15, RZ, RZ, -0x1 ;  /* 0xffffffffff0f7424 */ /* 0x000fce00078e00ff */
[----:B012--5:R-:W-:Y:S05]  /*33d70*/  WARPSYNC.COLLECTIVE R15, `(.L_x_3430) ;  /* 0x000000000f0c7348 */ /* 0x027fea0003c00000 */
[----:B------:R-:W-:Y:S02]  /*33d80*/  ELECT P6, UR62, PT ;  /* 0x00000000003e782f */ /* 0x000fe400038c0000 */
[----:B------:R-:W-:Y:S01]  /*33d90*/  MOV R14, UR62 ;  /* 0x0000003e000e7c02 */ /* 0x000fe20008000f00 */
[----:B012--5:R-:W-:Y:S10]  /*33da0*/  ENDCOLLECTIVE ;  /* 0x000000000000791b */ /* 0x027ff40003800000 */
.L_x_3430:
[----:B------:R-:W-:Y:S05]  /*33db0*/  BSYNC B0 ;  /* 0x0000000000007941 */ /* 0x000fea0003800000 */
.L_x_3429:
[----:B------:R-:W-:Y:S05]  /*33dc0*/  BRA `(.L_x_3431) ;  /* 0xffffffcc00107947 */ /* 0x000fea000383ffff */
.L_x_3299:
[----:B0-----:R0:W2:Y:S02]  /*33dd0*/  SYNCS.PHASECHK.TRANS64.TRYWAIT P0, [R6+URZ], R5 ;  /* 0x00000005060075a7 */ /* 0x0010a4000800017f */
[----:B--2---:R-:W-:Y:S05]  /*33de0*/  @!P0 NANOSLEEP.SYNCS 0x989680 ;  /* 0x009896800000895d */ /* 0x004fea0003900000 */
[----:B------:R-:W2:Y:S02]  /*33df0*/  @!P0 SYNCS.PHASECHK.TRANS64 P0, [R6+URZ], R5 ;  /* 0x00000005060085a7 */ /* 0x000ea4000800007f */
[----:B--2---:R-:W-:Y:S05]  /*33e00*/  @!P0 BRA `(.L_x_3299) ;  /* 0xfffffffc00f08947 */ /* 0x004fea000383ffff */
[----:B------:R-:W-:Y:S05]  /*33e10*/  BRA `(.L_x_3432) ;  /* 0xffffffcc00547947 */ /* 0x000fea000383ffff */
.L_x_3300:
[----:B--2---:R2:W3:Y:S02]  /*33e20*/  SYNCS.PHASECHK.TRANS64.TRYWAIT P0, [R7+URZ], R2 ;  /* 0x00000002070075a7 */ /* 0x0044e4000800017f */
[----:B---3--:R-:W-:Y:S05]  /*33e30*/  @!P0 NANOSLEEP.SYNCS 0x989680 ;  /* 0x009896800000895d */ /* 0x008fea0003900000 */
[----:B------:R-:W3:Y:S02]  /*33e40*/  @!P0 SYNCS.PHASECHK.TRANS64 P0, [R7+URZ], R2 ;  /* 0x00000002070085a7 */ /* 0x000ee4000800007f */
[----:B---3--:R-:W-:Y:S05]  /*33e50*/  @!P0 BRA `(.L_x_3300) ;  /* 0xfffffffc00f08947 */ /* 0x008fea000383ffff */
[----:B------:R-:W-:Y:S05]  /*33e60*/  BRA `(.L_x_3433) ;  /* 0xffffffcc00487947 */ /* 0x000fea000383ffff */
.L_x_3302:
[----:B---3--:R3:W4:Y:S02]  /*33e70*/  SYNCS.PHASECHK.TRANS64.TRYWAIT P0, [R4+URZ], R5 ;  /* 0x00000005040075a7 */ /* 0x008724000800017f */
[----:B----4-:R-:W-:Y:S05]  /*33e80*/  @!P0 NANOSLEEP.SYNCS 0x989680 ;  /* 0x009896800000895d */ /* 0x010fea0003900000 */
[----:B------:R-:W4:Y:S02]  /*33e90*/  @!P0 SYNCS.PHASECHK.TRANS64 P0, [R4+URZ], R5 ;  /* 0x00000005040085a7 */ /* 0x000f24000800007f */
[----:B----4-:R-:W-:Y:S05]  /*33ea0*/  @!P0 BRA `(.L_x_3302) ;  /* 0xfffffffc00f08947 */ /* 0x010fea000383ffff */
[----:B------:R-:W-:Y:S05]  /*33eb0*/  BRA `(.L_x_3434) ;  /* 0xffffffcc00507947 */ /* 0x000fea000383ffff */
.L_x_3435:
        /* <DEDUP_REMOVED lines=12> */
.L_x_15302:


//--------------------- .text._ZN7cutlass13device_kernelIN5flash11enable_sm90INS1_16FlashAttnFwdSm90INS1_25CollectiveMainloopFwdSm90ILi2EN4cute5tupleIJNS5_1CILi1EEES8_S8_EEENS6_IJNS7_ILi128EEENS7_ILi112EEENS7_ILi192EEEEEELi192ENS_6half_tEfNS_4arch4Sm90ELb0ELb0ELb1ELb0ELb0ELb0ELb0ELb1ELb1ELb1ELb0ELb0EEENS1_21CollectiveEpilogueFwdINS6_IJSA_SC_SB_EEES9_SE_SG_Li256ELb0ELb1ELb0ELb0EEENS1_29StaticPersistentTileSchedulerILb0EEEEEEEEEvNT_6ParamsE --------------------------
	.section	.text._ZN7cutlass13device_kernelIN5flash11enable_sm90INS1_16FlashAttnFwdSm90INS1_25CollectiveMainloopFwdSm90ILi2EN4cute5tupleIJNS5_1CILi1EEES8_S8_EEENS6_IJNS7_ILi128EEENS7_ILi112EEENS7_ILi192EEEEEELi192ENS_6half_tEfNS_4arch4Sm90ELb0ELb0ELb1ELb0ELb0ELb0ELb0ELb1ELb1ELb1ELb0ELb0EEENS1_21CollectiveEpilogueFwdINS6_IJSA_SC_SB_EEES9_SE_SG_Li256ELb0ELb1ELb0ELb0EEENS1_29StaticPersistentTileSchedulerILb0EEEEEEEEEvNT_6ParamsE,"ax",@progbits
	.align	128
.text._ZN7cutlass13device_kernelIN5flash11enable_sm90INS1_16FlashAttnFwdSm90INS1_25CollectiveMainloopFwdSm90ILi2EN4cute5tupleIJNS5_1CILi1EEES8_S8_EEENS6_IJNS7_ILi128EEENS7_ILi112EEENS7_ILi192EEEEEELi192ENS_6half_tEfNS_4arch4Sm90ELb0ELb0ELb1ELb0ELb0ELb0ELb0ELb1ELb1ELb1ELb0ELb0EEENS1_21CollectiveEpilogueFwdINS6_IJSA_SC_SB_EEES9_SE_SG_Li256ELb0ELb1ELb0ELb0EEENS1_29StaticPersistentTileSchedulerILb0EEEEEEEEEvNT_6ParamsE:
        .type           _ZN7cutlass13device_kernelIN5flash11enable_sm90INS1_16FlashAttnFwdSm90INS1_25CollectiveMainloopFwdSm90ILi2EN4cute5tupleIJNS5_1CILi1EEES8_S8_EEENS6_IJNS7_ILi128EEENS7_ILi112EEENS7_ILi192EEEEEELi192ENS_6half_tEfNS_4arch4Sm90ELb0ELb0ELb1ELb0ELb0ELb0ELb0ELb1ELb1ELb1ELb0ELb0EEENS1_21CollectiveEpilogueFwdINS6_IJSA_SC_SB_EEES9_SE_SG_Li256ELb0ELb1ELb0ELb0EEENS1_29StaticPersistentTileSchedulerILb0EEEEEEEEEvNT_6ParamsE,@function
        .size           _ZN7cutlass13device_kernelIN5flash11enable_sm90INS1_16FlashAttnFwdSm90INS1_25CollectiveMainloopFwdSm90ILi2EN4cute5tupleIJNS5_1CILi1EEES8_S8_EEENS6_IJNS7_ILi128EEENS7_ILi112EEENS7_ILi192EEEEEELi192ENS_6half_tEfNS_4arch4Sm90ELb0ELb0ELb1ELb0ELb0ELb0ELb0ELb1ELb1ELb1ELb0ELb0EEENS1_21CollectiveEpilogueFwdINS6_IJSA_SC_SB_EEES9_SE_SG_Li256ELb0ELb1ELb0ELb0EEENS1_29StaticPersistentTileSchedulerILb0EEEEEEEEEvNT_6ParamsE,(.L_x_15303 - _ZN7cutlass13device_kernelIN5flash11enable_sm90INS1_16FlashAttnFwdSm90INS1_25CollectiveMainloopFwdSm90ILi2EN4cute5tupleIJNS5_1CILi1EEES8_S8_EEENS6_IJNS7_ILi128EEENS7_ILi112EEENS7_ILi192EEEEEELi192ENS_6half_tEfNS_4arch4Sm90ELb0ELb0ELb1ELb0ELb0ELb0ELb0ELb1ELb1ELb1ELb0ELb0EEENS1_21CollectiveEpilogueFwdINS6_IJSA_SC_SB_EEES9_SE_SG_Li256ELb0ELb1ELb0ELb0EEENS1_29StaticPersistentTileSchedulerILb0EEEEEEEEEvNT_6ParamsE)
        .other          _ZN7cutlass13device_kernelIN5flash11enable_sm90INS1_16FlashAttnFwdSm90INS1_25CollectiveMainloopFwdSm90ILi2EN4cute5tupleIJNS5_1CILi1EEES8_S8_EEENS6_IJNS7_ILi128EEENS7_ILi112EEENS7_ILi192EEEEEELi192ENS_6half_tEfNS_4arch4Sm90ELb0ELb0ELb1ELb0ELb0ELb0ELb0ELb1ELb1ELb1ELb0ELb0EEENS1_21CollectiveEpilogueFwdINS6_IJSA_SC_SB_EEES9_SE_SG_Li256ELb0ELb1ELb0ELb0EEENS1_29StaticPersistentTileSchedulerILb0EEEEEEEEEvNT_6ParamsE,@"STO_CUDA_ENTRY STV_DEFAULT"
_ZN7cutlass13device_kernelIN5flash11enable_sm90INS1_16FlashAttnFwdSm90INS1_25CollectiveMainloopFwdSm90ILi2EN4cute5tupleIJNS5_1CILi1EEES8_S8_EEENS6_IJNS7_ILi128EEENS7_ILi112EEENS7_ILi192EEEEEELi192ENS_6half_tEfNS_4arch4Sm90ELb0ELb0ELb1ELb0ELb0ELb0ELb0ELb1ELb1ELb1ELb0ELb0EEENS1_21CollectiveEpilogueFwdINS6_IJSA_SC_SB_EEES9_SE_SG_Li256ELb0ELb1ELb0ELb0EEENS1_29StaticPersistentTileSchedulerILb0EEEEEEEEEvNT_6ParamsE:
        /* <DEDUP_REMOVED lines=17> */
.L_x_3437:
[----:B------:R-:W-:Y:S05]  /*0110*/  BSYNC B0 ;  /* 0x0000000000007941 */ /* 0x000fea0003800000 */
.L_x_3436:
        /* <DEDUP_REMOVED lines=40> */
.L_x_3438:
        /* <DEDUP_REMOVED lines=22> */
.L_x_3439:
        /* <DEDUP_REMOVED lines=18> */
.L_x_3440:
        /* <DEDUP_REMOVED lines=22> */
.L_x_3441:
        /* <DEDUP_REMOVED lines=22> */
.L_x_3442:
[----:B0-----:R-:W-:Y:S01]  /*08e0*/  ISETP.NE.AND P0, PT, R3, RZ, PT ;  /* 0x000000ff0300720c */ /* 0x001fe20003f05270 */
[----:B------:R-:W-:Y:S01]  /*08f0*/  IMAD.MOV.U32 R3, RZ, RZ, 0x1 ;  /* 0x00000001ff037424 */ /* 0x000fe200078e00ff */
[----:B------:R-:W-:Y:S01]  /*0900*/  NOP ;  /* 0x0000000000007918 */ /* 0x000fe20000000000 */
[----:B------:R-:W-:-:S03]  /*0910*/  ULDC.64 UR60, c[0x0][0x208] ;  /* 0x00008200003c7ab9 */ /* 0x000fc60000000a00 */
[----:B------:R-:W-:-:S05]  /*0920*/  SEL R3, R3, 0x2, !P0 ;  /* 0x0000000203037807 */ /* 0x000fca0004000000 */
[----:B------:R0:W-:Y:S01]  /*0930*/  STL [R1+0x34], R3 ;  /* 0x0000340301007387 */ /* 0x0001e20000100800 */
[----:B-123--:R-:W-:Y:S06]  /*0940*/  BAR.SYNC.DEFER_BLOCKING 0x0 ;  /* 0x0000000000007b1d */ /* 0x00efec0000010000 */
[----:B------:R-:W-:Y:S05]  /*0950*/  @!P0 BRA `(.L_x_3443) ;  /* 0x000000c000348947 */ /* 0x000fea0003800000 */
.L_x_3444:
        /* <DEDUP_REMOVED lines=9> */
[----:B------:R-:W2:Y:S01]  /*09f0*/  LDL.LU R10, [R1+0x34] ;  /* 0x00003400010a7983 */ /* 0x000ea20000300800 */
[----:B------:R-:W-:Y:S01]  /*0a00*/  VIADD R0, R0, 0xffffff80 ;  /* 0xffffff8000007836 */ /* 0x000fe20000000000 */
[----:B------:R-:W-:Y:S01]  /*0a10*/  UMOV UR39, URZ ;  /* 0x0000003f00277c82 */ /* 0x000fe20008000000 */
[----:B------:R-:W-:Y:S01]  /*0a20*/  IMAD.MOV.U32 R214, RZ, RZ, -0x2 ;  /* 0xfffffffeffd67424 */ /* 0x000fe200078e00ff */
[----:B------:R-:W-:Y:S01]  /*0a30*/  UMOV UR36, URZ ;  /* 0x0000003f00247c82 */ /* 0x000fe20008000000 */
[----:B------:R-:W-:Y:S01]  /*0a40*/  IMAD.U32 R23, RZ, RZ, UR4 ;  /* 0x00000004ff177e24 */ /* 0x000fe2000f8e00ff */
[----:B0-----:R-:W-:Y:S01]  /*0a50*/  SHF.R.S32.HI R3, RZ, 0x1f, R0 ;  /* 0x0000001fff037819 */ /* 0x001fe20000011400 */
[----:B------:R-:W-:-:S03]  /*0a60*/  IMAD.MOV.U32 R204, RZ, RZ, RZ ;  /* 0x000000ffffcc7224 */ /* 0x000fc600078e00ff */
[CC--:B------:R-:W-:Y:S02]  /*0a70*/  LEA.HI R5, R3.reuse, R0.reuse, RZ, 0x7 ;  /* 0x0000000003057211 */ /* 0x0c0fe400078f38ff */
[-C--:B------:R-:W-:Y:S02]  /*0a80*/  LEA.HI R2, R3, R0.reuse, RZ, 0x5 ;  /* 0x0000000003027211 */ /* 0x080fe400078f28ff */
[----:B------:R-:W-:Y:S02]  /*0a90*/  LOP3.LUT R7, R5, 0xffffff80, RZ, 0xc0, !PT ;  /* 0xffffff8005077812 */ /* 0x000fe400078ec0ff */
[CC--:B------:R-:W-:Y:S01]  /*0aa0*/  LEA.HI R8, R3.reuse, R0.reuse, RZ, 0x2 ;  /* 0x0000000003087211 */ /* 0x0c0fe200078f10ff */
[----:B------:R-:W-:Y:S01]  /*0ab0*/  IMAD.SHL.U32 R6, R2, 0x20, RZ ;  /* 0x0000002002067824 */ /* 0x000fe200078e00ff */
[----:B------:R-:W-:Y:S01]  /*0ac0*/  LEA.HI R4, R3, R0, RZ, 0x4 ;  /* 0x0000000003047211 */ /* 0x000fe200078f20ff */
[----:B------:R-:W-:Y:S01]  /*0ad0*/  IMAD.IADD R206, R0, 0x1, -R7 ;  /* 0x0000000100ce7824 */ /* 0x000fe200078e0a07 */
[----:B------:R-:W-:-:S02]  /*0ae0*/  LOP3.LUT R13, R8, 0xfffffffc, RZ, 0xc0, !PT ;  /* 0xfffffffc080d7812 */ /* 0x000fc400078ec0ff */
[----:B------:R-:W-:Y:S02]  /*0af0*/  LEA.HI R205, R3, R0, RZ, 0x3 ;  /* 0x0000000003cd7211 */ /* 0x000fe400078f18ff */
[----:B------:R-:W-:Y:S02]  /*0b00*/  SHF.R.S32.HI R7, RZ, 0x1f, R206 ;  /* 0x0000001fff077819 */ /* 0x000fe400000114ce */
[----:B------:R-:W-:Y:S02]  /*0b10*/  SHF.R.S32.HI R210, RZ, 0x7, R5 ;  /* 0x00000007ffd27819 */ /* 0x000fe40000011405 */
[----:B------:R-:W-:Y:S02]  /*0b20*/  LEA.HI R2, R7, R206, RZ, 0x2 ;  /* 0x000000ce07027211 */ /* 0x000fe400078f10ff */
[----:B------:R-:W-:Y:S02]  /*0b30*/  LOP3.LUT R3, R4, 0x3fffff0, RZ, 0xc0, !PT ;  /* 0x03fffff004037812 */ /* 0x000fe400078ec0ff */
[----:B------:R-:W-:-:S02]  /*0b40*/  SHF.R.S32.HI R8, RZ, 0x2, R2 ;  /* 0x00000002ff087819 */ /* 0x000fc40000011402 */
[----:B------:R-:W-:Y:S01]  /*0b50*/  SHF.R.S32.HI R11, RZ, 0x1f, R2 ;  /* 0x0000001fff0b7819 */ /* 0x000fe20000011402 */
[C---:B------:R-:W-:Y:S01]  /*0b60*/  IMAD.IADD R3, R0.reuse, 0x1, -R3 ;  /* 0x0000000100037824 */ /* 0x040fe200078e0a03 */
[----:B------:R-:W-:Y:S02]  /*0b70*/  LOP3.LUT R15, R205, 0xfffffff8, RZ, 0xc0, !PT ;  /* 0xfffffff8cd0f7812 */ /* 0x000fe400078ec0ff */
[----:B------:R-:W-:Y:S02]  /*0b80*/  LEA.HI R11, R11, R8, RZ, 0x3 ;  /* 0x000000080b0b7211 */ /* 0x000fe400078f18ff */
[----:B------:R-:W-:Y:S01]  /*0b90*/  SHF.R.S32.HI R9, RZ, 0x4, R4 ;  /* 0x00000004ff097819 */ /* 0x000fe20000011404 */
[C---:B------:R-:W-:Y:S01]  /*0ba0*/  IMAD.IADD R22, R0.reuse, 0x1, -R15 ;  /* 0x0000000100167824 */ /* 0x040fe200078e0a0f */
[----:B------:R-:W-:Y:S02]  /*0bb0*/  IADD3 R13, R0, -R13, RZ ;  /* 0x8000000d000d7210 */ /* 0x000fe40007ffe0ff */
[----:B------:R-:W-:Y:S01]  /*0bc0*/  LOP3.LUT R11, R11, 0xfffffff8, RZ, 0xc0, !PT ;  /* 0xfffffff80b0b7812 */ /* 0x000fe200078ec0ff */
[----:B------:R-:W-:Y:S01]  /*0bd0*/  IMAD.SHL.U32 R17, R22, 0x8, RZ ;  /* 0x0000000816117824 */ /* 0x000fe200078e00ff */
[----:B------:R-:W-:-:S02]  /*0be0*/  LEA.HI R5, R5, R210, RZ, 0x1 ;  /* 0x000000d205057211 */ /* 0x000fc400078f08ff */
[----:B------:R-:W-:Y:S01]  /*0bf0*/  LEA.HI R7, R7, R206, RZ, 0x5 ;  /* 0x000000ce07077211 */ /* 0x000fe200078f28ff */
[----:B------:R-:W-:Y:S01]  /*0c00*/  IMAD.IADD R8, R8, 0x1, -R11 ;  /* 0x0000000108087824 */ /* 0x000fe200078e0a0b */
[----:B------:R-:W-:Y:S01]  /*0c10*/  LOP3.LUT R6, R6, 0xfffffc00, RZ, 0xc0, !PT ;  /* 0xfffffc0006067812 */ /* 0x000fe200078ec0ff */
[----:B------:R-:W-:Y:S01]  /*0c20*/  VIADD R18, R17, 0x80 ;  /* 0x0000008011127836 */ /* 0x000fe20000000000 */
[----:B------:R-:W-:Y:S02]  /*0c30*/  LEA.HI R4, R4, R9, RZ, 0x1 ;  /* 0x0000000904047211 */ /* 0x000fe400078f08ff */
[----:B------:R-:W-:Y:S01]  /*0c40*/  LEA.HI R0, R13, R13, RZ, 0x1 ;  /* 0x0000000d0d007211 */ /* 0x000fe200078f08ff */
[----:B------:R-:W-:Y:S01]  /*0c50*/  IMAD R213, R3, 0x40, R6 ;  /* 0x0000004003d57824 */ /* 0x000fe200078e0206 */
[----:B------:R-:W-:Y:S02]  /*0c60*/  LOP3.LUT R5, R5, 0x3fffffe, RZ, 0xc0, !PT ;  /* 0x03fffffe05057812 */ /* 0x000fe400078ec0ff */
[----:B------:R-:W-:-:S02]  /*0c70*/  SHF.R.S32.HI R7, RZ, 0x5, R7 ;  /* 0x00000005ff077819 */ /* 0x000fc40000011407 */
[----:B------:R-:W-:Y:S01]  /*0c80*/  LOP3.LUT R4, R4, 0x1ffffffe, RZ, 0xc0, !PT ;  /* 0x1ffffffe04047812 */ /* 0x000fe200078ec0ff */
[----:B------:R-:W-:Y:S01]  /*0c90*/  IMAD.IADD R5, R210, 0x1, -R5 ;  /* 0x00000001d2057824 */ /* 0x000fe200078e0a05 */
[----:B------:R-:W-:Y:S01]  /*0ca0*/  LOP3.LUT R3, R2, 0x7ffffffc, RZ, 0xc0, !PT ;  /* 0x7ffffffc02037812 */ /* 0x000fe200078ec0ff */
[----:B------:R-:W-:Y:S01]  /*0cb0*/  IMAD R8, R7, 0x10, R8 ;  /* 0x0000001007087824 */ /* 0x000fe200078e0208 */
[----:B------:R-:W-:Y:S01]  /*0cc0*/  LOP3.LUT R0, R0, 0x1ffffffe, RZ, 0xc0, !PT ;  /* 0x1ffffffe00007812 */ /* 0x000fe200078ec0ff */
[----:B------:R-:W-:Y:S01]  /*0cd0*/  IMAD.IADD R4, R9, 0x1, -R4 ;  /* 0x0000000109047824 */ /* 0x000fe200078e0a04 */
[----:B------:R-:W-:Y:S01]  /*0ce0*/  IADD3 R19, R17, 0x40, RZ ;  /* 0x0000004011137810 */ /* 0x000fe20007ffe0ff */
[----:B------:R-:W-:Y:S01]  /*0cf0*/  IMAD.IADD R3, R206, 0x1, -R3 ;  /* 0x00000001ce037824 */ /* 0x000fe200078e0a03 */
[----:B------:R-:W-:Y:S01]  /*0d00*/  SHF.R.S32.HI R205, RZ, 0x3, R205 ;  /* 0x00000003ffcd7819 */ /* 0x000fe200000114cd */
[----:B------:R-:W-:Y:S01]  /*0d10*/  IMAD.IADD R0, R13, 0x1, -R0 ;  /* 0x000000010d007824 */ /* 0x000fe200078e0a00 */
[----:B------:R-:W-:Y:S01]  /*0d20*/  LEA R213, R4, R213, 0x3 ;  /* 0x000000d504d57211 */ /* 0x000fe200078e18ff */
[----:B------:R-:W-:Y:S01]  /*0d30*/  IMAD R211, R5, 0x40, R8 ;  /* 0x0000004005d37824 */ /* 0x000fe200078e0208 */
[----:B------:R-:W-:Y:S01]  /*0d40*/  SHF.R.S32.HI R216, RZ, 0x1f, R19 ;  /* 0x0000001fffd87819 */ /* 0x000fe20000011413 */
[----:B------:R-:W-:Y:S01]  /*0d50*/  IMAD R214, R3, R214, 0x70 ;  /* 0x0000007003d67424 */ /* 0x000fe200078e02d6 */
[----:B------:R-:W-:Y:S01]  /*0d60*/  SHF.R.S32.HI R215, RZ, 0x1f, R18 ;  /* 0x0000001fffd77819 */ /* 0x000fe20000011412 */
[----:B------:R-:W-:Y:S01]  /*0d70*/  IMAD R212, R0, 0x8, R211 ;  /* 0x0000000800d47824 */ /* 0x000fe200078e02d3 */
[----:B--2---:R-:W-:-:S07]  /*0d80*/  LOP3.LUT R16, R10, 0x1, RZ, 0xfc, !PT ;  /* 0x000000010a107812 */ /* 0x004fce00078efcff */
.L_x_3473:
[----:B0-----:R-:W0:Y:S01]  /*0d90*/  SHFL.IDX PT, R0, R210, RZ, 0x1f ;  /* 0x00001fffd2007589 */ /* 0x001e2200000e0000 */
[----:B-1----:R-:W1:Y:S01]  /*0da0*/  S2UR UR4, SR_CgaCtaId ;  /* 0x00000000000479c3 */ /* 0x002e620000008800 */
[----:B------:R-:W-:Y:S01]  /*0db0*/  ULDC UR5, c[0x0][0xc38] ;  /* 0x00030e0000057ab9 */ /* 0x000fe20000000800 */
[----:B------:R-:W-:Y:S01]  /*0dc0*/  R2UR UR13, R23 ;  /* 0x00000000170d72ca */ /* 0x000fe200000e0000 */
[----:B------:R-:W-:Y:S01]  /*0dd0*/  UISETP.NE.AND UP1, UPT, UR5, 0x1, UPT ;  /* 0x000000010500788c */ /* 0x000fe2000bf25270 */
[----:B------:R-:W-:Y:S01]  /*0de0*/  IMAD.MOV.U32 R2, RZ, RZ, RZ ;  /* 0x000000ffff027224 */ /* 0x000fe200078e00ff */
[----:B------:R-:W-:Y:S01]  /*0df0*/  ULDC.64 UR8, c[0x0][0x418] ;  /* 0x0001060000087ab9 */ /* 0x000fe20000000a00 */
[----:B------:R-:W-:Y:S01]  /*0e00*/  UMOV UR37, 0x400 ;  /* 0x0000040000257882 */ /* 0x000fe20000000000 */
[----:B------:R-:W-:Y:S01]  /*0e10*/  UISETP.NE.U32.AND UP0, UPT, UR8, URZ, UPT ;  /* 0x0000003f0800728c */ /* 0x000fe2000bf05070 */
[----:B------:R-:W2:Y:S01]  /*0e20*/  LDC R81, c[0x0][0x2f0] ;  /* 0x0000bc00ff517b82 */ /* 0x000ea20000000800 */
[----:B------:R-:W-:Y:S01]  /*0e30*/  ULDC UR5, c[0x0][0xc44] ;  /* 0x0003110000057ab9 */ /* 0x000fe20000000800 */
[----:B------:R-:W-:Y:S01]  /*0e40*/  ULDC UR6, c[0x0][0x424] ;  /* 0x0001090000067ab9 */ /* 0x000fe20000000800 */
[----:B------:R-:W-:-:S02]  /*0e50*/  UISETP.NE.AND.EX UP0, UPT, UR9, URZ, UPT, UP0 ;  /* 0x0000003f0900728c */ /* 0x000fc4000bf05300 */
[----:B------:R-:W-:Y:S02]  /*0e60*/  UISETP.NE.AND UP2, UPT, UR5, 0x1, UPT ;  /* 0x000000010500788c */ /* 0x000fe4000bf45270 */
[----:B------:R-:W-:Y:S01]  /*0e70*/  USEL UR6, UR6, 0x1, UP0 ;  /* 0x0000000106067887 */ /* 0x000fe20008000000 */
[----:B------:R-:W-:Y:S01]  /*0e80*/  @UP1 ULDC UR12, c[0x0][0xc40] ;  /* 0x00031000000c1ab9 */ /* 0x000fe20000000800 */
[----:B------:R-:W-:Y:S01]  /*0e90*/  UMOV UR14, UR13 ;  /* 0x0000000d000e7c82 */ /* 0x000fe20008000000 */
[----:B0-----:R-:W-:Y:S01]  /*0ea0*/  R2UR UR7, R0 ;  /* 0x00000000000772ca */ /* 0x001fe200000e0000 */
[----:B-1----:R-:W-:-:S05]  /*0eb0*/  ULEA UR37, UR4, UR37, 0x18 ;  /* 0x0000002504257291 */ /* 0x002fca000f8ec03f */
[----:B------:R-:W-:Y:S01]  /*0ec0*/  @UP2 ULDC.64 UR10, c[0x0][0xc48] ;  /* 0x00031200000a2ab9 */ /* 0x000fe20000000a00 */
[----:B------:R-:W-:Y:S01]  /*0ed0*/  @UP1 ULDC UR4, c[0x0][0xc3c] ;  /* 0x00030f0000041ab9 */ /* 0x000fe20000000800 */
[----:B------:R-:W-:Y:S02]  /*0ee0*/  UIADD3 UR9, UR37, 0x15400, URZ ;  /* 0x0001540025097890 */ /* 0x000fe4000fffe03f */
[----:B------:R-:W-:Y:S02]  /*0ef0*/  UIMAD.WIDE.U32 UR4, UR13, UR4, URZ ;  /* 0x000000040d0472a5 */ /* 0x000fe4000f8e003f */
[----:B------:R-:W-:Y:S01]  /*0f00*/  ULOP3.LUT UP0, URZ, UR9, 0x9f, URZ, 0xc0, !UPT ;  /* 0x0000009f093f7892 */ /* 0x000fe2000f80c03f */
[----:B--2---:R-:W-:Y:S01]  /*0f10*/  IMAD R81, R81, UR6, RZ ;  /* 0x0000000651517c24 */ /* 0x004fe2000f8e02ff */
[----:B------:R-:W-:Y:S02]  /*0f20*/  @UP1 USHF.R.U32.HI UR14, URZ, UR12, UR5 ;  /* 0x0000000c3f0e1299 */ /* 0x000fe40008011605 */
[----:B------:R-:W-:Y:S01]  /*0f30*/  ULEA.HI UR8, UR7, UR7, URZ, 0x1 ;  /* 0x0000000707087291 */ /* 0x000fe2000f8f083f */
[----:B------:R-:W-:Y:S01]  /*0f40*/  VIADD R3, R81, 0x6f ;  /* 0x0000006f51037836 */ /* 0x000fe20000000000 */
[----:B------:R-:W-:Y:S01]  /*0f50*/  PLOP3.LUT P0, PT, PT, PT, UP0, 0x80, 0x0 ;  /* 0x000000000000781c */ /* 0x000fe20003f0f008 */
[----:B------:R-:W-:-:S02]  /*0f60*/  UIMAD.WIDE.U32 UR4, UR14, UR10, URZ ;  /* 0x0000000a0e0472a5 */ /* 0x000fc4000f8e003f */
[----:B------:R-:W-:Y:S01]  /*0f70*/  IMAD.U32 R209, RZ, RZ, UR14 ;  /* 0x0000000effd17e24 */ /* 0x000fe2000f8e00ff */
[----:B------:R-:W-:Y:S01]  /*0f80*/  ULOP3.LUT UR8, UR8, 0x1e, URZ, 0xc0, !UPT ;  /* 0x0000001e08087892 */ /* 0x000fe2000f8ec03f */
[----:B------:R-:W-:Y:S01]  /*0f90*/  IMAD.HI R2, R3, -0x6db6db6d, R2 ;  /* 0x9249249303027827 */ /* 0x000fe200078e0202 */
[----:B------:R-:W-:Y:S01]  /*0fa0*/  UMOV UR6, UR14 ;  /* 0x0000000e00067c82 */ /* 0x000fe20008000000 */
[----:B------:R-:W-:Y:S02]  /*0fb0*/  @UP2 USHF.R.U32.HI UR6, URZ, UR11, UR5 ;  /* 0x0000000b3f062299 */ /* 0x000fe40008011605 */
[----:B------:R-:W-:Y:S01]  /*0fc0*/  UIADD3 UR8, UR7, -UR8, URZ ;  /* 0x8000000807087290 */ /* 0x000fe2000fffe03f */
[----:B------:R-:W-:Y:S01]  /*0fd0*/  SHF.R.U32.HI R3, RZ, 0x1f, R2 ;  /* 0x0000001fff037819 */ /* 0x000fe20000011602 */
[----:B------:R-:W-:Y:S02]  /*0fe0*/  UMOV UR4, UR13 ;  /* 0x0000000d00047c82 */ /* 0x000fe40008000000 */
[----:B------:R-:W-:Y:S01]  /*0ff0*/  ULEA UR8, UR8, UR9, 0xd ;  /* 0x0000000908087291 */ /* 0x000fe2000f8e683f */
[----:B------:R-:W-:Y:S01]  /*1000*/  MOV R208, UR6 ;  /* 0x0000000600d07c02 */ /* 0x000fe20008000f00 */
[----:B------:R-:W-:Y:S01]  /*1010*/  IMAD.U32 R207, RZ, RZ, UR4 ;  /* 0x00000004ffcf7e24 */ /* 0x000fe2000f8e00ff */
[----:B------:R-:W-:Y:S01]  /*1020*/  LEA.HI.SX32 R120, R2, R3, 0x1a ;  /* 0x0000000302787211 */ /* 0x000fe200078fd2ff */
[----:B------:R-:W-:-:S04]  /*1030*/  USHF.R.U32.HI UR8, URZ, 0x4, UR8 ;  /* 0x000000043f087899 */ /* 0x000fc80008011608 */
[----:B------:R-:W-:Y:S01]  /*1040*/  ULOP3.LUT UR38, UR8, 0x3fff, URZ, 0xc0, !UPT ;  /* 0x00003fff08267892 */ /* 0x000fe2000f8ec03f */
[----:B---3-5:R-:W-:Y:S11]  /*1050*/  @!P0 BRA `(.L_x_3445) ;  /* 0x0000000000408947 */ /* 0x028ff60003800000 */
        /* <DEDUP_REMOVED lines=16> */
.L_x_3445:
[----:B------:R-:W-:Y:S02]  /*1160*/  LOP3.LUT R0, R204, 0x1, RZ, 0xc0, !PT ;  /* 0x00000001cc007812 */ /* 0x000fe400078ec0ff */
[----:B------:R-:W-:Y:S02]  /*1170*/  ISETP.NE.AND P0, PT, R16, 0x3, PT ;  /* 0x000000031000780c */ /* 0x000fe40003f05270 */
[----:B------:R-:W-:-:S04]  /*1180*/  SHF.L.U32 R0, R0, 0x1f, RZ ;  /* 0x0000001f00007819 */ /* 0x000fc800000006ff */
[----:B------:R-:W0:Y:S02]  /*1190*/  SYNCS.PHASECHK.TRANS64.TRYWAIT P1, [UR37+0x36800], R0 ;  /* 0x03680000ff0075a7 */ /* 0x000e240008020165 */
[----:B0-----:R-:W-:Y:S05]  /*11a0*/  @!P1 BRA `(.L_x_3446) ;  /* 0x000000fc00cc9947 */ /* 0x001fea0003800000 */
.L_x_3567:
[----:B------:R-:W-:Y:S05]  /*11b0*/  @!P0 BRA `(.L_x_3447) ;  /* 0x0000000000048947 */ /* 0x000fea0003800000 */
[----:B------:R-:W-:Y:S01]  /*11c0*/  BPT.TRAP 0x1 ;  /* 0x000000040000795c */ /* 0x000fe20000300000 */
.L_x_3447:
[----:B0-----:R-:W-:Y:S02]  /*11d0*/  IMAD.U32 R0, RZ, RZ, UR36 ;  /* 0x00000024ff007e24 */ /* 0x001fe4000f8e00ff */
[----:B------:R-:W-:-:S03]  /*11e0*/  IMAD.U32 R3, RZ, RZ, UR39 ;  /* 0x00000027ff037e24 */ /* 0x000fc6000f8e00ff */
[----:B------:R-:W-:Y:S02]  /*11f0*/  LEA R0, R0, UR37, 0x3 ;  /* 0x0000002500007c11 */ /* 0x000fe4000f8e18ff */
[----:B------:R-:W-:-:S04]  /*1200*/  SHF.L.U32 R3, R3, 0x1f, RZ ;  /* 0x0000001f03037819 */ /* 0x000fc800000006ff */
[----:B------:R0:W1:Y:S01]  /*1210*/  SYNCS.PHASECHK.TRANS64.TRYWAIT P2, [R0+URZ+0x36830], R3 ;  /* 0x03683003000075a7 */ /* 0x000062000804017f */
[----:B------:R-:W-:Y:S05]  /*1220*/  @!P0 BRA `(.L_x_3448) ;  /* 0x0000000000048947 */ /* 0x000fea0003800000 */
[----:B------:R-:W-:Y:S01]  /*1230*/  BPT.TRAP 0x1 ;  /* 0x000000040000795c */ /* 0x000fe20000300000 */
.L_x_3448:
[----:B------:R-:W2:Y:S01]  /*1240*/  S2R R2, SR_TID.X ;  /* 0x0000000000027919 */ /* 0x000ea20000002100 */
[----:B------:R-:W-:Y:S01]  /*1250*/  IMAD.MOV.U32 R119, RZ, RZ, RZ ;  /* 0x000000ffff777224 */ /* 0x000fe200078e00ff */
[----:B--2---:R-:W-:-:S04]  /*1260*/  LOP3.LUT R2, R2, 0x7f, RZ, 0xc0, !PT ;  /* 0x0000007f02027812 */ /* 0x004fc800078ec0ff */
[----:B------:R-:W-:Y:S01]  /*1270*/  ISETP.NE.AND P1, PT, R2, RZ, PT ;  /* 0x000000ff0200720c */ /* 0x000fe20003f25270 */
[----:B-1----:R-:W-:-:S12]  /*1280*/  @P2 BRA `(.L_x_3449) ;  /* 0x0000000000082947 */ /* 0x002fd80003800000 */
[----:B------:R-:W1:Y:S02]  /*1290*/  SYNCS.PHASECHK.TRANS64.TRYWAIT P2, [R0+URZ+0x36830], R3 ;  /* 0x03683003000075a7 */ /* 0x000e64000804017f */
[----:B-1----:R-:W-:Y:S05]  /*12a0*/  @!P2 BRA `(.L_x_3450) ;  /* 0x000000fc00a4a947 */ /* 0x002fea0003800000 */
.L_x_3449:
[----:B------:R-:W-:Y:S05]  /*12b0*/  WARPSYNC.ALL ;  /* 0x0000000000007948 */ /* 0x000fea0003800000 */
[----:B------:R-:W-:Y:S01]  /*12c0*/  UIADD3 UR37, UR37, 0x21400, URZ ;  /* 0x0002140025257890 */ /* 0x000fe2000fffe03f */
[----:B------:R-:W-:Y:S01]  /*12d0*/  WARPGROUP.ARRIVE ;  /* 0x00000000000079c5 */ /* 0x000fe20000000000 */
[----:B------:R-:W-:Y:S01]  /*12e0*/  ULOP3.LUT UR5, UR38, 0x10000, URZ, 0xfc, !UPT ;  /* 0x0001000026057892 */ /* 0x000fe2000f8efc3f */
[----:B------:R-:W-:Y:S01]  /*12f0*/  MOV R7, UR39 ;  /* 0x0000002700077c02 */ /* 0x000fe20008000f00 */
[----:B------:R-:W-:Y:S01]  /*1300*/  USHF.R.U32.HI UR37, URZ, 0x4, UR37 ;  /* 0x000000043f257899 */ /* 0x000fe20008011625 */
[----:B------:R-:W-:Y:S01]  /*1310*/  MOV R8, UR36 ;  /* 0x0000002400087c02 */ /* 0x000fe20008000f00 */
[----:B------:R-:W-:Y:S01]  /*1320*/  UMOV UR57, 0x40000040 ;  /* 0x4000004000397882 */ /* 0x000fe20000000000 */
[----:B------:R-:W-:Y:S01]  /*1330*/  UMOV UR59, 0x40000040 ;  /* 0x40000040003b7882 */ /* 0x000fe20000000000 */
[----:B------:R-:W-:Y:S01]  /*1340*/  ULOP3.LUT UR37, UR37, 0x3fff, URZ, 0xc0, !UPT ;  /* 0x00003fff25257892 */ /* 0x000fe2000f8ec03f */
[----:B------:R-:W-:Y:S01]  /*1350*/  MOV R5, UR57 ;  /* 0x0000003900057c02 */ /* 0x000fe20008000f00 */
[----:B------:R-:W-:Y:S01]  /*1360*/  UMOV UR56, UR5 ;  /* 0x0000000500387c82 */ /* 0x000fe20008000000 */
[----:B------:R-:W-:Y:S01]  /*1370*/  UMOV UR9, UR57 ;  /* 0x0000003900097c82 */ /* 0x000fe20008000000 */
[----:B------:R-:W-:Y:S01]  /*1380*/  ULOP3.LUT UR4, UR37, 0x10000, URZ, 0xfc, !UPT ;  /* 0x0001000025047892 */ /* 0x000fe2000f8efc3f */
[----:B------:R-:W-:Y:S01]  /*1390*/  MOV R6, UR56 ;  /* 0x0000003800067c02 */ /* 0x000fe20008000f00 */
[----:B------:R-:W-:Y:S01]  /*13a0*/  UMOV UR8, UR56 ;  /* 0x0000003800087c82 */ /* 0x000fe20008000000 */
[----:B------:R-:W-:Y:S01]  /*13b0*/  UMOV UR11, 0x40000040 ;  /* 0x40000040000b7882 */ /* 0x000fe20000000000 */
[----:B------:R-:W-:Y:S01]  /*13c0*/  UMOV UR12, UR56 ;  /* 0x00000038000c7c82 */ /* 0x000fe20008000000 */
[----:B------:R-:W-:Y:S01]  /*13d0*/  UMOV UR13, UR57 ;  /* 0x00000039000d7c82 */ /* 0x000fe20008000000 */
[----:B------:R-:W-:Y:S01]  /*13e0*/  MOV R4, UR4 ;  /* 0x0000000400047c02 */ /* 0x000fe20008000f00 */
[----:B------:R-:W-:Y:S01]  /*13f0*/  UIMAD UR4, UR36, 0xa80, UR4 ;  /* 0x00000a80240478a4 */ /* 0x000fe2000f8e0204 */
[----:B------:R-:W-:Y:S01]  /*1400*/  IMAD.IADD R9, R214, 0x1, R81 ;  /* 0x00000001d6097824 */ /* 0x000fe200078e0251 */
[----:B------:R-:W-:Y:S01]  /*1410*/  UMOV UR15, 0x40000040 ;  /* 0x40000040000f7882 */ /* 0x000fe20000000000 */
[----:B------:R-:W-:Y:S01]  /*1420*/  UMOV UR16, UR56 ;  /* 0x0000003800107c82 */ /* 0x000fe20008000000 */
[----:B------:R-:W-:Y:S01]  /*1430*/  UIADD3 UR10, UR4, 0x80, URZ ;  /* 0x00000080040a7890 */ /* 0x000fe2000fffe03f */
[----:B------:R-:W-:Y:S01]  /*1440*/  P2R R83, PR, RZ, 0x1 ;  /* 0x00000001ff537803 */ /* 0x000fe20000000000 */
[----:B------:R-:W-:Y:S01]  /*1450*/  UIADD3 UR14, UR4, 0x100, URZ ;  /* 0x00000100040e7890 */ /* 0x000fe2000fffe03f */
[----:B01----:R-:W-:Y:S01]  /*1460*/  @!P1 VIADD R0, R0, 0x36840 ;  /* 0x0003684000009836 */ /* 0x003fe20000000000 */
[----:B------:R-:W-:Y:S01]  /*1470*/  UMOV UR58, UR4 ;  /* 0x00000004003a7c82 */ /* 0x000fe20008000000 */
[----:B------:R-:W-:Y:S01]  /*1480*/  UIADD3 UR18, UR4, 0x180, URZ ;  /* 0x0000018004127890 */ /* 0x000fe2000fffe03f */
[----:B------:R-:W-:Y:S01]  /*1490*/  HGMMA.64x16x16.F32 R72, gdesc[UR56], RZ, !UPT, gsb0 ;  /* 0x00200000384879f0 */ /* 0x000fe2000c0008ff */
[----:B------:R-:W-:Y:S01]  /*14a0*/  UMOV UR17, UR57 ;  /* 0x0000003900117c82 */ /* 0x000fe20008000000 */
[----:B------:R-:W-:Y:S01]  /*14b0*/  UMOV UR19, 0x40000040 ;  /* 0x4000004000137882 */ /* 0x000fe20000000000 */
[----:B------:R-:W-:Y:S01]  /*14c0*/  UIADD3 UR22, UR4, 0x200, URZ ;  /* 0x0000020004167890 */ /* 0x000fe2000fffe03f */
[----:B------:R-:W-:Y:S01]  /*14d0*/  @!P1 PRMT R0, RZ, 0x654, R0 ;  /* 0x00000654ff009816 */ /* 0x000fe20000000000 */
[----:B------:R-:W-:Y:S01]  /*14e0*/  UMOV UR20, UR56 ;  /* 0x0000003800147c82 */ /* 0x000fe20008000000 */
[----:B------:R-:W-:Y:S01]  /*14f0*/  UMOV UR21, UR57 ;  /* 0x0000003900157c82 */ /* 0x000fe20008000000 */
[----:B------:R-:W-:Y:S01]  /*1500*/  UMOV UR23, 0x40000040 ;  /* 0x4000004000177882 */ /* 0x000fe20000000000 */
[----:B------:R-:W-:Y:S01]  /*1510*/  UIADD3 UR26, UR4, 0x280, URZ ;  /* 0x00000280041a7890 */ /* 0x000fe2000fffe03f */
[--C-:B------:R-:W-:Y:S01]  /*1520*/  IMAD.MOV.U32 R118, RZ, RZ, R119.reuse ;  /* 0x000000ffff767224 */ /* 0x100fe200078e0077 */
[----:B------:R-:W-:Y:S01]  /*1530*/  UMOV UR24, UR56 ;  /* 0x0000003800187c82 */ /* 0x000fe20008000000 */
[----:B------:R-:W-:Y:S01]  /*1540*/  UMOV UR25, UR57 ;  /* 0x0000003900197c82 */ /* 0x000fe20008000000 */
[----:B------:R-:W-:Y:S01]  /*1550*/  UMOV UR27, 0x40000040 ;  /* 0x40000040001b7882 */ /* 0x000fe20000000000 */
[----:B------:R-:W-:Y:S01]  /*1560*/  UIADD3 UR58, UR4, 0x300, URZ ;  /* 0x00000300043a7890 */ /* 0x000fe2000fffe03f */
[-C--:B------:R-:W-:Y:S01]  /*1570*/  MOV R117, R119.reuse ;  /* 0x0000007700757202 */ /* 0x080fe20000000f00 */
[----:B------:R-:W-:Y:S01]  /*1580*/  UMOV UR59, 0x40000040 ;  /* 0x40000040003b7882 */ /* 0x000fe20000000000 */
        /* <DEDUP_REMOVED lines=23> */
[-C--:B------:R-:W-:Y:S01]  /*1700*/  MOV R103, R119.reuse ;  /* 0x0000007700677202 */ /* 0x080fe20000000f00 */
[--C-:B------:R-:W-:Y:S01]  /*1710*/  IMAD.MOV.U32 R101, RZ, RZ, R119.reuse ;  /* 0x000000ffff657224 */ /* 0x100fe200078e0077 */
[----:B------:R-:W-:Y:S01]  /*1720*/  MOV R89, R119 ;  /* 0x0000007700597202 */ /* 0x000fe20000000f00 */
[--C-:B------:R-:W-:Y:S01]  /*1730*/  IMAD.MOV.U32 R99, RZ, RZ, R119.reuse ;  /* 0x000000ffff637224 */ /* 0x100fe200078e0077 */
[----:B------:R-:W-:Y:S01]  /*1740*/  UMOV UR38, UR7 ;  /* 0x0000000700267c82 */ /* 0x000fe20008000000 */
[----:B------:R-:W-:Y:S01]  /*1750*/  UIADD3 UR7, UR4, 0x782, URZ ;  /* 0x0000078204077890 */ /* 0x000fe2000fffe03f */
[----:B------:R-:W-:-:S02]  /*1760*/  IMAD.MOV.U32 R97, RZ, RZ, R119 ;  /* 0x000000ffff617224 */ /* 0x000fc400078e0077 */
[--C-:B------:R-:W-:Y:S02]  /*1770*/  IMAD.MOV.U32 R95, RZ, RZ, R119.reuse ;  /* 0x000000ffff5f7224 */ /* 0x100fe400078e0077 */
[--C-:B------:R-:W-:Y:S02]  /*1780*/  IMAD.MOV.U32 R93, RZ, RZ, R119.reuse ;  /* 0x000000ffff5d7224 */ /* 0x100fe400078e0077 */
[--C-:B------:R-:W-:Y:S01]  /*1790*/  IMAD.MOV.U32 R91, RZ, RZ, R119.reuse ;  /* 0x000000ffff5b7224 */ /* 0x100fe200078e0077 */
[----:B------:R-:W-:Y:S02]  /*17a0*/  WARPGROUP.DEPBAR.LE gsb0, 0x0 ;  /* 0x00008000000079c5 */ /* 0x000fe40000010000 */
[----:B------:R-:W-:Y:S01]  /*17b0*/  WARPGROUP.ARRIVE ;  /* 0x00000000000079c5 */ /* 0x000fe20000000000 */
[--C-:B------:R-:W-:Y:S02]  /*17c0*/  IMAD.MOV.U32 R87, RZ, RZ, R119.reuse ;  /* 0x000000ffff577224 */ /* 0x100fe400078e0077 */
[----:B------:R-:W-:-:S03]  /*17d0*/  IMAD.MOV.U32 R85, RZ, RZ, R119 ;  /* 0x000000ffff557224 */ /* 0x000fc600078e0077 */
[----:B------:R-:W-:Y:S01]  /*17e0*/  HGMMA.64x16x16.F32 R64, gdesc[UR8], RZ, !UPT, gsb0 ;  /* 0x00200000084079f0 */ /* 0x000fe2000c0008ff */
[----:B------:R-:W-:Y:S01]  /*17f0*/  UIADD3 UR10, UR4, 0x2, URZ ;  /* 0x00000002040a7890 */ /* 0x000fe2000fffe03f */
[----:B------:R-:W-:Y:S01]  /*1800*/  UMOV UR8, UR6 ;  /* 0x0000000600087c82 */ /* 0x000fe20008000000 */
[----:B------:R-:W-:Y:S01]  /*1810*/  UMOV UR9, 0x40000040 ;  /* 0x4000004000097882 */ /* 0x000fe20000000000 */
[----:B------:R-:W-:Y:S01]  /*1820*/  UMOV UR11, 0x40000040 ;  /* 0x40000040000b7882 */ /* 0x000fe20000000000 */
[----:B------:R-:W-:Y:S01]  /*1830*/  UIADD3 UR6, UR5, 0x4, URZ ;  /* 0x0000000405067890 */ /* 0x000fe2000fffe03f */
        /* <DEDUP_REMOVED lines=356> */
[----:B------:R-:W-:-:S07]  /*2e80*/  UIADD3 UR7, UR4, 0x804, URZ ;  /* 0x0000080404077890 */ /* 0x000fce000fffe03f */
[----:B------:R-:W-:Y:S01]  /*2e90*/  UMOV UR58, UR7 ;  /* 0x00000007003a7c82 */ /* 0x000fe20008000000 */
        /* <DEDUP_REMOVED lines=46> */
[----:B------:R-:W-:Y:S01]  /*3180*/  ULDC UR10, c[0x0][0x9d8] ;  /* 0x00027600000a7ab9 */ /* 0x000fe20000000800 */
        /* <DEDUP_REMOVED lines=20> */
[----:B------:R-:W-:Y:S01]  /*32d0*/  UMOV UR57, UR49 ;  /* 0x0000003100397c82 */ /* 0x000fe20008000000 */
[----:B------:R-:W-:-:S02]  /*32e0*/  UMOV UR36, UR48 ;  /* 0x0000003000247c82 */ /* 0x000fc40008000000 */
        /* <DEDUP_REMOVED lines=66> */
[----:B------:R-:W-:Y:S01]  /*3710*/  UMOV UR55, 0x40000040 ;  /* 0x4000004000377882 */ /* 0x000fe20000000000 */
[----:B------:R-:W-:Y:S01]  /*3720*/  FMUL.FTZ R75, R75, UR10 ;  /* 0x0000000a4b4b7c20 */ /* 0x000fe20008410000 */
[----:B------:R-:W-:Y:S01]  /*3730*/  FMUL.FTZ R78, R78, UR10 ;  /* 0x0000000a4e4e7c20 */ /* 0x000fe20008410000 */
[----:B------:R-:W-:-:S04]  /*3740*/  FMUL.FTZ R79, R79, UR10 ;  /* 0x0000000a4f4f7c20 */ /* 0x000fc80008410000 */
[----:B------:R-:W1:Y:S08]  /*3750*/  MUFU.TANH R73, R73 ;  /* 0x0000004900497308 */ /* 0x000e700000002400 */
[----:B------:R-:W2:Y:S08]  /*3760*/  MUFU.TANH R76, R76 ;  /* 0x0000004c004c7308 */ /* 0x000eb00000002400 */
[----:B------:R-:W-:Y:S08]  /*3770*/  MUFU.TANH R77, R77 ;  /* 0x0000004d004d7308 */ /* 0x000ff00000002400 */
[----:B------:R-:W3:Y:S08]  /*3780*/  MUFU.TANH R2, R74 ;  /* 0x0000004a00027308 */ /* 0x000ef00000002400 */
[----:B------:R4:W-:Y:S08]  /*3790*/  MUFU.TANH R3, R75 ;  /* 0x0000004b00037308 */ /* 0x0009f00000002400 */
[----:B------:R-:W-:Y:S01]  /*37a0*/  MUFU.TANH R6, R78 ;  /* 0x0000004e00067308 */ /* 0x000fe20000002400 */
[----:B----4-:R-:W-:Y:S01]  /*37b0*/  MOV R75, R119 ;  /* 0x00000077004b7202 */ /* 0x010fe20000000f00 */
[----:B------:R-:W-:-:S02]  /*37c0*/  WARPGROUP.DEPBAR.LE gsb0, 0x0 ;  /* 0x00008000000079c5 */ /* 0x000fc40000010000 */
[----:B------:R-:W-:Y:S01]  /*37d0*/  WARPGROUP.ARRIVE ;  /* 0x00000000000079c5 */ /* 0x000fe20000000000 */
[----:B------:R-:W-:Y:S01]  /*37e0*/  FMUL.FTZ R66, R66, UR10 ;  /* 0x0000000a42427c20 */ /* 0x000fe20008410000 */
[----:B------:R-:W-:Y:S01]  /*37f0*/  FMUL.FTZ R64, R64, UR10 ;  /* 0x0000000a40407c20 */ /* 0x000fe20008410000 */
[----:B------:R-:W-:Y:S01]  /*3800*/  FMUL.FTZ R65, R65, UR10 ;  /* 0x0000000a41417c20 */ /* 0x000fe20008410000 */
[----:B------:R-:W-:Y:S01]  /*3810*/  FMUL.FTZ R68, R68, UR10 ;  /* 0x0000000a44447c20 */ /* 0x000fe20008410000 */
[----:B------:R4:W-:Y:S01]  /*3820*/  MUFU.TANH R12, R66 ;  /* 0x00000042000c7308 */ /* 0x0009e20000002400 */
[----:B------:R-:W-:Y:S01]  /*3830*/  HGMMA.64x16x16.F32 R56, gdesc[UR52], R56, gsb0 ;  /* 0x00200000343879f0 */ /* 0x000fe20008000838 */
[----:B------:R-:W-:Y:S01]  /*3840*/  UIADD3 UR54, UR4, 0x886, URZ ;  /* 0x0000088604367890 */ /* 0x000fe2000fffe03f */
[----:B------:R-:W-:Y:S01]  /*3850*/  FMUL.FTZ R69, R69, UR10 ;  /* 0x0000000a45457c20 */ /* 0x000fe20008410000 */
[----:B------:R-:W-:Y:S01]  /*3860*/  UMOV UR55, 0x40000040 ;  /* 0x4000004000377882 */ /* 0x000fe20000000000 */
[----:B------:R-:W-:Y:S01]  /*3870*/  FMUL.FTZ R70, R70, UR10 ;  /* 0x0000000a46467c20 */ /* 0x000fe20008410000 */
[----:B------:R-:W-:Y:S01]  /*3880*/  FMUL.FTZ R67, R67, UR10 ;  /* 0x0000000a43437c20 */ /* 0x000fe20008410000 */
[----:B------:R-:W-:Y:S01]  /*3890*/  FMUL.FTZ R71, R71, UR10 ;  /* 0x0000000a47477c20 */ /* 0x000fe20008410000 */
[----:B------:R-:W5:Y:S01]  /*38a0*/  MUFU.TANH R64, R64 ;  /* 0x0000004000407308 */ /* 0x000f620000002400 */
[----:B----4-:R-:W-:-:S05]  /*38b0*/  IMAD R66, R120, -0x70, R9 ;  /* 0xffffff9078427824 */ /* 0x010fca00078e0209 */
[C---:B------:R-:W-:Y:S02]  /*38c0*/  ISETP.GT.AND P4, PT, R66.reuse, RZ, PT ;  /* 0x000000ff4200720c */ /* 0x040fe40003f84270 */
[C---:B------:R-:W-:Y:S01]  /*38d0*/  ISETP.GT.AND P2, PT, R66.reuse, 0x1, PT ;  /* 0x000000014200780c */ /* 0x040fe20003f44270 */
[----:B------:R-:W4:Y:S01]  /*38e0*/  MUFU.TANH R65, R65 ;  /* 0x0000004100417308 */ /* 0x000f220000002400 */
[----:B------:R-:W-:Y:S02]  /*38f0*/  ISETP.GT.AND P3, PT, R66, 0x8, PT ;  /* 0x000000084200780c */ /* 0x000fe40003f64270 */
[----:B0-----:R-:W-:Y:S02]  /*3900*/  FSEL R72, R72, -INF , P4 ;  /* 0xff80000048487808 */ /* 0x001fe40002000000 */
[----:B-1----:R-:W-:Y:S02]  /*3910*/  FSEL R73, R73, -INF , P2 ;  /* 0xff80000049497808 */ /* 0x002fe40001000000 */
[----:B------:R-:W-:Y:S01]  /*3920*/  ISETP.GT.AND P6, PT, R66, 0x9, PT ;  /* 0x000000094200780c */ /* 0x000fe20003fc4270 */
[----:B------:R-:W0:Y:S01]  /*3930*/  MUFU.TANH R68, R68 ;  /* 0x0000004400447308 */ /* 0x000e220000002400 */
[----:B--2---:R-:W-:-:S02]  /*3940*/  FSEL R76, R76, -INF , P3 ;  /* 0xff8000004c4c7808 */ /* 0x004fc40001800000 */
[----:B------:R-:W-:Y:S02]  /*3950*/  FMNMX.FTZ R13, R72, R73, !PT ;  /* 0x00000049480d7209 */ /* 0x000fe40007810000 */
[----:B------:R-:W-:Y:S02]  /*3960*/  ISETP.GT.AND P5, PT, R66, 0x10, PT ;  /* 0x000000104200780c */ /* 0x000fe40003fa4270 */
[----:B------:R-:W-:Y:S01]  /*3970*/  FMNMX.FTZ R13, R76, R13, !PT ;  /* 0x0000000d4c0d7209 */ /* 0x000fe20007810000 */
[----:B------:R1:W2:Y:S01]  /*3980*/  MUFU.TANH R10, R79 ;  /* 0x0000004f000a7308 */ /* 0x0002a20000002400 */
[----:B---3--:R-:W-:Y:S02]  /*3990*/  FSEL R2, R2, -INF , P4 ;  /* 0xff80000002027808 */ /* 0x008fe40002000000 */
[----:B------:R-:W-:Y:S02]  /*39a0*/  ISETP.GT.AND P4, PT, R66, 0x11, PT ;  /* 0x000000114200780c */ /* 0x000fe40003f84270 */
[----:B-----5:R-:W-:-:S02]  /*39b0*/  FSEL R64, R64, -INF , P5 ;  /* 0xff80000040407808 */ /* 0x020fc40002800000 */
[----:B------:R-:W-:Y:S01]  /*39c0*/  FSEL R3, R3, -INF , P2 ;  /* 0xff80000003037808 */ /* 0x000fe20001000000 */
[----:B------:R-:W3:Y:S01]  /*39d0*/  MUFU.TANH R69, R69 ;  /* 0x0000004500457308 */ /* 0x000ee20000002400 */
[----:B------:R-:W-:Y:S01]  /*39e0*/  ISETP.GT.AND P2, PT, R66, 0x18, PT ;  /* 0x000000184200780c */ /* 0x000fe20003f44270 */
[--C-:B-1----:R-:W-:Y:S01]  /*39f0*/  IMAD.MOV.U32 R79, RZ, RZ, R119.reuse ;  /* 0x000000ffff4f7224 */ /* 0x102fe200078e0077 */
[----:B----4-:R-:W-:Y:S01]  /*3a00*/  FSEL R74, R65, -INF , P4 ;  /* 0xff800000414a7808 */ /* 0x010fe20002000000 */
[----:B------:R-:W-:Y:S01]  /*3a10*/  IMAD.MOV.U32 R65, RZ, RZ, R119 ;  /* 0x000000ffff417224 */ /* 0x000fe200078e0077 */
[----:B------:R-:W-:Y:S02]  /*3a20*/  FSEL R6, R6, -INF , P3 ;  /* 0xff80000006067808 */ /* 0x000fe40001800000 */
[----:B------:R-:W-:Y:S01]  /*3a30*/  ISETP.GT.AND P3, PT, R66, 0x19, PT ;  /* 0x000000194200780c */ /* 0x000fe20003f64270 */
[----:B------:R1:W-:Y:S01]  /*3a40*/  MUFU.TANH R20, R70 ;  /* 0x0000004600147308 */ /* 0x0003e20000002400 */
[----:B0-----:R-:W-:-:S02]  /*3a50*/  FSEL R68, R68, -INF , P2 ;  /* 0xff80000044447808 */ /* 0x001fc40001000000 */
[----:B--2---:R-:W-:Y:S01]  /*3a60*/  FSEL R10, R10, -INF , P6 ;  /* 0xff8000000a0a7808 */ /* 0x004fe20003000000 */
[----:B------:R-:W-:Y:S02]  /*3a70*/  WARPGROUP.DEPBAR.LE gsb0, 0x0 ;  /* 0x00008000000079c5 */ /* 0x000fe40000010000 */
[----:B------:R-:W-:Y:S01]  /*3a80*/  WARPGROUP.ARRIVE ;  /* 0x00000000000079c5 */ /* 0x000fe20000000000 */
[----:B------:R-:W-:Y:S01]  /*3a90*/  FMUL.FTZ R56, R56, UR10 ;  /* 0x0000000a38387c20 */ /* 0x000fe20008410000 */
[----:B------:R-:W-:Y:S01]  /*3aa0*/  FMUL.FTZ R57, R57, UR10 ;  /* 0x0000000a39397c20 */ /* 0x000fe20008410000 */
[----:B-1----:R-:W-:Y:S01]  /*3ab0*/  FSEL R70, R77, -INF , P6 ;  /* 0xff8000004d467808 */ /* 0x002fe20003000000 */
[----:B------:R-:W-:Y:S01]  /*3ac0*/  FMUL.FTZ R60, R60, UR10 ;  /* 0x0000000a3c3c7c20 */ /* 0x000fe20008410000 */
[----:B------:R0:W-:Y:S01]  /*3ad0*/  MUFU.TANH R14, R67 ;  /* 0x00000043000e7308 */ /* 0x0001e20000002400 */
[----:B------:R-:W-:Y:S01]  /*3ae0*/  HGMMA.64x16x16.F32 R48, gdesc[UR52], R48, gsb0 ;  /* 0x00200000343079f0 */ /* 0x000fe20008000830 */
[----:B------:R-:W-:Y:S01]  /*3af0*/  UIADD3 UR54, UR4, 0x906, URZ ;  /* 0x0000090604367890 */ /* 0x000fe2000fffe03f */
[----:B------:R-:W-:Y:S01]  /*3b00*/  FMNMX.FTZ R13, R70, R13, !PT ;  /* 0x0000000d460d7209 */ /* 0x000fe20007810000 */
[----:B------:R-:W-:Y:S01]  /*3b10*/  UMOV UR55, 0x40000040 ;  /* 0x4000004000377882 */ /* 0x000fe20000000000 */
[----:B------:R-:W-:Y:S01]  /*3b20*/  FMUL.FTZ R62, R62, UR10 ;  /* 0x0000000a3e3e7c20 */ /* 0x000fe20008410000 */
[----:B------:R-:W-:Y:S01]  /*3b30*/  FMUL.FTZ R61, R61, UR10 ;  /* 0x0000000a3d3d7c20 */ /* 0x000fe20008410000 */
[----:B------:R-:W-:Y:S01]  /*3b40*/  FMNMX.FTZ R15, R64, R13, !PT ;  /* 0x0000000d400f7209 */ /* 0x000fe20007810000 */
[----:B------:R-:W1:Y:S01]  /*3b50*/  MUFU.TANH R56, R56 ;  /* 0x0000003800387308 */ /* 0x000e620000002400 */
[----:B------:R-:W-:Y:S01]  /*3b60*/  FMUL.FTZ R58, R58, UR10 ;  /* 0x0000000a3a3a7c20 */ /* 0x000fe20008410000 */
[----:B------:R-:W-:Y:S01]  /*3b70*/  FMUL.FTZ R59, R59, UR10 ;  /* 0x0000000a3b3b7c20 */ /* 0x000fe20008410000 */
[----:B------:R-:W-:Y:S01]  /*3b80*/  FMNMX.FTZ R15, R74, R15, !PT ;  /* 0x0000000f4a0f7209 */ /* 0x000fe20007810000 */
[----:B------:R-:W-:Y:S01]  /*3b90*/  FMUL.FTZ R63, R63, UR10 ;  /* 0x0000000a3f3f7c20 */ /* 0x000fe20008410000 */
[----:B------:R-:W-:Y:S01]  /*3ba0*/  ISETP.GT.AND P6, PT, R66, 0x20, PT ;  /* 0x000000204200780c */ /* 0x000fe20003fc4270 */
[--C-:B------:R-:W-:Y:S01]  /*3bb0*/  IMAD.MOV.U32 R77, RZ, RZ, R119.reuse ;  /* 0x000000ffff4d7224 */ /* 0x100fe200078e0077 */
[----:B---3--:R-:W-:Y:S01]  /*3bc0*/  FSEL R78, R69, -INF , P3 ;  /* 0xff800000454e7808 */ /* 0x008fe20001800000 */
[----:B------:R-:W2:Y:S01]  /*3bd0*/  MUFU.TANH R57, R57 ;  /* 0x0000003900397308 */ /* 0x000ea20000002400 */
[----:B------:R-:W-:Y:S01]  /*3be0*/  FMNMX.FTZ R15, R68, R15, !PT ;  /* 0x0000000f440f7209 */ /* 0x000fe20007810000 */
[--C-:B------:R-:W-:Y:S01]  /*3bf0*/  IMAD.MOV.U32 R69, RZ, RZ, R119.reuse ;  /* 0x000000ffff457224 */ /* 0x100fe200078e0077 */
[----:B------:R-:W-:Y:S01]  /*3c00*/  FSEL R12, R12, -INF , P5 ;  /* 0xff8000000c0c7808 */ /* 0x000fe20002800000 */
[----:B0-----:R-:W-:Y:S01]  /*3c10*/  IMAD.MOV.U32 R67, RZ, RZ, R119 ;  /* 0x000000ffff437224 */ /* 0x001fe200078e0077 */
[----:B------:R-:W-:-:S02]  /*3c20*/  ISETP.GT.AND P5, PT, R66, 0x21, PT ;  /* 0x000000214200780c */ /* 0x000fc40003fa4270 */
[----:B------:R-:W-:Y:S01]  /*3c30*/  FMNMX.FTZ R15, R78, R15, !PT ;  /* 0x0000000f4e0f7209 */ /* 0x000fe20007810000 */
[----:B------:R-:W0:Y:S01]  /*3c40*/  MUFU.TANH R60, R60 ;  /* 0x0000003c003c7308 */ /* 0x000e220000002400 */
[----:B-1----:R-:W-:Y:S02]  /*3c50*/  FSEL R80, R56, -INF , P6 ;  /* 0xff80000038507808 */ /* 0x002fe40003000000 */
[----:B------:R-:W-:Y:S02]  /*3c60*/  FSEL R14, R14, -INF , P4 ;  /* 0xff8000000e0e7808 */ /* 0x000fe40002000000 */
[----:B------:R-:W-:Y:S02]  /*3c70*/  ISETP.GT.AND P4, PT, R66, 0x28, PT ;  /* 0x000000284200780c */ /* 0x000fe40003f84270 */
[----:B------:R-:W-:Y:S01]  /*3c80*/  FMNMX.FTZ R21, R80, R15, !PT ;  /* 0x0000000f50157209 */ /* 0x000fe20007810000 */
[----:B------:R-:W1:Y:S01]  /*3c90*/  MUFU.TANH R71, R71 ;  /* 0x0000004700477308 */ /* 0x000e620000002400 */
[----:B--2---:R-:W-:Y:S01]  /*3ca0*/  FSEL R82, R57, -INF , P5 ;  /* 0xff80000039527808 */ /* 0x004fe20002800000 */
[----:B------:R-:W-:Y:S01]  /*3cb0*/  IMAD.MOV.U32 R57, RZ, RZ, R119 ;  /* 0x000000ffff397224 */ /* 0x000fe200078e0077 */
[----:B------:R-:W-:-:S02]  /*3cc0*/  FSEL R20, R20, -INF , P2 ;  /* 0xff80000014147808 */ /* 0x000fc40001000000 */
[----:B------:R-:W-:Y:S02]  /*3cd0*/  ISETP.GT.AND P2, PT, R66, 0x29, PT ;  /* 0x000000294200780c */ /* 0x000fe40003f44270 */
[----:B------:R-:W-:Y:S01]  /*3ce0*/  FMNMX.FTZ R21, R82, R21, !PT ;  /* 0x0000001552157209 */ /* 0x000fe20007810000 */
[----:B------:R-:W-:Y:S01]  /*3cf0*/  MUFU.TANH R62, R62 ;  /* 0x0000003e003e7308 */ /* 0x000fe20000002400 */
[----:B0-----:R-:W-:-:S04]  /*3d00*/  FSEL R60, R60, -INF , P4 ;  /* 0xff8000003c3c7808 */ /* 0x001fc80002000000 */
[----:B------:R-:W-:-:S03]  /*3d10*/  FMNMX.FTZ R21, R60, R21, !PT ;  /* 0x000000153c157209 */ /* 0x000fc60007810000 */
[----:B------:R-:W-:Y:S01]  /*3d20*/  MUFU.TANH R61, R61 ;  /* 0x0000003d003d7308 */ /* 0x000fe20000002400 */
[----:B------:R-:W-:Y:S02]  /*3d30*/  WARPGROUP.DEPBAR.LE gsb0, 0x0 ;  /* 0x00008000000079c5 */ /* 0x000fe40000010000 */
[----:B------:R-:W-:Y:S01]  /*3d40*/  WARPGROUP.ARRIVE ;  /* 0x00000000000079c5 */ /* 0x000fe20000000000 */
[----:B------:R-:W-:Y:S01]  /*3d50*/  FMUL.FTZ R48, R48, UR10 ;  /* 0x0000000a30307c20 */ /* 0x000fe20008410000 */
[----:B------:R-:W-:-:S03]  /*3d60*/  FMUL.FTZ R49, R49, UR10 ;  /* 0x0000000a31317c20 */ /* 0x000fc60008410000 */
[----:B------:R-:W-:Y:S01]  /*3d70*/  MUFU.TANH R58, R58 ;  /* 0x0000003a003a7308 */ /* 0x000fe20000002400 */
[----:B------:R-:W-:Y:S01]  /*3d80*/  FMUL.FTZ R52, R52, UR10 ;  /* 0x0000000a34347c20 */ /* 0x000fe20008410000 */
[----:B------:R-:W-:Y:S01]  /*3d90*/  FMUL.FTZ R51, R51, UR10 ;  /* 0x0000000a33337c20 */ /* 0x000fe20008410000 */
[----:B------:R-:W-:Y:S01]  /*3da0*/  HGMMA.64x16x16.F32 R40, gdesc[UR52], R40, gsb0 ;  /* 0x00200000342879f0 */ /* 0x000fe20008000828 */
[----:B------:R-:W-:Y:S01]  /*3db0*/  UIADD3 UR54, UR4, 0x986, URZ ;  /* 0x0000098604367890 */ /* 0x000fe2000fffe03f */
[----:B------:R-:W-:Y:S01]  /*3dc0*/  FMUL.FTZ R53, R53, UR10 ;  /* 0x0000000a35357c20 */ /* 0x000fe20008410000 */
[----:B------:R-:W-:Y:S01]  /*3dd0*/  UMOV UR55, 0x40000040 ;  /* 0x4000004000377882 */ /* 0x000fe20000000000 */
[----:B------:R-:W-:Y:S01]  /*3de0*/  UMOV UR4, UR52 ;  /* 0x0000003400047c82 */ /* 0x000fe20008000000 */
[----:B------:R-:W0:Y:S01]  /*3df0*/  MUFU.TANH R48, R48 ;  /* 0x0000003000307308 */ /* 0x000e220000002400 */
[----:B------:R-:W-:Y:S01]  /*3e00*/  FMUL.FTZ R50, R50, UR10 ;  /* 0x0000000a32327c20 */ /* 0x000fe20008410000 */
[----:B------:R-:W-:Y:S01]  /*3e10*/  FMUL.FTZ R54, R54, UR10 ;  /* 0x0000000a36367c20 */ /* 0x000fe20008410000 */
[----:B------:R-:W-:-:S05]  /*3e20*/  FMUL.FTZ R55, R55, UR10 ;  /* 0x0000000a37377c20 */ /* 0x000fca0008410000 */
[----:B------:R-:W2:Y:S08]  /*3e30*/  MUFU.TANH R59, R59 ;  /* 0x0000003b003b7308 */ /* 0x000eb00000002400 */
[----:B------:R-:W-:Y:S08]  /*3e40*/  MUFU.TANH R49, R49 ;  /* 0x0000003100317308 */ /* 0x000ff00000002400 */
[----:B------:R-:W3:Y:S08]  /*3e50*/  MUFU.TANH R52, R52 ;  /* 0x0000003400347308 */ /* 0x000ef00000002400 */
[----:B------:R-:W4:Y:S08]  /*3e60*/  MUFU.TANH R63, R63 ;  /* 0x0000003f003f7308 */ /* 0x000f300000002400 */
[----:B------:R-:W5:Y:S01]  /*3e70*/  MUFU.TANH R51, R51 ;  /* 0x0000003300337308 */ /* 0x000f620000002400 */
[----:B------:R-:W-:-:S02]  /*3e80*/  WARPGROUP.DEPBAR.LE gsb0, 0x0 ;  /* 0x00008000000079c5 */ /* 0x000fc40000010000 */
[----:B------:R-:W-:Y:S01]  /*3e90*/  WARPGROUP.ARRIVE ;  /* 0x00000000000079c5 */ /* 0x000fe20000000000 */
[----:B------:R-:W-:-:S04]  /*3ea0*/  FMUL.FTZ R40, R40, UR10 ;  /* 0x0000000a28287c20 */ /* 0x000fc80008410000 */
[----:B------:R-:W5:Y:S01]  /*3eb0*/  MUFU.TANH R53, R53 ;  /* 0x0000003500357308 */ /* 0x000f620000002400 */
[----:B------:R-:W-:Y:S01]  /*3ec0*/  FMUL.FTZ R41, R41, UR10 ;  /* 0x0000000a29297c20 */ /* 0x000fe20008410000 */
[----:B------:R-:W-:Y:S01]  /*3ed0*/  FMUL.FTZ R42, R42, UR10 ;  /* 0x0000000a2a2a7c20 */ /* 0x000fe20008410000 */
[----:B------:R-:W-:Y:S01]  /*3ee0*/  FMUL.FTZ R44, R44, UR10 ;  /* 0x0000000a2c2c7c20 */ /* 0x000fe20008410000 */
[----:B------:R-:W-:Y:S01]  /*3ef0*/  HGMMA.64x16x16.F32 R32, gdesc[UR52], R32, gsb0 ;  /* 0x00200000342079f0 */ /* 0x000fe20008000820 */
[----:B------:R-:W-:Y:S01]  /*3f00*/  FMUL.FTZ R45, R45, UR10 ;  /* 0x0000000a2d2d7c20 */ /* 0x000fe20008410000 */
[----:B------:R-:W-:Y:S01]  /*3f10*/  FMUL.FTZ R46, R46, UR10 ;  /* 0x0000000a2e2e7c20 */ /* 0x000fe20008410000 */
[----:B------:R-:W-:Y:S01]  /*3f20*/  FMUL.FTZ R43, R43, UR10 ;  /* 0x0000000a2b2b7c20 */ /* 0x000fe20008410000 */
[----:B------:R1:W-:Y:S01]  /*3f30*/  MUFU.TANH R5, R40 ;  /* 0x0000002800057308 */ /* 0x0003e20000002400 */
[----:B------:R-:W-:-:S07]  /*3f40*/  FMUL.FTZ R47, R47, UR10 ;  /* 0x0000000a2f2f7c20 */ /* 0x000fce0008410000 */
[----:B------:R-:W5:Y:S01]  /*3f50*/  MUFU.TANH R50, R50 ;  /* 0x0000003200327308 */ /* 0x000f620000002400 */
[----:B-1----:R-:W-:Y:S01]  /*3f60*/  FSEL R40, R71, -INF , P3 ;  /* 0xff80000047287808 */ /* 0x002fe20001800000 */
[----:B------:R-:W-:Y:S01]  /*3f70*/  IMAD.MOV.U32 R71, RZ, RZ, R119 ;  /* 0x000000ffff477224 */ /* 0x000fe200078e0077 */
[----:B------:R-:W-:-:S04]  /*3f80*/  ISETP.GT.AND P3, PT, R66, 0x30, PT ;  /* 0x000000304200780c */ /* 0x000fc80003f64270 */
[----:B0-----:R-:W-:Y:S01]  /*3f90*/  FSEL R84, R48, -INF , P3 ;  /* 0xff80000030547808 */ /* 0x001fe20001800000 */
[----:B------:R2:W-:Y:S08]  /*3fa0*/  MUFU.TANH R7, R42 ;  /* 0x0000002a00077308 */ /* 0x0005f00000002400 */
[----:B------:R-:W0:Y:S01]  /*3fb0*/  MUFU.TANH R41, R41 ;  /* 0x0000002900297308 */ /* 0x000e220000002400 */
[----:B--2---:R-:W-:Y:S01]  /*3fc0*/  FSEL R42, R59, -INF , P5 ;  /* 0xff8000003b2a7808 */ /* 0x004fe20002800000 */
[----:B------:R-:W-:Y:S01]  /*3fd0*/  IMAD.MOV.U32 R59, RZ, RZ, R119 ;  /* 0x000000ffff3b7224 */ /* 0x000fe200078e0077 */
[----:B------:R-:W-:-:S04]  /*3fe0*/  ISETP.GT.AND P5, PT, R66, 0x38, PT ;  /* 0x000000384200780c */ /* 0x000fc80003fa4270 */
[----:B---3--:R-:W-:Y:S01]  /*3ff0*/  FSEL R88, R52, -INF , P5 ;  /* 0xff80000034587808 */ /* 0x008fe20002800000 */
[----:B------:R-:W1:Y:S08]  /*4000*/  MUFU.TANH R54, R54 ;  /* 0x0000003600367308 */ /* 0x000e700000002400 */
[----:B------:R4:W2:Y:S01]  /*4010*/  MUFU.TANH R8, R44 ;  /* 0x0000002c00087308 */ /* 0x0008a20000002400 */
[----:B------:R-:W-:-:S02]  /*4020*/  WARPGROUP.DEPBAR.LE gsb0, 0x0 ;  /* 0x00008000000079c5 */ /* 0x000fc40000010000 */
[----:B------:R-:W-:Y:S01]  /*4030*/  WARPGROUP.ARRIVE ;  /* 0x00000000000079c5 */ /* 0x000fe20000000000 */
[----:B------:R-:W-:Y:S01]  /*4040*/  FMUL.FTZ R13, R34, UR10 ;  /* 0x0000000a220d7c20 */ /* 0x000fe20008410000 */
[----:B------:R-:W-:Y:S01]  /*4050*/  FSEL R34, R62, -INF , P4 ;  /* 0xff8000003e227808 */ /* 0x000fe20002000000 */
[----:B------:R-:W-:Y:S01]  /*4060*/  FMUL.FTZ R11, R32, UR10 ;  /* 0x0000000a200b7c20 */ /* 0x000fe20008410000 */
[----:B------:R-:W-:Y:S01]  /*4070*/  FSEL R62, R61, -INF , P2 ;  /* 0xff8000003d3e7808 */ /* 0x000fe20001000000 */
[----:B------:R-:W3:Y:S01]  /*4080*/  MUFU.TANH R55, R55 ;  /* 0x0000003700377308 */ /* 0x000ee20000002400 */
[----:B------:R-:W-:Y:S01]  /*4090*/  HGMMA.64x16x16.F32 R24, gdesc[UR4], R24, gsb0 ;  /* 0x00200000041879f0 */ /* 0x000fe20008000818 */
[----:B------:R-:W-:Y:S01]  /*40a0*/  FSEL R32, R58, -INF , P6 ;  /* 0xff8000003a207808 */ /* 0x000fe20003000000 */
[----:B------:R-:W-:Y:S01]  /*40b0*/  FMUL.FTZ R33, R33, UR10 ;  /* 0x0000000a21217c20 */ /* 0x000fe20008410000 */
[----:B------:R-:W-:Y:S01]  /*40c0*/  ISETP.GT.AND P6, PT, R66, 0x31, PT ;  /* 0x000000314200780c */ /* 0x000fe20003fc4270 */
[----:B------:R-:W-:Y:S01]  /*40d0*/  FMUL.FTZ R15, R36, UR10 ;  /* 0x0000000a240f7c20 */ /* 0x000fe20008410000 */
[----:B------:R-:W-:Y:S01]  /*40e0*/  FMNMX.FTZ R21, R62, R21, !PT ;  /* 0x000000153e157209 */ /* 0x000fe20007810000 */
[----:B------:R-:W-:Y:S01]  /*40f0*/  FMUL.FTZ R37, R37, UR10 ;  /* 0x0000000a25257c20 */ /* 0x000fe20008410000 */
[----:B------:R-:W-:Y:S01]  /*4100*/  FSEL R86, R49, -INF , P6 ;  /* 0xff80000031567808 */ /* 0x000fe20003000000 */
[----:B------:R5:W-:Y:S01]  /*4110*/  MUFU.TANH R9, R46 ;  /* 0x0000002e00097308 */ /* 0x000be20000002400 */
[----:B------:R-:W-:Y:S01]  /*4120*/  FMNMX.FTZ R49, R84, R21, !PT ;  /* 0x0000001554317209 */ /* 0x000fe20007810000 */
[----:B------:R-:W-:Y:S01]  /*4130*/  FMUL.FTZ R21, R38, UR10 ;  /* 0x0000000a26157c20 */ /* 0x000fe20008410000 */
[----:B------:R-:W-:Y:S01]  /*4140*/  ISETP.GT.AND P4, PT, R66, 0x39, PT ;  /* 0x000000394200780c */ /* 0x000fe20003f84270 */
[----:B------:R-:W-:Y:S01]  /*4150*/  FMUL.FTZ R35, R35, UR10 ;  /* 0x0000000a23237c20 */ /* 0x000fe20008410000 */
[----:B------:R-:W-:Y:S01]  /*4160*/  FMNMX.FTZ R49, R86, R49, !PT ;  /* 0x0000003156317209 */ /* 0x000fe20007810000 */
[----:B------:R-:W-:Y:S01]  /*4170*/  FMUL.FTZ R39, R39, UR10 ;  /* 0x0000000a27277c20 */ /* 0x000fe20008410000 */
[----:B----4-:R-:W-:Y:S01]  /*4180*/  FSEL R44, R63, -INF , P2 ;  /* 0xff8000003f2c7808 */ /* 0x010fe20001000000 */
[----:B------:R-:W4:Y:S01]  /*4190*/  MUFU.TANH R45, R45 ;  /* 0x0000002d002d7308 */ /* 0x000f220000002400 */
[----:B-----5:R-:W-:Y:S01]  /*41a0*/  FSEL R46, R51, -INF , P6 ;  /* 0xff800000332e7808 */ /* 0x020fe20003000000 */
[----:B------:R-:W-:Y:S01]  /*41b0*/  ULDC UR4, c[0x0][0x988] ;  /* 0x0002620000047ab9 */ /* 0x000fe20000000800 */
[----:B------:R-:W-:Y:S01]  /*41c0*/  ISETP.GT.AND P2, PT, R66, 0x40, PT ;  /* 0x000000404200780c */ /* 0x000fe20003f44270 */
[--C-:B------:R-:W-:Y:S01]  /*41d0*/  IMAD.MOV.U32 R63, RZ, RZ, R119.reuse ;  /* 0x000000ffff3f7224 */ /* 0x100fe200078e0077 */
[----:B------:R-:W-:Y:S01]  /*41e0*/  FSEL R90, R53, -INF , P4 ;  /* 0xff800000355a7808 */ /* 0x000fe20002000000 */
[----:B------:R-:W-:Y:S01]  /*41f0*/  IMAD.MOV.U32 R53, RZ, RZ, R119 ;  /* 0x000000ffff357224 */ /* 0x000fe200078e0077 */
[----:B------:R-:W-:Y:S01]  /*4200*/  FMNMX.FTZ R51, R88, R49, !PT ;  /* 0x0000003158337209 */ /* 0x000fe20007810000 */
[----:B------:R-:W5:Y:S01]  /*4210*/  MUFU.TANH R43, R43 ;  /* 0x0000002b002b7308 */ /* 0x000f620000002400 */
[----:B------:R-:W-:-:S02]  /*4220*/  FSEL R36, R50, -INF , P3 ;  /* 0xff80000032247808 */ /* 0x000fc40001800000 */
[----:B------:R-:W-:Y:S02]  /*4230*/  ISETP.GT.AND P3, PT, R66, 0x41, PT ;  /* 0x000000414200780c */ /* 0x000fe40003f64270 */
[----:B------:R-:W-:Y:S02]  /*4240*/  FSEL R92, R5, -INF , P2 ;  /* 0xff800000055c7808 */ /* 0x000fe40001000000 */
[----:B------:R-:W-:Y:S01]  /*4250*/  FMNMX.FTZ R51, R90, R51, !PT ;  /* 0x000000335a337209 */ /* 0x000fe20007810000 */
[----:B------:R-:W5:Y:S01]  /*4260*/  MUFU.TANH R11, R11 ;  /* 0x0000000b000b7308 */ /* 0x000f620000002400 */
[----:B------:R-:W-:Y:S02]  /*4270*/  ISETP.GT.AND P6, PT, R66, 0x48, PT ;  /* 0x000000484200780c */ /* 0x000fe40003fc4270 */
[----:B0-----:R-:W-:Y:S02]  /*4280*/  FSEL R94, R41, -INF , P3 ;  /* 0xff800000295e7808 */ /* 0x001fe40001800000 */
[----:B------:R-:W-:-:S02]  /*4290*/  FMNMX.FTZ R51, R92, R51, !PT ;  /* 0x000000335c337209 */ /* 0x000fc40007810000 */
[----:B-1----:R-:W-:Y:S01]  /*42a0*/  FSEL R48, R54, -INF , P5 ;  /* 0xff80000036307808 */ /* 0x002fe20002800000 */
[----:B------:R-:W0:Y:S01]  /*42b0*/  MUFU.TANH R33, R33 ;  /* 0x0000002100217308 */ /* 0x000e220000002400 */
[----:B------:R-:W-:Y:S02]  /*42c0*/  ISETP.GT.AND P5, PT, R66, 0x49, PT ;  /* 0x000000494200780c */ /* 0x000fe40003fa4270 */
[----:B--2---:R-:W-:Y:S02]  /*42d0*/  FSEL R8, R8, -INF , P6 ;  /* 0xff80000008087808 */ /* 0x004fe40003000000 */
[----:B------:R-:W-:Y:S02]  /*42e0*/  FMNMX.FTZ R51, R94, R51, !PT ;  /* 0x000000335e337209 */ /* 0x000fe40007810000 */
[----:B---3--:R-:W-:Y:S01]  /*42f0*/  FSEL R38, R55, -INF , P4 ;  /* 0xff80000037267808 */ /* 0x008fe20002000000 */
[----:B------:R-:W1:Y:S01]  /*4300*/  MUFU.TANH R15, R15 ;  /* 0x0000000f000f7308 */ /* 0x000e620000002400 */
[----:B------:R-:W-:Y:S01]  /*4310*/  ISETP.GT.AND P4, PT, R66, 0x50, PT ;  /* 0x000000504200780c */ /* 0x000fe20003f84270 */
[----:B------:R-:W-:Y:S01]  /*4320*/  IMAD.MOV.U32 R55, RZ, RZ, R119 ;  /* 0x000000ffff377224 */ /* 0x000fe200078e0077 */
[----:B----4-:R-:W-:Y:S01]  /*4330*/  FSEL R96, R45, -INF , P5 ;  /* 0xff8000002d607808 */ /* 0x010fe20002800000 */
[----:B------:R-:W-:-:S02]  /*4340*/  WARPGROUP.DEPBAR.LE gsb0, 0x0 ;  /* 0x00008000000079c5 */ /* 0x000fc40000010000 */
[----:B------:R-:W-:Y:S01]  /*4350*/  FMUL.FTZ R49, R24, UR10 ;  /* 0x0000000a18317c20 */ /* 0x000fe20008410000 */
[----:B------:R-:W-:Y:S01]  /*4360*/  FMNMX.FTZ R51, R8, R51, !PT ;  /* 0x0000003308337209 */ /* 0x000fe20007810000 */
[----:B------:R-:W2:Y:S01]  /*4370*/  MUFU.TANH R47, R47 ;  /* 0x0000002f002f7308 */ /* 0x000ea20000002400 */
[----:B------:R-:W-:Y:S01]  /*4380*/  FMUL.FTZ R25, R25, UR10 ;  /* 0x0000000a19197c20 */ /* 0x000fe20008410000 */
[----:B-----5:R-:W-:Y:S01]  /*4390*/  FSEL R50, R43, -INF , P3 ;  /* 0xff8000002b327808 */ /* 0x020fe20001800000 */
[----:B------:R-:W-:Y:S01]  /*43a0*/  FMUL.FTZ R5, R28, UR10 ;  /* 0x0000000a1c057c20 */ /* 0x000fe20008410000 */
[----:B------:R-:W-:Y:S01]  /*43b0*/  ISETP.GT.AND P3, PT, R66, 0x51, PT ;  /* 0x000000514200780c */ /* 0x000fe20003f64270 */
[----:B------:R-:W-:Y:S01]  /*43c0*/  FMUL.FTZ R29, R29, UR10 ;  /* 0x0000000a1d1d7c20 */ /* 0x000fe20008410000 */
[----:B------:R-:W-:Y:S01]  /*43d0*/  FSEL R98, R11, -INF , P4 ;  /* 0xff8000000b627808 */ /* 0x000fe20002000000 */
[----:B------:R-:W-:Y:S01]  /*43e0*/  FMUL.FTZ R26, R26, UR10 ;  /* 0x0000000a1a1a7c20 */ /* 0x000fe20008410000 */
[----:B------:R-:W3:Y:S01]  /*43f0*/  MUFU.TANH R37, R37 ;  /* 0x0000002500257308 */ /* 0x000ee20000002400 */
[----:B------:R-:W-:Y:S01]  /*4400*/  FMNMX.FTZ R51, R96, R51, !PT ;  /* 0x0000003360337209 */ /* 0x000fe20007810000 */
[----:B------:R-:W-:Y:S01]  /*4410*/  FMUL.FTZ R27, R27, UR10 ;  /* 0x0000000a1b1b7c20 */ /* 0x000fe20008410000 */
[----:B------:R-:W-:Y:S01]  /*4420*/  FSEL R24, R7, -INF , P2 ;  /* 0xff80000007187808 */ /* 0x000fe20001000000 */
[----:B------:R-:W-:Y:S01]  /*4430*/  FMUL.FTZ R30, R30, UR10 ;  /* 0x0000000a1e1e7c20 */ /* 0x000fe20008410000 */
[----:B------:R-:W-:Y:S01]  /*4440*/  ISETP.GT.AND P2, PT, R66, 0x58, PT ;  /* 0x000000584200780c */ /* 0x000fe20003f44270 */
[----:B------:R-:W-:Y:S01]  /*4450*/  FMUL.FTZ R31, R31, UR10 ;  /* 0x0000000a1f1f7c20 */ /* 0x000fe20008410000 */
[----:B0-----:R-:W-:Y:S01]  /*4460*/  FSEL R100, R33, -INF , P3 ;  /* 0xff80000021647808 */ /* 0x001fe20001800000 */
[----:B------:R-:W0:Y:S01]  /*4470*/  MUFU.TANH R13, R13 ;  /* 0x0000000d000d7308 */ /* 0x000e220000002400 */
[----:B------:R-:W-:Y:S01]  /*4480*/  FMNMX.FTZ R51, R98, R51, !PT ;  /* 0x0000003362337209 */ /* 0x000fe20007810000 */
[----:B------:R4:W-:Y:S01]  /*4490*/  @!P1 SYNCS.ARRIVE.TRANS64.RED.A1T0 RZ, [R0+URZ], RZ ;  /* 0x000000ff00ff99a7 */ /* 0x0009e2000810043f */
[----:B------:R-:W-:-:S02]  /*44a0*/  FSEL R28, R9, -INF , P6 ;  /* 0xff800000091c7808 */ /* 0x000fc40003000000 */
[----:B------:R-:W-:Y:S02]  /*44b0*/  ISETP.GT.AND P6, PT, R66, 0x59, PT ;  /* 0x000000594200780c */ /* 0x000fe40003fc4270 */
[----:B-1----:R-:W-:Y:S01]  /*44c0*/  FSEL R102, R15, -INF , P2 ;  /* 0xff8000000f667808 */ /* 0x002fe20001000000 */
[----:B------:R-:W1:Y:S01]  /*44d0*/  MUFU.TANH R49, R49 ;  /* 0x0000003100317308 */ /* 0x000e620000002400 */
[----:B------:R-:W-:Y:S02]  /*44e0*/  FMNMX.FTZ R51, R100, R51, !PT ;  /* 0x0000003364337209 */ /* 0x000fe40007810000 */
[----:B--2---:R-:W-:Y:S02]  /*44f0*/  FSEL R52, R47, -INF , P5 ;  /* 0xff8000002f347808 */ /* 0x004fe40002800000 */
[----:B------:R-:W-:Y:S02]  /*4500*/  ISETP.GT.AND P5, PT, R66, 0x60, PT ;  /* 0x000000604200780c */ /* 0x000fe40003fa4270 */
[----:B---3--:R-:W-:Y:S01]  /*4510*/  FSEL R104, R37, -INF , P6 ;  /* 0xff80000025687808 */ /* 0x008fe20003000000 */
[----:B------:R-:W2:Y:S01]  /*4520*/  MUFU.TANH R35, R35 ;  /* 0x0000002300237308 */ /* 0x000ea20000002400 */
[----:B------:R-:W-:-:S02]  /*4530*/  FMNMX.FTZ R51, R102, R51, !PT ;  /* 0x0000003366337209 */ /* 0x000fc40007810000 */
[----:B0-----:R-:W-:Y:S02]  /*4540*/  FSEL R54, R13, -INF , P4 ;  /* 0xff8000000d367808 */ /* 0x001fe40002000000 */
[----:B------:R-:W-:Y:S02]  /*4550*/  ISETP.GT.AND P4, PT, R66, 0x61, PT ;  /* 0x000000614200780c */ /* 0x000fe40003f84270 */
[----:B------:R-:W-:Y:S01]  /*4560*/  FMNMX.FTZ R51, R104, R51, !PT ;  /* 0x0000003368337209 */ /* 0x000fe20007810000 */
[----:B------:R-:W0:Y:S01]  /*4570*/  MUFU.TANH R25, R25 ;  /* 0x0000001900197308 */ /* 0x000e220000002400 */
[----:B-1----:R-:W-:Y:S01]  /*4580*/  FSEL R106, R49, -INF , P5 ;  /* 0xff800000316a7808 */ /* 0x002fe20002800000 */
[----:B------:R-:W-:Y:S01]  /*4590*/  IMAD.MOV.U32 R49, RZ, RZ, R119 ;  /* 0x000000ffff317224 */ /* 0x000fe200078e0077 */
[----:B------:R-:W-:Y:S02]  /*45a0*/  FMNMX.FTZ R11, R2, R3, !PT ;  /* 0x00000003020b7209 */ /* 0x000fe40007810000 */
[----:B------:R-:W-:-:S02]  /*45b0*/  FMNMX.FTZ R51, R106, R51, !PT ;  /* 0x000000336a337209 */ /* 0x000fc40007810000 */
[----:B------:R-:W-:Y:S01]  /*45c0*/  FMNMX.FTZ R11, R6, R11, !PT ;  /* 0x0000000b060b7209 */ /* 0x000fe20007810000 */
[----:B------:R-:W1:Y:S01]  /*45d0*/  MUFU.TANH R21, R21 ;  /* 0x0000001500157308 */ /* 0x000e620000002400 */
[----:B--2---:R-:W-:Y:S02]  /*45e0*/  FSEL R56, R35, -INF , P3 ;  /* 0xff80000023387808 */ /* 0x004fe40001800000 */
[----:B------:R-:W-:Y:S02]  /*45f0*/  ISETP.GT.AND P3, PT, R66, 0x68, PT ;  /* 0x000000684200780c */ /* 0x000fe40003f64270 */
[----:B------:R-:W-:Y:S02]  /*4600*/  FMNMX.FTZ R11, R10, R11, !PT ;  /* 0x0000000b0a0b7209 */ /* 0x000fe40007810000 */
[----:B------:R-:W-:Y:S01]  /*4610*/  MOV R61, R119 ;  /* 0x00000077003d7202 */ /* 0x000fe20000000f00 */
[----:B------:R-:W2:Y:S01]  /*4620*/  MUFU.TANH R5, R5 ;  /* 0x0000000500057308 */ /* 0x000ea20000002400 */
[----:B0-----:R-:W-:-:S02]  /*4630*/  FSEL R108, R25, -INF , P4 ;  /* 0xff800000196c7808 */ /* 0x001fc40002000000 */
[----:B------:R-:W-:Y:S02]  /*4640*/  FMNMX.FTZ R11, R12, R11, !PT ;  /* 0x0000000b0c0b7209 */ /* 0x000fe40007810000 */
[----:B------:R-:W-:Y:S02]  /*4650*/  FMNMX.FTZ R51, R108, R51, !PT ;  /* 0x000000336c337209 */ /* 0x000fe40007810000 */
[----:B------:R-:W-:Y:S01]  /*4660*/  FMNMX.FTZ R13, R14, R11, !PT ;  /* 0x0000000b0e0d7209 */ /* 0x000fe20007810000 */
[----:B------:R-:W0:Y:S01]  /*4670*/  MUFU.TANH R29, R29 ;  /* 0x0000001d001d7308 */ /* 0x000e220000002400 */
[----:B-1----:R-:W-:Y:S02]  /*4680*/  FSEL R58, R21, -INF , P2 ;  /* 0xff800000153a7808 */ /* 0x002fe40001000000 */
[----:B------:R-:W-:Y:S02]  /*4690*/  ISETP.GT.AND P2, PT, R66, 0x69, PT ;  /* 0x000000694200780c */ /* 0x000fe40003f44270 */
[----:B------:R-:W-:-:S02]  /*46a0*/  FMNMX.FTZ R13, R20, R13, !PT ;  /* 0x0000000d140d7209 */ /* 0x000fc40007810000 */
[----:B------:R-:W-:Y:S01]  /*46b0*/  MOV R47, R119 ;  /* 0x00000077002f7202 */ /* 0x000fe20000000f00 */
[----:B------:R-:W-:Y:S01]  /*46c0*/  MUFU.TANH R39, R39 ;  /* 0x0000002700277308 */ /* 0x000fe20000002400 */
[----:B--2---:R-:W-:Y:S01]  /*46d0*/  FSEL R66, R5, -INF , P3 ;  /* 0xff80000005427808 */ /* 0x004fe20001800000 */
[----:B------:R-:W-:Y:S01]  /*46e0*/  IMAD.U32 R5, RZ, RZ, UR4 ;  /* 0x00000004ff057e24 */ /* 0x000fe2000f8e00ff */
[----:B------:R-:W-:Y:S02]  /*46f0*/  FMNMX.FTZ R13, R40, R13, !PT ;  /* 0x0000000d280d7209 */ /* 0x000fe40007810000 */
[----:B------:R-:W-:Y:S02]  /*4700*/  FMNMX.FTZ R51, R66, R51, !PT ;  /* 0x0000003342337209 */ /* 0x000fe40007810000 */
[----:B------:R-:W-:Y:S01]  /*4710*/  FMNMX.FTZ R13, R32, R13, !PT ;  /* 0x0000000d200d7209 */ /* 0x000fe20007810000 */
[----:B------:R-:W1:Y:S01]  /*4720*/  MUFU.TANH R26, R26 ;  /* 0x0000001a001a7308 */ /* 0x000e620000002400 */
[----:B0-----:R-:W-:-:S02]  /*4730*/  FSEL R110, R29, -INF , P2 ;  /* 0xff8000001d6e7808 */ /* 0x001fc40001000000 */
[----:B------:R-:W-:Y:S02]  /*4740*/  FMNMX.FTZ R15, R42, R13, !PT ;  /* 0x0000000d2a0f7209 */ /* 0x000fe40007810000 */
[----:B------:R-:W-:Y:S02]  /*4750*/  FMNMX.FTZ R51, R110, R51, !PT ;  /* 0x000000336e337209 */ /* 0x000fe40007810000 */
[----:B------:R-:W-:Y:S01]  /*4760*/  FMNMX.FTZ R15, R34, R15, !PT ;  /* 0x0000000f220f7209 */ /* 0x000fe20007810000 */
[----:B------:R-:W-:Y:S02]  /*4770*/  MUFU.TANH R27, R27 ;  /* 0x0000001b001b7308 */ /* 0x000fe40000002400 */
[----:B------:R-:W0:Y:S01]  /*4780*/  SHFL.BFLY PT, R112, R51, 0x2, 0x1f ;  /* 0x0c401f0033707f89 */ /* 0x000e2200000e0000 */
[----:B------:R-:W-:-:S04]  /*4790*/  FMNMX.FTZ R15, R44, R15, !PT ;  /* 0x0000000f2c0f7209 */ /* 0x000fc80007810000 */
[----:B------:R-:W-:Y:S01]  /*47a0*/  FMNMX.FTZ R15, R36, R15, !PT ;  /* 0x0000000f240f7209 */ /* 0x000fe20007810000 */
[----:B------:R-:W2:Y:S01]  /*47b0*/  MUFU.TANH R30, R30 ;  /* 0x0000001e001e7308 */ /* 0x000ea20000002400 */
[----:B-1----:R-:W-:Y:S02]  /*47c0*/  FSEL R26, R26, -INF , P5 ;  /* 0xff8000001a1a7808 */ /* 0x002fe40002800000 */
[----:B------:R-:W-:-:S04]  /*47d0*/  FMNMX.FTZ R21, R46, R15, !PT ;  /* 0x0000000f2e157209 */ /* 0x000fc80007810000 */
[----:B------:R-:W-:Y:S01]  /*47e0*/  FMNMX.FTZ R21, R48, R21, !PT ;  /* 0x0000001530157209 */ /* 0x000fe20007810000 */
[----:B------:R-:W1:Y:S03]  /*47f0*/  MUFU.TANH R31, R31 ;  /* 0x0000001f001f7308 */ /* 0x000e660000002400 */
[----:B------:R-:W-:-:S04]  /*4800*/  FMNMX.FTZ R21, R38, R21, !PT ;  /* 0x0000001526157209 */ /* 0x000fc80007810000 */
[----:B------:R-:W-:Y:S02]  /*4810*/  FMNMX.FTZ R21, R24, R21, !PT ;  /* 0x0000001518157209 */ /* 0x000fe40007810000 */
[----:B--2---:R-:W-:Y:S02]  /*4820*/  FSEL R30, R30, -INF , P3 ;  /* 0xff8000001e1e7808 */ /* 0x004fe40001800000 */
[----:B0-----:R-:W-:Y:S01]  /*4830*/  FMNMX.FTZ R112, R51, R112, !PT ;  /* 0x0000007033707209 */ /* 0x001fe20007810000 */
[----:B------:R-:W-:Y:S01]  /*4840*/  IMAD.MOV.U32 R51, RZ, RZ, R119 ;  /* 0x000000ffff337224 */ /* 0x000fe200078e0077 */
[----:B------:R-:W-:-:S03]  /*4850*/  FMNMX.FTZ R21, R50, R21, !PT ;  /* 0x0000001532157209 */ /* 0x000fc60007810000 */
[----:B------:R-:W0:Y:S01]  /*4860*/  SHFL.BFLY PT, R7, R112, 0x1, 0x1f ;  /* 0x0c201f0070077f89 */ /* 0x000e2200000e0000 */
[----:B------:R-:W-:-:S04]  /*4870*/  FMNMX.FTZ R21, R28, R21, !PT ;  /* 0x000000151c157209 */ /* 0x000fc80007810000 */
[----:B------:R-:W-:-:S04]  /*4880*/  FMNMX.FTZ R21, R52, R21, !PT ;  /* 0x0000001534157209 */ /* 0x000fc80007810000 */
[----:B------:R-:W-:-:S04]  /*4890*/  FMNMX.FTZ R21, R54, R21, !PT ;  /* 0x0000001536157209 */ /* 0x000fc80007810000 */
[----:B------:R-:W-:-:S04]  /*48a0*/  FMNMX.FTZ R21, R56, R21, !PT ;  /* 0x0000001538157209 */ /* 0x000fc80007810000 */
[----:B------:R-:W-:Y:S02]  /*48b0*/  FMNMX.FTZ R21, R58, R21, !PT ;  /* 0x000000153a157209 */ /* 0x000fe40007810000 */
[----:B0-----:R-:W-:Y:S01]  /*48c0*/  FMNMX.FTZ R7, R112, R7, !PT ;  /* 0x0000000770077209 */ /* 0x001fe20007810000 */
[----:B------:R-:W-:-:S03]  /*48d0*/  IMAD.MOV.U32 R112, RZ, RZ, R119 ;  /* 0x000000ffff707224 */ /* 0x000fc600078e0077 */
[C---:B------:R-:W-:Y:S01]  /*48e0*/  FSETP.NEU.FTZ.AND P0, PT, R7.reuse, -INF , PT ;  /* 0xff8000000700780b */ /* 0x040fe20003f1d000 */
[----:B------:R-:W-:-:S05]  /*48f0*/  FMUL.FTZ R9, R7, R5 ;  /* 0x0000000507097220 */ /* 0x000fca0000410000 */
[----:B------:R-:W-:Y:S02]  /*4900*/  FSEL R25, R9, RZ, P0 ;  /* 0x000000ff09197208 */ /* 0x000fe40000000000 */
[----:B------:R-:W-:Y:S01]  /*4910*/  ISETP.NE.AND P0, PT, R83, RZ, PT ;  /* 0x000000ff5300720c */ /* 0x000fe20003f05270 */
[----:B------:R-:W-:Y:S02]  /*4920*/  IMAD.MOV.U32 R83, RZ, RZ, R119 ;  /* 0x000000ffff537224 */ /* 0x000fe400078e0077 */
[-CC-:B------:R-:W-:Y:S01]  /*4930*/  FFMA.FTZ R33, R60, R5.reuse, -R25.reuse ;  /* 0x000000053c217223 */ /* 0x180fe20000010819 */
[----:B------:R-:W-:Y:S01]  /*4940*/  FSEL R60, R39, -INF , P6 ;  /* 0xff800000273c7808 */ /* 0x000fe20003000000 */
[-CC-:B------:R-:W-:Y:S01]  /*4950*/  FFMA.FTZ R35, R62, R5.reuse, -R25.reuse ;  /* 0x000000053e237223 */ /* 0x180fe20000010819 */
[----:B------:R-:W-:Y:S01]  /*4960*/  FSEL R62, R27, -INF , P4 ;  /* 0xff8000001b3e7808 */ /* 0x000fe20002000000 */
[--C-:B------:R-:W-:Y:S01]  /*4970*/  FFMA.FTZ R196, R64, R5, -R25.reuse ;  /* 0x0000000540c47223 */ /* 0x100fe20000010819 */
[----:B------:R-:W-:Y:S01]  /*4980*/  FMNMX.FTZ R21, R60, R21, !PT ;  /* 0x000000153c157209 */ /* 0x000fe20007810000 */
[-CC-:B------:R-:W-:Y:S01]  /*4990*/  FFMA.FTZ R198, R68, R5.reuse, -R25.reuse ;  /* 0x0000000544c67223 */ /* 0x180fe20000010819 */
[----:B-1----:R-:W-:Y:S01]  /*49a0*/  FSEL R64, R31, -INF , P2 ;  /* 0xff8000001f407808 */ /* 0x002fe20001000000 */
[--C-:B------:R-:W-:Y:S01]  /*49b0*/  FFMA.FTZ R8, R8, R5, -R25.reuse ;  /* 0x0000000508087223 */ /* 0x100fe20000010819 */
[----:B------:R-:W-:Y:S01]  /*49c0*/  FMNMX.FTZ R21, R26, R21, !PT ;  /* 0x000000151a157209 */ /* 0x000fe20007810000 */
[-CC-:B------:R-:W-:Y:S01]  /*49d0*/  FFMA.FTZ R200, R72, R5.reuse, -R25.reuse ;  /* 0x0000000548c87223 */ /* 0x180fe20000010819 */
[--C-:B------:R-:W-:Y:S01]  /*49e0*/  FFMA.FTZ R9, R73, R5, -R25.reuse ;  /* 0x0000000549097223 */ /* 0x100fe20000010819 */
[----:B------:R-:W-:Y:S01]  /*49f0*/  MUFU.EX2 R186, R8 ;  /* 0x0000000800ba7308 */ /* 0x000fe20000000800 */
[----:B------:R-:W-:Y:S01]  /*4a00*/  FMNMX.FTZ R21, R62, R21, !PT ;  /* 0x000000153e157209 */ /* 0x000fe20007810000 */
[-CC-:B------:R-:W-:Y:S01]  /*4a10*/  FFMA.FTZ R202, R76, R5.reuse, -R25.reuse ;  /* 0x000000054cca7223 */ /* 0x180fe20000010819 */
[-CC-:B------:R-:W-:Y:S01]  /*4a20*/  FFMA.FTZ R70, R70, R5.reuse, -R25.reuse ;  /* 0x0000000546467223 */ /* 0x180fe20000010819 */
        /* <DEDUP_REMOVED lines=8> */
[-CC-:B------:R-:W-:Y:S01]  /*4ab0*/  FFMA.FTZ R86, R86, R5.reuse, -R25.reuse ;  /* 0x0000000556567223 */ /* 0x180fe20000010819 */
[-CC-:B------:R-:W-:Y:S01]  /*4ac0*/  FFMA.FTZ R88, R88, R5.reuse, -R25.reuse ;  /* 0x0000000558587223 */ /* 0x180fe20000010819 */
[----:B------:R-:W0:Y:S01]  /*4ad0*/  SHFL.BFLY PT, R68, R21, 0x2, 0x1f ;  /* 0x0c401f0015447f89 */ /* 0x000e2200000e0000 */
[-CC-:B------:R-:W-:Y:S01]  /*4ae0*/  FFMA.FTZ R90, R90, R5.reuse, -R25.reuse ;  /* 0x000000055a5a7223 */ /* 0x180fe20000010819 */
[----:B------:R-:W1:Y:S01]  /*4af0*/  MUFU.EX2 R9, R9 ;  /* 0x0000000900097308 */ /* 0x000e620000000800 */
[-CC-:B------:R-:W-:Y:S01]  /*4b00*/  FFMA.FTZ R92, R92, R5.reuse, -R25.reuse ;  /* 0x000000055c5c7223 */ /* 0x180fe20000010819 */
[-CC-:B------:R-:W-:Y:S01]  /*4b10*/  FFMA.FTZ R94, R94, R5.reuse, -R25.reuse ;  /* 0x000000055e5e7223 */ /* 0x180fe20000010819 */
[-CC-:B------:R-:W-:Y:S01]  /*4b20*/  FFMA.FTZ R96, R96, R5.reuse, -R25.reuse ;  /* 0x0000000560607223 */ /* 0x180fe20000010819 */
[-CC-:B------:R-:W-:Y:S01]  /*4b30*/  FFMA.FTZ R98, R98, R5.reuse, -R25.reuse ;  /* 0x0000000562627223 */ /* 0x180fe20000010819 */
[-CC-:B------:R-:W-:Y:S01]  /*4b40*/  FFMA.FTZ R100, R100, R5.reuse, -R25.reuse ;  /* 0x0000000564647223 */ /* 0x180fe20000010819 */
[-CC-:B------:R-:W-:Y:S01]  /*4b50*/  FFMA.FTZ R102, R102, R5.reuse, -R25.reuse ;  /* 0x0000000566667223 */ /* 0x180fe20000010819 */
[-CC-:B------:R-:W-:Y:S01]  /*4b60*/  FFMA.FTZ R104, R104, R5.reuse, -R25.reuse ;  /* 0x0000000568687223 */ /* 0x180fe20000010819 */
[----:B------:R-:W2:Y:S01]  /*4b70*/  MUFU.EX2 R202, R202 ;  /* 0x000000ca00ca7308 */ /* 0x000ea20000000800 */
[-CC-:B------:R-:W-:Y:S01]  /*4b80*/  FFMA.FTZ R106, R106, R5.reuse, -R25.reuse ;  /* 0x000000056a6a7223 */ /* 0x180fe20000010819 */
[-CC-:B------:R-:W-:Y:S01]  /*4b90*/  FFMA.FTZ R108, R108, R5.reuse, -R25.reuse ;  /* 0x000000056c6c7223 */ /* 0x180fe20000010819 */
[-CC-:B------:R-:W-:Y:S01]  /*4ba0*/  FFMA.FTZ R66, R66, R5.reuse, -R25.reuse ;  /* 0x0000000542427223 */ /* 0x180fe20000010819 */
[----:B------:R-:W-:Y:S01]  /*4bb0*/  FFMA.FTZ R25, R110, R5, -R25 ;  /* 0x000000056e197223 */ /* 0x000fe20000010819 */
[----:B------:R-:W-:Y:S01]  /*4bc0*/  MOV R110, R119 ;  /* 0x00000077006e7202 */ /* 0x000fe20000000f00 */
[----:B------:R-:W-:-:S02]  /*4bd0*/  IMAD.MOV.U32 R80, RZ, RZ, R119 ;  /* 0x000000ffff507224 */ /* 0x000fc400078e0077 */
[----:B------:R3:W5:Y:S01]  /*4be0*/  MUFU.EX2 R11, R70 ;  /* 0x00000046000b7308 */ /* 0x0007620000000800 */
[--C-:B------:R-:W-:Y:S02]  /*4bf0*/  IMAD.MOV.U32 R76, RZ, RZ, R119.reuse ;  /* 0x000000ffff4c7224 */ /* 0x100fe400078e0077 */
[--C-:B------:R-:W-:Y:S02]  /*4c00*/  IMAD.MOV.U32 R73, RZ, RZ, R119.reuse ;  /* 0x000000ffff497224 */ /* 0x100fe400078e0077 */
[--C-:B------:R-:W-:Y:S01]  /*4c10*/  IMAD.MOV.U32 R72, RZ, RZ, R119.reuse ;  /* 0x000000ffff487224 */ /* 0x100fe200078e0077 */
[----:B0-----:R-:W-:Y:S02]  /*4c20*/  FMNMX.FTZ R68, R21, R68, !PT ;  /* 0x0000004415447209 */ /* 0x001fe40007810000 */
[----:B------:R-:W0:Y:S01]  /*4c30*/  MUFU.EX2 R196, R196 ;  /* 0x000000c400c47308 */ /* 0x000e220000000800 */
[--C-:B---3--:R-:W-:Y:S02]  /*4c40*/  IMAD.MOV.U32 R70, RZ, RZ, R119.reuse ;  /* 0x000000ffff467224 */ /* 0x108fe400078e0077 */
[----:B------:R-:W3:Y:S05]  /*4c50*/  SHFL.BFLY PT, R21, R68, 0x1, 0x1f ;  /* 0x0c201f0044157f89 */ /* 0x000eea00000e0000 */
[----:B------:R4:W-:Y:S08]  /*4c60*/  MUFU.EX2 R13, R74 ;  /* 0x0000004a000d7308 */ /* 0x0009f00000000800 */
[----:B------:R-:W-:Y:S01]  /*4c70*/  MUFU.EX2 R198, R198 ;  /* 0x000000c600c67308 */ /* 0x000fe20000000800 */
[----:B----4-:R-:W-:-:S07]  /*4c80*/  IMAD.MOV.U32 R74, RZ, RZ, R119 ;  /* 0x000000ffff4a7224 */ /* 0x010fce00078e0077 */
[----:B------:R4:W-:Y:S01]  /*4c90*/  MUFU.EX2 R15, R78 ;  /* 0x0000004e000f7308 */ /* 0x0009e20000000800 */
[----:B---3--:R-:W-:Y:S02]  /*4ca0*/  FMNMX.FTZ R8, R68, R21, !PT ;  /* 0x0000001544087209 */ /* 0x008fe40007810000 */
[----:B------:R-:W-:Y:S02]  /*4cb0*/  MOV R68, R119 ;  /* 0x0000007700447202 */ /* 0x000fe40000000f00 */
[C---:B------:R-:W-:Y:S01]  /*4cc0*/  FSETP.NEU.FTZ.AND P2, PT, R8.reuse, -INF , PT ;  /* 0xff8000000800780b */ /* 0x040fe20003f5d000 */
[----:B------:R-:W-:Y:S02]  /*4cd0*/  FMUL.FTZ R43, R8, R5 ;  /* 0x00000005082b7220 */ /* 0x000fe40000410000 */
[----:B------:R-:W-:Y:S01]  /*4ce0*/  MUFU.EX2 R192, R192 ;  /* 0x000000c000c07308 */ /* 0x000fe20000000800 */
[----:B----4-:R-:W-:Y:S02]  /*4cf0*/  IMAD.MOV.U32 R78, RZ, RZ, R119 ;  /* 0x000000ffff4e7224 */ /* 0x010fe400078e0077 */
[----:B------:R-:W-:-:S02]  /*4d00*/  FSEL R43, R43, RZ, P2 ;  /* 0x000000ff2b2b7208 */ /* 0x000fc40001000000 */
[----:B------:R-:W-:Y:S01]  /*4d10*/  ISETP.GE.AND P2, PT, R81, 0x71, PT ;  /* 0x000000715100780c */ /* 0x000fe20003f46270 */
[----:B------:R-:W-:Y:S02]  /*4d20*/  IMAD.MOV.U32 R81, RZ, RZ, R119 ;  /* 0x000000ffff517224 */ /* 0x000fe400078e0077 */
        /* <DEDUP_REMOVED lines=16> */
[----:B------:R1:W3:Y:S01]  /*4e30*/  MUFU.EX2 R201, R3 ;  /* 0x0000000300c97308 */ /* 0x0002e20000000800 */
[-CC-:B------:R-:W-:Y:S01]  /*4e40*/  FFMA.FTZ R48, R48, R5.reuse, -R43.reuse ;  /* 0x0000000530307223 */ /* 0x180fe2000001082b */
[-CC-:B------:R-:W-:Y:S01]  /*4e50*/  FFMA.FTZ R38, R38, R5.reuse, -R43.reuse ;  /* 0x0000000526267223 */ /* 0x180fe2000001082b */
[-CC-:B------:R-:W-:Y:S01]  /*4e60*/  FFMA.FTZ R24, R24, R5.reuse, -R43.reuse ;  /* 0x0000000518187223 */ /* 0x180fe2000001082b */
[-CC-:B------:R-:W-:Y:S01]  /*4e70*/  FFMA.FTZ R50, R50, R5.reuse, -R43.reuse ;  /* 0x0000000532327223 */ /* 0x180fe2000001082b */
[-CC-:B------:R-:W-:Y:S01]  /*4e80*/  FFMA.FTZ R28, R28, R5.reuse, -R43.reuse ;  /* 0x000000051c1c7223 */ /* 0x180fe2000001082b */
[-CC-:B------:R-:W-:Y:S01]  /*4e90*/  FFMA.FTZ R52, R52, R5.reuse, -R43.reuse ;  /* 0x0000000534347223 */ /* 0x180fe2000001082b */
[-C--:B------:R-:W-:Y:S01]  /*4ea0*/  FFMA.FTZ R54, R54, R5.reuse, -R43 ;  /* 0x0000000536367223 */ /* 0x080fe2000001082b */
[----:B------:R-:W4:Y:S01]  /*4eb0*/  MUFU.EX2 R6, R6 ;  /* 0x0000000600067308 */ /* 0x000f220000000800 */
[----:B-1----:R-:W-:Y:S01]  /*4ec0*/  FADD.FTZ R3, R200, R9 ;  /* 0x00000009c8037221 */ /* 0x002fe20000010000 */
[----:B------:R-:W-:Y:S01]  /*4ed0*/  F2FP.F16.F32.PACK_AB R200, R9, R200 ;  /* 0x000000c809c8723e */ /* 0x000fe200000000ff */
[-CC-:B------:R-:W-:Y:S01]  /*4ee0*/  FFMA.FTZ R56, R56, R5.reuse, -R43.reuse ;  /* 0x0000000538387223 */ /* 0x180fe2000001082b */
[-CC-:B------:R-:W-:Y:S01]  /*4ef0*/  FFMA.FTZ R58, R58, R5.reuse, -R43.reuse ;  /* 0x000000053a3a7223 */ /* 0x180fe2000001082b */
[-CC-:B------:R-:W-:Y:S01]  /*4f00*/  FFMA.FTZ R60, R60, R5.reuse, -R43.reuse ;  /* 0x000000053c3c7223 */ /* 0x180fe2000001082b */
[-CC-:B------:R-:W-:Y:S01]  /*4f10*/  FFMA.FTZ R26, R26, R5.reuse, -R43.reuse ;  /* 0x000000051a1a7223 */ /* 0x180fe2000001082b */
[-CC-:B------:R-:W-:Y:S01]  /*4f20*/  FFMA.FTZ R62, R62, R5.reuse, -R43.reuse ;  /* 0x000000053e3e7223 */ /* 0x180fe2000001082b */
[----:B------:R2:W1:Y:S01]  /*4f30*/  MUFU.EX2 R203, R10 ;  /* 0x0000000a00cb7308 */ /* 0x0004620000000800 */
[-CC-:B------:R-:W-:Y:S01]  /*4f40*/  FFMA.FTZ R30, R30, R5.reuse, -R43.reuse ;  /* 0x000000051e1e7223 */ /* 0x180fe2000001082b */
[----:B------:R-:W-:Y:S01]  /*4f50*/  FFMA.FTZ R43, R64, R5, -R43 ;  /* 0x00000005402b7223 */ /* 0x000fe2000001082b */
[----:B------:R-:W-:Y:S01]  /*4f60*/  MOV R82, R119 ;  /* 0x0000007700527202 */ /* 0x000fe20000000f00 */
[----:B------:R-:W-:-:S04]  /*4f70*/  IMAD.MOV.U32 R64, RZ, RZ, R119 ;  /* 0x000000ffff407224 */ /* 0x000fc800078e0077 */
[----:B------:R-:W1:Y:S01]  /*4f80*/  MUFU.EX2 R12, R12 ;  /* 0x0000000c000c7308 */ /* 0x000e620000000800 */
[----:B--2---:R-:W-:Y:S01]  /*4f90*/  FADD.FTZ R10, R202, R3 ;  /* 0x00000003ca0a7221 */ /* 0x004fe20000010000 */
[----:B-----5:R-:W-:-:S03]  /*4fa0*/  F2FP.F16.F32.PACK_AB R202, R11, R202 ;  /* 0x000000ca0bca723e */ /* 0x020fc600000000ff */
[----:B------:R-:W-:-:S03]  /*4fb0*/  FADD.FTZ R3, R11, R10 ;  /* 0x0000000a0b037221 */ /* 0x000fc60000010000 */
[----:B------:R2:W5:Y:S01]  /*4fc0*/  MUFU.EX2 R197, R14 ;  /* 0x0000000e00c57308 */ /* 0x0005620000000800 */
[----:B0-----:R-:W-:Y:S01]  /*4fd0*/  FADD.FTZ R10, R196, R3 ;  /* 0x00000003c40a7221 */ /* 0x001fe20000010000 */
[----:B---3--:R-:W-:Y:S01]  /*4fe0*/  FADD.FTZ R3, R2, R201 ;  /* 0x000000c902037221 */ /* 0x008fe20000010000 */
[----:B------:R-:W-:Y:S02]  /*4ff0*/  F2FP.F16.F32.PACK_AB R201, R201, R2 ;  /* 0x00000002c9c9723e */ /* 0x000fe400000000ff */
[C---:B------:R-:W-:Y:S01]  /*5000*/  FADD.FTZ R45, R13.reuse, R10 ;  /* 0x0000000a0d2d7221 */ /* 0x040fe20000010000 */
[----:B----4-:R-:W-:Y:S01]  /*5010*/  FADD.FTZ R10, R6, R3 ;  /* 0x00000003060a7221 */ /* 0x010fe20000010000 */
[----:B------:R-:W-:Y:S01]  /*5020*/  F2FP.F16.F32.PACK_AB R196, R13, R196 ;  /* 0x000000c40dc4723e */ /* 0x000fe200000000ff */
[----:B------:R-:W0:Y:S01]  /*5030*/  MUFU.EX2 R20, R20 ;  /* 0x0000001400147308 */ /* 0x000e220000000800 */
[----:B--2---:R-:W-:Y:S01]  /*5040*/  FADD.FTZ R14, R198, R45 ;  /* 0x0000002dc60e7221 */ /* 0x004fe20000010000 */
[C---:B-1----:R-:W-:Y:S01]  /*5050*/  FADD.FTZ R3, R203.reuse, R10 ;  /* 0x0000000acb037221 */ /* 0x042fe20000010000 */
[----:B------:R-:W-:Y:S01]  /*5060*/  F2FP.F16.F32.PACK_AB R203, R203, R6 ;  /* 0x00000006cbcb723e */ /* 0x000fe200000000ff */
[----:B------:R-:W-:-:S02]  /*5070*/  IMAD.MOV.U32 R6, RZ, RZ, 0x3f800000 ;  /* 0x3f800000ff067424 */ /* 0x000fc400078e00ff */
[C---:B------:R-:W-:Y:S01]  /*5080*/  FADD.FTZ R45, R15.reuse, R14 ;  /* 0x0000000e0f2d7221 */ /* 0x040fe20000010000 */
[----:B------:R-:W-:Y:S01]  /*5090*/  FADD.FTZ R10, R12, R3 ;  /* 0x000000030c0a7221 */ /* 0x000fe20000010000 */
[----:B------:R-:W-:Y:S01]  /*50a0*/  F2FP.F16.F32.PACK_AB R198, R15, R198 ;  /* 0x000000c60fc6723e */ /* 0x000fe200000000ff */
[----:B------:R-:W1:Y:S01]  /*50b0*/  MUFU.EX2 R33, R33 ;  /* 0x0000002100217308 */ /* 0x000e620000000800 */
[----:B------:R-:W-:Y:S01]  /*50c0*/  FADD.FTZ R14, R192, R45 ;  /* 0x0000002dc00e7221 */ /* 0x000fe20000010000 */
[----:B-----5:R-:W-:Y:S01]  /*50d0*/  FADD.FTZ R3, R197, R10 ;  /* 0x0000000ac5037221 */ /* 0x020fe20000010000 */
[C---:B------:R-:W-:Y:S02]  /*50e0*/  F2FP.F16.F32.PACK_AB R192, R29.reuse, R192 ;  /* 0x000000c01dc0723e */ /* 0x040fe400000000ff */
[----:B------:R-:W-:Y:S01]  /*50f0*/  FADD.FTZ R14, R29, R14 ;  /* 0x0000000e1d0e7221 */ /* 0x000fe20000010000 */
[----:B------:R-:W-:Y:S01]  /*5100*/  F2FP.F16.F32.PACK_AB R197, R197, R12 ;  /* 0x0000000cc5c5723e */ /* 0x000fe200000000ff */
[----:B------:R-:W-:Y:S01]  /*5110*/  IMAD.MOV.U32 R29, RZ, RZ, R119 ;  /* 0x000000ffff1d7224 */ /* 0x000fe200078e0077 */
[----:B------:R2:W3:Y:S01]  /*5120*/  MUFU.EX2 R199, R40 ;  /* 0x0000002800c77308 */ /* 0x0004e20000000800 */
[----:B0-----:R-:W-:-:S07]  /*5130*/  FADD.FTZ R10, R20, R3 ;  /* 0x00000003140a7221 */ /* 0x001fce0000010000 */
[----:B------:R-:W0:Y:S01]  /*5140*/  MUFU.EX2 R194, R35 ;  /* 0x0000002300c27308 */ /* 0x000e220000000800 */
[----:B-1----:R-:W-:Y:S01]  /*5150*/  FADD.FTZ R45, R33, R14 ;  /* 0x0000000e212d7221 */ /* 0x002fe20000010000 */
[----:B--2---:R-:W-:-:S06]  /*5160*/  MOV R40, R119 ;  /* 0x0000007700287202 */ /* 0x004fcc0000000f00 */
[----:B------:R-:W1:Y:S01]  /*5170*/  MUFU.EX2 R32, R32 ;  /* 0x0000002000207308 */ /* 0x000e620000000800 */
[C---:B---3--:R-:W-:Y:S01]  /*5180*/  FADD.FTZ R3, R199.reuse, R10 ;  /* 0x0000000ac7037221 */ /* 0x048fe20000010000 */
[----:B------:R-:W-:-:S06]  /*5190*/  F2FP.F16.F32.PACK_AB R199, R199, R20 ;  /* 0x00000014c7c7723e */ /* 0x000fcc00000000ff */
[----:B------:R-:W2:Y:S01]  /*51a0*/  MUFU.EX2 R84, R84 ;  /* 0x0000005400547308 */ /* 0x000ea20000000800 */
[C---:B0-----:R-:W-:Y:S01]  /*51b0*/  FADD.FTZ R45, R194.reuse, R45 ;  /* 0x0000002dc22d7221 */ /* 0x041fe20000010000 */
[----:B------:R-:W-:Y:S02]  /*51c0*/  F2FP.F16.F32.PACK_AB R194, R194, R33 ;  /* 0x00000021c2c2723e */ /* 0x000fe400000000ff */
[----:B------:R-:W-:-:S04]  /*51d0*/  MOV R33, R119 ;  /* 0x0000007700217202 */ /* 0x000fc80000000f00 */
[----:B------:R0:W3:Y:S01]  /*51e0*/  MUFU.EX2 R193, R42 ;  /* 0x0000002a00c17308 */ /* 0x0000e20000000800 */
[----:B-1----:R-:W-:-:S07]  /*51f0*/  FADD.FTZ R10, R32, R3 ;  /* 0x00000003200a7221 */ /* 0x002fce0000010000 */
[----:B------:R1:W4:Y:S01]  /*5200*/  MUFU.EX2 R27, R86 ;  /* 0x00000056001b7308 */ /* 0x0003220000000800 */
[----:B--2---:R-:W-:Y:S01]  /*5210*/  FADD.FTZ R14, R84, R45 ;  /* 0x0000002d540e7221 */ /* 0x004fe20000010000 */
[----:B0-----:R-:W-:-:S06]  /*5220*/  IMAD.MOV.U32 R42, RZ, RZ, R119 ;  /* 0x000000ffff2a7224 */ /* 0x001fcc00078e0077 */
[----:B------:R-:W0:Y:S01]  /*5230*/  MUFU.EX2 R34, R34 ;  /* 0x0000002200227308 */ /* 0x000e220000000800 */
[C---:B---3--:R-:W-:Y:S01]  /*5240*/  FADD.FTZ R3, R193.reuse, R10 ;  /* 0x0000000ac1037221 */ /* 0x048fe20000010000 */
[----:B------:R-:W-:Y:S01]  /*5250*/  F2FP.F16.F32.PACK_AB R193, R193, R32 ;  /* 0x00000020c1c1723e */ /* 0x000fe200000000ff */
[--C-:B-1----:R-:W-:Y:S02]  /*5260*/  IMAD.MOV.U32 R86, RZ, RZ, R119.reuse ;  /* 0x000000ffff567224 */ /* 0x102fe400078e0077 */
[----:B------:R-:W-:-:S03]  /*5270*/  IMAD.MOV.U32 R32, RZ, RZ, R119 ;  /* 0x000000ffff207224 */ /* 0x000fc600078e0077 */
[----:B------:R-:W1:Y:S01]  /*5280*/  MUFU.EX2 R88, R88 ;  /* 0x0000005800587308 */ /* 0x000e620000000800 */
[C---:B----4-:R-:W-:Y:S01]  /*5290*/  FADD.FTZ R45, R27.reuse, R14 ;  /* 0x0000000e1b2d7221 */ /* 0x050fe20000010000 */
[----:B------:R-:W-:Y:S01]  /*52a0*/  F2FP.F16.F32.PACK_AB R188, R27, R84 ;  /* 0x000000541bbc723e */ /* 0x000fe200000000ff */
[--C-:B------:R-:W-:Y:S02]  /*52b0*/  IMAD.MOV.U32 R84, RZ, RZ, R119.reuse ;  /* 0x000000ffff547224 */ /* 0x100fe400078e0077 */
[----:B------:R-:W-:-:S03]  /*52c0*/  IMAD.MOV.U32 R27, RZ, RZ, R119 ;  /* 0x000000ffff1b7224 */ /* 0x000fc600078e0077 */
[----:B------:R2:W3:Y:S01]  /*52d0*/  MUFU.EX2 R195, R44 ;  /* 0x0000002c00c37308 */ /* 0x0004e20000000800 */
[----:B0-----:R-:W-:-:S07]  /*52e0*/  FADD.FTZ R0, R34, R3 ;  /* 0x0000000322007221 */ /* 0x001fce0000010000 */
[----:B------:R0:W4:Y:S01]  /*52f0*/  MUFU.EX2 R31, R90 ;  /* 0x0000005a001f7308 */ /* 0x0001220000000800 */
[----:B-1----:R-:W-:Y:S01]  /*5300*/  FADD.FTZ R10, R88, R45 ;  /* 0x0000002d580a7221 */ /* 0x002fe20000010000 */
[----:B--2---:R-:W-:-:S06]  /*5310*/  IMAD.MOV.U32 R44, RZ, RZ, R119 ;  /* 0x000000ffff2c7224 */ /* 0x004fcc00078e0077 */
[----:B------:R-:W1:Y:S01]  /*5320*/  MUFU.EX2 R36, R36 ;  /* 0x0000002400247308 */ /* 0x000e620000000800 */
[C---:B---3--:R-:W-:Y:S01]  /*5330*/  FADD.FTZ R3, R195.reuse, R0 ;  /* 0x00000000c3037221 */ /* 0x048fe20000010000 */
[----:B------:R-:W-:Y:S01]  /*5340*/  F2FP.F16.F32.PACK_AB R195, R195, R34 ;  /* 0x00000022c3c3723e */ /* 0x000fe200000000ff */
[--C-:B0-----:R-:W-:Y:S02]  /*5350*/  IMAD.MOV.U32 R90, RZ, RZ, R119.reuse ;  /* 0x000000ffff5a7224 */ /* 0x101fe400078e0077 */
[----:B------:R-:W-:-:S03]  /*5360*/  IMAD.MOV.U32 R34, RZ, RZ, R119 ;  /* 0x000000ffff227224 */ /* 0x000fc600078e0077 */
[----:B------:R-:W0:Y:S01]  /*5370*/  MUFU.EX2 R92, R92 ;  /* 0x0000005c005c7308 */ /* 0x000e220000000800 */
[C---:B----4-:R-:W-:Y:S01]  /*5380*/  FADD.FTZ R45, R31.reuse, R10 ;  /* 0x0000000a1f2d7221 */ /* 0x050fe20000010000 */
[----:B------:R-:W-:Y:S01]  /*5390*/  F2FP.F16.F32.PACK_AB R190, R31, R88 ;  /* 0x000000581fbe723e */ /* 0x000fe200000000ff */
[--C-:B------:R-:W-:Y:S02]  /*53a0*/  IMAD.MOV.U32 R88, RZ, RZ, R119.reuse ;  /* 0x000000ffff587224 */ /* 0x100fe400078e0077 */
[----:B------:R-:W-:-:S03]  /*53b0*/  IMAD.MOV.U32 R31, RZ, RZ, R119 ;  /* 0x000000ffff1f7224 */ /* 0x000fc600078e0077 */
[----:B------:R2:W3:Y:S01]  /*53c0*/  MUFU.EX2 R189, R46 ;  /* 0x0000002e00bd7308 */ /* 0x0004e20000000800 */
[----:B-1----:R-:W-:-:S07]  /*53d0*/  FADD.FTZ R0, R36, R3 ;  /* 0x0000000324007221 */ /* 0x002fce0000010000 */
[----:B------:R1:W4:Y:S01]  /*53e0*/  MUFU.EX2 R35, R94 ;  /* 0x0000005e00237308 */ /* 0x0003220000000800 */
[----:B0-----:R-:W-:Y:S01]  /*53f0*/  FADD.FTZ R10, R92, R45 ;  /* 0x0000002d5c0a7221 */ /* 0x001fe20000010000 */
[----:B--2---:R-:W-:-:S06]  /*5400*/  IMAD.MOV.U32 R46, RZ, RZ, R119 ;  /* 0x000000ffff2e7224 */ /* 0x004fcc00078e0077 */
[----:B------:R-:W0:Y:S01]  /*5410*/  MUFU.EX2 R48, R48 ;  /* 0x0000003000307308 */ /* 0x000e220000000800 */
[C---:B---3--:R-:W-:Y:S01]  /*5420*/  FADD.FTZ R3, R189.reuse, R0 ;  /* 0x00000000bd037221 */ /* 0x048fe20000010000 */
[----:B------:R-:W-:Y:S01]  /*5430*/  F2FP.F16.F32.PACK_AB R189, R189, R36 ;  /* 0x00000024bdbd723e */ /* 0x000fe200000000ff */
[--C-:B-1----:R-:W-:Y:S02]  /*5440*/  IMAD.MOV.U32 R94, RZ, RZ, R119.reuse ;  /* 0x000000ffff5e7224 */ /* 0x102fe400078e0077 */
[----:B------:R-:W-:-:S03]  /*5450*/  IMAD.MOV.U32 R36, RZ, RZ, R119 ;  /* 0x000000ffff247224 */ /* 0x000fc600078e0077 */
[----:B------:R1:W2:Y:S01]  /*5460*/  MUFU.EX2 R191, R38 ;  /* 0x0000002600bf7308 */ /* 0x0002a20000000800 */
[C---:B----4-:R-:W-:Y:S01]  /*5470*/  FADD.FTZ R45, R35.reuse, R10 ;  /* 0x0000000a232d7221 */ /* 0x050fe20000010000 */
[----:B------:R-:W-:Y:S01]  /*5480*/  F2FP.F16.F32.PACK_AB R184, R35, R92 ;  /* 0x0000005c23b8723e */ /* 0x000fe200000000ff */
[----:B------:R-:W-:Y:S02]  /*5490*/  IMAD.MOV.U32 R92, RZ, RZ, R119 ;  /* 0x000000ffff5c7224 */ /* 0x000fe400078e0077 */
[----:B------:R-:W-:Y:S01]  /*54a0*/  FADD.FTZ R10, R186, R45 ;  /* 0x0000002dba0a7221 */ /* 0x000fe20000010000 */
[----:B------:R-:W-:Y:S02]  /*54b0*/  IMAD.MOV.U32 R45, RZ, RZ, R119 ;  /* 0x000000ffff2d7224 */ /* 0x000fe400078e0077 */
[----:B------:R3:W4:Y:S01]  /*54c0*/  MUFU.EX2 R37, R96 ;  /* 0x0000006000257308 */ /* 0x0007220000000800 */
[----:B0-----:R-:W-:Y:S01]  /*54d0*/  FADD.FTZ R0, R48, R3 ;  /* 0x0000000330007221 */ /* 0x001fe20000010000 */
[----:B-1----:R-:W-:-:S02]  /*54e0*/  IMAD.MOV.U32 R38, RZ, RZ, R119 ;  /* 0x000000ffff267224 */ /* 0x002fc400078e0077 */
[----:B------:R-:W-:-:S04]  /*54f0*/  IMAD.MOV.U32 R35, RZ, RZ, R119 ;  /* 0x000000ffff237224 */ /* 0x000fc800078e0077 */
[----:B------:R-:W0:Y:S01]  /*5500*/  MUFU.EX2 R24, R24 ;  /* 0x0000001800187308 */ /* 0x000e220000000800 */
[C---:B--2---:R-:W-:Y:S01]  /*5510*/  FADD.FTZ R3, R191.reuse, R0 ;  /* 0x00000000bf037221 */ /* 0x044fe20000010000 */
[----:B------:R-:W-:Y:S01]  /*5520*/  F2FP.F16.F32.PACK_AB R191, R191, R48 ;  /* 0x00000030bfbf723e */ /* 0x000fe200000000ff */
[----:B------:R-:W-:Y:S01]  /*5530*/  IMAD.MOV.U32 R48, RZ, RZ, R119 ;  /* 0x000000ffff307224 */ /* 0x000fe200078e0077 */
[----:B---3--:R-:W-:-:S04]  /*5540*/  MOV R96, R119 ;  /* 0x0000007700607202 */ /* 0x008fc80000000f00 */
[----:B------:R-:W1:Y:S01]  /*5550*/  MUFU.EX2 R98, R98 ;  /* 0x0000006200627308 */ /* 0x000e620000000800 */
[C---:B----4-:R-:W-:Y:S01]  /*5560*/  FADD.FTZ R9, R37.reuse, R10 ;  /* 0x0000000a25097221 */ /* 0x050fe20000010000 */
[----:B------:R-:W-:Y:S01]  /*5570*/  F2FP.F16.F32.PACK_AB R186, R37, R186 ;  /* 0x000000ba25ba723e */ /* 0x000fe200000000ff */
[----:B------:R-:W-:-:S05]  /*5580*/  IMAD.MOV.U32 R37, RZ, RZ, R119 ;  /* 0x000000ffff257224 */ /* 0x000fca00078e0077 */
        /* <DEDUP_REMOVED lines=38> */
[----:B0-----:R-:W-:Y:S01]  /*57f0*/  IMAD.MOV.U32 R108, RZ, RZ, R119 ;  /* 0x000000ffff6c7224 */ /* 0x001fe200078e0077 */
[----:B------:R-:W-:-:S04]  /*5800*/  MOV R54, R119 ;  /* 0x0000007700367202 */ /* 0x000fc80000000f00 */
[----:B------:R-:W0:Y:S01]  /*5810*/  MUFU.EX2 R66, R66 ;  /* 0x0000004200427308 */ /* 0x000e220000000800 */
[C---:B----4-:R-:W-:Y:S01]  /*5820*/  FADD.FTZ R9, R21.reuse, R10 ;  /* 0x0000000a15097221 */ /* 0x050fe20000010000 */
[----:B------:R-:W-:Y:S01]  /*5830*/  F2FP.F16.F32.PACK_AB R176, R21, R106 ;  /* 0x0000006a15b0723e */ /* 0x000fe200000000ff */
[----:B------:R-:W-:-:S05]  /*5840*/  IMAD.MOV.U32 R106, RZ, RZ, R119 ;  /* 0x000000ffff6a7224 */ /* 0x000fca00078e0077 */
[----:B------:R2:W3:Y:S01]  /*5850*/  MUFU.EX2 R183, R60 ;  /* 0x0000003c00b77308 */ /* 0x0004e20000000800 */
[----:B-1----:R-:W-:-:S07]  /*5860*/  FADD.FTZ R0, R58, R3 ;  /* 0x000000033a007221 */ /* 0x002fce0000010000 */
[----:B------:R-:W1:Y:S01]  /*5870*/  MUFU.EX2 R26, R26 ;  /* 0x0000001a001a7308 */ /* 0x000e620000000800 */
[----:B0-----:R-:W-:Y:S01]  /*5880*/  FADD.FTZ R10, R66, R9 ;  /* 0x00000009420a7221 */ /* 0x001fe20000010000 */
[----:B--2---:R-:W-:-:S06]  /*5890*/  IMAD.MOV.U32 R60, RZ, RZ, R119 ;  /* 0x000000ffff3c7224 */ /* 0x004fcc00078e0077 */
[----:B------:R0:W2:Y:S01]  /*58a0*/  MUFU.EX2 R177, R62 ;  /* 0x0000003e00b17308 */ /* 0x0000a20000000800 */
[C---:B---3--:R-:W-:Y:S01]  /*58b0*/  FADD.FTZ R9, R183.reuse, R0 ;  /* 0x00000000b7097221 */ /* 0x048fe20000010000 */
[----:B------:R-:W-:Y:S01]  /*58c0*/  F2FP.F16.F32.PACK_AB R183, R183, R58 ;  /* 0x0000003ab7b7723e */ /* 0x000fe200000000ff */
[----:B------:R-:W-:-:S05]  /*58d0*/  IMAD.MOV.U32 R58, RZ, RZ, R119 ;  /* 0x000000ffff3a7224 */ /* 0x000fca00078e0077 */
[----:B------:R-:W3:Y:S01]  /*58e0*/  MUFU.EX2 R30, R30 ;  /* 0x0000001e001e7308 */ /* 0x000ee20000000800 */
[----:B-1----:R-:W-:Y:S01]  /*58f0*/  FADD.FTZ R0, R26, R9 ;  /* 0x000000091a007221 */ /* 0x002fe20000010000 */
[----:B0-----:R-:W-:-:S06]  /*5900*/  IMAD.MOV.U32 R62, RZ, RZ, R119 ;  /* 0x000000ffff3e7224 */ /* 0x001fcc00078e0077 */
[----:B------:R-:W0:Y:S01]  /*5910*/  MUFU.EX2 R25, R25 ;  /* 0x0000001900197308 */ /* 0x000e220000000800 */
[C---:B--2---:R-:W-:Y:S01]  /*5920*/  FADD.FTZ R9, R177.reuse, R0 ;  /* 0x00000000b1097221 */ /* 0x044fe20000010000 */
[----:B------:R-:W-:Y:S01]  /*5930*/  F2FP.F16.F32.PACK_AB R177, R177, R26 ;  /* 0x0000001ab1b1723e */ /* 0x000fe200000000ff */
[----:B------:R-:W-:Y:S01]  /*5940*/  IMAD.MOV.U32 R0, RZ, RZ, 0x3f800000 ;  /* 0x3f800000ff007424 */ /* 0x000fe200078e00ff */
[----:B------:R-:W-:-:S04]  /*5950*/  MOV R26, R119 ;  /* 0x00000077001a7202 */ /* 0x000fc80000000f00 */
[----:B------:R-:W1:Y:S01]  /*5960*/  MUFU.EX2 R43, R43 ;  /* 0x0000002b002b7308 */ /* 0x000e620000000800 */
[----:B---3--:R-:W-:Y:S01]  /*5970*/  FADD.FTZ R2, R30, R9 ;  /* 0x000000091e027221 */ /* 0x008fe20000010000 */
[C---:B0-----:R-:W-:Y:S01]  /*5980*/  FADD.FTZ R3, R25.reuse, R10 ;  /* 0x0000000a19037221 */ /* 0x041fe20000010000 */
[----:B------:R-:W-:Y:S01]  /*5990*/  F2FP.F16.F32.PACK_AB R178, R25, R66 ;  /* 0x0000004219b2723e */ /* 0x000fe200000000ff */
[--C-:B------:R-:W-:Y:S02]  /*59a0*/  IMAD.MOV.U32 R66, RZ, RZ, R119.reuse ;  /* 0x000000ffff427224 */ /* 0x100fe400078e0077 */
[--C-:B------:R-:W-:Y:S02]  /*59b0*/  IMAD.MOV.U32 R25, RZ, RZ, R119.reuse ;  /* 0x000000ffff197224 */ /* 0x100fe400078e0077 */
[C---:B-1----:R-:W-:Y:S01]  /*59c0*/  FADD.FTZ R2, R43.reuse, R2 ;  /* 0x000000022b027221 */ /* 0x042fe20000010000 */
[----:B------:R-:W-:Y:S01]  /*59d0*/  F2FP.F16.F32.PACK_AB R179, R43, R30 ;  /* 0x0000001e2bb3723e */ /* 0x000fe200000000ff */
[----:B------:R-:W-:-:S02]  /*59e0*/  IMAD.MOV.U32 R43, RZ, RZ, R119 ;  /* 0x000000ffff2b7224 */ /* 0x000fc400078e0077 */
[----:B------:R-:W-:Y:S01]  /*59f0*/  IMAD.MOV.U32 R30, RZ, RZ, R119 ;  /* 0x000000ffff1e7224 */ /* 0x000fe200078e0077 */
[----:B------:R-:W-:Y:S06]  /*5a00*/  @!P2 BRA `(.L_x_3451) ;  /* 0x000000440074a947 */ /* 0x000fec0003800000 */
[----:B------:R-:W-:Y:S01]  /*5a10*/  VIADD R11, R120, 0xfffffffe ;  /* 0xfffffffe780b7836 */ /* 0x000fe20000000000 */
[----:B------:R-:W-:Y:S01]  /*5a20*/  CS2R R118, SRZ ;  /* 0x0000000000767805 */ /* 0x000fe2000001ff00 */
[----:B------:R-:W-:Y:S01]  /*5a30*/  IMAD.MOV.U32 R9, RZ, RZ, R8 ;  /* 0x000000ffff097224 */ /* 0x000fe200078e0008 */
[----:B------:R-:W-:Y:S01]  /*5a40*/  CS2R R114, SRZ ;  /* 0x0000000000727805 */ /* 0x000fe2000001ff00 */
        /* <DEDUP_REMOVED lines=48> */
[----:B------:R-:W-:Y:S01]  /*5d50*/  UMOV UR38, UR39 ;  /* 0x0000002700267c82 */ /* 0x000fe20008000000 */
[----:B------:R-:W-:Y:S01]  /*5d60*/  UMOV UR6, UR36 ;  /* 0x0000002400067c82 */ /* 0x000fe20008000000 */
[----:B------:R-:W-:-:S05]  /*5d70*/  ULDC UR5, c[0x0][0x9d8] ;  /* 0x0002760000057ab9 */ /* 0x000fca0000000800 */
.L_x_3460:
[----:B------:R-:W-:-:S04]  /*5d80*/  UIADD3 UR4, UR6, 0x1, URZ ;  /* 0x0000000106047890 */ /* 0x000fc8000fffe03f */
[----:B------:R-:W-:-:S04]  /*5d90*/  UISETP.NE.AND UP0, UPT, UR4, 0x2, UPT ;  /* 0x000000020400788c */ /* 0x000fc8000bf05270 */
[----:B------:R-:W-:Y:S02]  /*5da0*/  USEL UR39, URZ, 0x1, UP0 ;  /* 0x000000013f277887 */ /* 0x000fe40008000000 */
[----:B------:R-:W-:Y:S02]  /*5db0*/  USEL UR36, UR4, URZ, UP0 ;  /* 0x0000003f04247287 */ /* 0x000fe40008000000 */
[----:B------:R-:W-:Y:S01]  /*5dc0*/  ULOP3.LUT UR39, UR38, UR39, URZ, 0x3c, !UPT ;  /* 0x0000002726277292 */ /* 0x000fe2000f8e3c3f */
[----:B------:R-:W-:Y:S11]  /*5dd0*/  @!P0 BRA `(.L_x_3452) ;  /* 0x0000000000048947 */ /* 0x000ff60003800000 */
[----:B------:R-:W-:Y:S01]  /*5de0*/  BPT.TRAP 0x1 ;  /* 0x000000040000795c */ /* 0x000fe20000300000 */
.L_x_3452:
[----:B------:R-:W0:Y:S01]  /*5df0*/  S2UR UR4, SR_CgaCtaId ;  /* 0x00000000000479c3 */ /* 0x000e220000008800 */
[----:B------:R-:W-:Y:S01]  /*5e00*/  UMOV UR37, 0x400 ;  /* 0x0000040000257882 */ /* 0x000fe20000000000 */
[----:B------:R-:W-:-:S04]  /*5e10*/  MOV R5, UR39 ;  /* 0x0000002700057c02 */ /* 0x000fc80008000f00 */
[----:B------:R-:W-:Y:S01]  /*5e20*/  SHF.L.U32 R5, R5, 0x1f, RZ ;  /* 0x0000001f05057819 */ /* 0x000fe200000006ff */
[----:B0-----:R-:W-:-:S04]  /*5e30*/  ULEA UR37, UR4, UR37, 0x18 ;  /* 0x0000002504257291 */ /* 0x001fc8000f8ec03f */
[----:B------:R-:W-:-:S09]  /*5e40*/  ULEA UR7, UR36, UR37, 0x3 ;  /* 0x0000002524077291 */ /* 0x000fd2000f8e183f */
[----:B------:R0:W1:Y:S01]  /*5e50*/  SYNCS.PHASECHK.TRANS64.TRYWAIT P2, [UR7+0x36830], R5 ;  /* 0x03683005ff0075a7 */ /* 0x0000620008040147 */
[----:B------:R-:W-:Y:S05]  /*5e60*/  @!P0 BRA `(.L_x_3453) ;  /* 0x0000000000048947 */ /* 0x000fea0003800000 */
[----:B------:R-:W-:Y:S01]  /*5e70*/  BPT.TRAP 0x1 ;  /* 0x000000040000795c */ /* 0x000fe20000300000 */
.L_x_3453:
[----:B-1----:R-:W-:Y:S05]  /*5e80*/  @P2 BRA `(.L_x_3454) ;  /* 0x0000000000082947 */ /* 0x002fea0003800000 */
[----:B------:R-:W1:Y:S02]  /*5e90*/  SYNCS.PHASECHK.TRANS64.TRYWAIT P2, [UR7+0x36830], R5 ;  /* 0x03683005ff0075a7 */ /* 0x000e640008040147 */
[----:B-1----:R-:W-:Y:S05]  /*5ea0*/  @!P2 BRA `(.L_x_3455) ;  /* 0x000000b000b8a947 */ /* 0x002fea0003800000 */
.L_x_3454:
[----:B------:R-:W-:Y:S01]  /*5eb0*/  R2UR UR4, R4 ;  /* 0x00000000040472ca */ /* 0x000fe200000e0000 */
[----:B------:R-:W-:Y:S01]  /*5ec0*/  WARPGROUP.ARRIVE ;  /* 0x00000000000079c5 */ /* 0x000fe20000000000 */
        /* <DEDUP_REMOVED lines=10> */
[-C--:B------:R-:W-:Y:S01]  /*5f70*/  FMUL.FTZ R24, R24, R6.reuse ;  /* 0x0000000618187220 */ /* 0x080fe20000410000 */
[----:B------:R-:W-:Y:S01]  /*5f80*/  UIMAD UR4, UR36, 0xa80, UR4 ;  /* 0x00000a80240478a4 */ /* 0x000fe2000f8e0204 */
        /* <DEDUP_REMOVED lines=9> */
[----:B------:R-:W-:Y:S01]  /*6020*/  HGMMA.64x16x16.F32 R168, gdesc[UR56], RZ, !UPT, gsb0 ;  /* 0x0020000038a879f0 */ /* 0x000fe2000c0008ff */
        /* <DEDUP_REMOVED lines=56> */
[----:B------:R-:W-:Y:S01]  /*63b0*/  FMUL.FTZ R117, R117, R6 ;  /* 0x0000000675757220 */ /* 0x000fe20000410000 */
[-C--:B------:R-:W-:Y:S01]  /*63c0*/  FMUL.FTZ R26, R26, R0.reuse ;  /* 0x000000001a1a7220 */ /* 0x080fe20000410000 */
[----:B------:R-:W-:Y:S01]  /*63d0*/  HGMMA.64x16x16.F32 R160, gdesc[UR56], RZ, !UPT, gsb0 ;  /* 0x0020000038a079f0 */ /* 0x000fe2000c0008ff */
        /* <DEDUP_REMOVED lines=54> */
[----:B------:R-:W-:Y:S01]  /*6740*/  UMOV UR59, 0x40000040 ;  /* 0x40000040003b7882 */ /* 0x000fe20000000000 */
[----:B------:R-:W-:Y:S01]  /*6750*/  UIADD3 UR10, UR4, 0x280, URZ ;  /* 0x00000280040a7890 */ /* 0x000fe2000fffe03f */
[----:B------:R-:W-:Y:S02]  /*6760*/  WARPGROUP.DEPBAR.LE gsb0, 0x0 ;  /* 0x00008000000079c5 */ /* 0x000fe40000010000 */
        /* <DEDUP_REMOVED lines=16> */
[----:B------:R-:W-:Y:S01]  /*6870*/  UMOV UR11, 0x40000040 ;  /* 0x40000040000b7882 */ /* 0x000fe20000000000 */
[----:B------:R-:W-:Y:S02]  /*6880*/  WARPGROUP.DEPBAR.LE gsb0, 0x0 ;  /* 0x00008000000079c5 */ /* 0x000fe40000010000 */
[----:B------:R-:W-:-:S06]  /*6890*/  WARPGROUP.ARRIVE ;  /* 0x00000000000079c5 */ /* 0x000fcc0000000000 */
[----:B------:R-:W-:Y:S03]  /*68a0*/  HGMMA.64x16x16.F32 R120, gdesc[UR56], RZ, !UPT, gsb0 ;  /* 0x00200000387879f0 */ /* 0x000fe6000c0008ff */
        /* <DEDUP_REMOVED lines=35> */
[----:B------:R-:W-:Y:S01]  /*6ae0*/  UMOV UR15, 0x40000040 ;  /* 0x40000040000f7882 */ /* 0x000fe20000000000 */
        /* <DEDUP_REMOVED lines=373> */
[----:B------:R-:W-:Y:S02]  /*8240*/  UIADD3 UR10, UR4, 0x986, URZ ;  /* 0x00000986040a7890 */ /* 0x000fe4000fffe03f */
        /* <DEDUP_REMOVED lines=22> */
.L_x_3456:
[----:B------:R-:W-:Y:S01]  /*83b0*/  ULEA UR10, UR6, UR37, 0x3 ;  /* 0x00000025060a7291 */ /* 0x000fe2000f8e183f */
[----:B------:R-:W-:-:S05]  /*83c0*/  IMAD.U32 R0, RZ, RZ, UR38 ;  /* 0x00000026ff007e24 */ /* 0x000fca000f8e00ff */
[----:B------:R-:W-:-:S04]  /*83d0*/  SHF.L.U32 R0, R0, 0x1f, RZ ;  /* 0x0000001f00007819 */ /* 0x000fc800000006ff */
[----:B------:R2:W3:Y:S01]  /*83e0*/  SYNCS.PHASECHK.TRANS64.TRYWAIT P2, [UR10+0x36850], R0 ;  /* 0x03685000ff0075a7 */ /* 0x0004e2000804014a */
[----:B------:R-:W-:Y:S05]  /*83f0*/  @!P0 BRA `(.L_x_3457) ;  /* 0x0000000000048947 */ /* 0x000fea0003800000 */
[----:B------:R-:W-:Y:S01]  /*8400*/  BPT.TRAP 0x1 ;  /* 0x000000040000795c */ /* 0x000fe20000300000 */
.L_x_3457:
[----:B---3--:R-:W-:Y:S05]  /*8410*/  @P2 BRA `(.L_x_3458) ;  /* 0x0000000000082947 */ /* 0x008fea0003800000 */
[----:B------:R-:W3:Y:S02]  /*8420*/  SYNCS.PHASECHK.TRANS64.TRYWAIT P2, [UR10+0x36850], R0 ;  /* 0x03685000ff0075a7 */ /* 0x000ee4000804014a */
[----:B---3--:R-:W-:Y:S05]  /*8430*/  @!P2 BRA `(.L_x_3459) ;  /* 0x0000008c006ca947 */ /* 0x008fea0003800000 */
.L_x_3458:
[----:B------:R-:W-:Y:S01]  /*8440*/  UIADD3 UR37, UR37, 0x400, URZ ;  /* 0x0000040025257890 */ /* 0x000fe2000fffe03f */
[----:B------:R-:W-:Y:S01]  /*8450*/  WARPGROUP.ARRIVE ;  /* 0x00000000000079c5 */ /* 0x000fe20000000000 */
[----:B------:R-:W-:Y:S01]  /*8460*/  UMOV UR15, 0x40000040 ;  /* 0x40000040000f7882 */ /* 0x000fe20000000000 */
[----:B0-2---:R-:W-:Y:S01]  /*8470*/  FMUL.FTZ R0, R168, UR5 ;  /* 0x00000005a8007c20 */ /* 0x005fe20008410000 */
[----:B------:R-:W-:Y:S01]  /*8480*/  USHF.R.U32.HI UR37, URZ, 0x4, UR37 ;  /* 0x000000043f257899 */ /* 0x000fe20008011625 */
[----:B-1----:R-:W-:Y:S01]  /*8490*/  FMUL.FTZ R8, R169, UR5 ;  /* 0x00000005a9087c20 */ /* 0x002fe20008410000 */
[----:B------:R-:W-:Y:S01]  /*84a0*/  FMUL.FTZ R20, R172, UR5 ;  /* 0x00000005ac147c20 */ /* 0x000fe20008410000 */
[----:B------:R-:W-:Y:S01]  /*84b0*/  FMUL.FTZ R12, R170, UR5 ;  /* 0x00000005aa0c7c20 */ /* 0x000fe20008410000 */
[----:B------:R-:W-:Y:S01]  /*84c0*/  ULOP3.LUT UR37, UR37, 0x3fff, URZ, 0xc0, !UPT ;  /* 0x00003fff25257892 */ /* 0x000fe2000f8ec03f */
[----:B------:R-:W0:Y:S01]  /*84d0*/  MUFU.TANH R0, R0 ;  /* 0x0000000000007308 */ /* 0x000e220000002400 */
[----:B------:R-:W-:Y:S01]  /*84e0*/  FMUL.FTZ R170, R173, UR5 ;  /* 0x00000005adaa7c20 */ /* 0x000fe20008410000 */
[----:B------:R-:W-:Y:S01]  /*84f0*/  FMUL.FTZ R168, R174, UR5 ;  /* 0x00000005aea87c20 */ /* 0x000fe20008410000 */
[----:B------:R-:W-:Y:S01]  /*8500*/  ULOP3.LUT UR4, UR37, 0x3800000, URZ, 0xfc, !UPT ;  /* 0x0380000025047892 */ /* 0x000fe2000f8efc3f */
[----:B------:R-:W-:Y:S01]  /*8510*/  FMUL.FTZ R174, R160, UR5 ;  /* 0x00000005a0ae7c20 */ /* 0x000fe20008410000 */
[----:B------:R-:W-:Y:S01]  /*8520*/  FMUL.FTZ R218, R153, UR5 ;  /* 0x0000000599da7c20 */ /* 0x000fe20008410000 */
[----:B------:R-:W-:Y:S01]  /*8530*/  FMUL.FTZ R222, R144, UR5 ;  /* 0x0000000590de7c20 */ /* 0x000fe20008410000 */
[----:B------:R-:W-:Y:S01]  /*8540*/  UIMAD UR4, UR6, 0xa80, UR4 ;  /* 0x00000a80060478a4 */ /* 0x000fe2000f8e0204 */
[----:B------:R-:W1:Y:S01]  /*8550*/  MUFU.TANH R8, R8 ;  /* 0x0000000800087308 */ /* 0x000e620000002400 */
[----:B------:R-:W-:Y:S01]  /*8560*/  FMUL.FTZ R220, R145, UR5 ;  /* 0x0000000591dc7c20 */ /* 0x000fe20008410000 */
[----:B------:R-:W-:Y:S01]  /*8570*/  FMUL.FTZ R226, R148, UR5 ;  /* 0x0000000594e27c20 */ /* 0x000fe20008410000 */
[----:B------:R-:W-:Y:S01]  /*8580*/  UIADD3 UR6, UR4, 0x80, URZ ;  /* 0x0000008004067890 */ /* 0x000fe2000fffe03f */
[----:B------:R-:W-:Y:S01]  /*8590*/  FMUL.FTZ R224, R149, UR5 ;  /* 0x0000000595e07c20 */ /* 0x000fe20008410000 */
[----:B------:R-:W-:Y:S01]  /*85a0*/  FMUL.FTZ R230, R136, UR5 ;  /* 0x0000000588e67c20 */ /* 0x000fe20008410000 */
[----:B------:R-:W-:Y:S01]  /*85b0*/  UMOV UR14, UR4 ;  /* 0x00000004000e7c82 */ /* 0x000fe20008000000 */
[----:B------:R-:W-:Y:S01]  /*85c0*/  FMUL.FTZ R136, R137, UR5 ;  /* 0x0000000589887c20 */ /* 0x000fe20008410000 */
[----:B------:R-:W-:Y:S01]  /*85d0*/  HGMMA.64x192x16.F32 R24, R200, gdesc[UR12].tnspB, R24, gsb0 ;  /* 0x42e0000cc8187df0 */ /* 0x000fe20008000818 */
[----:B------:R-:W-:Y:S01]  /*85e0*/  UMOV UR15, 0x40000040 ;  /* 0x40000040000f7882 */ /* 0x000fe20000000000 */
[----:B------:R-:W-:Y:S01]  /*85f0*/  UMOV UR14, UR6 ;  /* 0x00000006000e7c82 */ /* 0x000fe20008000000 */
[----:B------:R-:W-:Y:S01]  /*8600*/  UIADD3 UR6, UR4, 0x100, URZ ;  /* 0x0000010004067890 */ /* 0x000fe2000fffe03f */
[----:B------:R-:W2:Y:S01]  /*8610*/  MUFU.TANH R20, R20 ;  /* 0x0000001400147308 */ /* 0x000ea20000002400 */
[----:B0-----:R-:W-:Y:S01]  /*8620*/  FMNMX.FTZ R5, R0, R10, !PT ;  /* 0x0000000a00057209 */ /* 0x001fe20007810000 */
[----:B------:R-:W-:Y:S01]  /*8630*/  FMUL.FTZ R148, R150, UR5 ;  /* 0x0000000596947c20 */ /* 0x000fe20008410000 */
[----:B------:R-:W-:Y:S01]  /*8640*/  FMUL.FTZ R150, R140, UR5 ;  /* 0x000000058c967c20 */ /* 0x000fe20008410000 */
[----:B------:R-:W-:Y:S01]  /*8650*/  FMUL.FTZ R228, R141, UR5 ;  /* 0x000000058de47c20 */ /* 0x000fe20008410000 */
[----:B-1----:R-:W-:Y:S01]  /*8660*/  FMNMX.FTZ R5, R8, R5, !PT ;  /* 0x0000000508057209 */ /* 0x002fe20007810000 */
        /* <DEDUP_REMOVED lines=12> */
[----:B------:R-:W-:Y:S01]  /*8730*/  FMUL.FTZ R141, R121, UR5 ;  /* 0x00000005798d7c20 */ /* 0x000fe20008410000 */
[----:B------:R-:W-:Y:S01]  /*8740*/  FMUL.FTZ R144, R146, UR5 ;  /* 0x0000000592907c20 */ /* 0x000fe20008410000 */
[----:B------:R-:W-:Y:S01]  /*8750*/  FMUL.FTZ R146, R147, UR5 ;  /* 0x0000000593927c20 */ /* 0x000fe20008410000 */
[----:B------:R-:W-:Y:S01]  /*8760*/  FMUL.FTZ R147, R124, UR5 ;  /* 0x000000057c937c20 */ /* 0x000fe20008410000 */
[----:B------:R-:W-:Y:S01]  /*8770*/  FMUL.FTZ R145, R125, UR5 ;  /* 0x000000057d917c20 */ /* 0x000fe20008410000 */
[----:B------:R-:W-:Y:S01]  /*8780*/  FMUL.FTZ R124, R151, UR5 ;  /* 0x00000005977c7c20 */ /* 0x000fe20008410000 */
[----:B------:R-:W-:Y:S01]  /*8790*/  MUFU.TANH R218, R218 ;  /* 0x000000da00da7308 */ /* 0x000fe20000002400 */
[----:B0-----:R-:W-:Y:S01]  /*87a0*/  FMNMX.FTZ R5, R170, R5, !PT ;  /* 0x00000005aa057209 */ /* 0x001fe20007810000 */
[----:B------:R-:W-:Y:S01]  /*87b0*/  FMUL.FTZ R138, R138, UR5 ;  /* 0x000000058a8a7c20 */ /* 0x000fe20008410000 */
[----:B------:R-:W-:Y:S01]  /*87c0*/  FMUL.FTZ R142, R142, UR5 ;  /* 0x000000058e8e7c20 */ /* 0x000fe20008410000 */
[----:B------:R-:W-:Y:S01]  /*87d0*/  FMUL.FTZ R130, R130, UR5 ;  /* 0x0000000582827c20 */ /* 0x000fe20008410000 */
[----:B------:R-:W-:Y:S01]  /*87e0*/  FMUL.FTZ R234, R131, UR5 ;  /* 0x0000000583ea7c20 */ /* 0x000fe20008410000 */
[----:B------:R-:W-:Y:S01]  /*87f0*/  FMUL.FTZ R134, R134, UR5 ;  /* 0x0000000586867c20 */ /* 0x000fe20008410000 */
[----:B------:R-:W-:Y:S01]  /*8800*/  FMUL.FTZ R236, R135, UR5 ;  /* 0x0000000587ec7c20 */ /* 0x000fe20008410000 */
[----:B------:R-:W-:Y:S01]  /*8810*/  MUFU.TANH R222, R222 ;  /* 0x000000de00de7308 */ /* 0x000fe20000002400 */
[----:B-1----:R-:W-:Y:S01]  /*8820*/  FMNMX.FTZ R5, R174, R5, !PT ;  /* 0x00000005ae057209 */ /* 0x002fe20007810000 */
[----:B------:R-:W-:Y:S01]  /*8830*/  FMUL.FTZ R122, R122, UR5 ;  /* 0x000000057a7a7c20 */ /* 0x000fe20008410000 */
[----:B------:R-:W-:Y:S01]  /*8840*/  FMUL.FTZ R13, R123, UR5 ;  /* 0x000000057b0d7c20 */ /* 0x000fe20008410000 */
[----:B------:R-:W-:Y:S01]  /*8850*/  FMUL.FTZ R126, R126, UR5 ;  /* 0x000000057e7e7c20 */ /* 0x000fe20008410000 */
[----:B------:R-:W-:Y:S01]  /*8860*/  FMUL.FTZ R15, R127, UR5 ;  /* 0x000000057f0f7c20 */ /* 0x000fe20008410000 */
[C---:B------:R-:W-:Y:S01]  /*8870*/  ISETP.GT.AND P2, PT, R11.reuse, RZ, PT ;  /* 0x000000ff0b00720c */ /* 0x040fe20003f44270 */
[----:B------:R-:W-:Y:S01]  /*8880*/  UMOV UR38, UR39 ;  /* 0x0000002700267c82 */ /* 0x000fe20008000000 */
[----:B------:R-:W-:Y:S01]  /*8890*/  MUFU.TANH R220, R220 ;  /* 0x000000dc00dc7308 */ /* 0x000fe20000002400 */
[----:B------:R-:W-:-:S07]  /*88a0*/  VIADD R11, R11, 0xffffffff ;  /* 0xffffffff0b0b7836 */ /* 0x000fce0000000000 */
[----:B------:R-:W-:Y:S08]  /*88b0*/  MUFU.TANH R226, R226 ;  /* 0x000000e200e27308 */ /* 0x000ff00000002400 */
[----:B------:R-:W-:Y:S08]  /*88c0*/  MUFU.TANH R224, R224 ;  /* 0x000000e000e07308 */ /* 0x000ff00000002400 */
[----:B------:R-:W-:Y:S08]  /*88d0*/  MUFU.TANH R230, R230 ;  /* 0x000000e600e67308 */ /* 0x000ff00000002400 */
[----:B------:R-:W-:Y:S08]  /*88e0*/  MUFU.TANH R136, R136 ;  /* 0x0000008800887308 */ /* 0x000ff00000002400 */
[----:B------:R-:W-:Y:S08]  /*88f0*/  MUFU.TANH R150, R150 ;  /* 0x0000009600967308 */ /* 0x000ff00000002400 */
[----:B------:R-:W-:Y:S08]  /*8900*/  MUFU.TANH R228, R228 ;  /* 0x000000e400e47308 */ /* 0x000ff00000002400 */
[----:B------:R-:W0:Y:S08]  /*8910*/  MUFU.TANH R12, R12 ;  /* 0x0000000c000c7308 */ /* 0x000e300000002400 */
[----:B------:R-:W-:Y:S08]  /*8920*/  MUFU.TANH R232, R232 ;  /* 0x000000e800e87308 */ /* 0x000ff00000002400 */
[----:B------:R-:W1:Y:S01]  /*8930*/  MUFU.TANH R14, R14 ;  /* 0x0000000e000e7308 */ /* 0x000e620000002400 */
[----:B0-----:R-:W-:-:S07]  /*8940*/  FMNMX.FTZ R121, R12, R9, !PT ;  /* 0x000000090c797209 */ /* 0x001fce0007810000 */
[----:B------:R-:W-:Y:S08]  /*8950*/  MUFU.TANH R140, R140 ;  /* 0x0000008c008c7308 */ /* 0x000ff00000002400 */
[----:B------:R-:W0:Y:S01]  /*8960*/  MUFU.TANH R168, R168 ;  /* 0x000000a800a87308 */ /* 0x000e220000002400 */
[----:B-1----:R-:W-:-:S07]  /*8970*/  FMNMX.FTZ R121, R14, R121, !PT ;  /* 0x000000790e797209 */ /* 0x002fce0007810000 */
        /* <DEDUP_REMOVED lines=10> */
[----:B------:R-:W-:Y:S01]  /*8a20*/  MUFU.TANH R147, R147 ;  /* 0x0000009300937308 */ /* 0x000fe20000002400 */
[----:B-1----:R-:W-:-:S07]  /*8a30*/  FMNMX.FTZ R121, R162, R121, !PT ;  /* 0x00000079a2797209 */ /* 0x002fce0007810000 */
[----:B------:R-:W-:Y:S01]  /*8a40*/  MUFU.TANH R145, R145 ;  /* 0x0000009100917308 */ /* 0x000fe20000002400 */
[----:B------:R-:W-:Y:S02]  /*8a50*/  WARPGROUP.DEPBAR.LE gsb0, 0x0 ;  /* 0x00008000000079c5 */ /* 0x000fe40000010000 */
[----:B------:R-:W-:Y:S01]  /*8a60*/  WARPGROUP.ARRIVE ;  /* 0x00000000000079c5 */ /* 0x000fe20000000000 */
[----:B------:R-:W-:Y:S01]  /*8a70*/  FMUL.FTZ R200, R165, UR5 ;  /* 0x00000005a5c87c20 */ /* 0x000fe20008410000 */
[----:B------:R-:W-:Y:S01]  /*8a80*/  FMUL.FTZ R202, R152, UR5 ;  /* 0x0000000598ca7c20 */ /* 0x000fe20008410000 */
[----:B------:R-:W-:Y:S01]  /*8a90*/  FMUL.FTZ R152, R154, UR5 ;  /* 0x000000059a987c20 */ /* 0x000fe20008410000 */
[----:B------:R-:W-:Y:S01]  /*8aa0*/  FMUL.FTZ R154, R155, UR5 ;  /* 0x000000059b9a7c20 */ /* 0x000fe20008410000 */
[----:B------:R-:W-:Y:S01]  /*8ab0*/  MUFU.TANH R144, R144 ;  /* 0x0000009000907308 */ /* 0x000fe20000002400 */
[----:B------:R-:W-:Y:S01]  /*8ac0*/  HGMMA.64x192x16.F32 R24, R196, gdesc[UR12].tnspB, R24, gsb0 ;  /* 0x42e0000cc4187df0 */ /* 0x000fe20008000818 */
[----:B------:R-:W-:Y:S01]  /*8ad0*/  UMOV UR14, UR6 ;  /* 0x00000006000e7c82 */ /* 0x000fe20008000000 */
[----:B------:R-:W-:Y:S01]  /*8ae0*/  UMOV UR15, 0x40000040 ;  /* 0x40000040000f7882 */ /* 0x000fe20000000000 */
[----:B------:R-:W-:-:S04]  /*8af0*/  UIADD3 UR6, UR4, 0x180, URZ ;  /* 0x0000018004067890 */ /* 0x000fc8000fffe03f */
        /* <DEDUP_REMOVED lines=22> */
[----:B------:R-:W-:Y:S02]  /*8c60*/  FMUL.FTZ R166, R167, UR5 ;  /* 0x00000005a7a67c20 */ /* 0x000fe40008410000 */
[----:B------:R-:W-:Y:S01]  /*8c70*/  HGMMA.64x192x16.F32 R24, R192, gdesc[UR12].tnspB, R24, gsb0 ;  /* 0x42e0000cc0187df0 */ /* 0x000fe20008000818 */
[----:B------:R-:W-:Y:S01]  /*8c80*/  UMOV UR14, UR6 ;  /* 0x00000006000e7c82 */ /* 0x000fe20008000000 */
[----:B------:R-:W-:Y:S01]  /*8c90*/  UMOV UR15, 0x40000040 ;  /* 0x40000040000f7882 */ /* 0x000fe20000000000 */
[----:B------:R-:W-:Y:S01]  /*8ca0*/  UIADD3 UR6, UR4, 0x200, URZ ;  /* 0x0000020004067890 */ /* 0x000fe2000fffe03f */
[----:B------:R-:W0:Y:S08]  /*8cb0*/  MUFU.TANH R196, R196 ;  /* 0x000000c400c47308 */ /* 0x000e300000002400 */
[----:B------:R-:W1:Y:S08]  /*8cc0*/  MUFU.TANH R198, R198 ;  /* 0x000000c600c67308 */ /* 0x000e700000002400 */
[----:B------:R-:W2:Y:S01]  /*8cd0*/  MUFU.TANH R164, R164 ;  /* 0x000000a400a47308 */ /* 0x000ea20000002400 */
[----:B0-----:R-:W-:-:S07]  /*8ce0*/  FMNMX.FTZ R5, R196, R5, !PT ;  /* 0x00000005c4057209 */ /* 0x001fce0007810000 */
[----:B------:R-:W0:Y:S01]  /*8cf0*/  MUFU.TANH R166, R166 ;  /* 0x000000a600a67308 */ /* 0x000e220000002400 */
[----:B-1----:R-:W-:-:S04]  /*8d00*/  FMNMX.FTZ R5, R198, R5, !PT ;  /* 0x00000005c6057209 */ /* 0x002fc80007810000 */
[----:B------:R-:W-:-:S04]  /*8d10*/  FMNMX.FTZ R5, R200, R5, !PT ;  /* 0x00000005c8057209 */ /* 0x000fc80007810000 */
[----:B------:R-:W-:Y:S02]  /*8d20*/  FMNMX.FTZ R5, R202, R5, !PT ;  /* 0x00000005ca057209 */ /* 0x000fe40007810000 */
[----:B--2---:R-:W-:Y:S02]  /*8d30*/  FMNMX.FTZ R121, R164, R121, !PT ;  /* 0x00000079a4797209 */ /* 0x004fe40007810000 */
[----:B------:R-:W-:Y:S02]  /*8d40*/  FMNMX.FTZ R5, R218, R5, !PT ;  /* 0x00000005da057209 */ /* 0x000fe40007810000 */
[----:B0-----:R-:W-:-:S04]  /*8d50*/  FMNMX.FTZ R121, R166, R121, !PT ;  /* 0x00000079a6797209 */ /* 0x001fc80007810000 */
[----:B------:R-:W-:-:S04]  /*8d60*/  FMNMX.FTZ R121, R152, R121, !PT ;  /* 0x0000007998797209 */ /* 0x000fc80007810000 */
[----:B------:R-:W-:Y:S01]  /*8d70*/  FMNMX.FTZ R121, R154, R121, !PT ;  /* 0x000000799a797209 */ /* 0x000fe20007810000 */
[----:B------:R-:W-:Y:S02]  /*8d80*/  WARPGROUP.DEPBAR.LE gsb0, 0x0 ;  /* 0x00008000000079c5 */ /* 0x000fe40000010000 */
        /* <DEDUP_REMOVED lines=8> */
[----:B------:R-:W0:Y:S01]  /*8e10*/  MUFU.TANH R194, R194 ;  /* 0x000000c200c27308 */ /* 0x000e220000002400 */
[----:B------:R-:W-:-:S02]  /*8e20*/  UIADD3 UR6, UR4, 0x280, URZ ;  /* 0x0000028004067890 */ /* 0x000fc4000fffe03f */
[----:B------:R-:W-:-:S05]  /*8e30*/  UIADD3 UR4, UR4, 0x300, URZ ;  /* 0x0000030004047890 */ /* 0x000fca000fffe03f */
        /* <DEDUP_REMOVED lines=8> */
[----:B------:R-:W-:-:S04]  /*8ec0*/  FMNMX.FTZ R5, R226, R5, !PT ;  /* 0x00000005e2057209 */ /* 0x000fc80007810000 */
[----:B------:R-:W-:Y:S02]  /*8ed0*/  FMNMX.FTZ R5, R224, R5, !PT ;  /* 0x00000005e0057209 */ /* 0x000fe40007810000 */
[----:B0-----:R-:W-:Y:S02]  /*8ee0*/  FMNMX.FTZ R121, R158, R121, !PT ;  /* 0x000000799e797209 */ /* 0x001fe40007810000 */
[----:B------:R-:W-:Y:S02]  /*8ef0*/  FMNMX.FTZ R5, R230, R5, !PT ;  /* 0x00000005e6057209 */ /* 0x000fe40007810000 */
[----:B------:R-:W-:Y:S02]  /*8f00*/  FMNMX.FTZ R121, R144, R121, !PT ;  /* 0x0000007990797209 */ /* 0x000fe40007810000 */
[----:B------:R-:W-:Y:S02]  /*8f10*/  FMNMX.FTZ R5, R136, R5, !PT ;  /* 0x0000000588057209 */ /* 0x000fe40007810000 */
[----:B------:R-:W-:-:S02]  /*8f20*/  FMNMX.FTZ R121, R146, R121, !PT ;  /* 0x0000007992797209 */ /* 0x000fc40007810000 */
[----:B------:R-:W-:Y:S02]  /*8f30*/  FMNMX.FTZ R5, R150, R5, !PT ;  /* 0x0000000596057209 */ /* 0x000fe40007810000 */
[----:B------:R-:W-:Y:S02]  /*8f40*/  FMNMX.FTZ R121, R148, R121, !PT ;  /* 0x0000007994797209 */ /* 0x000fe40007810000 */
[----:B------:R-:W-:Y:S02]  /*8f50*/  FMNMX.FTZ R5, R228, R5, !PT ;  /* 0x00000005e4057209 */ /* 0x000fe40007810000 */
[----:B------:R-:W-:Y:S02]  /*8f60*/  FMNMX.FTZ R121, R124, R121, !PT ;  /* 0x000000797c797209 */ /* 0x000fe40007810000 */
[----:B------:R-:W-:Y:S02]  /*8f70*/  FMNMX.FTZ R5, R232, R5, !PT ;  /* 0x00000005e8057209 */ /* 0x000fe40007810000 */
[----:B------:R-:W-:-:S02]  /*8f80*/  FMNMX.FTZ R121, R138, R121, !PT ;  /* 0x000000798a797209 */ /* 0x000fc40007810000 */
        /* <DEDUP_REMOVED lines=9> */
[----:B------:R-:W0:Y:S03]  /*9020*/  LDC R5, c[0x0][0x988] ;  /* 0x00026200ff057b82 */ /* 0x000e260000000800 */
[----:B------:R-:W1:Y:S02]  /*9030*/  SHFL.BFLY PT, R6, R7, 0x1, 0x1f ;  /* 0x0c201f0007067f89 */ /* 0x000e6400000e0000 */
[----:B-1----:R-:W-:-:S05]  /*9040*/  FMNMX.FTZ R7, R7, R6, !PT ;  /* 0x0000000607077209 */ /* 0x002fca0007810000 */
[C---:B0-----:R-:W-:Y:S01]  /*9050*/  FMUL.FTZ R149, R7.reuse, R5 ;  /* 0x0000000507957220 */ /* 0x041fe20000410000 */
[----:B------:R-:W-:-:S03]  /*9060*/  FADD.FTZ R6, -R7, R10 ;  /* 0x0000000a07067221 */ /* 0x000fc60000010100 */
[-CC-:B------:R-:W-:Y:S01]  /*9070*/  FFMA.FTZ R21, R0, R5.reuse, -R149.reuse ;  /* 0x0000000500157223 */ /* 0x180fe20000010895 */
        /* <DEDUP_REMOVED lines=17> */
[-C--:B------:R-:W-:Y:S01]  /*9190*/  FFMA.FTZ R141, R141, R5.reuse, -R149 ;  /* 0x000000058d8d7223 */ /* 0x080fe20000010895 */
[----:B------:R-:W-:Y:S01]  /*91a0*/  FMUL.FTZ R6, R6, R5 ;  /* 0x0000000506067220 */ /* 0x000fe20000410000 */
[----:B------:R-:W-:Y:S08]  /*91b0*/  MUFU.EX2 R21, R21 ;  /* 0x0000001500157308 */ /* 0x000ff00000000800 */
[----:B------:R-:W0:Y:S08]  /*91c0*/  MUFU.EX2 R6, R6 ;  /* 0x0000000600067308 */ /* 0x000e300000000800 */
[----:B------:R-:W1:Y:S08]  /*91d0*/  MUFU.EX2 R10, R10 ;  /* 0x0000000a000a7308 */ /* 0x000e700000000800 */
[----:B------:R-:W-:Y:S01]  /*91e0*/  MUFU.EX2 R20, R20 ;  /* 0x0000001400147308 */ /* 0x000fe20000000800 */
[----:B0-----:R-:W-:Y:S01]  /*91f0*/  FFMA.FTZ R3, R6, R3, R21 ;  /* 0x0000000306037223 */ /* 0x001fe20000010015 */
[----:B------:R-:W-:-:S02]  /*9200*/  WARPGROUP.DEPBAR.LE gsb0, 0x0 ;  /* 0x00008000000079c5 */ /* 0x000fc40000010000 */
[----:B------:R-:W-:Y:S01]  /*9210*/  WARPGROUP.ARRIVE ;  /* 0x00000000000079c5 */ /* 0x000fe20000000000 */
[----:B------:R-:W-:Y:S01]  /*9220*/  FMUL.FTZ R188, R139, UR5 ;  /* 0x000000058bbc7c20 */ /* 0x000fe20008410000 */
[----:B------:R-:W-:Y:S01]  /*9230*/  FMUL.FTZ R190, R143, UR5 ;  /* 0x000000058fbe7c20 */ /* 0x000fe20008410000 */
[----:B------:R-:W-:Y:S01]  /*9240*/  FFMA.FTZ R143, R140, R5, -R149 ;  /* 0x000000058c8f7223 */ /* 0x000fe20000010895 */
[----:B------:R-:W0:Y:S01]  /*9250*/  MUFU.EX2 R135, R135 ;  /* 0x0000008700877308 */ /* 0x000e220000000800 */
[C---:B-1----:R-:W-:Y:S01]  /*9260*/  FADD.FTZ R3, R10.reuse, R3 ;  /* 0x000000030a037221 */ /* 0x042fe20000010000 */
[----:B------:R-:W-:Y:S01]  /*9270*/  HGMMA.64x192x16.F32 R24, R184, gdesc[UR12].tnspB, R24, gsb0 ;  /* 0x42e0000cb8187df0 */ /* 0x000fe20008000818 */
[----:B------:R-:W-:Y:S01]  /*9280*/  UMOV UR14, UR6 ;  /* 0x00000006000e7c82 */ /* 0x000fe20008000000 */
[----:B------:R-:W-:Y:S01]  /*9290*/  UMOV UR15, 0x40000040 ;  /* 0x40000040000f7882 */ /* 0x000fe20000000000 */
[----:B------:R-:W-:Y:S01]  /*92a0*/  UMOV UR6, UR4 ;  /* 0x0000000400067c82 */ /* 0x000fe20008000000 */
[----:B------:R-:W-:-:S02]  /*92b0*/  F2FP.F16.F32.PACK_AB R200, R10, R21 ;  /* 0x000000150ac8723e */ /* 0x000fc400000000ff */
[----:B------:R-:W1:Y:S08]  /*92c0*/  MUFU.TANH R188, R188 ;  /* 0x000000bc00bc7308 */ /* 0x000e700000002400 */
[----:B------:R-:W2:Y:S01]  /*92d0*/  MUFU.TANH R190, R190 ;  /* 0x000000be00be7308 */ /* 0x000ea20000002400 */
[----:B0-----:R-:W-:-:S07]  /*92e0*/  F2FP.F16.F32.PACK_AB R202, R135, R20 ;  /* 0x0000001487ca723e */ /* 0x001fce00000000ff */
[----:B------:R-:W-:Y:S01]  /*92f0*/  MUFU.EX2 R137, R137 ;  /* 0x0000008900897308 */ /* 0x000fe20000000800 */
[----:B-1----:R-:W-:-:S04]  /*9300*/  FMNMX.FTZ R121, R188, R121, !PT ;  /* 0x00000079bc797209 */ /* 0x002fc80007810000 */
[----:B------:R-:W-:-:S03]  /*9310*/  FMNMX.FTZ R121, R142, R121, !PT ;  /* 0x000000798e797209 */ /* 0x000fc60007810000 */
[----:B------:R-:W-:Y:S01]  /*9320*/  MUFU.EX2 R196, R196 ;  /* 0x000000c400c47308 */ /* 0x000fe20000000800 */
[----:B--2---:R-:W-:-:S04]  /*9330*/  FMNMX.FTZ R121, R190, R121, !PT ;  /* 0x00000079be797209 */ /* 0x004fc80007810000 */
[----:B------:R-:W-:-:S03]  /*9340*/  FMNMX.FTZ R121, R130, R121, !PT ;  /* 0x0000007982797209 */ /* 0x000fc60007810000 */
[----:B------:R-:W-:Y:S01]  /*9350*/  MUFU.EX2 R198, R198 ;  /* 0x000000c600c67308 */ /* 0x000fe20000000800 */
[----:B------:R-:W-:-:S04]  /*9360*/  FMNMX.FTZ R121, R234, R121, !PT ;  /* 0x00000079ea797209 */ /* 0x000fc80007810000 */
[----:B------:R-:W-:-:S03]  /*9370*/  FMNMX.FTZ R131, R134, R121, !PT ;  /* 0x0000007986837209 */ /* 0x000fc60007810000 */
[----:B------:R-:W-:Y:S01]  /*9380*/  MUFU.EX2 R127, R127 ;  /* 0x0000007f007f7308 */ /* 0x000fe20000000800 */
[----:B------:R-:W-:-:S04]  /*9390*/  FMNMX.FTZ R131, R236, R131, !PT ;  /* 0x00000083ec837209 */ /* 0x000fc80007810000 */
[----:B------:R-:W-:-:S03]  /*93a0*/  FMNMX.FTZ R0, R122, R131, !PT ;  /* 0x000000837a007209 */ /* 0x000fc60007810000 */
[----:B------:R-:W-:Y:S01]  /*93b0*/  MUFU.EX2 R125, R125 ;  /* 0x0000007d007d7308 */ /* 0x000fe20000000800 */
[----:B------:R-:W-:-:S04]  /*93c0*/  FMNMX.FTZ R131, R13, R0, !PT ;  /* 0x000000000d837209 */ /* 0x000fc80007810000 */
[----:B------:R-:W-:Y:S01]  /*93d0*/  FMNMX.FTZ R0, R126, R131, !PT ;  /* 0x000000837e007209 */ /* 0x000fe20007810000 */
[----:B------:R-:W-:Y:S02]  /*93e0*/  FFMA.FTZ R131, R136, R5, -R149 ;  /* 0x0000000588837223 */ /* 0x000fe40000010895 */
[----:B------:R-:W0:Y:S01]  /*93f0*/  MUFU.EX2 R170, R170 ;  /* 0x000000aa00aa7308 */ /* 0x000e220000000800 */
[----:B------:R-:W-:-:S05]  /*9400*/  FMNMX.FTZ R0, R15, R0, !PT ;  /* 0x000000000f007209 */ /* 0x000fca0007810000 */
[----:B------:R-:W1:Y:S02]  /*9410*/  SHFL.BFLY PT, R139, R0, 0x2, 0x1f ;  /* 0x0c401f00008b7f89 */ /* 0x000e6400000e0000 */
[----:B------:R-:W-:Y:S08]  /*9420*/  MUFU.EX2 R194, R194 ;  /* 0x000000c200c27308 */ /* 0x000ff00000000800 */
[----:B------:R-:W-:Y:S01]  /*9430*/  MUFU.EX2 R129, R129 ;  /* 0x0000008100817308 */ /* 0x000fe20000000800 */
[----:B0-----:R-:W-:-:S07]  /*9440*/  F2FP.F16.F32.PACK_AB R192, R170, R125 ;  /* 0x0000007daac0723e */ /* 0x001fce00000000ff */
[----:B------:R-:W-:Y:S01]  /*9450*/  MUFU.EX2 R123, R123 ;  /* 0x0000007b007b7308 */ /* 0x000fe20000000800 */
[----:B-1----:R-:W-:Y:S01]  /*9460*/  FMNMX.FTZ R136, R0, R139, !PT ;  /* 0x0000008b00887209 */ /* 0x002fe20007810000 */
[----:B------:R-:W-:-:S06]  /*9470*/  FFMA.FTZ R139, R132, R5, -R149 ;  /* 0x00000005848b7223 */ /* 0x000fcc0000010895 */
[----:B------:R-:W-:Y:S01]  /*9480*/  MUFU.EX2 R174, R174 ;  /* 0x000000ae00ae7308 */ /* 0x000fe20000000800 */
[----:B------:R-:W0:Y:S07]  /*9490*/  SHFL.BFLY PT, R151, R136, 0x1, 0x1f ;  /* 0x0c201f0088977f89 */ /* 0x000e2e00000e0000 */
[----:B------:R-:W-:Y:S08]  /*94a0*/  MUFU.EX2 R121, R226 ;  /* 0x000000e200797308 */ /* 0x000ff00000000800 */
[----:B------:R-:W-:Y:S08]  /*94b0*/  MUFU.EX2 R218, R218 ;  /* 0x000000da00da7308 */ /* 0x000ff00000000800 */
[----:B------:R-:W-:Y:S01]  /*94c0*/  MUFU.EX2 R131, R131 ;  /* 0x0000008300837308 */ /* 0x000fe20000000800 */
[----:B0-----:R-:W-:-:S05]  /*94d0*/  FMNMX.FTZ R8, R136, R151, !PT ;  /* 0x0000009788087209 */ /* 0x001fca0007810000 */
[----:B------:R-:W-:Y:S02]  /*94e0*/  FADD.FTZ R0, -R8, R9 ;  /* 0x0000000908007221 */ /* 0x000fe40000010100 */
[----:B------:R-:W-:Y:S02]  /*94f0*/  MUFU.EX2 R133, R133 ;  /* 0x0000008500857308 */ /* 0x000fe40000000800 */
[----:B------:R-:W-:-:S06]  /*9500*/  FMUL.FTZ R0, R0, R5 ;  /* 0x0000000500007220 */ /* 0x000fcc0000410000 */
[----:B------:R-:W-:Y:S08]  /*9510*/  MUFU.EX2 R143, R143 ;  /* 0x0000008f008f7308 */ /* 0x000ff00000000800 */
[----:B------:R-:W-:Y:S08]  /*9520*/  MUFU.EX2 R0, R0 ;  /* 0x0000000000007308 */ /* 0x000ff00000000800 */
[----:B------:R-:W-:Y:S08]  /*9530*/  MUFU.EX2 R139, R139 ;  /* 0x0000008b008b7308 */ /* 0x000ff00000000800 */
[----:B------:R-:W-:Y:S08]  /*9540*/  MUFU.EX2 R120, R120 ;  /* 0x0000007800787308 */ /* 0x000ff00000000800 */
[----:B------:R-:W0:Y:S01]  /*9550*/  MUFU.EX2 R141, R141 ;  /* 0x0000008d008d7308 */ /* 0x000e220000000800 */
[----:B------:R-:W-:-:S02]  /*9560*/  WARPGROUP.DEPBAR.LE gsb0, 0x0 ;  /* 0x00008000000079c5 */ /* 0x000fc40000010000 */
[----:B------:R-:W-:Y:S01]  /*9570*/  WARPGROUP.ARRIVE ;  /* 0x00000000000079c5 */ /* 0x000fe20000000000 */
[-CC-:B------:R-:W-:Y:S01]  /*9580*/  FFMA.FTZ R184, R230, R5.reuse, -R149.reuse ;  /* 0x00000005e6b87223 */ /* 0x180fe20000010895 */
[----:B------:R-:W-:-:S04]  /*9590*/  FFMA.FTZ R186, R150, R5, -R149 ;  /* 0x0000000596ba7223 */ /* 0x000fc80000010895 */
[----:B------:R-:W-:Y:S01]  /*95a0*/  HGMMA.64x192x16.F32 R24, R180, gdesc[UR12].tnspB, R24, gsb0 ;  /* 0x42e0000cb4187df0 */ /* 0x000fe20008000818 */
[----:B------:R-:W-:Y:S08]  /*95b0*/  MUFU.EX2 R184, R184 ;  /* 0x000000b800b87308 */ /* 0x000ff00000000800 */
[----:B------:R-:W-:Y:S01]  /*95c0*/  MUFU.EX2 R186, R186 ;  /* 0x000000ba00ba7308 */ /* 0x000fe20000000800 */
[----:B------:R-:W-:-:S02]  /*95d0*/  WARPGROUP.DEPBAR.LE gsb0, 0x0 ;  /* 0x00008000000079c5 */ /* 0x000fc40000010000 */
[-CC-:B------:R-:W-:Y:S01]  /*95e0*/  FFMA.FTZ R182, R128, R5.reuse, -R149.reuse ;  /* 0x0000000580b67223 */ /* 0x180fe20000010895 */
[-CC-:B------:R-:W-:Y:S01]  /*95f0*/  FFMA.FTZ R180, R232, R5.reuse, -R149.reuse ;  /* 0x00000005e8b47223 */ /* 0x180fe20000010895 */
[-CC-:B------:R-:W-:Y:S01]  /*9600*/  FFMA.FTZ R128, R147, R5.reuse, -R149.reuse ;  /* 0x0000000593807223 */ /* 0x180fe20000010895 */
[-C--:B------:R-:W-:Y:S01]  /*9610*/  FFMA.FTZ R149, R145, R5.reuse, -R149 ;  /* 0x0000000591957223 */ /* 0x080fe20000010895 */
[-C--:B------:R-:W-:Y:S01]  /*9620*/  FMUL.FTZ R145, R8, R5.reuse ;  /* 0x0000000508917220 */ /* 0x080fe20000410000 */
[----:B------:R-:W-:Y:S01]  /*9630*/  WARPGROUP.ARRIVE ;  /* 0x00000000000079c5 */ /* 0x000fe20000000000 */
[----:B------:R-:W-:Y:S01]  /*9640*/  IMAD.U32 R147, RZ, RZ, UR10 ;  /* 0x0000000aff937e24 */ /* 0x000fe2000f8e00ff */
[----:B------:R-:W-:Y:S01]  /*9650*/  MUFU.EX2 R9, R149 ;  /* 0x0000009500097308 */ /* 0x000fe20000000800 */
[-CC-:B------:R-:W-:Y:S01]  /*9660*/  FFMA.FTZ R189, R144, R5.reuse, -R145.reuse ;  /* 0x0000000590bd7223 */ /* 0x180fe20000010891 */
[-CC-:B------:R-:W-:Y:S01]  /*9670*/  FFMA.FTZ R144, R146, R5.reuse, -R145.reuse ;  /* 0x0000000592907223 */ /* 0x180fe20000010891 */
[----:B------:R-:W-:Y:S01]  /*9680*/  IMAD.U32 R146, RZ, RZ, UR7 ;  /* 0x00000007ff927e24 */ /* 0x000fe2000f8e00ff */
[----:B------:R-:W-:Y:S01]  /*9690*/  UMOV UR7, 0x40000040 ;  /* 0x4000004000077882 */ /* 0x000fe20000000000 */
[-CC-:B------:R-:W-:Y:S01]  /*96a0*/  FFMA.FTZ R201, R12, R5.reuse, -R145.reuse ;  /* 0x000000050cc97223 */ /* 0x180fe20000010891 */
[----:B------:R-:W-:Y:S01]  /*96b0*/  HGMMA.64x192x16.F32 R24, R176, gdesc[UR4].tnspB, R24, gsb0 ;  /* 0x42e00004b0187df0 */ /* 0x000fe20008000818 */
[-CC-:B------:R-:W-:Y:S01]  /*96c0*/  FFMA.FTZ R12, R14, R5.reuse, -R145.reuse ;  /* 0x000000050e0c7223 */ /* 0x180fe20000010891 */
[----:B------:R-:W-:Y:S01]  /*96d0*/  FFMA.FTZ R203, R168, R5, -R145 ;  /* 0x00000005a8cb7223 */ /* 0x000fe20000010891 */
[----:B------:R-:W-:-:S02]  /*96e0*/  @!P1 VIADD R146, R146, 0x36840 ;  /* 0x0003684092929836 */ /* 0x000fc40000000000 */
[-CC-:B------:R-:W-:Y:S01]  /*96f0*/  FFMA.FTZ R14, R172, R5.reuse, -R145.reuse ;  /* 0x00000005ac0e7223 */ /* 0x180fe20000010891 */
[----:B------:R-:W1:Y:S01]  /*9700*/  MUFU.EX2 R201, R201 ;  /* 0x000000c900c97308 */ /* 0x000e620000000800 */
[-CC-:B------:R-:W-:Y:S01]  /*9710*/  FFMA.FTZ R197, R160, R5.reuse, -R145.reuse ;  /* 0x00000005a0c57223 */ /* 0x180fe20000010891 */
[-CC-:B------:R-:W-:Y:S01]  /*9720*/  FFMA.FTZ R132, R162, R5.reuse, -R145.reuse ;  /* 0x00000005a2847223 */ /* 0x180fe20000010891 */
[----:B------:R-:W-:Y:S01]  /*9730*/  @!P1 PRMT R146, RZ, 0x654, R146 ;  /* 0x00000654ff929816 */ /* 0x000fe20000000092 */
        /* <DEDUP_REMOVED lines=19> */
[----:B------:R-:W-:Y:S01]  /*9870*/  FFMA.FTZ R15, R15, R5, -R145 ;  /* 0x000000050f0f7223 */ /* 0x000fe20000010891 */
[----:B------:R-:W-:Y:S01]  /*9880*/  MUFU.EX2 R14, R14 ;  /* 0x0000000e000e7308 */ /* 0x000fe20000000800 */
[----:B------:R-:W-:-:S07]  /*9890*/  UMOV UR6, UR36 ;  /* 0x0000002400067c82 */ /* 0x000fce0008000000 */
        /* <DEDUP_REMOVED lines=21> */
[----:B------:R-:W3:Y:S01]  /*99f0*/  MUFU.EX2 R128, R128 ;  /* 0x0000008000807308 */ /* 0x000ee20000000800 */
[----:B------:R-:W-:-:S02]  /*9a00*/  WARPGROUP.DEPBAR.LE gsb0, 0x0 ;  /* 0x00008000000079c5 */ /* 0x000fc40000010000 */
[----:B------:R4:W-:Y:S01]  /*9a10*/  @!P1 SYNCS.ARRIVE.TRANS64.RED.A1T0 RZ, [R146+URZ], RZ ;  /* 0x000000ff92ff99a7 */ /* 0x0009e2000810043f */
[----:B0-----:R-:W-:-:S04]  /*9a20*/  F2FP.F16.F32.PACK_AB R176, R141, R120 ;  /* 0x000000788db0723e */ /* 0x001fc800000000ff */
[----:B------:R-:W-:Y:S01]  /*9a30*/  MUFU.EX2 R179, R126 ;  /* 0x0000007e00b37308 */ /* 0x000fe20000000800 */
[----:B----4-:R-:W-:Y:S02]  /*9a40*/  @!P1 VIADD R146, R147, 0x36860 ;  /* 0x0003686093929836 */ /* 0x010fe40000000000 */
[----:B-1----:R-:W-:Y:S01]  /*9a50*/  FFMA.FTZ R147, R0, R2, R201 ;  /* 0x0000000200937223 */ /* 0x002fe200000100c9 */
[----:B------:R-:W-:Y:S01]  /*9a60*/  FFMA.FTZ R2, R188, R5, -R145 ;  /* 0x00000005bc027223 */ /* 0x000fe20000010891 */
[C---:B--2---:R-:W-:Y:S02]  /*9a70*/  F2FP.F16.F32.PACK_AB R201, R12.reuse, R201 ;  /* 0x000000c90cc9723e */ /* 0x044fe400000000ff */
[----:B------:R-:W-:Y:S01]  /*9a80*/  @!P1 PRMT R146, RZ, 0x654, R146 ;  /* 0x00000654ff929816 */ /* 0x000fe20000000092 */
[----:B------:R-:W-:Y:S01]  /*9a90*/  FADD.FTZ R138, R12, R147 ;  /* 0x000000930c8a7221 */ /* 0x000fe20000010000 */
[----:B------:R-:W-:Y:S01]  /*9aa0*/  MUFU.EX2 R15, R15 ;  /* 0x0000000f000f7308 */ /* 0x000fe20000000800 */
[----:B---3--:R-:W-:Y:S01]  /*9ab0*/  F2FP.F16.F32.PACK_AB R178, R9, R128 ;  /* 0x0000008009b2723e */ /* 0x008fe200000000ff */
[----:B------:R0:W-:Y:S01]  /*9ac0*/  @!P1 SYNCS.ARRIVE.TRANS64.RED.A1T0 RZ, [R146+URZ], RZ ;  /* 0x000000ff92ff99a7 */ /* 0x0001e2000810043f */
[----:B------:R-:W-:-:S05]  /*9ad0*/  F2FP.F16.F32.PACK_AB R188, R174, R123 ;  /* 0x0000007baebc723e */ /* 0x000fca00000000ff */
[----:B------:R-:W1:Y:S01]  /*9ae0*/  MUFU.EX2 R2, R2 ;  /* 0x0000000200027308 */ /* 0x000e620000000800 */
[----:B0-----:R-:W-:Y:S01]  /*9af0*/  FADD.FTZ R146, R20, R3 ;  /* 0x0000000314927221 */ /* 0x001fe20000010000 */
[----:B------:R-:W-:Y:S01]  /*9b00*/  FADD.FTZ R3, R203, R138 ;  /* 0x0000008acb037221 */ /* 0x000fe20000010000 */
[C---:B------:R-:W-:Y:S02]  /*9b10*/  F2FP.F16.F32.PACK_AB R203, R14.reuse, R203 ;  /* 0x000000cb0ecb723e */ /* 0x040fe400000000ff */
[----:B------:R-:W-:Y:S01]  /*9b20*/  FADD.FTZ R146, R135, R146 ;  /* 0x0000009287927221 */ /* 0x000fe20000010000 */
[----:B------:R-:W-:-:S03]  /*9b30*/  FADD.FTZ R138, R14, R3 ;  /* 0x000000030e8a7221 */ /* 0x000fc60000010000 */
[----:B------:R-:W-:Y:S01]  /*9b40*/  FADD.FTZ R3, R137, R146 ;  /* 0x0000009289037221 */ /* 0x000fe20000010000 */
[----:B------:R-:W-:Y:S01]  /*9b50*/  FADD.FTZ R147, R197, R138 ;  /* 0x0000008ac5937221 */ /* 0x000fe20000010000 */
[----:B------:R-:W-:Y:S02]  /*9b60*/  F2FP.F16.F32.PACK_AB R197, R132, R197 ;  /* 0x000000c584c5723e */ /* 0x000fe400000000ff */
[----:B------:R-:W-:Y:S01]  /*9b70*/  FADD.FTZ R3, R196, R3 ;  /* 0x00000003c4037221 */ /* 0x000fe20000010000 */
[----:B------:R-:W-:Y:S01]  /*9b80*/  FADD.FTZ R130, R132, R147 ;  /* 0x0000009384827221 */ /* 0x000fe20000010000 */
[----:B------:R-:W-:Y:S02]  /*9b90*/  F2FP.F16.F32.PACK_AB R196, R196, R137 ;  /* 0x00000089c4c4723e */ /* 0x000fe400000000ff */
[----:B------:R-:W-:Y:S01]  /*9ba0*/  FADD.FTZ R138, R198, R3 ;  /* 0x00000003c68a7221 */ /* 0x000fe20000010000 */
[----:B------:R-:W-:Y:S01]  /*9bb0*/  FADD.FTZ R147, R199, R130 ;  /* 0x00000082c7937221 */ /* 0x000fe20000010000 */
[C---:B------:R-:W-:Y:S01]  /*9bc0*/  F2FP.F16.F32.PACK_AB R198, R127.reuse, R198 ;  /* 0x000000c67fc6723e */ /* 0x040fe200000000ff */
[----:B------:R-:W-:Y:S01]  /*9bd0*/  FFMA.FTZ R3, R122, R5, -R145 ;  /* 0x000000057a037223 */ /* 0x000fe20000010891 */
[----:B------:R-:W-:Y:S01]  /*9be0*/  FADD.FTZ R138, R127, R138 ;  /* 0x0000008a7f8a7221 */ /* 0x000fe20000010000 */
[C---:B------:R-:W-:Y:S01]  /*9bf0*/  FADD.FTZ R130, R136.reuse, R147 ;  /* 0x0000009388827221 */ /* 0x040fe20000010000 */
[----:B------:R0:W2:Y:S01]  /*9c00*/  MUFU.EX2 R122, R190 ;  /* 0x000000be007a7308 */ /* 0x0000a20000000800 */
[----:B------:R-:W-:Y:S01]  /*9c10*/  F2FP.F16.F32.PACK_AB R199, R136, R199 ;  /* 0x000000c788c7723e */ /* 0x000fe200000000ff */
[----:B------:R-:W-:Y:S01]  /*9c20*/  FADD.FTZ R147, R125, R138 ;  /* 0x0000008a7d937221 */ /* 0x000fe20000010000 */
[----:B------:R-:W-:Y:S01]  /*9c30*/  FADD.FTZ R149, R193, R130 ;  /* 0x00000082c1957221 */ /* 0x000fe20000010000 */
[----:B------:R-:W-:-:S02]  /*9c40*/  F2FP.F16.F32.PACK_AB R193, R140, R193 ;  /* 0x000000c18cc1723e */ /* 0x000fc400000000ff */
[----:B------:R-:W-:Y:S01]  /*9c50*/  FADD.FTZ R147, R170, R147 ;  /* 0x00000093aa937221 */ /* 0x000fe20000010000 */
[----:B------:R-:W-:Y:S01]  /*9c60*/  FADD.FTZ R130, R140, R149 ;  /* 0x000000958c827221 */ /* 0x000fe20000010000 */
[----:B------:R3:W4:Y:S01]  /*9c70*/  MUFU.EX2 R177, R3 ;  /* 0x0000000300b17308 */ /* 0x0007220000000800 */
[----:B0-----:R-:W-:Y:S01]  /*9c80*/  F2FP.F16.F32.PACK_AB R190, R218, R121 ;  /* 0x00000079dabe723e */ /* 0x001fe200000000ff */
[----:B------:R-:W-:Y:S01]  /*9c90*/  FADD.FTZ R10, R194, R147 ;  /* 0x00000093c20a7221 */ /* 0x000fe20000010000 */
[----:B------:R-:W-:Y:S01]  /*9ca0*/  FADD.FTZ R21, R195, R130 ;  /* 0x00000082c3157221 */ /* 0x000fe20000010000 */
[C---:B------:R-:W-:Y:S02]  /*9cb0*/  F2FP.F16.F32.PACK_AB R194, R129.reuse, R194 ;  /* 0x000000c281c2723e */ /* 0x040fe400000000ff */
[----:B------:R-:W-:Y:S01]  /*9cc0*/  FADD.FTZ R10, R129, R10 ;  /* 0x0000000a810a7221 */ /* 0x000fe20000010000 */
[C---:B------:R-:W-:Y:S01]  /*9cd0*/  FADD.FTZ R20, R150.reuse, R21 ;  /* 0x0000001596147221 */ /* 0x040fe20000010000 */
[----:B------:R-:W-:-:S02]  /*9ce0*/  F2FP.F16.F32.PACK_AB R195, R150, R195 ;  /* 0x000000c396c3723e */ /* 0x000fc400000000ff */
[----:B------:R-:W-:Y:S01]  /*9cf0*/  FADD.FTZ R21, R123, R10 ;  /* 0x0000000a7b157221 */ /* 0x000fe20000010000 */
[----:B------:R-:W-:Y:S01]  /*9d00*/  FADD.FTZ R135, R189, R20 ;  /* 0x00000014bd877221 */ /* 0x000fe20000010000 */
[----:B------:R-:W-:Y:S02]  /*9d10*/  F2FP.F16.F32.PACK_AB R189, R144, R189 ;  /* 0x000000bd90bd723e */ /* 0x000fe400000000ff */
[----:B------:R-:W-:Y:S01]  /*9d20*/  FADD.FTZ R10, R174, R21 ;  /* 0x00000015ae0a7221 */ /* 0x000fe20000010000 */
[----:B------:R-:W-:-:S03]  /*9d30*/  FADD.FTZ R12, R144, R135 ;  /* 0x00000087900c7221 */ /* 0x000fc60000010000 */
[----:B------:R-:W-:Y:S01]  /*9d40*/  FADD.FTZ R21, R121, R10 ;  /* 0x0000000a79157221 */ /* 0x000fe20000010000 */
[----:B------:R-:W-:Y:S01]  /*9d50*/  FADD.FTZ R127, R191, R12 ;  /* 0x0000000cbf7f7221 */ /* 0x000fe20000010000 */
[----:B------:R-:W-:Y:S02]  /*9d60*/  F2FP.F16.F32.PACK_AB R191, R124, R191 ;  /* 0x000000bf7cbf723e */ /* 0x000fe400000000ff */
[----:B------:R-:W-:Y:S01]  /*9d70*/  FADD.FTZ R21, R218, R21 ;  /* 0x00000015da157221 */ /* 0x000fe20000010000 */
[----:B------:R-:W-:-:S03]  /*9d80*/  FADD.FTZ R10, R124, R127 ;  /* 0x0000007f7c0a7221 */ /* 0x000fc60000010000 */
[----:B------:R-:W-:Y:S01]  /*9d90*/  FADD.FTZ R12, R184, R21 ;  /* 0x00000015b80c7221 */ /* 0x000fe20000010000 */
[----:B------:R-:W-:Y:S01]  /*9da0*/  FADD.FTZ R21, R185, R10 ;  /* 0x0000000ab9157221 */ /* 0x000fe20000010000 */
[C---:B-1----:R-:W-:Y:S02]  /*9db0*/  F2FP.F16.F32.PACK_AB R185, R2.reuse, R185 ;  /* 0x000000b902b9723e */ /* 0x042fe400000000ff */
[C---:B------:R-:W-:Y:S01]  /*9dc0*/  FADD.FTZ R125, R131.reuse, R12 ;  /* 0x0000000c837d7221 */ /* 0x040fe20000010000 */
[----:B------:R-:W-:Y:S01]  /*9dd0*/  FADD.FTZ R10, R2, R21 ;  /* 0x00000015020a7221 */ /* 0x000fe20000010000 */
[----:B------:R-:W-:Y:S02]  /*9de0*/  F2FP.F16.F32.PACK_AB R184, R131, R184 ;  /* 0x000000b883b8723e */ /* 0x000fe400000000ff */
[----:B------:R-:W-:Y:S01]  /*9df0*/  FADD.FTZ R12, R186, R125 ;  /* 0x0000007dba0c7221 */ /* 0x000fe20000010000 */
[----:B------:R-:W-:Y:S01]  /*9e00*/  FADD.FTZ R21, R187, R10 ;  /* 0x0000000abb157221 */ /* 0x000fe20000010000 */
[----:B------:R-:W-:-:S02]  /*9e10*/  F2FP.F16.F32.PACK_AB R186, R133, R186 ;  /* 0x000000ba85ba723e */ /* 0x000fc400000000ff */
[----:B------:R-:W-:Y:S01]  /*9e20*/  FADD.FTZ R121, R133, R12 ;  /* 0x0000000c85797221 */ /* 0x000fe20000010000 */
[C---:B--2---:R-:W-:Y:S01]  /*9e30*/  FADD.FTZ R10, R122.reuse, R21 ;  /* 0x000000157a0a7221 */ /* 0x044fe20000010000 */
[----:B------:R-:W-:Y:S02]  /*9e40*/  F2FP.F16.F32.PACK_AB R187, R122, R187 ;  /* 0x000000bb7abb723e */ /* 0x000fe400000000ff */
[----:B------:R-:W-:Y:S01]  /*9e50*/  FADD.FTZ R12, R180, R121 ;  /* 0x00000079b40c7221 */ /* 0x000fe20000010000 */
[----:B------:R-:W-:Y:S01]  /*9e60*/  FADD.FTZ R10, R181, R10 ;  /* 0x0000000ab50a7221 */ /* 0x000fe20000010000 */
[C---:B------:R-:W-:Y:S02]  /*9e70*/  F2FP.F16.F32.PACK_AB R180, R143.reuse, R180 ;  /* 0x000000b48fb4723e */ /* 0x040fe400000000ff */
[----:B---3--:R-:W-:Y:S01]  /*9e80*/  FADD.FTZ R3, R143, R12 ;  /* 0x0000000c8f037221 */ /* 0x008fe20000010000 */
[C---:B------:R-:W-:Y:S01]  /*9e90*/  FADD.FTZ R10, R234.reuse, R10 ;  /* 0x0000000aea0a7221 */ /* 0x040fe20000010000 */
[----:B------:R-:W-:-:S02]  /*9ea0*/  F2FP.F16.F32.PACK_AB R181, R234, R181 ;  /* 0x000000b5eab5723e */ /* 0x000fc400000000ff */
[----:B------:R-:W-:Y:S01]  /*9eb0*/  FADD.FTZ R2, R182, R3 ;  /* 0x00000003b6027221 */ /* 0x000fe20000010000 */
[----:B------:R-:W-:Y:S01]  /*9ec0*/  FADD.FTZ R10, R183, R10 ;  /* 0x0000000ab70a7221 */ /* 0x000fe20000010000 */
[C---:B------:R-:W-:Y:S02]  /*9ed0*/  F2FP.F16.F32.PACK_AB R182, R139.reuse, R182 ;  /* 0x000000b68bb6723e */ /* 0x040fe400000000ff */
[----:B------:R-:W-:Y:S01]  /*9ee0*/  FADD.FTZ R3, R139, R2 ;  /* 0x000000028b037221 */ /* 0x000fe20000010000 */
[C---:B------:R-:W-:Y:S01]  /*9ef0*/  FADD.FTZ R10, R236.reuse, R10 ;  /* 0x0000000aec0a7221 */ /* 0x040fe20000010000 */
[----:B------:R-:W-:Y:S02]  /*9f00*/  F2FP.F16.F32.PACK_AB R183, R236, R183 ;  /* 0x000000b7ecb7723e */ /* 0x000fe400000000ff */
[----:B------:R-:W-:Y:S01]  /*9f10*/  FADD.FTZ R2, R120, R3 ;  /* 0x0000000378027221 */ /* 0x000fe20000010000 */
[----:B----4-:R-:W-:Y:S01]  /*9f20*/  FADD.FTZ R10, R177, R10 ;  /* 0x0000000ab10a7221 */ /* 0x010fe20000010000 */
[----:B------:R-:W-:-:S02]  /*9f30*/  F2FP.F16.F32.PACK_AB R177, R13, R177 ;  /* 0x000000b10db1723e */ /* 0x000fc400000000ff */
[----:B------:R-:W-:Y:S01]  /*9f40*/  FADD.FTZ R3, R141, R2 ;  /* 0x000000028d037221 */ /* 0x000fe20000010000 */
[----:B------:R-:W-:-:S03]  /*9f50*/  FADD.FTZ R10, R13, R10 ;  /* 0x0000000a0d0a7221 */ /* 0x000fc60000010000 */
[----:B------:R-:W-:Y:S01]  /*9f60*/  FADD.FTZ R2, R128, R3 ;  /* 0x0000000380027221 */ /* 0x000fe20000010000 */
[----:B------:R-:W-:Y:S01]  /*9f70*/  FADD.FTZ R10, R179, R10 ;  /* 0x0000000ab30a7221 */ /* 0x000fe20000010000 */
[----:B------:R-:W-:Y:S02]  /*9f80*/  F2FP.F16.F32.PACK_AB R179, R15, R179 ;  /* 0x000000b30fb3723e */ /* 0x000fe400000000ff */
[----:B------:R-:W-:Y:S01]  /*9f90*/  FADD.FTZ R3, R9, R2 ;  /* 0x0000000209037221 */ /* 0x000fe20000010000 */
[----:B------:R-:W-:Y:S01]  /*9fa0*/  FADD.FTZ R2, R15, R10 ;  /* 0x0000000a0f027221 */ /* 0x000fe20000010000 */
[----:B------:R-:W-:Y:S01]  /*9fb0*/  MOV R9, R8 ;  /* 0x0000000800097202 */ /* 0x000fe20000000f00 */
[----:B------:R-:W-:Y:S01]  /*9fc0*/  IMAD.MOV.U32 R10, RZ, RZ, R7 ;  /* 0x000000ffff0a7224 */ /* 0x000fe200078e0007 */
[----:B------:R-:W-:Y:S06]  /*9fd0*/  @P2 BRA `(.L_x_3460) ;  /* 0xffffffbc00682947 */ /* 0x000fec000383ffff */
.L_x_3451:
        /* <DEDUP_REMOVED lines=99> */
.L_x_3461:
[----:B------:R-:W0:Y:S01]  /*a610*/  S2UR UR5, SR_CgaCtaId ;  /* 0x00000000000579c3 */ /* 0x000e220000008800 */
[----:B------:R-:W-:Y:S01]  /*a620*/  UMOV UR4, 0x400 ;  /* 0x0000040000047882 */ /* 0x000fe20000000000 */
[----:B------:R-:W-:-:S05]  /*a630*/  IMAD.U32 R0, RZ, RZ, UR39 ;  /* 0x00000027ff007e24 */ /* 0x000fca000f8e00ff */
[----:B------:R-:W-:Y:S01]  /*a640*/  SHF.L.U32 R0, R0, 0x1f, RZ ;  /* 0x0000001f00007819 */ /* 0x000fe200000006ff */
[----:B0-----:R-:W-:-:S04]  /*a650*/  ULEA UR4, UR5, UR4, 0x18 ;  /* 0x0000000405047291 */ /* 0x001fc8000f8ec03f */
[----:B------:R-:W-:-:S09]  /*a660*/  ULEA UR12, UR36, UR4, 0x3 ;  /* 0x00000004240c7291 */ /* 0x000fd2000f8e183f */
[----:B------:R0:W1:Y:S01]  /*a670*/  SYNCS.PHASECHK.TRANS64.TRYWAIT P2, [UR12+0x36850], R0 ;  /* 0x03685000ff0075a7 */ /* 0x000062000804014c */
[----:B------:R-:W-:Y:S05]  /*a680*/  @!P0 BRA `(.L_x_3462) ;  /* 0x0000000000048947 */ /* 0x000fea0003800000 */
[----:B------:R-:W-:Y:S01]  /*a690*/  BPT.TRAP 0x1 ;  /* 0x000000040000795c */ /* 0x000fe20000300000 */
.L_x_3462:
[----:B-1----:R-:W-:Y:S05]  /*a6a0*/  @P2 BRA `(.L_x_3463) ;  /* 0x0000000000082947 */ /* 0x002fea0003800000 */
[----:B------:R-:W1:Y:S02]  /*a6b0*/  SYNCS.PHASECHK.TRANS64.TRYWAIT P0, [UR12+0x36850], R0 ;  /* 0x03685000ff0075a7 */ /* 0x000e64000800014c */
[----:B-1----:R-:W-:Y:S05]  /*a6c0*/  @!P0 BRA `(.L_x_3464) ;  /* 0x0000006800e08947 */ /* 0x002fea0003800000 */
.L_x_3463:
[----:B------:R-:W-:Y:S01]  /*a6d0*/  UIADD3 UR5, UR4, 0x400, URZ ;  /* 0x0000040004057890 */ /* 0x000fe2000fffe03f */
[----:B------:R-:W-:Y:S01]  /*a6e0*/  WARPGROUP.ARRIVE ;  /* 0x00000000000079c5 */ /* 0x000fe20000000000 */
[----:B------:R-:W-:Y:S01]  /*a6f0*/  UMOV UR7, 0x40000040 ;  /* 0x4000004000077882 */ /* 0x000fe20000000000 */
[----:B01----:R-:W0:Y:S01]  /*a700*/  SHFL.BFLY PT, R0, R3, 0x2, 0x1f ;  /* 0x0c401f0003007f89 */ /* 0x003e2200000e0000 */
[----:B------:R-:W-:Y:S01]  /*a710*/  USHF.R.U32.HI UR5, URZ, 0x4, UR5 ;  /* 0x000000043f057899 */ /* 0x000fe20008011605 */
[----:B------:R-:W-:Y:S01]  /*a720*/  CS2R R142, SRZ ;  /* 0x00000000008e7805 */ /* 0x000fe2000001ff00 */
[----:B------:R-:W-:Y:S01]  /*a730*/  IMAD.MOV.U32 R130, RZ, RZ, -0x800000 ;  /* 0xff800000ff827424 */ /* 0x000fe200078e00ff */
[----:B------:R-:W1:Y:S01]  /*a740*/  SHFL.BFLY PT, R9, R2, 0x2, 0x1f ;  /* 0x0c401f0002097f89 */ /* 0x000e6200000e0000 */
[----:B------:R-:W-:Y:S01]  /*a750*/  ULOP3.LUT UR5, UR5, 0x3fff, URZ, 0xc0, !UPT ;  /* 0x00003fff05057892 */ /* 0x000fe2000f8ec03f */
[----:B------:R-:W2:Y:S01]  /*a760*/  LDC R131, c[0x0][0xbe8] ;  /* 0x0002fa00ff837b82 */ /* 0x000ea20000000800 */
[----:B------:R-:W-:Y:S01]  /*a770*/  R2UR UR13, R208 ;  /* 0x00000000d00d72ca */ /* 0x000fe200000e0000 */
[----:B------:R-:W-:Y:S01]  /*a780*/  ULDC UR10, c[0x0][0xc44] ;  /* 0x00031100000a7ab9 */ /* 0x000fe20000000800 */
[----:B------:R-:W-:Y:S01]  /*a790*/  ULOP3.LUT UR5, UR5, 0x3800000, URZ, 0xfc, !UPT ;  /* 0x0380000005057892 */ /* 0x000fe2000f8efc3f */
[----:B------:R-:W-:-:S02]  /*a7a0*/  R2UR UR15, R209 ;  /* 0x00000000d10f72ca */ /* 0x000fc400000e0000 */
[----:B------:R-:W-:Y:S01]  /*a7b0*/  R2UR UR14, R207 ;  /* 0x00000000cf0e72ca */ /* 0x000fe200000e0000 */
[----:B------:R-:W-:-:S07]  /*a7c0*/  UIMAD UR8, UR36, 0xa80, UR5 ;  /* 0x00000a80240878a4 */ /* 0x000fce000f8e0205 */
[----:B------:R-:W-:Y:S01]  /*a7d0*/  UMOV UR6, UR8 ;  /* 0x0000000800067c82 */ /* 0x000fe20008000000 */
[----:B------:R-:W3:Y:S02]  /*a7e0*/  S2UR UR5, SR_SWINHI ;  /* 0x00000000000579c3 */ /* 0x000ee40000002f00 */
[----:B---3--:R-:W-:Y:S01]  /*a7f0*/  HGMMA.64x192x16.F32 R24, R200, gdesc[UR4].tnspB, R24, gsb0 ;  /* 0x42e00004c8187df0 */ /* 0x008fe20008000818 */
[----:B------:R-:W-:Y:S01]  /*a800*/  UIADD3 UR6, UR8, 0x80, URZ ;  /* 0x0000008008067890 */ /* 0x000fe2000fffe03f */
[----:B0-----:R-:W-:Y:S01]  /*a810*/  FADD.FTZ R0, R0, R3 ;  /* 0x0000000300007221 */ /* 0x001fe20000010000 */
[----:B------:R-:W-:Y:S01]  /*a820*/  UMOV UR7, 0x40000040 ;  /* 0x4000004000077882 */ /* 0x000fe20000000000 */
[----:B-1----:R-:W-:-:S03]  /*a830*/  FADD.FTZ R4, R9, R2 ;  /* 0x0000000209047221 */ /* 0x002fc60000010000 */
[----:B------:R-:W0:Y:S04]  /*a840*/  SHFL.BFLY PT, R9, R0, 0x1, 0x1f ;  /* 0x0c201f0000097f89 */ /* 0x000e2800000e0000 */
[----:B------:R-:W1:Y:S01]  /*a850*/  SHFL.BFLY PT, R11, R4, 0x1, 0x1f ;  /* 0x0c201f00040b7f89 */ /* 0x000e6200000e0000 */
[----:B0-----:R-:W-:Y:S01]  /*a860*/  FADD.FTZ R10, R0, R9 ;  /* 0x00000009000a7221 */ /* 0x001fe20000010000 */
[----:B------:R-:W-:Y:S01]  /*a870*/  MOV R0, 0xff800000 ;  /* 0xff80000000007802 */ /* 0x000fe20000000f00 */
[----:B------:R-:W-:Y:S02]  /*a880*/  IMAD R9, R205, 0x40, R17 ;  /* 0x00000040cd097824 */ /* 0x000fe400078e0211 */
[----:B-1----:R-:W-:Y:S01]  /*a890*/  FADD.FTZ R11, R4, R11 ;  /* 0x0000000b040b7221 */ /* 0x002fe20000010000 */
[----:B------:R-:W-:-:S04]  /*a8a0*/  FSETP.NE.FTZ.AND P0, PT, R10, RZ, PT ;  /* 0x000000ff0a00720b */ /* 0x000fc80003f15000 */
[----:B------:R-:W-:-:S09]  /*a8b0*/  FSETP.NE.FTZ.AND P2, PT, R11, RZ, PT ;  /* 0x000000ff0b00720b */ /* 0x000fd20003f55000 */
[----:B------:R-:W0:Y:S01]  /*a8c0*/  @P0 MUFU.LG2 R3, R10 ;  /* 0x0000000a00030308 */ /* 0x000e220000000c00 */
[----:B------:R-:W-:-:S03]  /*a8d0*/  @P0 FMUL.FTZ R2, R5, 0.69314718246459960938 ;  /* 0x3f31721805020820 */ /* 0x000fc60000410000 */
[----:B------:R-:W-:-:S04]  /*a8e0*/  @P2 FMUL.FTZ R4, R5, 0.69314718246459960938 ;  /* 0x3f31721805042820 */ /* 0x000fc80000410000 */
[----:B------:R-:W1:Y:S08]  /*a8f0*/  @P2 MUFU.LG2 R6, R11 ;  /* 0x0000000b00062308 */ /* 0x000e700000000c00 */
[----:B------:R-:W-:Y:S01]  /*a900*/  @P2 MUFU.RCP R142, R11 ;  /* 0x0000000b008e2308 */ /* 0x000fe20000001000 */
[----:B0-----:R-:W-:-:S04]  /*a910*/  @P0 FMUL.FTZ R3, R3, 0.69314718246459960938 ;  /* 0x3f31721803030820 */ /* 0x001fc80000410000 */
[----:B------:R-:W-:-:S03]  /*a920*/  @P0 FFMA.FTZ R130, R2, R7, R3 ;  /* 0x0000000702820223 */ /* 0x000fc60000010003 */
[----:B------:R0:W3:Y:S01]  /*a930*/  @P0 MUFU.RCP R143, R10 ;  /* 0x0000000a008f0308 */ /* 0x0000e20000001000 */
[----:B-1----:R-:W-:-:S04]  /*a940*/  @P2 FMUL.FTZ R5, R6, 0.69314718246459960938 ;  /* 0x3f31721806052820 */ /* 0x002fc80000410000 */
[----:B------:R-:W-:Y:S01]  /*a950*/  @P2 FFMA.FTZ R0, R4, R8, R5 ;  /* 0x0000000804002223 */ /* 0x000fe20000010005 */
[----:B------:R-:W-:Y:S02]  /*a960*/  WARPGROUP.DEPBAR.LE gsb0, 0x0 ;  /* 0x00008000000079c5 */ /* 0x000fe40000010000 */
[----:B------:R-:W-:-:S06]  /*a970*/  WARPGROUP.ARRIVE ;  /* 0x00000000000079c5 */ /* 0x000fcc0000000000 */
[----:B------:R-:W-:Y:S01]  /*a980*/  HGMMA.64x192x16.F32 R24, R196, gdesc[UR4].tnspB, R24, gsb0 ;  /* 0x42e00004c4187df0 */ /* 0x000fe20008000818 */
[----:B------:R-:W-:Y:S01]  /*a990*/  UIADD3 UR6, UR8, 0x100, URZ ;  /* 0x0000010008067890 */ /* 0x000fe2000fffe03f */
[----:B------:R-:W-:Y:S01]  /*a9a0*/  UMOV UR7, 0x40000040 ;  /* 0x4000004000077882 */ /* 0x000fe20000000000 */
[----:B------:R-:W-:Y:S02]  /*a9b0*/  WARPGROUP.DEPBAR.LE gsb0, 0x0 ;  /* 0x00008000000079c5 */ /* 0x000fe40000010000 */
[----:B------:R-:W-:-:S15]  /*a9c0*/  WARPGROUP.ARRIVE ;  /* 0x00000000000079c5 */ /* 0x000fde0000000000 */
        /* <DEDUP_REMOVED lines=13> */
[----:B------:R-:W-:Y:S01]  /*aaa0*/  UIADD3 UR8, UR8, 0x300, URZ ;  /* 0x0000030008087890 */ /* 0x000fe2000fffe03f */
[----:B------:R-:W-:Y:S02]  /*aab0*/  WARPGROUP.DEPBAR.LE gsb0, 0x0 ;  /* 0x00008000000079c5 */ /* 0x000fe40000010000 */
[----:B------:R-:W-:-:S14]  /*aac0*/  WARPGROUP.ARRIVE ;  /* 0x00000000000079c5 */ /* 0x000fdc0000000000 */
[----:B------:R-:W-:Y:S01]  /*aad0*/  HGMMA.64x192x16.F32 R24, R180, gdesc[UR4].tnspB, R24, gsb0 ;  /* 0x42e00004b4187df0 */ /* 0x000fe20008000818 */
[----:B------:R-:W-:Y:S01]  /*aae0*/  UMOV UR6, UR4 ;  /* 0x0000000400067c82 */ /* 0x000fe20008000000 */
[----:B------:R-:W-:Y:S01]  /*aaf0*/  UMOV UR7, UR5 ;  /* 0x0000000500077c82 */ /* 0x000fe20008000000 */
[----:B------:R-:W-:Y:S01]  /*ab00*/  UIADD3 UR5, -UR13, URZ, URZ ;  /* 0x0000003f0d057290 */ /* 0x000fe2000fffe13f */
[----:B------:R-:W-:Y:S01]  /*ab10*/  IMAD.U32 R126, RZ, RZ, UR6 ;  /* 0x00000006ff7e7e24 */ /* 0x000fe2000f8e00ff */
[----:B------:R-:W-:Y:S01]  /*ab20*/  UMOV UR6, UR8 ;  /* 0x0000000800067c82 */ /* 0x000fe20008000000 */
[----:B------:R-:W-:Y:S01]  /*ab30*/  IMAD.U32 R127, RZ, RZ, UR7 ;  /* 0x00000007ff7f7e24 */ /* 0x000fe2000f8e00ff */
[----:B------:R-:W-:Y:S01]  /*ab40*/  UMOV UR7, 0x40000040 ;  /* 0x4000004000077882 */ /* 0x000fe20000000000 */
[----:B------:R-:W-:Y:S01]  /*ab50*/  UIMAD UR10, UR10, UR5, UR15 ;  /* 0x000000050a0a72a4 */ /* 0x000fe2000f8e020f */
[----:B------:R-:W-:Y:S01]  /*ab60*/  IMAD.WIDE R140, R213, 0x2, R126 ;  /* 0x00000002d58c7825 */ /* 0x000fe200078e027e */
[----:B------:R-:W-:-:S02]  /*ab70*/  ULDC.64 UR8, c[0x0][0xb90] ;  /* 0x0002e40000087ab9 */ /* 0x000fc40000000a00 */
[----:B------:R-:W-:Y:S01]  /*ab80*/  USHF.R.S32.HI UR11, URZ, 0x1f, UR10 ;  /* 0x0000001f3f0b7899 */ /* 0x000fe2000801140a */
[----:B------:R-:W-:Y:S01]  /*ab90*/  IMAD.WIDE R126, R9, 0x2, R126 ;  /* 0x00000002097e7825 */ /* 0x000fe200078e027e */
[C---:B------:R-:W-:Y:S02]  /*aba0*/  IADD3 R135, P4, R140.reuse, 0x8060, RZ ;  /* 0x000080608c877810 */ /* 0x040fe40007f9e0ff */
[----:B------:R-:W-:Y:S01]  /*abb0*/  UIMAD UR5, UR11, UR8, URZ ;  /* 0x000000080b0572a4 */ /* 0x000fe2000f8e023f */
[C---:B------:R-:W-:Y:S02]  /*abc0*/  LOP3.LUT R3, R140.reuse, 0x380, RZ, 0xc0, !PT ;  /* 0x000003808c037812 */ /* 0x040fe400078ec0ff */
[----:B------:R-:W-:Y:S01]  /*abd0*/  LOP3.LUT R134, R135, 0x380, RZ, 0xc0, !PT ;  /* 0x0000038087867812 */ /* 0x000fe200078ec0ff */
[----:B------:R-:W-:Y:S01]  /*abe0*/  UIMAD UR5, UR10, UR9, UR5 ;  /* 0x000000090a0572a4 */ /* 0x000fe2000f8e0205 */
[----:B------:R-:W-:Y:S02]  /*abf0*/  IADD3 R15, P3, R140, 0x8040, RZ ;  /* 0x000080408c0f7810 */ /* 0x000fe40007f7e0ff */
[----:B------:R-:W-:-:S02]  /*ac00*/  SHF.R.U64 R134, R134, 0x3, RZ ;  /* 0x0000000386867819 */ /* 0x000fc400000012ff */
[C---:B------:R-:W-:Y:S01]  /*ac10*/  IADD3 R12, P6, R140.reuse, 0x8020, RZ ;  /* 0x000080208c0c7810 */ /* 0x040fe20007fde0ff */
[--C-:B------:R-:W-:Y:S01]  /*ac20*/  IMAD.X R157, RZ, RZ, R141.reuse, P3 ;  /* 0x000000ffff9d7224 */ /* 0x100fe200018e068d */
[C---:B------:R-:W-:Y:S02]  /*ac30*/  IADD3 R13, P5, R140.reuse, 0x8000, RZ ;  /* 0x000080008c0d7810 */ /* 0x040fe40007fbe0ff */
[----:B------:R-:W-:Y:S01]  /*ac40*/  IADD3 R8, P2, R140, 0x4060, RZ ;  /* 0x000040608c087810 */ /* 0x000fe20007f5e0ff */
[--C-:B------:R-:W-:Y:S01]  /*ac50*/  IMAD.X R137, RZ, RZ, R141.reuse, P6 ;  /* 0x000000ffff897224 */ /* 0x100fe200030e068d */
[----:B------:R-:W-:Y:S01]  /*ac60*/  SHF.R.U64 R3, R3, 0x3, RZ ;  /* 0x0000000303037819 */ /* 0x000fe200000012ff */
[--C-:B------:R-:W-:Y:S01]  /*ac70*/  IMAD.X R155, RZ, RZ, R141.reuse, P5 ;  /* 0x000000ffff9b7224 */ /* 0x100fe200028e068d */
[----:B------:R-:W-:Y:S01]  /*ac80*/  LOP3.LUT R134, R134, R135, RZ, 0x3c, !PT ;  /* 0x0000008786867212 */ /* 0x000fe200078e3cff */
[--C-:B------:R-:W-:Y:S01]  /*ac90*/  IMAD.X R135, RZ, RZ, R141.reuse, P4 ;  /* 0x000000ffff877224 */ /* 0x100fe200020e068d */
[----:B0-----:R-:W-:Y:S01]  /*aca0*/  LOP3.LUT R10, R12, 0x380, RZ, 0xc0, !PT ;  /* 0x000003800c0a7812 */ /* 0x001fe200078ec0ff */
[----:B------:R-:W-:Y:S01]  /*acb0*/  IMAD.X R133, RZ, RZ, R141, P2 ;  /* 0x000000ffff857224 */ /* 0x000fe200010e068d */
[----:B------:R-:W-:-:S02]  /*acc0*/  LOP3.LUT R2, R13, 0x380, RZ, 0xc0, !PT ;  /* 0x000003800d027812 */ /* 0x000fc400078ec0ff */
[C---:B------:R-:W-:Y:S02]  /*acd0*/  IADD3 R5, P0, R140.reuse, 0x20, RZ ;  /* 0x000000208c057810 */ /* 0x040fe40007f1e0ff */
[C---:B------:R-:W-:Y:S02]  /*ace0*/  IADD3 R6, P4, R140.reuse, 0x4040, RZ ;  /* 0x000040408c067810 */ /* 0x040fe40007f9e0ff */
[C---:B------:R-:W-:Y:S01]  /*acf0*/  IADD3 R4, P3, R140.reuse, 0x4020, RZ ;  /* 0x000040208c047810 */ /* 0x040fe20007f7e0ff */
[--C-:B------:R-:W-:Y:S01]  /*ad00*/  IMAD.X R145, RZ, RZ, R141.reuse, P0 ;  /* 0x000000ffff917224 */ /* 0x100fe200000e068d */
[C---:B------:R-:W-:Y:S02]  /*ad10*/  IADD3 R11, P6, R140.reuse, 0x4000, RZ ;  /* 0x000040008c0b7810 */ /* 0x040fe40007fde0ff */
[C---:B------:R-:W-:Y:S01]  /*ad20*/  IADD3 R9, P5, R140.reuse, 0x60, RZ ;  /* 0x000000608c097810 */ /* 0x040fe20007fbe0ff */
[--C-:B------:R-:W-:Y:S01]  /*ad30*/  IMAD.X R153, RZ, RZ, R141.reuse, P3 ;  /* 0x000000ffff997224 */ /* 0x100fe200018e068d */
[----:B------:R-:W-:Y:S01]  /*ad40*/  IADD3 R7, P2, R140, 0x40, RZ ;  /* 0x000000408c077810 */ /* 0x000fe20007f5e0ff */
[--C-:B------:R-:W-:Y:S01]  /*ad50*/  IMAD.X R151, RZ, RZ, R141.reuse, P6 ;  /* 0x000000ffff977224 */ /* 0x100fe200030e068d */
[----:B------:R-:W-:Y:S01]  /*ad60*/  LOP3.LUT R140, R3, R140, RZ, 0x3c, !PT ;  /* 0x0000008c038c7212 */ /* 0x000fe200078e3cff */
[--C-:B------:R-:W-:Y:S01]  /*ad70*/  IMAD.X R149, RZ, RZ, R141.reuse, P5 ;  /* 0x000000ffff957224 */ /* 0x100fe200028e068d */
[----:B------:R-:W-:Y:S01]  /*ad80*/  SHF.R.U64 R3, R10, 0x3, RZ ;  /* 0x000000030a037819 */ /* 0x000fe200000012ff */
[----:B------:R-:W-:Y:S01]  /*ad90*/  IMAD.X R147, RZ, RZ, R141, P2 ;  /* 0x000000ffff937224 */ /* 0x000fe200010e068d */
[----:B------:R-:W-:-:S02]  /*ada0*/  SHF.R.U64 R2, R2, 0x3, RZ ;  /* 0x0000000302027819 */ /* 0x000fc400000012ff */
[----:B------:R-:W-:Y:S02]  /*adb0*/  LOP3.LUT R136, R3, R12, RZ, 0x3c, !PT ;  /* 0x0000000c03887212 */ /* 0x000fe400078e3cff */
[----:B------:R-:W-:Y:S02]  /*adc0*/  LOP3.LUT R154, R2, R13, RZ, 0x3c, !PT ;  /* 0x0000000d029a7212 */ /* 0x000fe400078e3cff */
[----:B------:R-:W-:Y:S02]  /*add0*/  LOP3.LUT R3, R8, 0x380, RZ, 0xc0, !PT ;  /* 0x0000038008037812 */ /* 0x000fe400078ec0ff */
[----:B------:R-:W-:Y:S02]  /*ade0*/  LOP3.LUT R2, R5, 0x380, RZ, 0xc0, !PT ;  /* 0x0000038005027812 */ /* 0x000fe400078ec0ff */
[----:B------:R-:W-:Y:S02]  /*adf0*/  SHF.R.U64 R3, R3, 0x3, RZ ;  /* 0x0000000303037819 */ /* 0x000fe400000012ff */
[----:B------:R-:W-:-:S02]  /*ae00*/  SHF.R.U64 R2, R2, 0x3, RZ ;  /* 0x0000000302027819 */ /* 0x000fc400000012ff */
[----:B------:R-:W-:Y:S02]  /*ae10*/  LOP3.LUT R132, R3, R8, RZ, 0x3c, !PT ;  /* 0x0000000803847212 */ /* 0x000fe400078e3cff */
[----:B------:R-:W-:Y:S02]  /*ae20*/  LOP3.LUT R144, R2, R5, RZ, 0x3c, !PT ;  /* 0x0000000502907212 */ /* 0x000fe400078e3cff */
[----:B------:R-:W-:Y:S02]  /*ae30*/  LOP3.LUT R5, R6, 0x380, RZ, 0xc0, !PT ;  /* 0x0000038006057812 */ /* 0x000fe400078ec0ff */
[----:B------:R-:W-:Y:S02]  /*ae40*/  LOP3.LUT R3, R4, 0x380, RZ, 0xc0, !PT ;  /* 0x0000038004037812 */ /* 0x000fe400078ec0ff */
[----:B------:R-:W-:Y:S02]  /*ae50*/  LOP3.LUT R8, R9, 0x380, RZ, 0xc0, !PT ;  /* 0x0000038009087812 */ /* 0x000fe400078ec0ff */
[----:B------:R-:W-:-:S02]  /*ae60*/  LOP3.LUT R2, R11, 0x380, RZ, 0xc0, !PT ;  /* 0x000003800b027812 */ /* 0x000fc400078ec0ff */
[----:B------:R-:W-:Y:S02]  /*ae70*/  SHF.R.U64 R5, R5, 0x3, RZ ;  /* 0x0000000305057819 */ /* 0x000fe400000012ff */
[----:B------:R-:W-:Y:S02]  /*ae80*/  SHF.R.U64 R3, R3, 0x3, RZ ;  /* 0x0000000303037819 */ /* 0x000fe400000012ff */
[----:B------:R-:W-:Y:S02]  /*ae90*/  SHF.R.U64 R8, R8, 0x3, RZ ;  /* 0x0000000308087819 */ /* 0x000fe400000012ff */
[----:B------:R-:W-:Y:S02]  /*aea0*/  IADD3 R21, P2, R126, 0x5000, RZ ;  /* 0x000050007e157810 */ /* 0x000fe40007f5e0ff */
[----:B------:R-:W-:Y:S02]  /*aeb0*/  IADD3.X R139, RZ, R141, RZ, P4, !PT ;  /* 0x0000008dff8b7210 */ /* 0x000fe400027fe4ff */
[----:B------:R-:W-:-:S02]  /*aec0*/  SHF.R.U64 R2, R2, 0x3, RZ ;  /* 0x0000000302027819 */ /* 0x000fc400000012ff */
[----:B------:R-:W-:Y:S02]  /*aed0*/  LOP3.LUT R138, R5, R6, RZ, 0x3c, !PT ;  /* 0x00000006058a7212 */ /* 0x000fe400078e3cff */
[----:B------:R-:W-:Y:S02]  /*aee0*/  LOP3.LUT R152, R3, R4, RZ, 0x3c, !PT ;  /* 0x0000000403987212 */ /* 0x000fe400078e3cff */
[----:B------:R-:W-:Y:S02]  /*aef0*/  LOP3.LUT R148, R8, R9, RZ, 0x3c, !PT ;  /* 0x0000000908947212 */ /* 0x000fe400078e3cff */
[----:B------:R-:W-:Y:S02]  /*af00*/  LOP3.LUT R20, R21, 0x380, RZ, 0xc0, !PT ;  /* 0x0000038015147812 */ /* 0x000fe400078ec0ff */
[C---:B------:R-:W-:Y:S02]  /*af10*/  IADD3 R3, P4, R126.reuse, 0x1000, RZ ;  /* 0x000010007e037810 */ /* 0x040fe40007f9e0ff */
[----:B------:R-:W-:-:S02]  /*af20*/  IADD3 R5, P3, R126, 0x2000, RZ ;  /* 0x000020007e057810 */ /* 0x000fc40007f7e0ff */
[C---:B------:R-:W-:Y:S02]  /*af30*/  IADD3 R9, P6, R126.reuse, 0x3000, RZ ;  /* 0x000030007e097810 */ /* 0x040fe40007fde0ff */
[----:B------:R-:W-:Y:S02]  /*af40*/  IADD3 R13, P5, R126, 0x4000, RZ ;  /* 0x000040007e0d7810 */ /* 0x000fe40007fbe0ff */
[----:B------:R-:W-:Y:S02]  /*af50*/  LOP3.LUT R150, R2, R11, RZ, 0x3c, !PT ;  /* 0x0000000b02967212 */ /* 0x000fe400078e3cff */
[----:B------:R-:W-:Y:S02]  /*af60*/  SHF.R.U64 R20, R20, 0x3, RZ ;  /* 0x0000000314147819 */ /* 0x000fe400000012ff */
[----:B------:R-:W-:Y:S02]  /*af70*/  LOP3.LUT R2, R3, 0x380, RZ, 0xc0, !PT ;  /* 0x0000038003027812 */ /* 0x000fe400078ec0ff */
[----:B------:R-:W-:-:S02]  /*af80*/  LOP3.LUT R4, R5, 0x380, RZ, 0xc0, !PT ;  /* 0x0000038005047812 */ /* 0x000fc400078ec0ff */
[----:B------:R-:W-:Y:S02]  /*af90*/  LOP3.LUT R8, R9, 0x380, RZ, 0xc0, !PT ;  /* 0x0000038009087812 */ /* 0x000fe400078ec0ff */
[----:B------:R-:W-:Y:S02]  /*afa0*/  LOP3.LUT R12, R13, 0x380, RZ, 0xc0, !PT ;  /* 0x000003800d0c7812 */ /* 0x000fe400078ec0ff */
[----:B------:R-:W-:Y:S02]  /*afb0*/  LOP3.LUT R14, R15, 0x380, RZ, 0xc0, !PT ;  /* 0x000003800f0e7812 */ /* 0x000fe400078ec0ff */
[----:B------:R-:W-:Y:S02]  /*afc0*/  LOP3.LUT R6, R7, 0x380, RZ, 0xc0, !PT ;  /* 0x0000038007067812 */ /* 0x000fe400078ec0ff */
[----:B------:R-:W-:Y:S01]  /*afd0*/  LOP3.LUT R20, R20, R21, RZ, 0x3c, !PT ;  /* 0x0000001514147212 */ /* 0x000fe200078e3cff */
[----:B------:R-:W-:Y:S01]  /*afe0*/  IMAD.X R21, RZ, RZ, R127, P2 ;  /* 0x000000ffff157224 */ /* 0x000fe200010e067f */
[----:B------:R-:W-:-:S02]  /*aff0*/  LOP3.LUT R11, R126, 0x380, RZ, 0xc0, !PT ;  /* 0x000003807e0b7812 */ /* 0x000fc400078ec0ff */
[----:B------:R-:W-:Y:S02]  /*b000*/  SHF.R.U64 R2, R2, 0x3, RZ ;  /* 0x0000000302027819 */ /* 0x000fe400000012ff */
[----:B------:R-:W-:Y:S02]  /*b010*/  SHF.R.U64 R4, R4, 0x3, RZ ;  /* 0x0000000304047819 */ /* 0x000fe400000012ff */
[----:B------:R-:W-:Y:S02]  /*b020*/  SHF.R.U64 R8, R8, 0x3, RZ ;  /* 0x0000000308087819 */ /* 0x000fe400000012ff */
[----:B------:R-:W-:Y:S02]  /*b030*/  SHF.R.U64 R12, R12, 0x3, RZ ;  /* 0x000000030c0c7819 */ /* 0x000fe400000012ff */
[----:B------:R-:W-:Y:S02]  /*b040*/  SHF.R.U64 R14, R14, 0x3, RZ ;  /* 0x000000030e0e7819 */ /* 0x000fe400000012ff */
[----:B------:R-:W-:-:S02]  /*b050*/  SHF.R.U64 R6, R6, 0x3, RZ ;  /* 0x0000000306067819 */ /* 0x000fc400000012ff */
[----:B------:R-:W-:Y:S02]  /*b060*/  IADD3 R159, P2, R126, 0xb000, RZ ;  /* 0x0000b0007e9f7810 */ /* 0x000fe40007f5e0ff */
[----:B------:R-:W-:Y:S02]  /*b070*/  SHF.R.U64 R11, R11, 0x3, RZ ;  /* 0x000000030b0b7819 */ /* 0x000fe400000012ff */
        /* <DEDUP_REMOVED lines=9> */
[----:B------:R-:W-:Y:S02]  /*b110*/  LOP3.LUT R146, R6, R7, RZ, 0x3c, !PT ;  /* 0x0000000706927212 */ /* 0x000fe400078e3cff */
[----:B------:R-:W-:Y:S02]  /*b120*/  LOP3.LUT R10, R159, 0x380, RZ, 0xc0, !PT ;  /* 0x000003809f0a7812 */ /* 0x000fe400078ec0ff */
[C---:B------:R-:W-:Y:S02]  /*b130*/  IADD3 R121, P0, R126.reuse, 0x6000, RZ ;  /* 0x000060007e797810 */ /* 0x040fe40007f1e0ff */
[C---:B------:R-:W-:Y:S02]  /*b140*/  IADD3 R125, P4, R126.reuse, 0x7000, RZ ;  /* 0x000070007e7d7810 */ /* 0x040fe40007f9e0ff */
[C---:B------:R-:W-:Y:S02]  /*b150*/  IADD3 R7, P3, R126.reuse, 0x8000, RZ ;  /* 0x000080007e077810 */ /* 0x040fe40007f7e0ff */
[----:B------:R-:W-:-:S02]  /*b160*/  IADD3 R15, P6, R126, 0x9000, RZ ;  /* 0x000090007e0f7810 */ /* 0x000fc40007fde0ff */
[----:B------:R-:W-:Y:S02]  /*b170*/  IADD3 R123, P5, R126, 0xa000, RZ ;  /* 0x0000a0007e7b7810 */ /* 0x000fe40007fbe0ff */
[----:B------:R-:W-:Y:S01]  /*b180*/  LOP3.LUT R126, R11, R126, RZ, 0x3c, !PT ;  /* 0x0000007e0b7e7212 */ /* 0x000fe200078e3cff */
[----:B------:R-:W-:Y:S01]  /*b190*/  IMAD.X R11, RZ, RZ, R127, P2 ;  /* 0x000000ffff0b7224 */ /* 0x000fe200010e067f */
[----:B------:R-:W-:Y:S02]  /*b1a0*/  SHF.R.U64 R10, R10, 0x3, RZ ;  /* 0x000000030a0a7819 */ /* 0x000fe400000012ff */
[----:B--2---:R-:W-:Y:S02]  /*b1b0*/  ISETP.NE.AND P2, PT, R131, 0x1, PT ;  /* 0x000000018300780c */ /* 0x004fe40003f45270 */
[----:B------:R-:W-:Y:S01]  /*b1c0*/  MOV R145, R144 ;  /* 0x0000009000917202 */ /* 0x000fe20000000f00 */
[----:B------:R-:W-:Y:S01]  /*b1d0*/  IMAD.U32 R144, RZ, RZ, UR12 ;  /* 0x0000000cff907e24 */ /* 0x000fe2000f8e00ff */
[----:B------:R-:W-:Y:S01]  /*b1e0*/  LOP3.LUT R10, R10, R159, RZ, 0x3c, !PT ;  /* 0x0000009f0a0a7212 */ /* 0x000fe200078e3cff */
[----:B------:R-:W-:Y:S01]  /*b1f0*/  USHF.R.S32.HI UR12, URZ, 0x1f, UR13 ;  /* 0x0000001f3f0c7899 */ /* 0x000fe2000801140d */
[----:B------:R-:W0:Y:S01]  /*b200*/  LDC R159, c[0x0][0xc38] ;  /* 0x00030e00ff9f7b82 */ /* 0x000e220000000800 */
[----:B------:R-:W-:-:S02]  /*b210*/  MOV R141, R140 ;  /* 0x0000008c008d7202 */ /* 0x000fc40000000f00 */
[----:B------:R-:W-:Y:S02]  /*b220*/  @!P1 IADD3 R144, R144, 0x36860, RZ ;  /* 0x0003686090909810 */ /* 0x000fe40007ffe0ff */
[----:B------:R-:W-:Y:S02]  /*b230*/  MOV R140, R150 ;  /* 0x00000096008c7202 */ /* 0x000fe40000000f00 */
[----:B------:R-:W-:Y:S02]  /*b240*/  @!P1 PRMT R150, RZ, 0x654, R144 ;  /* 0x00000654ff969816 */ /* 0x000fe40000000090 */
[----:B------:R-:W-:Y:S02]  /*b250*/  MOV R144, R148 ;  /* 0x0000009400907202 */ /* 0x000fe40000000f00 */
[----:B------:R-:W1:Y:S01]  /*b260*/  @P2 LDC R149, c[0x0][0xbec] ;  /* 0x0002fb00ff952b82 */ /* 0x000e620000000800 */
[----:B------:R-:W-:Y:S02]  /*b270*/  MOV R138, R138 ;  /* 0x0000008a008a7202 */ /* 0x000fe40000000f00 */
[----:B------:R-:W-:-:S02]  /*b280*/  MOV R139, R152 ;  /* 0x00000098008b7202 */ /* 0x000fc40000000f00 */
[----:B------:R-:W-:Y:S01]  /*b290*/  MOV R133, R132 ;  /* 0x0000008400857202 */ /* 0x000fe20000000f00 */
[----:B------:R-:W-:Y:S01]  /*b2a0*/  IMAD R132, RZ, RZ, -UR15 ;  /* 0x8000000fff847e24 */ /* 0x000fe2000f8e02ff */
[----:B------:R-:W-:Y:S01]  /*b2b0*/  MOV R146, R146 ;  /* 0x0000009200927202 */ /* 0x000fe20000000f00 */
[----:B------:R-:W2:Y:S01]  /*b2c0*/  @P2 LDC R152, c[0x0][0xbf0] ;  /* 0x0002fc00ff982b82 */ /* 0x000ea20000000800 */
[----:B------:R-:W-:Y:S02]  /*b2d0*/  LOP3.LUT R120, R121, 0x380, RZ, 0xc0, !PT ;  /* 0x0000038079787812 */ /* 0x000fe400078ec0ff */
[----:B------:R-:W-:Y:S01]  /*b2e0*/  LOP3.LUT R6, R7, 0x380, RZ, 0xc0, !PT ;  /* 0x0000038007067812 */ /* 0x000fe200078ec0ff */
[----:B0-----:R-:W-:Y:S01]  /*b2f0*/  IMAD R132, R159, R132, UR14 ;  /* 0x0000000e9f847e24 */ /* 0x001fe2000f8e0284 */
[----:B------:R-:W-:Y:S02]  /*b300*/  SHF.R.U64 R120, R120, 0x3, RZ ;  /* 0x0000000378787819 */ /* 0x000fe400000012ff */
[----:B------:R-:W-:Y:S01]  /*b310*/  SHF.R.U64 R6, R6, 0x3, RZ ;  /* 0x0000000306067819 */ /* 0x000fe200000012ff */
[----:B------:R-:W-:-:S02]  /*b320*/  WARPGROUP.DEPBAR.LE gsb0, 0x0 ;  /* 0x00008000000079c5 */ /* 0x000fc40000010000 */
[----:B------:R-:W-:Y:S01]  /*b330*/  WARPGROUP.ARRIVE ;  /* 0x00000000000079c5 */ /* 0x000fe20000000000 */
[----:B------:R-:W-:Y:S01]  /*b340*/  IMAD R148, R132, 0x80, R212 ;  /* 0x0000008084947824 */ /* 0x000fe200078e02d4 */
[----:B------:R-:W-:Y:S01]  /*b350*/  LOP3.LUT R120, R120, R121, RZ, 0x3c, !PT ;  /* 0x0000007978787212 */ /* 0x000fe200078e3cff */
[--C-:B------:R-:W-:Y:S01]  /*b360*/  IMAD.X R121, RZ, RZ, R127.reuse, P0 ;  /* 0x000000ffff797224 */ /* 0x100fe200000e067f */
[----:B------:R-:W-:Y:S01]  /*b370*/  LOP3.LUT R6, R6, R7, RZ, 0x3c, !PT ;  /* 0x0000000706067212 */ /* 0x000fe200078e3cff */
[----:B-1----:R-:W-:Y:S01]  /*b380*/  @P2 IMAD.HI.U32 R149, R148, R149, RZ ;  /* 0x0000009594952227 */ /* 0x002fe200078e00ff */
[----:B------:R-:W-:Y:S01]  /*b390*/  HGMMA.64x192x16.F32 R24, R176, gdesc[UR4].tnspB, R24, gsb0 ;  /* 0x42e00004b0187df0 */ /* 0x000fe20008000818 */
[----:B------:R-:W-:Y:S01]  /*b3a0*/  UIMAD.WIDE.U32 UR6, UR10, UR8, URZ ;  /* 0x000000080a0672a5 */ /* 0x000fe2000f8e003f */
[----:B------:R-:W-:Y:S01]  /*b3b0*/  MOV R136, R136 ;  /* 0x0000008800887202 */ /* 0x000fe20000000f00 */
[----:B------:R-:W-:Y:S01]  /*b3c0*/  IMAD.X R7, RZ, RZ, R127, P3 ;  /* 0x000000ffff077224 */ /* 0x000fe200018e067f */
[----:B------:R-:W-:Y:S01]  /*b3d0*/  MOV R137, R154 ;  /* 0x0000009a00897202 */ /* 0x000fe20000000f00 */
[----:B------:R-:W-:Y:S01]  /*b3e0*/  ULDC.64 UR8, c[0x0][0xae8] ;  /* 0x0002ba0000087ab9 */ /* 0x000fe20000000a00 */
[----:B------:R-:W-:Y:S01]  /*b3f0*/  MOV R134, R134 ;  /* 0x0000008600867202 */ /* 0x000fe20000000f00 */
[----:B------:R-:W-:Y:S01]  /*b400*/  IMAD.U32 R128, RZ, RZ, UR6 ;  /* 0x00000006ff807e24 */ /* 0x000fe2000f8e00ff */
[----:B------:R-:W-:-:S02]  /*b410*/  UIADD3 UR6, UR7, UR5, URZ ;  /* 0x0000000507067290 */ /* 0x000fc4000fffe03f */
[----:B------:R-:W-:Y:S01]  /*b420*/  IMAD.U32 R129, RZ, RZ, UR7 ;  /* 0x00000007ff817e24 */ /* 0x000fe2000f8e00ff */
[----:B------:R-:W-:Y:S01]  /*b430*/  MOV R135, R156 ;  /* 0x0000009c00877202 */ /* 0x000fe20000000f00 */
[----:B------:R-:W-:Y:S01]  /*b440*/  ULDC UR5, c[0x0][0xa88] ;  /* 0x0002a20000057ab9 */ /* 0x000fe20000000800 */
[----:B------:R-:W-:Y:S02]  /*b450*/  LOP3.LUT R124, R125, 0x380, RZ, 0xc0, !PT ;  /* 0x000003807d7c7812 */ /* 0x000fe400078ec0ff */
[----:B------:R-:W-:Y:S01]  /*b460*/  MOV R129, UR6 ;  /* 0x0000000600817c02 */ /* 0x000fe20008000f00 */
[----:B------:R-:W-:Y:S01]  /*b470*/  ULDC.64 UR6, c[0x0][0xb88] ;  /* 0x0002e20000067ab9 */ /* 0x000fe20000000a00 */
[----:B------:R-:W-:Y:S02]  /*b480*/  LOP3.LUT R14, R15, 0x380, RZ, 0xc0, !PT ;  /* 0x000003800f0e7812 */ /* 0x000fe400078ec0ff */
[----:B------:R-:W-:Y:S02]  /*b490*/  LOP3.LUT R122, R123, 0x380, RZ, 0xc0, !PT ;  /* 0x000003807b7a7812 */ /* 0x000fe400078ec0ff */
[----:B------:R-:W-:-:S02]  /*b4a0*/  SHF.R.U64 R124, R124, 0x3, RZ ;  /* 0x000000037c7c7819 */ /* 0x000fc400000012ff */
[----:B------:R-:W-:Y:S02]  /*b4b0*/  SHF.R.U64 R14, R14, 0x3, RZ ;  /* 0x000000030e0e7819 */ /* 0x000fe400000012ff */
[----:B------:R-:W-:Y:S02]  /*b4c0*/  SHF.R.U64 R122, R122, 0x3, RZ ;  /* 0x000000037a7a7819 */ /* 0x000fe400000012ff */
[----:B------:R-:W-:Y:S02]  /*b4d0*/  LOP3.LUT R124, R124, R125, RZ, 0x3c, !PT ;  /* 0x0000007d7c7c7212 */ /* 0x000fe400078e3cff */
[----:B------:R-:W-:Y:S01]  /*b4e0*/  LOP3.LUT R14, R14, R15, RZ, 0x3c, !PT ;  /* 0x0000000f0e0e7212 */ /* 0x000fe200078e3cff */
[--C-:B------:R-:W-:Y:S01]  /*b4f0*/  IMAD.X R15, RZ, RZ, R127.reuse, P6 ;  /* 0x000000ffff0f7224 */ /* 0x100fe200030e067f */
[----:B------:R-:W-:Y:S01]  /*b500*/  LOP3.LUT R122, R122, R123, RZ, 0x3c, !PT ;  /* 0x0000007b7a7a7212 */ /* 0x000fe200078e3cff */
[----:B------:R-:W-:Y:S01]  /*b510*/  IMAD.X R123, RZ, RZ, R127, P5 ;  /* 0x000000ffff7b7224 */ /* 0x000fe200028e067f */
[----:B------:R-:W-:Y:S01]  /*b520*/  IADD3.X R125, RZ, R127, RZ, P4, !PT ;  /* 0x0000007fff7d7210 */ /* 0x000fe200027fe4ff */
[----:B------:R-:W-:-:S02]  /*b530*/  UIADD3 UR4, UR4, 0x36820, URZ ;  /* 0x0003682004047890 */ /* 0x000fc4000fffe03f */
[----:B------:R-:W-:Y:S02]  /*b540*/  UIADD3 UR36, UR36, 0x1, URZ ;  /* 0x0000000124247890 */ /* 0x000fe4000fffe03f */
[----:B------:R-:W-:Y:S02]  /*b550*/  UPRMT UR4, URZ, 0x654, UR4 ;  /* 0x000006543f047896 */ /* 0x000fe40008000004 */
[----:B------:R-:W-:Y:S01]  /*b560*/  UISETP.NE.AND UP0, UPT, UR36, 0x2, UPT ;  /* 0x000000022400788c */ /* 0x000fe2000bf05270 */
[----:B------:R-:W-:Y:S03]  /*b570*/  BSSY B0, `(.L_x_3465) ;  /* 0x0000110000007945 */ /* 0x000fe60003800000 */
[----:B------:R-:W-:Y:S01]  /*b580*/  USEL UR36, UR36, URZ, UP0 ;  /* 0x0000003f24247287 */ /* 0x000fe20008000000 */
[----:B------:R-:W-:Y:S02]  /*b590*/  WARPGROUP.DEPBAR.LE gsb0, 0x0 ;  /* 0x00008000000079c5 */ /* 0x000fe40000010000 */
[----:B------:R0:W-:Y:S01]  /*b5a0*/  @!P1 SYNCS.ARRIVE.TRANS64.RED.A1T0 RZ, [R150+URZ], RZ ;  /* 0x000000ff96ff99a7 */ /* 0x0001e2000810043f */
[-C--:B---3--:R-:W-:Y:S01]  /*b5b0*/  FMUL.FTZ R147, R32, R143.reuse ;  /* 0x0000008f20937220 */ /* 0x088fe20000410000 */
        /* <DEDUP_REMOVED lines=9> */
[----:B------:R-:W-:Y:S01]  /*b650*/  FMUL.FTZ R30, R30, R142 ;  /* 0x0000008e1e1e7220 */ /* 0x000fe20000410000 */
[----:B------:R-:W0:Y:S01]  /*b660*/  LDC.64 R36, c[0x0][0xb98] ;  /* 0x0002e600ff247b82 */ /* 0x000e220000000a00 */
        /* <DEDUP_REMOVED lines=41> */
[----:B------:R-:W-:-:S02]  /*b900*/  IMAD.MOV.U32 R143, RZ, RZ, R148 ;  /* 0x000000ffff8f7224 */ /* 0x000fc400078e0094 */
[-C--:B------:R-:W-:Y:S01]  /*b910*/  FMUL.FTZ R43, R43, R142.reuse ;  /* 0x0000008e2b2b7220 */ /* 0x080fe20000410000 */
[----:B------:R-:W-:Y:S01]  /*b920*/  FMUL.FTZ R42, R42, R142 ;  /* 0x0000008e2a2a7220 */ /* 0x000fe20000410000 */
[----:B--2---:R-:W-:Y:S01]  /*b930*/  @P2 SHF.R.U32.HI R143, RZ, R152, R149 ;  /* 0x00000098ff8f2219 */ /* 0x004fe20000011695 */
[----:B------:R-:W-:Y:S01]  /*b940*/  FMUL.FTZ R35, R35, R142 ;  /* 0x0000008e23237220 */ /* 0x000fe20000410000 */
[----:B------:R-:W-:Y:S01]  /*b950*/  F2FP.F16.F32.PACK_AB R24, R25, R24 ;  /* 0x000000181918723e */ /* 0x000fe200000000ff */
[----:B------:R-:W-:Y:S01]  /*b960*/  FMUL.FTZ R34, R34, R142 ;  /* 0x0000008e22227220 */ /* 0x000fe20000410000 */
[----:B------:R-:W-:Y:S01]  /*b970*/  F2FP.F16.F32.PACK_AB R25, R27, R26 ;  /* 0x0000001a1b19723e */ /* 0x000fe200000000ff */
[-C--:B------:R-:W-:Y:S01]  /*b980*/  FMUL.FTZ R39, R39, R142.reuse ;  /* 0x0000008e27277220 */ /* 0x080fe20000410000 */
[----:B------:R-:W-:Y:S01]  /*b990*/  FMUL.FTZ R38, R38, R142 ;  /* 0x0000008e26267220 */ /* 0x000fe20000410000 */
[----:B------:R-:W-:Y:S01]  /*b9a0*/  F2FP.F16.F32.PACK_AB R27, R31, R30 ;  /* 0x0000001e1f1b723e */ /* 0x000fe200000000ff */
[-C--:B------:R-:W-:Y:S01]  /*b9b0*/  FMUL.FTZ R47, R47, R142.reuse ;  /* 0x0000008e2f2f7220 */ /* 0x080fe20000410000 */
[----:B------:R-:W-:Y:S01]  /*b9c0*/  FMUL.FTZ R46, R46, R142 ;  /* 0x0000008e2e2e7220 */ /* 0x000fe20000410000 */
[----:B------:R-:W-:Y:S01]  /*b9d0*/  F2FP.F16.F32.PACK_AB R30, R32, R33 ;  /* 0x00000021201e723e */ /* 0x000fe200000000ff */
[----:B0-----:R-:W-:Y:S01]  /*b9e0*/  IMAD.WIDE.U32 R128, R36, UR13, R128 ;  /* 0x0000000d24807c25 */ /* 0x001fe2000f8e0080 */
[----:B------:R-:W-:-:S03]  /*b9f0*/  F2FP.F16.F32.PACK_AB R33, R43, R42 ;  /* 0x0000002a2b21723e */ /* 0x000fc600000000ff */
[----:B------:R-:W-:Y:S01]  /*ba00*/  FMUL.FTZ R51, R51, R142 ;  /* 0x0000008e33337220 */ /* 0x000fe20000410000 */
[----:B------:R-:W-:Y:S01]  /*ba10*/  F2FP.F16.F32.PACK_AB R26, R29, R150 ;  /* 0x000000961d1a723e */ /* 0x000fe200000000ff */
[----:B------:R-:W-:Y:S01]  /*ba20*/  BAR.SYNC.DEFER_BLOCKING 0x1, 0x100 ;  /* 0x0044000000007b1d */ /* 0x000fe20000010000 */
[--C-:B------:R-:W-:Y:S01]  /*ba30*/  IMAD.MOV R43, RZ, RZ, -R143.reuse ;  /* 0x000000ffff2b7224 */ /* 0x100fe200078e0a8f */
[----:B------:R-:W-:Y:S01]  /*ba40*/  F2FP.F16.F32.PACK_AB R28, R28, R147 ;  /* 0x000000931c1c723e */ /* 0x000fe200000000ff */
[----:B------:R-:W-:Y:S01]  /*ba50*/  FMUL.FTZ R50, R50, R142 ;  /* 0x0000008e32327220 */ /* 0x000fe20000410000 */
[----:B------:R-:W-:Y:S01]  /*ba60*/  F2FP.F16.F32.PACK_AB R29, R35, R34 ;  /* 0x00000022231d723e */ /* 0x000fe200000000ff */
[----:B------:R-:W-:Y:S01]  /*ba70*/  IMAD R43, R131, R43, R148 ;  /* 0x0000002b832b7224 */ /* 0x000fe200078e0294 */
[----:B------:R-:W-:Y:S01]  /*ba80*/  F2FP.F16.F32.PACK_AB R31, R39, R38 ;  /* 0x00000026271f723e */ /* 0x000fe200000000ff */
[----:B------:R-:W-:Y:S01]  /*ba90*/  IMAD R38, R36, UR12, RZ ;  /* 0x0000000c24267c24 */ /* 0x000fe2000f8e02ff */
[----:B------:R-:W-:Y:S01]  /*baa0*/  F2FP.F16.F32.PACK_AB R32, R41, R40 ;  /* 0x000000282920723e */ /* 0x000fe200000000ff */
[----:B------:R-:W-:Y:S01]  /*bab0*/  FMUL.FTZ R55, R55, R142 ;  /* 0x0000008e37377220 */ /* 0x000fe20000410000 */
[----:B------:R-:W-:Y:S01]  /*bac0*/  F2FP.F16.F32.PACK_AB R34, R45, R44 ;  /* 0x0000002c2d22723e */ /* 0x000fe200000000ff */
[----:B------:R-:W-:Y:S01]  /*bad0*/  IMAD R41, R37, UR13, R38 ;  /* 0x0000000d25297c24 */ /* 0x000fe2000f8e0226 */
[----:B------:R-:W-:Y:S01]  /*bae0*/  F2FP.F16.F32.PACK_AB R35, R47, R46 ;  /* 0x0000002e2f23723e */ /* 0x000fe200000000ff */
[----:B------:R-:W-:Y:S01]  /*baf0*/  FMUL.FTZ R54, R54, R142 ;  /* 0x0000008e36367220 */ /* 0x000fe20000410000 */
[----:B------:R-:W-:Y:S01]  /*bb00*/  IADD3 R40, P0, R143, R128, RZ ;  /* 0x000000808f287210 */ /* 0x000fe20007f1e0ff */
        /* <DEDUP_REMOVED lines=8> */
[----:B------:R-:W-:Y:S01]  /*bb90*/  F2FP.F16.F32.PACK_AB R36, R49, R48 ;  /* 0x000000303124723e */ /* 0x000fe200000000ff */
[----:B------:R0:W-:Y:S01]  /*bba0*/  STSM.16.M88.4 [R141], R24 ;  /* 0x000000188d007844 */ /* 0x0001e20000000200 */
[----:B------:R-:W-:Y:S01]  /*bbb0*/  F2FP.F16.F32.PACK_AB R37, R51, R50 ;  /* 0x000000323325723e */ /* 0x000fe200000000ff */
[----:B------:R-:W-:Y:S01]  /*bbc0*/  FMUL.FTZ R75, R75, R142 ;  /* 0x0000008e4b4b7220 */ /* 0x000fe20000410000 */
[----:B------:R-:W-:Y:S01]  /*bbd0*/  F2FP.F16.F32.PACK_AB R38, R53, R52 ;  /* 0x000000343526723e */ /* 0x000fe200000000ff */
[----:B------:R-:W-:Y:S01]  /*bbe0*/  STSM.16.M88.4 [R145], R28 ;  /* 0x0000001c91007844 */ /* 0x000fe20000000200 */
[----:B------:R-:W-:Y:S01]  /*bbf0*/  F2FP.F16.F32.PACK_AB R39, R55, R54 ;  /* 0x000000363727723e */ /* 0x000fe200000000ff */
[-C--:B------:R-:W-:Y:S01]  /*bc00*/  FMUL.FTZ R74, R74, R142.reuse ;  /* 0x0000008e4a4a7220 */ /* 0x080fe20000410000 */
[-C--:B------:R-:W-:Y:S01]  /*bc10*/  FMUL.FTZ R79, R79, R142.reuse ;  /* 0x0000008e4f4f7220 */ /* 0x080fe20000410000 */
[----:B------:R1:W-:Y:S01]  /*bc20*/  STSM.16.M88.4 [R146], R32 ;  /* 0x0000002092007844 */ /* 0x0003e20000000200 */
[-C--:B------:R-:W-:Y:S01]  /*bc30*/  FMUL.FTZ R78, R78, R142.reuse ;  /* 0x0000008e4e4e7220 */ /* 0x080fe20000410000 */
[-C--:B------:R-:W-:Y:S01]  /*bc40*/  FMUL.FTZ R83, R83, R142.reuse ;  /* 0x0000008e53537220 */ /* 0x080fe20000410000 */
[-C--:B------:R-:W-:Y:S01]  /*bc50*/  FMUL.FTZ R82, R82, R142.reuse ;  /* 0x0000008e52527220 */ /* 0x080fe20000410000 */
[----:B------:R-:W-:Y:S01]  /*bc60*/  STSM.16.M88.4 [R144], R36 ;  /* 0x0000002490007844 */ /* 0x000fe20000000200 */
[-C--:B------:R-:W-:Y:S01]  /*bc70*/  FMUL.FTZ R87, R87, R142.reuse ;  /* 0x0000008e57577220 */ /* 0x080fe20000410000 */
[-C--:B------:R-:W-:Y:S01]  /*bc80*/  FMUL.FTZ R86, R86, R142.reuse ;  /* 0x0000008e56567220 */ /* 0x080fe20000410000 */
[----:B------:R-:W-:Y:S01]  /*bc90*/  FMUL.FTZ R91, R91, R142 ;  /* 0x0000008e5b5b7220 */ /* 0x000fe20000410000 */
[----:B0-----:R-:W-:Y:S01]  /*bca0*/  F2FP.F16.F32.PACK_AB R24, R57, R56 ;  /* 0x000000383918723e */ /* 0x001fe200000000ff */
[----:B------:R-:W-:Y:S01]  /*bcb0*/  FMUL.FTZ R90, R90, R142 ;  /* 0x0000008e5a5a7220 */ /* 0x000fe20000410000 */
[----:B------:R-:W-:Y:S01]  /*bcc0*/  F2FP.F16.F32.PACK_AB R25, R59, R58 ;  /* 0x0000003a3b19723e */ /* 0x000fe200000000ff */
[----:B------:R-:W-:Y:S01]  /*bcd0*/  FMUL.FTZ R95, R95, R142 ;  /* 0x0000008e5f5f7220 */ /* 0x000fe20000410000 */
[----:B------:R-:W-:Y:S01]  /*bce0*/  F2FP.F16.F32.PACK_AB R26, R61, R60 ;  /* 0x0000003c3d1a723e */ /* 0x000fe200000000ff */
[----:B------:R-:W-:Y:S01]  /*bcf0*/  FMUL.FTZ R94, R94, R142 ;  /* 0x0000008e5e5e7220 */ /* 0x000fe20000410000 */
[----:B------:R-:W-:Y:S01]  /*bd00*/  F2FP.F16.F32.PACK_AB R27, R63, R62 ;  /* 0x0000003e3f1b723e */ /* 0x000fe200000000ff */
[-C--:B------:R-:W-:Y:S01]  /*bd10*/  FMUL.FTZ R99, R99, R142.reuse ;  /* 0x0000008e63637220 */ /* 0x080fe20000410000 */
[----:B-1----:R-:W-:Y:S01]  /*bd20*/  SHF.R.S32.HI R33, RZ, 0x1f, R143 ;  /* 0x0000001fff217819 */ /* 0x002fe2000001148f */
[-C--:B------:R-:W-:Y:S01]  /*bd30*/  FMUL.FTZ R98, R98, R142.reuse ;  /* 0x0000008e62627220 */ /* 0x080fe20000410000 */
[----:B------:R-:W-:Y:S01]  /*bd40*/  SHF.R.S32.HI R32, RZ, 0x1f, R43 ;  /* 0x0000001fff207819 */ /* 0x000fe2000001142b */
[----:B------:R0:W-:Y:S01]  /*bd50*/  STSM.16.M88.4 [R140], R24 ;  /* 0x000000188c007844 */ /* 0x0001e20000000200 */
[----:B------:R-:W-:Y:S01]  /*bd60*/  IADD3.X R41, R33, R129, R41, P0, !PT ;  /* 0x0000008121297210 */ /* 0x000fe200007fe429 */
[----:B------:R-:W-:Y:S01]  /*bd70*/  FMUL.FTZ R103, R103, R142 ;  /* 0x0000008e67677220 */ /* 0x000fe20000410000 */
[----:B------:R-:W-:Y:S01]  /*bd80*/  F2FP.F16.F32.PACK_AB R28, R65, R64 ;  /* 0x00000040411c723e */ /* 0x000fe200000000ff */
[----:B------:R-:W-:Y:S01]  /*bd90*/  IMAD R32, R32, UR6, RZ ;  /* 0x0000000620207c24 */ /* 0x000fe2000f8e02ff */
[----:B------:R-:W-:Y:S01]  /*bda0*/  F2FP.F16.F32.PACK_AB R29, R67, R66 ;  /* 0x00000042431d723e */ /* 0x000fe200000000ff */
[----:B------:R-:W-:Y:S01]  /*bdb0*/  IMAD.WIDE.U32 R40, R43, UR6, R40 ;  /* 0x000000062b287c25 */ /* 0x000fe2000f8e0028 */
[----:B------:R-:W-:-:S03]  /*bdc0*/  F2FP.F16.F32.PACK_AB R30, R69, R68 ;  /* 0x00000044451e723e */ /* 0x000fc600000000ff */
[----:B------:R-:W-:Y:S01]  /*bdd0*/  FMUL.FTZ R102, R102, R142 ;  /* 0x0000008e66667220 */ /* 0x000fe20000410000 */
[----:B------:R-:W-:Y:S01]  /*bde0*/  F2FP.F16.F32.PACK_AB R31, R71, R70 ;  /* 0x00000046471f723e */ /* 0x000fe200000000ff */
[----:B------:R-:W-:Y:S01]  /*bdf0*/  IMAD R45, R43, UR7, R32 ;  /* 0x000000072b2d7c24 */ /* 0x000fe2000f8e0220 */
[----:B------:R-:W-:Y:S01]  /*be00*/  F2FP.F16.F32.PACK_AB R32, R73, R72 ;  /* 0x000000484920723e */ /* 0x000fe200000000ff */
[----:B------:R-:W-:Y:S01]  /*be10*/  IMAD R43, R132, 0x80, R211 ;  /* 0x00000080842b7824 */ /* 0x000fe200078e02d3 */
[----:B------:R-:W-:Y:S01]  /*be20*/  ULDC.64 UR6, c[0x0][0xb50] ;  /* 0x0002d40000067ab9 */ /* 0x000fe20000000a00 */
[----:B------:R-:W-:Y:S01]  /*be30*/  IMAD R72, R131, UR5, RZ ;  /* 0x0000000583487c24 */ /* 0x000fe2000f8e02ff */
[----:B------:R1:W-:Y:S01]  /*be40*/  STSM.16.M88.4 [R139], R28 ;  /* 0x0000001c8b007844 */ /* 0x0003e20000000200 */
[----:B------:R-:W-:Y:S01]  /*be50*/  LOP3.LUT P0, RZ, R206, 0x3, RZ, 0xc0, !PT ;  /* 0x00000003ceff7812 */ /* 0x000fe2000780c0ff */
[----:B0-----:R-:W-:Y:S02]  /*be60*/  VIADD R25, R43, 0x8 ;  /* 0x000000082b197836 */ /* 0x001fe40000000000 */
[----:B------:R-:W-:Y:S01]  /*be70*/  FMUL.FTZ R107, R107, R142 ;  /* 0x0000008e6b6b7220 */ /* 0x000fe20000410000 */
[----:B------:R-:W-:-:S02]  /*be80*/  IMAD.IADD R27, R41, 0x1, R45 ;  /* 0x00000001291b7824 */ /* 0x000fc400078e022d */
[-C--:B------:R-:W-:Y:S01]  /*be90*/  FMUL.FTZ R106, R106, R142.reuse ;  /* 0x0000008e6a6a7220 */ /* 0x080fe20000410000 */
[-C--:B------:R-:W-:Y:S01]  /*bea0*/  FMUL.FTZ R111, R111, R142.reuse ;  /* 0x0000008e6f6f7220 */ /* 0x080fe20000410000 */
[-C--:B------:R-:W-:Y:S01]  /*beb0*/  FMUL.FTZ R110, R110, R142.reuse ;  /* 0x0000008e6e6e7220 */ /* 0x080fe20000410000 */
[-C--:B------:R-:W-:Y:S01]  /*bec0*/  FMUL.FTZ R115, R115, R142.reuse ;  /* 0x0000008e73737220 */ /* 0x080fe20000410000 */
[----:B------:R-:W-:Y:S01]  /*bed0*/  FMUL.FTZ R114, R114, R142 ;  /* 0x0000008e72727220 */ /* 0x000fe20000410000 */
[----:B------:R-:W-:Y:S01]  /*bee0*/  ISETP.GE.OR P1, PT, R43, R72, P0 ;  /* 0x000000482b00720c */ /* 0x000fe20000726670 */
[-C--:B------:R-:W-:Y:S01]  /*bef0*/  FMUL.FTZ R119, R119, R142.reuse ;  /* 0x0000008e77777220 */ /* 0x080fe20000410000 */
[----:B------:R-:W-:Y:S01]  /*bf00*/  FMUL.FTZ R118, R118, R142 ;  /* 0x0000008e76767220 */ /* 0x000fe20000410000 */
[----:B------:R-:W-:Y:S01]  /*bf10*/  F2FP.F16.F32.PACK_AB R33, R75, R74 ;  /* 0x0000004a4b21723e */ /* 0x000fe200000000ff */
[----:B------:R-:W0:Y:S01]  /*bf20*/  @P2 LDC R73, c[0x0][0xbec] ;  /* 0x0002fb00ff492b82 */ /* 0x000e220000000800 */
[----:B------:R-:W-:-:S02]  /*bf30*/  F2FP.F16.F32.PACK_AB R34, R77, R76 ;  /* 0x0000004c4d22723e */ /* 0x000fc400000000ff */
[C---:B-1----:R-:W-:Y:S02]  /*bf40*/  LEA R28, P3, R40.reuse, UR6, 0x2 ;  /* 0x00000006281c7c11 */ /* 0x042fe4000f8610ff */
[----:B------:R-:W-:Y:S02]  /*bf50*/  F2FP.F16.F32.PACK_AB R35, R79, R78 ;  /* 0x0000004e4f23723e */ /* 0x000fe400000000ff */
[----:B------:R-:W-:Y:S01]  /*bf60*/  ISETP.GE.OR P0, PT, R25, R72, P0 ;  /* 0x000000481900720c */ /* 0x000fe20000706670 */
[----:B------:R-:W-:Y:S01]  /*bf70*/  SHFL.IDX PT, R44, R28, RZ, 0x1c1f ;  /* 0x001c1fff1c2c7589 */ /* 0x000fe200000e0000 */
[----:B------:R-:W-:Y:S01]  /*bf80*/  LEA.HI.X R40, R40, UR7, R27, 0x2, P3 ;  /* 0x0000000728287c11 */ /* 0x000fe200098f141b */
[----:B------:R-:W1:Y:S01]  /*bf90*/  @P2 LDC R75, c[0x0][0xbf0] ;  /* 0x0002fc00ff4b2b82 */ /* 0x000e620000000800 */
[----:B------:R-:W-:Y:S01]  /*bfa0*/  F2FP.F16.F32.PACK_AB R88, R89, R88 ;  /* 0x000000585958723e */ /* 0x000fe200000000ff */
[----:B------:R-:W-:Y:S01]  /*bfb0*/  STSM.16.M88.4 [R138], R32 ;  /* 0x000000208a007844 */ /* 0x000fe20000000200 */
[----:B------:R-:W-:-:S02]  /*bfc0*/  F2FP.F16.F32.PACK_AB R24, R81, R80 ;  /* 0x000000505118723e */ /* 0x000fc400000000ff */
[----:B------:R-:W-:Y:S01]  /*bfd0*/  F2FP.F16.F32.PACK_AB R25, R83, R82 ;  /* 0x000000525319723e */ /* 0x000fe200000000ff */
[----:B------:R-:W2:Y:S01]  /*bfe0*/  SHFL.IDX PT, R45, R40, RZ, 0x1c1f ;  /* 0x001c1fff282d7589 */ /* 0x000ea200000e0000 */
[----:B------:R-:W-:Y:S02]  /*bff0*/  F2FP.F16.F32.PACK_AB R26, R85, R84 ;  /* 0x00000054551a723e */ /* 0x000fe400000000ff */
[----:B------:R-:W-:Y:S01]  /*c000*/  F2FP.F16.F32.PACK_AB R27, R87, R86 ;  /* 0x00000056571b723e */ /* 0x000fe200000000ff */
[----:B------:R-:W-:Y:S01]  /*c010*/  SHFL.IDX PT, R46, R28, 0x1, 0x1c1f ;  /* 0x003c1f001c2e7f89 */ /* 0x000fe200000e0000 */
[----:B------:R-:W-:Y:S02]  /*c020*/  F2FP.F16.F32.PACK_AB R89, R91, R90 ;  /* 0x0000005a5b59723e */ /* 0x000fe400000000ff */
[----:B------:R-:W-:Y:S01]  /*c030*/  F2FP.F16.F32.PACK_AB R96, R97, R96 ;  /* 0x000000606160723e */ /* 0x000fe200000000ff */
[----:B------:R-:W-:Y:S01]  /*c040*/  STSM.16.M88.4 [R133], R24 ;  /* 0x0000001885007844 */ /* 0x000fe20000000200 */
[----:B------:R-:W-:-:S02]  /*c050*/  F2FP.F16.F32.PACK_AB R90, R93, R92 ;  /* 0x0000005c5d5a723e */ /* 0x000fc400000000ff */
[----:B------:R-:W-:Y:S01]  /*c060*/  F2FP.F16.F32.PACK_AB R91, R95, R94 ;  /* 0x0000005e5f5b723e */ /* 0x000fe200000000ff */
[----:B------:R-:W3:Y:S01]  /*c070*/  SHFL.IDX PT, R47, R40, 0x1, 0x1c1f ;  /* 0x003c1f00282f7f89 */ /* 0x000ee200000e0000 */
        /* <DEDUP_REMOVED lines=13> */
[----:B------:R-:W-:-:S05]  /*c150*/  F2FP.F16.F32.PACK_AB R115, R119, R118 ;  /* 0x000000767773723e */ /* 0x000fca00000000ff */
[----:B------:R-:W-:Y:S01]  /*c160*/  STSM.16.M88.4 [R134], R112 ;  /* 0x0000007086007844 */ /* 0x000fe20000000200 */
[----:B------:R-:W-:Y:S01]  /*c170*/  BAR.SYNC.DEFER_BLOCKING 0x1, 0x100 ;  /* 0x0044000000007b1d */ /* 0x000fe20000010000 */
[----:B------:R-:W-:Y:S02]  /*c180*/  UIMAD UR5, UR11, UR8, URZ ;  /* 0x000000080b0572a4 */ /* 0x000fe4000f8e023f */
[----:B------:R-:W-:Y:S02]  /*c190*/  UIMAD.WIDE.U32 UR6, UR10, UR8, URZ ;  /* 0x000000080a0672a5 */ /* 0x000fe4000f8e003f */
[----:B------:R-:W-:-:S03]  /*c1a0*/  UIMAD UR5, UR10, UR9, UR5 ;  /* 0x000000090a0572a4 */ /* 0x000fc6000f8e0205 */
[----:B------:R-:W-:Y:S01]  /*c1b0*/  ULDC.64 UR8, c[0x0][0xaf0] ;  /* 0x0002bc0000087ab9 */ /* 0x000fe20000000a00 */
[----:B--2---:R-:W-:Y:S04]  /*c1c0*/  @!P1 ST.E desc[UR60][R44.64], R130 ;  /* 0x000000822c009985 */ /* 0x004fe8000c10193c */
[----:B---3--:R0:W-:Y:S04]  /*c1d0*/  @!P0 ST.E desc[UR60][R46.64], R0 ;  /* 0x000000002e008985 */ /* 0x0081e8000c10193c */
[----:B------:R2:W5:Y:S04]  /*c1e0*/  LD.E.128 R36, desc[UR60][R2.64] ;  /* 0x0000003c02247980 */ /* 0x000568000c101d00 */
[----:B------:R3:W5:Y:S04]  /*c1f0*/  LD.E.128 R28, desc[UR60][R4.64] ;  /* 0x0000003c041c7980 */ /* 0x000768000c101d00 */
[----:B------:R4:W5:Y:S01]  /*c200*/  LD.E.128 R24, desc[UR60][R8.64] ;  /* 0x0000003c08187980 */ /* 0x000962000c101d00 */
[----:B--2---:R-:W-:Y:S01]  /*c210*/  LEA R3, R22, R205, 0x5 ;  /* 0x000000cd16037211 */ /* 0x004fe200078e28ff */
[----:B------:R-:W-:-:S02]  /*c220*/  UIADD3 UR7, UR7, UR5, URZ ;  /* 0x0000000507077290 */ /* 0x000fc4000fffe03f */
[----:B------:R-:W5:Y:S01]  /*c230*/  LD.E.128 R48, desc[UR60][R126.64] ;  /* 0x0000003c7e307980 */ /* 0x000f62000c101d00 */
[----:B---3--:R-:W2:Y:S03]  /*c240*/  LDC.64 R4, c[0x0][0xae0] ;  /* 0x0002b800ff047b82 */ /* 0x008ea60000000a00 */
[----:B------:R-:W5:Y:S01]  /*c250*/  LD.E.128 R60, desc[UR60][R12.64] ;  /* 0x0000003c0c3c7980 */ /* 0x000f62000c101d00 */
[----:B----4-:R-:W-:-:S03]  /*c260*/  IMAD R8, R132, 0x80, R3 ;  /* 0x0000008084087824 */ /* 0x010fc600078e0203 */
[----:B------:R-:W5:Y:S01]  /*c270*/  LD.E.128 R52, desc[UR60][R20.64] ;  /* 0x0000003c14347980 */ /* 0x000f62000c101d00 */
[----:B0-----:R-:W-:Y:S01]  /*c280*/  @P2 IMAD.HI.U32 R0, R8, R73, RZ ;  /* 0x0000004908002227 */ /* 0x001fe200078e00ff */
[----:B------:R-:W-:Y:S02]  /*c290*/  UIMAD UR5, UR12, UR8, URZ ;  /* 0x000000080c0572a4 */ /* 0x000fe4000f8e023f */
[----:B------:R-:W5:Y:S01]  /*c2a0*/  LD.E.128 R40, desc[UR60][R120.64] ;  /* 0x0000003c78287980 */ /* 0x000f62000c101d00 */
[----:B------:R-:W-:Y:S01]  /*c2b0*/  IMAD.MOV.U32 R2, RZ, RZ, R8 ;  /* 0x000000ffff027224 */ /* 0x000fe200078e0008 */
[----:B-1----:R-:W-:Y:S01]  /*c2c0*/  @P2 SHF.R.U32.HI R2, RZ, R75, R0 ;  /* 0x0000004bff022219 */ /* 0x002fe20000011600 */
[----:B------:R-:W-:Y:S01]  /*c2d0*/  UIMAD UR5, UR13, UR9, UR5 ;  /* 0x000000090d0572a4 */ /* 0x000fe2000f8e0205 */
[----:B------:R-:W5:Y:S01]  /*c2e0*/  LD.E.128 R32, desc[UR60][R124.64] ;  /* 0x0000003c7c207980 */ /* 0x000f62000c101d00 */
[----:B------:R-:W-:Y:S01]  /*c2f0*/  UIMAD.WIDE.U32 UR6, UR13, UR8, UR6 ;  /* 0x000000080d0672a5 */ /* 0x000fe2000f8e0006 */
[--C-:B------:R-:W-:Y:S01]  /*c300*/  SHF.R.S32.HI R3, RZ, 0x1f, R2.reuse ;  /* 0x0000001fff037819 */ /* 0x100fe20000011402 */
[----:B------:R-:W-:Y:S01]  /*c310*/  IMAD.MOV R0, RZ, RZ, -R2 ;  /* 0x000000ffff007224 */ /* 0x000fe200078e0a02 */
[----:B------:R-:W5:Y:S01]  /*c320*/  LD.E.128 R68, desc[UR60][R6.64] ;  /* 0x0000003c06447980 */ /* 0x000f62000c101d00 */
[----:B------:R-:W-:-:S02]  /*c330*/  UIADD3 UR7, UR7, UR5, URZ ;  /* 0x0000000507077290 */ /* 0x000fc4000fffe03f */
[----:B------:R-:W-:Y:S01]  /*c340*/  IMAD R131, R131, R0, R8 ;  /* 0x0000000083837224 */ /* 0x000fe200078e0208 */
[----:B------:R-:W5:Y:S01]  /*c350*/  LD.E.128 R64, desc[UR60][R14.64] ;  /* 0x0000003c0e407980 */ /* 0x000f62000c101d00 */
[----:B--2---:R-:W-:-:S03]  /*c360*/  IMAD R3, R3, R4, RZ ;  /* 0x0000000403037224 */ /* 0x004fc600078e02ff */
[----:B------:R-:W5:Y:S01]  /*c370*/  LD.E.128 R56, desc[UR60][R122.64] ;  /* 0x0000003c7a387980 */ /* 0x000f62000c101d00 */
[C---:B------:R-:W-:Y:S01]  /*c380*/  IMAD R5, R2.reuse, R5, R3 ;  /* 0x0000000502057224 */ /* 0x040fe200078e0203 */
[----:B------:R-:W-:Y:S02]  /*c390*/  SHF.R.S32.HI R0, RZ, 0x1f, R131 ;  /* 0x0000001fff007819 */ /* 0x000fe40000011483 */
[----:B------:R0:W5:Y:S01]  /*c3a0*/  LD.E.128 R44, desc[UR60][R10.64] ;  /* 0x0000003c0a2c7980 */ /* 0x000162000c101d00 */
[----:B------:R-:W-:Y:S01]  /*c3b0*/  IMAD.WIDE.U32 R2, R2, R4, UR6 ;  /* 0x0000000602027e25 */ /* 0x000fe2000f8e0004 */
[----:B------:R-:W-:Y:S01]  /*c3c0*/  ULDC.64 UR6, c[0x0][0xad8] ;  /* 0x0002b60000067ab9 */ /* 0x000fe20000000a00 */
[----:B------:R-:W-:Y:S01]  /*c3d0*/  @!PT LDS RZ, [RZ] ;  /* 0x00000000fffff984 */ /* 0x000fe20000000800 */
[----:B------:R-:W-:Y:S01]  /*c3e0*/  @!PT LDS RZ, [RZ] ;  /* 0x00000000fffff984 */ /* 0x000fe20000000800 */
[----:B------:R-:W-:Y:S01]  /*c3f0*/  @!PT LDS RZ, [RZ] ;  /* 0x00000000fffff984 */ /* 0x000fe20000000800 */
[----:B------:R-:W-:Y:S01]  /*c400*/  @!PT LDS RZ, [RZ] ;  /* 0x00000000fffff984 */ /* 0x000fe20000000800 */
[----:B------:R1:W-:Y:S06]  /*c410*/  MEMBAR.ALL.CTA ;  /* 0x0000000000007992 */ /* 0x0003ec0000008000 */
[----:B-1----:R-:W1:Y:S01]  /*c420*/  FENCE.VIEW.ASYNC.S ;  /* 0x00000000000073c6 */ /* 0x002e620000000000 */
[----:B------:R-:W-:Y:S01]  /*c430*/  R2UR UR9, R23 ;  /* 0x00000000170972ca */ /* 0x000fe200000e0000 */
[----:B------:R-:W-:-:S02]  /*c440*/  IMAD.IADD R3, R3, 0x1, R5 ;  /* 0x0000000103037824 */ /* 0x000fc400078e0205 */
[----:B------:R-:W-:Y:S02]  /*c450*/  IMAD R0, R0, UR6, RZ ;  /* 0x0000000600007c24 */ /* 0x000fe4000f8e02ff */
[----:B0-----:R-:W-:Y:S02]  /*c460*/  IMAD R11, R132, 0x80, R205 ;  /* 0x00000080840b7824 */ /* 0x001fe400078e02cd */
[C---:B------:R-:W-:Y:S02]  /*c470*/  IMAD R7, R131.reuse, UR7, R0 ;  /* 0x0000000783077c24 */ /* 0x040fe4000f8e0200 */
[----:B------:R-:W-:Y:S01]  /*c480*/  IMAD.WIDE.U32 R2, R131, UR6, R2 ;  /* 0x0000000683027c25 */ /* 0x000fe2000f8e0002 */
[C---:B------:R-:W-:Y:S01]  /*c490*/  ISETP.GE.AND P2, PT, R11.reuse, R72, PT ;  /* 0x000000480b00720c */ /* 0x040fe20003f46270 */
[----:B------:R-:W-:Y:S02]  /*c4a0*/  ULDC.64 UR6, c[0x0][0xa80] ;  /* 0x0002a00000067ab9 */ /* 0x000fe40000000a00 */
[----:B------:R-:W-:Y:S01]  /*c4b0*/  VIADD R5, R11, 0x20 ;  /* 0x000000200b057836 */ /* 0x000fe20000000000 */
[----:B------:R-:W-:Y:S01]  /*c4c0*/  LEA R0, P3, R2, UR6, 0x1 ;  /* 0x0000000602007c11 */ /* 0x000fe2000f8608ff */
[----:B------:R-:W-:Y:S01]  /*c4d0*/  IMAD.IADD R3, R3, 0x1, R7 ;  /* 0x0000000103037824 */ /* 0x000fe200078e0207 */
[----:B------:R-:W-:-:S02]  /*c4e0*/  ULDC UR5, c[0x0][0xc] ;  /* 0x0000030000057ab9 */ /* 0x000fc40000000800 */
[-C--:B------:R-:W-:Y:S01]  /*c4f0*/  ISETP.GE.AND P0, PT, R5, R72.reuse, PT ;  /* 0x000000480500720c */ /* 0x080fe20003f06270 */
[----:B------:R-:W-:Y:S01]  /*c500*/  UIADD3 UR9, UR5, UR9, URZ ;  /* 0x0000000905097290 */ /* 0x000fe2000fffe03f */
[----:B------:R-:W-:Y:S01]  /*c510*/  IADD3 R5, R11, 0x40, RZ ;  /* 0x000000400b057810 */ /* 0x000fe20007ffe0ff */
[----:B------:R-:W-:Y:S01]  /*c520*/  USEL UR6, URZ, 0x1, UP0 ;  /* 0x000000013f067887 */ /* 0x000fe20008000000 */
[----:B------:R-:W-:Y:S01]  /*c530*/  LEA.HI.X R10, R2, UR7, R3, 0x1, P3 ;  /* 0x00000007020a7c11 */ /* 0x000fe200098f0c03 */
[----:B-1----:R0:W1:Y:S01]  /*c540*/  SHFL.IDX PT, R4, R0, RZ, 0x181f ;  /* 0x00181fff00047589 */ /* 0x00206200000e0000 */
[----:B------:R-:W-:Y:S01]  /*c550*/  ISETP.GE.AND P1, PT, R5, R72, PT ;  /* 0x000000480500720c */ /* 0x000fe20003f26270 */
[----:B------:R-:W-:Y:S01]  /*c560*/  ULOP3.LUT UR39, UR39, UR6, URZ, 0x3c, !UPT ;  /* 0x0000000627277292 */ /* 0x000fe2000f8e3c3f */
[----:B------:R-:W-:Y:S01]  /*c570*/  IMAD.U32 R23, RZ, RZ, UR9 ;  /* 0x00000009ff177e24 */ /* 0x000fe2000f8e00ff */
[----:B------:R0:W2:Y:S01]  /*c580*/  SHFL.IDX PT, R5, R10, RZ, 0x181f ;  /* 0x00181fff0a057589 */ /* 0x0000a200000e0000 */
[----:B------:R-:W-:Y:S01]  /*c590*/  SYNCS.ARRIVE.TRANS64.RED.A1T0 RZ, [UR4], RZ ;  /* 0x000000ffffff79a7 */ /* 0x000fe20008100404 */
[----:B------:R-:W-:Y:S08]  /*c5a0*/  @P2 BRA `(.L_x_3466) ;  /* 0x0000000000302947 */ /* 0x000ff00003800000 */
[----:B------:R-:W-:Y:S02]  /*c5b0*/  ULDC UR4, c[0x0][0xac8] ;  /* 0x0002b20000047ab9 */ /* 0x000fe40000000800 */
[----:B------:R-:W-:Y:S02]  /*c5c0*/  ISETP.GE.AND P3, PT, R19, UR4, PT ;  /* 0x0000000413007c0c */ /* 0x000fe4000bf66270 */
[----:B------:R-:W-:Y:S02]  /*c5d0*/  ISETP.GE.AND P4, PT, R18, UR4, PT ;  /* 0x0000000412007c0c */ /* 0x000fe4000bf86270 */
[----:B------:R-:W-:-:S09]  /*c5e0*/  ISETP.GE.AND P2, PT, R17, UR4, PT ;  /* 0x0000000411007c0c */ /* 0x000fd2000bf46270 */
[-C--:B-1----:R-:W-:Y:S02]  /*c5f0*/  @!P3 LEA R6, P5, R19, R4.reuse, 0x1 ;  /* 0x000000041306b211 */ /* 0x082fe400078a08ff */
[C---:B------:R-:W-:Y:S02]  /*c600*/  @!P4 LEA R8, P6, R18.reuse, R4, 0x1 ;  /* 0x000000041208c211 */ /* 0x040fe400078c08ff */
[----:B--2---:R-:W-:Y:S01]  /*c610*/  @!P2 IMAD.WIDE R2, R17, 0x2, R4 ;  /* 0x000000021102a825 */ /* 0x004fe200078e0204 */
[-C--:B------:R-:W-:Y:S02]  /*c620*/  @!P3 LEA.HI.X R7, R19, R5.reuse, R216, 0x1, P5 ;  /* 0x000000051307b211 */ /* 0x080fe400028f0cd8 */
[----:B------:R-:W-:Y:S02]  /*c630*/  @!P4 LEA.HI.X R9, R18, R5, R215, 0x1, P6 ;  /* 0x000000051209c211 */ /* 0x000fe400030f0cd7 */
[----:B-----5:R3:W-:Y:S04]  /*c640*/  @!P2 ST.E.128 desc[UR60][R2.64], R48 ;  /* 0x000000300200a985 */ /* 0x0207e8000c101d3c */
[----:B------:R3:W-:Y:S04]  /*c650*/  @!P3 ST.E.128 desc[UR60][R6.64], R60 ;  /* 0x0000003c0600b985 */ /* 0x0007e8000c101d3c */
[----:B------:R3:W-:Y:S02]  /*c660*/  @!P4 ST.E.128 desc[UR60][R8.64], R68 ;  /* 0x000000440800c985 */ /* 0x0007e4000c101d3c */
.L_x_3466:
[----:B------:R-:W-:Y:S05]  /*c670*/  BSYNC B0 ;  /* 0x0000000000007941 */ /* 0x000fea0003800000 */
.L_x_3465:
[----:B--2---:R2:W4:Y:S01]  /*c680*/  SHFL.IDX PT, R5, R10, 0x1, 0x181f ;  /* 0x00381f000a057f89 */ /* 0x00452200000e0000 */
[----:B------:R-:W-:Y:S03]  /*c690*/  BSSY B0, `(.L_x_3467) ;  /* 0x000000f000007945 */ /* 0x000fe60003800000 */
[----:B-1----:R2:W1:Y:S01]  /*c6a0*/  SHFL.IDX PT, R4, R0, 0x1, 0x181f ;  /* 0x00381f0000047f89 */ /* 0x00246200000e0000 */
[----:B------:R-:W-:Y:S05]  /*c6b0*/  @P0 BRA `(.L_x_3468) ;  /* 0x0000000000300947 */ /* 0x000fea0003800000 */
[----:B------:R-:W-:Y:S02]  /*c6c0*/  ULDC UR4, c[0x0][0xac8] ;  /* 0x0002b20000047ab9 */ /* 0x000fe40000000800 */
[----:B------:R-:W-:Y:S02]  /*c6d0*/  ISETP.GE.AND P4, PT, R19, UR4, PT ;  /* 0x0000000413007c0c */ /* 0x000fe4000bf86270 */
[----:B------:R-:W-:Y:S02]  /*c6e0*/  ISETP.GE.AND P5, PT, R18, UR4, PT ;  /* 0x0000000412007c0c */ /* 0x000fe4000bfa6270 */
[----:B------:R-:W-:-:S09]  /*c6f0*/  ISETP.GE.AND P3, PT, R17, UR4, PT ;  /* 0x0000000411007c0c */ /* 0x000fd2000bf66270 */
[-C--:B-1-3--:R-:W-:Y:S02]  /*c700*/  @!P4 LEA R6, P0, R19, R4.reuse, 0x1 ;  /* 0x000000041306c211 */ /* 0x08afe400078008ff */
[C---:B------:R-:W-:Y:S02]  /*c710*/  @!P5 LEA R8, P2, R18.reuse, R4, 0x1 ;  /* 0x000000041208d211 */ /* 0x040fe400078408ff */
[----:B----4-:R-:W-:Y:S01]  /*c720*/  @!P3 IMAD.WIDE R2, R17, 0x2, R4 ;  /* 0x000000021102b825 */ /* 0x010fe200078e0204 */
[-C--:B------:R-:W-:Y:S02]  /*c730*/  @!P4 LEA.HI.X R7, R19, R5.reuse, R216, 0x1, P0 ;  /* 0x000000051307c211 */ /* 0x080fe400000f0cd8 */
[----:B------:R-:W-:Y:S02]  /*c740*/  @!P5 LEA.HI.X R9, R18, R5, R215, 0x1, P2 ;  /* 0x000000051209d211 */ /* 0x000fe400010f0cd7 */
[----:B-----5:R1:W-:Y:S04]  /*c750*/  @!P3 ST.E.128 desc[UR60][R2.64], R36 ;  /* 0x000000240200b985 */ /* 0x0203e8000c101d3c */
[----:B------:R1:W-:Y:S04]  /*c760*/  @!P4 ST.E.128 desc[UR60][R6.64], R52 ;  /* 0x000000340600c985 */ /* 0x0003e8000c101d3c */
[----:B------:R1:W-:Y:S02]  /*c770*/  @!P5 ST.E.128 desc[UR60][R8.64], R64 ;  /* 0x000000400800d985 */ /* 0x0003e4000c101d3c */
.L_x_3468:
[----:B------:R-:W-:Y:S05]  /*c780*/  BSYNC B0 ;  /* 0x0000000000007941 */ /* 0x000fea0003800000 */
.L_x_3467:
[----:B----4-:R4:W0:Y:S01]  /*c790*/  SHFL.IDX PT, R5, R10, 0x2, 0x181f ;  /* 0x00581f000a057f89 */ /* 0x01082200000e0000 */
        /* <DEDUP_REMOVED lines=9> */
[----:B0-----:R-:W-:Y:S01]  /*c830*/  @!P2 IMAD.WIDE R2, R17, 0x2, R4 ;  /* 0x000000021102a825 */ /* 0x001fe200078e0204 */
[-C--:B------:R-:W-:Y:S02]  /*c840*/  @!P3 LEA.HI.X R7, R19, R5.reuse, R216, 0x1, P0 ;  /* 0x000000051307b211 */ /* 0x080fe400000f0cd8 */
[----:B------:R-:W-:Y:S02]  /*c850*/  @!P4 LEA.HI.X R9, R18, R5, R215, 0x1, P1 ;  /* 0x000000051209c211 */ /* 0x000fe400008f0cd7 */
[----:B-----5:R0:W-:Y:S04]  /*c860*/  @!P2 ST.E.128 desc[UR60][R2.64], R28 ;  /* 0x0000001c0200a985 */ /* 0x0201e8000c101d3c */
[----:B------:R0:W-:Y:S04]  /*c870*/  @!P3 ST.E.128 desc[UR60][R6.64], R40 ;  /* 0x000000280600b985 */ /* 0x0001e8000c101d3c */
[----:B------:R0:W-:Y:S02]  /*c880*/  @!P4 ST.E.128 desc[UR60][R8.64], R56 ;  /* 0x000000380800c985 */ /* 0x0001e4000c101d3c */
.L_x_3470:
[----:B------:R-:W-:Y:S05]  /*c890*/  BSYNC B0 ;  /* 0x0000000000007941 */ /* 0x000fea0003800000 */
.L_x_3469:
[----:B0--3--:R-:W-:Y:S01]  /*c8a0*/  VIADD R3, R11, 0x60 ;  /* 0x000000600b037836 */ /* 0x009fe20000000000 */
[----:B------:R0:W3:Y:S01]  /*c8b0*/  SHFL.IDX PT, R5, R10, 0x3, 0x181f ;  /* 0x00781f000a057f89 */ /* 0x0000e200000e0000 */
[----:B------:R-:W-:Y:S01]  /*c8c0*/  BSSY B0, `(.L_x_3471) ;  /* 0x0000011000007945 */ /* 0x000fe20003800000 */
[----:B------:R-:W-:Y:S02]  /*c8d0*/  VIADD R204, R204, 0x1 ;  /* 0x00000001cccc7836 */ /* 0x000fe40000000000 */
[----:B------:R-:W-:Y:S01]  /*c8e0*/  ISETP.GE.AND P0, PT, R3, R72, PT ;  /* 0x000000480300720c */ /* 0x000fe20003f06270 */
[----:B-1----:R0:W1:-:S12]  /*c8f0*/  SHFL.IDX PT, R4, R0, 0x3, 0x181f ;  /* 0x00781f0000047f89 */ /* 0x00205800000e0000 */
[----:B0-----:R-:W-:Y:S05]  /*c900*/  @P0 BRA `(.L_x_3472) ;  /* 0x0000000000300947 */ /* 0x001fea0003800000 */
[----:B------:R-:W-:Y:S02]  /*c910*/  ULDC UR4, c[0x0][0xac8] ;  /* 0x0002b20000047ab9 */ /* 0x000fe40000000800 */
[----:B------:R-:W-:Y:S02]  /*c920*/  ISETP.GE.AND P3, PT, R19, UR4, PT ;  /* 0x0000000413007c0c */ /* 0x000fe4000bf66270 */
[----:B------:R-:W-:Y:S02]  /*c930*/  ISETP.GE.AND P4, PT, R18, UR4, PT ;  /* 0x0000000412007c0c */ /* 0x000fe4000bf86270 */
[----:B------:R-:W-:-:S09]  /*c940*/  ISETP.GE.AND P2, PT, R17, UR4, PT ;  /* 0x0000000411007c0c */ /* 0x000fd2000bf46270 */
[-C--:B-1----:R-:W-:Y:S02]  /*c950*/  @!P3 LEA R6, P0, R19, R4.reuse, 0x1 ;  /* 0x000000041306b211 */ /* 0x082fe400078008ff */
[C---:B------:R-:W-:Y:S02]  /*c960*/  @!P4 LEA R8, P1, R18.reuse, R4, 0x1 ;  /* 0x000000041208c211 */ /* 0x040fe400078208ff */
[----:B---3--:R-:W-:Y:S01]  /*c970*/  @!P2 IMAD.WIDE R2, R17, 0x2, R4 ;  /* 0x000000021102a825 */ /* 0x008fe200078e0204 */
[-C--:B------:R-:W-:Y:S02]  /*c980*/  @!P3 LEA.HI.X R7, R19, R5.reuse, R216, 0x1, P0 ;  /* 0x000000051307b211 */ /* 0x080fe400000f0cd8 */
[----:B------:R-:W-:Y:S02]  /*c990*/  @!P4 LEA.HI.X R9, R18, R5, R215, 0x1, P1 ;  /* 0x000000051209c211 */ /* 0x000fe400008f0cd7 */
[----:B-----5:R0:W-:Y:S04]  /*c9a0*/  @!P2 ST.E.128 desc[UR60][R2.64], R24 ;  /* 0x000000180200a985 */ /* 0x0201e8000c101d3c */
[----:B------:R0:W-:Y:S04]  /*c9b0*/  @!P3 ST.E.128 desc[UR60][R6.64], R32 ;  /* 0x000000200600b985 */ /* 0x0001e8000c101d3c */
[----:B------:R0:W-:Y:S02]  /*c9c0*/  @!P4 ST.E.128 desc[UR60][R8.64], R44 ;  /* 0x0000002c0800c985 */ /* 0x0001e4000c101d3c */
.L_x_3472:
[----:B------:R-:W-:Y:S05]  /*c9d0*/  BSYNC B0 ;  /* 0x0000000000007941 */ /* 0x000fea0003800000 */
.L_x_3471:
[----:B--2-4-:R-:W2:Y:S01]  /*c9e0*/  LDC R0, c[0x0][0xc34] ;  /* 0x00030d00ff007b82 */ /* 0x014ea20000000800 */
[----:B------:R-:W-:-:S13]  /*c9f0*/  R2UR UR4, R23 ;  /* 0x00000000170472ca */ /* 0x000fda00000e0000 */
[----:B--2---:R-:W-:-:S13]  /*ca00*/  ISETP.LE.AND P0, PT, R0, UR4, PT ;  /* 0x0000000400007c0c */ /* 0x004fda000bf03270 */
[----:B------:R-:W-:Y:S05]  /*ca10*/  @!P0 BRA `(.L_x_3473) ;  /* 0xffffff4000dc8947 */ /* 0x000fea000383ffff */
[----:B------:R-:W-:Y:S05]  /*ca20*/  EXIT ;  /* 0x000000000000794d */ /* 0x000fea0003800000 */
.L_x_3443:
[----:B------:R-:W-:-:S08]  /*ca30*/  NOP ;  /* 0x0000000000007918 */ /* 0x000fd00000000000 */
[----:B0-----:R-:W0:-:S00]  /*ca40*/  USETMAXREG.DEALLOC.CTAPOOL 0x18 ;  /* 0x00000018000079c8 */ /* 0x001e0000080e0500 */
[----:B------:R-:W1:Y:S01]  /*ca50*/  S2UR UR5, SR_CTAID.X ;  /* 0x00000000000579c3 */ /* 0x000e620000002500 */
[----:B0-----:R-:W-:Y:S02]  /*ca60*/  IMAD.MOV.U32 R2, RZ, RZ, 0x1 ;  /* 0x00000001ff027424 */ /* 0x001fe400078e00ff */
[----:B------:R-:W-:-:S05]  /*ca70*/  IMAD.MOV.U32 R18, RZ, RZ, RZ ;  /* 0x000000ffff127224 */ /* 0x000fca00078e00ff */
[----:B------:R-:W1:Y:S02]  /*ca80*/  LDC R3, c[0x0][0xc34] ;  /* 0x00030d00ff037b82 */ /* 0x000e640000000800 */
[----:B-1----:R-:W-:Y:S02]  /*ca90*/  ISETP.LE.AND P0, PT, R3, UR5, PT ;  /* 0x0000000503007c0c */ /* 0x002fe4000bf03270 */
[----:B------:R-:W-:-:S05]  /*caa0*/  MOV R3, 0x1 ;  /* 0x0000000100037802 */ /* 0x000fca0000000f00 */
[----:B------:R0:W-:Y:S06]  /*cab0*/  STL [R1], R3 ;  /* 0x0000000301007387 */ /* 0x0001ec0000100800 */
        /* <DEDUP_REMOVED lines=18> */
[----:B------:R-:W-:-:S05]  /*cbe0*/  IMAD.MOV.U32 R0, RZ, RZ, 0x1 ;  /* 0x00000001ff007424 */ /* 0x000fca00078e00ff */
[----:B------:R-:W-:-:S05]  /*cbf0*/  LEA R4, R4, UR36, 0x1 ;  /* 0x0000002404047c11 */ /* 0x000fca000f8e08ff */
[----:B------:R-:W-:Y:S04]  /*cc00*/  STL [R1+0x14], R4 ;  /* 0x0000140401007387 */ /* 0x000fe80000100800 */
[----:B------:R0:W-:Y:S04]  /*cc10*/  STL [R1+0x28], R3 ;  /* 0x0000280301007387 */ /* 0x0001e80000100800 */
[----:B------:R1:W-:Y:S04]  /*cc20*/  STL [R1], R0 ;  /* 0x0000000001007387 */ /* 0x0003e80000100800 */
[----:B------:R2:W-:Y:S01]  /*cc30*/  STL [R1+0x30], RZ ;  /* 0x000030ff01007387 */ /* 0x0005e20000100800 */
[----:B0-----:R-:W-:-:S02]  /*cc40*/  LOP3.LUT R3, R2, 0x40, RZ, 0xfc, !PT ;  /* 0x0000004002037812 */ /* 0x001fc400078efcff */
[----:B-1----:R-:W-:-:S07]  /*cc50*/  LOP3.LUT R0, R2, 0x80, RZ, 0xfc, !PT ;  /* 0x0000008002007812 */ /* 0x002fce00078efcff */
.L_x_3554:
[----:B---3--:R-:W3:Y:S01]  /*cc60*/  LDL R2, [R1+0x28] ;  /* 0x0000280001027983 */ /* 0x008ee20000100800 */
[----:B0-----:R-:W0:Y:S01]  /*cc70*/  LDC R0, c[0x0][0xc38] ;  /* 0x00030e00ff007b82 */ /* 0x001e220000000800 */
[----:B------:R-:W-:Y:S05]  /*cc80*/  YIELD ;  /* 0x0000000000007946 */ /* 0x000fea0003800000 */
[----:B------:R-:W-:Y:S02]  /*cc90*/  ULDC.64 UR4, c[0x0][0x418] ;  /* 0x0001060000047ab9 */ /* 0x000fe40000000a00 */
[----:B-1----:R-:W1:Y:S01]  /*cca0*/  LDC R16, c[0x0][0xc44] ;  /* 0x00031100ff107b82 */ /* 0x002e620000000800 */
[----:B------:R-:W-:-:S03]  /*ccb0*/  UISETP.NE.U32.AND UP0, UPT, UR4, URZ, UPT ;  /* 0x0000003f0400728c */ /* 0x000fc6000bf05070 */
[----:B------:R-:W-:Y:S01]  /*ccc0*/  ULDC UR4, c[0x0][0x424] ;  /* 0x0001090000047ab9 */ /* 0x000fe20000000800 */
[----:B------:R-:W-:-:S04]  /*ccd0*/  UISETP.NE.AND.EX UP0, UPT, UR5, URZ, UPT, UP0 ;  /* 0x0000003f0500728c */ /* 0x000fc8000bf05300 */
[----:B------:R-:W-:Y:S01]  /*cce0*/  USEL UR4, UR4, 0x1, UP0 ;  /* 0x0000000104047887 */ /* 0x000fe20008000000 */
[----:B0-----:R-:W-:Y:S02]  /*ccf0*/  ISETP.NE.AND P0, PT, R0, 0x1, PT ;  /* 0x000000010000780c */ /* 0x001fe40003f05270 */
[----:B-1----:R-:W-:-:S11]  /*cd00*/  ISETP.NE.AND P1, PT, R16, 0x1, PT ;  /* 0x000000011000780c */ /* 0x002fd60003f25270 */
[----:B------:R-:W3:Y:S08]  /*cd10*/  @P0 LDC R0, c[0x0][0xc3c] ;  /* 0x00030f00ff000b82 */ /* 0x000ef00000000800 */
[----:B------:R-:W0:Y:S01]  /*cd20*/  @P0 LDC R3, c[0x0][0xc40] ;  /* 0x00031000ff030b82 */ /* 0x000e220000000800 */
[----:B---3--:R-:W-:Y:S01]  /*cd30*/  @P0 IMAD.HI.U32 R0, R2, R0, RZ ;  /* 0x0000000002000227 */ /* 0x008fe200078e00ff */
[----:B------:R-:W-:-:S04]  /*cd40*/  MOV R4, R2 ;  /* 0x0000000200047202 */ /* 0x000fc80000000f00 */
[----:B0-----:R-:W-:Y:S02]  /*cd50*/  @P0 SHF.R.U32.HI R4, RZ, R3, R0 ;  /* 0x00000003ff040219 */ /* 0x001fe40000011600 */
[----:B------:R-:W0:Y:S03]  /*cd60*/  @P1 LDC.64 R2, c[0x0][0xc48] ;  /* 0x00031200ff021b82 */ /* 0x000e260000000a00 */
[----:B------:R-:W-:Y:S01]  /*cd70*/  IMAD.MOV.U32 R19, RZ, RZ, R4 ;  /* 0x000000ffff137224 */ /* 0x000fe200078e0004 */
[----:B------:R1:W-:Y:S04]  /*cd80*/  STL [R1+0x24], R4 ;  /* 0x0000240401007387 */ /* 0x0003e80000100800 */
[----:B------:R-:W3:Y:S01]  /*cd90*/  LDC R0, c[0x0][0x2f0] ;  /* 0x0000bc00ff007b82 */ /* 0x000ee20000000800 */
[----:B0-----:R-:W-:-:S05]  /*cda0*/  @P1 IMAD.HI.U32 R2, R4, R2, RZ ;  /* 0x0000000204021227 */ /* 0x001fca00078e00ff */
[----:B------:R-:W-:Y:S01]  /*cdb0*/  @P1 SHF.R.U32.HI R19, RZ, R3, R2 ;  /* 0x00000003ff131219 */ /* 0x000fe20000011602 */
[----:B------:R-:W-:Y:S02]  /*cdc0*/  IMAD.MOV.U32 R2, RZ, RZ, RZ ;  /* 0x000000ffff027224 */ /* 0x000fe400078e00ff */
[----:B---3--:R-:W-:Y:S01]  /*cdd0*/  IMAD R5, R0, UR4, RZ ;  /* 0x0000000400057c24 */ /* 0x008fe2000f8e02ff */
[----:B------:R-:W-:Y:S01]  /*cde0*/  UIADD3 UR4, UR36, 0x21400, URZ ;  /* 0x0002140024047890 */ /* 0x000fe2000fffe03f */
[----:B------:R1:W-:Y:S02]  /*cdf0*/  STL [R1+0x18], R19 ;  /* 0x0000181301007387 */ /* 0x0003e40000100800 */
[----:B------:R-:W-:Y:S01]  /*ce00*/  VIADD R3, R5, 0x6f ;  /* 0x0000006f05037836 */ /* 0x000fe20000000000 */
[----:B------:R-:W-:Y:S01]  /*ce10*/  ULOP3.LUT UP0, URZ, UR4, 0x3ff, URZ, 0xc0, !UPT ;  /* 0x000003ff043f7892 */ /* 0x000fe2000f80c03f */
[----:B------:R1:W-:Y:S02]  /*ce20*/  STL [R1+0x2c], R5 ;  /* 0x00002c0501007387 */ /* 0x0003e40000100800 */
[----:B------:R-:W-:-:S03]  /*ce30*/  IMAD.HI R2, R3, -0x6db6db6d, R2 ;  /* 0x9249249303027827 */ /* 0x000fc600078e0202 */
[----:B------:R-:W-:Y:S01]  /*ce40*/  PLOP3.LUT P0, PT, PT, PT, UP0, 0x80, 0x0 ;  /* 0x000000000000781c */ /* 0x000fe20003f0f008 */
[----:B------:R-:W-:-:S04]  /*ce50*/  IMAD.MOV R3, RZ, RZ, -R19 ;  /* 0x000000ffff037224 */ /* 0x000fc800078e0a13 */
[----:B------:R-:W-:Y:S01]  /*ce60*/  IMAD R16, R16, R3, R4 ;  /* 0x0000000310107224 */ /* 0x000fe200078e0204 */
        /* <DEDUP_REMOVED lines=8> */
[----:B-1----:R-:W-:Y:S01]  /*cef0*/  IMAD.U32 R4, RZ, RZ, UR6 ;  /* 0x00000006ff047e24 */ /* 0x002fe2000f8e00ff */
[----:B------:R-:W-:Y:S01]  /*cf00*/  MOV R6, UR8 ;  /* 0x0000000800067c02 */ /* 0x000fe20008000f00 */
[----:B------:R-:W0:Y:S01]  /*cf10*/  LDC.64 R2, c[0x4][R2] ;  /* 0x0100000002027b82 */ /* 0x000e220000000a00 */
        /* <DEDUP_REMOVED lines=8> */
[----:B0-2---:R-:W-:Y:S05]  /*cfa0*/  CALL.ABS.NOINC R2 ;  /* 0x0000000002007343 */ /* 0x005fea0003c00000 */
.L_x_3475:
        /* <DEDUP_REMOVED lines=9> */
[----:B-1----:R-:W-:Y:S01]  /*d040*/  MOV R4, UR6 ;  /* 0x0000000600047c02 */ /* 0x002fe20008000f00 */
[----:B------:R-:W-:Y:S01]  /*d050*/  IMAD.U32 R5, RZ, RZ, UR7 ;  /* 0x00000007ff057e24 */ /* 0x000fe2000f8e00ff */
[----:B------:R-:W-:Y:S01]  /*d060*/  MOV R12, 0x1 ;  /* 0x00000001000c7802 */ /* 0x000fe20000000f00 */
[----:B------:R-:W-:Y:S02]  /*d070*/  IMAD.U32 R6, RZ, RZ, UR8 ;  /* 0x00000008ff067e24 */ /* 0x000fe4000f8e00ff */
[----:B------:R-:W-:-:S02]  /*d080*/  IMAD.U32 R7, RZ, RZ, UR9 ;  /* 0x00000009ff077e24 */ /* 0x000fc4000f8e00ff */
[----:B------:R-:W-:Y:S02]  /*d090*/  IMAD.U32 R10, RZ, RZ, UR4 ;  /* 0x00000004ff0a7e24 */ /* 0x000fe4000f8e00ff */
[----:B------:R-:W-:Y:S02]  /*d0a0*/  IMAD.U32 R11, RZ, RZ, UR5 ;  /* 0x00000005ff0b7e24 */ /* 0x000fe4000f8e00ff */
[----:B------:R-:W-:Y:S02]  /*d0b0*/  IMAD.MOV.U32 R8, RZ, RZ, 0x70 ;  /* 0x00000070ff087424 */ /* 0x000fe400078e00ff */
[----:B0-----:R-:W-:-:S07]  /*d0c0*/  IMAD.MOV.U32 R13, RZ, RZ, RZ ;  /* 0x000000ffff0d7224 */ /* 0x001fce00078e00ff */
[----:B------:R-:W-:-:S07]  /*d0d0*/  LEPC R20, `(.L_x_3477) ;  /* 0x000000001014794e */ /* 0x000fce0000000000 */
[----:B--23--:R-:W-:Y:S05]  /*d0e0*/  CALL.ABS.NOINC R2 ;  /* 0x0000000002007343 */ /* 0x00cfea0003c00000 */
.L_x_3477:
        /* <DEDUP_REMOVED lines=15> */
.L_x_3476:
[----:B------:R-:W-:Y:S01]  /*d1e0*/  ULDC.64 UR4, c[0x0][0x9f8] ;  /* 0x00027e0000047ab9 */ /* 0x000fe20000000a00 */
[----:B------:R-:W3:Y:S01]  /*d1f0*/  LDL R17, [R1+0x20] ;  /* 0x0000200001117983 */ /* 0x000ee20000100800 */
[----:B------:R-:W-:-:S04]  /*d200*/  ISETP.NE.U32.AND P0, PT, RZ, UR4, PT ;  /* 0x00000004ff007c0c */ /* 0x000fc8000bf05070 */
[----:B------:R-:W-:-:S13]  /*d210*/  ISETP.NE.AND.EX P0, PT, RZ, UR5, PT, P0 ;  /* 0x00000005ff007c0c */ /* 0x000fda000bf05300 */
[----:B------:R-:W0:Y:S02]  /*d220*/  @P0 LDC.64 R2, c[0x0][0x9f8] ;  /* 0x00027e00ff020b82 */ /* 0x000e240000000a00 */
[----:B0-----:R-:W-:-:S05]  /*d230*/  @P0 IMAD.WIDE R2, R19, 0x4, R2 ;  /* 0x0000000413020825 */ /* 0x001fca00078e0202 */
[----:B-1----:R0:W4:Y:S01]  /*d240*/  @P0 LDG.E R19, desc[UR60][R2.64] ;  /* 0x0000003c02130981 */ /* 0x002122000c1e1900 */
[----:B------:R-:W-:Y:S01]  /*d250*/  UMOV UR4, 0xffffffff ;  /* 0xffffffff00047882 */ /* 0x000fe20000000000 */
[----:B0-----:R-:W0:Y:S02]  /*d260*/  LDC.64 R2, c[0x0][0x418] ;  /* 0x00010600ff027b82 */ /* 0x001e240000000a00 */
[----:B0-----:R-:W-:-:S04]  /*d270*/  ISETP.NE.U32.AND P0, PT, R2, RZ, PT ;  /* 0x000000ff0200720c */ /* 0x001fc80003f05070 */
[----:B------:R-:W-:-:S04]  /*d280*/  ISETP.NE.AND.EX P1, PT, R3, RZ, PT, P0 ;  /* 0x000000ff0300720c */ /* 0x000fc80003f25300 */
[----:B------:R-:W-:Y:S01]  /*d290*/  P2R R0, PR, RZ, 0x2 ;  /* 0x00000002ff007803 */ /* 0x000fe20000000000 */
[----:B---3--:R-:W-:-:S05]  /*d2a0*/  VIADD R8, R17, 0xffffffff ;  /* 0xffffffff11087836 */ /* 0x008fca0000000000 */
[----:B------:R0:W-:Y:S04]  /*d2b0*/  STL [R1+0x1c], R8 ;  /* 0x00001c0801007387 */ /* 0x0001e80000100800 */
[----:B------:R0:W-:Y:S01]  /*d2c0*/  STL [R1+0x10], R0 ;  /* 0x0000100001007387 */ /* 0x0001e20000100800 */
[----:B----4-:R-:W-:Y:S02]  /*d2d0*/  SHF.R.S32.HI R7, RZ, 0x1f, R19 ;  /* 0x0000001fff077819 */ /* 0x010fe40000011413 */
[----:B------:R-:W-:-:S03]  /*d2e0*/  SEL R17, R19, RZ, !P1 ;  /* 0x000000ff13117207 */ /* 0x000fc60004800000 */
[----:B------:R0:W-:Y:S01]  /*d2f0*/  STL [R1+0x8], R7 ;  /* 0x0000080701007387 */ /* 0x0001e20000100800 */
[----:B------:R-:W-:Y:S05]  /*d300*/  BRA.DIV UR4, `(.L_x_3478) ;  /* 0x0000003e04e87947 */ /* 0x000fea000b800000 */
[----:B0-----:R-:W0:Y:S02]  /*d310*/  S2R R0, SR_TID.X ;  /* 0x0000000000007919 */ /* 0x001e240000002100 */
[----:B0-----:R-:W-:-:S04]  /*d320*/  SHF.R.U32.HI R0, RZ, 0x5, R0 ;  /* 0x00000005ff007819 */ /* 0x001fc80000011600 */
[----:B------:R-:W-:-:S05]  /*d330*/  LOP3.LUT R0, R0, 0x3, RZ, 0xc0, !PT ;  /* 0x0000000300007812 */ /* 0x000fca00078ec0ff */
[----:B------:R0:W1:Y:S02]  /*d340*/  SHFL.IDX PT, R14, R0, RZ, 0x1f ;  /* 0x00001fff000e7589 */ /* 0x00006400000e0000 */
.L_x_3570:
[----:B------:R-:W-:Y:S02]  /*d350*/  PLOP3.LUT P2, PT, PT, PT, PT, 0x8, 0x0 ;  /* 0x000000000000781c */ /* 0x000fe40003f4e170 */
[----:B-1----:R-:W-:Y:S02]  /*d360*/  ISETP.NE.AND P0, PT, R14, RZ, PT ;  /* 0x000000ff0e00720c */ /* 0x002fe40003f05270 */
[----:B0-----:R-:W-:-:S05]  /*d370*/  P2R R0, PR, RZ, 0x4 ;  /* 0x00000004ff007803 */ /* 0x001fca0000000000 */
[----:B------:R0:W-:Y:S06]  /*d380*/  STL [R1+0xc], R0 ;  /* 0x00000c0001007387 */ /* 0x0001ec0000100800 */
[----:B------:R-:W-:Y:S05]  /*d390*/  @P0 BRA `(.L_x_3479) ;  /* 0x0000000400240947 */ /* 0x000fea0003800000 */
[----:B------:R-:W-:-:S03]  /*d3a0*/  UMOV UR4, 0xffffffff ;  /* 0xffffffff00047882 */ /* 0x000fc60000000000 */
[----:B------:R-:W-:Y:S05]  /*d3b0*/  BRA.DIV UR4, `(.L_x_3480) ;  /* 0x0000003e04f07947 */ /* 0x000fea000b800000 */
[----:B------:R-:W-:-:S13]  /*d3c0*/  ELECT P6, URZ, PT ;  /* 0x00000000003f782f */ /* 0x000fda00038c0000 */
.L_x_3573:
[----:B------:R-:W-:Y:S05]  /*d3d0*/  @!P6 BRA `(.L_x_3479) ;  /* 0x000000040014e947 */ /* 0x000fea0003800000 */
[----:B------:R1:W-:Y:S01]  /*d3e0*/  STL [R1+0x4], R8 ;  /* 0x0000040801007387 */ /* 0x0003e20000100800 */
[----:B------:R-:W-:Y:S01]  /*d3f0*/  IMAD.MOV.U32 R17, RZ, RZ, R19 ;  /* 0x000000ffff117224 */ /* 0x000fe200078e0013 */
[----:B------:R-:W-:Y:S06]  /*d400*/  @!P1 BRA `(.L_x_3481) ;  /* 0x00000000004c9947 */ /* 0x000fec0003800000 */
[----:B------:R-:W3:Y:S01]  /*d410*/  LDC R6, c[0x0][0x43c] ;  /* 0x00010f00ff067b82 */ /* 0x000ee20000000800 */
[----:B0-----:R-:W-:Y:S01]  /*d420*/  IMAD.MOV.U32 R0, RZ, RZ, R8 ;  /* 0x000000ffff007224 */ /* 0x001fe200078e0008 */
[----:B------:R-:W-:Y:S01]  /*d430*/  ULDC.64 UR4, c[0x0][0x428] ;  /* 0x00010a0000047ab9 */ /* 0x000fe20000000a00 */
[----:B---3--:R-:W-:-:S13]  /*d440*/  ISETP.NE.AND P0, PT, R6, 0x1, PT ;  /* 0x000000010600780c */ /* 0x008fda0003f05270 */
[----:B------:R-:W0:Y:S02]  /*d450*/  @P0 LDC.64 R4, c[0x0][0x440] ;  /* 0x00011000ff040b82 */ /* 0x000e240000000a00 */
[----:B0-----:R-:W-:-:S05]  /*d460*/  @P0 IMAD.HI.U32 R4, R8, R4, RZ ;  /* 0x0000000408040227 */ /* 0x001fca00078e00ff */
[----:B------:R-:W-:-:S04]  /*d470*/  @P0 SHF.R.U32.HI R0, RZ, R5, R4 ;  /* 0x00000005ff000219 */ /* 0x000fc80000011604 */
[----:B------:R-:W-:Y:S02]  /*d480*/  IADD3 R4, -R0, RZ, RZ ;  /* 0x000000ff00047210 */ /* 0x000fe40007ffe1ff */
[----:B------:R-:W-:-:S03]  /*d490*/  SHF.R.S32.HI R5, RZ, 0x1f, R0 ;  /* 0x0000001fff057819 */ /* 0x000fc60000011400 */
[----:B------:R-:W-:Y:S02]  /*d4a0*/  IMAD R6, R6, R4, R8 ;  /* 0x0000000406067224 */ /* 0x000fe400078e0208 */
[----:B------:R-:W-:-:S03]  /*d4b0*/  IMAD.MOV.U32 R4, RZ, RZ, R0 ;  /* 0x000000ffff047224 */ /* 0x000fc600078e0000 */
[----:B------:R0:W-:Y:S01]  /*d4c0*/  STL [R1+0x4], R6 ;  /* 0x0000040601007387 */ /* 0x0001e20000100800 */
[----:B------:R-:W-:-:S03]  /*d4d0*/  IMAD.WIDE.U32 R4, R19, UR4, R4 ;  /* 0x0000000413047c25 */ /* 0x000fc6000f8e0004 */
[----:B------:R-:W-:Y:S01]  /*d4e0*/  LEA R2, P0, R4, R2, 0x2 ;  /* 0x0000000204027211 */ /* 0x000fe200078010ff */
[----:B0-----:R-:W-:-:S04]  /*d4f0*/  IMAD R6, R7, UR4, RZ ;  /* 0x0000000407067c24 */ /* 0x001fc8000f8e02ff */
[----:B------:R-:W-:-:S04]  /*d500*/  IMAD R0, R19, UR5, R6 ;  /* 0x0000000513007c24 */ /* 0x000fc8000f8e0206 */
[----:B------:R-:W-:-:S05]  /*d510*/  IMAD.IADD R0, R5, 0x1, R0 ;  /* 0x0000000105007824 */ /* 0x000fca00078e0200 */
[----:B------:R-:W-:-:S05]  /*d520*/  LEA.HI.X R3, R4, R3, R0, 0x2, P0 ;  /* 0x0000000304037211 */ /* 0x000fca00000f1400 */
[----:B------:R3:W5:Y:S02]  /*d530*/  LDG.E R17, desc[UR60][R2.64] ;  /* 0x0000003c02117981 */ /* 0x000764000c1e1900 */
.L_x_3481:
[----:B---3--:R-:W3:Y:S01]  /*d540*/  LDL R2, [R1] ;  /* 0x0000000001027983 */ /* 0x008ee20000100800 */
[----:B0-----:R-:W-:Y:S02]  /*d550*/  LEA R0, R18, UR36, 0x3 ;  /* 0x0000002412007c11 */ /* 0x001fe4000f8e18ff */
[----:B---3--:R-:W-:-:S04]  /*d560*/  SHF.L.U32 R2, R2, 0x1f, RZ ;  /* 0x0000001f02027819 */ /* 0x008fc800000006ff */
[----:B------:R-:W0:Y:S02]  /*d570*/  SYNCS.PHASECHK.TRANS64.TRYWAIT P0, [R0+URZ+0x36840], R2 ;  /* 0x03684002000075a7 */ /* 0x000e24000800017f */
[----:B0-----:R-:W-:Y:S05]  /*d580*/  @!P0 BRA `(.L_x_3482) ;  /* 0x0000003c009c8947 */ /* 0x001fea0003800000 */
.L_x_3574:
[----:B------:R-:W3:Y:S02]  /*d590*/  S2R R3, SR_TID.X ;  /* 0x0000000000037919 */ /* 0x000ee40000002100 */
[----:B---3--:R-:W-:-:S04]  /*d5a0*/  LOP3.LUT R3, R3, 0x7f, RZ, 0xc0, !PT ;  /* 0x0000007f03037812 */ /* 0x008fc800078ec0ff */
[----:B------:R-:W-:-:S13]  /*d5b0*/  ISETP.NE.AND P0, PT, R3, RZ, PT ;  /* 0x000000ff0300720c */ /* 0x000fda0003f05270 */
        /* <DEDUP_REMOVED lines=8> */
.L_x_3483:
[----:B0-----:R-:W3:Y:S01]  /*d640*/  LDL R2, [R1+0x4] ;  /* 0x0000040001027983 */ /* 0x001ee20000100800 */
        /* <DEDUP_REMOVED lines=8> */
[----:B------:R-:W-:Y:S01]  /*d6d0*/  PLOP3.LUT P0, PT, PT, PT, PT, 0x80, 0x0 ;  /* 0x000000000000781c */ /* 0x000fe20003f0f070 */
[----:B------:R-:W-:Y:S01]  /*d6e0*/  UMOV UR7, 0x14f00000 ;  /* 0x14f0000000077882 */ /* 0x000fe20000000000 */
[----:B------:R-:W-:-:S02]  /*d6f0*/  UMOV UR16, 0x40 ;  /* 0x0000004000107882 */ /* 0x000fc40000000000 */
[----:B------:R-:W-:Y:S01]  /*d700*/  P2R R0, PR, RZ, 0x1 ;  /* 0x00000001ff007803 */ /* 0x000fe20000000000 */
[----:B------:R-:W-:Y:S02]  /*d710*/  UIMAD UR8, UR8, 0xa800, UR36 ;  /* 0x0000a800080878a4 */ /* 0x000fe4000f8e0224 */
[----:B------:R-:W-:Y:S02]  /*d720*/  UIADD3 UR9, UR9, 0x36830, URZ ;  /* 0x0003683009097890 */ /* 0x000fe4000fffe03f */
[----:B------:R-:W-:Y:S01]  /*d730*/  UIADD3 UR14, UR8, 0x21400, URZ ;  /* 0x00021400080e7890 */ /* 0x000fe2000fffe03f */
[----:B------:R4:W-:Y:S01]  /*d740*/  STL [R1+0xc], R0 ;  /* 0x00000c0001007387 */ /* 0x0009e20000100800 */
[----:B------:R-:W-:Y:S02]  /*d750*/  UIADD3 UR15, UR8, 0x24c00, URZ ;  /* 0x00024c00080f7890 */ /* 0x000fe4000fffe03f */
[----:B------:R-:W-:-:S03]  /*d760*/  UIADD3 UR17, UR8, 0x28400, URZ ;  /* 0x0002840008117890 */ /* 0x000fc6000fffe03f */
[----:B------:R-:W-:Y:S01]  /*d770*/  UMOV UR8, UR14 ;  /* 0x0000000e00087c82 */ /* 0x000fe20008000000 */
[----:B------:R-:W-:Y:S01]  /*d780*/  UMOV UR14, 0x80 ;  /* 0x00000080000e7882 */ /* 0x000fe20000000000 */
[----:B---3--:R-:W-:-:S13]  /*d790*/  R2UR UR11, R2 ;  /* 0x00000000020b72ca */ /* 0x008fda00000e0000 */
[----:B------:R-:W-:-:S09]  /*d7a0*/  UIMAD UR11, UR11, 0x70, URZ ;  /* 0x000000700b0b78a4 */ /* 0x000fd2000f8e023f */
[----:B------:R0:W-:Y:S02]  /*d7b0*/  UTMALDG.4D [UR8], [UR4], desc[UR6] ;  /* 0x00000608040075b4 */ /* 0x0001e40008019000 */
[----:B0-----:R-:W-:Y:S01]  /*d7c0*/  UMOV UR8, UR15 ;  /* 0x0000000f00087c82 */ /* 0x001fe20008000000 */
[----:B------:R-:W-:Y:S02]  /*d7d0*/  UMOV UR10, UR16 ;  /* 0x00000010000a7c82 */ /* 0x000fe40008000000 */
[----:B------:R0:W-:Y:S02]  /*d7e0*/  UTMALDG.4D [UR8], [UR4], desc[UR6] ;  /* 0x00000608040075b4 */ /* 0x0001e40008019000 */
[----:B0-----:R-:W-:Y:S01]  /*d7f0*/  UMOV UR8, UR17 ;  /* 0x0000001100087c82 */ /* 0x001fe20008000000 */
[----:B------:R-:W-:Y:S02]  /*d800*/  UMOV UR10, UR14 ;  /* 0x0000000e000a7c82 */ /* 0x000fe40008000000 */
[----:B------:R4:W-:Y:S02]  /*d810*/  UTMALDG.4D [UR8], [UR4], desc[UR6] ;  /* 0x00000608040075b4 */ /* 0x0009e40008019000 */
[----:B----4-:R-:W-:Y:S01]  /*d820*/  NOP ;  /* 0x0000000000007918 */ /* 0x010fe20000000000 */
.L_x_3479:
        /* <DEDUP_REMOVED lines=11> */
[----:B------:R-:W-:Y:S01]  /*d8e0*/  MOV R7, UR9 ;  /* 0x0000000900077c02 */ /* 0x000fe20008000f00 */
[----:B------:R-:W3:Y:S01]  /*d8f0*/  LDC.64 R2, c[0x4][R2] ;  /* 0x0100000002027b82 */ /* 0x000ee20000000a00 */
[----:B------:R-:W-:Y:S02]  /*d900*/  IMAD.U32 R5, RZ, RZ, UR7 ;  /* 0x00000007ff057e24 */ /* 0x000fe4000f8e00ff */
[----:B------:R-:W-:Y:S02]  /*d910*/  IMAD.U32 R6, RZ, RZ, UR8 ;  /* 0x00000008ff067e24 */ /* 0x000fe4000f8e00ff */
[----:B------:R-:W-:-:S02]  /*d920*/  IMAD.U32 R10, RZ, RZ, UR4 ;  /* 0x00000004ff0a7e24 */ /* 0x000fc4000f8e00ff */
[----:B------:R-:W-:Y:S02]  /*d930*/  IMAD.U32 R11, RZ, RZ, UR5 ;  /* 0x00000005ff0b7e24 */ /* 0x000fe4000f8e00ff */
[----:B-1----:R-:W-:Y:S02]  /*d940*/  IMAD.MOV.U32 R8, RZ, RZ, 0x70 ;  /* 0x00000070ff087424 */ /* 0x002fe400078e00ff */
[----:B------:R-:W-:Y:S02]  /*d950*/  IMAD.MOV.U32 R12, RZ, RZ, 0x1 ;  /* 0x00000001ff0c7424 */ /* 0x000fe400078e00ff */
[----:B------:R-:W-:-:S07]  /*d960*/  IMAD.MOV.U32 R13, RZ, RZ, RZ ;  /* 0x000000ffff0d7224 */ /* 0x000fce00078e00ff */
[----:B------:R-:W-:-:S07]  /*d970*/  LEPC R20, `(.L_x_3484) ;  /* 0x000000001014794e */ /* 0x000fce0000000000 */
[----:B0-23--:R-:W-:Y:S05]  /*d980*/  CALL.ABS.NOINC R2 ;  /* 0x0000000002007343 */ /* 0x00dfea0003c00000 */
.L_x_3484:
[----:B------:R-:W3:Y:S01]  /*d990*/  LDL.LU R5, [R1+0x18] ;  /* 0x0000180001057983 */ /* 0x000ee20000300800 */
[----:B0-----:R-:W-:Y:S01]  /*d9a0*/  SHF.R.S32.HI R0, RZ, 0x1f, R16 ;  /* 0x0000001fff007819 */ /* 0x001fe20000011410 */
[----:B------:R-:W-:Y:S01]  /*d9b0*/  ULDC.64 UR4, c[0x0][0x2d8] ;  /* 0x0000b60000047ab9 */ /* 0x000fe20000000a00 */
[----:B-1----:R-:W0:Y:S01]  /*d9c0*/  LDC R8, c[0x0][0x448] ;  /* 0x00011200ff087b82 */ /* 0x002e220000000800 */
[----:B------:R-:W4:Y:S01]  /*d9d0*/  LDL.LU R7, [R1+0x24] ;  /* 0x0000240001077983 */ /* 0x000f220000300800 */
[----:B------:R-:W-:-:S03]  /*d9e0*/  ULDC.64 UR6, c[0x0][0x280] ;  /* 0x0000a00000067ab9 */ /* 0x000fc60000000a00 */
[----:B------:R-:W2:Y:S01]  /*d9f0*/  LDL R4, [R1+0x28] ;  /* 0x0000280001047983 */ /* 0x000ea20000100800 */
        /* <DEDUP_REMOVED lines=8> */
[----:B-1----:R-:W-:-:S04]  /*da80*/  SHF.L.U32 R11, R11, 0x3, RZ ;  /* 0x000000030b0b7819 */ /* 0x002fc800000006ff */
[----:B------:R-:W-:-:S04]  /*da90*/  LOP3.LUT R11, R11, 0x38, RZ, 0xc0, !PT ;  /* 0x000000380b0b7812 */ /* 0x000fc800078ec0ff */
[----:B------:R-:W-:Y:S02]  /*daa0*/  LOP3.LUT R10, R11, 0x40, RZ, 0xfc, !PT ;  /* 0x000000400b0a7812 */ /* 0x000fe400078efcff */
[----:B---3--:R-:W-:Y:S01]  /*dab0*/  SHF.R.S32.HI R0, RZ, 0x1f, R5 ;  /* 0x0000001fff007819 */ /* 0x008fe20000011405 */
[----:B------:R-:W-:-:S04]  /*dac0*/  IMAD.WIDE.U32 R2, R5, UR4, R2 ;  /* 0x0000000405027c25 */ /* 0x000fc8000f8e0002 */
[----:B------:R-:W-:Y:S01]  /*dad0*/  IMAD R0, R0, UR4, RZ ;  /* 0x0000000400007c24 */ /* 0x000fe2000f8e02ff */
[----:B------:R-:W-:-:S03]  /*dae0*/  ULDC UR4, c[0x0][0xc38] ;  /* 0x00030e0000047ab9 */ /* 0x000fc60000000800 */
[----:B------:R-:W-:Y:S02]  /*daf0*/  IMAD R0, R5, UR5, R0 ;  /* 0x0000000505007c24 */ /* 0x000fe4000f8e0200 */
[----:B------:R-:W1:Y:S03]  /*db00*/  S2R R5, SR_TID.X ;  /* 0x0000000000057919 */ /* 0x000e660000002100 */
[----:B------:R-:W-:Y:S01]  /*db10*/  IADD3 R3, R3, R0, RZ ;  /* 0x0000000003037210 */ /* 0x000fe20007ffe0ff */
[----:B----4-:R-:W-:Y:S02]  /*db20*/  IMAD.MOV R0, RZ, RZ, -R7 ;  /* 0x000000ffff007224 */ /* 0x010fe400078e0a07 */
[----:B------:R-:W3:Y:S02]  /*db30*/  @P0 LDC R7, c[0x0][0x450] ;  /* 0x00011400ff070b82 */ /* 0x000ee40000000800 */
[----:B--2---:R-:W-:Y:S01]  /*db40*/  IMAD R0, R0, UR4, R4 ;  /* 0x0000000400007c24 */ /* 0x004fe2000f8e0204 */
[----:B------:R-:W-:-:S03]  /*db50*/  ULDC.64 UR4, c[0x0][0x2d0] ;  /* 0x0000b40000047ab9 */ /* 0x000fc60000000a00 */
[----:B------:R-:W-:Y:S01]  /*db60*/  IMAD.SHL.U32 R4, R0, 0x80, RZ ;  /* 0x0000008000047824 */ /* 0x000fe200078e00ff */
[----:B-1----:R-:W-:-:S04]  /*db70*/  LOP3.LUT R5, R5, 0x7f, RZ, 0xc0, !PT ;  /* 0x0000007f05057812 */ /* 0x002fc800078ec0ff */
[----:B------:R-:W-:Y:S02]  /*db80*/  SHF.R.U32.HI R9, RZ, 0x3, R5 ;  /* 0x00000003ff097819 */ /* 0x000fe40000011605 */
[----:B------:R-:W1:Y:S02]  /*db90*/  S2R R5, SR_TID.X ;  /* 0x0000000000057919 */ /* 0x000e640000002100 */
[----:B-1----:R-:W-:-:S05]  /*dba0*/  IMAD.SHL.U32 R5, R5, 0x10, RZ ;  /* 0x0000001005057824 */ /* 0x002fca00078e00ff */
[----:B------:R-:W-:Y:S02]  /*dbb0*/  LOP3.LUT R5, R9, 0x70, R5, 0xf8, !PT ;  /* 0x0000007009057812 */ /* 0x000fe400078ef805 */
[----:B------:R-:W-:Y:S02]  /*dbc0*/  LOP3.LUT R9, R11, 0x80, RZ, 0xfc, !PT ;  /* 0x000000800b097812 */ /* 0x000fe400078efcff */
        /* <DEDUP_REMOVED lines=8> */
[----:B------:R-:W-:-:S04]  /*dc50*/  IMAD R6, R6, UR4, RZ ;  /* 0x0000000406067c24 */ /* 0x000fc8000f8e02ff */
[----:B------:R-:W-:Y:S01]  /*dc60*/  IMAD R6, R5, UR5, R6 ;  /* 0x0000000505067c24 */ /* 0x000fe2000f8e0206 */
[----:B------:R-:W-:Y:S01]  /*dc70*/  SHF.R.S32.HI R5, RZ, 0x1f, R0 ;  /* 0x0000001fff057819 */ /* 0x000fe20000011400 */
[----:B------:R-:W-:Y:S02]  /*dc80*/  ULDC.64 UR4, c[0x0][0x2c8] ;  /* 0x0000b20000047ab9 */ /* 0x000fe40000000a00 */
[----:B------:R-:W-:Y:S02]  /*dc90*/  IMAD.IADD R3, R3, 0x1, R6 ;  /* 0x0000000103037824 */ /* 0x000fe400078e0206 */
[----:B------:R-:W-:Y:S02]  /*dca0*/  IMAD R5, R5, UR4, RZ ;  /* 0x0000000405057c24 */ /* 0x000fe4000f8e02ff */
[----:B------:R-:W-:Y:S01]  /*dcb0*/  IMAD.WIDE.U32 R2, R0, UR4, R2 ;  /* 0x0000000400027c25 */ /* 0x000fe2000f8e0002 */
[----:B------:R-:W-:Y:S02]  /*dcc0*/  ULDC UR4, c[0x0][0x2b8] ;  /* 0x0000ae0000047ab9 */ /* 0x000fe40000000800 */
[----:B------:R-:W-:Y:S01]  /*dcd0*/  ISETP.GE.AND P1, PT, R10, UR4, PT ;  /* 0x000000040a007c0c */ /* 0x000fe2000bf26270 */
[----:B------:R-:W-:Y:S01]  /*dce0*/  IMAD R5, R0, UR5, R5 ;  /* 0x0000000500057c24 */ /* 0x000fe2000f8e0205 */
[----:B------:R0:W5:Y:S01]  /*dcf0*/  LDL R10, [R1+0x14] ;  /* 0x00001400010a7983 */ /* 0x0001620000100800 */
[----:B------:R-:W-:-:S02]  /*dd00*/  LEA R0, P3, R2, UR6, 0x1 ;  /* 0x0000000602007c11 */ /* 0x000fc4000f8608ff */
[----:B------:R-:W-:Y:S01]  /*dd10*/  IMAD.IADD R5, R3, 0x1, R5 ;  /* 0x0000000103057824 */ /* 0x000fe200078e0205 */
[----:B------:R-:W-:Y:S02]  /*dd20*/  ISETP.GE.AND P0, PT, R11, UR4, PT ;  /* 0x000000040b007c0c */ /* 0x000fe4000bf06270 */
[----:B------:R-:W-:Y:S01]  /*dd30*/  ISETP.GE.AND P2, PT, R9, UR4, PT ;  /* 0x0000000409007c0c */ /* 0x000fe2000bf46270 */
[----:B------:R-:W-:Y:S01]  /*dd40*/  UMOV UR4, 0xffffffff ;  /* 0xffffffff00047882 */ /* 0x000fe20000000000 */
[----:B------:R-:W-:Y:S02]  /*dd50*/  LEA.HI.X R2, R2, UR7, R5, 0x1, P3 ;  /* 0x0000000702027c11 */ /* 0x000fe400098f0c05 */
[----:B0-----:R-:W-:Y:S09]  /*dd60*/  BRA.DIV UR4, `(.L_x_3485) ;  /* 0x0000003604b87947 */ /* 0x001ff2000b800000 */
[----:B------:R-:W0:Y:S01]  /*dd70*/  S2R R6, SR_TID.X ;  /* 0x0000000000067919 */ /* 0x000e220000002100 */
[----:B------:R-:W-:Y:S02]  /*dd80*/  ULDC UR4, c[0x0][0x288] ;  /* 0x0000a20000047ab9 */ /* 0x000fe40000000800 */
[----:B------:R-:W-:Y:S01]  /*dd90*/  IMAD R3, R8, UR4, RZ ;  /* 0x0000000408037c24 */ /* 0x000fe2000f8e02ff */
[----:B------:R-:W1:Y:S01]  /*dda0*/  S2R R11, SR_TID.X ;  /* 0x00000000000b7919 */ /* 0x000e620000002100 */
[----:B------:R-:W2:Y:S04]  /*ddb0*/  SHFL.IDX PT, R7, R0, RZ, 0x181f ;  /* 0x00181fff00077589 */ /* 0x000ea800000e0000 */
[----:B------:R-:W-:Y:S01]  /*ddc0*/  SHFL.IDX PT, R9, R2, 0x1, 0x181f ;  /* 0x00381f0002097f89 */ /* 0x000fe200000e0000 */
[----:B0-----:R-:W-:-:S04]  /*ddd0*/  LOP3.LUT R6, R6, 0x7f, RZ, 0xc0, !PT ;  /* 0x0000007f06067812 */ /* 0x001fc800078ec0ff */
[----:B------:R-:W-:Y:S01]  /*dde0*/  SHF.R.U32.HI R6, RZ, 0x3, R6 ;  /* 0x00000003ff067819 */ /* 0x000fe20000011606 */
[----:B-1----:R-:W-:-:S04]  /*ddf0*/  IMAD.SHL.U32 R11, R11, 0x8, RZ ;  /* 0x000000080b0b7824 */ /* 0x002fc800078e00ff */
[----:B------:R-:W-:Y:S01]  /*de00*/  IMAD.IADD R4, R6, 0x1, R4 ;  /* 0x0000000106047824 */ /* 0x000fe200078e0204 */
[----:B------:R-:W-:Y:S01]  /*de10*/  LOP3.LUT R11, R11, 0x38, RZ, 0xc0, !PT ;  /* 0x000000380b0b7812 */ /* 0x000fe200078ec0ff */
[----:B------:R-:W0:Y:S02]  /*de20*/  SHFL.IDX PT, R6, R2, RZ, 0x181f ;  /* 0x00181fff02067589 */ /* 0x000e2400000e0000 */
[C---:B------:R-:W-:Y:S01]  /*de30*/  VIADD R5, R4.reuse, 0x10 ;  /* 0x0000001004057836 */ /* 0x040fe20000000000 */
[----:B------:R-:W-:-:S04]  /*de40*/  ISETP.GE.AND P4, PT, R4, R3, PT ;  /* 0x000000030400720c */ /* 0x000fc80003f86270 */
[----:B------:R-:W-:Y:S02]  /*de50*/  ISETP.GE.AND P3, PT, R5, R3, PT ;  /* 0x000000030500720c */ /* 0x000fe40003f66270 */
[----:B------:R-:W1:Y:S07]  /*de60*/  SHFL.IDX PT, R5, R0, 0x1, 0x181f ;  /* 0x00381f0000057f89 */ /* 0x000e6e00000e0000 */
[----:B--2---:R-:W-:-:S05]  /*de70*/  @!P4 LEA R7, P5, R11, R7, 0x1 ;  /* 0x000000070b07c211 */ /* 0x004fca00078a08ff */
[----:B0-----:R-:W-:-:S05]  /*de80*/  @!P4 IMAD.X R6, RZ, RZ, R6, P5 ;  /* 0x000000ffff06c224 */ /* 0x001fca00028e0606 */
[----:B------:R-:W-:-:S04]  /*de90*/  @!P4 LOP3.LUT R7, R7, R6, RZ, 0x3c, !PT ;  /* 0x000000060707c212 */ /* 0x000fc800078e3cff */
[----:B------:R-:W-:Y:S02]  /*dea0*/  @!P4 LOP3.LUT R6, R7, R6, RZ, 0x3c, !PT ;  /* 0x000000060706c212 */ /* 0x000fe400078e3cff */
[----:B-1----:R-:W-:Y:S02]  /*deb0*/  @!P3 LEA R8, P5, R11, R5, 0x1 ;  /* 0x000000050b08b211 */ /* 0x002fe400078a08ff */
[----:B------:R-:W-:-:S03]  /*dec0*/  @!P4 LOP3.LUT R7, R7, R6, RZ, 0x3c, !PT ;  /* 0x000000060707c212 */ /* 0x000fc600078e3cff */
[----:B------:R-:W-:Y:S02]  /*ded0*/  @!P3 IMAD.X R5, RZ, RZ, R9, P5 ;  /* 0x000000ffff05b224 */ /* 0x000fe400028e0609 */
[----:B-----5:R-:W-:Y:S04]  /*dee0*/  @!P4 LDGSTS.E.BYPASS.LTC128B.128 [R10+0x15400], desc[UR60][R6.64], !P0 ;  /* 0x15400000060acfae */ /* 0x020fe8000c101d7c */
[----:B------:R-:W-:Y:S04]  /*def0*/  @!P4 LDGSTS.E.BYPASS.LTC128B.128 [R10+0x19400], desc[UR60][R6.64+0x80], !P1 ;  /* 0x19400080060acfae */ /* 0x000fe8000c901d7c */
[----:B------:R0:W-:Y:S02]  /*df00*/  @!P4 LDGSTS.E.BYPASS.LTC128B.128 [R10+0x1d400], desc[UR60][R6.64+0x100], !P2 ;  /* 0x1d400100060acfae */ /* 0x0001e4000d101d7c */
[----:B0-----:R-:W-:Y:S01]  /*df10*/  @!P3 MOV R6, R8 ;  /* 0x000000080006b202 */ /* 0x001fe20000000f00 */
[----:B------:R-:W-:Y:S01]  /*df20*/  @!P3 IMAD.MOV.U32 R7, RZ, RZ, R5 ;  /* 0x000000ffff07b224 */ /* 0x000fe200078e0005 */
[----:B------:R-:W0:Y:S01]  /*df30*/  SHFL.IDX PT, R8, R0, 0x2, 0x181f ;  /* 0x00581f0000087f89 */ /* 0x000e2200000e0000 */
[----:B------:R-:W-:-:S03]  /*df40*/  VIADD R5, R4, 0x20 ;  /* 0x0000002004057836 */ /* 0x000fc60000000000 */
[----:B------:R-:W-:Y:S04]  /*df50*/  @!P3 LDGSTS.E.BYPASS.LTC128B.128 [R10+0x15c00], desc[UR60][R6.64], !P0 ;  /* 0x15c00000060abfae */ /* 0x000fe8000c101d7c */
[----:B------:R-:W-:Y:S04]  /*df60*/  @!P3 LDGSTS.E.BYPASS.LTC128B.128 [R10+0x19c00], desc[UR60][R6.64+0x80], !P1 ;  /* 0x19c00080060abfae */ /* 0x000fe8000c901d7c */
[----:B------:R1:W-:Y:S01]  /*df70*/  @!P3 LDGSTS.E.BYPASS.LTC128B.128 [R10+0x1dc00], desc[UR60][R6.64+0x100], !P2 ;  /* 0x1dc00100060abfae */ /* 0x0003e2000d101d7c */
[----:B------:R-:W-:-:S03]  /*df80*/  ISETP.GE.AND P3, PT, R5, R3, PT ;  /* 0x000000030500720c */ /* 0x000fc60003f66270 */
[----:B------:R-:W2:Y:S10]  /*df90*/  SHFL.IDX PT, R5, R2, 0x2, 0x181f ;  /* 0x00581f0002057f89 */ /* 0x000eb400000e0000 */
[----:B0-----:R-:W-:-:S05]  /*dfa0*/  @!P3 LEA R8, P4, R11, R8, 0x1 ;  /* 0x000000080b08b211 */ /* 0x001fca00078808ff */
[----:B-1----:R-:W-:Y:S02]  /*dfb0*/  @!P3 IMAD.MOV.U32 R6, RZ, RZ, R8 ;  /* 0x000000ffff06b224 */ /* 0x002fe400078e0008 */
[----:B--2---:R-:W-:Y:S02]  /*dfc0*/  @!P3 IMAD.X R9, RZ, RZ, R5, P4 ;  /* 0x000000ffff09b224 */ /* 0x004fe400020e0605 */
[----:B------:R-:W-:Y:S02]  /*dfd0*/  VIADD R5, R4, 0x30 ;  /* 0x0000003004057836 */ /* 0x000fe40000000000 */
[----:B------:R-:W-:-:S05]  /*dfe0*/  @!P3 IMAD.MOV.U32 R7, RZ, RZ, R9 ;  /* 0x000000ffff07b224 */ /* 0x000fca00078e0009 */
[----:B------:R-:W-:Y:S04]  /*dff0*/  @!P3 LDGSTS.E.BYPASS.LTC128B.128 [R10+0x16400], desc[UR60][R6.64], !P0 ;  /* 0x16400000060abfae */ /* 0x000fe8000c101d7c */
[----:B------:R-:W-:Y:S04]  /*e000*/  @!P3 LDGSTS.E.BYPASS.LTC128B.128 [R10+0x1a400], desc[UR60][R6.64+0x80], !P1 ;  /* 0x1a400080060abfae */ /* 0x000fe8000c901d7c */
[----:B------:R0:W-:Y:S01]  /*e010*/  @!P3 LDGSTS.E.BYPASS.LTC128B.128 [R10+0x1e400], desc[UR60][R6.64+0x100], !P2 ;  /* 0x1e400100060abfae */ /* 0x0001e2000d101d7c */
[----:B------:R-:W-:-:S03]  /*e020*/  ISETP.GE.AND P3, PT, R5, R3, PT ;  /* 0x000000030500720c */ /* 0x000fc60003f66270 */
[----:B------:R-:W-:Y:S04]  /*e030*/  SHFL.IDX PT, R5, R2, 0x3, 0x181f ;  /* 0x00781f0002057f89 */ /* 0x000fe800000e0000 */
[----:B0-----:R-:W0:Y:S06]  /*e040*/  SHFL.IDX PT, R6, R0, 0x3, 0x181f ;  /* 0x00781f0000067f89 */ /* 0x001e2c00000e0000 */
[----:B0-----:R-:W-:-:S04]  /*e050*/  @!P3 LEA R6, P4, R11, R6, 0x1 ;  /* 0x000000060b06b211 */ /* 0x001fc800078808ff */
[----:B------:R-:W-:-:S05]  /*e060*/  @!P3 IADD3.X R5, RZ, R5, RZ, P4, !PT ;  /* 0x00000005ff05b210 */ /* 0x000fca00027fe4ff */
[----:B------:R-:W-:Y:S02]  /*e070*/  @!P3 IMAD.MOV.U32 R7, RZ, RZ, R5 ;  /* 0x000000ffff07b224 */ /* 0x000fe400078e0005 */
[----:B------:R-:W-:-:S03]  /*e080*/  VIADD R5, R4, 0x40 ;  /* 0x0000004004057836 */ /* 0x000fc60000000000 */
        /* <DEDUP_REMOVED lines=17> */
[----:B------:R-:W-:-:S05]  /*e1a0*/  @!P3 IMAD.X R5, RZ, RZ, R5, P4 ;  /* 0x000000ffff05b224 */ /* 0x000fca00020e0605 */
[----:B------:R-:W-:Y:S01]  /*e1b0*/  @!P3 MOV R7, R5 ;  /* 0x000000050007b202 */ /* 0x000fe20000000f00 */
[----:B------:R-:W-:-:S04]  /*e1c0*/  VIADD R5, R4, 0x60 ;  /* 0x0000006004057836 */ /* 0x000fc80000000000 */
[----:B------:R-:W-:Y:S01]  /*e1d0*/  @!P3 LDGSTS.E.BYPASS.LTC128B.128 [R10+0x17c00], desc[UR60][R6.64], !P0 ;  /* 0x17c00000060abfae */ /* 0x000fe2000c101d7c */
[----:B------:R-:W-:-:S03]  /*e1e0*/  ISETP.GE.AND P4, PT, R5, R3, PT ;  /* 0x000000030500720c */ /* 0x000fc60003f86270 */
[----:B------:R-:W-:Y:S04]  /*e1f0*/  @!P3 LDGSTS.E.BYPASS.LTC128B.128 [R10+0x1bc00], desc[UR60][R6.64+0x80], !P1 ;  /* 0x1bc00080060abfae */ /* 0x000fe8000c901d7c */
[----:B------:R0:W-:Y:S04]  /*e200*/  @!P3 LDGSTS.E.BYPASS.LTC128B.128 [R10+0x1fc00], desc[UR60][R6.64+0x100], !P2 ;  /* 0x1fc00100060abfae */ /* 0x0001e8000d101d7c */
[----:B------:R-:W-:Y:S04]  /*e210*/  SHFL.IDX PT, R5, R2, 0x6, 0x181f ;  /* 0x00d81f0002057f89 */ /* 0x000fe800000e0000 */
[----:B0-----:R-:W0:Y:S04]  /*e220*/  SHFL.IDX PT, R6, R0, 0x6, 0x181f ;  /* 0x00d81f0000067f89 */ /* 0x001e2800000e0000 */
[----:B------:R-:W1:Y:S01]  /*e230*/  SHFL.IDX PT, R0, R0, 0x7, 0x181f ;  /* 0x00f81f0000007f89 */ /* 0x000e6200000e0000 */
[----:B0-----:R-:W-:-:S05]  /*e240*/  @!P4 LEA R6, P3, R11, R6, 0x1 ;  /* 0x000000060b06c211 */ /* 0x001fca00078608ff */
[----:B------:R-:W-:-:S04]  /*e250*/  @!P4 IMAD.X R5, RZ, RZ, R5, P3 ;  /* 0x000000ffff05c224 */ /* 0x000fc800018e0605 */
[----:B------:R-:W-:Y:S02]  /*e260*/  @!P4 IMAD.MOV.U32 R7, RZ, RZ, R5 ;  /* 0x000000ffff07c224 */ /* 0x000fe400078e0005 */
[----:B------:R0:W2:Y:S04]  /*e270*/  SHFL.IDX PT, R5, R2, 0x7, 0x181f ;  /* 0x00f81f0002057f89 */ /* 0x0000a800000e0000 */
[----:B------:R0:W-:Y:S04]  /*e280*/  @!P4 LDGSTS.E.BYPASS.LTC128B.128 [R10+0x18400], desc[UR60][R6.64], !P0 ;  /* 0x18400000060acfae */ /* 0x0001e8000c101d7c */
[----:B------:R0:W-:Y:S04]  /*e290*/  @!P4 LDGSTS.E.BYPASS.LTC128B.128 [R10+0x1c400], desc[UR60][R6.64+0x80], !P1 ;  /* 0x1c400080060acfae */ /* 0x0001e8000c901d7c */
[----:B-1----:R0:W-:Y:S02]  /*e2a0*/  @!P4 LDGSTS.E.BYPASS.LTC128B.128 [R10+0x20400], desc[UR60][R6.64+0x100], !P2 ;  /* 0x20400100060acfae */ /* 0x0021e4000d101d7c */
.L_x_3591:
[----:B------:R-:W-:Y:S01]  /*e2b0*/  VIADD R4, R4, 0x70 ;  /* 0x0000007004047836 */ /* 0x000fe20000000000 */
[----:B------:R-:W-:Y:S04]  /*e2c0*/  BSSY B0, `(.L_x_3486) ;  /* 0x000000e000007945 */ /* 0x000fe80003800000 */
[----:B------:R-:W-:-:S13]  /*e2d0*/  ISETP.GE.AND P3, PT, R4, R3, PT ;  /* 0x000000030400720c */ /* 0x000fda0003f66270 */
[----:B------:R-:W-:Y:S05]  /*e2e0*/  @P3 BRA `(.L_x_3487) ;  /* 0x00000000002c3947 */ /* 0x000fea0003800000 */
[----:B0-----:R-:W0:Y:S02]  /*e2f0*/  S2R R2, SR_TID.X ;  /* 0x0000000000027919 */ /* 0x001e240000002100 */
[----:B0-----:R-:W-:-:S05]  /*e300*/  IMAD.SHL.U32 R2, R2, 0x8, RZ ;  /* 0x0000000802027824 */ /* 0x001fca00078e00ff */
[----:B------:R-:W-:-:S04]  /*e310*/  LOP3.LUT R2, R2, 0x38, RZ, 0xc0, !PT ;  /* 0x0000003802027812 */ /* 0x000fc800078ec0ff */
[----:B------:R-:W-:-:S05]  /*e320*/  LEA R2, P3, R2, R0, 0x1 ;  /* 0x0000000002027211 */ /* 0x000fca00078608ff */
[----:B--2---:R-:W-:-:S05]  /*e330*/  IMAD.X R3, RZ, RZ, R5, P3 ;  /* 0x000000ffff037224 */ /* 0x004fca00018e0605 */
[----:B------:R-:W-:Y:S01]  /*e340*/  @!PT LDS RZ, [RZ] ;  /* 0x00000000fffff984 */ /* 0x000fe20000000800 */
[----:B------:R-:W-:Y:S01]  /*e350*/  @!PT LDS RZ, [RZ] ;  /* 0x00000000fffff984 */ /* 0x000fe20000000800 */
[----:B------:R-:W-:Y:S01]  /*e360*/  @!PT LDS RZ, [RZ] ;  /* 0x00000000fffff984 */ /* 0x000fe20000000800 */
[----:B------:R3:W-:Y:S04]  /*e370*/  LDGSTS.E.BYPASS.LTC128B.128 [R10+0x18c00], desc[UR60][R2.64], !P0 ;  /* 0x18c00000020a7fae */ /* 0x0007e8000c101d7c */
[----:B------:R3:W-:Y:S04]  /*e380*/  LDGSTS.E.BYPASS.LTC128B.128 [R10+0x1cc00], desc[UR60][R2.64+0x80], !P1 ;  /* 0x1cc00080020a7fae */ /* 0x0007e8000c901d7c */
[----:B------:R3:W-:Y:S02]  /*e390*/  LDGSTS.E.BYPASS.LTC128B.128 [R10+0x20c00], desc[UR60][R2.64+0x100], !P2 ;  /* 0x20c00100020a7fae */ /* 0x0007e4000d101d7c */
.L_x_3487:
[----:B------:R-:W-:Y:S05]  /*e3a0*/  BSYNC B0 ;  /* 0x0000000000007941 */ /* 0x000fea0003800000 */
.L_x_3486:
[----:B0--3--:R-:W3:Y:S01]  /*e3b0*/  LDL R2, [R1+0x30] ;  /* 0x0000300001027983 */ /* 0x009ee20000100800 */
        /* <DEDUP_REMOVED lines=9> */
[----:B------:R-:W-:Y:S01]  /*e450*/  MOV R9, UR36 ;  /* 0x0000002400097c02 */ /* 0x000fe20008000f00 */
[----:B------:R-:W0:Y:S01]  /*e460*/  SYNCS.PHASECHK.TRANS64.TRYWAIT P0, [UR36+0x36820], R0 ;  /* 0x03682000ff0075a7 */ /* 0x000e220008000164 */
[----:B---3--:R-:W-:Y:S01]  /*e470*/  ISETP.GE.AND P1, PT, R2, 0x71, PT ;  /* 0x000000710200780c */ /* 0x008fe20003f26270 */
[----:B0-----:R-:W-:-:S12]  /*e480*/  @!P0 BRA `(.L_x_3489) ;  /* 0x0000003800e48947 */ /* 0x001fd80003800000 */
.L_x_3592:
[----:B------:R-:W-:Y:S05]  /*e490*/  BSYNC B0 ;  /* 0x0000000000007941 */ /* 0x000fea0003800000 */
.L_x_3488:
[----:B------:R-:W-:Y:S01]  /*e4a0*/  VIADD R11, R9, 0x36800 ;  /* 0x00036800090b7836 */ /* 0x000fe20000000000 */
        /* <DEDUP_REMOVED lines=10> */
[----:B------:R-:W3:Y:S04]  /*e550*/  LDL R3, [R1+0xc] ;  /* 0x00000c0001037983 */ /* 0x000ee80000100800 */
[----:B------:R-:W4:Y:S01]  /*e560*/  LDL R2, [R1] ;  /* 0x0000000001027983 */ /* 0x000f220000100800 */
[----:B------:R-:W-:Y:S01]  /*e570*/  VIADD R4, R18, 0x1 ;  /* 0x0000000112047836 */ /* 0x000fe20000000000 */
[----:B------:R-:W-:Y:S04]  /*e580*/  BSSY B0, `(.L_x_3492) ;  /* 0x00000b0000007945 */ /* 0x000fe80003800000 */
[----:B------:R-:W-:-:S04]  /*e590*/  ISETP.NE.AND P0, PT, R4, 0x2, PT ;  /* 0x000000020400780c */ /* 0x000fc80003f05270 */
[----:B-1----:R-:W-:Y:S02]  /*e5a0*/  SEL R10, RZ, 0x1, P0 ;  /* 0x00000001ff0a7807 */ /* 0x002fe40000000000 */
[----:B------:R-:W-:Y:S02]  /*e5b0*/  SEL R4, R4, RZ, P0 ;  /* 0x000000ff04047207 */ /* 0x000fe40000000000 */
[----:B---3--:R-:W-:Y:S02]  /*e5c0*/  ISETP.NE.AND P2, PT, R3, RZ, PT ;  /* 0x000000ff0300720c */ /* 0x008fe40003f45270 */
[----:B----4-:R-:W-:-:S11]  /*e5d0*/  LOP3.LUT R10, R2, R10, RZ, 0x3c, !PT ;  /* 0x0000000a020a7212 */ /* 0x010fd600078e3cff */
[----:B------:R-:W-:Y:S05]  /*e5e0*/  @!P2 BRA `(.L_x_3493) ;  /* 0x0000000800a4a947 */ /* 0x000fea0003800000 */
[----:B------:R-:W3:Y:S01]  /*e5f0*/  LDL R2, [R1+0x10] ;  /* 0x0000100001027983 */ /* 0x000ee20000100800 */
[----:B------:R-:W-:Y:S02]  /*e600*/  MOV R6, R17 ;  /* 0x0000001100067202 */ /* 0x000fe40000000f00 */
[----:B---3--:R-:W-:-:S13]  /*e610*/  ISETP.NE.AND P2, PT, R2, RZ, PT ;  /* 0x000000ff0200720c */ /* 0x008fda0003f45270 */
[----:B------:R-:W-:Y:S05]  /*e620*/  @!P2 BRA `(.L_x_3494) ;  /* 0x00000000004ca947 */ /* 0x000fea0003800000 */
[----:B------:R-:W3:Y:S01]  /*e630*/  LDL R7, [R1+0x8] ;  /* 0x0000080001077983 */ /* 0x000ee20000100800 */
[----:B------:R-:W0:Y:S01]  /*e640*/  LDC R6, c[0x0][0x43c] ;  /* 0x00010f00ff067b82 */ /* 0x000e220000000800 */
[----:B------:R-:W-:Y:S01]  /*e650*/  ULDC.64 UR4, c[0x0][0x428] ;  /* 0x00010a0000047ab9 */ /* 0x000fe20000000a00 */
[----:B0-----:R-:W-:-:S13]  /*e660*/  ISETP.NE.AND P0, PT, R6, 0x1, PT ;  /* 0x000000010600780c */ /* 0x001fda0003f05270 */
[----:B------:R-:W2:Y:S02]  /*e670*/  @P0 LDC.64 R2, c[0x0][0x440] ;  /* 0x00011000ff020b82 */ /* 0x000ea40000000a00 */
[----:B--2---:R-:W-:-:S04]  /*e680*/  @P0 IMAD.HI.U32 R5, R0, R2, RZ ;  /* 0x0000000200050227 */ /* 0x004fc800078e00ff */
        /* <DEDUP_REMOVED lines=8> */
[----:B------:R-:W-:Y:S02]  /*e710*/  ULDC.64 UR4, c[0x0][0x418] ;  /* 0x0001060000047ab9 */ /* 0x000fe40000000a00 */
[----:B------:R-:W-:Y:S01]  /*e720*/  LEA R6, P0, R2, UR4, 0x2 ;  /* 0x0000000402067c11 */ /* 0x000fe2000f8010ff */
[----:B------:R-:W-:-:S05]  /*e730*/  IMAD.IADD R3, R5, 0x1, R3 ;  /* 0x0000000105037824 */ /* 0x000fca00078e0203 */
[----:B------:R-:W-:-:S05]  /*e740*/  LEA.HI.X R7, R2, UR5, R3, 0x2, P0 ;  /* 0x0000000502077c11 */ /* 0x000fca00080f1403 */
[----:B------:R0:W5:Y:S02]  /*e750*/  LDG.E R6, desc[UR60][R6.64] ;  /* 0x0000003c06067981 */ /* 0x000164000c1e1900 */
.L_x_3494:
[----:B------:R-:W-:Y:S01]  /*e760*/  LEA R3, R4, UR36, 0x3 ;  /* 0x0000002404037c11 */ /* 0x000fe2000f8e18ff */
[----:B------:R-:W-:Y:S01]  /*e770*/  BSSY B1, `(.L_x_3495) ;  /* 0x0000004000017945 */ /* 0x000fe20003800000 */
[----:B------:R-:W-:-:S04]  /*e780*/  SHF.L.U32 R2, R10, 0x1f, RZ ;  /* 0x0000001f0a027819 */ /* 0x000fc800000006ff */
[----:B------:R-:W1:Y:S02]  /*e790*/  SYNCS.PHASECHK.TRANS64.TRYWAIT P0, [R3+URZ+0x36840], R2 ;  /* 0x03684002030075a7 */ /* 0x000e64000800017f */
[----:B-1----:R-:W-:Y:S05]  /*e7a0*/  @!P0 BRA `(.L_x_3496) ;  /* 0x0000003800308947 */ /* 0x002fea0003800000 */
.L_x_3593:
[----:B------:R-:W-:Y:S05]  /*e7b0*/  BSYNC B1 ;  /* 0x0000000000017941 */ /* 0x000fea0003800000 */
.L_x_3495:
[----:B--2---:R-:W2:Y:S01]  /*e7c0*/  S2R R5, SR_TID.X ;  /* 0x0000000000057919 */ /* 0x004ea20000002100 */
        /* <DEDUP_REMOVED lines=11> */
.L_x_3498:
[----:B------:R-:W-:Y:S05]  /*e880*/  BSYNC B1 ;  /* 0x0000000000017941 */ /* 0x000fea0003800000 */
.L_x_3497:
[----:B------:R-:W-:Y:S01]  /*e890*/  IMAD.MOV.U32 R14, RZ, RZ, RZ ;  /* 0x000000ffff0e7224 */ /* 0x000fe200078e00ff */
[----:B------:R-:W-:Y:S01]  /*e8a0*/  UIADD3 UR4, UP0, UR38, 0x370, URZ ;  /* 0x0000037026047890 */ /* 0x000fe2000ff1e03f */
[----:B------:R-:W-:Y:S01]  /*e8b0*/  IMAD R5, R4, 0xa800, R9 ;  /* 0x0000a80004057824 */ /* 0x000fe200078e0209 */
[----:B------:R-:W-:Y:S01]  /*e8c0*/  PLOP3.LUT P0, PT, PT, PT, PT, 0x80, 0x0 ;  /* 0x000000000000781c */ /* 0x000fe20003f0f070 */
[----:B-1----:R-:W-:Y:S01]  /*e8d0*/  IMAD R2, R0, 0x70, RZ ;  /* 0x0000007000027824 */ /* 0x002fe200078e02ff */
[----:B------:R-:W-:Y:S01]  /*e8e0*/  R2UR UR10, R14 ;  /* 0x000000000e0a72ca */ /* 0x000fe200000e0000 */
[----:B0-----:R-:W-:Y:S01]  /*e8f0*/  VIADD R7, R5, 0x21400 ;  /* 0x0002140005077836 */ /* 0x001fe20000000000 */
[----:B------:R-:W-:Y:S01]  /*e900*/  IADD3 R3, R3, 0x36830, RZ ;  /* 0x0003683003037810 */ /* 0x000fe20007ffe0ff */
[----:B------:R-:W-:Y:S01]  /*e910*/  UIADD3.X UR5, URZ, UR39, URZ, UP0, !UPT ;  /* 0x000000273f057290 */ /* 0x000fe200087fe43f */
[----:B------:R-:W-:Y:S01]  /*e920*/  UMOV UR6, 0x0 ;  /* 0x0000000000067882 */ /* 0x000fe20000000000 */
[----:B------:R-:W-:-:S10]  /*e930*/  UMOV UR7, 0x14f00000 ;  /* 0x14f0000000077882 */ /* 0x000fd40000000000 */
.L_x_3499:
        /* <DEDUP_REMOVED lines=16> */
.L_x_3500:
        /* <DEDUP_REMOVED lines=16> */
.L_x_3501:
        /* <DEDUP_REMOVED lines=11> */
[----:B------:R-:W-:Y:S01]  /*ebf0*/  LEA R3, R18, R11, 0x3 ;  /* 0x0000000b12037211 */ /* 0x000fe200078e18ff */
[----:B------:R-:W-:Y:S01]  /*ec00*/  BSSY B1, `(.L_x_3502) ;  /* 0x0000004000017945 */ /* 0x000fe20003800000 */
[----:B--2---:R-:W-:-:S04]  /*ec10*/  SHF.L.U32 R2, R7, 0x1f, RZ ;  /* 0x0000001f07027819 */ /* 0x004fc800000006ff */
[----:B------:R-:W0:Y:S02]  /*ec20*/  SYNCS.PHASECHK.TRANS64.TRYWAIT P0, [R3+URZ+0x60], R2 ;  /* 0x00006002030075a7 */ /* 0x000e24000800017f */
[----:B0-----:R-:W-:Y:S05]  /*ec30*/  @!P0 BRA `(.L_x_3503) ;  /* 0x0000003400208947 */ /* 0x001fea0003800000 */
.L_x_3594:
[----:B------:R-:W-:Y:S05]  /*ec40*/  BSYNC B1 ;  /* 0x0000000000017941 */ /* 0x000fea0003800000 */
.L_x_3502:
        /* <DEDUP_REMOVED lines=12> */
.L_x_3505:
[----:B------:R-:W-:Y:S05]  /*ed10*/  BSYNC B1 ;  /* 0x0000000000017941 */ /* 0x000fea0003800000 */
.L_x_3504:
        /* <DEDUP_REMOVED lines=12> */
.L_x_3506:
        /* <DEDUP_REMOVED lines=15> */
.L_x_3507:
        /* <DEDUP_REMOVED lines=15> */
.L_x_3508:
        /* <DEDUP_REMOVED lines=12> */
.L_x_3493:
[----:B------:R-:W-:Y:S05]  /*f080*/  BSYNC B0 ;  /* 0x0000000000007941 */ /* 0x000fea0003800000 */
.L_x_3492:
[----:B0-----:R-:W3:Y:S01]  /*f090*/  LDL.LU R0, [R1+0x20] ;  /* 0x0000200001007983 */ /* 0x001ee20000300800 */
[----:B------:R-:W-:-:S03]  /*f0a0*/  IMAD.MOV.U32 R18, RZ, RZ, R4 ;  /* 0x000000ffff127224 */ /* 0x000fc600078e0004 */
[----:B------:R0:W-:Y:S02]  /*f0b0*/  STL [R1], R10 ;  /* 0x0000000a01007387 */ /* 0x0001e40000100800 */
[----:B0--3--:R-:W-:-:S07]  /*f0c0*/  VIADD R0, R0, 0xfffffffd ;  /* 0xfffffffd00007836 */ /* 0x009fce0000000000 */
.L_x_3491:
[----:B------:R-:W3:Y:S01]  /*f0d0*/  LDL.LU R2, [R1+0x1c] ;  /* 0x00001c0001027983 */ /* 0x000ee20000300800 */
[----:B------:R-:W-:Y:S01]  /*f0e0*/  IMAD.MOV R8, RZ, RZ, -R8 ;  /* 0x000000ffff087224 */ /* 0x000fe200078e0a08 */
[----:B------:R-:W-:Y:S04]  /*f0f0*/  BSSY B0, `(.L_x_3490) ;  /* 0x000016b000007945 */ /* 0x000fe80003800000 */
[----:B---3--:R-:W-:-:S13]  /*f100*/  ISETP.NE.AND P0, PT, R2, R8, PT ;  /* 0x000000080200720c */ /* 0x008fda0003f05270 */
[----:B------:R-:W-:Y:S05]  /*f110*/  @!P0 BRA `(.L_x_3509) ;  /* 0x0000001400a08947 */ /* 0x000fea0003800000 */
[----:B------:R-:W-:-:S07]  /*f120*/  MOV R4, R17 ;  /* 0x0000001100047202 */ /* 0x000fce0000000f00 */
.L_x_3544:
[----:B---3--:R-:W3:Y:S04]  /*f130*/  LDL R3, [R1+0xc] ;  /* 0x00000c0001037983 */ /* 0x008ee80000100800 */
[----:B------:R-:W4:Y:S01]  /*f140*/  LDL R2, [R1] ;  /* 0x0000000001027983 */ /* 0x000f220000100800 */
[----:B-1----:R-:W-:Y:S01]  /*f150*/  VIADD R6, R18, 0x1 ;  /* 0x0000000112067836 */ /* 0x002fe20000000000 */
[----:B------:R-:W-:Y:S04]  /*f160*/  BSSY B1, `(.L_x_3510) ;  /* 0x00000ae000017945 */ /* 0x000fe80003800000 */
[----:B------:R-:W-:-:S04]  /*f170*/  ISETP.NE.AND P0, PT, R6, 0x2, PT ;  /* 0x000000020600780c */ /* 0x000fc80003f05270 */
[----:B------:R-:W-:Y:S02]  /*f180*/  SEL R7, RZ, 0x1, P0 ;  /* 0x00000001ff077807 */ /* 0x000fe40000000000 */
[----:B------:R-:W-:Y:S02]  /*f190*/  SEL R6, R6, RZ, P0 ;  /* 0x000000ff06067207 */ /* 0x000fe40000000000 */
[----:B---3--:R-:W-:Y:S02]  /*f1a0*/  ISETP.NE.AND P1, PT, R3, RZ, PT ;  /* 0x000000ff0300720c */ /* 0x008fe40003f25270 */
[----:B----4-:R-:W-:-:S11]  /*f1b0*/  LOP3.LUT R7, R2, R7, RZ, 0x3c, !PT ;  /* 0x0000000702077212 */ /* 0x010fd600078e3cff */
[----:B0-----:R-:W-:Y:S05]  /*f1c0*/  @!P1 BRA `(.L_x_3511) ;  /* 0x00000008009c9947 */ /* 0x001fea0003800000 */
[----:B------:R-:W3:Y:S01]  /*f1d0*/  LDL R2, [R1+0x10] ;  /* 0x0000100001027983 */ /* 0x000ee20000100800 */
[----:B------:R-:W-:Y:S01]  /*f1e0*/  IMAD.MOV.U32 R8, RZ, RZ, R0 ;  /* 0x000000ffff087224 */ /* 0x000fe200078e0000 */
[----:B---3--:R-:W-:-:S13]  /*f1f0*/  ISETP.NE.AND P1, PT, R2, RZ, PT ;  /* 0x000000ff0200720c */ /* 0x008fda0003f25270 */
[----:B------:R-:W-:Y:S05]  /*f200*/  @!P1 BRA `(.L_x_3512) ;  /* 0x00000000004c9947 */ /* 0x000fea0003800000 */
[----:B------:R-:W3:Y:S01]  /*f210*/  LDL R10, [R1+0x8] ;  /* 0x00000800010a7983 */ /* 0x000ee20000100800 */
[----:B--2---:R-:W0:Y:S01]  /*f220*/  LDC R5, c[0x0][0x43c] ;  /* 0x00010f00ff057b82 */ /* 0x004e220000000800 */
[----:B------:R-:W-:Y:S01]  /*f230*/  ULDC.64 UR4, c[0x0][0x428] ;  /* 0x00010a0000047ab9 */ /* 0x000fe20000000a00 */
[----:B0-----:R-:W-:-:S13]  /*f240*/  ISETP.NE.AND P0, PT, R5, 0x1, PT ;  /* 0x000000010500780c */ /* 0x001fda0003f05270 */
[----:B------:R-:W0:Y:S02]  /*f250*/  @P0 LDC.64 R2, c[0x0][0x440] ;  /* 0x00011000ff020b82 */ /* 0x000e240000000a00 */
[----:B0-----:R-:W-:-:S04]  /*f260*/  @P0 IMAD.HI.U32 R4, R0, R2, RZ ;  /* 0x0000000200040227 */ /* 0x001fc800078e00ff */
[----:B------:R-:W-:Y:S01]  /*f270*/  IMAD.MOV.U32 R2, RZ, RZ, R0 ;  /* 0x000000ffff027224 */ /* 0x000fe200078e0000 */
[----:B------:R-:W-:-:S04]  /*f280*/  @P0 SHF.R.U32.HI R2, RZ, R3, R4 ;  /* 0x00000003ff020219 */ /* 0x000fc80000011604 */
[--C-:B------:R-:W-:Y:S01]  /*f290*/  SHF.R.S32.HI R3, RZ, 0x1f, R2.reuse ;  /* 0x0000001fff037819 */ /* 0x100fe20000011402 */
[--C-:B------:R-:W-:Y:S02]  /*f2a0*/  IMAD.MOV R8, RZ, RZ, -R2.reuse ;  /* 0x000000ffff087224 */ /* 0x100fe400078e0a02 */
[----:B------:R-:W-:-:S04]  /*f2b0*/  IMAD.WIDE.U32 R2, R19, UR4, R2 ;  /* 0x0000000413027c25 */ /* 0x000fc8000f8e0002 */
[----:B------:R-:W-:Y:S02]  /*f2c0*/  IMAD R8, R5, R8, R0 ;  /* 0x0000000805087224 */ /* 0x000fe400078e0200 */
[----:B---3--:R-:W-:-:S04]  /*f2d0*/  IMAD R4, R10, UR4, RZ ;  /* 0x000000040a047c24 */ /* 0x008fc8000f8e02ff */
[----:B------:R-:W-:Y:S01]  /*f2e0*/  IMAD R4, R19, UR5, R4 ;  /* 0x0000000513047c24 */ /* 0x000fe2000f8e0204 */
[----:B------:R-:W-:-:S03]  /*f2f0*/  ULDC.64 UR4, c[0x0][0x418] ;  /* 0x0001060000047ab9 */ /* 0x000fc60000000a00 */
[----:B------:R-:W-:Y:S01]  /*f300*/  IMAD.IADD R3, R4, 0x1, R3 ;  /* 0x0000000104037824 */ /* 0x000fe200078e0203 */
[----:B------:R-:W-:-:S04]  /*f310*/  LEA R4, P0, R2, UR4, 0x2 ;  /* 0x0000000402047c11 */ /* 0x000fc8000f8010ff */
[----:B------:R-:W-:-:S05]  /*f320*/  LEA.HI.X R5, R2, UR5, R3, 0x2, P0 ;  /* 0x0000000502057c11 */ /* 0x000fca00080f1403 */
[----:B------:R0:W5:Y:S04]  /*f330*/  LDG.E R4, desc[UR60][R4.64] ;  /* 0x0000003c04047981 */ /* 0x000168000c1e1900 */
.L_x_3512:
[----:B------:R-:W-:Y:S01]  /*f340*/  LEA R3, R6, UR36, 0x3 ;  /* 0x0000002406037c11 */ /* 0x000fe2000f8e18ff */
[----:B------:R-:W-:Y:S01]  /*f350*/  BSSY B2, `(.L_x_3513) ;  /* 0x0000004000027945 */ /* 0x000fe20003800000 */
[----:B------:R-:W-:-:S04]  /*f360*/  SHF.L.U32 R2, R7, 0x1f, RZ ;  /* 0x0000001f07027819 */ /* 0x000fc800000006ff */
[----:B------:R-:W1:Y:S02]  /*f370*/  SYNCS.PHASECHK.TRANS64.TRYWAIT P0, [R3+URZ+0x36840], R2 ;  /* 0x03684002030075a7 */ /* 0x000e64000800017f */
[----:B-1----:R-:W-:Y:S05]  /*f380*/  @!P0 BRA `(.L_x_3514) ;  /* 0x0000002c00608947 */ /* 0x002fea0003800000 */
.L_x_3595:
[----:B------:R-:W-:Y:S05]  /*f390*/  BSYNC B2 ;  /* 0x0000000000027941 */ /* 0x000fea0003800000 */
.L_x_3513:
[----:B0-2---:R-:W0:Y:S01]  /*f3a0*/  S2R R5, SR_TID.X ;  /* 0x0000000000057919 */ /* 0x005e220000002100 */
[----:B------:R-:W-:Y:S01]  /*f3b0*/  BSSY B2, `(.L_x_3515) ;  /* 0x000000b000027945 */ /* 0x000fe20003800000 */
[----:B0-----:R-:W-:-:S04]  /*f3c0*/  LOP3.LUT R5, R5, 0x7f, RZ, 0xc0, !PT ;  /* 0x0000007f05057812 */ /* 0x001fc800078ec0ff */
[----:B------:R-:W-:-:S13]  /*f3d0*/  ISETP.NE.AND P1, PT, R5, RZ, PT ;  /* 0x000000ff0500720c */ /* 0x000fda0003f25270 */
[----:B------:R-:W-:Y:S05]  /*f3e0*/  @P1 BRA `(.L_x_3516) ;  /* 0x00000000001c1947 */ /* 0x000fea0003800000 */
[----:B------:R-:W0:Y:S01]  /*f3f0*/  S2R R5, SR_TID.X ;  /* 0x0000000000057919 */ /* 0x000e220000002100 */
[----:B-1----:R-:W-:-:S04]  /*f400*/  MOV R2, 0xa800 ;  /* 0x0000a80000027802 */ /* 0x002fc80000000f00 */
[----:B------:R2:W-:Y:S01]  /*f410*/  SYNCS.ARRIVE.TRANS64 RZ, [R3+URZ+0x36830], R2 ;  /* 0x0368300203ff79a7 */ /* 0x0005e2000800003f */
[----:B0-----:R-:W-:-:S04]  /*f420*/  LOP3.LUT R5, R5, 0x1f, RZ, 0xc0, !PT ;  /* 0x0000001f05057812 */ /* 0x001fc800078ec0ff */
[----:B------:R-:W-:-:S13]  /*f430*/  ISETP.NE.AND P0, PT, R5, RZ, PT ;  /* 0x000000ff0500720c */ /* 0x000fda0003f05270 */
[----:B--2---:R-:W-:Y:S05]  /*f440*/  @!P0 BRA `(.L_x_3516) ;  /* 0x0000000000048947 */ /* 0x004fea0003800000 */
[----:B------:R-:W-:Y:S01]  /*f450*/  BPT.TRAP 0x1 ;  /* 0x000000040000795c */ /* 0x000fe20000300000 */
.L_x_3516:
[----:B------:R-:W-:Y:S05]  /*f460*/  BSYNC B2 ;  /* 0x0000000000027941 */ /* 0x000fea0003800000 */
.L_x_3515:
[----:B------:R-:W-:Y:S01]  /*f470*/  IMAD.MOV.U32 R14, RZ, RZ, RZ ;  /* 0x000000ffff0e7224 */ /* 0x000fe200078e00ff */
[----:B------:R-:W-:Y:S01]  /*f480*/  UIADD3 UR4, UP0, UR38, 0x370, URZ ;  /* 0x0000037026047890 */ /* 0x000fe2000ff1e03f */
[----:B------:R-:W-:Y:S01]  /*f490*/  IMAD R5, R6, 0xa800, R9 ;  /* 0x0000a80006057824 */ /* 0x000fe200078e0209 */
[----:B------:R-:W-:Y:S01]  /*f4a0*/  PLOP3.LUT P0, PT, PT, PT, PT, 0x80, 0x0 ;  /* 0x000000000000781c */ /* 0x000fe20003f0f070 */
[----:B-1----:R-:W-:Y:S01]  /*f4b0*/  VIADD R3, R3, 0x36830 ;  /* 0x0003683003037836 */ /* 0x002fe20000000000 */
[----:B------:R-:W-:Y:S01]  /*f4c0*/  R2UR UR10, R14 ;  /* 0x000000000e0a72ca */ /* 0x000fe200000e0000 */
[----:B------:R-:W-:Y:S01]  /*f4d0*/  IMAD R2, R8, 0x70, RZ ;  /* 0x0000007008027824 */ /* 0x000fe200078e02ff */
[----:B------:R-:W-:Y:S01]  /*f4e0*/  UIADD3.X UR5, URZ, UR39, URZ, UP0, !UPT ;  /* 0x000000273f057290 */ /* 0x000fe200087fe43f */
[----:B------:R-:W-:Y:S01]  /*f4f0*/  VIADD R10, R5, 0x21400 ;  /* 0x00021400050a7836 */ /* 0x000fe20000000000 */
[----:B------:R-:W-:Y:S01]  /*f500*/  UMOV UR6, 0x0 ;  /* 0x0000000000067882 */ /* 0x000fe20000000000 */
[----:B------:R-:W-:-:S10]  /*f510*/  UMOV UR7, 0x14f00000 ;  /* 0x14f0000000077882 */ /* 0x000fd40000000000 */
.L_x_3517:
        /* <DEDUP_REMOVED lines=16> */
.L_x_3518:
        /* <DEDUP_REMOVED lines=16> */
.L_x_3519:
        /* <DEDUP_REMOVED lines=16> */
.L_x_3596:
[----:B------:R-:W-:Y:S05]  /*f820*/  BSYNC B2 ;  /* 0x0000000000027941 */ /* 0x000fea0003800000 */
.L_x_3520:
        /* <DEDUP_REMOVED lines=11> */
.L_x_3523:
[----:B------:R-:W-:Y:S05]  /*f8e0*/  BSYNC B2 ;  /* 0x0000000000027941 */ /* 0x000fea0003800000 */
.L_x_3522:
        /* <DEDUP_REMOVED lines=11> */
.L_x_3524:
        /* <DEDUP_REMOVED lines=15> */
.L_x_3525:
        /* <DEDUP_REMOVED lines=15> */
.L_x_3526:
        /* <DEDUP_REMOVED lines=12> */
.L_x_3511:
[----:B------:R-:W-:Y:S05]  /*fc40*/  BSYNC B1 ;  /* 0x0000000000017941 */ /* 0x000fea0003800000 */
.L_x_3510:
[----:B------:R-:W3:Y:S01]  /*fc50*/  LDL R2, [R1+0xc] ;  /* 0x00000c0001027983 */ /* 0x000ee20000100800 */
[----:B------:R-:W-:Y:S01]  /*fc60*/  VIADD R18, R6, 0x1 ;  /* 0x0000000106127836 */ /* 0x000fe20000000000 */
[----:B------:R-:W-:Y:S04]  /*fc70*/  BSSY B1, `(.L_x_3527) ;  /* 0x00000af000017945 */ /* 0x000fe80003800000 */
[----:B------:R-:W-:-:S04]  /*fc80*/  ISETP.NE.AND P0, PT, R18, 0x2, PT ;  /* 0x000000021200780c */ /* 0x000fc80003f05270 */
[----:B------:R-:W-:Y:S02]  /*fc90*/  SEL R18, R18, RZ, P0 ;  /* 0x000000ff12127207 */ /* 0x000fe40000000000 */
[----:B---3--:R-:W-:Y:S02]  /*fca0*/  ISETP.NE.AND P1, PT, R2, RZ, PT ;  /* 0x000000ff0200720c */ /* 0x008fe40003f25270 */
[----:B------:R-:W-:-:S04]  /*fcb0*/  SEL R2, RZ, 0x1, P0 ;  /* 0x00000001ff027807 */ /* 0x000fc80000000000 */
[----:B------:R-:W-:-:S05]  /*fcc0*/  LOP3.LUT R10, R7, R2, RZ, 0x3c, !PT ;  /* 0x00000002070a7212 */ /* 0x000fca00078e3cff */
[----:B------:R1:W-:Y:S02]  /*fcd0*/  STL [R1], R10 ;  /* 0x0000000a01007387 */ /* 0x0003e40000100800 */
[----:B------:R-:W-:Y:S05]  /*fce0*/  @!P1 BRA `(.L_x_3528) ;  /* 0x00000008009c9947 */ /* 0x000fea0003800000 */
[----:B------:R-:W3:Y:S01]  /*fcf0*/  LDL R3, [R1+0x10] ;  /* 0x0000100001037983 */ /* 0x000ee20000100800 */
[----:B0-----:R-:W-:Y:S02]  /*fd00*/  IADD3 R8, R0, -0x1, RZ ;  /* 0xffffffff00087810 */ /* 0x001fe40007ffe0ff */
        /* <DEDUP_REMOVED lines=16> */
[----:B------:R-:W-:-:S03]  /*fe10*/  ULDC.64 UR4, c[0x0][0x418] ;  /* 0x0001060000047ab9 */ /* 0x000fc60000000a00 */
[----:B------:R-:W-:Y:S01]  /*fe20*/  IMAD.IADD R3, R4, 0x1, R3 ;  /* 0x0000000104037824 */ /* 0x000fe200078e0203 */
[----:B------:R-:W-:-:S04]  /*fe30*/  LEA R4, P0, R2, UR4, 0x2 ;  /* 0x0000000402047c11 */ /* 0x000fc8000f8010ff */
[----:B------:R-:W-:-:S05]  /*fe40*/  LEA.HI.X R5, R2, UR5, R3, 0x2, P0 ;  /* 0x0000000502057c11 */ /* 0x000fca00080f1403 */
[----:B------:R0:W5:Y:S04]  /*fe50*/  LDG.E R4, desc[UR60][R4.64] ;  /* 0x0000003c04047981 */ /* 0x000168000c1e1900 */
.L_x_3529:
[----:B------:R-:W-:Y:S01]  /*fe60*/  LEA R2, R18, UR36, 0x3 ;  /* 0x0000002412027c11 */ /* 0x000fe2000f8e18ff */
[----:B------:R-:W-:Y:S01]  /*fe70*/  BSSY B2, `(.L_x_3530) ;  /* 0x0000004000027945 */ /* 0x000fe20003800000 */
[----:B------:R-:W-:-:S04]  /*fe80*/  SHF.L.U32 R3, R10, 0x1f, RZ ;  /* 0x0000001f0a037819 */ /* 0x000fc800000006ff */
[----:B------:R-:W3:Y:S02]  /*fe90*/  SYNCS.PHASECHK.TRANS64.TRYWAIT P0, [R2+URZ+0x36840], R3 ;  /* 0x03684003020075a7 */ /* 0x000ee4000800017f */
[----:B---3--:R-:W-:Y:S05]  /*fea0*/  @!P0 BRA `(.L_x_3531) ;  /* 0x0000002000c08947 */ /* 0x008fea0003800000 */
.L_x_3597:
[----:B------:R-:W-:Y:S05]  /*feb0*/  BSYNC B2 ;  /* 0x0000000000027941 */ /* 0x000fea0003800000 */
.L_x_3530:
        /* <DEDUP_REMOVED lines=12> */
.L_x_3533:
[----:B------:R-:W-:Y:S05]  /*ff80*/  BSYNC B2 ;  /* 0x0000000000027941 */ /* 0x000fea0003800000 */
.L_x_3532:
[----:B------:R-:W-:Y:S01]  /*ff90*/  IMAD.MOV.U32 R14, RZ, RZ, RZ ;  /* 0x000000ffff0e7224 */ /* 0x000fe200078e00ff */
[C---:B---3--:R-:W-:Y:S01]  /*ffa0*/  LEA R3, R18.reuse, R11, 0x3 ;  /* 0x0000000b12037211 */ /* 0x048fe200078e18ff */
[----:B------:R-:W-:Y:S01]  /*ffb0*/  IMAD R5, R18, 0xa800, R9 ;  /* 0x0000a80012057824 */ /* 0x000fe200078e0209 */
[----:B------:R-:W-:Y:S01]  /*ffc0*/  UIADD3 UR4, UP0, UR38, 0x370, URZ ;  /* 0x0000037026047890 */ /* 0x000fe2000ff1e03f */
[----:B------:R-:W-:Y:S01]  /*ffd0*/  PLOP3.LUT P0, PT, PT, PT, PT, 0x80, 0x0 ;  /* 0x000000000000781c */ /* 0x000fe20003f0f070 */
[----:B------:R-:W-:Y:S01]  /*ffe0*/  IMAD R2, R8, 0x70, RZ ;  /* 0x0000007008027824 */ /* 0x000fe200078e02ff */
[----:B------:R-:W-:Y:S01]  /*fff0*/  R2UR UR10, R14 ;  /* 0x000000000e0a72ca */ /* 0x000fe200000e0000 */
[----:B------:R-:W-:Y:S01]  /*10000*/  VIADD R3, R3, 0x30 ;  /* 0x0000003003037836 */ /* 0x000fe20000000000 */
[----:B------:R-:W-:Y:S01]  /*10010*/  UIADD3.X UR5, URZ, UR39, URZ, UP0, !UPT ;  /* 0x000000273f057290 */ /* 0x000fe200087fe43f */
[----:B-1----:R-:W-:Y:S01]  /*10020*/  VIADD R10, R5, 0x21400 ;  /* 0x00021400050a7836 */ /* 0x002fe20000000000 */
[----:B------:R-:W-:Y:S01]  /*10030*/  UMOV UR6, 0x0 ;  /* 0x0000000000067882 */ /* 0x000fe20000000000 */
[----:B------:R-:W-:-:S10]  /*10040*/  UMOV UR7, 0x14f00000 ;  /* 0x14f0000000077882 */ /* 0x000fd40000000000 */
.L_x_3534:
        /* <DEDUP_REMOVED lines=16> */
.L_x_3535:
        /* <DEDUP_REMOVED lines=16> */
.L_x_3536:
        /* <DEDUP_REMOVED lines=15> */
.L_x_3598:
[----:B------:R-:W-:Y:S05]  /*10340*/  BSYNC B2 ;  /* 0x0000000000027941 */ /* 0x000fea0003800000 */
.L_x_3537:
[----:B------:R-:W-:Y:S01]  /*10350*/  BSSY B2, `(.L_x_3539) ;  /* 0x000000b000027945 */ /* 0x000fe20003800000 */
[----:B------:R-:W-:Y:S02]  /*10360*/  IMAD.MOV.U32 R12, RZ, RZ, 0x0 ;  /* 0x00000000ff0c7424 */ /* 0x000fe400078e00ff */
[----:B------:R-:W-:Y:S01]  /*10370*/  IMAD.MOV.U32 R13, RZ, RZ, 0x14f00000 ;  /* 0x14f00000ff0d7424 */ /* 0x000fe200078e00ff */
[----:B------:R-:W-:Y:S06]  /*10380*/  @P1 BRA `(.L_x_3540) ;  /* 0x00000000001c1947 */ /* 0x000fec0003800000 */
[----:B------:R-:W1:Y:S01]  /*10390*/  S2R R5, SR_TID.X ;  /* 0x0000000000057919 */ /* 0x000e620000002100 */
[----:B------:R-:W-:-:S04]  /*103a0*/  IMAD.MOV.U32 R3, RZ, RZ, 0xa800 ;  /* 0x0000a800ff037424 */ /* 0x000fc800078e00ff */
[----:B------:R2:W-:Y:S01]  /*103b0*/  SYNCS.ARRIVE.TRANS64 RZ, [R2+URZ+0x50], R3 ;  /* 0x0000500302ff79a7 */ /* 0x0005e2000800003f */
[----:B-1----:R-:W-:-:S04]  /*103c0*/  LOP3.LUT R5, R5, 0x1f, RZ, 0xc0, !PT ;  /* 0x0000001f05057812 */ /* 0x002fc800078ec0ff */
[----:B------:R-:W-:-:S13]  /*103d0*/  ISETP.NE.AND P0, PT, R5, RZ, PT ;  /* 0x000000ff0500720c */ /* 0x000fda0003f05270 */
[----:B--2---:R-:W-:Y:S05]  /*103e0*/  @!P0 BRA `(.L_x_3540) ;  /* 0x0000000000048947 */ /* 0x004fea0003800000 */
[----:B------:R-:W-:Y:S01]  /*103f0*/  BPT.TRAP 0x1 ;  /* 0x000000040000795c */ /* 0x000fe20000300000 */
.L_x_3540:
[----:B------:R-:W-:Y:S05]  /*10400*/  BSYNC B2 ;  /* 0x0000000000027941 */ /* 0x000fea0003800000 */
.L_x_3539:
[----:B------:R-:W2:Y:S01]  /*10410*/  LDL.LU R3, [R1+0x4] ;  /* 0x0000040001037983 */ /* 0x000ea20000300800 */
[----:B------:R-:W-:Y:S01]  /*10420*/  R2UR UR10, R14 ;  /* 0x000000000e0a72ca */ /* 0x000fe200000e0000 */
[----:B------:R-:W-:Y:S01]  /*10430*/  IMAD R6, R6, 0xa800, R9 ;  /* 0x0000a80006067824 */ /* 0x000fe200078e0209 */
[----:B------:R-:W-:Y:S01]  /*10440*/  R2UR UR6, R12 ;  /* 0x000000000c0672ca */ /* 0x000fe200000e0000 */
[----:B------:R-:W-:Y:S01]  /*10450*/  UIADD3 UR4, UP0, UR38, 0x470, URZ ;  /* 0x0000047026047890 */ /* 0x000fe2000ff1e03f */
[----:B------:R-:W-:Y:S01]  /*10460*/  R2UR UR7, R13 ;  /* 0x000000000d0772ca */ /* 0x000fe200000e0000 */
[----:B0-----:R-:W-:Y:S01]  /*10470*/  VIADD R2, R2, 0x50 ;  /* 0x0000005002027836 */ /* 0x001fe20000000000 */
[----:B------:R-:W-:Y:S01]  /*10480*/  PLOP3.LUT P0, PT, PT, PT, PT, 0x80, 0x0 ;  /* 0x000000000000781c */ /* 0x000fe20003f0f070 */
[----:B------:R-:W-:Y:S01]  /*10490*/  UIADD3.X UR5, URZ, UR39, URZ, UP0, !UPT ;  /* 0x000000273f057290 */ /* 0x000fe200087fe43f */
[----:B------:R-:W-:Y:S01]  /*104a0*/  IADD3 R5, R6, 0x400, RZ ;  /* 0x0000040006057810 */ /* 0x000fe20007ffe0ff */
[----:B--2---:R-:W-:-:S10]  /*104b0*/  IMAD R3, R3, 0x70, RZ ;  /* 0x0000007003037824 */ /* 0x004fd400078e02ff */
.L_x_3541:
        /* <DEDUP_REMOVED lines=15> */
.L_x_3542:
        /* <DEDUP_REMOVED lines=15> */
.L_x_3543:
        /* <DEDUP_REMOVED lines=12> */
.L_x_3528:
[----:B------:R-:W-:Y:S05]  /*10760*/  BSYNC B1 ;  /* 0x0000000000017941 */ /* 0x000fea0003800000 */
.L_x_3527:
[C---:B------:R-:W-:Y:S01]  /*10770*/  ISETP.GT.AND P0, PT, R0.reuse, 0x1, PT ;  /* 0x000000010000780c */ /* 0x040fe20003f04270 */
[----:B------:R-:W-:-:S12]  /*10780*/  VIADD R0, R0, 0xfffffffe ;  /* 0xfffffffe00007836 */ /* 0x000fd80000000000 */
[----:B------:R-:W-:Y:S05]  /*10790*/  @P0 BRA `(.L_x_3544) ;  /* 0xffffffe800640947 */ /* 0x000fea000383ffff */
.L_x_3509:
[----:B------:R-:W-:Y:S05]  /*107a0*/  BSYNC B0 ;  /* 0x0000000000007941 */ /* 0x000fea0003800000 */
.L_x_3490:
[----:B0-----:R-:W4:Y:S01]  /*107b0*/  LDL.LU R0, [R1+0xc] ;  /* 0x00000c0001007983 */ /* 0x001f220000300800 */
[----:B------:R-:W-:Y:S01]  /*107c0*/  BSSY B0, `(.L_x_3545) ;  /* 0x000004a000007945 */ /* 0x000fe20003800000 */
[----:B----4-:R-:W-:-:S13]  /*107d0*/  ISETP.NE.AND P0, PT, R0, RZ, PT ;  /* 0x000000ff0000720c */ /* 0x010fda0003f05270 */
[----:B------:R-:W-:Y:S05]  /*107e0*/  @!P0 BRA `(.L_x_3546) ;  /* 0x00000004001c8947 */ /* 0x000fea0003800000 */
[----:B------:R-:W4:Y:S01]  /*107f0*/  LDL R3, [R1] ;  /* 0x0000000001037983 */ /* 0x000f220000100800 */
[----:B------:R-:W-:Y:S01]  /*10800*/  LEA R0, R18, UR36, 0x3 ;  /* 0x0000002412007c11 */ /* 0x000fe2000f8e18ff */
[----:B------:R-:W-:Y:S01]  /*10810*/  BSSY B1, `(.L_x_3547) ;  /* 0x0000007000017945 */ /* 0x000fe20003800000 */
[----:B------:R-:W0:Y:S02]  /*10820*/  S2R R2, SR_TID.X ;  /* 0x0000000000027919 */ /* 0x000e240000002100 */
[----:B0-----:R-:W-:-:S04]  /*10830*/  LOP3.LUT R2, R2, 0x7f, RZ, 0xc0, !PT ;  /* 0x0000007f02027812 */ /* 0x001fc800078ec0ff */
[----:B------:R-:W-:Y:S02]  /*10840*/  ISETP.NE.AND P1, PT, R2, RZ, PT ;  /* 0x000000ff0200720c */ /* 0x000fe40003f25270 */
[----:B----4-:R-:W-:-:S04]  /*10850*/  SHF.L.U32 R3, R3, 0x1f, RZ ;  /* 0x0000001f03037819 */ /* 0x010fc800000006ff */
[----:B------:R-:W0:Y:S02]  /*10860*/  SYNCS.PHASECHK.TRANS64.TRYWAIT P0, [R0+URZ+0x36860], R3 ;  /* 0x03686003000075a7 */ /* 0x000e24000800017f */
[----:B0-----:R-:W-:Y:S05]  /*10870*/  @!P0 BRA `(.L_x_3548) ;  /* 0x0000001800748947 */ /* 0x001fea0003800000 */
.L_x_3599:
[----:B------:R-:W-:Y:S05]  /*10880*/  BSYNC B1 ;  /* 0x0000000000017941 */ /* 0x000fea0003800000 */
.L_x_3547:
[----:B------:R-:W-:Y:S04]  /*10890*/  BSSY B1, `(.L_x_3549) ;  /* 0x0000009000017945 */ /* 0x000fe80003800000 */
[----:B------:R-:W-:Y:S05]  /*108a0*/  @P1 BRA `(.L_x_3550) ;  /* 0x00000000001c1947 */ /* 0x000fea0003800000 */
[----:B------:R-:W4:Y:S01]  /*108b0*/  S2R R2, SR_TID.X ;  /* 0x0000000000027919 */ /* 0x000f220000002100 */
[----:B0-----:R-:W-:-:S04]  /*108c0*/  IMAD.MOV.U32 R3, RZ, RZ, 0xa800 ;  /* 0x0000a800ff037424 */ /* 0x001fc800078e00ff */
[----:B------:R0:W-:Y:S01]  /*108d0*/  SYNCS.ARRIVE.TRANS64 RZ, [R0+URZ+0x36850], R3 ;  /* 0x0368500300ff79a7 */ /* 0x0001e2000800003f */
[----:B----4-:R-:W-:-:S04]  /*108e0*/  LOP3.LUT R2, R2, 0x1f, RZ, 0xc0, !PT ;  /* 0x0000001f02027812 */ /* 0x010fc800078ec0ff */
[----:B------:R-:W-:-:S13]  /*108f0*/  ISETP.NE.AND P0, PT, R2, RZ, PT ;  /* 0x000000ff0200720c */ /* 0x000fda0003f05270 */
[----:B0-----:R-:W-:Y:S05]  /*10900*/  @!P0 BRA `(.L_x_3550) ;  /* 0x0000000000048947 */ /* 0x001fea0003800000 */
[----:B------:R-:W-:Y:S01]  /*10910*/  BPT.TRAP 0x1 ;  /* 0x000000040000795c */ /* 0x000fe20000300000 */
.L_x_3550:
[----:B------:R-:W-:Y:S05]  /*10920*/  BSYNC B1 ;  /* 0x0000000000017941 */ /* 0x000fea0003800000 */
.L_x_3549:
[----:B------:R-:W4:Y:S01]  /*10930*/  LDL R2, [R1+0x4] ;  /* 0x0000040001027983 */ /* 0x000f220000100800 */
[----:B------:R-:W-:Y:S01]  /*10940*/  IMAD R9, R18, 0xa800, R9 ;  /* 0x0000a80012097824 */ /* 0x000fe200078e0209 */
[----:B------:R-:W-:Y:S01]  /*10950*/  UIADD3 UR4, UP0, UR38, 0x470, URZ ;  /* 0x0000047026047890 */ /* 0x000fe2000ff1e03f */
[----:B------:R-:W-:Y:S01]  /*10960*/  PLOP3.LUT P0, PT, PT, PT, PT, 0x80, 0x0 ;  /* 0x000000000000781c */ /* 0x000fe20003f0f070 */
[----:B------:R-:W-:Y:S01]  /*10970*/  UMOV UR6, 0x0 ;  /* 0x0000000000067882 */ /* 0x000fe20000000000 */
[----:B0-----:R-:W-:Y:S01]  /*10980*/  IADD3 R0, R0, 0x36850, RZ ;  /* 0x0003685000007810 */ /* 0x001fe20007ffe0ff */
[----:B------:R-:W-:Y:S01]  /*10990*/  VIADD R3, R9, 0x400 ;  /* 0x0000040009037836 */ /* 0x000fe20000000000 */
[----:B------:R-:W-:Y:S01]  /*109a0*/  UIADD3.X UR5, URZ, UR39, URZ, UP0, !UPT ;  /* 0x000000273f057290 */ /* 0x000fe200087fe43f */
[----:B------:R-:W-:Y:S01]  /*109b0*/  UMOV UR7, 0x14f00000 ;  /* 0x14f0000000077882 */ /* 0x000fe20000000000 */
[----:B------:R-:W-:Y:S01]  /*109c0*/  UMOV UR10, URZ ;  /* 0x0000003f000a7c82 */ /* 0x000fe20008000000 */
[----:B----4-:R-:W-:-:S09]  /*109d0*/  IMAD R2, R2, 0x70, RZ ;  /* 0x0000007002027824 */ /* 0x010fd200078e02ff */
.L_x_3551:
        /* <DEDUP_REMOVED lines=15> */
.L_x_3552:
        /* <DEDUP_REMOVED lines=15> */
.L_x_3553:
        /* <DEDUP_REMOVED lines=10> */
.L_x_3546:
[----:B------:R-:W-:Y:S05]  /*10c60*/  BSYNC B0 ;  /* 0x0000000000007941 */ /* 0x000fea0003800000 */
.L_x_3545:
[----:B--2---:R-:W2:Y:S01]  /*10c70*/  LDL.LU R5, [R1+0x28] ;  /* 0x0000280001057983 */ /* 0x004ea20000300800 */
[----:B------:R-:W-:Y:S01]  /*10c80*/  VIADD R18, R18, 0x1 ;  /* 0x0000000112127836 */ /* 0x000fe20000000000 */
[----:B------:R-:W-:Y:S02]  /*10c90*/  ULDC UR4, c[0x0][0xc34] ;  /* 0x00030d0000047ab9 */ /* 0x000fe40000000800 */
[----:B------:R-:W4:Y:S04]  /*10ca0*/  LDL.LU R4, [R1] ;  /* 0x0000000001047983 */ /* 0x000f280000300800 */
[----:B------:R-:W5:Y:S01]  /*10cb0*/  LDL.LU R3, [R1+0x30] ;  /* 0x0000300001037983 */ /* 0x000f620000300800 */
[----:B------:R-:W-:-:S04]  /*10cc0*/  ISETP.NE.AND P0, PT, R18, 0x2, PT ;  /* 0x000000021200780c */ /* 0x000fc80003f05270 */
[----:B------:R-:W-:Y:S02]  /*10cd0*/  SEL R0, RZ, 0x1, P0 ;  /* 0x00000001ff007807 */ /* 0x000fe40000000000 */
[----:B------:R-:W-:Y:S01]  /*10ce0*/  SEL R18, R18, RZ, P0 ;  /* 0x000000ff12127207 */ /* 0x000fe20000000000 */
[----:B--2---:R-:W-:Y:S01]  /*10cf0*/  VIADD R5, R5, UR37 ;  /* 0x0000002505057c36 */ /* 0x004fe20008000000 */
[----:B----4-:R-:W-:-:S04]  /*10d00*/  LOP3.LUT R4, R4, R0, RZ, 0x3c, !PT ;  /* 0x0000000004047212 */ /* 0x010fc800078e3cff */
[----:B------:R0:W-:Y:S01]  /*10d10*/  STL [R1+0x28], R5 ;  /* 0x0000280501007387 */ /* 0x0001e20000100800 */
[----:B------:R-:W-:Y:S02]  /*10d20*/  ISETP.GE.AND P1, PT, R5, UR4, PT ;  /* 0x0000000405007c0c */ /* 0x000fe4000bf26270 */
[----:B-----5:R-:W-:-:S05]  /*10d30*/  IADD3 R3, R3, 0x1, RZ ;  /* 0x0000000103037810 */ /* 0x020fca0007ffe0ff */
[----:B------:R0:W-:Y:S04]  /*10d40*/  STL [R1+0x30], R3 ;  /* 0x0000300301007387 */ /* 0x0001e80000100800 */
[----:B------:R0:W-:Y:S02]  /*10d50*/  STL [R1], R4 ;  /* 0x0000000401007387 */ /* 0x0001e40000100800 */
[----:B------:R-:W-:Y:S05]  /*10d60*/  @!P1 BRA `(.L_x_3554) ;  /* 0xffffffbc00bc9947 */ /* 0x000fea000383ffff */
[----:B------:R-:W-:-:S07]  /*10d70*/  LOP3.LUT R2, R3, 0x1, RZ, 0xc, !PT ;  /* 0x0000000103027812 */ /* 0x000fce00078e0cff */
.L_x_3474:
[----:B0-----:R-:W0:Y:S01]  /*10d80*/  S2R R3, SR_CgaCtaId ;  /* 0x0000000000037919 */ /* 0x001e220000008800 */
[----:B------:R-:W-:Y:S01]  /*10d90*/  MOV R0, 0x400 ;  /* 0x0000040000007802 */ /* 0x000fe20000000f00 */
[----:B------:R-:W-:Y:S03]  /*10da0*/  BSSY B0, `(.L_x_3555) ;  /* 0x0000005000007945 */ /* 0x000fe60003800000 */
[----:B0-----:R-:W-:Y:S02]  /*10db0*/  LEA R0, R3, R0, 0x18 ;  /* 0x0000000003007211 */ /* 0x001fe400078ec0ff */
[----:B------:R-:W-:-:S04]  /*10dc0*/  SHF.L.U32 R3, R2, 0x1f, RZ ;  /* 0x0000001f02037819 */ /* 0x000fc800000006ff */
[----:B------:R-:W0:Y:S02]  /*10dd0*/  SYNCS.PHASECHK.TRANS64.TRYWAIT P0, [R0+URZ+0x36820], R3 ;  /* 0x03682003000075a7 */ /* 0x000e24000800017f */
[----:B0-----:R-:W-:Y:S05]  /*10de0*/  @!P0 BRA `(.L_x_3556) ;  /* 0x00000014002c8947 */ /* 0x001fea0003800000 */
.L_x_3600:
[----:B------:R-:W-:Y:S05]  /*10df0*/  BSYNC B0 ;  /* 0x0000000000007941 */ /* 0x000fea0003800000 */
.L_x_3555:
[----:B------:R-:W-:-:S03]  /*10e00*/  UMOV UR4, 0xffffffff ;  /* 0xffffffff00047882 */ /* 0x000fc60000000000 */
[----:B------:R-:W-:Y:S05]  /*10e10*/  BRA.DIV UR4, `(.L_x_3557) ;  /* 0x0000001604347947 */ /* 0x000fea000b800000 */
[----:B------:R-:W2:Y:S02]  /*10e20*/  S2R R2, SR_TID.X ;  /* 0x0000000000027919 */ /* 0x000ea40000002100 */
[----:B--2---:R-:W-:-:S04]  /*10e30*/  SHF.R.U32.HI R2, RZ, 0x5, R2 ;  /* 0x00000005ff027819 */ /* 0x004fc80000011602 */
[----:B------:R-:W-:-:S05]  /*10e40*/  LOP3.LUT R2, R2, 0x3, RZ, 0xc0, !PT ;  /* 0x0000000302027812 */ /* 0x000fca00078ec0ff */
[----:B------:R2:W4:Y:S02]  /*10e50*/  SHFL.IDX PT, R14, R2, RZ, 0x1f ;  /* 0x00001fff020e7589 */ /* 0x00052400000e0000 */
.L_x_3603:
[----:B----4-:R-:W-:Y:S01]  /*10e60*/  ISETP.NE.AND P0, PT, R14, RZ, PT ;  /* 0x000000ff0e00720c */ /* 0x010fe20003f05270 */
[----:B------:R-:W-:-:S12]  /*10e70*/  BSSY B0, `(.L_x_3558) ;  /* 0x0000025000007945 */ /* 0x000fd80003800000 */
[----:B------:R-:W-:Y:S05]  /*10e80*/  @P0 BRA `(.L_x_3559) ;  /* 0x00000000008c0947 */ /* 0x000fea0003800000 */
[----:B------:R-:W-:-:S03]  /*10e90*/  UMOV UR4, 0xffffffff ;  /* 0xffffffff00047882 */ /* 0x000fc60000000000 */
[----:B------:R-:W-:Y:S05]  /*10ea0*/  BRA.DIV UR4, `(.L_x_3560) ;  /* 0x0000001604447947 */ /* 0x000fea000b800000 */
[----:B------:R-:W-:-:S13]  /*10eb0*/  ELECT P6, URZ, PT ;  /* 0x00000000003f782f */ /* 0x000fda00038c0000 */
.L_x_3606:
[----:B------:R-:W-:Y:S05]  /*10ec0*/  @!P6 BRA `(.L_x_3559) ;  /* 0x00000000007ce947 */ /* 0x000fea0003800000 */
[----:B--2---:R-:W2:Y:S02]  /*10ed0*/  LDL.LU R2, [R1+0x34] ;  /* 0x0000340001027983 */ /* 0x004ea40000300800 */
[----:B--2---:R-:W-:-:S04]  /*10ee0*/  LOP3.LUT R2, R2, 0x2, RZ, 0xfc, !PT ;  /* 0x0000000202027812 */ /* 0x004fc800078efcff */
[----:B------:R-:W-:-:S13]  /*10ef0*/  ISETP.NE.AND P2, PT, R2, 0x3, PT ;  /* 0x000000030200780c */ /* 0x000fda0003f45270 */
[----:B------:R-:W-:Y:S05]  /*10f00*/  @!P2 BRA `(.L_x_3561) ;  /* 0x000000000004a947 */ /* 0x000fea0003800000 */
[----:B------:R-:W-:Y:S01]  /*10f10*/  BPT.TRAP 0x1 ;  /* 0x000000040000795c */ /* 0x000fe20000300000 */
.L_x_3561:
[----:B-1----:R-:W2:Y:S01]  /*10f20*/  LDL.LU R7, [R1] ;  /* 0x0000000001077983 */ /* 0x002ea20000300800 */
        /* <DEDUP_REMOVED lines=12> */
.L_x_3607:
[----:B------:R-:W1:Y:S02]  /*10ff0*/  SYNCS.PHASECHK.TRANS64.TRYWAIT P0, [R3+URZ], R2 ;  /* 0x00000002030075a7 */ /* 0x000e64000800017f */
[----:B-1----:R-:W-:Y:S05]  /*11000*/  @!P0 BRA `(.L_x_3563) ;  /* 0x0000001400208947 */ /* 0x002fea0003800000 */
.L_x_3608:
[----:B------:R-:W-:Y:S05]  /*11010*/  @!P2 BRA `(.L_x_3564) ;  /* 0x000000000004a947 */ /* 0x000fea0003800000 */
[----:B------:R-:W-:Y:S01]  /*11020*/  BPT.TRAP 0x1 ;  /* 0x000000040000795c */ /* 0x000fe20000300000 */
.L_x_3564:
[----:B-1----:R-:W-:-:S05]  /*11030*/  VIADD R3, R0, 0x36860 ;  /* 0x0003686000037836 */ /* 0x002fca0000000000 */
[----:B------:R-:W-:-:S04]  /*11040*/  LEA R18, R18, R3, 0x3 ;  /* 0x0000000312127211 */ /* 0x000fc800078e18ff */
[----:B------:R-:W1:Y:S02]  /*11050*/  SYNCS.PHASECHK.TRANS64.TRYWAIT P0, [R18+URZ], R5 ;  /* 0x00000005120075a7 */ /* 0x000e64000800017f */
[----:B-1----:R-:W-:Y:S05]  /*11060*/  @!P0 BRA `(.L_x_3565) ;  /* 0x00000014001c8947 */ /* 0x002fea0003800000 */
.L_x_3609:
[----:B------:R-:W-:-:S07]  /*11070*/  IMAD R3, R4, 0x8, R3 ;  /* 0x0000000804037824 */ /* 0x000fce00078e0203 */
.L_x_3566:
[----:B--2---:R2:W4:Y:S02]  /*11080*/  SYNCS.PHASECHK.TRANS64.TRYWAIT P0, [R3+URZ], R2 ;  /* 0x00000002030075a7 */ /* 0x004524000800017f */
[----:B----4-:R-:W-:Y:S05]  /*11090*/  @!P0 NANOSLEEP.SYNCS 0x989680 ;  /* 0x009896800000895d */ /* 0x010fea0003900000 */
[----:B------:R-:W4:Y:S02]  /*110a0*/  @!P0 SYNCS.PHASECHK.TRANS64 P0, [R3+URZ], R2 ;  /* 0x00000002030085a7 */ /* 0x000f24000800007f */
[----:B----4-:R-:W-:Y:S05]  /*110b0*/  @!P0 BRA `(.L_x_3566) ;  /* 0xfffffffc00f08947 */ /* 0x010fea000383ffff */
.L_x_3559:
[----:B------:R-:W-:Y:S05]  /*110c0*/  BSYNC B0 ;  /* 0x0000000000007941 */ /* 0x000fea0003800000 */
.L_x_3558:
[----:B------:R-:W-:Y:S05]  /*110d0*/  EXIT ;  /* 0x000000000000794d */ /* 0x000fea0003800000 */
.L_x_3446:
[----:B0-----:R-:W-:-:S04]  /*110e0*/  IMAD.U32 R3, RZ, RZ, UR37 ;  /* 0x00000025ff037e24 */ /* 0x001fc8000f8e00ff */
[----:B------:R0:W1:Y:S03]  /*110f0*/  SYNCS.PHASECHK.TRANS64.TRYWAIT P1, [R3+URZ+0x36800], R0 ;  /* 0x03680000030075a7 */ /* 0x000066000802017f */
[----:B-1----:R-:W-:Y:S05]  /*11100*/  @!P1 NANOSLEEP.SYNCS 0x989680 ;  /* 0x009896800000995d */ /* 0x002fea0003900000 */
[----:B------:R-:W1:Y:S02]  /*11110*/  @!P1 SYNCS.PHASECHK.TRANS64 P1, [R3+URZ+0x36800], R0 ;  /* 0x03680000030095a7 */ /* 0x000e64000802007f */
[----:B-1----:R-:W-:Y:S05]  /*11120*/  @!P1 BRA `(.L_x_3446) ;  /* 0xfffffffc00ec9947 */ /* 0x002fea000383ffff */
[----:B------:R-:W-:Y:S05]  /*11130*/  BRA `(.L_x_3567) ;  /* 0xffffff00001c7947 */ /* 0x000fea000383ffff */
.L_x_3450:
[----:B-1----:R1:W2:Y:S02]  /*11140*/  SYNCS.PHASECHK.TRANS64.TRYWAIT P2, [R0+URZ+0x36830], R3 ;  /* 0x03683003000075a7 */ /* 0x0022a4000804017f */
[----:B--2---:R-:W-:Y:S05]  /*11150*/  @!P2 NANOSLEEP.SYNCS 0x989680 ;  /* 0x009896800000a95d */ /* 0x004fea0003900000 */
[----:B------:R-:W2:Y:S02]  /*11160*/  @!P2 SYNCS.PHASECHK.TRANS64 P2, [R0+URZ+0x36830], R3 ;  /* 0x036830030000a5a7 */ /* 0x000ea4000804007f */
[----:B--2---:R-:W-:Y:S05]  /*11170*/  @!P2 BRA `(.L_x_3450) ;  /* 0xfffffffc00f0a947 */ /* 0x004fea000383ffff */
[----:B------:R-:W-:Y:S05]  /*11180*/  BRA `(.L_x_3449) ;  /* 0xffffff0000487947 */ /* 0x000fea000383ffff */
.L_x_3455:
[----:B-1----:R-:W-:-:S04]  /*11190*/  IMAD.U32 R8, RZ, RZ, UR7 ;  /* 0x00000007ff087e24 */ /* 0x002fc8000f8e00ff */
[----:B------:R1:W2:Y:S03]  /*111a0*/  SYNCS.PHASECHK.TRANS64.TRYWAIT P2, [R8+URZ+0x36830], R5 ;  /* 0x03683005080075a7 */ /* 0x0002a6000804017f */
[----:B--2---:R-:W-:Y:S05]  /*111b0*/  @!P2 NANOSLEEP.SYNCS 0x989680 ;  /* 0x009896800000a95d */ /* 0x004fea0003900000 */
[----:B------:R-:W2:Y:S02]  /*111c0*/  @!P2 SYNCS.PHASECHK.TRANS64 P2, [R8+URZ+0x36830], R5 ;  /* 0x036830050800a5a7 */ /* 0x000ea4000804007f */
[----:B--2---:R-:W-:Y:S05]  /*111d0*/  @!P2 BRA `(.L_x_3455) ;  /* 0xfffffffc00eca947 */ /* 0x004fea000383ffff */
[----:B------:R-:W-:Y:S05]  /*111e0*/  BRA `(.L_x_3454) ;  /* 0xffffff4c00307947 */ /* 0x000fea000383ffff */
.L_x_3459:
[----:B01----:R-:W-:-:S04]  /*111f0*/  IMAD.U32 R5, RZ, RZ, UR10 ;  /* 0x0000000aff057e24 */ /* 0x003fc8000f8e00ff */
[----:B------:R0:W1:Y:S03]  /*11200*/  SYNCS.PHASECHK.TRANS64.TRYWAIT P2, [R5+URZ+0x36850], R0 ;  /* 0x03685000050075a7 */ /* 0x000066000804017f */
[----:B-1----:R-:W-:Y:S05]  /*11210*/  @!P2 NANOSLEEP.SYNCS 0x989680 ;  /* 0x009896800000a95d */ /* 0x002fea0003900000 */
[----:B------:R-:W1:Y:S02]  /*11220*/  @!P2 SYNCS.PHASECHK.TRANS64 P2, [R5+URZ+0x36850], R0 ;  /* 0x036850000500a5a7 */ /* 0x000e64000804007f */
[----:B-1----:R-:W-:Y:S05]  /*11230*/  @!P2 BRA `(.L_x_3459) ;  /* 0xfffffffc00eca947 */ /* 0x002fea000383ffff */
[----:B------:R-:W-:Y:S05]  /*11240*/  BRA `(.L_x_3458) ;  /* 0xffffff70007c7947 */ /* 0x000fea000383ffff */
.L_x_3464:
[----:B-1----:R-:W-:-:S04]  /*11250*/  IMAD.U32 R9, RZ, RZ, UR12 ;  /* 0x0000000cff097e24 */ /* 0x002fc8000f8e00ff */
[----:B------:R1:W2:Y:S03]  /*11260*/  SYNCS.PHASECHK.TRANS64.TRYWAIT P0, [R9+URZ+0x36850], R0 ;  /* 0x03685000090075a7 */ /* 0x0002a6000800017f */
[----:B--2---:R-:W-:Y:S05]  /*11270*/  @!P0 NANOSLEEP.SYNCS 0x989680 ;  /* 0x009896800000895d */ /* 0x004fea0003900000 */
[----:B------:R-:W2:Y:S02]  /*11280*/  @!P0 SYNCS.PHASECHK.TRANS64 P0, [R9+URZ+0x36850], R0 ;  /* 0x03685000090085a7 */ /* 0x000ea4000800007f */
[----:B--2---:R-:W-:Y:S05]  /*11290*/  @!P0 BRA `(.L_x_3464) ;  /* 0xfffffffc00ec8947 */ /* 0x004fea000383ffff */
[----:B------:R-:W-:Y:S05]  /*112a0*/  BRA `(.L_x_3463) ;  /* 0xffffff9400087947 */ /* 0x000fea000383ffff */
.L_x_3478:
[----:B0-----:R-:W0:Y:S01]  /*112b0*/  S2R R0, SR_TID.X ;  /* 0x0000000000007919 */ /* 0x001e220000002100 */
[----:B------:R-:W-:Y:S01]  /*112c0*/  BSSY B0, `(.L_x_3568) ;  /* 0x000000a000007945 */ /* 0x000fe20003800000 */
[----:B------:R-:W-:Y:S02]  /*112d0*/  IMAD.MOV.U32 R12, RZ, RZ, RZ ;  /* 0x000000ffff0c7224 */ /* 0x000fe400078e00ff */
[----:B------:R-:W-:Y:S02]  /*112e0*/  IMAD.MOV.U32 R11, RZ, RZ, 0x1f ;  /* 0x0000001fff0b7424 */ /* 0x000fe400078e00ff */
[----:B------:R-:W-:Y:S01]  /*112f0*/  IMAD.MOV.U32 R15, RZ, RZ, -0x1 ;  /* 0xffffffffff0f7424 */ /* 0x000fe200078e00ff */
[----:B0-----:R-:W-:-:S04]  /*11300*/  SHF.R.U32.HI R0, RZ, 0x5, R0 ;  /* 0x00000005ff007819 */ /* 0x001fc80000011600 */
[----:B------:R-:W-:-:S04]  /*11310*/  LOP3.LUT R0, R0, 0x3, RZ, 0xc0, !PT ;  /* 0x0000000300007812 */ /* 0x000fc800078ec0ff */
[----:B------:R-:W-:-:S07]  /*11320*/  MOV R13, R0 ;  /* 0x00000000000d7202 */ /* 0x000fce0000000f00 */
[----:B--2---:R-:W-:Y:S05]  /*11330*/  WARPSYNC.COLLECTIVE R15, `(.L_x_3569) ;  /* 0x000000000f087348 */ /* 0x004fea0003c00000 */
[----:B------:R0:W1:Y:S02]  /*11340*/  SHFL.IDX P6, R14, R13, R12, R11 ;  /* 0x0000000c0d0e7389 */ /* 0x00006400000c000b */
[----:B012---:R-:W-:Y:S01]  /*11350*/  ENDCOLLECTIVE ;  /* 0x000000000000791b */ /* 0x007fe20003800000 */
.L_x_3569:
[----:B------:R-:W-:Y:S05]  /*11360*/  BSYNC B0 ;  /* 0x0000000000007941 */ /* 0x000fea0003800000 */
.L_x_3568:
[----:B------:R-:W-:Y:S05]  /*11370*/  BRA `(.L_x_3570) ;  /* 0xffffffbc00f47947 */ /* 0x000fea000383ffff */
.L_x_3480:
[----:B------:R-:W-:Y:S01]  /*11380*/  BSSY B0, `(.L_x_3571) ;  /* 0x0000006000007945 */ /* 0x000fe20003800000 */
[----:B------:R-:W-:-:S07]  /*11390*/  IMAD.MOV.U32 R15, RZ, RZ, -0x1 ;  /* 0xffffffffff0f7424 */ /* 0x000fce00078e00ff */
[----:B0-2---:R-:W-:Y:S05]  /*113a0*/  WARPSYNC.COLLECTIVE R15, `(.L_x_3572) ;  /* 0x000000000f0c7348 */ /* 0x005fea0003c00000 */
[----:B------:R-:W-:Y:S02]  /*113b0*/  ELECT P6, UR62, PT ;  /* 0x00000000003e782f */ /* 0x000fe400038c0000 */
[----:B------:R-:W-:Y:S01]  /*113c0*/  MOV R14, UR62 ;  /* 0x0000003e000e7c02 */ /* 0x000fe20008000f00 */
[----:B0-2---:R-:W-:Y:S10]  /*113d0*/  ENDCOLLECTIVE ;  /* 0x000000000000791b */ /* 0x005ff40003800000 */
.L_x_3572:
[----:B------:R-:W-:Y:S05]  /*113e0*/  BSYNC B0 ;  /* 0x0000000000007941 */ /* 0x000fea0003800000 */
.L_x_3571:
[----:B------:R-:W-:Y:S05]  /*113f0*/  BRA `(.L_x_3573) ;  /* 0xffffffbc00f47947 */ /* 0x000fea000383ffff */
.L_x_3482:
[----:B0-----:R0:W3:Y:S02]  /*11400*/  SYNCS.PHASECHK.TRANS64.TRYWAIT P0, [R0+URZ+0x36840], R2 ;  /* 0x03684002000075a7 */ /* 0x0010e4000800017f */
[----:B---3--:R-:W-:Y:S05]  /*11410*/  @!P0 NANOSLEEP.SYNCS 0x989680 ;  /* 0x009896800000895d */ /* 0x008fea0003900000 */
[----:B------:R-:W3:Y:S02]  /*11420*/  @!P0 SYNCS.PHASECHK.TRANS64 P0, [R0+URZ+0x36840], R2 ;  /* 0x03684002000085a7 */ /* 0x000ee4000800007f */
[----:B---3--:R-:W-:Y:S05]  /*11430*/  @!P0 BRA `(.L_x_3482) ;  /* 0xfffffffc00f08947 */ /* 0x008fea000383ffff */
[----:B------:R-:W-:Y:S05]  /*11440*/  BRA `(.L_x_3574) ;  /* 0xffffffc000507947 */ /* 0x000fea000383ffff */
.L_x_3485:
[----:B------:R-:W-:Y:S01]  /*11450*/  IMAD.MOV.U32 R13, RZ, RZ, R2 ;  /* 0x000000ffff0d7224 */ /* 0x000fe200078e0002 */
[----:B------:R-:W-:Y:S01]  /*11460*/  MOV R12, RZ ;  /* 0x000000ff000c7202 */ /* 0x000fe20000000f00 */
[----:B------:R-:W-:Y:S01]  /*11470*/  IMAD.MOV.U32 R11, RZ, RZ, 0x181f ;  /* 0x0000181fff0b7424 */ /* 0x000fe200078e00ff */
[----:B------:R-:W0:Y:S01]  /*11480*/  S2R R9, SR_TID.X ;  /* 0x0000000000097919 */ /* 0x000e220000002100 */
[----:B------:R-:W-:-:S07]  /*11490*/  IMAD.MOV.U32 R15, RZ, RZ, -0x1 ;  /* 0xffffffffff0f7424 */ /* 0x000fce00078e00ff */
[----:B0----5:R-:W-:Y:S05]  /*114a0*/  WARPSYNC.COLLECTIVE R15, `(.L_x_3575) ;  /* 0x000000000f087348 */ /* 0x021fea0003c00000 */
[----:B------:R1:W2:Y:S02]  /*114b0*/  SHFL.IDX P6, R14, R13, R12, R11 ;  /* 0x0000000c0d0e7389 */ /* 0x0002a400000c000b */
[----:B012--5:R-:W-:Y:S01]  /*114c0*/  ENDCOLLECTIVE ;  /* 0x000000000000791b */ /* 0x027fe20003800000 */
.L_x_3575:
[----:B------:R-:W-:Y:S02]  /*114d0*/  IMAD.MOV.U32 R13, RZ, RZ, R0 ;  /* 0x000000ffff0d7224 */ /* 0x000fe400078e0000 */
[----:B------:R-:W-:-:S07]  /*114e0*/  IMAD.MOV.U32 R6, RZ, RZ, R14 ;  /* 0x000000ffff067224 */ /* 0x000fce00078e000e */
[----:B------:R-:W-:Y:S05]  /*114f0*/  WARPSYNC.COLLECTIVE R15, `(.L_x_3576) ;  /* 0x000000000f087348 */ /* 0x000fea0003c00000 */
[----:B------:R0:W1:Y:S02]  /*11500*/  SHFL.IDX P6, R14, R13, R12, R11 ;  /* 0x0000000c0d0e7389 */ /* 0x00006400000c000b */
[----:B01----:R-:W-:Y:S01]  /*11510*/  ENDCOLLECTIVE ;  /* 0x000000000000791b */ /* 0x003fe20003800000 */
.L_x_3576:
[----:B------:R-:W-:Y:S01]  /*11520*/  ULDC UR4, c[0x0][0x288] ;  /* 0x0000a20000047ab9 */ /* 0x000fe20000000800 */
[----:B------:R-:W-:Y:S01]  /*11530*/  LOP3.LUT R9, R9, 0x7f, RZ, 0xc0, !PT ;  /* 0x0000007f09097812 */ /* 0x000fe200078ec0ff */
[----:B------:R-:W-:Y:S02]  /*11540*/  IMAD R3, R8, UR4, RZ ;  /* 0x0000000408037c24 */ /* 0x000fe4000f8e02ff */
[----:B------:R-:W0:Y:S01]  /*11550*/  S2R R8, SR_TID.X ;  /* 0x0000000000087919 */ /* 0x000e220000002100 */
[----:B------:R-:W-:-:S05]  /*11560*/  SHF.R.U32.HI R9, RZ, 0x3, R9 ;  /* 0x00000003ff097819 */ /* 0x000fca0000011609 */
[----:B------:R-:W-:Y:S02]  /*11570*/  IMAD.IADD R4, R9, 0x1, R4 ;  /* 0x0000000109047824 */ /* 0x000fe400078e0204 */
[----:B------:R-:W-:Y:S02]  /*11580*/  IMAD.MOV.U32 R13, RZ, RZ, R2 ;  /* 0x000000ffff0d7224 */ /* 0x000fe400078e0002 */
[----:B------:R-:W-:Y:S01]  /*11590*/  IMAD.MOV.U32 R12, RZ, RZ, 0x1 ;  /* 0x00000001ff0c7424 */ /* 0x000fe200078e00ff */
[C---:B------:R-:W-:Y:S01]  /*115a0*/  ISETP.GE.AND P3, PT, R4.reuse, R3, PT ;  /* 0x000000030400720c */ /* 0x040fe20003f66270 */
[----:B------:R-:W-:Y:S02]  /*115b0*/  VIADD R5, R4, 0x10 ;  /* 0x0000001004057836 */ /* 0x000fe40000000000 */
[----:B------:R-:W-:-:S10]  /*115c0*/  IMAD.MOV.U32 R7, RZ, RZ, R14 ;  /* 0x000000ffff077224 */ /* 0x000fd400078e000e */
[----:B0-----:R-:W-:Y:S05]  /*115d0*/  WARPSYNC.COLLECTIVE R15, `(.L_x_3577) ;  /* 0x000000000f087348 */ /* 0x001fea0003c00000 */
[----:B------:R1:W2:Y:S02]  /*115e0*/  SHFL.IDX P6, R14, R13, R12, R11 ;  /* 0x0000000c0d0e7389 */ /* 0x0002a400000c000b */
[----:B012---:R-:W-:Y:S01]  /*115f0*/  ENDCOLLECTIVE ;  /* 0x000000000000791b */ /* 0x007fe20003800000 */
.L_x_3577:
[----:B------:R-:W-:Y:S01]  /*11600*/  SHF.L.U32 R8, R8, 0x3, RZ ;  /* 0x0000000308087819 */ /* 0x000fe200000006ff */
[----:B------:R-:W-:-:S03]  /*11610*/  IMAD.MOV.U32 R13, RZ, RZ, R0 ;  /* 0x000000ffff0d7224 */ /* 0x000fc600078e0000 */
[----:B------:R-:W-:-:S04]  /*11620*/  LOP3.LUT R8, R8, 0x38, RZ, 0xc0, !PT ;  /* 0x0000003808087812 */ /* 0x000fc800078ec0ff */
[----:B------:R-:W-:-:S05]  /*11630*/  @!P3 LEA R7, P5, R8, R7, 0x1 ;  /* 0x000000070807b211 */ /* 0x000fca00078a08ff */
[----:B------:R-:W-:Y:S01]  /*11640*/  @!P3 IMAD.X R6, RZ, RZ, R6, P5 ;  /* 0x000000ffff06b224 */ /* 0x000fe200028e0606 */
[----:B------:R-:W-:-:S07]  /*11650*/  MOV R9, R14 ;  /* 0x0000000e00097202 */ /* 0x000fce0000000f00 */
[----:B------:R-:W-:Y:S05]  /*11660*/  WARPSYNC.COLLECTIVE R15, `(.L_x_3578) ;  /* 0x000000000f087348 */ /* 0x000fea0003c00000 */
[----:B------:R0:W1:Y:S02]  /*11670*/  SHFL.IDX P6, R14, R13, R12, R11 ;  /* 0x0000000c0d0e7389 */ /* 0x00006400000c000b */
[----:B01----:R-:W-:Y:S01]  /*11680*/  ENDCOLLECTIVE ;  /* 0x000000000000791b */ /* 0x003fe20003800000 */
.L_x_3578:
[----:B------:R-:W-:-:S04]  /*11690*/  @!P3 LOP3.LUT R7, R7, R6, RZ, 0x3c, !PT ;  /* 0x000000060707b212 */ /* 0x000fc800078e3cff */
[----:B------:R-:W-:-:S04]  /*116a0*/  @!P3 LOP3.LUT R6, R7, R6, RZ, 0x3c, !PT ;  /* 0x000000060706b212 */ /* 0x000fc800078e3cff */
[----:B------:R-:W-:Y:S01]  /*116b0*/  @!P3 LOP3.LUT R7, R7, R6, RZ, 0x3c, !PT ;  /* 0x000000060707b212 */ /* 0x000fe200078e3cff */
[----:B------:R-:W-:-:S04]  /*116c0*/  IMAD.MOV.U32 R13, RZ, RZ, R2 ;  /* 0x000000ffff0d7224 */ /* 0x000fc800078e0002 */
[----:B------:R-:W-:Y:S01]  /*116d0*/  @!PT LDS RZ, [RZ] ;  /* 0x00000000fffff984 */ /* 0x000fe20000000800 */
[----:B------:R-:W-:Y:S01]  /*116e0*/  @!PT LDS RZ, [RZ] ;  /* 0x00000000fffff984 */ /* 0x000fe20000000800 */
[----:B------:R-:W-:Y:S01]  /*116f0*/  @!PT LDS RZ, [RZ] ;  /* 0x00000000fffff984 */ /* 0x000fe20000000800 */
[----:B------:R0:W-:Y:S01]  /*11700*/  @!P3 LDGSTS.E.BYPASS.LTC128B.128 [R10+0x15400], desc[UR60][R6.64], !P0 ;  /* 0x15400000060abfae */ /* 0x0001e2000c101d7c */
[----:B------:R-:W-:-:S03]  /*11710*/  IMAD.MOV.U32 R12, RZ, RZ, 0x2 ;  /* 0x00000002ff0c7424 */ /* 0x000fc600078e00ff */
[----:B------:R0:W-:Y:S04]  /*11720*/  @!P3 LDGSTS.E.BYPASS.LTC128B.128 [R10+0x19400], desc[UR60][R6.64+0x80], !P1 ;  /* 0x19400080060abfae */ /* 0x0001e8000c901d7c */
[----:B------:R0:W-:Y:S01]  /*11730*/  @!P3 LDGSTS.E.BYPASS.LTC128B.128 [R10+0x1d400], desc[UR60][R6.64+0x100], !P2 ;  /* 0x1d400100060abfae */ /* 0x0001e2000d101d7c */
[----:B------:R-:W-:Y:S01]  /*11740*/  ISETP.GE.AND P3, PT, R5, R3, PT ;  /* 0x000000030500720c */ /* 0x000fe20003f66270 */
[----:B------:R-:W-:-:S12]  /*11750*/  IMAD.MOV.U32 R5, RZ, RZ, R14 ;  /* 0x000000ffff057224 */ /* 0x000fd800078e000e */
[----:B0-----:R-:W-:Y:S05]  /*11760*/  WARPSYNC.COLLECTIVE R15, `(.L_x_3579) ;  /* 0x000000000f087348 */ /* 0x001fea0003c00000 */
[----:B------:R1:W2:Y:S02]  /*11770*/  SHFL.IDX P6, R14, R13, R12, R11 ;  /* 0x0000000c0d0e7389 */ /* 0x0002a400000c000b */
[----:B012---:R-:W-:Y:S01]  /*11780*/  ENDCOLLECTIVE ;  /* 0x000000000000791b */ /* 0x007fe20003800000 */
.L_x_3579:
[----:B------:R-:W-:Y:S01]  /*11790*/  @!P3 LEA R8, P5, R8, R5, 0x1 ;  /* 0x000000050808b211 */ /* 0x000fe200078a08ff */
[----:B------:R-:W-:-:S04]  /*117a0*/  IMAD.MOV.U32 R13, RZ, RZ, R0 ;  /* 0x000000ffff0d7224 */ /* 0x000fc800078e0000 */
[----:B------:R-:W-:Y:S02]  /*117b0*/  @!P3 IMAD.X R5, RZ, RZ, R9, P5 ;  /* 0x000000ffff05b224 */ /* 0x000fe400028e0609 */
[----:B------:R-:W0:Y:S01]  /*117c0*/  S2R R9, SR_TID.X ;  /* 0x0000000000097919 */ /* 0x000e220000002100 */
        /* <DEDUP_REMOVED lines=8> */
[----:B------:R1:W-:Y:S01]  /*11850*/  @!P3 LDGSTS.E.BYPASS.LTC128B.128 [R10+0x1dc00], desc[UR60][R6.64+0x100], !P2 ;  /* 0x1dc00100060abfae */ /* 0x0003e2000d101d7c */
[----:B------:R-:W-:Y:S01]  /*11860*/  ISETP.GE.AND P3, PT, R5, R3, PT ;  /* 0x000000030500720c */ /* 0x000fe20003f66270 */
[----:B------:R-:W-:-:S12]  /*11870*/  IMAD.MOV.U32 R5, RZ, RZ, R14 ;  /* 0x000000ffff057224 */ /* 0x000fd800078e000e */
[----:B01----:R-:W-:Y:S05]  /*11880*/  WARPSYNC.COLLECTIVE R15, `(.L_x_3580) ;  /* 0x000000000f087348 */ /* 0x003fea0003c00000 */
[----:B------:R2:W3:Y:S02]  /*11890*/  SHFL.IDX P6, R14, R13, R12, R11 ;  /* 0x0000000c0d0e7389 */ /* 0x0004e400000c000b */
[----:B0123--:R-:W-:Y:S01]  /*118a0*/  ENDCOLLECTIVE ;  /* 0x000000000000791b */ /* 0x00ffe20003800000 */
.L_x_3580:
[----:B------:R-:W-:Y:S02]  /*118b0*/  IMAD.SHL.U32 R9, R9, 0x8, RZ ;  /* 0x0000000809097824 */ /* 0x000fe400078e00ff */
[----:B------:R-:W-:Y:S01]  /*118c0*/  IMAD.MOV.U32 R13, RZ, RZ, R2 ;  /* 0x000000ffff0d7224 */ /* 0x000fe200078e0002 */
[----:B------:R-:W-:Y:S02]  /*118d0*/  MOV R12, 0x3 ;  /* 0x00000003000c7802 */ /* 0x000fe40000000f00 */
[----:B------:R-:W-:Y:S02]  /*118e0*/  LOP3.LUT R9, R9, 0x38, RZ, 0xc0, !PT ;  /* 0x0000003809097812 */ /* 0x000fe400078ec0ff */
[----:B------:R-:W-:-:S07]  /*118f0*/  MOV R8, R14 ;  /* 0x0000000e00087202 */ /* 0x000fce0000000f00 */
[----:B------:R-:W-:Y:S05]  /*11900*/  WARPSYNC.COLLECTIVE R15, `(.L_x_3581) ;  /* 0x000000000f087348 */ /* 0x000fea0003c00000 */
[----:B------:R0:W1:Y:S02]  /*11910*/  SHFL.IDX P6, R14, R13, R12, R11 ;  /* 0x0000000c0d0e7389 */ /* 0x00006400000c000b */
[----:B01----:R-:W-:Y:S01]  /*11920*/  ENDCOLLECTIVE ;  /* 0x000000000000791b */ /* 0x003fe20003800000 */
.L_x_3581:
[----:B------:R-:W-:-:S05]  /*11930*/  @!P3 LEA R8, P4, R9, R8, 0x1 ;  /* 0x000000080908b211 */ /* 0x000fca00078808ff */
[----:B------:R-:W-:Y:S02]  /*11940*/  @!P3 IMAD.X R9, RZ, RZ, R5, P4 ;  /* 0x000000ffff09b224 */ /* 0x000fe400020e0605 */
[----:B------:R-:W-:Y:S02]  /*11950*/  @!P3 IMAD.MOV.U32 R6, RZ, RZ, R8 ;  /* 0x000000ffff06b224 */ /* 0x000fe400078e0008 */
[----:B------:R-:W-:Y:S02]  /*11960*/  @!P3 IMAD.MOV.U32 R7, RZ, RZ, R9 ;  /* 0x000000ffff07b224 */ /* 0x000fe400078e0009 */
[----:B------:R-:W0:Y:S01]  /*11970*/  S2R R9, SR_TID.X ;  /* 0x0000000000097919 */ /* 0x000e220000002100 */
[C---:B------:R-:W-:Y:S02]  /*11980*/  VIADD R5, R4.reuse, 0x30 ;  /* 0x0000003004057836 */ /* 0x040fe40000000000 */
[----:B------:R-:W-:Y:S01]  /*11990*/  IMAD.MOV.U32 R13, RZ, RZ, R0 ;  /* 0x000000ffff0d7224 */ /* 0x000fe200078e0000 */
[----:B------:R-:W-:Y:S01]  /*119a0*/  @!PT LDS RZ, [RZ] ;  /* 0x00000000fffff984 */ /* 0x000fe20000000800 */
[----:B------:R-:W-:Y:S01]  /*119b0*/  @!PT LDS RZ, [RZ] ;  /* 0x00000000fffff984 */ /* 0x000fe20000000800 */
[----:B------:R-:W-:Y:S01]  /*119c0*/  @!PT LDS RZ, [RZ] ;  /* 0x00000000fffff984 */ /* 0x000fe20000000800 */
[----:B------:R1:W-:Y:S01]  /*119d0*/  @!P3 LDGSTS.E.BYPASS.LTC128B.128 [R10+0x16400], desc[UR60][R6.64], !P0 ;  /* 0x16400000060abfae */ /* 0x0003e2000c101d7c */
[----:B------:R-:W-:-:S03]  /*119e0*/  VIADD R8, R4, 0x60 ;  /* 0x0000006004087836 */ /* 0x000fc60000000000 */
[----:B------:R1:W-:Y:S04]  /*119f0*/  @!P3 LDGSTS.E.BYPASS.LTC128B.128 [R10+0x1a400], desc[UR60][R6.64+0x80], !P1 ;  /* 0x1a400080060abfae */ /* 0x0003e8000c901d7c */
[----:B------:R1:W-:Y:S01]  /*11a00*/  @!P3 LDGSTS.E.BYPASS.LTC128B.128 [R10+0x1e400], desc[UR60][R6.64+0x100], !P2 ;  /* 0x1e400100060abfae */ /* 0x0003e2000d101d7c */
[----:B------:R-:W-:Y:S01]  /*11a10*/  ISETP.GE.AND P3, PT, R5, R3, PT ;  /* 0x000000030500720c */ /* 0x000fe20003f66270 */
[----:B------:R-:W-:-:S12]  /*11a20*/  IMAD.MOV.U32 R5, RZ, RZ, R14 ;  /* 0x000000ffff057224 */ /* 0x000fd800078e000e */
[----:B01----:R-:W-:Y:S05]  /*11a30*/  WARPSYNC.COLLECTIVE R15, `(.L_x_3582) ;  /* 0x000000000f087348 */ /* 0x003fea0003c00000 */
[----:B------:R2:W3:Y:S02]  /*11a40*/  SHFL.IDX P6, R14, R13, R12, R11 ;  /* 0x0000000c0d0e7389 */ /* 0x0004e400000c000b */
[----:B0123--:R-:W-:Y:S01]  /*11a50*/  ENDCOLLECTIVE ;  /* 0x000000000000791b */ /* 0x00ffe20003800000 */
.L_x_3582:
[----:B------:R-:W-:Y:S02]  /*11a60*/  IMAD.MOV.U32 R13, RZ, RZ, R2 ;  /* 0x000000ffff0d7224 */ /* 0x000fe400078e0002 */
[----:B------:R-:W-:Y:S02]  /*11a70*/  IMAD.MOV.U32 R12, RZ, RZ, 0x4 ;  /* 0x00000004ff0c7424 */ /* 0x000fe400078e00ff */
[----:B------:R-:W-:-:S05]  /*11a80*/  IMAD.SHL.U32 R9, R9, 0x8, RZ ;  /* 0x0000000809097824 */ /* 0x000fca00078e00ff */
[----:B------:R-:W-:Y:S01]  /*11a90*/  LOP3.LUT R9, R9, 0x38, RZ, 0xc0, !PT ;  /* 0x0000003809097812 */ /* 0x000fe200078ec0ff */
[----:B------:R-:W-:-:S07]  /*11aa0*/  IMAD.MOV.U32 R6, RZ, RZ, R14 ;  /* 0x000000ffff067224 */ /* 0x000fce00078e000e */
[----:B------:R-:W-:Y:S05]  /*11ab0*/  WARPSYNC.COLLECTIVE R15, `(.L_x_3583) ;  /* 0x000000000f087348 */ /* 0x000fea0003c00000 */
[----:B------:R0:W1:Y:S02]  /*11ac0*/  SHFL.IDX P6, R14, R13, R12, R11 ;  /* 0x0000000c0d0e7389 */ /* 0x00006400000c000b */
[----:B01----:R-:W-:Y:S01]  /*11ad0*/  ENDCOLLECTIVE ;  /* 0x000000000000791b */ /* 0x003fe20003800000 */
.L_x_3583:
[----:B------:R-:W-:-:S05]  /*11ae0*/  @!P3 LEA R6, P4, R9, R6, 0x1 ;  /* 0x000000060906b211 */ /* 0x000fca00078808ff */
[----:B------:R-:W-:-:S05]  /*11af0*/  @!P3 IMAD.X R5, RZ, RZ, R5, P4 ;  /* 0x000000ffff05b224 */ /* 0x000fca00020e0605 */
[----:B------:R-:W-:Y:S01]  /*11b00*/  @!P3 MOV R7, R5 ;  /* 0x000000050007b202 */ /* 0x000fe20000000f00 */
[----:B------:R-:W-:Y:S02]  /*11b10*/  VIADD R5, R4, 0x40 ;  /* 0x0000004004057836 */ /* 0x000fe40000000000 */
[----:B------:R-:W-:Y:S02]  /*11b20*/  IMAD.MOV.U32 R13, RZ, RZ, R0 ;  /* 0x000000ffff0d7224 */ /* 0x000fe400078e0000 */
        /* <DEDUP_REMOVED lines=8> */
[----:B0-----:R-:W-:Y:S05]  /*11bb0*/  WARPSYNC.COLLECTIVE R15, `(.L_x_3584) ;  /* 0x000000000f087348 */ /* 0x001fea0003c00000 */
[----:B------:R1:W2:Y:S02]  /*11bc0*/  SHFL.IDX P6, R14, R13, R12, R11 ;  /* 0x0000000c0d0e7389 */ /* 0x0002a400000c000b */
[----:B012---:R-:W-:Y:S01]  /*11bd0*/  ENDCOLLECTIVE ;  /* 0x000000000000791b */ /* 0x007fe20003800000 */
.L_x_3584:
[----:B------:R-:W-:Y:S02]  /*11be0*/  IMAD.MOV.U32 R13, RZ, RZ, R2 ;  /* 0x000000ffff0d7224 */ /* 0x000fe400078e0002 */
[----:B------:R-:W-:Y:S01]  /*11bf0*/  IMAD.MOV.U32 R12, RZ, RZ, 0x5 ;  /* 0x00000005ff0c7424 */ /* 0x000fe200078e00ff */
[----:B------:R-:W-:-:S07]  /*11c00*/  MOV R6, R14 ;  /* 0x0000000e00067202 */ /* 0x000fce0000000f00 */
[----:B------:R-:W-:Y:S05]  /*11c10*/  WARPSYNC.COLLECTIVE R15, `(.L_x_3585) ;  /* 0x000000000f087348 */ /* 0x000fea0003c00000 */
[----:B------:R0:W1:Y:S02]  /*11c20*/  SHFL.IDX P6, R14, R13, R12, R11 ;  /* 0x0000000c0d0e7389 */ /* 0x00006400000c000b */
[----:B01----:R-:W-:Y:S01]  /*11c30*/  ENDCOLLECTIVE ;  /* 0x000000000000791b */ /* 0x003fe20003800000 */
.L_x_3585:
[----:B------:R-:W-:-:S05]  /*11c40*/  @!P3 LEA R6, P4, R9, R6, 0x1 ;  /* 0x000000060906b211 */ /* 0x000fca00078808ff */
[----:B------:R-:W-:-:S04]  /*11c50*/  @!P3 IMAD.X R5, RZ, RZ, R5, P4 ;  /* 0x000000ffff05b224 */ /* 0x000fc800020e0605 */
[----:B------:R-:W-:Y:S02]  /*11c60*/  @!P3 IMAD.MOV.U32 R7, RZ, RZ, R5 ;  /* 0x000000ffff07b224 */ /* 0x000fe400078e0005 */
[----:B------:R-:W-:Y:S02]  /*11c70*/  VIADD R5, R4, 0x50 ;  /* 0x0000005004057836 */ /* 0x000fe40000000000 */
[----:B------:R-:W-:Y:S01]  /*11c80*/  IMAD.MOV.U32 R13, RZ, RZ, R0 ;  /* 0x000000ffff0d7224 */ /* 0x000fe200078e0000 */
[----:B------:R-:W-:Y:S01]  /*11c90*/  @!PT LDS RZ, [RZ] ;  /* 0x00000000fffff984 */ /* 0x000fe20000000800 */
[----:B------:R-:W-:Y:S01]  /*11ca0*/  @!PT LDS RZ, [RZ] ;  /* 0x00000000fffff984 */ /* 0x000fe20000000800 */
[----:B------:R-:W-:Y:S01]  /*11cb0*/  @!PT LDS RZ, [RZ] ;  /* 0x00000000fffff984 */ /* 0x000fe20000000800 */
[----:B------:R0:W-:Y:S04]  /*11cc0*/  @!P3 LDGSTS.E.BYPASS.LTC128B.128 [R10+0x17400], desc[UR60][R6.64], !P0 ;  /* 0x17400000060abfae */ /* 0x0001e8000c101d7c */
[----:B------:R0:W-:Y:S04]  /*11cd0*/  @!P3 LDGSTS.E.BYPASS.LTC128B.128 [R10+0x1b400], desc[UR60][R6.64+0x80], !P1 ;  /* 0x1b400080060abfae */ /* 0x0001e8000c901d7c */
[----:B------:R0:W-:Y:S01]  /*11ce0*/  @!P3 LDGSTS.E.BYPASS.LTC128B.128 [R10+0x1f400], desc[UR60][R6.64+0x100], !P2 ;  /* 0x1f400100060abfae */ /* 0x0001e2000d101d7c */
[----:B------:R-:W-:-:S02]  /*11cf0*/  ISETP.GE.AND P3, PT, R5, R3, PT ;  /* 0x000000030500720c */ /* 0x000fc40003f66270 */
[----:B------:R-:W-:-:S11]  /*11d00*/  MOV R5, R14 ;  /* 0x0000000e00057202 */ /* 0x000fd60000000f00 */
[----:B0-----:R-:W-:Y:S05]  /*11d10*/  WARPSYNC.COLLECTIVE R15, `(.L_x_3586) ;  /* 0x000000000f087348 */ /* 0x001fea0003c00000 */
[----:B------:R1:W2:Y:S02]  /*11d20*/  SHFL.IDX P6, R14, R13, R12, R11 ;  /* 0x0000000c0d0e7389 */ /* 0x0002a400000c000b */
[----:B012---:R-:W-:Y:S01]  /*11d30*/  ENDCOLLECTIVE ;  /* 0x000000000000791b */ /* 0x007fe20003800000 */
.L_x_3586:
[----:B------:R-:W-:Y:S01]  /*11d40*/  IMAD.MOV.U32 R13, RZ, RZ, R2 ;  /* 0x000000ffff0d7224 */ /* 0x000fe200078e0002 */
[----:B------:R-:W-:Y:S01]  /*11d50*/  MOV R12, 0x6 ;  /* 0x00000006000c7802 */ /* 0x000fe20000000f00 */
[----:B------:R-:W-:-:S07]  /*11d60*/  IMAD.MOV.U32 R6, RZ, RZ, R14 ;  /* 0x000000ffff067224 */ /* 0x000fce00078e000e */
[----:B------:R-:W-:Y:S05]  /*11d70*/  WARPSYNC.COLLECTIVE R15, `(.L_x_3587) ;  /* 0x000000000f087348 */ /* 0x000fea0003c00000 */
[----:B------:R0:W1:Y:S02]  /*11d80*/  SHFL.IDX P6, R14, R13, R12, R11 ;  /* 0x0000000c0d0e7389 */ /* 0x00006400000c000b */
[----:B01----:R-:W-:Y:S01]  /*11d90*/  ENDCOLLECTIVE ;  /* 0x000000000000791b */ /* 0x003fe20003800000 */
.L_x_3587:
[----:B------:R-:W-:-:S05]  /*11da0*/  @!P3 LEA R6, P4, R9, R6, 0x1 ;  /* 0x000000060906b211 */ /* 0x000fca00078808ff */
[----:B------:R-:W-:Y:S01]  /*11db0*/  @!P3 IMAD.X R5, RZ, RZ, R5, P4 ;  /* 0x000000ffff05b224 */ /* 0x000fe200020e0605 */
[----:B------:R-:W-:-:S03]  /*11dc0*/  ISETP.GE.AND P4, PT, R8, R3, PT ;  /* 0x000000030800720c */ /* 0x000fc60003f86270 */
[----:B------:R-:W-:Y:S02]  /*11dd0*/  @!P3 IMAD.MOV.U32 R7, RZ, RZ, R5 ;  /* 0x000000ffff07b224 */ /* 0x000fe400078e0005 */
[----:B------:R-:W-:-:S03]  /*11de0*/  IMAD.MOV.U32 R13, RZ, RZ, R0 ;  /* 0x000000ffff0d7224 */ /* 0x000fc600078e0000 */
[----:B------:R-:W-:Y:S01]  /*11df0*/  @!PT LDS RZ, [RZ] ;  /* 0x00000000fffff984 */ /* 0x000fe20000000800 */
[----:B------:R-:W-:Y:S01]  /*11e00*/  @!PT LDS RZ, [RZ] ;  /* 0x00000000fffff984 */ /* 0x000fe20000000800 */
[----:B------:R-:W-:Y:S01]  /*11e10*/  @!PT LDS RZ, [RZ] ;  /* 0x00000000fffff984 */ /* 0x000fe20000000800 */
[----:B------:R0:W-:Y:S04]  /*11e20*/  @!P3 LDGSTS.E.BYPASS.LTC128B.128 [R10+0x17c00], desc[UR60][R6.64], !P0 ;  /* 0x17c00000060abfae */ /* 0x0001e8000c101d7c */
[----:B------:R0:W-:Y:S01]  /*11e30*/  @!P3 LDGSTS.E.BYPASS.LTC128B.128 [R10+0x1bc00], desc[UR60][R6.64+0x80], !P1 ;  /* 0x1bc00080060abfae */ /* 0x0001e2000c901d7c */
[----:B------:R-:W-:-:S03]  /*11e40*/  IMAD.MOV.U32 R5, RZ, RZ, R14 ;  /* 0x000000ffff057224 */ /* 0x000fc600078e000e */
[----:B------:R0:W-:Y:S04]  /*11e50*/  @!P3 LDGSTS.E.BYPASS.LTC128B.128 [R10+0x1fc00], desc[UR60][R6.64+0x100], !P2 ;  /* 0x1fc00100060abfae */ /* 0x0001e8000d101d7c */
[----:B0-----:R-:W-:Y:S05]  /*11e60*/  WARPSYNC.COLLECTIVE R15, `(.L_x_3588) ;  /* 0x000000000f087348 */ /* 0x001fea0003c00000 */
[----:B------:R1:W2:Y:S02]  /*11e70*/  SHFL.IDX P6, R14, R13, R12, R11 ;  /* 0x0000000c0d0e7389 */ /* 0x0002a400000c000b */
[----:B012---:R-:W-:Y:S01]  /*11e80*/  ENDCOLLECTIVE ;  /* 0x000000000000791b */ /* 0x007fe20003800000 */
.L_x_3588:
[----:B------:R-:W-:Y:S02]  /*11e90*/  IMAD.MOV.U32 R13, RZ, RZ, R2 ;  /* 0x000000ffff0d7224 */ /* 0x000fe400078e0002 */
[----:B------:R-:W-:Y:S02]  /*11ea0*/  IMAD.MOV.U32 R12, RZ, RZ, 0x7 ;  /* 0x00000007ff0c7424 */ /* 0x000fe400078e00ff */
[----:B------:R-:W-:-:S07]  /*11eb0*/  IMAD.MOV.U32 R6, RZ, RZ, R14 ;  /* 0x000000ffff067224 */ /* 0x000fce00078e000e */
[----:B------:R-:W-:Y:S05]  /*11ec0*/  WARPSYNC.COLLECTIVE R15, `(.L_x_3589) ;  /* 0x000000000f087348 */ /* 0x000fea0003c00000 */
[----:B------:R0:W1:Y:S02]  /*11ed0*/  SHFL.IDX P6, R14, R13, R12, R11 ;  /* 0x0000000c0d0e7389 */ /* 0x00006400000c000b */
[----:B01----:R-:W-:Y:S01]  /*11ee0*/  ENDCOLLECTIVE ;  /* 0x000000000000791b */ /* 0x003fe20003800000 */
.L_x_3589:
[----:B------:R-:W-:-:S05]  /*11ef0*/  @!P4 LEA R6, P3, R9, R6, 0x1 ;  /* 0x000000060906c211 */ /* 0x000fca00078608ff */
[----:B------:R-:W-:-:S05]  /*11f00*/  @!P4 IMAD.X R5, RZ, RZ, R5, P3 ;  /* 0x000000ffff05c224 */ /* 0x000fca00018e0605 */
[----:B------:R-:W-:Y:S01]  /*11f10*/  @!P4 MOV R7, R5 ;  /* 0x000000050007c202 */ /* 0x000fe20000000f00 */
[----:B------:R-:W-:-:S04]  /*11f20*/  IMAD.MOV.U32 R13, RZ, RZ, R0 ;  /* 0x000000ffff0d7224 */ /* 0x000fc800078e0000 */
        /* <DEDUP_REMOVED lines=9> */
.L_x_3590:
[----:B------:R-:W-:Y:S01]  /*11fc0*/  @!PT LDS RZ, [RZ] ;  /* 0x00000000fffff984 */ /* 0x000fe20000000800 */
[----:B------:R-:W-:Y:S01]  /*11fd0*/  @!PT LDS RZ, [RZ] ;  /* 0x00000000fffff984 */ /* 0x000fe20000000800 */
[----:B------:R-:W-:Y:S01]  /*11fe0*/  @!PT LDS RZ, [RZ] ;  /* 0x00000000fffff984 */ /* 0x000fe20000000800 */
[----:B------:R1:W-:Y:S01]  /*11ff0*/  @!P4 LDGSTS.E.BYPASS.LTC128B.128 [R10+0x20400], desc[UR60][R6.64+0x100], !P2 ;  /* 0x20400100060acfae */ /* 0x0003e2000d101d7c */
[----:B------:R-:W-:Y:S01]  /*12000*/  IMAD.MOV.U32 R0, RZ, RZ, R14 ;  /* 0x000000ffff007224 */ /* 0x000fe200078e000e */
[----:B------:R-:W-:Y:S06]  /*12010*/  BRA `(.L_x_3591) ;  /* 0xffffffc000a47947 */ /* 0x000fec000383ffff */
.L_x_3489:
[----:B0-----:R0:W3:Y:S02]  /*12020*/  SYNCS.PHASECHK.TRANS64.TRYWAIT P0, [R9+URZ+0x36820], R0 ;  /* 0x03682000090075a7 */ /* 0x0010e4000800017f */
[----:B---3--:R-:W-:Y:S05]  /*12030*/  @!P0 NANOSLEEP.SYNCS 0x989680 ;  /* 0x009896800000895d */ /* 0x008fea0003900000 */
[----:B------:R-:W3:Y:S02]  /*12040*/  @!P0 SYNCS.PHASECHK.TRANS64 P0, [R9+URZ+0x36820], R0 ;  /* 0x03682000090085a7 */ /* 0x000ee4000800007f */
[----:B---3--:R-:W-:Y:S05]  /*12050*/  @!P0 BRA `(.L_x_3489) ;  /* 0xfffffffc00f08947 */ /* 0x008fea000383ffff */
[----:B------:R-:W-:Y:S05]  /*12060*/  BRA `(.L_x_3592) ;  /* 0xffffffc400087947 */ /* 0x000fea000383ffff */
.L_x_3496:
[----:B-1----:R1:W3:Y:S02]  /*12070*/  SYNCS.PHASECHK.TRANS64.TRYWAIT P0, [R3+URZ+0x36840], R2 ;  /* 0x03684002030075a7 */ /* 0x0022e4000800017f */
[----:B---3--:R-:W-:Y:S05]  /*12080*/  @!P0 NANOSLEEP.SYNCS 0x989680 ;  /* 0x009896800000895d */ /* 0x008fea0003900000 */
[----:B------:R-:W3:Y:S02]  /*12090*/  @!P0 SYNCS.PHASECHK.TRANS64 P0, [R3+URZ+0x36840], R2 ;  /* 0x03684002030085a7 */ /* 0x000ee4000800007f */
[----:B---3--:R-:W-:Y:S05]  /*120a0*/  @!P0 BRA `(.L_x_3496) ;  /* 0xfffffffc00f08947 */ /* 0x008fea000383ffff */
[----:B------:R-:W-:Y:S05]  /*120b0*/  BRA `(.L_x_3593) ;  /* 0xffffffc400bc7947 */ /* 0x000fea000383ffff */
.L_x_3503:
[----:B0-----:R0:W1:Y:S02]  /*120c0*/  SYNCS.PHASECHK.TRANS64.TRYWAIT P0, [R3+URZ+0x60], R2 ;  /* 0x00006002030075a7 */ /* 0x001064000800017f */
[----:B-1----:R-:W-:Y:S05]  /*120d0*/  @!P0 NANOSLEEP.SYNCS 0x989680 ;  /* 0x009896800000895d */ /* 0x002fea0003900000 */
[----:B------:R-:W1:Y:S02]  /*120e0*/  @!P0 SYNCS.PHASECHK.TRANS64 P0, [R3+URZ+0x60], R2 ;  /* 0x00006002030085a7 */ /* 0x000e64000800007f */
[----:B-1----:R-:W-:Y:S05]  /*120f0*/  @!P0 BRA `(.L_x_3503) ;  /* 0xfffffffc00f08947 */ /* 0x002fea000383ffff */
[----:B------:R-:W-:Y:S05]  /*12100*/  BRA `(.L_x_3594) ;  /* 0xffffffc800cc7947 */ /* 0x000fea000383ffff */
.L_x_3514:
[----:B-1----:R1:W3:Y:S02]  /*12110*/  SYNCS.PHASECHK.TRANS64.TRYWAIT P0, [R3+URZ+0x36840], R2 ;  /* 0x03684002030075a7 */ /* 0x0022e4000800017f */
[----:B---3--:R-:W-:Y:S05]  /*12120*/  @!P0 NANOSLEEP.SYNCS 0x989680 ;  /* 0x009896800000895d */ /* 0x008fea0003900000 */
[----:B------:R-:W3:Y:S02]  /*12130*/  @!P0 SYNCS.PHASECHK.TRANS64 P0, [R3+URZ+0x36840], R2 ;  /* 0x03684002030085a7 */ /* 0x000ee4000800007f */
[----:B---3--:R-:W-:Y:S05]  /*12140*/  @!P0 BRA `(.L_x_3514) ;  /* 0xfffffffc00f08947 */ /* 0x008fea000383ffff */
[----:B------:R-:W-:Y:S05]  /*12150*/  BRA `(.L_x_3595) ;  /* 0xffffffd0008c7947 */ /* 0x000fea000383ffff */
.L_x_3521:
[----:B0-----:R0:W1:Y:S02]  /*12160*/  SYNCS.PHASECHK.TRANS64.TRYWAIT P0, [R2+URZ+0x60], R3 ;  /* 0x00006003020075a7 */ /* 0x001064000800017f */
[----:B-1----:R-:W-:Y:S05]  /*12170*/  @!P0 NANOSLEEP.SYNCS 0x989680 ;  /* 0x009896800000895d */ /* 0x002fea0003900000 */
[----:B------:R-:W1:Y:S02]  /*12180*/  @!P0 SYNCS.PHASECHK.TRANS64 P0, [R2+URZ+0x60], R3 ;  /* 0x00006003020085a7 */ /* 0x000e64000800007f */
[----:B-1----:R-:W-:Y:S05]  /*12190*/  @!P0 BRA `(.L_x_3521) ;  /* 0xfffffffc00f08947 */ /* 0x002fea000383ffff */
[----:B------:R-:W-:Y:S05]  /*121a0*/  BRA `(.L_x_3596) ;  /* 0xffffffd4009c7947 */ /* 0x000fea000383ffff */
.L_x_3531:
[----:B---3--:R3:W4:Y:S02]  /*121b0*/  SYNCS.PHASECHK.TRANS64.TRYWAIT P0, [R2+URZ+0x36840], R3 ;  /* 0x03684003020075a7 */ /* 0x008724000800017f */
[----:B----4-:R-:W-:Y:S05]  /*121c0*/  @!P0 NANOSLEEP.SYNCS 0x989680 ;  /* 0x009896800000895d */ /* 0x010fea0003900000 */
[----:B------:R-:W4:Y:S02]  /*121d0*/  @!P0 SYNCS.PHASECHK.TRANS64 P0, [R2+URZ+0x36840], R3 ;  /* 0x03684003020085a7 */ /* 0x000f24000800007f */
[----:B----4-:R-:W-:Y:S05]  /*121e0*/  @!P0 BRA `(.L_x_3531) ;  /* 0xfffffffc00f08947 */ /* 0x010fea000383ffff */
[----:B------:R-:W-:Y:S05]  /*121f0*/  BRA `(.L_x_3597) ;  /* 0xffffffdc002c7947 */ /* 0x000fea000383ffff */
.L_x_3538:
[----:B0-----:R0:W1:Y:S02]  /*12200*/  SYNCS.PHASECHK.TRANS64.TRYWAIT P0, [R2+URZ+0x60], R7 ;  /* 0x00006007020075a7 */ /* 0x001064000800017f */
[----:B-1----:R-:W-:Y:S05]  /*12210*/  @!P0 NANOSLEEP.SYNCS 0x989680 ;  /* 0x009896800000895d */ /* 0x002fea0003900000 */
[----:B------:R-:W1:Y:S02]  /*12220*/  @!P0 SYNCS.PHASECHK.TRANS64 P0, [R2+URZ+0x60], R7 ;  /* 0x00006007020085a7 */ /* 0x000e64000800007f */
[----:B-1----:R-:W-:Y:S05]  /*12230*/  @!P0 BRA `(.L_x_3538) ;  /* 0xfffffffc00f08947 */ /* 0x002fea000383ffff */
[----:B------:R-:W-:Y:S05]  /*12240*/  BRA `(.L_x_3598) ;  /* 0xffffffe0003c7947 */ /* 0x000fea000383ffff */
.L_x_3548:
[----:B0-----:R0:W4:Y:S02]  /*12250*/  SYNCS.PHASECHK.TRANS64.TRYWAIT P0, [R0+URZ+0x36860], R3 ;  /* 0x03686003000075a7 */ /* 0x001124000800017f */
[----:B----4-:R-:W-:Y:S05]  /*12260*/  @!P0 NANOSLEEP.SYNCS 0x989680 ;  /* 0x009896800000895d */ /* 0x010fea0003900000 */
[----:B------:R-:W4:Y:S02]  /*12270*/  @!P0 SYNCS.PHASECHK.TRANS64 P0, [R0+URZ+0x36860], R3 ;  /* 0x03686003000085a7 */ /* 0x000f24000800007f */
[----:B----4-:R-:W-:Y:S05]  /*12280*/  @!P0 BRA `(.L_x_3548) ;  /* 0xfffffffc00f08947 */ /* 0x010fea000383ffff */
[----:B------:R-:W-:Y:S05]  /*12290*/  BRA `(.L_x_3599) ;  /* 0xffffffe400787947 */ /* 0x000fea000383ffff */
.L_x_3556:
[----:B0-----:R0:W2:Y:S02]  /*122a0*/  SYNCS.PHASECHK.TRANS64.TRYWAIT P0, [R0+URZ+0x36820], R3 ;  /* 0x03682003000075a7 */ /* 0x0010a4000800017f */
[----:B--2---:R-:W-:Y:S05]  /*122b0*/  @!P0 NANOSLEEP.SYNCS 0x989680 ;  /* 0x009896800000895d */ /* 0x004fea0003900000 */
[----:B------:R-:W2:Y:S02]  /*122c0*/  @!P0 SYNCS.PHASECHK.TRANS64 P0, [R0+URZ+0x36820], R3 ;  /* 0x03682003000085a7 */ /* 0x000ea4000800007f */
[----:B--2---:R-:W-:Y:S05]  /*122d0*/  @!P0 BRA `(.L_x_3556) ;  /* 0xfffffffc00f08947 */ /* 0x004fea000383ffff */
[----:B------:R-:W-:Y:S05]  /*122e0*/  BRA `(.L_x_3600) ;  /* 0xffffffe800c07947 */ /* 0x000fea000383ffff */
.L_x_3557:
[----:B------:R-:W2:Y:S01]  /*122f0*/  S2R R2, SR_TID.X ;  /* 0x0000000000027919 */ /* 0x000ea20000002100 */
[----:B------:R-:W-:Y:S01]  /*12300*/  BSSY B0, `(.L_x_3601) ;  /* 0x000000a000007945 */ /* 0x000fe20003800000 */
[----:B------:R-:W-:Y:S02]  /*12310*/  IMAD.MOV.U32 R12, RZ, RZ, RZ ;  /* 0x000000ffff0c7224 */ /* 0x000fe400078e00ff */
[----:B------:R-:W-:Y:S02]  /*12320*/  IMAD.MOV.U32 R11, RZ, RZ, 0x1f ;  /* 0x0000001fff0b7424 */ /* 0x000fe400078e00ff */
[----:B------:R-:W-:Y:S01]  /*12330*/  IMAD.MOV.U32 R15, RZ, RZ, -0x1 ;  /* 0xffffffffff0f7424 */ /* 0x000fe200078e00ff */
[----:B--2---:R-:W-:-:S04]  /*12340*/  SHF.R.U32.HI R2, RZ, 0x5, R2 ;  /* 0x00000005ff027819 */ /* 0x004fc80000011602 */
[----:B------:R-:W-:-:S04]  /*12350*/  LOP3.LUT R2, R2, 0x3, RZ, 0xc0, !PT ;  /* 0x0000000302027812 */ /* 0x000fc800078ec0ff */
[----:B------:R-:W-:-:S07]  /*12360*/  MOV R13, R2 ;  /* 0x00000002000d7202 */ /* 0x000fce0000000f00 */
[----:B01-3--:R-:W-:Y:S05]  /*12370*/  WARPSYNC.COLLECTIVE R15, `(.L_x_3602) ;  /* 0x000000000f087348 */ /* 0x00bfea0003c00000 */
[----:B------:R2:W4:Y:S02]  /*12380*/  SHFL.IDX P6, R14, R13, R12, R11 ;  /* 0x0000000c0d0e7389 */ /* 0x00052400000c000b */
[----:B01234-:R-:W-:Y:S01]  /*12390*/  ENDCOLLECTIVE ;  /* 0x000000000000791b */ /* 0x01ffe20003800000 */
.L_x_3602:
[----:B------:R-:W-:Y:S05]  /*123a0*/  BSYNC B0 ;  /* 0x0000000000007941 */ /* 0x000fea0003800000 */
.L_x_3601:
[----:B------:R-:W-:Y:S05]  /*123b0*/  BRA `(.L_x_3603) ;  /* 0xffffffe800a87947 */ /* 0x000fea000383ffff */
.L_x_3560:
[----:B------:R-:W-:Y:S01]  /*123c0*/  BSSY B1, `(.L_x_3604) ;  /* 0x0000006000017945 */ /* 0x000fe20003800000 */
[----:B------:R-:W-:-:S07]  /*123d0*/  IMAD.MOV.U32 R15, RZ, RZ, -0x1 ;  /* 0xffffffffff0f7424 */ /* 0x000fce00078e00ff */
[----:B0123--:R-:W-:Y:S05]  /*123e0*/  WARPSYNC.COLLECTIVE R15, `(.L_x_3605) ;  /* 0x000000000f0c7348 */ /* 0x00ffea0003c00000 */
[----:B------:R-:W-:Y:S02]  /*123f0*/  ELECT P6, UR62, PT ;  /* 0x00000000003e782f */ /* 0x000fe400038c0000 */
[----:B------:R-:W-:Y:S01]  /*12400*/  MOV R14, UR62 ;  /* 0x0000003e000e7c02 */ /* 0x000fe20008000f00 */
[----:B0123--:R-:W-:Y:S10]  /*12410*/  ENDCOLLECTIVE ;  /* 0x000000000000791b */ /* 0x00fff40003800000 */
.L_x_3605:
[----:B------:R-:W-:Y:S05]  /*12420*/  BSYNC B1 ;  /* 0x0000000000017941 */ /* 0x000fea0003800000 */
.L_x_3604:
[----:B------:R-:W-:Y:S05]  /*12430*/  BRA `(.L_x_3606) ;  /* 0xffffffe800a07947 */ /* 0x000fea000383ffff */
.L_x_3562:
[----:B0-----:R0:W1:Y:S02]  /*12440*/  SYNCS.PHASECHK.TRANS64.TRYWAIT P0, [R6+URZ], R5 ;  /* 0x00000005060075a7 */ /* 0x001064000800017f */
[----:B-1----:R-:W-:Y:S05]  /*12450*/  @!P0 NANOSLEEP.SYNCS 0x989680 ;  /* 0x009896800000895d */ /* 0x002fea0003900000 */
[----:B------:R-:W1:Y:S02]  /*12460*/  @!P0 SYNCS.PHASECHK.TRANS64 P0, [R6+URZ], R5 ;  /* 0x00000005060085a7 */ /* 0x000e64000800007f */
[----:B-1----:R-:W-:Y:S05]  /*12470*/  @!P0 BRA `(.L_x_3562) ;  /* 0xfffffffc00f08947 */ /* 0x002fea000383ffff */
[----:B------:R-:W-:Y:S05]  /*12480*/  BRA `(.L_x_3607) ;  /* 0xffffffe800d87947 */ /* 0x000fea000383ffff */
.L_x_3563:
[----:B-1----:R1:W2:Y:S02]  /*12490*/  SYNCS.PHASECHK.TRANS64.TRYWAIT P0, [R3+URZ], R2 ;  /* 0x00000002030075a7 */ /* 0x0022a4000800017f */
[----:B--2---:R-:W-:Y:S05]  /*124a0*/  @!P0 NANOSLEEP.SYNCS 0x989680 ;  /* 0x009896800000895d */ /* 0x004fea0003900000 */
[----:B------:R-:W2:Y:S02]  /*124b0*/  @!P0 SYNCS.PHASECHK.TRANS64 P0, [R3+URZ], R2 ;  /* 0x00000002030085a7 */ /* 0x000ea4000800007f */
[----:B--2---:R-:W-:Y:S05]  /*124c0*/  @!P0 BRA `(.L_x_3563) ;  /* 0xfffffffc00f08947 */ /* 0x004fea000383ffff */
[----:B------:R-:W-:Y:S05]  /*124d0*/  BRA `(.L_x_3608) ;  /* 0xffffffe800cc7947 */ /* 0x000fea000383ffff */
.L_x_3565:
[----:B-1----:R1:W2:Y:S02]  /*124e0*/  SYNCS.PHASECHK.TRANS64.TRYWAIT P0, [R18+URZ], R5 ;  /* 0x00000005120075a7 */ /* 0x0022a4000800017f */
[----:B--2---:R-:W-:Y:S05]  /*124f0*/  @!P0 NANOSLEEP.SYNCS 0x989680 ;  /* 0x009896800000895d */ /* 0x004fea0003900000 */
[----:B------:R-:W2:Y:S02]  /*12500*/  @!P0 SYNCS.PHASECHK.TRANS64 P0, [R18+URZ], R5 ;  /* 0x00000005120085a7 */ /* 0x000ea4000800007f */
[----:B--2---:R-:W-:Y:S05]  /*12510*/  @!P0 BRA `(.L_x_3565) ;  /* 0xfffffffc00f08947 */ /* 0x004fea000383ffff */
[----:B------:R-:W-:Y:S05]  /*12520*/  BRA `(.L_x_3609) ;  /* 0xffffffe800d07947 */ /* 0x000fea000383ffff */
.L_x_3610:
        /* <DEDUP_REMOVED lines=13> */
.L_x_15303:


//--------------------- .text._ZN7cutlass13device_kernelIN5flash11enable_sm90INS1_16FlashAttnFwdSm90INS1_25CollectiveMainloopFwdSm90ILi2EN4cute5tupleIJNS5_1CILi2EEENS7_ILi1EEES9_EEENS6_IJNS7_ILi128EEENS7_ILi112EEENS7_ILi192EEEEEELi192ENS_6half_tEfNS_4arch4Sm90ELb0ELb0ELb1ELb0ELb0ELb0ELb0ELb1ELb1ELb1ELb0ELb0EEENS1_21CollectiveEpilogueFwdINS6_IJSB_SD_SC_EEESA_SF_SH_Li256ELb0ELb1ELb0ELb0EEENS1_29StaticPersistentTileSchedulerILb0EEEEEEEEEvNT_6ParamsE --------------------------
	.section	.text._ZN7cutlass13device_kernelIN5flash11enable_sm90INS1_16FlashAttnFwdSm90INS1_25CollectiveMainloopFwdSm90ILi2EN4cute5tupleIJNS5_1CILi2EEENS7_ILi1EEES9_EEENS6_IJNS7_ILi128EEENS7_ILi112EEENS7_ILi192EEEEEELi192ENS_6half_tEfNS_4arch4Sm90ELb0ELb0ELb1ELb0ELb0ELb0ELb0ELb1ELb1ELb1ELb0ELb0EEENS1_21CollectiveEpilogueFwdINS6_IJSB_SD_SC_EEESA_SF_SH_Li256ELb0ELb1ELb0ELb0EEENS1_29StaticPersistentTileSchedulerILb0EEEEEEEEEvNT_6ParamsE,"ax",@progbits
	.align	128
.text._ZN7cutlass13device_kernelIN5flash11enable_sm90INS1_16FlashAttnFwdSm90INS1_25CollectiveMainloopFwdSm90ILi2EN4cute5tupleIJNS5_1CILi2EEENS7_ILi1EEES9_EEENS6_IJNS7_ILi128EEENS7_ILi112EEENS7_ILi192EEEEEELi192ENS_6half_tEfNS_4arch4Sm90ELb0ELb0ELb1ELb0ELb0ELb0ELb0ELb1ELb1ELb1ELb0ELb0EEENS1_21CollectiveEpilogueFwdINS6_IJSB_SD_SC_EEESA_SF_SH_Li256ELb0ELb1ELb0ELb0EEENS1_29StaticPersistentTileSchedulerILb0EEEEEEEEEvNT_6ParamsE:
        .type           _ZN7cutlass13device_kernelIN5flash11enable_sm90INS1_16FlashAttnFwdSm90INS1_25CollectiveMainloopFwdSm90ILi2EN4cute5tupleIJNS5_1CILi2EEENS7_ILi1EEES9_EEENS6_IJNS7_ILi128EEENS7_ILi112EEENS7_ILi192EEEEEELi192ENS_6half_tEfNS_4arch4Sm90ELb0ELb0ELb1ELb0ELb0ELb0ELb0ELb1ELb1ELb1ELb0ELb0EEENS1_21CollectiveEpilogueFwdINS6_IJSB_SD_SC_EEESA_SF_SH_Li256ELb0ELb1ELb0ELb0EEENS1_29StaticPersistentTileSchedulerILb0EEEEEEEEEvNT_6ParamsE,@function
        .size           _ZN7cutlass13device_kernelIN5flash11enable_sm90INS1_16FlashAttnFwdSm90INS1_25CollectiveMainloopFwdSm90ILi2EN4cute5tupleIJNS5_1CILi2EEENS7_ILi1EEES9_EEENS6_IJNS7_ILi128EEENS7_ILi112EEENS7_ILi192EEEEEELi192ENS_6half_tEfNS_4arch4Sm90ELb0ELb0ELb1ELb0ELb0ELb0ELb0ELb1ELb1ELb1ELb0ELb0EEENS1_21CollectiveEpilogueFwdINS6_IJSB_SD_SC_EEESA_SF_SH_Li256ELb0ELb1ELb0ELb0EEENS1_29StaticPersistentTileSchedulerILb0EEEEEEEEEvNT_6ParamsE,(.L_x_15304 - _ZN7cutlass13device_kernelIN5flash11enable_sm90INS1_16FlashAttnFwdSm90INS1_25CollectiveMainloopFwdSm90ILi2EN4cute5tupleIJNS5_1CILi2EEENS7_ILi1EEES9_EEENS6_IJNS7_ILi128EEENS7_ILi112EEENS7_ILi192EEEEEELi192ENS_6half_tEfNS_4arch4Sm90ELb0ELb0ELb1ELb0ELb0ELb0ELb0ELb1ELb1ELb1ELb0ELb0EEENS1_21CollectiveEpilogueFwdINS6_IJSB_SD_SC_EEESA_SF_SH_Li256ELb0ELb1ELb0ELb0EEENS1_29StaticPersistentTileSchedulerILb0EEEEEEEEEvNT_6ParamsE)
        .other          _ZN7cutlass13device_kernelIN5flash11enable_sm90INS1_16FlashAttnFwdSm90INS1_25CollectiveMainloopFwdSm90ILi2EN4cute5tupleIJNS5_1CILi2EEENS7_ILi1EEES9_EEENS6_IJNS7_ILi128EEENS7_ILi112EEENS7_ILi192EEEEEELi192ENS_6half_tEfNS_4arch4Sm90ELb0ELb0ELb1ELb0ELb0ELb0ELb0ELb1ELb1ELb1ELb0ELb0EEENS1_21CollectiveEpilogueFwdINS6_IJSB_SD_SC_EEESA_SF_SH_Li256ELb0ELb1ELb0ELb0EEENS1_29StaticPersistentTileSchedulerILb0EEEEEEEEEvNT_6ParamsE,@"STO_CUDA_ENTRY STV_DEFAULT"
_ZN7cutlass13device_kernelIN5flash11enable_sm90INS1_16FlashAttnFwdSm90INS1_25CollectiveMainloopFwdSm90ILi2EN4cute5tupleIJNS5_1CILi2EEENS7_ILi1EEES9_EEENS6_IJNS7_ILi128EEENS7_ILi112EEENS7_ILi192EEEEEELi192ENS_6half_tEfNS_4arch4Sm90ELb0ELb0ELb1ELb0ELb0ELb0ELb0ELb1ELb1ELb1ELb0ELb0EEENS1_21CollectiveEpilogueFwdINS6_IJSB_SD_SC_EEESA_SF_SH_Li256ELb0ELb1ELb0ELb0EEENS1_29StaticPersistentTileSchedulerILb0EEEEEEEEEvNT_6ParamsE:
        /* <DEDUP_REMOVED lines=17> */
.L_x_3612:
[----:B------:R-:W-:Y:S05]  /*0110*/  BSYNC B0 ;  /* 0x0000000000007941 */ /* 0x000fea0003800000 */
.L_x_3611:
[----:B------:R-:W-:Y:S01]  /*0120*/  VOTEU.ANY UP0, P0 ;  /* 0x00000000003f7886 */ /* 0x000fe20000000100 */
[----:B------:R-:W0:Y:S01]  /*0130*/  SHFL.IDX PT, R4, R2, RZ, 0x1f ;  /* 0x00001fff02047589 */ /* 0x000e2200000e0000 */
[----:B------:R-:W-:Y:S01]  /*0140*/  UMOV UR4, 0x80 ;  /* 0x0000008000047882 */ /* 0x000fe20000000000 */
[----:B------:R-:W-:Y:S01]  /*0150*/  UMOV UR7, 0x200 ;  /* 0x0000020000077882 */ /* 0x000fe20000000000 */
[----:B------:R-:W-:Y:S01]  /*0160*/  SHF.R.U32.HI R3, RZ, 0x7, R0 ;  /* 0x00000007ff037819 */ /* 0x000fe20000011600 */
[----:B------:R-:W1:Y:S01]  /*0170*/  @UP0 S2UR UR8, SR_CgaCtaId ;  /* 0x00000000000809c3 */ /* 0x000e620000008800 */
[----:B------:R-:W-:Y:S01]  /*0180*/  @UP0 UMOV UR6, 0x400 ;  /* 0x0000040000060882 */ /* 0x000fe20000000000 */
[----:B------:R-:W-:-:S04]  /*0190*/  @UP0 UIADD3 UR4, -UR4, 0x100000, URZ ;  /* 0x0010000004040890 */ /* 0x000fc8000fffe13f */
[----:B------:R-:W-:Y:S02]  /*01a0*/  @UP0 USHF.L.U32 UR5, UR4, 0xb, URZ ;  /* 0x0000000b04050899 */ /* 0x000fe4000800063f */
[----:B------:R-:W-:Y:S01]  /*01b0*/  @UP0 USHF.L.U32 UR4, UR4, 0x1, URZ ;  /* 0x0000000104040899 */ /* 0x000fe2000800063f */
[----:B------:R-:W-:Y:S01]  /*01c0*/  VOTEU.ANY UP1, P0 ;  /* 0x00000000003f7886 */ /* 0x000fe20000020100 */
[----:B------:R-:W2:Y:S01]  /*01d0*/  SHFL.IDX PT, R3, R3, RZ, 0x1f ;  /* 0x00001fff03037589 */ /* 0x000ea200000e0000 */
[----:B0-----:R-:W-:Y:S01]  /*01e0*/  ISETP.NE.AND P1, PT, R4, RZ, PT ;  /* 0x000000ff0400720c */ /* 0x001fe20003f25270 */
[----:B-1----:R-:W-:Y:S02]  /*01f0*/  @UP0 ULEA UR8, UR8, UR6, 0x18 ;  /* 0x0000000608080291 */ /* 0x002fe4000f8ec03f */
[----:B------:R-:W-:-:S04]  /*0200*/  @UP0 UIADD3 UR6, -UR7, 0x100000, URZ ;  /* 0x0010000007060890 */ /* 0x000fc8000fffe13f */
[----:B------:R-:W-:Y:S02]  /*0210*/  @UP0 USHF.L.U32 UR7, UR6, 0xb, URZ ;  /* 0x0000000b06070899 */ /* 0x000fe4000800063f */
[----:B------:R-:W-:Y:S01]  /*0220*/  @UP0 USHF.L.U32 UR6, UR6, 0x1, URZ ;  /* 0x0000000106060899 */ /* 0x000fe2000800063f */
[----:B------:R-:W-:Y:S01]  /*0230*/  VOTEU.ANY UP0, P0 ;  /* 0x00000000003f7886 */ /* 0x000fe20000000100 */
[----:B------:R-:W0:Y:S04]  /*0240*/  FENCE.VIEW.ASYNC.S ;  /* 0x00000000000073c6 */ /* 0x000e280000000000 */
[----:B0-----:R0:W1:Y:S06]  /*0250*/  @UP0 SYNCS.EXCH.64 URZ, [UR8+0x36800], UR4 ;  /* 0x03680004083f05b2 */ /* 0x00106c0008000100 */
[----:B------:R0:W3:Y:S01]  /*0260*/  @UP1 SYNCS.EXCH.64 URZ, [UR8+0x36820], UR6 ;  /* 0x03682006083f15b2 */ /* 0x0000e20008000100 */
[----:B--2---:R-:W-:Y:S05]  /*0270*/  @P1 BRA `(.L_x_3613) ;  /* 0x0000000000481947 */ /* 0x004fea0003800000 */
        /* <DEDUP_REMOVED lines=17> */
[----:B--2---:R-:W-:Y:S01]  /*0390*/  NOP ;  /* 0x0000000000007918 */ /* 0x004fe20000000000 */
.L_x_3613:
[----:B0-----:R-:W0:Y:S01]  /*03a0*/  S2UR UR4, SR_CTAID.Y ;  /* 0x00000000000479c3 */ /* 0x001e220000002600 */
[----:B------:R-:W2:Y:S01]  /*03b0*/  SHFL.IDX PT, R8, R2, RZ, 0x1f ;  /* 0x00001fff02087589 */ /* 0x000ea200000e0000 */
[----:B------:R-:W-:Y:S01]  /*03c0*/  ULDC UR5, c[0x0][0x154] ;  /* 0x0000550000057ab9 */ /* 0x000fe20000000800 */
[----:B------:R-:W-:-:S05]  /*03d0*/  NOP ;  /* 0x0000000000007918 */ /* 0x000fca0000000000 */
[----:B------:R-:W5:Y:S08]  /*03e0*/  S2UR UR6, SR_CTAID.X ;  /* 0x00000000000679c3 */ /* 0x000f700000002500 */
[----:B------:R-:W1:Y:S01]  /*03f0*/  LDC R9, c[0x0][0x148] ;  /* 0x00005200ff097b82 */ /* 0x000e620000000800 */
[----:B0-----:R-:W-:Y:S02]  /*0400*/  I2FP.F32.U32 R5, UR4 ;  /* 0x0000000400057c45 */ /* 0x001fe40008201000 */
[----:B--2---:R-:W-:-:S03]  /*0410*/  ISETP.NE.AND P0, PT, R8, RZ, PT ;  /* 0x000000ff0800720c */ /* 0x004fc60003f05270 */
        /* <DEDUP_REMOVED lines=24> */
[----:B------:R0:W2:Y:S01]  /*05a0*/  SYNCS.EXCH.64 URZ, [UR8+0x36860], UR6 ;  /* 0x03686006083f75b2 */ /* 0x0000a20008000100 */
[----:B------:R0:W0:Y:S01]  /*05b0*/  SYNCS.EXCH.64 URZ, [UR8+0x36858], UR4 ;  /* 0x03685804083f75b2 */ /* 0x0000220008000100 */
[----:B------:R0:W0:Y:S01]  /*05c0*/  SYNCS.EXCH.64 URZ, [UR8+0x36868], UR6 ;  /* 0x03686806083f75b2 */ /* 0x0000220008000100 */
[----:B------:R-:W-:Y:S01]  /*05d0*/  NOP ;  /* 0x0000000000007918 */ /* 0x000fe20000000000 */
.L_x_3614:
        /* <DEDUP_REMOVED lines=35> */
.L_x_3615:
[----:B------:R-:W5:Y:S01]  /*0810*/  SHFL.IDX PT, R14, R2, RZ, 0x1f ;  /* 0x00001fff020e7589 */ /* 0x000f6200000e0000 */
[----:B------:R-:W-:Y:S01]  /*0820*/  LEA.HI R11, R11, R8, RZ, 0x2 ;  /* 0x000000080b0b7211 */ /* 0x000fe200078f10ff */
[----:B0-----:R-:W0:Y:S01]  /*0830*/  S2UR UR4, SR_CTAID.X ;  /* 0x00000000000479c3 */ /* 0x001e220000002500 */
[----:B------:R-:W-:Y:S01]  /*0840*/  LOP3.LUT R9, R9, 0x3ffffffc, RZ, 0xc0, !PT ;  /* 0x3ffffffc09097812 */ /* 0x000fe200078ec0ff */
[----:B------:R-:W-:Y:S01]  /*0850*/  IMAD.IADD R6, R7, 0x1, -R6 ;  /* 0x0000000107067824 */ /* 0x000fe200078e0a06 */
[----:B------:R-:W-:Y:S01]  /*0860*/  LOP3.LUT R11, R11, 0x3ffffffc, RZ, 0xc0, !PT ;  /* 0x3ffffffc0b0b7812 */ /* 0x000fe200078ec0ff */
[----:B------:R-:W-:Y:S01]  /*0870*/  IMAD.MOV R7, RZ, RZ, -R10 ;  /* 0x000000ffff077224 */ /* 0x000fe200078e0a0a */
[----:B------:R-:W-:Y:S01]  /*0880*/  NOP ;  /* 0x0000000000007918 */ /* 0x000fe20000000000 */
[----:B------:R-:W-:Y:S02]  /*0890*/  IMAD.IADD R9, R4, 0x1, -R9 ;  /* 0x0000000104097824 */ /* 0x000fe400078e0a09 */
[----:B------:R-:W-:-:S02]  /*08a0*/  IMAD.IADD R11, R8, 0x1, -R11 ;  /* 0x00000001080b7824 */ /* 0x000fc400078e0a0b */
[----:B------:R-:W1:Y:S01]  /*08b0*/  LDC R8, c[0x0][0x140] ;  /* 0x00005000ff087b82 */ /* 0x000e620000000800 */
[--C-:B------:R-:W-:Y:S02]  /*08c0*/  IMAD R9, R9, 0x4, R6.reuse ;  /* 0x0000000409097824 */ /* 0x100fe400078e0206 */
[----:B------:R-:W-:-:S03]  /*08d0*/  IMAD R11, R11, 0x4, R6 ;  /* 0x000000040b0b7824 */ /* 0x000fc600078e0206 */
[----:B------:R-:W-:Y:S02]  /*08e0*/  LEA.HI R4, R9, R9, RZ, 0x1 ;  /* 0x0000000909047211 */ /* 0x000fe400078f08ff */
[----:B------:R-:W-:Y:S02]  /*08f0*/  LEA.HI R6, R11, R11, RZ, 0x1 ;  /* 0x0000000b0b067211 */ /* 0x000fe400078f08ff */
[----:B------:R-:W-:Y:S02]  /*0900*/  LOP3.LUT R4, R4, 0xfffffffe, RZ, 0xc0, !PT ;  /* 0xfffffffe04047812 */ /* 0x000fe400078ec0ff */
[----:B-----5:R-:W-:Y:S01]  /*0910*/  ISETP.NE.AND P0, PT, R14, RZ, PT ;  /* 0x000000ff0e00720c */ /* 0x020fe20003f05270 */
[----:B0-----:R-:W-:Y:S01]  /*0920*/  IMAD R7, R12, R7, UR4 ;  /* 0x000000040c077e24 */ /* 0x001fe2000f8e0207 */
[----:B------:R-:W-:Y:S01]  /*0930*/  LOP3.LUT R6, R6, 0xfffffffe, RZ, 0xc0, !PT ;  /* 0xfffffffe06067812 */ /* 0x000fe200078ec0ff */
[----:B------:R-:W-:-:S04]  /*0940*/  IMAD.IADD R4, R9, 0x1, -R4 ;  /* 0x0000000109047824 */ /* 0x000fc800078e0a04 */
[----:B------:R-:W-:Y:S01]  /*0950*/  IMAD.IADD R6, R11, 0x1, -R6 ;  /* 0x000000010b067824 */ /* 0x000fe200078e0a06 */
[----:B------:R-:W-:-:S05]  /*0960*/  ISETP.NE.AND P4, PT, R4, R7, PT ;  /* 0x000000070400720c */ /* 0x000fca0003f85270 */
[----:B------:R-:W-:Y:S08]  /*0970*/  @P0 BRA `(.L_x_3616) ;  /* 0x0000000000480947 */ /* 0x000ff00003800000 */
        /* <DEDUP_REMOVED lines=18> */
.L_x_3616:
[----:B------:R-:W5:Y:S01]  /*0aa0*/  SHFL.IDX PT, R10, R2, RZ, 0x1f ;  /* 0x00001fff020a7589 */ /* 0x000f6200000e0000 */
[----:B------:R-:W-:Y:S01]  /*0ab0*/  IMAD.SHL.U32 R22, R9, 0x4, RZ ;  /* 0x0000000409167824 */ /* 0x000fe200078e00ff */
[----:B------:R-:W-:Y:S01]  /*0ac0*/  ISETP.NE.AND P3, PT, R6, R7, PT ;  /* 0x000000070600720c */ /* 0x000fe20003f65270 */
[----:B------:R-:W-:Y:S01]  /*0ad0*/  IMAD.SHL.U32 R6, R11, 0x4, RZ ;  /* 0x000000040b067824 */ /* 0x000fe200078e00ff */
[----:B------:R-:W-:Y:S01]  /*0ae0*/  LOP3.LUT P0, RZ, R5, 0x7, RZ, 0xc0, !PT ;  /* 0x0000000705ff7812 */ /* 0x000fe2000780c0ff */
        /* <DEDUP_REMOVED lines=10> */
[----:B------:R-:W-:Y:S02]  /*0b90*/  @P3 SHF.R.S32.HI R6, RZ, 0x1, R6 ;  /* 0x00000001ff063819 */ /* 0x000fe40000011406 */
[----:B------:R-:W-:-:S02]  /*0ba0*/  @P4 SEL R18, RZ, 0x1, P5 ;  /* 0x00000001ff124807 */ /* 0x000fc40002800000 */
[----:B-----5:R-:W-:Y:S02]  /*0bb0*/  ISETP.NE.AND P5, PT, R10, RZ, PT ;  /* 0x000000ff0a00720c */ /* 0x020fe40003fa5270 */
[----:B------:R-:W-:Y:S02]  /*0bc0*/  ISETP.NE.AND P2, PT, R3, RZ, PT ;  /* 0x000000ff0300720c */ /* 0x000fe40003f45270 */
[----:B------:R-:W-:Y:S02]  /*0bd0*/  @P3 ISETP.NE.AND P4, PT, R6, R13, PT ;  /* 0x0000000d0600320c */ /* 0x000fe40003f85270 */
[----:B------:R-:W-:Y:S02]  /*0be0*/  SEL R3, RZ, 0x1, !P6 ;  /* 0x00000001ff037807 */ /* 0x000fe40007000000 */
[----:B------:R-:W-:Y:S02]  /*0bf0*/  ISETP.LT.U32.AND P0, PT, R19, 0x2, !P0 ;  /* 0x000000021300780c */ /* 0x000fe40004701070 */
[----:B-1----:R-:W-:-:S02]  /*0c00*/  ISETP.EQ.U32.AND P1, PT, R8, 0x1, PT ;  /* 0x000000010800780c */ /* 0x002fc40003f22070 */
[----:B------:R-:W-:Y:S02]  /*0c10*/  LOP3.LUT R18, R18, R3, RZ, 0xc0, !PT ;  /* 0x0000000312127212 */ /* 0x000fe400078ec0ff */
[----:B------:R-:W-:Y:S02]  /*0c20*/  SEL R4, RZ, 0x1, !P0 ;  /* 0x00000001ff047807 */ /* 0x000fe40004000000 */
        /* <DEDUP_REMOVED lines=20> */
.L_x_3617:
[----:B------:R-:W-:Y:S01]  /*0d70*/  LOP3.LUT R17, R17, R4, RZ, 0xc0, !PT ;  /* 0x0000000411117212 */ /* 0x000fe200078ec0ff */
[----:B------:R-:W-:Y:S01]  /*0d80*/  NOP ;  /* 0x0000000000007918 */ /* 0x000fe20000000000 */
[----:B------:R-:W-:Y:S05]  /*0d90*/  @!P1 BRA `(.L_x_3618) ;  /* 0x0000000000089947 */ /* 0x000fea0003800000 */
[----:B0-234-:R-:W-:Y:S01]  /*0da0*/  UCGABAR_ARV ;  /* 0x00000000000079c7 */ /* 0x01dfe20008000000 */
[----:B------:R-:W-:Y:S05]  /*0db0*/  BRA `(.L_x_3619) ;  /* 0x0000000000047947 */ /* 0x000fea0003800000 */
.L_x_3618:
[----:B0-234-:R-:W-:Y:S01]  /*0dc0*/  NOP ;  /* 0x0000000000007918 */ /* 0x01dfe20000000000 */
.L_x_3619:
[----:B------:R-:W-:Y:S05]  /*0dd0*/  @!P1 BRA `(.L_x_3620) ;  /* 0x00000000000c9947 */ /* 0x000fea0003800000 */
[----:B------:R-:W-:Y:S01]  /*0de0*/  UCGABAR_WAIT ;  /* 0x0000000000007dc7 */ /* 0x000fe20008000000 */
[----:B------:R-:W-:Y:S01]  /*0df0*/  CCTL.IVALL ;  /* 0x00000000ff00798f */ /* 0x000fe20002000000 */
[----:B------:R-:W-:Y:S05]  /*0e00*/  BRA `(.L_x_3621) ;  /* 0x0000000000047947 */ /* 0x000fea0003800000 */
.L_x_3620:
[----:B------:R-:W-:Y:S06]  /*0e10*/  BAR.SYNC.DEFER_BLOCKING 0x0 ;  /* 0x0000000000007b1d */ /* 0x000fec0000010000 */
.L_x_3621:
[----:B------:R-:W-:Y:S01]  /*0e20*/  IMAD.MOV.U32 R3, RZ, RZ, 0x1 ;  /* 0x00000001ff037424 */ /* 0x000fe200078e00ff */
[----:B------:R-:W-:-:S04]  /*0e30*/  ULDC.64 UR60, c[0x0][0x208] ;  /* 0x00008200003c7ab9 */ /* 0x000fc80000000a00 */
[----:B------:R-:W-:-:S05]  /*0e40*/  SEL R3, R3, 0x2, !P2 ;  /* 0x0000000203037807 */ /* 0x000fca0005000000 */
[----:B------:R0:W-:Y:S01]  /*0e50*/  STL [R1+0x2c], R3 ;  /* 0x00002c0301007387 */ /* 0x0001e20000100800 */
[----:B------:R-:W-:Y:S05]  /*0e60*/  @!P2 BRA `(.L_x_3622) ;  /* 0x000000b800d4a947 */ /* 0x000fea0003800000 */
.L_x_3623:
        /* <DEDUP_REMOVED lines=26> */
[----:B------:R-:W-:Y:S01]  /*1010*/  SHF.R.S32.HI R7, RZ, 0x1f, R210 ;  /* 0x0000001fff077819 */ /* 0x000fe200000114d2 */
[----:B------:R-:W-:Y:S01]  /*1020*/  IMAD.IADD R13, R0, 0x1, -R13 ;  /* 0x00000001000d7824 */ /* 0x000fe200078e0a0d */
        /* <DEDUP_REMOVED lines=15> */
[----:B------:R-:W-:Y:S01]  /*1120*/  LOP3.LUT R6, R6, 0xfffffc00, RZ, 0xc0, !PT ;  /* 0xfffffc0006067812 */ /* 0x000fe200078ec0ff */
[C---:B------:R-:W-:Y:S01]  /*1130*/  VIADD R205, R23.reuse, 0x40 ;  /* 0x0000004017cd7836 */ /* 0x040fe20000000000 */
[----:B------:R-:W-:Y:S01]  /*1140*/  LEA.HI R4, R4, R9, RZ, 0x1 ;  /* 0x0000000904047211 */ /* 0x000fe200078f08ff */
[----:B------:R-:W-:Y:S01]  /*1150*/  VIADD R204, R23, 0x80 ;  /* 0x0000008017cc7836 */ /* 0x000fe20000000000 */
[----:B------:R-:W-:Y:S01]  /*1160*/  LEA.HI R0, R13, R13, RZ, 0x1 ;  /* 0x0000000d0d007211 */ /* 0x000fe200078f08ff */
[----:B------:R-:W-:Y:S01]  /*1170*/  IMAD R217, R3, 0x40, R6 ;  /* 0x0000004003d97824 */ /* 0x000fe200078e0206 */
[----:B------:R-:W-:-:S02]  /*1180*/  LOP3.LUT R5, R5, 0x3fffffe, RZ, 0xc0, !PT ;  /* 0x03fffffe05057812 */ /* 0x000fc400078ec0ff */
[----:B------:R-:W-:Y:S02]  /*1190*/  SHF.R.S32.HI R7, RZ, 0x5, R7 ;  /* 0x00000005ff077819 */ /* 0x000fe40000011407 */
[----:B------:R-:W-:Y:S01]  /*11a0*/  LOP3.LUT R4, R4, 0x1ffffffe, RZ, 0xc0, !PT ;  /* 0x1ffffffe04047812 */ /* 0x000fe200078ec0ff */
[----:B------:R-:W-:Y:S01]  /*11b0*/  IMAD.IADD R5, R214, 0x1, -R5 ;  /* 0x00000001d6057824 */ /* 0x000fe200078e0a05 */
[----:B------:R-:W-:Y:S01]  /*11c0*/  LOP3.LUT R3, R2, 0x7ffffffc, RZ, 0xc0, !PT ;  /* 0x7ffffffc02037812 */ /* 0x000fe200078ec0ff */
[----:B------:R-:W-:Y:S01]  /*11d0*/  IMAD R8, R7, 0x10, R8 ;  /* 0x0000001007087824 */ /* 0x000fe200078e0208 */
[----:B------:R-:W-:Y:S01]  /*11e0*/  LOP3.LUT R0, R0, 0x1ffffffe, RZ, 0xc0, !PT ;  /* 0x1ffffffe00007812 */ /* 0x000fe200078ec0ff */
[----:B------:R-:W-:Y:S01]  /*11f0*/  IMAD.IADD R4, R9, 0x1, -R4 ;  /* 0x0000000109047824 */ /* 0x000fe200078e0a04 */
        /* <DEDUP_REMOVED lines=8> */
[----:B------:R-:W-:Y:S01]  /*1280*/  IMAD R216, R0, 0x8, R215 ;  /* 0x0000000800d87824 */ /* 0x000fe200078e02d7 */
[----:B--2---:R-:W-:-:S07]  /*1290*/  LOP3.LUT R16, R10, 0x1, RZ, 0xfc, !PT ;  /* 0x000000010a107812 */ /* 0x004fce00078efcff */
.L_x_3656:
[----:B------:R-:W0:Y:S01]  /*12a0*/  SHFL.IDX PT, R0, R214, RZ, 0x1f ;  /* 0x00001fffd6007589 */ /* 0x000e2200000e0000 */
[----:B------:R-:W1:Y:S01]  /*12b0*/  S2UR UR4, SR_CgaCtaId ;  /* 0x00000000000479c3 */ /* 0x000e620000008800 */
        /* <DEDUP_REMOVED lines=37> */
[----:B------:R-:W-:Y:S01]  /*1510*/  IMAD.U32 R212, RZ, RZ, UR6 ;  /* 0x00000006ffd47e24 */ /* 0x000fe2000f8e00ff */
[----:B------:R-:W-:Y:S01]  /*1520*/  LEA.HI.SX32 R120, R2, R3, 0x1a ;  /* 0x0000000302787211 */ /* 0x000fe200078fd2ff */
[----:B------:R-:W-:Y:S01]  /*1530*/  IMAD.U32 R211, RZ, RZ, UR4 ;  /* 0x00000004ffd37e24 */ /* 0x000fe2000f8e00ff */
[----:B------:R-:W-:-:S04]  /*1540*/  USHF.R.U32.HI UR8, URZ, 0x4, UR8 ;  /* 0x000000043f087899 */ /* 0x000fc80008011608 */
[----:B------:R-:W-:Y:S01]  /*1550*/  ULOP3.LUT UR38, UR8, 0x3fff, URZ, 0xc0, !UPT ;  /* 0x00003fff08267892 */ /* 0x000fe2000f8ec03f */
[----:B---3--:R-:W-:Y:S11]  /*1560*/  @!P0 BRA `(.L_x_3624) ;  /* 0x0000000000408947 */ /* 0x008ff60003800000 */
        /* <DEDUP_REMOVED lines=16> */
.L_x_3624:
[----:B------:R-:W-:Y:S02]  /*1670*/  LOP3.LUT R0, R208, 0x1, RZ, 0xc0, !PT ;  /* 0x00000001d0007812 */ /* 0x000fe400078ec0ff */
[----:B------:R-:W-:Y:S02]  /*1680*/  ISETP.NE.AND P0, PT, R16, 0x3, PT ;  /* 0x000000031000780c */ /* 0x000fe40003f05270 */
[----:B------:R-:W-:-:S04]  /*1690*/  SHF.L.U32 R0, R0, 0x1f, RZ ;  /* 0x0000001f00007819 */ /* 0x000fc800000006ff */
[----:B------:R-:W0:Y:S02]  /*16a0*/  SYNCS.PHASECHK.TRANS64.TRYWAIT P1, [UR37+0x36800], R0 ;  /* 0x03680000ff0075a7 */ /* 0x000e240008020165 */
[----:B0-----:R-:W-:Y:S05]  /*16b0*/  @!P1 BRA `(.L_x_3625) ;  /* 0x000000fc00e89947 */ /* 0x001fea0003800000 */
.L_x_3758:
[----:B------:R-:W-:Y:S05]  /*16c0*/  @!P0 BRA `(.L_x_3626) ;  /* 0x0000000000048947 */ /* 0x000fea0003800000 */
[----:B------:R-:W-:Y:S01]  /*16d0*/  BPT.TRAP 0x1 ;  /* 0x000000040000795c */ /* 0x000fe20000300000 */
.L_x_3626:
[----:B0-----:R-:W-:Y:S02]  /*16e0*/  IMAD.U32 R0, RZ, RZ, UR36 ;  /* 0x00000024ff007e24 */ /* 0x001fe4000f8e00ff */
[----:B------:R-:W-:-:S03]  /*16f0*/  IMAD.U32 R3, RZ, RZ, UR39 ;  /* 0x00000027ff037e24 */ /* 0x000fc6000f8e00ff */
[----:B------:R-:W-:Y:S02]  /*1700*/  LEA R0, R0, UR37, 0x3 ;  /* 0x0000002500007c11 */ /* 0x000fe4000f8e18ff */
[----:B------:R-:W-:-:S04]  /*1710*/  SHF.L.U32 R3, R3, 0x1f, RZ ;  /* 0x0000001f03037819 */ /* 0x000fc800000006ff */
[----:B------:R0:W1:Y:S01]  /*1720*/  SYNCS.PHASECHK.TRANS64.TRYWAIT P1, [R0+URZ+0x36830], R3 ;  /* 0x03683003000075a7 */ /* 0x000062000802017f */
[----:B------:R-:W-:Y:S05]  /*1730*/  @!P0 BRA `(.L_x_3627) ;  /* 0x0000000000048947 */ /* 0x000fea0003800000 */
[----:B------:R-:W-:Y:S01]  /*1740*/  BPT.TRAP 0x1 ;  /* 0x000000040000795c */ /* 0x000fe20000300000 */
.L_x_3627:
[----:B-1----:R-:W-:Y:S05]  /*1750*/  @P1 BRA `(.L_x_3628) ;  /* 0x0000000000081947 */ /* 0x002fea0003800000 */
[----:B------:R-:W1:Y:S02]  /*1760*/  SYNCS.PHASECHK.TRANS64.TRYWAIT P1, [R0+URZ+0x36830], R3 ;  /* 0x03683003000075a7 */ /* 0x000e64000802017f */
[----:B-1----:R-:W-:Y:S05]  /*1770*/  @!P1 BRA `(.L_x_3629) ;  /* 0x000000fc00d09947 */ /* 0x002fea0003800000 */
.L_x_3628:
        /* <DEDUP_REMOVED lines=14> */
[----:B01----:R-:W-:Y:S01]  /*1860*/  MOV R3, UR56 ;  /* 0x0000003800037c02 */ /* 0x003fe20008000f00 */
[----:B------:R-:W-:Y:S01]  /*1870*/  UMOV UR8, UR56 ;  /* 0x0000003800087c82 */ /* 0x000fe20008000000 */
[----:B------:R-:W-:Y:S01]  /*1880*/  UMOV UR11, 0x40000040 ;  /* 0x40000040000b7882 */ /* 0x000fe20000000000 */
[----:B------:R-:W-:Y:S01]  /*1890*/  UIMAD UR6, UR36, 0xa80, UR5 ;  /* 0x00000a80240678a4 */ /* 0x000fe2000f8e0205 */
[----:B------:R-:W-:Y:S01]  /*18a0*/  UMOV UR12, UR56 ;  /* 0x00000038000c7c82 */ /* 0x000fe20008000000 */
[----:B------:R-:W-:-:S02]  /*18b0*/  UMOV UR13, UR57 ;  /* 0x00000039000d7c82 */ /* 0x000fc40008000000 */
[----:B------:R-:W-:Y:S01]  /*18c0*/  UIADD3 UR10, UR6, 0x80, URZ ;  /* 0x00000080060a7890 */ /* 0x000fe2000fffe03f */
[----:B------:R-:W-:Y:S01]  /*18d0*/  IMAD.U32 R4, RZ, RZ, UR5 ;  /* 0x00000005ff047e24 */ /* 0x000fe2000f8e00ff */
[----:B------:R-:W-:Y:S02]  /*18e0*/  UIADD3 UR14, UR6, 0x100, URZ ;  /* 0x00000100060e7890 */ /* 0x000fe4000fffe03f */
[----:B------:R-:W-:Y:S01]  /*18f0*/  UMOV UR58, UR6 ;  /* 0x00000006003a7c82 */ /* 0x000fe20008000000 */
[----:B------:R-:W-:Y:S01]  /*1900*/  UMOV UR15, 0x40000040 ;  /* 0x40000040000f7882 */ /* 0x000fe20000000000 */
[----:B------:R-:W-:Y:S01]  /*1910*/  HGMMA.64x16x16.F32 R72, gdesc[UR56], RZ, !UPT, gsb0 ;  /* 0x00200000384879f0 */ /* 0x000fe2000c0008ff */
[----:B------:R-:W-:Y:S01]  /*1920*/  UIADD3 UR18, UR6, 0x180, URZ ;  /* 0x0000018006127890 */ /* 0x000fe2000fffe03f */
[----:B------:R-:W-:Y:S01]  /*1930*/  UMOV UR16, UR56 ;  /* 0x0000003800107c82 */ /* 0x000fe20008000000 */
[----:B------:R-:W-:Y:S01]  /*1940*/  UMOV UR17, UR57 ;  /* 0x0000003900117c82 */ /* 0x000fe20008000000 */
[----:B------:R-:W-:Y:S01]  /*1950*/  UMOV UR19, 0x40000040 ;  /* 0x4000004000137882 */ /* 0x000fe20000000000 */
[----:B------:R-:W-:Y:S01]  /*1960*/  UIADD3 UR22, UR6, 0x200, URZ ;  /* 0x0000020006167890 */ /* 0x000fe2000fffe03f */
[----:B------:R-:W-:Y:S01]  /*1970*/  UMOV UR20, UR56 ;  /* 0x0000003800147c82 */ /* 0x000fe20008000000 */
[----:B------:R-:W-:Y:S01]  /*1980*/  UMOV UR21, UR57 ;  /* 0x0000003900157c82 */ /* 0x000fe20008000000 */
[----:B------:R-:W-:Y:S01]  /*1990*/  UMOV UR23, 0x40000040 ;  /* 0x4000004000177882 */ /* 0x000fe20000000000 */
[----:B------:R-:W-:Y:S01]  /*19a0*/  UIADD3 UR58, UR6, 0x280, URZ ;  /* 0x00000280063a7890 */ /* 0x000fe2000fffe03f */
[----:B------:R-:W-:Y:S01]  /*19b0*/  UMOV UR59, 0x40000040 ;  /* 0x40000040003b7882 */ /* 0x000fe20000000000 */
[----:B------:R-:W-:-:S02]  /*19c0*/  UIADD3 UR5, UR6, 0x300, URZ ;  /* 0x0000030006057890 */ /* 0x000fc4000fffe03f */
        /* <DEDUP_REMOVED lines=14> */
[----:B------:R-:W-:Y:S01]  /*1ab0*/  UMOV UR39, 0x40000040 ;  /* 0x4000004000277882 */ /* 0x000fe20000000000 */
[----:B------:R-:W-:Y:S01]  /*1ac0*/  UIADD3 UR7, UR6, 0x802, URZ ;  /* 0x0000080206077890 */ /* 0x000fe2000fffe03f */
[----:B------:R-:W-:-:S02]  /*1ad0*/  WARPGROUP.DEPBAR.LE gsb0, 0x0 ;  /* 0x00008000000079c5 */ /* 0x000fc40000010000 */
[----:B------:R-:W-:-:S06]  /*1ae0*/  WARPGROUP.ARRIVE ;  /* 0x00000000000079c5 */ /* 0x000fcc0000000000 */
[----:B------:R-:W-:Y:S01]  /*1af0*/  HGMMA.64x16x16.F32 R64, gdesc[UR8], RZ, !UPT, gsb0 ;  /* 0x00200000084079f0 */ /* 0x000fe2000c0008ff */
[----:B------:R-:W-:Y:S02]  /*1b00*/  UIADD3 UR8, UR4, 0x2, URZ ;  /* 0x0000000204087890 */ /* 0x000fe4000fffe03f */
[----:B------:R-:W-:Y:S01]  /*1b10*/  UIADD3 UR10, UR6, 0x2, URZ ;  /* 0x00000002060a7890 */ /* 0x000fe2000fffe03f */
[----:B------:R-:W-:Y:S01]  /*1b20*/  UMOV UR9, 0x40000040 ;  /* 0x4000004000097882 */ /* 0x000fe20000000000 */
        /* <DEDUP_REMOVED lines=31> */
[----:B------:R-:W-:Y:S02]  /*1d20*/  UMOV UR59, 0x40000040 ;  /* 0x40000040003b7882 */ /* 0x000fe40000000000 */
        /* <DEDUP_REMOVED lines=375> */
[----:B------:R-:W-:Y:S01]  /*34a0*/  UMOV UR36, UR48 ;  /* 0x0000003000247c82 */ /* 0x000fe20008000000 */
[----:B------:R-:W-:Y:S01]  /*34b0*/  UMOV UR37, UR49 ;  /* 0x0000003100257c82 */ /* 0x000fe20008000000 */
        /* <DEDUP_REMOVED lines=49> */
[----:B------:R-:W-:Y:S01]  /*37d0*/  UMOV UR4, UR52 ;  /* 0x0000003400047c82 */ /* 0x000fe20008000000 */
[----:B------:R-:W-:Y:S01]  /*37e0*/  UMOV UR5, UR53 ;  /* 0x0000003500057c82 */ /* 0x000fe20008000000 */
[----:B------:R-:W-:-:S02]  /*37f0*/  WARPGROUP.DEPBAR.LE gsb0, 0x0 ;  /* 0x00008000000079c5 */ /* 0x000fc40000010000 */
        /* <DEDUP_REMOVED lines=14> */
[----:B------:R-:W-:Y:S02]  /*38e0*/  UMOV UR55, 0x40000040 ;  /* 0x4000004000377882 */ /* 0x000fe40000000000 */
[----:B------:R-:W-:Y:S01]  /*38f0*/  UMOV UR6, UR11 ;  /* 0x0000000b00067c82 */ /* 0x000fe20008000000 */
        /* <DEDUP_REMOVED lines=33> */
.L_x_3630:
[----:B------:R-:W-:Y:S01]  /*3b10*/  ULDC UR4, c[0x0][0x9d8] ;  /* 0x0002760000047ab9 */ /* 0x000fe20000000800 */
[----:B------:R-:W-:Y:S01]  /*3b20*/  IADD3 R21, R218, R81, RZ ;  /* 0x00000051da157210 */ /* 0x000fe20007ffe0ff */
        /* <DEDUP_REMOVED lines=30> */
[----:B------:R3:W-:Y:S01]  /*3d10*/  MUFU.TANH R14, R66 ;  /* 0x00000042000e7308 */ /* 0x0007e20000002400 */
[----:B------:R-:W-:Y:S01]  /*3d20*/  FMUL.FTZ R24, R24, UR4 ;  /* 0x0000000418187c20 */ /* 0x000fe20008410000 */
[----:B------:R-:W-:Y:S01]  /*3d30*/  FMUL.FTZ R63, R63, UR4 ;  /* 0x000000043f3f7c20 */ /* 0x000fe20008410000 */
[----:B------:R-:W-:Y:S01]  /*3d40*/  FMUL.FTZ R28, R28, UR4 ;  /* 0x000000041c1c7c20 */ /* 0x000fe20008410000 */
[----:B------:R-:W-:Y:S01]  /*3d50*/  FMUL.FTZ R40, R40, UR4 ;  /* 0x0000000428287c20 */ /* 0x000fe20008410000 */
[----:B------:R-:W-:Y:S01]  /*3d60*/  FMUL.FTZ R50, R50, UR4 ;  /* 0x0000000432327c20 */ /* 0x000fe20008410000 */
[----:B------:R-:W-:Y:S01]  /*3d70*/  FMUL.FTZ R41, R41, UR4 ;  /* 0x0000000429297c20 */ /* 0x000fe20008410000 */
[----:B------:R-:W-:Y:S01]  /*3d80*/  FMUL.FTZ R32, R32, UR4 ;  /* 0x0000000420207c20 */ /* 0x000fe20008410000 */
[----:B------:R-:W4:Y:S01]  /*3d90*/  MUFU.TANH R77, R77 ;  /* 0x0000004d004d7308 */ /* 0x000f220000002400 */
[----:B---3--:R-:W-:-:S02]  /*3da0*/  IMAD R66, R120, -0x70, R21 ;  /* 0xffffff9078427824 */ /* 0x008fc400078e0215 */
[----:B------:R-:W-:Y:S01]  /*3db0*/  FMUL.FTZ R51, R51, UR4 ;  /* 0x0000000433337c20 */ /* 0x000fe20008410000 */
[----:B------:R-:W-:Y:S01]  /*3dc0*/  FMUL.FTZ R34, R34, UR4 ;  /* 0x0000000422227c20 */ /* 0x000fe20008410000 */
[----:B------:R-:W-:Y:S01]  /*3dd0*/  FMUL.FTZ R44, R44, UR4 ;  /* 0x000000042c2c7c20 */ /* 0x000fe20008410000 */
[----:B------:R-:W-:Y:S01]  /*3de0*/  FMUL.FTZ R54, R54, UR4 ;  /* 0x0000000436367c20 */ /* 0x000fe20008410000 */
[C---:B------:R-:W-:Y:S01]  /*3df0*/  ISETP.GT.AND P4, PT, R66.reuse, RZ, PT ;  /* 0x000000ff4200720c */ /* 0x040fe20003f84270 */
[----:B------:R-:W-:Y:S01]  /*3e00*/  FMUL.FTZ R45, R45, UR4 ;  /* 0x000000042d2d7c20 */ /* 0x000fe20008410000 */
[----:B------:R-:W3:Y:S01]  /*3e10*/  MUFU.TANH R64, R64 ;  /* 0x0000004000407308 */ /* 0x000ee20000002400 */
[----:B------:R-:W-:Y:S01]  /*3e20*/  ISETP.GT.AND P3, PT, R66, 0x1, PT ;  /* 0x000000014200780c */ /* 0x000fe20003f64270 */
[----:B------:R-:W-:Y:S01]  /*3e30*/  FMUL.FTZ R36, R36, UR4 ;  /* 0x0000000424247c20 */ /* 0x000fe20008410000 */
[----:B------:R-:W-:Y:S01]  /*3e40*/  ISETP.GT.AND P2, PT, R66, 0x8, PT ;  /* 0x000000084200780c */ /* 0x000fe20003f44270 */
[----:B------:R-:W-:Y:S01]  /*3e50*/  FMUL.FTZ R55, R55, UR4 ;  /* 0x0000000437377c20 */ /* 0x000fe20008410000 */
[----:B0-----:R-:W-:Y:S01]  /*3e60*/  FSEL R72, R72, -INF , P4 ;  /* 0xff80000048487808 */ /* 0x001fe20002000000 */
[----:B------:R-:W-:Y:S01]  /*3e70*/  FMUL.FTZ R33, R33, UR4 ;  /* 0x0000000421217c20 */ /* 0x000fe20008410000 */
[----:B-1----:R-:W-:Y:S01]  /*3e80*/  FSEL R73, R73, -INF , P3 ;  /* 0xff80000049497808 */ /* 0x002fe20001800000 */
[----:B------:R4:W0:Y:S01]  /*3e90*/  MUFU.TANH R2, R74 ;  /* 0x0000004a00027308 */ /* 0x0008220000002400 */
[----:B------:R-:W-:Y:S01]  /*3ea0*/  ISETP.GT.AND P1, PT, R66, 0x9, PT ;  /* 0x000000094200780c */ /* 0x000fe20003f24270 */
[----:B------:R-:W-:Y:S01]  /*3eb0*/  FMUL.FTZ R42, R42, UR4 ;  /* 0x000000042a2a7c20 */ /* 0x000fe20008410000 */
[----:B--2---:R-:W-:Y:S01]  /*3ec0*/  FSEL R76, R76, -INF , P2 ;  /* 0xff8000004c4c7808 */ /* 0x004fe20001000000 */
[----:B------:R-:W-:Y:S01]  /*3ed0*/  FMUL.FTZ R43, R43, UR4 ;  /* 0x000000042b2b7c20 */ /* 0x000fe20008410000 */
[C---:B------:R-:W-:Y:S01]  /*3ee0*/  ISETP.GT.AND P6, PT, R66.reuse, 0x10, PT ;  /* 0x000000104200780c */ /* 0x040fe20003fc4270 */
[----:B------:R-:W-:Y:S01]  /*3ef0*/  FMUL.FTZ R37, R37, UR4 ;  /* 0x0000000425257c20 */ /* 0x000fe20008410000 */
[----:B------:R-:W-:Y:S01]  /*3f00*/  ISETP.GT.AND P5, PT, R66, 0x11, PT ;  /* 0x000000114200780c */ /* 0x000fe20003fa4270 */
[----:B------:R-:W-:Y:S01]  /*3f10*/  MUFU.TANH R65, R65 ;  /* 0x0000004100417308 */ /* 0x000fe20000002400 */
[----:B----4-:R-:W-:Y:S01]  /*3f20*/  FSEL R74, R77, -INF , P1 ;  /* 0xff8000004d4a7808 */ /* 0x010fe20000800000 */
[----:B------:R-:W-:Y:S01]  /*3f30*/  FMUL.FTZ R46, R46, UR4 ;  /* 0x000000042e2e7c20 */ /* 0x000fe20008410000 */
[----:B---3--:R-:W-:Y:S01]  /*3f40*/  FSEL R64, R64, -INF , P6 ;  /* 0xff80000040407808 */ /* 0x008fe20003000000 */
[----:B------:R-:W-:Y:S01]  /*3f50*/  FMUL.FTZ R47, R47, UR4 ;  /* 0x000000042f2f7c20 */ /* 0x000fe20008410000 */
[----:B------:R-:W-:Y:S01]  /*3f60*/  FSEL R14, R14, -INF , P6 ;  /* 0xff8000000e0e7808 */ /* 0x000fe20003000000 */
[----:B------:R-:W-:Y:S01]  /*3f70*/  FMUL.FTZ R25, R25, UR4 ;  /* 0x0000000419197c20 */ /* 0x000fe20008410000 */
[----:B------:R-:W-:Y:S01]  /*3f80*/  ISETP.GT.AND P6, PT, R66, 0x28, PT ;  /* 0x000000284200780c */ /* 0x000fe20003fc4270 */
[----:B------:R-:W1:Y:S01]  /*3f90*/  MUFU.TANH R3, R75 ;  /* 0x0000004b00037308 */ /* 0x000e620000002400 */
[----:B0-----:R-:W-:Y:S01]  /*3fa0*/  FSEL R2, R2, -INF , P4 ;  /* 0xff80000002027808 */ /* 0x001fe20002000000 */
[----:B------:R-:W-:Y:S01]  /*3fb0*/  FMUL.FTZ R35, R35, UR4 ;  /* 0x0000000423237c20 */ /* 0x000fe20008410000 */
[----:B------:R-:W-:Y:S01]  /*3fc0*/  ISETP.GT.AND P4, PT, R66, 0x18, PT ;  /* 0x000000184200780c */ /* 0x000fe20003f84270 */
[----:B------:R-:W-:Y:S01]  /*3fd0*/  FMUL.FTZ R29, R29, UR4 ;  /* 0x000000041d1d7c20 */ /* 0x000fe20008410000 */
[----:B------:R-:W-:Y:S01]  /*3fe0*/  ULDC UR5, c[0x0][0x988] ;  /* 0x0002620000057ab9 */ /* 0x000fe20000000800 */
[----:B------:R-:W-:Y:S01]  /*3ff0*/  P2R R83, PR, RZ, 0x1 ;  /* 0x00000001ff537803 */ /* 0x000fe20000000000 */
[----:B------:R-:W-:Y:S01]  /*4000*/  FMUL.FTZ R38, R38, UR4 ;  /* 0x0000000426267c20 */ /* 0x000fe20008410000 */
[----:B------:R0:W2:Y:S01]  /*4010*/  MUFU.TANH R20, R67 ;  /* 0x0000004300147308 */ /* 0x0000a20000002400 */
[----:B------:R-:W-:Y:S01]  /*4020*/  FMUL.FTZ R39, R39, UR4 ;  /* 0x0000000427277c20 */ /* 0x000fe20008410000 */
[----:B------:R-:W-:Y:S01]  /*4030*/  FMUL.FTZ R26, R26, UR4 ;  /* 0x000000041a1a7c20 */ /* 0x000fe20008410000 */
[----:B------:R-:W-:Y:S01]  /*4040*/  FMUL.FTZ R27, R27, UR4 ;  /* 0x000000041b1b7c20 */ /* 0x000fe20008410000 */
[----:B------:R-:W-:Y:S01]  /*4050*/  FMUL.FTZ R30, R30, UR4 ;  /* 0x000000041e1e7c20 */ /* 0x000fe20008410000 */
[----:B------:R-:W-:Y:S01]  /*4060*/  FMUL.FTZ R31, R31, UR4 ;  /* 0x000000041f1f7c20 */ /* 0x000fe20008410000 */
[----:B------:R-:W-:-:S02]  /*4070*/  CS2R R118, SRZ ;  /* 0x0000000000767805 */ /* 0x000fc4000001ff00 */
[----:B------:R-:W-:Y:S01]  /*4080*/  CS2R R116, SRZ ;  /* 0x0000000000747805 */ /* 0x000fe2000001ff00 */
[----:B------:R-:W3:Y:S01]  /*4090*/  MUFU.TANH R68, R68 ;  /* 0x0000004400447308 */ /* 0x000ee20000002400 */
[----:B0-----:R-:W-:Y:S02]  /*40a0*/  FMNMX.FTZ R67, R72, R73, !PT ;  /* 0x0000004948437209 */ /* 0x001fe40007810000 */
[----:B-1----:R-:W-:Y:S02]  /*40b0*/  FSEL R3, R3, -INF , P3 ;  /* 0xff80000003037808 */ /* 0x002fe40001800000 */
[----:B------:R-:W-:Y:S02]  /*40c0*/  FMNMX.FTZ R67, R76, R67, !PT ;  /* 0x000000434c437209 */ /* 0x000fe40007810000 */
[----:B------:R-:W-:Y:S01]  /*40d0*/  ISETP.GT.AND P3, PT, R66, 0x19, PT ;  /* 0x000000194200780c */ /* 0x000fe20003f64270 */
[----:B------:R0:W1:Y:S01]  /*40e0*/  MUFU.TANH R10, R78 ;  /* 0x0000004e000a7308 */ /* 0x0000620000002400 */
[----:B------:R-:W-:-:S02]  /*40f0*/  FMNMX.FTZ R67, R74, R67, !PT ;  /* 0x000000434a437209 */ /* 0x000fc40007810000 */
[----:B--2---:R-:W-:Y:S02]  /*4100*/  FSEL R20, R20, -INF , P5 ;  /* 0xff80000014147808 */ /* 0x004fe40002800000 */
[----:B------:R-:W-:-:S03]  /*4110*/  FMNMX.FTZ R67, R64, R67, !PT ;  /* 0x0000004340437209 */ /* 0x000fc60007810000 */
[----:B------:R-:W2:Y:S01]  /*4120*/  MUFU.TANH R69, R69 ;  /* 0x0000004500457308 */ /* 0x000ea20000002400 */
[----:B0-----:R-:W-:Y:S02]  /*4130*/  FSEL R78, R65, -INF , P5 ;  /* 0xff800000414e7808 */ /* 0x001fe40002800000 */
[----:B---3--:R-:W-:Y:S02]  /*4140*/  FSEL R68, R68, -INF , P4 ;  /* 0xff80000044447808 */ /* 0x008fe40002000000 */
[----:B------:R-:W-:Y:S02]  /*4150*/  FMNMX.FTZ R67, R78, R67, !PT ;  /* 0x000000434e437209 */ /* 0x000fe40007810000 */
[----:B------:R-:W-:Y:S01]  /*4160*/  ISETP.GT.AND P5, PT, R66, 0x29, PT ;  /* 0x000000294200780c */ /* 0x000fe20003fa4270 */
[----:B------:R-:W0:Y:S01]  /*4170*/  MUFU.TANH R12, R79 ;  /* 0x0000004f000c7308 */ /* 0x000e220000002400 */
[----:B-1----:R-:W-:Y:S02]  /*4180*/  FSEL R10, R10, -INF , P2 ;  /* 0xff8000000a0a7808 */ /* 0x002fe40001000000 */
[----:B------:R-:W-:-:S02]  /*4190*/  ISETP.GT.AND P2, PT, R66, 0x20, PT ;  /* 0x000000204200780c */ /* 0x000fc40003f44270 */
        /* <DEDUP_REMOVED lines=16> */
[----:B------:R-:W-:Y:S08]  /*42a0*/  MUFU.TANH R71, R71 ;  /* 0x0000004700477308 */ /* 0x000ff00000002400 */
[----:B------:R-:W0:Y:S08]  /*42b0*/  MUFU.TANH R48, R48 ;  /* 0x0000003000307308 */ /* 0x000e300000002400 */
[----:B------:R-:W-:Y:S08]  /*42c0*/  MUFU.TANH R58, R58 ;  /* 0x0000003a003a7308 */ /* 0x000ff00000002400 */
[----:B------:R-:W3:Y:S08]  /*42d0*/  MUFU.TANH R49, R49 ;  /* 0x0000003100317308 */ /* 0x000ef00000002400 */
[----:B------:R-:W-:Y:S08]  /*42e0*/  MUFU.TANH R59, R59 ;  /* 0x0000003b003b7308 */ /* 0x000ff00000002400 */
[----:B------:R-:W-:Y:S08]  /*42f0*/  MUFU.TANH R52, R52 ;  /* 0x0000003400347308 */ /* 0x000ff00000002400 */
[----:B------:R-:W-:Y:S08]  /*4300*/  MUFU.TANH R62, R62 ;  /* 0x0000003e003e7308 */ /* 0x000ff00000002400 */
[----:B------:R1:W-:Y:S08]  /*4310*/  MUFU.TANH R15, R24 ;  /* 0x00000018000f7308 */ /* 0x0003f00000002400 */
[----:B------:R-:W-:Y:S01]  /*4320*/  MUFU.TANH R53, R53 ;  /* 0x0000003500357308 */ /* 0x000fe20000002400 */
[----:B-1----:R-:W-:-:S02]  /*4330*/  FSEL R24, R70, -INF , P4 ;  /* 0xff80000046187808 */ /* 0x002fc40002000000 */
[----:B------:R-:W-:Y:S02]  /*4340*/  ISETP.GT.AND P4, PT, R66, 0x30, PT ;  /* 0x000000304200780c */ /* 0x000fe40003f84270 */
[----:B--2---:R-:W-:Y:S02]  /*4350*/  FSEL R70, R61, -INF , P5 ;  /* 0xff8000003d467808 */ /* 0x004fe40002800000 */
[----:B0-----:R-:W-:Y:S01]  /*4360*/  FSEL R88, R48, -INF , P4 ;  /* 0xff80000030587808 */ /* 0x001fe20002000000 */
[----:B------:R-:W0:Y:S01]  /*4370*/  MUFU.TANH R63, R63 ;  /* 0x0000003f003f7308 */ /* 0x000e220000002400 */
[----:B------:R-:W-:-:S04]  /*4380*/  FMNMX.FTZ R67, R70, R67, !PT ;  /* 0x0000004346437209 */ /* 0x000fc80007810000 */
[----:B------:R-:W-:-:S03]  /*4390*/  FMNMX.FTZ R67, R88, R67, !PT ;  /* 0x0000004358437209 */ /* 0x000fc60007810000 */
[----:B------:R1:W-:Y:S08]  /*43a0*/  MUFU.TANH R21, R28 ;  /* 0x0000001c00157308 */ /* 0x0003f00000002400 */
[----:B------:R0:W-:Y:S01]  /*43b0*/  MUFU.TANH R5, R40 ;  /* 0x0000002800057308 */ /* 0x0001e20000002400 */
[----:B-1----:R-:W-:Y:S02]  /*43c0*/  FSEL R28, R71, -INF , P3 ;  /* 0xff800000471c7808 */ /* 0x002fe40001800000 */
[----:B------:R-:W-:-:S04]  /*43d0*/  ISETP.GT.AND P3, PT, R66, 0x31, PT ;  /* 0x000000314200780c */ /* 0x000fc80003f64270 */
[----:B---3--:R-:W-:Y:S01]  /*43e0*/  FSEL R90, R49, -INF , P3 ;  /* 0xff800000315a7808 */ /* 0x008fe20001800000 */
[----:B------:R-:W-:Y:S01]  /*43f0*/  MUFU.TANH R50, R50 ;  /* 0x0000003200327308 */ /* 0x000fe20000002400 */
[----:B0-----:R-:W-:Y:S02]  /*4400*/  FSEL R40, R63, -INF , P5 ;  /* 0xff8000003f287808 */ /* 0x001fe40002800000 */
[----:B------:R-:W-:Y:S02]  /*4410*/  FMNMX.FTZ R67, R90, R67, !PT ;  /* 0x000000435a437209 */ /* 0x000fe40007810000 */
[----:B------:R-:W-:-:S03]  /*4420*/  ISETP.GT.AND P5, PT, R66, 0x41, PT ;  /* 0x000000414200780c */ /* 0x000fc60003fa4270 */
[----:B------:R0:W-:Y:S08]  /*4430*/  MUFU.TANH R9, R32 ;  /* 0x0000002000097308 */ /* 0x0001f00000002400 */
[----:B------:R-:W1:Y:S01]  /*4440*/  MUFU.TANH R41, R41 ;  /* 0x0000002900297308 */ /* 0x000e620000002400 */
[----:B0-----:R-:W-:Y:S02]  /*4450*/  FSEL R32, R58, -INF , P2 ;  /* 0xff8000003a207808 */ /* 0x001fe40001000000 */
[----:B------:R-:W-:-:S04]  /*4460*/  ISETP.GT.AND P2, PT, R66, 0x38, PT ;  /* 0x000000384200780c */ /* 0x000fc80003f44270 */
[----:B------:R-:W-:Y:S01]  /*4470*/  FSEL R92, R52, -INF , P2 ;  /* 0xff800000345c7808 */ /* 0x000fe20001000000 */
[----:B------:R-:W0:Y:S03]  /*4480*/  MUFU.TANH R51, R51 ;  /* 0x0000003300337308 */ /* 0x000e260000002400 */
[----:B------:R-:W-:-:S05]  /*4490*/  FMNMX.FTZ R67, R92, R67, !PT ;  /* 0x000000435c437209 */ /* 0x000fca0007810000 */
[----:B------:R2:W-:Y:S01]  /*44a0*/  MUFU.TANH R11, R34 ;  /* 0x00000022000b7308 */ /* 0x0005e20000002400 */
[----:B-1----:R-:W-:-:S07]  /*44b0*/  FSEL R96, R41, -INF , P5 ;  /* 0xff80000029607808 */ /* 0x002fce0002800000 */
[----:B------:R0:W-:Y:S01]  /*44c0*/  MUFU.TANH R7, R44 ;  /* 0x0000002c00077308 */ /* 0x0001e20000002400 */
[----:B--2---:R-:W-:Y:S02]  /*44d0*/  FSEL R34, R59, -INF , P1 ;  /* 0xff8000003b227808 */ /* 0x004fe40000800000 */
[----:B------:R-:W-:-:S05]  /*44e0*/  ISETP.GT.AND P1, PT, R66, 0x39, PT ;  /* 0x000000394200780c */ /* 0x000fca0003f24270 */
[----:B------:R-:W-:Y:S01]  /*44f0*/  MUFU.TANH R54, R54 ;  /* 0x0000003600367308 */ /* 0x000fe20000002400 */
[----:B0-----:R-:W-:Y:S02]  /*4500*/  FSEL R44, R51, -INF , P3 ;  /* 0xff800000332c7808 */ /* 0x001fe40001800000 */
[----:B------:R-:W-:-:S05]  /*4510*/  ISETP.GT.AND P3, PT, R66, 0x49, PT ;  /* 0x000000494200780c */ /* 0x000fca0003f64270 */
[----:B------:R0:W-:Y:S08]  /*4520*/  MUFU.TANH R13, R36 ;  /* 0x00000024000d7308 */ /* 0x0001f00000002400 */
[----:B------:R-:W1:Y:S01]  /*4530*/  MUFU.TANH R45, R45 ;  /* 0x0000002d002d7308 */ /* 0x000e620000002400 */
[----:B0-----:R-:W-:Y:S02]  /*4540*/  FSEL R36, R62, -INF , P6 ;  /* 0xff8000003e247808 */ /* 0x001fe40003000000 */
[----:B------:R-:W-:-:S02]  /*4550*/  ISETP.GT.AND P6, PT, R66, 0x40, PT ;  /* 0x000000404200780c */ /* 0x000fc40003fc4270 */
[----:B------:R-:W-:Y:S02]  /*4560*/  FSEL R62, R53, -INF , P1 ;  /* 0xff800000353e7808 */ /* 0x000fe40000800000 */
[----:B------:R-:W-:Y:S01]  /*4570*/  FSEL R94, R5, -INF , P6 ;  /* 0xff800000055e7808 */ /* 0x000fe20003000000 */
[----:B------:R-:W0:Y:S01]  /*4580*/  MUFU.TANH R55, R55 ;  /* 0x0000003700377308 */ /* 0x000e220000002400 */
[----:B------:R-:W-:-:S04]  /*4590*/  FMNMX.FTZ R67, R62, R67, !PT ;  /* 0x000000433e437209 */ /* 0x000fc80007810000 */
[----:B------:R-:W-:-:S03]  /*45a0*/  FMNMX.FTZ R67, R94, R67, !PT ;  /* 0x000000435e437209 */ /* 0x000fc60007810000 */
[----:B------:R2:W3:Y:S01]  /*45b0*/  MUFU.TANH R6, R42 ;  /* 0x0000002a00067308 */ /* 0x0004e20000002400 */
[----:B------:R-:W-:Y:S02]  /*45c0*/  FMNMX.FTZ R67, R96, R67, !PT ;  /* 0x0000004360437209 */ /* 0x000fe40007810000 */
[----:B-1----:R-:W-:-:S05]  /*45d0*/  FSEL R100, R45, -INF , P3 ;  /* 0xff8000002d647808 */ /* 0x002fca0001800000 */
[----:B------:R-:W1:Y:S01]  /*45e0*/  MUFU.TANH R33, R33 ;  /* 0x0000002100217308 */ /* 0x000e620000002400 */
[----:B--2---:R-:W-:Y:S02]  /*45f0*/  FSEL R42, R50, -INF , P4 ;  /* 0xff800000322a7808 */ /* 0x004fe40002000000 */
[C---:B------:R-:W-:Y:S02]  /*4600*/  ISETP.GT.AND P4, PT, R66.reuse, 0x48, PT ;  /* 0x000000484200780c */ /* 0x040fe40003f84270 */
[----:B0-----:R-:W-:Y:S02]  /*4610*/  FSEL R48, R55, -INF , P1 ;  /* 0xff80000037307808 */ /* 0x001fe40000800000 */
[----:B------:R-:W-:Y:S01]  /*4620*/  FSEL R98, R7, -INF , P4 ;  /* 0xff80000007627808 */ /* 0x000fe20002000000 */
[----:B------:R-:W0:Y:S01]  /*4630*/  MUFU.TANH R43, R43 ;  /* 0x0000002b002b7308 */ /* 0x000e220000002400 */
[----:B------:R-:W-:Y:S01]  /*4640*/  ISETP.GT.AND P1, PT, R66, 0x51, PT ;  /* 0x000000514200780c */ /* 0x000fe20003f24270 */
[----:B------:R-:W-:Y:S01]  /*4650*/  IMAD.U32 R7, RZ, RZ, UR5 ;  /* 0x00000005ff077e24 */ /* 0x000fe2000f8e00ff */
[----:B------:R-:W-:-:S02]  /*4660*/  FMNMX.FTZ R67, R98, R67, !PT ;  /* 0x0000004362437209 */ /* 0x000fc40007810000 */
[----:B---3--:R-:W-:Y:S02]  /*4670*/  FSEL R50, R6, -INF , P6 ;  /* 0xff80000006327808 */ /* 0x008fe40003000000 */
[----:B------:R-:W-:Y:S01]  /*4680*/  FMNMX.FTZ R67, R100, R67, !PT ;  /* 0x0000004364437209 */ /* 0x000fe20007810000 */
[----:B------:R2:W3:Y:S01]  /*4690*/  MUFU.TANH R8, R46 ;  /* 0x0000002e00087308 */ /* 0x0004e20000002400 */
[----:B------:R-:W-:Y:S02]  /*46a0*/  ISETP.GT.AND P6, PT, R66, 0x58, PT ;  /* 0x000000584200780c */ /* 0x000fe40003fc4270 */
[----:B-1----:R-:W-:Y:S02]  /*46b0*/  FSEL R104, R33, -INF , P1 ;  /* 0xff80000021687808 */ /* 0x002fe40000800000 */
[----:B------:R-:W-:-:S03]  /*46c0*/  FSEL R106, R13, -INF , P6 ;  /* 0xff8000000d6a7808 */ /* 0x000fc60003000000 */
[----:B------:R-:W1:Y:S01]  /*46d0*/  MUFU.TANH R37, R37 ;  /* 0x0000002500257308 */ /* 0x000e620000002400 */
[----:B--2---:R-:W-:Y:S02]  /*46e0*/  FSEL R46, R54, -INF , P2 ;  /* 0xff800000362e7808 */ /* 0x004fe40001000000 */
[C---:B------:R-:W-:Y:S02]  /*46f0*/  ISETP.GT.AND P2, PT, R66.reuse, 0x50, PT ;  /* 0x000000504200780c */ /* 0x040fe40003f44270 */
[----:B0-----:R-:W-:Y:S02]  /*4700*/  FSEL R52, R43, -INF , P5 ;  /* 0xff8000002b347808 */ /* 0x001fe40002800000 */
[----:B------:R-:W-:Y:S01]  /*4710*/  FSEL R102, R9, -INF , P2 ;  /* 0xff80000009667808 */ /* 0x000fe20001000000 */
[----:B------:R-:W0:Y:S01]  /*4720*/  MUFU.TANH R47, R47 ;  /* 0x0000002f002f7308 */ /* 0x000e220000002400 */
[----:B------:R-:W-:Y:S02]  /*4730*/  ISETP.GT.AND P5, PT, R66, 0x59, PT ;  /* 0x000000594200780c */ /* 0x000fe40003fa4270 */
[----:B------:R-:W-:-:S02]  /*4740*/  FMNMX.FTZ R67, R102, R67, !PT ;  /* 0x0000004366437209 */ /* 0x000fc40007810000 */
[----:B---3--:R-:W-:Y:S02]  /*4750*/  FSEL R54, R8, -INF , P4 ;  /* 0xff80000008367808 */ /* 0x008fe40002000000 */
[----:B------:R-:W-:Y:S01]  /*4760*/  FMNMX.FTZ R67, R104, R67, !PT ;  /* 0x0000004368437209 */ /* 0x000fe20007810000 */
[----:B------:R-:W2:Y:S01]  /*4770*/  MUFU.TANH R25, R25 ;  /* 0x0000001900197308 */ /* 0x000ea20000002400 */
[----:B------:R-:W-:Y:S02]  /*4780*/  ISETP.GT.AND P4, PT, R66, 0x60, PT ;  /* 0x000000604200780c */ /* 0x000fe40003f84270 */
[----:B-1----:R-:W-:Y:S02]  /*4790*/  FSEL R8, R37, -INF , P5 ;  /* 0xff80000025087808 */ /* 0x002fe40002800000 */
[----:B------:R-:W-:Y:S02]  /*47a0*/  FMNMX.FTZ R67, R106, R67, !PT ;  /* 0x000000436a437209 */ /* 0x000fe40007810000 */
[----:B------:R-:W-:Y:S01]  /*47b0*/  FSEL R108, R15, -INF , P4 ;  /* 0xff8000000f6c7808 */ /* 0x000fe20002000000 */
[----:B------:R-:W1:Y:S01]  /*47c0*/  MUFU.TANH R35, R35 ;  /* 0x0000002300237308 */ /* 0x000e620000002400 */
[----:B0-----:R-:W-:-:S02]  /*47d0*/  FSEL R56, R47, -INF , P3 ;  /* 0xff8000002f387808 */ /* 0x001fc40001800000 */
[----:B------:R-:W-:Y:S02]  /*47e0*/  ISETP.GT.AND P3, PT, R66, 0x61, PT ;  /* 0x000000614200780c */ /* 0x000fe40003f64270 */
[----:B------:R-:W-:Y:S02]  /*47f0*/  FMNMX.FTZ R67, R8, R67, !PT ;  /* 0x0000004308437209 */ /* 0x000fe40007810000 */
[----:B------:R-:W-:Y:S01]  /*4800*/  FSEL R58, R11, -INF , P2 ;  /* 0xff8000000b3a7808 */ /* 0x000fe20001000000 */
[----:B------:R-:W0:Y:S01]  /*4810*/  MUFU.TANH R29, R29 ;  /* 0x0000001d001d7308 */ /* 0x000e220000002400 */
[----:B------:R-:W-:Y:S02]  /*4820*/  ISETP.GT.AND P2, PT, R66, 0x68, PT ;  /* 0x000000684200780c */ /* 0x000fe40003f44270 */
[----:B--2---:R-:W-:Y:S02]  /*4830*/  FSEL R110, R25, -INF , P3 ;  /* 0xff800000196e7808 */ /* 0x004fe40001800000 */
[----:B------:R-:W-:-:S02]  /*4840*/  FMNMX.FTZ R67, R108, R67, !PT ;  /* 0x000000436c437209 */ /* 0x000fc40007810000 */
[----:B------:R-:W-:Y:S01]  /*4850*/  FSEL R112, R21, -INF , P2 ;  /* 0xff80000015707808 */ /* 0x000fe20001000000 */
[----:B------:R-:W2:Y:S01]  /*4860*/  MUFU.TANH R38, R38 ;  /* 0x0000002600267308 */ /* 0x000ea20000002400 */
[----:B-1----:R-:W-:Y:S02]  /*4870*/  FSEL R60, R35, -INF , P1 ;  /* 0xff800000233c7808 */ /* 0x002fe40000800000 */
[----:B------:R-:W-:Y:S02]  /*4880*/  ISETP.GT.AND P1, PT, R66, 0x69, PT ;  /* 0x000000694200780c */ /* 0x000fe40003f24270 */
[----:B------:R-:W-:-:S03]  /*4890*/  FMNMX.FTZ R67, R110, R67, !PT ;  /* 0x000000436e437209 */ /* 0x000fc60007810000 */
[----:B------:R-:W-:Y:S01]  /*48a0*/  MUFU.TANH R39, R39 ;  /* 0x0000002700277308 */ /* 0x000fe20000002400 */
[----:B0-----:R-:W-:Y:S02]  /*48b0*/  FSEL R114, R29, -INF , P1 ;  /* 0xff8000001d727808 */ /* 0x001fe40000800000 */
[----:B------:R-:W-:-:S04]  /*48c0*/  FMNMX.FTZ R67, R112, R67, !PT ;  /* 0x0000004370437209 */ /* 0x000fc80007810000 */
[----:B------:R-:W-:Y:S01]  /*48d0*/  FMNMX.FTZ R67, R114, R67, !PT ;  /* 0x0000004372437209 */ /* 0x000fe20007810000 */
[----:B------:R-:W0:Y:S01]  /*48e0*/  MUFU.TANH R26, R26 ;  /* 0x0000001a001a7308 */ /* 0x000e220000002400 */
[----:B--2---:R-:W-:-:S03]  /*48f0*/  FSEL R38, R38, -INF , P6 ;  /* 0xff80000026267808 */ /* 0x004fc60003000000 */
[----:B------:R-:W1:Y:S04]  /*4900*/  SHFL.BFLY PT, R6, R67, 0x2, 0x1f ;  /* 0x0c401f0043067f89 */ /* 0x000e6800000e0000 */
[----:B------:R-:W2:Y:S08]  /*4910*/  MUFU.TANH R27, R27 ;  /* 0x0000001b001b7308 */ /* 0x000eb00000002400 */
[----:B------:R-:W3:Y:S01]  /*4920*/  MUFU.TANH R30, R30 ;  /* 0x0000001e001e7308 */ /* 0x000ee20000002400 */
[----:B0-----:R-:W-:-:S07]  /*4930*/  FSEL R26, R26, -INF , P4 ;  /* 0xff8000001a1a7808 */ /* 0x001fce0002000000 */
[----:B------:R-:W0:Y:S01]  /*4940*/  MUFU.TANH R31, R31 ;  /* 0x0000001f001f7308 */ /* 0x000e220000002400 */
[----:B--2---:R-:W-:Y:S02]  /*4950*/  FSEL R66, R27, -INF , P3 ;  /* 0xff8000001b427808 */ /* 0x004fe40001800000 */
[----:B-1----:R-:W-:-:S05]  /*4960*/  FMNMX.FTZ R5, R67, R6, !PT ;  /* 0x0000000643057209 */ /* 0x002fca0007810000 */
[----:B------:R-:W1:Y:S01]  /*4970*/  SHFL.BFLY PT, R6, R5, 0x1, 0x1f ;  /* 0x0c201f0005067f89 */ /* 0x000e6200000e0000 */
[----:B---3--:R-:W-:Y:S02]  /*4980*/  FSEL R30, R30, -INF , P2 ;  /* 0xff8000001e1e7808 */ /* 0x008fe40001000000 */
[----:B------:R-:W-:Y:S02]  /*4990*/  ISETP.GE.AND P2, PT, R81, 0x71, PT ;  /* 0x000000715100780c */ /* 0x000fe40003f46270 */
[----:B-1----:R-:W-:-:S04]  /*49a0*/  FMNMX.FTZ R6, R5, R6, !PT ;  /* 0x0000000605067209 */ /* 0x002fc80007810000 */
[C---:B------:R-:W-:Y:S01]  /*49b0*/  FSETP.NEU.FTZ.AND P0, PT, R6.reuse, -INF , PT ;  /* 0xff8000000600780b */ /* 0x040fe20003f1d000 */
[----:B------:R-:W-:-:S05]  /*49c0*/  FMUL.FTZ R9, R6, R7 ;  /* 0x0000000706097220 */ /* 0x000fca0000410000 */
[----:B------:R-:W-:Y:S02]  /*49d0*/  FSEL R25, R9, RZ, P0 ;  /* 0x000000ff09197208 */ /* 0x000fe40000000000 */
[----:B------:R-:W-:Y:S02]  /*49e0*/  FMNMX.FTZ R9, R2, R3, !PT ;  /* 0x0000000302097209 */ /* 0x000fe40007810000 */
[----:B------:R-:W-:Y:S01]  /*49f0*/  ISETP.NE.AND P0, PT, R83, RZ, PT ;  /* 0x000000ff5300720c */ /* 0x000fe20003f05270 */
[--C-:B------:R-:W-:Y:S01]  /*4a00*/  FFMA.FTZ R196, R64, R7, -R25.reuse ;  /* 0x0000000740c47223 */ /* 0x100fe20000010819 */
[----:B------:R-:W-:Y:S01]  /*4a10*/  FMNMX.FTZ R9, R10, R9, !PT ;  /* 0x000000090a097209 */ /* 0x000fe20007810000 */
[-CC-:B------:R-:W-:Y:S01]  /*4a20*/  FFMA.FTZ R198, R68, R7.reuse, -R25.reuse ;  /* 0x0000000744c67223 */ /* 0x180fe20000010819 */
[----:B------:R-:W-:Y:S01]  /*4a30*/  FSEL R64, R39, -INF , P5 ;  /* 0xff80000027407808 */ /* 0x000fe20002800000 */
[--C-:B------:R-:W-:Y:S01]  /*4a40*/  FFMA.FTZ R39, R8, R7, -R25.reuse ;  /* 0x0000000708277223 */ /* 0x100fe20000010819 */
[----:B------:R-:W-:Y:S01]  /*4a50*/  FMNMX.FTZ R9, R12, R9, !PT ;  /* 0x000000090c097209 */ /* 0x000fe20007810000 */
[-CC-:B------:R-:W-:Y:S01]  /*4a60*/  FFMA.FTZ R200, R72, R7.reuse, -R25.reuse ;  /* 0x0000000748c87223 */ /* 0x180fe20000010819 */
[----:B0-----:R-:W-:Y:S01]  /*4a70*/  FSEL R68, R31, -INF , P1 ;  /* 0xff8000001f447808 */ /* 0x001fe20000800000 */
        /* <DEDUP_REMOVED lines=28> */
[----:B------:R0:W-:Y:S01]  /*4c40*/  MUFU.EX2 R9, R74 ;  /* 0x0000004a00097308 */ /* 0x0001e20000000800 */
        /* <DEDUP_REMOVED lines=9> */
[----:B------:R-:W-:Y:S01]  /*4ce0*/  FFMA.FTZ R25, R114, R7, -R25 ;  /* 0x0000000772197223 */ /* 0x000fe20000010819 */
[----:B------:R-:W-:-:S02]  /*4cf0*/  CS2R R114, SRZ ;  /* 0x0000000000727805 */ /* 0x000fc4000001ff00 */
[----:B------:R-:W-:Y:S02]  /*4d00*/  CS2R R86, SRZ ;  /* 0x0000000000567805 */ /* 0x000fe4000001ff00 */
[----:B------:R-:W-:Y:S02]  /*4d10*/  FMNMX.FTZ R15, R46, R15, !PT ;  /* 0x0000000f2e0f7209 */ /* 0x000fe40007810000 */
[----:B------:R-:W-:Y:S02]  /*4d20*/  CS2R R82, SRZ ;  /* 0x0000000000527805 */ /* 0x000fe4000001ff00 */
[----:B------:R-:W-:Y:S01]  /*4d30*/  CS2R R76, SRZ ;  /* 0x00000000004c7805 */ /* 0x000fe2000001ff00 */
[----:B------:R1:W-:Y:S01]  /*4d40*/  MUFU.EX2 R11, R78 ;  /* 0x0000004e000b7308 */ /* 0x0003e20000000800 */
[----:B------:R-:W-:Y:S02]  /*4d50*/  FMNMX.FTZ R15, R48, R15, !PT ;  /* 0x0000000f300f7209 */ /* 0x000fe40007810000 */
[----:B0-----:R-:W-:-:S02]  /*4d60*/  CS2R R74, SRZ ;  /* 0x00000000004a7805 */ /* 0x001fc4000001ff00 */
[----:B------:R-:W-:Y:S02]  /*4d70*/  CS2R R72, SRZ ;  /* 0x0000000000487805 */ /* 0x000fe4000001ff00 */
[----:B------:R-:W-:Y:S01]  /*4d80*/  FMNMX.FTZ R15, R50, R15, !PT ;  /* 0x0000000f320f7209 */ /* 0x000fe20007810000 */
[----:B------:R-:W-:Y:S03]  /*4d90*/  MUFU.EX2 R198, R198 ;  /* 0x000000c600c67308 */ /* 0x000fe60000000800 */
[----:B------:R-:W-:Y:S02]  /*4da0*/  FMNMX.FTZ R21, R52, R15, !PT ;  /* 0x0000000f34157209 */ /* 0x000fe40007810000 */
[----:B-1----:R-:W-:Y:S02]  /*4db0*/  CS2R R78, SRZ ;  /* 0x00000000004e7805 */ /* 0x002fe4000001ff00 */
[----:B------:R-:W-:Y:S01]  /*4dc0*/  FMNMX.FTZ R21, R54, R21, !PT ;  /* 0x0000001536157209 */ /* 0x000fe20007810000 */
[----:B------:R0:W-:Y:S03]  /*4dd0*/  MUFU.EX2 R13, R80 ;  /* 0x00000050000d7308 */ /* 0x0001e60000000800 */
[----:B------:R-:W-:-:S04]  /*4de0*/  FMNMX.FTZ R21, R56, R21, !PT ;  /* 0x0000001538157209 */ /* 0x000fc80007810000 */
[----:B------:R-:W-:Y:S01]  /*4df0*/  FMNMX.FTZ R21, R58, R21, !PT ;  /* 0x000000153a157209 */ /* 0x000fe20007810000 */
[----:B------:R-:W-:Y:S03]  /*4e00*/  MUFU.EX2 R192, R192 ;  /* 0x000000c000c07308 */ /* 0x000fe60000000800 */
[----:B------:R-:W-:Y:S02]  /*4e10*/  FMNMX.FTZ R21, R60, R21, !PT ;  /* 0x000000153c157209 */ /* 0x000fe40007810000 */
[----:B0-----:R-:W-:Y:S02]  /*4e20*/  CS2R R80, SRZ ;  /* 0x0000000000507805 */ /* 0x001fe4000001ff00 */
        /* <DEDUP_REMOVED lines=9> */
[----:B------:R-:W-:-:S05]  /*4ec0*/  FMNMX.FTZ R21, R68, R21, !PT ;  /* 0x0000001544157209 */ /* 0x000fca0007810000 */
[----:B------:R-:W1:Y:S01]  /*4ed0*/  SHFL.BFLY PT, R62, R21, 0x2, 0x1f ;  /* 0x0c401f00153e7f89 */ /* 0x000e6200000e0000 */
[----:B------:R-:W-:Y:S01]  /*4ee0*/  MUFU.EX2 R88, R88 ;  /* 0x0000005800587308 */ /* 0x000fe20000000800 */
[----:B0-----:R-:W-:-:S07]  /*4ef0*/  CS2R R70, SRZ ;  /* 0x0000000000467805 */ /* 0x001fce000001ff00 */
[----:B------:R0:W2:Y:S08]  /*4f00*/  MUFU.EX2 R27, R90 ;  /* 0x0000005a001b7308 */ /* 0x0000b00000000800 */
[----:B------:R-:W-:Y:S01]  /*4f10*/  MUFU.EX2 R92, R92 ;  /* 0x0000005c005c7308 */ /* 0x000fe20000000800 */
[----:B0-----:R-:W-:Y:S02]  /*4f20*/  CS2R R90, SRZ ;  /* 0x00000000005a7805 */ /* 0x001fe4000001ff00 */
[----:B-1----:R-:W-:-:S05]  /*4f30*/  FMNMX.FTZ R62, R21, R62, !PT ;  /* 0x0000003e153e7209 */ /* 0x002fca0007810000 */
[----:B------:R-:W0:Y:S01]  /*4f40*/  MUFU.EX2 R31, R31 ;  /* 0x0000001f001f7308 */ /* 0x000e220000000800 */
[----:B--2---:R-:W-:Y:S01]  /*4f50*/  F2FP.F16.F32.PACK_AB R188, R27, R88 ;  /* 0x000000581bbc723e */ /* 0x004fe200000000ff */
[----:B------:R-:W1:Y:S06]  /*4f60*/  SHFL.BFLY PT, R21, R62, 0x1, 0x1f ;  /* 0x0c201f003e157f89 */ /* 0x000e6c00000e0000 */
[----:B------:R-:W-:Y:S08]  /*4f70*/  MUFU.EX2 R94, R94 ;  /* 0x0000005e005e7308 */ /* 0x000ff00000000800 */
[----:B------:R2:W3:Y:S01]  /*4f80*/  MUFU.EX2 R33, R96 ;  /* 0x0000006000217308 */ /* 0x0004e20000000800 */
[----:B0-----:R-:W-:-:S07]  /*4f90*/  F2FP.F16.F32.PACK_AB R190, R31, R92 ;  /* 0x0000005c1fbe723e */ /* 0x001fce00000000ff */
[----:B------:R-:W-:Y:S01]  /*4fa0*/  MUFU.EX2 R98, R98 ;  /* 0x0000006200627308 */ /* 0x000fe20000000800 */
[----:B--2---:R-:W-:Y:S02]  /*4fb0*/  CS2R R96, SRZ ;  /* 0x0000000000607805 */ /* 0x004fe4000001ff00 */
[----:B-1----:R-:W-:Y:S02]  /*4fc0*/  FMNMX.FTZ R8, R62, R21, !PT ;  /* 0x000000153e087209 */ /* 0x002fe40007810000 */
[----:B------:R-:W-:Y:S02]  /*4fd0*/  CS2R R62, SRZ ;  /* 0x00000000003e7805 */ /* 0x000fe4000001ff00 */
[C---:B------:R-:W-:Y:S01]  /*4fe0*/  FSETP.NEU.FTZ.AND P1, PT, R8.reuse, -INF , PT ;  /* 0xff8000000800780b */ /* 0x040fe20003f3d000 */
[----:B------:R-:W-:Y:S01]  /*4ff0*/  FMUL.FTZ R41, R8, R7 ;  /* 0x0000000708297220 */ /* 0x000fe20000410000 */
[----:B------:R-:W0:Y:S01]  /*5000*/  MUFU.EX2 R35, R100 ;  /* 0x0000006400237308 */ /* 0x000e220000000800 */
[----:B---3--:R-:W-:-:S03]  /*5010*/  F2FP.F16.F32.PACK_AB R184, R33, R94 ;  /* 0x0000005e21b8723e */ /* 0x008fc600000000ff */
[----:B------:R-:W-:Y:S02]  /*5020*/  FSEL R41, R41, RZ, P1 ;  /* 0x000000ff29297208 */ /* 0x000fe40000800000 */
[----:B------:R-:W-:Y:S02]  /*5030*/  ISETP.NE.AND P1, PT, R18, RZ, PT ;  /* 0x000000ff1200720c */ /* 0x000fe40003f25270 */
        /* <DEDUP_REMOVED lines=16> */
[----:B------:R1:W2:Y:S01]  /*5140*/  MUFU.EX2 R201, R3 ;  /* 0x0000000300c97308 */ /* 0x0002a20000000800 */
[-CC-:B------:R-:W-:Y:S01]  /*5150*/  FFMA.FTZ R46, R46, R7.reuse, -R41.reuse ;  /* 0x000000072e2e7223 */ /* 0x180fe20000010829 */
[-CC-:B------:R-:W-:Y:S01]  /*5160*/  FFMA.FTZ R48, R48, R7.reuse, -R41.reuse ;  /* 0x0000000730307223 */ /* 0x180fe20000010829 */
[-CC-:B------:R-:W-:Y:S01]  /*5170*/  FFMA.FTZ R50, R50, R7.reuse, -R41.reuse ;  /* 0x0000000732327223 */ /* 0x180fe20000010829 */
[-CC-:B------:R-:W-:Y:S01]  /*5180*/  FFMA.FTZ R52, R52, R7.reuse, -R41.reuse ;  /* 0x0000000734347223 */ /* 0x180fe20000010829 */
[-CC-:B------:R-:W-:Y:S01]  /*5190*/  FFMA.FTZ R54, R54, R7.reuse, -R41.reuse ;  /* 0x0000000736367223 */ /* 0x180fe20000010829 */
[-CC-:B------:R-:W-:Y:S01]  /*51a0*/  FFMA.FTZ R56, R56, R7.reuse, -R41.reuse ;  /* 0x0000000738387223 */ /* 0x180fe20000010829 */
[-C--:B------:R-:W-:Y:S01]  /*51b0*/  FFMA.FTZ R58, R58, R7.reuse, -R41 ;  /* 0x000000073a3a7223 */ /* 0x080fe20000010829 */
[----:B------:R-:W3:Y:S01]  /*51c0*/  MUFU.EX2 R10, R10 ;  /* 0x0000000a000a7308 */ /* 0x000ee20000000800 */
[----:B-1----:R-:W-:Y:S01]  /*51d0*/  FADD.FTZ R3, R200, R5 ;  /* 0x00000005c8037221 */ /* 0x002fe20000010000 */
[----:B------:R-:W-:Y:S01]  /*51e0*/  F2FP.F16.F32.PACK_AB R200, R5, R200 ;  /* 0x000000c805c8723e */ /* 0x000fe200000000ff */
[-CC-:B------:R-:W-:Y:S01]  /*51f0*/  FFMA.FTZ R60, R60, R7.reuse, -R41.reuse ;  /* 0x000000073c3c7223 */ /* 0x180fe20000010829 */
[-CC-:B------:R-:W-:Y:S01]  /*5200*/  FFMA.FTZ R38, R38, R7.reuse, -R41.reuse ;  /* 0x0000000726267223 */ /* 0x180fe20000010829 */
[-CC-:B------:R-:W-:Y:S01]  /*5210*/  FFMA.FTZ R64, R64, R7.reuse, -R41.reuse ;  /* 0x0000000740407223 */ /* 0x180fe20000010829 */
[-CC-:B------:R-:W-:Y:S01]  /*5220*/  FFMA.FTZ R26, R26, R7.reuse, -R41.reuse ;  /* 0x000000071a1a7223 */ /* 0x180fe20000010829 */
[-CC-:B------:R-:W-:Y:S01]  /*5230*/  FFMA.FTZ R66, R66, R7.reuse, -R41.reuse ;  /* 0x0000000742427223 */ /* 0x180fe20000010829 */
[----:B------:R1:W4:Y:S01]  /*5240*/  MUFU.EX2 R203, R12 ;  /* 0x0000000c00cb7308 */ /* 0x0003220000000800 */
[-CC-:B------:R-:W-:Y:S01]  /*5250*/  FFMA.FTZ R30, R30, R7.reuse, -R41.reuse ;  /* 0x000000071e1e7223 */ /* 0x180fe20000010829 */
[----:B------:R-:W-:Y:S01]  /*5260*/  FFMA.FTZ R41, R68, R7, -R41 ;  /* 0x0000000744297223 */ /* 0x000fe20000010829 */
[----:B0-----:R-:W-:-:S02]  /*5270*/  F2FP.F16.F32.PACK_AB R186, R35, R98 ;  /* 0x0000006223ba723e */ /* 0x001fc400000000ff */
[----:B------:R-:W-:Y:S02]  /*5280*/  CS2R R100, SRZ ;  /* 0x0000000000647805 */ /* 0x000fe4000001ff00 */
[----:B------:R-:W-:Y:S01]  /*5290*/  CS2R R68, SRZ ;  /* 0x0000000000447805 */ /* 0x000fe2000001ff00 */
[----:B------:R-:W0:Y:S01]  /*52a0*/  MUFU.EX2 R14, R14 ;  /* 0x0000000e000e7308 */ /* 0x000e220000000800 */
[----:B-1----:R-:W-:Y:S01]  /*52b0*/  FADD.FTZ R12, R202, R3 ;  /* 0x00000003ca0c7221 */ /* 0x002fe20000010000 */
[----:B------:R-:W-:-:S03]  /*52c0*/  F2FP.F16.F32.PACK_AB R202, R9, R202 ;  /* 0x000000ca09ca723e */ /* 0x000fc600000000ff */
[----:B------:R-:W-:-:S03]  /*52d0*/  FADD.FTZ R3, R9, R12 ;  /* 0x0000000c09037221 */ /* 0x000fc60000010000 */
[----:B------:R1:W5:Y:S01]  /*52e0*/  MUFU.EX2 R197, R20 ;  /* 0x0000001400c57308 */ /* 0x0003620000000800 */
[----:B------:R-:W-:Y:S01]  /*52f0*/  FADD.FTZ R12, R196, R3 ;  /* 0x00000003c40c7221 */ /* 0x000fe20000010000 */
[----:B--2---:R-:W-:Y:S01]  /*5300*/  FADD.FTZ R3, R2, R201 ;  /* 0x000000c902037221 */ /* 0x004fe20000010000 */
[----:B------:R-:W-:Y:S02]  /*5310*/  F2FP.F16.F32.PACK_AB R201, R201, R2 ;  /* 0x00000002c9c9723e */ /* 0x000fe400000000ff */
[C---:B------:R-:W-:Y:S01]  /*5320*/  FADD.FTZ R43, R11.reuse, R12 ;  /* 0x0000000c0b2b7221 */ /* 0x040fe20000010000 */
[----:B---3--:R-:W-:Y:S01]  /*5330*/  FADD.FTZ R12, R10, R3 ;  /* 0x000000030a0c7221 */ /* 0x008fe20000010000 */
[----:B------:R-:W-:Y:S01]  /*5340*/  F2FP.F16.F32.PACK_AB R196, R11, R196 ;  /* 0x000000c40bc4723e */ /* 0x000fe200000000ff */
[----:B------:R-:W2:Y:S01]  /*5350*/  MUFU.EX2 R24, R24 ;  /* 0x0000001800187308 */ /* 0x000ea20000000800 */
[----:B-1----:R-:W-:Y:S01]  /*5360*/  FADD.FTZ R20, R198, R43 ;  /* 0x0000002bc6147221 */ /* 0x002fe20000010000 */
[----:B----4-:R-:W-:Y:S01]  /*5370*/  FADD.FTZ R3, R203, R12 ;  /* 0x0000000ccb037221 */ /* 0x010fe20000010000 */
[----:B------:R-:W-:-:S02]  /*5380*/  F2FP.F16.F32.PACK_AB R198, R13, R198 ;  /* 0x000000c60dc6723e */ /* 0x000fc400000000ff */
[----:B------:R-:W-:Y:S01]  /*5390*/  FADD.FTZ R43, R13, R20 ;  /* 0x000000140d2b7221 */ /* 0x000fe20000010000 */
[----:B0-----:R-:W-:Y:S01]  /*53a0*/  FADD.FTZ R12, R14, R3 ;  /* 0x000000030e0c7221 */ /* 0x001fe20000010000 */
[----:B------:R-:W-:Y:S01]  /*53b0*/  F2FP.F16.F32.PACK_AB R203, R203, R10 ;  /* 0x0000000acbcb723e */ /* 0x000fe200000000ff */
[----:B------:R-:W0:Y:S01]  /*53c0*/  MUFU.EX2 R199, R28 ;  /* 0x0000001c00c77308 */ /* 0x000e220000000800 */
[----:B------:R-:W-:Y:S01]  /*53d0*/  FADD.FTZ R20, R192, R43 ;  /* 0x0000002bc0147221 */ /* 0x000fe20000010000 */
[----:B-----5:R-:W-:Y:S01]  /*53e0*/  FADD.FTZ R3, R197, R12 ;  /* 0x0000000cc5037221 */ /* 0x020fe20000010000 */
[C---:B------:R-:W-:Y:S02]  /*53f0*/  F2FP.F16.F32.PACK_AB R192, R15.reuse, R192 ;  /* 0x000000c00fc0723e */ /* 0x040fe400000000ff */
[----:B------:R-:W-:Y:S01]  /*5400*/  FADD.FTZ R43, R15, R20 ;  /* 0x000000140f2b7221 */ /* 0x000fe20000010000 */
[----:B------:R-:W-:Y:S02]  /*5410*/  F2FP.F16.F32.PACK_AB R197, R197, R14 ;  /* 0x0000000ec5c5723e */ /* 0x000fe400000000ff */
[----:B------:R-:W1:Y:S01]  /*5420*/  MUFU.EX2 R32, R32 ;  /* 0x0000002000207308 */ /* 0x000e620000000800 */
[----:B--2---:R-:W-:Y:S01]  /*5430*/  FADD.FTZ R12, R24, R3 ;  /* 0x00000003180c7221 */ /* 0x004fe20000010000 */
[----:B------:R-:W-:-:S02]  /*5440*/  @P1 VIADD R3, R0, 0x36840 ;  /* 0x0003684000031836 */ /* 0x000fc40000000000 */
[----:B------:R-:W-:Y:S01]  /*5450*/  FADD.FTZ R20, R194, R43 ;  /* 0x0000002bc2147221 */ /* 0x000fe20000010000 */
[----:B------:R-:W-:-:S03]  /*5460*/  F2FP.F16.F32.PACK_AB R194, R29, R194 ;  /* 0x000000c21dc2723e */ /* 0x000fc600000000ff */
[----:B------:R-:W-:Y:S01]  /*5470*/  FADD.FTZ R45, R29, R20 ;  /* 0x000000141d2d7221 */ /* 0x000fe20000010000 */
[----:B------:R-:W2:Y:S01]  /*5480*/  MUFU.EX2 R193, R34 ;  /* 0x0000002200c17308 */ /* 0x000ea20000000800 */
[C---:B0-----:R-:W-:Y:S01]  /*5490*/  FADD.FTZ R43, R199.reuse, R12 ;  /* 0x0000000cc72b7221 */ /* 0x041fe20000010000 */
[----:B------:R-:W-:Y:S01]  /*54a0*/  @P1 PRMT R3, R22, 0x654, R3 ;  /* 0x0000065416031816 */ /* 0x000fe20000000003 */
[----:B------:R-:W-:Y:S01]  /*54b0*/  FADD.FTZ R12, R88, R45 ;  /* 0x0000002d580c7221 */ /* 0x000fe20000010000 */
[----:B------:R-:W-:Y:S02]  /*54c0*/  F2FP.F16.F32.PACK_AB R199, R199, R24 ;  /* 0x00000018c7c7723e */ /* 0x000fe400000000ff */
[----:B------:R-:W-:Y:S01]  /*54d0*/  CS2R R88, SRZ ;  /* 0x0000000000587805 */ /* 0x000fe2000001ff00 */
[----:B------:R2:W-:Y:S01]  /*54e0*/  @P1 SYNCS.ARRIVE.TRANS64.RED.A1T0 RZ, [R3+URZ], RZ ;  /* 0x000000ff03ff19a7 */ /* 0x0005e2000810043f */
[----:B------:R-:W-:Y:S01]  /*54f0*/  CS2R R28, SRZ ;  /* 0x00000000001c7805 */ /* 0x000fe2000001ff00 */
[----:B------:R-:W0:Y:S01]  /*5500*/  MUFU.EX2 R36, R36 ;  /* 0x0000002400247308 */ /* 0x000e220000000800 */
[----:B-1----:R-:W-:Y:S01]  /*5510*/  FADD.FTZ R0, R32, R43 ;  /* 0x0000002b20007221 */ /* 0x002fe20000010000 */
[----:B------:R-:W-:-:S04]  /*5520*/  FADD.FTZ R43, R27, R12 ;  /* 0x0000000c1b2b7221 */ /* 0x000fc80000010000 */
[----:B------:R-:W-:Y:S01]  /*5530*/  FADD.FTZ R12, R92, R43 ;  /* 0x0000002b5c0c7221 */ /* 0x000fe20000010000 */
[----:B------:R-:W-:Y:S01]  /*5540*/  CS2R R92, SRZ ;  /* 0x00000000005c7805 */ /* 0x000fe2000001ff00 */
[----:B------:R-:W1:Y:S01]  /*5550*/  MUFU.EX2 R195, R40 ;  /* 0x0000002800c37308 */ /* 0x000e620000000800 */
[----:B--2---:R-:W-:Y:S01]  /*5560*/  FADD.FTZ R3, R193, R0 ;  /* 0x00000000c1037221 */ /* 0x004fe20000010000 */
[----:B------:R-:W-:Y:S01]  /*5570*/  FADD.FTZ R43, R31, R12 ;  /* 0x0000000c1f2b7221 */ /* 0x000fe20000010000 */
[----:B------:R-:W-:-:S03]  /*5580*/  F2FP.F16.F32.PACK_AB R193, R193, R32 ;  /* 0x00000020c1c1723e */ /* 0x000fc600000000ff */
[----:B------:R-:W-:Y:S01]  /*5590*/  FADD.FTZ R12, R94, R43 ;  /* 0x0000002b5e0c7221 */ /* 0x000fe20000010000 */
[----:B------:R-:W-:Y:S01]  /*55a0*/  CS2R R94, SRZ ;  /* 0x00000000005e7805 */ /* 0x000fe2000001ff00 */
[----:B------:R-:W2:Y:S01]  /*55b0*/  MUFU.EX2 R42, R42 ;  /* 0x0000002a002a7308 */ /* 0x000ea20000000800 */
[----:B0-----:R-:W-:Y:S01]  /*55c0*/  FADD.FTZ R0, R36, R3 ;  /* 0x0000000324007221 */ /* 0x001fe20000010000 */
[----:B------:R-:W-:Y:S01]  /*55d0*/  FADD.FTZ R43, R33, R12 ;  /* 0x0000000c212b7221 */ /* 0x000fe20000010000 */
[----:B------:R-:W-:-:S03]  /*55e0*/  CS2R R32, SRZ ;  /* 0x0000000000207805 */ /* 0x000fc6000001ff00 */
[----:B------:R-:W-:Y:S01]  /*55f0*/  FADD.FTZ R12, R98, R43 ;  /* 0x0000002b620c7221 */ /* 0x000fe20000010000 */
[----:B------:R-:W-:Y:S01]  /*5600*/  CS2R R98, SRZ ;  /* 0x0000000000627805 */ /* 0x000fe2000001ff00 */
[----:B------:R0:W3:Y:S01]  /*5610*/  MUFU.EX2 R189, R44 ;  /* 0x0000002c00bd7308 */ /* 0x0000e20000000800 */
[----:B-1----:R-:W-:Y:S01]  /*5620*/  FADD.FTZ R3, R195, R0 ;  /* 0x00000000c3037221 */ /* 0x002fe20000010000 */
[----:B------:R-:W-:Y:S01]  /*5630*/  FADD.FTZ R5, R35, R12 ;  /* 0x0000000c23057221 */ /* 0x000fe20000010000 */
[----:B------:R-:W-:Y:S02]  /*5640*/  F2FP.F16.F32.PACK_AB R195, R195, R36 ;  /* 0x00000024c3c3723e */ /* 0x000fe400000000ff */
[----:B------:R-:W-:Y:S01]  /*5650*/  CS2R R34, SRZ ;  /* 0x0000000000227805 */ /* 0x000fe2000001ff00 */
[----:B------:R-:W-:Y:S02]  /*5660*/  FADD.FTZ R12, R102, R5 ;  /* 0x00000005660c7221 */ /* 0x000fe40000010000 */
[----:B------:R-:W1:Y:S01]  /*5670*/  MUFU.EX2 R46, R46 ;  /* 0x0000002e002e7308 */ /* 0x000e620000000800 */
[----:B--2---:R-:W-:Y:S01]  /*5680*/  FADD.FTZ R0, R42, R3 ;  /* 0x000000032a007221 */ /* 0x004fe20000010000 */
[----:B0-----:R-:W-:-:S06]  /*5690*/  CS2R R44, SRZ ;  /* 0x00000000002c7805 */ /* 0x001fcc000001ff00 */
[----:B------:R0:W2:Y:S01]  /*56a0*/  MUFU.EX2 R191, R48 ;  /* 0x0000003000bf7308 */ /* 0x0000a20000000800 */
[C---:B---3--:R-:W-:Y:S01]  /*56b0*/  FADD.FTZ R3, R189.reuse, R0 ;  /* 0x00000000bd037221 */ /* 0x048fe20000010000 */
[----:B------:R-:W-:Y:S02]  /*56c0*/  F2FP.F16.F32.PACK_AB R189, R189, R42 ;  /* 0x0000002abdbd723e */ /* 0x000fe400000000ff */
[----:B------:R-:W-:-:S04]  /*56d0*/  CS2R R42, SRZ ;  /* 0x00000000002a7805 */ /* 0x000fc8000001ff00 */
[----:B------:R-:W3:Y:S01]  /*56e0*/  MUFU.EX2 R50, R50 ;  /* 0x0000003200327308 */ /* 0x000ee20000000800 */
[----:B-1----:R-:W-:Y:S01]  /*56f0*/  FADD.FTZ R0, R46, R3 ;  /* 0x000000032e007221 */ /* 0x002fe20000010000 */
[----:B0-----:R-:W-:-:S06]  /*5700*/  CS2R R48, SRZ ;  /* 0x0000000000307805 */ /* 0x001fcc000001ff00 */
[----:B------:R0:W1:Y:S01]  /*5710*/  MUFU.EX2 R185, R52 ;  /* 0x0000003400b97308 */ /* 0x0000620000000800 */
[C---:B--2---:R-:W-:Y:S01]  /*5720*/  FADD.FTZ R3, R191.reuse, R0 ;  /* 0x00000000bf037221 */ /* 0x044fe20000010000 */
[----:B------:R-:W-:Y:S02]  /*5730*/  F2FP.F16.F32.PACK_AB R191, R191, R46 ;  /* 0x0000002ebfbf723e */ /* 0x000fe400000000ff */
[----:B------:R-:W-:-:S04]  /*5740*/  CS2R R46, SRZ ;  /* 0x00000000002e7805 */ /* 0x000fc8000001ff00 */
[----:B------:R2:W4:Y:S01]  /*5750*/  MUFU.EX2 R37, R104 ;  /* 0x0000006800257308 */ /* 0x0005220000000800 */
[----:B---3--:R-:W-:Y:S01]  /*5760*/  FADD.FTZ R0, R50, R3 ;  /* 0x0000000332007221 */ /* 0x008fe20000010000 */
[----:B0-----:R-:W-:-:S06]  /*5770*/  CS2R R52, SRZ ;  /* 0x0000000000347805 */ /* 0x001fcc000001ff00 */
[----:B------:R-:W0:Y:S01]  /*5780*/  MUFU.EX2 R54, R54 ;  /* 0x0000003600367308 */ /* 0x000e220000000800 */
[C---:B-1----:R-:W-:Y:S01]  /*5790*/  FADD.FTZ R3, R185.reuse, R0 ;  /* 0x00000000b9037221 */ /* 0x042fe20000010000 */
[----:B------:R-:W-:Y:S02]  /*57a0*/  F2FP.F16.F32.PACK_AB R185, R185, R50 ;  /* 0x00000032b9b9723e */ /* 0x000fe400000000ff */
[----:B--2---:R-:W-:Y:S02]  /*57b0*/  CS2R R104, SRZ ;  /* 0x0000000000687805 */ /* 0x004fe4000001ff00 */
[----:B------:R-:W-:Y:S02]  /*57c0*/  CS2R R50, SRZ ;  /* 0x0000000000327805 */ /* 0x000fe4000001ff00 */
[----:B------:R-:W1:Y:S01]  /*57d0*/  MUFU.EX2 R106, R106 ;  /* 0x0000006a006a7308 */ /* 0x000e620000000800 */
[C---:B----4-:R-:W-:Y:S01]  /*57e0*/  FADD.FTZ R5, R37.reuse, R12 ;  /* 0x0000000c25057221 */ /* 0x050fe20000010000 */
[----:B------:R-:W-:-:S02]  /*57f0*/  F2FP.F16.F32.PACK_AB R180, R37, R102 ;  /* 0x0000006625b4723e */ /* 0x000fc400000000ff */
[----:B------:R-:W-:Y:S02]  /*5800*/  CS2R R102, SRZ ;  /* 0x0000000000667805 */ /* 0x000fe4000001ff00 */
[----:B------:R-:W-:Y:S02]  /*5810*/  CS2R R36, SRZ ;  /* 0x0000000000247805 */ /* 0x000fe4000001ff00 */
[----:B------:R2:W3:Y:S01]  /*5820*/  MUFU.EX2 R187, R56 ;  /* 0x0000003800bb7308 */ /* 0x0004e20000000800 */
[----:B0-----:R-:W-:-:S07]  /*5830*/  FADD.FTZ R0, R54, R3 ;  /* 0x0000000336007221 */ /* 0x001fce0000010000 */
[----:B------:R-:W0:Y:S01]  /*5840*/  MUFU.EX2 R39, R39 ;  /* 0x0000002700277308 */ /* 0x000e220000000800 */
[----:B-1----:R-:W-:Y:S01]  /*5850*/  FADD.FTZ R12, R106, R5 ;  /* 0x000000056a0c7221 */ /* 0x002fe20000010000 */
[----:B--2---:R-:W-:-:S06]  /*5860*/  CS2R R56, SRZ ;  /* 0x0000000000387805 */ /* 0x004fcc000001ff00 */
[----:B------:R-:W1:Y:S01]  /*5870*/  MUFU.EX2 R58, R58 ;  /* 0x0000003a003a7308 */ /* 0x000e620000000800 */
[C---:B---3--:R-:W-:Y:S01]  /*5880*/  FADD.FTZ R3, R187.reuse, R0 ;  /* 0x00000000bb037221 */ /* 0x048fe20000010000 */
[----:B------:R-:W-:Y:S02]  /*5890*/  F2FP.F16.F32.PACK_AB R187, R187, R54 ;  /* 0x00000036bbbb723e */ /* 0x000fe400000000ff */
[----:B------:R-:W-:-:S04]  /*58a0*/  CS2R R54, SRZ ;  /* 0x0000000000367805 */ /* 0x000fc8000001ff00 */
[----:B------:R-:W2:Y:S01]  /*58b0*/  MUFU.EX2 R108, R108 ;  /* 0x0000006c006c7308 */ /* 0x000ea20000000800 */
[C---:B0-----:R-:W-:Y:S01]  /*58c0*/  FADD.FTZ R5, R39.reuse, R12 ;  /* 0x0000000c27057221 */ /* 0x041fe20000010000 */
[----:B------:R-:W-:Y:S02]  /*58d0*/  F2FP.F16.F32.PACK_AB R182, R39, R106 ;  /* 0x0000006a27b6723e */ /* 0x000fe400000000ff */
[----:B------:R-:W-:-:S04]  /*58e0*/  CS2R R106, SRZ ;  /* 0x00000000006a7805 */ /* 0x000fc8000001ff00 */
[----:B------:R0:W3:Y:S01]  /*58f0*/  MUFU.EX2 R181, R60 ;  /* 0x0000003c00b57308 */ /* 0x0000e20000000800 */
[----:B-1----:R-:W-:-:S07]  /*5900*/  FADD.FTZ R0, R58, R3 ;  /* 0x000000033a007221 */ /* 0x002fce0000010000 */
[----:B------:R1:W4:Y:S01]  /*5910*/  MUFU.EX2 R21, R110 ;  /* 0x0000006e00157308 */ /* 0x0003220000000800 */
[----:B--2---:R-:W-:Y:S01]  /*5920*/  FADD.FTZ R12, R108, R5 ;  /* 0x000000056c0c7221 */ /* 0x004fe20000010000 */
[----:B0-----:R-:W-:-:S06]  /*5930*/  CS2R R60, SRZ ;  /* 0x00000000003c7805 */ /* 0x001fcc000001ff00 */
[----:B------:R-:W0:Y:S01]  /*5940*/  MUFU.EX2 R38, R38 ;  /* 0x0000002600267308 */ /* 0x000e220000000800 */
[C---:B---3--:R-:W-:Y:S01]  /*5950*/  FADD.FTZ R3, R181.reuse, R0 ;  /* 0x00000000b5037221 */ /* 0x048fe20000010000 */
[----:B------:R-:W-:Y:S02]  /*5960*/  F2FP.F16.F32.PACK_AB R181, R181, R58 ;  /* 0x0000003ab5b5723e */ /* 0x000fe400000000ff */
[----:B-1----:R-:W-:Y:S02]  /*5970*/  CS2R R110, SRZ ;  /* 0x00000000006e7805 */ /* 0x002fe4000001ff00 */
[----:B------:R-:W-:Y:S02]  /*5980*/  CS2R R58, SRZ ;  /* 0x00000000003a7805 */ /* 0x000fe4000001ff00 */
[----:B------:R-:W1:Y:S01]  /*5990*/  MUFU.EX2 R112, R112 ;  /* 0x0000007000707308 */ /* 0x000e620000000800 */
[C---:B----4-:R-:W-:Y:S01]  /*59a0*/  FADD.FTZ R5, R21.reuse, R12 ;  /* 0x0000000c15057221 */ /* 0x050fe20000010000 */
[----:B------:R-:W-:-:S02]  /*59b0*/  F2FP.F16.F32.PACK_AB R176, R21, R108 ;  /* 0x0000006c15b0723e */ /* 0x000fc400000000ff */
[----:B------:R-:W-:-:S04]  /*59c0*/  CS2R R108, SRZ ;  /* 0x00000000006c7805 */ /* 0x000fc8000001ff00 */
[----:B------:R2:W3:Y:S01]  /*59d0*/  MUFU.EX2 R183, R64 ;  /* 0x0000004000b77308 */ /* 0x0004e20000000800 */
[----:B0-----:R-:W-:-:S07]  /*59e0*/  FADD.FTZ R0, R38, R3 ;  /* 0x0000000326007221 */ /* 0x001fce0000010000 */
[----:B------:R-:W0:Y:S01]  /*59f0*/  MUFU.EX2 R26, R26 ;  /* 0x0000001a001a7308 */ /* 0x000e220000000800 */
[----:B-1----:R-:W-:Y:S01]  /*5a00*/  FADD.FTZ R12, R112, R5 ;  /* 0x00000005700c7221 */ /* 0x002fe20000010000 */
[----:B--2---:R-:W-:-:S06]  /*5a10*/  CS2R R64, SRZ ;  /* 0x0000000000407805 */ /* 0x004fcc000001ff00 */
[----:B------:R1:W2:Y:S01]  /*5a20*/  MUFU.EX2 R177, R66 ;  /* 0x0000004200b17308 */ /* 0x0002a20000000800 */
[C---:B---3--:R-:W-:Y:S01]  /*5a30*/  FADD.FTZ R5, R183.reuse, R0 ;  /* 0x00000000b7057221 */ /* 0x048fe20000010000 */
[----:B------:R-:W-:Y:S02]  /*5a40*/  F2FP.F16.F32.PACK_AB R183, R183, R38 ;  /* 0x00000026b7b7723e */ /* 0x000fe400000000ff */
[----:B------:R-:W-:-:S04]  /*5a50*/  CS2R R38, SRZ ;  /* 0x0000000000267805 */ /* 0x000fc8000001ff00 */
[----:B------:R-:W3:Y:S01]  /*5a60*/  MUFU.EX2 R30, R30 ;  /* 0x0000001e001e7308 */ /* 0x000ee20000000800 */
[----:B0-----:R-:W-:Y:S01]  /*5a70*/  FADD.FTZ R0, R26, R5 ;  /* 0x000000051a007221 */ /* 0x001fe20000010000 */
[----:B-1----:R-:W-:-:S06]  /*5a80*/  CS2R R66, SRZ ;  /* 0x0000000000427805 */ /* 0x002fcc000001ff00 */
[----:B------:R-:W0:Y:S01]  /*5a90*/  MUFU.EX2 R25, R25 ;  /* 0x0000001900197308 */ /* 0x000e220000000800 */
[C---:B--2---:R-:W-:Y:S01]  /*5aa0*/  FADD.FTZ R5, R177.reuse, R0 ;  /* 0x00000000b1057221 */ /* 0x044fe20000010000 */
[----:B------:R-:W-:Y:S01]  /*5ab0*/  F2FP.F16.F32.PACK_AB R177, R177, R26 ;  /* 0x0000001ab1b1723e */ /* 0x000fe200000000ff */
[----:B------:R-:W-:Y:S01]  /*5ac0*/  IMAD.MOV.U32 R0, RZ, RZ, 0x3f800000 ;  /* 0x3f800000ff007424 */ /* 0x000fe200078e00ff */
[----:B------:R-:W-:-:S04]  /*5ad0*/  CS2R R26, SRZ ;  /* 0x00000000001a7805 */ /* 0x000fc8000001ff00 */
[----:B------:R-:W1:Y:S01]  /*5ae0*/  MUFU.EX2 R41, R41 ;  /* 0x0000002900297308 */ /* 0x000e620000000800 */
[----:B---3--:R-:W-:Y:S01]  /*5af0*/  FADD.FTZ R2, R30, R5 ;  /* 0x000000051e027221 */ /* 0x008fe20000010000 */
[----:B------:R-:W-:Y:S02]  /*5b00*/  IMAD.MOV.U32 R5, RZ, RZ, 0x3f800000 ;  /* 0x3f800000ff057424 */ /* 0x000fe400078e00ff */
[C---:B0-----:R-:W-:Y:S01]  /*5b10*/  FADD.FTZ R3, R25.reuse, R12 ;  /* 0x0000000c19037221 */ /* 0x041fe20000010000 */
[----:B------:R-:W-:Y:S02]  /*5b20*/  F2FP.F16.F32.PACK_AB R178, R25, R112 ;  /* 0x0000007019b2723e */ /* 0x000fe400000000ff */
[----:B------:R-:W-:Y:S02]  /*5b30*/  CS2R R112, SRZ ;  /* 0x0000000000707805 */ /* 0x000fe4000001ff00 */
[----:B------:R-:W-:Y:S01]  /*5b40*/  CS2R R24, SRZ ;  /* 0x0000000000187805 */ /* 0x000fe2000001ff00 */
[C---:B-1----:R-:W-:Y:S01]  /*5b50*/  FADD.FTZ R2, R41.reuse, R2 ;  /* 0x0000000229027221 */ /* 0x042fe20000010000 */
[----:B------:R-:W-:-:S02]  /*5b60*/  F2FP.F16.F32.PACK_AB R179, R41, R30 ;  /* 0x0000001e29b3723e */ /* 0x000fc400000000ff */
[----:B------:R-:W-:Y:S02]  /*5b70*/  CS2R R40, SRZ ;  /* 0x0000000000287805 */ /* 0x000fe4000001ff00 */
[----:B------:R-:W-:Y:S01]  /*5b80*/  CS2R R30, SRZ ;  /* 0x00000000001e7805 */ /* 0x000fe2000001ff00 */
[----:B------:R-:W-:Y:S06]  /*5b90*/  @!P2 BRA `(.L_x_3631) ;  /* 0x0000004000d0a947 */ /* 0x000fec0003800000 */
[----:B------:R-:W-:Y:S01]  /*5ba0*/  VIADD R10, R120, 0xfffffffe ;  /* 0xfffffffe780a7836 */ /* 0x000fe20000000000 */
[----:B------:R-:W-:Y:S01]  /*5bb0*/  UMOV UR38, UR39 ;  /* 0x0000002700267c82 */ /* 0x000fe20008000000 */
[----:B------:R-:W-:Y:S01]  /*5bc0*/  IMAD.MOV.U32 R11, RZ, RZ, R8 ;  /* 0x000000ffff0b7224 */ /* 0x000fe200078e0008 */
[----:B------:R-:W-:Y:S01]  /*5bd0*/  UMOV UR6, UR36 ;  /* 0x0000002400067c82 */ /* 0x000fe20008000000 */
[----:B------:R-:W-:Y:S01]  /*5be0*/  IMAD.MOV.U32 R9, RZ, RZ, R6 ;  /* 0x000000ffff097224 */ /* 0x000fe200078e0006 */
[----:B------:R-:W-:Y:S01]  /*5bf0*/  ULDC UR5, c[0x0][0x9d8] ;  /* 0x0002760000057ab9 */ /* 0x000fe20000000800 */
[----:B------:R-:W-:Y:S02]  /*5c00*/  IMAD.MOV.U32 R0, RZ, RZ, 0x3f800000 ;  /* 0x3f800000ff007424 */ /* 0x000fe400078e00ff */
[----:B------:R-:W-:-:S07]  /*5c10*/  IMAD.MOV.U32 R119, RZ, RZ, RZ ;  /* 0x000000ffff777224 */ /* 0x000fce00078e00ff */
.L_x_3642:
[----:B------:R-:W-:-:S04]  /*5c20*/  UIADD3 UR4, UR6, 0x1, URZ ;  /* 0x0000000106047890 */ /* 0x000fc8000fffe03f */
[----:B------:R-:W-:-:S04]  /*5c30*/  UISETP.NE.AND UP0, UPT, UR4, 0x2, UPT ;  /* 0x000000020400788c */ /* 0x000fc8000bf05270 */
[----:B------:R-:W-:Y:S02]  /*5c40*/  USEL UR39, URZ, 0x1, UP0 ;  /* 0x000000013f277887 */ /* 0x000fe40008000000 */
[----:B------:R-:W-:Y:S02]  /*5c50*/  USEL UR36, UR4, URZ, UP0 ;  /* 0x0000003f04247287 */ /* 0x000fe40008000000 */
[----:B------:R-:W-:Y:S01]  /*5c60*/  ULOP3.LUT UR39, UR38, UR39, URZ, 0x3c, !UPT ;  /* 0x0000002726277292 */ /* 0x000fe2000f8e3c3f */
[----:B------:R-:W-:Y:S11]  /*5c70*/  @!P0 BRA `(.L_x_3632) ;  /* 0x0000000000048947 */ /* 0x000ff60003800000 */
[----:B------:R-:W-:Y:S01]  /*5c80*/  BPT.TRAP 0x1 ;  /* 0x000000040000795c */ /* 0x000fe20000300000 */
.L_x_3632:
        /* <DEDUP_REMOVED lines=9> */
.L_x_3633:
[----:B-1----:R-:W-:Y:S05]  /*5d20*/  @P1 BRA `(.L_x_3634) ;  /* 0x0000000000081947 */ /* 0x002fea0003800000 */
[----:B------:R-:W1:Y:S02]  /*5d30*/  SYNCS.PHASECHK.TRANS64.TRYWAIT P1, [UR7+0x36830], R6 ;  /* 0x03683006ff0075a7 */ /* 0x000e640008020147 */
[----:B-1----:R-:W-:Y:S05]  /*5d40*/  @!P1 BRA `(.L_x_3635) ;  /* 0x000000b800709947 */ /* 0x002fea0003800000 */
.L_x_3634:
        /* <DEDUP_REMOVED lines=592> */
.L_x_3636:
[----:B------:R-:W-:Y:S01]  /*8250*/  ULEA UR10, UR6, UR37, 0x3 ;  /* 0x00000025060a7291 */ /* 0x000fe2000f8e183f */
[----:B------:R-:W-:-:S05]  /*8260*/  IMAD.U32 R0, RZ, RZ, UR38 ;  /* 0x00000026ff007e24 */ /* 0x000fca000f8e00ff */
[----:B------:R-:W-:-:S04]  /*8270*/  SHF.L.U32 R0, R0, 0x1f, RZ ;  /* 0x0000001f00007819 */ /* 0x000fc800000006ff */
[----:B------:R2:W3:Y:S01]  /*8280*/  SYNCS.PHASECHK.TRANS64.TRYWAIT P1, [UR10+0x36850], R0 ;  /* 0x03685000ff0075a7 */ /* 0x0004e2000802014a */
[----:B------:R-:W-:Y:S05]  /*8290*/  @!P0 BRA `(.L_x_3637) ;  /* 0x0000000000048947 */ /* 0x000fea0003800000 */
[----:B------:R-:W-:Y:S01]  /*82a0*/  BPT.TRAP 0x1 ;  /* 0x000000040000795c */ /* 0x000fe20000300000 */
.L_x_3637:
[----:B---3--:R-:W-:Y:S05]  /*82b0*/  @P1 BRA `(.L_x_3638) ;  /* 0x0000000000081947 */ /* 0x008fea0003800000 */
[----:B------:R-:W3:Y:S02]  /*82c0*/  SYNCS.PHASECHK.TRANS64.TRYWAIT P1, [UR10+0x36850], R0 ;  /* 0x03685000ff0075a7 */ /* 0x000ee4000802014a */
[----:B---3--:R-:W-:Y:S05]  /*82d0*/  @!P1 BRA `(.L_x_3639) ;  /* 0x0000009400249947 */ /* 0x008fea0003800000 */
.L_x_3638:
[----:B------:R-:W-:Y:S01]  /*82e0*/  UIADD3 UR37, UR37, 0x400, URZ ;  /* 0x0000040025257890 */ /* 0x000fe2000fffe03f */
[----:B------:R-:W-:Y:S01]  /*82f0*/  WARPGROUP.ARRIVE ;  /* 0x00000000000079c5 */ /* 0x000fe20000000000 */
[----:B------:R-:W-:Y:S02]  /*8300*/  UMOV UR15, 0x40000040 ;  /* 0x40000040000f7882 */ /* 0x000fe40000000000 */
[----:B------:R-:W-:-:S04]  /*8310*/  USHF.R.U32.HI UR37, URZ, 0x4, UR37 ;  /* 0x000000043f257899 */ /* 0x000fc80008011625 */
[----:B------:R-:W-:-:S04]  /*8320*/  ULOP3.LUT UR37, UR37, 0x3fff, URZ, 0xc0, !UPT ;  /* 0x00003fff25257892 */ /* 0x000fc8000f8ec03f */
[----:B------:R-:W-:-:S04]  /*8330*/  ULOP3.LUT UR4, UR37, 0x3800000, URZ, 0xfc, !UPT ;  /* 0x0380000025047892 */ /* 0x000fc8000f8efc3f */
[----:B------:R-:W-:-:S04]  /*8340*/  UIMAD UR4, UR6, 0xa80, UR4 ;  /* 0x00000a80060478a4 */ /* 0x000fc8000f8e0204 */
[----:B------:R-:W-:-:S03]  /*8350*/  UIADD3 UR6, UR4, 0x80, URZ ;  /* 0x0000008004067890 */ /* 0x000fc6000fffe03f */
[----:B------:R-:W-:Y:S02]  /*8360*/  UMOV UR14, UR4 ;  /* 0x00000004000e7c82 */ /* 0x000fe40008000000 */
[----:B------:R-:W-:Y:S01]  /*8370*/  HGMMA.64x192x16.F32 R24, R200, gdesc[UR12].tnspB, R24, gsb0 ;  /* 0x42e0000cc8187df0 */ /* 0x000fe20008000818 */
[----:B------:R-:W-:Y:S01]  /*8380*/  UMOV UR15, 0x40000040 ;  /* 0x40000040000f7882 */ /* 0x000fe20000000000 */
[----:B------:R-:W-:Y:S01]  /*8390*/  UMOV UR14, UR6 ;  /* 0x00000006000e7c82 */ /* 0x000fe20008000000 */
[----:B------:R-:W-:Y:S01]  /*83a0*/  UIADD3 UR6, UR4, 0x100, URZ ;  /* 0x0000010004067890 */ /* 0x000fe2000fffe03f */
[----:B------:R-:W-:Y:S02]  /*83b0*/  WARPGROUP.DEPBAR.LE gsb0, 0x0 ;  /* 0x00008000000079c5 */ /* 0x000fe40000010000 */
[----:B------:R-:W-:-:S14]  /*83c0*/  WARPGROUP.ARRIVE ;  /* 0x00000000000079c5 */ /* 0x000fdc0000000000 */
[----:B------:R-:W-:Y:S01]  /*83d0*/  HGMMA.64x192x16.F32 R24, R196, gdesc[UR12].tnspB, R24, gsb0 ;  /* 0x42e0000cc4187df0 */ /* 0x000fe20008000818 */
[----:B------:R-:W-:Y:S01]  /*83e0*/  UMOV UR14, UR6 ;  /* 0x00000006000e7c82 */ /* 0x000fe20008000000 */
[----:B------:R-:W-:Y:S01]  /*83f0*/  UMOV UR15, 0x40000040 ;  /* 0x40000040000f7882 */ /* 0x000fe20000000000 */
        /* <DEDUP_REMOVED lines=12> */
[----:B------:R-:W-:Y:S02]  /*84c0*/  UIADD3 UR6, UR4, 0x280, URZ ;  /* 0x0000028004067890 */ /* 0x000fe4000fffe03f */
[----:B------:R-:W-:Y:S01]  /*84d0*/  UIADD3 UR4, UR4, 0x300, URZ ;  /* 0x0000030004047890 */ /* 0x000fe2000fffe03f */
[----:B------:R-:W-:Y:S02]  /*84e0*/  WARPGROUP.DEPBAR.LE gsb0, 0x0 ;  /* 0x00008000000079c5 */ /* 0x000fe40000010000 */
[----:B------:R-:W-:-:S12]  /*84f0*/  WARPGROUP.ARRIVE ;  /* 0x00000000000079c5 */ /* 0x000fd80000000000 */
[----:B------:R-:W-:Y:S01]  /*8500*/  HGMMA.64x192x16.F32 R24, R184, gdesc[UR12].tnspB, R24, gsb0 ;  /* 0x42e0000cb8187df0 */ /* 0x000fe20008000818 */
[----:B------:R-:W-:Y:S01]  /*8510*/  UMOV UR14, UR6 ;  /* 0x00000006000e7c82 */ /* 0x000fe20008000000 */
[----:B------:R-:W-:Y:S01]  /*8520*/  UMOV UR15, 0x40000040 ;  /* 0x40000040000f7882 */ /* 0x000fe20000000000 */
[----:B------:R-:W-:Y:S02]  /*8530*/  WARPGROUP.DEPBAR.LE gsb0, 0x0 ;  /* 0x00008000000079c5 */ /* 0x000fe40000010000 */
[----:B------:R-:W-:-:S15]  /*8540*/  WARPGROUP.ARRIVE ;  /* 0x00000000000079c5 */ /* 0x000fde0000000000 */
[----:B------:R-:W-:Y:S01]  /*8550*/  HGMMA.64x192x16.F32 R24, R180, gdesc[UR12].tnspB, R24, gsb0 ;  /* 0x42e0000cb4187df0 */ /* 0x000fe20008000818 */
[----:B------:R-:W-:Y:S01]  /*8560*/  UMOV UR14, UR4 ;  /* 0x00000004000e7c82 */ /* 0x000fe20008000000 */
[----:B------:R-:W-:Y:S01]  /*8570*/  UMOV UR15, 0x40000040 ;  /* 0x40000040000f7882 */ /* 0x000fe20000000000 */
[----:B------:R-:W-:Y:S02]  /*8580*/  WARPGROUP.DEPBAR.LE gsb0, 0x0 ;  /* 0x00008000000079c5 */ /* 0x000fe40000010000 */
[----:B------:R-:W-:-:S15]  /*8590*/  WARPGROUP.ARRIVE ;  /* 0x00000000000079c5 */ /* 0x000fde0000000000 */
[----:B------:R-:W-:Y:S03]  /*85a0*/  HGMMA.64x192x16.F32 R24, R176, gdesc[UR12].tnspB, R24, gsb0 ;  /* 0x42e0000cb0187df0 */ /* 0x000fe60008000818 */
[----:B------:R-:W-:Y:S02]  /*85b0*/  WARPGROUP.DEPBAR.LE gsb0, 0x0 ;  /* 0x00008000000079c5 */ /* 0x000fe40000010000 */
[----:B------:R-:W-:Y:S05]  /*85c0*/  @!P0 BRA `(.L_x_3640) ;  /* 0x0000000000048947 */ /* 0x000fea0003800000 */
[----:B------:R-:W-:Y:S01]  /*85d0*/  BPT.TRAP 0x1 ;  /* 0x000000040000795c */ /* 0x000fe20000300000 */
.L_x_3640:
[----:B------:R-:W-:Y:S01]  /*85e0*/  FMUL.FTZ R176, R168, UR5 ;  /* 0x00000005a8b07c20 */ /* 0x000fe20008410000 */
[----:B------:R-:W-:Y:S01]  /*85f0*/  FMUL.FTZ R12, R170, UR5 ;  /* 0x00000005aa0c7c20 */ /* 0x000fe20008410000 */
        /* <DEDUP_REMOVED lines=21> */
[----:B---3--:R-:W-:Y:S01]  /*8750*/  FMNMX.FTZ R5, R176, R9, !PT ;  /* 0x00000009b0057209 */ /* 0x008fe20007810000 */
[----:B------:R-:W-:Y:S01]  /*8760*/  FMUL.FTZ R190, R156, UR5 ;  /* 0x000000059cbe7c20 */ /* 0x000fe20008410000 */
[----:B------:R-:W-:Y:S01]  /*8770*/  FMUL.FTZ R156, R158, UR5 ;  /* 0x000000059e9c7c20 */ /* 0x000fe20008410000 */
[----:B------:R-:W-:Y:S01]  /*8780*/  FMUL.FTZ R222, R157, UR5 ;  /* 0x000000059dde7c20 */ /* 0x000fe20008410000 */
[----:B------:R-:W-:Y:S01]  /*8790*/  FMUL.FTZ R158, R159, UR5 ;  /* 0x000000059f9e7c20 */ /* 0x000fe20008410000 */
[----:B------:R-:W-:Y:S01]  /*87a0*/  FMUL.FTZ R224, R144, UR5 ;  /* 0x0000000590e07c20 */ /* 0x000fe20008410000 */
[----:B------:R-:W-:Y:S01]  /*87b0*/  FMUL.FTZ R144, R146, UR5 ;  /* 0x0000000592907c20 */ /* 0x000fe20008410000 */
[----:B------:R-:W3:Y:S01]  /*87c0*/  MUFU.TANH R14, R14 ;  /* 0x0000000e000e7308 */ /* 0x000ee20000002400 */
        /* <DEDUP_REMOVED lines=8> */
[----:B----4-:R-:W-:Y:S01]  /*8850*/  FMNMX.FTZ R5, R178, R5, !PT ;  /* 0x00000005b2057209 */ /* 0x010fe20007810000 */
        /* <DEDUP_REMOVED lines=31> */
[----:B---3--:R-:W-:-:S02]  /*8a50*/  FMNMX.FTZ R5, R172, R5, !PT ;  /* 0x00000005ac057209 */ /* 0x008fc40007810000 */
[----:B------:R-:W-:-:S05]  /*8a60*/  ISETP.NE.AND P1, PT, R18, RZ, PT ;  /* 0x000000ff1200720c */ /* 0x000fca0003f25270 */
[----:B------:R-:W3:Y:S01]  /*8a70*/  MUFU.TANH R160, R160 ;  /* 0x000000a000a07308 */ /* 0x000ee20000002400 */
[----:B-1----:R-:W-:-:S07]  /*8a80*/  FMNMX.FTZ R7, R168, R7, !PT ;  /* 0x00000007a8077209 */ /* 0x002fce0007810000 */
[----:B------:R-:W1:Y:S01]  /*8a90*/  MUFU.TANH R180, R180 ;  /* 0x000000b400b47308 */ /* 0x000e620000002400 */
[----:B----4-:R-:W-:-:S07]  /*8aa0*/  FMNMX.FTZ R5, R174, R5, !PT ;  /* 0x00000005ae057209 */ /* 0x010fce0007810000 */
[----:B------:R-:W4:Y:S01]  /*8ab0*/  MUFU.TANH R162, R162 ;  /* 0x000000a200a27308 */ /* 0x000f220000002400 */
[----:B---3--:R-:W-:-:S07]  /*8ac0*/  FMNMX.FTZ R7, R160, R7, !PT ;  /* 0x00000007a0077209 */ /* 0x008fce0007810000 */
        /* <DEDUP_REMOVED lines=48> */
[----:B------:R-:W2:Y:S01]  /*8dd0*/  MUFU.TANH R236, R236 ;  /* 0x000000ec00ec7308 */ /* 0x000ea20000002400 */
[----:B-1----:R-:W-:-:S07]  /*8de0*/  FMNMX.FTZ R5, R234, R5, !PT ;  /* 0x00000005ea057209 */ /* 0x002fce0007810000 */
[----:B------:R-:W1:Y:S01]  /*8df0*/  MUFU.TANH R140, R140 ;  /* 0x0000008c008c7308 */ /* 0x000e620000002400 */
[----:B----4-:R-:W-:-:S07]  /*8e00*/  FMNMX.FTZ R7, R138, R7, !PT ;  /* 0x000000078a077209 */ /* 0x010fce0007810000 */
[----:B------:R-:W3:Y:S01]  /*8e10*/  MUFU.TANH R13, R13 ;  /* 0x0000000d000d7308 */ /* 0x000ee20000002400 */
[----:B--2---:R-:W-:-:S07]  /*8e20*/  FMNMX.FTZ R0, R236, R5, !PT ;  /* 0x00000005ec007209 */ /* 0x004fce0007810000 */
[----:B------:R-:W2:Y:S01]  /*8e30*/  MUFU.TANH R142, R142 ;  /* 0x0000008e008e7308 */ /* 0x000ea20000002400 */
[----:B-1----:R-:W-:-:S07]  /*8e40*/  FMNMX.FTZ R7, R140, R7, !PT ;  /* 0x000000078c077209 */ /* 0x002fce0007810000 */
[----:B------:R-:W1:Y:S01]  /*8e50*/  MUFU.TANH R137, R137 ;  /* 0x0000008900897308 */ /* 0x000e620000002400 */
[----:B---3--:R-:W-:-:S07]  /*8e60*/  FMNMX.FTZ R0, R13, R0, !PT ;  /* 0x000000000d007209 */ /* 0x008fce0007810000 */
        /* <DEDUP_REMOVED lines=29> */
[----:B---3--:R-:W-:Y:S02]  /*9040*/  FMNMX.FTZ R7, R124, R7, !PT ;  /* 0x000000077c077209 */ /* 0x008fe40007810000 */
[----:B--2---:R-:W-:Y:S02]  /*9050*/  FMNMX.FTZ R0, R151, R0, !PT ;  /* 0x0000000097007209 */ /* 0x004fe40007810000 */
[----:B-1----:R-:W-:-:S03]  /*9060*/  FMNMX.FTZ R5, R126, R7, !PT ;  /* 0x000000077e057209 */ /* 0x002fc60007810000 */
[----:B------:R-:W1:Y:S04]  /*9070*/  SHFL.BFLY PT, R7, R0, 0x2, 0x1f ;  /* 0x0c401f0000077f89 */ /* 0x000e6800000e0000 */
[----:B0-----:R-:W0:Y:S01]  /*9080*/  SHFL.BFLY PT, R6, R5, 0x2, 0x1f ;  /* 0x0c401f0005067f89 */ /* 0x001e2200000e0000 */
[----:B-1----:R-:W-:Y:S02]  /*9090*/  FMNMX.FTZ R15, R0, R7, !PT ;  /* 0x00000007000f7209 */ /* 0x002fe40007810000 */
[----:B------:R-:W1:Y:S01]  /*90a0*/  LDC R7, c[0x0][0x988] ;  /* 0x00026200ff077b82 */ /* 0x000e620000000800 */
[----:B0-----:R-:W-:Y:S02]  /*90b0*/  FMNMX.FTZ R21, R5, R6, !PT ;  /* 0x0000000605157209 */ /* 0x001fe40007810000 */
[----:B------:R-:W0:Y:S04]  /*90c0*/  SHFL.BFLY PT, R6, R15, 0x1, 0x1f ;  /* 0x0c201f000f067f89 */ /* 0x000e2800000e0000 */
[----:B------:R-:W2:Y:S01]  /*90d0*/  SHFL.BFLY PT, R8, R21, 0x1, 0x1f ;  /* 0x0c201f0015087f89 */ /* 0x000ea200000e0000 */
[----:B0-----:R-:W-:-:S02]  /*90e0*/  FMNMX.FTZ R6, R15, R6, !PT ;  /* 0x000000060f067209 */ /* 0x001fc40007810000 */
[----:B--2---:R-:W-:-:S03]  /*90f0*/  FMNMX.FTZ R8, R21, R8, !PT ;  /* 0x0000000815087209 */ /* 0x004fc60007810000 */
[C---:B-1----:R-:W-:Y:S01]  /*9100*/  FMUL.FTZ R153, R6.reuse, R7 ;  /* 0x0000000706997220 */ /* 0x042fe20000410000 */
[----:B------:R-:W-:-:S03]  /*9110*/  FADD.FTZ R192, -R6, R9 ;  /* 0x0000000906c07221 */ /* 0x000fc60000010100 */
[-CC-:B------:R-:W-:Y:S01]  /*9120*/  FFMA.FTZ R15, R13, R7.reuse, -R153.reuse ;  /* 0x000000070d0f7223 */ /* 0x180fe20000010899 */
[-C--:B------:R-:W-:Y:S01]  /*9130*/  FFMA.FTZ R13, R139, R7.reuse, -R153 ;  /* 0x000000078b0d7223 */ /* 0x080fe20000010899 */
[C---:B------:R-:W-:Y:S01]  /*9140*/  FADD.FTZ R0, -R8.reuse, R11 ;  /* 0x0000000b08007221 */ /* 0x040fe20000010100 */
[-C--:B------:R-:W-:Y:S01]  /*9150*/  FMUL.FTZ R139, R8, R7.reuse ;  /* 0x00000007088b7220 */ /* 0x080fe20000410000 */
[-C--:B------:R-:W-:Y:S01]  /*9160*/  FFMA.FTZ R200, R176, R7.reuse, -R153 ;  /* 0x00000007b0c87223 */ /* 0x080fe20000010899 */
[-C--:B------:R-:W-:Y:S01]  /*9170*/  FMUL.FTZ R192, R192, R7.reuse ;  /* 0x00000007c0c07220 */ /* 0x080fe20000410000 */
[-C--:B------:R-:W-:Y:S01]  /*9180*/  FMUL.FTZ R0, R0, R7.reuse ;  /* 0x0000000700007220 */ /* 0x080fe20000410000 */
[-C--:B------:R-:W-:Y:S01]  /*9190*/  FFMA.FTZ R201, R12, R7.reuse, -R139 ;  /* 0x000000070cc97223 */ /* 0x080fe2000001088b */
[-C--:B------:R-:W-:Y:S01]  /*91a0*/  FFMA.FTZ R135, R178, R7.reuse, -R153 ;  /* 0x00000007b2877223 */ /* 0x080fe20000010899 */
[-C--:B------:R-:W-:Y:S01]  /*91b0*/  FFMA.FTZ R12, R14, R7.reuse, -R139 ;  /* 0x000000070e0c7223 */ /* 0x080fe2000001088b */
[----:B------:R0:W-:Y:S01]  /*91c0*/  MUFU.EX2 R5, R192 ;  /* 0x000000c000057308 */ /* 0x0001e20000000800 */
[-C--:B------:R-:W-:Y:S01]  /*91d0*/  FFMA.FTZ R202, R170, R7.reuse, -R153 ;  /* 0x00000007aaca7223 */ /* 0x080fe20000010899 */
[-C--:B------:R-:W-:Y:S01]  /*91e0*/  FFMA.FTZ R203, R20, R7.reuse, -R139 ;  /* 0x0000000714cb7223 */ /* 0x080fe2000001088b */
[-C--:B------:R-:W-:Y:S01]  /*91f0*/  FFMA.FTZ R133, R172, R7.reuse, -R153 ;  /* 0x00000007ac857223 */ /* 0x080fe20000010899 */
[-C--:B------:R-:W-:Y:S01]  /*9200*/  FFMA.FTZ R14, R168, R7.reuse, -R139 ;  /* 0x00000007a80e7223 */ /* 0x080fe2000001088b */
[-C--:B------:R-:W-:Y:S01]  /*9210*/  FFMA.FTZ R196, R174, R7.reuse, -R153 ;  /* 0x00000007aec47223 */ /* 0x080fe20000010899 */
[-C--:B------:R-:W-:Y:S01]  /*9220*/  FFMA.FTZ R197, R160, R7.reuse, -R139 ;  /* 0x00000007a0c57223 */ /* 0x080fe2000001088b */
[-C--:B------:R-:W-:Y:S01]  /*9230*/  FFMA.FTZ R131, R180, R7.reuse, -R153 ;  /* 0x00000007b4837223 */ /* 0x080fe20000010899 */
[----:B------:R-:W1:Y:S01]  /*9240*/  MUFU.EX2 R200, R200 ;  /* 0x000000c800c87308 */ /* 0x000e620000000800 */
[-CC-:B------:R-:W-:Y:S01]  /*9250*/  FFMA.FTZ R20, R162, R7.reuse, -R139.reuse ;  /* 0x00000007a2147223 */ /* 0x180fe2000001088b */
[-C--:B------:R-:W-:Y:S01]  /*9260*/  FFMA.FTZ R185, R136, R7.reuse, -R139 ;  /* 0x0000000788b97223 */ /* 0x080fe2000001088b */
[-C--:B------:R-:W-:Y:S01]  /*9270*/  FFMA.FTZ R198, R182, R7.reuse, -R153 ;  /* 0x00000007b6c67223 */ /* 0x080fe20000010899 */
[-C--:B------:R-:W-:Y:S01]  /*9280*/  FFMA.FTZ R199, R164, R7.reuse, -R139 ;  /* 0x00000007a4c77223 */ /* 0x080fe2000001088b */
[-CC-:B------:R-:W-:Y:S01]  /*9290*/  FFMA.FTZ R182, R141, R7.reuse, -R153.reuse ;  /* 0x000000078db67223 */ /* 0x180fe20000010899 */
[-C--:B------:R-:W-:Y:S01]  /*92a0*/  FFMA.FTZ R129, R184, R7.reuse, -R153 ;  /* 0x00000007b8817223 */ /* 0x080fe20000010899 */
[-C--:B------:R-:W-:Y:S01]  /*92b0*/  FFMA.FTZ R160, R166, R7.reuse, -R139 ;  /* 0x00000007a6a07223 */ /* 0x080fe2000001088b */
[----:B------:R-:W-:Y:S01]  /*92c0*/  MUFU.EX2 R0, R0 ;  /* 0x0000000000007308 */ /* 0x000fe20000000800 */
[-C--:B0-----:R-:W-:Y:S01]  /*92d0*/  FFMA.FTZ R192, R186, R7.reuse, -R153 ;  /* 0x00000007bac07223 */ /* 0x081fe20000010899 */
[-C--:B------:R-:W-:Y:S01]  /*92e0*/  FFMA.FTZ R193, R152, R7.reuse, -R139 ;  /* 0x0000000798c17223 */ /* 0x080fe2000001088b */
[-C--:B------:R-:W-:Y:S01]  /*92f0*/  FFMA.FTZ R127, R188, R7.reuse, -R153 ;  /* 0x00000007bc7f7223 */ /* 0x080fe20000010899 */
[-C--:B------:R-:W-:Y:S01]  /*9300*/  FFMA.FTZ R152, R154, R7.reuse, -R139 ;  /* 0x000000079a987223 */ /* 0x080fe2000001088b */
[-C--:B------:R-:W-:Y:S01]  /*9310*/  FFMA.FTZ R194, R190, R7.reuse, -R153 ;  /* 0x00000007bec27223 */ /* 0x080fe20000010899 */
[-C--:B------:R-:W-:Y:S01]  /*9320*/  FFMA.FTZ R195, R156, R7.reuse, -R139 ;  /* 0x000000079cc37223 */ /* 0x080fe2000001088b */
[----:B------:R-:W-:Y:S01]  /*9330*/  FFMA.FTZ R125, R222, R7, -R153 ;  /* 0x00000007de7d7223 */ /* 0x000fe20000010899 */
[----:B------:R-:W0:Y:S01]  /*9340*/  MUFU.EX2 R201, R201 ;  /* 0x000000c900c97308 */ /* 0x000e220000000800 */
[----:B-1----:R-:W-:Y:S01]  /*9350*/  FFMA.FTZ R136, R5, R3, R200 ;  /* 0x0000000305887223 */ /* 0x002fe200000100c8 */
[-CC-:B------:R-:W-:Y:S01]  /*9360*/  FFMA.FTZ R154, R158, R7.reuse, -R139.reuse ;  /* 0x000000079e9a7223 */ /* 0x180fe2000001088b */
[-C--:B------:R-:W-:Y:S01]  /*9370*/  FFMA.FTZ R187, R140, R7.reuse, -R139 ;  /* 0x000000078cbb7223 */ /* 0x080fe2000001088b */
[-C--:B------:R-:W-:Y:S01]  /*9380*/  FFMA.FTZ R188, R224, R7.reuse, -R153 ;  /* 0x00000007e0bc7223 */ /* 0x080fe20000010899 */
[-C--:B------:R-:W-:Y:S01]  /*9390*/  FFMA.FTZ R189, R144, R7.reuse, -R139 ;  /* 0x0000000790bd7223 */ /* 0x080fe2000001088b */
[-C--:B------:R-:W-:Y:S01]  /*93a0*/  FFMA.FTZ R123, R226, R7.reuse, -R153 ;  /* 0x00000007e27b7223 */ /* 0x080fe20000010899 */
[-CC-:B------:R-:W-:Y:S01]  /*93b0*/  FFMA.FTZ R144, R146, R7.reuse, -R139.reuse ;  /* 0x0000000792907223 */ /* 0x180fe2000001088b */
[----:B------:R-:W1:Y:S01]  /*93c0*/  MUFU.EX2 R135, R135 ;  /* 0x0000008700877308 */ /* 0x000e620000000800 */
[-C--:B------:R-:W-:Y:S01]  /*93d0*/  FFMA.FTZ R181, R128, R7.reuse, -R139 ;  /* 0x0000000780b57223 */ /* 0x080fe2000001088b */
[-C--:B------:R-:W-:Y:S01]  /*93e0*/  FFMA.FTZ R190, R228, R7.reuse, -R153 ;  /* 0x00000007e4be7223 */ /* 0x080fe20000010899 */
[-C--:B------:R-:W-:Y:S01]  /*93f0*/  FFMA.FTZ R191, R148, R7.reuse, -R139 ;  /* 0x0000000794bf7223 */ /* 0x080fe2000001088b */
[-C--:B------:R-:W-:Y:S01]  /*9400*/  FFMA.FTZ R121, R230, R7.reuse, -R153 ;  /* 0x00000007e6797223 */ /* 0x080fe20000010899 */
[-C--:B------:R-:W-:Y:S01]  /*9410*/  FFMA.FTZ R146, R150, R7.reuse, -R139 ;  /* 0x0000000796927223 */ /* 0x080fe2000001088b */
[-CC-:B------:R-:W-:Y:S01]  /*9420*/  FFMA.FTZ R184, R232, R7.reuse, -R153.reuse ;  /* 0x00000007e8b87223 */ /* 0x180fe20000010899 */
[-C--:B------:R-:W-:Y:S01]  /*9430*/  FFMA.FTZ R21, R234, R7.reuse, -R153 ;  /* 0x00000007ea157223 */ /* 0x080fe20000010899 */
[----:B------:R-:W2:Y:S01]  /*9440*/  MUFU.EX2 R12, R12 ;  /* 0x0000000c000c7308 */ /* 0x000ea20000000800 */
[----:B0-----:R-:W-:Y:S01]  /*9450*/  FFMA.FTZ R3, R0, R2, R201 ;  /* 0x0000000200037223 */ /* 0x001fe200000100c9 */
[-C--:B------:R-:W-:Y:S01]  /*9460*/  FFMA.FTZ R186, R236, R7.reuse, -R153 ;  /* 0x00000007ecba7223 */ /* 0x080fe20000010899 */
[-C--:B------:R-:W-:Y:S01]  /*9470*/  FFMA.FTZ R183, R132, R7.reuse, -R139 ;  /* 0x0000000784b77223 */ /* 0x080fe2000001088b */
[-C--:B------:R-:W-:Y:S01]  /*9480*/  FFMA.FTZ R180, R137, R7.reuse, -R153 ;  /* 0x0000000789b47223 */ /* 0x080fe20000010899 */
[-C--:B------:R-:W-:Y:S01]  /*9490*/  FFMA.FTZ R177, R120, R7.reuse, -R139 ;  /* 0x0000000778b17223 */ /* 0x080fe2000001088b */
[-CC-:B------:R-:W-:Y:S01]  /*94a0*/  FFMA.FTZ R11, R143, R7.reuse, -R153.reuse ;  /* 0x000000078f0b7223 */ /* 0x180fe20000010899 */
[-C--:B------:R-:W-:Y:S01]  /*94b0*/  FFMA.FTZ R176, R145, R7.reuse, -R153 ;  /* 0x0000000791b07223 */ /* 0x080fe20000010899 */
[----:B------:R-:W0:Y:S01]  /*94c0*/  MUFU.EX2 R202, R202 ;  /* 0x000000ca00ca7308 */ /* 0x000e220000000800 */
[----:B-1----:R-:W-:Y:S01]  /*94d0*/  FADD.FTZ R141, R135, R136 ;  /* 0x00000088878d7221 */ /* 0x002fe20000010000 */
[-C--:B------:R-:W-:Y:S01]  /*94e0*/  FFMA.FTZ R136, R138, R7.reuse, -R139 ;  /* 0x000000078a887223 */ /* 0x080fe2000001088b */
[-CC-:B------:R-:W-:Y:S01]  /*94f0*/  FFMA.FTZ R9, R147, R7.reuse, -R153.reuse ;  /* 0x0000000793097223 */ /* 0x180fe20000010899 */
[-C--:B------:R-:W-:Y:S01]  /*9500*/  FFMA.FTZ R178, R149, R7.reuse, -R153 ;  /* 0x0000000795b27223 */ /* 0x080fe20000010899 */
[-C--:B------:R-:W-:Y:S01]  /*9510*/  FFMA.FTZ R124, R124, R7.reuse, -R139 ;  /* 0x000000077c7c7223 */ /* 0x080fe2000001088b */
[-C--:B------:R-:W-:Y:S01]  /*9520*/  FFMA.FTZ R137, R151, R7.reuse, -R153 ;  /* 0x0000000797897223 */ /* 0x080fe20000010899 */
[----:B------:R-:W-:Y:S01]  /*9530*/  FFMA.FTZ R126, R126, R7, -R139 ;  /* 0x000000077e7e7223 */ /* 0x000fe2000001088b */
        /* <DEDUP_REMOVED lines=15> */
[----:B0-----:R-:W-:Y:S01]  /*9630*/  FADD.FTZ R141, R131, R138 ;  /* 0x0000008a838d7221 */ /* 0x001fe20000010000 */
[----:B------:R-:W-:-:S06]  /*9640*/  FFMA.FTZ R138, R142, R7, -R139 ;  /* 0x000000078e8a7223 */ /* 0x000fcc000001088b */
        /* <DEDUP_REMOVED lines=16> */
[----:B------:R-:W-:-:S06]  /*9750*/  FFMA.FTZ R128, R130, R7, -R139 ;  /* 0x0000000782807223 */ /* 0x000fcc000001088b */
        /* <DEDUP_REMOVED lines=15> */
[----:B-1----:R-:W-:Y:S01]  /*9850*/  FADD.FTZ R141, R123, R130 ;  /* 0x000000827b8d7221 */ /* 0x002fe20000010000 */
[----:B------:R-:W-:-:S06]  /*9860*/  FFMA.FTZ R130, R134, R7, -R139 ;  /* 0x0000000786827223 */ /* 0x000fcc000001088b */
        /* <DEDUP_REMOVED lines=27> */
[----:B------:R-:W-:-:S04]  /*9a20*/  IMAD.U32 R3, RZ, RZ, UR7 ;  /* 0x00000007ff037e24 */ /* 0x000fc8000f8e00ff */
[----:B------:R-:W-:Y:S02]  /*9a30*/  @P1 VIADD R3, R3, 0x36840 ;  /* 0x0003684003031836 */ /* 0x000fe40000000000 */
[----:B------:R-:W2:Y:S01]  /*9a40*/  MUFU.EX2 R13, R13 ;  /* 0x0000000d000d7308 */ /* 0x000ea20000000800 */
[----:B0-----:R-:W-:Y:S02]  /*9a50*/  FADD.FTZ R122, R180, R141 ;  /* 0x0000008db47a7221 */ /* 0x001fe40000010000 */
[----:B------:R-:W-:-:S04]  /*9a60*/  @P1 PRMT R3, R22, 0x654, R3 ;  /* 0x0000065416031816 */ /* 0x000fc80000000003 */
[----:B------:R0:W-:Y:S01]  /*9a70*/  @P1 SYNCS.ARRIVE.TRANS64.RED.A1T0 RZ, [R3+URZ], RZ ;  /* 0x000000ff03ff19a7 */ /* 0x0001e2000810043f */
[----:B------:R-:W3:Y:S01]  /*9a80*/  MUFU.EX2 R128, R128 ;  /* 0x0000008000807308 */ /* 0x000ee20000000800 */
[----:B-1----:R-:W-:-:S07]  /*9a90*/  FADD.FTZ R141, R181, R2 ;  /* 0x00000002b58d7221 */ /* 0x002fce0000010000 */
[----:B------:R-:W1:Y:S01]  /*9aa0*/  MUFU.EX2 R182, R182 ;  /* 0x000000b600b67308 */ /* 0x000e620000000800 */
[----:B--2---:R-:W-:-:S07]  /*9ab0*/  FADD.FTZ R143, R13, R122 ;  /* 0x0000007a0d8f7221 */ /* 0x004fce0000010000 */
        /* <DEDUP_REMOVED lines=22> */
[----:B--2---:R-:W-:-:S03]  /*9c20*/  FADD.FTZ R3, R137, R2 ;  /* 0x0000000289037221 */ /* 0x004fc60000010000 */
[----:B0-----:R-:W-:Y:S01]  /*9c30*/  FADD.FTZ R2, R179, R122 ;  /* 0x0000007ab3027221 */ /* 0x001fe20000010000 */
[----:B------:R-:W-:Y:S06]  /*9c40*/  @!P0 BRA `(.L_x_3641) ;  /* 0x0000000000048947 */ /* 0x000fec0003800000 */
[----:B------:R-:W-:Y:S01]  /*9c50*/  BPT.TRAP 0x1 ;  /* 0x000000040000795c */ /* 0x000fe20000300000 */
.L_x_3641:
[----:B------:R-:W-:Y:S01]  /*9c60*/  ISETP.NE.AND P1, PT, R17, RZ, PT ;  /* 0x000000ff1100720c */ /* 0x000fe20003f25270 */
[----:B------:R-:W-:Y:S01]  /*9c70*/  IMAD.U32 R122, RZ, RZ, UR10 ;  /* 0x0000000aff7a7e24 */ /* 0x000fe2000f8e00ff */
[----:B------:R-:W-:Y:S01]  /*9c80*/  UMOV UR38, UR39 ;  /* 0x0000002700267c82 */ /* 0x000fe20008000000 */
[----:B------:R-:W-:Y:S01]  /*9c90*/  UMOV UR6, UR36 ;  /* 0x0000002400067c82 */ /* 0x000fe20008000000 */
[----:B------:R-:W-:Y:S01]  /*9ca0*/  F2FP.F16.F32.PACK_AB R182, R11, R182 ;  /* 0x000000b60bb6723e */ /* 0x000fe200000000ff */
[----:B------:R-:W-:Y:S01]  /*9cb0*/  IMAD.MOV.U32 R11, RZ, RZ, R8 ;  /* 0x000000ffff0b7224 */ /* 0x000fe200078e0008 */
[----:B------:R-:W-:Y:S01]  /*9cc0*/  F2FP.F16.F32.PACK_AB R176, R9, R176 ;  /* 0x000000b009b0723e */ /* 0x000fe200000000ff */
[----:B------:R-:W-:Y:S01]  /*9cd0*/  IMAD.MOV.U32 R9, RZ, RZ, R6 ;  /* 0x000000ffff097224 */ /* 0x000fe200078e0006 */
[----:B------:R-:W-:Y:S02]  /*9ce0*/  F2FP.F16.F32.PACK_AB R200, R135, R200 ;  /* 0x000000c887c8723e */ /* 0x000fe400000000ff */
[----:B------:R-:W-:-:S02]  /*9cf0*/  F2FP.F16.F32.PACK_AB R201, R12, R201 ;  /* 0x000000c90cc9723e */ /* 0x000fc400000000ff */
[----:B------:R-:W-:Y:S01]  /*9d00*/  F2FP.F16.F32.PACK_AB R202, R133, R202 ;  /* 0x000000ca85ca723e */ /* 0x000fe200000000ff */
[----:B------:R-:W-:Y:S01]  /*9d10*/  @P1 VIADD R122, R122, 0x36860 ;  /* 0x000368607a7a1836 */ /* 0x000fe20000000000 */
[----:B------:R-:W-:Y:S02]  /*9d20*/  F2FP.F16.F32.PACK_AB R203, R14, R203 ;  /* 0x000000cb0ecb723e */ /* 0x000fe400000000ff */
[----:B------:R-:W-:Y:S02]  /*9d30*/  F2FP.F16.F32.PACK_AB R196, R131, R196 ;  /* 0x000000c483c4723e */ /* 0x000fe400000000ff */
[----:B------:R-:W-:Y:S02]  /*9d40*/  @P1 PRMT R122, R19, 0x654, R122 ;  /* 0x00000654137a1816 */ /* 0x000fe4000000007a */
[----:B------:R-:W-:Y:S02]  /*9d50*/  F2FP.F16.F32.PACK_AB R197, R20, R197 ;  /* 0x000000c514c5723e */ /* 0x000fe400000000ff */
[----:B------:R0:W-:Y:S01]  /*9d60*/  @P1 SYNCS.ARRIVE.TRANS64.RED.A1T0 RZ, [R122+URZ], RZ ;  /* 0x000000ff7aff19a7 */ /* 0x0001e2000810043f */
[C---:B------:R-:W-:Y:S01]  /*9d70*/  ISETP.GT.AND P1, PT, R10.reuse, RZ, PT ;  /* 0x000000ff0a00720c */ /* 0x040fe20003f24270 */
[----:B------:R-:W-:Y:S01]  /*9d80*/  VIADD R10, R10, 0xffffffff ;  /* 0xffffffff0a0a7836 */ /* 0x000fe20000000000 */
        /* <DEDUP_REMOVED lines=20> */
[----:B0-----:R-:W-:Y:S06]  /*9ed0*/  @P1 BRA `(.L_x_3642) ;  /* 0xffffffbc00501947 */ /* 0x001fec000383ffff */
.L_x_3631:
        /* <DEDUP_REMOVED lines=99> */
.L_x_3643:
        /* <DEDUP_REMOVED lines=9> */
.L_x_3644:
[----:B-1----:R-:W-:Y:S05]  /*a5a0*/  @P1 BRA `(.L_x_3645) ;  /* 0x0000000000081947 */ /* 0x002fea0003800000 */
[----:B------:R-:W1:Y:S02]  /*a5b0*/  SYNCS.PHASECHK.TRANS64.TRYWAIT P1, [UR9+0x36850], R0 ;  /* 0x03685000ff0075a7 */ /* 0x000e640008020149 */
[----:B-1----:R-:W-:Y:S05]  /*a5c0*/  @!P1 BRA `(.L_x_3646) ;  /* 0x0000007000809947 */ /* 0x002fea0003800000 */
.L_x_3645:
[----:B------:R-:W-:Y:S01]  /*a5d0*/  UIADD3 UR5, UR4, 0x400, URZ ;  /* 0x0000040004057890 */ /* 0x000fe2000fffe03f */
[----:B------:R-:W-:Y:S01]  /*a5e0*/  WARPGROUP.ARRIVE ;  /* 0x00000000000079c5 */ /* 0x000fe20000000000 */
[----:B------:R-:W-:Y:S01]  /*a5f0*/  UMOV UR7, 0x40000040 ;  /* 0x4000004000077882 */ /* 0x000fe20000000000 */
[----:B------:R-:W-:Y:S01]  /*a600*/  UMOV UR11, 0x40000040 ;  /* 0x40000040000b7882 */ /* 0x000fe20000000000 */
[----:B------:R-:W-:Y:S01]  /*a610*/  USHF.R.U32.HI UR5, URZ, 0x4, UR5 ;  /* 0x000000043f057899 */ /* 0x000fe20008011605 */
[----:B01----:R-:W0:Y:S01]  /*a620*/  SHFL.BFLY PT, R0, R3, 0x2, 0x1f ;  /* 0x0c401f0003007f89 */ /* 0x003e2200000e0000 */
[----:B------:R-:W-:Y:S02]  /*a630*/  CS2R R20, SRZ ;  /* 0x0000000000147805 */ /* 0x000fe4000001ff00 */
[----:B------:R-:W-:Y:S01]  /*a640*/  ULOP3.LUT UR5, UR5, 0x3fff, URZ, 0xc0, !UPT ;  /* 0x00003fff05057892 */ /* 0x000fe2000f8ec03f */
[----:B------:R-:W1:Y:S03]  /*a650*/  SHFL.BFLY PT, R5, R2, 0x2, 0x1f ;  /* 0x0c401f0002057f89 */ /* 0x000e6600000e0000 */
[----:B------:R-:W-:-:S04]  /*a660*/  ULOP3.LUT UR5, UR5, 0x3800000, URZ, 0xfc, !UPT ;  /* 0x0380000005057892 */ /* 0x000fc8000f8efc3f */
[----:B------:R-:W-:-:S04]  /*a670*/  UIMAD UR6, UR36, 0xa80, UR5 ;  /* 0x00000a80240678a4 */ /* 0x000fc8000f8e0205 */
[----:B------:R-:W-:-:S05]  /*a680*/  UIADD3 UR8, UR6, 0x80, URZ ;  /* 0x0000008006087890 */ /* 0x000fca000fffe03f */
[----:B------:R-:W-:Y:S01]  /*a690*/  HGMMA.64x192x16.F32 R24, R200, gdesc[UR4].tnspB, R24, gsb0 ;  /* 0x42e00004c8187df0 */ /* 0x000fe20008000818 */
[----:B------:R-:W-:Y:S01]  /*a6a0*/  UMOV UR7, 0x40000040 ;  /* 0x4000004000077882 */ /* 0x000fe20000000000 */
[----:B------:R-:W-:Y:S01]  /*a6b0*/  UMOV UR10, UR8 ;  /* 0x00000008000a7c82 */ /* 0x000fe20008000000 */
[----:B------:R-:W-:Y:S01]  /*a6c0*/  UIADD3 UR8, UR6, 0x100, URZ ;  /* 0x0000010006087890 */ /* 0x000fe2000fffe03f */
[----:B0-----:R-:W-:Y:S01]  /*a6d0*/  FADD.FTZ R0, R0, R3 ;  /* 0x0000000300007221 */ /* 0x001fe20000010000 */
[----:B-1----:R-:W-:Y:S01]  /*a6e0*/  FADD.FTZ R4, R5, R2 ;  /* 0x0000000205047221 */ /* 0x002fe20000010000 */
[----:B------:R-:W-:-:S03]  /*a6f0*/  IMAD.MOV.U32 R2, RZ, RZ, -0x800000 ;  /* 0xff800000ff027424 */ /* 0x000fc600078e00ff */
[----:B------:R-:W0:Y:S04]  /*a700*/  SHFL.BFLY PT, R5, R0, 0x1, 0x1f ;  /* 0x0c201f0000057f89 */ /* 0x000e2800000e0000 */
[----:B------:R-:W1:Y:S01]  /*a710*/  SHFL.BFLY PT, R9, R4, 0x1, 0x1f ;  /* 0x0c201f0004097f89 */ /* 0x000e6200000e0000 */
[----:B0-----:R-:W-:Y:S01]  /*a720*/  FADD.FTZ R10, R0, R5 ;  /* 0x00000005000a7221 */ /* 0x001fe20000010000 */
[----:B------:R-:W-:Y:S02]  /*a730*/  IMAD.MOV.U32 R0, RZ, RZ, -0x800000 ;  /* 0xff800000ff007424 */ /* 0x000fe400078e00ff */
[----:B-1----:R-:W-:Y:S02]  /*a740*/  FADD.FTZ R11, R4, R9 ;  /* 0x00000009040b7221 */ /* 0x002fe40000010000 */
[----:B------:R-:W-:-:S03]  /*a750*/  FSETP.NE.FTZ.AND P1, PT, R10, RZ, PT ;  /* 0x000000ff0a00720b */ /* 0x000fc60003f35000 */
[----:B------:R-:W-:-:S10]  /*a760*/  FSETP.NE.FTZ.AND P2, PT, R11, RZ, PT ;  /* 0x000000ff0b00720b */ /* 0x000fd40003f55000 */
[----:B------:R-:W0:Y:S01]  /*a770*/  @P1 MUFU.LG2 R5, R10 ;  /* 0x0000000a00051308 */ /* 0x000e220000000c00 */
[C---:B------:R-:W-:Y:S02]  /*a780*/  @P1 FMUL.FTZ R3, R7.reuse, 0.69314718246459960938 ;  /* 0x3f31721807031820 */ /* 0x040fe40000410000 */
[----:B------:R-:W-:-:S05]  /*a790*/  @P2 FMUL.FTZ R12, R7, 0.69314718246459960938 ;  /* 0x3f317218070c2820 */ /* 0x000fca0000410000 */
        /* <DEDUP_REMOVED lines=33> */
[----:B------:R-:W-:Y:S03]  /*a9b0*/  HGMMA.64x192x16.F32 R24, R180, gdesc[UR8].tnspB, R24, gsb0 ;  /* 0x42e00008b4187df0 */ /* 0x000fe60008000818 */
[----:B------:R-:W-:Y:S02]  /*a9c0*/  WARPGROUP.DEPBAR.LE gsb0, 0x0 ;  /* 0x00008000000079c5 */ /* 0x000fe40000010000 */
[----:B------:R-:W-:-:S15]  /*a9d0*/  WARPGROUP.ARRIVE ;  /* 0x00000000000079c5 */ /* 0x000fde0000000000 */
[----:B------:R-:W-:Y:S03]  /*a9e0*/  HGMMA.64x192x16.F32 R24, R176, gdesc[UR4].tnspB, R24, gsb0 ;  /* 0x42e00004b0187df0 */ /* 0x000fe60008000818 */
[----:B------:R-:W-:Y:S02]  /*a9f0*/  WARPGROUP.DEPBAR.LE gsb0, 0x0 ;  /* 0x00008000000079c5 */ /* 0x000fe40000010000 */
[----:B0-23--:R-:W-:Y:S05]  /*aa00*/  @!P0 BRA `(.L_x_3647) ;  /* 0x0000000000048947 */ /* 0x00dfea0003800000 */
[----:B------:R-:W-:Y:S01]  /*aa10*/  BPT.TRAP 0x1 ;  /* 0x000000040000795c */ /* 0x000fe20000300000 */
.L_x_3647:
[----:B------:R-:W0:Y:S01]  /*aa20*/  S2UR UR5, SR_SWINHI ;  /* 0x00000000000579c3 */ /* 0x000e220000002f00 */
[----:B------:R-:W-:Y:S01]  /*aa30*/  ISETP.NE.AND P0, PT, R17, RZ, PT ;  /* 0x000000ff1100720c */ /* 0x000fe20003f05270 */
[-C--:B------:R-:W-:Y:S01]  /*aa40*/  FMUL.FTZ R12, R49, R21.reuse ;  /* 0x00000015310c7220 */ /* 0x080fe20000410000 */
[-C--:B------:R-:W-:Y:S01]  /*aa50*/  FMUL.FTZ R121, R48, R21.reuse ;  /* 0x0000001530797220 */ /* 0x080fe20000410000 */
[-C--:B------:R-:W-:Y:S01]  /*aa60*/  FMUL.FTZ R154, R26, R20.reuse ;  /* 0x000000141a9a7220 */ /* 0x080fe20000410000 */
[-C--:B------:R-:W-:Y:S01]  /*aa70*/  FMUL.FTZ R141, R47, R20.reuse ;  /* 0x000000142f8d7220 */ /* 0x080fe20000410000 */
[-C--:B------:R-:W-:Y:S01]  /*aa80*/  FMUL.FTZ R148, R46, R20.reuse ;  /* 0x000000142e947220 */ /* 0x080fe20000410000 */
[----:B------:R-:W-:Y:S02]  /*aa90*/  IMAD.U32 R26, RZ, RZ, UR9 ;  /* 0x00000009ff1a7e24 */ /* 0x000fe4000f8e00ff */
[----:B------:R-:W-:Y:S01]  /*aaa0*/  FMUL.FTZ R129, R71, R20 ;  /* 0x0000001447817220 */ /* 0x000fe20000410000 */
[-C--:B------:R-:W-:Y:S01]  /*aab0*/  FMUL.FTZ R4, R25, R21.reuse ;  /* 0x0000001519047220 */ /* 0x080fe20000410000 */
[-C--:B------:R-:W-:Y:S01]  /*aac0*/  FMUL.FTZ R5, R24, R21.reuse ;  /* 0x0000001518057220 */ /* 0x080fe20000410000 */
[-C--:B------:R-:W-:Y:S01]  /*aad0*/  FMUL.FTZ R6, R29, R21.reuse ;  /* 0x000000151d067220 */ /* 0x080fe20000410000 */
[-C--:B------:R-:W-:Y:S01]  /*aae0*/  FMUL.FTZ R7, R28, R21.reuse ;  /* 0x000000151c077220 */ /* 0x080fe20000410000 */
[----:B------:R-:W-:Y:S01]  /*aaf0*/  FMUL.FTZ R9, R33, R21 ;  /* 0x0000001521097220 */ /* 0x000fe20000410000 */
[----:B------:R-:W-:-:S02]  /*ab00*/  @P0 VIADD R26, R26, 0x36860 ;  /* 0x000368601a1a0836 */ /* 0x000fc40000000000 */
        /* <DEDUP_REMOVED lines=47> */
[----:B------:R-:W-:-:S02]  /*ae00*/  IMAD R21, R209, 0x40, R23 ;  /* 0x00000040d1157824 */ /* 0x000fc400078e0217 */
[-C--:B------:R-:W-:Y:S01]  /*ae10*/  FMUL.FTZ R132, R70, R20.reuse ;  /* 0x0000001446847220 */ /* 0x080fe20000410000 */
[----:B------:R-:W-:Y:S01]  /*ae20*/  @P0 PRMT R26, R19, 0x654, R26 ;  /* 0x00000654131a0816 */ /* 0x000fe2000000001a */
[-C--:B------:R-:W-:Y:S01]  /*ae30*/  FMUL.FTZ R144, R43, R20.reuse ;  /* 0x000000142b907220 */ /* 0x080fe20000410000 */
[----:B------:R-:W-:Y:S01]  /*ae40*/  LOP3.LUT R70, R71, 0x380, RZ, 0xc0, !PT ;  /* 0x0000038047467812 */ /* 0x000fe200078ec0ff */
[----:B------:R-:W-:Y:S01]  /*ae50*/  IMAD.WIDE R48, R21, 0x2, R48 ;  /* 0x0000000215307825 */ /* 0x000fe200078e0230 */
[----:B------:R0:W-:Y:S01]  /*ae60*/  @P0 SYNCS.ARRIVE.TRANS64.RED.A1T0 RZ, [R26+URZ], RZ ;  /* 0x000000ff1aff09a7 */ /* 0x0001e2000810043f */
[----:B------:R-:W-:Y:S02]  /*ae70*/  LOP3.LUT R21, R46, 0x380, RZ, 0xc0, !PT ;  /* 0x000003802e157812 */ /* 0x000fe400078ec0ff */
[-C--:B------:R-:W-:Y:S01]  /*ae80*/  FMUL.FTZ R152, R30, R20.reuse ;  /* 0x000000141e987220 */ /* 0x080fe20000410000 */
[----:B------:R-:W-:Y:S01]  /*ae90*/  SHF.R.U64 R70, R70, 0x3, RZ ;  /* 0x0000000346467819 */ /* 0x000fe200000012ff */
[-C--:B------:R-:W-:Y:S01]  /*aea0*/  FMUL.FTZ R33, R27, R20.reuse ;  /* 0x000000141b217220 */ /* 0x080fe20000410000 */
[C---:B------:R-:W-:Y:S01]  /*aeb0*/  IADD3 R45, P6, R46.reuse, 0x8040, RZ ;  /* 0x000080402e2d7810 */ /* 0x040fe20007fde0ff */
[-C--:B------:R-:W-:Y:S01]  /*aec0*/  FMUL.FTZ R29, R31, R20.reuse ;  /* 0x000000141f1d7220 */ /* 0x080fe20000410000 */
[C---:B------:R-:W-:Y:S01]  /*aed0*/  IADD3 R32, P0, R46.reuse, 0x8020, RZ ;  /* 0x000080202e207810 */ /* 0x040fe20007f1e0ff */
[-C--:B------:R-:W-:Y:S01]  /*aee0*/  FMUL.FTZ R145, R35, R20.reuse ;  /* 0x0000001423917220 */ /* 0x080fe20000410000 */
[----:B------:R-:W-:Y:S01]  /*aef0*/  IADD3 R43, P1, R46, 0x8000, RZ ;  /* 0x000080002e2b7810 */ /* 0x000fe20007f3e0ff */
[-C--:B------:R-:W-:Y:S01]  /*af00*/  FMUL.FTZ R146, R34, R20.reuse ;  /* 0x0000001422927220 */ /* 0x080fe20000410000 */
[----:B------:R-:W-:Y:S01]  /*af10*/  SHF.R.U64 R21, R21, 0x3, RZ ;  /* 0x0000000315157819 */ /* 0x000fe200000012ff */
        /* <DEDUP_REMOVED lines=37> */
[----:B------:R-:W-:Y:S01]  /*b170*/  LOP3.LUT R70, R70, R71, RZ, 0x3c, !PT ;  /* 0x0000004746467212 */ /* 0x000fe200078e3cff */
[--C-:B------:R-:W-:Y:S01]  /*b180*/  IMAD.X R71, RZ, RZ, R47.reuse, P5 ;  /* 0x000000ffff477224 */ /* 0x100fe200028e062f */
[----:B------:R-:W-:Y:S01]  /*b190*/  LOP3.LUT R30, R32, 0x380, RZ, 0xc0, !PT ;  /* 0x00000380201e7812 */ /* 0x000fe200078ec0ff */
[--C-:B------:R-:W-:Y:S01]  /*b1a0*/  IMAD.X R75, RZ, RZ, R47.reuse, P6 ;  /* 0x000000ffff4b7224 */ /* 0x100fe200030e062f */
[----:B------:R-:W-:Y:S01]  /*b1b0*/  LOP3.LUT R20, R43, 0x380, RZ, 0xc0, !PT ;  /* 0x000003802b147812 */ /* 0x000fe200078ec0ff */
[--C-:B------:R-:W-:Y:S01]  /*b1c0*/  IMAD.X R79, RZ, RZ, R47.reuse, P0 ;  /* 0x000000ffff4f7224 */ /* 0x100fe200000e062f */
[C---:B------:R-:W-:Y:S01]  /*b1d0*/  IADD3 R28, P2, R46.reuse, 0x4060, RZ ;  /* 0x000040602e1c7810 */ /* 0x040fe20007f5e0ff */
[--C-:B------:R-:W-:Y:S01]  /*b1e0*/  IMAD.X R83, RZ, RZ, R47.reuse, P1 ;  /* 0x000000ffff537224 */ /* 0x100fe200008e062f */
[C---:B------:R-:W-:Y:S01]  /*b1f0*/  IADD3 R31, P3, R46.reuse, 0x20, RZ ;  /* 0x000000202e1f7810 */ /* 0x040fe20007f7e0ff */
[----:B------:R-:W1:Y:S01]  /*b200*/  LDC R86, c[0x0][0xbe8] ;  /* 0x0002fa00ff567b82 */ /* 0x000e620000000800 */
[C---:B------:R-:W-:Y:S01]  /*b210*/  IADD3 R41, P4, R46.reuse, 0x4040, RZ ;  /* 0x000040402e297810 */ /* 0x040fe20007f9e0ff */
[--C-:B------:R-:W-:Y:S01]  /*b220*/  IMAD.X R63, RZ, RZ, R47.reuse, P2 ;  /* 0x000000ffff3f7224 */ /* 0x100fe200010e062f */
[C---:B0-----:R-:W-:Y:S01]  /*b230*/  IADD3 R26, P5, R46.reuse, 0x4020, RZ ;  /* 0x000040202e1a7810 */ /* 0x041fe20007fbe0ff */
[--C-:B------:R-:W-:Y:S01]  /*b240*/  IMAD.X R67, RZ, RZ, R47.reuse, P3 ;  /* 0x000000ffff437224 */ /* 0x100fe200018e062f */
[C---:B------:R-:W-:Y:S01]  /*b250*/  IADD3 R39, P6, R46.reuse, 0x4000, RZ ;  /* 0x000040002e277810 */ /* 0x040fe20007fde0ff */
[--C-:B------:R-:W-:Y:S01]  /*b260*/  IMAD.X R53, RZ, RZ, R47.reuse, P4 ;  /* 0x000000ffff357224 */ /* 0x100fe200020e062f */
[C---:B------:R-:W-:Y:S01]  /*b270*/  IADD3 R37, P0, R46.reuse, 0x60, RZ ;  /* 0x000000602e257810 */ /* 0x040fe20007f1e0ff */
[----:B------:R-:W0:Y:S01]  /*b280*/  LDC R155, c[0x0][0xc38] ;  /* 0x00030e00ff9b7b82 */ /* 0x000e220000000800 */
[----:B------:R-:W-:Y:S01]  /*b290*/  IADD3 R35, P1, R46, 0x40, RZ ;  /* 0x000000402e237810 */ /* 0x000fe20007f3e0ff */
[----:B------:R-:W-:Y:S01]  /*b2a0*/  ULDC UR10, c[0x0][0xc44] ;  /* 0x00031100000a7ab9 */ /* 0x000fe20000000800 */
[----:B------:R-:W-:Y:S01]  /*b2b0*/  LOP3.LUT R46, R21, R46, RZ, 0x3c, !PT ;  /* 0x0000002e152e7212 */ /* 0x000fe200078e3cff */
[--C-:B------:R-:W-:Y:S01]  /*b2c0*/  IMAD.X R27, RZ, RZ, R47.reuse, P0 ;  /* 0x000000ffff1b7224 */ /* 0x100fe200000e062f */
[----:B------:R-:W-:Y:S01]  /*b2d0*/  SHF.R.U64 R21, R30, 0x3, RZ ;  /* 0x000000031e157819 */ /* 0x000fe200000012ff */
[--C-:B------:R-:W-:Y:S01]  /*b2e0*/  IMAD.X R59, RZ, RZ, R47.reuse, P1 ;  /* 0x000000ffff3b7224 */ /* 0x100fe200008e062f */
[----:B------:R-:W-:Y:S01]  /*b2f0*/  SHF.R.U64 R20, R20, 0x3, RZ ;  /* 0x0000000314147819 */ /* 0x000fe200000012ff */
[----:B------:R-:W-:Y:S01]  /*b300*/  ULDC.64 UR8, c[0x0][0xb90] ;  /* 0x0002e40000087ab9 */ /* 0x000fe20000000a00 */
[----:B------:R-:W-:Y:S01]  /*b310*/  LOP3.LUT R78, R21, R32, RZ, 0x3c, !PT ;  /* 0x00000020154e7212 */ /* 0x000fe200078e3cff */
[--C-:B------:R-:W-:Y:S01]  /*b320*/  IMAD.X R55, RZ, RZ, R47.reuse, P5 ;  /* 0x000000ffff377224 */ /* 0x100fe200028e062f */
[----:B------:R-:W-:Y:S01]  /*b330*/  LOP3.LUT R21, R28, 0x380, RZ, 0xc0, !PT ;  /* 0x000003801c157812 */ /* 0x000fe200078ec0ff */
[----:B------:R-:W-:Y:S01]  /*b340*/  IMAD.X R57, RZ, RZ, R47, P6 ;  /* 0x000000ffff397224 */ /* 0x000fe200030e062f */
[----:B------:R-:W-:-:S02]  /*b350*/  LOP3.LUT R82, R20, R43, RZ, 0x3c, !PT ;  /* 0x0000002b14527212 */ /* 0x000fc400078e3cff */
[----:B------:R-:W-:Y:S02]  /*b360*/  LOP3.LUT R20, R31, 0x380, RZ, 0xc0, !PT ;  /* 0x000003801f147812 */ /* 0x000fe400078ec0ff */
[----:B------:R-:W-:Y:S02]  /*b370*/  SHF.R.U64 R21, R21, 0x3, RZ ;  /* 0x0000000315157819 */ /* 0x000fe400000012ff */
[----:B------:R-:W-:Y:S02]  /*b380*/  SHF.R.U64 R20, R20, 0x3, RZ ;  /* 0x0000000314147819 */ /* 0x000fe400000012ff */
[----:B------:R-:W-:Y:S02]  /*b390*/  LOP3.LUT R62, R21, R28, RZ, 0x3c, !PT ;  /* 0x0000001c153e7212 */ /* 0x000fe400078e3cff */
[----:B------:R-:W-:Y:S02]  /*b3a0*/  LOP3.LUT R66, R20, R31, RZ, 0x3c, !PT ;  /* 0x0000001f14427212 */ /* 0x000fe400078e3cff */
[----:B------:R-:W-:-:S02]  /*b3b0*/  LOP3.LUT R21, R26, 0x380, RZ, 0xc0, !PT ;  /* 0x000003801a157812 */ /* 0x000fc400078ec0ff */
[----:B------:R-:W-:Y:S02]  /*b3c0*/  LOP3.LUT R20, R39, 0x380, RZ, 0xc0, !PT ;  /* 0x0000038027147812 */ /* 0x000fe400078ec0ff */
[----:B------:R-:W-:Y:S02]  /*b3d0*/  SHF.R.U64 R21, R21, 0x3, RZ ;  /* 0x0000000315157819 */ /* 0x000fe400000012ff */
[----:B------:R-:W-:Y:S02]  /*b3e0*/  SHF.R.U64 R20, R20, 0x3, RZ ;  /* 0x0000000314147819 */ /* 0x000fe400000012ff */
[----:B------:R-:W-:Y:S02]  /*b3f0*/  LOP3.LUT R54, R21, R26, RZ, 0x3c, !PT ;  /* 0x0000001a15367212 */ /* 0x000fe400078e3cff */
[----:B------:R-:W-:Y:S02]  /*b400*/  LOP3.LUT R56, R20, R39, RZ, 0x3c, !PT ;  /* 0x0000002714387212 */ /* 0x000fe400078e3cff */
[----:B------:R-:W-:-:S02]  /*b410*/  IADD3 R21, P4, R48, 0x1000, RZ ;  /* 0x0000100030157810 */ /* 0x000fc40007f9e0ff */
[----:B------:R-:W-:Y:S02]  /*b420*/  IADD3 R39, P1, R48, 0x4000, RZ ;  /* 0x0000400030277810 */ /* 0x000fe40007f3e0ff */
[----:B------:R-:W-:Y:S02]  /*b430*/  LOP3.LUT R28, R41, 0x380, RZ, 0xc0, !PT ;  /* 0x00000380291c7812 */ /* 0x000fe400078ec0ff */
[----:B------:R-:W-:Y:S02]  /*b440*/  LOP3.LUT R20, R21, 0x380, RZ, 0xc0, !PT ;  /* 0x0000038015147812 */ /* 0x000fe400078ec0ff */
[----:B------:R-:W-:Y:S02]  /*b450*/  LOP3.LUT R38, R39, 0x380, RZ, 0xc0, !PT ;  /* 0x0000038027267812 */ /* 0x000fe400078ec0ff */
[----:B------:R-:W-:Y:S02]  /*b460*/  SHF.R.U64 R28, R28, 0x3, RZ ;  /* 0x000000031c1c7819 */ /* 0x000fe400000012ff */
[----:B------:R-:W-:-:S02]  /*b470*/  SHF.R.U64 R20, R20, 0x3, RZ ;  /* 0x0000000314147819 */ /* 0x000fc400000012ff */
[----:B------:R-:W-:Y:S02]  /*b480*/  SHF.R.U64 R38, R38, 0x3, RZ ;  /* 0x0000000326267819 */ /* 0x000fe400000012ff */
[----:B------:R-:W-:Y:S02]  /*b490*/  LOP3.LUT R52, R28, R41, RZ, 0x3c, !PT ;  /* 0x000000291c347212 */ /* 0x000fe400078e3cff */
[----:B------:R-:W-:Y:S01]  /*b4a0*/  LOP3.LUT R20, R20, R21, RZ, 0x3c, !PT ;  /* 0x0000001514147212 */ /* 0x000fe200078e3cff */
[----:B------:R-:W-:Y:S01]  /*b4b0*/  IMAD.X R21, RZ, RZ, R49, P4 ;  /* 0x000000ffff157224 */ /* 0x000fe200020e0631 */
[----:B------:R-:W-:Y:S02]  /*b4c0*/  IADD3 R41, P0, R48, 0x5000, RZ ;  /* 0x0000500030297810 */ /* 0x000fe40007f1e0ff */
[----:B------:R-:W-:Y:S02]  /*b4d0*/  LOP3.LUT R38, R38, R39, RZ, 0x3c, !PT ;  /* 0x0000002726267212 */ /* 0x000fe400078e3cff */
[----:B------:R-:W-:-:S02]  /*b4e0*/  IADD3 R39, P4, R48, 0x8000, RZ ;  /* 0x0000800030277810 */ /* 0x000fc40007f9e0ff */
[----:B------:R-:W-:Y:S02]  /*b4f0*/  LOP3.LUT R40, R41, 0x380, RZ, 0xc0, !PT ;  /* 0x0000038029287812 */ /* 0x000fe400078ec0ff */
[----:B------:R-:W-:Y:S02]  /*b500*/  LOP3.LUT R36, R39, 0x380, RZ, 0xc0, !PT ;  /* 0x0000038027247812 */ /* 0x000fe400078ec0ff */
[----:B------:R-:W-:Y:S02]  /*b510*/  LOP3.LUT R28, R35, 0x380, RZ, 0xc0, !PT ;  /* 0x00000380231c7812 */ /* 0x000fe400078ec0ff */
[----:B------:R-:W-:Y:S02]  /*b520*/  SHF.R.U64 R40, R40, 0x3, RZ ;  /* 0x0000000328287819 */ /* 0x000fe400000012ff */
[----:B------:R-:W-:Y:S02]  /*b530*/  SHF.R.U64 R36, R36, 0x3, RZ ;  /* 0x0000000324247819 */ /* 0x000fe400000012ff */
[----:B------:R-:W-:-:S02]  /*b540*/  SHF.R.U64 R28, R28, 0x3, RZ ;  /* 0x000000031c1c7819 */ /* 0x000fc400000012ff */
[----:B------:R-:W-:Y:S02]  /*b550*/  LOP3.LUT R40, R40, R41, RZ, 0x3c, !PT ;  /* 0x0000002928287212 */ /* 0x000fe400078e3cff */
[----:B------:R-:W-:Y:S02]  /*b560*/  IADD3 R41, P3, R48, 0x7000, RZ ;  /* 0x0000700030297810 */ /* 0x000fe40007f7e0ff */
[----:B------:R-:W-:Y:S01]  /*b570*/  LOP3.LUT R36, R36, R39, RZ, 0x3c, !PT ;  /* 0x0000002724247212 */ /* 0x000fe200078e3cff */
[----:B------:R-:W-:Y:S01]  /*b580*/  IMAD.X R39, RZ, RZ, R49, P1 ;  /* 0x000000ffff277224 */ /* 0x000fe200008e0631 */
[----:B-1----:R-:W-:Y:S02]  /*b590*/  ISETP.NE.AND P1, PT, R86, 0x1, PT ;  /* 0x000000015600780c */ /* 0x002fe40003f25270 */
[----:B------:R-:W-:Y:S02]  /*b5a0*/  LOP3.LUT R58, R28, R35, RZ, 0x3c, !PT ;  /* 0x000000231c3a7212 */ /* 0x000fe400078e3cff */
[----:B------:R-:W-:-:S02]  /*b5b0*/  LOP3.LUT R28, R41, 0x380, RZ, 0xc0, !PT ;  /* 0x00000380291c7812 */ /* 0x000fc400078ec0ff */
[----:B------:R-:W-:Y:S02]  /*b5c0*/  R2UR UR14, R212 ;  /* 0x00000000d40e72ca */ /* 0x000fe400000e0000 */
[----:B------:R-:W-:Y:S02]  /*b5d0*/  SHF.R.U64 R28, R28, 0x3, RZ ;  /* 0x000000031c1c7819 */ /* 0x000fe400000012ff */
[----:B------:R-:W-:Y:S02]  /*b5e0*/  F2FP.F16.F32.PACK_AB R6, R6, R7 ;  /* 0x000000070606723e */ /* 0x000fe400000000ff */
[----:B------:R-:W-:Y:S01]  /*b5f0*/  LOP3.LUT R28, R28, R41, RZ, 0x3c, !PT ;  /* 0x000000291c1c7212 */ /* 0x000fe200078e3cff */
[--C-:B------:R-:W-:Y:S01]  /*b600*/  IMAD.X R41, RZ, RZ, R49.reuse, P0 ;  /* 0x000000ffff297224 */ /* 0x100fe200000e0631 */
[----:B------:R-:W-:Y:S01]  /*b610*/  R2UR UR13, R213 ;  /* 0x00000000d50d72ca */ /* 0x000fe200000e0000 */
[----:B------:R-:W1:Y:S01]  /*b620*/  @P1 LDC R153, c[0x0][0xbf0] ;  /* 0x0002fc00ff991b82 */ /* 0x000e620000000800 */
[----:B------:R-:W-:Y:S01]  /*b630*/  F2FP.F16.F32.PACK_AB R7, R29, R152 ;  /* 0x000000981d07723e */ /* 0x000fe200000000ff */
[----:B------:R-:W-:Y:S01]  /*b640*/  IMAD.X R29, RZ, RZ, R49, P3 ;  /* 0x000000ffff1d7224 */ /* 0x000fe200018e0631 */
[----:B------:R-:W-:Y:S01]  /*b650*/  IADD3 R149, P0, R48, 0xb000, RZ ;  /* 0x0000b00030957810 */ /* 0x000fe20007f1e0ff */
[----:B------:R-:W-:Y:S01]  /*b660*/  UIADD3 UR5, -UR14, URZ, URZ ;  /* 0x0000003f0e057290 */ /* 0x000fe2000fffe13f */
[----:B------:R-:W-:-:S02]  /*b670*/  LOP3.LUT R34, R45, 0x380, RZ, 0xc0, !PT ;  /* 0x000003802d227812 */ /* 0x000fc400078ec0ff */
[----:B------:R-:W-:Y:S01]  /*b680*/  MOV R151, R46 ;  /* 0x0000002e00977202 */ /* 0x000fe20000000f00 */
[----:B------:R-:W2:Y:S01]  /*b690*/  @P1 LDC R152, c[0x0][0xbec] ;  /* 0x0002fb00ff981b82 */ /* 0x000ea20000000800 */
[----:B------:R-:W-:Y:S01]  /*b6a0*/  R2UR UR12, R211 ;  /* 0x00000000d30c72ca */ /* 0x000fe200000e0000 */
[----:B------:R-:W-:Y:S01]  /*b6b0*/  IMAD.X R47, RZ, RZ, R49, P0 ;  /* 0x000000ffff2f7224 */ /* 0x000fe200000e0631 */
[----:B------:R-:W-:Y:S01]  /*b6c0*/  LOP3.LUT R46, R149, 0x380, RZ, 0xc0, !PT ;  /* 0x00000380952e7812 */ /* 0x000fe200078ec0ff */
[----:B------:R-:W-:Y:S01]  /*b6d0*/  UIMAD UR10, UR10, UR5, UR13 ;  /* 0x000000050a0a72a4 */ /* 0x000fe2000f8e020d */
[----:B------:R-:W-:Y:S02]  /*b6e0*/  SHF.R.U64 R34, R34, 0x3, RZ ;  /* 0x0000000322227819 */ /* 0x000fe400000012ff */
[----:B------:R-:W-:Y:S01]  /*b6f0*/  SHF.R.U64 R46, R46, 0x3, RZ ;  /* 0x000000032e2e7819 */ /* 0x000fe200000012ff */
[----:B------:R-:W-:Y:S01]  /*b700*/  USHF.R.S32.HI UR11, URZ, 0x1f, UR10 ;  /* 0x0000001f3f0b7899 */ /* 0x000fe2000801140a */
[----:B------:R-:W-:Y:S01]  /*b710*/  LOP3.LUT R74, R34, R45, RZ, 0x3c, !PT ;  /* 0x0000002d224a7212 */ /* 0x000fe200078e3cff */
[----:B------:R-:W-:Y:S01]  /*b720*/  UIMAD.WIDE.U32 UR6, UR10, UR8, URZ ;  /* 0x000000080a0672a5 */ /* 0x000fe2000f8e003f */
[----:B------:R-:W-:Y:S01]  /*b730*/  LOP3.LUT R46, R46, R149, RZ, 0x3c, !PT ;  /* 0x000000952e2e7212 */ /* 0x000fe200078e3cff */
[----:B------:R-:W-:Y:S01]  /*b740*/  UIMAD UR5, UR11, UR8, URZ ;  /* 0x000000080b0572a4 */ /* 0x000fe2000f8e023f */
[----:B------:R-:W-:Y:S01]  /*b750*/  MOV R71, R70 ;  /* 0x0000004600477202 */ /* 0x000fe20000000f00 */
[----:B------:R-:W-:Y:S01]  /*b760*/  IMAD R70, RZ, RZ, -UR13 ;  /* 0x8000000dff467e24 */ /* 0x000fe2000f8e02ff */
[----:B------:R-:W-:Y:S01]  /*b770*/  MOV R149, R74 ;  /* 0x0000004a00957202 */ /* 0x000fe20000000f00 */
[----:B------:R-:W-:Y:S01]  /*b780*/  UIMAD UR5, UR10, UR9, UR5 ;  /* 0x000000090a0572a4 */ /* 0x000fe2000f8e0205 */
[----:B------:R-:W-:Y:S01]  /*b790*/  MOV R74, R62 ;  /* 0x0000003e004a7202 */ /* 0x000fe20000000f00 */
[----:B0-----:R-:W-:Y:S01]  /*b7a0*/  IMAD R70, R155, R70, UR12 ;  /* 0x0000000c9b467e24 */ /* 0x001fe2000f8e0246 */
[----:B------:R-:W0:Y:S01]  /*b7b0*/  LDC.64 R62, c[0x0][0xb98] ;  /* 0x0002e600ff3e7b82 */ /* 0x000e220000000a00 */
[----:B------:R-:W-:Y:S01]  /*b7c0*/  F2FP.F16.F32.PACK_AB R4, R4, R5 ;  /* 0x000000050404723e */ /* 0x000fe200000000ff */
[----:B------:R-:W-:Y:S01]  /*b7d0*/  IMAD.U32 R50, RZ, RZ, UR6 ;  /* 0x00000006ff327e24 */ /* 0x000fe2000f8e00ff */
[----:B------:R-:W-:-:S05]  /*b7e0*/  F2FP.F16.F32.PACK_AB R5, R33, R154 ;  /* 0x0000009a2105723e */ /* 0x000fca00000000ff */
[----:B------:R-:W-:Y:S01]  /*b7f0*/  BAR.SYNC.DEFER_BLOCKING 0x1, 0x100 ;  /* 0x0044000000007b1d */ /* 0x000fe20000010000 */
[----:B------:R-:W-:Y:S01]  /*b800*/  MOV R66, R66 ;  /* 0x0000004200427202 */ /* 0x000fe20000000f00 */
[----:B------:R-:W-:Y:S01]  /*b810*/  IMAD R67, R70, 0x80, R216 ;  /* 0x0000008046437824 */ /* 0x000fe200078e02d8 */
[----:B------:R-:W-:Y:S01]  /*b820*/  LOP3.LUT R26, R37, 0x380, RZ, 0xc0, !PT ;  /* 0x00000380251a7812 */ /* 0x000fe200078ec0ff */
[----:B------:R-:W-:Y:S01]  /*b830*/  UIADD3 UR6, UR7, UR5, URZ ;  /* 0x0000000507067290 */ /* 0x000fe2000fffe03f */
[----:B------:R-:W-:Y:S01]  /*b840*/  MOV R52, R52 ;  /* 0x0000003400347202 */ /* 0x000fe20000000f00 */
[----:B------:R-:W-:Y:S01]  /*b850*/  IMAD.MOV.U32 R53, RZ, RZ, R67 ;  /* 0x000000ffff357224 */ /* 0x000fe200078e0043 */
[----:B------:R-:W-:Y:S01]  /*b860*/  SHF.R.U64 R26, R26, 0x3, RZ ;  /* 0x000000031a1a7819 */ /* 0x000fe200000012ff */
[----:B------:R-:W-:Y:S01]  /*b870*/  USHF.R.S32.HI UR12, URZ, 0x1f, UR14 ;  /* 0x0000001f3f0c7899 */ /* 0x000fe2000801140e */
[----:B------:R-:W-:Y:S01]  /*b880*/  IMAD.U32 R51, RZ, RZ, UR7 ;  /* 0x00000007ff337e24 */ /* 0x000fe2000f8e00ff */
[----:B------:R-:W-:Y:S01]  /*b890*/  MOV R54, R54 ;  /* 0x0000003600367202 */ /* 0x000fe20000000f00 */
[----:B------:R-:W-:Y:S01]  /*b8a0*/  IMAD.U32 R51, RZ, RZ, UR6 ;  /* 0x00000006ff337e24 */ /* 0x000fe2000f8e00ff */
[----:B------:R-:W-:Y:S01]  /*b8b0*/  LOP3.LUT R26, R26, R37, RZ, 0x3c, !PT ;  /* 0x000000251a1a7212 */ /* 0x000fe200078e3cff */
[----:B------:R-:W-:Y:S01]  /*b8c0*/  ULDC.64 UR6, c[0x0][0xb88] ;  /* 0x0002e20000067ab9 */ /* 0x000fe20000000a00 */
[----:B------:R-:W-:Y:S01]  /*b8d0*/  F2FP.F16.F32.PACK_AB R8, R8, R11 ;  /* 0x0000000b0808723e */ /* 0x000fe200000000ff */
[----:B------:R-:W-:Y:S01]  /*b8e0*/  ULDC UR5, c[0x0][0xa88] ;  /* 0x0002a20000057ab9 */ /* 0x000fe20000000800 */
[----:B------:R-:W-:Y:S01]  /*b8f0*/  MOV R58, R58 ;  /* 0x0000003a003a7202 */ /* 0x000fe20000000f00 */
[----:B------:R-:W-:Y:S01]  /*b900*/  ULDC.64 UR8, c[0x0][0xae8] ;  /* 0x0002ba0000087ab9 */ /* 0x000fe20000000a00 */
[----:B------:R-:W-:-:S02]  /*b910*/  F2FP.F16.F32.PACK_AB R10, R10, R13 ;  /* 0x0000000d0a0a723e */ /* 0x000fc400000000ff */
[----:B------:R-:W-:Y:S01]  /*b920*/  F2FP.F16.F32.PACK_AB R11, R141, R148 ;  /* 0x000000948d0b723e */ /* 0x000fe200000000ff */
[C---:B0-----:R-:W-:Y:S01]  /*b930*/  IMAD.WIDE.U32 R50, R62.reuse, UR14, R50 ;  /* 0x0000000e3e327c25 */ /* 0x041fe2000f8e0032 */
[----:B------:R-:W-:Y:S01]  /*b940*/  MOV R55, R26 ;  /* 0x0000001a00377202 */ /* 0x000fe20000000f00 */
[----:B------:R2:W-:Y:S02]  /*b950*/  STSM.16.M88.4 [R151], R4 ;  /* 0x0000000497007844 */ /* 0x0005e40000000200 */
[----:B------:R-:W-:Y:S01]  /*b960*/  IMAD R26, R62, UR12, RZ ;  /* 0x0000000c3e1a7c24 */ /* 0x000fe2000f8e02ff */
[----:B------:R-:W-:Y:S02]  /*b970*/  IADD3 R45, P2, R48, 0x6000, RZ ;  /* 0x00006000302d7810 */ /* 0x000fe40007f5e0ff */
[----:B------:R-:W-:Y:S01]  /*b980*/  F2FP.F16.F32.PACK_AB R14, R14, R15 ;  /* 0x0000000f0e0e723e */ /* 0x000fe200000000ff */
[----:B------:R-:W-:Y:S01]  /*b990*/  IMAD R63, R63, UR14, R26 ;  /* 0x0000000e3f3f7c24 */ /* 0x000fe2000f8e021a */
[----:B------:R-:W-:-:S02]  /*b9a0*/  F2FP.F16.F32.PACK_AB R12, R12, R121 ;  /* 0x000000790c0c723e */ /* 0x000fc400000000ff */
[----:B------:R-:W-:Y:S02]  /*b9b0*/  F2FP.F16.F32.PACK_AB R13, R135, R142 ;  /* 0x0000008e870d723e */ /* 0x000fe400000000ff */
[----:B------:R-:W-:Y:S02]  /*b9c0*/  F2FP.F16.F32.PACK_AB R15, R136, R139 ;  /* 0x0000008b880f723e */ /* 0x000fe400000000ff */
[----:B------:R-:W-:Y:S02]  /*b9d0*/  F2FP.F16.F32.PACK_AB R24, R24, R25 ;  /* 0x000000191818723e */ /* 0x000fe400000000ff */
[----:B------:R-:W-:Y:S01]  /*b9e0*/  LOP3.LUT R44, R45, 0x380, RZ, 0xc0, !PT ;  /* 0x000003802d2c7812 */ /* 0x000fe200078ec0ff */
[----:B--2---:R-:W-:Y:S01]  /*b9f0*/  @P1 IMAD.HI.U32 R4, R67, R152, RZ ;  /* 0x0000009843041227 */ /* 0x004fe200078e00ff */
[----:B------:R-:W-:Y:S02]  /*ba00*/  F2FP.F16.F32.PACK_AB R6, R3, R120 ;  /* 0x000000780306723e */ /* 0x000fe400000000ff */
[----:B------:R-:W-:-:S02]  /*ba10*/  F2FP.F16.F32.PACK_AB R5, R145, R146 ;  /* 0x000000929105723e */ /* 0x000fc400000000ff */
[----:B-1----:R-:W-:Y:S02]  /*ba20*/  @P1 SHF.R.U32.HI R53, RZ, R153, R4 ;  /* 0x00000099ff351219 */ /* 0x002fe40000011604 */
[----:B------:R-:W-:Y:S02]  /*ba30*/  F2FP.F16.F32.PACK_AB R4, R9, R122 ;  /* 0x0000007a0904723e */ /* 0x000fe400000000ff */
[----:B------:R-:W-:Y:S01]  /*ba40*/  F2FP.F16.F32.PACK_AB R7, R143, R150 ;  /* 0x000000968f07723e */ /* 0x000fe200000000ff */
[----:B------:R-:W-:Y:S01]  /*ba50*/  IMAD.MOV R3, RZ, RZ, -R53 ;  /* 0x000000ffff037224 */ /* 0x000fe200078e0a35 */
[----:B------:R-:W-:Y:S02]  /*ba60*/  F2FP.F16.F32.PACK_AB R9, R144, R147 ;  /* 0x000000939009723e */ /* 0x000fe400000000ff */
[----:B------:R-:W-:Y:S01]  /*ba70*/  IADD3 R50, P0, R53, R50, RZ ;  /* 0x0000003235327210 */ /* 0x000fe20007f1e0ff */
[----:B------:R-:W-:Y:S01]  /*ba80*/  IMAD R3, R86, R3, R67 ;  /* 0x0000000356037224 */ /* 0x000fe200078e0243 */
[----:B------:R0:W-:Y:S01]  /*ba90*/  STSM.16.M88.4 [R66], R4 ;  /* 0x0000000442007844 */ /* 0x0001e20000000200 */
[----:B------:R-:W-:Y:S01]  /*baa0*/  MOV R56, R56 ;  /* 0x0000003800387202 */ /* 0x000fe20000000f00 */
[----:B------:R-:W-:Y:S01]  /*bab0*/  IMAD R57, R70, 0x80, R215 ;  /* 0x0000008046397824 */ /* 0x000fe200078e02d7 */
[----:B------:R-:W-:Y:S01]  /*bac0*/  F2FP.F16.F32.PACK_AB R25, R133, R140 ;  /* 0x0000008c8519723e */ /* 0x000fe200000000ff */
[----:B------:R1:W-:Y:S01]  /*bad0*/  STSM.16.M88.4 [R58], R8 ;  /* 0x000000083a007844 */ /* 0x0003e20000000200 */
[----:B------:R-:W-:-:S02]  /*bae0*/  F2FP.F16.F32.PACK_AB R26, R61, R60 ;  /* 0x0000003c3d1a723e */ /* 0x000fc400000000ff */
[----:B------:R-:W-:Y:S01]  /*baf0*/  F2FP.F16.F32.PACK_AB R27, R134, R137 ;  /* 0x00000089861b723e */ /* 0x000fe200000000ff */
[----:B------:R-:W-:Y:S01]  /*bb00*/  STSM.16.M88.4 [R55], R12 ;  /* 0x0000000c37007844 */ /* 0x000fe20000000200 */
[----:B------:R-:W-:Y:S02]  /*bb10*/  SHF.R.U64 R44, R44, 0x3, RZ ;  /* 0x000000032c2c7819 */ /* 0x000fe400000012ff */
[----:B------:R-:W-:Y:S01]  /*bb20*/  F2FP.F16.F32.PACK_AB R96, R97, R96 ;  /* 0x000000606160723e */ /* 0x000fe200000000ff */
[----:B------:R2:W-:Y:S01]  /*bb30*/  STSM.16.M88.4 [R56], R24 ;  /* 0x0000001838007844 */ /* 0x0005e20000000200 */
[----:B------:R-:W-:Y:S01]  /*bb40*/  LOP3.LUT R44, R44, R45, RZ, 0x3c, !PT ;  /* 0x0000002d2c2c7212 */ /* 0x000fe200078e3cff */
[----:B------:R-:W-:Y:S01]  /*bb50*/  IMAD.X R45, RZ, RZ, R49, P2 ;  /* 0x000000ffff2d7224 */ /* 0x000fe200010e0631 */
[----:B------:R-:W-:Y:S02]  /*bb60*/  MOV R82, R82 ;  /* 0x0000005200527202 */ /* 0x000fe40000000f00 */
[----:B0-----:R-:W-:-:S02]  /*bb70*/  F2FP.F16.F32.PACK_AB R4, R65, R64 ;  /* 0x000000404104723e */ /* 0x001fc400000000ff */
[----:B------:R-:W-:Y:S02]  /*bb80*/  F2FP.F16.F32.PACK_AB R5, R131, R138 ;  /* 0x0000008a8305723e */ /* 0x000fe400000000ff */
[----:B-1----:R-:W-:Y:S02]  /*bb90*/  SHF.R.S32.HI R9, RZ, 0x1f, R53 ;  /* 0x0000001fff097819 */ /* 0x002fe40000011435 */
[----:B------:R-:W-:Y:S02]  /*bba0*/  SHF.R.S32.HI R8, RZ, 0x1f, R3 ;  /* 0x0000001fff087819 */ /* 0x000fe40000011403 */
[----:B------:R-:W-:Y:S02]  /*bbb0*/  IADD3.X R51, R9, R51, R63, P0, !PT ;  /* 0x0000003309337210 */ /* 0x000fe400007fe43f */
[----:B------:R-:W-:Y:S01]  /*bbc0*/  F2FP.F16.F32.PACK_AB R6, R69, R68 ;  /* 0x000000444506723e */ /* 0x000fe200000000ff */
[----:B------:R-:W-:Y:S01]  /*bbd0*/  IMAD R8, R8, UR6, RZ ;  /* 0x0000000608087c24 */ /* 0x000fe2000f8e02ff */
[----:B------:R-:W-:Y:S01]  /*bbe0*/  F2FP.F16.F32.PACK_AB R7, R129, R132 ;  /* 0x000000848107723e */ /* 0x000fe200000000ff */
[----:B------:R-:W-:Y:S01]  /*bbf0*/  IMAD.WIDE.U32 R50, R3, UR6, R50 ;  /* 0x0000000603327c25 */ /* 0x000fe2000f8e0032 */
[----:B------:R-:W-:Y:S01]  /*bc00*/  LOP3.LUT P0, RZ, R210, 0x3, RZ, 0xc0, !PT ;  /* 0x00000003d2ff7812 */ /* 0x000fe2000780c0ff */
[----:B------:R-:W0:Y:S01]  /*bc10*/  @P1 LDC R69, c[0x0][0xbf0] ;  /* 0x0002fc00ff451b82 */ /* 0x000e220000000800 */
[----:B------:R-:W-:Y:S01]  /*bc20*/  F2FP.F16.F32.PACK_AB R9, R127, R130 ;  /* 0x000000827f09723e */ /* 0x000fe200000000ff */
[----:B------:R-:W-:Y:S01]  /*bc30*/  IMAD R53, R3, UR7, R8 ;  /* 0x0000000703357c24 */ /* 0x000fe2000f8e0208 */
[----:B------:R1:W-:Y:S01]  /*bc40*/  STSM.16.M88.4 [R54], R4 ;  /* 0x0000000436007844 */ /* 0x0003e20000000200 */
[----:B------:R-:W-:Y:S01]  /*bc50*/  IMAD R68, R86, UR5, RZ ;  /* 0x0000000556447c24 */ /* 0x000fe2000f8e02ff */
[----:B------:R-:W-:Y:S01]  /*bc60*/  ULDC.64 UR6, c[0x0][0xb50] ;  /* 0x0002d40000067ab9 */ /* 0x000fe20000000a00 */
[----:B------:R-:W-:Y:S01]  /*bc70*/  VIADD R3, R57, 0x8 ;  /* 0x0000000839037836 */ /* 0x000fe20000000000 */
[----:B--2---:R-:W-:-:S02]  /*bc80*/  LEA R24, P3, R50, UR6, 0x2 ;  /* 0x0000000632187c11 */ /* 0x004fc4000f8610ff */
[-C--:B------:R-:W-:Y:S02]  /*bc90*/  ISETP.GE.OR P2, PT, R57, R68.reuse, P0 ;  /* 0x000000443900720c */ /* 0x080fe40000746670 */
[----:B------:R-:W-:Y:S01]  /*bca0*/  ISETP.GE.OR P0, PT, R3, R68, P0 ;  /* 0x000000440300720c */ /* 0x000fe20000706670 */
[----:B------:R-:W-:Y:S01]  /*bcb0*/  SHFL.IDX PT, R64, R24, 0x1, 0x1c1f ;  /* 0x003c1f0018407f89 */ /* 0x000fe200000e0000 */
[----:B------:R-:W-:Y:S02]  /*bcc0*/  F2FP.F16.F32.PACK_AB R8, R73, R72 ;  /* 0x000000484908723e */ /* 0x000fe400000000ff */
[----:B------:R-:W-:Y:S02]  /*bcd0*/  F2FP.F16.F32.PACK_AB R10, R77, R76 ;  /* 0x0000004c4d0a723e */ /* 0x000fe400000000ff */
[----:B------:R-:W-:Y:S01]  /*bce0*/  F2FP.F16.F32.PACK_AB R11, R123, R128 ;  /* 0x000000807b0b723e */ /* 0x000fe200000000ff */
[----:B-1----:R-:W-:Y:S01]  /*bcf0*/  IMAD.IADD R5, R51, 0x1, R53 ;  /* 0x0000000133057824 */ /* 0x002fe200078e0235 */
[----:B------:R-:W-:-:S02]  /*bd00*/  F2FP.F16.F32.PACK_AB R4, R81, R80 ;  /* 0x000000505104723e */ /* 0x000fc400000000ff */
[----:B------:R-:W-:Y:S01]  /*bd10*/  F2FP.F16.F32.PACK_AB R6, R85, R84 ;  /* 0x000000545506723e */ /* 0x000fe200000000ff */
[----:B------:R-:W-:Y:S01]  /*bd20*/  STSM.16.M88.4 [R52], R8 ;  /* 0x0000000834007844 */ /* 0x000fe20000000200 */
[----:B------:R-:W-:Y:S02]  /*bd30*/  LEA.HI.X R3, R50, UR7, R5, 0x2, P3 ;  /* 0x0000000732037c11 */ /* 0x000fe400098f1405 */
[----:B------:R-:W-:Y:S01]  /*bd40*/  F2FP.F16.F32.PACK_AB R5, R124, R125 ;  /* 0x0000007d7c05723e */ /* 0x000fe200000000ff */
[----:B------:R-:W-:Y:S01]  /*bd50*/  SHFL.IDX PT, R50, R24, RZ, 0x1c1f ;  /* 0x001c1fff18327589 */ /* 0x000fe200000e0000 */
[----:B------:R-:W-:Y:S02]  /*bd60*/  F2FP.F16.F32.PACK_AB R7, R87, R126 ;  /* 0x0000007e5707723e */ /* 0x000fe400000000ff */
[----:B------:R-:W-:Y:S01]  /*bd70*/  F2FP.F16.F32.PACK_AB R12, R89, R88 ;  /* 0x00000058590c723e */ /* 0x000fe200000000ff */
[----:B------:R-:W1:Y:S01]  /*bd80*/  SHFL.IDX PT, R51, R3, RZ, 0x1c1f ;  /* 0x001c1fff03337589 */ /* 0x000e6200000e0000 */
[----:B------:R-:W-:-:S02]  /*bd90*/  F2FP.F16.F32.PACK_AB R13, R91, R90 ;  /* 0x0000005a5b0d723e */ /* 0x000fc400000000ff */
[----:B------:R-:W-:Y:S01]  /*bda0*/  F2FP.F16.F32.PACK_AB R14, R93, R92 ;  /* 0x0000005c5d0e723e */ /* 0x000fe200000000ff */
[----:B------:R-:W-:Y:S01]  /*bdb0*/  STSM.16.M88.4 [R74], R4 ;  /* 0x000000044a007844 */ /* 0x000fe20000000200 */
[----:B------:R-:W-:Y:S02]  /*bdc0*/  F2FP.F16.F32.PACK_AB R15, R95, R94 ;  /* 0x0000005e5f0f723e */ /* 0x000fe400000000ff */
[----:B------:R-:W-:Y:S01]  /*bdd0*/  F2FP.F16.F32.PACK_AB R97, R99, R98 ;  /* 0x000000626361723e */ /* 0x000fe200000000ff */
[----:B------:R2:W3:Y:S01]  /*bde0*/  SHFL.IDX PT, R65, R3, 0x1, 0x1c1f ;  /* 0x003c1f0003417f89 */ /* 0x0004e200000e0000 */
[----:B------:R-:W-:Y:S02]  /*bdf0*/  F2FP.F16.F32.PACK_AB R104, R105, R104 ;  /* 0x000000686968723e */ /* 0x000fe400000000ff */
[----:B------:R-:W-:Y:S01]  /*be00*/  MOV R78, R78 ;  /* 0x0000004e004e7202 */ /* 0x000fe20000000f00 */
        /* <DEDUP_REMOVED lines=12> */
[C---:B------:R-:W-:Y:S02]  /*bed0*/  IADD3 R31, P5, R48.reuse, 0x2000, RZ ;  /* 0x00002000301f7810 */ /* 0x040fe40007fbe0ff */
[----:B------:R-:W-:Y:S01]  /*bee0*/  IADD3 R35, P6, R48, 0x3000, RZ ;  /* 0x0000300030237810 */ /* 0x000fe20007fde0ff */
[----:B------:R-:W-:Y:S01]  /*bef0*/  STSM.16.M88.4 [R71], R112 ;  /* 0x0000007047007844 */ /* 0x000fe20000000200 */
[----:B------:R-:W-:Y:S02]  /*bf00*/  LOP3.LUT R30, R31, 0x380, RZ, 0xc0, !PT ;  /* 0x000003801f1e7812 */ /* 0x000fe400078ec0ff */
[----:B------:R-:W-:Y:S01]  /*bf10*/  LOP3.LUT R34, R35, 0x380, RZ, 0xc0, !PT ;  /* 0x0000038023227812 */ /* 0x000fe200078ec0ff */
[----:B------:R-:W-:Y:S01]  /*bf20*/  BAR.SYNC.DEFER_BLOCKING 0x1, 0x100 ;  /* 0x0044000000007b1d */ /* 0x000fe20000010000 */
[----:B------:R-:W-:Y:S01]  /*bf30*/  SHF.R.U64 R30, R30, 0x3, RZ ;  /* 0x000000031e1e7819 */ /* 0x000fe200000012ff */
[----:B--2---:R-:W-:Y:S01]  /*bf40*/  IMAD R3, R206, 0x20, R209 ;  /* 0x00000020ce037824 */ /* 0x004fe200078e02d1 */
[----:B------:R-:W-:-:S02]  /*bf50*/  SHF.R.U64 R34, R34, 0x3, RZ ;  /* 0x0000000322227819 */ /* 0x000fc400000012ff */
[----:B------:R-:W-:Y:S01]  /*bf60*/  LOP3.LUT R30, R30, R31, RZ, 0x3c, !PT ;  /* 0x0000001f1e1e7212 */ /* 0x000fe200078e3cff */
[--C-:B------:R-:W-:Y:S01]  /*bf70*/  IMAD.X R31, RZ, RZ, R49.reuse, P5 ;  /* 0x000000ffff1f7224 */ /* 0x100fe200028e0631 */
[----:B------:R-:W-:Y:S01]  /*bf80*/  UIMAD UR5, UR11, UR8, URZ ;  /* 0x000000080b0572a4 */ /* 0x000fe2000f8e023f */
[----:B------:R-:W-:Y:S01]  /*bf90*/  LOP3.LUT R34, R34, R35, RZ, 0x3c, !PT ;  /* 0x0000002322227212 */ /* 0x000fe200078e3cff */
[----:B------:R-:W-:Y:S01]  /*bfa0*/  IMAD.X R35, RZ, RZ, R49, P6 ;  /* 0x000000ffff237224 */ /* 0x000fe200030e0631 */
[C---:B------:R-:W-:Y:S02]  /*bfb0*/  IADD3 R43, P5, R48.reuse, 0x9000, RZ ;  /* 0x00009000302b7810 */ /* 0x040fe40007fbe0ff */
[C---:B------:R-:W-:Y:S02]  /*bfc0*/  LOP3.LUT R33, R48.reuse, 0x380, RZ, 0xc0, !PT ;  /* 0x0000038030217812 */ /* 0x040fe400078ec0ff */
[----:B------:R-:W-:Y:S01]  /*bfd0*/  R2UR UR13, R207 ;  /* 0x00000000cf0d72ca */ /* 0x000fe200000e0000 */
[----:B-1----:R-:W-:Y:S01]  /*bfe0*/  @!P2 ST.E desc[UR60][R50.64], R2 ;  /* 0x000000023200a985 */ /* 0x002fe2000c10193c */
[----:B------:R-:W-:Y:S01]  /*bff0*/  IADD3 R37, P6, R48, 0xa000, RZ ;  /* 0x0000a00030257810 */ /* 0x000fe20007fde0ff */
[----:B------:R-:W-:Y:S01]  /*c000*/  UIMAD.WIDE.U32 UR6, UR10, UR8, URZ ;  /* 0x000000080a0672a5 */ /* 0x000fe2000f8e003f */
[----:B------:R-:W-:Y:S01]  /*c010*/  LOP3.LUT R42, R43, 0x380, RZ, 0xc0, !PT ;  /* 0x000003802b2a7812 */ /* 0x000fe200078ec0ff */
[----:B---3--:R1:W-:Y:S01]  /*c020*/  @!P0 ST.E desc[UR60][R64.64], R0 ;  /* 0x0000000040008985 */ /* 0x0083e2000c10193c */
[----:B------:R-:W-:Y:S01]  /*c030*/  UIMAD UR5, UR10, UR9, UR5 ;  /* 0x000000090a0572a4 */ /* 0x000fe2000f8e0205 */
[----:B------:R-:W-:-:S02]  /*c040*/  LOP3.LUT R32, R37, 0x380, RZ, 0xc0, !PT ;  /* 0x0000038025207812 */ /* 0x000fc400078ec0ff */
[----:B------:R2:W5:Y:S01]  /*c050*/  LD.E.128 R24, desc[UR60][R20.64] ;  /* 0x0000003c14187980 */ /* 0x000562000c101d00 */
[----:B------:R-:W-:Y:S01]  /*c060*/  ULDC.64 UR8, c[0x0][0xaf0] ;  /* 0x0002bc0000087ab9 */ /* 0x000fe20000000a00 */
[----:B------:R-:W-:Y:S02]  /*c070*/  SHF.R.U64 R42, R42, 0x3, RZ ;  /* 0x000000032a2a7819 */ /* 0x000fe400000012ff */
[----:B------:R3:W5:Y:S01]  /*c080*/  LD.E.128 R8, desc[UR60][R30.64] ;  /* 0x0000003c1e087980 */ /* 0x000762000c101d00 */
[----:B------:R-:W-:Y:S01]  /*c090*/  UIADD3 UR7, UR7, UR5, URZ ;  /* 0x0000000507077290 */ /* 0x000fe2000fffe03f */
[----:B------:R-:W-:Y:S01]  /*c0a0*/  SHF.R.U64 R32, R32, 0x3, RZ ;  /* 0x0000000320207819 */ /* 0x000fe200000012ff */
[----:B------:R-:W-:Y:S01]  /*c0b0*/  UIADD3 UR4, UR4, 0x36820, URZ ;  /* 0x0003682004047890 */ /* 0x000fe2000fffe03f */
[----:B------:R-:W-:Y:S01]  /*c0c0*/  SHF.R.U64 R33, R33, 0x3, RZ ;  /* 0x0000000321217819 */ /* 0x000fe200000012ff */
[----:B------:R-:W5:Y:S01]  /*c0d0*/  LD.E.128 R4, desc[UR60][R34.64] ;  /* 0x0000003c22047980 */ /* 0x000f62000c101d00 */
[----:B--2---:R-:W2:Y:S01]  /*c0e0*/  @P1 LDC R21, c[0x0][0xbec] ;  /* 0x0002fb00ff151b82 */ /* 0x004ea20000000800 */
[----:B------:R-:W-:Y:S01]  /*c0f0*/  IMAD R20, R70, 0x80, R3 ;  /* 0x0000008046147824 */ /* 0x000fe200078e0203 */
[----:B------:R-:W-:Y:S01]  /*c100*/  LOP3.LUT R42, R42, R43, RZ, 0x3c, !PT ;  /* 0x0000002b2a2a7212 */ /* 0x000fe200078e3cff */
[----:B------:R-:W5:Y:S01]  /*c110*/  LD.E.128 R72, desc[UR60][R38.64] ;  /* 0x0000003c26487980 */ /* 0x000f62000c101d00 */
[----:B------:R-:W-:Y:S01]  /*c120*/  UIADD3 UR36, UR36, 0x1, URZ ;  /* 0x0000000124247890 */ /* 0x000fe2000fffe03f */
[----:B------:R-:W-:-:S02]  /*c130*/  ULDC.64 UR10, c[0x0][0xa80] ;  /* 0x0002a000000a7ab9 */ /* 0x000fc40000000a00 */
[----:B------:R-:W5:Y:S01]  /*c140*/  LD.E.128 R60, desc[UR60][R40.64] ;  /* 0x0000003c283c7980 */ /* 0x000f62000c101d00 */
[----:B---3--:R-:W3:Y:S01]  /*c150*/  LDC.64 R30, c[0x0][0xae0] ;  /* 0x0002b800ff1e7b82 */ /* 0x008ee20000000a00 */
[----:B-1----:R-:W-:Y:S01]  /*c160*/  IMAD.MOV.U32 R0, RZ, RZ, R20 ;  /* 0x000000ffff007224 */ /* 0x002fe200078e0014 */
[----:B------:R-:W-:Y:S01]  /*c170*/  UIMAD UR5, UR12, UR8, URZ ;  /* 0x000000080c0572a4 */ /* 0x000fe2000f8e023f */
[----:B------:R-:W-:Y:S01]  /*c180*/  LOP3.LUT R32, R32, R37, RZ, 0x3c, !PT ;  /* 0x0000002520207212 */ /* 0x000fe200078e3cff */
[----:B------:R-:W-:Y:S01]  /*c190*/  UIMAD.WIDE.U32 UR6, UR14, UR8, UR6 ;  /* 0x000000080e0672a5 */ /* 0x000fe2000f8e0006 */
[----:B------:R-:W-:Y:S01]  /*c1a0*/  LOP3.LUT R48, R33, R48, RZ, 0x3c, !PT ;  /* 0x0000003021307212 */ /* 0x000fe200078e3cff */
[----:B------:R-:W-:Y:S01]  /*c1b0*/  UIMAD UR5, UR14, UR9, UR5 ;  /* 0x000000090e0572a4 */ /* 0x000fe2000f8e0205 */
[----:B------:R-:W-:Y:S01]  /*c1c0*/  IADD3.X R37, RZ, R49, RZ, P4, !PT ;  /* 0x00000031ff257210 */ /* 0x000fe200027fe4ff */
[--C-:B------:R-:W-:Y:S01]  /*c1d0*/  IMAD.X R43, RZ, RZ, R49.reuse, P5 ;  /* 0x000000ffff2b7224 */ /* 0x100fe200028e0631 */
[----:B------:R-:W5:Y:S01]  /*c1e0*/  LD.E.128 R52, desc[UR60][R44.64] ;  /* 0x0000003c2c347980 */ /* 0x000f62000c101d00 */
[----:B------:R-:W-:-:S03]  /*c1f0*/  IMAD.X R33, RZ, RZ, R49, P6 ;  /* 0x000000ffff217224 */ /* 0x000fc600030e0631 */
[----:B------:R1:W5:Y:S01]  /*c200*/  LD.E.128 R12, desc[UR60][R28.64] ;  /* 0x0000003c1c0c7980 */ /* 0x000362000c101d00 */
[----:B--2---:R-:W-:Y:S01]  /*c210*/  @P1 IMAD.HI.U32 R2, R20, R21, RZ ;  /* 0x0000001514021227 */ /* 0x004fe200078e00ff */
[----:B------:R-:W-:Y:S02]  /*c220*/  UIADD3 UR7, UR7, UR5, URZ ;  /* 0x0000000507077290 */ /* 0x000fe4000fffe03f */
[----:B------:R-:W5:Y:S01]  /*c230*/  LD.E.128 R56, desc[UR60][R48.64] ;  /* 0x0000003c30387980 */ /* 0x000f62000c101d00 */
[----:B------:R-:W-:Y:S01]  /*c240*/  ULDC.64 UR8, c[0x0][0xad8] ;  /* 0x0002b60000087ab9 */ /* 0x000fe20000000a00 */
[----:B0-----:R-:W-:Y:S02]  /*c250*/  @P1 SHF.R.U32.HI R0, RZ, R69, R2 ;  /* 0x00000045ff001219 */ /* 0x001fe40000011602 */
[----:B------:R-:W5:Y:S02]  /*c260*/  LD.E.128 R80, desc[UR60][R36.64] ;  /* 0x0000003c24507980 */ /* 0x000f64000c101d00 */
[--C-:B------:R-:W-:Y:S01]  /*c270*/  SHF.R.S32.HI R3, RZ, 0x1f, R0.reuse ;  /* 0x0000001fff037819 */ /* 0x100fe20000011400 */
[----:B------:R-:W-:Y:S01]  /*c280*/  IMAD.MOV R21, RZ, RZ, -R0 ;  /* 0x000000ffff157224 */ /* 0x000fe200078e0a00 */
[----:B------:R-:W5:Y:S03]  /*c290*/  LD.E.128 R76, desc[UR60][R42.64] ;  /* 0x0000003c2a4c7980 */ /* 0x000f66000c101d00 */
[----:B---3--:R-:W-:Y:S01]  /*c2a0*/  IMAD R3, R3, R30, RZ ;  /* 0x0000001e03037224 */ /* 0x008fe200078e02ff */
[----:B------:R0:W5:Y:S01]  /*c2b0*/  LD.E.128 R64, desc[UR60][R32.64] ;  /* 0x0000003c20407980 */ /* 0x000162000c101d00 */
[----:B------:R-:W-:-:S02]  /*c2c0*/  IMAD R21, R86, R21, R20 ;  /* 0x0000001556157224 */ /* 0x000fc400078e0214 */
[C---:B-1----:R-:W-:Y:S01]  /*c2d0*/  IMAD R29, R0.reuse, R31, R3 ;  /* 0x0000001f001d7224 */ /* 0x042fe200078e0203 */
[----:B------:R1:W5:Y:S01]  /*c2e0*/  LD.E.128 R48, desc[UR60][R46.64] ;  /* 0x0000003c2e307980 */ /* 0x000362000c101d00 */
[----:B------:R-:W-:Y:S01]  /*c2f0*/  IMAD.WIDE.U32 R2, R0, R30, UR6 ;  /* 0x0000000600027e25 */ /* 0x000fe2000f8e001e */
[----:B------:R-:W-:Y:S01]  /*c300*/  SHF.R.S32.HI R0, RZ, 0x1f, R21 ;  /* 0x0000001fff007819 */ /* 0x000fe20000011415 */
[----:B------:R-:W-:Y:S01]  /*c310*/  @!PT LDS RZ, [RZ] ;  /* 0x00000000fffff984 */ /* 0x000fe20000000800 */
[----:B------:R-:W-:Y:S01]  /*c320*/  @!PT LDS RZ, [RZ] ;  /* 0x00000000fffff984 */ /* 0x000fe20000000800 */
[----:B------:R-:W-:Y:S01]  /*c330*/  @!PT LDS RZ, [RZ] ;  /* 0x00000000fffff984 */ /* 0x000fe20000000800 */
[----:B------:R-:W-:Y:S01]  /*c340*/  @!PT LDS RZ, [RZ] ;  /* 0x00000000fffff984 */ /* 0x000fe20000000800 */
[----:B------:R2:W-:Y:S06]  /*c350*/  MEMBAR.ALL.CTA ;  /* 0x0000000000007992 */ /* 0x0005ec0000008000 */
[----:B--2---:R-:W2:Y:S01]  /*c360*/  FENCE.VIEW.ASYNC.S ;  /* 0x00000000000073c6 */ /* 0x004ea20000000000 */
[----:B------:R-:W-:-:S02]  /*c370*/  IMAD.IADD R3, R3, 0x1, R29 ;  /* 0x0000000103037824 */ /* 0x000fc400078e021d */
[----:B------:R-:W-:Y:S02]  /*c380*/  IMAD R0, R0, UR8, RZ ;  /* 0x0000000800007c24 */ /* 0x000fe4000f8e02ff */
[----:B0-----:R-:W-:Y:S01]  /*c390*/  IMAD R33, R70, 0x80, R209 ;  /* 0x0000008046217824 */ /* 0x001fe200078e02d1 */
[----:B------:R-:W-:Y:S01]  /*c3a0*/  ULDC UR5, c[0x0][0xc] ;  /* 0x0000030000057ab9 */ /* 0x000fe20000000800 */
[C---:B------:R-:W-:Y:S02]  /*c3b0*/  IMAD R29, R21.reuse, UR9, R0 ;  /* 0x00000009151d7c24 */ /* 0x040fe4000f8e0200 */
[----:B------:R-:W-:Y:S01]  /*c3c0*/  IMAD.WIDE.U32 R2, R21, UR8, R2 ;  /* 0x0000000815027c25 */ /* 0x000fe2000f8e0002 */
[----:B------:R-:W-:Y:S01]  /*c3d0*/  ISETP.GE.AND P2, PT, R33, R68, PT ;  /* 0x000000442100720c */ /* 0x000fe20003f46270 */
[----:B------:R-:W-:Y:S01]  /*c3e0*/  UMOV UR6, 0x1 ;  /* 0x0000000100067882 */ /* 0x000fe20000000000 */
[----:B------:R-:W-:Y:S01]  /*c3f0*/  UIADD3 UR13, UR5, UR13, URZ ;  /* 0x0000000d050d7290 */ /* 0x000fe2000fffe03f */
[----:B------:R-:W-:Y:S01]  /*c400*/  IMAD.IADD R29, R3, 0x1, R29 ;  /* 0x00000001031d7824 */ /* 0x000fe200078e021d */
[----:B------:R-:W-:Y:S01]  /*c410*/  UPRMT UR5, URZ, 0x654, UR4 ;  /* 0x000006543f057896 */ /* 0x000fe20008000004 */
[----:B------:R-:W-:Y:S01]  /*c420*/  LEA R0, P1, R2, UR10, 0x1 ;  /* 0x0000000a02007c11 */ /* 0x000fe2000f8208ff */
[----:B------:R-:W-:-:S02]  /*c430*/  UPRMT UR4, UR6, 0x654, UR4 ;  /* 0x0000065406047896 */ /* 0x000fc40008000004 */
[----:B------:R-:W-:Y:S01]  /*c440*/  UISETP.NE.AND UP0, UPT, UR36, 0x2, UPT ;  /* 0x000000022400788c */ /* 0x000fe2000bf05270 */
[C---:B------:R-:W-:Y:S01]  /*c450*/  VIADD R21, R33.reuse, 0x20 ;  /* 0x0000002021157836 */ /* 0x040fe20000000000 */
[----:B------:R-:W-:Y:S02]  /*c460*/  LEA.HI.X R32, R2, UR11, R29, 0x1, P1 ;  /* 0x0000000b02207c11 */ /* 0x000fe400088f0c1d */
[----:B------:R-:W-:Y:S01]  /*c470*/  USEL UR6, URZ, 0x1, UP0 ;  /* 0x000000013f067887 */ /* 0x000fe20008000000 */
[----:B------:R-:W-:Y:S01]  /*c480*/  VIADD R3, R33, 0x40 ;  /* 0x0000004021037836 */ /* 0x000fe20000000000 */
[-C--:B------:R-:W-:Y:S01]  /*c490*/  ISETP.GE.AND P0, PT, R21, R68.reuse, PT ;  /* 0x000000441500720c */ /* 0x080fe20003f06270 */
[----:B--2---:R-:W-:Y:S01]  /*c4a0*/  SYNCS.ARRIVE.TRANS64.RED.A1T0 RZ, [UR5], RZ ;  /* 0x000000ffffff79a7 */ /* 0x004fe20008100405 */
[----:B------:R-:W-:Y:S01]  /*c4b0*/  IMAD.U32 R207, RZ, RZ, UR13 ;  /* 0x0000000dffcf7e24 */ /* 0x000fe2000f8e00ff */
[----:B------:R-:W-:Y:S01]  /*c4c0*/  USEL UR36, UR36, URZ, UP0 ;  /* 0x0000003f24247287 */ /* 0x000fe20008000000 */
[----:B------:R1:W0:Y:S01]  /*c4d0*/  SHFL.IDX PT, R20, R0, RZ, 0x181f ;  /* 0x00181fff00147589 */ /* 0x00022200000e0000 */
[----:B------:R-:W-:Y:S01]  /*c4e0*/  ULOP3.LUT UR39, UR39, UR6, URZ, 0x3c, !UPT ;  /* 0x0000000627277292 */ /* 0x000fe2000f8e3c3f */
[----:B------:R-:W-:Y:S02]  /*c4f0*/  BSSY B0, `(.L_x_3648) ;  /* 0x0000011000007945 */ /* 0x000fe40003800000 */
[----:B------:R1:W2:Y:S01]  /*c500*/  SHFL.IDX PT, R21, R32, RZ, 0x181f ;  /* 0x00181fff20157589 */ /* 0x0002a200000e0000 */
[----:B------:R-:W-:Y:S01]  /*c510*/  SYNCS.ARRIVE.TRANS64.RED.A1T0 RZ, [UR4], RZ ;  /* 0x000000ffffff79a7 */ /* 0x000fe20008100404 */
[----:B------:R-:W-:Y:S01]  /*c520*/  ISETP.GE.AND P1, PT, R3, R68, PT ;  /* 0x000000440300720c */ /* 0x000fe20003f26270 */
[----:B------:R-:W-:-:S12]  /*c530*/  @P2 BRA `(.L_x_3649) ;  /* 0x0000000000302947 */ /* 0x000fd80003800000 */
[----:B------:R-:W-:Y:S02]  /*c540*/  ULDC UR4, c[0x0][0xac8] ;  /* 0x0002b20000047ab9 */ /* 0x000fe40000000800 */
[----:B------:R-:W-:Y:S02]  /*c550*/  ISETP.GE.AND P3, PT, R205, UR4, PT ;  /* 0x00000004cd007c0c */ /* 0x000fe4000bf66270 */
[----:B------:R-:W-:Y:S02]  /*c560*/  ISETP.GE.AND P4, PT, R204, UR4, PT ;  /* 0x00000004cc007c0c */ /* 0x000fe4000bf86270 */
[----:B------:R-:W-:-:S09]  /*c570*/  ISETP.GE.AND P2, PT, R23, UR4, PT ;  /* 0x0000000417007c0c */ /* 0x000fd2000bf46270 */
[-C--:B0-----:R-:W-:Y:S02]  /*c580*/  @!P3 LEA R28, P5, R205, R20.reuse, 0x1 ;  /* 0x00000014cd1cb211 */ /* 0x081fe400078a08ff */
[C---:B------:R-:W-:Y:S02]  /*c590*/  @!P4 LEA R30, P6, R204.reuse, R20, 0x1 ;  /* 0x00000014cc1ec211 */ /* 0x040fe400078c08ff */
[----:B--2---:R-:W-:Y:S01]  /*c5a0*/  @!P2 IMAD.WIDE R2, R23, 0x2, R20 ;  /* 0x000000021702a825 */ /* 0x004fe200078e0214 */
[-C--:B------:R-:W-:Y:S02]  /*c5b0*/  @!P3 LEA.HI.X R29, R205, R21.reuse, R220, 0x1, P5 ;  /* 0x00000015cd1db211 */ /* 0x080fe400028f0cdc */
[----:B------:R-:W-:Y:S02]  /*c5c0*/  @!P4 LEA.HI.X R31, R204, R21, R219, 0x1, P6 ;  /* 0x00000015cc1fc211 */ /* 0x000fe400030f0cdb */
[----:B-----5:R3:W-:Y:S04]  /*c5d0*/  @!P2 ST.E.128 desc[UR60][R2.64], R56 ;  /* 0x000000380200a985 */ /* 0x0207e8000c101d3c */
[----:B------:R3:W-:Y:S04]  /*c5e0*/  @!P3 ST.E.128 desc[UR60][R28.64], R72 ;  /* 0x000000481c00b985 */ /* 0x0007e8000c101d3c */
[----:B------:R3:W-:Y:S02]  /*c5f0*/  @!P4 ST.E.128 desc[UR60][R30.64], R80 ;  /* 0x000000501e00c985 */ /* 0x0007e4000c101d3c */
.L_x_3649:
[----:B------:R-:W-:Y:S05]  /*c600*/  BSYNC B0 ;  /* 0x0000000000007941 */ /* 0x000fea0003800000 */
.L_x_3648:
[----:B--2---:R2:W4:Y:S01]  /*c610*/  SHFL.IDX PT, R21, R32, 0x1, 0x181f ;  /* 0x00381f0020157f89 */ /* 0x00452200000e0000 */
[----:B------:R-:W-:Y:S03]  /*c620*/  BSSY B0, `(.L_x_3650) ;  /* 0x000000f000007945 */ /* 0x000fe60003800000 */
[----:B0-----:R2:W0:Y:S01]  /*c630*/  SHFL.IDX PT, R20, R0, 0x1, 0x181f ;  /* 0x00381f0000147f89 */ /* 0x00142200000e0000 */
[----:B------:R-:W-:Y:S05]  /*c640*/  @P0 BRA `(.L_x_3651) ;  /* 0x0000000000300947 */ /* 0x000fea0003800000 */
[----:B------:R-:W-:Y:S02]  /*c650*/  ULDC UR4, c[0x0][0xac8] ;  /* 0x0002b20000047ab9 */ /* 0x000fe40000000800 */
[----:B------:R-:W-:Y:S02]  /*c660*/  ISETP.GE.AND P4, PT, R205, UR4, PT ;  /* 0x00000004cd007c0c */ /* 0x000fe4000bf86270 */
[----:B------:R-:W-:Y:S02]  /*c670*/  ISETP.GE.AND P5, PT, R204, UR4, PT ;  /* 0x00000004cc007c0c */ /* 0x000fe4000bfa6270 */
[----:B------:R-:W-:-:S09]  /*c680*/  ISETP.GE.AND P3, PT, R23, UR4, PT ;  /* 0x0000000417007c0c */ /* 0x000fd2000bf66270 */
[-C--:B0--3--:R-:W-:Y:S02]  /*c690*/  @!P4 LEA R28, P0, R205, R20.reuse, 0x1 ;  /* 0x00000014cd1cc211 */ /* 0x089fe400078008ff */
[C---:B------:R-:W-:Y:S02]  /*c6a0*/  @!P5 LEA R30, P2, R204.reuse, R20, 0x1 ;  /* 0x00000014cc1ed211 */ /* 0x040fe400078408ff */
[----:B----4-:R-:W-:Y:S01]  /*c6b0*/  @!P3 IMAD.WIDE R2, R23, 0x2, R20 ;  /* 0x000000021702b825 */ /* 0x010fe200078e0214 */
[-C--:B------:R-:W-:Y:S02]  /*c6c0*/  @!P4 LEA.HI.X R29, R205, R21.reuse, R220, 0x1, P0 ;  /* 0x00000015cd1dc211 */ /* 0x080fe400000f0cdc */
[----:B------:R-:W-:Y:S02]  /*c6d0*/  @!P5 LEA.HI.X R31, R204, R21, R219, 0x1, P2 ;  /* 0x00000015cc1fd211 */ /* 0x000fe400010f0cdb */
[----:B-----5:R0:W-:Y:S04]  /*c6e0*/  @!P3 ST.E.128 desc[UR60][R2.64], R24 ;  /* 0x000000180200b985 */ /* 0x0201e8000c101d3c */
[----:B------:R0:W-:Y:S04]  /*c6f0*/  @!P4 ST.E.128 desc[UR60][R28.64], R60 ;  /* 0x0000003c1c00c985 */ /* 0x0001e8000c101d3c */
[----:B------:R0:W-:Y:S02]  /*c700*/  @!P5 ST.E.128 desc[UR60][R30.64], R76 ;  /* 0x0000004c1e00d985 */ /* 0x0001e4000c101d3c */
.L_x_3651:
[----:B------:R-:W-:Y:S05]  /*c710*/  BSYNC B0 ;  /* 0x0000000000007941 */ /* 0x000fea0003800000 */
.L_x_3650:
[----:B----4-:R4:W1:Y:S01]  /*c720*/  SHFL.IDX PT, R21, R32, 0x2, 0x181f ;  /* 0x00581f0020157f89 */ /* 0x01086200000e0000 */
[----:B------:R-:W-:Y:S03]  /*c730*/  BSSY B0, `(.L_x_3652) ;  /* 0x000000f000007945 */ /* 0x000fe60003800000 */
[----:B0-----:R4:W0:Y:S01]  /*c740*/  SHFL.IDX PT, R20, R0, 0x2, 0x181f ;  /* 0x00581f0000147f89 */ /* 0x00182200000e0000 */
[----:B------:R-:W-:Y:S05]  /*c750*/  @P1 BRA `(.L_x_3653) ;  /* 0x0000000000301947 */ /* 0x000fea0003800000 */
[----:B------:R-:W-:Y:S02]  /*c760*/  ULDC UR4, c[0x0][0xac8] ;  /* 0x0002b20000047ab9 */ /* 0x000fe40000000800 */
[----:B------:R-:W-:Y:S02]  /*c770*/  ISETP.GE.AND P3, PT, R205, UR4, PT ;  /* 0x00000004cd007c0c */ /* 0x000fe4000bf66270 */
[----:B------:R-:W-:Y:S02]  /*c780*/  ISETP.GE.AND P4, PT, R204, UR4, PT ;  /* 0x00000004cc007c0c */ /* 0x000fe4000bf86270 */
[----:B------:R-:W-:-:S09]  /*c790*/  ISETP.GE.AND P2, PT, R23, UR4, PT ;  /* 0x0000000417007c0c */ /* 0x000fd2000bf46270 */
[-C--:B0----5:R-:W-:Y:S02]  /*c7a0*/  @!P3 LEA R24, P0, R205, R20.reuse, 0x1 ;  /* 0x00000014cd18b211 */ /* 0x0a1fe400078008ff */
[C---:B------:R-:W-:Y:S02]  /*c7b0*/  @!P4 LEA R26, P1, R204.reuse, R20, 0x1 ;  /* 0x00000014cc1ac211 */ /* 0x040fe400078208ff */
[----:B-1-3--:R-:W-:Y:S01]  /*c7c0*/  @!P2 IMAD.WIDE R2, R23, 0x2, R20 ;  /* 0x000000021702a825 */ /* 0x00afe200078e0214 */
[-C--:B------:R-:W-:Y:S02]  /*c7d0*/  @!P3 LEA.HI.X R25, R205, R21.reuse, R220, 0x1, P0 ;  /* 0x00000015cd19b211 */ /* 0x080fe400000f0cdc */
[----:B------:R-:W-:Y:S02]  /*c7e0*/  @!P4 LEA.HI.X R27, R204, R21, R219, 0x1, P1 ;  /* 0x00000015cc1bc211 */ /* 0x000fe400008f0cdb */
[----:B------:R0:W-:Y:S04]  /*c7f0*/  @!P2 ST.E.128 desc[UR60][R2.64], R8 ;  /* 0x000000080200a985 */ /* 0x0001e8000c101d3c */
[----:B------:R0:W-:Y:S04]  /*c800*/  @!P3 ST.E.128 desc[UR60][R24.64], R52 ;  /* 0x000000341800b985 */ /* 0x0001e8000c101d3c */
[----:B------:R0:W-:Y:S02]  /*c810*/  @!P4 ST.E.128 desc[UR60][R26.64], R64 ;  /* 0x000000401a00c985 */ /* 0x0001e4000c101d3c */
.L_x_3653:
[----:B------:R-:W-:Y:S05]  /*c820*/  BSYNC B0 ;  /* 0x0000000000007941 */ /* 0x000fea0003800000 */
.L_x_3652:
[----:B0--3--:R-:W-:Y:S01]  /*c830*/  VIADD R3, R33, 0x60 ;  /* 0x0000006021037836 */ /* 0x009fe20000000000 */
[----:B-----5:R0:W3:Y:S01]  /*c840*/  SHFL.IDX PT, R9, R32, 0x3, 0x181f ;  /* 0x00781f0020097f89 */ /* 0x0200e200000e0000 */
[----:B------:R-:W-:Y:S01]  /*c850*/  BSSY B0, `(.L_x_3654) ;  /* 0x0000011000007945 */ /* 0x000fe20003800000 */
[----:B------:R-:W-:Y:S02]  /*c860*/  VIADD R208, R208, 0x1 ;  /* 0x00000001d0d07836 */ /* 0x000fe40000000000 */
[----:B------:R-:W-:Y:S01]  /*c870*/  ISETP.GE.AND P0, PT, R3, R68, PT ;  /* 0x000000440300720c */ /* 0x000fe20003f06270 */
[----:B------:R0:W0:-:S12]  /*c880*/  SHFL.IDX PT, R8, R0, 0x3, 0x181f ;  /* 0x00781f0000087f89 */ /* 0x00001800000e0000 */
[----:B------:R-:W-:Y:S05]  /*c890*/  @P0 BRA `(.L_x_3655) ;  /* 0x0000000000300947 */ /* 0x000fea0003800000 */
[----:B------:R-:W-:Y:S02]  /*c8a0*/  ULDC UR4, c[0x0][0xac8] ;  /* 0x0002b20000047ab9 */ /* 0x000fe40000000800 */
[----:B------:R-:W-:Y:S02]  /*c8b0*/  ISETP.GE.AND P3, PT, R205, UR4, PT ;  /* 0x00000004cd007c0c */ /* 0x000fe4000bf66270 */
[----:B------:R-:W-:Y:S02]  /*c8c0*/  ISETP.GE.AND P4, PT, R204, UR4, PT ;  /* 0x00000004cc007c0c */ /* 0x000fe4000bf86270 */
[----:B------:R-:W-:-:S09]  /*c8d0*/  ISETP.GE.AND P2, PT, R23, UR4, PT ;  /* 0x0000000417007c0c */ /* 0x000fd2000bf46270 */
[-C--:B0-----:R-:W-:Y:S02]  /*c8e0*/  @!P3 LEA R10, P0, R205, R8.reuse, 0x1 ;  /* 0x00000008cd0ab211 */ /* 0x081fe400078008ff */
[C---:B------:R-:W-:Y:S02]  /*c8f0*/  @!P4 LEA R20, P1, R204.reuse, R8, 0x1 ;  /* 0x00000008cc14c211 */ /* 0x040fe400078208ff */
[----:B---3--:R-:W-:Y:S01]  /*c900*/  @!P2 IMAD.WIDE R2, R23, 0x2, R8 ;  /* 0x000000021702a825 */ /* 0x008fe200078e0208 */
[-C--:B------:R-:W-:Y:S02]  /*c910*/  @!P3 LEA.HI.X R11, R205, R9.reuse, R220, 0x1, P0 ;  /* 0x00000009cd0bb211 */ /* 0x080fe400000f0cdc */
[----:B-1----:R-:W-:Y:S02]  /*c920*/  @!P4 LEA.HI.X R21, R204, R9, R219, 0x1, P1 ;  /* 0x00000009cc15c211 */ /* 0x002fe400008f0cdb */
[----:B------:R0:W-:Y:S04]  /*c930*/  @!P2 ST.E.128 desc[UR60][R2.64], R4 ;  /* 0x000000040200a985 */ /* 0x0001e8000c101d3c */
[----:B------:R0:W-:Y:S04]  /*c940*/  @!P3 ST.E.128 desc[UR60][R10.64], R12 ;  /* 0x0000000c0a00b985 */ /* 0x0001e8000c101d3c */
[----:B------:R0:W-:Y:S02]  /*c950*/  @!P4 ST.E.128 desc[UR60][R20.64], R48 ;  /* 0x000000301400c985 */ /* 0x0001e4000c101d3c */
.L_x_3655:
[----:B------:R-:W-:Y:S05]  /*c960*/  BSYNC B0 ;  /* 0x0000000000007941 */ /* 0x000fea0003800000 */
.L_x_3654:
[----:B012-4-:R-:W0:Y:S01]  /*c970*/  LDC R0, c[0x0][0xc34] ;  /* 0x00030d00ff007b82 */ /* 0x017e220000000800 */
[----:B------:R-:W-:-:S13]  /*c980*/  R2UR UR4, R207 ;  /* 0x00000000cf0472ca */ /* 0x000fda00000e0000 */
[----:B0-----:R-:W-:-:S13]  /*c990*/  ISETP.LE.AND P0, PT, R0, UR4, PT ;  /* 0x0000000400007c0c */ /* 0x001fda000bf03270 */
[----:B------:R-:W-:Y:S05]  /*c9a0*/  @!P0 BRA `(.L_x_3656) ;  /* 0xffffff48003c8947 */ /* 0x000fea000383ffff */
[----:B------:R-:W-:Y:S05]  /*c9b0*/  EXIT ;  /* 0x000000000000794d */ /* 0x000fea0003800000 */
.L_x_3622:
        /* <DEDUP_REMOVED lines=19> */
[----:B------:R-:W0:Y:S01]  /*caf0*/  S2UR UR5, SR_CTAID.X ;  /* 0x00000000000579c3 */ /* 0x000e220000002500 */
[C---:B------:R-:W-:Y:S01]  /*cb00*/  ISETP.NE.AND P1, PT, R6.reuse, RZ, PT ;  /* 0x000000ff0600720c */ /* 0x040fe20003f25270 */
[----:B------:R-:W-:Y:S01]  /*cb10*/  ULDC UR37, c[0x0][0xc] ;  /* 0x0000030000257ab9 */ /* 0x000fe20000000800 */
[----:B------:R-:W-:Y:S01]  /*cb20*/  LOP3.LUT R4, R3, 0x38, R0, 0x78, !PT ;  /* 0x0000003803047812 */ /* 0x000fe200078e7800 */
[C---:B------:R-:W-:Y:S01]  /*cb30*/  IMAD.SHL.U32 R3, R6.reuse, 0x8, RZ ;  /* 0x0000000806037824 */ /* 0x040fe200078e00ff */
[----:B------:R-:W-:Y:S01]  /*cb40*/  ISETP.NE.OR P0, PT, R6, RZ, !P0 ;  /* 0x000000ff0600720c */ /* 0x000fe20004705670 */
[----:B------:R-:W-:Y:S01]  /*cb50*/  IMAD.SHL.U32 R0, R0, 0x10, RZ ;  /* 0x0000001000007824 */ /* 0x000fe200078e00ff */
[----:B------:R-:W-:-:S02]  /*cb60*/  LOP3.LUT R18, R18, 0xfffffffe, RZ, 0xc0, !PT ;  /* 0xfffffffe12127812 */ /* 0x000fc400078ec0ff */
[----:B------:R-:W-:Y:S02]  /*cb70*/  LOP3.LUT R3, R4, 0x200, R3, 0xf8, !PT ;  /* 0x0000020004037812 */ /* 0x000fe400078ef803 */
[----:B------:R-:W-:Y:S02]  /*cb80*/  SHF.R.U32.HI R4, RZ, 0x3, R6 ;  /* 0x00000003ff047819 */ /* 0x000fe40000011606 */
[----:B------:R-:W-:Y:S02]  /*cb90*/  LOP3.LUT R2, R2, 0x38, RZ, 0xc0, !PT ;  /* 0x0000003802027812 */ /* 0x000fe400078ec0ff */
[----:B------:R-:W-:Y:S01]  /*cba0*/  LOP3.LUT R6, R4, 0x70, R0, 0xf8, !PT ;  /* 0x0000007004067812 */ /* 0x000fe200078ef800 */
[----:B-1----:R-:W-:Y:S01]  /*cbb0*/  ULEA UR36, UR4, UR36, 0x18 ;  /* 0x0000002404247291 */ /* 0x002fe2000f8ec03f */
[----:B------:R-:W-:-:S04]  /*cbc0*/  @P1 LOP3.LUT R18, R18, 0x1, RZ, 0xfc, !PT ;  /* 0x0000000112121812 */ /* 0x000fc800078efcff */
[----:B------:R-:W-:Y:S02]  /*cbd0*/  LOP3.LUT R18, R18, 0xfffffffd, RZ, 0xc0, !PT ;  /* 0xfffffffd12127812 */ /* 0x000fe400078ec0ff */
[----:B------:R-:W-:Y:S01]  /*cbe0*/  LEA R4, R3, UR36, 0x1 ;  /* 0x0000002403047c11 */ /* 0x000fe2000f8e08ff */
[----:B0-----:R-:W-:Y:S01]  /*cbf0*/  IMAD.U32 R0, RZ, RZ, UR5 ;  /* 0x00000005ff007e24 */ /* 0x001fe2000f8e00ff */
[----:B------:R-:W-:-:S03]  /*cc00*/  @P0 LOP3.LUT R18, R18, 0x2, RZ, 0xfc, !PT ;  /* 0x0000000212120812 */ /* 0x000fc600078efcff */
[----:B------:R-:W-:Y:S04]  /*cc10*/  STL [R1+0x10], R4 ;  /* 0x0000100401007387 */ /* 0x000fe80000100800 */
[----:B------:R0:W-:Y:S02]  /*cc20*/  STL [R1+0x28], R0 ;  /* 0x0000280001007387 */ /* 0x0001e40000100800 */
[----:B0-----:R-:W-:Y:S01]  /*cc30*/  IMAD.MOV.U32 R0, RZ, RZ, 0x1 ;  /* 0x00000001ff007424 */ /* 0x001fe200078e00ff */
[----:B--2---:R-:W-:-:S05]  /*cc40*/  LOP3.LUT R3, R5, 0x2, RZ, 0xfc, !PT ;  /* 0x0000000205037812 */ /* 0x004fca00078efcff */
[----:B------:R0:W-:Y:S04]  /*cc50*/  STL [R1+0x18], R3 ;  /* 0x0000180301007387 */ /* 0x0001e80000100800 */
[----:B------:R-:W-:Y:S04]  /*cc60*/  STL [R1+0x34], RZ ;  /* 0x000034ff01007387 */ /* 0x000fe80000100800 */
[----:B------:R1:W-:Y:S01]  /*cc70*/  STL [R1], R0 ;  /* 0x0000000001007387 */ /* 0x0003e20000100800 */
[C---:B0-----:R-:W-:Y:S02]  /*cc80*/  LOP3.LUT R3, R2.reuse, 0x40, RZ, 0xfc, !PT ;  /* 0x0000004002037812 */ /* 0x041fe400078efcff */
[----:B-1----:R-:W-:-:S07]  /*cc90*/  LOP3.LUT R0, R2, 0x80, RZ, 0xfc, !PT ;  /* 0x0000008002007812 */ /* 0x002fce00078efcff */
.L_x_3745:
        /* <DEDUP_REMOVED lines=18> */
[----:B------:R1:W-:Y:S04]  /*cdc0*/  STL [R1+0x1c], R4 ;  /* 0x00001c0401007387 */ /* 0x0003e80000100800 */
[----:B------:R-:W2:Y:S01]  /*cdd0*/  LDC R0, c[0x0][0x2f0] ;  /* 0x0000bc00ff007b82 */ /* 0x000ea20000000800 */
[----:B0-----:R-:W-:-:S05]  /*cde0*/  @P1 IMAD.HI.U32 R2, R4, R2, RZ ;  /* 0x0000000204021227 */ /* 0x001fca00078e00ff */
[----:B------:R-:W-:Y:S01]  /*cdf0*/  @P1 SHF.R.U32.HI R5, RZ, R3, R2 ;  /* 0x00000003ff051219 */ /* 0x000fe20000011602 */
[----:B------:R-:W-:Y:S02]  /*ce00*/  IMAD.MOV.U32 R2, RZ, RZ, RZ ;  /* 0x000000ffff027224 */ /* 0x000fe400078e00ff */
[----:B--2---:R-:W-:Y:S01]  /*ce10*/  IMAD R6, R0, UR4, RZ ;  /* 0x0000000400067c24 */ /* 0x004fe2000f8e02ff */
[----:B------:R-:W-:Y:S01]  /*ce20*/  UIADD3 UR4, UR36, 0x21400, URZ ;  /* 0x0002140024047890 */ /* 0x000fe2000fffe03f */
[----:B------:R-:W-:Y:S01]  /*ce30*/  IMAD.MOV R0, RZ, RZ, -R5 ;  /* 0x000000ffff007224 */ /* 0x000fe200078e0a05 */
[----:B------:R1:W-:Y:S01]  /*ce40*/  STL [R1+0x14], R5 ;  /* 0x0000140501007387 */ /* 0x0003e20000100800 */
[----:B------:R-:W-:Y:S01]  /*ce50*/  VIADD R3, R6, 0x6f ;  /* 0x0000006f06037836 */ /* 0x000fe20000000000 */
[----:B------:R-:W-:Y:S01]  /*ce60*/  ULOP3.LUT UP0, URZ, UR4, 0x3ff, URZ, 0xc0, !UPT ;  /* 0x000003ff043f7892 */ /* 0x000fe2000f80c03f */
[----:B------:R-:W-:Y:S01]  /*ce70*/  IMAD R16, R16, R0, R4 ;  /* 0x0000000010107224 */ /* 0x000fe200078e0204 */
[----:B------:R1:W-:Y:S01]  /*ce80*/  STL [R1+0x30], R6 ;  /* 0x0000300601007387 */ /* 0x0003e20000100800 */
[----:B------:R-:W-:-:S03]  /*ce90*/  IMAD.HI R2, R3, -0x6db6db6d, R2 ;  /* 0x9249249303027827 */ /* 0x000fc600078e0202 */
[----:B------:R-:W-:Y:S02]  /*cea0*/  PLOP3.LUT P0, PT, PT, PT, UP0, 0x80, 0x0 ;  /* 0x000000000000781c */ /* 0x000fe40003f0f008 */
[----:B------:R-:W-:-:S04]  /*ceb0*/  SHF.R.U32.HI R0, RZ, 0x1f, R2 ;  /* 0x0000001fff007819 */ /* 0x000fc80000011602 */
[----:B------:R-:W-:-:S05]  /*cec0*/  LEA.HI.SX32 R0, R2, R0, 0x1a ;  /* 0x0000000002007211 */ /* 0x000fca00078fd2ff */
[----:B------:R1:W-:Y:S02]  /*ced0*/  STL [R1+0x24], R0 ;  /* 0x0000240001007387 */ /* 0x0003e40000100800 */
[----:B------:R-:W-:Y:S05]  /*cee0*/  @!P0 BRA `(.L_x_3658) ;  /* 0x0000000000408947 */ /* 0x000fea0003800000 */
[----:B------:R-:W-:Y:S01]  /*cef0*/  MOV R2, 0x0 ;  /* 0x0000000000027802 */ /* 0x000fe20000000f00 */
[----:B------:R-:W-:Y:S01]  /*cf00*/  ULDC.64 UR6, c[0x4][0x1b8] ;  /* 0x01006e0000067ab9 */ /* 0x000fe20000000a00 */
[----:B------:R-:W-:Y:S01]  /*cf10*/  ULDC.64 UR8, c[0x4][0x1c0] ;  /* 0x0100700000087ab9 */ /* 0x000fe20000000a00 */
[----:B------:R-:W-:Y:S01]  /*cf20*/  ULDC.64 UR4, c[0x4][0xd0] ;  /* 0x0100340000047ab9 */ /* 0x000fe20000000a00 */
[----:B-1----:R-:W-:Y:S02]  /*cf30*/  IMAD.U32 R4, RZ, RZ, UR6 ;  /* 0x00000006ff047e24 */ /* 0x002fe4000f8e00ff */
        /* <DEDUP_REMOVED lines=11> */
.L_x_3658:
        /* <DEDUP_REMOVED lines=9> */
[----:B-1----:R-:W-:Y:S01]  /*d080*/  IMAD.U32 R4, RZ, RZ, UR6 ;  /* 0x00000006ff047e24 */ /* 0x002fe2000f8e00ff */
        /* <DEDUP_REMOVED lines=9> */
[----:B--2---:R-:W-:Y:S05]  /*d120*/  CALL.ABS.NOINC R2 ;  /* 0x0000000002007343 */ /* 0x004fea0003c00000 */
.L_x_3660:
        /* <DEDUP_REMOVED lines=15> */
.L_x_3659:
[----:B------:R-:W2:Y:S01]  /*d220*/  LDL R2, [R1+0x24] ;  /* 0x0000240001027983 */ /* 0x000ea20000100800 */
[----:B------:R-:W-:-:S03]  /*d230*/  ULDC.64 UR4, c[0x0][0x9f8] ;  /* 0x00027e0000047ab9 */ /* 0x000fc60000000a00 */
[----:B-1----:R-:W3:Y:S01]  /*d240*/  LDL R0, [R1+0x14] ;  /* 0x0000140001007983 */ /* 0x002ee20000100800 */
[----:B------:R-:W-:-:S04]  /*d250*/  ISETP.NE.U32.AND P0, PT, RZ, UR4, PT ;  /* 0x00000004ff007c0c */ /* 0x000fc8000bf05070 */
        /* <DEDUP_REMOVED lines=22> */
.L_x_3761:
        /* <DEDUP_REMOVED lines=8> */
.L_x_3764:
[----:B------:R-:W-:Y:S05]  /*d440*/  @!P6 BRA `(.L_x_3662) ;  /* 0x00000004003ce947 */ /* 0x000fea0003800000 */
[----:B------:R2:W-:Y:S01]  /*d450*/  STL [R1+0x4], R9 ;  /* 0x0000040901007387 */ /* 0x0005e20000100800 */
[----:B------:R-:W-:Y:S05]  /*d460*/  @!P1 BRA `(.L_x_3664) ;  /* 0x0000000000489947 */ /* 0x000fea0003800000 */
[----:B------:R-:W3:Y:S01]  /*d470*/  LDC R7, c[0x0][0x43c] ;  /* 0x00010f00ff077b82 */ /* 0x000ee20000000800 */
        /* <DEDUP_REMOVED lines=17> */
.L_x_3664:
[----:B---3--:R-:W3:Y:S01]  /*d590*/  LDL R3, [R1] ;  /* 0x0000000001037983 */ /* 0x008ee20000100800 */
[----:B------:R-:W-:Y:S02]  /*d5a0*/  LEA R2, R19, UR36, 0x3 ;  /* 0x0000002413027c11 */ /* 0x000fe4000f8e18ff */
[----:B---3--:R-:W-:-:S04]  /*d5b0*/  SHF.L.U32 R3, R3, 0x1f, RZ ;  /* 0x0000001f03037819 */ /* 0x008fc800000006ff */
[----:B------:R-:W3:Y:S02]  /*d5c0*/  SYNCS.PHASECHK.TRANS64.TRYWAIT P0, [R2+URZ+0x36840], R3 ;  /* 0x03684003020075a7 */ /* 0x000ee4000800017f */
[----:B---3--:R-:W-:Y:S05]  /*d5d0*/  @!P0 BRA `(.L_x_3665) ;  /* 0x0000004000e88947 */ /* 0x008fea0003800000 */
.L_x_3765:
[----:B0-----:R-:W4:Y:S01]  /*d5e0*/  LDL R4, [R1+0x18] ;  /* 0x0000180001047983 */ /* 0x001f220000100800 */
        /* <DEDUP_REMOVED lines=9> */
.L_x_3666:
[----:B------:R-:W-:-:S13]  /*d680*/  LOP3.LUT P0, RZ, R18, 0x2, RZ, 0xc0, !PT ;  /* 0x0000000212ff7812 */ /* 0x000fda000780c0ff */
[----:B------:R-:W-:Y:S05]  /*d690*/  @P0 BRA `(.L_x_3667) ;  /* 0x0000000000040947 */ /* 0x000fea0003800000 */
[----:B------:R-:W-:Y:S01]  /*d6a0*/  BPT.TRAP 0x1 ;  /* 0x000000040000795c */ /* 0x000fe20000300000 */
.L_x_3667:
        /* <DEDUP_REMOVED lines=14> */
[----:B------:R-:W-:-:S11]  /*d790*/  LOP3.LUT R18, R18, 0xfffffff7, RZ, 0xc0, !PT ;  /* 0xfffffff712127812 */ /* 0x000fd600078ec0ff */
        /* <DEDUP_REMOVED lines=11> */
[----:B------:R-:W-:Y:S01]  /*d850*/  UIADD3 UR17, UR8, 0x28400, URZ ;  /* 0x0002840008117890 */ /* 0x000fe2000fffe03f */
[----:B---3--:R-:W-:-:S13]  /*d860*/  R2UR UR11, R4 ;  /* 0x00000000040b72ca */ /* 0x008fda00000e0000 */
[----:B------:R-:W-:Y:S02]  /*d870*/  UIMAD UR11, UR11, 0x70, UR9 ;  /* 0x000000700b0b78a4 */ /* 0x000fe4000f8e0209 */
[----:B------:R-:W-:Y:S02]  /*d880*/  UIADD3 UR9, UR14, 0x36830, URZ ;  /* 0x000368300e097890 */ /* 0x000fe4000fffe03f */
[----:B------:R-:W-:-:S07]  /*d890*/  UIADD3 UR14, UR8, 0x21400, URZ ;  /* 0x00021400080e7890 */ /* 0x000fce000fffe03f */
[----:B------:R-:W-:Y:S01]  /*d8a0*/  UMOV UR8, UR14 ;  /* 0x0000000e00087c82 */ /* 0x000fe20008000000 */
[----:B------:R-:W-:Y:S01]  /*d8b0*/  UMOV UR14, 0x80 ;  /* 0x00000080000e7882 */ /* 0x000fe20000000000 */
[----:B------:R0:W-:Y:S02]  /*d8c0*/  UTMALDG.4D.MULTICAST [UR8], [UR4], UR18, desc[UR6] ;  /* 0x00000608040073b4 */ /* 0x0001e40008019812 */
[----:B0-----:R-:W-:Y:S01]  /*d8d0*/  UMOV UR8, UR15 ;  /* 0x0000000f00087c82 */ /* 0x001fe20008000000 */
[----:B------:R-:W-:Y:S02]  /*d8e0*/  UMOV UR10, UR16 ;  /* 0x00000010000a7c82 */ /* 0x000fe40008000000 */
[----:B------:R0:W-:Y:S02]  /*d8f0*/  UTMALDG.4D.MULTICAST [UR8], [UR4], UR18, desc[UR6] ;  /* 0x00000608040073b4 */ /* 0x0001e40008019812 */
[----:B0-----:R-:W-:Y:S01]  /*d900*/  UMOV UR8, UR17 ;  /* 0x0000001100087c82 */ /* 0x001fe20008000000 */
[----:B------:R-:W-:-:S02]  /*d910*/  UMOV UR10, UR14 ;  /* 0x0000000e000a7c82 */ /* 0x000fc40008000000 */
[----:B------:R3:W-:Y:S02]  /*d920*/  UTMALDG.4D.MULTICAST [UR8], [UR4], UR18, desc[UR6] ;  /* 0x00000608040073b4 */ /* 0x0007e40008019812 */
[----:B---3--:R-:W-:Y:S01]  /*d930*/  NOP ;  /* 0x0000000000007918 */ /* 0x008fe20000000000 */
.L_x_3662:
        /* <DEDUP_REMOVED lines=22> */
.L_x_3668:
[----:B0-----:R-:W3:Y:S01]  /*daa0*/  LDL.LU R4, [R1+0x14] ;  /* 0x0000140001047983 */ /* 0x001ee20000300800 */
[----:B-1----:R-:W-:Y:S01]  /*dab0*/  SHF.R.S32.HI R0, RZ, 0x1f, R16 ;  /* 0x0000001fff007819 */ /* 0x002fe20000011410 */
[----:B------:R-:W-:Y:S01]  /*dac0*/  ULDC.64 UR4, c[0x0][0x2d8] ;  /* 0x0000b60000047ab9 */ /* 0x000fe20000000a00 */
[----:B------:R-:W0:Y:S01]  /*dad0*/  LDC R8, c[0x0][0x448] ;  /* 0x00011200ff087b82 */ /* 0x000e220000000800 */
[----:B------:R-:W4:Y:S04]  /*dae0*/  LDL.LU R7, [R1+0x1c] ;  /* 0x00001c0001077983 */ /* 0x000f280000300800 */
        /* <DEDUP_REMOVED lines=40> */
[----:B------:R-:W-:Y:S02]  /*dd70*/  ULDC.64 UR4, c[0x0][0x2c8] ;  /* 0x0000b20000047ab9 */ /* 0x000fe40000000a00 */
[----:B------:R-:W-:Y:S01]  /*dd80*/  LOP3.LUT R9, R9, 0x38, RZ, 0xc0, !PT ;  /* 0x0000003809097812 */ /* 0x000fe200078ec0ff */
[----:B------:R-:W-:Y:S01]  /*dd90*/  IMAD.IADD R3, R3, 0x1, R4 ;  /* 0x0000000103037824 */ /* 0x000fe200078e0204 */
[----:B------:R-:W-:Y:S02]  /*dda0*/  SHF.R.S32.HI R4, RZ, 0x1f, R0 ;  /* 0x0000001fff047819 */ /* 0x000fe40000011400 */
[C---:B------:R-:W-:Y:S01]  /*ddb0*/  LOP3.LUT R11, R9.reuse, 0x40, RZ, 0xfc, !PT ;  /* 0x00000040090b7812 */ /* 0x040fe200078efcff */
[----:B------:R-:W-:Y:S01]  /*ddc0*/  IMAD.WIDE.U32 R2, R0, UR4, R2 ;  /* 0x0000000400027c25 */ /* 0x000fe2000f8e0002 */
[----:B------:R-:W-:-:S03]  /*ddd0*/  LOP3.LUT R9, R9, 0x80, RZ, 0xfc, !PT ;  /* 0x0000008009097812 */ /* 0x000fc600078efcff */
[----:B------:R-:W-:-:S04]  /*dde0*/  IMAD R4, R4, UR4, RZ ;  /* 0x0000000404047c24 */ /* 0x000fc8000f8e02ff */
[----:B------:R-:W-:Y:S01]  /*ddf0*/  IMAD R4, R0, UR5, R4 ;  /* 0x0000000500047c24 */ /* 0x000fe2000f8e0204 */
[----:B------:R-:W-:Y:S02]  /*de00*/  ULDC.64 UR4, c[0x0][0x280] ;  /* 0x0000a00000047ab9 */ /* 0x000fe40000000a00 */
[----:B------:R-:W-:Y:S01]  /*de10*/  LEA R0, P0, R2, UR4, 0x1 ;  /* 0x0000000402007c11 */ /* 0x000fe2000f8008ff */
[----:B------:R-:W-:Y:S01]  /*de20*/  ULDC UR4, c[0x0][0x2b8] ;  /* 0x0000ae0000047ab9 */ /* 0x000fe20000000800 */
[----:B------:R-:W-:Y:S01]  /*de30*/  IMAD.IADD R3, R3, 0x1, R4 ;  /* 0x0000000103037824 */ /* 0x000fe200078e0204 */
[----:B------:R-:W-:Y:S02]  /*de40*/  ISETP.GE.AND P1, PT, R9, UR4, PT ;  /* 0x0000000409007c0c */ /* 0x000fe4000bf26270 */
[----:B------:R0:W5:Y:S01]  /*de50*/  LDL R9, [R1+0x10] ;  /* 0x0000100001097983 */ /* 0x0001620000100800 */
[----:B------:R-:W-:Y:S02]  /*de60*/  ISETP.GE.AND P3, PT, R10, UR4, PT ;  /* 0x000000040a007c0c */ /* 0x000fe4000bf66270 */
[----:B------:R-:W-:-:S02]  /*de70*/  LEA.HI.X R2, R2, UR5, R3, 0x1, P0 ;  /* 0x0000000502027c11 */ /* 0x000fc400080f0c03 */
[----:B------:R-:W-:Y:S01]  /*de80*/  ISETP.GE.AND P0, PT, R11, UR4, PT ;  /* 0x000000040b007c0c */ /* 0x000fe2000bf06270 */
[----:B------:R-:W-:-:S03]  /*de90*/  UMOV UR4, 0xffffffff ;  /* 0xffffffff00047882 */ /* 0x000fc60000000000 */
[----:B0-----:R-:W-:Y:S09]  /*dea0*/  BRA.DIV UR4, `(.L_x_3669) ;  /* 0x0000003a04c87947 */ /* 0x001ff2000b800000 */
[----:B------:R-:W0:Y:S01]  /*deb0*/  S2R R6, SR_TID.X ;  /* 0x0000000000067919 */ /* 0x000e220000002100 */
[----:B------:R-:W-:Y:S02]  /*dec0*/  ULDC UR4, c[0x0][0x288] ;  /* 0x0000a20000047ab9 */ /* 0x000fe40000000800 */
        /* <DEDUP_REMOVED lines=10> */
[----:B------:R-:W-:-:S04]  /*df70*/  @!P2 LOP3.LUT R7, R7, R6, RZ, 0x3c, !PT ;  /* 0x000000060707a212 */ /* 0x000fc800078e3cff */
[----:B------:R-:W-:-:S04]  /*df80*/  @!P2 LOP3.LUT R6, R7, R6, RZ, 0x3c, !PT ;  /* 0x000000060706a212 */ /* 0x000fc800078e3cff */
[----:B------:R-:W-:-:S05]  /*df90*/  @!P2 LOP3.LUT R7, R7, R6, RZ, 0x3c, !PT ;  /* 0x000000060707a212 */ /* 0x000fca00078e3cff */
[----:B------:R-:W-:Y:S01]  /*dfa0*/  @!PT LDS RZ, [RZ] ;  /* 0x00000000fffff984 */ /* 0x000fe20000000800 */
[----:B-----5:R-:W-:Y:S04]  /*dfb0*/  @!P2 LDGSTS.E.BYPASS.LTC128B.128 [R9+0x15400], desc[UR60][R6.64], !P3 ;  /* 0x154000000609afae */ /* 0x020fe8000d901d7c */
[----:B------:R-:W-:Y:S04]  /*dfc0*/  @!P2 LDGSTS.E.BYPASS.LTC128B.128 [R9+0x19400], desc[UR60][R6.64+0x80], !P0 ;  /* 0x194000800609afae */ /* 0x000fe8000c101d7c */
[----:B------:R0:W-:Y:S01]  /*dfd0*/  @!P2 LDGSTS.E.BYPASS.LTC128B.128 [R9+0x1d400], desc[UR60][R6.64+0x100], !P1 ;  /* 0x1d4001000609afae */ /* 0x0001e2000c901d7c */
[----:B------:R-:W-:-:S03]  /*dfe0*/  ISETP.GE.AND P2, PT, R5, R3, PT ;  /* 0x000000030500720c */ /* 0x000fc60003f46270 */
[----:B------:R-:W1:Y:S04]  /*dff0*/  SHFL.IDX PT, R5, R0, 0x1, 0x181f ;  /* 0x00381f0000057f89 */ /* 0x000e6800000e0000 */
[----:B0-----:R-:W0:Y:S06]  /*e000*/  SHFL.IDX PT, R6, R2, 0x1, 0x181f ;  /* 0x00381f0002067f89 */ /* 0x001e2c00000e0000 */
[----:B-1----:R-:W-:-:S05]  /*e010*/  @!P2 LEA R5, P4, R10, R5, 0x1 ;  /* 0x000000050a05a211 */ /* 0x002fca00078808ff */
[----:B0-----:R-:W-:-:S04]  /*e020*/  @!P2 IMAD.X R6, RZ, RZ, R6, P4 ;  /* 0x000000ffff06a224 */ /* 0x001fc800020e0606 */
[----:B------:R-:W-:Y:S01]  /*e030*/  @!P2 IMAD.MOV.U32 R7, RZ, RZ, R6 ;  /* 0x000000ffff07a224 */ /* 0x000fe200078e0006 */
[----:B------:R-:W-:Y:S01]  /*e040*/  @!P2 MOV R6, R5 ;  /* 0x000000050006a202 */ /* 0x000fe20000000f00 */
[----:B------:R-:W-:-:S04]  /*e050*/  VIADD R5, R4, 0x20 ;  /* 0x0000002004057836 */ /* 0x000fc80000000000 */
        /* <DEDUP_REMOVED lines=49> */
[----:B------:R-:W-:Y:S04]  /*e370*/  SHFL.IDX PT, R0, R0, 0x7, 0x181f ;  /* 0x00f81f0000007f89 */ /* 0x000fe800000e0000 */
[----:B0-----:R-:W0:Y:S02]  /*e380*/  SHFL.IDX PT, R6, R2, 0x6, 0x181f ;  /* 0x00d81f0002067f89 */ /* 0x001e2400000e0000 */
[----:B-1----:R-:W-:-:S05]  /*e390*/  @!P2 LEA R5, P4, R10, R5, 0x1 ;  /* 0x000000050a05a211 */ /* 0x002fca00078808ff */
[----:B0-----:R-:W-:-:S04]  /*e3a0*/  @!P2 IMAD.X R6, RZ, RZ, R6, P4 ;  /* 0x000000ffff06a224 */ /* 0x001fc800020e0606 */
[----:B------:R-:W-:Y:S02]  /*e3b0*/  @!P2 IMAD.MOV.U32 R7, RZ, RZ, R6 ;  /* 0x000000ffff07a224 */ /* 0x000fe400078e0006 */
[----:B------:R-:W-:Y:S02]  /*e3c0*/  @!P2 IMAD.MOV.U32 R6, RZ, RZ, R5 ;  /* 0x000000ffff06a224 */ /* 0x000fe400078e0005 */
[----:B------:R1:W2:Y:S04]  /*e3d0*/  SHFL.IDX PT, R5, R2, 0x7, 0x181f ;  /* 0x00f81f0002057f89 */ /* 0x0002a800000e0000 */
[----:B------:R1:W-:Y:S04]  /*e3e0*/  @!P2 LDGSTS.E.BYPASS.LTC128B.128 [R9+0x18400], desc[UR60][R6.64], !P3 ;  /* 0x184000000609afae */ /* 0x0003e8000d901d7c */
[----:B------:R1:W-:Y:S04]  /*e3f0*/  @!P2 LDGSTS.E.BYPASS.LTC128B.128 [R9+0x1c400], desc[UR60][R6.64+0x80], !P0 ;  /* 0x1c4000800609afae */ /* 0x0003e8000c101d7c */
[----:B------:R1:W-:Y:S02]  /*e400*/  @!P2 LDGSTS.E.BYPASS.LTC128B.128 [R9+0x20400], desc[UR60][R6.64+0x100], !P1 ;  /* 0x204001000609afae */ /* 0x0003e4000c901d7c */
.L_x_3782:
[----:B------:R-:W-:Y:S01]  /*e410*/  VIADD R4, R4, 0x70 ;  /* 0x0000007004047836 */ /* 0x000fe20000000000 */
[----:B------:R-:W-:Y:S04]  /*e420*/  BSSY B0, `(.L_x_3670) ;  /* 0x000000b000007945 */ /* 0x000fe80003800000 */
[----:B------:R-:W-:-:S13]  /*e430*/  ISETP.GE.AND P2, PT, R4, R3, PT ;  /* 0x000000030400720c */ /* 0x000fda0003f46270 */
[----:B------:R-:W-:Y:S05]  /*e440*/  @P2 BRA `(.L_x_3671) ;  /* 0x0000000000202947 */ /* 0x000fea0003800000 */
[----:B-1----:R-:W-:-:S05]  /*e450*/  LEA R2, P2, R10, R0, 0x1 ;  /* 0x000000000a027211 */ /* 0x002fca00078408ff */
[----:B--2---:R-:W-:-:S05]  /*e460*/  IMAD.X R3, RZ, RZ, R5, P2 ;  /* 0x000000ffff037224 */ /* 0x004fca00010e0605 */
[----:B------:R-:W-:Y:S01]  /*e470*/  @!PT LDS RZ, [RZ] ;  /* 0x00000000fffff984 */ /* 0x000fe20000000800 */
[----:B------:R-:W-:Y:S01]  /*e480*/  @!PT LDS RZ, [RZ] ;  /* 0x00000000fffff984 */ /* 0x000fe20000000800 */
[----:B------:R-:W-:Y:S01]  /*e490*/  @!PT LDS RZ, [RZ] ;  /* 0x00000000fffff984 */ /* 0x000fe20000000800 */
[----:B------:R3:W-:Y:S04]  /*e4a0*/  LDGSTS.E.BYPASS.LTC128B.128 [R9+0x18c00], desc[UR60][R2.64], !P3 ;  /* 0x18c0000002097fae */ /* 0x0007e8000d901d7c */
[----:B------:R3:W-:Y:S04]  /*e4b0*/  LDGSTS.E.BYPASS.LTC128B.128 [R9+0x1cc00], desc[UR60][R2.64+0x80], !P0 ;  /* 0x1cc0008002097fae */ /* 0x0007e8000c101d7c */
[----:B------:R3:W-:Y:S02]  /*e4c0*/  LDGSTS.E.BYPASS.LTC128B.128 [R9+0x20c00], desc[UR60][R2.64+0x100], !P1 ;  /* 0x20c0010002097fae */ /* 0x0007e4000c901d7c */
.L_x_3671:
[----:B------:R-:W-:Y:S05]  /*e4d0*/  BSYNC B0 ;  /* 0x0000000000007941 */ /* 0x000fea0003800000 */
.L_x_3670:
[----:B-1-3--:R-:W3:Y:S01]  /*e4e0*/  LDL R2, [R1+0x34] ;  /* 0x0000340001027983 */ /* 0x00aee20000100800 */
        /* <DEDUP_REMOVED lines=9> */
[----:B------:R-:W1:Y:S01]  /*e580*/  SYNCS.PHASECHK.TRANS64.TRYWAIT P0, [UR36+0x36820], R0 ;  /* 0x03682000ff0075a7 */ /* 0x000e620008000164 */
[----:B---3--:R-:W-:Y:S02]  /*e590*/  ISETP.GE.AND P1, PT, R2, 0x71, PT ;  /* 0x000000710200780c */ /* 0x008fe40003f26270 */
[----:B-1----:R-:W-:Y:S11]  /*e5a0*/  @!P0 BRA `(.L_x_3673) ;  /* 0x0000003c00e88947 */ /* 0x002ff60003800000 */
.L_x_3783:
[----:B------:R-:W-:Y:S05]  /*e5b0*/  BSYNC B0 ;  /* 0x0000000000007941 */ /* 0x000fea0003800000 */
.L_x_3672:
[----:B------:R-:W-:Y:S05]  /*e5c0*/  @!P1 BRA `(.L_x_3674) ;  /* 0x0000002400ac9947 */ /* 0x000fea0003800000 */
[----:B-1----:R-:W3:Y:S01]  /*e5d0*/  LDL R2, [R1+0x24] ;  /* 0x0000240001027983 */ /* 0x002ee20000100800 */
        /* <DEDUP_REMOVED lines=21> */
[----:B--2---:R-:W0:Y:S01]  /*e730*/  LDC R5, c[0x0][0x43c] ;  /* 0x00010f00ff057b82 */ /* 0x004e220000000800 */
[----:B------:R-:W-:Y:S02]  /*e740*/  ULDC.64 UR4, c[0x0][0x428] ;  /* 0x00010a0000047ab9 */ /* 0x000fe40000000a00 */
[----:B------:R-:W2:Y:S01]  /*e750*/  LDL R6, [R1+0x8] ;  /* 0x0000080001067983 */ /* 0x000ea20000100800 */
        /* <DEDUP_REMOVED lines=9> */
[C---:B--2---:R-:W-:Y:S02]  /*e7f0*/  IMAD R4, R6.reuse, UR5, R4 ;  /* 0x0000000506047c24 */ /* 0x044fe4000f8e0204 */
[----:B------:R-:W-:Y:S01]  /*e800*/  IMAD.WIDE.U32 R2, R6, UR4, R2 ;  /* 0x0000000406027c25 */ /* 0x000fe2000f8e0002 */
[----:B------:R-:W-:-:S03]  /*e810*/  ULDC.64 UR4, c[0x0][0x418] ;  /* 0x0001060000047ab9 */ /* 0x000fc60000000a00 */
[----:B------:R-:W-:Y:S01]  /*e820*/  IMAD.IADD R3, R4, 0x1, R3 ;  /* 0x0000000104037824 */ /* 0x000fe200078e0203 */
[----:B------:R-:W-:-:S04]  /*e830*/  LEA R4, P0, R2, UR4, 0x2 ;  /* 0x0000000402047c11 */ /* 0x000fc8000f8010ff */
[----:B------:R-:W-:-:S05]  /*e840*/  LEA.HI.X R5, R2, UR5, R3, 0x2, P0 ;  /* 0x0000000502057c11 */ /* 0x000fca00080f1403 */
[----:B------:R0:W5:Y:S04]  /*e850*/  LDG.E R4, desc[UR60][R4.64] ;  /* 0x0000003c04047981 */ /* 0x000168000c1e1900 */
.L_x_3678:
[----:B------:R-:W-:Y:S01]  /*e860*/  LEA R3, R7, UR36, 0x3 ;  /* 0x0000002407037c11 */ /* 0x000fe2000f8e18ff */
[----:B------:R-:W-:Y:S01]  /*e870*/  BSSY B1, `(.L_x_3679) ;  /* 0x0000004000017945 */ /* 0x000fe20003800000 */
[----:B------:R-:W-:-:S04]  /*e880*/  SHF.L.U32 R2, R9, 0x1f, RZ ;  /* 0x0000001f09027819 */ /* 0x000fc800000006ff */
[----:B------:R-:W1:Y:S02]  /*e890*/  SYNCS.PHASECHK.TRANS64.TRYWAIT P0, [R3+URZ+0x36840], R2 ;  /* 0x03684002030075a7 */ /* 0x000e64000800017f */
[----:B-1----:R-:W-:Y:S05]  /*e8a0*/  @!P0 BRA `(.L_x_3680) ;  /* 0x0000003c00408947 */ /* 0x002fea0003800000 */
.L_x_3784:
[----:B------:R-:W-:Y:S05]  /*e8b0*/  BSYNC B1 ;  /* 0x0000000000017941 */ /* 0x000fea0003800000 */
.L_x_3679:
[----:B0-2---:R-:W2:Y:S01]  /*e8c0*/  LDL R5, [R1+0x18] ;  /* 0x0000180001057983 */ /* 0x005ea20000100800 */
[----:B------:R-:W0:Y:S02]  /*e8d0*/  S2R R6, SR_TID.X ;  /* 0x0000000000067919 */ /* 0x000e240000002100 */
[----:B0-----:R-:W-:-:S04]  /*e8e0*/  LOP3.LUT R6, R6, 0x7f, RZ, 0xc0, !PT ;  /* 0x0000007f06067812 */ /* 0x001fc800078ec0ff */
[----:B------:R-:W-:-:S13]  /*e8f0*/  ISETP.NE.AND P0, PT, R6, RZ, PT ;  /* 0x000000ff0600720c */ /* 0x000fda0003f05270 */
[----:B-1----:R-:W-:-:S04]  /*e900*/  @!P0 IMAD.MOV.U32 R2, RZ, RZ, 0xa800 ;  /* 0x0000a800ff028424 */ /* 0x002fc800078e00ff */
[----:B------:R2:W-:Y:S02]  /*e910*/  @!P0 SYNCS.ARRIVE.TRANS64 RZ, [R3+URZ+0x36830], R2 ;  /* 0x0368300203ff89a7 */ /* 0x0005e4000800003f */
[----:B--2---:R-:W-:-:S04]  /*e920*/  PRMT R2, R5, 0x9910, RZ ;  /* 0x0000991005027816 */ /* 0x004fc800000000ff */
[----:B------:R-:W-:-:S13]  /*e930*/  ISETP.NE.AND P1, PT, R2, 0x2, PT ;  /* 0x000000020200780c */ /* 0x000fda0003f25270 */
[----:B------:R-:W-:Y:S05]  /*e940*/  @P1 BRA `(.L_x_3681) ;  /* 0x0000000000041947 */ /* 0x000fea0003800000 */
[----:B------:R-:W-:Y:S01]  /*e950*/  BPT.TRAP 0x1 ;  /* 0x000000040000795c */ /* 0x000fe20000300000 */
.L_x_3681:
[----:B------:R-:W-:Y:S01]  /*e960*/  LOP3.LUT P0, RZ, R18, 0x2, RZ, 0xc0, !PT ;  /* 0x0000000212ff7812 */ /* 0x000fe2000780c0ff */
[----:B------:R-:W-:-:S12]  /*e970*/  BSSY B1, `(.L_x_3682) ;  /* 0x0000003000017945 */ /* 0x000fd80003800000 */
[----:B------:R-:W-:Y:S05]  /*e980*/  @P0 BRA `(.L_x_3683) ;  /* 0x0000000000040947 */ /* 0x000fea0003800000 */
[----:B------:R-:W-:Y:S01]  /*e990*/  BPT.TRAP 0x1 ;  /* 0x000000040000795c */ /* 0x000fe20000300000 */
.L_x_3683:
[----:B------:R-:W-:Y:S05]  /*e9a0*/  BSYNC B1 ;  /* 0x0000000000017941 */ /* 0x000fea0003800000 */
.L_x_3682:
        /* <DEDUP_REMOVED lines=19> */
.L_x_3684:
        /* <DEDUP_REMOVED lines=17> */
.L_x_3685:
        /* <DEDUP_REMOVED lines=17> */
.L_x_3686:
        /* <DEDUP_REMOVED lines=16> */
.L_x_3785:
[----:B------:R-:W-:Y:S05]  /*ee00*/  BSYNC B1 ;  /* 0x0000000000017941 */ /* 0x000fea0003800000 */
.L_x_3687:
[----:B------:R-:W1:Y:S02]  /*ee10*/  S2R R5, SR_TID.X ;  /* 0x0000000000057919 */ /* 0x000e640000002100 */
[----:B-1----:R-:W-:-:S04]  /*ee20*/  LOP3.LUT R5, R5, 0x7f, RZ, 0xc0, !PT ;  /* 0x0000007f05057812 */ /* 0x002fc800078ec0ff */
[----:B------:R-:W-:-:S13]  /*ee30*/  ISETP.NE.AND P0, PT, R5, RZ, PT ;  /* 0x000000ff0500720c */ /* 0x000fda0003f05270 */
[----:B0-----:R-:W-:-:S04]  /*ee40*/  @!P0 IMAD.MOV.U32 R3, RZ, RZ, 0xa800 ;  /* 0x0000a800ff038424 */ /* 0x001fc800078e00ff */
[----:B------:R0:W-:Y:S01]  /*ee50*/  @!P0 SYNCS.ARRIVE.TRANS64 RZ, [R2+URZ+0x36850], R3 ;  /* 0x0368500302ff89a7 */ /* 0x0001e2000800003f */
[----:B------:R-:W-:Y:S05]  /*ee60*/  @P1 BRA `(.L_x_3689) ;  /* 0x0000000000041947 */ /* 0x000fea0003800000 */
[----:B------:R-:W-:Y:S01]  /*ee70*/  BPT.TRAP 0x1 ;  /* 0x000000040000795c */ /* 0x000fe20000300000 */
.L_x_3689:
[----:B------:R-:W-:Y:S01]  /*ee80*/  LOP3.LUT P0, RZ, R18, 0x2, RZ, 0xc0, !PT ;  /* 0x0000000212ff7812 */ /* 0x000fe2000780c0ff */
[----:B------:R-:W-:-:S12]  /*ee90*/  BSSY B1, `(.L_x_3690) ;  /* 0x0000003000017945 */ /* 0x000fd80003800000 */
[----:B------:R-:W-:Y:S05]  /*eea0*/  @P0 BRA `(.L_x_3691) ;  /* 0x0000000000040947 */ /* 0x000fea0003800000 */
[----:B------:R-:W-:Y:S01]  /*eeb0*/  BPT.TRAP 0x1 ;  /* 0x000000040000795c */ /* 0x000fe20000300000 */
.L_x_3691:
[----:B------:R-:W-:Y:S05]  /*eec0*/  BSYNC B1 ;  /* 0x0000000000017941 */ /* 0x000fea0003800000 */
.L_x_3690:
        /* <DEDUP_REMOVED lines=19> */
.L_x_3692:
        /* <DEDUP_REMOVED lines=16> */
.L_x_3693:
        /* <DEDUP_REMOVED lines=16> */
.L_x_3694:
        /* <DEDUP_REMOVED lines=12> */
.L_x_3677:
[----:B------:R-:W-:Y:S05]  /*f2c0*/  BSYNC B0 ;  /* 0x0000000000007941 */ /* 0x000fea0003800000 */
.L_x_3676:
[----:B0-----:R-:W3:Y:S01]  /*f2d0*/  LDL.LU R0, [R1+0x24] ;  /* 0x0000240001007983 */ /* 0x001ee20000300800 */
[----:B------:R-:W-:-:S03]  /*f2e0*/  MOV R19, R7 ;  /* 0x0000000700137202 */ /* 0x000fc60000000f00 */
[----:B------:R1:W-:Y:S02]  /*f2f0*/  STL [R1], R9 ;  /* 0x0000000901007387 */ /* 0x0003e40000100800 */
[----:B-1-3--:R-:W-:-:S07]  /*f300*/  VIADD R0, R0, 0xfffffffd ;  /* 0xfffffffd00007836 */ /* 0x00afce0000000000 */
.L_x_3675:
[----:B------:R-:W3:Y:S01]  /*f310*/  LDL.LU R2, [R1+0x20] ;  /* 0x0000200001027983 */ /* 0x000ee20000300800 */
[----:B------:R-:W-:Y:S01]  /*f320*/  IMAD.MOV R8, RZ, RZ, -R8 ;  /* 0x000000ffff087224 */ /* 0x000fe200078e0a08 */
[----:B------:R-:W-:Y:S04]  /*f330*/  BSSY B0, `(.L_x_3674) ;  /* 0x0000194000007945 */ /* 0x000fe80003800000 */
[----:B---3--:R-:W-:-:S13]  /*f340*/  ISETP.NE.AND P0, PT, R2, R8, PT ;  /* 0x000000080200720c */ /* 0x008fda0003f05270 */
[----:B------:R-:W-:Y:S05]  /*f350*/  @!P0 BRA `(.L_x_3695) ;  /* 0x0000001800448947 */ /* 0x000fea0003800000 */
[----:B0-----:R-:W-:-:S07]  /*f360*/  IMAD.MOV.U32 R6, RZ, RZ, R17 ;  /* 0x000000ffff067224 */ /* 0x001fce00078e0011 */
.L_x_3734:
[----:B------:R-:W3:Y:S01]  /*f370*/  LDL R2, [R1] ;  /* 0x0000000001027983 */ /* 0x000ee20000100800 */
[----:B------:R-:W-:Y:S01]  /*f380*/  LOP3.LUT P1, RZ, R18, 0x8, RZ, 0xc0, !PT ;  /* 0x0000000812ff7812 */ /* 0x000fe2000782c0ff */
[----:B------:R-:W-:Y:S01]  /*f390*/  VIADD R4, R19, 0x1 ;  /* 0x0000000113047836 */ /* 0x000fe20000000000 */
[----:B------:R-:W-:Y:S04]  /*f3a0*/  BSSY B1, `(.L_x_3696) ;  /* 0x00000c3000017945 */ /* 0x000fe80003800000 */
[----:B------:R-:W-:-:S04]  /*f3b0*/  ISETP.NE.AND P0, PT, R4, 0x2, PT ;  /* 0x000000020400780c */ /* 0x000fc80003f05270 */
[----:B--2---:R-:W-:Y:S02]  /*f3c0*/  SEL R5, RZ, 0x1, P0 ;  /* 0x00000001ff057807 */ /* 0x004fe40000000000 */
[----:B------:R-:W-:Y:S02]  /*f3d0*/  SEL R4, R4, RZ, P0 ;  /* 0x000000ff04047207 */ /* 0x000fe40000000000 */
[----:B---3--:R-:W-:Y:S01]  /*f3e0*/  LOP3.LUT R5, R2, R5, RZ, 0x3c, !PT ;  /* 0x0000000502057212 */ /* 0x008fe200078e3cff */
[----:B01----:R-:W-:Y:S06]  /*f3f0*/  @!P1 BRA `(.L_x_3697) ;  /* 0x0000000800f49947 */ /* 0x003fec0003800000 */
[----:B------:R-:W-:Y:S01]  /*f400*/  LOP3.LUT P1, RZ, R18, 0x4, RZ, 0xc0, !PT ;  /* 0x0000000412ff7812 */ /* 0x000fe2000782c0ff */
[----:B------:R-:W-:-:S12]  /*f410*/  IMAD.MOV.U32 R8, RZ, RZ, R0 ;  /* 0x000000ffff087224 */ /* 0x000fd800078e0000 */
        /* <DEDUP_REMOVED lines=21> */
.L_x_3698:
[----:B------:R-:W-:Y:S01]  /*f570*/  LEA R3, R4, UR36, 0x3 ;  /* 0x0000002404037c11 */ /* 0x000fe2000f8e18ff */
[----:B------:R-:W-:Y:S01]  /*f580*/  BSSY B2, `(.L_x_3699) ;  /* 0x0000004000027945 */ /* 0x000fe20003800000 */
[----:B------:R-:W-:-:S04]  /*f590*/  SHF.L.U32 R2, R5, 0x1f, RZ ;  /* 0x0000001f05027819 */ /* 0x000fc800000006ff */
[----:B------:R-:W1:Y:S02]  /*f5a0*/  SYNCS.PHASECHK.TRANS64.TRYWAIT P0, [R3+URZ+0x36840], R2 ;  /* 0x03684002030075a7 */ /* 0x000e64000800017f */
[----:B-1----:R-:W-:Y:S05]  /*f5b0*/  @!P0 BRA `(.L_x_3700) ;  /* 0x0000003000248947 */ /* 0x002fea0003800000 */
.L_x_3786:
[----:B------:R-:W-:Y:S05]  /*f5c0*/  BSYNC B2 ;  /* 0x0000000000027941 */ /* 0x000fea0003800000 */
.L_x_3699:
[----:B0-----:R-:W2:Y:S01]  /*f5d0*/  LDL R7, [R1+0x18] ;  /* 0x0000180001077983 */ /* 0x001ea20000100800 */
        /* <DEDUP_REMOVED lines=9> */
.L_x_3701:
[----:B------:R-:W-:Y:S01]  /*f670*/  LOP3.LUT P0, RZ, R18, 0x2, RZ, 0xc0, !PT ;  /* 0x0000000212ff7812 */ /* 0x000fe2000780c0ff */
[----:B------:R-:W-:-:S12]  /*f680*/  BSSY B2, `(.L_x_3702) ;  /* 0x0000003000027945 */ /* 0x000fd80003800000 */
[----:B------:R-:W-:Y:S05]  /*f690*/  @P0 BRA `(.L_x_3703) ;  /* 0x0000000000040947 */ /* 0x000fea0003800000 */
[----:B------:R-:W-:Y:S01]  /*f6a0*/  BPT.TRAP 0x1 ;  /* 0x000000040000795c */ /* 0x000fe20000300000 */
.L_x_3703:
[----:B------:R-:W-:Y:S05]  /*f6b0*/  BSYNC B2 ;  /* 0x0000000000027941 */ /* 0x000fea0003800000 */
.L_x_3702:
        /* <DEDUP_REMOVED lines=19> */
.L_x_3704:
        /* <DEDUP_REMOVED lines=17> */
.L_x_3705:
        /* <DEDUP_REMOVED lines=17> */
.L_x_3706:
        /* <DEDUP_REMOVED lines=16> */
.L_x_3787:
[----:B------:R-:W-:Y:S05]  /*fb10*/  BSYNC B2 ;  /* 0x0000000000027941 */ /* 0x000fea0003800000 */
.L_x_3707:
[----:B------:R-:W1:Y:S02]  /*fb20*/  S2R R7, SR_TID.X ;  /* 0x0000000000077919 */ /* 0x000e640000002100 */
[----:B-1----:R-:W-:-:S04]  /*fb30*/  LOP3.LUT R7, R7, 0x7f, RZ, 0xc0, !PT ;  /* 0x0000007f07077812 */ /* 0x002fc800078ec0ff */
[----:B------:R-:W-:-:S13]  /*fb40*/  ISETP.NE.AND P0, PT, R7, RZ, PT ;  /* 0x000000ff0700720c */ /* 0x000fda0003f05270 */
[----:B0-----:R-:W-:-:S04]  /*fb50*/  @!P0 IMAD.MOV.U32 R3, RZ, RZ, 0xa800 ;  /* 0x0000a800ff038424 */ /* 0x001fc800078e00ff */
[----:B------:R0:W-:Y:S01]  /*fb60*/  @!P0 SYNCS.ARRIVE.TRANS64 RZ, [R2+URZ+0x36850], R3 ;  /* 0x0368500302ff89a7 */ /* 0x0001e2000800003f */
[----:B------:R-:W-:Y:S05]  /*fb70*/  @P1 BRA `(.L_x_3709) ;  /* 0x0000000000041947 */ /* 0x000fea0003800000 */
[----:B------:R-:W-:Y:S01]  /*fb80*/  BPT.TRAP 0x1 ;  /* 0x000000040000795c */ /* 0x000fe20000300000 */
.L_x_3709:
[----:B------:R-:W-:Y:S01]  /*fb90*/  LOP3.LUT P0, RZ, R18, 0x2, RZ, 0xc0, !PT ;  /* 0x0000000212ff7812 */ /* 0x000fe2000780c0ff */
[----:B------:R-:W-:-:S12]  /*fba0*/  BSSY B2, `(.L_x_3710) ;  /* 0x0000003000027945 */ /* 0x000fd80003800000 */
[----:B------:R-:W-:Y:S05]  /*fbb0*/  @P0 BRA `(.L_x_3711) ;  /* 0x0000000000040947 */ /* 0x000fea0003800000 */
[----:B------:R-:W-:Y:S01]  /*fbc0*/  BPT.TRAP 0x1 ;  /* 0x000000040000795c */ /* 0x000fe20000300000 */
.L_x_3711:
[----:B------:R-:W-:Y:S05]  /*fbd0*/  BSYNC B2 ;  /* 0x0000000000027941 */ /* 0x000fea0003800000 */
.L_x_3710:
        /* <DEDUP_REMOVED lines=19> */
.L_x_3712:
        /* <DEDUP_REMOVED lines=16> */
.L_x_3713:
        /* <DEDUP_REMOVED lines=16> */
.L_x_3714:
        /* <DEDUP_REMOVED lines=12> */
.L_x_3697:
[----:B------:R-:W-:Y:S05]  /*ffd0*/  BSYNC B1 ;  /* 0x0000000000017941 */ /* 0x000fea0003800000 */
.L_x_3696:
        /* <DEDUP_REMOVED lines=32> */
.L_x_3717:
[----:B------:R-:W-:Y:S01]  /*101e0*/  LEA R3, R19, UR36, 0x3 ;  /* 0x0000002413037c11 */ /* 0x000fe2000f8e18ff */
[----:B------:R-:W-:Y:S01]  /*101f0*/  BSSY B2, `(.L_x_3718) ;  /* 0x0000004000027945 */ /* 0x000fe20003800000 */
[----:B------:R-:W-:-:S04]  /*10200*/  SHF.L.U32 R2, R9, 0x1f, RZ ;  /* 0x0000001f09027819 */ /* 0x000fc800000006ff */
[----:B------:R-:W2:Y:S02]  /*10210*/  SYNCS.PHASECHK.TRANS64.TRYWAIT P0, [R3+URZ+0x36840], R2 ;  /* 0x03684002030075a7 */ /* 0x000ea4000800017f */
[----:B--2---:R-:W-:Y:S05]  /*10220*/  @!P0 BRA `(.L_x_3719) ;  /* 0x0000002400308947 */ /* 0x004fea0003800000 */
.L_x_3788:
[----:B------:R-:W-:Y:S05]  /*10230*/  BSYNC B2 ;  /* 0x0000000000027941 */ /* 0x000fea0003800000 */
.L_x_3718:
[----:B0-----:R-:W3:Y:S01]  /*10240*/  LDL R7, [R1+0x18] ;  /* 0x0000180001077983 */ /* 0x001ee20000100800 */
[----:B-1----:R-:W0:Y:S02]  /*10250*/  S2R R9, SR_TID.X ;  /* 0x0000000000097919 */ /* 0x002e240000002100 */
[----:B0-----:R-:W-:-:S04]  /*10260*/  LOP3.LUT R9, R9, 0x7f, RZ, 0xc0, !PT ;  /* 0x0000007f09097812 */ /* 0x001fc800078ec0ff */
[----:B------:R-:W-:-:S13]  /*10270*/  ISETP.NE.AND P0, PT, R9, RZ, PT ;  /* 0x000000ff0900720c */ /* 0x000fda0003f05270 */
[----:B--2---:R-:W-:-:S04]  /*10280*/  @!P0 IMAD.MOV.U32 R2, RZ, RZ, 0xa800 ;  /* 0x0000a800ff028424 */ /* 0x004fc800078e00ff */
[----:B------:R3:W-:Y:S02]  /*10290*/  @!P0 SYNCS.ARRIVE.TRANS64 RZ, [R3+URZ+0x36830], R2 ;  /* 0x0368300203ff89a7 */ /* 0x0007e4000800003f */
[----:B---3--:R-:W-:-:S04]  /*102a0*/  PRMT R2, R7, 0x9910, RZ ;  /* 0x0000991007027816 */ /* 0x008fc800000000ff */
[----:B------:R-:W-:-:S13]  /*102b0*/  ISETP.NE.AND P1, PT, R2, 0x2, PT ;  /* 0x000000020200780c */ /* 0x000fda0003f25270 */
[----:B------:R-:W-:Y:S05]  /*102c0*/  @P1 BRA `(.L_x_3720) ;  /* 0x0000000000041947 */ /* 0x000fea0003800000 */
[----:B------:R-:W-:Y:S01]  /*102d0*/  BPT.TRAP 0x1 ;  /* 0x000000040000795c */ /* 0x000fe20000300000 */
.L_x_3720:
[----:B------:R-:W-:Y:S01]  /*102e0*/  LOP3.LUT P0, RZ, R18, 0x2, RZ, 0xc0, !PT ;  /* 0x0000000212ff7812 */ /* 0x000fe2000780c0ff */
[----:B------:R-:W-:-:S12]  /*102f0*/  BSSY B2, `(.L_x_3721) ;  /* 0x0000003000027945 */ /* 0x000fd80003800000 */
[----:B------:R-:W-:Y:S05]  /*10300*/  @P0 BRA `(.L_x_3722) ;  /* 0x0000000000040947 */ /* 0x000fea0003800000 */
[----:B------:R-:W-:Y:S01]  /*10310*/  BPT.TRAP 0x1 ;  /* 0x000000040000795c */ /* 0x000fe20000300000 */
.L_x_3722:
[----:B------:R-:W-:Y:S05]  /*10320*/  BSYNC B2 ;  /* 0x0000000000027941 */ /* 0x000fea0003800000 */
.L_x_3721:
        /* <DEDUP_REMOVED lines=19> */
.L_x_3723:
        /* <DEDUP_REMOVED lines=17> */
.L_x_3724:
        /* <DEDUP_REMOVED lines=17> */
.L_x_3725:
        /* <DEDUP_REMOVED lines=15> */
.L_x_3789:
[----:B------:R-:W-:Y:S05]  /*10770*/  BSYNC B2 ;  /* 0x0000000000027941 */ /* 0x000fea0003800000 */
.L_x_3726:
[----:B------:R-:W1:Y:S02]  /*10780*/  S2R R3, SR_TID.X ;  /* 0x0000000000037919 */ /* 0x000e640000002100 */
[----:B-1----:R-:W-:-:S04]  /*10790*/  LOP3.LUT R3, R3, 0x7f, RZ, 0xc0, !PT ;  /* 0x0000007f03037812 */ /* 0x002fc800078ec0ff */
[----:B------:R-:W-:-:S13]  /*107a0*/  ISETP.NE.AND P0, PT, R3, RZ, PT ;  /* 0x000000ff0300720c */ /* 0x000fda0003f05270 */
[----:B------:R-:W-:-:S04]  /*107b0*/  @!P0 IMAD.MOV.U32 R3, RZ, RZ, 0xa800 ;  /* 0x0000a800ff038424 */ /* 0x000fc800078e00ff */
[----:B------:R1:W-:Y:S01]  /*107c0*/  @!P0 SYNCS.ARRIVE.TRANS64 RZ, [R2+URZ+0x36850], R3 ;  /* 0x0368500302ff89a7 */ /* 0x0003e2000800003f */
[----:B------:R-:W-:Y:S05]  /*107d0*/  @P1 BRA `(.L_x_3728) ;  /* 0x0000000000041947 */ /* 0x000fea0003800000 */
[----:B------:R-:W-:Y:S01]  /*107e0*/  BPT.TRAP 0x1 ;  /* 0x000000040000795c */ /* 0x000fe20000300000 */
.L_x_3728:
[----:B------:R-:W-:Y:S01]  /*107f0*/  LOP3.LUT P0, RZ, R18, 0x2, RZ, 0xc0, !PT ;  /* 0x0000000212ff7812 */ /* 0x000fe2000780c0ff */
[----:B------:R-:W-:-:S12]  /*10800*/  BSSY B2, `(.L_x_3729) ;  /* 0x0000003000027945 */ /* 0x000fd80003800000 */
[----:B------:R-:W-:Y:S05]  /*10810*/  @P0 BRA `(.L_x_3730) ;  /* 0x0000000000040947 */ /* 0x000fea0003800000 */
[----:B------:R-:W-:Y:S01]  /*10820*/  BPT.TRAP 0x1 ;  /* 0x000000040000795c */ /* 0x000fe20000300000 */
.L_x_3730:
[----:B------:R-:W-:Y:S05]  /*10830*/  BSYNC B2 ;  /* 0x0000000000027941 */ /* 0x000fea0003800000 */
.L_x_3729:
        /* <DEDUP_REMOVED lines=19> */
.L_x_3731:
        /* <DEDUP_REMOVED lines=16> */
.L_x_3732:
        /* <DEDUP_REMOVED lines=16> */
.L_x_3733:
        /* <DEDUP_REMOVED lines=12> */
.L_x_3716:
[----:B------:R-:W-:Y:S05]  /*10c30*/  BSYNC B1 ;  /* 0x0000000000017941 */ /* 0x000fea0003800000 */
.L_x_3715:
[C---:B------:R-:W-:Y:S01]  /*10c40*/  ISETP.GT.AND P0, PT, R0.reuse, 0x1, PT ;  /* 0x000000010000780c */ /* 0x040fe20003f04270 */
[----:B------:R-:W-:-:S12]  /*10c50*/  VIADD R0, R0, 0xfffffffe ;  /* 0xfffffffe00007836 */ /* 0x000fd80000000000 */
[----:B------:R-:W-:Y:S05]  /*10c60*/  @P0 BRA `(.L_x_3734) ;  /* 0xffffffe400c00947 */ /* 0x000fea000383ffff */
.L_x_3695:
[----:B------:R-:W-:Y:S05]  /*10c70*/  BSYNC B0 ;  /* 0x0000000000007941 */ /* 0x000fea0003800000 */
.L_x_3674:
[----:B------:R-:W-:Y:S01]  /*10c80*/  LOP3.LUT P0, RZ, R18, 0x8, RZ, 0xc0, !PT ;  /* 0x0000000812ff7812 */ /* 0x000fe2000780c0ff */
[----:B------:R-:W-:-:S12]  /*10c90*/  BSSY B0, `(.L_x_3735) ;  /* 0x0000055000007945 */ /* 0x000fd80003800000 */
[----:B------:R-:W-:Y:S05]  /*10ca0*/  @!P0 BRA `(.L_x_3736) ;  /* 0x00000004004c8947 */ /* 0x000fea0003800000 */
[----:B-1----:R-:W3:Y:S01]  /*10cb0*/  LDL R2, [R1] ;  /* 0x0000000001027983 */ /* 0x002ee20000100800 */
[----:B------:R-:W-:Y:S01]  /*10cc0*/  LEA R0, R19, UR36, 0x3 ;  /* 0x0000002413007c11 */ /* 0x000fe2000f8e18ff */
[----:B------:R-:W-:Y:S01]  /*10cd0*/  BSSY B1, `(.L_x_3737) ;  /* 0x0000004000017945 */ /* 0x000fe20003800000 */
[----:B---3--:R-:W-:-:S04]  /*10ce0*/  SHF.L.U32 R2, R2, 0x1f, RZ ;  /* 0x0000001f02027819 */ /* 0x008fc800000006ff */
[----:B------:R-:W1:Y:S02]  /*10cf0*/  SYNCS.PHASECHK.TRANS64.TRYWAIT P0, [R0+URZ+0x36860], R2 ;  /* 0x03686002000075a7 */ /* 0x000e64000800017f */
[----:B-1----:R-:W-:Y:S05]  /*10d00*/  @!P0 BRA `(.L_x_3738) ;  /* 0x0000001800a08947 */ /* 0x002fea0003800000 */
.L_x_3790:
[----:B------:R-:W-:Y:S05]  /*10d10*/  BSYNC B1 ;  /* 0x0000000000017941 */ /* 0x000fea0003800000 */
.L_x_3737:
[----:B------:R-:W3:Y:S01]  /*10d20*/  LDL R3, [R1+0x18] ;  /* 0x0000180001037983 */ /* 0x000ee20000100800 */
[----:B------:R-:W4:Y:S02]  /*10d30*/  S2R R4, SR_TID.X ;  /* 0x0000000000047919 */ /* 0x000f240000002100 */
[----:B----4-:R-:W-:-:S04]  /*10d40*/  LOP3.LUT R4, R4, 0x7f, RZ, 0xc0, !PT ;  /* 0x0000007f04047812 */ /* 0x010fc800078ec0ff */
[----:B------:R-:W-:-:S13]  /*10d50*/  ISETP.NE.AND P0, PT, R4, RZ, PT ;  /* 0x000000ff0400720c */ /* 0x000fda0003f05270 */
[----:B-1----:R-:W-:-:S04]  /*10d60*/  @!P0 IMAD.MOV.U32 R2, RZ, RZ, 0xa800 ;  /* 0x0000a800ff028424 */ /* 0x002fc800078e00ff */
[----:B------:R3:W-:Y:S02]  /*10d70*/  @!P0 SYNCS.ARRIVE.TRANS64 RZ, [R0+URZ+0x36850], R2 ;  /* 0x0368500200ff89a7 */ /* 0x0007e4000800003f */
[----:B---3--:R-:W-:-:S04]  /*10d80*/  PRMT R2, R3, 0x9910, RZ ;  /* 0x0000991003027816 */ /* 0x008fc800000000ff */
[----:B------:R-:W-:-:S13]  /*10d90*/  ISETP.NE.AND P0, PT, R2, 0x2, PT ;  /* 0x000000020200780c */ /* 0x000fda0003f05270 */
[----:B------:R-:W-:Y:S05]  /*10da0*/  @P0 BRA `(.L_x_3739) ;  /* 0x0000000000040947 */ /* 0x000fea0003800000 */
[----:B------:R-:W-:Y:S01]  /*10db0*/  BPT.TRAP 0x1 ;  /* 0x000000040000795c */ /* 0x000fe20000300000 */
.L_x_3739:
[----:B------:R-:W-:Y:S01]  /*10dc0*/  LOP3.LUT P0, RZ, R18, 0x2, RZ, 0xc0, !PT ;  /* 0x0000000212ff7812 */ /* 0x000fe2000780c0ff */
[----:B------:R-:W-:-:S12]  /*10dd0*/  BSSY B1, `(.L_x_3740) ;  /* 0x0000003000017945 */ /* 0x000fd80003800000 */
[----:B------:R-:W-:Y:S05]  /*10de0*/  @P0 BRA `(.L_x_3741) ;  /* 0x0000000000040947 */ /* 0x000fea0003800000 */
[----:B------:R-:W-:Y:S01]  /*10df0*/  BPT.TRAP 0x1 ;  /* 0x000000040000795c */ /* 0x000fe20000300000 */
.L_x_3741:
[----:B------:R-:W-:Y:S05]  /*10e00*/  BSYNC B1 ;  /* 0x0000000000017941 */ /* 0x000fea0003800000 */
.L_x_3740:
[----:B------:R-:W3:Y:S01]  /*10e10*/  LDL R3, [R1+0x4] ;  /* 0x0000040001037983 */ /* 0x000ee20000100800 */
[----:B------:R-:W1:Y:S01]  /*10e20*/  S2R R2, SR_CgaCtaId ;  /* 0x0000000000027919 */ /* 0x000e620000008800 */
[----:B------:R-:W4:Y:S01]  /*10e30*/  S2R R4, SR_CgaCtaId ;  /* 0x0000000000047919 */ /* 0x000f220000008800 */
[----:B------:R-:W-:Y:S01]  /*10e40*/  UIADD3 UR4, UP0, UR38, 0x470, URZ ;  /* 0x0000047026047890 */ /* 0x000fe2000ff1e03f */
[----:B------:R-:W-:Y:S01]  /*10e50*/  PLOP3.LUT P0, PT, PT, PT, PT, 0x80, 0x0 ;  /* 0x000000000000781c */ /* 0x000fe20003f0f070 */
[----:B------:R-:W-:Y:S01]  /*10e60*/  VIADD R0, R0, 0x36850 ;  /* 0x0003685000007836 */ /* 0x000fe20000000000 */
[----:B------:R-:W-:Y:S01]  /*10e70*/  UMOV UR6, 0x30000 ;  /* 0x0003000000067882 */ /* 0x000fe20000000000 */
[----:B------:R-:W-:Y:S01]  /*10e80*/  UIADD3.X UR5, URZ, UR39, URZ, UP0, !UPT ;  /* 0x000000273f057290 */ /* 0x000fe200087fe43f */
[----:B-1----:R-:W-:Y:S02]  /*10e90*/  LOP3.LUT R2, R2, 0x1, RZ, 0xc0, !PT ;  /* 0x0000000102027812 */ /* 0x002fe400078ec0ff */
[----:B----4-:R-:W-:-:S03]  /*10ea0*/  LOP3.LUT R4, R4, 0x1, RZ, 0xc0, !PT ;  /* 0x0000000104047812 */ /* 0x010fc600078ec0ff */
[----:B------:R-:W-:-:S04]  /*10eb0*/  IMAD R2, R2, 0xe00, RZ ;  /* 0x00000e0002027824 */ /* 0x000fc800078e02ff */
[----:B------:R-:W-:Y:S02]  /*10ec0*/  IMAD R2, R19, 0x5400, R2 ;  /* 0x0000540013027824 */ /* 0x000fe400078e0202 */
[----:B------:R-:W-:-:S03]  /*10ed0*/  IMAD R4, R4, 0x38, RZ ;  /* 0x0000003804047824 */ /* 0x000fc600078e02ff */
[----:B------:R-:W-:Y:S01]  /*10ee0*/  LEA R2, R2, UR36, 0x1 ;  /* 0x0000002402027c11 */ /* 0x000fe2000f8e08ff */
[----:B------:R-:W-:Y:S01]  /*10ef0*/  UMOV UR14, 0x0 ;  /* 0x00000000000e7882 */ /* 0x000fe20000000000 */
[----:B------:R-:W-:Y:S01]  /*10f00*/  UMOV UR15, 0x14f00000 ;  /* 0x14f00000000f7882 */ /* 0x000fe20000000000 */
[----:B------:R-:W-:Y:S01]  /*10f10*/  UMOV UR10, URZ ;  /* 0x0000003f000a7c82 */ /* 0x000fe20008000000 */
[----:B---3--:R-:W-:Y:S02]  /*10f20*/  IMAD R3, R3, 0x70, R4 ;  /* 0x0000007003037824 */ /* 0x008fe400078e0204 */
[----:B------:R-:W-:-:S07]  /*10f30*/  VIADD R4, R2, 0x400 ;  /* 0x0000040002047836 */ /* 0x000fce0000000000 */
.L_x_3742:
        /* <DEDUP_REMOVED lines=9> */
[----:B-1----:R-:W-:Y:S05]  /*10fd0*/  @P0 BRA.U.ANY `(.L_x_3742) ;  /* 0xfffffffd00d80947 */ /* 0x002fea000393ffff */
[----:B------:R-:W-:Y:S01]  /*10fe0*/  PLOP3.LUT P0, PT, PT, PT, PT, 0x80, 0x0 ;  /* 0x000000000000781c */ /* 0x000fe20003f0f070 */
[----:B------:R-:W-:Y:S01]  /*10ff0*/  VIADD R4, R2, 0x3c00 ;  /* 0x00003c0002047836 */ /* 0x000fe20000000000 */
[----:B------:R-:W-:Y:S01]  /*11000*/  UMOV UR6, 0x30000 ;  /* 0x0003000000067882 */ /* 0x000fe20000000000 */
[----:B------:R-:W-:Y:S01]  /*11010*/  UMOV UR14, 0x0 ;  /* 0x00000000000e7882 */ /* 0x000fe20000000000 */
[----:B------:R-:W-:Y:S01]  /*11020*/  UMOV UR15, 0x14f00000 ;  /* 0x14f00000000f7882 */ /* 0x000fe20000000000 */
[----:B------:R-:W-:-:S08]  /*11030*/  UMOV UR10, 0x40 ;  /* 0x00000040000a7882 */ /* 0x000fd00000000000 */
.L_x_3743:
        /* <DEDUP_REMOVED lines=16> */
.L_x_3744:
        /* <DEDUP_REMOVED lines=9> */
[----:B---3--:R-:W-:Y:S05]  /*111d0*/  @P0 BRA.U.ANY `(.L_x_3744) ;  /* 0xfffffffd00d80947 */ /* 0x008fea000393ffff */
.L_x_3736:
[----:B------:R-:W-:Y:S05]  /*111e0*/  BSYNC B0 ;  /* 0x0000000000007941 */ /* 0x000fea0003800000 */
.L_x_3735:
[----:B0-----:R-:W3:Y:S01]  /*111f0*/  LDL.LU R6, [R1+0x28] ;  /* 0x0000280001067983 */ /* 0x001ee20000300800 */
[----:B------:R-:W-:Y:S01]  /*11200*/  IADD3 R19, R19, 0x1, RZ ;  /* 0x0000000113137810 */ /* 0x000fe20007ffe0ff */
[----:B------:R-:W-:Y:S02]  /*11210*/  ULDC UR4, c[0x0][0xc34] ;  /* 0x00030d0000047ab9 */ /* 0x000fe40000000800 */
[----:B--2---:R-:W2:Y:S04]  /*11220*/  LDL.LU R5, [R1] ;  /* 0x0000000001057983 */ /* 0x004ea80000300800 */
[----:B------:R-:W4:Y:S01]  /*11230*/  LDL.LU R4, [R1+0x34] ;  /* 0x0000340001047983 */ /* 0x000f220000300800 */
[----:B------:R-:W-:-:S04]  /*11240*/  ISETP.NE.AND P0, PT, R19, 0x2, PT ;  /* 0x000000021300780c */ /* 0x000fc80003f05270 */
[----:B-1----:R-:W-:Y:S02]  /*11250*/  SEL R0, RZ, 0x1, P0 ;  /* 0x00000001ff007807 */ /* 0x002fe40000000000 */
[----:B------:R-:W-:Y:S01]  /*11260*/  SEL R19, R19, RZ, P0 ;  /* 0x000000ff13137207 */ /* 0x000fe20000000000 */
[----:B---3--:R-:W-:Y:S01]  /*11270*/  VIADD R6, R6, UR37 ;  /* 0x0000002506067c36 */ /* 0x008fe20008000000 */
[----:B--2---:R-:W-:-:S04]  /*11280*/  LOP3.LUT R5, R5, R0, RZ, 0x3c, !PT ;  /* 0x0000000005057212 */ /* 0x004fc800078e3cff */
[----:B------:R0:W-:Y:S01]  /*11290*/  STL [R1+0x28], R6 ;  /* 0x0000280601007387 */ /* 0x0001e20000100800 */
[----:B------:R-:W-:Y:S01]  /*112a0*/  ISETP.GE.AND P1, PT, R6, UR4, PT ;  /* 0x0000000406007c0c */ /* 0x000fe2000bf26270 */
[----:B----4-:R-:W-:-:S05]  /*112b0*/  VIADD R4, R4, 0x1 ;  /* 0x0000000104047836 */ /* 0x010fca0000000000 */
[----:B------:R0:W-:Y:S04]  /*112c0*/  STL [R1+0x34], R4 ;  /* 0x0000340401007387 */ /* 0x0001e80000100800 */
[----:B------:R0:W-:Y:S03]  /*112d0*/  STL [R1], R5 ;  /* 0x0000000501007387 */ /* 0x0001e60000100800 */
[----:B------:R-:W-:Y:S05]  /*112e0*/  @!P1 BRA `(.L_x_3745) ;  /* 0xffffffb8006c9947 */ /* 0x000fea000383ffff */
[----:B------:R-:W-:-:S07]  /*112f0*/  LOP3.LUT R2, R4, 0x1, RZ, 0xc, !PT ;  /* 0x0000000104027812 */ /* 0x000fce00078e0cff */
.L_x_3657:
[----:B0-----:R-:W0:Y:S01]  /*11300*/  S2R R3, SR_CgaCtaId ;  /* 0x0000000000037919 */ /* 0x001e220000008800 */
[----:B------:R-:W-:Y:S01]  /*11310*/  MOV R0, 0x400 ;  /* 0x0000040000007802 */ /* 0x000fe20000000f00 */
[----:B------:R-:W-:Y:S03]  /*11320*/  BSSY B0, `(.L_x_3746) ;  /* 0x0000005000007945 */ /* 0x000fe60003800000 */
[----:B0-----:R-:W-:Y:S02]  /*11330*/  LEA R0, R3, R0, 0x18 ;  /* 0x0000000003007211 */ /* 0x001fe400078ec0ff */
[----:B------:R-:W-:-:S04]  /*11340*/  SHF.L.U32 R3, R2, 0x1f, RZ ;  /* 0x0000001f02037819 */ /* 0x000fc800000006ff */
[----:B------:R-:W0:Y:S02]  /*11350*/  SYNCS.PHASECHK.TRANS64.TRYWAIT P0, [R0+URZ+0x36820], R3 ;  /* 0x03682003000075a7 */ /* 0x000e24000800017f */
[----:B0-----:R-:W-:Y:S05]  /*11360*/  @!P0 BRA `(.L_x_3747) ;  /* 0x00000014001c8947 */ /* 0x001fea0003800000 */
.L_x_3791:
[----:B------:R-:W-:Y:S05]  /*11370*/  BSYNC B0 ;  /* 0x0000000000007941 */ /* 0x000fea0003800000 */
.L_x_3746:
[----:B------:R-:W-:-:S03]  /*11380*/  UMOV UR4, 0xffffffff ;  /* 0xffffffff00047882 */ /* 0x000fc60000000000 */
[----:B------:R-:W-:Y:S05]  /*11390*/  BRA.DIV UR4, `(.L_x_3748) ;  /* 0x0000001604247947 */ /* 0x000fea000b800000 */
[----:B------:R-:W1:Y:S02]  /*113a0*/  S2R R2, SR_TID.X ;  /* 0x0000000000027919 */ /* 0x000e640000002100 */
[----:B-1----:R-:W-:-:S04]  /*113b0*/  SHF.R.U32.HI R2, RZ, 0x5, R2 ;  /* 0x00000005ff027819 */ /* 0x002fc80000011602 */
[----:B------:R-:W-:-:S05]  /*113c0*/  LOP3.LUT R2, R2, 0x3, RZ, 0xc0, !PT ;  /* 0x0000000302027812 */ /* 0x000fca00078ec0ff */
[----:B------:R1:W2:Y:S02]  /*113d0*/  SHFL.IDX PT, R14, R2, RZ, 0x1f ;  /* 0x00001fff020e7589 */ /* 0x0002a400000e0000 */
.L_x_3794:
[----:B--2---:R-:W-:Y:S01]  /*113e0*/  ISETP.NE.AND P0, PT, R14, RZ, PT ;  /* 0x000000ff0e00720c */ /* 0x004fe20003f05270 */
[----:B------:R-:W-:-:S12]  /*113f0*/  BSSY B0, `(.L_x_3749) ;  /* 0x0000025000007945 */ /* 0x000fd80003800000 */
[----:B------:R-:W-:Y:S05]  /*11400*/  @P0 BRA `(.L_x_3750) ;  /* 0x00000000008c0947 */ /* 0x000fea0003800000 */
[----:B------:R-:W-:-:S03]  /*11410*/  UMOV UR4, 0xffffffff ;  /* 0xffffffff00047882 */ /* 0x000fc60000000000 */
[----:B------:R-:W-:Y:S05]  /*11420*/  BRA.DIV UR4, `(.L_x_3751) ;  /* 0x0000001604347947 */ /* 0x000fea000b800000 */
[----:B------:R-:W-:-:S13]  /*11430*/  ELECT P6, URZ, PT ;  /* 0x00000000003f782f */ /* 0x000fda00038c0000 */
.L_x_3797:
[----:B------:R-:W-:Y:S05]  /*11440*/  @!P6 BRA `(.L_x_3750) ;  /* 0x00000000007ce947 */ /* 0x000fea0003800000 */
[----:B-1----:R-:W2:Y:S02]  /*11450*/  LDL.LU R2, [R1+0x2c] ;  /* 0x00002c0001027983 */ /* 0x002ea40000300800 */
[----:B--2---:R-:W-:-:S04]  /*11460*/  LOP3.LUT R2, R2, 0x2, RZ, 0xfc, !PT ;  /* 0x0000000202027812 */ /* 0x004fc800078efcff */
[----:B------:R-:W-:-:S13]  /*11470*/  ISETP.NE.AND P2, PT, R2, 0x3, PT ;  /* 0x000000030200780c */ /* 0x000fda0003f45270 */
[----:B------:R-:W-:Y:S05]  /*11480*/  @!P2 BRA `(.L_x_3752) ;  /* 0x000000000004a947 */ /* 0x000fea0003800000 */
[----:B------:R-:W-:Y:S01]  /*11490*/  BPT.TRAP 0x1 ;  /* 0x000000040000795c */ /* 0x000fe20000300000 */
.L_x_3752:
        /* <DEDUP_REMOVED lines=13> */
.L_x_3798:
[----:B------:R-:W1:Y:S02]  /*11570*/  SYNCS.PHASECHK.TRANS64.TRYWAIT P0, [R7+URZ], R2 ;  /* 0x00000002070075a7 */ /* 0x000e64000800017f */
[----:B-1----:R-:W-:Y:S05]  /*11580*/  @!P0 BRA `(.L_x_3754) ;  /* 0x0000001400108947 */ /* 0x002fea0003800000 */
.L_x_3799:
[----:B------:R-:W-:Y:S05]  /*11590*/  @!P2 BRA `(.L_x_3755) ;  /* 0x000000000004a947 */ /* 0x000fea0003800000 */
[----:B------:R-:W-:Y:S01]  /*115a0*/  BPT.TRAP 0x1 ;  /* 0x000000040000795c */ /* 0x000fe20000300000 */
.L_x_3755:
[----:B------:R-:W-:-:S04]  /*115b0*/  VIADD R0, R0, 0x36860 ;  /* 0x0003686000007836 */ /* 0x000fc80000000000 */
[----:B------:R-:W-:-:S04]  /*115c0*/  IMAD R4, R19, 0x8, R0 ;  /* 0x0000000813047824 */ /* 0x000fc800078e0200 */
[----:B------:R-:W2:Y:S02]  /*115d0*/  SYNCS.PHASECHK.TRANS64.TRYWAIT P0, [R4+URZ], R5 ;  /* 0x00000005040075a7 */ /* 0x000ea4000800017f */
[----:B--2---:R-:W-:Y:S05]  /*115e0*/  @!P0 BRA `(.L_x_3756) ;  /* 0x00000014000c8947 */ /* 0x004fea0003800000 */
.L_x_3800:
[----:B------:R-:W-:-:S07]  /*115f0*/  IMAD R3, R3, 0x8, R0 ;  /* 0x0000000803037824 */ /* 0x000fce00078e0200 */
.L_x_3757:
[----:B---3--:R3:W4:Y:S02]  /*11600*/  SYNCS.PHASECHK.TRANS64.TRYWAIT P0, [R3+URZ], R2 ;  /* 0x00000002030075a7 */ /* 0x008724000800017f */
[----:B----4-:R-:W-:Y:S05]  /*11610*/  @!P0 NANOSLEEP.SYNCS 0x989680 ;  /* 0x009896800000895d */ /* 0x010fea0003900000 */
[----:B------:R-:W4:Y:S02]  /*11620*/  @!P0 SYNCS.PHASECHK.TRANS64 P0, [R3+URZ], R2 ;  /* 0x00000002030085a7 */ /* 0x000f24000800007f */
[----:B----4-:R-:W-:Y:S05]  /*11630*/  @!P0 BRA `(.L_x_3757) ;  /* 0xfffffffc00f08947 */ /* 0x010fea000383ffff */
.L_x_3750:
[----:B------:R-:W-:Y:S05]  /*11640*/  BSYNC B0 ;  /* 0x0000000000007941 */ /* 0x000fea0003800000 */
.L_x_3749:
[----:B------:R-:W-:Y:S05]  /*11650*/  EXIT ;  /* 0x000000000000794d */ /* 0x000fea0003800000 */
.L_x_3625:
[----:B0-----:R-:W-:-:S04]  /*11660*/  IMAD.U32 R3, RZ, RZ, UR37 ;  /* 0x00000025ff037e24 */ /* 0x001fc8000f8e00ff */
[----:B------:R0:W1:Y:S03]  /*11670*/  SYNCS.PHASECHK.TRANS64.TRYWAIT P1, [R3+URZ+0x36800], R0 ;  /* 0x03680000030075a7 */ /* 0x000066000802017f */
[----:B-1----:R-:W-:Y:S05]  /*11680*/  @!P1 NANOSLEEP.SYNCS 0x989680 ;  /* 0x009896800000995d */ /* 0x002fea0003900000 */
[----:B------:R-:W1:Y:S02]  /*11690*/  @!P1 SYNCS.PHASECHK.TRANS64 P1, [R3+URZ+0x36800], R0 ;  /* 0x03680000030095a7 */ /* 0x000e64000802007f */
[----:B-1----:R-:W-:Y:S05]  /*116a0*/  @!P1 BRA `(.L_x_3625) ;  /* 0xfffffffc00ec9947 */ /* 0x002fea000383ffff */
[----:B------:R-:W-:Y:S05]  /*116b0*/  BRA `(.L_x_3758) ;  /* 0xffffff0000007947 */ /* 0x000fea000383ffff */
.L_x_3629:
[----:B-1----:R1:W2:Y:S02]  /*116c0*/  SYNCS.PHASECHK.TRANS64.TRYWAIT P1, [R0+URZ+0x36830], R3 ;  /* 0x03683003000075a7 */ /* 0x0022a4000802017f */
[----:B--2---:R-:W-:Y:S05]  /*116d0*/  @!P1 NANOSLEEP.SYNCS 0x989680 ;  /* 0x009896800000995d */ /* 0x004fea0003900000 */
[----:B------:R-:W2:Y:S02]  /*116e0*/  @!P1 SYNCS.PHASECHK.TRANS64 P1, [R0+URZ+0x36830], R3 ;  /* 0x03683003000095a7 */ /* 0x000ea4000802007f */
[----:B--2---:R-:W-:Y:S05]  /*116f0*/  @!P1 BRA `(.L_x_3629) ;  /* 0xfffffffc00f09947 */ /* 0x004fea000383ffff */
[----:B------:R-:W-:Y:S05]  /*11700*/  BRA `(.L_x_3628) ;  /* 0xffffff00001c7947 */ /* 0x000fea000383ffff */
.L_x_3635:
[----:B-1----:R-:W-:-:S04]  /*11710*/  IMAD.U32 R7, RZ, RZ, UR7 ;  /* 0x00000007ff077e24 */ /* 0x002fc8000f8e00ff */
[----:B------:R1:W2:Y:S03]  /*11720*/  SYNCS.PHASECHK.TRANS64.TRYWAIT P1, [R7+URZ+0x36830], R6 ;  /* 0x03683006070075a7 */ /* 0x0002a6000802017f */
[----:B--2---:R-:W-:Y:S05]  /*11730*/  @!P1 NANOSLEEP.SYNCS 0x989680 ;  /* 0x009896800000995d */ /* 0x004fea0003900000 */
[----:B------:R-:W2:Y:S02]  /*11740*/  @!P1 SYNCS.PHASECHK.TRANS64 P1, [R7+URZ+0x36830], R6 ;  /* 0x03683006070095a7 */ /* 0x000ea4000802007f */
[----:B--2---:R-:W-:Y:S05]  /*11750*/  @!P1 BRA `(.L_x_3635) ;  /* 0xfffffffc00ec9947 */ /* 0x004fea000383ffff */
[----:B------:R-:W-:Y:S05]  /*11760*/  BRA `(.L_x_3634) ;  /* 0xffffff4400787947 */ /* 0x000fea000383ffff */
.L_x_3639:
[----:B---3--:R-:W-:-:S04]  /*11770*/  IMAD.U32 R5, RZ, RZ, UR10 ;  /* 0x0000000aff057e24 */ /* 0x008fc8000f8e00ff */
[----:B------:R3:W4:Y:S03]  /*11780*/  SYNCS.PHASECHK.TRANS64.TRYWAIT P1, [R5+URZ+0x36850], R0 ;  /* 0x03685000050075a7 */ /* 0x000726000802017f */
[----:B----4-:R-:W-:Y:S05]  /*11790*/  @!P1 NANOSLEEP.SYNCS 0x989680 ;  /* 0x009896800000995d */ /* 0x010fea0003900000 */
[----:B------:R-:W4:Y:S02]  /*117a0*/  @!P1 SYNCS.PHASECHK.TRANS64 P1, [R5+URZ+0x36850], R0 ;  /* 0x03685000050095a7 */ /* 0x000f24000802007f */
[----:B----4-:R-:W-:Y:S05]  /*117b0*/  @!P1 BRA `(.L_x_3639) ;  /* 0xfffffffc00ec9947 */ /* 0x010fea000383ffff */
[----:B------:R-:W-:Y:S05]  /*117c0*/  BRA `(.L_x_3638) ;  /* 0xffffff6800c47947 */ /* 0x000fea000383ffff */
.L_x_3646:
[----:B-1----:R-:W-:-:S04]  /*117d0*/  IMAD.U32 R5, RZ, RZ, UR9 ;  /* 0x00000009ff057e24 */ /* 0x002fc8000f8e00ff */
[----:B------:R1:W2:Y:S03]  /*117e0*/  SYNCS.PHASECHK.TRANS64.TRYWAIT P1, [R5+URZ+0x36850], R0 ;  /* 0x03685000050075a7 */ /* 0x0002a6000802017f */
[----:B--2---:R-:W-:Y:S05]  /*117f0*/  @!P1 NANOSLEEP.SYNCS 0x989680 ;  /* 0x009896800000995d */ /* 0x004fea0003900000 */
[----:B------:R-:W2:Y:S02]  /*11800*/  @!P1 SYNCS.PHASECHK.TRANS64 P1, [R5+URZ+0x36850], R0 ;  /* 0x03685000050095a7 */ /* 0x000ea4000802007f */
[----:B--2---:R-:W-:Y:S05]  /*11810*/  @!P1 BRA `(.L_x_3646) ;  /* 0xfffffffc00ec9947 */ /* 0x004fea000383ffff */
[----:B------:R-:W-:Y:S05]  /*11820*/  BRA `(.L_x_3645) ;  /* 0xffffff8c00687947 */ /* 0x000fea000383ffff */
.L_x_3661:
        /* <DEDUP_REMOVED lines=11> */
.L_x_3760:
[----:B------:R-:W-:Y:S05]  /*118e0*/  BSYNC B0 ;  /* 0x0000000000007941 */ /* 0x000fea0003800000 */
.L_x_3759:
[----:B------:R-:W-:Y:S05]  /*118f0*/  BRA `(.L_x_3761) ;  /* 0xffffffb800b07947 */ /* 0x000fea000383ffff */
.L_x_3663:
[----:B------:R-:W-:Y:S01]  /*11900*/  BSSY B0, `(.L_x_3762) ;  /* 0x0000006000007945 */ /* 0x000fe20003800000 */
[----:B------:R-:W-:-:S07]  /*11910*/  IMAD.MOV.U32 R15, RZ, RZ, -0x1 ;  /* 0xffffffffff0f7424 */ /* 0x000fce00078e00ff */
[----:B01----:R-:W-:Y:S05]  /*11920*/  WARPSYNC.COLLECTIVE R15, `(.L_x_3763) ;  /* 0x000000000f0c7348 */ /* 0x003fea0003c00000 */
[----:B------:R-:W-:Y:S02]  /*11930*/  ELECT P6, UR62, PT ;  /* 0x00000000003e782f */ /* 0x000fe400038c0000 */
[----:B------:R-:W-:Y:S01]  /*11940*/  MOV R14, UR62 ;  /* 0x0000003e000e7c02 */ /* 0x000fe20008000f00 */
[----:B01----:R-:W-:Y:S10]  /*11950*/  ENDCOLLECTIVE ;  /* 0x000000000000791b */ /* 0x003ff40003800000 */
.L_x_3763:
[----:B------:R-:W-:Y:S05]  /*11960*/  BSYNC B0 ;  /* 0x0000000000007941 */ /* 0x000fea0003800000 */
.L_x_3762:
[----:B------:R-:W-:Y:S05]  /*11970*/  BRA `(.L_x_3764) ;  /* 0xffffffb800b07947 */ /* 0x000fea000383ffff */
.L_x_3665:
[----:B---3--:R3:W4:Y:S02]  /*11980*/  SYNCS.PHASECHK.TRANS64.TRYWAIT P0, [R2+URZ+0x36840], R3 ;  /* 0x03684003020075a7 */ /* 0x008724000800017f */
[----:B----4-:R-:W-:Y:S05]  /*11990*/  @!P0 NANOSLEEP.SYNCS 0x989680 ;  /* 0x009896800000895d */ /* 0x010fea0003900000 */
[----:B------:R-:W4:Y:S02]  /*119a0*/  @!P0 SYNCS.PHASECHK.TRANS64 P0, [R2+URZ+0x36840], R3 ;  /* 0x03684003020085a7 */ /* 0x000f24000800007f */
[----:B----4-:R-:W-:Y:S05]  /*119b0*/  @!P0 BRA `(.L_x_3665) ;  /* 0xfffffffc00f08947 */ /* 0x010fea000383ffff */
[----:B------:R-:W-:Y:S05]  /*119c0*/  BRA `(.L_x_3765) ;  /* 0xffffffbc00047947 */ /* 0x000fea000383ffff */
.L_x_3669:
        /* <DEDUP_REMOVED lines=8> */
.L_x_3766:
[----:B------:R-:W-:Y:S01]  /*11a50*/  IMAD.MOV.U32 R13, RZ, RZ, R0 ;  /* 0x000000ffff0d7224 */ /* 0x000fe200078e0000 */
[----:B------:R-:W-:Y:S01]  /*11a60*/  LOP3.LUT R7, R7, 0x7f, RZ, 0xc0, !PT ;  /* 0x0000007f07077812 */ /* 0x000fe200078ec0ff */
[----:B------:R-:W-:-:S07]  /*11a70*/  IMAD.MOV.U32 R6, RZ, RZ, R14 ;  /* 0x000000ffff067224 */ /* 0x000fce00078e000e */
[----:B------:R-:W-:Y:S05]  /*11a80*/  WARPSYNC.COLLECTIVE R15, `(.L_x_3767) ;  /* 0x000000000f087348 */ /* 0x000fea0003c00000 */
[----:B------:R0:W1:Y:S02]  /*11a90*/  SHFL.IDX P6, R14, R13, R12, R11 ;  /* 0x0000000c0d0e7389 */ /* 0x00006400000c000b */
[----:B01----:R-:W-:Y:S01]  /*11aa0*/  ENDCOLLECTIVE ;  /* 0x000000000000791b */ /* 0x003fe20003800000 */
.L_x_3767:
[----:B------:R-:W-:Y:S01]  /*11ab0*/  SHF.R.U32.HI R4, RZ, 0x3, R7 ;  /* 0x00000003ff047819 */ /* 0x000fe20000011607 */
[----:B------:R-:W-:Y:S02]  /*11ac0*/  ULDC UR4, c[0x0][0x288] ;  /* 0x0000a20000047ab9 */ /* 0x000fe40000000800 */
[----:B------:R-:W-:Y:S02]  /*11ad0*/  IMAD R3, R8, UR4, RZ ;  /* 0x0000000408037c24 */ /* 0x000fe4000f8e02ff */
[----:B------:R-:W-:-:S04]  /*11ae0*/  IMAD.IADD R4, R4, 0x1, R5 ;  /* 0x0000000104047824 */ /* 0x000fc800078e0205 */
[C---:B------:R-:W-:Y:S01]  /*11af0*/  VIADD R8, R4.reuse, 0x10 ;  /* 0x0000001004087836 */ /* 0x040fe20000000000 */
[----:B------:R-:W-:Y:S01]  /*11b00*/  ISETP.GE.AND P2, PT, R4, R3, PT ;  /* 0x000000030400720c */ /* 0x000fe20003f46270 */
[----:B------:R-:W-:Y:S02]  /*11b10*/  IMAD.MOV.U32 R13, RZ, RZ, R2 ;  /* 0x000000ffff0d7224 */ /* 0x000fe400078e0002 */
[----:B------:R-:W-:Y:S02]  /*11b20*/  IMAD.MOV.U32 R12, RZ, RZ, 0x1 ;  /* 0x00000001ff0c7424 */ /* 0x000fe400078e00ff */
[----:B------:R-:W-:-:S08]  /*11b30*/  IMAD.MOV.U32 R7, RZ, RZ, R14 ;  /* 0x000000ffff077224 */ /* 0x000fd000078e000e */
[----:B------:R-:W-:Y:S05]  /*11b40*/  WARPSYNC.COLLECTIVE R15, `(.L_x_3768) ;  /* 0x000000000f087348 */ /* 0x000fea0003c00000 */
[----:B------:R0:W1:Y:S02]  /*11b50*/  SHFL.IDX P6, R14, R13, R12, R11 ;  /* 0x0000000c0d0e7389 */ /* 0x00006400000c000b */
[----:B01----:R-:W-:Y:S01]  /*11b60*/  ENDCOLLECTIVE ;  /* 0x000000000000791b */ /* 0x003fe20003800000 */
.L_x_3768:
[----:B------:R-:W-:-:S05]  /*11b70*/  @!P2 LEA R7, P4, R10, R7, 0x1 ;  /* 0x000000070a07a211 */ /* 0x000fca00078808ff */
[----:B------:R-:W-:-:S05]  /*11b80*/  @!P2 IMAD.X R6, RZ, RZ, R6, P4 ;  /* 0x000000ffff06a224 */ /* 0x000fca00020e0606 */
[----:B------:R-:W-:Y:S01]  /*11b90*/  @!P2 LOP3.LUT R7, R7, R6, RZ, 0x3c, !PT ;  /* 0x000000060707a212 */ /* 0x000fe200078e3cff */
[----:B------:R-:W-:-:S03]  /*11ba0*/  IMAD.MOV.U32 R13, RZ, RZ, R0 ;  /* 0x000000ffff0d7224 */ /* 0x000fc600078e0000 */
[----:B------:R-:W-:-:S04]  /*11bb0*/  @!P2 LOP3.LUT R6, R7, R6, RZ, 0x3c, !PT ;  /* 0x000000060706a212 */ /* 0x000fc800078e3cff */
[----:B------:R-:W-:-:S05]  /*11bc0*/  @!P2 LOP3.LUT R7, R7, R6, RZ, 0x3c, !PT ;  /* 0x000000060707a212 */ /* 0x000fca00078e3cff */
[----:B------:R-:W-:Y:S01]  /*11bd0*/  @!PT LDS RZ, [RZ] ;  /* 0x00000000fffff984 */ /* 0x000fe20000000800 */
[----:B------:R-:W-:Y:S01]  /*11be0*/  @!PT LDS RZ, [RZ] ;  /* 0x00000000fffff984 */ /* 0x000fe20000000800 */
[----:B------:R-:W-:Y:S01]  /*11bf0*/  @!PT LDS RZ, [RZ] ;  /* 0x00000000fffff984 */ /* 0x000fe20000000800 */
        /* <DEDUP_REMOVED lines=8> */
.L_x_3769:
[----:B------:R-:W-:Y:S02]  /*11c80*/  IMAD.MOV.U32 R13, RZ, RZ, R2 ;  /* 0x000000ffff0d7224 */ /* 0x000fe400078e0002 */
[----:B------:R-:W-:Y:S02]  /*11c90*/  IMAD.MOV.U32 R12, RZ, RZ, 0x2 ;  /* 0x00000002ff0c7424 */ /* 0x000fe400078e00ff */
[----:B------:R-:W-:-:S07]  /*11ca0*/  IMAD.MOV.U32 R5, RZ, RZ, R14 ;  /* 0x000000ffff057224 */ /* 0x000fce00078e000e */
[----:B------:R-:W-:Y:S05]  /*11cb0*/  WARPSYNC.COLLECTIVE R15, `(.L_x_3770) ;  /* 0x000000000f087348 */ /* 0x000fea0003c00000 */
[----:B------:R0:W1:Y:S02]  /*11cc0*/  SHFL.IDX P6, R14, R13, R12, R11 ;  /* 0x0000000c0d0e7389 */ /* 0x00006400000c000b */
[----:B01----:R-:W-:Y:S01]  /*11cd0*/  ENDCOLLECTIVE ;  /* 0x000000000000791b */ /* 0x003fe20003800000 */
.L_x_3770:
[----:B------:R-:W-:-:S05]  /*11ce0*/  @!P2 LEA R5, P4, R10, R5, 0x1 ;  /* 0x000000050a05a211 */ /* 0x000fca00078808ff */
[----:B------:R-:W-:-:S04]  /*11cf0*/  @!P2 IMAD.X R6, RZ, RZ, R6, P4 ;  /* 0x000000ffff06a224 */ /* 0x000fc800020e0606 */
        /* <DEDUP_REMOVED lines=15> */
.L_x_3771:
[----:B------:R-:W-:Y:S01]  /*11df0*/  MOV R13, R2 ;  /* 0x00000002000d7202 */ /* 0x000fe20000000f00 */
[----:B------:R-:W-:Y:S02]  /*11e00*/  IMAD.MOV.U32 R12, RZ, RZ, 0x3 ;  /* 0x00000003ff0c7424 */ /* 0x000fe400078e00ff */
[----:B------:R-:W-:-:S07]  /*11e10*/  IMAD.MOV.U32 R5, RZ, RZ, R14 ;  /* 0x000000ffff057224 */ /* 0x000fce00078e000e */
[----:B------:R-:W-:Y:S05]  /*11e20*/  WARPSYNC.COLLECTIVE R15, `(.L_x_3772) ;  /* 0x000000000f087348 */ /* 0x000fea0003c00000 */
[----:B------:R0:W1:Y:S02]  /*11e30*/  SHFL.IDX P6, R14, R13, R12, R11 ;  /* 0x0000000c0d0e7389 */ /* 0x00006400000c000b */
[----:B01----:R-:W-:Y:S01]  /*11e40*/  ENDCOLLECTIVE ;  /* 0x000000000000791b */ /* 0x003fe20003800000 */
.L_x_3772:
        /* <DEDUP_REMOVED lines=17> */
.L_x_3773:
[----:B------:R-:W-:Y:S02]  /*11f60*/  IMAD.MOV.U32 R13, RZ, RZ, R2 ;  /* 0x000000ffff0d7224 */ /* 0x000fe400078e0002 */
[----:B------:R-:W-:Y:S02]  /*11f70*/  IMAD.MOV.U32 R12, RZ, RZ, 0x4 ;  /* 0x00000004ff0c7424 */ /* 0x000fe400078e00ff */
[----:B------:R-:W-:-:S07]  /*11f80*/  IMAD.MOV.U32 R5, RZ, RZ, R14 ;  /* 0x000000ffff057224 */ /* 0x000fce00078e000e */
[----:B------:R-:W-:Y:S05]  /*11f90*/  WARPSYNC.COLLECTIVE R15, `(.L_x_3774) ;  /* 0x000000000f087348 */ /* 0x000fea0003c00000 */
[----:B------:R0:W1:Y:S02]  /*11fa0*/  SHFL.IDX P6, R14, R13, R12, R11 ;  /* 0x0000000c0d0e7389 */ /* 0x00006400000c000b */
[----:B01----:R-:W-:Y:S01]  /*11fb0*/  ENDCOLLECTIVE ;  /* 0x000000000000791b */ /* 0x003fe20003800000 */
.L_x_3774:
        /* <DEDUP_REMOVED lines=17> */
.L_x_3775:
[----:B------:R-:W-:Y:S02]  /*120d0*/  IMAD.MOV.U32 R13, RZ, RZ, R2 ;  /* 0x000000ffff0d7224 */ /* 0x000fe400078e0002 */
[----:B------:R-:W-:Y:S02]  /*120e0*/  IMAD.MOV.U32 R12, RZ, RZ, 0x5 ;  /* 0x00000005ff0c7424 */ /* 0x000fe400078e00ff */
[----:B------:R-:W-:-:S07]  /*120f0*/  IMAD.MOV.U32 R5, RZ, RZ, R14 ;  /* 0x000000ffff057224 */ /* 0x000fce00078e000e */
[----:B------:R-:W-:Y:S05]  /*12100*/  WARPSYNC.COLLECTIVE R15, `(.L_x_3776) ;  /* 0x000000000f087348 */ /* 0x000fea0003c00000 */
[----:B------:R0:W1:Y:S02]  /*12110*/  SHFL.IDX P6, R14, R13, R12, R11 ;  /* 0x0000000c0d0e7389 */ /* 0x00006400000c000b */
[----:B01----:R-:W-:Y:S01]  /*12120*/  ENDCOLLECTIVE ;  /* 0x000000000000791b */ /* 0x003fe20003800000 */
.L_x_3776:
        /* <DEDUP_REMOVED lines=17> */
.L_x_3777:
[----:B------:R-:W-:Y:S02]  /*12240*/  IMAD.MOV.U32 R13, RZ, RZ, R2 ;  /* 0x000000ffff0d7224 */ /* 0x000fe400078e0002 */
[----:B------:R-:W-:Y:S02]  /*12250*/  IMAD.MOV.U32 R12, RZ, RZ, 0x6 ;  /* 0x00000006ff0c7424 */ /* 0x000fe400078e00ff */
[----:B------:R-:W-:-:S07]  /*12260*/  IMAD.MOV.U32 R5, RZ, RZ, R14 ;  /* 0x000000ffff057224 */ /* 0x000fce00078e000e */
[----:B------:R-:W-:Y:S05]  /*12270*/  WARPSYNC.COLLECTIVE R15, `(.L_x_3778) ;  /* 0x000000000f087348 */ /* 0x000fea0003c00000 */
[----:B------:R0:W1:Y:S02]  /*12280*/  SHFL.IDX P6, R14, R13, R12, R11 ;  /* 0x0000000c0d0e7389 */ /* 0x00006400000c000b */
[----:B01----:R-:W-:Y:S01]  /*12290*/  ENDCOLLECTIVE ;  /* 0x000000000000791b */ /* 0x003fe20003800000 */
.L_x_3778:
        /* <DEDUP_REMOVED lines=17> */
.L_x_3779:
[----:B------:R-:W-:Y:S02]  /*123b0*/  IMAD.MOV.U32 R13, RZ, RZ, R2 ;  /* 0x000000ffff0d7224 */ /* 0x000fe400078e0002 */
[----:B------:R-:W-:Y:S02]  /*123c0*/  IMAD.MOV.U32 R12, RZ, RZ, 0x7 ;  /* 0x00000007ff0c7424 */ /* 0x000fe400078e00ff */
[----:B------:R-:W-:-:S07]  /*123d0*/  IMAD.MOV.U32 R5, RZ, RZ, R14 ;  /* 0x000000ffff057224 */ /* 0x000fce00078e000e */
[----:B------:R-:W-:Y:S05]  /*123e0*/  WARPSYNC.COLLECTIVE R15, `(.L_x_3780) ;  /* 0x000000000f087348 */ /* 0x000fea0003c00000 */
[----:B------:R0:W1:Y:S02]  /*123f0*/  SHFL.IDX P6, R14, R13, R12, R11 ;  /* 0x0000000c0d0e7389 */ /* 0x00006400000c000b */
[----:B01----:R-:W-:Y:S01]  /*12400*/  ENDCOLLECTIVE ;  /* 0x000000000000791b */ /* 0x003fe20003800000 */
.L_x_3780:
[----:B------:R-:W-:-:S05]  /*12410*/  @!P2 LEA R5, P4, R10, R5, 0x1 ;  /* 0x000000050a05a211 */ /* 0x000fca00078808ff */
[----:B------:R-:W-:-:S04]  /*12420*/  @!P2 IMAD.X R6, RZ, RZ, R6, P4 ;  /* 0x000000ffff06a224 */ /* 0x000fc800020e0606 */
[----:B------:R-:W-:Y:S02]  /*12430*/  @!P2 IMAD.MOV.U32 R7, RZ, RZ, R6 ;  /* 0x000000ffff07a224 */ /* 0x000fe400078e0006 */
[----:B------:R-:W-:Y:S02]  /*12440*/  IMAD.MOV.U32 R13, RZ, RZ, R0 ;  /* 0x000000ffff0d7224 */ /* 0x000fe400078e0000 */
[----:B------:R-:W-:-:S05]  /*12450*/  @!P2 IMAD.MOV.U32 R6, RZ, RZ, R5 ;  /* 0x000000ffff06a224 */ /* 0x000fca00078e0005 */
[----:B------:R-:W-:Y:S01]  /*12460*/  @!PT LDS RZ, [RZ] ;  /* 0x00000000fffff984 */ /* 0x000fe20000000800 */
[----:B------:R-:W-:Y:S01]  /*12470*/  @!PT LDS RZ, [RZ] ;  /* 0x00000000fffff984 */ /* 0x000fe20000000800 */
[----:B------:R-:W-:Y:S01]  /*12480*/  @!PT LDS RZ, [RZ] ;  /* 0x00000000fffff984 */ /* 0x000fe20000000800 */
[----:B------:R0:W-:Y:S01]  /*12490*/  @!P2 LDGSTS.E.BYPASS.LTC128B.128 [R9+0x18400], desc[UR60][R6.64], !P3 ;  /* 0x184000000609afae */ /* 0x0001e2000d901d7c */
[----:B------:R-:W-:-:S03]  /*124a0*/  IMAD.MOV.U32 R5, RZ, RZ, R14 ;  /* 0x000000ffff057224 */ /* 0x000fc600078e000e */
[----:B------:R0:W-:Y:S04]  /*124b0*/  @!P2 LDGSTS.E.BYPASS.LTC128B.128 [R9+0x1c400], desc[UR60][R6.64+0x80], !P0 ;  /* 0x1c4000800609afae */ /* 0x0001e8000c101d7c */
[----:B0-----:R-:W-:Y:S05]  /*124c0*/  WARPSYNC.COLLECTIVE R15, `(.L_x_3781) ;  /* 0x000000000f087348 */ /* 0x001fea0003c00000 */
[----:B------:R1:W2:Y:S02]  /*124d0*/  SHFL.IDX P6, R14, R13, R12, R11 ;  /* 0x0000000c0d0e7389 */ /* 0x0002a400000c000b */
[----:B012---:R-:W-:Y:S01]  /*124e0*/  ENDCOLLECTIVE ;  /* 0x000000000000791b */ /* 0x007fe20003800000 */
.L_x_3781:
[----:B------:R-:W-:Y:S01]  /*124f0*/  @!PT LDS RZ, [RZ] ;  /* 0x00000000fffff984 */ /* 0x000fe20000000800 */
[----:B------:R-:W-:Y:S01]  /*12500*/  @!PT LDS RZ, [RZ] ;  /* 0x00000000fffff984 */ /* 0x000fe20000000800 */
[----:B------:R-:W-:Y:S01]  /*12510*/  @!PT LDS RZ, [RZ] ;  /* 0x00000000fffff984 */ /* 0x000fe20000000800 */
[----:B------:R0:W-:Y:S01]  /*12520*/  @!P2 LDGSTS.E.BYPASS.LTC128B.128 [R9+0x20400], desc[UR60][R6.64+0x100], !P1 ;  /* 0x204001000609afae */ /* 0x0001e2000c901d7c */
[----:B------:R-:W-:Y:S01]  /*12530*/  IMAD.MOV.U32 R0, RZ, RZ, R14 ;  /* 0x000000ffff007224 */ /* 0x000fe200078e000e */
[----:B------:R-:W-:Y:S06]  /*12540*/  BRA `(.L_x_3782) ;  /* 0xffffffbc00b07947 */ /* 0x000fec000383ffff */
.L_x_3673:
[----:B-1----:R-:W-:-:S04]  /*12550*/  IMAD.U32 R2, RZ, RZ, UR36 ;  /* 0x00000024ff027e24 */ /* 0x002fc8000f8e00ff */
[----:B------:R1:W3:Y:S03]  /*12560*/  SYNCS.PHASECHK.TRANS64.TRYWAIT P0, [R2+URZ+0x36820], R0 ;  /* 0x03682000020075a7 */ /* 0x0002e6000800017f */
[----:B---3--:R-:W-:Y:S05]  /*12570*/  @!P0 NANOSLEEP.SYNCS 0x989680 ;  /* 0x009896800000895d */ /* 0x008fea0003900000 */
[----:B------:R-:W3:Y:S02]  /*12580*/  @!P0 SYNCS.PHASECHK.TRANS64 P0, [R2+URZ+0x36820], R0 ;  /* 0x03682000020085a7 */ /* 0x000ee4000800007f */
[----:B---3--:R-:W-:Y:S05]  /*12590*/  @!P0 BRA `(.L_x_3673) ;  /* 0xfffffffc00ec8947 */ /* 0x008fea000383ffff */
[----:B------:R-:W-:Y:S05]  /*125a0*/  BRA `(.L_x_3783) ;  /* 0xffffffc000007947 */ /* 0x000fea000383ffff */
.L_x_3680:
[----:B-1----:R1:W3:Y:S02]  /*125b0*/  SYNCS.PHASECHK.TRANS64.TRYWAIT P0, [R3+URZ+0x36840], R2 ;  /* 0x03684002030075a7 */ /* 0x0022e4000800017f */
[----:B---3--:R-:W-:Y:S05]  /*125c0*/  @!P0 NANOSLEEP.SYNCS 0x989680 ;  /* 0x009896800000895d */ /* 0x008fea0003900000 */
[----:B------:R-:W3:Y:S02]  /*125d0*/  @!P0 SYNCS.PHASECHK.TRANS64 P0, [R3+URZ+0x36840], R2 ;  /* 0x03684002030085a7 */ /* 0x000ee4000800007f */
[----:B---3--:R-:W-:Y:S05]  /*125e0*/  @!P0 BRA `(.L_x_3680) ;  /* 0xfffffffc00f08947 */ /* 0x008fea000383ffff */
[----:B------:R-:W-:Y:S05]  /*125f0*/  BRA `(.L_x_3784) ;  /* 0xffffffc000ac7947 */ /* 0x000fea000383ffff */
.L_x_3688:
[----:B0-----:R0:W1:Y:S02]  /*12600*/  SYNCS.PHASECHK.TRANS64.TRYWAIT P0, [R2+URZ+0x36860], R3 ;  /* 0x03686003020075a7 */ /* 0x001064000800017f */
[----:B-1----:R-:W-:Y:S05]  /*12610*/  @!P0 NANOSLEEP.SYNCS 0x989680 ;  /* 0x009896800000895d */ /* 0x002fea0003900000 */
[----:B------:R-:W1:Y:S02]  /*12620*/  @!P0 SYNCS.PHASECHK.TRANS64 P0, [R2+URZ+0x36860], R3 ;  /* 0x03686003020085a7 */ /* 0x000e64000800007f */
[----:B-1----:R-:W-:Y:S05]  /*12630*/  @!P0 BRA `(.L_x_3688) ;  /* 0xfffffffc00f08947 */ /* 0x002fea000383ffff */
[----:B------:R-:W-:Y:S05]  /*12640*/  BRA `(.L_x_3785) ;  /* 0xffffffc400ec7947 */ /* 0x000fea000383ffff */
.L_x_3700:
[----:B-1----:R1:W2:Y:S02]  /*12650*/  SYNCS.PHASECHK.TRANS64.TRYWAIT P0, [R3+URZ+0x36840], R2 ;  /* 0x03684002030075a7 */ /* 0x0022a4000800017f */
[----:B--2---:R-:W-:Y:S05]  /*12660*/  @!P0 NANOSLEEP.SYNCS 0x989680 ;  /* 0x009896800000895d */ /* 0x004fea0003900000 */
[----:B------:R-:W2:Y:S02]  /*12670*/  @!P0 SYNCS.PHASECHK.TRANS64 P0, [R3+URZ+0x36840], R2 ;  /* 0x03684002030085a7 */ /* 0x000ea4000800007f */
[----:B--2---:R-:W-:Y:S05]  /*12680*/  @!P0 BRA `(.L_x_3700) ;  /* 0xfffffffc00f08947 */ /* 0x004fea000383ffff */
[----:B------:R-:W-:Y:S05]  /*12690*/  BRA `(.L_x_3786) ;  /* 0xffffffcc00c87947 */ /* 0x000fea000383ffff */
.L_x_3708:
[----:B0-----:R0:W1:Y:S02]  /*126a0*/  SYNCS.PHASECHK.TRANS64.TRYWAIT P0, [R2+URZ+0x36860], R3 ;  /* 0x03686003020075a7 */ /* 0x001064000800017f */
[----:B-1----:R-:W-:Y:S05]  /*126b0*/  @!P0 NANOSLEEP.SYNCS 0x989680 ;  /* 0x009896800000895d */ /* 0x002fea0003900000 */
[----:B------:R-:W1:Y:S02]  /*126c0*/  @!P0 SYNCS.PHASECHK.TRANS64 P0, [R2+URZ+0x36860], R3 ;  /* 0x03686003020085a7 */ /* 0x000e64000800007f */
[----:B-1----:R-:W-:Y:S05]  /*126d0*/  @!P0 BRA `(.L_x_3708) ;  /* 0xfffffffc00f08947 */ /* 0x002fea000383ffff */
[----:B------:R-:W-:Y:S05]  /*126e0*/  BRA `(.L_x_3787) ;  /* 0xffffffd400087947 */ /* 0x000fea000383ffff */
.L_x_3719:
[----:B--2---:R2:W3:Y:S02]  /*126f0*/  SYNCS.PHASECHK.TRANS64.TRYWAIT P0, [R3+URZ+0x36840], R2 ;  /* 0x03684002030075a7 */ /* 0x0044e4000800017f */
[----:B---3--:R-:W-:Y:S05]  /*12700*/  @!P0 NANOSLEEP.SYNCS 0x989680 ;  /* 0x009896800000895d */ /* 0x008fea0003900000 */
[----:B------:R-:W3:Y:S02]  /*12710*/  @!P0 SYNCS.PHASECHK.TRANS64 P0, [R3+URZ+0x36840], R2 ;  /* 0x03684002030085a7 */ /* 0x000ee4000800007f */
[----:B---3--:R-:W-:Y:S05]  /*12720*/  @!P0 BRA `(.L_x_3719) ;  /* 0xfffffffc00f08947 */ /* 0x008fea000383ffff */
[----:B------:R-:W-:Y:S05]  /*12730*/  BRA `(.L_x_3788) ;  /* 0xffffffd800bc7947 */ /* 0x000fea000383ffff */
.L_x_3727:
[----:B0-----:R0:W1:Y:S02]  /*12740*/  SYNCS.PHASECHK.TRANS64.TRYWAIT P0, [R2+URZ+0x36860], R5 ;  /* 0x03686005020075a7 */ /* 0x001064000800017f */
[----:B-1----:R-:W-:Y:S05]  /*12750*/  @!P0 NANOSLEEP.SYNCS 0x989680 ;  /* 0x009896800000895d */ /* 0x002fea0003900000 */
[----:B------:R-:W1:Y:S02]  /*12760*/  @!P0 SYNCS.PHASECHK.TRANS64 P0, [R2+URZ+0x36860], R5 ;  /* 0x03686005020085a7 */ /* 0x000e64000800007f */
[----:B-1----:R-:W-:Y:S05]  /*12770*/  @!P0 BRA `(.L_x_3727) ;  /* 0xfffffffc00f08947 */ /* 0x002fea000383ffff */
[----:B------:R-:W-:Y:S05]  /*12780*/  BRA `(.L_x_3789) ;  /* 0xffffffdc00f87947 */ /* 0x000fea000383ffff */
.L_x_3738:
[----:B-1----:R1:W3:Y:S02]  /*12790*/  SYNCS.PHASECHK.TRANS64.TRYWAIT P0, [R0+URZ+0x36860], R2 ;  /* 0x03686002000075a7 */ /* 0x0022e4000800017f */
[----:B---3--:R-:W-:Y:S05]  /*127a0*/  @!P0 NANOSLEEP.SYNCS 0x989680 ;  /* 0x009896800000895d */ /* 0x008fea0003900000 */
[----:B------:R-:W3:Y:S02]  /*127b0*/  @!P0 SYNCS.PHASECHK.TRANS64 P0, [R0+URZ+0x36860], R2 ;  /* 0x03686002000085a7 */ /* 0x000ee4000800007f */
[----:B---3--:R-:W-:Y:S05]  /*127c0*/  @!P0 BRA `(.L_x_3738) ;  /* 0xfffffffc00f08947 */ /* 0x008fea000383ffff */
[----:B------:R-:W-:Y:S05]  /*127d0*/  BRA `(.L_x_3790) ;  /* 0xffffffe4004c7947 */ /* 0x000fea000383ffff */
.L_x_3747:
[----:B0-----:R0:W1:Y:S02]  /*127e0*/  SYNCS.PHASECHK.TRANS64.TRYWAIT P0, [R0+URZ+0x36820], R3 ;  /* 0x03682003000075a7 */ /* 0x001064000800017f */
[----:B-1----:R-:W-:Y:S05]  /*127f0*/  @!P0 NANOSLEEP.SYNCS 0x989680 ;  /* 0x009896800000895d */ /* 0x002fea0003900000 */
[----:B------:R-:W1:Y:S02]  /*12800*/  @!P0 SYNCS.PHASECHK.TRANS64 P0, [R0+URZ+0x36820], R3 ;  /* 0x03682003000085a7 */ /* 0x000e64000800007f */
[----:B-1----:R-:W-:Y:S05]  /*12810*/  @!P0 BRA `(.L_x_3747) ;  /* 0xfffffffc00f08947 */ /* 0x002fea000383ffff */
[----:B------:R-:W-:Y:S05]  /*12820*/  BRA `(.L_x_3791) ;  /* 0xffffffe800d07947 */ /* 0x000fea000383ffff */
.L_x_3748:
        /* <DEDUP_REMOVED lines=11> */
.L_x_3793:
[----:B------:R-:W-:Y:S05]  /*128e0*/  BSYNC B0 ;  /* 0x0000000000007941 */ /* 0x000fea0003800000 */
.L_x_3792:
[----:B------:R-:W-:Y:S05]  /*128f0*/  BRA `(.L_x_3794) ;  /* 0xffffffe800b87947 */ /* 0x000fea000383ffff */
.L_x_3751:
[----:B------:R-:W-:Y:S01]  /*12900*/  BSSY B1, `(.L_x_3795) ;  /* 0x0000006000017945 */ /* 0x000fe20003800000 */
[----:B------:R-:W-:-:S07]  /*12910*/  IMAD.MOV.U32 R15, RZ, RZ, -0x1 ;  /* 0xffffffffff0f7424 */ /* 0x000fce00078e00ff */
[----:B01----:R-:W-:Y:S05]  /*12920*/  WARPSYNC.COLLECTIVE R15, `(.L_x_3796) ;  /* 0x000000000f0c7348 */ /* 0x003fea0003c00000 */
[----:B------:R-:W-:Y:S02]  /*12930*/  ELECT P6, UR62, PT ;  /* 0x00000000003e782f */ /* 0x000fe400038c0000 */
[----:B------:R-:W-:Y:S01]  /*12940*/  MOV R14, UR62 ;  /* 0x0000003e000e7c02 */ /* 0x000fe20008000f00 */
[----:B01----:R-:W-:Y:S10]  /*12950*/  ENDCOLLECTIVE ;  /* 0x000000000000791b */ /* 0x003ff40003800000 */
.L_x_3796:
[----:B------:R-:W-:Y:S05]  /*12960*/  BSYNC B1 ;  /* 0x0000000000017941 */ /* 0x000fea0003800000 */
.L_x_3795:
[----:B------:R-:W-:Y:S05]  /*12970*/  BRA `(.L_x_3797) ;  /* 0xffffffe800b07947 */ /* 0x000fea000383ffff */
.L_x_3753:
[----:B0-----:R0:W1:Y:S02]  /*12980*/  SYNCS.PHASECHK.TRANS64.TRYWAIT P0, [R6+URZ], R5 ;  /* 0x00000005060075a7 */ /* 0x001064000800017f */
[----:B-1----:R-:W-:Y:S05]  /*12990*/  @!P0 NANOSLEEP.SYNCS 0x989680 ;  /* 0x009896800000895d */ /* 0x002fea0003900000 */
[----:B------:R-:W1:Y:S02]  /*129a0*/  @!P0 SYNCS.PHASECHK.TRANS64 P0, [R6+URZ], R5 ;  /* 0x00000005060085a7 */ /* 0x000e64000800007f */
[----:B-1----:R-:W-:Y:S05]  /*129b0*/  @!P0 BRA `(.L_x_3753) ;  /* 0xfffffffc00f08947 */ /* 0x002fea000383ffff */
[----:B------:R-:W-:Y:S05]  /*129c0*/  BRA `(.L_x_3798) ;  /* 0xffffffe800e87947 */ /* 0x000fea000383ffff */
.L_x_3754:
[----:B-1----:R1:W2:Y:S02]  /*129d0*/  SYNCS.PHASECHK.TRANS64.TRYWAIT P0, [R7+URZ], R2 ;  /* 0x00000002070075a7 */ /* 0x0022a4000800017f */
[----:B--2---:R-:W-:Y:S05]  /*129e0*/  @!P0 NANOSLEEP.SYNCS 0x989680 ;  /* 0x009896800000895d */ /* 0x004fea0003900000 */
[----:B------:R-:W2:Y:S02]  /*129f0*/  @!P0 SYNCS.PHASECHK.TRANS64 P0, [R7+URZ], R2 ;  /* 0x00000002070085a7 */ /* 0x000ea4000800007f */
[----:B--2---:R-:W-:Y:S05]  /*12a00*/  @!P0 BRA `(.L_x_3754) ;  /* 0xfffffffc00f08947 */ /* 0x004fea000383ffff */
[----:B------:R-:W-:Y:S05]  /*12a10*/  BRA `(.L_x_3799) ;  /* 0xffffffe800dc7947 */ /* 0x000fea000383ffff */
.L_x_3756:
[----:B--2---:R2:W3:Y:S02]  /*12a20*/  SYNCS.PHASECHK.TRANS64.TRYWAIT P0, [R4+URZ], R5 ;  /* 0x00000005040075a7 */ /* 0x0044e4000800017f */
[----:B---3--:R-:W-:Y:S05]  /*12a30*/  @!P0 NANOSLEEP.SYNCS 0x989680 ;  /* 0x009896800000895d */ /* 0x008fea0003900000 */
[----:B------:R-:W3:Y:S02]  /*12a40*/  @!P0 SYNCS.PHASECHK.TRANS64 P0, [R4+URZ], R5 ;  /* 0x00000005040085a7 */ /* 0x000ee4000800007f */
[----:B---3--:R-:W-:Y:S05]  /*12a50*/  @!P0 BRA `(.L_x_3756) ;  /* 0xfffffffc00f08947 */ /* 0x008fea000383ffff */
[----:B------:R-:W-:Y:S05]  /*12a60*/  BRA `(.L_x_3800) ;  /* 0xffffffe800e07947 */ /* 0x000fea000383ffff */
.L_x_3801:
        /* <DEDUP_REMOVED lines=9> */
.L_x_15304:


//--------------------- .text._ZN7cutlass13device_kernelIN5flash11enable_sm90INS1_16FlashAttnFwdSm90INS1_25CollectiveMainloopFwdSm90ILi2EN4cute5tupleIJNS5_1CILi1EEES8_S8_EEENS6_IJNS7_ILi128EEENS7_ILi112EEENS7_ILi192EEEEEELi192ENS_6half_tEfNS_4arch4Sm90ELb0ELb0ELb1ELb1ELb0ELb0ELb0ELb1ELb1ELb1ELb0ELb0EEENS1_21CollectiveEpilogueFwdINS6_IJSA_SC_SB_EEES9_SE_SG_Li256ELb1ELb1ELb0ELb0EEENS1_36VarlenDynamicPersistentTileSchedulerILi128ELi112ELi256ELi128ELb0ELb1ELb1ELb0ELb1ELb1EEEEEEEEEvNT_6ParamsE --------------------------
	.section	.text._ZN7cutlass13device_kernelIN5flash11enable_sm90INS1_16FlashAttnFwdSm90INS1_25CollectiveMainloopFwdSm90ILi2EN4cute5tupleIJNS5_1CILi1EEES8_S8_EEENS6_IJNS7_ILi128EEENS7_ILi112EEENS7_ILi192EEEEEELi192ENS_6half_tEfNS_4arch4Sm90ELb0ELb0ELb1ELb1ELb0ELb0ELb0ELb1ELb1ELb1ELb0ELb0EEENS1_21CollectiveEpilogueFwdINS6_IJSA_SC_SB_EEES9_SE_SG_Li256ELb1ELb1ELb0ELb0EEENS1_36VarlenDynamicPersistentTileSchedulerILi128ELi112ELi256ELi128ELb0ELb1ELb1ELb0ELb1ELb1EEEEEEEEEvNT_6ParamsE,"ax",@progbits
	.align	128
.text._ZN7cutlass13device_kernelIN5flash11enable_sm90INS1_16FlashAttnFwdSm90INS1_25CollectiveMainloopFwdSm90ILi2EN4cute5tupleIJNS5_1CILi1EEES8_S8_EEENS6_IJNS7_ILi128EEENS7_ILi112EEENS7_ILi192EEEEEELi192ENS_6half_tEfNS_4arch4Sm90ELb0ELb0ELb1ELb1ELb0ELb0ELb0ELb1ELb1ELb1ELb0ELb0EEENS1_21CollectiveEpilogueFwdINS6_IJSA_SC_SB_EEES9_SE_SG_Li256ELb1ELb1ELb0ELb0EEENS1_36VarlenDynamicPersistentTileSchedulerILi128ELi112ELi256ELi128ELb0ELb1ELb1ELb0ELb1ELb1EEEEEEEEEvNT_6ParamsE:
        .type           _ZN7cutlass13device_kernelIN5flash11enable_sm90INS1_16FlashAttnFwdSm90INS1_25CollectiveMainloopFwdSm90ILi2EN4cute5tupleIJNS5_1CILi1EEES8_S8_EEENS6_IJNS7_ILi128EEENS7_ILi112EEENS7_ILi192EEEEEELi192ENS_6half_tEfNS_4arch4Sm90ELb0ELb0ELb1ELb1ELb0ELb0ELb0ELb1ELb1ELb1ELb0ELb0EEENS1_21CollectiveEpilogueFwdINS6_IJSA_SC_SB_EEES9_SE_SG_Li256ELb1ELb1ELb0ELb0EEENS1_36VarlenDynamicPersistentTileSchedulerILi128ELi112ELi256ELi128ELb0ELb1ELb1ELb0ELb1ELb1EEEEEEEEEvNT_6ParamsE,@function
        .size           _ZN7cutlass13device_kernelIN5flash11enable_sm90INS1_16FlashAttnFwdSm90INS1_25CollectiveMainloopFwdSm90ILi2EN4cute5tupleIJNS5_1CILi1EEES8_S8_EEENS6_IJNS7_ILi128EEENS7_ILi112EEENS7_ILi192EEEEEELi192ENS_6half_tEfNS_4arch4Sm90ELb0ELb0ELb1ELb1ELb0ELb0ELb0ELb1ELb1ELb1ELb0ELb0EEENS1_21CollectiveEpilogueFwdINS6_IJSA_SC_SB_EEES9_SE_SG_Li256ELb1ELb1ELb0ELb0EEENS1_36VarlenDynamicPersistentTileSchedulerILi128ELi112ELi256ELi128ELb0ELb1ELb1ELb0ELb1ELb1EEEEEEEEEvNT_6ParamsE,(.L_x_15305 - _ZN7cutlass13device_kernelIN5flash11enable_sm90INS1_16FlashAttnFwdSm90INS1_25CollectiveMainloopFwdSm90ILi2EN4cute5tupleIJNS5_1CILi1EEES8_S8_EEENS6_IJNS7_ILi128EEENS7_ILi112EEENS7_ILi192EEEEEELi192ENS_6half_tEfNS_4arch4Sm90ELb0ELb0ELb1ELb1ELb0ELb0ELb0ELb1ELb1ELb1ELb0ELb0EEENS1_21CollectiveEpilogueFwdINS6_IJSA_SC_SB_EEES9_SE_SG_Li256ELb1ELb1ELb0ELb0EEENS1_36VarlenDynamicPersistentTileSchedulerILi128ELi112ELi256ELi128ELb0ELb1ELb1ELb0ELb1ELb1EEEEEEEEEvNT_6ParamsE)
        .other          _ZN7cutlass13device_kernelIN5flash11enable_sm90INS1_16FlashAttnFwdSm90INS1_25CollectiveMainloopFwdSm90ILi2EN4cute5tupleIJNS5_1CILi1EEES8_S8_EEENS6_IJNS7_ILi128EEENS7_ILi112EEENS7_ILi192EEEEEELi192ENS_6half_tEfNS_4arch4Sm90ELb0ELb0ELb1ELb1ELb0ELb0ELb0ELb1ELb1ELb1ELb0ELb0EEENS1_21CollectiveEpilogueFwdINS6_IJSA_SC_SB_EEES9_SE_SG_Li256ELb1ELb1ELb0ELb0EEENS1_36VarlenDynamicPersistentTileSchedulerILi128ELi112ELi256ELi128ELb0ELb1ELb1ELb0ELb1ELb1EEEEEEEEEvNT_6ParamsE,@"STO_CUDA_ENTRY STV_DEFAULT"
_ZN7cutlass13device_kernelIN5flash11enable_sm90INS1_16FlashAttnFwdSm90INS1_25CollectiveMainloopFwdSm90ILi2EN4cute5tupleIJNS5_1CILi1EEES8_S8_EEENS6_IJNS7_ILi128EEENS7_ILi112EEENS7_ILi192EEEEEELi192ENS_6half_tEfNS_4arch4Sm90ELb0ELb0ELb1ELb1ELb0ELb0ELb0ELb1ELb1ELb1ELb0ELb0EEENS1_21CollectiveEpilogueFwdINS6_IJSA_SC_SB_EEES9_SE_SG_Li256ELb1ELb1ELb0ELb0EEENS1_36VarlenDynamicPersistentTileSchedulerILi128ELi112ELi256ELi128ELb0ELb1ELb1ELb0ELb1ELb1EEEEEEEEEvNT_6ParamsE:
        /* <DEDUP_REMOVED lines=17> */
.L_x_3803:
[----:B------:R-:W-:Y:S05]  /*0110*/  BSYNC B0 ;  /* 0x0000000000007941 */ /* 0x000fea0003800000 */
.L_x_3802:
        /* <DEDUP_REMOVED lines=40> */
.L_x_3804:
        /* <DEDUP_REMOVED lines=22> */
.L_x_3805:
        /* <DEDUP_REMOVED lines=18> */
.L_x_3806:
        /* <DEDUP_REMOVED lines=22> */
.L_x_3807:
        /* <DEDUP_REMOVED lines=22> */
.L_x_3808:
        /* <DEDUP_REMOVED lines=8> */
.L_x_3810:
        /* <DEDUP_REMOVED lines=14> */
[----:B------:R-:W2:Y:S01]  /*0a40*/  LDL.LU R10, [R1+0x5c] ;  /* 0x00005c00010a7983 */ /* 0x000ea20000300800 */
[----:B------:R-:W1:Y:S02]  /*0a50*/  S2R R0, SR_TID.X ;  /* 0x0000000000007919 */ /* 0x000e640000002100 */
[----:B-1----:R-:W-:-:S05]  /*0a60*/  VIADD R220, R0, 0xffffff80 ;  /* 0xffffff8000dc7836 */ /* 0x002fca0000000000 */
[----:B------:R-:W-:-:S04]  /*0a70*/  SHF.R.S32.HI R3, RZ, 0x1f, R220 ;  /* 0x0000001fff037819 */ /* 0x000fc800000114dc */
[CC--:B------:R-:W-:Y:S02]  /*0a80*/  LEA.HI R5, R3.reuse, R220.reuse, RZ, 0x7 ;  /* 0x000000dc03057211 */ /* 0x0c0fe400078f38ff */
[-C--:B0-----:R-:W-:Y:S02]  /*0a90*/  LEA.HI R2, R3, R220.reuse, RZ, 0x5 ;  /* 0x000000dc03027211 */ /* 0x081fe400078f28ff */
[----:B------:R-:W-:Y:S02]  /*0aa0*/  LOP3.LUT R211, R5, 0xffffff80, RZ, 0xc0, !PT ;  /* 0xffffff8005d37812 */ /* 0x000fe400078ec0ff */
[----:B------:R-:W-:Y:S01]  /*0ab0*/  LEA.HI R0, R3, R220, RZ, 0x4 ;  /* 0x000000dc03007211 */ /* 0x000fe200078f20ff */
[----:B------:R-:W-:Y:S02]  /*0ac0*/  IMAD.SHL.U32 R2, R2, 0x20, RZ ;  /* 0x0000002002027824 */ /* 0x000fe400078e00ff */
[----:B------:R-:W-:Y:S01]  /*0ad0*/  IMAD.IADD R211, R220, 0x1, -R211 ;  /* 0x00000001dcd37824 */ /* 0x000fe200078e0ad3 */
[----:B------:R-:W-:-:S02]  /*0ae0*/  SHF.R.S32.HI R9, RZ, 0x4, R0 ;  /* 0x00000004ff097819 */ /* 0x000fc40000011400 */
[----:B------:R-:W-:Y:S02]  /*0af0*/  LOP3.LUT R7, R0, 0x3fffff0, RZ, 0xc0, !PT ;  /* 0x03fffff000077812 */ /* 0x000fe400078ec0ff */
[----:B------:R-:W-:Y:S02]  /*0b00*/  SHF.R.S32.HI R4, RZ, 0x1f, R211 ;  /* 0x0000001fff047819 */ /* 0x000fe400000114d3 */
[----:B------:R-:W-:Y:S01]  /*0b10*/  LOP3.LUT R2, R2, 0xfffffc00, RZ, 0xc0, !PT ;  /* 0xfffffc0002027812 */ /* 0x000fe200078ec0ff */
[----:B------:R-:W-:Y:S01]  /*0b20*/  IMAD.IADD R7, R220, 0x1, -R7 ;  /* 0x00000001dc077824 */ /* 0x000fe200078e0a07 */
[----:B------:R-:W-:Y:S02]  /*0b30*/  LEA.HI R0, R0, R9, RZ, 0x1 ;  /* 0x0000000900007211 */ /* 0x000fe400078f08ff */
[----:B------:R-:W-:Y:S01]  /*0b40*/  LEA.HI R6, R4, R211, RZ, 0x2 ;  /* 0x000000d304067211 */ /* 0x000fe200078f10ff */
[----:B------:R-:W-:Y:S01]  /*0b50*/  IMAD R7, R7, 0x40, R2 ;  /* 0x0000004007077824 */ /* 0x000fe200078e0202 */
[----:B------:R-:W-:-:S02]  /*0b60*/  LOP3.LUT R0, R0, 0x1ffffffe, RZ, 0xc0, !PT ;  /* 0x1ffffffe00007812 */ /* 0x000fc400078ec0ff */
[--C-:B------:R-:W-:Y:S02]  /*0b70*/  SHF.R.S32.HI R8, RZ, 0x2, R6.reuse ;  /* 0x00000002ff087819 */ /* 0x100fe40000011406 */
[----:B------:R-:W-:Y:S02]  /*0b80*/  SHF.R.S32.HI R11, RZ, 0x1f, R6 ;  /* 0x0000001fff0b7819 */ /* 0x000fe40000011406 */
[-C--:B------:R-:W-:Y:S01]  /*0b90*/  LEA.HI R2, R3, R220.reuse, RZ, 0x2 ;  /* 0x000000dc03027211 */ /* 0x080fe200078f10ff */
[----:B------:R-:W-:Y:S01]  /*0ba0*/  IMAD.IADD R0, R9, 0x1, -R0 ;  /* 0x0000000109007824 */ /* 0x000fe200078e0a00 */
[----:B------:R-:W-:Y:S02]  /*0bb0*/  LEA.HI R3, R3, R220, RZ, 0x3 ;  /* 0x000000dc03037211 */ /* 0x000fe400078f18ff */
[----:B------:R-:W-:Y:S02]  /*0bc0*/  LEA.HI R11, R11, R8, RZ, 0x3 ;  /* 0x000000080b0b7211 */ /* 0x000fe400078f18ff */
[----:B------:R-:W-:-:S02]  /*0bd0*/  LOP3.LUT R9, R2, 0xfffffffc, RZ, 0xc0, !PT ;  /* 0xfffffffc02097812 */ /* 0x000fc400078ec0ff */
[----:B------:R-:W-:Y:S02]  /*0be0*/  SHF.R.S32.HI R212, RZ, 0x7, R5 ;  /* 0x00000007ffd47819 */ /* 0x000fe40000011405 */
[----:B------:R-:W-:Y:S02]  /*0bf0*/  LOP3.LUT R205, R3, 0xfffffff8, RZ, 0xc0, !PT ;  /* 0xfffffff803cd7812 */ /* 0x000fe400078ec0ff */
[----:B------:R-:W-:Y:S02]  /*0c00*/  LOP3.LUT R11, R11, 0xfffffff8, RZ, 0xc0, !PT ;  /* 0xfffffff80b0b7812 */ /* 0x000fe400078ec0ff */
[----:B------:R-:W-:Y:S02]  /*0c10*/  IADD3 R9, R220, -R9, RZ ;  /* 0x80000009dc097210 */ /* 0x000fe40007ffe0ff */
[----:B------:R-:W-:Y:S02]  /*0c20*/  LEA.HI R4, R4, R211, RZ, 0x5 ;  /* 0x000000d304047211 */ /* 0x000fe400078f28ff */
[----:B------:R-:W-:Y:S01]  /*0c30*/  LEA.HI R5, R5, R212, RZ, 0x1 ;  /* 0x000000d405057211 */ /* 0x000fe200078f08ff */
[----:B------:R-:W-:Y:S01]  /*0c40*/  IMAD R216, R0, 0x8, R7 ;  /* 0x0000000800d87824 */ /* 0x000fe200078e0207 */
[----:B------:R-:W-:Y:S01]  /*0c50*/  LEA.HI R0, R9, R9, RZ, 0x1 ;  /* 0x0000000909007211 */ /* 0x000fe200078f08ff */
[----:B------:R-:W-:Y:S01]  /*0c60*/  IMAD.IADD R205, R220, 0x1, -R205 ;  /* 0x00000001dccd7824 */ /* 0x000fe200078e0acd */
[----:B------:R-:W-:Y:S01]  /*0c70*/  SHF.R.S32.HI R4, RZ, 0x5, R4 ;  /* 0x00000005ff047819 */ /* 0x000fe20000011404 */
[----:B------:R-:W-:Y:S01]  /*0c80*/  IMAD.IADD R11, R8, 0x1, -R11 ;  /* 0x00000001080b7824 */ /* 0x000fe200078e0a0b */
[----:B------:R-:W-:Y:S01]  /*0c90*/  LOP3.LUT R5, R5, 0x3fffffe, RZ, 0xc0, !PT ;  /* 0x03fffffe05057812 */ /* 0x000fe200078ec0ff */
[----:B------:R-:W-:Y:S01]  /*0ca0*/  IMAD.SHL.U32 R18, R205, 0x8, RZ ;  /* 0x00000008cd127824 */ /* 0x000fe200078e00ff */
[----:B------:R-:W-:Y:S01]  /*0cb0*/  LOP3.LUT R6, R6, 0x7ffffffc, RZ, 0xc0, !PT ;  /* 0x7ffffffc06067812 */ /* 0x000fe200078ec0ff */
[----:B------:R-:W-:Y:S01]  /*0cc0*/  IMAD R4, R4, 0x10, R11 ;  /* 0x0000001004047824 */ /* 0x000fe200078e020b */
[----:B------:R-:W-:Y:S01]  /*0cd0*/  LOP3.LUT R0, R0, 0x1ffffffe, RZ, 0xc0, !PT ;  /* 0x1ffffffe00007812 */ /* 0x000fe200078ec0ff */
[----:B------:R-:W-:-:S02]  /*0ce0*/  IMAD.IADD R5, R212, 0x1, -R5 ;  /* 0x00000001d4057824 */ /* 0x000fc400078e0a05 */
[C---:B------:R-:W-:Y:S02]  /*0cf0*/  VIADD R19, R18.reuse, 0x40 ;  /* 0x0000004012137836 */ /* 0x040fe40000000000 */
[----:B------:R-:W-:Y:S02]  /*0d00*/  VIADD R23, R18, 0x80 ;  /* 0x0000008012177836 */ /* 0x000fe40000000000 */
[----:B------:R-:W-:Y:S02]  /*0d10*/  IMAD.MOV.U32 R7, RZ, RZ, -0x2 ;  /* 0xfffffffeff077424 */ /* 0x000fe400078e00ff */
[----:B------:R-:W-:Y:S02]  /*0d20*/  IMAD.IADD R6, R211, 0x1, -R6 ;  /* 0x00000001d3067824 */ /* 0x000fe400078e0a06 */
[----:B------:R-:W-:Y:S02]  /*0d30*/  IMAD.IADD R0, R9, 0x1, -R0 ;  /* 0x0000000109007824 */ /* 0x000fe400078e0a00 */
[----:B------:R-:W-:Y:S01]  /*0d40*/  IMAD R213, R5, 0x40, R4 ;  /* 0x0000004005d57824 */ /* 0x000fe200078e0204 */
[----:B------:R-:W-:Y:S01]  /*0d50*/  CS2R R16, SRZ ;  /* 0x0000000000107805 */ /* 0x000fe2000001ff00 */
[----:B------:R-:W-:Y:S01]  /*0d60*/  IMAD R214, R6, R7, 0x70 ;  /* 0x0000007006d67424 */ /* 0x000fe200078e0207 */
[----:B------:R-:W-:Y:S01]  /*0d70*/  SHF.R.S32.HI R209, RZ, 0x3, R3 ;  /* 0x00000003ffd17819 */ /* 0x000fe20000011403 */
[----:B------:R-:W-:Y:S01]  /*0d80*/  IMAD.MOV.U32 R210, RZ, RZ, RZ ;  /* 0x000000ffffd27224 */ /* 0x000fe200078e00ff */
[----:B------:R-:W-:Y:S01]  /*0d90*/  SHF.R.S32.HI R219, RZ, 0x1f, R18 ;  /* 0x0000001fffdb7819 */ /* 0x000fe20000011412 */
[----:B------:R-:W-:Y:S01]  /*0da0*/  IMAD R215, R0, 0x8, R213 ;  /* 0x0000000800d77824 */ /* 0x000fe200078e02d5 */
[----:B------:R-:W-:-:S02]  /*0db0*/  SHF.R.S32.HI R218, RZ, 0x1f, R19 ;  /* 0x0000001fffda7819 */ /* 0x000fc40000011413 */
[----:B------:R-:W-:Y:S02]  /*0dc0*/  SHF.R.S32.HI R217, RZ, 0x1f, R23 ;  /* 0x0000001fffd97819 */ /* 0x000fe40000011417 */
[----:B--2---:R-:W-:-:S07]  /*0dd0*/  LOP3.LUT R22, R10, 0x1, RZ, 0xfc, !PT ;  /* 0x000000010a167812 */ /* 0x004fce00078efcff */
.L_x_3853:
[----:B0-2-4-:R-:W0:Y:S01]  /*0de0*/  LDC.64 R2, c[0x0][0xc88] ;  /* 0x00032200ff027b82 */ /* 0x015e220000000a00 */
[----:B------:R-:W-:Y:S01]  /*0df0*/  ULDC.64 UR4, c[0x0][0xa28] ;  /* 0x00028a0000047ab9 */ /* 0x000fe20000000a00 */
[----:B------:R-:W-:Y:S01]  /*0e00*/  MOV R0, RZ ;  /* 0x000000ff00007202 */ /* 0x000fe20000000f00 */
[----:B------:R-:W-:Y:S01]  /*0e10*/  ULDC.64 UR6, c[0x0][0xa20] ;  /* 0x0002880000067ab9 */ /* 0x000fe20000000a00 */
[----:B0-----:R-:W-:-:S05]  /*0e20*/  IMAD.WIDE R2, R43, 0x4, R2 ;  /* 0x000000042b027825 */ /* 0x001fca00078e0202 */
[----:B------:R-:W2:Y:S01]  /*0e30*/  LDG.E R204, desc[UR60][R2.64] ;  /* 0x0000003c02cc7981 */ /* 0x000ea2000c1e1900 */
[----:B------:R-:W-:-:S04]  /*0e40*/  ISETP.NE.U32.AND P0, PT, RZ, UR4, PT ;  /* 0x00000004ff007c0c */ /* 0x000fc8000bf05070 */
[----:B------:R-:W-:Y:S02]  /*0e50*/  ISETP.NE.AND.EX P0, PT, RZ, UR5, PT, P0 ;  /* 0x00000005ff007c0c */ /* 0x000fe4000bf05300 */
[----:B--2---:R-:W-:-:S11]  /*0e60*/  SHF.R.S32.HI R208, RZ, 0x1f, R204 ;  /* 0x0000001fffd07819 */ /* 0x004fd600000114cc */
[----:B---3--:R-:W-:-:S04]  /*0e70*/  @P0 LEA R4, P1, R204, UR4, 0x2 ;  /* 0x00000004cc040c11 */ /* 0x008fc8000f8210ff */
[----:B------:R-:W-:Y:S01]  /*0e80*/  @P0 LEA.HI.X R5, R204, UR5, R208, 0x2, P1 ;  /* 0x00000005cc050c11 */ /* 0x000fe200088f14d0 */
[----:B------:R-:W-:-:S04]  /*0e90*/  ULDC.64 UR4, c[0x0][0x418] ;  /* 0x0001060000047ab9 */ /* 0x000fc80000000a00 */
[----:B------:R0:W5:Y:S01]  /*0ea0*/  @P0 LDG.E R0, desc[UR60][R4.64] ;  /* 0x0000003c04000981 */ /* 0x000162000c1e1900 */
[----:B------:R-:W-:Y:S01]  /*0eb0*/  ISETP.NE.U32.AND P0, PT, RZ, UR6, PT ;  /* 0x00000006ff007c0c */ /* 0x000fe2000bf05070 */
[----:B------:R-:W-:-:S03]  /*0ec0*/  UISETP.NE.U32.AND UP0, UPT, UR4, URZ, UPT ;  /* 0x0000003f0400728c */ /* 0x000fc6000bf05070 */
[----:B------:R-:W-:Y:S01]  /*0ed0*/  ISETP.NE.AND.EX P0, PT, RZ, UR7, PT, P0 ;  /* 0x00000007ff007c0c */ /* 0x000fe2000bf05300 */
[----:B------:R-:W-:Y:S01]  /*0ee0*/  UISETP.NE.AND.EX UP0, UPT, UR5, URZ, UPT, UP0 ;  /* 0x0000003f0500728c */ /* 0x000fe2000bf05300 */
[----:B------:R-:W-:Y:S02]  /*0ef0*/  ULDC UR4, c[0x0][0x424] ;  /* 0x0001090000047ab9 */ /* 0x000fe40000000800 */
[----:B------:R-:W-:Y:S01]  /*0f00*/  ULDC UR5, c[0x0][0x2f0] ;  /* 0x0000bc0000057ab9 */ /* 0x000fe20000000800 */
[----:B------:R-:W-:-:S04]  /*0f10*/  USEL UR4, UR4, 0x1, UP0 ;  /* 0x0000000104047887 */ /* 0x000fc80008000000 */
[----:B------:R-:W-:-:S04]  /*0f20*/  UIMAD UR4, UR4, UR5, URZ ;  /* 0x00000005040472a4 */ /* 0x000fc8000f8e023f */
[C---:B------:R-:W-:Y:S02]  /*0f30*/  @P0 LEA R2, P1, R204.reuse, UR6, 0x2 ;  /* 0x00000006cc020c11 */ /* 0x040fe4000f8210ff */
[----:B------:R-:W-:Y:S02]  /*0f40*/  IMAD.U32 R83, RZ, RZ, UR4 ;  /* 0x00000004ff537e24 */ /* 0x000fe4000f8e00ff */
[----:B------:R-:W-:-:S05]  /*0f50*/  @P0 LEA.HI.X R3, R204, UR7, R208, 0x2, P1 ;  /* 0x00000007cc030c11 */ /* 0x000fca00088f14d0 */
[----:B------:R0:W5:Y:S01]  /*0f60*/  @P0 LDG.E R83, desc[UR60][R2.64] ;  /* 0x0000003c02530981 */ /* 0x000162000c1e1900 */
[----:B------:R-:W-:Y:S05]  /*0f70*/  @P0 BRA `(.L_x_3811) ;  /* 0x0000000000240947 */ /* 0x000fea0003800000 */
[----:B------:R-:W-:Y:S02]  /*0f80*/  ULDC.64 UR4, c[0x0][0xa08] ;  /* 0x0002820000047ab9 */ /* 0x000fe40000000a00 */
[----:B------:R-:W-:-:S04]  /*0f90*/  ISETP.NE.U32.AND P0, PT, RZ, UR4, PT ;  /* 0x00000004ff007c0c */ /* 0x000fc8000bf05070 */
[----:B------:R-:W-:-:S13]  /*0fa0*/  ISETP.NE.AND.EX P0, PT, RZ, UR5, PT, P0 ;  /* 0x00000005ff007c0c */ /* 0x000fda000bf05300 */
[----:B------:R-:W-:Y:S05]  /*0fb0*/  @!P0 BRA `(.L_x_3811) ;  /* 0x0000000000148947 */ /* 0x000fea0003800000 */
[----:B0-----:R-:W0:Y:S02]  /*0fc0*/  LDC.64 R2, c[0x0][0xa08] ;  /* 0x00028200ff027b82 */ /* 0x001e240000000a00 */
[----:B0-----:R-:W-:-:S05]  /*0fd0*/  IMAD.WIDE R2, R204, 0x4, R2 ;  /* 0x00000004cc027825 */ /* 0x001fca00078e0202 */
[----:B-----5:R-:W2:Y:S04]  /*0fe0*/  LDG.E R83, desc[UR60][R2.64] ;  /* 0x0000003c02537981 */ /* 0x020ea8000c1e1900 */
[----:B------:R-:W2:Y:S02]  /*0ff0*/  LDG.E R4, desc[UR60][R2.64+0x4] ;  /* 0x0000043c02047981 */ /* 0x000ea4000c1e1900 */
[----:B--2---:R-:W-:-:S07]  /*1000*/  IMAD.IADD R83, R4, 0x1, -R83 ;  /* 0x0000000104537824 */ /* 0x004fce00078e0a53 */
.L_x_3811:
[----:B-----5:R-:W-:Y:S01]  /*1010*/  IMAD.IADD R83, R83, 0x1, -R0 ;  /* 0x0000000153537824 */ /* 0x020fe200078e0a00 */
[----:B------:R-:W-:Y:S01]  /*1020*/  PLOP3.LUT P0, PT, PT, PT, PT, 0x80, 0x0 ;  /* 0x000000000000781c */ /* 0x000fe20003f0f070 */
[----:B0-----:R-:W-:Y:S01]  /*1030*/  IMAD.MOV.U32 R2, RZ, RZ, RZ ;  /* 0x000000ffff027224 */ /* 0x001fe200078e00ff */
[----:B------:R-:W-:Y:S01]  /*1040*/  CS2R R118, SRZ ;  /* 0x0000000000767805 */ /* 0x000fe2000001ff00 */
[C---:B------:R-:W-:Y:S01]  /*1050*/  VIADD R3, R83.reuse, 0x6f ;  /* 0x0000006f53037836 */ /* 0x040fe20000000000 */
[----:B------:R-:W-:Y:S01]  /*1060*/  ISETP.GE.AND P1, PT, R83, 0x1, PT ;  /* 0x000000015300780c */ /* 0x000fe20003f26270 */
[----:B------:R-:W-:Y:S01]  /*1070*/  IMAD.MOV.U32 R207, RZ, RZ, R41 ;  /* 0x000000ffffcf7224 */ /* 0x000fe200078e0029 */
[----:B------:R-:W-:Y:S01]  /*1080*/  CS2R R116, SRZ ;  /* 0x0000000000747805 */ /* 0x000fe2000001ff00 */
[----:B------:R-:W-:Y:S01]  /*1090*/  IMAD.HI R2, R3, -0x6db6db6d, R2 ;  /* 0x9249249303027827 */ /* 0x000fe200078e0202 */
[----:B------:R-:W-:Y:S02]  /*10a0*/  CS2R R114, SRZ ;  /* 0x0000000000727805 */ /* 0x000fe4000001ff00 */
[----:B------:R-:W-:-:S02]  /*10b0*/  CS2R R112, SRZ ;  /* 0x0000000000707805 */ /* 0x000fc4000001ff00 */
[----:B------:R-:W-:Y:S01]  /*10c0*/  CS2R R110, SRZ ;  /* 0x00000000006e7805 */ /* 0x000fe2000001ff00 */
[----:B------:R-:W-:Y:S01]  /*10d0*/  IMAD.MOV.U32 R206, RZ, RZ, R42 ;  /* 0x000000ffffce7224 */ /* 0x000fe200078e002a */
[----:B------:R-:W-:Y:S01]  /*10e0*/  SHF.R.U32.HI R3, RZ, 0x1f, R2 ;  /* 0x0000001fff037819 */ /* 0x000fe20000011602 */
[----:B------:R-:W-:Y:S01]  /*10f0*/  IMAD.MOV.U32 R0, RZ, RZ, RZ ;  /* 0x000000ffff007224 */ /* 0x000fe200078e00ff */
[----:B------:R-:W-:Y:S02]  /*1100*/  CS2R R108, SRZ ;  /* 0x00000000006c7805 */ /* 0x000fe4000001ff00 */
[----:B------:R-:W-:Y:S02]  /*1110*/  CS2R R106, SRZ ;  /* 0x00000000006a7805 */ /* 0x000fe4000001ff00 */
[----:B------:R-:W-:Y:S02]  /*1120*/  LEA.HI.SX32 R120, R2, R3, 0x1a ;  /* 0x0000000302787211 */ /* 0x000fe400078fd2ff */
        /* <DEDUP_REMOVED lines=41> */
[----:B------:R-:W-:Y:S02]  /*13c0*/  MOV R28, RZ ;  /* 0x000000ff001c7202 */ /* 0x000fe40000000f00 */
[----:B------:R-:W-:Y:S01]  /*13d0*/  CS2R R6, SRZ ;  /* 0x0000000000067805 */ /* 0x000fe2000001ff00 */
[----:B------:R-:W-:Y:S01]  /*13e0*/  IMAD.MOV.U32 R36, RZ, RZ, RZ ;  /* 0x000000ffff247224 */ /* 0x000fe200078e00ff */
        /* <DEDUP_REMOVED lines=32> */
.L_x_3813:
[----:B------:R-:W0:Y:S01]  /*15f0*/  S2UR UR5, SR_CgaCtaId ;  /* 0x00000000000579c3 */ /* 0x000e220000008800 */
[----:B------:R-:W-:Y:S01]  /*1600*/  LEA.HI R0, R210, R210, RZ, 0x1 ;  /* 0x000000d2d2007211 */ /* 0x000fe200078f08ff */
[----:B------:R-:W-:Y:S01]  /*1610*/  UMOV UR4, 0x400 ;  /* 0x0000040000047882 */ /* 0x000fe20000000000 */
[----:B------:R-:W-:Y:S01]  /*1620*/  BSSY B0, `(.L_x_3814) ;  /* 0x0000009000007945 */ /* 0x000fe20003800000 */
[----:B------:R-:W-:Y:S02]  /*1630*/  ISETP.NE.AND P0, PT, R22, 0x3, PT ;  /* 0x000000031600780c */ /* 0x000fe40003f05270 */
[----:B------:R-:W-:-:S05]  /*1640*/  LOP3.LUT R3, R0, 0xfffffffe, RZ, 0xc0, !PT ;  /* 0xfffffffe00037812 */ /* 0x000fca00078ec0ff */
[----:B------:R-:W-:-:S05]  /*1650*/  IMAD.IADD R3, R210, 0x1, -R3 ;  /* 0x00000001d2037824 */ /* 0x000fca00078e0a03 */
[----:B------:R-:W-:Y:S01]  /*1660*/  SHF.L.U32 R3, R3, 0x1f, RZ ;  /* 0x0000001f03037819 */ /* 0x000fe200000006ff */
[----:B0-----:R-:W-:-:S06]  /*1670*/  ULEA UR4, UR5, UR4, 0x18 ;  /* 0x0000000405047291 */ /* 0x001fcc000f8ec03f */
[----:B------:R-:W-:-:S04]  /*1680*/  MOV R2, UR4 ;  /* 0x0000000400027c02 */ /* 0x000fc80008000f00 */
[----:B------:R-:W0:Y:S02]  /*1690*/  SYNCS.PHASECHK.TRANS64.TRYWAIT P1, [R2+URZ+0x36800], R3 ;  /* 0x03680003020075a7 */ /* 0x000e24000802017f */
[----:B0-----:R-:W-:Y:S05]  /*16a0*/  @!P1 BRA `(.L_x_3815) ;  /* 0x00000128009c9947 */ /* 0x001fea0003800000 */
.L_x_3982:
[----:B------:R-:W-:Y:S05]  /*16b0*/  BSYNC B0 ;  /* 0x0000000000007941 */ /* 0x000fea0003800000 */
.L_x_3814:
[----:B------:R-:W-:Y:S05]  /*16c0*/  @!P0 BRA `(.L_x_3816) ;  /* 0x0000000000048947 */ /* 0x000fea0003800000 */
[----:B------:R-:W-:Y:S01]  /*16d0*/  BPT.TRAP 0x1 ;  /* 0x000000040000795c */ /* 0x000fe20000300000 */
.L_x_3816:
[----:B------:R-:W-:Y:S01]  /*16e0*/  IMAD R0, R16, 0x8, R2 ;  /* 0x0000000810007824 */ /* 0x000fe200078e0202 */
[----:B0-----:R-:W-:-:S04]  /*16f0*/  SHF.L.U32 R3, R17, 0x1f, RZ ;  /* 0x0000001f11037819 */ /* 0x001fc800000006ff */
[----:B------:R0:W1:Y:S01]  /*1700*/  SYNCS.PHASECHK.TRANS64.TRYWAIT P2, [R0+URZ+0x36830], R3 ;  /* 0x03683003000075a7 */ /* 0x000062000804017f */
[----:B------:R-:W-:Y:S05]  /*1710*/  @!P0 BRA `(.L_x_3817) ;  /* 0x0000000000048947 */ /* 0x000fea0003800000 */
[----:B------:R-:W-:Y:S01]  /*1720*/  BPT.TRAP 0x1 ;  /* 0x000000040000795c */ /* 0x000fe20000300000 */
.L_x_3817:
[----:B------:R-:W2:Y:S01]  /*1730*/  S2R R4, SR_TID.X ;  /* 0x0000000000047919 */ /* 0x000ea20000002100 */
[----:B------:R-:W-:Y:S01]  /*1740*/  IMAD.MOV.U32 R119, RZ, RZ, RZ ;  /* 0x000000ffff777224 */ /* 0x000fe200078e00ff */
[----:B--2---:R-:W-:Y:S01]  /*1750*/  LOP3.LUT P1, RZ, R4, 0x7f, RZ, 0xc0, !PT ;  /* 0x0000007f04ff7812 */ /* 0x004fe2000782c0ff */
[----:B-1----:R-:W-:-:S12]  /*1760*/  @P2 BRA `(.L_x_3818) ;  /* 0x0000000000082947 */ /* 0x002fd80003800000 */
[----:B------:R-:W1:Y:S02]  /*1770*/  SYNCS.PHASECHK.TRANS64.TRYWAIT P2, [R0+URZ+0x36830], R3 ;  /* 0x03683003000075a7 */ /* 0x000e64000804017f */
[----:B-1----:R-:W-:Y:S05]  /*1780*/  @!P2 BRA `(.L_x_3819) ;  /* 0x000001280078a947 */ /* 0x002fea0003800000 */
.L_x_3818:
[----:B------:R-:W-:Y:S05]  /*1790*/  WARPSYNC.ALL ;  /* 0x0000000000007948 */ /* 0x000fea0003800000 */
[----:B01----:R-:W-:Y:S01]  /*17a0*/  VIADD R3, R2, 0x21400 ;  /* 0x0002140002037836 */ /* 0x003fe20000000000 */
[----:B------:R-:W-:Y:S01]  /*17b0*/  ULOP3.LUT UR5, UR36, 0x10000, URZ, 0xfc, !UPT ;  /* 0x0001000024057892 */ /* 0x000fe2000f8efc3f */
[----:B------:R-:W-:Y:S01]  /*17c0*/  WARPGROUP.ARRIVE ;  /* 0x00000000000079c5 */ /* 0x000fe20000000000 */
[----:B------:R-:W-:Y:S01]  /*17d0*/  UMOV UR53, 0x40000040 ;  /* 0x4000004000357882 */ /* 0x000fe20000000000 */
[----:B------:R-:W-:Y:S01]  /*17e0*/  UMOV UR55, 0x40000040 ;  /* 0x4000004000377882 */ /* 0x000fe20000000000 */
[----:B------:R-:W-:Y:S01]  /*17f0*/  SHF.R.U32.HI R3, RZ, 0x4, R3 ;  /* 0x00000004ff037819 */ /* 0x000fe20000011603 */
[----:B------:R-:W-:Y:S01]  /*1800*/  UMOV UR13, UR53 ;  /* 0x00000035000d7c82 */ /* 0x000fe20008000000 */
[----:B------:R-:W-:Y:S01]  /*1810*/  UMOV UR15, 0x40000040 ;  /* 0x40000040000f7882 */ /* 0x000fe20000000000 */
[----:B------:R-:W-:Y:S01]  /*1820*/  UMOV UR52, UR5 ;  /* 0x0000000500347c82 */ /* 0x000fe20008000000 */
[----:B------:R-:W-:Y:S01]  /*1830*/  LOP3.LUT R3, R3, 0x3fff, RZ, 0xc0, !PT ;  /* 0x00003fff03037812 */ /* 0x000fe200078ec0ff */
[----:B------:R-:W-:Y:S01]  /*1840*/  UMOV UR12, UR52 ;  /* 0x00000034000c7c82 */ /* 0x000fe20008000000 */
[----:B------:R-:W-:Y:S01]  /*1850*/  UMOV UR16, UR52 ;  /* 0x0000003400107c82 */ /* 0x000fe20008000000 */
[----:B------:R-:W-:Y:S01]  /*1860*/  UMOV UR17, UR53 ;  /* 0x0000003500117c82 */ /* 0x000fe20008000000 */
[----:B------:R-:W-:Y:S01]  /*1870*/  LOP3.LUT R5, R3, 0x10000, RZ, 0xfc, !PT ;  /* 0x0001000003057812 */ /* 0x000fe200078efcff */
[----:B------:R-:W-:Y:S01]  /*1880*/  UMOV UR19, 0x40000040 ;  /* 0x4000004000137882 */ /* 0x000fe20000000000 */
[----:B------:R-:W-:Y:S01]  /*1890*/  UMOV UR20, UR52 ;  /* 0x0000003400147c82 */ /* 0x000fe20008000000 */
[----:B------:R-:W-:Y:S01]  /*18a0*/  UMOV UR21, UR53 ;  /* 0x0000003500157c82 */ /* 0x000fe20008000000 */
[----:B------:R-:W-:Y:S01]  /*18b0*/  UMOV UR23, 0x40000040 ;  /* 0x4000004000177882 */ /* 0x000fe20000000000 */
[----:B------:R-:W-:Y:S01]  /*18c0*/  IMAD R3, R16, 0xa80, R5 ;  /* 0x00000a8010037824 */ /* 0x000fe200078e0205 */
[----:B------:R-:W-:Y:S01]  /*18d0*/  UMOV UR8, UR52 ;  /* 0x0000003400087c82 */ /* 0x000fe20008000000 */
[----:B------:R-:W-:Y:S01]  /*18e0*/  UMOV UR9, UR53 ;  /* 0x0000003500097c82 */ /* 0x000fe20008000000 */
[----:B------:R-:W-:Y:S01]  /*18f0*/  UMOV UR11, 0x40000040 ;  /* 0x40000040000b7882 */ /* 0x000fe20000000000 */
[----:B------:R-:W-:Y:S01]  /*1900*/  UIADD3 UR7, UR5, 0x2, URZ ;  /* 0x0000000205077890 */ /* 0x000fe2000fffe03f */
        /* <DEDUP_REMOVED lines=9> */
[----:B------:R-:W-:Y:S01]  /*19a0*/  MOV R6, UR53 ;  /* 0x0000003500067c02 */ /* 0x000fe20008000f00 */
[----:B------:R-:W-:Y:S01]  /*19b0*/  IMAD.IADD R9, R214, 0x1, R83 ;  /* 0x00000001d6097824 */ /* 0x000fe200078e0253 */
[----:B------:R-:W-:Y:S01]  /*19c0*/  MOV R7, UR52 ;  /* 0x0000003400077c02 */ /* 0x000fe20008000f00 */
[----:B------:R-:W-:Y:S01]  /*19d0*/  @!P1 VIADD R0, R0, 0x36840 ;  /* 0x0003684000009836 */ /* 0x000fe20000000000 */
[----:B------:R-:W-:Y:S01]  /*19e0*/  UMOV UR54, UR4 ;  /* 0x0000000400367c82 */ /* 0x000fe20008000000 */
[----:B------:R-:W-:Y:S01]  /*19f0*/  UIADD3 UR14, UR4, 0x80, URZ ;  /* 0x00000080040e7890 */ /* 0x000fe2000fffe03f */
[----:B------:R-:W-:Y:S01]  /*1a00*/  HGMMA.64x16x16.F32 R72, gdesc[UR52], RZ, !UPT, gsb0 ;  /* 0x00200000344879f0 */ /* 0x000fe2000c0008ff */
[----:B------:R-:W-:Y:S01]  /*1a10*/  UIADD3 UR18, UR4, 0x100, URZ ;  /* 0x0000010004127890 */ /* 0x000fe2000fffe03f */
[----:B------:R-:W-:Y:S01]  /*1a20*/  P2R R80, PR, RZ, 0x1 ;  /* 0x00000001ff507803 */ /* 0x000fe20000000000 */
[----:B------:R-:W-:Y:S01]  /*1a30*/  UIADD3 UR22, UR4, 0x180, URZ ;  /* 0x0000018004167890 */ /* 0x000fe2000fffe03f */
[----:B------:R-:W-:Y:S01]  /*1a40*/  @!P1 PRMT R0, RZ, 0x654, R0 ;  /* 0x00000654ff009816 */ /* 0x000fe20000000000 */
[----:B------:R-:W-:Y:S01]  /*1a50*/  UIADD3 UR54, UR4, 0x200, URZ ;  /* 0x0000020004367890 */ /* 0x000fe2000fffe03f */
[--C-:B------:R-:W-:Y:S01]  /*1a60*/  IMAD.MOV.U32 R118, RZ, RZ, R119.reuse ;  /* 0x000000ffff767224 */ /* 0x100fe200078e0077 */
        /* <DEDUP_REMOVED lines=28> */
[----:B------:R-:W-:Y:S01]  /*1c30*/  IMAD.MOV.U32 R82, RZ, RZ, R119 ;  /* 0x000000ffff527224 */ /* 0x000fe200078e0077 */
[----:B------:R-:W-:Y:S02]  /*1c40*/  WARPGROUP.DEPBAR.LE gsb0, 0x0 ;  /* 0x00008000000079c5 */ /* 0x000fe40000010000 */
[----:B------:R-:W-:-:S06]  /*1c50*/  WARPGROUP.ARRIVE ;  /* 0x00000000000079c5 */ /* 0x000fcc0000000000 */
[----:B------:R-:W-:Y:S01]  /*1c60*/  HGMMA.64x16x16.F32 R64, gdesc[UR12], RZ, !UPT, gsb0 ;  /* 0x002000000c4079f0 */ /* 0x000fe2000c0008ff */
[----:B------:R-:W-:Y:S02]  /*1c70*/  UIADD3 UR12, UR4, 0x2, URZ ;  /* 0x00000002040c7890 */ /* 0x000fe4000fffe03f */
[----:B------:R-:W-:Y:S01]  /*1c80*/  UIADD3 UR14, UR4, 0x282, URZ ;  /* 0x00000282040e7890 */ /* 0x000fe2000fffe03f */
[----:B------:R-:W-:Y:S01]  /*1c90*/  UMOV UR15, 0x40000040 ;  /* 0x40000040000f7882 */ /* 0x000fe20000000000 */
        /* <DEDUP_REMOVED lines=31> */
[----:B------:R-:W-:Y:S01]  /*1e90*/  UIADD3 UR7, UR5, 0x4, URZ ;  /* 0x0000000405077890 */ /* 0x000fe2000fffe03f */
[----:B------:R-:W-:-:S02]  /*1ea0*/  MOV R3, UR9 ;  /* 0x0000000900037c02 */ /* 0x000fc40008000f00 */
[----:B------:R-:W-:Y:S01]  /*1eb0*/  MOV R4, UR8 ;  /* 0x0000000800047c02 */ /* 0x000fe20008000f00 */
        /* <DEDUP_REMOVED lines=338> */
[----:B------:R-:W-:-:S05]  /*33e0*/  UMOV UR53, UR41 ;  /* 0x0000002900357c82 */ /* 0x000fca0008000000 */
        /* <DEDUP_REMOVED lines=48> */
[----:B------:R-:W-:Y:S02]  /*36f0*/  UIADD3 UR7, UR5, 0x806, URZ ;  /* 0x0000080605077890 */ /* 0x000fe4000fffe03f */
[----:B------:R-:W-:Y:S01]  /*3700*/  UIADD3 UR5, UR4, 0x784, URZ ;  /* 0x0000078404057890 */ /* 0x000fe2000fffe03f */
[----:B------:R-:W-:Y:S01]  /*3710*/  UMOV UR8, UR44 ;  /* 0x0000002c00087c82 */ /* 0x000fe20008000000 */
[----:B------:R-:W-:Y:S01]  /*3720*/  UMOV UR9, UR45 ;  /* 0x0000002d00097c82 */ /* 0x000fe20008000000 */
[----:B------:R-:W-:Y:S01]  /*3730*/  UMOV UR52, UR44 ;  /* 0x0000002c00347c82 */ /* 0x000fe20008000000 */
[----:B------:R-:W-:-:S03]  /*3740*/  UMOV UR53, UR45 ;  /* 0x0000002d00357c82 */ /* 0x000fc60008000000 */
[----:B------:R-:W-:Y:S01]  /*3750*/  UMOV UR10, UR5 ;  /* 0x00000005000a7c82 */ /* 0x000fe20008000000 */
[----:B------:R-:W-:Y:S01]  /*3760*/  ULDC UR5, c[0x0][0x9d8] ;  /* 0x0002760000057ab9 */ /* 0x000fe20000000800 */
        /* <DEDUP_REMOVED lines=64> */
[----:B------:R-:W-:Y:S01]  /*3b70*/  MUFU.TANH R72, R72 ;  /* 0x0000004800487308 */ /* 0x000fe20000002400 */
[----:B------:R-:W-:Y:S01]  /*3b80*/  UMOV UR51, 0x40000040 ;  /* 0x4000004000337882 */ /* 0x000fe20000000000 */
[----:B------:R-:W-:Y:S01]  /*3b90*/  FMUL.FTZ R75, R75, UR5 ;  /* 0x000000054b4b7c20 */ /* 0x000fe20008410000 */
[----:B------:R-:W-:Y:S01]  /*3ba0*/  FMUL.FTZ R78, R78, UR5 ;  /* 0x000000054e4e7c20 */ /* 0x000fe20008410000 */
[----:B------:R-:W-:-:S04]  /*3bb0*/  FMUL.FTZ R79, R79, UR5 ;  /* 0x000000054f4f7c20 */ /* 0x000fc80008410000 */
[----:B------:R-:W0:Y:S08]  /*3bc0*/  MUFU.TANH R73, R73 ;  /* 0x0000004900497308 */ /* 0x000e300000002400 */
[----:B------:R-:W1:Y:S08]  /*3bd0*/  MUFU.TANH R76, R76 ;  /* 0x0000004c004c7308 */ /* 0x000e700000002400 */
[----:B------:R-:W2:Y:S08]  /*3be0*/  MUFU.TANH R77, R77 ;  /* 0x0000004d004d7308 */ /* 0x000eb00000002400 */
[----:B------:R3:W4:Y:S08]  /*3bf0*/  MUFU.TANH R3, R74 ;  /* 0x0000004a00037308 */ /* 0x0007300000002400 */
[----:B------:R-:W5:Y:S01]  /*3c00*/  MUFU.TANH R4, R75 ;  /* 0x0000004b00047308 */ /* 0x000f620000002400 */
[----:B---3--:R-:W-:-:S07]  /*3c10*/  IMAD.MOV.U32 R74, RZ, RZ, R119 ;  /* 0x000000ffff4a7224 */ /* 0x008fce00078e0077 */
[----:B------:R-:W-:Y:S01]  /*3c20*/  MUFU.TANH R7, R78 ;  /* 0x0000004e00077308 */ /* 0x000fe20000002400 */
[----:B------:R-:W-:Y:S02]  /*3c30*/  WARPGROUP.DEPBAR.LE gsb0, 0x0 ;  /* 0x00008000000079c5 */ /* 0x000fe40000010000 */
        /* <DEDUP_REMOVED lines=13> */
[----:B------:R-:W-:Y:S01]  /*3d10*/  MUFU.TANH R64, R64 ;  /* 0x0000004000407308 */ /* 0x000fe20000002400 */
[----:B---3--:R-:W-:-:S02]  /*3d20*/  IMAD R66, R120, -0x70, R9 ;  /* 0xffffff9078427824 */ /* 0x008fc400078e0209 */
[----:B------:R-:W-:-:S03]  /*3d30*/  IMAD.MOV.U32 R78, RZ, RZ, R119 ;  /* 0x000000ffff4e7224 */ /* 0x000fc600078e0077 */
[C---:B------:R-:W-:Y:S02]  /*3d40*/  ISETP.GT.AND P4, PT, R66.reuse, RZ, PT ;  /* 0x000000ff4200720c */ /* 0x040fe40003f84270 */
[C---:B------:R-:W-:Y:S01]  /*3d50*/  ISETP.GT.AND P2, PT, R66.reuse, 0x1, PT ;  /* 0x000000014200780c */ /* 0x040fe20003f44270 */
[----:B------:R-:W3:Y:S01]  /*3d60*/  MUFU.TANH R65, R65 ;  /* 0x0000004100417308 */ /* 0x000ee20000002400 */
[C---:B------:R-:W-:Y:S02]  /*3d70*/  ISETP.GT.AND P3, PT, R66.reuse, 0x8, PT ;  /* 0x000000084200780c */ /* 0x040fe40003f64270 */
[----:B0-----:R-:W-:Y:S02]  /*3d80*/  FSEL R73, R73, -INF , P2 ;  /* 0xff80000049497808 */ /* 0x001fe40001000000 */
[----:B------:R-:W-:Y:S02]  /*3d90*/  ISETP.GT.AND P6, PT, R66, 0x9, PT ;  /* 0x000000094200780c */ /* 0x000fe40003fc4270 */
[----:B-1----:R-:W-:Y:S01]  /*3da0*/  FSEL R75, R76, -INF , P3 ;  /* 0xff8000004c4b7808 */ /* 0x002fe20001800000 */
[----:B------:R0:W-:Y:S01]  /*3db0*/  MUFU.TANH R15, R67 ;  /* 0x00000043000f7308 */ /* 0x0001e20000002400 */
[----:B------:R-:W-:Y:S01]  /*3dc0*/  ISETP.GT.AND P5, PT, R66, 0x10, PT ;  /* 0x000000104200780c */ /* 0x000fe20003fa4270 */
[----:B------:R-:W-:Y:S01]  /*3dd0*/  IMAD.MOV.U32 R76, RZ, RZ, R119 ;  /* 0x000000ffff4c7224 */ /* 0x000fe200078e0077 */
[----:B--2---:R-:W-:-:S02]  /*3de0*/  FSEL R77, R77, -INF , P6 ;  /* 0xff8000004d4d7808 */ /* 0x004fc40003000000 */
[----:B----4-:R-:W-:Y:S02]  /*3df0*/  FSEL R3, R3, -INF , P4 ;  /* 0xff80000003037808 */ /* 0x010fe40002000000 */
[----:B-----5:R-:W-:Y:S01]  /*3e00*/  FSEL R4, R4, -INF , P2 ;  /* 0xff80000004047808 */ /* 0x020fe20001000000 */
[----:B------:R-:W1:Y:S01]  /*3e10*/  MUFU.TANH R68, R68 ;  /* 0x0000004400447308 */ /* 0x000e620000002400 */
[----:B0-----:R-:W-:Y:S01]  /*3e20*/  FSEL R67, R72, -INF , P4 ;  /* 0xff80000048437808 */ /* 0x001fe20002000000 */
[----:B------:R-:W-:Y:S01]  /*3e30*/  IMAD.MOV.U32 R72, RZ, RZ, R119 ;  /* 0x000000ffff487224 */ /* 0x000fe200078e0077 */
[C---:B------:R-:W-:Y:S02]  /*3e40*/  ISETP.GT.AND P4, PT, R66.reuse, 0x11, PT ;  /* 0x000000114200780c */ /* 0x040fe40003f84270 */
[----:B------:R-:W-:Y:S02]  /*3e50*/  FMNMX.FTZ R12, R67, R73, !PT ;  /* 0x00000049430c7209 */ /* 0x000fe40007810000 */
[----:B------:R-:W-:Y:S01]  /*3e60*/  ISETP.GT.AND P2, PT, R66, 0x18, PT ;  /* 0x000000184200780c */ /* 0x000fe20003f44270 */
[----:B------:R0:W2:Y:S01]  /*3e70*/  MUFU.TANH R11, R79 ;  /* 0x0000004f000b7308 */ /* 0x0000a20000002400 */
[----:B------:R-:W-:-:S02]  /*3e80*/  FMNMX.FTZ R14, R75, R12, !PT ;  /* 0x0000000c4b0e7209 */ /* 0x000fc40007810000 */
[----:B---3--:R-:W-:Y:S02]  /*3e90*/  FSEL R65, R65, -INF , P4 ;  /* 0xff80000041417808 */ /* 0x008fe40002000000 */
[----:B------:R-:W-:Y:S02]  /*3ea0*/  FMNMX.FTZ R14, R77, R14, !PT ;  /* 0x0000000e4d0e7209 */ /* 0x000fe40007810000 */
[----:B------:R-:W-:Y:S01]  /*3eb0*/  FSEL R7, R7, -INF , P3 ;  /* 0xff80000007077808 */ /* 0x000fe20001800000 */
[----:B------:R-:W3:Y:S01]  /*3ec0*/  MUFU.TANH R69, R69 ;  /* 0x0000004500457308 */ /* 0x000ee20000002400 */
[----:B0-----:R-:W-:Y:S01]  /*3ed0*/  FSEL R79, R64, -INF , P5 ;  /* 0xff800000404f7808 */ /* 0x001fe20002800000 */
[--C-:B------:R-:W-:Y:S01]  /*3ee0*/  IMAD.MOV.U32 R64, RZ, RZ, R119.reuse ;  /* 0x000000ffff407224 */ /* 0x100fe200078e0077 */
[----:B------:R-:W-:Y:S01]  /*3ef0*/  ISETP.GT.AND P3, PT, R66, 0x19, PT ;  /* 0x000000194200780c */ /* 0x000fe20003f64270 */
[----:B------:R-:W-:Y:S02]  /*3f00*/  WARPGROUP.DEPBAR.LE gsb0, 0x0 ;  /* 0x00008000000079c5 */ /* 0x000fe40000010000 */
[----:B------:R-:W-:Y:S01]  /*3f10*/  WARPGROUP.ARRIVE ;  /* 0x00000000000079c5 */ /* 0x000fe20000000000 */
[----:B------:R-:W-:Y:S01]  /*3f20*/  FMUL.FTZ R56, R56, UR5 ;  /* 0x0000000538387c20 */ /* 0x000fe20008410000 */
[----:B------:R-:W-:Y:S01]  /*3f30*/  FMUL.FTZ R57, R57, UR5 ;  /* 0x0000000539397c20 */ /* 0x000fe20008410000 */
[----:B------:R-:W-:Y:S01]  /*3f40*/  MUFU.TANH R71, R71 ;  /* 0x0000004700477308 */ /* 0x000fe20000002400 */
[----:B------:R-:W-:Y:S01]  /*3f50*/  FMUL.FTZ R60, R60, UR5 ;  /* 0x000000053c3c7c20 */ /* 0x000fe20008410000 */
[----:B------:R-:W-:Y:S01]  /*3f60*/  FMNMX.FTZ R14, R79, R14, !PT ;  /* 0x0000000e4f0e7209 */ /* 0x000fe20007810000 */
[----:B------:R-:W-:Y:S01]  /*3f70*/  HGMMA.64x16x16.F32 R48, gdesc[UR48], R48, gsb0 ;  /* 0x00200000303079f0 */ /* 0x000fe20008000830 */
[----:B------:R-:W-:Y:S01]  /*3f80*/  UIADD3 UR50, UR4, 0x906, URZ ;  /* 0x0000090604327890 */ /* 0x000fe2000fffe03f */
[----:B------:R-:W-:Y:S01]  /*3f90*/  FMUL.FTZ R61, R61, UR5 ;  /* 0x000000053d3d7c20 */ /* 0x000fe20008410000 */
[----:B------:R-:W-:Y:S01]  /*3fa0*/  UMOV UR51, 0x40000040 ;  /* 0x4000004000337882 */ /* 0x000fe20000000000 */
[----:B------:R-:W-:Y:S01]  /*3fb0*/  FMUL.FTZ R58, R58, UR5 ;  /* 0x000000053a3a7c20 */ /* 0x000fe20008410000 */
[----:B------:R-:W-:Y:S01]  /*3fc0*/  MUFU.TANH R56, R56 ;  /* 0x0000003800387308 */ /* 0x000fe20000002400 */
[----:B-1----:R-:W-:Y:S01]  /*3fd0*/  FSEL R81, R68, -INF , P2 ;  /* 0xff80000044517808 */ /* 0x002fe20001000000 */
[----:B------:R-:W-:Y:S01]  /*3fe0*/  FMUL.FTZ R59, R59, UR5 ;  /* 0x000000053b3b7c20 */ /* 0x000fe20008410000 */
[----:B------:R-:W-:Y:S01]  /*3ff0*/  FMNMX.FTZ R14, R65, R14, !PT ;  /* 0x0000000e410e7209 */ /* 0x000fe20007810000 */
[----:B------:R-:W-:Y:S01]  /*4000*/  FMUL.FTZ R62, R62, UR5 ;  /* 0x000000053e3e7c20 */ /* 0x000fe20008410000 */
[----:B--2---:R-:W-:Y:S01]  /*4010*/  FSEL R11, R11, -INF , P6 ;  /* 0xff8000000b0b7808 */ /* 0x004fe20003000000 */
[----:B------:R-:W-:Y:S01]  /*4020*/  FMUL.FTZ R63, R63, UR5 ;  /* 0x000000053f3f7c20 */ /* 0x000fe20008410000 */
[----:B------:R-:W-:Y:S01]  /*4030*/  ISETP.GT.AND P6, PT, R66, 0x20, PT ;  /* 0x000000204200780c */ /* 0x000fe20003fc4270 */
[----:B------:R-:W0:Y:S01]  /*4040*/  MUFU.TANH R57, R57 ;  /* 0x0000003900397308 */ /* 0x000e220000002400 */
[----:B---3--:R-:W-:Y:S01]  /*4050*/  FSEL R69, R69, -INF , P3 ;  /* 0xff80000045457808 */ /* 0x008fe20001800000 */
[----:B------:R-:W-:Y:S01]  /*4060*/  IMAD.MOV.U32 R68, RZ, RZ, R119 ;  /* 0x000000ffff447224 */ /* 0x000fe200078e0077 */
[----:B------:R-:W-:-:S02]  /*4070*/  FMNMX.FTZ R20, R81, R14, !PT ;  /* 0x0000000e51147209 */ /* 0x000fc40007810000 */
[----:B------:R-:W-:Y:S02]  /*4080*/  FSEL R13, R13, -INF , P5 ;  /* 0xff8000000d0d7808 */ /* 0x000fe40002800000 */
[C---:B------:R-:W-:Y:S01]  /*4090*/  ISETP.GT.AND P5, PT, R66.reuse, 0x21, PT ;  /* 0x000000214200780c */ /* 0x040fe20003fa4270 */
[----:B------:R1:W2:Y:S01]  /*40a0*/  MUFU.TANH R21, R70 ;  /* 0x0000004600157308 */ /* 0x0002a20000002400 */
[----:B------:R-:W-:Y:S02]  /*40b0*/  FMNMX.FTZ R20, R69, R20, !PT ;  /* 0x0000001445147209 */ /* 0x000fe40007810000 */
[----:B------:R-:W-:Y:S02]  /*40c0*/  FSEL R15, R15, -INF , P4 ;  /* 0xff8000000f0f7808 */ /* 0x000fe40002000000 */
[----:B------:R-:W-:-:S03]  /*40d0*/  ISETP.GT.AND P4, PT, R66, 0x28, PT ;  /* 0x000000284200780c */ /* 0x000fc60003f84270 */
[----:B------:R-:W3:Y:S01]  /*40e0*/  MUFU.TANH R60, R60 ;  /* 0x0000003c003c7308 */ /* 0x000ee20000002400 */
[----:B0-----:R-:W-:Y:S01]  /*40f0*/  FSEL R85, R57, -INF , P5 ;  /* 0xff80000039557808 */ /* 0x001fe20002800000 */
[----:B-1----:R-:W-:-:S06]  /*4100*/  IMAD.MOV.U32 R70, RZ, RZ, R119 ;  /* 0x000000ffff467224 */ /* 0x002fcc00078e0077 */
[----:B------:R-:W0:Y:S01]  /*4110*/  MUFU.TANH R61, R61 ;  /* 0x0000003d003d7308 */ /* 0x000e220000002400 */
[----:B--2---:R-:W-:Y:S02]  /*4120*/  FSEL R21, R21, -INF , P2 ;  /* 0xff80000015157808 */ /* 0x004fe40001000000 */
[----:B------:R-:W-:-:S05]  /*4130*/  ISETP.GT.AND P2, PT, R66, 0x29, PT ;  /* 0x000000294200780c */ /* 0x000fca0003f44270 */
[----:B------:R-:W-:Y:S01]  /*4140*/  MUFU.TANH R58, R58 ;  /* 0x0000003a003a7308 */ /* 0x000fe20000002400 */
[----:B---3--:R-:W-:Y:S01]  /*4150*/  FSEL R87, R60, -INF , P4 ;  /* 0xff8000003c577808 */ /* 0x008fe20002000000 */
[----:B------:R-:W-:Y:S01]  /*4160*/  IMAD.MOV.U32 R60, RZ, RZ, R119 ;  /* 0x000000ffff3c7224 */ /* 0x000fe200078e0077 */
[----:B------:R-:W-:Y:S02]  /*4170*/  WARPGROUP.DEPBAR.LE gsb0, 0x0 ;  /* 0x00008000000079c5 */ /* 0x000fe40000010000 */
[----:B------:R-:W-:Y:S01]  /*4180*/  WARPGROUP.ARRIVE ;  /* 0x00000000000079c5 */ /* 0x000fe20000000000 */
[----:B------:R-:W-:Y:S01]  /*4190*/  FMUL.FTZ R48, R48, UR5 ;  /* 0x0000000530307c20 */ /* 0x000fe20008410000 */
[----:B------:R-:W-:Y:S01]  /*41a0*/  FMUL.FTZ R49, R49, UR5 ;  /* 0x0000000531317c20 */ /* 0x000fe20008410000 */
[----:B------:R-:W-:Y:S01]  /*41b0*/  FMUL.FTZ R52, R52, UR5 ;  /* 0x0000000534347c20 */ /* 0x000fe20008410000 */
[----:B------:R-:W-:Y:S01]  /*41c0*/  MUFU.TANH R59, R59 ;  /* 0x0000003b003b7308 */ /* 0x000fe20000002400 */
[----:B------:R-:W-:Y:S01]  /*41d0*/  FMUL.FTZ R53, R53, UR5 ;  /* 0x0000000535357c20 */ /* 0x000fe20008410000 */
[----:B------:R-:W-:Y:S01]  /*41e0*/  HGMMA.64x16x16.F32 R40, gdesc[UR48], R40, gsb0 ;  /* 0x00200000302879f0 */ /* 0x000fe20008000828 */
[----:B------:R-:W-:Y:S01]  /*41f0*/  UIADD3 UR50, UR4, 0x986, URZ ;  /* 0x0000098604327890 */ /* 0x000fe2000fffe03f */
[----:B------:R-:W-:Y:S01]  /*4200*/  FMUL.FTZ R50, R50, UR5 ;  /* 0x0000000532327c20 */ /* 0x000fe20008410000 */
[----:B------:R-:W-:Y:S01]  /*4210*/  UMOV UR51, 0x40000040 ;  /* 0x4000004000337882 */ /* 0x000fe20000000000 */
[----:B------:R-:W-:Y:S01]  /*4220*/  FMUL.FTZ R51, R51, UR5 ;  /* 0x0000000533337c20 */ /* 0x000fe20008410000 */
[----:B0-----:R-:W-:Y:S01]  /*4230*/  FSEL R89, R61, -INF , P2 ;  /* 0xff8000003d597808 */ /* 0x001fe20001000000 */
[----:B------:R-:W0:Y:S01]  /*4240*/  MUFU.TANH R48, R48 ;  /* 0x0000003000307308 */ /* 0x000e220000002400 */
[----:B------:R-:W-:Y:S01]  /*4250*/  FMUL.FTZ R54, R54, UR5 ;  /* 0x0000000536367c20 */ /* 0x000fe20008410000 */
[----:B------:R-:W-:-:S06]  /*4260*/  FMUL.FTZ R55, R55, UR5 ;  /* 0x0000000537377c20 */ /* 0x000fcc0008410000 */
[----:B------:R-:W1:Y:S08]  /*4270*/  MUFU.TANH R49, R49 ;  /* 0x0000003100317308 */ /* 0x000e700000002400 */
[----:B------:R-:W2:Y:S08]  /*4280*/  MUFU.TANH R62, R62 ;  /* 0x0000003e003e7308 */ /* 0x000eb00000002400 */
[----:B------:R-:W3:Y:S08]  /*4290*/  MUFU.TANH R52, R52 ;  /* 0x0000003400347308 */ /* 0x000ef00000002400 */
[----:B------:R-:W4:Y:S08]  /*42a0*/  MUFU.TANH R63, R63 ;  /* 0x0000003f003f7308 */ /* 0x000f300000002400 */
[----:B------:R-:W5:Y:S01]  /*42b0*/  MUFU.TANH R53, R53 ;  /* 0x0000003500357308 */ /* 0x000f620000002400 */
[----:B------:R-:W-:-:S02]  /*42c0*/  WARPGROUP.DEPBAR.LE gsb0, 0x0 ;  /* 0x00008000000079c5 */ /* 0x000fc40000010000 */
[----:B------:R-:W-:Y:S01]  /*42d0*/  WARPGROUP.ARRIVE ;  /* 0x00000000000079c5 */ /* 0x000fe20000000000 */
[----:B------:R-:W-:Y:S01]  /*42e0*/  FMUL.FTZ R41, R41, UR5 ;  /* 0x0000000529297c20 */ /* 0x000fe20008410000 */
[----:B------:R-:W-:Y:S01]  /*42f0*/  FMUL.FTZ R40, R40, UR5 ;  /* 0x0000000528287c20 */ /* 0x000fe20008410000 */
[----:B------:R-:W-:Y:S02]  /*4300*/  FMUL.FTZ R43, R43, UR5 ;  /* 0x000000052b2b7c20 */ /* 0x000fe40008410000 */
[----:B------:R-:W-:Y:S01]  /*4310*/  MUFU.TANH R50, R50 ;  /* 0x0000003200327308 */ /* 0x000fe20000002400 */
[----:B------:R-:W-:Y:S01]  /*4320*/  FMUL.FTZ R44, R44, UR5 ;  /* 0x000000052c2c7c20 */ /* 0x000fe20008410000 */
[----:B------:R-:W-:Y:S01]  /*4330*/  HGMMA.64x16x16.F32 R32, gdesc[UR48], R32, gsb0 ;  /* 0x00200000302079f0 */ /* 0x000fe20008000820 */
[----:B------:R-:W-:Y:S01]  /*4340*/  UIADD3 UR50, UR4, 0xa06, URZ ;  /* 0x00000a0604327890 */ /* 0x000fe2000fffe03f */
[----:B------:R-:W-:Y:S01]  /*4350*/  FMUL.FTZ R45, R45, UR5 ;  /* 0x000000052d2d7c20 */ /* 0x000fe20008410000 */
[----:B------:R-:W-:Y:S01]  /*4360*/  UMOV UR51, 0x40000040 ;  /* 0x4000004000337882 */ /* 0x000fe20000000000 */
[----:B------:R-:W-:Y:S01]  /*4370*/  FMUL.FTZ R47, R47, UR5 ;  /* 0x000000052f2f7c20 */ /* 0x000fe20008410000 */
[----:B------:R-:W-:Y:S01]  /*4380*/  FMUL.FTZ R42, R42, UR5 ;  /* 0x000000052a2a7c20 */ /* 0x000fe20008410000 */
[----:B------:R0:W-:Y:S01]  /*4390*/  MUFU.TANH R6, R41 ;  /* 0x0000002900067308 */ /* 0x0001e20000002400 */
[----:B------:R-:W-:Y:S01]  /*43a0*/  FMUL.FTZ R46, R46, UR5 ;  /* 0x000000052e2e7c20 */ /* 0x000fe20008410000 */
[----:B------:R-:W-:-:S06]  /*43b0*/  ULDC UR4, c[0x0][0x988] ;  /* 0x0002620000047ab9 */ /* 0x000fcc0000000800 */
[----:B------:R1:W-:Y:S01]  /*43c0*/  MUFU.TANH R8, R43 ;  /* 0x0000002b00087308 */ /* 0x0003e20000002400 */
[----:B0-----:R-:W-:Y:S02]  /*43d0*/  FSEL R41, R71, -INF , P3 ;  /* 0xff80000047297808 */ /* 0x001fe40001800000 */
[----:B------:R-:W-:Y:S01]  /*43e0*/  FSEL R71, R56, -INF , P6 ;  /* 0xff80000038477808 */ /* 0x000fe20003000000 */
[----:B------:R-:W-:Y:S01]  /*43f0*/  IMAD.MOV.U32 R56, RZ, RZ, R119 ;  /* 0x000000ffff387224 */ /* 0x000fe200078e0077 */
[----:B------:R-:W-:Y:S02]  /*4400*/  ISETP.GT.AND P3, PT, R66, 0x30, PT ;  /* 0x000000304200780c */ /* 0x000fe40003f64270 */
[----:B------:R-:W-:Y:S01]  /*4410*/  FMNMX.FTZ R20, R71, R20, !PT ;  /* 0x0000001447147209 */ /* 0x000fe20007810000 */
[----:B------:R-:W0:Y:S01]  /*4420*/  MUFU.TANH R40, R40 ;  /* 0x0000002800287308 */ /* 0x000e220000002400 */
[----:B------:R-:W-:Y:S02]  /*4430*/  FSEL R91, R48, -INF , P3 ;  /* 0xff800000305b7808 */ /* 0x000fe40001800000 */
[----:B------:R-:W-:-:S02]  /*4440*/  FMNMX.FTZ R48, R85, R20, !PT ;  /* 0x0000001455307209 */ /* 0x000fc40007810000 */
[----:B-1----:R-:W-:Y:S01]  /*4450*/  FSEL R43, R58, -INF , P6 ;  /* 0xff8000003a2b7808 */ /* 0x002fe20003000000 */
[----:B------:R-:W-:Y:S01]  /*4460*/  IMAD.MOV.U32 R58, RZ, RZ, R119 ;  /* 0x000000ffff3a7224 */ /* 0x000fe200078e0077 */
[----:B------:R-:W-:Y:S01]  /*4470*/  FMNMX.FTZ R48, R87, R48, !PT ;  /* 0x0000003057307209 */ /* 0x000fe20007810000 */
[----:B------:R-:W1:Y:S01]  /*4480*/  MUFU.TANH R51, R51 ;  /* 0x0000003300337308 */ /* 0x000e620000002400 */
[----:B------:R-:W-:Y:S02]  /*4490*/  ISETP.GT.AND P6, PT, R66, 0x31, PT ;  /* 0x000000314200780c */ /* 0x000fe40003fc4270 */
[----:B------:R-:W-:Y:S02]  /*44a0*/  FMNMX.FTZ R48, R89, R48, !PT ;  /* 0x0000003059307209 */ /* 0x000fe40007810000 */
[----:B------:R-:W-:Y:S02]  /*44b0*/  FSEL R93, R49, -INF , P6 ;  /* 0xff800000315d7808 */ /* 0x000fe40003000000 */
[----:B------:R-:W-:Y:S01]  /*44c0*/  FMNMX.FTZ R48, R91, R48, !PT ;  /* 0x000000305b307209 */ /* 0x000fe20007810000 */
[----:B------:R-:W1:Y:S03]  /*44d0*/  MUFU.TANH R54, R54 ;  /* 0x0000003600367308 */ /* 0x000e660000002400 */
[----:B------:R-:W-:-:S05]  /*44e0*/  FMNMX.FTZ R48, R93, R48, !PT ;  /* 0x000000305d307209 */ /* 0x000fca0007810000 */
[----:B------:R2:W-:Y:S01]  /*44f0*/  MUFU.TANH R9, R45 ;  /* 0x0000002d00097308 */ /* 0x0005e20000002400 */
[----:B------:R-:W-:Y:S02]  /*4500*/  WARPGROUP.DEPBAR.LE gsb0, 0x0 ;  /* 0x00008000000079c5 */ /* 0x000fe40000010000 */
[----:B------:R-:W-:Y:S01]  /*4510*/  WARPGROUP.ARRIVE ;  /* 0x00000000000079c5 */ /* 0x000fe20000000000 */
[----:B------:R-:W-:Y:S01]  /*4520*/  FMUL.FTZ R12, R33, UR5 ;  /* 0x00000005210c7c20 */ /* 0x000fe20008410000 */
[----:B------:R-:W-:-:S03]  /*4530*/  FSEL R33, R59, -INF , P5 ;  /* 0xff8000003b217808 */ /* 0x000fc60002800000 */
[----:B------:R-:W1:Y:S01]  /*4540*/  MUFU.TANH R44, R44 ;  /* 0x0000002c002c7308 */ /* 0x000e620000002400 */
[----:B------:R-:W-:Y:S01]  /*4550*/  ISETP.GT.AND P5, PT, R66, 0x38, PT ;  /* 0x000000384200780c */ /* 0x000fe20003fa4270 */
[----:B------:R-:W-:Y:S01]  /*4560*/  FMUL.FTZ R32, R32, UR5 ;  /* 0x0000000520207c20 */ /* 0x000fe20008410000 */
[----:B------:R-:W-:Y:S01]  /*4570*/  HGMMA.64x16x16.F32 R24, gdesc[UR48], R24, gsb0 ;  /* 0x00200000301879f0 */ /* 0x000fe20008000818 */
[----:B--2---:R-:W-:Y:S01]  /*4580*/  FSEL R45, R62, -INF , P4 ;  /* 0xff8000003e2d7808 */ /* 0x004fe20002000000 */
[----:B------:R-:W-:Y:S01]  /*4590*/  FMUL.FTZ R14, R35, UR5 ;  /* 0x00000005230e7c20 */ /* 0x000fe20008410000 */
[----:B------:R-:W-:Y:S01]  /*45a0*/  ISETP.GT.AND P4, PT, R66, 0x39, PT ;  /* 0x000000394200780c */ /* 0x000fe20003f84270 */
[----:B------:R-:W-:Y:S01]  /*45b0*/  FMUL.FTZ R36, R36, UR5 ;  /* 0x0000000524247c20 */ /* 0x000fe20008410000 */
[----:B---3--:R-:W-:Y:S01]  /*45c0*/  FSEL R95, R52, -INF , P5 ;  /* 0xff800000345f7808 */ /* 0x008fe20002800000 */
[----:B------:R-:W2:Y:S01]  /*45d0*/  MUFU.TANH R55, R55 ;  /* 0x0000003700377308 */ /* 0x000ea20000002400 */
[----:B----4-:R-:W-:Y:S01]  /*45e0*/  FSEL R35, R63, -INF , P2 ;  /* 0xff8000003f237808 */ /* 0x010fe20001000000 */
[----:B------:R-:W-:Y:S01]  /*45f0*/  FMUL.FTZ R20, R37, UR5 ;  /* 0x0000000525147c20 */ /* 0x000fe20008410000 */
[----:B------:R-:W-:Y:S01]  /*4600*/  ISETP.GT.AND P2, PT, R66, 0x40, PT ;  /* 0x000000404200780c */ /* 0x000fe20003f44270 */
[----:B------:R-:W-:Y:S01]  /*4610*/  FMUL.FTZ R34, R34, UR5 ;  /* 0x0000000522227c20 */ /* 0x000fe20008410000 */
[----:B-----5:R-:W-:Y:S01]  /*4620*/  FSEL R97, R53, -INF , P4 ;  /* 0xff80000035617808 */ /* 0x020fe20002000000 */
[----:B------:R-:W-:Y:S01]  /*4630*/  FMUL.FTZ R38, R38, UR5 ;  /* 0x0000000526267c20 */ /* 0x000fe20008410000 */
[----:B------:R-:W-:Y:S01]  /*4640*/  FMNMX.FTZ R48, R95, R48, !PT ;  /* 0x000000305f307209 */ /* 0x000fe20007810000 */
[----:B------:R3:W-:Y:S01]  /*4650*/  MUFU.TANH R10, R47 ;  /* 0x0000002f000a7308 */ /* 0x0007e20000002400 */
[----:B0-----:R-:W-:Y:S01]  /*4660*/  FSEL R99, R40, -INF , P2 ;  /* 0xff80000028637808 */ /* 0x001fe20001000000 */
[----:B------:R-:W-:Y:S01]  /*4670*/  FMUL.FTZ R39, R39, UR5 ;  /* 0x0000000527277c20 */ /* 0x000fe20008410000 */
[----:B------:R-:W-:Y:S01]  /*4680*/  FMNMX.FTZ R48, R97, R48, !PT ;  /* 0x0000003061307209 */ /* 0x000fe20007810000 */
[--C-:B------:R-:W-:Y:S01]  /*4690*/  IMAD.MOV.U32 R62, RZ, RZ, R119.reuse ;  /* 0x000000ffff3e7224 */ /* 0x100fe200078e0077 */
[----:B-1----:R-:W-:Y:S01]  /*46a0*/  FSEL R37, R51, -INF , P6 ;  /* 0xff80000033257808 */ /* 0x002fe20003000000 */
[--C-:B------:R-:W-:Y:S01]  /*46b0*/  IMAD.MOV.U32 R52, RZ, RZ, R119.reuse ;  /* 0x000000ffff347224 */ /* 0x100fe200078e0077 */
[----:B------:R-:W-:Y:S01]  /*46c0*/  ISETP.GT.AND P6, PT, R66, 0x48, PT ;  /* 0x000000484200780c */ /* 0x000fe20003fc4270 */
[----:B------:R-:W0:Y:S01]  /*46d0*/  MUFU.TANH R32, R32 ;  /* 0x0000002000207308 */ /* 0x000e220000002400 */
[----:B---3--:R-:W-:Y:S01]  /*46e0*/  FSEL R47, R50, -INF , P3 ;  /* 0xff800000322f7808 */ /* 0x008fe20001800000 */
[----:B------:R-:W-:Y:S01]  /*46f0*/  IMAD.MOV.U32 R50, RZ, RZ, R119 ;  /* 0x000000ffff327224 */ /* 0x000fe200078e0077 */
[----:B------:R-:W-:-:S02]  /*4700*/  ISETP.GT.AND P3, PT, R66, 0x41, PT ;  /* 0x000000414200780c */ /* 0x000fc40003f64270 */
[----:B------:R-:W-:Y:S02]  /*4710*/  FMNMX.FTZ R48, R99, R48, !PT ;  /* 0x0000003063307209 */ /* 0x000fe40007810000 */
[----:B------:R-:W-:Y:S01]  /*4720*/  FSEL R101, R6, -INF , P3 ;  /* 0xff80000006657808 */ /* 0x000fe20001800000 */
[----:B------:R-:W1:Y:S01]  /*4730*/  MUFU.TANH R42, R42 ;  /* 0x0000002a002a7308 */ /* 0x000e620000002400 */
[----:B------:R-:W-:Y:S01]  /*4740*/  FSEL R49, R54, -INF , P5 ;  /* 0xff80000036317808 */ /* 0x000fe20002800000 */
[--C-:B------:R-:W-:Y:S01]  /*4750*/  IMAD.MOV.U32 R54, RZ, RZ, R119.reuse ;  /* 0x000000ffff367224 */ /* 0x100fe200078e0077 */
[----:B------:R-:W-:Y:S02]  /*4760*/  ISETP.GT.AND P5, PT, R66, 0x49, PT ;  /* 0x000000494200780c */ /* 0x000fe40003fa4270 */
[----:B------:R-:W-:Y:S01]  /*4770*/  FSEL R103, R44, -INF , P6 ;  /* 0xff8000002c677808 */ /* 0x000fe20003000000 */
[----:B------:R-:W-:Y:S01]  /*4780*/  IMAD.MOV.U32 R44, RZ, RZ, R119 ;  /* 0x000000ffff2c7224 */ /* 0x000fe200078e0077 */
[----:B------:R-:W-:Y:S01]  /*4790*/  FMNMX.FTZ R48, R101, R48, !PT ;  /* 0x0000003065307209 */ /* 0x000fe20007810000 */
[----:B------:R-:W3:Y:S01]  /*47a0*/  MUFU.TANH R12, R12 ;  /* 0x0000000c000c7308 */ /* 0x000ee20000002400 */
[----:B--2---:R-:W-:-:S02]  /*47b0*/  FSEL R51, R55, -INF , P4 ;  /* 0xff80000037337808 */ /* 0x004fc40002000000 */
[----:B------:R-:W-:Y:S02]  /*47c0*/  ISETP.GT.AND P4, PT, R66, 0x50, PT ;  /* 0x000000504200780c */ /* 0x000fe40003f84270 */
[----:B------:R-:W-:Y:S02]  /*47d0*/  FSEL R105, R9, -INF , P5 ;  /* 0xff80000009697808 */ /* 0x000fe40002800000 */
[----:B------:R-:W-:Y:S01]  /*47e0*/  FMNMX.FTZ R48, R103, R48, !PT ;  /* 0x0000003067307209 */ /* 0x000fe20007810000 */
[----:B------:R-:W2:Y:S01]  /*47f0*/  MUFU.TANH R46, R46 ;  /* 0x0000002e002e7308 */ /* 0x000ea20000002400 */
[----:B------:R-:W-:Y:S02]  /*4800*/  FSEL R55, R8, -INF , P3 ;  /* 0xff80000008377808 */ /* 0x000fe40001800000 */
[----:B------:R-:W-:Y:S02]  /*4810*/  ISETP.GT.AND P3, PT, R66, 0x51, PT ;  /* 0x000000514200780c */ /* 0x000fe40003f64270 */
[----:B0-----:R-:W-:Y:S01]  /*4820*/  FSEL R107, R32, -INF , P4 ;  /* 0xff800000206b7808 */ /* 0x001fe20002000000 */
[----:B------:R-:W-:-:S02]  /*4830*/  WARPGROUP.DEPBAR.LE gsb0, 0x0 ;  /* 0x00008000000079c5 */ /* 0x000fc40000010000 */
[----:B------:R-:W0:Y:S01]  /*4840*/  MUFU.TANH R36, R36 ;  /* 0x0000002400247308 */ /* 0x000e220000002400 */
[----:B------:R-:W-:Y:S01]  /*4850*/  FMUL.FTZ R24, R24, UR5 ;  /* 0x0000000518187c20 */ /* 0x000fe20008410000 */
[----:B------:R-:W-:Y:S01]  /*4860*/  FMUL.FTZ R6, R25, UR5 ;  /* 0x0000000519067c20 */ /* 0x000fe20008410000 */
[----:B------:R-:W-:Y:S01]  /*4870*/  FMNMX.FTZ R48, R105, R48, !PT ;  /* 0x0000003069307209 */ /* 0x000fe20007810000 */
[----:B------:R-:W-:Y:S01]  /*4880*/  FMUL.FTZ R28, R28, UR5 ;  /* 0x000000051c1c7c20 */ /* 0x000fe20008410000 */
[----:B-1----:R-:W-:Y:S01]  /*4890*/  FSEL R53, R42, -INF , P2 ;  /* 0xff8000002a357808 */ /* 0x002fe20001000000 */
[----:B------:R-:W-:Y:S01]  /*48a0*/  FMUL.FTZ R8, R29, UR5 ;  /* 0x000000051d087c20 */ /* 0x000fe20008410000 */
[----:B------:R-:W-:Y:S01]  /*48b0*/  ISETP.GT.AND P2, PT, R66, 0x58, PT ;  /* 0x000000584200780c */ /* 0x000fe20003f44270 */
[----:B------:R-:W1:Y:S01]  /*48c0*/  MUFU.TANH R20, R20 ;  /* 0x0000001400147308 */ /* 0x000e620000002400 */
[----:B---3--:R-:W-:Y:S01]  /*48d0*/  FSEL R109, R12, -INF , P3 ;  /* 0xff8000000c6d7808 */ /* 0x008fe20001800000 */
[----:B------:R-:W-:Y:S01]  /*48e0*/  FMUL.FTZ R26, R26, UR5 ;  /* 0x000000051a1a7c20 */ /* 0x000fe20008410000 */
[----:B------:R-:W-:Y:S01]  /*48f0*/  FMNMX.FTZ R48, R107, R48, !PT ;  /* 0x000000306b307209 */ /* 0x000fe20007810000 */
[----:B------:R-:W-:Y:S01]  /*4900*/  FMUL.FTZ R30, R30, UR5 ;  /* 0x000000051e1e7c20 */ /* 0x000fe20008410000 */
[----:B--2---:R-:W-:Y:S01]  /*4910*/  FSEL R25, R46, -INF , P6 ;  /* 0xff8000002e197808 */ /* 0x004fe20003000000 */
[----:B------:R-:W-:Y:S01]  /*4920*/  FMUL.FTZ R31, R31, UR5 ;  /* 0x000000051f1f7c20 */ /* 0x000fe20008410000 */
[----:B------:R-:W-:Y:S01]  /*4930*/  ISETP.GT.AND P6, PT, R66, 0x59, PT ;  /* 0x000000594200780c */ /* 0x000fe20003fc4270 */
[----:B------:R-:W2:Y:S01]  /*4940*/  MUFU.TANH R34, R34 ;  /* 0x0000002200227308 */ /* 0x000ea20000002400 */
[----:B0-----:R-:W-:Y:S01]  /*4950*/  FSEL R111, R36, -INF , P2 ;  /* 0xff800000246f7808 */ /* 0x001fe20001000000 */
[----:B------:R0:W-:Y:S01]  /*4960*/  @!P1 SYNCS.ARRIVE.TRANS64.RED.A1T0 RZ, [R0+URZ], RZ ;  /* 0x000000ff00ff99a7 */ /* 0x0001e2000810043f */
[----:B------:R-:W-:Y:S01]  /*4970*/  FMNMX.FTZ R48, R109, R48, !PT ;  /* 0x000000306d307209 */ /* 0x000fe20007810000 */
[----:B------:R-:W-:Y:S01]  /*4980*/  IMAD.MOV.U32 R46, RZ, RZ, R119 ;  /* 0x000000ffff2e7224 */ /* 0x000fe200078e0077 */
[----:B------:R-:W-:-:S02]  /*4990*/  FSEL R29, R10, -INF , P5 ;  /* 0xff8000000a1d7808 */ /* 0x000fc40002800000 */
[----:B------:R-:W-:Y:S01]  /*49a0*/  ISETP.GT.AND P5, PT, R66, 0x60, PT ;  /* 0x000000604200780c */ /* 0x000fe20003fa4270 */
[----:B------:R-:W3:Y:S01]  /*49b0*/  MUFU.TANH R24, R24 ;  /* 0x0000001800187308 */ /* 0x000ee20000002400 */
[----:B-1----:R-:W-:Y:S02]  /*49c0*/  FSEL R113, R20, -INF , P6 ;  /* 0xff80000014717808 */ /* 0x002fe40003000000 */
[----:B------:R-:W-:-:S04]  /*49d0*/  FMNMX.FTZ R48, R111, R48, !PT ;  /* 0x000000306f307209 */ /* 0x000fc80007810000 */
[----:B------:R-:W-:Y:S01]  /*49e0*/  FMNMX.FTZ R48, R113, R48, !PT ;  /* 0x0000003071307209 */ /* 0x000fe20007810000 */
[----:B------:R-:W1:Y:S01]  /*49f0*/  MUFU.TANH R14, R14 ;  /* 0x0000000e000e7308 */ /* 0x000e620000002400 */
[----:B--2---:R-:W-:Y:S02]  /*4a00*/  FSEL R57, R34, -INF , P4 ;  /* 0xff80000022397808 */ /* 0x004fe40002000000 */
[----:B------:R-:W-:-:S05]  /*4a10*/  ISETP.GT.AND P4, PT, R66, 0x61, PT ;  /* 0x000000614200780c */ /* 0x000fca0003f84270 */
[----:B------:R-:W2:Y:S01]  /*4a20*/  MUFU.TANH R6, R6 ;  /* 0x0000000600067308 */ /* 0x000ea20000002400 */
[----:B---3--:R-:W-:-:S04]  /*4a30*/  FSEL R115, R24, -INF , P5 ;  /* 0xff80000018737808 */ /* 0x008fc80002800000 */
[----:B------:R-:W-:-:S03]  /*4a40*/  FMNMX.FTZ R48, R115, R48, !PT ;  /* 0x0000003073307209 */ /* 0x000fc60007810000 */
[----:B------:R-:W3:Y:S01]  /*4a50*/  MUFU.TANH R38, R38 ;  /* 0x0000002600267308 */ /* 0x000ee20000002400 */
[----:B-1----:R-:W-:Y:S02]  /*4a60*/  FSEL R59, R14, -INF , P3 ;  /* 0xff8000000e3b7808 */ /* 0x002fe40001800000 */
[----:B------:R-:W-:Y:S02]  /*4a70*/  ISETP.GT.AND P3, PT, R66, 0x68, PT ;  /* 0x000000684200780c */ /* 0x000fe40003f64270 */
[----:B------:R-:W-:-:S03]  /*4a80*/  FMNMX.FTZ R14, R3, R4, !PT ;  /* 0x00000004030e7209 */ /* 0x000fc60007810000 */
[----:B------:R-:W1:Y:S01]  /*4a90*/  MUFU.TANH R28, R28 ;  /* 0x0000001c001c7308 */ /* 0x000e620000002400 */
[----:B--2---:R-:W-:Y:S01]  /*4aa0*/  FSEL R117, R6, -INF , P4 ;  /* 0xff80000006757808 */ /* 0x004fe20002000000 */
[----:B------:R-:W-:Y:S01]  /*4ab0*/  IMAD.U32 R6, RZ, RZ, UR4 ;  /* 0x00000004ff067e24 */ /* 0x000fe2000f8e00ff */
[----:B------:R-:W-:Y:S02]  /*4ac0*/  FMNMX.FTZ R14, R7, R14, !PT ;  /* 0x0000000e070e7209 */ /* 0x000fe40007810000 */
[----:B------:R-:W-:Y:S02]  /*4ad0*/  FMNMX.FTZ R48, R117, R48, !PT ;  /* 0x0000003075307209 */ /* 0x000fe40007810000 */
[----:B------:R-:W-:Y:S01]  /*4ae0*/  FMNMX.FTZ R14, R11, R14, !PT ;  /* 0x0000000e0b0e7209 */ /* 0x000fe20007810000 */
[----:B------:R-:W2:Y:S01]  /*4af0*/  MUFU.TANH R8, R8 ;  /* 0x0000000800087308 */ /* 0x000ea20000002400 */
[----:B---3--:R-:W-:Y:S02]  /*4b00*/  FSEL R61, R38, -INF , P2 ;  /* 0xff800000263d7808 */ /* 0x008fe40001000000 */
[----:B------:R-:W-:Y:S01]  /*4b10*/  ISETP.GT.AND P2, PT, R66, 0x69, PT ;  /* 0x000000694200780c */ /* 0x000fe20003f44270 */
[----:B------:R-:W-:Y:S01]  /*4b20*/  IMAD.MOV.U32 R66, RZ, RZ, R119 ;  /* 0x000000ffff427224 */ /* 0x000fe200078e0077 */
[----:B------:R-:W-:-:S03]  /*4b30*/  FMNMX.FTZ R14, R13, R14, !PT ;  /* 0x0000000e0d0e7209 */ /* 0x000fc60007810000 */
[----:B------:R-:W3:Y:S01]  /*4b40*/  MUFU.TANH R26, R26 ;  /* 0x0000001a001a7308 */ /* 0x000ee20000002400 */
[----:B-1----:R-:W-:Y:S02]  /*4b50*/  FSEL R121, R28, -INF , P3 ;  /* 0xff8000001c797808 */ /* 0x002fe40001800000 */
[----:B------:R-:W-:Y:S02]  /*4b60*/  FMNMX.FTZ R14, R15, R14, !PT ;  /* 0x0000000e0f0e7209 */ /* 0x000fe40007810000 */
[----:B------:R-:W-:Y:S02]  /*4b70*/  FMNMX.FTZ R48, R121, R48, !PT ;  /* 0x0000003079307209 */ /* 0x000fe40007810000 */
[----:B------:R-:W-:Y:S01]  /*4b80*/  FMNMX.FTZ R14, R21, R14, !PT ;  /* 0x0000000e150e7209 */ /* 0x000fe20007810000 */
[----:B------:R-:W1:Y:S01]  /*4b90*/  MUFU.TANH R30, R30 ;  /* 0x0000001e001e7308 */ /* 0x000e620000002400 */
[----:B--2---:R-:W-:Y:S02]  /*4ba0*/  FSEL R123, R8, -INF , P2 ;  /* 0xff800000087b7808 */ /* 0x004fe40001000000 */
[----:B------:R-:W-:-:S02]  /*4bb0*/  FMNMX.FTZ R14, R41, R14, !PT ;  /* 0x0000000e290e7209 */ /* 0x000fc40007810000 */
[----:B------:R-:W-:Y:S02]  /*4bc0*/  FMNMX.FTZ R48, R123, R48, !PT ;  /* 0x000000307b307209 */ /* 0x000fe40007810000 */
[----:B------:R-:W-:Y:S01]  /*4bd0*/  FMNMX.FTZ R14, R43, R14, !PT ;  /* 0x0000000e2b0e7209 */ /* 0x000fe20007810000 */
[----:B------:R-:W2:Y:S02]  /*4be0*/  MUFU.TANH R12, R31 ;  /* 0x0000001f000c7308 */ /* 0x000ea40000002400 */
[----:B------:R-:W4:Y:S01]  /*4bf0*/  SHFL.BFLY PT, R9, R48, 0x2, 0x1f ;  /* 0x0c401f0030097f89 */ /* 0x000f2200000e0000 */
[----:B------:R-:W-:-:S04]  /*4c00*/  FMNMX.FTZ R14, R33, R14, !PT ;  /* 0x0000000e210e7209 */ /* 0x000fc80007810000 */
[----:B------:R-:W-:-:S04]  /*4c10*/  FMNMX.FTZ R14, R45, R14, !PT ;  /* 0x0000000e2d0e7209 */ /* 0x000fc80007810000 */
[----:B------:R-:W-:-:S04]  /*4c20*/  FMNMX.FTZ R14, R35, R14, !PT ;  /* 0x0000000e230e7209 */ /* 0x000fc80007810000 */
[----:B------:R-:W-:-:S04]  /*4c30*/  FMNMX.FTZ R14, R47, R14, !PT ;  /* 0x0000000e2f0e7209 */ /* 0x000fc80007810000 */
[----:B------:R-:W-:-:S04]  /*4c40*/  FMNMX.FTZ R14, R37, R14, !PT ;  /* 0x0000000e250e7209 */ /* 0x000fc80007810000 */
[----:B------:R-:W-:Y:S02]  /*4c50*/  FMNMX.FTZ R14, R49, R14, !PT ;  /* 0x0000000e310e7209 */ /* 0x000fe40007810000 */
[----:B----4-:R-:W-:Y:S01]  /*4c60*/  FMNMX.FTZ R10, R48, R9, !PT ;  /* 0x00000009300a7209 */ /* 0x010fe20007810000 */
[----:B------:R-:W-:Y:S01]  /*4c70*/  IMAD.MOV.U32 R48, RZ, RZ, R119 ;  /* 0x000000ffff307224 */ /* 0x000fe200078e0077 */
[----:B------:R-:W-:-:S03]  /*4c80*/  FMNMX.FTZ R14, R51, R14, !PT ;  /* 0x0000000e330e7209 */ /* 0x000fc60007810000 */
        /* <DEDUP_REMOVED lines=8> */
[----:B------:R-:W-:Y:S01]  /*4d10*/  FMUL.FTZ R10, R27, UR5 ;  /* 0x000000051b0a7c20 */ /* 0x000fe20008410000 */
[----:B------:R-:W-:Y:S02]  /*4d20*/  FMNMX.FTZ R14, R61, R14, !PT ;  /* 0x0000000e3d0e7209 */ /* 0x000fe40007810000 */
[C---:B------:R-:W-:Y:S01]  /*4d30*/  FSETP.NEU.FTZ.AND P0, PT, R8.reuse, -INF , PT ;  /* 0xff8000000800780b */ /* 0x040fe20003f1d000 */
[----:B------:R-:W-:Y:S02]  /*4d40*/  FMUL.FTZ R9, R8, R6 ;  /* 0x0000000608097220 */ /* 0x000fe40000410000 */
[----:B------:R-:W4:Y:S03]  /*4d50*/  MUFU.TANH R10, R10 ;  /* 0x0000000a000a7308 */ /* 0x000f260000002400 */
[----:B------:R-:W-:-:S02]  /*4d60*/  FSEL R20, R9, RZ, P0 ;  /* 0x000000ff09147208 */ /* 0x000fc40000000000 */
[----:B------:R-:W-:Y:S01]  /*4d70*/  ISETP.NE.AND P0, PT, R80, RZ, PT ;  /* 0x000000ff5000720c */ /* 0x000fe20003f05270 */
[--C-:B------:R-:W-:Y:S02]  /*4d80*/  IMAD.MOV.U32 R80, RZ, RZ, R119.reuse ;  /* 0x000000ffff507224 */ /* 0x100fe400078e0077 */
[----:B------:R5:W0:Y:S01]  /*4d90*/  MUFU.TANH R9, R39 ;  /* 0x0000002700097308 */ /* 0x000a220000002400 */
[-CC-:B------:R-:W-:Y:S01]  /*4da0*/  FFMA.FTZ R200, R67, R6.reuse, -R20.reuse ;  /* 0x0000000643c87223 */ /* 0x180fe20000010814 */
[-CC-:B------:R-:W-:Y:S01]  /*4db0*/  FFMA.FTZ R63, R69, R6.reuse, -R20.reuse ;  /* 0x00000006453f7223 */ /* 0x180fe20000010814 */
[----:B---3--:R-:W-:Y:S01]  /*4dc0*/  FSEL R69, R26, -INF , P5 ;  /* 0xff8000001a457808 */ /* 0x008fe20002800000 */
[-CC-:B------:R-:W-:Y:S01]  /*4dd0*/  FFMA.FTZ R192, R71, R6.reuse, -R20.reuse ;  /* 0x0000000647c07223 */ /* 0x180fe20000010814 */
[-CC-:B------:R-:W-:Y:S01]  /*4de0*/  FFMA.FTZ R27, R73, R6.reuse, -R20.reuse ;  /* 0x00000006491b7223 */ /* 0x180fe20000010814 */
[----:B-1----:R-:W-:Y:S01]  /*4df0*/  FSEL R73, R30, -INF , P3 ;  /* 0xff8000001e497808 */ /* 0x002fe20001800000 */
[-CC-:B------:R-:W-:Y:S01]  /*4e00*/  FFMA.FTZ R202, R75, R6.reuse, -R20.reuse ;  /* 0x000000064bca7223 */ /* 0x180fe20000010814 */
[----:B--2---:R-:W-:Y:S01]  /*4e10*/  FSEL R75, R12, -INF , P2 ;  /* 0xff8000000c4b7808 */ /* 0x004fe20001000000 */
[----:B------:R-:W-:Y:S01]  /*4e20*/  MUFU.EX2 R200, R200 ;  /* 0x000000c800c87308 */ /* 0x000fe20000000800 */
[----:B----4-:R-:W-:Y:S01]  /*4e30*/  FSEL R71, R10, -INF , P4 ;  /* 0xff8000000a477808 */ /* 0x010fe20002000000 */
[-CC-:B------:R-:W-:Y:S01]  /*4e40*/  FFMA.FTZ R31, R77, R6.reuse, -R20.reuse ;  /* 0x000000064d1f7223 */ /* 0x180fe20000010814 */
[-CC-:B------:R-:W-:Y:S01]  /*4e50*/  FFMA.FTZ R196, R79, R6.reuse, -R20.reuse ;  /* 0x000000064fc47223 */ /* 0x180fe20000010814 */
[-CC-:B-----5:R-:W-:Y:S01]  /*4e60*/  FFMA.FTZ R39, R65, R6.reuse, -R20.reuse ;  /* 0x0000000641277223 */ /* 0x1a0fe20000010814 */
[-CC-:B------:R-:W-:Y:S01]  /*4e70*/  FFMA.FTZ R198, R81, R6.reuse, -R20.reuse ;  /* 0x0000000651c67223 */ /* 0x180fe20000010814 */
[-CC-:B------:R-:W-:Y:S01]  /*4e80*/  FFMA.FTZ R65, R85, R6.reuse, -R20.reuse ;  /* 0x0000000655417223 */ /* 0x180fe20000010814 */
[-CC-:B------:R-:W-:Y:S01]  /*4e90*/  FFMA.FTZ R194, R87, R6.reuse, -R20.reuse ;  /* 0x0000000657c27223 */ /* 0x180fe20000010814 */
[----:B0-----:R-:W-:Y:S01]  /*4ea0*/  FSEL R67, R9, -INF , P6 ;  /* 0xff80000009437808 */ /* 0x001fe20003000000 */
        /* <DEDUP_REMOVED lines=8> */
[----:B------:R-:W1:Y:S01]  /*4f30*/  MUFU.EX2 R202, R202 ;  /* 0x000000ca00ca7308 */ /* 0x000e620000000800 */
[-CC-:B------:R-:W-:Y:S01]  /*4f40*/  FFMA.FTZ R99, R99, R6.reuse, -R20.reuse ;  /* 0x0000000663637223 */ /* 0x180fe20000010814 */
[--C-:B------:R-:W-:Y:S01]  /*4f50*/  FFMA.FTZ R101, R101, R6, -R20.reuse ;  /* 0x0000000665657223 */ /* 0x100fe20000010814 */
[----:B------:R-:W-:Y:S01]  /*4f60*/  FMNMX.FTZ R14, R71, R14, !PT ;  /* 0x0000000e470e7209 */ /* 0x000fe20007810000 */
[-CC-:B------:R-:W-:Y:S01]  /*4f70*/  FFMA.FTZ R103, R103, R6.reuse, -R20.reuse ;  /* 0x0000000667677223 */ /* 0x180fe20000010814 */
[-CC-:B------:R-:W-:Y:S01]  /*4f80*/  FFMA.FTZ R105, R105, R6.reuse, -R20.reuse ;  /* 0x0000000669697223 */ /* 0x180fe20000010814 */
[--C-:B------:R-:W-:Y:S01]  /*4f90*/  FFMA.FTZ R107, R107, R6, -R20.reuse ;  /* 0x000000066b6b7223 */ /* 0x100fe20000010814 */
[----:B------:R-:W-:Y:S01]  /*4fa0*/  FMNMX.FTZ R14, R73, R14, !PT ;  /* 0x0000000e490e7209 */ /* 0x000fe20007810000 */
[----:B------:R-:W2:Y:S01]  /*4fb0*/  MUFU.EX2 R31, R31 ;  /* 0x0000001f001f7308 */ /* 0x000ea20000000800 */
[-CC-:B------:R-:W-:Y:S01]  /*4fc0*/  FFMA.FTZ R109, R109, R6.reuse, -R20.reuse ;  /* 0x000000066d6d7223 */ /* 0x180fe20000010814 */
[--C-:B------:R-:W-:Y:S01]  /*4fd0*/  FFMA.FTZ R111, R111, R6, -R20.reuse ;  /* 0x000000066f6f7223 */ /* 0x100fe20000010814 */
[----:B------:R-:W-:Y:S01]  /*4fe0*/  FMNMX.FTZ R14, R75, R14, !PT ;  /* 0x0000000e4b0e7209 */ /* 0x000fe20007810000 */
[-CC-:B------:R-:W-:Y:S01]  /*4ff0*/  FFMA.FTZ R113, R113, R6.reuse, -R20.reuse ;  /* 0x0000000671717223 */ /* 0x180fe20000010814 */
[-CC-:B------:R-:W-:Y:S01]  /*5000*/  FFMA.FTZ R115, R115, R6.reuse, -R20.reuse ;  /* 0x0000000673737223 */ /* 0x180fe20000010814 */
[-CC-:B------:R-:W-:Y:S01]  /*5010*/  FFMA.FTZ R117, R117, R6.reuse, -R20.reuse ;  /* 0x0000000675757223 */ /* 0x180fe20000010814 */
[-CC-:B------:R-:W-:Y:S01]  /*5020*/  FFMA.FTZ R121, R121, R6.reuse, -R20.reuse ;  /* 0x0000000679797223 */ /* 0x180fe20000010814 */
[----:B------:R-:W3:Y:S01]  /*5030*/  SHFL.BFLY PT, R9, R14, 0x2, 0x1f ;  /* 0x0c401f000e097f89 */ /* 0x000ee200000e0000 */
[----:B------:R-:W4:Y:S01]  /*5040*/  MUFU.EX2 R196, R196 ;  /* 0x000000c400c47308 */ /* 0x000f220000000800 */
[----:B------:R-:W-:Y:S01]  /*5050*/  FFMA.FTZ R20, R123, R6, -R20 ;  /* 0x000000067b147223 */ /* 0x000fe20000010814 */
[--C-:B------:R-:W-:Y:S01]  /*5060*/  IMAD.MOV.U32 R87, RZ, RZ, R119.reuse ;  /* 0x000000ffff577224 */ /* 0x100fe200078e0077 */
[----:B------:R-:W-:Y:S01]  /*5070*/  MOV R79, R119 ;  /* 0x00000077004f7202 */ /* 0x000fe20000000f00 */
[----:B------:R-:W-:-:S02]  /*5080*/  IMAD.MOV.U32 R85, RZ, RZ, R119 ;  /* 0x000000ffff557224 */ /* 0x000fc400078e0077 */
[--C-:B------:R-:W-:Y:S02]  /*5090*/  IMAD.MOV.U32 R81, RZ, RZ, R119.reuse ;  /* 0x000000ffff517224 */ /* 0x100fe400078e0077 */
[----:B------:R-:W-:Y:S01]  /*50a0*/  MUFU.EX2 R39, R39 ;  /* 0x0000002700277308 */ /* 0x000fe20000000800 */
[----:B------:R-:W-:-:S07]  /*50b0*/  IMAD.MOV.U32 R77, RZ, RZ, R119 ;  /* 0x000000ffff4d7224 */ /* 0x000fce00078e0077 */
[----:B------:R-:W-:Y:S01]  /*50c0*/  MUFU.EX2 R198, R198 ;  /* 0x000000c600c67308 */ /* 0x000fe20000000800 */
[----:B---3--:R-:W-:-:S07]  /*50d0*/  FMNMX.FTZ R10, R14, R9, !PT ;  /* 0x000000090e0a7209 */ /* 0x008fce0007810000 */
[----:B------:R-:W-:Y:S01]  /*50e0*/  MUFU.EX2 R63, R63 ;  /* 0x0000003f003f7308 */ /* 0x000fe20000000800 */
[----:B------:R-:W3:Y:S07]  /*50f0*/  SHFL.BFLY PT, R9, R10, 0x1, 0x1f ;  /* 0x0c201f000a097f89 */ /* 0x000eee00000e0000 */
[----:B------:R-:W-:Y:S08]  /*5100*/  MUFU.EX2 R192, R192 ;  /* 0x000000c000c07308 */ /* 0x000ff00000000800 */
[----:B------:R-:W-:Y:S08]  /*5110*/  MUFU.EX2 R65, R65 ;  /* 0x0000004100417308 */ /* 0x000ff00000000800 */
[----:B------:R-:W-:Y:S01]  /*5120*/  MUFU.EX2 R194, R194 ;  /* 0x000000c200c27308 */ /* 0x000fe20000000800 */
[----:B---3--:R-:W-:-:S04]  /*5130*/  FMNMX.FTZ R9, R10, R9, !PT ;  /* 0x000000090a097209 */ /* 0x008fc80007810000 */
[C---:B------:R-:W-:Y:S01]  /*5140*/  FSETP.NEU.FTZ.AND P2, PT, R9.reuse, -INF , PT ;  /* 0xff8000000900780b */ /* 0x040fe20003f5d000 */
[-C--:B------:R-:W-:Y:S02]  /*5150*/  FMUL.FTZ R10, R9, R6.reuse ;  /* 0x00000006090a7220 */ /* 0x080fe40000410000 */
[----:B------:R-:W-:Y:S03]  /*5160*/  MUFU.EX2 R89, R89 ;  /* 0x0000005900597308 */ /* 0x000fe60000000800 */
[----:B------:R-:W-:Y:S02]  /*5170*/  FSEL R10, R10, RZ, P2 ;  /* 0x000000ff0a0a7208 */ /* 0x000fe40001000000 */
        /* <DEDUP_REMOVED lines=19> */
[----:B0-----:R-:W-:Y:S01]  /*52b0*/  FADD.FTZ R11, R200, R27 ;  /* 0x0000001bc80b7221 */ /* 0x001fe20000010000 */
[-CC-:B------:R-:W-:Y:S01]  /*52c0*/  FFMA.FTZ R49, R49, R6.reuse, -R10.reuse ;  /* 0x0000000631317223 */ /* 0x180fe2000001080a */
[-CC-:B------:R-:W-:Y:S01]  /*52d0*/  FFMA.FTZ R51, R51, R6.reuse, -R10.reuse ;  /* 0x0000000633337223 */ /* 0x180fe2000001080a */
[-CC-:B------:R-:W-:Y:S01]  /*52e0*/  FFMA.FTZ R53, R53, R6.reuse, -R10.reuse ;  /* 0x0000000635357223 */ /* 0x180fe2000001080a */
[-CC-:B------:R-:W-:Y:S01]  /*52f0*/  FFMA.FTZ R55, R55, R6.reuse, -R10.reuse ;  /* 0x0000000637377223 */ /* 0x180fe2000001080a */
[-CC-:B------:R-:W-:Y:S01]  /*5300*/  FFMA.FTZ R25, R25, R6.reuse, -R10.reuse ;  /* 0x0000000619197223 */ /* 0x180fe2000001080a */
[-CC-:B------:R-:W-:Y:S01]  /*5310*/  FFMA.FTZ R29, R29, R6.reuse, -R10.reuse ;  /* 0x000000061d1d7223 */ /* 0x180fe2000001080a */
[----:B------:R1:W0:Y:S01]  /*5320*/  MUFU.EX2 R12, R4 ;  /* 0x00000004000c7308 */ /* 0x0002220000000800 */
[-CC-:B------:R-:W-:Y:S01]  /*5330*/  FFMA.FTZ R57, R57, R6.reuse, -R10.reuse ;  /* 0x0000000639397223 */ /* 0x180fe2000001080a */
[-CC-:B------:R-:W-:Y:S01]  /*5340*/  FFMA.FTZ R59, R59, R6.reuse, -R10.reuse ;  /* 0x000000063b3b7223 */ /* 0x180fe2000001080a */
[-CC-:B------:R-:W-:Y:S01]  /*5350*/  FFMA.FTZ R61, R61, R6.reuse, -R10.reuse ;  /* 0x000000063d3d7223 */ /* 0x180fe2000001080a */
[-CC-:B------:R-:W-:Y:S01]  /*5360*/  FFMA.FTZ R67, R67, R6.reuse, -R10.reuse ;  /* 0x0000000643437223 */ /* 0x180fe2000001080a */
[-CC-:B------:R-:W-:Y:S01]  /*5370*/  FFMA.FTZ R69, R69, R6.reuse, -R10.reuse ;  /* 0x0000000645457223 */ /* 0x180fe2000001080a */
[-CC-:B------:R-:W-:Y:S01]  /*5380*/  FFMA.FTZ R71, R71, R6.reuse, -R10.reuse ;  /* 0x0000000647477223 */ /* 0x180fe2000001080a */
[-CC-:B------:R-:W-:Y:S01]  /*5390*/  FFMA.FTZ R73, R73, R6.reuse, -R10.reuse ;  /* 0x0000000649497223 */ /* 0x180fe2000001080a */
[----:B------:R-:W3:Y:S01]  /*53a0*/  MUFU.EX2 R7, R7 ;  /* 0x0000000700077308 */ /* 0x000ee20000000800 */
[----:B-1----:R-:W-:Y:S01]  /*53b0*/  FADD.FTZ R4, R202, R11 ;  /* 0x0000000bca047221 */ /* 0x002fe20000010000 */
[----:B------:R-:W-:Y:S01]  /*53c0*/  FFMA.FTZ R75, R75, R6, -R10 ;  /* 0x000000064b4b7223 */ /* 0x000fe2000001080a */
[----:B------:R-:W-:Y:S01]  /*53d0*/  F2FP.F16.F32.PACK_AB R200, R27, R200 ;  /* 0x000000c81bc8723e */ /* 0x000fe200000000ff */
[----:B------:R-:W-:-:S02]  /*53e0*/  IMAD.MOV.U32 R27, RZ, RZ, R119 ;  /* 0x000000ffff1b7224 */ /* 0x000fc400078e0077 */
[C---:B--2---:R-:W-:Y:S01]  /*53f0*/  FADD.FTZ R11, R31.reuse, R4 ;  /* 0x000000041f0b7221 */ /* 0x044fe20000010000 */
[----:B------:R-:W-:Y:S01]  /*5400*/  F2FP.F16.F32.PACK_AB R202, R31, R202 ;  /* 0x000000ca1fca723e */ /* 0x000fe200000000ff */
[----:B------:R-:W1:Y:S02]  /*5410*/  MUFU.EX2 R13, R13 ;  /* 0x0000000d000d7308 */ /* 0x000e640000000800 */
[----:B----4-:R-:W-:Y:S01]  /*5420*/  FADD.FTZ R4, R196, R11 ;  /* 0x0000000bc4047221 */ /* 0x010fe20000010000 */
[----:B0-----:R-:W-:Y:S02]  /*5430*/  F2FP.F16.F32.PACK_AB R201, R12, R3 ;  /* 0x000000030cc9723e */ /* 0x001fe400000000ff */
[C---:B------:R-:W-:Y:S01]  /*5440*/  F2FP.F16.F32.PACK_AB R196, R39.reuse, R196 ;  /* 0x000000c427c4723e */ /* 0x040fe200000000ff */
[----:B------:R-:W-:Y:S01]  /*5450*/  FADD.FTZ R11, R39, R4 ;  /* 0x00000004270b7221 */ /* 0x000fe20000010000 */
[----:B------:R-:W-:Y:S01]  /*5460*/  FADD.FTZ R4, R3, R12 ;  /* 0x0000000c03047221 */ /* 0x000fe20000010000 */
[----:B------:R-:W-:Y:S01]  /*5470*/  IMAD.MOV.U32 R39, RZ, RZ, R119 ;  /* 0x000000ffff277224 */ /* 0x000fe200078e0077 */
[----:B------:R0:W2:Y:S01]  /*5480*/  MUFU.EX2 R24, R15 ;  /* 0x0000000f00187308 */ /* 0x0000a20000000800 */
[----:B------:R-:W-:Y:S01]  /*5490*/  FADD.FTZ R36, R198, R11 ;  /* 0x0000000bc6247221 */ /* 0x000fe20000010000 */
[----:B---3--:R-:W-:Y:S01]  /*54a0*/  FADD.FTZ R11, R7, R4 ;  /* 0x00000004070b7221 */ /* 0x008fe20000010000 */
[C---:B------:R-:W-:Y:S01]  /*54b0*/  F2FP.F16.F32.PACK_AB R203, R14.reuse, R7 ;  /* 0x000000070ecb723e */ /* 0x040fe200000000ff */
[----:B------:R-:W-:Y:S01]  /*54c0*/  IMAD.MOV.U32 R7, RZ, RZ, 0x3f800000 ;  /* 0x3f800000ff077424 */ /* 0x000fe200078e00ff */
[C---:B------:R-:W-:Y:S01]  /*54d0*/  F2FP.F16.F32.PACK_AB R198, R63.reuse, R198 ;  /* 0x000000c63fc6723e */ /* 0x040fe200000000ff */
[----:B------:R-:W-:Y:S01]  /*54e0*/  FADD.FTZ R4, R14, R11 ;  /* 0x0000000b0e047221 */ /* 0x000fe20000010000 */
[----:B------:R-:W-:Y:S01]  /*54f0*/  MOV R31, R119 ;  /* 0x00000077001f7202 */ /* 0x000fe20000000f00 */
[----:B------:R-:W3:Y:S01]  /*5500*/  MUFU.EX2 R21, R21 ;  /* 0x0000001500157308 */ /* 0x000ee20000000800 */
[----:B0-----:R-:W-:Y:S01]  /*5510*/  FADD.FTZ R15, R63, R36 ;  /* 0x000000243f0f7221 */ /* 0x001fe20000010000 */
[----:B-1----:R-:W-:Y:S01]  /*5520*/  FADD.FTZ R11, R13, R4 ;  /* 0x000000040d0b7221 */ /* 0x002fe20000010000 */
[----:B------:R-:W-:-:S02]  /*5530*/  IMAD.MOV.U32 R63, RZ, RZ, R119 ;  /* 0x000000ffff3f7224 */ /* 0x000fc400078e0077 */
[----:B------:R-:W-:Y:S01]  /*5540*/  FADD.FTZ R38, R192, R15 ;  /* 0x0000000fc0267221 */ /* 0x000fe20000010000 */
[C---:B------:R-:W-:Y:S02]  /*5550*/  F2FP.F16.F32.PACK_AB R192, R65.reuse, R192 ;  /* 0x000000c041c0723e */ /* 0x040fe400000000ff */
[----:B------:R0:W1:Y:S01]  /*5560*/  MUFU.EX2 R26, R41 ;  /* 0x00000029001a7308 */ /* 0x0000620000000800 */
[----:B------:R-:W-:Y:S01]  /*5570*/  FADD.FTZ R15, R65, R38 ;  /* 0x00000026410f7221 */ /* 0x000fe20000010000 */
[C---:B--2---:R-:W-:Y:S01]  /*5580*/  FADD.FTZ R4, R24.reuse, R11 ;  /* 0x0000000b18047221 */ /* 0x044fe20000010000 */
[----:B------:R-:W-:Y:S01]  /*5590*/  F2FP.F16.F32.PACK_AB R197, R24, R13 ;  /* 0x0000000d18c5723e */ /* 0x000fe200000000ff */
[----:B------:R-:W-:Y:S02]  /*55a0*/  IMAD.MOV.U32 R65, RZ, RZ, R119 ;  /* 0x000000ffff417224 */ /* 0x000fe400078e0077 */
[----:B------:R-:W-:Y:S01]  /*55b0*/  FADD.FTZ R38, R194, R15 ;  /* 0x0000000fc2267221 */ /* 0x000fe20000010000 */
[----:B------:R-:W-:Y:S01]  /*55c0*/  F2FP.F16.F32.PACK_AB R194, R89, R194 ;  /* 0x000000c259c2723e */ /* 0x000fe200000000ff */
[--C-:B------:R-:W-:Y:S01]  /*55d0*/  IMAD.MOV.U32 R24, RZ, RZ, R119.reuse ;  /* 0x000000ffff187224 */ /* 0x100fe200078e0077 */
[----:B------:R-:W2:Y:S01]  /*55e0*/  MUFU.EX2 R43, R43 ;  /* 0x0000002b002b7308 */ /* 0x000ea20000000800 */
[----:B---3--:R-:W-:Y:S01]  /*55f0*/  FADD.FTZ R11, R21, R4 ;  /* 0x00000004150b7221 */ /* 0x008fe20000010000 */
[----:B------:R-:W-:Y:S01]  /*5600*/  FADD.FTZ R40, R89, R38 ;  /* 0x0000002659287221 */ /* 0x000fe20000010000 */
[----:B------:R-:W-:-:S02]  /*5610*/  IMAD.MOV.U32 R89, RZ, RZ, R119 ;  /* 0x000000ffff597224 */ /* 0x000fc400078e0077 */
[----:B0-----:R-:W-:Y:S02]  /*5620*/  IMAD.MOV.U32 R41, RZ, RZ, R119 ;  /* 0x000000ffff297224 */ /* 0x001fe400078e0077 */
[----:B------:R-:W-:Y:S01]  /*5630*/  FADD.FTZ R15, R91, R40 ;  /* 0x000000285b0f7221 */ /* 0x000fe20000010000 */
[----:B------:R0:W3:Y:S01]  /*5640*/  MUFU.EX2 R188, R93 ;  /* 0x0000005d00bc7308 */ /* 0x0000e20000000800 */
[C---:B-1----:R-:W-:Y:S01]  /*5650*/  FADD.FTZ R4, R26.reuse, R11 ;  /* 0x0000000b1a047221 */ /* 0x042fe20000010000 */
[----:B------:R-:W-:Y:S01]  /*5660*/  F2FP.F16.F32.PACK_AB R199, R26, R21 ;  /* 0x000000151ac7723e */ /* 0x000fe200000000ff */
[----:B------:R-:W-:-:S05]  /*5670*/  IMAD.MOV.U32 R26, RZ, RZ, R119 ;  /* 0x000000ffff1a7224 */ /* 0x000fca00078e0077 */
[----:B------:R1:W4:Y:S01]  /*5680*/  MUFU.EX2 R28, R33 ;  /* 0x00000021001c7308 */ /* 0x0003220000000800 */
[----:B--2---:R-:W-:Y:S01]  /*5690*/  FADD.FTZ R11, R43, R4 ;  /* 0x000000042b0b7221 */ /* 0x004fe20000010000 */
[----:B0-----:R-:W-:-:S06]  /*56a0*/  IMAD.MOV.U32 R93, RZ, RZ, R119 ;  /* 0x000000ffff5d7224 */ /* 0x001fcc00078e0077 */
[----:B------:R-:W0:Y:S01]  /*56b0*/  MUFU.EX2 R95, R95 ;  /* 0x0000005f005f7308 */ /* 0x000e220000000800 */
[C---:B---3--:R-:W-:Y:S01]  /*56c0*/  FADD.FTZ R4, R188.reuse, R15 ;  /* 0x0000000fbc047221 */ /* 0x048fe20000010000 */
[----:B------:R-:W-:Y:S01]  /*56d0*/  F2FP.F16.F32.PACK_AB R188, R188, R91 ;  /* 0x0000005bbcbc723e */ /* 0x000fe200000000ff */
[----:B-1----:R-:W-:Y:S01]  /*56e0*/  IMAD.MOV.U32 R33, RZ, RZ, R119 ;  /* 0x000000ffff217224 */ /* 0x002fe200078e0077 */
[----:B------:R-:W-:-:S04]  /*56f0*/  MOV R91, R119 ;  /* 0x00000077005b7202 */ /* 0x000fc80000000f00 */
[----:B------:R-:W1:Y:S01]  /*5700*/  MUFU.EX2 R45, R45 ;  /* 0x0000002d002d7308 */ /* 0x000e620000000800 */
[C---:B----4-:R-:W-:Y:S01]  /*5710*/  FADD.FTZ R0, R28.reuse, R11 ;  /* 0x0000000b1c007221 */ /* 0x050fe20000010000 */
[----:B------:R-:W-:Y:S01]  /*5720*/  F2FP.F16.F32.PACK_AB R193, R28, R43 ;  /* 0x0000002b1cc1723e */ /* 0x000fe200000000ff */
[----:B------:R-:W-:Y:S01]  /*5730*/  IMAD.MOV.U32 R28, RZ, RZ, R119 ;  /* 0x000000ffff1c7224 */ /* 0x000fe200078e0077 */
[----:B------:R-:W-:-:S04]  /*5740*/  MOV R43, R119 ;  /* 0x00000077002b7202 */ /* 0x000fc80000000f00 */
        /* <DEDUP_REMOVED lines=8> */
[--C-:B------:R-:W-:Y:S02]  /*57d0*/  IMAD.MOV.U32 R95, RZ, RZ, R119.reuse ;  /* 0x000000ffff5f7224 */ /* 0x100fe400078e0077 */
[----:B0-----:R-:W-:-:S03]  /*57e0*/  IMAD.MOV.U32 R35, RZ, RZ, R119 ;  /* 0x000000ffff237224 */ /* 0x001fc600078e0077 */
        /* <DEDUP_REMOVED lines=13> */
[--C-:B------:R-:W-:Y:S02]  /*58c0*/  IMAD.MOV.U32 R99, RZ, RZ, R119.reuse ;  /* 0x000000ffff637224 */ /* 0x100fe400078e0077 */
[----:B-1----:R-:W-:-:S03]  /*58d0*/  IMAD.MOV.U32 R37, RZ, RZ, R119 ;  /* 0x000000ffff257224 */ /* 0x002fc600078e0077 */
        /* <DEDUP_REMOVED lines=28> */
[----:B------:R-:W-:Y:S01]  /*5aa0*/  IMAD.MOV.U32 R107, RZ, RZ, R119 ;  /* 0x000000ffff6b7224 */ /* 0x000fe200078e0077 */
[----:B-1----:R-:W-:-:S04]  /*5ab0*/  MOV R55, R119 ;  /* 0x0000007700377202 */ /* 0x002fc80000000f00 */
        /* <DEDUP_REMOVED lines=33> */
[----:B------:R-:W-:Y:S02]  /*5cd0*/  IMAD.MOV.U32 R0, RZ, RZ, 0x3f800000 ;  /* 0x3f800000ff007424 */ /* 0x000fe400078e00ff */
[----:B------:R-:W-:-:S03]  /*5ce0*/  IMAD.MOV.U32 R57, RZ, RZ, R119 ;  /* 0x000000ffff397224 */ /* 0x000fc600078e0077 */
[----:B------:R-:W2:Y:S01]  /*5cf0*/  MUFU.EX2 R20, R20 ;  /* 0x0000001400147308 */ /* 0x000ea20000000800 */
[----:B0-----:R-:W-:Y:S01]  /*5d00*/  FADD.FTZ R15, R121, R42 ;  /* 0x0000002a790f7221 */ /* 0x001fe20000010000 */
[----:B------:R-:W-:-:S06]  /*5d10*/  IMAD.MOV.U32 R42, RZ, RZ, R119 ;  /* 0x000000ffff2a7224 */ /* 0x000fcc00078e0077 */
[----:B------:R0:W3:Y:S01]  /*5d20*/  MUFU.EX2 R10, R67 ;  /* 0x00000043000a7308 */ /* 0x0000e20000000800 */
[----:B-1----:R-:W-:-:S07]  /*5d30*/  FADD.FTZ R11, R61, R4 ;  /* 0x000000043d0b7221 */ /* 0x002fce0000010000 */
[----:B------:R-:W1:Y:S01]  /*5d40*/  MUFU.EX2 R69, R69 ;  /* 0x0000004500457308 */ /* 0x000e620000000800 */
[C---:B--2---:R-:W-:Y:S01]  /*5d50*/  FADD.FTZ R4, R20.reuse, R15 ;  /* 0x0000000f14047221 */ /* 0x044fe20000010000 */
[----:B------:R-:W-:Y:S02]  /*5d60*/  F2FP.F16.F32.PACK_AB R178, R20, R121 ;  /* 0x0000007914b2723e */ /* 0x000fe400000000ff */
[----:B0-----:R-:W-:-:S04]  /*5d70*/  MOV R67, R119 ;  /* 0x0000007700437202 */ /* 0x001fc80000000f00 */
[----:B------:R0:W2:Y:S01]  /*5d80*/  MUFU.EX2 R40, R71 ;  /* 0x0000004700287308 */ /* 0x0000a20000000800 */
[C---:B---3--:R-:W-:Y:S01]  /*5d90*/  FADD.FTZ R20, R10.reuse, R11 ;  /* 0x0000000b0a147221 */ /* 0x048fe20000010000 */
[----:B------:R-:W-:Y:S01]  /*5da0*/  F2FP.F16.F32.PACK_AB R183, R10, R61 ;  /* 0x0000003d0ab7723e */ /* 0x000fe200000000ff */
[----:B------:R-:W-:-:S05]  /*5db0*/  IMAD.MOV.U32 R61, RZ, RZ, R119 ;  /* 0x000000ffff3d7224 */ /* 0x000fca00078e0077 */
[----:B------:R-:W3:Y:S01]  /*5dc0*/  MUFU.EX2 R73, R73 ;  /* 0x0000004900497308 */ /* 0x000ee20000000800 */
[----:B-1----:R-:W-:Y:S01]  /*5dd0*/  FADD.FTZ R3, R69, R20 ;  /* 0x0000001445037221 */ /* 0x002fe20000010000 */
[----:B0-----:R-:W-:-:S06]  /*5de0*/  IMAD.MOV.U32 R71, RZ, RZ, R119 ;  /* 0x000000ffff477224 */ /* 0x001fcc00078e0077 */
[----:B------:R0:W1:Y:S01]  /*5df0*/  MUFU.EX2 R12, R75 ;  /* 0x0000004b000c7308 */ /* 0x0000620000000800 */
[C---:B--2---:R-:W-:Y:S01]  /*5e00*/  FADD.FTZ R14, R40.reuse, R3 ;  /* 0x00000003280e7221 */ /* 0x044fe20000010000 */
[----:B------:R-:W-:Y:S01]  /*5e10*/  F2FP.F16.F32.PACK_AB R177, R40, R69 ;  /* 0x0000004528b1723e */ /* 0x000fe200000000ff */
[--C-:B------:R-:W-:Y:S02]  /*5e20*/  IMAD.MOV.U32 R69, RZ, RZ, R119.reuse ;  /* 0x000000ffff457224 */ /* 0x100fe400078e0077 */
[--C-:B------:R-:W-:Y:S02]  /*5e30*/  IMAD.MOV.U32 R40, RZ, RZ, R119.reuse ;  /* 0x000000ffff287224 */ /* 0x100fe400078e0077 */
[----:B---3--:R-:W-:Y:S01]  /*5e40*/  FADD.FTZ R3, R73, R14 ;  /* 0x0000000e49037221 */ /* 0x008fe20000010000 */
[----:B0-----:R-:W-:Y:S01]  /*5e50*/  IMAD.MOV.U32 R75, RZ, RZ, R119 ;  /* 0x000000ffff4b7224 */ /* 0x001fe200078e0077 */
[C---:B-1----:R-:W-:Y:S02]  /*5e60*/  F2FP.F16.F32.PACK_AB R179, R12.reuse, R73 ;  /* 0x000000490cb3723e */ /* 0x042fe400000000ff */
[----:B------:R-:W-:Y:S01]  /*5e70*/  FADD.FTZ R3, R12, R3 ;  /* 0x000000030c037221 */ /* 0x000fe20000010000 */
[----:B------:R-:W-:Y:S01]  /*5e80*/  IMAD.MOV.U32 R73, RZ, RZ, R119 ;  /* 0x000000ffff497224 */ /* 0x000fe200078e0077 */
[----:B------:R-:W-:Y:S06]  /*5e90*/  @!P2 BRA `(.L_x_3820) ;  /* 0x00000044005ca947 */ /* 0x000fec0003800000 */
[----:B------:R-:W-:Y:S01]  /*5ea0*/  R2UR UR6, R16 ;  /* 0x00000000100672ca */ /* 0x000fe200000e0000 */
[----:B------:R-:W-:Y:S01]  /*5eb0*/  VIADD R11, R120, 0xfffffffe ;  /* 0xfffffffe780b7836 */ /* 0x000fe20000000000 */
[----:B------:R-:W-:Y:S01]  /*5ec0*/  MOV R0, 0x3f800000 ;  /* 0x3f80000000007802 */ /* 0x000fe20000000f00 */
[----:B------:R-:W-:Y:S01]  /*5ed0*/  IMAD.MOV.U32 R10, RZ, RZ, R9 ;  /* 0x000000ffff0a7224 */ /* 0x000fe200078e0009 */
[----:B------:R-:W-:Y:S01]  /*5ee0*/  CS2R R118, SRZ ;  /* 0x0000000000767805 */ /* 0x000fe2000001ff00 */
[----:B------:R-:W-:Y:S01]  /*5ef0*/  IMAD.MOV.U32 R13, RZ, RZ, R8 ;  /* 0x000000ffff0d7224 */ /* 0x000fe200078e0008 */
[----:B------:R-:W-:Y:S01]  /*5f00*/  CS2R R114, SRZ ;  /* 0x0000000000727805 */ /* 0x000fe2000001ff00 */
[----:B------:R-:W-:Y:S01]  /*5f10*/  IMAD.MOV.U32 R14, RZ, RZ, R17 ;  /* 0x000000ffff0e7224 */ /* 0x000fe200078e0011 */
        /* <DEDUP_REMOVED lines=46> */
[----:B------:R-:W-:-:S06]  /*6200*/  ULDC UR4, c[0x0][0x9d8] ;  /* 0x0002760000047ab9 */ /* 0x000fcc0000000800 */
.L_x_3829:
        /* <DEDUP_REMOVED lines=8> */
.L_x_3821:
[----:B------:R-:W0:Y:S01]  /*6290*/  S2UR UR10, SR_CgaCtaId ;  /* 0x00000000000a79c3 */ /* 0x000e220000008800 */
[----:B------:R-:W-:Y:S01]  /*62a0*/  UMOV UR7, 0x400 ;  /* 0x0000040000077882 */ /* 0x000fe20000000000 */
[----:B------:R-:W-:Y:S01]  /*62b0*/  IMAD.U32 R15, RZ, RZ, UR5 ;  /* 0x00000005ff0f7e24 */ /* 0x000fe2000f8e00ff */
[----:B------:R-:W-:Y:S01]  /*62c0*/  SHF.L.U32 R9, R17, 0x1f, RZ ;  /* 0x0000001f11097819 */ /* 0x000fe200000006ff */
[----:B0-----:R-:W-:-:S06]  /*62d0*/  ULEA UR7, UR10, UR7, 0x18 ;  /* 0x000000070a077291 */ /* 0x001fcc000f8ec03f */
[----:B------:R-:W-:-:S04]  /*62e0*/  IMAD.U32 R2, RZ, RZ, UR7 ;  /* 0x00000007ff027e24 */ /* 0x000fc8000f8e00ff */
[----:B------:R-:W-:-:S04]  /*62f0*/  IMAD R12, R15, 0x8, R2 ;  /* 0x000000080f0c7824 */ /* 0x000fc800078e0202 */
[----:B------:R0:W1:Y:S01]  /*6300*/  SYNCS.PHASECHK.TRANS64.TRYWAIT P2, [R12+URZ+0x36830], R9 ;  /* 0x036830090c0075a7 */ /* 0x000062000804017f */
[----:B------:R-:W-:Y:S05]  /*6310*/  @!P0 BRA `(.L_x_3822) ;  /* 0x0000000000048947 */ /* 0x000fea0003800000 */
[----:B------:R-:W-:Y:S01]  /*6320*/  BPT.TRAP 0x1 ;  /* 0x000000040000795c */ /* 0x000fe20000300000 */
.L_x_3822:
[----:B------:R-:W-:Y:S01]  /*6330*/  IMAD R6, R16, 0xa80, R5 ;  /* 0x00000a8010067824 */ /* 0x000fe200078e0205 */
[----:B-1----:R-:W-:Y:S06]  /*6340*/  @P2 BRA `(.L_x_3823) ;  /* 0x0000000000082947 */ /* 0x002fec0003800000 */
[----:B------:R-:W1:Y:S02]  /*6350*/  SYNCS.PHASECHK.TRANS64.TRYWAIT P2, [R12+URZ+0x36830], R9 ;  /* 0x036830090c0075a7 */ /* 0x000e64000804017f */
[----:B-1----:R-:W-:Y:S05]  /*6360*/  @!P2 BRA `(.L_x_3824) ;  /* 0x000000dc0094a947 */ /* 0x002fea0003800000 */
.L_x_3823:
        /* <DEDUP_REMOVED lines=13> */
[----:B------:R-:W-:Y:S01]  /*6440*/  UMOV UR54, UR5 ;  /* 0x0000000500367c82 */ /* 0x000fe20008000000 */
[----:B------:R-:W-:Y:S01]  /*6450*/  UIADD3 UR7, UR5, 0x80, URZ ;  /* 0x0000008005077890 */ /* 0x000fe2000fffe03f */
[----:B------:R-:W-:Y:S01]  /*6460*/  HGMMA.64x16x16.F32 R168, gdesc[UR52], RZ, !UPT, gsb0 ;  /* 0x0020000034a879f0 */ /* 0x000fe2000c0008ff */
[----:B------:R-:W-:Y:S01]  /*6470*/  UMOV UR55, 0x40000040 ;  /* 0x4000004000377882 */ /* 0x000fe20000000000 */
[----:B------:R-:W-:Y:S01]  /*6480*/  UIADD3 UR10, UR5, 0x100, URZ ;  /* 0x00000100050a7890 */ /* 0x000fe2000fffe03f */
[-C--:B------:R-:W-:Y:S01]  /*6490*/  FMUL.FTZ R24, R24, R7.reuse ;  /* 0x0000000718187220 */ /* 0x080fe20000410000 */
[----:B------:R-:W-:Y:S01]  /*64a0*/  UIADD3 UR14, UR5, 0x102, URZ ;  /* 0x00000102050e7890 */ /* 0x000fe2000fffe03f */
[-C--:B------:R-:W-:Y:S01]  /*64b0*/  FMUL.FTZ R25, R25, R7.reuse ;  /* 0x0000000719197220 */ /* 0x080fe20000410000 */
[----:B------:R-:W-:Y:S01]  /*64c0*/  UMOV UR54, UR7 ;  /* 0x0000000700367c82 */ /* 0x000fe20008000000 */
        /* <DEDUP_REMOVED lines=569> */
.L_x_3825:
[----:B01----:R-:W-:Y:S01]  /*8860*/  IMAD.U32 R9, RZ, RZ, UR6 ;  /* 0x00000006ff097e24 */ /* 0x003fe2000f8e00ff */
[----:B------:R-:W-:-:S03]  /*8870*/  SHF.L.U32 R7, R14, 0x1f, RZ ;  /* 0x0000001f0e077819 */ /* 0x000fc600000006ff */
[----:B------:R-:W-:-:S04]  /*8880*/  IMAD R14, R9, 0x8, R2 ;  /* 0x00000008090e7824 */ /* 0x000fc800078e0202 */
[----:B------:R0:W1:Y:S01]  /*8890*/  SYNCS.PHASECHK.TRANS64.TRYWAIT P2, [R14+URZ+0x36850], R7 ;  /* 0x036850070e0075a7 */ /* 0x000062000804017f */
[----:B------:R-:W-:Y:S05]  /*88a0*/  @!P0 BRA `(.L_x_3826) ;  /* 0x0000000000048947 */ /* 0x000fea0003800000 */
[----:B------:R-:W-:Y:S01]  /*88b0*/  BPT.TRAP 0x1 ;  /* 0x000000040000795c */ /* 0x000fe20000300000 */
.L_x_3826:
[----:B-1----:R-:W-:Y:S05]  /*88c0*/  @P2 BRA `(.L_x_3827) ;  /* 0x0000000000082947 */ /* 0x002fea0003800000 */
[----:B------:R-:W1:Y:S02]  /*88d0*/  SYNCS.PHASECHK.TRANS64.TRYWAIT P2, [R14+URZ+0x36850], R7 ;  /* 0x036850070e0075a7 */ /* 0x000e64000804017f */
[----:B-1----:R-:W-:Y:S05]  /*88e0*/  @!P2 BRA `(.L_x_3828) ;  /* 0x000000b80048a947 */ /* 0x002fea0003800000 */
.L_x_3827:
[----:B------:R-:W-:Y:S01]  /*88f0*/  R2UR UR5, R2 ;  /* 0x00000000020572ca */ /* 0x000fe200000e0000 */
[----:B------:R-:W-:Y:S01]  /*8900*/  WARPGROUP.ARRIVE ;  /* 0x00000000000079c5 */ /* 0x000fe20000000000 */
[----:B------:R-:W-:Y:S01]  /*8910*/  UMOV UR7, 0x40000040 ;  /* 0x4000004000077882 */ /* 0x000fe20000000000 */
[----:B------:R-:W-:Y:S01]  /*8920*/  UMOV UR11, 0x40000040 ;  /* 0x40000040000b7882 */ /* 0x000fe20000000000 */
        /* <DEDUP_REMOVED lines=14> */
[----:B------:R-:W3:Y:S01]  /*8a10*/  MUFU.TANH R9, R9 ;  /* 0x0000000900097308 */ /* 0x000ee20000002400 */
[----:B------:R-:W-:Y:S01]  /*8a20*/  FMUL.FTZ R137, R137, UR4 ;  /* 0x0000000489897c20 */ /* 0x000fe20008410000 */
[----:B------:R-:W-:Y:S01]  /*8a30*/  FMUL.FTZ R235, R140, UR4 ;  /* 0x000000048ceb7c20 */ /* 0x000fe20008410000 */
[----:B------:R-:W-:Y:S01]  /*8a40*/  ULOP3.LUT UR5, UR5, 0x3fff, URZ, 0xc0, !UPT ;  /* 0x00003fff05057892 */ /* 0x000fe2000f8ec03f */
[----:B------:R-:W-:Y:S01]  /*8a50*/  FMUL.FTZ R141, R141, UR4 ;  /* 0x000000048d8d7c20 */ /* 0x000fe20008410000 */
[----:B------:R-:W-:Y:S01]  /*8a60*/  FMUL.FTZ R237, R128, UR4 ;  /* 0x0000000480ed7c20 */ /* 0x000fe20008410000 */
[----:B------:R-:W-:Y:S01]  /*8a70*/  FMUL.FTZ R129, R129, UR4 ;  /* 0x0000000481817c20 */ /* 0x000fe20008410000 */
[----:B------:R-:W-:Y:S01]  /*8a80*/  ULOP3.LUT UR5, UR5, 0x3800000, URZ, 0xfc, !UPT ;  /* 0x0380000005057892 */ /* 0x000fe2000f8efc3f */
[----:B------:R-:W4:Y:S01]  /*8a90*/  MUFU.TANH R169, R169 ;  /* 0x000000a900a97308 */ /* 0x000f220000002400 */
[----:B--2---:R-:W-:Y:S01]  /*8aa0*/  FMNMX.FTZ R6, R0, R13, !PT ;  /* 0x0000000d00067209 */ /* 0x004fe20007810000 */
[----:B------:R-:W-:Y:S01]  /*8ab0*/  FMUL.FTZ R20, R132, UR4 ;  /* 0x0000000484147c20 */ /* 0x000fe20008410000 */
[----:B------:R-:W-:Y:S01]  /*8ac0*/  UIMAD UR6, UR6, 0xa80, UR5 ;  /* 0x00000a80060678a4 */ /* 0x000fe2000f8e0205 */
[----:B------:R-:W-:Y:S01]  /*8ad0*/  FMUL.FTZ R133, R133, UR4 ;  /* 0x0000000485857c20 */ /* 0x000fe20008410000 */
[----:B------:R-:W-:Y:S01]  /*8ae0*/  FMUL.FTZ R120, R120, UR4 ;  /* 0x0000000478787c20 */ /* 0x000fe20008410000 */
[----:B------:R-:W-:Y:S01]  /*8af0*/  FMUL.FTZ R121, R121, UR4 ;  /* 0x0000000479797c20 */ /* 0x000fe20008410000 */
[----:B------:R-:W-:Y:S01]  /*8b00*/  UIADD3 UR10, UR6, 0x80, URZ ;  /* 0x00000080060a7890 */ /* 0x000fe2000fffe03f */
[----:B------:R-:W2:Y:S01]  /*8b10*/  MUFU.TANH R173, R173 ;  /* 0x000000ad00ad7308 */ /* 0x000ea20000002400 */
[----:B---3--:R-:W-:Y:S01]  /*8b20*/  FMNMX.FTZ R6, R9, R6, !PT ;  /* 0x0000000609067209 */ /* 0x008fe20007810000 */
[----:B------:R-:W-:Y:S01]  /*8b30*/  FMUL.FTZ R15, R170, UR4 ;  /* 0x00000004aa0f7c20 */ /* 0x000fe20008410000 */
[----:B------:R-:W-:Y:S01]  /*8b40*/  FMUL.FTZ R21, R171, UR4 ;  /* 0x00000004ab157c20 */ /* 0x000fe20008410000 */
[----:B------:R-:W-:Y:S01]  /*8b50*/  HGMMA.64x192x16.F32 R24, R200, gdesc[UR4].tnspB, R24, gsb0 ;  /* 0x42e00004c8187df0 */ /* 0x000fe20008000818 */
[----:B------:R-:W-:Y:S01]  /*8b60*/  FMUL.FTZ R171, R174, UR4 ;  /* 0x00000004aeab7c20 */ /* 0x000fe20008410000 */
[----:B------:R-:W-:Y:S01]  /*8b70*/  FMUL.FTZ R175, R175, UR4 ;  /* 0x00000004afaf7c20 */ /* 0x000fe20008410000 */
[----:B------:R-:W-:Y:S01]  /*8b80*/  FMUL.FTZ R128, R130, UR4 ;  /* 0x0000000482807c20 */ /* 0x000fe20008410000 */
[----:B------:R-:W-:Y:S01]  /*8b90*/  MUFU.TANH R221, R221 ;  /* 0x000000dd00dd7308 */ /* 0x000fe20000002400 */
[----:B----4-:R-:W-:Y:S01]  /*8ba0*/  FMNMX.FTZ R6, R169, R6, !PT ;  /* 0x00000006a9067209 */ /* 0x010fe20007810000 */
[----:B------:R-:W-:Y:S01]  /*8bb0*/  FMUL.FTZ R130, R134, UR4 ;  /* 0x0000000486827c20 */ /* 0x000fe20008410000 */
[----:B------:R-:W-:Y:S01]  /*8bc0*/  FMUL.FTZ R163, R163, UR4 ;  /* 0x00000004a3a37c20 */ /* 0x000fe20008410000 */
[----:B------:R-:W-:Y:S01]  /*8bd0*/  FMUL.FTZ R167, R167, UR4 ;  /* 0x00000004a7a77c20 */ /* 0x000fe20008410000 */
[----:B------:R-:W-:Y:S01]  /*8be0*/  FMUL.FTZ R153, R154, UR4 ;  /* 0x000000049a997c20 */ /* 0x000fe20008410000 */
[----:B------:R-:W-:Y:S01]  /*8bf0*/  FMUL.FTZ R155, R155, UR4 ;  /* 0x000000049b9b7c20 */ /* 0x000fe20008410000 */
[----:B------:R-:W-:Y:S01]  /*8c00*/  FMUL.FTZ R159, R159, UR4 ;  /* 0x000000049f9f7c20 */ /* 0x000fe20008410000 */
[----:B------:R-:W-:Y:S01]  /*8c10*/  MUFU.TANH R223, R223 ;  /* 0x000000df00df7308 */ /* 0x000fe20000002400 */
        /* <DEDUP_REMOVED lines=8> */
[----:B------:R-:W-:Y:S01]  /*8ca0*/  UMOV UR7, 0x40000040 ;  /* 0x4000004000077882 */ /* 0x000fe20000000000 */
[----:B------:R-:W-:Y:S01]  /*8cb0*/  FMUL.FTZ R135, R135, UR4 ;  /* 0x0000000487877c20 */ /* 0x000fe20008410000 */
[----:B------:R-:W-:Y:S01]  /*8cc0*/  FMUL.FTZ R122, R122, UR4 ;  /* 0x000000047a7a7c20 */ /* 0x000fe20008410000 */
[----:B------:R-:W-:Y:S01]  /*8cd0*/  FMUL.FTZ R123, R123, UR4 ;  /* 0x000000047b7b7c20 */ /* 0x000fe20008410000 */
[----:B------:R-:W-:Y:S01]  /*8ce0*/  FMUL.FTZ R126, R126, UR4 ;  /* 0x000000047e7e7c20 */ /* 0x000fe20008410000 */
[----:B------:R-:W-:Y:S01]  /*8cf0*/  FMUL.FTZ R127, R127, UR4 ;  /* 0x000000047f7f7c20 */ /* 0x000fe20008410000 */
[----:B------:R-:W-:Y:S01]  /*8d00*/  @!P1 VIADD R12, R12, 0x36840 ;  /* 0x000368400c0c9836 */ /* 0x000fe20000000000 */
[----:B------:R-:W-:Y:S01]  /*8d10*/  MUFU.TANH R227, R227 ;  /* 0x000000e300e37308 */ /* 0x000fe20000002400 */
[----:B01----:R-:W-:Y:S01]  /*8d20*/  @!P1 VIADD R14, R14, 0x36860 ;  /* 0x000368600e0e9836 */ /* 0x003fe20000000000 */
[C---:B------:R-:W-:Y:S01]  /*8d30*/  ISETP.GT.AND P2, PT, R11.reuse, RZ, PT ;  /* 0x000000ff0b00720c */ /* 0x040fe20003f44270 */
[----:B------:R-:W-:Y:S01]  /*8d40*/  VIADD R11, R11, 0xffffffff ;  /* 0xffffffff0b0b7836 */ /* 0x000fe20000000000 */
[----:B------:R-:W-:-:S04]  /*8d50*/  @!P1 PRMT R12, RZ, 0x654, R12 ;  /* 0x00000654ff0c9816 */ /* 0x000fc8000000000c */
        /* <DEDUP_REMOVED lines=26> */
[----:B------:R-:W-:Y:S02]  /*8f00*/  FMUL.FTZ R165, R166, UR4 ;  /* 0x00000004a6a57c20 */ /* 0x000fe40008410000 */
[----:B------:R-:W-:Y:S01]  /*8f10*/  MUFU.TANH R147, R147 ;  /* 0x0000009300937308 */ /* 0x000fe20000002400 */
[----:B------:R-:W-:Y:S01]  /*8f20*/  HGMMA.64x192x16.F32 R24, R196, gdesc[UR8].tnspB, R24, gsb0 ;  /* 0x42e00008c4187df0 */ /* 0x000fe20008000818 */
[----:B------:R-:W-:Y:S01]  /*8f30*/  UIADD3 UR10, UR6, 0x100, URZ ;  /* 0x00000100060a7890 */ /* 0x000fe2000fffe03f */
[----:B------:R-:W-:-:S05]  /*8f40*/  UMOV UR11, 0x40000040 ;  /* 0x40000040000b7882 */ /* 0x000fca0000000000 */
        /* <DEDUP_REMOVED lines=18> */
[----:B------:R-:W-:-:S03]  /*9070*/  FMUL.FTZ R161, R162, UR4 ;  /* 0x00000004a2a17c20 */ /* 0x000fc60008410000 */
[----:B------:R-:W-:Y:S01]  /*9080*/  HGMMA.64x192x16.F32 R24, R192, gdesc[UR8].tnspB, R24, gsb0 ;  /* 0x42e00008c0187df0 */ /* 0x000fe20008000818 */
[----:B------:R-:W-:Y:S01]  /*9090*/  UIADD3 UR10, UR6, 0x180, URZ ;  /* 0x00000180060a7890 */ /* 0x000fe2000fffe03f */
[----:B------:R-:W0:Y:S01]  /*90a0*/  MUFU.TANH R197, R197 ;  /* 0x000000c500c57308 */ /* 0x000e220000002400 */
[----:B------:R-:W-:-:S07]  /*90b0*/  UMOV UR11, 0x40000040 ;  /* 0x40000040000b7882 */ /* 0x000fce0000000000 */
[----:B------:R-:W1:Y:S08]  /*90c0*/  MUFU.TANH R199, R199 ;  /* 0x000000c700c77308 */ /* 0x000e700000002400 */
[----:B------:R-:W-:Y:S01]  /*90d0*/  MUFU.TANH R161, R161 ;  /* 0x000000a100a17308 */ /* 0x000fe20000002400 */
[----:B0-----:R-:W-:-:S04]  /*90e0*/  FMNMX.FTZ R6, R197, R6, !PT ;  /* 0x00000006c5067209 */ /* 0x001fc80007810000 */
[----:B-1----:R-:W-:-:S04]  /*90f0*/  FMNMX.FTZ R6, R199, R6, !PT ;  /* 0x00000006c7067209 */ /* 0x002fc80007810000 */
[----:B------:R-:W-:-:S04]  /*9100*/  FMNMX.FTZ R6, R201, R6, !PT ;  /* 0x00000006c9067209 */ /* 0x000fc80007810000 */
[----:B------:R-:W-:-:S04]  /*9110*/  FMNMX.FTZ R6, R203, R6, !PT ;  /* 0x00000006cb067209 */ /* 0x000fc80007810000 */
[----:B------:R-:W-:-:S04]  /*9120*/  FMNMX.FTZ R6, R221, R6, !PT ;  /* 0x00000006dd067209 */ /* 0x000fc80007810000 */
[----:B------:R-:W-:Y:S01]  /*9130*/  FMNMX.FTZ R6, R223, R6, !PT ;  /* 0x00000006df067209 */ /* 0x000fe20007810000 */
[----:B------:R-:W-:Y:S02]  /*9140*/  WARPGROUP.DEPBAR.LE gsb0, 0x0 ;  /* 0x00008000000079c5 */ /* 0x000fe40000010000 */
        /* <DEDUP_REMOVED lines=30> */
[----:B------:R-:W-:Y:S01]  /*9330*/  FMUL.FTZ R125, R151, UR4 ;  /* 0x00000004977d7c20 */ /* 0x000fe20008410000 */
[----:B------:R-:W-:Y:S01]  /*9340*/  FMUL.FTZ R151, R138, UR4 ;  /* 0x000000048a977c20 */ /* 0x000fe20008410000 */
[----:B------:R-:W-:Y:S01]  /*9350*/  FMUL.FTZ R124, R142, UR4 ;  /* 0x000000048e7c7c20 */ /* 0x000fe20008410000 */
[----:B------:R-:W-:Y:S01]  /*9360*/  HGMMA.64x192x16.F32 R24, R184, gdesc[UR8].tnspB, R24, gsb0 ;  /* 0x42e00008b8187df0 */ /* 0x000fe20008000818 */
[----:B------:R-:W0:Y:S01]  /*9370*/  MUFU.TANH R189, R189 ;  /* 0x000000bd00bd7308 */ /* 0x000e220000002400 */
[----:B------:R-:W-:Y:S01]  /*9380*/  UIADD3 UR10, UR6, 0x280, URZ ;  /* 0x00000280060a7890 */ /* 0x000fe2000fffe03f */
[----:B------:R-:W-:Y:S01]  /*9390*/  UMOV UR11, 0x40000040 ;  /* 0x40000040000b7882 */ /* 0x000fe20000000000 */
[----:B------:R-:W-:-:S05]  /*93a0*/  UIADD3 UR6, UR6, 0x300, URZ ;  /* 0x0000030006067890 */ /* 0x000fca000fffe03f */
[----:B------:R-:W1:Y:S08]  /*93b0*/  MUFU.TANH R191, R191 ;  /* 0x000000bf00bf7308 */ /* 0x000e700000002400 */
[----:B------:R-:W-:Y:S01]  /*93c0*/  MUFU.TANH R125, R125 ;  /* 0x0000007d007d7308 */ /* 0x000fe20000002400 */
[----:B0-----:R-:W-:-:S07]  /*93d0*/  FMNMX.FTZ R6, R189, R6, !PT ;  /* 0x00000006bd067209 */ /* 0x001fce0007810000 */
[----:B------:R-:W-:Y:S01]  /*93e0*/  MUFU.TANH R151, R151 ;  /* 0x0000009700977308 */ /* 0x000fe20000002400 */
[----:B-1----:R-:W-:-:S05]  /*93f0*/  FMNMX.FTZ R6, R191, R6, !PT ;  /* 0x00000006bf067209 */ /* 0x002fca0007810000 */
[----:B------:R-:W0:Y:S02]  /*9400*/  SHFL.BFLY PT, R7, R6, 0x2, 0x1f ;  /* 0x0c401f0006077f89 */ /* 0x000e2400000e0000 */
[----:B------:R-:W-:Y:S01]  /*9410*/  MUFU.TANH R124, R124 ;  /* 0x0000007c007c7308 */ /* 0x000fe20000002400 */
[----:B0-----:R-:W-:Y:S02]  /*9420*/  FMNMX.FTZ R7, R6, R7, !PT ;  /* 0x0000000706077209 */ /* 0x001fe40007810000 */
[----:B------:R-:W0:Y:S03]  /*9430*/  LDC R6, c[0x0][0x988] ;  /* 0x00026200ff067b82 */ /* 0x000e260000000800 */
[----:B------:R-:W1:Y:S02]  /*9440*/  SHFL.BFLY PT, R8, R7, 0x1, 0x1f ;  /* 0x0c201f0007087f89 */ /* 0x000e6400000e0000 */
[----:B-1----:R-:W-:-:S05]  /*9450*/  FMNMX.FTZ R8, R7, R8, !PT ;  /* 0x0000000807087209 */ /* 0x002fca0007810000 */
[C---:B0-----:R-:W-:Y:S01]  /*9460*/  FMUL.FTZ R134, R8.reuse, R6 ;  /* 0x0000000608867220 */ /* 0x041fe20000410000 */
[----:B------:R-:W-:-:S03]  /*9470*/  FADD.FTZ R7, -R8, R13 ;  /* 0x0000000d08077221 */ /* 0x000fc60000010100 */
[--C-:B------:R-:W-:Y:S01]  /*9480*/  FFMA.FTZ R200, R0, R6, -R134.reuse ;  /* 0x0000000600c87223 */ /* 0x100fe20000010886 */
[----:B------:R-:W-:Y:S01]  /*9490*/  FMNMX.FTZ R0, R15, R10, !PT ;  /* 0x0000000a0f007209 */ /* 0x000fe20007810000 */
[-CC-:B------:R-:W-:Y:S01]  /*94a0*/  FFMA.FTZ R13, R9, R6.reuse, -R134.reuse ;  /* 0x00000006090d7223 */ /* 0x180fe20000010886 */
[-CC-:B------:R-:W-:Y:S01]  /*94b0*/  FFMA.FTZ R202, R169, R6.reuse, -R134.reuse ;  /* 0x00000006a9ca7223 */ /* 0x180fe20000010886 */
[--C-:B------:R-:W-:Y:S01]  /*94c0*/  FFMA.FTZ R132, R173, R6, -R134.reuse ;  /* 0x00000006ad847223 */ /* 0x100fe20000010886 */
[----:B------:R-:W-:Y:S01]  /*94d0*/  FMNMX.FTZ R0, R21, R0, !PT ;  /* 0x0000000015007209 */ /* 0x000fe20007810000 */
[-CC-:B------:R-:W-:Y:S01]  /*94e0*/  FFMA.FTZ R196, R197, R6.reuse, -R134.reuse ;  /* 0x00000006c5c47223 */ /* 0x180fe20000010886 */
[-CC-:B------:R-:W-:Y:S01]  /*94f0*/  FFMA.FTZ R192, R221, R6.reuse, -R134.reuse ;  /* 0x00000006ddc07223 */ /* 0x180fe20000010886 */
[----:B------:R-:W-:Y:S01]  /*9500*/  FMUL.FTZ R7, R7, R6 ;  /* 0x0000000607077220 */ /* 0x000fe20000410000 */
[----:B------:R-:W-:Y:S01]  /*9510*/  FMNMX.FTZ R0, R171, R0, !PT ;  /* 0x00000000ab007209 */ /* 0x000fe20007810000 */
[-CC-:B------:R-:W-:Y:S01]  /*9520*/  FFMA.FTZ R197, R199, R6.reuse, -R134.reuse ;  /* 0x00000006c7c57223 */ /* 0x180fe20000010886 */
[-CC-:B------:R-:W-:Y:S01]  /*9530*/  FFMA.FTZ R198, R201, R6.reuse, -R134.reuse ;  /* 0x00000006c9c67223 */ /* 0x180fe20000010886 */
        /* <DEDUP_REMOVED lines=11> */
[----:B------:R-:W-:Y:S01]  /*95f0*/  FFMA.FTZ R121, R121, R6, -R134 ;  /* 0x0000000679797223 */ /* 0x000fe20000010886 */
[----:B------:R-:W-:Y:S01]  /*9600*/  MUFU.EX2 R7, R7 ;  /* 0x0000000700077308 */ /* 0x000fe20000000800 */
[----:B------:R-:W-:-:S04]  /*9610*/  FMNMX.FTZ R0, R165, R0, !PT ;  /* 0x00000000a5007209 */ /* 0x000fc80007810000 */
[----:B------:R-:W-:-:S03]  /*9620*/  FMNMX.FTZ R0, R167, R0, !PT ;  /* 0x00000000a7007209 */ /* 0x000fc60007810000 */
[----:B------:R-:W0:Y:S01]  /*9630*/  MUFU.EX2 R200, R200 ;  /* 0x000000c800c87308 */ /* 0x000e220000000800 */
[----:B------:R-:W-:-:S04]  /*9640*/  FMNMX.FTZ R0, R153, R0, !PT ;  /* 0x0000000099007209 */ /* 0x000fc80007810000 */
[----:B------:R-:W-:-:S03]  /*9650*/  FMNMX.FTZ R0, R155, R0, !PT ;  /* 0x000000009b007209 */ /* 0x000fc60007810000 */
[----:B------:R-:W1:Y:S01]  /*9660*/  MUFU.EX2 R13, R13 ;  /* 0x0000000d000d7308 */ /* 0x000e620000000800 */
[----:B------:R-:W-:-:S04]  /*9670*/  FMNMX.FTZ R0, R157, R0, !PT ;  /* 0x000000009d007209 */ /* 0x000fc80007810000 */
[----:B------:R-:W-:-:S03]  /*9680*/  FMNMX.FTZ R0, R159, R0, !PT ;  /* 0x000000009f007209 */ /* 0x000fc60007810000 */
[----:B------:R-:W2:Y:S01]  /*9690*/  MUFU.EX2 R202, R202 ;  /* 0x000000ca00ca7308 */ /* 0x000ea20000000800 */
[----:B------:R-:W-:Y:S01]  /*96a0*/  FMNMX.FTZ R0, R145, R0, !PT ;  /* 0x0000000091007209 */ /* 0x000fe20007810000 */
[----:B0-----:R-:W-:-:S03]  /*96b0*/  FFMA.FTZ R148, R7, R4, R200 ;  /* 0x0000000407947223 */ /* 0x001fc600000100c8 */
[----:B------:R-:W-:-:S03]  /*96c0*/  FMNMX.FTZ R0, R147, R0, !PT ;  /* 0x0000000093007209 */ /* 0x000fc60007810000 */
[----:B------:R-:W0:Y:S01]  /*96d0*/  MUFU.EX2 R132, R132 ;  /* 0x0000008400847308 */ /* 0x000e220000000800 */
[----:B------:R-:W-:Y:S02]  /*96e0*/  FMNMX.FTZ R0, R149, R0, !PT ;  /* 0x0000000095007209 */ /* 0x000fe40007810000 */
[----:B-1----:R-:W-:Y:S02]  /*96f0*/  F2FP.F16.F32.PACK_AB R200, R13, R200 ;  /* 0x000000c80dc8723e */ /* 0x002fe400000000ff */
[----:B------:R-:W-:-:S03]  /*9700*/  FMNMX.FTZ R0, R125, R0, !PT ;  /* 0x000000007d007209 */ /* 0x000fc60007810000 */
[----:B------:R-:W1:Y:S01]  /*9710*/  MUFU.EX2 R196, R196 ;  /* 0x000000c400c47308 */ /* 0x000e620000000800 */
[----:B------:R-:W-:-:S04]  /*9720*/  FMNMX.FTZ R0, R151, R0, !PT ;  /* 0x0000000097007209 */ /* 0x000fc80007810000 */
        /* <DEDUP_REMOVED lines=17> */
[----:B------:R-:W-:Y:S02]  /*9840*/  WARPGROUP.DEPBAR.LE gsb0, 0x0 ;  /* 0x00008000000079c5 */ /* 0x000fe40000010000 */
[----:B------:R-:W-:Y:S01]  /*9850*/  WARPGROUP.ARRIVE ;  /* 0x00000000000079c5 */ /* 0x000fe20000000000 */
[----:B------:R-:W3:Y:S01]  /*9860*/  SHFL.BFLY PT, R9, R0, 0x2, 0x1f ;  /* 0x0c401f0000097f89 */ /* 0x000ee200000e0000 */
[-CC-:B------:R-:W-:Y:S01]  /*9870*/  FFMA.FTZ R185, R203, R6.reuse, -R134.reuse ;  /* 0x00000006cbb97223 */ /* 0x180fe20000010886 */
[-CC-:B------:R-:W-:Y:S01]  /*9880*/  FFMA.FTZ R187, R195, R6.reuse, -R134.reuse ;  /* 0x00000006c3bb7223 */ /* 0x180fe20000010886 */
[-CC-:B------:R-:W-:Y:S01]  /*9890*/  FFMA.FTZ R184, R233, R6.reuse, -R134.reuse ;  /* 0x00000006e9b87223 */ /* 0x180fe20000010886 */
[----:B------:R-:W-:Y:S01]  /*98a0*/  FFMA.FTZ R186, R235, R6, -R134 ;  /* 0x00000006ebba7223 */ /* 0x000fe20000010886 */
[----:B------:R-:W-:Y:S01]  /*98b0*/  HGMMA.64x192x16.F32 R24, R180, gdesc[UR8].tnspB, R24, gsb0 ;  /* 0x42e00008b4187df0 */ /* 0x000fe20008000818 */
[----:B------:R-:W-:Y:S08]  /*98c0*/  MUFU.EX2 R221, R221 ;  /* 0x000000dd00dd7308 */ /* 0x000ff00000000800 */
[----:B------:R-:W-:Y:S08]  /*98d0*/  MUFU.EX2 R185, R185 ;  /* 0x000000b900b97308 */ /* 0x000ff00000000800 */
[----:B------:R-:W-:Y:S01]  /*98e0*/  MUFU.EX2 R187, R187 ;  /* 0x000000bb00bb7308 */ /* 0x000fe20000000800 */
[----:B---3--:R-:W-:-:S05]  /*98f0*/  FMNMX.FTZ R136, R0, R9, !PT ;  /* 0x0000000900887209 */ /* 0x008fca0007810000 */
[----:B------:R-:W3:Y:S02]  /*9900*/  SHFL.BFLY PT, R9, R136, 0x1, 0x1f ;  /* 0x0c201f0088097f89 */ /* 0x000ee400000e0000 */
[----:B------:R-:W-:Y:S08]  /*9910*/  MUFU.EX2 R190, R190 ;  /* 0x000000be00be7308 */ /* 0x000ff00000000800 */
[----:B------:R-:W-:Y:S08]  /*9920*/  MUFU.EX2 R173, R173 ;  /* 0x000000ad00ad7308 */ /* 0x000ff00000000800 */
[----:B------:R-:W-:Y:S01]  /*9930*/  MUFU.EX2 R184, R184 ;  /* 0x000000b800b87308 */ /* 0x000fe20000000800 */
[----:B---3--:R-:W-:-:S07]  /*9940*/  FMNMX.FTZ R9, R136, R9, !PT ;  /* 0x0000000988097209 */ /* 0x008fce0007810000 */
[----:B------:R-:W-:Y:S08]  /*9950*/  MUFU.EX2 R137, R137 ;  /* 0x0000008900897308 */ /* 0x000ff00000000800 */
[----:B------:R-:W-:Y:S08]  /*9960*/  MUFU.EX2 R186, R186 ;  /* 0x000000ba00ba7308 */ /* 0x000ff00000000800 */
[----:B------:R-:W-:Y:S08]  /*9970*/  MUFU.EX2 R141, R141 ;  /* 0x0000008d008d7308 */ /* 0x000ff00000000800 */
[----:B------:R-:W-:Y:S01]  /*9980*/  MUFU.EX2 R121, R121 ;  /* 0x0000007900797308 */ /* 0x000fe20000000800 */
[----:B------:R-:W-:-:S02]  /*9990*/  WARPGROUP.DEPBAR.LE gsb0, 0x0 ;  /* 0x00008000000079c5 */ /* 0x000fc40000010000 */
[----:B------:R-:W-:Y:S01]  /*99a0*/  WARPGROUP.ARRIVE ;  /* 0x00000000000079c5 */ /* 0x000fe20000000000 */
[-CC-:B------:R-:W-:Y:S01]  /*99b0*/  FFMA.FTZ R181, R129, R6.reuse, -R134.reuse ;  /* 0x0000000681b57223 */ /* 0x180fe20000010886 */
[-CC-:B------:R-:W-:Y:S01]  /*99c0*/  FFMA.FTZ R182, R20, R6.reuse, -R134.reuse ;  /* 0x0000000614b67223 */ /* 0x180fe20000010886 */
[-CC-:B------:R-:W-:Y:S01]  /*99d0*/  FFMA.FTZ R129, R133, R6.reuse, -R134.reuse ;  /* 0x0000000685817223 */ /* 0x180fe20000010886 */
[-CC-:B------:R-:W-:Y:S01]  /*99e0*/  FFMA.FTZ R20, R120, R6.reuse, -R134.reuse ;  /* 0x0000000678147223 */ /* 0x180fe20000010886 */
[-CC-:B------:R-:W-:Y:S01]  /*99f0*/  FFMA.FTZ R180, R237, R6.reuse, -R134.reuse ;  /* 0x00000006edb47223 */ /* 0x180fe20000010886 */
[----:B------:R-:W-:Y:S01]  /*9a00*/  HGMMA.64x192x16.F32 R24, R176, gdesc[UR4].tnspB, R24, gsb0 ;  /* 0x42e00004b0187df0 */ /* 0x000fe20008000818 */
[-CC-:B------:R-:W-:Y:S01]  /*9a10*/  FFMA.FTZ R120, R189, R6.reuse, -R134.reuse ;  /* 0x00000006bd787223 */ /* 0x180fe20000010886 */
[-C--:B------:R-:W-:Y:S01]  /*9a20*/  FFMA.FTZ R133, R191, R6.reuse, -R134 ;  /* 0x00000006bf857223 */ /* 0x080fe20000010886 */
[CC--:B------:R-:W-:Y:S01]  /*9a30*/  FMUL.FTZ R134, R9.reuse, R6.reuse ;  /* 0x0000000609867220 */ /* 0x0c0fe20000410000 */
[----:B------:R-:W-:Y:S01]  /*9a40*/  FADD.FTZ R183, -R9, R10 ;  /* 0x0000000a09b77221 */ /* 0x000fe20000010100 */
[----:B------:R-:W-:Y:S01]  /*9a50*/  MUFU.EX2 R180, R180 ;  /* 0x000000b400b47308 */ /* 0x000fe20000000800 */
[----:B------:R-:W-:Y:S01]  /*9a60*/  R2UR UR6, R16 ;  /* 0x00000000100672ca */ /* 0x000fe200000e0000 */
        /* <DEDUP_REMOVED lines=8> */
[-C--:B------:R-:W-:Y:S01]  /*9af0*/  FFMA.FTZ R189, R145, R6.reuse, -R134 ;  /* 0x0000000691bd7223 */ /* 0x080fe20000010886 */
[----:B------:R-:W-:Y:S01]  /*9b00*/  FADD.FTZ R145, R13, R148 ;  /* 0x000000940d917221 */ /* 0x000fe20000010000 */
[-CC-:B------:R-:W-:Y:S01]  /*9b10*/  FFMA.FTZ R199, R165, R6.reuse, -R134.reuse ;  /* 0x00000006a5c77223 */ /* 0x180fe20000010886 */
[-CC-:B------:R-:W-:Y:S01]  /*9b20*/  FFMA.FTZ R140, R167, R6.reuse, -R134.reuse ;  /* 0x00000006a78c7223 */ /* 0x180fe20000010886 */
[-CC-:B------:R-:W-:Y:S01]  /*9b30*/  FFMA.FTZ R193, R153, R6.reuse, -R134.reuse ;  /* 0x0000000699c17223 */ /* 0x180fe20000010886 */
[----:B--2---:R-:W-:Y:S01]  /*9b40*/  FADD.FTZ R145, R202, R145 ;  /* 0x00000091ca917221 */ /* 0x004fe20000010000 */
[----:B------:R-:W2:Y:S01]  /*9b50*/  MUFU.EX2 R201, R201 ;  /* 0x000000c900c97308 */ /* 0x000ea20000000800 */
[-CC-:B------:R-:W-:Y:S01]  /*9b60*/  FFMA.FTZ R125, R125, R6.reuse, -R134.reuse ;  /* 0x000000067d7d7223 */ /* 0x180fe20000010886 */
[-CC-:B------:R-:W-:Y:S01]  /*9b70*/  FFMA.FTZ R142, R155, R6.reuse, -R134.reuse ;  /* 0x000000069b8e7223 */ /* 0x180fe20000010886 */
[----:B0-----:R-:W-:Y:S01]  /*9b80*/  FADD.FTZ R145, R132, R145 ;  /* 0x0000009184917221 */ /* 0x001fe20000010000 */
[-CC-:B------:R-:W-:Y:S01]  /*9b90*/  FFMA.FTZ R195, R157, R6.reuse, -R134.reuse ;  /* 0x000000069dc37223 */ /* 0x180fe20000010886 */
[-CC-:B------:R-:W-:Y:S01]  /*9ba0*/  FFMA.FTZ R144, R159, R6.reuse, -R134.reuse ;  /* 0x000000069f907223 */ /* 0x180fe20000010886 */
[-CC-:B------:R-:W-:Y:S01]  /*9bb0*/  FFMA.FTZ R146, R147, R6.reuse, -R134.reuse ;  /* 0x0000000693927223 */ /* 0x180fe20000010886 */
[----:B-1----:R-:W-:Y:S01]  /*9bc0*/  FADD.FTZ R148, R196, R145 ;  /* 0x00000091c4947221 */ /* 0x002fe20000010000 */
        /* <DEDUP_REMOVED lines=9> */
[----:B--2---:R-:W-:Y:S01]  /*9c60*/  FFMA.FTZ R21, R0, R3, R201 ;  /* 0x0000000300157223 */ /* 0x004fe200000100c9 */
[-CC-:B------:R-:W-:Y:S01]  /*9c70*/  FFMA.FTZ R126, R126, R6.reuse, -R134.reuse ;  /* 0x000000067e7e7223 */ /* 0x180fe20000010886 */
[----:B------:R-:W-:Y:S01]  /*9c80*/  FFMA.FTZ R127, R127, R6, -R134 ;  /* 0x000000067f7f7223 */ /* 0x000fe20000010886 */
[----:B------:R-:W-:-:S02]  /*9c90*/  F2FP.F16.F32.PACK_AB R202, R132, R202 ;  /* 0x000000ca84ca723e */ /* 0x000fc400000000ff */
[----:B------:R-:W-:Y:S02]  /*9ca0*/  F2FP.F16.F32.PACK_AB R196, R197, R196 ;  /* 0x000000c4c5c4723e */ /* 0x000fe400000000ff */
[----:B------:R-:W-:Y:S01]  /*9cb0*/  MUFU.EX2 R136, R136 ;  /* 0x0000008800887308 */ /* 0x000fe20000000800 */
[----:B0-----:R-:W-:-:S07]  /*9cc0*/  F2FP.F16.F32.PACK_AB R201, R10, R201 ;  /* 0x000000c90ac9723e */ /* 0x001fce00000000ff */
        /* <DEDUP_REMOVED lines=17> */
[----:B------:R-:W0:Y:S08]  /*9de0*/  MUFU.EX2 R135, R135 ;  /* 0x0000008700877308 */ /* 0x000e300000000800 */
[----:B------:R-:W-:Y:S08]  /*9df0*/  MUFU.EX2 R129, R129 ;  /* 0x0000008100817308 */ /* 0x000ff00000000800 */
[----:B------:R-:W1:Y:S01]  /*9e00*/  MUFU.EX2 R20, R20 ;  /* 0x0000001400147308 */ /* 0x000e620000000800 */
[----:B------:R-:W-:-:S02]  /*9e10*/  WARPGROUP.DEPBAR.LE gsb0, 0x0 ;  /* 0x00008000000079c5 */ /* 0x000fc40000010000 */
[----:B------:R2:W-:Y:S01]  /*9e20*/  @!P1 SYNCS.ARRIVE.TRANS64.RED.A1T0 RZ, [R12+URZ], RZ ;  /* 0x000000ff0cff99a7 */ /* 0x0005e2000810043f */
[----:B0-----:R-:W-:-:S04]  /*9e30*/  F2FP.F16.F32.PACK_AB R183, R135, R130 ;  /* 0x0000008287b7723e */ /* 0x001fc800000000ff */
[----:B------:R-:W-:Y:S01]  /*9e40*/  MUFU.EX2 R123, R123 ;  /* 0x0000007b007b7308 */ /* 0x000fe20000000800 */
[----:B--2---:R-:W-:Y:S01]  /*9e50*/  @!P1 PRMT R12, RZ, 0x654, R14 ;  /* 0x00000654ff0c9816 */ /* 0x004fe2000000000e */
[----:B------:R-:W-:-:S03]  /*9e60*/  FADD.FTZ R14, R10, R21 ;  /* 0x000000150a0e7221 */ /* 0x000fc60000010000 */
[----:B------:R0:W-:Y:S01]  /*9e70*/  @!P1 SYNCS.ARRIVE.TRANS64.RED.A1T0 RZ, [R12+URZ], RZ ;  /* 0x000000ff0cff99a7 */ /* 0x0001e2000810043f */
[----:B------:R-:W-:Y:S01]  /*9e80*/  FADD.FTZ R21, R203, R14 ;  /* 0x0000000ecb157221 */ /* 0x000fe20000010000 */
[-CC-:B------:R-:W-:Y:S01]  /*9e90*/  FFMA.FTZ R14, R124, R6.reuse, -R134.reuse ;  /* 0x000000067c0e7223 */ /* 0x180fe20000010886 */
[----:B------:R-:W-:Y:S01]  /*9ea0*/  MUFU.EX2 R126, R126 ;  /* 0x0000007e007e7308 */ /* 0x000fe20000000800 */
[C---:B------:R-:W-:Y:S01]  /*9eb0*/  F2FP.F16.F32.PACK_AB R203, R136.reuse, R203 ;  /* 0x000000cb88cb723e */ /* 0x040fe200000000ff */
[----:B------:R-:W-:Y:S01]  /*9ec0*/  FADD.FTZ R124, R136, R21 ;  /* 0x00000015887c7221 */ /* 0x000fe20000010000 */
[--C-:B------:R-:W-:Y:S01]  /*9ed0*/  FFMA.FTZ R21, R143, R6, -R134.reuse ;  /* 0x000000068f157223 */ /* 0x100fe20000010886 */
[----:B-1----:R-:W-:Y:S01]  /*9ee0*/  F2FP.F16.F32.PACK_AB R176, R121, R20 ;  /* 0x0000001479b0723e */ /* 0x002fe200000000ff */
[----:B0-----:R-:W-:Y:S01]  /*9ef0*/  FFMA.FTZ R12, R139, R6, -R134 ;  /* 0x000000068b0c7223 */ /* 0x001fe20000010886 */
[----:B------:R-:W-:Y:S01]  /*9f00*/  FADD.FTZ R139, R197, R148 ;  /* 0x00000094c58b7221 */ /* 0x000fe20000010000 */
[----:B------:R-:W-:Y:S01]  /*9f10*/  FADD.FTZ R125, R15, R124 ;  /* 0x0000007c0f7d7221 */ /* 0x000fe20000010000 */
[----:B------:R-:W-:Y:S01]  /*9f20*/  F2FP.F16.F32.PACK_AB R197, R138, R15 ;  /* 0x0000000f8ac5723e */ /* 0x000fe200000000ff */
[----:B------:R-:W-:Y:S01]  /*9f30*/  MUFU.EX2 R14, R14 ;  /* 0x0000000e000e7308 */ /* 0x000fe20000000800 */
[----:B------:R-:W-:Y:S01]  /*9f40*/  FADD.FTZ R148, R198, R139 ;  /* 0x0000008bc6947221 */ /* 0x000fe20000010000 */
[----:B------:R-:W-:Y:S01]  /*9f50*/  FADD.FTZ R124, R138, R125 ;  /* 0x0000007d8a7c7221 */ /* 0x000fe20000010000 */
[----:B------:R-:W-:-:S02]  /*9f60*/  F2FP.F16.F32.PACK_AB R198, R185, R198 ;  /* 0x000000c6b9c6723e */ /* 0x000fc400000000ff */
[----:B------:R-:W-:Y:S01]  /*9f70*/  FADD.FTZ R139, R185, R148 ;  /* 0x00000094b98b7221 */ /* 0x000fe20000010000 */
[----:B------:R-:W-:Y:S01]  /*9f80*/  FADD.FTZ R125, R199, R124 ;  /* 0x0000007cc77d7221 */ /* 0x000fe20000010000 */
[----:B------:R-:W-:Y:S01]  /*9f90*/  FFMA.FTZ R124, R122, R6, -R134 ;  /* 0x000000067a7c7223 */ /* 0x000fe20000010886 */
[----:B------:R-:W0:Y:S01]  /*9fa0*/  MUFU.EX2 R12, R12 ;  /* 0x0000000c000c7308 */ /* 0x000e220000000800 */
[----:B------:R-:W-:Y:S01]  /*9fb0*/  FADD.FTZ R148, R192, R139 ;  /* 0x0000008bc0947221 */ /* 0x000fe20000010000 */
[C---:B------:R-:W-:Y:S01]  /*9fc0*/  FADD.FTZ R122, R140.reuse, R125 ;  /* 0x0000007d8c7a7221 */ /* 0x040fe20000010000 */
[----:B------:R-:W-:Y:S02]  /*9fd0*/  F2FP.F16.F32.PACK_AB R199, R140, R199 ;  /* 0x000000c78cc7723e */ /* 0x000fe400000000ff */
[----:B------:R-:W-:Y:S01]  /*9fe0*/  FADD.FTZ R139, R169, R148 ;  /* 0x00000094a98b7221 */ /* 0x000fe20000010000 */
[----:B------:R-:W-:Y:S01]  /*9ff0*/  FADD.FTZ R125, R193, R122 ;  /* 0x0000007ac17d7221 */ /* 0x000fe20000010000 */
[----:B------:R-:W-:Y:S01]  /*a000*/  F2FP.F16.F32.PACK_AB R192, R169, R192 ;  /* 0x000000c0a9c0723e */ /* 0x000fe200000000ff */
[----:B------:R1:W-:Y:S01]  /*a010*/  MUFU.EX2 R122, R128 ;  /* 0x00000080007a7308 */ /* 0x0003e20000000800 */
[----:B------:R-:W-:Y:S01]  /*a020*/  FADD.FTZ R148, R194, R139 ;  /* 0x0000008bc2947221 */ /* 0x000fe20000010000 */
[----:B------:R-:W-:Y:S01]  /*a030*/  FADD.FTZ R134, R142, R125 ;  /* 0x0000007d8e867221 */ /* 0x000fe20000010000 */
[----:B------:R-:W-:-:S02]  /*a040*/  F2FP.F16.F32.PACK_AB R194, R187, R194 ;  /* 0x000000c2bbc2723e */ /* 0x000fc400000000ff */
[----:B------:R-:W-:Y:S01]  /*a050*/  FADD.FTZ R125, R187, R148 ;  /* 0x00000094bb7d7221 */ /* 0x000fe20000010000 */
[----:B------:R-:W-:Y:S01]  /*a060*/  FADD.FTZ R13, R195, R134 ;  /* 0x00000086c30d7221 */ /* 0x000fe20000010000 */
[----:B------:R-:W-:Y:S01]  /*a070*/  F2FP.F16.F32.PACK_AB R193, R142, R193 ;  /* 0x000000c18ec1723e */ /* 0x000fe200000000ff */
[----:B------:R-:W2:Y:S01]  /*a080*/  MUFU.EX2 R21, R21 ;  /* 0x0000001500157308 */ /* 0x000ea20000000800 */
[----:B------:R-:W-:Y:S01]  /*a090*/  FADD.FTZ R134, R188, R125 ;  /* 0x0000007dbc867221 */ /* 0x000fe20000010000 */
[----:B------:R-:W-:Y:S01]  /*a0a0*/  FADD.FTZ R132, R144, R13 ;  /* 0x0000000d90847221 */ /* 0x000fe20000010000 */
[----:B0-----:R-:W-:Y:S02]  /*a0b0*/  F2FP.F16.F32.PACK_AB R185, R12, R3 ;  /* 0x000000030cb9723e */ /* 0x001fe400000000ff */
[----:B------:R-:W-:Y:S01]  /*a0c0*/  FADD.FTZ R125, R221, R134 ;  /* 0x00000086dd7d7221 */ /* 0x000fe20000010000 */
[----:B------:R-:W-:Y:S01]  /*a0d0*/  FADD.FTZ R13, R189, R132 ;  /* 0x00000084bd0d7221 */ /* 0x000fe20000010000 */
[----:B------:R-:W-:Y:S01]  /*a0e0*/  F2FP.F16.F32.PACK_AB R195, R144, R195 ;  /* 0x000000c390c3723e */ /* 0x000fe200000000ff */
[----:B------:R-:W0:Y:S01]  /*a0f0*/  MUFU.EX2 R124, R124 ;  /* 0x0000007c007c7308 */ /* 0x000e220000000800 */
[----:B-1----:R-:W-:Y:S01]  /*a100*/  FADD.FTZ R128, R190, R125 ;  /* 0x0000007dbe807221 */ /* 0x002fe20000010000 */
[----:B------:R-:W-:Y:S01]  /*a110*/  FADD.FTZ R10, R146, R13 ;  /* 0x0000000d920a7221 */ /* 0x000fe20000010000 */
[----:B------:R-:W-:-:S02]  /*a120*/  F2FP.F16.F32.PACK_AB R188, R221, R188 ;  /* 0x000000bcddbc723e */ /* 0x000fc400000000ff */
[----:B------:R-:W-:Y:S01]  /*a130*/  FADD.FTZ R15, R173, R128 ;  /* 0x00000080ad0f7221 */ /* 0x000fe20000010000 */
[----:B------:R-:W-:Y:S01]  /*a140*/  FADD.FTZ R13, R191, R10 ;  /* 0x0000000abf0d7221 */ /* 0x000fe20000010000 */
[----:B------:R-:W-:Y:S01]  /*a150*/  F2FP.F16.F32.PACK_AB R191, R4, R191 ;  /* 0x000000bf04bf723e */ /* 0x000fe200000000ff */
[----:B------:R-:W-:Y:S01]  /*a160*/  MUFU.EX2 R120, R120 ;  /* 0x0000007800787308 */ /* 0x000fe20000000800 */
[----:B------:R-:W-:Y:S01]  /*a170*/  FADD.FTZ R128, R184, R15 ;  /* 0x0000000fb8807221 */ /* 0x000fe20000010000 */
[----:B------:R-:W-:Y:S01]  /*a180*/  FADD.FTZ R10, R4, R13 ;  /* 0x0000000d040a7221 */ /* 0x000fe20000010000 */
[----:B--2---:R-:W-:Y:S02]  /*a190*/  F2FP.F16.F32.PACK_AB R187, R21, R14 ;  /* 0x0000000e15bb723e */ /* 0x004fe400000000ff */
        /* <DEDUP_REMOVED lines=9> */
[----:B------:R-:W-:Y:S01]  /*a230*/  F2FP.F16.F32.PACK_AB R184, R137, R184 ;  /* 0x000000b889b8723e */ /* 0x000fe200000000ff */
[----:B------:R-:W1:Y:S01]  /*a240*/  MUFU.EX2 R133, R133 ;  /* 0x0000008500857308 */ /* 0x000e620000000800 */
[----:B------:R-:W-:Y:S01]  /*a250*/  FADD.FTZ R128, R180, R15 ;  /* 0x0000000fb4807221 */ /* 0x000fe20000010000 */
[----:B------:R-:W-:Y:S01]  /*a260*/  FADD.FTZ R13, R21, R10 ;  /* 0x0000000a150d7221 */ /* 0x000fe20000010000 */
[C---:B------:R-:W-:Y:S01]  /*a270*/  F2FP.F16.F32.PACK_AB R180, R181.reuse, R180 ;  /* 0x000000b4b5b4723e */ /* 0x040fe200000000ff */
[----:B------:R-:W-:Y:S02]  /*a280*/  IMAD.MOV.U32 R14, RZ, RZ, R17 ;  /* 0x000000ffff0e7224 */ /* 0x000fe400078e0011 */
[----:B------:R-:W-:Y:S01]  /*a290*/  FADD.FTZ R15, R181, R128 ;  /* 0x00000080b50f7221 */ /* 0x000fe20000010000 */
[----:B------:R-:W-:Y:S01]  /*a2a0*/  FADD.FTZ R13, R122, R13 ;  /* 0x0000000d7a0d7221 */ /* 0x000fe20000010000 */
[----:B------:R-:W-:-:S02]  /*a2b0*/  F2FP.F16.F32.PACK_AB R186, R141, R186 ;  /* 0x000000ba8dba723e */ /* 0x000fc400000000ff */
[----:B------:R-:W-:Y:S01]  /*a2c0*/  FADD.FTZ R4, R182, R15 ;  /* 0x0000000fb6047221 */ /* 0x000fe20000010000 */
[C---:B------:R-:W-:Y:S01]  /*a2d0*/  FADD.FTZ R13, R131.reuse, R13 ;  /* 0x0000000d830d7221 */ /* 0x040fe20000010000 */
[----:B------:R-:W-:Y:S02]  /*a2e0*/  F2FP.F16.F32.PACK_AB R181, R131, R122 ;  /* 0x0000007a83b5723e */ /* 0x000fe400000000ff */
[C---:B------:R-:W-:Y:S01]  /*a2f0*/  FADD.FTZ R3, R129.reuse, R4 ;  /* 0x0000000481037221 */ /* 0x040fe20000010000 */
[----:B------:R-:W-:Y:S01]  /*a300*/  FADD.FTZ R13, R130, R13 ;  /* 0x0000000d820d7221 */ /* 0x000fe20000010000 */
[----:B------:R-:W-:Y:S02]  /*a310*/  F2FP.F16.F32.PACK_AB R182, R129, R182 ;  /* 0x000000b681b6723e */ /* 0x000fe400000000ff */
[----:B------:R-:W-:Y:S01]  /*a320*/  FADD.FTZ R4, R20, R3 ;  /* 0x0000000314047221 */ /* 0x000fe20000010000 */
[----:B------:R-:W-:Y:S01]  /*a330*/  FADD.FTZ R13, R135, R13 ;  /* 0x0000000d870d7221 */ /* 0x000fe20000010000 */
[----:B0-----:R-:W-:-:S02]  /*a340*/  F2FP.F16.F32.PACK_AB R177, R123, R124 ;  /* 0x0000007c7bb1723e */ /* 0x001fc400000000ff */
[----:B------:R-:W-:Y:S01]  /*a350*/  FADD.FTZ R3, R121, R4 ;  /* 0x0000000479037221 */ /* 0x000fe20000010000 */
[----:B------:R-:W-:Y:S01]  /*a360*/  FADD.FTZ R13, R124, R13 ;  /* 0x0000000d7c0d7221 */ /* 0x000fe20000010000 */
[----:B-1----:R-:W-:Y:S02]  /*a370*/  F2FP.F16.F32.PACK_AB R178, R133, R120 ;  /* 0x0000007885b2723e */ /* 0x002fe400000000ff */
[----:B------:R-:W-:Y:S01]  /*a380*/  FADD.FTZ R4, R120, R3 ;  /* 0x0000000378047221 */ /* 0x000fe20000010000 */
[----:B------:R-:W-:Y:S01]  /*a390*/  FADD.FTZ R13, R123, R13 ;  /* 0x0000000d7b0d7221 */ /* 0x000fe20000010000 */
[----:B------:R-:W-:Y:S02]  /*a3a0*/  F2FP.F16.F32.PACK_AB R179, R127, R126 ;  /* 0x0000007e7fb3723e */ /* 0x000fe400000000ff */
[----:B------:R-:W-:Y:S01]  /*a3b0*/  FADD.FTZ R4, R133, R4 ;  /* 0x0000000485047221 */ /* 0x000fe20000010000 */
[----:B------:R-:W-:Y:S01]  /*a3c0*/  FADD.FTZ R13, R126, R13 ;  /* 0x0000000d7e0d7221 */ /* 0x000fe20000010000 */
[----:B------:R-:W-:-:S03]  /*a3d0*/  MOV R10, R9 ;  /* 0x00000009000a7202 */ /* 0x000fc60000000f00 */
[----:B------:R-:W-:Y:S01]  /*a3e0*/  FADD.FTZ R3, R127, R13 ;  /* 0x0000000d7f037221 */ /* 0x000fe20000010000 */
[----:B------:R-:W-:Y:S01]  /*a3f0*/  IMAD.MOV.U32 R13, RZ, RZ, R8 ;  /* 0x000000ffff0d7224 */ /* 0x000fe200078e0008 */
[----:B------:R-:W-:Y:S06]  /*a400*/  @P2 BRA `(.L_x_3829) ;  /* 0xffffffbc00802947 */ /* 0x000fec000383ffff */
.L_x_3820:
        /* <DEDUP_REMOVED lines=99> */
.L_x_3830:
[----:B------:R-:W-:Y:S01]  /*aa40*/  IMAD R13, R16, 0x8, R2 ;  /* 0x00000008100d7824 */ /* 0x000fe200078e0202 */
[----:B------:R-:W-:-:S04]  /*aa50*/  SHF.L.U32 R0, R17, 0x1f, RZ ;  /* 0x0000001f11007819 */ /* 0x000fc800000006ff */
[----:B------:R0:W1:Y:S01]  /*aa60*/  SYNCS.PHASECHK.TRANS64.TRYWAIT P2, [R13+URZ+0x36850], R0 ;  /* 0x036850000d0075a7 */ /* 0x000062000804017f */
[----:B------:R-:W-:Y:S05]  /*aa70*/  @!P0 BRA `(.L_x_3831) ;  /* 0x0000000000048947 */ /* 0x000fea0003800000 */
[----:B------:R-:W-:Y:S01]  /*aa80*/  BPT.TRAP 0x1 ;  /* 0x000000040000795c */ /* 0x000fe20000300000 */
.L_x_3831:
[----:B-1----:R-:W-:Y:S05]  /*aa90*/  @P2 BRA `(.L_x_3832) ;  /* 0x0000000000082947 */ /* 0x002fea0003800000 */
[----:B------:R-:W1:Y:S02]  /*aaa0*/  SYNCS.PHASECHK.TRANS64.TRYWAIT P0, [R13+URZ+0x36850], R0 ;  /* 0x036850000d0075a7 */ /* 0x000e64000800017f */
[----:B-1----:R-:W-:Y:S05]  /*aab0*/  @!P0 BRA `(.L_x_3833) ;  /* 0x0000009400e88947 */ /* 0x002fea0003800000 */
.L_x_3832:
[----:B------:R-:W-:Y:S05]  /*aac0*/  WARPSYNC.ALL ;  /* 0x0000000000007948 */ /* 0x000fea0003800000 */
[----:B------:R-:W-:Y:S01]  /*aad0*/  VIADD R2, R2, 0x400 ;  /* 0x0000040002027836 */ /* 0x000fe20000000000 */
[----:B------:R-:W-:Y:S01]  /*aae0*/  WARPGROUP.ARRIVE ;  /* 0x00000000000079c5 */ /* 0x000fe20000000000 */
[----:B------:R-:W-:Y:S01]  /*aaf0*/  IMAD.MOV.U32 R15, RZ, RZ, 0x40000040 ;  /* 0x40000040ff0f7424 */ /* 0x000fe200078e00ff */
[----:B------:R-:W2:Y:S01]  /*ab00*/  SHFL.BFLY PT, R5, R4, 0x2, 0x1f ;  /* 0x0c401f0004057f89 */ /* 0x000ea200000e0000 */
[----:B------:R-:W-:Y:S01]  /*ab10*/  VIADD R210, R210, 0x1 ;  /* 0x00000001d2d27836 */ /* 0x000fe20000000000 */
[----:B------:R-:W-:-:S02]  /*ab20*/  SHF.R.U32.HI R2, RZ, 0x4, R2 ;  /* 0x00000004ff027819 */ /* 0x000fc40000011602 */
[----:B01----:R-:W0:Y:S02]  /*ab30*/  SHFL.BFLY PT, R0, R3, 0x2, 0x1f ;  /* 0x0c401f0003007f89 */ /* 0x003e2400000e0000 */
[----:B------:R-:W-:-:S04]  /*ab40*/  LOP3.LUT R2, R2, 0x3fff, RZ, 0xc0, !PT ;  /* 0x00003fff02027812 */ /* 0x000fc800078ec0ff */
[----:B------:R-:W-:-:S05]  /*ab50*/  LOP3.LUT R11, R2, 0x3800000, RZ, 0xfc, !PT ;  /* 0x03800000020b7812 */ /* 0x000fca00078efcff */
[----:B------:R-:W-:Y:S02]  /*ab60*/  IMAD R10, R16, 0xa80, R11 ;  /* 0x00000a80100a7824 */ /* 0x000fe400078e020b */
[----:B------:R-:W-:Y:S02]  /*ab70*/  IMAD.MOV.U32 R11, RZ, RZ, 0x40000040 ;  /* 0x40000040ff0b7424 */ /* 0x000fe400078e00ff */
[C---:B------:R-:W-:Y:S01]  /*ab80*/  VIADD R14, R10.reuse, 0x80 ;  /* 0x000000800a0e7836 */ /* 0x040fe20000000000 */
[----:B------:R-:W-:Y:S01]  /*ab90*/  R2UR UR6, R10 ;  /* 0x000000000a0672ca */ /* 0x000fe200000e0000 */
[----:B------:R-:W-:Y:S01]  /*aba0*/  VIADD R16, R16, 0x1 ;  /* 0x0000000110107836 */ /* 0x000fe20000000000 */
[----:B------:R-:W-:Y:S01]  /*abb0*/  R2UR UR7, R11 ;  /* 0x000000000b0772ca */ /* 0x000fe200000e0000 */
[----:B------:R-:W-:Y:S02]  /*abc0*/  IMAD.MOV.U32 R11, RZ, RZ, 0x40000040 ;  /* 0x40000040ff0b7424 */ /* 0x000fe400078e00ff */
[----:B--2---:R-:W-:Y:S01]  /*abd0*/  FADD.FTZ R5, R5, R4 ;  /* 0x0000000405057221 */ /* 0x004fe20000010000 */
[----:B------:R-:W-:Y:S01]  /*abe0*/  ISETP.NE.AND P2, PT, R16, 0x2, PT ;  /* 0x000000021000780c */ /* 0x000fe20003f45270 */
[----:B0-----:R-:W-:-:S03]  /*abf0*/  FADD.FTZ R2, R0, R3 ;  /* 0x0000000300027221 */ /* 0x001fc60000010000 */
[----:B------:R-:W0:Y:S01]  /*ac00*/  SHFL.BFLY PT, R0, R5, 0x1, 0x1f ;  /* 0x0c201f0005007f89 */ /* 0x000e2200000e0000 */
[----:B------:R-:W-:-:S03]  /*ac10*/  SEL R16, R16, RZ, P2 ;  /* 0x000000ff10107207 */ /* 0x000fc60001000000 */
[----:B------:R-:W1:Y:S01]  /*ac20*/  SHFL.BFLY PT, R7, R2, 0x1, 0x1f ;  /* 0x0c201f0002077f89 */ /* 0x000e6200000e0000 */
[----:B------:R-:W-:Y:S01]  /*ac30*/  HGMMA.64x192x16.F32 R24, R200, gdesc[UR4].tnspB, R24, gsb0 ;  /* 0x42e00004c8187df0 */ /* 0x000fe20008000818 */
[----:B------:R-:W-:Y:S01]  /*ac40*/  R2UR UR6, R14 ;  /* 0x000000000e0672ca */ /* 0x000fe200000e0000 */
[----:B------:R-:W-:Y:S01]  /*ac50*/  VIADD R14, R10, 0x100 ;  /* 0x000001000a0e7836 */ /* 0x000fe20000000000 */
[----:B------:R-:W-:Y:S01]  /*ac60*/  R2UR UR7, R15 ;  /* 0x000000000f0772ca */ /* 0x000fe200000e0000 */
[----:B------:R-:W-:Y:S02]  /*ac70*/  IMAD.MOV.U32 R15, RZ, RZ, 0x40000040 ;  /* 0x40000040ff0f7424 */ /* 0x000fe400078e00ff */
[----:B0-----:R-:W-:Y:S01]  /*ac80*/  FADD.FTZ R12, R5, R0 ;  /* 0x00000000050c7221 */ /* 0x001fe20000010000 */
[----:B------:R-:W-:Y:S02]  /*ac90*/  CS2R R4, SRZ ;  /* 0x0000000000047805 */ /* 0x000fe4000001ff00 */
[----:B------:R-:W-:-:S02]  /*aca0*/  SEL R0, RZ, 0x1, P2 ;  /* 0x00000001ff007807 */ /* 0x000fc40001000000 */
[----:B------:R-:W-:Y:S02]  /*acb0*/  FSETP.NE.FTZ.AND P0, PT, R12, RZ, PT ;  /* 0x000000ff0c00720b */ /* 0x000fe40003f15000 */
[----:B------:R-:W-:Y:S01]  /*acc0*/  LOP3.LUT R17, R17, R0, RZ, 0x3c, !PT ;  /* 0x0000000011117212 */ /* 0x000fe200078e3cff */
[----:B------:R-:W-:-:S10]  /*acd0*/  IMAD.MOV.U32 R0, RZ, RZ, -0x800000 ;  /* 0xff800000ff007424 */ /* 0x000fd400078e00ff */
[----:B------:R-:W-:Y:S01]  /*ace0*/  @P0 MUFU.RCP R4, R12 ;  /* 0x0000000c00040308 */ /* 0x000fe20000001000 */
[----:B------:R-:W-:Y:S01]  /*acf0*/  @P0 FMUL.FTZ R3, R6, 0.69314718246459960938 ;  /* 0x3f31721806030820 */ /* 0x000fe20000410000 */
[----:B------:R-:W-:Y:S02]  /*ad00*/  WARPGROUP.DEPBAR.LE gsb0, 0x0 ;  /* 0x00008000000079c5 */ /* 0x000fe40000010000 */
[----:B------:R-:W-:-:S06]  /*ad10*/  WARPGROUP.ARRIVE ;  /* 0x00000000000079c5 */ /* 0x000fcc0000000000 */
[----:B------:R-:W-:Y:S01]  /*ad20*/  HGMMA.64x192x16.F32 R24, R196, gdesc[UR4].tnspB, R24, gsb0 ;  /* 0x42e00004c4187df0 */ /* 0x000fe20008000818 */
[----:B------:R-:W-:Y:S01]  /*ad30*/  R2UR UR6, R14 ;  /* 0x000000000e0672ca */ /* 0x000fe200000e0000 */
[----:B------:R-:W-:Y:S01]  /*ad40*/  VIADD R14, R10, 0x180 ;  /* 0x000001800a0e7836 */ /* 0x000fe20000000000 */
[----:B------:R-:W-:Y:S01]  /*ad50*/  R2UR UR7, R15 ;  /* 0x000000000f0772ca */ /* 0x000fe200000e0000 */
[----:B------:R-:W-:Y:S01]  /*ad60*/  IMAD.MOV.U32 R15, RZ, RZ, 0x40000040 ;  /* 0x40000040ff0f7424 */ /* 0x000fe200078e00ff */
[----:B------:R-:W-:Y:S02]  /*ad70*/  WARPGROUP.DEPBAR.LE gsb0, 0x0 ;  /* 0x00008000000079c5 */ /* 0x000fe40000010000 */
[----:B------:R-:W-:-:S13]  /*ad80*/  WARPGROUP.ARRIVE ;  /* 0x00000000000079c5 */ /* 0x000fda0000000000 */
[----:B------:R-:W-:Y:S01]  /*ad90*/  HGMMA.64x192x16.F32 R24, R192, gdesc[UR4].tnspB, R24, gsb0 ;  /* 0x42e00004c0187df0 */ /* 0x000fe20008000818 */
[----:B------:R-:W-:Y:S02]  /*ada0*/  R2UR UR6, R14 ;  /* 0x000000000e0672ca */ /* 0x000fe400000e0000 */
[----:B------:R-:W-:Y:S01]  /*adb0*/  R2UR UR7, R15 ;  /* 0x000000000f0772ca */ /* 0x000fe200000e0000 */
[----:B------:R-:W-:Y:S01]  /*adc0*/  IMAD.MOV.U32 R15, RZ, RZ, 0x40000040 ;  /* 0x40000040ff0f7424 */ /* 0x000fe200078e00ff */
[----:B------:R-:W-:Y:S01]  /*add0*/  IADD3 R14, R10, 0x200, RZ ;  /* 0x000002000a0e7810 */ /* 0x000fe20007ffe0ff */
[----:B------:R-:W-:Y:S02]  /*ade0*/  WARPGROUP.DEPBAR.LE gsb0, 0x0 ;  /* 0x00008000000079c5 */ /* 0x000fe40000010000 */
[----:B------:R-:W-:-:S12]  /*adf0*/  WARPGROUP.ARRIVE ;  /* 0x00000000000079c5 */ /* 0x000fd80000000000 */
[----:B------:R-:W-:Y:S01]  /*ae00*/  HGMMA.64x192x16.F32 R24, R188, gdesc[UR4].tnspB, R24, gsb0 ;  /* 0x42e00004bc187df0 */ /* 0x000fe20008000818 */
[----:B------:R-:W-:Y:S01]  /*ae10*/  R2UR UR6, R14 ;  /* 0x000000000e0672ca */ /* 0x000fe200000e0000 */
[C---:B------:R-:W-:Y:S01]  /*ae20*/  VIADD R14, R10.reuse, 0x280 ;  /* 0x000002800a0e7836 */ /* 0x040fe20000000000 */
[----:B------:R-:W-:Y:S01]  /*ae30*/  R2UR UR7, R15 ;  /* 0x000000000f0772ca */ /* 0x000fe200000e0000 */
[----:B------:R-:W-:Y:S02]  /*ae40*/  IMAD.MOV.U32 R15, RZ, RZ, 0x40000040 ;  /* 0x40000040ff0f7424 */ /* 0x000fe400078e00ff */
[----:B------:R-:W-:Y:S01]  /*ae50*/  VIADD R10, R10, 0x300 ;  /* 0x000003000a0a7836 */ /* 0x000fe20000000000 */
[----:B------:R-:W-:Y:S02]  /*ae60*/  WARPGROUP.DEPBAR.LE gsb0, 0x0 ;  /* 0x00008000000079c5 */ /* 0x000fe40000010000 */
[----:B------:R-:W-:-:S11]  /*ae70*/  WARPGROUP.ARRIVE ;  /* 0x00000000000079c5 */ /* 0x000fd60000000000 */
[----:B------:R-:W-:Y:S01]  /*ae80*/  HGMMA.64x192x16.F32 R24, R184, gdesc[UR4].tnspB, R24, gsb0 ;  /* 0x42e00004b8187df0 */ /* 0x000fe20008000818 */
[----:B------:R-:W-:Y:S01]  /*ae90*/  R2UR UR6, R14 ;  /* 0x000000000e0672ca */ /* 0x000fe200000e0000 */
[----:B-1----:R-:W-:Y:S01]  /*aea0*/  FADD.FTZ R14, R2, R7 ;  /* 0x00000007020e7221 */ /* 0x002fe20000010000 */
[----:B------:R-:W-:Y:S01]  /*aeb0*/  R2UR UR7, R15 ;  /* 0x000000000f0772ca */ /* 0x000fe200000e0000 */
[----:B------:R-:W0:Y:S01]  /*aec0*/  @P0 MUFU.LG2 R7, R12 ;  /* 0x0000000c00070308 */ /* 0x000e220000000c00 */
[----:B------:R-:W-:Y:S02]  /*aed0*/  IMAD.MOV.U32 R2, RZ, RZ, -0x800000 ;  /* 0xff800000ff027424 */ /* 0x000fe400078e00ff */
[----:B------:R-:W-:-:S13]  /*aee0*/  FSETP.NE.FTZ.AND P3, PT, R14, RZ, PT ;  /* 0x000000ff0e00720b */ /* 0x000fda0003f75000 */
[----:B------:R-:W-:Y:S01]  /*aef0*/  @P3 MUFU.RCP R5, R14 ;  /* 0x0000000e00053308 */ /* 0x000fe20000001000 */
[----:B------:R-:W-:Y:S02]  /*af00*/  WARPGROUP.DEPBAR.LE gsb0, 0x0 ;  /* 0x00008000000079c5 */ /* 0x000fe40000010000 */
[----:B------:R-:W-:-:S06]  /*af10*/  WARPGROUP.ARRIVE ;  /* 0x00000000000079c5 */ /* 0x000fcc0000000000 */
[----:B------:R-:W-:Y:S01]  /*af20*/  HGMMA.64x192x16.F32 R24, R180, gdesc[UR4].tnspB, R24, gsb0 ;  /* 0x42e00004b4187df0 */ /* 0x000fe20008000818 */
[----:B------:R-:W-:Y:S02]  /*af30*/  R2UR UR6, R10 ;  /* 0x000000000a0672ca */ /* 0x000fe400000e0000 */
[----:B------:R-:W-:Y:S01]  /*af40*/  R2UR UR7, R11 ;  /* 0x000000000b0772ca */ /* 0x000fe200000e0000 */
[----:B------:R-:W-:Y:S01]  /*af50*/  @!P1 VIADD R11, R13, 0x36860 ;  /* 0x000368600d0b9836 */ /* 0x000fe20000000000 */
[----:B------:R-:W1:Y:S01]  /*af60*/  @P3 MUFU.LG2 R10, R14 ;  /* 0x0000000e000a3308 */ /* 0x000e620000000c00 */
[----:B------:R-:W-:Y:S01]  /*af70*/  @P3 FMUL.FTZ R13, R6, 0.69314718246459960938 ;  /* 0x3f317218060d3820 */ /* 0x000fe20000410000 */
[----:B0-----:R-:W-:Y:S02]  /*af80*/  @P0 FMUL.FTZ R6, R7, 0.69314718246459960938 ;  /* 0x3f31721807060820 */ /* 0x001fe40000410000 */
[----:B------:R-:W-:Y:S02]  /*af90*/  @!P1 PRMT R11, RZ, 0x654, R11 ;  /* 0x00000654ff0b9816 */ /* 0x000fe4000000000b */
[----:B------:R-:W-:Y:S01]  /*afa0*/  @P0 FFMA.FTZ R0, R3, R8, R6 ;  /* 0x0000000803000223 */ /* 0x000fe20000010006 */
[----:B------:R-:W-:Y:S01]  /*afb0*/  PLOP3.LUT P0, PT, PT, PT, PT, 0x8, 0x0 ;  /* 0x000000000000781c */ /* 0x000fe20003f0e170 */
[----:B-1----:R-:W-:-:S04]  /*afc0*/  @P3 FMUL.FTZ R10, R10, 0.69314718246459960938 ;  /* 0x3f3172180a0a3820 */ /* 0x002fc80000410000 */
[----:B------:R-:W-:Y:S01]  /*afd0*/  @P3 FFMA.FTZ R2, R13, R9, R10 ;  /* 0x000000090d023223 */ /* 0x000fe2000001000a */
[----:B------:R-:W-:Y:S02]  /*afe0*/  WARPGROUP.DEPBAR.LE gsb0, 0x0 ;  /* 0x00008000000079c5 */ /* 0x000fe40000010000 */
[----:B------:R-:W-:-:S06]  /*aff0*/  WARPGROUP.ARRIVE ;  /* 0x00000000000079c5 */ /* 0x000fcc0000000000 */
[----:B------:R-:W-:Y:S03]  /*b000*/  HGMMA.64x192x16.F32 R24, R176, gdesc[UR4].tnspB, R24, gsb0 ;  /* 0x42e00004b0187df0 */ /* 0x000fe60008000818 */
        /* <DEDUP_REMOVED lines=98> */
.L_x_3812:
[----:B------:R-:W0:Y:S01]  /*b630*/  S2R R5, SR_CgaCtaId ;  /* 0x0000000000057919 */ /* 0x000e220000008800 */
[----:B------:R-:W-:Y:S01]  /*b640*/  MOV R38, 0x400 ;  /* 0x0000040000267802 */ /* 0x000fe20000000f00 */
[----:B------:R-:W-:Y:S01]  /*b650*/  BSSY B0, `(.L_x_3834) ;  /* 0x0000257000007945 */ /* 0x000fe20003800000 */
[----:B------:R-:W-:Y:S02]  /*b660*/  BAR.SYNC.DEFER_BLOCKING 0x5, 0x180 ;  /* 0x0146000000007b1d */ /* 0x000fe40000010000 */
[----:B0-----:R-:W-:-:S05]  /*b670*/  LEA R38, R5, R38, 0x18 ;  /* 0x0000002605267211 */ /* 0x001fca00078ec0ff */
[----:B------:R0:W1:Y:S01]  /*b680*/  LDS.128 R40, [R38+0x368d0] ;  /* 0x0368d00026287984 */ /* 0x0000620000000c00 */
[----:B------:R-:W-:Y:S06]  /*b690*/  BAR.ARV 0x4, 0x180 ;  /* 0x0106000000007b1d */ /* 0x000fec0000002000 */
[----:B------:R-:W-:Y:S05]  /*b6a0*/  @P0 BRA `(.L_x_3835) ;  /* 0x00000018004c0947 */ /* 0x000fea0003800000 */
[----:B------:R-:W2:Y:S01]  /*b6b0*/  S2R R5, SR_SWINHI ;  /* 0x0000000000057919 */ /* 0x000ea20000002f00 */
[----:B------:R-:W-:Y:S01]  /*b6c0*/  F2FP.F16.F32.PACK_AB R6, R125, R6 ;  /* 0x000000067d06723e */ /* 0x000fe200000000ff */
[----:B------:R-:W-:Y:S01]  /*b6d0*/  ULDC.64 UR4, c[0x0][0xc08] ;  /* 0x0003020000047ab9 */ /* 0x000fe20000000a00 */
        /* <DEDUP_REMOVED lines=12> */
[----:B------:R-:W-:Y:S02]  /*b7a0*/  MOV R20, R38 ;  /* 0x0000002600147202 */ /* 0x000fe40000000f00 */
[----:B--2---:R-:W-:-:S03]  /*b7b0*/  MOV R21, R5 ;  /* 0x0000000500157202 */ /* 0x004fc60000000f00 */
[----:B------:R-:W-:-:S03]  /*b7c0*/  IMAD.WIDE R4, R216, 0x2, R20 ;  /* 0x00000002d8047825 */ /* 0x000fc600078e0214 */
[C---:B------:R-:W-:Y:S02]  /*b7d0*/  LOP3.LUT R29, R4.reuse, 0x380, RZ, 0xc0, !PT ;  /* 0x00000380041d7812 */ /* 0x040fe400078ec0ff */
[C---:B------:R-:W-:Y:S02]  /*b7e0*/  IADD3 R103, P1, R4.reuse, 0x40, RZ ;  /* 0x0000004004677810 */ /* 0x040fe40007f3e0ff */
[C---:B------:R-:W-:Y:S02]  /*b7f0*/  IADD3 R139, P6, R4.reuse, 0x60, RZ ;  /* 0x00000060048b7810 */ /* 0x040fe40007fde0ff */
[C---:B------:R-:W-:Y:S01]  /*b800*/  IADD3 R141, P5, R4.reuse, 0x4000, RZ ;  /* 0x00004000048d7810 */ /* 0x040fe20007fbe0ff */
[--C-:B------:R-:W-:Y:S01]  /*b810*/  IMAD.X R11, RZ, RZ, R5.reuse, P1 ;  /* 0x000000ffff0b7224 */ /* 0x100fe200008e0605 */
[----:B------:R-:W-:Y:S01]  /*b820*/  IADD3 R83, P2, R4, 0x20, RZ ;  /* 0x0000002004537810 */ /* 0x000fe20007f5e0ff */
[--C-:B------:R-:W-:Y:S01]  /*b830*/  IMAD.X R13, RZ, RZ, R5.reuse, P6 ;  /* 0x000000ffff0d7224 */ /* 0x100fe200030e0605 */
[----:B------:R-:W-:Y:S01]  /*b840*/  SHF.R.U64 R29, R29, 0x3, RZ ;  /* 0x000000031d1d7819 */ /* 0x000fe200000012ff */
[----:B------:R-:W-:Y:S01]  /*b850*/  IMAD.X R15, RZ, RZ, R5, P5 ;  /* 0x000000ffff0f7224 */ /* 0x000fe200028e0605 */
[----:B------:R-:W-:-:S02]  /*b860*/  LOP3.LUT R10, R103, 0x380, RZ, 0xc0, !PT ;  /* 0x00000380670a7812 */ /* 0x000fc400078ec0ff */
[C---:B------:R-:W-:Y:S02]  /*b870*/  IADD3 R143, P0, R4.reuse, 0x4020, RZ ;  /* 0x00004020048f7810 */ /* 0x040fe40007f1e0ff */
[C---:B------:R-:W-:Y:S02]  /*b880*/  IADD3 R145, P4, R4.reuse, 0x4040, RZ ;  /* 0x0000404004917810 */ /* 0x040fe40007f9e0ff */
[----:B------:R-:W-:Y:S01]  /*b890*/  IADD3.X R9, RZ, R5, RZ, P2, !PT ;  /* 0x00000005ff097210 */ /* 0x000fe200017fe4ff */
[--C-:B------:R-:W-:Y:S01]  /*b8a0*/  IMAD.X R25, RZ, RZ, R5.reuse, P0 ;  /* 0x000000ffff197224 */ /* 0x100fe200000e0605 */
[C---:B------:R-:W-:Y:S01]  /*b8b0*/  IADD3 R147, P3, R4.reuse, 0x4060, RZ ;  /* 0x0000406004937810 */ /* 0x040fe20007f7e0ff */
[--C-:B------:R-:W-:Y:S01]  /*b8c0*/  IMAD.X R27, RZ, RZ, R5.reuse, P4 ;  /* 0x000000ffff1b7224 */ /* 0x100fe200020e0605 */
[C---:B------:R-:W-:Y:S02]  /*b8d0*/  IADD3 R149, P2, R4.reuse, 0x8000, RZ ;  /* 0x0000800004957810 */ /* 0x040fe40007f5e0ff */
        /* <DEDUP_REMOVED lines=9> */
[----:B------:R-:W-:Y:S01]  /*b970*/  IMAD.X R29, RZ, RZ, R5, P5 ;  /* 0x000000ffff1d7224 */ /* 0x000fe200028e0605 */
[----:B------:R-:W-:-:S02]  /*b980*/  LOP3.LUT R12, R139, 0x380, RZ, 0xc0, !PT ;  /* 0x000003808b0c7812 */ /* 0x000fc400078ec0ff */
[----:B------:R-:W-:Y:S02]  /*b990*/  LOP3.LUT R14, R141, 0x380, RZ, 0xc0, !PT ;  /* 0x000003808d0e7812 */ /* 0x000fe400078ec0ff */
[----:B------:R-:W-:Y:S02]  /*b9a0*/  SHF.R.U64 R10, R10, 0x3, RZ ;  /* 0x000000030a0a7819 */ /* 0x000fe400000012ff */
[----:B------:R-:W-:Y:S02]  /*b9b0*/  LOP3.LUT R24, R143, 0x380, RZ, 0xc0, !PT ;  /* 0x000003808f187812 */ /* 0x000fe400078ec0ff */
[----:B------:R-:W-:Y:S02]  /*b9c0*/  LOP3.LUT R26, R145, 0x380, RZ, 0xc0, !PT ;  /* 0x00000380911a7812 */ /* 0x000fe400078ec0ff */
[----:B------:R-:W-:Y:S02]  /*b9d0*/  LOP3.LUT R30, R147, 0x380, RZ, 0xc0, !PT ;  /* 0x00000380931e7812 */ /* 0x000fe400078ec0ff */
[----:B-1----:R-:W-:-:S02]  /*b9e0*/  LOP3.LUT R40, R155, 0x380, RZ, 0xc0, !PT ;  /* 0x000003809b287812 */ /* 0x002fc400078ec0ff */
[----:B------:R-:W-:Y:S02]  /*b9f0*/  SHF.R.U64 R8, R8, 0x3, RZ ;  /* 0x0000000308087819 */ /* 0x000fe400000012ff */
[----:B------:R-:W-:Y:S02]  /*ba00*/  LOP3.LUT R32, R149, 0x380, RZ, 0xc0, !PT ;  /* 0x0000038095207812 */ /* 0x000fe400078ec0ff */
[----:B------:R-:W-:Y:S02]  /*ba10*/  MOV R138, R4 ;  /* 0x00000004008a7202 */ /* 0x000fe40000000f00 */
[----:B------:R-:W-:Y:S02]  /*ba20*/  LOP3.LUT R34, R151, 0x380, RZ, 0xc0, !PT ;  /* 0x0000038097227812 */ /* 0x000fe400078ec0ff */
[----:B------:R-:W-:Y:S02]  /*ba30*/  SHF.R.U64 R12, R12, 0x3, RZ ;  /* 0x000000030c0c7819 */ /* 0x000fe400000012ff */
[----:B------:R-:W-:-:S02]  /*ba40*/  SHF.R.U64 R14, R14, 0x3, RZ ;  /* 0x000000030e0e7819 */ /* 0x000fc400000012ff */
[----:B------:R-:W-:Y:S02]  /*ba50*/  LOP3.LUT R10, R10, R103, RZ, 0x3c, !PT ;  /* 0x000000670a0a7212 */ /* 0x000fe400078e3cff */
[----:B------:R-:W-:Y:S02]  /*ba60*/  F2FP.F16.F32.PACK_AB R4, R128, R7 ;  /* 0x000000078004723e */ /* 0x000fe400000000ff */
[----:B------:R-:W-:Y:S02]  /*ba70*/  SHF.R.U64 R24, R24, 0x3, RZ ;  /* 0x0000000318187819 */ /* 0x000fe400000012ff */
[----:B------:R-:W-:Y:S02]  /*ba80*/  SHF.R.U64 R26, R26, 0x3, RZ ;  /* 0x000000031a1a7819 */ /* 0x000fe400000012ff */
[----:B------:R-:W-:Y:S02]  /*ba90*/  F2FP.F16.F32.PACK_AB R5, R137, R36 ;  /* 0x000000248905723e */ /* 0x000fe400000000ff */
[----:B------:R-:W-:Y:S01]  /*baa0*/  F2FP.F16.F32.PACK_AB R7, R135, R28 ;  /* 0x0000001c8707723e */ /* 0x000fe200000000ff */
[----:B------:R-:W-:Y:S01]  /*bab0*/  BAR.SYNC.DEFER_BLOCKING 0x1, 0x100 ;  /* 0x0044000000007b1d */ /* 0x000fe20000010000 */
[----:B------:R-:W-:-:S02]  /*bac0*/  SHF.R.U64 R30, R30, 0x3, RZ ;  /* 0x000000031e1e7819 */ /* 0x000fc400000012ff */
[----:B------:R-:W-:Y:S02]  /*bad0*/  SHF.R.U64 R40, R40, 0x3, RZ ;  /* 0x0000000328287819 */ /* 0x000fe400000012ff */
[----:B------:R-:W-:Y:S02]  /*bae0*/  LOP3.LUT R8, R8, R83, RZ, 0x3c, !PT ;  /* 0x0000005308087212 */ /* 0x000fe400078e3cff */
[----:B------:R-:W-:Y:S02]  /*baf0*/  SHF.R.U64 R32, R32, 0x3, RZ ;  /* 0x0000000320207819 */ /* 0x000fe400000012ff */
[----:B------:R-:W-:Y:S02]  /*bb00*/  SHF.R.U64 R34, R34, 0x3, RZ ;  /* 0x0000000322227819 */ /* 0x000fe400000012ff */
[----:B------:R-:W-:Y:S02]  /*bb10*/  LOP3.LUT R12, R12, R139, RZ, 0x3c, !PT ;  /* 0x0000008b0c0c7212 */ /* 0x000fe400078e3cff */
[----:B------:R-:W-:-:S02]  /*bb20*/  LOP3.LUT R14, R14, R141, RZ, 0x3c, !PT ;  /* 0x0000008d0e0e7212 */ /* 0x000fc400078e3cff */
[----:B------:R-:W-:Y:S02]  /*bb30*/  LOP3.LUT R36, R153, 0x380, RZ, 0xc0, !PT ;  /* 0x0000038099247812 */ /* 0x000fe400078ec0ff */
[----:B------:R-:W-:Y:S02]  /*bb40*/  MOV R135, R10 ;  /* 0x0000000a00877202 */ /* 0x000fe40000000f00 */
[----:B------:R-:W-:Y:S02]  /*bb50*/  LOP3.LUT R24, R24, R143, RZ, 0x3c, !PT ;  /* 0x0000008f18187212 */ /* 0x000fe400078e3cff */
[----:B------:R-:W-:Y:S02]  /*bb60*/  LOP3.LUT R26, R26, R145, RZ, 0x3c, !PT ;  /* 0x000000911a1a7212 */ /* 0x000fe400078e3cff */
[----:B------:R-:W-:Y:S01]  /*bb70*/  F2FP.F16.F32.PACK_AB R10, R45, R44 ;  /* 0x0000002c2d0a723e */ /* 0x000fe200000000ff */
[----:B------:R1:W-:Y:S01]  /*bb80*/  STSM.16.M88.4 [R138], R4 ;  /* 0x000000048a007844 */ /* 0x0003e20000000200 */
[----:B------:R-:W-:Y:S01]  /*bb90*/  LOP3.LUT R30, R30, R147, RZ, 0x3c, !PT ;  /* 0x000000931e1e7212 */ /* 0x000fe200078e3cff */
[----:B------:R-:W2:Y:S01]  /*bba0*/  LDC.64 R44, c[0x0][0xc00] ;  /* 0x00030000ff2c7b82 */ /* 0x000ea20000000a00 */
[----:B------:R-:W-:-:S02]  /*bbb0*/  LOP3.LUT R28, R40, R155, RZ, 0x3c, !PT ;  /* 0x0000009b281c7212 */ /* 0x000fc400078e3cff */
[----:B------:R-:W-:Y:S02]  /*bbc0*/  LOP3.LUT R32, R32, R149, RZ, 0x3c, !PT ;  /* 0x0000009520207212 */ /* 0x000fe400078e3cff */
[----:B------:R-:W-:Y:S02]  /*bbd0*/  LOP3.LUT R34, R34, R151, RZ, 0x3c, !PT ;  /* 0x0000009722227212 */ /* 0x000fe400078e3cff */
[----:B------:R-:W-:Y:S02]  /*bbe0*/  MOV R137, R8 ;  /* 0x0000000800897202 */ /* 0x000fe40000000f00 */
[----:B------:R-:W-:Y:S02]  /*bbf0*/  SHF.R.U64 R36, R36, 0x3, RZ ;  /* 0x0000000324247819 */ /* 0x000fe400000012ff */
[----:B------:R-:W-:Y:S02]  /*bc00*/  MOV R128, R12 ;  /* 0x0000000c00807202 */ /* 0x000fe40000000f00 */
[----:B------:R-:W-:-:S02]  /*bc10*/  MOV R125, R14 ;  /* 0x0000000e007d7202 */ /* 0x000fc40000000f00 */
[----:B-1----:R-:W-:Y:S02]  /*bc20*/  F2FP.F16.F32.PACK_AB R4, R123, R122 ;  /* 0x0000007a7b04723e */ /* 0x002fe400000000ff */
[----:B------:R-:W-:Y:S02]  /*bc30*/  F2FP.F16.F32.PACK_AB R5, R136, R131 ;  /* 0x000000838805723e */ /* 0x000fe400000000ff */
[----:B------:R-:W-:Y:S02]  /*bc40*/  F2FP.F16.F32.PACK_AB R6, R126, R121 ;  /* 0x000000797e06723e */ /* 0x000fe400000000ff */
[----:B------:R-:W-:Y:S02]  /*bc50*/  F2FP.F16.F32.PACK_AB R7, R133, R130 ;  /* 0x000000828507723e */ /* 0x000fe400000000ff */
[----:B------:R-:W-:Y:S02]  /*bc60*/  F2FP.F16.F32.PACK_AB R8, R124, R3 ;  /* 0x000000037c08723e */ /* 0x000fe400000000ff */
[----:B------:R-:W-:Y:S01]  /*bc70*/  F2FP.F16.F32.PACK_AB R9, R132, R129 ;  /* 0x000000818409723e */ /* 0x000fe200000000ff */
[----:B------:R-:W-:Y:S01]  /*bc80*/  STSM.16.M88.4 [R137], R4 ;  /* 0x0000000489007844 */ /* 0x000fe20000000200 */
[----:B------:R-:W-:-:S02]  /*bc90*/  F2FP.F16.F32.PACK_AB R11, R134, R127 ;  /* 0x0000007f860b723e */ /* 0x000fc400000000ff */
[----:B------:R-:W-:Y:S02]  /*bca0*/  MOV R120, R24 ;  /* 0x0000001800787202 */ /* 0x000fe40000000f00 */
[----:B------:R-:W-:Y:S01]  /*bcb0*/  MOV R103, R26 ;  /* 0x0000001a00677202 */ /* 0x000fe20000000f00 */
[----:B------:R-:W-:Y:S01]  /*bcc0*/  STSM.16.M88.4 [R135], R8 ;  /* 0x0000000887007844 */ /* 0x000fe20000000200 */
[----:B------:R-:W-:Y:S02]  /*bcd0*/  F2FP.F16.F32.PACK_AB R12, R49, R48 ;  /* 0x00000030310c723e */ /* 0x000fe400000000ff */
[----:B------:R-:W-:Y:S02]  /*bce0*/  F2FP.F16.F32.PACK_AB R13, R51, R50 ;  /* 0x00000032330d723e */ /* 0x000fe400000000ff */
[----:B------:R-:W-:Y:S02]  /*bcf0*/  F2FP.F16.F32.PACK_AB R14, R53, R52 ;  /* 0x00000034350e723e */ /* 0x000fe400000000ff */
[----:B------:R-:W-:-:S02]  /*bd00*/  F2FP.F16.F32.PACK_AB R15, R55, R54 ;  /* 0x00000036370f723e */ /* 0x000fc400000000ff */
[----:B------:R-:W-:Y:S02]  /*bd10*/  MOV R102, R30 ;  /* 0x0000001e00667202 */ /* 0x000fe40000000f00 */
[----:B------:R-:W-:Y:S01]  /*bd20*/  F2FP.F16.F32.PACK_AB R24, R57, R56 ;  /* 0x000000383918723e */ /* 0x000fe200000000ff */
[----:B------:R1:W-:Y:S01]  /*bd30*/  STSM.16.M88.4 [R128], R12 ;  /* 0x0000000c80007844 */ /* 0x0003e20000000200 */
[----:B------:R-:W-:Y:S02]  /*bd40*/  F2FP.F16.F32.PACK_AB R25, R59, R58 ;  /* 0x0000003a3b19723e */ /* 0x000fe400000000ff */
[----:B------:R-:W-:Y:S02]  /*bd50*/  F2FP.F16.F32.PACK_AB R26, R61, R60 ;  /* 0x0000003c3d1a723e */ /* 0x000fe400000000ff */
[----:B------:R-:W-:Y:S02]  /*bd60*/  F2FP.F16.F32.PACK_AB R27, R63, R62 ;  /* 0x0000003e3f1b723e */ /* 0x000fe400000000ff */
[----:B------:R-:W-:-:S02]  /*bd70*/  MOV R3, R28 ;  /* 0x0000001c00037202 */ /* 0x000fc40000000f00 */
[----:B------:R-:W-:Y:S01]  /*bd80*/  MOV R83, R32 ;  /* 0x0000002000537202 */ /* 0x000fe20000000f00 */
[----:B------:R-:W-:Y:S01]  /*bd90*/  STSM.16.M88.4 [R125], R24 ;  /* 0x000000187d007844 */ /* 0x000fe20000000200 */
[----:B------:R-:W-:Y:S02]  /*bda0*/  MOV R40, R34 ;  /* 0x0000002200287202 */ /* 0x000fe40000000f00 */
[----:B------:R-:W-:Y:S02]  /*bdb0*/  F2FP.F16.F32.PACK_AB R28, R65, R64 ;  /* 0x00000040411c723e */ /* 0x000fe400000000ff */
[----:B------:R-:W-:Y:S01]  /*bdc0*/  F2FP.F16.F32.PACK_AB R29, R67, R66 ;  /* 0x00000042431d723e */ /* 0x000fe200000000ff */
[----:B-1----:R-:W1:Y:S01]  /*bdd0*/  LDC.64 R12, c[0x0][0xc00] ;  /* 0x00030000ff0c7b82 */ /* 0x002e620000000a00 */
[----:B------:R-:W-:Y:S02]  /*bde0*/  F2FP.F16.F32.PACK_AB R30, R69, R68 ;  /* 0x00000044451e723e */ /* 0x000fe400000000ff */
[----:B------:R-:W-:-:S02]  /*bdf0*/  F2FP.F16.F32.PACK_AB R31, R71, R70 ;  /* 0x00000046471f723e */ /* 0x000fc400000000ff */
[----:B------:R-:W-:Y:S02]  /*be00*/  LOP3.LUT R36, R36, R153, RZ, 0x3c, !PT ;  /* 0x0000009924247212 */ /* 0x000fe400078e3cff */
[----:B------:R-:W-:Y:S01]  /*be10*/  F2FP.F16.F32.PACK_AB R32, R73, R72 ;  /* 0x000000484920723e */ /* 0x000fe200000000ff */
[----:B------:R-:W-:Y:S01]  /*be20*/  STSM.16.M88.4 [R120], R28 ;  /* 0x0000001c78007844 */ /* 0x000fe20000000200 */
[----:B------:R-:W-:Y:S01]  /*be30*/  F2FP.F16.F32.PACK_AB R33, R75, R74 ;  /* 0x0000004a4b21723e */ /* 0x000fe200000000ff */
[----:B------:R-:W3:Y:S01]  /*be40*/  LDC R68, c[0x0][0xbe8] ;  /* 0x0002fa00ff447b82 */ /* 0x000ee20000000800 */
[----:B------:R-:W-:Y:S02]  /*be50*/  F2FP.F16.F32.PACK_AB R34, R77, R76 ;  /* 0x0000004c4d22723e */ /* 0x000fe400000000ff */
[----:B------:R-:W-:Y:S02]  /*be60*/  F2FP.F16.F32.PACK_AB R35, R79, R78 ;  /* 0x0000004e4f23723e */ /* 0x000fe400000000ff */
[----:B------:R-:W-:-:S02]  /*be70*/  F2FP.F16.F32.PACK_AB R4, R81, R80 ;  /* 0x000000505104723e */ /* 0x000fc400000000ff */
[----:B------:R-:W-:Y:S01]  /*be80*/  F2FP.F16.F32.PACK_AB R5, R47, R82 ;  /* 0x000000522f05723e */ /* 0x000fe200000000ff */
[----:B------:R-:W-:Y:S01]  /*be90*/  STSM.16.M88.4 [R103], R32 ;  /* 0x0000002067007844 */ /* 0x000fe20000000200 */
[----:B------:R-:W-:Y:S02]  /*bea0*/  F2FP.F16.F32.PACK_AB R6, R85, R84 ;  /* 0x000000545506723e */ /* 0x000fe400000000ff */
[----:B------:R-:W-:Y:S02]  /*beb0*/  F2FP.F16.F32.PACK_AB R7, R87, R86 ;  /* 0x000000565707723e */ /* 0x000fe400000000ff */
[----:B------:R-:W-:Y:S01]  /*bec0*/  F2FP.F16.F32.PACK_AB R8, R89, R88 ;  /* 0x000000585908723e */ /* 0x000fe200000000ff */
[----:B-1----:R-:W-:Y:S01]  /*bed0*/  IMAD.WIDE R12, R204, 0x4, R12 ;  /* 0x00000004cc0c7825 */ /* 0x002fe200078e020c */
[----:B------:R-:W-:Y:S01]  /*bee0*/  F2FP.F16.F32.PACK_AB R9, R91, R90 ;  /* 0x0000005a5b09723e */ /* 0x000fe200000000ff */
[----:B------:R1:W-:Y:S01]  /*bef0*/  STSM.16.M88.4 [R102], R4 ;  /* 0x0000000466007844 */ /* 0x0003e20000000200 */
[----:B------:R-:W-:-:S02]  /*bf00*/  F2FP.F16.F32.PACK_AB R10, R93, R92 ;  /* 0x0000005c5d0a723e */ /* 0x000fc400000000ff */
[----:B------:R-:W-:Y:S02]  /*bf10*/  F2FP.F16.F32.PACK_AB R11, R95, R94 ;  /* 0x0000005e5f0b723e */ /* 0x000fe400000000ff */
[----:B------:R-:W-:Y:S02]  /*bf20*/  MOV R37, R36 ;  /* 0x0000002400257202 */ /* 0x000fe40000000f00 */
[----:B------:R-:W-:Y:S01]  /*bf30*/  ISETP.NE.U32.AND P2, PT, RZ, UR4, PT ;  /* 0x00000004ff007c0c */ /* 0x000fe2000bf45070 */
[----:B------:R-:W-:Y:S01]  /*bf40*/  STSM.16.M88.4 [R83], R8 ;  /* 0x0000000853007844 */ /* 0x000fe20000000200 */
[----:B--2---:R-:W-:Y:S02]  /*bf50*/  ISETP.NE.U32.AND P0, PT, R44, RZ, PT ;  /* 0x000000ff2c00720c */ /* 0x004fe40003f05070 */
[----:B------:R-:W-:Y:S01]  /*bf60*/  MOV R36, RZ ;  /* 0x000000ff00247202 */ /* 0x000fe20000000f00 */
[----:B------:R-:W-:Y:S01]  /*bf70*/  STSM.16.M88.4 [R40], R96 ;  /* 0x0000006028007844 */ /* 0x000fe20000000200 */
[----:B------:R-:W-:-:S02]  /*bf80*/  ISETP.NE.AND.EX P2, PT, RZ, UR5, PT, P2 ;  /* 0x00000005ff007c0c */ /* 0x000fc4000bf45320 */
[----:B------:R-:W-:Y:S01]  /*bf90*/  ISETP.NE.AND.EX P0, PT, R45, RZ, PT, P0 ;  /* 0x000000ff2d00720c */ /* 0x000fe20003f05300 */
[----:B------:R-:W-:Y:S04]  /*bfa0*/  STSM.16.M88.4 [R37], R104 ;  /* 0x0000006825007844 */ /* 0x000fe80000000200 */
[----:B------:R2:W-:Y:S01]  /*bfb0*/  STSM.16.M88.4 [R3], R112 ;  /* 0x0000007003007844 */ /* 0x0005e20000000200 */
[----:B------:R-:W-:Y:S05]  /*bfc0*/  BAR.SYNC.DEFER_BLOCKING 0x1, 0x100 ;  /* 0x0044000000007b1d */ /* 0x000fea0000010000 */
[----:B-1----:R-:W-:Y:S01]  /*bfd0*/  @P2 LEA R4, P3, R204, UR4, 0x2 ;  /* 0x00000004cc042c11 */ /* 0x002fe2000f8610ff */
[----:B------:R-:W-:-:S03]  /*bfe0*/  ULDC UR4, c[0x0][0xa88] ;  /* 0x0002a20000047ab9 */ /* 0x000fc60000000800 */
[----:B------:R-:W-:Y:S01]  /*bff0*/  @P2 LEA.HI.X R5, R204, UR5, R208, 0x2, P3 ;  /* 0x00000005cc052c11 */ /* 0x000fe200098f14d0 */
[----:B--2---:R-:W-:Y:S01]  /*c000*/  IMAD.U32 R3, RZ, RZ, UR4 ;  /* 0x00000004ff037e24 */ /* 0x004fe2000f8e00ff */
[----:B------:R1:W5:Y:S01]  /*c010*/  @P0 LDG.E R36, desc[UR60][R12.64] ;  /* 0x0000003c0c240981 */ /* 0x000362000c1e1900 */
[----:B---3--:R-:W-:-:S04]  /*c020*/  ISETP.NE.AND P1, PT, R68, 0x1, PT ;  /* 0x000000014400780c */ /* 0x008fc80003f25270 */
[----:B------:R1:W5:Y:S09]  /*c030*/  @P2 LDG.E R3, desc[UR60][R4.64] ;  /* 0x0000003c04032981 */ /* 0x000372000c1e1900 */
[----:B------:R-:W2:Y:S08]  /*c040*/  @P1 LDC R6, c[0x0][0xbec] ;  /* 0x0002fb00ff061b82 */ /* 0x000eb00000000800 */
[----:B------:R-:W3:Y:S01]  /*c050*/  @P1 LDC R9, c[0x0][0xbf0] ;  /* 0x0002fc00ff091b82 */ /* 0x000ee20000000800 */
[----:B-1----:R-:W-:Y:S05]  /*c060*/  @P2 BRA `(.L_x_3836) ;  /* 0x0000000000102947 */ /* 0x002fea0003800000 */
[----:B------:R-:W-:Y:S05]  /*c070*/  @!P0 BRA `(.L_x_3836) ;  /* 0x00000000000c8947 */ /* 0x000fea0003800000 */
[----:B------:R-:W4:Y:S04]  /*c080*/  LDG.E R4, desc[UR60][R12.64] ;  /* 0x0000003c0c047981 */ /* 0x000f28000c1e1900 */
[----:B-----5:R-:W4:Y:S02]  /*c090*/  LDG.E R3, desc[UR60][R12.64+0x4] ;  /* 0x0000043c0c037981 */ /* 0x020f24000c1e1900 */
[----:B----4-:R-:W-:-:S07]  /*c0a0*/  IMAD.IADD R3, R3, 0x1, -R4 ;  /* 0x0000000103037824 */ /* 0x010fce00078e0a04 */
.L_x_3836:
[----:B------:R-:W-:Y:S01]  /*c0b0*/  SHF.R.S32.HI R39, RZ, 0x1f, R206 ;  /* 0x0000001fff277819 */ /* 0x000fe200000114ce */
[C---:B------:R-:W-:Y:S01]  /*c0c0*/  IMAD R13, R207.reuse, 0x80, R215 ;  /* 0x00000080cf0d7824 */ /* 0x040fe200078e02d7 */
[----:B------:R-:W-:Y:S01]  /*c0d0*/  ULDC.64 UR4, c[0x0][0xb90] ;  /* 0x0002e40000047ab9 */ /* 0x000fe20000000a00 */
[----:B-----5:R-:W-:Y:S01]  /*c0e0*/  SHF.R.S32.HI R37, RZ, 0x1f, R36 ;  /* 0x0000001fff257819 */ /* 0x020fe20000011424 */
[----:B------:R-:W-:Y:S01]  /*c0f0*/  IMAD R14, R207, 0x80, R213 ;  /* 0x00000080cf0e7824 */ /* 0x000fe200078e02d5 */
[----:B------:R-:W-:Y:S01]  /*c100*/  SEL R208, R208, RZ, !P0 ;  /* 0x000000ffd0d07207 */ /* 0x000fe20004000000 */
[----:B------:R-:W-:Y:S01]  /*c110*/  IMAD R5, R39, UR4, RZ ;  /* 0x0000000427057c24 */ /* 0x000fe2000f8e02ff */
[----:B------:R-:W-:Y:S01]  /*c120*/  SEL R69, R204, RZ, !P0 ;  /* 0x000000ffcc457207 */ /* 0x000fe20004000000 */
[----:B--2---:R-:W-:Y:S01]  /*c130*/  @P1 IMAD.HI.U32 R6, R13, R6, RZ ;  /* 0x000000060d061227 */ /* 0x004fe200078e00ff */
[----:B------:R-:W1:Y:S03]  /*c140*/  @P1 LDC R73, c[0x0][0xbec] ;  /* 0x0002fb00ff491b82 */ /* 0x000e660000000800 */
[----:B------:R-:W-:Y:S01]  /*c150*/  IMAD.MOV.U32 R7, RZ, RZ, R13 ;  /* 0x000000ffff077224 */ /* 0x000fe200078e000d */
[----:B---3--:R-:W-:Y:S01]  /*c160*/  @P1 SHF.R.U32.HI R7, RZ, R9, R6 ;  /* 0x00000009ff071219 */ /* 0x008fe20000011606 */
[----:B------:R-:W-:-:S02]  /*c170*/  IMAD R11, R206, UR5, R5 ;  /* 0x00000005ce0b7c24 */ /* 0x000fc4000f8e0205 */
[----:B------:R-:W-:Y:S01]  /*c180*/  IMAD.WIDE.U32 R4, R206, UR4, R36 ;  /* 0x00000004ce047c25 */ /* 0x000fe2000f8e0024 */
[----:B------:R-:W-:-:S03]  /*c190*/  ULDC.64 UR4, c[0x0][0xb98] ;  /* 0x0002e60000047ab9 */ /* 0x000fc60000000a00 */
[----:B------:R-:W-:Y:S02]  /*c1a0*/  IMAD R9, R209, 0x40, R18 ;  /* 0x00000040d1097824 */ /* 0x000fe400078e0212 */
[----:B------:R-:W-:Y:S02]  /*c1b0*/  IMAD.IADD R5, R5, 0x1, R11 ;  /* 0x0000000105057824 */ /* 0x000fe400078e020b */
[----:B------:R-:W-:Y:S02]  /*c1c0*/  IMAD.MOV R11, RZ, RZ, -R7 ;  /* 0x000000ffff0b7224 */ /* 0x000fe400078e0a07 */
[----:B------:R-:W-:-:S04]  /*c1d0*/  IMAD.WIDE R20, R9, 0x2, R20 ;  /* 0x0000000209147825 */ /* 0x000fc800078e0214 */
[----:B------:R-:W-:Y:S01]  /*c1e0*/  IMAD R6, R208, UR4, RZ ;  /* 0x00000004d0067c24 */ /* 0x000fe2000f8e02ff */
[C---:B------:R-:W-:Y:S01]  /*c1f0*/  IADD3 R29, P3, R20.reuse, 0x6000, RZ ;  /* 0x00006000141d7810 */ /* 0x040fe20007f7e0ff */
[----:B------:R-:W-:Y:S01]  /*c200*/  IMAD.WIDE.U32 R4, R69, UR4, R4 ;  /* 0x0000000445047c25 */ /* 0x000fe2000f8e0004 */
[----:B------:R-:W-:Y:S02]  /*c210*/  IADD3 R25, P5, R20, 0x3000, RZ ;  /* 0x0000300014197810 */ /* 0x000fe40007fbe0ff */
[----:B------:R-:W-:Y:S01]  /*c220*/  LOP3.LUT R28, R29, 0x380, RZ, 0xc0, !PT ;  /* 0x000003801d1c7812 */ /* 0x000fe200078ec0ff */
[----:B------:R-:W-:Y:S01]  /*c230*/  IMAD R9, R68, R11, R13 ;  /* 0x0000000b44097224 */ /* 0x000fe200078e020d */
[----:B------:R-:W-:Y:S01]  /*c240*/  SHF.R.S32.HI R11, RZ, 0x1f, R7 ;  /* 0x0000001fff0b7819 */ /* 0x000fe20000011407 */
[----:B------:R-:W-:Y:S01]  /*c250*/  IMAD R8, R69, UR5, R6 ;  /* 0x0000000545087c24 */ /* 0x000fe2000f8e0206 */
[----:B------:R-:W-:Y:S01]  /*c260*/  IADD3 R4, P0, R7, R4, RZ ;  /* 0x0000000407047210 */ /* 0x000fe20007f1e0ff */
[----:B------:R-:W-:Y:S01]  /*c270*/  ULDC.64 UR4, c[0x0][0xb88] ;  /* 0x0002e20000047ab9 */ /* 0x000fe20000000a00 */
[----:B------:R-:W-:Y:S01]  /*c280*/  SHF.R.S32.HI R6, RZ, 0x1f, R9 ;  /* 0x0000001fff067819 */ /* 0x000fe20000011409 */
[----:B------:R-:W-:Y:S01]  /*c290*/  IMAD R71, R3, R68, RZ ;  /* 0x0000004403477224 */ /* 0x000fe200078e02ff */
[----:B------:R-:W-:-:S02]  /*c2a0*/  IADD3.X R5, R11, R5, R8, P0, !PT ;  /* 0x000000050b057210 */ /* 0x000fc400007fe408 */
[----:B------:R-:W-:Y:S01]  /*c2b0*/  IADD3 R7, P2, R20, 0x1000, RZ ;  /* 0x0000100014077810 */ /* 0x000fe20007f5e0ff */
[----:B------:R-:W-:Y:S01]  /*c2c0*/  IMAD R6, R6, UR4, RZ ;  /* 0x0000000406067c24 */ /* 0x000fe2000f8e02ff */
[C---:B------:R-:W-:Y:S01]  /*c2d0*/  IADD3 R13, P6, R20.reuse, 0x2000, RZ ;  /* 0x00002000140d7810 */ /* 0x040fe20007fde0ff */
[----:B------:R-:W-:Y:S01]  /*c2e0*/  IMAD.WIDE.U32 R4, R9, UR4, R4 ;  /* 0x0000000409047c25 */ /* 0x000fe2000f8e0004 */
[----:B------:R-:W-:Y:S02]  /*c2f0*/  LOP3.LUT R8, R7, 0x380, RZ, 0xc0, !PT ;  /* 0x0000038007087812 */ /* 0x000fe400078ec0ff */
[----:B------:R-:W-:Y:S01]  /*c300*/  IADD3 R53, P4, R20, 0x4000, RZ ;  /* 0x0000400014357810 */ /* 0x000fe20007f9e0ff */
[----:B------:R-:W-:Y:S01]  /*c310*/  IMAD R11, R9, UR5, R6 ;  /* 0x00000005090b7c24 */ /* 0x000fe2000f8e0206 */
[----:B------:R-:W-:Y:S01]  /*c320*/  ULDC.64 UR4, c[0x0][0xb50] ;  /* 0x0002d40000047ab9 */ /* 0x000fe20000000a00 */
[----:B------:R-:W-:Y:S01]  /*c330*/  SHF.R.U64 R8, R8, 0x3, RZ ;  /* 0x0000000308087819 */ /* 0x000fe200000012ff */
[----:B------:R-:W-:Y:S01]  /*c340*/  IMAD.X R9, RZ, RZ, R21, P2 ;  /* 0x000000ffff097224 */ /* 0x000fe200010e0615 */
[----:B------:R-:W-:Y:S01]  /*c350*/  LEA R10, P0, R4, UR4, 0x2 ;  /* 0x00000004040a7c11 */ /* 0x000fe2000f8010ff */
[----:B------:R-:W-:Y:S01]  /*c360*/  IMAD.IADD R5, R5, 0x1, R11 ;  /* 0x0000000105057824 */ /* 0x000fe200078e020b */
[----:B------:R-:W-:-:S02]  /*c370*/  LOP3.LUT R8, R8, R7, RZ, 0x3c, !PT ;  /* 0x0000000708087212 */ /* 0x000fc400078e3cff */
[----:B------:R-:W-:Y:S01]  /*c380*/  IADD3 R33, P2, R20, 0x7000, RZ ;  /* 0x0000700014217810 */ /* 0x000fe20007f5e0ff */
[----:B------:R-:W-:Y:S01]  /*c390*/  SHFL.IDX PT, R50, R10, RZ, 0x1c1f ;  /* 0x001c1fff0a327589 */ /* 0x000fe200000e0000 */
[----:B------:R-:W-:Y:S01]  /*c3a0*/  LEA.HI.X R7, R4, UR5, R5, 0x2, P0 ;  /* 0x0000000504077c11 */ /* 0x000fe200080f1405 */
[----:B------:R-:W-:Y:S01]  /*c3b0*/  VIADD R4, R14, 0x8 ;  /* 0x000000080e047836 */ /* 0x000fe20000000000 */
[----:B------:R-:W-:Y:S01]  /*c3c0*/  IADD3 R45, P0, R20, 0x5000, RZ ;  /* 0x00005000142d7810 */ /* 0x000fe20007f1e0ff */
[----:B------:R-:W-:Y:S01]  /*c3d0*/  SHFL.IDX PT, R58, R10, 0x1, 0x1c1f ;  /* 0x003c1f000a3a7f89 */ /* 0x000fe200000e0000 */
[----:B------:R-:W-:Y:S01]  /*c3e0*/  SHF.R.U64 R28, R28, 0x3, RZ ;  /* 0x000000031c1c7819 */ /* 0x000fe200000012ff */
[----:B------:R-:W-:Y:S01]  /*c3f0*/  ULDC.64 UR4, c[0x0][0xaa0] ;  /* 0x0002a80000047ab9 */ /* 0x000fe20000000a00 */
[----:B------:R-:W-:Y:S01]  /*c400*/  LOP3.LUT R44, R45, 0x380, RZ, 0xc0, !PT ;  /* 0x000003802d2c7812 */ /* 0x000fe200078ec0ff */
[----:B------:R-:W2:Y:S01]  /*c410*/  SHFL.IDX PT, R51, R7, RZ, 0x1c1f ;  /* 0x001c1fff07337589 */ /* 0x000ea200000e0000 */
[----:B------:R-:W-:-:S02]  /*c420*/  LOP3.LUT R32, R33, 0x380, RZ, 0xc0, !PT ;  /* 0x0000038021207812 */ /* 0x000fc400078ec0ff */
[----:B------:R-:W-:Y:S01]  /*c430*/  SHF.R.U64 R44, R44, 0x3, RZ ;  /* 0x000000032c2c7819 */ /* 0x000fe200000012ff */
[----:B------:R-:W3:Y:S01]  /*c440*/  SHFL.IDX PT, R59, R7, 0x1, 0x1c1f ;  /* 0x003c1f00073b7f89 */ /* 0x000ee200000e0000 */
[----:B------:R-:W-:Y:S02]  /*c450*/  LOP3.LUT R12, R13, 0x380, RZ, 0xc0, !PT ;  /* 0x000003800d0c7812 */ /* 0x000fe400078ec0ff */
[----:B------:R-:W-:Y:S02]  /*c460*/  LOP3.LUT R24, R25, 0x380, RZ, 0xc0, !PT ;  /* 0x0000038019187812 */ /* 0x000fe400078ec0ff */
[----:B------:R-:W-:Y:S02]  /*c470*/  LOP3.LUT R52, R53, 0x380, RZ, 0xc0, !PT ;  /* 0x0000038035347812 */ /* 0x000fe400078ec0ff */
[----:B------:R-:W-:Y:S01]  /*c480*/  LOP3.LUT R28, R28, R29, RZ, 0x3c, !PT ;  /* 0x0000001d1c1c7212 */ /* 0x000fe200078e3cff */
[--C-:B------:R-:W-:Y:S01]  /*c490*/  IMAD.X R29, RZ, RZ, R21.reuse, P3 ;  /* 0x000000ffff1d7224 */ /* 0x100fe200018e0615 */
[----:B------:R-:W-:Y:S01]  /*c4a0*/  LOP3.LUT R44, R44, R45, RZ, 0x3c, !PT ;  /* 0x0000002d2c2c7212 */ /* 0x000fe200078e3cff */
[----:B------:R-:W-:Y:S01]  /*c4b0*/  IMAD.X R45, RZ, RZ, R21, P0 ;  /* 0x000000ffff2d7224 */ /* 0x000fe200000e0615 */
[----:B------:R-:W-:-:S02]  /*c4c0*/  SHF.R.U64 R32, R32, 0x3, RZ ;  /* 0x0000000320207819 */ /* 0x000fc400000012ff */
[----:B------:R-:W-:Y:S02]  /*c4d0*/  IADD3 R6, P3, R20, 0xb000, RZ ;  /* 0x0000b00014067810 */ /* 0x000fe40007f7e0ff */
[----:B------:R-:W-:Y:S02]  /*c4e0*/  SHF.R.U64 R12, R12, 0x3, RZ ;  /* 0x000000030c0c7819 */ /* 0x000fe400000012ff */
[----:B------:R-:W-:Y:S01]  /*c4f0*/  SHF.R.U64 R24, R24, 0x3, RZ ;  /* 0x0000000318187819 */ /* 0x000fe200000012ff */
[--C-:B------:R-:W-:Y:S01]  /*c500*/  IMAD.X R49, RZ, RZ, R21.reuse, P3 ;  /* 0x000000ffff317224 */ /* 0x100fe200018e0615 */
[----:B------:R-:W-:Y:S02]  /*c510*/  SHF.R.U64 R52, R52, 0x3, RZ ;  /* 0x0000000334347819 */ /* 0x000fe400000012ff */
[----:B------:R-:W-:Y:S02]  /*c520*/  LOP3.LUT P0, RZ, R211, 0x3, RZ, 0xc0, !PT ;  /* 0x00000003d3ff7812 */ /* 0x000fe4000780c0ff */
[----:B------:R-:W-:Y:S01]  /*c530*/  LOP3.LUT R32, R32, R33, RZ, 0x3c, !PT ;  /* 0x0000002120207212 */ /* 0x000fe200078e3cff */
[----:B------:R-:W-:Y:S01]  /*c540*/  IMAD.X R33, RZ, RZ, R21, P2 ;  /* 0x000000ffff217224 */ /* 0x000fe200010e0615 */
[----:B------:R-:W-:-:S02]  /*c550*/  LOP3.LUT R3, R6, 0x380, RZ, 0xc0, !PT ;  /* 0x0000038006037812 */ /* 0x000fc400078ec0ff */
[----:B------:R-:W-:Y:S01]  /*c560*/  LOP3.LUT R12, R12, R13, RZ, 0x3c, !PT ;  /* 0x0000000d0c0c7212 */ /* 0x000fe200078e3cff */
[--C-:B------:R-:W-:Y:S01]  /*c570*/  IMAD.X R13, RZ, RZ, R21.reuse, P6 ;  /* 0x000000ffff0d7224 */ /* 0x100fe200030e0615 */
[----:B------:R-:W-:Y:S02]  /*c580*/  LOP3.LUT R24, R24, R25, RZ, 0x3c, !PT ;  /* 0x0000001918187212 */ /* 0x000fe400078e3cff */
[----:B------:R-:W-:Y:S01]  /*c590*/  LOP3.LUT R52, R52, R53, RZ, 0x3c, !PT ;  /* 0x0000003534347212 */ /* 0x000fe200078e3cff */
[----:B------:R-:W-:Y:S01]  /*c5a0*/  IMAD.X R53, RZ, RZ, R21, P4 ;  /* 0x000000ffff357224 */ /* 0x000fe200020e0615 */
[----:B------:R-:W-:Y:S02]  /*c5b0*/  ISETP.GE.OR P2, PT, R14, R71, P0 ;  /* 0x000000470e00720c */ /* 0x000fe40000746670 */
[----:B------:R-:W-:Y:S02]  /*c5c0*/  IADD3.X R25, RZ, R21, RZ, P5, !PT ;  /* 0x00000015ff197210 */ /* 0x000fe40002ffe4ff */
[----:B------:R-:W-:-:S02]  /*c5d0*/  ISETP.GE.OR P0, PT, R4, R71, P0 ;  /* 0x000000470400720c */ /* 0x000fc40000706670 */
[C---:B------:R-:W-:Y:S02]  /*c5e0*/  IADD3 R65, P6, R20.reuse, 0x8000, RZ ;  /* 0x0000800014417810 */ /* 0x040fe40007fde0ff */
[C---:B------:R-:W-:Y:S02]  /*c5f0*/  IADD3 R61, P5, R20.reuse, 0x9000, RZ ;  /* 0x00009000143d7810 */ /* 0x040fe40007fbe0ff */
[C---:B------:R-:W-:Y:S02]  /*c600*/  IADD3 R57, P4, R20.reuse, 0xa000, RZ ;  /* 0x0000a00014397810 */ /* 0x040fe40007f9e0ff */
[----:B------:R-:W-:Y:S01]  /*c610*/  LOP3.LUT R5, R20, 0x380, RZ, 0xc0, !PT ;  /* 0x0000038014057812 */ /* 0x000fe200078ec0ff */
[----:B--2---:R2:W-:Y:S01]  /*c620*/  @!P2 ST.E desc[UR60][R50.64], R0 ;  /* 0x000000003200a985 */ /* 0x0045e2000c10193c */
[----:B------:R-:W-:Y:S02]  /*c630*/  SHF.R.U64 R3, R3, 0x3, RZ ;  /* 0x0000000303037819 */ /* 0x000fe400000012ff */
[----:B------:R-:W-:Y:S01]  /*c640*/  LOP3.LUT R64, R65, 0x380, RZ, 0xc0, !PT ;  /* 0x0000038041407812 */ /* 0x000fe200078ec0ff */
[----:B---3--:R3:W-:Y:S01]  /*c650*/  @!P0 ST.E desc[UR60][R58.64], R2 ;  /* 0x000000023a008985 */ /* 0x0087e2000c10193c */
[----:B------:R-:W-:-:S02]  /*c660*/  LOP3.LUT R60, R61, 0x380, RZ, 0xc0, !PT ;  /* 0x000003803d3c7812 */ /* 0x000fc400078ec0ff */
[----:B------:R-:W-:Y:S01]  /*c670*/  LOP3.LUT R56, R57, 0x380, RZ, 0xc0, !PT ;  /* 0x0000038039387812 */ /* 0x000fe200078ec0ff */
[----:B------:R-:W5:Y:S01]  /*c680*/  LD.E.128 R8, desc[UR60][R8.64] ;  /* 0x0000003c08087980 */ /* 0x000f62000c101d00 */
[----:B------:R-:W-:Y:S02]  /*c690*/  SHF.R.U64 R5, R5, 0x3, RZ ;  /* 0x0000000305057819 */ /* 0x000fe400000012ff */
[----:B------:R-:W-:Y:S01]  /*c6a0*/  LOP3.LUT R48, R3, R6, RZ, 0x3c, !PT ;  /* 0x0000000603307212 */ /* 0x000fe200078e3cff */
[----:B------:R-:W-:Y:S01]  /*c6b0*/  IMAD R3, R37, UR4, RZ ;  /* 0x0000000425037c24 */ /* 0x000fe2000f8e02ff */
[----:B------:R-:W-:Y:S01]  /*c6c0*/  SHF.R.U64 R64, R64, 0x3, RZ ;  /* 0x0000000340407819 */ /* 0x000fe200000012ff */
[----:B------:R-:W4:Y:S01]  /*c6d0*/  @P1 LDC R37, c[0x0][0xbf0] ;  /* 0x0002fc00ff251b82 */ /* 0x000f220000000800 */
[----:B------:R-:W-:Y:S01]  /*c6e0*/  SHF.R.U64 R60, R60, 0x3, RZ ;  /* 0x000000033c3c7819 */ /* 0x000fe200000012ff */
[----:B--2---:R-:W-:Y:S01]  /*c6f0*/  IMAD R0, R205, 0x20, R209 ;  /* 0x00000020cd007824 */ /* 0x004fe200078e02d1 */
[----:B------:R-:W-:Y:S01]  /*c700*/  SHF.R.U64 R56, R56, 0x3, RZ ;  /* 0x0000000338387819 */ /* 0x000fe200000012ff */
[----:B------:R-:W5:Y:S01]  /*c710*/  LD.E.128 R12, desc[UR60][R12.64] ;  /* 0x0000003c0c0c7980 */ /* 0x000f62000c101d00 */
[----:B------:R-:W-:-:S02]  /*c720*/  LOP3.LUT R20, R5, R20, RZ, 0x3c, !PT ;  /* 0x0000001405147212 */ /* 0x000fc400078e3cff */
[----:B------:R-:W-:Y:S01]  /*c730*/  LOP3.LUT R64, R64, R65, RZ, 0x3c, !PT ;  /* 0x0000004140407212 */ /* 0x000fe200078e3cff */
[--C-:B------:R-:W-:Y:S01]  /*c740*/  IMAD.X R65, RZ, RZ, R21.reuse, P6 ;  /* 0x000000ffff417224 */ /* 0x100fe200030e0615 */
[----:B------:R-:W-:Y:S01]  /*c750*/  LOP3.LUT R60, R60, R61, RZ, 0x3c, !PT ;  /* 0x0000003d3c3c7212 */ /* 0x000fe200078e3cff */
[--C-:B------:R-:W-:Y:S01]  /*c760*/  IMAD.X R61, RZ, RZ, R21.reuse, P5 ;  /* 0x000000ffff3d7224 */ /* 0x100fe200028e0615 */
[----:B------:R-:W-:Y:S01]  /*c770*/  LOP3.LUT R56, R56, R57, RZ, 0x3c, !PT ;  /* 0x0000003938387212 */ /* 0x000fe200078e3cff */
[----:B------:R-:W-:Y:S01]  /*c780*/  IMAD.X R57, RZ, RZ, R21, P4 ;  /* 0x000000ffff397224 */ /* 0x000fe200020e0615 */
[----:B------:R2:W5:Y:S04]  /*c790*/  LD.E.128 R4, desc[UR60][R20.64] ;  /* 0x0000003c14047980 */ /* 0x000568000c101d00 */
[----:B------:R-:W5:Y:S04]  /*c7a0*/  LD.E.128 R24, desc[UR60][R24.64] ;  /* 0x0000003c18187980 */ /* 0x000f68000c101d00 */
[----:B------:R-:W5:Y:S01]  /*c7b0*/  LD.E.128 R52, desc[UR60][R52.64] ;  /* 0x0000003c34347980 */ /* 0x000f62000c101d00 */
[----:B--2---:R-:W-:-:S02]  /*c7c0*/  IMAD R21, R36, UR5, R3 ;  /* 0x0000000524157c24 */ /* 0x004fc4000f8e0203 */
[----:B---3--:R-:W-:Y:S01]  /*c7d0*/  IMAD.WIDE.U32 R2, R36, UR4, RZ ;  /* 0x0000000424027c25 */ /* 0x008fe2000f8e00ff */
[----:B------:R-:W-:Y:S01]  /*c7e0*/  ULDC.64 UR4, c[0x0][0xae8] ;  /* 0x0002ba0000047ab9 */ /* 0x000fe20000000a00 */
[----:B------:R-:W5:Y:S03]  /*c7f0*/  LD.E.128 R44, desc[UR60][R44.64] ;  /* 0x0000003c2c2c7980 */ /* 0x000f66000c101d00 */
[----:B------:R-:W-:Y:S01]  /*c800*/  IADD3 R3, R3, R21, RZ ;  /* 0x0000001503037210 */ /* 0x000fe20007ffe0ff */
        /* <DEDUP_REMOVED lines=8> */
[----:B-1----:R-:W-:-:S03]  /*c890*/  @P1 IMAD.HI.U32 R0, R36, R73, RZ ;  /* 0x0000004924001227 */ /* 0x002fc600078e00ff */
[----:B------:R-:W5:Y:S01]  /*c8a0*/  LD.E.128 R60, desc[UR60][R60.64] ;  /* 0x0000003c3c3c7980 */ /* 0x000f62000c101d00 */
[----:B------:R-:W-:Y:S02]  /*c8b0*/  IMAD.IADD R3, R3, 0x1, R21 ;  /* 0x0000000103037824 */ /* 0x000fe400078e0215 */
[----:B------:R-:W-:Y:S01]  /*c8c0*/  IMAD.MOV.U32 R21, RZ, RZ, R36 ;  /* 0x000000ffff157224 */ /* 0x000fe200078e0024 */
[----:B----4-:R-:W-:Y:S01]  /*c8d0*/  @P1 SHF.R.U32.HI R21, RZ, R37, R0 ;  /* 0x00000025ff151219 */ /* 0x010fe20000011600 */
[----:B------:R-:W-:Y:S01]  /*c8e0*/  IMAD R20, R208, UR4, RZ ;  /* 0x00000004d0147c24 */ /* 0x000fe2000f8e02ff */
[----:B------:R-:W5:Y:S01]  /*c8f0*/  LD.E.128 R56, desc[UR60][R56.64] ;  /* 0x0000003c38387980 */ /* 0x000f62000c101d00 */
[C---:B------:R-:W-:Y:S01]  /*c900*/  IMAD.WIDE.U32 R2, R69.reuse, UR4, R2 ;  /* 0x0000000445027c25 */ /* 0x040fe2000f8e0002 */
[--C-:B------:R-:W-:Y:S02]  /*c910*/  SHF.R.S32.HI R0, RZ, 0x1f, R21.reuse ;  /* 0x0000001fff007819 */ /* 0x100fe40000011415 */
[----:B------:R-:W5:Y:S01]  /*c920*/  LD.E.128 R48, desc[UR60][R48.64] ;  /* 0x0000003c30307980 */ /* 0x000f62000c101d00 */
[----:B------:R-:W-:Y:S01]  /*c930*/  IMAD R37, R69, UR5, R20 ;  /* 0x0000000545257c24 */ /* 0x000fe2000f8e0214 */
[----:B------:R-:W-:Y:S01]  /*c940*/  ULDC.64 UR4, c[0x0][0xae0] ;  /* 0x0002b80000047ab9 */ /* 0x000fe20000000a00 */
[----:B------:R-:W-:Y:S01]  /*c950*/  IMAD.MOV R39, RZ, RZ, -R21 ;  /* 0x000000ffff277224 */ /* 0x000fe200078e0a15 */
        /* <DEDUP_REMOVED lines=8> */
[----:B------:R-:W-:Y:S02]  /*c9e0*/  IMAD R37, R68, R39, R36 ;  /* 0x0000002744257224 */ /* 0x000fe400078e0224 */
[C---:B------:R-:W-:Y:S02]  /*c9f0*/  IMAD R39, R21.reuse, UR5, R0 ;  /* 0x0000000515277c24 */ /* 0x040fe4000f8e0200 */
[----:B------:R-:W-:Y:S01]  /*ca00*/  IMAD.WIDE.U32 R2, R21, UR4, R2 ;  /* 0x0000000415027c25 */ /* 0x000fe2000f8e0002 */
[----:B------:R-:W-:Y:S01]  /*ca10*/  SHF.R.S32.HI R0, RZ, 0x1f, R37 ;  /* 0x0000001fff007819 */ /* 0x000fe20000011425 */
[----:B------:R-:W-:Y:S02]  /*ca20*/  ULDC.64 UR4, c[0x0][0xad8] ;  /* 0x0002b60000047ab9 */ /* 0x000fe40000000a00 */
[----:B------:R-:W-:-:S02]  /*ca30*/  IMAD.IADD R3, R3, 0x1, R39 ;  /* 0x0000000103037824 */ /* 0x000fc400078e0227 */
[----:B------:R-:W-:Y:S02]  /*ca40*/  IMAD R20, R0, UR4, RZ ;  /* 0x0000000400147c24 */ /* 0x000fe4000f8e02ff */
[----:B------:R-:W-:Y:S02]  /*ca50*/  IMAD R68, R207, 0x80, R209 ;  /* 0x00000080cf447824 */ /* 0x000fe400078e02d1 */
[C---:B------:R-:W-:Y:S02]  /*ca60*/  IMAD R21, R37.reuse, UR5, R20 ;  /* 0x0000000525157c24 */ /* 0x040fe4000f8e0214 */
[----:B------:R-:W-:Y:S01]  /*ca70*/  IMAD.WIDE.U32 R2, R37, UR4, R2 ;  /* 0x0000000425027c25 */ /* 0x000fe2000f8e0002 */
[C---:B------:R-:W-:Y:S01]  /*ca80*/  ISETP.GE.AND P2, PT, R68.reuse, R71, PT ;  /* 0x000000474400720c */ /* 0x040fe20003f46270 */
[----:B------:R-:W-:Y:S02]  /*ca90*/  ULDC.64 UR4, c[0x0][0xa80] ;  /* 0x0002a00000047ab9 */ /* 0x000fe40000000a00 */
[----:B------:R-:W-:Y:S01]  /*caa0*/  VIADD R0, R68, 0x20 ;  /* 0x0000002044007836 */ /* 0x000fe20000000000 */
[----:B------:R-:W-:Y:S01]  /*cab0*/  LEA R39, P3, R2, UR4, 0x1 ;  /* 0x0000000402277c11 */ /* 0x000fe2000f8608ff */
[----:B------:R-:W-:-:S02]  /*cac0*/  IMAD.IADD R3, R3, 0x1, R21 ;  /* 0x0000000103037824 */ /* 0x000fc400078e0215 */
[----:B0-----:R-:W-:Y:S01]  /*cad0*/  VIADD R38, R38, 0x36820 ;  /* 0x0003682026267836 */ /* 0x001fe20000000000 */
[-C--:B------:R-:W-:Y:S02]  /*cae0*/  ISETP.GE.AND P1, PT, R0, R71.reuse, PT ;  /* 0x000000470000720c */ /* 0x080fe40003f26270 */
[----:B------:R-:W-:Y:S02]  /*caf0*/  IADD3 R0, R68, 0x40, RZ ;  /* 0x0000004044007810 */ /* 0x000fe40007ffe0ff */
        /* <DEDUP_REMOVED lines=8> */
[----:B------:R-:W-:Y:S02]  /*cb80*/  ULDC UR4, c[0x0][0xac8] ;  /* 0x0002b20000047ab9 */ /* 0x000fe40000000800 */
[----:B------:R-:W-:Y:S02]  /*cb90*/  ISETP.GE.AND P4, PT, R18, UR4, PT ;  /* 0x0000000412007c0c */ /* 0x000fe4000bf86270 */
[----:B------:R-:W-:Y:S02]  /*cba0*/  ISETP.GE.AND P3, PT, R19, UR4, PT ;  /* 0x0000000413007c0c */ /* 0x000fe4000bf66270 */
[----:B------:R-:W-:-:S09]  /*cbb0*/  ISETP.GE.AND P2, PT, R23, UR4, PT ;  /* 0x0000000417007c0c */ /* 0x000fd2000bf46270 */
[CC--:B-1----:R-:W-:Y:S02]  /*cbc0*/  @!P4 LEA R2, P6, R18.reuse, R36.reuse, 0x1 ;  /* 0x000000241202c211 */ /* 0x0c2fe400078c08ff */
[----:B------:R-:W-:Y:S02]  /*cbd0*/  @!P3 LEA R20, P5, R19, R36, 0x1 ;  /* 0x000000241314b211 */ /* 0x000fe400078a08ff */
[----:B--2---:R-:W-:Y:S02]  /*cbe0*/  @!P4 LEA.HI.X R3, R18, R0, R219, 0x1, P6 ;  /* 0x000000001203c211 */ /* 0x004fe400030f0cdb */
[----:B------:R-:W-:Y:S02]  /*cbf0*/  @!P2 LEA R36, P6, R23, R36, 0x1 ;  /* 0x000000241724a211 */ /* 0x000fe400078c08ff */
[-C--:B------:R-:W-:Y:S01]  /*cc00*/  @!P3 LEA.HI.X R21, R19, R0.reuse, R218, 0x1, P5 ;  /* 0x000000001315b211 */ /* 0x080fe200028f0cda */
[----:B-----5:R3:W-:Y:S01]  /*cc10*/  @!P4 ST.E.128 desc[UR60][R2.64], R4 ;  /* 0x000000040200c985 */ /* 0x0207e2000c101d3c */
[----:B------:R-:W-:-:S03]  /*cc20*/  @!P2 LEA.HI.X R37, R23, R0, R217, 0x1, P6 ;  /* 0x000000001725a211 */ /* 0x000fc600030f0cd9 */
[----:B------:R3:W-:Y:S04]  /*cc30*/  @!P3 ST.E.128 desc[UR60][R20.64], R52 ;  /* 0x000000341400b985 */ /* 0x0007e8000c101d3c */
[----:B------:R3:W-:Y:S02]  /*cc40*/  @!P2 ST.E.128 desc[UR60][R36.64], R64 ;  /* 0x000000402400a985 */ /* 0x0007e4000c101d3c */
.L_x_3838:
[----:B------:R-:W-:Y:S05]  /*cc50*/  BSYNC B1 ;  /* 0x0000000000017941 */ /* 0x000fea0003800000 */
.L_x_3837:
[----:B--2---:R2:W4:Y:S01]  /*cc60*/  SHFL.IDX PT, R0, R40, 0x1, 0x181f ;  /* 0x00381f0028007f89 */ /* 0x00452200000e0000 */
[----:B------:R-:W-:Y:S03]  /*cc70*/  BSSY B1, `(.L_x_3839) ;  /* 0x0000010000017945 */ /* 0x000fe60003800000 */
[----:B---3-5:R2:W3:Y:S01]  /*cc80*/  SHFL.IDX PT, R6, R39, 0x1, 0x181f ;  /* 0x00381f0027067f89 */ /* 0x0284e200000e0000 */
[----:B------:R-:W-:Y:S05]  /*cc90*/  @P1 BRA `(.L_x_3840) ;  /* 0x0000000000341947 */ /* 0x000fea0003800000 */
[----:B------:R-:W-:Y:S02]  /*cca0*/  ULDC UR4, c[0x0][0xac8] ;  /* 0x0002b20000047ab9 */ /* 0x000fe40000000800 */
[----:B------:R-:W-:Y:S02]  /*ccb0*/  ISETP.GE.AND P4, PT, R18, UR4, PT ;  /* 0x0000000412007c0c */ /* 0x000fe4000bf86270 */
[----:B------:R-:W-:Y:S02]  /*ccc0*/  ISETP.GE.AND P5, PT, R19, UR4, PT ;  /* 0x0000000413007c0c */ /* 0x000fe4000bfa6270 */
[----:B------:R-:W-:-:S09]  /*ccd0*/  ISETP.GE.AND P6, PT, R23, UR4, PT ;  /* 0x0000000417007c0c */ /* 0x000fd2000bfc6270 */
[CC--:B---3--:R-:W-:Y:S02]  /*cce0*/  @!P4 LEA R2, P1, R18.reuse, R6.reuse, 0x1 ;  /* 0x000000061202c211 */ /* 0x0c8fe400078208ff */
[-C--:B------:R-:W-:Y:S02]  /*ccf0*/  @!P5 LEA R4, P2, R19, R6.reuse, 0x1 ;  /* 0x000000061304d211 */ /* 0x080fe400078408ff */
[----:B------:R-:W-:Y:S02]  /*cd00*/  @!P6 LEA R6, P3, R23, R6, 0x1 ;  /* 0x000000061706e211 */ /* 0x000fe400078608ff */
[-C--:B----4-:R-:W-:Y:S02]  /*cd10*/  @!P4 LEA.HI.X R3, R18, R0.reuse, R219, 0x1, P1 ;  /* 0x000000001203c211 */ /* 0x090fe400008f0cdb */
[-C--:B------:R-:W-:Y:S02]  /*cd20*/  @!P5 LEA.HI.X R5, R19, R0.reuse, R218, 0x1, P2 ;  /* 0x000000001305d211 */ /* 0x080fe400010f0cda */
[----:B------:R-:W-:Y:S01]  /*cd30*/  @!P6 LEA.HI.X R7, R23, R0, R217, 0x1, P3 ;  /* 0x000000001707e211 */ /* 0x000fe200018f0cd9 */
[----:B------:R3:W-:Y:S04]  /*cd40*/  @!P4 ST.E.128 desc[UR60][R2.64], R8 ;  /* 0x000000080200c985 */ /* 0x0007e8000c101d3c */
[----:B------:R3:W-:Y:S04]  /*cd50*/  @!P5 ST.E.128 desc[UR60][R4.64], R44 ;  /* 0x0000002c0400d985 */ /* 0x0007e8000c101d3c */
[----:B------:R3:W-:Y:S02]  /*cd60*/  @!P6 ST.E.128 desc[UR60][R6.64], R60 ;  /* 0x0000003c0600e985 */ /* 0x0007e4000c101d3c */
.L_x_3840:
[----:B------:R-:W-:Y:S05]  /*cd70*/  BSYNC B1 ;  /* 0x0000000000017941 */ /* 0x000fea0003800000 */
.L_x_3839:
[----:B----4-:R4:W0:Y:S01]  /*cd80*/  SHFL.IDX PT, R0, R40, 0x2, 0x181f ;  /* 0x00581f0028007f89 */ /* 0x01082200000e0000 */
[----:B------:R-:W-:Y:S03]  /*cd90*/  BSSY B1, `(.L_x_3841) ;  /* 0x0000010000017945 */ /* 0x000fe60003800000 */
[----:B---3--:R4:W3:Y:S01]  /*cda0*/  SHFL.IDX PT, R6, R39, 0x2, 0x181f ;  /* 0x00581f0027067f89 */ /* 0x0088e200000e0000 */
        /* <DEDUP_REMOVED lines=8> */
[-C--:B0-----:R-:W-:Y:S02]  /*ce30*/  @!P3 LEA.HI.X R3, R18, R0.reuse, R219, 0x1, P0 ;  /* 0x000000001203b211 */ /* 0x081fe400000f0cdb */
[-C--:B------:R-:W-:Y:S02]  /*ce40*/  @!P4 LEA.HI.X R5, R19, R0.reuse, R218, 0x1, P1 ;  /* 0x000000001305c211 */ /* 0x080fe400008f0cda */
[----:B------:R-:W-:Y:S01]  /*ce50*/  @!P5 LEA.HI.X R7, R23, R0, R217, 0x1, P2 ;  /* 0x000000001707d211 */ /* 0x000fe200010f0cd9 */
[----:B------:R0:W-:Y:S04]  /*ce60*/  @!P3 ST.E.128 desc[UR60][R2.64], R12 ;  /* 0x0000000c0200b985 */ /* 0x0001e8000c101d3c */
[----:B------:R0:W-:Y:S04]  /*ce70*/  @!P4 ST.E.128 desc[UR60][R4.64], R28 ;  /* 0x0000001c0400c985 */ /* 0x0001e8000c101d3c */
[----:B------:R0:W-:Y:S02]  /*ce80*/  @!P5 ST.E.128 desc[UR60][R6.64], R56 ;  /* 0x000000380600d985 */ /* 0x0001e4000c101d3c */
.L_x_3842:
[----:B------:R-:W-:Y:S05]  /*ce90*/  BSYNC B1 ;  /* 0x0000000000017941 */ /* 0x000fea0003800000 */
.L_x_3841:
[----:B0-----:R-:W-:Y:S01]  /*cea0*/  VIADD R0, R68, 0x60 ;  /* 0x0000006044007836 */ /* 0x001fe20000000000 */
[----:B--2-4-:R-:W0:Y:S04]  /*ceb0*/  SHFL.IDX PT, R40, R40, 0x3, 0x181f ;  /* 0x00781f0028287f89 */ /* 0x014e2800000e0000 */
[----:B------:R-:W-:Y:S01]  /*cec0*/  ISETP.GE.AND P0, PT, R0, R71, PT ;  /* 0x000000470000720c */ /* 0x000fe20003f06270 */
[----:B---3--:R2:W3:-:S12]  /*ced0*/  SHFL.IDX PT, R6, R39, 0x3, 0x181f ;  /* 0x00781f0027067f89 */ /* 0x0084d800000e0000 */
[----:B--2---:R-:W-:Y:S05]  /*cee0*/  @P0 BRA `(.L_x_3843) ;  /* 0x0000000c00340947 */ /* 0x004fea0003800000 */
[----:B------:R-:W-:Y:S02]  /*cef0*/  ULDC UR4, c[0x0][0xac8] ;  /* 0x0002b20000047ab9 */ /* 0x000fe40000000800 */
[----:B------:R-:W-:Y:S02]  /*cf00*/  ISETP.GE.AND P2, PT, R18, UR4, PT ;  /* 0x0000000412007c0c */ /* 0x000fe4000bf46270 */
[----:B------:R-:W-:-:S11]  /*cf10*/  ISETP.GE.AND P3, PT, R19, UR4, PT ;  /* 0x0000000413007c0c */ /* 0x000fd6000bf66270 */
[CC--:B---3--:R-:W-:Y:S02]  /*cf20*/  @!P2 LEA R2, P0, R18.reuse, R6.reuse, 0x1 ;  /* 0x000000061202a211 */ /* 0x0c8fe400078008ff */
[C---:B------:R-:W-:Y:S02]  /*cf30*/  @!P3 LEA R4, P1, R19.reuse, R6, 0x1 ;  /* 0x000000061304b211 */ /* 0x040fe400078208ff */
[-C--:B0-----:R-:W-:Y:S02]  /*cf40*/  @!P2 LEA.HI.X R3, R18, R40.reuse, R219, 0x1, P0 ;  /* 0x000000281203a211 */ /* 0x081fe400000f0cdb */
[----:B------:R-:W-:Y:S02]  /*cf50*/  @!P3 LEA.HI.X R5, R19, R40, R218, 0x1, P1 ;  /* 0x000000281305b211 */ /* 0x000fe400008f0cda */
[----:B------:R-:W-:Y:S01]  /*cf60*/  ISETP.GE.AND P0, PT, R23, UR4, PT ;  /* 0x0000000417007c0c */ /* 0x000fe2000bf06270 */
[----:B------:R2:W-:Y:S04]  /*cf70*/  @!P2 ST.E.128 desc[UR60][R2.64], R24 ;  /* 0x000000180200a985 */ /* 0x0005e8000c101d3c */
[----:B------:R2:W-:Y:S08]  /*cf80*/  @!P3 ST.E.128 desc[UR60][R4.64], R32 ;  /* 0x000000200400b985 */ /* 0x0005f0000c101d3c */
[----:B------:R-:W-:Y:S05]  /*cf90*/  @P0 BRA `(.L_x_3843) ;  /* 0x0000000c00080947 */ /* 0x000fea0003800000 */
[----:B--2---:R-:W-:-:S04]  /*cfa0*/  LEA R2, P0, R23, R6, 0x1 ;  /* 0x0000000617027211 */ /* 0x004fc800078008ff */
[----:B------:R-:W-:-:S05]  /*cfb0*/  LEA.HI.X R3, R23, R40, R217, 0x1, P0 ;  /* 0x0000002817037211 */ /* 0x000fca00000f0cd9 */
[----:B------:R4:W-:Y:S01]  /*cfc0*/  ST.E.128 desc[UR60][R2.64], R48 ;  /* 0x0000003002007985 */ /* 0x0009e2000c101d3c */
[----:B------:R-:W-:Y:S05]  /*cfd0*/  BRA `(.L_x_3843) ;  /* 0x0000000800f87947 */ /* 0x000fea0003800000 */
.L_x_3835:
[----:B------:R-:W2:Y:S01]  /*cfe0*/  LDC.64 R4, c[0x0][0xc00] ;  /* 0x00030000ff047b82 */ /* 0x000ea20000000a00 */
[C---:B------:R-:W-:Y:S01]  /*cff0*/  IMAD.SHL.U32 R3, R204.reuse, 0x4, RZ ;  /* 0x00000004cc037824 */ /* 0x040fe200078e00ff */
[----:B------:R-:W-:Y:S01]  /*d000*/  SHF.L.U64.HI R0, R204, 0x2, R208 ;  /* 0x00000002cc007819 */ /* 0x000fe200000102d0 */
[----:B------:R-:W-:Y:S01]  /*d010*/  ULDC.64 UR4, c[0x0][0xc08] ;  /* 0x0003020000047ab9 */ /* 0x000fe20000000a00 */
[----:B------:R-:W-:-:S04]  /*d020*/  IMAD.MOV.U32 R6, RZ, RZ, RZ ;  /* 0x000000ffff067224 */ /* 0x000fc800078e00ff */
[----:B------:R-:W3:Y:S01]  /*d030*/  LDC R25, c[0x0][0xbe8] ;  /* 0x0002fa00ff197b82 */ /* 0x000ee20000000800 */
[----:B--2---:R-:W-:Y:S02]  /*d040*/  ISETP.NE.U32.AND P0, PT, R4, RZ, PT ;  /* 0x000000ff0400720c */ /* 0x004fe40003f05070 */
[----:B------:R-:W-:Y:S02]  /*d050*/  IADD3 R4, P1, R3, R4, RZ ;  /* 0x0000000403047210 */ /* 0x000fe40007f3e0ff */
[----:B------:R-:W-:-:S03]  /*d060*/  ISETP.NE.AND.EX P0, PT, R5, RZ, PT, P0 ;  /* 0x000000ff0500720c */ /* 0x000fc60003f05300 */
[----:B------:R-:W-:Y:S01]  /*d070*/  IMAD.X R5, R0, 0x1, R5, P1 ;  /* 0x0000000100057824 */ /* 0x000fe200008e0605 */
[----:B------:R-:W-:-:S04]  /*d080*/  ISETP.NE.U32.AND P1, PT, RZ, UR4, PT ;  /* 0x00000004ff007c0c */ /* 0x000fc8000bf25070 */
[----:B------:R-:W-:-:S05]  /*d090*/  ISETP.NE.AND.EX P1, PT, RZ, UR5, PT, P1 ;  /* 0x00000005ff007c0c */ /* 0x000fca000bf25310 */
[----:B------:R2:W5:Y:S08]  /*d0a0*/  @P0 LDG.E R6, desc[UR60][R4.64] ;  /* 0x0000003c04060981 */ /* 0x000570000c1e1900 */
[----:B------:R-:W-:Y:S01]  /*d0b0*/  @P1 IADD3 R2, P2, R3, UR4, RZ ;  /* 0x0000000403021c10 */ /* 0x000fe2000ff5e0ff */
[----:B------:R-:W-:-:S03]  /*d0c0*/  ULDC UR4, c[0x0][0xa88] ;  /* 0x0002a20000047ab9 */ /* 0x000fc60000000800 */
[----:B------:R-:W-:Y:S01]  /*d0d0*/  @P1 IADD3.X R3, R0, UR5, RZ, P2, !PT ;  /* 0x0000000500031c10 */ /* 0x000fe200097fe4ff */
[----:B------:R-:W-:-:S06]  /*d0e0*/  IMAD.U32 R0, RZ, RZ, UR4 ;  /* 0x00000004ff007e24 */ /* 0x000fcc000f8e00ff */
[----:B------:R2:W5:Y:S01]  /*d0f0*/  @P1 LDG.E R0, desc[UR60][R2.64] ;  /* 0x0000003c02001981 */ /* 0x000562000c1e1900 */
[----:B---3--:R-:W-:Y:S02]  /*d100*/  ISETP.NE.AND P2, PT, R25, 0x1, PT ;  /* 0x000000011900780c */ /* 0x008fe40003f45270 */
[----:B------:R-:W-:-:S11]  /*d110*/  ISETP.GE.AND P3, PT, R220, 0x80, PT ;  /* 0x00000080dc00780c */ /* 0x000fd60003f66270 */
[----:B------:R-:W3:Y:S08]  /*d120*/  @P2 LDC R12, c[0x0][0xbec] ;  /* 0x0002fb00ff0c2b82 */ /* 0x000ef00000000800 */
[----:B------:R-:W4:Y:S01]  /*d130*/  @P2 LDC R27, c[0x0][0xbf0] ;  /* 0x0002fc00ff1b2b82 */ /* 0x000f220000000800 */
[----:B--2---:R-:W-:Y:S05]  /*d140*/  @P1 BRA `(.L_x_3844) ;  /* 0x0000000000101947 */ /* 0x004fea0003800000 */
[----:B------:R-:W-:Y:S05]  /*d150*/  @!P0 BRA `(.L_x_3844) ;  /* 0x00000000000c8947 */ /* 0x000fea0003800000 */
[----:B------:R-:W2:Y:S04]  /*d160*/  LDG.E R3, desc[UR60][R4.64] ;  /* 0x0000003c04037981 */ /* 0x000ea8000c1e1900 */
[----:B-----5:R-:W2:Y:S02]  /*d170*/  LDG.E R0, desc[UR60][R4.64+0x4] ;  /* 0x0000043c04007981 */ /* 0x020ea4000c1e1900 */
[----:B--2---:R-:W-:-:S07]  /*d180*/  IMAD.IADD R0, R0, 0x1, -R3 ;  /* 0x0000000100007824 */ /* 0x004fce00078e0a03 */
.L_x_3844:
        /* <DEDUP_REMOVED lines=9> */
[----:B--2---:R-:W-:-:S04]  /*d220*/  IMAD R2, R207, 0x80, R2 ;  /* 0x00000080cf027824 */ /* 0x004fc800078e0202 */
[----:B------:R-:W-:-:S05]  /*d230*/  VIADD R8, R2, 0xffffff80 ;  /* 0xffffff8002087836 */ /* 0x000fca0000000000 */
[----:B------:R-:W-:-:S13]  /*d240*/  ISETP.GE.AND P0, PT, R8, R3, PT ;  /* 0x000000030800720c */ /* 0x000fda0003f06270 */
[----:B------:R-:W-:Y:S05]  /*d250*/  @P0 BRA `(.L_x_3846) ;  /* 0x0000000000840947 */ /* 0x000fea0003800000 */
[----:B------:R-:W-:Y:S01]  /*d260*/  ISETP.NE.AND P0, PT, R9, 0x1, PT ;  /* 0x000000010900780c */ /* 0x000fe20003f05270 */
[----:B------:R-:W-:Y:S01]  /*d270*/  ULDC.64 UR4, c[0x0][0xb90] ;  /* 0x0002e40000047ab9 */ /* 0x000fe20000000a00 */
[----:B------:R-:W-:Y:S01]  /*d280*/  MOV R2, R6 ;  /* 0x0000000600027202 */ /* 0x000fe20000000f00 */
[----:B------:R-:W-:Y:S02]  /*d290*/  IMAD R7, R10, UR4, RZ ;  /* 0x000000040a077c24 */ /* 0x000fe4000f8e02ff */
[----:B------:R-:W-:Y:S02]  /*d2a0*/  IMAD.MOV.U32 R3, RZ, RZ, R11 ;  /* 0x000000ffff037224 */ /* 0x000fe400078e000b */
[----:B------:R-:W-:Y:S02]  /*d2b0*/  IMAD.MOV.U32 R5, RZ, RZ, R8 ;  /* 0x000000ffff057224 */ /* 0x000fe400078e0008 */
[----:B------:R-:W-:-:S04]  /*d2c0*/  IMAD.WIDE.U32 R2, R206, UR4, R2 ;  /* 0x00000004ce027c25 */ /* 0x000fc8000f8e0002 */
[----:B------:R-:W2:Y:S01]  /*d2d0*/  @P0 LDC R15, c[0x0][0xbec] ;  /* 0x0002fb00ff0f0b82 */ /* 0x000ea20000000800 */
[----:B------:R-:W-:Y:S01]  /*d2e0*/  IMAD R7, R206, UR5, R7 ;  /* 0x00000005ce077c24 */ /* 0x000fe2000f8e0207 */
[----:B------:R-:W-:-:S03]  /*d2f0*/  ULDC.64 UR4, c[0x0][0xb98] ;  /* 0x0002e60000047ab9 */ /* 0x000fc60000000a00 */
[----:B------:R-:W-:-:S03]  /*d300*/  IMAD.IADD R3, R3, 0x1, R7 ;  /* 0x0000000103037824 */ /* 0x000fc600078e0207 */
[----:B------:R-:W5:Y:S01]  /*d310*/  @P0 LDC R21, c[0x0][0xbf0] ;  /* 0x0002fc00ff150b82 */ /* 0x000f620000000800 */
[----:B------:R-:W-:-:S04]  /*d320*/  IMAD.WIDE.U32 R2, R13, UR4, R2 ;  /* 0x000000040d027c25 */ /* 0x000fc8000f8e0002 */
[----:B--2---:R-:W-:-:S05]  /*d330*/  @P0 IMAD.HI.U32 R4, R8, R15, RZ ;  /* 0x0000000f08040227 */ /* 0x004fca00078e00ff */
        /* <DEDUP_REMOVED lines=19> */
.L_x_3846:
[----:B------:R-:W-:Y:S05]  /*d470*/  BSYNC B1 ;  /* 0x0000000000017941 */ /* 0x000fea0003800000 */
.L_x_3845:
[----:B------:R-:W-:Y:S01]  /*d480*/  ULDC.64 UR4, c[0x0][0xaa0] ;  /* 0x0002a80000047ab9 */ /* 0x000fe20000000a00 */
[----:B--2---:R-:W-:Y:S01]  /*d490*/  IMAD R4, R205, 0x20, R209 ;  /* 0x00000020cd047824 */ /* 0x004fe200078e02d1 */
[----:B------:R-:W-:Y:S01]  /*d4a0*/  BSSY B1, `(.L_x_3847) ;  /* 0x000003b000017945 */ /* 0x000fe20003800000 */
[----:B------:R-:W-:Y:S02]  /*d4b0*/  IMAD R3, R11, UR4, RZ ;  /* 0x000000040b037c24 */ /* 0x000fe4000f8e02ff */
[----:B------:R-:W-:Y:S02]  /*d4c0*/  IMAD R9, R207, 0x80, R4 ;  /* 0x00000080cf097824 */ /* 0x000fe400078e0204 */
[C---:B------:R-:W-:Y:S02]  /*d4d0*/  IMAD R5, R6.reuse, UR5, R3 ;  /* 0x0000000506057c24 */ /* 0x040fe4000f8e0203 */
[----:B------:R-:W-:Y:S01]  /*d4e0*/  IMAD.WIDE.U32 R2, R6, UR4, RZ ;  /* 0x0000000406027c25 */ /* 0x000fe2000f8e00ff */
[----:B------:R-:W-:-:S03]  /*d4f0*/  ULDC.64 UR4, c[0x0][0xae8] ;  /* 0x0002ba0000047ab9 */ /* 0x000fc60000000a00 */
[----:B------:R-:W-:Y:S02]  /*d500*/  IMAD.IADD R3, R3, 0x1, R5 ;  /* 0x0000000103037824 */ /* 0x000fe400078e0205 */
[----:B------:R-:W-:Y:S02]  /*d510*/  IMAD R7, R10, UR4, RZ ;  /* 0x000000040a077c24 */ /* 0x000fe4000f8e02ff */
[----:B---3--:R-:W-:-:S04]  /*d520*/  @P2 IMAD.HI.U32 R4, R9, R12, RZ ;  /* 0x0000000c09042227 */ /* 0x008fc800078e00ff */
[C---:B------:R-:W-:Y:S02]  /*d530*/  IMAD R7, R206.reuse, UR5, R7 ;  /* 0x00000005ce077c24 */ /* 0x040fe4000f8e0207 */
[----:B------:R-:W-:Y:S01]  /*d540*/  IMAD.WIDE.U32 R2, R206, UR4, R2 ;  /* 0x00000004ce027c25 */ /* 0x000fe2000f8e0002 */
[----:B------:R-:W-:-:S03]  /*d550*/  ULDC.64 UR4, c[0x0][0xaf0] ;  /* 0x0002bc0000047ab9 */ /* 0x000fc60000000a00 */
[----:B------:R-:W-:Y:S01]  /*d560*/  IMAD.MOV.U32 R5, RZ, RZ, R9 ;  /* 0x000000ffff057224 */ /* 0x000fe200078e0009 */
[----:B----4-:R-:W-:Y:S01]  /*d570*/  @P2 SHF.R.U32.HI R5, RZ, R27, R4 ;  /* 0x0000001bff052219 */ /* 0x010fe20000011604 */
[----:B------:R-:W-:Y:S02]  /*d580*/  IMAD R6, R208, UR4, RZ ;  /* 0x00000004d0067c24 */ /* 0x000fe4000f8e02ff */
[----:B------:R-:W-:Y:S01]  /*d590*/  IMAD.IADD R3, R3, 0x1, R7 ;  /* 0x0000000103037824 */ /* 0x000fe200078e0207 */
[----:B------:R-:W-:Y:S01]  /*d5a0*/  SHF.R.S32.HI R4, RZ, 0x1f, R5 ;  /* 0x0000001fff047819 */ /* 0x000fe20000011405 */
[----:B------:R-:W-:Y:S01]  /*d5b0*/  IMAD R7, R13, UR5, R6 ;  /* 0x000000050d077c24 */ /* 0x000fe2000f8e0206 */
[----:B------:R-:W-:Y:S01]  /*d5c0*/  IADD3 R6, -R5, RZ, RZ ;  /* 0x000000ff05067210 */ /* 0x000fe20007ffe1ff */
[----:B------:R-:W-:Y:S01]  /*d5d0*/  IMAD.WIDE.U32 R2, R13, UR4, R2 ;  /* 0x000000040d027c25 */ /* 0x000fe2000f8e0002 */
[----:B------:R-:W-:-:S03]  /*d5e0*/  ULDC.64 UR4, c[0x0][0xae0] ;  /* 0x0002b80000047ab9 */ /* 0x000fc60000000a00 */
[----:B------:R-:W-:Y:S02]  /*d5f0*/  IMAD.IADD R3, R3, 0x1, R7 ;  /* 0x0000000103037824 */ /* 0x000fe400078e0207 */
        /* <DEDUP_REMOVED lines=8> */
[----:B------:R-:W-:Y:S02]  /*d680*/  IMAD R8, R207, 0x80, R209 ;  /* 0x00000080cf087824 */ /* 0x000fe400078e02d1 */
[----:B------:R-:W-:Y:S02]  /*d690*/  IMAD R25, R0, R25, RZ ;  /* 0x0000001900197224 */ /* 0x000fe400078e02ff */
        /* <DEDUP_REMOVED lines=10> */
[----:B------:R2:W3:Y:S02]  /*d740*/  SHFL.IDX PT, R2, R4, RZ, 0x181f ;  /* 0x00181fff04027589 */ /* 0x0004e400000e0000 */
[----:B------:R-:W-:Y:S02]  /*d750*/  ISETP.GE.AND P0, PT, R0, R25, PT ;  /* 0x000000190000720c */ /* 0x000fe40003f06270 */
[----:B------:R2:W4:Y:S01]  /*d760*/  SHFL.IDX PT, R0, R5, RZ, 0x181f ;  /* 0x00181fff05007589 */ /* 0x00052200000e0000 */
[----:B------:R-:W-:Y:S10]  /*d770*/  @P2 BRA `(.L_x_3848) ;  /* 0x0000000000342947 */ /* 0x000ff40003800000 */
[----:B------:R-:W-:Y:S02]  /*d780*/  ULDC UR4, c[0x0][0xac8] ;  /* 0x0002b20000047ab9 */ /* 0x000fe40000000800 */
[----:B------:R-:W-:Y:S02]  /*d790*/  ISETP.GE.AND P4, PT, R18, UR4, PT ;  /* 0x0000000412007c0c */ /* 0x000fe4000bf86270 */
[----:B------:R-:W-:Y:S02]  /*d7a0*/  ISETP.GE.AND P3, PT, R19, UR4, PT ;  /* 0x0000000413007c0c */ /* 0x000fe4000bf66270 */
[----:B------:R-:W-:-:S09]  /*d7b0*/  ISETP.GE.AND P2, PT, R23, UR4, PT ;  /* 0x0000000417007c0c */ /* 0x000fd2000bf46270 */
[CC--:B---3--:R-:W-:Y:S02]  /*d7c0*/  @!P4 LEA R6, P6, R18.reuse, R2.reuse, 0x1 ;  /* 0x000000021206c211 */ /* 0x0c8fe400078c08ff */
[----:B------:R-:W-:Y:S02]  /*d7d0*/  @!P3 LEA R10, P5, R19, R2, 0x1 ;  /* 0x00000002130ab211 */ /* 0x000fe400078a08ff */
[----:B----4-:R-:W-:Y:S02]  /*d7e0*/  @!P4 LEA.HI.X R7, R18, R0, R219, 0x1, P6 ;  /* 0x000000001207c211 */ /* 0x010fe400030f0cdb */
[----:B------:R-:W-:Y:S02]  /*d7f0*/  @!P2 LEA R2, P6, R23, R2, 0x1 ;  /* 0x000000021702a211 */ /* 0x000fe400078c08ff */
[-C--:B------:R-:W-:Y:S01]  /*d800*/  @!P3 LEA.HI.X R11, R19, R0.reuse, R218, 0x1, P5 ;  /* 0x00000000130bb211 */ /* 0x080fe200028f0cda */
[----:B------:R3:W-:Y:S01]  /*d810*/  @!P4 ST.E.128 desc[UR60][R6.64], RZ ;  /* 0x000000ff0600c985 */ /* 0x0007e2000c101d3c */
[----:B------:R-:W-:-:S03]  /*d820*/  @!P2 LEA.HI.X R3, R23, R0, R217, 0x1, P6 ;  /* 0x000000001703a211 */ /* 0x000fc600030f0cd9 */
[----:B------:R3:W-:Y:S04]  /*d830*/  @!P3 ST.E.128 desc[UR60][R10.64], RZ ;  /* 0x000000ff0a00b985 */ /* 0x0007e8000c101d3c */
[----:B------:R3:W-:Y:S02]  /*d840*/  @!P2 ST.E.128 desc[UR60][R2.64], RZ ;  /* 0x000000ff0200a985 */ /* 0x0007e4000c101d3c */
.L_x_3848:
[----:B------:R-:W-:Y:S05]  /*d850*/  BSYNC B1 ;  /* 0x0000000000017941 */ /* 0x000fea0003800000 */
.L_x_3847:
        /* <DEDUP_REMOVED lines=14> */
[----:B------:R0:W-:Y:S04]  /*d940*/  @!P4 ST.E.128 desc[UR60][R6.64], RZ ;  /* 0x000000ff0600c985 */ /* 0x0001e8000c101d3c */
[----:B------:R0:W-:Y:S04]  /*d950*/  @!P5 ST.E.128 desc[UR60][R10.64], RZ ;  /* 0x000000ff0a00d985 */ /* 0x0001e8000c101d3c */
[----:B------:R0:W-:Y:S02]  /*d960*/  @!P6 ST.E.128 desc[UR60][R2.64], RZ ;  /* 0x000000ff0200e985 */ /* 0x0001e4000c101d3c */
.L_x_3850:
[----:B------:R-:W-:Y:S05]  /*d970*/  BSYNC B1 ;  /* 0x0000000000017941 */ /* 0x000fea0003800000 */
.L_x_3849:
[----:B0-----:R0:W0:Y:S01]  /*d980*/  SHFL.IDX PT, R0, R5, 0x2, 0x181f ;  /* 0x00581f0005007f89 */ /* 0x00102200000e0000 */
[----:B------:R-:W-:Y:S03]  /*d990*/  BSSY B1, `(.L_x_3851) ;  /* 0x0000010000017945 */ /* 0x000fe60003800000 */
[----:B---3--:R3:W0:Y:S01]  /*d9a0*/  SHFL.IDX PT, R2, R4, 0x2, 0x181f ;  /* 0x00581f0004027f89 */ /* 0x00862200000e0000 */
[----:B------:R-:W-:Y:S05]  /*d9b0*/  @P0 BRA `(.L_x_3852) ;  /* 0x0000000000340947 */ /* 0x000fea0003800000 */
[----:B------:R-:W-:Y:S02]  /*d9c0*/  ULDC UR4, c[0x0][0xac8] ;  /* 0x0002b20000047ab9 */ /* 0x000fe40000000800 */
[----:B------:R-:W-:Y:S02]  /*d9d0*/  ISETP.GE.AND P3, PT, R18, UR4, PT ;  /* 0x0000000412007c0c */ /* 0x000fe4000bf66270 */
[----:B------:R-:W-:Y:S02]  /*d9e0*/  ISETP.GE.AND P4, PT, R19, UR4, PT ;  /* 0x0000000413007c0c */ /* 0x000fe4000bf86270 */
[----:B------:R-:W-:-:S09]  /*d9f0*/  ISETP.GE.AND P5, PT, R23, UR4, PT ;  /* 0x0000000417007c0c */ /* 0x000fd2000bfa6270 */
[CC--:B0-----:R-:W-:Y:S02]  /*da00*/  @!P3 LEA R6, P0, R18.reuse, R2.reuse, 0x1 ;  /* 0x000000021206b211 */ /* 0x0c1fe400078008ff */
[-C--:B------:R-:W-:Y:S02]  /*da10*/  @!P4 LEA R10, P1, R19, R2.reuse, 0x1 ;  /* 0x00000002130ac211 */ /* 0x080fe400078208ff */
[----:B------:R-:W-:Y:S02]  /*da20*/  @!P5 LEA R2, P2, R23, R2, 0x1 ;  /* 0x000000021702d211 */ /* 0x000fe400078408ff */
[-C--:B------:R-:W-:Y:S02]  /*da30*/  @!P3 LEA.HI.X R7, R18, R0.reuse, R219, 0x1, P0 ;  /* 0x000000001207b211 */ /* 0x080fe400000f0cdb */
[-C--:B------:R-:W-:Y:S02]  /*da40*/  @!P4 LEA.HI.X R11, R19, R0.reuse, R218, 0x1, P1 ;  /* 0x00000000130bc211 */ /* 0x080fe400008f0cda */
[----:B------:R-:W-:Y:S01]  /*da50*/  @!P5 LEA.HI.X R3, R23, R0, R217, 0x1, P2 ;  /* 0x000000001703d211 */ /* 0x000fe200010f0cd9 */
[----:B------:R0:W-:Y:S04]  /*da60*/  @!P3 ST.E.128 desc[UR60][R6.64], RZ ;  /* 0x000000ff0600b985 */ /* 0x0001e8000c101d3c */
[----:B------:R0:W-:Y:S04]  /*da70*/  @!P4 ST.E.128 desc[UR60][R10.64], RZ ;  /* 0x000000ff0a00c985 */ /* 0x0001e8000c101d3c */
[----:B------:R0:W-:Y:S02]  /*da80*/  @!P5 ST.E.128 desc[UR60][R2.64], RZ ;  /* 0x000000ff0200d985 */ /* 0x0001e4000c101d3c */
.L_x_3852:
[----:B------:R-:W-:Y:S05]  /*da90*/  BSYNC B1 ;  /* 0x0000000000017941 */ /* 0x000fea0003800000 */
.L_x_3851:
[----:B0-----:R-:W-:Y:S01]  /*daa0*/  VIADD R0, R8, 0x60 ;  /* 0x0000006008007836 */ /* 0x001fe20000000000 */
[----:B------:R0:W0:Y:S04]  /*dab0*/  SHFL.IDX PT, R6, R5, 0x3, 0x181f ;  /* 0x00781f0005067f89 */ /* 0x00002800000e0000 */
[----:B------:R-:W-:Y:S01]  /*dac0*/  ISETP.GE.AND P0, PT, R0, R25, PT ;  /* 0x000000190000720c */ /* 0x000fe20003f06270 */
[----:B------:R0:W0:-:S12]  /*dad0*/  SHFL.IDX PT, R2, R4, 0x3, 0x181f ;  /* 0x00781f0004027f89 */ /* 0x00001800000e0000 */
[----:B------:R-:W-:Y:S05]  /*dae0*/  @P0 BRA `(.L_x_3843) ;  /* 0x0000000000340947 */ /* 0x000fea0003800000 */
[----:B------:R-:W-:Y:S02]  /*daf0*/  ULDC UR4, c[0x0][0xac8] ;  /* 0x0002b20000047ab9 */ /* 0x000fe40000000800 */
[----:B------:R-:W-:Y:S02]  /*db00*/  ISETP.GE.AND P3, PT, R18, UR4, PT ;  /* 0x0000000412007c0c */ /* 0x000fe4000bf66270 */
[----:B------:R-:W-:Y:S02]  /*db10*/  ISETP.GE.AND P4, PT, R19, UR4, PT ;  /* 0x0000000413007c0c */ /* 0x000fe4000bf86270 */
[----:B------:R-:W-:-:S09]  /*db20*/  ISETP.GE.AND P5, PT, R23, UR4, PT ;  /* 0x0000000417007c0c */ /* 0x000fd2000bfa6270 */
[CC--:B0-234-:R-:W-:Y:S02]  /*db30*/  @!P3 LEA R4, P0, R18.reuse, R2.reuse, 0x1 ;  /* 0x000000021204b211 */ /* 0x0ddfe400078008ff */
        /* <DEDUP_REMOVED lines=8> */
.L_x_3843:
[----:B------:R-:W-:Y:S05]  /*dbc0*/  BSYNC B0 ;  /* 0x0000000000007941 */ /* 0x000fea0003800000 */
.L_x_3834:
[----:B------:R-:W-:Y:S02]  /*dbd0*/  ULDC UR4, c[0x0][0xc3c] ;  /* 0x00030f0000047ab9 */ /* 0x000fe40000000800 */
[----:B-1----:R-:W-:-:S13]  /*dbe0*/  ISETP.GE.AND P0, PT, R43, UR4, PT ;  /* 0x000000042b007c0c */ /* 0x002fda000bf06270 */
[----:B------:R-:W-:Y:S05]  /*dbf0*/  @!P0 BRA `(.L_x_3853) ;  /* 0xffffff3000788947 */ /* 0x000fea000383ffff */
[----:B------:R-:W-:Y:S05]  /*dc00*/  EXIT ;  /* 0x000000000000794d */ /* 0x000fea0003800000 */
.L_x_3809:
        /* <DEDUP_REMOVED lines=16> */
.L_x_3854:
[----:B0-----:R-:W0:Y:S01]  /*dd10*/  S2R R2, SR_TID.X ;  /* 0x0000000000027919 */ /* 0x001e220000002100 */
[----:B------:R-:W-:Y:S01]  /*dd20*/  ULDC UR4, c[0x0][0xc3c] ;  /* 0x00030f0000047ab9 */ /* 0x000fe20000000800 */
[----:B------:R-:W1:Y:S01]  /*dd30*/  S2UR UR6, SR_CTAID.X ;  /* 0x00000000000679c3 */ /* 0x000e620000002500 */
        /* <DEDUP_REMOVED lines=39> */
.L_x_3860:
        /* <DEDUP_REMOVED lines=12> */
.L_x_3859:
[----:B------:R-:W-:Y:S05]  /*e070*/  BSYNC B0 ;  /* 0x0000000000007941 */ /* 0x000fea0003800000 */
.L_x_3858:
        /* <DEDUP_REMOVED lines=22> */
.L_x_3856:
        /* <DEDUP_REMOVED lines=16> */
.L_x_3861:
[----:B-1----:R-:W-:Y:S01]  /*e2e0*/  IMAD R16, R16, UR5, R7 ;  /* 0x0000000510107c24 */ /* 0x002fe2000f8e0207 */
[----:B------:R-:W-:Y:S01]  /*e2f0*/  IABS R6, R0 ;  /* 0x0000000000067213 */ /* 0x000fe20000000000 */
[----:B------:R-:W-:Y:S02]  /*e300*/  IMAD R7, R11, R4, RZ ;  /* 0x000000040b077224 */ /* 0x000fe400078e02ff */
[----:B0-----:R-:W-:Y:S01]  /*e310*/  IMAD.MOV.U32 R2, RZ, RZ, RZ ;  /* 0x000000ffff027224 */ /* 0x001fe200078e00ff */
[----:B------:R-:W-:Y:S01]  /*e320*/  IADD3 R17, -R16, UR6, RZ ;  /* 0x0000000610117c10 */ /* 0x000fe2000fffe1ff */
[----:B------:R-:W-:Y:S01]  /*e330*/  VIADD R19, R19, UR4 ;  /* 0x0000000413137c36 */ /* 0x000fe20008000000 */
[----:B------:R-:W-:Y:S01]  /*e340*/  IADD3 R6, RZ, -R6, RZ ;  /* 0x80000006ff067210 */ /* 0x000fe20007ffe0ff */
[----:B------:R-:W-:Y:S01]  /*e350*/  IMAD.HI.U32 R2, R3, R7, R2 ;  /* 0x0000000703027227 */ /* 0x000fe200078e0002 */
        /* <DEDUP_REMOVED lines=17> */
.L_x_3857:
[----:B------:R-:W-:Y:S02]  /*e470*/  IMAD.MOV.U32 R17, RZ, RZ, RZ ;  /* 0x000000ffff117224 */ /* 0x000fe400078e00ff */
[----:B------:R-:W-:Y:S02]  /*e480*/  IMAD.U32 R16, RZ, RZ, UR6 ;  /* 0x00000006ff107e24 */ /* 0x000fe4000f8e00ff */
[----:B------:R-:W-:-:S07]  /*e490*/  IMAD.MOV.U32 R18, RZ, RZ, RZ ;  /* 0x000000ffff127224 */ /* 0x000fce00078e00ff */
.L_x_3862:
[----:B------:R-:W-:-:S13]  /*e4a0*/  ISETP.NE.AND P0, PT, R5, RZ, PT ;  /* 0x000000ff0500720c */ /* 0x000fda0003f05270 */
[----:B------:R-:W0:Y:S01]  /*e4b0*/  @!P0 S2R R3, SR_CgaCtaId ;  /* 0x0000000000038919 */ /* 0x000e220000008800 */
[----:B------:R-:W-:-:S04]  /*e4c0*/  @!P0 MOV R0, 0x400 ;  /* 0x0000040000008802 */ /* 0x000fc80000000f00 */
[----:B0-----:R-:W-:-:S05]  /*e4d0*/  @!P0 LEA R0, R3, R0, 0x18 ;  /* 0x0000000003008211 */ /* 0x001fca00078ec0ff */
[----:B------:R0:W-:Y:S01]  /*e4e0*/  @!P0 STS.128 [R0+0x368d0], R16 ;  /* 0x0368d01000008388 */ /* 0x0001e20000000c00 */
[----:B------:R-:W-:Y:S06]  /*e4f0*/  BAR.ARV 0x5, 0x180 ;  /* 0x0146000000007b1d */ /* 0x000fec0000002000 */
.L_x_3855:
[----:B0-----:R-:W-:Y:S01]  /*e500*/  MOV R0, 0x1 ;  /* 0x0000000100007802 */ /* 0x001fe20000000f00 */
        /* <DEDUP_REMOVED lines=27> */
[----:B------:R-:W-:Y:S04]  /*e6c0*/  STL [R1+0x24], R3 ;  /* 0x0000240301007387 */ /* 0x000fe80000100800 */
[----:B------:R-:W-:Y:S04]  /*e6d0*/  STL [R1+0x8], RZ ;  /* 0x000008ff01007387 */ /* 0x000fe80000100800 */
[----:B------:R0:W-:Y:S04]  /*e6e0*/  STL [R1+0x10], R2 ;  /* 0x0000100201007387 */ /* 0x0001e80000100800 */
[----:B------:R1:W-:Y:S01]  /*e6f0*/  STL [R1+0x50], RZ ;  /* 0x000050ff01007387 */ /* 0x0003e20000100800 */
[----:B0-----:R-:W-:-:S02]  /*e700*/  LOP3.LUT R2, R0, 0x40, RZ, 0xfc, !PT ;  /* 0x0000004000027812 */ /* 0x001fc400078efcff */
[----:B-1----:R-:W-:-:S07]  /*e710*/  LOP3.LUT R0, R0, 0x80, RZ, 0xfc, !PT ;  /* 0x0000008000007812 */ /* 0x002fce00078efcff */
.L_x_3969:
[----:B0--3--:R-:W0:Y:S02]  /*e720*/  LDC.64 R2, c[0x0][0xc88] ;  /* 0x00032200ff027b82 */ /* 0x009e240000000a00 */
[----:B0-----:R-:W-:-:S05]  /*e730*/  IMAD.WIDE R2, R19, 0x4, R2 ;  /* 0x0000000413027825 */ /* 0x001fca00078e0202 */
[----:B------:R-:W2:Y:S01]  /*e740*/  LDG.E R11, desc[UR60][R2.64] ;  /* 0x0000003c020b7981 */ /* 0x000ea2000c1e1900 */
[----:B------:R-:W-:Y:S05]  /*e750*/  YIELD ;  /* 0x0000000000007946 */ /* 0x000fea0003800000 */
[----:B------:R-:W-:Y:S01]  /*e760*/  ULDC.64 UR4, c[0x0][0xa28] ;  /* 0x00028a0000047ab9 */ /* 0x000fe20000000a00 */
[----:B------:R-:W-:Y:S01]  /*e770*/  IMAD.MOV.U32 R0, RZ, RZ, RZ ;  /* 0x000000ffff007224 */ /* 0x000fe200078e00ff */
[----:B------:R-:W-:Y:S01]  /*e780*/  ISETP.NE.U32.AND P0, PT, RZ, UR4, PT ;  /* 0x00000004ff007c0c */ /* 0x000fe2000bf05070 */
[----:B------:R-:W-:Y:S01]  /*e790*/  IMAD.MOV.U32 R6, RZ, RZ, RZ ;  /* 0x000000ffff067224 */ /* 0x000fe200078e00ff */
[----:B------:R-:W-:Y:S01]  /*e7a0*/  ULDC.64 UR6, c[0x0][0xa18] ;  /* 0x0002860000067ab9 */ /* 0x000fe20000000a00 */
[----:B------:R-:W-:Y:S01]  /*e7b0*/  ULDC.64 UR8, c[0x0][0xa08] ;  /* 0x0002820000087ab9 */ /* 0x000fe20000000a00 */
[----:B------:R-:W-:-:S02]  /*e7c0*/  ISETP.NE.AND.EX P0, PT, RZ, UR5, PT, P0 ;  /* 0x00000005ff007c0c */ /* 0x000fc4000bf05300 */
        /* <DEDUP_REMOVED lines=9> */
[----:B-1---5:R1:W5:Y:S01]  /*e860*/  @P0 LDG.E R0, desc[UR60][R2.64] ;  /* 0x0000003c02000981 */ /* 0x022362000c1e1900 */
[----:B------:R-:W-:Y:S01]  /*e870*/  ISETP.NE.AND.EX P1, PT, RZ, UR5, PT, P1 ;  /* 0x00000005ff007c0c */ /* 0x000fe2000bf25310 */
[----:B----4-:R-:W-:Y:S01]  /*e880*/  IMAD.MOV.U32 R8, RZ, RZ, RZ ;  /* 0x000000ffff087224 */ /* 0x010fe200078e00ff */
[----:B------:R-:W-:Y:S01]  /*e890*/  ISETP.NE.U32.AND P2, PT, RZ, UR6, PT ;  /* 0x00000006ff007c0c */ /* 0x000fe2000bf45070 */
[----:B------:R-:W-:Y:S01]  /*e8a0*/  STL [R1], R10 ;  /* 0x0000000a01007387 */ /* 0x000fe20000100800 */
[----:B------:R-:W-:Y:S02]  /*e8b0*/  ISETP.NE.U32.AND P0, PT, RZ, UR8, PT ;  /* 0x00000008ff007c0c */ /* 0x000fe4000bf05070 */
[----:B------:R-:W-:Y:S01]  /*e8c0*/  ISETP.NE.AND.EX P2, PT, RZ, UR7, PT, P2 ;  /* 0x00000007ff007c0c */ /* 0x000fe2000bf45320 */
[----:B------:R-:W-:Y:S01]  /*e8d0*/  STL [R1+0x1c], R9 ;  /* 0x00001c0901007387 */ /* 0x000fe20000100800 */
[----:B------:R-:W-:Y:S02]  /*e8e0*/  ISETP.NE.AND.EX P0, PT, RZ, UR9, PT, P0 ;  /* 0x00000009ff007c0c */ /* 0x000fe4000bf05300 */
[----:B-1----:R-:W-:-:S02]  /*e8f0*/  IADD3 R2, P3, R10, UR4, RZ ;  /* 0x000000040a027c10 */ /* 0x002fc4000ff7e0ff */
[----:B0-----:R-:W-:Y:S02]  /*e900*/  IADD3 R4, P4, R10, UR8, RZ ;  /* 0x000000080a047c10 */ /* 0x001fe4000ff9e0ff */
        /* <DEDUP_REMOVED lines=8> */
[----:B0-----:R-:W-:-:S04]  /*e990*/  @P2 IADD3 R6, P3, R10, UR6, RZ ;  /* 0x000000060a062c10 */ /* 0x001fc8000ff7e0ff */
        /* <DEDUP_REMOVED lines=8> */
[----:B0-----:R-:W-:Y:S01]  /*ea20*/  IMAD.U32 R6, RZ, RZ, UR4 ;  /* 0x00000004ff067e24 */ /* 0x001fe2000f8e00ff */
[----:B--2---:R0:W-:Y:S01]  /*ea30*/  STL [R1+0x3c], R12 ;  /* 0x00003c0c01007387 */ /* 0x0041e20000100800 */
[----:B------:R-:W-:Y:S05]  /*ea40*/  @P2 BRA `(.L_x_3864) ;  /* 0x0000000000142947 */ /* 0x000fea0003800000 */
[----:B------:R-:W-:Y:S05]  /*ea50*/  @!P1 BRA `(.L_x_3864) ;  /* 0x0000000000109947 */ /* 0x000fea0003800000 */
[----:B------:R-:W2:Y:S04]  /*ea60*/  LDG.E R7, desc[UR60][R2.64] ;  /* 0x0000003c02077981 */ /* 0x000ea8000c1e1900 */
[----:B------:R-:W2:Y:S02]  /*ea70*/  LDG.E R2, desc[UR60][R2.64+0x4] ;  /* 0x0000043c02027981 */ /* 0x000ea4000c1e1900 */
[----:B--2---:R-:W-:-:S05]  /*ea80*/  IMAD.IADD R2, R2, 0x1, -R7 ;  /* 0x0000000102027824 */ /* 0x004fca00078e0a07 */
[----:B------:R1:W-:Y:S02]  /*ea90*/  STL [R1+0x3c], R2 ;  /* 0x00003c0201007387 */ /* 0x0003e40000100800 */
.L_x_3864:
[----:B-1----:R-:W-:Y:S01]  /*eaa0*/  IMAD.MOV.U32 R2, RZ, RZ, R11 ;  /* 0x000000ffff027224 */ /* 0x002fe200078e000b */
[----:B------:R-:W-:Y:S01]  /*eab0*/  ULDC.64 UR4, c[0x0][0xa20] ;  /* 0x0002880000047ab9 */ /* 0x000fe20000000a00 */
[----:B-----5:R-:W-:Y:S01]  /*eac0*/  IMAD.IADD R3, R8, 0x1, R0 ;  /* 0x0000000108037824 */ /* 0x020fe200078e0200 */
[----:B------:R-:W-:Y:S02]  /*ead0*/  ISETP.NE.U32.AND P1, PT, RZ, UR4, PT ;  /* 0x00000004ff007c0c */ /* 0x000fe4000bf25070 */
[----:B------:R1:W-:Y:S02]  /*eae0*/  STL [R1+0xc], R2 ;  /* 0x00000c0201007387 */ /* 0x0003e40000100800 */
[----:B------:R-:W-:Y:S02]  /*eaf0*/  ISETP.NE.AND.EX P1, PT, RZ, UR5, PT, P1 ;  /* 0x00000005ff007c0c */ /* 0x000fe4000bf25310 */
[----:B------:R1:W-:Y:S11]  /*eb00*/  STL [R1+0x18], R3 ;  /* 0x0000180301007387 */ /* 0x0003f60000100800 */
[----:B-1----:R-:W-:Y:S05]  /*eb10*/  @!P1 BRA `(.L_x_3865) ;  /* 0x0000000000109947 */ /* 0x002fea0003800000 */
[----:B------:R-:W-:-:S04]  /*eb20*/  IADD3 R6, P0, R10, UR4, RZ ;  /* 0x000000040a067c10 */ /* 0x000fc8000ff1e0ff */
[----:B------:R-:W-:-:S05]  /*eb30*/  IADD3.X R7, R9, UR5, RZ, P0, !PT ;  /* 0x0000000509077c10 */ /* 0x000fca00087fe4ff */
[----:B------:R1:W5:Y:S01]  /*eb40*/  LDG.E R6, desc[UR60][R6.64] ;  /* 0x0000003c06067981 */ /* 0x000362000c1e1900 */
[----:B------:R-:W-:Y:S05]  /*eb50*/  BRA `(.L_x_3866) ;  /* 0x0000000000107947 */ /* 0x000fea0003800000 */
.L_x_3865:
[----:B------:R-:W-:Y:S05]  /*eb60*/  @!P0 BRA `(.L_x_3866) ;  /* 0x00000000000c8947 */ /* 0x000fea0003800000 */
[----:B------:R-:W2:Y:S04]  /*eb70*/  LDG.E R6, desc[UR60][R4.64] ;  /* 0x0000003c04067981 */ /* 0x000ea8000c1e1900 */
[----:B------:R-:W2:Y:S02]  /*eb80*/  LDG.E R4, desc[UR60][R4.64+0x4] ;  /* 0x0000043c04047981 */ /* 0x000ea4000c1e1900 */
[----:B--2---:R-:W-:-:S07]  /*eb90*/  IMAD.IADD R6, R4, 0x1, -R6 ;  /* 0x0000000104067824 */ /* 0x004fce00078e0a06 */
.L_x_3866:
[----:B-----5:R-:W-:Y:S01]  /*eba0*/  IMAD.IADD R0, R6, 0x1, -R0 ;  /* 0x0000000106007824 */ /* 0x020fe200078e0a00 */
[----:B------:R-:W-:Y:S01]  /*ebb0*/  BSSY B7, `(.L_x_3867) ;  /* 0x0000476000077945 */ /* 0x000fe20003800000 */
[----:B------:R-:W-:Y:S02]  /*ebc0*/  IMAD.MOV.U32 R2, RZ, RZ, RZ ;  /* 0x000000ffff027224 */ /* 0x000fe400078e00ff */
[C---:B------:R-:W-:Y:S01]  /*ebd0*/  VIADD R3, R0.reuse, 0x6f ;  /* 0x0000006f00037836 */ /* 0x040fe20000000000 */
[----:B------:R2:W-:Y:S01]  /*ebe0*/  STL [R1+0x40], R0 ;  /* 0x0000400001007387 */ /* 0x0005e20000100800 */
[----:B------:R-:W-:Y:S02]  /*ebf0*/  ISETP.GT.AND P0, PT, R0, RZ, PT ;  /* 0x000000ff0000720c */ /* 0x000fe40003f04270 */
[----:B------:R-:W-:-:S05]  /*ec00*/  IMAD.HI R2, R3, -0x6db6db6d, R2 ;  /* 0x9249249303027827 */ /* 0x000fca00078e0202 */
[----:B--2---:R-:W-:-:S04]  /*ec10*/  SHF.R.U32.HI R0, RZ, 0x1f, R2 ;  /* 0x0000001fff007819 */ /* 0x004fc80000011602 */
[----:B------:R-:W-:-:S05]  /*ec20*/  LEA.HI.SX32 R0, R2, R0, 0x1a ;  /* 0x0000000002007211 */ /* 0x000fca00078fd2ff */
[----:B------:R2:W-:Y:S01]  /*ec30*/  STL [R1+0x30], R0 ;  /* 0x0000300001007387 */ /* 0x0005e20000100800 */
[----:B------:R-:W-:Y:S05]  /*ec40*/  @P0 BRA `(.L_x_3868) ;  /* 0x0000000000440947 */ /* 0x000fea0003800000 */
[----:B------:R-:W3:Y:S02]  /*ec50*/  S2R R4, SR_TID.X ;  /* 0x0000000000047919 */ /* 0x000ee40000002100 */
[----:B---3--:R-:W-:-:S04]  /*ec60*/  LOP3.LUT R4, R4, 0x7f, RZ, 0xc0, !PT ;  /* 0x0000007f04047812 */ /* 0x008fc800078ec0ff */
[----:B------:R-:W-:-:S13]  /*ec70*/  ISETP.NE.AND P0, PT, R4, RZ, PT ;  /* 0x000000ff0400720c */ /* 0x000fda0003f05270 */
[----:B------:R-:W-:Y:S05]  /*ec80*/  @P0 BRA `(.L_x_3869) ;  /* 0x0000004400a00947 */ /* 0x000fea0003800000 */
[----:B------:R-:W3:Y:S01]  /*ec90*/  S2R R3, SR_LANEID ;  /* 0x0000000000037919 */ /* 0x000ee20000000000 */
[----:B------:R-:W-:Y:S02]  /*eca0*/  VOTEU.ANY UR4, UPT, PT ;  /* 0x0000000000047886 */ /* 0x000fe400038e0100 */
[----:B--2---:R-:W3:Y:S08]  /*ecb0*/  FLO.U32 R0, UR4 ;  /* 0x0000000400007d00 */ /* 0x004ef000080e0000 */
[----:B------:R-:W2:Y:S01]  /*ecc0*/  POPC R5, UR4 ;  /* 0x0000000400057d09 */ /* 0x000ea20008000000 */
[----:B---3--:R-:W-:-:S02]  /*ecd0*/  ISETP.EQ.U32.AND P0, PT, R0, R3, PT ;  /* 0x000000030000720c */ /* 0x008fc40003f02070 */
[----:B------:R-:W2:Y:S11]  /*ece0*/  LDC.64 R2, c[0x0][0xc60] ;  /* 0x00031800ff027b82 */ /* 0x000eb60000000a00 */
[----:B--2---:R-:W2:Y:S01]  /*ecf0*/  @P0 ATOMG.E.ADD.STRONG.GPU PT, R3, desc[UR60][R2.64], R5 ;  /* 0x00000005020309a8 */ /* 0x004ea200081ee1fc */
[----:B------:R-:W3:Y:S02]  /*ed00*/  S2R R4, SR_LTMASK ;  /* 0x0000000000047919 */ /* 0x000ee40000003900 */
[----:B---3--:R-:W-:-:S04]  /*ed10*/  LOP3.LUT R4, R4, UR4, RZ, 0xc0, !PT ;  /* 0x0000000404047c12 */ /* 0x008fc8000f8ec0ff */
[----:B-1----:R-:W1:Y:S01]  /*ed20*/  POPC R7, R4 ;  /* 0x0000000400077309 */ /* 0x002e620000000000 */
[----:B--2---:R-:W1:Y:S02]  /*ed30*/  SHFL.IDX PT, R0, R3, R0, 0x1f ;  /* 0x00001f0003007589 */ /* 0x004e6400000e0000 */
[----:B-1----:R-:W-:Y:S01]  /*ed40*/  IADD3 R16, R0, UR38, R7 ;  /* 0x0000002600107c10 */ /* 0x002fe2000fffe007 */
[----:B------:R-:W-:Y:S06]  /*ed50*/  BRA `(.L_x_3869) ;  /* 0x00000044006c7947 */ /* 0x000fec0003800000 */
.L_x_3868:
[----:B--2---:R-:W2:Y:S01]  /*ed60*/  LDL R0, [R1+0x4] ;  /* 0x0000040001007983 */ /* 0x004ea20000100800 */
        /* <DEDUP_REMOVED lines=12> */
[----:B-1----:R-:W-:Y:S02]  /*ee30*/  IMAD.U32 R7, RZ, RZ, UR9 ;  /* 0x00000009ff077e24 */ /* 0x002fe4000f8e00ff */
[----:B------:R-:W-:-:S02]  /*ee40*/  IMAD.U32 R10, RZ, RZ, UR4 ;  /* 0x00000004ff0a7e24 */ /* 0x000fc4000f8e00ff */
[----:B------:R-:W-:Y:S02]  /*ee50*/  IMAD.U32 R11, RZ, RZ, UR5 ;  /* 0x00000005ff0b7e24 */ /* 0x000fe4000f8e00ff */
[----:B------:R-:W-:Y:S02]  /*ee60*/  IMAD.MOV.U32 R8, RZ, RZ, 0x70 ;  /* 0x00000070ff087424 */ /* 0x000fe400078e00ff */
[----:B0-----:R-:W-:Y:S02]  /*ee70*/  IMAD.MOV.U32 R12, RZ, RZ, 0x1 ;  /* 0x00000001ff0c7424 */ /* 0x001fe400078e00ff */
[----:B------:R-:W-:-:S07]  /*ee80*/  IMAD.MOV.U32 R13, RZ, RZ, RZ ;  /* 0x000000ffff0d7224 */ /* 0x000fce00078e00ff */
[----:B------:R-:W-:-:S07]  /*ee90*/  LEPC R20, `(.L_x_3871) ;  /* 0x000000001014794e */ /* 0x000fce0000000000 */
[----:B--2---:R-:W-:Y:S05]  /*eea0*/  CALL.ABS.NOINC R2 ;  /* 0x0000000002007343 */ /* 0x004fea0003c00000 */
.L_x_3871:
[----:B------:R-:W-:Y:S05]  /*eeb0*/  BSYNC B6 ;  /* 0x0000000000067941 */ /* 0x000fea0003800000 */
.L_x_3870:
        /* <DEDUP_REMOVED lines=13> */
[----:B-1----:R-:W-:Y:S02]  /*ef90*/  IMAD.U32 R7, RZ, RZ, UR9 ;  /* 0x00000009ff077e24 */ /* 0x002fe4000f8e00ff */
[----:B------:R-:W-:-:S02]  /*efa0*/  IMAD.U32 R10, RZ, RZ, UR4 ;  /* 0x00000004ff0a7e24 */ /* 0x000fc4000f8e00ff */
[----:B------:R-:W-:Y:S02]  /*efb0*/  IMAD.U32 R11, RZ, RZ, UR5 ;  /* 0x00000005ff0b7e24 */ /* 0x000fe4000f8e00ff */
[----:B------:R-:W-:Y:S02]  /*efc0*/  IMAD.MOV.U32 R8, RZ, RZ, 0x70 ;  /* 0x00000070ff087424 */ /* 0x000fe400078e00ff */
[----:B0-----:R-:W-:Y:S02]  /*efd0*/  IMAD.MOV.U32 R12, RZ, RZ, 0x1 ;  /* 0x00000001ff0c7424 */ /* 0x001fe400078e00ff */
[----:B--2---:R-:W-:-:S07]  /*efe0*/  IMAD.MOV.U32 R13, RZ, RZ, RZ ;  /* 0x000000ffff0d7224 */ /* 0x004fce00078e00ff */
[----:B------:R-:W-:-:S07]  /*eff0*/  LEPC R20, `(.L_x_3874) ;  /* 0x000000001014794e */ /* 0x000fce0000000000 */
[----:B---3--:R-:W-:Y:S05]  /*f000*/  CALL.ABS.NOINC R2 ;  /* 0x0000000002007343 */ /* 0x008fea0003c00000 */
.L_x_3874:
[----:B------:R-:W-:Y:S01]  /*f010*/  MOV R2, 0x0 ;  /* 0x0000000000027802 */ /* 0x000fe20000000f00 */
[----:B------:R-:W-:Y:S01]  /*f020*/  ULDC.64 UR6, c[0x4][0x1b8] ;  /* 0x01006e0000067ab9 */ /* 0x000fe20000000a00 */
[----:B------:R-:W-:Y:S01]  /*f030*/  ULDC.64 UR8, c[0x4][0x1c0] ;  /* 0x0100700000087ab9 */ /* 0x000fe20000000a00 */
[----:B------:R-:W-:Y:S01]  /*f040*/  ULDC.64 UR4, c[0x4][0xe0] ;  /* 0x0100380000047ab9 */ /* 0x000fe20000000a00 */
[----:B------:R-:W-:Y:S01]  /*f050*/  IMAD.U32 R4, RZ, RZ, UR6 ;  /* 0x00000006ff047e24 */ /* 0x000fe2000f8e00ff */
        /* <DEDUP_REMOVED lines=10> */
[----:B0-----:R-:W-:Y:S05]  /*f100*/  CALL.ABS.NOINC R2 ;  /* 0x0000000002007343 */ /* 0x001fea0003c00000 */
.L_x_3873:
[----:B------:R-:W-:Y:S05]  /*f110*/  BSYNC B6 ;  /* 0x0000000000067941 */ /* 0x000fea0003800000 */
.L_x_3872:
[----:B------:R-:W2:Y:S01]  /*f120*/  LDL.LU R2, [R1] ;  /* 0x0000000001027983 */ /* 0x000ea20000300800 */
[----:B------:R-:W-:-:S03]  /*f130*/  ULDC.64 UR4, c[0x0][0x9f8] ;  /* 0x00027e0000047ab9 */ /* 0x000fc60000000a00 */
[----:B------:R-:W3:Y:S04]  /*f140*/  LDL.LU R4, [R1+0x1c] ;  /* 0x00001c0001047983 */ /* 0x000ee80000300800 */
[----:B-1----:R-:W4:Y:S01]  /*f150*/  LDL R7, [R1+0xc] ;  /* 0x00000c0001077983 */ /* 0x002f220000100800 */
[----:B------:R-:W-:-:S03]  /*f160*/  ISETP.NE.U32.AND P0, PT, RZ, UR4, PT ;  /* 0x00000004ff007c0c */ /* 0x000fc6000bf05070 */
[----:B------:R-:W5:Y:S01]  /*f170*/  LDL R0, [R1+0x30] ;  /* 0x0000300001007983 */ /* 0x000f620000100800 */
[----:B------:R-:W-:-:S13]  /*f180*/  ISETP.NE.AND.EX P0, PT, RZ, UR5, PT, P0 ;  /* 0x00000005ff007c0c */ /* 0x000fda000bf05300 */
[----:B--2---:R-:W-:-:S04]  /*f190*/  @P0 IADD3 R2, P1, R2, UR4, RZ ;  /* 0x0000000402020c10 */ /* 0x004fc8000ff3e0ff */
[----:B---3--:R-:W-:Y:S01]  /*f1a0*/  @P0 IADD3.X R3, R4, UR5, RZ, P1, !PT ;  /* 0x0000000504030c10 */ /* 0x008fe20008ffe4ff */
[----:B------:R-:W-:-:S04]  /*f1b0*/  ULDC.64 UR4, c[0x0][0xa08] ;  /* 0x0002820000047ab9 */ /* 0x000fc80000000a00 */
[----:B----4-:R1:W2:Y:S01]  /*f1c0*/  @P0 LDG.E R7, desc[UR60][R2.64] ;  /* 0x0000003c02070981 */ /* 0x0102a2000c1e1900 */
[----:B-----5:R-:W-:Y:S01]  /*f1d0*/  VIADD R9, R0, 0xffffffff ;  /* 0xffffffff00097836 */ /* 0x020fe20000000000 */
[----:B-1----:R-:W1:Y:S01]  /*f1e0*/  LDC.64 R2, c[0x0][0x418] ;  /* 0x00010600ff027b82 */ /* 0x002e620000000a00 */
[----:B--2---:R-:W-:Y:S01]  /*f1f0*/  SHF.R.S32.HI R8, RZ, 0x1f, R7 ;  /* 0x0000001fff087819 */ /* 0x004fe20000011407 */
[----:B------:R2:W-:Y:S04]  /*f200*/  @P0 STL [R1+0xc], R7 ;  /* 0x00000c0701000387 */ /* 0x0005e80000100800 */
[----:B------:R2:W-:Y:S04]  /*f210*/  STL [R1+0x2c], R9 ;  /* 0x00002c0901007387 */ /* 0x0005e80000100800 */
        /* <DEDUP_REMOVED lines=10> */
.L_x_3985:
[----:B------:R-:W-:Y:S01]  /*f2c0*/  PLOP3.LUT P1, PT, PT, PT, PT, 0x8, 0x0 ;  /* 0x000000000000781c */ /* 0x000fe20003f2e170 */
[----:B------:R3:W-:Y:S01]  /*f2d0*/  STL [R1], R0 ;  /* 0x0000000001007387 */ /* 0x0007e20000100800 */
[----:B--2---:R-:W-:Y:S02]  /*f2e0*/  ISETP.NE.AND P0, PT, R14, RZ, PT ;  /* 0x000000ff0e00720c */ /* 0x004fe40003f05270 */
[----:B---3--:R-:W-:-:S05]  /*f2f0*/  P2R R0, PR, RZ, 0x2 ;  /* 0x00000002ff007803 */ /* 0x008fca0000000000 */
[----:B------:R2:W-:Y:S06]  /*f300*/  STL [R1+0x20], R0 ;  /* 0x0000200001007387 */ /* 0x0005ec0000100800 */
[----:B------:R-:W-:Y:S05]  /*f310*/  @P0 BRA `(.L_x_3876) ;  /* 0x0000000400480947 */ /* 0x000fea0003800000 */
[----:B------:R-:W-:-:S03]  /*f320*/  UMOV UR4, 0xffffffff ;  /* 0xffffffff00047882 */ /* 0x000fc60000000000 */
[----:B------:R-:W-:Y:S05]  /*f330*/  BRA.DIV UR4, `(.L_x_3877) ;  /* 0x0000005204107947 */ /* 0x000fea000b800000 */
[----:B------:R-:W-:-:S13]  /*f340*/  ELECT P6, URZ, PT ;  /* 0x00000000003f782f */ /* 0x000fda00038c0000 */
.L_x_3988:
[----:B------:R-:W-:Y:S05]  /*f350*/  @!P6 BRA `(.L_x_3876) ;  /* 0x000000040038e947 */ /* 0x000fea0003800000 */
[----:B------:R3:W-:Y:S01]  /*f360*/  STL [R1+0x14], R9 ;  /* 0x0000140901007387 */ /* 0x0007e20000100800 */
[----:B------:R-:W-:-:S04]  /*f370*/  ISETP.NE.U32.AND P0, PT, R2, RZ, PT ;  /* 0x000000ff0200720c */ /* 0x000fc80003f05070 */
[----:B------:R-:W-:-:S13]  /*f380*/  ISETP.NE.AND.EX P0, PT, R3, RZ, PT, P0 ;  /* 0x000000ff0300720c */ /* 0x000fda0003f05300 */
[----:B---3--:R-:W-:Y:S05]  /*f390*/  @!P0 BRA `(.L_x_3878) ;  /* 0x0000000000508947 */ /* 0x008fea0003800000 */
[----:B------:R-:W3:Y:S01]  /*f3a0*/  LDC R6, c[0x0][0x43c] ;  /* 0x00010f00ff067b82 */ /* 0x000ee20000000800 */
[----:B--2---:R-:W-:Y:S01]  /*f3b0*/  IMAD.MOV.U32 R0, RZ, RZ, R9 ;  /* 0x000000ffff007224 */ /* 0x004fe200078e0009 */
[----:B------:R-:W-:Y:S01]  /*f3c0*/  ULDC.64 UR4, c[0x0][0x428] ;  /* 0x00010a0000047ab9 */ /* 0x000fe20000000a00 */
[----:B---3--:R-:W-:-:S13]  /*f3d0*/  ISETP.NE.AND P0, PT, R6, 0x1, PT ;  /* 0x000000010600780c */ /* 0x008fda0003f05270 */
[----:B-1----:R-:W1:Y:S02]  /*f3e0*/  @P0 LDC.64 R4, c[0x0][0x440] ;  /* 0x00011000ff040b82 */ /* 0x002e640000000a00 */
        /* <DEDUP_REMOVED lines=10> */
[----:B------:R-:W-:-:S04]  /*f490*/  IMAD R0, R7, UR5, R6 ;  /* 0x0000000507007c24 */ /* 0x000fc8000f8e0206 */
[----:B------:R-:W-:-:S05]  /*f4a0*/  IMAD.IADD R0, R5, 0x1, R0 ;  /* 0x0000000105007824 */ /* 0x000fca00078e0200 */
[----:B------:R-:W-:-:S05]  /*f4b0*/  LEA.HI.X R3, R4, R3, R0, 0x2, P0 ;  /* 0x0000000304037211 */ /* 0x000fca00000f1400 */
[----:B------:R-:W2:Y:S04]  /*f4c0*/  LDG.E R0, desc[UR60][R2.64] ;  /* 0x0000003c02007981 */ /* 0x000ea8000c1e1900 */
[----:B--2---:R3:W-:Y:S02]  /*f4d0*/  STL [R1], R0 ;  /* 0x0000000001007387 */ /* 0x0047e40000100800 */
.L_x_3878:
[----:B------:R-:W4:Y:S04]  /*f4e0*/  LDL R7, [R1+0x4] ;  /* 0x0000040001077983 */ /* 0x000f280000100800 */
[----:B--23--:R-:W4:Y:S04]  /*f4f0*/  LDL R0, [R1+0x8] ;  /* 0x0000080001007983 */ /* 0x00cf280000100800 */
[----:B------:R-:W2:Y:S01]  /*f500*/  LDL R2, [R1+0x10] ;  /* 0x0000100001027983 */ /* 0x000ea20000100800 */
[----:B----4-:R-:W-:Y:S01]  /*f510*/  IMAD R0, R0, 0x8, R7 ;  /* 0x0000000800007824 */ /* 0x010fe200078e0207 */
[----:B--2---:R-:W-:-:S04]  /*f520*/  SHF.L.U32 R2, R2, 0x1f, RZ ;  /* 0x0000001f02027819 */ /* 0x004fc800000006ff */
[----:B------:R-:W2:Y:S02]  /*f530*/  SYNCS.PHASECHK.TRANS64.TRYWAIT P0, [R0+URZ+0x36840], R2 ;  /* 0x03684002000075a7 */ /* 0x000ea4000800017f */
[----:B--2---:R-:W-:Y:S05]  /*f540*/  @!P0 BRA `(.L_x_3879) ;  /* 0x0000004c00ac8947 */ /* 0x004fea0003800000 */
.L_x_3989:
[----:B------:R-:W3:Y:S02]  /*f550*/  S2R R3, SR_TID.X ;  /* 0x0000000000037919 */ /* 0x000ee40000002100 */
[----:B---3--:R-:W-:-:S04]  /*f560*/  LOP3.LUT R3, R3, 0x7f, RZ, 0xc0, !PT ;  /* 0x0000007f03037812 */ /* 0x008fc800078ec0ff */
[----:B------:R-:W-:-:S13]  /*f570*/  ISETP.NE.AND P0, PT, R3, RZ, PT ;  /* 0x000000ff0300720c */ /* 0x000fda0003f05270 */
[----:B------:R-:W-:Y:S05]  /*f580*/  @P0 BRA `(.L_x_3880) ;  /* 0x00000000001c0947 */ /* 0x000fea0003800000 */
[----:B------:R-:W3:Y:S01]  /*f590*/  S2R R3, SR_TID.X ;  /* 0x0000000000037919 */ /* 0x000ee20000002100 */
[----:B--2---:R-:W-:-:S04]  /*f5a0*/  MOV R2, 0xa800 ;  /* 0x0000a80000027802 */ /* 0x004fc80000000f00 */
[----:B------:R4:W-:Y:S01]  /*f5b0*/  SYNCS.ARRIVE.TRANS64 RZ, [R0+URZ+0x36830], R2 ;  /* 0x0368300200ff79a7 */ /* 0x0009e2000800003f */
[----:B---3--:R-:W-:-:S04]  /*f5c0*/  LOP3.LUT R3, R3, 0x1f, RZ, 0xc0, !PT ;  /* 0x0000001f03037812 */ /* 0x008fc800078ec0ff */
[----:B------:R-:W-:-:S13]  /*f5d0*/  ISETP.NE.AND P0, PT, R3, RZ, PT ;  /* 0x000000ff0300720c */ /* 0x000fda0003f05270 */
[----:B----4-:R-:W-:Y:S05]  /*f5e0*/  @!P0 BRA `(.L_x_3880) ;  /* 0x0000000000048947 */ /* 0x010fea0003800000 */
[----:B------:R-:W-:Y:S01]  /*f5f0*/  BPT.TRAP 0x1 ;  /* 0x000000040000795c */ /* 0x000fe20000300000 */
.L_x_3880:
[----:B------:R-:W3:Y:S04]  /*f600*/  LDL R6, [R1+0x4] ;  /* 0x0000040001067983 */ /* 0x000ee80000100800 */
[----:B------:R-:W3:Y:S04]  /*f610*/  LDL R5, [R1+0x8] ;  /* 0x0000080001057983 */ /* 0x000ee80000100800 */
[----:B-1----:R-:W4:Y:S04]  /*f620*/  LDL R4, [R1+0x14] ;  /* 0x0000140001047983 */ /* 0x002f280000100800 */
[----:B------:R-:W5:Y:S04]  /*f630*/  LDL R3, [R1+0x18] ;  /* 0x0000180001037983 */ /* 0x000f680000100800 */
[----:B--2---:R-:W2:Y:S01]  /*f640*/  LDL R2, [R1] ;  /* 0x0000000001027983 */ /* 0x004ea20000100800 */
[----:B------:R-:W-:Y:S01]  /*f650*/  R2UR UR9, R0 ;  /* 0x00000000000972ca */ /* 0x000fe200000e0000 */
[----:B------:R-:W-:Y:S01]  /*f660*/  UIADD3 UR4, UP0, UR36, 0x370, URZ ;  /* 0x0000037024047890 */ /* 0x000fe2000ff1e03f */
[----:B------:R-:W-:Y:S01]  /*f670*/  R2UR UR12, R18 ;  /* 0x00000000120c72ca */ /* 0x000fe200000e0000 */
[----:B------:R-:W-:Y:S01]  /*f680*/  UMOV UR10, URZ ;  /* 0x0000003f000a7c82 */ /* 0x000fe20008000000 */
[----:B------:R-:W-:Y:S01]  /*f690*/  PLOP3.LUT P0, PT, PT, PT, PT, 0x80, 0x0 ;  /* 0x000000000000781c */ /* 0x000fe20003f0f070 */
[----:B------:R-:W-:Y:S01]  /*f6a0*/  UMOV UR6, 0x0 ;  /* 0x0000000000067882 */ /* 0x000fe20000000000 */
[----:B------:R-:W-:Y:S01]  /*f6b0*/  UMOV UR7, 0x14f00000 ;  /* 0x14f0000000077882 */ /* 0x000fe20000000000 */
[----:B------:R-:W-:-:S06]  /*f6c0*/  UMOV UR16, 0x40 ;  /* 0x0000004000107882 */ /* 0x000fcc0000000000 */
        /* <DEDUP_REMOVED lines=12> */
[----:B------:R-:W-:-:S03]  /*f790*/  UIADD3 UR17, UR8, 0x28400, URZ ;  /* 0x0002840008117890 */ /* 0x000fc6000fffe03f */
[----:B------:R-:W-:Y:S01]  /*f7a0*/  UMOV UR8, UR14 ;  /* 0x0000000e00087c82 */ /* 0x000fe20008000000 */
[----:B------:R-:W-:Y:S01]  /*f7b0*/  UMOV UR14, 0x80 ;  /* 0x00000080000e7882 */ /* 0x000fe20000000000 */
[----:B------:R1:W-:Y:S02]  /*f7c0*/  UTMALDG.4D [UR8], [UR4], desc[UR6] ;  /* 0x00000608040075b4 */ /* 0x0003e40008019000 */
[----:B-1----:R-:W-:Y:S01]  /*f7d0*/  UMOV UR8, UR15 ;  /* 0x0000000f00087c82 */ /* 0x002fe20008000000 */
[----:B------:R-:W-:Y:S02]  /*f7e0*/  UMOV UR10, UR16 ;  /* 0x00000010000a7c82 */ /* 0x000fe40008000000 */
[----:B------:R1:W-:Y:S02]  /*f7f0*/  UTMALDG.4D [UR8], [UR4], desc[UR6] ;  /* 0x00000608040075b4 */ /* 0x0003e40008019000 */
[----:B-1----:R-:W-:Y:S01]  /*f800*/  UMOV UR8, UR17 ;  /* 0x0000001100087c82 */ /* 0x002fe20008000000 */
[----:B------:R-:W-:-:S02]  /*f810*/  UMOV UR10, UR14 ;  /* 0x0000000e000a7c82 */ /* 0x000fc40008000000 */
[----:B------:R3:W-:Y:S02]  /*f820*/  UTMALDG.4D [UR8], [UR4], desc[UR6] ;  /* 0x00000608040075b4 */ /* 0x0007e40008019000 */
[----:B---3--:R-:W-:Y:S01]  /*f830*/  NOP ;  /* 0x0000000000007918 */ /* 0x008fe20000000000 */
.L_x_3876:
[----:B------:R-:W3:Y:S04]  /*f840*/  LDL R2, [R1+0x4] ;  /* 0x0000040001027983 */ /* 0x000ee80000100800 */
[----:B------:R-:W2:Y:S04]  /*f850*/  LDL.LU R3, [R1+0x34] ;  /* 0x0000340001037983 */ /* 0x000ea80000300800 */
[----:B------:R-:W4:Y:S04]  /*f860*/  LDL.LU R5, [R1+0x28] ;  /* 0x0000280001057983 */ /* 0x000f280000300800 */
[----:B-1----:R-:W5:Y:S01]  /*f870*/  LDL.LU R4, [R1+0x38] ;  /* 0x0000380001047983 */ /* 0x002f620000300800 */
        /* <DEDUP_REMOVED lines=8> */
[----:B--2---:R-:W-:-:S04]  /*f900*/  SHF.R.S32.HI R0, RZ, 0x1f, R3 ;  /* 0x0000001fff007819 */ /* 0x004fc80000011403 */
        /* <DEDUP_REMOVED lines=19> */
[----:B------:R-:W-:Y:S01]  /*fa40*/  MOV R13, RZ ;  /* 0x000000ff000d7202 */ /* 0x000fe20000000f00 */
[----:B------:R-:W1:Y:S01]  /*fa50*/  LDC.64 R2, c[0x4][R2] ;  /* 0x0100000002027b82 */ /* 0x000e620000000a00 */
[----:B------:R-:W-:Y:S02]  /*fa60*/  IMAD.U32 R5, RZ, RZ, UR7 ;  /* 0x00000007ff057e24 */ /* 0x000fe4000f8e00ff */
[----:B------:R-:W-:Y:S02]  /*fa70*/  IMAD.U32 R6, RZ, RZ, UR8 ;  /* 0x00000008ff067e24 */ /* 0x000fe4000f8e00ff */
[----:B------:R-:W-:-:S02]  /*fa80*/  IMAD.U32 R7, RZ, RZ, UR9 ;  /* 0x00000009ff077e24 */ /* 0x000fc4000f8e00ff */
[----:B------:R-:W-:Y:S02]  /*fa90*/  IMAD.U32 R10, RZ, RZ, UR4 ;  /* 0x00000004ff0a7e24 */ /* 0x000fe4000f8e00ff */
[----:B------:R-:W-:Y:S02]  /*faa0*/  IMAD.U32 R11, RZ, RZ, UR5 ;  /* 0x00000005ff0b7e24 */ /* 0x000fe4000f8e00ff */
[----:B------:R-:W-:Y:S02]  /*fab0*/  IMAD.MOV.U32 R8, RZ, RZ, 0x70 ;  /* 0x00000070ff087424 */ /* 0x000fe400078e00ff */
[----:B0-----:R-:W-:-:S07]  /*fac0*/  IMAD.MOV.U32 R12, RZ, RZ, 0x1 ;  /* 0x00000001ff0c7424 */ /* 0x001fce00078e00ff */
[----:B------:R-:W-:-:S07]  /*fad0*/  LEPC R20, `(.L_x_3882) ;  /* 0x000000001014794e */ /* 0x000fce0000000000 */
[----:B-1----:R-:W-:Y:S05]  /*fae0*/  CALL.ABS.NOINC R2 ;  /* 0x0000000002007343 */ /* 0x002fea0003c00000 */
.L_x_3882:
[----:B------:R-:W-:Y:S05]  /*faf0*/  BSYNC B6 ;  /* 0x0000000000067941 */ /* 0x000fea0003800000 */
.L_x_3881:
[----:B--2---:R-:W2:Y:S01]  /*fb00*/  LDL.LU R4, [R1+0x34] ;  /* 0x0000340001047983 */ /* 0x004ea20000300800 */
[----:B------:R-:W1:Y:S01]  /*fb10*/  LDC R7, c[0x0][0x448] ;  /* 0x00011200ff077b82 */ /* 0x000e620000000800 */
[----:B------:R-:W-:Y:S01]  /*fb20*/  ULDC.64 UR4, c[0x0][0x2d8] ;  /* 0x0000b60000047ab9 */ /* 0x000fe20000000a00 */
[----:B------:R-:W-:Y:S01]  /*fb30*/  IMAD.SHL.U32 R17, R17, 0x80, RZ ;  /* 0x0000008011117824 */ /* 0x000fe200078e00ff */
[----:B------:R-:W2:Y:S01]  /*fb40*/  LDL.LU.64 R2, [R1+0x48] ;  /* 0x0000480001027983 */ /* 0x000ea20000300a00 */
[----:B------:R-:W-:-:S03]  /*fb50*/  ULDC.64 UR6, c[0x0][0x280] ;  /* 0x0000a00000067ab9 */ /* 0x000fc60000000a00 */
[----:B------:R-:W3:Y:S04]  /*fb60*/  LDL.LU R0, [R1+0x38] ;  /* 0x0000380001007983 */ /* 0x000ee80000300800 */
[----:B------:R-:W4:Y:S04]  /*fb70*/  LDL.LU R6, [R1+0x54] ;  /* 0x0000540001067983 */ /* 0x000f280000300800 */
[----:B------:R-:W4:Y:S01]  /*fb80*/  LDL.LU R5, [R1+0x28] ;  /* 0x0000280001057983 */ /* 0x000f220000300800 */
[----:B------:R-:W0:Y:S01]  /*fb90*/  S2R R8, SR_TID.X ;  /* 0x0000000000087919 */ /* 0x000e220000002100 */
[----:B-1----:R-:W-:Y:S01]  /*fba0*/  ISETP.NE.AND P0, PT, R7, 0x1, PT ;  /* 0x000000010700780c */ /* 0x002fe20003f05270 */
[----:B0-----:R-:W-:-:S05]  /*fbb0*/  IMAD.SHL.U32 R10, R8, 0x8, RZ ;  /* 0x00000008080a7824 */ /* 0x001fca00078e00ff */
[----:B------:R-:W-:-:S04]  /*fbc0*/  LOP3.LUT R10, R10, 0x38, RZ, 0xc0, !PT ;  /* 0x000000380a0a7812 */ /* 0x000fc800078ec0ff */
[C---:B------:R-:W-:Y:S02]  /*fbd0*/  LOP3.LUT R9, R10.reuse, 0x40, RZ, 0xfc, !PT ;  /* 0x000000400a097812 */ /* 0x040fe400078efcff */
[----:B------:R-:W-:Y:S01]  /*fbe0*/  LOP3.LUT R8, R10, 0x80, RZ, 0xfc, !PT ;  /* 0x000000800a087812 */ /* 0x000fe200078efcff */
[----:B--2---:R-:W-:Y:S02]  /*fbf0*/  IMAD.MOV.U32 R3, RZ, RZ, R4 ;  /* 0x000000ffff037224 */ /* 0x004fe400078e0004 */
[----:B------:R-:W0:Y:S01]  /*fc00*/  S2R R4, SR_TID.X ;  /* 0x0000000000047919 */ /* 0x000e220000002100 */
[----:B---3--:R-:W-:Y:S02]  /*fc10*/  IMAD R0, R0, UR4, RZ ;  /* 0x0000000400007c24 */ /* 0x008fe4000f8e02ff */
        /* <DEDUP_REMOVED lines=37> */
[----:B------:R-:W-:Y:S01]  /*fe70*/  ISETP.GE.AND P0, PT, R8, UR4, PT ;  /* 0x0000000408007c0c */ /* 0x000fe2000bf06270 */
[----:B------:R-:W-:Y:S01]  /*fe80*/  UMOV UR4, 0xffffffff ;  /* 0xffffffff00047882 */ /* 0x000fe20000000000 */
[----:B------:R-:W-:-:S02]  /*fe90*/  LEA.HI.X R0, R2, UR7, R0, 0x1, P3 ;  /* 0x0000000702007c11 */ /* 0x000fc400098f0c00 */
[----:B0-----:R-:W-:Y:S09]  /*fea0*/  BRA.DIV UR4, `(.L_x_3883) ;  /* 0x0000004604687947 */ /* 0x001ff2000b800000 */
[----:B------:R-:W0:Y:S02]  /*feb0*/  S2R R5, SR_TID.X ;  /* 0x0000000000057919 */ /* 0x000e240000002100 */
[----:B0-----:R-:W-:-:S04]  /*fec0*/  LOP3.LUT R5, R5, 0x7f, RZ, 0xc0, !PT ;  /* 0x0000007f05057812 */ /* 0x001fc800078ec0ff */
[----:B------:R-:W-:Y:S02]  /*fed0*/  SHF.R.U32.HI R6, RZ, 0x3, R5 ;  /* 0x00000003ff067819 */ /* 0x000fe40000011605 */
[----:B------:R-:W2:Y:S02]  /*fee0*/  LDL.LU R5, [R1+0x3c] ;  /* 0x00003c0001057983 */ /* 0x000ea40000300800 */
[----:B------:R-:W-:Y:S02]  /*fef0*/  IADD3 R2, R6, R17, RZ ;  /* 0x0000001106027210 */ /* 0x000fe40007ffe0ff */
[----:B------:R-:W0:Y:S01]  /*ff00*/  S2R R6, SR_TID.X ;  /* 0x0000000000067919 */ /* 0x000e220000002100 */
[----:B------:R-:W-:Y:S01]  /*ff10*/  SHFL.IDX PT, R9, R0, 0x1, 0x181f ;  /* 0x00381f0000097f89 */ /* 0x000fe200000e0000 */
[----:B0-----:R-:W-:-:S03]  /*ff20*/  IMAD.SHL.U32 R11, R6, 0x8, RZ ;  /* 0x00000008060b7824 */ /* 0x001fc600078e00ff */
[----:B------:R-:W-:Y:S02]  /*ff30*/  SHFL.IDX PT, R6, R0, RZ, 0x181f ;  /* 0x00181fff00067589 */ /* 0x000fe400000e0000 */
[----:B------:R-:W-:Y:S01]  /*ff40*/  LOP3.LUT R11, R11, 0x38, RZ, 0xc0, !PT ;  /* 0x000000380b0b7812 */ /* 0x000fe200078ec0ff */
[----:B--2---:R-:W-:Y:S02]  /*ff50*/  IMAD R3, R5, R7, RZ ;  /* 0x0000000705037224 */ /* 0x004fe400078e02ff */
[----:B------:R-:W0:Y:S01]  /*ff60*/  SHFL.IDX PT, R7, R4, RZ, 0x181f ;  /* 0x00181fff04077589 */ /* 0x000e2200000e0000 */
[C---:B------:R-:W-:Y:S02]  /*ff70*/  VIADD R5, R2.reuse, 0x10 ;  /* 0x0000001002057836 */ /* 0x040fe40000000000 */
[----:B------:R-:W-:-:S03]  /*ff80*/  ISETP.GE.AND P4, PT, R2, R3, PT ;  /* 0x000000030200720c */ /* 0x000fc60003f86270 */
[----:B------:R-:W-:Y:S02]  /*ff90*/  ISETP.GE.AND P3, PT, R5, R3, PT ;  /* 0x000000030500720c */ /* 0x000fe40003f66270 */
[----:B------:R-:W1:Y:S08]  /*ffa0*/  SHFL.IDX PT, R5, R4, 0x1, 0x181f ;  /* 0x00381f0004057f89 */ /* 0x000e7000000e0000 */
[----:B0-----:R-:W-:-:S05]  /*ffb0*/  @!P4 LEA R7, P5, R11, R7, 0x1 ;  /* 0x000000070b07c211 */ /* 0x001fca00078a08ff */
[----:B------:R-:W-:Y:S01]  /*ffc0*/  @!P4 IMAD.X R6, RZ, RZ, R6, P5 ;  /* 0x000000ffff06c224 */ /* 0x000fe200028e0606 */
[----:B-1----:R-:W-:-:S04]  /*ffd0*/  @!P3 LEA R8, P5, R11, R5, 0x1 ;  /* 0x000000050b08b211 */ /* 0x002fc800078a08ff */
[----:B------:R-:W-:Y:S01]  /*ffe0*/  @!P4 LOP3.LUT R7, R7, R6, RZ, 0x3c, !PT ;  /* 0x000000060707c212 */ /* 0x000fe200078e3cff */
[----:B------:R-:W-:-:S03]  /*fff0*/  @!P3 IMAD.X R5, RZ, RZ, R9, P5 ;  /* 0x000000ffff05b224 */ /* 0x000fc600028e0609 */
[----:B------:R-:W-:-:S04]  /*10000*/  @!P4 LOP3.LUT R6, R7, R6, RZ, 0x3c, !PT ;  /* 0x000000060706c212 */ /* 0x000fc800078e3cff */
[----:B------:R-:W-:-:S05]  /*10010*/  @!P4 LOP3.LUT R7, R7, R6, RZ, 0x3c, !PT ;  /* 0x000000060707c212 */ /* 0x000fca00078e3cff */
[----:B-----5:R-:W-:Y:S04]  /*10020*/  @!P4 LDGSTS.E.BYPASS.LTC128B.128 [R10+0x15400], desc[UR60][R6.64], !P2 ;  /* 0x15400000060acfae */ /* 0x020fe8000d101d7c */
[----:B------:R-:W-:Y:S04]  /*10030*/  @!P4 LDGSTS.E.BYPASS.LTC128B.128 [R10+0x19400], desc[UR60][R6.64+0x80], !P1 ;  /* 0x19400080060acfae */ /* 0x000fe8000c901d7c */
[----:B------:R0:W-:Y:S02]  /*10040*/  @!P4 LDGSTS.E.BYPASS.LTC128B.128 [R10+0x1d400], desc[UR60][R6.64+0x100], !P0 ;  /* 0x1d400100060acfae */ /* 0x0001e4000c101d7c */
[----:B0-----:R-:W-:-:S02]  /*10050*/  @!P3 IMAD.MOV.U32 R6, RZ, RZ, R8 ;  /* 0x000000ffff06b224 */ /* 0x001fc400078e0008 */
[----:B------:R-:W-:Y:S01]  /*10060*/  @!P3 IMAD.MOV.U32 R7, RZ, RZ, R5 ;  /* 0x000000ffff07b224 */ /* 0x000fe200078e0005 */
[----:B------:R-:W-:Y:S01]  /*10070*/  SHFL.IDX PT, R8, R0, 0x2, 0x181f ;  /* 0x00581f0000087f89 */ /* 0x000fe200000e0000 */
[----:B------:R-:W-:-:S03]  /*10080*/  VIADD R5, R2, 0x20 ;  /* 0x0000002002057836 */ /* 0x000fc60000000000 */
[----:B------:R-:W-:Y:S04]  /*10090*/  @!P3 LDGSTS.E.BYPASS.LTC128B.128 [R10+0x15c00], desc[UR60][R6.64], !P2 ;  /* 0x15c00000060abfae */ /* 0x000fe8000d101d7c */
[----:B------:R-:W-:Y:S04]  /*100a0*/  @!P3 LDGSTS.E.BYPASS.LTC128B.128 [R10+0x19c00], desc[UR60][R6.64+0x80], !P1 ;  /* 0x19c00080060abfae */ /* 0x000fe8000c901d7c */
[----:B------:R0:W-:Y:S01]  /*100b0*/  @!P3 LDGSTS.E.BYPASS.LTC128B.128 [R10+0x1dc00], desc[UR60][R6.64+0x100], !P0 ;  /* 0x1dc00100060abfae */ /* 0x0001e2000c101d7c */
[----:B------:R-:W-:-:S03]  /*100c0*/  ISETP.GE.AND P3, PT, R5, R3, PT ;  /* 0x000000030500720c */ /* 0x000fc60003f66270 */
[----:B------:R-:W1:Y:S10]  /*100d0*/  SHFL.IDX PT, R5, R4, 0x2, 0x181f ;  /* 0x00581f0004057f89 */ /* 0x000e7400000e0000 */
[----:B-1----:R-:W-:-:S05]  /*100e0*/  @!P3 LEA R5, P4, R11, R5, 0x1 ;  /* 0x000000050b05b211 */ /* 0x002fca00078808ff */
[----:B0-----:R-:W-:-:S04]  /*100f0*/  @!P3 IMAD.X R6, RZ, RZ, R8, P4 ;  /* 0x000000ffff06b224 */ /* 0x001fc800020e0608 */
[----:B------:R-:W-:Y:S02]  /*10100*/  @!P3 IMAD.MOV.U32 R7, RZ, RZ, R6 ;  /* 0x000000ffff07b224 */ /* 0x000fe400078e0006 */
[----:B------:R-:W-:Y:S01]  /*10110*/  @!P3 IMAD.MOV.U32 R6, RZ, RZ, R5 ;  /* 0x000000ffff06b224 */ /* 0x000fe200078e0005 */
[----:B------:R-:W-:-:S04]  /*10120*/  IADD3 R5, R2, 0x30, RZ ;  /* 0x0000003002057810 */ /* 0x000fc80007ffe0ff */
        /* <DEDUP_REMOVED lines=33> */
[----:B------:R-:W-:Y:S01]  /*10340*/  @!P3 LDGSTS.E.BYPASS.LTC128B.128 [R10+0x17c00], desc[UR60][R6.64], !P2 ;  /* 0x17c00000060abfae */ /* 0x000fe2000d101d7c */
[----:B------:R-:W-:-:S03]  /*10350*/  ISETP.GE.AND P4, PT, R5, R3, PT ;  /* 0x000000030500720c */ /* 0x000fc60003f86270 */
[----:B------:R-:W0:Y:S04]  /*10360*/  SHFL.IDX PT, R5, R4, 0x6, 0x181f ;  /* 0x00d81f0004057f89 */ /* 0x000e2800000e0000 */
[----:B------:R-:W-:Y:S04]  /*10370*/  @!P3 LDGSTS.E.BYPASS.LTC128B.128 [R10+0x1bc00], desc[UR60][R6.64+0x80], !P1 ;  /* 0x1bc00080060abfae */ /* 0x000fe8000c901d7c */
[----:B------:R1:W-:Y:S04]  /*10380*/  @!P3 LDGSTS.E.BYPASS.LTC128B.128 [R10+0x1fc00], desc[UR60][R6.64+0x100], !P0 ;  /* 0x1fc00100060abfae */ /* 0x0003e8000c101d7c */
[----:B------:R-:W-:Y:S04]  /*10390*/  SHFL.IDX PT, R4, R4, 0x7, 0x181f ;  /* 0x00f81f0004047f89 */ /* 0x000fe800000e0000 */
[----:B-1----:R-:W1:Y:S01]  /*103a0*/  SHFL.IDX PT, R6, R0, 0x6, 0x181f ;  /* 0x00d81f0000067f89 */ /* 0x002e6200000e0000 */
[----:B0-----:R-:W-:-:S03]  /*103b0*/  @!P4 LEA R5, P3, R11, R5, 0x1 ;  /* 0x000000050b05c211 */ /* 0x001fc600078608ff */
[----:B------:R-:W2:Y:S02]  /*103c0*/  SHFL.IDX PT, R0, R0, 0x7, 0x181f ;  /* 0x00f81f0000007f89 */ /* 0x000ea400000e0000 */
[----:B-1----:R-:W-:-:S04]  /*103d0*/  @!P4 IMAD.X R6, RZ, RZ, R6, P3 ;  /* 0x000000ffff06c224 */ /* 0x002fc800018e0606 */
[----:B------:R-:W-:Y:S02]  /*103e0*/  @!P4 IMAD.MOV.U32 R7, RZ, RZ, R6 ;  /* 0x000000ffff07c224 */ /* 0x000fe400078e0006 */
[----:B------:R-:W-:-:S05]  /*103f0*/  @!P4 IMAD.MOV.U32 R6, RZ, RZ, R5 ;  /* 0x000000ffff06c224 */ /* 0x000fca00078e0005 */
[----:B------:R1:W-:Y:S04]  /*10400*/  @!P4 LDGSTS.E.BYPASS.LTC128B.128 [R10+0x18400], desc[UR60][R6.64], !P2 ;  /* 0x18400000060acfae */ /* 0x0003e8000d101d7c */
[----:B------:R1:W-:Y:S04]  /*10410*/  @!P4 LDGSTS.E.BYPASS.LTC128B.128 [R10+0x1c400], desc[UR60][R6.64+0x80], !P1 ;  /* 0x1c400080060acfae */ /* 0x0003e8000c901d7c */
[----:B--2---:R1:W-:Y:S02]  /*10420*/  @!P4 LDGSTS.E.BYPASS.LTC128B.128 [R10+0x20400], desc[UR60][R6.64+0x100], !P0 ;  /* 0x20400100060acfae */ /* 0x0043e4000c101d7c */
.L_x_4006:
[----:B------:R-:W-:Y:S01]  /*10430*/  VIADD R2, R2, 0x70 ;  /* 0x0000007002027836 */ /* 0x000fe20000000000 */
[----:B------:R-:W-:Y:S04]  /*10440*/  BSSY B0, `(.L_x_3884) ;  /* 0x000000e000007945 */ /* 0x000fe80003800000 */
[----:B------:R-:W-:-:S13]  /*10450*/  ISETP.GE.AND P3, PT, R2, R3, PT ;  /* 0x000000030200720c */ /* 0x000fda0003f66270 */
[----:B------:R-:W-:Y:S05]  /*10460*/  @P3 BRA `(.L_x_3885) ;  /* 0x00000000002c3947 */ /* 0x000fea0003800000 */
[----:B------:R-:W2:Y:S02]  /*10470*/  S2R R5, SR_TID.X ;  /* 0x0000000000057919 */ /* 0x000ea40000002100 */
[----:B--2---:R-:W-:-:S05]  /*10480*/  IMAD.SHL.U32 R5, R5, 0x8, RZ ;  /* 0x0000000805057824 */ /* 0x004fca00078e00ff */
[----:B------:R-:W-:-:S04]  /*10490*/  LOP3.LUT R5, R5, 0x38, RZ, 0xc0, !PT ;  /* 0x0000003805057812 */ /* 0x000fc800078ec0ff */
[----:B------:R-:W-:-:S05]  /*104a0*/  LEA R2, P3, R5, R4, 0x1 ;  /* 0x0000000405027211 */ /* 0x000fca00078608ff */
[----:B------:R-:W-:-:S05]  /*104b0*/  IMAD.X R3, RZ, RZ, R0, P3 ;  /* 0x000000ffff037224 */ /* 0x000fca00018e0600 */
[----:B------:R-:W-:Y:S01]  /*104c0*/  @!PT LDS RZ, [RZ] ;  /* 0x00000000fffff984 */ /* 0x000fe20000000800 */
[----:B------:R-:W-:Y:S01]  /*104d0*/  @!PT LDS RZ, [RZ] ;  /* 0x00000000fffff984 */ /* 0x000fe20000000800 */
[----:B------:R-:W-:Y:S01]  /*104e0*/  @!PT LDS RZ, [RZ] ;  /* 0x00000000fffff984 */ /* 0x000fe20000000800 */
[----:B------:R2:W-:Y:S04]  /*104f0*/  LDGSTS.E.BYPASS.LTC128B.128 [R10+0x18c00], desc[UR60][R2.64], !P2 ;  /* 0x18c00000020a7fae */ /* 0x0005e8000d101d7c */
[----:B------:R2:W-:Y:S04]  /*10500*/  LDGSTS.E.BYPASS.LTC128B.128 [R10+0x1cc00], desc[UR60][R2.64+0x80], !P1 ;  /* 0x1cc00080020a7fae */ /* 0x0005e8000c901d7c */
[----:B------:R2:W-:Y:S02]  /*10510*/  LDGSTS.E.BYPASS.LTC128B.128 [R10+0x20c00], desc[UR60][R2.64+0x100], !P0 ;  /* 0x20c00100020a7fae */ /* 0x0005e4000c101d7c */
.L_x_3885:
[----:B------:R-:W-:Y:S05]  /*10520*/  BSYNC B0 ;  /* 0x0000000000007941 */ /* 0x000fea0003800000 */
.L_x_3884:
[----:B012---:R-:W2:Y:S01]  /*10530*/  LDL R10, [R1+0x4] ;  /* 0x00000400010a7983 */ /* 0x007ea20000100800 */
[----:B------:R-:W-:Y:S01]  /*10540*/  PLOP3.LUT P0, PT, PT, PT, PT, 0x80, 0x0 ;  /* 0x000000000000781c */ /* 0x000fe20003f0f070 */
[----:B------:R-:W-:Y:S01]  /*10550*/  NOP ;  /* 0x0000000000007918 */ /* 0x000fe20000000000 */
[----:B--2---:R-:W-:-:S11]  /*10560*/  VIADD R6, R10, 0x36800 ;  /* 0x000368000a067836 */ /* 0x004fd60000000000 */
.L_x_3886:
        /* <DEDUP_REMOVED lines=19> */
.L_x_4007:
[----:B------:R-:W-:Y:S05]  /*106a0*/  BSYNC B0 ;  /* 0x0000000000007941 */ /* 0x000fea0003800000 */
.L_x_3887:
[----:B0-----:R-:W2:Y:S01]  /*106b0*/  LDL.LU R2, [R1+0x40] ;  /* 0x0000400001027983 */ /* 0x001ea20000300800 */
[----:B------:R-:W-:Y:S01]  /*106c0*/  BSSY B0, `(.L_x_3889) ;  /* 0x0000257000007945 */ /* 0x000fe20003800000 */
[----:B--2---:R-:W-:-:S13]  /*106d0*/  ISETP.GE.AND P0, PT, R2, 0x71, PT ;  /* 0x000000710200780c */ /* 0x004fda0003f06270 */
[----:B------:R-:W-:Y:S05]  /*106e0*/  @!P0 BRA `(.L_x_3890) ;  /* 0x0000002400508947 */ /* 0x000fea0003800000 */
[----:B------:R-:W2:Y:S01]  /*106f0*/  LDL R2, [R1+0x30] ;  /* 0x0000300001027983 */ /* 0x000ea20000100800 */
[----:B------:R-:W-:Y:S01]  /*10700*/  IMAD.MOV.U32 R0, RZ, RZ, 0x1 ;  /* 0x00000001ff007424 */ /* 0x000fe200078e00ff */
[----:B------:R-:W-:Y:S01]  /*10710*/  BSSY B2, `(.L_x_3891) ;  /* 0x00000cd000027945 */ /* 0x000fe20003800000 */
[----:B--2---:R-:W-:-:S04]  /*10720*/  IADD3 R9, -R2, RZ, RZ ;  /* 0x000000ff02097210 */ /* 0x004fc80007ffe1ff */
        /* <DEDUP_REMOVED lines=20> */
[----:B------:R-:W-:-:S13]  /*10870*/  ISETP.NE.AND.EX P0, PT, RZ, UR5, PT, P0 ;  /* 0x00000005ff007c0c */ /* 0x000fda000bf05300 */
[----:B0-----:R-:W-:Y:S05]  /*10880*/  @!P0 BRA `(.L_x_3895) ;  /* 0x00000000004c8947 */ /* 0x001fea0003800000 */
[----:B------:R-:W2:Y:S01]  /*10890*/  LDL R11, [R1+0x1c] ;  /* 0x00001c00010b7983 */ /* 0x000ea20000100800 */
[----:B------:R-:W0:Y:S01]  /*108a0*/  LDC R5, c[0x0][0x43c] ;  /* 0x00010f00ff057b82 */ /* 0x000e220000000800 */
[----:B------:R-:W-:Y:S02]  /*108b0*/  ULDC.64 UR6, c[0x0][0x428] ;  /* 0x00010a0000067ab9 */ /* 0x000fe40000000a00 */
[----:B------:R-:W3:Y:S01]  /*108c0*/  LDL R7, [R1+0xc] ;  /* 0x00000c0001077983 */ /* 0x000ee20000100800 */
[----:B0-----:R-:W-:-:S13]  /*108d0*/  ISETP.NE.AND P0, PT, R5, 0x1, PT ;  /* 0x000000010500780c */ /* 0x001fda0003f05270 */
[----:B------:R-:W0:Y:S02]  /*108e0*/  @P0 LDC.64 R2, c[0x0][0x440] ;  /* 0x00011000ff020b82 */ /* 0x000e240000000a00 */
[----:B0----5:R-:W-:-:S04]  /*108f0*/  @P0 IMAD.HI.U32 R4, R0, R2, RZ ;  /* 0x0000000200040227 */ /* 0x021fc800078e00ff */
        /* <DEDUP_REMOVED lines=12> */
.L_x_3895:
[----:B------:R-:W2:Y:S01]  /*109c0*/  LDL R2, [R1+0x4] ;  /* 0x0000040001027983 */ /* 0x000ea20000100800 */
[----:B------:R-:W-:Y:S01]  /*109d0*/  BSSY B3, `(.L_x_3896) ;  /* 0x0000005000037945 */ /* 0x000fe20003800000 */
[----:B--2---:R-:W-:Y:S01]  /*109e0*/  IMAD R3, R8, 0x8, R2 ;  /* 0x0000000808037824 */ /* 0x004fe200078e0202 */
[----:B------:R-:W-:-:S04]  /*109f0*/  SHF.L.U32 R2, R10, 0x1f, RZ ;  /* 0x0000001f0a027819 */ /* 0x000fc800000006ff */
[----:B------:R-:W1:Y:S02]  /*10a00*/  SYNCS.PHASECHK.TRANS64.TRYWAIT P0, [R3+URZ+0x36840], R2 ;  /* 0x03684002030075a7 */ /* 0x000e64000800017f */
[----:B-1----:R-:W-:Y:S05]  /*10a10*/  @!P0 BRA `(.L_x_3897) ;  /* 0x0000004400908947 */ /* 0x002fea0003800000 */
.L_x_4008:
[----:B------:R-:W-:Y:S05]  /*10a20*/  BSYNC B3 ;  /* 0x0000000000037941 */ /* 0x000fea0003800000 */
.L_x_3896:
        /* <DEDUP_REMOVED lines=12> */
.L_x_3899:
[----:B------:R-:W-:Y:S05]  /*10af0*/  BSYNC B3 ;  /* 0x0000000000037941 */ /* 0x000fea0003800000 */
.L_x_3898:
        /* <DEDUP_REMOVED lines=13> */
.L_x_3900:
        /* <DEDUP_REMOVED lines=16> */
.L_x_3901:
        /* <DEDUP_REMOVED lines=16> */
.L_x_3902:
        /* <DEDUP_REMOVED lines=17> */
.L_x_4009:
[----:B------:R-:W-:Y:S05]  /*10ee0*/  BSYNC B3 ;  /* 0x0000000000037941 */ /* 0x000fea0003800000 */
.L_x_3903:
[----:B------:R1:W5:Y:S01]  /*10ef0*/  LDL R17, [R1+0x8] ;  /* 0x0000080001117983 */ /* 0x0003620000100800 */
[----:B------:R-:W-:Y:S01]  /*10f00*/  BSSY B3, `(.L_x_3905) ;  /* 0x000000d000037945 */ /* 0x000fe20003800000 */
[----:B------:R-:W-:Y:S02]  /*10f10*/  IMAD.MOV.U32 R12, RZ, RZ, 0x0 ;  /* 0x00000000ff0c7424 */ /* 0x000fe400078e00ff */
[----:B------:R-:W-:Y:S01]  /*10f20*/  IMAD.MOV.U32 R13, RZ, RZ, 0x14f00000 ;  /* 0x14f00000ff0d7424 */ /* 0x000fe200078e00ff */
[----:B------:R-:W-:Y:S06]  /*10f30*/  @P1 BRA `(.L_x_3906) ;  /* 0x0000000000241947 */ /* 0x000fec0003800000 */
[----:B------:R-:W2:Y:S01]  /*10f40*/  LDL R7, [R1+0x4] ;  /* 0x0000040001077983 */ /* 0x000ea20000100800 */
[----:B------:R-:W3:Y:S01]  /*10f50*/  S2R R5, SR_TID.X ;  /* 0x0000000000057919 */ /* 0x000ee20000002100 */
[----:B0-----:R-:W-:Y:S01]  /*10f60*/  IMAD.MOV.U32 R3, RZ, RZ, 0xa800 ;  /* 0x0000a800ff037424 */ /* 0x001fe200078e00ff */
[----:B---3--:R-:W-:-:S04]  /*10f70*/  LOP3.LUT R5, R5, 0x1f, RZ, 0xc0, !PT ;  /* 0x0000001f05057812 */ /* 0x008fc800078ec0ff */
[----:B------:R-:W-:Y:S01]  /*10f80*/  ISETP.NE.AND P0, PT, R5, RZ, PT ;  /* 0x000000ff0500720c */ /* 0x000fe20003f05270 */
[----:B--2--5:R-:W-:-:S04]  /*10f90*/  IMAD R2, R17, 0x8, R7 ;  /* 0x0000000811027824 */ /* 0x024fc800078e0207 */
[----:B------:R2:W-:Y:S08]  /*10fa0*/  SYNCS.ARRIVE.TRANS64 RZ, [R2+URZ+0x36850], R3 ;  /* 0x0368500302ff79a7 */ /* 0x0005f0000800003f */
[----:B------:R-:W-:Y:S05]  /*10fb0*/  @!P0 BRA `(.L_x_3906) ;  /* 0x0000000000048947 */ /* 0x000fea0003800000 */
[----:B------:R-:W-:Y:S01]  /*10fc0*/  BPT.TRAP 0x1 ;  /* 0x000000040000795c */ /* 0x000fe20000300000 */
.L_x_3906:
[----:B------:R-:W-:Y:S05]  /*10fd0*/  BSYNC B3 ;  /* 0x0000000000037941 */ /* 0x000fea0003800000 */
.L_x_3905:
[----:B0-2---:R-:W2:Y:S04]  /*10fe0*/  LDL R2, [R1+0x4] ;  /* 0x0000040001027983 */ /* 0x005ea80000100800 */
[----:B------:R-:W3:Y:S04]  /*10ff0*/  LDL R7, [R1+0x18] ;  /* 0x0000180001077983 */ /* 0x000ee80000100800 */
[----:B------:R-:W3:Y:S01]  /*11000*/  LDL.LU R5, [R1+0x14] ;  /* 0x0000140001057983 */ /* 0x000ee20000300800 */
[----:B------:R-:W-:Y:S01]  /*11010*/  R2UR UR10, R11 ;  /* 0x000000000b0a72ca */ /* 0x000fe200000e0000 */
[----:B------:R-:W-:Y:S01]  /*11020*/  UIADD3 UR4, UP0, UR36, 0x470, URZ ;  /* 0x0000047024047890 */ /* 0x000fe2000ff1e03f */
[----:B------:R-:W-:-:S02]  /*11030*/  R2UR UR6, R12 ;  /* 0x000000000c0672ca */ /* 0x000fc400000e0000 */
[----:B------:R-:W-:Y:S01]  /*11040*/  R2UR UR7, R13 ;  /* 0x000000000d0772ca */ /* 0x000fe200000e0000 */
[----:B------:R-:W-:Y:S01]  /*11050*/  UIADD3.X UR5, URZ, UR37, URZ, UP0, !UPT ;  /* 0x000000253f057290 */ /* 0x000fe200087fe43f */
[----:B------:R-:W-:Y:S02]  /*11060*/  PLOP3.LUT P0, PT, PT, PT, PT, 0x80, 0x0 ;  /* 0x000000000000781c */ /* 0x000fe40003f0f070 */
[C---:B--2--5:R-:W-:Y:S01]  /*11070*/  LEA R3, R17.reuse, R2, 0x3 ;  /* 0x0000000211037211 */ /* 0x064fe200078e18ff */
[----:B------:R-:W-:-:S04]  /*11080*/  IMAD R2, R17, 0xa800, R2 ;  /* 0x0000a80011027824 */ /* 0x000fc800078e0202 */
[----:B------:R-:W-:Y:S02]  /*11090*/  VIADD R3, R3, 0x36850 ;  /* 0x0003685003037836 */ /* 0x000fe40000000000 */
[----:B---3--:R-:W-:Y:S02]  /*110a0*/  IMAD R5, R5, 0x70, R7 ;  /* 0x0000007005057824 */ /* 0x008fe400078e0207 */
[----:B------:R-:W-:-:S07]  /*110b0*/  VIADD R7, R2, 0x400 ;  /* 0x0000040002077836 */ /* 0x000fce0000000000 */
.L_x_3907:
        /* <DEDUP_REMOVED lines=16> */
.L_x_3908:
        /* <DEDUP_REMOVED lines=16> */
.L_x_3909:
        /* <DEDUP_REMOVED lines=13> */
.L_x_3894:
[----:B------:R-:W-:Y:S05]  /*11390*/  BSYNC B1 ;  /* 0x0000000000017941 */ /* 0x000fea0003800000 */
.L_x_3893:
[----:B0-----:R-:W2:Y:S04]  /*113a0*/  LDL.LU R0, [R1+0x30] ;  /* 0x0000300001007983 */ /* 0x001ea80000300800 */
[----:B------:R0:W-:Y:S04]  /*113b0*/  STL [R1+0x8], R8 ;  /* 0x0000080801007387 */ /* 0x0001e80000100800 */
[----:B------:R0:W-:Y:S02]  /*113c0*/  STL [R1+0x10], R10 ;  /* 0x0000100a01007387 */ /* 0x0001e40000100800 */
[----:B0-2---:R-:W-:-:S07]  /*113d0*/  VIADD R0, R0, 0xfffffffd ;  /* 0xfffffffd00007836 */ /* 0x005fce0000000000 */
.L_x_3892:
[----:B------:R-:W-:Y:S05]  /*113e0*/  BSYNC B2 ;  /* 0x0000000000027941 */ /* 0x000fea0003800000 */
.L_x_3891:
[----:B------:R-:W2:Y:S01]  /*113f0*/  LDL.LU R2, [R1+0x2c] ;  /* 0x00002c0001027983 */ /* 0x000ea20000300800 */
[----:B------:R-:W-:-:S05]  /*11400*/  IMAD.MOV R9, RZ, RZ, -R9 ;  /* 0x000000ffff097224 */ /* 0x000fca00078e0a09 */
[----:B--2---:R-:W-:-:S13]  /*11410*/  ISETP.NE.AND P0, PT, R2, R9, PT ;  /* 0x000000090200720c */ /* 0x004fda0003f05270 */
[----:B------:R-:W-:Y:S05]  /*11420*/  @!P0 BRA `(.L_x_3890) ;  /* 0x0000001800008947 */ /* 0x000fea0003800000 */
[----:B------:R0:W5:Y:S02]  /*11430*/  LDL R8, [R1] ;  /* 0x0000000001087983 */ /* 0x0001640000100800 */
.L_x_3944:
[----:B--2---:R-:W2:Y:S04]  /*11440*/  LDL R4, [R1+0x20] ;  /* 0x0000200001047983 */ /* 0x004ea80000100800 */
[----:B---3--:R-:W3:Y:S04]  /*11450*/  LDL R3, [R1+0x8] ;  /* 0x0000080001037983 */ /* 0x008ee80000100800 */
[----:B----4-:R-:W4:Y:S01]  /*11460*/  LDL R2, [R1+0x10] ;  /* 0x0000100001027983 */ /* 0x010f220000100800 */
        /* <DEDUP_REMOVED lines=15> */
[----:B-----5:R-:W3:Y:S01]  /*11560*/  LDC R8, c[0x0][0x43c] ;  /* 0x00010f00ff087b82 */ /* 0x020ee20000000800 */
[----:B------:R-:W-:Y:S02]  /*11570*/  ULDC.64 UR6, c[0x0][0x428] ;  /* 0x00010a0000067ab9 */ /* 0x000fe40000000a00 */
[----:B------:R-:W4:Y:S01]  /*11580*/  LDL R9, [R1+0xc] ;  /* 0x00000c0001097983 */ /* 0x000f220000100800 */
[----:B---3--:R-:W-:-:S13]  /*11590*/  ISETP.NE.AND P0, PT, R8, 0x1, PT ;  /* 0x000000010800780c */ /* 0x008fda0003f05270 */
[----:B------:R-:W3:Y:S02]  /*115a0*/  @P0 LDC.64 R2, c[0x0][0x440] ;  /* 0x00011000ff020b82 */ /* 0x000ee40000000a00 */
[----:B---3--:R-:W-:-:S04]  /*115b0*/  @P0 IMAD.HI.U32 R7, R0, R2, RZ ;  /* 0x0000000200070227 */ /* 0x008fc800078e00ff */
[----:B------:R-:W-:Y:S01]  /*115c0*/  IMAD.MOV.U32 R2, RZ, RZ, R0 ;  /* 0x000000ffff027224 */ /* 0x000fe200078e0000 */
[----:B------:R-:W-:-:S04]  /*115d0*/  @P0 SHF.R.U32.HI R2, RZ, R3, R7 ;  /* 0x00000003ff020219 */ /* 0x000fc80000011607 */
[--C-:B------:R-:W-:Y:S01]  /*115e0*/  SHF.R.S32.HI R3, RZ, 0x1f, R2.reuse ;  /* 0x0000001fff037819 */ /* 0x100fe20000011402 */
[----:B------:R-:W-:-:S04]  /*115f0*/  IMAD.MOV R7, RZ, RZ, -R2 ;  /* 0x000000ffff077224 */ /* 0x000fc800078e0a02 */
[----:B------:R-:W-:Y:S02]  /*11600*/  IMAD R7, R8, R7, R0 ;  /* 0x0000000708077224 */ /* 0x000fe400078e0200 */
[----:B--2---:R-:W-:-:S04]  /*11610*/  IMAD R8, R10, UR6, RZ ;  /* 0x000000060a087c24 */ /* 0x004fc8000f8e02ff */
[C---:B----4-:R-:W-:Y:S02]  /*11620*/  IMAD R8, R9.reuse, UR7, R8 ;  /* 0x0000000709087c24 */ /* 0x050fe4000f8e0208 */
[----:B------:R-:W-:-:S05]  /*11630*/  IMAD.WIDE.U32 R2, R9, UR6, R2 ;  /* 0x0000000609027c25 */ /* 0x000fca000f8e0002 */
[----:B------:R-:W-:Y:S02]  /*11640*/  IADD3 R3, R8, R3, RZ ;  /* 0x0000000308037210 */ /* 0x000fe40007ffe0ff */
[----:B------:R-:W-:-:S04]  /*11650*/  LEA R8, P0, R2, UR4, 0x2 ;  /* 0x0000000402087c11 */ /* 0x000fc8000f8010ff */
[----:B------:R-:W-:-:S05]  /*11660*/  LEA.HI.X R9, R2, UR5, R3, 0x2, P0 ;  /* 0x0000000502097c11 */ /* 0x000fca00080f1403 */
[----:B------:R2:W5:Y:S04]  /*11670*/  LDG.E R8, desc[UR60][R8.64] ;  /* 0x0000003c08087981 */ /* 0x000568000c1e1900 */
.L_x_3912:
[----:B------:R-:W3:Y:S01]  /*11680*/  LDL R2, [R1+0x4] ;  /* 0x0000040001027983 */ /* 0x000ee20000100800 */
[----:B------:R-:W-:Y:S01]  /*11690*/  BSSY B2, `(.L_x_3913) ;  /* 0x0000005000027945 */ /* 0x000fe20003800000 */
[----:B---3--:R-:W-:Y:S01]  /*116a0*/  IMAD R3, R4, 0x8, R2 ;  /* 0x0000000804037824 */ /* 0x008fe200078e0202 */
[----:B------:R-:W-:-:S04]  /*116b0*/  SHF.L.U32 R2, R5, 0x1f, RZ ;  /* 0x0000001f05027819 */ /* 0x000fc800000006ff */
[----:B------:R-:W3:Y:S02]  /*116c0*/  SYNCS.PHASECHK.TRANS64.TRYWAIT P0, [R3+URZ+0x36840], R2 ;  /* 0x03684002030075a7 */ /* 0x000ee4000800017f */
[----:B---3--:R-:W-:Y:S05]  /*116d0*/  @!P0 BRA `(.L_x_3914) ;  /* 0x0000003800888947 */ /* 0x008fea0003800000 */
.L_x_4010:
[----:B------:R-:W-:Y:S05]  /*116e0*/  BSYNC B2 ;  /* 0x0000000000027941 */ /* 0x000fea0003800000 */
.L_x_3913:
[----:B--2---:R-:W2:Y:S01]  /*116f0*/  S2R R9, SR_TID.X ;  /* 0x0000000000097919 */ /* 0x004ea20000002100 */
[----:B------:R-:W-:Y:S01]  /*11700*/  BSSY B2, `(.L_x_3915) ;  /* 0x000000b000027945 */ /* 0x000fe20003800000 */
[----:B--2---:R-:W-:-:S04]  /*11710*/  LOP3.LUT R9, R9, 0x7f, RZ, 0xc0, !PT ;  /* 0x0000007f09097812 */ /* 0x004fc800078ec0ff */
[----:B------:R-:W-:-:S13]  /*11720*/  ISETP.NE.AND P1, PT, R9, RZ, PT ;  /* 0x000000ff0900720c */ /* 0x000fda0003f25270 */
[----:B------:R-:W-:Y:S05]  /*11730*/  @P1 BRA `(.L_x_3916) ;  /* 0x00000000001c1947 */ /* 0x000fea0003800000 */
[----:B------:R-:W2:Y:S01]  /*11740*/  S2R R9, SR_TID.X ;  /* 0x0000000000097919 */ /* 0x000ea20000002100 */
[----:B---3--:R-:W-:-:S04]  /*11750*/  IMAD.MOV.U32 R2, RZ, RZ, 0xa800 ;  /* 0x0000a800ff027424 */ /* 0x008fc800078e00ff */
[----:B------:R4:W-:Y:S01]  /*11760*/  SYNCS.ARRIVE.TRANS64 RZ, [R3+URZ+0x36830], R2 ;  /* 0x0368300203ff79a7 */ /* 0x0009e2000800003f */
[----:B--2---:R-:W-:-:S04]  /*11770*/  LOP3.LUT R9, R9, 0x1f, RZ, 0xc0, !PT ;  /* 0x0000001f09097812 */ /* 0x004fc800078ec0ff */
[----:B------:R-:W-:-:S13]  /*11780*/  ISETP.NE.AND P0, PT, R9, RZ, PT ;  /* 0x000000ff0900720c */ /* 0x000fda0003f05270 */
[----:B----4-:R-:W-:Y:S05]  /*11790*/  @!P0 BRA `(.L_x_3916) ;  /* 0x0000000000048947 */ /* 0x010fea0003800000 */
[----:B------:R-:W-:Y:S01]  /*117a0*/  BPT.TRAP 0x1 ;  /* 0x000000040000795c */ /* 0x000fe20000300000 */
.L_x_3916:
[----:B------:R-:W-:Y:S05]  /*117b0*/  BSYNC B2 ;  /* 0x0000000000027941 */ /* 0x000fea0003800000 */
.L_x_3915:
[----:B------:R-:W2:Y:S04]  /*117c0*/  LDL R9, [R1+0x4] ;  /* 0x0000040001097983 */ /* 0x000ea80000100800 */
[----:B---3--:R-:W3:Y:S01]  /*117d0*/  LDL R2, [R1+0x18] ;  /* 0x0000180001027983 */ /* 0x008ee20000100800 */
        /* <DEDUP_REMOVED lines=11> */
.L_x_3917:
        /* <DEDUP_REMOVED lines=16> */
.L_x_3918:
        /* <DEDUP_REMOVED lines=16> */
.L_x_3919:
        /* <DEDUP_REMOVED lines=10> */
[----:B------:R-:W2:Y:S04]  /*11b30*/  LDL.LU R12, [R1+0x10] ;  /* 0x00001000010c7983 */ /* 0x000ea80000300800 */
[----:B------:R-:W3:Y:S01]  /*11b40*/  LDL R10, [R1+0x8] ;  /* 0x00000800010a7983 */ /* 0x000ee20000100800 */
[----:B------:R-:W-:Y:S01]  /*11b50*/  BSSY B2, `(.L_x_3920) ;  /* 0x0000005000027945 */ /* 0x000fe20003800000 */
[----:B--2---:R-:W-:Y:S01]  /*11b60*/  SHF.L.U32 R3, R12, 0x1f, RZ ;  /* 0x0000001f0c037819 */ /* 0x004fe200000006ff */
[----:B---3--:R-:W-:-:S04]  /*11b70*/  IMAD R2, R10, 0x8, R6 ;  /* 0x000000080a027824 */ /* 0x008fc800078e0206 */
[----:B------:R-:W2:Y:S02]  /*11b80*/  SYNCS.PHASECHK.TRANS64.TRYWAIT P0, [R2+URZ+0x60], R3 ;  /* 0x00006003020075a7 */ /* 0x000ea4000800017f */
[----:B--2---:R-:W-:Y:S05]  /*11b90*/  @!P0 BRA `(.L_x_3921) ;  /* 0x00000034006c8947 */ /* 0x004fea0003800000 */
.L_x_4011:
[----:B------:R-:W-:Y:S05]  /*11ba0*/  BSYNC B2 ;  /* 0x0000000000027941 */ /* 0x000fea0003800000 */
.L_x_3920:
[----:B------:R-:W-:Y:S01]  /*11bb0*/  BSSY B2, `(.L_x_3922) ;  /* 0x000000b000027945 */ /* 0x000fe20003800000 */
[----:B------:R-:W-:Y:S01]  /*11bc0*/  MOV R12, 0x0 ;  /* 0x00000000000c7802 */ /* 0x000fe20000000f00 */
[----:B------:R-:W-:Y:S02]  /*11bd0*/  IMAD.MOV.U32 R13, RZ, RZ, 0x14f00000 ;  /* 0x14f00000ff0d7424 */ /* 0x000fe400078e00ff */
        /* <DEDUP_REMOVED lines=8> */
.L_x_3923:
[----:B------:R-:W-:Y:S05]  /*11c60*/  BSYNC B2 ;  /* 0x0000000000027941 */ /* 0x000fea0003800000 */
.L_x_3922:
[----:B------:R-:W3:Y:S04]  /*11c70*/  LDL R17, [R1+0x4] ;  /* 0x0000040001117983 */ /* 0x000ee80000100800 */
[----:B--2---:R-:W3:Y:S04]  /*11c80*/  LDL.LU R3, [R1+0x8] ;  /* 0x0000080001037983 */ /* 0x004ee80000300800 */
[----:B------:R-:W2:Y:S04]  /*11c90*/  LDL R10, [R1+0x18] ;  /* 0x00001800010a7983 */ /* 0x000ea80000100800 */
[----:B------:R-:W2:Y:S01]  /*11ca0*/  LDL.LU R9, [R1+0x14] ;  /* 0x0000140001097983 */ /* 0x000ea20000300800 */
[----:B------:R-:W-:Y:S01]  /*11cb0*/  R2UR UR10, R11 ;  /* 0x000000000b0a72ca */ /* 0x000fe200000e0000 */
[----:B------:R-:W-:Y:S01]  /*11cc0*/  UIADD3 UR4, UP0, UR36, 0x470, URZ ;  /* 0x0000047024047890 */ /* 0x000fe2000ff1e03f */
[----:B------:R-:W-:Y:S01]  /*11cd0*/  R2UR UR6, R12 ;  /* 0x000000000c0672ca */ /* 0x000fe200000e0000 */
[----:B------:R-:W-:Y:S01]  /*11ce0*/  VIADD R2, R2, 0x50 ;  /* 0x0000005002027836 */ /* 0x000fe20000000000 */
[----:B------:R-:W-:Y:S01]  /*11cf0*/  R2UR UR7, R13 ;  /* 0x000000000d0772ca */ /* 0x000fe200000e0000 */
[----:B------:R-:W-:Y:S01]  /*11d00*/  UIADD3.X UR5, URZ, UR37, URZ, UP0, !UPT ;  /* 0x000000253f057290 */ /* 0x000fe200087fe43f */
[----:B------:R-:W-:Y:S01]  /*11d10*/  PLOP3.LUT P0, PT, PT, PT, PT, 0x80, 0x0 ;  /* 0x000000000000781c */ /* 0x000fe20003f0f070 */
[----:B---3--:R-:W-:-:S02]  /*11d20*/  IMAD R3, R3, 0xa800, R17 ;  /* 0x0000a80003037824 */ /* 0x008fc400078e0211 */
[----:B--2---:R-:W-:Y:S02]  /*11d30*/  IMAD R9, R9, 0x70, R10 ;  /* 0x0000007009097824 */ /* 0x004fe400078e020a */
[----:B------:R-:W-:-:S08]  /*11d40*/  VIADD R10, R3, 0x400 ;  /* 0x00000400030a7836 */ /* 0x000fd00000000000 */
.L_x_3924:
        /* <DEDUP_REMOVED lines=10> */
[----:B--2---:R-:W-:Y:S05]  /*11df0*/  @P0 BRA.U.ANY `(.L_x_3924) ;  /* 0xfffffffd00d40947 */ /* 0x004fea000393ffff */
[----:B------:R-:W-:Y:S01]  /*11e00*/  R2UR UR10, R15 ;  /* 0x000000000f0a72ca */ /* 0x000fe200000e0000 */
[----:B------:R-:W-:Y:S01]  /*11e10*/  VIADD R10, R3, 0x3c00 ;  /* 0x00003c00030a7836 */ /* 0x000fe20000000000 */
[----:B------:R-:W-:Y:S02]  /*11e20*/  R2UR UR6, R12 ;  /* 0x000000000c0672ca */ /* 0x000fe400000e0000 */
[----:B------:R-:W-:Y:S02]  /*11e30*/  R2UR UR7, R13 ;  /* 0x000000000d0772ca */ /* 0x000fe400000e0000 */
[----:B------:R-:W-:-:S13]  /*11e40*/  PLOP3.LUT P0, PT, PT, PT, PT, 0x80, 0x0 ;  /* 0x000000000000781c */ /* 0x000fda0003f0f070 */
.L_x_3925:
        /* <DEDUP_REMOVED lines=16> */
.L_x_3926:
        /* <DEDUP_REMOVED lines=11> */
[----:B------:R2:W-:Y:S04]  /*12000*/  STL [R1+0x14], R7 ;  /* 0x0000140701007387 */ /* 0x0005e80000100800 */
[----:B------:R2:W-:Y:S02]  /*12010*/  STL [R1], R8 ;  /* 0x0000000801007387 */ /* 0x0005e40000100800 */
.L_x_3911:
[----:B------:R-:W-:Y:S05]  /*12020*/  BSYNC B1 ;  /* 0x0000000000017941 */ /* 0x000fea0003800000 */
.L_x_3910:
        /* <DEDUP_REMOVED lines=8> */
[----:B------:R3:W-:Y:S04]  /*120b0*/  STL [R1+0x10], R10 ;  /* 0x0000100a01007387 */ /* 0x0007e80000100800 */
[----:B------:R3:W-:Y:S01]  /*120c0*/  STL [R1+0x8], R11 ;  /* 0x0000080b01007387 */ /* 0x0007e20000100800 */
[----:B------:R-:W-:Y:S05]  /*120d0*/  @!P1 BRA `(.L_x_3928) ;  /* 0x0000000800c49947 */ /* 0x000fea0003800000 */
[----:B------:R-:W-:Y:S01]  /*120e0*/  ULDC.64 UR4, c[0x0][0x418] ;  /* 0x0001060000047ab9 */ /* 0x000fe20000000a00 */
[----:B--2---:R-:W-:Y:S01]  /*120f0*/  VIADD R7, R0, 0xffffffff ;  /* 0xffffffff00077836 */ /* 0x004fe20000000000 */
[----:B------:R-:W-:-:S04]  /*12100*/  ISETP.NE.U32.AND P0, PT, RZ, UR4, PT ;  /* 0x00000004ff007c0c */ /* 0x000fc8000bf05070 */
[----:B------:R-:W-:-:S13]  /*12110*/  ISETP.NE.AND.EX P0, PT, RZ, UR5, PT, P0 ;  /* 0x00000005ff007c0c */ /* 0x000fda000bf05300 */
[----:B------:R-:W-:Y:S05]  /*12120*/  @!P0 BRA `(.L_x_3929) ;  /* 0x00000000004c8947 */ /* 0x000fea0003800000 */
[----:B------:R-:W2:Y:S01]  /*12130*/  LDL R13, [R1+0x1c] ;  /* 0x00001c00010d7983 */ /* 0x000ea20000100800 */
[----:B------:R-:W4:Y:S01]  /*12140*/  LDC R9, c[0x0][0x43c] ;  /* 0x00010f00ff097b82 */ /* 0x000f220000000800 */
[----:B------:R-:W-:Y:S02]  /*12150*/  ULDC.64 UR6, c[0x0][0x428] ;  /* 0x00010a0000067ab9 */ /* 0x000fe40000000a00 */
[----:B------:R-:W3:Y:S01]  /*12160*/  LDL R12, [R1+0xc] ;  /* 0x00000c00010c7983 */ /* 0x000ee20000100800 */
[----:B----4-:R-:W-:-:S13]  /*12170*/  ISETP.NE.AND P0, PT, R9, 0x1, PT ;  /* 0x000000010900780c */ /* 0x010fda0003f05270 */
[----:B------:R-:W4:Y:S02]  /*12180*/  @P0 LDC.64 R2, c[0x0][0x440] ;  /* 0x00011000ff020b82 */ /* 0x000f240000000a00 */
[----:B----45:R-:W-:-:S04]  /*12190*/  @P0 IMAD.HI.U32 R8, R7, R2, RZ ;  /* 0x0000000207080227 */ /* 0x030fc800078e00ff */
[----:B------:R-:W-:Y:S01]  /*121a0*/  IMAD.MOV.U32 R2, RZ, RZ, R7 ;  /* 0x000000ffff027224 */ /* 0x000fe200078e0007 */
[----:B------:R-:W-:-:S05]  /*121b0*/  @P0 SHF.R.U32.HI R2, RZ, R3, R8 ;  /* 0x00000003ff020219 */ /* 0x000fca0000011608 */
[----:B------:R-:W-:-:S04]  /*121c0*/  IMAD.MOV R3, RZ, RZ, -R2 ;  /* 0x000000ffff037224 */ /* 0x000fc800078e0a02 */
[----:B------:R-:W-:Y:S01]  /*121d0*/  IMAD R7, R9, R3, R7 ;  /* 0x0000000309077224 */ /* 0x000fe200078e0207 */
[----:B------:R-:W-:Y:S01]  /*121e0*/  SHF.R.S32.HI R3, RZ, 0x1f, R2 ;  /* 0x0000001fff037819 */ /* 0x000fe20000011402 */
[----:B--2---:R-:W-:-:S04]  /*121f0*/  IMAD R8, R13, UR6, RZ ;  /* 0x000000060d087c24 */ /* 0x004fc8000f8e02ff */
[C---:B---3--:R-:W-:Y:S02]  /*12200*/  IMAD R8, R12.reuse, UR7, R8 ;  /* 0x000000070c087c24 */ /* 0x048fe4000f8e0208 */
[----:B------:R-:W-:-:S05]  /*12210*/  IMAD.WIDE.U32 R2, R12, UR6, R2 ;  /* 0x000000060c027c25 */ /* 0x000fca000f8e0002 */
[----:B------:R-:W-:Y:S02]  /*12220*/  IADD3 R3, R8, R3, RZ ;  /* 0x0000000308037210 */ /* 0x000fe40007ffe0ff */
[----:B------:R-:W-:-:S04]  /*12230*/  LEA R8, P0, R2, UR4, 0x2 ;  /* 0x0000000402087c11 */ /* 0x000fc8000f8010ff */
[----:B------:R-:W-:-:S05]  /*12240*/  LEA.HI.X R9, R2, UR5, R3, 0x2, P0 ;  /* 0x0000000502097c11 */ /* 0x000fca00080f1403 */
[----:B------:R2:W5:Y:S04]  /*12250*/  LDG.E R8, desc[UR60][R8.64] ;  /* 0x0000003c08087981 */ /* 0x000568000c1e1900 */
.L_x_3929:
[----:B------:R-:W4:Y:S01]  /*12260*/  LDL R2, [R1+0x4] ;  /* 0x0000040001027983 */ /* 0x000f220000100800 */
[----:B------:R-:W-:Y:S01]  /*12270*/  SHF.L.U32 R3, R10, 0x1f, RZ ;  /* 0x0000001f0a037819 */ /* 0x000fe200000006ff */
[----:B------:R-:W-:Y:S01]  /*12280*/  BSSY B2, `(.L_x_3930) ;  /* 0x0000004000027945 */ /* 0x000fe20003800000 */
[----:B----4-:R-:W-:-:S04]  /*12290*/  IMAD R2, R11, 0x8, R2 ;  /* 0x000000080b027824 */ /* 0x010fc800078e0202 */
[----:B------:R-:W4:Y:S02]  /*122a0*/  SYNCS.PHASECHK.TRANS64.TRYWAIT P0, [R2+URZ+0x36840], R3 ;  /* 0x03684003020075a7 */ /* 0x000f24000800017f */
[----:B----4-:R-:W-:Y:S05]  /*122b0*/  @!P0 BRA `(.L_x_3931) ;  /* 0x0000002c00b88947 */ /* 0x010fea0003800000 */
.L_x_4012:
[----:B------:R-:W-:Y:S05]  /*122c0*/  BSYNC B2 ;  /* 0x0000000000027941 */ /* 0x000fea0003800000 */
.L_x_3930:
[----:B--2---:R-:W2:Y:S01]  /*122d0*/  S2R R9, SR_TID.X ;  /* 0x0000000000097919 */ /* 0x004ea20000002100 */
[----:B------:R-:W-:Y:S01]  /*122e0*/  BSSY B2, `(.L_x_3932) ;  /* 0x000000b000027945 */ /* 0x000fe20003800000 */
[----:B--2---:R-:W-:-:S04]  /*122f0*/  LOP3.LUT R9, R9, 0x7f, RZ, 0xc0, !PT ;  /* 0x0000007f09097812 */ /* 0x004fc800078ec0ff */
[----:B------:R-:W-:-:S13]  /*12300*/  ISETP.NE.AND P1, PT, R9, RZ, PT ;  /* 0x000000ff0900720c */ /* 0x000fda0003f25270 */
[----:B------:R-:W-:Y:S05]  /*12310*/  @P1 BRA `(.L_x_3933) ;  /* 0x00000000001c1947 */ /* 0x000fea0003800000 */
[----:B------:R-:W2:Y:S01]  /*12320*/  S2R R9, SR_TID.X ;  /* 0x0000000000097919 */ /* 0x000ea20000002100 */
[----:B----4-:R-:W-:-:S04]  /*12330*/  IMAD.MOV.U32 R3, RZ, RZ, 0xa800 ;  /* 0x0000a800ff037424 */ /* 0x010fc800078e00ff */
[----:B------:R4:W-:Y:S01]  /*12340*/  SYNCS.ARRIVE.TRANS64 RZ, [R2+URZ+0x36830], R3 ;  /* 0x0368300302ff79a7 */ /* 0x0009e2000800003f */
[----:B--2---:R-:W-:-:S04]  /*12350*/  LOP3.LUT R9, R9, 0x1f, RZ, 0xc0, !PT ;  /* 0x0000001f09097812 */ /* 0x004fc800078ec0ff */
[----:B------:R-:W-:-:S13]  /*12360*/  ISETP.NE.AND P0, PT, R9, RZ, PT ;  /* 0x000000ff0900720c */ /* 0x000fda0003f05270 */
[----:B----4-:R-:W-:Y:S05]  /*12370*/  @!P0 BRA `(.L_x_3933) ;  /* 0x0000000000048947 */ /* 0x010fea0003800000 */
[----:B------:R-:W-:Y:S01]  /*12380*/  BPT.TRAP 0x1 ;  /* 0x000000040000795c */ /* 0x000fe20000300000 */
.L_x_3933:
[----:B------:R-:W-:Y:S05]  /*12390*/  BSYNC B2 ;  /* 0x0000000000027941 */ /* 0x000fea0003800000 */
.L_x_3932:
[----:B------:R-:W2:Y:S04]  /*123a0*/  LDL R9, [R1+0x8] ;  /* 0x0000080001097983 */ /* 0x000ea80000100800 */
[----:B---3--:R-:W3:Y:S04]  /*123b0*/  LDL R10, [R1+0x4] ;  /* 0x00000400010a7983 */ /* 0x008ee80000100800 */
[----:B----4-:R-:W4:Y:S01]  /*123c0*/  LDL R2, [R1+0x18] ;  /* 0x0000180001027983 */ /* 0x010f220000100800 */
        /* <DEDUP_REMOVED lines=8> */
[----:B---3--:R-:W-:Y:S02]  /*12450*/  IMAD R9, R9, 0xa800, R10 ;  /* 0x0000a80009097824 */ /* 0x008fe400078e020a */
[----:B------:R-:W-:-:S02]  /*12460*/  VIADD R3, R3, 0x30 ;  /* 0x0000003003037836 */ /* 0x000fc40000000000 */
[----:B----4-:R-:W-:Y:S02]  /*12470*/  IMAD R2, R7, 0x70, R2 ;  /* 0x0000007007027824 */ /* 0x010fe400078e0202 */
[----:B------:R-:W-:-:S07]  /*12480*/  VIADD R10, R9, 0x21400 ;  /* 0x00021400090a7836 */ /* 0x000fce0000000000 */
.L_x_3934:
        /* <DEDUP_REMOVED lines=16> */
.L_x_3935:
        /* <DEDUP_REMOVED lines=16> */
.L_x_3936:
        /* <DEDUP_REMOVED lines=10> */
[----:B------:R-:W-:Y:S01]  /*12730*/  SHF.L.U32 R5, R5, 0x1f, RZ ;  /* 0x0000001f05057819 */ /* 0x000fe200000006ff */
[----:B------:R-:W-:Y:S01]  /*12740*/  BSSY B2, `(.L_x_3937) ;  /* 0x0000004000027945 */ /* 0x000fe20003800000 */
[----:B------:R-:W-:-:S04]  /*12750*/  LEA R2, R4, R6, 0x3 ;  /* 0x0000000604027211 */ /* 0x000fc800078e18ff */
[----:B------:R-:W2:Y:S02]  /*12760*/  SYNCS.PHASECHK.TRANS64.TRYWAIT P0, [R2+URZ+0x60], R5 ;  /* 0x00006005020075a7 */ /* 0x000ea4000800017f */
[----:B--2---:R-:W-:Y:S05]  /*12770*/  @!P0 BRA `(.L_x_3938) ;  /* 0x00000028009c8947 */ /* 0x004fea0003800000 */
.L_x_4013:
[----:B------:R-:W-:Y:S05]  /*12780*/  BSYNC B2 ;  /* 0x0000000000027941 */ /* 0x000fea0003800000 */
.L_x_3937:
[----:B------:R-:W-:Y:S01]  /*12790*/  BSSY B2, `(.L_x_3939) ;  /* 0x000000b000027945 */ /* 0x000fe20003800000 */
[----:B------:R-:W-:Y:S02]  /*127a0*/  IMAD.MOV.U32 R10, RZ, RZ, 0x0 ;  /* 0x00000000ff0a7424 */ /* 0x000fe400078e00ff */
[----:B------:R-:W-:Y:S01]  /*127b0*/  IMAD.MOV.U32 R11, RZ, RZ, 0x14f00000 ;  /* 0x14f00000ff0b7424 */ /* 0x000fe200078e00ff */
[----:B------:R-:W-:Y:S06]  /*127c0*/  @P1 BRA `(.L_x_3940) ;  /* 0x00000000001c1947 */ /* 0x000fec0003800000 */
[----:B------:R-:W3:Y:S02]  /*127d0*/  S2R R3, SR_TID.X ;  /* 0x0000000000037919 */ /* 0x000ee40000002100 */
[----:B---3--:R-:W-:Y:S01]  /*127e0*/  LOP3.LUT R9, R3, 0x1f, RZ, 0xc0, !PT ;  /* 0x0000001f03097812 */ /* 0x008fe200078ec0ff */
[----:B------:R-:W-:-:S03]  /*127f0*/  IMAD.MOV.U32 R3, RZ, RZ, 0xa800 ;  /* 0x0000a800ff037424 */ /* 0x000fc600078e00ff */
[----:B------:R-:W-:Y:S01]  /*12800*/  ISETP.NE.AND P0, PT, R9, RZ, PT ;  /* 0x000000ff0900720c */ /* 0x000fe20003f05270 */
[----:B------:R3:W-:-:S12]  /*12810*/  SYNCS.ARRIVE.TRANS64 RZ, [R2+URZ+0x50], R3 ;  /* 0x0000500302ff79a7 */ /* 0x0007d8000800003f */
[----:B---3--:R-:W-:Y:S05]  /*12820*/  @!P0 BRA `(.L_x_3940) ;  /* 0x0000000000048947 */ /* 0x008fea0003800000 */
[----:B------:R-:W-:Y:S01]  /*12830*/  BPT.TRAP 0x1 ;  /* 0x000000040000795c */ /* 0x000fe20000300000 */
.L_x_3940:
[----:B------:R-:W-:Y:S05]  /*12840*/  BSYNC B2 ;  /* 0x0000000000027941 */ /* 0x000fea0003800000 */
.L_x_3939:
[----:B------:R-:W3:Y:S04]  /*12850*/  LDL R9, [R1+0x4] ;  /* 0x0000040001097983 */ /* 0x000ee80000100800 */
[----:B--2---:R-:W2:Y:S04]  /*12860*/  LDL R5, [R1+0x18] ;  /* 0x0000180001057983 */ /* 0x004ea80000100800 */
        /* <DEDUP_REMOVED lines=11> */
.L_x_3941:
        /* <DEDUP_REMOVED lines=16> */
.L_x_3942:
        /* <DEDUP_REMOVED lines=16> */
.L_x_3943:
        /* <DEDUP_REMOVED lines=13> */
.L_x_3928:
[----:B------:R-:W-:Y:S05]  /*12bf0*/  BSYNC B1 ;  /* 0x0000000000017941 */ /* 0x000fea0003800000 */
.L_x_3927:
[C---:B------:R-:W-:Y:S01]  /*12c00*/  ISETP.GT.AND P0, PT, R0.reuse, 0x1, PT ;  /* 0x000000010000780c */ /* 0x040fe20003f04270 */
[----:B------:R-:W-:-:S12]  /*12c10*/  VIADD R0, R0, 0xfffffffe ;  /* 0xfffffffe00007836 */ /* 0x000fd80000000000 */
[----:B------:R-:W-:Y:S05]  /*12c20*/  @P0 BRA `(.L_x_3944) ;  /* 0xffffffe800040947 */ /* 0x000fea000383ffff */
.L_x_3890:
[----:B------:R-:W-:Y:S05]  /*12c30*/  BSYNC B0 ;  /* 0x0000000000007941 */ /* 0x000fea0003800000 */
.L_x_3889:
[----:B------:R-:W0:Y:S01]  /*12c40*/  S2R R2, SR_TID.X ;  /* 0x0000000000027919 */ /* 0x000e220000002100 */
[----:B------:R-:W-:Y:S01]  /*12c50*/  BSSY B0, `(.L_x_3945) ;  /* 0x0000010000007945 */ /* 0x000fe20003800000 */
        /* <DEDUP_REMOVED lines=15> */
.L_x_3946:
[----:B------:R-:W-:Y:S05]  /*12d50*/  BSYNC B0 ;  /* 0x0000000000007941 */ /* 0x000fea0003800000 */
.L_x_3945:
[----:B------:R-:W2:Y:S01]  /*12d60*/  LDL.LU R0, [R1+0x20] ;  /* 0x0000200001007983 */ /* 0x000ea20000300800 */
[----:B------:R-:W-:Y:S01]  /*12d70*/  BSSY B0, `(.L_x_3947) ;  /* 0x0000050000007945 */ /* 0x000fe20003800000 */
[----:B--2---:R-:W-:-:S13]  /*12d80*/  ISETP.NE.AND P0, PT, R0, RZ, PT ;  /* 0x000000ff0000720c */ /* 0x004fda0003f05270 */
[----:B------:R-:W-:Y:S05]  /*12d90*/  @!P0 BRA `(.L_x_3948) ;  /* 0x0000000400348947 */ /* 0x000fea0003800000 */
[----:B------:R-:W2:Y:S04]  /*12da0*/  LDL R4, [R1+0x4] ;  /* 0x0000040001047983 */ /* 0x000ea80000100800 */
[----:B------:R-:W2:Y:S04]  /*12db0*/  LDL R2, [R1+0x8] ;  /* 0x0000080001027983 */ /* 0x000ea80000100800 */
[----:B------:R-:W3:Y:S01]  /*12dc0*/  LDL R0, [R1+0x10] ;  /* 0x0000100001007983 */ /* 0x000ee20000100800 */
[----:B------:R-:W-:Y:S01]  /*12dd0*/  BSSY B1, `(.L_x_3949) ;  /* 0x0000006000017945 */ /* 0x000fe20003800000 */
[----:B------:R-:W-:Y:S01]  /*12de0*/  ISETP.NE.AND P1, PT, R3, RZ, PT ;  /* 0x000000ff0300720c */ /* 0x000fe20003f25270 */
[----:B--2---:R-:W-:Y:S01]  /*12df0*/  IMAD R2, R2, 0x8, R4 ;  /* 0x0000000802027824 */ /* 0x004fe200078e0204 */
[----:B---3--:R-:W-:-:S04]  /*12e00*/  SHF.L.U32 R0, R0, 0x1f, RZ ;  /* 0x0000001f00007819 */ /* 0x008fc800000006ff */
[----:B------:R-:W0:Y:S02]  /*12e10*/  SYNCS.PHASECHK.TRANS64.TRYWAIT P0, [R2+URZ+0x36860], R0 ;  /* 0x03686000020075a7 */ /* 0x000e24000800017f */
[----:B0-----:R-:W-:Y:S05]  /*12e20*/  @!P0 BRA `(.L_x_3950) ;  /* 0x0000002400048947 */ /* 0x001fea0003800000 */
.L_x_4014:
[----:B------:R-:W-:Y:S05]  /*12e30*/  BSYNC B1 ;  /* 0x0000000000017941 */ /* 0x000fea0003800000 */
.L_x_3949:
        /* <DEDUP_REMOVED lines=9> */
.L_x_3952:
[----:B------:R-:W-:Y:S05]  /*12ed0*/  BSYNC B1 ;  /* 0x0000000000017941 */ /* 0x000fea0003800000 */
.L_x_3951:
[----:B------:R-:W2:Y:S04]  /*12ee0*/  LDL R5, [R1+0x4] ;  /* 0x0000040001057983 */ /* 0x000ea80000100800 */
[----:B0-----:R-:W2:Y:S04]  /*12ef0*/  LDL R0, [R1+0x8] ;  /* 0x0000080001007983 */ /* 0x001ea80000100800 */
        /* <DEDUP_REMOVED lines=12> */
.L_x_3953:
        /* <DEDUP_REMOVED lines=16> */
.L_x_3954:
        /* <DEDUP_REMOVED lines=16> */
.L_x_3955:
        /* <DEDUP_REMOVED lines=11> */
.L_x_3948:
[----:B------:R-:W-:Y:S05]  /*13270*/  BSYNC B0 ;  /* 0x0000000000007941 */ /* 0x000fea0003800000 */
.L_x_3947:
[----:B------:R-:W2:Y:S04]  /*13280*/  LDL.LU R5, [R1+0x8] ;  /* 0x0000080001057983 */ /* 0x000ea80000300800 */
        /* <DEDUP_REMOVED lines=8> */
.L_x_3869:
[----:B------:R-:W-:Y:S05]  /*13310*/  BSYNC B7 ;  /* 0x0000000000077941 */ /* 0x000fea0003800000 */
.L_x_3867:
[----:B0-2---:R-:W2:Y:S02]  /*13320*/  LDL R0, [R1+0x58] ;  /* 0x0000580001007983 */ /* 0x005ea40000100800 */
[----:B--2---:R-:W-:-:S13]  /*13330*/  ISETP.NE.AND P0, PT, R0, RZ, PT ;  /* 0x000000ff0000720c */ /* 0x004fda0003f05270 */
[----:B------:R-:W-:Y:S05]  /*13340*/  @!P0 BRA `(.L_x_3956) ;  /* 0x0000000000288947 */ /* 0x000fea0003800000 */
[----:B------:R-:W-:Y:S05]  /*13350*/  WARPSYNC.ALL ;  /* 0x0000000000007948 */ /* 0x000fea0003800000 */
[----:B------:R-:W0:Y:S08]  /*13360*/  S2UR UR5, SR_CgaCtaId ;  /* 0x00000000000579c3 */ /* 0x000e300000008800 */
[----:B------:R-:W-:Y:S06]  /*13370*/  BAR.SYNC.DEFER_BLOCKING 0x5, 0x180 ;  /* 0x0146000000007b1d */ /* 0x000fec0000010000 */
[----:B------:R-:W-:-:S02]  /*13380*/  UMOV UR4, 0x400 ;  /* 0x0000040000047882 */ /* 0x000fc40000000000 */
[----:B0-----:R-:W-:-:S06]  /*13390*/  ULEA UR4, UR5, UR4, 0x18 ;  /* 0x0000000405047291 */ /* 0x001fcc000f8ec03f */
[----:B------:R-:W-:-:S05]  /*133a0*/  IMAD.U32 R0, RZ, RZ, UR4 ;  /* 0x00000004ff007e24 */ /* 0x000fca000f8e00ff */
[----:B------:R0:W2:Y:S04]  /*133b0*/  LDS.128 R16, [R0+0x368d0] ;  /* 0x0368d00000107984 */ /* 0x0000a80000000c00 */
[----:B------:R0:W-:Y:S01]  /*133c0*/  STL [R1+0x4], R0 ;  /* 0x0000040001007387 */ /* 0x0001e20000100800 */
[----:B------:R-:W-:Y:S06]  /*133d0*/  BAR.ARV 0x4, 0x180 ;  /* 0x0106000000007b1d */ /* 0x000fec0000002000 */
[----:B------:R-:W-:Y:S05]  /*133e0*/  BRA `(.L_x_3957) ;  /* 0x0000000800487947 */ /* 0x000fea0003800000 */
.L_x_3956:
[----:B------:R-:W1:Y:S01]  /*133f0*/  S2R R0, SR_TID.X ;  /* 0x0000000000007919 */ /* 0x000e620000002100 */
[----:B------:R-:W-:Y:S01]  /*13400*/  UMOV UR4, 0xffffffff ;  /* 0xffffffff00047882 */ /* 0x000fe20000000000 */
[----:B-1--4-:R-:W-:-:S04]  /*13410*/  LOP3.LUT R7, R0, 0x1f, RZ, 0xc0, !PT ;  /* 0x0000001f00077812 */ /* 0x012fc800078ec0ff */
[----:B------:R-:W-:Y:S01]  /*13420*/  ISETP.NE.AND P0, PT, R7, 0x1f, PT ;  /* 0x0000001f0700780c */ /* 0x000fe20003f05270 */
[----:B------:R-:W-:-:S12]  /*13430*/  BRA.DIV UR4, `(.L_x_3958) ;  /* 0x0000001e04947947 */ /* 0x000fd8000b800000 */
[----:B------:R-:W-:Y:S01]  /*13440*/  IMAD.IADD R5, R19, 0x1, R7 ;  /* 0x0000000113057824 */ /* 0x000fe200078e0207 */
[----:B------:R-:W-:-:S04]  /*13450*/  ULDC UR4, c[0x0][0xc3c] ;  /* 0x00030f0000047ab9 */ /* 0x000fc80000000800 */
[----:B------:R-:W-:-:S13]  /*13460*/  ISETP.GE.OR P1, PT, R5, UR4, !P0 ;  /* 0x0000000405007c0c */ /* 0x000fda000c726670 */
[----:B------:R-:W0:Y:S02]  /*13470*/  @!P1 LDC.64 R2, c[0x0][0xc80] ;  /* 0x00032000ff029b82 */ /* 0x000e240000000a00 */
[----:B0-----:R-:W-:-:S06]  /*13480*/  @!P1 IMAD.WIDE R2, R5, 0x4, R2 ;  /* 0x0000000405029825 */ /* 0x001fcc00078e0202 */
[----:B------:R0:W2:Y:S01]  /*13490*/  @!P1 LDG.E R3, desc[UR60][R2.64] ;  /* 0x0000003c02039981 */ /* 0x0000a2000c1e1900 */
[C---:B------:R-:W-:Y:S02]  /*134a0*/  ISETP.GE.U32.AND P2, PT, R7.reuse, 0x2, PT ;  /* 0x000000020700780c */ /* 0x040fe40003f46070 */
[C---:B------:R-:W-:Y:S01]  /*134b0*/  ISETP.GE.U32.AND P3, PT, R7.reuse, 0x4, PT ;  /* 0x000000040700780c */ /* 0x040fe20003f66070 */
[----:B------:R-:W-:Y:S01]  /*134c0*/  SHFL.IDX PT, R4, R16, 0x1, 0x1f ;  /* 0x00201f0010047f89 */ /* 0x000fe200000e0000 */
[C---:B------:R-:W-:Y:S02]  /*134d0*/  ISETP.GE.U32.AND P4, PT, R7.reuse, 0x8, PT ;  /* 0x000000080700780c */ /* 0x040fe40003f86070 */
[C---:B------:R-:W-:Y:S01]  /*134e0*/  ISETP.GE.U32.AND P5, PT, R7.reuse, 0x10, PT ;  /* 0x000000100700780c */ /* 0x040fe20003fa6070 */
[----:B0-----:R-:W-:Y:S02]  /*134f0*/  IMAD.MOV.U32 R2, RZ, RZ, RZ ;  /* 0x000000ffff027224 */ /* 0x001fe400078e00ff */
[----:B--2---:R-:W-:Y:S01]  /*13500*/  @!P1 IMAD.MOV.U32 R2, RZ, RZ, R3 ;  /* 0x000000ffff029224 */ /* 0x004fe200078e0003 */
[----:B------:R-:W-:-:S04]  /*13510*/  ISETP.NE.AND P1, PT, R7, RZ, PT ;  /* 0x000000ff0700720c */ /* 0x000fc80003f25270 */
        /* <DEDUP_REMOVED lines=14> */
[----:B------:R-:W-:Y:S02]  /*13600*/  IMAD.IADD R3, R3, 0x1, R0 ;  /* 0x0000000103037824 */ /* 0x000fe400078e0200 */
[----:B------:R0:W1:Y:S04]  /*13610*/  SHFL.IDX PT, R0, R16, RZ, 0x1f ;  /* 0x00001fff10007589 */ /* 0x00006800000e0000 */
[----:B------:R0:W2:Y:S02]  /*13620*/  SHFL.IDX PT, R6, R3, 0x1f, 0x1f ;  /* 0x03e01f0003067f89 */ /* 0x0000a400000e0000 */
.L_x_4024:
[----:B------:R-:W-:Y:S02]  /*13630*/  ULDC UR4, c[0x0][0xc38] ;  /* 0x00030e0000047ab9 */ /* 0x000fe40000000800 */
[----:B0-----:R-:W-:-:S04]  /*13640*/  IMAD.U32 R16, RZ, RZ, UR4 ;  /* 0x00000004ff107e24 */ /* 0x001fc8000f8e00ff */
[----:B--2---:R-:W-:-:S04]  /*13650*/  IMAD R6, R6, R16, RZ ;  /* 0x0000001006067224 */ /* 0x004fc800078e02ff */
[----:B------:R-:W-:-:S05]  /*13660*/  IMAD.IADD R4, R4, 0x1, R6 ;  /* 0x0000000104047824 */ /* 0x000fca00078e0206 */
[----:B-1----:R-:W-:-:S13]  /*13670*/  ISETP.GT.AND P6, PT, R4, R0, PT ;  /* 0x000000000400720c */ /* 0x002fda0003fc4270 */
[----:B------:R-:W-:Y:S05]  /*13680*/  @P6 BRA `(.L_x_3959) ;  /* 0x00000000009c6947 */ /* 0x000fea0003800000 */
.L_x_3964:
[----:B0-----:R-:W0:Y:S01]  /*13690*/  LDC R2, c[0x0][0xc3c] ;  /* 0x00030f00ff027b82 */ /* 0x001e220000000800 */
[----:B------:R-:W-:-:S05]  /*136a0*/  VIADD R19, R19, 0x1f ;  /* 0x0000001f13137836 */ /* 0x000fca0000000000 */
[----:B0-----:R-:W-:-:S13]  /*136b0*/  ISETP.GE.AND P6, PT, R19, R2, PT ;  /* 0x000000021300720c */ /* 0x001fda0003fc6270 */
[----:B------:R-:W-:Y:S05]  /*136c0*/  @P6 BRA `(.L_x_3960) ;  /* 0x0000000400446947 */ /* 0x000fea0003800000 */
[----:B------:R-:W0:Y:S01]  /*136d0*/  S2R R3, SR_TID.X ;  /* 0x0000000000037919 */ /* 0x000e220000002100 */
[----:B------:R-:W-:Y:S01]  /*136e0*/  BSSY B0, `(.L_x_3961) ;  /* 0x0000009000007945 */ /* 0x000fe20003800000 */
[----:B0-----:R-:W-:-:S05]  /*136f0*/  LOP3.LUT R3, R3, 0x1f, RZ, 0xc0, !PT ;  /* 0x0000001f03037812 */ /* 0x001fca00078ec0ff */
[----:B------:R-:W-:-:S05]  /*13700*/  IMAD.IADD R5, R19, 0x1, R3 ;  /* 0x0000000113057824 */ /* 0x000fca00078e0203 */
[----:B------:R-:W-:Y:S01]  /*13710*/  ISETP.GE.OR P6, PT, R5, R2, !P0 ;  /* 0x000000020500720c */ /* 0x000fe200047c6670 */
[----:B------:R-:W-:-:S12]  /*13720*/  IMAD.MOV.U32 R2, RZ, RZ, RZ ;  /* 0x000000ffff027224 */ /* 0x000fd800078e00ff */
[----:B------:R-:W-:Y:S05]  /*13730*/  @P6 BRA `(.L_x_3962) ;  /* 0x00000000000c6947 */ /* 0x000fea0003800000 */
[----:B------:R-:W0:Y:S02]  /*13740*/  LDC.64 R2, c[0x0][0xc80] ;  /* 0x00032000ff027b82 */ /* 0x000e240000000a00 */
[----:B0-----:R-:W-:-:S06]  /*13750*/  IMAD.WIDE R2, R5, 0x4, R2 ;  /* 0x0000000405027825 */ /* 0x001fcc00078e0202 */
[----:B------:R0:W5:Y:S02]  /*13760*/  LDG.E R2, desc[UR60][R2.64] ;  /* 0x0000003c02027981 */ /* 0x000164000c1e1900 */
.L_x_3962:
[----:B------:R-:W-:Y:S05]  /*13770*/  BSYNC B0 ;  /* 0x0000000000007941 */ /* 0x000fea0003800000 */
.L_x_3961:
        /* <DEDUP_REMOVED lines=17> */
[----:B------:R0:W1:Y:S02]  /*13890*/  SHFL.IDX PT, R6, R3, 0x1f, 0x1f ;  /* 0x03e01f0003067f89 */ /* 0x00006400000e0000 */
.L_x_4032:
[----:B------:R-:W-:Y:S02]  /*138a0*/  ULDC UR4, c[0x0][0xc38] ;  /* 0x00030e0000047ab9 */ /* 0x000fe40000000800 */
[----:B------:R-:W-:-:S04]  /*138b0*/  IMAD.U32 R16, RZ, RZ, UR4 ;  /* 0x00000004ff107e24 */ /* 0x000fc8000f8e00ff */
[----:B-1----:R-:W-:-:S04]  /*138c0*/  IMAD R6, R6, R16, RZ ;  /* 0x0000001006067224 */ /* 0x002fc800078e02ff */
[----:B------:R-:W-:-:S05]  /*138d0*/  IMAD.IADD R4, R6, 0x1, R4 ;  /* 0x0000000106047824 */ /* 0x000fca00078e0204 */
[----:B------:R-:W-:-:S13]  /*138e0*/  ISETP.GT.AND P6, PT, R4, R0, PT ;  /* 0x000000000400720c */ /* 0x000fda0003fc4270 */
[----:B------:R-:W-:Y:S05]  /*138f0*/  @!P6 BRA `(.L_x_3964) ;  /* 0xfffffffc0064e947 */ /* 0x000fea000383ffff */
.L_x_3959:
        /* <DEDUP_REMOVED lines=8> */
.L_x_4036:
[----:B------:R-:W-:Y:S01]  /*13980*/  ISETP.NE.AND P0, PT, R5, RZ, PT ;  /* 0x000000ff0500720c */ /* 0x000fe20003f05270 */
[----:B-1----:R-:W-:-:S12]  /*13990*/  IMAD.MOV.U32 R2, RZ, RZ, RZ ;  /* 0x000000ffff027224 */ /* 0x002fd800078e00ff */
[----:B------:R-:W-:Y:S05]  /*139a0*/  @!P0 BRA `(.L_x_3966) ;  /* 0x0000000000108947 */ /* 0x000fea0003800000 */
[----:B------:R-:W-:Y:S01]  /*139b0*/  UMOV UR4, 0xffffffff ;  /* 0xffffffff00047882 */ /* 0x000fe20000000000 */
[----:B------:R-:W-:Y:S02]  /*139c0*/  VIADD R12, R4, 0xffffffff ;  /* 0xffffffff040c7836 */ /* 0x000fe40000000000 */
[----:B------:R-:W-:Y:S05]  /*139d0*/  BRA.DIV UR4, `(.L_x_3967) ;  /* 0x0000002204847947 */ /* 0x000fea000b800000 */
[----:B------:R1:W3:Y:S02]  /*139e0*/  SHFL.IDX PT, R2, R3, R12, 0x1f ;  /* 0x00001f0c03027589 */ /* 0x0002e400000e0000 */
.L_x_3966:
[----:B--2---:R-:W-:Y:S01]  /*139f0*/  IABS R5, R17 ;  /* 0x0000001100057213 */ /* 0x004fe20000000000 */
[----:B---3--:R-:W-:Y:S02]  /*13a00*/  IMAD R16, R2, R16, R6 ;  /* 0x0000001002107224 */ /* 0x008fe400078e0206 */
[----:B------:R-:W-:Y:S01]  /*13a10*/  IMAD.IADD R19, R4, 0x1, R19 ;  /* 0x0000000104137824 */ /* 0x000fe200078e0213 */
[----:B------:R-:W2:Y:S01]  /*13a20*/  I2F.RP R2, R5 ;  /* 0x0000000500027306 */ /* 0x000ea20000209400 */
[----:B------:R-:W-:-:S07]  /*13a30*/  IMAD.IADD R0, R0, 0x1, -R16 ;  /* 0x0000000100007824 */ /* 0x000fce00078e0a10 */
[----:B--2---:R-:W2:Y:S02]  /*13a40*/  MUFU.RCP R2, R2 ;  /* 0x0000000200027308 */ /* 0x004ea40000001000 */
[----:B--2---:R-:W-:-:S06]  /*13a50*/  VIADD R2, R2, 0xffffffe ;  /* 0x0ffffffe02027836 */ /* 0x004fcc0000000000 */
[----:B01----:R-:W0:Y:S02]  /*13a60*/  F2I.FTZ.U32.TRUNC.NTZ R3, R2 ;  /* 0x0000000200037305 */ /* 0x003e24000021f000 */
[----:B0-----:R-:W-:-:S04]  /*13a70*/  IMAD.MOV R2, RZ, RZ, -R3 ;  /* 0x000000ffff027224 */ /* 0x001fc800078e0a03 */
[----:B------:R-:W-:Y:S02]  /*13a80*/  IMAD R6, R2, R5, RZ ;  /* 0x0000000502067224 */ /* 0x000fe400078e02ff */
[----:B------:R-:W-:-:S04]  /*13a90*/  IMAD.MOV.U32 R2, RZ, RZ, RZ ;  /* 0x000000ffff027224 */ /* 0x000fc800078e00ff */
[----:B------:R-:W-:Y:S01]  /*13aa0*/  IMAD.HI.U32 R2, R3, R6, R2 ;  /* 0x0000000603027227 */ /* 0x000fe200078e0002 */
[----:B------:R-:W-:Y:S02]  /*13ab0*/  IABS R6, R17 ;  /* 0x0000001100067213 */ /* 0x000fe40000000000 */
[----:B------:R-:W-:Y:S02]  /*13ac0*/  IABS R3, R0 ;  /* 0x0000000000037213 */ /* 0x000fe40000000000 */
[----:B------:R-:W-:-:S03]  /*13ad0*/  IADD3 R6, RZ, -R6, RZ ;  /* 0x80000006ff067210 */ /* 0x000fc60007ffe0ff */
        /* <DEDUP_REMOVED lines=16> */
.L_x_3960:
[----:B------:R-:W-:Y:S01]  /*13be0*/  UMOV UR4, URZ ;  /* 0x0000003f00047c82 */ /* 0x000fe20008000000 */
[----:B------:R-:W-:Y:S01]  /*13bf0*/  UMOV UR5, URZ ;  /* 0x0000003f00057c82 */ /* 0x000fe20008000000 */
[----:B------:R-:W-:Y:S01]  /*13c00*/  ULDC UR6, c[0x0][0xc3c] ;  /* 0x00030f0000067ab9 */ /* 0x000fe20000000800 */
[----:B------:R-:W-:Y:S01]  /*13c10*/  IMAD.MOV.U32 R16, RZ, RZ, R0 ;  /* 0x000000ffff107224 */ /* 0x000fe200078e0000 */
[----:B------:R-:W-:Y:S01]  /*13c20*/  MOV R19, UR6 ;  /* 0x0000000600137c02 */ /* 0x000fe20008000f00 */
[----:B------:R-:W-:Y:S02]  /*13c30*/  IMAD.U32 R17, RZ, RZ, UR4 ;  /* 0x00000004ff117e24 */ /* 0x000fe4000f8e00ff */
[----:B------:R-:W-:-:S07]  /*13c40*/  IMAD.U32 R18, RZ, RZ, UR5 ;  /* 0x00000005ff127e24 */ /* 0x000fce000f8e00ff */
.L_x_3968:
[----:B------:R3:W2:Y:S01]  /*13c50*/  LDL R3, [R1+0x4] ;  /* 0x0000040001037983 */ /* 0x0006a20000100800 */
[----:B------:R-:W0:Y:S01]  /*13c60*/  S2R R0, SR_TID.X ;  /* 0x0000000000007919 */ /* 0x000e220000002100 */
[----:B------:R-:W-:Y:S05]  /*13c70*/  WARPSYNC.ALL ;  /* 0x0000000000007948 */ /* 0x000fea0003800000 */
[----:B0-----:R-:W-:Y:S01]  /*13c80*/  LOP3.LUT R0, R0, 0x1f, RZ, 0xc0, !PT ;  /* 0x0000001f00007812 */ /* 0x001fe200078ec0ff */
        /* <DEDUP_REMOVED lines=8> */
.L_x_3957:
[----:B------:R-:W-:Y:S02]  /*13d10*/  ULDC UR4, c[0x0][0xc3c] ;  /* 0x00030f0000047ab9 */ /* 0x000fe40000000800 */
[----:B--2---:R-:W-:-:S13]  /*13d20*/  ISETP.GE.AND P0, PT, R19, UR4, PT ;  /* 0x0000000413007c0c */ /* 0x004fda000bf06270 */
[----:B------:R-:W-:Y:S05]  /*13d30*/  @!P0 BRA `(.L_x_3969) ;  /* 0xffffffa800788947 */ /* 0x000fea000383ffff */
[----:B------:R-:W-:Y:S05]  /*13d40*/  BSYNC B8 ;  /* 0x0000000000087941 */ /* 0x000fea0003800000 */
.L_x_3863:
[----:B0-----:R-:W2:Y:S01]  /*13d50*/  LDL.LU R0, [R1+0x50] ;  /* 0x0000500001007983 */ /* 0x001ea20000300800 */
[----:B------:R-:W-:Y:S01]  /*13d60*/  BSSY B0, `(.L_x_3970) ;  /* 0x000000b000007945 */ /* 0x000fe20003800000 */
[----:B------:R-:W0:Y:S01]  /*13d70*/  S2R R5, SR_CgaCtaId ;  /* 0x0000000000057919 */ /* 0x000e220000008800 */
[----:B--2---:R-:W-:-:S05]  /*13d80*/  VIADD R0, R0, 0x1 ;  /* 0x0000000100007836 */ /* 0x004fca0000000000 */
        /* <DEDUP_REMOVED lines=8> */
.L_x_4039:
[----:B------:R-:W-:Y:S05]  /*13e10*/  BSYNC B0 ;  /* 0x0000000000007941 */ /* 0x000fea0003800000 */
.L_x_3970:
[----:B------:R-:W-:-:S03]  /*13e20*/  UMOV UR4, 0xffffffff ;  /* 0xffffffff00047882 */ /* 0x000fc60000000000 */
[----:B------:R-:W-:Y:S05]  /*13e30*/  BRA.DIV UR4, `(.L_x_3972) ;  /* 0x0000001e04a87947 */ /* 0x000fea000b800000 */
[----:B------:R-:W2:Y:S02]  /*13e40*/  S2R R2, SR_TID.X ;  /* 0x0000000000027919 */ /* 0x000ea40000002100 */
[----:B--2---:R-:W-:-:S04]  /*13e50*/  SHF.R.U32.HI R2, RZ, 0x5, R2 ;  /* 0x00000005ff027819 */ /* 0x004fc80000011602 */
[----:B------:R-:W-:-:S05]  /*13e60*/  LOP3.LUT R2, R2, 0x3, RZ, 0xc0, !PT ;  /* 0x0000000302027812 */ /* 0x000fca00078ec0ff */
[----:B------:R2:W3:Y:S02]  /*13e70*/  SHFL.IDX PT, R14, R2, RZ, 0x1f ;  /* 0x00001fff020e7589 */ /* 0x0004e400000e0000 */
.L_x_4042:
[----:B---3--:R-:W-:Y:S01]  /*13e80*/  ISETP.NE.AND P0, PT, R14, RZ, PT ;  /* 0x000000ff0e00720c */ /* 0x008fe20003f05270 */
[----:B------:R-:W-:-:S12]  /*13e90*/  BSSY B0, `(.L_x_3973) ;  /* 0x0000027000007945 */ /* 0x000fd80003800000 */
[----:B------:R-:W-:Y:S05]  /*13ea0*/  @P0 BRA `(.L_x_3974) ;  /* 0x0000000000940947 */ /* 0x000fea0003800000 */
[----:B------:R-:W-:-:S03]  /*13eb0*/  UMOV UR4, 0xffffffff ;  /* 0xffffffff00047882 */ /* 0x000fc60000000000 */
[----:B------:R-:W-:Y:S05]  /*13ec0*/  BRA.DIV UR4, `(.L_x_3975) ;  /* 0x0000001e04b87947 */ /* 0x000fea000b800000 */
[----:B------:R-:W-:-:S13]  /*13ed0*/  ELECT P6, URZ, PT ;  /* 0x00000000003f782f */ /* 0x000fda00038c0000 */
.L_x_4045:
[----:B------:R-:W-:Y:S05]  /*13ee0*/  @!P6 BRA `(.L_x_3974) ;  /* 0x000000000084e947 */ /* 0x000fea0003800000 */
[----:B--2---:R-:W2:Y:S02]  /*13ef0*/  LDL.LU R2, [R1+0x5c] ;  /* 0x00005c0001027983 */ /* 0x004ea40000300800 */
[----:B--2---:R-:W-:-:S04]  /*13f00*/  LOP3.LUT R2, R2, 0x2, RZ, 0xfc, !PT ;  /* 0x0000000202027812 */ /* 0x004fc800078efcff */
[----:B------:R-:W-:-:S13]  /*13f10*/  ISETP.NE.AND P2, PT, R2, 0x3, PT ;  /* 0x000000030200780c */ /* 0x000fda0003f45270 */
[----:B------:R-:W-:Y:S05]  /*13f20*/  @!P2 BRA `(.L_x_3976) ;  /* 0x000000000004a947 */ /* 0x000fea0003800000 */
[----:B------:R-:W-:Y:S01]  /*13f30*/  BPT.TRAP 0x1 ;  /* 0x000000040000795c */ /* 0x000fe20000300000 */
.L_x_3976:
[----:B0-----:R-:W2:Y:S04]  /*13f40*/  LDL R3, [R1+0x8] ;  /* 0x0000080001037983 */ /* 0x001ea80000100800 */
[----:B-1--4-:R-:W3:Y:S01]  /*13f50*/  LDL.LU R7, [R1+0x10] ;  /* 0x0000100001077983 */ /* 0x012ee20000300800 */
        /* <DEDUP_REMOVED lines=12> */
.L_x_4046:
[----:B------:R-:W1:Y:S02]  /*14020*/  SYNCS.PHASECHK.TRANS64.TRYWAIT P0, [R7+URZ], R2 ;  /* 0x00000002070075a7 */ /* 0x000e64000800017f */
[----:B-1----:R-:W-:Y:S05]  /*14030*/  @!P0 BRA `(.L_x_3978) ;  /* 0x0000001c00908947 */ /* 0x002fea0003800000 */
.L_x_4047:
[----:B------:R-:W-:Y:S05]  /*14040*/  @!P2 BRA `(.L_x_3979) ;  /* 0x000000000004a947 */ /* 0x000fea0003800000 */
[----:B------:R-:W-:Y:S01]  /*14050*/  BPT.TRAP 0x1 ;  /* 0x000000040000795c */ /* 0x000fe20000300000 */
.L_x_3979:
[----:B------:R-:W2:Y:S01]  /*14060*/  LDL.LU R4, [R1+0x8] ;  /* 0x0000080001047983 */ /* 0x000ea20000300800 */
[----:B------:R-:W-:-:S04]  /*14070*/  VIADD R0, R0, 0x36860 ;  /* 0x0003686000007836 */ /* 0x000fc80000000000 */
[----:B--2---:R-:W-:-:S04]  /*14080*/  IMAD R4, R4, 0x8, R0 ;  /* 0x0000000804047824 */ /* 0x004fc800078e0200 */
[----:B------:R-:W2:Y:S02]  /*14090*/  SYNCS.PHASECHK.TRANS64.TRYWAIT P0, [R4+URZ], R5 ;  /* 0x00000005040075a7 */ /* 0x000ea4000800017f */
[----:B--2---:R-:W-:Y:S05]  /*140a0*/  @!P0 BRA `(.L_x_3980) ;  /* 0x0000001c00888947 */ /* 0x004fea0003800000 */
.L_x_4048:
[----:B------:R-:W-:-:S07]  /*140b0*/  IMAD R3, R3, 0x8, R0 ;  /* 0x0000000803037824 */ /* 0x000fce00078e0200 */
.L_x_3981:
[----:B---3--:R3:W4:Y:S02]  /*140c0*/  SYNCS.PHASECHK.TRANS64.TRYWAIT P0, [R3+URZ], R2 ;  /* 0x00000002030075a7 */ /* 0x008724000800017f */
[----:B----4-:R-:W-:Y:S05]  /*140d0*/  @!P0 NANOSLEEP.SYNCS 0x989680 ;  /* 0x009896800000895d */ /* 0x010fea0003900000 */
[----:B------:R-:W4:Y:S02]  /*140e0*/  @!P0 SYNCS.PHASECHK.TRANS64 P0, [R3+URZ], R2 ;  /* 0x00000002030085a7 */ /* 0x000f24000800007f */
[----:B----4-:R-:W-:Y:S05]  /*140f0*/  @!P0 BRA `(.L_x_3981) ;  /* 0xfffffffc00f08947 */ /* 0x010fea000383ffff */
.L_x_3974:
[----:B------:R-:W-:Y:S05]  /*14100*/  BSYNC B0 ;  /* 0x0000000000007941 */ /* 0x000fea0003800000 */
.L_x_3973:
[----:B------:R-:W-:Y:S05]  /*14110*/  EXIT ;  /* 0x000000000000794d */ /* 0x000fea0003800000 */
.L_x_3815:
[----:B0-----:R0:W1:Y:S02]  /*14120*/  SYNCS.PHASECHK.TRANS64.TRYWAIT P1, [R2+URZ+0x36800], R3 ;  /* 0x03680003020075a7 */ /* 0x001064000802017f */
[----:B-1----:R-:W-:Y:S05]  /*14130*/  @!P1 NANOSLEEP.SYNCS 0x989680 ;  /* 0x009896800000995d */ /* 0x002fea0003900000 */
[----:B------:R-:W1:Y:S02]  /*14140*/  @!P1 SYNCS.PHASECHK.TRANS64 P1, [R2+URZ+0x36800], R3 ;  /* 0x03680003020095a7 */ /* 0x000e64000802007f */
[----:B-1----:R-:W-:Y:S05]  /*14150*/  @!P1 BRA `(.L_x_3815) ;  /* 0xfffffffc00f09947 */ /* 0x002fea000383ffff */
[----:B------:R-:W-:Y:S05]  /*14160*/  BRA `(.L_x_3982) ;  /* 0xfffffed400507947 */ /* 0x000fea000383ffff */
.L_x_3819:
[----:B-1----:R1:W2:Y:S02]  /*14170*/  SYNCS.PHASECHK.TRANS64.TRYWAIT P2, [R0+URZ+0x36830], R3 ;  /* 0x03683003000075a7 */ /* 0x0022a4000804017f */
[----:B--2---:R-:W-:Y:S05]  /*14180*/  @!P2 NANOSLEEP.SYNCS 0x989680 ;  /* 0x009896800000a95d */ /* 0x004fea0003900000 */
[----:B------:R-:W2:Y:S02]  /*14190*/  @!P2 SYNCS.PHASECHK.TRANS64 P2, [R0+URZ+0x36830], R3 ;  /* 0x036830030000a5a7 */ /* 0x000ea4000804007f */
[----:B--2---:R-:W-:Y:S05]  /*141a0*/  @!P2 BRA `(.L_x_3819) ;  /* 0xfffffffc00f0a947 */ /* 0x004fea000383ffff */
[----:B------:R-:W-:Y:S05]  /*141b0*/  BRA `(.L_x_3818) ;  /* 0xfffffed400747947 */ /* 0x000fea000383ffff */
.L_x_3824:
[----:B-1----:R1:W2:Y:S02]  /*141c0*/  SYNCS.PHASECHK.TRANS64.TRYWAIT P2, [R12+URZ+0x36830], R9 ;  /* 0x036830090c0075a7 */ /* 0x0022a4000804017f */
[----:B--2---:R-:W-:Y:S05]  /*141d0*/  @!P2 NANOSLEEP.SYNCS 0x989680 ;  /* 0x009896800000a95d */ /* 0x004fea0003900000 */
[----:B------:R-:W2:Y:S02]  /*141e0*/  @!P2 SYNCS.PHASECHK.TRANS64 P2, [R12+URZ+0x36830], R9 ;  /* 0x036830090c00a5a7 */ /* 0x000ea4000804007f */
[----:B--2---:R-:W-:Y:S05]  /*141f0*/  @!P2 BRA `(.L_x_3824) ;  /* 0xfffffffc00f0a947 */ /* 0x004fea000383ffff */
[----:B------:R-:W-:Y:S05]  /*14200*/  BRA `(.L_x_3823) ;  /* 0xffffff2000587947 */ /* 0x000fea000383ffff */
.L_x_3828:
[----:B-1----:R1:W2:Y:S02]  /*14210*/  SYNCS.PHASECHK.TRANS64.TRYWAIT P2, [R14+URZ+0x36850], R7 ;  /* 0x036850070e0075a7 */ /* 0x0022a4000804017f */
[----:B--2---:R-:W-:Y:S05]  /*14220*/  @!P2 NANOSLEEP.SYNCS 0x989680 ;  /* 0x009896800000a95d */ /* 0x004fea0003900000 */
[----:B------:R-:W2:Y:S02]  /*14230*/  @!P2 SYNCS.PHASECHK.TRANS64 P2, [R14+URZ+0x36850], R7 ;  /* 0x036850070e00a5a7 */ /* 0x000ea4000804007f */
[----:B--2---:R-:W-:Y:S05]  /*14240*/  @!P2 BRA `(.L_x_3828) ;  /* 0xfffffffc00f0a947 */ /* 0x004fea000383ffff */
[----:B------:R-:W-:Y:S05]  /*14250*/  BRA `(.L_x_3827) ;  /* 0xffffff4400a47947 */ /* 0x000fea000383ffff */
.L_x_3833:
[----:B-1----:R1:W2:Y:S02]  /*14260*/  SYNCS.PHASECHK.TRANS64.TRYWAIT P0, [R13+URZ+0x36850], R0 ;  /* 0x036850000d0075a7 */ /* 0x0022a4000800017f */
[----:B--2---:R-:W-:Y:S05]  /*14270*/  @!P0 NANOSLEEP.SYNCS 0x989680 ;  /* 0x009896800000895d */ /* 0x004fea0003900000 */
[----:B------:R-:W2:Y:S02]  /*14280*/  @!P0 SYNCS.PHASECHK.TRANS64 P0, [R13+URZ+0x36850], R0 ;  /* 0x036850000d0085a7 */ /* 0x000ea4000800007f */
[----:B--2---:R-:W-:Y:S05]  /*14290*/  @!P0 BRA `(.L_x_3833) ;  /* 0xfffffffc00f08947 */ /* 0x004fea000383ffff */
[----:B------:R-:W-:Y:S05]  /*142a0*/  BRA `(.L_x_3832) ;  /* 0xffffff6800047947 */ /* 0x000fea000383ffff */
.L_x_3875:
[----:B------:R-:W1:Y:S01]  /*142b0*/  S2R R4, SR_TID.X ;  /* 0x0000000000047919 */ /* 0x000e620000002100 */
[----:B------:R-:W-:Y:S01]  /*142c0*/  BSSY B0, `(.L_x_3983) ;  /* 0x000000a000007945 */ /* 0x000fe20003800000 */
[----:B0-----:R-:W-:Y:S01]  /*142d0*/  MOV R12, RZ ;  /* 0x000000ff000c7202 */ /* 0x001fe20000000f00 */
[----:B------:R-:W-:Y:S02]  /*142e0*/  IMAD.MOV.U32 R11, RZ, RZ, 0x1f ;  /* 0x0000001fff0b7424 */ /* 0x000fe400078e00ff */
[----:B------:R-:W-:Y:S01]  /*142f0*/  IMAD.MOV.U32 R15, RZ, RZ, -0x1 ;  /* 0xffffffffff0f7424 */ /* 0x000fe200078e00ff */
[----:B-1----:R-:W-:-:S04]  /*14300*/  SHF.R.U32.HI R4, RZ, 0x5, R4 ;  /* 0x00000005ff047819 */ /* 0x002fc80000011604 */
[----:B------:R-:W-:-:S05]  /*14310*/  LOP3.LUT R4, R4, 0x3, RZ, 0xc0, !PT ;  /* 0x0000000304047812 */ /* 0x000fca00078ec0ff */
[----:B------:R-:W-:-:S07]  /*14320*/  IMAD.MOV.U32 R13, RZ, RZ, R4 ;  /* 0x000000ffff0d7224 */ /* 0x000fce00078e0004 */
[----:B------:R-:W-:Y:S05]  /*14330*/  WARPSYNC.COLLECTIVE R15, `(.L_x_3984) ;  /* 0x000000000f087348 */ /* 0x000fea0003c00000 */
[----:B------:R0:W1:Y:S02]  /*14340*/  SHFL.IDX P6, R14, R13, R12, R11 ;  /* 0x0000000c0d0e7389 */ /* 0x00006400000c000b */
[----:B01----:R-:W-:Y:S01]  /*14350*/  ENDCOLLECTIVE ;  /* 0x000000000000791b */ /* 0x003fe20003800000 */
.L_x_3984:
[----:B------:R-:W-:Y:S05]  /*14360*/  BSYNC B0 ;  /* 0x0000000000007941 */ /* 0x000fea0003800000 */
.L_x_3983:
[----:B------:R-:W-:Y:S05]  /*14370*/  BRA `(.L_x_3985) ;  /* 0xffffffac00d07947 */ /* 0x000fea000383ffff */
.L_x_3877:
[----:B------:R-:W-:Y:S01]  /*14380*/  BSSY B0, `(.L_x_3986) ;  /* 0x0000006000007945 */ /* 0x000fe20003800000 */
[----:B------:R-:W-:-:S07]  /*14390*/  IMAD.MOV.U32 R15, RZ, RZ, -0x1 ;  /* 0xffffffffff0f7424 */ /* 0x000fce00078e00ff */
[----:B012---:R-:W-:Y:S05]  /*143a0*/  WARPSYNC.COLLECTIVE R15, `(.L_x_3987) ;  /* 0x000000000f0c7348 */ /* 0x007fea0003c00000 */
[----:B------:R-:W-:Y:S02]  /*143b0*/  ELECT P6, UR62, PT ;  /* 0x00000000003e782f */ /* 0x000fe400038c0000 */
[----:B------:R-:W-:Y:S01]  /*143c0*/  MOV R14, UR62 ;  /* 0x0000003e000e7c02 */ /* 0x000fe20008000f00 */
[----:B012---:R-:W-:Y:S10]  /*143d0*/  ENDCOLLECTIVE ;  /* 0x000000000000791b */ /* 0x007ff40003800000 */
.L_x_3987:
[----:B------:R-:W-:Y:S05]  /*143e0*/  BSYNC B0 ;  /* 0x0000000000007941 */ /* 0x000fea0003800000 */
.L_x_3986:
[----:B------:R-:W-:Y:S05]  /*143f0*/  BRA `(.L_x_3988) ;  /* 0xffffffac00d47947 */ /* 0x000fea000383ffff */
.L_x_3879:
[----:B--2---:R2:W3:Y:S02]  /*14400*/  SYNCS.PHASECHK.TRANS64.TRYWAIT P0, [R0+URZ+0x36840], R2 ;  /* 0x03684002000075a7 */ /* 0x0044e4000800017f */
[----:B---3--:R-:W-:Y:S05]  /*14410*/  @!P0 NANOSLEEP.SYNCS 0x989680 ;  /* 0x009896800000895d */ /* 0x008fea0003900000 */
[----:B------:R-:W3:Y:S02]  /*14420*/  @!P0 SYNCS.PHASECHK.TRANS64 P0, [R0+URZ+0x36840], R2 ;  /* 0x03684002000085a7 */ /* 0x000ee4000800007f */
[----:B---3--:R-:W-:Y:S05]  /*14430*/  @!P0 BRA `(.L_x_3879) ;  /* 0xfffffffc00f08947 */ /* 0x008fea000383ffff */
[----:B------:R-:W-:Y:S05]  /*14440*/  BRA `(.L_x_3989) ;  /* 0xffffffb000407947 */ /* 0x000fea000383ffff */
.L_x_3883:
[----:B------:R0:W5:Y:S01]  /*14450*/  LDL.LU R8, [R1+0x3c] ;  /* 0x00003c0001087983 */ /* 0x0001620000300800 */
        /* <DEDUP_REMOVED lines=8> */
.L_x_3990:
[----:B------:R-:W-:Y:S02]  /*144e0*/  IMAD.MOV.U32 R13, RZ, RZ, R4 ;  /* 0x000000ffff0d7224 */ /* 0x000fe400078e0004 */
[----:B------:R-:W-:-:S07]  /*144f0*/  IMAD.MOV.U32 R6, RZ, RZ, R14 ;  /* 0x000000ffff067224 */ /* 0x000fce00078e000e */
[----:B------:R-:W-:Y:S05]  /*14500*/  WARPSYNC.COLLECTIVE R15, `(.L_x_3991) ;  /* 0x000000000f087348 */ /* 0x000fea0003c00000 */
[----:B------:R0:W1:Y:S02]  /*14510*/  SHFL.IDX P6, R14, R13, R12, R11 ;  /* 0x0000000c0d0e7389 */ /* 0x00006400000c000b */
[----:B01----:R-:W-:Y:S01]  /*14520*/  ENDCOLLECTIVE ;  /* 0x000000000000791b */ /* 0x003fe20003800000 */
.L_x_3991:
[----:B------:R-:W-:Y:S02]  /*14530*/  IMAD.MOV.U32 R13, RZ, RZ, R0 ;  /* 0x000000ffff0d7224 */ /* 0x000fe400078e0000 */
[----:B------:R-:W-:Y:S02]  /*14540*/  IMAD.MOV.U32 R12, RZ, RZ, 0x1 ;  /* 0x00000001ff0c7424 */ /* 0x000fe400078e00ff */
[----:B------:R-:W-:Y:S02]  /*14550*/  IMAD R3, R8, R7, RZ ;  /* 0x0000000708037224 */ /* 0x000fe400078e02ff */
[----:B------:R-:W0:Y:S01]  /*14560*/  S2R R8, SR_TID.X ;  /* 0x0000000000087919 */ /* 0x000e220000002100 */
[----:B------:R-:W-:-:S07]  /*14570*/  IMAD.MOV.U32 R7, RZ, RZ, R14 ;  /* 0x000000ffff077224 */ /* 0x000fce00078e000e */
[----:B0-----:R-:W-:Y:S05]  /*14580*/  WARPSYNC.COLLECTIVE R15, `(.L_x_3992) ;  /* 0x000000000f087348 */ /* 0x001fea0003c00000 */
[----:B------:R1:W2:Y:S02]  /*14590*/  SHFL.IDX P6, R14, R13, R12, R11 ;  /* 0x0000000c0d0e7389 */ /* 0x0002a400000c000b */
[----:B012---:R-:W-:Y:S01]  /*145a0*/  ENDCOLLECTIVE ;  /* 0x000000000000791b */ /* 0x007fe20003800000 */
.L_x_3992:
[----:B------:R-:W-:Y:S02]  /*145b0*/  IMAD.MOV.U32 R13, RZ, RZ, R4 ;  /* 0x000000ffff0d7224 */ /* 0x000fe400078e0004 */
[----:B------:R-:W-:-:S07]  /*145c0*/  IMAD.MOV.U32 R9, RZ, RZ, R14 ;  /* 0x000000ffff097224 */ /* 0x000fce00078e000e */
[----:B------:R-:W-:Y:S05]  /*145d0*/  WARPSYNC.COLLECTIVE R15, `(.L_x_3993) ;  /* 0x000000000f087348 */ /* 0x000fea0003c00000 */
[----:B------:R0:W1:Y:S02]  /*145e0*/  SHFL.IDX P6, R14, R13, R12, R11 ;  /* 0x0000000c0d0e7389 */ /* 0x00006400000c000b */
[----:B01----:R-:W-:Y:S01]  /*145f0*/  ENDCOLLECTIVE ;  /* 0x000000000000791b */ /* 0x003fe20003800000 */
.L_x_3993:
[----:B------:R-:W-:-:S04]  /*14600*/  LOP3.LUT R8, R8, 0x7f, RZ, 0xc0, !PT ;  /* 0x0000007f08087812 */ /* 0x000fc800078ec0ff */
[----:B------:R-:W-:-:S04]  /*14610*/  SHF.R.U32.HI R8, RZ, 0x3, R8 ;  /* 0x00000003ff087819 */ /* 0x000fc80000011608 */
[----:B------:R-:W-:Y:S01]  /*14620*/  IADD3 R2, R8, R17, RZ ;  /* 0x0000001108027210 */ /* 0x000fe20007ffe0ff */
[----:B------:R-:W-:-:S03]  /*14630*/  IMAD.SHL.U32 R17, R5, 0x8, RZ ;  /* 0x0000000805117824 */ /* 0x000fc600078e00ff */
[C---:B------:R-:W-:Y:S01]  /*14640*/  ISETP.GE.AND P3, PT, R2.reuse, R3, PT ;  /* 0x000000030200720c */ /* 0x040fe20003f66270 */
[----:B------:R-:W-:Y:S01]  /*14650*/  VIADD R5, R2, 0x10 ;  /* 0x0000001002057836 */ /* 0x000fe20000000000 */
[----:B------:R-:W-:Y:S01]  /*14660*/  LOP3.LUT R17, R17, 0x38, RZ, 0xc0, !PT ;  /* 0x0000003811117812 */ /* 0x000fe200078ec0ff */
[----:B------:R-:W-:Y:S02]  /*14670*/  IMAD.MOV.U32 R13, RZ, RZ, R0 ;  /* 0x000000ffff0d7224 */ /* 0x000fe400078e0000 */
[----:B------:R-:W-:-:S08]  /*14680*/  IMAD.MOV.U32 R12, RZ, RZ, 0x2 ;  /* 0x00000002ff0c7424 */ /* 0x000fd000078e00ff */
        /* <DEDUP_REMOVED lines=16> */
.L_x_3994:
[----:B------:R-:W-:Y:S01]  /*14790*/  @!P3 LEA R8, P5, R17, R5, 0x1 ;  /* 0x000000051108b211 */ /* 0x000fe200078a08ff */
[----:B------:R-:W-:-:S04]  /*147a0*/  IMAD.MOV.U32 R13, RZ, RZ, R4 ;  /* 0x000000ffff0d7224 */ /* 0x000fc800078e0004 */
[----:B------:R-:W-:Y:S02]  /*147b0*/  @!P3 IMAD.MOV.U32 R6, RZ, RZ, R8 ;  /* 0x000000ffff06b224 */ /* 0x000fe400078e0008 */
[----:B------:R-:W-:-:S05]  /*147c0*/  @!P3 IMAD.X R5, RZ, RZ, R9, P5 ;  /* 0x000000ffff05b224 */ /* 0x000fca00028e0609 */
[----:B------:R-:W-:Y:S01]  /*147d0*/  @!P3 MOV R7, R5 ;  /* 0x000000050007b202 */ /* 0x000fe20000000f00 */
[----:B------:R-:W-:-:S07]  /*147e0*/  IMAD.MOV.U32 R8, RZ, RZ, R14 ;  /* 0x000000ffff087224 */ /* 0x000fce00078e000e */
[----:B------:R-:W-:Y:S05]  /*147f0*/  WARPSYNC.COLLECTIVE R15, `(.L_x_3995) ;  /* 0x000000000f087348 */ /* 0x000fea0003c00000 */
[----:B------:R0:W1:Y:S02]  /*14800*/  SHFL.IDX P6, R14, R13, R12, R11 ;  /* 0x0000000c0d0e7389 */ /* 0x00006400000c000b */
[----:B01----:R-:W-:Y:S01]  /*14810*/  ENDCOLLECTIVE ;  /* 0x000000000000791b */ /* 0x003fe20003800000 */
.L_x_3995:
[----:B------:R-:W-:Y:S01]  /*14820*/  VIADD R5, R2, 0x20 ;  /* 0x0000002002057836 */ /* 0x000fe20000000000 */
[----:B------:R-:W-:Y:S01]  /*14830*/  @!PT LDS RZ, [RZ] ;  /* 0x00000000fffff984 */ /* 0x000fe20000000800 */
[----:B------:R-:W-:Y:S01]  /*14840*/  @!PT LDS RZ, [RZ] ;  /* 0x00000000fffff984 */ /* 0x000fe20000000800 */
[----:B------:R-:W-:Y:S01]  /*14850*/  @!PT LDS RZ, [RZ] ;  /* 0x00000000fffff984 */ /* 0x000fe20000000800 */
[----:B------:R0:W-:Y:S04]  /*14860*/  @!P3 LDGSTS.E.BYPASS.LTC128B.128 [R10+0x15c00], desc[UR60][R6.64], !P2 ;  /* 0x15c00000060abfae */ /* 0x0001e8000d101d7c */
[----:B------:R0:W-:Y:S04]  /*14870*/  @!P3 LDGSTS.E.BYPASS.LTC128B.128 [R10+0x19c00], desc[UR60][R6.64+0x80], !P1 ;  /* 0x19c00080060abfae */ /* 0x0001e8000c901d7c */
[----:B------:R0:W-:Y:S01]  /*14880*/  @!P3 LDGSTS.E.BYPASS.LTC128B.128 [R10+0x1dc00], desc[UR60][R6.64+0x100], !P0 ;  /* 0x1dc00100060abfae */ /* 0x0001e2000c101d7c */
[----:B------:R-:W-:Y:S01]  /*14890*/  ISETP.GE.AND P3, PT, R5, R3, PT ;  /* 0x000000030500720c */ /* 0x000fe20003f66270 */
[----:B------:R-:W-:Y:S01]  /*148a0*/  IMAD.MOV.U32 R12, RZ, RZ, 0x3 ;  /* 0x00000003ff0c7424 */ /* 0x000fe200078e00ff */
[----:B------:R-:W-:Y:S01]  /*148b0*/  MOV R13, R0 ;  /* 0x00000000000d7202 */ /* 0x000fe20000000f00 */
[----:B------:R-:W-:-:S10]  /*148c0*/  IMAD.MOV.U32 R5, RZ, RZ, R14 ;  /* 0x000000ffff057224 */ /* 0x000fd400078e000e */
[----:B0-----:R-:W-:Y:S05]  /*148d0*/  WARPSYNC.COLLECTIVE R15, `(.L_x_3996) ;  /* 0x000000000f087348 */ /* 0x001fea0003c00000 */
[----:B------:R1:W2:Y:S02]  /*148e0*/  SHFL.IDX P6, R14, R13, R12, R11 ;  /* 0x0000000c0d0e7389 */ /* 0x0002a400000c000b */
[----:B012---:R-:W-:Y:S01]  /*148f0*/  ENDCOLLECTIVE ;  /* 0x000000000000791b */ /* 0x007fe20003800000 */
.L_x_3996:
[----:B------:R-:W-:-:S05]  /*14900*/  @!P3 LEA R5, P4, R17, R5, 0x1 ;  /* 0x000000051105b211 */ /* 0x000fca00078808ff */
[----:B------:R-:W-:Y:S02]  /*14910*/  @!P3 IMAD.X R6, RZ, RZ, R8, P4 ;  /* 0x000000ffff06b224 */ /* 0x000fe400020e0608 */
[C---:B------:R-:W-:Y:S02]  /*14920*/  VIADD R8, R2.reuse, 0x60 ;  /* 0x0000006002087836 */ /* 0x040fe40000000000 */
        /* <DEDUP_REMOVED lines=15> */
.L_x_3997:
[----:B------:R-:W-:Y:S02]  /*14a20*/  IMAD.MOV.U32 R13, RZ, RZ, R0 ;  /* 0x000000ffff0d7224 */ /* 0x000fe400078e0000 */
[----:B------:R-:W-:Y:S02]  /*14a30*/  IMAD.MOV.U32 R12, RZ, RZ, 0x4 ;  /* 0x00000004ff0c7424 */ /* 0x000fe400078e00ff */
[----:B------:R-:W-:-:S07]  /*14a40*/  IMAD.MOV.U32 R5, RZ, RZ, R14 ;  /* 0x000000ffff057224 */ /* 0x000fce00078e000e */
[----:B------:R-:W-:Y:S05]  /*14a50*/  WARPSYNC.COLLECTIVE R15, `(.L_x_3998) ;  /* 0x000000000f087348 */ /* 0x000fea0003c00000 */
[----:B------:R0:W1:Y:S02]  /*14a60*/  SHFL.IDX P6, R14, R13, R12, R11 ;  /* 0x0000000c0d0e7389 */ /* 0x00006400000c000b */
[----:B01----:R-:W-:Y:S01]  /*14a70*/  ENDCOLLECTIVE ;  /* 0x000000000000791b */ /* 0x003fe20003800000 */
.L_x_3998:
        /* <DEDUP_REMOVED lines=17> */
.L_x_3999:
[----:B------:R-:W-:Y:S02]  /*14b90*/  IMAD.MOV.U32 R13, RZ, RZ, R0 ;  /* 0x000000ffff0d7224 */ /* 0x000fe400078e0000 */
[----:B------:R-:W-:Y:S02]  /*14ba0*/  IMAD.MOV.U32 R12, RZ, RZ, 0x5 ;  /* 0x00000005ff0c7424 */ /* 0x000fe400078e00ff */
[----:B------:R-:W-:-:S07]  /*14bb0*/  IMAD.MOV.U32 R5, RZ, RZ, R14 ;  /* 0x000000ffff057224 */ /* 0x000fce00078e000e */
[----:B------:R-:W-:Y:S05]  /*14bc0*/  WARPSYNC.COLLECTIVE R15, `(.L_x_4000) ;  /* 0x000000000f087348 */ /* 0x000fea0003c00000 */
[----:B------:R0:W1:Y:S02]  /*14bd0*/  SHFL.IDX P6, R14, R13, R12, R11 ;  /* 0x0000000c0d0e7389 */ /* 0x00006400000c000b */
[----:B01----:R-:W-:Y:S01]  /*14be0*/  ENDCOLLECTIVE ;  /* 0x000000000000791b */ /* 0x003fe20003800000 */
.L_x_4000:
        /* <DEDUP_REMOVED lines=17> */
.L_x_4001:
[----:B------:R-:W-:Y:S02]  /*14d00*/  IMAD.MOV.U32 R13, RZ, RZ, R0 ;  /* 0x000000ffff0d7224 */ /* 0x000fe400078e0000 */
[----:B------:R-:W-:Y:S01]  /*14d10*/  IMAD.MOV.U32 R12, RZ, RZ, 0x6 ;  /* 0x00000006ff0c7424 */ /* 0x000fe200078e00ff */
[----:B------:R-:W-:-:S07]  /*14d20*/  MOV R5, R14 ;  /* 0x0000000e00057202 */ /* 0x000fce0000000f00 */
[----:B------:R-:W-:Y:S05]  /*14d30*/  WARPSYNC.COLLECTIVE R15, `(.L_x_4002) ;  /* 0x000000000f087348 */ /* 0x000fea0003c00000 */
[----:B------:R0:W1:Y:S02]  /*14d40*/  SHFL.IDX P6, R14, R13, R12, R11 ;  /* 0x0000000c0d0e7389 */ /* 0x00006400000c000b */
[----:B01----:R-:W-:Y:S01]  /*14d50*/  ENDCOLLECTIVE ;  /* 0x000000000000791b */ /* 0x003fe20003800000 */
.L_x_4002:
[----:B------:R-:W-:-:S05]  /*14d60*/  @!P3 LEA R5, P4, R17, R5, 0x1 ;  /* 0x000000051105b211 */ /* 0x000fca00078808ff */
[----:B------:R-:W-:Y:S01]  /*14d70*/  @!P3 IMAD.X R6, RZ, RZ, R6, P4 ;  /* 0x000000ffff06b224 */ /* 0x000fe200020e0606 */
[----:B------:R-:W-:-:S03]  /*14d80*/  ISETP.GE.AND P4, PT, R8, R3, PT ;  /* 0x000000030800720c */ /* 0x000fc60003f86270 */
[----:B------:R-:W-:Y:S02]  /*14d90*/  @!P3 IMAD.MOV.U32 R7, RZ, RZ, R6 ;  /* 0x000000ffff07b224 */ /* 0x000fe400078e0006 */
[----:B------:R-:W-:Y:S02]  /*14da0*/  @!P3 IMAD.MOV.U32 R6, RZ, RZ, R5 ;  /* 0x000000ffff06b224 */ /* 0x000fe400078e0005 */
[----:B------:R-:W-:-:S03]  /*14db0*/  IMAD.MOV.U32 R13, RZ, RZ, R4 ;  /* 0x000000ffff0d7224 */ /* 0x000fc600078e0004 */
[----:B------:R-:W-:Y:S01]  /*14dc0*/  @!PT LDS RZ, [RZ] ;  /* 0x00000000fffff984 */ /* 0x000fe20000000800 */
[----:B------:R-:W-:Y:S01]  /*14dd0*/  @!PT LDS RZ, [RZ] ;  /* 0x00000000fffff984 */ /* 0x000fe20000000800 */
[----:B------:R-:W-:Y:S01]  /*14de0*/  @!PT LDS RZ, [RZ] ;  /* 0x00000000fffff984 */ /* 0x000fe20000000800 */
[----:B------:R-:W-:Y:S04]  /*14df0*/  @!P3 LDGSTS.E.BYPASS.LTC128B.128 [R10+0x17c00], desc[UR60][R6.64], !P2 ;  /* 0x17c00000060abfae */ /* 0x000fe8000d101d7c */
[----:B------:R-:W-:Y:S04]  /*14e00*/  @!P3 LDGSTS.E.BYPASS.LTC128B.128 [R10+0x1bc00], desc[UR60][R6.64+0x80], !P1 ;  /* 0x1bc00080060abfae */ /* 0x000fe8000c901d7c */
[----:B------:R0:W-:Y:S02]  /*14e10*/  @!P3 LDGSTS.E.BYPASS.LTC128B.128 [R10+0x1fc00], desc[UR60][R6.64+0x100], !P0 ;  /* 0x1fc00100060abfae */ /* 0x0001e4000c101d7c */
[----:B0-----:R-:W-:-:S07]  /*14e20*/  IMAD.MOV.U32 R6, RZ, RZ, R14 ;  /* 0x000000ffff067224 */ /* 0x001fce00078e000e */
[----:B------:R-:W-:Y:S05]  /*14e30*/  WARPSYNC.COLLECTIVE R15, `(.L_x_4003) ;  /* 0x000000000f087348 */ /* 0x000fea0003c00000 */
[----:B------:R0:W1:Y:S02]  /*14e40*/  SHFL.IDX P6, R14, R13, R12, R11 ;  /* 0x0000000c0d0e7389 */ /* 0x00006400000c000b */
[----:B01----:R-:W-:Y:S01]  /*14e50*/  ENDCOLLECTIVE ;  /* 0x000000000000791b */ /* 0x003fe20003800000 */
.L_x_4003:
[----:B------:R-:W-:Y:S02]  /*14e60*/  IMAD.MOV.U32 R13, RZ, RZ, R0 ;  /* 0x000000ffff0d7224 */ /* 0x000fe400078e0000 */
[----:B------:R-:W-:Y:S02]  /*14e70*/  IMAD.MOV.U32 R12, RZ, RZ, 0x7 ;  /* 0x00000007ff0c7424 */ /* 0x000fe400078e00ff */
[----:B------:R-:W-:-:S07]  /*14e80*/  IMAD.MOV.U32 R5, RZ, RZ, R14 ;  /* 0x000000ffff057224 */ /* 0x000fce00078e000e */
[----:B------:R-:W-:Y:S05]  /*14e90*/  WARPSYNC.COLLECTIVE R15, `(.L_x_4004) ;  /* 0x000000000f087348 */ /* 0x000fea0003c00000 */
[----:B------:R0:W1:Y:S02]  /*14ea0*/  SHFL.IDX P6, R14, R13, R12, R11 ;  /* 0x0000000c0d0e7389 */ /* 0x00006400000c000b */
[----:B01----:R-:W-:Y:S01]  /*14eb0*/  ENDCOLLECTIVE ;  /* 0x000000000000791b */ /* 0x003fe20003800000 */
.L_x_4004:
[----:B------:R-:W-:-:S05]  /*14ec0*/  @!P4 LEA R5, P3, R17, R5, 0x1 ;  /* 0x000000051105c211 */ /* 0x000fca00078608ff */
[----:B------:R-:W-:-:S05]  /*14ed0*/  @!P4 IMAD.X R6, RZ, RZ, R6, P3 ;  /* 0x000000ffff06c224 */ /* 0x000fca00018e0606 */
[----:B------:R-:W-:Y:S01]  /*14ee0*/  @!P4 MOV R7, R6 ;  /* 0x000000060007c202 */ /* 0x000fe20000000f00 */
        /* <DEDUP_REMOVED lines=11> */
.L_x_4005:
[----:B------:R-:W-:Y:S01]  /*14fa0*/  @!PT LDS RZ, [RZ] ;  /* 0x00000000fffff984 */ /* 0x000fe20000000800 */
[----:B------:R-:W-:Y:S01]  /*14fb0*/  @!PT LDS RZ, [RZ] ;  /* 0x00000000fffff984 */ /* 0x000fe20000000800 */
[----:B------:R-:W-:Y:S01]  /*14fc0*/  @!PT LDS RZ, [RZ] ;  /* 0x00000000fffff984 */ /* 0x000fe20000000800 */
[----:B------:R0:W-:Y:S01]  /*14fd0*/  @!P4 LDGSTS.E.BYPASS.LTC128B.128 [R10+0x20400], desc[UR60][R6.64+0x100], !P0 ;  /* 0x20400100060acfae */ /* 0x0001e2000c101d7c */
[----:B------:R-:W-:Y:S01]  /*14fe0*/  IMAD.MOV.U32 R4, RZ, RZ, R14 ;  /* 0x000000ffff047224 */ /* 0x000fe200078e000e */
[----:B------:R-:W-:Y:S06]  /*14ff0*/  BRA `(.L_x_4006) ;  /* 0xffffffb4000c7947 */ /* 0x000fec000383ffff */
.L_x_3888:
[----:B0-----:R-:W2:Y:S02]  /*15000*/  LDL R2, [R1+0x4] ;  /* 0x0000040001027983 */ /* 0x001ea40000100800 */
[----:B--2---:R0:W1:Y:S02]  /*15010*/  SYNCS.PHASECHK.TRANS64.TRYWAIT P0, [R2+URZ+0x36820], R0 ;  /* 0x03682000020075a7 */ /* 0x004064000800017f */
[----:B-1----:R-:W-:Y:S05]  /*15020*/  @!P0 NANOSLEEP.SYNCS 0x989680 ;  /* 0x009896800000895d */ /* 0x002fea0003900000 */
[----:B------:R-:W1:Y:S02]  /*15030*/  @!P0 SYNCS.PHASECHK.TRANS64 P0, [R2+URZ+0x36820], R0 ;  /* 0x03682000020085a7 */ /* 0x000e64000800007f */
[----:B-1----:R-:W-:Y:S05]  /*15040*/  @!P0 BRA `(.L_x_3888) ;  /* 0xfffffffc00ec8947 */ /* 0x002fea000383ffff */
[----:B------:R-:W-:Y:S05]  /*15050*/  BRA `(.L_x_4007) ;  /* 0xffffffb400907947 */ /* 0x000fea000383ffff */
.L_x_3897:
[----:B-1----:R1:W2:Y:S02]  /*15060*/  SYNCS.PHASECHK.TRANS64.TRYWAIT P0, [R3+URZ+0x36840], R2 ;  /* 0x03684002030075a7 */ /* 0x0022a4000800017f */
[----:B--2---:R-:W-:Y:S05]  /*15070*/  @!P0 NANOSLEEP.SYNCS 0x989680 ;  /* 0x009896800000895d */ /* 0x004fea0003900000 */
[----:B------:R-:W2:Y:S02]  /*15080*/  @!P0 SYNCS.PHASECHK.TRANS64 P0, [R3+URZ+0x36840], R2 ;  /* 0x03684002030085a7 */ /* 0x000ea4000800007f */
[----:B--2---:R-:W-:Y:S05]  /*15090*/  @!P0 BRA `(.L_x_3897) ;  /* 0xfffffffc00f08947 */ /* 0x004fea000383ffff */
[----:B------:R-:W-:Y:S05]  /*150a0*/  BRA `(.L_x_4008) ;  /* 0xffffffb8005c7947 */ /* 0x000fea000383ffff */
.L_x_3904:
[----:B0-----:R0:W1:Y:S02]  /*150b0*/  SYNCS.PHASECHK.TRANS64.TRYWAIT P0, [R3+URZ+0x60], R2 ;  /* 0x00006002030075a7 */ /* 0x001064000800017f */
[----:B-1----:R-:W-:Y:S05]  /*150c0*/  @!P0 NANOSLEEP.SYNCS 0x989680 ;  /* 0x009896800000895d */ /* 0x002fea0003900000 */
[----:B------:R-:W1:Y:S02]  /*150d0*/  @!P0 SYNCS.PHASECHK.TRANS64 P0, [R3+URZ+0x60], R2 ;  /* 0x00006002030085a7 */ /* 0x000e64000800007f */
[----:B-1----:R-:W-:Y:S05]  /*150e0*/  @!P0 BRA `(.L_x_3904) ;  /* 0xfffffffc00f08947 */ /* 0x002fea000383ffff */
[----:B------:R-:W-:Y:S05]  /*150f0*/  BRA `(.L_x_4009) ;  /* 0xffffffbc00787947 */ /* 0x000fea000383ffff */
.L_x_3914:
[----:B---3--:R3:W4:Y:S02]  /*15100*/  SYNCS.PHASECHK.TRANS64.TRYWAIT P0, [R3+URZ+0x36840], R2 ;  /* 0x03684002030075a7 */ /* 0x008724000800017f */
[----:B----4-:R-:W-:Y:S05]  /*15110*/  @!P0 NANOSLEEP.SYNCS 0x989680 ;  /* 0x009896800000895d */ /* 0x010fea0003900000 */
[----:B------:R-:W4:Y:S02]  /*15120*/  @!P0 SYNCS.PHASECHK.TRANS64 P0, [R3+URZ+0x36840], R2 ;  /* 0x03684002030085a7 */ /* 0x000f24000800007f */
[----:B----4-:R-:W-:Y:S05]  /*15130*/  @!P0 BRA `(.L_x_3914) ;  /* 0xfffffffc00f08947 */ /* 0x010fea000383ffff */
[----:B------:R-:W-:Y:S05]  /*15140*/  BRA `(.L_x_4010) ;  /* 0xffffffc400647947 */ /* 0x000fea000383ffff */
.L_x_3921:
[----:B--2---:R2:W3:Y:S02]  /*15150*/  SYNCS.PHASECHK.TRANS64.TRYWAIT P0, [R2+URZ+0x60], R3 ;  /* 0x00006003020075a7 */ /* 0x0044e4000800017f */
[----:B---3--:R-:W-:Y:S05]  /*15160*/  @!P0 NANOSLEEP.SYNCS 0x989680 ;  /* 0x009896800000895d */ /* 0x008fea0003900000 */
[----:B------:R-:W3:Y:S02]  /*15170*/  @!P0 SYNCS.PHASECHK.TRANS64 P0, [R2+URZ+0x60], R3 ;  /* 0x00006003020085a7 */ /* 0x000ee4000800007f */
[----:B---3--:R-:W-:Y:S05]  /*15180*/  @!P0 BRA `(.L_x_3921) ;  /* 0xfffffffc00f08947 */ /* 0x008fea000383ffff */
[----:B------:R-:W-:Y:S05]  /*15190*/  BRA `(.L_x_4011) ;  /* 0xffffffc800807947 */ /* 0x000fea000383ffff */
.L_x_3931:
[----:B----4-:R4:W0:Y:S02]  /*151a0*/  SYNCS.PHASECHK.TRANS64.TRYWAIT P0, [R2+URZ+0x36840], R3 ;  /* 0x03684003020075a7 */ /* 0x010824000800017f */
[----:B0-----:R-:W-:Y:S05]  /*151b0*/  @!P0 NANOSLEEP.SYNCS 0x989680 ;  /* 0x009896800000895d */ /* 0x001fea0003900000 */
[----:B------:R-:W0:Y:S02]  /*151c0*/  @!P0 SYNCS.PHASECHK.TRANS64 P0, [R2+URZ+0x36840], R3 ;  /* 0x03684003020085a7 */ /* 0x000e24000800007f */
[----:B0-----:R-:W-:Y:S05]  /*151d0*/  @!P0 BRA `(.L_x_3931) ;  /* 0xfffffffc00f08947 */ /* 0x001fea000383ffff */
[----:B------:R-:W-:Y:S05]  /*151e0*/  BRA `(.L_x_4012) ;  /* 0xffffffd000347947 */ /* 0x000fea000383ffff */
.L_x_3938:
[----:B--2---:R2:W3:Y:S02]  /*151f0*/  SYNCS.PHASECHK.TRANS64.TRYWAIT P0, [R2+URZ+0x60], R5 ;  /* 0x00006005020075a7 */ /* 0x0044e4000800017f */
[----:B---3--:R-:W-:Y:S05]  /*15200*/  @!P0 NANOSLEEP.SYNCS 0x989680 ;  /* 0x009896800000895d */ /* 0x008fea0003900000 */
[----:B------:R-:W3:Y:S02]  /*15210*/  @!P0 SYNCS.PHASECHK.TRANS64 P0, [R2+URZ+0x60], R5 ;  /* 0x00006005020085a7 */ /* 0x000ee4000800007f */
[----:B---3--:R-:W-:Y:S05]  /*15220*/  @!P0 BRA `(.L_x_3938) ;  /* 0xfffffffc00f08947 */ /* 0x008fea000383ffff */
[----:B------:R-:W-:Y:S05]  /*15230*/  BRA `(.L_x_4013) ;  /* 0xffffffd400507947 */ /* 0x000fea000383ffff */
.L_x_3950:
[----:B0-----:R0:W2:Y:S02]  /*15240*/  SYNCS.PHASECHK.TRANS64.TRYWAIT P0, [R2+URZ+0x36860], R0 ;  /* 0x03686000020075a7 */ /* 0x0010a4000800017f */
[----:B--2---:R-:W-:Y:S05]  /*15250*/  @!P0 NANOSLEEP.SYNCS 0x989680 ;  /* 0x009896800000895d */ /* 0x004fea0003900000 */
[----:B------:R-:W2:Y:S02]  /*15260*/  @!P0 SYNCS.PHASECHK.TRANS64 P0, [R2+URZ+0x36860], R0 ;  /* 0x03686000020085a7 */ /* 0x000ea4000800007f */
[----:B--2---:R-:W-:Y:S05]  /*15270*/  @!P0 BRA `(.L_x_3950) ;  /* 0xfffffffc00f08947 */ /* 0x004fea000383ffff */
[----:B------:R-:W-:Y:S05]  /*15280*/  BRA `(.L_x_4014) ;  /* 0xffffffd800e87947 */ /* 0x000fea000383ffff */
.L_x_3958:
[----:B------:R-:W-:Y:S01]  /*15290*/  BSSY B0, `(.L_x_4015) ;  /* 0x0000008000007945 */ /* 0x000fe20003800000 */
[----:B------:R-:W-:Y:S02]  /*152a0*/  IMAD.MOV.U32 R13, RZ, RZ, R16 ;  /* 0x000000ffff0d7224 */ /* 0x000fe400078e0010 */
[----:B------:R-:W-:Y:S02]  /*152b0*/  IMAD.MOV.U32 R12, RZ, RZ, RZ ;  /* 0x000000ffff0c7224 */ /* 0x000fe400078e00ff */
[----:B------:R-:W-:Y:S02]  /*152c0*/  IMAD.MOV.U32 R11, RZ, RZ, 0x1f ;  /* 0x0000001fff0b7424 */ /* 0x000fe400078e00ff */
[----:B------:R-:W-:-:S07]  /*152d0*/  IMAD.MOV.U32 R15, RZ, RZ, -0x1 ;  /* 0xffffffffff0f7424 */ /* 0x000fce00078e00ff */
[----:B-----5:R-:W-:Y:S05]  /*152e0*/  WARPSYNC.COLLECTIVE R15, `(.L_x_4016) ;  /* 0x000000000f087348 */ /* 0x020fea0003c00000 */
[----:B------:R0:W1:Y:S02]  /*152f0*/  SHFL.IDX P6, R14, R13, R12, R11 ;  /* 0x0000000c0d0e7389 */ /* 0x00006400000c000b */
[----:B01---5:R-:W-:Y:S01]  /*15300*/  ENDCOLLECTIVE ;  /* 0x000000000000791b */ /* 0x023fe20003800000 */
.L_x_4016:
[----:B------:R-:W-:Y:S05]  /*15310*/  BSYNC B0 ;  /* 0x0000000000007941 */ /* 0x000fea0003800000 */
.L_x_4015:
[----:B------:R-:W-:Y:S01]  /*15320*/  IMAD.MOV.U32 R13, RZ, RZ, R16 ;  /* 0x000000ffff0d7224 */ /* 0x000fe200078e0010 */
[----:B------:R-:W-:Y:S01]  /*15330*/  MOV R0, R14 ;  /* 0x0000000e00007202 */ /* 0x000fe20000000f00 */
[----:B------:R-:W-:Y:S02]  /*15340*/  IMAD.MOV.U32 R12, RZ, RZ, 0x1 ;  /* 0x00000001ff0c7424 */ /* 0x000fe400078e00ff */
[----:B------:R-:W-:Y:S02]  /*15350*/  IMAD.MOV.U32 R11, RZ, RZ, 0x1f ;  /* 0x0000001fff0b7424 */ /* 0x000fe400078e00ff */
[----:B------:R-:W-:Y:S02]  /*15360*/  IMAD.MOV.U32 R15, RZ, RZ, -0x1 ;  /* 0xffffffffff0f7424 */ /* 0x000fe400078e00ff */
[----:B------:R-:W-:-:S07]  /*15370*/  IMAD.IADD R5, R19, 0x1, R7 ;  /* 0x0000000113057824 */ /* 0x000fce00078e0207 */
[----:B------:R-:W-:Y:S05]  /*15380*/  WARPSYNC.COLLECTIVE R15, `(.L_x_4017) ;  /* 0x000000000f087348 */ /* 0x000fea0003c00000 */
[----:B------:R0:W1:Y:S02]  /*15390*/  SHFL.IDX P6, R14, R13, R12, R11 ;  /* 0x0000000c0d0e7389 */ /* 0x00006400000c000b */
[----:B01----:R-:W-:Y:S01]  /*153a0*/  ENDCOLLECTIVE ;  /* 0x000000000000791b */ /* 0x003fe20003800000 */
.L_x_4017:
[----:B------:R-:W-:Y:S02]  /*153b0*/  ULDC UR4, c[0x0][0xc3c] ;  /* 0x00030f0000047ab9 */ /* 0x000fe40000000800 */
        /* <DEDUP_REMOVED lines=17> */
.L_x_4018:
[----:B------:R-:W-:Y:S01]  /*154d0*/  IMAD.MOV.U32 R12, RZ, RZ, 0x2 ;  /* 0x00000002ff0c7424 */ /* 0x000fe200078e00ff */
[----:B------:R-:W-:-:S04]  /*154e0*/  MOV R3, R14 ;  /* 0x0000000e00037202 */ /* 0x000fc80000000f00 */
[----:B------:R-:W-:-:S05]  /*154f0*/  SEL R5, R3, RZ, P1 ;  /* 0x000000ff03057207 */ /* 0x000fca0000800000 */
[----:B------:R-:W-:-:S04]  /*15500*/  IMAD.IADD R3, R2, 0x1, R5 ;  /* 0x0000000102037824 */ /* 0x000fc800078e0205 */
[----:B------:R-:W-:-:S07]  /*15510*/  IMAD.MOV.U32 R13, RZ, RZ, R3 ;  /* 0x000000ffff0d7224 */ /* 0x000fce00078e0003 */
[----:B------:R-:W-:Y:S05]  /*15520*/  WARPSYNC.COLLECTIVE R15, `(.L_x_4019) ;  /* 0x000000000f087348 */ /* 0x000fea0003c00000 */
[----:B------:R0:W1:Y:S02]  /*15530*/  SHFL.UP P6, R14, R13, R12, R11 ;  /* 0x0400000c0d0e7389 */ /* 0x00006400000c000b */
[----:B01----:R-:W-:Y:S01]  /*15540*/  ENDCOLLECTIVE ;  /* 0x000000000000791b */ /* 0x003fe20003800000 */
.L_x_4019:
        /* <DEDUP_REMOVED lines=8> */
.L_x_4020:
        /* <DEDUP_REMOVED lines=8> */
.L_x_4021:
        /* <DEDUP_REMOVED lines=8> */
.L_x_4022:
        /* <DEDUP_REMOVED lines=9> */
.L_x_4023:
[----:B------:R-:W-:Y:S01]  /*15760*/  IMAD.MOV.U32 R6, RZ, RZ, R14 ;  /* 0x000000ffff067224 */ /* 0x000fe200078e000e */
[----:B------:R-:W-:Y:S06]  /*15770*/  BRA `(.L_x_4024) ;  /* 0xffffffdc00ac7947 */ /* 0x000fec000383ffff */
.L_x_3963:
[----:B------:R-:W-:Y:S01]  /*15780*/  BSSY B0, `(.L_x_4025) ;  /* 0x0000008000007945 */ /* 0x000fe20003800000 */
[----:B-----5:R-:W-:Y:S01]  /*15790*/  MOV R13, R2 ;  /* 0x00000002000d7202 */ /* 0x020fe20000000f00 */
[----:B------:R-:W-:Y:S02]  /*157a0*/  IMAD.MOV.U32 R12, RZ, RZ, 0x1 ;  /* 0x00000001ff0c7424 */ /* 0x000fe400078e00ff */
[----:B------:R-:W-:Y:S02]  /*157b0*/  IMAD.MOV.U32 R11, RZ, RZ, RZ ;  /* 0x000000ffff0b7224 */ /* 0x000fe400078e00ff */
[----:B------:R-:W-:-:S07]  /*157c0*/  IMAD.MOV.U32 R15, RZ, RZ, -0x1 ;  /* 0xffffffffff0f7424 */ /* 0x000fce00078e00ff */
[----:B0-----:R-:W-:Y:S05]  /*157d0*/  WARPSYNC.COLLECTIVE R15, `(.L_x_4026) ;  /* 0x000000000f087348 */ /* 0x001fea0003c00000 */
[----:B------:R1:W2:Y:S02]  /*157e0*/  SHFL.UP P6, R14, R13, R12, R11 ;  /* 0x0400000c0d0e7389 */ /* 0x0002a400000c000b */
[----:B012---:R-:W-:Y:S01]  /*157f0*/  ENDCOLLECTIVE ;  /* 0x000000000000791b */ /* 0x007fe20003800000 */
.L_x_4026:
[----:B------:R-:W-:Y:S05]  /*15800*/  BSYNC B0 ;  /* 0x0000000000007941 */ /* 0x000fea0003800000 */
.L_x_4025:
        /* <DEDUP_REMOVED lines=9> */
.L_x_4027:
        /* <DEDUP_REMOVED lines=8> */
.L_x_4028:
        /* <DEDUP_REMOVED lines=8> */
.L_x_4029:
        /* <DEDUP_REMOVED lines=8> */
.L_x_4030:
[----:B------:R-:W-:Y:S02]  /*15a20*/  IMAD.MOV.U32 R12, RZ, RZ, 0x1f ;  /* 0x0000001fff0c7424 */ /* 0x000fe400078e00ff */
        /* <DEDUP_REMOVED lines=8> */
.L_x_4031:
[----:B------:R-:W-:Y:S01]  /*15ab0*/  IMAD.MOV.U32 R6, RZ, RZ, R14 ;  /* 0x000000ffff067224 */ /* 0x000fe200078e000e */
[----:B------:R-:W-:Y:S06]  /*15ac0*/  BRA `(.L_x_4032) ;  /* 0xffffffdc00747947 */ /* 0x000fec000383ffff */
.L_x_3965:
[----:B------:R-:W-:Y:S01]  /*15ad0*/  BSSY B0, `(.L_x_4033) ;  /* 0x0000006000007945 */ /* 0x000fe20003800000 */
[----:B------:R-:W-:Y:S01]  /*15ae0*/  PLOP3.LUT P6, PT, P6, PT, PT, 0x8, 0x0 ;  /* 0x000000000000781c */ /* 0x000fe200037ce170 */
[----:B------:R-:W-:-:S12]  /*15af0*/  IMAD.MOV.U32 R15, RZ, RZ, -0x1 ;  /* 0xffffffffff0f7424 */ /* 0x000fd800078e00ff */
[----:B0----5:R-:W-:Y:S05]  /*15b00*/  WARPSYNC.COLLECTIVE R15, `(.L_x_4034) ;  /* 0x000000000f087348 */ /* 0x021fea0003c00000 */
[----:B------:R-:W-:Y:S01]  /*15b10*/  VOTE.ANY R14, PT, P6 ;  /* 0x00000000000e7806 */ /* 0x000fe200030e0100 */
[----:B0----5:R-:W-:Y:S06]  /*15b20*/  ENDCOLLECTIVE ;  /* 0x000000000000791b */ /* 0x021fec0003800000 */
.L_x_4034:
[----:B------:R-:W-:Y:S05]  /*15b30*/  BSYNC B0 ;  /* 0x0000000000007941 */ /* 0x000fea0003800000 */
.L_x_4033:
        /* <DEDUP_REMOVED lines=9> */
.L_x_4035:
[----:B------:R-:W-:Y:S01]  /*15bd0*/  MOV R17, R14 ;  /* 0x0000000e00117202 */ /* 0x000fe20000000f00 */
[----:B------:R-:W-:Y:S06]  /*15be0*/  BRA `(.L_x_4036) ;  /* 0xffffffdc00647947 */ /* 0x000fec000383ffff */
.L_x_3967:
[----:B------:R-:W-:Y:S01]  /*15bf0*/  BSSY B0, `(.L_x_4037) ;  /* 0x0000007000007945 */ /* 0x000fe20003800000 */
[----:B------:R-:W-:Y:S02]  /*15c00*/  IMAD.MOV.U32 R13, RZ, RZ, R3 ;  /* 0x000000ffff0d7224 */ /* 0x000fe400078e0003 */
[----:B------:R-:W-:Y:S02]  /*15c10*/  IMAD.MOV.U32 R11, RZ, RZ, 0x1f ;  /* 0x0000001fff0b7424 */ /* 0x000fe400078e00ff */
[----:B------:R-:W-:-:S07]  /*15c20*/  IMAD.MOV.U32 R15, RZ, RZ, -0x1 ;  /* 0xffffffffff0f7424 */ /* 0x000fce00078e00ff */
[----:B0-2--5:R-:W-:Y:S05]  /*15c30*/  WARPSYNC.COLLECTIVE R15, `(.L_x_4038) ;  /* 0x000000000f087348 */ /* 0x025fea0003c00000 */
[----:B------:R1:W3:Y:S02]  /*15c40*/  SHFL.IDX P6, R14, R13, R12, R11 ;  /* 0x0000000c0d0e7389 */ /* 0x0002e400000c000b */
[----:B0123-5:R-:W-:Y:S01]  /*15c50*/  ENDCOLLECTIVE ;  /* 0x000000000000791b */ /* 0x02ffe20003800000 */
.L_x_4038:
[----:B------:R-:W-:Y:S05]  /*15c60*/  BSYNC B0 ;  /* 0x0000000000007941 */ /* 0x000fea0003800000 */
.L_x_4037:
[----:B------:R-:W-:Y:S01]  /*15c70*/  IMAD.MOV.U32 R2, RZ, RZ, R14 ;  /* 0x000000ffff027224 */ /* 0x000fe200078e000e */
[----:B------:R-:W-:Y:S06]  /*15c80*/  BRA `(.L_x_3966) ;  /* 0xffffffdc00587947 */ /* 0x000fec000383ffff */
.L_x_3971:
[----:B0-----:R0:W2:Y:S02]  /*15c90*/  SYNCS.PHASECHK.TRANS64.TRYWAIT P0, [R0+URZ+0x36820], R3 ;  /* 0x03682003000075a7 */ /* 0x0010a4000800017f */
[----:B--2---:R-:W-:Y:S05]  /*15ca0*/  @!P0 NANOSLEEP.SYNCS 0x989680 ;  /* 0x009896800000895d */ /* 0x004fea0003900000 */
[----:B------:R-:W2:Y:S02]  /*15cb0*/  @!P0 SYNCS.PHASECHK.TRANS64 P0, [R0+URZ+0x36820], R3 ;  /* 0x03682003000085a7 */ /* 0x000ea4000800007f */
[----:B--2---:R-:W-:Y:S05]  /*15cc0*/  @!P0 BRA `(.L_x_3971) ;  /* 0xfffffffc00f08947 */ /* 0x004fea000383ffff */
[----:B------:R-:W-:Y:S05]  /*15cd0*/  BRA `(.L_x_4039) ;  /* 0xffffffe0004c7947 */ /* 0x000fea000383ffff */
.L_x_3972:
[----:B------:R-:W2:Y:S01]  /*15ce0*/  S2R R2, SR_TID.X ;  /* 0x0000000000027919 */ /* 0x000ea20000002100 */
[----:B------:R-:W-:Y:S01]  /*15cf0*/  BSSY B0, `(.L_x_4040) ;  /* 0x000000a000007945 */ /* 0x000fe20003800000 */
[----:B------:R-:W-:Y:S02]  /*15d00*/  IMAD.MOV.U32 R12, RZ, RZ, RZ ;  /* 0x000000ffff0c7224 */ /* 0x000fe400078e00ff */
[----:B------:R-:W-:Y:S02]  /*15d10*/  IMAD.MOV.U32 R11, RZ, RZ, 0x1f ;  /* 0x0000001fff0b7424 */ /* 0x000fe400078e00ff */
[----:B------:R-:W-:Y:S01]  /*15d20*/  IMAD.MOV.U32 R15, RZ, RZ, -0x1 ;  /* 0xffffffffff0f7424 */ /* 0x000fe200078e00ff */
[----:B--2---:R-:W-:-:S04]  /*15d30*/  SHF.R.U32.HI R2, RZ, 0x5, R2 ;  /* 0x00000005ff027819 */ /* 0x004fc80000011602 */
[----:B------:R-:W-:-:S05]  /*15d40*/  LOP3.LUT R2, R2, 0x3, RZ, 0xc0, !PT ;  /* 0x0000000302027812 */ /* 0x000fca00078ec0ff */
[----:B------:R-:W-:-:S07]  /*15d50*/  IMAD.MOV.U32 R13, RZ, RZ, R2 ;  /* 0x000000ffff0d7224 */ /* 0x000fce00078e0002 */
[----:B01--45:R-:W-:Y:S05]  /*15d60*/  WARPSYNC.COLLECTIVE R15, `(.L_x_4041) ;  /* 0x000000000f087348 */ /* 0x033fea0003c00000 */
[----:B------:R2:W3:Y:S02]  /*15d70*/  SHFL.IDX P6, R14, R13, R12, R11 ;  /* 0x0000000c0d0e7389 */ /* 0x0004e400000c000b */
[----:B012345:R-:W-:Y:S01]  /*15d80*/  ENDCOLLECTIVE ;  /* 0x000000000000791b */ /* 0x03ffe20003800000 */
.L_x_4041:
[----:B------:R-:W-:Y:S05]  /*15d90*/  BSYNC B0 ;  /* 0x0000000000007941 */ /* 0x000fea0003800000 */
.L_x_4040:
[----:B------:R-:W-:Y:S05]  /*15da0*/  BRA `(.L_x_4042) ;  /* 0xffffffe000347947 */ /* 0x000fea000383ffff */
.L_x_3975:
[----:B------:R-:W-:Y:S01]  /*15db0*/  BSSY B1, `(.L_x_4043) ;  /* 0x0000006000017945 */ /* 0x000fe20003800000 */
[----:B------:R-:W-:-:S07]  /*15dc0*/  IMAD.MOV.U32 R15, RZ, RZ, -0x1 ;  /* 0xffffffffff0f7424 */ /* 0x000fce00078e00ff */
[----:B012-45:R-:W-:Y:S05]  /*15dd0*/  WARPSYNC.COLLECTIVE R15, `(.L_x_4044) ;  /* 0x000000000f0c7348 */ /* 0x037fea0003c00000 */
[----:B------:R-:W-:Y:S02]  /*15de0*/  ELECT P6, UR62, PT ;  /* 0x00000000003e782f */ /* 0x000fe400038c0000 */
[----:B------:R-:W-:Y:S01]  /*15df0*/  MOV R14, UR62 ;  /* 0x0000003e000e7c02 */ /* 0x000fe20008000f00 */
[----:B012-45:R-:W-:Y:S10]  /*15e00*/  ENDCOLLECTIVE ;  /* 0x000000000000791b */ /* 0x037ff40003800000 */
.L_x_4044:
[----:B------:R-:W-:Y:S05]  /*15e10*/  BSYNC B1 ;  /* 0x0000000000017941 */ /* 0x000fea0003800000 */
.L_x_4043:
[----:B------:R-:W-:Y:S05]  /*15e20*/  BRA `(.L_x_4045) ;  /* 0xffffffe0002c7947 */ /* 0x000fea000383ffff */
.L_x_3977:
[----:B0-----:R0:W1:Y:S02]  /*15e30*/  SYNCS.PHASECHK.TRANS64.TRYWAIT P0, [R6+URZ], R5 ;  /* 0x00000005060075a7 */ /* 0x001064000800017f */
[----:B-1----:R-:W-:Y:S05]  /*15e40*/  @!P0 NANOSLEEP.SYNCS 0x989680 ;  /* 0x009896800000895d */ /* 0x002fea0003900000 */
[----:B------:R-:W1:Y:S02]  /*15e50*/  @!P0 SYNCS.PHASECHK.TRANS64 P0, [R6+URZ], R5 ;  /* 0x00000005060085a7 */ /* 0x000e64000800007f */
[----:B-1----:R-:W-:Y:S05]  /*15e60*/  @!P0 BRA `(.L_x_3977) ;  /* 0xfffffffc00f08947 */ /* 0x002fea000383ffff */
[----:B------:R-:W-:Y:S05]  /*15e70*/  BRA `(.L_x_4046) ;  /* 0xffffffe000687947 */ /* 0x000fea000383ffff */
.L_x_3978:
[----:B-1----:R1:W2:Y:S02]  /*15e80*/  SYNCS.PHASECHK.TRANS64.TRYWAIT P0, [R7+URZ], R2 ;  /* 0x00000002070075a7 */ /* 0x0022a4000800017f */
[----:B--2---:R-:W-:Y:S05]  /*15e90*/  @!P0 NANOSLEEP.SYNCS 0x989680 ;  /* 0x009896800000895d */ /* 0x004fea0003900000 */
[----:B------:R-:W2:Y:S02]  /*15ea0*/  @!P0 SYNCS.PHASECHK.TRANS64 P0, [R7+URZ], R2 ;  /* 0x00000002070085a7 */ /* 0x000ea4000800007f */
[----:B--2---:R-:W-:Y:S05]  /*15eb0*/  @!P0 BRA `(.L_x_3978) ;  /* 0xfffffffc00f08947 */ /* 0x004fea000383ffff */
[----:B------:R-:W-:Y:S05]  /*15ec0*/  BRA `(.L_x_4047) ;  /* 0xffffffe0005c7947 */ /* 0x000fea000383ffff */
.L_x_3980:
[----:B--2---:R2:W3:Y:S02]  /*15ed0*/  SYNCS.PHASECHK.TRANS64.TRYWAIT P0, [R4+URZ], R5 ;  /* 0x00000005040075a7 */ /* 0x0044e4000800017f */
[----:B---3--:R-:W-:Y:S05]  /*15ee0*/  @!P0 NANOSLEEP.SYNCS 0x989680 ;  /* 0x009896800000895d */ /* 0x008fea0003900000 */
[----:B------:R-:W3:Y:S02]  /*15ef0*/  @!P0 SYNCS.PHASECHK.TRANS64 P0, [R4+URZ], R5 ;  /* 0x00000005040085a7 */ /* 0x000ee4000800007f */
[----:B---3--:R-:W-:Y:S05]  /*15f00*/  @!P0 BRA `(.L_x_3980) ;  /* 0xfffffffc00f08947 */ /* 0x008fea000383ffff */
[----:B------:R-:W-:Y:S05]  /*15f10*/  BRA `(.L_x_4048) ;  /* 0xffffffe000647947 */ /* 0x000fea000383ffff */
.L_x_4049:
        /* <DEDUP_REMOVED lines=14> */
.L_x_15305:


//--------------------- .text._ZN7cutlass13device_kernelIN5flash11enable_sm90INS1_16FlashAttnFwdSm90INS1_25CollectiveMainloopFwdSm90ILi2EN4cute5tupleIJNS5_1CILi1EEES8_S8_EEENS6_IJNS7_ILi128EEENS7_ILi112EEENS7_ILi192EEEEEELi192ENS_6half_tEfNS_4arch4Sm90ELb0ELb0ELb1ELb1ELb0ELb1ELb0ELb1ELb1ELb1ELb0ELb0EEENS1_21CollectiveEpilogueFwdINS6_IJSA_SC_SB_EEES9_SE_SG_Li256ELb1ELb1ELb0ELb0EEENS1_36VarlenDynamicPersistentTileSchedulerILi128ELi112ELi256ELi128ELb0ELb1ELb1ELb0ELb1ELb1EEEEEEEEEvNT_6ParamsE --------------------------
	.section	.text._ZN7cutlass13device_kernelIN5flash11enable_sm90INS1_16FlashAttnFwdSm90INS1_25CollectiveMainloopFwdSm90ILi2EN4cute5tupleIJNS5_1CILi1EEES8_S8_EEENS6_IJNS7_ILi128EEENS7_ILi112EEENS7_ILi192EEEEEELi192ENS_6half_tEfNS_4arch4Sm90ELb0ELb0ELb1ELb1ELb0ELb1ELb0ELb1ELb1ELb1ELb0ELb0EEENS1_21CollectiveEpilogueFwdINS6_IJSA_SC_SB_EEES9_SE_SG_Li256ELb1ELb1ELb0ELb0EEENS1_36VarlenDynamicPersistentTileSchedulerILi128ELi112ELi256ELi128ELb0ELb1ELb1ELb0ELb1ELb1EEEEEEEEEvNT_6ParamsE,"ax",@progbits
	.align	128
.text._ZN7cutlass13device_kernelIN5flash11enable_sm90INS1_16FlashAttnFwdSm90INS1_25CollectiveMainloopFwdSm90ILi2EN4cute5tupleIJNS5_1CILi1EEES8_S8_EEENS6_IJNS7_ILi128EEENS7_ILi112EEENS7_ILi192EEEEEELi192ENS_6half_tEfNS_4arch4Sm90ELb0ELb0ELb1ELb1ELb0ELb1ELb0ELb1ELb1ELb1ELb0ELb0EEENS1_21CollectiveEpilogueFwdINS6_IJSA_SC_SB_EEES9_SE_SG_Li256ELb1ELb1ELb0ELb0EEENS1_36VarlenDynamicPersistentTileSchedulerILi128ELi112ELi256ELi128ELb0ELb1ELb1ELb0ELb1ELb1EEEEEEEEEvNT_6ParamsE:
        .type           _ZN7cutlass13device_kernelIN5flash11enable_sm90INS1_16FlashAttnFwdSm90INS1_25CollectiveMainloopFwdSm90ILi2EN4cute5tupleIJNS5_1CILi1EEES8_S8_EEENS6_IJNS7_ILi128EEENS7_ILi112EEENS7_ILi192EEEEEELi192ENS_6half_tEfNS_4arch4Sm90ELb0ELb0ELb1ELb1ELb0ELb1ELb0ELb1ELb1ELb1ELb0ELb0EEENS1_21CollectiveEpilogueFwdINS6_IJSA_SC_SB_EEES9_SE_SG_Li256ELb1ELb1ELb0ELb0EEENS1_36VarlenDynamicPersistentTileSchedulerILi128ELi112ELi256ELi128ELb0ELb1ELb1ELb0ELb1ELb1EEEEEEEEEvNT_6ParamsE,@function
        .size           _ZN7cutlass13device_kernelIN5flash11enable_sm90INS1_16FlashAttnFwdSm90INS1_25CollectiveMainloopFwdSm90ILi2EN4cute5tupleIJNS5_1CILi1EEES8_S8_EEENS6_IJNS7_ILi128EEENS7_ILi112EEENS7_ILi192EEEEEELi192ENS_6half_tEfNS_4arch4Sm90ELb0ELb0ELb1ELb1ELb0ELb1ELb0ELb1ELb1ELb1ELb0ELb0EEENS1_21CollectiveEpilogueFwdINS6_IJSA_SC_SB_EEES9_SE_SG_Li256ELb1ELb1ELb0ELb0EEENS1_36VarlenDynamicPersistentTileSchedulerILi128ELi112ELi256ELi128ELb0ELb1ELb1ELb0ELb1ELb1EEEEEEEEEvNT_6ParamsE,(.L_x_15306 - _ZN7cutlass13device_kernelIN5flash11enable_sm90INS1_16FlashAttnFwdSm90INS1_25CollectiveMainloopFwdSm90ILi2EN4cute5tupleIJNS5_1CILi1EEES8_S8_EEENS6_IJNS7_ILi128EEENS7_ILi112EEENS7_ILi192EEEEEELi192ENS_6half_tEfNS_4arch4Sm90ELb0ELb0ELb1ELb1ELb0ELb1ELb0ELb1ELb1ELb1ELb0ELb0EEENS1_21CollectiveEpilogueFwdINS6_IJSA_SC_SB_EEES9_SE_SG_Li256ELb1ELb1ELb0ELb0EEENS1_36VarlenDynamicPersistentTileSchedulerILi128ELi112ELi256ELi128ELb0ELb1ELb1ELb0ELb1ELb1EEEEEEEEEvNT_6ParamsE)
        .other          _ZN7cutlass13device_kernelIN5flash11enable_sm90INS1_16FlashAttnFwdSm90INS1_25CollectiveMainloopFwdSm90ILi2EN4cute5tupleIJNS5_1CILi1EEES8_S8_EEENS6_IJNS7_ILi128EEENS7_ILi112EEENS7_ILi192EEEEEELi192ENS_6half_tEfNS_4arch4Sm90ELb0ELb0ELb1ELb1ELb0ELb1ELb0ELb1ELb1ELb1ELb0ELb0EEENS1_21CollectiveEpilogueFwdINS6_IJSA_SC_SB_EEES9_SE_SG_Li256ELb1ELb1ELb0ELb0EEENS1_36VarlenDynamicPersistentTileSchedulerILi128ELi112ELi256ELi128ELb0ELb1ELb1ELb0ELb1ELb1EEEEEEEEEvNT_6ParamsE,@"STO_CUDA_ENTRY STV_DEFAULT"
_ZN7cutlass13device_kernelIN5flash11enable_sm90INS1_16FlashAttnFwdSm90INS1_25CollectiveMainloopFwdSm90ILi2EN4cute5tupleIJNS5_1CILi1EEES8_S8_EEENS6_IJNS7_ILi128EEENS7_ILi112EEENS7_ILi192EEEEEELi192ENS_6half_tEfNS_4arch4Sm90ELb0ELb0ELb1ELb1ELb0ELb1ELb0ELb1ELb1ELb1ELb0ELb0EEENS1_21CollectiveEpilogueFwdINS6_IJSA_SC_SB_EEES9_SE_SG_Li256ELb1ELb1ELb0ELb0EEENS1_36VarlenDynamicPersistentTileSchedulerILi128ELi112ELi256ELi128ELb0ELb1ELb1ELb0ELb1ELb1EEEEEEEEEvNT_6ParamsE:
[----:B------:R-:W0:Y:S02]  /*0000*/  LDC R1, c[0x0][0x28] ;  /* 0x00000a00ff017b82 */ /* 0x000e240000000800 */
[----:B0-----:R-:W-:Y:S01]  /*0010*/  VIADD R1, R1, 0xffffff60 ;  /* 0xffffff6001017836 */ /* 0x001fe20000000000 */
[----:B------:R-:W0:Y:S01]  /*0020*/  S2R R0, SR_TID.X ;  /* 0x0000000000007919 */ /* 0x000e220000002100 */
[----:B------:R-:W-:Y:S01]  /*0030*/  ELECT P0, URZ, PT ;  /* 0x00000000003f782f */ /* 0x000fe20003800000 */
[----:B------:R-:W-:Y:S01]  /*0040*/  BSSY B0, `(.L_x_4050) ;  /* 0x0000014000007945 */ /* 0x000fe20003800000 */
[--C-:B0-----:R-:W-:Y:S02]  /*0050*/  SHF.R.U32.HI R2, RZ, 0x5, R0.reuse ;  /* 0x00000005ff027819 */ /* 0x101fe40000011600 */
[----:B------:R-:W-:-:S03]  /*0060*/  SHF.R.U32.HI R4, RZ, 0x7, R0 ;  /* 0x00000007ff047819 */ /* 0x000fc60000011600 */
        /* <DEDUP_REMOVED lines=17> */
.L_x_4051:
[----:B------:R-:W-:Y:S05]  /*0180*/  BSYNC B0 ;  /* 0x0000000000007941 */ /* 0x000fea0003800000 */
.L_x_4050:
        /* <DEDUP_REMOVED lines=41> */
.L_x_4052:
        /* <DEDUP_REMOVED lines=22> */
.L_x_4053:
        /* <DEDUP_REMOVED lines=18> */
.L_x_4054:
        /* <DEDUP_REMOVED lines=22> */
.L_x_4055:
        /* <DEDUP_REMOVED lines=22> */
.L_x_4056:
[----:B0-----:R-:W-:Y:S01]  /*0960*/  UMOV UR4, 0x1 ;  /* 0x0000000100047882 */ /* 0x001fe20000000000 */
[----:B------:R-:W-:Y:S01]  /*0970*/  PLOP3.LUT P0, PT, PT, PT, UP0, 0x80, 0x0 ;  /* 0x000000000000781c */ /* 0x000fe20003f0f008 */
[----:B------:R-:W-:Y:S01]  /*0980*/  USEL UR4, UR4, 0x2, !UP0 ;  /* 0x0000000204047887 */ /* 0x000fe2000c000000 */
[----:B------:R-:W-:Y:S01]  /*0990*/  NOP ;  /* 0x0000000000007918 */ /* 0x000fe20000000000 */
[----:B------:R-:W-:Y:S01]  /*09a0*/  ULDC.64 UR60, c[0x0][0x208] ;  /* 0x00008200003c7ab9 */ /* 0x000fe20000000a00 */
[----:B------:R-:W-:Y:S03]  /*09b0*/  BSSY B9, `(.L_x_4057) ;  /* 0x0002649000097945 */ /* 0x000fe60003800000 */
[----:B------:R-:W-:-:S05]  /*09c0*/  IMAD.U32 R3, RZ, RZ, UR4 ;  /* 0x00000004ff037e24 */ /* 0x000fca000f8e00ff */
[----:B------:R0:W-:Y:S01]  /*09d0*/  STL [R1+0x94], R3 ;  /* 0x0000940301007387 */ /* 0x0001e20000100800 */
[----:B-12-4-:R-:W-:Y:S06]  /*09e0*/  BAR.SYNC.DEFER_BLOCKING 0x0 ;  /* 0x0000000000007b1d */ /* 0x016fec0000010000 */
[----:B------:R-:W-:Y:S05]  /*09f0*/  @!P0 BRA `(.L_x_4058) ;  /* 0x000001e400988947 */ /* 0x000fea0003800000 */
.L_x_4059:
        /* <DEDUP_REMOVED lines=15> */
[----:B0-----:R-:W2:Y:S01]  /*0af0*/  LDL R3, [R1+0x94] ;  /* 0x0000940001037983 */ /* 0x001ea20000100800 */
[----:B------:R-:W-:Y:S01]  /*0b00*/  IADD3 R18, R0, -0x80, RZ ;  /* 0xffffff8000127810 */ /* 0x000fe20007ffe0ff */
[----:B------:R-:W-:Y:S01]  /*0b10*/  IMAD.MOV.U32 R12, RZ, RZ, -0x2 ;  /* 0xfffffffeff0c7424 */ /* 0x000fe200078e00ff */
[----:B------:R-:W-:Y:S01]  /*0b20*/  R2UR UR4, R2 ;  /* 0x00000000020472ca */ /* 0x000fe200000e0000 */
[----:B------:R-:W-:Y:S01]  /*0b30*/  IMAD.MOV.U32 R226, RZ, RZ, RZ ;  /* 0x000000ffffe27224 */ /* 0x000fe200078e00ff */
[----:B------:R-:W-:Y:S01]  /*0b40*/  SHF.R.S32.HI R0, RZ, 0x1f, R18 ;  /* 0x0000001fff007819 */ /* 0x000fe20000011412 */
[----:B------:R-:W-:Y:S01]  /*0b50*/  IMAD.MOV.U32 R204, RZ, RZ, RZ ;  /* 0x000000ffffcc7224 */ /* 0x000fe200078e00ff */
[----:B------:R-:W-:Y:S01]  /*0b60*/  MOV R16, RZ ;  /* 0x000000ff00107202 */ /* 0x000fe20000000f00 */
[----:B------:R-:W-:Y:S01]  /*0b70*/  IMAD.MOV.U32 R216, RZ, RZ, RZ ;  /* 0x000000ffffd87224 */ /* 0x000fe200078e00ff */
[CC--:B------:R-:W-:Y:S01]  /*0b80*/  LEA.HI R4, R0.reuse, R18.reuse, RZ, 0x4 ;  /* 0x0000001200047211 */ /* 0x0c0fe200078f20ff */
[----:B------:R-:W-:Y:S01]  /*0b90*/  IMAD.MOV.U32 R214, RZ, RZ, RZ ;  /* 0x000000ffffd67224 */ /* 0x000fe200078e00ff */
[----:B------:R-:W-:-:S02]  /*0ba0*/  LEA.HI R10, R0, R18, RZ, 0x2 ;  /* 0x00000012000a7211 */ /* 0x000fc400078f10ff */
[----:B------:R-:W-:Y:S02]  /*0bb0*/  SHF.R.S32.HI R5, RZ, 0x4, R4 ;  /* 0x00000004ff057819 */ /* 0x000fe40000011404 */
[----:B------:R-:W-:Y:S01]  /*0bc0*/  LOP3.LUT R231, R10, 0xfffffffc, RZ, 0xc0, !PT ;  /* 0xfffffffc0ae77812 */ /* 0x000fe200078ec0ff */
[----:B------:R-:W-:Y:S01]  /*0bd0*/  UIADD3 UR4, UR4, 0x15400, URZ ;  /* 0x0001540004047890 */ /* 0x000fe2000fffe03f */
[C---:B------:R-:W-:Y:S02]  /*0be0*/  LEA.HI R6, R4.reuse, R5, RZ, 0x1 ;  /* 0x0000000504067211 */ /* 0x040fe400078f08ff */
[----:B------:R-:W-:Y:S01]  /*0bf0*/  LOP3.LUT R4, R4, 0x3fffff0, RZ, 0xc0, !PT ;  /* 0x03fffff004047812 */ /* 0x000fe200078ec0ff */
[----:B------:R-:W-:Y:S01]  /*0c00*/  IMAD.IADD R231, R18, 0x1, -R231 ;  /* 0x0000000112e77824 */ /* 0x000fe200078e0ae7 */
[----:B------:R-:W-:Y:S02]  /*0c10*/  LOP3.LUT R6, R6, 0x1ffffffe, RZ, 0xc0, !PT ;  /* 0x1ffffffe06067812 */ /* 0x000fe400078ec0ff */
[----:B------:R-:W-:Y:S01]  /*0c20*/  IADD3 R4, R18, -R4, RZ ;  /* 0x8000000412047210 */ /* 0x000fe20007ffe0ff */
[----:B------:R-:W-:Y:S01]  /*0c30*/  IMAD.SHL.U32 R22, R231, 0x4, RZ ;  /* 0x00000004e7167824 */ /* 0x000fe200078e00ff */
[----:B------:R-:W-:Y:S01]  /*0c40*/  SHF.R.S32.HI R17, RZ, 0x2, R10 ;  /* 0x00000002ff117819 */ /* 0x000fe2000001140a */
[----:B------:R-:W-:Y:S01]  /*0c50*/  IMAD.IADD R6, R5, 0x1, -R6 ;  /* 0x0000000105067824 */ /* 0x000fe200078e0a06 */
[----:B------:R-:W-:Y:S01]  /*0c60*/  LEA.HI R5, R0, R18, RZ, 0x5 ;  /* 0x0000001200057211 */ /* 0x000fe200078f28ff */
[C---:B------:R-:W-:Y:S01]  /*0c70*/  VIADD R208, R22.reuse, 0x40 ;  /* 0x0000004016d07836 */ /* 0x040fe20000000000 */
[----:B------:R-:W-:Y:S01]  /*0c80*/  SHF.R.S32.HI R10, RZ, 0x1f, R10 ;  /* 0x0000001fff0a7819 */ /* 0x000fe2000001140a */
[----:B------:R-:W-:Y:S01]  /*0c90*/  VIADD R227, R17, 0x40 ;  /* 0x0000004011e37836 */ /* 0x000fe20000000000 */
[----:B------:R-:W-:Y:S01]  /*0ca0*/  SHF.R.S32.HI R5, RZ, 0x5, R5 ;  /* 0x00000005ff057819 */ /* 0x000fe20000011405 */
[----:B------:R-:W-:Y:S01]  /*0cb0*/  VIADD R209, R22, 0x30 ;  /* 0x0000003016d17836 */ /* 0x000fe20000000000 */
[----:B------:R-:W-:Y:S01]  /*0cc0*/  LEA.HI R10, R10, R17, RZ, 0x3 ;  /* 0x000000110a0a7211 */ /* 0x000fe200078f18ff */
[----:B------:R-:W-:Y:S01]  /*0cd0*/  IMAD.SHL.U32 R205, R227, 0x40, RZ ;  /* 0x00000040e3cd7824 */ /* 0x000fe200078e00ff */
[----:B------:R-:W-:Y:S01]  /*0ce0*/  IADD3 R206, R22, 0x20, RZ ;  /* 0x0000002016ce7810 */ /* 0x000fe20007ffe0ff */
[C---:B------:R-:W-:Y:S01]  /*0cf0*/  IMAD R13, R5.reuse, 0x10, R4 ;  /* 0x00000010050d7824 */ /* 0x040fe200078e0204 */
[----:B------:R-:W-:Y:S01]  /*0d00*/  LOP3.LUT R10, R10, 0xfffffff8, RZ, 0xc0, !PT ;  /* 0xfffffff80a0a7812 */ /* 0x000fe200078ec0ff */
[----:B------:R-:W-:Y:S01]  /*0d10*/  IMAD.SHL.U32 R213, R5, 0x200, RZ ;  /* 0x0000020005d57824 */ /* 0x000fe200078e00ff */
[----:B------:R-:W-:Y:S01]  /*0d20*/  LOP3.LUT R205, R205, 0x1c0, RZ, 0xc0, !PT ;  /* 0x000001c0cdcd7812 */ /* 0x000fe200078ec0ff */
[C---:B------:R-:W-:Y:S01]  /*0d30*/  IMAD.IADD R11, R22.reuse, 0x1, R206 ;  /* 0x00000001160b7824 */ /* 0x040fe200078e02ce */
[----:B------:R-:W-:Y:S01]  /*0d40*/  LEA R14, R13, R6, 0x3 ;  /* 0x000000060d0e7211 */ /* 0x000fe200078e18ff */
[----:B------:R-:W-:Y:S01]  /*0d50*/  IMAD.IADD R218, R17, 0x1, -R10 ;  /* 0x0000000111da7824 */ /* 0x000fe200078e0a0a */
[----:B------:R-:W-:Y:S01]  /*0d60*/  SHF.R.U32.HI R20, RZ, 0x3, R205 ;  /* 0x00000003ff147819 */ /* 0x000fe200000116cd */
[C---:B------:R-:W-:Y:S01]  /*0d70*/  IMAD.IADD R6, R22.reuse, 0x1, R208 ;  /* 0x0000000116067824 */ /* 0x040fe200078e02d0 */
[C---:B------:R-:W-:Y:S01]  /*0d80*/  IADD3 R207, R22.reuse, 0x10, RZ ;  /* 0x0000001016cf7810 */ /* 0x040fe20007ffe0ff */
[----:B------:R-:W-:Y:S01]  /*0d90*/  VIADD R210, R22, 0x50 ;  /* 0x0000005016d27836 */ /* 0x000fe20000000000 */
[----:B------:R-:W-:Y:S01]  /*0da0*/  SHF.L.U32 R211, R218, 0x6, RZ ;  /* 0x00000006dad37819 */ /* 0x000fe200000006ff */
[----:B------:R-:W-:Y:S01]  /*0db0*/  IMAD.SHL.U32 R24, R208, 0x2, RZ ;  /* 0x00000002d0187824 */ /* 0x000fe200078e00ff */
[----:B------:R-:W-:Y:S01]  /*0dc0*/  SHF.R.S32.HI R13, RZ, 0x1f, R6 ;  /* 0x0000001fff0d7819 */ /* 0x000fe20000011406 */
[----:B------:R-:W-:Y:S01]  /*0dd0*/  IMAD.SHL.U32 R236, R207, 0x2, RZ ;  /* 0x00000002cfec7824 */ /* 0x000fe200078e00ff */
[----:B------:R-:W-:-:S02]  /*0de0*/  LOP3.LUT R211, R211, 0x1c0, RZ, 0xc0, !PT ;  /* 0x000001c0d3d37812 */ /* 0x000fc400078ec0ff */
[----:B------:R-:W-:Y:S02]  /*0df0*/  SHF.R.S32.HI R237, RZ, 0x1f, R206 ;  /* 0x0000001fffed7819 */ /* 0x000fe400000114ce */
[----:B------:R-:W-:Y:S02]  /*0e00*/  SHF.R.U32.HI R212, RZ, 0x3, R211 ;  /* 0x00000003ffd47819 */ /* 0x000fe400000116d3 */
[----:B------:R-:W-:Y:S02]  /*0e10*/  SHF.L.U64.HI R237, R206, 0x1, R237 ;  /* 0x00000001ceed7819 */ /* 0x000fe400000102ed */
[----:B--2---:R-:W-:Y:S02]  /*0e20*/  R2UR UR5, R3 ;  /* 0x00000000030572ca */ /* 0x004fe400000e0000 */
[CC--:B------:R-:W-:Y:S02]  /*0e30*/  LEA.HI R3, R0.reuse, R18.reuse, RZ, 0x7 ;  /* 0x0000001200037211 */ /* 0x0c0fe400078f38ff */
[----:B------:R-:W-:-:S02]  /*0e40*/  LEA.HI R0, R0, R18, RZ, 0x3 ;  /* 0x0000001200007211 */ /* 0x000fc400078f18ff */
[C---:B------:R-:W-:Y:S02]  /*0e50*/  LOP3.LUT R234, R3.reuse, 0xffffff80, RZ, 0xc0, !PT ;  /* 0xffffff8003ea7812 */ /* 0x040fe400078ec0ff */
[----:B------:R-:W-:Y:S02]  /*0e60*/  SHF.R.S32.HI R15, RZ, 0x7, R3 ;  /* 0x00000007ff0f7819 */ /* 0x000fe40000011403 */
[----:B------:R-:W-:Y:S01]  /*0e70*/  LOP3.LUT R221, R0, 0xfffffff8, RZ, 0xc0, !PT ;  /* 0xfffffff800dd7812 */ /* 0x000fe200078ec0ff */
[C---:B------:R-:W-:Y:S01]  /*0e80*/  IMAD.IADD R234, R18.reuse, 0x1, -R234 ;  /* 0x0000000112ea7824 */ /* 0x040fe200078e0aea */
[----:B------:R-:W-:Y:S01]  /*0e90*/  LEA.HI R3, R3, R15, RZ, 0x1 ;  /* 0x0000000f03037211 */ /* 0x000fe200078f08ff */
[----:B------:R-:W-:Y:S01]  /*0ea0*/  ULOP3.LUT UR5, UR5, 0x1, URZ, 0xfc, !UPT ;  /* 0x0000000105057892 */ /* 0x000fe2000f8efc3f */
[----:B------:R-:W-:Y:S01]  /*0eb0*/  IADD3 R221, R18, -R221, RZ ;  /* 0x800000dd12dd7210 */ /* 0x000fe20007ffe0ff */
[----:B------:R-:W-:Y:S01]  /*0ec0*/  IMAD.SHL.U32 R18, R231, 0x8, RZ ;  /* 0x00000008e7127824 */ /* 0x000fe200078e00ff */
[----:B------:R-:W-:-:S02]  /*0ed0*/  SHF.R.S32.HI R7, RZ, 0x1f, R234 ;  /* 0x0000001fff077819 */ /* 0x000fc400000114ea */
[----:B------:R-:W-:Y:S01]  /*0ee0*/  LOP3.LUT R3, R3, 0x3fffffe, RZ, 0xc0, !PT ;  /* 0x03fffffe03037812 */ /* 0x000fe200078ec0ff */
[----:B------:R-:W-:Y:S01]  /*0ef0*/  IMAD.SHL.U32 R217, R221, 0x8, RZ ;  /* 0x00000008ddd97824 */ /* 0x000fe200078e00ff */
[CC--:B------:R-:W-:Y:S02]  /*0f00*/  LEA.HI R8, R7.reuse, R234.reuse, RZ, 0x2 ;  /* 0x000000ea07087211 */ /* 0x0c0fe400078f10ff */
[----:B------:R-:W-:Y:S01]  /*0f10*/  LEA.HI R7, R7, R234, RZ, 0x5 ;  /* 0x000000ea07077211 */ /* 0x000fe200078f28ff */
[----:B------:R-:W-:Y:S01]  /*0f20*/  IMAD.IADD R3, R15, 0x1, -R3 ;  /* 0x000000010f037824 */ /* 0x000fe200078e0a03 */
[----:B------:R-:W-:Y:S01]  /*0f30*/  LOP3.LUT R9, R8, 0x7ffffffc, RZ, 0xc0, !PT ;  /* 0x7ffffffc08097812 */ /* 0x000fe200078ec0ff */
[C---:B------:R-:W-:Y:S01]  /*0f40*/  VIADD R219, R217.reuse, 0x40 ;  /* 0x00000040d9db7836 */ /* 0x040fe20000000000 */
[----:B------:R-:W-:Y:S02]  /*0f50*/  SHF.R.S32.HI R7, RZ, 0x5, R7 ;  /* 0x00000005ff077819 */ /* 0x000fe40000011407 */
[----:B------:R-:W-:Y:S01]  /*0f60*/  SHF.R.S32.HI R229, RZ, 0x3, R0 ;  /* 0x00000003ffe57819 */ /* 0x000fe20000011400 */
[----:B------:R-:W-:Y:S01]  /*0f70*/  IMAD.IADD R9, R234, 0x1, -R9 ;  /* 0x00000001ea097824 */ /* 0x000fe200078e0a09 */
[----:B------:R-:W-:Y:S01]  /*0f80*/  IADD3 R220, R217, 0x80, RZ ;  /* 0x00000080d9dc7810 */ /* 0x000fe20007ffe0ff */
[----:B------:R-:W-:Y:S01]  /*0f90*/  IMAD.U32 R0, RZ, RZ, UR4 ;  /* 0x00000004ff007e24 */ /* 0x000fe2000f8e00ff */
[----:B------:R-:W-:Y:S01]  /*0fa0*/  SHF.R.S32.HI R21, RZ, 0x1f, R219 ;  /* 0x0000001fff157819 */ /* 0x000fe200000114db */
[----:B------:R-:W-:Y:S01]  /*0fb0*/  IMAD R4, R9, R12, 0x70 ;  /* 0x0000007009047424 */ /* 0x000fe200078e020c */
[----:B------:R-:W-:Y:S01]  /*0fc0*/  SHF.R.S32.HI R9, RZ, 0x1f, R8 ;  /* 0x0000001fff097819 */ /* 0x000fe20000011408 */
[----:B------:R-:W-:Y:S01]  /*0fd0*/  IMAD.SHL.U32 R21, R206, 0x2, RZ ;  /* 0x00000002ce157824 */ /* 0x000fe200078e00ff */
[----:B------:R-:W-:-:S02]  /*0fe0*/  SHF.R.S32.HI R12, RZ, 0x1f, R11 ;  /* 0x0000001fff0c7819 */ /* 0x000fc4000001140b */
[----:B------:R0:W-:Y:S02]  /*0ff0*/  STL [R1+0x88], R4 ;  /* 0x0000880401007387 */ /* 0x0001e40000100800 */
[CC--:B------:R-:W-:Y:S02]  /*1000*/  LEA.HI R232, R12.reuse, R11.reuse, RZ, 0x3 ;  /* 0x0000000b0ce87211 */ /* 0x0c0fe400078f18ff */
[----:B------:R-:W-:Y:S02]  /*1010*/  LEA.HI R11, R12, R11, RZ, 0x6 ;  /* 0x0000000b0c0b7211 */ /* 0x000fe400078f30ff */
[----:B------:R-:W-:Y:S02]  /*1020*/  SHF.R.S32.HI R12, RZ, 0x1f, R209 ;  /* 0x0000001fff0c7819 */ /* 0x000fe400000114d1 */
[----:B------:R-:W-:Y:S02]  /*1030*/  SHF.L.U32 R11, R11, 0x7, RZ ;  /* 0x000000070b0b7819 */ /* 0x000fe400000006ff */
[----:B0-----:R-:W-:-:S02]  /*1040*/  SHF.R.S32.HI R4, RZ, 0x2, R8 ;  /* 0x00000002ff047819 */ /* 0x001fc40000011408 */
[----:B------:R-:W-:Y:S02]  /*1050*/  LEA.HI R8, R13, R6, RZ, 0x3 ;  /* 0x000000060d087211 */ /* 0x000fe400078f18ff */
[----:B------:R-:W-:Y:S02]  /*1060*/  LEA.HI R9, R9, R4, RZ, 0x3 ;  /* 0x0000000409097211 */ /* 0x000fe400078f18ff */
[----:B------:R-:W-:Y:S02]  /*1070*/  LEA.HI R13, R13, R6, RZ, 0x6 ;  /* 0x000000060d0d7211 */ /* 0x000fe400078f30ff */
[----:B------:R-:W-:Y:S02]  /*1080*/  LOP3.LUT R9, R9, 0xfffffff8, RZ, 0xc0, !PT ;  /* 0xfffffff809097812 */ /* 0x000fe400078ec0ff */
[----:B------:R-:W-:Y:S01]  /*1090*/  SHF.R.S32.HI R6, RZ, 0x1f, R227 ;  /* 0x0000001fff067819 */ /* 0x000fe200000114e3 */
[----:B------:R-:W-:Y:S01]  /*10a0*/  IMAD.SHL.U32 R13, R13, 0x80, RZ ;  /* 0x000000800d0d7824 */ /* 0x000fe200078e00ff */
[----:B------:R-:W-:Y:S01]  /*10b0*/  LOP3.LUT R5, R211, 0x38, R8, 0xf8, !PT ;  /* 0x00000038d3057812 */ /* 0x000fe200078ef808 */
[----:B------:R-:W-:Y:S01]  /*10c0*/  IMAD.IADD R4, R4, 0x1, -R9 ;  /* 0x0000000104047824 */ /* 0x000fe200078e0a09 */
[----:B------:R-:W-:-:S02]  /*10d0*/  LEA.HI R6, R6, R227, RZ, 0x3 ;  /* 0x000000e306067211 */ /* 0x000fc400078f18ff */
[----:B------:R-:W-:Y:S02]  /*10e0*/  LOP3.LUT R10, R205, 0x38, R8, 0xf8, !PT ;  /* 0x00000038cd0a7812 */ /* 0x000fe400078ef808 */
[----:B------:R-:W-:Y:S01]  /*10f0*/  LEA R4, R7, R4, 0x4 ;  /* 0x0000000407047211 */ /* 0x000fe200078e20ff */
[----:B------:R-:W-:Y:S01]  /*1100*/  IMAD.SHL.U32 R6, R6, 0x40, RZ ;  /* 0x0000004006067824 */ /* 0x000fe200078e00ff */
[----:B------:R-:W-:Y:S02]  /*1110*/  LOP3.LUT R7, R205, 0x38, R232, 0xf8, !PT ;  /* 0x00000038cd077812 */ /* 0x000fe400078ef8e8 */
[----:B------:R-:W-:Y:S01]  /*1120*/  LOP3.LUT R10, R10, R20, RZ, 0x3c, !PT ;  /* 0x000000140a0a7212 */ /* 0x000fe200078e3cff */
[----:B------:R-:W-:Y:S01]  /*1130*/  IMAD R15, R3, 0x40, R4 ;  /* 0x00000040030f7824 */ /* 0x000fe200078e0204 */
[----:B------:R-:W-:Y:S02]  /*1140*/  LOP3.LUT R3, R211, 0x38, R232, 0xf8, !PT ;  /* 0x00000038d3037812 */ /* 0x000fe400078ef8e8 */
[----:B------:R-:W-:-:S02]  /*1150*/  LOP3.LUT R4, R11, 0xffffe000, RZ, 0xc0, !PT ;  /* 0xffffe0000b047812 */ /* 0x000fc400078ec0ff */
[----:B------:R-:W-:Y:S01]  /*1160*/  LOP3.LUT R3, R3, R212, RZ, 0x3c, !PT ;  /* 0x000000d403037212 */ /* 0x000fe200078e3cff */
[----:B------:R-:W-:Y:S01]  /*1170*/  STL [R1+0x84], R15 ;  /* 0x0000840f01007387 */ /* 0x000fe20000100800 */
[----:B------:R-:W-:Y:S02]  /*1180*/  LOP3.LUT R9, R7, R20, RZ, 0x3c, !PT ;  /* 0x0000001407097212 */ /* 0x000fe400078e3cff */
[----:B------:R-:W-:Y:S02]  /*1190*/  LOP3.LUT R7, R5, R212, RZ, 0x3c, !PT ;  /* 0x000000d405077212 */ /* 0x000fe400078e3cff */
[----:B------:R-:W-:Y:S01]  /*11a0*/  IADD3 R5, R3, R4, R213 ;  /* 0x0000000403057210 */ /* 0x000fe20007ffe0d5 */
[----:B------:R-:W-:Y:S01]  /*11b0*/  IMAD.U32 R3, RZ, RZ, UR5 ;  /* 0x00000005ff037e24 */ /* 0x000fe2000f8e00ff */
[----:B------:R-:W-:Y:S02]  /*11c0*/  LOP3.LUT R215, R6, 0xfffffe00, RZ, 0xc0, !PT ;  /* 0xfffffe0006d77812 */ /* 0x000fe400078ec0ff */
[----:B------:R-:W-:-:S02]  /*11d0*/  LOP3.LUT R6, R13, 0xffffe000, RZ, 0xc0, !PT ;  /* 0xffffe0000d067812 */ /* 0x000fc400078ec0ff */
[----:B------:R0:W-:Y:S01]  /*11e0*/  STL [R1+0x14], R3 ;  /* 0x0000140301007387 */ /* 0x0001e20000100800 */
[----:B------:R-:W-:Y:S02]  /*11f0*/  SHF.R.S32.HI R13, RZ, 0x1f, R220 ;  /* 0x0000001fff0d7819 */ /* 0x000fe400000114dc */
[----:B------:R-:W-:Y:S01]  /*1200*/  SHF.L.U32 R13, R209, 0x1, RZ ;  /* 0x00000001d10d7819 */ /* 0x000fe200000006ff */
[----:B------:R1:W-:Y:S01]  /*1210*/  STL [R1+0x80], R0 ;  /* 0x0000800001007387 */ /* 0x0003e20000100800 */
[-C--:B------:R-:W-:Y:S02]  /*1220*/  IADD3 R7, R7, R6.reuse, R213 ;  /* 0x0000000607077210 */ /* 0x080fe40007ffe0d5 */
[----:B------:R-:W-:Y:S01]  /*1230*/  IADD3 R10, R10, R6, R215 ;  /* 0x000000060a0a7210 */ /* 0x000fe20007ffe0d7 */
[----:B------:R2:W-:Y:S01]  /*1240*/  STL [R1+0x50], R21 ;  /* 0x0000501501007387 */ /* 0x0005e20000100800 */
[----:B------:R-:W-:Y:S02]  /*1250*/  SHF.R.S32.HI R6, RZ, 0x1f, R207 ;  /* 0x0000001fff067819 */ /* 0x000fe400000114cf */
[----:B0-----:R-:W-:Y:S01]  /*1260*/  LEA.HI R3, R231, R231, RZ, 0x1 ;  /* 0x000000e7e7037211 */ /* 0x001fe200078f08ff */
[----:B------:R0:W-:Y:S01]  /*1270*/  STL [R1+0x58], R13 ;  /* 0x0000580d01007387 */ /* 0x0001e20000100800 */
[----:B------:R-:W-:-:S02]  /*1280*/  IADD3 R9, R9, R4, R215 ;  /* 0x0000000409097210 */ /* 0x000fc40007ffe0d7 */
[----:B-1----:R-:W-:Y:S01]  /*1290*/  LOP3.LUT R0, R3, 0x1ffffffe, RZ, 0xc0, !PT ;  /* 0x1ffffffe03007812 */ /* 0x002fe200078ec0ff */
[----:B------:R-:W-:Y:S01]  /*12a0*/  STL [R1+0x60], R24 ;  /* 0x0000601801007387 */ /* 0x000fe20000100800 */
[----:B------:R-:W-:Y:S01]  /*12b0*/  SHF.R.S32.HI R3, RZ, 0x1f, R217 ;  /* 0x0000001fff037819 */ /* 0x000fe200000114d9 */
[----:B--2---:R-:W-:Y:S01]  /*12c0*/  IMAD.SHL.U32 R21, R210, 0x2, RZ ;  /* 0x00000002d2157824 */ /* 0x004fe200078e00ff */
[----:B------:R-:W-:Y:S01]  /*12d0*/  SHF.R.S32.HI R3, RZ, 0x1f, R208 ;  /* 0x0000001fff037819 */ /* 0x000fe200000114d0 */
[----:B------:R-:W-:Y:S01]  /*12e0*/  IMAD.IADD R0, R231, 0x1, -R0 ;  /* 0x00000001e7007824 */ /* 0x000fe200078e0a00 */
[----:B------:R-:W-:Y:S01]  /*12f0*/  LOP3.LUT R4, R205, 0x38, R18, 0xf8, !PT ;  /* 0x00000038cd047812 */ /* 0x000fe200078ef812 */
[----:B0-----:R-:W-:Y:S01]  /*1300*/  IMAD.SHL.U32 R13, R14, 0x8, RZ ;  /* 0x000000080e0d7824 */ /* 0x001fe200078e00ff */
[----:B------:R-:W-:Y:S01]  /*1310*/  SHF.R.S32.HI R11, RZ, 0x1f, R210 ;  /* 0x0000001fff0b7819 */ /* 0x000fe200000114d2 */
[----:B------:R-:W-:Y:S01]  /*1320*/  STL [R1+0x68], R21 ;  /* 0x0000681501007387 */ /* 0x000fe20000100800 */
[----:B------:R-:W-:-:S02]  /*1330*/  SHF.L.U64.HI R235, R207, 0x1, R6 ;  /* 0x00000001cfeb7819 */ /* 0x000fc40000010206 */
[----:B------:R-:W-:Y:S01]  /*1340*/  SHF.L.U64.HI R12, R209, 0x1, R12 ;  /* 0x00000001d10c7819 */ /* 0x000fe2000001020c */
[----:B------:R-:W-:Y:S01]  /*1350*/  STL [R1+0x90], R13 ;  /* 0x0000900d01007387 */ /* 0x000fe20000100800 */
[----:B------:R-:W-:Y:S02]  /*1360*/  SHF.L.U64.HI R6, R208, 0x1, R3 ;  /* 0x00000001d0067819 */ /* 0x000fe40000010203 */
[----:B------:R-:W-:Y:S01]  /*1370*/  LOP3.LUT R4, R215, R4, R20, 0xf6, !PT ;  /* 0x00000004d7047212 */ /* 0x000fe200078ef614 */
[----:B------:R-:W-:Y:S01]  /*1380*/  STL [R1+0x54], R12 ;  /* 0x0000540c01007387 */ /* 0x000fe20000100800 */
[----:B------:R-:W-:Y:S02]  /*1390*/  SHF.L.U64.HI R3, R210, 0x1, R11 ;  /* 0x00000001d2037819 */ /* 0x000fe4000001020b */
[----:B------:R-:W-:Y:S01]  /*13a0*/  LEA R4, R4, UR4, 0x1 ;  /* 0x0000000404047c11 */ /* 0x000fe2000f8e08ff */
[----:B------:R-:W-:Y:S01]  /*13b0*/  STL [R1+0x5c], R6 ;  /* 0x00005c0601007387 */ /* 0x000fe20000100800 */
[----:B------:R-:W-:-:S02]  /*13c0*/  LEA R0, R0, R15, 0x3 ;  /* 0x0000000f00007211 */ /* 0x000fc400078e18ff */
[----:B------:R-:W-:Y:S01]  /*13d0*/  SHF.R.S32.HI R232, RZ, 0x3, R232 ;  /* 0x00000003ffe87819 */ /* 0x000fe200000114e8 */
[----:B------:R0:W-:Y:S01]  /*13e0*/  STL [R1+0x64], R3 ;  /* 0x0000640301007387 */ /* 0x0001e20000100800 */
[----:B------:R-:W-:-:S03]  /*13f0*/  SHF.R.S32.HI R233, RZ, 0x3, R8 ;  /* 0x00000003ffe97819 */ /* 0x000fc60000011408 */
[----:B------:R1:W-:Y:S01]  /*1400*/  STL [R1+0x78], R4 ;  /* 0x0000780401007387 */ /* 0x0003e20000100800 */
[----:B0-----:R-:W-:Y:S02]  /*1410*/  LEA R3, R5, UR4, 0x1 ;  /* 0x0000000405037c11 */ /* 0x001fe4000f8e08ff */
[----:B------:R-:W-:Y:S02]  /*1420*/  LEA R5, R9, UR4, 0x1 ;  /* 0x0000000409057c11 */ /* 0x000fe4000f8e08ff */
[----:B-1----:R-:W-:Y:S01]  /*1430*/  LEA R4, R7, UR4, 0x1 ;  /* 0x0000000407047c11 */ /* 0x002fe2000f8e08ff */
[----:B------:R0:W-:Y:S04]  /*1440*/  STL [R1+0x7c], R3 ;  /* 0x00007c0301007387 */ /* 0x0001e80000100800 */
[----:B------:R1:W-:Y:S04]  /*1450*/  STL [R1+0x70], R5 ;  /* 0x0000700501007387 */ /* 0x0003e80000100800 */
[----:B------:R1:W-:Y:S01]  /*1460*/  STL [R1+0x74], R4 ;  /* 0x0000740401007387 */ /* 0x0003e20000100800 */
[----:B0-----:R-:W-:-:S03]  /*1470*/  LEA R3, R10, UR4, 0x1 ;  /* 0x000000040a037c11 */ /* 0x001fc6000f8e08ff */
[----:B------:R1:W-:Y:S04]  /*1480*/  STL [R1+0x8c], R0 ;  /* 0x00008c0001007387 */ /* 0x0003e80000100800 */
[----:B------:R1:W-:Y:S02]  /*1490*/  STL [R1+0x6c], R3 ;  /* 0x00006c0301007387 */ /* 0x0003e40000100800 */
.L_x_4265:
[----:B01----:R-:W0:Y:S01]  /*14a0*/  LDC.64 R4, c[0x0][0xc88] ;  /* 0x00032200ff047b82 */ /* 0x003e220000000a00 */
[----:B------:R-:W-:Y:S01]  /*14b0*/  ULDC.64 UR4, c[0x0][0xa28] ;  /* 0x00028a0000047ab9 */ /* 0x000fe20000000a00 */
[----:B------:R-:W-:Y:S01]  /*14c0*/  ULDC.64 UR8, c[0x0][0xa18] ;  /* 0x0002860000087ab9 */ /* 0x000fe20000000a00 */
[----:B------:R-:W-:Y:S01]  /*14d0*/  ULDC.64 UR6, c[0x0][0xa08] ;  /* 0x0002820000067ab9 */ /* 0x000fe20000000a00 */
[----:B0-----:R-:W-:-:S05]  /*14e0*/  IMAD.WIDE R4, R139, 0x4, R4 ;  /* 0x000000048b047825 */ /* 0x001fca00078e0204 */
[----:B--2---:R-:W2:Y:S01]  /*14f0*/  LDG.E R225, desc[UR60][R4.64] ;  /* 0x0000003c04e17981 */ /* 0x004ea2000c1e1900 */
[----:B------:R-:W-:Y:S01]  /*1500*/  ISETP.NE.U32.AND P2, PT, RZ, UR4, PT ;  /* 0x00000004ff007c0c */ /* 0x000fe2000bf45070 */
[----:B---3--:R-:W-:Y:S01]  /*1510*/  IMAD.MOV.U32 R3, RZ, RZ, RZ ;  /* 0x000000ffff037224 */ /* 0x008fe200078e00ff */
[----:B------:R-:W-:Y:S01]  /*1520*/  ISETP.NE.U32.AND P1, PT, RZ, UR8, PT ;  /* 0x00000008ff007c0c */ /* 0x000fe2000bf25070 */
[----:B------:R-:W-:Y:S01]  /*1530*/  IMAD.MOV.U32 R29, RZ, RZ, RZ ;  /* 0x000000ffff1d7224 */ /* 0x000fe200078e00ff */
[----:B------:R-:W-:Y:S02]  /*1540*/  ISETP.NE.AND.EX P2, PT, RZ, UR5, PT, P2 ;  /* 0x00000005ff007c0c */ /* 0x000fe4000bf45320 */
[----:B------:R-:W-:Y:S02]  /*1550*/  ISETP.NE.AND.EX P1, PT, RZ, UR9, PT, P1 ;  /* 0x00000009ff007c0c */ /* 0x000fe4000bf25310 */
[----:B------:R-:W-:-:S04]  /*1560*/  ISETP.NE.U32.AND P0, PT, RZ, UR6, PT ;  /* 0x00000006ff007c0c */ /* 0x000fc8000bf05070 */
[----:B------:R-:W-:Y:S02]  /*1570*/  ISETP.NE.AND.EX P0, PT, RZ, UR7, PT, P0 ;  /* 0x00000007ff007c0c */ /* 0x000fe4000bf05300 */
[----:B--2---:R-:W-:Y:S01]  /*1580*/  SHF.R.S32.HI R230, RZ, 0x1f, R225 ;  /* 0x0000001fffe67819 */ /* 0x004fe200000114e1 */
[C---:B------:R-:W-:Y:S02]  /*1590*/  IMAD.SHL.U32 R223, R225.reuse, 0x4, RZ ;  /* 0x00000004e1df7824 */ /* 0x040fe400078e00ff */
[C---:B------:R-:W-:Y:S02]  /*15a0*/  @P2 LEA R4, P3, R225.reuse, UR4, 0x2 ;  /* 0x00000004e1042c11 */ /* 0x040fe4000f8610ff */
[C-C-:B------:R-:W-:Y:S02]  /*15b0*/  SHF.L.U64.HI R224, R225.reuse, 0x2, R230.reuse ;  /* 0x00000002e1e07819 */ /* 0x140fe400000102e6 */
[----:B------:R-:W-:Y:S01]  /*15c0*/  @P2 LEA.HI.X R5, R225, UR5, R230, 0x2, P3 ;  /* 0x00000005e1052c11 */ /* 0x000fe200098f14e6 */
[----:B------:R-:W-:Y:S01]  /*15d0*/  ULDC UR4, c[0x0][0x288] ;  /* 0x0000a20000047ab9 */ /* 0x000fe20000000800 */
[----:B------:R-:W-:-:S03]  /*15e0*/  IADD3 R8, P4, R223, UR6, RZ ;  /* 0x00000006df087c10 */ /* 0x000fc6000ff9e0ff */
[----:B------:R0:W5:Y:S01]  /*15f0*/  @P2 LDG.E R3, desc[UR60][R4.64] ;  /* 0x0000003c04032981 */ /* 0x000162000c1e1900 */
[----:B------:R-:W-:Y:S02]  /*1600*/  @P1 IADD3 R6, P2, R223, UR8, RZ ;  /* 0x00000008df061c10 */ /* 0x000fe4000ff5e0ff */
[----:B------:R-:W-:Y:S01]  /*1610*/  MOV R153, UR4 ;  /* 0x0000000400997c02 */ /* 0x000fe20008000f00 */
[----:B------:R-:W-:Y:S01]  /*1620*/  ULDC.64 UR4, c[0x0][0x418] ;  /* 0x0001060000047ab9 */ /* 0x000fe20000000a00 */
[C---:B------:R-:W-:Y:S02]  /*1630*/  IADD3.X R9, R224.reuse, UR7, RZ, P4, !PT ;  /* 0x00000007e0097c10 */ /* 0x040fe4000a7fe4ff */
[----:B------:R-:W-:Y:S01]  /*1640*/  @P1 IADD3.X R7, R224, UR9, RZ, P2, !PT ;  /* 0x00000009e0071c10 */ /* 0x000fe200097fe4ff */
[----:B------:R-:W-:Y:S02]  /*1650*/  UISETP.NE.U32.AND UP0, UPT, UR4, URZ, UPT ;  /* 0x0000003f0400728c */ /* 0x000fe4000bf05070 */
[----:B------:R0:W5:Y:S01]  /*1660*/  @P0 LDG.E R29, desc[UR60][R8.64] ;  /* 0x0000003c081d0981 */ /* 0x000162000c1e1900 */
[----:B------:R-:W-:Y:S01]  /*1670*/  ULDC UR4, c[0x0][0x424] ;  /* 0x0001090000047ab9 */ /* 0x000fe20000000800 */
[----:B------:R-:W-:-:S02]  /*1680*/  ULDC.64 UR8, c[0x0][0xa20] ;  /* 0x0002880000087ab9 */ /* 0x000fc40000000a00 */
[----:B------:R0:W5:Y:S01]  /*1690*/  @P1 LDG.E R153, desc[UR60][R6.64] ;  /* 0x0000003c06991981 */ /* 0x000162000c1e1900 */
[----:B------:R-:W-:Y:S01]  /*16a0*/  UISETP.NE.AND.EX UP0, UPT, UR5, URZ, UPT, UP0 ;  /* 0x0000003f0500728c */ /* 0x000fe2000bf05300 */
[----:B------:R-:W-:Y:S02]  /*16b0*/  ISETP.NE.U32.AND P2, PT, RZ, UR8, PT ;  /* 0x00000008ff007c0c */ /* 0x000fe4000bf45070 */
[----:B------:R-:W-:Y:S01]  /*16c0*/  ULDC UR5, c[0x0][0x2f0] ;  /* 0x0000bc0000057ab9 */ /* 0x000fe20000000800 */
[----:B------:R-:W-:Y:S01]  /*16d0*/  USEL UR4, UR4, 0x1, UP0 ;  /* 0x0000000104047887 */ /* 0x000fe20008000000 */
[----:B------:R-:W-:-:S03]  /*16e0*/  ISETP.NE.AND.EX P2, PT, RZ, UR9, PT, P2 ;  /* 0x00000009ff007c0c */ /* 0x000fc6000bf45320 */
[----:B------:R-:W-:-:S03]  /*16f0*/  UIMAD UR4, UR4, UR5, URZ ;  /* 0x00000005040472a4 */ /* 0x000fc6000f8e023f */
[----:B------:R-:W-:Y:S01]  /*1700*/  ULDC UR5, c[0x0][0x348] ;  /* 0x0000d20000057ab9 */ /* 0x000fe20000000800 */
[----:B------:R-:W-:Y:S02]  /*1710*/  IMAD.MOV.U32 R228, RZ, RZ, R137 ;  /* 0x000000ffffe47224 */ /* 0x000fe400078e0089 */
[----:B------:R-:W-:Y:S02]  /*1720*/  IMAD.MOV.U32 R222, RZ, RZ, R138 ;  /* 0x000000ffffde7224 */ /* 0x000fe400078e008a */
[----:B------:R-:W-:Y:S01]  /*1730*/  IMAD.MOV.U32 R27, RZ, RZ, R225 ;  /* 0x000000ffff1b7224 */ /* 0x000fe200078e00e1 */
[----:B0---4-:R-:W-:Y:S06]  /*1740*/  @P1 BRA `(.L_x_4061) ;  /* 0x0000000000241947 */ /* 0x011fec0003800000 */
        /* <DEDUP_REMOVED lines=9> */
.L_x_4061:
[----:B------:R-:W-:Y:S02]  /*17e0*/  IMAD.U32 R24, RZ, RZ, UR5 ;  /* 0x00000005ff187e24 */ /* 0x000fe4000f8e00ff */
[----:B------:R-:W-:Y:S01]  /*17f0*/  IMAD.U32 R26, RZ, RZ, UR4 ;  /* 0x00000004ff1a7e24 */ /* 0x000fe2000f8e00ff */
[----:B------:R-:W-:Y:S06]  /*1800*/  @!P2 BRA `(.L_x_4062) ;  /* 0x000000000010a947 */ /* 0x000fec0003800000 */
[----:B------:R-:W-:-:S04]  /*1810*/  IADD3 R4, P0, R223, UR8, RZ ;  /* 0x00000008df047c10 */ /* 0x000fc8000ff1e0ff */
[----:B------:R-:W-:-:S05]  /*1820*/  IADD3.X R5, R224, UR9, RZ, P0, !PT ;  /* 0x00000009e0057c10 */ /* 0x000fca00087fe4ff */
[----:B------:R0:W5:Y:S01]  /*1830*/  LDG.E R26, desc[UR60][R4.64] ;  /* 0x0000003c041a7981 */ /* 0x000162000c1e1900 */
[----:B------:R-:W-:Y:S05]  /*1840*/  BRA `(.L_x_4063) ;  /* 0x0000000000107947 */ /* 0x000fea0003800000 */
.L_x_4062:
[----:B------:R-:W-:Y:S05]  /*1850*/  @!P0 BRA `(.L_x_4063) ;  /* 0x00000000000c8947 */ /* 0x000fea0003800000 */
[----:B------:R-:W2:Y:S04]  /*1860*/  LDG.E R5, desc[UR60][R8.64] ;  /* 0x0000003c08057981 */ /* 0x000ea8000c1e1900 */
[----:B------:R-:W2:Y:S02]  /*1870*/  LDG.E R26, desc[UR60][R8.64+0x4] ;  /* 0x0000043c081a7981 */ /* 0x000ea4000c1e1900 */
[----:B--2---:R-:W-:-:S07]  /*1880*/  IMAD.IADD R26, R26, 0x1, -R5 ;  /* 0x000000011a1a7824 */ /* 0x004fce00078e0a05 */
.L_x_4063:
[----:B------:R-:W-:Y:S02]  /*1890*/  ULDC.64 UR4, c[0x0][0xa10] ;  /* 0x0002840000047ab9 */ /* 0x000fe40000000a00 */
[----:B------:R-:W-:-:S04]  /*18a0*/  ISETP.NE.U32.AND P0, PT, RZ, UR4, PT ;  /* 0x00000004ff007c0c */ /* 0x000fc8000bf05070 */
[----:B------:R-:W-:Y:S01]  /*18b0*/  ISETP.NE.AND.EX P0, PT, RZ, UR5, PT, P0 ;  /* 0x00000005ff007c0c */ /* 0x000fe2000bf05300 */
[----:B------:R-:W-:-:S12]  /*18c0*/  ULDC.64 UR4, c[0x0][0xa30] ;  /* 0x00028c0000047ab9 */ /* 0x000fd80000000a00 */
[----:B0-----:R-:W0:Y:S02]  /*18d0*/  @P0 LDC.64 R4, c[0x0][0xa10] ;  /* 0x00028400ff040b82 */ /* 0x001e240000000a00 */
[----:B0-----:R-:W-:-:S05]  /*18e0*/  @P0 IMAD.WIDE R4, R27, 0x4, R4 ;  /* 0x000000041b040825 */ /* 0x001fca00078e0204 */
[----:B------:R-:W2:Y:S04]  /*18f0*/  @P0 LDG.E R0, desc[UR60][R4.64] ;  /* 0x0000003c04000981 */ /* 0x000ea8000c1e1900 */
[----:B------:R0:W2:Y:S01]  /*1900*/  @P0 LDG.E R9, desc[UR60][R4.64+0x4] ;  /* 0x0000043c04090981 */ /* 0x0000a2000c1e1900 */
[----:B------:R-:W-:Y:S02]  /*1910*/  ISETP.NE.U32.AND P1, PT, RZ, UR4, PT ;  /* 0x00000004ff007c0c */ /* 0x000fe4000bf25070 */
[----:B-----5:R-:W-:Y:S02]  /*1920*/  MOV R149, R26 ;  /* 0x0000001a00957202 */ /* 0x020fe40000000f00 */
[----:B------:R-:W-:-:S13]  /*1930*/  ISETP.NE.AND.EX P1, PT, RZ, UR5, PT, P1 ;  /* 0x00000005ff007c0c */ /* 0x000fda000bf25310 */
[----:B------:R-:W-:-:S04]  /*1940*/  @P1 IADD3 R6, P2, R223, UR4, RZ ;  /* 0x00000004df061c10 */ /* 0x000fc8000ff5e0ff */
[----:B------:R-:W-:-:S05]  /*1950*/  @P1 IADD3.X R7, R224, UR5, RZ, P2, !PT ;  /* 0x00000005e0071c10 */ /* 0x000fca00097fe4ff */
[----:B------:R1:W5:Y:S01]  /*1960*/  @P1 LDG.E R149, desc[UR60][R6.64] ;  /* 0x0000003c06951981 */ /* 0x000362000c1e1900 */
[----:B------:R-:W-:Y:S01]  /*1970*/  IMAD.IADD R11, R26, 0x1, -R3 ;  /* 0x000000011a0b7824 */ /* 0x000fe200078e0a03 */
[----:B------:R-:W-:Y:S01]  /*1980*/  PLOP3.LUT P2, PT, PT, PT, PT, 0x80, 0x0 ;  /* 0x000000000000781c */ /* 0x000fe20003f4f070 */
[----:B0-----:R-:W-:Y:S02]  /*1990*/  IMAD.MOV.U32 R4, RZ, RZ, RZ ;  /* 0x000000ffff047224 */ /* 0x001fe400078e00ff */
[----:B--2---:R-:W-:Y:S02]  /*19a0*/  @P0 IMAD.IADD R24, R9, 0x1, -R0 ;  /* 0x0000000109180824 */ /* 0x004fe400078e0a00 */
[----:B------:R-:W-:Y:S02]  /*19b0*/  IMAD.MOV R0, RZ, RZ, -R11 ;  /* 0x000000ffff007224 */ /* 0x000fe400078e0a0b */
[----:B------:R-:W-:-:S03]  /*19c0*/  IMAD.IADD R154, R11, 0x1, R24 ;  /* 0x000000010b9a7824 */ /* 0x000fc600078e0218 */
[----:B------:R-:W-:Y:S02]  /*19d0*/  VIMNMX R0, RZ, R0, !PT ;  /* 0x00000000ff007248 */ /* 0x000fe40007fe0100 */
[----:B------:R-:W-:Y:S02]  /*19e0*/  IADD3 R5, R154, 0x6f, RZ ;  /* 0x0000006f9a057810 */ /* 0x000fe40007ffe0ff */
[----:B------:R-:W-:-:S03]  /*19f0*/  SHF.R.U32.HI R134, RZ, 0x4, R0 ;  /* 0x00000004ff867819 */ /* 0x000fc60000011600 */
[----:B------:R-:W-:-:S04]  /*1a00*/  IMAD.HI R4, R5, -0x6db6db6d, R4 ;  /* 0x9249249305047827 */ /* 0x000fc800078e0204 */
[----:B------:R-:W-:Y:S01]  /*1a10*/  IMAD.WIDE.U32 R134, R134, 0x24924925, RZ ;  /* 0x2492492586867825 */ /* 0x000fe200078e00ff */
[----:B------:R-:W-:-:S04]  /*1a20*/  SHF.R.U32.HI R3, RZ, 0x1f, R4 ;  /* 0x0000001fff037819 */ /* 0x000fc80000011604 */
[----:B------:R-:W-:Y:S02]  /*1a30*/  LEA.HI.SX32 R156, R4, R3, 0x1a ;  /* 0x00000003049c7211 */ /* 0x000fe400078fd2ff */
[----:B------:R-:W-:-:S03]  /*1a40*/  MOV R134, R135 ;  /* 0x0000008700867202 */ /* 0x000fc60000000f00 */
[----:B------:R-:W-:Y:S02]  /*1a50*/  IMAD R3, R156, 0x70, -R11 ;  /* 0x000000709c037824 */ /* 0x000fe400078e0a0b */
[----:B------:R-:W-:-:S03]  /*1a60*/  IMAD.MOV.U32 R25, RZ, RZ, R134 ;  /* 0x000000ffff197224 */ /* 0x000fc600078e0086 */
[----:B------:R-:W-:-:S04]  /*1a70*/  VIMNMX R3, R3, R24, PT ;  /* 0x0000001803037248 */ /* 0x000fc80003fe0100 */
[----:B------:R-:W-:-:S13]  /*1a80*/  ISETP.GT.AND P0, PT, R3, R0, PT ;  /* 0x000000000300720c */ /* 0x000fda0003f04270 */
[----:B------:R-:W-:Y:S02]  /*1a90*/  @P0 VIADD R5, R3, 0x6f ;  /* 0x0000006f03050836 */ /* 0x000fe40000000000 */
[----:B------:R-:W-:-:S04]  /*1aa0*/  @P0 IMAD.MOV.U32 R4, RZ, RZ, RZ ;  /* 0x000000ffff040224 */ /* 0x000fc800078e00ff */
[----:B------:R-:W-:-:S05]  /*1ab0*/  @P0 IMAD.HI R4, R5, -0x6db6db6d, R4 ;  /* 0x9249249305040827 */ /* 0x000fca00078e0204 */
[----:B------:R-:W-:-:S04]  /*1ac0*/  @P0 SHF.R.U32.HI R3, RZ, 0x1f, R4 ;  /* 0x0000001fff030819 */ /* 0x000fc80000011604 */
[----:B------:R-:W-:-:S04]  /*1ad0*/  @P0 LEA.HI.SX32 R25, R4, R3, 0x1a ;  /* 0x0000000304190211 */ /* 0x000fc800078fd2ff */
[----:B------:R-:W-:-:S13]  /*1ae0*/  ISETP.GT.AND P0, PT, R25, R134, PT ;  /* 0x000000861900720c */ /* 0x000fda0003f04270 */
[----:B-1----:R-:W-:Y:S05]  /*1af0*/  @!P0 BRA `(.L_x_4064) ;  /* 0x0000008c00488947 */ /* 0x002fea0003800000 */
        /* <DEDUP_REMOVED lines=11> */
[----:B------:R-:W-:Y:S01]  /*1bb0*/  MOV R10, UR6 ;  /* 0x00000006000a7c02 */ /* 0x000fe20008000f00 */
[----:B------:R-:W-:Y:S01]  /*1bc0*/  IMAD.U32 R6, RZ, RZ, UR4 ;  /* 0x00000004ff067e24 */ /* 0x000fe2000f8e00ff */
[----:B------:R-:W-:Y:S01]  /*1bd0*/  MOV R13, RZ ;  /* 0x000000ff000d7202 */ /* 0x000fe20000000f00 */
[----:B------:R-:W-:-:S02]  /*1be0*/  IMAD.U32 R7, RZ, RZ, UR5 ;  /* 0x00000005ff077e24 */ /* 0x000fc4000f8e00ff */
[----:B------:R-:W-:Y:S02]  /*1bf0*/  IMAD.U32 R11, RZ, RZ, UR7 ;  /* 0x00000007ff0b7e24 */ /* 0x000fe4000f8e00ff */
[----:B------:R-:W-:Y:S02]  /*1c00*/  IMAD.MOV.U32 R8, RZ, RZ, 0x70 ;  /* 0x00000070ff087424 */ /* 0x000fe400078e00ff */
[----:B0-----:R-:W-:-:S07]  /*1c10*/  IMAD.MOV.U32 R12, RZ, RZ, 0x1 ;  /* 0x00000001ff0c7424 */ /* 0x001fce00078e00ff */
[----:B------:R-:W-:-:S07]  /*1c20*/  LEPC R20, `(.L_x_4066) ;  /* 0x000000001014794e */ /* 0x000fce0000000000 */
[----:B-1---5:R-:W-:Y:S05]  /*1c30*/  CALL.ABS.NOINC R14 ;  /* 0x000000000e007343 */ /* 0x022fea0003c00000 */
.L_x_4066:
[----:B------:R-:W-:Y:S05]  /*1c40*/  BSYNC B6 ;  /* 0x0000000000067941 */ /* 0x000fea0003800000 */
.L_x_4065:
        /* <DEDUP_REMOVED lines=20> */
.L_x_4068:
[----:B------:R-:W-:Y:S05]  /*1d90*/  BSYNC B6 ;  /* 0x0000000000067941 */ /* 0x000fea0003800000 */
.L_x_4067:
[----:B------:R-:W-:Y:S01]  /*1da0*/  ULDC.64 UR4, c[0x0][0x9f8] ;  /* 0x00027e0000047ab9 */ /* 0x000fe20000000a00 */
[----:B------:R-:W2:Y:S01]  /*1db0*/  LDL.LU R32, [R1+0x8] ;  /* 0x0000080001207983 */ /* 0x000ea20000300800 */
[----:B------:R-:W-:Y:S01]  /*1dc0*/  ISETP.NE.U32.AND P0, PT, RZ, UR4, PT ;  /* 0x00000004ff007c0c */ /* 0x000fe2000bf05070 */
[----:B------:R-:W0:Y:S01]  /*1dd0*/  LDC.64 R114, c[0x0][0x300] ;  /* 0x0000c000ff727b82 */ /* 0x000e220000000a00 */
[----:B------:R-:W-:Y:S01]  /*1de0*/  SHF.R.S32.HI R11, RZ, 0x1f, R138 ;  /* 0x0000001fff0b7819 */ /* 0x000fe2000001148a */
[----:B------:R-:W-:Y:S01]  /*1df0*/  VIADD R0, R18, 0x20 ;  /* 0x0000002012007836 */ /* 0x000fe20000000000 */
[----:B------:R-:W-:Y:S01]  /*1e00*/  ISETP.NE.AND.EX P0, PT, RZ, UR5, PT, P0 ;  /* 0x00000005ff007c0c */ /* 0x000fe2000bf05300 */
[----:B------:R-:W-:Y:S01]  /*1e10*/  ULDC UR6, c[0x0][0x2f4] ;  /* 0x0000bd0000067ab9 */ /* 0x000fe20000000800 */
[----:B------:R-:W-:Y:S01]  /*1e20*/  SHF.R.S32.HI R19, RZ, 0x1f, R18 ;  /* 0x0000001fff137819 */ /* 0x000fe20000011412 */
[----:B------:R-:W-:Y:S01]  /*1e30*/  IMAD.IADD R122, R29, 0x1, R26 ;  /* 0x000000011d7a7824 */ /* 0x000fe200078e021a */
[----:B------:R-:W-:Y:S01]  /*1e40*/  ULDC.64 UR8, c[0x0][0xa08] ;  /* 0x0002820000087ab9 */ /* 0x000fe20000000a00 */
[----:B------:R-:W1:Y:S08]  /*1e50*/  LDC.64 R108, c[0x0][0x408] ;  /* 0x00010200ff6c7b82 */ /* 0x000e700000000a00 */
[----:B------:R-:W-:Y:S01]  /*1e60*/  @P0 IADD3 R4, P1, R223, UR4, RZ ;  /* 0x00000004df040c10 */ /* 0x000fe2000ff3e0ff */
[----:B------:R-:W3:Y:S03]  /*1e70*/  LDC R127, c[0x0][0x3f4] ;  /* 0x0000fd00ff7f7b82 */ /* 0x000ee60000000800 */
[----:B------:R-:W-:Y:S01]  /*1e80*/  @P0 IADD3.X R5, R224, UR5, RZ, P1, !PT ;  /* 0x00000005e0050c10 */ /* 0x000fe20008ffe4ff */
[----:B------:R-:W-:-:S04]  /*1e90*/  ULDC.64 UR4, c[0x0][0x330] ;  /* 0x0000cc0000047ab9 */ /* 0x000fc80000000a00 */
[----:B------:R4:W2:Y:S01]  /*1ea0*/  @P0 LDG.E R27, desc[UR60][R4.64] ;  /* 0x0000003c041b0981 */ /* 0x0008a2000c1e1900 */
[----:B------:R-:W-:Y:S01]  /*1eb0*/  IMAD R3, R11, UR4, RZ ;  /* 0x000000040b037c24 */ /* 0x000fe2000f8e02ff */
[----:B------:R-:W-:Y:S01]  /*1ec0*/  ISETP.GE.AND P1, PT, R0, UR6, PT ;  /* 0x0000000600007c0c */ /* 0x000fe2000bf26270 */
[----:B------:R-:W-:Y:S01]  /*1ed0*/  IMAD.WIDE.U32 R116, R138, UR4, R18 ;  /* 0x000000048a747c25 */ /* 0x000fe2000f8e0012 */
[----:B------:R-:W-:Y:S01]  /*1ee0*/  ISETP.GE.AND P0, PT, R18, UR6, PT ;  /* 0x0000000612007c0c */ /* 0x000fe2000bf06270 */
[----:B------:R-:W3:Y:S01]  /*1ef0*/  LDC.64 R102, c[0x0][0x3f8] ;  /* 0x0000fe00ff667b82 */ /* 0x000ee20000000a00 */
[----:B------:R-:W-:Y:S01]  /*1f00*/  SHF.R.S32.HI R15, RZ, 0x1f, R122 ;  /* 0x0000001fff0f7819 */ /* 0x000fe2000001147a */
[----:B------:R-:W-:Y:S01]  /*1f10*/  IMAD R3, R138, UR5, R3 ;  /* 0x000000058a037c24 */ /* 0x000fe2000f8e0203 */
[----:B------:R-:W-:Y:S01]  /*1f20*/  SEL R6, RZ, 0x1, P0 ;  /* 0x00000001ff067807 */ /* 0x000fe20000000000 */
[----:B------:R-:W-:Y:S01]  /*1f30*/  ULDC.64 UR4, c[0x0][0x308] ;  /* 0x0000c20000047ab9 */ /* 0x000fe20000000a00 */
[----:B----4-:R-:W-:Y:S01]  /*1f40*/  SEL R4, RZ, 0xffffffff, P1 ;  /* 0xffffffffff047807 */ /* 0x010fe20000800000 */
[C---:B------:R-:W-:Y:S01]  /*1f50*/  VIADD R5, R18.reuse, 0x80 ;  /* 0x0000008012057836 */ /* 0x040fe20000000000 */
[----:B------:R-:W-:Y:S01]  /*1f60*/  IADD3 R117, R117, R3, RZ ;  /* 0x0000000375757210 */ /* 0x000fe20007ffe0ff */
[----:B------:R-:W-:Y:S01]  /*1f70*/  VIADD R3, R18, 0x40 ;  /* 0x0000004012037836 */ /* 0x000fe20000000000 */
[----:B------:R-:W-:Y:S01]  /*1f80*/  SHF.R.S32.HI R150, RZ, 0x1f, R17 ;  /* 0x0000001fff967819 */ /* 0x000fe20000011411 */
[----:B------:R-:W-:Y:S01]  /*1f90*/  IMAD.SHL.U32 R7, R4, 0x2, RZ ;  /* 0x0000000204077824 */ /* 0x000fe200078e00ff */
[----:B------:R-:W-:Y:S01]  /*1fa0*/  IADD3 R4, R18, 0x60, RZ ;  /* 0x0000006012047810 */ /* 0x000fe20007ffe0ff */
[-C--:B0-----:R-:W-:Y:S01]  /*1fb0*/  IMAD R12, R15, R114.reuse, RZ ;  /* 0x000000720f0c7224 */ /* 0x081fe200078e02ff */
[----:B------:R-:W-:Y:S01]  /*1fc0*/  ISETP.GE.AND P0, PT, R3, UR6, PT ;  /* 0x0000000603007c0c */ /* 0x000fe2000bf06270 */
[----:B------:R-:W-:Y:S01]  /*1fd0*/  IMAD R11, R11, UR4, RZ ;  /* 0x000000040b0b7c24 */ /* 0x000fe2000f8e02ff */
[----:B------:R-:W-:Y:S01]  /*1fe0*/  ISETP.GE.AND P1, PT, R4, UR6, PT ;  /* 0x0000000604007c0c */ /* 0x000fe2000bf26270 */
[C---:B------:R-:W-:Y:S01]  /*1ff0*/  IMAD R13, R122.reuse, R115, R12 ;  /* 0x000000737a0d7224 */ /* 0x040fe200078e020c */
[----:B------:R-:W-:Y:S01]  /*2000*/  LOP3.LUT R8, R7, 0x2, R6, 0xe2, !PT ;  /* 0x0000000207087812 */ /* 0x000fe200078ee206 */
[----:B------:R-:W-:Y:S01]  /*2010*/  IMAD.WIDE.U32 R6, R122, R114, RZ ;  /* 0x000000727a067225 */ /* 0x000fe200078e00ff */
[----:B------:R-:W-:-:S02]  /*2020*/  ISETP.GE.AND P2, PT, R5, UR6, PT ;  /* 0x0000000605007c0c */ /* 0x000fc4000bf46270 */
[----:B------:R-:W-:Y:S01]  /*2030*/  SEL R9, RZ, 0x4, P0 ;  /* 0x00000004ff097807 */ /* 0x000fe20000000000 */
[----:B------:R-:W-:Y:S01]  /*2040*/  IMAD.IADD R7, R7, 0x1, R13 ;  /* 0x0000000107077824 */ /* 0x000fe200078e020d */
[----:B------:R-:W-:Y:S01]  /*2050*/  SEL R10, RZ, 0x8, P1 ;  /* 0x00000008ff0a7807 */ /* 0x000fe20000800000 */
[C---:B------:R-:W-:Y:S01]  /*2060*/  IMAD R11, R138.reuse, UR5, R11 ;  /* 0x000000058a0b7c24 */ /* 0x040fe2000f8e020b */
[----:B------:R-:W-:Y:S01]  /*2070*/  SEL R31, RZ, 0x10, P2 ;  /* 0x00000010ff1f7807 */ /* 0x000fe20001000000 */
[----:B------:R-:W-:Y:S01]  /*2080*/  IMAD.WIDE.U32 R6, R138, UR4, R6 ;  /* 0x000000048a067c25 */ /* 0x000fe2000f8e0006 */
[----:B------:R-:W-:Y:S01]  /*2090*/  LOP3.LUT R8, R10, R8, R9, 0xfe, !PT ;  /* 0x000000080a087212 */ /* 0x000fe200078efe09 */
[----:B------:R-:W-:Y:S01]  /*20a0*/  ULDC.64 UR4, c[0x0][0x310] ;  /* 0x0000c40000047ab9 */ /* 0x000fe20000000a00 */
[----:B------:R-:W-:Y:S01]  /*20b0*/  ISETP.NE.U32.AND P0, PT, RZ, UR8, PT ;  /* 0x00000008ff007c0c */ /* 0x000fe2000bf05070 */
[----:B------:R-:W-:Y:S01]  /*20c0*/  IMAD.IADD R7, R7, 0x1, R11 ;  /* 0x0000000107077824 */ /* 0x000fe200078e020b */
[----:B------:R-:W-:Y:S01]  /*20d0*/  LOP3.LUT R31, R8, R31, RZ, 0xfc, !PT ;  /* 0x0000001f081f7212 */ /* 0x000fe200078efcff */
[----:B-1----:R-:W-:Y:S01]  /*20e0*/  IMAD.WIDE.U32 R110, R17, R108, R18 ;  /* 0x0000006c116e7225 */ /* 0x002fe200078e0012 */
[----:B------:R-:W-:-:S02]  /*20f0*/  ISETP.NE.AND.EX P0, PT, RZ, UR9, PT, P0 ;  /* 0x00000009ff007c0c */ /* 0x000fc4000bf05300 */
[----:B------:R-:W-:Y:S01]  /*2100*/  SHF.R.S32.HI R23, RZ, 0x1f, R22 ;  /* 0x0000001fff177819 */ /* 0x000fe20000011416 */
[----:B---3--:R-:W-:Y:S01]  /*2110*/  IMAD.WIDE.U32 R104, R17, R102, R18 ;  /* 0x0000006611687225 */ /* 0x008fe200078e0012 */
[-C--:B------:R-:W-:Y:S02]  /*2120*/  ISETP.GE.AND P1, PT, R0, R127.reuse, PT ;  /* 0x0000007f0000720c */ /* 0x080fe40003f26270 */
[----:B------:R-:W-:Y:S01]  /*2130*/  ISETP.GE.AND P3, PT, R3, R127, PT ;  /* 0x0000007f0300720c */ /* 0x000fe20003f66270 */
[C---:B------:R-:W-:Y:S01]  /*2140*/  IMAD.WIDE.U32 R112, R17.reuse, R108, R22 ;  /* 0x0000006c11707225 */ /* 0x040fe200078e0016 */
[----:B------:R-:W-:Y:S02]  /*2150*/  SHF.R.U32.HI R33, RZ, 0x3, R205 ;  /* 0x00000003ff217819 */ /* 0x000fe400000116cd */
[----:B------:R-:W-:Y:S01]  /*2160*/  LOP3.LUT P2, RZ, R218, 0x4, RZ, 0xc0, !PT ;  /* 0x00000004daff7812 */ /* 0x000fe2000784c0ff */
[----:B------:R-:W-:Y:S01]  /*2170*/  IMAD.WIDE.U32 R106, R17, R102, R22 ;  /* 0x00000066116a7225 */ /* 0x000fe200078e0016 */
[----:B------:R-:W-:-:S02]  /*2180*/  SHF.L.U64.HI R139, R114, 0x6, R115 ;  /* 0x00000006728b7819 */ /* 0x000fc40000010273 */
[----:B------:R-:W-:Y:S01]  /*2190*/  SHF.R.S32.HI R152, RZ, 0x1f, R227 ;  /* 0x0000001fff987819 */ /* 0x000fe200000114e3 */
[----:B------:R-:W-:Y:S02]  /*21a0*/  IMAD R29, R109, 0x70, RZ ;  /* 0x000000706d1d7824 */ /* 0x000fe400078e02ff */
[----:B------:R-:W-:Y:S02]  /*21b0*/  IMAD R135, R115, 0x70, RZ ;  /* 0x0000007073877824 */ /* 0x000fe400078e02ff */
[----:B------:R-:W-:Y:S01]  /*21c0*/  IMAD.SHL.U32 R140, R114, 0x40, RZ ;  /* 0x00000040728c7824 */ /* 0x000fe200078e00ff */
[----:B--2---:R-:W-:-:S04]  /*21d0*/  LOP3.LUT R32, R32, 0xfffffffe, RZ, 0xc0, !PT ;  /* 0xfffffffe20207812 */ /* 0x004fc800078ec0ff */
[----:B------:R-:W-:-:S04]  /*21e0*/  @P3 LOP3.LUT R32, R32, 0x1, RZ, 0xfc, !PT ;  /* 0x0000000120203812 */ /* 0x000fc800078efcff */
[----:B------:R-:W-:-:S04]  /*21f0*/  LOP3.LUT R32, R32, 0xfffffffb, RZ, 0xc0, !PT ;  /* 0xfffffffb20207812 */ /* 0x000fc800078ec0ff */
[----:B------:R-:W-:-:S05]  /*2200*/  @P2 LOP3.LUT R32, R32, 0x4, RZ, 0xfc, !PT ;  /* 0x0000000420202812 */ /* 0x000fca00078efcff */
[----:B------:R0:W-:Y:S01]  /*2210*/  STL [R1+0x8], R32 ;  /* 0x0000082001007387 */ /* 0x0001e20000100800 */
[----:B------:R-:W-:Y:S02]  /*2220*/  SHF.R.S32.HI R8, RZ, 0x1f, R27 ;  /* 0x0000001fff087819 */ /* 0x000fe4000001141b */
[----:B------:R-:W-:Y:S01]  /*2230*/  SEL R41, R27, RZ, !P0 ;  /* 0x000000ff1b297207 */ /* 0x000fe20004000000 */
[----:B------:R-:W-:Y:S01]  /*2240*/  IMAD R27, R103, 0x70, RZ ;  /* 0x00000070671b7824 */ /* 0x000fe200078e02ff */
[----:B------:R-:W-:Y:S01]  /*2250*/  SEL R10, R8, RZ, !P0 ;  /* 0x000000ff080a7207 */ /* 0x000fe20004000000 */
[----:B------:R-:W-:Y:S02]  /*2260*/  IMAD R8, R150, R108, RZ ;  /* 0x0000006c96087224 */ /* 0x000fe400078e02ff */
[----:B------:R-:W-:-:S04]  /*2270*/  IMAD.WIDE.U32 R118, R41, UR4, R6 ;  /* 0x0000000429767c25 */ /* 0x000fc8000f8e0006 */
[----:B------:R-:W-:Y:S02]  /*2280*/  IMAD R12, R10, UR4, RZ ;  /* 0x000000040a0c7c24 */ /* 0x000fe4000f8e02ff */
[----:B------:R-:W-:Y:S02]  /*2290*/  IMAD R11, R17, R109, R8 ;  /* 0x0000006d110b7224 */ /* 0x000fe400078e0208 */
[----:B------:R-:W-:Y:S01]  /*22a0*/  IMAD R13, R41, UR5, R12 ;  /* 0x00000005290d7c24 */ /* 0x000fe2000f8e020c */
[----:B------:R-:W-:Y:S01]  /*22b0*/  ULDC.64 UR4, c[0x0][0x338] ;  /* 0x0000ce0000047ab9 */ /* 0x000fe20000000a00 */
[-C--:B------:R-:W-:Y:S01]  /*22c0*/  IMAD R6, R150, R114.reuse, RZ ;  /* 0x0000007296067224 */ /* 0x080fe200078e02ff */
[----:B------:R-:W-:Y:S01]  /*22d0*/  IADD3 R113, R113, R11, RZ ;  /* 0x0000000b71717210 */ /* 0x000fe20007ffe0ff */
[----:B------:R-:W-:-:S04]  /*22e0*/  IMAD.WIDE.U32 R8, R17, R114, R18 ;  /* 0x0000007211087225 */ /* 0x000fc800078e0012 */
[----:B------:R-:W-:Y:S01]  /*22f0*/  IMAD R12, R17, R115, R6 ;  /* 0x00000073110c7224 */ /* 0x000fe200078e0206 */
[----:B------:R-:W-:Y:S01]  /*2300*/  IADD3 R6, P0, R118, R8, RZ ;  /* 0x0000000876067210 */ /* 0x000fe20007f1e0ff */
[----:B------:R-:W-:Y:S02]  /*2310*/  IMAD.IADD R7, R119, 0x1, R13 ;  /* 0x0000000177077824 */ /* 0x000fe400078e020d */
[----:B------:R-:W-:Y:S02]  /*2320*/  IMAD R10, R10, UR4, RZ ;  /* 0x000000040a0a7c24 */ /* 0x000fe4000f8e02ff */
[----:B------:R-:W-:Y:S01]  /*2330*/  IMAD.WIDE.U32 R116, R41, UR4, R116 ;  /* 0x0000000429747c25 */ /* 0x000fe2000f8e0074 */
[----:B------:R-:W-:Y:S02]  /*2340*/  IADD3.X R8, R7, R9, R12, P0, !PT ;  /* 0x0000000907087210 */ /* 0x000fe400007fe40c */
[----:B------:R-:W-:Y:S01]  /*2350*/  ISETP.GE.AND P0, PT, R18, R127, PT ;  /* 0x0000007f1200720c */ /* 0x000fe20003f06270 */
[----:B------:R-:W-:-:S02]  /*2360*/  IMAD R41, R41, UR5, R10 ;  /* 0x0000000529297c24 */ /* 0x000fc4000f8e020a */
[----:B------:R-:W-:Y:S01]  /*2370*/  IMAD.IADD R111, R11, 0x1, R111 ;  /* 0x000000010b6f7824 */ /* 0x000fe200078e026f */
[C---:B------:R-:W-:Y:S01]  /*2380*/  SEL R9, R127.reuse, RZ, P0 ;  /* 0x000000ff7f097207 */ /* 0x040fe20000000000 */
[----:B------:R-:W-:Y:S01]  /*2390*/  IMAD R10, R150, R102, RZ ;  /* 0x00000066960a7224 */ /* 0x000fe200078e02ff */
[----:B------:R-:W-:Y:S01]  /*23a0*/  SEL R11, R127, RZ, P1 ;  /* 0x000000ff7f0b7207 */ /* 0x000fe20000800000 */
[----:B-----5:R-:W-:-:S04]  /*23b0*/  IMAD.WIDE.U32 R112, R149, R108, R112 ;  /* 0x0000006c95707225 */ /* 0x020fc800078e0070 */
[----:B------:R-:W-:Y:S01]  /*23c0*/  IMAD R13, R17, R103, R10 ;  /* 0x00000067110d7224 */ /* 0x000fe200078e020a */
[----:B------:R-:W-:Y:S01]  /*23d0*/  SEL R10, R127, RZ, P3 ;  /* 0x000000ff7f0a7207 */ /* 0x000fe20001800000 */
[----:B------:R-:W-:Y:S01]  /*23e0*/  IMAD.IADD R9, R18, 0x1, R9 ;  /* 0x0000000112097824 */ /* 0x000fe200078e0209 */
[----:B------:R-:W-:Y:S01]  /*23f0*/  IADD3 R122, P3, R17, R122, RZ ;  /* 0x0000007a117a7210 */ /* 0x000fe20007f7e0ff */
[----:B------:R-:W-:Y:S01]  /*2400*/  IMAD.IADD R11, R0, 0x1, R11 ;  /* 0x00000001000b7824 */ /* 0x000fe200078e020b */
[----:B------:R-:W-:Y:S01]  /*2410*/  IADD3 R105, R13, R105, RZ ;  /* 0x000000690d697210 */ /* 0x000fe20007ffe0ff */
[----:B------:R-:W-:Y:S01]  /*2420*/  IMAD.IADD R20, R3, 0x1, R10 ;  /* 0x0000000103147824 */ /* 0x000fe200078e020a */
[----:B------:R-:W-:Y:S01]  /*2430*/  SHF.R.S32.HI R10, RZ, 0x1f, R9 ;  /* 0x0000001fff0a7819 */ /* 0x000fe20000011409 */
[----:B------:R-:W-:Y:S01]  /*2440*/  IMAD.IADD R107, R107, 0x1, R13 ;  /* 0x000000016b6b7824 */ /* 0x000fe200078e020d */
[----:B------:R-:W-:Y:S01]  /*2450*/  SHF.R.S32.HI R12, RZ, 0x1f, R11 ;  /* 0x0000001fff0c7819 */ /* 0x000fe2000001140b */
[----:B------:R-:W-:Y:S01]  /*2460*/  IMAD.WIDE.U32 R104, R149, R102, R104 ;  /* 0x0000006695687225 */ /* 0x000fe200078e0068 */
[----:B------:R-:W-:-:S02]  /*2470*/  LEA.HI R26, R10, R9, RZ, 0x3 ;  /* 0x000000090a1a7211 */ /* 0x000fc400078f18ff */
[----:B------:R-:W-:Y:S01]  /*2480*/  LEA.HI R13, R12, R11, RZ, 0x6 ;  /* 0x0000000b0c0d7211 */ /* 0x000fe200078f30ff */
[C---:B------:R-:W-:Y:S01]  /*2490*/  IMAD.WIDE.U32 R106, R149.reuse, R102, R106 ;  /* 0x00000066956a7225 */ /* 0x040fe200078e006a */
[----:B------:R-:W-:Y:S02]  /*24a0*/  LEA.HI R9, R10, R9, RZ, 0x6 ;  /* 0x000000090a097211 */ /* 0x000fe400078f30ff */
[----:B------:R-:W-:Y:S01]  /*24b0*/  LEA.HI R28, R12, R11, RZ, 0x3 ;  /* 0x0000000b0c1c7211 */ /* 0x000fe200078f18ff */
[----:B------:R-:W-:Y:S01]  /*24c0*/  IMAD.WIDE.U32 R110, R149, R108, R110 ;  /* 0x0000006c956e7225 */ /* 0x000fe200078e006e */
[----:B------:R-:W-:Y:S02]  /*24d0*/  SHF.R.S32.HI R12, RZ, 0x6, R13 ;  /* 0x00000006ff0c7819 */ /* 0x000fe4000001140d */
[----:B------:R-:W-:Y:S01]  /*24e0*/  SHF.R.S32.HI R10, RZ, 0x6, R9 ;  /* 0x00000006ff0a7819 */ /* 0x000fe20000011409 */
[----:B------:R-:W-:Y:S01]  /*24f0*/  IMAD.WIDE.U32 R114, R114, 0x70, RZ ;  /* 0x0000007072727825 */ /* 0x000fe200078e00ff */
[----:B------:R-:W-:-:S02]  /*2500*/  LOP3.LUT R13, R205, 0x38, R26, 0xf8, !PT ;  /* 0x00000038cd0d7812 */ /* 0x000fc400078ef81a */
[----:B------:R-:W-:Y:S01]  /*2510*/  LOP3.LUT R9, R211, 0x38, R26, 0xf8, !PT ;  /* 0x00000038d3097812 */ /* 0x000fe200078ef81a */
[C---:B------:R-:W-:Y:S01]  /*2520*/  IMAD R145, R10.reuse, 0x1c00, R215 ;  /* 0x00001c000a917824 */ /* 0x040fe200078e02d7 */
[-C--:B------:R-:W-:Y:S01]  /*2530*/  LOP3.LUT R14, R13, R33.reuse, RZ, 0x3c, !PT ;  /* 0x000000210d0e7212 */ /* 0x080fe200078e3cff */
[--C-:B------:R-:W-:Y:S01]  /*2540*/  IMAD R147, R10, 0x1c00, R213.reuse ;  /* 0x00001c000a937824 */ /* 0x100fe200078e02d5 */
[----:B------:R-:W-:Y:S01]  /*2550*/  LOP3.LUT R10, R9, R212, RZ, 0x3c, !PT ;  /* 0x000000d4090a7212 */ /* 0x000fe200078e3cff */
[C---:B------:R-:W-:Y:S01]  /*2560*/  IMAD R146, R12.reuse, 0x1c00, R213 ;  /* 0x00001c000c927824 */ /* 0x040fe200078e02d5 */
[----:B------:R-:W-:Y:S01]  /*2570*/  LOP3.LUT R11, R211, 0x38, R28, 0xf8, !PT ;  /* 0x00000038d30b7812 */ /* 0x000fe200078ef81c */
[----:B------:R-:W-:Y:S01]  /*2580*/  IMAD.IADD R145, R145, 0x1, R14 ;  /* 0x0000000191917824 */ /* 0x000fe200078e020e */
[----:B------:R-:W-:Y:S01]  /*2590*/  SHF.R.S32.HI R21, RZ, 0x1f, R20 ;  /* 0x0000001fff157819 */ /* 0x000fe20000011414 */
[----:B------:R-:W1:Y:S01]  /*25a0*/  S2R R14, SR_TID.X ;  /* 0x00000000000e7919 */ /* 0x000e620000002100 */
[----:B------:R-:W-:Y:S01]  /*25b0*/  IADD3 R147, R147, R10, RZ ;  /* 0x0000000a93937210 */ /* 0x000fe20007ffe0ff */
[----:B------:R-:W-:Y:S01]  /*25c0*/  IMAD R143, R12, 0x1c00, R215 ;  /* 0x00001c000c8f7824 */ /* 0x000fe200078e02d7 */
[----:B------:R-:W-:Y:S01]  /*25d0*/  LOP3.LUT R10, R205, 0x38, R28, 0xf8, !PT ;  /* 0x00000038cd0a7812 */ /* 0x000fe200078ef81c */
[----:B------:R-:W-:Y:S01]  /*25e0*/  IMAD.SHL.U32 R127, R127, 0x2, RZ ;  /* 0x000000027f7f7824 */ /* 0x000fe200078e00ff */
[----:B------:R-:W-:Y:S01]  /*25f0*/  LOP3.LUT R11, R11, R212, RZ, 0x3c, !PT ;  /* 0x000000d40b0b7212 */ /* 0x000fe200078e3cff */
[----:B------:R-:W-:Y:S01]  /*2600*/  IMAD.IADD R135, R115, 0x1, R135 ;  /* 0x0000000173877824 */ /* 0x000fe200078e0287 */
[-C--:B------:R-:W-:Y:S01]  /*2610*/  LEA.HI R30, R21, R20.reuse, RZ, 0x3 ;  /* 0x00000014151e7211 */ /* 0x080fe200078f18ff */
[----:B------:R-:W-:Y:S01]  /*2620*/  IMAD.IADD R40, R117, 0x1, R41 ;  /* 0x0000000175287824 */ /* 0x000fe200078e0229 */
[----:B------:R-:W-:Y:S01]  /*2630*/  LEA.HI R20, R21, R20, RZ, 0x6 ;  /* 0x0000001415147211 */ /* 0x000fe200078f30ff */
[----:B------:R-:W-:Y:S01]  /*2640*/  IMAD.IADD R146, R146, 0x1, R11 ;  /* 0x0000000192927824 */ /* 0x000fe200078e020b */
[----:B------:R-:W-:-:S02]  /*2650*/  LOP3.LUT R10, R10, R33, RZ, 0x3c, !PT ;  /* 0x000000210a0a7212 */ /* 0x000fc400078e3cff */
[----:B------:R-:W-:Y:S02]  /*2660*/  SHF.R.S32.HI R13, RZ, 0x1f, R149 ;  /* 0x0000001fff0d7819 */ /* 0x000fe40000011495 */
[----:B------:R-:W-:Y:S01]  /*2670*/  SHF.R.S32.HI R20, RZ, 0x6, R20 ;  /* 0x00000006ff147819 */ /* 0x000fe20000011414 */
[----:B------:R-:W-:Y:S01]  /*2680*/  IMAD.IADD R143, R143, 0x1, R10 ;  /* 0x000000018f8f7824 */ /* 0x000fe200078e020a */
[--C-:B------:R-:W-:Y:S01]  /*2690*/  LOP3.LUT R11, R205, 0x38, R30.reuse, 0xf8, !PT ;  /* 0x00000038cd0b7812 */ /* 0x100fe200078ef81e */
[----:B------:R-:W-:Y:S01]  /*26a0*/  IMAD R10, R13, R108, RZ ;  /* 0x0000006c0d0a7224 */ /* 0x000fe200078e02ff */
[----:B------:R-:W-:Y:S01]  /*26b0*/  LOP3.LUT R9, R211, 0x38, R30, 0xf8, !PT ;  /* 0x00000038d3097812 */ /* 0x000fe200078ef81e */
[----:B------:R-:W-:Y:S01]  /*26c0*/  IMAD R12, R13, R102, RZ ;  /* 0x000000660d0c7224 */ /* 0x000fe200078e02ff */
[----:B------:R-:W-:Y:S01]  /*26d0*/  LOP3.LUT R11, R11, R33, RZ, 0x3c, !PT ;  /* 0x000000210b0b7212 */ /* 0x000fe200078e3cff */
[----:B------:R-:W-:Y:S01]  /*26e0*/  VIADD R13, R18, 0xa0 ;  /* 0x000000a0120d7836 */ /* 0x000fe20000000000 */
[----:B------:R-:W-:Y:S01]  /*26f0*/  LOP3.LUT R9, R9, R212, RZ, 0x3c, !PT ;  /* 0x000000d409097212 */ /* 0x000fe200078e3cff */
[C---:B------:R-:W-:Y:S01]  /*2700*/  IMAD R144, R20.reuse, 0x1c00, R213 ;  /* 0x00001c0014907824 */ /* 0x040fe200078e02d5 */
[----:B------:R-:W-:Y:S01]  /*2710*/  LOP3.LUT R21, R211, 0x18, R18, 0xf8, !PT ;  /* 0x00000018d3157812 */ /* 0x000fe200078ef812 */
[----:B------:R-:W-:Y:S01]  /*2720*/  IMAD R142, R20, 0x1c00, R215 ;  /* 0x00001c00148e7824 */ /* 0x000fe200078e02d7 */
[----:B------:R-:W-:Y:S01]  /*2730*/  ISETP.GE.AND P2, PT, R13, UR6, PT ;  /* 0x000000060d007c0c */ /* 0x000fe2000bf46270 */
[C---:B------:R-:W-:Y:S01]  /*2740*/  IMAD R33, R149.reuse, R103, R12 ;  /* 0x0000006795217224 */ /* 0x040fe200078e020c */
[----:B------:R-:W-:Y:S01]  /*2750*/  IADD3 R144, R144, R9, RZ ;  /* 0x0000000990907210 */ /* 0x000fe20007ffe0ff */
[----:B------:R-:W-:Y:S01]  /*2760*/  IMAD.IADD R142, R142, 0x1, R11 ;  /* 0x000000018e8e7824 */ /* 0x000fe200078e020b */
[----:B------:R-:W-:Y:S01]  /*2770*/  SHF.L.U64.HI R11, R102, 0x6, R103 ;  /* 0x00000006660b7819 */ /* 0x000fe20000010267 */
[----:B------:R-:W-:Y:S01]  /*2780*/  IMAD R35, R149, R109, R10 ;  /* 0x0000006d95237224 */ /* 0x000fe200078e020a */
[----:B-1----:R-:W-:Y:S01]  /*2790*/  SHF.R.U32.HI R14, RZ, 0x7, R14 ;  /* 0x00000007ff0e7819 */ /* 0x002fe2000001160e */
[----:B------:R-:W-:Y:S01]  /*27a0*/  IMAD.SHL.U32 R10, R108, 0x40, RZ ;  /* 0x000000406c0a7824 */ /* 0x000fe200078e00ff */
[C---:B------:R-:W-:Y:S01]  /*27b0*/  SHF.L.U32 R12, R102.reuse, 0x6, RZ ;  /* 0x00000006660c7819 */ /* 0x040fe200000006ff */
[----:B------:R-:W-:Y:S01]  /*27c0*/  IMAD.WIDE.U32 R102, R102, 0x70, RZ ;  /* 0x0000007066667825 */ /* 0x000fe200078e00ff */
[----:B------:R-:W-:-:S02]  /*27d0*/  SHF.L.U64.HI R9, R108, 0x6, R109 ;  /* 0x000000066c097819 */ /* 0x000fc4000001026d */
[----:B0-----:R-:W-:Y:S01]  /*27e0*/  SEL R32, RZ, 0x20, P2 ;  /* 0x00000020ff207807 */ /* 0x001fe20001000000 */
[----:B------:R-:W-:Y:S01]  /*27f0*/  IMAD.WIDE.U32 R108, R108, 0x70, RZ ;  /* 0x000000706c6c7825 */ /* 0x000fe200078e00ff */
[----:B------:R-:W-:Y:S02]  /*2800*/  IADD3 R136, R103, R27, RZ ;  /* 0x0000001b67887210 */ /* 0x000fe40007ffe0ff */
[----:B------:R-:W-:Y:S01]  /*2810*/  SHF.R.S32.HI R120, RZ, 0x3, R26 ;  /* 0x00000003ff787819 */ /* 0x000fe2000001141a */
[----:B------:R-:W-:Y:S01]  /*2820*/  VIADD R155, R14, 0x8 ;  /* 0x000000080e9b7836 */ /* 0x000fe20000000000 */
[----:B------:R-:W-:Y:S01]  /*2830*/  LOP3.LUT R14, R21, R212, RZ, 0x3c, !PT ;  /* 0x000000d4150e7212 */ /* 0x000fe200078e3cff */
[----:B------:R-:W-:Y:S01]  /*2840*/  IMAD.IADD R138, R109, 0x1, R29 ;  /* 0x000000016d8a7824 */ /* 0x000fe200078e021d */
[----:B------:R-:W-:Y:S01]  /*2850*/  SHF.R.S32.HI R27, RZ, 0x3, R28 ;  /* 0x00000003ff1b7819 */ /* 0x000fe2000001141c */
[----:B------:R-:W-:Y:S01]  /*2860*/  IMAD.IADD R20, R107, 0x1, R33 ;  /* 0x000000016b147824 */ /* 0x000fe200078e0221 */
[----:B------:R-:W-:Y:S01]  /*2870*/  SHF.R.S32.HI R29, RZ, 0x3, R30 ;  /* 0x00000003ff1d7819 */ /* 0x000fe2000001141e */
[----:B------:R-:W-:Y:S01]  /*2880*/  IMAD.IADD R141, R213, 0x1, R14 ;  /* 0x00000001d58d7824 */ /* 0x000fe200078e020e */
[----:B------:R-:W-:Y:S01]  /*2890*/  LOP3.LUT R39, R31, R32, RZ, 0xfc, !PT ;  /* 0x000000201f277212 */ /* 0x000fe200078efcff */
[----:B------:R-:W-:Y:S01]  /*28a0*/  IMAD.IADD R14, R113, 0x1, R35 ;  /* 0x00000001710e7824 */ /* 0x000fe200078e0223 */
[----:B------:R-:W-:-:S02]  /*28b0*/  LOP3.LUT R26, R26, 0xfffffff8, RZ, 0xc0, !PT ;  /* 0xfffffff81a1a7812 */ /* 0x000fc400078ec0ff */
[----:B------:R-:W-:Y:S02]  /*28c0*/  LOP3.LUT R28, R28, 0xfffffff8, RZ, 0xc0, !PT ;  /* 0xfffffff81c1c7812 */ /* 0x000fe400078ec0ff */
[----:B------:R-:W-:Y:S02]  /*28d0*/  LOP3.LUT R30, R30, 0xfffffff8, RZ, 0xc0, !PT ;  /* 0xfffffff81e1e7812 */ /* 0x000fe400078ec0ff */
[----:B------:R-:W-:Y:S01]  /*28e0*/  IADD3.X R123, R15, R150, RZ, P3, !PT ;  /* 0x000000960f7b7210 */ /* 0x000fe20001ffe4ff */
[----:B------:R-:W-:Y:S01]  /*28f0*/  IMAD.IADD R15, R35, 0x1, R111 ;  /* 0x00000001230f7824 */ /* 0x000fe200078e026f */
[----:B------:R-:W-:Y:S02]  /*2900*/  IADD3 R21, R33, R105, RZ ;  /* 0x0000006921157210 */ /* 0x000fe40007ffe0ff */
[C---:B------:R-:W-:Y:S02]  /*2910*/  LOP3.LUT R35, R39.reuse, 0x2, RZ, 0xc0, !PT ;  /* 0x0000000227237812 */ /* 0x040fe400078ec0ff */
[----:B------:R-:W-:-:S02]  /*2920*/  LOP3.LUT R36, R39, 0x4, RZ, 0xc0, !PT ;  /* 0x0000000427247812 */ /* 0x000fc400078ec0ff */
[C---:B------:R-:W-:Y:S02]  /*2930*/  LOP3.LUT R37, R39.reuse, 0x8, RZ, 0xc0, !PT ;  /* 0x0000000827257812 */ /* 0x040fe400078ec0ff */
[----:B------:R-:W-:Y:S02]  /*2940*/  LOP3.LUT R38, R39, 0x10, RZ, 0xc0, !PT ;  /* 0x0000001027267812 */ /* 0x000fe400078ec0ff */
[----:B------:R-:W-:Y:S02]  /*2950*/  LOP3.LUT R31, R31, 0x1, RZ, 0xc0, !PT ;  /* 0x000000011f1f7812 */ /* 0x000fe400078ec0ff */
[----:B------:R-:W-:Y:S02]  /*2960*/  SHF.R.S32.HI R32, RZ, 0x1f, R26 ;  /* 0x0000001fff207819 */ /* 0x000fe4000001141a */
[----:B------:R-:W-:Y:S02]  /*2970*/  SHF.R.S32.HI R33, RZ, 0x1f, R28 ;  /* 0x0000001fff217819 */ /* 0x000fe4000001141c */
[----:B------:R-:W-:-:S02]  /*2980*/  SHF.R.S32.HI R34, RZ, 0x1f, R30 ;  /* 0x0000001fff227819 */ /* 0x000fc4000001141e */
[----:B------:R-:W-:-:S07]  /*2990*/  LOP3.LUT R39, R39, 0x20, RZ, 0xc0, !PT ;  /* 0x0000002027277812 */ /* 0x000fce00078ec0ff */
.L_x_4168:
[----:B--2---:R-:W2:Y:S01]  /*29a0*/  LDL.LU R43, [R1+0x8] ;  /* 0x00000800012b7983 */ /* 0x004ea20000300800 */
[----:B-----5:R-:W-:Y:S01]  /*29b0*/  VIADD R53, R25, 0xffffffff ;  /* 0xffffffff19357836 */ /* 0x020fe20000000000 */
[----:B------:R-:W0:Y:S01]  /*29c0*/  LDC.64 R124, c[0x0][0x2e8] ;  /* 0x0000ba00ff7c7b82 */ /* 0x000e220000000a00 */
[----:B------:R-:W-:Y:S01]  /*29d0*/  LOP3.LUT P5, RZ, R218, 0x4, RZ, 0xc0, !PT ;  /* 0x00000004daff7812 */ /* 0x000fe200078ac0ff */
[----:B------:R-:W-:Y:S01]  /*29e0*/  IMAD R42, R16, 0x5400, R141 ;  /* 0x00005400102a7824 */ /* 0x000fe200078e028d */
[----:B------:R-:W-:Y:S05]  /*29f0*/  YIELD ;  /* 0x0000000000007946 */ /* 0x000fea0003800000 */
[----:B------:R-:W-:Y:S01]  /*2a00*/  SHF.R.S32.HI R52, RZ, 0x1f, R53 ;  /* 0x0000001fff347819 */ /* 0x000fe20000011435 */
[-C--:B------:R-:W-:Y:S01]  /*2a10*/  IMAD R25, R135, R53.reuse, RZ ;  /* 0x0000003587197224 */ /* 0x080fe200078e02ff */
[----:B-1----:R-:W1:Y:S01]  /*2a20*/  LDC R126, c[0x0][0x3f4] ;  /* 0x0000fd00ff7e7b82 */ /* 0x002e620000000800 */
[----:B------:R-:W-:Y:S01]  /*2a30*/  IMAD.WIDE.U32 R128, R114, R53, RZ ;  /* 0x0000003572807225 */ /* 0x000fe200078e00ff */
[----:B------:R-:W-:Y:S03]  /*2a40*/  BSSY B0, `(.L_x_4069) ;  /* 0x000075d000007945 */ /* 0x000fe60003800000 */
[----:B------:R-:W-:Y:S01]  /*2a50*/  IMAD R25, R52, R114, R25 ;  /* 0x0000007234197224 */ /* 0x000fe200078e0219 */
[----:B------:R-:W-:-:S03]  /*2a60*/  IADD3 R41, P4, R6, R128, RZ ;  /* 0x0000008006297210 */ /* 0x000fc60007f9e0ff */
[----:B------:R-:W-:Y:S01]  /*2a70*/  IMAD.IADD R96, R129, 0x1, R25 ;  /* 0x0000000181607824 */ /* 0x000fe200078e0219 */
[----:B------:R-:W-:-:S04]  /*2a80*/  IADD3 R25, P2, P3, R6, R128, R140 ;  /* 0x0000008006197210 */ /* 0x000fc80007b5e08c */
[----:B------:R-:W-:Y:S02]  /*2a90*/  IADD3.X R46, R8, R96, R139, P2, P3 ;  /* 0x00000060082e7210 */ /* 0x000fe400017e648b */
[----:B------:R-:W-:Y:S02]  /*2aa0*/  ISETP.GT.AND P3, PT, R53, R134, PT ;  /* 0x000000863500720c */ /* 0x000fe40003f64270 */
[C---:B0-----:R-:W-:Y:S02]  /*2ab0*/  LEA R48, P2, R25.reuse, R124, 0x1 ;  /* 0x0000007c19307211 */ /* 0x041fe400078408ff */
[----:B------:R-:W-:Y:S02]  /*2ac0*/  IADD3.X R44, R96, R8, RZ, P4, !PT ;  /* 0x00000008602c7210 */ /* 0x000fe400027fe4ff */
[----:B------:R-:W-:Y:S02]  /*2ad0*/  LEA.HI.X R49, R25, R125, R46, 0x1, P2 ;  /* 0x0000007d19317211 */ /* 0x000fe400010f0c2e */
[----:B-1----:R-:W-:-:S02]  /*2ae0*/  ISETP.GE.AND P2, PT, R126, 0x1, PT ;  /* 0x000000017e00780c */ /* 0x002fc40003f46270 */
[C---:B------:R-:W-:Y:S02]  /*2af0*/  LEA R50, P4, R41.reuse, R124, 0x1 ;  /* 0x0000007c29327211 */ /* 0x040fe400078808ff */
[----:B------:R-:W-:Y:S02]  /*2b00*/  MOV R25, R53 ;  /* 0x0000003500197202 */ /* 0x000fe40000000f00 */
[----:B------:R-:W-:Y:S01]  /*2b10*/  LEA.HI.X R51, R41, R125, R44, 0x1, P4 ;  /* 0x0000007d29337211 */ /* 0x000fe200020f0c2c */
[C---:B------:R-:W-:Y:S02]  /*2b20*/  VIADD R44, R42.reuse, 0x20 ;  /* 0x000000202a2c7836 */ /* 0x040fe40000000000 */
[C---:B------:R-:W-:Y:S02]  /*2b30*/  @P5 VIADD R44, R42.reuse, 0xffffffe0 ;  /* 0xffffffe02a2c5836 */ /* 0x040fe40000000000 */
[--C-:B------:R-:W-:Y:S02]  /*2b40*/  IMAD R41, R42, 0x2, R121.reuse ;  /* 0x000000022a297824 */ /* 0x100fe400078e0279 */
[----:B------:R-:W-:Y:S01]  /*2b50*/  IMAD R42, R44, 0x2, R121 ;  /* 0x000000022c2a7824 */ /* 0x000fe200078e0279 */
[----:B--2---:R-:W-:-:S04]  /*2b60*/  LOP3.LUT R43, R43, 0xfffffffd, RZ, 0xc0, !PT ;  /* 0xfffffffd2b2b7812 */ /* 0x004fc800078ec0ff */
[----:B------:R-:W-:-:S05]  /*2b70*/  @P3 LOP3.LUT R43, R43, 0x2, RZ, 0xfc, !PT ;  /* 0x000000022b2b3812 */ /* 0x000fca00078efcff */
[----:B------:R0:W-:Y:S01]  /*2b80*/  STL [R1+0x8], R43 ;  /* 0x0000082b01007387 */ /* 0x0001e20000100800 */
[----:B------:R-:W-:Y:S05]  /*2b90*/  @!P2 BRA `(.L_x_4070) ;  /* 0x00000070003ca947 */ /* 0x000fea0003800000 */
[----:B------:R-:W-:Y:S01]  /*2ba0*/  ULDC.U8 UR4, c[0x0][0x410] ;  /* 0x0001040000047ab9 */ /* 0x000fe20000000000 */
[-C--:B0-----:R-:W-:Y:S01]  /*2bb0*/  IMAD R43, R136, R53.reuse, RZ ;  /* 0x00000035882b7224 */ /* 0x081fe200078e02ff */
[----:B------:R-:W-:Y:S01]  /*2bc0*/  ISETP.NE.AND P2, PT, RZ, UR4, PT ;  /* 0x00000004ff007c0c */ /* 0x000fe2000bf45270 */
[-C--:B------:R-:W-:Y:S02]  /*2bd0*/  IMAD R47, R138, R53.reuse, RZ ;  /* 0x000000358a2f7224 */ /* 0x080fe400078e02ff */
[C---:B------:R-:W-:Y:S02]  /*2be0*/  IMAD R45, R52.reuse, R102, R43 ;  /* 0x00000066342d7224 */ /* 0x040fe400078e022b */
        /* <DEDUP_REMOVED lines=23> */
[----:B------:R-:W-:Y:S06]  /*2d60*/  @P3 BRA `(.L_x_4073) ;  /* 0x0000000000a03947 */ /* 0x000fec0003800000 */
[----:B------:R-:W-:Y:S01]  /*2d70*/  IADD3 R45, P2, R106, R94, RZ ;  /* 0x0000005e6a2d7210 */ /* 0x000fe20007f5e0ff */
[----:B------:R-:W-:Y:S01]  /*2d80*/  ULDC.64 UR4, c[0x0][0x3e8] ;  /* 0x0000fa0000047ab9 */ /* 0x000fe20000000a00 */
[----:B------:R-:W-:Y:S02]  /*2d90*/  CS2R R124, SRZ ;  /* 0x00000000007c7805 */ /* 0x000fe4000001ff00 */
[----:B------:R-:W-:Y:S02]  /*2da0*/  CS2R R128, SRZ ;  /* 0x0000000000807805 */ /* 0x000fe4000001ff00 */
[----:B------:R-:W-:Y:S02]  /*2db0*/  IADD3.X R46, R100, R20, RZ, P2, !PT ;  /* 0x00000014642e7210 */ /* 0x000fe400017fe4ff */
[----:B------:R-:W-:-:S04]  /*2dc0*/  LEA R44, P2, R45, UR4, 0x1 ;  /* 0x000000042d2c7c11 */ /* 0x000fc8000f8408ff */
[----:B------:R-:W-:Y:S01]  /*2dd0*/  LEA.HI.X R45, R45, UR5, R46, 0x1, P2 ;  /* 0x000000052d2d7c11 */ /* 0x000fe200090f0c2e */
[----:B------:R-:W-:Y:S01]  /*2de0*/  ULDC.64 UR4, c[0x0][0x400] ;  /* 0x0001000000047ab9 */ /* 0x000fe20000000a00 */
[----:B------:R-:W-:-:S05]  /*2df0*/  IADD3 R47, P2, R112, R92, RZ ;  /* 0x0000005c702f7210 */ /* 0x000fca0007f5e0ff */
[----:B------:R-:W-:Y:S01]  /*2e00*/  IMAD.X R54, R101, 0x1, R14, P2 ;  /* 0x0000000165367824 */ /* 0x000fe200010e060e */
        /* <DEDUP_REMOVED lines=30> */
.L_x_4073:
[----:B------:R-:W-:Y:S05]  /*2ff0*/  BSYNC B1 ;  /* 0x0000000000017941 */ /* 0x000fea0003800000 */
.L_x_4072:
        /* <DEDUP_REMOVED lines=12> */
[----:B-----5:R-:W-:Y:S01]  /*30c0*/  IMAD.MOV.U32 R131, RZ, RZ, R76 ;  /* 0x000000ffff837224 */ /* 0x020fe200078e004c */
[----:B------:R-:W-:Y:S01]  /*30d0*/  CS2R R74, SRZ ;  /* 0x00000000004a7805 */ /* 0x000fe2000001ff00 */
[----:B------:R-:W-:Y:S01]  /*30e0*/  IMAD.MOV.U32 R130, RZ, RZ, R77 ;  /* 0x000000ffff827224 */ /* 0x000fe200078e004d */
[----:B------:R-:W-:Y:S06]  /*30f0*/  @P4 BRA `(.L_x_4075) ;  /* 0x0000000000a04947 */ /* 0x000fec0003800000 */
[----:B------:R-:W-:Y:S01]  /*3100*/  IADD3 R94, P2, P5, R106, R94, R12 ;  /* 0x0000005e6a5e7210 */ /* 0x000fe20007d5e00c */
[----:B------:R-:W-:Y:S01]  /*3110*/  ULDC.64 UR4, c[0x0][0x3e8] ;  /* 0x0000fa0000047ab9 */ /* 0x000fe20000000a00 */
[----:B------:R-:W-:Y:S02]  /*3120*/  CS2R R72, SRZ ;  /* 0x0000000000487805 */ /* 0x000fe4000001ff00 */
[----:B------:R-:W-:Y:S02]  /*3130*/  CS2R R74, SRZ ;  /* 0x00000000004a7805 */ /* 0x000fe4000001ff00 */
[----:B0-----:R-:W-:Y:S02]  /*3140*/  IADD3.X R45, R20, R100, R11, P2, P5 ;  /* 0x00000064142d7210 */ /* 0x001fe400017ea40b */
[----:B------:R-:W-:-:S04]  /*3150*/  IADD3 R92, P2, P5, R112, R92, R10 ;  /* 0x0000005c705c7210 */ /* 0x000fc80007d5e00a */
[----:B------:R-:W-:Y:S02]  /*3160*/  IADD3.X R101, R14, R101, R9, P2, P5 ;  /* 0x000000650e657210 */ /* 0x000fe400017ea409 */
[----:B------:R-:W-:-:S04]  /*3170*/  LEA R44, P2, R94, UR4, 0x1 ;  /* 0x000000045e2c7c11 */ /* 0x000fc8000f8408ff */
[----:B------:R-:W-:Y:S01]  /*3180*/  LEA.HI.X R45, R94, UR5, R45, 0x1, P2 ;  /* 0x000000055e2d7c11 */ /* 0x000fe200090f0c2d */
[----:B------:R-:W-:Y:S02]  /*3190*/  ULDC.64 UR4, c[0x0][0x400] ;  /* 0x0001000000047ab9 */ /* 0x000fe40000000a00 */
        /* <DEDUP_REMOVED lines=30> */
.L_x_4075:
[----:B------:R-:W-:Y:S05]  /*3380*/  BSYNC B1 ;  /* 0x0000000000017941 */ /* 0x000fea0003800000 */
.L_x_4074:
[----:B01----:R-:W2:Y:S01]  /*3390*/  LDL R44, [R1+0x14] ;  /* 0x00001400012c7983 */ /* 0x003ea20000100800 */
[----:B------:R-:W-:Y:S01]  /*33a0*/  IMAD.MOV.U32 R45, RZ, RZ, R81 ;  /* 0x000000ffff2d7224 */ /* 0x000fe200078e0051 */
[----:B------:R-:W-:Y:S01]  /*33b0*/  MOV R46, R88 ;  /* 0x00000058002e7202 */ /* 0x000fe20000000f00 */
[----:B------:R-:W-:Y:S01]  /*33c0*/  IMAD.MOV.U32 R47, RZ, RZ, R89 ;  /* 0x000000ffff2f7224 */ /* 0x000fe200078e0059 */
[----:B------:R-:W-:Y:S02]  /*33d0*/  PRMT R161, R131, 0x5410, R130 ;  /* 0x0000541083a17816 */ /* 0x000fe40000000082 */
        /* <DEDUP_REMOVED lines=8> */
[----:B------:R-:W-:-:S05]  /*3460*/  IMAD.MOV.U32 R47, RZ, RZ, R79 ;  /* 0x000000ffff2f7224 */ /* 0x000fca00078e004f */
[----:B------:R-:W-:Y:S01]  /*3470*/  PRMT R162, R46, 0x5410, R47 ;  /* 0x000054102ea27816 */ /* 0x000fe2000000002f */
[----:B------:R-:W-:Y:S01]  /*3480*/  IMAD.MOV.U32 R47, RZ, RZ, R91 ;  /* 0x000000ffff2f7224 */ /* 0x000fe200078e005b */
[----:B------:R-:W-:-:S04]  /*3490*/  MOV R46, R90 ;  /* 0x0000005a002e7202 */ /* 0x000fc80000000f00 */
[----:B------:R-:W-:Y:S01]  /*34a0*/  PRMT R171, R47, 0x7610, R171 ;  /* 0x000076102fab7816 */ /* 0x000fe200000000ab */
[----:B------:R-:W-:Y:S01]  /*34b0*/  IMAD.MOV.U32 R47, RZ, RZ, R129 ;  /* 0x000000ffff2f7224 */ /* 0x000fe200078e0081 */
[----:B--2---:R-:W-:Y:S02]  /*34c0*/  R2UR UR4, R44 ;  /* 0x000000002c0472ca */ /* 0x004fe400000e0000 */
[----:B------:R-:W-:-:S04]  /*34d0*/  MOV R44, R80 ;  /* 0x00000050002c7202 */ /* 0x000fc80000000f00 */
[----:B------:R-:W-:Y:S01]  /*34e0*/  PRMT R164, R164, 0x5410, R44 ;  /* 0x00005410a4a47816 */ /* 0x000fe2000000002c */
[----:B------:R-:W-:-:S05]  /*34f0*/  IMAD.MOV.U32 R44, RZ, RZ, R84 ;  /* 0x000000ffff2c7224 */ /* 0x000fca00078e0054 */
[----:B------:R-:W-:Y:S01]  /*3500*/  PRMT R166, R45, 0x5410, R44 ;  /* 0x000054102da67816 */ /* 0x000fe2000000002c */
[----:B------:R-:W-:Y:S01]  /*3510*/  IMAD.MOV.U32 R44, RZ, RZ, R96 ;  /* 0x000000ffff2c7224 */ /* 0x000fe200078e0060 */
[----:B------:R-:W-:Y:S01]  /*3520*/  UISETP.NE.AND UP0, UPT, UR4, 0x3, UPT ;  /* 0x000000030400788c */ /* 0x000fe2000bf05270 */
[----:B------:R-:W-:-:S05]  /*3530*/  IMAD.MOV.U32 R45, RZ, RZ, R97 ;  /* 0x000000ffff2d7224 */ /* 0x000fca00078e0061 */
[----:B------:R-:W-:Y:S01]  /*3540*/  PRMT R168, R44, 0x5410, R45 ;  /* 0x000054102ca87816 */ /* 0x000fe2000000002d */
[----:B------:R-:W-:Y:S01]  /*3550*/  IMAD.MOV.U32 R44, RZ, RZ, R83 ;  /* 0x000000ffff2c7224 */ /* 0x000fe200078e0053 */
[----:B------:R-:W-:Y:S02]  /*3560*/  MOV R45, R82 ;  /* 0x00000052002d7202 */ /* 0x000fe40000000f00 */
[----:B------:R-:W-:Y:S02]  /*3570*/  PLOP3.LUT P2, PT, PT, PT, UP0, 0x80, 0x0 ;  /* 0x000000000000781c */ /* 0x000fe40003f4f008 */
        /* <DEDUP_REMOVED lines=13> */
[----:B------:R-:W-:-:S02]  /*3650*/  MOV R45, R56 ;  /* 0x00000038002d7202 */ /* 0x000fc40000000f00 */
        /* <DEDUP_REMOVED lines=35> */
[----:B------:R-:W-:Y:S01]  /*3890*/  PRMT R165, R44, 0x5410, R45 ;  /* 0x000054102ca57816 */ /* 0x000fe2000000002d */
[----:B------:R-:W-:Y:S06]  /*38a0*/  @!P2 BRA `(.L_x_4076) ;  /* 0x000000000004a947 */ /* 0x000fec0003800000 */
[----:B------:R-:W-:Y:S01]  /*38b0*/  BPT.TRAP 0x1 ;  /* 0x000000040000795c */ /* 0x000fe20000300000 */
.L_x_4076:
[----:B------:R-:W-:Y:S01]  /*38c0*/  IMAD R100, R16, 0x8, R2 ;  /* 0x0000000810647824 */ /* 0x000fe200078e0202 */
[----:B------:R-:W-:Y:S01]  /*38d0*/  SHF.L.U32 R101, R204, 0x1f, RZ ;  /* 0x0000001fcc657819 */ /* 0x000fe200000006ff */
[----:B------:R-:W-:Y:S03]  /*38e0*/  BSSY B1, `(.L_x_4077) ;  /* 0x0000003000017945 */ /* 0x000fe60003800000 */
[----:B------:R-:W0:Y:S02]  /*38f0*/  SYNCS.PHASECHK.TRANS64.TRYWAIT P5, [R100+URZ+0x36890], R101 ;  /* 0x03689065640075a7 */ /* 0x000e2400080a017f */
[----:B0-----:R-:W-:Y:S05]  /*3900*/  @!P5 BRA `(.L_x_4078) ;  /* 0x000002340054d947 */ /* 0x001fea0003800000 */
.L_x_4436:
[----:B------:R-:W-:Y:S05]  /*3910*/  BSYNC B1 ;  /* 0x0000000000017941 */ /* 0x000fea0003800000 */
.L_x_4077:
        /* <DEDUP_REMOVED lines=9> */
[----:B------:R-:W-:Y:S01]  /*39b0*/  SHF.R.U64 R94, R128, 0x10, R129 ;  /* 0x00000010805e7819 */ /* 0x000fe20000001281 */
[----:B--2---:R-:W-:Y:S01]  /*39c0*/  IMAD.MOV.U32 R95, RZ, RZ, R45 ;  /* 0x000000ffff5f7224 */ /* 0x004fe200078e002d */
[----:B------:R-:W-:Y:S02]  /*39d0*/  SHF.R.U64 R124, R124, 0x10, R125 ;  /* 0x000000107c7c7819 */ /* 0x000fe4000000127d */
[----:B------:R-:W-:Y:S01]  /*39e0*/  SHF.R.U32.HI R129, RZ, 0x10, R129 ;  /* 0x00000010ff817819 */ /* 0x000fe20000011681 */
[----:B------:R-:W-:Y:S02]  /*39f0*/  HADD2.F32 R94, -RZ, R94.H0_H0 ;  /* 0x2000005eff5e7230 */ /* 0x000fe40000004100 */
[--C-:B------:R-:W-:Y:S02]  /*3a00*/  HADD2.F32 R45, -RZ, R95.reuse.H1_H1 ;  /* 0x3000005fff2d7230 */ /* 0x100fe40000004100 */
[----:B------:R-:W-:Y:S02]  /*3a10*/  HADD2.F32 R95, -RZ, R95.H0_H0 ;  /* 0x2000005fff5f7230 */ /* 0x000fe40000004100 */
[----:B------:R-:W-:-:S02]  /*3a20*/  HADD2.F32 R124, -RZ, R124.H0_H0 ;  /* 0x2000007cff7c7230 */ /* 0x000fc40000004100 */
[-C--:B------:R-:W-:Y:S01]  /*3a30*/  FMUL.FTZ R128, R45, R94.reuse ;  /* 0x0000005e2d807220 */ /* 0x080fe20000410000 */
[----:B------:R-:W-:-:S03]  /*3a40*/  FMUL.FTZ R94, R95, R94 ;  /* 0x0000005e5f5e7220 */ /* 0x000fc60000410000 */
[----:B------:R-:W-:Y:S01]  /*3a50*/  FFMA.FTZ R128, R95, R124, -R128 ;  /* 0x0000007c5f807223 */ /* 0x000fe20000010880 */
[----:B------:R-:W-:Y:S01]  /*3a60*/  MOV R95, R44 ;  /* 0x0000002c005f7202 */ /* 0x000fe20000000f00 */
[----:B------:R-:W-:Y:S02]  /*3a70*/  IMAD.MOV.U32 R44, RZ, RZ, R47 ;  /* 0x000000ffff2c7224 */ /* 0x000fe400078e002f */
[----:B------:R-:W-:Y:S01]  /*3a80*/  FFMA.FTZ R94, R45, R124, R94 ;  /* 0x0000007c2d5e7223 */ /* 0x000fe2000001005e */
[----:B------:R-:W-:Y:S01]  /*3a90*/  SHF.R.U32.HI R124, RZ, 0x10, R125 ;  /* 0x00000010ff7c7819 */ /* 0x000fe2000001167d */
[----:B------:R-:W-:Y:S02]  /*3aa0*/  HADD2.F32 R47, -RZ, R129.H0_H0 ;  /* 0x20000081ff2f7230 */ /* 0x000fe40000004100 */
[--C-:B------:R-:W-:Y:S01]  /*3ab0*/  HADD2.F32 R45, -RZ, R44.reuse.H1_H1 ;  /* 0x3000002cff2d7230 */ /* 0x100fe20000004100 */
[----:B------:R-:W-:Y:S01]  /*3ac0*/  F2FP.F16.F32.PACK_AB R94, R94, R128 ;  /* 0x000000805e5e723e */ /* 0x000fe200000000ff */
[----:B------:R-:W-:-:S02]  /*3ad0*/  HADD2.F32 R44, -RZ, R44.H0_H0 ;  /* 0x2000002cff2c7230 */ /* 0x000fc40000004100 */
[----:B------:R-:W-:Y:S02]  /*3ae0*/  HADD2.F32 R124, -RZ, R124.H0_H0 ;  /* 0x2000007cff7c7230 */ /* 0x000fe40000004100 */
[-C--:B------:R-:W-:Y:S01]  /*3af0*/  FMUL.FTZ R125, R45, R47.reuse ;  /* 0x0000002f2d7d7220 */ /* 0x080fe20000410000 */
[----:B------:R-:W-:-:S03]  /*3b00*/  FMUL.FTZ R47, R44, R47 ;  /* 0x0000002f2c2f7220 */ /* 0x000fc60000410000 */
[-C--:B------:R-:W-:Y:S01]  /*3b10*/  FFMA.FTZ R44, R44, R124.reuse, -R125 ;  /* 0x0000007c2c2c7223 */ /* 0x080fe2000001087d */
[----:B------:R-:W-:Y:S02]  /*3b20*/  HADD2.F32 R125, -RZ, R157.H1_H1 ;  /* 0x3000009dff7d7230 */ /* 0x000fe40000004100 */
[----:B------:R-:W-:Y:S01]  /*3b30*/  FFMA.FTZ R45, R45, R124, R47 ;  /* 0x0000007c2d2d7223 */ /* 0x000fe2000001002f */
[----:B------:R-:W-:Y:S02]  /*3b40*/  IMAD.MOV.U32 R124, RZ, RZ, R46 ;  /* 0x000000ffff7c7224 */ /* 0x000fe400078e002e */
[--C-:B------:R-:W-:Y:S02]  /*3b50*/  HADD2.F32 R46, -RZ, R95.reuse.H1_H1 ;  /* 0x3000005fff2e7230 */ /* 0x100fe40000004100 */
[----:B------:R-:W-:Y:S02]  /*3b60*/  HADD2.F32 R47, -RZ, R95.H0_H0 ;  /* 0x2000005fff2f7230 */ /* 0x000fe40000004100 */
[----:B------:R-:W-:-:S02]  /*3b70*/  HADD2.F32 R95, -RZ, R157.H0_H0 ;  /* 0x2000009dff5f7230 */ /* 0x000fc40000004100 */
[-C--:B------:R-:W-:Y:S01]  /*3b80*/  FMUL.FTZ R129, R46, R125.reuse ;  /* 0x0000007d2e817220 */ /* 0x080fe20000410000 */
[----:B------:R-:W-:Y:S02]  /*3b90*/  HADD2.F32 R157, -RZ, R172.H1_H1 ;  /* 0x300000acff9d7230 */ /* 0x000fe40000004100 */
[C---:B------:R-:W-:Y:S01]  /*3ba0*/  FMUL.FTZ R125, R47.reuse, R125 ;  /* 0x0000007d2f7d7220 */ /* 0x040fe20000410000 */
[----:B------:R-:W-:-:S03]  /*3bb0*/  FFMA.FTZ R47, R47, R95, -R129 ;  /* 0x0000005f2f2f7223 */ /* 0x000fc60000010881 */
[----:B------:R-:W-:Y:S01]  /*3bc0*/  FFMA.FTZ R46, R46, R95, R125 ;  /* 0x0000005f2e2e7223 */ /* 0x000fe2000001007d */
[--C-:B------:R-:W-:Y:S02]  /*3bd0*/  HADD2.F32 R95, -RZ, R124.reuse.H1_H1 ;  /* 0x3000007cff5f7230 */ /* 0x100fe40000004100 */
[----:B------:R-:W-:Y:S02]  /*3be0*/  HADD2.F32 R125, -RZ, R124.H0_H0 ;  /* 0x2000007cff7d7230 */ /* 0x000fe40000004100 */
[----:B------:R-:W-:Y:S02]  /*3bf0*/  HADD2.F32 R124, -RZ, R169.H0_H0 ;  /* 0x200000a9ff7c7230 */ /* 0x000fe40000004100 */
[----:B------:R-:W-:Y:S01]  /*3c00*/  FMUL.FTZ R129, R95, R157 ;  /* 0x0000009d5f817220 */ /* 0x000fe20000410000 */
[----:B------:R-:W-:Y:S01]  /*3c10*/  F2FP.F16.F32.PACK_AB R46, R46, R47 ;  /* 0x0000002f2e2e723e */ /* 0x000fe200000000ff */
[C---:B------:R-:W-:Y:S02]  /*3c20*/  FMUL.FTZ R157, R125.reuse, R157 ;  /* 0x0000009d7d9d7220 */ /* 0x040fe40000410000 */
[----:B------:R-:W-:-:S02]  /*3c30*/  FFMA.FTZ R129, R125, R124, -R129 ;  /* 0x0000007c7d817223 */ /* 0x000fc40000010881 */
[----:B------:R-:W-:Y:S01]  /*3c40*/  FFMA.FTZ R157, R95, R124, R157 ;  /* 0x0000007c5f9d7223 */ /* 0x000fe2000001009d */
[----:B------:R-:W-:Y:S01]  /*3c50*/  F2FP.F16.F32.PACK_AB R95, R45, R44 ;  /* 0x0000002c2d5f723e */ /* 0x000fe200000000ff */
[----:B------:R-:W-:Y:S01]  /*3c60*/  IMAD.MOV.U32 R44, RZ, RZ, R46 ;  /* 0x000000ffff2c7224 */ /* 0x000fe200078e002e */
[----:B------:R-:W-:Y:S02]  /*3c70*/  MOV R45, R94 ;  /* 0x0000005e002d7202 */ /* 0x000fe40000000f00 */
[----:B------:R-:W-:Y:S01]  /*3c80*/  F2FP.F16.F32.PACK_AB R129, R157, R129 ;  /* 0x000000819d81723e */ /* 0x000fe200000000ff */
[----:B------:R-:W-:-:S04]  /*3c90*/  IMAD.MOV.U32 R47, RZ, RZ, R95 ;  /* 0x000000ffff2f7224 */ /* 0x000fc800078e005f */
[----:B------:R-:W-:-:S07]  /*3ca0*/  IMAD.MOV.U32 R46, RZ, RZ, R129 ;  /* 0x000000ffff2e7224 */ /* 0x000fce00078e0081 */
.L_x_4084:
[----:B------:R-:W-:Y:S05]  /*3cb0*/  BSYNC B3 ;  /* 0x0000000000037941 */ /* 0x000fea0003800000 */
.L_x_4083:
[----:B--2---:R1:W-:Y:S02]  /*3cc0*/  STG.E.128 desc[UR60][R50.64], R44 ;  /* 0x0000002c32007986 */ /* 0x0043e4000c101d3c */
.L_x_4082:
[----:B------:R-:W-:Y:S05]  /*3cd0*/  BSYNC B2 ;  /* 0x0000000000027941 */ /* 0x000fea0003800000 */
.L_x_4081:
        /* <DEDUP_REMOVED lines=8> */
[----:B--2---:R-:W-:Y:S01]  /*3d60*/  IMAD.MOV.U32 R95, RZ, RZ, R45 ;  /* 0x000000ffff5f7224 */ /* 0x004fe200078e002d */
[----:B------:R-:W-:Y:S02]  /*3d70*/  SHF.R.U64 R94, R96, 0x10, R97 ;  /* 0x00000010605e7819 */ /* 0x000fe40000001261 */
[----:B------:R-:W-:Y:S01]  /*3d80*/  SHF.R.U32.HI R99, RZ, 0x10, R99 ;  /* 0x00000010ff637819 */ /* 0x000fe20000011663 */
[----:B------:R-:W-:Y:S01]  /*3d90*/  HADD2.F32 R98, -RZ, R98.H0_H0 ;  /* 0x20000062ff627230 */ /* 0x000fe20000004100 */
[----:B------:R-:W-:Y:S01]  /*3da0*/  SHF.R.U32.HI R97, RZ, 0x10, R97 ;  /* 0x00000010ff617819 */ /* 0x000fe20000011661 */
[--C-:B------:R-:W-:Y:S02]  /*3db0*/  HADD2.F32 R45, -RZ, R95.reuse.H1_H1 ;  /* 0x3000005fff2d7230 */ /* 0x100fe40000004100 */
[----:B------:R-:W-:Y:S02]  /*3dc0*/  HADD2.F32 R95, -RZ, R95.H0_H0 ;  /* 0x2000005fff5f7230 */ /* 0x000fe40000004100 */
[----:B------:R-:W-:-:S02]  /*3dd0*/  HADD2.F32 R94, -RZ, R94.H0_H0 ;  /* 0x2000005eff5e7230 */ /* 0x000fc40000004100 */
[-C--:B------:R-:W-:Y:S01]  /*3de0*/  FMUL.FTZ R96, R45, R98.reuse ;  /* 0x000000622d607220 */ /* 0x080fe20000410000 */
[----:B------:R-:W-:Y:S02]  /*3df0*/  HADD2.F32 R97, -RZ, R97.H0_H0 ;  /* 0x20000061ff617230 */ /* 0x000fe40000004100 */
[C---:B------:R-:W-:Y:S01]  /*3e00*/  FMUL.FTZ R98, R95.reuse, R98 ;  /* 0x000000625f627220 */ /* 0x040fe20000410000 */
[----:B------:R-:W-:-:S03]  /*3e10*/  FFMA.FTZ R96, R95, R94, -R96 ;  /* 0x0000005e5f607223 */ /* 0x000fc60000010860 */
[----:B------:R-:W-:Y:S01]  /*3e20*/  FFMA.FTZ R98, R45, R94, R98 ;  /* 0x0000005e2d627223 */ /* 0x000fe20000010062 */
[----:B------:R-:W-:Y:S01]  /*3e30*/  IMAD.MOV.U32 R45, RZ, RZ, R47 ;  /* 0x000000ffff2d7224 */ /* 0x000fe200078e002f */
[----:B------:R-:W-:Y:S01]  /*3e40*/  MOV R94, R44 ;  /* 0x0000002c005e7202 */ /* 0x000fe20000000f00 */
[----:B------:R-:W-:Y:S02]  /*3e50*/  HADD2.F32 R47, -RZ, R99.H0_H0 ;  /* 0x20000063ff2f7230 */ /* 0x000fe40000004100 */
[----:B------:R-:W-:Y:S01]  /*3e60*/  F2FP.F16.F32.PACK_AB R96, R98, R96 ;  /* 0x000000606260723e */ /* 0x000fe200000000ff */
[--C-:B------:R-:W-:Y:S02]  /*3e70*/  HADD2.F32 R44, -RZ, R45.reuse.H1_H1 ;  /* 0x3000002dff2c7230 */ /* 0x100fe40000004100 */
[----:B------:R-:W-:-:S03]  /*3e80*/  HADD2.F32 R45, -RZ, R45.H0_H0 ;  /* 0x2000002dff2d7230 */ /* 0x000fc60000004100 */
[CC--:B------:R-:W-:Y:S02]  /*3e90*/  FMUL.FTZ R95, R44.reuse, R47.reuse ;  /* 0x0000002f2c5f7220 */ /* 0x0c0fe40000410000 */
[C---:B------:R-:W-:Y:S02]  /*3ea0*/  FMUL.FTZ R47, R45.reuse, R47 ;  /* 0x0000002f2d2f7220 */ /* 0x040fe40000410000 */
[-C--:B------:R-:W-:Y:S01]  /*3eb0*/  FFMA.FTZ R45, R45, R97.reuse, -R95 ;  /* 0x000000612d2d7223 */ /* 0x080fe2000001085f */
[--C-:B------:R-:W-:Y:S02]  /*3ec0*/  HADD2.F32 R95, -RZ, R94.reuse.H1_H1 ;  /* 0x3000005eff5f7230 */ /* 0x100fe40000004100 */
[----:B------:R-:W-:Y:S01]  /*3ed0*/  FFMA.FTZ R44, R44, R97, R47 ;  /* 0x000000612c2c7223 */ /* 0x000fe2000001002f */
[----:B------:R-:W-:Y:S02]  /*3ee0*/  HADD2.F32 R47, -RZ, R171.H1_H1 ;  /* 0x300000abff2f7230 */ /* 0x000fe40000004100 */
[----:B------:R-:W-:-:S02]  /*3ef0*/  HADD2.F32 R97, -RZ, R94.H0_H0 ;  /* 0x2000005eff617230 */ /* 0x000fc40000004100 */
[----:B------:R-:W-:Y:S02]  /*3f00*/  HADD2.F32 R94, -RZ, R168.H0_H0 ;  /* 0x200000a8ff5e7230 */ /* 0x000fe40000004100 */
[-C--:B------:R-:W-:Y:S01]  /*3f10*/  FMUL.FTZ R99, R95, R47.reuse ;  /* 0x0000002f5f637220 */ /* 0x080fe20000410000 */
[----:B------:R-:W-:-:S03]  /*3f20*/  FMUL.FTZ R124, R97, R47 ;  /* 0x0000002f617c7220 */ /* 0x000fc60000410000 */
[-C--:B------:R-:W-:Y:S01]  /*3f30*/  FFMA.FTZ R47, R97, R94.reuse, -R99 ;  /* 0x0000005e612f7223 */ /* 0x080fe20000010863 */
[----:B------:R-:W-:Y:S02]  /*3f40*/  HADD2.F32 R97, -RZ, R172.H0_H0 ;  /* 0x200000acff617230 */ /* 0x000fe40000004100 */
[----:B------:R-:W-:Y:S01]  /*3f50*/  FFMA.FTZ R94, R95, R94, R124 ;  /* 0x0000005e5f5e7223 */ /* 0x000fe2000001007c */
[--C-:B------:R-:W-:Y:S02]  /*3f60*/  HADD2.F32 R95, -RZ, R46.reuse.H1_H1 ;  /* 0x3000002eff5f7230 */ /* 0x100fe40000004100 */
[----:B------:R-:W-:Y:S02]  /*3f70*/  HADD2.F32 R99, -RZ, R46.H0_H0 ;  /* 0x2000002eff637230 */ /* 0x000fe40000004100 */
[----:B------:R-:W-:Y:S02]  /*3f80*/  HADD2.F32 R46, -RZ, R168.H1_H1 ;  /* 0x300000a8ff2e7230 */ /* 0x000fe40000004100 */
[----:B------:R-:W-:Y:S01]  /*3f90*/  FMUL.FTZ R124, R95, R97 ;  /* 0x000000615f7c7220 */ /* 0x000fe20000410000 */
[----:B------:R-:W-:Y:S01]  /*3fa0*/  F2FP.F16.F32.PACK_AB R47, R94, R47 ;  /* 0x0000002f5e2f723e */ /* 0x000fe200000000ff */
[----:B------:R-:W-:-:S02]  /*3fb0*/  FMUL.FTZ R97, R99, R97 ;  /* 0x0000006163617220 */ /* 0x000fc40000410000 */
[-C--:B------:R-:W-:Y:S02]  /*3fc0*/  FFMA.FTZ R124, R99, R46.reuse, -R124 ;  /* 0x0000002e637c7223 */ /* 0x080fe4000001087c */
[----:B------:R-:W-:Y:S01]  /*3fd0*/  FFMA.FTZ R97, R95, R46, R97 ;  /* 0x0000002e5f617223 */ /* 0x000fe20000010061 */
[----:B------:R-:W-:Y:S01]  /*3fe0*/  F2FP.F16.F32.PACK_AB R46, R44, R45 ;  /* 0x0000002d2c2e723e */ /* 0x000fe200000000ff */
[----:B------:R-:W-:Y:S02]  /*3ff0*/  IMAD.MOV.U32 R44, RZ, RZ, R47 ;  /* 0x000000ffff2c7224 */ /* 0x000fe400078e002f */
[----:B------:R-:W-:Y:S01]  /*4000*/  IMAD.MOV.U32 R45, RZ, RZ, R96 ;  /* 0x000000ffff2d7224 */ /* 0x000fe200078e0060 */
[----:B------:R-:W-:Y:S02]  /*4010*/  F2FP.F16.F32.PACK_AB R97, R97, R124 ;  /* 0x0000007c6161723e */ /* 0x000fe400000000ff */
[----:B------:R-:W-:-:S03]  /*4020*/  MOV R47, R46 ;  /* 0x0000002e002f7202 */ /* 0x000fc60000000f00 */
[----:B------:R-:W-:-:S07]  /*4030*/  IMAD.MOV.U32 R46, RZ, RZ, R97 ;  /* 0x000000ffff2e7224 */ /* 0x000fce00078e0061 */
.L_x_4088:
[----:B------:R-:W-:Y:S05]  /*4040*/  BSYNC B3 ;  /* 0x0000000000037941 */ /* 0x000fea0003800000 */
.L_x_4087:
[----:B--2---:R2:W-:Y:S02]  /*4050*/  STG.E.128 desc[UR60][R50.64+0x40], R44 ;  /* 0x0000402c32007986 */ /* 0x0045e4000c101d3c */
.L_x_4086:
[----:B------:R-:W-:Y:S05]  /*4060*/  BSYNC B2 ;  /* 0x0000000000027941 */ /* 0x000fea0003800000 */
.L_x_4085:
        /* <DEDUP_REMOVED lines=9> */
[----:B------:R-:W-:Y:S02]  /*4100*/  SHF.R.U64 R90, R90, 0x10, R91 ;  /* 0x000000105a5a7819 */ /* 0x000fe4000000125b */
[----:B------:R-:W-:Y:S01]  /*4110*/  SHF.R.U32.HI R88, RZ, 0x10, R89 ;  /* 0x00000010ff587819 */ /* 0x000fe20000011659 */
[----:B------:R-:W-:Y:S01]  /*4120*/  IMAD.MOV.U32 R89, RZ, RZ, R45 ;  /* 0x000000ffff597224 */ /* 0x000fe200078e002d */
[----:B------:R-:W-:Y:S01]  /*4130*/  SHF.R.U32.HI R91, RZ, 0x10, R91 ;  /* 0x00000010ff5b7819 */ /* 0x000fe2000001165b */
[----:B------:R-:W-:Y:S02]  /*4140*/  IMAD.MOV.U32 R45, RZ, RZ, R46 ;  /* 0x000000ffff2d7224 */ /* 0x000fe400078e002e */
[----:B------:R-:W-:Y:S02]  /*4150*/  HADD2.F32 R97, -RZ, R90.H0_H0 ;  /* 0x2000005aff617230 */ /* 0x000fe40000004100 */
[----:B------:R-:W-:-:S02]  /*4160*/  HADD2.F32 R46, -RZ, R91.H0_H0 ;  /* 0x2000005bff2e7230 */ /* 0x000fc40000004100 */
[--C-:B------:R-:W-:Y:S02]  /*4170*/  HADD2.F32 R91, -RZ, R89.reuse.H1_H1 ;  /* 0x30000059ff5b7230 */ /* 0x100fe40000004100 */
[----:B------:R-:W-:Y:S02]  /*4180*/  HADD2.F32 R96, -RZ, R89.H0_H0 ;  /* 0x20000059ff607230 */ /* 0x000fe40000004100 */
[----:B------:R-:W-:Y:S02]  /*4190*/  HADD2.F32 R90, -RZ, R47.H1_H1 ;  /* 0x3000002fff5a7230 */ /* 0x000fe40000004100 */
[-C--:B------:R-:W-:Y:S01]  /*41a0*/  FMUL.FTZ R47, R91, R97.reuse ;  /* 0x000000615b2f7220 */ /* 0x080fe20000410000 */
[----:B------:R-:W-:Y:S02]  /*41b0*/  HADD2.F32 R94, -RZ, R94.H0_H0 ;  /* 0x2000005eff5e7230 */ /* 0x000fe40000004100 */
[----:B------:R-:W-:Y:S01]  /*41c0*/  FMUL.FTZ R98, R96, R97 ;  /* 0x0000006160627220 */ /* 0x000fe20000410000 */
[----:B------:R-:W-:-:S02]  /*41d0*/  HADD2.F32 R89, -RZ, R88.H0_H0 ;  /* 0x20000058ff597230 */ /* 0x000fc40000004100 */
[-C--:B------:R-:W-:Y:S01]  /*41e0*/  FMUL.FTZ R88, R90, R46.reuse ;  /* 0x0000002e5a587220 */ /* 0x080fe20000410000 */
[----:B------:R-:W-:Y:S01]  /*41f0*/  FMUL.FTZ R97, R95, R46 ;  /* 0x0000002e5f617220 */ /* 0x000fe20000410000 */
[-C--:B------:R-:W-:Y:S01]  /*4200*/  FFMA.FTZ R46, R96, R94.reuse, -R47 ;  /* 0x0000005e602e7223 */ /* 0x080fe2000001082f */
[----:B------:R-:W-:Y:S01]  /*4210*/  FFMA.FTZ R47, R91, R94, R98 ;  /* 0x0000005e5b2f7223 */ /* 0x000fe20000010062 */
[-C--:B------:R-:W-:Y:S01]  /*4220*/  FFMA.FTZ R88, R95, R89.reuse, -R88 ;  /* 0x000000595f587223 */ /* 0x080fe20000010858 */
[----:B------:R-:W-:Y:S01]  /*4230*/  FFMA.FTZ R90, R90, R89, R97 ;  /* 0x000000595a5a7223 */ /* 0x000fe20000010061 */
[----:B------:R-:W-:Y:S02]  /*4240*/  HADD2.F32 R91, -RZ, R170.H1_H1 ;  /* 0x300000aaff5b7230 */ /* 0x000fe40000004100 */
[--C-:B------:R-:W-:Y:S01]  /*4250*/  HADD2.F32 R95, -RZ, R44.reuse.H1_H1 ;  /* 0x3000002cff5f7230 */ /* 0x100fe20000004100 */
[----:B------:R-:W-:Y:S01]  /*4260*/  F2FP.F16.F32.PACK_AB R46, R47, R46 ;  /* 0x0000002e2f2e723e */ /* 0x000fe200000000ff */
[----:B------:R-:W-:Y:S01]  /*4270*/  HADD2.F32 R96, -RZ, R44.H0_H0 ;  /* 0x2000002cff607230 */ /* 0x000fe20000004100 */
[----:B------:R-:W-:Y:S01]  /*4280*/  F2FP.F16.F32.PACK_AB R88, R90, R88 ;  /* 0x000000585a58723e */ /* 0x000fe200000000ff */
[----:B------:R-:W-:-:S02]  /*4290*/  HADD2.F32 R89, -RZ, R171.H0_H0 ;  /* 0x200000abff597230 */ /* 0x000fc40000004100 */
[--C-:B------:R-:W-:Y:S02]  /*42a0*/  HADD2.F32 R44, -RZ, R45.reuse.H1_H1 ;  /* 0x3000002dff2c7230 */ /* 0x100fe40000004100 */
[-C--:B------:R-:W-:Y:S01]  /*42b0*/  FMUL.FTZ R99, R96, R91.reuse ;  /* 0x0000005b60637220 */ /* 0x080fe20000410000 */
[----:B------:R-:W-:Y:S02]  /*42c0*/  HADD2.F32 R98, -RZ, R45.H0_H0 ;  /* 0x2000002dff627230 */ /* 0x000fe40000004100 */
[----:B------:R-:W-:Y:S01]  /*42d0*/  FMUL.FTZ R45, R95, R91 ;  /* 0x0000005b5f2d7220 */ /* 0x000fe20000410000 */
[--C-:B------:R-:W-:Y:S02]  /*42e0*/  HADD2.F32 R94, -RZ, R167.reuse.H0_H0 ;  /* 0x200000a7ff5e7230 */ /* 0x100fe40000004100 */
[-C--:B------:R-:W-:Y:S01]  /*42f0*/  FMUL.FTZ R91, R44, R89.reuse ;  /* 0x000000592c5b7220 */ /* 0x080fe20000410000 */
[----:B------:R-:W-:Y:S02]  /*4300*/  HADD2.F32 R97, -RZ, R167.H1_H1 ;  /* 0x300000a7ff617230 */ /* 0x000fe40000004100 */
[----:B------:R-:W-:Y:S01]  /*4310*/  FMUL.FTZ R89, R98, R89 ;  /* 0x0000005962597220 */ /* 0x000fe20000410000 */
[----:B------:R-:W-:-:S02]  /*4320*/  IMAD.MOV.U32 R47, RZ, RZ, R88 ;  /* 0x000000ffff2f7224 */ /* 0x000fc400078e0058 */
[-C--:B------:R-:W-:Y:S01]  /*4330*/  FFMA.FTZ R45, R96, R94.reuse, -R45 ;  /* 0x0000005e602d7223 */ /* 0x080fe2000001082d */
[----:B------:R-:W-:Y:S01]  /*4340*/  FFMA.FTZ R99, R95, R94, R99 ;  /* 0x0000005e5f637223 */ /* 0x000fe20000010063 */
[-C--:B------:R-:W-:Y:S01]  /*4350*/  FFMA.FTZ R91, R98, R97.reuse, -R91 ;  /* 0x00000061625b7223 */ /* 0x080fe2000001085b */
[----:B------:R-:W-:-:S03]  /*4360*/  FFMA.FTZ R89, R44, R97, R89 ;  /* 0x000000612c597223 */ /* 0x000fc60000010059 */
[----:B------:R-:W-:Y:S02]  /*4370*/  F2FP.F16.F32.PACK_AB R45, R99, R45 ;  /* 0x0000002d632d723e */ /* 0x000fe400000000ff */
[----:B------:R-:W-:Y:S02]  /*4380*/  F2FP.F16.F32.PACK_AB R89, R89, R91 ;  /* 0x0000005b5959723e */ /* 0x000fe400000000ff */
[----:B------:R-:W-:Y:S01]  /*4390*/  MOV R44, R45 ;  /* 0x0000002d002c7202 */ /* 0x000fe20000000f00 */
[----:B------:R-:W-:Y:S02]  /*43a0*/  IMAD.MOV.U32 R45, RZ, RZ, R46 ;  /* 0x000000ffff2d7224 */ /* 0x000fe400078e002e */
[----:B------:R-:W-:-:S07]  /*43b0*/  IMAD.MOV.U32 R46, RZ, RZ, R89 ;  /* 0x000000ffff2e7224 */ /* 0x000fce00078e0059 */
.L_x_4092:
[----:B------:R-:W-:Y:S05]  /*43c0*/  BSYNC B3 ;  /* 0x0000000000037941 */ /* 0x000fea0003800000 */
.L_x_4091:
[----:B--2---:R3:W-:Y:S02]  /*43d0*/  STG.E.128 desc[UR60][R50.64+0x80], R44 ;  /* 0x0000802c32007986 */ /* 0x0047e4000c101d3c */
.L_x_4090:
[----:B------:R-:W-:Y:S05]  /*43e0*/  BSYNC B2 ;  /* 0x0000000000027941 */ /* 0x000fea0003800000 */
.L_x_4089:
[----:B------:R-:W-:Y:S01]  /*43f0*/  ISETP.NE.AND P3, PT, R37, RZ, PT ;  /* 0x000000ff2500720c */ /* 0x000fe20003f65270 */
[----:B------:R-:W-:-:S12]  /*4400*/  BSSY B2, `(.L_x_4093) ;  /* 0x0000036000027945 */ /* 0x000fd80003800000 */
[----:B------:R-:W-:Y:S05]  /*4410*/  @!P3 BRA `(.L_x_4094) ;  /* 0x0000000000d0b947 */ /* 0x000fea0003800000 */
[----:B-123--:R1:W2:Y:S01]  /*4420*/  LDS.128 R44, [R42+0x24800] ;  /* 0x024800002a2c7984 */ /* 0x00e2a20000000c00 */
[----:B------:R-:W-:Y:S01]  /*4430*/  ISETP.GE.AND P3, PT, R209, R126, PT ;  /* 0x0000007ed100720c */ /* 0x000fe20003f66270 */
[----:B------:R-:W-:-:S12]  /*4440*/  BSSY B3, `(.L_x_4095) ;  /* 0x0000030000037945 */ /* 0x000fd80003800000 */
[----:B-1----:R-:W-:Y:S05]  /*4450*/  @P3 BRA `(.L_x_4096) ;  /* 0x0000000000b83947 */ /* 0x002fea0003800000 */
[----:B------:R-:W-:Y:S01]  /*4460*/  SHF.R.U64 R88, R84, 0x10, R85 ;  /* 0x0000001054587819 */ /* 0x000fe20000001255 */
[----:B--2---:R-:W-:Y:S01]  /*4470*/  HADD2.F32 R89, -RZ, R47.H0_H0 ;  /* 0x2000002fff597230 */ /* 0x004fe20000004100 */
[----:B------:R-:W-:Y:S02]  /*4480*/  SHF.R.U64 R86, R86, 0x10, R87 ;  /* 0x0000001056567819 */ /* 0x000fe40000001257 */
[----:B------:R-:W-:Y:S01]  /*4490*/  SHF.R.U32.HI R84, RZ, 0x10, R85 ;  /* 0x00000010ff547819 */ /* 0x000fe20000011655 */
[----:B------:R-:W-:Y:S01]  /*44a0*/  HADD2.F32 R88, -RZ, R88.H0_H0 ;  /* 0x20000058ff587230 */ /* 0x000fe20000004100 */
[----:B------:R-:W-:Y:S01]  /*44b0*/  SHF.R.U32.HI R87, RZ, 0x10, R87 ;  /* 0x00000010ff577819 */ /* 0x000fe20000011657 */
[----:B------:R-:W-:Y:S01]  /*44c0*/  HADD2.F32 R91, -RZ, R86.H0_H0 ;  /* 0x20000056ff5b7230 */ /* 0x000fe20000004100 */
[----:B------:R-:W-:Y:S01]  /*44d0*/  MOV R85, R45 ;  /* 0x0000002d00557202 */ /* 0x000fe20000000f00 */
[----:B------:R-:W-:Y:S02]  /*44e0*/  IMAD.MOV.U32 R45, RZ, RZ, R46 ;  /* 0x000000ffff2d7224 */ /* 0x000fe400078e002e */
[----:B------:R-:W-:-:S02]  /*44f0*/  HADD2.F32 R46, -RZ, R87.H0_H0 ;  /* 0x20000057ff2e7230 */ /* 0x000fc40000004100 */
[--C-:B------:R-:W-:Y:S02]  /*4500*/  HADD2.F32 R87, -RZ, R85.reuse.H1_H1 ;  /* 0x30000055ff577230 */ /* 0x100fe40000004100 */
[----:B------:R-:W-:Y:S02]  /*4510*/  HADD2.F32 R90, -RZ, R85.H0_H0 ;  /* 0x20000055ff5a7230 */ /* 0x000fe40000004100 */
[----:B------:R-:W-:Y:S02]  /*4520*/  HADD2.F32 R86, -RZ, R47.H1_H1 ;  /* 0x3000002fff567230 */ /* 0x000fe40000004100 */
[-C--:B------:R-:W-:Y:S01]  /*4530*/  FMUL.FTZ R47, R87, R91.reuse ;  /* 0x0000005b572f7220 */ /* 0x080fe20000410000 */
[----:B------:R-:W-:Y:S02]  /*4540*/  HADD2.F32 R85, -RZ, R84.H0_H0 ;  /* 0x20000054ff557230 */ /* 0x000fe40000004100 */
[----:B------:R-:W-:Y:S01]  /*4550*/  FMUL.FTZ R94, R90, R91 ;  /* 0x0000005b5a5e7220 */ /* 0x000fe20000410000 */
[-C--:B------:R-:W-:Y:S01]  /*4560*/  FMUL.FTZ R91, R89, R46.reuse ;  /* 0x0000002e595b7220 */ /* 0x080fe20000410000 */
[----:B------:R-:W-:Y:S01]  /*4570*/  FMUL.FTZ R84, R86, R46 ;  /* 0x0000002e56547220 */ /* 0x000fe20000410000 */
[-C--:B------:R-:W-:Y:S01]  /*4580*/  FFMA.FTZ R46, R90, R88.reuse, -R47 ;  /* 0x000000585a2e7223 */ /* 0x080fe2000001082f */
[----:B------:R-:W-:Y:S01]  /*4590*/  FFMA.FTZ R47, R87, R88, R94 ;  /* 0x00000058572f7223 */ /* 0x000fe2000001005e */
[----:B------:R-:W-:-:S02]  /*45a0*/  HADD2.F32 R87, -RZ, R169.H1_H1 ;  /* 0x300000a9ff577230 */ /* 0x000fc40000004100 */
[-C--:B------:R-:W-:Y:S01]  /*45b0*/  FFMA.FTZ R84, R89, R85.reuse, -R84 ;  /* 0x0000005559547223 */ /* 0x080fe20000010854 */
[--C-:B------:R-:W-:Y:S02]  /*45c0*/  HADD2.F32 R89, -RZ, R44.reuse.H1_H1 ;  /* 0x3000002cff597230 */ /* 0x100fe40000004100 */
[----:B------:R-:W-:Y:S01]  /*45d0*/  FFMA.FTZ R86, R86, R85, R91 ;  /* 0x0000005556567223 */ /* 0x000fe2000001005b */
[----:B------:R-:W-:Y:S01]  /*45e0*/  HADD2.F32 R90, -RZ, R44.H0_H0 ;  /* 0x2000002cff5a7230 */ /* 0x000fe20000004100 */
[----:B------:R-:W-:Y:S01]  /*45f0*/  F2FP.F16.F32.PACK_AB R46, R47, R46 ;  /* 0x0000002e2f2e723e */ /* 0x000fe200000000ff */
[----:B------:R-:W-:Y:S02]  /*4600*/  HADD2.F32 R85, -RZ, R170.H0_H0 ;  /* 0x200000aaff557230 */ /* 0x000fe40000004100 */
[--C-:B------:R-:W-:Y:S02]  /*4610*/  HADD2.F32 R44, -RZ, R45.reuse.H1_H1 ;  /* 0x3000002dff2c7230 */ /* 0x100fe40000004100 */
[----:B------:R-:W-:Y:S01]  /*4620*/  FMUL.FTZ R95, R90, R87 ;  /* 0x000000575a5f7220 */ /* 0x000fe20000410000 */
[----:B------:R-:W-:-:S02]  /*4630*/  HADD2.F32 R94, -RZ, R45.H0_H0 ;  /* 0x2000002dff5e7230 */ /* 0x000fc40000004100 */
[C---:B------:R-:W-:Y:S01]  /*4640*/  FMUL.FTZ R45, R89.reuse, R87 ;  /* 0x00000057592d7220 */ /* 0x040fe20000410000 */
[--C-:B------:R-:W-:Y:S02]  /*4650*/  HADD2.F32 R88, -RZ, R166.reuse.H1_H1 ;  /* 0x300000a6ff587230 */ /* 0x100fe40000004100 */
        /* <DEDUP_REMOVED lines=8> */
[----:B------:R-:W-:-:S02]  /*46e0*/  IMAD.MOV.U32 R47, RZ, RZ, R84 ;  /* 0x000000ffff2f7224 */ /* 0x000fc400078e0054 */
[----:B------:R-:W-:Y:S02]  /*46f0*/  F2FP.F16.F32.PACK_AB R45, R95, R45 ;  /* 0x0000002d5f2d723e */ /* 0x000fe400000000ff */
[----:B------:R-:W-:-:S03]  /*4700*/  F2FP.F16.F32.PACK_AB R85, R85, R87 ;  /* 0x000000575555723e */ /* 0x000fc600000000ff */
[----:B------:R-:W-:Y:S02]  /*4710*/  IMAD.MOV.U32 R44, RZ, RZ, R45 ;  /* 0x000000ffff2c7224 */ /* 0x000fe400078e002d */
[----:B------:R-:W-:Y:S01]  /*4720*/  IMAD.MOV.U32 R45, RZ, RZ, R46 ;  /* 0x000000ffff2d7224 */ /* 0x000fe200078e002e */
[----:B------:R-:W-:-:S07]  /*4730*/  MOV R46, R85 ;  /* 0x00000055002e7202 */ /* 0x000fce0000000f00 */
.L_x_4096:
[----:B------:R-:W-:Y:S05]  /*4740*/  BSYNC B3 ;  /* 0x0000000000037941 */ /* 0x000fea0003800000 */
.L_x_4095:
[----:B--2---:R4:W-:Y:S02]  /*4750*/  STG.E.128 desc[UR60][R50.64+0xc0], R44 ;  /* 0x0000c02c32007986 */ /* 0x0049e4000c101d3c */
.L_x_4094:
[----:B------:R-:W-:Y:S05]  /*4760*/  BSYNC B2 ;  /* 0x0000000000027941 */ /* 0x000fea0003800000 */
.L_x_4093:
        /* <DEDUP_REMOVED lines=15> */
[----:B------:R-:W-:Y:S02]  /*4860*/  HADD2.F32 R85, -RZ, R47.H1_H1 ;  /* 0x3000002fff557230 */ /* 0x000fe40000004100 */
[----:B------:R-:W-:Y:S01]  /*4870*/  FMUL.FTZ R87, R45, R82 ;  /* 0x000000522d577220 */ /* 0x000fe20000410000 */
[----:B------:R-:W-:-:S02]  /*4880*/  HADD2.F32 R86, -RZ, R81.H0_H0 ;  /* 0x20000051ff567230 */ /* 0x000fc40000004100 */
[C---:B------:R-:W-:Y:S01]  /*4890*/  FMUL.FTZ R81, R84.reuse, R82 ;  /* 0x0000005254517220 */ /* 0x040fe20000410000 */
[----:B------:R-:W-:Y:S02]  /*48a0*/  HADD2.F32 R80, -RZ, R80.H0_H0 ;  /* 0x20000050ff507230 */ /* 0x000fe40000004100 */
[-C--:B------:R-:W-:Y:S01]  /*48b0*/  FMUL.FTZ R82, R85, R83.reuse ;  /* 0x0000005355527220 */ /* 0x080fe20000410000 */
[----:B------:R-:W-:Y:S02]  /*48c0*/  HADD2.F32 R47, -RZ, R47.H0_H0 ;  /* 0x2000002fff2f7230 */ /* 0x000fe40000004100 */
[-C--:B------:R-:W-:Y:S01]  /*48d0*/  FFMA.FTZ R81, R45, R80.reuse, -R81 ;  /* 0x000000502d517223 */ /* 0x080fe20000010851 */
[----:B------:R-:W-:Y:S02]  /*48e0*/  FFMA.FTZ R87, R84, R80, R87 ;  /* 0x0000005054577223 */ /* 0x000fe40000010057 */
[C---:B------:R-:W-:Y:S01]  /*48f0*/  FMUL.FTZ R83, R47.reuse, R83 ;  /* 0x000000532f537220 */ /* 0x040fe20000410000 */
[----:B------:R-:W-:Y:S01]  /*4900*/  FFMA.FTZ R82, R47, R86, -R82 ;  /* 0x000000562f527223 */ /* 0x000fe20000010852 */
[----:B------:R-:W-:-:S02]  /*4910*/  HADD2.F32 R45, -RZ, R164.H1_H1 ;  /* 0x300000a4ff2d7230 */ /* 0x000fc40000004100 */
[----:B------:R-:W-:Y:S02]  /*4920*/  HADD2.F32 R47, -RZ, R163.H1_H1 ;  /* 0x300000a3ff2f7230 */ /* 0x000fe40000004100 */
[----:B------:R-:W-:Y:S01]  /*4930*/  FFMA.FTZ R83, R85, R86, R83 ;  /* 0x0000005655537223 */ /* 0x000fe20000010053 */
[----:B------:R-:W-:Y:S01]  /*4940*/  HADD2.F32 R84, -RZ, R46.H1_H1 ;  /* 0x3000002eff547230 */ /* 0x000fe20000004100 */
[----:B------:R-:W-:Y:S01]  /*4950*/  F2FP.F16.F32.PACK_AB R81, R87, R81 ;  /* 0x000000515751723e */ /* 0x000fe200000000ff */
[----:B------:R-:W-:Y:S02]  /*4960*/  HADD2.F32 R164, -RZ, R164.H0_H0 ;  /* 0x200000a4ffa47230 */ /* 0x000fe40000004100 */
[----:B------:R-:W-:Y:S02]  /*4970*/  HADD2.F32 R80, -RZ, R44.H1_H1 ;  /* 0x3000002cff507230 */ /* 0x000fe40000004100 */
[----:B------:R-:W-:Y:S01]  /*4980*/  FMUL.FTZ R86, R84, R47 ;  /* 0x0000002f54567220 */ /* 0x000fe20000410000 */
[----:B------:R-:W-:Y:S01]  /*4990*/  HADD2.F32 R46, -RZ, R46.H0_H0 ;  /* 0x2000002eff2e7230 */ /* 0x000fe20000004100 */
[----:B------:R-:W-:Y:S01]  /*49a0*/  F2FP.F16.F32.PACK_AB R82, R83, R82 ;  /* 0x000000525352723e */ /* 0x000fe200000000ff */
[----:B------:R-:W-:-:S02]  /*49b0*/  HADD2.F32 R44, -RZ, R44.H0_H0 ;  /* 0x2000002cff2c7230 */ /* 0x000fc40000004100 */
[-C--:B------:R-:W-:Y:S01]  /*49c0*/  FMUL.FTZ R85, R80, R164.reuse ;  /* 0x000000a450557220 */ /* 0x080fe20000410000 */
[----:B------:R-:W-:Y:S02]  /*49d0*/  HADD2.F32 R163, -RZ, R163.H0_H0 ;  /* 0x200000a3ffa37230 */ /* 0x000fe40000004100 */
[----:B------:R-:W-:Y:S01]  /*49e0*/  FMUL.FTZ R47, R46, R47 ;  /* 0x0000002f2e2f7220 */ /* 0x000fe20000410000 */
[C---:B------:R-:W-:Y:S01]  /*49f0*/  FMUL.FTZ R164, R44.reuse, R164 ;  /* 0x000000a42ca47220 */ /* 0x040fe20000410000 */
[----:B------:R-:W-:Y:S01]  /*4a00*/  FFMA.FTZ R85, R44, R45, -R85 ;  /* 0x0000002d2c557223 */ /* 0x000fe20000010855 */
[-C--:B------:R-:W-:Y:S01]  /*4a10*/  FFMA.FTZ R86, R46, R163.reuse, -R86 ;  /* 0x000000a32e567223 */ /* 0x080fe20000010856 */
[----:B------:R-:W-:Y:S01]  /*4a20*/  FFMA.FTZ R47, R84, R163, R47 ;  /* 0x000000a3542f7223 */ /* 0x000fe2000001002f */
[----:B------:R-:W-:Y:S01]  /*4a30*/  FFMA.FTZ R164, R80, R45, R164 ;  /* 0x0000002d50a47223 */ /* 0x000fe200000100a4 */
[----:B------:R-:W-:-:S03]  /*4a40*/  IMAD.MOV.U32 R45, RZ, RZ, R81 ;  /* 0x000000ffff2d7224 */ /* 0x000fc600078e0051 */
[----:B------:R-:W-:Y:S01]  /*4a50*/  F2FP.F16.F32.PACK_AB R46, R47, R86 ;  /* 0x000000562f2e723e */ /* 0x000fe200000000ff */
[----:B------:R-:W-:Y:S01]  /*4a60*/  IMAD.MOV.U32 R47, RZ, RZ, R82 ;  /* 0x000000ffff2f7224 */ /* 0x000fe200078e0052 */
[----:B------:R-:W-:-:S07]  /*4a70*/  F2FP.F16.F32.PACK_AB R44, R164, R85 ;  /* 0x00000055a42c723e */ /* 0x000fce00000000ff */
.L_x_4100:
[----:B------:R-:W-:Y:S05]  /*4a80*/  BSYNC B3 ;  /* 0x0000000000037941 */ /* 0x000fea0003800000 */
.L_x_4099:
[----:B--2---:R1:W-:Y:S02]  /*4a90*/  STG.E.128 desc[UR60][R50.64+0x100], R44 ;  /* 0x0001002c32007986 */ /* 0x0043e4000c101d3c */
.L_x_4098:
[----:B------:R-:W-:Y:S05]  /*4aa0*/  BSYNC B2 ;  /* 0x0000000000027941 */ /* 0x000fea0003800000 */
.L_x_4097:
        /* <DEDUP_REMOVED lines=18> */
[C---:B------:R-:W-:Y:S01]  /*4bd0*/  FMUL.FTZ R77, R80.reuse, R78 ;  /* 0x0000004e504d7220 */ /* 0x040fe20000410000 */
[----:B------:R-:W-:Y:S02]  /*4be0*/  HADD2.F32 R76, -RZ, R76.H0_H0 ;  /* 0x2000004cff4c7230 */ /* 0x000fe40000004100 */
[-C--:B------:R-:W-:Y:S01]  /*4bf0*/  FMUL.FTZ R78, R81, R79.reuse ;  /* 0x0000004f514e7220 */ /* 0x080fe20000410000 */
[----:B------:R-:W-:Y:S02]  /*4c00*/  FMUL.FTZ R79, R47, R79 ;  /* 0x0000004f2f4f7220 */ /* 0x000fe40000410000 */
[----:B------:R-:W-:Y:S01]  /*4c10*/  FFMA.FTZ R77, R45, R76, -R77 ;  /* 0x0000004c2d4d7223 */ /* 0x000fe2000001084d */
[----:B------:R-:W-:Y:S01]  /*4c20*/  FFMA.FTZ R78, R47, R82, -R78 ;  /* 0x000000522f4e7223 */ /* 0x000fe2000001084e */
[----:B------:R-:W-:Y:S01]  /*4c30*/  FFMA.FTZ R76, R80, R76, R83 ;  /* 0x0000004c504c7223 */ /* 0x000fe20000010053 */
[----:B------:R-:W-:Y:S01]  /*4c40*/  FFMA.FTZ R79, R81, R82, R79 ;  /* 0x00000052514f7223 */ /* 0x000fe2000001004f */
[----:B------:R-:W-:-:S02]  /*4c50*/  HADD2.F32 R47, -RZ, R162.H0_H0 ;  /* 0x200000a2ff2f7230 */ /* 0x000fc40000004100 */
[----:B------:R-:W-:Y:S02]  /*4c60*/  HADD2.F32 R162, -RZ, R162.H1_H1 ;  /* 0x300000a2ffa27230 */ /* 0x000fe40000004100 */
[----:B------:R-:W-:Y:S02]  /*4c70*/  HADD2.F32 R80, -RZ, R44.H1_H1 ;  /* 0x3000002cff507230 */ /* 0x000fe40000004100 */
[----:B------:R-:W-:Y:S02]  /*4c80*/  HADD2.F32 R81, -RZ, R46.H1_H1 ;  /* 0x3000002eff517230 */ /* 0x000fe40000004100 */
[----:B------:R-:W-:Y:S02]  /*4c90*/  HADD2.F32 R44, -RZ, R44.H0_H0 ;  /* 0x2000002cff2c7230 */ /* 0x000fe40000004100 */
[----:B------:R-:W-:Y:S01]  /*4ca0*/  FMUL.FTZ R85, R80, R47 ;  /* 0x0000002f50557220 */ /* 0x000fe20000410000 */
[----:B------:R-:W-:Y:S02]  /*4cb0*/  HADD2.F32 R83, -RZ, R46.H0_H0 ;  /* 0x2000002eff537230 */ /* 0x000fe40000004100 */
[----:B------:R-:W-:Y:S01]  /*4cc0*/  FMUL.FTZ R82, R81, R162 ;  /* 0x000000a251527220 */ /* 0x000fe20000410000 */
[----:B------:R-:W-:-:S02]  /*4cd0*/  HADD2.F32 R45, -RZ, R161.H0_H0 ;  /* 0x200000a1ff2d7230 */ /* 0x000fc40000004100 */
[C---:B------:R-:W-:Y:S01]  /*4ce0*/  FMUL.FTZ R47, R44.reuse, R47 ;  /* 0x0000002f2c2f7220 */ /* 0x040fe20000410000 */
[----:B------:R-:W-:Y:S02]  /*4cf0*/  HADD2.F32 R46, -RZ, R161.H1_H1 ;  /* 0x300000a1ff2e7230 */ /* 0x000fe40000004100 */
[C---:B------:R-:W-:Y:S01]  /*4d00*/  FMUL.FTZ R162, R83.reuse, R162 ;  /* 0x000000a253a27220 */ /* 0x040fe20000410000 */
        /* <DEDUP_REMOVED lines=8> */
.L_x_4102:
[----:B------:R-:W-:Y:S05]  /*4d90*/  BSYNC B2 ;  /* 0x0000000000027941 */ /* 0x000fea0003800000 */
.L_x_4101:
[----:B--2---:R1:W-:Y:S02]  /*4da0*/  STG.E.128 desc[UR60][R50.64+0x140], R44 ;  /* 0x0001402c32007986 */ /* 0x0043e4000c101d3c */
.L_x_4080:
[----:B------:R-:W-:Y:S05]  /*4db0*/  BSYNC B1 ;  /* 0x0000000000017941 */ /* 0x000fea0003800000 */
.L_x_4079:
        /* <DEDUP_REMOVED lines=28> */
[----:B------:R-:W-:-:S02]  /*4f80*/  HADD2.F32 R51, -RZ, R44.H1_H1 ;  /* 0x3000002cff337230 */ /* 0x000fc40000004100 */
[--C-:B------:R-:W-:Y:S01]  /*4f90*/  HADD2.F32 R75, -RZ, R165.reuse.H0_H0 ;  /* 0x200000a5ff4b7230 */ /* 0x100fe20000004100 */
[----:B------:R-:W-:Y:S01]  /*4fa0*/  F2FP.F16.F32.PACK_AB R45, R50, R45 ;  /* 0x0000002d322d723e */ /* 0x000fe200000000ff */
[----:B------:R-:W-:Y:S01]  /*4fb0*/  HADD2.F32 R44, -RZ, R44.H0_H0 ;  /* 0x2000002cff2c7230 */ /* 0x000fe20000004100 */
[----:B------:R-:W-:Y:S01]  /*4fc0*/  F2FP.F16.F32.PACK_AB R47, R72, R47 ;  /* 0x0000002f482f723e */ /* 0x000fe200000000ff */
[--C-:B------:R-:W-:Y:S02]  /*4fd0*/  HADD2.F32 R73, -RZ, R46.reuse.H1_H1 ;  /* 0x3000002eff497230 */ /* 0x100fe40000004100 */
[-C--:B------:R-:W-:Y:S01]  /*4fe0*/  FMUL.FTZ R77, R51, R75.reuse ;  /* 0x0000004b334d7220 */ /* 0x080fe20000410000 */
[----:B------:R-:W-:Y:S02]  /*4ff0*/  HADD2.F32 R165, -RZ, R165.H1_H1 ;  /* 0x300000a5ffa57230 */ /* 0x000fe40000004100 */
[----:B------:R-:W-:Y:S01]  /*5000*/  FMUL.FTZ R76, R44, R75 ;  /* 0x0000004b2c4c7220 */ /* 0x000fe20000410000 */
[----:B------:R-:W-:-:S02]  /*5010*/  HADD2.F32 R46, -RZ, R46.H0_H0 ;  /* 0x2000002eff2e7230 */ /* 0x000fc40000004100 */
[--C-:B------:R-:W-:Y:S02]  /*5020*/  HADD2.F32 R74, -RZ, R159.reuse.H1_H1 ;  /* 0x3000009fff4a7230 */ /* 0x100fe40000004100 */
[-C--:B------:R-:W-:Y:S01]  /*5030*/  FMUL.FTZ R75, R73, R165.reuse ;  /* 0x000000a5494b7220 */ /* 0x080fe20000410000 */
        /* <DEDUP_REMOVED lines=8> */
.L_x_4107:
[----:B------:R-:W-:Y:S05]  /*50c0*/  BSYNC B2 ;  /* 0x0000000000027941 */ /* 0x000fea0003800000 */
.L_x_4106:
[----:B--2---:R1:W-:Y:S02]  /*50d0*/  STG.E.128 desc[UR60][R48.64], R44 ;  /* 0x0000002c30007986 */ /* 0x0043e4000c101d3c */
.L_x_4105:
[----:B------:R-:W-:Y:S05]  /*50e0*/  BSYNC B1 ;  /* 0x0000000000017941 */ /* 0x000fea0003800000 */
.L_x_4104:
[----:B------:R-:W-:Y:S01]  /*50f0*/  ISETP.NE.AND P3, PT, R35, RZ, PT ;  /* 0x000000ff2300720c */ /* 0x000fe20003f65270 */
[----:B------:R-:W-:-:S12]  /*5100*/  BSSY B1, `(.L_x_4108) ;  /* 0x0000032000017945 */ /* 0x000fd80003800000 */
[----:B------:R-:W-:Y:S05]  /*5110*/  @!P3 BRA `(.L_x_4109) ;  /* 0x0000000000c0b947 */ /* 0x000fea0003800000 */
[----:B-1234-:R1:W2:Y:S01]  /*5120*/  LDS.128 R44, [R42+0x23000] ;  /* 0x023000002a2c7984 */ /* 0x01e2a20000000c00 */
[----:B------:R-:W-:Y:S01]  /*5130*/  ISETP.GE.AND P3, PT, R207, R126, PT ;  /* 0x0000007ecf00720c */ /* 0x000fe20003f66270 */
[----:B------:R-:W-:-:S12]  /*5140*/  BSSY B2, `(.L_x_4110) ;  /* 0x000002c000027945 */ /* 0x000fd80003800000 */
[----:B-1----:R-:W-:Y:S05]  /*5150*/  @P3 BRA `(.L_x_4111) ;  /* 0x0000000000a83947 */ /* 0x002fea0003800000 */
[----:B------:R-:W-:Y:S01]  /*5160*/  SHF.R.U32.HI R72, RZ, 0x10, R71 ;  /* 0x00000010ff487819 */ /* 0x000fe20000011647 */
[----:B--2---:R-:W-:Y:S01]  /*5170*/  IMAD.MOV.U32 R51, RZ, RZ, R47 ;  /* 0x000000ffff337224 */ /* 0x004fe200078e002f */
[--C-:B------:R-:W-:Y:S01]  /*5180*/  SHF.R.U64 R68, R68, 0x10, R69.reuse ;  /* 0x0000001044447819 */ /* 0x100fe20000001245 */
[--C-:B------:R-:W-:Y:S01]  /*5190*/  HADD2.F32 R47, -RZ, R45.reuse.H1_H1 ;  /* 0x3000002dff2f7230 */ /* 0x100fe20000004100 */
[----:B------:R-:W-:Y:S01]  /*51a0*/  SHF.R.U32.HI R73, RZ, 0x10, R69 ;  /* 0x00000010ff497819 */ /* 0x000fe20000011645 */
[----:B------:R-:W-:Y:S01]  /*51b0*/  HADD2.F32 R72, -RZ, R72.H0_H0 ;  /* 0x20000048ff487230 */ /* 0x000fe20000004100 */
[----:B------:R-:W-:Y:S01]  /*51c0*/  SHF.R.U64 R69, R70, 0x10, R71 ;  /* 0x0000001046457819 */ /* 0x000fe20000001247 */
[----:B------:R-:W-:Y:S01]  /*51d0*/  HADD2.F32 R68, -RZ, R68.H0_H0 ;  /* 0x20000044ff447230 */ /* 0x000fe20000004100 */
[----:B------:R-:W-:Y:S01]  /*51e0*/  MOV R50, R44 ;  /* 0x0000002c00327202 */ /* 0x000fe20000000f00 */
[----:B------:R-:W-:Y:S02]  /*51f0*/  HADD2.F32 R44, -RZ, R45.H0_H0 ;  /* 0x2000002dff2c7230 */ /* 0x000fe40000004100 */
[----:B------:R-:W-:-:S02]  /*5200*/  HADD2.F32 R45, -RZ, R51.H1_H1 ;  /* 0x30000033ff2d7230 */ /* 0x000fc40000004100 */
[----:B------:R-:W-:Y:S02]  /*5210*/  HADD2.F32 R51, -RZ, R51.H0_H0 ;  /* 0x20000033ff337230 */ /* 0x000fe40000004100 */
[----:B------:R-:W-:Y:S02]  /*5220*/  HADD2.F32 R69, -RZ, R69.H0_H0 ;  /* 0x20000045ff457230 */ /* 0x000fe40000004100 */
[-C--:B------:R-:W-:Y:S01]  /*5230*/  FMUL.FTZ R76, R45, R72.reuse ;  /* 0x000000482d4c7220 */ /* 0x080fe20000410000 */
[----:B------:R-:W-:Y:S02]  /*5240*/  HADD2.F32 R70, -RZ, R73.H0_H0 ;  /* 0x20000049ff467230 */ /* 0x000fe40000004100 */
[----:B------:R-:W-:Y:S01]  /*5250*/  FMUL.FTZ R72, R51, R72 ;  /* 0x0000004833487220 */ /* 0x000fe20000410000 */
[-C--:B------:R-:W-:Y:S01]  /*5260*/  FMUL.FTZ R74, R44, R69.reuse ;  /* 0x000000452c4a7220 */ /* 0x080fe20000410000 */
[----:B------:R-:W-:Y:S02]  /*5270*/  FMUL.FTZ R71, R47, R69 ;  /* 0x000000452f477220 */ /* 0x000fe40000410000 */
[----:B------:R-:W-:Y:S01]  /*5280*/  FFMA.FTZ R75, R45, R70, R72 ;  /* 0x000000462d4b7223 */ /* 0x000fe20000010048 */
[----:B------:R-:W-:-:S02]  /*5290*/  HADD2.F32 R45, -RZ, R50.H1_H1 ;  /* 0x30000032ff2d7230 */ /* 0x000fc40000004100 */
[-C--:B------:R-:W-:Y:S01]  /*52a0*/  FFMA.FTZ R73, R47, R68.reuse, R74 ;  /* 0x000000442f497223 */ /* 0x080fe2000001004a */
[----:B------:R-:W-:Y:S02]  /*52b0*/  HADD2.F32 R69, -RZ, R160.H0_H0 ;  /* 0x200000a0ff457230 */ /* 0x000fe40000004100 */
[----:B------:R-:W-:Y:S01]  /*52c0*/  FFMA.FTZ R44, R44, R68, -R71 ;  /* 0x000000442c2c7223 */ /* 0x000fe20000010847 */
[----:B------:R-:W-:Y:S02]  /*52d0*/  HADD2.F32 R50, -RZ, R50.H0_H0 ;  /* 0x20000032ff327230 */ /* 0x000fe40000004100 */
[----:B------:R-:W-:Y:S01]  /*52e0*/  FFMA.FTZ R76, R51, R70, -R76 ;  /* 0x00000046334c7223 */ /* 0x000fe2000001084c */
[----:B------:R-:W-:Y:S02]  /*52f0*/  HADD2.F32 R160, -RZ, R160.H1_H1 ;  /* 0x300000a0ffa07230 */ /* 0x000fe40000004100 */
[----:B------:R-:W-:Y:S01]  /*5300*/  FMUL.FTZ R71, R45, R69 ;  /* 0x000000452d477220 */ /* 0x000fe20000410000 */
[----:B------:R-:W-:-:S02]  /*5310*/  HADD2.F32 R47, -RZ, R46.H1_H1 ;  /* 0x3000002eff2f7230 */ /* 0x000fc40000004100 */
[----:B------:R-:W-:Y:S01]  /*5320*/  FMUL.FTZ R70, R50, R69 ;  /* 0x0000004532467220 */ /* 0x000fe20000410000 */
[----:B------:R-:W-:Y:S02]  /*5330*/  HADD2.F32 R46, -RZ, R46.H0_H0 ;  /* 0x2000002eff2e7230 */ /* 0x000fe40000004100 */
[----:B------:R-:W-:Y:S02]  /*5340*/  HADD2.F32 R51, -RZ, R151.H1_H1 ;  /* 0x30000097ff337230 */ /* 0x000fe40000004100 */
        /* <DEDUP_REMOVED lines=11> */
.L_x_4111:
[----:B------:R-:W-:Y:S05]  /*5400*/  BSYNC B2 ;  /* 0x0000000000027941 */ /* 0x000fea0003800000 */
.L_x_4110:
[----:B--2---:R1:W-:Y:S02]  /*5410*/  STG.E.128 desc[UR60][R48.64+0x40], R44 ;  /* 0x0000402c30007986 */ /* 0x0043e4000c101d3c */
.L_x_4109:
[----:B------:R-:W-:Y:S05]  /*5420*/  BSYNC B1 ;  /* 0x0000000000017941 */ /* 0x000fea0003800000 */
.L_x_4108:
        /* <DEDUP_REMOVED lines=48> */
.L_x_4115:
[----:B------:R-:W-:Y:S05]  /*5730*/  BSYNC B2 ;  /* 0x0000000000027941 */ /* 0x000fea0003800000 */
.L_x_4114:
[----:B--2---:R1:W-:Y:S02]  /*5740*/  STG.E.128 desc[UR60][R48.64+0x80], R44 ;  /* 0x0000802c30007986 */ /* 0x0043e4000c101d3c */
.L_x_4113:
[----:B------:R-:W-:Y:S05]  /*5750*/  BSYNC B1 ;  /* 0x0000000000017941 */ /* 0x000fea0003800000 */
.L_x_4112:
        /* <DEDUP_REMOVED lines=48> */
.L_x_4119:
[----:B------:R-:W-:Y:S05]  /*5a60*/  BSYNC B2 ;  /* 0x0000000000027941 */ /* 0x000fea0003800000 */
.L_x_4118:
[----:B--2---:R1:W-:Y:S02]  /*5a70*/  STG.E.128 desc[UR60][R48.64+0xc0], R44 ;  /* 0x0000c02c30007986 */ /* 0x0043e4000c101d3c */
.L_x_4117:
[----:B------:R-:W-:Y:S05]  /*5a80*/  BSYNC B1 ;  /* 0x0000000000017941 */ /* 0x000fea0003800000 */
.L_x_4116:
        /* <DEDUP_REMOVED lines=28> */
[----:B------:R-:W-:Y:S02]  /*5c50*/  HADD2.F32 R51, -RZ, R130.H1_H1 ;  /* 0x30000082ff337230 */ /* 0x000fe40000004100 */
[----:B------:R-:W-:Y:S01]  /*5c60*/  FFMA.FTZ R64, R47, R58, -R64 ;  /* 0x0000003a2f407223 */ /* 0x000fe20000010840 */
[----:B------:R-:W-:Y:S02]  /*5c70*/  HADD2.F32 R44, -RZ, R44.H0_H0 ;  /* 0x2000002cff2c7230 */ /* 0x000fe40000004100 */
[----:B------:R-:W-:Y:S02]  /*5c80*/  HADD2.F32 R57, -RZ, R130.H0_H0 ;  /* 0x20000082ff397230 */ /* 0x000fe40000004100 */
[-C--:B------:R-:W-:Y:S01]  /*5c90*/  FMUL.FTZ R59, R45, R51.reuse ;  /* 0x000000332d3b7220 */ /* 0x080fe20000410000 */
[--C-:B------:R-:W-:Y:S02]  /*5ca0*/  HADD2.F32 R46, -RZ, R50.reuse.H1_H1 ;  /* 0x30000032ff2e7230 */ /* 0x100fe40000004100 */
        /* <DEDUP_REMOVED lines=14> */
.L_x_4123:
[----:B------:R-:W-:Y:S05]  /*5d90*/  BSYNC B2 ;  /* 0x0000000000027941 */ /* 0x000fea0003800000 */
.L_x_4122:
[----:B--2---:R1:W-:Y:S02]  /*5da0*/  STG.E.128 desc[UR60][R48.64+0x100], R44 ;  /* 0x0001002c30007986 */ /* 0x0043e4000c101d3c */
.L_x_4121:
[----:B------:R-:W-:Y:S05]  /*5db0*/  BSYNC B1 ;  /* 0x0000000000017941 */ /* 0x000fea0003800000 */
.L_x_4120:
        /* <DEDUP_REMOVED lines=27> */
[----:B------:R-:W-:Y:S02]  /*5f70*/  HADD2.F32 R51, -RZ, R92.H1_H1 ;  /* 0x3000005cff337230 */ /* 0x000fe40000004100 */
[----:B------:R-:W-:Y:S01]  /*5f80*/  FFMA.FTZ R60, R47, R54, -R60 ;  /* 0x000000362f3c7223 */ /* 0x000fe2000001083c */
[----:B------:R-:W-:Y:S02]  /*5f90*/  HADD2.F32 R44, -RZ, R44.H0_H0 ;  /* 0x2000002cff2c7230 */ /* 0x000fe40000004100 */
[----:B------:R-:W-:Y:S02]  /*5fa0*/  HADD2.F32 R53, -RZ, R92.H0_H0 ;  /* 0x2000005cff357230 */ /* 0x000fe40000004100 */
[----:B------:R-:W-:Y:S01]  /*5fb0*/  FMUL.FTZ R55, R45, R51 ;  /* 0x000000332d377220 */ /* 0x000fe20000410000 */
[----:B------:R-:W-:-:S02]  /*5fc0*/  HADD2.F32 R46, -RZ, R50.H1_H1 ;  /* 0x30000032ff2e7230 */ /* 0x000fc40000004100 */
[----:B------:R-:W-:Y:S01]  /*5fd0*/  FMUL.FTZ R52, R44, R51 ;  /* 0x000000332c347220 */ /* 0x000fe20000410000 */
[----:B------:R-:W-:Y:S02]  /*5fe0*/  HADD2.F32 R50, -RZ, R50.H0_H0 ;  /* 0x20000032ff327230 */ /* 0x000fe40000004100 */
        /* <DEDUP_REMOVED lines=12> */
.L_x_4125:
[----:B------:R-:W-:Y:S05]  /*60b0*/  BSYNC B1 ;  /* 0x0000000000017941 */ /* 0x000fea0003800000 */
.L_x_4124:
[----:B--2---:R1:W-:Y:S01]  /*60c0*/  STG.E.128 desc[UR60][R48.64+0x140], R44 ;  /* 0x0001402c30007986 */ /* 0x0043e2000c101d3c */
[----:B------:R-:W-:Y:S05]  /*60d0*/  BRA `(.L_x_4103) ;  /* 0x0000003c00cc7947 */ /* 0x000fea0003800000 */
.L_x_4071:
        /* <DEDUP_REMOVED lines=20> */
[----:B------:R-:W-:Y:S01]  /*6220*/  CS2R R66, SRZ ;  /* 0x0000000000427805 */ /* 0x000fe2000001ff00 */
[----:B------:R-:W-:Y:S01]  /*6230*/  IMAD.X R45, R100, 0x1, R21, P2 ;  /* 0x00000001642d7824 */ /* 0x000fe200010e0615 */
[----:B------:R-:W-:Y:S02]  /*6240*/  LEA R68, P2, R44, UR4, 0x1 ;  /* 0x000000042c447c11 */ /* 0x000fe4000f8408ff */
[----:B------:R-:W-:-:S02]  /*6250*/  CS2R R64, SRZ ;  /* 0x0000000000407805 */ /* 0x000fc4000001ff00 */
        /* <DEDUP_REMOVED lines=13> */
[----:B------:R-:W-:Y:S02]  /*6330*/  ISETP.GE.AND P2, PT, R0, R126, PT ;  /* 0x0000007e0000720c */ /* 0x000fe40003f46270 */
[----:B------:R-:W-:Y:S02]  /*6340*/  CS2R R46, SRZ ;  /* 0x00000000002e7805 */ /* 0x000fe4000001ff00 */
[----:B------:R-:W-:Y:S02]  /*6350*/  CS2R R44, SRZ ;  /* 0x00000000002c7805 */ /* 0x000fe4000001ff00 */
[----:B------:R-:W-:-:S02]  /*6360*/  CS2R R58, SRZ ;  /* 0x00000000003a7805 */ /* 0x000fc4000001ff00 */
[----:B------:R-:W-:-:S05]  /*6370*/  CS2R R56, SRZ ;  /* 0x0000000000387805 */ /* 0x000fca000001ff00 */
[----:B------:R0:W5:Y:S04]  /*6380*/  @!P2 LDG.E.128 R48, desc[UR60][R68.64+0x40] ;  /* 0x0000403c4430a981 */ /* 0x000168000c1e1d00 */
[----:B------:R0:W5:Y:S01]  /*6390*/  @!P2 LDG.E.128 R60, desc[UR60][R72.64+0x40] ;  /* 0x0000403c483ca981 */ /* 0x000162000c1e1d00 */
[----:B------:R-:W-:-:S13]  /*63a0*/  ISETP.GE.AND P2, PT, R3, R126, PT ;  /* 0x0000007e0300720c */ /* 0x000fda0003f46270 */
[----:B------:R0:W5:Y:S04]  /*63b0*/  @!P2 LDG.E.128 R44, desc[UR60][R68.64+0x80] ;  /* 0x0000803c442ca981 */ /* 0x000168000c1e1d00 */
[----:B------:R0:W5:Y:S02]  /*63c0*/  @!P2 LDG.E.128 R56, desc[UR60][R72.64+0x80] ;  /* 0x0000803c4838a981 */ /* 0x000164000c1e1d00 */
.L_x_4127:
[----:B------:R-:W-:Y:S05]  /*63d0*/  BSYNC B1 ;  /* 0x0000000000017941 */ /* 0x000fea0003800000 */
.L_x_4126:
[----:B------:R-:W-:Y:S01]  /*63e0*/  ISETP.GE.AND P3, PT, R227, R43, PT ;  /* 0x0000002be300720c */ /* 0x000fe20003f66270 */
[----:B------:R-:W-:Y:S01]  /*63f0*/  BSSY B1, `(.L_x_4128) ;  /* 0x000002e000017945 */ /* 0x000fe20003800000 */
[----:B0-----:R-:W-:Y:S02]  /*6400*/  CS2R R68, SRZ ;  /* 0x0000000000447805 */ /* 0x001fe4000001ff00 */
        /* <DEDUP_REMOVED lines=9> */
[----:B-----5:R-:W-:Y:S01]  /*64a0*/  MOV R98, R46 ;  /* 0x0000002e00627202 */ /* 0x020fe20000000f00 */
[----:B------:R-:W-:Y:S01]  /*64b0*/  IMAD.MOV.U32 R97, RZ, RZ, R47 ;  /* 0x000000ffff617224 */ /* 0x000fe200078e002f */
[----:B------:R-:W-:Y:S01]  /*64c0*/  CS2R R88, SRZ ;  /* 0x0000000000587805 */ /* 0x000fe2000001ff00 */
[----:B------:R-:W-:Y:S06]  /*64d0*/  @P3 BRA `(.L_x_4129) ;  /* 0x00000000007c3947 */ /* 0x000fec0003800000 */
[----:B------:R-:W-:Y:S01]  /*64e0*/  IADD3 R94, P2, P5, R104, R94, R12 ;  /* 0x0000005e685e7210 */ /* 0x000fe20007d5e00c */
[----:B------:R-:W-:Y:S01]  /*64f0*/  ULDC.64 UR4, c[0x0][0x3e8] ;  /* 0x0000fa0000047ab9 */ /* 0x000fe20000000a00 */
[----:B------:R-:W-:Y:S02]  /*6500*/  CS2R R78, SRZ ;  /* 0x00000000004e7805 */ /* 0x000fe4000001ff00 */
[----:B------:R-:W-:Y:S02]  /*6510*/  CS2R R76, SRZ ;  /* 0x00000000004c7805 */ /* 0x000fe4000001ff00 */
[----:B------:R-:W-:Y:S02]  /*6520*/  IADD3.X R69, R21, R100, R11, P2, P5 ;  /* 0x0000006415457210 */ /* 0x000fe400017ea40b */
[----:B------:R-:W-:Y:S02]  /*6530*/  CS2R R90, SRZ ;  /* 0x00000000005a7805 */ /* 0x000fe4000001ff00 */
[----:B------:R-:W-:-:S02]  /*6540*/  IADD3 R68, P2, P5, R110, R92, R10 ;  /* 0x0000005c6e447210 */ /* 0x000fc40007d5e00a */
[----:B------:R-:W-:Y:S02]  /*6550*/  CS2R R88, SRZ ;  /* 0x0000000000587805 */ /* 0x000fe4000001ff00 */
        /* <DEDUP_REMOVED lines=23> */
.L_x_4129:
[----:B------:R-:W-:Y:S05]  /*66d0*/  BSYNC B1 ;  /* 0x0000000000017941 */ /* 0x000fea0003800000 */
.L_x_4128:
[----:B0-----:R-:W2:Y:S01]  /*66e0*/  LDL R92, [R1+0x14] ;  /* 0x00001400015c7983 */ /* 0x001ea20000100800 */
[----:B------:R-:W-:Y:S01]  /*66f0*/  IMAD.MOV.U32 R93, RZ, RZ, R45 ;  /* 0x000000ffff5d7224 */ /* 0x000fe200078e002d */
[----:B------:R-:W-:Y:S01]  /*6700*/  MOV R94, R50 ;  /* 0x00000032005e7202 */ /* 0x000fe20000000f00 */
[----:B------:R-:W-:Y:S01]  /*6710*/  IMAD.MOV.U32 R95, RZ, RZ, R51 ;  /* 0x000000ffff5f7224 */ /* 0x000fe200078e0033 */
[----:B------:R-:W-:Y:S02]  /*6720*/  PRMT R176, R98, 0x5410, R97 ;  /* 0x0000541062b07816 */ /* 0x000fe40000000061 */
[----:B------:R-:W-:Y:S02]  /*6730*/  PRMT R180, R94, 0x7610, R180 ;  /* 0x000076105eb47816 */ /* 0x000fe400000000b4 */
[----:B------:R-:W-:Y:S01]  /*6740*/  PRMT R182, R95, 0x7610, R182 ;  /* 0x000076105fb67816 */ /* 0x000fe200000000b6 */
[----:B------:R-:W-:Y:S01]  /*6750*/  IMAD.MOV.U32 R95, RZ, RZ, R55 ;  /* 0x000000ffff5f7224 */ /* 0x000fe200078e0037 */
[----:B------:R-:W-:-:S04]  /*6760*/  MOV R94, R54 ;  /* 0x00000036005e7202 */ /* 0x000fc80000000f00 */
[----:B------:R-:W-:Y:S02]  /*6770*/  PRMT R184, R95, 0x7610, R184 ;  /* 0x000076105fb87816 */ /* 0x000fe400000000b8 */
[----:B------:R-:W-:Y:S02]  /*6780*/  MOV R95, R58 ;  /* 0x0000003a005f7202 */ /* 0x000fe40000000f00 */
[----:B--2---:R-:W-:Y:S01]  /*6790*/  R2UR UR4, R92 ;  /* 0x000000005c0472ca */ /* 0x004fe200000e0000 */
[----:B------:R-:W-:-:S05]  /*67a0*/  IMAD.MOV.U32 R92, RZ, RZ, R44 ;  /* 0x000000ffff5c7224 */ /* 0x000fca00078e002c */
[----:B------:R-:W-:Y:S01]  /*67b0*/  PRMT R177, R92, 0x5410, R93 ;  /* 0x000054105cb17816 */ /* 0x000fe2000000005d */
[----:B------:R-:W-:Y:S02]  /*67c0*/  IMAD.MOV.U32 R92, RZ, RZ, R48 ;  /* 0x000000ffff5c7224 */ /* 0x000fe400078e0030 */
[----:B------:R-:W-:-:S03]  /*67d0*/  IMAD.MOV.U32 R93, RZ, RZ, R49 ;  /* 0x000000ffff5d7224 */ /* 0x000fc600078e0031 */
[----:B------:R-:W-:Y:S01]  /*67e0*/  PRMT R181, R92, 0x7610, R181 ;  /* 0x000076105cb57816 */ /* 0x000fe200000000b5 */
[----:B------:R-:W-:Y:S01]  /*67f0*/  IMAD.MOV.U32 R92, RZ, RZ, R59 ;  /* 0x000000ffff5c7224 */ /* 0x000fe200078e003b */
[----:B------:R-:W-:Y:S01]  /*6800*/  PRMT R183, R93, 0x5410, R94 ;  /* 0x000054105db77816 */ /* 0x000fe2000000005e */
[----:B------:R-:W-:Y:S01]  /*6810*/  IMAD.MOV.U32 R94, RZ, RZ, R53 ;  /* 0x000000ffff5e7224 */ /* 0x000fe200078e0035 */
[----:B------:R-:W-:Y:S01]  /*6820*/  UISETP.NE.AND UP0, UPT, UR4, 0x3, UPT ;  /* 0x000000030400788c */ /* 0x000fe2000bf05270 */
        /* <DEDUP_REMOVED lines=17> */
[----:B-----5:R-:W-:Y:S01]  /*6940*/  IMAD.MOV.U32 R92, RZ, RZ, R71 ;  /* 0x000000ffff5c7224 */ /* 0x020fe200078e0047 */
        /* <DEDUP_REMOVED lines=20> */
[----:B------:R-:W-:-:S02]  /*6a90*/  PLOP3.LUT P2, PT, PT, PT, UP0, 0x80, 0x0 ;  /* 0x000000000000781c */ /* 0x000fc40003f4f008 */
[----:B------:R-:W-:Y:S01]  /*6aa0*/  PRMT R160, R93, 0x5410, R92 ;  /* 0x000054105da07816 */ /* 0x000fe2000000005c */
[----:B------:R-:W-:Y:S01]  /*6ab0*/  IMAD.MOV.U32 R92, RZ, RZ, R87 ;  /* 0x000000ffff5c7224 */ /* 0x000fe200078e0057 */
[----:B------:R-:W-:Y:S02]  /*6ac0*/  MOV R93, R86 ;  /* 0x00000056005d7202 */ /* 0x000fe40000000f00 */
[----:B------:R-:W-:Y:S01]  /*6ad0*/  PRMT R163, R95, 0x5410, R94 ;  /* 0x000054105fa37816 */ /* 0x000fe2000000005e */
[----:B------:R-:W-:Y:S01]  /*6ae0*/  IMAD.MOV.U32 R95, RZ, RZ, R76 ;  /* 0x000000ffff5f7224 */ /* 0x000fe200078e004c */
[----:B------:R-:W-:Y:S01]  /*6af0*/  PRMT R164, R93, 0x5410, R92 ;  /* 0x000054105da47816 */ /* 0x000fe2000000005c */
[----:B------:R-:W-:Y:S02]  /*6b00*/  IMAD.MOV.U32 R93, RZ, RZ, R84 ;  /* 0x000000ffff5d7224 */ /* 0x000fe400078e0054 */
[----:B------:R-:W-:Y:S02]  /*6b10*/  IMAD.MOV.U32 R92, RZ, RZ, R85 ;  /* 0x000000ffff5c7224 */ /* 0x000fe400078e0055 */
[----:B------:R-:W-:-:S03]  /*6b20*/  IMAD.MOV.U32 R94, RZ, RZ, R77 ;  /* 0x000000ffff5e7224 */ /* 0x000fc600078e004d */
        /* <DEDUP_REMOVED lines=8> */
[----:B------:R-:W-:Y:S01]  /*6bb0*/  IMAD.MOV.U32 R92, RZ, RZ, R89 ;  /* 0x000000ffff5c7224 */ /* 0x000fe200078e0059 */
[----:B------:R-:W-:-:S04]  /*6bc0*/  PRMT R161, R95, 0x5410, R94 ;  /* 0x000054105fa17816 */ /* 0x000fc8000000005e */
[----:B------:R-:W-:Y:S01]  /*6bd0*/  PRMT R175, R93, 0x5410, R92 ;  /* 0x000054105daf7816 */ /* 0x000fe2000000005c */
[----:B------:R-:W-:Y:S06]  /*6be0*/  @!P2 BRA `(.L_x_4130) ;  /* 0x000000000004a947 */ /* 0x000fec0003800000 */
[----:B------:R-:W-:Y:S01]  /*6bf0*/  BPT.TRAP 0x1 ;  /* 0x000000040000795c */ /* 0x000fe20000300000 */
.L_x_4130:
[----:B------:R-:W-:Y:S01]  /*6c00*/  IMAD R100, R16, 0x8, R2 ;  /* 0x0000000810647824 */ /* 0x000fe200078e0202 */
[----:B------:R-:W-:Y:S01]  /*6c10*/  SHF.L.U32 R101, R204, 0x1f, RZ ;  /* 0x0000001fcc657819 */ /* 0x000fe200000006ff */
[----:B------:R-:W0:Y:S01]  /*6c20*/  LDC R148, c[0x0][0x2f4] ;  /* 0x0000bd00ff947b82 */ /* 0x000e220000000800 */
[----:B------:R-:W-:Y:S01]  /*6c30*/  BSSY B1, `(.L_x_4131) ;  /* 0x0000005000017945 */ /* 0x000fe20003800000 */
[----:B------:R-:W-:Y:S01]  /*6c40*/  MOV R129, R96 ;  /* 0x0000006000817202 */ /* 0x000fe20000000f00 */
[----:B------:R-:W1:Y:S05]  /*6c50*/  SYNCS.PHASECHK.TRANS64.TRYWAIT P5, [R100+URZ+0x36890], R101 ;  /* 0x03689065640075a7 */ /* 0x000e6a00080a017f */
[----:B------:R-:W2:Y:S01]  /*6c60*/  LDC.64 R130, c[0x0][0x300] ;  /* 0x0000c000ff827b82 */ /* 0x000ea20000000a00 */
[----:B-1----:R-:W-:Y:S05]  /*6c70*/  @!P5 BRA `(.L_x_4132) ;  /* 0x00000200008cd947 */ /* 0x002fea0003800000 */
.L_x_4437:
[----:B------:R-:W-:Y:S05]  /*6c80*/  BSYNC B1 ;  /* 0x0000000000017941 */ /* 0x000fea0003800000 */
.L_x_4131:
[----:B------:R-:W-:Y:S01]  /*6c90*/  BSSY B1, `(.L_x_4133) ;  /* 0x0000186000017945 */ /* 0x000fe20003800000 */
[----:B0-----:R-:W-:-:S03]  /*6ca0*/  IMAD.IADD R151, R148, 0x1, -R127 ;  /* 0x0000000194977824 */ /* 0x001fc600078e0a7f */
[----:B------:R-:W-:Y:S05]  /*6cb0*/  @P4 BRA `(.L_x_4134) ;  /* 0x00000018000c4947 */ /* 0x000fea0003800000 */
[----:B------:R-:W-:Y:S01]  /*6cc0*/  ISETP.NE.AND P4, PT, R31, RZ, PT ;  /* 0x000000ff1f00720c */ /* 0x000fe20003f85270 */
[-C--:B--2---:R-:W-:Y:S01]  /*6cd0*/  IMAD R157, R150, R130.reuse, RZ ;  /* 0x00000082969d7224 */ /* 0x084fe200078e02ff */
[----:B------:R-:W-:Y:S01]  /*6ce0*/  BSSY B2, `(.L_x_4135) ;  /* 0x0000081000027945 */ /* 0x000fe20003800000 */
[----:B------:R-:W-:-:S04]  /*6cf0*/  IMAD.WIDE.U32 R132, R17, R130, R128 ;  /* 0x0000008211847225 */ /* 0x000fc800078e0080 */
[----:B------:R-:W-:-:S04]  /*6d00*/  IMAD R157, R17, R131, R157 ;  /* 0x00000083119d7224 */ /* 0x000fc800078e029d */
[----:B------:R-:W-:Y:S02]  /*6d10*/  IMAD.IADD R157, R157, 0x1, R133 ;  /* 0x000000019d9d7824 */ /* 0x000fe400078e0285 */
[----:B------:R-:W-:Y:S05]  /*6d20*/  @!P4 BRA `(.L_x_4136) ;  /* 0x0000000400f0c947 */ /* 0x000fea0003800000 */
[----:B------:R-:W-:Y:S01]  /*6d30*/  SEL R92, R127, R151, !P0 ;  /* 0x000000977f5c7207 */ /* 0x000fe20004000000 */
[----:B------:R-:W-:Y:S01]  /*6d40*/  BSSY B3, `(.L_x_4137) ;  /* 0x000006e000037945 */ /* 0x000fe20003800000 */
[----:B------:R-:W-:Y:S02]  /*6d50*/  ISETP.GE.AND P4, PT, R18, R126, PT ;  /* 0x0000007e1200720c */ /* 0x000fe40003f86270 */
[----:B------:R-:W-:-:S04]  /*6d60*/  SHF.R.S32.HI R93, RZ, 0x1f, R92 ;  /* 0x0000001fff5d7819 */ /* 0x000fc8000001145c */
[----:B------:R-:W-:-:S04]  /*6d70*/  LEA.HI R93, R93, R92, RZ, 0x4 ;  /* 0x0000005c5d5d7211 */ /* 0x000fc800078f20ff */
[----:B------:R-:W-:-:S04]  /*6d80*/  LEA.HI.SX32 R165, R93, R120, 0x1c ;  /* 0x000000785da57211 */ /* 0x000fc800078fe2ff */
[----:B------:R-:W-:-:S04]  /*6d90*/  SHF.R.S32.HI R93, RZ, 0x1f, R165 ;  /* 0x0000001fff5d7819 */ /* 0x000fc800000114a5 */
[----:B------:R-:W-:Y:S02]  /*6da0*/  LEA.HI R93, R93, R165, RZ, 0x3 ;  /* 0x000000a55d5d7211 */ /* 0x000fe400078f18ff */
[----:B------:R-:W-:Y:S02]  /*6db0*/  SHF.L.U32 R165, R165, 0x3, RZ ;  /* 0x00000003a5a57819 */ /* 0x000fe400000006ff */
[----:B------:R-:W-:Y:S02]  /*6dc0*/  SHF.R.S32.HI R93, RZ, 0x3, R93 ;  /* 0x00000003ff5d7819 */ /* 0x000fe4000001145d */
[----:B------:R-:W-:-:S03]  /*6dd0*/  LOP3.LUT R92, R211, 0x38, R165, 0xf8, !PT ;  /* 0x00000038d35c7812 */ /* 0x000fc600078ef8a5 */
[----:B------:R-:W-:Y:S01]  /*6de0*/  IMAD R93, R93, 0x1c00, R213 ;  /* 0x00001c005d5d7824 */ /* 0x000fe200078e02d5 */
[----:B------:R-:W-:-:S05]  /*6df0*/  LOP3.LUT R92, R92, R212, RZ, 0x3c, !PT ;  /* 0x000000d45c5c7212 */ /* 0x000fca00078e3cff */
[----:B------:R-:W-:-:S04]  /*6e00*/  IMAD.IADD R92, R93, 0x1, R92 ;  /* 0x000000015d5c7824 */ /* 0x000fc800078e025c */
        /* <DEDUP_REMOVED lines=9> */
[--C-:B------:R-:W-:Y:S01]  /*6ea0*/  SHF.R.U64 R52, R52, 0x10, R53.reuse ;  /* 0x0000001034347819 */ /* 0x100fe20000001235 */
[----:B------:R-:W-:Y:S01]  /*6eb0*/  HADD2.F32 R166, -RZ, R166.H0_H0 ;  /* 0x200000a6ffa67230 */ /* 0x000fe20000004100 */
[----:B------:R-:W-:Y:S01]  /*6ec0*/  SHF.R.U32.HI R53, RZ, 0x10, R53 ;  /* 0x00000010ff357819 */ /* 0x000fe20000011635 */
[----:B------:R-:W-:Y:S01]  /*6ed0*/  HADD2.F32 R93, -RZ, R168.H0_H0 ;  /* 0x200000a8ff5d7230 */ /* 0x000fe20000004100 */
[----:B------:R-:W-:Y:S01]  /*6ee0*/  SHF.R.U64 R54, R54, 0x10, R55 ;  /* 0x0000001036367819 */ /* 0x000fe20000001237 */
[----:B------:R-:W-:Y:S02]  /*6ef0*/  HADD2.F32 R170, -RZ, R167.H0_H0 ;  /* 0x200000a7ffaa7230 */ /* 0x000fe40000004100 */
[----:B------:R-:W-:Y:S02]  /*6f00*/  HADD2.F32 R169, -RZ, R169.H0_H0 ;  /* 0x200000a9ffa97230 */ /* 0x000fe40000004100 */
[----:B------:R-:W-:Y:S01]  /*6f10*/  FMUL.FTZ R97, R93, R166 ;  /* 0x000000a65d617220 */ /* 0x000fe20000410000 */
[----:B------:R-:W-:-:S02]  /*6f20*/  HADD2.F32 R53, -RZ, R53.H0_H0 ;  /* 0x20000035ff357230 */ /* 0x000fc40000004100 */
[C---:B------:R-:W-:Y:S01]  /*6f30*/  FMUL.FTZ R166, R170.reuse, R166 ;  /* 0x000000a6aaa67220 */ /* 0x040fe20000410000 */
[----:B------:R-:W-:Y:S02]  /*6f40*/  HADD2.F32 R54, -RZ, R54.H0_H0 ;  /* 0x20000036ff367230 */ /* 0x000fe40000004100 */
[-C--:B------:R-:W-:Y:S01]  /*6f50*/  FFMA.FTZ R97, R170, R169.reuse, -R97 ;  /* 0x000000a9aa617223 */ /* 0x080fe20000010861 */
[----:B------:R-:W-:Y:S01]  /*6f60*/  FFMA.FTZ R93, R93, R169, R166 ;  /* 0x000000a95d5d7223 */ /* 0x000fe200000100a6 */
[--C-:B------:R-:W-:Y:S02]  /*6f70*/  SHF.R.U32.HI R169, RZ, 0x10, R65.reuse ;  /* 0x00000010ffa97819 */ /* 0x100fe40000011641 */
[----:B------:R-:W-:Y:S01]  /*6f80*/  SHF.R.U64 R166, R64, 0x10, R65 ;  /* 0x0000001040a67819 */ /* 0x000fe20000001241 */
[----:B------:R-:W-:Y:S02]  /*6f90*/  HADD2.F32 R64, -RZ, R168.H1_H1 ;  /* 0x300000a8ff407230 */ /* 0x000fe40000004100 */
[----:B------:R-:W-:-:S02]  /*6fa0*/  HADD2.F32 R169, -RZ, R169.H0_H0 ;  /* 0x200000a9ffa97230 */ /* 0x000fc40000004100 */
[----:B------:R-:W-:Y:S02]  /*6fb0*/  HADD2.F32 R65, -RZ, R167.H1_H1 ;  /* 0x300000a7ff417230 */ /* 0x000fe40000004100 */
[----:B------:R-:W-:Y:S02]  /*6fc0*/  HADD2.F32 R166, -RZ, R166.H0_H0 ;  /* 0x200000a6ffa67230 */ /* 0x000fe40000004100 */
[-C--:B------:R-:W-:Y:S01]  /*6fd0*/  FMUL.FTZ R167, R64, R169.reuse ;  /* 0x000000a940a77220 */ /* 0x080fe20000410000 */
[----:B------:R-:W-:-:S03]  /*6fe0*/  FMUL.FTZ R169, R65, R169 ;  /* 0x000000a941a97220 */ /* 0x000fc60000410000 */
[-C--:B------:R-:W-:Y:S01]  /*6ff0*/  FFMA.FTZ R65, R65, R53.reuse, -R167 ;  /* 0x0000003541417223 */ /* 0x080fe200000108a7 */
[----:B------:R-:W-:Y:S02]  /*7000*/  HADD2.F32 R167, -RZ, R184.H0_H0 ;  /* 0x200000b8ffa77230 */ /* 0x000fe40000004100 */
[----:B------:R-:W-:Y:S01]  /*7010*/  FFMA.FTZ R53, R64, R53, R169 ;  /* 0x0000003540357223 */ /* 0x000fe200000100a9 */
[----:B------:R-:W-:Y:S02]  /*7020*/  IMAD.MOV.U32 R64, RZ, RZ, R95 ;  /* 0x000000ffff407224 */ /* 0x000fe400078e005f */
[----:B------:R-:W-:Y:S01]  /*7030*/  HADD2.F32 R169, -RZ, R186.H0_H0 ;  /* 0x200000baffa97230 */ /* 0x000fe20000004100 */
[----:B------:R-:W-:Y:S01]  /*7040*/  F2FP.F16.F32.PACK_AB R65, R65, R97 ;  /* 0x000000614141723e */ /* 0x000fe200000000ff */
[----:B------:R-:W-:Y:S01]  /*7050*/  HADD2.F32 R95, -RZ, R99.H0_H0 ;  /* 0x20000063ff5f7230 */ /* 0x000fe20000004100 */
[----:B------:R-:W-:Y:S01]  /*7060*/  F2FP.F16.F32.PACK_AB R53, R53, R93 ;  /* 0x0000005d3535723e */ /* 0x000fe200000000ff */
[--C-:B------:R-:W-:Y:S01]  /*7070*/  HADD2.F32 R168, -RZ, R64.reuse.H0_H0 ;  /* 0x20000040ffa87230 */ /* 0x100fe20000004100 */
[----:B------:R-:W-:Y:S01]  /*7080*/  MOV R93, R65 ;  /* 0x00000041005d7202 */ /* 0x000fe20000000f00 */
[----:B------:R-:W-:-:S02]  /*7090*/  HADD2.F32 R64, -RZ, R64.H1_H1 ;  /* 0x30000040ff407230 */ /* 0x000fc40000004100 */
[----:B------:R-:W-:Y:S01]  /*70a0*/  FMUL.FTZ R170, R95, R169 ;  /* 0x000000a95faa7220 */ /* 0x000fe20000410000 */
[----:B------:R-:W-:-:S03]  /*70b0*/  IMAD.MOV.U32 R97, RZ, RZ, R53 ;  /* 0x000000ffff617224 */ /* 0x000fc600078e0035 */
[C---:B------:R-:W-:Y:S01]  /*70c0*/  FFMA.FTZ R170, R168.reuse, R167, -R170 ;  /* 0x000000a7a8aa7223 */ /* 0x040fe200000108aa */
[----:B------:R-:W-:Y:S01]  /*70d0*/  FMUL.FTZ R168, R168, R169 ;  /* 0x000000a9a8a87220 */ /* 0x000fe20000410000 */
[----:B------:R-:W-:-:S03]  /*70e0*/  HADD2.F32 R169, -RZ, R186.H1_H1 ;  /* 0x300000baffa97230 */ /* 0x000fc60000004100 */
[----:B------:R-:W-:Y:S01]  /*70f0*/  FFMA.FTZ R168, R95, R167, R168 ;  /* 0x000000a75fa87223 */ /* 0x000fe200000100a8 */
[----:B------:R-:W-:Y:S02]  /*7100*/  SHF.R.U32.HI R95, RZ, 0x10, R55 ;  /* 0x00000010ff5f7819 */ /* 0x000fe40000011637 */
[--C-:B------:R-:W-:Y:S01]  /*7110*/  SHF.R.U64 R55, R66, 0x10, R67.reuse ;  /* 0x0000001042377819 */ /* 0x100fe20000001243 */
[----:B------:R-:W-:Y:S01]  /*7120*/  HADD2.F32 R66, -RZ, R99.H1_H1 ;  /* 0x30000063ff427230 */ /* 0x000fe20000004100 */
[----:B------:R-:W-:Y:S01]  /*7130*/  SHF.R.U32.HI R67, RZ, 0x10, R67 ;  /* 0x00000010ff437819 */ /* 0x000fe20000011643 */
[----:B------:R-:W-:Y:S02]  /*7140*/  HADD2.F32 R99, -RZ, R95.H0_H0 ;  /* 0x2000005fff637230 */ /* 0x000fe40000004100 */
[----:B------:R-:W-:Y:S02]  /*7150*/  HADD2.F32 R55, -RZ, R55.H0_H0 ;  /* 0x20000037ff377230 */ /* 0x000fe40000004100 */
[----:B------:R-:W-:-:S05]  /*7160*/  HADD2.F32 R67, -RZ, R67.H0_H0 ;  /* 0x20000043ff437230 */ /* 0x000fca0000004100 */
[----:B------:R-:W-:-:S04]  /*7170*/  FMUL.FTZ R95, R66, R67 ;  /* 0x00000043425f7220 */ /* 0x000fc80000410000 */
[C---:B------:R-:W-:Y:S01]  /*7180*/  FFMA.FTZ R95, R64.reuse, R99, -R95 ;  /* 0x00000063405f7223 */ /* 0x040fe2000001085f */
[----:B------:R-:W-:Y:S01]  /*7190*/  FMUL.FTZ R64, R64, R67 ;  /* 0x0000004340407220 */ /* 0x000fe20000410000 */
[----:B------:R-:W-:-:S03]  /*71a0*/  HADD2.F32 R67, -RZ, R184.H1_H1 ;  /* 0x300000b8ff437230 */ /* 0x000fc60000004100 */
[----:B------:R-:W-:Y:S01]  /*71b0*/  FFMA.FTZ R64, R66, R99, R64 ;  /* 0x0000006342407223 */ /* 0x000fe20000010040 */
[----:B------:R-:W-:Y:S01]  /*71c0*/  HADD2.F32 R66, -RZ, R96.H0_H0 ;  /* 0x20000060ff427230 */ /* 0x000fe20000004100 */
[----:B------:R-:W-:Y:S01]  /*71d0*/  F2FP.F16.F32.PACK_AB R95, R95, R170 ;  /* 0x000000aa5f5f723e */ /* 0x000fe200000000ff */
[--C-:B------:R-:W-:Y:S02]  /*71e0*/  HADD2.F32 R99, -RZ, R92.reuse.H0_H0 ;  /* 0x2000005cff637230 */ /* 0x100fe40000004100 */
[----:B------:R-:W-:Y:S02]  /*71f0*/  HADD2.F32 R92, -RZ, R92.H1_H1 ;  /* 0x3000005cff5c7230 */ /* 0x000fe40000004100 */
[-C--:B------:R-:W-:Y:S01]  /*7200*/  FMUL.FTZ R167, R66, R169.reuse ;  /* 0x000000a942a77220 */ /* 0x080fe20000410000 */
[----:B------:R-:W-:Y:S01]  /*7210*/  F2FP.F16.F32.PACK_AB R64, R64, R168 ;  /* 0x000000a84040723e */ /* 0x000fe200000000ff */
[C---:B------:R-:W-:Y:S02]  /*7220*/  FMUL.FTZ R169, R99.reuse, R169 ;  /* 0x000000a963a97220 */ /* 0x040fe40000410000 */
[----:B------:R-:W-:-:S02]  /*7230*/  FFMA.FTZ R167, R99, R67, -R167 ;  /* 0x0000004363a77223 */ /* 0x000fc400000108a7 */
[----:B------:R-:W-:Y:S01]  /*7240*/  FFMA.FTZ R169, R66, R67, R169 ;  /* 0x0000004342a97223 */ /* 0x000fe200000100a9 */
[----:B------:R-:W-:Y:S02]  /*7250*/  HADD2.F32 R66, -RZ, R96.H1_H1 ;  /* 0x30000060ff427230 */ /* 0x000fe40000004100 */
[----:B------:R-:W-:Y:S02]  /*7260*/  HADD2.F32 R67, -RZ, R52.H0_H0 ;  /* 0x20000034ff437230 */ /* 0x000fe40000004100 */
[--C-:B------:R-:W-:Y:S02]  /*7270*/  HADD2.F32 R96, -RZ, R94.reuse.H0_H0 ;  /* 0x2000005eff607230 */ /* 0x100fe40000004100 */
[-C--:B------:R-:W-:Y:S01]  /*7280*/  FMUL.FTZ R52, R66, R166.reuse ;  /* 0x000000a642347220 */ /* 0x080fe20000410000 */
[C---:B------:R-:W-:Y:S01]  /*7290*/  FMUL.FTZ R166, R92.reuse, R166 ;  /* 0x000000a65ca67220 */ /* 0x040fe20000410000 */
[----:B------:R-:W-:Y:S02]  /*72a0*/  HADD2.F32 R94, -RZ, R94.H1_H1 ;  /* 0x3000005eff5e7230 */ /* 0x000fe40000004100 */
[-C--:B------:R-:W-:Y:S01]  /*72b0*/  FFMA.FTZ R52, R92, R67.reuse, -R52 ;  /* 0x000000435c347223 */ /* 0x080fe20000010834 */
[----:B------:R-:W-:Y:S01]  /*72c0*/  FFMA.FTZ R66, R66, R67, R166 ;  /* 0x0000004342427223 */ /* 0x000fe200000100a6 */
[----:B------:R-:W-:-:S02]  /*72d0*/  HADD2.F32 R166, -RZ, R185.H1_H1 ;  /* 0x300000b9ffa67230 */ /* 0x000fc40000004100 */
[--C-:B------:R-:W-:Y:S01]  /*72e0*/  HADD2.F32 R67, -RZ, R98.reuse.H0_H0 ;  /* 0x20000062ff437230 */ /* 0x100fe20000004100 */
[----:B------:R-:W-:Y:S01]  /*72f0*/  F2FP.F16.F32.PACK_AB R52, R52, R167 ;  /* 0x000000a73434723e */ /* 0x000fe200000000ff */
[----:B------:R-:W-:Y:S01]  /*7300*/  HADD2.F32 R92, -RZ, R183.H1_H1 ;  /* 0x300000b7ff5c7230 */ /* 0x000fe20000004100 */
[----:B------:R-:W-:Y:S01]  /*7310*/  F2FP.F16.F32.PACK_AB R66, R66, R169 ;  /* 0x000000a94242723e */ /* 0x000fe200000000ff */
[----:B------:R-:W-:Y:S02]  /*7320*/  HADD2.F32 R98, -RZ, R98.H1_H1 ;  /* 0x30000062ff627230 */ /* 0x000fe40000004100 */
[-C--:B------:R-:W-:Y:S01]  /*7330*/  FMUL.FTZ R99, R67, R166.reuse ;  /* 0x000000a643637220 */ /* 0x080fe20000410000 */
[----:B------:R-:W-:-:S03]  /*7340*/  FMUL.FTZ R166, R96, R166 ;  /* 0x000000a660a67220 */ /* 0x000fc60000410000 */
[-C--:B------:R-:W-:Y:S01]  /*7350*/  FFMA.FTZ R99, R96, R92.reuse, -R99 ;  /* 0x0000005c60637223 */ /* 0x080fe20000010863 */
[----:B------:R-:W-:Y:S01]  /*7360*/  FFMA.FTZ R166, R67, R92, R166 ;  /* 0x0000005c43a67223 */ /* 0x000fe200000100a6 */
[-C--:B------:R-:W-:Y:S01]  /*7370*/  FMUL.FTZ R67, R98, R55.reuse ;  /* 0x0000003762437220 */ /* 0x080fe20000410000 */
[C---:B------:R-:W-:Y:S01]  /*7380*/  FMUL.FTZ R55, R94.reuse, R55 ;  /* 0x000000375e377220 */ /* 0x040fe20000410000 */
[----:B------:R-:W-:Y:S02]  /*7390*/  IMAD.MOV.U32 R92, RZ, RZ, R52 ;  /* 0x000000ffff5c7224 */ /* 0x000fe400078e0034 */
[-C--:B------:R-:W-:Y:S01]  /*73a0*/  FFMA.FTZ R67, R94, R54.reuse, -R67 ;  /* 0x000000365e437223 */ /* 0x080fe20000010843 */
[----:B------:R-:W-:Y:S01]  /*73b0*/  FFMA.FTZ R55, R98, R54, R55 ;  /* 0x0000003662377223 */ /* 0x000fe20000010037 */
[----:B------:R-:W-:-:S03]  /*73c0*/  IMAD.MOV.U32 R96, RZ, RZ, R66 ;  /* 0x000000ffff607224 */ /* 0x000fc600078e0042 */
[----:B------:R-:W-:Y:S01]  /*73d0*/  F2FP.F16.F32.PACK_AB R67, R67, R99 ;  /* 0x000000634343723e */ /* 0x000fe200000000ff */
[----:B------:R-:W-:Y:S01]  /*73e0*/  IMAD.MOV.U32 R99, RZ, RZ, R64 ;  /* 0x000000ffff637224 */ /* 0x000fe200078e0040 */
[----:B------:R-:W-:-:S03]  /*73f0*/  F2FP.F16.F32.PACK_AB R55, R55, R166 ;  /* 0x000000a63737723e */ /* 0x000fc600000000ff */
[----:B------:R-:W-:Y:S01]  /*7400*/  IMAD.MOV.U32 R94, RZ, RZ, R67 ;  /* 0x000000ffff5e7224 */ /* 0x000fe200078e0043 */
[----:B------:R-:W-:-:S07]  /*7410*/  MOV R98, R55 ;  /* 0x0000003700627202 */ /* 0x000fce0000000f00 */
.L_x_4138:
[----:B------:R-:W-:Y:S05]  /*7420*/  BSYNC B3 ;  /* 0x0000000000037941 */ /* 0x000fea0003800000 */
.L_x_4137:
[----:B------:R-:W-:-:S13]  /*7430*/  ISETP.GE.AND P4, PT, R165, R148, PT ;  /* 0x00000094a500720c */ /* 0x000fda0003f86270 */
[--C-:B------:R-:W-:Y:S02]  /*7440*/  @!P4 SHF.R.S32.HI R55, RZ, 0x1f, R165.reuse ;  /* 0x0000001fff37c819 */ /* 0x100fe400000114a5 */
[----:B------:R-:W-:-:S04]  /*7450*/  @!P4 IADD3 R165, P5, P6, R118, R132, R165 ;  /* 0x0000008476a5c210 */ /* 0x000fc80007ebe0a5 */
[----:B------:R-:W-:Y:S02]  /*7460*/  @!P4 IADD3.X R55, R7, R157, R55, P5, P6 ;  /* 0x0000009d0737c210 */ /* 0x000fe40002fec437 */
[----:B------:R-:W-:-:S04]  /*7470*/  IADD3 R53, P5, P6, R118, R132, R26 ;  /* 0x0000008476357210 */ /* 0x000fc80007ebe01a */
[----:B------:R-:W-:Y:S02]  /*7480*/  IADD3.X R54, R7, R157, R32, P5, P6 ;  /* 0x0000009d07367210 */ /* 0x000fe40002fec420 */
[----:B------:R-:W-:-:S04]  /*7490*/  LEA R52, P5, R53, R124, 0x1 ;  /* 0x0000007c35347211 */ /* 0x000fc800078a08ff */
[----:B------:R-:W-:Y:S02]  /*74a0*/  LEA.HI.X R53, R53, R125, R54, 0x1, P5 ;  /* 0x0000007d35357211 */ /* 0x000fe400028f0c36 */
[----:B------:R-:W-:-:S03]  /*74b0*/  @!P4 LEA R54, P5, R165, R124, 0x1 ;  /* 0x0000007ca536c211 */ /* 0x000fc600078a08ff */
[----:B--2---:R2:W-:Y:S01]  /*74c0*/  STG.E.128 desc[UR60][R52.64], R92 ;  /* 0x0000005c34007986 */ /* 0x0045e2000c101d3c */
[----:B------:R-:W-:-:S05]  /*74d0*/  @!P4 LEA.HI.X R55, R165, R125, R55, 0x1, P5 ;  /* 0x0000007da537c211 */ /* 0x000fca00028f0c37 */
[----:B0-----:R2:W-:Y:S04]  /*74e0*/  @!P4 STG.E.128 desc[UR60][R54.64], R96 ;  /* 0x000000603600c986 */ /* 0x0015e8000c101d3c */
.L_x_4136:
[----:B------:R-:W-:Y:S05]  /*74f0*/  BSYNC B2 ;  /* 0x0000000000027941 */ /* 0x000fea0003800000 */
.L_x_4135:
[----:B------:R-:W-:Y:S01]  /*7500*/  ISETP.NE.AND P4, PT, R35, RZ, PT ;  /* 0x000000ff2300720c */ /* 0x000fe20003f85270 */
[----:B------:R-:W-:-:S12]  /*7510*/  BSSY B2, `(.L_x_4139) ;  /* 0x000007f000027945 */ /* 0x000fd80003800000 */
[----:B------:R-:W-:Y:S05]  /*7520*/  @!P4 BRA `(.L_x_4140) ;  /* 0x0000000400f4c947 */ /* 0x000fea0003800000 */
[----:B--2---:R-:W-:Y:S01]  /*7530*/  SEL R52, R127, R151, !P1 ;  /* 0x000000977f347207 */ /* 0x004fe20004800000 */
[----:B------:R-:W-:Y:S01]  /*7540*/  BSSY B3, `(.L_x_4141) ;  /* 0x000006f000037945 */ /* 0x000fe20003800000 */
[----:B------:R-:W-:Y:S02]  /*7550*/  ISETP.GE.AND P4, PT, R0, R126, PT ;  /* 0x0000007e0000720c */ /* 0x000fe40003f86270 */
[----:B------:R-:W-:-:S04]  /*7560*/  SHF.R.S32.HI R53, RZ, 0x1f, R52 ;  /* 0x0000001fff357819 */ /* 0x000fc80000011434 */
[----:B------:R-:W-:-:S04]  /*7570*/  LEA.HI R53, R53, R52, RZ, 0x4 ;  /* 0x0000003435357211 */ /* 0x000fc800078f20ff */
[----:B------:R-:W-:-:S04]  /*7580*/  LEA.HI.SX32 R92, R53, R27, 0x1c ;  /* 0x0000001b355c7211 */ /* 0x000fc800078fe2ff */
[----:B------:R-:W-:-:S04]  /*7590*/  SHF.R.S32.HI R53, RZ, 0x1f, R92 ;  /* 0x0000001fff357819 */ /* 0x000fc8000001145c */
[----:B------:R-:W-:Y:S01]  /*75a0*/  LEA.HI R53, R53, R92, RZ, 0x3 ;  /* 0x0000005c35357211 */ /* 0x000fe200078f18ff */
[----:B------:R-:W-:-:S03]  /*75b0*/  IMAD.SHL.U32 R92, R92, 0x8, RZ ;  /* 0x000000085c5c7824 */ /* 0x000fc600078e00ff */
[----:B------:R-:W-:Y:S02]  /*75c0*/  SHF.R.S32.HI R53, RZ, 0x3, R53 ;  /* 0x00000003ff357819 */ /* 0x000fe40000011435 */
[----:B------:R-:W-:-:S03]  /*75d0*/  LOP3.LUT R52, R211, 0x38, R92, 0xf8, !PT ;  /* 0x00000038d3347812 */ /* 0x000fc600078ef85c */
[----:B------:R-:W-:Y:S01]  /*75e0*/  IMAD R53, R53, 0x1c00, R213 ;  /* 0x00001c0035357824 */ /* 0x000fe200078e02d5 */
[----:B------:R-:W-:-:S05]  /*75f0*/  LOP3.LUT R52, R52, R212, RZ, 0x3c, !PT ;  /* 0x000000d434347212 */ /* 0x000fca00078e3cff */
[----:B------:R-:W-:Y:S02]  /*7600*/  IMAD.IADD R53, R53, 0x1, R52 ;  /* 0x0000000135357824 */ /* 0x000fe400078e0234 */
[C---:B------:R-:W-:Y:S02]  /*7610*/  IMAD R52, R16.reuse, 0x5400, R146 ;  /* 0x0000540010347824 */ /* 0x040fe400078e0292 */
[----:B------:R-:W-:-:S03]  /*7620*/  IMAD R64, R16, 0x5400, R53 ;  /* 0x0000540010407824 */ /* 0x000fc600078e0235 */
[----:B------:R-:W-:Y:S01]  /*7630*/  LEA R52, R52, R2, 0x1 ;  /* 0x0000000234347211 */ /* 0x000fe200078e08ff */
[----:B------:R-:W-:-:S05]  /*7640*/  IMAD R64, R64, 0x2, R2 ;  /* 0x0000000240407824 */ /* 0x000fca00078e0202 */
[----:B------:R-:W0:Y:S04]  /*7650*/  LDS.128 R52, [R52+0x21400] ;  /* 0x0214000034347984 */ /* 0x000e280000000c00 */
[----:B------:R-:W2:Y:S01]  /*7660*/  LDS.128 R64, [R64+0x21400] ;  /* 0x0214000040407984 */ /* 0x000ea20000000c00 */
[----:B------:R-:W-:Y:S05]  /*7670*/  @P4 BRA `(.L_x_4142) ;  /* 0x00000004006c4947 */ /* 0x000fea0003800000 */
[----:B--2---:R-:W-:Y:S01]  /*7680*/  IMAD.MOV.U32 R95, RZ, RZ, R65 ;  /* 0x000000ffff5f7224 */ /* 0x004fe200078e0041 */
[----:B------:R-:W-:Y:S01]  /*7690*/  SHF.R.U64 R48, R48, 0x10, R49 ;  /* 0x0000001030307819 */ /* 0x000fe20000001231 */
[----:B0-----:R-:W-:Y:S01]  /*76a0*/  IMAD.MOV.U32 R65, RZ, RZ, R53 ;  /* 0x000000ffff417224 */ /* 0x001fe200078e0035 */
[----:B------:R-:W-:Y:S01]  /*76b0*/  SHF.R.U64 R62, R62, 0x10, R63 ;  /* 0x000000103e3e7819 */ /* 0x000fe2000000123f */
[----:B------:R-:W-:Y:S01]  /*76c0*/  HADD2.F32 R96, -RZ, R185.H0_H0 ;  /* 0x200000b9ff607230 */ /* 0x000fe20000004100 */
[----:B------:R-:W-:Y:S01]  /*76d0*/  SHF.R.U64 R50, R50, 0x10, R51 ;  /* 0x0000001032327819 */ /* 0x000fe20000001233 */
[----:B------:R-:W-:Y:S02]  /*76e0*/  HADD2.F32 R93, -RZ, R95.H0_H0 ;  /* 0x2000005fff5d7230 */ /* 0x000fe40000004100 */
[----:B------:R-:W-:Y:S02]  /*76f0*/  HADD2.F32 R94, -RZ, R65.H0_H0 ;  /* 0x20000041ff5e7230 */ /* 0x000fe40000004100 */
[----:B------:R-:W-:-:S02]  /*7700*/  HADD2.F32 R53, -RZ, R183.H0_H0 ;  /* 0x200000b7ff357230 */ /* 0x000fc40000004100 */
[CC--:B------:R-:W-:Y:S01]  /*7710*/  FMUL.FTZ R97, R93.reuse, R96.reuse ;  /* 0x000000605d617220 */ /* 0x0c0fe20000410000 */
[----:B------:R-:W-:Y:S02]  /*7720*/  HADD2.F32 R65, -RZ, R65.H1_H1 ;  /* 0x30000041ff417230 */ /* 0x000fe40000004100 */
[C---:B------:R-:W-:Y:S01]  /*7730*/  FMUL.FTZ R96, R94.reuse, R96 ;  /* 0x000000605e607220 */ /* 0x040fe20000410000 */
[----:B------:R-:W-:Y:S02]  /*7740*/  HADD2.F32 R165, -RZ, R181.H1_H1 ;  /* 0x300000b5ffa57230 */ /* 0x000fe40000004100 */
        /* <DEDUP_REMOVED lines=9> */
[----:B------:R-:W-:Y:S02]  /*77e0*/  HADD2.F32 R50, -RZ, R50.H0_H0 ;  /* 0x20000032ff327230 */ /* 0x000fe40000004100 */
[-C--:B------:R-:W-:Y:S01]  /*77f0*/  FMUL.FTZ R97, R53, R96.reuse ;  /* 0x0000006035617220 */ /* 0x080fe20000410000 */
[----:B------:R-:W-:-:S03]  /*7800*/  FMUL.FTZ R96, R65, R96 ;  /* 0x0000006041607220 */ /* 0x000fc60000410000 */
[-C--:B------:R-:W-:Y:S01]  /*7810*/  FFMA.FTZ R65, R65, R95.reuse, -R97 ;  /* 0x0000005f41417223 */ /* 0x080fe20000010861 */
[----:B------:R-:W-:Y:S01]  /*7820*/  FFMA.FTZ R53, R53, R95, R96 ;  /* 0x0000005f35357223 */ /* 0x000fe20000010060 */
[----:B------:R-:W-:Y:S01]  /*7830*/  SHF.R.U64 R95, R60, 0x10, R61 ;  /* 0x000000103c5f7819 */ /* 0x000fe2000000123d */
[--C-:B------:R-:W-:Y:S01]  /*7840*/  HADD2.F32 R97, -RZ, R182.reuse.H1_H1 ;  /* 0x300000b6ff617230 */ /* 0x100fe20000004100 */
[----:B------:R-:W-:Y:S01]  /*7850*/  MOV R60, R67 ;  /* 0x00000043003c7202 */ /* 0x000fe20000000f00 */
[----:B------:R-:W-:Y:S01]  /*7860*/  HADD2.F32 R61, -RZ, R55.H0_H0 ;  /* 0x20000037ff3d7230 */ /* 0x000fe20000004100 */
[----:B------:R-:W-:Y:S01]  /*7870*/  F2FP.F16.F32.PACK_AB R65, R65, R94 ;  /* 0x0000005e4141723e */ /* 0x000fe200000000ff */
[----:B------:R-:W-:Y:S01]  /*7880*/  HADD2.F32 R96, -RZ, R182.H0_H0 ;  /* 0x200000b6ff607230 */ /* 0x000fe20000004100 */
[----:B------:R-:W-:Y:S01]  /*7890*/  F2FP.F16.F32.PACK_AB R93, R53, R93 ;  /* 0x0000005d355d723e */ /* 0x000fe200000000ff */
[----:B------:R-:W-:Y:S02]  /*78a0*/  HADD2.F32 R67, -RZ, R60.H0_H0 ;  /* 0x2000003cff437230 */ /* 0x000fe40000004100 */
[----:B------:R-:W-:-:S02]  /*78b0*/  HADD2.F32 R95, -RZ, R95.H0_H0 ;  /* 0x2000005fff5f7230 */ /* 0x000fc40000004100 */
[----:B------:R-:W-:Y:S02]  /*78c0*/  IMAD.MOV.U32 R53, RZ, RZ, R65 ;  /* 0x000000ffff357224 */ /* 0x000fe400078e0041 */
[-C--:B------:R-:W-:Y:S01]  /*78d0*/  FMUL.FTZ R98, R67, R97.reuse ;  /* 0x0000006143627220 */ /* 0x080fe20000410000 */
[C---:B------:R-:W-:Y:S01]  /*78e0*/  FMUL.FTZ R97, R61.reuse, R97 ;  /* 0x000000613d617220 */ /* 0x040fe20000410000 */
[----:B------:R-:W-:Y:S02]  /*78f0*/  MOV R65, R93 ;  /* 0x0000005d00417202 */ /* 0x000fe40000000f00 */
[-C--:B------:R-:W-:Y:S01]  /*7900*/  FFMA.FTZ R61, R61, R96.reuse, -R98 ;  /* 0x000000603d3d7223 */ /* 0x080fe20000010862 */
[----:B------:R-:W-:Y:S01]  /*7910*/  FFMA.FTZ R97, R67, R96, R97 ;  /* 0x0000006043617223 */ /* 0x000fe20000010061 */
[----:B------:R-:W-:Y:S01]  /*7920*/  SHF.R.U32.HI R96, RZ, 0x10, R63 ;  /* 0x00000010ff607819 */ /* 0x000fe2000001163f */
[----:B------:R-:W-:Y:S01]  /*7930*/  HADD2.F32 R67, -RZ, R60.H1_H1 ;  /* 0x3000003cff437230 */ /* 0x000fe20000004100 */
[----:B------:R-:W-:Y:S01]  /*7940*/  SHF.R.U32.HI R98, RZ, 0x10, R51 ;  /* 0x00000010ff627819 */ /* 0x000fe20000011633 */
[----:B------:R-:W-:-:S02]  /*7950*/  HADD2.F32 R63, -RZ, R54.H0_H0 ;  /* 0x20000036ff3f7230 */ /* 0x000fc40000004100 */
[----:B------:R-:W-:Y:S02]  /*7960*/  HADD2.F32 R60, -RZ, R96.H0_H0 ;  /* 0x20000060ff3c7230 */ /* 0x000fe40000004100 */
[----:B------:R-:W-:Y:S02]  /*7970*/  HADD2.F32 R96, -RZ, R55.H1_H1 ;  /* 0x30000037ff607230 */ /* 0x000fe40000004100 */
[----:B------:R-:W-:Y:S02]  /*7980*/  HADD2.F32 R55, -RZ, R98.H0_H0 ;  /* 0x20000062ff377230 */ /* 0x000fe40000004100 */
[-C--:B------:R-:W-:Y:S01]  /*7990*/  FMUL.FTZ R98, R67, R60.reuse ;  /* 0x0000003c43627220 */ /* 0x080fe20000410000 */
[----:B------:R-:W-:Y:S02]  /*79a0*/  HADD2.F32 R54, -RZ, R54.H1_H1 ;  /* 0x30000036ff367230 */ /* 0x000fe40000004100 */
[C---:B------:R-:W-:Y:S01]  /*79b0*/  FMUL.FTZ R99, R96.reuse, R60 ;  /* 0x0000003c60637220 */ /* 0x040fe20000410000 */
[----:B------:R-:W-:Y:S01]  /*79c0*/  FFMA.FTZ R60, R96, R55, -R98 ;  /* 0x00000037603c7223 */ /* 0x000fe20000010862 */
[----:B------:R-:W-:-:S02]  /*79d0*/  HADD2.F32 R98, -RZ, R52.H0_H0 ;  /* 0x20000034ff627230 */ /* 0x000fc40000004100 */
[----:B------:R-:W-:Y:S01]  /*79e0*/  FFMA.FTZ R55, R67, R55, R99 ;  /* 0x0000003743377223 */ /* 0x000fe20000010063 */
[--C-:B------:R-:W-:Y:S02]  /*79f0*/  HADD2.F32 R67, -RZ, R64.reuse.H0_H0 ;  /* 0x20000040ff437230 */ /* 0x100fe40000004100 */
[----:B------:R-:W-:Y:S01]  /*7a00*/  HADD2.F32 R64, -RZ, R64.H1_H1 ;  /* 0x30000040ff407230 */ /* 0x000fe20000004100 */
[----:B------:R-:W-:Y:S01]  /*7a10*/  F2FP.F16.F32.PACK_AB R60, R60, R61 ;  /* 0x0000003d3c3c723e */ /* 0x000fe200000000ff */
[----:B------:R-:W-:Y:S02]  /*7a20*/  HADD2.F32 R52, -RZ, R52.H1_H1 ;  /* 0x30000034ff347230 */ /* 0x000fe40000004100 */
[----:B------:R-:W-:Y:S01]  /*7a30*/  FMUL.FTZ R99, R67, R165 ;  /* 0x000000a543637220 */ /* 0x000fe20000410000 */
[----:B------:R-:W-:Y:S02]  /*7a40*/  HADD2.F32 R96, -RZ, R181.H0_H0 ;  /* 0x200000b5ff607230 */ /* 0x000fe40000004100 */
[----:B------:R-:W-:Y:S01]  /*7a50*/  FMUL.FTZ R49, R64, R95 ;  /* 0x0000005f40317220 */ /* 0x000fe20000410000 */
[----:B------:R-:W-:Y:S01]  /*7a60*/  FMUL.FTZ R165, R98, R165 ;  /* 0x000000a562a57220 */ /* 0x000fe20000410000 */
[C---:B------:R-:W-:Y:S01]  /*7a70*/  FMUL.FTZ R95, R52.reuse, R95 ;  /* 0x0000005f345f7220 */ /* 0x040fe20000410000 */
[----:B------:R-:W-:Y:S01]  /*7a80*/  F2FP.F16.F32.PACK_AB R97, R55, R97 ;  /* 0x000000613761723e */ /* 0x000fe200000000ff */
[----:B------:R-:W-:Y:S01]  /*7a90*/  FFMA.FTZ R49, R52, R48, -R49 ;  /* 0x0000003034317223 */ /* 0x000fe20000010831 */
[----:B------:R-:W-:Y:S01]  /*7aa0*/  FFMA.FTZ R165, R67, R96, R165 ;  /* 0x0000006043a57223 */ /* 0x000fe200000100a5 */
[----:B------:R-:W-:Y:S01]  /*7ab0*/  FFMA.FTZ R95, R64, R48, R95 ;  /* 0x00000030405f7223 */ /* 0x000fe2000001005f */
[----:B------:R-:W-:-:S02]  /*7ac0*/  HADD2.F32 R67, -RZ, R180.H1_H1 ;  /* 0x300000b4ff437230 */ /* 0x000fc40000004100 */
[----:B------:R-:W-:Y:S01]  /*7ad0*/  FFMA.FTZ R99, R98, R96, -R99 ;  /* 0x0000006062637223 */ /* 0x000fe20000010863 */
[----:B------:R-:W-:Y:S02]  /*7ae0*/  HADD2.F32 R48, -RZ, R66.H0_H0 ;  /* 0x20000042ff307230 */ /* 0x000fe40000004100 */
[----:B------:R-:W-:Y:S01]  /*7af0*/  HADD2.F32 R52, -RZ, R180.H0_H0 ;  /* 0x200000b4ff347230 */ /* 0x000fe20000004100 */
[----:B------:R-:W-:Y:S01]  /*7b00*/  F2FP.F16.F32.PACK_AB R95, R95, R165 ;  /* 0x000000a55f5f723e */ /* 0x000fe200000000ff */
[----:B------:R-:W-:Y:S02]  /*7b10*/  HADD2.F32 R66, -RZ, R66.H1_H1 ;  /* 0x30000042ff427230 */ /* 0x000fe40000004100 */
[-C--:B------:R-:W-:Y:S01]  /*7b20*/  FMUL.FTZ R64, R48, R67.reuse ;  /* 0x0000004330407220 */ /* 0x080fe20000410000 */
[----:B------:R-:W-:Y:S01]  /*7b30*/  FMUL.FTZ R67, R63, R67 ;  /* 0x000000433f437220 */ /* 0x000fe20000410000 */
[----:B------:R-:W-:Y:S01]  /*7b40*/  F2FP.F16.F32.PACK_AB R49, R49, R99 ;  /* 0x000000633131723e */ /* 0x000fe200000000ff */
[----:B------:R-:W-:-:S02]  /*7b50*/  IMAD.MOV.U32 R55, RZ, RZ, R60 ;  /* 0x000000ffff377224 */ /* 0x000fc400078e003c */
[-C--:B------:R-:W-:Y:S01]  /*7b60*/  FFMA.FTZ R64, R63, R52.reuse, -R64 ;  /* 0x000000343f407223 */ /* 0x080fe20000010840 */
[----:B------:R-:W-:Y:S01]  /*7b70*/  FFMA.FTZ R67, R48, R52, R67 ;  /* 0x0000003430437223 */ /* 0x000fe20000010043 */
[-C--:B------:R-:W-:Y:S01]  /*7b80*/  FMUL.FTZ R48, R66, R62.reuse ;  /* 0x0000003e42307220 */ /* 0x080fe20000410000 */
[C---:B------:R-:W-:Y:S01]  /*7b90*/  FMUL.FTZ R62, R54.reuse, R62 ;  /* 0x0000003e363e7220 */ /* 0x040fe20000410000 */
[----:B------:R-:W-:Y:S02]  /*7ba0*/  IMAD.MOV.U32 R52, RZ, RZ, R49 ;  /* 0x000000ffff347224 */ /* 0x000fe400078e0031 */
[-C--:B------:R-:W-:Y:S01]  /*7bb0*/  FFMA.FTZ R48, R54, R50.reuse, -R48 ;  /* 0x0000003236307223 */ /* 0x080fe20000010830 */
[----:B------:R-:W-:-:S04]  /*7bc0*/  FFMA.FTZ R62, R66, R50, R62 ;  /* 0x00000032423e7223 */ /* 0x000fc8000001003e */
[----:B------:R-:W-:Y:S01]  /*7bd0*/  F2FP.F16.F32.PACK_AB R48, R48, R64 ;  /* 0x000000403030723e */ /* 0x000fe200000000ff */
[----:B------:R-:W-:Y:S01]  /*7be0*/  IMAD.MOV.U32 R64, RZ, RZ, R95 ;  /* 0x000000ffff407224 */ /* 0x000fe200078e005f */
[----:B------:R-:W-:-:S03]  /*7bf0*/  F2FP.F16.F32.PACK_AB R67, R62, R67 ;  /* 0x000000433e43723e */ /* 0x000fc600000000ff */
[----:B------:R-:W-:Y:S02]  /*7c00*/  IMAD.MOV.U32 R54, RZ, RZ, R48 ;  /* 0x000000ffff367224 */ /* 0x000fe400078e0030 */
[----:B------:R-:W-:Y:S01]  /*7c10*/  IMAD.MOV.U32 R66, RZ, RZ, R67 ;  /* 0x000000ffff427224 */ /* 0x000fe200078e0043 */
[----:B------:R-:W-:-:S07]  /*7c20*/  MOV R67, R97 ;  /* 0x0000006100437202 */ /* 0x000fce0000000f00 */
.L_x_4142:
[----:B------:R-:W-:Y:S05]  /*7c30*/  BSYNC B3 ;  /* 0x0000000000037941 */ /* 0x000fea0003800000 */
.L_x_4141:
[----:B------:R-:W-:-:S04]  /*7c40*/  IADD3 R49, P4, P5, R118, R132, R28 ;  /* 0x0000008476317210 */ /* 0x000fc80007d9e01c */
[----:B------:R-:W-:Y:S02]  /*7c50*/  IADD3.X R50, R7, R157, R33, P4, P5 ;  /* 0x0000009d07327210 */ /* 0x000fe400027ea421 */
[----:B------:R-:W-:-:S13]  /*7c60*/  ISETP.GE.AND P4, PT, R92, R148, PT ;  /* 0x000000945c00720c */ /* 0x000fda0003f86270 */
[--C-:B------:R-:W-:Y:S02]  /*7c70*/  @!P4 SHF.R.S32.HI R51, RZ, 0x1f, R92.reuse ;  /* 0x0000001fff33c819 */ /* 0x100fe4000001145c */
[----:B------:R-:W-:-:S04]  /*7c80*/  @!P4 IADD3 R92, P5, P6, R118, R132, R92 ;  /* 0x00000084765cc210 */ /* 0x000fc80007ebe05c */
[----:B------:R-:W-:Y:S02]  /*7c90*/  @!P4 IADD3.X R51, R7, R157, R51, P5, P6 ;  /* 0x0000009d0733c210 */ /* 0x000fe40002fec433 */
[----:B------:R-:W-:-:S04]  /*7ca0*/  LEA R48, P5, R49, R124, 0x1 ;  /* 0x0000007c31307211 */ /* 0x000fc800078a08ff */
[----:B------:R-:W-:Y:S02]  /*7cb0*/  LEA.HI.X R49, R49, R125, R50, 0x1, P5 ;  /* 0x0000007d31317211 */ /* 0x000fe400028f0c32 */
[----:B------:R-:W-:-:S03]  /*7cc0*/  @!P4 LEA R50, P5, R92, R124, 0x1 ;  /* 0x0000007c5c32c211 */ /* 0x000fc600078a08ff */
[----:B0-----:R0:W-:Y:S01]  /*7cd0*/  STG.E.128 desc[UR60][R48.64], R52 ;  /* 0x0000003430007986 */ /* 0x0011e2000c101d3c */
[----:B------:R-:W-:-:S05]  /*7ce0*/  @!P4 LEA.HI.X R51, R92, R125, R51, 0x1, P5 ;  /* 0x0000007d5c33c211 */ /* 0x000fca00028f0c33 */
[----:B--2---:R0:W-:Y:S04]  /*7cf0*/  @!P4 STG.E.128 desc[UR60][R50.64], R64 ;  /* 0x000000403200c986 */ /* 0x0041e8000c101d3c */
.L_x_4140:
[----:B------:R-:W-:Y:S05]  /*7d00*/  BSYNC B2 ;  /* 0x0000000000027941 */ /* 0x000fea0003800000 */
.L_x_4139:
[----:B------:R-:W-:-:S13]  /*7d10*/  ISETP.NE.AND P4, PT, R36, RZ, PT ;  /* 0x000000ff2400720c */ /* 0x000fda0003f85270 */
[----:B------:R-:W-:Y:S05]  /*7d20*/  @!P4 BRA `(.L_x_4134) ;  /* 0x0000000400f0c947 */ /* 0x000fea0003800000 */
[----:B0-----:R-:W3:Y:S01]  /*7d30*/  LDL R48, [R1+0x8] ;  /* 0x0000080001307983 */ /* 0x001ee20000100800 */
[----:B------:R-:W-:Y:S01]  /*7d40*/  IADD3 R60, P4, P5, R118, R132, R30 ;  /* 0x00000084763c7210 */ /* 0x000fe20007d9e01e */
[----:B------:R-:W-:Y:S03]  /*7d50*/  BSSY B2, `(.L_x_4143) ;  /* 0x000006f000027945 */ /* 0x000fe60003800000 */
[----:B------:R-:W-:Y:S02]  /*7d60*/  IADD3.X R61, R7, R157, R34, P4, P5 ;  /* 0x0000009d073d7210 */ /* 0x000fe400027ea422 */
[----:B------:R-:W-:Y:S02]  /*7d70*/  ISETP.GE.AND P4, PT, R3, R126, PT ;  /* 0x0000007e0300720c */ /* 0x000fe40003f86270 */
[----:B---3--:R-:W-:-:S04]  /*7d80*/  LOP3.LUT P6, RZ, R48, 0x1, RZ, 0xc0, !PT ;  /* 0x0000000130ff7812 */ /* 0x008fc800078cc0ff */
[----:B------:R-:W-:-:S04]  /*7d90*/  SEL R48, R127, R151, !P6 ;  /* 0x000000977f307207 */ /* 0x000fc80007000000 */
        /* <DEDUP_REMOVED lines=12> */
[----:B--2---:R-:W-:Y:S02]  /*7e60*/  IMAD R52, R16, 0x5400, R49 ;  /* 0x0000540010347824 */ /* 0x004fe400078e0231 */
[----:B------:R-:W-:-:S03]  /*7e70*/  IMAD R48, R48, 0x2, R2 ;  /* 0x0000000230307824 */ /* 0x000fc600078e0202 */
[----:B------:R-:W-:-:S03]  /*7e80*/  LEA R52, R52, R2, 0x1 ;  /* 0x0000000234347211 */ /* 0x000fc600078e08ff */
[----:B------:R-:W0:Y:S04]  /*7e90*/  LDS.128 R48, [R48+0x21400] ;  /* 0x0214000030307984 */ /* 0x000e280000000c00 */
[----:B------:R-:W2:Y:S01]  /*7ea0*/  LDS.128 R52, [R52+0x21400] ;  /* 0x0214000034347984 */ /* 0x000ea20000000c00 */
[----:B------:R-:W-:Y:S05]  /*7eb0*/  @P4 BRA `(.L_x_4144) ;  /* 0x0000000400604947 */ /* 0x000fea0003800000 */
[--C-:B------:R-:W-:Y:S01]  /*7ec0*/  SHF.R.U64 R44, R44, 0x10, R45.reuse ;  /* 0x000000102c2c7819 */ /* 0x100fe2000000122d */
[----:B--2---:R-:W-:Y:S01]  /*7ed0*/  HADD2.F32 R64, -RZ, R53.H0_H0 ;  /* 0x20000035ff407230 */ /* 0x004fe20000004100 */
[----:B------:R-:W-:Y:S01]  /*7ee0*/  SHF.R.U32.HI R63, RZ, 0x10, R45 ;  /* 0x00000010ff3f7819 */ /* 0x000fe2000001162d */
[----:B0-----:R-:W-:Y:S01]  /*7ef0*/  HADD2.F32 R65, -RZ, R49.H0_H0 ;  /* 0x20000031ff417230 */ /* 0x001fe20000004100 */
[--C-:B------:R-:W-:Y:S01]  /*7f00*/  SHF.R.U64 R45, R56, 0x10, R57.reuse ;  /* 0x00000010382d7819 */ /* 0x100fe20000001239 */
[----:B------:R-:W-:Y:S01]  /*7f10*/  HADD2.F32 R66, -RZ, R177.H1_H1 ;  /* 0x300000b1ff427230 */ /* 0x000fe20000004100 */
[----:B------:R-:W-:Y:S01]  /*7f20*/  SHF.R.U32.HI R56, RZ, 0x10, R57 ;  /* 0x00000010ff387819 */ /* 0x000fe20000011639 */
[----:B------:R-:W-:Y:S01]  /*7f30*/  HADD2.F32 R53, -RZ, R53.H1_H1 ;  /* 0x30000035ff357230 */ /* 0x000fe20000004100 */
[--C-:B------:R-:W-:Y:S01]  /*7f40*/  SHF.R.U64 R46, R46, 0x10, R47.reuse ;  /* 0x000000102e2e7819 */ /* 0x100fe2000000122f */
[----:B------:R-:W-:Y:S01]  /*7f50*/  HADD2.F32 R49, -RZ, R49.H1_H1 ;  /* 0x30000031ff317230 */ /* 0x000fe20000004100 */
[----:B------:R-:W-:Y:S01]  /*7f60*/  SHF.R.U32.HI R57, RZ, 0x10, R47 ;  /* 0x00000010ff397819 */ /* 0x000fe2000001162f */
[----:B------:R-:W-:Y:S01]  /*7f70*/  HADD2.F32 R56, -RZ, R56.H0_H0 ;  /* 0x20000038ff387230 */ /* 0x000fe20000004100 */
[--C-:B------:R-:W-:Y:S01]  /*7f80*/  SHF.R.U64 R47, R58, 0x10, R59.reuse ;  /* 0x000000103a2f7819 */ /* 0x100fe2000000123b */
[----:B------:R-:W-:Y:S01]  /*7f90*/  HADD2.F32 R63, -RZ, R63.H0_H0 ;  /* 0x2000003fff3f7230 */ /* 0x000fe20000004100 */
[----:B------:R-:W-:Y:S01]  /*7fa0*/  SHF.R.U32.HI R58, RZ, 0x10, R59 ;  /* 0x00000010ff3a7819 */ /* 0x000fe2000001163b */
[----:B------:R-:W-:-:S02]  /*7fb0*/  HADD2.F32 R59, -RZ, R179.H1_H1 ;  /* 0x300000b3ff3b7230 */ /* 0x000fc40000004100 */
[----:B------:R-:W-:Y:S02]  /*7fc0*/  HADD2.F32 R179, -RZ, R179.H0_H0 ;  /* 0x200000b3ffb37230 */ /* 0x000fe40000004100 */
[----:B------:R-:W-:Y:S02]  /*7fd0*/  HADD2.F32 R58, -RZ, R58.H0_H0 ;  /* 0x2000003aff3a7230 */ /* 0x000fe40000004100 */
[CC--:B------:R-:W-:Y:S01]  /*7fe0*/  FMUL.FTZ R67, R64.reuse, R59.reuse ;  /* 0x0000003b40437220 */ /* 0x0c0fe20000410000 */
[C---:B------:R-:W-:Y:S01]  /*7ff0*/  FMUL.FTZ R59, R65.reuse, R59 ;  /* 0x0000003b413b7220 */ /* 0x040fe20000410000 */
[----:B------:R-:W-:Y:S02]  /*8000*/  HADD2.F32 R45, -RZ, R45.H0_H0 ;  /* 0x2000002dff2d7230 */ /* 0x000fe40000004100 */
[-C--:B------:R-:W-:Y:S01]  /*8010*/  FFMA.FTZ R67, R65, R66.reuse, -R67 ;  /* 0x0000004241437223 */ /* 0x080fe20000010843 */
[----:B------:R-:W-:Y:S01]  /*8020*/  FFMA.FTZ R59, R64, R66, R59 ;  /* 0x00000042403b7223 */ /* 0x000fe2000001003b */
[-C--:B------:R-:W-:Y:S01]  /*8030*/  FMUL.FTZ R64, R53, R56.reuse ;  /* 0x0000003835407220 */ /* 0x080fe20000410000 */
[----:B------:R-:W-:Y:S01]  /*8040*/  FMUL.FTZ R56, R49, R56 ;  /* 0x0000003831387220 */ /* 0x000fe20000410000 */
[----:B------:R-:W-:-:S02]  /*8050*/  HADD2.F32 R65, -RZ, R178.H1_H1 ;  /* 0x300000b2ff417230 */ /* 0x000fc40000004100 */
[-C--:B------:R-:W-:Y:S01]  /*8060*/  FFMA.FTZ R64, R49, R63.reuse, -R64 ;  /* 0x0000003f31407223 */ /* 0x080fe20000010840 */
[----:B------:R-:W-:Y:S02]  /*8070*/  HADD2.F32 R49, -RZ, R55.H0_H0 ;  /* 0x20000037ff317230 */ /* 0x000fe40000004100 */
[----:B------:R-:W-:Y:S01]  /*8080*/  FFMA.FTZ R56, R53, R63, R56 ;  /* 0x0000003f35387223 */ /* 0x000fe20000010038 */
[----:B------:R-:W-:Y:S02]  /*8090*/  HADD2.F32 R53, -RZ, R176.H1_H1 ;  /* 0x300000b0ff357230 */ /* 0x000fe40000004100 */
[----:B------:R-:W-:Y:S01]  /*80a0*/  HADD2.F32 R63, -RZ, R51.H0_H0 ;  /* 0x20000033ff3f7230 */ /* 0x000fe20000004100 */
[----:B------:R-:W-:Y:S01]  /*80b0*/  F2FP.F16.F32.PACK_AB R64, R64, R67 ;  /* 0x000000434040723e */ /* 0x000fe200000000ff */
[----:B------:R-:W-:Y:S02]  /*80c0*/  HADD2.F32 R66, -RZ, R55.H1_H1 ;  /* 0x30000037ff427230 */ /* 0x000fe40000004100 */
[----:B------:R-:W-:Y:S01]  /*80d0*/  FMUL.FTZ R55, R49, R65 ;  /* 0x0000004131377220 */ /* 0x000fe20000410000 */
[----:B------:R-:W-:-:S02]  /*80e0*/  HADD2.F32 R51, -RZ, R51.H1_H1 ;  /* 0x30000033ff337230 */ /* 0x000fc40000004100 */
[C---:B------:R-:W-:Y:S01]  /*80f0*/  FMUL.FTZ R65, R63.reuse, R65 ;  /* 0x000000413f417220 */ /* 0x040fe20000410000 */
[----:B------:R-:W-:Y:S02]  /*8100*/  HADD2.F32 R177, -RZ, R177.H0_H0 ;  /* 0x200000b1ffb17230 */ /* 0x000fe40000004100 */
[-C--:B------:R-:W-:Y:S01]  /*8110*/  FFMA.FTZ R55, R63, R53.reuse, -R55 ;  /* 0x000000353f377223 */ /* 0x080fe20000010837 */
[----:B------:R-:W-:Y:S02]  /*8120*/  HADD2.F32 R63, -RZ, R57.H0_H0 ;  /* 0x20000039ff3f7230 */ /* 0x000fe40000004100 */
[-C--:B------:R-:W-:Y:S01]  /*8130*/  FMUL.FTZ R57, R66, R58.reuse ;  /* 0x0000003a42397220 */ /* 0x080fe20000410000 */
[----:B------:R-:W-:Y:S01]  /*8140*/  FMUL.FTZ R58, R51, R58 ;  /* 0x0000003a333a7220 */ /* 0x000fe20000410000 */
[----:B------:R-:W-:Y:S01]  /*8150*/  FFMA.FTZ R65, R49, R53, R65 ;  /* 0x0000003531417223 */ /* 0x000fe20000010041 */
[----:B------:R-:W-:Y:S02]  /*8160*/  HADD2.F32 R49, -RZ, R48.H0_H0 ;  /* 0x20000030ff317230 */ /* 0x000fe40000004100 */
[----:B------:R-:W-:Y:S01]  /*8170*/  FFMA.FTZ R57, R51, R63, -R57 ;  /* 0x0000003f33397223 */ /* 0x000fe20000010839 */
[----:B------:R-:W-:-:S02]  /*8180*/  HADD2.F32 R51, -RZ, R52.H0_H0 ;  /* 0x20000034ff337230 */ /* 0x000fc40000004100 */
[----:B------:R-:W-:Y:S01]  /*8190*/  FFMA.FTZ R58, R66, R63, R58 ;  /* 0x0000003f423a7223 */ /* 0x000fe2000001003a */
[----:B------:R-:W-:Y:S01]  /*81a0*/  HADD2.F32 R52, -RZ, R52.H1_H1 ;  /* 0x30000034ff347230 */ /* 0x000fe20000004100 */
[----:B------:R-:W-:Y:S01]  /*81b0*/  F2FP.F16.F32.PACK_AB R56, R56, R59 ;  /* 0x0000003b3838723e */ /* 0x000fe200000000ff */
[----:B------:R-:W-:Y:S02]  /*81c0*/  HADD2.F32 R53, -RZ, R44.H0_H0 ;  /* 0x2000002cff357230 */ /* 0x000fe40000004100 */
[----:B------:R-:W-:Y:S01]  /*81d0*/  FMUL.FTZ R44, R51, R179 ;  /* 0x000000b3332c7220 */ /* 0x000fe20000410000 */
[----:B------:R-:W-:Y:S02]  /*81e0*/  HADD2.F32 R48, -RZ, R48.H1_H1 ;  /* 0x30000030ff307230 */ /* 0x000fe40000004100 */
[----:B------:R-:W-:Y:S01]  /*81f0*/  FMUL.FTZ R63, R52, R45 ;  /* 0x0000002d343f7220 */ /* 0x000fe20000410000 */
[C---:B------:R-:W-:Y:S01]  /*8200*/  FMUL.FTZ R179, R49.reuse, R179 ;  /* 0x000000b331b37220 */ /* 0x040fe20000410000 */
[----:B------:R-:W-:Y:S01]  /*8210*/  FFMA.FTZ R44, R49, R177, -R44 ;  /* 0x000000b1312c7223 */ /* 0x000fe2000001082c */
[----:B------:R-:W-:-:S02]  /*8220*/  HADD2.F32 R49, -RZ, R54.H0_H0 ;  /* 0x20000036ff317230 */ /* 0x000fc40000004100 */
[C---:B------:R-:W-:Y:S01]  /*8230*/  FMUL.FTZ R45, R48.reuse, R45 ;  /* 0x0000002d302d7220 */ /* 0x040fe20000410000 */
[----:B------:R-:W-:Y:S01]  /*8240*/  FFMA.FTZ R63, R48, R53, -R63 ;  /* 0x00000035303f7223 */ /* 0x000fe2000001083f */
[----:B------:R-:W-:Y:S02]  /*8250*/  HADD2.F32 R178, -RZ, R178.H0_H0 ;  /* 0x200000b2ffb27230 */ /* 0x000fe40000004100 */
[----:B------:R-:W-:Y:S01]  /*8260*/  FFMA.FTZ R179, R51, R177, R179 ;  /* 0x000000b133b37223 */ /* 0x000fe200000100b3 */
[----:B------:R-:W-:Y:S02]  /*8270*/  HADD2.F32 R47, -RZ, R47.H0_H0 ;  /* 0x2000002fff2f7230 */ /* 0x000fe40000004100 */
[----:B------:R-:W-:Y:S01]  /*8280*/  FFMA.FTZ R45, R52, R53, R45 ;  /* 0x00000035342d7223 */ /* 0x000fe2000001002d */
[----:B------:R-:W-:Y:S01]  /*8290*/  HADD2.F32 R48, -RZ, R50.H0_H0 ;  /* 0x20000032ff307230 */ /* 0x000fe20000004100 */
[----:B------:R-:W-:Y:S01]  /*82a0*/  F2FP.F16.F32.PACK_AB R55, R57, R55 ;  /* 0x000000373937723e */ /* 0x000fe200000000ff */
[----:B------:R-:W-:Y:S01]  /*82b0*/  HADD2.F32 R54, -RZ, R54.H1_H1 ;  /* 0x30000036ff367230 */ /* 0x000fe20000004100 */
[----:B------:R-:W-:Y:S01]  /*82c0*/  F2FP.F16.F32.PACK_AB R44, R63, R44 ;  /* 0x0000002c3f2c723e */ /* 0x000fe200000000ff */
[----:B------:R-:W-:Y:S01]  /*82d0*/  HADD2.F32 R50, -RZ, R50.H1_H1 ;  /* 0x30000032ff327230 */ /* 0x000fe20000004100 */
[----:B------:R-:W-:Y:S01]  /*82e0*/  F2FP.F16.F32.PACK_AB R45, R45, R179 ;  /* 0x000000b32d2d723e */ /* 0x000fe200000000ff */
[----:B------:R-:W-:-:S02]  /*82f0*/  HADD2.F32 R51, -RZ, R46.H0_H0 ;  /* 0x2000002eff337230 */ /* 0x000fc40000004100 */
[CC--:B------:R-:W-:Y:S01]  /*8300*/  FMUL.FTZ R46, R49.reuse, R178.reuse ;  /* 0x000000b2312e7220 */ /* 0x0c0fe20000410000 */
[----:B------:R-:W-:Y:S02]  /*8310*/  HADD2.F32 R176, -RZ, R176.H0_H0 ;  /* 0x200000b0ffb07230 */ /* 0x000fe40000004100 */
[-C--:B------:R-:W-:Y:S01]  /*8320*/  FMUL.FTZ R52, R54, R47.reuse ;  /* 0x0000002f36347220 */ /* 0x080fe20000410000 */
[----:B------:R-:W-:Y:S01]  /*8330*/  FMUL.FTZ R178, R48, R178 ;  /* 0x000000b230b27220 */ /* 0x000fe20000410000 */
[----:B------:R-:W-:Y:S01]  /*8340*/  FMUL.FTZ R47, R50, R47 ;  /* 0x0000002f322f7220 */ /* 0x000fe20000410000 */
[----:B------:R-:W-:Y:S01]  /*8350*/  F2FP.F16.F32.PACK_AB R58, R58, R65 ;  /* 0x000000413a3a723e */ /* 0x000fe200000000ff */
[-C--:B------:R-:W-:Y:S01]  /*8360*/  FFMA.FTZ R46, R48, R176.reuse, -R46 ;  /* 0x000000b0302e7223 */ /* 0x080fe2000001082e */
[----:B------:R-:W-:Y:S01]  /*8370*/  FFMA.FTZ R178, R49, R176, R178 ;  /* 0x000000b031b27223 */ /* 0x000fe200000100b2 */
[-C--:B------:R-:W-:Y:S01]  /*8380*/  FFMA.FTZ R52, R50, R51.reuse, -R52 ;  /* 0x0000003332347223 */ /* 0x080fe20000010834 */
[----:B------:R-:W-:Y:S01]  /*8390*/  FFMA.FTZ R47, R54, R51, R47 ;  /* 0x00000033362f7223 */ /* 0x000fe2000001002f */
[----:B------:R-:W-:Y:S01]  /*83a0*/  IMAD.MOV.U32 R51, RZ, RZ, R55 ;  /* 0x000000ffff337224 */ /* 0x000fe200078e0037 */
[----:B------:R-:W-:Y:S01]  /*83b0*/  MOV R53, R56 ;  /* 0x0000003800357202 */ /* 0x000fe20000000f00 */
[----:B------:R-:W-:Y:S01]  /*83c0*/  IMAD.MOV.U32 R48, RZ, RZ, R44 ;  /* 0x000000ffff307224 */ /* 0x000fe200078e002c */
[----:B------:R-:W-:Y:S01]  /*83d0*/  F2FP.F16.F32.PACK_AB R46, R52, R46 ;  /* 0x0000002e342e723e */ /* 0x000fe200000000ff */
[----:B------:R-:W-:Y:S01]  /*83e0*/  IMAD.MOV.U32 R49, RZ, RZ, R64 ;  /* 0x000000ffff317224 */ /* 0x000fe200078e0040 */
[----:B------:R-:W-:Y:S01]  /*83f0*/  F2FP.F16.F32.PACK_AB R47, R47, R178 ;  /* 0x000000b22f2f723e */ /* 0x000fe200000000ff */
[----:B------:R-:W-:Y:S01]  /*8400*/  IMAD.MOV.U32 R52, RZ, RZ, R45 ;  /* 0x000000ffff347224 */ /* 0x000fe200078e002d */
[----:B------:R-:W-:Y:S01]  /*8410*/  MOV R55, R58 ;  /* 0x0000003a00377202 */ /* 0x000fe20000000f00 */
[----:B------:R-:W-:-:S02]  /*8420*/  IMAD.MOV.U32 R50, RZ, RZ, R46 ;  /* 0x000000ffff327224 */ /* 0x000fc400078e002e */
[----:B------:R-:W-:-:S07]  /*8430*/  IMAD.MOV.U32 R54, RZ, RZ, R47 ;  /* 0x000000ffff367224 */ /* 0x000fce00078e002f */
.L_x_4144:
[----:B------:R-:W-:Y:S05]  /*8440*/  BSYNC B2 ;  /* 0x0000000000027941 */ /* 0x000fea0003800000 */
.L_x_4143:
        /* <DEDUP_REMOVED lines=10> */
.L_x_4134:
[----:B------:R-:W-:Y:S05]  /*84f0*/  BSYNC B1 ;  /* 0x0000000000017941 */ /* 0x000fea0003800000 */
.L_x_4133:
[-C--:B--23--:R-:W-:Y:S02]  /*8500*/  IMAD R44, R152, R130.reuse, RZ ;  /* 0x00000082982c7224 */ /* 0x08cfe400078e02ff */
[----:B------:R-:W-:-:S04]  /*8510*/  IMAD.WIDE.U32 R128, R227, R130, R128 ;  /* 0x00000082e3807225 */ /* 0x000fc800078e0080 */
[----:B------:R-:W-:Y:S01]  /*8520*/  IMAD R131, R227, R131, R44 ;  /* 0x00000083e3837224 */ /* 0x000fe200078e022c */
[----:B------:R-:W-:Y:S06]  /*8530*/  @P3 BRA `(.L_x_4103) ;  /* 0x0000001800b43947 */ /* 0x000fec0003800000 */
[----:B------:R-:W-:Y:S01]  /*8540*/  ISETP.NE.AND P3, PT, R31, RZ, PT ;  /* 0x000000ff1f00720c */ /* 0x000fe20003f65270 */
[----:B------:R-:W-:Y:S01]  /*8550*/  BSSY B1, `(.L_x_4145) ;  /* 0x0000079000017945 */ /* 0x000fe20003800000 */
[----:B------:R-:W-:-:S11]  /*8560*/  IMAD.IADD R56, R129, 0x1, R131 ;  /* 0x0000000181387824 */ /* 0x000fd600078e0283 */
[----:B------:R-:W-:Y:S05]  /*8570*/  @!P3 BRA `(.L_x_4146) ;  /* 0x0000000400d8b947 */ /* 0x000fea0003800000 */
[----:B------:R-:W-:Y:S01]  /*8580*/  SEL R44, R127, R151, !P0 ;  /* 0x000000977f2c7207 */ /* 0x000fe20004000000 */
[----:B------:R-:W-:Y:S01]  /*8590*/  BSSY B2, `(.L_x_4147) ;  /* 0x0000072000027945 */ /* 0x000fe20003800000 */
[----:B------:R-:W-:Y:S02]  /*85a0*/  IADD3 R47, P3, P4, R118, R128, R26 ;  /* 0x00000080762f7210 */ /* 0x000fe40007c7e01a */
[----:B------:R-:W-:Y:S02]  /*85b0*/  SHF.R.S32.HI R45, RZ, 0x1f, R44 ;  /* 0x0000001fff2d7819 */ /* 0x000fe4000001142c */
[----:B0-----:R-:W-:Y:S02]  /*85c0*/  IADD3.X R48, R7, R56, R32, P3, P4 ;  /* 0x0000003807307210 */ /* 0x001fe40001fe8420 */
[----:B------:R-:W-:Y:S02]  /*85d0*/  LEA.HI R45, R45, R44, RZ, 0x4 ;  /* 0x0000002c2d2d7211 */ /* 0x000fe400078f20ff */
[----:B------:R-:W-:-:S02]  /*85e0*/  SHF.R.U32.HI R50, RZ, 0x3, R205 ;  /* 0x00000003ff327819 */ /* 0x000fc400000116cd */
[----:B------:R-:W-:-:S05]  /*85f0*/  LEA.HI.SX32 R49, R45, R120, 0x1c ;  /* 0x000000782d317211 */ /* 0x000fca00078fe2ff */
[----:B------:R-:W-:-:S05]  /*8600*/  IMAD.SHL.U32 R45, R49, 0x8, RZ ;  /* 0x00000008312d7824 */ /* 0x000fca00078e00ff */
[----:B------:R-:W-:-:S13]  /*8610*/  ISETP.GE.AND P3, PT, R45, R148, PT ;  /* 0x000000942d00720c */ /* 0x000fda0003f66270 */
[--C-:B------:R-:W-:Y:S02]  /*8620*/  @!P3 SHF.R.S32.HI R46, RZ, 0x1f, R45.reuse ;  /* 0x0000001fff2eb819 */ /* 0x100fe4000001142d */
[--C-:B------:R-:W-:Y:S02]  /*8630*/  @!P3 IADD3 R44, P4, P5, R118, R128, R45.reuse ;  /* 0x00000080762cb210 */ /* 0x100fe40007d9e02d */
[----:B------:R-:W-:Y:S02]  /*8640*/  LOP3.LUT R45, R205, 0x38, R45, 0xf8, !PT ;  /* 0x00000038cd2d7812 */ /* 0x000fe400078ef82d */
[----:B------:R-:W-:Y:S02]  /*8650*/  @!P3 IADD3.X R46, R7, R56, R46, P4, P5 ;  /* 0x00000038072eb210 */ /* 0x000fe400027ea42e */
[----:B------:R-:W-:Y:S02]  /*8660*/  LEA R52, P4, R47, R124, 0x1 ;  /* 0x0000007c2f347211 */ /* 0x000fe400078808ff */
[----:B------:R-:W-:-:S02]  /*8670*/  LOP3.LUT R45, R45, R50, RZ, 0x3c, !PT ;  /* 0x000000322d2d7212 */ /* 0x000fc400078e3cff */
[----:B------:R-:W-:Y:S02]  /*8680*/  LEA.HI.X R53, R47, R125, R48, 0x1, P4 ;  /* 0x0000007d2f357211 */ /* 0x000fe400020f0c30 */
[----:B------:R-:W-:-:S04]  /*8690*/  @!P3 LEA R54, P4, R44, R124, 0x1 ;  /* 0x0000007c2c36b211 */ /* 0x000fc800078808ff */
[----:B------:R-:W-:Y:S02]  /*86a0*/  @!P3 LEA.HI.X R55, R44, R125, R46, 0x1, P4 ;  /* 0x0000007d2c37b211 */ /* 0x000fe400020f0c2e */
[----:B------:R-:W-:Y:S02]  /*86b0*/  SHF.R.S32.HI R44, RZ, 0x1f, R49 ;  /* 0x0000001fff2c7819 */ /* 0x000fe40000011431 */
[----:B------:R-:W-:Y:S02]  /*86c0*/  ISETP.GE.AND P4, PT, R18, R126, PT ;  /* 0x0000007e1200720c */ /* 0x000fe40003f86270 */
[----:B------:R-:W-:-:S04]  /*86d0*/  LEA.HI R44, R44, R49, RZ, 0x3 ;  /* 0x000000312c2c7211 */ /* 0x000fc800078f18ff */
[----:B------:R-:W-:-:S05]  /*86e0*/  SHF.R.S32.HI R44, RZ, 0x3, R44 ;  /* 0x00000003ff2c7819 */ /* 0x000fca000001142c */
[----:B------:R-:W-:-:S04]  /*86f0*/  IMAD R44, R44, 0x1c00, R215 ;  /* 0x00001c002c2c7824 */ /* 0x000fc800078e02d7 */
        /* <DEDUP_REMOVED lines=8> */
[--C-:B------:R-:W-:Y:S01]  /*8780*/  SHF.R.U64 R58, R88, 0x10, R89.reuse ;  /* 0x00000010583a7819 */ /* 0x100fe20000001259 */
[--C-:B--2---:R-:W-:Y:S01]  /*8790*/  HADD2.F32 R63, -RZ, R49.reuse.H0_H0 ;  /* 0x20000031ff3f7230 */ /* 0x104fe20000004100 */
[----:B------:R-:W-:Y:S01]  /*87a0*/  SHF.R.U32.HI R88, RZ, 0x10, R89 ;  /* 0x00000010ff587819 */ /* 0x000fe20000011659 */
[----:B------:R-:W-:Y:S01]  /*87b0*/  HADD2.F32 R64, -RZ, R49.H1_H1 ;  /* 0x30000031ff407230 */ /* 0x000fe20000004100 */
[--C-:B------:R-:W-:Y:S01]  /*87c0*/  SHF.R.U64 R57, R76, 0x10, R77.reuse ;  /* 0x000000104c397819 */ /* 0x100fe2000000124d */
[----:B------:R-:W-:Y:S01]  /*87d0*/  HADD2.F32 R62, -RZ, R175.H1_H1 ;  /* 0x300000afff3e7230 */ /* 0x000fe20000004100 */
[----:B------:R-:W-:Y:S01]  /*87e0*/  SHF.R.U32.HI R76, RZ, 0x10, R77 ;  /* 0x00000010ff4c7819 */ /* 0x000fe2000001164d */
[----:B0-----:R-:W-:Y:S01]  /*87f0*/  HADD2.F32 R49, -RZ, R45.H0_H0 ;  /* 0x2000002dff317230 */ /* 0x001fe20000004100 */
[----:B------:R-:W-:Y:S01]  /*8800*/  SHF.R.U64 R60, R90, 0x10, R91 ;  /* 0x000000105a3c7819 */ /* 0x000fe2000000125b */
[----:B------:R-:W-:Y:S02]  /*8810*/  HADD2.F32 R61, -RZ, R173.H1_H1 ;  /* 0x300000adff3d7230 */ /* 0x000fe40000004100 */
[----:B------:R-:W-:Y:S01]  /*8820*/  FMUL.FTZ R65, R63, R62 ;  /* 0x0000003e3f417220 */ /* 0x000fe20000410000 */
[----:B------:R-:W-:-:S02]  /*8830*/  HADD2.F32 R88, -RZ, R88.H0_H0 ;  /* 0x20000058ff587230 */ /* 0x000fc40000004100 */
[C---:B------:R-:W-:Y:S01]  /*8840*/  FMUL.FTZ R66, R49.reuse, R62 ;  /* 0x0000003e31427220 */ /* 0x040fe20000410000 */
[----:B------:R-:W-:Y:S01]  /*8850*/  HADD2.F32 R45, -RZ, R45.H1_H1 ;  /* 0x3000002dff2d7230 */ /* 0x000fe20000004100 */
[----:B------:R-:W-:Y:S01]  /*8860*/  SHF.R.U32.HI R90, RZ, 0x10, R91 ;  /* 0x00000010ff5a7819 */ /* 0x000fe2000001165b */
[----:B------:R-:W-:Y:S02]  /*8870*/  HADD2.F32 R76, -RZ, R76.H0_H0 ;  /* 0x2000004cff4c7230 */ /* 0x000fe40000004100 */
[-C--:B------:R-:W-:Y:S01]  /*8880*/  FFMA.FTZ R65, R49, R61.reuse, -R65 ;  /* 0x0000003d31417223 */ /* 0x080fe20000010841 */
[----:B------:R-:W-:Y:S01]  /*8890*/  FFMA.FTZ R66, R63, R61, R66 ;  /* 0x0000003d3f427223 */ /* 0x000fe20000010042 */
[--C-:B------:R-:W-:Y:S01]  /*88a0*/  SHF.R.U64 R59, R78, 0x10, R79.reuse ;  /* 0x000000104e3b7819 */ /* 0x100fe2000000124f */
[----:B------:R-:W-:Y:S01]  /*88b0*/  FMUL.FTZ R62, R64, R88 ;  /* 0x00000058403e7220 */ /* 0x000fe20000410000 */
[--C-:B------:R-:W-:Y:S01]  /*88c0*/  HADD2.F32 R61, -RZ, R51.reuse.H0_H0 ;  /* 0x20000033ff3d7230 */ /* 0x100fe20000004100 */
[----:B------:R-:W-:Y:S01]  /*88d0*/  SHF.R.U32.HI R78, RZ, 0x10, R79 ;  /* 0x00000010ff4e7819 */ /* 0x000fe2000001164f */
        /* <DEDUP_REMOVED lines=9> */
[----:B------:R-:W-:Y:S01]  /*8970*/  FMUL.FTZ R67, R51, R49 ;  /* 0x0000003133437220 */ /* 0x000fe20000410000 */
[----:B------:R-:W-:Y:S02]  /*8980*/  HADD2.F32 R47, -RZ, R47.H1_H1 ;  /* 0x3000002fff2f7230 */ /* 0x000fe40000004100 */
[-C--:B------:R-:W-:Y:S01]  /*8990*/  FMUL.FTZ R49, R63, R90.reuse ;  /* 0x0000005a3f317220 */ /* 0x080fe20000410000 */
[----:B------:R-:W-:Y:S02]  /*89a0*/  HADD2.F32 R78, -RZ, R78.H0_H0 ;  /* 0x2000004eff4e7230 */ /* 0x000fe40000004100 */
[-C--:B------:R-:W-:Y:S01]  /*89b0*/  FFMA.FTZ R64, R51, R45.reuse, -R64 ;  /* 0x0000002d33407223 */ /* 0x080fe20000010840 */
[----:B------:R-:W-:Y:S01]  /*89c0*/  FFMA.FTZ R67, R61, R45, R67 ;  /* 0x0000002d3d437223 */ /* 0x000fe20000010043 */
[C---:B------:R-:W-:Y:S01]  /*89d0*/  FMUL.FTZ R90, R47.reuse, R90 ;  /* 0x0000005a2f5a7220 */ /* 0x040fe20000410000 */
[----:B------:R-:W-:Y:S02]  /*89e0*/  HADD2.F32 R58, -RZ, R58.H0_H0 ;  /* 0x2000003aff3a7230 */ /* 0x000fe40000004100 */
[----:B------:R-:W-:Y:S01]  /*89f0*/  FFMA.FTZ R49, R47, R78, -R49 ;  /* 0x0000004e2f317223 */ /* 0x000fe20000010831 */
[----:B------:R-:W-:-:S02]  /*8a00*/  HADD2.F32 R45, -RZ, R48.H1_H1 ;  /* 0x30000030ff2d7230 */ /* 0x000fc40000004100 */
[----:B------:R-:W-:Y:S01]  /*8a10*/  FFMA.FTZ R90, R63, R78, R90 ;  /* 0x0000004e3f5a7223 */ /* 0x000fe2000001005a */
[----:B------:R-:W-:Y:S01]  /*8a20*/  HADD2.F32 R47, -RZ, R44.H1_H1 ;  /* 0x3000002cff2f7230 */ /* 0x000fe20000004100 */
[----:B------:R-:W-:Y:S01]  /*8a30*/  F2FP.F16.F32.PACK_AB R62, R62, R65 ;  /* 0x000000413e3e723e */ /* 0x000fe200000000ff */
[----:B------:R-:W-:Y:S02]  /*8a40*/  HADD2.F32 R78, -RZ, R48.H0_H0 ;  /* 0x20000030ff4e7230 */ /* 0x000fe40000004100 */
[-C--:B------:R-:W-:Y:S01]  /*8a50*/  FMUL.FTZ R48, R45, R58.reuse ;  /* 0x0000003a2d307220 */ /* 0x080fe20000410000 */
[----:B------:R-:W-:Y:S02]  /*8a60*/  HADD2.F32 R76, -RZ, R44.H0_H0 ;  /* 0x2000002cff4c7230 */ /* 0x000fe40000004100 */
[----:B------:R-:W-:Y:S01]  /*8a70*/  FMUL.FTZ R58, R47, R58 ;  /* 0x0000003a2f3a7220 */ /* 0x000fe20000410000 */
[----:B------:R-:W-:Y:S01]  /*8a80*/  HADD2.F32 R44, -RZ, R57.H0_H0 ;  /* 0x20000039ff2c7230 */ /* 0x000fe20000004100 */
[----:B------:R-:W-:Y:S01]  /*8a90*/  F2FP.F16.F32.PACK_AB R64, R49, R64 ;  /* 0x000000403140723e */ /* 0x000fe200000000ff */
[----:B------:R-:W-:Y:S01]  /*8aa0*/  HADD2.F32 R174, -RZ, R174.H0_H0 ;  /* 0x200000aeffae7230 */ /* 0x000fe20000004100 */
[----:B------:R-:W-:Y:S01]  /*8ab0*/  F2FP.F16.F32.PACK_AB R67, R90, R67 ;  /* 0x000000435a43723e */ /* 0x000fe200000000ff */
[----:B------:R-:W-:-:S02]  /*8ac0*/  HADD2.F32 R57, -RZ, R60.H0_H0 ;  /* 0x2000003cff397230 */ /* 0x000fc40000004100 */
[-C--:B------:R-:W-:Y:S01]  /*8ad0*/  FFMA.FTZ R58, R45, R44.reuse, R58 ;  /* 0x0000002c2d3a7223 */ /* 0x080fe2000001003a */
[----:B------:R-:W-:Y:S01]  /*8ae0*/  FFMA.FTZ R48, R47, R44, -R48 ;  /* 0x0000002c2f307223 */ /* 0x000fe20000010830 */
        /* <DEDUP_REMOVED lines=8> */
[----:B------:R-:W-:Y:S01]  /*8b70*/  FMUL.FTZ R61, R50, R57 ;  /* 0x00000039323d7220 */ /* 0x000fe20000410000 */
[----:B------:R-:W-:Y:S02]  /*8b80*/  HADD2.F32 R173, -RZ, R173.H0_H0 ;  /* 0x200000adffad7230 */ /* 0x000fe40000004100 */
[----:B------:R-:W-:Y:S01]  /*8b90*/  FMUL.FTZ R51, R78, R175 ;  /* 0x000000af4e337220 */ /* 0x000fe20000410000 */
[----:B------:R-:W-:Y:S02]  /*8ba0*/  HADD2.F32 R172, -RZ, R172.H0_H0 ;  /* 0x200000acffac7230 */ /* 0x000fe40000004100 */
[----:B------:R-:W-:Y:S01]  /*8bb0*/  FMUL.FTZ R57, R46, R57 ;  /* 0x000000392e397220 */ /* 0x000fe20000410000 */
[----:B------:R-:W-:Y:S02]  /*8bc0*/  HADD2.F32 R59, -RZ, R59.H0_H0 ;  /* 0x2000003bff3b7230 */ /* 0x000fe40000004100 */
[C---:B------:R-:W-:Y:S01]  /*8bd0*/  FMUL.FTZ R175, R76.reuse, R175 ;  /* 0x000000af4caf7220 */ /* 0x040fe20000410000 */
[----:B------:R-:W-:Y:S01]  /*8be0*/  FFMA.FTZ R51, R76, R173, -R51 ;  /* 0x000000ad4c337223 */ /* 0x000fe20000010833 */
[-C--:B------:R-:W-:Y:S01]  /*8bf0*/  FFMA.FTZ R47, R47, R172.reuse, -R44 ;  /* 0x000000ac2f2f7223 */ /* 0x080fe2000001082c */
[----:B------:R-:W-:Y:S01]  /*8c00*/  FFMA.FTZ R45, R45, R172, R174 ;  /* 0x000000ac2d2d7223 */ /* 0x000fe200000100ae */
[-C--:B------:R-:W-:Y:S01]  /*8c10*/  FFMA.FTZ R46, R46, R59.reuse, -R61 ;  /* 0x0000003b2e2e7223 */ /* 0x080fe2000001083d */
[----:B------:R-:W-:Y:S01]  /*8c20*/  FFMA.FTZ R50, R50, R59, R57 ;  /* 0x0000003b32327223 */ /* 0x000fe20000010039 */
[----:B------:R-:W-:Y:S01]  /*8c30*/  FFMA.FTZ R175, R78, R173, R175 ;  /* 0x000000ad4eaf7223 */ /* 0x000fe200000100af */
[----:B------:R-:W-:-:S02]  /*8c40*/  F2FP.F16.F32.PACK_AB R44, R48, R51 ;  /* 0x00000033302c723e */ /* 0x000fc400000000ff */
[----:B------:R-:W-:Y:S01]  /*8c50*/  F2FP.F16.F32.PACK_AB R46, R46, R47 ;  /* 0x0000002f2e2e723e */ /* 0x000fe200000000ff */
[----:B------:R-:W-:Y:S01]  /*8c60*/  IMAD.MOV.U32 R47, RZ, RZ, R64 ;  /* 0x000000ffff2f7224 */ /* 0x000fe200078e0040 */
[----:B------:R-:W-:Y:S01]  /*8c70*/  F2FP.F16.F32.PACK_AB R50, R50, R45 ;  /* 0x0000002d3232723e */ /* 0x000fe200000000ff */
[----:B------:R-:W-:Y:S01]  /*8c80*/  IMAD.MOV.U32 R45, RZ, RZ, R62 ;  /* 0x000000ffff2d7224 */ /* 0x000fe200078e003e */
[----:B------:R-:W-:Y:S02]  /*8c90*/  F2FP.F16.F32.PACK_AB R48, R58, R175 ;  /* 0x000000af3a30723e */ /* 0x000fe400000000ff */
[----:B------:R-:W-:-:S07]  /*8ca0*/  MOV R51, R67 ;  /* 0x0000004300337202 */ /* 0x000fce0000000f00 */
.L_x_4148:
[----:B------:R-:W-:Y:S05]  /*8cb0*/  BSYNC B2 ;  /* 0x0000000000027941 */ /* 0x000fea0003800000 */
.L_x_4147:
[----:B0-----:R3:W-:Y:S04]  /*8cc0*/  STG.E.128 desc[UR60][R52.64], R44 ;  /* 0x0000002c34007986 */ /* 0x0017e8000c101d3c */
[----:B--2---:R3:W-:Y:S02]  /*8cd0*/  @!P3 STG.E.128 desc[UR60][R54.64], R48 ;  /* 0x000000303600b986 */ /* 0x0047e4000c101d3c */
.L_x_4146:
[----:B------:R-:W-:Y:S05]  /*8ce0*/  BSYNC B1 ;  /* 0x0000000000017941 */ /* 0x000fea0003800000 */
.L_x_4145:
[----:B------:R-:W-:Y:S01]  /*8cf0*/  ISETP.NE.AND P3, PT, R35, RZ, PT ;  /* 0x000000ff2300720c */ /* 0x000fe20003f65270 */
[----:B------:R-:W-:-:S12]  /*8d00*/  BSSY B1, `(.L_x_4149) ;  /* 0x0000078000017945 */ /* 0x000fd80003800000 */
[----:B------:R-:W-:Y:S05]  /*8d10*/  @!P3 BRA `(.L_x_4150) ;  /* 0x0000000400d8b947 */ /* 0x000fea0003800000 */
[----:B---3--:R-:W-:Y:S01]  /*8d20*/  SEL R44, R127, R151, !P1 ;  /* 0x000000977f2c7207 */ /* 0x008fe20004800000 */
[----:B------:R-:W-:Y:S01]  /*8d30*/  BSSY B2, `(.L_x_4151) ;  /* 0x0000072000027945 */ /* 0x000fe20003800000 */
[----:B------:R-:W-:Y:S02]  /*8d40*/  IADD3 R46, P3, P4, R118, R128, R28 ;  /* 0x00000080762e7210 */ /* 0x000fe40007c7e01c */
[----:B------:R-:W-:Y:S02]  /*8d50*/  SHF.R.S32.HI R45, RZ, 0x1f, R44 ;  /* 0x0000001fff2d7819 */ /* 0x000fe4000001142c */
[----:B------:R-:W-:Y:S02]  /*8d60*/  IADD3.X R47, R7, R56, R33, P3, P4 ;  /* 0x00000038072f7210 */ /* 0x000fe40001fe8421 */
[----:B------:R-:W-:Y:S02]  /*8d70*/  LEA.HI R44, R45, R44, RZ, 0x4 ;  /* 0x0000002c2d2c7211 */ /* 0x000fe400078f20ff */
[----:B0-----:R-:W-:-:S02]  /*8d80*/  SHF.R.U32.HI R50, RZ, 0x3, R205 ;  /* 0x00000003ff327819 */ /* 0x001fc400000116cd */
[----:B------:R-:W-:-:S05]  /*8d90*/  LEA.HI.SX32 R48, R44, R27, 0x1c ;  /* 0x0000001b2c307211 */ /* 0x000fca00078fe2ff */
[----:B------:R-:W-:-:S05]  /*8da0*/  IMAD.SHL.U32 R49, R48, 0x8, RZ ;  /* 0x0000000830317824 */ /* 0x000fca00078e00ff */
[----:B------:R-:W-:-:S13]  /*8db0*/  ISETP.GE.AND P3, PT, R49, R148, PT ;  /* 0x000000943100720c */ /* 0x000fda0003f66270 */
[--C-:B------:R-:W-:Y:S02]  /*8dc0*/  @!P3 SHF.R.S32.HI R45, RZ, 0x1f, R49.reuse ;  /* 0x0000001fff2db819 */ /* 0x100fe40000011431 */
[----:B------:R-:W-:-:S04]  /*8dd0*/  @!P3 IADD3 R44, P4, P5, R118, R128, R49 ;  /* 0x00000080762cb210 */ /* 0x000fc80007d9e031 */
[----:B------:R-:W-:Y:S02]  /*8de0*/  @!P3 IADD3.X R45, R7, R56, R45, P4, P5 ;  /* 0x00000038072db210 */ /* 0x000fe400027ea42d */
[----:B------:R-:W-:-:S04]  /*8df0*/  LEA R52, P4, R46, R124, 0x1 ;  /* 0x0000007c2e347211 */ /* 0x000fc800078808ff */
[----:B------:R-:W-:Y:S02]  /*8e00*/  LEA.HI.X R53, R46, R125, R47, 0x1, P4 ;  /* 0x0000007d2e357211 */ /* 0x000fe400020f0c2f */
[----:B------:R-:W-:-:S04]  /*8e10*/  @!P3 LEA R54, P4, R44, R124, 0x1 ;  /* 0x0000007c2c36b211 */ /* 0x000fc800078808ff */
[----:B------:R-:W-:Y:S02]  /*8e20*/  @!P3 LEA.HI.X R55, R44, R125, R45, 0x1, P4 ;  /* 0x0000007d2c37b211 */ /* 0x000fe400020f0c2d */
[----:B------:R-:W-:Y:S02]  /*8e30*/  SHF.R.S32.HI R45, RZ, 0x1f, R48 ;  /* 0x0000001fff2d7819 */ /* 0x000fe40000011430 */
[----:B------:R-:W-:Y:S02]  /*8e40*/  LOP3.LUT R44, R205, 0x38, R49, 0xf8, !PT ;  /* 0x00000038cd2c7812 */ /* 0x000fe400078ef831 */
[----:B------:R-:W-:Y:S02]  /*8e50*/  LEA.HI R45, R45, R48, RZ, 0x3 ;  /* 0x000000302d2d7211 */ /* 0x000fe400078f18ff */
[----:B------:R-:W-:Y:S02]  /*8e60*/  LOP3.LUT R44, R44, R50, RZ, 0x3c, !PT ;  /* 0x000000322c2c7212 */ /* 0x000fe400078e3cff */
[----:B------:R-:W-:-:S02]  /*8e70*/  SHF.R.S32.HI R46, RZ, 0x3, R45 ;  /* 0x00000003ff2e7819 */ /* 0x000fc4000001142d */
[----:B------:R-:W-:-:S03]  /*8e80*/  ISETP.GE.AND P4, PT, R0, R126, PT ;  /* 0x0000007e0000720c */ /* 0x000fc60003f86270 */
        /* <DEDUP_REMOVED lines=9> */
[----:B------:R-:W-:Y:S01]  /*8f20*/  SHF.R.U64 R58, R84, 0x10, R85 ;  /* 0x00000010543a7819 */ /* 0x000fe20000001255 */
[----:B--2---:R-:W-:Y:S01]  /*8f30*/  IMAD.MOV.U32 R61, RZ, RZ, R49 ;  /* 0x000000ffff3d7224 */ /* 0x004fe200078e0031 */
[----:B------:R-:W-:Y:S01]  /*8f40*/  SHF.R.U32.HI R84, RZ, 0x10, R85 ;  /* 0x00000010ff547819 */ /* 0x000fe20000011655 */
[----:B0-----:R-:W-:Y:S01]  /*8f50*/  IMAD.MOV.U32 R49, RZ, RZ, R47 ;  /* 0x000000ffff317224 */ /* 0x001fe200078e002f */
[--C-:B------:R-:W-:Y:S01]  /*8f60*/  SHF.R.U64 R57, R72, 0x10, R73.reuse ;  /* 0x0000001048397819 */ /* 0x100fe20000001249 */
[----:B------:R-:W-:Y:S01]  /*8f70*/  HADD2.F32 R66, -RZ, R171.H1_H1 ;  /* 0x300000abff427230 */ /* 0x000fe20000004100 */
[----:B------:R-:W-:Y:S01]  /*8f80*/  SHF.R.U32.HI R72, RZ, 0x10, R73 ;  /* 0x00000010ff487819 */ /* 0x000fe20000011649 */
[--C-:B------:R-:W-:Y:S01]  /*8f90*/  HADD2.F32 R63, -RZ, R61.reuse.H0_H0 ;  /* 0x2000003dff3f7230 */ /* 0x100fe20000004100 */
[--C-:B------:R-:W-:Y:S01]  /*8fa0*/  SHF.R.U64 R60, R86, 0x10, R87.reuse ;  /* 0x00000010563c7819 */ /* 0x100fe20000001257 */
[----:B------:R-:W-:Y:S01]  /*8fb0*/  HADD2.F32 R61, -RZ, R61.H1_H1 ;  /* 0x3000003dff3d7230 */ /* 0x000fe20000004100 */
[----:B------:R-:W-:Y:S01]  /*8fc0*/  SHF.R.U32.HI R86, RZ, 0x10, R87 ;  /* 0x00000010ff567819 */ /* 0x000fe20000011657 */
[----:B------:R-:W-:-:S02]  /*8fd0*/  HADD2.F32 R47, -RZ, R45.H0_H0 ;  /* 0x2000002dff2f7230 */ /* 0x000fc40000004100 */
[-C--:B------:R-:W-:Y:S01]  /*8fe0*/  FMUL.FTZ R76, R63, R66.reuse ;  /* 0x000000423f4c7220 */ /* 0x080fe20000410000 */
[----:B------:R-:W-:Y:S01]  /*8ff0*/  HADD2.F32 R84, -RZ, R84.H0_H0 ;  /* 0x20000054ff547230 */ /* 0x000fe20000004100 */
[--C-:B------:R-:W-:Y:S01]  /*9000*/  SHF.R.U64 R59, R74, 0x10, R75.reuse ;  /* 0x000000104a3b7819 */ /* 0x100fe2000000124b */
[----:B------:R-:W-:Y:S02]  /*9010*/  HADD2.F32 R62, -RZ, R45.H1_H1 ;  /* 0x3000002dff3e7230 */ /* 0x000fe40000004100 */
[----:B------:R-:W-:Y:S01]  /*9020*/  FMUL.FTZ R66, R47, R66 ;  /* 0x000000422f427220 */ /* 0x000fe20000410000 */
[----:B------:R-:W-:Y:S02]  /*9030*/  HADD2.F32 R64, -RZ, R163.H1_H1 ;  /* 0x300000a3ff407230 */ /* 0x000fe40000004100 */
[-C--:B------:R-:W-:Y:S01]  /*9040*/  FMUL.FTZ R65, R61, R84.reuse ;  /* 0x000000543d417220 */ /* 0x080fe20000410000 */
[----:B------:R-:W-:Y:S02]  /*9050*/  HADD2.F32 R72, -RZ, R72.H0_H0 ;  /* 0x20000048ff487230 */ /* 0x000fe40000004100 */
[C---:B------:R-:W-:Y:S01]  /*9060*/  FMUL.FTZ R84, R62.reuse, R84 ;  /* 0x000000543e547220 */ /* 0x040fe20000410000 */
[----:B------:R-:W-:Y:S01]  /*9070*/  SHF.R.U32.HI R74, RZ, 0x10, R75 ;  /* 0x00000010ff4a7819 */ /* 0x000fe2000001164b */
[-C--:B------:R-:W-:Y:S01]  /*9080*/  FFMA.FTZ R45, R47, R64.reuse, -R76 ;  /* 0x000000402f2d7223 */ /* 0x080fe2000001084c */
[----:B------:R-:W-:Y:S01]  /*9090*/  FFMA.FTZ R47, R63, R64, R66 ;  /* 0x000000403f2f7223 */ /* 0x000fe20000010042 */
[-C--:B------:R-:W-:Y:S01]  /*90a0*/  FFMA.FTZ R62, R62, R72.reuse, -R65 ;  /* 0x000000483e3e7223 */ /* 0x080fe20000010841 */
[----:B------:R-:W-:Y:S01]  /*90b0*/  FFMA.FTZ R64, R61, R72, R84 ;  /* 0x000000483d407223 */ /* 0x000fe20000010054 */
[----:B------:R-:W-:-:S02]  /*90c0*/  HADD2.F32 R78, -RZ, R164.H1_H1 ;  /* 0x300000a4ff4e7230 */ /* 0x000fc40000004100 */
[--C-:B------:R-:W-:Y:S01]  /*90d0*/  HADD2.F32 R61, -RZ, R51.reuse.H0_H0 ;  /* 0x20000033ff3d7230 */ /* 0x100fe20000004100 */
[----:B------:R-:W-:Y:S01]  /*90e0*/  F2FP.F16.F32.PACK_AB R45, R62, R45 ;  /* 0x0000002d3e2d723e */ /* 0x000fe200000000ff */
[----:B------:R-:W-:Y:S02]  /*90f0*/  HADD2.F32 R72, -RZ, R51.H1_H1 ;  /* 0x30000033ff487230 */ /* 0x000fe40000004100 */
[----:B------:R-:W-:Y:S02]  /*9100*/  HADD2.F32 R65, -RZ, R86.H0_H0 ;  /* 0x20000056ff417230 */ /* 0x000fe40000004100 */
[--C-:B------:R-:W-:Y:S02]  /*9110*/  HADD2.F32 R51, -RZ, R49.reuse.H0_H0 ;  /* 0x20000031ff337230 */ /* 0x100fe40000004100 */
[----:B------:R-:W-:Y:S02]  /*9120*/  HADD2.F32 R66, -RZ, R49.H1_H1 ;  /* 0x30000031ff427230 */ /* 0x000fe40000004100 */
[----:B------:R-:W-:Y:S01]  /*9130*/  FMUL.FTZ R67, R72, R65 ;  /* 0x0000004148437220 */ /* 0x000fe20000410000 */
[----:B------:R-:W-:-:S02]  /*9140*/  HADD2.F32 R76, -RZ, R162.H1_H1 ;  /* 0x300000a2ff4c7230 */ /* 0x000fc40000004100 */
[----:B------:R-:W-:Y:S02]  /*9150*/  HADD2.F32 R63, -RZ, R74.H0_H0 ;  /* 0x2000004aff3f7230 */ /* 0x000fe40000004100 */
[-C--:B------:R-:W-:Y:S01]  /*9160*/  FMUL.FTZ R74, R61, R78.reuse ;  /* 0x0000004e3d4a7220 */ /* 0x080fe20000410000 */
[C---:B------:R-:W-:Y:S01]  /*9170*/  FMUL.FTZ R78, R51.reuse, R78 ;  /* 0x0000004e334e7220 */ /* 0x040fe20000410000 */
[----:B------:R-:W-:Y:S01]  /*9180*/  FMUL.FTZ R65, R66, R65 ;  /* 0x0000004142417220 */ /* 0x000fe20000410000 */
[----:B------:R-:W-:Y:S02]  /*9190*/  HADD2.F32 R171, -RZ, R171.H0_H0 ;  /* 0x200000abffab7230 */ /* 0x000fe40000004100 */
[-C--:B------:R-:W-:Y:S01]  /*91a0*/  FFMA.FTZ R49, R51, R76.reuse, -R74 ;  /* 0x0000004c33317223 */ /* 0x080fe2000001084a */
[----:B------:R-:W-:Y:S01]  /*91b0*/  FFMA.FTZ R51, R61, R76, R78 ;  /* 0x0000004c3d337223 */ /* 0x000fe2000001004e */
[----:B------:R-:W-:Y:S01]  /*91c0*/  FFMA.FTZ R72, R72, R63, R65 ;  /* 0x0000003f48487223 */ /* 0x000fe20000010041 */
[----:B------:R-:W-:-:S02]  /*91d0*/  HADD2.F32 R76, -RZ, R58.H0_H0 ;  /* 0x2000003aff4c7230 */ /* 0x000fc40000004100 */
[----:B------:R-:W-:Y:S01]  /*91e0*/  FFMA.FTZ R66, R66, R63, -R67 ;  /* 0x0000003f42427223 */ /* 0x000fe20000010843 */
[----:B------:R-:W-:Y:S02]  /*91f0*/  HADD2.F32 R65, -RZ, R48.H1_H1 ;  /* 0x30000030ff417230 */ /* 0x000fe40000004100 */
[----:B------:R-:W-:Y:S01]  /*9200*/  HADD2.F32 R61, -RZ, R44.H1_H1 ;  /* 0x3000002cff3d7230 */ /* 0x000fe20000004100 */
[----:B------:R-:W-:Y:S01]  /*9210*/  F2FP.F16.F32.PACK_AB R51, R72, R51 ;  /* 0x000000334833723e */ /* 0x000fe200000000ff */
[----:B------:R-:W-:Y:S02]  /*9220*/  HADD2.F32 R63, -RZ, R48.H0_H0 ;  /* 0x20000030ff3f7230 */ /* 0x000fe40000004100 */
[-C--:B------:R-:W-:Y:S01]  /*9230*/  FMUL.FTZ R78, R65, R76.reuse ;  /* 0x0000004c414e7220 */ /* 0x080fe20000410000 */
[----:B------:R-:W-:Y:S02]  /*9240*/  HADD2.F32 R58, -RZ, R44.H0_H0 ;  /* 0x2000002cff3a7230 */ /* 0x000fe40000004100 */
[----:B------:R-:W-:Y:S01]  /*9250*/  FMUL.FTZ R76, R61, R76 ;  /* 0x0000004c3d4c7220 */ /* 0x000fe20000410000 */
[----:B------:R-:W-:-:S02]  /*9260*/  HADD2.F32 R74, -RZ, R57.H0_H0 ;  /* 0x20000039ff4a7230 */ /* 0x000fc40000004100 */
[-C--:B------:R-:W-:Y:S01]  /*9270*/  FMUL.FTZ R57, R63, R171.reuse ;  /* 0x000000ab3f397220 */ /* 0x080fe20000410000 */
[----:B------:R-:W-:Y:S02]  /*9280*/  HADD2.F32 R163, -RZ, R163.H0_H0 ;  /* 0x200000a3ffa37230 */ /* 0x000fe40000004100 */
[C---:B------:R-:W-:Y:S01]  /*9290*/  FMUL.FTZ R48, R58.reuse, R171 ;  /* 0x000000ab3a307220 */ /* 0x040fe20000410000 */
        /* <DEDUP_REMOVED lines=17> */
[----:B------:R-:W-:Y:S01]  /*93b0*/  F2FP.F16.F32.PACK_AB R44, R57, R44 ;  /* 0x0000002c392c723e */ /* 0x000fe200000000ff */
        /* <DEDUP_REMOVED lines=9> */
.L_x_4152:
[----:B------:R-:W-:Y:S05]  /*9450*/  BSYNC B2 ;  /* 0x0000000000027941 */ /* 0x000fea0003800000 */
.L_x_4151:
[----:B0-----:R4:W-:Y:S04]  /*9460*/  STG.E.128 desc[UR60][R52.64], R44 ;  /* 0x0000002c34007986 */ /* 0x0019e8000c101d3c */
[----:B--2---:R4:W-:Y:S02]  /*9470*/  @!P3 STG.E.128 desc[UR60][R54.64], R48 ;  /* 0x000000303600b986 */ /* 0x0049e4000c101d3c */
.L_x_4150:
[----:B------:R-:W-:Y:S05]  /*9480*/  BSYNC B1 ;  /* 0x0000000000017941 */ /* 0x000fea0003800000 */
.L_x_4149:
[----:B------:R-:W-:-:S13]  /*9490*/  ISETP.NE.AND P3, PT, R36, RZ, PT ;  /* 0x000000ff2400720c */ /* 0x000fda0003f65270 */
[----:B------:R-:W-:Y:S05]  /*94a0*/  @!P3 BRA `(.L_x_4103) ;  /* 0x0000000800d8b947 */ /* 0x000fea0003800000 */
[----:B---34-:R-:W2:Y:S01]  /*94b0*/  LDL R44, [R1+0x8] ;  /* 0x00000800012c7983 */ /* 0x018ea20000100800 */
[----:B------:R-:W-:Y:S01]  /*94c0*/  SHF.R.U32.HI R47, RZ, 0x3, R205 ;  /* 0x00000003ff2f7819 */ /* 0x000fe200000116cd */
[----:B------:R-:W-:Y:S01]  /*94d0*/  BSSY B1, `(.L_x_4153) ;  /* 0x0000071000017945 */ /* 0x000fe20003800000 */
[----:B------:R-:W-:-:S04]  /*94e0*/  IADD3 R46, P3, P4, R118, R128, R30 ;  /* 0x00000080762e7210 */ /* 0x000fc80007c7e01e */
[----:B0-----:R-:W-:Y:S02]  /*94f0*/  IADD3.X R49, R7, R56, R34, P3, P4 ;  /* 0x0000003807317210 */ /* 0x001fe40001fe8422 */
[----:B------:R-:W-:-:S04]  /*9500*/  LEA R52, P3, R46, R124, 0x1 ;  /* 0x0000007c2e347211 */ /* 0x000fc800078608ff */
[----:B------:R-:W-:Y:S02]  /*9510*/  LEA.HI.X R53, R46, R125, R49, 0x1, P3 ;  /* 0x0000007d2e357211 */ /* 0x000fe400018f0c31 */
[----:B------:R-:W-:Y:S02]  /*9520*/  ISETP.GE.AND P3, PT, R3, R126, PT ;  /* 0x0000007e0300720c */ /* 0x000fe40003f66270 */
[----:B--2---:R-:W-:-:S04]  /*9530*/  LOP3.LUT P5, RZ, R44, 0x1, RZ, 0xc0, !PT ;  /* 0x000000012cff7812 */ /* 0x004fc800078ac0ff */
[----:B------:R-:W-:-:S04]  /*9540*/  SEL R151, R127, R151, !P5 ;  /* 0x000000977f977207 */ /* 0x000fc80006800000 */
[----:B------:R-:W-:-:S04]  /*9550*/  SHF.R.S32.HI R44, RZ, 0x1f, R151 ;  /* 0x0000001fff2c7819 */ /* 0x000fc80000011497 */
[----:B------:R-:W-:-:S04]  /*9560*/  LEA.HI R44, R44, R151, RZ, 0x4 ;  /* 0x000000972c2c7211 */ /* 0x000fc800078f20ff */
[----:B------:R-:W-:-:S04]  /*9570*/  LEA.HI.SX32 R44, R44, R29, 0x1c ;  /* 0x0000001d2c2c7211 */ /* 0x000fc800078fe2ff */
[----:B------:R-:W-:Y:S02]  /*9580*/  SHF.R.S32.HI R45, RZ, 0x1f, R44 ;  /* 0x0000001fff2d7819 */ /* 0x000fe4000001142c */
[----:B------:R-:W-:Y:S02]  /*9590*/  SHF.L.U32 R55, R44, 0x3, RZ ;  /* 0x000000032c377819 */ /* 0x000fe400000006ff */
[----:B------:R-:W-:Y:S02]  /*95a0*/  LEA.HI R45, R45, R44, RZ, 0x3 ;  /* 0x0000002c2d2d7211 */ /* 0x000fe400078f18ff */
[----:B------:R-:W-:Y:S02]  /*95b0*/  LOP3.LUT R44, R205, 0x38, R55, 0xf8, !PT ;  /* 0x00000038cd2c7812 */ /* 0x000fe400078ef837 */
[----:B------:R-:W-:Y:S02]  /*95c0*/  SHF.R.S32.HI R48, RZ, 0x3, R45 ;  /* 0x00000003ff307819 */ /* 0x000fe4000001142d */
[----:B------:R-:W-:-:S03]  /*95d0*/  LOP3.LUT R44, R44, R47, RZ, 0x3c, !PT ;  /* 0x0000002f2c2c7212 */ /* 0x000fc600078e3cff */
[----:B------:R-:W-:-:S04]  /*95e0*/  IMAD R45, R48, 0x1c00, R215 ;  /* 0x00001c00302d7824 */ /* 0x000fc800078e02d7 */
[----:B------:R-:W-:Y:S02]  /*95f0*/  IMAD.IADD R47, R45, 0x1, R44 ;  /* 0x000000012d2f7824 */ /* 0x000fe400078e022c */
        /* <DEDUP_REMOVED lines=9> */
[----:B------:R-:W-:Y:S01]  /*9690*/  SHF.R.U32.HI R66, RZ, 0x10, R81 ;  /* 0x00000010ff427819 */ /* 0x000fe20000011651 */
[----:B------:R-:W-:Y:S01]  /*96a0*/  IMAD.MOV.U32 R61, RZ, RZ, R48 ;  /* 0x000000ffff3d7224 */ /* 0x000fe200078e0030 */
[----:B------:R-:W-:Y:S01]  /*96b0*/  MOV R62, R51 ;  /* 0x00000033003e7202 */ /* 0x000fe20000000f00 */
[----:B------:R-:W-:Y:S01]  /*96c0*/  HADD2.F32 R65, -RZ, R161.H1_H1 ;  /* 0x300000a1ff417230 */ /* 0x000fe20000004100 */
[--C-:B------:R-:W-:Y:S01]  /*96d0*/  SHF.R.U32.HI R64, RZ, 0x10, R69.reuse ;  /* 0x00000010ff407819 */ /* 0x100fe20000011645 */
[--C-:B------:R-:W-:Y:S01]  /*96e0*/  HADD2.F32 R48, -RZ, R44.reuse.H0_H0 ;  /* 0x2000002cff307230 */ /* 0x100fe20000004100 */
[----:B------:R-:W-:Y:S01]  /*96f0*/  SHF.R.U64 R57, R68, 0x10, R69 ;  /* 0x0000001044397819 */ /* 0x000fe20000001245 */
[----:B------:R-:W-:Y:S01]  /*9700*/  HADD2.F32 R51, -RZ, R44.H1_H1 ;  /* 0x3000002cff337230 */ /* 0x000fe20000004100 */
[----:B------:R-:W-:Y:S01]  /*9710*/  SHF.R.U64 R54, R70, 0x10, R71 ;  /* 0x0000001046367819 */ /* 0x000fe20000001247 */
[----:B------:R-:W-:Y:S01]  /*9720*/  IMAD.MOV.U32 R49, RZ, RZ, R47 ;  /* 0x000000ffff317224 */ /* 0x000fe200078e002f */
[----:B------:R-:W-:Y:S01]  /*9730*/  SHF.R.U32.HI R70, RZ, 0x10, R71 ;  /* 0x00000010ff467819 */ /* 0x000fe20000011647 */
[--C-:B------:R-:W-:Y:S01]  /*9740*/  HADD2.F32 R44, -RZ, R45.reuse.H0_H0 ;  /* 0x2000002dff2c7230 */ /* 0x100fe20000004100 */
[----:B------:R-:W-:Y:S01]  /*9750*/  SHF.R.U32.HI R67, RZ, 0x10, R83 ;  /* 0x00000010ff437819 */ /* 0x000fe20000011653 */
[----:B------:R-:W-:Y:S01]  /*9760*/  HADD2.F32 R66, -RZ, R66.H0_H0 ;  /* 0x20000042ff427230 */ /* 0x000fe20000004100 */
[----:B------:R-:W-:Y:S01]  /*9770*/  SHF.R.U64 R59, R80, 0x10, R81 ;  /* 0x00000010503b7819 */ /* 0x000fe20000001251 */
[----:B------:R-:W-:-:S02]  /*9780*/  HADD2.F32 R47, -RZ, R45.H1_H1 ;  /* 0x3000002dff2f7230 */ /* 0x000fc40000004100 */
[-C--:B------:R-:W-:Y:S01]  /*9790*/  FMUL.FTZ R45, R48, R65.reuse ;  /* 0x00000041302d7220 */ /* 0x080fe20000410000 */
[----:B------:R-:W-:Y:S02]  /*97a0*/  HADD2.F32 R63, -RZ, R158.H0_H0 ;  /* 0x2000009eff3f7230 */ /* 0x000fe40000004100 */
        /* <DEDUP_REMOVED lines=8> */
[----:B------:R-:W-:Y:S01]  /*9830*/  HADD2.F32 R68, -RZ, R160.H1_H1 ;  /* 0x300000a0ff447230 */ /* 0x000fe20000004100 */
[----:B------:R-:W-:Y:S01]  /*9840*/  SHF.R.U64 R58, R82, 0x10, R83 ;  /* 0x00000010523a7819 */ /* 0x000fe20000001253 */
[----:B------:R-:W-:Y:S01]  /*9850*/  HADD2.F32 R63, -RZ, R62.H0_H0 ;  /* 0x2000003eff3f7230 */ /* 0x000fe20000004100 */
[----:B------:R-:W-:Y:S01]  /*9860*/  F2FP.F16.F32.PACK_AB R47, R47, R44 ;  /* 0x0000002c2f2f723e */ /* 0x000fe200000000ff */
[----:B------:R-:W-:-:S02]  /*9870*/  HADD2.F32 R51, -RZ, R49.H0_H0 ;  /* 0x20000031ff337230 */ /* 0x000fc40000004100 */
[----:B------:R-:W-:Y:S02]  /*9880*/  HADD2.F32 R66, -RZ, R159.H0_H0 ;  /* 0x2000009fff427230 */ /* 0x000fe40000004100 */
[----:B------:R-:W-:Y:S02]  /*9890*/  HADD2.F32 R64, -RZ, R62.H1_H1 ;  /* 0x3000003eff407230 */ /* 0x000fe40000004100 */
[----:B------:R-:W-:Y:S02]  /*98a0*/  HADD2.F32 R67, -RZ, R67.H0_H0 ;  /* 0x20000043ff437230 */ /* 0x000fe40000004100 */
[----:B------:R-:W-:Y:S02]  /*98b0*/  HADD2.F32 R65, -RZ, R70.H0_H0 ;  /* 0x20000046ff417230 */ /* 0x000fe40000004100 */
[-C--:B------:R-:W-:Y:S01]  /*98c0*/  FMUL.FTZ R70, R63, R68.reuse ;  /* 0x000000443f467220 */ /* 0x080fe20000410000 */
[----:B------:R-:W-:Y:S01]  /*98d0*/  FMUL.FTZ R68, R51, R68 ;  /* 0x0000004433447220 */ /* 0x000fe20000410000 */
[----:B------:R-:W-:-:S02]  /*98e0*/  HADD2.F32 R62, -RZ, R49.H1_H1 ;  /* 0x30000031ff3e7230 */ /* 0x000fc40000004100 */
[-C--:B------:R-:W-:Y:S01]  /*98f0*/  FMUL.FTZ R69, R64, R67.reuse ;  /* 0x0000004340457220 */ /* 0x080fe20000410000 */
[-C--:B------:R-:W-:Y:S01]  /*9900*/  FFMA.FTZ R49, R51, R66.reuse, -R70 ;  /* 0x0000004233317223 */ /* 0x080fe20000010846 */
[----:B------:R-:W-:Y:S01]  /*9910*/  FFMA.FTZ R51, R63, R66, R68 ;  /* 0x000000423f337223 */ /* 0x000fe20000010044 */
[----:B------:R-:W-:Y:S02]  /*9920*/  HADD2.F32 R63, -RZ, R59.H0_H0 ;  /* 0x2000003bff3f7230 */ /* 0x000fe40000004100 */
[C---:B------:R-:W-:Y:S01]  /*9930*/  FMUL.FTZ R67, R62.reuse, R67 ;  /* 0x000000433e437220 */ /* 0x040fe20000410000 */
[--C-:B------:R-:W-:Y:S02]  /*9940*/  HADD2.F32 R59, -RZ, R60.reuse.H0_H0 ;  /* 0x2000003cff3b7230 */ /* 0x100fe40000004100 */
[-C--:B------:R-:W-:Y:S01]  /*9950*/  FFMA.FTZ R68, R62, R65.reuse, -R69 ;  /* 0x000000413e447223 */ /* 0x080fe20000010845 */
[----:B------:R-:W-:Y:S02]  /*9960*/  HADD2.F32 R60, -RZ, R60.H1_H1 ;  /* 0x3000003cff3c7230 */ /* 0x000fe40000004100 */
[----:B------:R-:W-:Y:S01]  /*9970*/  FFMA.FTZ R70, R64, R65, R67 ;  /* 0x0000004140467223 */ /* 0x000fe20000010043 */
[----:B------:R-:W-:-:S02]  /*9980*/  HADD2.F32 R62, -RZ, R61.H0_H0 ;  /* 0x2000003dff3e7230 */ /* 0x000fc40000004100 */
[----:B------:R-:W-:Y:S02]  /*9990*/  HADD2.F32 R61, -RZ, R61.H1_H1 ;  /* 0x3000003dff3d7230 */ /* 0x000fe40000004100 */
[----:B------:R-:W-:Y:S01]  /*99a0*/  FMUL.FTZ R66, R60, R63 ;  /* 0x0000003f3c427220 */ /* 0x000fe20000410000 */
[----:B------:R-:W-:Y:S01]  /*99b0*/  HADD2.F32 R57, -RZ, R57.H0_H0 ;  /* 0x20000039ff397230 */ /* 0x000fe20000004100 */
[----:B------:R-:W-:Y:S01]  /*99c0*/  F2FP.F16.F32.PACK_AB R68, R68, R49 ;  /* 0x000000314444723e */ /* 0x000fe200000000ff */
[----:B------:R-:W-:Y:S02]  /*99d0*/  HADD2.F32 R161, -RZ, R161.H0_H0 ;  /* 0x200000a1ffa17230 */ /* 0x000fe40000004100 */
[C---:B------:R-:W-:Y:S01]  /*99e0*/  FMUL.FTZ R65, R61.reuse, R63 ;  /* 0x0000003f3d417220 */ /* 0x040fe20000410000 */
[----:B------:R-:W-:Y:S02]  /*99f0*/  HADD2.F32 R158, -RZ, R158.H1_H1 ;  /* 0x3000009eff9e7230 */ /* 0x000fe40000004100 */
[----:B------:R-:W-:Y:S01]  /*9a00*/  FFMA.FTZ R66, R61, R57, R66 ;  /* 0x000000393d427223 */ /* 0x000fe20000010042 */
[----:B------:R-:W-:-:S02]  /*9a10*/  HADD2.F32 R61, -RZ, R58.H0_H0 ;  /* 0x2000003aff3d7230 */ /* 0x000fc40000004100 */
[----:B------:R-:W-:Y:S01]  /*9a20*/  FFMA.FTZ R65, R60, R57, -R65 ;  /* 0x000000393c417223 */ /* 0x000fe20000010841 */
[----:B------:R-:W-:Y:S02]  /*9a30*/  HADD2.F32 R58, -RZ, R50.H0_H0 ;  /* 0x20000032ff3a7230 */ /* 0x000fe40000004100 */
[-C--:B------:R-:W-:Y:S01]  /*9a40*/  FMUL.FTZ R64, R62, R161.reuse ;  /* 0x000000a13e407220 */ /* 0x080fe20000410000 */
[----:B------:R-:W-:Y:S02]  /*9a50*/  HADD2.F32 R57, -RZ, R46.H0_H0 ;  /* 0x2000002eff397230 */ /* 0x000fe40000004100 */
[C---:B------:R-:W-:Y:S01]  /*9a60*/  FMUL.FTZ R161, R59.reuse, R161 ;  /* 0x000000a13ba17220 */ /* 0x040fe20000410000 */
[----:B------:R-:W-:Y:S02]  /*9a70*/  HADD2.F32 R50, -RZ, R50.H1_H1 ;  /* 0x30000032ff327230 */ /* 0x000fe40000004100 */
[----:B------:R-:W-:Y:S01]  /*9a80*/  FFMA.FTZ R64, R59, R158, -R64 ;  /* 0x0000009e3b407223 */ /* 0x000fe20000010840 */
[----:B------:R-:W-:-:S02]  /*9a90*/  HADD2.F32 R160, -RZ, R160.H0_H0 ;  /* 0x200000a0ffa07230 */ /* 0x000fc40000004100 */
[----:B------:R-:W-:Y:S01]  /*9aa0*/  FFMA.FTZ R161, R62, R158, R161 ;  /* 0x0000009e3ea17223 */ /* 0x000fe200000100a1 */
[----:B------:R-:W-:Y:S02]  /*9ab0*/  HADD2.F32 R46, -RZ, R46.H1_H1 ;  /* 0x3000002eff2e7230 */ /* 0x000fe40000004100 */
[-C--:B------:R-:W-:Y:S01]  /*9ac0*/  FMUL.FTZ R67, R50, R61.reuse ;  /* 0x0000003d32437220 */ /* 0x080fe20000410000 */
[----:B------:R-:W-:Y:S02]  /*9ad0*/  HADD2.F32 R159, -RZ, R159.H1_H1 ;  /* 0x3000009fff9f7230 */ /* 0x000fe40000004100 */
[CC--:B------:R-:W-:Y:S01]  /*9ae0*/  FMUL.FTZ R63, R57.reuse, R160.reuse ;  /* 0x000000a0393f7220 */ /* 0x0c0fe20000410000 */
[----:B------:R-:W-:Y:S02]  /*9af0*/  HADD2.F32 R59, -RZ, R54.H0_H0 ;  /* 0x20000036ff3b7230 */ /* 0x000fe40000004100 */
[----:B------:R-:W-:Y:S01]  /*9b00*/  FMUL.FTZ R54, R58, R160 ;  /* 0x000000a03a367220 */ /* 0x000fe20000410000 */
[----:B------:R-:W-:Y:S01]  /*9b10*/  FMUL.FTZ R61, R46, R61 ;  /* 0x0000003d2e3d7220 */ /* 0x000fe20000410000 */
[----:B------:R-:W-:Y:S01]  /*9b20*/  FFMA.FTZ R63, R58, R159, R63 ;  /* 0x0000009f3a3f7223 */ /* 0x000fe2000001003f */
[----:B------:R-:W-:Y:S01]  /*9b30*/  F2FP.F16.F32.PACK_AB R49, R48, R45 ;  /* 0x0000002d3031723e */ /* 0x000fe200000000ff */
[----:B------:R-:W-:Y:S01]  /*9b40*/  FFMA.FTZ R54, R57, R159, -R54 ;  /* 0x0000009f39367223 */ /* 0x000fe20000010836 */
[-C--:B------:R-:W-:Y:S01]  /*9b50*/  FFMA.FTZ R67, R46, R59.reuse, -R67 ;  /* 0x0000003b2e437223 */ /* 0x080fe20000010843 */
[----:B------:R-:W-:Y:S01]  /*9b60*/  FFMA.FTZ R50, R50, R59, R61 ;  /* 0x0000003b32327223 */ /* 0x000fe2000001003d */
[----:B------:R-:W-:Y:S01]  /*9b70*/  IMAD.MOV.U32 R45, RZ, RZ, R47 ;  /* 0x000000ffff2d7224 */ /* 0x000fe200078e002f */
[----:B------:R-:W-:Y:S01]  /*9b80*/  F2FP.F16.F32.PACK_AB R51, R70, R51 ;  /* 0x000000334633723e */ /* 0x000fe200000000ff */
[----:B------:R-:W-:Y:S01]  /*9b90*/  IMAD.MOV.U32 R47, RZ, RZ, R68 ;  /* 0x000000ffff2f7224 */ /* 0x000fe200078e0044 */
[----:B------:R-:W-:-:S02]  /*9ba0*/  F2FP.F16.F32.PACK_AB R44, R65, R64 ;  /* 0x00000040412c723e */ /* 0x000fc400000000ff */
[----:B------:R-:W-:Y:S02]  /*9bb0*/  F2FP.F16.F32.PACK_AB R48, R66, R161 ;  /* 0x000000a14230723e */ /* 0x000fe400000000ff */
[----:B------:R-:W-:Y:S02]  /*9bc0*/  F2FP.F16.F32.PACK_AB R46, R67, R54 ;  /* 0x00000036432e723e */ /* 0x000fe400000000ff */
[----:B------:R-:W-:-:S07]  /*9bd0*/  F2FP.F16.F32.PACK_AB R50, R50, R63 ;  /* 0x0000003f3232723e */ /* 0x000fce00000000ff */
.L_x_4154:
[----:B------:R-:W-:Y:S05]  /*9be0*/  BSYNC B1 ;  /* 0x0000000000017941 */ /* 0x000fea0003800000 */
.L_x_4153:
[----:B0-----:R0:W-:Y:S01]  /*9bf0*/  STG.E.128 desc[UR60][R52.64], R44 ;  /* 0x0000002c34007986 */ /* 0x0011e2000c101d3c */
[----:B------:R-:W-:-:S13]  /*9c00*/  ISETP.GE.AND P3, PT, R55, R148, PT ;  /* 0x000000943700720c */ /* 0x000fda0003f66270 */
[----:B------:R-:W-:Y:S05]  /*9c10*/  @P3 BRA `(.L_x_4103) ;  /* 0x0000000000fc3947 */ /* 0x000fea0003800000 */
[--C-:B0-----:R-:W-:Y:S02]  /*9c20*/  SHF.R.S32.HI R44, RZ, 0x1f, R55.reuse ;  /* 0x0000001fff2c7819 */ /* 0x101fe40000011437 */
[----:B------:R-:W-:-:S04]  /*9c30*/  IADD3 R55, P3, P4, R118, R128, R55 ;  /* 0x0000008076377210 */ /* 0x000fc80007c7e037 */
[----:B------:R-:W-:Y:S02]  /*9c40*/  IADD3.X R56, R7, R56, R44, P3, P4 ;  /* 0x0000003807387210 */ /* 0x000fe40001fe842c */
[----:B------:R-:W-:-:S04]  /*9c50*/  LEA R124, P3, R55, R124, 0x1 ;  /* 0x0000007c377c7211 */ /* 0x000fc800078608ff */
[----:B------:R-:W-:-:S05]  /*9c60*/  LEA.HI.X R125, R55, R125, R56, 0x1, P3 ;  /* 0x0000007d377d7211 */ /* 0x000fca00018f0c38 */
[----:B--2---:R0:W-:Y:S01]  /*9c70*/  STG.E.128 desc[UR60][R124.64], R48 ;  /* 0x000000307c007986 */ /* 0x0041e2000c101d3c */
[----:B------:R-:W-:Y:S05]  /*9c80*/  BRA `(.L_x_4103) ;  /* 0x0000000000e07947 */ /* 0x000fea0003800000 */
.L_x_4070:
[----:B------:R-:W2:Y:S02]  /*9c90*/  LDL R44, [R1+0x14] ;  /* 0x00001400012c7983 */ /* 0x000ea40000100800 */
[----:B--2---:R-:W-:-:S13]  /*9ca0*/  R2UR UR4, R44 ;  /* 0x000000002c0472ca */ /* 0x004fda00000e0000 */
[----:B------:R-:W-:-:S06]  /*9cb0*/  UISETP.NE.AND UP0, UPT, UR4, 0x3, UPT ;  /* 0x000000030400788c */ /* 0x000fcc000bf05270 */
[----:B------:R-:W-:-:S13]  /*9cc0*/  PLOP3.LUT P2, PT, PT, PT, UP0, 0x80, 0x0 ;  /* 0x000000000000781c */ /* 0x000fda0003f4f008 */
[----:B------:R-:W-:Y:S05]  /*9cd0*/  @!P2 BRA `(.L_x_4155) ;  /* 0x000000000004a947 */ /* 0x000fea0003800000 */
[----:B------:R-:W-:Y:S01]  /*9ce0*/  BPT.TRAP 0x1 ;  /* 0x000000040000795c */ /* 0x000fe20000300000 */
.L_x_4155:
[----:B------:R-:W-:Y:S01]  /*9cf0*/  IMAD R100, R16, 0x8, R2 ;  /* 0x0000000810647824 */ /* 0x000fe200078e0202 */
[----:B------:R-:W-:Y:S01]  /*9d00*/  SHF.L.U32 R101, R204, 0x1f, RZ ;  /* 0x0000001fcc657819 */ /* 0x000fe200000006ff */
[----:B0-----:R-:W-:Y:S01]  /*9d10*/  IMAD R43, R25, -0x70, R24 ;  /* 0xffffff90192b7824 */ /* 0x001fe200078e0218 */
[----:B------:R-:W-:Y:S02]  /*9d20*/  BSSY B1, `(.L_x_4156) ;  /* 0x0000004000017945 */ /* 0x000fe40003800000 */
[----:B------:R-:W0:Y:S02]  /*9d30*/  SYNCS.PHASECHK.TRANS64.TRYWAIT P3, [R100+URZ+0x36890], R101 ;  /* 0x03689065640075a7 */ /* 0x000e24000806017f */
[----:B------:R-:W-:Y:S01]  /*9d40*/  VIMNMX R43, R43, 0x70, PT ;  /* 0x000000702b2b7848 */ /* 0x000fe20003fe0100 */
[----:B0-----:R-:W-:Y:S06]  /*9d50*/  @!P3 BRA `(.L_x_4157) ;  /* 0x000001d00068b947 */ /* 0x001fec0003800000 */
.L_x_4438:
[----:B------:R-:W-:Y:S05]  /*9d60*/  BSYNC B1 ;  /* 0x0000000000017941 */ /* 0x000fea0003800000 */
.L_x_4156:
[----:B------:R-:W-:Y:S01]  /*9d70*/  ISETP.GE.AND P3, PT, R17, R43, PT ;  /* 0x0000002b1100720c */ /* 0x000fe20003f66270 */
[----:B------:R-:W-:-:S12]  /*9d80*/  BSSY B1, `(.L_x_4158) ;  /* 0x0000014000017945 */ /* 0x000fd80003800000 */
[----:B------:R-:W-:Y:S05]  /*9d90*/  @P3 BRA `(.L_x_4159) ;  /* 0x0000000000483947 */ /* 0x000fea0003800000 */
[----:B------:R-:W-:-:S13]  /*9da0*/  ISETP.NE.AND P3, PT, R31, RZ, PT ;  /* 0x000000ff1f00720c */ /* 0x000fda0003f65270 */
[----:B------:R-:W1:Y:S04]  /*9db0*/  @P3 LDS.128 R44, [R41+0x21000] ;  /* 0x02100000292c3984 */ /* 0x000e680000000c00 */
[----:B-1----:R-:W-:Y:S01]  /*9dc0*/  @P3 STG.E.128 desc[UR60][R50.64], R44 ;  /* 0x0000002c32003986 */ /* 0x002fe2000c101d3c */
        /* <DEDUP_REMOVED lines=14> */
[----:B-1----:R1:W-:Y:S02]  /*9eb0*/  @P3 STG.E.128 desc[UR60][R50.64+0x140], R44 ;  /* 0x0001402c32003986 */ /* 0x0023e4000c101d3c */
.L_x_4159:
[----:B------:R-:W-:Y:S05]  /*9ec0*/  BSYNC B1 ;  /* 0x0000000000017941 */ /* 0x000fea0003800000 */
.L_x_4158:
[----:B------:R-:W-:-:S13]  /*9ed0*/  ISETP.GE.AND P3, PT, R227, R43, PT ;  /* 0x0000002be300720c */ /* 0x000fda0003f66270 */
[----:B------:R-:W-:Y:S05]  /*9ee0*/  @P3 BRA `(.L_x_4103) ;  /* 0x0000000000483947 */ /* 0x000fea0003800000 */
[----:B------:R-:W-:-:S13]  /*9ef0*/  ISETP.NE.AND P3, PT, R31, RZ, PT ;  /* 0x000000ff1f00720c */ /* 0x000fda0003f65270 */
[----:B-1----:R-:W1:Y:S04]  /*9f00*/  @P3 LDS.128 R44, [R41+0x23000] ;  /* 0x02300000292c3984 */ /* 0x002e680000000c00 */
        /* <DEDUP_REMOVED lines=16> */
.L_x_4103:
[----:B------:R-:W-:Y:S05]  /*a010*/  BSYNC B0 ;  /* 0x0000000000007941 */ /* 0x000fea0003800000 */
.L_x_4069:
        /* <DEDUP_REMOVED lines=12> */
[----:B------:R-:W-:-:S04]  /*a0e0*/  @!P3 IADD3 R44, R100, 0x368a0, RZ ;  /* 0x000368a0642cb810 */ /* 0x000fc80007ffe0ff */
[----:B------:R-:W-:-:S04]  /*a0f0*/  @!P3 PRMT R44, RZ, 0x654, R44 ;  /* 0x00000654ff2cb816 */ /* 0x000fc8000000002c */
[----:B------:R0:W-:Y:S01]  /*a100*/  @!P3 SYNCS.ARRIVE.TRANS64.RED.A1T0 RZ, [R44+URZ], RZ ;  /* 0x000000ff2cffb9a7 */ /* 0x0001e2000810043f */
[----:B------:R-:W-:Y:S05]  /*a110*/  @!P2 BRA `(.L_x_4161) ;  /* 0x000000000004a947 */ /* 0x000fea0003800000 */
[----:B------:R-:W-:Y:S01]  /*a120*/  BPT.TRAP 0x1 ;  /* 0x000000040000795c */ /* 0x000fe20000300000 */
.L_x_4161:
[----:B------:R-:W-:Y:S05]  /*a130*/  BSYNC B0 ;  /* 0x0000000000007941 */ /* 0x000fea0003800000 */
.L_x_4160:
[----:B------:R-:W1:Y:S01]  /*a140*/  SYNCS.PHASECHK.TRANS64.TRYWAIT P2, [R100+URZ+0x368b0], R101 ;  /* 0x0368b065640075a7 */ /* 0x000e62000804017f */
[----:B------:R-:W-:Y:S01]  /*a150*/  ULDC.64 UR4, c[0x0][0x318] ;  /* 0x0000c60000047ab9 */ /* 0x000fe20000000a00 */
[----:B------:R-:W-:Y:S01]  /*a160*/  ULDC.64 UR6, c[0x0][0x328] ;  /* 0x0000ca0000067ab9 */ /* 0x000fe20000000a00 */
[----:B0-----:R-:W-:Y:S01]  /*a170*/  IMAD.U32 R44, RZ, RZ, UR4 ;  /* 0x00000004ff2c7e24 */ /* 0x001fe2000f8e00ff */
[----:B------:R-:W-:Y:S01]  /*a180*/  BSSY B0, `(.L_x_4162) ;  /* 0x0000009000007945 */ /* 0x000fe20003800000 */
[----:B------:R-:W-:Y:S02]  /*a190*/  IMAD.U32 R46, RZ, RZ, UR6 ;  /* 0x00000006ff2e7e24 */ /* 0x000fe4000f8e00ff */
[----:B------:R-:W-:Y:S01]  /*a1a0*/  IMAD.U32 R45, RZ, RZ, UR7 ;  /* 0x00000007ff2d7e24 */ /* 0x000fe2000f8e00ff */
[----:B------:R0:W-:Y:S04]  /*a1b0*/  STL [R1+0x4], R44 ;  /* 0x0000042c01007387 */ /* 0x0001e80000100800 */
[----:B------:R2:W-:Y:S01]  /*a1c0*/  STL [R1+0x10], R46 ;  /* 0x0000102e01007387 */ /* 0x0005e20000100800 */
[----:B0-----:R-:W-:-:S05]  /*a1d0*/  MOV R44, UR5 ;  /* 0x00000005002c7c02 */ /* 0x001fca0008000f00 */
[----:B------:R2:W-:Y:S04]  /*a1e0*/  STL [R1], R44 ;  /* 0x0000002c01007387 */ /* 0x0005e80000100800 */
[----:B------:R2:W-:Y:S02]  /*a1f0*/  STL [R1+0xc], R45 ;  /* 0x00000c2d01007387 */ /* 0x0005e40000100800 */
[----:B-12---:R-:W-:Y:S05]  /*a200*/  @!P2 BRA `(.L_x_4163) ;  /* 0x000001cc0050a947 */ /* 0x006fea0003800000 */
.L_x_4439:
[----:B------:R-:W-:Y:S05]  /*a210*/  BSYNC B0 ;  /* 0x0000000000007941 */ /* 0x000fea0003800000 */
.L_x_4162:
[----:B------:R1:W5:Y:S04]  /*a220*/  LDL R55, [R1+0x10] ;  /* 0x0000100001377983 */ /* 0x0003680000100800 */
[----:B------:R1:W5:Y:S04]  /*a230*/  LDL R54, [R1+0xc] ;  /* 0x00000c0001367983 */ /* 0x0003680000100800 */
[----:B------:R1:W5:Y:S04]  /*a240*/  LDL R53, [R1+0x4] ;  /* 0x0000040001357983 */ /* 0x0003680000100800 */
[----:B------:R1:W5:Y:S01]  /*a250*/  LDL R52, [R1] ;  /* 0x0000000001347983 */ /* 0x0003620000100800 */
[----:B------:R-:W-:Y:S01]  /*a260*/  ISETP.GE.AND P2, PT, R17, R43, PT ;  /* 0x0000002b1100720c */ /* 0x000fe20003f46270 */
[----:B------:R-:W-:Y:S01]  /*a270*/  BSSY B0, `(.L_x_4164) ;  /* 0x0000022000007945 */ /* 0x000fe20003800000 */
[----:B------:R-:W-:-:S11]  /*a280*/  IMAD.WIDE R48, R25, 0x70, R122 ;  /* 0x0000007019307825 */ /* 0x000fd600078e027a */
[----:B-1----:R-:W-:Y:S05]  /*a290*/  @P2 BRA `(.L_x_4165) ;  /* 0x00000000007c2947 */ /* 0x002fea0003800000 */
[----:B-----5:R-:W-:Y:S01]  /*a2a0*/  R2UR UR7, R55 ;  /* 0x00000000370772ca */ /* 0x020fe200000e0000 */
[----:B------:R-:W-:Y:S01]  /*a2b0*/  IMAD.MOV.U32 R44, RZ, RZ, R116 ;  /* 0x000000ffff2c7224 */ /* 0x000fe200078e0074 */
[----:B------:R-:W-:Y:S01]  /*a2c0*/  R2UR UR4, R54 ;  /* 0x00000000360472ca */ /* 0x000fe200000e0000 */
[----:B------:R-:W-:Y:S01]  /*a2d0*/  IMAD.MOV.U32 R45, RZ, RZ, R40 ;  /* 0x000000ffff2d7224 */ /* 0x000fe200078e0028 */
[----:B------:R-:W-:Y:S02]  /*a2e0*/  R2UR UR6, R53 ;  /* 0x00000000350672ca */ /* 0x000fe400000e0000 */
[----:B------:R-:W-:-:S07]  /*a2f0*/  R2UR UR5, R52 ;  /* 0x00000000340572ca */ /* 0x000fce00000e0000 */
[----:B------:R-:W-:Y:S02]  /*a300*/  IMAD R47, R49, UR7, RZ ;  /* 0x00000007312f7c24 */ /* 0x000fe4000f8e02ff */
[----:B------:R-:W-:-:S04]  /*a310*/  IMAD.WIDE.U32 R44, R48, UR7, R44 ;  /* 0x00000007302c7c25 */ /* 0x000fc8000f8e002c */
[----:B------:R-:W-:Y:S01]  /*a320*/  IMAD R47, R48, UR4, R47 ;  /* 0x00000004302f7c24 */ /* 0x000fe2000f8e022f */
[----:B------:R-:W-:Y:S01]  /*a330*/  LEA R50, P2, R44, UR6, 0x1 ;  /* 0x000000062c327c11 */ /* 0x000fe2000f8408ff */
[----:B------:R-:W-:Y:S02]  /*a340*/  ULDC UR4, c[0x0][0x2f4] ;  /* 0x0000bd0000047ab9 */ /* 0x000fe40000000800 */
[----:B------:R-:W-:-:S05]  /*a350*/  IMAD.IADD R45, R45, 0x1, R47 ;  /* 0x000000012d2d7824 */ /* 0x000fca00078e022f */
[----:B------:R-:W-:Y:S02]  /*a360*/  LEA.HI.X R51, R44, UR5, R45, 0x1, P2 ;  /* 0x000000052c337c11 */ /* 0x000fe400090f0c2d */
[----:B------:R-:W-:-:S13]  /*a370*/  ISETP.GE.AND P2, PT, R18, UR4, PT ;  /* 0x0000000412007c0c */ /* 0x000fda000bf46270 */
[----:B------:R-:W1:Y:S04]  /*a380*/  @!P2 LDS.128 R44, [R41] ;  /* 0x00000000292ca984 */ /* 0x000e680000000c00 */
[----:B-1----:R-:W-:Y:S01]  /*a390*/  @!P2 STG.E.128 desc[UR60][R50.64], R44 ;  /* 0x0000002c3200a986 */ /* 0x002fe2000c101d3c */
[----:B------:R-:W-:-:S13]  /*a3a0*/  ISETP.GE.AND P2, PT, R0, UR4, PT ;  /* 0x0000000400007c0c */ /* 0x000fda000bf46270 */
[----:B------:R-:W1:Y:S04]  /*a3b0*/  @!P2 LDS.128 R44, [R42] ;  /* 0x000000002a2ca984 */ /* 0x000e680000000c00 */
[----:B-1----:R-:W-:Y:S01]  /*a3c0*/  @!P2 STG.E.128 desc[UR60][R50.64+0x40], R44 ;  /* 0x0000402c3200a986 */ /* 0x002fe2000c101d3c */
[----:B------:R-:W-:-:S13]  /*a3d0*/  ISETP.GE.AND P2, PT, R3, UR4, PT ;  /* 0x0000000403007c0c */ /* 0x000fda000bf46270 */
[----:B------:R-:W1:Y:S04]  /*a3e0*/  @!P2 LDS.128 R44, [R41+0x3800] ;  /* 0x00380000292ca984 */ /* 0x000e680000000c00 */
        /* <DEDUP_REMOVED lines=9> */
[----:B-1----:R1:W-:Y:S02]  /*a480*/  @!P2 STG.E.128 desc[UR60][R50.64+0x140], R44 ;  /* 0x0001402c3200a986 */ /* 0x0023e4000c101d3c */
.L_x_4165:
[----:B------:R-:W-:Y:S05]  /*a490*/  BSYNC B0 ;  /* 0x0000000000007941 */ /* 0x000fea0003800000 */
.L_x_4164:
[----:B------:R-:W-:Y:S01]  /*a4a0*/  ISETP.GE.AND P2, PT, R227, R43, PT ;  /* 0x0000002be300720c */ /* 0x000fe20003f46270 */
[----:B------:R-:W-:-:S12]  /*a4b0*/  BSSY B0, `(.L_x_4166) ;  /* 0x0000023000007945 */ /* 0x000fd80003800000 */
[----:B------:R-:W-:Y:S05]  /*a4c0*/  @P2 BRA `(.L_x_4167) ;  /* 0x0000000000842947 */ /* 0x000fea0003800000 */
[----:B-----5:R-:W-:Y:S01]  /*a4d0*/  R2UR UR7, R55 ;  /* 0x00000000370772ca */ /* 0x020fe200000e0000 */
[----:B-1----:R-:W-:Y:S01]  /*a4e0*/  IMAD.MOV.U32 R44, RZ, RZ, R116 ;  /* 0x000000ffff2c7224 */ /* 0x002fe200078e0074 */
[----:B------:R-:W-:Y:S01]  /*a4f0*/  R2UR UR4, R54 ;  /* 0x00000000360472ca */ /* 0x000fe200000e0000 */
[----:B------:R-:W-:Y:S01]  /*a500*/  IMAD.MOV.U32 R45, RZ, RZ, R40 ;  /* 0x000000ffff2d7224 */ /* 0x000fe200078e0028 */
[----:B------:R-:W-:Y:S02]  /*a510*/  IADD3 R43, P2, R48, 0x40, RZ ;  /* 0x00000040302b7810 */ /* 0x000fe40007f5e0ff */
[----:B------:R-:W-:Y:S02]  /*a520*/  R2UR UR6, R53 ;  /* 0x00000000350672ca */ /* 0x000fe400000e0000 */
[----:B------:R-:W-:Y:S02]  /*a530*/  IADD3.X R48, RZ, R49, RZ, P2, !PT ;  /* 0x00000031ff307210 */ /* 0x000fe400017fe4ff */
[----:B------:R-:W-:-:S03]  /*a540*/  R2UR UR5, R52 ;  /* 0x00000000340572ca */ /* 0x000fc600000e0000 */
        /* <DEDUP_REMOVED lines=25> */
.L_x_4167:
[----:B------:R-:W-:Y:S05]  /*a6e0*/  BSYNC B0 ;  /* 0x0000000000007941 */ /* 0x000fea0003800000 */
.L_x_4166:
[----:B------:R-:W3:Y:S01]  /*a6f0*/  LDL R41, [R1+0x8] ;  /* 0x0000080001297983 */ /* 0x000ee20000100800 */
[----:B0-----:R-:W-:Y:S01]  /*a700*/  @!P3 IADD3 R100, R100, 0x368c0, RZ ;  /* 0x000368c06464b810 */ /* 0x001fe20007ffe0ff */
        /* <DEDUP_REMOVED lines=13> */
[----:B---3--:R-:W-:Y:S02]  /*a7e0*/  LOP3.LUT P4, RZ, R41, 0x2, RZ, 0xc0, !PT ;  /* 0x0000000229ff7812 */ /* 0x008fe4000788c0ff */
[----:B------:R-:W-:-:S04]  /*a7f0*/  SEL R41, RZ, 0x1, P3 ;  /* 0x00000001ff297807 */ /* 0x000fc80001800000 */
[----:B------:R-:W-:-:S07]  /*a800*/  LOP3.LUT R204, R204, R41, RZ, 0x3c, !PT ;  /* 0x00000029cccc7212 */ /* 0x000fce00078e3cff */
[----:B0-----:R-:W-:Y:S05]  /*a810*/  @P4 BRA `(.L_x_4168) ;  /* 0xffffff8000604947 */ /* 0x001fea000383ffff */
.L_x_4064:
[----:B------:R-:W-:Y:S01]  /*a820*/  BSSY B0, `(.L_x_4169) ;  /* 0x000003a000007945 */ /* 0x000fe20003800000 */
[----:B------:R-:W-:Y:S01]  /*a830*/  ISETP.GE.AND P1, PT, R154, 0x1, PT ;  /* 0x000000019a00780c */ /* 0x000fe20003f26270 */
[----:B------:R-:W-:Y:S01]  /*a840*/  IMAD.MOV.U32 R0, RZ, RZ, RZ ;  /* 0x000000ffff007224 */ /* 0x000fe200078e00ff */
[----:B------:R-:W-:Y:S01]  /*a850*/  PLOP3.LUT P0, PT, PT, PT, PT, 0x80, 0x0 ;  /* 0x000000000000781c */ /* 0x000fe20003f0f070 */
[----:B------:R-:W-:Y:S01]  /*a860*/  IMAD.MOV.U32 R3, RZ, RZ, RZ ;  /* 0x000000ffff037224 */ /* 0x000fe200078e00ff */
[----:B------:R-:W-:Y:S02]  /*a870*/  CS2R R118, SRZ ;  /* 0x0000000000767805 */ /* 0x000fe4000001ff00 */
[----:B------:R-:W-:Y:S02]  /*a880*/  CS2R R116, SRZ ;  /* 0x0000000000747805 */ /* 0x000fe4000001ff00 */
[----:B------:R-:W-:Y:S02]  /*a890*/  CS2R R114, SRZ ;  /* 0x0000000000727805 */ /* 0x000fe4000001ff00 */
[----:B------:R-:W-:-:S02]  /*a8a0*/  CS2R R112, SRZ ;  /* 0x0000000000707805 */ /* 0x000fc4000001ff00 */
[----:B------:R-:W-:Y:S02]  /*a8b0*/  MOV R111, RZ ;  /* 0x000000ff006f7202 */ /* 0x000fe40000000f00 */
[----:B------:R-:W-:Y:S02]  /*a8c0*/  CS2R R106, SRZ ;  /* 0x00000000006a7805 */ /* 0x000fe4000001ff00 */
[----:B------:R-:W-:Y:S02]  /*a8d0*/  CS2R R108, SRZ ;  /* 0x00000000006c7805 */ /* 0x000fe4000001ff00 */
[----:B-----5:R-:W-:Y:S02]  /*a8e0*/  CS2R R54, SRZ ;  /* 0x0000000000367805 */ /* 0x020fe4000001ff00 */
[----:B------:R-:W-:Y:S01]  /*a8f0*/  CS2R R104, SRZ ;  /* 0x0000000000687805 */ /* 0x000fe2000001ff00 */
[----:B------:R-:W-:Y:S01]  /*a900*/  IMAD.MOV.U32 R103, RZ, RZ, RZ ;  /* 0x000000ffff677224 */ /* 0x000fe200078e00ff */
[----:B------:R-:W-:-:S02]  /*a910*/  CS2R R98, SRZ ;  /* 0x0000000000627805 */ /* 0x000fc4000001ff00 */
[----:B------:R-:W-:Y:S02]  /*a920*/  CS2R R100, SRZ ;  /* 0x0000000000647805 */ /* 0x000fe4000001ff00 */
[----:B------:R-:W-:Y:S01]  /*a930*/  CS2R R96, SRZ ;  /* 0x0000000000607805 */ /* 0x000fe2000001ff00 */
[----:B------:R-:W-:Y:S01]  /*a940*/  IMAD.MOV.U32 R95, RZ, RZ, RZ ;  /* 0x000000ffff5f7224 */ /* 0x000fe200078e00ff */
        /* <DEDUP_REMOVED lines=8> */
[----:B------:R-:W-:Y:S02]  /*a9d0*/  MOV R79, RZ ;  /* 0x000000ff004f7202 */ /* 0x000fe40000000f00 */
        /* <DEDUP_REMOVED lines=13> */
[----:B-1----:R-:W-:Y:S02]  /*aab0*/  CS2R R50, SRZ ;  /* 0x0000000000327805 */ /* 0x002fe4000001ff00 */
[----:B------:R-:W-:-:S02]  /*aac0*/  CS2R R52, SRZ ;  /* 0x0000000000347805 */ /* 0x000fc4000001ff00 */
[----:B--2---:R-:W-:Y:S02]  /*aad0*/  CS2R R48, SRZ ;  /* 0x0000000000307805 */ /* 0x004fe4000001ff00 */
        /* <DEDUP_REMOVED lines=10> */
[----:B------:R-:W-:Y:S01]  /*ab80*/  CS2R R28, SRZ ;  /* 0x00000000001c7805 */ /* 0x000fe2000001ff00 */
[----:B------:R-:W-:Y:S06]  /*ab90*/  @P2 BRA `(.L_x_4170) ;  /* 0x0000000000082947 */ /* 0x000fec0003800000 */
[----:B------:R-:W0:Y:S02]  /*aba0*/  FENCE.VIEW.ASYNC.G ;  /* 0x00000000000073c6 */ /* 0x000e240000000100 */
[----:B0-----:R-:W-:Y:S06]  /*abb0*/  BAR.ARV 0xc, 0x180 ;  /* 0x0306000000007b1d */ /* 0x001fec0000002000 */
.L_x_4170:
[----:B------:R-:W-:Y:S05]  /*abc0*/  BSYNC B0 ;  /* 0x0000000000007941 */ /* 0x000fea0003800000 */
.L_x_4169:
[----:B------:R-:W-:Y:S01]  /*abd0*/  CS2R R24, SRZ ;  /* 0x0000000000187805 */ /* 0x000fe2000001ff00 */
[----:B------:R-:W-:Y:S06]  /*abe0*/  @!P1 BRA `(.L_x_4171) ;  /* 0x0000011c007c9947 */ /* 0x000fec0003800000 */
[----:B------:R-:W2:Y:S01]  /*abf0*/  LDL R5, [R1+0x80] ;  /* 0x0000800001057983 */ /* 0x000ea20000100800 */
[----:B------:R-:W0:Y:S02]  /*ac00*/  S2R R7, SR_TID.X ;  /* 0x0000000000077919 */ /* 0x000e240000002100 */
[----:B0-----:R-:W-:-:S05]  /*ac10*/  VIADD R7, R7, 0xffffff80 ;  /* 0xffffff8007077836 */ /* 0x001fca0000000000 */
        /* <DEDUP_REMOVED lines=30> */
.L_x_4172:
        /* <DEDUP_REMOVED lines=12> */
.L_x_4176:
[----:B-1----:R1:W2:Y:S02]  /*aec0*/  SYNCS.PHASECHK.TRANS64.TRYWAIT P0, [R2+URZ+0x36800], R3 ;  /* 0x03680003020075a7 */ /* 0x0022a4000800017f */
[----:B--2---:R-:W-:Y:S05]  /*aed0*/  @!P0 NANOSLEEP.SYNCS 0x989680 ;  /* 0x009896800000895d */ /* 0x004fea0003900000 */
[----:B------:R-:W2:Y:S02]  /*aee0*/  @!P0 SYNCS.PHASECHK.TRANS64 P0, [R2+URZ+0x36800], R3 ;  /* 0x03680003020085a7 */ /* 0x000ea4000800007f */
[----:B--2---:R-:W-:Y:S05]  /*aef0*/  @!P0 BRA `(.L_x_4176) ;  /* 0xfffffffc00f08947 */ /* 0x004fea000383ffff */
.L_x_4175:
[----:B------:R-:W-:Y:S05]  /*af00*/  BSYNC B0 ;  /* 0x0000000000007941 */ /* 0x000fea0003800000 */
.L_x_4174:
[----:B------:R-:W-:Y:S05]  /*af10*/  BRA `(.L_x_4177) ;  /* 0x0000005800787947 */ /* 0x000fea0003800000 */
.L_x_4173:
[----:B------:R-:W2:Y:S01]  /*af20*/  LDL R0, [R1+0x80] ;  /* 0x0000800001007983 */ /* 0x000ea20000100800 */
[----:B------:R-:W-:Y:S01]  /*af30*/  ULDC.64 UR4, c[0x0][0x3f8] ;  /* 0x0000fe0000047ab9 */ /* 0x000fe20000000a00 */
[----:B------:R-:W-:Y:S01]  /*af40*/  ULDC.64 UR6, c[0x0][0x408] ;  /* 0x0001020000067ab9 */ /* 0x000fe20000000a00 */
[----:B------:R-:W-:Y:S01]  /*af50*/  IMAD.WIDE.U32 R4, R149, UR4, RZ ;  /* 0x0000000495047c25 */ /* 0x000fe2000f8e00ff */
[----:B--2---:R-:W-:Y:S02]  /*af60*/  R2UR UR8, R0 ;  /* 0x00000000000872ca */ /* 0x004fe400000e0000 */
[----:B------:R-:W-:-:S05]  /*af70*/  SHF.R.S32.HI R0, RZ, 0x1f, R149 ;  /* 0x0000001fff007819 */ /* 0x000fca0000011495 */
[C---:B------:R-:W-:Y:S02]  /*af80*/  IMAD R6, R0.reuse, UR4, RZ ;  /* 0x0000000400067c24 */ /* 0x040fe4000f8e02ff */
[----:B------:R-:W-:Y:S02]  /*af90*/  IMAD R0, R0, UR6, RZ ;  /* 0x0000000600007c24 */ /* 0x000fe4000f8e02ff */
[C---:B------:R-:W-:Y:S01]  /*afa0*/  IMAD R25, R149.reuse, UR5, R6 ;  /* 0x0000000595197c24 */ /* 0x040fe2000f8e0206 */
[----:B------:R-:W-:Y:S01]  /*afb0*/  ULDC.64 UR4, c[0x0][0x3e8] ;  /* 0x0000fa0000047ab9 */ /* 0x000fe20000000a00 */
[----:B------:R-:W-:Y:S01]  /*afc0*/  ULOP3.LUT UP0, URZ, UR8, 0x3ff, URZ, 0xc0, !UPT ;  /* 0x000003ff083f7892 */ /* 0x000fe2000f80c03f */
[C---:B------:R-:W-:Y:S01]  /*afd0*/  IMAD R27, R149.reuse, UR7, R0 ;  /* 0x00000007951b7c24 */ /* 0x040fe2000f8e0200 */
[----:B------:R-:W-:Y:S01]  /*afe0*/  LEA R24, P0, R4, UR4, 0x1 ;  /* 0x0000000404187c11 */ /* 0x000fe2000f8008ff */
[----:B------:R-:W-:Y:S01]  /*aff0*/  IMAD.WIDE.U32 R6, R149, UR6, RZ ;  /* 0x0000000695067c25 */ /* 0x000fe2000f8e00ff */
[----:B------:R-:W-:-:S02]  /*b000*/  ULDC.64 UR6, c[0x0][0x400] ;  /* 0x0001000000067ab9 */ /* 0x000fc40000000a00 */
[----:B------:R-:W-:Y:S01]  /*b010*/  PLOP3.LUT P2, PT, PT, PT, UP0, 0x80, 0x0 ;  /* 0x000000000000781c */ /* 0x000fe20003f4f008 */
[----:B------:R-:W-:Y:S01]  /*b020*/  IMAD.IADD R25, R25, 0x1, R5 ;  /* 0x0000000119197824 */ /* 0x000fe200078e0205 */
[----:B------:R-:W-:Y:S01]  /*b030*/  LEA R26, P1, R6, UR6, 0x1 ;  /* 0x00000006061a7c11 */ /* 0x000fe2000f8208ff */
[----:B------:R-:W-:-:S03]  /*b040*/  IMAD.IADD R27, R27, 0x1, R7 ;  /* 0x000000011b1b7824 */ /* 0x000fc600078e0207 */
[----:B------:R-:W-:Y:S02]  /*b050*/  LEA.HI.X R25, R4, UR5, R25, 0x1, P0 ;  /* 0x0000000504197c11 */ /* 0x000fe400080f0c19 */
[----:B------:R-:W-:-:S05]  /*b060*/  LEA.HI.X R27, R6, UR7, R27, 0x1, P1 ;  /* 0x00000007061b7c11 */ /* 0x000fca00088f0c1b */
        /* <DEDUP_REMOVED lines=17> */
.L_x_4178:
[----:B------:R-:W-:Y:S01]  /*b180*/  ULDC.U8 UR4, c[0x0][0x410] ;  /* 0x0001040000047ab9 */ /* 0x000fe20000000000 */
[----:B------:R-:W-:Y:S01]  /*b190*/  BSSY B0, `(.L_x_4179) ;  /* 0x000056e000007945 */ /* 0x000fe20003800000 */
[----:B------:R-:W-:Y:S01]  /*b1a0*/  ISETP.NE.AND P0, PT, RZ, UR4, PT ;  /* 0x00000004ff007c0c */ /* 0x000fe2000bf05270 */
[----:B------:R-:W-:-:S12]  /*b1b0*/  IMAD R6, R137, 0x80, R17 ;  /* 0x0000008089067824 */ /* 0x000fd800078e0211 */
[----:B------:R-:W-:Y:S05]  /*b1c0*/  @!P0 BRA `(.L_x_4180) ;  /* 0x0000002800b88947 */ /* 0x000fea0003800000 */
[----:B------:R-:W-:-:S03]  /*b1d0*/  UMOV UR4, 0xffffffff ;  /* 0xffffffff00047882 */ /* 0x000fc60000000000 */
[----:B------:R-:W-:Y:S05]  /*b1e0*/  BRA.DIV UR4, `(.L_x_4181) ;  /* 0x000001be046c7947 */ /* 0x000fea000b800000 */
[----:B------:R0:W1:Y:S04]  /*b1f0*/  SHFL.IDX PT, R0, R25, RZ, 0x1c1f ;  /* 0x001c1fff19007589 */ /* 0x00006800000e0000 */
[----:B------:R0:W2:Y:S04]  /*b200*/  SHFL.IDX PT, R3, R24, RZ, 0x1c1f ;  /* 0x001c1fff18037589 */ /* 0x0000a800000e0000 */
[----:B------:R0:W3:Y:S04]  /*b210*/  SHFL.IDX PT, R4, R27, RZ, 0x1c1f ;  /* 0x001c1fff1b047589 */ /* 0x0000e800000e0000 */
[----:B------:R0:W4:Y:S02]  /*b220*/  SHFL.IDX PT, R14, R26, RZ, 0x1c1f ;  /* 0x001c1fff1a0e7589 */ /* 0x00012400000e0000 */
.L_x_4445:
[----:B------:R-:W-:Y:S01]  /*b230*/  ULDC UR4, c[0x0][0x448] ;  /* 0x0001120000047ab9 */ /* 0x000fe20000000800 */
[----:B------:R-:W-:Y:S01]  /*b240*/  LOP3.LUT R7, R211, 0x18, R18, 0xf8, !PT ;  /* 0x00000018d3077812 */ /* 0x000fe200078ef812 */
[----:B------:R-:W-:Y:S01]  /*b250*/  IMAD R5, R153, UR4, RZ ;  /* 0x0000000499057c24 */ /* 0x000fe2000f8e02ff */
[----:B------:R-:W-:Y:S01]  /*b260*/  BSSY B1, `(.L_x_4182) ;  /* 0x0000055000017945 */ /* 0x000fe20003800000 */
[----:B------:R-:W-:Y:S02]  /*b270*/  LOP3.LUT P0, RZ, R218, 0x4, RZ, 0xc0, !PT ;  /* 0x00000004daff7812 */ /* 0x000fe4000780c0ff */
[----:B------:R-:W-:Y:S02]  /*b280*/  CS2R R10, SRZ ;  /* 0x00000000000a7805 */ /* 0x000fe4000001ff00 */
[----:B------:R-:W-:Y:S02]  /*b290*/  LOP3.LUT R8, R7, R212, RZ, 0x3c, !PT ;  /* 0x000000d407087212 */ /* 0x000fe400078e3cff */
[----:B0-----:R-:W-:-:S02]  /*b2a0*/  CS2R R24, SRZ ;  /* 0x0000000000187805 */ /* 0x001fc4000001ff00 */
[----:B------:R-:W-:Y:S01]  /*b2b0*/  ISETP.GE.AND P1, PT, R6, R5, PT ;  /* 0x000000050600720c */ /* 0x000fe20003f26270 */
[----:B------:R-:W-:Y:S01]  /*b2c0*/  IMAD R5, R137, -0x80, R5 ;  /* 0xffffff8089057824 */ /* 0x000fe200078e0205 */
[----:B------:R-:W-:Y:S01]  /*b2d0*/  CS2R R6, SRZ ;  /* 0x0000000000067805 */ /* 0x000fe2000001ff00 */
[----:B------:R-:W-:Y:S01]  /*b2e0*/  IMAD.IADD R9, R213, 0x1, R8 ;  /* 0x00000001d5097824 */ /* 0x000fe200078e0208 */
[----:B------:R-:W-:Y:S02]  /*b2f0*/  CS2R R20, SRZ ;  /* 0x0000000000147805 */ /* 0x000fe4000001ff00 */
[----:B------:R-:W-:Y:S02]  /*b300*/  CS2R R26, SRZ ;  /* 0x00000000001a7805 */ /* 0x000fe4000001ff00 */
[----:B------:R-:W-:Y:S01]  /*b310*/  CS2R R12, SRZ ;  /* 0x00000000000c7805 */ /* 0x000fe2000001ff00 */
[----:B------:R-:W-:Y:S01]  /*b320*/  IMAD R9, R9, 0x2, R2 ;  /* 0x0000000209097824 */ /* 0x000fe200078e0202 */
[----:B------:R-:W-:-:S02]  /*b330*/  CS2R R40, SRZ ;  /* 0x0000000000287805 */ /* 0x000fc4000001ff00 */
[----:B------:R-:W-:Y:S02]  /*b340*/  CS2R R28, SRZ ;  /* 0x00000000001c7805 */ /* 0x000fe4000001ff00 */
[----:B------:R-:W-:Y:S02]  /*b350*/  CS2R R32, SRZ ;  /* 0x0000000000207805 */ /* 0x000fe4000001ff00 */
[----:B------:R-:W-:Y:S02]  /*b360*/  CS2R R38, SRZ ;  /* 0x0000000000267805 */ /* 0x000fe4000001ff00 */
[----:B------:R-:W-:Y:S02]  /*b370*/  CS2R R30, SRZ ;  /* 0x00000000001e7805 */ /* 0x000fe4000001ff00 */
[C---:B------:R-:W-:Y:S01]  /*b380*/  IADD3 R37, R9.reuse, 0x15400, RZ ;  /* 0x0001540009257810 */ /* 0x040fe20007ffe0ff */
[----:B------:R-:W-:Y:S01]  /*b390*/  VIADD R8, R9, 0x15440 ;  /* 0x0001544009087836 */ /* 0x000fe20000000000 */
[----:B------:R-:W-:Y:S01]  /*b3a0*/  CS2R R34, SRZ ;  /* 0x0000000000227805 */ /* 0x000fe2000001ff00 */
[----:B------:R-:W-:Y:S06]  /*b3b0*/  @P1 BRA `(.L_x_4183) ;  /* 0x0000000000fc1947 */ /* 0x000fec0003800000 */
[----:B------:R-:W4:Y:S01]  /*b3c0*/  LDL R42, [R1+0x50] ;  /* 0x00005000012a7983 */ /* 0x000f220000100800 */
[----:B------:R-:W-:-:S03]  /*b3d0*/  ULDC UR4, c[0x0][0x3f4] ;  /* 0x0000fd0000047ab9 */ /* 0x000fc60000000800 */
[----:B------:R-:W4:Y:S04]  /*b3e0*/  LDL R46, [R1+0x58] ;  /* 0x00005800012e7983 */ /* 0x000f280000100800 */
[----:B------:R-:W4:Y:S04]  /*b3f0*/  LDL R51, [R1+0x54] ;  /* 0x0000540001337983 */ /* 0x000f280000100800 */
[----:B------:R-:W4:Y:S04]  /*b400*/  LDL R50, [R1+0x60] ;  /* 0x0000600001327983 */ /* 0x000f280000100800 */
[----:B------:R-:W4:Y:S04]  /*b410*/  LDL R54, [R1+0x68] ;  /* 0x0000680001367983 */ /* 0x000f280000100800 */
[----:B------:R-:W4:Y:S04]  /*b420*/  LDL R53, [R1+0x5c] ;  /* 0x00005c0001357983 */ /* 0x000f280000100800 */
[----:B------:R-:W4:Y:S01]  /*b430*/  LDL R52, [R1+0x64] ;  /* 0x0000640001347983 */ /* 0x000f220000100800 */
[----:B------:R-:W-:-:S02]  /*b440*/  ISETP.GE.AND P2, PT, R22, UR4, PT ;  /* 0x0000000416007c0c */ /* 0x000fc4000bf46270 */
[----:B------:R-:W-:Y:S02]  /*b450*/  CS2R R40, SRZ ;  /* 0x0000000000287805 */ /* 0x000fe4000001ff00 */
[----:B------:R-:W-:Y:S02]  /*b460*/  ISETP.GE.AND P3, PT, R207, UR4, PT ;  /* 0x00000004cf007c0c */ /* 0x000fe4000bf66270 */
[----:B------:R-:W-:Y:S02]  /*b470*/  CS2R R6, SRZ ;  /* 0x0000000000067805 */ /* 0x000fe4000001ff00 */
[----:B------:R-:W-:Y:S02]  /*b480*/  ISETP.GE.AND P4, PT, R206, UR4, PT ;  /* 0x00000004ce007c0c */ /* 0x000fe4000bf86270 */
[----:B------:R-:W-:-:S03]  /*b490*/  CS2R R28, SRZ ;  /* 0x00000000001c7805 */ /* 0x000fc6000001ff00 */
[----:B---3--:R-:W-:Y:S01]  /*b4a0*/  @!P2 MOV R15, R4 ;  /* 0x00000004000fa202 */ /* 0x008fe20000000f00 */
[----:B--2---:R-:W-:-:S03]  /*b4b0*/  @!P2 IMAD.MOV.U32 R10, RZ, RZ, R3 ;  /* 0x000000ffff0aa224 */ /* 0x004fc600078e0003 */
[----:B------:R-:W-:Y:S01]  /*b4c0*/  @!P3 IADD3 R20, P1, R3, R236, RZ ;  /* 0x000000ec0314b210 */ /* 0x000fe20007f3e0ff */
[----:B-1----:R-:W-:Y:S02]  /*b4d0*/  @!P2 IMAD.MOV.U32 R11, RZ, RZ, R0 ;  /* 0x000000ffff0ba224 */ /* 0x002fe400078e0000 */
[----:B----4-:R-:W-:-:S04]  /*b4e0*/  @!P2 IMAD.WIDE R12, R22, 0x2, R14 ;  /* 0x00000002160ca825 */ /* 0x010fc800078e020e */
[----:B------:R-:W-:Y:S01]  /*b4f0*/  @!P2 IMAD.WIDE R10, R22, 0x2, R10 ;  /* 0x00000002160aa825 */ /* 0x000fe200078e020a */
[----:B------:R-:W5:Y:S03]  /*b500*/  @!P2 LD.E.64 R6, desc[UR60][R12.64] ;  /* 0x0000003c0c06a980 */ /* 0x000f66000c101b00 */
[----:B------:R-:W-:Y:S01]  /*b510*/  @!P3 IMAD.X R21, R0, 0x1, R235, P1 ;  /* 0x000000010015b824 */ /* 0x000fe200008e06eb */
[----:B------:R0:W5:Y:S01]  /*b520*/  @!P2 LD.E.64 R40, desc[UR60][R10.64] ;  /* 0x0000003c0a28a980 */ /* 0x000162000c101b00 */
[----:B------:R-:W-:Y:S02]  /*b530*/  ISETP.GE.AND P2, PT, R209, UR4, PT ;  /* 0x00000004d1007c0c */ /* 0x000fe4000bf46270 */
[----:B------:R-:W-:Y:S02]  /*b540*/  @!P3 IADD3 R26, P1, R14, R236, RZ ;  /* 0x000000ec0e1ab210 */ /* 0x000fe40007f3e0ff */
[----:B------:R-:W-:-:S02]  /*b550*/  CS2R R24, SRZ ;  /* 0x0000000000187805 */ /* 0x000fc4000001ff00 */
[----:B------:R-:W-:Y:S01]  /*b560*/  CS2R R32, SRZ ;  /* 0x0000000000207805 */ /* 0x000fe2000001ff00 */
[----:B------:R1:W5:Y:S01]  /*b570*/  @!P3 LD.E.64 R28, desc[UR60][R20.64] ;  /* 0x0000003c141cb980 */ /* 0x000362000c101b00 */
[----:B------:R-:W-:Y:S01]  /*b580*/  @!P3 IMAD.X R27, R4, 0x1, R235, P1 ;  /* 0x00000001041bb824 */ /* 0x000fe200008e06eb */
[----:B0-----:R-:W-:Y:S02]  /*b590*/  CS2R R10, SRZ ;  /* 0x00000000000a7805 */ /* 0x001fe4000001ff00 */
[----:B------:R-:W-:Y:S02]  /*b5a0*/  ISETP.GE.AND P1, PT, R208, UR4, PT ;  /* 0x00000004d0007c0c */ /* 0x000fe4000bf26270 */
[----:B------:R0:W5:Y:S01]  /*b5b0*/  @!P3 LD.E.64 R24, desc[UR60][R26.64] ;  /* 0x0000003c1a18b980 */ /* 0x000162000c101b00 */
[----:B------:R-:W-:Y:S02]  /*b5c0*/  ISETP.GE.AND P3, PT, R210, UR4, PT ;  /* 0x00000004d2007c0c */ /* 0x000fe4000bf66270 */
[----:B------:R-:W-:-:S02]  /*b5d0*/  CS2R R38, SRZ ;  /* 0x0000000000267805 */ /* 0x000fc4000001ff00 */
[----:B-1----:R-:W-:Y:S02]  /*b5e0*/  CS2R R20, SRZ ;  /* 0x0000000000147805 */ /* 0x002fe4000001ff00 */
[----:B------:R-:W-:Y:S02]  /*b5f0*/  CS2R R30, SRZ ;  /* 0x00000000001e7805 */ /* 0x000fe4000001ff00 */
[----:B------:R-:W-:Y:S02]  /*b600*/  CS2R R12, SRZ ;  /* 0x00000000000c7805 */ /* 0x000fe4000001ff00 */
[----:B0-----:R-:W-:Y:S02]  /*b610*/  CS2R R26, SRZ ;  /* 0x00000000001a7805 */ /* 0x001fe4000001ff00 */
[-C--:B------:R-:W-:Y:S02]  /*b620*/  @!P4 IADD3 R34, P5, R3, R42.reuse, RZ ;  /* 0x0000002a0322c210 */ /* 0x080fe40007fbe0ff */
[----:B------:R-:W-:-:S03]  /*b630*/  @!P4 IADD3 R42, P6, R14, R42, RZ ;  /* 0x0000002a0e2ac210 */ /* 0x000fc60007fde0ff */
[----:B------:R-:W-:Y:S01]  /*b640*/  @!P4 IMAD.X R35, R0, 0x1, R237, P5 ;  /* 0x000000010023c824 */ /* 0x000fe200028e06ed */
[----:B------:R-:W-:-:S04]  /*b650*/  @!P4 IADD3.X R43, R4, R237, RZ, P6, !PT ;  /* 0x000000ed042bc210 */ /* 0x000fc800037fe4ff */
[----:B------:R-:W5:Y:S04]  /*b660*/  @!P4 LD.E.64 R32, desc[UR60][R34.64] ;  /* 0x0000003c2220c980 */ /* 0x000f68000c101b00 */
[----:B------:R0:W5:Y:S01]  /*b670*/  @!P4 LD.E.64 R10, desc[UR60][R42.64] ;  /* 0x0000003c2a0ac980 */ /* 0x000162000c101b00 */
[-C--:B------:R-:W-:Y:S02]  /*b680*/  @!P2 IADD3 R44, P4, R3, R46.reuse, RZ ;  /* 0x0000002e032ca210 */ /* 0x080fe40007f9e0ff */
[----:B------:R-:W-:-:S03]  /*b690*/  @!P2 IADD3 R46, P5, R14, R46, RZ ;  /* 0x0000002e0e2ea210 */ /* 0x000fc60007fbe0ff */
[--C-:B------:R-:W-:Y:S02]  /*b6a0*/  @!P2 IMAD.X R45, R0, 0x1, R51.reuse, P4 ;  /* 0x00000001002da824 */ /* 0x100fe400020e0633 */
[----:B------:R-:W-:Y:S01]  /*b6b0*/  @!P2 IMAD.X R47, R4, 0x1, R51, P5 ;  /* 0x00000001042fa824 */ /* 0x000fe200028e0633 */
[-C--:B------:R-:W-:Y:S02]  /*b6c0*/  @!P1 IADD3 R48, P6, R3, R50.reuse, RZ ;  /* 0x0000003203309210 */ /* 0x080fe40007fde0ff */
[----:B------:R1:W5:Y:S04]  /*b6d0*/  @!P2 LD.E.64 R38, desc[UR60][R44.64] ;  /* 0x0000003c2c26a980 */ /* 0x000368000c101b00 */
[----:B------:R1:W5:Y:S01]  /*b6e0*/  @!P2 LD.E.64 R20, desc[UR60][R46.64] ;  /* 0x0000003c2e14a980 */ /* 0x000362000c101b00 */
[----:B0-----:R-:W-:-:S02]  /*b6f0*/  @!P1 IADD3 R42, P2, R14, R50, RZ ;  /* 0x000000320e2a9210 */ /* 0x001fc40007f5e0ff */
[-C--:B------:R-:W-:Y:S02]  /*b700*/  @!P3 IADD3 R50, P4, R3, R54.reuse, RZ ;  /* 0x000000360332b210 */ /* 0x080fe40007f9e0ff */
[----:B------:R-:W-:Y:S02]  /*b710*/  @!P3 IADD3 R14, P5, R14, R54, RZ ;  /* 0x000000360e0eb210 */ /* 0x000fe40007fbe0ff */
[----:B------:R-:W-:Y:S01]  /*b720*/  CS2R R34, SRZ ;  /* 0x0000000000227805 */ /* 0x000fe2000001ff00 */
[----:B------:R-:W-:Y:S01]  /*b730*/  @!P1 IMAD.X R49, R0, 0x1, R53, P6 ;  /* 0x0000000100319824 */ /* 0x000fe200030e0635 */
[----:B------:R-:W-:Y:S01]  /*b740*/  @!P1 IADD3.X R43, R4, R53, RZ, P2, !PT ;  /* 0x00000035042b9210 */ /* 0x000fe200017fe4ff */
[--C-:B------:R-:W-:Y:S02]  /*b750*/  @!P3 IMAD.X R51, R0, 0x1, R52.reuse, P4 ;  /* 0x000000010033b824 */ /* 0x100fe400020e0634 */
[----:B------:R-:W-:Y:S01]  /*b760*/  @!P3 IMAD.X R15, R4, 0x1, R52, P5 ;  /* 0x00000001040fb824 */ /* 0x000fe200028e0634 */
[----:B------:R1:W5:Y:S04]  /*b770*/  @!P1 LD.E.64 R30, desc[UR60][R48.64] ;  /* 0x0000003c301e9980 */ /* 0x000368000c101b00 */
[----:B------:R1:W5:Y:S04]  /*b780*/  @!P1 LD.E.64 R26, desc[UR60][R42.64] ;  /* 0x0000003c2a1a9980 */ /* 0x000368000c101b00 */
[----:B------:R1:W5:Y:S04]  /*b790*/  @!P3 LD.E.64 R34, desc[UR60][R50.64] ;  /* 0x0000003c3222b980 */ /* 0x000368000c101b00 */
[----:B------:R1:W5:Y:S02]  /*b7a0*/  @!P3 LD.E.64 R12, desc[UR60][R14.64] ;  /* 0x0000003c0e0cb980 */ /* 0x000364000c101b00 */
.L_x_4183:
[----:B------:R-:W-:Y:S05]  /*b7b0*/  BSYNC B1 ;  /* 0x0000000000017941 */ /* 0x000fea0003800000 */
.L_x_4182:
[----:B--2--5:R-:W-:Y:S01]  /*b7c0*/  IMAD.MOV.U32 R3, RZ, RZ, R41 ;  /* 0x000000ffff037224 */ /* 0x024fe200078e0029 */
[----:B-1----:R-:W-:Y:S01]  /*b7d0*/  MOV R0, R40 ;  /* 0x0000002800007202 */ /* 0x002fe20000000f00 */
[--C-:B------:R-:W-:Y:S01]  /*b7e0*/  IMAD.MOV.U32 R46, RZ, RZ, R39.reuse ;  /* 0x000000ffff2e7224 */ /* 0x100fe200078e0027 */
[----:B------:R-:W-:Y:S01]  /*b7f0*/  SHF.R.U64 R54, R38, 0x10, R39 ;  /* 0x0000001026367819 */ /* 0x000fe20000001227 */
[----:B------:R-:W-:Y:S01]  /*b800*/  IMAD.MOV.U32 R48, RZ, RZ, R35 ;  /* 0x000000ffff307224 */ /* 0x000fe200078e0023 */
[----:B------:R-:W-:Y:S01]  /*b810*/  SHF.R.U32.HI R55, RZ, 0x10, R39 ;  /* 0x00000010ff377819 */ /* 0x000fe20000011627 */
[----:B------:R-:W-:Y:S01]  /*b820*/  IMAD.MOV.U32 R15, RZ, RZ, R7 ;  /* 0x000000ffff0f7224 */ /* 0x000fe200078e0007 */
[----:B------:R-:W-:Y:S01]  /*b830*/  MOV R39, R30 ;  /* 0x0000001e00277202 */ /* 0x000fe20000000f00 */
[----:B------:R-:W-:Y:S01]  /*b840*/  @P0 VIADD R8, R37, 0xffffffc0 ;  /* 0xffffffc025080836 */ /* 0x000fe20000000000 */
[----:B------:R-:W-:Y:S01]  /*b850*/  SHF.R.U64 R56, R30, 0x10, R31 ;  /* 0x000000101e387819 */ /* 0x000fe2000000121f */
[----:B------:R-:W-:Y:S01]  /*b860*/  IMAD.MOV.U32 R30, RZ, RZ, R34 ;  /* 0x000000ffff1e7224 */ /* 0x000fe200078e0022 */
[--C-:B------:R-:W-:Y:S01]  /*b870*/  SHF.R.U64 R34, R34, 0x10, R35.reuse ;  /* 0x0000001022227819 */ /* 0x100fe20000001223 */
[----:B------:R-:W-:Y:S01]  /*b880*/  IMAD.MOV.U32 R45, RZ, RZ, R38 ;  /* 0x000000ffff2d7224 */ /* 0x000fe200078e0026 */
[----:B------:R-:W-:Y:S01]  /*b890*/  SHF.R.U32.HI R58, RZ, 0x10, R35 ;  /* 0x00000010ff3a7819 */ /* 0x000fe20000011623 */
[----:B---3--:R-:W-:Y:S01]  /*b8a0*/  IMAD.MOV.U32 R4, RZ, RZ, R11 ;  /* 0x000000ffff047224 */ /* 0x008fe200078e000b */
[----:B------:R-:W-:Y:S01]  /*b8b0*/  PRMT R35, R0, 0x5410, R3 ;  /* 0x0000541000237816 */ /* 0x000fe20000000003 */
[----:B----4-:R-:W-:Y:S01]  /*b8c0*/  IMAD.MOV.U32 R14, RZ, RZ, R28 ;  /* 0x000000ffff0e7224 */ /* 0x010fe200078e001c */
[----:B------:R-:W-:Y:S01]  /*b8d0*/  LEA.HI R0, R226, R226, RZ, 0x1 ;  /* 0x000000e2e2007211 */ /* 0x000fe200078f08ff */
[----:B------:R-:W-:Y:S01]  /*b8e0*/  IMAD.MOV.U32 R43, RZ, RZ, R29 ;  /* 0x000000ffff2b7224 */ /* 0x000fe200078e001d */
[----:B------:R-:W-:Y:S01]  /*b8f0*/  SHF.R.U64 R59, R6, 0x10, R7 ;  /* 0x00000010063b7819 */ /* 0x000fe20000001207 */
[----:B------:R-:W-:Y:S01]  /*b900*/  IMAD.MOV.U32 R44, RZ, RZ, R33 ;  /* 0x000000ffff2c7224 */ /* 0x000fe200078e0021 */
[----:B------:R-:W-:Y:S01]  /*b910*/  LOP3.LUT R3, R0, 0xfffffffe, RZ, 0xc0, !PT ;  /* 0xfffffffe00037812 */ /* 0x000fe200078ec0ff */
[----:B------:R-:W-:Y:S01]  /*b920*/  IMAD.MOV.U32 R47, RZ, RZ, R31 ;  /* 0x000000ffff2f7224 */ /* 0x000fe200078e001f */
[----:B------:R-:W-:Y:S01]  /*b930*/  SHF.R.U32.HI R60, RZ, 0x10, R7 ;  /* 0x00000010ff3c7819 */ /* 0x000fe20000011607 */
[----:B------:R-:W-:Y:S01]  /*b940*/  IMAD.MOV.U32 R42, RZ, RZ, R13 ;  /* 0x000000ffff2a7224 */ /* 0x000fe200078e000d */
[----:B------:R-:W-:Y:S01]  /*b950*/  IADD3 R3, R226, -R3, RZ ;  /* 0x80000003e2037210 */ /* 0x000fe20007ffe0ff */
[----:B------:R-:W-:Y:S01]  /*b960*/  BSSY B1, `(.L_x_4184) ;  /* 0x0000037000017945 */ /* 0x000fe20003800000 */
[----:B------:R-:W-:Y:S01]  /*b970*/  MOV R38, R6 ;  /* 0x0000000600267202 */ /* 0x000fe20000000f00 */
[----:B------:R-:W-:Y:S01]  /*b980*/  IMAD.MOV.U32 R6, RZ, RZ, R25 ;  /* 0x000000ffff067224 */ /* 0x000fe200078e0019 */
[----:B------:R-:W-:-:S02]  /*b990*/  SHF.L.U32 R7, R3, 0x1f, RZ ;  /* 0x0000001f03077819 */ /* 0x000fc400000006ff */
[----:B------:R-:W-:Y:S01]  /*b9a0*/  SHF.R.U64 R37, R40, 0x10, R41 ;  /* 0x0000001028257819 */ /* 0x000fe20000001229 */
[----:B------:R-:W-:Y:S01]  /*b9b0*/  IMAD.MOV.U32 R40, RZ, RZ, R27 ;  /* 0x000000ffff287224 */ /* 0x000fe200078e001b */
[----:B------:R-:W0:Y:S01]  /*b9c0*/  SYNCS.PHASECHK.TRANS64.TRYWAIT P0, [R2+URZ+0x36800], R7 ;  /* 0x03680007020075a7 */ /* 0x000e22000800017f */
[--C-:B------:R-:W-:Y:S02]  /*b9d0*/  SHF.R.U64 R61, R24, 0x10, R25.reuse ;  /* 0x00000010183d7819 */ /* 0x100fe40000001219 */
[----:B------:R-:W-:Y:S01]  /*b9e0*/  SHF.R.U32.HI R62, RZ, 0x10, R25 ;  /* 0x00000010ff3e7819 */ /* 0x000fe20000011619 */
[----:B------:R-:W-:Y:S01]  /*b9f0*/  IMAD.MOV.U32 R25, RZ, RZ, R20 ;  /* 0x000000ffff197224 */ /* 0x000fe200078e0014 */
[--C-:B------:R-:W-:Y:S02]  /*ba00*/  SHF.R.U64 R63, R10, 0x10, R11.reuse ;  /* 0x000000100a3f7819 */ /* 0x100fe4000000120b */
[----:B------:R-:W-:Y:S01]  /*ba10*/  SHF.R.U32.HI R64, RZ, 0x10, R11 ;  /* 0x00000010ff407819 */ /* 0x000fe2000001160b */
[----:B------:R-:W-:Y:S01]  /*ba20*/  IMAD.MOV.U32 R11, RZ, RZ, R21 ;  /* 0x000000ffff0b7224 */ /* 0x000fe200078e0015 */
[----:B------:R-:W-:Y:S01]  /*ba30*/  SHF.R.U32.HI R49, RZ, 0x10, R41 ;  /* 0x00000010ff317819 */ /* 0x000fe20000011629 */
[----:B------:R-:W-:Y:S01]  /*ba40*/  IMAD.MOV.U32 R41, RZ, RZ, R12 ;  /* 0x000000ffff297224 */ /* 0x000fe200078e000c */
[----:B------:R-:W-:-:S02]  /*ba50*/  SHF.R.U64 R50, R28, 0x10, R29 ;  /* 0x000000101c327819 */ /* 0x000fc4000000121d */
[--C-:B------:R-:W-:Y:S02]  /*ba60*/  SHF.R.U64 R52, R32, 0x10, R33.reuse ;  /* 0x0000001020347819 */ /* 0x100fe40000001221 */
[----:B------:R-:W-:Y:S01]  /*ba70*/  SHF.R.U32.HI R53, RZ, 0x10, R33 ;  /* 0x00000010ff357819 */ /* 0x000fe20000011621 */
[----:B------:R-:W-:Y:S01]  /*ba80*/  IMAD.MOV.U32 R33, RZ, RZ, R24 ;  /* 0x000000ffff217224 */ /* 0x000fe200078e0018 */
[----:B------:R-:W-:Y:S02]  /*ba90*/  SHF.R.U64 R65, R20, 0x10, R21 ;  /* 0x0000001014417819 */ /* 0x000fe40000001215 */
[----:B------:R-:W-:Y:S02]  /*baa0*/  SHF.R.U32.HI R51, RZ, 0x10, R29 ;  /* 0x00000010ff337819 */ /* 0x000fe4000001161d */
[----:B------:R-:W-:Y:S02]  /*bab0*/  MOV R28, R32 ;  /* 0x00000020001c7202 */ /* 0x000fe40000000f00 */
[----:B------:R-:W-:-:S02]  /*bac0*/  MOV R20, R26 ;  /* 0x0000001a00147202 */ /* 0x000fc40000000f00 */
[----:B------:R-:W-:Y:S02]  /*bad0*/  SHF.R.U32.HI R57, RZ, 0x10, R31 ;  /* 0x00000010ff397819 */ /* 0x000fe4000001161f */
[----:B------:R-:W-:Y:S02]  /*bae0*/  MOV R29, R10 ;  /* 0x0000000a001d7202 */ /* 0x000fe40000000f00 */
[----:B------:R-:W-:Y:S02]  /*baf0*/  SHF.R.U32.HI R66, RZ, 0x10, R21 ;  /* 0x00000010ff427819 */ /* 0x000fe40000011615 */
[--C-:B------:R-:W-:Y:S02]  /*bb00*/  SHF.R.U64 R67, R26, 0x10, R27.reuse ;  /* 0x000000101a437819 */ /* 0x100fe4000000121b */
[----:B------:R-:W-:Y:S02]  /*bb10*/  SHF.R.U32.HI R68, RZ, 0x10, R27 ;  /* 0x00000010ff447819 */ /* 0x000fe4000001161b */
[----:B------:R-:W-:-:S02]  /*bb20*/  VIMNMX R0, R5, 0x80, PT ;  /* 0x0000008005007848 */ /* 0x000fc40003fe0100 */
[--C-:B------:R-:W-:Y:S02]  /*bb30*/  SHF.R.U64 R12, R12, 0x10, R13.reuse ;  /* 0x000000100c0c7819 */ /* 0x100fe4000000120d */
        /* <DEDUP_REMOVED lines=21> */
[----:B------:R-:W-:Y:S02]  /*bc90*/  ISETP.GE.AND P1, PT, R17, R0, PT ;  /* 0x000000001100720c */ /* 0x000fe40003f26270 */
[----:B------:R-:W-:-:S02]  /*bca0*/  PRMT R20, R67, 0x5410, R68 ;  /* 0x0000541043147816 */ /* 0x000fc40000000044 */
[----:B------:R-:W-:Y:S01]  /*bcb0*/  PRMT R11, R41, 0x5410, R42 ;  /* 0x00005410290b7816 */ /* 0x000fe2000000002a */
[----:B0-----:R-:W-:Y:S08]  /*bcc0*/  @!P0 BRA `(.L_x_4185) ;  /* 0x000001b400248947 */ /* 0x001ff00003800000 */
.L_x_4446:
[----:B------:R-:W-:Y:S05]  /*bcd0*/  BSYNC B1 ;  /* 0x0000000000017941 */ /* 0x000fea0003800000 */
.L_x_4184:
        /* <DEDUP_REMOVED lines=8> */
[-C--:B------:R-:W-:Y:S02]  /*bd60*/  ISETP.GE.AND P3, PT, R209, R5.reuse, PT ;  /* 0x00000005d100720c */ /* 0x080fe40003f66270 */
[----:B------:R-:W-:-:S02]  /*bd70*/  ISETP.GE.AND P4, PT, R208, R5, PT ;  /* 0x00000005d000720c */ /* 0x000fc40003f86270 */
[----:B------:R-:W-:-:S03]  /*bd80*/  ISETP.GE.AND P5, PT, R210, R5, PT ;  /* 0x00000005d200720c */ /* 0x000fc60003fa6270 */
[----:B------:R-:W-:Y:S10]  /*bd90*/  @P0 BRA `(.L_x_4189) ;  /* 0x0000000000980947 */ /* 0x000ff40003800000 */
        /* <DEDUP_REMOVED lines=38> */
.L_x_4189:
[----:B------:R-:W-:Y:S05]  /*c000*/  BSYNC B2 ;  /* 0x0000000000027941 */ /* 0x000fea0003800000 */
.L_x_4188:
[----:B------:R-:W-:Y:S04]  /*c010*/  BSSY B2, `(.L_x_4190) ;  /* 0x0000028000027945 */ /* 0x000fe80003800000 */
[----:B------:R-:W-:Y:S05]  /*c020*/  @P1 BRA `(.L_x_4191) ;  /* 0x0000000000981947 */ /* 0x000fea0003800000 */
[----:B01----:R-:W0:Y:S01]  /*c030*/  LDS.128 R4, [R8] ;  /* 0x0000000008047984 */ /* 0x003e220000000c00 */
        /* <DEDUP_REMOVED lines=37> */
.L_x_4191:
[----:B------:R-:W-:Y:S05]  /*c290*/  BSYNC B2 ;  /* 0x0000000000027941 */ /* 0x000fea0003800000 */
.L_x_4190:
[----:B------:R-:W-:Y:S04]  /*c2a0*/  BSSY B2, `(.L_x_4192) ;  /* 0x0000028000027945 */ /* 0x000fe80003800000 */
        /* <DEDUP_REMOVED lines=39> */
.L_x_4193:
[----:B------:R-:W-:Y:S05]  /*c520*/  BSYNC B2 ;  /* 0x0000000000027941 */ /* 0x000fea0003800000 */
.L_x_4192:
[----:B------:R-:W-:Y:S04]  /*c530*/  BSSY B2, `(.L_x_4194) ;  /* 0x0000028000027945 */ /* 0x000fe80003800000 */
[----:B------:R-:W-:Y:S05]  /*c540*/  @P3 BRA `(.L_x_4195) ;  /* 0x0000000000983947 */ /* 0x000fea0003800000 */
[----:B0123--:R-:W0:Y:S01]  /*c550*/  LDS.128 R4, [R8+0x4000] ;  /* 0x0040000008047984 */ /* 0x00fe220000000c00 */
        /* <DEDUP_REMOVED lines=37> */
.L_x_4195:
[----:B------:R-:W-:Y:S05]  /*c7b0*/  BSYNC B2 ;  /* 0x0000000000027941 */ /* 0x000fea0003800000 */
.L_x_4194:
[----:B------:R-:W-:Y:S04]  /*c7c0*/  BSSY B2, `(.L_x_4196) ;  /* 0x0000028000027945 */ /* 0x000fe80003800000 */
[----:B------:R-:W-:Y:S05]  /*c7d0*/  @P4 BRA `(.L_x_4197) ;  /* 0x0000000000984947 */ /* 0x000fea0003800000 */
[----:B01234-:R-:W0:Y:S01]  /*c7e0*/  LDS.128 R4, [R9+0x1d400] ;  /* 0x01d4000009047984 */ /* 0x01fe220000000c00 */
        /* <DEDUP_REMOVED lines=37> */
.L_x_4197:
[----:B------:R-:W-:Y:S05]  /*ca40*/  BSYNC B2 ;  /* 0x0000000000027941 */ /* 0x000fea0003800000 */
.L_x_4196:
        /* <DEDUP_REMOVED lines=39> */
.L_x_4187:
[----:B------:R-:W-:Y:S05]  /*ccc0*/  BSYNC B1 ;  /* 0x0000000000017941 */ /* 0x000fea0003800000 */
.L_x_4186:
[----:B------:R-:W-:-:S13]  /*ccd0*/  ISETP.GE.AND P0, PT, R227, R0, PT ;  /* 0x00000000e300720c */ /* 0x000fda0003f06270 */
[----:B------:R-:W-:Y:S05]  /*cce0*/  @P0 BRA `(.L_x_4198) ;  /* 0x0000003800e00947 */ /* 0x000fea0003800000 */
[----:B01234-:R-:W0:Y:S01]  /*ccf0*/  LDC R5, c[0x0][0x3f4] ;  /* 0x0000fd00ff057b82 */ /* 0x01fe220000000800 */
[----:B------:R-:W-:Y:S01]  /*cd00*/  BSSY B1, `(.L_x_4199) ;  /* 0x000002e000017945 */ /* 0x000fe20003800000 */
[-C--:B0-----:R-:W-:Y:S02]  /*cd10*/  ISETP.GE.AND P0, PT, R22, R5.reuse, PT ;  /* 0x000000051600720c */ /* 0x081fe40003f06270 */
[-C--:B------:R-:W-:Y:S02]  /*cd20*/  ISETP.GE.AND P1, PT, R207, R5.reuse, PT ;  /* 0x00000005cf00720c */ /* 0x080fe40003f26270 */
[-C--:B------:R-:W-:Y:S02]  /*cd30*/  ISETP.GE.AND P2, PT, R206, R5.reuse, PT ;  /* 0x00000005ce00720c */ /* 0x080fe40003f46270 */
[-C--:B------:R-:W-:Y:S02]  /*cd40*/  ISETP.GE.AND P3, PT, R209, R5.reuse, PT ;  /* 0x00000005d100720c */ /* 0x080fe40003f66270 */
[----:B------:R-:W-:-:S02]  /*cd50*/  ISETP.GE.AND P4, PT, R208, R5, PT ;  /* 0x00000005d000720c */ /* 0x000fc40003f86270 */
[----:B------:R-:W-:-:S03]  /*cd60*/  ISETP.GE.AND P5, PT, R210, R5, PT ;  /* 0x00000005d200720c */ /* 0x000fc60003fa6270 */
[----:B------:R-:W-:Y:S10]  /*cd70*/  @P0 BRA `(.L_x_4200) ;  /* 0x0000000000980947 */ /* 0x000ff40003800000 */
[----:B------:R-:W0:Y:S01]  /*cd80*/  LDS.128 R4, [R9+0x17400] ;  /* 0x0174000009047984 */ /* 0x000e220000000c00 */
[--C-:B------:R-:W-:Y:S02]  /*cd90*/  HADD2.F32 R48, -RZ, R38.reuse.H0_H0 ;  /* 0x20000026ff307230 */ /* 0x100fe40000004100 */
[----:B------:R-:W-:Y:S02]  /*cda0*/  HADD2.F32 R50, -RZ, R39.H0_H0 ;  /* 0x20000027ff327230 */ /* 0x000fe40000004100 */
[----:B------:R-:W-:Y:S02]  /*cdb0*/  HADD2.F32 R44, -RZ, R35.H0_H0 ;  /* 0x20000023ff2c7230 */ /* 0x000fe40000004100 */
[--C-:B------:R-:W-:Y:S02]  /*cdc0*/  HADD2.F32 R46, -RZ, R37.reuse.H0_H0 ;  /* 0x20000025ff2e7230 */ /* 0x100fe40000004100 */
        /* <DEDUP_REMOVED lines=10> */
[----:B------:R-:W-:Y:S01]  /*ce70*/  FFMA.FTZ R4, R44, R0, -R43 ;  /* 0x000000002c047223 */ /* 0x000fe2000001082b */
[--C-:B------:R-:W-:Y:S02]  /*ce80*/  HADD2.F32 R42, -RZ, R7.reuse.H0_H0 ;  /* 0x20000007ff2a7230 */ /* 0x100fe40000004100 */
[C---:B------:R-:W-:Y:S01]  /*ce90*/  FMUL.FTZ R43, R46.reuse, R5 ;  /* 0x000000052e2b7220 */ /* 0x040fe20000410000 */
[----:B------:R-:W-:Y:S02]  /*cea0*/  HADD2.F32 R6, -RZ, R6.H1_H1 ;  /* 0x30000006ff067230 */ /* 0x000fe40000004100 */
[----:B------:R-:W-:Y:S01]  /*ceb0*/  FFMA.FTZ R5, R46, R40, -R47 ;  /* 0x000000282e057223 */ /* 0x000fe2000001082f */
[----:B------:R-:W-:Y:S02]  /*cec0*/  HADD2.F32 R7, -RZ, R7.H1_H1 ;  /* 0x30000007ff077230 */ /* 0x000fe40000004100 */
[----:B------:R-:W-:Y:S01]  /*ced0*/  FFMA.FTZ R45, R48, R0, R45 ;  /* 0x00000000302d7223 */ /* 0x000fe2000001002d */
[----:B------:R-:W-:-:S02]  /*cee0*/  HADD2.F32 R44, -RZ, R39.H1_H1 ;  /* 0x30000027ff2c7230 */ /* 0x000fc40000004100 */
[----:B------:R-:W-:Y:S01]  /*cef0*/  FMUL.FTZ R0, R49, R6 ;  /* 0x0000000631007220 */ /* 0x000fe20000410000 */
[----:B------:R-:W-:Y:S02]  /*cf00*/  HADD2.F32 R47, -RZ, R35.H1_H1 ;  /* 0x30000023ff2f7230 */ /* 0x000fe40000004100 */
[-C--:B------:R-:W-:Y:S01]  /*cf10*/  FMUL.FTZ R37, R38, R7.reuse ;  /* 0x0000000726257220 */ /* 0x080fe20000410000 */
[----:B------:R-:W-:Y:S01]  /*cf20*/  FFMA.FTZ R40, R50, R40, R43 ;  /* 0x0000002832287223 */ /* 0x000fe2000001002b */
[----:B------:R-:W-:Y:S01]  /*cf30*/  FMUL.FTZ R35, R44, R7 ;  /* 0x000000072c237220 */ /* 0x000fe20000410000 */
[----:B------:R-:W-:Y:S01]  /*cf40*/  F2FP.F16.F32.PACK_AB R4, R45, R4 ;  /* 0x000000042d04723e */ /* 0x000fe200000000ff */
[C---:B------:R-:W-:Y:S01]  /*cf50*/  FMUL.FTZ R6, R47.reuse, R6 ;  /* 0x000000062f067220 */ /* 0x040fe20000410000 */
[-C--:B------:R-:W-:Y:S01]  /*cf60*/  FFMA.FTZ R0, R47, R41.reuse, -R0 ;  /* 0x000000292f007223 */ /* 0x080fe20000010800 */
[-C--:B------:R-:W-:Y:S01]  /*cf70*/  FFMA.FTZ R7, R38, R42.reuse, -R35 ;  /* 0x0000002a26077223 */ /* 0x080fe20000010823 */
[----:B------:R-:W-:Y:S01]  /*cf80*/  FFMA.FTZ R42, R44, R42, R37 ;  /* 0x0000002a2c2a7223 */ /* 0x000fe20000010025 */
[----:B------:R-:W-:Y:S01]  /*cf90*/  FFMA.FTZ R41, R49, R41, R6 ;  /* 0x0000002931297223 */ /* 0x000fe20000010006 */
[----:B------:R-:W-:-:S03]  /*cfa0*/  F2FP.F16.F32.PACK_AB R5, R40, R5 ;  /* 0x000000052805723e */ /* 0x000fc600000000ff */
[----:B------:R-:W-:Y:S02]  /*cfb0*/  F2FP.F16.F32.PACK_AB R7, R42, R7 ;  /* 0x000000072a07723e */ /* 0x000fe400000000ff */
[----:B------:R-:W-:-:S05]  /*cfc0*/  F2FP.F16.F32.PACK_AB R6, R41, R0 ;  /* 0x000000002906723e */ /* 0x000fca00000000ff */
[----:B------:R0:W-:Y:S02]  /*cfd0*/  STS.128 [R9+0x17400], R4 ;  /* 0x0174000409007388 */ /* 0x0001e40000000c00 */
.L_x_4200:
[----:B------:R-:W-:Y:S05]  /*cfe0*/  BSYNC B1 ;  /* 0x0000000000017941 */ /* 0x000fea0003800000 */
.L_x_4199:
        /* <DEDUP_REMOVED lines=14> */
[-C--:B------:R-:W-:Y:S01]  /*d0d0*/  FMUL.FTZ R40, R45, R5.reuse ;  /* 0x000000052d287220 */ /* 0x080fe20000410000 */
[-C--:B------:R-:W-:Y:S01]  /*d0e0*/  FFMA.FTZ R4, R42, R0.reuse, -R39 ;  /* 0x000000002a047223 */ /* 0x080fe20000010827 */
[----:B------:R-:W-:Y:S01]  /*d0f0*/  FFMA.FTZ R41, R44, R0, R41 ;  /* 0x000000002c297223 */ /* 0x000fe20000010029 */
[----:B------:R-:W-:Y:S01]  /*d100*/  FMUL.FTZ R0, R43, R5 ;  /* 0x000000052b007220 */ /* 0x000fe20000410000 */
[----:B------:R-:W-:-:S02]  /*d110*/  HADD2.F32 R38, -RZ, R7.H0_H0 ;  /* 0x20000007ff267230 */ /* 0x000fc40000004100 */
[-C--:B------:R-:W-:Y:S01]  /*d120*/  FFMA.FTZ R5, R43, R35.reuse, -R40 ;  /* 0x000000232b057223 */ /* 0x080fe20000010828 */
[----:B------:R-:W-:Y:S02]  /*d130*/  HADD2.F32 R6, -RZ, R6.H1_H1 ;  /* 0x30000006ff067230 */ /* 0x000fe40000004100 */
[----:B------:R-:W-:Y:S01]  /*d140*/  FFMA.FTZ R0, R45, R35, R0 ;  /* 0x000000232d007223 */ /* 0x000fe20000010000 */
[----:B------:R-:W-:Y:S01]  /*d150*/  HADD2.F32 R7, -RZ, R7.H1_H1 ;  /* 0x30000007ff077230 */ /* 0x000fe20000004100 */
[----:B------:R-:W-:Y:S01]  /*d160*/  F2FP.F16.F32.PACK_AB R4, R41, R4 ;  /* 0x000000042904723e */ /* 0x000fe200000000ff */
[----:B------:R-:W-:Y:S02]  /*d170*/  HADD2.F32 R43, -RZ, R33.H1_H1 ;  /* 0x30000021ff2b7230 */ /* 0x000fe40000004100 */
[----:B------:R-:W-:Y:S01]  /*d180*/  HADD2.F32 R42, -RZ, R34.H1_H1 ;  /* 0x30000022ff2a7230 */ /* 0x000fe20000004100 */
[----:B------:R-:W-:Y:S01]  /*d190*/  F2FP.F16.F32.PACK_AB R5, R0, R5 ;  /* 0x000000050005723e */ /* 0x000fe200000000ff */
[----:B------:R-:W-:-:S02]  /*d1a0*/  HADD2.F32 R39, -RZ, R31.H1_H1 ;  /* 0x3000001fff277230 */ /* 0x000fc40000004100 */
[----:B------:R-:W-:Y:S02]  /*d1b0*/  HADD2.F32 R40, -RZ, R32.H1_H1 ;  /* 0x30000020ff287230 */ /* 0x000fe40000004100 */
[-C--:B------:R-:W-:Y:S01]  /*d1c0*/  FMUL.FTZ R32, R43, R6.reuse ;  /* 0x000000062b207220 */ /* 0x080fe20000410000 */
[-C--:B------:R-:W-:Y:S01]  /*d1d0*/  FMUL.FTZ R31, R42, R7.reuse ;  /* 0x000000072a1f7220 */ /* 0x080fe20000410000 */
[C---:B------:R-:W-:Y:S01]  /*d1e0*/  FMUL.FTZ R34, R39.reuse, R6 ;  /* 0x0000000627227220 */ /* 0x040fe20000410000 */
[C---:B------:R-:W-:Y:S01]  /*d1f0*/  FMUL.FTZ R33, R40.reuse, R7 ;  /* 0x0000000728217220 */ /* 0x040fe20000410000 */
[-C--:B------:R-:W-:Y:S01]  /*d200*/  FFMA.FTZ R6, R39, R37.reuse, -R32 ;  /* 0x0000002527067223 */ /* 0x080fe20000010820 */
[-C--:B------:R-:W-:Y:S01]  /*d210*/  FFMA.FTZ R7, R40, R38.reuse, -R31 ;  /* 0x0000002628077223 */ /* 0x080fe2000001081f */
[----:B------:R-:W-:Y:S01]  /*d220*/  FFMA.FTZ R37, R43, R37, R34 ;  /* 0x000000252b257223 */ /* 0x000fe20000010022 */
[----:B------:R-:W-:-:S04]  /*d230*/  FFMA.FTZ R38, R42, R38, R33 ;  /* 0x000000262a267223 */ /* 0x000fc80000010021 */
[----:B------:R-:W-:Y:S02]  /*d240*/  F2FP.F16.F32.PACK_AB R6, R37, R6 ;  /* 0x000000062506723e */ /* 0x000fe400000000ff */
[----:B------:R-:W-:-:S05]  /*d250*/  F2FP.F16.F32.PACK_AB R7, R38, R7 ;  /* 0x000000072607723e */ /* 0x000fca00000000ff */
[----:B------:R1:W-:Y:S02]  /*d260*/  STS.128 [R8+0x2000], R4 ;  /* 0x0020000408007388 */ /* 0x0003e40000000c00 */
.L_x_4202:
[----:B------:R-:W-:Y:S05]  /*d270*/  BSYNC B1 ;  /* 0x0000000000017941 */ /* 0x000fea0003800000 */
.L_x_4201:
        /* <DEDUP_REMOVED lines=28> */
[-C--:B------:R-:W-:Y:S01]  /*d440*/  FMUL.FTZ R27, R38, R6.reuse ;  /* 0x00000006261b7220 */ /* 0x080fe20000410000 */
[----:B------:R-:W-:Y:S02]  /*d450*/  HADD2.F32 R35, -RZ, R28.H1_H1 ;  /* 0x3000001cff237230 */ /* 0x000fe40000004100 */
[C---:B------:R-:W-:Y:S01]  /*d460*/  FMUL.FTZ R29, R34.reuse, R6 ;  /* 0x00000006221d7220 */ /* 0x040fe20000410000 */
[-C--:B------:R-:W-:Y:S01]  /*d470*/  FMUL.FTZ R28, R39, R7.reuse ;  /* 0x00000007271c7220 */ /* 0x080fe20000410000 */
[-C--:B------:R-:W-:Y:S01]  /*d480*/  FFMA.FTZ R6, R34, R32.reuse, -R27 ;  /* 0x0000002022067223 */ /* 0x080fe2000001081b */
[C---:B------:R-:W-:Y:S01]  /*d490*/  FMUL.FTZ R30, R35.reuse, R7 ;  /* 0x00000007231e7220 */ /* 0x040fe20000410000 */
[----:B------:R-:W-:Y:S01]  /*d4a0*/  FFMA.FTZ R29, R38, R32, R29 ;  /* 0x00000020261d7223 */ /* 0x000fe2000001001d */
[-C--:B------:R-:W-:Y:S02]  /*d4b0*/  FFMA.FTZ R7, R35, R33.reuse, -R28 ;  /* 0x0000002123077223 */ /* 0x080fe4000001081c */
[----:B------:R-:W-:-:S02]  /*d4c0*/  FFMA.FTZ R30, R39, R33, R30 ;  /* 0x00000021271e7223 */ /* 0x000fc4000001001e */
[----:B------:R-:W-:-:S03]  /*d4d0*/  F2FP.F16.F32.PACK_AB R6, R29, R6 ;  /* 0x000000061d06723e */ /* 0x000fc600000000ff */
[----:B------:R-:W-:-:S05]  /*d4e0*/  F2FP.F16.F32.PACK_AB R7, R30, R7 ;  /* 0x000000071e07723e */ /* 0x000fca00000000ff */
[----:B------:R2:W-:Y:S02]  /*d4f0*/  STS.128 [R9+0x1b400], R4 ;  /* 0x01b4000409007388 */ /* 0x0005e40000000c00 */
.L_x_4204:
[----:B------:R-:W-:Y:S05]  /*d500*/  BSYNC B1 ;  /* 0x0000000000017941 */ /* 0x000fea0003800000 */
.L_x_4203:
        /* <DEDUP_REMOVED lines=40> */
.L_x_4206:
[----:B------:R-:W-:Y:S05]  /*d790*/  BSYNC B1 ;  /* 0x0000000000017941 */ /* 0x000fea0003800000 */
.L_x_4205:
        /* <DEDUP_REMOVED lines=40> */
.L_x_4208:
[----:B------:R-:W-:Y:S05]  /*da20*/  BSYNC B1 ;  /* 0x0000000000017941 */ /* 0x000fea0003800000 */
.L_x_4207:
        /* <DEDUP_REMOVED lines=14> */
[-C--:B------:R-:W-:Y:S01]  /*db10*/  FFMA.FTZ R4, R24, R0.reuse, -R15 ;  /* 0x0000000018047223 */ /* 0x080fe2000001080f */
[----:B------:R-:W-:Y:S01]  /*db20*/  FFMA.FTZ R21, R26, R0, R21 ;  /* 0x000000001a157223 */ /* 0x000fe20000010015 */
[----:B------:R-:W-:-:S02]  /*db30*/  HADD2.F32 R14, -RZ, R7.H0_H0 ;  /* 0x20000007ff0e7230 */ /* 0x000fc40000004100 */
[C---:B------:R-:W-:Y:S01]  /*db40*/  FMUL.FTZ R0, R25.reuse, R5 ;  /* 0x0000000519007220 */ /* 0x040fe20000410000 */
[----:B------:R-:W-:Y:S02]  /*db50*/  HADD2.F32 R6, -RZ, R6.H1_H1 ;  /* 0x30000006ff067230 */ /* 0x000fe40000004100 */
        /* <DEDUP_REMOVED lines=19> */
[----:B------:R0:W-:Y:S01]  /*dc90*/  STS.128 [R8+0xa000], R4 ;  /* 0x00a0000408007388 */ /* 0x0001e20000000c00 */
[----:B------:R-:W-:Y:S05]  /*dca0*/  BRA `(.L_x_4198) ;  /* 0x0000002800f07947 */ /* 0x000fea0003800000 */
.L_x_4180:
[----:B------:R-:W-:-:S03]  /*dcb0*/  UMOV UR4, 0xffffffff ;  /* 0xffffffff00047882 */ /* 0x000fc60000000000 */
[----:B------:R-:W-:Y:S05]  /*dcc0*/  BRA.DIV UR4, `(.L_x_4209) ;  /* 0x0000019604387947 */ /* 0x000fea000b800000 */
[----:B------:R-:W0:Y:S04]  /*dcd0*/  SHFL.IDX PT, R3, R25, RZ, 0x1c1f ;  /* 0x001c1fff19037589 */ /* 0x000e2800000e0000 */
[----:B------:R-:W1:Y:S04]  /*dce0*/  SHFL.IDX PT, R0, R24, RZ, 0x1c1f ;  /* 0x001c1fff18007589 */ /* 0x000e6800000e0000 */
[----:B------:R2:W3:Y:S04]  /*dcf0*/  SHFL.IDX PT, R5, R27, RZ, 0x1c1f ;  /* 0x001c1fff1b057589 */ /* 0x0004e800000e0000 */
[----:B------:R2:W4:Y:S01]  /*dd00*/  SHFL.IDX PT, R14, R26, RZ, 0x1c1f ;  /* 0x001c1fff1a0e7589 */ /* 0x00052200000e0000 */
[----:B0-----:R-:W-:-:S02]  /*dd10*/  IMAD.MOV.U32 R43, RZ, RZ, R3 ;  /* 0x000000ffff2b7224 */ /* 0x001fc400078e0003 */
[----:B-12---:R-:W-:-:S07]  /*dd20*/  IMAD.MOV.U32 R42, RZ, RZ, R0 ;  /* 0x000000ffff2a7224 */ /* 0x006fce00078e0000 */
.L_x_4452:
[----:B------:R-:W-:Y:S01]  /*dd30*/  ULDC UR4, c[0x0][0x448] ;  /* 0x0001120000047ab9 */ /* 0x000fe20000000800 */
[----:B------:R-:W-:Y:S01]  /*dd40*/  BSSY B1, `(.L_x_4210) ;  /* 0x0000033000017945 */ /* 0x000fe20003800000 */
[----:B------:R-:W-:Y:S01]  /*dd50*/  IMAD R0, R153, UR4, RZ ;  /* 0x0000000499007c24 */ /* 0x000fe2000f8e02ff */
[----:B---3--:R-:W-:Y:S01]  /*dd60*/  MOV R21, R5 ;  /* 0x0000000500157202 */ /* 0x008fe20000000f00 */
[----:B----4-:R-:W-:Y:S01]  /*dd70*/  IMAD.MOV.U32 R20, RZ, RZ, R14 ;  /* 0x000000ffff147224 */ /* 0x010fe200078e000e */
[----:B------:R-:W-:Y:S02]  /*dd80*/  CS2R R4, SRZ ;  /* 0x0000000000047805 */ /* 0x000fe4000001ff00 */
[----:B------:R-:W-:Y:S02]  /*dd90*/  CS2R R8, SRZ ;  /* 0x0000000000087805 */ /* 0x000fe4000001ff00 */
[----:B------:R-:W-:Y:S01]  /*dda0*/  ISETP.GE.AND P0, PT, R6, R0, PT ;  /* 0x000000000600720c */ /* 0x000fe20003f06270 */
[----:B------:R-:W-:Y:S01]  /*ddb0*/  IMAD R0, R137, -0x80, R0 ;  /* 0xffffff8089007824 */ /* 0x000fe200078e0200 */
        /* <DEDUP_REMOVED lines=10> */
[----:B------:R-:W-:Y:S06]  /*de60*/  @P0 BRA `(.L_x_4211) ;  /* 0x0000000000800947 */ /* 0x000fec0003800000 */
[C---:B------:R-:W-:Y:S01]  /*de70*/  VIADD R3, R18.reuse, 0x20 ;  /* 0x0000002012037836 */ /* 0x040fe20000000000 */
[----:B------:R-:W-:Y:S01]  /*de80*/  ULDC UR4, c[0x0][0x3f4] ;  /* 0x0000fd0000047ab9 */ /* 0x000fe20000000800 */
[C---:B------:R-:W-:Y:S01]  /*de90*/  VIADD R4, R18.reuse, 0x40 ;  /* 0x0000004012047836 */ /* 0x040fe20000000000 */
[----:B------:R-:W-:Y:S02]  /*dea0*/  ISETP.GE.AND P0, PT, R18, UR4, PT ;  /* 0x0000000412007c0c */ /* 0x000fe4000bf06270 */
[----:B------:R-:W-:Y:S02]  /*deb0*/  CS2R R24, SRZ ;  /* 0x0000000000187805 */ /* 0x000fe4000001ff00 */
[----:B------:R-:W-:Y:S02]  /*dec0*/  ISETP.GE.AND P1, PT, R3, UR4, PT ;  /* 0x0000000403007c0c */ /* 0x000fe4000bf26270 */
[----:B------:R-:W-:Y:S02]  /*ded0*/  CS2R R26, SRZ ;  /* 0x00000000001a7805 */ /* 0x000fe4000001ff00 */
[----:B------:R-:W-:-:S02]  /*dee0*/  ISETP.GE.AND P2, PT, R4, UR4, PT ;  /* 0x0000000404007c0c */ /* 0x000fc4000bf46270 */
[----:B------:R-:W-:Y:S02]  /*def0*/  CS2R R4, SRZ ;  /* 0x0000000000047805 */ /* 0x000fe4000001ff00 */
[----:B------:R-:W-:Y:S02]  /*df00*/  CS2R R6, SRZ ;  /* 0x0000000000067805 */ /* 0x000fe4000001ff00 */
[----:B------:R-:W-:Y:S01]  /*df10*/  CS2R R28, SRZ ;  /* 0x00000000001c7805 */ /* 0x000fe2000001ff00 */
[----:B------:R-:W-:-:S04]  /*df20*/  @!P0 IMAD.WIDE R12, R18, 0x2, R42 ;  /* 0x00000002120c8825 */ /* 0x000fc800078e022a */
[----:B------:R-:W-:Y:S02]  /*df30*/  @!P1 IMAD.SHL.U32 R41, R232, 0x8, RZ ;  /* 0x00000008e8299824 */ /* 0x000fe400078e00ff */
[----:B------:R-:W-:Y:S01]  /*df40*/  @!P2 SHF.L.U32 R45, R233, 0x3, RZ ;  /* 0x00000003e92da819 */ /* 0x000fe200000006ff */
[----:B------:R0:W5:Y:S01]  /*df50*/  @!P0 LD.E.128 R24, desc[UR60][R12.64] ;  /* 0x0000003c0c188980 */ /* 0x000162000c101d00 */
[----:B------:R-:W-:Y:S01]  /*df60*/  CS2R R30, SRZ ;  /* 0x00000000001e7805 */ /* 0x000fe2000001ff00 */
[--C-:B------:R-:W-:Y:S01]  /*df70*/  @!P1 IMAD.WIDE R38, R41, 0x2, R42.reuse ;  /* 0x0000000229269825 */ /* 0x100fe200078e022a */
[----:B------:R-:W-:Y:S02]  /*df80*/  CS2R R8, SRZ ;  /* 0x0000000000087805 */ /* 0x000fe4000001ff00 */
[----:B------:R-:W-:Y:S02]  /*df90*/  CS2R R10, SRZ ;  /* 0x00000000000a7805 */ /* 0x000fe4000001ff00 */
[----:B------:R-:W-:Y:S01]  /*dfa0*/  CS2R R32, SRZ ;  /* 0x0000000000207805 */ /* 0x000fe2000001ff00 */
[----:B------:R-:W-:Y:S01]  /*dfb0*/  @!P2 IMAD.WIDE R42, R45, 0x2, R42 ;  /* 0x000000022d2aa825 */ /* 0x000fe200078e022a */
[----:B------:R-:W-:-:S02]  /*dfc0*/  CS2R R34, SRZ ;  /* 0x0000000000227805 */ /* 0x000fc4000001ff00 */
[----:B------:R-:W-:Y:S01]  /*dfd0*/  CS2R R14, SRZ ;  /* 0x00000000000e7805 */ /* 0x000fe2000001ff00 */
[----:B------:R1:W5:Y:S01]  /*dfe0*/  @!P1 LD.E.128 R28, desc[UR60][R38.64] ;  /* 0x0000003c261c9980 */ /* 0x000362000c101d00 */
[--C-:B------:R-:W-:Y:S01]  /*dff0*/  @!P1 IMAD.WIDE R40, R41, 0x2, R20.reuse ;  /* 0x0000000229289825 */ /* 0x100fe200078e0214 */
[----:B0-----:R-:W-:Y:S02]  /*e000*/  CS2R R12, SRZ ;  /* 0x00000000000c7805 */ /* 0x001fe4000001ff00 */
[----:B------:R1:W5:Y:S01]  /*e010*/  @!P2 LD.E.128 R32, desc[UR60][R42.64] ;  /* 0x0000003c2a20a980 */ /* 0x000362000c101d00 */
[----:B------:R-:W-:-:S03]  /*e020*/  @!P2 IMAD.WIDE R44, R45, 0x2, R20 ;  /* 0x000000022d2ca825 */ /* 0x000fc600078e0214 */
[----:B------:R1:W5:Y:S01]  /*e030*/  @!P1 LD.E.128 R8, desc[UR60][R40.64] ;  /* 0x0000003c28089980 */ /* 0x000362000c101d00 */
[----:B------:R-:W-:-:S03]  /*e040*/  @!P0 IMAD.WIDE R20, R18, 0x2, R20 ;  /* 0x0000000212148825 */ /* 0x000fc600078e0214 */
[----:B------:R1:W5:Y:S04]  /*e050*/  @!P2 LD.E.128 R12, desc[UR60][R44.64] ;  /* 0x0000003c2c0ca980 */ /* 0x000368000c101d00 */
[----:B------:R1:W5:Y:S02]  /*e060*/  @!P0 LD.E.128 R4, desc[UR60][R20.64] ;  /* 0x0000003c14048980 */ /* 0x000364000c101d00 */
.L_x_4211:
[----:B------:R-:W-:Y:S05]  /*e070*/  BSYNC B1 ;  /* 0x0000000000017941 */ /* 0x000fea0003800000 */
.L_x_4210:
[----:B-----5:R-:W-:Y:S01]  /*e080*/  IMAD.MOV.U32 R3, RZ, RZ, R24 ;  /* 0x000000ffff037224 */ /* 0x020fe200078e0018 */
[----:B------:R-:W-:Y:S01]  /*e090*/  SHF.R.U64 R50, R32, 0x10, R33 ;  /* 0x0000001020327819 */ /* 0x000fe20000001221 */
[----:B------:R-:W-:Y:S01]  /*e0a0*/  IMAD.MOV.U32 R37, RZ, RZ, R25 ;  /* 0x000000ffff257224 */ /* 0x000fe200078e0019 */
[--C-:B------:R-:W-:Y:S01]  /*e0b0*/  SHF.R.U32.HI R51, RZ, 0x10, R33.reuse ;  /* 0x00000010ff337819 */ /* 0x100fe20000011621 */
[----:B-1----:R-:W-:Y:S01]  /*e0c0*/  IMAD.MOV.U32 R40, RZ, RZ, R33 ;  /* 0x000000ffff287224 */ /* 0x002fe200078e0021 */
[----:B------:R-:W-:Y:S01]  /*e0d0*/  SHF.R.U64 R52, R34, 0x10, R35 ;  /* 0x0000001022347819 */ /* 0x000fe20000001223 */
[----:B------:R-:W-:Y:S01]  /*e0e0*/  IMAD.MOV.U32 R33, RZ, RZ, R34 ;  /* 0x000000ffff217224 */ /* 0x000fe200078e0022 */
[----:B------:R-:W-:Y:S01]  /*e0f0*/  PRMT R34, R3, 0x5410, R37 ;  /* 0x0000541003227816 */ /* 0x000fe20000000025 */
[--C-:B------:R-:W-:Y:S01]  /*e100*/  IMAD.MOV.U32 R20, RZ, RZ, R5.reuse ;  /* 0x000000ffff147224 */ /* 0x100fe200078e0005 */
[----:B------:R-:W-:Y:S01]  /*e110*/  LEA.HI R3, R226, R226, RZ, 0x1 ;  /* 0x000000e2e2037211 */ /* 0x000fe200078f08ff */
[----:B------:R-:W-:Y:S01]  /*e120*/  IMAD.MOV.U32 R39, RZ, RZ, R4 ;  /* 0x000000ffff277224 */ /* 0x000fe200078e0004 */
[--C-:B------:R-:W-:Y:S01]  /*e130*/  SHF.R.U64 R54, R4, 0x10, R5.reuse ;  /* 0x0000001004367819 */ /* 0x100fe20000001205 */
[----:B------:R-:W-:Y:S01]  /*e140*/  IMAD.MOV.U32 R41, RZ, RZ, R6 ;  /* 0x000000ffff297224 */ /* 0x000fe200078e0006 */
[----:B------:R-:W-:Y:S01]  /*e150*/  LOP3.LUT R3, R3, 0xfffffffe, RZ, 0xc0, !PT ;  /* 0xfffffffe03037812 */ /* 0x000fe200078ec0ff */
[----:B------:R-:W-:Y:S01]  /*e160*/  IMAD.MOV.U32 R21, RZ, RZ, R14 ;  /* 0x000000ffff157224 */ /* 0x000fe200078e000e */
[----:B------:R-:W-:Y:S01]  /*e170*/  SHF.R.U32.HI R55, RZ, 0x10, R5 ;  /* 0x00000010ff377819 */ /* 0x000fe20000011605 */
[----:B------:R-:W-:Y:S01]  /*e180*/  BSSY B1, `(.L_x_4212) ;  /* 0x0000040000017945 */ /* 0x000fe20003800000 */
[----:B------:R-:W-:Y:S01]  /*e190*/  SHF.R.U64 R38, R24, 0x10, R25 ;  /* 0x0000001018267819 */ /* 0x000fe20000001219 */
[----:B------:R-:W-:Y:S01]  /*e1a0*/  IMAD.IADD R3, R226, 0x1, -R3 ;  /* 0x00000001e2037824 */ /* 0x000fe200078e0a03 */
[----:B------:R-:W-:Y:S01]  /*e1b0*/  SHF.R.U32.HI R43, RZ, 0x10, R25 ;  /* 0x00000010ff2b7819 */ /* 0x000fe20000011619 */
[----:B------:R-:W-:Y:S01]  /*e1c0*/  IMAD.MOV.U32 R24, RZ, RZ, R26 ;  /* 0x000000ffff187224 */ /* 0x000fe200078e001a */
[----:B------:R-:W-:-:S02]  /*e1d0*/  MOV R25, R27 ;  /* 0x0000001b00197202 */ /* 0x000fc40000000f00 */
[----:B------:R-:W-:Y:S02]  /*e1e0*/  SHF.L.U32 R5, R3, 0x1f, RZ ;  /* 0x0000001f03057819 */ /* 0x000fe400000006ff */
[--C-:B------:R-:W-:Y:S01]  /*e1f0*/  SHF.R.U64 R44, R26, 0x10, R27.reuse ;  /* 0x000000101a2c7819 */ /* 0x100fe2000000121b */
[----:B------:R-:W-:Y:S01]  /*e200*/  IMAD.MOV.U32 R26, RZ, RZ, R28 ;  /* 0x000000ffff1a7224 */ /* 0x000fe200078e001c */
[----:B------:R-:W0:Y:S01]  /*e210*/  SYNCS.PHASECHK.TRANS64.TRYWAIT P0, [R2+URZ+0x36800], R5 ;  /* 0x03680005020075a7 */ /* 0x000e22000800017f */
[----:B------:R-:W-:Y:S01]  /*e220*/  SHF.R.U32.HI R45, RZ, 0x10, R27 ;  /* 0x00000010ff2d7819 */ /* 0x000fe2000001161b */
[--C-:B------:R-:W-:Y:S01]  /*e230*/  IMAD.MOV.U32 R27, RZ, RZ, R29.reuse ;  /* 0x000000ffff1b7224 */ /* 0x100fe200078e001d */
[--C-:B------:R-:W-:Y:S01]  /*e240*/  SHF.R.U64 R46, R28, 0x10, R29.reuse ;  /* 0x000000101c2e7819 */ /* 0x100fe2000000121d */
[----:B------:R-:W-:Y:S01]  /*e250*/  IMAD.MOV.U32 R28, RZ, RZ, R30 ;  /* 0x000000ffff1c7224 */ /* 0x000fe200078e001e */
[----:B------:R-:W-:Y:S02]  /*e260*/  SHF.R.U32.HI R47, RZ, 0x10, R29 ;  /* 0x00000010ff2f7819 */ /* 0x000fe4000001161d */
[----:B------:R-:W-:-:S02]  /*e270*/  MOV R29, R31 ;  /* 0x0000001f001d7202 */ /* 0x000fc40000000f00 */
[--C-:B------:R-:W-:Y:S01]  /*e280*/  SHF.R.U64 R48, R30, 0x10, R31.reuse ;  /* 0x000000101e307819 */ /* 0x100fe2000000121f */
[----:B------:R-:W-:Y:S01]  /*e290*/  IMAD.MOV.U32 R30, RZ, RZ, R8 ;  /* 0x000000ffff1e7224 */ /* 0x000fe200078e0008 */
[----:B------:R-:W-:Y:S01]  /*e2a0*/  SHF.R.U32.HI R49, RZ, 0x10, R31 ;  /* 0x00000010ff317819 */ /* 0x000fe2000001161f */
[----:B------:R-:W-:Y:S01]  /*e2b0*/  IMAD.MOV.U32 R31, RZ, RZ, R32 ;  /* 0x000000ffff1f7224 */ /* 0x000fe200078e0020 */
[----:B------:R-:W-:Y:S01]  /*e2c0*/  SHF.R.U64 R56, R6, 0x10, R7 ;  /* 0x0000001006387819 */ /* 0x000fe20000001207 */
[----:B------:R-:W-:Y:S01]  /*e2d0*/  IMAD.MOV.U32 R6, RZ, RZ, R9 ;  /* 0x000000ffff067224 */ /* 0x000fe200078e0009 */
[----:B------:R-:W-:Y:S01]  /*e2e0*/  MOV R4, R7 ;  /* 0x0000000700047202 */ /* 0x000fe20000000f00 */
[----:B------:R-:W-:Y:S01]  /*e2f0*/  IMAD.MOV.U32 R32, RZ, RZ, R10 ;  /* 0x000000ffff207224 */ /* 0x000fe200078e000a */
[----:B------:R-:W-:Y:S02]  /*e300*/  SHF.R.U32.HI R57, RZ, 0x10, R7 ;  /* 0x00000010ff397819 */ /* 0x000fe40000011607 */
[--C-:B------:R-:W-:Y:S01]  /*e310*/  SHF.R.U64 R58, R8, 0x10, R9.reuse ;  /* 0x00000010083a7819 */ /* 0x100fe20000001209 */
[----:B------:R-:W-:Y:S01]  /*e320*/  IMAD.MOV.U32 R8, RZ, RZ, R12 ;  /* 0x000000ffff087224 */ /* 0x000fe200078e000c */
[----:B------:R-:W-:Y:S01]  /*e330*/  SHF.R.U32.HI R59, RZ, 0x10, R9 ;  /* 0x00000010ff3b7819 */ /* 0x000fe20000011609 */
[----:B------:R-:W-:Y:S01]  /*e340*/  IMAD.MOV.U32 R9, RZ, RZ, R13 ;  /* 0x000000ffff097224 */ /* 0x000fe200078e000d */
[----:B------:R-:W-:-:S02]  /*e350*/  MOV R42, R35 ;  /* 0x00000023002a7202 */ /* 0x000fc40000000f00 */
[----:B------:R-:W-:Y:S02]  /*e360*/  MOV R7, R11 ;  /* 0x0000000b00077202 */ /* 0x000fe40000000f00 */
[----:B------:R-:W-:Y:S02]  /*e370*/  SHF.R.U64 R60, R10, 0x10, R11 ;  /* 0x000000100a3c7819 */ /* 0x000fe4000000120b */
[----:B------:R-:W-:Y:S02]  /*e380*/  SHF.R.U32.HI R53, RZ, 0x10, R35 ;  /* 0x00000010ff357819 */ /* 0x000fe40000011623 */
[----:B------:R-:W-:Y:S02]  /*e390*/  SHF.R.U32.HI R11, RZ, 0x10, R11 ;  /* 0x00000010ff0b7819 */ /* 0x000fe4000001160b */
[--C-:B------:R-:W-:Y:S02]  /*e3a0*/  SHF.R.U64 R61, R12, 0x10, R13.reuse ;  /* 0x000000100c3d7819 */ /* 0x100fe4000000120d */
[----:B------:R-:W-:-:S02]  /*e3b0*/  SHF.R.U32.HI R62, RZ, 0x10, R13 ;  /* 0x00000010ff3e7819 */ /* 0x000fc4000001160d */
[----:B------:R-:W-:Y:S02]  /*e3c0*/  MOV R10, R15 ;  /* 0x0000000f000a7202 */ /* 0x000fe40000000f00 */
[----:B------:R-:W-:Y:S02]  /*e3d0*/  VIMNMX R0, R0, 0x80, PT ;  /* 0x0000008000007848 */ /* 0x000fe40003fe0100 */
[--C-:B------:R-:W-:Y:S02]  /*e3e0*/  SHF.R.U64 R63, R14, 0x10, R15.reuse ;  /* 0x000000100e3f7819 */ /* 0x100fe4000000120f */
[----:B------:R-:W-:Y:S02]  /*e3f0*/  SHF.R.U32.HI R64, RZ, 0x10, R15 ;  /* 0x00000010ff407819 */ /* 0x000fe4000001160f */
        /* <DEDUP_REMOVED lines=19> */
[----:B------:R-:W-:-:S02]  /*e530*/  ISETP.GE.AND P1, PT, R17, R0, PT ;  /* 0x000000001100720c */ /* 0x000fc40003f26270 */
[----:B------:R-:W-:Y:S02]  /*e540*/  PRMT R15, R8, 0x5410, R9 ;  /* 0x00005410080f7816 */ /* 0x000fe40000000009 */
[----:B------:R-:W-:Y:S02]  /*e550*/  PRMT R20, R61, 0x5410, R62 ;  /* 0x000054103d147816 */ /* 0x000fe4000000003e */
[----:B------:R-:W-:Y:S01]  /*e560*/  PRMT R21, R21, 0x5410, R10 ;  /* 0x0000541015157816 */ /* 0x000fe2000000000a */
[----:B0-----:R-:W-:Y:S06]  /*e570*/  @!P0 BRA `(.L_x_4213) ;  /* 0x0000018c00848947 */ /* 0x001fec0003800000 */
.L_x_4453:
[----:B------:R-:W-:Y:S05]  /*e580*/  BSYNC B1 ;  /* 0x0000000000017941 */ /* 0x000fea0003800000 */
.L_x_4212:
[----:B------:R-:W-:Y:S01]  /*e590*/  BSSY B1, `(.L_x_4214) ;  /* 0x0000118000017945 */ /* 0x000fe20003800000 */
[----:B------:R-:W-:-:S03]  /*e5a0*/  PRMT R24, R63, 0x5410, R64 ;  /* 0x000054103f187816 */ /* 0x000fc60000000040 */
[----:B------:R-:W-:Y:S05]  /*e5b0*/  @P1 BRA `(.L_x_4215) ;  /* 0x0000001000541947 */ /* 0x000fea0003800000 */
[----:B------:R-:W1:Y:S01]  /*e5c0*/  LDC R25, c[0x0][0x3f4] ;  /* 0x0000fd00ff197b82 */ /* 0x000e620000000800 */
[C---:B------:R-:W-:Y:S01]  /*e5d0*/  VIADD R4, R18.reuse, 0x20 ;  /* 0x0000002012047836 */ /* 0x040fe20000000000 */
[----:B------:R-:W-:Y:S01]  /*e5e0*/  BSSY B2, `(.L_x_4216) ;  /* 0x0000060000027945 */ /* 0x000fe20003800000 */
[C---:B------:R-:W-:Y:S01]  /*e5f0*/  VIADD R6, R18.reuse, 0x40 ;  /* 0x0000004012067836 */ /* 0x040fe20000000000 */
[-C--:B-1----:R-:W-:Y:S02]  /*e600*/  ISETP.GE.AND P0, PT, R18, R25.reuse, PT ;  /* 0x000000191200720c */ /* 0x082fe40003f06270 */
[-C--:B------:R-:W-:Y:S02]  /*e610*/  ISETP.GE.AND P1, PT, R4, R25.reuse, PT ;  /* 0x000000190400720c */ /* 0x080fe40003f26270 */
[----:B------:R-:W-:-:S09]  /*e620*/  ISETP.GE.AND P2, PT, R6, R25, PT ;  /* 0x000000190600720c */ /* 0x000fd20003f46270 */
[----:B------:R-:W-:Y:S05]  /*e630*/  @P0 BRA `(.L_x_4217) ;  /* 0x0000000400680947 */ /* 0x000fea0003800000 */
[----:B------:R-:W-:Y:S01]  /*e640*/  LEA.HI R6, R25, R231, RZ, 0x1d ;  /* 0x000000e719067211 */ /* 0x000fe200078fe8ff */
[----:B------:R-:W-:Y:S01]  /*e650*/  HADD2.F32 R52, -RZ, R34.H0_H0 ;  /* 0x20000022ff347230 */ /* 0x000fe20000004100 */
[----:B0-----:R-:W-:Y:S01]  /*e660*/  LOP3.LUT R5, R211, 0x38, R18, 0xf8, !PT ;  /* 0x00000038d3057812 */ /* 0x001fe200078ef812 */
[--C-:B------:R-:W-:Y:S01]  /*e670*/  HADD2.F32 R54, -RZ, R39.reuse.H0_H0 ;  /* 0x20000027ff367230 */ /* 0x100fe20000004100 */
[----:B------:R-:W-:Y:S01]  /*e680*/  SHF.R.S32.HI R7, RZ, 0x1f, R6 ;  /* 0x0000001fff077819 */ /* 0x000fe20000011406 */
[----:B------:R-:W-:Y:S01]  /*e690*/  HADD2.F32 R51, -RZ, R40.H0_H0 ;  /* 0x20000028ff337230 */ /* 0x000fe20000004100 */
[----:B------:R-:W-:Y:S01]  /*e6a0*/  SHF.L.U32 R8, R6, 0x3, RZ ;  /* 0x0000000306087819 */ /* 0x000fe200000006ff */
[----:B------:R-:W-:Y:S01]  /*e6b0*/  HADD2.F32 R53, -RZ, R39.H1_H1 ;  /* 0x30000027ff357230 */ /* 0x000fe20000004100 */
[----:B------:R-:W-:Y:S02]  /*e6c0*/  LEA.HI R6, R7, R6, RZ, 0x3 ;  /* 0x0000000607067211 */ /* 0x000fe400078f18ff */
[----:B------:R-:W-:-:S02]  /*e6d0*/  LOP3.LUT R7, R211, 0x38, R8, 0xf8, !PT ;  /* 0x00000038d3077812 */ /* 0x000fc400078ef808 */
[-C--:B------:R-:W-:Y:S01]  /*e6e0*/  LOP3.LUT R4, R5, R212.reuse, RZ, 0x3c, !PT ;  /* 0x000000d405047212 */ /* 0x080fe200078e3cff */
[----:B------:R-:W-:Y:S01]  /*e6f0*/  IMAD.SHL.U32 R6, R6, 0x400, RZ ;  /* 0x0000040006067824 */ /* 0x000fe200078e00ff */
[----:B------:R-:W-:-:S03]  /*e700*/  LOP3.LUT R9, R7, R212, RZ, 0x3c, !PT ;  /* 0x000000d407097212 */ /* 0x000fc600078e3cff */
[----:B------:R-:W-:Y:S01]  /*e710*/  IMAD.IADD R5, R213, 0x1, R4 ;  /* 0x00000001d5057824 */ /* 0x000fe200078e0204 */
[----:B------:R-:W-:-:S03]  /*e720*/  LOP3.LUT R8, R6, 0x7fffe000, RZ, 0xc0, !PT ;  /* 0x7fffe00006087812 */ /* 0x000fc600078ec0ff */
[----:B------:R-:W-:Y:S01]  /*e730*/  IMAD R59, R5, 0x2, R2 ;  /* 0x00000002053b7824 */ /* 0x000fe200078e0202 */
[----:B------:R-:W-:-:S04]  /*e740*/  IADD3 R9, R9, R8, R213 ;  /* 0x0000000809097210 */ /* 0x000fc80007ffe0d5 */
[----:B------:R-:W-:Y:S01]  /*e750*/  LEA R61, R9, R2, 0x1 ;  /* 0x00000002093d7211 */ /* 0x000fe200078e08ff */
[----:B------:R-:W0:Y:S04]  /*e760*/  LDS.128 R4, [R59+0x15400] ;  /* 0x015400003b047984 */ /* 0x000e280000000c00 */
[----:B------:R-:W1:Y:S01]  /*e770*/  LDS.128 R8, [R61+0x15400] ;  /* 0x015400003d087984 */ /* 0x000e620000000c00 */
[--C-:B0-----:R-:W-:Y:S02]  /*e780*/  HADD2.F32 R43, -RZ, R4.reuse.H0_H0 ;  /* 0x20000004ff2b7230 */ /* 0x101fe40000004100 */
[----:B------:R-:W-:Y:S02]  /*e790*/  HADD2.F32 R4, -RZ, R4.H1_H1 ;  /* 0x30000004ff047230 */ /* 0x000fe40000004100 */
[----:B-1----:R-:W-:-:S02]  /*e7a0*/  HADD2.F32 R47, -RZ, R8.H0_H0 ;  /* 0x20000008ff2f7230 */ /* 0x002fc40000004100 */
        /* <DEDUP_REMOVED lines=11> */
[----:B------:R-:W-:Y:S02]  /*e860*/  HADD2.F32 R44, -RZ, R5.H0_H0 ;  /* 0x20000005ff2c7230 */ /* 0x000fe40000004100 */
[C---:B------:R-:W-:Y:S01]  /*e870*/  FMUL.FTZ R47, R48.reuse, R53 ;  /* 0x00000035302f7220 */ /* 0x040fe20000410000 */
[----:B------:R-:W-:Y:S02]  /*e880*/  HADD2.F32 R9, -RZ, R9.H1_H1 ;  /* 0x30000009ff097230 */ /* 0x000fe40000004100 */
[----:B------:R-:W-:Y:S01]  /*e890*/  FMUL.FTZ R48, R48, R43 ;  /* 0x0000002b30307220 */ /* 0x000fe20000410000 */
[----:B------:R-:W-:Y:S02]  /*e8a0*/  HADD2.F32 R52, -RZ, R40.H1_H1 ;  /* 0x30000028ff347230 */ /* 0x000fe40000004100 */
[----:B------:R-:W-:Y:S01]  /*e8b0*/  FFMA.FTZ R57, R4, R51, R57 ;  /* 0x0000003304397223 */ /* 0x000fe20000010039 */
[----:B------:R-:W-:-:S02]  /*e8c0*/  HADD2.F32 R4, -RZ, R35.H1_H1 ;  /* 0x30000023ff047230 */ /* 0x000fc40000004100 */
[C---:B------:R-:W-:Y:S01]  /*e8d0*/  FFMA.FTZ R47, R44.reuse, R43, -R47 ;  /* 0x0000002b2c2f7223 */ /* 0x040fe2000001082f */
[----:B------:R-:W-:Y:S02]  /*e8e0*/  HADD2.F32 R5, -RZ, R5.H1_H1 ;  /* 0x30000005ff057230 */ /* 0x000fe40000004100 */
[----:B------:R-:W-:Y:S01]  /*e8f0*/  FFMA.FTZ R48, R44, R53, R48 ;  /* 0x000000352c307223 */ /* 0x000fe20000010030 */
[----:B------:R-:W-:Y:S02]  /*e900*/  HADD2.F32 R49, -RZ, R10.H0_H0 ;  /* 0x2000000aff317230 */ /* 0x000fe40000004100 */
[C---:B------:R-:W-:Y:S01]  /*e910*/  FMUL.FTZ R54, R9.reuse, R52 ;  /* 0x0000003409367220 */ /* 0x040fe20000410000 */
[----:B------:R-:W-:Y:S02]  /*e920*/  HADD2.F32 R8, -RZ, R37.H0_H0 ;  /* 0x20000025ff087230 */ /* 0x000fe40000004100 */
[----:B------:R-:W-:Y:S01]  /*e930*/  FMUL.FTZ R60, R9, R4 ;  /* 0x00000004093c7220 */ /* 0x000fe20000410000 */
[----:B------:R-:W-:-:S02]  /*e940*/  HADD2.F32 R44, -RZ, R41.H0_H0 ;  /* 0x20000029ff2c7230 */ /* 0x000fc40000004100 */
[----:B------:R-:W-:Y:S01]  /*e950*/  FFMA.FTZ R54, R5, R4, -R54 ;  /* 0x0000000405367223 */ /* 0x000fe20000010836 */
[----:B------:R-:W-:Y:S02]  /*e960*/  HADD2.F32 R10, -RZ, R10.H1_H1 ;  /* 0x3000000aff0a7230 */ /* 0x000fe40000004100 */
[C---:B------:R-:W-:Y:S01]  /*e970*/  FMUL.FTZ R53, R49.reuse, R8 ;  /* 0x0000000831357220 */ /* 0x040fe20000410000 */
[----:B------:R-:W-:Y:S02]  /*e980*/  HADD2.F32 R43, -RZ, R42.H0_H0 ;  /* 0x2000002aff2b7230 */ /* 0x000fe40000004100 */
[----:B------:R-:W-:Y:S01]  /*e990*/  FMUL.FTZ R4, R49, R44 ;  /* 0x0000002c31047220 */ /* 0x000fe20000410000 */
[----:B------:R-:W-:Y:S02]  /*e9a0*/  HADD2.F32 R45, -RZ, R6.H0_H0 ;  /* 0x20000006ff2d7230 */ /* 0x000fe40000004100 */
[----:B------:R-:W-:Y:S01]  /*e9b0*/  FFMA.FTZ R49, R5, R52, R60 ;  /* 0x0000003405317223 */ /* 0x000fe2000001003c */
[----:B------:R-:W-:-:S02]  /*e9c0*/  HADD2.F32 R9, -RZ, R38.H0_H0 ;  /* 0x20000026ff097230 */ /* 0x000fc40000004100 */
[C---:B------:R-:W-:Y:S01]  /*e9d0*/  FMUL.FTZ R5, R10.reuse, R43 ;  /* 0x0000002b0a057220 */ /* 0x040fe20000410000 */
[----:B------:R-:W-:Y:S02]  /*e9e0*/  HADD2.F32 R6, -RZ, R6.H1_H1 ;  /* 0x30000006ff067230 */ /* 0x000fe40000004100 */
[C---:B------:R-:W-:Y:S01]  /*e9f0*/  FFMA.FTZ R51, R45.reuse, R8, -R4 ;  /* 0x000000082d337223 */ /* 0x040fe20000010804 */
[----:B------:R-:W-:Y:S01]  /*ea00*/  FFMA.FTZ R53, R45, R44, R53 ;  /* 0x0000002c2d357223 */ /* 0x000fe20000010035 */
[-C--:B------:R-:W-:Y:S01]  /*ea10*/  FMUL.FTZ R45, R10, R9.reuse ;  /* 0x000000090a2d7220 */ /* 0x080fe20000410000 */
[----:B------:R-:W-:Y:S02]  /*ea20*/  HADD2.F32 R50, -RZ, R11.H0_H0 ;  /* 0x2000000bff327230 */ /* 0x000fe40000004100 */
[C---:B------:R-:W-:Y:S01]  /*ea30*/  FFMA.FTZ R10, R6.reuse, R9, -R5 ;  /* 0x00000009060a7223 */ /* 0x040fe20000010805 */
[----:B------:R-:W-:Y:S02]  /*ea40*/  HADD2.F32 R9, -RZ, R41.H1_H1 ;  /* 0x30000029ff097230 */ /* 0x000fe40000004100 */
[----:B------:R-:W-:Y:S01]  /*ea50*/  FFMA.FTZ R44, R6, R43, R45 ;  /* 0x0000002b062c7223 */ /* 0x000fe2000001002d */
[----:B------:R-:W-:-:S02]  /*ea60*/  HADD2.F32 R5, -RZ, R37.H1_H1 ;  /* 0x30000025ff057230 */ /* 0x000fc40000004100 */
[----:B------:R-:W-:Y:S02]  /*ea70*/  HADD2.F32 R11, -RZ, R11.H1_H1 ;  /* 0x3000000bff0b7230 */ /* 0x000fe40000004100 */
[C---:B------:R-:W-:Y:S01]  /*ea80*/  FMUL.FTZ R43, R50.reuse, R9 ;  /* 0x00000009322b7220 */ /* 0x040fe20000410000 */
[----:B------:R-:W-:Y:S02]  /*ea90*/  HADD2.F32 R8, -RZ, R42.H1_H1 ;  /* 0x3000002aff087230 */ /* 0x000fe40000004100 */
[----:B------:R-:W-:Y:S01]  /*eaa0*/  FMUL.FTZ R50, R50, R5 ;  /* 0x0000000532327220 */ /* 0x000fe20000410000 */
[----:B------:R-:W-:Y:S02]  /*eab0*/  HADD2.F32 R4, -RZ, R38.H1_H1 ;  /* 0x30000026ff047230 */ /* 0x000fe40000004100 */
[--C-:B------:R-:W-:Y:S02]  /*eac0*/  HADD2.F32 R46, -RZ, R7.reuse.H0_H0 ;  /* 0x20000007ff2e7230 */ /* 0x100fe40000004100 */
[----:B------:R-:W-:Y:S01]  /*ead0*/  FMUL.FTZ R6, R11, R8 ;  /* 0x000000080b067220 */ /* 0x000fe20000410000 */
[----:B------:R-:W-:-:S02]  /*eae0*/  HADD2.F32 R7, -RZ, R7.H1_H1 ;  /* 0x30000007ff077230 */ /* 0x000fc40000004100 */
[-C--:B------:R-:W-:Y:S01]  /*eaf0*/  FMUL.FTZ R45, R11, R4.reuse ;  /* 0x000000040b2d7220 */ /* 0x080fe20000410000 */
[C---:B------:R-:W-:Y:S01]  /*eb00*/  FFMA.FTZ R43, R46.reuse, R5, -R43 ;  /* 0x000000052e2b7223 */ /* 0x040fe2000001082b */
[----:B------:R-:W-:Y:S01]  /*eb10*/  FFMA.FTZ R11, R46, R9, R50 ;  /* 0x000000092e0b7223 */ /* 0x000fe20000010032 */
[C---:B------:R-:W-:Y:S01]  /*eb20*/  FFMA.FTZ R46, R7.reuse, R4, -R6 ;  /* 0x00000004072e7223 */ /* 0x040fe20000010806 */
[----:B------:R-:W-:Y:S01]  /*eb30*/  FFMA.FTZ R50, R7, R8, R45 ;  /* 0x0000000807327223 */ /* 0x000fe2000001002d */
[----:B------:R-:W-:Y:S02]  /*eb40*/  F2FP.F16.F32.PACK_AB R4, R55, R56 ;  /* 0x000000383704723e */ /* 0x000fe400000000ff */
[----:B------:R-:W-:Y:S02]  /*eb50*/  F2FP.F16.F32.PACK_AB R5, R54, R47 ;  /* 0x0000002f3605723e */ /* 0x000fe400000000ff */
[----:B------:R-:W-:Y:S02]  /*eb60*/  F2FP.F16.F32.PACK_AB R6, R10, R51 ;  /* 0x000000330a06723e */ /* 0x000fe400000000ff */
[----:B------:R-:W-:-:S02]  /*eb70*/  F2FP.F16.F32.PACK_AB R7, R46, R43 ;  /* 0x0000002b2e07723e */ /* 0x000fc400000000ff */
[----:B------:R-:W-:Y:S02]  /*eb80*/  F2FP.F16.F32.PACK_AB R8, R57, R58 ;  /* 0x0000003a3908723e */ /* 0x000fe400000000ff */
[----:B------:R-:W-:Y:S01]  /*eb90*/  F2FP.F16.F32.PACK_AB R9, R49, R48 ;  /* 0x000000303109723e */ /* 0x000fe200000000ff */
[----:B------:R1:W-:Y:S01]  /*eba0*/  STS.128 [R59+0x15400], R4 ;  /* 0x015400043b007388 */ /* 0x0003e20000000c00 */
[----:B------:R-:W-:Y:S02]  /*ebb0*/  F2FP.F16.F32.PACK_AB R10, R44, R53 ;  /* 0x000000352c0a723e */ /* 0x000fe400000000ff */
[----:B------:R-:W-:-:S05]  /*ebc0*/  F2FP.F16.F32.PACK_AB R11, R50, R11 ;  /* 0x0000000b320b723e */ /* 0x000fca00000000ff */
[----:B------:R1:W-:Y:S02]  /*ebd0*/  STS.128 [R61+0x15400], R8 ;  /* 0x015400083d007388 */ /* 0x0003e40000000c00 */
.L_x_4217:
[----:B------:R-:W-:Y:S05]  /*ebe0*/  BSYNC B2 ;  /* 0x0000000000027941 */ /* 0x000fea0003800000 */
.L_x_4216:
[----:B------:R-:W-:Y:S04]  /*ebf0*/  BSSY B2, `(.L_x_4218) ;  /* 0x0000059000027945 */ /* 0x000fe80003800000 */
[----:B------:R-:W-:Y:S05]  /*ec00*/  @P1 BRA `(.L_x_4219) ;  /* 0x00000004005c1947 */ /* 0x000fea0003800000 */
[----:B------:R-:W2:Y:S01]  /*ec10*/  LDL R60, [R1+0x7c] ;  /* 0x00007c00013c7983 */ /* 0x000ea20000100800 */
[----:B-1----:R-:W-:Y:S01]  /*ec20*/  LEA.HI R4, R25, R232, RZ, 0x1d ;  /* 0x000000e819047211 */ /* 0x002fe200078fe8ff */
[----:B------:R-:W-:Y:S02]  /*ec30*/  HADD2.F32 R55, -RZ, R30.H0_H0 ;  /* 0x2000001eff377230 */ /* 0x000fe40000004100 */
[----:B------:R-:W-:Y:S01]  /*ec40*/  HADD2.F32 R53, -RZ, R26.H0_H0 ;  /* 0x2000001aff357230 */ /* 0x000fe20000004100 */
[----:B0-----:R-:W-:Y:S01]  /*ec50*/  SHF.R.S32.HI R5, RZ, 0x1f, R4 ;  /* 0x0000001fff057819 */ /* 0x001fe20000011404 */
[----:B------:R-:W-:Y:S02]  /*ec60*/  IMAD.SHL.U32 R6, R4, 0x8, RZ ;  /* 0x0000000804067824 */ /* 0x000fe400078e00ff */
[----:B------:R-:W-:Y:S01]  /*ec70*/  HADD2.F32 R57, -RZ, R31.H0_H0 ;  /* 0x2000001fff397230 */ /* 0x000fe20000004100 */
[----:B------:R-:W-:Y:S02]  /*ec80*/  LEA.HI R4, R5, R4, RZ, 0x3 ;  /* 0x0000000405047211 */ /* 0x000fe400078f18ff */
[----:B------:R-:W-:-:S03]  /*ec90*/  LOP3.LUT R5, R211, 0x38, R6, 0xf8, !PT ;  /* 0x00000038d3057812 */ /* 0x000fc600078ef806 */
[----:B------:R-:W-:Y:S01]  /*eca0*/  IMAD.SHL.U32 R4, R4, 0x400, RZ ;  /* 0x0000040004047824 */ /* 0x000fe200078e00ff */
[----:B------:R-:W-:-:S04]  /*ecb0*/  LOP3.LUT R9, R5, R212, RZ, 0x3c, !PT ;  /* 0x000000d405097212 */ /* 0x000fc800078e3cff */
        /* <DEDUP_REMOVED lines=76> */
.L_x_4219:
[----:B------:R-:W-:Y:S05]  /*f180*/  BSYNC B2 ;  /* 0x0000000000027941 */ /* 0x000fea0003800000 */
.L_x_4218:
[----:B------:R-:W-:Y:S05]  /*f190*/  @P2 BRA `(.L_x_4215) ;  /* 0x00000004005c2947 */ /* 0x000fea0003800000 */
[----:B-1----:R-:W3:Y:S01]  /*f1a0*/  LDL R59, [R1+0x74] ;  /* 0x00007400013b7983 */ /* 0x002ee20000100800 */
[----:B------:R-:W-:Y:S01]  /*f1b0*/  LEA.HI R25, R25, R233, RZ, 0x1d ;  /* 0x000000e919197211 */ /* 0x000fe200078fe8ff */
[----:B------:R-:W-:Y:S02]  /*f1c0*/  HADD2.F32 R52, -RZ, R3.H0_H0 ;  /* 0x20000003ff347230 */ /* 0x000fe40000004100 */
[--C-:B------:R-:W-:Y:S01]  /*f1d0*/  HADD2.F32 R54, -RZ, R15.reuse.H0_H0 ;  /* 0x2000000fff367230 */ /* 0x100fe20000004100 */
[----:B--2---:R-:W-:Y:S01]  /*f1e0*/  SHF.R.S32.HI R6, RZ, 0x1f, R25 ;  /* 0x0000001fff067819 */ /* 0x004fe20000011419 */
[----:B------:R-:W-:Y:S01]  /*f1f0*/  HADD2.F32 R51, -RZ, R20.H0_H0 ;  /* 0x20000014ff337230 */ /* 0x000fe20000004100 */
[----:B------:R-:W-:Y:S01]  /*f200*/  SHF.L.U32 R4, R25, 0x3, RZ ;  /* 0x0000000319047819 */ /* 0x000fe200000006ff */
[----:B------:R-:W-:Y:S01]  /*f210*/  HADD2.F32 R53, -RZ, R15.H1_H1 ;  /* 0x3000000fff357230 */ /* 0x000fe20000004100 */
[----:B------:R-:W-:Y:S02]  /*f220*/  LEA.HI R6, R6, R25, RZ, 0x3 ;  /* 0x0000001906067211 */ /* 0x000fe400078f18ff */
[----:B0-----:R-:W-:-:S03]  /*f230*/  LOP3.LUT R5, R211, 0x38, R4, 0xf8, !PT ;  /* 0x00000038d3057812 */ /* 0x001fc600078ef804 */
        /* <DEDUP_REMOVED lines=11> */
[----:B------:R-:W-:-:S02]  /*f2f0*/  HADD2.F32 R47, -RZ, R12.H0_H0 ;  /* 0x2000000cff2f7230 */ /* 0x000fc40000004100 */
[C---:B------:R-:W-:Y:S01]  /*f300*/  FMUL.FTZ R55, R8.reuse, R51 ;  /* 0x0000003308377220 */ /* 0x040fe20000410000 */
[----:B------:R-:W-:Y:S02]  /*f310*/  HADD2.F32 R9, -RZ, R9.H1_H1 ;  /* 0x30000009ff097230 */ /* 0x000fe40000004100 */
[--C-:B------:R-:W-:Y:S02]  /*f320*/  HADD2.F32 R49, -RZ, R10.reuse.H0_H0 ;  /* 0x2000000aff317230 */ /* 0x100fe40000004100 */
[----:B------:R-:W-:Y:S01]  /*f330*/  FMUL.FTZ R57, R8, R47 ;  /* 0x0000002f08397220 */ /* 0x000fe20000410000 */
[----:B------:R-:W-:Y:S02]  /*f340*/  HADD2.F32 R8, -RZ, R13.H0_H0 ;  /* 0x2000000dff087230 */ /* 0x000fe40000004100 */
[----:B------:R-:W-:Y:S02]  /*f350*/  HADD2.F32 R10, -RZ, R10.H1_H1 ;  /* 0x3000000aff0a7230 */ /* 0x000fe40000004100 */
[----:B------:R-:W-:-:S02]  /*f360*/  HADD2.F32 R50, -RZ, R11.H0_H0 ;  /* 0x2000000bff327230 */ /* 0x000fc40000004100 */
[----:B------:R-:W-:Y:S01]  /*f370*/  HADD2.F32 R11, -RZ, R11.H1_H1 ;  /* 0x3000000bff0b7230 */ /* 0x000fe20000004100 */
[----:B---3--:R-:W0:Y:S02]  /*f380*/  LDS.128 R4, [R59] ;  /* 0x000000003b047984 */ /* 0x008e240000000c00 */
[--C-:B0-----:R-:W-:Y:S02]  /*f390*/  HADD2.F32 R43, -RZ, R4.reuse.H0_H0 ;  /* 0x20000004ff2b7230 */ /* 0x101fe40000004100 */
[----:B------:R-:W-:Y:S02]  /*f3a0*/  HADD2.F32 R4, -RZ, R4.H1_H1 ;  /* 0x30000004ff047230 */ /* 0x000fe40000004100 */
[----:B------:R-:W-:Y:S02]  /*f3b0*/  HADD2.F32 R44, -RZ, R5.H0_H0 ;  /* 0x20000005ff2c7230 */ /* 0x000fe40000004100 */
[C---:B------:R-:W-:Y:S01]  /*f3c0*/  FFMA.FTZ R56, R43.reuse, R52, -R56 ;  /* 0x000000342b387223 */ /* 0x040fe20000010838 */
[----:B------:R-:W-:Y:S01]  /*f3d0*/  FFMA.FTZ R58, R43, R54, R58 ;  /* 0x000000362b3a7223 */ /* 0x000fe2000001003a */
[----:B------:R-:W-:-:S02]  /*f3e0*/  HADD2.F32 R43, -RZ, R3.H1_H1 ;  /* 0x30000003ff2b7230 */ /* 0x000fc40000004100 */
[----:B------:R-:W-:Y:S01]  /*f3f0*/  FFMA.FTZ R55, R4, R47, -R55 ;  /* 0x0000002f04377223 */ /* 0x000fe20000010837 */
[----:B------:R-:W-:Y:S01]  /*f400*/  FMUL.FTZ R47, R48, R53 ;  /* 0x00000035302f7220 */ /* 0x000fe20000410000 */
[----:B------:R-:W-:Y:S02]  /*f410*/  HADD2.F32 R52, -RZ, R20.H1_H1 ;  /* 0x30000014ff347230 */ /* 0x000fe40000004100 */
[----:B------:R-:W-:Y:S01]  /*f420*/  FFMA.FTZ R57, R4, R51, R57 ;  /* 0x0000003304397223 */ /* 0x000fe20000010039 */
[-C--:B------:R-:W-:Y:S01]  /*f430*/  FMUL.FTZ R48, R48, R43.reuse ;  /* 0x0000002b30307220 */ /* 0x080fe20000410000 */
[----:B------:R-:W-:Y:S02]  /*f440*/  HADD2.F32 R4, -RZ, R12.H1_H1 ;  /* 0x3000000cff047230 */ /* 0x000fe40000004100 */
[C---:B------:R-:W-:Y:S01]  /*f450*/  FFMA.FTZ R47, R44.reuse, R43, -R47 ;  /* 0x0000002b2c2f7223 */ /* 0x040fe2000001082f */
[----:B------:R-:W-:Y:S02]  /*f460*/  HADD2.F32 R5, -RZ, R5.H1_H1 ;  /* 0x30000005ff057230 */ /* 0x000fe40000004100 */
[----:B------:R-:W-:Y:S01]  /*f470*/  FFMA.FTZ R48, R44, R53, R48 ;  /* 0x000000352c307223 */ /* 0x000fe20000010030 */
[----:B------:R-:W-:Y:S01]  /*f480*/  FMUL.FTZ R54, R9, R52 ;  /* 0x0000003409367220 */ /* 0x000fe20000410000 */
[----:B------:R-:W-:-:S02]  /*f490*/  HADD2.F32 R44, -RZ, R21.H0_H0 ;  /* 0x20000015ff2c7230 */ /* 0x000fc40000004100 */
[-C--:B------:R-:W-:Y:S01]  /*f4a0*/  FMUL.FTZ R60, R9, R4.reuse ;  /* 0x00000004093c7220 */ /* 0x080fe20000410000 */
[----:B------:R-:W-:Y:S02]  /*f4b0*/  HADD2.F32 R43, -RZ, R24.H0_H0 ;  /* 0x20000018ff2b7230 */ /* 0x000fe40000004100 */
[----:B------:R-:W-:Y:S01]  /*f4c0*/  FFMA.FTZ R54, R5, R4, -R54 ;  /* 0x0000000405367223 */ /* 0x000fe20000010836 */
[----:B------:R-:W-:Y:S02]  /*f4d0*/  HADD2.F32 R45, -RZ, R6.H0_H0 ;  /* 0x20000006ff2d7230 */ /* 0x000fe40000004100 */
[C---:B------:R-:W-:Y:S01]  /*f4e0*/  FMUL.FTZ R4, R49.reuse, R44 ;  /* 0x0000002c31047220 */ /* 0x040fe20000410000 */
[----:B------:R-:W-:Y:S02]  /*f4f0*/  HADD2.F32 R9, -RZ, R14.H0_H0 ;  /* 0x2000000eff097230 */ /* 0x000fe40000004100 */
[----:B------:R-:W-:Y:S01]  /*f500*/  FMUL.FTZ R53, R49, R8 ;  /* 0x0000000831357220 */ /* 0x000fe20000410000 */
[----:B------:R-:W-:-:S02]  /*f510*/  HADD2.F32 R6, -RZ, R6.H1_H1 ;  /* 0x30000006ff067230 */ /* 0x000fc40000004100 */
[----:B------:R-:W-:Y:S01]  /*f520*/  FFMA.FTZ R49, R5, R52, R60 ;  /* 0x0000003405317223 */ /* 0x000fe2000001003c */
[C---:B------:R-:W-:Y:S01]  /*f530*/  FMUL.FTZ R5, R10.reuse, R43 ;  /* 0x0000002b0a057220 */ /* 0x040fe20000410000 */
[C---:B------:R-:W-:Y:S01]  /*f540*/  FFMA.FTZ R51, R45.reuse, R8, -R4 ;  /* 0x000000082d337223 */ /* 0x040fe20000010804 */
[----:B------:R-:W-:Y:S01]  /*f550*/  FFMA.FTZ R53, R45, R44, R53 ;  /* 0x0000002c2d357223 */ /* 0x000fe20000010035 */
[-C--:B------:R-:W-:Y:S01]  /*f560*/  FMUL.FTZ R45, R10, R9.reuse ;  /* 0x000000090a2d7220 */ /* 0x080fe20000410000 */
[C---:B------:R-:W-:Y:S01]  /*f570*/  FFMA.FTZ R10, R6.reuse, R9, -R5 ;  /* 0x00000009060a7223 */ /* 0x040fe20000010805 */
[----:B------:R-:W-:Y:S02]  /*f580*/  HADD2.F32 R9, -RZ, R21.H1_H1 ;  /* 0x30000015ff097230 */ /* 0x000fe40000004100 */
[----:B------:R-:W-:Y:S02]  /*f590*/  HADD2.F32 R5, -RZ, R13.H1_H1 ;  /* 0x3000000dff057230 */ /* 0x000fe40000004100 */
[----:B------:R-:W-:Y:S01]  /*f5a0*/  FFMA.FTZ R44, R6, R43, R45 ;  /* 0x0000002b062c7223 */ /* 0x000fe2000001002d */
[----:B------:R-:W-:-:S02]  /*f5b0*/  HADD2.F32 R8, -RZ, R24.H1_H1 ;  /* 0x30000018ff087230 */ /* 0x000fc40000004100 */
[C---:B------:R-:W-:Y:S01]  /*f5c0*/  FMUL.FTZ R43, R50.reuse, R9 ;  /* 0x00000009322b7220 */ /* 0x040fe20000410000 */
[----:B------:R-:W-:Y:S02]  /*f5d0*/  HADD2.F32 R4, -RZ, R14.H1_H1 ;  /* 0x3000000eff047230 */ /* 0x000fe40000004100 */
[-C--:B------:R-:W-:Y:S01]  /*f5e0*/  FMUL.FTZ R50, R50, R5.reuse ;  /* 0x0000000532327220 */ /* 0x080fe20000410000 */
[--C-:B------:R-:W-:Y:S02]  /*f5f0*/  HADD2.F32 R46, -RZ, R7.reuse.H0_H0 ;  /* 0x20000007ff2e7230 */ /* 0x100fe40000004100 */
[C---:B------:R-:W-:Y:S01]  /*f600*/  FMUL.FTZ R6, R11.reuse, R8 ;  /* 0x000000080b067220 */ /* 0x040fe20000410000 */
[----:B------:R-:W-:Y:S02]  /*f610*/  HADD2.F32 R7, -RZ, R7.H1_H1 ;  /* 0x30000007ff077230 */ /* 0x000fe40000004100 */
[-C--:B------:R-:W-:Y:S01]  /*f620*/  FMUL.FTZ R45, R11, R4.reuse ;  /* 0x000000040b2d7220 */ /* 0x080fe20000410000 */
        /* <DEDUP_REMOVED lines=14> */
.L_x_4215:
[----:B------:R-:W-:Y:S05]  /*f710*/  BSYNC B1 ;  /* 0x0000000000017941 */ /* 0x000fea0003800000 */
.L_x_4214:
[----:B------:R-:W-:-:S13]  /*f720*/  ISETP.GE.AND P0, PT, R227, R0, PT ;  /* 0x00000000e300720c */ /* 0x000fda0003f06270 */
[----:B------:R-:W-:Y:S05]  /*f730*/  @P0 BRA `(.L_x_4198) ;  /* 0x00000010004c0947 */ /* 0x000fea0003800000 */
[----:B------:R-:W4:Y:S01]  /*f740*/  LDC R0, c[0x0][0x3f4] ;  /* 0x0000fd00ff007b82 */ /* 0x000f220000000800 */
[C---:B0123--:R-:W-:Y:S01]  /*f750*/  VIADD R5, R18.reuse, 0x20 ;  /* 0x0000002012057836 */ /* 0x04ffe20000000000 */
[C---:B------:R-:W-:Y:S01]  /*f760*/  IADD3 R7, R18.reuse, 0x40, RZ ;  /* 0x0000004012077810 */ /* 0x040fe20007ffe0ff */
[----:B------:R-:W-:Y:S01]  /*f770*/  BSSY B1, `(.L_x_4220) ;  /* 0x000005d000017945 */ /* 0x000fe20003800000 */
[----:B------:R-:W-:Y:S02]  /*f780*/  SHF.R.U32.HI R59, RZ, 0x3, R205 ;  /* 0x00000003ff3b7819 */ /* 0x000fe400000116cd */
[-C--:B----4-:R-:W-:Y:S02]  /*f790*/  ISETP.GE.AND P0, PT, R18, R0.reuse, PT ;  /* 0x000000001200720c */ /* 0x090fe40003f06270 */
[-C--:B------:R-:W-:Y:S02]  /*f7a0*/  ISETP.GE.AND P1, PT, R5, R0.reuse, PT ;  /* 0x000000000500720c */ /* 0x080fe40003f26270 */
[----:B------:R-:W-:-:S09]  /*f7b0*/  ISETP.GE.AND P2, PT, R7, R0, PT ;  /* 0x000000000700720c */ /* 0x000fd20003f46270 */
[----:B------:R-:W-:Y:S05]  /*f7c0*/  @P0 BRA `(.L_x_4221) ;  /* 0x00000004005c0947 */ /* 0x000fea0003800000 */
[----:B------:R-:W2:Y:S01]  /*f7d0*/  LDL R61, [R1+0x78] ;  /* 0x00007800013d7983 */ /* 0x000ea20000100800 */
[----:B------:R-:W-:Y:S01]  /*f7e0*/  LEA.HI R4, R0, R231, RZ, 0x1d ;  /* 0x000000e700047211 */ /* 0x000fe200078fe8ff */
[----:B------:R-:W-:Y:S02]  /*f7f0*/  HADD2.F32 R51, -RZ, R34.H0_H0 ;  /* 0x20000022ff337230 */ /* 0x000fe40000004100 */
[----:B------:R-:W-:Y:S01]  /*f800*/  HADD2.F32 R53, -RZ, R39.H0_H0 ;  /* 0x20000027ff357230 */ /* 0x000fe20000004100 */
[----:B------:R-:W-:Y:S01]  /*f810*/  SHF.R.S32.HI R5, RZ, 0x1f, R4 ;  /* 0x0000001fff057819 */ /* 0x000fe20000011404 */
[----:B------:R-:W-:Y:S02]  /*f820*/  IMAD.SHL.U32 R6, R4, 0x8, RZ ;  /* 0x0000000804067824 */ /* 0x000fe400078e00ff */
[----:B------:R-:W-:Y:S01]  /*f830*/  HADD2.F32 R58, -RZ, R40.H0_H0 ;  /* 0x20000028ff3a7230 */ /* 0x000fe20000004100 */
[----:B------:R-:W-:Y:S01]  /*f840*/  LEA.HI R5, R5, R4, RZ, 0x3 ;  /* 0x0000000405057211 */ /* 0x000fe200078f18ff */
[----:B------:R-:W-:Y:S01]  /*f850*/  HADD2.F32 R56, -RZ, R35.H0_H0 ;  /* 0x20000023ff387230 */ /* 0x000fe20000004100 */
[----:B------:R-:W-:Y:S01]  /*f860*/  LOP3.LUT R4, R205, 0x38, R6, 0xf8, !PT ;  /* 0x00000038cd047812 */ /* 0x000fe200078ef806 */
[----:B------:R-:W-:-:S02]  /*f870*/  HADD2.F32 R60, -RZ, R39.H1_H1 ;  /* 0x30000027ff3c7230 */ /* 0x000fc40000004100 */
[----:B------:R-:W-:Y:S01]  /*f880*/  IMAD.SHL.U32 R5, R5, 0x400, RZ ;  /* 0x0000040005057824 */ /* 0x000fe200078e00ff */
[----:B------:R-:W-:Y:S01]  /*f890*/  LOP3.LUT R8, R4, R59, RZ, 0x3c, !PT ;  /* 0x0000003b04087212 */ /* 0x000fe200078e3cff */
[----:B------:R-:W-:Y:S02]  /*f8a0*/  HADD2.F32 R34, -RZ, R34.H1_H1 ;  /* 0x30000022ff227230 */ /* 0x000fe40000004100 */
[----:B------:R-:W-:Y:S01]  /*f8b0*/  HADD2.F32 R55, -RZ, R40.H1_H1 ;  /* 0x30000028ff377230 */ /* 0x000fe20000004100 */
[----:B------:R-:W-:Y:S01]  /*f8c0*/  LOP3.LUT R9, R5, 0x7fffe000, RZ, 0xc0, !PT ;  /* 0x7fffe00005097812 */ /* 0x000fe200078ec0ff */
[----:B------:R-:W-:Y:S02]  /*f8d0*/  HADD2.F32 R35, -RZ, R35.H1_H1 ;  /* 0x30000023ff237230 */ /* 0x000fe40000004100 */
[----:B------:R-:W-:Y:S01]  /*f8e0*/  HADD2.F32 R57, -RZ, R41.H0_H0 ;  /* 0x20000029ff397230 */ /* 0x000fe20000004100 */
[----:B------:R-:W-:-:S05]  /*f8f0*/  IADD3 R9, R8, R9, R215 ;  /* 0x0000000908097210 */ /* 0x000fca0007ffe0d7 */
[----:B------:R-:W-:-:S05]  /*f900*/  IMAD R25, R9, 0x2, R2 ;  /* 0x0000000209197824 */ /* 0x000fca00078e0202 */
[----:B------:R-:W0:Y:S02]  /*f910*/  LDS.128 R8, [R25+0x15400] ;  /* 0x0154000019087984 */ /* 0x000e240000000c00 */
[--C-:B0-----:R-:W-:Y:S02]  /*f920*/  HADD2.F32 R47, -RZ, R8.reuse.H0_H0 ;  /* 0x20000008ff2f7230 */ /* 0x101fe40000004100 */
[----:B------:R-:W-:Y:S02]  /*f930*/  HADD2.F32 R8, -RZ, R8.H1_H1 ;  /* 0x30000008ff087230 */ /* 0x000fe40000004100 */
[--C-:B------:R-:W-:Y:S02]  /*f940*/  HADD2.F32 R48, -RZ, R9.reuse.H0_H0 ;  /* 0x20000009ff307230 */ /* 0x100fe40000004100 */
[-C--:B------:R-:W-:Y:S01]  /*f950*/  FMUL.FTZ R52, R53, R47.reuse ;  /* 0x0000002f35347220 */ /* 0x080fe20000410000 */
[----:B------:R-:W-:Y:S01]  /*f960*/  FMUL.FTZ R54, R51, R47 ;  /* 0x0000002f33367220 */ /* 0x000fe20000410000 */
[----:B------:R-:W-:-:S02]  /*f970*/  HADD2.F32 R9, -RZ, R9.H1_H1 ;  /* 0x30000009ff097230 */ /* 0x000fc40000004100 */
[----:B------:R-:W-:Y:S01]  /*f980*/  FMUL.FTZ R39, R58, R8 ;  /* 0x000000083a277220 */ /* 0x000fe20000410000 */
        /* <DEDUP_REMOVED lines=8> */
[--C-:B------:R-:W-:Y:S02]  /*fa10*/  HADD2.F32 R44, -RZ, R5.reuse.H0_H0 ;  /* 0x20000005ff2c7230 */ /* 0x100fe40000004100 */
[-C--:B------:R-:W-:Y:S01]  /*fa20*/  FFMA.FTZ R52, R51, R43.reuse, -R52 ;  /* 0x0000002b33347223 */ /* 0x080fe20000010834 */
[----:B------:R-:W-:Y:S01]  /*fa30*/  FFMA.FTZ R54, R53, R43, R54 ;  /* 0x0000002b35367223 */ /* 0x000fe20000010036 */
[C---:B------:R-:W-:Y:S01]  /*fa40*/  FMUL.FTZ R43, R56.reuse, R8 ;  /* 0x00000008382b7220 */ /* 0x040fe20000410000 */
[----:B------:R-:W-:Y:S02]  /*fa50*/  HADD2.F32 R5, -RZ, R5.H1_H1 ;  /* 0x30000005ff057230 */ /* 0x000fe40000004100 */
[----:B------:R-:W-:Y:S01]  /*fa60*/  FFMA.FTZ R39, R56, R4, -R39 ;  /* 0x0000000438277223 */ /* 0x000fe20000010827 */
[----:B------:R-:W-:Y:S01]  /*fa70*/  FMUL.FTZ R51, R34, R48 ;  /* 0x0000003022337220 */ /* 0x000fe20000410000 */
[----:B------:R-:W-:Y:S01]  /*fa80*/  FFMA.FTZ R43, R58, R4, R43 ;  /* 0x000000043a2b7223 */ /* 0x000fe2000001002b */
[----:B------:R-:W-:Y:S01]  /*fa90*/  FMUL.FTZ R4, R55, R9 ;  /* 0x0000000937047220 */ /* 0x000fe20000410000 */
[----:B------:R-:W-:-:S02]  /*faa0*/  HADD2.F32 R53, -RZ, R37.H0_H0 ;  /* 0x20000025ff357230 */ /* 0x000fc40000004100 */
[C---:B------:R-:W-:Y:S01]  /*fab0*/  FMUL.FTZ R8, R35.reuse, R9 ;  /* 0x0000000923087220 */ /* 0x040fe20000410000 */
[----:B------:R-:W-:Y:S02]  /*fac0*/  HADD2.F32 R56, -RZ, R42.H0_H0 ;  /* 0x2000002aff387230 */ /* 0x000fe40000004100 */
[-C--:B------:R-:W-:Y:S01]  /*fad0*/  FFMA.FTZ R47, R34, R44.reuse, -R47 ;  /* 0x0000002c222f7223 */ /* 0x080fe2000001082f */
[----:B------:R-:W-:Y:S02]  /*fae0*/  HADD2.F32 R45, -RZ, R6.H0_H0 ;  /* 0x20000006ff2d7230 */ /* 0x000fe40000004100 */
[----:B------:R-:W-:Y:S01]  /*faf0*/  FFMA.FTZ R51, R60, R44, R51 ;  /* 0x0000002c3c337223 */ /* 0x000fe20000010033 */
[----:B------:R-:W-:Y:S02]  /*fb00*/  HADD2.F32 R48, -RZ, R38.H0_H0 ;  /* 0x20000026ff307230 */ /* 0x000fe40000004100 */
[----:B------:R-:W-:Y:S01]  /*fb10*/  FFMA.FTZ R34, R35, R5, -R4 ;  /* 0x0000000523227223 */ /* 0x000fe20000010804 */
[----:B------:R-:W-:-:S02]  /*fb20*/  HADD2.F32 R6, -RZ, R6.H1_H1 ;  /* 0x30000006ff067230 */ /* 0x000fc40000004100 */
[----:B------:R-:W-:Y:S01]  /*fb30*/  FFMA.FTZ R40, R55, R5, R8 ;  /* 0x0000000537287223 */ /* 0x000fe20000010008 */
[-C--:B------:R-:W-:Y:S01]  /*fb40*/  FMUL.FTZ R4, R57, R49.reuse ;  /* 0x0000003139047220 */ /* 0x080fe20000410000 */
[C---:B------:R-:W-:Y:S01]  /*fb50*/  FMUL.FTZ R44, R53.reuse, R49 ;  /* 0x00000031352c7220 */ /* 0x040fe20000410000 */
[-C--:B------:R-:W-:Y:S01]  /*fb60*/  FMUL.FTZ R5, R56, R10.reuse ;  /* 0x0000000a38057220 */ /* 0x080fe20000410000 */
[C---:B------:R-:W-:Y:S01]  /*fb70*/  FMUL.FTZ R9, R48.reuse, R10 ;  /* 0x0000000a30097220 */ /* 0x040fe20000410000 */
[-C--:B------:R-:W-:Y:S01]  /*fb80*/  FFMA.FTZ R35, R53, R45.reuse, -R4 ;  /* 0x0000002d35237223 */ /* 0x080fe20000010804 */
[----:B------:R-:W-:Y:S01]  /*fb90*/  FFMA.FTZ R44, R57, R45, R44 ;  /* 0x0000002d392c7223 */ /* 0x000fe2000001002c */
[----:B------:R-:W-:Y:S01]  /*fba0*/  FFMA.FTZ R10, R48, R6, -R5 ;  /* 0x00000006300a7223 */ /* 0x000fe20000010805 */
[----:B------:R-:W-:Y:S02]  /*fbb0*/  HADD2.F32 R48, -RZ, R41.H1_H1 ;  /* 0x30000029ff307230 */ /* 0x000fe40000004100 */
[----:B------:R-:W-:-:S02]  /*fbc0*/  HADD2.F32 R45, -RZ, R42.H1_H1 ;  /* 0x3000002aff2d7230 */ /* 0x000fc40000004100 */
[----:B------:R-:W-:Y:S02]  /*fbd0*/  HADD2.F32 R8, -RZ, R37.H1_H1 ;  /* 0x30000025ff087230 */ /* 0x000fe40000004100 */
[----:B------:R-:W-:Y:S01]  /*fbe0*/  FFMA.FTZ R37, R56, R6, R9 ;  /* 0x0000000638257223 */ /* 0x000fe20000010009 */
[----:B------:R-:W-:Y:S02]  /*fbf0*/  HADD2.F32 R41, -RZ, R38.H1_H1 ;  /* 0x30000026ff297230 */ /* 0x000fe40000004100 */
[-C--:B------:R-:W-:Y:S01]  /*fc00*/  FMUL.FTZ R5, R48, R50.reuse ;  /* 0x0000003230057220 */ /* 0x080fe20000410000 */
[--C-:B------:R-:W-:Y:S02]  /*fc10*/  HADD2.F32 R46, -RZ, R7.reuse.H0_H0 ;  /* 0x20000007ff2e7230 */ /* 0x100fe40000004100 */
[-C--:B------:R-:W-:Y:S01]  /*fc20*/  FMUL.FTZ R4, R45, R11.reuse ;  /* 0x0000000b2d047220 */ /* 0x080fe20000410000 */
[----:B------:R-:W-:Y:S02]  /*fc30*/  HADD2.F32 R7, -RZ, R7.H1_H1 ;  /* 0x30000007ff077230 */ /* 0x000fe40000004100 */
[C---:B------:R-:W-:Y:S01]  /*fc40*/  FMUL.FTZ R9, R8.reuse, R50 ;  /* 0x0000003208097220 */ /* 0x040fe20000410000 */
[C---:B------:R-:W-:Y:S01]  /*fc50*/  FMUL.FTZ R6, R41.reuse, R11 ;  /* 0x0000000b29067220 */ /* 0x040fe20000410000 */
[-C--:B------:R-:W-:Y:S01]  /*fc60*/  FFMA.FTZ R11, R8, R46.reuse, -R5 ;  /* 0x0000002e080b7223 */ /* 0x080fe20000010805 */
[----:B------:R-:W-:Y:S01]  /*fc70*/  F2FP.F16.F32.PACK_AB R5, R34, R47 ;  /* 0x0000002f2205723e */ /* 0x000fe200000000ff */
[-C--:B------:R-:W-:Y:S01]  /*fc80*/  FFMA.FTZ R38, R41, R7.reuse, -R4 ;  /* 0x0000000729267223 */ /* 0x080fe20000010804 */
        /* <DEDUP_REMOVED lines=11> */
.L_x_4221:
[----:B------:R-:W-:Y:S05]  /*fd40*/  BSYNC B1 ;  /* 0x0000000000017941 */ /* 0x000fea0003800000 */
.L_x_4220:
[----:B------:R-:W-:Y:S04]  /*fd50*/  BSSY B1, `(.L_x_4222) ;  /* 0x0000059000017945 */ /* 0x000fe80003800000 */
[----:B------:R-:W-:Y:S05]  /*fd60*/  @P1 BRA `(.L_x_4223) ;  /* 0x00000004005c1947 */ /* 0x000fea0003800000 */
[----:B------:R-:W2:Y:S01]  /*fd70*/  LDL R50, [R1+0x70] ;  /* 0x0000700001327983 */ /* 0x000ea20000100800 */
[----:B0-----:R-:W-:Y:S01]  /*fd80*/  LEA.HI R4, R0, R232, RZ, 0x1d ;  /* 0x000000e800047211 */ /* 0x001fe200078fe8ff */
[----:B------:R-:W-:Y:S02]  /*fd90*/  HADD2.F32 R46, -RZ, R30.H0_H0 ;  /* 0x2000001eff2e7230 */ /* 0x000fe40000004100 */
[----:B------:R-:W-:Y:S01]  /*fda0*/  HADD2.F32 R44, -RZ, R26.H0_H0 ;  /* 0x2000001aff2c7230 */ /* 0x000fe20000004100 */
[----:B------:R-:W-:Y:S01]  /*fdb0*/  SHF.R.S32.HI R5, RZ, 0x1f, R4 ;  /* 0x0000001fff057819 */ /* 0x000fe20000011404 */
[----:B------:R-:W-:Y:S01]  /*fdc0*/  HADD2.F32 R48, -RZ, R31.H0_H0 ;  /* 0x2000001fff307230 */ /* 0x000fe20000004100 */
[----:B------:R-:W-:Y:S01]  /*fdd0*/  SHF.L.U32 R6, R4, 0x3, RZ ;  /* 0x0000000304067819 */ /* 0x000fe200000006ff */
[----:B------:R-:W-:Y:S01]  /*fde0*/  HADD2.F32 R51, -RZ, R30.H1_H1 ;  /* 0x3000001eff337230 */ /* 0x000fe20000004100 */
[----:B------:R-:W-:Y:S01]  /*fdf0*/  LEA.HI R5, R5, R4, RZ, 0x3 ;  /* 0x0000000405057211 */ /* 0x000fe200078f18ff */
[----:B------:R-:W-:Y:S01]  /*fe00*/  HADD2.F32 R49, -RZ, R26.H1_H1 ;  /* 0x3000001aff317230 */ /* 0x000fe20000004100 */
        /* <DEDUP_REMOVED lines=14> */
[-C--:B------:R-:W-:Y:S01]  /*fef0*/  FMUL.FTZ R30, R51, R40.reuse ;  /* 0x00000028331e7220 */ /* 0x080fe20000410000 */
        /* <DEDUP_REMOVED lines=10> */
[--C-:B------:R-:W-:Y:S02]  /*ffa0*/  HADD2.F32 R44, -RZ, R27.reuse.H0_H0 ;  /* 0x2000001bff2c7230 */ /* 0x100fe40000004100 */
[----:B------:R-:W-:Y:S01]  /*ffb0*/  FFMA.FTZ R39, R46, R34, R39 ;  /* 0x000000222e277223 */ /* 0x000fe20000010027 */
[----:B------:R-:W-:Y:S02]  /*ffc0*/  HADD2.F32 R27, -RZ, R27.H1_H1 ;  /* 0x3000001bff1b7230 */ /* 0x000fe40000004100 */
[----:B------:R-:W-:Y:S01]  /*ffd0*/  FFMA.FTZ R30, R49, R35, -R30 ;  /* 0x00000023311e7223 */ /* 0x000fe2000001081e */
[----:B------:R-:W-:-:S02]  /*ffe0*/  HADD2.F32 R5, -RZ, R5.H1_H1 ;  /* 0x30000005ff057230 */ /* 0x000fc40000004100 */
[C---:B------:R-:W-:Y:S01]  /*fff0*/  FMUL.FTZ R47, R44.reuse, R8 ;  /* 0x000000082c2f7220 */ /* 0x040fe20000410000 */
[-C--:B------:R-:W-:Y:S01]  /*10000*/  FFMA.FTZ R8, R44, R4.reuse, -R45 ;  /* 0x000000042c087223 */ /* 0x080fe2000001082d */
[----:B------:R-:W-:Y:S02]  /*10010*/  HADD2.F32 R45, -RZ, R31.H1_H1 ;  /* 0x3000001fff2d7230 */ /* 0x000fe40000004100 */
[----:B------:R-:W-:Y:S01]  /*10020*/  FFMA.FTZ R40, R51, R35, R40 ;  /* 0x0000002333287223 */ /* 0x000fe20000010028 */
[----:B------:R-:W-:Y:S01]  /*10030*/  FFMA.FTZ R26, R48, R4, R47 ;  /* 0x00000004301a7223 */ /* 0x000fe2000001002f */
[----:B------:R-:W-:Y:S02]  /*10040*/  HADD2.F32 R31, -RZ, R28.H0_H0 ;  /* 0x2000001cff1f7230 */ /* 0x000fe40000004100 */
[-C--:B------:R-:W-:Y:S01]  /*10050*/  FMUL.FTZ R34, R27, R9.reuse ;  /* 0x000000091b227220 */ /* 0x080fe20000410000 */
[----:B------:R-:W-:Y:S01]  /*10060*/  FMUL.FTZ R4, R45, R9 ;  /* 0x000000092d047220 */ /* 0x000fe20000410000 */
[----:B------:R-:W-:-:S02]  /*10070*/  HADD2.F32 R35, -RZ, R32.H0_H0 ;  /* 0x20000020ff237230 */ /* 0x000fc40000004100 */
[--C-:B------:R-:W-:Y:S02]  /*10080*/  HADD2.F32 R37, -RZ, R6.reuse.H0_H0 ;  /* 0x20000006ff257230 */ /* 0x100fe40000004100 */
[----:B------:R-:W-:Y:S01]  /*10090*/  FFMA.FTZ R9, R27, R5, -R4 ;  /* 0x000000051b097223 */ /* 0x000fe20000010804 */
[----:B------:R-:W-:Y:S02]  /*100a0*/  HADD2.F32 R48, -RZ, R33.H0_H0 ;  /* 0x20000021ff307230 */ /* 0x000fe40000004100 */
[-C--:B------:R-:W-:Y:S01]  /*100b0*/  FMUL.FTZ R4, R35, R41.reuse ;  /* 0x0000002923047220 */ /* 0x080fe20000410000 */
[----:B------:R-:W-:Y:S01]  /*100c0*/  FMUL.FTZ R44, R31, R41 ;  /* 0x000000291f2c7220 */ /* 0x000fe20000410000 */
[----:B------:R-:W-:Y:S02]  /*100d0*/  HADD2.F32 R46, -RZ, R29.H0_H0 ;  /* 0x2000001dff2e7230 */ /* 0x000fe40000004100 */
[----:B------:R-:W-:Y:S01]  /*100e0*/  FFMA.FTZ R27, R45, R5, R34 ;  /* 0x000000052d1b7223 */ /* 0x000fe20000010022 */
[----:B------:R-:W-:-:S02]  /*100f0*/  HADD2.F32 R6, -RZ, R6.H1_H1 ;  /* 0x30000006ff067230 */ /* 0x000fc40000004100 */
[-C--:B------:R-:W-:Y:S01]  /*10100*/  FMUL.FTZ R5, R48, R10.reuse ;  /* 0x0000000a30057220 */ /* 0x080fe20000410000 */
[-C--:B------:R-:W-:Y:S01]  /*10110*/  FFMA.FTZ R31, R31, R37.reuse, -R4 ;  /* 0x000000251f1f7223 */ /* 0x080fe20000010804 */
[----:B------:R-:W-:Y:S01]  /*10120*/  FFMA.FTZ R44, R35, R37, R44 ;  /* 0x00000025232c7223 */ /* 0x000fe2000001002c */
[----:B------:R-:W-:Y:S02]  /*10130*/  HADD2.F32 R32, -RZ, R32.H1_H1 ;  /* 0x30000020ff207230 */ /* 0x000fe40000004100 */
[C---:B------:R-:W-:Y:S01]  /*10140*/  FMUL.FTZ R35, R46.reuse, R10 ;  /* 0x0000000a2e237220 */ /* 0x040fe20000410000 */
[----:B------:R-:W-:Y:S02]  /*10150*/  HADD2.F32 R28, -RZ, R28.H1_H1 ;  /* 0x3000001cff1c7230 */ /* 0x000fe40000004100 */
[----:B------:R-:W-:Y:S01]  /*10160*/  FFMA.FTZ R10, R46, R6, -R5 ;  /* 0x000000062e0a7223 */ /* 0x000fe20000010805 */
[----:B------:R-:W-:Y:S02]  /*10170*/  HADD2.F32 R37, -RZ, R33.H1_H1 ;  /* 0x30000021ff257230 */ /* 0x000fe40000004100 */
[----:B------:R-:W-:Y:S01]  /*10180*/  FMUL.FTZ R5, R32, R42 ;  /* 0x0000002a20057220 */ /* 0x000fe20000410000 */
[----:B------:R-:W-:-:S02]  /*10190*/  HADD2.F32 R33, -RZ, R29.H1_H1 ;  /* 0x3000001dff217230 */ /* 0x000fc40000004100 */
[----:B------:R-:W-:Y:S01]  /*101a0*/  FFMA.FTZ R35, R48, R6, R35 ;  /* 0x0000000630237223 */ /* 0x000fe20000010023 */
[--C-:B------:R-:W-:Y:S02]  /*101b0*/  HADD2.F32 R38, -RZ, R7.reuse.H0_H0 ;  /* 0x20000007ff267230 */ /* 0x100fe40000004100 */
[C---:B------:R-:W-:Y:S01]  /*101c0*/  FMUL.FTZ R29, R28.reuse, R42 ;  /* 0x0000002a1c1d7220 */ /* 0x040fe20000410000 */
[----:B------:R-:W-:Y:S02]  /*101d0*/  HADD2.F32 R7, -RZ, R7.H1_H1 ;  /* 0x30000007ff077230 */ /* 0x000fe40000004100 */
[-C--:B------:R-:W-:Y:S01]  /*101e0*/  FMUL.FTZ R4, R37, R11.reuse ;  /* 0x0000000b25047220 */ /* 0x080fe20000410000 */
[C---:B------:R-:W-:Y:S01]  /*101f0*/  FMUL.FTZ R6, R33.reuse, R11 ;  /* 0x0000000b21067220 */ /* 0x040fe20000410000 */
[-C--:B------:R-:W-:Y:S01]  /*10200*/  FFMA.FTZ R11, R28, R38.reuse, -R5 ;  /* 0x000000261c0b7223 */ /* 0x080fe20000010805 */
[----:B------:R-:W-:Y:S01]  /*10210*/  FFMA.FTZ R29, R32, R38, R29 ;  /* 0x00000026201d7223 */ /* 0x000fe2000001001d */
[-C--:B------:R-:W-:Y:S01]  /*10220*/  FFMA.FTZ R28, R33, R7.reuse, -R4 ;  /* 0x00000007211c7223 */ /* 0x080fe20000010804 */
        /* <DEDUP_REMOVED lines=11> */
.L_x_4223:
[----:B------:R-:W-:Y:S05]  /*102e0*/  BSYNC B1 ;  /* 0x0000000000017941 */ /* 0x000fea0003800000 */
.L_x_4222:
[----:B------:R-:W-:Y:S05]  /*102f0*/  @P2 BRA `(.L_x_4198) ;  /* 0x00000004005c2947 */ /* 0x000fea0003800000 */
[----:B------:R-:W2:Y:S01]  /*10300*/  LDL R41, [R1+0x6c] ;  /* 0x00006c0001297983 */ /* 0x000ea20000100800 */
[----:B------:R-:W-:Y:S01]  /*10310*/  LEA.HI R0, R0, R233, RZ, 0x1d ;  /* 0x000000e900007211 */ /* 0x000fe200078fe8ff */
[----:B------:R-:W-:Y:S02]  /*10320*/  HADD2.F32 R33, -RZ, R3.H0_H0 ;  /* 0x20000003ff217230 */ /* 0x000fe40000004100 */
[--C-:B------:R-:W-:Y:S01]  /*10330*/  HADD2.F32 R35, -RZ, R15.reuse.H0_H0 ;  /* 0x2000000fff237230 */ /* 0x100fe20000004100 */
[----:B01----:R-:W-:Y:S01]  /*10340*/  SHF.R.S32.HI R5, RZ, 0x1f, R0 ;  /* 0x0000001fff057819 */ /* 0x003fe20000011400 */
[----:B------:R-:W-:Y:S02]  /*10350*/  IMAD.SHL.U32 R4, R0, 0x8, RZ ;  /* 0x0000000800047824 */ /* 0x000fe400078e00ff */
[----:B------:R-:W-:Y:S01]  /*10360*/  HADD2.F32 R44, -RZ, R20.H0_H0 ;  /* 0x20000014ff2c7230 */ /* 0x000fe20000004100 */
[----:B------:R-:W-:Y:S01]  /*10370*/  LEA.HI R5, R5, R0, RZ, 0x3 ;  /* 0x0000000005057211 */ /* 0x000fe200078f18ff */
[----:B------:R-:W-:Y:S01]  /*10380*/  HADD2.F32 R40, -RZ, R12.H0_H0 ;  /* 0x2000000cff287230 */ /* 0x000fe20000004100 */
[----:B------:R-:W-:Y:S01]  /*10390*/  LOP3.LUT R0, R205, 0x38, R4, 0xf8, !PT ;  /* 0x00000038cd007812 */ /* 0x000fe200078ef804 */
[----:B------:R-:W-:Y:S01]  /*103a0*/  HADD2.F32 R46, -RZ, R15.H1_H1 ;  /* 0x3000000fff2e7230 */ /* 0x000fe20000004100 */
[----:B------:R-:W-:Y:S01]  /*103b0*/  SHF.L.U32 R5, R5, 0xa, RZ ;  /* 0x0000000a05057819 */ /* 0x000fe200000006ff */
[----:B------:R-:W-:Y:S01]  /*103c0*/  HADD2.F32 R42, -RZ, R3.H1_H1 ;  /* 0x30000003ff2a7230 */ /* 0x000fe20000004100 */
[----:B------:R-:W-:Y:S01]  /*103d0*/  LOP3.LUT R0, R0, R59, RZ, 0x3c, !PT ;  /* 0x0000003b00007212 */ /* 0x000fe200078e3cff */
[----:B------:R-:W-:Y:S01]  /*103e0*/  HADD2.F32 R37, -RZ, R20.H1_H1 ;  /* 0x30000014ff257230 */ /* 0x000fe20000004100 */
[----:B------:R-:W-:Y:S01]  /*103f0*/  LOP3.LUT R9, R5, 0x7fffe000, RZ, 0xc0, !PT ;  /* 0x7fffe00005097812 */ /* 0x000fe200078ec0ff */
[----:B------:R-:W-:-:S03]  /*10400*/  HADD2.F32 R39, -RZ, R21.H0_H0 ;  /* 0x20000015ff277230 */ /* 0x000fc60000004100 */
        /* <DEDUP_REMOVED lines=9> */
[-C--:B------:R-:W-:Y:S01]  /*104a0*/  FMUL.FTZ R15, R44, R8.reuse ;  /* 0x000000082c0f7220 */ /* 0x080fe20000410000 */
        /* <DEDUP_REMOVED lines=12> */
[----:B------:R-:W-:Y:S01]  /*10570*/  FMUL.FTZ R25, R46, R30 ;  /* 0x0000001e2e197220 */ /* 0x000fe20000410000 */
[----:B------:R-:W-:Y:S02]  /*10580*/  HADD2.F32 R33, -RZ, R12.H1_H1 ;  /* 0x3000000cff217230 */ /* 0x000fe40000004100 */
[----:B------:R-:W-:Y:S01]  /*10590*/  FFMA.FTZ R15, R40, R4, -R15 ;  /* 0x00000004280f7223 */ /* 0x000fe2000001080f */
[----:B------:R-:W-:-:S02]  /*105a0*/  HADD2.F32 R5, -RZ, R5.H1_H1 ;  /* 0x30000005ff057230 */ /* 0x000fc40000004100 */
[----:B------:R-:W-:Y:S01]  /*105b0*/  FFMA.FTZ R3, R44, R4, R3 ;  /* 0x000000042c037223 */ /* 0x000fe20000010003 */
[----:B------:R-:W-:Y:S01]  /*105c0*/  FFMA.FTZ R25, R42, R26, -R25 ;  /* 0x0000001a2a197223 */ /* 0x000fe20000010819 */
[-C--:B------:R-:W-:Y:S01]  /*105d0*/  FMUL.FTZ R4, R37, R9.reuse ;  /* 0x0000000925047220 */ /* 0x080fe20000410000 */
[----:B------:R-:W-:Y:S02]  /*105e0*/  HADD2.F32 R35, -RZ, R13.H0_H0 ;  /* 0x2000000dff237230 */ /* 0x000fe40000004100 */
[C---:B------:R-:W-:Y:S01]  /*105f0*/  FMUL.FTZ R8, R33.reuse, R9 ;  /* 0x0000000921087220 */ /* 0x040fe20000410000 */
[----:B------:R-:W-:Y:S02]  /*10600*/  HADD2.F32 R42, -RZ, R24.H0_H0 ;  /* 0x20000018ff2a7230 */ /* 0x000fe40000004100 */
[-C--:B------:R-:W-:Y:S01]  /*10610*/  FFMA.FTZ R12, R33, R5.reuse, -R4 ;  /* 0x00000005210c7223 */ /* 0x080fe20000010804 */
[----:B------:R-:W-:Y:S02]  /*10620*/  HADD2.F32 R40, -RZ, R14.H0_H0 ;  /* 0x2000000eff287230 */ /* 0x000fe40000004100 */
[----:B------:R-:W-:Y:S01]  /*10630*/  FFMA.FTZ R20, R37, R5, R8 ;  /* 0x0000000525147223 */ /* 0x000fe20000010008 */
[----:B------:R-:W-:-:S02]  /*10640*/  HADD2.F32 R27, -RZ, R6.H0_H0 ;  /* 0x20000006ff1b7230 */ /* 0x000fc40000004100 */
[-C--:B------:R-:W-:Y:S01]  /*10650*/  FMUL.FTZ R4, R39, R31.reuse ;  /* 0x0000001f27047220 */ /* 0x080fe20000410000 */
[----:B------:R-:W-:Y:S02]  /*10660*/  HADD2.F32 R6, -RZ, R6.H1_H1 ;  /* 0x30000006ff067230 */ /* 0x000fe40000004100 */
[C---:B------:R-:W-:Y:S01]  /*10670*/  FMUL.FTZ R30, R35.reuse, R31 ;  /* 0x0000001f231e7220 */ /* 0x040fe20000410000 */
[-C--:B------:R-:W-:Y:S01]  /*10680*/  FMUL.FTZ R5, R42, R10.reuse ;  /* 0x0000000a2a057220 */ /* 0x080fe20000410000 */
[----:B------:R-:W-:Y:S01]  /*10690*/  FMUL.FTZ R9, R40, R10 ;  /* 0x0000000a28097220 */ /* 0x000fe20000410000 */
[----:B------:R-:W-:Y:S02]  /*106a0*/  HADD2.F32 R10, -RZ, R21.H1_H1 ;  /* 0x30000015ff0a7230 */ /* 0x000fe40000004100 */
[----:B------:R-:W-:Y:S01]  /*106b0*/  FFMA.FTZ R29, R46, R26, R29 ;  /* 0x0000001a2e1d7223 */ /* 0x000fe2000001001d */
[----:B------:R-:W-:Y:S02]  /*106c0*/  HADD2.F32 R31, -RZ, R24.H1_H1 ;  /* 0x30000018ff1f7230 */ /* 0x000fe40000004100 */
[----:B------:R-:W-:Y:S01]  /*106d0*/  FFMA.FTZ R26, R35, R27, -R4 ;  /* 0x0000001b231a7223 */ /* 0x000fe20000010804 */
[----:B------:R-:W-:-:S02]  /*106e0*/  HADD2.F32 R8, -RZ, R13.H1_H1 ;  /* 0x3000000dff087230 */ /* 0x000fc40000004100 */
[----:B------:R-:W-:Y:S01]  /*106f0*/  FFMA.FTZ R30, R39, R27, R30 ;  /* 0x0000001b271e7223 */ /* 0x000fe2000001001e */
[----:B------:R-:W-:Y:S02]  /*10700*/  HADD2.F32 R21, -RZ, R14.H1_H1 ;  /* 0x3000000eff157230 */ /* 0x000fe40000004100 */
[-C--:B------:R-:W-:Y:S01]  /*10710*/  FFMA.FTZ R27, R40, R6.reuse, -R5 ;  /* 0x00000006281b7223 */ /* 0x080fe20000010805 */
[--C-:B------:R-:W-:Y:S02]  /*10720*/  HADD2.F32 R28, -RZ, R7.reuse.H0_H0 ;  /* 0x20000007ff1c7230 */ /* 0x100fe40000004100 */
[----:B------:R-:W-:Y:S01]  /*10730*/  FFMA.FTZ R13, R42, R6, R9 ;  /* 0x000000062a0d7223 */ /* 0x000fe20000010009 */
        /* <DEDUP_REMOVED lines=19> */
.L_x_4198:
[----:B------:R-:W-:Y:S05]  /*10870*/  BSYNC B0 ;  /* 0x0000000000007941 */ /* 0x000fea0003800000 */
.L_x_4179:
[----:B------:R-:W-:Y:S01]  /*10880*/  @!PT LDS RZ, [RZ] ;  /* 0x00000000fffff984 */ /* 0x000fe20000000800 */
[----:B------:R-:W-:Y:S01]  /*10890*/  @!PT LDS RZ, [RZ] ;  /* 0x00000000fffff984 */ /* 0x000fe20000000800 */
[----:B------:R-:W-:Y:S01]  /*108a0*/  @!PT LDS RZ, [RZ] ;  /* 0x00000000fffff984 */ /* 0x000fe20000000800 */
[----:B------:R-:W-:Y:S01]  /*108b0*/  @!PT LDS RZ, [RZ] ;  /* 0x00000000fffff984 */ /* 0x000fe20000000800 */
[----:B------:R5:W-:Y:S06]  /*108c0*/  MEMBAR.ALL.CTA ;  /* 0x0000000000007992 */ /* 0x000bec0000008000 */
[----:B-----5:R-:W5:Y:S01]  /*108d0*/  FENCE.VIEW.ASYNC.S ;  /* 0x00000000000073c6 */ /* 0x020f620000000000 */
[----:B------:R-:W-:Y:S05]  /*108e0*/  WARPSYNC.ALL ;  /* 0x0000000000007948 */ /* 0x000fea0003800000 */
[----:B-----5:R-:W-:Y:S06]  /*108f0*/  BAR.SYNC.DEFER_BLOCKING 0xd, 0x100 ;  /* 0x0344000000007b1d */ /* 0x020fec0000010000 */
.L_x_4177:
[----:B0-----:R-:W5:Y:S02]  /*10900*/  LDL R0, [R1+0x14] ;  /* 0x0000140001007983 */ /* 0x001f640000100800 */
[----:B-----5:R-:W-:-:S13]  /*10910*/  R2UR UR4, R0 ;  /* 0x00000000000472ca */ /* 0x020fda00000e0000 */
[----:B------:R-:W-:-:S05]  /*10920*/  IMAD.U32 R0, RZ, RZ, UR4 ;  /* 0x00000004ff007e24 */ /* 0x000fca000f8e00ff */
[----:B------:R-:W-:-:S13]  /*10930*/  ISETP.NE.AND P0, PT, R0, 0x3, PT ;  /* 0x000000030000780c */ /* 0x000fda0003f05270 */
[----:B------:R-:W-:Y:S05]  /*10940*/  @!P0 BRA `(.L_x_4224) ;  /* 0x0000000000048947 */ /* 0x000fea0003800000 */
[----:B------:R-:W-:Y:S01]  /*10950*/  BPT.TRAP 0x1 ;  /* 0x000000040000795c */ /* 0x000fe20000300000 */
.L_x_4224:
[----:B------:R-:W-:Y:S01]  /*10960*/  IMAD R0, R214, 0x8, R2 ;  /* 0x00000008d6007824 */ /* 0x000fe200078e0202 */
[----:B-1----:R-:W-:-:S04]  /*10970*/  SHF.L.U32 R3, R216, 0x1f, RZ ;  /* 0x0000001fd8037819 */ /* 0x002fc800000006ff */
[----:B------:R0:W1:Y:S01]  /*10980*/  SYNCS.PHASECHK.TRANS64.TRYWAIT P2, [R0+URZ+0x36830], R3 ;  /* 0x03683003000075a7 */ /* 0x000062000804017f */
[----:B------:R-:W-:Y:S05]  /*10990*/  @!P0 BRA `(.L_x_4225) ;  /* 0x0000000000048947 */ /* 0x000fea0003800000 */
[----:B------:R-:W-:Y:S01]  /*109a0*/  BPT.TRAP 0x1 ;  /* 0x000000040000795c */ /* 0x000fe20000300000 */
.L_x_4225:
[----:B--234-:R-:W2:Y:S01]  /*109b0*/  S2R R4, SR_TID.X ;  /* 0x0000000000047919 */ /* 0x01cea20000002100 */
[----:B------:R-:W-:Y:S02]  /*109c0*/  MOV R119, RZ ;  /* 0x000000ff00777202 */ /* 0x000fe40000000f00 */
[----:B--2---:R-:W-:-:S04]  /*109d0*/  LOP3.LUT R4, R4, 0x7f, RZ, 0xc0, !PT ;  /* 0x0000007f04047812 */ /* 0x004fc800078ec0ff */
[----:B------:R-:W-:Y:S01]  /*109e0*/  ISETP.NE.AND P1, PT, R4, RZ, PT ;  /* 0x000000ff0400720c */ /* 0x000fe20003f25270 */
[----:B-1----:R-:W-:-:S12]  /*109f0*/  @P2 BRA `(.L_x_4226) ;  /* 0x0000000000082947 */ /* 0x002fd80003800000 */
[----:B------:R-:W1:Y:S02]  /*10a00*/  SYNCS.PHASECHK.TRANS64.TRYWAIT P2, [R0+URZ+0x36830], R3 ;  /* 0x03683003000075a7 */ /* 0x000e64000804017f */
[----:B-1----:R-:W-:Y:S05]  /*10a10*/  @!P2 BRA `(.L_x_4227) ;  /* 0x000001680070a947 */ /* 0x002fea0003800000 */
.L_x_4226:
[----:B------:R-:W-:Y:S05]  /*10a20*/  WARPSYNC.ALL ;  /* 0x0000000000007948 */ /* 0x000fea0003800000 */
[----:B01----:R-:W-:Y:S01]  /*10a30*/  VIADD R3, R2, 0x21400 ;  /* 0x0002140002037836 */ /* 0x003fe20000000000 */
[----:B------:R-:W-:Y:S01]  /*10a40*/  R2UR UR24, R36 ;  /* 0x00000000241872ca */ /* 0x000fe200000e0000 */
[----:B------:R-:W-:Y:S01]  /*10a50*/  IMAD.MOV.U32 R5, RZ, RZ, 0x40000040 ;  /* 0x40000040ff057424 */ /* 0x000fe200078e00ff */
[----:B------:R-:W-:Y:S01]  /*10a60*/  WARPGROUP.ARRIVE ;  /* 0x00000000000079c5 */ /* 0x000fe20000000000 */
[----:B------:R-:W-:Y:S01]  /*10a70*/  UMOV UR5, 0x40000040 ;  /* 0x4000004000057882 */ /* 0x000fe20000000000 */
[----:B------:R-:W-:Y:S01]  /*10a80*/  SHF.R.U32.HI R3, RZ, 0x4, R3 ;  /* 0x00000004ff037819 */ /* 0x000fe20000011603 */
[----:B------:R-:W-:Y:S01]  /*10a90*/  IMAD.MOV.U32 R7, RZ, RZ, 0x40000040 ;  /* 0x40000040ff077424 */ /* 0x000fe200078e00ff */
[----:B------:R-:W-:Y:S01]  /*10aa0*/  R2UR UR7, R5 ;  /* 0x00000000050772ca */ /* 0x000fe200000e0000 */
[----:B------:R-:W-:Y:S01]  /*10ab0*/  UMOV UR27, UR5 ;  /* 0x00000005001b7c82 */ /* 0x000fe20008000000 */
[----:B------:R-:W-:Y:S01]  /*10ac0*/  LOP3.LUT R3, R3, 0x3fff, RZ, 0xc0, !PT ;  /* 0x00003fff03037812 */ /* 0x000fe200078ec0ff */
[----:B------:R-:W-:Y:S01]  /*10ad0*/  UMOV UR17, UR27 ;  /* 0x0000001b00117c82 */ /* 0x000fe20008000000 */
[----:B------:R-:W-:Y:S01]  /*10ae0*/  R2UR UR19, R7 ;  /* 0x00000000071372ca */ /* 0x000fe200000e0000 */
[----:B------:R-:W-:Y:S01]  /*10af0*/  IMAD.MOV.U32 R9, RZ, RZ, 0x40000040 ;  /* 0x40000040ff097424 */ /* 0x000fe200078e00ff */
[----:B------:R-:W-:Y:S01]  /*10b00*/  LOP3.LUT R21, R3, 0x10000, RZ, 0xfc, !PT ;  /* 0x0001000003157812 */ /* 0x000fe200078efcff */
[----:B------:R-:W-:Y:S01]  /*10b10*/  ULOP3.LUT UR24, UR24, 0x10000, URZ, 0xfc, !UPT ;  /* 0x0001000018187892 */ /* 0x000fe2000f8efc3f */
[----:B------:R-:W-:Y:S01]  /*10b20*/  MOV R7, 0x40000040 ;  /* 0x4000004000077802 */ /* 0x000fe20000000f00 */
[----:B------:R-:W-:Y:S01]  /*10b30*/  UMOV UR21, UR27 ;  /* 0x0000001b00157c82 */ /* 0x000fe20008000000 */
[----:B------:R-:W-:Y:S01]  /*10b40*/  R2UR UR23, R9 ;  /* 0x00000000091772ca */ /* 0x000fe200000e0000 */
[----:B------:R-:W-:Y:S01]  /*10b50*/  IMAD R4, R214, 0xa80, R21 ;  /* 0x00000a80d6047824 */ /* 0x000fe200078e0215 */
[----:B------:R-:W-:Y:S01]  /*10b60*/  MOV R15, UR5 ;  /* 0x00000005000f7c02 */ /* 0x000fe20008000f00 */
[----:B------:R-:W-:Y:S01]  /*10b70*/  IMAD.MOV.U32 R11, RZ, RZ, 0x40000040 ;  /* 0x40000040ff0b7424 */ /* 0x000fe200078e00ff */
[----:B------:R-:W-:Y:S01]  /*10b80*/  UMOV UR4, UR24 ;  /* 0x0000001800047c82 */ /* 0x000fe20008000000 */
[C---:B------:R-:W-:Y:S01]  /*10b90*/  VIADD R6, R4.reuse, 0x80 ;  /* 0x0000008004067836 */ /* 0x040fe20000000000 */
[C---:B------:R-:W-:Y:S01]  /*10ba0*/  R2UR UR6, R4.reuse ;  /* 0x00000000040672ca */ /* 0x040fe200000e0000 */
[----:B------:R-:W-:Y:S01]  /*10bb0*/  UMOV UR26, UR4 ;  /* 0x00000004001a7c82 */ /* 0x000fe20008000000 */
[----:B------:R-:W-:Y:S01]  /*10bc0*/  VIADD R8, R4, 0x100 ;  /* 0x0000010004087836 */ /* 0x000fe20000000000 */
[----:B------:R-:W-:Y:S01]  /*10bd0*/  UMOV UR16, UR26 ;  /* 0x0000001a00107c82 */ /* 0x000fe20008000000 */
[----:B------:R-:W-:Y:S01]  /*10be0*/  R2UR UR18, R6 ;  /* 0x00000000061272ca */ /* 0x000fe200000e0000 */
[----:B------:R-:W-:Y:S01]  /*10bf0*/  UMOV UR20, UR26 ;  /* 0x0000001a00147c82 */ /* 0x000fe20008000000 */
[----:B------:R-:W-:Y:S01]  /*10c00*/  IADD3 R6, R4, 0x180, RZ ;  /* 0x0000018004067810 */ /* 0x000fe20007ffe0ff */
[----:B------:R-:W-:Y:S01]  /*10c10*/  IMAD.U32 R14, RZ, RZ, UR4 ;  /* 0x00000004ff0e7e24 */ /* 0x000fe2000f8e00ff */
[----:B------:R-:W-:Y:S01]  /*10c20*/  R2UR UR22, R8 ;  /* 0x00000000081672ca */ /* 0x000fe200000e0000 */
[----:B------:R-:W-:Y:S01]  /*10c30*/  VIADD R10, R4, 0x200 ;  /* 0x00000200040a7836 */ /* 0x000fe20000000000 */
[----:B------:R-:W-:Y:S01]  /*10c40*/  R2UR UR11, R11 ;  /* 0x000000000b0b72ca */ /* 0x000fe200000e0000 */
[----:B------:R-:W-:Y:S01]  /*10c50*/  UMOV UR8, UR26 ;  /* 0x0000001a00087c82 */ /* 0x000fe20008000000 */
[----:B------:R-:W-:Y:S01]  /*10c60*/  UMOV UR9, UR27 ;  /* 0x0000001b00097c82 */ /* 0x000fe20008000000 */
[----:B------:R-:W-:Y:S01]  /*10c70*/  HGMMA.64x16x16.F32 R72, gdesc[UR4], RZ, !UPT, gsb0 ;  /* 0x00200000044879f0 */ /* 0x000fe2000c0008ff */
[----:B------:R-:W-:Y:S01]  /*10c80*/  R2UR UR6, R6 ;  /* 0x00000000060672ca */ /* 0x000fe200000e0000 */
[----:B------:R-:W-:Y:S01]  /*10c90*/  UMOV UR4, UR26 ;  /* 0x0000001a00047c82 */ /* 0x000fe20008000000 */
[----:B------:R-:W-:Y:S01]  /*10ca0*/  R2UR UR7, R7 ;  /* 0x00000000070772ca */ /* 0x000fe200000e0000 */
[----:B------:R-:W-:Y:S01]  /*10cb0*/  UMOV UR5, UR27 ;  /* 0x0000001b00057c82 */ /* 0x000fe20008000000 */
[----:B------:R-:W-:Y:S01]  /*10cc0*/  R2UR UR10, R10 ;  /* 0x000000000a0a72ca */ /* 0x000fe200000e0000 */
[C---:B------:R-:W-:Y:S01]  /*10cd0*/  VIADD R8, R4.reuse, 0x280 ;  /* 0x0000028004087836 */ /* 0x040fe20000000000 */
[----:B------:R-:W-:Y:S01]  /*10ce0*/  UMOV UR12, UR26 ;  /* 0x0000001a000c7c82 */ /* 0x000fe20008000000 */
[----:B------:R-:W-:Y:S01]  /*10cf0*/  IMAD.MOV.U32 R9, RZ, RZ, 0x40000040 ;  /* 0x40000040ff097424 */ /* 0x000fe200078e00ff */
[----:B------:R-:W-:Y:S01]  /*10d00*/  UMOV UR13, UR27 ;  /* 0x0000001b000d7c82 */ /* 0x000fe20008000000 */
[----:B------:R-:W-:Y:S01]  /*10d10*/  VIADD R6, R4, 0x300 ;  /* 0x0000030004067836 */ /* 0x000fe20000000000 */
[----:B------:R-:W-:Y:S01]  /*10d20*/  R2UR UR14, R8 ;  /* 0x00000000080e72ca */ /* 0x000fe200000e0000 */
[----:B------:R-:W-:Y:S01]  /*10d30*/  IMAD.MOV.U32 R7, RZ, RZ, 0x40000040 ;  /* 0x40000040ff077424 */ /* 0x000fe200078e00ff */
[----:B------:R-:W-:Y:S01]  /*10d40*/  R2UR UR15, R9 ;  /* 0x00000000090f72ca */ /* 0x000fe200000e0000 */
[----:B------:R-:W-:Y:S01]  /*10d50*/  IMAD.MOV.U32 R9, RZ, RZ, 0x40000040 ;  /* 0x40000040ff097424 */ /* 0x000fe200078e00ff */
[C---:B------:R-:W-:Y:S01]  /*10d60*/  IADD3 R8, R4.reuse, 0x2, RZ ;  /* 0x0000000204087810 */ /* 0x040fe20007ffe0ff */
[----:B------:R-:W-:Y:S01]  /*10d70*/  UMOV UR29, 0x40000040 ;  /* 0x40000040001d7882 */ /* 0x000fe20000000000 */
[----:B------:R-:W-:Y:S01]  /*10d80*/  VIADD R10, R4, 0x202 ;  /* 0x00000202040a7836 */ /* 0x000fe20000000000 */
[----:B------:R0:W-:Y:S01]  /*10d90*/  STL.64 [R1+0x48], R14 ;  /* 0x0000480e01007387 */ /* 0x0001e20000100a00 */
[----:B------:R-:W-:Y:S01]  /*10da0*/  R2UR UR30, R8 ;  /* 0x00000000081e72ca */ /* 0x000fe200000e0000 */
[----:B------:R-:W-:Y:S01]  /*10db0*/  VIADD R8, R4, 0x102 ;  /* 0x0000010204087836 */ /* 0x000fe20000000000 */
[----:B------:R-:W-:Y:S01]  /*10dc0*/  R2UR UR31, R9 ;  /* 0x00000000091f72ca */ /* 0x000fe200000e0000 */
[----:B------:R-:W-:Y:S01]  /*10dd0*/  IMAD.MOV.U32 R9, RZ, RZ, 0x40000040 ;  /* 0x40000040ff097424 */ /* 0x000fe200078e00ff */
[----:B------:R-:W-:Y:S01]  /*10de0*/  P2R R13, PR, RZ, 0x1 ;  /* 0x00000001ff0d7803 */ /* 0x000fe20000000000 */
[----:B------:R-:W-:Y:S01]  /*10df0*/  IMAD.MOV.U32 R11, RZ, RZ, 0x40000040 ;  /* 0x40000040ff0b7424 */ /* 0x000fe200078e00ff */
[----:B0-----:R-:W-:Y:S01]  /*10e00*/  MOV R15, UR29 ;  /* 0x0000001d000f7c02 */ /* 0x001fe20008000f00 */
[----:B------:R-:W-:-:S02]  /*10e10*/  WARPGROUP.DEPBAR.LE gsb0, 0x0 ;  /* 0x00008000000079c5 */ /* 0x000fc40000010000 */
[----:B------:R-:W-:-:S06]  /*10e20*/  WARPGROUP.ARRIVE ;  /* 0x00000000000079c5 */ /* 0x000fcc0000000000 */
[----:B------:R-:W-:Y:S01]  /*10e30*/  HGMMA.64x16x16.F32 R64, gdesc[UR16], RZ, !UPT, gsb0 ;  /* 0x00200000104079f0 */ /* 0x000fe2000c0008ff */
[----:B------:R-:W-:Y:S01]  /*10e40*/  R2UR UR18, R6 ;  /* 0x00000000061272ca */ /* 0x000fe200000e0000 */
[----:B------:R-:W-:Y:S01]  /*10e50*/  UMOV UR16, UR26 ;  /* 0x0000001a00107c82 */ /* 0x000fe20008000000 */
[----:B------:R-:W-:Y:S01]  /*10e60*/  R2UR UR19, R7 ;  /* 0x00000000071372ca */ /* 0x000fe200000e0000 */
[----:B------:R-:W-:Y:S01]  /*10e70*/  UMOV UR17, UR27 ;  /* 0x0000001b00117c82 */ /* 0x000fe20008000000 */
[----:B------:R-:W-:Y:S01]  /*10e80*/  VIADD R6, R4, 0x82 ;  /* 0x0000008204067836 */ /* 0x000fe20000000000 */
[----:B------:R-:W-:Y:S01]  /*10e90*/  UMOV UR27, UR29 ;  /* 0x0000001d001b7c82 */ /* 0x000fe20008000000 */
[----:B------:R-:W-:Y:S01]  /*10ea0*/  IMAD.MOV.U32 R7, RZ, RZ, 0x40000040 ;  /* 0x40000040ff077424 */ /* 0x000fe200078e00ff */
[----:B------:R-:W-:Y:S02]  /*10eb0*/  WARPGROUP.DEPBAR.LE gsb0, 0x0 ;  /* 0x00008000000079c5 */ /* 0x000fe40000010000 */
[----:B------:R-:W-:-:S06]  /*10ec0*/  WARPGROUP.ARRIVE ;  /* 0x00000000000079c5 */ /* 0x000fcc0000000000 */
[----:B------:R-:W-:Y:S01]  /*10ed0*/  HGMMA.64x16x16.F32 R56, gdesc[UR20], RZ, !UPT, gsb0 ;  /* 0x00200000143879f0 */ /* 0x000fe2000c0008ff */
[----:B------:R-:W-:Y:S01]  /*10ee0*/  R2UR UR22, R8 ;  /* 0x00000000081672ca */ /* 0x000fe200000e0000 */
[----:B------:R-:W-:Y:S01]  /*10ef0*/  UMOV UR21, UR27 ;  /* 0x0000001b00157c82 */ /* 0x000fe20008000000 */
[----:B------:R-:W-:Y:S01]  /*10f00*/  R2UR UR23, R9 ;  /* 0x00000000091772ca */ /* 0x000fe200000e0000 */
[----:B------:R-:W-:Y:S02]  /*10f10*/  VIADD R8, R4, 0x282 ;  /* 0x0000028204087836 */ /* 0x000fe40000000000 */
[----:B------:R-:W-:Y:S01]  /*10f20*/  IMAD.MOV.U32 R9, RZ, RZ, 0x40000040 ;  /* 0x40000040ff097424 */ /* 0x000fe200078e00ff */
[----:B------:R-:W-:Y:S02]  /*10f30*/  WARPGROUP.DEPBAR.LE gsb0, 0x0 ;  /* 0x00008000000079c5 */ /* 0x000fe40000010000 */
[----:B------:R-:W-:-:S06]  /*10f40*/  WARPGROUP.ARRIVE ;  /* 0x00000000000079c5 */ /* 0x000fcc0000000000 */
[----:B------:R-:W-:Y:S01]  /*10f50*/  HGMMA.64x16x16.F32 R48, gdesc[UR4], RZ, !UPT, gsb0 ;  /* 0x00200000043079f0 */ /* 0x000fe2000c0008ff */
[----:B------:R-:W-:Y:S01]  /*10f60*/  UIADD3 UR4, UR24, 0x2, URZ ;  /* 0x0000000218047890 */ /* 0x000fe2000fffe03f */
[----:B------:R-:W-:-:S06]  /*10f70*/  UMOV UR5, UR27 ;  /* 0x0000001b00057c82 */ /* 0x000fcc0008000000 */
[----:B------:R-:W-:Y:S02]  /*10f80*/  UMOV UR28, UR4 ;  /* 0x00000004001c7c82 */ /* 0x000fe40008000000 */
[----:B------:R-:W-:Y:S01]  /*10f90*/  UMOV UR26, UR28 ;  /* 0x0000001c001a7c82 */ /* 0x000fe20008000000 */
[----:B------:R-:W-:Y:S01]  /*10fa0*/  IMAD.U32 R14, RZ, RZ, UR28 ;  /* 0x0000001cff0e7e24 */ /* 0x000fe2000f8e00ff */
[----:B------:R-:W-:Y:S01]  /*10fb0*/  UMOV UR20, UR26 ;  /* 0x0000001a00147c82 */ /* 0x000fe20008000000 */
[----:B------:R-:W-:-:S03]  /*10fc0*/  UMOV UR4, UR26 ;  /* 0x0000001a00047c82 */ /* 0x000fc60008000000 */
[----:B------:R0:W-:Y:S01]  /*10fd0*/  STL.64 [R1+0x40], R14 ;  /* 0x0000400e01007387 */ /* 0x0001e20000100a00 */
        /* <DEDUP_REMOVED lines=25> */
[----:B------:R-:W-:Y:S02]  /*11170*/  IADD3 R6, R4, 0x182, RZ ;  /* 0x0000018204067810 */ /* 0x000fe40007ffe0ff */
[----:B------:R-:W-:Y:S02]  /*11180*/  MOV R7, 0x40000040 ;  /* 0x4000004000077802 */ /* 0x000fe40000000f00 */
        /* <DEDUP_REMOVED lines=8> */
[----:B------:R-:W-:Y:S01]  /*11210*/  UMOV UR29, 0x40000040 ;  /* 0x40000040001d7882 */ /* 0x000fe20000000000 */
[----:B------:R-:W-:Y:S01]  /*11220*/  R2UR UR31, R9 ;  /* 0x00000000091f72ca */ /* 0x000fe200000e0000 */
[----:B------:R-:W-:Y:S01]  /*11230*/  VIADD R8, R4, 0x104 ;  /* 0x0000010404087836 */ /* 0x000fe20000000000 */
[----:B0-----:R-:W-:Y:S01]  /*11240*/  MOV R15, UR29 ;  /* 0x0000001d000f7c02 */ /* 0x001fe20008000f00 */
        /* <DEDUP_REMOVED lines=13> */
[----:B------:R-:W-:Y:S01]  /*11320*/  HGMMA.64x16x16.F32 R56, gdesc[UR20], R56, gsb0 ;  /* 0x00200000143879f0 */ /* 0x000fe20008000838 */
[----:B------:R-:W-:Y:S01]  /*11330*/  R2UR UR22, R8 ;  /* 0x00000000081672ca */ /* 0x000fe200000e0000 */
[----:B------:R-:W-:Y:S01]  /*11340*/  UMOV UR21, UR27 ;  /* 0x0000001b00157c82 */ /* 0x000fe20008000000 */
[----:B------:R-:W-:Y:S01]  /*11350*/  R2UR UR23, R9 ;  /* 0x00000000091772ca */ /* 0x000fe200000e0000 */
[----:B------:R-:W-:Y:S02]  /*11360*/  VIADD R8, R4, 0x284 ;  /* 0x0000028404087836 */ /* 0x000fe40000000000 */
[----:B------:R-:W-:Y:S01]  /*11370*/  IMAD.MOV.U32 R9, RZ, RZ, 0x40000040 ;  /* 0x40000040ff097424 */ /* 0x000fe200078e00ff */
[----:B------:R-:W-:Y:S02]  /*11380*/  WARPGROUP.DEPBAR.LE gsb0, 0x0 ;  /* 0x00008000000079c5 */ /* 0x000fe40000010000 */
[----:B------:R-:W-:-:S06]  /*11390*/  WARPGROUP.ARRIVE ;  /* 0x00000000000079c5 */ /* 0x000fcc0000000000 */
[----:B------:R-:W-:Y:S01]  /*113a0*/  HGMMA.64x16x16.F32 R48, gdesc[UR4], R48, gsb0 ;  /* 0x00200000043079f0 */ /* 0x000fe20008000830 */
        /* <DEDUP_REMOVED lines=33> */
[----:B------:R-:W-:Y:S02]  /*115c0*/  IADD3 R6, R4, 0x184, RZ ;  /* 0x0000018404067810 */ /* 0x000fe40007ffe0ff */
[----:B------:R-:W-:Y:S02]  /*115d0*/  MOV R7, 0x40000040 ;  /* 0x4000004000077802 */ /* 0x000fe40000000f00 */
[----:B------:R-:W-:Y:S02]  /*115e0*/  R2UR UR6, R6 ;  /* 0x00000000060672ca */ /* 0x000fe400000e0000 */
[----:B------:R-:W-:Y:S01]  /*115f0*/  R2UR UR7, R7 ;  /* 0x00000000070772ca */ /* 0x000fe200000e0000 */
[----:B------:R-:W-:Y:S01]  /*11600*/  IMAD.MOV.U32 R7, RZ, RZ, 0x40000040 ;  /* 0x40000040ff077424 */ /* 0x000fe200078e00ff */
[----:B------:R-:W-:Y:S01]  /*11610*/  IADD3 R6, R4, 0x304, RZ ;  /* 0x0000030404067810 */ /* 0x000fe20007ffe0ff */
[----:B------:R-:W-:-:S02]  /*11620*/  WARPGROUP.DEPBAR.LE gsb0, 0x0 ;  /* 0x00008000000079c5 */ /* 0x000fc40000010000 */
        /* <DEDUP_REMOVED lines=17> */
[----:B------:R-:W-:Y:S01]  /*11740*/  UMOV UR27, UR29 ;  /* 0x0000001d001b7c82 */ /* 0x000fe20008000000 */
[----:B------:R-:W-:Y:S02]  /*11750*/  WARPGROUP.DEPBAR.LE gsb0, 0x0 ;  /* 0x00008000000079c5 */ /* 0x000fe40000010000 */
[----:B------:R-:W-:-:S06]  /*11760*/  WARPGROUP.ARRIVE ;  /* 0x00000000000079c5 */ /* 0x000fcc0000000000 */
[----:B------:R-:W-:Y:S01]  /*11770*/  HGMMA.64x16x16.F32 R56, gdesc[UR20], R56, gsb0 ;  /* 0x00200000143879f0 */ /* 0x000fe20008000838 */
[----:B------:R-:W-:Y:S01]  /*11780*/  R2UR UR22, R8 ;  /* 0x00000000081672ca */ /* 0x000fe200000e0000 */
[----:B------:R-:W-:Y:S01]  /*11790*/  UMOV UR21, UR27 ;  /* 0x0000001b00157c82 */ /* 0x000fe20008000000 */
[----:B------:R-:W-:Y:S02]  /*117a0*/  R2UR UR23, R9 ;  /* 0x00000000091772ca */ /* 0x000fe400000e0000 */
[----:B------:R-:W-:Y:S02]  /*117b0*/  IADD3 R8, R4, 0x286, RZ ;  /* 0x0000028604087810 */ /* 0x000fe40007ffe0ff */
[----:B------:R-:W-:Y:S01]  /*117c0*/  MOV R9, 0x40000040 ;  /* 0x4000004000097802 */ /* 0x000fe20000000f00 */
        /* <DEDUP_REMOVED lines=37> */
[----:B------:R-:W-:-:S04]  /*11a20*/  IADD3 R6, R4, 0x186, RZ ;  /* 0x0000018604067810 */ /* 0x000fc80007ffe0ff */
        /* <DEDUP_REMOVED lines=10> */
[----:B------:R-:W-:Y:S01]  /*11ad0*/  VIADD R8, R4, 0x480 ;  /* 0x0000048004087836 */ /* 0x000fe20000000000 */
[----:B------:R-:W-:Y:S02]  /*11ae0*/  MOV R9, 0x40000040 ;  /* 0x4000004000097802 */ /* 0x000fe40000000f00 */
[----:B0-----:R-:W-:Y:S01]  /*11af0*/  MOV R15, UR29 ;  /* 0x0000001d000f7c02 */ /* 0x001fe20008000f00 */
        /* <DEDUP_REMOVED lines=9> */
[----:B------:R-:W-:Y:S01]  /*11b90*/  UMOV UR27, UR29 ;  /* 0x0000001d001b7c82 */ /* 0x000fe20008000000 */
        /* <DEDUP_REMOVED lines=56> */
[----:B------:R-:W-:Y:S01]  /*11f20*/  IMAD.MOV.U32 R9, RZ, RZ, 0x40000040 ;  /* 0x40000040ff097424 */ /* 0x000fe200078e00ff */
[----:B------:R-:W-:Y:S01]  /*11f30*/  IADD3 R8, R4, 0x482, RZ ;  /* 0x0000048204087810 */ /* 0x000fe20007ffe0ff */
        /* <DEDUP_REMOVED lines=26> */
[----:B------:R-:W-:Y:S01]  /*120e0*/  MOV R14, UR28 ;  /* 0x0000001c000e7c02 */ /* 0x000fe20008000f00 */
[----:B------:R-:W-:Y:S01]  /*120f0*/  UMOV UR20, UR26 ;  /* 0x0000001a00147c82 */ /* 0x000fe20008000000 */
[----:B------:R-:W-:Y:S01]  /*12100*/  UMOV UR4, UR26 ;  /* 0x0000001a00047c82 */ /* 0x000fe20008000000 */
[----:B------:R-:W-:Y:S01]  /*12110*/  UIADD3 UR52, UR24, 0x406, URZ ;  /* 0x0000040618347890 */ /* 0x000fe2000fffe03f */
[----:B------:R-:W-:Y:S01]  /*12120*/  UMOV UR53, 0x40000040 ;  /* 0x4000004000357882 */ /* 0x000fe20000000000 */
[----:B------:R-:W-:Y:S01]  /*12130*/  UIADD3 UR48, UR24, 0x800, URZ ;  /* 0x0000080018307890 */ /* 0x000fe2000fffe03f */
[----:B------:R0:W-:Y:S01]  /*12140*/  STL.64 [R1+0x20], R14 ;  /* 0x0000200e01007387 */ /* 0x0001e20000100a00 */
[----:B------:R-:W-:Y:S01]  /*12150*/  UMOV UR49, 0x40000040 ;  /* 0x4000004000317882 */ /* 0x000fe20000000000 */
[----:B------:R-:W-:Y:S01]  /*12160*/  UIADD3 UR44, UR24, 0x802, URZ ;  /* 0x00000802182c7890 */ /* 0x000fe2000fffe03f */
[----:B------:R-:W-:Y:S01]  /*12170*/  UMOV UR45, 0x40000040 ;  /* 0x40000040002d7882 */ /* 0x000fe20000000000 */
[----:B------:R-:W-:Y:S01]  /*12180*/  UIADD3 UR40, UR24, 0x804, URZ ;  /* 0x0000080418287890 */ /* 0x000fe2000fffe03f */
[----:B------:R-:W2:Y:S01]  /*12190*/  LDL R80, [R1+0x88] ;  /* 0x0000880001507983 */ /* 0x000ea20000100800 */
[----:B------:R-:W-:-:S02]  /*121a0*/  WARPGROUP.DEPBAR.LE gsb0, 0x0 ;  /* 0x00008000000079c5 */ /* 0x000fc40000010000 */
        /* <DEDUP_REMOVED lines=36> */
[C---:B------:R-:W-:Y:S02]  /*123f0*/  VIADD R8, R4.reuse, 0x484 ;  /* 0x0000048404087836 */ /* 0x040fe40000000000 */
[----:B------:R-:W-:Y:S02]  /*12400*/  VIADD R10, R4, 0x584 ;  /* 0x00000584040a7836 */ /* 0x000fe40000000000 */
[----:B------:R-:W-:Y:S01]  /*12410*/  IMAD.MOV.U32 R11, RZ, RZ, 0x40000040 ;  /* 0x40000040ff0b7424 */ /* 0x000fe200078e00ff */
[----:B------:R-:W-:Y:S01]  /*12420*/  HGMMA.64x16x16.F32 R64, gdesc[UR16], R64, gsb0 ;  /* 0x00200000104079f0 */ /* 0x000fe20008000840 */
[----:B------:R-:W-:Y:S01]  /*12430*/  R2UR UR18, R6 ;  /* 0x00000000061272ca */ /* 0x000fe200000e0000 */
[----:B------:R-:W-:Y:S01]  /*12440*/  UMOV UR16, UR26 ;  /* 0x0000001a00107c82 */ /* 0x000fe20008000000 */
[----:B------:R-:W-:Y:S01]  /*12450*/  R2UR UR19, R7 ;  /* 0x00000000071372ca */ /* 0x000fe200000e0000 */
[----:B------:R-:W-:Y:S01]  /*12460*/  UMOV UR17, UR27 ;  /* 0x0000001b00117c82 */ /* 0x000fe20008000000 */
[----:B------:R-:W-:Y:S01]  /*12470*/  UMOV UR41, 0x40000040 ;  /* 0x4000004000297882 */ /* 0x000fe20000000000 */
[----:B------:R-:W-:Y:S01]  /*12480*/  UIADD3 UR36, UR24, 0x806, URZ ;  /* 0x0000080618247890 */ /* 0x000fe2000fffe03f */
[----:B0-----:R-:W-:Y:S01]  /*12490*/  IMAD.U32 R15, RZ, RZ, UR29 ;  /* 0x0000001dff0f7e24 */ /* 0x001fe2000f8e00ff */
[----:B------:R-:W-:-:S02]  /*124a0*/  WARPGROUP.DEPBAR.LE gsb0, 0x0 ;  /* 0x00008000000079c5 */ /* 0x000fc40000010000 */
[----:B------:R-:W-:-:S06]  /*124b0*/  WARPGROUP.ARRIVE ;  /* 0x00000000000079c5 */ /* 0x000fcc0000000000 */
[----:B------:R-:W-:Y:S03]  /*124c0*/  HGMMA.64x16x16.F32 R56, gdesc[UR20], R56, gsb0 ;  /* 0x00200000143879f0 */ /* 0x000fe60008000838 */
[----:B------:R-:W-:Y:S02]  /*124d0*/  WARPGROUP.DEPBAR.LE gsb0, 0x0 ;  /* 0x00008000000079c5 */ /* 0x000fe40000010000 */
[----:B------:R-:W-:-:S06]  /*124e0*/  WARPGROUP.ARRIVE ;  /* 0x00000000000079c5 */ /* 0x000fcc0000000000 */
[----:B------:R-:W-:Y:S01]  /*124f0*/  HGMMA.64x16x16.F32 R48, gdesc[UR4], R48, gsb0 ;  /* 0x00200000043079f0 */ /* 0x000fe20008000830 */
[----:B------:R-:W-:-:S07]  /*12500*/  UIADD3 UR4, UR24, 0x404, URZ ;  /* 0x0000040418047890 */ /* 0x000fce000fffe03f */
[----:B------:R-:W-:Y:S01]  /*12510*/  UMOV UR28, UR4 ;  /* 0x00000004001c7c82 */ /* 0x000fe20008000000 */
[----:B------:R-:W-:Y:S02]  /*12520*/  WARPGROUP.DEPBAR.LE gsb0, 0x0 ;  /* 0x00008000000079c5 */ /* 0x000fe40000010000 */
[----:B------:R-:W-:Y:S01]  /*12530*/  WARPGROUP.ARRIVE ;  /* 0x00000000000079c5 */ /* 0x000fe20000000000 */
[----:B------:R-:W-:Y:S01]  /*12540*/  IMAD.MOV.U32 R7, RZ, RZ, 0x40000040 ;  /* 0x40000040ff077424 */ /* 0x000fe200078e00ff */
[----:B------:R-:W-:Y:S01]  /*12550*/  IADD3 R6, R4, 0x404, RZ ;  /* 0x0000040404067810 */ /* 0x000fe20007ffe0ff */
[----:B------:R-:W-:Y:S01]  /*12560*/  UMOV UR26, UR28 ;  /* 0x0000001c001a7c82 */ /* 0x000fe20008000000 */
[----:B------:R-:W-:Y:S01]  /*12570*/  UMOV UR27, UR29 ;  /* 0x0000001d001b7c82 */ /* 0x000fe20008000000 */
[----:B------:R-:W-:Y:S01]  /*12580*/  IMAD.MOV.U32 R9, RZ, RZ, 0x40000040 ;  /* 0x40000040ff097424 */ /* 0x000fe200078e00ff */
[----:B------:R-:W-:Y:S01]  /*12590*/  HGMMA.64x16x16.F32 R40, gdesc[UR8], R40, gsb0 ;  /* 0x00200000082879f0 */ /* 0x000fe20008000828 */
[----:B------:R-:W-:Y:S01]  /*125a0*/  R2UR UR22, R8 ;  /* 0x00000000081672ca */ /* 0x000fe200000e0000 */
[----:B------:R-:W-:Y:S01]  /*125b0*/  UMOV UR37, 0x40000040 ;  /* 0x4000004000257882 */ /* 0x000fe20000000000 */
[----:B------:R-:W-:Y:S01]  /*125c0*/  IMAD.U32 R14, RZ, RZ, UR28 ;  /* 0x0000001cff0e7e24 */ /* 0x000fe2000f8e00ff */
[----:B------:R-:W-:-:S02]  /*125d0*/  WARPGROUP.DEPBAR.LE gsb0, 0x0 ;  /* 0x00008000000079c5 */ /* 0x000fc40000010000 */
        /* <DEDUP_REMOVED lines=15> */
[----:B------:R-:W-:Y:S01]  /*126d0*/  R2UR UR23, R9 ;  /* 0x00000000091772ca */ /* 0x000fe200000e0000 */
[----:B------:R-:W-:Y:S01]  /*126e0*/  UMOV UR20, UR26 ;  /* 0x0000001a00147c82 */ /* 0x000fe20008000000 */
[----:B------:R-:W-:Y:S01]  /*126f0*/  UMOV UR21, UR27 ;  /* 0x0000001b00157c82 */ /* 0x000fe20008000000 */
[----:B------:R-:W-:Y:S01]  /*12700*/  IMAD.MOV.U32 R7, RZ, RZ, 0x40000040 ;  /* 0x40000040ff077424 */ /* 0x000fe200078e00ff */
[----:B------:R-:W-:Y:S02]  /*12710*/  WARPGROUP.DEPBAR.LE gsb0, 0x0 ;  /* 0x00008000000079c5 */ /* 0x000fe40000010000 */
[----:B------:R-:W-:-:S07]  /*12720*/  WARPGROUP.ARRIVE ;  /* 0x00000000000079c5 */ /* 0x000fce0000000000 */
[----:B------:R-:W-:Y:S01]  /*12730*/  HGMMA.64x16x16.F32 R56, gdesc[UR20], R56, gsb0 ;  /* 0x00200000143879f0 */ /* 0x000fe20008000838 */
[----:B------:R-:W-:Y:S02]  /*12740*/  IADD3 R6, R4, 0x504, RZ ;  /* 0x0000050404067810 */ /* 0x000fe40007ffe0ff */
[----:B------:R-:W-:Y:S02]  /*12750*/  R2UR UR7, R7 ;  /* 0x00000000070772ca */ /* 0x000fe400000e0000 */
[----:B------:R-:W-:Y:S01]  /*12760*/  R2UR UR6, R6 ;  /* 0x00000000060672ca */ /* 0x000fe200000e0000 */
[----:B------:R-:W-:Y:S01]  /*12770*/  UMOV UR4, UR26 ;  /* 0x0000001a00047c82 */ /* 0x000fe20008000000 */
[----:B------:R-:W-:Y:S01]  /*12780*/  UMOV UR5, UR27 ;  /* 0x0000001b00057c82 */ /* 0x000fe20008000000 */
        /* <DEDUP_REMOVED lines=237> */
[----:B------:R-:W-:Y:S01]  /*13660*/  MOV R7, 0x40000040 ;  /* 0x4000004000077802 */ /* 0x000fe20000000f00 */
[----:B------:R-:W-:Y:S01]  /*13670*/  UMOV UR20, UR40 ;  /* 0x0000002800147c82 */ /* 0x000fe20008000000 */
[----:B------:R-:W-:Y:S01]  /*13680*/  UMOV UR21, UR41 ;  /* 0x0000002900157c82 */ /* 0x000fe20008000000 */
[----:B------:R-:W-:Y:S01]  /*13690*/  IMAD.MOV.U32 R11, RZ, RZ, 0x40000040 ;  /* 0x40000040ff0b7424 */ /* 0x000fe200078e00ff */
[----:B------:R-:W-:Y:S02]  /*136a0*/  R2UR UR22, R6 ;  /* 0x00000000061672ca */ /* 0x000fe400000e0000 */
[C---:B------:R-:W-:Y:S01]  /*136b0*/  IADD3 R10, R4.reuse, 0x904, RZ ;  /* 0x00000904040a7810 */ /* 0x040fe20007ffe0ff */
[----:B------:R-:W-:Y:S01]  /*136c0*/  UMOV UR16, UR40 ;  /* 0x0000002800107c82 */ /* 0x000fe20008000000 */
[----:B------:R-:W-:Y:S01]  /*136d0*/  R2UR UR23, R7 ;  /* 0x00000000071772ca */ /* 0x000fe200000e0000 */
[----:B------:R-:W-:Y:S01]  /*136e0*/  UMOV UR17, UR41 ;  /* 0x0000002900117c82 */ /* 0x000fe20008000000 */
[----:B------:R-:W-:Y:S01]  /*136f0*/  VIADD R8, R4, 0x984 ;  /* 0x0000098404087836 */ /* 0x000fe20000000000 */
[----:B------:R-:W-:Y:S01]  /*13700*/  UMOV UR12, UR40 ;  /* 0x00000028000c7c82 */ /* 0x000fe20008000000 */
[----:B------:R-:W-:Y:S01]  /*13710*/  IMAD.MOV.U32 R9, RZ, RZ, 0x40000040 ;  /* 0x40000040ff097424 */ /* 0x000fe200078e00ff */
[----:B------:R-:W-:Y:S01]  /*13720*/  UMOV UR13, UR41 ;  /* 0x00000029000d7c82 */ /* 0x000fe20008000000 */
[----:B------:R-:W-:Y:S01]  /*13730*/  UMOV UR4, UR40 ;  /* 0x0000002800047c82 */ /* 0x000fe20008000000 */
[----:B------:R-:W-:Y:S01]  /*13740*/  UMOV UR5, UR41 ;  /* 0x0000002900057c82 */ /* 0x000fe20008000000 */
[----:B------:R-:W-:Y:S01]  /*13750*/  ULDC UR8, c[0x0][0x9d8] ;  /* 0x0002760000087ab9 */ /* 0x000fe20000000800 */
[----:B------:R-:W-:-:S02]  /*13760*/  WARPGROUP.DEPBAR.LE gsb0, 0x0 ;  /* 0x00008000000079c5 */ /* 0x000fc40000010000 */
[----:B------:R-:W-:-:S06]  /*13770*/  WARPGROUP.ARRIVE ;  /* 0x00000000000079c5 */ /* 0x000fcc0000000000 */
[----:B------:R-:W-:Y:S01]  /*13780*/  HGMMA.64x16x16.F32 R48, gdesc[UR20], R48, gsb0 ;  /* 0x00200000143079f0 */ /* 0x000fe20008000830 */
[----:B------:R-:W-:Y:S02]  /*13790*/  R2UR UR18, R10 ;  /* 0x000000000a1272ca */ /* 0x000fe400000e0000 */
[----:B------:R-:W-:Y:S01]  /*137a0*/  R2UR UR19, R11 ;  /* 0x000000000b1372ca */ /* 0x000fe200000e0000 */
[----:B------:R-:W-:Y:S02]  /*137b0*/  WARPGROUP.DEPBAR.LE gsb0, 0x0 ;  /* 0x00008000000079c5 */ /* 0x000fe40000010000 */
[----:B------:R-:W-:-:S10]  /*137c0*/  WARPGROUP.ARRIVE ;  /* 0x00000000000079c5 */ /* 0x000fd40000000000 */
        /* <DEDUP_REMOVED lines=62> */
[----:B------:R-:W-:Y:S01]  /*13bb0*/  FMUL.FTZ R3, R72, UR8 ;  /* 0x0000000848037c20 */ /* 0x000fe20008410000 */
[----:B------:R-:W-:Y:S01]  /*13bc0*/  FMUL.FTZ R9, R73, UR8 ;  /* 0x0000000849097c20 */ /* 0x000fe20008410000 */
[----:B------:R-:W-:Y:S01]  /*13bd0*/  FMUL.FTZ R74, R74, UR8 ;  /* 0x000000084a4a7c20 */ /* 0x000fe20008410000 */
[----:B------:R-:W-:Y:S01]  /*13be0*/  FMUL.FTZ R65, R65, UR8 ;  /* 0x0000000841417c20 */ /* 0x000fe20008410000 */
[----:B------:R-:W-:Y:S02]  /*13bf0*/  FMUL.FTZ R76, R76, UR8 ;  /* 0x000000084c4c7c20 */ /* 0x000fe40008410000 */
[----:B------:R-:W-:Y:S01]  /*13c00*/  MUFU.TANH R3, R3 ;  /* 0x0000000300037308 */ /* 0x000fe20000002400 */
[----:B------:R-:W-:Y:S01]  /*13c10*/  FMUL.FTZ R77, R77, UR8 ;  /* 0x000000084d4d7c20 */ /* 0x000fe20008410000 */
[----:B------:R-:W-:-:S02]  /*13c20*/  WARPGROUP.DEPBAR.LE gsb0, 0x0 ;  /* 0x00008000000079c5 */ /* 0x000fc40000010000 */
[----:B------:R-:W-:-:S06]  /*13c30*/  WARPGROUP.ARRIVE ;  /* 0x00000000000079c5 */ /* 0x000fcc0000000000 */
[----:B------:R-:W-:Y:S01]  /*13c40*/  HGMMA.64x16x16.F32 R32, gdesc[UR4], R32, gsb0 ;  /* 0x00200000042079f0 */ /* 0x000fe20008000820 */
[----:B------:R-:W0:Y:S01]  /*13c50*/  MUFU.TANH R8, R74 ;  /* 0x0000004a00087308 */ /* 0x000e220000002400 */
[----:B--2---:R-:W-:Y:S02]  /*13c60*/  IMAD.IADD R7, R80, 0x1, R154 ;  /* 0x0000000150077824 */ /* 0x004fe400078e029a */
[----:B------:R-:W-:-:S05]  /*13c70*/  FMUL.FTZ R64, R64, UR8 ;  /* 0x0000000840407c20 */ /* 0x000fca0008410000 */
[----:B------:R-:W1:Y:S01]  /*13c80*/  MUFU.TANH R9, R9 ;  /* 0x0000000900097308 */ /* 0x000e620000002400 */
[----:B------:R-:W-:Y:S02]  /*13c90*/  IMAD R7, R156, -0x70, R7 ;  /* 0xffffff909c077824 */ /* 0x000fe400078e0207 */
[----:B------:R-:W-:-:S05]  /*13ca0*/  FMUL.FTZ R75, R75, UR8 ;  /* 0x000000084b4b7c20 */ /* 0x000fca0008410000 */
[----:B------:R-:W2:Y:S01]  /*13cb0*/  MUFU.TANH R65, R65 ;  /* 0x0000004100417308 */ /* 0x000ea20000002400 */
[----:B------:R-:W-:-:S07]  /*13cc0*/  ISETP.GT.AND P4, PT, R7, RZ, PT ;  /* 0x000000ff0700720c */ /* 0x000fce0003f84270 */
[----:B------:R-:W3:Y:S01]  /*13cd0*/  MUFU.TANH R76, R76 ;  /* 0x0000004c004c7308 */ /* 0x000ee20000002400 */
[----:B------:R-:W-:Y:S01]  /*13ce0*/  ISETP.GT.AND P2, PT, R7, 0x1, PT ;  /* 0x000000010700780c */ /* 0x000fe20003f44270 */
[----:B------:R-:W-:-:S06]  /*13cf0*/  FMUL.FTZ R68, R68, UR8 ;  /* 0x0000000844447c20 */ /* 0x000fcc0008410000 */
[----:B------:R-:W-:Y:S01]  /*13d00*/  MUFU.TANH R77, R77 ;  /* 0x0000004d004d7308 */ /* 0x000fe20000002400 */
[----:B------:R-:W-:Y:S01]  /*13d10*/  FMUL.FTZ R78, R78, UR8 ;  /* 0x000000084e4e7c20 */ /* 0x000fe20008410000 */
[----:B------:R-:W-:Y:S01]  /*13d20*/  FMUL.FTZ R60, R60, UR8 ;  /* 0x000000083c3c7c20 */ /* 0x000fe20008410000 */
[----:B0-----:R-:W-:Y:S01]  /*13d30*/  FSEL R8, R8, -INF , P4 ;  /* 0xff80000008087808 */ /* 0x001fe20002000000 */
[----:B------:R-:W-:Y:S01]  /*13d40*/  FMUL.FTZ R54, R54, UR8 ;  /* 0x0000000836367c20 */ /* 0x000fe20008410000 */
[----:B------:R-:W-:-:S03]  /*13d50*/  FSEL R6, R3, -INF , P4 ;  /* 0xff80000003067808 */ /* 0x000fc60002000000 */
[----:B------:R-:W-:Y:S01]  /*13d60*/  MUFU.TANH R64, R64 ;  /* 0x0000004000407308 */ /* 0x000fe20000002400 */
[----:B------:R-:W-:Y:S01]  /*13d70*/  IMAD.MOV.U32 R5, RZ, RZ, 0x40000040 ;  /* 0x40000040ff057424 */ /* 0x000fe200078e00ff */
[C---:B------:R-:W-:Y:S01]  /*13d80*/  ISETP.GT.AND P4, PT, R7.reuse, 0x11, PT ;  /* 0x000000110700780c */ /* 0x040fe20003f84270 */
[----:B------:R0:W-:Y:S01]  /*13d90*/  STL.64 [R1+0x18], R14 ;  /* 0x0000180e01007387 */ /* 0x0001e20000100a00 */
[----:B------:R-:W-:Y:S01]  /*13da0*/  IADD3 R4, R4, 0xa06, RZ ;  /* 0x00000a0604047810 */ /* 0x000fe20007ffe0ff */
[----:B------:R-:W-:Y:S01]  /*13db0*/  FMUL.FTZ R66, R66, UR8 ;  /* 0x0000000842427c20 */ /* 0x000fe20008410000 */
[----:B------:R-:W-:Y:S02]  /*13dc0*/  ISETP.GT.AND P3, PT, R7, 0x8, PT ;  /* 0x000000080700780c */ /* 0x000fe40003f64270 */
[----:B------:R-:W4:Y:S01]  /*13dd0*/  MUFU.TANH R75, R75 ;  /* 0x0000004b004b7308 */ /* 0x000f220000002400 */
[----:B-1----:R-:W-:Y:S01]  /*13de0*/  FSEL R9, R9, -INF , P2 ;  /* 0xff80000009097808 */ /* 0x002fe20001000000 */
[----:B------:R-:W-:Y:S01]  /*13df0*/  FMUL.FTZ R69, R69, UR8 ;  /* 0x0000000845457c20 */ /* 0x000fe20008410000 */
[----:B------:R-:W-:Y:S01]  /*13e00*/  FMUL.FTZ R79, R79, UR8 ;  /* 0x000000084f4f7c20 */ /* 0x000fe20008410000 */
[----:B------:R-:W-:Y:S01]  /*13e10*/  FMUL.FTZ R56, R56, UR8 ;  /* 0x0000000838387c20 */ /* 0x000fe20008410000 */
[----:B------:R-:W-:-:S03]  /*13e20*/  R2UR UR6, R4 ;  /* 0x00000000040672ca */ /* 0x000fc600000e0000 */
[----:B------:R-:W1:Y:S01]  /*13e30*/  MUFU.TANH R10, R78 ;  /* 0x0000004e000a7308 */ /* 0x000e620000002400 */
[----:B------:R-:W-:Y:S02]  /*13e40*/  R2UR UR7, R5 ;  /* 0x00000000050772ca */ /* 0x000fe400000e0000 */
[----:B------:R-:W-:-:S05]  /*13e50*/  ISETP.GT.AND P6, PT, R7, 0x9, PT ;  /* 0x000000090700780c */ /* 0x000fca0003fc4270 */
[----:B0-----:R2:W-:Y:S01]  /*13e60*/  MUFU.TANH R15, R60 ;  /* 0x0000003c000f7308 */ /* 0x0015e20000002400 */
[----:B------:R-:W-:Y:S01]  /*13e70*/  FMUL.FTZ R58, R58, UR8 ;  /* 0x000000083a3a7c20 */ /* 0x000fe20008410000 */
[----:B------:R-:W-:-:S06]  /*13e80*/  ISETP.GT.AND P5, PT, R7, 0x10, PT ;  /* 0x000000100700780c */ /* 0x000fcc0003fa4270 */
[----:B------:R-:W-:Y:S01]  /*13e90*/  MUFU.TANH R68, R68 ;  /* 0x0000004400447308 */ /* 0x000fe20000002400 */
[----:B--2---:R-:W-:Y:S02]  /*13ea0*/  FSEL R60, R65, -INF , P4 ;  /* 0xff800000413c7808 */ /* 0x004fe40002000000 */
[----:B------:R-:W-:-:S05]  /*13eb0*/  FMNMX.FTZ R65, R6, R9, !PT ;  /* 0x0000000906417209 */ /* 0x000fca0007810000 */
[----:B------:R3:W-:Y:S01]  /*13ec0*/  MUFU.TANH R72, R54 ;  /* 0x0000003600487308 */ /* 0x0007e20000002400 */
[----:B------:R-:W-:Y:S01]  /*13ed0*/  FMUL.FTZ R57, R57, UR8 ;  /* 0x0000000839397c20 */ /* 0x000fe20008410000 */
[----:B------:R-:W-:Y:S01]  /*13ee0*/  FMUL.FTZ R67, R67, UR8 ;  /* 0x0000000843437c20 */ /* 0x000fe20008410000 */
[----:B------:R-:W-:Y:S02]  /*13ef0*/  WARPGROUP.DEPBAR.LE gsb0, 0x0 ;  /* 0x00008000000079c5 */ /* 0x000fe40000010000 */
[----:B---3--:R-:W-:-:S03]  /*13f00*/  FSEL R54, R76, -INF , P3 ;  /* 0xff8000004c367808 */ /* 0x008fc60001800000 */
[----:B------:R-:W0:Y:S01]  /*13f10*/  MUFU.TANH R12, R79 ;  /* 0x0000004f000c7308 */ /* 0x000e220000002400 */
[----:B------:R-:W-:-:S07]  /*13f20*/  FMNMX.FTZ R65, R54, R65, !PT ;  /* 0x0000004136417209 */ /* 0x000fce0007810000 */
[----:B------:R-:W-:Y:S01]  /*13f30*/  MUFU.TANH R14, R66 ;  /* 0x00000042000e7308 */ /* 0x000fe20000002400 */
[----:B------:R-:W-:Y:S01]  /*13f40*/  WARPGROUP.ARRIVE ;  /* 0x00000000000079c5 */ /* 0x000fe20000000000 */
[----:B------:R-:W-:-:S06]  /*13f50*/  FMUL.FTZ R70, R70, UR8 ;  /* 0x0000000846467c20 */ /* 0x000fcc0008410000 */
[----:B------:R-:W2:Y:S08]  /*13f60*/  MUFU.TANH R69, R69 ;  /* 0x0000004500457308 */ /* 0x000eb00000002400 */
[----:B------:R3:W-:Y:S01]  /*13f70*/  MUFU.TANH R66, R56 ;  /* 0x0000003800427308 */ /* 0x0007e20000002400 */
[----:B------:R-:W-:Y:S01]  /*13f80*/  FMUL.FTZ R62, R62, UR8 ;  /* 0x000000083e3e7c20 */ /* 0x000fe20008410000 */
[----:B----4-:R-:W-:-:S02]  /*13f90*/  FSEL R3, R75, -INF , P2 ;  /* 0xff8000004b037808 */ /* 0x010fc40001000000 */
[----:B---3--:R-:W-:-:S04]  /*13fa0*/  FSEL R56, R77, -INF , P6 ;  /* 0xff8000004d387808 */ /* 0x008fc80003000000 */
[----:B------:R3:W-:Y:S01]  /*13fb0*/  MUFU.TANH R11, R58 ;  /* 0x0000003a000b7308 */ /* 0x0007e20000002400 */
[----:B------:R-:W-:Y:S01]  /*13fc0*/  FMNMX.FTZ R65, R56, R65, !PT ;  /* 0x0000004138417209 */ /* 0x000fe20007810000 */
[----:B------:R-:W-:Y:S01]  /*13fd0*/  UMOV UR4, UR36 ;  /* 0x0000002400047c82 */ /* 0x000fe20008000000 */
[----:B------:R-:W-:Y:S01]  /*13fe0*/  UMOV UR5, UR37 ;  /* 0x0000002500057c82 */ /* 0x000fe20008000000 */
[----:B------:R-:W-:-:S04]  /*13ff0*/  FMUL.FTZ R71, R71, UR8 ;  /* 0x0000000847477c20 */ /* 0x000fc80008410000 */
[----:B------:R-:W4:Y:S01]  /*14000*/  MUFU.TANH R20, R67 ;  /* 0x0000004300147308 */ /* 0x000f220000002400 */
[----:B---3--:R-:W-:Y:S01]  /*14010*/  FSEL R58, R64, -INF , P5 ;  /* 0xff800000403a7808 */ /* 0x008fe20002800000 */
[----:B------:R-:W-:Y:S01]  /*14020*/  FMUL.FTZ R61, R61, UR8 ;  /* 0x000000083d3d7c20 */ /* 0x000fe20008410000 */
[----:B------:R-:W-:Y:S01]  /*14030*/  ISETP.GT.AND P2, PT, R7, 0x18, PT ;  /* 0x000000180700780c */ /* 0x000fe20003f44270 */
[----:B------:R-:W-:Y:S01]  /*14040*/  HGMMA.64x16x16.F32 R24, gdesc[UR4], R24, gsb0 ;  /* 0x00200000041879f0 */ /* 0x000fe20008000818 */
[----:B------:R-:W-:-:S03]  /*14050*/  FMNMX.FTZ R65, R58, R65, !PT ;  /* 0x000000413a417209 */ /* 0x000fc60007810000 */
[----:B------:R-:W3:Y:S01]  /*14060*/  MUFU.TANH R57, R57 ;  /* 0x0000003900397308 */ /* 0x000ee20000002400 */
[----:B-1----:R-:W-:Y:S01]  /*14070*/  FSEL R10, R10, -INF , P3 ;  /* 0xff8000000a0a7808 */ /* 0x002fe20001800000 */
[----:B------:R-:W-:Y:S01]  /*14080*/  FMUL.FTZ R48, R48, UR8 ;  /* 0x0000000830307c20 */ /* 0x000fe20008410000 */
[----:B------:R-:W-:Y:S01]  /*14090*/  ISETP.GT.AND P3, PT, R7, 0x19, PT ;  /* 0x000000190700780c */ /* 0x000fe20003f64270 */
[----:B------:R-:W-:Y:S01]  /*140a0*/  FMUL.FTZ R59, R59, UR8 ;  /* 0x000000083b3b7c20 */ /* 0x000fe20008410000 */
[----:B------:R-:W-:Y:S01]  /*140b0*/  FMNMX.FTZ R65, R60, R65, !PT ;  /* 0x000000413c417209 */ /* 0x000fe20007810000 */
[----:B------:R-:W-:Y:S02]  /*140c0*/  FMUL.FTZ R49, R49, UR8 ;  /* 0x0000000831317c20 */ /* 0x000fe40008410000 */
[----:B------:R-:W1:Y:S01]  /*140d0*/  MUFU.TANH R70, R70 ;  /* 0x0000004600467308 */ /* 0x000e620000002400 */
[----:B0-----:R-:W-:Y:S01]  /*140e0*/  FSEL R12, R12, -INF , P6 ;  /* 0xff8000000c0c7808 */ /* 0x001fe20003000000 */
[----:B------:R-:W-:Y:S01]  /*140f0*/  FMUL.FTZ R52, R52, UR8 ;  /* 0x0000000834347c20 */ /* 0x000fe20008410000 */
[----:B------:R-:W-:Y:S01]  /*14100*/  ISETP.GT.AND P6, PT, R7, 0x20, PT ;  /* 0x000000200700780c */ /* 0x000fe20003fc4270 */
[----:B------:R-:W-:-:S04]  /*14110*/  FMUL.FTZ R40, R40, UR8 ;  /* 0x0000000828287c20 */ /* 0x000fc80008410000 */
[----:B------:R0:W-:Y:S01]  /*14120*/  MUFU.TANH R67, R62 ;  /* 0x0000003e00437308 */ /* 0x0001e20000002400 */
[----:B--2---:R-:W-:Y:S01]  /*14130*/  FSEL R64, R69, -INF , P3 ;  /* 0xff80000045407808 */ /* 0x004fe20001800000 */
[----:B------:R-:W-:Y:S01]  /*14140*/  FMUL.FTZ R63, R63, UR8 ;  /* 0x000000083f3f7c20 */ /* 0x000fe20008410000 */
[----:B------:R-:W-:Y:S01]  /*14150*/  FSEL R14, R14, -INF , P5 ;  /* 0xff8000000e0e7808 */ /* 0x000fe20002800000 */
[----:B------:R-:W-:-:S04]  /*14160*/  FMUL.FTZ R53, R53, UR8 ;  /* 0x0000000835357c20 */ /* 0x000fc80008410000 */
[----:B------:R-:W-:Y:S01]  /*14170*/  MUFU.TANH R71, R71 ;  /* 0x0000004700477308 */ /* 0x000fe20000002400 */
[----:B0-----:R-:W-:Y:S01]  /*14180*/  FSEL R62, R68, -INF , P2 ;  /* 0xff800000443e7808 */ /* 0x001fe20001000000 */
[----:B------:R-:W-:Y:S01]  /*14190*/  FMUL.FTZ R42, R42, UR8 ;  /* 0x000000082a2a7c20 */ /* 0x000fe20008410000 */
[----:B----4-:R-:W-:Y:S01]  /*141a0*/  FSEL R20, R20, -INF , P4 ;  /* 0xff80000014147808 */ /* 0x010fe20002000000 */
[----:B------:R-:W-:Y:S01]  /*141b0*/  FMUL.FTZ R50, R50, UR8 ;  /* 0x0000000832327c20 */ /* 0x000fe20008410000 */
[----:B------:R-:W-:Y:S01]  /*141c0*/  FMNMX.FTZ R65, R62, R65, !PT ;  /* 0x000000413e417209 */ /* 0x000fe20007810000 */
[----:B------:R-:W-:Y:S02]  /*141d0*/  FMUL.FTZ R51, R51, UR8 ;  /* 0x0000000833337c20 */ /* 0x000fe40008410000 */
[----:B------:R-:W0:Y:S01]  /*141e0*/  MUFU.TANH R61, R61 ;  /* 0x0000003d003d7308 */ /* 0x000e220000002400 */
[----:B------:R-:W-:Y:S01]  /*141f0*/  ISETP.GT.AND P5, PT, R7, 0x21, PT ;  /* 0x000000210700780c */ /* 0x000fe20003fa4270 */
[----:B------:R-:W-:Y:S01]  /*14200*/  FMUL.FTZ R41, R41, UR8 ;  /* 0x0000000829297c20 */ /* 0x000fe20008410000 */
[----:B------:R-:W-:Y:S01]  /*14210*/  FSEL R66, R66, -INF , P6 ;  /* 0xff80000042427808 */ /* 0x000fe20003000000 */
[----:B------:R-:W-:Y:S01]  /*14220*/  FMUL.FTZ R44, R44, UR8 ;  /* 0x000000082c2c7c20 */ /* 0x000fe20008410000 */
[----:B------:R-:W-:Y:S01]  /*14230*/  FMNMX.FTZ R65, R64, R65, !PT ;  /* 0x0000004140417209 */ /* 0x000fe20007810000 */
[----:B------:R-:W-:Y:S01]  /*14240*/  FMUL.FTZ R5, R32, UR8 ;  /* 0x0000000820057c20 */ /* 0x000fe20008410000 */
[----:B------:R-:W-:Y:S01]  /*14250*/  FMUL.FTZ R55, R55, UR8 ;  /* 0x0000000837377c20 */ /* 0x000fe20008410000 */
[----:B------:R-:W2:Y:S01]  /*14260*/  MUFU.TANH R48, R48 ;  /* 0x0000003000307308 */ /* 0x000ea20000002400 */
[----:B------:R-:W-:Y:S01]  /*14270*/  ISETP.GT.AND P4, PT, R7, 0x28, PT ;  /* 0x000000280700780c */ /* 0x000fe20003f84270 */
[----:B------:R-:W-:Y:S01]  /*14280*/  FMUL.FTZ R45, R45, UR8 ;  /* 0x000000082d2d7c20 */ /* 0x000fe20008410000 */
[----:B---3--:R-:W-:Y:S01]  /*14290*/  FSEL R68, R57, -INF , P5 ;  /* 0xff80000039447808 */ /* 0x008fe20002800000 */
[----:B------:R-:W-:Y:S01]  /*142a0*/  FMUL.FTZ R46, R46, UR8 ;  /* 0x000000082e2e7c20 */ /* 0x000fe20008410000 */
[----:B------:R-:W-:Y:S01]  /*142b0*/  FMNMX.FTZ R65, R66, R65, !PT ;  /* 0x0000004142417209 */ /* 0x000fe20007810000 */
[----:B------:R-:W-:Y:S01]  /*142c0*/  FMUL.FTZ R43, R43, UR8 ;  /* 0x000000082b2b7c20 */ /* 0x000fe20008410000 */
[----:B------:R-:W-:Y:S01]  /*142d0*/  FMUL.FTZ R33, R33, UR8 ;  /* 0x0000000821217c20 */ /* 0x000fe20008410000 */
[----:B------:R-:W-:Y:S01]  /*142e0*/  MUFU.TANH R59, R59 ;  /* 0x0000003b003b7308 */ /* 0x000fe20000002400 */
[----:B------:R-:W-:Y:S01]  /*142f0*/  FMNMX.FTZ R65, R68, R65, !PT ;  /* 0x0000004144417209 */ /* 0x000fe20007810000 */
[----:B------:R-:W-:Y:S01]  /*14300*/  FMUL.FTZ R47, R47, UR8 ;  /* 0x000000082f2f7c20 */ /* 0x000fe20008410000 */
[----:B------:R-:W-:Y:S01]  /*14310*/  FMUL.FTZ R37, R37, UR8 ;  /* 0x0000000825257c20 */ /* 0x000fe20008410000 */
[----:B------:R-:W-:Y:S01]  /*14320*/  FMUL.FTZ R35, R35, UR8 ;  /* 0x0000000823237c20 */ /* 0x000fe20008410000 */
[----:B------:R-:W-:-:S03]  /*14330*/  ULDC UR4, c[0x0][0x988] ;  /* 0x0002620000047ab9 */ /* 0x000fc60000000800 */
[----:B------:R-:W3:Y:S08]  /*14340*/  MUFU.TANH R49, R49 ;  /* 0x0000003100317308 */ /* 0x000ef00000002400 */
[----:B------:R1:W-:Y:S08]  /*14350*/  MUFU.TANH R90, R40 ;  /* 0x00000028005a7308 */ /* 0x0003f00000002400 */
[----:B------:R-:W4:Y:S01]  /*14360*/  MUFU.TANH R52, R52 ;  /* 0x0000003400347308 */ /* 0x000f220000002400 */
[----:B-1----:R-:W-:-:S02]  /*14370*/  FSEL R40, R70, -INF , P2 ;  /* 0xff80000046287808 */ /* 0x002fc40001000000 */
[----:B------:R-:W-:Y:S02]  /*14380*/  ISETP.GT.AND P2, PT, R7, 0x29, PT ;  /* 0x000000290700780c */ /* 0x000fe40003f44270 */
[----:B------:R-:W-:-:S03]  /*14390*/  FSEL R70, R15, -INF , P4 ;  /* 0xff8000000f467808 */ /* 0x000fc60002000000 */
[----:B------:R-:W-:Y:S01]  /*143a0*/  MUFU.TANH R63, R63 ;  /* 0x0000003f003f7308 */ /* 0x000fe20000002400 */
[----:B0-----:R-:W-:Y:S02]  /*143b0*/  FSEL R74, R61, -INF , P2 ;  /* 0xff8000003d4a7808 */ /* 0x001fe40001000000 */
[----:B------:R-:W-:-:S05]  /*143c0*/  FMNMX.FTZ R65, R70, R65, !PT ;  /* 0x0000004146417209 */ /* 0x000fca0007810000 */
[----:B------:R0:W-:Y:S01]  /*143d0*/  MUFU.TANH R73, R42 ;  /* 0x0000002a00497308 */ /* 0x0001e20000002400 */
[----:B------:R-:W-:Y:S02]  /*143e0*/  FSEL R32, R11, -INF , P6 ;  /* 0xff8000000b207808 */ /* 0x000fe40003000000 */
[----:B------:R-:W-:-:S05]  /*143f0*/  ISETP.GT.AND P6, PT, R7, 0x31, PT ;  /* 0x000000310700780c */ /* 0x000fca0003fc4270 */
[----:B------:R-:W1:Y:S01]  /*14400*/  MUFU.TANH R53, R53 ;  /* 0x0000003500357308 */ /* 0x000e620000002400 */
[----:B0-----:R-:W-:Y:S02]  /*14410*/  FSEL R42, R71, -INF , P3 ;  /* 0xff800000472a7808 */ /* 0x001fe40001800000 */
[----:B------:R-:W-:Y:S02]  /*14420*/  ISETP.GT.AND P3, PT, R7, 0x30, PT ;  /* 0x000000300700780c */ /* 0x000fe40003f64270 */
[----:B------:R-:W-:-:S03]  /*14430*/  FMNMX.FTZ R65, R74, R65, !PT ;  /* 0x000000414a417209 */ /* 0x000fc60007810000 */
[----:B------:R-:W0:Y:S01]  /*14440*/  MUFU.TANH R50, R50 ;  /* 0x0000003200327308 */ /* 0x000e220000002400 */
[----:B--2---:R-:W-:Y:S02]  /*14450*/  FSEL R78, R48, -INF , P3 ;  /* 0xff800000304e7808 */ /* 0x004fe40001800000 */
[----:B---3--:R-:W-:Y:S02]  /*14460*/  FSEL R80, R49, -INF , P6 ;  /* 0xff80000031507808 */ /* 0x008fe40003000000 */
[----:B------:R-:W-:-:S03]  /*14470*/  FMNMX.FTZ R65, R78, R65, !PT ;  /* 0x000000414e417209 */ /* 0x000fc60007810000 */
[----:B------:R-:W2:Y:S01]  /*14480*/  MUFU.TANH R51, R51 ;  /* 0x0000003300337308 */ /* 0x000ea20000002400 */
[----:B------:R-:W-:Y:S01]  /*14490*/  FMUL.FTZ R11, R34, UR8 ;  /* 0x00000008220b7c20 */ /* 0x000fe20008410000 */
[----:B------:R-:W-:-:S06]  /*144a0*/  FSEL R34, R67, -INF , P4 ;  /* 0xff80000043227808 */ /* 0x000fcc0002000000 */
[----:B------:R3:W-:Y:S01]  /*144b0*/  MUFU.TANH R94, R44 ;  /* 0x0000002c005e7308 */ /* 0x0007e20000002400 */
[----:B------:R-:W-:Y:S02]  /*144c0*/  ISETP.GT.AND P4, PT, R7, 0x39, PT ;  /* 0x000000390700780c */ /* 0x000fe40003f84270 */
[----:B------:R-:W-:-:S05]  /*144d0*/  FMNMX.FTZ R65, R80, R65, !PT ;  /* 0x0000004150417209 */ /* 0x000fca0007810000 */
[----:B------:R-:W5:Y:S01]  /*144e0*/  MUFU.TANH R41, R41 ;  /* 0x0000002900297308 */ /* 0x000f620000002400 */
[----:B---3--:R-:W-:Y:S02]  /*144f0*/  FSEL R44, R59, -INF , P5 ;  /* 0xff8000003b2c7808 */ /* 0x008fe40002800000 */
[----:B------:R-:W-:-:S04]  /*14500*/  ISETP.GT.AND P5, PT, R7, 0x38, PT ;  /* 0x000000380700780c */ /* 0x000fc80003fa4270 */
[----:B----4-:R-:W-:Y:S01]  /*14510*/  FSEL R84, R52, -INF , P5 ;  /* 0xff80000034547808 */ /* 0x010fe20002800000 */
[----:B------:R-:W3:Y:S01]  /*14520*/  MUFU.TANH R55, R55 ;  /* 0x0000003700377308 */ /* 0x000ee20000002400 */
[----:B-1----:R-:W-:Y:S02]  /*14530*/  FSEL R88, R53, -INF , P4 ;  /* 0xff80000035587808 */ /* 0x002fe40002000000 */
[----:B------:R-:W-:Y:S01]  /*14540*/  FMNMX.FTZ R65, R84, R65, !PT ;  /* 0x0000004154417209 */ /* 0x000fe20007810000 */
[----:B------:R-:W-:-:S04]  /*14550*/  FMUL.FTZ R15, R36, UR8 ;  /* 0x00000008240f7c20 */ /* 0x000fc80008410000 */
[----:B------:R1:W-:Y:S01]  /*14560*/  MUFU.TANH R4, R46 ;  /* 0x0000002e00047308 */ /* 0x0003e20000002400 */
[----:B0-----:R-:W-:Y:S02]  /*14570*/  FSEL R36, R50, -INF , P3 ;  /* 0xff80000032247808 */ /* 0x001fe40001800000 */
[----:B------:R-:W-:-:S05]  /*14580*/  ISETP.GT.AND P3, PT, R7, 0x41, PT ;  /* 0x000000410700780c */ /* 0x000fca0003f64270 */
[----:B------:R-:W0:Y:S01]  /*14590*/  MUFU.TANH R45, R45 ;  /* 0x0000002d002d7308 */ /* 0x000e220000002400 */
[----:B-1----:R-:W-:Y:S02]  /*145a0*/  FSEL R46, R63, -INF , P2 ;  /* 0xff8000003f2e7808 */ /* 0x002fe40001000000 */
[----:B------:R-:W-:Y:S02]  /*145b0*/  ISETP.GT.AND P2, PT, R7, 0x40, PT ;  /* 0x000000400700780c */ /* 0x000fe40003f44270 */
[----:B------:R-:W-:-:S03]  /*145c0*/  FMNMX.FTZ R65, R88, R65, !PT ;  /* 0x0000004158417209 */ /* 0x000fc60007810000 */
[----:B------:R-:W1:Y:S01]  /*145d0*/  MUFU.TANH R43, R43 ;  /* 0x0000002b002b7308 */ /* 0x000e620000002400 */
[----:B------:R-:W-:Y:S02]  /*145e0*/  FSEL R90, R90, -INF , P2 ;  /* 0xff8000005a5a7808 */ /* 0x000fe40001000000 */
[----:B--2---:R-:W-:-:S05]  /*145f0*/  FSEL R48, R51, -INF , P6 ;  /* 0xff80000033307808 */ /* 0x004fca0003000000 */
[----:B------:R-:W2:Y:S01]  /*14600*/  MUFU.TANH R5, R5 ;  /* 0x0000000500057308 */ /* 0x000ea20000002400 */
[----:B------:R-:W-:Y:S02]  /*14610*/  ISETP.GT.AND P6, PT, R7, 0x48, PT ;  /* 0x000000480700780c */ /* 0x000fe40003fc4270 */
[----:B-----5:R-:W-:Y:S02]  /*14620*/  FSEL R92, R41, -INF , P3 ;  /* 0xff800000295c7808 */ /* 0x020fe40001800000 */
[----:B------:R-:W-:-:S03]  /*14630*/  FMNMX.FTZ R65, R90, R65, !PT ;  /* 0x000000415a417209 */ /* 0x000fc60007810000 */
[----:B------:R-:W4:Y:S01]  /*14640*/  MUFU.TANH R33, R33 ;  /* 0x0000002100217308 */ /* 0x000f220000002400 */
[----:B------:R-:W-:Y:S01]  /*14650*/  FSEL R50, R72, -INF , P5 ;  /* 0xff80000048327808 */ /* 0x000fe20002800000 */
[----:B------:R-:W-:Y:S02]  /*14660*/  WARPGROUP.DEPBAR.LE gsb0, 0x0 ;  /* 0x00008000000079c5 */ /* 0x000fe40000010000 */
[----:B------:R-:W-:Y:S01]  /*14670*/  ISETP.GT.AND P5, PT, R7, 0x49, PT ;  /* 0x000000490700780c */ /* 0x000fe20003fa4270 */
[----:B------:R-:W-:Y:S01]  /*14680*/  FMUL.FTZ R51, R24, UR8 ;  /* 0x0000000818337c20 */ /* 0x000fe20008410000 */
[----:B------:R-:W-:Y:S02]  /*14690*/  FSEL R94, R94, -INF , P6 ;  /* 0xff8000005e5e7808 */ /* 0x000fe40003000000 */
[----:B------:R-:W5:Y:S01]  /*146a0*/  MUFU.TANH R15, R15 ;  /* 0x0000000f000f7308 */ /* 0x000f620000002400 */
[----:B------:R-:W-:Y:S01]  /*146b0*/  FMNMX.FTZ R65, R92, R65, !PT ;  /* 0x000000415c417209 */ /* 0x000fe20007810000 */
[----:B------:R-:W-:Y:S01]  /*146c0*/  FMUL.FTZ R49, R38, UR8 ;  /* 0x0000000826317c20 */ /* 0x000fe20008410000 */
[----:B---3--:R-:W-:Y:S01]  /*146d0*/  FSEL R38, R55, -INF , P4 ;  /* 0xff80000037267808 */ /* 0x008fe20002000000 */
[----:B------:R-:W-:Y:S01]  /*146e0*/  FMUL.FTZ R25, R25, UR8 ;  /* 0x0000000819197c20 */ /* 0x000fe20008410000 */
[----:B------:R-:W-:-:S03]  /*146f0*/  ISETP.GT.AND P4, PT, R7, 0x50, PT ;  /* 0x000000500700780c */ /* 0x000fc60003f84270 */
[----:B------:R-:W3:Y:S01]  /*14700*/  MUFU.TANH R47, R47 ;  /* 0x0000002f002f7308 */ /* 0x000ee20000002400 */
[----:B0-----:R-:W-:Y:S02]  /*14710*/  FSEL R96, R45, -INF , P5 ;  /* 0xff8000002d607808 */ /* 0x001fe40002800000 */
[----:B------:R-:W-:-:S05]  /*14720*/  FMNMX.FTZ R65, R94, R65, !PT ;  /* 0x000000415e417209 */ /* 0x000fca0007810000 */
[----:B------:R-:W0:Y:S01]  /*14730*/  MUFU.TANH R37, R37 ;  /* 0x0000002500257308 */ /* 0x000e220000002400 */
[----:B-1----:R-:W-:Y:S01]  /*14740*/  FSEL R52, R43, -INF , P3 ;  /* 0xff8000002b347808 */ /* 0x002fe20001800000 */
[----:B------:R-:W-:Y:S01]  /*14750*/  FMUL.FTZ R41, R28, UR8 ;  /* 0x000000081c297c20 */ /* 0x000fe20008410000 */
[----:B------:R-:W-:Y:S02]  /*14760*/  ISETP.GT.AND P3, PT, R7, 0x51, PT ;  /* 0x000000510700780c */ /* 0x000fe40003f64270 */
[----:B--2---:R-:W-:-:S03]  /*14770*/  FSEL R98, R5, -INF , P4 ;  /* 0xff80000005627808 */ /* 0x004fc60002000000 */
[----:B------:R-:W1:Y:S01]  /*14780*/  MUFU.TANH R11, R11 ;  /* 0x0000000b000b7308 */ /* 0x000e620000002400 */
[----:B------:R-:W-:Y:S02]  /*14790*/  FMNMX.FTZ R65, R96, R65, !PT ;  /* 0x0000004160417209 */ /* 0x000fe40007810000 */
[----:B------:R-:W-:-:S05]  /*147a0*/  FSEL R24, R73, -INF , P2 ;  /* 0xff80000049187808 */ /* 0x000fca0001000000 */
[----:B------:R-:W2:Y:S01]  /*147b0*/  MUFU.TANH R51, R51 ;  /* 0x0000003300337308 */ /* 0x000ea20000002400 */
[----:B------:R-:W-:Y:S01]  /*147c0*/  ISETP.GT.AND P2, PT, R7, 0x58, PT ;  /* 0x000000580700780c */ /* 0x000fe20003f44270 */
[----:B------:R-:W-:Y:S01]  /*147d0*/  FMUL.FTZ R29, R29, UR8 ;  /* 0x000000081d1d7c20 */ /* 0x000fe20008410000 */
[----:B----4-:R-:W-:Y:S02]  /*147e0*/  FSEL R100, R33, -INF , P3 ;  /* 0xff80000021647808 */ /* 0x010fe40001800000 */
[----:B------:R-:W-:-:S03]  /*147f0*/  FMNMX.FTZ R65, R98, R65, !PT ;  /* 0x0000004162417209 */ /* 0x000fc60007810000 */
[----:B------:R-:W4:Y:S01]  /*14800*/  MUFU.TANH R35, R35 ;  /* 0x0000002300237308 */ /* 0x000f220000002400 */
[----:B------:R-:W-:Y:S02]  /*14810*/  FSEL R28, R4, -INF , P6 ;  /* 0xff800000041c7808 */ /* 0x000fe40003000000 */
[----:B------:R-:W-:-:S05]  /*14820*/  ISETP.GT.AND P6, PT, R7, 0x59, PT ;  /* 0x000000590700780c */ /* 0x000fca0003fc4270 */
[----:B------:R-:W4:Y:S01]  /*14830*/  MUFU.TANH R25, R25 ;  /* 0x0000001900197308 */ /* 0x000f220000002400 */
[----:B-----5:R-:W-:Y:S02]  /*14840*/  FSEL R102, R15, -INF , P2 ;  /* 0xff8000000f667808 */ /* 0x020fe40001000000 */
[----:B------:R-:W-:-:S05]  /*14850*/  FMNMX.FTZ R65, R100, R65, !PT ;  /* 0x0000004164417209 */ /* 0x000fca0007810000 */
[----:B------:R-:W5:Y:S01]  /*14860*/  MUFU.TANH R49, R49 ;  /* 0x0000003100317308 */ /* 0x000f620000002400 */
[----:B---3--:R-:W-:Y:S02]  /*14870*/  FSEL R72, R47, -INF , P5 ;  /* 0xff8000002f487808 */ /* 0x008fe40002800000 */
[----:B------:R-:W-:-:S05]  /*14880*/  ISETP.GT.AND P5, PT, R7, 0x60, PT ;  /* 0x000000600700780c */ /* 0x000fca0003fa4270 */
[----:B------:R-:W3:Y:S01]  /*14890*/  MUFU.TANH R41, R41 ;  /* 0x0000002900297308 */ /* 0x000ee20000002400 */
[----:B0-----:R-:W-:Y:S02]  /*148a0*/  FSEL R104, R37, -INF , P6 ;  /* 0xff80000025687808 */ /* 0x001fe40003000000 */
[----:B------:R-:W-:-:S05]  /*148b0*/  FMNMX.FTZ R65, R102, R65, !PT ;  /* 0x0000004166417209 */ /* 0x000fca0007810000 */
[----:B------:R-:W0:Y:S01]  /*148c0*/  MUFU.TANH R29, R29 ;  /* 0x0000001d001d7308 */ /* 0x000e220000002400 */
[----:B-1----:R-:W-:Y:S02]  /*148d0*/  FSEL R76, R11, -INF , P4 ;  /* 0xff8000000b4c7808 */ /* 0x002fe40002000000 */
[----:B------:R-:W-:Y:S02]  /*148e0*/  ISETP.GT.AND P4, PT, R7, 0x61, PT ;  /* 0x000000610700780c */ /* 0x000fe40003f84270 */
[----:B--2---:R-:W-:Y:S02]  /*148f0*/  FSEL R106, R51, -INF , P5 ;  /* 0xff800000336a7808 */ /* 0x004fe40002800000 */
[----:B------:R-:W-:Y:S02]  /*14900*/  FMNMX.FTZ R65, R104, R65, !PT ;  /* 0x0000004168417209 */ /* 0x000fe40007810000 */
[----:B----4-:R-:W-:Y:S02]  /*14910*/  FSEL R82, R35, -INF , P3 ;  /* 0xff80000023527808 */ /* 0x010fe40001800000 */
[----:B------:R-:W-:-:S02]  /*14920*/  ISETP.GT.AND P3, PT, R7, 0x68, PT ;  /* 0x000000680700780c */ /* 0x000fc40003f64270 */
[----:B------:R-:W-:Y:S02]  /*14930*/  FSEL R108, R25, -INF , P4 ;  /* 0xff800000196c7808 */ /* 0x000fe40002000000 */
[----:B------:R-:W-:Y:S02]  /*14940*/  FMNMX.FTZ R65, R106, R65, !PT ;  /* 0x000000416a417209 */ /* 0x000fe40007810000 */
[----:B-----5:R-:W-:Y:S02]  /*14950*/  FSEL R86, R49, -INF , P2 ;  /* 0xff80000031567808 */ /* 0x020fe40001000000 */
[----:B------:R-:W-:Y:S02]  /*14960*/  ISETP.GT.AND P2, PT, R7, 0x69, PT ;  /* 0x000000690700780c */ /* 0x000fe40003f44270 */
[----:B---3--:R-:W-:Y:S02]  /*14970*/  FSEL R110, R41, -INF , P3 ;  /* 0xff800000296e7808 */ /* 0x008fe40001800000 */
[----:B------:R-:W-:-:S02]  /*14980*/  FMNMX.FTZ R65, R108, R65, !PT ;  /* 0x000000416c417209 */ /* 0x000fc40007810000 */
[----:B0-----:R-:W-:Y:S02]  /*14990*/  FSEL R112, R29, -INF , P2 ;  /* 0xff8000001d707808 */ /* 0x001fe40001000000 */
        /* <DEDUP_REMOVED lines=9> */
[----:B------:R-:W-:-:S05]  /*14a30*/  FSEL R11, R11, RZ, P0 ;  /* 0x000000ff0b0b7208 */ /* 0x000fca0000000000 */
[----:B------:R-:W-:Y:S01]  /*14a40*/  FFMA.FTZ R7, R9, R5, -R11 ;  /* 0x0000000509077223 */ /* 0x000fe2000001080b */
[----:B------:R-:W-:-:S04]  /*14a50*/  FMNMX.FTZ R9, R8, R3, !PT ;  /* 0x0000000308097209 */ /* 0x000fc80007810000 */
[----:B------:R-:W-:-:S04]  /*14a60*/  FMNMX.FTZ R9, R10, R9, !PT ;  /* 0x000000090a097209 */ /* 0x000fc80007810000 */
[----:B------:R-:W-:-:S04]  /*14a70*/  FMNMX.FTZ R9, R12, R9, !PT ;  /* 0x000000090c097209 */ /* 0x000fc80007810000 */
[----:B------:R-:W-:Y:S02]  /*14a80*/  FMNMX.FTZ R9, R14, R9, !PT ;  /* 0x000000090e097209 */ /* 0x000fe40007810000 */
[----:B------:R-:W-:Y:S02]  /*14a90*/  ISETP.NE.AND P0, PT, R13, RZ, PT ;  /* 0x000000ff0d00720c */ /* 0x000fe40003f05270 */
        /* <DEDUP_REMOVED lines=10> */
[----:B------:R-:W-:-:S03]  /*14b40*/  FMUL.FTZ R27, R27, UR8 ;  /* 0x000000081b1b7c20 */ /* 0x000fc60008410000 */
[----:B------:R-:W-:Y:S01]  /*14b50*/  FMNMX.FTZ R25, R38, R25, !PT ;  /* 0x0000001926197209 */ /* 0x000fe20007810000 */
[----:B------:R-:W-:-:S03]  /*14b60*/  FMUL.FTZ R39, R39, UR8 ;  /* 0x0000000827277c20 */ /* 0x000fc60008410000 */
[----:B------:R-:W-:Y:S01]  /*14b70*/  FMNMX.FTZ R25, R24, R25, !PT ;  /* 0x0000001918197209 */ /* 0x000fe20007810000 */
[----:B------:R0:W-:Y:S01]  /*14b80*/  MUFU.TANH R33, R27 ;  /* 0x0000001b00217308 */ /* 0x0001e20000002400 */
[----:B------:R-:W-:Y:S02]  /*14b90*/  FMUL.FTZ R26, R26, UR8 ;  /* 0x000000081a1a7c20 */ /* 0x000fe40008410000 */
[----:B0-----:R-:W-:-:S05]  /*14ba0*/  FMNMX.FTZ R27, R52, R25, !PT ;  /* 0x00000019341b7209 */ /* 0x001fca0007810000 */
[----:B------:R-:W0:Y:S01]  /*14bb0*/  MUFU.TANH R39, R39 ;  /* 0x0000002700277308 */ /* 0x000e220000002400 */
[----:B------:R-:W-:Y:S01]  /*14bc0*/  FMNMX.FTZ R27, R28, R27, !PT ;  /* 0x0000001b1c1b7209 */ /* 0x000fe20007810000 */
[----:B------:R-:W-:-:S03]  /*14bd0*/  FMUL.FTZ R30, R30, UR8 ;  /* 0x000000081e1e7c20 */ /* 0x000fc60008410000 */
[----:B------:R-:W-:-:S03]  /*14be0*/  FMNMX.FTZ R27, R72, R27, !PT ;  /* 0x0000001b481b7209 */ /* 0x000fc60007810000 */
[----:B------:R0:W1:Y:S01]  /*14bf0*/  MUFU.TANH R29, R26 ;  /* 0x0000001a001d7308 */ /* 0x0000620000002400 */
[----:B------:R-:W-:Y:S01]  /*14c00*/  FMUL.FTZ R31, R31, UR8 ;  /* 0x000000081f1f7c20 */ /* 0x000fe20008410000 */
[----:B------:R-:W-:-:S04]  /*14c10*/  FMNMX.FTZ R27, R76, R27, !PT ;  /* 0x0000001b4c1b7209 */ /* 0x000fc80007810000 */
[----:B------:R-:W-:Y:S02]  /*14c20*/  FMNMX.FTZ R37, R82, R27, !PT ;  /* 0x0000001b52257209 */ /* 0x000fe40007810000 */
[----:B------:R1:W2:Y:S01]  /*14c30*/  MUFU.TANH R35, R30 ;  /* 0x0000001e00237308 */ /* 0x0002a20000002400 */
[----:B0-----:R-:W-:Y:S02]  /*14c40*/  FSEL R26, R39, -INF , P6 ;  /* 0xff800000271a7808 */ /* 0x001fe40003000000 */
[----:B------:R-:W-:-:S05]  /*14c50*/  FMNMX.FTZ R37, R86, R37, !PT ;  /* 0x0000002556257209 */ /* 0x000fca0007810000 */
[----:B------:R-:W0:Y:S01]  /*14c60*/  MUFU.TANH R31, R31 ;  /* 0x0000001f001f7308 */ /* 0x000e220000002400 */
[----:B-1----:R-:W-:Y:S02]  /*14c70*/  FSEL R30, R29, -INF , P5 ;  /* 0xff8000001d1e7808 */ /* 0x002fe40002800000 */
[----:B------:R-:W-:Y:S01]  /*14c80*/  FMNMX.FTZ R37, R26, R37, !PT ;  /* 0x000000251a257209 */ /* 0x000fe20007810000 */
[-CC-:B------:R-:W-:Y:S01]  /*14c90*/  FFMA.FTZ R202, R54, R5.reuse, -R11.reuse ;  /* 0x0000000536ca7223 */ /* 0x180fe2000001080b */
[--C-:B------:R-:W-:Y:S01]  /*14ca0*/  FFMA.FTZ R56, R56, R5, -R11.reuse ;  /* 0x0000000538387223 */ /* 0x100fe2000001080b */
[----:B------:R-:W-:Y:S02]  /*14cb0*/  FSEL R54, R33, -INF , P4 ;  /* 0xff80000021367808 */ /* 0x000fe40002000000 */
[----:B------:R-:W-:Y:S01]  /*14cc0*/  FMNMX.FTZ R37, R30, R37, !PT ;  /* 0x000000251e257209 */ /* 0x000fe20007810000 */
[----:B------:R2:W-:Y:S03]  /*14cd0*/  MUFU.EX2 R9, R56 ;  /* 0x0000003800097308 */ /* 0x0005e60000000800 */
[----:B------:R-:W-:Y:S01]  /*14ce0*/  FMNMX.FTZ R37, R54, R37, !PT ;  /* 0x0000002536257209 */ /* 0x000fe20007810000 */
[----:B------:R-:W-:Y:S01]  /*14cf0*/  FFMA.FTZ R196, R58, R5, -R11 ;  /* 0x000000053ac47223 */ /* 0x000fe2000001080b */
[----:B--2---:R-:W-:-:S02]  /*14d00*/  FSEL R56, R35, -INF , P3 ;  /* 0xff80000023387808 */ /* 0x004fc40001800000 */
[----:B0-----:R-:W-:Y:S02]  /*14d10*/  FSEL R58, R31, -INF , P2 ;  /* 0xff8000001f3a7808 */ /* 0x001fe40001000000 */
[----:B------:R-:W-:-:S04]  /*14d20*/  FMNMX.FTZ R37, R56, R37, !PT ;  /* 0x0000002538257209 */ /* 0x000fc80007810000 */
[----:B------:R-:W-:Y:S01]  /*14d30*/  FMNMX.FTZ R37, R58, R37, !PT ;  /* 0x000000253a257209 */ /* 0x000fe20007810000 */
[----:B------:R-:W-:-:S04]  /*14d40*/  FFMA.FTZ R200, R6, R5, -R11 ;  /* 0x0000000506c87223 */ /* 0x000fc8000001080b */
[----:B------:R-:W0:Y:S02]  /*14d50*/  SHFL.BFLY PT, R6, R37, 0x2, 0x1f ;  /* 0x0c401f0025067f89 */ /* 0x000e2400000e0000 */
[----:B0-----:R-:W-:-:S05]  /*14d60*/  FMNMX.FTZ R41, R37, R6, !PT ;  /* 0x0000000625297209 */ /* 0x001fca0007810000 */
[----:B------:R-:W0:Y:S01]  /*14d70*/  SHFL.BFLY PT, R6, R41, 0x1, 0x1f ;  /* 0x0c201f0029067f89 */ /* 0x000e2200000e0000 */
[----:B------:R-:W-:Y:S08]  /*14d80*/  MUFU.EX2 R200, R200 ;  /* 0x000000c800c87308 */ /* 0x000ff00000000800 */
[----:B------:R-:W1:Y:S01]  /*14d90*/  MUFU.EX2 R7, R7 ;  /* 0x0000000700077308 */ /* 0x000e620000000800 */
[----:B0-----:R-:W-:-:S07]  /*14da0*/  FMNMX.FTZ R6, R41, R6, !PT ;  /* 0x0000000629067209 */ /* 0x001fce0007810000 */
[----:B------:R-:W0:Y:S01]  /*14db0*/  MUFU.EX2 R202, R202 ;  /* 0x000000ca00ca7308 */ /* 0x000e220000000800 */
[C---:B------:R-:W-:Y:S01]  /*14dc0*/  FSETP.NEU.FTZ.AND P2, PT, R6.reuse, -INF , PT ;  /* 0xff8000000600780b */ /* 0x040fe20003f5d000 */
[----:B------:R-:W-:-:S05]  /*14dd0*/  FMUL.FTZ R43, R6, R5 ;  /* 0x00000005062b7220 */ /* 0x000fca0000410000 */
[----:B------:R-:W-:Y:S01]  /*14de0*/  FSEL R43, R43, RZ, P2 ;  /* 0x000000ff2b2b7208 */ /* 0x000fe20001000000 */
[----:B------:R-:W2:Y:S01]  /*14df0*/  MUFU.EX2 R196, R196 ;  /* 0x000000c400c47308 */ /* 0x000ea20000000800 */
[----:B------:R-:W-:-:S03]  /*14e00*/  FFMA.FTZ R60, R60, R5, -R11 ;  /* 0x000000053c3c7223 */ /* 0x000fc6000001080b */
[-CC-:B------:R-:W-:Y:S01]  /*14e10*/  FFMA.FTZ R201, R8, R5.reuse, -R43.reuse ;  /* 0x0000000508c97223 */ /* 0x180fe2000001082b */
[-C--:B------:R-:W-:Y:S01]  /*14e20*/  FFMA.FTZ R8, R3, R5.reuse, -R43 ;  /* 0x0000000503087223 */ /* 0x080fe2000001082b */
[-C--:B------:R-:W-:Y:S01]  /*14e30*/  FFMA.FTZ R198, R62, R5.reuse, -R11 ;  /* 0x000000053ec67223 */ /* 0x080fe2000001080b */
[-C--:B------:R-:W-:Y:S01]  /*14e40*/  FFMA.FTZ R203, R10, R5.reuse, -R43 ;  /* 0x000000050acb7223 */ /* 0x080fe2000001082b */
[----:B------:R-:W3:Y:S01]  /*14e50*/  MUFU.EX2 R13, R60 ;  /* 0x0000003c000d7308 */ /* 0x000ee20000000800 */
[----:B-1----:R-:W-:Y:S01]  /*14e60*/  FADD.FTZ R3, R200, R7 ;  /* 0x00000007c8037221 */ /* 0x002fe20000010000 */
[-CC-:B------:R-:W-:Y:S01]  /*14e70*/  FFMA.FTZ R10, R12, R5.reuse, -R43.reuse ;  /* 0x000000050c0a7223 */ /* 0x180fe2000001082b */
[----:B------:R-:W-:-:S05]  /*14e80*/  FFMA.FTZ R12, R20, R5, -R43 ;  /* 0x00000005140c7223 */ /* 0x000fca000001082b */
[----:B------:R-:W-:Y:S01]  /*14e90*/  MUFU.EX2 R201, R201 ;  /* 0x000000c900c97308 */ /* 0x000fe20000000800 */
[----:B0-----:R-:W-:Y:S01]  /*14ea0*/  FADD.FTZ R20, R202, R3 ;  /* 0x00000003ca147221 */ /* 0x001fe20000010000 */
[----:B------:R-:W-:-:S06]  /*14eb0*/  FFMA.FTZ R197, R14, R5, -R43 ;  /* 0x000000050ec57223 */ /* 0x000fcc000001082b */
[----:B------:R-:W0:Y:S01]  /*14ec0*/  MUFU.EX2 R8, R8 ;  /* 0x0000000800087308 */ /* 0x000e220000000800 */
[----:B------:R-:W-:-:S07]  /*14ed0*/  FADD.FTZ R3, R9, R20 ;  /* 0x0000001409037221 */ /* 0x000fce0000010000 */
[----:B------:R-:W1:Y:S08]  /*14ee0*/  MUFU.EX2 R198, R198 ;  /* 0x000000c600c67308 */ /* 0x000e700000000800 */
[----:B------:R-:W4:Y:S01]  /*14ef0*/  MUFU.EX2 R203, R203 ;  /* 0x000000cb00cb7308 */ /* 0x000f220000000800 */
[----:B--2---:R-:W-:Y:S01]  /*14f00*/  FADD.FTZ R20, R196, R3 ;  /* 0x00000003c4147221 */ /* 0x004fe20000010000 */
[----:B------:R-:W-:-:S06]  /*14f10*/  FFMA.FTZ R199, R40, R5, -R43 ;  /* 0x0000000528c77223 */ /* 0x000fcc000001082b */
[----:B------:R-:W2:Y:S01]  /*14f20*/  MUFU.EX2 R10, R10 ;  /* 0x0000000a000a7308 */ /* 0x000ea20000000800 */
[----:B---3--:R-:W-:Y:S01]  /*14f30*/  FADD.FTZ R3, R13, R20 ;  /* 0x000000140d037221 */ /* 0x008fe20000010000 */
[----:B0-----:R-:W-:-:S06]  /*14f40*/  FADD.FTZ R20, R201, R8 ;  /* 0x00000008c9147221 */ /* 0x001fcc0000010000 */
[----:B------:R-:W0:Y:S01]  /*14f50*/  MUFU.EX2 R197, R197 ;  /* 0x000000c500c57308 */ /* 0x000e220000000800 */
[-C--:B------:R-:W-:Y:S01]  /*14f60*/  FFMA.FTZ R14, R42, R5.reuse, -R43 ;  /* 0x000000052a0e7223 */ /* 0x080fe2000001082b */
[----:B-1----:R-:W-:Y:S01]  /*14f70*/  FADD.FTZ R40, R198, R3 ;  /* 0x00000003c6287221 */ /* 0x002fe20000010000 */
[----:B------:R-:W-:-:S05]  /*14f80*/  FFMA.FTZ R64, R64, R5, -R11 ;  /* 0x0000000540407223 */ /* 0x000fca000001080b */
[----:B------:R-:W1:Y:S01]  /*14f90*/  MUFU.EX2 R12, R12 ;  /* 0x0000000c000c7308 */ /* 0x000e620000000800 */
[----:B----4-:R-:W-:Y:S01]  /*14fa0*/  FADD.FTZ R3, R203, R20 ;  /* 0x00000014cb037221 */ /* 0x010fe20000010000 */
[-C--:B------:R-:W-:Y:S01]  /*14fb0*/  FFMA.FTZ R193, R32, R5.reuse, -R43 ;  /* 0x0000000520c17223 */ /* 0x080fe2000001082b */
[----:B------:R-:W-:-:S05]  /*14fc0*/  FFMA.FTZ R192, R66, R5, -R11 ;  /* 0x0000000542c07223 */ /* 0x000fca000001080b */
[----:B------:R-:W3:Y:S01]  /*14fd0*/  MUFU.EX2 R199, R199 ;  /* 0x000000c700c77308 */ /* 0x000ee20000000800 */
[----:B--2---:R-:W-:Y:S01]  /*14fe0*/  FADD.FTZ R20, R10, R3 ;  /* 0x000000030a147221 */ /* 0x004fe20000010000 */
[-C--:B------:R-:W-:Y:S01]  /*14ff0*/  FFMA.FTZ R32, R44, R5.reuse, -R43 ;  /* 0x000000052c207223 */ /* 0x080fe2000001082b */
[----:B------:R-:W-:-:S05]  /*15000*/  FFMA.FTZ R68, R68, R5, -R11 ;  /* 0x0000000544447223 */ /* 0x000fca000001080b */
[----:B------:R-:W2:Y:S01]  /*15010*/  MUFU.EX2 R14, R14 ;  /* 0x0000000e000e7308 */ /* 0x000ea20000000800 */
[----:B0-----:R-:W-:Y:S01]  /*15020*/  FADD.FTZ R3, R197, R20 ;  /* 0x00000014c5037221 */ /* 0x001fe20000010000 */
[----:B------:R-:W-:-:S06]  /*15030*/  FFMA.FTZ R195, R34, R5, -R43 ;  /* 0x0000000522c37223 */ /* 0x000fcc000001082b */
[----:B------:R-:W0:Y:S01]  /*15040*/  MUFU.EX2 R15, R64 ;  /* 0x00000040000f7308 */ /* 0x000e220000000800 */
[----:B------:R-:W-:Y:S01]  /*15050*/  FFMA.FTZ R194, R70, R5, -R11 ;  /* 0x0000000546c27223 */ /* 0x000fe2000001080b */
[----:B-1----:R-:W-:-:S06]  /*15060*/  FADD.FTZ R20, R12, R3 ;  /* 0x000000030c147221 */ /* 0x002fcc0000010000 */
[----:B------:R-:W1:Y:S01]  /*15070*/  MUFU.EX2 R193, R193 ;  /* 0x000000c100c17308 */ /* 0x000e620000000800 */
[----:B------:R-:W-:-:S07]  /*15080*/  FFMA.FTZ R34, R46, R5, -R43 ;  /* 0x000000052e227223 */ /* 0x000fce000001082b */
[----:B------:R-:W4:Y:S01]  /*15090*/  MUFU.EX2 R192, R192 ;  /* 0x000000c000c07308 */ /* 0x000f220000000800 */
[----:B------:R-:W-:Y:S01]  /*150a0*/  FFMA.FTZ R74, R74, R5, -R11 ;  /* 0x000000054a4a7223 */ /* 0x000fe2000001080b */
[----:B---3--:R-:W-:-:S06]  /*150b0*/  FADD.FTZ R3, R199, R20 ;  /* 0x00000014c7037221 */ /* 0x008fcc0000010000 */
[----:B------:R-:W-:Y:S01]  /*150c0*/  MUFU.EX2 R32, R32 ;  /* 0x0000002000207308 */ /* 0x000fe20000000800 */
[-C--:B------:R-:W-:Y:S01]  /*150d0*/  FFMA.FTZ R189, R36, R5.reuse, -R43 ;  /* 0x0000000524bd7223 */ /* 0x080fe2000001082b */
[----:B------:R-:W-:-:S06]  /*150e0*/  FFMA.FTZ R188, R78, R5, -R11 ;  /* 0x000000054ebc7223 */ /* 0x000fcc000001080b */
[----:B------:R-:W3:Y:S01]  /*150f0*/  MUFU.EX2 R25, R68 ;  /* 0x0000004400197308 */ /* 0x000ee20000000800 */
[----:B------:R-:W-:Y:S01]  /*15100*/  @!P1 IADD3 R0, R0, 0x36840, RZ ;  /* 0x0003684000009810 */ /* 0x000fe20007ffe0ff */
[----:B--2---:R-:W-:-:S06]  /*15110*/  FADD.FTZ R20, R14, R3 ;  /* 0x000000030e147221 */ /* 0x004fcc0000010000 */
[----:B------:R-:W2:Y:S01]  /*15120*/  MUFU.EX2 R195, R195 ;  /* 0x000000c300c37308 */ /* 0x000ea20000000800 */
[----:B------:R-:W-:Y:S01]  /*15130*/  FFMA.FTZ R36, R48, R5, -R43 ;  /* 0x0000000530247223 */ /* 0x000fe2000001082b */
[----:B0-----:R-:W-:-:S06]  /*15140*/  FADD.FTZ R45, R15, R40 ;  /* 0x000000280f2d7221 */ /* 0x001fcc0000010000 */
[----:B------:R-:W0:Y:S01]  /*15150*/  MUFU.EX2 R194, R194 ;  /* 0x000000c200c27308 */ /* 0x000e220000000800 */
[----:B------:R-:W-:Y:S01]  /*15160*/  FFMA.FTZ R29, R80, R5, -R11 ;  /* 0x00000005501d7223 */ /* 0x000fe2000001080b */
[----:B------:R-:W-:Y:S01]  /*15170*/  @!P1 PRMT R0, RZ, 0x654, R0 ;  /* 0x00000654ff009816 */ /* 0x000fe20000000000 */
[----:B-1----:R-:W-:-:S05]  /*15180*/  FADD.FTZ R3, R193, R20 ;  /* 0x00000014c1037221 */ /* 0x002fca0000010000 */
[----:B------:R-:W1:Y:S01]  /*15190*/  MUFU.EX2 R34, R34 ;  /* 0x0000002200227308 */ /* 0x000e620000000800 */
[-C--:B------:R-:W-:Y:S01]  /*151a0*/  FFMA.FTZ R191, R50, R5.reuse, -R43 ;  /* 0x0000000532bf7223 */ /* 0x080fe2000001082b */
[----:B----4-:R-:W-:Y:S01]  /*151b0*/  FADD.FTZ R40, R192, R45 ;  /* 0x0000002dc0287221 */ /* 0x010fe20000010000 */
[-C--:B------:R-:W-:Y:S01]  /*151c0*/  FFMA.FTZ R190, R84, R5.reuse, -R11 ;  /* 0x0000000554be7223 */ /* 0x080fe2000001080b */
[----:B------:R4:W-:Y:S04]  /*151d0*/  @!P1 SYNCS.ARRIVE.TRANS64.RED.A1T0 RZ, [R0+URZ], RZ ;  /* 0x000000ff00ff99a7 */ /* 0x0009e8000810043f */
[----:B------:R-:W5:Y:S01]  /*151e0*/  MUFU.EX2 R27, R74 ;  /* 0x0000004a001b7308 */ /* 0x000f620000000800 */
[----:B------:R-:W-:Y:S01]  /*151f0*/  FFMA.FTZ R38, R38, R5, -R43 ;  /* 0x0000000526267223 */ /* 0x000fe2000001082b */
[----:B---3--:R-:W-:-:S06]  /*15200*/  FADD.FTZ R45, R25, R40 ;  /* 0x00000028192d7221 */ /* 0x008fcc0000010000 */
[----:B------:R-:W3:Y:S01]  /*15210*/  MUFU.EX2 R189, R189 ;  /* 0x000000bd00bd7308 */ /* 0x000ee20000000800 */
[----:B----4-:R-:W-:Y:S01]  /*15220*/  FADD.FTZ R0, R32, R3 ;  /* 0x0000000320007221 */ /* 0x010fe20000010000 */
[----:B------:R-:W-:-:S06]  /*15230*/  FFMA.FTZ R31, R88, R5, -R11 ;  /* 0x00000005581f7223 */ /* 0x000fcc000001080b */
[----:B------:R-:W4:Y:S01]  /*15240*/  MUFU.EX2 R188, R188 ;  /* 0x000000bc00bc7308 */ /* 0x000f220000000800 */
[----:B--2---:R-:W-:Y:S01]  /*15250*/  FADD.FTZ R3, R195, R0 ;  /* 0x00000000c3037221 */ /* 0x004fe20000010000 */
[----:B------:R-:W-:-:S06]  /*15260*/  FFMA.FTZ R185, R24, R5, -R43 ;  /* 0x0000000518b97223 */ /* 0x000fcc000001082b */
[----:B------:R-:W2:Y:S01]  /*15270*/  MUFU.EX2 R36, R36 ;  /* 0x0000002400247308 */ /* 0x000ea20000000800 */
[----:B0-----:R-:W-:Y:S01]  /*15280*/  FADD.FTZ R40, R194, R45 ;  /* 0x0000002dc2287221 */ /* 0x001fe20000010000 */
[----:B------:R-:W-:-:S06]  /*15290*/  FFMA.FTZ R184, R90, R5, -R11 ;  /* 0x000000055ab87223 */ /* 0x000fcc000001080b */
[----:B------:R-:W0:Y:S01]  /*152a0*/  MUFU.EX2 R29, R29 ;  /* 0x0000001d001d7308 */ /* 0x000e220000000800 */
[----:B-1----:R-:W-:Y:S01]  /*152b0*/  FADD.FTZ R0, R34, R3 ;  /* 0x0000000322007221 */ /* 0x002fe20000010000 */
[----:B------:R-:W-:-:S06]  /*152c0*/  FFMA.FTZ R24, R52, R5, -R43 ;  /* 0x0000000534187223 */ /* 0x000fcc000001082b */
[----:B------:R-:W1:Y:S01]  /*152d0*/  MUFU.EX2 R191, R191 ;  /* 0x000000bf00bf7308 */ /* 0x000e620000000800 */
[----:B-----5:R-:W-:Y:S01]  /*152e0*/  FADD.FTZ R45, R27, R40 ;  /* 0x000000281b2d7221 */ /* 0x020fe20000010000 */
[----:B------:R-:W-:-:S06]  /*152f0*/  FFMA.FTZ R33, R92, R5, -R11 ;  /* 0x000000055c217223 */ /* 0x000fcc000001080b */
[----:B------:R-:W5:Y:S01]  /*15300*/  MUFU.EX2 R190, R190 ;  /* 0x000000be00be7308 */ /* 0x000f620000000800 */
[----:B---3--:R-:W-:Y:S01]  /*15310*/  FADD.FTZ R3, R189, R0 ;  /* 0x00000000bd037221 */ /* 0x008fe20000010000 */
[----:B------:R-:W-:-:S06]  /*15320*/  FFMA.FTZ R28, R28, R5, -R43 ;  /* 0x000000051c1c7223 */ /* 0x000fcc000001082b */
[----:B------:R-:W3:Y:S01]  /*15330*/  MUFU.EX2 R38, R38 ;  /* 0x0000002600267308 */ /* 0x000ee20000000800 */
[----:B----4-:R-:W-:Y:S01]  /*15340*/  FADD.FTZ R40, R188, R45 ;  /* 0x0000002dbc287221 */ /* 0x010fe20000010000 */
[----:B------:R-:W-:-:S06]  /*15350*/  FFMA.FTZ R186, R94, R5, -R11 ;  /* 0x000000055eba7223 */ /* 0x000fcc000001080b */
[----:B------:R-:W4:Y:S01]  /*15360*/  MUFU.EX2 R31, R31 ;  /* 0x0000001f001f7308 */ /* 0x000f220000000800 */
[----:B--2---:R-:W-:Y:S01]  /*15370*/  FADD.FTZ R0, R36, R3 ;  /* 0x0000000324007221 */ /* 0x004fe20000010000 */
[----:B0-----:R-:W-:-:S06]  /*15380*/  FADD.FTZ R45, R29, R40 ;  /* 0x000000281d2d7221 */ /* 0x001fcc0000010000 */
[----:B------:R-:W0:Y:S01]  /*15390*/  MUFU.EX2 R185, R185 ;  /* 0x000000b900b97308 */ /* 0x000e220000000800 */
[----:B------:R-:W-:-:S07]  /*153a0*/  FFMA.FTZ R35, R96, R5, -R11 ;  /* 0x0000000560237223 */ /* 0x000fce000001080b */
[----:B------:R-:W2:Y:S01]  /*153b0*/  MUFU.EX2 R184, R184 ;  /* 0x000000b800b87308 */ /* 0x000ea20000000800 */
[----:B------:R-:W-:Y:S01]  /*153c0*/  FFMA.FTZ R72, R72, R5, -R43 ;  /* 0x0000000548487223 */ /* 0x000fe2000001082b */
[----:B-1----:R-:W-:-:S06]  /*153d0*/  FADD.FTZ R3, R191, R0 ;  /* 0x00000000bf037221 */ /* 0x002fcc0000010000 */
[----:B------:R-:W1:Y:S01]  /*153e0*/  MUFU.EX2 R24, R24 ;  /* 0x0000001800187308 */ /* 0x000e620000000800 */
[----:B------:R-:W-:Y:S01]  /*153f0*/  FFMA.FTZ R76, R76, R5, -R43 ;  /* 0x000000054c4c7223 */ /* 0x000fe2000001082b */
[----:B-----5:R-:W-:-:S06]  /*15400*/  FADD.FTZ R20, R190, R45 ;  /* 0x0000002dbe147221 */ /* 0x020fcc0000010000 */
[----:B------:R-:W5:Y:S01]  /*15410*/  MUFU.EX2 R33, R33 ;  /* 0x0000002100217308 */ /* 0x000f620000000800 */
[----:B------:R-:W-:Y:S01]  /*15420*/  FFMA.FTZ R180, R98, R5, -R11 ;  /* 0x0000000562b47223 */ /* 0x000fe2000001080b */
[----:B---3--:R-:W-:-:S06]  /*15430*/  FADD.FTZ R0, R38, R3 ;  /* 0x0000000326007221 */ /* 0x008fcc0000010000 */
[----:B------:R-:W3:Y:S01]  /*15440*/  MUFU.EX2 R28, R28 ;  /* 0x0000001c001c7308 */ /* 0x000ee20000000800 */
[----:B----4-:R-:W-:Y:S01]  /*15450*/  FADD.FTZ R45, R31, R20 ;  /* 0x000000141f2d7221 */ /* 0x010fe20000010000 */
[----:B------:R-:W-:-:S06]  /*15460*/  FFMA.FTZ R37, R100, R5, -R11 ;  /* 0x0000000564257223 */ /* 0x000fcc000001080b */
[----:B------:R-:W4:Y:S01]  /*15470*/  MUFU.EX2 R186, R186 ;  /* 0x000000ba00ba7308 */ /* 0x000f220000000800 */
[----:B------:R-:W-:Y:S01]  /*15480*/  FFMA.FTZ R82, R82, R5, -R43 ;  /* 0x0000000552527223 */ /* 0x000fe2000001082b */
[----:B0-----:R-:W-:-:S06]  /*15490*/  FADD.FTZ R3, R185, R0 ;  /* 0x00000000b9037221 */ /* 0x001fcc0000010000 */
[----:B------:R-:W0:Y:S01]  /*154a0*/  MUFU.EX2 R187, R72 ;  /* 0x0000004800bb7308 */ /* 0x000e220000000800 */
[----:B------:R-:W-:Y:S01]  /*154b0*/  FFMA.FTZ R86, R86, R5, -R43 ;  /* 0x0000000556567223 */ /* 0x000fe2000001082b */
[----:B--2---:R-:W-:-:S06]  /*154c0*/  FADD.FTZ R20, R184, R45 ;  /* 0x0000002db8147221 */ /* 0x004fcc0000010000 */
[----:B------:R-:W2:Y:S01]  /*154d0*/  MUFU.EX2 R35, R35 ;  /* 0x0000002300237308 */ /* 0x000ea20000000800 */
[----:B------:R-:W-:Y:S01]  /*154e0*/  FFMA.FTZ R182, R102, R5, -R11 ;  /* 0x0000000566b67223 */ /* 0x000fe2000001080b */
[----:B-1----:R-:W-:-:S06]  /*154f0*/  FADD.FTZ R3, R24, R3 ;  /* 0x0000000318037221 */ /* 0x002fcc0000010000 */
[----:B------:R-:W1:Y:S01]  /*15500*/  MUFU.EX2 R76, R76 ;  /* 0x0000004c004c7308 */ /* 0x000e620000000800 */
[----:B-----5:R-:W-:Y:S01]  /*15510*/  FADD.FTZ R45, R33, R20 ;  /* 0x00000014212d7221 */ /* 0x020fe20000010000 */
[----:B------:R-:W-:-:S06]  /*15520*/  FFMA.FTZ R39, R104, R5, -R11 ;  /* 0x0000000568277223 */ /* 0x000fcc000001080b */
[----:B------:R-:W5:Y:S01]  /*15530*/  MUFU.EX2 R180, R180 ;  /* 0x000000b400b47308 */ /* 0x000f620000000800 */
[----:B------:R-:W-:Y:S01]  /*15540*/  FFMA.FTZ R26, R26, R5, -R43 ;  /* 0x000000051a1a7223 */ /* 0x000fe2000001082b */
[----:B---3--:R-:W-:-:S06]  /*15550*/  FADD.FTZ R0, R28, R3 ;  /* 0x000000031c007221 */ /* 0x008fcc0000010000 */
[----:B------:R-:W3:Y:S01]  /*15560*/  MUFU.EX2 R181, R82 ;  /* 0x0000005200b57308 */ /* 0x000ee20000000800 */
[----:B------:R-:W-:Y:S01]  /*15570*/  FFMA.FTZ R30, R30, R5, -R43 ;  /* 0x000000051e1e7223 */ /* 0x000fe2000001082b */
[----:B----4-:R-:W-:-:S06]  /*15580*/  FADD.FTZ R20, R186, R45 ;  /* 0x0000002dba147221 */ /* 0x010fcc0000010000 */
[----:B------:R-:W4:Y:S01]  /*15590*/  MUFU.EX2 R37, R37 ;  /* 0x0000002500257308 */ /* 0x000f220000000800 */
[----:B------:R-:W-:Y:S01]  /*155a0*/  FFMA.FTZ R176, R106, R5, -R11 ;  /* 0x000000056ab07223 */ /* 0x000fe2000001080b */
[----:B------:R-:W-:Y:S01]  /*155b0*/  F2FP.F16.F32.PACK_AB R200, R7, R200 ;  /* 0x000000c807c8723e */ /* 0x000fe200000000ff */
[----:B0-----:R-:W-:-:S05]  /*155c0*/  FADD.FTZ R3, R187, R0 ;  /* 0x00000000bb037221 */ /* 0x001fca0000010000 */
[----:B------:R-:W0:Y:S01]  /*155d0*/  MUFU.EX2 R86, R86 ;  /* 0x0000005600567308 */ /* 0x000e220000000800 */
[----:B--2---:R-:W-:-:S07]  /*155e0*/  FADD.FTZ R7, R35, R20 ;  /* 0x0000001423077221 */ /* 0x004fce0000010000 */
[----:B------:R-:W2:Y:S01]  /*155f0*/  MUFU.EX2 R182, R182 ;  /* 0x000000b600b67308 */ /* 0x000ea20000000800 */
[-C--:B------:R-:W-:Y:S01]  /*15600*/  FFMA.FTZ R54, R54, R5.reuse, -R43 ;  /* 0x0000000536367223 */ /* 0x080fe2000001082b */
[----:B------:R-:W-:Y:S01]  /*15610*/  FFMA.FTZ R108, R108, R5, -R11 ;  /* 0x000000056c6c7223 */ /* 0x000fe2000001080b */
[----:B-1----:R-:W-:-:S05]  /*15620*/  FADD.FTZ R0, R76, R3 ;  /* 0x000000034c007221 */ /* 0x002fca0000010000 */
[----:B------:R-:W1:Y:S01]  /*15630*/  MUFU.EX2 R183, R26 ;  /* 0x0000001a00b77308 */ /* 0x000e620000000800 */
[----:B------:R-:W-:Y:S01]  /*15640*/  FFMA.FTZ R56, R56, R5, -R43 ;  /* 0x0000000538387223 */ /* 0x000fe2000001082b */
[----:B-----5:R-:W-:-:S06]  /*15650*/  FADD.FTZ R20, R180, R7 ;  /* 0x00000007b4147221 */ /* 0x020fcc0000010000 */
        /* <DEDUP_REMOVED lines=8> */
[----:B0-----:R-:W-:-:S06]  /*156e0*/  FADD.FTZ R0, R86, R3 ;  /* 0x0000000356007221 */ /* 0x001fcc0000010000 */
[----:B------:R-:W0:Y:S01]  /*156f0*/  MUFU.EX2 R177, R54 ;  /* 0x0000003600b17308 */ /* 0x000e220000000800 */
[----:B--2---:R-:W-:-:S07]  /*15700*/  FADD.FTZ R20, R182, R7 ;  /* 0x00000007b6147221 */ /* 0x004fce0000010000 */
[----:B------:R-:W2:Y:S01]  /*15710*/  MUFU.EX2 R41, R108 ;  /* 0x0000006c00297308 */ /* 0x000ea20000000800 */
[----:B-1----:R-:W-:Y:S01]  /*15720*/  FADD.FTZ R3, R183, R0 ;  /* 0x00000000b7037221 */ /* 0x002fe20000010000 */
[----:B-----5:R-:W-:-:S06]  /*15730*/  FADD.FTZ R7, R39, R20 ;  /* 0x0000001427077221 */ /* 0x020fcc0000010000 */
[----:B------:R-:W1:Y:S01]  /*15740*/  MUFU.EX2 R56, R56 ;  /* 0x0000003800387308 */ /* 0x000e620000000800 */
[----:B------:R-:W-:-:S07]  /*15750*/  ISETP.GE.AND P2, PT, R154, 0x71, PT ;  /* 0x000000719a00780c */ /* 0x000fce0003f46270 */
[----:B------:R-:W5:Y:S01]  /*15760*/  MUFU.EX2 R178, R178 ;  /* 0x000000b200b27308 */ /* 0x000f620000000800 */
[----:B---3--:R-:W-:Y:S01]  /*15770*/  FADD.FTZ R0, R30, R3 ;  /* 0x000000031e007221 */ /* 0x008fe20000010000 */
[----:B----4-:R-:W-:-:S06]  /*15780*/  FADD.FTZ R20, R176, R7 ;  /* 0x00000007b0147221 */ /* 0x010fcc0000010000 */
[----:B------:R-:W3:Y:S08]  /*15790*/  MUFU.EX2 R43, R43 ;  /* 0x0000002b002b7308 */ /* 0x000ef00000000800 */
[----:B------:R-:W4:Y:S01]  /*157a0*/  MUFU.EX2 R11, R11 ;  /* 0x0000000b000b7308 */ /* 0x000f220000000800 */
[----:B0-----:R-:W-:Y:S01]  /*157b0*/  FADD.FTZ R3, R177, R0 ;  /* 0x00000000b1037221 */ /* 0x001fe20000010000 */
[----:B--2---:R-:W-:Y:S01]  /*157c0*/  FADD.FTZ R7, R41, R20 ;  /* 0x0000001429077221 */ /* 0x004fe20000010000 */
[----:B------:R-:W-:Y:S02]  /*157d0*/  BSSY B0, `(.L_x_4228) ;  /* 0x00005fb000007945 */ /* 0x000fe40003800000 */
[----:B-1----:R-:W-:Y:S01]  /*157e0*/  FADD.FTZ R0, R56, R3 ;  /* 0x0000000338007221 */ /* 0x002fe20000010000 */
[----:B-----5:R-:W-:Y:S01]  /*157f0*/  FADD.FTZ R20, R178, R7 ;  /* 0x00000007b2147221 */ /* 0x020fe20000010000 */
[----:B------:R-:W-:Y:S01]  /*15800*/  F2FP.F16.F32.PACK_AB R196, R13, R196 ;  /* 0x000000c40dc4723e */ /* 0x000fe200000000ff */
[----:B------:R-:W-:Y:S01]  /*15810*/  IMAD.MOV.U32 R3, RZ, RZ, 0x3f800000 ;  /* 0x3f800000ff037424 */ /* 0x000fe200078e00ff */
[----:B------:R-:W-:Y:S01]  /*15820*/  F2FP.F16.F32.PACK_AB R192, R25, R192 ;  /* 0x000000c019c0723e */ /* 0x000fe200000000ff */
[----:B---3--:R-:W-:Y:S01]  /*15830*/  FADD.FTZ R13, R43, R0 ;  /* 0x000000002b0d7221 */ /* 0x008fe20000010000 */
[----:B------:R-:W-:Y:S01]  /*15840*/  F2FP.F16.F32.PACK_AB R194, R27, R194 ;  /* 0x000000c21bc2723e */ /* 0x000fe200000000ff */
[----:B------:R-:W-:Y:S01]  /*15850*/  IMAD.MOV.U32 R0, RZ, RZ, 0x3f800000 ;  /* 0x3f800000ff007424 */ /* 0x000fe200078e00ff */
[----:B------:R-:W-:Y:S01]  /*15860*/  F2FP.F16.F32.PACK_AB R188, R29, R188 ;  /* 0x000000bc1dbc723e */ /* 0x000fe200000000ff */
[--C-:B------:R-:W-:Y:S01]  /*15870*/  IMAD.MOV.U32 R117, RZ, RZ, R119.reuse ;  /* 0x000000ffff757224 */ /* 0x100fe200078e0077 */
[----:B------:R-:W-:Y:S01]  /*15880*/  F2FP.F16.F32.PACK_AB R190, R31, R190 ;  /* 0x000000be1fbe723e */ /* 0x000fe200000000ff */
[--C-:B------:R-:W-:Y:S01]  /*15890*/  IMAD.MOV.U32 R116, RZ, RZ, R119.reuse ;  /* 0x000000ffff747224 */ /* 0x100fe200078e0077 */
[----:B------:R-:W-:Y:S01]  /*158a0*/  F2FP.F16.F32.PACK_AB R184, R33, R184 ;  /* 0x000000b821b8723e */ /* 0x000fe200000000ff */
[----:B----4-:R-:W-:Y:S01]  /*158b0*/  FADD.FTZ R20, R11, R20 ;  /* 0x000000140b147221 */ /* 0x010fe20000010000 */
        /* <DEDUP_REMOVED lines=114> */
[----:B------:R-:W-:Y:S06]  /*15fe0*/  @!P2 BRA `(.L_x_4229) ;  /* 0x0000005400e4a947 */ /* 0x000fec0003800000 */
[----:B------:R-:W-:Y:S01]  /*15ff0*/  VIADD R7, R156, 0xfffffffe ;  /* 0xfffffffe9c077836 */ /* 0x000fe20000000000 */
[----:B------:R-:W-:Y:S01]  /*16000*/  MOV R8, R6 ;  /* 0x0000000600087202 */ /* 0x000fe20000000f00 */
[----:B------:R-:W-:Y:S01]  /*16010*/  IMAD.MOV.U32 R9, RZ, RZ, R4 ;  /* 0x000000ffff097224 */ /* 0x000fe200078e0004 */
[----:B------:R-:W-:Y:S01]  /*16020*/  MOV R11, R214 ;  /* 0x000000d6000b7202 */ /* 0x000fe20000000f00 */
        /* <DEDUP_REMOVED lines=49> */
[----:B------:R-:W-:-:S07]  /*16340*/  CS2R R24, SRZ ;  /* 0x0000000000187805 */ /* 0x000fce000001ff00 */
.L_x_4240:
[----:B------:R-:W-:-:S05]  /*16350*/  VIADD R4, R11, 0x1 ;  /* 0x000000010b047836 */ /* 0x000fca0000000000 */
[----:B------:R-:W-:-:S04]  /*16360*/  ISETP.NE.AND P2, PT, R4, 0x2, PT ;  /* 0x000000020400780c */ /* 0x000fc80003f45270 */
[----:B------:R-:W-:Y:S02]  /*16370*/  SEL R5, RZ, 0x1, P2 ;  /* 0x00000001ff057807 */ /* 0x000fe40001000000 */
[----:B------:R-:W-:Y:S02]  /*16380*/  SEL R214, R4, RZ, P2 ;  /* 0x000000ff04d67207 */ /* 0x000fe40001000000 */
[----:B------:R-:W-:Y:S01]  /*16390*/  LOP3.LUT R216, R10, R5, RZ, 0x3c, !PT ;  /* 0x000000050ad87212 */ /* 0x000fe200078e3cff */
[----:B------:R-:W-:Y:S06]  /*163a0*/  @!P0 BRA `(.L_x_4230) ;  /* 0x0000000000048947 */ /* 0x000fec0003800000 */
[----:B------:R-:W-:Y:S01]  /*163b0*/  BPT.TRAP 0x1 ;  /* 0x000000040000795c */ /* 0x000fe20000300000 */
.L_x_4230:
[----:B------:R-:W-:Y:S02]  /*163c0*/  LEA R12, R214, R2, 0x3 ;  /* 0x00000002d60c7211 */ /* 0x000fe400078e18ff */
[----:B------:R-:W-:-:S04]  /*163d0*/  SHF.L.U32 R5, R216, 0x1f, RZ ;  /* 0x0000001fd8057819 */ /* 0x000fc800000006ff */
[----:B------:R0:W1:Y:S01]  /*163e0*/  SYNCS.PHASECHK.TRANS64.TRYWAIT P2, [R12+URZ+0x36830], R5 ;  /* 0x036830050c0075a7 */ /* 0x000062000804017f */
[----:B------:R-:W-:Y:S05]  /*163f0*/  @!P0 BRA `(.L_x_4231) ;  /* 0x0000000000048947 */ /* 0x000fea0003800000 */
[----:B------:R-:W-:Y:S01]  /*16400*/  BPT.TRAP 0x1 ;  /* 0x000000040000795c */ /* 0x000fe20000300000 */
.L_x_4231:
[----:B------:R-:W-:Y:S01]  /*16410*/  IMAD R4, R214, 0xa80, R21 ;  /* 0x00000a80d6047824 */ /* 0x000fe200078e0215 */
[----:B------:R-:W-:Y:S03]  /*16420*/  BSSY B1, `(.L_x_4232) ;  /* 0x0000006000017945 */ /* 0x000fe60003800000 */
[C---:B------:R-:W-:Y:S02]  /*16430*/  VIADD R120, R4.reuse, 0x80 ;  /* 0x0000008004787836 */ /* 0x040fe40000000000 */
[----:B------:R-:W-:Y:S01]  /*16440*/  VIADD R122, R4, 0x100 ;  /* 0x00000100047a7836 */ /* 0x000fe20000000000 */
[----:B-1----:R-:W-:Y:S06]  /*16450*/  @P2 BRA `(.L_x_4233) ;  /* 0x0000000000082947 */ /* 0x002fec0003800000 */
[----:B------:R-:W1:Y:S02]  /*16460*/  SYNCS.PHASECHK.TRANS64.TRYWAIT P2, [R12+URZ+0x36830], R5 ;  /* 0x036830050c0075a7 */ /* 0x000e64000804017f */
[----:B-1----:R-:W-:Y:S05]  /*16470*/  @!P2 BRA `(.L_x_4234) ;  /* 0x0000010c00eca947 */ /* 0x002fea0003800000 */
.L_x_4233:
[----:B------:R-:W-:Y:S05]  /*16480*/  BSYNC B1 ;  /* 0x0000000000017941 */ /* 0x000fea0003800000 */
.L_x_4232:
[----:B------:R-:W2:Y:S04]  /*16490*/  LDL.64 R14, [R1+0x40] ;  /* 0x00004000010e7983 */ /* 0x000ea80000100a00 */
[----:B------:R-:W3:Y:S01]  /*164a0*/  LDL.64 R124, [R1+0x48] ;  /* 0x00004800017c7983 */ /* 0x000ee20000100a00 */
[----:B------:R-:W-:Y:S01]  /*164b0*/  WARPGROUP.ARRIVE ;  /* 0x00000000000079c5 */ /* 0x000fe20000000000 */
[----:B------:R-:W-:Y:S01]  /*164c0*/  IMAD.MOV.U32 R121, RZ, RZ, 0x40000040 ;  /* 0x40000040ff797424 */ /* 0x000fe200078e00ff */
[----:B------:R-:W-:-:S04]  /*164d0*/  R2UR UR6, R120 ;  /* 0x00000000780672ca */ /* 0x000fc800000e0000 */
[C---:B------:R-:W-:Y:S01]  /*164e0*/  R2UR UR7, R121.reuse ;  /* 0x00000000790772ca */ /* 0x040fe200000e0000 */
[----:B------:R-:W-:Y:S01]  /*164f0*/  IMAD.MOV.U32 R120, RZ, RZ, R122 ;  /* 0x000000ffff787224 */ /* 0x000fe200078e007a */
[----:B------:R-:W-:-:S04]  /*16500*/  R2UR UR19, R121 ;  /* 0x00000000791372ca */ /* 0x000fc800000e0000 */
[----:B------:R-:W-:Y:S01]  /*16510*/  R2UR UR18, R120 ;  /* 0x00000000781272ca */ /* 0x000fe200000e0000 */
[----:B------:R-:W-:Y:S01]  /*16520*/  VIADD R120, R4, 0x200 ;  /* 0x0000020004787836 */ /* 0x000fe20000000000 */
[----:B------:R-:W-:-:S04]  /*16530*/  R2UR UR15, R121 ;  /* 0x00000000790f72ca */ /* 0x000fc800000e0000 */
[----:B------:R-:W-:Y:S02]  /*16540*/  R2UR UR14, R120 ;  /* 0x00000000780e72ca */ /* 0x000fe400000e0000 */
[----:B--2---:R-:W-:Y:S01]  /*16550*/  R2UR UR43, R15 ;  /* 0x000000000f2b72ca */ /* 0x004fe200000e0000 */
[----:B------:R-:W-:Y:S01]  /*16560*/  IMAD.MOV.U32 R15, RZ, RZ, 0x40000040 ;  /* 0x40000040ff0f7424 */ /* 0x000fe200078e00ff */
[----:B------:R-:W-:Y:S02]  /*16570*/  R2UR UR42, R14 ;  /* 0x000000000e2a72ca */ /* 0x000fe400000e0000 */
[----:B------:R-:W-:Y:S02]  /*16580*/  MOV R14, R4 ;  /* 0x00000004000e7202 */ /* 0x000fe40000000f00 */
[----:B---3--:R-:W-:Y:S02]  /*16590*/  R2UR UR28, R124 ;  /* 0x000000007c1c72ca */ /* 0x008fe400000e0000 */
[----:B------:R-:W-:-:S02]  /*165a0*/  R2UR UR29, R125 ;  /* 0x000000007d1d72ca */ /* 0x000fc400000e0000 */
[----:B------:R-:W-:Y:S02]  /*165b0*/  R2UR UR26, R14 ;  /* 0x000000000e1a72ca */ /* 0x000fe400000e0000 */
[----:B------:R-:W-:-:S07]  /*165c0*/  R2UR UR27, R15 ;  /* 0x000000000f1b72ca */ /* 0x000fce00000e0000 */
[----:B------:R-:W-:Y:S02]  /*165d0*/  UMOV UR24, UR28 ;  /* 0x0000001c00187c82 */ /* 0x000fe40008000000 */
[----:B------:R-:W-:-:S04]  /*165e0*/  UMOV UR25, UR29 ;  /* 0x0000001d00197c82 */ /* 0x000fc80008000000 */
        /* <DEDUP_REMOVED lines=14> */
[----:B------:R-:W-:Y:S01]  /*166d0*/  UMOV UR20, UR28 ;  /* 0x0000001c00147c82 */ /* 0x000fe20008000000 */
[----:B------:R-:W-:Y:S01]  /*166e0*/  UMOV UR21, UR29 ;  /* 0x0000001d00157c82 */ /* 0x000fe20008000000 */
[----:B------:R-:W-:Y:S02]  /*166f0*/  WARPGROUP.DEPBAR.LE gsb0, 0x0 ;  /* 0x00008000000079c5 */ /* 0x000fe40000010000 */
[----:B------:R-:W-:-:S08]  /*16700*/  WARPGROUP.ARRIVE ;  /* 0x00000000000079c5 */ /* 0x000fd00000000000 */
[----:B------:R-:W-:Y:S01]  /*16710*/  HGMMA.64x16x16.F32 R144, gdesc[UR20], RZ, !UPT, gsb0 ;  /* 0x00200000149079f0 */ /* 0x000fe2000c0008ff */
[----:B------:R-:W-:Y:S01]  /*16720*/  UMOV UR12, UR28 ;  /* 0x0000001c000c7c82 */ /* 0x000fe20008000000 */
[----:B------:R-:W-:Y:S01]  /*16730*/  UMOV UR13, UR29 ;  /* 0x0000001d000d7c82 */ /* 0x000fe20008000000 */
[----:B------:R-:W-:Y:S01]  /*16740*/  IMAD.MOV.U32 R123, RZ, RZ, 0x40000040 ;  /* 0x40000040ff7b7424 */ /* 0x000fe200078e00ff */
[----:B------:R-:W-:Y:S02]  /*16750*/  WARPGROUP.DEPBAR.LE gsb0, 0x0 ;  /* 0x00008000000079c5 */ /* 0x000fe40000010000 */
[----:B------:R-:W-:-:S06]  /*16760*/  WARPGROUP.ARRIVE ;  /* 0x00000000000079c5 */ /* 0x000fcc0000000000 */
[----:B------:R-:W-:Y:S01]  /*16770*/  HGMMA.64x16x16.F32 R136, gdesc[UR12], RZ, !UPT, gsb0 ;  /* 0x002000000c8879f0 */ /* 0x000fe2000c0008ff */
[----:B------:R-:W-:Y:S02]  /*16780*/  IADD3 R122, R4, 0x280, RZ ;  /* 0x00000280047a7810 */ /* 0x000fe40007ffe0ff */
[----:B------:R-:W-:Y:S02]  /*16790*/  R2UR UR11, R123 ;  /* 0x000000007b0b72ca */ /* 0x000fe400000e0000 */
[----:B------:R-:W-:Y:S01]  /*167a0*/  R2UR UR10, R122 ;  /* 0x000000007a0a72ca */ /* 0x000fe200000e0000 */
[----:B------:R-:W-:Y:S01]  /*167b0*/  UMOV UR8, UR28 ;  /* 0x0000001c00087c82 */ /* 0x000fe20008000000 */
[----:B------:R-:W-:Y:S01]  /*167c0*/  UMOV UR9, UR29 ;  /* 0x0000001d00097c82 */ /* 0x000fe20008000000 */
[----:B------:R-:W-:Y:S01]  /*167d0*/  IMAD.MOV.U32 R121, RZ, RZ, 0x40000040 ;  /* 0x40000040ff797424 */ /* 0x000fe200078e00ff */
[----:B------:R-:W-:Y:S02]  /*167e0*/  WARPGROUP.DEPBAR.LE gsb0, 0x0 ;  /* 0x00008000000079c5 */ /* 0x000fe40000010000 */
[----:B------:R-:W-:-:S07]  /*167f0*/  WARPGROUP.ARRIVE ;  /* 0x00000000000079c5 */ /* 0x000fce0000000000 */
[----:B------:R-:W-:Y:S01]  /*16800*/  HGMMA.64x16x16.F32 R128, gdesc[UR8], RZ, !UPT, gsb0 ;  /* 0x00200000088079f0 */ /* 0x000fe2000c0008ff */
[C---:B------:R-:W-:Y:S01]  /*16810*/  IADD3 R120, R4.reuse, 0x2, RZ ;  /* 0x0000000204787810 */ /* 0x040fe20007ffe0ff */
[C---:B------:R-:W-:Y:S01]  /*16820*/  VIADD R14, R4.reuse, 0x300 ;  /* 0x00000300040e7836 */ /* 0x040fe20000000000 */
[----:B------:R-:W-:Y:S01]  /*16830*/  R2UR UR35, R121 ;  /* 0x00000000792372ca */ /* 0x000fe200000e0000 */
[----:B------:R-:W-:Y:S01]  /*16840*/  VIADD R122, R4, 0x182 ;  /* 0x00000182047a7836 */ /* 0x000fe20000000000 */
[----:B------:R-:W-:Y:S01]  /*16850*/  R2UR UR34, R120 ;  /* 0x00000000782272ca */ /* 0x000fe200000e0000 */
[----:B------:R-:W-:Y:S01]  /*16860*/  IMAD.MOV.U32 R123, RZ, RZ, 0x40000040 ;  /* 0x40000040ff7b7424 */ /* 0x000fe200078e00ff */
[----:B------:R-:W-:Y:S02]  /*16870*/  IADD3 R120, R4, 0x102, RZ ;  /* 0x0000010204787810 */ /* 0x000fe40007ffe0ff */
[----:B------:R-:W-:Y:S02]  /*16880*/  MOV R121, 0x40000040 ;  /* 0x4000004000797802 */ /* 0x000fe40000000f00 */
[----:B------:R-:W-:-:S02]  /*16890*/  R2UR UR58, R14 ;  /* 0x000000000e3a72ca */ /* 0x000fc400000e0000 */
[----:B------:R-:W-:Y:S02]  /*168a0*/  R2UR UR59, R15 ;  /* 0x000000000f3b72ca */ /* 0x000fe400000e0000 */
[----:B------:R-:W-:Y:S02]  /*168b0*/  R2UR UR30, R120 ;  /* 0x00000000781e72ca */ /* 0x000fe400000e0000 */
[----:B------:R-:W-:Y:S01]  /*168c0*/  R2UR UR31, R121 ;  /* 0x00000000791f72ca */ /* 0x000fe200000e0000 */
[----:B------:R-:W-:Y:S01]  /*168d0*/  IMAD.MOV.U32 R121, RZ, RZ, 0x40000040 ;  /* 0x40000040ff797424 */ /* 0x000fe200078e00ff */
[----:B------:R-:W-:Y:S01]  /*168e0*/  R2UR UR26, R122 ;  /* 0x000000007a1a72ca */ /* 0x000fe200000e0000 */
[C---:B------:R-:W-:Y:S01]  /*168f0*/  VIADD R122, R4.reuse, 0x302 ;  /* 0x00000302047a7836 */ /* 0x040fe20000000000 */
[----:B------:R-:W-:Y:S01]  /*16900*/  R2UR UR27, R123 ;  /* 0x000000007b1b72ca */ /* 0x000fe200000e0000 */
[----:B------:R-:W-:Y:S01]  /*16910*/  IMAD.MOV.U32 R123, RZ, RZ, 0x40000040 ;  /* 0x40000040ff7b7424 */ /* 0x000fe200078e00ff */
[----:B------:R-:W-:-:S02]  /*16920*/  IADD3 R120, R4, 0x282, RZ ;  /* 0x0000028204787810 */ /* 0x000fc40007ffe0ff */
[----:B------:R-:W-:Y:S02]  /*16930*/  R2UR UR19, R121 ;  /* 0x00000000791372ca */ /* 0x000fe400000e0000 */
[----:B------:R-:W-:Y:S02]  /*16940*/  R2UR UR18, R120 ;  /* 0x00000000781272ca */ /* 0x000fe400000e0000 */
[----:B------:R-:W-:Y:S02]  /*16950*/  R2UR UR46, R122 ;  /* 0x000000007a2e72ca */ /* 0x000fe400000e0000 */
[----:B------:R-:W-:Y:S01]  /*16960*/  R2UR UR47, R123 ;  /* 0x000000007b2f72ca */ /* 0x000fe200000e0000 */
        /* <DEDUP_REMOVED lines=10> */
[----:B------:R-:W-:Y:S01]  /*16a10*/  HGMMA.64x16x16.F32 R168, gdesc[UR32], R168, gsb0 ;  /* 0x0020000020a879f0 */ /* 0x000fe200080008a8 */
[----:B------:R-:W-:Y:S01]  /*16a20*/  IMAD.MOV.U32 R15, RZ, RZ, 0x40000040 ;  /* 0x40000040ff0f7424 */ /* 0x000fe200078e00ff */
[----:B------:R-:W-:-:S04]  /*16a30*/  R2UR UR6, R14 ;  /* 0x000000000e0672ca */ /* 0x000fc800000e0000 */
[----:B------:R-:W-:Y:S01]  /*16a40*/  R2UR UR7, R15 ;  /* 0x000000000f0772ca */ /* 0x000fe200000e0000 */
[----:B------:R-:W-:Y:S01]  /*16a50*/  UMOV UR4, UR42 ;  /* 0x0000002a00047c82 */ /* 0x000fe20008000000 */
[----:B------:R-:W-:Y:S01]  /*16a60*/  UMOV UR5, UR43 ;  /* 0x0000002b00057c82 */ /* 0x000fe20008000000 */
[----:B------:R-:W-:Y:S02]  /*16a70*/  WARPGROUP.DEPBAR.LE gsb0, 0x0 ;  /* 0x00008000000079c5 */ /* 0x000fe40000010000 */
[----:B------:R-:W-:-:S08]  /*16a80*/  WARPGROUP.ARRIVE ;  /* 0x00000000000079c5 */ /* 0x000fd00000000000 */
[----:B------:R-:W-:Y:S01]  /*16a90*/  HGMMA.64x16x16.F32 R160, gdesc[UR4], R160, gsb0 ;  /* 0x0020000004a079f0 */ /* 0x000fe200080008a0 */
[----:B------:R2:W-:Y:S04]  /*16aa0*/  STL.64 [R1+0x98], R8 ;  /* 0x0000980801007387 */ /* 0x0005e80000100a00 */
[----:B--2---:R-:W2:Y:S01]  /*16ab0*/  LDL.64 R8, [R1+0x38] ;  /* 0x0000380001087983 */ /* 0x004ea20000100a00 */
        /* <DEDUP_REMOVED lines=19> */
[----:B------:R-:W-:Y:S01]  /*16bf0*/  UMOV UR16, UR42 ;  /* 0x0000002a00107c82 */ /* 0x000fe20008000000 */
[----:B------:R-:W-:Y:S01]  /*16c00*/  UMOV UR17, UR43 ;  /* 0x0000002b00117c82 */ /* 0x000fe20008000000 */
[----:B------:R-:W-:Y:S02]  /*16c10*/  WARPGROUP.DEPBAR.LE gsb0, 0x0 ;  /* 0x00008000000079c5 */ /* 0x000fe40000010000 */
[----:B------:R-:W-:-:S06]  /*16c20*/  WARPGROUP.ARRIVE ;  /* 0x00000000000079c5 */ /* 0x000fcc0000000000 */
[----:B------:R-:W-:Y:S01]  /*16c30*/  HGMMA.64x16x16.F32 R128, gdesc[UR16], R128, gsb0 ;  /* 0x00200000108079f0 */ /* 0x000fe20008000880 */
[----:B------:R-:W-:Y:S01]  /*16c40*/  MOV R6, UR45 ;  /* 0x0000002d00067c02 */ /* 0x000fe20008000f00 */
[----:B------:R-:W-:Y:S01]  /*16c50*/  UMOV UR45, UR43 ;  /* 0x0000002b002d7c82 */ /* 0x000fe20008000000 */
[----:B01----:R-:W-:Y:S01]  /*16c60*/  MOV R5, UR44 ;  /* 0x0000002c00057c02 */ /* 0x003fe20008000f00 */
[----:B------:R-:W-:Y:S01]  /*16c70*/  UMOV UR44, UR42 ;  /* 0x0000002a002c7c82 */ /* 0x000fe20008000000 */
[----:B------:R-:W-:Y:S02]  /*16c80*/  WARPGROUP.DEPBAR.LE gsb0, 0x0 ;  /* 0x00008000000079c5 */ /* 0x000fe40000010000 */
[----:B------:R-:W-:-:S06]  /*16c90*/  WARPGROUP.ARRIVE ;  /* 0x00000000000079c5 */ /* 0x000fcc0000000000 */
[----:B------:R-:W-:Y:S01]  /*16ca0*/  HGMMA.64x16x16.F32 R120, gdesc[UR44], R120, gsb0 ;  /* 0x002000002c7879f0 */ /* 0x000fe20008000878 */
[----:B------:R-:W-:Y:S02]  /*16cb0*/  IADD3 R14, R4, 0x4, RZ ;  /* 0x00000004040e7810 */ /* 0x000fe40007ffe0ff */
[----:B------:R-:W-:Y:S02]  /*16cc0*/  MOV R15, 0x40000040 ;  /* 0x40000040000f7802 */ /* 0x000fe40000000f00 */
[----:B------:R-:W-:Y:S02]  /*16cd0*/  R2UR UR14, R14 ;  /* 0x000000000e0e72ca */ /* 0x000fe400000e0000 */
[----:B------:R-:W-:Y:S02]  /*16ce0*/  R2UR UR15, R15 ;  /* 0x000000000f0f72ca */ /* 0x000fe400000e0000 */
[----:B--2---:R-:W-:Y:S02]  /*16cf0*/  R2UR UR38, R8 ;  /* 0x00000000082672ca */ /* 0x004fe400000e0000 */
[----:B------:R-:W-:Y:S01]  /*16d00*/  R2UR UR39, R9 ;  /* 0x00000000092772ca */ /* 0x000fe200000e0000 */
[----:B------:R-:W-:-:S02]  /*16d10*/  WARPGROUP.DEPBAR.LE gsb0, 0x0 ;  /* 0x00008000000079c5 */ /* 0x000fc40000010000 */
[----:B------:R-:W-:-:S08]  /*16d20*/  WARPGROUP.ARRIVE ;  /* 0x00000000000079c5 */ /* 0x000fd00000000000 */
[----:B------:R-:W-:Y:S02]  /*16d30*/  UMOV UR12, UR38 ;  /* 0x00000026000c7c82 */ /* 0x000fe40008000000 */
[----:B------:R-:W-:Y:S01]  /*16d40*/  UMOV UR13, UR39 ;  /* 0x00000027000d7c82 */ /* 0x000fe20008000000 */
[----:B------:R-:W-:Y:S02]  /*16d50*/  VIADD R14, R4, 0x84 ;  /* 0x00000084040e7836 */ /* 0x000fe40000000000 */
[----:B------:R-:W-:Y:S01]  /*16d60*/  IMAD.MOV.U32 R15, RZ, RZ, 0x40000040 ;  /* 0x40000040ff0f7424 */ /* 0x000fe200078e00ff */
[----:B------:R-:W-:Y:S01]  /*16d70*/  HGMMA.64x16x16.F32 R168, gdesc[UR12], R168, gsb0 ;  /* 0x002000000ca879f0 */ /* 0x000fe200080008a8 */
[----:B------:R-:W-:Y:S01]  /*16d80*/  UMOV UR8, UR38 ;  /* 0x0000002600087c82 */ /* 0x000fe20008000000 */
[----:B------:R-:W-:Y:S01]  /*16d90*/  R2UR UR10, R14 ;  /* 0x000000000e0a72ca */ /* 0x000fe200000e0000 */
[----:B------:R-:W2:Y:S01]  /*16da0*/  LDL.64 R8, [R1+0x30] ;  /* 0x0000300001087983 */ /* 0x000ea20000100a00 */
[----:B------:R-:W-:Y:S01]  /*16db0*/  R2UR UR11, R15 ;  /* 0x000000000f0b72ca */ /* 0x000fe200000e0000 */
[----:B------:R-:W-:Y:S01]  /*16dc0*/  UMOV UR9, UR39 ;  /* 0x0000002700097c82 */ /* 0x000fe20008000000 */
[----:B------:R-:W-:-:S02]  /*16dd0*/  WARPGROUP.DEPBAR.LE gsb0, 0x0 ;  /* 0x00008000000079c5 */ /* 0x000fc40000010000 */
[----:B------:R-:W-:-:S09]  /*16de0*/  WARPGROUP.ARRIVE ;  /* 0x00000000000079c5 */ /* 0x000fd20000000000 */
        /* <DEDUP_REMOVED lines=165> */
[----:B------:R-:W-:-:S09]  /*17840*/  UMOV UR17, UR39 ;  /* 0x0000002700117c82 */ /* 0x000fd20008000000 */
        /* <DEDUP_REMOVED lines=85> */
[----:B------:R-:W-:Y:S01]  /*17da0*/  UMOV UR28, UR52 ;  /* 0x00000034001c7c82 */ /* 0x000fe20008000000 */
[----:B------:R-:W-:Y:S01]  /*17db0*/  R2UR UR23, R15 ;  /* 0x000000000f1772ca */ /* 0x000fe200000e0000 */
[----:B------:R-:W-:Y:S01]  /*17dc0*/  UMOV UR29, UR53 ;  /* 0x00000035001d7c82 */ /* 0x000fe20008000000 */
[----:B------:R-:W-:Y:S01]  /*17dd0*/  UMOV UR24, UR52 ;  /* 0x0000003400187c82 */ /* 0x000fe20008000000 */
[----:B------:R-:W-:Y:S01]  /*17de0*/  UMOV UR25, UR53 ;  /* 0x0000003500197c82 */ /* 0x000fe20008000000 */
[----:B------:R-:W-:Y:S01]  /*17df0*/  R2UR UR45, R6 ;  /* 0x00000000062d72ca */ /* 0x000fe200000e0000 */
[----:B------:R0:W5:Y:S02]  /*17e00*/  LDL.LU.64 R8, [R1+0x98] ;  /* 0x0000980001087983 */ /* 0x0001640000300a00 */
[----:B------:R-:W-:-:S02]  /*17e10*/  UMOV UR20, UR38 ;  /* 0x0000002600147c82 */ /* 0x000fc40008000000 */
        /* <DEDUP_REMOVED lines=178> */
[----:B------:R-:W-:Y:S02]  /*18940*/  R2UR UR44, R5 ;  /* 0x00000000052c72ca */ /* 0x000fe400000e0000 */
[----:B------:R-:W-:Y:S02]  /*18950*/  R2UR UR18, R14 ;  /* 0x000000000e1272ca */ /* 0x000fe400000e0000 */
[----:B------:R-:W-:Y:S01]  /*18960*/  R2UR UR19, R15 ;  /* 0x000000000f1372ca */ /* 0x000fe200000e0000 */
[----:B------:R-:W-:-:S08]  /*18970*/  UMOV UR17, UR45 ;  /* 0x0000002d00117c82 */ /* 0x000fd00008000000 */
        /* <DEDUP_REMOVED lines=275> */
[----:B0-----:R-:W-:Y:S06]  /*19ab0*/  @!P0 BRA `(.L_x_4235) ;  /* 0x0000000000048947 */ /* 0x001fec0003800000 */
[----:B------:R-:W-:Y:S01]  /*19ac0*/  BPT.TRAP 0x1 ;  /* 0x000000040000795c */ /* 0x000fe20000300000 */
.L_x_4235:
[----:B------:R-:W-:Y:S01]  /*19ad0*/  SHF.L.U32 R0, R10, 0x1f, RZ ;  /* 0x0000001f0a007819 */ /* 0x000fe200000006ff */
[----:B------:R-:W-:-:S04]  /*19ae0*/  IMAD R14, R11, 0x8, R2 ;  /* 0x000000080b0e7824 */ /* 0x000fc800078e0202 */
[----:B------:R0:W1:Y:S01]  /*19af0*/  SYNCS.PHASECHK.TRANS64.TRYWAIT P2, [R14+URZ+0x36850], R0 ;  /* 0x036850000e0075a7 */ /* 0x000062000804017f */
[----:B------:R-:W-:Y:S05]  /*19b00*/  @!P0 BRA `(.L_x_4236) ;  /* 0x0000000000048947 */ /* 0x000fea0003800000 */
[----:B------:R-:W-:Y:S01]  /*19b10*/  BPT.TRAP 0x1 ;  /* 0x000000040000795c */ /* 0x000fe20000300000 */
.L_x_4236:
[----:B------:R-:W-:Y:S04]  /*19b20*/  BSSY B1, `(.L_x_4237) ;  /* 0x0000004000017945 */ /* 0x000fe80003800000 */
[----:B-1----:R-:W-:Y:S05]  /*19b30*/  @P2 BRA `(.L_x_4238) ;  /* 0x0000000000082947 */ /* 0x002fea0003800000 */
[----:B------:R-:W1:Y:S02]  /*19b40*/  SYNCS.PHASECHK.TRANS64.TRYWAIT P2, [R14+URZ+0x36850], R0 ;  /* 0x036850000e0075a7 */ /* 0x000e64000804017f */
[----:B-1----:R-:W-:Y:S05]  /*19b50*/  @!P2 BRA `(.L_x_4239) ;  /* 0x000000d80048a947 */ /* 0x002fea0003800000 */
.L_x_4238:
[----:B------:R-:W-:Y:S05]  /*19b60*/  BSYNC B1 ;  /* 0x0000000000017941 */ /* 0x000fea0003800000 */
.L_x_4237:
[----:B01----:R-:W-:Y:S01]  /*19b70*/  VIADD R0, R2, 0x400 ;  /* 0x0000040002007836 */ /* 0x003fe20000000000 */
[----:B------:R-:W-:Y:S01]  /*19b80*/  WARPGROUP.ARRIVE ;  /* 0x00000000000079c5 */ /* 0x000fe20000000000 */
[----:B------:R-:W-:Y:S01]  /*19b90*/  IMAD.MOV.U32 R5, RZ, RZ, 0x40000040 ;  /* 0x40000040ff057424 */ /* 0x000fe200078e00ff */
[----:B------:R-:W-:Y:S01]  /*19ba0*/  ULDC UR5, c[0x0][0x9d8] ;  /* 0x0002760000057ab9 */ /* 0x000fe20000000800 */
[----:B------:R-:W-:Y:S01]  /*19bb0*/  ULDC UR4, c[0x0][0x988] ;  /* 0x0002620000047ab9 */ /* 0x000fe20000000800 */
[----:B------:R-:W-:Y:S01]  /*19bc0*/  SHF.R.U32.HI R0, RZ, 0x4, R0 ;  /* 0x00000004ff007819 */ /* 0x000fe20000011600 */
[----:B------:R-:W-:Y:S01]  /*19bd0*/  FMUL.FTZ R6, R169, UR5 ;  /* 0x00000005a9067c20 */ /* 0x000fe20008410000 */
[----:B------:R-:W-:Y:S01]  /*19be0*/  FMUL.FTZ R169, R172, UR5 ;  /* 0x00000005aca97c20 */ /* 0x000fe20008410000 */
        /* <DEDUP_REMOVED lines=10> */
[----:B------:R-:W-:Y:S01]  /*19c90*/  IMAD R10, R11, 0xa80, R0 ;  /* 0x00000a800b0a7824 */ /* 0x000fe200078e0200 */
[----:B------:R-:W-:Y:S01]  /*19ca0*/  MOV R11, 0x40000040 ;  /* 0x40000040000b7802 */ /* 0x000fe20000000f00 */
[----:B------:R-:W-:Y:S01]  /*19cb0*/  FMUL.FTZ R0, R168, UR5 ;  /* 0x00000005a8007c20 */ /* 0x000fe20008410000 */
[----:B------:R-:W-:Y:S01]  /*19cc0*/  MUFU.TANH R169, R169 ;  /* 0x000000a900a97308 */ /* 0x000fe20000002400 */
[C---:B------:R-:W-:Y:S01]  /*19cd0*/  VIADD R4, R10.reuse, 0x80 ;  /* 0x000000800a047836 */ /* 0x040fe20000000000 */
[----:B------:R-:W-:Y:S01]  /*19ce0*/  R2UR UR6, R10 ;  /* 0x000000000a0672ca */ /* 0x000fe200000e0000 */
[----:B------:R-:W-:Y:S01]  /*19cf0*/  FMUL.FTZ R166, R167, UR5 ;  /* 0x00000005a7a67c20 */ /* 0x000fe20008410000 */
[----:B------:R-:W-:Y:S01]  /*19d00*/  R2UR UR7, R11 ;  /* 0x000000000b0772ca */ /* 0x000fe200000e0000 */
        /* <DEDUP_REMOVED lines=12> */
[----:B------:R-:W-:Y:S01]  /*19dd0*/  HGMMA.64x192x16.F32 R24, R200, gdesc[UR4].tnspB, R24, gsb0 ;  /* 0x42e00004c8187df0 */ /* 0x000fe20008000818 */
[----:B------:R-:W-:Y:S01]  /*19de0*/  R2UR UR6, R4 ;  /* 0x00000000040672ca */ /* 0x000fe200000e0000 */
[----:B------:R-:W-:Y:S01]  /*19df0*/  FMUL.FTZ R159, R144, UR5 ;  /* 0x00000005909f7c20 */ /* 0x000fe20008410000 */
[----:B------:R-:W-:Y:S01]  /*19e00*/  R2UR UR7, R5 ;  /* 0x00000000050772ca */ /* 0x000fe200000e0000 */
[----:B------:R-:W-:Y:S01]  /*19e10*/  IMAD.MOV.U32 R5, RZ, RZ, 0x40000040 ;  /* 0x40000040ff057424 */ /* 0x000fe200078e00ff */
[----:B------:R-:W-:Y:S01]  /*19e20*/  IADD3 R4, R10, 0x100, RZ ;  /* 0x000001000a047810 */ /* 0x000fe20007ffe0ff */
[----:B------:R-:W-:Y:S01]  /*19e30*/  FMUL.FTZ R173, R145, UR5 ;  /* 0x0000000591ad7c20 */ /* 0x000fe20008410000 */
[----:B------:R-:W2:Y:S01]  /*19e40*/  MUFU.TANH R172, R172 ;  /* 0x000000ac00ac7308 */ /* 0x000ea20000002400 */
[----:B0----5:R-:W-:Y:S01]  /*19e50*/  FMNMX.FTZ R3, R0, R9, !PT ;  /* 0x0000000900037209 */ /* 0x021fe20007810000 */
[----:B------:R-:W-:Y:S01]  /*19e60*/  FMUL.FTZ R145, R147, UR5 ;  /* 0x0000000593917c20 */ /* 0x000fe20008410000 */
[----:B------:R-:W-:Y:S01]  /*19e70*/  FMUL.FTZ R147, R148, UR5 ;  /* 0x0000000594937c20 */ /* 0x000fe20008410000 */
[----:B------:R-:W-:Y:S01]  /*19e80*/  FMUL.FTZ R148, R149, UR5 ;  /* 0x0000000595947c20 */ /* 0x000fe20008410000 */
[----:B------:R-:W-:Y:S01]  /*19e90*/  FMNMX.FTZ R3, R6, R3, !PT ;  /* 0x0000000306037209 */ /* 0x000fe20007810000 */
[----:B------:R-:W-:Y:S01]  /*19ea0*/  FMUL.FTZ R136, R136, UR5 ;  /* 0x0000000588887c20 */ /* 0x000fe20008410000 */
[----:B------:R-:W-:Y:S01]  /*19eb0*/  FMUL.FTZ R137, R137, UR5 ;  /* 0x0000000589897c20 */ /* 0x000fe20008410000 */
[----:B------:R-:W0:Y:S01]  /*19ec0*/  MUFU.TANH R161, R161 ;  /* 0x000000a100a17308 */ /* 0x000e220000002400 */
[----:B------:R-:W-:Y:S01]  /*19ed0*/  FMNMX.FTZ R3, R169, R3, !PT ;  /* 0x00000003a9037209 */ /* 0x000fe20007810000 */
[----:B------:R-:W-:Y:S01]  /*19ee0*/  FMUL.FTZ R140, R140, UR5 ;  /* 0x000000058c8c7c20 */ /* 0x000fe20008410000 */
[----:B------:R-:W-:Y:S01]  /*19ef0*/  FMUL.FTZ R141, R141, UR5 ;  /* 0x000000058d8d7c20 */ /* 0x000fe20008410000 */
[----:B------:R-:W-:Y:S01]  /*19f00*/  FMUL.FTZ R128, R128, UR5 ;  /* 0x0000000580807c20 */ /* 0x000fe20008410000 */
[----:B-1----:R-:W-:Y:S01]  /*19f10*/  FMNMX.FTZ R3, R170, R3, !PT ;  /* 0x00000003aa037209 */ /* 0x002fe20007810000 */
        /* <DEDUP_REMOVED lines=17> */
[----:B------:R-:W-:Y:S01]  /*1a030*/  IMAD.MOV.U32 R121, RZ, RZ, 0x40000040 ;  /* 0x40000040ff797424 */ /* 0x000fe200078e00ff */
[----:B------:R-:W0:Y:S01]  /*1a040*/  MUFU.TANH R167, R167 ;  /* 0x000000a700a77308 */ /* 0x000e220000002400 */
[----:B-1----:R-:W-:Y:S01]  /*1a050*/  FMNMX.FTZ R3, R164, R3, !PT ;  /* 0x00000003a4037209 */ /* 0x002fe20007810000 */
[----:B------:R-:W-:Y:S01]  /*1a060*/  FMUL.FTZ R138, R138, UR5 ;  /* 0x000000058a8a7c20 */ /* 0x000fe20008410000 */
[----:B------:R-:W-:Y:S01]  /*1a070*/  IADD3 R120, R10, 0x280, RZ ;  /* 0x000002800a787810 */ /* 0x000fe20007ffe0ff */
        /* <DEDUP_REMOVED lines=15> */
[----:B------:R-:W-:Y:S01]  /*1a170*/  @!P1 VIADD R12, R12, 0x36840 ;  /* 0x000368400c0c9836 */ /* 0x000fe20000000000 */
[----:B------:R-:W-:-:S02]  /*1a180*/  @!P1 IADD3 R14, R14, 0x36860, RZ ;  /* 0x000368600e0e9810 */ /* 0x000fc40007ffe0ff */
[C---:B------:R-:W-:Y:S01]  /*1a190*/  ISETP.GT.AND P2, PT, R7.reuse, RZ, PT ;  /* 0x000000ff0700720c */ /* 0x040fe20003f44270 */
[----:B------:R-:W-:Y:S01]  /*1a1a0*/  VIADD R7, R7, 0xffffffff ;  /* 0xffffffff07077836 */ /* 0x000fe20000000000 */
[----:B------:R-:W0:Y:S01]  /*1a1b0*/  MUFU.TANH R157, R157 ;  /* 0x0000009d009d7308 */ /* 0x000e220000002400 */
[----:B-1----:R-:W-:Y:S02]  /*1a1c0*/  FMNMX.FTZ R3, R153, R3, !PT ;  /* 0x0000000399037209 */ /* 0x002fe40007810000 */
[----:B------:R-:W-:Y:S02]  /*1a1d0*/  @!P1 PRMT R12, RZ, 0x654, R12 ;  /* 0x00000654ff0c9816 */ /* 0x000fe4000000000c */
[----:B------:R-:W-:-:S03]  /*1a1e0*/  @!P1 PRMT R14, RZ, 0x654, R14 ;  /* 0x00000654ff0e9816 */ /* 0x000fc6000000000e */
        /* <DEDUP_REMOVED lines=34> */
[----:B------:R-:W-:Y:S02]  /*1a410*/  WARPGROUP.DEPBAR.LE gsb0, 0x0 ;  /* 0x00008000000079c5 */ /* 0x000fe40000010000 */
[----:B------:R-:W-:-:S04]  /*1a420*/  WARPGROUP.ARRIVE ;  /* 0x00000000000079c5 */ /* 0x000fc80000000000 */
[----:B------:R-:W0:Y:S02]  /*1a430*/  MUFU.TANH R15, R15 ;  /* 0x0000000f000f7308 */ /* 0x000e240000002400 */
[----:B------:R-:W-:Y:S01]  /*1a440*/  HGMMA.64x192x16.F32 R24, R196, gdesc[UR4].tnspB, R24, gsb0 ;  /* 0x42e00004c4187df0 */ /* 0x000fe20008000818 */
[----:B------:R-:W-:Y:S01]  /*1a450*/  R2UR UR6, R4 ;  /* 0x00000000040672ca */ /* 0x000fe200000e0000 */
[----:B------:R-:W-:Y:S01]  /*1a460*/  VIADD R4, R10, 0x180 ;  /* 0x000001800a047836 */ /* 0x000fe20000000000 */
[----:B------:R-:W-:-:S03]  /*1a470*/  R2UR UR7, R5 ;  /* 0x00000000050772ca */ /* 0x000fc600000e0000 */
[----:B------:R-:W3:Y:S01]  /*1a480*/  MUFU.TANH R168, R168 ;  /* 0x000000a800a87308 */ /* 0x000ee20000002400 */
[----:B------:R-:W-:-:S07]  /*1a490*/  MOV R5, 0x40000040 ;  /* 0x4000004000057802 */ /* 0x000fce0000000f00 */
[----:B------:R-:W4:Y:S08]  /*1a4a0*/  MUFU.TANH R171, R171 ;  /* 0x000000ab00ab7308 */ /* 0x000f300000002400 */
[----:B------:R-:W4:Y:S08]  /*1a4b0*/  MUFU.TANH R160, R160 ;  /* 0x000000a000a07308 */ /* 0x000f300000002400 */
        /* <DEDUP_REMOVED lines=25> */
[----:B------:R-:W-:Y:S01]  /*1a650*/  HGMMA.64x192x16.F32 R24, R192, gdesc[UR4].tnspB, R24, gsb0 ;  /* 0x42e00004c0187df0 */ /* 0x000fe20008000818 */
[----:B------:R-:W-:Y:S01]  /*1a660*/  R2UR UR6, R4 ;  /* 0x00000000040672ca */ /* 0x000fe200000e0000 */
[C---:B------:R-:W-:Y:S01]  /*1a670*/  VIADD R4, R10.reuse, 0x200 ;  /* 0x000002000a047836 */ /* 0x040fe20000000000 */
[----:B------:R-:W-:Y:S01]  /*1a680*/  R2UR UR7, R5 ;  /* 0x00000000050772ca */ /* 0x000fe200000e0000 */
[----:B------:R-:W-:Y:S01]  /*1a690*/  IMAD.MOV.U32 R5, RZ, RZ, 0x40000040 ;  /* 0x40000040ff057424 */ /* 0x000fe200078e00ff */
[----:B------:R-:W-:Y:S01]  /*1a6a0*/  IADD3 R10, R10, 0x300, RZ ;  /* 0x000003000a0a7810 */ /* 0x000fe20007ffe0ff */
[----:B------:R-:W-:Y:S02]  /*1a6b0*/  WARPGROUP.DEPBAR.LE gsb0, 0x0 ;  /* 0x00008000000079c5 */ /* 0x000fe40000010000 */
[----:B------:R-:W-:-:S12]  /*1a6c0*/  WARPGROUP.ARRIVE ;  /* 0x00000000000079c5 */ /* 0x000fd80000000000 */
[----:B------:R-:W-:Y:S01]  /*1a6d0*/  HGMMA.64x192x16.F32 R24, R188, gdesc[UR4].tnspB, R24, gsb0 ;  /* 0x42e00004bc187df0 */ /* 0x000fe20008000818 */
[----:B------:R-:W-:Y:S02]  /*1a6e0*/  R2UR UR6, R4 ;  /* 0x00000000040672ca */ /* 0x000fe400000e0000 */
[----:B------:R-:W-:Y:S01]  /*1a6f0*/  R2UR UR7, R5 ;  /* 0x00000000050772ca */ /* 0x000fe200000e0000 */
[----:B------:R-:W-:Y:S01]  /*1a700*/  IMAD.U32 R5, RZ, RZ, UR4 ;  /* 0x00000004ff057e24 */ /* 0x000fe2000f8e00ff */
[----:B-1----:R-:W-:-:S05]  /*1a710*/  FMNMX.FTZ R4, R125, R3, !PT ;  /* 0x000000037d047209 */ /* 0x002fca0007810000 */
[----:B------:R-:W1:Y:S02]  /*1a720*/  SHFL.BFLY PT, R3, R4, 0x2, 0x1f ;  /* 0x0c401f0004037f89 */ /* 0x000e6400000e0000 */
[----:B-1----:R-:W-:-:S05]  /*1a730*/  FMNMX.FTZ R4, R4, R3, !PT ;  /* 0x0000000304047209 */ /* 0x002fca0007810000 */
[----:B------:R-:W1:Y:S02]  /*1a740*/  SHFL.BFLY PT, R3, R4, 0x1, 0x1f ;  /* 0x0c201f0004037f89 */ /* 0x000e6400000e0000 */
[----:B-1----:R-:W-:-:S05]  /*1a750*/  FMNMX.FTZ R4, R4, R3, !PT ;  /* 0x0000000304047209 */ /* 0x002fca0007810000 */
[----:B------:R-:W-:-:S04]  /*1a760*/  FADD.FTZ R3, -R4, R9 ;  /* 0x0000000904037221 */ /* 0x000fc80000010100 */
[----:B------:R-:W-:-:S06]  /*1a770*/  FMUL.FTZ R3, R3, R5 ;  /* 0x0000000503037220 */ /* 0x000fcc0000410000 */
[----:B------:R-:W-:Y:S01]  /*1a780*/  MUFU.EX2 R3, R3 ;  /* 0x0000000300037308 */ /* 0x000fe20000000800 */
[----:B------:R-:W-:Y:S02]  /*1a790*/  WARPGROUP.DEPBAR.LE gsb0, 0x0 ;  /* 0x00008000000079c5 */ /* 0x000fe40000010000 */
[----:B------:R-:W-:-:S06]  /*1a7a0*/  WARPGROUP.ARRIVE ;  /* 0x00000000000079c5 */ /* 0x000fcc0000000000 */
[----:B------:R-:W-:Y:S01]  /*1a7b0*/  HGMMA.64x192x16.F32 R24, R184, gdesc[UR4].tnspB, R24, gsb0 ;  /* 0x42e00004b8187df0 */ /* 0x000fe20008000818 */
[----:B------:R-:W-:Y:S02]  /*1a7c0*/  R2UR UR6, R120 ;  /* 0x00000000780672ca */ /* 0x000fe400000e0000 */
[----:B------:R-:W-:Y:S01]  /*1a7d0*/  R2UR UR7, R121 ;  /* 0x00000000790772ca */ /* 0x000fe200000e0000 */
[----:B------:R-:W-:Y:S02]  /*1a7e0*/  WARPGROUP.DEPBAR.LE gsb0, 0x0 ;  /* 0x00008000000079c5 */ /* 0x000fe40000010000 */
[----:B------:R-:W-:Y:S01]  /*1a7f0*/  FMUL.FTZ R184, R4, R5 ;  /* 0x0000000504b87220 */ /* 0x000fe20000410000 */
[----:B------:R-:W-:-:S03]  /*1a800*/  WARPGROUP.ARRIVE ;  /* 0x00000000000079c5 */ /* 0x000fc60000000000 */
[-CC-:B------:R-:W-:Y:S01]  /*1a810*/  FFMA.FTZ R200, R0, R5.reuse, -R184.reuse ;  /* 0x0000000500c87223 */ /* 0x180fe200000108b8 */
[----:B--2---:R-:W-:Y:S01]  /*1a820*/  FMNMX.FTZ R0, R11, R8, !PT ;  /* 0x000000080b007209 */ /* 0x004fe20007810000 */
[----:B------:R-:W-:-:S08]  /*1a830*/  FFMA.FTZ R174, R6, R5, -R184 ;  /* 0x0000000506ae7223 */ /* 0x000fd000000108b8 */
[----:B------:R-:W-:Y:S01]  /*1a840*/  HGMMA.64x192x16.F32 R24, R180, gdesc[UR4].tnspB, R24, gsb0 ;  /* 0x42e00004b4187df0 */ /* 0x000fe20008000818 */
[-CC-:B------:R-:W-:Y:S01]  /*1a850*/  FFMA.FTZ R9, R148, R5.reuse, -R184.reuse ;  /* 0x0000000594097223 */ /* 0x180fe200000108b8 */
[----:B0-----:R-:W-:Y:S01]  /*1a860*/  FMNMX.FTZ R0, R15, R0, !PT ;  /* 0x000000000f007209 */ /* 0x001fe20007810000 */
[----:B------:R-:W0:Y:S01]  /*1a870*/  MUFU.EX2 R200, R200 ;  /* 0x000000c800c87308 */ /* 0x000e220000000800 */
[----:B------:R-:W-:Y:S01]  /*1a880*/  R2UR UR6, R10 ;  /* 0x000000000a0672ca */ /* 0x000fe200000e0000 */
[-CC-:B------:R-:W-:Y:S01]  /*1a890*/  FFMA.FTZ R202, R169, R5.reuse, -R184.reuse ;  /* 0x00000005a9ca7223 */ /* 0x180fe200000108b8 */
[----:B---3--:R-:W-:Y:S01]  /*1a8a0*/  FMNMX.FTZ R0, R168, R0, !PT ;  /* 0x00000000a8007209 */ /* 0x008fe20007810000 */
[-CC-:B------:R-:W-:Y:S01]  /*1a8b0*/  FFMA.FTZ R169, R170, R5.reuse, -R184.reuse ;  /* 0x00000005aaa97223 */ /* 0x180fe200000108b8 */
[-CC-:B------:R-:W-:Y:S01]  /*1a8c0*/  FFMA.FTZ R196, R172, R5.reuse, -R184.reuse ;  /* 0x00000005acc47223 */ /* 0x180fe200000108b8 */
[-CC-:B------:R-:W-:Y:S01]  /*1a8d0*/  FFMA.FTZ R186, R140, R5.reuse, -R184.reuse ;  /* 0x000000058cba7223 */ /* 0x180fe200000108b8 */
[----:B----4-:R-:W-:Y:S01]  /*1a8e0*/  FMNMX.FTZ R0, R171, R0, !PT ;  /* 0x00000000ab007209 */ /* 0x010fe20007810000 */
[----:B------:R-:W1:Y:S01]  /*1a8f0*/  MUFU.EX2 R174, R174 ;  /* 0x000000ae00ae7308 */ /* 0x000e620000000800 */
[-CC-:B------:R-:W-:Y:S01]  /*1a900*/  FFMA.FTZ R120, R161, R5.reuse, -R184.reuse ;  /* 0x00000005a1787223 */ /* 0x180fe200000108b8 */
[-CC-:B------:R-:W-:Y:S01]  /*1a910*/  FFMA.FTZ R140, R141, R5.reuse, -R184.reuse ;  /* 0x000000058d8c7223 */ /* 0x180fe200000108b8 */
[----:B------:R-:W-:Y:S01]  /*1a920*/  FMNMX.FTZ R0, R160, R0, !PT ;  /* 0x00000000a0007209 */ /* 0x000fe20007810000 */
[-CC-:B------:R-:W-:Y:S01]  /*1a930*/  FFMA.FTZ R198, R164, R5.reuse, -R184.reuse ;  /* 0x00000005a4c67223 */ /* 0x180fe200000108b8 */
[-CC-:B------:R-:W-:Y:S01]  /*1a940*/  FFMA.FTZ R161, R165, R5.reuse, -R184.reuse ;  /* 0x00000005a5a17223 */ /* 0x180fe200000108b8 */
[-C--:B------:R-:W-:Y:S01]  /*1a950*/  FFMA.FTZ R192, R167, R5.reuse, -R184 ;  /* 0x00000005a7c07223 */ /* 0x080fe200000108b8 */
[----:B------:R-:W-:Y:S01]  /*1a960*/  FMNMX.FTZ R0, R162, R0, !PT ;  /* 0x00000000a2007209 */ /* 0x000fe20007810000 */
[----:B------:R-:W2:Y:S01]  /*1a970*/  MUFU.EX2 R202, R202 ;  /* 0x000000ca00ca7308 */ /* 0x000ea20000000800 */
[----:B0-----:R-:W-:Y:S01]  /*1a980*/  FFMA.FTZ R20, R3, R20, R200 ;  /* 0x0000001403147223 */ /* 0x001fe200000100c8 */
[-CC-:B------:R-:W-:Y:S01]  /*1a990*/  FFMA.FTZ R125, R125, R5.reuse, -R184.reuse ;  /* 0x000000057d7d7223 */ /* 0x180fe200000108b8 */
[----:B------:R-:W-:Y:S01]  /*1a9a0*/  FMNMX.FTZ R0, R163, R0, !PT ;  /* 0x00000000a3007209 */ /* 0x000fe20007810000 */
[-CC-:B------:R-:W-:Y:S01]  /*1a9b0*/  FFMA.FTZ R164, R153, R5.reuse, -R184.reuse ;  /* 0x0000000599a47223 */ /* 0x180fe200000108b8 */
[-CC-:B------:R-:W-:Y:S01]  /*1a9c0*/  FFMA.FTZ R194, R156, R5.reuse, -R184.reuse ;  /* 0x000000059cc27223 */ /* 0x180fe200000108b8 */
[-C--:B------:R-:W-:Y:S01]  /*1a9d0*/  FFMA.FTZ R121, R157, R5.reuse, -R184 ;  /* 0x000000059d797223 */ /* 0x080fe200000108b8 */
[----:B------:R-:W-:Y:S01]  /*1a9e0*/  FMNMX.FTZ R0, R166, R0, !PT ;  /* 0x00000000a6007209 */ /* 0x000fe20007810000 */
[----:B------:R-:W0:Y:S01]  /*1a9f0*/  MUFU.EX2 R169, R169 ;  /* 0x000000a900a97308 */ /* 0x000e220000000800 */
[----:B-1----:R-:W-:Y:S01]  /*1aa00*/  FADD.FTZ R20, R174, R20 ;  /* 0x00000014ae147221 */ /* 0x002fe20000010000 */
[-CC-:B------:R-:W-:Y:S01]  /*1aa10*/  FFMA.FTZ R190, R147, R5.reuse, -R184.reuse ;  /* 0x0000000593be7223 */ /* 0x180fe200000108b8 */
[----:B------:R-:W-:Y:S01]  /*1aa20*/  FMNMX.FTZ R0, R152, R0, !PT ;  /* 0x0000000098007209 */ /* 0x000fe20007810000 */
[-CC-:B------:R-:W-:Y:S01]  /*1aa30*/  FFMA.FTZ R188, R159, R5.reuse, -R184.reuse ;  /* 0x000000059fbc7223 */ /* 0x180fe200000108b8 */
[-CC-:B------:R-:W-:Y:S01]  /*1aa40*/  FFMA.FTZ R153, R173, R5.reuse, -R184.reuse ;  /* 0x00000005ad997223 */ /* 0x180fe200000108b8 */
[-C--:B------:R-:W-:Y:S01]  /*1aa50*/  FFMA.FTZ R136, R136, R5.reuse, -R184 ;  /* 0x0000000588887223 */ /* 0x080fe200000108b8 */
[----:B------:R-:W-:Y:S01]  /*1aa60*/  FMNMX.FTZ R0, R154, R0, !PT ;  /* 0x000000009a007209 */ /* 0x000fe20007810000 */
[----:B------:R-:W1:Y:S01]  /*1aa70*/  MUFU.EX2 R196, R196 ;  /* 0x000000c400c47308 */ /* 0x000e620000000800 */
[----:B--2---:R-:W-:Y:S01]  /*1aa80*/  FADD.FTZ R20, R202, R20 ;  /* 0x00000014ca147221 */ /* 0x004fe20000010000 */
[-CC-:B------:R-:W-:Y:S01]  /*1aa90*/  FFMA.FTZ R137, R137, R5.reuse, -R184.reuse ;  /* 0x0000000589897223 */ /* 0x180fe200000108b8 */
[----:B------:R-:W-:Y:S01]  /*1aaa0*/  FMNMX.FTZ R0, R155, R0, !PT ;  /* 0x000000009b007209 */ /* 0x000fe20007810000 */
[-CC-:B------:R-:W-:Y:S01]  /*1aab0*/  FFMA.FTZ R129, R129, R5.reuse, -R184.reuse ;  /* 0x0000000581817223 */ /* 0x180fe200000108b8 */
[----:B------:R-:W-:Y:S01]  /*1aac0*/  FFMA.FTZ R124, R124, R5, -R184 ;  /* 0x000000057c7c7223 */ /* 0x000fe200000108b8 */
[----:B------:R-:W-:-:S02]  /*1aad0*/  F2FP.F16.F32.PACK_AB R200, R174, R200 ;  /* 0x000000c8aec8723e */ /* 0x000fc400000000ff */
[----:B------:R-:W-:Y:S01]  /*1aae0*/  FMNMX.FTZ R0, R158, R0, !PT ;  /* 0x000000009e007209 */ /* 0x000fe20007810000 */
[----:B------:R-:W2:Y:S01]  /*1aaf0*/  MUFU.EX2 R120, R120 ;  /* 0x0000007800787308 */ /* 0x000ea20000000800 */
[C---:B0-----:R-:W-:Y:S01]  /*1ab00*/  FADD.FTZ R20, R169.reuse, R20 ;  /* 0x00000014a9147221 */ /* 0x041fe20000010000 */
[----:B------:R-:W-:Y:S02]  /*1ab10*/  F2FP.F16.F32.PACK_AB R202, R169, R202 ;  /* 0x000000caa9ca723e */ /* 0x000fe400000000ff */
[----:B------:R-:W-:-:S04]  /*1ab20*/  FMNMX.FTZ R0, R144, R0, !PT ;  /* 0x0000000090007209 */ /* 0x000fc80007810000 */
[----:B------:R-:W-:Y:S01]  /*1ab30*/  FMNMX.FTZ R0, R145, R0, !PT ;  /* 0x0000000091007209 */ /* 0x000fe20007810000 */
[----:B------:R-:W0:Y:S01]  /*1ab40*/  MUFU.EX2 R198, R198 ;  /* 0x000000c600c67308 */ /* 0x000e220000000800 */
[----:B-1----:R-:W-:Y:S02]  /*1ab50*/  FADD.FTZ R20, R196, R20 ;  /* 0x00000014c4147221 */ /* 0x002fe40000010000 */
[----:B------:R-:W-:-:S04]  /*1ab60*/  FMNMX.FTZ R0, R146, R0, !PT ;  /* 0x0000000092007209 */ /* 0x000fc80007810000 */
[----:B------:R-:W-:Y:S01]  /*1ab70*/  FMNMX.FTZ R0, R151, R0, !PT ;  /* 0x0000000097007209 */ /* 0x000fe20007810000 */
[----:B------:R-:W1:Y:S01]  /*1ab80*/  MUFU.EX2 R161, R161 ;  /* 0x000000a100a17308 */ /* 0x000e620000000800 */
[C---:B--2---:R-:W-:Y:S01]  /*1ab90*/  FADD.FTZ R20, R120.reuse, R20 ;  /* 0x0000001478147221 */ /* 0x044fe20000010000 */
[----:B------:R-:W-:Y:S02]  /*1aba0*/  F2FP.F16.F32.PACK_AB R196, R120, R196 ;  /* 0x000000c478c4723e */ /* 0x000fe400000000ff */
[----:B------:R-:W-:-:S04]  /*1abb0*/  FMNMX.FTZ R0, R138, R0, !PT ;  /* 0x000000008a007209 */ /* 0x000fc80007810000 */
[----:B------:R-:W-:Y:S01]  /*1abc0*/  FMNMX.FTZ R0, R139, R0, !PT ;  /* 0x000000008b007209 */ /* 0x000fe20007810000 */
[----:B------:R-:W2:Y:S01]  /*1abd0*/  MUFU.EX2 R192, R192 ;  /* 0x000000c000c07308 */ /* 0x000ea20000000800 */
[----:B0-----:R-:W-:Y:S02]  /*1abe0*/  FADD.FTZ R20, R198, R20 ;  /* 0x00000014c6147221 */ /* 0x001fe40000010000 */
[----:B------:R-:W-:-:S04]  /*1abf0*/  FMNMX.FTZ R0, R142, R0, !PT ;  /* 0x000000008e007209 */ /* 0x000fc80007810000 */
[----:B------:R-:W-:Y:S01]  /*1ac00*/  FMNMX.FTZ R0, R143, R0, !PT ;  /* 0x000000008f007209 */ /* 0x000fe20007810000 */
[----:B------:R-:W0:Y:S01]  /*1ac10*/  MUFU.EX2 R164, R164 ;  /* 0x000000a400a47308 */ /* 0x000e220000000800 */
[C---:B-1----:R-:W-:Y:S01]  /*1ac20*/  FADD.FTZ R20, R161.reuse, R20 ;  /* 0x00000014a1147221 */ /* 0x042fe20000010000 */
[----:B------:R-:W-:Y:S02]  /*1ac30*/  F2FP.F16.F32.PACK_AB R198, R161, R198 ;  /* 0x000000c6a1c6723e */ /* 0x000fe400000000ff */
[----:B------:R-:W-:-:S04]  /*1ac40*/  FMNMX.FTZ R0, R130, R0, !PT ;  /* 0x0000000082007209 */ /* 0x000fc80007810000 */
[----:B------:R-:W-:Y:S01]  /*1ac50*/  FMNMX.FTZ R0, R131, R0, !PT ;  /* 0x0000000083007209 */ /* 0x000fe20007810000 */
[----:B------:R-:W1:Y:S01]  /*1ac60*/  MUFU.EX2 R194, R194 ;  /* 0x000000c200c27308 */ /* 0x000e620000000800 */
[----:B--2---:R-:W-:Y:S02]  /*1ac70*/  FADD.FTZ R20, R192, R20 ;  /* 0x00000014c0147221 */ /* 0x004fe40000010000 */
[----:B------:R-:W-:-:S04]  /*1ac80*/  FMNMX.FTZ R0, R134, R0, !PT ;  /* 0x0000000086007209 */ /* 0x000fc80007810000 */
        /* <DEDUP_REMOVED lines=13> */
[----:B------:R-:W2:Y:S04]  /*1ad60*/  SHFL.BFLY PT, R6, R0, 0x2, 0x1f ;  /* 0x0c401f0000067f89 */ /* 0x000ea800000e0000 */
[----:B------:R-:W3:Y:S01]  /*1ad70*/  MUFU.EX2 R190, R190 ;  /* 0x000000be00be7308 */ /* 0x000ee20000000800 */
[----:B0-----:R-:W-:-:S07]  /*1ad80*/  FADD.FTZ R20, R188, R20 ;  /* 0x00000014bc147221 */ /* 0x001fce0000010000 */
[----:B------:R-:W0:Y:S01]  /*1ad90*/  MUFU.EX2 R9, R9 ;  /* 0x0000000900097308 */ /* 0x000e220000000800 */
[C---:B-1----:R-:W-:Y:S01]  /*1ada0*/  FADD.FTZ R20, R153.reuse, R20 ;  /* 0x0000001499147221 */ /* 0x042fe20000010000 */
[----:B------:R-:W-:-:S06]  /*1adb0*/  F2FP.F16.F32.PACK_AB R188, R153, R188 ;  /* 0x000000bc99bc723e */ /* 0x000fcc00000000ff */
[----:B------:R-:W1:Y:S01]  /*1adc0*/  MUFU.EX2 R136, R136 ;  /* 0x0000008800887308 */ /* 0x000e620000000800 */
[----:B---3--:R-:W-:Y:S01]  /*1add0*/  FADD.FTZ R20, R190, R20 ;  /* 0x00000014be147221 */ /* 0x008fe20000010000 */
[----:B--2---:R-:W-:-:S06]  /*1ade0*/  FMNMX.FTZ R0, R0, R6, !PT ;  /* 0x0000000600007209 */ /* 0x004fcc0007810000 */
[----:B------:R-:W2:Y:S01]  /*1adf0*/  MUFU.EX2 R137, R137 ;  /* 0x0000008900897308 */ /* 0x000ea20000000800 */
[----:B------:R-:W3:Y:S01]  /*1ae00*/  SHFL.BFLY PT, R6, R0, 0x1, 0x1f ;  /* 0x0c201f0000067f89 */ /* 0x000ee200000e0000 */
[C---:B0-----:R-:W-:Y:S01]  /*1ae10*/  FADD.FTZ R20, R9.reuse, R20 ;  /* 0x0000001409147221 */ /* 0x041fe20000010000 */
[----:B------:R-:W-:-:S05]  /*1ae20*/  F2FP.F16.F32.PACK_AB R190, R9, R190 ;  /* 0x000000be09be723e */ /* 0x000fca00000000ff */
[----:B------:R-:W0:Y:S01]  /*1ae30*/  MUFU.EX2 R186, R186 ;  /* 0x000000ba00ba7308 */ /* 0x000e220000000800 */
[----:B-1----:R-:W-:-:S07]  /*1ae40*/  FADD.FTZ R20, R136, R20 ;  /* 0x0000001488147221 */ /* 0x002fce0000010000 */
[----:B------:R-:W1:Y:S01]  /*1ae50*/  MUFU.EX2 R140, R140 ;  /* 0x0000008c008c7308 */ /* 0x000e620000000800 */
[----:B--2---:R-:W-:-:S07]  /*1ae60*/  FADD.FTZ R20, R137, R20 ;  /* 0x0000001489147221 */ /* 0x004fce0000010000 */
[----:B------:R-:W-:Y:S01]  /*1ae70*/  MUFU.EX2 R129, R129 ;  /* 0x0000008100817308 */ /* 0x000fe20000000800 */
[----:B---3--:R-:W-:Y:S01]  /*1ae80*/  FMNMX.FTZ R6, R0, R6, !PT ;  /* 0x0000000600067209 */ /* 0x008fe20007810000 */
[----:B0-----:R-:W-:-:S04]  /*1ae90*/  FADD.FTZ R20, R186, R20 ;  /* 0x00000014ba147221 */ /* 0x001fc80000010000 */
[CC--:B------:R-:W-:Y:S01]  /*1aea0*/  FMUL.FTZ R148, R6.reuse, R5.reuse ;  /* 0x0000000506947220 */ /* 0x0c0fe20000410000 */
[----:B------:R-:W-:Y:S01]  /*1aeb0*/  FADD.FTZ R0, -R6, R8 ;  /* 0x0000000806007221 */ /* 0x000fe20000010100 */
[----:B------:R-:W-:Y:S01]  /*1aec0*/  MUFU.EX2 R124, R124 ;  /* 0x0000007c007c7308 */ /* 0x000fe20000000800 */
[----:B-1----:R-:W-:Y:S01]  /*1aed0*/  F2FP.F16.F32.PACK_AB R186, R140, R186 ;  /* 0x000000ba8cba723e */ /* 0x002fe200000000ff */
[-CC-:B------:R-:W-:Y:S01]  /*1aee0*/  FFMA.FTZ R201, R11, R5.reuse, -R148.reuse ;  /* 0x000000050bc97223 */ /* 0x180fe20000010894 */
[----:B------:R-:W-:Y:S02]  /*1aef0*/  IMAD.MOV.U32 R11, RZ, RZ, 0x40000040 ;  /* 0x40000040ff0b7424 */ /* 0x000fe400078e00ff */
[-C--:B------:R-:W-:Y:S01]  /*1af00*/  FMUL.FTZ R0, R0, R5.reuse ;  /* 0x0000000500007220 */ /* 0x080fe20000410000 */
[-CC-:B------:R-:W-:Y:S01]  /*1af10*/  FFMA.FTZ R15, R15, R5.reuse, -R148.reuse ;  /* 0x000000050f0f7223 */ /* 0x180fe20000010894 */
[-CC-:B------:R-:W-:Y:S01]  /*1af20*/  FFMA.FTZ R203, R168, R5.reuse, -R148.reuse ;  /* 0x00000005a8cb7223 */ /* 0x180fe20000010894 */
[-CC-:B------:R-:W-:Y:S01]  /*1af30*/  FFMA.FTZ R197, R160, R5.reuse, -R148.reuse ;  /* 0x00000005a0c57223 */ /* 0x180fe20000010894 */
[----:B------:R-:W-:Y:S01]  /*1af40*/  R2UR UR7, R11 ;  /* 0x000000000b0772ca */ /* 0x000fe200000e0000 */
        /* <DEDUP_REMOVED lines=18> */
[----:B------:R-:W-:Y:S01]  /*1b070*/  FFMA.FTZ R127, R127, R5, -R148 ;  /* 0x000000057f7f7223 */ /* 0x000fe20000010894 */
[----:B------:R-:W-:-:S02]  /*1b080*/  WARPGROUP.DEPBAR.LE gsb0, 0x0 ;  /* 0x00008000000079c5 */ /* 0x000fc40000010000 */
[----:B------:R-:W-:Y:S01]  /*1b090*/  WARPGROUP.ARRIVE ;  /* 0x00000000000079c5 */ /* 0x000fe20000000000 */
[-CC-:B------:R-:W-:Y:S01]  /*1b0a0*/  FFMA.FTZ R180, R128, R5.reuse, -R184.reuse ;  /* 0x0000000580b47223 */ /* 0x180fe200000108b8 */
[-C--:B------:R-:W-:Y:S01]  /*1b0b0*/  FFMA.FTZ R128, R149, R5.reuse, -R184 ;  /* 0x0000000595807223 */ /* 0x080fe200000108b8 */
[----:B------:R-:W-:Y:S01]  /*1b0c0*/  FFMA.FTZ R149, R171, R5, -R148 ;  /* 0x00000005ab957223 */ /* 0x000fe20000010894 */
[----:B------:R-:W2:Y:S01]  /*1b0d0*/  MUFU.EX2 R203, R203 ;  /* 0x000000cb00cb7308 */ /* 0x000ea20000000800 */
[----:B0-----:R-:W-:Y:S01]  /*1b0e0*/  FFMA.FTZ R13, R0, R13, R201 ;  /* 0x0000000d000d7223 */ /* 0x001fe200000100c9 */
[----:B------:R-:W-:Y:S01]  /*1b0f0*/  HGMMA.64x192x16.F32 R24, R176, gdesc[UR4].tnspB, R24, gsb0 ;  /* 0x42e00004b0187df0 */ /* 0x000fe20008000818 */
[-CC-:B------:R-:W-:Y:S01]  /*1b100*/  FFMA.FTZ R182, R132, R5.reuse, -R184.reuse ;  /* 0x0000000584b67223 */ /* 0x180fe200000108b8 */
[-CC-:B------:R-:W-:Y:S01]  /*1b110*/  FFMA.FTZ R132, R133, R5.reuse, -R184.reuse ;  /* 0x0000000585847223 */ /* 0x180fe200000108b8 */
[-C--:B------:R-:W-:Y:S01]  /*1b120*/  FFMA.FTZ R133, R150, R5.reuse, -R184 ;  /* 0x0000000596857223 */ /* 0x080fe200000108b8 */
[C---:B-1----:R-:W-:Y:S01]  /*1b130*/  FADD.FTZ R13, R15.reuse, R13 ;  /* 0x0000000d0f0d7221 */ /* 0x042fe20000010000 */
[-CC-:B------:R-:W-:Y:S01]  /*1b140*/  FFMA.FTZ R150, R166, R5.reuse, -R148.reuse ;  /* 0x00000005a6967223 */ /* 0x180fe20000010894 */
[----:B------:R-:W0:Y:S01]  /*1b150*/  MUFU.EX2 R149, R149 ;  /* 0x0000009500957308 */ /* 0x000e220000000800 */
[-CC-:B------:R-:W-:Y:S01]  /*1b160*/  FFMA.FTZ R181, R130, R5.reuse, -R148.reuse ;  /* 0x0000000582b57223 */ /* 0x180fe20000010894 */
[----:B------:R-:W-:Y:S01]  /*1b170*/  FFMA.FTZ R183, R134, R5, -R148 ;  /* 0x0000000586b77223 */ /* 0x000fe20000010894 */
[----:B------:R-:W-:Y:S01]  /*1b180*/  F2FP.F16.F32.PACK_AB R201, R15, R201 ;  /* 0x000000c90fc9723e */ /* 0x000fe200000000ff */
[----:B------:R-:W-:Y:S01]  /*1b190*/  FADD.FTZ R15, R140, R20 ;  /* 0x000000148c0f7221 */ /* 0x000fe20000010000 */
[----:B------:R-:W-:-:S03]  /*1b1a0*/  F2FP.F16.F32.PACK_AB R184, R137, R136 ;  /* 0x0000008889b8723e */ /* 0x000fc600000000ff */
[----:B------:R-:W-:Y:S01]  /*1b1b0*/  MUFU.EX2 R197, R197 ;  /* 0x000000c500c57308 */ /* 0x000fe20000000800 */
[----:B--2---:R-:W-:-:S07]  /*1b1c0*/  FADD.FTZ R13, R203, R13 ;  /* 0x0000000dcb0d7221 */ /* 0x004fce0000010000 */
[----:B------:R-:W-:Y:S01]  /*1b1d0*/  MUFU.EX2 R141, R141 ;  /* 0x0000008d008d7308 */ /* 0x000fe20000000800 */
[----:B0-----:R-:W-:-:S07]  /*1b1e0*/  F2FP.F16.F32.PACK_AB R203, R149, R203 ;  /* 0x000000cb95cb723e */ /* 0x001fce00000000ff */
[----:B------:R-:W-:Y:S08]  /*1b1f0*/  MUFU.EX2 R199, R199 ;  /* 0x000000c700c77308 */ /* 0x000ff00000000800 */
[----:B------:R-:W-:Y:S08]  /*1b200*/  MUFU.EX2 R150, R150 ;  /* 0x0000009600967308 */ /* 0x000ff00000000800 */
[----:B------:R0:W1:Y:S08]  /*1b210*/  MUFU.EX2 R8, R125 ;  /* 0x0000007d00087308 */ /* 0x0000700000000800 */
[----:B------:R-:W-:Y:S01]  /*1b220*/  MUFU.EX2 R193, R193 ;  /* 0x000000c100c17308 */ /* 0x000fe20000000800 */
[----:B0-----:R-:W-:-:S07]  /*1b230*/  FFMA.FTZ R125, R154, R5, -R148 ;  /* 0x000000059a7d7223 */ /* 0x001fce0000010894 */
        /* <DEDUP_REMOVED lines=17> */
[----:B------:R-:W0:Y:S01]  /*1b350*/  MUFU.EX2 R133, R133 ;  /* 0x0000008500857308 */ /* 0x000e220000000800 */
[----:B------:R-:W-:-:S02]  /*1b360*/  WARPGROUP.DEPBAR.LE gsb0, 0x0 ;  /* 0x00008000000079c5 */ /* 0x000fc40000010000 */
[----:B------:R2:W-:Y:S05]  /*1b370*/  @!P1 SYNCS.ARRIVE.TRANS64.RED.A1T0 RZ, [R12+URZ], RZ ;  /* 0x000000ff0cff99a7 */ /* 0x0005ea000810043f */
[----:B------:R-:W3:Y:S01]  /*1b380*/  MUFU.EX2 R123, R123 ;  /* 0x0000007b007b7308 */ /* 0x000ee20000000800 */
[----:B-1----:R-:W-:Y:S02]  /*1b390*/  F2FP.F16.F32.PACK_AB R178, R8, R124 ;  /* 0x0000007c08b2723e */ /* 0x002fe400000000ff */
[----:B0-----:R-:W-:Y:S01]  /*1b3a0*/  F2FP.F16.F32.PACK_AB R176, R133, R128 ;  /* 0x0000008085b0723e */ /* 0x001fe200000000ff */
[----:B------:R0:W-:Y:S01]  /*1b3b0*/  @!P1 SYNCS.ARRIVE.TRANS64.RED.A1T0 RZ, [R14+URZ], RZ ;  /* 0x000000ff0eff99a7 */ /* 0x0001e2000810043f */
[----:B--2---:R-:W-:-:S03]  /*1b3c0*/  FFMA.FTZ R12, R139, R5, -R148 ;  /* 0x000000058b0c7223 */ /* 0x004fc60000010894 */
[----:B------:R-:W-:Y:S01]  /*1b3d0*/  MUFU.EX2 R126, R126 ;  /* 0x0000007e007e7308 */ /* 0x000fe20000000800 */
[----:B0-----:R-:W-:Y:S01]  /*1b3e0*/  FADD.FTZ R14, R149, R13 ;  /* 0x0000000d950e7221 */ /* 0x001fe20000010000 */
[----:B------:R-:W-:-:S06]  /*1b3f0*/  FFMA.FTZ R13, R143, R5, -R148 ;  /* 0x000000058f0d7223 */ /* 0x000fcc0000010894 */
[----:B------:R-:W-:Y:S01]  /*1b400*/  MUFU.EX2 R12, R12 ;  /* 0x0000000c000c7308 */ /* 0x000fe20000000800 */
[----:B---3--:R-:W-:Y:S01]  /*1b410*/  F2FP.F16.F32.PACK_AB R177, R123, R122 ;  /* 0x0000007a7bb1723e */ /* 0x008fe200000000ff */
[----:B------:R-:W-:Y:S01]  /*1b420*/  FADD.FTZ R14, R197, R14 ;  /* 0x0000000ec50e7221 */ /* 0x000fe20000010000 */
[----:B------:R-:W-:-:S03]  /*1b430*/  F2FP.F16.F32.PACK_AB R197, R141, R197 ;  /* 0x000000c58dc5723e */ /* 0x000fc600000000ff */
[----:B------:R-:W-:Y:S01]  /*1b440*/  FADD.FTZ R130, R141, R14 ;  /* 0x0000000e8d827221 */ /* 0x000fe20000010000 */
[----:B------:R-:W-:Y:S01]  /*1b450*/  FFMA.FTZ R14, R131, R5, -R148 ;  /* 0x00000005830e7223 */ /* 0x000fe20000010894 */
[----:B------:R-:W-:Y:S02]  /*1b460*/  MUFU.EX2 R13, R13 ;  /* 0x0000000d000d7308 */ /* 0x000fe40000000800 */
[----:B------:R-:W-:Y:S01]  /*1b470*/  FADD.FTZ R130, R199, R130 ;  /* 0x00000082c7827221 */ /* 0x000fe20000010000 */
[----:B------:R-:W-:-:S03]  /*1b480*/  F2FP.F16.F32.PACK_AB R199, R150, R199 ;  /* 0x000000c796c7723e */ /* 0x000fc600000000ff */
[----:B------:R-:W-:Y:S02]  /*1b490*/  FADD.FTZ R130, R150, R130 ;  /* 0x0000008296827221 */ /* 0x000fe40000010000 */
[----:B------:R-:W-:Y:S02]  /*1b4a0*/  MUFU.EX2 R14, R14 ;  /* 0x0000000e000e7308 */ /* 0x000fe40000000800 */
[----:B------:R-:W-:Y:S01]  /*1b4b0*/  FADD.FTZ R130, R193, R130 ;  /* 0x00000082c1827221 */ /* 0x000fe20000010000 */
[----:B------:R-:W-:-:S03]  /*1b4c0*/  F2FP.F16.F32.PACK_AB R193, R125, R193 ;  /* 0x000000c17dc1723e */ /* 0x000fc600000000ff */
[----:B------:R-:W-:Y:S02]  /*1b4d0*/  FADD.FTZ R130, R125, R130 ;  /* 0x000000827d827221 */ /* 0x000fe40000010000 */
[----:B------:R-:W0:Y:S02]  /*1b4e0*/  MUFU.EX2 R127, R127 ;  /* 0x0000007f007f7308 */ /* 0x000e240000000800 */
[----:B------:R-:W-:Y:S01]  /*1b4f0*/  FADD.FTZ R130, R195, R130 ;  /* 0x00000082c3827221 */ /* 0x000fe20000010000 */
[----:B------:R-:W-:-:S03]  /*1b500*/  F2FP.F16.F32.PACK_AB R195, R147, R195 ;  /* 0x000000c393c3723e */ /* 0x000fc600000000ff */
[----:B------:R-:W-:-:S04]  /*1b510*/  FADD.FTZ R130, R147, R130 ;  /* 0x0000008293827221 */ /* 0x000fc80000010000 */
[----:B------:R-:W-:Y:S01]  /*1b520*/  FADD.FTZ R130, R189, R130 ;  /* 0x00000082bd827221 */ /* 0x000fe20000010000 */
[----:B------:R-:W-:-:S03]  /*1b530*/  F2FP.F16.F32.PACK_AB R189, R10, R189 ;  /* 0x000000bd0abd723e */ /* 0x000fc600000000ff */
[----:B------:R-:W-:Y:S01]  /*1b540*/  FADD.FTZ R130, R10, R130 ;  /* 0x000000820a827221 */ /* 0x000fe20000010000 */
[----:B------:R-:W-:Y:S01]  /*1b550*/  FADD.FTZ R10, R180, R15 ;  /* 0x0000000fb40a7221 */ /* 0x000fe20000010000 */
[----:B------:R-:W-:Y:S02]  /*1b560*/  F2FP.F16.F32.PACK_AB R180, R129, R180 ;  /* 0x000000b481b4723e */ /* 0x000fe400000000ff */
[----:B------:R-:W-:Y:S01]  /*1b570*/  FADD.FTZ R130, R191, R130 ;  /* 0x00000082bf827221 */ /* 0x000fe20000010000 */
[----:B------:R-:W-:Y:S02]  /*1b580*/  F2FP.F16.F32.PACK_AB R191, R11, R191 ;  /* 0x000000bf0bbf723e */ /* 0x000fe400000000ff */
[----:B0-----:R-:W-:Y:S01]  /*1b590*/  F2FP.F16.F32.PACK_AB R179, R127, R126 ;  /* 0x0000007e7fb3723e */ /* 0x001fe200000000ff */
[----:B------:R-:W-:Y:S01]  /*1b5a0*/  FADD.FTZ R130, R11, R130 ;  /* 0x000000820b827221 */ /* 0x000fe20000010000 */
[----:B------:R-:W-:-:S03]  /*1b5b0*/  FADD.FTZ R11, R129, R10 ;  /* 0x0000000a810b7221 */ /* 0x000fc60000010000 */
[----:B------:R-:W-:Y:S01]  /*1b5c0*/  FADD.FTZ R130, R185, R130 ;  /* 0x00000082b9827221 */ /* 0x000fe20000010000 */
[----:B------:R-:W-:Y:S01]  /*1b5d0*/  FADD.FTZ R11, R182, R11 ;  /* 0x0000000bb60b7221 */ /* 0x000fe20000010000 */
[C---:B------:R-:W-:Y:S02]  /*1b5e0*/  F2FP.F16.F32.PACK_AB R185, R12.reuse, R185 ;  /* 0x000000b90cb9723e */ /* 0x040fe400000000ff */
[----:B------:R-:W-:Y:S01]  /*1b5f0*/  FADD.FTZ R130, R12, R130 ;  /* 0x000000820c827221 */ /* 0x000fe20000010000 */
[C---:B------:R-:W-:Y:S01]  /*1b600*/  FADD.FTZ R11, R132.reuse, R11 ;  /* 0x0000000b840b7221 */ /* 0x040fe20000010000 */
[----:B------:R-:W-:Y:S02]  /*1b610*/  F2FP.F16.F32.PACK_AB R182, R132, R182 ;  /* 0x000000b684b6723e */ /* 0x000fe400000000ff */
        /* <DEDUP_REMOVED lines=8> */
[----:B------:R-:W-:Y:S01]  /*1b6a0*/  FADD.FTZ R9, R135, R10 ;  /* 0x0000000a87097221 */ /* 0x000fe20000010000 */
[----:B------:R-:W-:-:S03]  /*1b6b0*/  FADD.FTZ R10, R128, R11 ;  /* 0x0000000b800a7221 */ /* 0x000fc60000010000 */
[----:B------:R-:W-:Y:S01]  /*1b6c0*/  FADD.FTZ R12, R122, R9 ;  /* 0x000000097a0c7221 */ /* 0x000fe20000010000 */
[----:B------:R-:W-:-:S03]  /*1b6d0*/  FADD.FTZ R9, R133, R10 ;  /* 0x0000000a85097221 */ /* 0x000fc60000010000 */
[----:B------:R-:W-:Y:S01]  /*1b6e0*/  FADD.FTZ R11, R123, R12 ;  /* 0x0000000c7b0b7221 */ /* 0x000fe20000010000 */
[----:B------:R-:W-:-:S03]  /*1b6f0*/  FADD.FTZ R9, R124, R9 ;  /* 0x000000097c097221 */ /* 0x000fc60000010000 */
[----:B------:R-:W-:Y:S01]  /*1b700*/  FADD.FTZ R10, R126, R11 ;  /* 0x0000000b7e0a7221 */ /* 0x000fe20000010000 */
[----:B------:R-:W-:Y:S01]  /*1b710*/  FADD.FTZ R20, R8, R9 ;  /* 0x0000000908147221 */ /* 0x000fe20000010000 */
[----:B------:R-:W-:Y:S01]  /*1b720*/  MOV R11, R214 ;  /* 0x000000d6000b7202 */ /* 0x000fe20000000f00 */
[----:B------:R-:W-:Y:S02]  /*1b730*/  IMAD.MOV.U32 R8, RZ, RZ, R6 ;  /* 0x000000ffff087224 */ /* 0x000fe400078e0006 */
[----:B------:R-:W-:Y:S01]  /*1b740*/  FADD.FTZ R13, R127, R10 ;  /* 0x0000000a7f0d7221 */ /* 0x000fe20000010000 */
[----:B------:R-:W-:Y:S02]  /*1b750*/  IMAD.MOV.U32 R10, RZ, RZ, R216 ;  /* 0x000000ffff0a7224 */ /* 0x000fe400078e00d8 */
[----:B------:R-:W-:Y:S01]  /*1b760*/  IMAD.MOV.U32 R9, RZ, RZ, R4 ;  /* 0x000000ffff097224 */ /* 0x000fe200078e0004 */
[----:B------:R-:W-:Y:S06]  /*1b770*/  @P2 BRA `(.L_x_4240) ;  /* 0xffffffa800f42947 */ /* 0x000fec000383ffff */
.L_x_4229:
[----:B------:R-:W-:Y:S05]  /*1b780*/  BSYNC B0 ;  /* 0x0000000000007941 */ /* 0x000fea0003800000 */
.L_x_4228:
        /* <DEDUP_REMOVED lines=99> */
.L_x_4241:
[----:B------:R-:W-:Y:S02]  /*1bdc0*/  LEA R0, R214, R2, 0x3 ;  /* 0x00000002d6007211 */ /* 0x000fe400078e18ff */
[----:B------:R-:W-:-:S04]  /*1bdd0*/  SHF.L.U32 R3, R216, 0x1f, RZ ;  /* 0x0000001fd8037819 */ /* 0x000fc800000006ff */
[----:B------:R0:W1:Y:S01]  /*1bde0*/  SYNCS.PHASECHK.TRANS64.TRYWAIT P2, [R0+URZ+0x36850], R3 ;  /* 0x03685003000075a7 */ /* 0x000062000804017f */
[----:B------:R-:W-:Y:S05]  /*1bdf0*/  @!P0 BRA `(.L_x_4242) ;  /* 0x0000000000048947 */ /* 0x000fea0003800000 */
[----:B------:R-:W-:Y:S01]  /*1be00*/  BPT.TRAP 0x1 ;  /* 0x000000040000795c */ /* 0x000fe20000300000 */
.L_x_4242:
        /* <DEDUP_REMOVED lines=9> */
.L_x_4244:
[----:B------:R-:W-:Y:S05]  /*1bea0*/  BSYNC B0 ;  /* 0x0000000000007941 */ /* 0x000fea0003800000 */
.L_x_4243:
[----:B------:R-:W-:Y:S01]  /*1beb0*/  IMAD.MOV.U32 R2, RZ, RZ, R7 ;  /* 0x000000ffff027224 */ /* 0x000fe200078e0007 */
[----:B01----:R-:W-:Y:S01]  /*1bec0*/  MOV R3, 0x40000040 ;  /* 0x4000004000037802 */ /* 0x003fe20000000f00 */
[----:B------:R-:W-:Y:S01]  /*1bed0*/  WARPGROUP.ARRIVE ;  /* 0x00000000000079c5 */ /* 0x000fe20000000000 */
[----:B------:R-:W-:Y:S02]  /*1bee0*/  VIADD R214, R214, 0x1 ;  /* 0x00000001d6d67836 */ /* 0x000fe40000000000 */
[----:B------:R-:W-:Y:S01]  /*1bef0*/  R2UR UR6, R2 ;  /* 0x00000000020672ca */ /* 0x000fe200000e0000 */
[----:B------:R-:W-:Y:S01]  /*1bf00*/  VIADD R2, R7, 0x80 ;  /* 0x0000008007027836 */ /* 0x000fe20000000000 */
[----:B------:R-:W-:Y:S01]  /*1bf10*/  R2UR UR7, R3 ;  /* 0x00000000030772ca */ /* 0x000fe200000e0000 */
[----:B------:R-:W-:Y:S01]  /*1bf20*/  IMAD.MOV.U32 R3, RZ, RZ, 0x40000040 ;  /* 0x40000040ff037424 */ /* 0x000fe200078e00ff */
[----:B------:R-:W-:Y:S01]  /*1bf30*/  ISETP.NE.AND P2, PT, R214, 0x2, PT ;  /* 0x00000002d600780c */ /* 0x000fe20003f45270 */
[----:B------:R-:W-:-:S03]  /*1bf40*/  VIADD R226, R226, 0x1 ;  /* 0x00000001e2e27836 */ /* 0x000fc60000000000 */
[----:B------:R-:W-:-:S07]  /*1bf50*/  SEL R214, R214, RZ, P2 ;  /* 0x000000ffd6d67207 */ /* 0x000fce0001000000 */
        /* <DEDUP_REMOVED lines=9> */
[----:B------:R-:W-:Y:S01]  /*1bff0*/  VIADD R2, R7, 0x180 ;  /* 0x0000018007027836 */ /* 0x000fe20000000000 */
[----:B------:R-:W-:Y:S02]  /*1c000*/  R2UR UR7, R3 ;  /* 0x00000000030772ca */ /* 0x000fe400000e0000 */
[----:B------:R-:W-:Y:S01]  /*1c010*/  MOV R3, 0x40000040 ;  /* 0x4000004000037802 */ /* 0x000fe20000000f00 */
[----:B------:R-:W-:Y:S02]  /*1c020*/  WARPGROUP.DEPBAR.LE gsb0, 0x0 ;  /* 0x00008000000079c5 */ /* 0x000fe40000010000 */
[----:B------:R-:W-:-:S12]  /*1c030*/  WARPGROUP.ARRIVE ;  /* 0x00000000000079c5 */ /* 0x000fd80000000000 */
        /* <DEDUP_REMOVED lines=22> */
[----:B------:R-:W-:Y:S02]  /*1c1a0*/  R2UR UR6, R2 ;  /* 0x00000000020672ca */ /* 0x000fe400000e0000 */
[----:B------:R-:W-:Y:S01]  /*1c1b0*/  R2UR UR7, R3 ;  /* 0x00000000030772ca */ /* 0x000fe200000e0000 */
[----:B------:R-:W0:Y:S04]  /*1c1c0*/  SHFL.BFLY PT, R2, R13, 0x2, 0x1f ;  /* 0x0c401f000d027f89 */ /* 0x000e2800000e0000 */
[----:B------:R-:W1:Y:S01]  /*1c1d0*/  SHFL.BFLY PT, R3, R20, 0x2, 0x1f ;  /* 0x0c401f0014037f89 */ /* 0x000e6200000e0000 */
[----:B0-----:R-:W-:Y:S01]  /*1c1e0*/  FADD.FTZ R8, R2, R13 ;  /* 0x0000000d02087221 */ /* 0x001fe20000010000 */
[----:B-1----:R-:W-:-:S04]  /*1c1f0*/  FADD.FTZ R3, R3, R20 ;  /* 0x0000001403037221 */ /* 0x002fc80000010000 */
[----:B------:R-:W0:Y:S04]  /*1c200*/  SHFL.BFLY PT, R7, R8, 0x1, 0x1f ;  /* 0x0c201f0008077f89 */ /* 0x000e2800000e0000 */
[----:B------:R-:W1:Y:S01]  /*1c210*/  SHFL.BFLY PT, R2, R3, 0x1, 0x1f ;  /* 0x0c201f0003027f89 */ /* 0x000e6200000e0000 */
[----:B0-----:R-:W-:Y:S01]  /*1c220*/  FADD.FTZ R14, R8, R7 ;  /* 0x00000007080e7221 */ /* 0x001fe20000010000 */
[----:B------:R-:W-:Y:S01]  /*1c230*/  @!P1 IADD3 R8, R0, 0x36860, RZ ;  /* 0x0003686000089810 */ /* 0x000fe20007ffe0ff */
[----:B------:R-:W-:Y:S01]  /*1c240*/  IMAD.MOV.U32 R7, RZ, RZ, RZ ;  /* 0x000000ffff077224 */ /* 0x000fe200078e00ff */
[----:B------:R-:W-:Y:S01]  /*1c250*/  MOV R0, 0xff800000 ;  /* 0xff80000000007802 */ /* 0x000fe20000000f00 */
[----:B-1----:R-:W-:Y:S01]  /*1c260*/  FADD.FTZ R12, R3, R2 ;  /* 0x00000002030c7221 */ /* 0x002fe20000010000 */
[----:B------:R-:W-:Y:S01]  /*1c270*/  FSETP.NE.FTZ.AND P3, PT, R14, RZ, PT ;  /* 0x000000ff0e00720b */ /* 0x000fe20003f75000 */
[----:B------:R-:W-:Y:S01]  /*1c280*/  IMAD.MOV.U32 R2, RZ, RZ, RZ ;  /* 0x000000ffff027224 */ /* 0x000fe200078e00ff */
[----:B------:R-:W-:-:S02]  /*1c290*/  @!P1 PRMT R8, RZ, 0x654, R8 ;  /* 0x00000654ff089816 */ /* 0x000fc40000000008 */
[----:B------:R-:W-:Y:S02]  /*1c2a0*/  FSETP.NE.FTZ.AND P0, PT, R12, RZ, PT ;  /* 0x000000ff0c00720b */ /* 0x000fe40003f15000 */
[----:B------:R-:W-:-:S04]  /*1c2b0*/  SEL R3, RZ, 0x1, P2 ;  /* 0x00000001ff037807 */ /* 0x000fc80001000000 */
[----:B------:R-:W-:Y:S01]  /*1c2c0*/  LOP3.LUT R216, R216, R3, RZ, 0x3c, !PT ;  /* 0x00000003d8d87212 */ /* 0x000fe200078e3cff */
[----:B------:R-:W-:Y:S02]  /*1c2d0*/  IMAD.MOV.U32 R3, RZ, RZ, -0x800000 ;  /* 0xff800000ff037424 */ /* 0x000fe400078e00ff */
        /* <DEDUP_REMOVED lines=8> */
[----:B-1----:R-:W-:-:S04]  /*1c360*/  @P0 FMUL.FTZ R10, R10, 0.69314718246459960938 ;  /* 0x3f3172180a0a0820 */ /* 0x002fc80000410000 */
[----:B------:R-:W-:Y:S01]  /*1c370*/  @P0 FFMA.FTZ R3, R9, R4, R10 ;  /* 0x0000000409030223 */ /* 0x000fe2000001000a */
[----:B------:R-:W-:Y:S01]  /*1c380*/  PLOP3.LUT P0, PT, PT, PT, PT, 0x8, 0x0 ;  /* 0x000000000000781c */ /* 0x000fe20003f0e170 */
[----:B------:R-:W-:Y:S02]  /*1c390*/  WARPGROUP.DEPBAR.LE gsb0, 0x0 ;  /* 0x00008000000079c5 */ /* 0x000fe40000010000 */
[----:B------:R-:W-:-:S06]  /*1c3a0*/  WARPGROUP.ARRIVE ;  /* 0x00000000000079c5 */ /* 0x000fcc0000000000 */
[----:B------:R-:W-:Y:S03]  /*1c3b0*/  HGMMA.64x192x16.F32 R24, R176, gdesc[UR4].tnspB, R24, gsb0 ;  /* 0x42e00004b0187df0 */ /* 0x000fe60008000818 */
        /* <DEDUP_REMOVED lines=97> */
[----:B-1----:R-:W-:-:S07]  /*1c9d0*/  FMUL.FTZ R119, R119, R2 ;  /* 0x0000000277777220 */ /* 0x002fce0000410000 */
.L_x_4171:
        /* <DEDUP_REMOVED lines=27> */
[----:B------:R-:W4:Y:S01]  /*1cb90*/  LDC R60, c[0x0][0xbe8] ;  /* 0x0002fa00ff3c7b82 */ /* 0x000f220000000800 */
[----:B------:R-:W-:Y:S02]  /*1cba0*/  F2FP.F16.F32.PACK_AB R65, R125, R66 ;  /* 0x000000427d41723e */ /* 0x000fe400000000ff */
[----:B------:R-:W-:Y:S02]  /*1cbb0*/  F2FP.F16.F32.PACK_AB R72, R73, R72 ;  /* 0x000000484948723e */ /* 0x000fe400000000ff */
[----:B------:R-:W-:-:S02]  /*1cbc0*/  F2FP.F16.F32.PACK_AB R66, R69, R68 ;  /* 0x000000444542723e */ /* 0x000fc400000000ff */
[----:B------:R-:W-:Y:S02]  /*1cbd0*/  MOV R4, R2 ;  /* 0x0000000200047202 */ /* 0x000fe40000000f00 */
[----:B---3--:R-:W-:Y:S02]  /*1cbe0*/  MOV R5, R7 ;  /* 0x0000000700057202 */ /* 0x008fe40000000f00 */
        /* <DEDUP_REMOVED lines=23> */
[----:B------:R-:W-:Y:S01]  /*1cd60*/  F2FP.F16.F32.PACK_AB R115, R119, R118 ;  /* 0x000000767773723e */ /* 0x000fe200000000ff */
[----:B------:R-:W-:Y:S01]  /*1cd70*/  BAR.SYNC.DEFER_BLOCKING 0x1, 0x100 ;  /* 0x0044000000007b1d */ /* 0x000fe20000010000 */
[----:B--2---:R-:W-:-:S03]  /*1cd80*/  IMAD.WIDE R26, R8, 0x2, R4 ;  /* 0x00000002081a7825 */ /* 0x004fc600078e0204 */
[C---:B------:R-:W-:Y:S02]  /*1cd90*/  IADD3 R145, P6, R26.reuse, 0x60, RZ ;  /* 0x000000601a917810 */ /* 0x040fe40007fde0ff */
[C---:B------:R-:W-:Y:S02]  /*1cda0*/  LOP3.LUT R7, R26.reuse, 0x380, RZ, 0xc0, !PT ;  /* 0x000003801a077812 */ /* 0x040fe400078ec0ff */
[C---:B------:R-:W-:Y:S01]  /*1cdb0*/  IADD3 R143, P1, R26.reuse, 0x40, RZ ;  /* 0x000000401a8f7810 */ /* 0x040fe20007f3e0ff */
[--C-:B------:R-:W-:Y:S01]  /*1cdc0*/  IMAD.X R13, RZ, RZ, R27.reuse, P6 ;  /* 0x000000ffff0d7224 */ /* 0x100fe200030e061b */
[C---:B------:R-:W-:Y:S02]  /*1cdd0*/  IADD3 R141, P2, R26.reuse, 0x20, RZ ;  /* 0x000000201a8d7810 */ /* 0x040fe40007f5e0ff */
[----:B------:R-:W-:Y:S01]  /*1cde0*/  IADD3 R147, P5, R26, 0x4000, RZ ;  /* 0x000040001a937810 */ /* 0x000fe20007fbe0ff */
[----:B------:R-:W-:Y:S01]  /*1cdf0*/  IMAD.X R11, RZ, RZ, R27, P1 ;  /* 0x000000ffff0b7224 */ /* 0x000fe200008e061b */
[----:B------:R-:W-:-:S02]  /*1ce00*/  LOP3.LUT R12, R145, 0x380, RZ, 0xc0, !PT ;  /* 0x00000380910c7812 */ /* 0x000fc400078ec0ff */
[----:B------:R-:W-:Y:S02]  /*1ce10*/  SHF.R.U64 R7, R7, 0x3, RZ ;  /* 0x0000000307077819 */ /* 0x000fe400000012ff */
[-C--:B------:R-:W-:Y:S02]  /*1ce20*/  IADD3.X R9, RZ, R27.reuse, RZ, P2, !PT ;  /* 0x0000001bff097210 */ /* 0x080fe400017fe4ff */
[----:B------:R-:W-:Y:S02]  /*1ce30*/  IADD3.X R15, RZ, R27, RZ, P5, !PT ;  /* 0x0000001bff0f7210 */ /* 0x000fe40002ffe4ff */
[C---:B------:R-:W-:Y:S02]  /*1ce40*/  IADD3 R20, P0, R26.reuse, 0x4020, RZ ;  /* 0x000040201a147810 */ /* 0x040fe40007f1e0ff */
[C---:B------:R-:W-:Y:S02]  /*1ce50*/  IADD3 R30, P4, R26.reuse, 0x4040, RZ ;  /* 0x000040401a1e7810 */ /* 0x040fe40007f9e0ff */
[C---:B------:R-:W-:Y:S01]  /*1ce60*/  IADD3 R34, P3, R26.reuse, 0x4060, RZ ;  /* 0x000040601a227810 */ /* 0x040fe20007f7e0ff */
[--C-:B------:R-:W-:Y:S01]  /*1ce70*/  IMAD.X R21, RZ, RZ, R27.reuse, P0 ;  /* 0x000000ffff157224 */ /* 0x100fe200000e061b */
[C---:B------:R-:W-:Y:S01]  /*1ce80*/  IADD3 R38, P2, R26.reuse, 0x8000, RZ ;  /* 0x000080001a267810 */ /* 0x040fe20007f5e0ff */
[----:B------:R-:W-:Y:S01]  /*1ce90*/  IMAD.X R31, RZ, RZ, R27, P4 ;  /* 0x000000ffff1f7224 */ /* 0x000fe200020e061b */
[----:B------:R-:W-:-:S02]  /*1cea0*/  IADD3 R42, P1, R26, 0x8020, RZ ;  /* 0x000080201a2a7810 */ /* 0x000fc40007f3e0ff */
[C---:B------:R-:W-:Y:S01]  /*1ceb0*/  IADD3 R46, P6, R26.reuse, 0x8040, RZ ;  /* 0x000080401a2e7810 */ /* 0x040fe20007fde0ff */
[--C-:B------:R-:W-:Y:S01]  /*1cec0*/  IMAD.X R39, RZ, RZ, R27.reuse, P2 ;  /* 0x000000ffff277224 */ /* 0x100fe200010e061b */
[----:B------:R-:W-:Y:S01]  /*1ced0*/  IADD3 R78, P5, R26, 0x8060, RZ ;  /* 0x000080601a4e7810 */ /* 0x000fe20007fbe0ff */
[--C-:B------:R-:W-:Y:S01]  /*1cee0*/  IMAD.X R43, RZ, RZ, R27.reuse, P1 ;  /* 0x000000ffff2b7224 */ /* 0x100fe200008e061b */
[----:B------:R-:W-:Y:S02]  /*1cef0*/  SHF.R.U64 R12, R12, 0x3, RZ ;  /* 0x000000030c0c7819 */ /* 0x000fe400000012ff */
[----:B------:R-:W-:Y:S01]  /*1cf00*/  LOP3.LUT R26, R7, R26, RZ, 0x3c, !PT ;  /* 0x0000001a071a7212 */ /* 0x000fe200078e3cff */
[----:B------:R-:W-:Y:S01]  /*1cf10*/  IMAD.X R7, RZ, RZ, R27, P5 ;  /* 0x000000ffff077224 */ /* 0x000fe200028e061b */
[----:B------:R-:W-:Y:S02]  /*1cf20*/  LOP3.LUT R8, R141, 0x380, RZ, 0xc0, !PT ;  /* 0x000003808d087812 */ /* 0x000fe400078ec0ff */
[----:B------:R-:W-:-:S02]  /*1cf30*/  LOP3.LUT R10, R143, 0x380, RZ, 0xc0, !PT ;  /* 0x000003808f0a7812 */ /* 0x000fc400078ec0ff */
[----:B------:R-:W-:Y:S02]  /*1cf40*/  LOP3.LUT R12, R12, R145, RZ, 0x3c, !PT ;  /* 0x000000910c0c7212 */ /* 0x000fe400078e3cff */
[-C--:B------:R-:W-:Y:S02]  /*1cf50*/  IADD3.X R35, RZ, R27.reuse, RZ, P3, !PT ;  /* 0x0000001bff237210 */ /* 0x080fe40001ffe4ff */
[-C--:B------:R-:W-:Y:S02]  /*1cf60*/  IADD3.X R47, RZ, R27.reuse, RZ, P6, !PT ;  /* 0x0000001bff2f7210 */ /* 0x080fe400037fe4ff */
[----:B------:R-:W-:Y:S02]  /*1cf70*/  SHF.R.U64 R8, R8, 0x3, RZ ;  /* 0x0000000308087819 */ /* 0x000fe400000012ff */
[----:B------:R-:W-:Y:S02]  /*1cf80*/  LOP3.LUT R145, R34, 0x380, RZ, 0xc0, !PT ;  /* 0x0000038022917812 */ /* 0x000fe400078ec0ff */
[----:B------:R-:W-:-:S02]  /*1cf90*/  MOV R86, R26 ;  /* 0x0000001a00567202 */ /* 0x000fc40000000f00 */
[----:B------:R-:W-:Y:S02]  /*1cfa0*/  SHF.R.U64 R10, R10, 0x3, RZ ;  /* 0x000000030a0a7819 */ /* 0x000fe400000012ff */
[----:B------:R-:W-:Y:S02]  /*1cfb0*/  LOP3.LUT R27, R42, 0x380, RZ, 0xc0, !PT ;  /* 0x000003802a1b7812 */ /* 0x000fe400078ec0ff */
[----:B------:R-:W-:Y:S02]  /*1cfc0*/  LOP3.LUT R14, R147, 0x380, RZ, 0xc0, !PT ;  /* 0x00000380930e7812 */ /* 0x000fe400078ec0ff */
[----:B------:R-:W-:Y:S02]  /*1cfd0*/  LOP3.LUT R8, R8, R141, RZ, 0x3c, !PT ;  /* 0x0000008d08087212 */ /* 0x000fe400078e3cff */
[----:B------:R-:W-:Y:S02]  /*1cfe0*/  SHF.R.U64 R145, R145, 0x3, RZ ;  /* 0x0000000391917819 */ /* 0x000fe400000012ff */
[----:B------:R-:W-:-:S02]  /*1cff0*/  F2FP.F16.F32.PACK_AB R26, R29, R28 ;  /* 0x0000001c1d1a723e */ /* 0x000fc400000000ff */
[----:B------:R-:W-:Y:S02]  /*1d000*/  LOP3.LUT R10, R10, R143, RZ, 0x3c, !PT ;  /* 0x0000008f0a0a7212 */ /* 0x000fe400078e3cff */
[----:B------:R-:W-:Y:S02]  /*1d010*/  LOP3.LUT R141, R20, 0x380, RZ, 0xc0, !PT ;  /* 0x00000380148d7812 */ /* 0x000fe400078ec0ff */
[----:B------:R-:W-:Y:S02]  /*1d020*/  SHF.R.U64 R29, R27, 0x3, RZ ;  /* 0x000000031b1d7819 */ /* 0x000fe400000012ff */
[----:B------:R-:W-:Y:S02]  /*1d030*/  LOP3.LUT R143, R30, 0x380, RZ, 0xc0, !PT ;  /* 0x000003801e8f7812 */ /* 0x000fe400078ec0ff */
[----:B------:R-:W-:Y:S02]  /*1d040*/  SHF.R.U64 R14, R14, 0x3, RZ ;  /* 0x000000030e0e7819 */ /* 0x000fe400000012ff */
[----:B------:R-:W-:-:S02]  /*1d050*/  LOP3.LUT R34, R145, R34, RZ, 0x3c, !PT ;  /* 0x0000002291227212 */ /* 0x000fc400078e3cff */
[----:B------:R-:W-:Y:S02]  /*1d060*/  SHF.R.U64 R141, R141, 0x3, RZ ;  /* 0x000000038d8d7819 */ /* 0x000fe400000012ff */
[----:B------:R-:W-:Y:S02]  /*1d070*/  LOP3.LUT R42, R29, R42, RZ, 0x3c, !PT ;  /* 0x0000002a1d2a7212 */ /* 0x000fe400078e3cff */
[----:B------:R-:W-:Y:S02]  /*1d080*/  SHF.R.U64 R143, R143, 0x3, RZ ;  /* 0x000000038f8f7819 */ /* 0x000fe400000012ff */
[----:B------:R-:W-:Y:S02]  /*1d090*/  MOV R11, R10 ;  /* 0x0000000a000b7202 */ /* 0x000fe40000000f00 */
[----:B------:R-:W-:Y:S02]  /*1d0a0*/  LOP3.LUT R14, R14, R147, RZ, 0x3c, !PT ;  /* 0x000000930e0e7212 */ /* 0x000fe400078e3cff */
[----:B------:R-:W-:-:S02]  /*1d0b0*/  F2FP.F16.F32.PACK_AB R27, R134, R6 ;  /* 0x00000006861b723e */ /* 0x000fc400000000ff */
[----:B------:R-:W-:Y:S02]  /*1d0c0*/  MOV R28, R8 ;  /* 0x00000008001c7202 */ /* 0x000fe40000000f00 */
[----:B------:R-:W-:Y:S01]  /*1d0d0*/  MOV R10, R34 ;  /* 0x00000022000a7202 */ /* 0x000fe20000000f00 */
[----:B------:R-:W-:Y:S01]  /*1d0e0*/  STSM.16.M88.4 [R86], R24 ;  /* 0x0000001856007844 */ /* 0x000fe20000000200 */
[----:B------:R-:W-:Y:S02]  /*1d0f0*/  LOP3.LUT R147, R38, 0x380, RZ, 0xc0, !PT ;  /* 0x0000038026937812 */ /* 0x000fe400078ec0ff */
[----:B------:R-:W-:Y:S02]  /*1d100*/  LOP3.LUT R20, R141, R20, RZ, 0x3c, !PT ;  /* 0x000000148d147212 */ /* 0x000fe400078e3cff */
[----:B------:R-:W-:Y:S02]  /*1d110*/  MOV R8, R42 ;  /* 0x0000002a00087202 */ /* 0x000fe40000000f00 */
[----:B------:R-:W-:-:S02]  /*1d120*/  F2FP.F16.F32.PACK_AB R34, R37, R36 ;  /* 0x000000242522723e */ /* 0x000fc400000000ff */
[----:B------:R-:W-:Y:S02]  /*1d130*/  F2FP.F16.F32.PACK_AB R35, R132, R122 ;  /* 0x0000007a8423723e */ /* 0x000fe400000000ff */
[----:B------:R-:W-:Y:S02]  /*1d140*/  LOP3.LUT R30, R143, R30, RZ, 0x3c, !PT ;  /* 0x0000001e8f1e7212 */ /* 0x000fe400078e3cff */
[----:B------:R-:W-:Y:S01]  /*1d150*/  F2FP.F16.F32.PACK_AB R42, R45, R44 ;  /* 0x0000002c2d2a723e */ /* 0x000fe200000000ff */
[----:B------:R-:W-:Y:S01]  /*1d160*/  STSM.16.M88.4 [R28], R32 ;  /* 0x000000201c007844 */ /* 0x000fe20000000200 */
[----:B------:R-:W-:Y:S02]  /*1d170*/  F2FP.F16.F32.PACK_AB R43, R130, R120 ;  /* 0x00000078822b723e */ /* 0x000fe400000000ff */
[----:B------:R-:W-:Y:S02]  /*1d180*/  LOP3.LUT R135, R46, 0x380, RZ, 0xc0, !PT ;  /* 0x000003802e877812 */ /* 0x000fe400078ec0ff */
[----:B------:R-:W-:Y:S01]  /*1d190*/  MOV R12, R12 ;  /* 0x0000000c000c7202 */ /* 0x000fe20000000f00 */
[----:B------:R-:W-:Y:S01]  /*1d1a0*/  STSM.16.M88.4 [R11], R40 ;  /* 0x000000280b007844 */ /* 0x000fe20000000200 */
[----:B------:R-:W-:-:S02]  /*1d1b0*/  LOP3.LUT R141, R78, 0x380, RZ, 0xc0, !PT ;  /* 0x000003804e8d7812 */ /* 0x000fc400078ec0ff */
[----:B------:R-:W-:Y:S01]  /*1d1c0*/  MOV R14, R14 ;  /* 0x0000000e000e7202 */ /* 0x000fe20000000f00 */
[----:B------:R-:W-:Y:S01]  /*1d1d0*/  STSM.16.M88.4 [R12], R48 ;  /* 0x000000300c007844 */ /* 0x000fe20000000200 */
[----:B------:R-:W-:Y:S02]  /*1d1e0*/  SHF.R.U64 R147, R147, 0x3, RZ ;  /* 0x0000000393937819 */ /* 0x000fe400000012ff */
[----:B------:R-:W-:Y:S01]  /*1d1f0*/  MOV R20, R20 ;  /* 0x0000001400147202 */ /* 0x000fe20000000f00 */
[----:B------:R-:W-:Y:S01]  /*1d200*/  STSM.16.M88.4 [R14], R56 ;  /* 0x000000380e007844 */ /* 0x000fe20000000200 */
[----:B------:R-:W-:Y:S02]  /*1d210*/  MOV R30, R30 ;  /* 0x0000001e001e7202 */ /* 0x000fe40000000f00 */
[----:B------:R-:W-:Y:S01]  /*1d220*/  SHF.R.U64 R135, R135, 0x3, RZ ;  /* 0x0000000387877819 */ /* 0x000fe200000012ff */
[----:B------:R2:W-:Y:S01]  /*1d230*/  STSM.16.M88.4 [R20], R64 ;  /* 0x0000004014007844 */ /* 0x0005e20000000200 */
[----:B------:R-:W-:-:S02]  /*1d240*/  SHF.R.U64 R141, R141, 0x3, RZ ;  /* 0x000000038d8d7819 */ /* 0x000fc400000012ff */
[----:B------:R-:W-:Y:S01]  /*1d250*/  LOP3.LUT R38, R147, R38, RZ, 0x3c, !PT ;  /* 0x0000002693267212 */ /* 0x000fe200078e3cff */
[----:B------:R-:W-:Y:S01]  /*1d260*/  STSM.16.M88.4 [R30], R72 ;  /* 0x000000481e007844 */ /* 0x000fe20000000200 */
[----:B------:R-:W-:Y:S02]  /*1d270*/  LOP3.LUT R46, R135, R46, RZ, 0x3c, !PT ;  /* 0x0000002e872e7212 */ /* 0x000fe400078e3cff */
[----:B------:R-:W-:Y:S01]  /*1d280*/  LOP3.LUT R6, R141, R78, RZ, 0x3c, !PT ;  /* 0x0000004e8d067212 */ /* 0x000fe200078e3cff */
[----:B------:R3:W-:Y:S01]  /*1d290*/  STSM.16.M88.4 [R10], R80 ;  /* 0x000000500a007844 */ /* 0x0007e20000000200 */
[----:B------:R-:W-:Y:S02]  /*1d2a0*/  MOV R38, R38 ;  /* 0x0000002600267202 */ /* 0x000fe40000000f00 */
[----:B------:R-:W-:Y:S02]  /*1d2b0*/  ISETP.NE.U32.AND P0, PT, RZ, UR4, PT ;  /* 0x00000004ff007c0c */ /* 0x000fe4000bf05070 */
[----:B------:R-:W-:Y:S01]  /*1d2c0*/  MOV R46, R46 ;  /* 0x0000002e002e7202 */ /* 0x000fe20000000f00 */
[----:B------:R-:W-:Y:S01]  /*1d2d0*/  STSM.16.M88.4 [R38], R88 ;  /* 0x0000005826007844 */ /* 0x000fe20000000200 */
[----:B------:R-:W-:Y:S01]  /*1d2e0*/  MOV R9, R6 ;  /* 0x0000000600097202 */ /* 0x000fe20000000f00 */
[----:B--2---:R-:W-:Y:S01]  /*1d2f0*/  IMAD.MOV.U32 R20, RZ, RZ, RZ ;  /* 0x000000ffff147224 */ /* 0x004fe200078e00ff */
[----:B------:R-:W-:Y:S01]  /*1d300*/  ISETP.NE.AND.EX P0, PT, RZ, UR5, PT, P0 ;  /* 0x00000005ff007c0c */ /* 0x000fe2000bf05300 */
[----:B------:R2:W-:Y:S04]  /*1d310*/  STSM.16.M88.4 [R8], R96 ;  /* 0x0000006008007844 */ /* 0x0005e80000000200 */
[----:B------:R0:W-:Y:S01]  /*1d320*/  STSM.16.M88.4 [R46], R104 ;  /* 0x000000682e007844 */ /* 0x0001e20000000200 */
[----:B---3--:R-:W-:-:S03]  /*1d330*/  IADD3 R10, P1, R223, UR4, RZ ;  /* 0x00000004df0a7c10 */ /* 0x008fc6000ff3e0ff */
[----:B------:R0:W-:Y:S01]  /*1d340*/  STSM.16.M88.4 [R9], R112 ;  /* 0x0000007009007844 */ /* 0x0001e20000000200 */
[----:B------:R-:W-:Y:S01]  /*1d350*/  IADD3.X R11, R224, UR5, RZ, P1, !PT ;  /* 0x00000005e00b7c10 */ /* 0x000fe20008ffe4ff */
[----:B------:R-:W-:Y:S01]  /*1d360*/  ULDC.64 UR4, c[0x0][0xc08] ;  /* 0x0003020000047ab9 */ /* 0x000fe20000000a00 */
[----:B------:R-:W-:Y:S01]  /*1d370*/  BAR.SYNC.DEFER_BLOCKING 0x1, 0x100 ;  /* 0x0044000000007b1d */ /* 0x000fe20000010000 */
[----:B------:R-:W-:-:S04]  /*1d380*/  ISETP.NE.U32.AND P2, PT, RZ, UR4, PT ;  /* 0x00000004ff007c0c */ /* 0x000fc8000bf45070 */
[----:B------:R-:W-:-:S13]  /*1d390*/  ISETP.NE.AND.EX P2, PT, RZ, UR5, PT, P2 ;  /* 0x00000005ff007c0c */ /* 0x000fda000bf45320 */
[----:B------:R-:W-:Y:S01]  /*1d3a0*/  @P2 IADD3 R6, P3, R223, UR4, RZ ;  /* 0x00000004df062c10 */ /* 0x000fe2000ff7e0ff */
[----:B------:R-:W-:Y:S02]  /*1d3b0*/  ULDC UR4, c[0x0][0xa88] ;  /* 0x0002a20000047ab9 */ /* 0x000fe40000000800 */
[----:B------:R-:W-:Y:S02]  /*1d3c0*/  MOV R15, UR4 ;  /* 0x00000004000f7c02 */ /* 0x000fe40008000f00 */
[----:B------:R-:W-:Y:S01]  /*1d3d0*/  @P2 IADD3.X R7, R224, UR5, RZ, P3, !PT ;  /* 0x00000005e0072c10 */ /* 0x000fe20009ffe4ff */
[----:B------:R0:W5:Y:S01]  /*1d3e0*/  @P0 LDG.E R20, desc[UR60][R10.64] ;  /* 0x0000003c0a140981 */ /* 0x000162000c1e1900 */
[----:B----4-:R-:W-:-:S03]  /*1d3f0*/  ISETP.NE.AND P1, PT, R60, 0x1, PT ;  /* 0x000000013c00780c */ /* 0x010fc60003f25270 */
[----:B------:R0:W5:Y:S10]  /*1d400*/  @P2 LDG.E R15, desc[UR60][R6.64] ;  /* 0x0000003c060f2981 */ /* 0x000174000c1e1900 */
[----:B--2---:R-:W2:Y:S08]  /*1d410*/  @P1 LDC R8, c[0x0][0xbec] ;  /* 0x0002fb00ff081b82 */ /* 0x004eb00000000800 */
[----:B------:R-:W3:Y:S01]  /*1d420*/  @P1 LDC R25, c[0x0][0xbf0] ;  /* 0x0002fc00ff191b82 */ /* 0x000ee20000000800 */
[----:B0-----:R-:W-:Y:S05]  /*1d430*/  @P2 BRA `(.L_x_4248) ;  /* 0x0000000000102947 */ /* 0x001fea0003800000 */
[----:B------:R-:W-:Y:S05]  /*1d440*/  @!P0 BRA `(.L_x_4248) ;  /* 0x00000000000c8947 */ /* 0x000fea0003800000 */
[----:B------:R-:W4:Y:S04]  /*1d450*/  LDG.E R6, desc[UR60][R10.64] ;  /* 0x0000003c0a067981 */ /* 0x000f28000c1e1900 */
[----:B-----5:R-:W4:Y:S02]  /*1d460*/  LDG.E R15, desc[UR60][R10.64+0x4] ;  /* 0x0000043c0a0f7981 */ /* 0x020f24000c1e1900 */
[----:B----4-:R-:W-:-:S07]  /*1d470*/  IMAD.IADD R15, R15, 0x1, -R6 ;  /* 0x000000010f0f7824 */ /* 0x010fce00078e0a06 */
.L_x_4248:
[----:B------:R-:W4:Y:S01]  /*1d480*/  LDL R6, [R1+0x8c] ;  /* 0x00008c0001067983 */ /* 0x000f220000100800 */
[----:B------:R-:W-:Y:S01]  /*1d490*/  SHF.R.S32.HI R61, RZ, 0x1f, R222 ;  /* 0x0000001fff3d7819 */ /* 0x000fe200000114de */
[----:B------:R-:W-:Y:S02]  /*1d4a0*/  ULDC.64 UR4, c[0x0][0xb90] ;  /* 0x0002e40000047ab9 */ /* 0x000fe40000000a00 */
[----:B------:R-:W3:Y:S01]  /*1d4b0*/  LDL R14, [R1+0x84] ;  /* 0x00008400010e7983 */ /* 0x000ee20000100800 */
[----:B-----5:R-:W-:Y:S01]  /*1d4c0*/  SHF.R.S32.HI R21, RZ, 0x1f, R20 ;  /* 0x0000001fff157819 */ /* 0x020fe20000011414 */
[----:B------:R-:W-:Y:S01]  /*1d4d0*/  IMAD R7, R61, UR4, RZ ;  /* 0x000000043d077c24 */ /* 0x000fe2000f8e02ff */
[----:B------:R-:W-:Y:S01]  /*1d4e0*/  SEL R230, R230, RZ, !P0 ;  /* 0x000000ffe6e67207 */ /* 0x000fe20004000000 */
[----:B------:R-:W-:Y:S01]  /*1d4f0*/  IMAD R11, R229, 0x40, R217 ;  /* 0x00000040e50b7824 */ /* 0x000fe200078e02d9 */
[----:B------:R-:W-:Y:S01]  /*1d500*/  SEL R225, R225, RZ, !P0 ;  /* 0x000000ffe1e17207 */ /* 0x000fe20004000000 */
[----:B------:R-:W-:Y:S01]  /*1d510*/  IMAD R13, R222, UR5, R7 ;  /* 0x00000005de0d7c24 */ /* 0x000fe2000f8e0207 */
[----:B------:R-:W0:Y:S01]  /*1d520*/  @P1 LDC R63, c[0x0][0xbec] ;  /* 0x0002fb00ff3f1b82 */ /* 0x000e220000000800 */
[----:B------:R-:W-:-:S04]  /*1d530*/  IMAD.WIDE R4, R11, 0x2, R4 ;  /* 0x000000020b047825 */ /* 0x000fc800078e0204 */
[----:B------:R-:W-:-:S03]  /*1d540*/  IMAD R62, R15, R60, RZ ;  /* 0x0000003c0f3e7224 */ /* 0x000fc600078e02ff */
[----:B------:R-:W1:Y:S01]  /*1d550*/  @P1 LDC R65, c[0x0][0xbf0] ;  /* 0x0002fc00ff411b82 */ /* 0x000e620000000800 */
[C---:B------:R-:W-:Y:S02]  /*1d560*/  IADD3 R29, P4, R4.reuse, 0x4000, RZ ;  /* 0x00004000041d7810 */ /* 0x040fe40007f9e0ff */
[----:B------:R-:W-:Y:S02]  /*1d570*/  IADD3 R37, P3, R4, 0x6000, RZ ;  /* 0x0000600004257810 */ /* 0x000fe40007f7e0ff */
[----:B------:R-:W-:Y:S02]  /*1d580*/  LOP3.LUT R28, R29, 0x380, RZ, 0xc0, !PT ;  /* 0x000003801d1c7812 */ /* 0x000fe400078ec0ff */
[----:B------:R-:W-:Y:S02]  /*1d590*/  LOP3.LUT R36, R37, 0x380, RZ, 0xc0, !PT ;  /* 0x0000038025247812 */ /* 0x000fe400078ec0ff */
[----:B------:R-:W-:Y:S02]  /*1d5a0*/  SHF.R.U64 R28, R28, 0x3, RZ ;  /* 0x000000031c1c7819 */ /* 0x000fe400000012ff */
[----:B------:R-:W-:-:S02]  /*1d5b0*/  SHF.R.U64 R36, R36, 0x3, RZ ;  /* 0x0000000324247819 */ /* 0x000fc400000012ff */
[----:B------:R-:W-:Y:S01]  /*1d5c0*/  LOP3.LUT R28, R28, R29, RZ, 0x3c, !PT ;  /* 0x0000001d1c1c7212 */ /* 0x000fe200078e3cff */
[----:B------:R-:W-:Y:S01]  /*1d5d0*/  IMAD.X R29, RZ, RZ, R5, P4 ;  /* 0x000000ffff1d7224 */ /* 0x000fe200020e0605 */
[----:B------:R-:W-:Y:S02]  /*1d5e0*/  LOP3.LUT R36, R36, R37, RZ, 0x3c, !PT ;  /* 0x0000002524247212 */ /* 0x000fe400078e3cff */
[C---:B------:R-:W-:Y:S02]  /*1d5f0*/  IADD3 R53, P4, R4.reuse, 0xa000, RZ ;  /* 0x0000a00004357810 */ /* 0x040fe40007f9e0ff */
[----:B------:R-:W-:Y:S02]  /*1d600*/  IADD3.X R37, RZ, R5, RZ, P3, !PT ;  /* 0x00000005ff257210 */ /* 0x000fe40001ffe4ff */
[----:B------:R-:W-:Y:S02]  /*1d610*/  LOP3.LUT R52, R53, 0x380, RZ, 0xc0, !PT ;  /* 0x0000038035347812 */ /* 0x000fe400078ec0ff */
[----:B------:R-:W-:-:S02]  /*1d620*/  LOP3.LUT R15, R4, 0x380, RZ, 0xc0, !PT ;  /* 0x00000380040f7812 */ /* 0x000fc400078ec0ff */
[----:B------:R-:W-:Y:S02]  /*1d630*/  SHF.R.U64 R52, R52, 0x3, RZ ;  /* 0x0000000334347819 */ /* 0x000fe400000012ff */
[----:B------:R-:W-:Y:S02]  /*1d640*/  SHF.R.U64 R15, R15, 0x3, RZ ;  /* 0x000000030f0f7819 */ /* 0x000fe400000012ff */
[----:B------:R-:W-:Y:S01]  /*1d650*/  LOP3.LUT R52, R52, R53, RZ, 0x3c, !PT ;  /* 0x0000003534347212 */ /* 0x000fe200078e3cff */
[----:B------:R-:W-:Y:S02]  /*1d660*/  IMAD.X R53, RZ, RZ, R5, P4 ;  /* 0x000000ffff357224 */ /* 0x000fe400020e0605 */
[----:B------:R-:W-:Y:S01]  /*1d670*/  IMAD R67, R228, 0x80, R229 ;  /* 0x00000080e4437824 */ /* 0x000fe200078e02e5 */
[----:B------:R-:W-:Y:S01]  /*1d680*/  BSSY B1, `(.L_x_4249) ;  /* 0x000009f000017945 */ /* 0x000fe20003800000 */
[----:B------:R-:W-:Y:S02]  /*1d690*/  SHF.R.S32.HI R68, RZ, 0x1f, R220 ;  /* 0x0000001fff447819 */ /* 0x000fe400000114dc */
[----:B------:R-:W-:-:S02]  /*1d6a0*/  SHF.R.S32.HI R69, RZ, 0x1f, R219 ;  /* 0x0000001fff457819 */ /* 0x000fc400000114db */
[----:B------:R-:W-:Y:S01]  /*1d6b0*/  SHF.R.S32.HI R70, RZ, 0x1f, R217 ;  /* 0x0000001fff467819 */ /* 0x000fe200000114d9 */
[----:B----4-:R-:W-:-:S04]  /*1d6c0*/  IMAD R27, R228, 0x80, R6 ;  /* 0x00000080e41b7824 */ /* 0x010fc800078e0206 */
[----:B--2---:R-:W-:Y:S01]  /*1d6d0*/  @P1 IMAD.HI.U32 R8, R27, R8, RZ ;  /* 0x000000081b081227 */ /* 0x004fe200078e00ff */
[----:B------:R-:W-:-:S03]  /*1d6e0*/  MOV R9, R27 ;  /* 0x0000001b00097202 */ /* 0x000fc60000000f00 */
[----:B------:R-:W-:Y:S01]  /*1d6f0*/  IMAD.WIDE.U32 R6, R222, UR4, R20 ;  /* 0x00000004de067c25 */ /* 0x000fe2000f8e0014 */
[----:B---3--:R-:W-:Y:S01]  /*1d700*/  @P1 SHF.R.U32.HI R9, RZ, R25, R8 ;  /* 0x00000019ff091219 */ /* 0x008fe20000011608 */
[----:B------:R-:W-:Y:S02]  /*1d710*/  ULDC.64 UR4, c[0x0][0xb98] ;  /* 0x0002e60000047ab9 */ /* 0x000fe40000000a00 */
[----:B------:R-:W-:Y:S01]  /*1d720*/  IMAD.IADD R7, R7, 0x1, R13 ;  /* 0x0000000107077824 */ /* 0x000fe200078e020d */
[----:B------:R-:W-:Y:S01]  /*1d730*/  IADD3 R13, -R9, RZ, RZ ;  /* 0x000000ff090d7210 */ /* 0x000fe20007ffe1ff */
        /* <DEDUP_REMOVED lines=9> */
[----:B------:R-:W-:Y:S01]  /*1d7d0*/  IMAD R10, R8, UR4, RZ ;  /* 0x00000004080a7c24 */ /* 0x000fe2000f8e02ff */
[----:B------:R-:W-:Y:S01]  /*1d7e0*/  IADD3 R9, P2, R4, 0x1000, RZ ;  /* 0x0000100004097810 */ /* 0x000fe20007f5e0ff */
[----:B------:R-:W-:-:S04]  /*1d7f0*/  IMAD.WIDE.U32 R6, R11, UR4, R6 ;  /* 0x000000040b067c25 */ /* 0x000fc8000f8e0006 */
[----:B------:R-:W-:Y:S01]  /*1d800*/  IMAD R25, R11, UR5, R10 ;  /* 0x000000050b197c24 */ /* 0x000fe2000f8e020a */
[----:B------:R-:W-:Y:S01]  /*1d810*/  ULDC.64 UR4, c[0x0][0xb50] ;  /* 0x0002d40000047ab9 */ /* 0x000fe20000000a00 */
[----:B------:R-:W-:Y:S02]  /*1d820*/  LOP3.LUT R8, R9, 0x380, RZ, 0xc0, !PT ;  /* 0x0000038009087812 */ /* 0x000fe400078ec0ff */
[----:B------:R-:W-:Y:S01]  /*1d830*/  IMAD.IADD R7, R7, 0x1, R25 ;  /* 0x0000000107077824 */ /* 0x000fe200078e0219 */
[----:B------:R-:W-:Y:S02]  /*1d840*/  LEA R10, P0, R6, UR4, 0x2 ;  /* 0x00000004060a7c11 */ /* 0x000fe4000f8010ff */
[----:B------:R-:W-:Y:S02]  /*1d850*/  SHF.R.U64 R8, R8, 0x3, RZ ;  /* 0x0000000308087819 */ /* 0x000fe400000012ff */
[----:B------:R-:W-:Y:S01]  /*1d860*/  LEA.HI.X R6, R6, UR5, R7, 0x2, P0 ;  /* 0x0000000506067c11 */ /* 0x000fe200080f1407 */
[----:B------:R-:W-:Y:S01]  /*1d870*/  SHFL.IDX PT, R50, R10, RZ, 0x1c1f ;  /* 0x001c1fff0a327589 */ /* 0x000fe200000e0000 */
[----:B------:R-:W-:Y:S01]  /*1d880*/  IADD3 R33, P0, R4, 0x5000, RZ ;  /* 0x0000500004217810 */ /* 0x000fe20007f1e0ff */
[----:B------:R-:W-:Y:S01]  /*1d890*/  ULDC.64 UR4, c[0x0][0xaa0] ;  /* 0x0002a80000047ab9 */ /* 0x000fe20000000a00 */
[----:B------:R-:W-:Y:S01]  /*1d8a0*/  LOP3.LUT R8, R8, R9, RZ, 0x3c, !PT ;  /* 0x0000000908087212 */ /* 0x000fe200078e3cff */
[----:B------:R-:W-:Y:S01]  /*1d8b0*/  IMAD.X R9, RZ, RZ, R5, P2 ;  /* 0x000000ffff097224 */ /* 0x000fe200010e0605 */
[----:B------:R-:W-:-:S02]  /*1d8c0*/  LOP3.LUT R32, R33, 0x380, RZ, 0xc0, !PT ;  /* 0x0000038021207812 */ /* 0x000fc400078ec0ff */
[----:B------:R-:W-:Y:S01]  /*1d8d0*/  IADD3 R41, P2, R4, 0x7000, RZ ;  /* 0x0000700004297810 */ /* 0x000fe20007f5e0ff */
[----:B------:R-:W2:Y:S01]  /*1d8e0*/  SHFL.IDX PT, R51, R6, RZ, 0x1c1f ;  /* 0x001c1fff06337589 */ /* 0x000ea200000e0000 */
[----:B------:R-:W-:Y:S02]  /*1d8f0*/  SHF.R.U64 R32, R32, 0x3, RZ ;  /* 0x0000000320207819 */ /* 0x000fe400000012ff */
[----:B------:R-:W-:Y:S02]  /*1d900*/  LOP3.LUT R40, R41, 0x380, RZ, 0xc0, !PT ;  /* 0x0000038029287812 */ /* 0x000fe400078ec0ff */
[----:B------:R-:W-:Y:S01]  /*1d910*/  LOP3.LUT R32, R32, R33, RZ, 0x3c, !PT ;  /* 0x0000002120207212 */ /* 0x000fe200078e3cff */
[----:B------:R-:W-:Y:S01]  /*1d920*/  IMAD.X R33, RZ, RZ, R5, P0 ;  /* 0x000000ffff217224 */ /* 0x000fe200000e0605 */
[----:B------:R-:W-:Y:S02]  /*1d930*/  SHF.R.U64 R40, R40, 0x3, RZ ;  /* 0x0000000328287819 */ /* 0x000fe400000012ff */
[----:B------:R-:W-:-:S02]  /*1d940*/  LEA R27, R228, R14, 0x7 ;  /* 0x0000000ee41b7211 */ /* 0x000fc400078e38ff */
[----:B------:R-:W-:Y:S02]  /*1d950*/  LOP3.LUT P0, RZ, R234, 0x3, RZ, 0xc0, !PT ;  /* 0x00000003eaff7812 */ /* 0x000fe4000780c0ff */
[----:B------:R-:W-:Y:S01]  /*1d960*/  LOP3.LUT R40, R40, R41, RZ, 0x3c, !PT ;  /* 0x0000002928287212 */ /* 0x000fe200078e3cff */
[----:B------:R-:W-:Y:S01]  /*1d970*/  IMAD.X R41, RZ, RZ, R5, P2 ;  /* 0x000000ffff297224 */ /* 0x000fe200010e0605 */
[C---:B------:R-:W-:Y:S01]  /*1d980*/  ISETP.GE.OR P2, PT, R27.reuse, R62, P0 ;  /* 0x0000003e1b00720c */ /* 0x040fe20000746670 */
[----:B------:R-:W-:Y:S04]  /*1d990*/  SHFL.IDX PT, R54, R10, 0x1, 0x1c1f ;  /* 0x003c1f000a367f89 */ /* 0x000fe800000e0000 */
[----:B------:R-:W3:Y:S01]  /*1d9a0*/  SHFL.IDX PT, R55, R6, 0x1, 0x1c1f ;  /* 0x003c1f0006377f89 */ /* 0x000ee200000e0000 */
[----:B------:R-:W-:Y:S01]  /*1d9b0*/  VIADD R7, R27, 0x8 ;  /* 0x000000081b077836 */ /* 0x000fe20000000000 */
[----:B------:R-:W-:-:S02]  /*1d9c0*/  IADD3 R13, P6, R4, 0x2000, RZ ;  /* 0x00002000040d7810 */ /* 0x000fc40007fde0ff */
[----:B------:R-:W-:-:S04]  /*1d9d0*/  IADD3 R25, P5, R4, 0x3000, RZ ;  /* 0x0000300004197810 */ /* 0x000fc80007fbe0ff */
[----:B--2---:R2:W-:Y:S01]  /*1d9e0*/  @!P2 ST.E desc[UR60][R50.64], R3 ;  /* 0x000000033200a985 */ /* 0x0045e2000c10193c */
[----:B------:R-:W-:Y:S02]  /*1d9f0*/  ISETP.GE.OR P0, PT, R7, R62, P0 ;  /* 0x0000003e0700720c */ /* 0x000fe40000706670 */
[----:B------:R-:W-:Y:S02]  /*1da00*/  LOP3.LUT R12, R13, 0x380, RZ, 0xc0, !PT ;  /* 0x000003800d0c7812 */ /* 0x000fe400078ec0ff */
[----:B------:R-:W-:Y:S01]  /*1da10*/  LOP3.LUT R24, R25, 0x380, RZ, 0xc0, !PT ;  /* 0x0000038019187812 */ /* 0x000fe200078ec0ff */
[----:B--2---:R-:W-:-:S04]  /*1da20*/  IMAD R3, R21, UR4, RZ ;  /* 0x0000000415037c24 */ /* 0x004fc8000f8e02ff */
[C---:B------:R-:W-:Y:S02]  /*1da30*/  IMAD R3, R20.reuse, UR5, R3 ;  /* 0x0000000514037c24 */ /* 0x040fe4000f8e0203 */
[----:B------:R-:W-:Y:S01]  /*1da40*/  IMAD.WIDE.U32 R20, R20, UR4, RZ ;  /* 0x0000000414147c25 */ /* 0x000fe2000f8e00ff */
[----:B------:R-:W-:Y:S01]  /*1da50*/  SHF.R.U64 R12, R12, 0x3, RZ ;  /* 0x000000030c0c7819 */ /* 0x000fe200000012ff */
[----:B------:R-:W-:Y:S01]  /*1da60*/  ULDC.64 UR4, c[0x0][0xae8] ;  /* 0x0002ba0000047ab9 */ /* 0x000fe20000000a00 */
[----:B------:R-:W-:Y:S02]  /*1da70*/  SHF.R.U64 R24, R24, 0x3, RZ ;  /* 0x0000000318187819 */ /* 0x000fe400000012ff */
[----:B------:R-:W-:Y:S01]  /*1da80*/  IADD3 R21, R21, R3, RZ ;  /* 0x0000000315157210 */ /* 0x000fe20007ffe0ff */
[----:B------:R-:W-:Y:S02]  /*1da90*/  IMAD R3, R221, 0x20, R229 ;  /* 0x00000020dd037824 */ /* 0x000fe400078e02e5 */
[----:B------:R-:W-:Y:S01]  /*1daa0*/  IMAD R61, R61, UR4, RZ ;  /* 0x000000043d3d7c24 */ /* 0x000fe2000f8e02ff */
[----:B------:R-:W-:Y:S01]  /*1dab0*/  LOP3.LUT R12, R12, R13, RZ, 0x3c, !PT ;  /* 0x0000000d0c0c7212 */ /* 0x000fe200078e3cff */
[----:B------:R-:W-:Y:S01]  /*1dac0*/  IMAD R64, R228, 0x80, R3 ;  /* 0x00000080e4407824 */ /* 0x000fe200078e0203 */
[----:B------:R-:W-:Y:S01]  /*1dad0*/  LOP3.LUT R24, R24, R25, RZ, 0x3c, !PT ;  /* 0x0000001918187212 */ /* 0x000fe200078e3cff */
[----:B------:R-:W-:Y:S01]  /*1dae0*/  IMAD.X R25, RZ, RZ, R5, P5 ;  /* 0x000000ffff197224 */ /* 0x000fe200028e0605 */
[----:B------:R-:W-:Y:S01]  /*1daf0*/  IADD3.X R13, RZ, R5, RZ, P6, !PT ;  /* 0x00000005ff0d7210 */ /* 0x000fe200037fe4ff */
[----:B------:R-:W-:Y:S01]  /*1db00*/  IMAD R61, R222, UR5, R61 ;  /* 0x00000005de3d7c24 */ /* 0x000fe2000f8e023d */
[----:B------:R-:W-:Y:S01]  /*1db10*/  IADD3 R45, P6, R4, 0x8000, RZ ;  /* 0x00008000042d7810 */ /* 0x000fe20007fde0ff */
[----:B------:R-:W-:Y:S01]  /*1db20*/  IMAD.WIDE.U32 R20, R222, UR4, R20 ;  /* 0x00000004de147c25 */ /* 0x000fe2000f8e0014 */
[C---:B------:R-:W-:Y:S01]  /*1db30*/  IADD3 R49, P5, R4.reuse, 0x9000, RZ ;  /* 0x0000900004317810 */ /* 0x040fe20007fbe0ff */
[----:B---3--:R0:W-:Y:S01]  /*1db40*/  @!P0 ST.E desc[UR60][R54.64], R0 ;  /* 0x0000000036008985 */ /* 0x0081e2000c10193c */
[----:B------:R-:W-:Y:S01]  /*1db50*/  IADD3 R11, P3, R4, 0xb000, RZ ;  /* 0x0000b000040b7810 */ /* 0x000fe20007f7e0ff */
[----:B------:R-:W-:Y:S01]  /*1db60*/  ULDC.64 UR4, c[0x0][0xaf0] ;  /* 0x0002bc0000047ab9 */ /* 0x000fe20000000a00 */
[----:B------:R-:W-:-:S02]  /*1db70*/  LOP3.LUT R44, R45, 0x380, RZ, 0xc0, !PT ;  /* 0x000003802d2c7812 */ /* 0x000fc400078ec0ff */
[----:B------:R-:W-:Y:S01]  /*1db80*/  LOP3.LUT R48, R49, 0x380, RZ, 0xc0, !PT ;  /* 0x0000038031307812 */ /* 0x000fe200078ec0ff */
[----:B------:R-:W-:Y:S01]  /*1db90*/  IMAD.MOV.U32 R3, RZ, RZ, R64 ;  /* 0x000000ffff037224 */ /* 0x000fe200078e0040 */
[----:B------:R-:W-:Y:S01]  /*1dba0*/  LOP3.LUT R6, R11, 0x380, RZ, 0xc0, !PT ;  /* 0x000003800b067812 */ /* 0x000fe200078ec0ff */
[----:B------:R-:W-:Y:S01]  /*1dbb0*/  IMAD R230, R230, UR4, RZ ;  /* 0x00000004e6e67c24 */ /* 0x000fe2000f8e02ff */
[----:B------:R-:W-:Y:S01]  /*1dbc0*/  IADD3 R21, R21, R61, RZ ;  /* 0x0000003d15157210 */ /* 0x000fe20007ffe0ff */
[----:B------:R-:W5:Y:S01]  /*1dbd0*/  LD.E.128 R24, desc[UR60][R24.64] ;  /* 0x0000003c18187980 */ /* 0x000f62000c101d00 */
[----:B0-----:R-:W-:Y:S01]  /*1dbe0*/  @P1 IMAD.HI.U32 R0, R64, R63, RZ ;  /* 0x0000003f40001227 */ /* 0x001fe200078e00ff */
[----:B------:R-:W-:Y:S02]  /*1dbf0*/  SHF.R.U64 R44, R44, 0x3, RZ ;  /* 0x000000032c2c7819 */ /* 0x000fe400000012ff */
[----:B------:R-:W5:Y:S01]  /*1dc00*/  LD.E.128 R28, desc[UR60][R28.64] ;  /* 0x0000003c1c1c7980 */ /* 0x000f62000c101d00 */
[----:B------:R-:W-:-:S02]  /*1dc10*/  SHF.R.U64 R48, R48, 0x3, RZ ;  /* 0x0000000330307819 */ /* 0x000fc400000012ff */
[----:B-1----:R-:W-:Y:S01]  /*1dc20*/  @P1 SHF.R.U32.HI R3, RZ, R65, R0 ;  /* 0x00000041ff031219 */ /* 0x002fe20000011600 */
[C---:B------:R-:W-:Y:S01]  /*1dc30*/  IMAD R61, R225.reuse, UR5, R230 ;  /* 0x00000005e13d7c24 */ /* 0x040fe2000f8e02e6 */
[----:B------:R-:W-:Y:S01]  /*1dc40*/  SHF.R.U64 R6, R6, 0x3, RZ ;  /* 0x0000000306067819 */ /* 0x000fe200000012ff */
[----:B------:R-:W-:Y:S01]  /*1dc50*/  IMAD.WIDE.U32 R20, R225, UR4, R20 ;  /* 0x00000004e1147c25 */ /* 0x000fe2000f8e0014 */
[--C-:B------:R-:W-:Y:S01]  /*1dc60*/  SHF.R.S32.HI R0, RZ, 0x1f, R3.reuse ;  /* 0x0000001fff007819 */ /* 0x100fe20000011403 */
[----:B------:R-:W-:Y:S01]  /*1dc70*/  ULDC.64 UR4, c[0x0][0xae0] ;  /* 0x0002b80000047ab9 */ /* 0x000fe20000000a00 */
[----:B------:R-:W-:Y:S01]  /*1dc80*/  LOP3.LUT R44, R44, R45, RZ, 0x3c, !PT ;  /* 0x0000002d2c2c7212 */ /* 0x000fe200078e3cff */
[----:B------:R-:W-:Y:S01]  /*1dc90*/  IMAD.MOV R63, RZ, RZ, -R3 ;  /* 0x000000ffff3f7224 */ /* 0x000fe200078e0a03 */
[----:B------:R-:W-:Y:S01]  /*1dca0*/  LOP3.LUT R48, R48, R49, RZ, 0x3c, !PT ;  /* 0x0000003130307212 */ /* 0x000fe200078e3cff */
[--C-:B------:R-:W-:Y:S01]  /*1dcb0*/  IMAD.X R45, RZ, RZ, R5.reuse, P6 ;  /* 0x000000ffff2d7224 */ /* 0x100fe200030e0605 */
[----:B------:R-:W-:Y:S01]  /*1dcc0*/  LOP3.LUT R4, R15, R4, RZ, 0x3c, !PT ;  /* 0x000000040f047212 */ /* 0x000fe200078e3cff */
[----:B------:R-:W-:Y:S01]  /*1dcd0*/  IMAD.X R57, RZ, RZ, R5, P3 ;  /* 0x000000ffff397224 */ /* 0x000fe200018e0605 */
[----:B------:R-:W-:Y:S01]  /*1dce0*/  IADD3.X R49, RZ, R5, RZ, P5, !PT ;  /* 0x00000005ff317210 */ /* 0x000fe20002ffe4ff */
[----:B------:R-:W5:Y:S01]  /*1dcf0*/  LD.E.128 R32, desc[UR60][R32.64] ;  /* 0x0000003c20207980 */ /* 0x000f62000c101d00 */
[----:B------:R-:W-:Y:S01]  /*1dd00*/  LOP3.LUT R56, R6, R11, RZ, 0x3c, !PT ;  /* 0x0000000b06387212 */ /* 0x000fe200078e3cff */
[----:B------:R-:W-:Y:S01]  /*1dd10*/  IMAD R0, R0, UR4, RZ ;  /* 0x0000000400007c24 */ /* 0x000fe2000f8e02ff */
[----:B------:R-:W-:Y:S01]  /*1dd20*/  IADD3 R21, R21, R61, RZ ;  /* 0x0000003d15157210 */ /* 0x000fe20007ffe0ff */
[----:B------:R-:W-:Y:S01]  /*1dd30*/  IMAD R61, R60, R63, R64 ;  /* 0x0000003f3c3d7224 */ /* 0x000fe200078e0240 */
[----:B------:R-:W5:Y:S01]  /*1dd40*/  LD.E.128 R4, desc[UR60][R4.64] ;  /* 0x0000003c04047980 */ /* 0x000f62000c101d00 */
[----:B------:R-:W-:-:S03]  /*1dd50*/  IMAD R63, R3, UR5, R0 ;  /* 0x00000005033f7c24 */ /* 0x000fc6000f8e0200 */
[----:B------:R-:W5:Y:S01]  /*1dd60*/  LD.E.128 R8, desc[UR60][R8.64] ;  /* 0x0000003c08087980 */ /* 0x000f62000c101d00 */
[----:B------:R-:W-:-:S03]  /*1dd70*/  SHF.R.S32.HI R0, RZ, 0x1f, R61 ;  /* 0x0000001fff007819 */ /* 0x000fc6000001143d */
[----:B------:R-:W5:Y:S01]  /*1dd80*/  LD.E.128 R12, desc[UR60][R12.64] ;  /* 0x0000003c0c0c7980 */ /* 0x000f62000c101d00 */
[----:B------:R-:W-:Y:S01]  /*1dd90*/  IMAD.WIDE.U32 R20, R3, UR4, R20 ;  /* 0x0000000403147c25 */ /* 0x000fe2000f8e0014 */
[----:B------:R-:W-:Y:S02]  /*1dda0*/  ULDC.64 UR4, c[0x0][0xad8] ;  /* 0x0002b60000047ab9 */ /* 0x000fe40000000a00 */
        /* <DEDUP_REMOVED lines=14> */
[----:B------:R-:W-:Y:S01]  /*1de90*/  IMAD.WIDE.U32 R20, R61, UR4, R20 ;  /* 0x000000043d147c25 */ /* 0x000fe2000f8e0014 */
[----:B------:R-:W-:-:S03]  /*1dea0*/  ISETP.GE.AND P2, PT, R67, R62, PT ;  /* 0x0000003e4300720c */ /* 0x000fc60003f46270 */
[----:B------:R-:W-:Y:S01]  /*1deb0*/  IMAD R63, R61, UR5, R0 ;  /* 0x000000053d3f7c24 */ /* 0x000fe2000f8e0200 */
[----:B------:R-:W-:Y:S01]  /*1dec0*/  ULDC.64 UR4, c[0x0][0xa80] ;  /* 0x0002a00000047ab9 */ /* 0x000fe20000000a00 */
[----:B------:R-:W-:-:S03]  /*1ded0*/  VIADD R0, R2, 0x36820 ;  /* 0x0003682002007836 */ /* 0x000fc60000000000 */
[----:B------:R-:W-:Y:S02]  /*1dee0*/  IADD3 R21, R21, R63, RZ ;  /* 0x0000003f15157210 */ /* 0x000fe40007ffe0ff */
[C---:B------:R-:W-:Y:S02]  /*1def0*/  LEA R63, P3, R20.reuse, UR4, 0x1 ;  /* 0x00000004143f7c11 */ /* 0x040fe4000f8608ff */
[----:B------:R-:W-:Y:S02]  /*1df00*/  IADD3 R3, R67, 0x20, RZ ;  /* 0x0000002043037810 */ /* 0x000fe40007ffe0ff */
        /* <DEDUP_REMOVED lines=9> */
[----:B------:R-:W-:Y:S02]  /*1dfa0*/  ULDC UR4, c[0x0][0xac8] ;  /* 0x0002b20000047ab9 */ /* 0x000fe40000000800 */
[----:B------:R-:W-:Y:S02]  /*1dfb0*/  ISETP.GE.AND P4, PT, R217, UR4, PT ;  /* 0x00000004d9007c0c */ /* 0x000fe4000bf86270 */
[----:B------:R-:W-:Y:S02]  /*1dfc0*/  ISETP.GE.AND P3, PT, R219, UR4, PT ;  /* 0x00000004db007c0c */ /* 0x000fe4000bf66270 */
[----:B------:R-:W-:-:S09]  /*1dfd0*/  ISETP.GE.AND P2, PT, R220, UR4, PT ;  /* 0x00000004dc007c0c */ /* 0x000fd2000bf46270 */
[-C--:B--2---:R-:W-:Y:S02]  /*1dfe0*/  @!P4 LEA R20, P6, R217, R64.reuse, 0x1 ;  /* 0x00000040d914c211 */ /* 0x084fe400078c08ff */
[----:B------:R-:W-:Y:S02]  /*1dff0*/  @!P3 LEA R60, P5, R219, R64, 0x1 ;  /* 0x00000040db3cb211 */ /* 0x000fe400078a08ff */
[----:B0-----:R-:W-:Y:S02]  /*1e000*/  @!P4 LEA.HI.X R21, R217, R0, R70, 0x1, P6 ;  /* 0x00000000d915c211 */ /* 0x001fe400030f0c46 */
[C---:B------:R-:W-:Y:S02]  /*1e010*/  @!P2 LEA R64, P6, R220.reuse, R64, 0x1 ;  /* 0x00000040dc40a211 */ /* 0x040fe400078c08ff */
[-C--:B------:R-:W-:Y:S01]  /*1e020*/  @!P3 LEA.HI.X R61, R219, R0.reuse, R69, 0x1, P5 ;  /* 0x00000000db3db211 */ /* 0x080fe200028f0c45 */
[----:B-----5:R3:W-:Y:S01]  /*1e030*/  @!P4 ST.E.128 desc[UR60][R20.64], R4 ;  /* 0x000000041400c985 */ /* 0x0207e2000c101d3c */
[----:B------:R-:W-:-:S03]  /*1e040*/  @!P2 LEA.HI.X R65, R220, R0, R68, 0x1, P6 ;  /* 0x00000000dc41a211 */ /* 0x000fc600030f0c44 */
[----:B------:R3:W-:Y:S04]  /*1e050*/  @!P3 ST.E.128 desc[UR60][R60.64], R28 ;  /* 0x0000001c3c00b985 */ /* 0x0007e8000c101d3c */
[----:B------:R3:W-:Y:S02]  /*1e060*/  @!P2 ST.E.128 desc[UR60][R64.64], R44 ;  /* 0x0000002c4000a985 */ /* 0x0007e4000c101d3c */
.L_x_4250:
[----:B------:R-:W-:Y:S05]  /*1e070*/  BSYNC B1 ;  /* 0x0000000000017941 */ /* 0x000fea0003800000 */
.L_x_4249:
[----:B0-----:R0:W4:Y:S01]  /*1e080*/  SHFL.IDX PT, R0, R66, 0x1, 0x181f ;  /* 0x00381f0042007f89 */ /* 0x00112200000e0000 */
[----:B------:R-:W-:Y:S03]  /*1e090*/  BSSY B1, `(.L_x_4251) ;  /* 0x0000010000017945 */ /* 0x000fe60003800000 */
[----:B---3--:R0:W3:Y:S01]  /*1e0a0*/  SHFL.IDX PT, R20, R63, 0x1, 0x181f ;  /* 0x00381f003f147f89 */ /* 0x0080e200000e0000 */
[----:B------:R-:W-:Y:S05]  /*1e0b0*/  @P1 BRA `(.L_x_4252) ;  /* 0x0000000000341947 */ /* 0x000fea0003800000 */
[----:B------:R-:W-:Y:S02]  /*1e0c0*/  ULDC UR4, c[0x0][0xac8] ;  /* 0x0002b20000047ab9 */ /* 0x000fe40000000800 */
[----:B------:R-:W-:Y:S02]  /*1e0d0*/  ISETP.GE.AND P4, PT, R217, UR4, PT ;  /* 0x00000004d9007c0c */ /* 0x000fe4000bf86270 */
[----:B------:R-:W-:Y:S02]  /*1e0e0*/  ISETP.GE.AND P5, PT, R219, UR4, PT ;  /* 0x00000004db007c0c */ /* 0x000fe4000bfa6270 */
[----:B------:R-:W-:-:S09]  /*1e0f0*/  ISETP.GE.AND P6, PT, R220, UR4, PT ;  /* 0x00000004dc007c0c */ /* 0x000fd2000bfc6270 */
[-C--:B---3-5:R-:W-:Y:S02]  /*1e100*/  @!P4 LEA R4, P1, R217, R20.reuse, 0x1 ;  /* 0x00000014d904c211 */ /* 0x0a8fe400078208ff */
[-C--:B------:R-:W-:Y:S02]  /*1e110*/  @!P5 LEA R6, P2, R219, R20.reuse, 0x1 ;  /* 0x00000014db06d211 */ /* 0x080fe400078408ff */
[C---:B------:R-:W-:Y:S02]  /*1e120*/  @!P6 LEA R20, P3, R220.reuse, R20, 0x1 ;  /* 0x00000014dc14e211 */ /* 0x040fe400078608ff */
[-C--:B----4-:R-:W-:Y:S02]  /*1e130*/  @!P4 LEA.HI.X R5, R217, R0.reuse, R70, 0x1, P1 ;  /* 0x00000000d905c211 */ /* 0x090fe400008f0c46 */
[-C--:B------:R-:W-:Y:S02]  /*1e140*/  @!P5 LEA.HI.X R7, R219, R0.reuse, R69, 0x1, P2 ;  /* 0x00000000db07d211 */ /* 0x080fe400010f0c45 */
[----:B------:R-:W-:Y:S01]  /*1e150*/  @!P6 LEA.HI.X R21, R220, R0, R68, 0x1, P3 ;  /* 0x00000000dc15e211 */ /* 0x000fe200018f0c44 */
[----:B------:R3:W-:Y:S04]  /*1e160*/  @!P4 ST.E.128 desc[UR60][R4.64], R8 ;  /* 0x000000080400c985 */ /* 0x0007e8000c101d3c */
[----:B------:R3:W-:Y:S04]  /*1e170*/  @!P5 ST.E.128 desc[UR60][R6.64], R32 ;  /* 0x000000200600d985 */ /* 0x0007e8000c101d3c */
[----:B------:R3:W-:Y:S02]  /*1e180*/  @!P6 ST.E.128 desc[UR60][R20.64], R48 ;  /* 0x000000301400e985 */ /* 0x0007e4000c101d3c */
.L_x_4252:
[----:B------:R-:W-:Y:S05]  /*1e190*/  BSYNC B1 ;  /* 0x0000000000017941 */ /* 0x000fea0003800000 */
.L_x_4251:
[----:B----4-:R4:W0:Y:S01]  /*1e1a0*/  SHFL.IDX PT, R0, R66, 0x2, 0x181f ;  /* 0x00581f0042007f89 */ /* 0x01082200000e0000 */
[----:B------:R-:W-:Y:S03]  /*1e1b0*/  BSSY B1, `(.L_x_4253) ;  /* 0x0000010000017945 */ /* 0x000fe60003800000 */
[----:B---3-5:R4:W3:Y:S01]  /*1e1c0*/  SHFL.IDX PT, R8, R63, 0x2, 0x181f ;  /* 0x00581f003f087f89 */ /* 0x0288e200000e0000 */
[----:B------:R-:W-:Y:S05]  /*1e1d0*/  @P0 BRA `(.L_x_4254) ;  /* 0x0000000000340947 */ /* 0x000fea0003800000 */
[----:B------:R-:W-:Y:S02]  /*1e1e0*/  ULDC UR4, c[0x0][0xac8] ;  /* 0x0002b20000047ab9 */ /* 0x000fe40000000800 */
[----:B------:R-:W-:Y:S02]  /*1e1f0*/  ISETP.GE.AND P3, PT, R217, UR4, PT ;  /* 0x00000004d9007c0c */ /* 0x000fe4000bf66270 */
[----:B------:R-:W-:Y:S02]  /*1e200*/  ISETP.GE.AND P4, PT, R219, UR4, PT ;  /* 0x00000004db007c0c */ /* 0x000fe4000bf86270 */
[----:B------:R-:W-:-:S09]  /*1e210*/  ISETP.GE.AND P5, PT, R220, UR4, PT ;  /* 0x00000004dc007c0c */ /* 0x000fd2000bfa6270 */
[-C--:B---3--:R-:W-:Y:S02]  /*1e220*/  @!P3 LEA R4, P0, R217, R8.reuse, 0x1 ;  /* 0x00000008d904b211 */ /* 0x088fe400078008ff */
[-C--:B------:R-:W-:Y:S02]  /*1e230*/  @!P4 LEA R6, P1, R219, R8.reuse, 0x1 ;  /* 0x00000008db06c211 */ /* 0x080fe400078208ff */
[C---:B------:R-:W-:Y:S02]  /*1e240*/  @!P5 LEA R8, P2, R220.reuse, R8, 0x1 ;  /* 0x00000008dc08d211 */ /* 0x040fe400078408ff */
[-C--:B0-----:R-:W-:Y:S02]  /*1e250*/  @!P3 LEA.HI.X R5, R217, R0.reuse, R70, 0x1, P0 ;  /* 0x00000000d905b211 */ /* 0x081fe400000f0c46 */
[-C--:B------:R-:W-:Y:S02]  /*1e260*/  @!P4 LEA.HI.X R7, R219, R0.reuse, R69, 0x1, P1 ;  /* 0x00000000db07c211 */ /* 0x080fe400008f0c45 */
[----:B------:R-:W-:Y:S01]  /*1e270*/  @!P5 LEA.HI.X R9, R220, R0, R68, 0x1, P2 ;  /* 0x00000000dc09d211 */ /* 0x000fe200010f0c44 */
[----:B------:R0:W-:Y:S04]  /*1e280*/  @!P3 ST.E.128 desc[UR60][R4.64], R12 ;  /* 0x0000000c0400b985 */ /* 0x0001e8000c101d3c */
[----:B------:R0:W-:Y:S04]  /*1e290*/  @!P4 ST.E.128 desc[UR60][R6.64], R36 ;  /* 0x000000240600c985 */ /* 0x0001e8000c101d3c */
[----:B------:R0:W-:Y:S02]  /*1e2a0*/  @!P5 ST.E.128 desc[UR60][R8.64], R52 ;  /* 0x000000340800d985 */ /* 0x0001e4000c101d3c */
.L_x_4254:
[----:B------:R-:W-:Y:S05]  /*1e2b0*/  BSYNC B1 ;  /* 0x0000000000017941 */ /* 0x000fea0003800000 */
.L_x_4253:
[----:B------:R-:W-:Y:S01]  /*1e2c0*/  VIADD R3, R67, 0x60 ;  /* 0x0000006043037836 */ /* 0x000fe20000000000 */
[----:B01--4-:R-:W0:Y:S04]  /*1e2d0*/  SHFL.IDX PT, R66, R66, 0x3, 0x181f ;  /* 0x00781f0042427f89 */ /* 0x013e2800000e0000 */
[----:B------:R-:W-:Y:S01]  /*1e2e0*/  ISETP.GE.AND P0, PT, R3, R62, PT ;  /* 0x0000003e0300720c */ /* 0x000fe20003f06270 */
[----:B------:R1:W4:-:S12]  /*1e2f0*/  SHFL.IDX PT, R0, R63, 0x3, 0x181f ;  /* 0x00781f003f007f89 */ /* 0x00031800000e0000 */
[----:B-1----:R-:W-:Y:S05]  /*1e300*/  @P0 BRA `(.L_x_4255) ;  /* 0x0000000c00400947 */ /* 0x002fea0003800000 */
[----:B------:R-:W-:Y:S02]  /*1e310*/  ULDC UR4, c[0x0][0xac8] ;  /* 0x0002b20000047ab9 */ /* 0x000fe40000000800 */
[----:B------:R-:W-:Y:S02]  /*1e320*/  ISETP.GE.AND P2, PT, R217, UR4, PT ;  /* 0x00000004d9007c0c */ /* 0x000fe4000bf46270 */
[----:B------:R-:W-:-:S11]  /*1e330*/  ISETP.GE.AND P3, PT, R219, UR4, PT ;  /* 0x00000004db007c0c */ /* 0x000fd6000bf66270 */
[-C--:B----4-:R-:W-:Y:S02]  /*1e340*/  @!P2 LEA R4, P0, R217, R0.reuse, 0x1 ;  /* 0x00000000d904a211 */ /* 0x090fe400078008ff */
[----:B------:R-:W-:Y:S02]  /*1e350*/  @!P3 LEA R6, P1, R219, R0, 0x1 ;  /* 0x00000000db06b211 */ /* 0x000fe400078208ff */
[-C--:B0-----:R-:W-:Y:S02]  /*1e360*/  @!P2 LEA.HI.X R5, R217, R66.reuse, R70, 0x1, P0 ;  /* 0x00000042d905a211 */ /* 0x081fe400000f0c46 */
[----:B------:R-:W-:Y:S02]  /*1e370*/  @!P3 LEA.HI.X R7, R219, R66, R69, 0x1, P1 ;  /* 0x00000042db07b211 */ /* 0x000fe400008f0c45 */
[----:B------:R-:W-:Y:S01]  /*1e380*/  ISETP.GE.AND P0, PT, R220, UR4, PT ;  /* 0x00000004dc007c0c */ /* 0x000fe2000bf06270 */
[----:B------:R1:W-:Y:S04]  /*1e390*/  @!P2 ST.E.128 desc[UR60][R4.64], R24 ;  /* 0x000000180400a985 */ /* 0x0003e8000c101d3c */
[----:B------:R1:W-:Y:S08]  /*1e3a0*/  @!P3 ST.E.128 desc[UR60][R6.64], R40 ;  /* 0x000000280600b985 */ /* 0x0003f0000c101d3c */
[----:B------:R-:W-:Y:S05]  /*1e3b0*/  @P0 BRA `(.L_x_4255) ;  /* 0x0000000c00140947 */ /* 0x000fea0003800000 */
[----:B-1----:R-:W-:-:S04]  /*1e3c0*/  LEA R4, P0, R220, R0, 0x1 ;  /* 0x00000000dc047211 */ /* 0x002fc800078008ff */
[----:B------:R-:W-:-:S05]  /*1e3d0*/  LEA.HI.X R5, R220, R66, R68, 0x1, P0 ;  /* 0x00000042dc057211 */ /* 0x000fca00000f0c44 */
[----:B------:R0:W-:Y:S01]  /*1e3e0*/  ST.E.128 desc[UR60][R4.64], R56 ;  /* 0x0000003804007985 */ /* 0x0001e2000c101d3c */
[----:B------:R-:W-:Y:S05]  /*1e3f0*/  BRA `(.L_x_4255) ;  /* 0x0000000c00047947 */ /* 0x000fea0003800000 */
.L_x_4247:
[----:B------:R-:W-:Y:S01]  /*1e400*/  ULDC.64 UR4, c[0x0][0xc00] ;  /* 0x0003000000047ab9 */ /* 0x000fe20000000a00 */
[----:B------:R-:W-:Y:S01]  /*1e410*/  IMAD.MOV.U32 R3, RZ, RZ, RZ ;  /* 0x000000ffff037224 */ /* 0x000fe200078e00ff */
[----:B------:R-:W-:Y:S01]  /*1e420*/  ISETP.NE.U32.AND P0, PT, RZ, UR4, PT ;  /* 0x00000004ff007c0c */ /* 0x000fe2000bf05070 */
[----:B------:R-:W2:Y:S01]  /*1e430*/  LDC R21, c[0x0][0xbe8] ;  /* 0x0002fa00ff157b82 */ /* 0x000ea20000000800 */
[----:B------:R-:W-:Y:S02]  /*1e440*/  IADD3 R4, P1, R223, UR4, RZ ;  /* 0x00000004df047c10 */ /* 0x000fe4000ff3e0ff */
[----:B------:R-:W-:Y:S02]  /*1e450*/  ISETP.NE.AND.EX P0, PT, RZ, UR5, PT, P0 ;  /* 0x00000005ff007c0c */ /* 0x000fe4000bf05300 */
[----:B------:R-:W-:Y:S01]  /*1e460*/  IADD3.X R5, R224, UR5, RZ, P1, !PT ;  /* 0x00000005e0057c10 */ /* 0x000fe20008ffe4ff */
[----:B------:R-:W-:Y:S02]  /*1e470*/  ULDC.64 UR4, c[0x0][0xc08] ;  /* 0x0003020000047ab9 */ /* 0x000fe40000000a00 */
[----:B------:R-:W-:-:S04]  /*1e480*/  ISETP.NE.U32.AND P1, PT, RZ, UR4, PT ;  /* 0x00000004ff007c0c */ /* 0x000fc8000bf25070 */
[----:B------:R-:W-:-:S04]  /*1e490*/  ISETP.NE.AND.EX P1, PT, RZ, UR5, PT, P1 ;  /* 0x00000005ff007c0c */ /* 0x000fc8000bf25310 */
[----:B------:R3:W5:Y:S09]  /*1e4a0*/  @P0 LDG.E R3, desc[UR60][R4.64] ;  /* 0x0000003c04030981 */ /* 0x000772000c1e1900 */
[----:B------:R-:W-:Y:S01]  /*1e4b0*/  @P1 IADD3 R6, P2, R223, UR4, RZ ;  /* 0x00000004df061c10 */ /* 0x000fe2000ff5e0ff */
[----:B------:R-:W-:-:S02]  /*1e4c0*/  ULDC UR4, c[0x0][0xa88] ;  /* 0x0002a20000047ab9 */ /* 0x000fc40000000800 */
[----:B------:R-:W-:Y:S02]  /*1e4d0*/  MOV R0, UR4 ;  /* 0x0000000400007c02 */ /* 0x000fe40008000f00 */
[----:B------:R-:W-:-:S05]  /*1e4e0*/  @P1 IADD3.X R7, R224, UR5, RZ, P2, !PT ;  /* 0x00000005e0071c10 */ /* 0x000fca00097fe4ff */
[----:B------:R3:W5:Y:S01]  /*1e4f0*/  @P1 LDG.E R0, desc[UR60][R6.64] ;  /* 0x0000003c06001981 */ /* 0x000762000c1e1900 */
[----:B--2---:R-:W-:Y:S01]  /*1e500*/  ISETP.NE.AND P2, PT, R21, 0x1, PT ;  /* 0x000000011500780c */ /* 0x004fe20003f45270 */
[----:B------:R-:W2:-:S12]  /*1e510*/  S2R R8, SR_TID.X ;  /* 0x0000000000087919 */ /* 0x000e980000002100 */
[----:B------:R-:W4:Y:S08]  /*1e520*/  @P2 LDC R14, c[0x0][0xbec] ;  /* 0x0002fb00ff0e2b82 */ /* 0x000f300000000800 */
[----:B------:R-:W0:Y:S01]  /*1e530*/  @P2 LDC R25, c[0x0][0xbf0] ;  /* 0x0002fc00ff192b82 */ /* 0x000e220000000800 */
[----:B--2---:R-:W-:-:S05]  /*1e540*/  VIADD R8, R8, 0xffffff80 ;  /* 0xffffff8008087836 */ /* 0x004fca0000000000 */
[----:B------:R-:W-:Y:S01]  /*1e550*/  ISETP.GE.AND P3, PT, R8, 0x80, PT ;  /* 0x000000800800780c */ /* 0x000fe20003f66270 */
[----:B---3--:R-:W-:-:S12]  /*1e560*/  @P1 BRA `(.L_x_4256) ;  /* 0x0000000000101947 */ /* 0x008fd80003800000 */
[----:B------:R-:W-:Y:S05]  /*1e570*/  @!P0 BRA `(.L_x_4256) ;  /* 0x00000000000c8947 */ /* 0x000fea0003800000 */
[----:B------:R-:W2:Y:S04]  /*1e580*/  LDG.E R7, desc[UR60][R4.64] ;  /* 0x0000003c04077981 */ /* 0x000ea8000c1e1900 */
[----:B-----5:R-:W2:Y:S02]  /*1e590*/  LDG.E R0, desc[UR60][R4.64+0x4] ;  /* 0x0000043c04007981 */ /* 0x020ea4000c1e1900 */
[----:B--2---:R-:W-:-:S07]  /*1e5a0*/  IMAD.IADD R0, R0, 0x1, -R7 ;  /* 0x0000000100007824 */ /* 0x004fce00078e0a07 */
.L_x_4256:
[----:B------:R-:W-:Y:S01]  /*1e5b0*/  BSSY B1, `(.L_x_4257) ;  /* 0x000002e000017945 */ /* 0x000fe20003800000 */
[----:B------:R-:W-:Y:S02]  /*1e5c0*/  SHF.R.S32.HI R12, RZ, 0x1f, R222 ;  /* 0x0000001fff0c7819 */ /* 0x000fe400000114de */
[----:B------:R-:W-:Y:S02]  /*1e5d0*/  SEL R225, R225, RZ, !P0 ;  /* 0x000000ffe1e17207 */ /* 0x000fe40004000000 */
[----:B------:R-:W-:Y:S02]  /*1e5e0*/  SEL R230, R230, RZ, !P0 ;  /* 0x000000ffe6e67207 */ /* 0x000fe40004000000 */
[----:B-----5:R-:W-:Y:S01]  /*1e5f0*/  SHF.R.S32.HI R10, RZ, 0x1f, R3 ;  /* 0x0000001fff0a7819 */ /* 0x020fe20000011403 */
[----:B------:R-:W-:Y:S06]  /*1e600*/  @P3 BRA `(.L_x_4258) ;  /* 0x0000000000a03947 */ /* 0x000fec0003800000 */
[----:B------:R-:W2:Y:S01]  /*1e610*/  S2R R5, SR_TID.X ;  /* 0x0000000000057919 */ /* 0x000ea20000002100 */
[----:B------:R-:W3:Y:S01]  /*1e620*/  LDC R11, c[0x0][0xbe8] ;  /* 0x0002fa00ff0b7b82 */ /* 0x000ee20000000800 */
[----:B--2---:R-:W-:Y:S01]  /*1e630*/  LEA R4, R228, R5, 0x7 ;  /* 0x00000005e4047211 */ /* 0x004fe200078e38ff */
[----:B---3--:R-:W-:-:S04]  /*1e640*/  IMAD R5, R0, R11, RZ ;  /* 0x0000000b00057224 */ /* 0x008fc800078e02ff */
        /* <DEDUP_REMOVED lines=14> */
[----:B------:R-:W3:Y:S01]  /*1e730*/  @P0 LDC R15, c[0x0][0xbf0] ;  /* 0x0002fc00ff0f0b82 */ /* 0x000ee20000000800 */
[----:B------:R-:W-:-:S04]  /*1e740*/  IMAD.WIDE.U32 R4, R225, UR4, R4 ;  /* 0x00000004e1047c25 */ /* 0x000fc8000f8e0004 */
[----:B--2---:R-:W-:-:S05]  /*1e750*/  @P0 IMAD.HI.U32 R6, R8, R13, RZ ;  /* 0x0000000d08060227 */ /* 0x004fca00078e00ff */
[----:B---3--:R-:W-:Y:S01]  /*1e760*/  @P0 SHF.R.U32.HI R7, RZ, R15, R6 ;  /* 0x0000000fff070219 */ /* 0x008fe20000011606 */
        /* <DEDUP_REMOVED lines=18> */
.L_x_4258:
[----:B------:R-:W-:Y:S05]  /*1e890*/  BSYNC B1 ;  /* 0x0000000000017941 */ /* 0x000fea0003800000 */
.L_x_4257:
[----:B------:R-:W-:Y:S01]  /*1e8a0*/  ULDC.64 UR4, c[0x0][0xaa0] ;  /* 0x0002a80000047ab9 */ /* 0x000fe20000000a00 */
[----:B------:R-:W-:Y:S01]  /*1e8b0*/  BSSY B1, `(.L_x_4259) ;  /* 0x000003f000017945 */ /* 0x000fe20003800000 */
[----:B------:R-:W-:Y:S01]  /*1e8c0*/  IMAD R4, R10, UR4, RZ ;  /* 0x000000040a047c24 */ /* 0x000fe2000f8e02ff */
[----:B------:R-:W-:Y:S01]  /*1e8d0*/  SHF.R.S32.HI R15, RZ, 0x1f, R220 ;  /* 0x0000001fff0f7819 */ /* 0x000fe200000114dc */
[----:B------:R-:W-:Y:S01]  /*1e8e0*/  IMAD R10, R228, 0x80, R229 ;  /* 0x00000080e40a7824 */ /* 0x000fe200078e02e5 */
[----:B------:R-:W-:Y:S01]  /*1e8f0*/  SHF.R.S32.HI R20, RZ, 0x1f, R219 ;  /* 0x0000001fff147819 */ /* 0x000fe200000114db */
[C---:B--2---:R-:W-:Y:S01]  /*1e900*/  IMAD R7, R3.reuse, UR5, R4 ;  /* 0x0000000503077c24 */ /* 0x044fe2000f8e0204 */
[----:B------:R-:W-:Y:S01]  /*1e910*/  SHF.R.S32.HI R24, RZ, 0x1f, R217 ;  /* 0x0000001fff187819 */ /* 0x000fe200000114d9 */
[----:B------:R-:W-:Y:S01]  /*1e920*/  IMAD.WIDE.U32 R4, R3, UR4, RZ ;  /* 0x0000000403047c25 */ /* 0x000fe2000f8e00ff */
[----:B------:R-:W-:Y:S01]  /*1e930*/  LEA R3, R221, R229, 0x5 ;  /* 0x000000e5dd037211 */ /* 0x000fe200078e28ff */
[----:B------:R-:W-:-:S02]  /*1e940*/  ULDC.64 UR4, c[0x0][0xae8] ;  /* 0x0002ba0000047ab9 */ /* 0x000fc40000000a00 */
[----:B------:R-:W-:Y:S02]  /*1e950*/  IMAD.IADD R5, R5, 0x1, R7 ;  /* 0x0000000105057824 */ /* 0x000fe400078e0207 */
[----:B------:R-:W-:Y:S02]  /*1e960*/  IMAD R9, R228, 0x80, R3 ;  /* 0x00000080e4097824 */ /* 0x000fe400078e0203 */
[----:B------:R-:W-:Y:S02]  /*1e970*/  IMAD R7, R12, UR4, RZ ;  /* 0x000000040c077c24 */ /* 0x000fe4000f8e02ff */
[----:B----4-:R-:W-:Y:S01]  /*1e980*/  @P2 IMAD.HI.U32 R6, R9, R14, RZ ;  /* 0x0000000e09062227 */ /* 0x010fe200078e00ff */
[----:B------:R-:W-:-:S03]  /*1e990*/  MOV R3, R9 ;  /* 0x0000000900037202 */ /* 0x000fc60000000f00 */
[C---:B------:R-:W-:Y:S01]  /*1e9a0*/  IMAD R7, R222.reuse, UR5, R7 ;  /* 0x00000005de077c24 */ /* 0x040fe2000f8e0207 */
[----:B0-----:R-:W-:Y:S01]  /*1e9b0*/  @P2 SHF.R.U32.HI R3, RZ, R25, R6 ;  /* 0x00000019ff032219 */ /* 0x001fe20000011606 */
[----:B------:R-:W-:Y:S01]  /*1e9c0*/  IMAD.WIDE.U32 R4, R222, UR4, R4 ;  /* 0x00000004de047c25 */ /* 0x000fe2000f8e0004 */
[----:B------:R-:W-:Y:S02]  /*1e9d0*/  ULDC.64 UR4, c[0x0][0xaf0] ;  /* 0x0002bc0000047ab9 */ /* 0x000fe40000000a00 */
[----:B------:R-:W-:Y:S01]  /*1e9e0*/  SHF.R.S32.HI R6, RZ, 0x1f, R3 ;  /* 0x0000001fff067819 */ /* 0x000fe20000011403 */
[----:B------:R-:W-:Y:S02]  /*1e9f0*/  IMAD R8, R230, UR4, RZ ;  /* 0x00000004e6087c24 */ /* 0x000fe4000f8e02ff */
[----:B------:R-:W-:Y:S02]  /*1ea00*/  IMAD.IADD R5, R5, 0x1, R7 ;  /* 0x0000000105057824 */ /* 0x000fe400078e0207 */
        /* <DEDUP_REMOVED lines=13> */
[----:B------:R-:W-:Y:S01]  /*1eae0*/  IMAD R21, R0, R21, RZ ;  /* 0x0000001500157224 */ /* 0x000fe200078e02ff */
[C---:B------:R-:W-:Y:S01]  /*1eaf0*/  IADD3 R0, R10.reuse, 0x20, RZ ;  /* 0x000000200a007810 */ /* 0x040fe20007ffe0ff */
[C---:B------:R-:W-:Y:S02]  /*1eb00*/  IMAD R3, R7.reuse, UR5, R6 ;  /* 0x0000000507037c24 */ /* 0x040fe4000f8e0206 */
[----:B------:R-:W-:Y:S01]  /*1eb10*/  IMAD.WIDE.U32 R4, R7, UR4, R4 ;  /* 0x0000000407047c25 */ /* 0x000fe2000f8e0004 */
[-C--:B------:R-:W-:Y:S01]  /*1eb20*/  ISETP.GE.AND P2, PT, R10, R21.reuse, PT ;  /* 0x000000150a00720c */ /* 0x080fe20003f46270 */
[----:B------:R-:W-:Y:S01]  /*1eb30*/  ULDC.64 UR4, c[0x0][0xa80] ;  /* 0x0002a00000047ab9 */ /* 0x000fe20000000a00 */
[----:B------:R-:W-:Y:S01]  /*1eb40*/  ISETP.GE.AND P1, PT, R0, R21, PT ;  /* 0x000000150000720c */ /* 0x000fe20003f26270 */
[----:B------:R-:W-:Y:S01]  /*1eb50*/  IMAD.IADD R3, R5, 0x1, R3 ;  /* 0x0000000105037824 */ /* 0x000fe200078e0203 */
[----:B------:R-:W-:Y:S01]  /*1eb60*/  LEA R6, P3, R4, UR4, 0x1 ;  /* 0x0000000404067c11 */ /* 0x000fe2000f8608ff */
[----:B------:R-:W-:-:S03]  /*1eb70*/  VIADD R0, R10, 0x40 ;  /* 0x000000400a007836 */ /* 0x000fc60000000000 */
[----:B------:R-:W-:Y:S02]  /*1eb80*/  LEA.HI.X R3, R4, UR5, R3, 0x1, P3 ;  /* 0x0000000504037c11 */ /* 0x000fe400098f0c03 */
[----:B------:R-:W-:Y:S01]  /*1eb90*/  ISETP.GE.AND P0, PT, R0, R21, PT ;  /* 0x000000150000720c */ /* 0x000fe20003f06270 */
[----:B------:R0:W2:Y:S04]  /*1eba0*/  SHFL.IDX PT, R4, R6, RZ, 0x181f ;  /* 0x00181fff06047589 */ /* 0x0000a800000e0000 */
[----:B------:R0:W3:Y:S01]  /*1ebb0*/  SHFL.IDX PT, R0, R3, RZ, 0x181f ;  /* 0x00181fff03007589 */ /* 0x0000e200000e0000 */
[----:B------:R-:W-:Y:S07]  /*1ebc0*/  @P2 BRA `(.L_x_4260) ;  /* 0x0000000000342947 */ /* 0x000fee0003800000 */
[----:B------:R-:W-:Y:S02]  /*1ebd0*/  ULDC UR4, c[0x0][0xac8] ;  /* 0x0002b20000047ab9 */ /* 0x000fe40000000800 */
[----:B------:R-:W-:Y:S02]  /*1ebe0*/  ISETP.GE.AND P4, PT, R217, UR4, PT ;  /* 0x00000004d9007c0c */ /* 0x000fe4000bf86270 */
[----:B------:R-:W-:Y:S02]  /*1ebf0*/  ISETP.GE.AND P3, PT, R219, UR4, PT ;  /* 0x00000004db007c0c */ /* 0x000fe4000bf66270 */
[----:B------:R-:W-:-:S09]  /*1ec00*/  ISETP.GE.AND P2, PT, R220, UR4, PT ;  /* 0x00000004dc007c0c */ /* 0x000fd2000bf46270 */
[-C--:B--2---:R-:W-:Y:S02]  /*1ec10*/  @!P4 LEA R8, P6, R217, R4.reuse, 0x1 ;  /* 0x00000004d908c211 */ /* 0x084fe400078c08ff */
[----:B------:R-:W-:Y:S02]  /*1ec20*/  @!P3 LEA R12, P5, R219, R4, 0x1 ;  /* 0x00000004db0cb211 */ /* 0x000fe400078a08ff */
[----:B---3--:R-:W-:Y:S02]  /*1ec30*/  @!P4 LEA.HI.X R9, R217, R0, R24, 0x1, P6 ;  /* 0x00000000d909c211 */ /* 0x008fe400030f0c18 */
[C---:B------:R-:W-:Y:S02]  /*1ec40*/  @!P2 LEA R4, P6, R220.reuse, R4, 0x1 ;  /* 0x00000004dc04a211 */ /* 0x040fe400078c08ff */
[-C--:B------:R-:W-:Y:S01]  /*1ec50*/  @!P3 LEA.HI.X R13, R219, R0.reuse, R20, 0x1, P5 ;  /* 0x00000000db0db211 */ /* 0x080fe200028f0c14 */
[----:B------:R4:W-:Y:S01]  /*1ec60*/  @!P4 ST.E.128 desc[UR60][R8.64], RZ ;  /* 0x000000ff0800c985 */ /* 0x0009e2000c101d3c */
[----:B------:R-:W-:-:S03]  /*1ec70*/  @!P2 LEA.HI.X R5, R220, R0, R15, 0x1, P6 ;  /* 0x00000000dc05a211 */ /* 0x000fc600030f0c0f */
[----:B------:R4:W-:Y:S04]  /*1ec80*/  @!P3 ST.E.128 desc[UR60][R12.64], RZ ;  /* 0x000000ff0c00b985 */ /* 0x0009e8000c101d3c */
[----:B------:R4:W-:Y:S02]  /*1ec90*/  @!P2 ST.E.128 desc[UR60][R4.64], RZ ;  /* 0x000000ff0400a985 */ /* 0x0009e4000c101d3c */
.L_x_4260:
[----:B------:R-:W-:Y:S05]  /*1eca0*/  BSYNC B1 ;  /* 0x0000000000017941 */ /* 0x000fea0003800000 */
.L_x_4259:
[----:B---3--:R3:W0:Y:S01]  /*1ecb0*/  SHFL.IDX PT, R0, R3, 0x1, 0x181f ;  /* 0x00381f0003007f89 */ /* 0x00862200000e0000 */
[----:B------:R-:W-:Y:S03]  /*1ecc0*/  BSSY B1, `(.L_x_4261) ;  /* 0x0000010000017945 */ /* 0x000fe60003800000 */
[----:B--2-4-:R3:W2:Y:S01]  /*1ecd0*/  SHFL.IDX PT, R4, R6, 0x1, 0x181f ;  /* 0x00381f0006047f89 */ /* 0x0146a200000e0000 */
[----:B------:R-:W-:Y:S05]  /*1ece0*/  @P1 BRA `(.L_x_4262) ;  /* 0x0000000000341947 */ /* 0x000fea0003800000 */
[----:B------:R-:W-:Y:S02]  /*1ecf0*/  ULDC UR4, c[0x0][0xac8] ;  /* 0x0002b20000047ab9 */ /* 0x000fe40000000800 */
[----:B------:R-:W-:Y:S02]  /*1ed00*/  ISETP.GE.AND P4, PT, R217, UR4, PT ;  /* 0x00000004d9007c0c */ /* 0x000fe4000bf86270 */
[----:B------:R-:W-:Y:S02]  /*1ed10*/  ISETP.GE.AND P5, PT, R219, UR4, PT ;  /* 0x00000004db007c0c */ /* 0x000fe4000bfa6270 */
[----:B------:R-:W-:-:S09]  /*1ed20*/  ISETP.GE.AND P6, PT, R220, UR4, PT ;  /* 0x00000004dc007c0c */ /* 0x000fd2000bfc6270 */
[-C--:B--2---:R-:W-:Y:S02]  /*1ed30*/  @!P4 LEA R8, P1, R217, R4.reuse, 0x1 ;  /* 0x00000004d908c211 */ /* 0x084fe400078208ff */
[-C--:B------:R-:W-:Y:S02]  /*1ed40*/  @!P5 LEA R12, P2, R219, R4.reuse, 0x1 ;  /* 0x00000004db0cd211 */ /* 0x080fe400078408ff */
[C---:B------:R-:W-:Y:S02]  /*1ed50*/  @!P6 LEA R4, P3, R220.reuse, R4, 0x1 ;  /* 0x00000004dc04e211 */ /* 0x040fe400078608ff */
[-C--:B0-----:R-:W-:Y:S02]  /*1ed60*/  @!P4 LEA.HI.X R9, R217, R0.reuse, R24, 0x1, P1 ;  /* 0x00000000d909c211 */ /* 0x081fe400008f0c18 */
[-C--:B------:R-:W-:Y:S02]  /*1ed70*/  @!P5 LEA.HI.X R13, R219, R0.reuse, R20, 0x1, P2 ;  /* 0x00000000db0dd211 */ /* 0x080fe400010f0c14 */
[----:B------:R-:W-:Y:S01]  /*1ed80*/  @!P6 LEA.HI.X R5, R220, R0, R15, 0x1, P3 ;  /* 0x00000000dc05e211 */ /* 0x000fe200018f0c0f */
[----:B------:R4:W-:Y:S04]  /*1ed90*/  @!P4 ST.E.128 desc[UR60][R8.64], RZ ;  /* 0x000000ff0800c985 */ /* 0x0009e8000c101d3c */
[----:B------:R4:W-:Y:S04]  /*1eda0*/  @!P5 ST.E.128 desc[UR60][R12.64], RZ ;  /* 0x000000ff0c00d985 */ /* 0x0009e8000c101d3c */
[----:B------:R4:W-:Y:S02]  /*1edb0*/  @!P6 ST.E.128 desc[UR60][R4.64], RZ ;  /* 0x000000ff0400e985 */ /* 0x0009e4000c101d3c */
.L_x_4262:
[----:B------:R-:W-:Y:S05]  /*1edc0*/  BSYNC B1 ;  /* 0x0000000000017941 */ /* 0x000fea0003800000 */
.L_x_4261:
[----:B0-----:R0:W0:Y:S01]  /*1edd0*/  SHFL.IDX PT, R0, R3, 0x2, 0x181f ;  /* 0x00581f0003007f89 */ /* 0x00102200000e0000 */
[----:B------:R-:W-:Y:S03]  /*1ede0*/  BSSY B1, `(.L_x_4263) ;  /* 0x0000010000017945 */ /* 0x000fe60003800000 */
[----:B--2-4-:R2:W4:Y:S01]  /*1edf0*/  SHFL.IDX PT, R4, R6, 0x2, 0x181f ;  /* 0x00581f0006047f89 */ /* 0x01452200000e0000 */
[----:B------:R-:W-:Y:S05]  /*1ee00*/  @P0 BRA `(.L_x_4264) ;  /* 0x0000000000340947 */ /* 0x000fea0003800000 */
[----:B------:R-:W-:Y:S02]  /*1ee10*/  ULDC UR4, c[0x0][0xac8] ;  /* 0x0002b20000047ab9 */ /* 0x000fe40000000800 */
[----:B------:R-:W-:Y:S02]  /*1ee20*/  ISETP.GE.AND P3, PT, R217, UR4, PT ;  /* 0x00000004d9007c0c */ /* 0x000fe4000bf66270 */
[----:B------:R-:W-:Y:S02]  /*1ee30*/  ISETP.GE.AND P4, PT, R219, UR4, PT ;  /* 0x00000004db007c0c */ /* 0x000fe4000bf86270 */
[----:B------:R-:W-:-:S09]  /*1ee40*/  ISETP.GE.AND P5, PT, R220, UR4, PT ;  /* 0x00000004dc007c0c */ /* 0x000fd2000bfa6270 */
[-C--:B----4-:R-:W-:Y:S02]  /*1ee50*/  @!P3 LEA R8, P0, R217, R4.reuse, 0x1 ;  /* 0x00000004d908b211 */ /* 0x090fe400078008ff */
        /* <DEDUP_REMOVED lines=8> */
.L_x_4264:
[----:B------:R-:W-:Y:S05]  /*1eee0*/  BSYNC B1 ;  /* 0x0000000000017941 */ /* 0x000fea0003800000 */
.L_x_4263:
[----:B0-----:R-:W-:Y:S01]  /*1eef0*/  IADD3 R0, R10, 0x60, RZ ;  /* 0x000000600a007810 */ /* 0x001fe20007ffe0ff */
[----:B------:R0:W0:Y:S03]  /*1ef00*/  SHFL.IDX PT, R8, R3, 0x3, 0x181f ;  /* 0x00781f0003087f89 */ /* 0x00002600000e0000 */
[----:B------:R-:W-:Y:S01]  /*1ef10*/  ISETP.GE.AND P0, PT, R0, R21, PT ;  /* 0x000000150000720c */ /* 0x000fe20003f06270 */
[----:B----4-:R4:W0:-:S12]  /*1ef20*/  SHFL.IDX PT, R4, R6, 0x3, 0x181f ;  /* 0x00781f0006047f89 */ /* 0x01081800000e0000 */
[----:B----4-:R-:W-:Y:S05]  /*1ef30*/  @P0 BRA `(.L_x_4255) ;  /* 0x0000000000340947 */ /* 0x010fea0003800000 */
[----:B------:R-:W-:Y:S02]  /*1ef40*/  ULDC UR4, c[0x0][0xac8] ;  /* 0x0002b20000047ab9 */ /* 0x000fe40000000800 */
[----:B------:R-:W-:Y:S02]  /*1ef50*/  ISETP.GE.AND P3, PT, R217, UR4, PT ;  /* 0x00000004d9007c0c */ /* 0x000fe4000bf66270 */
[----:B------:R-:W-:Y:S02]  /*1ef60*/  ISETP.GE.AND P4, PT, R219, UR4, PT ;  /* 0x00000004db007c0c */ /* 0x000fe4000bf86270 */
[----:B------:R-:W-:-:S09]  /*1ef70*/  ISETP.GE.AND P5, PT, R220, UR4, PT ;  /* 0x00000004dc007c0c */ /* 0x000fd2000bfa6270 */
[-C--:B0-23--:R-:W-:Y:S02]  /*1ef80*/  @!P3 LEA R6, P0, R217, R4.reuse, 0x1 ;  /* 0x00000004d906b211 */ /* 0x08dfe400078008ff */
[-C--:B------:R-:W-:Y:S02]  /*1ef90*/  @!P4 LEA R10, P1, R219, R4.reuse, 0x1 ;  /* 0x00000004db0ac211 */ /* 0x080fe400078208ff */
[C---:B------:R-:W-:Y:S02]  /*1efa0*/  @!P5 LEA R4, P2, R220.reuse, R4, 0x1 ;  /* 0x00000004dc04d211 */ /* 0x040fe400078408ff */
[-C--:B------:R-:W-:Y:S02]  /*1efb0*/  @!P3 LEA.HI.X R7, R217, R8.reuse, R24, 0x1, P0 ;  /* 0x00000008d907b211 */ /* 0x080fe400000f0c18 */
[-C--:B------:R-:W-:Y:S02]  /*1efc0*/  @!P4 LEA.HI.X R11, R219, R8.reuse, R20, 0x1, P1 ;  /* 0x00000008db0bc211 */ /* 0x080fe400008f0c14 */
[----:B------:R-:W-:Y:S01]  /*1efd0*/  @!P5 LEA.HI.X R5, R220, R8, R15, 0x1, P2 ;  /* 0x00000008dc05d211 */ /* 0x000fe200010f0c0f */
[----:B------:R0:W-:Y:S04]  /*1efe0*/  @!P3 ST.E.128 desc[UR60][R6.64], RZ ;  /* 0x000000ff0600b985 */ /* 0x0001e8000c101d3c */
[----:B------:R0:W-:Y:S04]  /*1eff0*/  @!P4 ST.E.128 desc[UR60][R10.64], RZ ;  /* 0x000000ff0a00c985 */ /* 0x0001e8000c101d3c */
[----:B------:R0:W-:Y:S02]  /*1f000*/  @!P5 ST.E.128 desc[UR60][R4.64], RZ ;  /* 0x000000ff0400d985 */ /* 0x0001e4000c101d3c */
.L_x_4255:
[----:B------:R-:W-:Y:S05]  /*1f010*/  BSYNC B0 ;  /* 0x0000000000007941 */ /* 0x000fea0003800000 */
.L_x_4246:
[----:B------:R-:W-:Y:S02]  /*1f020*/  ULDC UR4, c[0x0][0xc3c] ;  /* 0x00030f0000047ab9 */ /* 0x000fe40000000800 */
[----:B-1----:R-:W-:-:S13]  /*1f030*/  ISETP.GE.AND P0, PT, R139, UR4, PT ;  /* 0x000000048b007c0c */ /* 0x002fda000bf06270 */
[----:B------:R-:W-:Y:S05]  /*1f040*/  @!P0 BRA `(.L_x_4265) ;  /* 0xfffffe2400148947 */ /* 0x000fea000383ffff */
[----:B------:R-:W-:Y:S05]  /*1f050*/  BRA `(.L_x_4060) ;  /* 0x0000007c00787947 */ /* 0x000fea0003800000 */
.L_x_4058:
        /* <DEDUP_REMOVED lines=18> */
.L_x_4266:
        /* <DEDUP_REMOVED lines=31> */
[----:B------:R-:W0:Y:S02]  /*1f370*/  SHFL.IDX PT, R6, R2, 0x1f, 0x1f ;  /* 0x03e01f0002067f89 */ /* 0x000e2400000e0000 */
[----:B0-----:R-:W-:-:S04]  /*1f380*/  IMAD R6, R6, UR5, RZ ;  /* 0x0000000506067c24 */ /* 0x001fc8000f8e02ff */
[----:B------:R-:W-:Y:S01]  /*1f390*/  IMAD.MOV.U32 R3, RZ, RZ, R6 ;  /* 0x000000ffff037224 */ /* 0x000fe200078e0006 */
[----:B-1----:R-:W-:-:S13]  /*1f3a0*/  ISETP.GT.AND P6, PT, R6, UR6, PT ;  /* 0x0000000606007c0c */ /* 0x002fda000bfc4270 */
[----:B------:R-:W-:Y:S05]  /*1f3b0*/  @P6 BRA `(.L_x_4268) ;  /* 0x00000000009c6947 */ /* 0x000fea0003800000 */
[----:B------:R-:W0:Y:S01]  /*1f3c0*/  LDC R7, c[0x0][0xc3c] ;  /* 0x00030f00ff077b82 */ /* 0x000e220000000800 */
[----:B------:R-:W-:Y:S01]  /*1f3d0*/  MOV R6, R3 ;  /* 0x0000000300067202 */ /* 0x000fe20000000f00 */
[----:B------:R-:W-:Y:S01]  /*1f3e0*/  UMOV UR4, URZ ;  /* 0x0000003f00047c82 */ /* 0x000fe20008000000 */
[----:B------:R-:W-:Y:S01]  /*1f3f0*/  ULDC UR7, c[0x0][0xc3c] ;  /* 0x00030f0000077ab9 */ /* 0x000fe20000000800 */
[----:B------:R-:W-:-:S05]  /*1f400*/  ULDC UR5, c[0x0][0xc38] ;  /* 0x00030e0000057ab9 */ /* 0x000fca0000000800 */
.L_x_4272:
        /* <DEDUP_REMOVED lines=9> */
[----:B------:R-:W0:Y:S02]  /*1f4a0*/  LDC.64 R2, c[0x0][0xc80] ;  /* 0x00032000ff027b82 */ /* 0x000e240000000a00 */
[----:B0-----:R-:W-:-:S05]  /*1f4b0*/  IMAD.WIDE R2, R8, 0x4, R2 ;  /* 0x0000000408027825 */ /* 0x001fca00078e0202 */
[----:B------:R0:W5:Y:S02]  /*1f4c0*/  LDG.E R4, desc[UR60][R2.64] ;  /* 0x0000003c02047981 */ /* 0x000164000c1e1900 */
.L_x_4271:
[----:B------:R-:W-:Y:S05]  /*1f4d0*/  BSYNC B0 ;  /* 0x0000000000007941 */ /* 0x000fea0003800000 */
.L_x_4270:
        /* <DEDUP_REMOVED lines=21> */
.L_x_4268:
        /* <DEDUP_REMOVED lines=16> */
.L_x_4273:
        /* <DEDUP_REMOVED lines=25> */
.L_x_4269:
[----:B------:R-:W-:Y:S01]  /*1f8c0*/  MOV R17, RZ ;  /* 0x000000ff00117202 */ /* 0x000fe20000000f00 */
[----:B------:R-:W-:Y:S02]  /*1f8d0*/  IMAD.U32 R16, RZ, RZ, UR6 ;  /* 0x00000006ff107e24 */ /* 0x000fe4000f8e00ff */
[----:B------:R-:W-:-:S07]  /*1f8e0*/  IMAD.MOV.U32 R18, RZ, RZ, RZ ;  /* 0x000000ffff127224 */ /* 0x000fce00078e00ff */
.L_x_4274:
[----:B------:R-:W-:-:S13]  /*1f8f0*/  ISETP.NE.AND P0, PT, R5, RZ, PT ;  /* 0x000000ff0500720c */ /* 0x000fda0003f05270 */
[----:B------:R-:W0:Y:S01]  /*1f900*/  @!P0 S2R R3, SR_CgaCtaId ;  /* 0x0000000000038919 */ /* 0x000e220000008800 */
[----:B------:R-:W-:-:S04]  /*1f910*/  @!P0 MOV R2, 0x400 ;  /* 0x0000040000028802 */ /* 0x000fc80000000f00 */
[----:B0-----:R-:W-:-:S05]  /*1f920*/  @!P0 LEA R2, R3, R2, 0x18 ;  /* 0x0000000203028211 */ /* 0x001fca00078ec0ff */
[----:B------:R2:W-:Y:S01]  /*1f930*/  @!P0 STS.128 [R2+0x368d0], R16 ;  /* 0x0368d01002008388 */ /* 0x0005e20000000c00 */
[----:B------:R-:W-:Y:S06]  /*1f940*/  BAR.ARV 0x5, 0x180 ;  /* 0x0146000000007b1d */ /* 0x000fec0000002000 */
.L_x_4267:
[----:B--2---:R-:W-:Y:S01]  /*1f950*/  MOV R2, 0x1 ;  /* 0x0000000100027802 */ /* 0x004fe20000000f00 */
[----:B------:R2:W-:Y:S01]  /*1f960*/  STL [R1+0xc], RZ ;  /* 0x00000cff01007387 */ /* 0x0005e20000100800 */
[----:B------:R-:W-:Y:S02]  /*1f970*/  ULDC UR4, c[0x0][0xc3c] ;  /* 0x00030f0000047ab9 */ /* 0x000fe40000000800 */
[----:B-1----:R-:W-:Y:S01]  /*1f980*/  ISETP.GE.AND P0, PT, R19, UR4, PT ;  /* 0x0000000413007c0c */ /* 0x002fe2000bf06270 */
[----:B------:R2:W-:Y:S04]  /*1f990*/  STL [R1+0x14], R2 ;  /* 0x0000140201007387 */ /* 0x0005e80000100800 */
[----:B------:R2:W-:Y:S08]  /*1f9a0*/  STL [R1+0x54], RZ ;  /* 0x000054ff01007387 */ /* 0x0005f00000100800 */
[----:B--2---:R-:W-:Y:S05]  /*1f9b0*/  @P0 BRA `(.L_x_4275) ;  /* 0x0000007000300947 */ /* 0x004fea0003800000 */
[----:B------:R-:W2:Y:S04]  /*1f9c0*/  LDL R2, [R1+0x94] ;  /* 0x0000940001027983 */ /* 0x000ea80000100800 */
[----:B------:R-:W3:Y:S01]  /*1f9d0*/  LDL.LU R5, [R1+0x8] ;  /* 0x0000080001057983 */ /* 0x000ee20000300800 */
[----:B------:R-:W1:Y:S01]  /*1f9e0*/  S2UR UR5, SR_CgaCtaId ;  /* 0x00000000000579c3 */ /* 0x000e620000008800 */
[----:B------:R-:W-:Y:S01]  /*1f9f0*/  LOP3.LUT R7, R0, 0x7f, RZ, 0xc0, !PT ;  /* 0x0000007f00077812 */ /* 0x000fe200078ec0ff */
[----:B------:R-:W-:Y:S01]  /*1fa00*/  UMOV UR4, 0x400 ;  /* 0x0000040000047882 */ /* 0x000fe20000000000 */
[----:B------:R-:W-:Y:S01]  /*1fa10*/  BSSY B8, `(.L_x_4275) ;  /* 0x0000706000087945 */ /* 0x000fe20003800000 */
[----:B------:R-:W-:Y:S01]  /*1fa20*/  ULDC.64 UR36, c[0x0][0x198] ;  /* 0x0000660000247ab9 */ /* 0x000fe20000000a00 */
[----:B------:R-:W-:Y:S01]  /*1fa30*/  ISETP.NE.AND P1, PT, R7, RZ, PT ;  /* 0x000000ff0700720c */ /* 0x000fe20003f25270 */
[----:B------:R-:W-:Y:S01]  /*1fa40*/  ULDC UR39, c[0x0][0xc] ;  /* 0x0000030000277ab9 */ /* 0x000fe20000000800 */
[----:B------:R-:W-:Y:S01]  /*1fa50*/  SHF.R.U32.HI R6, RZ, 0x3, R7 ;  /* 0x00000003ff067819 */ /* 0x000fe20000011607 */
[----:B-1----:R-:W-:Y:S01]  /*1fa60*/  ULEA UR4, UR5, UR4, 0x18 ;  /* 0x0000000405047291 */ /* 0x002fe2000f8ec03f */
[----:B--2---:R-:W-:Y:S01]  /*1fa70*/  R2UR UR6, R2 ;  /* 0x00000000020672ca */ /* 0x004fe200000e0000 */
[----:B------:R-:W-:Y:S01]  /*1fa80*/  IMAD.SHL.U32 R2, R0, 0x8, RZ ;  /* 0x0000000800027824 */ /* 0x000fe200078e00ff */
[----:B---3--:R-:W-:-:S04]  /*1fa90*/  LOP3.LUT R5, R5, 0xfffffffd, RZ, 0xc0, !PT ;  /* 0xfffffffd05057812 */ /* 0x008fc800078ec0ff */
[----:B0-----:R-:W-:-:S03]  /*1faa0*/  LOP3.LUT R3, R2, 0x1f8, RZ, 0xc0, !PT ;  /* 0x000001f802037812 */ /* 0x001fc600078ec0ff */
[----:B------:R-:W-:Y:S02]  /*1fab0*/  @P1 LOP3.LUT R5, R5, 0x2, RZ, 0xfc, !PT ;  /* 0x0000000205051812 */ /* 0x000fe400078efcff */
[----:B------:R-:W-:Y:S01]  /*1fac0*/  LOP3.LUT R4, R3, 0x38, R0, 0x78, !PT ;  /* 0x0000003803047812 */ /* 0x000fe200078e7800 */
[----:B------:R-:W-:Y:S01]  /*1fad0*/  IMAD.SHL.U32 R3, R7, 0x8, RZ ;  /* 0x0000000807037824 */ /* 0x000fe200078e00ff */
[----:B------:R-:W-:Y:S01]  /*1fae0*/  LOP3.LUT R5, R5, 0xfffffffe, RZ, 0xc0, !PT ;  /* 0xfffffffe05057812 */ /* 0x000fe200078ec0ff */
[----:B------:R-:W-:Y:S01]  /*1faf0*/  ULOP3.LUT UR38, UR6, 0x2, URZ, 0xfc, !UPT ;  /* 0x0000000206267892 */ /* 0x000fe2000f8efc3f */
[----:B------:R-:W-:Y:S02]  /*1fb00*/  LOP3.LUT R2, R2, 0x38, RZ, 0xc0, !PT ;  /* 0x0000003802027812 */ /* 0x000fe400078ec0ff */
[----:B------:R-:W-:Y:S02]  /*1fb10*/  LOP3.LUT R3, R4, 0x200, R3, 0xf8, !PT ;  /* 0x0000020004037812 */ /* 0x000fe400078ef803 */
[----:B------:R-:W-:-:S02]  /*1fb20*/  LOP3.LUT P0, R4, R0, 0x1f, RZ, 0xc0, !PT ;  /* 0x0000001f00047812 */ /* 0x000fc4000780c0ff */
[----:B------:R-:W-:-:S03]  /*1fb30*/  SHF.L.U32 R0, R0, 0x4, RZ ;  /* 0x0000000400007819 */ /* 0x000fc600000006ff */
[----:B------:R0:W-:Y:S01]  /*1fb40*/  STL [R1+0x2c], R4 ;  /* 0x00002c0401007387 */ /* 0x0001e20000100800 */
[----:B------:R-:W-:-:S07]  /*1fb50*/  LOP3.LUT R6, R6, 0x70, R0, 0xf8, !PT ;  /* 0x0000007006067812 */ /* 0x000fce00078ef800 */
[----:B------:R-:W-:Y:S02]  /*1fb60*/  @P0 LOP3.LUT R5, R5, 0x1, RZ, 0xfc, !PT ;  /* 0x0000000105050812 */ /* 0x000fe400078efcff */
[----:B------:R-:W-:Y:S01]  /*1fb70*/  ISETP.NE.OR P0, PT, R7, RZ, !P0 ;  /* 0x000000ff0700720c */ /* 0x000fe20004705670 */
[----:B0-----:R-:W-:Y:S01]  /*1fb80*/  IMAD.U32 R4, RZ, RZ, UR4 ;  /* 0x00000004ff047e24 */ /* 0x001fe2000f8e00ff */
[----:B------:R-:W-:-:S03]  /*1fb90*/  LOP3.LUT R5, R5, 0xfffffff7, RZ, 0xc0, !PT ;  /* 0xfffffff705057812 */ /* 0x000fc600078ec0ff */
[----:B------:R-:W-:Y:S01]  /*1fba0*/  IMAD R0, R3, 0x2, R4 ;  /* 0x0000000203007824 */ /* 0x000fe200078e0204 */
[----:B------:R-:W-:Y:S01]  /*1fbb0*/  STL [R1+0x4], R4 ;  /* 0x0000040401007387 */ /* 0x000fe20000100800 */
[----:B------:R-:W-:-:S03]  /*1fbc0*/  LOP3.LUT R3, R2, 0x40, RZ, 0xfc, !PT ;  /* 0x0000004002037812 */ /* 0x000fc600078efcff */
[----:B------:R0:W-:Y:S03]  /*1fbd0*/  STL [R1+0x30], R0 ;  /* 0x0000300001007387 */ /* 0x0001e60000100800 */
[----:B------:R-:W-:Y:S01]  /*1fbe0*/  @P0 LOP3.LUT R5, R5, 0x8, RZ, 0xfc, !PT ;  /* 0x0000000805050812 */ /* 0x000fe200078efcff */
[----:B------:R-:W-:Y:S04]  /*1fbf0*/  STL [R1+0x20], RZ ;  /* 0x000020ff01007387 */ /* 0x000fe80000100800 */
[----:B------:R-:W-:Y:S01]  /*1fc00*/  STL [R1+0x8], R5 ;  /* 0x0000080501007387 */ /* 0x000fe20000100800 */
[----:B0-----:R-:W-:-:S05]  /*1fc10*/  MOV R0, 0x1 ;  /* 0x0000000100007802 */ /* 0x001fca0000000f00 */
[----:B------:R-:W-:Y:S04]  /*1fc20*/  STL [R1+0x24], R0 ;  /* 0x0000240001007387 */ /* 0x000fe80000100800 */
[----:B------:R-:W-:Y:S04]  /*1fc30*/  STL [R1+0x54], RZ ;  /* 0x000054ff01007387 */ /* 0x000fe80000100800 */
[----:B------:R-:W-:Y:S04]  /*1fc40*/  STL [R1+0xc], RZ ;  /* 0x00000cff01007387 */ /* 0x000fe80000100800 */
[----:B------:R0:W-:Y:S02]  /*1fc50*/  STL [R1+0x14], R0 ;  /* 0x0000140001007387 */ /* 0x0001e40000100800 */
[----:B0-----:R-:W-:-:S07]  /*1fc60*/  LOP3.LUT R0, R2, 0x80, RZ, 0xfc, !PT ;  /* 0x0000008002007812 */ /* 0x001fce00078efcff */
.L_x_4425:
[----:B01----:R-:W0:Y:S02]  /*1fc70*/  LDC.64 R2, c[0x0][0xc88] ;  /* 0x00032200ff027b82 */ /* 0x003e240000000a00 */
        /* <DEDUP_REMOVED lines=11> */
[----:B------:R-:W-:-:S02]  /*1fd30*/  ISETP.NE.AND.EX P3, PT, RZ, UR11, PT, P3 ;  /* 0x0000000bff007c0c */ /* 0x000fc4000bf65330 */
[----:B------:R-:W-:Y:S02]  /*1fd40*/  MOV R12, RZ ;  /* 0x000000ff000c7202 */ /* 0x000fe40000000f00 */
        /* <DEDUP_REMOVED lines=44> */
[----:B------:R-:W-:Y:S05]  /*20010*/  @P3 BRA `(.L_x_4276) ;  /* 0x0000000000143947 */ /* 0x000fea0003800000 */
[----:B------:R-:W-:Y:S05]  /*20020*/  @!P1 BRA `(.L_x_4276) ;  /* 0x0000000000109947 */ /* 0x000fea0003800000 */
[----:B0-----:R-:W2:Y:S04]  /*20030*/  LDG.E R12, desc[UR60][R2.64] ;  /* 0x0000003c020c7981 */ /* 0x001ea8000c1e1900 */
[----:B------:R-:W2:Y:S02]  /*20040*/  LDG.E R2, desc[UR60][R2.64+0x4] ;  /* 0x0000043c02027981 */ /* 0x000ea4000c1e1900 */
[----:B--2---:R-:W-:-:S05]  /*20050*/  IMAD.IADD R2, R2, 0x1, -R12 ;  /* 0x0000000102027824 */ /* 0x004fca00078e0a0c */
[----:B------:R1:W-:Y:S02]  /*20060*/  STL [R1+0x50], R2 ;  /* 0x0000500201007387 */ /* 0x0003e40000100800 */
.L_x_4276:
        /* <DEDUP_REMOVED lines=8> */
[----:B------:R-:W-:-:S04]  /*200f0*/  IADD3 R2, P1, R14, UR4, RZ ;  /* 0x000000040e027c10 */ /* 0x000fc8000ff3e0ff */
[----:B------:R-:W-:-:S05]  /*20100*/  IADD3.X R3, R13, UR5, RZ, P1, !PT ;  /* 0x000000050d037c10 */ /* 0x000fca0008ffe4ff */
[----:B------:R0:W5:Y:S01]  /*20110*/  LDG.E R8, desc[UR60][R2.64] ;  /* 0x0000003c02087981 */ /* 0x000162000c1e1900 */
[----:B------:R-:W-:Y:S05]  /*20120*/  BRA `(.L_x_4278) ;  /* 0x0000000000107947 */ /* 0x000fea0003800000 */
.L_x_4277:
[----:B------:R-:W-:Y:S05]  /*20130*/  @!P2 BRA `(.L_x_4278) ;  /* 0x00000000000ca947 */ /* 0x000fea0003800000 */
[----:B------:R-:W2:Y:S04]  /*20140*/  LDG.E R8, desc[UR60][R6.64] ;  /* 0x0000003c06087981 */ /* 0x000ea8000c1e1900 */
[----:B------:R-:W2:Y:S02]  /*20150*/  LDG.E R6, desc[UR60][R6.64+0x4] ;  /* 0x0000043c06067981 */ /* 0x000ea4000c1e1900 */
[----:B--2---:R-:W-:-:S07]  /*20160*/  IMAD.IADD R8, R6, 0x1, -R8 ;  /* 0x0000000106087824 */ /* 0x004fce00078e0a08 */
.L_x_4278:
[----:B0-----:R-:W2:Y:S01]  /*20170*/  @P0 LDG.E R2, desc[UR60][R4.64] ;  /* 0x0000003c04020981 */ /* 0x001ea2000c1e1900 */
[----:B-----5:R-:W-:-:S03]  /*20180*/  IMAD.IADD R0, R8, 0x1, -R0 ;  /* 0x0000000108007824 */ /* 0x020fc600078e0a00 */
[----:B------:R-:W2:Y:S01]  /*20190*/  @P0 LDG.E R4, desc[UR60][R4.64+0x4] ;  /* 0x0000043c04040981 */ /* 0x000ea2000c1e1900 */
[----:B------:R-:W-:Y:S01]  /*201a0*/  BSSY B0, `(.L_x_4279) ;  /* 0x000016a000007945 */ /* 0x000fe20003800000 */
[----:B------:R-:W-:Y:S02]  /*201b0*/  PLOP3.LUT P5, PT, PT, PT, PT, 0x80, 0x0 ;  /* 0x000000000000781c */ /* 0x000fe40003faf070 */
[----:B--2---:R-:W-:-:S05]  /*201c0*/  @P0 IADD3 R9, -R2, R4, RZ ;  /* 0x0000000402090210 */ /* 0x004fca0007ffe1ff */
[----:B------:R-:W-:Y:S01]  /*201d0*/  IMAD.IADD R3, R0, 0x1, R9 ;  /* 0x0000000100037824 */ /* 0x000fe200078e0209 */
[----:B------:R-:W-:-:S04]  /*201e0*/  MOV R2, RZ ;  /* 0x000000ff00027202 */ /* 0x000fc80000000f00 */
[----:B------:R0:W-:Y:S02]  /*201f0*/  STL [R1+0x4c], R3 ;  /* 0x00004c0301007387 */ /* 0x0001e40000100800 */
[----:B0-----:R-:W-:-:S04]  /*20200*/  VIADD R3, R3, 0x6f ;  /* 0x0000006f03037836 */ /* 0x001fc80000000000 */
[----:B------:R-:W-:-:S05]  /*20210*/  IMAD.HI R2, R3, -0x6db6db6d, R2 ;  /* 0x9249249303027827 */ /* 0x000fca00078e0202 */
[----:B------:R-:W-:-:S04]  /*20220*/  SHF.R.U32.HI R3, RZ, 0x1f, R2 ;  /* 0x0000001fff037819 */ /* 0x000fc80000011602 */
[----:B------:R-:W-:-:S05]  /*20230*/  LEA.HI.SX32 R4, R2, R3, 0x1a ;  /* 0x0000000302047211 */ /* 0x000fca00078fd2ff */
[--C-:B------:R-:W-:Y:S02]  /*20240*/  IMAD R2, R4, 0x70, -R0.reuse ;  /* 0x0000007004027824 */ /* 0x100fe400078e0a00 */
[----:B------:R-:W-:-:S03]  /*20250*/  IMAD.MOV R0, RZ, RZ, -R0 ;  /* 0x000000ffff007224 */ /* 0x000fc600078e0a00 */
[----:B------:R-:W-:Y:S02]  /*20260*/  VIMNMX R2, R2, R9, PT ;  /* 0x0000000902027248 */ /* 0x000fe40003fe0100 */
[----:B------:R-:W-:-:S04]  /*20270*/  VIMNMX R0, RZ, R0, !PT ;  /* 0x00000000ff007248 */ /* 0x000fc80007fe0100 */
[----:B------:R-:W-:Y:S01]  /*20280*/  ISETP.GT.AND P1, PT, R2, R0, PT ;  /* 0x000000000200720c */ /* 0x000fe20003f24270 */
[----:B------:R0:W-:Y:S02]  /*20290*/  STL [R1+0x38], R4 ;  /* 0x0000380401007387 */ /* 0x0001e40000100800 */
[----:B0-----:R-:W-:-:S10]  /*202a0*/  SHF.R.U32.HI R4, RZ, 0x4, R0 ;  /* 0x00000004ff047819 */ /* 0x001fd40000011600 */
[----:B------:R-:W-:Y:S02]  /*202b0*/  @P1 VIADD R3, R2, 0x6f ;  /* 0x0000006f02031836 */ /* 0x000fe40000000000 */
[----:B------:R-:W-:Y:S02]  /*202c0*/  @P1 IMAD.MOV.U32 R2, RZ, RZ, RZ ;  /* 0x000000ffff021224 */ /* 0x000fe400078e00ff */
[----:B------:R-:W-:-:S04]  /*202d0*/  IMAD.WIDE.U32 R4, R4, 0x24924925, RZ ;  /* 0x2492492504047825 */ /* 0x000fc800078e00ff */
[----:B------:R-:W-:Y:S01]  /*202e0*/  @P1 IMAD.HI R2, R3, -0x6db6db6d, R2 ;  /* 0x9249249303021827 */ /* 0x000fe200078e0202 */
[----:B------:R-:W-:-:S04]  /*202f0*/  MOV R9, R5 ;  /* 0x0000000500097202 */ /* 0x000fc80000000f00 */
        /* <DEDUP_REMOVED lines=12> */
.L_x_4456:
[----:B-1----:R-:W-:Y:S02]  /*203c0*/  ISETP.NE.AND P0, PT, R14, RZ, PT ;  /* 0x000000ff0e00720c */ /* 0x002fe40003f05270 */
[----:B------:R-:W-:-:S11]  /*203d0*/  PLOP3.LUT P2, PT, PT, PT, PT, 0x8, 0x0 ;  /* 0x000000000000781c */ /* 0x000fd60003f4e170 */
[----:B------:R-:W-:Y:S05]  /*203e0*/  @P0 BRA `(.L_x_4282) ;  /* 0x00000000000c0947 */ /* 0x000fea0003800000 */
[----:B------:R-:W-:-:S03]  /*203f0*/  UMOV UR4, 0xffffffff ;  /* 0xffffffff00047882 */ /* 0x000fc60000000000 */
[----:B------:R-:W-:Y:S05]  /*20400*/  BRA.DIV UR4, `(.L_x_4283) ;  /* 0x0000007204787947 */ /* 0x000fea000b800000 */
[----:B------:R-:W-:-:S13]  /*20410*/  ELECT P2, URZ, PT ;  /* 0x00000000003f782f */ /* 0x000fda0003840000 */
.L_x_4282:
        /* <DEDUP_REMOVED lines=10> */
.L_x_4459:
[----:B------:R-:W-:Y:S05]  /*204c0*/  BSYNC B1 ;  /* 0x0000000000017941 */ /* 0x000fea0003800000 */
.L_x_4284:
        /* <DEDUP_REMOVED lines=13> */
.L_x_4460:
[----:B------:R-:W-:Y:S05]  /*205a0*/  BSYNC B2 ;  /* 0x0000000000027941 */ /* 0x000fea0003800000 */
.L_x_4288:
        /* <DEDUP_REMOVED lines=8> */
.L_x_4291:
[----:B------:R-:W-:Y:S05]  /*20630*/  BSYNC B2 ;  /* 0x0000000000027941 */ /* 0x000fea0003800000 */
.L_x_4290:
        /* <DEDUP_REMOVED lines=14> */
.L_x_4292:
        /* <DEDUP_REMOVED lines=16> */
.L_x_4293:
        /* <DEDUP_REMOVED lines=16> */
.L_x_4294:
        /* <DEDUP_REMOVED lines=13> */
.L_x_4461:
[----:B------:R-:W-:Y:S05]  /*209f0*/  BSYNC B2 ;  /* 0x0000000000027941 */ /* 0x000fea0003800000 */
.L_x_4295:
[----:B------:R-:W-:Y:S01]  /*20a00*/  BSSY B2, `(.L_x_4297) ;  /* 0x000000a000027945 */ /* 0x000fe20003800000 */
[----:B------:R-:W-:Y:S01]  /*20a10*/  MOV R12, 0x0 ;  /* 0x00000000000c7802 */ /* 0x000fe20000000f00 */
[----:B------:R-:W-:Y:S02]  /*20a20*/  IMAD.MOV.U32 R13, RZ, RZ, 0x12f00000 ;  /* 0x12f00000ff0d7424 */ /* 0x000fe400078e00ff */
[----:B------:R-:W-:Y:S05]  /*20a30*/  @P4 BRA `(.L_x_4298) ;  /* 0x0000000000184947 */ /* 0x000fea0003800000 */
[----:B------:R-:W2:Y:S02]  /*20a40*/  LDL R2, [R1+0x8] ;  /* 0x0000080001027983 */ /* 0x000ea40000100800 */
[----:B--2---:R-:W-:Y:S01]  /*20a50*/  LOP3.LUT P0, RZ, R2, 0x1, RZ, 0xc0, !PT ;  /* 0x0000000102ff7812 */ /* 0x004fe2000780c0ff */
[----:B------:R-:W-:-:S04]  /*20a60*/  IMAD.MOV.U32 R2, RZ, RZ, 0xa800 ;  /* 0x0000a800ff027424 */ /* 0x000fc800078e00ff */
[----:B------:R2:W-:Y:S08]  /*20a70*/  SYNCS.ARRIVE.TRANS64 RZ, [R5+URZ+0x368b0], R2 ;  /* 0x0368b00205ff79a7 */ /* 0x0005f0000800003f */
[----:B------:R-:W-:Y:S05]  /*20a80*/  @!P0 BRA `(.L_x_4298) ;  /* 0x0000000000048947 */ /* 0x000fea0003800000 */
[----:B------:R-:W-:Y:S01]  /*20a90*/  BPT.TRAP 0x1 ;  /* 0x000000040000795c */ /* 0x000fe20000300000 */
.L_x_4298:
[----:B------:R-:W-:Y:S05]  /*20aa0*/  BSYNC B2 ;  /* 0x0000000000027941 */ /* 0x000fea0003800000 */
.L_x_4297:
[----:B------:R-:W-:Y:S01]  /*20ab0*/  R2UR UR10, R15 ;  /* 0x000000000f0a72ca */ /* 0x000fe200000e0000 */
[----:B------:R-:W-:Y:S01]  /*20ac0*/  UIADD3 UR4, UP0, UR36, 0x670, URZ ;  /* 0x0000067024047890 */ /* 0x000fe2000ff1e03f */
[----:B------:R-:W-:Y:S01]  /*20ad0*/  R2UR UR6, R12 ;  /* 0x000000000c0672ca */ /* 0x000fe200000e0000 */
[----:B--2---:R-:W-:Y:S01]  /*20ae0*/  VIADD R2, R6, 0x400 ;  /* 0x0000040006027836 */ /* 0x004fe20000000000 */
[----:B------:R-:W-:Y:S01]  /*20af0*/  R2UR UR7, R13 ;  /* 0x000000000d0772ca */ /* 0x000fe200000e0000 */
[----:B------:R-:W-:Y:S01]  /*20b00*/  UIADD3.X UR5, URZ, UR37, URZ, UP0, !UPT ;  /* 0x000000253f057290 */ /* 0x000fe200087fe43f */
[----:B------:R-:W-:Y:S02]  /*20b10*/  PLOP3.LUT P0, PT, PT, PT, PT, 0x80, 0x0 ;  /* 0x000000000000781c */ /* 0x000fe40003f0f070 */
[----:B01----:R-:W-:-:S11]  /*20b20*/  IADD3 R5, R5, 0x368b0, RZ ;  /* 0x000368b005057810 */ /* 0x003fd60007ffe0ff */
.L_x_4299:
        /* <DEDUP_REMOVED lines=15> */
.L_x_4300:
        /* <DEDUP_REMOVED lines=15> */
.L_x_4301:
        /* <DEDUP_REMOVED lines=10> */
.L_x_4287:
[----:B------:R-:W-:Y:S05]  /*20db0*/  BSYNC B1 ;  /* 0x0000000000017941 */ /* 0x000fea0003800000 */
.L_x_4286:
[----:B0-----:R-:W2:Y:S04]  /*20dc0*/  LDL.LU R2, [R1+0x20] ;  /* 0x0000200001027983 */ /* 0x001ea80000300800 */
        /* <DEDUP_REMOVED lines=12> */
.L_x_4318:
        /* <DEDUP_REMOVED lines=14> */
.L_x_4462:
[----:B------:R-:W-:Y:S05]  /*20f70*/  BSYNC B2 ;  /* 0x0000000000027941 */ /* 0x000fea0003800000 */
.L_x_4304:
        /* <DEDUP_REMOVED lines=8> */
.L_x_4307:
[----:B------:R-:W-:Y:S05]  /*21000*/  BSYNC B2 ;  /* 0x0000000000027941 */ /* 0x000fea0003800000 */
.L_x_4306:
        /* <DEDUP_REMOVED lines=13> */
.L_x_4308:
        /* <DEDUP_REMOVED lines=16> */
.L_x_4309:
        /* <DEDUP_REMOVED lines=16> */
.L_x_4310:
        /* <DEDUP_REMOVED lines=13> */
.L_x_4463:
[----:B------:R-:W-:Y:S05]  /*213b0*/  BSYNC B2 ;  /* 0x0000000000027941 */ /* 0x000fea0003800000 */
.L_x_4311:
        /* <DEDUP_REMOVED lines=10> */
.L_x_4314:
[----:B------:R-:W-:Y:S05]  /*21460*/  BSYNC B2 ;  /* 0x0000000000027941 */ /* 0x000fea0003800000 */
.L_x_4313:
        /* <DEDUP_REMOVED lines=8> */
.L_x_4315:
        /* <DEDUP_REMOVED lines=15> */
.L_x_4316:
        /* <DEDUP_REMOVED lines=15> */
.L_x_4317:
        /* <DEDUP_REMOVED lines=10> */
.L_x_4303:
[----:B------:R-:W-:Y:S05]  /*21770*/  BSYNC B1 ;  /* 0x0000000000017941 */ /* 0x000fea0003800000 */
.L_x_4302:
        /* <DEDUP_REMOVED lines=12> */
.L_x_4280:
[----:B------:R-:W-:Y:S05]  /*21840*/  BSYNC B0 ;  /* 0x0000000000007941 */ /* 0x000fea0003800000 */
.L_x_4279:
        /* <DEDUP_REMOVED lines=13> */
[----:B------:R-:W0:Y:S08]  /*21920*/  FLO.U32 R0, UR4 ;  /* 0x0000000400007d00 */ /* 0x000e3000080e0000 */
        /* <DEDUP_REMOVED lines=9> */
.L_x_4320:
        /* <DEDUP_REMOVED lines=21> */
.L_x_4323:
[----:B------:R-:W-:Y:S05]  /*21b10*/  BSYNC B6 ;  /* 0x0000000000067941 */ /* 0x000fea0003800000 */
.L_x_4322:
        /* <DEDUP_REMOVED lines=21> */
.L_x_4326:
        /* <DEDUP_REMOVED lines=16> */
.L_x_4325:
[----:B------:R-:W-:Y:S05]  /*21d70*/  BSYNC B6 ;  /* 0x0000000000067941 */ /* 0x000fea0003800000 */
.L_x_4324:
[----:B------:R-:W2:Y:S01]  /*21d80*/  LDL.LU R2, [R1] ;  /* 0x0000000001027983 */ /* 0x000ea20000300800 */
[----:B------:R-:W-:-:S03]  /*21d90*/  ULDC.64 UR4, c[0x0][0x9f8] ;  /* 0x00027e0000047ab9 */ /* 0x000fc60000000a00 */
[----:B0-----:R-:W3:Y:S04]  /*21da0*/  LDL.LU R4, [R1+0x28] ;  /* 0x0000280001047983 */ /* 0x001ee80000300800 */
[----:B------:R-:W4:Y:S01]  /*21db0*/  LDL R7, [R1+0x10] ;  /* 0x0000100001077983 */ /* 0x000f220000100800 */
        /* <DEDUP_REMOVED lines=22> */
.L_x_4466:
        /* <DEDUP_REMOVED lines=11> */
.L_x_4469:
        /* <DEDUP_REMOVED lines=25> */
.L_x_4330:
[----:B------:R-:W2:Y:S04]  /*22160*/  LDL R7, [R1+0x4] ;  /* 0x0000040001077983 */ /* 0x000ea80000100800 */
[----:B01----:R-:W2:Y:S04]  /*22170*/  LDL R0, [R1+0xc] ;  /* 0x00000c0001007983 */ /* 0x003ea80000100800 */
[----:B------:R-:W3:Y:S01]  /*22180*/  LDL R2, [R1+0x14] ;  /* 0x0000140001027983 */ /* 0x000ee20000100800 */
[----:B--2---:R-:W-:Y:S01]  /*22190*/  IMAD R0, R0, 0x8, R7 ;  /* 0x0000000800007824 */ /* 0x004fe200078e0207 */
[----:B---3--:R-:W-:-:S04]  /*221a0*/  SHF.L.U32 R2, R2, 0x1f, RZ ;  /* 0x0000001f02027819 */ /* 0x008fc800000006ff */
[----:B------:R-:W0:Y:S02]  /*221b0*/  SYNCS.PHASECHK.TRANS64.TRYWAIT P0, [R0+URZ+0x36840], R2 ;  /* 0x03684002000075a7 */ /* 0x000e24000800017f */
[----:B0-----:R-:W-:Y:S05]  /*221c0*/  @!P0 BRA `(.L_x_4331) ;  /* 0x0000005400e88947 */ /* 0x001fea0003800000 */
.L_x_4470:
        /* <DEDUP_REMOVED lines=10> */
.L_x_4332:
        /* <DEDUP_REMOVED lines=11> */
[----:B-----5:R-:W-:Y:S01]  /*22320*/  LOP3.LUT R3, R3, 0xfffffffb, RZ, 0xc0, !PT ;  /* 0xfffffffb03037812 */ /* 0x020fe200078ec0ff */
[----:B------:R-:W-:Y:S01]  /*22330*/  UMOV UR7, 0x14f00000 ;  /* 0x14f0000000077882 */ /* 0x000fe20000000000 */
[----:B------:R-:W-:-:S05]  /*22340*/  UMOV UR17, 0x40 ;  /* 0x0000004000117882 */ /* 0x000fca0000000000 */
        /* <DEDUP_REMOVED lines=12> */
[----:B------:R-:W-:-:S03]  /*22410*/  UIADD3 UR16, UR8, 0x28400, URZ ;  /* 0x0002840008107890 */ /* 0x000fc6000fffe03f */
[----:B------:R-:W-:Y:S01]  /*22420*/  UMOV UR8, UR14 ;  /* 0x0000000e00087c82 */ /* 0x000fe20008000000 */
[----:B------:R-:W-:Y:S01]  /*22430*/  UMOV UR14, 0x80 ;  /* 0x00000080000e7882 */ /* 0x000fe20000000000 */
[----:B------:R0:W-:Y:S02]  /*22440*/  UTMALDG.4D [UR8], [UR4], desc[UR6] ;  /* 0x00000608040075b4 */ /* 0x0001e40008019000 */
[----:B0-----:R-:W-:Y:S01]  /*22450*/  UMOV UR8, UR15 ;  /* 0x0000000f00087c82 */ /* 0x001fe20008000000 */
[----:B------:R-:W-:Y:S02]  /*22460*/  UMOV UR10, UR17 ;  /* 0x00000011000a7c82 */ /* 0x000fe40008000000 */
[----:B------:R0:W-:Y:S02]  /*22470*/  UTMALDG.4D [UR8], [UR4], desc[UR6] ;  /* 0x00000608040075b4 */ /* 0x0001e40008019000 */
[----:B0-----:R-:W-:Y:S01]  /*22480*/  UMOV UR8, UR16 ;  /* 0x0000001000087c82 */ /* 0x001fe20008000000 */
[----:B------:R-:W-:-:S02]  /*22490*/  UMOV UR10, UR14 ;  /* 0x0000000e000a7c82 */ /* 0x000fc40008000000 */
[----:B------:R1:W-:Y:S02]  /*224a0*/  UTMALDG.4D [UR8], [UR4], desc[UR6] ;  /* 0x00000608040075b4 */ /* 0x0003e40008019000 */
[----:B-1----:R-:W-:Y:S01]  /*224b0*/  NOP ;  /* 0x0000000000007918 */ /* 0x002fe20000000000 */
.L_x_4328:
        /* <DEDUP_REMOVED lines=43> */
.L_x_4334:
[----:B------:R-:W-:Y:S05]  /*22770*/  BSYNC B6 ;  /* 0x0000000000067941 */ /* 0x000fea0003800000 */
.L_x_4333:
        /* <DEDUP_REMOVED lines=17> */
[----:B------:R-:W-:Y:S02]  /*22890*/  LOP3.LUT R8, R8, 0x38, RZ, 0xc0, !PT ;  /* 0x0000003808087812 */ /* 0x000fe400078ec0ff */
[----:B------:R-:W-:Y:S02]  /*228a0*/  LOP3.LUT R9, R9, 0x80, RZ, 0xfc, !PT ;  /* 0x0000008009097812 */ /* 0x000fe400078efcff */
[----:B------:R-:W-:Y:S01]  /*228b0*/  SHF.R.U32.HI R10, RZ, 0x3, R10 ;  /* 0x00000003ff0a7819 */ /* 0x000fe2000001160a */
[----:B--2---:R-:W-:-:S02]  /*228c0*/  IMAD.MOV.U32 R3, RZ, RZ, R6 ;  /* 0x000000ffff037224 */ /* 0x004fc400078e0006 */
        /* <DEDUP_REMOVED lines=42> */
[----:B------:R-:W-:Y:S01]  /*22b70*/  ISETP.GE.AND P1, PT, R9, UR4, PT ;  /* 0x0000000409007c0c */ /* 0x000fe2000bf26270 */
[----:B------:R-:W-:-:S12]  /*22b80*/  BRA.DIV UR5, `(.L_x_4335) ;  /* 0x0000004e058c7947 */ /* 0x000fd8000b800000 */
[----:B------:R-:W2:Y:S04]  /*22b90*/  LDL.LU R6, [R1+0x50] ;  /* 0x0000500001067983 */ /* 0x000ea80000300800 */
[----:B------:R-:W3:Y:S01]  /*22ba0*/  LDL R9, [R1+0x30] ;  /* 0x0000300001097983 */ /* 0x000ee20000100800 */
[----:B------:R-:W-:-:S05]  /*22bb0*/  IMAD.IADD R0, R10, 0x1, R17 ;  /* 0x000000010a007824 */ /* 0x000fca00078e0211 */
[----:B------:R-:W-:Y:S01]  /*22bc0*/  IADD3 R5, R0, 0x10, RZ ;  /* 0x0000001000057810 */ /* 0x000fe20007ffe0ff */
        /* <DEDUP_REMOVED lines=9> */
[----:B------:R-:W-:Y:S01]  /*22c60*/  @!PT LDS RZ, [RZ] ;  /* 0x00000000fffff984 */ /* 0x000fe20000000800 */
[----:B---3--:R-:W-:Y:S04]  /*22c70*/  @!P2 LDGSTS.E.BYPASS.LTC128B.128 [R9+0x15400], desc[UR60][R6.64], !P3 ;  /* 0x154000000609afae */ /* 0x008fe8000d901d7c */
        /* <DEDUP_REMOVED lines=17> */
[----:B0-----:R-:W-:-:S05]  /*22d90*/  @!P2 IMAD.X R6, RZ, RZ, R6, P4 ;  /* 0x000000ffff06a224 */ /* 0x001fca00020e0606 */
[----:B------:R-:W-:Y:S01]  /*22da0*/  @!P2 MOV R7, R6 ;  /* 0x000000060007a202 */ /* 0x000fe20000000f00 */
        /* <DEDUP_REMOVED lines=8> */
[----:B-1----:R-:W-:-:S04]  /*22e30*/  @!P2 LEA R5, P4, R8, R5, 0x1 ;  /* 0x000000050805a211 */ /* 0x002fc800078808ff */
[----:B0-----:R-:W-:-:S05]  /*22e40*/  @!P2 IADD3.X R6, RZ, R6, RZ, P4, !PT ;  /* 0x00000006ff06a210 */ /* 0x001fca00027fe4ff */
        /* <DEDUP_REMOVED lines=34> */
[----:B------:R-:W-:Y:S02]  /*23070*/  @!P2 IMAD.MOV.U32 R6, RZ, RZ, R5 ;  /* 0x000000ffff06a224 */ /* 0x000fe400078e0005 */
[----:B------:R0:W1:Y:S04]  /*23080*/  SHFL.IDX PT, R5, R3, 0x7, 0x181f ;  /* 0x00f81f0003057f89 */ /* 0x00006800000e0000 */
[----:B------:R0:W-:Y:S04]  /*23090*/  @!P2 LDGSTS.E.BYPASS.LTC128B.128 [R9+0x18400], desc[UR60][R6.64], !P3 ;  /* 0x184000000609afae */ /* 0x0001e8000d901d7c */
[----:B------:R0:W-:Y:S04]  /*230a0*/  @!P2 LDGSTS.E.BYPASS.LTC128B.128 [R9+0x1c400], desc[UR60][R6.64+0x80], !P0 ;  /* 0x1c4000800609afae */ /* 0x0001e8000c101d7c */
[----:B------:R0:W-:Y:S04]  /*230b0*/  @!P2 LDGSTS.E.BYPASS.LTC128B.128 [R9+0x20400], desc[UR60][R6.64+0x100], !P1 ;  /* 0x204001000609afae */ /* 0x0001e8000c901d7c */
[----:B------:R0:W2:Y:S02]  /*230c0*/  SHFL.IDX PT, R3, R4, 0x7, 0x181f ;  /* 0x00f81f0004037f89 */ /* 0x0000a400000e0000 */
.L_x_4487:
[----:B------:R-:W-:Y:S01]  /*230d0*/  IADD3 R0, R0, 0x70, RZ ;  /* 0x0000007000007810 */ /* 0x000fe20007ffe0ff */
[----:B------:R-:W-:Y:S03]  /*230e0*/  BSSY B0, `(.L_x_4336) ;  /* 0x000000c000007945 */ /* 0x000fe60003800000 */
[----:B------:R-:W-:-:S13]  /*230f0*/  ISETP.GE.AND P2, PT, R0, R2, PT ;  /* 0x000000020000720c */ /* 0x000fda0003f46270 */
[----:B------:R-:W-:Y:S05]  /*23100*/  @P2 BRA `(.L_x_4337) ;  /* 0x0000000000242947 */ /* 0x000fea0003800000 */
[----:B0-----:R-:W4:Y:S01]  /*23110*/  LDL R4, [R1+0x30] ;  /* 0x0000300001047983 */ /* 0x001f220000100800 */
[----:B--2---:R-:W-:-:S05]  /*23120*/  LEA R2, P2, R8, R3, 0x1 ;  /* 0x0000000308027211 */ /* 0x004fca00078408ff */
[----:B-1----:R-:W-:-:S05]  /*23130*/  IMAD.X R3, RZ, RZ, R5, P2 ;  /* 0x000000ffff037224 */ /* 0x002fca00010e0605 */
[----:B------:R-:W-:Y:S01]  /*23140*/  @!PT LDS RZ, [RZ] ;  /* 0x00000000fffff984 */ /* 0x000fe20000000800 */
[----:B------:R-:W-:Y:S01]  /*23150*/  @!PT LDS RZ, [RZ] ;  /* 0x00000000fffff984 */ /* 0x000fe20000000800 */
[----:B------:R-:W-:Y:S01]  /*23160*/  @!PT LDS RZ, [RZ] ;  /* 0x00000000fffff984 */ /* 0x000fe20000000800 */
[----:B----4-:R4:W-:Y:S04]  /*23170*/  LDGSTS.E.BYPASS.LTC128B.128 [R4+0x18c00], desc[UR60][R2.64], !P3 ;  /* 0x18c0000002047fae */ /* 0x0109e8000d901d7c */
[----:B------:R4:W-:Y:S04]  /*23180*/  LDGSTS.E.BYPASS.LTC128B.128 [R4+0x1cc00], desc[UR60][R2.64+0x80], !P0 ;  /* 0x1cc0008002047fae */ /* 0x0009e8000c101d7c */
[----:B------:R4:W-:Y:S02]  /*23190*/  LDGSTS.E.BYPASS.LTC128B.128 [R4+0x20c00], desc[UR60][R2.64+0x100], !P1 ;  /* 0x20c0010002047fae */ /* 0x0009e4000c901d7c */
.L_x_4337:
[----:B------:R-:W-:Y:S05]  /*231a0*/  BSYNC B0 ;  /* 0x0000000000007941 */ /* 0x000fea0003800000 */
.L_x_4336:
[----:B------:R0:W5:Y:S01]  /*231b0*/  LDL R8, [R1+0x4] ;  /* 0x0000040001087983 */ /* 0x0001620000100800 */
[----:B------:R-:W-:Y:S01]  /*231c0*/  PLOP3.LUT P0, PT, PT, PT, PT, 0x80, 0x0 ;  /* 0x000000000000781c */ /* 0x000fe20003f0f070 */
[----:B------:R-:W-:-:S12]  /*231d0*/  NOP ;  /* 0x0000000000007918 */ /* 0x000fd80000000000 */
.L_x_4338:
[----:B----4-:R-:W4:Y:S01]  /*231e0*/  LDL R2, [R1+0x4] ;  /* 0x0000040001027983 */ /* 0x010f220000100800 */
[----:B------:R-:W-:Y:S02]  /*231f0*/  PLOP3.LUT P1, PT, P1, P0, PT, 0xa2, 0x0 ;  /* 0x000000000000781c */ /* 0x000fe40000f21472 */
[----:B----4-:R-:W-:-:S08]  /*23200*/  @P0 R2UR P1, UR4, R2 ;  /* 0x00000000020402ca */ /* 0x010fd00000020000 */
        /* <DEDUP_REMOVED lines=16> */
.L_x_4488:
[----:B------:R-:W-:Y:S05]  /*23310*/  BSYNC B0 ;  /* 0x0000000000007941 */ /* 0x000fea0003800000 */
.L_x_4339:
        /* <DEDUP_REMOVED lines=49> */
.L_x_4347:
[----:B------:R-:W2:Y:S01]  /*23630*/  LDL R2, [R1+0x4] ;  /* 0x0000040001027983 */ /* 0x000ea20000100800 */
[----:B------:R-:W-:Y:S01]  /*23640*/  BSSY B3, `(.L_x_4348) ;  /* 0x0000005000037945 */ /* 0x000fe20003800000 */
[----:B--2---:R-:W-:Y:S02]  /*23650*/  LEA R3, R7, R2, 0x3 ;  /* 0x0000000207037211 */ /* 0x004fe400078e18ff */
[----:B------:R-:W-:-:S04]  /*23660*/  SHF.L.U32 R2, R9, 0x1f, RZ ;  /* 0x0000001f09027819 */ /* 0x000fc800000006ff */
[----:B------:R-:W2:Y:S02]  /*23670*/  SYNCS.PHASECHK.TRANS64.TRYWAIT P0, [R3+URZ+0x36840], R2 ;  /* 0x03684002030075a7 */ /* 0x000ea4000800017f */
[----:B--2---:R-:W-:Y:S05]  /*23680*/  @!P0 BRA `(.L_x_4349) ;  /* 0x0000004c00bc8947 */ /* 0x004fea0003800000 */
.L_x_4489:
[----:B------:R-:W-:Y:S05]  /*23690*/  BSYNC B3 ;  /* 0x0000000000037941 */ /* 0x000fea0003800000 */
.L_x_4348:
        /* <DEDUP_REMOVED lines=11> */
.L_x_4351:
[----:B------:R-:W-:Y:S05]  /*23750*/  BSYNC B3 ;  /* 0x0000000000037941 */ /* 0x000fea0003800000 */
.L_x_4350:
        /* <DEDUP_REMOVED lines=13> */
.L_x_4352:
        /* <DEDUP_REMOVED lines=16> */
.L_x_4353:
        /* <DEDUP_REMOVED lines=16> */
.L_x_4354:
        /* <DEDUP_REMOVED lines=18> */
.L_x_4490:
[----:B------:R-:W-:Y:S05]  /*23b50*/  BSYNC B3 ;  /* 0x0000000000037941 */ /* 0x000fea0003800000 */
.L_x_4355:
        /* <DEDUP_REMOVED lines=10> */
.L_x_4357:
[----:B------:R-:W2:Y:S01]  /*23c00*/  LDL R3, [R1+0x8] ;  /* 0x0000080001037983 */ /* 0x000ea20000100800 */
[----:B------:R-:W-:Y:S01]  /*23c10*/  BSSY B3, `(.L_x_4358) ;  /* 0x0000004000037945 */ /* 0x000fe20003800000 */
[----:B--2---:R-:W-:-:S13]  /*23c20*/  LOP3.LUT P0, RZ, R3, 0x8, RZ, 0xc0, !PT ;  /* 0x0000000803ff7812 */ /* 0x004fda000780c0ff */
[----:B------:R-:W-:Y:S05]  /*23c30*/  @P0 BRA `(.L_x_4359) ;  /* 0x0000000000040947 */ /* 0x000fea0003800000 */
[----:B------:R-:W-:Y:S01]  /*23c40*/  BPT.TRAP 0x1 ;  /* 0x000000040000795c */ /* 0x000fe20000300000 */
.L_x_4359:
[----:B------:R-:W-:Y:S05]  /*23c50*/  BSYNC B3 ;  /* 0x0000000000037941 */ /* 0x000fea0003800000 */
.L_x_4358:
        /* <DEDUP_REMOVED lines=14> */
.L_x_4360:
        /* <DEDUP_REMOVED lines=16> */
.L_x_4361:
        /* <DEDUP_REMOVED lines=16> */
.L_x_4362:
        /* <DEDUP_REMOVED lines=13> */
.L_x_4346:
[----:B------:R-:W-:Y:S05]  /*24010*/  BSYNC B1 ;  /* 0x0000000000017941 */ /* 0x000fea0003800000 */
.L_x_4345:
[----:B0-----:R-:W2:Y:S04]  /*24020*/  LDL.LU R0, [R1+0x38] ;  /* 0x0000380001007983 */ /* 0x001ea80000300800 */
[----:B------:R0:W-:Y:S04]  /*24030*/  STL [R1+0xc], R7 ;  /* 0x00000c0701007387 */ /* 0x0001e80000100800 */
[----:B------:R0:W-:Y:S02]  /*24040*/  STL [R1+0x14], R9 ;  /* 0x0000140901007387 */ /* 0x0001e40000100800 */
[----:B0-2---:R-:W-:-:S07]  /*24050*/  IADD3 R0, R0, -0x3, RZ ;  /* 0xfffffffd00007810 */ /* 0x005fce0007ffe0ff */
.L_x_4344:
[----:B------:R-:W-:Y:S05]  /*24060*/  BSYNC B2 ;  /* 0x0000000000027941 */ /* 0x000fea0003800000 */
.L_x_4343:
[----:B------:R-:W2:Y:S01]  /*24070*/  LDL.LU R2, [R1+0x3c] ;  /* 0x00003c0001027983 */ /* 0x000ea20000300800 */
[----:B------:R-:W-:-:S05]  /*24080*/  IMAD.MOV R8, RZ, RZ, -R8 ;  /* 0x000000ffff087224 */ /* 0x000fca00078e0a08 */
[----:B--2---:R-:W-:-:S13]  /*24090*/  ISETP.NE.AND P0, PT, R2, R8, PT ;  /* 0x000000080200720c */ /* 0x004fda0003f05270 */
[----:B------:R-:W-:Y:S05]  /*240a0*/  @!P0 BRA `(.L_x_4342) ;  /* 0x00000018001c8947 */ /* 0x000fea0003800000 */
[----:B------:R0:W5:Y:S02]  /*240b0*/  LDL R8, [R1] ;  /* 0x0000000001087983 */ /* 0x0001640000100800 */
.L_x_4399:
[----:B--2---:R-:W2:Y:S04]  /*240c0*/  LDL R4, [R1+0x8] ;  /* 0x0000080001047983 */ /* 0x004ea80000100800 */
[----:B------:R-:W4:Y:S04]  /*240d0*/  LDL R3, [R1+0xc] ;  /* 0x00000c0001037983 */ /* 0x000f280000100800 */
[----:B---3--:R-:W3:Y:S01]  /*240e0*/  LDL R2, [R1+0x14] ;  /* 0x0000140001027983 */ /* 0x008ee20000100800 */
[----:B------:R-:W-:Y:S05]  /*240f0*/  YIELD ;  /* 0x0000000000007946 */ /* 0x000fea0003800000 */
[----:B------:R-:W-:Y:S01]  /*24100*/  BSSY B1, `(.L_x_4363) ;  /* 0x00000be000017945 */ /* 0x000fe20003800000 */
[----:B--2---:R-:W-:Y:S01]  /*24110*/  LOP3.LUT P1, RZ, R4, 0x4, RZ, 0xc0, !PT ;  /* 0x0000000404ff7812 */ /* 0x004fe2000782c0ff */
[----:B----4-:R-:W-:-:S05]  /*24120*/  VIADD R4, R3, 0x1 ;  /* 0x0000000103047836 */ /* 0x010fca0000000000 */
[----:B------:R-:W-:-:S04]  /*24130*/  ISETP.NE.AND P0, PT, R4, 0x2, PT ;  /* 0x000000020400780c */ /* 0x000fc80003f05270 */
[----:B-1----:R-:W-:Y:S02]  /*24140*/  SEL R5, RZ, 0x1, P0 ;  /* 0x00000001ff057807 */ /* 0x002fe40000000000 */
[----:B------:R-:W-:Y:S02]  /*24150*/  SEL R4, R4, RZ, P0 ;  /* 0x000000ff04047207 */ /* 0x000fe40000000000 */
[----:B---3--:R-:W-:Y:S01]  /*24160*/  LOP3.LUT R5, R2, R5, RZ, 0x3c, !PT ;  /* 0x0000000502057212 */ /* 0x008fe200078e3cff */
        /* <DEDUP_REMOVED lines=25> */
.L_x_4365:
[----:B------:R-:W2:Y:S01]  /*24300*/  LDL R2, [R1+0x4] ;  /* 0x0000040001027983 */ /* 0x000ea20000100800 */
[----:B------:R-:W-:Y:S01]  /*24310*/  BSSY B2, `(.L_x_4366) ;  /* 0x0000005000027945 */ /* 0x000fe20003800000 */
[----:B--2---:R-:W-:Y:S01]  /*24320*/  IMAD R3, R4, 0x8, R2 ;  /* 0x0000000804037824 */ /* 0x004fe200078e0202 */
[----:B------:R-:W-:-:S04]  /*24330*/  SHF.L.U32 R2, R5, 0x1f, RZ ;  /* 0x0000001f05027819 */ /* 0x000fc800000006ff */
[----:B------:R-:W2:Y:S02]  /*24340*/  SYNCS.PHASECHK.TRANS64.TRYWAIT P0, [R3+URZ+0x36840], R2 ;  /* 0x03684002030075a7 */ /* 0x000ea4000800017f */
[----:B--2---:R-:W-:Y:S05]  /*24350*/  @!P0 BRA `(.L_x_4367) ;  /* 0x0000004000b08947 */ /* 0x004fea0003800000 */
.L_x_4491:
[----:B------:R-:W-:Y:S05]  /*24360*/  BSYNC B2 ;  /* 0x0000000000027941 */ /* 0x000fea0003800000 */
.L_x_4366:
        /* <DEDUP_REMOVED lines=11> */
.L_x_4369:
[----:B------:R-:W-:Y:S05]  /*24420*/  BSYNC B2 ;  /* 0x0000000000027941 */ /* 0x000fea0003800000 */
.L_x_4368:
        /* <DEDUP_REMOVED lines=13> */
.L_x_4370:
        /* <DEDUP_REMOVED lines=16> */
.L_x_4371:
        /* <DEDUP_REMOVED lines=16> */
.L_x_4372:
        /* <DEDUP_REMOVED lines=14> */
[----:B--2---:R-:W-:Y:S01]  /*247e0*/  SHF.L.U32 R3, R14, 0x1f, RZ ;  /* 0x0000001f0e037819 */ /* 0x004fe200000006ff */
[----:B---3--:R-:W-:-:S04]  /*247f0*/  IMAD R2, R9, 0x8, R13 ;  /* 0x0000000809027824 */ /* 0x008fc800078e020d */
[----:B------:R-:W1:Y:S02]  /*24800*/  SYNCS.PHASECHK.TRANS64.TRYWAIT P0, [R2+URZ+0x36860], R3 ;  /* 0x03686003020075a7 */ /* 0x000e64000800017f */
[----:B-1----:R-:W-:Y:S05]  /*24810*/  @!P0 BRA `(.L_x_4374) ;  /* 0x0000003c00948947 */ /* 0x002fea0003800000 */
.L_x_4492:
[----:B------:R-:W-:Y:S05]  /*24820*/  BSYNC B2 ;  /* 0x0000000000027941 */ /* 0x000fea0003800000 */
.L_x_4373:
        /* <DEDUP_REMOVED lines=10> */
.L_x_4375:
[----:B------:R-:W2:Y:S01]  /*248d0*/  LDL R3, [R1+0x8] ;  /* 0x0000080001037983 */ /* 0x000ea20000100800 */
[----:B------:R-:W-:Y:S01]  /*248e0*/  BSSY B2, `(.L_x_4376) ;  /* 0x0000004000027945 */ /* 0x000fe20003800000 */
[----:B--2---:R-:W-:-:S13]  /*248f0*/  LOP3.LUT P0, RZ, R3, 0x8, RZ, 0xc0, !PT ;  /* 0x0000000803ff7812 */ /* 0x004fda000780c0ff */
[----:B------:R-:W-:Y:S05]  /*24900*/  @P0 BRA `(.L_x_4377) ;  /* 0x0000000000040947 */ /* 0x000fea0003800000 */
[----:B------:R-:W-:Y:S01]  /*24910*/  BPT.TRAP 0x1 ;  /* 0x000000040000795c */ /* 0x000fe20000300000 */
.L_x_4377:
[----:B------:R-:W-:Y:S05]  /*24920*/  BSYNC B2 ;  /* 0x0000000000027941 */ /* 0x000fea0003800000 */
.L_x_4376:
[----:B------:R-:W2:Y:S04]  /*24930*/  LDL R13, [R1+0x4] ;  /* 0x00000400010d7983 */ /* 0x000ea80000100800 */
        /* <DEDUP_REMOVED lines=13> */
.L_x_4378:
        /* <DEDUP_REMOVED lines=16> */
.L_x_4379:
        /* <DEDUP_REMOVED lines=16> */
.L_x_4380:
        /* <DEDUP_REMOVED lines=13> */
.L_x_4364:
[----:B------:R-:W-:Y:S05]  /*24ce0*/  BSYNC B1 ;  /* 0x0000000000017941 */ /* 0x000fea0003800000 */
.L_x_4363:
        /* <DEDUP_REMOVED lines=35> */
.L_x_4383:
[----:B------:R-:W3:Y:S01]  /*24f20*/  LDL R2, [R1+0x4] ;  /* 0x0000040001027983 */ /* 0x000ee20000100800 */
[----:B------:R-:W-:Y:S01]  /*24f30*/  BSSY B2, `(.L_x_4384) ;  /* 0x0000005000027945 */ /* 0x000fe20003800000 */
[----:B---3--:R-:W-:Y:S02]  /*24f40*/  LEA R3, R11, R2, 0x3 ;  /* 0x000000020b037211 */ /* 0x008fe400078e18ff */
[----:B------:R-:W-:-:S04]  /*24f50*/  SHF.L.U32 R2, R10, 0x1f, RZ ;  /* 0x0000001f0a027819 */ /* 0x000fc800000006ff */
[----:B------:R-:W3:Y:S02]  /*24f60*/  SYNCS.PHASECHK.TRANS64.TRYWAIT P0, [R3+URZ+0x36840], R2 ;  /* 0x03684002030075a7 */ /* 0x000ee4000800017f */
[----:B---3--:R-:W-:Y:S05]  /*24f70*/  @!P0 BRA `(.L_x_4385) ;  /* 0x0000003400d08947 */ /* 0x008fea0003800000 */
.L_x_4493:
[----:B------:R-:W-:Y:S05]  /*24f80*/  BSYNC B2 ;  /* 0x0000000000027941 */ /* 0x000fea0003800000 */
.L_x_4384:
        /* <DEDUP_REMOVED lines=11> */
.L_x_4387:
[----:B------:R-:W-:Y:S05]  /*25040*/  BSYNC B2 ;  /* 0x0000000000027941 */ /* 0x000fea0003800000 */
.L_x_4386:
        /* <DEDUP_REMOVED lines=14> */
.L_x_4388:
        /* <DEDUP_REMOVED lines=16> */
.L_x_4389:
        /* <DEDUP_REMOVED lines=16> */
.L_x_4390:
        /* <DEDUP_REMOVED lines=13> */
[----:B--2---:R-:W-:-:S04]  /*25400*/  LEA R2, R4, R12, 0x3 ;  /* 0x0000000c04027211 */ /* 0x004fc800078e18ff */
[----:B------:R-:W1:Y:S02]  /*25410*/  SYNCS.PHASECHK.TRANS64.TRYWAIT P0, [R2+URZ+0x36860], R5 ;  /* 0x03686005020075a7 */ /* 0x000e64000800017f */
[----:B-1----:R-:W-:Y:S05]  /*25420*/  @!P0 BRA `(.L_x_4392) ;  /* 0x0000003000b88947 */ /* 0x002fea0003800000 */
.L_x_4494:
[----:B------:R-:W-:Y:S05]  /*25430*/  BSYNC B2 ;  /* 0x0000000000027941 */ /* 0x000fea0003800000 */
.L_x_4391:
[----:B------:R-:W2:Y:S01]  /*25440*/  S2R R3, SR_TID.X ;  /* 0x0000000000037919 */ /* 0x000ea20000002100 */
[----:B------:R-:W-:-:S04]  /*25450*/  UPRMT UR4, UR38, 0x9910, URZ ;  /* 0x0000991026047896 */ /* 0x000fc8000800003f */
[----:B------:R-:W-:Y:S01]  /*25460*/  UISETP.NE.AND UP0, UPT, UR4, 0x2, UPT ;  /* 0x000000020400788c */ /* 0x000fe2000bf05270 */
[----:B--2---:R-:W-:-:S04]  /*25470*/  LOP3.LUT R3, R3, 0x7f, RZ, 0xc0, !PT ;  /* 0x0000007f03037812 */ /* 0x004fc800078ec0ff */
[----:B------:R-:W-:-:S13]  /*25480*/  ISETP.NE.AND P0, PT, R3, RZ, PT ;  /* 0x000000ff0300720c */ /* 0x000fda0003f05270 */
[----:B------:R-:W-:-:S04]  /*25490*/  @!P0 IMAD.MOV.U32 R3, RZ, RZ, 0xa800 ;  /* 0x0000a800ff038424 */ /* 0x000fc800078e00ff */
[----:B------:R2:W-:Y:S01]  /*254a0*/  @!P0 SYNCS.ARRIVE.TRANS64 RZ, [R2+URZ+0x36850], R3 ;  /* 0x0368500302ff89a7 */ /* 0x0005e2000800003f */
[----:B------:R-:W-:-:S13]  /*254b0*/  PLOP3.LUT P0, PT, PT, PT, UP0, 0x80, 0x0 ;  /* 0x000000000000781c */ /* 0x000fda0003f0f008 */
[----:B--2---:R-:W-:Y:S05]  /*254c0*/  @P0 BRA `(.L_x_4393) ;  /* 0x0000000000040947 */ /* 0x004fea0003800000 */
[----:B------:R-:W-:Y:S01]  /*254d0*/  BPT.TRAP 0x1 ;  /* 0x000000040000795c */ /* 0x000fe20000300000 */
.L_x_4393:
[----:B------:R-:W2:Y:S01]  /*254e0*/  LDL R3, [R1+0x8] ;  /* 0x0000080001037983 */ /* 0x000ea20000100800 */
[----:B------:R-:W-:Y:S01]  /*254f0*/  BSSY B2, `(.L_x_4394) ;  /* 0x0000004000027945 */ /* 0x000fe20003800000 */
[----:B--2---:R-:W-:-:S13]  /*25500*/  LOP3.LUT P0, RZ, R3, 0x8, RZ, 0xc0, !PT ;  /* 0x0000000803ff7812 */ /* 0x004fda000780c0ff */
[----:B------:R-:W-:Y:S05]  /*25510*/  @P0 BRA `(.L_x_4395) ;  /* 0x0000000000040947 */ /* 0x000fea0003800000 */
[----:B------:R-:W-:Y:S01]  /*25520*/  BPT.TRAP 0x1 ;  /* 0x000000040000795c */ /* 0x000fe20000300000 */
.L_x_4395:
[----:B------:R-:W-:Y:S05]  /*25530*/  BSYNC B2 ;  /* 0x0000000000027941 */ /* 0x000fea0003800000 */
.L_x_4394:
        /* <DEDUP_REMOVED lines=13> */
.L_x_4396:
        /* <DEDUP_REMOVED lines=16> */
.L_x_4397:
        /* <DEDUP_REMOVED lines=16> */
.L_x_4398:
        /* <DEDUP_REMOVED lines=13> */
.L_x_4382:
[----:B------:R-:W-:Y:S05]  /*258e0*/  BSYNC B1 ;  /* 0x0000000000017941 */ /* 0x000fea0003800000 */
.L_x_4381:
[C---:B------:R-:W-:Y:S02]  /*258f0*/  ISETP.GT.AND P0, PT, R0.reuse, 0x1, PT ;  /* 0x000000010000780c */ /* 0x040fe40003f04270 */
[----:B------:R-:W-:-:S11]  /*25900*/  IADD3 R0, R0, -0x2, RZ ;  /* 0xfffffffe00007810 */ /* 0x000fd60007ffe0ff */
[----:B------:R-:W-:Y:S05]  /*25910*/  @P0 BRA `(.L_x_4399) ;  /* 0xffffffe400e80947 */ /* 0x000fea000383ffff */
.L_x_4342:
[----:B------:R-:W-:Y:S05]  /*25920*/  BSYNC B0 ;  /* 0x0000000000007941 */ /* 0x000fea0003800000 */
.L_x_4341:
        /* <DEDUP_REMOVED lines=8> */
[----:B------:R-:W4:Y:S02]  /*259b0*/  FLO.U32 R0, UR4 ;  /* 0x0000000400007d00 */ /* 0x000f2400080e0000 */
        /* <DEDUP_REMOVED lines=8> */
.L_x_4401:
[----:B------:R-:W-:Y:S05]  /*25a40*/  BSYNC B0 ;  /* 0x0000000000007941 */ /* 0x000fea0003800000 */
.L_x_4400:
        /* <DEDUP_REMOVED lines=12> */
.L_x_4495:
[----:B------:R-:W-:Y:S05]  /*25b10*/  BSYNC B1 ;  /* 0x0000000000017941 */ /* 0x000fea0003800000 */
.L_x_4404:
[----:B------:R-:W4:Y:S01]  /*25b20*/  S2R R3, SR_TID.X ;  /* 0x0000000000037919 */ /* 0x000f220000002100 */
[----:B------:R-:W-:-:S04]  /*25b30*/  UPRMT UR4, UR38, 0x9910, URZ ;  /* 0x0000991026047896 */ /* 0x000fc8000800003f */
[----:B------:R-:W-:Y:S01]  /*25b40*/  UISETP.NE.AND UP0, UPT, UR4, 0x2, UPT ;  /* 0x000000020400788c */ /* 0x000fe2000bf05270 */
[----:B----4-:R-:W-:-:S04]  /*25b50*/  LOP3.LUT R3, R3, 0x7f, RZ, 0xc0, !PT ;  /* 0x0000007f03037812 */ /* 0x010fc800078ec0ff */
[----:B------:R-:W-:-:S13]  /*25b60*/  ISETP.NE.AND P0, PT, R3, RZ, PT ;  /* 0x000000ff0300720c */ /* 0x000fda0003f05270 */
[----:B--2---:R-:W-:-:S04]  /*25b70*/  @!P0 IMAD.MOV.U32 R0, RZ, RZ, 0xa800 ;  /* 0x0000a800ff008424 */ /* 0x004fc800078e00ff */
[----:B------:R2:W-:Y:S01]  /*25b80*/  @!P0 SYNCS.ARRIVE.TRANS64 RZ, [R2+URZ+0x36850], R0 ;  /* 0x0368500002ff89a7 */ /* 0x0005e2000800003f */
[----:B------:R-:W-:-:S13]  /*25b90*/  PLOP3.LUT P0, PT, PT, PT, UP0, 0x80, 0x0 ;  /* 0x000000000000781c */ /* 0x000fda0003f0f008 */
[----:B--2---:R-:W-:Y:S05]  /*25ba0*/  @P0 BRA `(.L_x_4406) ;  /* 0x0000000000040947 */ /* 0x004fea0003800000 */
[----:B------:R-:W-:Y:S01]  /*25bb0*/  BPT.TRAP 0x1 ;  /* 0x000000040000795c */ /* 0x000fe20000300000 */
.L_x_4406:
[----:B------:R-:W2:Y:S01]  /*25bc0*/  LDL R0, [R1+0x8] ;  /* 0x0000080001007983 */ /* 0x000ea20000100800 */
[----:B------:R-:W-:Y:S01]  /*25bd0*/  BSSY B1, `(.L_x_4407) ;  /* 0x0000004000017945 */ /* 0x000fe20003800000 */
[----:B--2---:R-:W-:-:S13]  /*25be0*/  LOP3.LUT P0, RZ, R0, 0x8, RZ, 0xc0, !PT ;  /* 0x0000000800ff7812 */ /* 0x004fda000780c0ff */
[----:B------:R-:W-:Y:S05]  /*25bf0*/  @P0 BRA `(.L_x_4408) ;  /* 0x0000000000040947 */ /* 0x000fea0003800000 */
[----:B------:R-:W-:Y:S01]  /*25c00*/  BPT.TRAP 0x1 ;  /* 0x000000040000795c */ /* 0x000fe20000300000 */
.L_x_4408:
[----:B------:R-:W-:Y:S05]  /*25c10*/  BSYNC B1 ;  /* 0x0000000000017941 */ /* 0x000fea0003800000 */
.L_x_4407:
[----:B-1----:R-:W2:Y:S04]  /*25c20*/  LDL R5, [R1+0x4] ;  /* 0x0000040001057983 */ /* 0x002ea80000100800 */
[----:B------:R-:W2:Y:S04]  /*25c30*/  LDL R0, [R1+0xc] ;  /* 0x00000c0001007983 */ /* 0x000ea80000100800 */
[----:B------:R-:W4:Y:S04]  /*25c40*/  LDL.LU R4, [R1+0x1c] ;  /* 0x00001c0001047983 */ /* 0x000f280000300800 */
[----:B------:R-:W4:Y:S01]  /*25c50*/  LDL R3, [R1+0x18] ;  /* 0x0000180001037983 */ /* 0x000f220000100800 */
        /* <DEDUP_REMOVED lines=8> */
[----:B----4-:R-:W-:Y:S02]  /*25ce0*/  IMAD R3, R3, 0x70, R4 ;  /* 0x0000007003037824 */ /* 0x010fe400078e0204 */
[----:B------:R-:W-:-:S07]  /*25cf0*/  VIADD R4, R0, 0x400 ;  /* 0x0000040000047836 */ /* 0x000fce0000000000 */
.L_x_4409:
        /* <DEDUP_REMOVED lines=16> */
.L_x_4410:
        /* <DEDUP_REMOVED lines=12> */
[----:B------:R-:W-:Y:S01]  /*25ec0*/  UMOV UR6, 0x0 ;  /* 0x0000000000067882 */ /* 0x000fe20000000000 */
[----:B------:R-:W-:Y:S01]  /*25ed0*/  IADD3 R0, R0, 0x7400, RZ ;  /* 0x0000740000007810 */ /* 0x000fe20007ffe0ff */
[----:B------:R-:W-:Y:S01]  /*25ee0*/  UMOV UR7, 0x14f00000 ;  /* 0x14f0000000077882 */ /* 0x000fe20000000000 */
[----:B------:R-:W-:-:S09]  /*25ef0*/  UMOV UR10, 0x80 ;  /* 0x00000080000a7882 */ /* 0x000fd20000000000 */
.L_x_4411:
        /* <DEDUP_REMOVED lines=11> */
.L_x_4403:
[----:B------:R-:W-:Y:S05]  /*25fb0*/  BSYNC B0 ;  /* 0x0000000000007941 */ /* 0x000fea0003800000 */
.L_x_4402:
        /* <DEDUP_REMOVED lines=9> */
.L_x_4321:
[----:B------:R-:W-:Y:S05]  /*26050*/  BSYNC B7 ;  /* 0x0000000000077941 */ /* 0x000fea0003800000 */
.L_x_4319:
[----:B---3-5:R-:W2:Y:S02]  /*26060*/  LDL R8, [R1+0x8] ;  /* 0x0000080001087983 */ /* 0x028ea40000100800 */
[----:B--2---:R-:W-:-:S13]  /*26070*/  LOP3.LUT P0, RZ, R8, 0x10, RZ, 0xc0, !PT ;  /* 0x0000001008ff7812 */ /* 0x004fda000780c0ff */
[----:B------:R-:W-:Y:S05]  /*26080*/  @!P0 BRA `(.L_x_4412) ;  /* 0x0000000000288947 */ /* 0x000fea0003800000 */
[----:B------:R-:W-:Y:S05]  /*26090*/  WARPSYNC.ALL ;  /* 0x0000000000007948 */ /* 0x000fea0003800000 */
[----:B------:R-:W2:Y:S08]  /*260a0*/  S2UR UR5, SR_CgaCtaId ;  /* 0x00000000000579c3 */ /* 0x000eb00000008800 */
[----:B------:R-:W-:Y:S06]  /*260b0*/  BAR.SYNC.DEFER_BLOCKING 0x5, 0x180 ;  /* 0x0146000000007b1d */ /* 0x000fec0000010000 */
[----:B------:R-:W-:-:S02]  /*260c0*/  UMOV UR4, 0x400 ;  /* 0x0000040000047882 */ /* 0x000fc40000000000 */
[----:B--2---:R-:W-:-:S06]  /*260d0*/  ULEA UR4, UR5, UR4, 0x18 ;  /* 0x0000000405047291 */ /* 0x004fcc000f8ec03f */
[----:B-1----:R-:W-:-:S05]  /*260e0*/  IMAD.U32 R0, RZ, RZ, UR4 ;  /* 0x00000004ff007e24 */ /* 0x002fca000f8e00ff */
[----:B------:R2:W3:Y:S04]  /*260f0*/  LDS.128 R16, [R0+0x368d0] ;  /* 0x0368d00000107984 */ /* 0x0004e80000000c00 */
[----:B------:R2:W-:Y:S01]  /*26100*/  STL [R1+0x4], R0 ;  /* 0x0000040001007387 */ /* 0x0005e20000100800 */
[----:B------:R-:W-:Y:S06]  /*26110*/  BAR.ARV 0x4, 0x180 ;  /* 0x0106000000007b1d */ /* 0x000fec0000002000 */
[----:B------:R-:W-:Y:S05]  /*26120*/  BRA `(.L_x_4413) ;  /* 0x0000000800447947 */ /* 0x000fea0003800000 */
.L_x_4412:
[----:B------:R-:W2:Y:S01]  /*26130*/  LDL R7, [R1+0x2c] ;  /* 0x00002c0001077983 */ /* 0x000ea20000100800 */
[----:B------:R-:W-:Y:S01]  /*26140*/  UMOV UR4, 0xffffffff ;  /* 0xffffffff00047882 */ /* 0x000fe20000000000 */
[----:B--2---:R-:W-:Y:S02]  /*26150*/  ISETP.NE.AND P5, PT, R7, 0x1f, PT ;  /* 0x0000001f0700780c */ /* 0x004fe40003fa5270 */
[----:B------:R-:W-:Y:S11]  /*26160*/  BRA.DIV UR4, `(.L_x_4414) ;  /* 0x0000002604907947 */ /* 0x000ff6000b800000 */
[----:B-1----:R-:W-:Y:S01]  /*26170*/  IADD3 R0, R19, R7, RZ ;  /* 0x0000000713007210 */ /* 0x002fe20007ffe0ff */
[----:B------:R-:W-:Y:S01]  /*26180*/  ULDC UR4, c[0x0][0xc3c] ;  /* 0x00030f0000047ab9 */ /* 0x000fe20000000800 */
        /* <DEDUP_REMOVED lines=10> */
[----:B0-----:R-:W-:Y:S02]  /*26230*/  IMAD.MOV.U32 R2, RZ, RZ, RZ ;  /* 0x000000ffff027224 */ /* 0x001fe400078e00ff */
[----:B--2---:R-:W-:Y:S01]  /*26240*/  @!P0 IMAD.MOV.U32 R2, RZ, RZ, R3 ;  /* 0x000000ffff028224 */ /* 0x004fe200078e0003 */
[----:B------:R-:W-:-:S04]  /*26250*/  ISETP.GE.U32.AND P0, PT, R7, 0x2, PT ;  /* 0x000000020700780c */ /* 0x000fc80003f06070 */
        /* <DEDUP_REMOVED lines=16> */
.L_x_4505:
[----:B------:R-:W-:Y:S02]  /*26360*/  ULDC UR4, c[0x0][0xc38] ;  /* 0x00030e0000047ab9 */ /* 0x000fe40000000800 */
[----:B------:R-:W-:-:S04]  /*26370*/  IMAD.U32 R16, RZ, RZ, UR4 ;  /* 0x00000004ff107e24 */ /* 0x000fc8000f8e00ff */
[----:B-1----:R-:W-:-:S05]  /*26380*/  IMAD R6, R6, R16, RZ ;  /* 0x0000001006067224 */ /* 0x002fca00078e02ff */
[----:B------:R-:W-:-:S04]  /*26390*/  IADD3 R4, R4, R6, RZ ;  /* 0x0000000604047210 */ /* 0x000fc80007ffe0ff */
[----:B------:R-:W-:-:S13]  /*263a0*/  ISETP.GT.AND P4, PT, R4, R0, PT ;  /* 0x000000000400720c */ /* 0x000fda0003f84270 */
[----:B------:R-:W-:Y:S05]  /*263b0*/  @P4 BRA `(.L_x_4415) ;  /* 0x0000000000a04947 */ /* 0x000fea0003800000 */
.L_x_4420:
[----:B------:R-:W1:Y:S01]  /*263c0*/  LDC R2, c[0x0][0xc3c] ;  /* 0x00030f00ff027b82 */ /* 0x000e620000000800 */
[----:B------:R-:W-:-:S05]  /*263d0*/  VIADD R19, R19, 0x1f ;  /* 0x0000001f13137836 */ /* 0x000fca0000000000 */
[----:B-1----:R-:W-:-:S13]  /*263e0*/  ISETP.GE.AND P4, PT, R19, R2, PT ;  /* 0x000000021300720c */ /* 0x002fda0003f86270 */
[----:B------:R-:W-:Y:S05]  /*263f0*/  @P4 BRA `(.L_x_4416) ;  /* 0x0000000400484947 */ /* 0x000fea0003800000 */
[----:B------:R-:W0:Y:S01]  /*26400*/  LDL R3, [R1+0x2c] ;  /* 0x00002c0001037983 */ /* 0x000e220000100800 */
[----:B------:R-:W-:Y:S01]  /*26410*/  BSSY B0, `(.L_x_4417) ;  /* 0x0000008000007945 */ /* 0x000fe20003800000 */
[----:B0-----:R-:W-:-:S05]  /*26420*/  IMAD.IADD R5, R19, 0x1, R3 ;  /* 0x0000000113057824 */ /* 0x001fca00078e0203 */
[----:B------:R-:W-:Y:S02]  /*26430*/  ISETP.GE.OR P4, PT, R5, R2, !P5 ;  /* 0x000000020500720c */ /* 0x000fe40006f86670 */
[----:B------:R-:W-:-:S11]  /*26440*/  MOV R2, RZ ;  /* 0x000000ff00027202 */ /* 0x000fd60000000f00 */
[----:B------:R-:W-:Y:S05]  /*26450*/  @P4 BRA `(.L_x_4418) ;  /* 0x00000000000c4947 */ /* 0x000fea0003800000 */
[----:B------:R-:W0:Y:S02]  /*26460*/  LDC.64 R2, c[0x0][0xc80] ;  /* 0x00032000ff027b82 */ /* 0x000e240000000a00 */
[----:B0-----:R-:W-:-:S06]  /*26470*/  IMAD.WIDE R2, R5, 0x4, R2 ;  /* 0x0000000405027825 */ /* 0x001fcc00078e0202 */
[----:B------:R0:W5:Y:S02]  /*26480*/  LDG.E R2, desc[UR60][R2.64] ;  /* 0x0000003c02027981 */ /* 0x000164000c1e1900 */
.L_x_4418:
[----:B------:R-:W-:Y:S05]  /*26490*/  BSYNC B0 ;  /* 0x0000000000007941 */ /* 0x000fea0003800000 */
.L_x_4417:
[----:B------:R-:W-:-:S03]  /*264a0*/  UMOV UR4, 0xffffffff ;  /* 0xffffffff00047882 */ /* 0x000fc60000000000 */
[----:B------:R-:W-:Y:S05]  /*264b0*/  BRA.DIV UR4, `(.L_x_4419) ;  /* 0x0000002604f87947 */ /* 0x000fea000b800000 */
[----:B0-----:R-:W2:Y:S02]  /*264c0*/  LDL R3, [R1+0x8] ;  /* 0x0000080001037983 */ /* 0x001ea40000100800 */
[----:B--2---:R-:W-:Y:S02]  /*264d0*/  LOP3.LUT P4, RZ, R3, 0x1, RZ, 0xc0, !PT ;  /* 0x0000000103ff7812 */ /* 0x004fe4000788c0ff */
[----:B-----5:R-:W0:Y:S02]  /*264e0*/  SHFL.UP PT, R3, R2, 0x1, RZ ;  /* 0x0420000002037989 */ /* 0x020e2400000e00ff */
        /* <DEDUP_REMOVED lines=15> */
.L_x_4513:
[----:B------:R-:W-:Y:S02]  /*265e0*/  ULDC UR4, c[0x0][0xc38] ;  /* 0x00030e0000047ab9 */ /* 0x000fe40000000800 */
[----:B------:R-:W-:-:S05]  /*265f0*/  MOV R16, UR4 ;  /* 0x0000000400107c02 */ /* 0x000fca0008000f00 */
[----:B-1----:R-:W-:-:S04]  /*26600*/  IMAD R6, R6, R16, RZ ;  /* 0x0000001006067224 */ /* 0x002fc800078e02ff */
[----:B------:R-:W-:-:S05]  /*26610*/  IMAD.IADD R4, R6, 0x1, R4 ;  /* 0x0000000106047824 */ /* 0x000fca00078e0204 */
[----:B------:R-:W-:-:S13]  /*26620*/  ISETP.GT.AND P4, PT, R4, R0, PT ;  /* 0x000000000400720c */ /* 0x000fda0003f84270 */
[----:B------:R-:W-:Y:S05]  /*26630*/  @!P4 BRA `(.L_x_4420) ;  /* 0xfffffffc0060c947 */ /* 0x000fea000383ffff */
.L_x_4415:
        /* <DEDUP_REMOVED lines=8> */
.L_x_4517:
[----:B------:R-:W-:Y:S02]  /*266c0*/  ISETP.NE.AND P0, PT, R3, RZ, PT ;  /* 0x000000ff0300720c */ /* 0x000fe40003f05270 */
[----:B-1----:R-:W-:-:S11]  /*266d0*/  MOV R2, RZ ;  /* 0x000000ff00027202 */ /* 0x002fd60000000f00 */
[----:B------:R-:W-:Y:S05]  /*266e0*/  @!P0 BRA `(.L_x_4422) ;  /* 0x0000000000108947 */ /* 0x000fea0003800000 */
[----:B------:R-:W-:Y:S01]  /*266f0*/  UMOV UR4, 0xffffffff ;  /* 0xffffffff00047882 */ /* 0x000fe20000000000 */
[----:B------:R-:W-:Y:S02]  /*26700*/  VIADD R12, R4, 0xffffffff ;  /* 0xffffffff040c7836 */ /* 0x000fe40000000000 */
[----:B------:R-:W-:Y:S05]  /*26710*/  BRA.DIV UR4, `(.L_x_4423) ;  /* 0x0000002a04887947 */ /* 0x000fea000b800000 */
[----:B------:R1:W3:Y:S02]  /*26720*/  SHFL.IDX PT, R2, R5, R12, 0x1f ;  /* 0x00001f0c05027589 */ /* 0x0002e400000e0000 */
.L_x_4422:
[----:B012---:R-:W-:Y:S01]  /*26730*/  IABS R5, R17 ;  /* 0x0000001100057213 */ /* 0x007fe20000000000 */
[----:B---3--:R-:W-:Y:S01]  /*26740*/  IMAD R16, R2, R16, R6 ;  /* 0x0000001002107224 */ /* 0x008fe200078e0206 */
[----:B------:R-:W-:Y:S02]  /*26750*/  IADD3 R19, R4, R19, RZ ;  /* 0x0000001304137210 */ /* 0x000fe40007ffe0ff */
[----:B------:R-:W0:Y:S01]  /*26760*/  I2F.RP R2, R5 ;  /* 0x0000000500027306 */ /* 0x000e220000209400 */
[----:B------:R-:W-:-:S07]  /*26770*/  IMAD.IADD R0, R0, 0x1, -R16 ;  /* 0x0000000100007824 */ /* 0x000fce00078e0a10 */
[----:B0-----:R-:W0:Y:S02]  /*26780*/  MUFU.RCP R2, R2 ;  /* 0x0000000200027308 */ /* 0x001e240000001000 */
[----:B0-----:R-:W-:-:S06]  /*26790*/  VIADD R2, R2, 0xffffffe ;  /* 0x0ffffffe02027836 */ /* 0x001fcc0000000000 */
[----:B------:R-:W0:Y:S02]  /*267a0*/  F2I.FTZ.U32.TRUNC.NTZ R3, R2 ;  /* 0x0000000200037305 */ /* 0x000e24000021f000 */
[----:B0-----:R-:W-:-:S05]  /*267b0*/  IADD3 R2, RZ, -R3, RZ ;  /* 0x80000003ff027210 */ /* 0x001fca0007ffe0ff */
        /* <DEDUP_REMOVED lines=15> */
[----:B------:R-:W-:-:S06]  /*268b0*/  @P0 IADD3 R2, R2, 0x1, RZ ;  /* 0x0000000102020810 */ /* 0x000fcc0007ffe0ff */
[----:B------:R-:W-:Y:S01]  /*268c0*/  @!P1 IMAD.MOV R2, RZ, RZ, -R2 ;  /* 0x000000ffff029224 */ /* 0x000fe200078e0a02 */
[----:B------:R-:W-:-:S05]  /*268d0*/  @!P2 LOP3.LUT R2, RZ, R17, RZ, 0x33, !PT ;  /* 0x00000011ff02a212 */ /* 0x000fca00078e33ff */
[--C-:B------:R-:W-:Y:S02]  /*268e0*/  IMAD.MOV R3, RZ, RZ, -R2.reuse ;  /* 0x000000ffff037224 */ /* 0x100fe400078e0a02 */
[----:B------:R-:W-:Y:S02]  /*268f0*/  IMAD.MOV.U32 R18, RZ, RZ, R2 ;  /* 0x000000ffff127224 */ /* 0x000fe400078e0002 */
[----:B------:R-:W-:Y:S01]  /*26900*/  IMAD R17, R17, R3, R0 ;  /* 0x0000000311117224 */ /* 0x000fe200078e0200 */
[----:B------:R-:W-:Y:S06]  /*26910*/  BRA `(.L_x_4424) ;  /* 0x00000000001c7947 */ /* 0x000fec0003800000 */
.L_x_4416:
[----:B------:R-:W-:Y:S01]  /*26920*/  UMOV UR4, URZ ;  /* 0x0000003f00047c82 */ /* 0x000fe20008000000 */
[----:B------:R-:W-:Y:S01]  /*26930*/  UMOV UR5, URZ ;  /* 0x0000003f00057c82 */ /* 0x000fe20008000000 */
[----:B------:R-:W-:Y:S01]  /*26940*/  ULDC UR6, c[0x0][0xc3c] ;  /* 0x00030f0000067ab9 */ /* 0x000fe20000000800 */
[----:B------:R-:W-:Y:S01]  /*26950*/  IMAD.MOV.U32 R16, RZ, RZ, R0 ;  /* 0x000000ffff107224 */ /* 0x000fe200078e0000 */
[----:B------:R-:W-:Y:S01]  /*26960*/  MOV R17, UR4 ;  /* 0x0000000400117c02 */ /* 0x000fe20008000f00 */
[----:B------:R-:W-:Y:S02]  /*26970*/  IMAD.U32 R18, RZ, RZ, UR5 ;  /* 0x00000005ff127e24 */ /* 0x000fe4000f8e00ff */
[----:B------:R-:W-:-:S07]  /*26980*/  IMAD.U32 R19, RZ, RZ, UR6 ;  /* 0x00000006ff137e24 */ /* 0x000fce000f8e00ff */
.L_x_4424:
        /* <DEDUP_REMOVED lines=11> */
.L_x_4413:
[----:B------:R-:W-:Y:S02]  /*26a40*/  ULDC UR4, c[0x0][0xc3c] ;  /* 0x00030f0000047ab9 */ /* 0x000fe40000000800 */
[----:B---3--:R-:W-:-:S13]  /*26a50*/  ISETP.GE.AND P0, PT, R19, UR4, PT ;  /* 0x0000000413007c0c */ /* 0x008fda000bf06270 */
[----:B------:R-:W-:Y:S05]  /*26a60*/  @!P0 BRA `(.L_x_4425) ;  /* 0xffffff9000808947 */ /* 0x000fea000383ffff */
[----:B------:R-:W-:Y:S05]  /*26a70*/  BSYNC B8 ;  /* 0x0000000000087941 */ /* 0x000fea0003800000 */
.L_x_4275:
[----:B--2---:R-:W2:Y:S01]  /*26a80*/  LDL.LU R0, [R1+0x54] ;  /* 0x0000540001007983 */ /* 0x004ea20000300800 */
[----:B------:R-:W-:Y:S01]  /*26a90*/  BSSY B0, `(.L_x_4426) ;  /* 0x000000b000007945 */ /* 0x000fe20003800000 */
[----:B0-----:R-:W0:Y:S01]  /*26aa0*/  S2R R5, SR_CgaCtaId ;  /* 0x0000000000057919 */ /* 0x001e220000008800 */
[----:B--2---:R-:W-:-:S04]  /*26ab0*/  IADD3 R0, R0, 0x1, RZ ;  /* 0x0000000100007810 */ /* 0x004fc80007ffe0ff */
        /* <DEDUP_REMOVED lines=8> */
.L_x_4520:
[----:B------:R-:W-:Y:S05]  /*26b40*/  BSYNC B0 ;  /* 0x0000000000007941 */ /* 0x000fea0003800000 */
.L_x_4426:
[----:B------:R-:W-:-:S03]  /*26b50*/  UMOV UR4, 0xffffffff ;  /* 0xffffffff00047882 */ /* 0x000fc60000000000 */
[----:B------:R-:W-:Y:S05]  /*26b60*/  BRA.DIV UR4, `(.L_x_4428) ;  /* 0x0000002604b07947 */ /* 0x000fea000b800000 */
[----:B------:R-:W1:Y:S02]  /*26b70*/  S2R R2, SR_TID.X ;  /* 0x0000000000027919 */ /* 0x000e640000002100 */
[----:B-1----:R-:W-:-:S04]  /*26b80*/  SHF.R.U32.HI R2, RZ, 0x5, R2 ;  /* 0x00000005ff027819 */ /* 0x002fc80000011602 */
[----:B------:R-:W-:-:S05]  /*26b90*/  LOP3.LUT R2, R2, 0x3, RZ, 0xc0, !PT ;  /* 0x0000000302027812 */ /* 0x000fca00078ec0ff */
[----:B------:R1:W2:Y:S02]  /*26ba0*/  SHFL.IDX PT, R14, R2, RZ, 0x1f ;  /* 0x00001fff020e7589 */ /* 0x0002a400000e0000 */
.L_x_4523:
[----:B--2---:R-:W-:-:S13]  /*26bb0*/  ISETP.NE.AND P0, PT, R14, RZ, PT ;  /* 0x000000ff0e00720c */ /* 0x004fda0003f05270 */
[----:B------:R-:W-:Y:S05]  /*26bc0*/  @P0 BRA `(.L_x_4060) ;  /* 0x00000000009c0947 */ /* 0x000fea0003800000 */
[----:B------:R-:W-:-:S03]  /*26bd0*/  UMOV UR4, 0xffffffff ;  /* 0xffffffff00047882 */ /* 0x000fc60000000000 */
[----:B------:R-:W-:Y:S05]  /*26be0*/  BRA.DIV UR4, `(.L_x_4429) ;  /* 0x0000002604c47947 */ /* 0x000fea000b800000 */
[----:B------:R-:W-:-:S13]  /*26bf0*/  ELECT P6, URZ, PT ;  /* 0x00000000003f782f */ /* 0x000fda00038c0000 */
.L_x_4526:
        /* <DEDUP_REMOVED lines=8> */
.L_x_4430:
[----:B0-----:R-:W2:Y:S04]  /*26c80*/  LDL R3, [R1+0xc] ;  /* 0x00000c0001037983 */ /* 0x001ea80000100800 */
[----:B------:R-:W3:Y:S01]  /*26c90*/  LDL.LU R7, [R1+0x14] ;  /* 0x0000140001077983 */ /* 0x000ee20000300800 */
[----:B------:R-:W-:-:S05]  /*26ca0*/  IADD3 R2, R0, 0x36840, RZ ;  /* 0x0003684000027810 */ /* 0x000fca0007ffe0ff */
        /* <DEDUP_REMOVED lines=11> */
.L_x_4527:
[----:B------:R-:W1:Y:S02]  /*26d60*/  SYNCS.PHASECHK.TRANS64.TRYWAIT P0, [R7+URZ], R2 ;  /* 0x00000002070075a7 */ /* 0x000e64000800017f */
[----:B-1----:R-:W-:Y:S05]  /*26d70*/  @!P0 BRA `(.L_x_4432) ;  /* 0x0000002400948947 */ /* 0x002fea0003800000 */
.L_x_4528:
[----:B------:R-:W-:Y:S05]  /*26d80*/  @!P2 BRA `(.L_x_4433) ;  /* 0x000000000004a947 */ /* 0x000fea0003800000 */
[----:B------:R-:W-:Y:S01]  /*26d90*/  BPT.TRAP 0x1 ;  /* 0x000000040000795c */ /* 0x000fe20000300000 */
.L_x_4433:
[----:B------:R-:W2:Y:S01]  /*26da0*/  LDL.LU R4, [R1+0xc] ;  /* 0x00000c0001047983 */ /* 0x000ea20000300800 */
[----:B------:R-:W-:-:S04]  /*26db0*/  VIADD R0, R0, 0x36860 ;  /* 0x0003686000007836 */ /* 0x000fc80000000000 */
[----:B--2---:R-:W-:-:S04]  /*26dc0*/  IMAD R4, R4, 0x8, R0 ;  /* 0x0000000804047824 */ /* 0x004fc800078e0200 */
[----:B------:R-:W2:Y:S02]  /*26dd0*/  SYNCS.PHASECHK.TRANS64.TRYWAIT P0, [R4+URZ], R5 ;  /* 0x00000005040075a7 */ /* 0x000ea4000800017f */
[----:B--2---:R-:W-:Y:S05]  /*26de0*/  @!P0 BRA `(.L_x_4434) ;  /* 0x00000024008c8947 */ /* 0x004fea0003800000 */
.L_x_4529:
[----:B------:R-:W-:-:S07]  /*26df0*/  LEA R3, R3, R0, 0x3 ;  /* 0x0000000003037211 */ /* 0x000fce00078e18ff */
.L_x_4435:
[----:B---3--:R3:W4:Y:S02]  /*26e00*/  SYNCS.PHASECHK.TRANS64.TRYWAIT P0, [R3+URZ], R2 ;  /* 0x00000002030075a7 */ /* 0x008724000800017f */
[----:B----4-:R-:W-:Y:S05]  /*26e10*/  @!P0 NANOSLEEP.SYNCS 0x989680 ;  /* 0x009896800000895d */ /* 0x010fea0003900000 */
[----:B------:R-:W4:Y:S02]  /*26e20*/  @!P0 SYNCS.PHASECHK.TRANS64 P0, [R3+URZ], R2 ;  /* 0x00000002030085a7 */ /* 0x000f24000800007f */
[----:B----4-:R-:W-:Y:S05]  /*26e30*/  @!P0 BRA `(.L_x_4435) ;  /* 0xfffffffc00f08947 */ /* 0x010fea000383ffff */
.L_x_4060:
[----:B------:R-:W-:Y:S05]  /*26e40*/  BSYNC B9 ;  /* 0x0000000000097941 */ /* 0x000fea0003800000 */
.L_x_4057:
[----:B------:R-:W-:Y:S05]  /*26e50*/  EXIT ;  /* 0x000000000000794d */ /* 0x000fea0003800000 */
.L_x_4078:
[----:B0-----:R0:W1:Y:S02]  /*26e60*/  SYNCS.PHASECHK.TRANS64.TRYWAIT P5, [R100+URZ+0x36890], R101 ;  /* 0x03689065640075a7 */ /* 0x00106400080a017f */
[----:B-1----:R-:W-:Y:S05]  /*26e70*/  @!P5 NANOSLEEP.SYNCS 0x989680 ;  /* 0x009896800000d95d */ /* 0x002fea0003900000 */
[----:B------:R-:W1:Y:S02]  /*26e80*/  @!P5 SYNCS.PHASECHK.TRANS64 P5, [R100+URZ+0x36890], R101 ;  /* 0x036890656400d5a7 */ /* 0x000e6400080a007f */
[----:B-1----:R-:W-:Y:S05]  /*26e90*/  @!P5 BRA `(.L_x_4078) ;  /* 0xfffffffc00f0d947 */ /* 0x002fea000383ffff */
[----:B------:R-:W-:Y:S05]  /*26ea0*/  BRA `(.L_x_4436) ;  /* 0xfffffdc800987947 */ /* 0x000fea000383ffff */
.L_x_4132:
[----:B-1----:R1:W3:Y:S02]  /*26eb0*/  SYNCS.PHASECHK.TRANS64.TRYWAIT P5, [R100+URZ+0x36890], R101 ;  /* 0x03689065640075a7 */ /* 0x0022e400080a017f */
[----:B---3--:R-:W-:Y:S05]  /*26ec0*/  @!P5 NANOSLEEP.SYNCS 0x989680 ;  /* 0x009896800000d95d */ /* 0x008fea0003900000 */
[----:B------:R-:W3:Y:S02]  /*26ed0*/  @!P5 SYNCS.PHASECHK.TRANS64 P5, [R100+URZ+0x36890], R101 ;  /* 0x036890656400d5a7 */ /* 0x000ee400080a007f */
[----:B---3--:R-:W-:Y:S05]  /*26ee0*/  @!P5 BRA `(.L_x_4132) ;  /* 0xfffffffc00f0d947 */ /* 0x008fea000383ffff */
[----:B------:R-:W-:Y:S05]  /*26ef0*/  BRA `(.L_x_4437) ;  /* 0xfffffdfc00607947 */ /* 0x000fea000383ffff */
.L_x_4157:
[----:B0-----:R0:W1:Y:S02]  /*26f00*/  SYNCS.PHASECHK.TRANS64.TRYWAIT P3, [R100+URZ+0x36890], R101 ;  /* 0x03689065640075a7 */ /* 0x001064000806017f */
[----:B-1----:R-:W-:Y:S05]  /*26f10*/  @!P3 NANOSLEEP.SYNCS 0x989680 ;  /* 0x009896800000b95d */ /* 0x002fea0003900000 */
[----:B------:R-:W1:Y:S02]  /*26f20*/  @!P3 SYNCS.PHASECHK.TRANS64 P3, [R100+URZ+0x36890], R101 ;  /* 0x036890656400b5a7 */ /* 0x000e64000806007f */
[----:B-1----:R-:W-:Y:S05]  /*26f30*/  @!P3 BRA `(.L_x_4157) ;  /* 0xfffffffc00f0b947 */ /* 0x002fea000383ffff */
[----:B------:R-:W-:Y:S05]  /*26f40*/  BRA `(.L_x_4438) ;  /* 0xfffffe2c00847947 */ /* 0x000fea000383ffff */
.L_x_4163:
[----:B0-----:R0:W1:Y:S02]  /*26f50*/  SYNCS.PHASECHK.TRANS64.TRYWAIT P2, [R100+URZ+0x368b0], R101 ;  /* 0x0368b065640075a7 */ /* 0x001064000804017f */
[----:B-1----:R-:W-:Y:S05]  /*26f60*/  @!P2 NANOSLEEP.SYNCS 0x989680 ;  /* 0x009896800000a95d */ /* 0x002fea0003900000 */
[----:B------:R-:W1:Y:S02]  /*26f70*/  @!P2 SYNCS.PHASECHK.TRANS64 P2, [R100+URZ+0x368b0], R101 ;  /* 0x0368b0656400a5a7 */ /* 0x000e64000804007f */
[----:B-1----:R-:W-:Y:S05]  /*26f80*/  @!P2 BRA `(.L_x_4163) ;  /* 0xfffffffc00f0a947 */ /* 0x002fea000383ffff */
[----:B------:R-:W-:Y:S05]  /*26f90*/  BRA `(.L_x_4439) ;  /* 0xfffffe30009c7947 */ /* 0x000fea000383ffff */
.L_x_4181:
        /* <DEDUP_REMOVED lines=8> */
.L_x_4441:
[----:B------:R-:W-:Y:S05]  /*27020*/  BSYNC B1 ;  /* 0x0000000000017941 */ /* 0x000fea0003800000 */
.L_x_4440:
[----:B------:R-:W-:Y:S01]  /*27030*/  MOV R13, R24 ;  /* 0x00000018000d7202 */ /* 0x000fe20000000f00 */
[----:B------:R-:W-:Y:S01]  /*27040*/  IMAD.MOV.U32 R12, RZ, RZ, RZ ;  /* 0x000000ffff0c7224 */ /* 0x000fe200078e00ff */
[----:B------:R-:W-:Y:S01]  /*27050*/  MOV R15, 0xffffffff ;  /* 0xffffffff000f7802 */ /* 0x000fe20000000f00 */
[----:B------:R-:W-:Y:S02]  /*27060*/  IMAD.MOV.U32 R11, RZ, RZ, 0x1c1f ;  /* 0x00001c1fff0b7424 */ /* 0x000fe400078e00ff */
[----:B------:R-:W-:-:S07]  /*27070*/  IMAD.MOV.U32 R0, RZ, RZ, R14 ;  /* 0x000000ffff007224 */ /* 0x000fce00078e000e */
[----:B------:R-:W-:Y:S05]  /*27080*/  WARPSYNC.COLLECTIVE R15, `(.L_x_4442) ;  /* 0x000000000f087348 */ /* 0x000fea0003c00000 */
[----:B------:R0:W1:Y:S02]  /*27090*/  SHFL.IDX P6, R14, R13, R12, R11 ;  /* 0x0000000c0d0e7389 */ /* 0x00006400000c000b */
[----:B01----:R-:W-:Y:S01]  /*270a0*/  ENDCOLLECTIVE ;  /* 0x000000000000791b */ /* 0x003fe20003800000 */
.L_x_4442:
[----:B------:R-:W-:Y:S02]  /*270b0*/  IMAD.MOV.U32 R13, RZ, RZ, R27 ;  /* 0x000000ffff0d7224 */ /* 0x000fe400078e001b */
[----:B------:R-:W-:-:S07]  /*270c0*/  IMAD.MOV.U32 R3, RZ, RZ, R14 ;  /* 0x000000ffff037224 */ /* 0x000fce00078e000e */
[----:B------:R-:W-:Y:S05]  /*270d0*/  WARPSYNC.COLLECTIVE R15, `(.L_x_4443) ;  /* 0x000000000f087348 */ /* 0x000fea0003c00000 */
[----:B------:R0:W1:Y:S02]  /*270e0*/  SHFL.IDX P6, R14, R13, R12, R11 ;  /* 0x0000000c0d0e7389 */ /* 0x00006400000c000b */
[----:B01----:R-:W-:Y:S01]  /*270f0*/  ENDCOLLECTIVE ;  /* 0x000000000000791b */ /* 0x003fe20003800000 */
.L_x_4443:
[----:B------:R-:W-:Y:S01]  /*27100*/  IMAD.MOV.U32 R13, RZ, RZ, R26 ;  /* 0x000000ffff0d7224 */ /* 0x000fe200078e001a */
[----:B------:R-:W-:-:S07]  /*27110*/  MOV R4, R14 ;  /* 0x0000000e00047202 */ /* 0x000fce0000000f00 */
[----:B------:R-:W-:Y:S05]  /*27120*/  WARPSYNC.COLLECTIVE R15, `(.L_x_4444) ;  /* 0x000000000f087348 */ /* 0x000fea0003c00000 */
[----:B------:R0:W1:Y:S02]  /*27130*/  SHFL.IDX P6, R14, R13, R12, R11 ;  /* 0x0000000c0d0e7389 */ /* 0x00006400000c000b */
[----:B01----:R-:W-:Y:S01]  /*27140*/  ENDCOLLECTIVE ;  /* 0x000000000000791b */ /* 0x003fe20003800000 */
.L_x_4444:
[----:B------:R-:W-:Y:S05]  /*27150*/  BRA `(.L_x_4445) ;  /* 0xfffffe4000347947 */ /* 0x000fea000383ffff */
.L_x_4185:
[----:B0-----:R0:W1:Y:S02]  /*27160*/  SYNCS.PHASECHK.TRANS64.TRYWAIT P0, [R2+URZ+0x36800], R7 ;  /* 0x03680007020075a7 */ /* 0x001064000800017f */
[----:B-1----:R-:W-:Y:S05]  /*27170*/  @!P0 NANOSLEEP.SYNCS 0x989680 ;  /* 0x009896800000895d */ /* 0x002fea0003900000 */
[----:B------:R-:W1:Y:S02]  /*27180*/  @!P0 SYNCS.PHASECHK.TRANS64 P0, [R2+URZ+0x36800], R7 ;  /* 0x03680007020085a7 */ /* 0x000e64000800007f */
[----:B-1----:R-:W-:Y:S05]  /*27190*/  @!P0 BRA `(.L_x_4185) ;  /* 0xfffffffc00f08947 */ /* 0x002fea000383ffff */
[----:B------:R-:W-:Y:S05]  /*271a0*/  BRA `(.L_x_4446) ;  /* 0xfffffe4800c87947 */ /* 0x000fea000383ffff */
.L_x_4209:
        /* <DEDUP_REMOVED lines=8> */
.L_x_4448:
[----:B------:R-:W-:Y:S05]  /*27230*/  BSYNC B1 ;  /* 0x0000000000017941 */ /* 0x000fea0003800000 */
.L_x_4447:
[----:B------:R-:W-:Y:S01]  /*27240*/  IMAD.MOV.U32 R13, RZ, RZ, R24 ;  /* 0x000000ffff0d7224 */ /* 0x000fe200078e0018 */
[----:B------:R-:W-:Y:S01]  /*27250*/  MOV R11, 0x1c1f ;  /* 0x00001c1f000b7802 */ /* 0x000fe20000000f00 */
[----:B------:R-:W-:Y:S01]  /*27260*/  IMAD.MOV.U32 R12, RZ, RZ, RZ ;  /* 0x000000ffff0c7224 */ /* 0x000fe200078e00ff */
[----:B------:R-:W-:Y:S01]  /*27270*/  MOV R3, R14 ;  /* 0x0000000e00037202 */ /* 0x000fe20000000f00 */
[----:B------:R-:W-:-:S04]  /*27280*/  IMAD.MOV.U32 R15, RZ, RZ, -0x1 ;  /* 0xffffffffff0f7424 */ /* 0x000fc800078e00ff */
[----:B------:R-:W-:-:S07]  /*27290*/  IMAD.MOV.U32 R43, RZ, RZ, R3 ;  /* 0x000000ffff2b7224 */ /* 0x000fce00078e0003 */
[----:B------:R-:W-:Y:S05]  /*272a0*/  WARPSYNC.COLLECTIVE R15, `(.L_x_4449) ;  /* 0x000000000f087348 */ /* 0x000fea0003c00000 */
[----:B------:R0:W1:Y:S02]  /*272b0*/  SHFL.IDX P6, R14, R13, R12, R11 ;  /* 0x0000000c0d0e7389 */ /* 0x00006400000c000b */
[----:B01----:R-:W-:Y:S01]  /*272c0*/  ENDCOLLECTIVE ;  /* 0x000000000000791b */ /* 0x003fe20003800000 */
.L_x_4449:
[----:B------:R-:W-:Y:S01]  /*272d0*/  MOV R13, R27 ;  /* 0x0000001b000d7202 */ /* 0x000fe20000000f00 */
[----:B------:R-:W-:-:S07]  /*272e0*/  IMAD.MOV.U32 R0, RZ, RZ, R14 ;  /* 0x000000ffff007224 */ /* 0x000fce00078e000e */
[----:B------:R-:W-:Y:S05]  /*272f0*/  WARPSYNC.COLLECTIVE R15, `(.L_x_4450) ;  /* 0x000000000f087348 */ /* 0x000fea0003c00000 */
[----:B------:R0:W1:Y:S02]  /*27300*/  SHFL.IDX P6, R14, R13, R12, R11 ;  /* 0x0000000c0d0e7389 */ /* 0x00006400000c000b */
[----:B01----:R-:W-:Y:S01]  /*27310*/  ENDCOLLECTIVE ;  /* 0x000000000000791b */ /* 0x003fe20003800000 */
.L_x_4450:
[----:B------:R-:W-:Y:S01]  /*27320*/  MOV R42, R0 ;  /* 0x00000000002a7202 */ /* 0x000fe20000000f00 */
[----:B------:R-:W-:Y:S02]  /*27330*/  IMAD.MOV.U32 R13, RZ, RZ, R26 ;  /* 0x000000ffff0d7224 */ /* 0x000fe400078e001a */
[----:B------:R-:W-:-:S07]  /*27340*/  IMAD.MOV.U32 R5, RZ, RZ, R14 ;  /* 0x000000ffff057224 */ /* 0x000fce00078e000e */
[----:B------:R-:W-:Y:S05]  /*27350*/  WARPSYNC.COLLECTIVE R15, `(.L_x_4451) ;  /* 0x000000000f087348 */ /* 0x000fea0003c00000 */
[----:B------:R0:W1:Y:S02]  /*27360*/  SHFL.IDX P6, R14, R13, R12, R11 ;  /* 0x0000000c0d0e7389 */ /* 0x00006400000c000b */
[----:B01----:R-:W-:Y:S01]  /*27370*/  ENDCOLLECTIVE ;  /* 0x000000000000791b */ /* 0x003fe20003800000 */
.L_x_4451:
[----:B------:R-:W-:Y:S05]  /*27380*/  BRA `(.L_x_4452) ;  /* 0xfffffe6800687947 */ /* 0x000fea000383ffff */
.L_x_4213:
[----:B0-----:R0:W1:Y:S02]  /*27390*/  SYNCS.PHASECHK.TRANS64.TRYWAIT P0, [R2+URZ+0x36800], R5 ;  /* 0x03680005020075a7 */ /* 0x001064000800017f */
[----:B-1----:R-:W-:Y:S05]  /*273a0*/  @!P0 NANOSLEEP.SYNCS 0x989680 ;  /* 0x009896800000895d */ /* 0x002fea0003900000 */
[----:B------:R-:W1:Y:S02]  /*273b0*/  @!P0 SYNCS.PHASECHK.TRANS64 P0, [R2+URZ+0x36800], R5 ;  /* 0x03680005020085a7 */ /* 0x000e64000800007f */
[----:B-1----:R-:W-:Y:S05]  /*273c0*/  @!P0 BRA `(.L_x_4213) ;  /* 0xfffffffc00f08947 */ /* 0x002fea000383ffff */
[----:B------:R-:W-:Y:S05]  /*273d0*/  BRA `(.L_x_4453) ;  /* 0xfffffe7000687947 */ /* 0x000fea000383ffff */
.L_x_4227:
[----:B-1----:R1:W2:Y:S02]  /*273e0*/  SYNCS.PHASECHK.TRANS64.TRYWAIT P2, [R0+URZ+0x36830], R3 ;  /* 0x03683003000075a7 */ /* 0x0022a4000804017f */
[----:B--2---:R-:W-:Y:S05]  /*273f0*/  @!P2 NANOSLEEP.SYNCS 0x989680 ;  /* 0x009896800000a95d */ /* 0x004fea0003900000 */
[----:B------:R-:W2:Y:S02]  /*27400*/  @!P2 SYNCS.PHASECHK.TRANS64 P2, [R0+URZ+0x36830], R3 ;  /* 0x036830030000a5a7 */ /* 0x000ea4000804007f */
[----:B--2---:R-:W-:Y:S05]  /*27410*/  @!P2 BRA `(.L_x_4227) ;  /* 0xfffffffc00f0a947 */ /* 0x004fea000383ffff */
[----:B------:R-:W-:Y:S05]  /*27420*/  BRA `(.L_x_4226) ;  /* 0xfffffe94007c7947 */ /* 0x000fea000383ffff */
.L_x_4234:
[----:B-1----:R1:W2:Y:S02]  /*27430*/  SYNCS.PHASECHK.TRANS64.TRYWAIT P2, [R12+URZ+0x36830], R5 ;  /* 0x036830050c0075a7 */ /* 0x0022a4000804017f */
[----:B--2---:R-:W-:Y:S05]  /*27440*/  @!P2 NANOSLEEP.SYNCS 0x989680 ;  /* 0x009896800000a95d */ /* 0x004fea0003900000 */
[----:B------:R-:W2:Y:S02]  /*27450*/  @!P2 SYNCS.PHASECHK.TRANS64 P2, [R12+URZ+0x36830], R5 ;  /* 0x036830050c00a5a7 */ /* 0x000ea4000804007f */
[----:B--2---:R-:W-:Y:S05]  /*27460*/  @!P2 BRA `(.L_x_4234) ;  /* 0xfffffffc00f0a947 */ /* 0x004fea000383ffff */
[----:B------:R-:W-:Y:S05]  /*27470*/  BRA `(.L_x_4233) ;  /* 0xfffffef000007947 */ /* 0x000fea000383ffff */
.L_x_4239:
[----:B-1----:R1:W2:Y:S02]  /*27480*/  SYNCS.PHASECHK.TRANS64.TRYWAIT P2, [R14+URZ+0x36850], R0 ;  /* 0x036850000e0075a7 */ /* 0x0022a4000804017f */
[----:B--2---:R-:W-:Y:S05]  /*27490*/  @!P2 NANOSLEEP.SYNCS 0x989680 ;  /* 0x009896800000a95d */ /* 0x004fea0003900000 */
[----:B------:R-:W2:Y:S02]  /*274a0*/  @!P2 SYNCS.PHASECHK.TRANS64 P2, [R14+URZ+0x36850], R0 ;  /* 0x036850000e00a5a7 */ /* 0x000ea4000804007f */
[----:B--2---:R-:W-:Y:S05]  /*274b0*/  @!P2 BRA `(.L_x_4239) ;  /* 0xfffffffc00f0a947 */ /* 0x004fea000383ffff */
[----:B------:R-:W-:Y:S05]  /*274c0*/  BRA `(.L_x_4238) ;  /* 0xffffff2400a47947 */ /* 0x000fea000383ffff */
.L_x_4245:
[----:B-1----:R1:W2:Y:S02]  /*274d0*/  SYNCS.PHASECHK.TRANS64.TRYWAIT P0, [R0+URZ+0x36850], R3 ;  /* 0x03685003000075a7 */ /* 0x0022a4000800017f */
[----:B--2---:R-:W-:Y:S05]  /*274e0*/  @!P0 NANOSLEEP.SYNCS 0x989680 ;  /* 0x009896800000895d */ /* 0x004fea0003900000 */
[----:B------:R-:W2:Y:S02]  /*274f0*/  @!P0 SYNCS.PHASECHK.TRANS64 P0, [R0+URZ+0x36850], R3 ;  /* 0x03685003000085a7 */ /* 0x000ea4000800007f */
[----:B--2---:R-:W-:Y:S05]  /*27500*/  @!P0 BRA `(.L_x_4245) ;  /* 0xfffffffc00f08947 */ /* 0x004fea000383ffff */
[----:B------:R-:W-:Y:S05]  /*27510*/  BRA `(.L_x_4244) ;  /* 0xffffff4800607947 */ /* 0x000fea000383ffff */
.L_x_4281:
        /* <DEDUP_REMOVED lines=11> */
.L_x_4455:
[----:B------:R-:W-:Y:S05]  /*275d0*/  BSYNC B1 ;  /* 0x0000000000017941 */ /* 0x000fea0003800000 */
.L_x_4454:
[----:B------:R-:W-:Y:S05]  /*275e0*/  BRA `(.L_x_4456) ;  /* 0xffffff8c00747947 */ /* 0x000fea000383ffff */
.L_x_4283:
[----:B------:R-:W-:Y:S01]  /*275f0*/  BSSY B1, `(.L_x_4457) ;  /* 0x0000006000017945 */ /* 0x000fe20003800000 */
[----:B------:R-:W-:-:S07]  /*27600*/  MOV R15, 0xffffffff ;  /* 0xffffffff000f7802 */ /* 0x000fce0000000f00 */
[----:B0-----:R-:W-:Y:S05]  /*27610*/  WARPSYNC.COLLECTIVE R15, `(.L_x_4458) ;  /* 0x000000000f0c7348 */ /* 0x001fea0003c00000 */
[----:B------:R-:W-:Y:S02]  /*27620*/  ELECT P6, UR62, PT ;  /* 0x00000000003e782f */ /* 0x000fe400038c0000 */
[----:B------:R-:W-:Y:S01]  /*27630*/  MOV R14, UR62 ;  /* 0x0000003e000e7c02 */ /* 0x000fe20008000f00 */
[----:B0-----:R-:W-:Y:S10]  /*27640*/  ENDCOLLECTIVE ;  /* 0x000000000000791b */ /* 0x001ff40003800000 */
.L_x_4458:
[----:B------:R-:W-:Y:S05]  /*27650*/  BSYNC B1 ;  /* 0x0000000000017941 */ /* 0x000fea0003800000 */
.L_x_4457:
[----:B------:R-:W-:Y:S01]  /*27660*/  PLOP3.LUT P2, PT, P6, PT, PT, 0x80, 0x0 ;  /* 0x000000000000781c */ /* 0x000fe2000374f070 */
[----:B------:R-:W-:-:S12]  /*27670*/  BRA `(.L_x_4282) ;  /* 0xffffff8c00687947 */ /* 0x000fd8000383ffff */
.L_x_4285:
[----:B0-----:R-:W2:Y:S02]  /*27680*/  LDL R3, [R1+0x4] ;  /* 0x0000040001037983 */ /* 0x001ea40000100800 */
[----:B--2---:R0:W1:Y:S02]  /*27690*/  SYNCS.PHASECHK.TRANS64.TRYWAIT P0, [R3+URZ+0x36820], R2 ;  /* 0x03682002030075a7 */ /* 0x004064000800017f */
[----:B-1----:R-:W-:Y:S05]  /*276a0*/  @!P0 NANOSLEEP.SYNCS 0x989680 ;  /* 0x009896800000895d */ /* 0x002fea0003900000 */
[----:B------:R-:W1:Y:S02]  /*276b0*/  @!P0 SYNCS.PHASECHK.TRANS64 P0, [R3+URZ+0x36820], R2 ;  /* 0x03682002030085a7 */ /* 0x000e64000800007f */
[----:B-1----:R-:W-:Y:S05]  /*276c0*/  @!P0 BRA `(.L_x_4285) ;  /* 0xfffffffc00ec8947 */ /* 0x002fea000383ffff */
[----:B------:R-:W-:Y:S05]  /*276d0*/  BRA `(.L_x_4459) ;  /* 0xffffff8c00787947 */ /* 0x000fea000383ffff */
.L_x_4289:
[----:B0-----:R0:W1:Y:S02]  /*276e0*/  SYNCS.PHASECHK.TRANS64.TRYWAIT P0, [R5+URZ+0x368a0], R8 ;  /* 0x0368a008050075a7 */ /* 0x001064000800017f */
[----:B-1----:R-:W-:Y:S05]  /*276f0*/  @!P0 NANOSLEEP.SYNCS 0x989680 ;  /* 0x009896800000895d */ /* 0x002fea0003900000 */
[----:B------:R-:W1:Y:S02]  /*27700*/  @!P0 SYNCS.PHASECHK.TRANS64 P0, [R5+URZ+0x368a0], R8 ;  /* 0x0368a008050085a7 */ /* 0x000e64000800007f */
[----:B-1----:R-:W-:Y:S05]  /*27710*/  @!P0 BRA `(.L_x_4289) ;  /* 0xfffffffc00f08947 */ /* 0x002fea000383ffff */
[----:B------:R-:W-:Y:S05]  /*27720*/  BRA `(.L_x_4460) ;  /* 0xffffff8c009c7947 */ /* 0x000fea000383ffff */
.L_x_4296:
[----:B-1----:R1:W2:Y:S02]  /*27730*/  SYNCS.PHASECHK.TRANS64.TRYWAIT P0, [R5+URZ+0x368c0], R8 ;  /* 0x0368c008050075a7 */ /* 0x0022a4000800017f */
[----:B--2---:R-:W-:Y:S05]  /*27740*/  @!P0 NANOSLEEP.SYNCS 0x989680 ;  /* 0x009896800000895d */ /* 0x004fea0003900000 */
[----:B------:R-:W2:Y:S02]  /*27750*/  @!P0 SYNCS.PHASECHK.TRANS64 P0, [R5+URZ+0x368c0], R8 ;  /* 0x0368c008050085a7 */ /* 0x000ea4000800007f */
[----:B--2---:R-:W-:Y:S05]  /*27760*/  @!P0 BRA `(.L_x_4296) ;  /* 0xfffffffc00f08947 */ /* 0x004fea000383ffff */
[----:B------:R-:W-:Y:S05]  /*27770*/  BRA `(.L_x_4461) ;  /* 0xffffff90009c7947 */ /* 0x000fea000383ffff */
.L_x_4305:
[----:B0-----:R0:W1:Y:S02]  /*27780*/  SYNCS.PHASECHK.TRANS64.TRYWAIT P0, [R6+URZ+0x368a0], R5 ;  /* 0x0368a005060075a7 */ /* 0x001064000800017f */
[----:B-1----:R-:W-:Y:S05]  /*27790*/  @!P0 NANOSLEEP.SYNCS 0x989680 ;  /* 0x009896800000895d */ /* 0x002fea0003900000 */
[----:B------:R-:W1:Y:S02]  /*277a0*/  @!P0 SYNCS.PHASECHK.TRANS64 P0, [R6+URZ+0x368a0], R5 ;  /* 0x0368a005060085a7 */ /* 0x000e64000800007f */
[----:B-1----:R-:W-:Y:S05]  /*277b0*/  @!P0 BRA `(.L_x_4305) ;  /* 0xfffffffc00f08947 */ /* 0x002fea000383ffff */
[----:B------:R-:W-:Y:S05]  /*277c0*/  BRA `(.L_x_4462) ;  /* 0xffffff9400e87947 */ /* 0x000fea000383ffff */
.L_x_4312:
[----:B-1----:R1:W2:Y:S02]  /*277d0*/  SYNCS.PHASECHK.TRANS64.TRYWAIT P0, [R6+URZ+0x368c0], R5 ;  /* 0x0368c005060075a7 */ /* 0x0022a4000800017f */
[----:B--2---:R-:W-:Y:S05]  /*277e0*/  @!P0 NANOSLEEP.SYNCS 0x989680 ;  /* 0x009896800000895d */ /* 0x004fea0003900000 */
[----:B------:R-:W2:Y:S02]  /*277f0*/  @!P0 SYNCS.PHASECHK.TRANS64 P0, [R6+URZ+0x368c0], R5 ;  /* 0x0368c005060085a7 */ /* 0x000ea4000800007f */
[----:B--2---:R-:W-:Y:S05]  /*27800*/  @!P0 BRA `(.L_x_4312) ;  /* 0xfffffffc00f08947 */ /* 0x004fea000383ffff */
[----:B------:R-:W-:Y:S05]  /*27810*/  BRA `(.L_x_4463) ;  /* 0xffffff9800e47947 */ /* 0x000fea000383ffff */
.L_x_4327:
        /* <DEDUP_REMOVED lines=11> */
.L_x_4465:
[----:B------:R-:W-:Y:S05]  /*278d0*/  BSYNC B0 ;  /* 0x0000000000007941 */ /* 0x000fea0003800000 */
.L_x_4464:
[----:B------:R-:W-:Y:S05]  /*278e0*/  BRA `(.L_x_4466) ;  /* 0xffffffa4008c7947 */ /* 0x000fea000383ffff */
.L_x_4329:
[----:B------:R-:W-:Y:S01]  /*278f0*/  BSSY B0, `(.L_x_4467) ;  /* 0x0000006000007945 */ /* 0x000fe20003800000 */
[----:B------:R-:W-:-:S07]  /*27900*/  IMAD.MOV.U32 R15, RZ, RZ, -0x1 ;  /* 0xffffffffff0f7424 */ /* 0x000fce00078e00ff */
[----:B0-----:R-:W-:Y:S05]  /*27910*/  WARPSYNC.COLLECTIVE R15, `(.L_x_4468) ;  /* 0x000000000f0c7348 */ /* 0x001fea0003c00000 */
[----:B------:R-:W-:Y:S02]  /*27920*/  ELECT P6, UR62, PT ;  /* 0x00000000003e782f */ /* 0x000fe400038c0000 */
[----:B------:R-:W-:Y:S01]  /*27930*/  MOV R14, UR62 ;  /* 0x0000003e000e7c02 */ /* 0x000fe20008000f00 */
[----:B0-----:R-:W-:Y:S10]  /*27940*/  ENDCOLLECTIVE ;  /* 0x000000000000791b */ /* 0x001ff40003800000 */
.L_x_4468:
[----:B------:R-:W-:Y:S05]  /*27950*/  BSYNC B0 ;  /* 0x0000000000007941 */ /* 0x000fea0003800000 */
.L_x_4467:
[----:B------:R-:W-:Y:S05]  /*27960*/  BRA `(.L_x_4469) ;  /* 0xffffffa400987947 */ /* 0x000fea000383ffff */
.L_x_4331:
[----:B0-----:R0:W1:Y:S02]  /*27970*/  SYNCS.PHASECHK.TRANS64.TRYWAIT P0, [R0+URZ+0x36840], R2 ;  /* 0x03684002000075a7 */ /* 0x001064000800017f */
[----:B-1----:R-:W-:Y:S05]  /*27980*/  @!P0 NANOSLEEP.SYNCS 0x989680 ;  /* 0x009896800000895d */ /* 0x002fea0003900000 */
[----:B------:R-:W1:Y:S02]  /*27990*/  @!P0 SYNCS.PHASECHK.TRANS64 P0, [R0+URZ+0x36840], R2 ;  /* 0x03684002000085a7 */ /* 0x000e64000800007f */
[----:B-1----:R-:W-:Y:S05]  /*279a0*/  @!P0 BRA `(.L_x_4331) ;  /* 0xfffffffc00f08947 */ /* 0x002fea000383ffff */
[----:B------:R-:W-:Y:S05]  /*279b0*/  BRA `(.L_x_4470) ;  /* 0xffffffa800047947 */ /* 0x000fea000383ffff */
.L_x_4335:
        /* <DEDUP_REMOVED lines=8> */
.L_x_4471:
[----:B------:R-:W-:Y:S02]  /*27a40*/  IMAD.MOV.U32 R13, RZ, RZ, R4 ;  /* 0x000000ffff0d7224 */ /* 0x000fe400078e0004 */
[----:B------:R-:W-:-:S07]  /*27a50*/  IMAD.MOV.U32 R6, RZ, RZ, R14 ;  /* 0x000000ffff067224 */ /* 0x000fce00078e000e */
[----:B------:R-:W-:Y:S05]  /*27a60*/  WARPSYNC.COLLECTIVE R15, `(.L_x_4472) ;  /* 0x000000000f087348 */ /* 0x000fea0003c00000 */
[----:B------:R0:W1:Y:S02]  /*27a70*/  SHFL.IDX P6, R14, R13, R12, R11 ;  /* 0x0000000c0d0e7389 */ /* 0x00006400000c000b */
[----:B01----:R-:W-:Y:S01]  /*27a80*/  ENDCOLLECTIVE ;  /* 0x000000000000791b */ /* 0x003fe20003800000 */
.L_x_4472:
[----:B------:R-:W-:Y:S02]  /*27a90*/  IMAD.IADD R0, R10, 0x1, R17 ;  /* 0x000000010a007824 */ /* 0x000fe400078e0211 */
[----:B------:R-:W-:Y:S02]  /*27aa0*/  IMAD R2, R9, R7, RZ ;  /* 0x0000000709027224 */ /* 0x000fe400078e02ff */
[----:B------:R0:W5:Y:S01]  /*27ab0*/  LDL R9, [R1+0x30] ;  /* 0x0000300001097983 */ /* 0x0001620000100800 */
[----:B------:R-:W-:Y:S01]  /*27ac0*/  MOV R7, R14 ;  /* 0x0000000e00077202 */ /* 0x000fe20000000f00 */
[----:B------:R-:W-:Y:S01]  /*27ad0*/  IMAD.MOV.U32 R13, RZ, RZ, R3 ;  /* 0x000000ffff0d7224 */ /* 0x000fe200078e0003 */
[C---:B------:R-:W-:Y:S01]  /*27ae0*/  ISETP.GE.AND P2, PT, R0.reuse, R2, PT ;  /* 0x000000020000720c */ /* 0x040fe20003f46270 */
[----:B------:R-:W-:Y:S01]  /*27af0*/  IMAD.MOV.U32 R12, RZ, RZ, 0x1 ;  /* 0x00000001ff0c7424 */ /* 0x000fe200078e00ff */
[----:B------:R-:W-:-:S11]  /*27b00*/  IADD3 R5, R0, 0x10, RZ ;  /* 0x0000001000057810 */ /* 0x000fd60007ffe0ff */
[----:B0----5:R-:W-:Y:S05]  /*27b10*/  WARPSYNC.COLLECTIVE R15, `(.L_x_4473) ;  /* 0x000000000f087348 */ /* 0x021fea0003c00000 */
[----:B------:R1:W2:Y:S02]  /*27b20*/  SHFL.IDX P6, R14, R13, R12, R11 ;  /* 0x0000000c0d0e7389 */ /* 0x0002a400000c000b */
[----:B012--5:R-:W-:Y:S01]  /*27b30*/  ENDCOLLECTIVE ;  /* 0x000000000000791b */ /* 0x027fe20003800000 */
.L_x_4473:
        /* <DEDUP_REMOVED lines=12> */
[----:B------:R-:W-:Y:S02]  /*27c00*/  ISETP.GE.AND P2, PT, R5, R2, PT ;  /* 0x000000020500720c */ /* 0x000fe40003f46270 */
[----:B0-----:R-:W-:-:S11]  /*27c10*/  MOV R6, R14 ;  /* 0x0000000e00067202 */ /* 0x001fd60000000f00 */
[----:B------:R-:W-:Y:S05]  /*27c20*/  WARPSYNC.COLLECTIVE R15, `(.L_x_4474) ;  /* 0x000000000f087348 */ /* 0x000fea0003c00000 */
[----:B------:R0:W1:Y:S02]  /*27c30*/  SHFL.IDX P6, R14, R13, R12, R11 ;  /* 0x0000000c0d0e7389 */ /* 0x00006400000c000b */
[----:B01----:R-:W-:Y:S01]  /*27c40*/  ENDCOLLECTIVE ;  /* 0x000000000000791b */ /* 0x003fe20003800000 */
.L_x_4474:
[----:B------:R-:W-:Y:S02]  /*27c50*/  IMAD.MOV.U32 R13, RZ, RZ, R3 ;  /* 0x000000ffff0d7224 */ /* 0x000fe400078e0003 */
[----:B------:R-:W-:Y:S02]  /*27c60*/  IMAD.MOV.U32 R12, RZ, RZ, 0x2 ;  /* 0x00000002ff0c7424 */ /* 0x000fe400078e00ff */
[----:B------:R-:W-:-:S07]  /*27c70*/  IMAD.MOV.U32 R5, RZ, RZ, R14 ;  /* 0x000000ffff057224 */ /* 0x000fce00078e000e */
[----:B------:R-:W-:Y:S05]  /*27c80*/  WARPSYNC.COLLECTIVE R15, `(.L_x_4475) ;  /* 0x000000000f087348 */ /* 0x000fea0003c00000 */
[----:B------:R0:W1:Y:S02]  /*27c90*/  SHFL.IDX P6, R14, R13, R12, R11 ;  /* 0x0000000c0d0e7389 */ /* 0x00006400000c000b */
[----:B01----:R-:W-:Y:S01]  /*27ca0*/  ENDCOLLECTIVE ;  /* 0x000000000000791b */ /* 0x003fe20003800000 */
.L_x_4475:
[----:B------:R-:W-:-:S04]  /*27cb0*/  @!P2 LEA R5, P4, R8, R5, 0x1 ;  /* 0x000000050805a211 */ /* 0x000fc800078808ff */
[----:B------:R-:W-:-:S05]  /*27cc0*/  @!P2 IADD3.X R6, RZ, R6, RZ, P4, !PT ;  /* 0x00000006ff06a210 */ /* 0x000fca00027fe4ff */
[----:B------:R-:W-:Y:S02]  /*27cd0*/  @!P2 IMAD.MOV.U32 R7, RZ, RZ, R6 ;  /* 0x000000ffff07a224 */ /* 0x000fe400078e0006 */
[----:B------:R-:W-:Y:S01]  /*27ce0*/  @!P2 IMAD.MOV.U32 R6, RZ, RZ, R5 ;  /* 0x000000ffff06a224 */ /* 0x000fe200078e0005 */
[----:B------:R-:W-:Y:S01]  /*27cf0*/  IADD3 R5, R0, 0x20, RZ ;  /* 0x0000002000057810 */ /* 0x000fe20007ffe0ff */
[----:B------:R-:W-:-:S03]  /*27d00*/  IMAD.MOV.U32 R13, RZ, RZ, R4 ;  /* 0x000000ffff0d7224 */ /* 0x000fc600078e0004 */
        /* <DEDUP_REMOVED lines=11> */
.L_x_4476:
[----:B------:R-:W-:Y:S02]  /*27dc0*/  IMAD.MOV.U32 R13, RZ, RZ, R3 ;  /* 0x000000ffff0d7224 */ /* 0x000fe400078e0003 */
[----:B------:R-:W-:Y:S02]  /*27dd0*/  IMAD.MOV.U32 R12, RZ, RZ, 0x3 ;  /* 0x00000003ff0c7424 */ /* 0x000fe400078e00ff */
[----:B------:R-:W-:-:S07]  /*27de0*/  IMAD.MOV.U32 R5, RZ, RZ, R14 ;  /* 0x000000ffff057224 */ /* 0x000fce00078e000e */
[----:B------:R-:W-:Y:S05]  /*27df0*/  WARPSYNC.COLLECTIVE R15, `(.L_x_4477) ;  /* 0x000000000f087348 */ /* 0x000fea0003c00000 */
[----:B------:R0:W1:Y:S02]  /*27e00*/  SHFL.IDX P6, R14, R13, R12, R11 ;  /* 0x0000000c0d0e7389 */ /* 0x00006400000c000b */
[----:B01----:R-:W-:Y:S01]  /*27e10*/  ENDCOLLECTIVE ;  /* 0x000000000000791b */ /* 0x003fe20003800000 */
.L_x_4477:
        /* <DEDUP_REMOVED lines=17> */
.L_x_4478:
[----:B------:R-:W-:Y:S02]  /*27f30*/  IMAD.MOV.U32 R13, RZ, RZ, R3 ;  /* 0x000000ffff0d7224 */ /* 0x000fe400078e0003 */
[----:B------:R-:W-:Y:S02]  /*27f40*/  IMAD.MOV.U32 R12, RZ, RZ, 0x4 ;  /* 0x00000004ff0c7424 */ /* 0x000fe400078e00ff */
[----:B------:R-:W-:-:S07]  /*27f50*/  IMAD.MOV.U32 R5, RZ, RZ, R14 ;  /* 0x000000ffff057224 */ /* 0x000fce00078e000e */
[----:B------:R-:W-:Y:S05]  /*27f60*/  WARPSYNC.COLLECTIVE R15, `(.L_x_4479) ;  /* 0x000000000f087348 */ /* 0x000fea0003c00000 */
[----:B------:R0:W1:Y:S02]  /*27f70*/  SHFL.IDX P6, R14, R13, R12, R11 ;  /* 0x0000000c0d0e7389 */ /* 0x00006400000c000b */
[----:B01----:R-:W-:Y:S01]  /*27f80*/  ENDCOLLECTIVE ;  /* 0x000000000000791b */ /* 0x003fe20003800000 */
.L_x_4479:
        /* <DEDUP_REMOVED lines=17> */
.L_x_4480:
[----:B------:R-:W-:Y:S02]  /*280a0*/  IMAD.MOV.U32 R13, RZ, RZ, R3 ;  /* 0x000000ffff0d7224 */ /* 0x000fe400078e0003 */
[----:B------:R-:W-:Y:S02]  /*280b0*/  IMAD.MOV.U32 R12, RZ, RZ, 0x5 ;  /* 0x00000005ff0c7424 */ /* 0x000fe400078e00ff */
[----:B------:R-:W-:-:S07]  /*280c0*/  IMAD.MOV.U32 R5, RZ, RZ, R14 ;  /* 0x000000ffff057224 */ /* 0x000fce00078e000e */
[----:B------:R-:W-:Y:S05]  /*280d0*/  WARPSYNC.COLLECTIVE R15, `(.L_x_4481) ;  /* 0x000000000f087348 */ /* 0x000fea0003c00000 */
[----:B------:R0:W1:Y:S02]  /*280e0*/  SHFL.IDX P6, R14, R13, R12, R11 ;  /* 0x0000000c0d0e7389 */ /* 0x00006400000c000b */
[----:B01----:R-:W-:Y:S01]  /*280f0*/  ENDCOLLECTIVE ;  /* 0x000000000000791b */ /* 0x003fe20003800000 */
.L_x_4481:
        /* <DEDUP_REMOVED lines=17> */
.L_x_4482:
[----:B------:R-:W-:Y:S02]  /*28210*/  IMAD.MOV.U32 R13, RZ, RZ, R3 ;  /* 0x000000ffff0d7224 */ /* 0x000fe400078e0003 */
[----:B------:R-:W-:Y:S02]  /*28220*/  IMAD.MOV.U32 R12, RZ, RZ, 0x6 ;  /* 0x00000006ff0c7424 */ /* 0x000fe400078e00ff */
[----:B------:R-:W-:-:S07]  /*28230*/  IMAD.MOV.U32 R5, RZ, RZ, R14 ;  /* 0x000000ffff057224 */ /* 0x000fce00078e000e */
[----:B------:R-:W-:Y:S05]  /*28240*/  WARPSYNC.COLLECTIVE R15, `(.L_x_4483) ;  /* 0x000000000f087348 */ /* 0x000fea0003c00000 */
[----:B------:R0:W1:Y:S02]  /*28250*/  SHFL.IDX P6, R14, R13, R12, R11 ;  /* 0x0000000c0d0e7389 */ /* 0x00006400000c000b */
[----:B01----:R-:W-:Y:S01]  /*28260*/  ENDCOLLECTIVE ;  /* 0x000000000000791b */ /* 0x003fe20003800000 */
.L_x_4483:
        /* <DEDUP_REMOVED lines=17> */
.L_x_4484:
[----:B------:R-:W-:Y:S01]  /*28380*/  MOV R13, R3 ;  /* 0x00000003000d7202 */ /* 0x000fe20000000f00 */
[----:B------:R-:W-:Y:S02]  /*28390*/  IMAD.MOV.U32 R12, RZ, RZ, 0x7 ;  /* 0x00000007ff0c7424 */ /* 0x000fe400078e00ff */
[----:B------:R-:W-:-:S07]  /*283a0*/  IMAD.MOV.U32 R5, RZ, RZ, R14 ;  /* 0x000000ffff057224 */ /* 0x000fce00078e000e */
[----:B------:R-:W-:Y:S05]  /*283b0*/  WARPSYNC.COLLECTIVE R15, `(.L_x_4485) ;  /* 0x000000000f087348 */ /* 0x000fea0003c00000 */
[----:B------:R0:W1:Y:S02]  /*283c0*/  SHFL.IDX P6, R14, R13, R12, R11 ;  /* 0x0000000c0d0e7389 */ /* 0x00006400000c000b */
[----:B01----:R-:W-:Y:S01]  /*283d0*/  ENDCOLLECTIVE ;  /* 0x000000000000791b */ /* 0x003fe20003800000 */
.L_x_4485:
[----:B------:R-:W-:-:S04]  /*283e0*/  @!P2 LEA R5, P4, R8, R5, 0x1 ;  /* 0x000000050805a211 */ /* 0x000fc800078808ff */
[----:B------:R-:W-:-:S05]  /*283f0*/  @!P2 IADD3.X R6, RZ, R6, RZ, P4, !PT ;  /* 0x00000006ff06a210 */ /* 0x000fca00027fe4ff */
[----:B------:R-:W-:Y:S01]  /*28400*/  @!P2 IMAD.MOV.U32 R7, RZ, RZ, R6 ;  /* 0x000000ffff07a224 */ /* 0x000fe200078e0006 */
[----:B------:R-:W-:Y:S01]  /*28410*/  MOV R13, R4 ;  /* 0x00000004000d7202 */ /* 0x000fe20000000f00 */
        /* <DEDUP_REMOVED lines=10> */
.L_x_4486:
[----:B------:R-:W-:Y:S01]  /*284c0*/  @!PT LDS RZ, [RZ] ;  /* 0x00000000fffff984 */ /* 0x000fe20000000800 */
[----:B------:R-:W-:Y:S01]  /*284d0*/  @!PT LDS RZ, [RZ] ;  /* 0x00000000fffff984 */ /* 0x000fe20000000800 */
[----:B------:R-:W-:Y:S01]  /*284e0*/  @!PT LDS RZ, [RZ] ;  /* 0x00000000fffff984 */ /* 0x000fe20000000800 */
[----:B------:R3:W-:Y:S01]  /*284f0*/  @!P2 LDGSTS.E.BYPASS.LTC128B.128 [R9+0x20400], desc[UR60][R6.64+0x100], !P1 ;  /* 0x204001000609afae */ /* 0x0007e2000c901d7c */
[----:B------:R-:W-:Y:S01]  /*28500*/  IMAD.MOV.U32 R3, RZ, RZ, R14 ;  /* 0x000000ffff037224 */ /* 0x000fe200078e000e */
[----:B------:R-:W-:Y:S06]  /*28510*/  BRA `(.L_x_4487) ;  /* 0xffffffa800ec7947 */ /* 0x000fec000383ffff */
.L_x_4340:
[----:B0-----:R-:W2:Y:S02]  /*28520*/  LDL R2, [R1+0x4] ;  /* 0x0000040001027983 */ /* 0x001ea40000100800 */
[----:B--2---:R0:W2:Y:S02]  /*28530*/  SYNCS.PHASECHK.TRANS64.TRYWAIT P0, [R2+URZ+0x36820], R0 ;  /* 0x03682000020075a7 */ /* 0x0040a4000800017f */
[----:B--2---:R-:W-:Y:S05]  /*28540*/  @!P0 NANOSLEEP.SYNCS 0x989680 ;  /* 0x009896800000895d */ /* 0x004fea0003900000 */
[----:B------:R-:W2:Y:S02]  /*28550*/  @!P0 SYNCS.PHASECHK.TRANS64 P0, [R2+URZ+0x36820], R0 ;  /* 0x03682000020085a7 */ /* 0x000ea4000800007f */
[----:B--2---:R-:W-:Y:S05]  /*28560*/  @!P0 BRA `(.L_x_4340) ;  /* 0xfffffffc00ec8947 */ /* 0x004fea000383ffff */
[----:B------:R-:W-:Y:S05]  /*28570*/  BRA `(.L_x_4488) ;  /* 0xffffffac00647947 */ /* 0x000fea000383ffff */
.L_x_4349:
[----:B--2---:R2:W3:Y:S02]  /*28580*/  SYNCS.PHASECHK.TRANS64.TRYWAIT P0, [R3+URZ+0x36840], R2 ;  /* 0x03684002030075a7 */ /* 0x0044e4000800017f */
[----:B---3--:R-:W-:Y:S05]  /*28590*/  @!P0 NANOSLEEP.SYNCS 0x989680 ;  /* 0x009896800000895d */ /* 0x008fea0003900000 */
[----:B------:R-:W3:Y:S02]  /*285a0*/  @!P0 SYNCS.PHASECHK.TRANS64 P0, [R3+URZ+0x36840], R2 ;  /* 0x03684002030085a7 */ /* 0x000ee4000800007f */
[----:B---3--:R-:W-:Y:S05]  /*285b0*/  @!P0 BRA `(.L_x_4349) ;  /* 0xfffffffc00f08947 */ /* 0x008fea000383ffff */
[----:B------:R-:W-:Y:S05]  /*285c0*/  BRA `(.L_x_4489) ;  /* 0xffffffb000307947 */ /* 0x000fea000383ffff */
.L_x_4356:
[----:B0-----:R0:W1:Y:S02]  /*285d0*/  SYNCS.PHASECHK.TRANS64.TRYWAIT P0, [R2+URZ+0x36860], R3 ;  /* 0x03686003020075a7 */ /* 0x001064000800017f */
[----:B-1----:R-:W-:Y:S05]  /*285e0*/  @!P0 NANOSLEEP.SYNCS 0x989680 ;  /* 0x009896800000895d */ /* 0x002fea0003900000 */
[----:B------:R-:W1:Y:S02]  /*285f0*/  @!P0 SYNCS.PHASECHK.TRANS64 P0, [R2+URZ+0x36860], R3 ;  /* 0x03686003020085a7 */ /* 0x000e64000800007f */
[----:B-1----:R-:W-:Y:S05]  /*28600*/  @!P0 BRA `(.L_x_4356) ;  /* 0xfffffffc00f08947 */ /* 0x002fea000383ffff */
[----:B------:R-:W-:Y:S05]  /*28610*/  BRA `(.L_x_4490) ;  /* 0xffffffb4004c7947 */ /* 0x000fea000383ffff */
.L_x_4367:
[----:B--2---:R2:W3:Y:S02]  /*28620*/  SYNCS.PHASECHK.TRANS64.TRYWAIT P0, [R3+URZ+0x36840], R2 ;  /* 0x03684002030075a7 */ /* 0x0044e4000800017f */
[----:B---3--:R-:W-:Y:S05]  /*28630*/  @!P0 NANOSLEEP.SYNCS 0x989680 ;  /* 0x009896800000895d */ /* 0x008fea0003900000 */
[----:B------:R-:W3:Y:S02]  /*28640*/  @!P0 SYNCS.PHASECHK.TRANS64 P0, [R3+URZ+0x36840], R2 ;  /* 0x03684002030085a7 */ /* 0x000ee4000800007f */
[----:B---3--:R-:W-:Y:S05]  /*28650*/  @!P0 BRA `(.L_x_4367) ;  /* 0xfffffffc00f08947 */ /* 0x008fea000383ffff */
[----:B------:R-:W-:Y:S05]  /*28660*/  BRA `(.L_x_4491) ;  /* 0xffffffbc003c7947 */ /* 0x000fea000383ffff */
.L_x_4374:
[----:B-1----:R1:W2:Y:S02]  /*28670*/  SYNCS.PHASECHK.TRANS64.TRYWAIT P0, [R2+URZ+0x36860], R3 ;  /* 0x03686003020075a7 */ /* 0x0022a4000800017f */
[----:B--2---:R-:W-:Y:S05]  /*28680*/  @!P0 NANOSLEEP.SYNCS 0x989680 ;  /* 0x009896800000895d */ /* 0x004fea0003900000 */
[----:B------:R-:W2:Y:S02]  /*28690*/  @!P0 SYNCS.PHASECHK.TRANS64 P0, [R2+URZ+0x36860], R3 ;  /* 0x03686003020085a7 */ /* 0x000ea4000800007f */
[----:B--2---:R-:W-:Y:S05]  /*286a0*/  @!P0 BRA `(.L_x_4374) ;  /* 0xfffffffc00f08947 */ /* 0x004fea000383ffff */
[----:B------:R-:W-:Y:S05]  /*286b0*/  BRA `(.L_x_4492) ;  /* 0xffffffc000587947 */ /* 0x000fea000383ffff */
.L_x_4385:
[----:B---3--:R3:W4:Y:S02]  /*286c0*/  SYNCS.PHASECHK.TRANS64.TRYWAIT P0, [R3+URZ+0x36840], R2 ;  /* 0x03684002030075a7 */ /* 0x008724000800017f */
[----:B----4-:R-:W-:Y:S05]  /*286d0*/  @!P0 NANOSLEEP.SYNCS 0x989680 ;  /* 0x009896800000895d */ /* 0x010fea0003900000 */
[----:B------:R-:W4:Y:S02]  /*286e0*/  @!P0 SYNCS.PHASECHK.TRANS64 P0, [R3+URZ+0x36840], R2 ;  /* 0x03684002030085a7 */ /* 0x000f24000800007f */
[----:B----4-:R-:W-:Y:S05]  /*286f0*/  @!P0 BRA `(.L_x_4385) ;  /* 0xfffffffc00f08947 */ /* 0x010fea000383ffff */
[----:B------:R-:W-:Y:S05]  /*28700*/  BRA `(.L_x_4493) ;  /* 0xffffffc8001c7947 */ /* 0x000fea000383ffff */
.L_x_4392:
[----:B-1----:R1:W2:Y:S02]  /*28710*/  SYNCS.PHASECHK.TRANS64.TRYWAIT P0, [R2+URZ+0x36860], R5 ;  /* 0x03686005020075a7 */ /* 0x0022a4000800017f */
[----:B--2---:R-:W-:Y:S05]  /*28720*/  @!P0 NANOSLEEP.SYNCS 0x989680 ;  /* 0x009896800000895d */ /* 0x004fea0003900000 */
[----:B------:R-:W2:Y:S02]  /*28730*/  @!P0 SYNCS.PHASECHK.TRANS64 P0, [R2+URZ+0x36860], R5 ;  /* 0x03686005020085a7 */ /* 0x000ea4000800007f */
[----:B--2---:R-:W-:Y:S05]  /*28740*/  @!P0 BRA `(.L_x_4392) ;  /* 0xfffffffc00f08947 */ /* 0x004fea000383ffff */
[----:B------:R-:W-:Y:S05]  /*28750*/  BRA `(.L_x_4494) ;  /* 0xffffffcc00347947 */ /* 0x000fea000383ffff */
.L_x_4405:
[----:B--2---:R2:W4:Y:S02]  /*28760*/  SYNCS.PHASECHK.TRANS64.TRYWAIT P0, [R2+URZ+0x36860], R0 ;  /* 0x03686000020075a7 */ /* 0x004524000800017f */
[----:B----4-:R-:W-:Y:S05]  /*28770*/  @!P0 NANOSLEEP.SYNCS 0x989680 ;  /* 0x009896800000895d */ /* 0x010fea0003900000 */
[----:B------:R-:W4:Y:S02]  /*28780*/  @!P0 SYNCS.PHASECHK.TRANS64 P0, [R2+URZ+0x36860], R0 ;  /* 0x03686000020085a7 */ /* 0x000f24000800007f */
[----:B----4-:R-:W-:Y:S05]  /*28790*/  @!P0 BRA `(.L_x_4405) ;  /* 0xfffffffc00f08947 */ /* 0x010fea000383ffff */
[----:B------:R-:W-:Y:S05]  /*287a0*/  BRA `(.L_x_4495) ;  /* 0xffffffd000d87947 */ /* 0x000fea000383ffff */
.L_x_4414:
[----:B------:R-:W-:Y:S01]  /*287b0*/  BSSY B0, `(.L_x_4496) ;  /* 0x0000008000007945 */ /* 0x000fe20003800000 */
[----:B------:R-:W-:Y:S01]  /*287c0*/  IMAD.MOV.U32 R13, RZ, RZ, R16 ;  /* 0x000000ffff0d7224 */ /* 0x000fe200078e0010 */
[----:B------:R-:W-:Y:S01]  /*287d0*/  MOV R12, RZ ;  /* 0x000000ff000c7202 */ /* 0x000fe20000000f00 */
[----:B------:R-:W-:Y:S02]  /*287e0*/  IMAD.MOV.U32 R11, RZ, RZ, 0x1f ;  /* 0x0000001fff0b7424 */ /* 0x000fe400078e00ff */
[----:B------:R-:W-:-:S07]  /*287f0*/  IMAD.MOV.U32 R15, RZ, RZ, -0x1 ;  /* 0xffffffffff0f7424 */ /* 0x000fce00078e00ff */
[----:B01----:R-:W-:Y:S05]  /*28800*/  WARPSYNC.COLLECTIVE R15, `(.L_x_4497) ;  /* 0x000000000f087348 */ /* 0x003fea0003c00000 */
[----:B------:R2:W3:Y:S02]  /*28810*/  SHFL.IDX P6, R14, R13, R12, R11 ;  /* 0x0000000c0d0e7389 */ /* 0x0004e400000c000b */
[----:B0123--:R-:W-:Y:S01]  /*28820*/  ENDCOLLECTIVE ;  /* 0x000000000000791b */ /* 0x00ffe20003800000 */
.L_x_4497:
[----:B------:R-:W-:Y:S05]  /*28830*/  BSYNC B0 ;  /* 0x0000000000007941 */ /* 0x000fea0003800000 */
.L_x_4496:
        /* <DEDUP_REMOVED lines=10> */
.L_x_4498:
        /* <DEDUP_REMOVED lines=16> */
.L_x_4499:
        /* <DEDUP_REMOVED lines=9> */
.L_x_4500:
        /* <DEDUP_REMOVED lines=8> */
.L_x_4501:
        /* <DEDUP_REMOVED lines=8> */
.L_x_4502:
[----:B------:R-:W-:Y:S02]  /*28b70*/  IMAD.MOV.U32 R12, RZ, RZ, 0x10 ;  /* 0x00000010ff0c7424 */ /* 0x000fe400078e00ff */
[----:B------:R-:W-:-:S05]  /*28b80*/  IMAD.MOV.U32 R5, RZ, RZ, R14 ;  /* 0x000000ffff057224 */ /* 0x000fca00078e000e */
[----:B------:R-:W-:-:S04]  /*28b90*/  SEL R5, R5, RZ, P2 ;  /* 0x000000ff05057207 */ /* 0x000fc80001000000 */
[----:B------:R-:W-:-:S05]  /*28ba0*/  IADD3 R3, R3, R5, RZ ;  /* 0x0000000503037210 */ /* 0x000fca0007ffe0ff */
[----:B------:R-:W-:-:S07]  /*28bb0*/  IMAD.MOV.U32 R13, RZ, RZ, R3 ;  /* 0x000000ffff0d7224 */ /* 0x000fce00078e0003 */
[----:B------:R-:W-:Y:S05]  /*28bc0*/  WARPSYNC.COLLECTIVE R15, `(.L_x_4503) ;  /* 0x000000000f087348 */ /* 0x000fea0003c00000 */
[----:B------:R0:W1:Y:S02]  /*28bd0*/  SHFL.UP P6, R14, R13, R12, R11 ;  /* 0x0400000c0d0e7389 */ /* 0x00006400000c000b */
[----:B01----:R-:W-:Y:S01]  /*28be0*/  ENDCOLLECTIVE ;  /* 0x000000000000791b */ /* 0x003fe20003800000 */
.L_x_4503:
[----:B------:R-:W-:Y:S01]  /*28bf0*/  MOV R12, 0x1f ;  /* 0x0000001f000c7802 */ /* 0x000fe20000000f00 */
[----:B------:R-:W-:Y:S01]  /*28c00*/  IMAD.MOV.U32 R11, RZ, RZ, 0x1f ;  /* 0x0000001fff0b7424 */ /* 0x000fe200078e00ff */
[----:B------:R-:W-:-:S04]  /*28c10*/  MOV R5, R14 ;  /* 0x0000000e00057202 */ /* 0x000fc80000000f00 */
[----:B------:R-:W-:-:S05]  /*28c20*/  SEL R5, R5, RZ, P3 ;  /* 0x000000ff05057207 */ /* 0x000fca0001800000 */
[----:B------:R-:W-:-:S04]  /*28c30*/  IMAD.IADD R5, R3, 0x1, R5 ;  /* 0x0000000103057824 */ /* 0x000fc800078e0205 */
[----:B------:R-:W-:-:S07]  /*28c40*/  IMAD.MOV.U32 R13, RZ, RZ, R5 ;  /* 0x000000ffff0d7224 */ /* 0x000fce00078e0005 */
[----:B------:R-:W-:Y:S05]  /*28c50*/  WARPSYNC.COLLECTIVE R15, `(.L_x_4504) ;  /* 0x000000000f087348 */ /* 0x000fea0003c00000 */
[----:B------:R0:W1:Y:S02]  /*28c60*/  SHFL.IDX P6, R14, R13, R12, R11 ;  /* 0x0000000c0d0e7389 */ /* 0x00006400000c000b */
[----:B01----:R-:W-:Y:S01]  /*28c70*/  ENDCOLLECTIVE ;  /* 0x000000000000791b */ /* 0x003fe20003800000 */
.L_x_4504:
[----:B------:R-:W-:Y:S01]  /*28c80*/  IMAD.MOV.U32 R6, RZ, RZ, R14 ;  /* 0x000000ffff067224 */ /* 0x000fe200078e000e */
[----:B------:R-:W-:Y:S06]  /*28c90*/  BRA `(.L_x_4505) ;  /* 0xffffffd400b07947 */ /* 0x000fec000383ffff */
.L_x_4419:
[----:B------:R-:W-:Y:S01]  /*28ca0*/  BSSY B0, `(.L_x_4506) ;  /* 0x0000008000007945 */ /* 0x000fe20003800000 */
[----:B-----5:R-:W-:Y:S01]  /*28cb0*/  MOV R13, R2 ;  /* 0x00000002000d7202 */ /* 0x020fe20000000f00 */
[----:B------:R-:W-:Y:S01]  /*28cc0*/  IMAD.MOV.U32 R12, RZ, RZ, 0x1 ;  /* 0x00000001ff0c7424 */ /* 0x000fe200078e00ff */
[----:B------:R-:W-:Y:S01]  /*28cd0*/  MOV R15, 0xffffffff ;  /* 0xffffffff000f7802 */ /* 0x000fe20000000f00 */
[----:B------:R-:W-:-:S07]  /*28ce0*/  IMAD.MOV.U32 R11, RZ, RZ, RZ ;  /* 0x000000ffff0b7224 */ /* 0x000fce00078e00ff */
[----:B0-----:R-:W-:Y:S05]  /*28cf0*/  WARPSYNC.COLLECTIVE R15, `(.L_x_4507) ;  /* 0x000000000f087348 */ /* 0x001fea0003c00000 */
[----:B------:R1:W2:Y:S02]  /*28d00*/  SHFL.UP P6, R14, R13, R12, R11 ;  /* 0x0400000c0d0e7389 */ /* 0x0002a400000c000b */
[----:B012---:R-:W-:Y:S01]  /*28d10*/  ENDCOLLECTIVE ;  /* 0x000000000000791b */ /* 0x007fe20003800000 */
.L_x_4507:
[----:B------:R-:W-:Y:S05]  /*28d20*/  BSYNC B0 ;  /* 0x0000000000007941 */ /* 0x000fea0003800000 */
.L_x_4506:
[----:B------:R-:W2:Y:S01]  /*28d30*/  LDL R3, [R1+0x8] ;  /* 0x0000080001037983 */ /* 0x000ea20000100800 */
[----:B------:R-:W-:Y:S01]  /*28d40*/  IMAD.MOV.U32 R12, RZ, RZ, 0x2 ;  /* 0x00000002ff0c7424 */ /* 0x000fe200078e00ff */
[----:B------:R-:W-:Y:S01]  /*28d50*/  MOV R15, 0xffffffff ;  /* 0xffffffff000f7802 */ /* 0x000fe20000000f00 */
[----:B------:R-:W-:Y:S01]  /*28d60*/  IMAD.MOV.U32 R11, RZ, RZ, RZ ;  /* 0x000000ffff0b7224 */ /* 0x000fe200078e00ff */
[----:B--2---:R-:W-:Y:S01]  /*28d70*/  LOP3.LUT P4, RZ, R3, 0x1, RZ, 0xc0, !PT ;  /* 0x0000000103ff7812 */ /* 0x004fe2000788c0ff */
[----:B------:R-:W-:-:S05]  /*28d80*/  IMAD.MOV.U32 R3, RZ, RZ, R14 ;  /* 0x000000ffff037224 */ /* 0x000fca00078e000e */
[----:B------:R-:W-:-:S05]  /*28d90*/  SEL R3, R3, RZ, P4 ;  /* 0x000000ff03037207 */ /* 0x000fca0002000000 */
[----:B------:R-:W-:-:S05]  /*28da0*/  IMAD.IADD R3, R2, 0x1, R3 ;  /* 0x0000000102037824 */ /* 0x000fca00078e0203 */
[----:B------:R-:W-:-:S07]  /*28db0*/  MOV R13, R3 ;  /* 0x00000003000d7202 */ /* 0x000fce0000000f00 */
[----:B------:R-:W-:Y:S05]  /*28dc0*/  WARPSYNC.COLLECTIVE R15, `(.L_x_4508) ;  /* 0x000000000f087348 */ /* 0x000fea0003c00000 */
[----:B------:R0:W1:Y:S02]  /*28dd0*/  SHFL.UP P6, R14, R13, R12, R11 ;  /* 0x0400000c0d0e7389 */ /* 0x00006400000c000b */
[----:B01----:R-:W-:Y:S01]  /*28de0*/  ENDCOLLECTIVE ;  /* 0x000000000000791b */ /* 0x003fe20003800000 */
.L_x_4508:
        /* <DEDUP_REMOVED lines=8> */
.L_x_4509:
        /* <DEDUP_REMOVED lines=8> */
.L_x_4510:
        /* <DEDUP_REMOVED lines=8> */
.L_x_4511:
[----:B------:R-:W-:Y:S02]  /*28f70*/  IMAD.MOV.U32 R12, RZ, RZ, 0x1f ;  /* 0x0000001fff0c7424 */ /* 0x000fe400078e00ff */
[----:B------:R-:W-:Y:S02]  /*28f80*/  IMAD.MOV.U32 R11, RZ, RZ, 0x1f ;  /* 0x0000001fff0b7424 */ /* 0x000fe400078e00ff */
[----:B------:R-:W-:-:S05]  /*28f90*/  IMAD.MOV.U32 R5, RZ, RZ, R14 ;  /* 0x000000ffff057224 */ /* 0x000fca00078e000e */
[----:B------:R-:W-:-:S05]  /*28fa0*/  SEL R5, R5, RZ, P3 ;  /* 0x000000ff05057207 */ /* 0x000fca0001800000 */
[----:B------:R-:W-:-:S05]  /*28fb0*/  IMAD.IADD R5, R3, 0x1, R5 ;  /* 0x0000000103057824 */ /* 0x000fca00078e0205 */
[----:B------:R-:W-:-:S07]  /*28fc0*/  MOV R13, R5 ;  /* 0x00000005000d7202 */ /* 0x000fce0000000f00 */
[----:B------:R-:W-:Y:S05]  /*28fd0*/  WARPSYNC.COLLECTIVE R15, `(.L_x_4512) ;  /* 0x000000000f087348 */ /* 0x000fea0003c00000 */
[----:B------:R0:W1:Y:S02]  /*28fe0*/  SHFL.IDX P6, R14, R13, R12, R11 ;  /* 0x0000000c0d0e7389 */ /* 0x00006400000c000b */
[----:B01----:R-:W-:Y:S01]  /*28ff0*/  ENDCOLLECTIVE ;  /* 0x000000000000791b */ /* 0x003fe20003800000 */
.L_x_4512:
[----:B------:R-:W-:Y:S01]  /*29000*/  MOV R6, R14 ;  /* 0x0000000e00067202 */ /* 0x000fe20000000f00 */
[----:B------:R-:W-:Y:S06]  /*29010*/  BRA `(.L_x_4513) ;  /* 0xffffffd400707947 */ /* 0x000fec000383ffff */
.L_x_4421:
[----:B------:R-:W-:Y:S01]  /*29020*/  BSSY B0, `(.L_x_4514) ;  /* 0x0000006000007945 */ /* 0x000fe20003800000 */
[----:B------:R-:W-:Y:S01]  /*29030*/  PLOP3.LUT P6, PT, P6, PT, PT, 0x8, 0x0 ;  /* 0x000000000000781c */ /* 0x000fe200037ce170 */
[----:B------:R-:W-:-:S12]  /*29040*/  IMAD.MOV.U32 R15, RZ, RZ, -0x1 ;  /* 0xffffffffff0f7424 */ /* 0x000fd800078e00ff */
[----:B0-----:R-:W-:Y:S05]  /*29050*/  WARPSYNC.COLLECTIVE R15, `(.L_x_4515) ;  /* 0x000000000f087348 */ /* 0x001fea0003c00000 */
[----:B------:R-:W-:Y:S01]  /*29060*/  VOTE.ANY R14, PT, P6 ;  /* 0x00000000000e7806 */ /* 0x000fe200030e0100 */
[----:B0-----:R-:W-:Y:S06]  /*29070*/  ENDCOLLECTIVE ;  /* 0x000000000000791b */ /* 0x001fec0003800000 */
.L_x_4515:
[----:B------:R-:W-:Y:S05]  /*29080*/  BSYNC B0 ;  /* 0x0000000000007941 */ /* 0x000fea0003800000 */
.L_x_4514:
[----:B------:R-:W-:Y:S01]  /*29090*/  IMAD.MOV.U32 R3, RZ, RZ, R14 ;  /* 0x000000ffff037224 */ /* 0x000fe200078e000e */
[----:B------:R-:W-:Y:S01]  /*290a0*/  MOV R13, R2 ;  /* 0x00000002000d7202 */ /* 0x000fe20000000f00 */
[----:B------:R-:W-:Y:S01]  /*290b0*/  IMAD.MOV.U32 R11, RZ, RZ, 0x1f ;  /* 0x0000001fff0b7424 */ /* 0x000fe200078e00ff */
[----:B------:R-:W-:Y:S01]  /*290c0*/  MOV R15, 0xffffffff ;  /* 0xffffffff000f7802 */ /* 0x000fe20000000f00 */
[----:B------:R-:W0:Y:S02]  /*290d0*/  POPC R4, R3 ;  /* 0x0000000300047309 */ /* 0x000e240000000000 */
[----:B0-----:R-:W-:-:S07]  /*290e0*/  IMAD.MOV.U32 R12, RZ, RZ, R4 ;  /* 0x000000ffff0c7224 */ /* 0x001fce00078e0004 */
[----:B------:R-:W-:Y:S05]  /*290f0*/  WARPSYNC.COLLECTIVE R15, `(.L_x_4516) ;  /* 0x000000000f087348 */ /* 0x000fea0003c00000 */
[----:B------:R0:W1:Y:S02]  /*29100*/  SHFL.IDX P6, R14, R13, R12, R11 ;  /* 0x0000000c0d0e7389 */ /* 0x00006400000c000b */
[----:B01----:R-:W-:Y:S01]  /*29110*/  ENDCOLLECTIVE ;  /* 0x000000000000791b */ /* 0x003fe20003800000 */
.L_x_4516:
[----:B------:R-:W-:Y:S01]  /*29120*/  IMAD.MOV.U32 R17, RZ, RZ, R14 ;  /* 0x000000ffff117224 */ /* 0x000fe200078e000e */
[----:B------:R-:W-:Y:S06]  /*29130*/  BRA `(.L_x_4517) ;  /* 0xffffffd400607947 */ /* 0x000fec000383ffff */
.L_x_4423:
[----:B------:R-:W-:Y:S01]  /*29140*/  BSSY B0, `(.L_x_4518) ;  /* 0x0000007000007945 */ /* 0x000fe20003800000 */
[----:B------:R-:W-:Y:S01]  /*29150*/  IMAD.MOV.U32 R13, RZ, RZ, R5 ;  /* 0x000000ffff0d7224 */ /* 0x000fe200078e0005 */
[----:B------:R-:W-:Y:S01]  /*29160*/  MOV R11, 0x1f ;  /* 0x0000001f000b7802 */ /* 0x000fe20000000f00 */
[----:B------:R-:W-:-:S07]  /*29170*/  IMAD.MOV.U32 R15, RZ, RZ, -0x1 ;  /* 0xffffffffff0f7424 */ /* 0x000fce00078e00ff */
[----:B0-2---:R-:W-:Y:S05]  /*29180*/  WARPSYNC.COLLECTIVE R15, `(.L_x_4519) ;  /* 0x000000000f087348 */ /* 0x005fea0003c00000 */
[----:B------:R1:W3:Y:S02]  /*29190*/  SHFL.IDX P6, R14, R13, R12, R11 ;  /* 0x0000000c0d0e7389 */ /* 0x0002e400000c000b */
[----:B0123--:R-:W-:Y:S01]  /*291a0*/  ENDCOLLECTIVE ;  /* 0x000000000000791b */ /* 0x00ffe20003800000 */
.L_x_4519:
[----:B------:R-:W-:Y:S05]  /*291b0*/  BSYNC B0 ;  /* 0x0000000000007941 */ /* 0x000fea0003800000 */
.L_x_4518:
[----:B------:R-:W-:Y:S01]  /*291c0*/  IMAD.MOV.U32 R2, RZ, RZ, R14 ;  /* 0x000000ffff027224 */ /* 0x000fe200078e000e */
[----:B------:R-:W-:Y:S06]  /*291d0*/  BRA `(.L_x_4422) ;  /* 0xffffffd400547947 */ /* 0x000fec000383ffff */
.L_x_4427:
[----:B0-----:R0:W1:Y:S02]  /*291e0*/  SYNCS.PHASECHK.TRANS64.TRYWAIT P0, [R0+URZ+0x36820], R3 ;  /* 0x03682003000075a7 */ /* 0x001064000800017f */
[----:B-1----:R-:W-:Y:S05]  /*291f0*/  @!P0 NANOSLEEP.SYNCS 0x989680 ;  /* 0x009896800000895d */ /* 0x002fea0003900000 */
[----:B------:R-:W1:Y:S02]  /*29200*/  @!P0 SYNCS.PHASECHK.TRANS64 P0, [R0+URZ+0x36820], R3 ;  /* 0x03682003000085a7 */ /* 0x000e64000800007f */
[----:B-1----:R-:W-:Y:S05]  /*29210*/  @!P0 BRA `(.L_x_4427) ;  /* 0xfffffffc00f08947 */ /* 0x002fea000383ffff */
[----:B------:R-:W-:Y:S05]  /*29220*/  BRA `(.L_x_4520) ;  /* 0xffffffd800447947 */ /* 0x000fea000383ffff */
.L_x_4428:
[----:B------:R-:W1:Y:S01]  /*29230*/  S2R R2, SR_TID.X ;  /* 0x0000000000027919 */ /* 0x000e620000002100 */
[----:B------:R-:W-:Y:S01]  /*29240*/  BSSY B0, `(.L_x_4521) ;  /* 0x000000a000007945 */ /* 0x000fe20003800000 */
[----:B------:R-:W-:Y:S01]  /*29250*/  IMAD.MOV.U32 R12, RZ, RZ, RZ ;  /* 0x000000ffff0c7224 */ /* 0x000fe200078e00ff */
[----:B------:R-:W-:Y:S01]  /*29260*/  MOV R15, 0xffffffff ;  /* 0xffffffff000f7802 */ /* 0x000fe20000000f00 */
[----:B------:R-:W-:Y:S01]  /*29270*/  IMAD.MOV.U32 R11, RZ, RZ, 0x1f ;  /* 0x0000001fff0b7424 */ /* 0x000fe200078e00ff */
[----:B-1----:R-:W-:-:S04]  /*29280*/  SHF.R.U32.HI R2, RZ, 0x5, R2 ;  /* 0x00000005ff027819 */ /* 0x002fc80000011602 */
[----:B------:R-:W-:-:S04]  /*29290*/  LOP3.LUT R2, R2, 0x3, RZ, 0xc0, !PT ;  /* 0x0000000302027812 */ /* 0x000fc800078ec0ff */
[----:B------:R-:W-:-:S07]  /*292a0*/  MOV R13, R2 ;  /* 0x00000002000d7202 */ /* 0x000fce0000000f00 */
[----:B0-----:R-:W-:Y:S05]  /*292b0*/  WARPSYNC.COLLECTIVE R15, `(.L_x_4522) ;  /* 0x000000000f087348 */ /* 0x001fea0003c00000 */
[----:B------:R1:W2:Y:S02]  /*292c0*/  SHFL.IDX P6, R14, R13, R12, R11 ;  /* 0x0000000c0d0e7389 */ /* 0x0002a400000c000b */
[----:B012---:R-:W-:Y:S01]  /*292d0*/  ENDCOLLECTIVE ;  /* 0x000000000000791b */ /* 0x007fe20003800000 */
.L_x_4522:
[----:B------:R-:W-:Y:S05]  /*292e0*/  BSYNC B0 ;  /* 0x0000000000007941 */ /* 0x000fea0003800000 */
.L_x_4521:
[----:B------:R-:W-:Y:S05]  /*292f0*/  BRA `(.L_x_4523) ;  /* 0xffffffd8002c7947 */ /* 0x000fea000383ffff */
.L_x_4429:
[----:B------:R-:W-:Y:S01]  /*29300*/  BSSY B0, `(.L_x_4524) ;  /* 0x0000006000007945 */ /* 0x000fe20003800000 */
[----:B------:R-:W-:-:S07]  /*29310*/  IMAD.MOV.U32 R15, RZ, RZ, -0x1 ;  /* 0xffffffffff0f7424 */ /* 0x000fce00078e00ff */
[----:B01----:R-:W-:Y:S05]  /*29320*/  WARPSYNC.COLLECTIVE R15, `(.L_x_4525) ;  /* 0x000000000f0c7348 */ /* 0x003fea0003c00000 */
[----:B------:R-:W-:Y:S02]  /*29330*/  ELECT P6, UR62, PT ;  /* 0x00000000003e782f */ /* 0x000fe400038c0000 */
[----:B------:R-:W-:Y:S01]  /*29340*/  MOV R14, UR62 ;  /* 0x0000003e000e7c02 */ /* 0x000fe20008000f00 */
[----:B01----:R-:W-:Y:S10]  /*29350*/  ENDCOLLECTIVE ;  /* 0x000000000000791b */ /* 0x003ff40003800000 */
.L_x_4525:
[----:B------:R-:W-:Y:S05]  /*29360*/  BSYNC B0 ;  /* 0x0000000000007941 */ /* 0x000fea0003800000 */
.L_x_4524:
[----:B------:R-:W-:Y:S05]  /*29370*/  BRA `(.L_x_4526) ;  /* 0xffffffd800207947 */ /* 0x000fea000383ffff */
.L_x_4431:
[----:B0-----:R0:W1:Y:S02]  /*29380*/  SYNCS.PHASECHK.TRANS64.TRYWAIT P0, [R6+URZ], R5 ;  /* 0x00000005060075a7 */ /* 0x001064000800017f */
[----:B-1----:R-:W-:Y:S05]  /*29390*/  @!P0 NANOSLEEP.SYNCS 0x989680 ;  /* 0x009896800000895d */ /* 0x002fea0003900000 */
[----:B------:R-:W1:Y:S02]  /*293a0*/  @!P0 SYNCS.PHASECHK.TRANS64 P0, [R6+URZ], R5 ;  /* 0x00000005060085a7 */ /* 0x000e64000800007f */
[----:B-1----:R-:W-:Y:S05]  /*293b0*/  @!P0 BRA `(.L_x_4431) ;  /* 0xfffffffc00f08947 */ /* 0x002fea000383ffff */
[----:B------:R-:W-:Y:S05]  /*293c0*/  BRA `(.L_x_4527) ;  /* 0xffffffd800647947 */ /* 0x000fea000383ffff */
.L_x_4432:
[----:B-1----:R1:W2:Y:S02]  /*293d0*/  SYNCS.PHASECHK.TRANS64.TRYWAIT P0, [R7+URZ], R2 ;  /* 0x00000002070075a7 */ /* 0x0022a4000800017f */
[----:B--2---:R-:W-:Y:S05]  /*293e0*/  @!P0 NANOSLEEP.SYNCS 0x989680 ;  /* 0x009896800000895d */ /* 0x004fea0003900000 */
[----:B------:R-:W2:Y:S02]  /*293f0*/  @!P0 SYNCS.PHASECHK.TRANS64 P0, [R7+URZ], R2 ;  /* 0x00000002070085a7 */ /* 0x000ea4000800007f */
[----:B--2---:R-:W-:Y:S05]  /*29400*/  @!P0 BRA `(.L_x_4432) ;  /* 0xfffffffc00f08947 */ /* 0x004fea000383ffff */
[----:B------:R-:W-:Y:S05]  /*29410*/  BRA `(.L_x_4528) ;  /* 0xffffffd800587947 */ /* 0x000fea000383ffff */
.L_x_4434:
[----:B--2---:R2:W3:Y:S02]  /*29420*/  SYNCS.PHASECHK.TRANS64.TRYWAIT P0, [R4+URZ], R5 ;  /* 0x00000005040075a7 */ /* 0x0044e4000800017f */
[----:B---3--:R-:W-:Y:S05]  /*29430*/  @!P0 NANOSLEEP.SYNCS 0x989680 ;  /* 0x009896800000895d */ /* 0x008fea0003900000 */
[----:B------:R-:W3:Y:S02]  /*29440*/  @!P0 SYNCS.PHASECHK.TRANS64 P0, [R4+URZ], R5 ;  /* 0x00000005040085a7 */ /* 0x000ee4000800007f */
[----:B---3--:R-:W-:Y:S05]  /*29450*/  @!P0 BRA `(.L_x_4434) ;  /* 0xfffffffc00f08947 */ /* 0x008fea000383ffff */
[----:B------:R-:W-:Y:S05]  /*29460*/  BRA `(.L_x_4529) ;  /* 0xffffffd800607947 */ /* 0x000fea000383ffff */
.L_x_4530:
        /* <DEDUP_REMOVED lines=9> */
.L_x_15306:


//--------------------- .text._ZN7cutlass13device_kernelIN5flash11enable_sm90INS1_16FlashAttnFwdSm90INS1_25CollectiveMainloopFwdSm90ILi2EN4cute5tupleIJNS5_1CILi1EEES8_S8_EEENS6_IJNS7_ILi128EEENS7_ILi96EEENS7_ILi192EEEEEELi192ENS_6half_tEfNS_4arch4Sm90ELb0ELb1ELb1ELb0ELb0ELb0ELb0ELb1ELb1ELb1ELb0ELb0EEENS1_21CollectiveEpilogueFwdINS6_IJSA_SC_SB_EEES9_SE_SG_Li256ELb0ELb1ELb0ELb0EEENS1_30DynamicPersistentTileSchedulerILi256ELi128ELb0ELb1ELb1EEEEEEEEEvNT_6ParamsE --------------------------
	.section	.text._ZN7cutlass13device_kernelIN5flash11enable_sm90INS1_16FlashAttnFwdSm90INS1_25CollectiveMainloopFwdSm90ILi2EN4cute5tupleIJNS5_1CILi1EEES8_S8_EEENS6_IJNS7_ILi128EEENS7_ILi96EEENS7_ILi192EEEEEELi192ENS_6half_tEfNS_4arch4Sm90ELb0ELb1ELb1ELb0ELb0ELb0ELb0ELb1ELb1ELb1ELb0ELb0EEENS1_21CollectiveEpilogueFwdINS6_IJSA_SC_SB_EEES9_SE_SG_Li256ELb0ELb1ELb0ELb0EEENS1_30DynamicPersistentTileSchedulerILi256ELi128ELb0ELb1ELb1EEEEEEEEEvNT_6ParamsE,"ax",@progbits
	.align	128
.text._ZN7cutlass13device_kernelIN5flash11enable_sm90INS1_16FlashAttnFwdSm90INS1_25CollectiveMainloopFwdSm90ILi2EN4cute5tupleIJNS5_1CILi1EEES8_S8_EEENS6_IJNS7_ILi128EEENS7_ILi96EEENS7_ILi192EEEEEELi192ENS_6half_tEfNS_4arch4Sm90ELb0ELb1ELb1ELb0ELb0ELb0ELb0ELb1ELb1ELb1ELb0ELb0EEENS1_21CollectiveEpilogueFwdINS6_IJSA_SC_SB_EEES9_SE_SG_Li256ELb0ELb1ELb0ELb0EEENS1_30DynamicPersistentTileSchedulerILi256ELi128ELb0ELb1ELb1EEEEEEEEEvNT_6ParamsE:
        .type           _ZN7cutlass13device_kernelIN5flash11enable_sm90INS1_16FlashAttnFwdSm90INS1_25CollectiveMainloopFwdSm90ILi2EN4cute5tupleIJNS5_1CILi1EEES8_S8_EEENS6_IJNS7_ILi128EEENS7_ILi96EEENS7_ILi192EEEEEELi192ENS_6half_tEfNS_4arch4Sm90ELb0ELb1ELb1ELb0ELb0ELb0ELb0ELb1ELb1ELb1ELb0ELb0EEENS1_21CollectiveEpilogueFwdINS6_IJSA_SC_SB_EEES9_SE_SG_Li256ELb0ELb1ELb0ELb0EEENS1_30DynamicPersistentTileSchedulerILi256ELi128ELb0ELb1ELb1EEEEEEEEEvNT_6ParamsE,@function
        .size           _ZN7cutlass13device_kernelIN5flash11enable_sm90INS1_16FlashAttnFwdSm90INS1_25CollectiveMainloopFwdSm90ILi2EN4cute5tupleIJNS5_1CILi1EEES8_S8_EEENS6_IJNS7_ILi128EEENS7_ILi96EEENS7_ILi192EEEEEELi192ENS_6half_tEfNS_4arch4Sm90ELb0ELb1ELb1ELb0ELb0ELb0ELb0ELb1ELb1ELb1ELb0ELb0EEENS1_21CollectiveEpilogueFwdINS6_IJSA_SC_SB_EEES9_SE_SG_Li256ELb0ELb1ELb0ELb0EEENS1_30DynamicPersistentTileSchedulerILi256ELi128ELb0ELb1ELb1EEEEEEEEEvNT_6ParamsE,(.L_x_15307 - _ZN7cutlass13device_kernelIN5flash11enable_sm90INS1_16FlashAttnFwdSm90INS1_25CollectiveMainloopFwdSm90ILi2EN4cute5tupleIJNS5_1CILi1EEES8_S8_EEENS6_IJNS7_ILi128EEENS7_ILi96EEENS7_ILi192EEEEEELi192ENS_6half_tEfNS_4arch4Sm90ELb0ELb1ELb1ELb0ELb0ELb0ELb0ELb1ELb1ELb1ELb0ELb0EEENS1_21CollectiveEpilogueFwdINS6_IJSA_SC_SB_EEES9_SE_SG_Li256ELb0ELb1ELb0ELb0EEENS1_30DynamicPersistentTileSchedulerILi256ELi128ELb0ELb1ELb1EEEEEEEEEvNT_6ParamsE)
        .other          _ZN7cutlass13device_kernelIN5flash11enable_sm90INS1_16FlashAttnFwdSm90INS1_25CollectiveMainloopFwdSm90ILi2EN4cute5tupleIJNS5_1CILi1EEES8_S8_EEENS6_IJNS7_ILi128EEENS7_ILi96EEENS7_ILi192EEEEEELi192ENS_6half_tEfNS_4arch4Sm90ELb0ELb1ELb1ELb0ELb0ELb0ELb0ELb1ELb1ELb1ELb0ELb0EEENS1_21CollectiveEpilogueFwdINS6_IJSA_SC_SB_EEES9_SE_SG_Li256ELb0ELb1ELb0ELb0EEENS1_30DynamicPersistentTileSchedulerILi256ELi128ELb0ELb1ELb1EEEEEEEEEvNT_6ParamsE,@"STO_CUDA_ENTRY STV_DEFAULT"
_ZN7cutlass13device_kernelIN5flash11enable_sm90INS1_16FlashAttnFwdSm90INS1_25CollectiveMainloopFwdSm90ILi2EN4cute5tupleIJNS5_1CILi1EEES8_S8_EEENS6_IJNS7_ILi128EEENS7_ILi96EEENS7_ILi192EEEEEELi192ENS_6half_tEfNS_4arch4Sm90ELb0ELb1ELb1ELb0ELb0ELb0ELb0ELb1ELb1ELb1ELb0ELb0EEENS1_21CollectiveEpilogueFwdINS6_IJSA_SC_SB_EEES9_SE_SG_Li256ELb0ELb1ELb0ELb0EEENS1_30DynamicPersistentTileSchedulerILi256ELi128ELb0ELb1ELb1EEEEEEEEEvNT_6ParamsE:
        /* <DEDUP_REMOVED lines=18> */
.L_x_4532:
[----:B------:R-:W-:Y:S05]  /*0120*/  BSYNC B0 ;  /* 0x0000000000007941 */ /* 0x000fea0003800000 */
.L_x_4531:
        /* <DEDUP_REMOVED lines=41> */
.L_x_4533:
        /* <DEDUP_REMOVED lines=22> */
.L_x_4534:
        /* <DEDUP_REMOVED lines=18> */
.L_x_4535:
        /* <DEDUP_REMOVED lines=22> */
.L_x_4536:
        /* <DEDUP_REMOVED lines=22> */
.L_x_4537:
        /* <DEDUP_REMOVED lines=8> */
.L_x_4539:
        /* <DEDUP_REMOVED lines=18> */
[CC--:B------:R-:W-:Y:S02]  /*0aa0*/  LEA.HI R2, R3.reuse, R206.reuse, RZ, 0x4 ;  /* 0x000000ce03027211 */ /* 0x0c0fe400078f20ff */
[----:B------:R-:W-:Y:S02]  /*0ab0*/  LOP3.LUT R5, R0, 0xffffff80, RZ, 0xc0, !PT ;  /* 0xffffff8000057812 */ /* 0x000fe400078ec0ff */
[----:B------:R-:W-:Y:S01]  /*0ac0*/  SHF.R.S32.HI R7, RZ, 0x4, R2 ;  /* 0x00000004ff077819 */ /* 0x000fe20000011402 */
[----:B------:R-:W-:Y:S01]  /*0ad0*/  ULOP3.LUT UR6, UR5, 0x1, URZ, 0xfc, !UPT ;  /* 0x0000000105067892 */ /* 0x000fe2000f8efc3f */
[----:B------:R-:W-:Y:S01]  /*0ae0*/  LEA.HI R4, R3, R206, RZ, 0x5 ;  /* 0x000000ce03047211 */ /* 0x000fe200078f28ff */
        /* <DEDUP_REMOVED lines=35> */
[----:B------:R-:W-:Y:S01]  /*0d20*/  VIADD R23, R19, 0x40 ;  /* 0x0000004013177836 */ /* 0x000fe20000000000 */
[----:B------:R-:W-:Y:S01]  /*0d30*/  LOP3.LUT R17, R6, 0x7ffffffc, RZ, 0xc0, !PT ;  /* 0x7ffffffc06117812 */ /* 0x000fe200078ec0ff */
[----:B------:R-:W-:Y:S01]  /*0d40*/  IMAD.IADD R0, R199, 0x1, -R0 ;  /* 0x00000001c7007824 */ /* 0x000fe200078e0a00 */
        /* <DEDUP_REMOVED lines=9> */
.L_x_4636:
        /* <DEDUP_REMOVED lines=12> */
[----:B01234-:R-:W-:Y:S05]  /*0ea0*/  @!P0 BRA `(.L_x_4540) ;  /* 0x0000000000208947 */ /* 0x01ffea0003800000 */
        /* <DEDUP_REMOVED lines=8> */
.L_x_4540:
[----:B------:R-:W-:Y:S01]  /*0f30*/  ULDC UR7, c[0x0][0xc54] ;  /* 0x0003150000077ab9 */ /* 0x000fe20000000800 */
[----:B------:R-:W-:Y:S01]  /*0f40*/  UMOV UR6, UR9 ;  /* 0x0000000900067c82 */ /* 0x000fe20008000000 */
[----:B------:R-:W-:-:S11]  /*0f50*/  UISETP.NE.AND UP0, UPT, UR7, 0x1, UPT ;  /* 0x000000010700788c */ /* 0x000fd6000bf05270 */
[----:B------:R-:W-:Y:S02]  /*0f60*/  @UP0 ULDC.64 UR10, c[0x0][0xc58] ;  /* 0x00031600000a0ab9 */ /* 0x000fe40000000a00 */
[----:B------:R-:W-:-:S04]  /*0f70*/  UIMAD.WIDE.U32 UR4, UR9, UR10, URZ ;  /* 0x0000000a090472a5 */ /* 0x000fc8000f8e003f */
[----:B------:R-:W-:-:S04]  /*0f80*/  @UP0 USHF.R.U32.HI UR6, URZ, UR11, UR5 ;  /* 0x0000000b3f060299 */ /* 0x000fc80008011605 */
[----:B------:R-:W-:-:S12]  /*0f90*/  UIMAD UR4, UR6, UR7, URZ ;  /* 0x00000007060472a4 */ /* 0x000fd8000f8e023f */
.L_x_4541:
[----:B------:R-:W0:Y:S01]  /*0fa0*/  LDC R0, c[0x0][0x448] ;  /* 0x00011200ff007b82 */ /* 0x000e220000000800 */
[----:B------:R-:W-:Y:S01]  /*0fb0*/  ULDC UR7, c[0x0][0xc48] ;  /* 0x0003120000077ab9 */ /* 0x000fe20000000800 */
[----:B------:R-:W-:Y:S02]  /*0fc0*/  ULOP3.LUT UR6, URZ, UR6, URZ, 0x33, !UPT ;  /* 0x000000063f067292 */ /* 0x000fe4000f8e333f */
[----:B------:R-:W-:Y:S02]  /*0fd0*/  UISETP.NE.AND UP0, UPT, UR7, 0x1, UPT ;  /* 0x000000010700788c */ /* 0x000fe4000bf05270 */
[----:B------:R-:W-:Y:S02]  /*0fe0*/  UIADD3 UR4, UR9, -UR4, URZ ;  /* 0x8000000409047290 */ /* 0x000fe4000fffe03f */
[----:B------:R-:W1:Y:S01]  /*0ff0*/  LDC.64 R8, c[0x0][0x9e0] ;  /* 0x00027800ff087b82 */ /* 0x000e620000000a00 */
[----:B------:R-:W-:Y:S01]  /*1000*/  ULDC UR5, c[0x0][0xc3c] ;  /* 0x00030f0000057ab9 */ /* 0x000fe20000000800 */
[----:B------:R-:W-:Y:S01]  /*1010*/  ULDC UR9, c[0x0][0xc54] ;  /* 0x0003150000097ab9 */ /* 0x000fe20000000800 */
[----:B------:R-:W-:-:S02]  /*1020*/  UIADD3 UR6, UR6, UR5, URZ ;  /* 0x0000000506067290 */ /* 0x000fc4000fffe03f */
[----:B------:R-:W-:Y:S02]  /*1030*/  UIMAD UR8, UR8, UR9, UR4 ;  /* 0x00000009080872a4 */ /* 0x000fe4000f8e0204 */
[----:B------:R-:W-:Y:S01]  /*1040*/  USHF.L.U32 UR60, UR6, 0x7, URZ ;  /* 0x00000007063c7899 */ /* 0x000fe2000800063f */
[----:B------:R-:W2:Y:S01]  /*1050*/  LDC R74, c[0x0][0x288] ;  /* 0x0000a200ff4a7b82 */ /* 0x000ea20000000800 */
[----:B------:R-:W-:Y:S01]  /*1060*/  ULDC.64 UR10, c[0x0][0x418] ;  /* 0x00010600000a7ab9 */ /* 0x000fe20000000a00 */
[----:B------:R-:W-:Y:S01]  /*1070*/  @UP0 ULDC UR4, c[0x0][0xc4c] ;  /* 0x0003130000040ab9 */ /* 0x000fe20000000800 */
[----:B------:R-:W-:Y:S01]  /*1080*/  ISETP.NE.U32.AND P0, PT, RZ, UR10, PT ;  /* 0x0000000aff007c0c */ /* 0x000fe2000bf05070 */
[----:B------:R-:W-:Y:S02]  /*1090*/  UIMAD.WIDE.U32 UR4, UR8, UR4, URZ ;  /* 0x00000004080472a5 */ /* 0x000fe4000f8e003f */
[----:B------:R-:W-:Y:S01]  /*10a0*/  UIADD3 UR6, UR60, 0x7f, URZ ;  /* 0x0000007f3c067890 */ /* 0x000fe2000fffe03f */
[----:B------:R-:W-:Y:S01]  /*10b0*/  ISETP.NE.AND.EX P0, PT, RZ, UR11, PT, P0 ;  /* 0x0000000bff007c0c */ /* 0x000fe2000bf05300 */
[----:B------:R-:W3:Y:S01]  /*10c0*/  LDC R7, c[0x0][0x2f0] ;  /* 0x0000bc00ff077b82 */ /* 0x000ee20000000800 */
[----:B0-----:R-:W-:Y:S01]  /*10d0*/  ISETP.NE.AND P1, PT, R0, 0x1, PT ;  /* 0x000000010000780c */ /* 0x001fe20003f25270 */
[----:B------:R-:W-:Y:S01]  /*10e0*/  @UP0 ULDC UR9, c[0x0][0xc50] ;  /* 0x0003140000090ab9 */ /* 0x000fe20000000800 */
[----:B------:R-:W-:Y:S01]  /*10f0*/  UMOV UR12, UR8 ;  /* 0x00000008000c7c82 */ /* 0x000fe20008000000 */
[----:B------:R-:W-:Y:S01]  /*1100*/  @UP0 USHF.R.U32.HI UR12, URZ, UR9, UR5 ;  /* 0x000000093f0c0299 */ /* 0x000fe20008011605 */
[----:B------:R-:W-:-:S03]  /*1110*/  IMAD.U32 R2, RZ, RZ, UR6 ;  /* 0x00000006ff027e24 */ /* 0x000fc6000f8e00ff */
[----:B------:R-:W0:Y:S01]  /*1120*/  LDC R0, c[0x0][0x424] ;  /* 0x00010900ff007b82 */ /* 0x000e220000000800 */
[----:B-1----:R-:W-:Y:S01]  /*1130*/  ISETP.GE.AND P2, PT, R9, 0x1, PT ;  /* 0x000000010900780c */ /* 0x002fe20003f46270 */
[----:B------:R-:W-:Y:S02]  /*1140*/  UIADD3 UR4, -UR12, URZ, URZ ;  /* 0x0000003f0c047290 */ /* 0x000fe4000fffe13f */
[----:B------:R-:W-:Y:S02]  /*1150*/  IMAD.U32 R195, RZ, RZ, UR12 ;  /* 0x0000000cffc37e24 */ /* 0x000fe4000f8e00ff */
[----:B------:R-:W-:Y:S02]  /*1160*/  UIMAD UR4, UR7, UR4, UR8 ;  /* 0x00000004070472a4 */ /* 0x000fe4000f8e0208 */
[----:B------:R-:W1:Y:S01]  /*1170*/  @P1 LDC R3, c[0x0][0x44c] ;  /* 0x00011300ff031b82 */ /* 0x000e620000000800 */
[----:B--2---:R-:W-:-:S03]  /*1180*/  IADD3 R5, -R74, 0x1, RZ ;  /* 0x000000014a057810 */ /* 0x004fc60007ffe1ff */
[----:B------:R-:W-:-:S04]  /*1190*/  IMAD.U32 R194, RZ, RZ, UR4 ;  /* 0x00000004ffc27e24 */ /* 0x000fc8000f8e00ff */
[----:B------:R-:W2:Y:S01]  /*11a0*/  @P1 LDC R4, c[0x0][0x450] ;  /* 0x00011400ff041b82 */ /* 0x000ea20000000800 */
[----:B0-----:R-:W-:-:S05]  /*11b0*/  SEL R0, R0, 0x1, P0 ;  /* 0x0000000100007807 */ /* 0x001fca0000000000 */
[CC--:B---3--:R-:W-:Y:S02]  /*11c0*/  IMAD R5, R0.reuse, R7.reuse, R5 ;  /* 0x0000000700057224 */ /* 0x0c8fe400078e0205 */
[----:B------:R-:W-:Y:S02]  /*11d0*/  IMAD R16, R0, R7, RZ ;  /* 0x0000000700107224 */ /* 0x000fe400078e02ff */
[----:B-1----:R-:W-:-:S05]  /*11e0*/  @P1 IMAD.HI.U32 R3, R3, UR6, RZ ;  /* 0x0000000603031c27 */ /* 0x002fca000f8e00ff */
[----:B--2---:R-:W-:-:S05]  /*11f0*/  @P1 SHF.R.U32.HI R2, RZ, R4, R3 ;  /* 0x00000004ff021219 */ /* 0x004fca0000011603 */
[----:B------:R-:W-:-:S04]  /*1200*/  IMAD.IADD R11, R5, 0x1, R2 ;  /* 0x00000001050b7824 */ /* 0x000fc800078e0202 */
[----:B------:R-:W-:Y:S01]  /*1210*/  IMAD.IADD R2, R11, 0x1, R8 ;  /* 0x000000010b027824 */ /* 0x000fe200078e0208 */
[----:B------:R-:W-:Y:S06]  /*1220*/  @!P2 BRA `(.L_x_4542) ;  /* 0x000000000040a947 */ /* 0x000fec0003800000 */
[C---:B------:R-:W-:Y:S01]  /*1230*/  ISETP.GT.AND P0, PT, R11.reuse, RZ, PT ;  /* 0x000000ff0b00720c */ /* 0x040fe20003f04270 */
[----:B------:R-:W-:-:S12]  /*1240*/  VIADD R3, R11, 0xffffffff ;  /* 0xffffffff0b037836 */ /* 0x000fd80000000000 */
        /* <DEDUP_REMOVED lines=8> */
.L_x_4543:
[----:B------:R-:W-:-:S13]  /*12d0*/  ISETP.NE.AND P0, PT, R9, 0x1, PT ;  /* 0x000000010900780c */ /* 0x000fda0003f05270 */
[----:B------:R-:W0:Y:S02]  /*12e0*/  @P0 LDC.64 R4, c[0x0][0x9e8] ;  /* 0x00027a00ff040b82 */ /* 0x000e240000000a00 */
[----:B0-----:R-:W-:-:S05]  /*12f0*/  @P0 IMAD.HI.U32 R4, R3, R4, RZ ;  /* 0x0000000403040227 */ /* 0x001fca00078e00ff */
[----:B------:R-:W-:-:S07]  /*1300*/  @P0 SHF.R.U32.HI R3, RZ, R5, R4 ;  /* 0x00000005ff030219 */ /* 0x000fce0000011604 */
.L_x_4544:
[----:B------:R-:W-:-:S05]  /*1310*/  IMAD R3, R3, R9, R9 ;  /* 0x0000000903037224 */ /* 0x000fca00078e0209 */
[----:B------:R-:W-:-:S07]  /*1320*/  VIMNMX R2, R2, R3, PT ;  /* 0x0000000302027248 */ /* 0x000fce0003fe0100 */
.L_x_4542:
[----:B------:R-:W0:Y:S01]  /*1330*/  @P1 LDC R4, c[0x0][0x44c] ;  /* 0x00011300ff041b82 */ /* 0x000e220000000800 */
[----:B------:R-:W-:Y:S01]  /*1340*/  IMAD.U32 R3, RZ, RZ, UR60 ;  /* 0x0000003cff037e24 */ /* 0x000fe2000f8e00ff */
[----:B------:R-:W-:Y:S01]  /*1350*/  ULDC UR4, c[0x0][0x9dc] ;  /* 0x0002770000047ab9 */ /* 0x000fe20000000800 */
[-C--:B------:R-:W-:Y:S02]  /*1360*/  IMAD R74, R0, R7.reuse, -R74 ;  /* 0x00000007004a7224 */ /* 0x080fe400078e0a4a */
[----:B------:R-:W-:Y:S02]  /*1370*/  VIADD R2, R2, 0x5f ;  /* 0x0000005f02027836 */ /* 0x000fe40000000000 */
[----:B------:R-:W-:Y:S01]  /*1380*/  IMAD R0, R0, R7, 0x5f ;  /* 0x0000005f00007424 */ /* 0x000fe200078e0207 */
[----:B------:R-:W1:Y:S01]  /*1390*/  @P1 LDC R5, c[0x0][0x450] ;  /* 0x00011400ff051b82 */ /* 0x000e620000000800 */
[----:B------:R-:W-:-:S04]  /*13a0*/  IMAD.HI R2, R2, 0x2aaaaaab, RZ ;  /* 0x2aaaaaab02027827 */ /* 0x000fc800078e02ff */
[----:B------:R-:W-:-:S04]  /*13b0*/  IMAD.HI R0, R0, 0x2aaaaaab, RZ ;  /* 0x2aaaaaab00007827 */ /* 0x000fc800078e02ff */
[----:B0-----:R-:W-:-:S05]  /*13c0*/  @P1 IMAD.HI.U32 R4, R4, UR60, RZ ;  /* 0x0000003c04041c27 */ /* 0x001fca000f8e00ff */
[----:B-1----:R-:W-:Y:S02]  /*13d0*/  @P1 SHF.R.U32.HI R3, RZ, R5, R4 ;  /* 0x00000005ff031219 */ /* 0x002fe40000011604 */
[----:B------:R-:W-:-:S03]  /*13e0*/  SHF.R.U32.HI R5, RZ, 0x1f, R2 ;  /* 0x0000001fff057819 */ /* 0x000fc60000011602 */
[----:B------:R-:W-:Y:S01]  /*13f0*/  IMAD.IADD R4, R74, 0x1, R3 ;  /* 0x000000014a047824 */ /* 0x000fe200078e0203 */
[----:B------:R-:W-:Y:S02]  /*1400*/  SHF.R.U32.HI R3, RZ, 0x1f, R0 ;  /* 0x0000001fff037819 */ /* 0x000fe40000011600 */
[----:B------:R-:W-:Y:S01]  /*1410*/  LEA.HI.SX32 R2, R2, R5, 0x1c ;  /* 0x0000000502027211 */ /* 0x000fe200078fe2ff */
[----:B------:R-:W-:Y:S01]  /*1420*/  VIADD R6, R4, -UR4 ;  /* 0x8000000404067c36 */ /* 0x000fe20008000000 */
[----:B------:R-:W-:-:S04]  /*1430*/  LEA.HI.SX32 R3, R0, R3, 0x1c ;  /* 0x0000000300037211 */ /* 0x000fc800078fe2ff */
[----:B------:R-:W-:Y:S02]  /*1440*/  R2UR UR4, R6 ;  /* 0x00000000060472ca */ /* 0x000fe400000e0000 */
[----:B------:R-:W-:Y:S01]  /*1450*/  VIMNMX R75, R3, R2, PT ;  /* 0x00000002034b7248 */ /* 0x000fe20003fe0100 */
[----:B------:R-:W-:-:S12]  /*1460*/  @!P2 BRA `(.L_x_4545) ;  /* 0x000000000044a947 */ /* 0x000fd80003800000 */
        /* <DEDUP_REMOVED lines=9> */
.L_x_4546:
[----:B------:R-:W-:-:S13]  /*1500*/  ISETP.NE.AND P0, PT, R9, 0x1, PT ;  /* 0x000000010900780c */ /* 0x000fda0003f05270 */
[----:B------:R-:W0:Y:S02]  /*1510*/  @P0 LDC.64 R2, c[0x0][0x9e8] ;  /* 0x00027a00ff020b82 */ /* 0x000e240000000a00 */
[----:B0-----:R-:W-:-:S05]  /*1520*/  @P0 IMAD.HI.U32 R0, R4, R2, RZ ;  /* 0x0000000204000227 */ /* 0x001fca00078e00ff */
[----:B------:R-:W-:-:S07]  /*1530*/  @P0 SHF.R.U32.HI R4, RZ, R3, R0 ;  /* 0x00000003ff040219 */ /* 0x000fce0000011600 */
.L_x_4547:
[----:B------:R-:W-:-:S05]  /*1540*/  IMAD R4, R4, R9, RZ ;  /* 0x0000000904047224 */ /* 0x000fca00078e02ff */
[----:B------:R-:W-:-:S13]  /*1550*/  R2UR UR5, R4 ;  /* 0x00000000040572ca */ /* 0x000fda00000e0000 */
[----:B------:R-:W-:-:S04]  /*1560*/  UISETP.LT.AND UP0, UPT, UR4, UR5, UPT ;  /* 0x000000050400728c */ /* 0x000fc8000bf01270 */
[----:B------:R-:W-:-:S12]  /*1570*/  USEL UR4, UR4, UR5, !UP0 ;  /* 0x0000000504047287 */ /* 0x000fd8000c000000 */
.L_x_4545:
[----:B------:R-:W-:Y:S01]  /*1580*/  UIMAD.WIDE UR4, UR4, 0x2aaaaaab, URZ ;  /* 0x2aaaaaab040478a5 */ /* 0x000fe2000f8e023f */
[----:B------:R-:W-:Y:S01]  /*1590*/  PLOP3.LUT P0, PT, PT, PT, PT, 0x80, 0x0 ;  /* 0x000000000000781c */ /* 0x000fe20003f0f070 */
[----:B------:R-:W-:Y:S01]  /*15a0*/  IMAD.MOV.U32 R0, RZ, RZ, RZ ;  /* 0x000000ffff007224 */ /* 0x000fe200078e00ff */
[----:B------:R-:W-:Y:S01]  /*15b0*/  CS2R R2, SRZ ;  /* 0x0000000000027805 */ /* 0x000fe2000001ff00 */
[----:B------:R-:W-:Y:S01]  /*15c0*/  USHF.R.U32.HI UR4, URZ, 0x1f, UR5 ;  /* 0x0000001f3f047899 */ /* 0x000fe20008011605 */
[----:B------:R-:W-:Y:S02]  /*15d0*/  CS2R R118, SRZ ;  /* 0x0000000000767805 */ /* 0x000fe4000001ff00 */
[----:B------:R-:W-:Y:S02]  /*15e0*/  CS2R R116, SRZ ;  /* 0x0000000000747805 */ /* 0x000fe4000001ff00 */
[----:B------:R-:W-:Y:S01]  /*15f0*/  CS2R R114, SRZ ;  /* 0x0000000000727805 */ /* 0x000fe2000001ff00 */
[----:B------:R-:W-:Y:S01]  /*1600*/  ULEA.HI.SX32 UR4, UR5, UR4, 0x1c ;  /* 0x0000000405047291 */ /* 0x000fe2000f8fe23f */
        /* <DEDUP_REMOVED lines=82> */
.L_x_4549:
        /* <DEDUP_REMOVED lines=11> */
.L_x_4750:
[----:B------:R-:W-:Y:S05]  /*1be0*/  @!P0 BRA `(.L_x_4551) ;  /* 0x0000000000048947 */ /* 0x000fea0003800000 */
[----:B------:R-:W-:Y:S01]  /*1bf0*/  BPT.TRAP 0x1 ;  /* 0x000000040000795c */ /* 0x000fe20000300000 */
.L_x_4551:
[----:B------:R-:W-:Y:S02]  /*1c00*/  IMAD.U32 R11, RZ, RZ, UR37 ;  /* 0x00000025ff0b7e24 */ /* 0x000fe4000f8e00ff */
[----:B0-----:R-:W-:-:S03]  /*1c10*/  IMAD.U32 R0, RZ, RZ, UR36 ;  /* 0x00000024ff007e24 */ /* 0x001fc6000f8e00ff */
[----:B------:R-:W-:Y:S02]  /*1c20*/  LEA R11, R11, UR38, 0x3 ;  /* 0x000000260b0b7c11 */ /* 0x000fe4000f8e18ff */
[----:B------:R-:W-:-:S04]  /*1c30*/  SHF.L.U32 R0, R0, 0x1f, RZ ;  /* 0x0000001f00007819 */ /* 0x000fc800000006ff */
[----:B------:R0:W1:Y:S01]  /*1c40*/  SYNCS.PHASECHK.TRANS64.TRYWAIT P1, [R11+URZ+0x30830], R0 ;  /* 0x030830000b0075a7 */ /* 0x000062000802017f */
[----:B------:R-:W-:Y:S05]  /*1c50*/  @!P0 BRA `(.L_x_4552) ;  /* 0x0000000000048947 */ /* 0x000fea0003800000 */
[----:B------:R-:W-:Y:S01]  /*1c60*/  BPT.TRAP 0x1 ;  /* 0x000000040000795c */ /* 0x000fe20000300000 */
.L_x_4552:
[----:B------:R-:W2:Y:S01]  /*1c70*/  LDL.LU R2, [R1+0xc] ;  /* 0x00000c0001027983 */ /* 0x000ea20000300800 */
[----:B------:R-:W3:Y:S02]  /*1c80*/  S2R R3, SR_TID.X ;  /* 0x0000000000037919 */ /* 0x000ee40000002100 */
[----:B---3--:R-:W-:Y:S02]  /*1c90*/  LOP3.LUT P2, RZ, R3, 0x7f, RZ, 0xc0, !PT ;  /* 0x0000007f03ff7812 */ /* 0x008fe4000784c0ff */
[----:B--2---:R-:W-:-:S11]  /*1ca0*/  LOP3.LUT R2, R2, 0xfff7ffff, RZ, 0xc0, !PT ;  /* 0xfff7ffff02027812 */ /* 0x004fd600078ec0ff */
[----:B------:R-:W-:-:S05]  /*1cb0*/  @P2 LOP3.LUT R2, R2, 0x80000, RZ, 0xfc, !PT ;  /* 0x0008000002022812 */ /* 0x000fca00078efcff */
[----:B------:R2:W-:Y:S01]  /*1cc0*/  STL [R1+0xc], R2 ;  /* 0x00000c0201007387 */ /* 0x0005e20000100800 */
[----:B-1----:R-:W-:Y:S05]  /*1cd0*/  @P1 BRA `(.L_x_4553) ;  /* 0x0000000000081947 */ /* 0x002fea0003800000 */
[----:B------:R-:W1:Y:S02]  /*1ce0*/  SYNCS.PHASECHK.TRANS64.TRYWAIT P1, [R11+URZ+0x30830], R0 ;  /* 0x030830000b0075a7 */ /* 0x000e64000802017f */
[----:B-1----:R-:W-:Y:S05]  /*1cf0*/  @!P1 BRA `(.L_x_4554) ;  /* 0x0000014c00709947 */ /* 0x002fea0003800000 */
.L_x_4553:
        /* <DEDUP_REMOVED lines=10> */
[----:B------:R-:W3:Y:S01]  /*1da0*/  S2R R12, SR_TID.X ;  /* 0x00000000000c7919 */ /* 0x000ee20000002100 */
[----:B------:R-:W-:Y:S01]  /*1db0*/  UMOV UR53, 0x40000040 ;  /* 0x4000004000357882 */ /* 0x000fe20000000000 */
[----:B------:R-:W-:Y:S01]  /*1dc0*/  UMOV UR55, 0x40000040 ;  /* 0x4000004000377882 */ /* 0x000fe20000000000 */
[----:B------:R-:W-:Y:S01]  /*1dd0*/  ULOP3.LUT UR61, UR4, 0x10000, URZ, 0xfc, !UPT ;  /* 0x00010000043d7892 */ /* 0x000fe2000f8efc3f */
[----:B------:R-:W-:Y:S01]  /*1de0*/  VIADD R4, R18, UR60 ;  /* 0x0000003c12047c36 */ /* 0x000fe20008000000 */
[----:B------:R-:W-:Y:S01]  /*1df0*/  ULOP3.LUT UR4, UR39, 0x10000, URZ, 0xfc, !UPT ;  /* 0x0001000027047892 */ /* 0x000fe2000f8efc3f */
[----:B------:R-:W4:Y:S01]  /*1e00*/  LDC R121, c[0x0][0x288] ;  /* 0x0000a200ff797b82 */ /* 0x000f220000000800 */
[----:B------:R-:W-:Y:S01]  /*1e10*/  UIMAD UR5, UR37, 0x900, UR61 ;  /* 0x00000900250578a4 */ /* 0x000fe2000f8e023d */
[----:B------:R-:W-:Y:S01]  /*1e20*/  IMAD.MOV.U32 R9, RZ, RZ, R4 ;  /* 0x000000ffff097224 */ /* 0x000fe200078e0004 */
[----:B------:R-:W-:-:S02]  /*1e30*/  UIADD3 UR56, UR4, 0x2, URZ ;  /* 0x0000000204387890 */ /* 0x000fc4000fffe03f */
[----:B------:R-:W-:Y:S01]  /*1e40*/  UIADD3 UR58, UR5, 0x2, URZ ;  /* 0x00000002053a7890 */ /* 0x000fe2000fffe03f */
[----:B------:R-:W-:Y:S02]  /*1e50*/  UMOV UR8, UR4 ;  /* 0x0000000400087c82 */ /* 0x000fe40008000000 */
[----:B------:R-:W-:Y:S01]  /*1e60*/  UMOV UR10, UR5 ;  /* 0x00000005000a7c82 */ /* 0x000fe20008000000 */
[----:B------:R-:W-:Y:S01]  /*1e70*/  UIADD3 UR52, UR4, 0x4, URZ ;  /* 0x0000000404347890 */ /* 0x000fe2000fffe03f */
[----:B------:R-:W-:Y:S01]  /*1e80*/  HGMMA.64x96x16.F32 R24, gdesc[UR8], RZ, !UPT, gsb0 ;  /* 0x01600000081879f0 */ /* 0x000fe2000c0008ff */
[----:B------:R-:W-:Y:S01]  /*1e90*/  UIADD3 UR54, UR5, 0x4, URZ ;  /* 0x0000000405367890 */ /* 0x000fe2000fffe03f */
[----:B------:R-:W-:Y:S01]  /*1ea0*/  IMAD.U32 R6, RZ, RZ, UR8 ;  /* 0x00000008ff067e24 */ /* 0x000fe2000f8e00ff */
        /* <DEDUP_REMOVED lines=8> */
[----:B------:R-:W-:Y:S01]  /*1f30*/  UIADD3 UR16, UR4, 0x402, URZ ;  /* 0x0000040204107890 */ /* 0x000fe2000fffe03f */
[----:B---3--:R-:W-:Y:S01]  /*1f40*/  LOP3.LUT P3, RZ, R12, 0x7f, RZ, 0xc0, !PT ;  /* 0x0000007f0cff7812 */ /* 0x008fe2000786c0ff */
        /* <DEDUP_REMOVED lines=27> */
[----:B------:R-:W-:Y:S01]  /*2100*/  ULDC UR5, c[0x0][0x448] ;  /* 0x0001120000057ab9 */ /* 0x000fe20000000800 */
[----:B------:R-:W-:Y:S01]  /*2110*/  ULDC UR4, c[0x0][0x9d8] ;  /* 0x0002760000047ab9 */ /* 0x000fe20000000800 */
        /* <DEDUP_REMOVED lines=8> */
[----:B------:R-:W-:-:S03]  /*21a0*/  IMAD.MOV.U32 R10, RZ, RZ, -0x60 ;  /* 0xffffffa0ff0a7424 */ /* 0x000fc600078e00ff */
[----:B------:R-:W-:Y:S01]  /*21b0*/  @!P3 PRMT R4, RZ, 0x654, R4 ;  /* 0x00000654ff04b816 */ /* 0x000fe20000000004 */
[----:B------:R-:W-:-:S04]  /*21c0*/  IMAD R10, R75, R10, 0x61 ;  /* 0x000000614b0a7424 */ /* 0x000fc800078e020a */
[----:B------:R-:W-:-:S05]  /*21d0*/  IMAD R12, R17, -0x2, R10 ;  /* 0xfffffffe110c7824 */ /* 0x000fca00078e020a */
[----:B----4-:R-:W-:Y:S01]  /*21e0*/  IADD3 R14, R12, -R121, R16 ;  /* 0x800000790c0e7210 */ /* 0x010fe20007ffe010 */
[----:B------:R-:W-:Y:S02]  /*21f0*/  WARPGROUP.DEPBAR.LE gsb0, 0x0 ;  /* 0x00008000000079c5 */ /* 0x000fe40000010000 */
[----:B------:R-:W-:-:S06]  /*2200*/  WARPGROUP.ARRIVE ;  /* 0x00000000000079c5 */ /* 0x000fcc0000000000 */
[----:B------:R-:W-:Y:S03]  /*2210*/  HGMMA.64x96x16.F32 R24, gdesc[UR56], R24, gsb0 ;  /* 0x01600000381879f0 */ /* 0x000fe60008000818 */
[----:B------:R-:W-:Y:S02]  /*2220*/  WARPGROUP.DEPBAR.LE gsb0, 0x0 ;  /* 0x00008000000079c5 */ /* 0x000fe40000010000 */
[----:B------:R-:W-:-:S06]  /*2230*/  WARPGROUP.ARRIVE ;  /* 0x00000000000079c5 */ /* 0x000fcc0000000000 */
[----:B------:R-:W-:Y:S01]  /*2240*/  HGMMA.64x96x16.F32 R24, gdesc[UR52], R24, gsb0 ;  /* 0x01600000341879f0 */ /* 0x000fe20008000818 */
[----:B------:R-:W-:Y:S02]  /*2250*/  ULDC UR54, c[0x0][0x9dc] ;  /* 0x0002770000367ab9 */ /* 0x000fe40000000800 */
[----:B------:R-:W-:Y:S01]  /*2260*/  ULOP3.LUT UR54, URZ, UR54, URZ, 0x33, !UPT ;  /* 0x000000363f367292 */ /* 0x000fe2000f8e333f */
[----:B------:R-:W-:Y:S02]  /*2270*/  WARPGROUP.DEPBAR.LE gsb0, 0x0 ;  /* 0x00008000000079c5 */ /* 0x000fe40000010000 */
[----:B------:R-:W-:-:S06]  /*2280*/  WARPGROUP.ARRIVE ;  /* 0x00000000000079c5 */ /* 0x000fcc0000000000 */
[----:B------:R-:W-:Y:S03]  /*2290*/  HGMMA.64x96x16.F32 R24, gdesc[UR8], R24, gsb0 ;  /* 0x01600000081879f0 */ /* 0x000fe60008000818 */
        /* <DEDUP_REMOVED lines=25> */
[----:B------:R-:W-:Y:S01]  /*2430*/  FMUL.FTZ R8, R66, UR4 ;  /* 0x0000000442087c20 */ /* 0x000fe20008410000 */
[----:B------:R-:W-:Y:S01]  /*2440*/  FMUL.FTZ R24, R24, UR4 ;  /* 0x0000000418187c20 */ /* 0x000fe20008410000 */
[----:B------:R-:W-:Y:S01]  /*2450*/  FMUL.FTZ R25, R25, UR4 ;  /* 0x0000000419197c20 */ /* 0x000fe20008410000 */
[----:B--2---:R-:W-:Y:S01]  /*2460*/  FMUL.FTZ R2, R26, UR4 ;  /* 0x000000041a027c20 */ /* 0x004fe20008410000 */
[----:B01----:R-:W-:Y:S01]  /*2470*/  FMUL.FTZ R0, R27, UR4 ;  /* 0x000000041b007c20 */ /* 0x003fe20008410000 */
        /* <DEDUP_REMOVED lines=41> */
[----:B------:R-:W0:Y:S01]  /*2710*/  SHFL.IDX PT, R66, R9, RZ, 0x1c1f ;  /* 0x001c1fff09427589 */ /* 0x000e2200000e0000 */
[----:B------:R-:W-:Y:S01]  /*2720*/  FMUL.FTZ R13, R70, UR4 ;  /* 0x00000004460d7c20 */ /* 0x000fe20008410000 */
[----:B------:R-:W-:Y:S01]  /*2730*/  FMUL.FTZ R11, R71, UR4 ;  /* 0x00000004470b7c20 */ /* 0x000fe20008410000 */
[----:B------:R-:W-:Y:S01]  /*2740*/  ULDC.64 UR4, c[0x0][0x9e0] ;  /* 0x0002780000047ab9 */ /* 0x000fe20000000a00 */
[----:B------:R1:W-:Y:S01]  /*2750*/  @!P3 SYNCS.ARRIVE.TRANS64.RED.A1T0 RZ, [R4+URZ], RZ ;  /* 0x000000ff04ffb9a7 */ /* 0x0003e2000810043f */
[----:B------:R-:W-:Y:S01]  /*2760*/  UISETP.GE.AND UP1, UPT, UR5, 0x1, UPT ;  /* 0x000000010500788c */ /* 0x000fe2000bf26270 */
[----:B------:R-:W2:Y:S01]  /*2770*/  MUFU.TANH R24, R24 ;  /* 0x0000001800187308 */ /* 0x000ea20000002400 */
[----:B------:R-:W-:-:S02]  /*2780*/  VIADD R21, R14, UR4 ;  /* 0x000000040e157c36 */ /* 0x000fc40008000000 */
[----:B------:R-:W-:Y:S02]  /*2790*/  VIADD R27, R14, UR54 ;  /* 0x000000360e1b7c36 */ /* 0x000fe40008000000 */
[----:B------:R-:W-:Y:S01]  /*27a0*/  PLOP3.LUT P1, PT, PT, PT, UP1, 0x40, 0x0 ;  /* 0x000000000000781c */ /* 0x000fe20003f2e818 */
[----:B-1----:R-:W-:Y:S02]  /*27b0*/  IMAD R4, R75, -0x60, R16 ;  /* 0xffffffa04b047824 */ /* 0x002fe400078e0210 */
[----:B------:R-:W1:Y:S01]  /*27c0*/  MUFU.TANH R25, R25 ;  /* 0x0000001900197308 */ /* 0x000e620000002400 */
[----:B------:R-:W-:Y:S02]  /*27d0*/  VIADD R63, R12, 0xffffffff ;  /* 0xffffffff0c3f7836 */ /* 0x000fe40000000000 */
[----:B------:R-:W-:-:S04]  /*27e0*/  VIADD R4, R4, 0x60 ;  /* 0x0000006004047836 */ /* 0x000fc80000000000 */
[----:B------:R-:W-:Y:S01]  /*27f0*/  IMAD R20, R17, -0x2, R4 ;  /* 0xfffffffe11147824 */ /* 0x000fe200078e0204 */
[----:B------:R-:W3:Y:S04]  /*2800*/  MUFU.TANH R2, R2 ;  /* 0x0000000200027308 */ /* 0x000ee80000002400 */
[----:B0-----:R-:W-:-:S04]  /*2810*/  VIADDMNMX R4, R66, R21, R20, PT ;  /* 0x0000001542047246 */ /* 0x001fc80003800114 */
[----:B------:R-:W0:Y:S08]  /*2820*/  MUFU.TANH R0, R0 ;  /* 0x0000000000007308 */ /* 0x000e300000002400 */
[----:B------:R-:W4:Y:S08]  /*2830*/  MUFU.TANH R28, R28 ;  /* 0x0000001c001c7308 */ /* 0x000f300000002400 */
        /* <DEDUP_REMOVED lines=42> */
[----:B------:R5:W0:Y:S02]  /*2ae0*/  MUFU.TANH R26, R31 ;  /* 0x0000001f001a7308 */ /* 0x000a240000002400 */
[----:B-----5:R-:W-:-:S02]  /*2af0*/  VIADD R31, R10, 0xffffffff ;  /* 0xffffffff0a1f7836 */ /* 0x020fc40000000000 */
[----:B------:R-:W-:Y:S01]  /*2b00*/  IMAD.IADD R10, R27, 0x1, R66 ;  /* 0x000000011b0a7824 */ /* 0x000fe200078e0242 */
[----:B-1234-:R-:W-:Y:S06]  /*2b10*/  @P1 BRA `(.L_x_4555) ;  /* 0x0000000000541947 */ /* 0x01efec0003800000 */
[----:B------:R-:W-:Y:S01]  /*2b20*/  IADD3 R12, R16, -R121, R66 ;  /* 0x80000079100c7210 */ /* 0x000fe20007ffe042 */
[----:B------:R-:W-:Y:S03]  /*2b30*/  BSSY B0, `(.L_x_4556) ;  /* 0x0000010000007945 */ /* 0x000fe60003800000 */
        /* <DEDUP_REMOVED lines=10> */
.L_x_4557:
[----:B------:R-:W-:-:S06]  /*2be0*/  UISETP.NE.AND UP2, UPT, UR5, 0x1, UPT ;  /* 0x000000010500788c */ /* 0x000fcc000bf45270 */
[----:B------:R-:W-:-:S05]  /*2bf0*/  PLOP3.LUT P1, PT, PT, PT, UP2, 0x80, 0x0 ;  /* 0x000000000000781c */ /* 0x000fca0003f2f028 */
[----:B------:R-:W-:-:S08]  /*2c00*/  @UP2 ULDC.64 UR6, c[0x0][0x9e8] ;  /* 0x00027a0000062ab9 */ /* 0x000fd00000000a00 */
[----:B------:R-:W-:-:S05]  /*2c10*/  @P1 IMAD.HI.U32 R14, R12, UR6, RZ ;  /* 0x000000060c0e1c27 */ /* 0x000fca000f8e00ff */
[----:B------:R-:W-:-:S07]  /*2c20*/  @P1 SHF.R.U32.HI R12, RZ, UR7, R14 ;  /* 0x00000007ff0c1c19 */ /* 0x000fce000801160e */
.L_x_4558:
[----:B------:R-:W-:Y:S05]  /*2c30*/  BSYNC B0 ;  /* 0x0000000000007941 */ /* 0x000fea0003800000 */
.L_x_4556:
[----:B------:R-:W-:-:S05]  /*2c40*/  IMAD R15, R12, UR5, R63 ;  /* 0x000000050c0f7c24 */ /* 0x000fca000f8e023f */
[----:B------:R-:W-:Y:S02]  /*2c50*/  VIMNMX R10, R10, R15, !PT ;  /* 0x0000000f0a0a7248 */ /* 0x000fe40007fe0100 */
[----:B------:R-:W-:-:S07]  /*2c60*/  VIADDMNMX R4, R15, UR5, R4, PT ;  /* 0x000000050f047c46 */ /* 0x000fce000b800104 */
.L_x_4555:
[C---:B------:R-:W-:Y:S02]  /*2c70*/  ISETP.GE.AND P1, PT, R31.reuse, 0x2, PT ;  /* 0x000000021f00780c */ /* 0x040fe40003f26270 */
[C---:B------:R-:W-:Y:S02]  /*2c80*/  ISETP.GE.AND P5, PT, R31.reuse, 0xa, PT ;  /* 0x0000000a1f00780c */ /* 0x040fe40003fa6270 */
[----:B------:R-:W-:Y:S02]  /*2c90*/  ISETP.GT.AND P3, PT, R10, 0x1, !P1 ;  /* 0x000000010a00780c */ /* 0x000fe40004f64270 */
[----:B------:R-:W-:Y:S02]  /*2ca0*/  ISETP.GE.AND P2, PT, R31, 0x9, PT ;  /* 0x000000091f00780c */ /* 0x000fe40003f46270 */
[----:B------:R-:W-:Y:S02]  /*2cb0*/  ISETP.LT.OR P3, PT, R4, 0x2, P3 ;  /* 0x000000020400780c */ /* 0x000fe40001f61670 */
[----:B------:R-:W-:-:S02]  /*2cc0*/  P2R R12, PR, RZ, 0x20 ;  /* 0x00000020ff0c7803 */ /* 0x000fc40000000000 */
[----:B------:R-:W-:Y:S02]  /*2cd0*/  FSEL R67, R25, -INF , !P3 ;  /* 0xff80000019437808 */ /* 0x000fe40005800000 */
[C---:B------:R-:W-:Y:S02]  /*2ce0*/  ISETP.GT.AND P3, PT, R10.reuse, 0x9, !P5 ;  /* 0x000000090a00780c */ /* 0x040fe40006f64270 */
[----:B------:R-:W-:Y:S02]  /*2cf0*/  ISETP.GT.AND P4, PT, R10, 0x8, !P2 ;  /* 0x000000080a00780c */ /* 0x000fe40005784270 */
        /* <DEDUP_REMOVED lines=27> */
[C---:B------:R-:W-:Y:S02]  /*2eb0*/  ISETP.GE.AND P4, PT, R31.reuse, 0x22, PT ;  /* 0x000000221f00780c */ /* 0x040fe40003f86270 */
        /* <DEDUP_REMOVED lines=59> */
[----:B------:R-:W-:Y:S02]  /*3270*/  P2R R25, PR, RZ, 0x20 ;  /* 0x00000020ff197803 */ /* 0x000fe40000000000 */
[----:B------:R-:W-:Y:S02]  /*3280*/  FSEL R97, R64, -INF , !P3 ;  /* 0xff80000040617808 */ /* 0x000fe40005800000 */
[C---:B------:R-:W-:Y:S02]  /*3290*/  ISETP.GE.AND P3, PT, R31.reuse, 0x52, PT ;  /* 0x000000521f00780c */ /* 0x040fe40003f66270 */
[----:B------:R-:W-:Y:S02]  /*32a0*/  ISETP.GE.AND P6, PT, R31, 0x1, PT ;  /* 0x000000011f00780c */ /* 0x000fe40003fc6270 */
[----:B------:R-:W-:-:S04]  /*32b0*/  ISETP.GT.AND P4, PT, R10, 0x51, !P3 ;  /* 0x000000510a00780c */ /* 0x000fc80005f84270 */
[----:B------:R-:W-:-:S04]  /*32c0*/  ISETP.LT.OR P4, PT, R4, 0x52, P4 ;  /* 0x000000520400780c */ /* 0x000fc80002781670 */
[----:B------:R-:W-:Y:S02]  /*32d0*/  FSEL R65, R65, -INF , !P4 ;  /* 0xff80000041417808 */ /* 0x000fe40006000000 */
[----:B------:R-:W-:-:S04]  /*32e0*/  ISETP.GE.AND P4, PT, R31, 0x59, PT ;  /* 0x000000591f00780c */ /* 0x000fc80003f86270 */
[----:B------:R-:W-:-:S04]  /*32f0*/  ISETP.GT.AND P5, PT, R10, 0x58, !P4 ;  /* 0x000000580a00780c */ /* 0x000fc800067a4270 */
[----:B------:R-:W-:-:S04]  /*3300*/  ISETP.LT.OR P5, PT, R4, 0x59, P5 ;  /* 0x000000590400780c */ /* 0x000fc80002fa1670 */
[----:B------:R-:W-:Y:S02]  /*3310*/  FSEL R14, R68, -INF , !P5 ;  /* 0xff800000440e7808 */ /* 0x000fe40006800000 */
[----:B------:R-:W-:-:S04]  /*3320*/  ISETP.GT.AND P5, PT, R10, RZ, !P6 ;  /* 0x000000ff0a00720c */ /* 0x000fc800077a4270 */
[----:B------:R-:W-:-:S04]  /*3330*/  ISETP.LT.OR P5, PT, R4, 0x1, P5 ;  /* 0x000000010400780c */ /* 0x000fc80002fa1670 */
[----:B------:R-:W-:Y:S02]  /*3340*/  FSEL R33, R24, -INF , !P5 ;  /* 0xff80000018217808 */ /* 0x000fe40006800000 */
[----:B------:R-:W-:-:S04]  /*3350*/  ISETP.GE.AND P5, PT, R31, 0x5a, PT ;  /* 0x0000005a1f00780c */ /* 0x000fc80003fa6270 */
[----:B------:R-:W-:Y:S02]  /*3360*/  P2R R31, PR, RZ, 0x20 ;  /* 0x00000020ff1f7803 */ /* 0x000fe40000000000 */
[----:B------:R-:W-:-:S04]  /*3370*/  ISETP.GT.AND P5, PT, R10, 0x59, !P5 ;  /* 0x000000590a00780c */ /* 0x000fc80006fa4270 */
[----:B------:R-:W-:Y:S02]  /*3380*/  ISETP.LT.OR P5, PT, R4, 0x5a, P5 ;  /* 0x0000005a0400780c */ /* 0x000fe40002fa1670 */
[----:B------:R-:W0:Y:S02]  /*3390*/  SHFL.IDX PT, R4, R9, 0x1, 0x1c1f ;  /* 0x003c1f0009047f89 */ /* 0x000e2400000e0000 */
[----:B------:R-:W-:Y:S02]  /*33a0*/  FSEL R69, R69, -INF , !P5 ;  /* 0xff80000045457808 */ /* 0x000fe40006800000 */
[----:B------:R-:W-:Y:S02]  /*33b0*/  PLOP3.LUT P5, PT, PT, PT, UP1, 0x40, 0x0 ;  /* 0x000000000000781c */ /* 0x000fe40003fae818 */
[----:B0-----:R-:W-:Y:S01]  /*33c0*/  VIADDMNMX R15, R4, R21, R20, PT ;  /* 0x00000015040f7246 */ /* 0x001fe20003800114 */
[----:B------:R-:W-:-:S10]  /*33d0*/  IMAD.IADD R20, R27, 0x1, R4 ;  /* 0x000000011b147824 */ /* 0x000fd400078e0204 */
[----:B------:R-:W-:Y:S05]  /*33e0*/  @P5 BRA `(.L_x_4559) ;  /* 0x00000000005c5947 */ /* 0x000fea0003800000 */
        /* <DEDUP_REMOVED lines=13> */
.L_x_4561:
[----:B------:R-:W-:-:S06]  /*34c0*/  UISETP.NE.AND UP2, UPT, UR5, 0x1, UPT ;  /* 0x000000010500788c */ /* 0x000fcc000bf45270 */
[----:B------:R-:W-:-:S05]  /*34d0*/  PLOP3.LUT P5, PT, PT, PT, UP2, 0x80, 0x0 ;  /* 0x000000000000781c */ /* 0x000fca0003faf028 */
[----:B------:R-:W-:-:S08]  /*34e0*/  @UP2 ULDC.64 UR6, c[0x0][0x9e8] ;  /* 0x00027a0000062ab9 */ /* 0x000fd00000000a00 */
[----:B------:R-:W-:Y:S01]  /*34f0*/  @P5 IMAD.HI.U32 R9, R4, UR6, RZ ;  /* 0x0000000604095c27 */ /* 0x000fe2000f8e00ff */
[----:B------:R-:W-:-:S13]  /*3500*/  PLOP3.LUT P5, PT, PT, PT, UP2, 0x80, 0x0 ;  /* 0x000000000000781c */ /* 0x000fda0003faf028 */
[----:B------:R-:W-:-:S07]  /*3510*/  @P5 SHF.R.U32.HI R4, RZ, UR7, R9 ;  /* 0x00000007ff045c19 */ /* 0x000fce0008011609 */
.L_x_4562:
[----:B------:R-:W-:Y:S05]  /*3520*/  BSYNC B0 ;  /* 0x0000000000007941 */ /* 0x000fea0003800000 */
.L_x_4560:
[----:B------:R-:W-:-:S05]  /*3530*/  IMAD R4, R4, UR5, R63 ;  /* 0x0000000504047c24 */ /* 0x000fca000f8e023f */
[----:B------:R-:W-:Y:S02]  /*3540*/  VIMNMX R20, R20, R4, !PT ;  /* 0x0000000414147248 */ /* 0x000fe40007fe0100 */
[----:B------:R-:W-:-:S07]  /*3550*/  VIADDMNMX R15, R4, UR5, R15, PT ;  /* 0x00000005040f7c46 */ /* 0x000fce000b80010f */
.L_x_4559:
[C---:B------:R-:W-:Y:S01]  /*3560*/  ISETP.GT.AND P1, PT, R20.reuse, 0x1, !P1 ;  /* 0x000000011400780c */ /* 0x040fe20004f24270 */
[----:B------:R-:W-:Y:S01]  /*3570*/  ULDC UR6, c[0x0][0x988] ;  /* 0x0002620000067ab9 */ /* 0x000fe20000000800 */
[----:B------:R-:W-:Y:S01]  /*3580*/  ISETP.GT.AND P2, PT, R20, 0x8, !P2 ;  /* 0x000000081400780c */ /* 0x000fe20005744270 */
[----:B------:R-:W-:Y:S01]  /*3590*/  @UP0 ULDC UR14, c[0x0][0x450] ;  /* 0x00011400000e0ab9 */ /* 0x000fe20000000800 */
[----:B------:R-:W-:Y:S01]  /*35a0*/  ISETP.LT.OR P1, PT, R15, 0x2, P1 ;  /* 0x000000020f00780c */ /* 0x000fe20000f21670 */
[----:B------:R-:W-:Y:S01]  /*35b0*/  UMOV UR10, UR60 ;  /* 0x0000003c000a7c82 */ /* 0x000fe20008000000 */
[----:B------:R-:W-:Y:S02]  /*35c0*/  FMNMX.FTZ R4, R33, R67, !PT ;  /* 0x0000004321047209 */ /* 0x000fe40007810000 */
[----:B------:R-:W-:Y:S02]  /*35d0*/  FSEL R21, R0, -INF , !P1 ;  /* 0xff80000000157808 */ /* 0x000fe40004800000 */
[----:B------:R-:W-:-:S02]  /*35e0*/  ISETP.NE.AND P1, PT, R12, RZ, PT ;  /* 0x000000ff0c00720c */ /* 0x000fc40003f25270 */
[----:B------:R-:W-:Y:S02]  /*35f0*/  ISETP.LT.OR P2, PT, R15, 0x9, P2 ;  /* 0x000000090f00780c */ /* 0x000fe40001741670 */
[----:B------:R-:W-:Y:S02]  /*3600*/  ISETP.GT.AND P1, PT, R20, 0x9, !P1 ;  /* 0x000000091400780c */ /* 0x000fe40004f24270 */
[----:B------:R-:W-:Y:S02]  /*3610*/  FMNMX.FTZ R4, R71, R4, !PT ;  /* 0x0000000447047209 */ /* 0x000fe40007810000 */
[----:B------:R-:W-:Y:S02]  /*3620*/  ISETP.LT.OR P1, PT, R15, 0xa, P1 ;  /* 0x0000000a0f00780c */ /* 0x000fe40000f21670 */
[----:B------:R-:W-:Y:S02]  /*3630*/  FSEL R24, R30, -INF , !P2 ;  /* 0xff8000001e187808 */ /* 0x000fe40005000000 */
[----:B------:R-:W-:-:S02]  /*3640*/  FSEL R26, R26, -INF , !P1 ;  /* 0xff8000001a1a7808 */ /* 0x000fc40004800000 */
[----:B------:R-:W-:Y:S02]  /*3650*/  ISETP.NE.AND P1, PT, R25, RZ, PT ;  /* 0x000000ff1900720c */ /* 0x000fe40003f25270 */
[----:B------:R-:W-:Y:S02]  /*3660*/  ISETP.NE.AND P2, PT, R28, RZ, PT ;  /* 0x000000ff1c00720c */ /* 0x000fe40003f45270 */
[----:B------:R-:W-:Y:S02]  /*3670*/  ISETP.GT.AND P1, PT, R20, 0x10, !P1 ;  /* 0x000000101400780c */ /* 0x000fe40004f24270 */
[----:B------:R-:W-:Y:S02]  /*3680*/  FMNMX.FTZ R4, R73, R4, !PT ;  /* 0x0000000449047209 */ /* 0x000fe40007810000 */
[----:B------:R-:W-:Y:S02]  /*3690*/  ISETP.LT.OR P1, PT, R15, 0x11, P1 ;  /* 0x000000110f00780c */ /* 0x000fe40000f21670 */
[----:B------:R-:W-:-:S02]  /*36a0*/  FMNMX.FTZ R4, R77, R4, !PT ;  /* 0x000000044d047209 */ /* 0x000fc40007810000 */
[----:B------:R-:W-:Y:S02]  /*36b0*/  FSEL R28, R34, -INF , !P1 ;  /* 0xff800000221c7808 */ /* 0x000fe40004800000 */
[----:B------:R-:W-:Y:S02]  /*36c0*/  ISETP.GT.AND P1, PT, R20, 0x11, !P2 ;  /* 0x000000111400780c */ /* 0x000fe40005724270 */
[----:B------:R-:W-:Y:S02]  /*36d0*/  ISETP.NE.AND P5, PT, R29, RZ, PT ;  /* 0x000000ff1d00720c */ /* 0x000fe40003fa5270 */
[----:B------:R-:W-:Y:S02]  /*36e0*/  ISETP.LT.OR P1, PT, R15, 0x12, P1 ;  /* 0x000000120f00780c */ /* 0x000fe40000f21670 */
[----:B------:R-:W-:Y:S02]  /*36f0*/  FMNMX.FTZ R4, R79, R4, !PT ;  /* 0x000000044f047209 */ /* 0x000fe40007810000 */
[----:B------:R-:W-:-:S02]  /*3700*/  FSEL R30, R35, -INF , !P1 ;  /* 0xff800000231e7808 */ /* 0x000fc40004800000 */
[----:B------:R-:W-:Y:S02]  /*3710*/  ISETP.GT.AND P1, PT, R20, 0x18, !P5 ;  /* 0x000000181400780c */ /* 0x000fe40006f24270 */
[----:B------:R-:W-:Y:S02]  /*3720*/  FMNMX.FTZ R4, R81, R4, !PT ;  /* 0x0000000451047209 */ /* 0x000fe40007810000 */
[----:B------:R-:W-:Y:S02]  /*3730*/  ISETP.LT.OR P1, PT, R15, 0x19, P1 ;  /* 0x000000190f00780c */ /* 0x000fe40000f21670 */
[----:B------:R-:W-:Y:S02]  /*3740*/  FMNMX.FTZ R4, R83, R4, !PT ;  /* 0x0000000453047209 */ /* 0x000fe40007810000 */
[----:B------:R-:W-:Y:S02]  /*3750*/  ISETP.NE.AND P2, PT, R32, RZ, PT ;  /* 0x000000ff2000720c */ /* 0x000fe40003f45270 */
[----:B------:R-:W-:-:S02]  /*3760*/  FSEL R32, R38, -INF , !P1 ;  /* 0xff80000026207808 */ /* 0x000fc40004800000 */
[----:B------:R-:W-:Y:S02]  /*3770*/  FMNMX.FTZ R4, R85, R4, !PT ;  /* 0x0000000455047209 */ /* 0x000fe40007810000 */
        /* <DEDUP_REMOVED lines=28> */
[----:B------:R-:W-:-:S02]  /*3940*/  FMNMX.FTZ R9, R65, R4, !PT ;  /* 0x0000000441097209 */ /* 0x000fc40007810000 */
[----:B------:R-:W-:Y:S02]  /*3950*/  ISETP.NE.AND P1, PT, R44, RZ, PT ;  /* 0x000000ff2c00720c */ /* 0x000fe40003f25270 */
[----:B------:R-:W-:Y:S02]  /*3960*/  FMNMX.FTZ R9, R14, R9, !PT ;  /* 0x000000090e097209 */ /* 0x000fe40007810000 */
[C---:B------:R-:W-:Y:S02]  /*3970*/  ISETP.GT.AND P1, PT, R20.reuse, 0x29, !P1 ;  /* 0x000000291400780c */ /* 0x040fe40004f24270 */
[----:B------:R-:W-:Y:S01]  /*3980*/  FMNMX.FTZ R25, R69, R9, !PT ;  /* 0x0000000945197209 */ /* 0x000fe20007810000 */
[----:B------:R-:W-:Y:S01]  /*3990*/  IMAD.U32 R9, RZ, RZ, UR6 ;  /* 0x00000006ff097e24 */ /* 0x000fe2000f8e00ff */
[----:B------:R-:W-:Y:S01]  /*39a0*/  ISETP.LT.OR P1, PT, R15, 0x2a, P1 ;  /* 0x0000002a0f00780c */ /* 0x000fe20000f21670 */
[----:B------:R-:W-:Y:S01]  /*39b0*/  @UP0 ULDC UR6, c[0x0][0x44c] ;  /* 0x0001130000060ab9 */ /* 0x000fe20000000800 */
[----:B------:R-:W-:Y:S01]  /*39c0*/  ISETP.GT.AND P6, PT, R20, RZ, !P6 ;  /* 0x000000ff1400720c */ /* 0x000fe200077c4270 */
[----:B------:R-:W0:Y:S01]  /*39d0*/  SHFL.BFLY PT, R4, R25, 0x2, 0x1f ;  /* 0x0c401f0019047f89 */ /* 0x000e2200000e0000 */
[----:B------:R-:W-:Y:S01]  /*39e0*/  FSEL R42, R47, -INF , !P1 ;  /* 0xff8000002f2a7808 */ /* 0x000fe20004800000 */
[----:B------:R-:W-:Y:S01]  /*39f0*/  UIMAD.WIDE.U32 UR6, UR60, UR6, URZ ;  /* 0x000000063c0672a5 */ /* 0x000fe2000f8e003f */
[----:B------:R-:W-:-:S02]  /*3a00*/  ISETP.NE.AND P1, PT, R70, RZ, PT ;  /* 0x000000ff4600720c */ /* 0x000fc40003f25270 */
[C---:B------:R-:W-:Y:S01]  /*3a10*/  ISETP.LT.OR P6, PT, R15.reuse, 0x1, P6 ;  /* 0x000000010f00780c */ /* 0x040fe200037c1670 */
[----:B------:R-:W-:Y:S01]  /*3a20*/  @UP0 USHF.R.U32.HI UR10, URZ, UR14, UR7 ;  /* 0x0000000e3f0a0299 */ /* 0x000fe20008011607 */
[----:B------:R-:W-:Y:S02]  /*3a30*/  ISETP.GT.AND P1, PT, R20, 0x30, !P1 ;  /* 0x000000301400780c */ /* 0x000fe40004f24270 */
[----:B------:R-:W-:Y:S02]  /*3a40*/  FSEL R2, R2, -INF , !P6 ;  /* 0xff80000002027808 */ /* 0x000fe40007000000 */
[----:B------:R-:W-:Y:S02]  /*3a50*/  ISETP.LT.OR P1, PT, R15, 0x31, P1 ;  /* 0x000000310f00780c */ /* 0x000fe40000f21670 */
[----:B------:R-:W-:Y:S02]  /*3a60*/  ISETP.NE.AND P5, PT, R56, RZ, PT ;  /* 0x000000ff3800720c */ /* 0x000fe40003fa5270 */
[----:B------:R-:W-:-:S02]  /*3a70*/  FSEL R44, R50, -INF , !P1 ;  /* 0xff800000322c7808 */ /* 0x000fc40004800000 */
[----:B------:R-:W-:Y:S02]  /*3a80*/  ISETP.NE.AND P1, PT, R48, RZ, PT ;  /* 0x000000ff3000720c */ /* 0x000fe40003f25270 */
[----:B------:R-:W-:Y:S02]  /*3a90*/  ISETP.NE.AND P6, PT, R78, RZ, PT ;  /* 0x000000ff4e00720c */ /* 0x000fe40003fc5270 */
[C---:B------:R-:W-:Y:S02]  /*3aa0*/  ISETP.GT.AND P1, PT, R20.reuse, 0x31, !P1 ;  /* 0x000000311400780c */ /* 0x040fe40004f24270 */
[----:B------:R-:W-:Y:S02]  /*3ab0*/  ISETP.GT.AND P3, PT, R20, 0x51, !P3 ;  /* 0x000000511400780c */ /* 0x000fe40005f64270 */
[----:B------:R-:W-:Y:S02]  /*3ac0*/  ISETP.LT.OR P1, PT, R15, 0x32, P1 ;  /* 0x000000320f00780c */ /* 0x000fe40000f21670 */
[----:B0-----:R-:W-:-:S02]  /*3ad0*/  FMNMX.FTZ R27, R25, R4, !PT ;  /* 0x00000004191b7209 */ /* 0x001fc40007810000 */
[----:B------:R-:W-:Y:S02]  /*3ae0*/  FMNMX.FTZ R25, R2, R21, !PT ;  /* 0x0000001502197209 */ /* 0x000fe40007810000 */
[----:B------:R-:W-:Y:S01]  /*3af0*/  FSEL R46, R51, -INF , !P1 ;  /* 0xff800000332e7808 */ /* 0x000fe20004800000 */
[----:B------:R-:W0:Y:S01]  /*3b00*/  SHFL.BFLY PT, R4, R27, 0x1, 0x1f ;  /* 0x0c201f001b047f89 */ /* 0x000e2200000e0000 */
        /* <DEDUP_REMOVED lines=14> */
[----:B------:R-:W-:Y:S02]  /*3bf0*/  ISETP.GT.AND P1, PT, R20, 0x40, !P2 ;  /* 0x000000401400780c */ /* 0x000fe40005724270 */
[----:B------:R-:W-:-:S02]  /*3c00*/  FMNMX.FTZ R25, R36, R25, !PT ;  /* 0x0000001924197209 */ /* 0x000fc40007810000 */
[----:B------:R-:W-:Y:S02]  /*3c10*/  ISETP.LT.OR P1, PT, R15, 0x41, P1 ;  /* 0x000000410f00780c */ /* 0x000fe40000f21670 */
[----:B------:R-:W-:Y:S02]  /*3c20*/  FMNMX.FTZ R25, R38, R25, !PT ;  /* 0x0000001926197209 */ /* 0x000fe40007810000 */
[----:B------:R-:W-:Y:S02]  /*3c30*/  FSEL R10, R58, -INF , !P1 ;  /* 0xff8000003a0a7808 */ /* 0x000fe40004800000 */
[----:B------:R-:W-:Y:S02]  /*3c40*/  FMNMX.FTZ R25, R40, R25, !PT ;  /* 0x0000001928197209 */ /* 0x000fe40007810000 */
[----:B------:R-:W-:Y:S02]  /*3c50*/  ISETP.GT.AND P1, PT, R20, 0x41, !P5 ;  /* 0x000000411400780c */ /* 0x000fe40006f24270 */
[----:B0-----:R-:W-:-:S02]  /*3c60*/  FMNMX.FTZ R4, R27, R4, !PT ;  /* 0x000000041b047209 */ /* 0x001fc40007810000 */
[----:B------:R-:W-:Y:S02]  /*3c70*/  FMNMX.FTZ R25, R42, R25, !PT ;  /* 0x000000192a197209 */ /* 0x000fe40007810000 */
[----:B------:R-:W-:Y:S01]  /*3c80*/  ISETP.LT.OR P1, PT, R15, 0x42, P1 ;  /* 0x000000420f00780c */ /* 0x000fe20000f21670 */
[----:B------:R-:W-:Y:S01]  /*3c90*/  FMUL.FTZ R29, R4, R9 ;  /* 0x00000009041d7220 */ /* 0x000fe20000410000 */
[----:B------:R-:W-:Y:S02]  /*3ca0*/  FMNMX.FTZ R25, R44, R25, !PT ;  /* 0x000000192c197209 */ /* 0x000fe40007810000 */
[----:B------:R-:W-:Y:S02]  /*3cb0*/  FSEL R0, R59, -INF , !P1 ;  /* 0xff8000003b007808 */ /* 0x000fe40004800000 */
[----:B------:R-:W-:Y:S02]  /*3cc0*/  FSETP.NEU.FTZ.AND P1, PT, R4, -INF , PT ;  /* 0xff8000000400780b */ /* 0x000fe40003f3d000 */
[----:B------:R-:W-:-:S02]  /*3cd0*/  ISETP.NE.AND P5, PT, R76, RZ, PT ;  /* 0x000000ff4c00720c */ /* 0x000fc40003fa5270 */
[----:B------:R-:W-:Y:S02]  /*3ce0*/  FMNMX.FTZ R25, R46, R25, !PT ;  /* 0x000000192e197209 */ /* 0x000fe40007810000 */
[----:B------:R-:W-:Y:S02]  /*3cf0*/  FSEL R60, R29, RZ, P1 ;  /* 0x000000ff1d3c7208 */ /* 0x000fe40000800000 */
[----:B------:R-:W-:Y:S02]  /*3d00*/  ISETP.GT.AND P1, PT, R20, 0x48, !P5 ;  /* 0x000000481400780c */ /* 0x000fe40006f24270 */
[----:B------:R-:W-:Y:S01]  /*3d10*/  FMNMX.FTZ R25, R48, R25, !PT ;  /* 0x0000001930197209 */ /* 0x000fe20007810000 */
[-CC-:B------:R-:W-:Y:S01]  /*3d20*/  FFMA.FTZ R27, R33, R9.reuse, -R60.reuse ;  /* 0x00000009211b7223 */ /* 0x180fe2000001083c */
[----:B------:R-:W-:Y:S01]  /*3d30*/  ISETP.LT.OR P1, PT, R15, 0x49, P1 ;  /* 0x000000490f00780c */ /* 0x000fe20000f21670 */
[--C-:B------:R-:W-:Y:S01]  /*3d40*/  FFMA.FTZ R29, R67, R9, -R60.reuse ;  /* 0x00000009431d7223 */ /* 0x100fe2000001083c */
[----:B------:R-:W-:Y:S01]  /*3d50*/  FMNMX.FTZ R25, R12, R25, !PT ;  /* 0x000000190c197209 */ /* 0x000fe20007810000 */
[-CC-:B------:R-:W-:Y:S01]  /*3d60*/  FFMA.FTZ R33, R73, R9.reuse, -R60.reuse ;  /* 0x0000000949217223 */ /* 0x180fe2000001083c */
[----:B------:R-:W-:Y:S01]  /*3d70*/  FSEL R50, R62, -INF , !P1 ;  /* 0xff8000003e327808 */ /* 0x000fe20004800000 */
[----:B------:R-:W-:Y:S01]  /*3d80*/  MUFU.EX2 R27, R27 ;  /* 0x0000001b001b7308 */ /* 0x000fe20000000800 */
[----:B------:R-:W-:Y:S01]  /*3d90*/  ISETP.NE.AND P2, PT, R80, RZ, PT ;  /* 0x000000ff5000720c */ /* 0x000fe20003f45270 */
[-CC-:B------:R-:W-:Y:S01]  /*3da0*/  FFMA.FTZ R35, R77, R9.reuse, -R60.reuse ;  /* 0x000000094d237223 */ /* 0x180fe2000001083c */
[----:B------:R-:W-:Y:S01]  /*3db0*/  ISETP.GT.AND P1, PT, R20, 0x49, !P6 ;  /* 0x000000491400780c */ /* 0x000fe20007724270 */
[--C-:B------:R-:W-:Y:S01]  /*3dc0*/  FFMA.FTZ R37, R81, R9, -R60.reuse ;  /* 0x0000000951257223 */ /* 0x100fe2000001083c */
[----:B------:R-:W-:Y:S01]  /*3dd0*/  FMNMX.FTZ R25, R10, R25, !PT ;  /* 0x000000190a197209 */ /* 0x000fe20007810000 */
[-CC-:B------:R-:W-:Y:S01]  /*3de0*/  FFMA.FTZ R43, R65, R9.reuse, -R60.reuse ;  /* 0x00000009412b7223 */ /* 0x180fe2000001083c */
[----:B------:R-:W-:Y:S01]  /*3df0*/  ISETP.NE.AND P5, PT, R31, RZ, PT ;  /* 0x000000ff1f00720c */ /* 0x000fe20003fa5270 */
[-CC-:B------:R-:W-:Y:S01]  /*3e00*/  FFMA.FTZ R31, R71, R9.reuse, -R60.reuse ;  /* 0x00000009471f7223 */ /* 0x180fe2000001083c */
[----:B------:R-:W-:Y:S01]  /*3e10*/  ISETP.GT.AND P2, PT, R20, 0x50, !P2 ;  /* 0x000000501400780c */ /* 0x000fe20005744270 */
[----:B------:R0:W1:Y:S01]  /*3e20*/  MUFU.EX2 R188, R29 ;  /* 0x0000001d00bc7308 */ /* 0x0000620000000800 */
[----:B------:R-:W-:Y:S01]  /*3e30*/  ISETP.LT.OR P1, PT, R15, 0x4a, P1 ;  /* 0x0000004a0f00780c */ /* 0x000fe20000f21670 */
[--C-:B------:R-:W-:Y:S01]  /*3e40*/  FFMA.FTZ R39, R93, R9, -R60.reuse ;  /* 0x000000095d277223 */ /* 0x100fe2000001083c */
[----:B------:R-:W-:Y:S01]  /*3e50*/  FMNMX.FTZ R25, R0, R25, !PT ;  /* 0x0000001900197209 */ /* 0x000fe20007810000 */
[----:B------:R-:W-:Y:S01]  /*3e60*/  FFMA.FTZ R14, R14, R9, -R60 ;  /* 0x000000090e0e7223 */ /* 0x000fe2000001083c */
[----:B------:R-:W-:-:S02]  /*3e70*/  ISETP.GT.AND P4, PT, R20, 0x58, !P4 ;  /* 0x000000581400780c */ /* 0x000fc40006784270 */
[----:B------:R-:W-:Y:S01]  /*3e80*/  ISETP.GT.AND P5, PT, R20, 0x59, !P5 ;  /* 0x000000591400780c */ /* 0x000fe20006fa4270 */
[----:B------:R-:W2:Y:S01]  /*3e90*/  MUFU.EX2 R31, R31 ;  /* 0x0000001f001f7308 */ /* 0x000ea20000000800 */
[----:B------:R-:W-:Y:S01]  /*3ea0*/  ISETP.LT.OR P2, PT, R15, 0x51, P2 ;  /* 0x000000510f00780c */ /* 0x000fe20001741670 */
[-CC-:B0-----:R-:W-:Y:S01]  /*3eb0*/  FFMA.FTZ R29, R79, R9.reuse, -R60.reuse ;  /* 0x000000094f1d7223 */ /* 0x181fe2000001083c */
[----:B------:R-:W-:Y:S01]  /*3ec0*/  FSEL R20, R3, -INF , !P1 ;  /* 0xff80000003147808 */ /* 0x000fe20004800000 */
[----:B------:R-:W-:Y:S01]  /*3ed0*/  FFMA.FTZ R3, R85, R9, -R60 ;  /* 0x0000000955037223 */ /* 0x000fe2000001083c */
[----:B------:R-:W-:Y:S02]  /*3ee0*/  FMNMX.FTZ R25, R50, R25, !PT ;  /* 0x0000001932197209 */ /* 0x000fe40007810000 */
[----:B------:R-:W-:Y:S01]  /*3ef0*/  ISETP.LT.OR P3, PT, R15, 0x52, P3 ;  /* 0x000000520f00780c */ /* 0x000fe20001f61670 */
[----:B------:R0:W-:Y:S01]  /*3f00*/  MUFU.EX2 R180, R3 ;  /* 0x0000000300b47308 */ /* 0x0001e20000000800 */
[----:B------:R-:W-:-:S02]  /*3f10*/  FSEL R8, R8, -INF , !P2 ;  /* 0xff80000008087808 */ /* 0x000fc40005000000 */
[----:B------:R-:W-:Y:S02]  /*3f20*/  FMNMX.FTZ R25, R20, R25, !PT ;  /* 0x0000001914197209 */ /* 0x000fe40007810000 */
[----:B------:R-:W-:Y:S02]  /*3f30*/  ISETP.LT.OR P4, PT, R15, 0x59, P4 ;  /* 0x000000590f00780c */ /* 0x000fe40002781670 */
[----:B------:R-:W-:Y:S01]  /*3f40*/  FSEL R52, R5, -INF , !P3 ;  /* 0xff80000005347808 */ /* 0x000fe20005800000 */
[--C-:B------:R-:W-:Y:S01]  /*3f50*/  FFMA.FTZ R5, R41, R9, -R60.reuse ;  /* 0x0000000929057223 */ /* 0x100fe2000001083c */
[----:B------:R-:W-:Y:S01]  /*3f60*/  FMNMX.FTZ R25, R8, R25, !PT ;  /* 0x0000001908197209 */ /* 0x000fe20007810000 */
[-CC-:B0-----:R-:W-:Y:S01]  /*3f70*/  FFMA.FTZ R3, R87, R9.reuse, -R60.reuse ;  /* 0x0000000957037223 */ /* 0x181fe2000001083c */
[----:B------:R-:W-:Y:S01]  /*3f80*/  ISETP.LT.OR P5, PT, R15, 0x5a, P5 ;  /* 0x0000005a0f00780c */ /* 0x000fe20002fa1670 */
[--C-:B------:R-:W-:Y:S01]  /*3f90*/  FFMA.FTZ R41, R61, R9, -R60.reuse ;  /* 0x000000093d297223 */ /* 0x100fe2000001083c */
[----:B------:R-:W-:Y:S01]  /*3fa0*/  FSEL R54, R13, -INF , !P4 ;  /* 0xff8000000d367808 */ /* 0x000fe20006000000 */
[----:B------:R-:W-:Y:S01]  /*3fb0*/  MUFU.EX2 R182, R3 ;  /* 0x0000000300b67308 */ /* 0x000fe20000000800 */
[----:B------:R-:W-:Y:S01]  /*3fc0*/  FMNMX.FTZ R25, R52, R25, !PT ;  /* 0x0000001934197209 */ /* 0x000fe20007810000 */
[-CC-:B------:R-:W-:Y:S01]  /*3fd0*/  FFMA.FTZ R13, R89, R9.reuse, -R60.reuse ;  /* 0x00000009590d7223 */ /* 0x180fe2000001083c */
[----:B------:R-:W-:Y:S01]  /*3fe0*/  FSEL R56, R11, -INF , !P5 ;  /* 0xff8000000b387808 */ /* 0x000fe20006800000 */
[--C-:B------:R-:W-:Y:S01]  /*3ff0*/  FFMA.FTZ R11, R45, R9, -R60.reuse ;  /* 0x000000092d0b7223 */ /* 0x100fe2000001083c */
[----:B------:R-:W-:Y:S01]  /*4000*/  FMNMX.FTZ R25, R54, R25, !PT ;  /* 0x0000001936197209 */ /* 0x000fe20007810000 */
[----:B------:R-:W-:Y:S01]  /*4010*/  FFMA.FTZ R15, R49, R9, -R60 ;  /* 0x00000009310f7223 */ /* 0x000fe2000001083c */
[----:B------:R-:W-:Y:S01]  /*4020*/  R2UR UR11, R74 ;  /* 0x000000004a0b72ca */ /* 0x000fe200000e0000 */
[----:B------:R-:W-:Y:S01]  /*4030*/  MUFU.EX2 R174, R41 ;  /* 0x0000002900ae7308 */ /* 0x000fe20000000800 */
[----:B------:R-:W-:-:S05]  /*4040*/  FMNMX.FTZ R25, R56, R25, !PT ;  /* 0x0000001938197209 */ /* 0x000fca0007810000 */
[----:B------:R-:W0:Y:S02]  /*4050*/  SHFL.BFLY PT, R58, R25, 0x2, 0x1f ;  /* 0x0c401f00193a7f89 */ /* 0x000e2400000e0000 */
[----:B------:R3:W4:Y:S04]  /*4060*/  MUFU.EX2 R190, R33 ;  /* 0x0000002100be7308 */ /* 0x0007280000000800 */
[----:B------:R-:W-:-:S04]  /*4070*/  UIADD3 UR6, UR11, UR10, URZ ;  /* 0x0000000a0b067290 */ /* 0x000fc8000fffe03f */
[----:B------:R-:W5:Y:S01]  /*4080*/  MUFU.EX2 R35, R35 ;  /* 0x0000002300237308 */ /* 0x000f620000000800 */
[----:B---3--:R-:W-:Y:S01]  /*4090*/  FFMA.FTZ R33, R83, R9, -R60 ;  /* 0x0000000953217223 */ /* 0x008fe2000001083c */
[----:B------:R-:W-:-:S06]  /*40a0*/  UIADD3 UR4, UR6, UR4, URZ ;  /* 0x0000000406047290 */ /* 0x000fcc000fffe03f */
[----:B------:R3:W5:Y:S01]  /*40b0*/  MUFU.EX2 R184, R29 ;  /* 0x0000001d00b87308 */ /* 0x0007620000000800 */
[----:B0-----:R-:W-:Y:S01]  /*40c0*/  FMNMX.FTZ R58, R25, R58, !PT ;  /* 0x0000003a193a7209 */ /* 0x001fe20007810000 */
[----:B------:R-:W-:-:S06]  /*40d0*/  FFMA.FTZ R25, R57, R9, -R60 ;  /* 0x0000000939197223 */ /* 0x000fcc000001083c */
[----:B------:R-:W0:Y:S01]  /*40e0*/  MUFU.EX2 R37, R37 ;  /* 0x0000002500257308 */ /* 0x000e220000000800 */
[----:B---3--:R-:W-:Y:S01]  /*40f0*/  FFMA.FTZ R29, R91, R9, -R60 ;  /* 0x000000095b1d7223 */ /* 0x008fe2000001083c */
[----:B------:R-:W3:Y:S06]  /*4100*/  SHFL.BFLY PT, R3, R58, 0x1, 0x1f ;  /* 0x0c201f003a037f89 */ /* 0x000eec00000e0000 */
[----:B------:R1:W-:Y:S08]  /*4110*/  MUFU.EX2 R172, R25 ;  /* 0x0000001900ac7308 */ /* 0x0003f00000000800 */
[----:B------:R-:W-:Y:S08]  /*4120*/  MUFU.EX2 R168, R43 ;  /* 0x0000002b00a87308 */ /* 0x000ff00000000800 */
[----:B------:R2:W0:Y:S01]  /*4130*/  MUFU.EX2 R186, R33 ;  /* 0x0000002100ba7308 */ /* 0x0004220000000800 */
[----:B---3--:R-:W-:-:S04]  /*4140*/  FMNMX.FTZ R3, R58, R3, !PT ;  /* 0x000000033a037209 */ /* 0x008fc80007810000 */
[C---:B------:R-:W-:Y:S01]  /*4150*/  FSETP.NEU.FTZ.AND P1, PT, R3.reuse, -INF , PT ;  /* 0xff8000000300780b */ /* 0x040fe20003f3d000 */
[-C--:B-1----:R-:W-:Y:S02]  /*4160*/  FMUL.FTZ R25, R3, R9.reuse ;  /* 0x0000000903197220 */ /* 0x082fe40000410000 */
[----:B------:R-:W-:Y:S01]  /*4170*/  MUFU.EX2 R5, R5 ;  /* 0x0000000500057308 */ /* 0x000fe20000000800 */
[----:B--2---:R-:W-:Y:S02]  /*4180*/  FFMA.FTZ R33, R53, R9, -R60 ;  /* 0x0000000935217223 */ /* 0x004fe4000001083c */
[----:B------:R-:W-:Y:S02]  /*4190*/  FSEL R41, R25, RZ, P1 ;  /* 0x000000ff19297208 */ /* 0x000fe40000800000 */
[----:B------:R-:W-:-:S03]  /*41a0*/  PLOP3.LUT P1, PT, PT, PT, UP1, 0x40, 0x0 ;  /* 0x000000000000781c */ /* 0x000fc60003f2e818 */
        /* <DEDUP_REMOVED lines=17> */
[----:B-1----:R-:W-:Y:S01]  /*42c0*/  FADD.FTZ R26, R27, R188 ;  /* 0x000000bc1b1a7221 */ /* 0x002fe20000010000 */
[-CC-:B------:R-:W-:Y:S01]  /*42d0*/  FFMA.FTZ R46, R46, R9.reuse, -R41.reuse ;  /* 0x000000092e2e7223 */ /* 0x180fe20000010829 */
[-CC-:B------:R-:W-:Y:S01]  /*42e0*/  FFMA.FTZ R48, R48, R9.reuse, -R41.reuse ;  /* 0x0000000930307223 */ /* 0x180fe20000010829 */
[--C-:B------:R-:W-:Y:S01]  /*42f0*/  FFMA.FTZ R0, R0, R9, -R41.reuse ;  /* 0x0000000900007223 */ /* 0x100fe20000010829 */
[----:B------:R-:W-:Y:S01]  /*4300*/  FADD.FTZ R43, R31, R26 ;  /* 0x0000001a1f2b7221 */ /* 0x000fe20000010000 */
[----:B------:R-:W-:Y:S01]  /*4310*/  F2FP.F16.F32.PACK_AB R188, R188, R27 ;  /* 0x0000001bbcbc723e */ /* 0x000fe200000000ff */
[-C--:B------:R-:W-:Y:S01]  /*4320*/  FFMA.FTZ R10, R10, R9.reuse, -R41 ;  /* 0x000000090a0a7223 */ /* 0x080fe20000010829 */
[----:B------:R-:W1:Y:S01]  /*4330*/  MUFU.EX2 R21, R21 ;  /* 0x0000001500157308 */ /* 0x000e620000000800 */
[----:B----4-:R-:W-:Y:S01]  /*4340*/  FADD.FTZ R26, R190, R43 ;  /* 0x0000002bbe1a7221 */ /* 0x010fe20000010000 */
[-CC-:B------:R-:W-:Y:S01]  /*4350*/  FFMA.FTZ R50, R50, R9.reuse, -R41.reuse ;  /* 0x0000000932327223 */ /* 0x180fe20000010829 */
[-CC-:B------:R-:W-:Y:S01]  /*4360*/  FFMA.FTZ R20, R20, R9.reuse, -R41.reuse ;  /* 0x0000000914147223 */ /* 0x180fe20000010829 */
[-CC-:B------:R-:W-:Y:S01]  /*4370*/  FFMA.FTZ R52, R52, R9.reuse, -R41.reuse ;  /* 0x0000000934347223 */ /* 0x180fe20000010829 */
[----:B-----5:R-:W-:Y:S01]  /*4380*/  FADD.FTZ R43, R35, R26 ;  /* 0x0000001a232b7221 */ /* 0x020fe20000010000 */
[----:B------:R-:W-:Y:S01]  /*4390*/  FFMA.FTZ R54, R54, R9, -R41 ;  /* 0x0000000936367223 */ /* 0x000fe20000010829 */
[----:B------:R-:W-:Y:S01]  /*43a0*/  F2FP.F16.F32.PACK_AB R190, R190, R31 ;  /* 0x0000001fbebe723e */ /* 0x000fe200000000ff */
[----:B------:R-:W2:Y:S01]  /*43b0*/  MUFU.EX2 R24, R24 ;  /* 0x0000001800187308 */ /* 0x000ea20000000800 */
[C---:B------:R-:W-:Y:S01]  /*43c0*/  FADD.FTZ R26, R184.reuse, R43 ;  /* 0x0000002bb81a7221 */ /* 0x040fe20000010000 */
[----:B------:R-:W-:-:S03]  /*43d0*/  F2FP.F16.F32.PACK_AB R184, R184, R35 ;  /* 0x00000023b8b8723e */ /* 0x000fc600000000ff */
[----:B0-----:R-:W-:-:S03]  /*43e0*/  FADD.FTZ R43, R37, R26 ;  /* 0x0000001a252b7221 */ /* 0x001fc60000010000 */
[----:B------:R-:W0:Y:S01]  /*43f0*/  MUFU.EX2 R28, R28 ;  /* 0x0000001c001c7308 */ /* 0x000e220000000800 */
[C---:B------:R-:W-:Y:S01]  /*4400*/  FADD.FTZ R43, R186.reuse, R43 ;  /* 0x0000002bba2b7221 */ /* 0x040fe20000010000 */
[----:B------:R-:W-:Y:S02]  /*4410*/  F2FP.F16.F32.PACK_AB R186, R186, R37 ;  /* 0x00000025baba723e */ /* 0x000fe400000000ff */
[----:B-1----:R-:W-:Y:S01]  /*4420*/  F2FP.F16.F32.PACK_AB R189, R21, R2 ;  /* 0x0000000215bd723e */ /* 0x002fe200000000ff */
[----:B------:R-:W-:Y:S01]  /*4430*/  FADD.FTZ R26, R180, R43 ;  /* 0x0000002bb41a7221 */ /* 0x000fe20000010000 */
[----:B------:R-:W-:Y:S01]  /*4440*/  FADD.FTZ R43, R2, R21 ;  /* 0x00000015022b7221 */ /* 0x000fe20000010000 */
[C---:B------:R-:W-:Y:S01]  /*4450*/  F2FP.F16.F32.PACK_AB R180, R5.reuse, R180 ;  /* 0x000000b405b4723e */ /* 0x040fe200000000ff */
[----:B------:R1:W3:Y:S01]  /*4460*/  MUFU.EX2 R185, R30 ;  /* 0x0000001e00b97308 */ /* 0x0002e20000000800 */
[----:B------:R-:W-:Y:S01]  /*4470*/  FADD.FTZ R45, R5, R26 ;  /* 0x0000001a052d7221 */ /* 0x000fe20000010000 */
[----:B--2---:R-:W-:-:S04]  /*4480*/  FADD.FTZ R26, R24, R43 ;  /* 0x0000002b181a7221 */ /* 0x004fc80000010000 */
[C---:B------:R-:W-:Y:S01]  /*4490*/  FADD.FTZ R43, R191.reuse, R26 ;  /* 0x0000001abf2b7221 */ /* 0x040fe20000010000 */
[----:B------:R-:W-:Y:S01]  /*44a0*/  F2FP.F16.F32.PACK_AB R191, R191, R24 ;  /* 0x00000018bfbf723e */ /* 0x000fe200000000ff */
[----:B------:R-:W2:Y:S01]  /*44b0*/  MUFU.EX2 R32, R32 ;  /* 0x0000002000207308 */ /* 0x000ea20000000800 */
[----:B-1----:R-:W-:Y:S01]  /*44c0*/  FADD.FTZ R30, R182, R45 ;  /* 0x0000002db61e7221 */ /* 0x002fe20000010000 */
[----:B0-----:R-:W-:Y:S01]  /*44d0*/  FADD.FTZ R26, R28, R43 ;  /* 0x0000002b1c1a7221 */ /* 0x001fe20000010000 */
[C---:B------:R-:W-:Y:S02]  /*44e0*/  F2FP.F16.F32.PACK_AB R182, R11.reuse, R182 ;  /* 0x000000b60bb6723e */ /* 0x040fe400000000ff */
[----:B------:R-:W-:-:S03]  /*44f0*/  FADD.FTZ R30, R11, R30 ;  /* 0x0000001e0b1e7221 */ /* 0x000fc60000010000 */
[----:B------:R-:W0:Y:S01]  /*4500*/  MUFU.EX2 R187, R34 ;  /* 0x0000002200bb7308 */ /* 0x000e220000000800 */
[C---:B---3--:R-:W-:Y:S01]  /*4510*/  FADD.FTZ R43, R185.reuse, R26 ;  /* 0x0000001ab92b7221 */ /* 0x048fe20000010000 */
[----:B------:R-:W-:-:S06]  /*4520*/  F2FP.F16.F32.PACK_AB R185, R185, R28 ;  /* 0x0000001cb9b9723e */ /* 0x000fcc00000000ff */
[----:B------:R-:W1:Y:S08]  /*4530*/  MUFU.EX2 R36, R36 ;  /* 0x0000002400247308 */ /* 0x000e700000000800 */
[----:B------:R-:W3:Y:S08]  /*4540*/  MUFU.EX2 R181, R38 ;  /* 0x0000002600b57308 */ /* 0x000ef00000000800 */
[----:B------:R4:W-:Y:S08]  /*4550*/  MUFU.EX2 R179, R12 ;  /* 0x0000000c00b37308 */ /* 0x0009f00000000800 */
[----:B------:R-:W-:Y:S01]  /*4560*/  MUFU.EX2 R40, R40 ;  /* 0x0000002800287308 */ /* 0x000fe20000000800 */
[-C--:B----4-:R-:W-:Y:S01]  /*4570*/  FFMA.FTZ R12, R8, R9.reuse, -R41 ;  /* 0x00000009080c7223 */ /* 0x090fe20000010829 */
[----:B--2---:R-:W-:Y:S01]  /*4580*/  FADD.FTZ R8, R32, R43 ;  /* 0x0000002b20087221 */ /* 0x004fe20000010000 */
[----:B------:R-:W-:-:S03]  /*4590*/  FFMA.FTZ R41, R56, R9, -R41 ;  /* 0x0000000938297223 */ /* 0x000fc60000010829 */
[C---:B0-----:R-:W-:Y:S01]  /*45a0*/  FADD.FTZ R43, R187.reuse, R8 ;  /* 0x00000008bb2b7221 */ /* 0x041fe20000010000 */
[----:B------:R-:W-:Y:S01]  /*45b0*/  F2FP.F16.F32.PACK_AB R187, R187, R32 ;  /* 0x00000020bbbb723e */ /* 0x000fe200000000ff */
[----:B------:R-:W-:Y:S02]  /*45c0*/  MUFU.EX2 R183, R42 ;  /* 0x0000002a00b77308 */ /* 0x000fe40000000800 */
[----:B-1----:R-:W-:-:S04]  /*45d0*/  FADD.FTZ R8, R36, R43 ;  /* 0x0000002b24087221 */ /* 0x002fc80000010000 */
[C---:B---3--:R-:W-:Y:S01]  /*45e0*/  FADD.FTZ R27, R181.reuse, R8 ;  /* 0x00000008b51b7221 */ /* 0x048fe20000010000 */
[----:B------:R-:W-:Y:S01]  /*45f0*/  F2FP.F16.F32.PACK_AB R181, R181, R36 ;  /* 0x00000024b5b5723e */ /* 0x000fe200000000ff */
[----:B------:R-:W0:Y:S08]  /*4600*/  MUFU.EX2 R13, R13 ;  /* 0x0000000d000d7308 */ /* 0x000e300000000800 */
[----:B------:R-:W-:Y:S08]  /*4610*/  MUFU.EX2 R44, R44 ;  /* 0x0000002c002c7308 */ /* 0x000ff00000000800 */
[----:B------:R1:W2:Y:S01]  /*4620*/  MUFU.EX2 R176, R15 ;  /* 0x0000000f00b07308 */ /* 0x0002a20000000800 */
[----:B0-----:R-:W-:-:S07]  /*4630*/  FADD.FTZ R45, R13, R30 ;  /* 0x0000001e0d2d7221 */ /* 0x001fce0000010000 */
[----:B------:R-:W-:Y:S01]  /*4640*/  MUFU.EX2 R177, R46 ;  /* 0x0000002e00b17308 */ /* 0x000fe20000000800 */
[----:B-1----:R-:W-:-:S07]  /*4650*/  FFMA.FTZ R15, R95, R9, -R60 ;  /* 0x000000095f0f7223 */ /* 0x002fce000001083c */
[----:B------:R-:W0:Y:S01]  /*4660*/  MUFU.EX2 R29, R29 ;  /* 0x0000001d001d7308 */ /* 0x000e220000000800 */
[C---:B--2---:R-:W-:Y:S01]  /*4670*/  FADD.FTZ R26, R176.reuse, R45 ;  /* 0x0000002db01a7221 */ /* 0x044fe20000010000 */
[----:B------:R-:W-:-:S06]  /*4680*/  F2FP.F16.F32.PACK_AB R176, R176, R13 ;  /* 0x0000000db0b0723e */ /* 0x000fcc00000000ff */
[----:B------:R-:W1:Y:S08]  /*4690*/  MUFU.EX2 R48, R48 ;  /* 0x0000003000307308 */ /* 0x000e700000000800 */
[----:B------:R2:W-:Y:S01]  /*46a0*/  MUFU.EX2 R173, R0 ;  /* 0x0000000000ad7308 */ /* 0x0005e20000000800 */
[----:B0-----:R-:W-:-:S07]  /*46b0*/  FADD.FTZ R45, R29, R26 ;  /* 0x0000001a1d2d7221 */ /* 0x001fce0000010000 */
[----:B------:R0:W3:Y:S01]  /*46c0*/  MUFU.EX2 R178, R33 ;  /* 0x0000002100b27308 */ /* 0x0000e20000000800 */
[----:B--2---:R-:W-:-:S04]  /*46d0*/  FADD.FTZ R0, R40, R27 ;  /* 0x0000001b28007221 */ /* 0x004fc80000010000 */
[C---:B------:R-:W-:Y:S01]  /*46e0*/  FADD.FTZ R5, R183.reuse, R0 ;  /* 0x00000000b7057221 */ /* 0x040fe20000010000 */
[----:B------:R-:W-:Y:S02]  /*46f0*/  F2FP.F16.F32.PACK_AB R183, R183, R40 ;  /* 0x00000028b7b7723e */ /* 0x000fe400000000ff */
[----:B------:R-:W2:Y:S01]  /*4700*/  MUFU.EX2 R39, R39 ;  /* 0x0000002700277308 */ /* 0x000ea20000000800 */
[----:B------:R-:W-:Y:S01]  /*4710*/  FADD.FTZ R0, R44, R5 ;  /* 0x000000052c007221 */ /* 0x000fe20000010000 */
[-CC-:B0-----:R-:W-:Y:S01]  /*4720*/  FFMA.FTZ R33, R97, R9.reuse, -R60.reuse ;  /* 0x0000000961217223 */ /* 0x181fe2000001083c */
[----:B------:R-:W-:Y:S02]  /*4730*/  FFMA.FTZ R60, R69, R9, -R60 ;  /* 0x00000009453c7223 */ /* 0x000fe4000001083c */
[C---:B------:R-:W-:Y:S01]  /*4740*/  FADD.FTZ R5, R177.reuse, R0 ;  /* 0x00000000b1057221 */ /* 0x040fe20000010000 */
[----:B------:R-:W-:Y:S02]  /*4750*/  F2FP.F16.F32.PACK_AB R177, R177, R44 ;  /* 0x0000002cb1b1723e */ /* 0x000fe400000000ff */
[----:B------:R-:W0:Y:S01]  /*4760*/  MUFU.EX2 R10, R10 ;  /* 0x0000000a000a7308 */ /* 0x000e220000000800 */
[----:B-1----:R-:W-:Y:S01]  /*4770*/  FADD.FTZ R0, R48, R5 ;  /* 0x0000000530007221 */ /* 0x002fe20000010000 */
[C---:B---3--:R-:W-:Y:S01]  /*4780*/  FADD.FTZ R26, R178.reuse, R45 ;  /* 0x0000002db21a7221 */ /* 0x048fe20000010000 */
[----:B------:R-:W-:-:S02]  /*4790*/  F2FP.F16.F32.PACK_AB R178, R178, R29 ;  /* 0x0000001db2b2723e */ /* 0x000fc400000000ff */
[C---:B------:R-:W-:Y:S01]  /*47a0*/  FADD.FTZ R5, R179.reuse, R0 ;  /* 0x00000000b3057221 */ /* 0x040fe20000010000 */
[----:B------:R-:W-:Y:S02]  /*47b0*/  F2FP.F16.F32.PACK_AB R179, R179, R48 ;  /* 0x00000030b3b3723e */ /* 0x000fe400000000ff */
[----:B------:R-:W1:Y:S01]  /*47c0*/  MUFU.EX2 R15, R15 ;  /* 0x0000000f000f7308 */ /* 0x000e620000000800 */
[----:B--2---:R-:W-:-:S04]  /*47d0*/  FADD.FTZ R43, R39, R26 ;  /* 0x0000001a272b7221 */ /* 0x004fc80000010000 */
[C---:B------:R-:W-:Y:S01]  /*47e0*/  FADD.FTZ R8, R172.reuse, R43 ;  /* 0x0000002bac087221 */ /* 0x040fe20000010000 */
[----:B------:R-:W-:Y:S02]  /*47f0*/  F2FP.F16.F32.PACK_AB R172, R172, R39 ;  /* 0x00000027acac723e */ /* 0x000fe400000000ff */
[----:B------:R-:W2:Y:S01]  /*4800*/  MUFU.EX2 R50, R50 ;  /* 0x0000003200327308 */ /* 0x000ea20000000800 */
[----:B0-----:R-:W-:-:S04]  /*4810*/  FADD.FTZ R0, R10, R5 ;  /* 0x000000050a007221 */ /* 0x001fc80000010000 */
[C---:B------:R-:W-:Y:S01]  /*4820*/  FADD.FTZ R5, R173.reuse, R0 ;  /* 0x00000000ad057221 */ /* 0x040fe20000010000 */
[----:B------:R-:W-:Y:S01]  /*4830*/  F2FP.F16.F32.PACK_AB R173, R173, R10 ;  /* 0x0000000aadad723e */ /* 0x000fe200000000ff */
[----:B------:R-:W-:Y:S01]  /*4840*/  VIADD R10, R75, 0xfffffffe ;  /* 0xfffffffe4b0a7836 */ /* 0x000fe20000000000 */
[----:B------:R-:W0:Y:S01]  /*4850*/  MUFU.EX2 R175, R20 ;  /* 0x0000001400af7308 */ /* 0x000e220000000800 */
[----:B-1----:R-:W-:-:S04]  /*4860*/  FADD.FTZ R27, R15, R8 ;  /* 0x000000080f1b7221 */ /* 0x002fc80000010000 */
[C---:B------:R-:W-:Y:S01]  /*4870*/  FADD.FTZ R8, R174.reuse, R27 ;  /* 0x0000001bae087221 */ /* 0x040fe20000010000 */
[----:B------:R-:W-:Y:S02]  /*4880*/  F2FP.F16.F32.PACK_AB R174, R174, R15 ;  /* 0x0000000faeae723e */ /* 0x000fe400000000ff */
[----:B------:R-:W1:Y:S01]  /*4890*/  MUFU.EX2 R33, R33 ;  /* 0x0000002100217308 */ /* 0x000e620000000800 */
[----:B--2---:R-:W-:-:S07]  /*48a0*/  FADD.FTZ R0, R50, R5 ;  /* 0x0000000532007221 */ /* 0x004fce0000010000 */
[----:B------:R-:W2:Y:S01]  /*48b0*/  MUFU.EX2 R12, R12 ;  /* 0x0000000c000c7308 */ /* 0x000ea20000000800 */
[C---:B0-----:R-:W-:Y:S01]  /*48c0*/  FADD.FTZ R5, R175.reuse, R0 ;  /* 0x00000000af057221 */ /* 0x041fe20000010000 */
[----:B------:R-:W-:-:S06]  /*48d0*/  F2FP.F16.F32.PACK_AB R175, R175, R50 ;  /* 0x00000032afaf723e */ /* 0x000fcc00000000ff */
        /* <DEDUP_REMOVED lines=12> */
[----:B--2---:R-:W-:Y:S01]  /*49a0*/  FADD.FTZ R0, R54, R5 ;  /* 0x0000000536007221 */ /* 0x004fe20000010000 */
[C---:B0-----:R-:W-:Y:S01]  /*49b0*/  FADD.FTZ R8, R25.reuse, R8 ;  /* 0x0000000819087221 */ /* 0x041fe20000010000 */
[----:B------:R-:W-:Y:S02]  /*49c0*/  F2FP.F16.F32.PACK_AB R170, R25, R14 ;  /* 0x0000000e19aa723e */ /* 0x000fe400000000ff */
[C---:B-1----:R-:W-:Y:S01]  /*49d0*/  FADD.FTZ R5, R41.reuse, R0 ;  /* 0x0000000029057221 */ /* 0x042fe20000010000 */
        /* <DEDUP_REMOVED lines=12> */
.L_x_4564:
[----:B------:R-:W-:-:S11]  /*4aa0*/  UISETP.NE.AND UP2, UPT, UR5, 0x1, UPT ;  /* 0x000000010500788c */ /* 0x000fd6000bf45270 */
[----:B------:R-:W-:Y:S02]  /*4ab0*/  @UP2 ULDC.64 UR6, c[0x0][0x9e8] ;  /* 0x00027a0000062ab9 */ /* 0x000fe40000000a00 */
[----:B------:R-:W-:-:S04]  /*4ac0*/  UIMAD.WIDE.U32 UR10, UR14, UR6, URZ ;  /* 0x000000060e0a72a5 */ /* 0x000fc8000f8e003f */
[----:B------:R-:W-:-:S12]  /*4ad0*/  @UP2 USHF.R.U32.HI UR14, URZ, UR7, UR11 ;  /* 0x000000073f0e2299 */ /* 0x000fd8000801160b */
.L_x_4565:
[----:B------:R-:W-:-:S04]  /*4ae0*/  UIMAD UR5, UR14, UR5, UR5 ;  /* 0x000000050e0572a4 */ /* 0x000fc8000f8e0205 */
[----:B------:R-:W-:-:S04]  /*4af0*/  UISETP.LT.AND UP2, UPT, UR4, UR5, UPT ;  /* 0x000000050400728c */ /* 0x000fc8000bf41270 */
[----:B------:R-:W-:-:S12]  /*4b00*/  USEL UR4, UR4, UR5, UP2 ;  /* 0x0000000504047287 */ /* 0x000fd80009000000 */
.L_x_4563:
[----:B------:R-:W-:Y:S01]  /*4b10*/  R2UR UR6, R22 ;  /* 0x00000000160672ca */ /* 0x000fe200000e0000 */
[----:B------:R-:W-:Y:S01]  /*4b20*/  UIMAD.WIDE UR4, UR4, 0x2aaaaaab, URZ ;  /* 0x2aaaaaab040478a5 */ /* 0x000fe2000f8e023f */
[----:B------:R-:W-:Y:S01]  /*4b30*/  IMAD.MOV.U32 R2, RZ, RZ, 0x3f800000 ;  /* 0x3f800000ff027424 */ /* 0x000fe200078e00ff */
[----:B------:R-:W-:Y:S01]  /*4b40*/  CS2R R118, SRZ ;  /* 0x0000000000767805 */ /* 0x000fe2000001ff00 */
[----:B------:R-:W-:Y:S01]  /*4b50*/  IMAD.MOV.U32 R0, RZ, RZ, 0x3f800000 ;  /* 0x3f800000ff007424 */ /* 0x000fe200078e00ff */
        /* <DEDUP_REMOVED lines=58> */
.L_x_4583:
[----:B------:R-:W-:-:S04]  /*4f00*/  UIADD3 UR5, UR37, 0x1, URZ ;  /* 0x0000000125057890 */ /* 0x000fc8000fffe03f */
[----:B------:R-:W-:-:S04]  /*4f10*/  UISETP.NE.AND UP2, UPT, UR5, 0x2, UPT ;  /* 0x000000020500788c */ /* 0x000fc8000bf45270 */
[----:B------:R-:W-:Y:S02]  /*4f20*/  USEL UR39, URZ, 0x1, UP2 ;  /* 0x000000013f277887 */ /* 0x000fe40009000000 */
[----:B------:R-:W-:Y:S02]  /*4f30*/  USEL UR5, UR5, URZ, UP2 ;  /* 0x0000003f05057287 */ /* 0x000fe40009000000 */
[----:B------:R-:W-:Y:S01]  /*4f40*/  ULOP3.LUT UR39, UR36, UR39, URZ, 0x3c, !UPT ;  /* 0x0000002724277292 */ /* 0x000fe2000f8e3c3f */
[----:B------:R-:W-:Y:S11]  /*4f50*/  @!P0 BRA `(.L_x_4567) ;  /* 0x0000000000048947 */ /* 0x000ff60003800000 */
[----:B------:R-:W-:Y:S01]  /*4f60*/  BPT.TRAP 0x1 ;  /* 0x000000040000795c */ /* 0x000fe20000300000 */
.L_x_4567:
[----:B------:R-:W-:Y:S01]  /*4f70*/  ULEA UR7, UR5, UR38, 0x3 ;  /* 0x0000002605077291 */ /* 0x000fe2000f8e183f */
[----:B------:R-:W-:-:S05]  /*4f80*/  IMAD.U32 R9, RZ, RZ, UR39 ;  /* 0x00000027ff097e24 */ /* 0x000fca000f8e00ff */
[----:B------:R-:W-:-:S04]  /*4f90*/  SHF.L.U32 R9, R9, 0x1f, RZ ;  /* 0x0000001f09097819 */ /* 0x000fc800000006ff */
[----:B------:R0:W1:Y:S01]  /*4fa0*/  SYNCS.PHASECHK.TRANS64.TRYWAIT P1, [UR7+0x30830], R9 ;  /* 0x03083009ff0075a7 */ /* 0x0000620008020147 */
[----:B------:R-:W-:Y:S05]  /*4fb0*/  @!P0 BRA `(.L_x_4568) ;  /* 0x0000000000048947 */ /* 0x000fea0003800000 */
[----:B------:R-:W-:Y:S01]  /*4fc0*/  BPT.TRAP 0x1 ;  /* 0x000000040000795c */ /* 0x000fe20000300000 */
.L_x_4568:
[----:B-1----:R-:W-:Y:S05]  /*4fd0*/  @P1 BRA `(.L_x_4569) ;  /* 0x0000000000081947 */ /* 0x002fea0003800000 */
[----:B------:R-:W1:Y:S02]  /*4fe0*/  SYNCS.PHASECHK.TRANS64.TRYWAIT P1, [UR7+0x30830], R9 ;  /* 0x03083009ff0075a7 */ /* 0x000e640008020147 */
[----:B-1----:R-:W-:Y:S05]  /*4ff0*/  @!P1 BRA `(.L_x_4570) ;  /* 0x0000011800c49947 */ /* 0x002fea0003800000 */
.L_x_4569:
[----:B------:R-:W-:Y:S01]  /*5000*/  R2UR UR44, R6 ;  /* 0x00000000062c72ca */ /* 0x000fe200000e0000 */
[----:B------:R-:W-:Y:S01]  /*5010*/  UIMAD UR6, UR5, 0x900, UR61 ;  /* 0x00000900050678a4 */ /* 0x000fe2000f8e023d */
[----:B------:R-:W-:Y:S01]  /*5020*/  R2UR UR45, R7 ;  /* 0x00000000072d72ca */ /* 0x000fe200000e0000 */
[----:B------:R-:W-:Y:S01]  /*5030*/  WARPGROUP.ARRIVE ;  /* 0x00000000000079c5 */ /* 0x000fe20000000000 */
[----:B------:R-:W-:Y:S01]  /*5040*/  UMOV UR47, 0x40000040 ;  /* 0x40000040002f7882 */ /* 0x000fe20000000000 */
[----:B------:R-:W-:Y:S01]  /*5050*/  UIADD3 UR10, UR6, 0x6, URZ ;  /* 0x00000006060a7890 */ /* 0x000fe2000fffe03f */
[-C--:B------:R-:W-:Y:S01]  /*5060*/  FMUL.FTZ R24, R24, R0.reuse ;  /* 0x0000000018187220 */ /* 0x080fe20000410000 */
[----:B------:R-:W-:Y:S01]  /*5070*/  UMOV UR11, 0x40000040 ;  /* 0x40000040000b7882 */ /* 0x000fe20000000000 */
[----:B------:R-:W-:Y:S01]  /*5080*/  UMOV UR46, UR6 ;  /* 0x00000006002e7c82 */ /* 0x000fe20008000000 */
[----:B------:R-:W-:Y:S01]  /*5090*/  UIADD3 UR14, UR6, 0x300, URZ ;  /* 0x00000300060e7890 */ /* 0x000fe2000fffe03f */
[-C--:B------:R-:W-:Y:S01]  /*50a0*/  FMUL.FTZ R25, R25, R0.reuse ;  /* 0x0000000019197220 */ /* 0x080fe20000410000 */
[----:B------:R-:W-:Y:S01]  /*50b0*/  UMOV UR15, 0x40000040 ;  /* 0x40000040000f7882 */ /* 0x000fe20000000000 */
[----:B------:R-:W-:Y:S01]  /*50c0*/  UIADD3 UR18, UR6, 0x302, URZ ;  /* 0x0000030206127890 */ /* 0x000fe2000fffe03f */
[-C--:B------:R-:W-:Y:S01]  /*50d0*/  FMUL.FTZ R28, R28, R0.reuse ;  /* 0x000000001c1c7220 */ /* 0x080fe20000410000 */
[----:B------:R-:W-:Y:S01]  /*50e0*/  UMOV UR19, 0x40000040 ;  /* 0x4000004000137882 */ /* 0x000fe20000000000 */
[----:B------:R-:W-:Y:S01]  /*50f0*/  HGMMA.64x96x16.F32 R120, gdesc[UR44], RZ, !UPT, gsb0 ;  /* 0x016000002c7879f0 */ /* 0x000fe2000c0008ff */
[----:B------:R-:W-:Y:S01]  /*5100*/  UIADD3 UR46, UR6, 0x2, URZ ;  /* 0x00000002062e7890 */ /* 0x000fe2000fffe03f */
[-C--:B------:R-:W-:Y:S01]  /*5110*/  FMUL.FTZ R29, R29, R0.reuse ;  /* 0x000000001d1d7220 */ /* 0x080fe20000410000 */
[----:B------:R-:W-:Y:S01]  /*5120*/  UMOV UR44, UR56 ;  /* 0x00000038002c7c82 */ /* 0x000fe20008000000 */
[----:B------:R-:W-:Y:S01]  /*5130*/  UMOV UR45, UR57 ;  /* 0x00000039002d7c82 */ /* 0x000fe20008000000 */
        /* <DEDUP_REMOVED lines=104> */
[----:B------:R-:W-:Y:S01]  /*57c0*/  HGMMA.64x96x16.F32 R120, gdesc[UR44], R120, gsb0 ;  /* 0x016000002c7879f0 */ /* 0x000fe20008000878 */
[----:B------:R-:W-:Y:S01]  /*57d0*/  UIADD3 UR46, UR6, 0x4, URZ ;  /* 0x00000004062e7890 */ /* 0x000fe2000fffe03f */
[----:B------:R-:W-:Y:S01]  /*57e0*/  FMUL.FTZ R119, R119, R2 ;  /* 0x0000000277777220 */ /* 0x000fe20000410000 */
[----:B------:R-:W-:Y:S01]  /*57f0*/  UMOV UR44, UR52 ;  /* 0x00000034002c7c82 */ /* 0x000fe20008000000 */
[----:B------:R-:W-:Y:S01]  /*5800*/  UMOV UR45, UR53 ;  /* 0x00000035002d7c82 */ /* 0x000fe20008000000 */
[----:B------:R-:W-:Y:S01]  /*5810*/  UMOV UR47, 0x40000040 ;  /* 0x40000040002f7882 */ /* 0x000fe20000000000 */
[----:B------:R-:W-:-:S02]  /*5820*/  WARPGROUP.DEPBAR.LE gsb0, 0x0 ;  /* 0x00008000000079c5 */ /* 0x000fc40000010000 */
[----:B------:R-:W-:-:S06]  /*5830*/  WARPGROUP.ARRIVE ;  /* 0x00000000000079c5 */ /* 0x000fcc0000000000 */
[----:B------:R-:W-:Y:S01]  /*5840*/  HGMMA.64x96x16.F32 R120, gdesc[UR44], R120, gsb0 ;  /* 0x016000002c7879f0 */ /* 0x000fe20008000878 */
[----:B------:R-:W-:Y:S01]  /*5850*/  UIADD3 UR46, UR6, 0x606, URZ ;  /* 0x00000606062e7890 */ /* 0x000fe2000fffe03f */
[----:B------:R-:W-:Y:S01]  /*5860*/  UMOV UR44, UR48 ;  /* 0x00000030002c7c82 */ /* 0x000fe20008000000 */
[----:B------:R-:W-:Y:S01]  /*5870*/  UMOV UR45, UR49 ;  /* 0x00000031002d7c82 */ /* 0x000fe20008000000 */
[----:B------:R-:W-:Y:S01]  /*5880*/  UMOV UR47, 0x40000040 ;  /* 0x40000040002f7882 */ /* 0x000fe20000000000 */
        /* <DEDUP_REMOVED lines=28> */
[----:B------:R-:W-:Y:S05]  /*5a50*/  @!P0 BRA `(.L_x_4571) ;  /* 0x0000000000048947 */ /* 0x000fea0003800000 */
[----:B------:R-:W-:Y:S01]  /*5a60*/  BPT.TRAP 0x1 ;  /* 0x000000040000795c */ /* 0x000fe20000300000 */
.L_x_4571:
[----:B------:R-:W-:Y:S01]  /*5a70*/  ULEA UR6, UR37, UR38, 0x3 ;  /* 0x0000002625067291 */ /* 0x000fe2000f8e183f */
[----:B------:R-:W-:-:S05]  /*5a80*/  IMAD.U32 R0, RZ, RZ, UR36 ;  /* 0x00000024ff007e24 */ /* 0x000fca000f8e00ff */
[----:B------:R-:W-:-:S04]  /*5a90*/  SHF.L.U32 R0, R0, 0x1f, RZ ;  /* 0x0000001f00007819 */ /* 0x000fc800000006ff */
[----:B------:R2:W3:Y:S01]  /*5aa0*/  SYNCS.PHASECHK.TRANS64.TRYWAIT P1, [UR6+0x30850], R0 ;  /* 0x03085000ff0075a7 */ /* 0x0004e20008020146 */
[----:B------:R-:W-:Y:S05]  /*5ab0*/  @!P0 BRA `(.L_x_4572) ;  /* 0x0000000000048947 */ /* 0x000fea0003800000 */
[----:B------:R-:W-:Y:S01]  /*5ac0*/  BPT.TRAP 0x1 ;  /* 0x000000040000795c */ /* 0x000fe20000300000 */
.L_x_4572:
[----:B---3--:R-:W-:Y:S05]  /*5ad0*/  @P1 BRA `(.L_x_4573) ;  /* 0x0000000000081947 */ /* 0x008fea0003800000 */
[----:B------:R-:W3:Y:S02]  /*5ae0*/  SYNCS.PHASECHK.TRANS64.TRYWAIT P1, [UR6+0x30850], R0 ;  /* 0x03085000ff0075a7 */ /* 0x000ee40008020146 */
[----:B---3--:R-:W-:Y:S05]  /*5af0*/  @!P1 BRA `(.L_x_4574) ;  /* 0x00000110001c9947 */ /* 0x008fea0003800000 */
.L_x_4573:
[----:B------:R-:W-:Y:S01]  /*5b00*/  UIADD3 UR10, UR38, 0x400, URZ ;  /* 0x00000400260a7890 */ /* 0x000fe2000fffe03f */
[----:B------:R-:W-:Y:S01]  /*5b10*/  WARPGROUP.ARRIVE ;  /* 0x00000000000079c5 */ /* 0x000fe20000000000 */
[----:B------:R-:W-:-:S05]  /*5b20*/  UMOV UR11, 0x40000040 ;  /* 0x40000040000b7882 */ /* 0x000fca0000000000 */
[----:B------:R-:W3:Y:S01]  /*5b30*/  S2R R207, SR_TID.X ;  /* 0x0000000000cf7919 */ /* 0x000ee20000002100 */
[----:B------:R-:W-:Y:S01]  /*5b40*/  USHF.R.U32.HI UR10, URZ, 0x4, UR10 ;  /* 0x000000043f0a7899 */ /* 0x000fe2000801160a */
[----:B------:R-:W-:Y:S01]  /*5b50*/  PLOP3.LUT P1, PT, PT, PT, UP0, 0x80, 0x0 ;  /* 0x000000000000781c */ /* 0x000fe20003f2f008 */
[----:B------:R-:W-:Y:S01]  /*5b60*/  FMUL.FTZ R2, R123, UR4 ;  /* 0x000000047b027c20 */ /* 0x000fe20008410000 */
[----:B------:R-:W-:Y:S01]  /*5b70*/  PLOP3.LUT P2, PT, PT, PT, UP0, 0x80, 0x0 ;  /* 0x000000000000781c */ /* 0x000fe20003f4f008 */
[----:B------:R-:W-:Y:S01]  /*5b80*/  ULOP3.LUT UR10, UR10, 0x3fff, URZ, 0xc0, !UPT ;  /* 0x00003fff0a0a7892 */ /* 0x000fe2000f8ec03f */
[----:B0-2---:R-:W-:Y:S01]  /*5b90*/  FMUL.FTZ R0, R122, UR4 ;  /* 0x000000047a007c20 */ /* 0x005fe20008410000 */
[----:B------:R-:W-:Y:S01]  /*5ba0*/  FMUL.FTZ R123, R138, UR4 ;  /* 0x000000048a7b7c20 */ /* 0x000fe20008410000 */
[----:B------:R-:W-:Y:S01]  /*5bb0*/  FMUL.FTZ R122, R139, UR4 ;  /* 0x000000048b7a7c20 */ /* 0x000fe20008410000 */
[----:B------:R-:W-:Y:S01]  /*5bc0*/  ULOP3.LUT UR10, UR10, 0x3000000, URZ, 0xfc, !UPT ;  /* 0x030000000a0a7892 */ /* 0x000fe2000f8efc3f */
[----:B------:R-:W-:Y:S01]  /*5bd0*/  FMUL.FTZ R138, R140, UR4 ;  /* 0x000000048c8a7c20 */ /* 0x000fe20008410000 */
[----:B------:R-:W-:Y:S01]  /*5be0*/  FMUL.FTZ R139, R141, UR4 ;  /* 0x000000048d8b7c20 */ /* 0x000fe20008410000 */
[----:B------:R-:W-:Y:S01]  /*5bf0*/  FMUL.FTZ R140, R144, UR4 ;  /* 0x00000004908c7c20 */ /* 0x000fe20008410000 */
[----:B------:R-:W-:Y:S01]  /*5c00*/  UIMAD UR14, UR37, 0x900, UR10 ;  /* 0x00000900250e78a4 */ /* 0x000fe2000f8e020a */
[----:B------:R-:W-:Y:S01]  /*5c10*/  FMUL.FTZ R144, R148, UR4 ;  /* 0x0000000494907c20 */ /* 0x000fe20008410000 */
[----:B------:R-:W-:-:S02]  /*5c20*/  IMAD R141, R10, -0x60, RZ ;  /* 0xffffffa00a8d7824 */ /* 0x000fc400078e02ff */
[----:B------:R-:W-:Y:S01]  /*5c30*/  FMUL.FTZ R148, R152, UR4 ;  /* 0x0000000498947c20 */ /* 0x000fe20008410000 */
[----:B-1----:R-:W-:Y:S01]  /*5c40*/  FMUL.FTZ R9, R120, UR4 ;  /* 0x0000000478097c20 */ /* 0x002fe20008410000 */
[----:B------:R-:W-:Y:S01]  /*5c50*/  FMUL.FTZ R152, R156, UR4 ;  /* 0x000000049c987c20 */ /* 0x000fe20008410000 */
[----:B------:R-:W-:Y:S01]  /*5c60*/  FMUL.FTZ R14, R127, UR4 ;  /* 0x000000047f0e7c20 */ /* 0x000fe20008410000 */
[----:B------:R-:W-:Y:S01]  /*5c70*/  UMOV UR10, UR14 ;  /* 0x0000000e000a7c82 */ /* 0x000fe20008000000 */
[----:B------:R-:W-:Y:S01]  /*5c80*/  FMUL.FTZ R120, R135, UR4 ;  /* 0x0000000487787c20 */ /* 0x000fe20008410000 */
[----:B------:R-:W-:Y:S01]  /*5c90*/  HGMMA.64x192x16.F32 R24, R188, gdesc[UR8].tnspB, R24, gsb0 ;  /* 0x42e00008bc187df0 */ /* 0x000fe20008000818 */
[----:B------:R-:W-:Y:S01]  /*5ca0*/  UIADD3 UR10, UR14, 0x80, URZ ;  /* 0x000000800e0a7890 */ /* 0x000fe2000fffe03f */
[----:B------:R-:W-:Y:S01]  /*5cb0*/  FMUL.FTZ R156, R160, UR4 ;  /* 0x00000004a09c7c20 */ /* 0x000fe20008410000 */
[----:B------:R-:W-:Y:S01]  /*5cc0*/  UMOV UR11, 0x40000040 ;  /* 0x40000040000b7882 */ /* 0x000fe20000000000 */
[----:B------:R-:W-:Y:S01]  /*5cd0*/  FMUL.FTZ R11, R126, UR4 ;  /* 0x000000047e0b7c20 */ /* 0x000fe20008410000 */
[----:B------:R-:W-:Y:S01]  /*5ce0*/  FMUL.FTZ R15, R130, UR4 ;  /* 0x00000004820f7c20 */ /* 0x000fe20008410000 */
[----:B------:R-:W-:Y:S01]  /*5cf0*/  FMUL.FTZ R20, R131, UR4 ;  /* 0x0000000483147c20 */ /* 0x000fe20008410000 */
[----:B------:R-:W-:Y:S01]  /*5d00*/  FMUL.FTZ R21, R134, UR4 ;  /* 0x0000000486157c20 */ /* 0x000fe20008410000 */
[----:B------:R-:W-:Y:S01]  /*5d10*/  FMUL.FTZ R127, R146, UR4 ;  /* 0x00000004927f7c20 */ /* 0x000fe20008410000 */
[----:B------:R-:W-:Y:S01]  /*5d20*/  FMUL.FTZ R135, R154, UR4 ;  /* 0x000000049a877c20 */ /* 0x000fe20008410000 */
[----:B---3--:R-:W-:Y:S01]  /*5d30*/  LOP3.LUT P3, RZ, R207, 0x7f, RZ, 0xc0, !PT ;  /* 0x0000007fcfff7812 */ /* 0x008fe2000786c0ff */
        /* <DEDUP_REMOVED lines=8> */
[----:B------:R-:W0:Y:S08]  /*5dc0*/  MUFU.TANH R9, R9 ;  /* 0x0000000900097308 */ /* 0x000e300000002400 */
[----:B------:R-:W1:Y:S08]  /*5dd0*/  MUFU.TANH R0, R0 ;  /* 0x0000000000007308 */ /* 0x000e700000002400 */
[----:B------:R-:W2:Y:S08]  /*5de0*/  MUFU.TANH R2, R2 ;  /* 0x0000000200027308 */ /* 0x000eb00000002400 */
[----:B------:R-:W3:Y:S08]  /*5df0*/  MUFU.TANH R11, R11 ;  /* 0x0000000b000b7308 */ /* 0x000ef00000002400 */
        /* <DEDUP_REMOVED lines=21> */
[----:B------:R-:W-:-:S05]  /*5f50*/  WARPGROUP.ARRIVE ;  /* 0x00000000000079c5 */ /* 0x000fca0000000000 */
[----:B------:R-:W0:Y:S01]  /*5f60*/  MUFU.TANH R160, R160 ;  /* 0x000000a000a07308 */ /* 0x000e220000002400 */
[----:B------:R-:W-:Y:S01]  /*5f70*/  HGMMA.64x192x16.F32 R24, R184, gdesc[UR8].tnspB, R24, gsb0 ;  /* 0x42e00008b8187df0 */ /* 0x000fe20008000818 */
[----:B------:R-:W-:Y:S01]  /*5f80*/  UIADD3 UR10, UR14, 0x100, URZ ;  /* 0x000001000e0a7890 */ /* 0x000fe2000fffe03f */
[----:B------:R-:W-:-:S05]  /*5f90*/  UMOV UR11, 0x40000040 ;  /* 0x40000040000b7882 */ /* 0x000fca0000000000 */
[----:B------:R-:W0:Y:S08]  /*5fa0*/  MUFU.TANH R164, R164 ;  /* 0x000000a400a47308 */ /* 0x000e300000002400 */
[----:B------:R-:W0:Y:S08]  /*5fb0*/  MUFU.TANH R130, R130 ;  /* 0x0000008200827308 */ /* 0x000e300000002400 */
[----:B------:R-:W0:Y:S01]  /*5fc0*/  MUFU.TANH R131, R131 ;  /* 0x0000008300837308 */ /* 0x000e220000002400 */
[----:B------:R-:W-:-:S02]  /*5fd0*/  WARPGROUP.DEPBAR.LE gsb0, 0x0 ;  /* 0x00008000000079c5 */ /* 0x000fc40000010000 */
[----:B------:R-:W-:-:S06]  /*5fe0*/  WARPGROUP.ARRIVE ;  /* 0x00000000000079c5 */ /* 0x000fcc0000000000 */
[----:B------:R-:W-:Y:S01]  /*5ff0*/  HGMMA.64x192x16.F32 R24, R180, gdesc[UR8].tnspB, R24, gsb0 ;  /* 0x42e00008b4187df0 */ /* 0x000fe20008000818 */
[----:B------:R-:W-:Y:S01]  /*6000*/  UIADD3 UR10, UR14, 0x180, URZ ;  /* 0x000001800e0a7890 */ /* 0x000fe2000fffe03f */
[----:B------:R-:W-:Y:S01]  /*6010*/  UMOV UR11, 0x40000040 ;  /* 0x40000040000b7882 */ /* 0x000fe20000000000 */
[----:B------:R-:W-:Y:S02]  /*6020*/  WARPGROUP.DEPBAR.LE gsb0, 0x0 ;  /* 0x00008000000079c5 */ /* 0x000fe40000010000 */
[----:B------:R-:W-:Y:S01]  /*6030*/  WARPGROUP.ARRIVE ;  /* 0x00000000000079c5 */ /* 0x000fe20000000000 */
[----:B------:R-:W-:Y:S01]  /*6040*/  FMUL.FTZ R180, R137, UR4 ;  /* 0x0000000489b47c20 */ /* 0x000fe20008410000 */
[----:B------:R-:W-:Y:S01]  /*6050*/  FMUL.FTZ R137, R158, UR4 ;  /* 0x000000049e897c20 */ /* 0x000fe20008410000 */
[----:B------:R-:W-:-:S12]  /*6060*/  FMUL.FTZ R158, R161, UR4 ;  /* 0x00000004a19e7c20 */ /* 0x000fd80008410000 */
[----:B------:R-:W-:Y:S01]  /*6070*/  HGMMA.64x192x16.F32 R24, R176, gdesc[UR8].tnspB, R24, gsb0 ;  /* 0x42e00008b0187df0 */ /* 0x000fe20008000818 */
[----:B------:R-:W-:Y:S01]  /*6080*/  UIADD3 UR10, UR14, 0x200, URZ ;  /* 0x000002000e0a7890 */ /* 0x000fe2000fffe03f */
[----:B------:R-:W0:Y:S01]  /*6090*/  MUFU.TANH R180, R180 ;  /* 0x000000b400b47308 */ /* 0x000e220000002400 */
[----:B------:R-:W-:-:S07]  /*60a0*/  UMOV UR11, 0x40000040 ;  /* 0x40000040000b7882 */ /* 0x000fce0000000000 */
[----:B------:R-:W0:Y:S08]  /*60b0*/  MUFU.TANH R137, R137 ;  /* 0x0000008900897308 */ /* 0x000e300000002400 */
[----:B------:R-:W0:Y:S01]  /*60c0*/  MUFU.TANH R158, R158 ;  /* 0x0000009e009e7308 */ /* 0x000e220000002400 */
[----:B------:R-:W-:Y:S02]  /*60d0*/  WARPGROUP.DEPBAR.LE gsb0, 0x0 ;  /* 0x00008000000079c5 */ /* 0x000fe40000010000 */
[----:B------:R-:W-:Y:S01]  /*60e0*/  WARPGROUP.ARRIVE ;  /* 0x00000000000079c5 */ /* 0x000fe20000000000 */
[----:B------:R-:W-:Y:S01]  /*60f0*/  FMUL.FTZ R176, R121, UR4 ;  /* 0x0000000479b07c20 */ /* 0x000fe20008410000 */
[----:B------:R-:W-:Y:S01]  /*6100*/  FMUL.FTZ R178, R133, UR4 ;  /* 0x0000000485b27c20 */ /* 0x000fe20008410000 */
[----:B------:R-:W5:Y:S01]  /*6110*/  LDC R121, c[0x0][0x288] ;  /* 0x0000a200ff797b82 */ /* 0x000f620000000800 */
[----:B------:R-:W-:Y:S01]  /*6120*/  FMUL.FTZ R177, R132, UR4 ;  /* 0x0000000484b17c20 */ /* 0x000fe20008410000 */
        /* <DEDUP_REMOVED lines=21> */
[----:B------:R-:W-:Y:S02]  /*6280*/  VIADD R145, R18, UR60 ;  /* 0x0000003c12917c36 */ /* 0x000fe40008000000 */
[----:B------:R-:W-:Y:S01]  /*6290*/  FMUL.FTZ R174, R128, UR4 ;  /* 0x0000000480ae7c20 */ /* 0x000fe20008410000 */
[----:B------:R-:W-:Y:S01]  /*62a0*/  HGMMA.64x192x16.F32 R24, R168, gdesc[UR8].tnspB, R24, gsb0 ;  /* 0x42e00008a8187df0 */ /* 0x000fe20008000818 */
[----:B------:R-:W-:Y:S01]  /*62b0*/  @UP0 ULDC UR10, c[0x0][0x44c] ;  /* 0x00011300000a0ab9 */ /* 0x000fe20000000800 */
[----:B------:R-:W-:Y:S01]  /*62c0*/  FMUL.FTZ R128, R162, UR4 ;  /* 0x00000004a2807c20 */ /* 0x000fe20008410000 */
[----:B------:R-:W-:Y:S01]  /*62d0*/  @P1 IMAD.HI.U32 R12, R145, UR10, RZ ;  /* 0x0000000a910c1c27 */ /* 0x000fe2000f8e00ff */
[----:B------:R-:W-:-:S03]  /*62e0*/  @UP0 ULDC UR10, c[0x0][0x450] ;  /* 0x00011400000a0ab9 */ /* 0x000fc60000000800 */
[----:B------:R-:W-:Y:S01]  /*62f0*/  FMUL.FTZ R172, R124, UR4 ;  /* 0x000000047cac7c20 */ /* 0x000fe20008410000 */
[----:B------:R-:W-:Y:S01]  /*6300*/  FMUL.FTZ R175, R129, UR4 ;  /* 0x0000000481af7c20 */ /* 0x000fe20008410000 */
[----:B------:R-:W-:Y:S01]  /*6310*/  VIADD R162, R141, 0x1 ;  /* 0x000000018da27836 */ /* 0x000fe20000000000 */
[----:B------:R-:W-:Y:S01]  /*6320*/  @P2 SHF.R.U32.HI R145, RZ, UR10, R12 ;  /* 0x0000000aff912c19 */ /* 0x000fe2000801160c */
[----:B------:R-:W-:Y:S01]  /*6330*/  FMUL.FTZ R124, R143, UR4 ;  /* 0x000000048f7c7c20 */ /* 0x000fe20008410000 */
[----:B------:R-:W-:Y:S01]  /*6340*/  FMUL.FTZ R129, R163, UR4 ;  /* 0x00000004a3817c20 */ /* 0x000fe20008410000 */
[----:B------:R-:W-:Y:S01]  /*6350*/  IMAD.U32 R12, RZ, RZ, UR7 ;  /* 0x00000007ff0c7e24 */ /* 0x000fe2000f8e00ff */
[----:B------:R-:W-:Y:S01]  /*6360*/  PLOP3.LUT P1, PT, PT, PT, UP1, 0x40, 0x0 ;  /* 0x000000000000781c */ /* 0x000fe20003f2e818 */
[----:B------:R-:W-:Y:S01]  /*6370*/  IMAD R162, R17, -0x2, R162 ;  /* 0xfffffffe11a27824 */ /* 0x000fe200078e02a2 */
[----:B------:R-:W0:Y:S01]  /*6380*/  MUFU.TANH R172, R172 ;  /* 0x000000ac00ac7308 */ /* 0x000e220000002400 */
[----:B------:R-:W-:-:S02]  /*6390*/  @!P3 VIADD R12, R12, 0x30840 ;  /* 0x000308400c0cb836 */ /* 0x000fc40000000000 */
[C---:B------:R-:W-:Y:S01]  /*63a0*/  VIADD R147, R162.reuse, 0xffffffff ;  /* 0xffffffffa2937836 */ /* 0x040fe20000000000 */
[----:B-----5:R-:W-:Y:S02]  /*63b0*/  IADD3 R149, R162, -R121, R16 ;  /* 0x80000079a2957210 */ /* 0x020fe40007ffe010 */
[----:B------:R-:W-:Y:S02]  /*63c0*/  @!P3 PRMT R12, RZ, 0x654, R12 ;  /* 0x00000654ff0cb816 */ /* 0x000fe4000000000c */
[----:B------:R-:W0:Y:S01]  /*63d0*/  MUFU.TANH R173, R173 ;  /* 0x000000ad00ad7308 */ /* 0x000e220000002400 */
[C---:B------:R-:W-:Y:S02]  /*63e0*/  VIADD R151, R149.reuse, UR55 ;  /* 0x0000003795977c36 */ /* 0x040fe40008000000 */
[----:B------:R-:W-:-:S05]  /*63f0*/  VIADD R149, R149, UR54 ;  /* 0x0000003695957c36 */ /* 0x000fca0008000000 */
        /* <DEDUP_REMOVED lines=8> */
[----:B------:R-:W5:Y:S01]  /*6480*/  SHFL.IDX PT, R168, R145, RZ, 0x1c1f ;  /* 0x001c1fff91a87589 */ /* 0x000f6200000e0000 */
[----:B------:R0:W-:Y:S01]  /*6490*/  @!P3 SYNCS.ARRIVE.TRANS64.RED.A1T0 RZ, [R12+URZ], RZ ;  /* 0x000000ff0cffb9a7 */ /* 0x0001e2000810043f */
[--C-:B-----5:R-:W-:Y:S02]  /*64a0*/  IMAD.IADD R153, R151, 0x1, R168.reuse ;  /* 0x0000000197997824 */ /* 0x120fe400078e02a8 */
[----:B------:R-:W-:Y:S01]  /*64b0*/  IMAD.IADD R155, R149, 0x1, R168 ;  /* 0x00000001959b7824 */ /* 0x000fe200078e02a8 */
[----:B01234-:R-:W-:Y:S06]  /*64c0*/  @P1 BRA `(.L_x_4575) ;  /* 0x0000000000541947 */ /* 0x01ffec0003800000 */
[----:B------:R-:W-:Y:S01]  /*64d0*/  IADD3 R143, R16, -R121, R168 ;  /* 0x80000079108f7210 */ /* 0x000fe20007ffe0a8 */
[----:B------:R-:W-:Y:S03]  /*64e0*/  BSSY B0, `(.L_x_4576) ;  /* 0x0000010000007945 */ /* 0x000fe60003800000 */
        /* <DEDUP_REMOVED lines=10> */
.L_x_4577:
[----:B------:R-:W-:-:S05]  /*6590*/  IMAD.U32 R162, RZ, RZ, UR51 ;  /* 0x00000033ffa27e24 */ /* 0x000fca000f8e00ff */
[----:B------:R-:W-:-:S13]  /*65a0*/  ISETP.NE.AND P1, PT, R162, 0x1, PT ;  /* 0x00000001a200780c */ /* 0x000fda0003f25270 */
[----:B------:R-:W0:Y:S02]  /*65b0*/  @P1 LDC.64 R12, c[0x0][0x9e8] ;  /* 0x00027a00ff0c1b82 */ /* 0x000e240000000a00 */
[----:B0-----:R-:W-:-:S05]  /*65c0*/  @P1 IMAD.HI.U32 R12, R143, R12, RZ ;  /* 0x0000000c8f0c1227 */ /* 0x001fca00078e00ff */
[----:B------:R-:W-:-:S07]  /*65d0*/  @P1 SHF.R.U32.HI R143, RZ, R13, R12 ;  /* 0x0000000dff8f1219 */ /* 0x000fce000001160c */
.L_x_4578:
[----:B------:R-:W-:Y:S05]  /*65e0*/  BSYNC B0 ;  /* 0x0000000000007941 */ /* 0x000fea0003800000 */
.L_x_4576:
[----:B------:R-:W-:-:S05]  /*65f0*/  IMAD R12, R143, R162, R147 ;  /* 0x000000a28f0c7224 */ /* 0x000fca00078e0293 */
[----:B------:R-:W-:Y:S02]  /*6600*/  VIADDMNMX R153, R12, R162, R153, PT ;  /* 0x000000a20c997246 */ /* 0x000fe40003800199 */
[----:B------:R-:W-:-:S07]  /*6610*/  VIMNMX R155, R155, R12, !PT ;  /* 0x0000000c9b9b7248 */ /* 0x000fce0007fe0100 */
.L_x_4575:
[C---:B------:R-:W-:Y:S01]  /*6620*/  ISETP.GE.AND P1, PT, R141.reuse, 0x2, PT ;  /* 0x000000028d00780c */ /* 0x040fe20003f26270 */
[----:B------:R-:W0:Y:S01]  /*6630*/  SHFL.IDX PT, R12, R145, 0x1, 0x1c1f ;  /* 0x003c1f00910c7f89 */ /* 0x000e2200000e0000 */
[----:B------:R-:W-:Y:S02]  /*6640*/  ISETP.GE.AND P5, PT, R141, 0xa, PT ;  /* 0x0000000a8d00780c */ /* 0x000fe40003fa6270 */
        /* <DEDUP_REMOVED lines=50> */
[----:B------:R-:W-:Y:S01]  /*6970*/  FSEL R138, R139, -INF , !P3 ;  /* 0xff8000008b8a7808 */ /* 0x000fe20005800000 */
[----:B0-----:R-:W-:Y:S01]  /*6980*/  IMAD.IADD R139, R151, 0x1, R12 ;  /* 0x00000001978b7824 */ /* 0x001fe200078e020c */
        /* <DEDUP_REMOVED lines=57> */
[----:B------:R-:W-:Y:S01]  /*6d20*/  ISETP.GE.AND P6, PT, R141, 0x5a, PT ;  /* 0x0000005a8d00780c */ /* 0x000fe20003fc6270 */
[----:B------:R-:W-:-:S03]  /*6d30*/  IMAD.IADD R141, R149, 0x1, R12 ;  /* 0x00000001958d7824 */ /* 0x000fc600078e020c */
[----:B------:R-:W-:Y:S02]  /*6d40*/  P2R R157, PR, RZ, 0x40 ;  /* 0x00000040ff9d7803 */ /* 0x000fe40000000000 */
[----:B------:R-:W-:-:S04]  /*6d50*/  ISETP.GT.AND P6, PT, R155, 0x59, !P6 ;  /* 0x000000599b00780c */ /* 0x000fc800077c4270 */
[----:B------:R-:W-:-:S04]  /*6d60*/  ISETP.LT.OR P6, PT, R153, 0x5a, P6 ;  /* 0x0000005a9900780c */ /* 0x000fc800037c1670 */
[----:B------:R-:W-:Y:S02]  /*6d70*/  FSEL R164, R164, -INF , !P6 ;  /* 0xff800000a4a47808 */ /* 0x000fe40007000000 */
[----:B------:R-:W-:-:S13]  /*6d80*/  PLOP3.LUT P6, PT, PT, PT, UP1, 0x40, 0x0 ;  /* 0x000000000000781c */ /* 0x000fda0003fce818 */
[----:B------:R-:W-:Y:S05]  /*6d90*/  @P6 BRA `(.L_x_4579) ;  /* 0x0000000000546947 */ /* 0x000fea0003800000 */
        /* <DEDUP_REMOVED lines=12> */
.L_x_4581:
[----:B------:R-:W-:-:S05]  /*6e60*/  IMAD.U32 R184, RZ, RZ, UR51 ;  /* 0x00000033ffb87e24 */ /* 0x000fca000f8e00ff */
[----:B------:R-:W-:-:S13]  /*6e70*/  ISETP.NE.AND P6, PT, R184, 0x1, PT ;  /* 0x00000001b800780c */ /* 0x000fda0003fc5270 */
[----:B------:R-:W0:Y:S02]  /*6e80*/  @P6 LDC.64 R12, c[0x0][0x9e8] ;  /* 0x00027a00ff0c6b82 */ /* 0x000e240000000a00 */
[----:B0-----:R-:W-:-:S05]  /*6e90*/  @P6 IMAD.HI.U32 R12, R9, R12, RZ ;  /* 0x0000000c090c6227 */ /* 0x001fca00078e00ff */
[----:B------:R-:W-:-:S07]  /*6ea0*/  @P6 SHF.R.U32.HI R9, RZ, R13, R12 ;  /* 0x0000000dff096219 */ /* 0x000fce000001160c */
.L_x_4582:
[----:B------:R-:W-:Y:S05]  /*6eb0*/  BSYNC B0 ;  /* 0x0000000000007941 */ /* 0x000fea0003800000 */
.L_x_4580:
[----:B------:R-:W-:-:S05]  /*6ec0*/  IMAD R12, R9, R184, R147 ;  /* 0x000000b8090c7224 */ /* 0x000fca00078e0293 */
[----:B------:R-:W-:Y:S02]  /*6ed0*/  VIADDMNMX R139, R12, R184, R139, PT ;  /* 0x000000b80c8b7246 */ /* 0x000fe4000380018b */
[----:B------:R-:W-:-:S07]  /*6ee0*/  VIMNMX R141, R141, R12, !PT ;  /* 0x0000000c8d8d7248 */ /* 0x000fce0007fe0100 */
.L_x_4579:
[C---:B------:R-:W-:Y:S01]  /*6ef0*/  ISETP.GT.AND P1, PT, R141.reuse, 0x1, !P1 ;  /* 0x000000018d00780c */ /* 0x040fe20004f24270 */
[----:B------:R-:W-:Y:S01]  /*6f00*/  UMOV UR36, UR39 ;  /* 0x0000002700247c82 */ /* 0x000fe20008000000 */
[----:B------:R-:W-:Y:S01]  /*6f10*/  ISETP.GT.AND P2, PT, R141, 0x8, !P2 ;  /* 0x000000088d00780c */ /* 0x000fe20005744270 */
[----:B------:R-:W-:Y:S01]  /*6f20*/  UMOV UR37, UR5 ;  /* 0x0000000500257c82 */ /* 0x000fe20008000000 */
[C---:B------:R-:W-:Y:S02]  /*6f30*/  ISETP.LT.OR P1, PT, R139.reuse, 0x2, P1 ;  /* 0x000000028b00780c */ /* 0x040fe40000f21670 */
[----:B------:R-:W-:Y:S02]  /*6f40*/  ISETP.LT.OR P2, PT, R139, 0x9, P2 ;  /* 0x000000098b00780c */ /* 0x000fe40001741670 */
[----:B------:R-:W-:Y:S02]  /*6f50*/  FSEL R216, R2, -INF , !P1 ;  /* 0xff80000002d87808 */ /* 0x000fe40004800000 */
[----:B------:R-:W-:-:S02]  /*6f60*/  ISETP.NE.AND P1, PT, R165, RZ, PT ;  /* 0x000000ffa500720c */ /* 0x000fc40003f25270 */
[----:B------:R-:W-:Y:S02]  /*6f70*/  FSEL R2, R11, -INF , !P2 ;  /* 0xff8000000b027808 */ /* 0x000fe40005000000 */
[----:B------:R-:W-:Y:S02]  /*6f80*/  ISETP.GT.AND P1, PT, R141, 0x9, !P1 ;  /* 0x000000098d00780c */ /* 0x000fe40004f24270 */
[----:B------:R-:W-:Y:S02]  /*6f90*/  ISETP.NE.AND P2, PT, R186, RZ, PT ;  /* 0x000000ffba00720c */ /* 0x000fe40003f45270 */
[----:B------:R-:W-:Y:S02]  /*6fa0*/  ISETP.LT.OR P1, PT, R139, 0xa, P1 ;  /* 0x0000000a8b00780c */ /* 0x000fe40000f21670 */
[----:B------:R-:W-:Y:S02]  /*6fb0*/  ISETP.NE.AND P6, PT, R187, RZ, PT ;  /* 0x000000ffbb00720c */ /* 0x000fe40003fc5270 */
        /* <DEDUP_REMOVED lines=22> */
[----:B------:R-:W-:Y:S02]  /*7120*/  ISETP.GT.AND P1, PT, R141, 0x19, !P2 ;  /* 0x000000198d00780c */ /* 0x000fe40005724270 */
[----:B------:R-:W-:Y:S02]  /*7130*/  FMNMX.FTZ R9, R180, R9, !PT ;  /* 0x00000009b4097209 */ /* 0x000fe40007810000 */
[----:B------:R-:W-:-:S02]  /*7140*/  ISETP.LT.OR P1, PT, R139, 0x1a, P1 ;  /* 0x0000001a8b00780c */ /* 0x000fc40000f21670 */
[----:B------:R-:W-:Y:S02]  /*7150*/  FMNMX.FTZ R9, R162, R9, !PT ;  /* 0x00000009a2097209 */ /* 0x000fe40007810000 */
[----:B------:R-:W-:Y:S02]  /*7160*/  FSEL R210, R120, -INF , !P1 ;  /* 0xff80000078d27808 */ /* 0x000fe40004800000 */
[----:B------:R-:W-:Y:S02]  /*7170*/  ISETP.GT.AND P1, PT, R141, 0x20, !P6 ;  /* 0x000000208d00780c */ /* 0x000fe40007724270 */
[----:B------:R-:W-:Y:S02]  /*7180*/  ISETP.NE.AND P6, PT, R190, RZ, PT ;  /* 0x000000ffbe00720c */ /* 0x000fe40003fc5270 */
        /* <DEDUP_REMOVED lines=30> */
[----:B------:R-:W-:Y:S01]  /*7370*/  FSEL R122, R127, -INF , !P1 ;  /* 0xff8000007f7a7808 */ /* 0x000fe20004800000 */
[----:B------:R-:W0:Y:S01]  /*7380*/  LDC R9, c[0x0][0x988] ;  /* 0x00026200ff097b82 */ /* 0x000e220000000800 */
[----:B------:R-:W-:Y:S01]  /*7390*/  ISETP.NE.AND P1, PT, R175, RZ, PT ;  /* 0x000000ffaf00720c */ /* 0x000fe20003f25270 */
[----:B------:R-:W1:Y:S01]  /*73a0*/  SHFL.BFLY PT, R12, R11, 0x2, 0x1f ;  /* 0x0c401f000b0c7f89 */ /* 0x000e6200000e0000 */
[----:B------:R-:W-:-:S02]  /*73b0*/  ISETP.NE.AND P2, PT, R189, RZ, PT ;  /* 0x000000ffbd00720c */ /* 0x000fc40003f45270 */
[C---:B------:R-:W-:Y:S02]  /*73c0*/  ISETP.GT.AND P1, PT, R141.reuse, 0x31, !P1 ;  /* 0x000000318d00780c */ /* 0x040fe40004f24270 */
[----:B------:R-:W-:Y:S02]  /*73d0*/  ISETP.GT.AND P3, PT, R141, 0x50, !P3 ;  /* 0x000000508d00780c */ /* 0x000fe40005f64270 */
[----:B------:R-:W-:Y:S02]  /*73e0*/  ISETP.LT.OR P1, PT, R139, 0x32, P1 ;  /* 0x000000328b00780c */ /* 0x000fe40000f21670 */
[----:B------:R-:W-:Y:S02]  /*73f0*/  ISETP.GT.AND P4, PT, R141, 0x51, !P4 ;  /* 0x000000518d00780c */ /* 0x000fe40006784270 */
[----:B------:R-:W-:Y:S02]  /*7400*/  FSEL R126, R126, -INF , !P1 ;  /* 0xff8000007e7e7808 */ /* 0x000fe40004800000 */
[----:B------:R-:W-:-:S02]  /*7410*/  ISETP.NE.AND P1, PT, R177, RZ, PT ;  /* 0x000000ffb100720c */ /* 0x000fc40003f25270 */
[----:B------:R-:W-:Y:S02]  /*7420*/  ISETP.LT.OR P3, PT, R139, 0x51, P3 ;  /* 0x000000518b00780c */ /* 0x000fe40001f61670 */
[C---:B------:R-:W-:Y:S02]  /*7430*/  ISETP.GT.AND P1, PT, R141.reuse, 0x38, !P1 ;  /* 0x000000388d00780c */ /* 0x040fe40004f24270 */
[----:B------:R-:W-:Y:S02]  /*7440*/  ISETP.GT.AND P5, PT, R141, 0x58, !P5 ;  /* 0x000000588d00780c */ /* 0x000fe40006fa4270 */
[C---:B------:R-:W-:Y:S02]  /*7450*/  ISETP.LT.OR P1, PT, R139.reuse, 0x39, P1 ;  /* 0x000000398b00780c */ /* 0x040fe40000f21670 */
[----:B------:R-:W-:Y:S02]  /*7460*/  ISETP.LT.OR P4, PT, R139, 0x52, P4 ;  /* 0x000000528b00780c */ /* 0x000fe40002781670 */
[----:B------:R-:W-:-:S02]  /*7470*/  FSEL R120, R133, -INF , !P1 ;  /* 0xff80000085787808 */ /* 0x000fc40004800000 */
[----:B------:R-:W-:Y:S02]  /*7480*/  ISETP.NE.AND P1, PT, R179, RZ, PT ;  /* 0x000000ffb300720c */ /* 0x000fe40003f25270 */
[----:B-1----:R-:W-:Y:S02]  /*7490*/  FMNMX.FTZ R13, R11, R12, !PT ;  /* 0x0000000c0b0d7209 */ /* 0x002fe40007810000 */
[----:B------:R-:W-:Y:S02]  /*74a0*/  ISETP.GT.AND P1, PT, R141, 0x39, !P1 ;  /* 0x000000398d00780c */ /* 0x000fe40004f24270 */
[----:B------:R-:W-:Y:S01]  /*74b0*/  FSEL R128, R128, -INF , !P3 ;  /* 0xff80000080807808 */ /* 0x000fe20005800000 */
[----:B------:R-:W1:Y:S01]  /*74c0*/  SHFL.BFLY PT, R12, R13, 0x1, 0x1f ;  /* 0x0c201f000d0c7f89 */ /* 0x000e6200000e0000 */
[C---:B------:R-:W-:Y:S02]  /*74d0*/  ISETP.LT.OR P1, PT, R139.reuse, 0x3a, P1 ;  /* 0x0000003a8b00780c */ /* 0x040fe40000f21670 */
[----:B------:R-:W-:-:S02]  /*74e0*/  ISETP.LT.OR P5, PT, R139, 0x59, P5 ;  /* 0x000000598b00780c */ /* 0x000fc40002fa1670 */
[----:B------:R-:W-:Y:S02]  /*74f0*/  FSEL R132, R132, -INF , !P1 ;  /* 0xff80000084847808 */ /* 0x000fe40004800000 */
[----:B------:R-:W-:Y:S02]  /*7500*/  ISETP.NE.AND P1, PT, R181, RZ, PT ;  /* 0x000000ffb500720c */ /* 0x000fe40003f25270 */
[----:B------:R-:W-:Y:S02]  /*7510*/  FSEL R130, R130, -INF , !P5 ;  /* 0xff80000082827808 */ /* 0x000fe40006800000 */
[----:B------:R-:W-:-:S04]  /*7520*/  ISETP.GT.AND P1, PT, R141, 0x40, !P1 ;  /* 0x000000408d00780c */ /* 0x000fc80004f24270 */
[----:B------:R-:W-:-:S04]  /*7530*/  ISETP.LT.OR P1, PT, R139, 0x41, P1 ;  /* 0x000000418b00780c */ /* 0x000fc80000f21670 */
[----:B------:R-:W-:Y:S02]  /*7540*/  FSEL R20, R135, -INF , !P1 ;  /* 0xff80000087147808 */ /* 0x000fe40004800000 */
[----:B------:R-:W-:Y:S02]  /*7550*/  ISETP.NE.AND P1, PT, R183, RZ, PT ;  /* 0x000000ffb700720c */ /* 0x000fe40003f25270 */
[----:B-1----:R-:W-:Y:S02]  /*7560*/  FMNMX.FTZ R12, R13, R12, !PT ;  /* 0x0000000c0d0c7209 */ /* 0x002fe40007810000 */
[----:B------:R-:W-:-:S03]  /*7570*/  ISETP.GT.AND P1, PT, R141, 0x41, !P1 ;  /* 0x000000418d00780c */ /* 0x000fc60004f24270 */
[----:B0-----:R-:W-:Y:S01]  /*7580*/  FMUL.FTZ R123, R12, R9 ;  /* 0x000000090c7b7220 */ /* 0x001fe20000410000 */
[----:B------:R-:W-:-:S04]  /*7590*/  ISETP.LT.OR P1, PT, R139, 0x42, P1 ;  /* 0x000000428b00780c */ /* 0x000fc80000f21670 */
[----:B------:R-:W-:Y:S02]  /*75a0*/  FSEL R134, R134, -INF , !P1 ;  /* 0xff80000086867808 */ /* 0x000fe40004800000 */
[----:B------:R-:W-:-:S04]  /*75b0*/  ISETP.GT.AND P1, PT, R141, 0x48, !P2 ;  /* 0x000000488d00780c */ /* 0x000fc80005724270 */
[----:B------:R-:W-:-:S04]  /*75c0*/  ISETP.LT.OR P1, PT, R139, 0x49, P1 ;  /* 0x000000498b00780c */ /* 0x000fc80000f21670 */
[----:B------:R-:W-:Y:S02]  /*75d0*/  FSEL R14, R137, -INF , !P1 ;  /* 0xff800000890e7808 */ /* 0x000fe40004800000 */
[----:B------:R-:W-:Y:S02]  /*75e0*/  ISETP.GT.AND P1, PT, R141, 0x49, !P6 ;  /* 0x000000498d00780c */ /* 0x000fe40007724270 */
[----:B------:R-:W-:Y:S02]  /*75f0*/  ISETP.NE.AND P6, PT, R185, RZ, PT ;  /* 0x000000ffb900720c */ /* 0x000fe40003fc5270 */
        /* <DEDUP_REMOVED lines=8> */
[----:B------:R-:W-:Y:S02]  /*7680*/  FMNMX.FTZ R11, R218, R3, !PT ;  /* 0x00000003da0b7209 */ /* 0x000fe40007810000 */
[----:B------:R-:W-:Y:S02]  /*7690*/  FSEL R123, R123, RZ, P1 ;  /* 0x000000ff7b7b7208 */ /* 0x000fe40000800000 */
[----:B------:R-:W-:Y:S02]  /*76a0*/  FMNMX.FTZ R13, R216, R11, !PT ;  /* 0x0000000bd80d7209 */ /* 0x000fe40007810000 */
[----:B------:R-:W-:Y:S01]  /*76b0*/  ISETP.LT.OR P2, PT, R139, 0x5a, P2 ;  /* 0x0000005a8b00780c */ /* 0x000fe20001741670 */
[--C-:B------:R-:W-:Y:S01]  /*76c0*/  FFMA.FTZ R172, R172, R9, -R123.reuse ;  /* 0x00000009acac7223 */ /* 0x100fe2000001087b */
[----:B------:R-:W-:Y:S01]  /*76d0*/  FMNMX.FTZ R13, R2, R13, !PT ;  /* 0x0000000d020d7209 */ /* 0x000fe20007810000 */
[-CC-:B------:R-:W-:Y:S01]  /*76e0*/  FFMA.FTZ R182, R182, R9.reuse, -R123.reuse ;  /* 0x00000009b6b67223 */ /* 0x180fe2000001087b */
[-CC-:B------:R-:W-:Y:S01]  /*76f0*/  FFMA.FTZ R0, R170, R9.reuse, -R123.reuse ;  /* 0x00000009aa007223 */ /* 0x180fe2000001087b */
[----:B------:R-:W-:Y:S01]  /*7700*/  FSEL R141, R12, RZ, P1 ;  /* 0x000000ff0c8d7208 */ /* 0x000fe20000800000 */
        /* <DEDUP_REMOVED lines=11> */
[----:B------:R0:W-:Y:S01]  /*77c0*/  MUFU.EX2 R13, R172 ;  /* 0x000000ac000d7308 */ /* 0x0001e20000000800 */
        /* <DEDUP_REMOVED lines=8> */
[----:B0-----:R-:W-:Y:S01]  /*7850*/  FSEL R172, R129, -INF , !P4 ;  /* 0xff80000081ac7808 */ /* 0x001fe20006000000 */
[--C-:B------:R-:W-:Y:S01]  /*7860*/  FFMA.FTZ R129, R140, R9, -R123.reuse ;  /* 0x000000098c817223 */ /* 0x100fe2000001087b */
[----:B------:R-:W-:Y:S01]  /*7870*/  FMNMX.FTZ R15, R186, R15, !PT ;  /* 0x0000000fba0f7209 */ /* 0x000fe20007810000 */
[----:B------:R-:W-:Y:S01]  /*7880*/  FFMA.FTZ R160, R160, R9, -R123 ;  /* 0x00000009a0a07223 */ /* 0x000fe2000001087b */
[----:B------:R-:W-:Y:S01]  /*7890*/  MUFU.EX2 R11, R143 ;  /* 0x0000008f000b7308 */ /* 0x000fe20000000800 */
[----:B------:R-:W-:-:S02]  /*78a0*/  LOP3.LUT P6, RZ, R207, 0x7f, RZ, 0xc0, !PT ;  /* 0x0000007fcfff7812 */ /* 0x000fc400078cc0ff */
[----:B------:R-:W-:-:S04]  /*78b0*/  FMNMX.FTZ R21, R208, R15, !PT ;  /* 0x0000000fd0157209 */ /* 0x000fc80007810000 */
[----:B------:R-:W-:Y:S01]  /*78c0*/  FMNMX.FTZ R21, R190, R21, !PT ;  /* 0x00000015be157209 */ /* 0x000fe20007810000 */
[----:B------:R0:W-:Y:S03]  /*78d0*/  MUFU.EX2 R15, R174 ;  /* 0x000000ae000f7308 */ /* 0x0001e60000000800 */
[----:B------:R-:W-:-:S04]  /*78e0*/  FMNMX.FTZ R21, R124, R21, !PT ;  /* 0x000000157c157209 */ /* 0x000fc80007810000 */
[----:B------:R-:W-:Y:S01]  /*78f0*/  FMNMX.FTZ R21, R122, R21, !PT ;  /* 0x000000157a157209 */ /* 0x000fe20007810000 */
[----:B------:R-:W-:Y:S01]  /*7900*/  MUFU.EX2 R176, R176 ;  /* 0x000000b000b07308 */ /* 0x000fe20000000800 */
[----:B0-----:R-:W-:Y:S02]  /*7910*/  FFMA.FTZ R174, R152, R9, -R123 ;  /* 0x0000000998ae7223 */ /* 0x001fe4000001087b */
[----:B------:R-:W-:-:S04]  /*7920*/  FMNMX.FTZ R125, R126, R21, !PT ;  /* 0x000000157e7d7209 */ /* 0x000fc80007810000 */
[----:B------:R-:W-:Y:S01]  /*7930*/  FMNMX.FTZ R125, R120, R125, !PT ;  /* 0x0000007d787d7209 */ /* 0x000fe20007810000 */
[----:B------:R-:W-:Y:S03]  /*7940*/  MUFU.EX2 R21, R0 ;  /* 0x0000000000157308 */ /* 0x000fe60000000800 */
[----:B------:R-:W-:-:S04]  /*7950*/  FMNMX.FTZ R125, R132, R125, !PT ;  /* 0x0000007d847d7209 */ /* 0x000fc80007810000 */
[----:B------:R-:W-:Y:S01]  /*7960*/  FMNMX.FTZ R125, R20, R125, !PT ;  /* 0x0000007d147d7209 */ /* 0x000fe20007810000 */
[----:B------:R-:W-:Y:S03]  /*7970*/  MUFU.EX2 R166, R166 ;  /* 0x000000a600a67308 */ /* 0x000fe60000000800 */
[----:B------:R-:W-:-:S04]  /*7980*/  FMNMX.FTZ R127, R134, R125, !PT ;  /* 0x0000007d867f7209 */ /* 0x000fc80007810000 */
[----:B------:R-:W-:Y:S01]  /*7990*/  FMNMX.FTZ R127, R14, R127, !PT ;  /* 0x0000007f0e7f7209 */ /* 0x000fe20007810000 */
[----:B------:R0:W-:Y:S03]  /*79a0*/  MUFU.EX2 R125, R182 ;  /* 0x000000b6007d7308 */ /* 0x0001e60000000800 */
[----:B------:R-:W-:-:S04]  /*79b0*/  FMNMX.FTZ R127, R136, R127, !PT ;  /* 0x0000007f887f7209 */ /* 0x000fc80007810000 */
[----:B------:R-:W-:Y:S01]  /*79c0*/  FMNMX.FTZ R127, R128, R127, !PT ;  /* 0x0000007f807f7209 */ /* 0x000fe20007810000 */
[----:B------:R-:W-:Y:S01]  /*79d0*/  MUFU.EX2 R168, R168 ;  /* 0x000000a800a87308 */ /* 0x000fe20000000800 */
[-CC-:B0-----:R-:W-:Y:S01]  /*79e0*/  FFMA.FTZ R182, R162, R9.reuse, -R123.reuse ;  /* 0x00000009a2b67223 */ /* 0x181fe2000001087b */
[----:B------:R-:W-:Y:S01]  /*79f0*/  FSEL R162, R131, -INF , !P2 ;  /* 0xff80000083a27808 */ /* 0x000fe20005000000 */
[----:B------:R-:W-:Y:S01]  /*7a00*/  FFMA.FTZ R131, R146, R9, -R123 ;  /* 0x0000000992837223 */ /* 0x000fe2000001087b */
[----:B------:R-:W-:-:S04]  /*7a10*/  FMNMX.FTZ R127, R172, R127, !PT ;  /* 0x0000007fac7f7209 */ /* 0x000fc80007810000 */
[----:B------:R-:W-:Y:S01]  /*7a20*/  FMNMX.FTZ R127, R130, R127, !PT ;  /* 0x0000007f827f7209 */ /* 0x000fe20007810000 */
[----:B------:R-:W-:Y:S03]  /*7a30*/  MUFU.EX2 R170, R170 ;  /* 0x000000aa00aa7308 */ /* 0x000fe60000000800 */
[----:B------:R-:W-:-:S05]  /*7a40*/  FMNMX.FTZ R0, R162, R127, !PT ;  /* 0x0000007fa2007209 */ /* 0x000fca0007810000 */
[----:B------:R-:W0:Y:S01]  /*7a50*/  SHFL.BFLY PT, R135, R0, 0x2, 0x1f ;  /* 0x0c401f0000877f89 */ /* 0x000e2200000e0000 */
[----:B------:R-:W-:Y:S08]  /*7a60*/  MUFU.EX2 R127, R133 ;  /* 0x00000085007f7308 */ /* 0x000ff00000000800 */
[----:B------:R1:W-:Y:S08]  /*7a70*/  MUFU.EX2 R133, R148 ;  /* 0x0000009400857308 */ /* 0x0003f00000000800 */
[----:B------:R-:W-:Y:S01]  /*7a80*/  MUFU.EX2 R180, R180 ;  /* 0x000000b400b47308 */ /* 0x000fe20000000800 */
[----:B0-----:R-:W-:Y:S01]  /*7a90*/  FMNMX.FTZ R140, R0, R135, !PT ;  /* 0x00000087008c7209 */ /* 0x001fe20007810000 */
[----:B------:R-:W-:Y:S01]  /*7aa0*/  FADD.FTZ R0, -R141, R4 ;  /* 0x000000048d007221 */ /* 0x000fe20000010100 */
[-CC-:B------:R-:W-:Y:S01]  /*7ab0*/  FFMA.FTZ R135, R154, R9.reuse, -R123.reuse ;  /* 0x000000099a877223 */ /* 0x180fe2000001087b */
[----:B------:R-:W-:-:S04]  /*7ac0*/  FFMA.FTZ R4, R164, R9, -R123 ;  /* 0x00000009a4047223 */ /* 0x000fc8000001087b */
[----:B------:R-:W-:Y:S01]  /*7ad0*/  MUFU.EX2 R182, R182 ;  /* 0x000000b600b67308 */ /* 0x000fe20000000800 */
[----:B------:R-:W0:Y:S01]  /*7ae0*/  SHFL.BFLY PT, R139, R140, 0x1, 0x1f ;  /* 0x0c201f008c8b7f89 */ /* 0x000e2200000e0000 */
[----:B------:R-:W-:-:S06]  /*7af0*/  FMUL.FTZ R0, R0, R9 ;  /* 0x0000000900007220 */ /* 0x000fcc0000410000 */
[----:B------:R-:W2:Y:S08]  /*7b00*/  MUFU.EX2 R0, R0 ;  /* 0x0000000000007308 */ /* 0x000eb00000000800 */
[----:B------:R-:W-:Y:S08]  /*7b10*/  MUFU.EX2 R129, R129 ;  /* 0x0000008100817308 */ /* 0x000ff00000000800 */
[----:B------:R-:W-:Y:S01]  /*7b20*/  MUFU.EX2 R138, R138 ;  /* 0x0000008a008a7308 */ /* 0x000fe20000000800 */
[----:B0-----:R-:W-:-:S04]  /*7b30*/  FMNMX.FTZ R140, R140, R139, !PT ;  /* 0x0000008b8c8c7209 */ /* 0x001fc80007810000 */
[C---:B------:R-:W-:Y:S01]  /*7b40*/  FSETP.NEU.FTZ.AND P1, PT, R140.reuse, -INF , PT ;  /* 0xff8000008c00780b */ /* 0x040fe20003f3d000 */
[----:B------:R-:W-:Y:S02]  /*7b50*/  FMUL.FTZ R123, R140, R9 ;  /* 0x000000098c7b7220 */ /* 0x000fe40000410000 */
[----:B------:R-:W-:Y:S03]  /*7b60*/  MUFU.EX2 R178, R178 ;  /* 0x000000b200b27308 */ /* 0x000fe60000000800 */
[----:B------:R-:W-:-:S05]  /*7b70*/  FSEL R123, R123, RZ, P1 ;  /* 0x000000ff7b7b7208 */ /* 0x000fca0000800000 */
[-CC-:B------:R-:W-:Y:S01]  /*7b80*/  FFMA.FTZ R191, R2, R9.reuse, -R123.reuse ;  /* 0x0000000902bf7223 */ /* 0x180fe2000001087b */
[----:B------:R-:W-:Y:S01]  /*7b90*/  FSEL R2, R140, RZ, P1 ;  /* 0x000000ff8c027208 */ /* 0x000fe20000800000 */
[-CC-:B------:R-:W-:Y:S01]  /*7ba0*/  FFMA.FTZ R189, R218, R9.reuse, -R123.reuse ;  /* 0x00000009dabd7223 */ /* 0x180fe2000001087b */
[-CC-:B------:R-:W-:Y:S01]  /*7bb0*/  FFMA.FTZ R146, R216, R9.reuse, -R123.reuse ;  /* 0x00000009d8927223 */ /* 0x180fe2000001087b */
[-CC-:B-1----:R-:W-:Y:S01]  /*7bc0*/  FFMA.FTZ R148, R214, R9.reuse, -R123.reuse ;  /* 0x00000009d6947223 */ /* 0x182fe2000001087b */
[-C--:B------:R-:W-:Y:S01]  /*7bd0*/  FFMA.FTZ R185, R188, R9.reuse, -R123 ;  /* 0x00000009bcb97223 */ /* 0x080fe2000001087b */
[----:B------:R-:W-:Y:S01]  /*7be0*/  FADD.FTZ R2, -R2, R3 ;  /* 0x0000000302027221 */ /* 0x000fe20000010100 */
[----:B--2---:R-:W-:Y:S01]  /*7bf0*/  FFMA.FTZ R3, R0, R8, R11 ;  /* 0x0000000800037223 */ /* 0x004fe2000001000b */
[----:B------:R-:W-:Y:S01]  /*7c00*/  MUFU.EX2 R189, R189 ;  /* 0x000000bd00bd7308 */ /* 0x000fe20000000800 */
[-C--:B------:R-:W-:Y:S01]  /*7c10*/  FFMA.FTZ R150, R212, R9.reuse, -R123 ;  /* 0x00000009d4967223 */ /* 0x080fe2000001087b */
[-C--:B------:R-:W-:Y:S01]  /*7c20*/  FMUL.FTZ R2, R2, R9.reuse ;  /* 0x0000000902027220 */ /* 0x080fe20000410000 */
[----:B------:R-:W-:Y:S01]  /*7c30*/  FADD.FTZ R8, R176, R3 ;  /* 0x00000003b0087221 */ /* 0x000fe20000010000 */
[-CC-:B------:R-:W-:Y:S01]  /*7c40*/  FFMA.FTZ R187, R184, R9.reuse, -R123.reuse ;  /* 0x00000009b8bb7223 */ /* 0x180fe2000001087b */
[-CC-:B------:R-:W-:Y:S01]  /*7c50*/  FFMA.FTZ R179, R120, R9.reuse, -R123.reuse ;  /* 0x0000000978b37223 */ /* 0x180fe2000001087b */
[-CC-:B------:R-:W-:Y:S01]  /*7c60*/  FFMA.FTZ R152, R210, R9.reuse, -R123.reuse ;  /* 0x00000009d2987223 */ /* 0x180fe2000001087b */
[----:B------:R-:W-:Y:S01]  /*7c70*/  FADD.FTZ R3, R13, R8 ;  /* 0x000000080d037221 */ /* 0x000fe20000010000 */
[----:B------:R-:W0:Y:S01]  /*7c80*/  MUFU.EX2 R2, R2 ;  /* 0x0000000200027308 */ /* 0x000e220000000800 */
[-CC-:B------:R-:W-:Y:S01]  /*7c90*/  FFMA.FTZ R181, R186, R9.reuse, -R123.reuse ;  /* 0x00000009bab57223 */ /* 0x180fe2000001087b */
[-C--:B------:R-:W-:Y:S01]  /*7ca0*/  FFMA.FTZ R177, R122, R9.reuse, -R123 ;  /* 0x000000097ab17223 */ /* 0x080fe2000001087b */
[----:B------:R-:W-:Y:S01]  /*7cb0*/  FADD.FTZ R8, R166, R3 ;  /* 0x00000003a6087221 */ /* 0x000fe20000010000 */
[-CC-:B------:R-:W-:Y:S01]  /*7cc0*/  FFMA.FTZ R122, R126, R9.reuse, -R123.reuse ;  /* 0x000000097e7a7223 */ /* 0x180fe2000001087b */
[-CC-:B------:R-:W-:Y:S01]  /*7cd0*/  FFMA.FTZ R154, R208, R9.reuse, -R123.reuse ;  /* 0x00000009d09a7223 */ /* 0x180fe2000001087b */
[-CC-:B------:R-:W-:Y:S01]  /*7ce0*/  FFMA.FTZ R183, R190, R9.reuse, -R123.reuse ;  /* 0x00000009beb77223 */ /* 0x180fe2000001087b */
[----:B------:R-:W-:Y:S01]  /*7cf0*/  FADD.FTZ R3, R15, R8 ;  /* 0x000000080f037221 */ /* 0x000fe20000010000 */
[----:B------:R-:W1:Y:S01]  /*7d00*/  MUFU.EX2 R146, R146 ;  /* 0x0000009200927308 */ /* 0x000e620000000800 */
[-CC-:B------:R-:W-:Y:S01]  /*7d10*/  FFMA.FTZ R173, R20, R9.reuse, -R123.reuse ;  /* 0x0000000914ad7223 */ /* 0x180fe2000001087b */
[-C--:B------:R-:W-:Y:S01]  /*7d20*/  FFMA.FTZ R124, R124, R9.reuse, -R123 ;  /* 0x000000097c7c7223 */ /* 0x080fe2000001087b */
[----:B------:R-:W-:Y:S01]  /*7d30*/  FADD.FTZ R120, R168, R3 ;  /* 0x00000003a8787221 */ /* 0x000fe20000010000 */
[-CC-:B------:R-:W-:Y:S01]  /*7d40*/  FFMA.FTZ R14, R14, R9.reuse, -R123.reuse ;  /* 0x000000090e0e7223 */ /* 0x180fe2000001087b */
[-CC-:B------:R-:W-:Y:S01]  /*7d50*/  FFMA.FTZ R136, R136, R9.reuse, -R123.reuse ;  /* 0x0000000988887223 */ /* 0x180fe2000001087b */
[-CC-:B------:R-:W-:Y:S01]  /*7d60*/  FFMA.FTZ R128, R128, R9.reuse, -R123.reuse ;  /* 0x0000000980807223 */ /* 0x180fe2000001087b */
[----:B------:R-:W-:Y:S01]  /*7d70*/  FFMA.FTZ R130, R130, R9, -R123 ;  /* 0x0000000982827223 */ /* 0x000fe2000001087b */
[----:B------:R-:W2:Y:S01]  /*7d80*/  MUFU.EX2 R191, R191 ;  /* 0x000000bf00bf7308 */ /* 0x000ea20000000800 */
[----:B0-----:R-:W-:Y:S01]  /*7d90*/  FFMA.FTZ R5, R2, R5, R189 ;  /* 0x0000000502057223 */ /* 0x001fe200000100bd */
[C---:B------:R-:W-:Y:S01]  /*7da0*/  ISETP.GT.AND P1, PT, R10.reuse, UR50, PT ;  /* 0x000000320a007c0c */ /* 0x040fe2000bf24270 */
[----:B------:R-:W-:Y:S01]  /*7db0*/  VIADD R10, R10, 0xffffffff ;  /* 0xffffffff0a0a7836 */ /* 0x000fe20000000000 */
[----:B------:R-:W-:-:S02]  /*7dc0*/  F2FP.F16.F32.PACK_AB R188, R176, R11 ;  /* 0x0000000bb0bc723e */ /* 0x000fc400000000ff */
[----:B------:R-:W-:Y:S02]  /*7dd0*/  F2FP.F16.F32.PACK_AB R186, R170, R21 ;  /* 0x00000015aaba723e */ /* 0x000fe400000000ff */
[----:B------:R-:W0:Y:S01]  /*7de0*/  MUFU.EX2 R148, R148 ;  /* 0x0000009400947308 */ /* 0x000e220000000800 */
[----:B-1----:R-:W-:Y:S01]  /*7df0*/  FADD.FTZ R8, R146, R5 ;  /* 0x0000000592087221 */ /* 0x002fe20000010000 */
[----:B------:R-:W-:Y:S01]  /*7e00*/  FADD.FTZ R5, R21, R120 ;  /* 0x0000007815057221 */ /* 0x000fe20000010000 */
[----:B------:R-:W-:Y:S01]  /*7e10*/  FFMA.FTZ R120, R132, R9, -R123 ;  /* 0x0000000984787223 */ /* 0x000fe2000001087b */
[----:B------:R-:W-:Y:S02]  /*7e20*/  F2FP.F16.F32.PACK_AB R184, R168, R15 ;  /* 0x0000000fa8b8723e */ /* 0x000fe400000000ff */
[----:B------:R-:W-:Y:S01]  /*7e30*/  FADD.FTZ R126, R170, R5 ;  /* 0x00000005aa7e7221 */ /* 0x000fe20000010000 */
[----:B------:R-:W-:Y:S01]  /*7e40*/  F2FP.F16.F32.PACK_AB R190, R166, R13 ;  /* 0x0000000da6be723e */ /* 0x000fe200000000ff */
[----:B------:R-:W1:Y:S01]  /*7e50*/  MUFU.EX2 R185, R185 ;  /* 0x000000b900b97308 */ /* 0x000e620000000800 */
[----:B--2---:R-:W-:Y:S01]  /*7e60*/  FADD.FTZ R3, R191, R8 ;  /* 0x00000008bf037221 */ /* 0x004fe20000010000 */
[----:B------:R-:W-:Y:S01]  /*7e70*/  FADD.FTZ R5, R125, R126 ;  /* 0x0000007e7d057221 */ /* 0x000fe20000010000 */
[----:B------:R-:W-:Y:S01]  /*7e80*/  IMAD.U32 R126, RZ, RZ, UR6 ;  /* 0x00000006ff7e7e24 */ /* 0x000fe2000f8e00ff */
[----:B------:R-:W-:-:S02]  /*7e90*/  F2FP.F16.F32.PACK_AB R176, R138, R129 ;  /* 0x000000818ab0723e */ /* 0x000fc400000000ff */
[----:B------:R-:W-:Y:S01]  /*7ea0*/  FADD.FTZ R5, R180, R5 ;  /* 0x00000005b4057221 */ /* 0x000fe20000010000 */
[----:B------:R-:W-:Y:S01]  /*7eb0*/  @!P6 VIADD R20, R126, 0x30860 ;  /* 0x000308607e14e836 */ /* 0x000fe20000000000 */
[----:B------:R-:W2:Y:S01]  /*7ec0*/  MUFU.EX2 R150, R150 ;  /* 0x0000009600967308 */ /* 0x000ea20000000800 */
[----:B0-----:R-:W-:Y:S01]  /*7ed0*/  FADD.FTZ R8, R148, R3 ;  /* 0x0000000394087221 */ /* 0x001fe20000010000 */
[----:B------:R-:W-:Y:S01]  /*7ee0*/  FADD.FTZ R126, R182, R5 ;  /* 0x00000005b67e7221 */ /* 0x000fe20000010000 */
[----:B------:R-:W-:Y:S02]  /*7ef0*/  F2FP.F16.F32.PACK_AB R180, R180, R125 ;  /* 0x0000007db4b4723e */ /* 0x000fe400000000ff */
[----:B------:R-:W-:Y:S01]  /*7f00*/  @!P6 PRMT R5, RZ, 0x654, R20 ;  /* 0x00000654ff05e816 */ /* 0x000fe20000000014 */
[----:B------:R-:W-:Y:S01]  /*7f10*/  FADD.FTZ R126, R127, R126 ;  /* 0x0000007e7f7e7221 */ /* 0x000fe20000010000 */
[----:B------:R-:W-:Y:S01]  /*7f20*/  FFMA.FTZ R20, R134, R9, -R123 ;  /* 0x0000000986147223 */ /* 0x000fe2000001087b */
[----:B------:R-:W0:Y:S01]  /*7f30*/  MUFU.EX2 R187, R187 ;  /* 0x000000bb00bb7308 */ /* 0x000e220000000800 */
[----:B-1----:R-:W-:Y:S01]  /*7f40*/  FADD.FTZ R3, R185, R8 ;  /* 0x00000008b9037221 */ /* 0x002fe20000010000 */
[----:B------:R1:W-:Y:S01]  /*7f50*/  @!P6 SYNCS.ARRIVE.TRANS64.RED.A1T0 RZ, [R5+URZ], RZ ;  /* 0x000000ff05ffe9a7 */ /* 0x0003e2000810043f */
[----:B------:R-:W-:-:S02]  /*7f60*/  F2FP.F16.F32.PACK_AB R182, R127, R182 ;  /* 0x000000b67fb6723e */ /* 0x000fc400000000ff */
[----:B------:R-:W-:Y:S02]  /*7f70*/  F2FP.F16.F32.PACK_AB R189, R146, R189 ;  /* 0x000000bd92bd723e */ /* 0x000fe400000000ff */
[----:B------:R-:W-:Y:S01]  /*7f80*/  F2FP.F16.F32.PACK_AB R191, R148, R191 ;  /* 0x000000bf94bf723e */ /* 0x000fe200000000ff */
[----:B------:R-:W3:Y:S01]  /*7f90*/  MUFU.EX2 R152, R152 ;  /* 0x0000009800987308 */ /* 0x000ee20000000800 */
[C---:B--2---:R-:W-:Y:S01]  /*7fa0*/  FADD.FTZ R8, R150.reuse, R3 ;  /* 0x0000000396087221 */ /* 0x044fe20000010000 */
[----:B-1----:R-:W-:Y:S01]  /*7fb0*/  FADD.FTZ R5, R129, R126 ;  /* 0x0000007e81057221 */ /* 0x002fe20000010000 */
[----:B------:R-:W-:-:S03]  /*7fc0*/  F2FP.F16.F32.PACK_AB R185, R150, R185 ;  /* 0x000000b996b9723e */ /* 0x000fc600000000ff */
[----:B------:R-:W-:Y:S02]  /*7fd0*/  FADD.FTZ R5, R138, R5 ;  /* 0x000000058a057221 */ /* 0x000fe40000010000 */
[----:B------:R-:W1:Y:S01]  /*7fe0*/  MUFU.EX2 R181, R181 ;  /* 0x000000b500b57308 */ /* 0x000e620000000800 */
[----:B0-----:R-:W-:Y:S01]  /*7ff0*/  FADD.FTZ R3, R187, R8 ;  /* 0x00000008bb037221 */ /* 0x001fe20000010000 */
[----:B------:R-:W-:-:S06]  /*8000*/  FADD.FTZ R126, R178, R5 ;  /* 0x00000005b27e7221 */ /* 0x000fcc0000010000 */
[----:B------:R-:W0:Y:S01]  /*8010*/  MUFU.EX2 R154, R154 ;  /* 0x0000009a009a7308 */ /* 0x000e220000000800 */
[C---:B---3--:R-:W-:Y:S01]  /*8020*/  FADD.FTZ R8, R152.reuse, R3 ;  /* 0x0000000398087221 */ /* 0x048fe20000010000 */
[----:B------:R-:W-:-:S06]  /*8030*/  F2FP.F16.F32.PACK_AB R187, R152, R187 ;  /* 0x000000bb98bb723e */ /* 0x000fcc00000000ff */
[----:B------:R-:W2:Y:S01]  /*8040*/  MUFU.EX2 R183, R183 ;  /* 0x000000b700b77308 */ /* 0x000ea20000000800 */
[----:B-1----:R-:W-:-:S07]  /*8050*/  FADD.FTZ R3, R181, R8 ;  /* 0x00000008b5037221 */ /* 0x002fce0000010000 */
[----:B------:R-:W1:Y:S01]  /*8060*/  MUFU.EX2 R124, R124 ;  /* 0x0000007c007c7308 */ /* 0x000e620000000800 */
[----:B0-----:R-:W-:Y:S01]  /*8070*/  FADD.FTZ R8, R154, R3 ;  /* 0x000000039a087221 */ /* 0x001fe20000010000 */
[-CC-:B------:R-:W-:Y:S01]  /*8080*/  FFMA.FTZ R3, R172, R9.reuse, -R123.reuse ;  /* 0x00000009ac037223 */ /* 0x180fe2000001087b */
[----:B------:R-:W-:Y:S01]  /*8090*/  FFMA.FTZ R123, R162, R9, -R123 ;  /* 0x00000009a27b7223 */ /* 0x000fe2000001087b */
[----:B------:R-:W-:-:S04]  /*80a0*/  F2FP.F16.F32.PACK_AB R181, R154, R181 ;  /* 0x000000b59ab5723e */ /* 0x000fc800000000ff */
        /* <DEDUP_REMOVED lines=14> */
[----:B------:R-:W-:-:S03]  /*8190*/  F2FP.F16.F32.PACK_AB R178, R131, R178 ;  /* 0x000000b283b2723e */ /* 0x000fc600000000ff */
[----:B------:R-:W-:-:S03]  /*81a0*/  FADD.FTZ R141, R133, R126 ;  /* 0x0000007e858d7221 */ /* 0x000fc60000010000 */
        /* <DEDUP_REMOVED lines=8> */
[----:B------:R1:W0:Y:S01]  /*8230*/  MUFU.EX2 R132, R14 ;  /* 0x0000000e00847308 */ /* 0x0002220000000800 */
[C---:B--2---:R-:W-:Y:S01]  /*8240*/  FADD.FTZ R5, R20.reuse, R5 ;  /* 0x0000000514057221 */ /* 0x044fe20000010000 */
[----:B------:R-:W-:-:S06]  /*8250*/  F2FP.F16.F32.PACK_AB R173, R20, R173 ;  /* 0x000000ad14ad723e */ /* 0x000fcc00000000ff */
[----:B------:R-:W2:Y:S01]  /*8260*/  MUFU.EX2 R135, R135 ;  /* 0x0000008700877308 */ /* 0x000ea20000000800 */
[----:B-1----:R-:W-:-:S07]  /*8270*/  FADD.FTZ R14, R174, R141 ;  /* 0x0000008dae0e7221 */ /* 0x002fce0000010000 */
[----:B------:R-:W1:Y:S01]  /*8280*/  MUFU.EX2 R136, R136 ;  /* 0x0000008800887308 */ /* 0x000e620000000800 */
[----:B0-----:R-:W-:-:S07]  /*8290*/  FADD.FTZ R5, R132, R5 ;  /* 0x0000000584057221 */ /* 0x001fce0000010000 */
[----:B------:R-:W0:Y:S01]  /*82a0*/  MUFU.EX2 R137, R137 ;  /* 0x0000008900897308 */ /* 0x000e220000000800 */
[C---:B--2---:R-:W-:Y:S01]  /*82b0*/  FADD.FTZ R14, R135.reuse, R14 ;  /* 0x0000000e870e7221 */ /* 0x044fe20000010000 */
[----:B------:R-:W-:-:S06]  /*82c0*/  F2FP.F16.F32.PACK_AB R174, R135, R174 ;  /* 0x000000ae87ae723e */ /* 0x000fcc00000000ff */
[----:B------:R-:W2:Y:S01]  /*82d0*/  MUFU.EX2 R128, R128 ;  /* 0x0000008000807308 */ /* 0x000ea20000000800 */
[C---:B-1----:R-:W-:Y:S01]  /*82e0*/  FADD.FTZ R5, R136.reuse, R5 ;  /* 0x0000000588057221 */ /* 0x042fe20000010000 */
[----:B------:R-:W-:-:S06]  /*82f0*/  F2FP.F16.F32.PACK_AB R175, R136, R132 ;  /* 0x0000008488af723e */ /* 0x000fcc00000000ff */
[----:B------:R-:W1:Y:S01]  /*8300*/  MUFU.EX2 R144, R144 ;  /* 0x0000009000907308 */ /* 0x000e620000000800 */
[----:B0-----:R-:W-:-:S07]  /*8310*/  FADD.FTZ R11, R137, R14 ;  /* 0x0000000e890b7221 */ /* 0x001fce0000010000 */
[----:B------:R-:W0:Y:S01]  /*8320*/  MUFU.EX2 R3, R3 ;  /* 0x0000000300037308 */ /* 0x000e220000000800 */
[----:B--2---:R-:W-:-:S07]  /*8330*/  FADD.FTZ R5, R128, R5 ;  /* 0x0000000580057221 */ /* 0x004fce0000010000 */
[----:B------:R-:W2:Y:S01]  /*8340*/  MUFU.EX2 R139, R160 ;  /* 0x000000a0008b7308 */ /* 0x000ea20000000800 */
[C---:B-1----:R-:W-:Y:S01]  /*8350*/  FADD.FTZ R8, R144.reuse, R11 ;  /* 0x0000000b90087221 */ /* 0x042fe20000010000 */
[----:B------:R-:W-:-:S06]  /*8360*/  F2FP.F16.F32.PACK_AB R168, R144, R137 ;  /* 0x0000008990a8723e */ /* 0x000fcc00000000ff */
[----:B------:R-:W1:Y:S01]  /*8370*/  MUFU.EX2 R130, R130 ;  /* 0x0000008200827308 */ /* 0x000e620000000800 */
[C---:B0-----:R-:W-:Y:S01]  /*8380*/  FADD.FTZ R5, R3.reuse, R5 ;  /* 0x0000000503057221 */ /* 0x041fe20000010000 */
[----:B------:R-:W-:Y:S01]  /*8390*/  F2FP.F16.F32.PACK_AB R169, R3, R128 ;  /* 0x0000008003a9723e */ /* 0x000fe200000000ff */
[----:B------:R-:W-:-:S05]  /*83a0*/  IMAD.MOV.U32 R3, RZ, RZ, R140 ;  /* 0x000000ffff037224 */ /* 0x000fca00078e008c */
[----:B------:R-:W0:Y:S01]  /*83b0*/  MUFU.EX2 R4, R4 ;  /* 0x0000000400047308 */ /* 0x000e220000000800 */
[----:B--2---:R-:W-:-:S07]  /*83c0*/  FADD.FTZ R11, R139, R8 ;  /* 0x000000088b0b7221 */ /* 0x004fce0000010000 */
[----:B------:R-:W2:Y:S01]  /*83d0*/  MUFU.EX2 R123, R123 ;  /* 0x0000007b007b7308 */ /* 0x000ea20000000800 */
[----:B-1----:R-:W-:Y:S01]  /*83e0*/  FADD.FTZ R5, R130, R5 ;  /* 0x0000000582057221 */ /* 0x002fe20000010000 */
[C---:B0-----:R-:W-:Y:S01]  /*83f0*/  FADD.FTZ R8, R4.reuse, R11 ;  /* 0x0000000b04087221 */ /* 0x041fe20000010000 */
[----:B------:R-:W-:Y:S01]  /*8400*/  F2FP.F16.F32.PACK_AB R170, R4, R139 ;  /* 0x0000008b04aa723e */ /* 0x000fe200000000ff */
[----:B------:R-:W-:Y:S02]  /*8410*/  IMAD.MOV.U32 R4, RZ, RZ, R12 ;  /* 0x000000ffff047224 */ /* 0x000fe400078e000c */
[C---:B--2---:R-:W-:Y:S01]  /*8420*/  FADD.FTZ R5, R123.reuse, R5 ;  /* 0x000000057b057221 */ /* 0x044fe20000010000 */
[----:B------:R-:W-:Y:S01]  /*8430*/  F2FP.F16.F32.PACK_AB R171, R123, R130 ;  /* 0x000000827bab723e */ /* 0x000fe200000000ff */
[----:B------:R-:W-:Y:S06]  /*8440*/  @P1 BRA `(.L_x_4583) ;  /* 0xffffffc800ac1947 */ /* 0x000fec000383ffff */
[----:B------:R-:W-:Y:S01]  /*8450*/  IMAD.MOV.U32 R3, RZ, RZ, R140 ;  /* 0x000000ffff037224 */ /* 0x000fe200078e008c */
[----:B------:R-:W-:Y:S01]  /*8460*/  UMOV UR37, UR5 ;  /* 0x0000000500257c82 */ /* 0x000fe20008000000 */
[----:B------:R-:W-:Y:S01]  /*8470*/  IMAD.MOV.U32 R4, RZ, RZ, R12 ;  /* 0x000000ffff047224 */ /* 0x000fe200078e000c */
[----:B------:R-:W-:-:S06]  /*8480*/  UMOV UR36, UR39 ;  /* 0x0000002700247c82 */ /* 0x000fcc0008000000 */
.L_x_4566:
[----:B------:R-:W-:Y:S01]  /*8490*/  ULDC UR4, c[0x0][0x448] ;  /* 0x0001120000047ab9 */ /* 0x000fe20000000800 */
[----:B------:R-:W-:Y:S01]  /*84a0*/  IADD3 R121, R16, 0x1, -R121 ;  /* 0x0000000110797810 */ /* 0x000fe20007ffe879 */
[----:B------:R-:W-:Y:S01]  /*84b0*/  UISETP.NE.AND UP0, UPT, UR4, 0x1, UPT ;  /* 0x000000010400788c */ /* 0x000fe2000bf05270 */
[----:B------:R-:W-:Y:S02]  /*84c0*/  ULDC UR10, c[0x0][0x9e4] ;  /* 0x00027900000a7ab9 */ /* 0x000fe40000000800 */
[----:B------:R-:W-:Y:S01]  /*84d0*/  R2UR UR7, R121 ;  /* 0x00000000790772ca */ /* 0x000fe200000e0000 */
[----:B------:R-:W-:Y:S02]  /*84e0*/  UISETP.GE.AND UP1, UPT, UR10, 0x1, UPT ;  /* 0x000000010a00788c */ /* 0x000fe4000bf26270 */
[----:B------:R-:W-:Y:S01]  /*84f0*/  UIADD3 UR6, UR60, 0x7f, URZ ;  /* 0x0000007f3c067890 */ /* 0x000fe2000fffe03f */
[----:B------:R-:W-:-:S03]  /*8500*/  ULDC UR14, c[0x0][0x9dc] ;  /* 0x00027700000e7ab9 */ /* 0x000fc60000000800 */
[----:B------:R-:W-:Y:S01]  /*8510*/  PLOP3.LUT P1, PT, PT, PT, UP1, 0x40, 0x0 ;  /* 0x000000000000781c */ /* 0x000fe20003f2e818 */
[----:B------:R-:W-:Y:S01]  /*8520*/  @UP0 ULDC UR4, c[0x0][0x44c] ;  /* 0x0001130000040ab9 */ /* 0x000fe20000000800 */
[----:B------:R-:W-:Y:S01]  /*8530*/  @UP0 ULDC UR11, c[0x0][0x450] ;  /* 0x00011400000b0ab9 */ /* 0x000fe20000000800 */
[----:B------:R-:W-:-:S04]  /*8540*/  UIMAD.WIDE.U32 UR4, UR6, UR4, URZ ;  /* 0x00000004060472a5 */ /* 0x000fc8000f8e003f */
[----:B------:R-:W-:-:S04]  /*8550*/  @UP0 USHF.R.U32.HI UR6, URZ, UR11, UR5 ;  /* 0x0000000b3f060299 */ /* 0x000fc80008011605 */
[----:B------:R-:W-:-:S04]  /*8560*/  UIADD3 UR6, UR7, UR6, URZ ;  /* 0x0000000607067290 */ /* 0x000fc8000fffe03f */
[----:B------:R-:W-:Y:S01]  /*8570*/  UIADD3 UR14, UR6, -UR14, URZ ;  /* 0x8000000e060e7290 */ /* 0x000fe2000fffe03f */
[----:B------:R-:W-:Y:S11]  /*8580*/  @P1 BRA `(.L_x_4584) ;  /* 0x0000000000481947 */ /* 0x000ff60003800000 */
        /* <DEDUP_REMOVED lines=11> */
.L_x_4585:
[----:B------:R-:W-:-:S11]  /*8640*/  UISETP.NE.AND UP2, UPT, UR10, 0x1, UPT ;  /* 0x000000010a00788c */ /* 0x000fd6000bf45270 */
[----:B------:R-:W-:Y:S02]  /*8650*/  @UP2 ULDC.64 UR4, c[0x0][0x9e8] ;  /* 0x00027a0000042ab9 */ /* 0x000fe40000000a00 */
[----:B------:R-:W-:-:S04]  /*8660*/  UIMAD.WIDE.U32 UR6, UR11, UR4, URZ ;  /* 0x000000040b0672a5 */ /* 0x000fc8000f8e003f */
[----:B------:R-:W-:-:S12]  /*8670*/  @UP2 USHF.R.U32.HI UR11, URZ, UR5, UR7 ;  /* 0x000000053f0b2299 */ /* 0x000fd80008011607 */
.L_x_4586:
[----:B------:R-:W-:-:S04]  /*8680*/  UIMAD UR10, UR11, UR10, URZ ;  /* 0x0000000a0b0a72a4 */ /* 0x000fc8000f8e023f */
[----:B------:R-:W-:-:S04]  /*8690*/  UISETP.LT.AND UP2, UPT, UR14, UR10, UPT ;  /* 0x0000000a0e00728c */ /* 0x000fc8000bf41270 */
[----:B------:R-:W-:-:S12]  /*86a0*/  USEL UR14, UR14, UR10, !UP2 ;  /* 0x0000000a0e0e7287 */ /* 0x000fd8000d000000 */
.L_x_4584:
[----:B------:R-:W-:Y:S01]  /*86b0*/  UIADD3 UR4, UR14, 0x5f, URZ ;  /* 0x0000005f0e047890 */ /* 0x000fe2000fffe03f */
[----:B------:R-:W-:-:S03]  /*86c0*/  R2UR UR6, R22 ;  /* 0x00000000160672ca */ /* 0x000fc600000e0000 */
[----:B------:R-:W-:-:S04]  /*86d0*/  UIMAD.WIDE UR4, UR4, 0x2aaaaaab, URZ ;  /* 0x2aaaaaab040478a5 */ /* 0x000fc8000f8e023f */
[----:B------:R-:W-:-:S04]  /*86e0*/  USHF.R.U32.HI UR4, URZ, 0x1f, UR5 ;  /* 0x0000001f3f047899 */ /* 0x000fc80008011605 */
[----:B------:R-:W-:-:S04]  /*86f0*/  ULEA.HI.SX32 UR4, UR5, UR4, 0x1c ;  /* 0x0000000405047291 */ /* 0x000fc8000f8fe23f */
        /* <DEDUP_REMOVED lines=8> */
[----:B------:R-:W-:-:S05]  /*8780*/  ULDC UR5, c[0x0][0x9d8] ;  /* 0x0002760000057ab9 */ /* 0x000fca0000000800 */
.L_x_4596:
[----:B------:R-:W-:-:S04]  /*8790*/  UIADD3 UR37, UR4, 0x1, URZ ;  /* 0x0000000104257890 */ /* 0x000fc8000fffe03f */
[----:B------:R-:W-:-:S04]  /*87a0*/  UISETP.NE.AND UP2, UPT, UR37, 0x2, UPT ;  /* 0x000000022500788c */ /* 0x000fc8000bf45270 */
[----:B------:R-:W-:Y:S02]  /*87b0*/  USEL UR36, URZ, 0x1, UP2 ;  /* 0x000000013f247887 */ /* 0x000fe40009000000 */
[----:B------:R-:W-:Y:S02]  /*87c0*/  USEL UR37, UR37, URZ, UP2 ;  /* 0x0000003f25257287 */ /* 0x000fe40009000000 */
[----:B------:R-:W-:Y:S01]  /*87d0*/  ULOP3.LUT UR36, UR7, UR36, URZ, 0x3c, !UPT ;  /* 0x0000002407247292 */ /* 0x000fe2000f8e3c3f */
[----:B------:R-:W-:Y:S11]  /*87e0*/  @!P0 BRA `(.L_x_4588) ;  /* 0x0000000000048947 */ /* 0x000ff60003800000 */
[----:B------:R-:W-:Y:S01]  /*87f0*/  BPT.TRAP 0x1 ;  /* 0x000000040000795c */ /* 0x000fe20000300000 */
.L_x_4588:
[----:B------:R-:W-:Y:S01]  /*8800*/  ULEA UR6, UR37, UR38, 0x3 ;  /* 0x0000002625067291 */ /* 0x000fe2000f8e183f */
[----:B------:R-:W-:-:S05]  /*8810*/  IMAD.U32 R3, RZ, RZ, UR36 ;  /* 0x00000024ff037e24 */ /* 0x000fca000f8e00ff */
[----:B------:R-:W-:-:S04]  /*8820*/  SHF.L.U32 R3, R3, 0x1f, RZ ;  /* 0x0000001f03037819 */ /* 0x000fc800000006ff */
[----:B------:R0:W1:Y:S01]  /*8830*/  SYNCS.PHASECHK.TRANS64.TRYWAIT P1, [UR6+0x30830], R3 ;  /* 0x03083003ff0075a7 */ /* 0x0000620008020146 */
[----:B------:R-:W-:Y:S05]  /*8840*/  @!P0 BRA `(.L_x_4589) ;  /* 0x0000000000048947 */ /* 0x000fea0003800000 */
[----:B------:R-:W-:Y:S01]  /*8850*/  BPT.TRAP 0x1 ;  /* 0x000000040000795c */ /* 0x000fe20000300000 */
.L_x_4589:
[----:B-1----:R-:W-:Y:S05]  /*8860*/  @P1 BRA `(.L_x_4590) ;  /* 0x0000000000081947 */ /* 0x002fea0003800000 */
[----:B------:R-:W1:Y:S02]  /*8870*/  SYNCS.PHASECHK.TRANS64.TRYWAIT P1, [UR6+0x30830], R3 ;  /* 0x03083003ff0075a7 */ /* 0x000e640008020146 */
[----:B-1----:R-:W-:Y:S05]  /*8880*/  @!P1 BRA `(.L_x_4591) ;  /* 0x000000e000d09947 */ /* 0x002fea0003800000 */
.L_x_4590:
        /* <DEDUP_REMOVED lines=167> */
.L_x_4592:
[----:B------:R-:W-:Y:S01]  /*9300*/  ULEA UR10, UR4, UR38, 0x3 ;  /* 0x00000026040a7291 */ /* 0x000fe2000f8e183f */
[----:B------:R-:W-:-:S05]  /*9310*/  IMAD.U32 R0, RZ, RZ, UR7 ;  /* 0x00000007ff007e24 */ /* 0x000fca000f8e00ff */
[----:B------:R-:W-:-:S04]  /*9320*/  SHF.L.U32 R0, R0, 0x1f, RZ ;  /* 0x0000001f00007819 */ /* 0x000fc800000006ff */
[----:B------:R2:W3:Y:S01]  /*9330*/  SYNCS.PHASECHK.TRANS64.TRYWAIT P1, [UR10+0x30850], R0 ;  /* 0x03085000ff0075a7 */ /* 0x0004e2000802014a */
[----:B------:R-:W-:Y:S05]  /*9340*/  @!P0 BRA `(.L_x_4593) ;  /* 0x0000000000048947 */ /* 0x000fea0003800000 */
[----:B------:R-:W-:Y:S01]  /*9350*/  BPT.TRAP 0x1 ;  /* 0x000000040000795c */ /* 0x000fe20000300000 */
.L_x_4593:
[----:B---3--:R-:W-:Y:S05]  /*9360*/  @P1 BRA `(.L_x_4594) ;  /* 0x0000000000081947 */ /* 0x008fea0003800000 */
[----:B------:R-:W3:Y:S02]  /*9370*/  SYNCS.PHASECHK.TRANS64.TRYWAIT P1, [UR10+0x30850], R0 ;  /* 0x03085000ff0075a7 */ /* 0x000ee4000802014a */
[----:B---3--:R-:W-:Y:S05]  /*9380*/  @!P1 BRA `(.L_x_4595) ;  /* 0x000000d800289947 */ /* 0x008fea0003800000 */
.L_x_4594:
[----:B------:R-:W-:Y:S01]  /*9390*/  UIADD3 UR6, UR38, 0x400, URZ ;  /* 0x0000040026067890 */ /* 0x000fe2000fffe03f */
[----:B------:R-:W-:Y:S01]  /*93a0*/  WARPGROUP.ARRIVE ;  /* 0x00000000000079c5 */ /* 0x000fe20000000000 */
[----:B------:R-:W-:Y:S01]  /*93b0*/  UMOV UR7, 0x40000040 ;  /* 0x4000004000077882 */ /* 0x000fe20000000000 */
[----:B------:R-:W-:Y:S01]  /*93c0*/  FMUL.FTZ R2, R120, UR5 ;  /* 0x0000000578027c20 */ /* 0x000fe20008410000 */
[----:B------:R-:W-:Y:S01]  /*93d0*/  USHF.R.U32.HI UR6, URZ, 0x4, UR6 ;  /* 0x000000043f067899 */ /* 0x000fe20008011606 */
[----:B------:R-:W-:Y:S01]  /*93e0*/  FMUL.FTZ R14, R121, UR5 ;  /* 0x00000005790e7c20 */ /* 0x000fe20008410000 */
        /* <DEDUP_REMOVED lines=11> */
[----:B------:R-:W3:Y:S01]  /*94a0*/  MUFU.TANH R14, R14 ;  /* 0x0000000e000e7308 */ /* 0x000ee20000002400 */
[----:B------:R-:W-:Y:S01]  /*94b0*/  FMUL.FTZ R218, R144, UR5 ;  /* 0x0000000590da7c20 */ /* 0x000fe20008410000 */
[----:B------:R-:W-:Y:S01]  /*94c0*/  FMUL.FTZ R220, R145, UR5 ;  /* 0x0000000591dc7c20 */ /* 0x000fe20008410000 */
[----:B------:R-:W-:Y:S01]  /*94d0*/  FMUL.FTZ R222, R152, UR5 ;  /* 0x0000000598de7c20 */ /* 0x000fe20008410000 */
[----:B------:R-:W-:Y:S01]  /*94e0*/  FMUL.FTZ R224, R153, UR5 ;  /* 0x0000000599e07c20 */ /* 0x000fe20008410000 */
[----:B------:R-:W-:Y:S01]  /*94f0*/  FMUL.FTZ R156, R156, UR5 ;  /* 0x000000059c9c7c20 */ /* 0x000fe20008410000 */
[----:B------:R-:W-:Y:S01]  /*9500*/  UMOV UR6, UR4 ;  /* 0x0000000400067c82 */ /* 0x000fe20008000000 */
[----:B------:R-:W-:Y:S01]  /*9510*/  FMUL.FTZ R226, R157, UR5 ;  /* 0x000000059de27c20 */ /* 0x000fe20008410000 */
[----:B------:R-:W-:Y:S01]  /*9520*/  HGMMA.64x192x16.F32 R24, R188, gdesc[UR4].tnspB, R24, gsb0 ;  /* 0x42e00004bc187df0 */ /* 0x000fe20008000818 */
[----:B------:R-:W-:Y:S01]  /*9530*/  UIADD3 UR6, UR4, 0x80, URZ ;  /* 0x0000008004067890 */ /* 0x000fe2000fffe03f */
[----:B------:R-:W4:Y:S01]  /*9540*/  MUFU.TANH R122, R122 ;  /* 0x0000007a007a7308 */ /* 0x000f220000002400 */
[----:B------:R-:W-:Y:S01]  /*9550*/  UMOV UR7, 0x40000040 ;  /* 0x4000004000077882 */ /* 0x000fe20000000000 */
[----:B01----:R-:W-:Y:S01]  /*9560*/  FMNMX.FTZ R3, R2, R11, !PT ;  /* 0x0000000b02037209 */ /* 0x003fe20007810000 */
[----:B------:R-:W-:Y:S01]  /*9570*/  FMUL.FTZ R228, R160, UR5 ;  /* 0x00000005a0e47c20 */ /* 0x000fe20008410000 */
[----:B------:R-:W-:Y:S01]  /*9580*/  FMUL.FTZ R230, R161, UR5 ;  /* 0x00000005a1e67c20 */ /* 0x000fe20008410000 */
[----:B------:R-:W-:Y:S01]  /*9590*/  FMUL.FTZ R164, R164, UR5 ;  /* 0x00000005a4a47c20 */ /* 0x000fe20008410000 */
[----:B------:R-:W-:Y:S01]  /*95a0*/  FMUL.FTZ R160, R165, UR5 ;  /* 0x00000005a5a07c20 */ /* 0x000fe20008410000 */
[----:B---3--:R-:W-:Y:S01]  /*95b0*/  FMNMX.FTZ R3, R14, R3, !PT ;  /* 0x000000030e037209 */ /* 0x008fe20007810000 */
        /* <DEDUP_REMOVED lines=22> */
[----:B------:R-:W0:Y:S01]  /*9720*/  LDC R9, c[0x0][0x988] ;  /* 0x00026200ff097b82 */ /* 0x000e220000000800 */
[----:B------:R-:W1:Y:S01]  /*9730*/  S2R R207, SR_TID.X ;  /* 0x0000000000cf7919 */ /* 0x000e620000002100 */
[----:B------:R-:W-:Y:S08]  /*9740*/  MUFU.TANH R214, R214 ;  /* 0x000000d600d67308 */ /* 0x000ff00000002400 */
[----:B------:R-:W-:Y:S08]  /*9750*/  MUFU.TANH R216, R216 ;  /* 0x000000d800d87308 */ /* 0x000ff00000002400 */
[----:B------:R-:W-:Y:S08]  /*9760*/  MUFU.TANH R218, R218 ;  /* 0x000000da00da7308 */ /* 0x000ff00000002400 */
[----:B------:R-:W-:Y:S01]  /*9770*/  MUFU.TANH R220, R220 ;  /* 0x000000dc00dc7308 */ /* 0x000fe20000002400 */
[----:B-1----:R-:W-:-:S07]  /*9780*/  LOP3.LUT P1, RZ, R207, 0x7f, RZ, 0xc0, !PT ;  /* 0x0000007fcfff7812 */ /* 0x002fce000782c0ff */
        /* <DEDUP_REMOVED lines=43> */
[----:B------:R-:W-:-:S04]  /*9a40*/  FMUL.FTZ R186, R129, UR5 ;  /* 0x0000000581ba7c20 */ /* 0x000fc80008410000 */
[----:B------:R-:W-:Y:S01]  /*9a50*/  HGMMA.64x192x16.F32 R24, R180, gdesc[UR4].tnspB, R24, gsb0 ;  /* 0x42e00004b4187df0 */ /* 0x000fe20008000818 */
[----:B------:R-:W-:Y:S01]  /*9a60*/  UIADD3 UR6, UR4, 0x180, URZ ;  /* 0x0000018004067890 */ /* 0x000fe2000fffe03f */
[----:B------:R-:W1:Y:S01]  /*9a70*/  MUFU.TANH R184, R184 ;  /* 0x000000b800b87308 */ /* 0x000e620000002400 */
[----:B------:R-:W-:-:S07]  /*9a80*/  UMOV UR7, 0x40000040 ;  /* 0x4000004000077882 */ /* 0x000fce0000000000 */
[----:B------:R-:W3:Y:S01]  /*9a90*/  MUFU.TANH R186, R186 ;  /* 0x000000ba00ba7308 */ /* 0x000ee20000002400 */
[----:B-1----:R-:W-:-:S04]  /*9aa0*/  FMNMX.FTZ R3, R184, R3, !PT ;  /* 0x00000003b8037209 */ /* 0x002fc80007810000 */
[----:B------:R-:W-:-:S04]  /*9ab0*/  FMNMX.FTZ R3, R188, R3, !PT ;  /* 0x00000003bc037209 */ /* 0x000fc80007810000 */
[----:B---3--:R-:W-:-:S04]  /*9ac0*/  FMNMX.FTZ R3, R186, R3, !PT ;  /* 0x00000003ba037209 */ /* 0x008fc80007810000 */
        /* <DEDUP_REMOVED lines=14> */
[----:B------:R-:W1:Y:S01]  /*9bb0*/  MUFU.TANH R180, R180 ;  /* 0x000000b400b47308 */ /* 0x000e620000002400 */
[----:B------:R-:W-:Y:S01]  /*9bc0*/  UIADD3 UR6, UR4, 0x200, URZ ;  /* 0x0000020004067890 */ /* 0x000fe2000fffe03f */
[----:B------:R-:W-:-:S06]  /*9bd0*/  UMOV UR7, 0x40000040 ;  /* 0x4000004000077882 */ /* 0x000fcc0000000000 */
[----:B------:R-:W3:Y:S08]  /*9be0*/  MUFU.TANH R182, R182 ;  /* 0x000000b600b67308 */ /* 0x000ef00000002400 */
[----:B------:R-:W4:Y:S01]  /*9bf0*/  MUFU.TANH R148, R148 ;  /* 0x0000009400947308 */ /* 0x000f220000002400 */
[----:B-1----:R-:W-:-:S04]  /*9c00*/  FMNMX.FTZ R3, R180, R3, !PT ;  /* 0x00000003b4037209 */ /* 0x002fc80007810000 */
        /* <DEDUP_REMOVED lines=9> */
[----:B--2---:R-:W1:Y:S02]  /*9ca0*/  SHFL.BFLY PT, R0, R3, 0x2, 0x1f ;  /* 0x0c401f0003007f89 */ /* 0x004e6400000e0000 */
[----:B-1----:R-:W-:-:S05]  /*9cb0*/  FMNMX.FTZ R0, R3, R0, !PT ;  /* 0x0000000003007209 */ /* 0x002fca0007810000 */
[----:B------:R-:W1:Y:S02]  /*9cc0*/  SHFL.BFLY PT, R3, R0, 0x1, 0x1f ;  /* 0x0c201f0000037f89 */ /* 0x000e6400000e0000 */
[----:B-1----:R-:W-:Y:S02]  /*9cd0*/  FMNMX.FTZ R4, R0, R3, !PT ;  /* 0x0000000300047209 */ /* 0x002fe40007810000 */
[----:B------:R-:W-:-:S03]  /*9ce0*/  FMNMX.FTZ R3, R13, R12, !PT ;  /* 0x0000000c0d037209 */ /* 0x000fc60007810000 */
[----:B0-----:R-:W-:Y:S01]  /*9cf0*/  FMUL.FTZ R125, R4, R9 ;  /* 0x00000009047d7220 */ /* 0x001fe20000410000 */
[----:B------:R-:W-:Y:S01]  /*9d00*/  FMNMX.FTZ R3, R20, R3, !PT ;  /* 0x0000000314037209 */ /* 0x000fe20007810000 */
[----:B------:R-:W-:Y:S02]  /*9d10*/  FADD.FTZ R0, -R4, R11 ;  /* 0x0000000b04007221 */ /* 0x000fe40000010100 */
        /* <DEDUP_REMOVED lines=28> */
[----:B------:R-:W-:Y:S01]  /*9ee0*/  FFMA.FTZ R160, R160, R9, -R125 ;  /* 0x00000009a0a07223 */ /* 0x000fe2000001087d */
[----:B------:R-:W-:Y:S01]  /*9ef0*/  FMNMX.FTZ R3, R136, R3, !PT ;  /* 0x0000000388037209 */ /* 0x000fe20007810000 */
[----:B------:R-:W-:Y:S01]  /*9f00*/  FMUL.FTZ R0, R0, R9 ;  /* 0x0000000900007220 */ /* 0x000fe20000410000 */
[----:B------:R-:W-:Y:S02]  /*9f10*/  MUFU.EX2 R11, R11 ;  /* 0x0000000b000b7308 */ /* 0x000fe40000000800 */
[----:B------:R-:W-:-:S04]  /*9f20*/  FMNMX.FTZ R3, R138, R3, !PT ;  /* 0x000000038a037209 */ /* 0x000fc80007810000 */
[----:B------:R-:W-:Y:S02]  /*9f30*/  FMNMX.FTZ R3, R140, R3, !PT ;  /* 0x000000038c037209 */ /* 0x000fe40007810000 */
[----:B------:R-:W-:Y:S02]  /*9f40*/  MUFU.EX2 R0, R0 ;  /* 0x0000000000007308 */ /* 0x000fe40000000800 */
[----:B------:R-:W-:-:S04]  /*9f50*/  FMNMX.FTZ R3, R142, R3, !PT ;  /* 0x000000038e037209 */ /* 0x000fc80007810000 */
[----:B------:R-:W-:Y:S02]  /*9f60*/  FMNMX.FTZ R3, R144, R3, !PT ;  /* 0x0000000390037209 */ /* 0x000fe40007810000 */
[----:B------:R-:W0:Y:S02]  /*9f70*/  MUFU.EX2 R14, R14 ;  /* 0x0000000e000e7308 */ /* 0x000e240000000800 */
[----:B------:R-:W-:-:S04]  /*9f80*/  FMNMX.FTZ R3, R146, R3, !PT ;  /* 0x0000000392037209 */ /* 0x000fc80007810000 */
[----:B----4-:R-:W-:Y:S02]  /*9f90*/  FMNMX.FTZ R3, R148, R3, !PT ;  /* 0x0000000394037209 */ /* 0x010fe40007810000 */
[----:B------:R-:W-:Y:S02]  /*9fa0*/  MUFU.EX2 R15, R15 ;  /* 0x0000000f000f7308 */ /* 0x000fe40000000800 */
[----:B------:R-:W-:-:S04]  /*9fb0*/  FMNMX.FTZ R3, R150, R3, !PT ;  /* 0x0000000396037209 */ /* 0x000fc80007810000 */
[----:B------:R-:W-:Y:S02]  /*9fc0*/  FMNMX.FTZ R3, R152, R3, !PT ;  /* 0x0000000398037209 */ /* 0x000fe40007810000 */
[----:B------:R-:W1:Y:S01]  /*9fd0*/  MUFU.EX2 R122, R122 ;  /* 0x0000007a007a7308 */ /* 0x000e620000000800 */
[----:B0-----:R-:W-:Y:S02]  /*9fe0*/  F2FP.F16.F32.PACK_AB R188, R14, R11 ;  /* 0x0000000b0ebc723e */ /* 0x001fe400000000ff */
[----:B------:R-:W-:-:S04]  /*9ff0*/  FMNMX.FTZ R3, R154, R3, !PT ;  /* 0x000000039a037209 */ /* 0x000fc80007810000 */
[----:B------:R-:W-:Y:S01]  /*a000*/  FMNMX.FTZ R3, R158, R3, !PT ;  /* 0x000000039e037209 */ /* 0x000fe20007810000 */
[----:B------:R-:W-:Y:S03]  /*a010*/  MUFU.EX2 R184, R184 ;  /* 0x000000b800b87308 */ /* 0x000fe60000000800 */
[----:B------:R-:W-:-:S05]  /*a020*/  FMNMX.FTZ R3, R162, R3, !PT ;  /* 0x00000003a2037209 */ /* 0x000fca0007810000 */
[----:B------:R-:W-:Y:S01]  /*a030*/  MUFU.EX2 R21, R21 ;  /* 0x0000001500157308 */ /* 0x000fe20000000800 */
[----:B-1----:R-:W-:Y:S01]  /*a040*/  F2FP.F16.F32.PACK_AB R190, R122, R15 ;  /* 0x0000000f7abe723e */ /* 0x002fe200000000ff */
[----:B------:R-:W-:Y:S02]  /*a050*/  WARPGROUP.DEPBAR.LE gsb0, 0x0 ;  /* 0x00008000000079c5 */ /* 0x000fe40000010000 */
[----:B------:R-:W-:Y:S01]  /*a060*/  WARPGROUP.ARRIVE ;  /* 0x00000000000079c5 */ /* 0x000fe20000000000 */
[----:B------:R-:W-:Y:S01]  /*a070*/  FMUL.FTZ R176, R163, UR5 ;  /* 0x00000005a3b07c20 */ /* 0x000fe20008410000 */
[----:B------:R-:W-:Y:S02]  /*a080*/  FMUL.FTZ R178, R167, UR5 ;  /* 0x00000005a7b27c20 */ /* 0x000fe40008410000 */
[----:B------:R-:W-:Y:S02]  /*a090*/  MUFU.EX2 R186, R186 ;  /* 0x000000ba00ba7308 */ /* 0x000fe40000000800 */
[----:B------:R-:W-:Y:S01]  /*a0a0*/  HGMMA.64x192x16.F32 R24, R172, gdesc[UR4].tnspB, R24, gsb0 ;  /* 0x42e00004ac187df0 */ /* 0x000fe20008000818 */
[----:B------:R-:W-:Y:S01]  /*a0b0*/  UIADD3 UR6, UR4, 0x280, URZ ;  /* 0x0000028004067890 */ /* 0x000fe2000fffe03f */
[----:B------:R-:W-:-:S02]  /*a0c0*/  UMOV UR7, 0x40000040 ;  /* 0x4000004000077882 */ /* 0x000fc40000000000 */
[----:B------:R-:W-:Y:S02]  /*a0d0*/  UMOV UR4, UR37 ;  /* 0x0000002500047c82 */ /* 0x000fe40008000000 */
[----:B------:R-:W0:Y:S08]  /*a0e0*/  MUFU.TANH R176, R176 ;  /* 0x000000b000b07308 */ /* 0x000e300000002400 */
[----:B------:R-:W1:Y:S08]  /*a0f0*/  MUFU.TANH R178, R178 ;  /* 0x000000b200b27308 */ /* 0x000e700000002400 */
[----:B------:R-:W-:Y:S01]  /*a100*/  MUFU.EX2 R121, R121 ;  /* 0x0000007900797308 */ /* 0x000fe20000000800 */
[----:B0-----:R-:W-:-:S04]  /*a110*/  FMNMX.FTZ R3, R176, R3, !PT ;  /* 0x00000003b0037209 */ /* 0x001fc80007810000 */
[----:B------:R-:W-:-:S03]  /*a120*/  FMNMX.FTZ R3, R166, R3, !PT ;  /* 0x00000003a6037209 */ /* 0x000fc60007810000 */
[----:B------:R-:W-:Y:S01]  /*a130*/  MUFU.EX2 R123, R123 ;  /* 0x0000007b007b7308 */ /* 0x000fe20000000800 */
[----:B-1----:R-:W-:-:S05]  /*a140*/  FMNMX.FTZ R3, R178, R3, !PT ;  /* 0x00000003b2037209 */ /* 0x002fca0007810000 */
[----:B------:R-:W0:Y:S02]  /*a150*/  SHFL.BFLY PT, R2, R3, 0x2, 0x1f ;  /* 0x0c401f0003027f89 */ /* 0x000e2400000e0000 */
[----:B------:R-:W1:Y:S08]  /*a160*/  MUFU.EX2 R208, R208 ;  /* 0x000000d000d07308 */ /* 0x000e700000000800 */
[----:B------:R-:W-:Y:S08]  /*a170*/  MUFU.EX2 R127, R127 ;  /* 0x0000007f007f7308 */ /* 0x000ff00000000800 */
[----:B------:R-:W-:Y:S01]  /*a180*/  MUFU.EX2 R129, R129 ;  /* 0x0000008100817308 */ /* 0x000fe20000000800 */
[----:B-1----:R-:W-:-:S02]  /*a190*/  F2FP.F16.F32.PACK_AB R180, R208, R123 ;  /* 0x0000007bd0b4723e */ /* 0x002fc400000000ff */
[----:B0-----:R-:W-:-:S05]  /*a1a0*/  FMNMX.FTZ R2, R3, R2, !PT ;  /* 0x0000000203027209 */ /* 0x001fca0007810000 */
        /* <DEDUP_REMOVED lines=13> */
[----:B------:R-:W-:Y:S08]  /*a280*/  MUFU.EX2 R139, R139 ;  /* 0x0000008b008b7308 */ /* 0x000ff00000000800 */
[----:B------:R-:W-:Y:S01]  /*a290*/  MUFU.EX2 R12, R160 ;  /* 0x000000a0000c7308 */ /* 0x000fe20000000800 */
[----:B------:R-:W-:-:S02]  /*a2a0*/  WARPGROUP.DEPBAR.LE gsb0, 0x0 ;  /* 0x00008000000079c5 */ /* 0x000fc40000010000 */
[----:B------:R-:W-:Y:S01]  /*a2b0*/  WARPGROUP.ARRIVE ;  /* 0x00000000000079c5 */ /* 0x000fe20000000000 */
[-CC-:B------:R-:W-:Y:S01]  /*a2c0*/  FFMA.FTZ R172, R216, R9.reuse, -R125.reuse ;  /* 0x00000009d8ac7223 */ /* 0x180fe2000001087d */
[-C--:B------:R-:W-:Y:S01]  /*a2d0*/  FFMA.FTZ R174, R220, R9.reuse, -R125 ;  /* 0x00000009dcae7223 */ /* 0x080fe2000001087d */
[----:B------:R-:W-:-:S03]  /*a2e0*/  FMUL.FTZ R125, R3, R9 ;  /* 0x00000009037d7220 */ /* 0x000fc60000410000 */
[----:B------:R-:W-:Y:S01]  /*a2f0*/  HGMMA.64x192x16.F32 R24, R168, gdesc[UR4].tnspB, R24, gsb0 ;  /* 0x42e00004a8187df0 */ /* 0x000fe20008000818 */
[-CC-:B------:R-:W-:Y:S01]  /*a300*/  FFMA.FTZ R189, R13, R9.reuse, -R125.reuse ;  /* 0x000000090dbd7223 */ /* 0x180fe2000001087d */
[----:B------:R-:W-:Y:S02]  /*a310*/  IMAD.U32 R13, RZ, RZ, UR37 ;  /* 0x00000025ff0d7e24 */ /* 0x000fe4000f8e00ff */
[-CC-:B------:R-:W-:Y:S01]  /*a320*/  FFMA.FTZ R20, R20, R9.reuse, -R125.reuse ;  /* 0x0000000914147223 */ /* 0x180fe2000001087d */
[-CC-:B------:R-:W-:Y:S01]  /*a330*/  FFMA.FTZ R191, R120, R9.reuse, -R125.reuse ;  /* 0x0000000978bf7223 */ /* 0x180fe2000001087d */
[-CC-:B------:R-:W-:Y:S01]  /*a340*/  FFMA.FTZ R120, R124, R9.reuse, -R125.reuse ;  /* 0x000000097c787223 */ /* 0x180fe2000001087d */
[-CC-:B------:R-:W-:Y:S01]  /*a350*/  FFMA.FTZ R185, R126, R9.reuse, -R125.reuse ;  /* 0x000000097eb97223 */ /* 0x180fe2000001087d */
[----:B------:R-:W0:Y:S01]  /*a360*/  MUFU.EX2 R189, R189 ;  /* 0x000000bd00bd7308 */ /* 0x000e220000000800 */
[----:B------:R-:W-:Y:S01]  /*a370*/  @!P1 LEA R13, R13, UR38, 0x3 ;  /* 0x000000260d0d9c11 */ /* 0x000fe2000f8e18ff */
[----:B------:R-:W-:Y:S01]  /*a380*/  FFMA.FTZ R181, R134, R9, -R125 ;  /* 0x0000000986b57223 */ /* 0x000fe2000001087d */
[----:B------:R-:W-:-:S02]  /*a390*/  IMAD.U32 R134, RZ, RZ, UR10 ;  /* 0x0000000aff867e24 */ /* 0x000fc4000f8e00ff */
[-CC-:B------:R-:W-:Y:S01]  /*a3a0*/  FFMA.FTZ R124, R128, R9.reuse, -R125.reuse ;  /* 0x00000009807c7223 */ /* 0x180fe2000001087d */
[-CC-:B------:R-:W-:Y:S01]  /*a3b0*/  FFMA.FTZ R187, R130, R9.reuse, -R125.reuse ;  /* 0x0000000982bb7223 */ /* 0x180fe2000001087d */
[----:B------:R-:W-:Y:S02]  /*a3c0*/  @!P1 VIADD R13, R13, 0x30840 ;  /* 0x000308400d0d9836 */ /* 0x000fe40000000000 */
[-CC-:B------:R-:W-:Y:S01]  /*a3d0*/  FFMA.FTZ R128, R136, R9.reuse, -R125.reuse ;  /* 0x0000000988807223 */ /* 0x180fe2000001087d */
[----:B------:R-:W1:Y:S01]  /*a3e0*/  MUFU.EX2 R20, R20 ;  /* 0x0000001400147308 */ /* 0x000e620000000800 */
[----:B------:R-:W-:Y:S02]  /*a3f0*/  @!P1 VIADD R134, R134, 0x30860 ;  /* 0x0003086086869836 */ /* 0x000fe40000000000 */
[-C--:B------:R-:W-:Y:S01]  /*a400*/  FFMA.FTZ R126, R132, R9.reuse, -R125 ;  /* 0x00000009847e7223 */ /* 0x080fe2000001087d */
[----:B------:R-:W-:Y:S01]  /*a410*/  @!P1 PRMT R13, RZ, 0x654, R13 ;  /* 0x00000654ff0d9816 */ /* 0x000fe2000000000d */
[-CC-:B------:R-:W-:Y:S01]  /*a420*/  FFMA.FTZ R183, R138, R9.reuse, -R125.reuse ;  /* 0x000000098ab77223 */ /* 0x180fe2000001087d */
[-CC-:B------:R-:W-:Y:S01]  /*a430*/  FFMA.FTZ R130, R140, R9.reuse, -R125.reuse ;  /* 0x000000098c827223 */ /* 0x180fe2000001087d */
[----:B------:R-:W-:Y:S01]  /*a440*/  @!P1 PRMT R136, RZ, 0x654, R134 ;  /* 0x00000654ff889816 */ /* 0x000fe20000000086 */
[----:B------:R-:W-:Y:S01]  /*a450*/  FFMA.FTZ R177, R142, R9, -R125 ;  /* 0x000000098eb17223 */ /* 0x000fe2000001087d */
[----:B------:R-:W-:Y:S01]  /*a460*/  MUFU.EX2 R191, R191 ;  /* 0x000000bf00bf7308 */ /* 0x000fe20000000800 */
[----:B0-----:R-:W-:Y:S01]  /*a470*/  FFMA.FTZ R5, R2, R5, R189 ;  /* 0x0000000502057223 */ /* 0x001fe200000100bd */
[-CC-:B------:R-:W-:Y:S01]  /*a480*/  FFMA.FTZ R132, R144, R9.reuse, -R125.reuse ;  /* 0x0000000990847223 */ /* 0x180fe2000001087d */
[-CC-:B------:R-:W-:Y:S01]  /*a490*/  FFMA.FTZ R179, R146, R9.reuse, -R125.reuse ;  /* 0x0000000992b37223 */ /* 0x180fe2000001087d */
[-CC-:B------:R-:W-:Y:S01]  /*a4a0*/  FFMA.FTZ R150, R150, R9.reuse, -R125.reuse ;  /* 0x0000000996967223 */ /* 0x180fe2000001087d */
[-CC-:B------:R-:W-:Y:S01]  /*a4b0*/  FFMA.FTZ R152, R152, R9.reuse, -R125.reuse ;  /* 0x0000000998987223 */ /* 0x180fe2000001087d */
[-CC-:B------:R-:W-:Y:S01]  /*a4c0*/  FFMA.FTZ R154, R154, R9.reuse, -R125.reuse ;  /* 0x000000099a9a7223 */ /* 0x180fe2000001087d */
[----:B------:R-:W-:Y:S01]  /*a4d0*/  FFMA.FTZ R158, R158, R9, -R125 ;  /* 0x000000099e9e7223 */ /* 0x000fe2000001087d */
[----:B------:R-:W-:Y:S01]  /*a4e0*/  MUFU.EX2 R120, R120 ;  /* 0x0000007800787308 */ /* 0x000fe20000000800 */
[C---:B-1----:R-:W-:Y:S01]  /*a4f0*/  FADD.FTZ R134, R20.reuse, R5 ;  /* 0x0000000514867221 */ /* 0x042fe20000010000 */
[----:B------:R-:W-:Y:S01]  /*a500*/  F2FP.F16.F32.PACK_AB R189, R20, R189 ;  /* 0x000000bd14bd723e */ /* 0x000fe200000000ff */
[-CC-:B------:R-:W-:Y:S01]  /*a510*/  FFMA.FTZ R162, R162, R9.reuse, -R125.reuse ;  /* 0x00000009a2a27223 */ /* 0x180fe2000001087d */
[----:B------:R-:W-:Y:S01]  /*a520*/  FFMA.FTZ R166, R166, R9, -R125 ;  /* 0x00000009a6a67223 */ /* 0x000fe2000001087d */
[----:B------:R-:W-:-:S03]  /*a530*/  UMOV UR7, UR36 ;  /* 0x0000002400077c82 */ /* 0x000fc60008000000 */
        /* <DEDUP_REMOVED lines=9> */
[----:B------:R-:W-:Y:S01]  /*a5d0*/  MUFU.EX2 R177, R177 ;  /* 0x000000b100b17308 */ /* 0x000fe20000000800 */
[----:B0-----:R-:W-:-:S07]  /*a5e0*/  F2FP.F16.F32.PACK_AB R182, R172, R127 ;  /* 0x0000007facb6723e */ /* 0x001fce00000000ff */
[----:B------:R-:W-:Y:S08]  /*a5f0*/  MUFU.EX2 R174, R174 ;  /* 0x000000ae00ae7308 */ /* 0x000ff00000000800 */
[----:B------:R-:W-:Y:S08]  /*a600*/  MUFU.EX2 R132, R132 ;  /* 0x0000008400847308 */ /* 0x000ff00000000800 */
[----:B------:R-:W-:Y:S08]  /*a610*/  MUFU.EX2 R179, R179 ;  /* 0x000000b300b37308 */ /* 0x000ff00000000800 */
[----:B------:R-:W-:Y:S08]  /*a620*/  MUFU.EX2 R150, R150 ;  /* 0x0000009600967308 */ /* 0x000ff00000000800 */
[----:B------:R-:W0:Y:S08]  /*a630*/  MUFU.EX2 R152, R152 ;  /* 0x0000009800987308 */ /* 0x000e300000000800 */
[----:B------:R-:W-:Y:S08]  /*a640*/  MUFU.EX2 R154, R154 ;  /* 0x0000009a009a7308 */ /* 0x000ff00000000800 */
[----:B------:R-:W1:Y:S01]  /*a650*/  MUFU.EX2 R158, R158 ;  /* 0x0000009e009e7308 */ /* 0x000e620000000800 */
[----:B0-----:R-:W-:-:S07]  /*a660*/  F2FP.F16.F32.PACK_AB R173, R152, R150 ;  /* 0x0000009698ad723e */ /* 0x001fce00000000ff */
[----:B------:R-:W-:Y:S08]  /*a670*/  MUFU.EX2 R162, R162 ;  /* 0x000000a200a27308 */ /* 0x000ff00000000800 */
[----:B------:R-:W-:Y:S01]  /*a680*/  MUFU.EX2 R166, R166 ;  /* 0x000000a600a67308 */ /* 0x000fe20000000800 */
[----:B-1----:R-:W-:Y:S01]  /*a690*/  F2FP.F16.F32.PACK_AB R175, R158, R154 ;  /* 0x0000009a9eaf723e */ /* 0x002fe200000000ff */
[----:B------:R-:W-:-:S02]  /*a6a0*/  WARPGROUP.DEPBAR.LE gsb0, 0x0 ;  /* 0x00008000000079c5 */ /* 0x000fc40000010000 */
[----:B------:R0:W-:Y:S01]  /*a6b0*/  @!P1 SYNCS.ARRIVE.TRANS64.RED.A1T0 RZ, [R13+URZ], RZ ;  /* 0x000000ff0dff99a7 */ /* 0x0001e2000810043f */
[----:B------:R-:W-:Y:S02]  /*a6c0*/  F2FP.F16.F32.PACK_AB R170, R12, R139 ;  /* 0x0000008b0caa723e */ /* 0x000fe400000000ff */
[----:B------:R-:W-:Y:S01]  /*a6d0*/  F2FP.F16.F32.PACK_AB R168, R214, R137 ;  /* 0x00000089d6a8723e */ /* 0x000fe200000000ff */
[----:B0-----:R-:W-:Y:S01]  /*a6e0*/  FFMA.FTZ R13, R0, R8, R11 ;  /* 0x00000008000d7223 */ /* 0x001fe2000001000b */
[----:B------:R0:W-:Y:S01]  /*a6f0*/  @!P1 SYNCS.ARRIVE.TRANS64.RED.A1T0 RZ, [R136+URZ], RZ ;  /* 0x000000ff88ff99a7 */ /* 0x0001e2000810043f */
[C---:B------:R-:W-:Y:S01]  /*a700*/  ISETP.GT.AND P1, PT, R10.reuse, UR39, PT ;  /* 0x000000270a007c0c */ /* 0x040fe2000bf24270 */
[----:B------:R-:W-:Y:S02]  /*a710*/  VIADD R10, R10, 0xffffffff ;  /* 0xffffffff0a0a7836 */ /* 0x000fe40000000000 */
[----:B------:R-:W-:Y:S01]  /*a720*/  FADD.FTZ R8, R14, R13 ;  /* 0x0000000d0e087221 */ /* 0x000fe20000010000 */
[----:B------:R-:W-:Y:S01]  /*a730*/  FADD.FTZ R13, R191, R134 ;  /* 0x00000086bf0d7221 */ /* 0x000fe20000010000 */
[----:B------:R-:W-:-:S02]  /*a740*/  F2FP.F16.F32.PACK_AB R191, R120, R191 ;  /* 0x000000bf78bf723e */ /* 0x000fc400000000ff */
[----:B------:R-:W-:Y:S01]  /*a750*/  FADD.FTZ R5, R15, R8 ;  /* 0x000000080f057221 */ /* 0x000fe20000010000 */
[----:B------:R-:W-:Y:S01]  /*a760*/  FADD.FTZ R134, R120, R13 ;  /* 0x0000000d78867221 */ /* 0x000fe20000010000 */
[----:B------:R-:W-:Y:S02]  /*a770*/  FFMA.FTZ R8, R148, R9, -R125 ;  /* 0x0000000994087223 */ /* 0x000fe4000001087d */
[----:B------:R-:W-:-:S04]  /*a780*/  FADD.FTZ R5, R122, R5 ;  /* 0x000000057a057221 */ /* 0x000fc80000010000 */
[----:B0-----:R-:W-:Y:S01]  /*a790*/  FADD.FTZ R136, R184, R5 ;  /* 0x00000005b8887221 */ /* 0x001fe20000010000 */
[----:B------:R-:W-:Y:S01]  /*a7a0*/  FADD.FTZ R5, R185, R134 ;  /* 0x00000086b9057221 */ /* 0x000fe20000010000 */
[----:B------:R-:W0:Y:S01]  /*a7b0*/  MUFU.EX2 R8, R8 ;  /* 0x0000000800087308 */ /* 0x000e220000000800 */
[C---:B------:R-:W-:Y:S01]  /*a7c0*/  F2FP.F16.F32.PACK_AB R184, R21.reuse, R184 ;  /* 0x000000b815b8723e */ /* 0x040fe200000000ff */
[----:B------:R-:W-:Y:S01]  /*a7d0*/  FADD.FTZ R13, R21, R136 ;  /* 0x00000088150d7221 */ /* 0x000fe20000010000 */
[----:B------:R-:W-:Y:S01]  /*a7e0*/  FADD.FTZ R134, R124, R5 ;  /* 0x000000057c867221 */ /* 0x000fe20000010000 */
[-CC-:B------:R-:W-:Y:S01]  /*a7f0*/  FFMA.FTZ R5, R176, R9.reuse, -R125.reuse ;  /* 0x00000009b0057223 */ /* 0x180fe2000001087d */
[----:B------:R-:W-:Y:S01]  /*a800*/  FFMA.FTZ R125, R178, R9, -R125 ;  /* 0x00000009b27d7223 */ /* 0x000fe2000001087d */
[----:B------:R-:W-:Y:S01]  /*a810*/  FADD.FTZ R136, R186, R13 ;  /* 0x0000000dba887221 */ /* 0x000fe20000010000 */
[----:B------:R-:W-:Y:S01]  /*a820*/  FADD.FTZ R13, R187, R134 ;  /* 0x00000086bb0d7221 */ /* 0x000fe20000010000 */
[----:B------:R-:W-:Y:S01]  /*a830*/  MUFU.EX2 R169, R5 ;  /* 0x0000000500a97308 */ /* 0x000fe20000000800 */
[----:B------:R-:W-:Y:S01]  /*a840*/  F2FP.F16.F32.PACK_AB R176, R174, R129 ;  /* 0x00000081aeb0723e */ /* 0x000fe200000000ff */
[----:B------:R-:W-:Y:S01]  /*a850*/  FADD.FTZ R136, R121, R136 ;  /* 0x0000008879887221 */ /* 0x000fe20000010000 */
[----:B------:R-:W-:Y:S01]  /*a860*/  FADD.FTZ R134, R126, R13 ;  /* 0x0000000d7e867221 */ /* 0x000fe20000010000 */
[----:B------:R-:W-:-:S02]  /*a870*/  F2FP.F16.F32.PACK_AB R185, R124, R185 ;  /* 0x000000b97cb9723e */ /* 0x000fc400000000ff */
[----:B------:R-:W-:Y:S01]  /*a880*/  FADD.FTZ R13, R123, R136 ;  /* 0x000000887b0d7221 */ /* 0x000fe20000010000 */
[----:B------:R-:W-:Y:S01]  /*a890*/  FADD.FTZ R11, R181, R134 ;  /* 0x00000086b50b7221 */ /* 0x000fe20000010000 */
[----:B------:R-:W1:Y:S01]  /*a8a0*/  MUFU.EX2 R125, R125 ;  /* 0x0000007d007d7308 */ /* 0x000e620000000800 */
[----:B------:R-:W-:Y:S01]  /*a8b0*/  F2FP.F16.F32.PACK_AB R186, R121, R186 ;  /* 0x000000ba79ba723e */ /* 0x000fe200000000ff */
[----:B------:R-:W-:Y:S01]  /*a8c0*/  FADD.FTZ R14, R208, R13 ;  /* 0x0000000dd00e7221 */ /* 0x000fe20000010000 */
[----:B------:R-:W-:Y:S01]  /*a8d0*/  FADD.FTZ R122, R128, R11 ;  /* 0x0000000b807a7221 */ /* 0x000fe20000010000 */
[----:B------:R-:W-:Y:S02]  /*a8e0*/  F2FP.F16.F32.PACK_AB R187, R126, R187 ;  /* 0x000000bb7ebb723e */ /* 0x000fe400000000ff */
[----:B------:R-:W-:Y:S01]  /*a8f0*/  FADD.FTZ R11, R127, R14 ;  /* 0x0000000e7f0b7221 */ /* 0x000fe20000010000 */
[----:B------:R-:W-:Y:S01]  /*a900*/  FADD.FTZ R13, R183, R122 ;  /* 0x0000007ab70d7221 */ /* 0x000fe20000010000 */
[----:B------:R-:W-:-:S02]  /*a910*/  F2FP.F16.F32.PACK_AB R181, R128, R181 ;  /* 0x000000b580b5723e */ /* 0x000fc400000000ff */
[----:B------:R-:W-:Y:S01]  /*a920*/  FADD.FTZ R14, R172, R11 ;  /* 0x0000000bac0e7221 */ /* 0x000fe20000010000 */
[C---:B------:R-:W-:Y:S01]  /*a930*/  FADD.FTZ R20, R130.reuse, R13 ;  /* 0x0000000d82147221 */ /* 0x040fe20000010000 */
[----:B------:R-:W-:Y:S02]  /*a940*/  F2FP.F16.F32.PACK_AB R183, R130, R183 ;  /* 0x000000b782b7723e */ /* 0x000fe400000000ff */
[----:B------:R-:W-:Y:S01]  /*a950*/  FADD.FTZ R11, R129, R14 ;  /* 0x0000000e810b7221 */ /* 0x000fe20000010000 */
[----:B------:R-:W-:Y:S01]  /*a960*/  FADD.FTZ R13, R177, R20 ;  /* 0x00000014b10d7221 */ /* 0x000fe20000010000 */
[----:B------:R-:W-:Y:S02]  /*a970*/  F2FP.F16.F32.PACK_AB R177, R132, R177 ;  /* 0x000000b184b1723e */ /* 0x000fe400000000ff */
[----:B------:R-:W-:Y:S01]  /*a980*/  FADD.FTZ R14, R174, R11 ;  /* 0x0000000bae0e7221 */ /* 0x000fe20000010000 */
[----:B------:R-:W-:Y:S01]  /*a990*/  FADD.FTZ R20, R132, R13 ;  /* 0x0000000d84147221 */ /* 0x000fe20000010000 */
[----:B------:R-:W-:-:S02]  /*a9a0*/  F2FP.F16.F32.PACK_AB R178, R210, R131 ;  /* 0x00000083d2b2723e */ /* 0x000fc400000000ff */
[----:B------:R-:W-:Y:S01]  /*a9b0*/  FADD.FTZ R11, R131, R14 ;  /* 0x0000000e830b7221 */ /* 0x000fe20000010000 */
[----:B------:R-:W-:Y:S01]  /*a9c0*/  FADD.FTZ R13, R179, R20 ;  /* 0x00000014b30d7221 */ /* 0x000fe20000010000 */
[----:B0-----:R-:W-:Y:S02]  /*a9d0*/  F2FP.F16.F32.PACK_AB R179, R8, R179 ;  /* 0x000000b308b3723e */ /* 0x001fe400000000ff */
        /* <DEDUP_REMOVED lines=8> */
[----:B-1----:R-:W-:Y:S01]  /*aa60*/  F2FP.F16.F32.PACK_AB R171, R125, R166 ;  /* 0x000000a67dab723e */ /* 0x002fe200000000ff */
[----:B------:R-:W-:Y:S02]  /*aa70*/  IMAD.MOV.U32 R11, RZ, RZ, R4 ;  /* 0x000000ffff0b7224 */ /* 0x000fe400078e0004 */
[----:B------:R-:W-:Y:S01]  /*aa80*/  FADD.FTZ R5, R135, R14 ;  /* 0x0000000e87057221 */ /* 0x000fe20000010000 */
[----:B------:R-:W-:-:S03]  /*aa90*/  FADD.FTZ R13, R154, R13 ;  /* 0x0000000d9a0d7221 */ /* 0x000fc60000010000 */
[----:B------:R-:W-:Y:S01]  /*aaa0*/  FADD.FTZ R8, R156, R5 ;  /* 0x000000059c087221 */ /* 0x000fe20000010000 */
[----:B------:R-:W-:-:S03]  /*aab0*/  FADD.FTZ R13, R158, R13 ;  /* 0x0000000d9e0d7221 */ /* 0x000fc60000010000 */
[----:B------:R-:W-:Y:S01]  /*aac0*/  FADD.FTZ R5, R137, R8 ;  /* 0x0000000889057221 */ /* 0x000fe20000010000 */
[----:B------:R-:W-:-:S03]  /*aad0*/  FADD.FTZ R13, R162, R13 ;  /* 0x0000000da20d7221 */ /* 0x000fc60000010000 */
[----:B------:R-:W-:Y:S01]  /*aae0*/  FADD.FTZ R8, R214, R5 ;  /* 0x00000005d6087221 */ /* 0x000fe20000010000 */
[C---:B------:R-:W-:Y:S01]  /*aaf0*/  FADD.FTZ R13, R169.reuse, R13 ;  /* 0x0000000da90d7221 */ /* 0x040fe20000010000 */
[----:B------:R-:W-:Y:S02]  /*ab00*/  F2FP.F16.F32.PACK_AB R169, R169, R162 ;  /* 0x000000a2a9a9723e */ /* 0x000fe400000000ff */
[----:B------:R-:W-:Y:S01]  /*ab10*/  FADD.FTZ R5, R139, R8 ;  /* 0x000000088b057221 */ /* 0x000fe20000010000 */
[----:B------:R-:W-:-:S03]  /*ab20*/  FADD.FTZ R13, R166, R13 ;  /* 0x0000000da60d7221 */ /* 0x000fc60000010000 */
[----:B------:R-:W-:Y:S01]  /*ab30*/  FADD.FTZ R8, R12, R5 ;  /* 0x000000050c087221 */ /* 0x000fe20000010000 */
[----:B------:R-:W-:Y:S01]  /*ab40*/  FADD.FTZ R5, R125, R13 ;  /* 0x0000000d7d057221 */ /* 0x000fe20000010000 */
[----:B------:R-:W-:Y:S01]  /*ab50*/  IMAD.MOV.U32 R12, RZ, RZ, R3 ;  /* 0x000000ffff0c7224 */ /* 0x000fe200078e0003 */
[----:B------:R-:W-:Y:S06]  /*ab60*/  @P1 BRA `(.L_x_4596) ;  /* 0xffffffdc00081947 */ /* 0x000fec000383ffff */
.L_x_4587:
        /* <DEDUP_REMOVED lines=11> */
.L_x_4614:
[----:B------:R-:W-:-:S04]  /*ac20*/  UIADD3 UR37, UR4, 0x1, URZ ;  /* 0x0000000104257890 */ /* 0x000fc8000fffe03f */
[----:B------:R-:W-:-:S04]  /*ac30*/  UISETP.NE.AND UP2, UPT, UR37, 0x2, UPT ;  /* 0x000000022500788c */ /* 0x000fc8000bf45270 */
[----:B------:R-:W-:Y:S02]  /*ac40*/  USEL UR36, URZ, 0x1, UP2 ;  /* 0x000000013f247887 */ /* 0x000fe40009000000 */
[----:B------:R-:W-:Y:S02]  /*ac50*/  USEL UR37, UR37, URZ, UP2 ;  /* 0x0000003f25257287 */ /* 0x000fe40009000000 */
[----:B------:R-:W-:Y:S01]  /*ac60*/  ULOP3.LUT UR36, UR7, UR36, URZ, 0x3c, !UPT ;  /* 0x0000002407247292 */ /* 0x000fe2000f8e3c3f */
[----:B------:R-:W-:Y:S11]  /*ac70*/  @!P0 BRA `(.L_x_4598) ;  /* 0x0000000000048947 */ /* 0x000ff60003800000 */
[----:B------:R-:W-:Y:S01]  /*ac80*/  BPT.TRAP 0x1 ;  /* 0x000000040000795c */ /* 0x000fe20000300000 */
.L_x_4598:
[----:B------:R-:W-:Y:S01]  /*ac90*/  ULEA UR6, UR37, UR38, 0x3 ;  /* 0x0000002625067291 */ /* 0x000fe2000f8e183f */
[----:B------:R-:W-:-:S05]  /*aca0*/  IMAD.U32 R3, RZ, RZ, UR36 ;  /* 0x00000024ff037e24 */ /* 0x000fca000f8e00ff */
[----:B------:R-:W-:-:S04]  /*acb0*/  SHF.L.U32 R3, R3, 0x1f, RZ ;  /* 0x0000001f03037819 */ /* 0x000fc800000006ff */
[----:B------:R0:W1:Y:S01]  /*acc0*/  SYNCS.PHASECHK.TRANS64.TRYWAIT P1, [UR6+0x30830], R3 ;  /* 0x03083003ff0075a7 */ /* 0x0000620008020146 */
[----:B------:R-:W-:Y:S05]  /*acd0*/  @!P0 BRA `(.L_x_4599) ;  /* 0x0000000000048947 */ /* 0x000fea0003800000 */
[----:B------:R-:W-:Y:S01]  /*ace0*/  BPT.TRAP 0x1 ;  /* 0x000000040000795c */ /* 0x000fe20000300000 */
.L_x_4599:
[----:B-1----:R-:W-:Y:S05]  /*acf0*/  @P1 BRA `(.L_x_4600) ;  /* 0x0000000000081947 */ /* 0x002fea0003800000 */
[----:B------:R-:W1:Y:S02]  /*ad00*/  SYNCS.PHASECHK.TRANS64.TRYWAIT P1, [UR6+0x30830], R3 ;  /* 0x03083003ff0075a7 */ /* 0x000e640008020146 */
[----:B-1----:R-:W-:Y:S05]  /*ad10*/  @!P1 BRA `(.L_x_4601) ;  /* 0x000000bc00dc9947 */ /* 0x002fea0003800000 */
.L_x_4600:
        /* <DEDUP_REMOVED lines=167> */
.L_x_4602:
[----:B------:R-:W-:Y:S01]  /*b790*/  ULEA UR10, UR4, UR38, 0x3 ;  /* 0x00000026040a7291 */ /* 0x000fe2000f8e183f */
[----:B------:R-:W-:-:S05]  /*b7a0*/  IMAD.U32 R0, RZ, RZ, UR7 ;  /* 0x00000007ff007e24 */ /* 0x000fca000f8e00ff */
[----:B------:R-:W-:-:S04]  /*b7b0*/  SHF.L.U32 R0, R0, 0x1f, RZ ;  /* 0x0000001f00007819 */ /* 0x000fc800000006ff */
[----:B------:R2:W3:Y:S01]  /*b7c0*/  SYNCS.PHASECHK.TRANS64.TRYWAIT P1, [UR10+0x30850], R0 ;  /* 0x03085000ff0075a7 */ /* 0x0004e2000802014a */
[----:B------:R-:W-:Y:S05]  /*b7d0*/  @!P0 BRA `(.L_x_4603) ;  /* 0x0000000000048947 */ /* 0x000fea0003800000 */
[----:B------:R-:W-:Y:S01]  /*b7e0*/  BPT.TRAP 0x1 ;  /* 0x000000040000795c */ /* 0x000fe20000300000 */
.L_x_4603:
[----:B---3--:R-:W-:Y:S05]  /*b7f0*/  @P1 BRA `(.L_x_4604) ;  /* 0x0000000000081947 */ /* 0x008fea0003800000 */
[----:B------:R-:W3:Y:S02]  /*b800*/  SYNCS.PHASECHK.TRANS64.TRYWAIT P1, [UR10+0x30850], R0 ;  /* 0x03085000ff0075a7 */ /* 0x000ee4000802014a */
[----:B---3--:R-:W-:Y:S05]  /*b810*/  @!P1 BRA `(.L_x_4605) ;  /* 0x000000b400349947 */ /* 0x008fea0003800000 */
.L_x_4604:
        /* <DEDUP_REMOVED lines=9> */
[----:B------:R-:W-:Y:S01]  /*b8b0*/  FMUL.FTZ R20, R131, UR5 ;  /* 0x0000000583147c20 */ /* 0x000fe20008410000 */
[----:B------:R-:W-:Y:S01]  /*b8c0*/  FMUL.FTZ R126, R146, UR5 ;  /* 0x00000005927e7c20 */ /* 0x000fe20008410000 */
[----:B------:R-:W-:Y:S01]  /*b8d0*/  FMUL.FTZ R131, R151, UR5 ;  /* 0x0000000597837c20 */ /* 0x000fe20008410000 */
[----:B------:R-:W-:Y:S01]  /*b8e0*/  ULOP3.LUT UR6, UR6, 0x3000000, URZ, 0xfc, !UPT ;  /* 0x0300000006067892 */ /* 0x000fe2000f8efc3f */
[----:B0-2---:R-:W-:Y:S01]  /*b8f0*/  FMUL.FTZ R0, R122, UR5 ;  /* 0x000000057a007c20 */ /* 0x005fe20008410000 */
[----:B------:R-:W-:-:S02]  /*b900*/  IMAD R151, R10, -0x60, RZ ;  /* 0xffffffa00a977824 */ /* 0x000fc400078e02ff */
[----:B------:R-:W-:Y:S01]  /*b910*/  FMUL.FTZ R122, R138, UR5 ;  /* 0x000000058a7a7c20 */ /* 0x000fe20008410000 */
[----:B------:R-:W-:Y:S01]  /*b920*/  UIMAD UR4, UR4, 0x900, UR6 ;  /* 0x00000900040478a4 */ /* 0x000fe2000f8e0206 */
[----:B-1----:R-:W-:Y:S02]  /*b930*/  IMAD.U32 R3, RZ, RZ, UR37 ;  /* 0x00000025ff037e24 */ /* 0x002fe4000f8e00ff */
        /* <DEDUP_REMOVED lines=15> */
[----:B------:R-:W-:-:S02]  /*ba30*/  VIADD R144, R151, 0x1 ;  /* 0x0000000197907836 */ /* 0x000fc40000000000 */
[----:B------:R-:W-:Y:S01]  /*ba40*/  FMUL.FTZ R137, R137, UR5 ;  /* 0x0000000589897c20 */ /* 0x000fe20008410000 */
[----:B---3--:R-:W-:Y:S01]  /*ba50*/  LOP3.LUT P3, RZ, R207, 0x7f, RZ, 0xc0, !PT ;  /* 0x0000007fcfff7812 */ /* 0x008fe2000786c0ff */
        /* <DEDUP_REMOVED lines=49> */
[----:B------:R-:W-:-:S10]  /*bd70*/  VIADD R145, R18, UR60 ;  /* 0x0000003c12917c36 */ /* 0x000fd40008000000 */
[----:B------:R-:W-:Y:S01]  /*bd80*/  HGMMA.64x192x16.F32 R24, R172, gdesc[UR4].tnspB, R24, gsb0 ;  /* 0x42e00004ac187df0 */ /* 0x000fe20008000818 */
[----:B------:R-:W-:Y:S01]  /*bd90*/  UIADD3 UR6, UR4, 0x280, URZ ;  /* 0x0000028004067890 */ /* 0x000fe2000fffe03f */
[----:B------:R-:W-:Y:S01]  /*bda0*/  FMUL.FTZ R177, R132, UR5 ;  /* 0x0000000584b17c20 */ /* 0x000fe20008410000 */
[----:B------:R-:W-:Y:S01]  /*bdb0*/  UMOV UR7, 0x40000040 ;  /* 0x4000004000077882 */ /* 0x000fe20000000000 */
[----:B------:R-:W-:Y:S01]  /*bdc0*/  @UP0 ULDC UR4, c[0x0][0x44c] ;  /* 0x0001130000040ab9 */ /* 0x000fe20000000800 */
[----:B------:R-:W-:Y:S01]  /*bdd0*/  FMUL.FTZ R179, R136, UR5 ;  /* 0x0000000588b37c20 */ /* 0x000fe20008410000 */
[----:B------:R-:W-:Y:S01]  /*bde0*/  @P1 IMAD.HI.U32 R2, R145, UR4, RZ ;  /* 0x0000000491021c27 */ /* 0x000fe2000f8e00ff */
[----:B------:R-:W-:-:S03]  /*bdf0*/  @UP0 ULDC UR4, c[0x0][0x450] ;  /* 0x0001140000040ab9 */ /* 0x000fc60000000800 */
[----:B------:R-:W-:Y:S01]  /*be00*/  FMUL.FTZ R178, R133, UR5 ;  /* 0x0000000585b27c20 */ /* 0x000fe20008410000 */
[----:B------:R-:W-:Y:S01]  /*be10*/  FMUL.FTZ R132, R150, UR5 ;  /* 0x0000000596847c20 */ /* 0x000fe20008410000 */
[----:B------:R-:W-:Y:S01]  /*be20*/  FMUL.FTZ R136, R158, UR5 ;  /* 0x000000059e887c20 */ /* 0x000fe20008410000 */
[----:B------:R-:W-:Y:S01]  /*be30*/  @P2 SHF.R.U32.HI R145, RZ, UR4, R2 ;  /* 0x00000004ff912c19 */ /* 0x000fe20008011602 */
[----:B------:R-:W-:Y:S01]  /*be40*/  FMUL.FTZ R150, R153, UR5 ;  /* 0x0000000599967c20 */ /* 0x000fe20008410000 */
[----:B------:R-:W-:Y:S01]  /*be50*/  FMUL.FTZ R133, R155, UR5 ;  /* 0x000000059b857c20 */ /* 0x000fe20008410000 */
[----:B------:R-:W-:Y:S01]  /*be60*/  FMUL.FTZ R158, R161, UR5 ;  /* 0x00000005a19e7c20 */ /* 0x000fe20008410000 */
[----:B------:R-:W-:Y:S01]  /*be70*/  @!P3 LEA R2, R3, UR38, 0x3 ;  /* 0x000000260302bc11 */ /* 0x000fe2000f8e18ff */
[----:B------:R-:W5:Y:S01]  /*be80*/  SHFL.IDX PT, R146, R145, RZ, 0x1c1f ;  /* 0x001c1fff91927589 */ /* 0x000f6200000e0000 */
        /* <DEDUP_REMOVED lines=20> */
[----:B------:R-:W-:Y:S01]  /*bfd0*/  FMUL.FTZ R148, R152, UR5 ;  /* 0x0000000598947c20 */ /* 0x000fe20008410000 */
[----:B------:R-:W-:Y:S01]  /*bfe0*/  FMUL.FTZ R152, R156, UR5 ;  /* 0x000000059c987c20 */ /* 0x000fe20008410000 */
[----:B------:R-:W-:Y:S01]  /*bff0*/  HGMMA.64x192x16.F32 R24, R168, gdesc[UR4].tnspB, R24, gsb0 ;  /* 0x42e00004a8187df0 */ /* 0x000fe20008000818 */
        /* <DEDUP_REMOVED lines=9> */
[----:B------:R-:W0:Y:S04]  /*c090*/  MUFU.TANH R172, R172 ;  /* 0x000000ac00ac7308 */ /* 0x000e280000002400 */
[C---:B------:R-:W-:Y:S01]  /*c0a0*/  IADD3 R153, R147.reuse, -UR50, R16 ;  /* 0x8000003293997c10 */ /* 0x040fe2000fffe010 */
[----:B------:R-:W-:-:S03]  /*c0b0*/  VIADD R147, R147, 0xffffffff ;  /* 0xffffffff93937836 */ /* 0x000fc60000000000 */
[----:B------:R-:W0:Y:S01]  /*c0c0*/  MUFU.TANH R173, R173 ;  /* 0x000000ad00ad7308 */ /* 0x000e220000002400 */
        /* <DEDUP_REMOVED lines=16> */
[----:B------:R0:W-:Y:S01]  /*c1d0*/  @!P3 SYNCS.ARRIVE.TRANS64.RED.A1T0 RZ, [R2+URZ], RZ ;  /* 0x000000ff02ffb9a7 */ /* 0x0001e2000810043f */
[----:B-1234-:R-:W-:Y:S05]  /*c1e0*/  @P1 BRA `(.L_x_4606) ;  /* 0x0000000000541947 */ /* 0x01efea0003800000 */
[----:B------:R-:W-:Y:S01]  /*c1f0*/  IADD3 R144, R16, -UR50, R146 ;  /* 0x8000003210907c10 */ /* 0x000fe2000fffe092 */
[----:B------:R-:W-:Y:S03]  /*c200*/  BSSY B0, `(.L_x_4607) ;  /* 0x0000010000007945 */ /* 0x000fe60003800000 */
        /* <DEDUP_REMOVED lines=10> */
.L_x_4608:
[----:B------:R-:W-:-:S05]  /*c2b0*/  IMAD.U32 R146, RZ, RZ, UR39 ;  /* 0x00000027ff927e24 */ /* 0x000fca000f8e00ff */
[----:B------:R-:W-:-:S13]  /*c2c0*/  ISETP.NE.AND P1, PT, R146, 0x1, PT ;  /* 0x000000019200780c */ /* 0x000fda0003f25270 */
[----:B0-----:R-:W0:Y:S02]  /*c2d0*/  @P1 LDC.64 R2, c[0x0][0x9e8] ;  /* 0x00027a00ff021b82 */ /* 0x001e240000000a00 */
[----:B0-----:R-:W-:-:S05]  /*c2e0*/  @P1 IMAD.HI.U32 R2, R144, R2, RZ ;  /* 0x0000000290021227 */ /* 0x001fca00078e00ff */
[----:B------:R-:W-:-:S07]  /*c2f0*/  @P1 SHF.R.U32.HI R144, RZ, R3, R2 ;  /* 0x00000003ff901219 */ /* 0x000fce0000011602 */
.L_x_4609:
[----:B------:R-:W-:Y:S05]  /*c300*/  BSYNC B0 ;  /* 0x0000000000007941 */ /* 0x000fea0003800000 */
.L_x_4607:
[----:B------:R-:W-:-:S05]  /*c310*/  IMAD R144, R144, R146, R147 ;  /* 0x0000009290907224 */ /* 0x000fca00078e0293 */
[----:B------:R-:W-:Y:S02]  /*c320*/  VIADDMNMX R157, R144, R146, R157, PT ;  /* 0x00000092909d7246 */ /* 0x000fe4000380019d */
[----:B------:R-:W-:-:S07]  /*c330*/  VIMNMX R159, R159, R144, !PT ;  /* 0x000000909f9f7248 */ /* 0x000fce0007fe0100 */
.L_x_4606:
[C---:B------:R-:W-:Y:S01]  /*c340*/  ISETP.GE.AND P1, PT, R151.reuse, 0x2, PT ;  /* 0x000000029700780c */ /* 0x040fe20003f26270 */
[----:B0-----:R-:W0:Y:S01]  /*c350*/  SHFL.IDX PT, R2, R145, 0x1, 0x1c1f ;  /* 0x003c1f0091027f89 */ /* 0x001e2200000e0000 */
        /* <DEDUP_REMOVED lines=41> */
[----:B------:R-:W-:Y:S01]  /*c5f0*/  FSEL R164, R137, -INF , !P3 ;  /* 0xff80000089a47808 */ /* 0x000fe20005800000 */
[----:B0-----:R-:W-:Y:S01]  /*c600*/  IMAD.IADD R137, R155, 0x1, R2 ;  /* 0x000000019b897824 */ /* 0x001fe200078e0202 */
        /* <DEDUP_REMOVED lines=10> */
[----:B------:R-:W-:Y:S01]  /*c6b0*/  IMAD.IADD R139, R153, 0x1, R2 ;  /* 0x00000001998b7824 */ /* 0x000fe200078e0202 */
        /* <DEDUP_REMOVED lines=59> */
[----:B------:R-:W-:-:S04]  /*ca70*/  ISETP.GT.AND P6, PT, R159, 0x59, !P6 ;  /* 0x000000599f00780c */ /* 0x000fc800077c4270 */
[----:B------:R-:W-:-:S04]  /*ca80*/  ISETP.LT.OR P6, PT, R157, 0x5a, P6 ;  /* 0x0000005a9d00780c */ /* 0x000fc800037c1670 */
[----:B------:R-:W-:Y:S02]  /*ca90*/  FSEL R166, R149, -INF , !P6 ;  /* 0xff80000095a67808 */ /* 0x000fe40007000000 */
[----:B------:R-:W-:-:S13]  /*caa0*/  PLOP3.LUT P6, PT, PT, PT, UP1, 0x40, 0x0 ;  /* 0x000000000000781c */ /* 0x000fda0003fce818 */
[----:B------:R-:W-:Y:S05]  /*cab0*/  @P6 BRA `(.L_x_4610) ;  /* 0x0000000000546947 */ /* 0x000fea0003800000 */
[----:B------:R-:W-:Y:S01]  /*cac0*/  IADD3 R9, R16, -UR50, R2 ;  /* 0x8000003210097c10 */ /* 0x000fe2000fffe002 */
        /* <DEDUP_REMOVED lines=11> */
.L_x_4612:
[----:B------:R-:W-:-:S05]  /*cb80*/  IMAD.U32 R184, RZ, RZ, UR39 ;  /* 0x00000027ffb87e24 */ /* 0x000fca000f8e00ff */
[----:B------:R-:W-:-:S13]  /*cb90*/  ISETP.NE.AND P6, PT, R184, 0x1, PT ;  /* 0x00000001b800780c */ /* 0x000fda0003fc5270 */
[----:B------:R-:W0:Y:S02]  /*cba0*/  @P6 LDC.64 R2, c[0x0][0x9e8] ;  /* 0x00027a00ff026b82 */ /* 0x000e240000000a00 */
[----:B0-----:R-:W-:-:S05]  /*cbb0*/  @P6 IMAD.HI.U32 R2, R9, R2, RZ ;  /* 0x0000000209026227 */ /* 0x001fca00078e00ff */
[----:B------:R-:W-:-:S07]  /*cbc0*/  @P6 SHF.R.U32.HI R9, RZ, R3, R2 ;  /* 0x00000003ff096219 */ /* 0x000fce0000011602 */
.L_x_4613:
[----:B------:R-:W-:Y:S05]  /*cbd0*/  BSYNC B0 ;  /* 0x0000000000007941 */ /* 0x000fea0003800000 */
.L_x_4611:
[----:B------:R-:W-:-:S05]  /*cbe0*/  IMAD R2, R9, R184, R147 ;  /* 0x000000b809027224 */ /* 0x000fca00078e0293 */
[----:B------:R-:W-:Y:S02]  /*cbf0*/  VIADDMNMX R137, R2, R184, R137, PT ;  /* 0x000000b802897246 */ /* 0x000fe40003800189 */
[----:B------:R-:W-:-:S07]  /*cc00*/  VIMNMX R139, R139, R2, !PT ;  /* 0x000000028b8b7248 */ /* 0x000fce0007fe0100 */
.L_x_4610:
[C---:B------:R-:W-:Y:S01]  /*cc10*/  ISETP.GT.AND P1, PT, R139.reuse, 0x1, !P1 ;  /* 0x000000018b00780c */ /* 0x040fe20004f24270 */
[----:B------:R-:W0:Y:S01]  /*cc20*/  LDC R9, c[0x0][0x988] ;  /* 0x00026200ff097b82 */ /* 0x000e220000000800 */
        /* <DEDUP_REMOVED lines=67> */
[----:B------:R-:W-:Y:S02]  /*d060*/  ISETP.NE.AND P2, PT, R189, RZ, PT ;  /* 0x000000ffbd00720c */ /* 0x000fe40003f45270 */
[----:B------:R-:W-:Y:S02]  /*d070*/  ISETP.LT.OR P1, PT, R137, 0x31, P1 ;  /* 0x000000318900780c */ /* 0x000fe40000f21670 */
[----:B------:R-:W-:Y:S02]  /*d080*/  FMNMX.FTZ R3, R160, R3, !PT ;  /* 0x00000003a0037209 */ /* 0x000fe40007810000 */
[----:B------:R-:W-:Y:S02]  /*d090*/  FSEL R126, R126, -INF , !P1 ;  /* 0xff8000007e7e7808 */ /* 0x000fe40004800000 */
[----:B------:R-:W-:-:S02]  /*d0a0*/  ISETP.NE.AND P1, PT, R177, RZ, PT ;  /* 0x000000ffb100720c */ /* 0x000fc40003f25270 */
[----:B------:R-:W-:Y:S02]  /*d0b0*/  FMNMX.FTZ R3, R166, R3, !PT ;  /* 0x00000003a6037209 */ /* 0x000fe40007810000 */
[C---:B------:R-:W-:Y:S02]  /*d0c0*/  ISETP.GT.AND P1, PT, R139.reuse, 0x31, !P1 ;  /* 0x000000318b00780c */ /* 0x040fe40004f24270 */
[----:B------:R-:W-:Y:S01]  /*d0d0*/  ISETP.GT.AND P3, PT, R139, 0x50, !P3 ;  /* 0x000000508b00780c */ /* 0x000fe20005f64270 */
[----:B------:R-:W1:Y:S01]  /*d0e0*/  SHFL.BFLY PT, R4, R3, 0x2, 0x1f ;  /* 0x0c401f0003047f89 */ /* 0x000e6200000e0000 */
[----:B------:R-:W-:Y:S02]  /*d0f0*/  ISETP.LT.OR P1, PT, R137, 0x32, P1 ;  /* 0x000000328900780c */ /* 0x000fe40000f21670 */
[----:B------:R-:W-:Y:S02]  /*d100*/  ISETP.GT.AND P4, PT, R139, 0x51, !P4 ;  /* 0x000000518b00780c */ /* 0x000fe40006784270 */
[----:B------:R-:W-:-:S02]  /*d110*/  FSEL R20, R125, -INF , !P1 ;  /* 0xff8000007d147808 */ /* 0x000fc40004800000 */
[----:B------:R-:W-:Y:S02]  /*d120*/  ISETP.NE.AND P1, PT, R179, RZ, PT ;  /* 0x000000ffb300720c */ /* 0x000fe40003f25270 */
[----:B------:R-:W-:Y:S02]  /*d130*/  ISETP.LT.OR P3, PT, R137, 0x51, P3 ;  /* 0x000000518900780c */ /* 0x000fe40001f61670 */
[C---:B------:R-:W-:Y:S02]  /*d140*/  ISETP.GT.AND P1, PT, R139.reuse, 0x38, !P1 ;  /* 0x000000388b00780c */ /* 0x040fe40004f24270 */
[----:B------:R-:W-:Y:S02]  /*d150*/  ISETP.GT.AND P5, PT, R139, 0x58, !P5 ;  /* 0x000000588b00780c */ /* 0x000fe40006fa4270 */
[C---:B------:R-:W-:Y:S02]  /*d160*/  ISETP.LT.OR P1, PT, R137.reuse, 0x39, P1 ;  /* 0x000000398900780c */ /* 0x040fe40000f21670 */
[----:B------:R-:W-:-:S02]  /*d170*/  ISETP.LT.OR P4, PT, R137, 0x52, P4 ;  /* 0x000000528900780c */ /* 0x000fc40002781670 */
[----:B------:R-:W-:Y:S02]  /*d180*/  FSEL R132, R132, -INF , !P1 ;  /* 0xff80000084847808 */ /* 0x000fe40004800000 */
[----:B------:R-:W-:Y:S02]  /*d190*/  ISETP.NE.AND P1, PT, R181, RZ, PT ;  /* 0x000000ffb500720c */ /* 0x000fe40003f25270 */
[----:B------:R-:W-:Y:S02]  /*d1a0*/  ISETP.LT.OR P5, PT, R137, 0x59, P5 ;  /* 0x000000598900780c */ /* 0x000fe40002fa1670 */
[----:B------:R-:W-:Y:S02]  /*d1b0*/  ISETP.GT.AND P1, PT, R139, 0x39, !P1 ;  /* 0x000000398b00780c */ /* 0x000fe40004f24270 */
[----:B-1----:R-:W-:Y:S02]  /*d1c0*/  FMNMX.FTZ R13, R3, R4, !PT ;  /* 0x00000004030d7209 */ /* 0x002fe40007810000 */
[----:B------:R-:W-:-:S02]  /*d1d0*/  ISETP.LT.OR P1, PT, R137, 0x3a, P1 ;  /* 0x0000003a8900780c */ /* 0x000fc40000f21670 */
[----:B------:R-:W-:Y:S01]  /*d1e0*/  FSEL R128, R128, -INF , !P4 ;  /* 0xff80000080807808 */ /* 0x000fe20006000000 */
[----:B------:R-:W1:Y:S01]  /*d1f0*/  SHFL.BFLY PT, R4, R13, 0x1, 0x1f ;  /* 0x0c201f000d047f89 */ /* 0x000e6200000e0000 */
[----:B------:R-:W-:Y:S02]  /*d200*/  FSEL R120, R131, -INF , !P1 ;  /* 0xff80000083787808 */ /* 0x000fe40004800000 */
[----:B------:R-:W-:Y:S02]  /*d210*/  ISETP.NE.AND P1, PT, R143, RZ, PT ;  /* 0x000000ff8f00720c */ /* 0x000fe40003f25270 */
[----:B------:R-:W-:Y:S02]  /*d220*/  R2UR UR4, R22 ;  /* 0x00000000160472ca */ /* 0x000fe400000e0000 */
[----:B------:R-:W-:-:S04]  /*d230*/  ISETP.GT.AND P1, PT, R139, 0x40, !P1 ;  /* 0x000000408b00780c */ /* 0x000fc80004f24270 */
[----:B------:R-:W-:-:S04]  /*d240*/  ISETP.LT.OR P1, PT, R137, 0x41, P1 ;  /* 0x000000418900780c */ /* 0x000fc80000f21670 */
[----:B------:R-:W-:Y:S02]  /*d250*/  FSEL R134, R134, -INF , !P1 ;  /* 0xff80000086867808 */ /* 0x000fe40004800000 */
[----:B------:R-:W-:-:S04]  /*d260*/  ISETP.NE.AND P1, PT, R183, RZ, PT ;  /* 0x000000ffb700720c */ /* 0x000fc80003f25270 */
[----:B------:R-:W-:Y:S02]  /*d270*/  ISETP.GT.AND P1, PT, R139, 0x41, !P1 ;  /* 0x000000418b00780c */ /* 0x000fe40004f24270 */
[----:B-1----:R-:W-:Y:S02]  /*d280*/  FMNMX.FTZ R4, R13, R4, !PT ;  /* 0x000000040d047209 */ /* 0x002fe40007810000 */
[----:B------:R-:W-:-:S03]  /*d290*/  ISETP.LT.OR P1, PT, R137, 0x42, P1 ;  /* 0x000000428900780c */ /* 0x000fc60000f21670 */
[----:B0-----:R-:W-:Y:S01]  /*d2a0*/  FMUL.FTZ R125, R4, R9 ;  /* 0x00000009047d7220 */ /* 0x001fe20000410000 */
        /* <DEDUP_REMOVED lines=21> */
[----:B------:R-:W-:Y:S01]  /*d400*/  FSEL R174, R127, -INF , !P3 ;  /* 0xff8000007fae7808 */ /* 0x000fe20005800000 */
        /* <DEDUP_REMOVED lines=11> */
[----:B------:R-:W-:Y:S01]  /*d4c0*/  FSEL R146, R4, RZ, P1 ;  /* 0x000000ff04927208 */ /* 0x000fe20000800000 */
[--C-:B------:R-:W-:Y:S01]  /*d4d0*/  FFMA.FTZ R135, R148, R9, -R125.reuse ;  /* 0x0000000994877223 */ /* 0x100fe2000001087d */
[----:B------:R-:W-:Y:S01]  /*d4e0*/  FMNMX.FTZ R3, R184, R3, !PT ;  /* 0x00000003b8037209 */ /* 0x000fe20007810000 */
[----:B------:R-:W-:Y:S01]  /*d4f0*/  MUFU.EX2 R176, R176 ;  /* 0x000000b000b07308 */ /* 0x000fe20000000800 */
        /* <DEDUP_REMOVED lines=21> */
[----:B------:R-:W-:Y:S01]  /*d650*/  FFMA.FTZ R141, R160, R9, -R125 ;  /* 0x00000009a08d7223 */ /* 0x000fe2000001087d */
[----:B------:R-:W-:Y:S01]  /*d660*/  FMNMX.FTZ R3, R126, R3, !PT ;  /* 0x000000037e037209 */ /* 0x000fe20007810000 */
[----:B------:R-:W-:Y:S01]  /*d670*/  MUFU.EX2 R21, R21 ;  /* 0x0000001500157308 */ /* 0x000fe20000000800 */
[----:B------:R-:W-:-:S02]  /*d680*/  LOP3.LUT P6, RZ, R207, 0x7f, RZ, 0xc0, !PT ;  /* 0x0000007fcfff7812 */ /* 0x000fc400078cc0ff */
        /* <DEDUP_REMOVED lines=26> */
[----:B0-----:R-:W-:Y:S01]  /*d830*/  FMNMX.FTZ R3, R0, R3, !PT ;  /* 0x0000000300037209 */ /* 0x001fe20007810000 */
[----:B------:R-:W-:Y:S01]  /*d840*/  FADD.FTZ R0, -R146, R11 ;  /* 0x0000000b92007221 */ /* 0x000fe20000010100 */
[-C--:B------:R-:W-:Y:S01]  /*d850*/  FFMA.FTZ R146, R166, R9.reuse, -R125 ;  /* 0x00000009a6927223 */ /* 0x080fe2000001087d */
[----:B------:R-:W-:Y:S01]  /*d860*/  IMAD.U32 R125, RZ, RZ, UR10 ;  /* 0x0000000aff7d7e24 */ /* 0x000fe2000f8e00ff */
[C---:B------:R-:W-:Y:S01]  /*d870*/  FSETP.NEU.FTZ.AND P1, PT, R3.reuse, -INF , PT ;  /* 0xff8000000300780b */ /* 0x040fe20003f3d000 */
[-C--:B------:R-:W-:Y:S01]  /*d880*/  FMUL.FTZ R11, R3, R9.reuse ;  /* 0x00000009030b7220 */ /* 0x080fe20000410000 */
[----:B------:R-:W-:Y:S01]  /*d890*/  FMUL.FTZ R0, R0, R9 ;  /* 0x0000000900007220 */ /* 0x000fe20000410000 */
[----:B------:R-:W-:Y:S01]  /*d8a0*/  MUFU.EX2 R140, R140 ;  /* 0x0000008c008c7308 */ /* 0x000fe20000000800 */
[----:B------:R-:W-:-:S02]  /*d8b0*/  @!P6 VIADD R125, R125, 0x30860 ;  /* 0x000308607d7de836 */ /* 0x000fc40000000000 */
[----:B------:R-:W-:-:S03]  /*d8c0*/  FSEL R11, R11, RZ, P1 ;  /* 0x000000ff0b0b7208 */ /* 0x000fc60000800000 */
[----:B------:R-:W-:Y:S02]  /*d8d0*/  @!P6 PRMT R125, RZ, 0x654, R125 ;  /* 0x00000654ff7de816 */ /* 0x000fe4000000007d */
[-CC-:B------:R-:W-:Y:S01]  /*d8e0*/  FFMA.FTZ R189, R123, R9.reuse, -R11.reuse ;  /* 0x000000097bbd7223 */ /* 0x180fe2000001080b */
[----:B------:R-:W-:Y:S01]  /*d8f0*/  FSEL R123, R3, RZ, P1 ;  /* 0x000000ff037b7208 */ /* 0x000fe20000800000 */
[----:B------:R-:W0:Y:S01]  /*d900*/  MUFU.EX2 R0, R0 ;  /* 0x0000000000007308 */ /* 0x000e220000000800 */
[-CC-:B------:R-:W-:Y:S01]  /*d910*/  FFMA.FTZ R191, R2, R9.reuse, -R11.reuse ;  /* 0x0000000902bf7223 */ /* 0x180fe2000001080b */
[-CC-:B------:R-:W-:Y:S01]  /*d920*/  FFMA.FTZ R148, R216, R9.reuse, -R11.reuse ;  /* 0x00000009d8947223 */ /* 0x180fe2000001080b */
[-CC-:B------:R-:W-:Y:S01]  /*d930*/  FFMA.FTZ R150, R214, R9.reuse, -R11.reuse ;  /* 0x00000009d6967223 */ /* 0x180fe2000001080b */
[----:B------:R-:W-:Y:S01]  /*d940*/  FADD.FTZ R2, -R123, R12 ;  /* 0x0000000c7b027221 */ /* 0x000fe20000010100 */
[-CC-:B------:R-:W-:Y:S01]  /*d950*/  FFMA.FTZ R185, R188, R9.reuse, -R11.reuse ;  /* 0x00000009bcb97223 */ /* 0x180fe2000001080b */
[-CC-:B------:R-:W-:Y:S01]  /*d960*/  FFMA.FTZ R152, R212, R9.reuse, -R11.reuse ;  /* 0x00000009d4987223 */ /* 0x180fe2000001080b */
[-CC-:B------:R-:W-:Y:S01]  /*d970*/  FFMA.FTZ R187, R184, R9.reuse, -R11.reuse ;  /* 0x00000009b8bb7223 */ /* 0x180fe2000001080b */
[-C--:B------:R-:W-:Y:S01]  /*d980*/  FMUL.FTZ R2, R2, R9.reuse ;  /* 0x0000000902027220 */ /* 0x080fe20000410000 */
[----:B------:R-:W-:Y:S01]  /*d990*/  MUFU.EX2 R189, R189 ;  /* 0x000000bd00bd7308 */ /* 0x000fe20000000800 */
        /* <DEDUP_REMOVED lines=8> */
[----:B0-----:R-:W-:Y:S01]  /*da20*/  FFMA.FTZ R123, R0, R8, R13 ;  /* 0x00000008007b7223 */ /* 0x001fe2000001000d */
[-CC-:B------:R-:W-:Y:S01]  /*da30*/  FFMA.FTZ R179, R132, R9.reuse, -R11.reuse ;  /* 0x0000000984b37223 */ /* 0x180fe2000001080b */
[-CC-:B------:R-:W-:Y:S01]  /*da40*/  FFMA.FTZ R120, R120, R9.reuse, -R11.reuse ;  /* 0x0000000978787223 */ /* 0x180fe2000001080b */
[-C--:B------:R-:W-:Y:S01]  /*da50*/  FFMA.FTZ R173, R134, R9.reuse, -R11 ;  /* 0x0000000986ad7223 */ /* 0x080fe2000001080b */
[----:B------:R-:W-:Y:S01]  /*da60*/  FADD.FTZ R8, R176, R123 ;  /* 0x0000007bb0087221 */ /* 0x000fe20000010000 */
[-CC-:B------:R-:W-:Y:S01]  /*da70*/  FFMA.FTZ R14, R14, R9.reuse, -R11.reuse ;  /* 0x000000090e0e7223 */ /* 0x180fe2000001080b */
[-CC-:B------:R-:W-:Y:S01]  /*da80*/  FFMA.FTZ R136, R136, R9.reuse, -R11.reuse ;  /* 0x0000000988887223 */ /* 0x180fe2000001080b */
[----:B------:R-:W0:Y:S01]  /*da90*/  MUFU.EX2 R148, R148 ;  /* 0x0000009400947308 */ /* 0x000e220000000800 */
[----:B------:R-:W-:Y:S01]  /*daa0*/  FADD.FTZ R123, R15, R8 ;  /* 0x000000080f7b7221 */ /* 0x000fe20000010000 */
[-CC-:B------:R-:W-:Y:S01]  /*dab0*/  FFMA.FTZ R122, R122, R9.reuse, -R11.reuse ;  /* 0x000000097a7a7223 */ /* 0x180fe2000001080b */
[-CC-:B------:R-:W-:Y:S01]  /*dac0*/  FFMA.FTZ R174, R174, R9.reuse, -R11.reuse ;  /* 0x00000009aeae7223 */ /* 0x180fe2000001080b */
[-C--:B------:R-:W-:Y:S01]  /*dad0*/  FFMA.FTZ R128, R128, R9.reuse, -R11 ;  /* 0x0000000980807223 */ /* 0x080fe2000001080b */
[----:B------:R-:W-:Y:S01]  /*dae0*/  FADD.FTZ R8, R168, R123 ;  /* 0x0000007ba8087221 */ /* 0x000fe20000010000 */
[-CC-:B------:R-:W-:Y:S01]  /*daf0*/  FFMA.FTZ R164, R164, R9.reuse, -R11.reuse ;  /* 0x00000009a4a47223 */ /* 0x180fe2000001080b */
[----:B------:R-:W-:Y:S01]  /*db00*/  FFMA.FTZ R11, R130, R9, -R11 ;  /* 0x00000009820b7223 */ /* 0x000fe2000001080b */
[----:B------:R-:W2:Y:S01]  /*db10*/  MUFU.EX2 R191, R191 ;  /* 0x000000bf00bf7308 */ /* 0x000ea20000000800 */
[----:B-1----:R-:W-:Y:S01]  /*db20*/  FFMA.FTZ R5, R2, R5, R189 ;  /* 0x0000000502057223 */ /* 0x002fe200000100bd */
[----:B------:R-:W-:Y:S01]  /*db30*/  FADD.FTZ R123, R21, R8 ;  /* 0x00000008157b7221 */ /* 0x000fe20000010000 */
[----:B------:R-:W-:Y:S01]  /*db40*/  F2FP.F16.F32.PACK_AB R188, R176, R13 ;  /* 0x0000000db0bc723e */ /* 0x000fe200000000ff */
[----:B------:R1:W-:Y:S01]  /*db50*/  @!P6 SYNCS.ARRIVE.TRANS64.RED.A1T0 RZ, [R125+URZ], RZ ;  /* 0x000000ff7dffe9a7 */ /* 0x0003e2000810043f */
[----:B------:R-:W-:Y:S01]  /*db60*/  ISETP.GT.AND P1, PT, R10, UR4, PT ;  /* 0x000000040a007c0c */ /* 0x000fe2000bf24270 */
[----:B------:R-:W-:Y:S01]  /*db70*/  FADD.FTZ R124, R170, R123 ;  /* 0x0000007baa7c7221 */ /* 0x000fe20000010000 */
[----:B------:R-:W-:Y:S01]  /*db80*/  UMOV UR4, UR37 ;  /* 0x0000002500047c82 */ /* 0x000fe20008000000 */
[----:B------:R-:W3:Y:S01]  /*db90*/  MUFU.EX2 R150, R150 ;  /* 0x0000009600967308 */ /* 0x000ee20000000800 */
[----:B0-----:R-:W-:Y:S01]  /*dba0*/  FADD.FTZ R8, R148, R5 ;  /* 0x0000000594087221 */ /* 0x001fe20000010000 */
[----:B------:R-:W-:Y:S01]  /*dbb0*/  FADD.FTZ R123, R121, R124 ;  /* 0x0000007c797b7221 */ /* 0x000fe20000010000 */
[----:B------:R-:W-:Y:S01]  /*dbc0*/  F2FP.F16.F32.PACK_AB R184, R170, R21 ;  /* 0x00000015aab8723e */ /* 0x000fe200000000ff */
[----:B------:R-:W-:Y:S01]  /*dbd0*/  VIADD R10, R10, 0xffffffff ;  /* 0xffffffff0a0a7836 */ /* 0x000fe20000000000 */
[C---:B------:R-:W-:Y:S01]  /*dbe0*/  F2FP.F16.F32.PACK_AB R186, R172.reuse, R121 ;  /* 0x00000079acba723e */ /* 0x040fe200000000ff */
[----:B------:R-:W-:Y:S01]  /*dbf0*/  FADD.FTZ R123, R172, R123 ;  /* 0x0000007bac7b7221 */ /* 0x000fe20000010000 */
[----:B------:R-:W-:Y:S01]  /*dc00*/  F2FP.F16.F32.PACK_AB R176, R138, R131 ;  /* 0x000000838ab0723e */ /* 0x000fe200000000ff */
[----:B------:R-:W0:Y:S01]  /*dc10*/  MUFU.EX2 R185, R185 ;  /* 0x000000b900b97308 */ /* 0x000e220000000800 */
[----:B--2---:R-:W-:Y:S01]  /*dc20*/  FADD.FTZ R5, R191, R8 ;  /* 0x00000008bf057221 */ /* 0x004fe20000010000 */
[----:B------:R-:W-:Y:S01]  /*dc30*/  FADD.FTZ R124, R180, R123 ;  /* 0x0000007bb47c7221 */ /* 0x000fe20000010000 */
[----:B------:R-:W-:-:S02]  /*dc40*/  F2FP.F16.F32.PACK_AB R180, R127, R180 ;  /* 0x000000b47fb4723e */ /* 0x000fc400000000ff */
[----:B------:R-:W-:Y:S01]  /*dc50*/  F2FP.F16.F32.PACK_AB R172, R140, R135 ;  /* 0x000000878cac723e */ /* 0x000fe200000000ff */
[----:B------:R-:W-:Y:S01]  /*dc60*/  FADD.FTZ R123, R127, R124 ;  /* 0x0000007c7f7b7221 */ /* 0x000fe20000010000 */
[----:B------:R-:W-:Y:S01]  /*dc70*/  F2FP.F16.F32.PACK_AB R189, R148, R189 ;  /* 0x000000bd94bd723e */ /* 0x000fe200000000ff */
[----:B------:R-:W2:Y:S01]  /*dc80*/  MUFU.EX2 R152, R152 ;  /* 0x0000009800987308 */ /* 0x000ea20000000800 */
[----:B---3--:R-:W-:Y:S01]  /*dc90*/  FADD.FTZ R8, R150, R5 ;  /* 0x0000000596087221 */ /* 0x008fe20000010000 */
[----:B------:R-:W-:Y:S01]  /*dca0*/  FADD.FTZ R124, R182, R123 ;  /* 0x0000007bb67c7221 */ /* 0x000fe20000010000 */
[C---:B------:R-:W-:Y:S02]  /*dcb0*/  F2FP.F16.F32.PACK_AB R182, R129.reuse, R182 ;  /* 0x000000b681b6723e */ /* 0x040fe400000000ff */
[----:B------:R-:W-:Y:S01]  /*dcc0*/  F2FP.F16.F32.PACK_AB R191, R150, R191 ;  /* 0x000000bf96bf723e */ /* 0x000fe200000000ff */
[----:B------:R-:W-:Y:S02]  /*dcd0*/  FADD.FTZ R124, R129, R124 ;  /* 0x0000007c817c7221 */ /* 0x000fe40000010000 */
[----:B------:R-:W3:Y:S01]  /*dce0*/  MUFU.EX2 R187, R187 ;  /* 0x000000bb00bb7308 */ /* 0x000ee20000000800 */
[----:B0-----:R-:W-:Y:S01]  /*dcf0*/  FADD.FTZ R5, R185, R8 ;  /* 0x00000008b9057221 */ /* 0x001fe20000010000 */
[----:B------:R-:W-:-:S04]  /*dd00*/  FADD.FTZ R123, R131, R124 ;  /* 0x0000007c837b7221 */ /* 0x000fc80000010000 */
[----:B------:R-:W-:Y:S02]  /*dd10*/  FADD.FTZ R123, R138, R123 ;  /* 0x0000007b8a7b7221 */ /* 0x000fe40000010000 */
[----:B------:R-:W0:Y:S01]  /*dd20*/  MUFU.EX2 R154, R154 ;  /* 0x0000009a009a7308 */ /* 0x000e220000000800 */
[----:B--2---:R-:W-:Y:S01]  /*dd30*/  FADD.FTZ R8, R152, R5 ;  /* 0x0000000598087221 */ /* 0x004fe20000010000 */
[----:B------:R-:W-:Y:S01]  /*dd40*/  FADD.FTZ R124, R178, R123 ;  /* 0x0000007bb27c7221 */ /* 0x000fe20000010000 */
[C---:B------:R-:W-:Y:S02]  /*dd50*/  F2FP.F16.F32.PACK_AB R178, R133.reuse, R178 ;  /* 0x000000b285b2723e */ /* 0x040fe400000000ff */
[----:B------:R-:W-:Y:S01]  /*dd60*/  F2FP.F16.F32.PACK_AB R185, R152, R185 ;  /* 0x000000b998b9723e */ /* 0x000fe200000000ff */
[----:B------:R-:W-:Y:S02]  /*dd70*/  FADD.FTZ R124, R133, R124 ;  /* 0x0000007c857c7221 */ /* 0x000fe40000010000 */
[----:B------:R-:W2:Y:S01]  /*dd80*/  MUFU.EX2 R181, R181 ;  /* 0x000000b500b57308 */ /* 0x000ea20000000800 */
[----:B---3--:R-:W-:Y:S01]  /*dd90*/  FADD.FTZ R5, R187, R8 ;  /* 0x00000008bb057221 */ /* 0x008fe20000010000 */
[----:B------:R-:W-:-:S04]  /*dda0*/  FADD.FTZ R123, R135, R124 ;  /* 0x0000007c877b7221 */ /* 0x000fc80000010000 */
[----:B------:R-:W-:Y:S02]  /*ddb0*/  FADD.FTZ R124, R140, R123 ;  /* 0x0000007b8c7c7221 */ /* 0x000fe40000010000 */
[----:B------:R-:W3:Y:S01]  /*ddc0*/  MUFU.EX2 R156, R156 ;  /* 0x0000009c009c7308 */ /* 0x000ee20000000800 */
[C---:B0-----:R-:W-:Y:S01]  /*ddd0*/  FADD.FTZ R8, R154.reuse, R5 ;  /* 0x000000059a087221 */ /* 0x041fe20000010000 */
[----:B------:R-:W-:-:S06]  /*dde0*/  F2FP.F16.F32.PACK_AB R187, R154, R187 ;  /* 0x000000bb9abb723e */ /* 0x000fcc00000000ff */
[----:B------:R-:W0:Y:S01]  /*ddf0*/  MUFU.EX2 R183, R183 ;  /* 0x000000b700b77308 */ /* 0x000e220000000800 */
[----:B--2---:R-:W-:-:S07]  /*de00*/  FADD.FTZ R5, R181, R8 ;  /* 0x00000008b5057221 */ /* 0x004fce0000010000 */
[----:B------:R2:W4:Y:S01]  /*de10*/  MUFU.EX2 R12, R190 ;  /* 0x000000be000c7308 */ /* 0x0005220000000800 */
[C---:B---3--:R-:W-:Y:S01]  /*de20*/  FADD.FTZ R8, R156.reuse, R5 ;  /* 0x000000059c087221 */ /* 0x048fe20000010000 */
[----:B------:R-:W-:-:S06]  /*de30*/  F2FP.F16.F32.PACK_AB R181, R156, R181 ;  /* 0x000000b59cb5723e */ /* 0x000fcc00000000ff */
[----:B------:R-:W3:Y:S01]  /*de40*/  MUFU.EX2 R177, R177 ;  /* 0x000000b100b17308 */ /* 0x000ee20000000800 */
[----:B0-----:R-:W-:Y:S01]  /*de50*/  FADD.FTZ R5, R183, R8 ;  /* 0x00000008b7057221 */ /* 0x001fe20000010000 */
[----:B--2---:R-:W-:-:S06]  /*de60*/  F2FP.F16.F32.PACK_AB R190, R168, R15 ;  /* 0x0000000fa8be723e */ /* 0x004fcc00000000ff */
[----:B------:R-:W0:Y:S01]  /*de70*/  MUFU.EX2 R20, R20 ;  /* 0x0000001400147308 */ /* 0x000e220000000800 */
[C---:B----4-:R-:W-:Y:S01]  /*de80*/  FADD.FTZ R8, R12.reuse, R5 ;  /* 0x000000050c087221 */ /* 0x050fe20000010000 */
        /* <DEDUP_REMOVED lines=16> */
[----:B------:R-:W-:-:S06]  /*df90*/  F2FP.F16.F32.PACK_AB R173, R14, R173 ;  /* 0x000000ad0ead723e */ /* 0x000fcc00000000ff */
[----:B------:R-:W2:Y:S01]  /*dfa0*/  MUFU.EX2 R175, R122 ;  /* 0x0000007a00af7308 */ /* 0x000ea20000000800 */
[----:B---3--:R-:W-:-:S07]  /*dfb0*/  FADD.FTZ R5, R136, R5 ;  /* 0x0000000588057221 */ /* 0x008fce0000010000 */
[----:B------:R-:W3:Y:S01]  /*dfc0*/  MUFU.EX2 R142, R142 ;  /* 0x0000008e008e7308 */ /* 0x000ee20000000800 */
[----:B0-----:R-:W-:-:S07]  /*dfd0*/  FADD.FTZ R13, R137, R124 ;  /* 0x0000007c890d7221 */ /* 0x001fce0000010000 */
[----:B------:R0:W4:Y:S01]  /*dfe0*/  MUFU.EX2 R126, R174 ;  /* 0x000000ae007e7308 */ /* 0x0001220000000800 */
[C---:B--2---:R-:W-:Y:S01]  /*dff0*/  FADD.FTZ R5, R175.reuse, R5 ;  /* 0x00000005af057221 */ /* 0x044fe20000010000 */
[----:B------:R-:W-:-:S06]  /*e000*/  F2FP.F16.F32.PACK_AB R175, R175, R136 ;  /* 0x00000088afaf723e */ /* 0x000fcc00000000ff */
[----:B------:R-:W2:Y:S01]  /*e010*/  MUFU.EX2 R139, R139 ;  /* 0x0000008b008b7308 */ /* 0x000ea20000000800 */
[C---:B---3--:R-:W-:Y:S01]  /*e020*/  FADD.FTZ R122, R142.reuse, R13 ;  /* 0x0000000d8e7a7221 */ /* 0x048fe20000010000 */
[----:B0-----:R-:W-:-:S06]  /*e030*/  F2FP.F16.F32.PACK_AB R174, R142, R137 ;  /* 0x000000898eae723e */ /* 0x001fcc00000000ff */
[----:B------:R-:W0:Y:S01]  /*e040*/  MUFU.EX2 R128, R128 ;  /* 0x0000008000807308 */ /* 0x000e220000000800 */
[----:B----4-:R-:W-:-:S07]  /*e050*/  FADD.FTZ R5, R126, R5 ;  /* 0x000000057e057221 */ /* 0x010fce0000010000 */
[----:B------:R-:W3:Y:S01]  /*e060*/  MUFU.EX2 R144, R144 ;  /* 0x0000009000907308 */ /* 0x000ee20000000800 */
[----:B--2---:R-:W-:-:S07]  /*e070*/  FADD.FTZ R13, R139, R122 ;  /* 0x0000007a8b0d7221 */ /* 0x004fce0000010000 */
[----:B------:R-:W2:Y:S01]  /*e080*/  MUFU.EX2 R164, R164 ;  /* 0x000000a400a47308 */ /* 0x000ea20000000800 */
[C---:B0-----:R-:W-:Y:S01]  /*e090*/  FADD.FTZ R5, R128.reuse, R5 ;  /* 0x0000000580057221 */ /* 0x041fe20000010000 */
[----:B------:R-:W-:-:S06]  /*e0a0*/  F2FP.F16.F32.PACK_AB R169, R128, R126 ;  /* 0x0000007e80a9723e */ /* 0x000fcc00000000ff */
[----:B------:R-:W0:Y:S01]  /*e0b0*/  MUFU.EX2 R141, R141 ;  /* 0x0000008d008d7308 */ /* 0x000e220000000800 */
[C---:B---3--:R-:W-:Y:S01]  /*e0c0*/  FADD.FTZ R8, R144.reuse, R13 ;  /* 0x0000000d90087221 */ /* 0x048fe20000010000 */
[----:B------:R-:W-:-:S06]  /*e0d0*/  F2FP.F16.F32.PACK_AB R168, R144, R139 ;  /* 0x0000008b90a8723e */ /* 0x000fcc00000000ff */
[----:B------:R-:W3:Y:S01]  /*e0e0*/  MUFU.EX2 R11, R11 ;  /* 0x0000000b000b7308 */ /* 0x000ee20000000800 */
[----:B--2---:R-:W-:-:S07]  /*e0f0*/  FADD.FTZ R5, R164, R5 ;  /* 0x00000005a4057221 */ /* 0x004fce0000010000 */
[----:B------:R-:W2:Y:S01]  /*e100*/  MUFU.EX2 R146, R146 ;  /* 0x0000009200927308 */ /* 0x000ea20000000800 */
[----:B0-----:R-:W-:Y:S01]  /*e110*/  FADD.FTZ R13, R141, R8 ;  /* 0x000000088d0d7221 */ /* 0x001fe20000010000 */
[C---:B---3--:R-:W-:Y:S01]  /*e120*/  FADD.FTZ R5, R11.reuse, R5 ;  /* 0x000000050b057221 */ /* 0x048fe20000010000 */
[----:B------:R-:W-:Y:S01]  /*e130*/  F2FP.F16.F32.PACK_AB R171, R11, R164 ;  /* 0x000000a40bab723e */ /* 0x000fe200000000ff */
[----:B------:R-:W-:Y:S02]  /*e140*/  IMAD.MOV.U32 R11, RZ, RZ, R4 ;  /* 0x000000ffff0b7224 */ /* 0x000fe400078e0004 */
[C---:B--2---:R-:W-:Y:S01]  /*e150*/  FADD.FTZ R8, R146.reuse, R13 ;  /* 0x0000000d92087221 */ /* 0x044fe20000010000 */
[----:B------:R-:W-:Y:S01]  /*e160*/  F2FP.F16.F32.PACK_AB R170, R146, R141 ;  /* 0x0000008d92aa723e */ /* 0x000fe200000000ff */
[----:B-1----:R-:W-:Y:S06]  /*e170*/  @P1 BRA `(.L_x_4614) ;  /* 0xffffffc800a81947 */ /* 0x002fec000383ffff */
.L_x_4597:
        /* <DEDUP_REMOVED lines=99> */
.L_x_4615:
[----:B------:R-:W-:Y:S01]  /*e7b0*/  ULEA UR5, UR37, UR38, 0x3 ;  /* 0x0000002625057291 */ /* 0x000fe2000f8e183f */
[----:B------:R-:W-:-:S05]  /*e7c0*/  IMAD.U32 R0, RZ, RZ, UR36 ;  /* 0x00000024ff007e24 */ /* 0x000fca000f8e00ff */
[----:B------:R-:W-:-:S04]  /*e7d0*/  SHF.L.U32 R0, R0, 0x1f, RZ ;  /* 0x0000001f00007819 */ /* 0x000fc800000006ff */
[----:B------:R0:W1:Y:S01]  /*e7e0*/  SYNCS.PHASECHK.TRANS64.TRYWAIT P1, [UR5+0x30850], R0 ;  /* 0x03085000ff0075a7 */ /* 0x0000620008020145 */
[----:B------:R-:W-:Y:S05]  /*e7f0*/  @!P0 BRA `(.L_x_4616) ;  /* 0x0000000000048947 */ /* 0x000fea0003800000 */
[----:B------:R-:W-:Y:S01]  /*e800*/  BPT.TRAP 0x1 ;  /* 0x000000040000795c */ /* 0x000fe20000300000 */
.L_x_4616:
[----:B-1----:R-:W-:Y:S05]  /*e810*/  @P1 BRA `(.L_x_4617) ;  /* 0x0000000000081947 */ /* 0x002fea0003800000 */
[----:B------:R-:W1:Y:S02]  /*e820*/  SYNCS.PHASECHK.TRANS64.TRYWAIT P0, [UR5+0x30850], R0 ;  /* 0x03085000ff0075a7 */ /* 0x000e640008000145 */
[----:B-1----:R-:W-:Y:S05]  /*e830*/  @!P0 BRA `(.L_x_4618) ;  /* 0x0000008400448947 */ /* 0x002fea0003800000 */
.L_x_4617:
[----:B------:R-:W-:Y:S01]  /*e840*/  UIADD3 UR38, UR38, 0x400, URZ ;  /* 0x0000040026267890 */ /* 0x000fe2000fffe03f */
[----:B------:R-:W-:Y:S01]  /*e850*/  WARPGROUP.ARRIVE ;  /* 0x00000000000079c5 */ /* 0x000fe20000000000 */
[----:B------:R-:W-:Y:S01]  /*e860*/  UMOV UR7, 0x40000040 ;  /* 0x4000004000077882 */ /* 0x000fe20000000000 */
[----:B-1----:R-:W1:Y:S01]  /*e870*/  SHFL.BFLY PT, R7, R8, 0x2, 0x1f ;  /* 0x0c401f0008077f89 */ /* 0x002e6200000e0000 */
[----:B------:R-:W-:Y:S01]  /*e880*/  USHF.R.U32.HI UR38, URZ, 0x4, UR38 ;  /* 0x000000043f267899 */ /* 0x000fe20008011626 */
[----:B------:R-:W-:Y:S01]  /*e890*/  IMAD.MOV.U32 R16, RZ, RZ, RZ ;  /* 0x000000ffff107224 */ /* 0x000fe200078e00ff */
[----:B------:R-:W-:Y:S01]  /*e8a0*/  R2UR UR8, R197 ;  /* 0x00000000c50872ca */ /* 0x000fe200000e0000 */
[----:B0-----:R-:W0:Y:S01]  /*e8b0*/  SHFL.BFLY PT, R0, R5, 0x2, 0x1f ;  /* 0x0c401f0005007f89 */ /* 0x001e2200000e0000 */
[----:B------:R-:W-:Y:S01]  /*e8c0*/  ULOP3.LUT UR38, UR38, 0x3fff, URZ, 0xc0, !UPT ;  /* 0x00003fff26267892 */ /* 0x000fe2000f8ec03f */
[----:B------:R-:W-:Y:S01]  /*e8d0*/  IMAD.U32 R12, RZ, RZ, UR5 ;  /* 0x00000005ff0c7e24 */ /* 0x000fe2000f8e00ff */
[----:B------:R-:W2:Y:S02]  /*e8e0*/  S2R R13, SR_TID.X ;  /* 0x00000000000d7919 */ /* 0x000ea40000002100 */
[----:B------:R-:W-:-:S04]  /*e8f0*/  ULOP3.LUT UR4, UR38, 0x3000000, URZ, 0xfc, !UPT ;  /* 0x0300000026047892 */ /* 0x000fc8000f8efc3f */
[----:B------:R-:W-:Y:S02]  /*e900*/  UIMAD UR4, UR37, 0x900, UR4 ;  /* 0x00000900250478a4 */ /* 0x000fe4000f8e0204 */
[----:B------:R-:W-:Y:S02]  /*e910*/  UIADD3 UR37, UR37, 0x1, URZ ;  /* 0x0000000125257890 */ /* 0x000fe4000fffe03f */
[----:B------:R-:W-:Y:S02]  /*e920*/  UIADD3 UR8, UR8, 0x1, URZ ;  /* 0x0000000108087890 */ /* 0x000fe4000fffe03f */
[----:B------:R-:W-:Y:S01]  /*e930*/  UISETP.NE.AND UP0, UPT, UR37, 0x2, UPT ;  /* 0x000000022500788c */ /* 0x000fe2000bf05270 */
[----:B------:R-:W-:Y:S02]  /*e940*/  UMOV UR6, UR4 ;  /* 0x0000000400067c82 */ /* 0x000fe40008000000 */
[----:B------:R-:W-:Y:S01]  /*e950*/  HGMMA.64x192x16.F32 R24, R188, gdesc[UR4].tnspB, R24, gsb0 ;  /* 0x42e00004bc187df0 */ /* 0x000fe20008000818 */
[----:B------:R-:W-:Y:S01]  /*e960*/  UIADD3 UR6, UR4, 0x80, URZ ;  /* 0x0000008004067890 */ /* 0x000fe2000fffe03f */
[----:B-1----:R-:W-:Y:S01]  /*e970*/  FADD.FTZ R7, R7, R8 ;  /* 0x0000000807077221 */ /* 0x002fe20000010000 */
[----:B------:R-:W-:Y:S01]  /*e980*/  UMOV UR7, 0x40000040 ;  /* 0x4000004000077882 */ /* 0x000fe20000000000 */
[----:B------:R-:W-:-:S02]  /*e990*/  IMAD.U32 R197, RZ, RZ, UR8 ;  /* 0x00000008ffc57e24 */ /* 0x000fc4000f8e00ff */
[----:B0-----:R-:W-:Y:S01]  /*e9a0*/  FADD.FTZ R2, R0, R5 ;  /* 0x0000000500027221 */ /* 0x001fe20000010000 */
[----:B------:R-:W-:Y:S01]  /*e9b0*/  IMAD.MOV.U32 R5, RZ, RZ, RZ ;  /* 0x000000ffff057224 */ /* 0x000fe200078e00ff */
[----:B------:R-:W0:Y:S01]  /*e9c0*/  SHFL.BFLY PT, R0, R7, 0x1, 0x1f ;  /* 0x0c201f0007007f89 */ /* 0x000e2200000e0000 */
[----:B------:R-:W-:-:S03]  /*e9d0*/  USEL UR37, UR37, URZ, UP0 ;  /* 0x0000003f25257287 */ /* 0x000fc60008000000 */
[----:B------:R-:W1:Y:S01]  /*e9e0*/  SHFL.BFLY PT, R11, R2, 0x1, 0x1f ;  /* 0x0c201f00020b7f89 */ /* 0x000e6200000e0000 */
[----:B--2---:R-:W-:Y:S01]  /*e9f0*/  LOP3.LUT P2, RZ, R13, 0x7f, RZ, 0xc0, !PT ;  /* 0x0000007f0dff7812 */ /* 0x004fe2000784c0ff */
[----:B0-----:R-:W-:Y:S01]  /*ea00*/  FADD.FTZ R10, R7, R0 ;  /* 0x00000000070a7221 */ /* 0x001fe20000010000 */
[----:B------:R-:W-:Y:S02]  /*ea10*/  IMAD.MOV.U32 R0, RZ, RZ, -0x800000 ;  /* 0xff800000ff007424 */ /* 0x000fe400078e00ff */
[----:B-1----:R-:W-:Y:S02]  /*ea20*/  FADD.FTZ R11, R2, R11 ;  /* 0x0000000b020b7221 */ /* 0x002fe40000010000 */
[----:B------:R-:W-:Y:S01]  /*ea30*/  FSETP.NE.FTZ.AND P0, PT, R10, RZ, PT ;  /* 0x000000ff0a00720b */ /* 0x000fe20003f15000 */
[----:B------:R-:W-:Y:S02]  /*ea40*/  IMAD.MOV.U32 R2, RZ, RZ, -0x800000 ;  /* 0xff800000ff027424 */ /* 0x000fe400078e00ff */
[----:B------:R-:W-:-:S10]  /*ea50*/  FSETP.NE.FTZ.AND P1, PT, R11, RZ, PT ;  /* 0x000000ff0b00720b */ /* 0x000fd40003f35000 */
[----:B------:R-:W0:Y:S01]  /*ea60*/  @P0 MUFU.LG2 R6, R10 ;  /* 0x0000000a00060308 */ /* 0x000e220000000c00 */
[C---:B------:R-:W-:Y:S02]  /*ea70*/  @P0 FMUL.FTZ R7, R9.reuse, 0.69314718246459960938 ;  /* 0x3f31721809070820 */ /* 0x040fe40000410000 */
[----:B------:R-:W-:Y:S01]  /*ea80*/  @P1 FMUL.FTZ R13, R9, 0.69314718246459960938 ;  /* 0x3f317218090d1820 */ /* 0x000fe20000410000 */
[----:B------:R-:W-:-:S04]  /*ea90*/  @!P2 VIADD R9, R12, 0x30860 ;  /* 0x000308600c09a836 */ /* 0x000fc80000000000 */
[----:B------:R-:W1:Y:S08]  /*eaa0*/  @P1 MUFU.LG2 R8, R11 ;  /* 0x0000000b00081308 */ /* 0x000e700000000c00 */
[----:B------:R-:W2:Y:S01]  /*eab0*/  @P0 MUFU.RCP R5, R10 ;  /* 0x0000000a00050308 */ /* 0x000ea20000001000 */
[----:B0-----:R-:W-:-:S04]  /*eac0*/  @P0 FMUL.FTZ R6, R6, 0.69314718246459960938 ;  /* 0x3f31721806060820 */ /* 0x001fc80000410000 */
[----:B------:R-:W-:Y:S01]  /*ead0*/  @P0 FFMA.FTZ R2, R7, R4, R6 ;  /* 0x0000000407020223 */ /* 0x000fe20000010006 */
[----:B------:R-:W-:Y:S02]  /*eae0*/  @!P2 PRMT R7, RZ, 0x654, R9 ;  /* 0x00000654ff07a816 */ /* 0x000fe40000000009 */
[----:B------:R-:W0:Y:S01]  /*eaf0*/  @P1 MUFU.RCP R16, R11 ;  /* 0x0000000b00101308 */ /* 0x000e220000001000 */
[----:B-1----:R-:W-:Y:S01]  /*eb00*/  @P1 FMUL.FTZ R8, R8, 0.69314718246459960938 ;  /* 0x3f31721808081820 */ /* 0x002fe20000410000 */
[----:B------:R-:W-:-:S03]  /*eb10*/  PLOP3.LUT P0, PT, PT, PT, PT, 0x8, 0x0 ;  /* 0x000000000000781c */ /* 0x000fc60003f0e170 */
        /* <DEDUP_REMOVED lines=21> */
[----:B------:R-:W-:Y:S01]  /*ec70*/  UMOV UR7, 0x40000040 ;  /* 0x4000004000077882 */ /* 0x000fe20000000000 */
[----:B------:R-:W-:-:S04]  /*ec80*/  USEL UR4, URZ, 0x1, UP0 ;  /* 0x000000013f047887 */ /* 0x000fc80008000000 */
[----:B------:R-:W-:Y:S01]  /*ec90*/  ULOP3.LUT UR36, UR36, UR4, URZ, 0x3c, !UPT ;  /* 0x0000000424247292 */ /* 0x000fe2000f8e3c3f */
[----:B------:R-:W-:Y:S02]  /*eca0*/  WARPGROUP.DEPBAR.LE gsb0, 0x0 ;  /* 0x00008000000079c5 */ /* 0x000fe40000010000 */
[----:B------:R-:W-:-:S10]  /*ecb0*/  WARPGROUP.ARRIVE ;  /* 0x00000000000079c5 */ /* 0x000fd40000000000 */
[----:B------:R-:W-:Y:S03]  /*ecc0*/  HGMMA.64x192x16.F32 R24, R168, gdesc[UR4].tnspB, R24, gsb0 ;  /* 0x42e00004a8187df0 */ /* 0x000fe60008000818 */
[----:B------:R-:W-:Y:S02]  /*ecd0*/  WARPGROUP.DEPBAR.LE gsb0, 0x0 ;  /* 0x00008000000079c5 */ /* 0x000fe40000010000 */
[-C--:B--2---:R-:W-:Y:S01]  /*ece0*/  FMUL.FTZ R4, R24, R5.reuse ;  /* 0x0000000518047220 */ /* 0x084fe20000410000 */
        /* <DEDUP_REMOVED lines=96> */
.L_x_4548:
        /* <DEDUP_REMOVED lines=10> */
[----:B------:R-:W-:Y:S01]  /*f390*/  F2FP.F16.F32.PACK_AB R6, R29, R6 ;  /* 0x000000061d06723e */ /* 0x000fe200000000ff */
[----:B------:R-:W-:Y:S01]  /*f3a0*/  ULDC.64 UR8, c[0x0][0xb90] ;  /* 0x0002e40000087ab9 */ /* 0x000fe20000000a00 */
[----:B------:R-:W-:Y:S01]  /*f3b0*/  F2FP.F16.F32.PACK_AB R4, R25, R4 ;  /* 0x000000041904723e */ /* 0x000fe200000000ff */
[----:B------:R-:W-:Y:S01]  /*f3c0*/  ULDC.64 UR14, c[0x0][0x208] ;  /* 0x00008200000e7ab9 */ /* 0x000fe20000000a00 */
[----:B------:R-:W-:Y:S02]  /*f3d0*/  R2UR UR11, R194 ;  /* 0x00000000c20b72ca */ /* 0x000fe400000e0000 */
[----:B------:R-:W-:Y:S02]  /*f3e0*/  R2UR UR13, R195 ;  /* 0x00000000c30d72ca */ /* 0x000fe400000e0000 */
[----:B------:R-:W-:Y:S02]  /*f3f0*/  F2FP.F16.F32.PACK_AB R5, R150, R5 ;  /* 0x000000059605723e */ /* 0x000fe400000000ff */
[----:B------:R-:W-:-:S02]  /*f400*/  F2FP.F16.F32.PACK_AB R7, R152, R7 ;  /* 0x000000079807723e */ /* 0x000fc400000000ff */
[----:B------:R-:W-:Y:S02]  /*f410*/  F2FP.F16.F32.PACK_AB R10, R11, R10 ;  /* 0x0000000a0b0a723e */ /* 0x000fe400000000ff */
[----:B------:R-:W-:Y:S02]  /*f420*/  F2FP.F16.F32.PACK_AB R8, R15, R8 ;  /* 0x000000080f08723e */ /* 0x000fe400000000ff */
[----:B------:R-:W-:Y:S01]  /*f430*/  F2FP.F16.F32.PACK_AB R11, R147, R140 ;  /* 0x0000008c930b723e */ /* 0x000fe200000000ff */
[----:B------:R-:W-:Y:S01]  /*f440*/  USHF.R.S32.HI UR10, URZ, 0x1f, UR11 ;  /* 0x0000001f3f0a7899 */ /* 0x000fe2000801140b */
[----:B------:R-:W-:Y:S01]  /*f450*/  F2FP.F16.F32.PACK_AB R12, R13, R12 ;  /* 0x0000000c0d0c723e */ /* 0x000fe200000000ff */
[----:B------:R-:W-:Y:S01]  /*f460*/  UIMAD.WIDE.U32 UR6, UR11, UR8, URZ ;  /* 0x000000080b0672a5 */ /* 0x000fe2000f8e003f */
[----:B------:R-:W-:Y:S01]  /*f470*/  F2FP.F16.F32.PACK_AB R13, R144, R139 ;  /* 0x0000008b900d723e */ /* 0x000fe200000000ff */
[----:B------:R-:W-:Y:S01]  /*f480*/  UIMAD UR5, UR10, UR8, URZ ;  /* 0x000000080a0572a4 */ /* 0x000fe2000f8e023f */
[----:B------:R-:W-:Y:S01]  /*f490*/  F2FP.F16.F32.PACK_AB R14, R53, R14 ;  /* 0x0000000e350e723e */ /* 0x000fe200000000ff */
[----:B------:R-:W-:Y:S01]  /*f4a0*/  USHF.R.S32.HI UR12, URZ, 0x1f, UR13 ;  /* 0x0000001f3f0c7899 */ /* 0x000fe2000801140d */
[----:B------:R-:W-:Y:S01]  /*f4b0*/  F2FP.F16.F32.PACK_AB R15, R145, R138 ;  /* 0x0000008a910f723e */ /* 0x000fe200000000ff */
[----:B------:R-:W-:Y:S01]  /*f4c0*/  UIMAD UR5, UR11, UR9, UR5 ;  /* 0x000000090b0572a4 */ /* 0x000fe2000f8e0205 */
[----:B------:R-:W-:-:S02]  /*f4d0*/  F2FP.F16.F32.PACK_AB R24, R57, R24 ;  /* 0x000000183918723e */ /* 0x000fc400000000ff */
[----:B------:R-:W-:Y:S01]  /*f4e0*/  ULDC.64 UR8, c[0x0][0xb98] ;  /* 0x0002e60000087ab9 */ /* 0x000fe20000000a00 */
[----:B------:R-:W-:Y:S01]  /*f4f0*/  UIADD3 UR7, UR7, UR5, URZ ;  /* 0x0000000507077290 */ /* 0x000fe2000fffe03f */
[----:B------:R-:W-:Y:S01]  /*f500*/  F2FP.F16.F32.PACK_AB R96, R97, R96 ;  /* 0x000000606160723e */ /* 0x000fe200000000ff */
[----:B------:R-:W-:Y:S01]  /*f510*/  UIMAD UR5, UR12, UR8, URZ ;  /* 0x000000080c0572a4 */ /* 0x000fe2000f8e023f */
[----:B------:R-:W-:Y:S02]  /*f520*/  MOV R48, R16 ;  /* 0x0000001000307202 */ /* 0x000fe40000000f00 */
[----:B0-----:R-:W-:Y:S01]  /*f530*/  MOV R49, R21 ;  /* 0x0000001500317202 */ /* 0x001fe20000000f00 */
[----:B------:R-:W-:Y:S01]  /*f540*/  IMAD R21, R196, 0x40, R19 ;  /* 0x00000040c4157824 */ /* 0x000fe200078e0213 */
[----:B------:R-:W-:Y:S01]  /*f550*/  UIMAD.WIDE.U32 UR6, UR13, UR8, UR6 ;  /* 0x000000080d0672a5 */ /* 0x000fe2000f8e0006 */
[----:B------:R-:W-:Y:S01]  /*f560*/  F2FP.F16.F32.PACK_AB R97, R91, R98 ;  /* 0x000000625b61723e */ /* 0x000fe200000000ff */
[----:B------:R-:W-:Y:S01]  /*f570*/  UIMAD UR5, UR13, UR9, UR5 ;  /* 0x000000090d0572a4 */ /* 0x000fe2000f8e0205 */
[--C-:B------:R-:W-:Y:S01]  /*f580*/  IMAD.WIDE R46, R201, 0x2, R48.reuse ;  /* 0x00000002c92e7825 */ /* 0x100fe200078e0230 */
[----:B------:R-:W-:Y:S01]  /*f590*/  F2FP.F16.F32.PACK_AB R104, R105, R104 ;  /* 0x000000686968723e */ /* 0x000fe200000000ff */
[----:B------:R-:W-:Y:S01]  /*f5a0*/  ULDC.64 UR8, c[0x0][0xae8] ;  /* 0x0002ba0000087ab9 */ /* 0x000fe20000000a00 */
[----:B------:R-:W-:Y:S01]  /*f5b0*/  F2FP.F16.F32.PACK_AB R98, R101, R100 ;  /* 0x000000646562723e */ /* 0x000fe200000000ff */
[----:B------:R-:W-:Y:S01]  /*f5c0*/  IMAD.WIDE R48, R21, 0x2, R48 ;  /* 0x0000000215307825 */ /* 0x000fe200078e0230 */
[----:B------:R-:W-:-:S02]  /*f5d0*/  IADD3 R27, P5, R46, 0x8060, RZ ;  /* 0x000080602e1b7810 */ /* 0x000fc40007fbe0ff */
[C---:B------:R-:W-:Y:S02]  /*f5e0*/  LOP3.LUT R21, R46.reuse, 0x380, RZ, 0xc0, !PT ;  /* 0x000003802e157812 */ /* 0x040fe400078ec0ff */
[----:B------:R-:W-:Y:S02]  /*f5f0*/  LOP3.LUT R26, R27, 0x380, RZ, 0xc0, !PT ;  /* 0x000003801b1a7812 */ /* 0x000fe400078ec0ff */
[----:B------:R-:W-:Y:S02]  /*f600*/  IADD3 R43, P6, R46, 0x8040, RZ ;  /* 0x000080402e2b7810 */ /* 0x000fe40007fde0ff */
[----:B------:R-:W-:Y:S02]  /*f610*/  SHF.R.U64 R26, R26, 0x3, RZ ;  /* 0x000000031a1a7819 */ /* 0x000fe400000012ff */
[C---:B------:R-:W-:Y:S01]  /*f620*/  IADD3 R41, P0, R46.reuse, 0x8020, RZ ;  /* 0x000080202e297810 */ /* 0x040fe20007f1e0ff */
[----:B------:R-:W-:Y:S01]  /*f630*/  IMAD.X R51, RZ, RZ, R47, P6 ;  /* 0x000000ffff337224 */ /* 0x000fe200030e062f */
[----:B------:R-:W-:-:S02]  /*f640*/  IADD3 R30, P1, R46, 0x8000, RZ ;  /* 0x000080002e1e7810 */ /* 0x000fc40007f3e0ff */
[----:B------:R-:W-:Y:S01]  /*f650*/  SHF.R.U64 R21, R21, 0x3, RZ ;  /* 0x0000000315157819 */ /* 0x000fe200000012ff */
[--C-:B------:R-:W-:Y:S01]  /*f660*/  IMAD.X R55, RZ, RZ, R47.reuse, P0 ;  /* 0x000000ffff377224 */ /* 0x100fe200000e062f */
[----:B------:R-:W-:Y:S01]  /*f670*/  LOP3.LUT R26, R26, R27, RZ, 0x3c, !PT ;  /* 0x0000001b1a1a7212 */ /* 0x000fe200078e3cff */
        /* <DEDUP_REMOVED lines=19> */
[----:B------:R-:W-:Y:S02]  /*f7b0*/  SHF.R.U64 R21, R21, 0x3, RZ ;  /* 0x0000000315157819 */ /* 0x000fe400000012ff */
[----:B------:R-:W-:Y:S02]  /*f7c0*/  SHF.R.U64 R20, R20, 0x3, RZ ;  /* 0x0000000314147819 */ /* 0x000fe400000012ff */
[----:B------:R-:W-:Y:S02]  /*f7d0*/  LOP3.LUT R58, R21, R30, RZ, 0x3c, !PT ;  /* 0x0000001e153a7212 */ /* 0x000fe400078e3cff */
[----:B------:R-:W-:Y:S02]  /*f7e0*/  LOP3.LUT R21, R28, 0x380, RZ, 0xc0, !PT ;  /* 0x000003801c157812 */ /* 0x000fe400078ec0ff */
[----:B------:R-:W-:Y:S02]  /*f7f0*/  LOP3.LUT R62, R20, R39, RZ, 0x3c, !PT ;  /* 0x00000027143e7212 */ /* 0x000fe400078e3cff */
        /* <DEDUP_REMOVED lines=8> */
[----:B------:R-:W0:Y:S01]  /*f880*/  LDC R22, c[0x0][0xbe8] ;  /* 0x0002fa00ff167b82 */ /* 0x000e220000000800 */
[----:B------:R-:W-:Y:S02]  /*f890*/  LOP3.LUT R20, R33, 0x380, RZ, 0xc0, !PT ;  /* 0x0000038021147812 */ /* 0x000fe400078ec0ff */
[----:B------:R-:W-:Y:S02]  /*f8a0*/  IADD3 R21, P0, R48, 0x5000, RZ ;  /* 0x0000500030157810 */ /* 0x000fe40007f1e0ff */
[----:B------:R-:W-:Y:S02]  /*f8b0*/  SHF.R.U64 R20, R20, 0x3, RZ ;  /* 0x0000000314147819 */ /* 0x000fe400000012ff */
[----:B------:R-:W-:Y:S01]  /*f8c0*/  LOP3.LUT R28, R21, 0x380, RZ, 0xc0, !PT ;  /* 0x00000380151c7812 */ /* 0x000fe200078ec0ff */
[----:B------:R-:W-:Y:S01]  /*f8d0*/  IMAD.X R29, RZ, RZ, R49, P0 ;  /* 0x000000ffff1d7224 */ /* 0x000fe200000e0631 */
[----:B------:R-:W-:-:S02]  /*f8e0*/  LOP3.LUT R86, R20, R33, RZ, 0x3c, !PT ;  /* 0x0000002114567212 */ /* 0x000fc400078e3cff */
[----:B------:R-:W-:Y:S02]  /*f8f0*/  IADD3 R33, P1, R48, 0x4000, RZ ;  /* 0x0000400030217810 */ /* 0x000fe40007f3e0ff */
[----:B------:R-:W-:Y:S02]  /*f900*/  SHF.R.U64 R28, R28, 0x3, RZ ;  /* 0x000000031c1c7819 */ /* 0x000fe400000012ff */
[----:B------:R-:W-:Y:S01]  /*f910*/  MOV R151, R46 ;  /* 0x0000002e00977202 */ /* 0x000fe20000000f00 */
[----:B------:R-:W-:Y:S01]  /*f920*/  BAR.SYNC.DEFER_BLOCKING 0x1, 0x100 ;  /* 0x0044000000007b1d */ /* 0x000fe20000010000 */
[----:B------:R-:W-:Y:S01]  /*f930*/  LOP3.LUT R28, R28, R21, RZ, 0x3c, !PT ;  /* 0x000000151c1c7212 */ /* 0x000fe200078e3cff */
[--C-:B------:R-:W-:Y:S01]  /*f940*/  IMAD.X R21, RZ, RZ, R49.reuse, P1 ;  /* 0x000000ffff157224 */ /* 0x100fe200008e0631 */
[----:B------:R-:W-:Y:S02]  /*f950*/  IADD3 R46, P0, R48, 0xb000, RZ ;  /* 0x0000b000302e7810 */ /* 0x000fe40007f1e0ff */
[----:B------:R-:W-:Y:S01]  /*f960*/  MOV R102, R26 ;  /* 0x0000001a00667202 */ /* 0x000fe20000000f00 */
[----:B------:R-:W-:Y:S01]  /*f970*/  VIADD R26, R18, UR60 ;  /* 0x0000003c121a7c36 */ /* 0x000fe20008000000 */
[----:B------:R-:W-:Y:S01]  /*f980*/  LOP3.LUT R25, R46, 0x380, RZ, 0xc0, !PT ;  /* 0x000003802e197812 */ /* 0x000fe200078ec0ff */
[----:B------:R-:W-:Y:S01]  /*f990*/  IMAD.X R47, RZ, RZ, R49, P0 ;  /* 0x000000ffff2f7224 */ /* 0x000fe200000e0631 */
[----:B0-----:R-:W-:-:S02]  /*f9a0*/  ISETP.NE.AND P1, PT, R22, 0x1, PT ;  /* 0x000000011600780c */ /* 0x001fc40003f25270 */
[----:B------:R-:W-:Y:S02]  /*f9b0*/  SHF.R.U64 R25, R25, 0x3, RZ ;  /* 0x0000000319197819 */ /* 0x000fe400000012ff */
[----:B------:R-:W-:Y:S02]  /*f9c0*/  LOP3.LUT R34, R43, 0x380, RZ, 0xc0, !PT ;  /* 0x000003802b227812 */ /* 0x000fe400078ec0ff */
[----:B------:R-:W-:Y:S02]  /*f9d0*/  LOP3.LUT R46, R25, R46, RZ, 0x3c, !PT ;  /* 0x0000002e192e7212 */ /* 0x000fe400078e3cff */
[----:B------:R-:W-:Y:S02]  /*f9e0*/  SHF.R.U64 R34, R34, 0x3, RZ ;  /* 0x0000000322227819 */ /* 0x000fe400000012ff */
[----:B------:R-:W-:Y:S02]  /*f9f0*/  LOP3.LUT R32, R41, 0x380, RZ, 0xc0, !PT ;  /* 0x0000038029207812 */ /* 0x000fe400078ec0ff */
[----:B------:R-:W-:Y:S01]  /*fa00*/  LOP3.LUT R50, R34, R43, RZ, 0x3c, !PT ;  /* 0x0000002b22327212 */ /* 0x000fe200078e3cff */
[----:B------:R-:W0:Y:S01]  /*fa10*/  @P1 LDC R25, c[0x0][0xbec] ;  /* 0x0002fb00ff191b82 */ /* 0x000e220000000800 */
[----:B------:R-:W-:Y:S01]  /*fa20*/  SHF.R.U64 R32, R32, 0x3, RZ ;  /* 0x0000000320207819 */ /* 0x000fe200000012ff */
[----:B------:R1:W-:Y:S01]  /*fa30*/  STSM.16.M88.4 [R151], R4 ;  /* 0x0000000497007844 */ /* 0x0003e20000000200 */
[----:B------:R-:W-:Y:S01]  /*fa40*/  MOV R103, R50 ;  /* 0x0000003200677202 */ /* 0x000fe20000000f00 */
[----:B------:R-:W-:Y:S01]  /*fa50*/  IMAD.MOV.U32 R50, RZ, RZ, R26 ;  /* 0x000000ffff327224 */ /* 0x000fe200078e001a */
[----:B------:R-:W-:-:S02]  /*fa60*/  MOV R66, R66 ;  /* 0x0000004200427202 */ /* 0x000fc40000000f00 */
[----:B------:R-:W-:Y:S01]  /*fa70*/  LOP3.LUT R20, R33, 0x380, RZ, 0xc0, !PT ;  /* 0x0000038021147812 */ /* 0x000fe200078ec0ff */
[----:B------:R-:W2:Y:S01]  /*fa80*/  @P1 LDC R27, c[0x0][0xbf0] ;  /* 0x0002fc00ff1b1b82 */ /* 0x000ea20000000800 */
[----:B------:R-:W-:Y:S02]  /*fa90*/  MOV R86, R86 ;  /* 0x0000005600567202 */ /* 0x000fe40000000f00 */
[----:B------:R-:W-:Y:S02]  /*faa0*/  MOV R82, R82 ;  /* 0x0000005200527202 */ /* 0x000fe40000000f00 */
[----:B------:R-:W-:Y:S02]  /*fab0*/  LOP3.LUT R54, R32, R41, RZ, 0x3c, !PT ;  /* 0x0000002920367212 */ /* 0x000fe400078e3cff */
[----:B------:R-:W-:Y:S02]  /*fac0*/  LOP3.LUT R32, R37, 0x380, RZ, 0xc0, !PT ;  /* 0x0000038025207812 */ /* 0x000fe400078ec0ff */
[----:B------:R-:W-:-:S02]  /*fad0*/  LOP3.LUT R30, R35, 0x380, RZ, 0xc0, !PT ;  /* 0x00000380231e7812 */ /* 0x000fc400078ec0ff */
[----:B-1----:R-:W-:Y:S02]  /*fae0*/  F2FP.F16.F32.PACK_AB R5, R148, R143 ;  /* 0x0000008f9405723e */ /* 0x002fe400000000ff */
[----:B------:R-:W-:Y:S02]  /*faf0*/  F2FP.F16.F32.PACK_AB R6, R120, R3 ;  /* 0x000000037806723e */ /* 0x000fe400000000ff */
[----:B------:R-:W-:Y:S01]  /*fb00*/  F2FP.F16.F32.PACK_AB R7, R149, R142 ;  /* 0x0000008e9507723e */ /* 0x000fe200000000ff */
[----:B0-----:R-:W-:Y:S01]  /*fb10*/  @P1 IMAD.HI.U32 R4, R26, R25, RZ ;  /* 0x000000191a041227 */ /* 0x001fe200078e00ff */
[----:B------:R-:W-:Y:S02]  /*fb20*/  SHF.R.U64 R20, R20, 0x3, RZ ;  /* 0x0000000314147819 */ /* 0x000fe400000012ff */
[----:B------:R-:W-:Y:S02]  /*fb30*/  SHF.R.U64 R32, R32, 0x3, RZ ;  /* 0x0000000320207819 */ /* 0x000fe400000012ff */
[----:B------:R-:W-:-:S02]  /*fb40*/  SHF.R.U64 R30, R30, 0x3, RZ ;  /* 0x000000031e1e7819 */ /* 0x000fc400000012ff */
[----:B------:R-:W-:Y:S02]  /*fb50*/  LOP3.LUT R20, R20, R33, RZ, 0x3c, !PT ;  /* 0x0000002114147212 */ /* 0x000fe400078e3cff */
[----:B--2---:R-:W-:Y:S02]  /*fb60*/  @P1 SHF.R.U32.HI R50, RZ, R27, R4 ;  /* 0x0000001bff321219 */ /* 0x004fe40000011604 */
[----:B------:R-:W-:Y:S02]  /*fb70*/  F2FP.F16.F32.PACK_AB R4, R122, R9 ;  /* 0x000000097a04723e */ /* 0x000fe400000000ff */
[----:B------:R-:W-:Y:S01]  /*fb80*/  F2FP.F16.F32.PACK_AB R9, R146, R141 ;  /* 0x0000008d9209723e */ /* 0x000fe200000000ff */
[----:B------:R-:W-:Y:S01]  /*fb90*/  IMAD.MOV R3, RZ, RZ, -R50 ;  /* 0x000000ffff037224 */ /* 0x000fe200078e0a32 */
[----:B------:R-:W-:Y:S01]  /*fba0*/  IADD3 R33, P3, R48, 0x7000, RZ ;  /* 0x0000700030217810 */ /* 0x000fe20007f7e0ff */
[----:B------:R-:W-:Y:S01]  /*fbb0*/  STSM.16.M88.4 [R66], R4 ;  /* 0x0000000442007844 */ /* 0x000fe20000000200 */
[----:B------:R-:W-:Y:S01]  /*fbc0*/  LOP3.LUT R70, R32, R37, RZ, 0x3c, !PT ;  /* 0x0000002520467212 */ /* 0x000fe200078e3cff */
[----:B------:R-:W-:Y:S01]  /*fbd0*/  IMAD R3, R22, R3, R26 ;  /* 0x0000000316037224 */ /* 0x000fe200078e021a */
[----:B------:R-:W-:Y:S01]  /*fbe0*/  LOP3.LUT R74, R30, R35, RZ, 0x3c, !PT ;  /* 0x000000231e4a7212 */ /* 0x000fe200078e3cff */
[----:B------:R0:W-:Y:S01]  /*fbf0*/  STSM.16.M88.4 [R86], R8 ;  /* 0x0000000856007844 */ /* 0x0001e20000000200 */
[----:B------:R-:W-:-:S02]  /*fc00*/  IADD3 R31, P2, R48, 0x6000, RZ ;  /* 0x00006000301f7810 */ /* 0x000fc40007f5e0ff */
[----:B------:R-:W-:Y:S01]  /*fc10*/  LOP3.LUT R32, R33, 0x380, RZ, 0xc0, !PT ;  /* 0x0000038021207812 */ /* 0x000fe200078ec0ff */
[----:B------:R1:W-:Y:S01]  /*fc20*/  STSM.16.M88.4 [R82], R12 ;  /* 0x0000000c52007844 */ /* 0x0003e20000000200 */
[----:B------:R-:W-:Y:S02]  /*fc30*/  MOV R78, R78 ;  /* 0x0000004e004e7202 */ /* 0x000fe40000000f00 */
[----:B------:R-:W-:Y:S02]  /*fc40*/  F2FP.F16.F32.PACK_AB R25, R137, R134 ;  /* 0x000000868919723e */ /* 0x000fe400000000ff */
[----:B------:R-:W-:Y:S02]  /*fc50*/  F2FP.F16.F32.PACK_AB R26, R61, R60 ;  /* 0x0000003c3d1a723e */ /* 0x000fe400000000ff */
[----:B------:R-:W-:Y:S02]  /*fc60*/  F2FP.F16.F32.PACK_AB R27, R136, R133 ;  /* 0x00000085881b723e */ /* 0x000fe400000000ff */
[----:B------:R-:W-:-:S02]  /*fc70*/  LOP3.LUT R30, R31, 0x380, RZ, 0xc0, !PT ;  /* 0x000003801f1e7812 */ /* 0x000fc400078ec0ff */
[----:B------:R-:W-:Y:S01]  /*fc80*/  MOV R74, R74 ;  /* 0x0000004a004a7202 */ /* 0x000fe20000000f00 */
[----:B0-----:R-:W-:Y:S01]  /*fc90*/  IMAD.U32 R10, RZ, RZ, UR5 ;  /* 0x00000005ff0a7e24 */ /* 0x001fe2000f8e00ff */
[----:B------:R-:W-:Y:S01]  /*fca0*/  SHF.R.S32.HI R9, RZ, 0x1f, R50 ;  /* 0x0000001fff097819 */ /* 0x000fe20000011432 */
[----:B------:R-:W-:Y:S01]  /*fcb0*/  ULDC UR5, c[0x0][0xa88] ;  /* 0x0002a20000057ab9 */ /* 0x000fe20000000800 */
[----:B------:R-:W-:Y:S01]  /*fcc0*/  SHF.R.S32.HI R8, RZ, 0x1f, R3 ;  /* 0x0000001fff087819 */ /* 0x000fe20000011403 */
[----:B-1----:R-:W-:Y:S01]  /*fcd0*/  VIADD R14, R200, UR60 ;  /* 0x0000003cc80e7c36 */ /* 0x002fe20008000000 */
[----:B------:R-:W-:Y:S01]  /*fce0*/  IADD3 R12, P0, R50, UR6, RZ ;  /* 0x00000006320c7c10 */ /* 0x000fe2000ff1e0ff */
[----:B------:R0:W-:Y:S01]  /*fcf0*/  STSM.16.M88.4 [R78], R24 ;  /* 0x000000184e007844 */ /* 0x0001e20000000200 */
[----:B------:R-:W-:Y:S02]  /*fd00*/  F2FP.F16.F32.PACK_AB R4, R65, R64 ;  /* 0x000000404104723e */ /* 0x000fe400000000ff */
[----:B------:R-:W-:Y:S01]  /*fd10*/  IADD3.X R13, R9, UR7, R10, P0, !PT ;  /* 0x00000007090d7c10 */ /* 0x000fe200087fe40a */
[----:B------:R-:W-:Y:S01]  /*fd20*/  ULDC.64 UR6, c[0x0][0xb88] ;  /* 0x0002e20000067ab9 */ /* 0x000fe20000000a00 */
[----:B------:R-:W-:Y:S01]  /*fd30*/  F2FP.F16.F32.PACK_AB R5, R135, R132 ;  /* 0x000000848705723e */ /* 0x000fe200000000ff */
[----:B------:R-:W-:Y:S01]  /*fd40*/  IMAD R8, R8, UR6, RZ ;  /* 0x0000000608087c24 */ /* 0x000fe2000f8e02ff */
[----:B------:R-:W-:Y:S01]  /*fd50*/  F2FP.F16.F32.PACK_AB R6, R69, R68 ;  /* 0x000000444506723e */ /* 0x000fe200000000ff */
[----:B------:R-:W-:Y:S01]  /*fd60*/  IMAD.WIDE.U32 R12, R3, UR6, R12 ;  /* 0x00000006030c7c25 */ /* 0x000fe2000f8e000c */
[----:B------:R-:W-:-:S02]  /*fd70*/  F2FP.F16.F32.PACK_AB R7, R131, R130 ;  /* 0x000000828307723e */ /* 0x000fc400000000ff */
[----:B------:R-:W-:Y:S01]  /*fd80*/  SHF.R.U64 R32, R32, 0x3, RZ ;  /* 0x0000000320207819 */ /* 0x000fe200000012ff */
[----:B------:R-:W-:Y:S01]  /*fd90*/  IMAD R15, R3, UR7, R8 ;  /* 0x00000007030f7c24 */ /* 0x000fe2000f8e0208 */
[----:B------:R-:W-:Y:S01]  /*fda0*/  SHF.R.U64 R30, R30, 0x3, RZ ;  /* 0x000000031e1e7819 */ /* 0x000fe200000012ff */
[----:B------:R1:W-:Y:S01]  /*fdb0*/  STSM.16.M88.4 [R74], R4 ;  /* 0x000000044a007844 */ /* 0x0003e20000000200 */
[----:B------:R-:W-:Y:S01]  /*fdc0*/  LOP3.LUT R32, R32, R33, RZ, 0x3c, !PT ;  /* 0x0000002120207212 */ /* 0x000fe200078e3cff */
[----:B------:R-:W-:Y:S01]  /*fdd0*/  ULDC.64 UR6, c[0x0][0xb50] ;  /* 0x0002d40000067ab9 */ /* 0x000fe20000000a00 */
[----:B------:R-:W-:Y:S01]  /*fde0*/  IMAD R3, R22, UR5, RZ ;  /* 0x0000000516037c24 */ /* 0x000fe2000f8e02ff */
[----:B------:R-:W-:Y:S01]  /*fdf0*/  LOP3.LUT P0, RZ, R198, 0x3, RZ, 0xc0, !PT ;  /* 0x00000003c6ff7812 */ /* 0x000fe2000780c0ff */
[--C-:B------:R-:W-:Y:S01]  /*fe00*/  IMAD.X R33, RZ, RZ, R49.reuse, P3 ;  /* 0x000000ffff217224 */ /* 0x100fe200018e0631 */
[----:B0-----:R-:W-:Y:S02]  /*fe10*/  LEA R24, P3, R12, UR6, 0x2 ;  /* 0x000000060c187c11 */ /* 0x001fe4000f8610ff */
[----:B------:R-:W-:Y:S01]  /*fe20*/  LOP3.LUT R30, R30, R31, RZ, 0x3c, !PT ;  /* 0x0000001f1e1e7212 */ /* 0x000fe200078e3cff */
[----:B------:R-:W-:Y:S01]  /*fe30*/  IMAD.X R31, RZ, RZ, R49, P2 ;  /* 0x000000ffff1f7224 */ /* 0x000fe200010e0631 */
[----:B------:R-:W-:Y:S01]  /*fe40*/  ISETP.GE.OR P2, PT, R14, R3, P0 ;  /* 0x000000030e00720c */ /* 0x000fe20000746670 */
[----:B------:R-:W-:Y:S01]  /*fe50*/  SHFL.IDX PT, R60, R24, RZ, 0x1c1f ;  /* 0x001c1fff183c7589 */ /* 0x000fe200000e0000 */
[----:B------:R-:W-:-:S02]  /*fe60*/  MOV R54, R54 ;  /* 0x0000003600367202 */ /* 0x000fc40000000f00 */
[----:B------:R-:W-:Y:S01]  /*fe70*/  MOV R70, R70 ;  /* 0x0000004600467202 */ /* 0x000fe20000000f00 */
[----:B-1----:R-:W-:Y:S01]  /*fe80*/  VIADD R4, R14, 0x8 ;  /* 0x000000080e047836 */ /* 0x002fe20000000000 */
[----:B------:R-:W-:Y:S01]  /*fe90*/  F2FP.F16.F32.PACK_AB R8, R73, R72 ;  /* 0x000000484908723e */ /* 0x000fe200000000ff */
[----:B------:R-:W-:Y:S01]  /*fea0*/  IMAD.IADD R5, R13, 0x1, R15 ;  /* 0x000000010d057824 */ /* 0x000fe200078e020f */
[----:B------:R-:W-:Y:S02]  /*feb0*/  F2FP.F16.F32.PACK_AB R9, R128, R127 ;  /* 0x0000007f8009723e */ /* 0x000fe400000000ff */
[----:B------:R-:W-:Y:S02]  /*fec0*/  F2FP.F16.F32.PACK_AB R10, R77, R76 ;  /* 0x0000004c4d0a723e */ /* 0x000fe400000000ff */
[----:B------:R-:W-:Y:S02]  /*fed0*/  F2FP.F16.F32.PACK_AB R11, R129, R126 ;  /* 0x0000007e810b723e */ /* 0x000fe400000000ff */
[----:B------:R-:W-:-:S02]  /*fee0*/  ISETP.GE.OR P0, PT, R4, R3, P0 ;  /* 0x000000030400720c */ /* 0x000fc40000706670 */
[----:B------:R-:W-:Y:S01]  /*fef0*/  LEA.HI.X R25, R12, UR7, R5, 0x2, P3 ;  /* 0x000000070c197c11 */ /* 0x000fe200098f1405 */
[----:B------:R-:W-:Y:S01]  /*ff00*/  STSM.16.M88.4 [R70], R8 ;  /* 0x0000000846007844 */ /* 0x000fe20000000200 */
[----:B------:R-:W-:Y:S02]  /*ff10*/  MOV R55, R62 ;  /* 0x0000003e00377202 */ /* 0x000fe40000000f00 */
[----:B------:R-:W-:Y:S01]  /*ff20*/  F2FP.F16.F32.PACK_AB R4, R81, R80 ;  /* 0x000000505104723e */ /* 0x000fe200000000ff */
[----:B------:R-:W0:Y:S01]  /*ff30*/  SHFL.IDX PT, R61, R25, RZ, 0x1c1f ;  /* 0x001c1fff193d7589 */ /* 0x000e2200000e0000 */
[----:B------:R-:W-:Y:S02]  /*ff40*/  F2FP.F16.F32.PACK_AB R5, R124, R123 ;  /* 0x0000007b7c05723e */ /* 0x000fe400000000ff */
[----:B------:R-:W-:Y:S01]  /*ff50*/  F2FP.F16.F32.PACK_AB R6, R85, R84 ;  /* 0x000000545506723e */ /* 0x000fe200000000ff */
[----:B------:R-:W-:Y:S01]  /*ff60*/  SHFL.IDX PT, R62, R24, 0x1, 0x1c1f ;  /* 0x003c1f00183e7f89 */ /* 0x000fe200000e0000 */
[----:B------:R-:W-:-:S02]  /*ff70*/  F2FP.F16.F32.PACK_AB R7, R125, R56 ;  /* 0x000000387d07723e */ /* 0x000fc400000000ff */
[----:B------:R-:W-:Y:S01]  /*ff80*/  MOV R58, R58 ;  /* 0x0000003a003a7202 */ /* 0x000fe20000000f00 */
[----:B------:R-:W1:Y:S01]  /*ff90*/  SHFL.IDX PT, R63, R25, 0x1, 0x1c1f ;  /* 0x003c1f00193f7f89 */ /* 0x000e6200000e0000 */
        /* <DEDUP_REMOVED lines=9> */
[----:B------:R-:W-:Y:S01]  /*10030*/  F2FP.F16.F32.PACK_AB R106, R109, R108 ;  /* 0x0000006c6d6a723e */ /* 0x000fe200000000ff */
[----:B------:R-:W-:Y:S01]  /*10040*/  STSM.16.M88.4 [R54], R96 ;  /* 0x0000006036007844 */ /* 0x000fe20000000200 */
[----:B------:R-:W-:Y:S02]  /*10050*/  F2FP.F16.F32.PACK_AB R107, R111, R110 ;  /* 0x0000006e6f6b723e */ /* 0x000fe400000000ff */
[----:B------:R-:W-:Y:S02]  /*10060*/  F2FP.F16.F32.PACK_AB R113, R115, R114 ;  /* 0x000000727371723e */ /* 0x000fe400000000ff */
[----:B------:R-:W-:Y:S01]  /*10070*/  F2FP.F16.F32.PACK_AB R114, R117, R116 ;  /* 0x000000747572723e */ /* 0x000fe200000000ff */
[----:B------:R-:W-:Y:S01]  /*10080*/  STSM.16.M88.4 [R103], R104 ;  /* 0x0000006867007844 */ /* 0x000fe20000000200 */
[----:B------:R-:W-:-:S02]  /*10090*/  F2FP.F16.F32.PACK_AB R115, R119, R118 ;  /* 0x000000767773723e */ /* 0x000fc400000000ff */
[C---:B------:R-:W-:Y:S02]  /*100a0*/  IADD3 R41, P4, R48.reuse, 0x1000, RZ ;  /* 0x0000100030297810 */ /* 0x040fe40007f9e0ff */
[----:B------:R-:W-:Y:S01]  /*100b0*/  IADD3 R43, P5, R48, 0x2000, RZ ;  /* 0x00002000302b7810 */ /* 0x000fe20007fbe0ff */
[----:B------:R-:W-:Y:S01]  /*100c0*/  STSM.16.M88.4 [R102], R112 ;  /* 0x0000007066007844 */ /* 0x000fe20000000200 */
[----:B------:R-:W-:Y:S02]  /*100d0*/  LOP3.LUT R40, R41, 0x380, RZ, 0xc0, !PT ;  /* 0x0000038029287812 */ /* 0x000fe400078ec0ff */
[----:B------:R-:W-:Y:S01]  /*100e0*/  LOP3.LUT R42, R43, 0x380, RZ, 0xc0, !PT ;  /* 0x000003802b2a7812 */ /* 0x000fe200078ec0ff */
[----:B------:R-:W-:Y:S01]  /*100f0*/  BAR.SYNC.DEFER_BLOCKING 0x1, 0x100 ;  /* 0x0044000000007b1d */ /* 0x000fe20000010000 */
[----:B------:R-:W-:Y:S02]  /*10100*/  SHF.R.U64 R40, R40, 0x3, RZ ;  /* 0x0000000328287819 */ /* 0x000fe400000012ff */
[----:B------:R-:W-:-:S02]  /*10110*/  SHF.R.U64 R42, R42, 0x3, RZ ;  /* 0x000000032a2a7819 */ /* 0x000fc400000012ff */
[----:B------:R-:W-:Y:S01]  /*10120*/  LOP3.LUT R40, R40, R41, RZ, 0x3c, !PT ;  /* 0x0000002928287212 */ /* 0x000fe200078e3cff */
[--C-:B------:R-:W-:Y:S01]  /*10130*/  IMAD.X R41, RZ, RZ, R49.reuse, P4 ;  /* 0x000000ffff297224 */ /* 0x100fe200020e0631 */
[----:B------:R-:W-:Y:S01]  /*10140*/  LOP3.LUT R42, R42, R43, RZ, 0x3c, !PT ;  /* 0x0000002b2a2a7212 */ /* 0x000fe200078e3cff */
[----:B------:R-:W-:Y:S01]  /*10150*/  IMAD.X R43, RZ, RZ, R49, P5 ;  /* 0x000000ffff2b7224 */ /* 0x000fe200028e0631 */
[C---:B------:R-:W-:Y:S02]  /*10160*/  IADD3 R45, P6, R48.reuse, 0x3000, RZ ;  /* 0x00003000302d7810 */ /* 0x040fe40007fde0ff */
[----:B------:R-:W-:Y:S02]  /*10170*/  IADD3 R37, P5, R48, 0x9000, RZ ;  /* 0x0000900030257810 */ /* 0x000fe40007fbe0ff */
[----:B------:R-:W-:Y:S01]  /*10180*/  LOP3.LUT R44, R45, 0x380, RZ, 0xc0, !PT ;  /* 0x000003802d2c7812 */ /* 0x000fe200078ec0ff */
[----:B------:R-:W-:Y:S01]  /*10190*/  UIMAD UR5, UR10, UR8, URZ ;  /* 0x000000080a0572a4 */ /* 0x000fe2000f8e023f */
[----:B------:R-:W-:-:S02]  /*101a0*/  LOP3.LUT R36, R37, 0x380, RZ, 0xc0, !PT ;  /* 0x0000038025247812 */ /* 0x000fc400078ec0ff */
[----:B------:R-:W-:Y:S01]  /*101b0*/  SHF.R.U64 R44, R44, 0x3, RZ ;  /* 0x000000032c2c7819 */ /* 0x000fe200000012ff */
[----:B0-----:R-:W-:Y:S03]  /*101c0*/  @!P2 ST.E desc[UR14][R60.64], R2 ;  /* 0x000000023c00a985 */ /* 0x001fe6000c10190e */
[----:B------:R-:W-:Y:S01]  /*101d0*/  LOP3.LUT R44, R44, R45, RZ, 0x3c, !PT ;  /* 0x0000002d2c2c7212 */ /* 0x000fe200078e3cff */
[----:B------:R-:W-:Y:S01]  /*101e0*/  IMAD.X R45, RZ, RZ, R49, P6 ;  /* 0x000000ffff2d7224 */ /* 0x000fe200030e0631 */
[----:B------:R-:W-:Y:S01]  /*101f0*/  SHF.R.U64 R36, R36, 0x3, RZ ;  /* 0x0000000324247819 */ /* 0x000fe200000012ff */
[----:B-1----:R0:W-:Y:S01]  /*10200*/  @!P0 ST.E desc[UR14][R62.64], R0 ;  /* 0x000000003e008985 */ /* 0x0021e2000c10190e */
[----:B------:R-:W-:Y:S01]  /*10210*/  UIMAD.WIDE.U32 UR6, UR11, UR8, URZ ;  /* 0x000000080b0672a5 */ /* 0x000fe2000f8e003f */
[C---:B------:R-:W-:Y:S02]  /*10220*/  IADD3 R35, P4, R48.reuse, 0x8000, RZ ;  /* 0x0000800030237810 */ /* 0x040fe40007f9e0ff */
[----:B------:R1:W5:Y:S01]  /*10230*/  LD.E.128 R24, desc[UR14][R40.64] ;  /* 0x0000000e28187980 */ /* 0x000362000c101d00 */
[----:B------:R-:W-:Y:S01]  /*10240*/  UIMAD UR5, UR11, UR9, UR5 ;  /* 0x000000090b0572a4 */ /* 0x000fe2000f8e0205 */
[----:B------:R-:W-:-:S02]  /*10250*/  IADD3 R39, P6, R48, 0xa000, RZ ;  /* 0x0000a00030277810 */ /* 0x000fc40007fde0ff */
[----:B------:R2:W5:Y:S01]  /*10260*/  LD.E.128 R8, desc[UR14][R42.64] ;  /* 0x0000000e2a087980 */ /* 0x000562000c101d00 */
[----:B------:R-:W-:Y:S01]  /*10270*/  ULDC.64 UR10, c[0x0][0xaf0] ;  /* 0x0002bc00000a7ab9 */ /* 0x000fe20000000a00 */
[----:B------:R-:W-:Y:S01]  /*10280*/  LOP3.LUT R36, R36, R37, RZ, 0x3c, !PT ;  /* 0x0000002524247212 */ /* 0x000fe200078e3cff */
[----:B0-----:R-:W-:Y:S01]  /*10290*/  IMAD R0, R193, 0x20, R196 ;  /* 0x00000020c1007824 */ /* 0x001fe200078e02c4 */
[----:B------:R-:W-:Y:S01]  /*102a0*/  LOP3.LUT R34, R35, 0x380, RZ, 0xc0, !PT ;  /* 0x0000038023227812 */ /* 0x000fe200078ec0ff */
[----:B-1----:R-:W0:Y:S01]  /*102b0*/  @P1 LDC R41, c[0x0][0xbec] ;  /* 0x0002fb00ff291b82 */ /* 0x002e220000000800 */
[----:B------:R-:W-:Y:S01]  /*102c0*/  UIADD3 UR7, UR7, UR5, URZ ;  /* 0x0000000507077290 */ /* 0x000fe2000fffe03f */
[----:B------:R-:W-:Y:S01]  /*102d0*/  LOP3.LUT R38, R39, 0x380, RZ, 0xc0, !PT ;  /* 0x0000038027267812 */ /* 0x000fe200078ec0ff */
[----:B------:R1:W5:Y:S04]  /*102e0*/  LD.E.128 R56, desc[UR14][R28.64] ;  /* 0x0000000e1c387980 */ /* 0x000368000c101d00 */
[----:B------:R3:W5:Y:S01]  /*102f0*/  LD.E.128 R52, desc[UR14][R30.64] ;  /* 0x0000000e1e347980 */ /* 0x000762000c101d00 */
[----:B--2---:R-:W2:Y:S01]  /*10300*/  @P1 LDC R43, c[0x0][0xbf0] ;  /* 0x0002fc00ff2b1b82 */ /* 0x004ea20000000800 */
[----:B------:R-:W-:Y:S01]  /*10310*/  VIADD R2, R0, UR60 ;  /* 0x0000003c00027c36 */ /* 0x000fe20008000000 */
[----:B------:R-:W-:Y:S01]  /*10320*/  UIMAD UR8, UR12, UR10, URZ ;  /* 0x0000000a0c0872a4 */ /* 0x000fe2000f8e023f */
[----:B------:R-:W-:Y:S01]  /*10330*/  LOP3.LUT R37, R48, 0x380, RZ, 0xc0, !PT ;  /* 0x0000038030257812 */ /* 0x000fe200078ec0ff */
[----:B------:R4:W5:Y:S01]  /*10340*/  LD.E.128 R64, desc[UR14][R20.64] ;  /* 0x0000000e14407980 */ /* 0x000962000c101d00 */
[----:B-1----:R-:W-:Y:S01]  /*10350*/  IMAD.MOV.U32 R29, RZ, RZ, R2 ;  /* 0x000000ffff1d7224 */ /* 0x002fe200078e0002 */
[----:B------:R-:W-:Y:S01]  /*10360*/  UIMAD UR5, UR13, UR11, UR8 ;  /* 0x0000000b0d0572a4 */ /* 0x000fe2000f8e0208 */
[----:B------:R-:W-:Y:S01]  /*10370*/  SHF.R.U64 R34, R34, 0x3, RZ ;  /* 0x0000000322227819 */ /* 0x000fe200000012ff */
[----:B------:R-:W-:Y:S01]  /*10380*/  UIMAD.WIDE.U32 UR6, UR13, UR10, UR6 ;  /* 0x0000000a0d0672a5 */ /* 0x000fe2000f8e0006 */
[----:B------:R-:W-:Y:S01]  /*10390*/  SHF.R.U64 R38, R38, 0x3, RZ ;  /* 0x0000000326267819 */ /* 0x000fe200000012ff */
[----:B------:R-:W-:Y:S01]  /*103a0*/  ULDC.64 UR8, c[0x0][0xae0] ;  /* 0x0002b80000087ab9 */ /* 0x000fe20000000a00 */
[----:B------:R-:W-:Y:S01]  /*103b0*/  SHF.R.U64 R37, R37, 0x3, RZ ;  /* 0x0000000325257819 */ /* 0x000fe200000012ff */
[----:B------:R-:W5:Y:S01]  /*103c0*/  LD.E.128 R4, desc[UR14][R44.64] ;  /* 0x0000000e2c047980 */ /* 0x000f62000c101d00 */
[----:B0-----:R-:W-:Y:S01]  /*103d0*/  @P1 IMAD.HI.U32 R0, R2, R41, RZ ;  /* 0x0000002902001227 */ /* 0x001fe200078e00ff */
[----:B------:R-:W-:Y:S01]  /*103e0*/  UIADD3 UR5, UR7, UR5, URZ ;  /* 0x0000000507057290 */ /* 0x000fe2000fffe03f */
[----:B------:R-:W-:Y:S01]  /*103f0*/  LOP3.LUT R34, R34, R35, RZ, 0x3c, !PT ;  /* 0x0000002322227212 */ /* 0x000fe200078e3cff */
[----:B------:R0:W5:Y:S01]  /*10400*/  LD.E.128 R12, desc[UR14][R32.64] ;  /* 0x0000000e200c7980 */ /* 0x000162000c101d00 */
[----:B------:R-:W-:Y:S01]  /*10410*/  LOP3.LUT R38, R38, R39, RZ, 0x3c, !PT ;  /* 0x0000002726267212 */ /* 0x000fe200078e3cff */
[--C-:B------:R-:W-:Y:S01]  /*10420*/  IMAD.X R35, RZ, RZ, R49.reuse, P4 ;  /* 0x000000ffff237224 */ /* 0x100fe200020e0631 */
[----:B------:R-:W-:Y:S01]  /*10430*/  LOP3.LUT R48, R37, R48, RZ, 0x3c, !PT ;  /* 0x0000003025307212 */ /* 0x000fe200078e3cff */
[--C-:B------:R-:W-:Y:S01]  /*10440*/  IMAD.X R37, RZ, RZ, R49.reuse, P5 ;  /* 0x000000ffff257224 */ /* 0x100fe200028e0631 */
[----:B--2---:R-:W-:Y:S01]  /*10450*/  @P1 SHF.R.U32.HI R29, RZ, R43, R0 ;  /* 0x0000002bff1d1219 */ /* 0x004fe20000011600 */
[----:B------:R-:W-:Y:S01]  /*10460*/  IMAD.X R39, RZ, RZ, R49, P6 ;  /* 0x000000ffff277224 */ /* 0x000fe200030e0631 */
[----:B------:R1:W5:Y:S02]  /*10470*/  LD.E.128 R76, desc[UR14][R34.64] ;  /* 0x0000000e224c7980 */ /* 0x000364000c101d00 */
[--C-:B------:R-:W-:Y:S01]  /*10480*/  SHF.R.S32.HI R0, RZ, 0x1f, R29.reuse ;  /* 0x0000001fff007819 */ /* 0x100fe2000001141d */
[----:B---3--:R-:W-:Y:S01]  /*10490*/  IMAD.MOV R31, RZ, RZ, -R29 ;  /* 0x000000ffff1f7224 */ /* 0x008fe200078e0a1d */
[----:B------:R-:W5:Y:S01]  /*104a0*/  LD.E.128 R48, desc[UR14][R48.64] ;  /* 0x0000000e30307980 */ /* 0x000f62000c101d00 */
[----:B----4-:R-:W-:-:S02]  /*104b0*/  IMAD.U32 R21, RZ, RZ, UR7 ;  /* 0x00000007ff157e24 */ /* 0x010fc4000f8e00ff */
[----:B------:R-:W-:Y:S01]  /*104c0*/  IMAD R0, R0, UR8, RZ ;  /* 0x0000000800007c24 */ /* 0x000fe2000f8e02ff */
[----:B------:R1:W5:Y:S01]  /*104d0*/  LD.E.128 R72, desc[UR14][R36.64] ;  /* 0x0000000e24487980 */ /* 0x000362000c101d00 */
[----:B------:R-:W-:Y:S02]  /*104e0*/  IMAD R31, R22, R31, R2 ;  /* 0x0000001f161f7224 */ /* 0x000fe400078e0202 */
[----:B------:R-:W-:Y:S01]  /*104f0*/  IMAD.U32 R20, RZ, RZ, UR6 ;  /* 0x00000006ff147e24 */ /* 0x000fe2000f8e00ff */
[----:B------:R1:W5:Y:S01]  /*10500*/  LD.E.128 R68, desc[UR14][R38.64] ;  /* 0x0000000e26447980 */ /* 0x000362000c101d00 */
[----:B------:R-:W-:Y:S01]  /*10510*/  IMAD.U32 R21, RZ, RZ, UR5 ;  /* 0x00000005ff157e24 */ /* 0x000fe2000f8e00ff */
[----:B------:R-:W-:Y:S01]  /*10520*/  ULDC.64 UR6, c[0x0][0xad8] ;  /* 0x0002b60000067ab9 */ /* 0x000fe20000000a00 */
[C---:B0-----:R-:W-:Y:S01]  /*10530*/  IMAD R33, R29.reuse, UR9, R0 ;  /* 0x000000091d217c24 */ /* 0x041fe2000f8e0200 */
[----:B------:R1:W5:Y:S01]  /*10540*/  LD.E.128 R60, desc[UR14][R46.64] ;  /* 0x0000000e2e3c7980 */ /* 0x000362000c101d00 */
[----:B------:R-:W-:Y:S01]  /*10550*/  SHF.R.S32.HI R0, RZ, 0x1f, R31 ;  /* 0x0000001fff007819 */ /* 0x000fe2000001141f */
        /* <DEDUP_REMOVED lines=22> */
[----:B0-----:R1:W0:Y:S01]  /*106c0*/  SHFL.IDX PT, R30, R2, RZ, 0x181f ;  /* 0x00181fff021e7589 */ /* 0x00122200000e0000 */
        /* <DEDUP_REMOVED lines=9> */
[----:B------:R-:W-:-:S09]  /*10760*/  ISETP.GE.AND P2, PT, R192, UR5, PT ;  /* 0x00000005c0007c0c */ /* 0x000fd2000bf46270 */
[-C--:B0-----:R-:W-:Y:S02]  /*10770*/  @!P4 LEA R20, P6, R19, R30.reuse, 0x1 ;  /* 0x0000001e1314c211 */ /* 0x081fe400078c08ff */
[----:B------:R-:W-:Y:S02]  /*10780*/  @!P3 LEA R28, P5, R23, R30, 0x1 ;  /* 0x0000001e171cb211 */ /* 0x000fe400078a08ff */
[----:B--2---:R-:W-:Y:S02]  /*10790*/  @!P4 LEA.HI.X R21, R19, R0, R205, 0x1, P6 ;  /* 0x000000001315c211 */ /* 0x004fe400030f0ccd */
[C---:B------:R-:W-:Y:S02]  /*107a0*/  @!P2 LEA R30, P6, R192.reuse, R30, 0x1 ;  /* 0x0000001ec01ea211 */ /* 0x040fe400078c08ff */
[-C--:B------:R-:W-:Y:S01]  /*107b0*/  @!P3 LEA.HI.X R29, R23, R0.reuse, R204, 0x1, P5 ;  /* 0x00000000171db211 */ /* 0x080fe200028f0ccc */
[----:B-----5:R3:W-:Y:S01]  /*107c0*/  @!P4 ST.E.128 desc[UR6][R20.64], R48 ;  /* 0x000000301400c985 */ /* 0x0207e2000c101d06 */
[----:B------:R-:W-:-:S03]  /*107d0*/  @!P2 LEA.HI.X R31, R192, R0, R203, 0x1, P6 ;  /* 0x00000000c01fa211 */ /* 0x000fc600030f0ccb */
[----:B------:R3:W-:Y:S04]  /*107e0*/  @!P3 ST.E.128 desc[UR6][R28.64], R64 ;  /* 0x000000401c00b985 */ /* 0x0007e8000c101d06 */
[----:B------:R3:W-:Y:S02]  /*107f0*/  @!P2 ST.E.128 desc[UR6][R30.64], R76 ;  /* 0x0000004c1e00a985 */ /* 0x0007e4000c101d06 */
.L_x_4622:
[----:B------:R-:W-:Y:S05]  /*10800*/  BSYNC B1 ;  /* 0x0000000000017941 */ /* 0x000fea0003800000 */
.L_x_4621:
[----:B--2---:R2:W4:Y:S01]  /*10810*/  SHFL.IDX PT, R0, R22, 0x1, 0x181f ;  /* 0x00381f0016007f89 */ /* 0x00452200000e0000 */
[----:B------:R-:W-:Y:S03]  /*10820*/  BSSY B1, `(.L_x_4623) ;  /* 0x0000011000017945 */ /* 0x000fe60003800000 */
[----:B0--3--:R2:W0:Y:S01]  /*10830*/  SHFL.IDX PT, R30, R2, 0x1, 0x181f ;  /* 0x00381f00021e7f89 */ /* 0x00942200000e0000 */
[----:B------:R-:W-:Y:S05]  /*10840*/  @P1 BRA `(.L_x_4624) ;  /* 0x0000000000381947 */ /* 0x000fea0003800000 */
[----:B------:R-:W-:Y:S01]  /*10850*/  ULDC UR5, c[0x0][0xac8] ;  /* 0x0002b20000057ab9 */ /* 0x000fe20000000800 */
[----:B------:R-:W-:Y:S01]  /*10860*/  ULDC.64 UR6, c[0x0][0x208] ;  /* 0x0000820000067ab9 */ /* 0x000fe20000000a00 */
[----:B------:R-:W-:Y:S02]  /*10870*/  ISETP.GE.AND P4, PT, R19, UR5, PT ;  /* 0x0000000513007c0c */ /* 0x000fe4000bf86270 */
[----:B------:R-:W-:Y:S02]  /*10880*/  ISETP.GE.AND P5, PT, R23, UR5, PT ;  /* 0x0000000517007c0c */ /* 0x000fe4000bfa6270 */
[----:B------:R-:W-:-:S09]  /*10890*/  ISETP.GE.AND P6, PT, R192, UR5, PT ;  /* 0x00000005c0007c0c */ /* 0x000fd2000bfc6270 */
[-C--:B0-----:R-:W-:Y:S02]  /*108a0*/  @!P4 LEA R20, P1, R19, R30.reuse, 0x1 ;  /* 0x0000001e1314c211 */ /* 0x081fe400078208ff */
[-C--:B------:R-:W-:Y:S02]  /*108b0*/  @!P5 LEA R28, P2, R23, R30.reuse, 0x1 ;  /* 0x0000001e171cd211 */ /* 0x080fe400078408ff */
[C---:B------:R-:W-:Y:S02]  /*108c0*/  @!P6 LEA R30, P3, R192.reuse, R30, 0x1 ;  /* 0x0000001ec01ee211 */ /* 0x040fe400078608ff */
[-C--:B----4-:R-:W-:Y:S02]  /*108d0*/  @!P4 LEA.HI.X R21, R19, R0.reuse, R205, 0x1, P1 ;  /* 0x000000001315c211 */ /* 0x090fe400008f0ccd */
[-C--:B------:R-:W-:Y:S02]  /*108e0*/  @!P5 LEA.HI.X R29, R23, R0.reuse, R204, 0x1, P2 ;  /* 0x00000000171dd211 */ /* 0x080fe400010f0ccc */
[----:B------:R-:W-:Y:S01]  /*108f0*/  @!P6 LEA.HI.X R31, R192, R0, R203, 0x1, P3 ;  /* 0x00000000c01fe211 */ /* 0x000fe200018f0ccb */
[----:B-----5:R3:W-:Y:S04]  /*10900*/  @!P4 ST.E.128 desc[UR6][R20.64], R24 ;  /* 0x000000181400c985 */ /* 0x0207e8000c101d06 */
[----:B------:R3:W-:Y:S04]  /*10910*/  @!P5 ST.E.128 desc[UR6][R28.64], R56 ;  /* 0x000000381c00d985 */ /* 0x0007e8000c101d06 */
[----:B------:R3:W-:Y:S02]  /*10920*/  @!P6 ST.E.128 desc[UR6][R30.64], R72 ;  /* 0x000000481e00e985 */ /* 0x0007e4000c101d06 */
.L_x_4624:
[----:B------:R-:W-:Y:S05]  /*10930*/  BSYNC B1 ;  /* 0x0000000000017941 */ /* 0x000fea0003800000 */
.L_x_4623:
        /* <DEDUP_REMOVED lines=18> */
.L_x_4626:
[----:B------:R-:W-:Y:S05]  /*10a60*/  BSYNC B1 ;  /* 0x0000000000017941 */ /* 0x000fea0003800000 */
.L_x_4625:
[----:B0-----:R-:W-:Y:S01]  /*10a70*/  VIADD R0, R32, 0x60 ;  /* 0x0000006020007836 */ /* 0x001fe20000000000 */
[----:B-12-4-:R-:W0:Y:S04]  /*10a80*/  SHFL.IDX PT, R22, R22, 0x3, 0x181f ;  /* 0x00781f0016167f89 */ /* 0x016e2800000e0000 */
[----:B------:R-:W-:Y:S01]  /*10a90*/  ISETP.GE.AND P0, PT, R0, R3, PT ;  /* 0x000000030000720c */ /* 0x000fe20003f06270 */
[----:B------:R1:W2:-:S12]  /*10aa0*/  SHFL.IDX PT, R10, R2, 0x3, 0x181f ;  /* 0x00781f00020a7f89 */ /* 0x00029800000e0000 */
[----:B-1----:R-:W-:Y:S05]  /*10ab0*/  @P0 BRA `(.L_x_4627) ;  /* 0x0000000c00040947 */ /* 0x002fea0003800000 */
[----:B------:R-:W-:Y:S01]  /*10ac0*/  ULDC UR5, c[0x0][0xac8] ;  /* 0x0002b20000057ab9 */ /* 0x000fe20000000800 */
[----:B------:R-:W-:Y:S01]  /*10ad0*/  ULDC.64 UR6, c[0x0][0x208] ;  /* 0x0000820000067ab9 */ /* 0x000fe20000000a00 */
[----:B------:R-:W-:Y:S02]  /*10ae0*/  ISETP.GE.AND P2, PT, R19, UR5, PT ;  /* 0x0000000513007c0c */ /* 0x000fe4000bf46270 */
[----:B------:R-:W-:-:S11]  /*10af0*/  ISETP.GE.AND P3, PT, R23, UR5, PT ;  /* 0x0000000517007c0c */ /* 0x000fd6000bf66270 */
[-C--:B--2---:R-:W-:Y:S02]  /*10b00*/  @!P2 LEA R2, P0, R19, R10.reuse, 0x1 ;  /* 0x0000000a1302a211 */ /* 0x084fe400078008ff */
[----:B------:R-:W-:Y:S02]  /*10b10*/  @!P3 LEA R8, P1, R23, R10, 0x1 ;  /* 0x0000000a1708b211 */ /* 0x000fe400078208ff */
[-C--:B0-----:R-:W-:Y:S02]  /*10b20*/  @!P2 LEA.HI.X R3, R19, R22.reuse, R205, 0x1, P0 ;  /* 0x000000161303a211 */ /* 0x081fe400000f0ccd */
[----:B------:R-:W-:Y:S02]  /*10b30*/  ISETP.GE.AND P0, PT, R192, UR5, PT ;  /* 0x00000005c0007c0c */ /* 0x000fe4000bf06270 */
[----:B------:R-:W-:Y:S01]  /*10b40*/  @!P3 LEA.HI.X R9, R23, R22, R204, 0x1, P1 ;  /* 0x000000161709b211 */ /* 0x000fe200008f0ccc */
[----:B------:R0:W-:Y:S04]  /*10b50*/  @!P2 ST.E.128 desc[UR6][R2.64], R4 ;  /* 0x000000040200a985 */ /* 0x0001e8000c101d06 */
[----:B------:R0:W-:Y:S06]  /*10b60*/  @!P3 ST.E.128 desc[UR6][R8.64], R12 ;  /* 0x0000000c0800b985 */ /* 0x0001ec000c101d06 */
[----:B------:R-:W-:Y:S05]  /*10b70*/  @P0 BRA `(.L_x_4627) ;  /* 0x0000000800d40947 */ /* 0x000fea0003800000 */
[----:B0-----:R-:W-:Y:S01]  /*10b80*/  LEA R2, P0, R192, R10, 0x1 ;  /* 0x0000000ac0027211 */ /* 0x001fe200078008ff */
[----:B------:R-:W-:-:S03]  /*10b90*/  ULDC.64 UR6, c[0x0][0x208] ;  /* 0x0000820000067ab9 */ /* 0x000fc60000000a00 */
[----:B------:R-:W-:-:S05]  /*10ba0*/  LEA.HI.X R3, R192, R22, R203, 0x1, P0 ;  /* 0x00000016c0037211 */ /* 0x000fca00000f0ccb */
[----:B------:R0:W-:Y:S01]  /*10bb0*/  ST.E.128 desc[UR6][R2.64], R60 ;  /* 0x0000003c02007985 */ /* 0x0001e2000c101d06 */
[----:B------:R-:W-:Y:S05]  /*10bc0*/  BRA `(.L_x_4627) ;  /* 0x0000000800c07947 */ /* 0x000fea0003800000 */
.L_x_4620:
        /* <DEDUP_REMOVED lines=55> */
.L_x_4629:
[----:B------:R-:W-:Y:S05]  /*10f40*/  BSYNC B1 ;  /* 0x0000000000017941 */ /* 0x000fea0003800000 */
.L_x_4628:
[----:B------:R-:W-:Y:S01]  /*10f50*/  R2UR UR13, R194 ;  /* 0x00000000c20d72ca */ /* 0x000fe200000e0000 */
[----:B------:R-:W-:Y:S01]  /*10f60*/  ULDC.64 UR10, c[0x0][0xae8] ;  /* 0x0002ba00000a7ab9 */ /* 0x000fe20000000a00 */
[----:B------:R-:W-:Y:S01]  /*10f70*/  R2UR UR12, R195 ;  /* 0x00000000c30c72ca */ /* 0x000fe200000e0000 */
[----:B------:R-:W-:Y:S01]  /*10f80*/  UIMAD UR5, UR8, UR10, URZ ;  /* 0x0000000a080572a4 */ /* 0x000fe2000f8e023f */
[----:B------:R-:W-:Y:S01]  /*10f90*/  VIADD R6, R6, UR60 ;  /* 0x0000003c06067c36 */ /* 0x000fe20008000000 */
[----:B------:R-:W-:Y:S01]  /*10fa0*/  BSSY B1, `(.L_x_4630) ;  /* 0x0000039000017945 */ /* 0x000fe20003800000 */
[----:B------:R-:W-:Y:S02]  /*10fb0*/  VIADD R10, R196, UR60 ;  /* 0x0000003cc40a7c36 */ /* 0x000fe40008000000 */
        /* <DEDUP_REMOVED lines=13> */
[----:B------:R-:W-:Y:S02]  /*11090*/  ULDC.64 UR8, c[0x0][0xae0] ;  /* 0x0002b80000087ab9 */ /* 0x000fe40000000a00 */
        /* <DEDUP_REMOVED lines=31> */
[----:B------:R-:W-:-:S09]  /*11290*/  ISETP.GE.AND P2, PT, R192, UR5, PT ;  /* 0x00000005c0007c0c */ /* 0x000fd2000bf46270 */
[-C--:B-1----:R-:W-:Y:S02]  /*112a0*/  @!P4 LEA R6, P6, R19, R2.reuse, 0x1 ;  /* 0x000000021306c211 */ /* 0x082fe400078c08ff */
[----:B------:R-:W-:Y:S02]  /*112b0*/  @!P3 LEA R12, P5, R23, R2, 0x1 ;  /* 0x00000002170cb211 */ /* 0x000fe400078a08ff */
[----:B--2---:R-:W-:Y:S02]  /*112c0*/  @!P4 LEA.HI.X R7, R19, R0, R205, 0x1, P6 ;  /* 0x000000001307c211 */ /* 0x004fe400030f0ccd */
[C---:B------:R-:W-:Y:S02]  /*112d0*/  @!P2 LEA R2, P6, R192.reuse, R2, 0x1 ;  /* 0x00000002c002a211 */ /* 0x040fe400078c08ff */
[-C--:B------:R-:W-:Y:S01]  /*112e0*/  @!P3 LEA.HI.X R13, R23, R0.reuse, R204, 0x1, P5 ;  /* 0x00000000170db211 */ /* 0x080fe200028f0ccc */
[----:B------:R3:W-:Y:S01]  /*112f0*/  @!P4 ST.E.128 desc[UR6][R6.64], RZ ;  /* 0x000000ff0600c985 */ /* 0x0007e2000c101d06 */
[----:B------:R-:W-:-:S03]  /*11300*/  @!P2 LEA.HI.X R3, R192, R0, R203, 0x1, P6 ;  /* 0x00000000c003a211 */ /* 0x000fc600030f0ccb */
[----:B------:R3:W-:Y:S04]  /*11310*/  @!P3 ST.E.128 desc[UR6][R12.64], RZ ;  /* 0x000000ff0c00b985 */ /* 0x0007e8000c101d06 */
[----:B------:R3:W-:Y:S02]  /*11320*/  @!P2 ST.E.128 desc[UR6][R2.64], RZ ;  /* 0x000000ff0200a985 */ /* 0x0007e4000c101d06 */
.L_x_4631:
[----:B------:R-:W-:Y:S05]  /*11330*/  BSYNC B1 ;  /* 0x0000000000017941 */ /* 0x000fea0003800000 */
.L_x_4630:
        /* <DEDUP_REMOVED lines=8> */
[----:B------:R-:W-:-:S09]  /*113c0*/  ISETP.GE.AND P6, PT, R192, UR5, PT ;  /* 0x00000005c0007c0c */ /* 0x000fd2000bfc6270 */
[-C--:B-1----:R-:W-:Y:S02]  /*113d0*/  @!P4 LEA R6, P1, R19, R2.reuse, 0x1 ;  /* 0x000000021306c211 */ /* 0x082fe400078208ff */
[-C--:B------:R-:W-:Y:S02]  /*113e0*/  @!P5 LEA R12, P2, R23, R2.reuse, 0x1 ;  /* 0x00000002170cd211 */ /* 0x080fe400078408ff */
[C---:B------:R-:W-:Y:S02]  /*113f0*/  @!P6 LEA R2, P3, R192.reuse, R2, 0x1 ;  /* 0x00000002c002e211 */ /* 0x040fe400078608ff */
[-C--:B----4-:R-:W-:Y:S02]  /*11400*/  @!P4 LEA.HI.X R7, R19, R0.reuse, R205, 0x1, P1 ;  /* 0x000000001307c211 */ /* 0x090fe400008f0ccd */
[-C--:B------:R-:W-:Y:S02]  /*11410*/  @!P5 LEA.HI.X R13, R23, R0.reuse, R204, 0x1, P2 ;  /* 0x00000000170dd211 */ /* 0x080fe400010f0ccc */
[----:B------:R-:W-:Y:S01]  /*11420*/  @!P6 LEA.HI.X R3, R192, R0, R203, 0x1, P3 ;  /* 0x00000000c003e211 */ /* 0x000fe200018f0ccb */
[----:B------:R3:W-:Y:S04]  /*11430*/  @!P4 ST.E.128 desc[UR6][R6.64], RZ ;  /* 0x000000ff0600c985 */ /* 0x0007e8000c101d06 */
[----:B------:R3:W-:Y:S04]  /*11440*/  @!P5 ST.E.128 desc[UR6][R12.64], RZ ;  /* 0x000000ff0c00d985 */ /* 0x0007e8000c101d06 */
[----:B------:R3:W-:Y:S02]  /*11450*/  @!P6 ST.E.128 desc[UR6][R2.64], RZ ;  /* 0x000000ff0200e985 */ /* 0x0007e4000c101d06 */
.L_x_4633:
[----:B------:R-:W-:Y:S05]  /*11460*/  BSYNC B1 ;  /* 0x0000000000017941 */ /* 0x000fea0003800000 */
.L_x_4632:
        /* <DEDUP_REMOVED lines=18> */
.L_x_4635:
[----:B------:R-:W-:Y:S05]  /*11590*/  BSYNC B1 ;  /* 0x0000000000017941 */ /* 0x000fea0003800000 */
.L_x_4634:
        /* <DEDUP_REMOVED lines=9> */
[----:B------:R-:W-:-:S09]  /*11630*/  ISETP.GE.AND P5, PT, R192, UR5, PT ;  /* 0x00000005c0007c0c */ /* 0x000fd2000bfa6270 */
[-C--:B-12-4-:R-:W-:Y:S02]  /*11640*/  @!P3 LEA R4, P0, R19, R2.reuse, 0x1 ;  /* 0x000000021304b211 */ /* 0x096fe400078008ff */
[-C--:B------:R-:W-:Y:S02]  /*11650*/  @!P4 LEA R8, P1, R23, R2.reuse, 0x1 ;  /* 0x000000021708c211 */ /* 0x080fe400078208ff */
[C---:B------:R-:W-:Y:S02]  /*11660*/  @!P5 LEA R2, P2, R192.reuse, R2, 0x1 ;  /* 0x00000002c002d211 */ /* 0x040fe400078408ff */
[-C--:B---3--:R-:W-:Y:S02]  /*11670*/  @!P3 LEA.HI.X R5, R19, R6.reuse, R205, 0x1, P0 ;  /* 0x000000061305b211 */ /* 0x088fe400000f0ccd */
[-C--:B------:R-:W-:Y:S02]  /*11680*/  @!P4 LEA.HI.X R9, R23, R6.reuse, R204, 0x1, P1 ;  /* 0x000000061709c211 */ /* 0x080fe400008f0ccc */
[----:B------:R-:W-:Y:S01]  /*11690*/  @!P5 LEA.HI.X R3, R192, R6, R203, 0x1, P2 ;  /* 0x00000006c003d211 */ /* 0x000fe200010f0ccb */
[----:B------:R0:W-:Y:S04]  /*116a0*/  @!P3 ST.E.128 desc[UR6][R4.64], RZ ;  /* 0x000000ff0400b985 */ /* 0x0001e8000c101d06 */
[----:B------:R0:W-:Y:S04]  /*116b0*/  @!P4 ST.E.128 desc[UR6][R8.64], RZ ;  /* 0x000000ff0800c985 */ /* 0x0001e8000c101d06 */
[----:B------:R0:W-:Y:S02]  /*116c0*/  @!P5 ST.E.128 desc[UR6][R2.64], RZ ;  /* 0x000000ff0200d985 */ /* 0x0001e4000c101d06 */
.L_x_4627:
[----:B------:R-:W-:Y:S05]  /*116d0*/  BSYNC B0 ;  /* 0x0000000000007941 */ /* 0x000fea0003800000 */
.L_x_4619:
[----:B------:R-:W-:Y:S02]  /*116e0*/  ULDC UR5, c[0x0][0xc38] ;  /* 0x00030e0000057ab9 */ /* 0x000fe40000000800 */
[----:B------:R-:W-:-:S06]  /*116f0*/  UISETP.GE.AND UP0, UPT, UR4, UR5, UPT ;  /* 0x000000050400728c */ /* 0x000fcc000bf06270 */
[----:B------:R-:W-:-:S13]  /*11700*/  PLOP3.LUT P0, PT, PT, PT, UP0, 0x80, 0x0 ;  /* 0x000000000000781c */ /* 0x000fda0003f0f008 */
[----:B------:R-:W-:Y:S05]  /*11710*/  @!P0 BRA `(.L_x_4636) ;  /* 0xfffffef400b08947 */ /* 0x000fea000383ffff */
[----:B------:R-:W-:Y:S05]  /*11720*/  EXIT ;  /* 0x000000000000794d */ /* 0x000fea0003800000 */
.L_x_4538:
[----:B------:R-:W-:-:S08]  /*11730*/  NOP ;  /* 0x0000000000007918 */ /* 0x000fd00000000000 */
[----:B0-----:R-:W0:-:S00]  /*11740*/  USETMAXREG.DEALLOC.CTAPOOL 0x18 ;  /* 0x00000018000079c8 */ /* 0x001e0000080e0500 */
[----:B0-----:R-:W2:Y:S01]  /*11750*/  LDL.LU R2, [R1+0xc] ;  /* 0x00000c0001027983 */ /* 0x001ea20000300800 */
[----:B------:R-:W-:-:S05]  /*11760*/  LOP3.LUT R0, R0, 0x3, RZ, 0xc0, !PT ;  /* 0x0000000300007812 */ /* 0x000fca00078ec0ff */
[----:B------:R-:W0:Y:S01]  /*11770*/  S2UR UR6, SR_CTAID.X ;  /* 0x00000000000679c3 */ /* 0x000e220000002500 */
[----:B------:R-:W-:Y:S01]  /*11780*/  IMAD.MOV.U32 R18, RZ, RZ, RZ ;  /* 0x000000ffff127224 */ /* 0x000fe200078e00ff */
[----:B------:R-:W1:Y:S02]  /*11790*/  SHFL.IDX PT, R0, R0, RZ, 0x1f ;  /* 0x00001fff00007589 */ /* 0x000e6400000e0000 */
[----:B-1----:R-:W-:-:S04]  /*117a0*/  ISETP.NE.AND P0, PT, R0, RZ, PT ;  /* 0x000000ff0000720c */ /* 0x002fc80003f05270 */
[----:B------:R-:W0:Y:S09]  /*117b0*/  LDC R0, c[0x0][0xc38] ;  /* 0x00030e00ff007b82 */ /* 0x000e320000000800 */
[----:B------:R-:W-:Y:S06]  /*117c0*/  @P0 BAR.ARV 0x4, 0x180 ;  /* 0x0106000000000b1d */ /* 0x000fec0000002000 */
[----:B--2---:R-:W-:-:S04]  /*117d0*/  LOP3.LUT R2, R2, 0xfffffffb, RZ, 0xc0, !PT ;  /* 0xfffffffb02027812 */ /* 0x004fc800078ec0ff */
[----:B------:R-:W-:Y:S02]  /*117e0*/  @P0 LOP3.LUT R2, R2, 0x4, RZ, 0xfc, !PT ;  /* 0x0000000402020812 */ /* 0x000fe400078efcff */
[----:B0-----:R-:W-:Y:S01]  /*117f0*/  ISETP.LE.AND P0, PT, R0, UR6, PT ;  /* 0x0000000600007c0c */ /* 0x001fe2000bf03270 */
[----:B------:R-:W-:Y:S02]  /*11800*/  IMAD.MOV.U32 R0, RZ, RZ, 0x1 ;  /* 0x00000001ff007424 */ /* 0x000fe400078e00ff */
[----:B------:R0:W-:Y:S04]  /*11810*/  STL [R1+0xc], R2 ;  /* 0x00000c0201007387 */ /* 0x0001e80000100800 */
[----:B------:R0:W-:Y:S04]  /*11820*/  STL [R1+0x18], RZ ;  /* 0x000018ff01007387 */ /* 0x0001e80000100800 */
[----:B------:R0:W-:Y:S02]  /*11830*/  STL [R1+0x4], R0 ;  /* 0x0000040001007387 */ /* 0x0001e40000100800 */
        /* <DEDUP_REMOVED lines=23> */
[----:B------:R-:W-:Y:S04]  /*119b0*/  STL [R1+0x14], R3 ;  /* 0x0000140301007387 */ /* 0x000fe80000100800 */
[----:B------:R-:W-:Y:S04]  /*119c0*/  STL [R1+0x18], RZ ;  /* 0x000018ff01007387 */ /* 0x000fe80000100800 */
[----:B------:R0:W-:Y:S02]  /*119d0*/  STL [R1+0x4], R2 ;  /* 0x0000040201007387 */ /* 0x0001e40000100800 */
[----:B0-----:R-:W-:-:S02]  /*119e0*/  LOP3.LUT R2, R0, 0x40, RZ, 0xfc, !PT ;  /* 0x0000004000027812 */ /* 0x001fc400078efcff */
[----:B------:R-:W-:-:S07]  /*119f0*/  LOP3.LUT R0, R0, 0x80, RZ, 0xfc, !PT ;  /* 0x0000008000007812 */ /* 0x000fce00078efcff */
.L_x_4737:
        /* <DEDUP_REMOVED lines=23> */
.L_x_4638:
[----:B------:R-:W-:Y:S01]  /*11b70*/  ULDC UR9, c[0x0][0xc54] ;  /* 0x0003150000097ab9 */ /* 0x000fe20000000800 */
[----:B------:R-:W-:Y:S01]  /*11b80*/  UMOV UR6, UR8 ;  /* 0x0000000800067c82 */ /* 0x000fe20008000000 */
[----:B------:R-:W-:-:S11]  /*11b90*/  UISETP.NE.AND UP0, UPT, UR9, 0x1, UPT ;  /* 0x000000010900788c */ /* 0x000fd6000bf05270 */
[----:B------:R-:W-:Y:S02]  /*11ba0*/  @UP0 ULDC.64 UR10, c[0x0][0xc58] ;  /* 0x00031600000a0ab9 */ /* 0x000fe40000000a00 */
[----:B------:R-:W-:-:S04]  /*11bb0*/  UIMAD.WIDE.U32 UR4, UR8, UR10, URZ ;  /* 0x0000000a080472a5 */ /* 0x000fc8000f8e003f */
[----:B------:R-:W-:-:S04]  /*11bc0*/  @UP0 USHF.R.U32.HI UR6, URZ, UR11, UR5 ;  /* 0x0000000b3f060299 */ /* 0x000fc80008011605 */
[----:B------:R-:W-:-:S12]  /*11bd0*/  UIMAD UR4, UR6, UR9, URZ ;  /* 0x00000009060472a4 */ /* 0x000fd8000f8e023f */
.L_x_4639:
        /* <DEDUP_REMOVED lines=48> */
.L_x_4641:
[----:B------:R-:W-:-:S11]  /*11ee0*/  UISETP.NE.AND UP0, UPT, UR5, 0x1, UPT ;  /* 0x000000010500788c */ /* 0x000fd6000bf05270 */
[----:B------:R-:W-:Y:S02]  /*11ef0*/  @UP0 ULDC.64 UR12, c[0x0][0x9e8] ;  /* 0x00027a00000c0ab9 */ /* 0x000fe40000000a00 */
[----:B------:R-:W-:-:S04]  /*11f00*/  UIMAD.WIDE.U32 UR8, UR10, UR12, URZ ;  /* 0x0000000c0a0872a5 */ /* 0x000fc8000f8e003f */
[----:B------:R-:W-:-:S12]  /*11f10*/  @UP0 USHF.R.U32.HI UR10, URZ, UR13, UR9 ;  /* 0x0000000d3f0a0299 */ /* 0x000fd80008011609 */
.L_x_4642:
[----:B------:R-:W-:-:S04]  /*11f20*/  UIMAD UR10, UR10, UR5, UR5 ;  /* 0x000000050a0a72a4 */ /* 0x000fc8000f8e0205 */
[----:B------:R-:W-:-:S04]  /*11f30*/  UISETP.LT.AND UP0, UPT, UR4, UR10, UPT ;  /* 0x0000000a0400728c */ /* 0x000fc8000bf01270 */
[----:B------:R-:W-:-:S12]  /*11f40*/  USEL UR4, UR4, UR10, UP0 ;  /* 0x0000000a04047287 */ /* 0x000fd80008000000 */
.L_x_4640:
[----:B------:R-:W-:Y:S02]  /*11f50*/  UIMAD UR8, UR15, UR7, 0x5f ;  /* 0x0000005f0f0874a4 */ /* 0x000fe4000f8e0207 */
[----:B------:R-:W-:Y:S02]  /*11f60*/  UIADD3 UR10, UR4, 0x5f, URZ ;  /* 0x0000005f040a7890 */ /* 0x000fe4000fffe03f */
[----:B------:R-:W-:Y:S02]  /*11f70*/  UIMAD.WIDE UR8, UR8, 0x2aaaaaab, URZ ;  /* 0x2aaaaaab080878a5 */ /* 0x000fe4000f8e023f */
[----:B------:R-:W-:Y:S01]  /*11f80*/  UIMAD.WIDE UR10, UR10, 0x2aaaaaab, URZ ;  /* 0x2aaaaaab0a0a78a5 */ /* 0x000fe2000f8e023f */
[----:B------:R-:W-:Y:S01]  /*11f90*/  @UP1 ULDC UR12, c[0x0][0x44c] ;  /* 0x00011300000c1ab9 */ /* 0x000fe20000000800 */
[----:B------:R-:W-:Y:S02]  /*11fa0*/  UIMAD UR7, UR15, UR7, -UR6 ;  /* 0x000000070f0772a4 */ /* 0x000fe4000f8e0a06 */
[----:B------:R-:W-:-:S02]  /*11fb0*/  UIMAD.WIDE.U32 UR12, UR43, UR12, URZ ;  /* 0x0000000c2b0c72a5 */ /* 0x000fc4000f8e003f */
[----:B------:R-:W-:Y:S02]  /*11fc0*/  USHF.R.U32.HI UR6, URZ, 0x1f, UR9 ;  /* 0x0000001f3f067899 */ /* 0x000fe40008011609 */
[----:B------:R-:W-:Y:S01]  /*11fd0*/  USHF.R.U32.HI UR4, URZ, 0x1f, UR11 ;  /* 0x0000001f3f047899 */ /* 0x000fe2000801160b */
[----:B------:R-:W-:Y:S01]  /*11fe0*/  @UP1 ULDC UR16, c[0x0][0x450] ;  /* 0x0001140000101ab9 */ /* 0x000fe20000000800 */
[----:B------:R-:W-:Y:S01]  /*11ff0*/  UMOV UR14, UR43 ;  /* 0x0000002b000e7c82 */ /* 0x000fe20008000000 */
[----:B------:R-:W-:Y:S02]  /*12000*/  @UP1 USHF.R.U32.HI UR14, URZ, UR16, UR13 ;  /* 0x000000103f0e1299 */ /* 0x000fe4000801160d */
[----:B------:R-:W-:Y:S02]  /*12010*/  ULEA.HI.SX32 UR9, UR9, UR6, 0x1c ;  /* 0x0000000609097291 */ /* 0x000fe4000f8fe23f */
[----:B------:R-:W-:Y:S02]  /*12020*/  ULEA.HI.SX32 UR4, UR11, UR4, 0x1c ;  /* 0x000000040b047291 */ /* 0x000fe4000f8fe23f */
[----:B------:R-:W-:-:S02]  /*12030*/  UIADD3 UR6, UR7, UR14, URZ ;  /* 0x0000000e07067290 */ /* 0x000fc4000fffe03f */
[----:B------:R-:W-:Y:S01]  /*12040*/  UISETP.LT.AND UP0, UPT, UR9, UR4, UPT ;  /* 0x000000040900728c */ /* 0x000fe2000bf01270 */
[----:B------:R-:W-:Y:S02]  /*12050*/  ULDC UR8, c[0x0][0x9dc] ;  /* 0x0002770000087ab9 */ /* 0x000fe40000000800 */
[----:B------:R-:W-:Y:S02]  /*12060*/  UIADD3 UR8, UR6, -UR8, URZ ;  /* 0x8000000806087290 */ /* 0x000fe4000fffe03f */
[----:B------:R-:W-:Y:S01]  /*12070*/  USEL UR41, UR9, UR4, UP0 ;  /* 0x0000000409297287 */ /* 0x000fe20008000000 */
        /* <DEDUP_REMOVED lines=12> */
.L_x_4644:
[----:B------:R-:W-:-:S11]  /*12140*/  UISETP.NE.AND UP0, UPT, UR5, 0x1, UPT ;  /* 0x000000010500788c */ /* 0x000fd6000bf05270 */
[----:B------:R-:W-:Y:S02]  /*12150*/  @UP0 ULDC.64 UR10, c[0x0][0x9e8] ;  /* 0x00027a00000a0ab9 */ /* 0x000fe40000000a00 */
[----:B------:R-:W-:-:S04]  /*12160*/  UIMAD.WIDE.U32 UR6, UR4, UR10, URZ ;  /* 0x0000000a040672a5 */ /* 0x000fc8000f8e003f */
[----:B------:R-:W-:-:S12]  /*12170*/  @UP0 USHF.R.U32.HI UR4, URZ, UR11, UR7 ;  /* 0x0000000b3f040299 */ /* 0x000fd80008011607 */
.L_x_4645:
[----:B------:R-:W-:-:S04]  /*12180*/  UIMAD UR4, UR4, UR5, URZ ;  /* 0x00000005040472a4 */ /* 0x000fc8000f8e023f */
[----:B------:R-:W-:-:S04]  /*12190*/  UISETP.LT.AND UP0, UPT, UR8, UR4, UPT ;  /* 0x000000040800728c */ /* 0x000fc8000bf01270 */
[----:B------:R-:W-:-:S12]  /*121a0*/  USEL UR8, UR8, UR4, !UP0 ;  /* 0x0000000408087287 */ /* 0x000fd8000c000000 */
.L_x_4643:
[----:B------:R-:W-:Y:S01]  /*121b0*/  UIMAD.WIDE UR4, UR8, 0x2aaaaaab, URZ ;  /* 0x2aaaaaab080478a5 */ /* 0x000fe2000f8e023f */
[----:B------:R-:W-:Y:S03]  /*121c0*/  BSSY B7, `(.L_x_4646) ;  /* 0x000042f000077945 */ /* 0x000fe60003800000 */
[----:B------:R-:W-:-:S04]  /*121d0*/  USHF.R.U32.HI UR4, URZ, 0x1f, UR5 ;  /* 0x0000001f3f047899 */ /* 0x000fc80008011605 */
[----:B------:R-:W-:-:S04]  /*121e0*/  ULEA.HI.SX32 UR4, UR5, UR4, 0x1c ;  /* 0x0000000405047291 */ /* 0x000fc8000f8fe23f */
        /* <DEDUP_REMOVED lines=24> */
.L_x_4647:
        /* <DEDUP_REMOVED lines=20> */
.L_x_4650:
[----:B------:R-:W-:Y:S05]  /*124b0*/  BSYNC B6 ;  /* 0x0000000000067941 */ /* 0x000fea0003800000 */
.L_x_4649:
        /* <DEDUP_REMOVED lines=20> */
.L_x_4653:
        /* <DEDUP_REMOVED lines=15> */
.L_x_4652:
[----:B------:R-:W-:Y:S05]  /*126f0*/  BSYNC B6 ;  /* 0x0000000000067941 */ /* 0x000fea0003800000 */
.L_x_4651:
[----:B------:R-:W-:Y:S01]  /*12700*/  ULDC.64 UR4, c[0x0][0x9f8] ;  /* 0x00027e0000047ab9 */ /* 0x000fe20000000a00 */
[----:B------:R-:W2:Y:S01]  /*12710*/  LDL.LU R0, [R1+0xc] ;  /* 0x00000c0001007983 */ /* 0x000ea20000300800 */
[----:B------:R-:W-:Y:S01]  /*12720*/  UISETP.NE.U32.AND UP0, UPT, UR4, URZ, UPT ;  /* 0x0000003f0400728c */ /* 0x000fe2000bf05070 */
[----:B------:R-:W-:Y:S01]  /*12730*/  IMAD.U32 R7, RZ, RZ, UR42 ;  /* 0x0000002aff077e24 */ /* 0x000fe2000f8e00ff */
[----:B------:R-:W-:Y:S02]  /*12740*/  ULDC.64 UR6, c[0x0][0x208] ;  /* 0x0000820000067ab9 */ /* 0x000fe40000000a00 */
[----:B------:R-:W-:-:S06]  /*12750*/  UISETP.NE.AND.EX UP0, UPT, UR5, URZ, UPT, UP0 ;  /* 0x0000003f0500728c */ /* 0x000fcc000bf05300 */
[----:B------:R-:W-:-:S05]  /*12760*/  PLOP3.LUT P0, PT, PT, PT, UP0, 0x80, 0x0 ;  /* 0x000000000000781c */ /* 0x000fca0003f0f008 */
[----:B------:R-:W-:Y:S02]  /*12770*/  @UP0 ULDC.64 UR4, c[0x0][0x9f8] ;  /* 0x00027e0000040ab9 */ /* 0x000fe40000000a00 */
[----:B------:R-:W-:-:S06]  /*12780*/  @UP0 UIMAD.WIDE UR4, UR42, 0x4, UR4 ;  /* 0x000000042a0408a5 */ /* 0x000fcc000f8e0204 */
[----:B------:R-:W-:Y:S02]  /*12790*/  IMAD.U32 R2, RZ, RZ, UR4 ;  /* 0x00000004ff027e24 */ /* 0x000fe4000f8e00ff */
[----:B------:R-:W-:-:S05]  /*127a0*/  IMAD.U32 R3, RZ, RZ, UR5 ;  /* 0x00000005ff037e24 */ /* 0x000fca000f8e00ff */
[----:B------:R0:W3:Y:S01]  /*127b0*/  @P0 LDG.E R7, desc[UR6][R2.64] ;  /* 0x0000000602070981 */ /* 0x0000e2000c1e1900 */
        /* <DEDUP_REMOVED lines=9> */
[----:B--2---:R-:W-:-:S09]  /*12850*/  LOP3.LUT R0, R0, 0xfffffffe, RZ, 0xc0, !PT ;  /* 0xfffffffe00007812 */ /* 0x004fd200078ec0ff */
[----:B------:R-:W-:Y:S02]  /*12860*/  @P1 LOP3.LUT R0, R0, 0x1, RZ, 0xfc, !PT ;  /* 0x0000000100001812 */ /* 0x000fe400078efcff */
[----:B---3--:R-:W-:Y:S01]  /*12870*/  SHF.R.S32.HI R8, RZ, 0x1f, R7 ;  /* 0x0000001fff087819 */ /* 0x008fe20000011407 */
[----:B------:R0:W-:Y:S01]  /*12880*/  STL [R1], R7 ;  /* 0x0000000701007387 */ /* 0x0001e20000100800 */
[----:B------:R-:W-:-:S03]  /*12890*/  SEL R16, R7, RZ, !P1 ;  /* 0x000000ff07107207 */ /* 0x000fc60004800000 */
[----:B------:R0:W-:Y:S04]  /*128a0*/  STL [R1+0x8], R8 ;  /* 0x0000080801007387 */ /* 0x0001e80000100800 */
[----:B------:R0:W-:Y:S01]  /*128b0*/  STL [R1+0xc], R0 ;  /* 0x00000c0001007387 */ /* 0x0001e20000100800 */
[----:B------:R-:W-:Y:S05]  /*128c0*/  BRA.DIV UR4, `(.L_x_4654) ;  /* 0x0000004604387947 */ /* 0x000fea000b800000 */
[----:B------:R1:W2:Y:S02]  /*128d0*/  SHFL.IDX PT, R14, R4, RZ, 0x1f ;  /* 0x00001fff040e7589 */ /* 0x0002a400000e0000 */
.L_x_4752:
[----:B------:R-:W-:Y:S02]  /*128e0*/  PLOP3.LUT P2, PT, PT, PT, PT, 0x8, 0x0 ;  /* 0x000000000000781c */ /* 0x000fe40003f4e170 */
[----:B0-----:R-:W-:Y:S02]  /*128f0*/  LOP3.LUT R0, R0, 0xfffffffd, RZ, 0xc0, !PT ;  /* 0xfffffffd00007812 */ /* 0x001fe400078ec0ff */
[----:B--2---:R-:W-:-:S09]  /*12900*/  ISETP.NE.AND P0, PT, R14, RZ, PT ;  /* 0x000000ff0e00720c */ /* 0x004fd20003f05270 */
[----:B------:R-:W-:-:S05]  /*12910*/  @P2 LOP3.LUT R0, R0, 0x2, RZ, 0xfc, !PT ;  /* 0x0000000200002812 */ /* 0x000fca00078efcff */
[----:B------:R0:W-:Y:S01]  /*12920*/  STL [R1+0xc], R0 ;  /* 0x00000c0001007387 */ /* 0x0001e20000100800 */
[----:B------:R-:W-:Y:S05]  /*12930*/  @P0 BRA `(.L_x_4655) ;  /* 0x0000000400280947 */ /* 0x000fea0003800000 */
[----:B------:R-:W-:-:S03]  /*12940*/  UMOV UR4, 0xffffffff ;  /* 0xffffffff00047882 */ /* 0x000fc60000000000 */
[----:B------:R-:W-:Y:S05]  /*12950*/  BRA.DIV UR4, `(.L_x_4656) ;  /* 0x0000004604347947 */ /* 0x000fea000b800000 */
[----:B------:R-:W-:-:S13]  /*12960*/  ELECT P6, URZ, PT ;  /* 0x00000000003f782f */ /* 0x000fda00038c0000 */
.L_x_4755:
[----:B------:R-:W-:Y:S05]  /*12970*/  @!P6 BRA `(.L_x_4655) ;  /* 0x000000040018e947 */ /* 0x000fea0003800000 */
[----:B------:R-:W-:Y:S01]  /*12980*/  IMAD.MOV.U32 R16, RZ, RZ, R7 ;  /* 0x000000ffff107224 */ /* 0x000fe200078e0007 */
[----:B------:R-:W-:Y:S06]  /*12990*/  @!P1 BRA `(.L_x_4657) ;  /* 0x0000000000489947 */ /* 0x000fec0003800000 */
[----:B------:R-:W2:Y:S01]  /*129a0*/  LDC R6, c[0x0][0x43c] ;  /* 0x00010f00ff067b82 */ /* 0x000ea20000000800 */
[----:B------:R-:W-:Y:S01]  /*129b0*/  ULDC.64 UR4, c[0x0][0x428] ;  /* 0x00010a0000047ab9 */ /* 0x000fe20000000a00 */
[----:B------:R-:W-:Y:S01]  /*129c0*/  ULDC.64 UR6, c[0x0][0x208] ;  /* 0x0000820000067ab9 */ /* 0x000fe20000000a00 */
[----:B--2---:R-:W-:-:S13]  /*129d0*/  ISETP.NE.AND P0, PT, R6, 0x1, PT ;  /* 0x000000010600780c */ /* 0x004fda0003f05270 */
[----:B-1----:R-:W0:Y:S02]  /*129e0*/  @P0 LDC.64 R4, c[0x0][0x440] ;  /* 0x00011000ff040b82 */ /* 0x002e240000000a00 */
[----:B0-----:R-:W-:-:S04]  /*129f0*/  @P0 IMAD.HI.U32 R0, R19, R4, RZ ;  /* 0x0000000413000227 */ /* 0x001fc800078e00ff */
        /* <DEDUP_REMOVED lines=12> */
.L_x_4657:
[----:B--2---:R-:W2:Y:S01]  /*12ac0*/  LDL R2, [R1+0x4] ;  /* 0x0000040001027983 */ /* 0x004ea20000100800 */
[----:B0-----:R-:W-:Y:S01]  /*12ad0*/  IMAD R0, R18, 0x8, R17 ;  /* 0x0000000812007824 */ /* 0x001fe200078e0211 */
[----:B--2---:R-:W-:-:S04]  /*12ae0*/  SHF.L.U32 R2, R2, 0x1f, RZ ;  /* 0x0000001f02027819 */ /* 0x004fc800000006ff */
[----:B------:R-:W0:Y:S02]  /*12af0*/  SYNCS.PHASECHK.TRANS64.TRYWAIT P0, [R0+URZ+0x30840], R2 ;  /* 0x03084002000075a7 */ /* 0x000e24000800017f */
[----:B0-----:R-:W-:Y:S05]  /*12b00*/  @!P0 BRA `(.L_x_4658) ;  /* 0x0000004000e88947 */ /* 0x001fea0003800000 */
.L_x_4756:
        /* <DEDUP_REMOVED lines=11> */
.L_x_4659:
[----:B0-----:R-:W2:Y:S01]  /*12bc0*/  LDL.LU R2, [R1+0xc] ;  /* 0x00000c0001027983 */ /* 0x001ea20000300800 */
[----:B------:R-:W-:Y:S01]  /*12bd0*/  R2UR UR33, R0 ;  /* 0x00000000002172ca */ /* 0x000fe200000e0000 */
[----:B------:R-:W-:Y:S01]  /*12be0*/  IMAD R0, R18, 0x9000, R17 ;  /* 0x0000900012007824 */ /* 0x000fe200078e0211 */
[----:B------:R-:W-:Y:S01]  /*12bf0*/  R2UR UR35, R19 ;  /* 0x00000000132372ca */ /* 0x000fe200000e0000 */
[----:B------:R-:W-:Y:S01]  /*12c00*/  UIADD3 UR4, UP0, UR38, 0x370, URZ ;  /* 0x0000037026047890 */ /* 0x000fe2000ff1e03f */
[----:B------:R-:W-:Y:S01]  /*12c10*/  PLOP3.LUT P0, PT, PT, PT, PT, 0x80, 0x0 ;  /* 0x000000000000781c */ /* 0x000fe20003f0f070 */
[----:B------:R-:W-:Y:S01]  /*12c20*/  UMOV UR6, 0x0 ;  /* 0x0000000000067882 */ /* 0x000fe20000000000 */
[----:B------:R-:W-:Y:S01]  /*12c30*/  R2UR UR8, R0 ;  /* 0x00000000000872ca */ /* 0x000fe200000e0000 */
[----:B------:R-:W-:Y:S01]  /*12c40*/  UIADD3.X UR5, URZ, UR39, URZ, UP0, !UPT ;  /* 0x000000273f057290 */ /* 0x000fe200087fe43f */
[----:B-----5:R-:W-:Y:S01]  /*12c50*/  R2UR UR37, R16 ;  /* 0x00000000102572ca */ /* 0x020fe200000e0000 */
[----:B------:R-:W-:Y:S01]  /*12c60*/  UMOV UR7, 0x14f00000 ;  /* 0x14f0000000077882 */ /* 0x000fe20000000000 */
[----:B------:R-:W-:Y:S01]  /*12c70*/  UMOV UR34, URZ ;  /* 0x0000003f00227c82 */ /* 0x000fe20008000000 */
[----:B------:R-:W-:Y:S01]  /*12c80*/  UMOV UR18, 0x40 ;  /* 0x0000004000127882 */ /* 0x000fe20000000000 */
[----:B------:R-:W-:Y:S01]  /*12c90*/  UMOV UR20, UR36 ;  /* 0x0000002400147c82 */ /* 0x000fe20008000000 */
[----:B------:R-:W-:-:S02]  /*12ca0*/  UIADD3 UR33, UR33, 0x30830, URZ ;  /* 0x0003083021217890 */ /* 0x000fc4000fffe03f */
[----:B------:R-:W-:Y:S01]  /*12cb0*/  UIMAD UR35, UR35, 0x60, URZ ;  /* 0x00000060232378a4 */ /* 0x000fe2000f8e023f */
[----:B------:R-:W-:Y:S01]  /*12cc0*/  UMOV UR10, 0x80 ;  /* 0x00000080000a7882 */ /* 0x000fe20000000000 */
[----:B------:R-:W-:Y:S02]  /*12cd0*/  UMOV UR12, UR36 ;  /* 0x00000024000c7c82 */ /* 0x000fe40008000000 */
[----:B------:R-:W-:Y:S02]  /*12ce0*/  UIADD3 UR32, UR8, 0x1e400, URZ ;  /* 0x0001e40008207890 */ /* 0x000fe4000fffe03f */
[----:B------:R-:W-:Y:S02]  /*12cf0*/  UIADD3 UR16, UR8, 0x21400, URZ ;  /* 0x0002140008107890 */ /* 0x000fe4000fffe03f */
[----:B------:R-:W-:Y:S01]  /*12d00*/  UIADD3 UR8, UR8, 0x24400, URZ ;  /* 0x0002440008087890 */ /* 0x000fe2000fffe03f */
[----:B------:R-:W-:Y:S01]  /*12d10*/  UMOV UR21, UR37 ;  /* 0x0000002500157c82 */ /* 0x000fe20008000000 */
[----:B------:R-:W-:Y:S01]  /*12d20*/  UMOV UR17, UR33 ;  /* 0x0000002100117c82 */ /* 0x000fe20008000000 */
[----:B------:R-:W-:Y:S01]  /*12d30*/  UMOV UR19, UR35 ;  /* 0x0000002300137c82 */ /* 0x000fe20008000000 */
[----:B------:R-:W-:Y:S01]  /*12d40*/  UMOV UR13, UR37 ;  /* 0x00000025000d7c82 */ /* 0x000fe20008000000 */
[----:B------:R-:W-:Y:S01]  /*12d50*/  UMOV UR9, UR33 ;  /* 0x0000002100097c82 */ /* 0x000fe20008000000 */
[----:B------:R-:W-:Y:S01]  /*12d60*/  UMOV UR11, UR35 ;  /* 0x00000023000b7c82 */ /* 0x000fe20008000000 */
[----:B------:R3:W-:Y:S01]  /*12d70*/  UTMALDG.4D [UR32], [UR4], desc[UR6] ;  /* 0x00000620040075b4 */ /* 0x0007e20008019000 */
[----:B------:R3:W-:Y:S01]  /*12d80*/  UTMALDG.4D [UR16], [UR4], desc[UR6] ;  /* 0x00000610040075b4 */ /* 0x0007e20008019000 */
[----:B------:R3:W-:Y:S01]  /*12d90*/  UTMALDG.4D [UR8], [UR4], desc[UR6] ;  /* 0x00000608040075b4 */ /* 0x0007e20008019000 */
[----:B--2---:R-:W-:-:S04]  /*12da0*/  LOP3.LUT R2, R2, 0xfffffffd, RZ, 0xc0, !PT ;  /* 0xfffffffd02027812 */ /* 0x004fc800078ec0ff */
[----:B------:R-:W-:-:S05]  /*12db0*/  @P0 LOP3.LUT R2, R2, 0x2, RZ, 0xfc, !PT ;  /* 0x0000000202020812 */ /* 0x000fca00078efcff */
[----:B------:R3:W-:Y:S01]  /*12dc0*/  STL [R1+0xc], R2 ;  /* 0x00000c0201007387 */ /* 0x0007e20000100800 */
[----:B------:R-:W-:Y:S01]  /*12dd0*/  NOP ;  /* 0x0000000000007918 */ /* 0x000fe20000000000 */
.L_x_4655:
[----:B0-----:R-:W-:Y:S01]  /*12de0*/  VIADD R0, R17, 0x12400 ;  /* 0x0001240011007836 */ /* 0x001fe20000000000 */
[----:B------:R-:W-:Y:S05]  /*12df0*/  WARPSYNC.ALL ;  /* 0x0000000000007948 */ /* 0x000fea0003800000 */
[----:B------:R-:W-:Y:S01]  /*12e00*/  BAR.SYNC.DEFER_BLOCKING 0x8, 0x180 ;  /* 0x0206000000007b1d */ /* 0x000fe20000010000 */
[----:B------:R-:W-:-:S05]  /*12e10*/  LOP3.LUT P0, RZ, R0, 0x3ff, RZ, 0xc0, !PT ;  /* 0x000003ff00ff7812 */ /* 0x000fca000780c0ff */
[----:B------:R-:W-:Y:S08]  /*12e20*/  BSSY B6, `(.L_x_4660) ;  /* 0x0000012000067945 */ /* 0x000ff00003800000 */
[----:B------:R-:W-:Y:S05]  /*12e30*/  @!P0 BRA `(.L_x_4661) ;  /* 0x0000000000408947 */ /* 0x000fea0003800000 */
[----:B---3--:R-:W-:Y:S01]  /*12e40*/  MOV R2, 0x0 ;  /* 0x0000000000027802 */ /* 0x008fe20000000f00 */
        /* <DEDUP_REMOVED lines=15> */
.L_x_4661:
[----:B---3--:R-:W-:Y:S05]  /*12f40*/  BSYNC B6 ;  /* 0x0000000000067941 */ /* 0x008fea0003800000 */
.L_x_4660:
[----:B------:R-:W0:Y:S01]  /*12f50*/  S2R R2, SR_TID.X ;  /* 0x0000000000027919 */ /* 0x000e220000002100 */
[----:B------:R-:W2:Y:S01]  /*12f60*/  LDC R7, c[0x0][0x448] ;  /* 0x00011200ff077b82 */ /* 0x000ea20000000800 */
        /* <DEDUP_REMOVED lines=13> */
[----:B--2---:R-:W-:Y:S01]  /*13040*/  ISETP.NE.AND P0, PT, R7, 0x1, PT ;  /* 0x000000010700780c */ /* 0x004fe20003f05270 */
[----:B-1----:R-:W-:Y:S02]  /*13050*/  IMAD.U32 R4, RZ, RZ, UR4 ;  /* 0x00000004ff047e24 */ /* 0x002fe4000f8e00ff */
[----:B------:R-:W-:Y:S02]  /*13060*/  UIADD3 UR6, UR5, UR6, URZ ;  /* 0x0000000605067290 */ /* 0x000fe4000fffe03f */
[----:B------:R-:W-:Y:S01]  /*13070*/  IMAD.U32 R5, RZ, RZ, UR5 ;  /* 0x00000005ff057e24 */ /* 0x000fe2000f8e00ff */
[----:B------:R-:W-:Y:S01]  /*13080*/  ULDC.64 UR4, c[0x0][0x2d0] ;  /* 0x0000b40000047ab9 */ /* 0x000fe20000000a00 */
[C---:B0-----:R-:W-:Y:S01]  /*13090*/  LOP3.LUT R0, R2.reuse, 0x7f, RZ, 0xc0, !PT ;  /* 0x0000007f02007812 */ /* 0x041fe200078ec0ff */
        /* <DEDUP_REMOVED lines=11> */
[----:B------:R-:W-:Y:S02]  /*13150*/  LOP3.LUT R9, R9, 0x80, RZ, 0xfc, !PT ;  /* 0x0000008009097812 */ /* 0x000fe400078efcff */
[----:B------:R-:W-:Y:S01]  /*13160*/  LOP3.LUT R10, R10, 0x38, RZ, 0xc0, !PT ;  /* 0x000000380a0a7812 */ /* 0x000fe200078ec0ff */
[----:B0-----:R-:W-:-:S05]  /*13170*/  @P0 IMAD.HI.U32 R3, R2, R3, RZ ;  /* 0x0000000302030227 */ /* 0x001fca00078e00ff */
[----:B-1----:R-:W-:Y:S01]  /*13180*/  @P0 SHF.R.U32.HI R6, RZ, R0, R3 ;  /* 0x00000000ff060219 */ /* 0x002fe20000011603 */
[----:B------:R-:W-:Y:S01]  /*13190*/  IMAD.U32 R3, RZ, RZ, UR6 ;  /* 0x00000006ff037e24 */ /* 0x000fe2000f8e00ff */
[----:B------:R-:W-:-:S03]  /*131a0*/  ULDC.64 UR6, c[0x0][0x280] ;  /* 0x0000a00000067ab9 */ /* 0x000fc60000000a00 */
        /* <DEDUP_REMOVED lines=31> */
[----:B------:R-:W-:-:S05]  /*133a0*/  VIADD R4, R8, UR43 ;  /* 0x0000002b08047c36 */ /* 0x000fca0008000000 */
        /* <DEDUP_REMOVED lines=72> */
[----:B------:R-:W-:Y:S01]  /*13830*/  ISETP.GE.AND P4, PT, R2, R5, PT ;  /* 0x000000050200720c */ /* 0x000fe20003f86270 */
[----:B------:R-:W-:Y:S04]  /*13840*/  SHFL.IDX PT, R0, R0, 0x7, 0x181f ;  /* 0x00f81f0000007f89 */ /* 0x000fe800000e0000 */
[----:B------:R-:W1:Y:S04]  /*13850*/  SHFL.IDX PT, R2, R6, 0x6, 0x181f ;  /* 0x00d81f0006027f89 */ /* 0x000e6800000e0000 */
[----:B------:R-:W2:Y:S04]  /*13860*/  SHFL.IDX PT, R6, R6, 0x7, 0x181f ;  /* 0x00f81f0006067f89 */ /* 0x000ea800000e0000 */
[----:B0-----:R-:W-:-:S05]  /*13870*/  @!P4 LEA R3, P3, R10, R3, 0x1 ;  /* 0x000000030a03c211 */ /* 0x001fca00078608ff */
[----:B-1----:R-:W-:-:S05]  /*13880*/  @!P4 IMAD.X R2, RZ, RZ, R2, P3 ;  /* 0x000000ffff02c224 */ /* 0x002fca00018e0602 */
[----:B------:R-:W-:-:S04]  /*13890*/  @!P4 LOP3.LUT R3, R3, R2, RZ, 0x3c, !PT ;  /* 0x000000020303c212 */ /* 0x000fc800078e3cff */
[----:B------:R-:W-:-:S04]  /*138a0*/  @!P4 LOP3.LUT R2, R3, R2, RZ, 0x3c, !PT ;  /* 0x000000020302c212 */ /* 0x000fc800078e3cff */
[----:B------:R-:W-:-:S05]  /*138b0*/  @!P4 LOP3.LUT R3, R3, R2, RZ, 0x3c, !PT ;  /* 0x000000020303c212 */ /* 0x000fca00078e3cff */
[----:B------:R0:W-:Y:S04]  /*138c0*/  @!P4 LDGSTS.E.BYPASS.LTC128B.128 [R9+0x15400], desc[UR6][R2.64], !P0 ;  /* 0x154000000209cfae */ /* 0x0001e8000c101d46 */
[----:B------:R0:W-:Y:S04]  /*138d0*/  @!P4 LDGSTS.E.BYPASS.LTC128B.128 [R9+0x19400], desc[UR6][R2.64+0x80], !P1 ;  /* 0x194000800209cfae */ /* 0x0001e8000c901d46 */
[----:B--2---:R0:W-:Y:S02]  /*138e0*/  @!P4 LDGSTS.E.BYPASS.LTC128B.128 [R9+0x1d400], desc[UR6][R2.64+0x100], !P2 ;  /* 0x1d4001000209cfae */ /* 0x0041e4000d101d46 */
.L_x_4773:
[----:B------:R-:W-:Y:S01]  /*138f0*/  VIADD R4, R4, 0x70 ;  /* 0x0000007004047836 */ /* 0x000fe20000000000 */
[----:B------:R-:W-:Y:S04]  /*13900*/  BSSY B0, `(.L_x_4663) ;  /* 0x000000c000007945 */ /* 0x000fe80003800000 */
[----:B------:R-:W-:-:S13]  /*13910*/  ISETP.GE.AND P3, PT, R4, R5, PT ;  /* 0x000000050400720c */ /* 0x000fda0003f66270 */
[----:B------:R-:W-:Y:S05]  /*13920*/  @P3 BRA `(.L_x_4664) ;  /* 0x0000000000243947 */ /* 0x000fea0003800000 */
[----:B0-----:R-:W-:Y:S01]  /*13930*/  LEA R2, P3, R10, R0, 0x1 ;  /* 0x000000000a027211 */ /* 0x001fe200078608ff */
[----:B------:R-:W-:-:S04]  /*13940*/  ULDC.64 UR4, c[0x0][0x208] ;  /* 0x0000820000047ab9 */ /* 0x000fc80000000a00 */
[----:B------:R-:W-:-:S05]  /*13950*/  IMAD.X R3, RZ, RZ, R6, P3 ;  /* 0x000000ffff037224 */ /* 0x000fca00018e0606 */
[----:B------:R-:W-:Y:S01]  /*13960*/  @!PT LDS RZ, [RZ] ;  /* 0x00000000fffff984 */ /* 0x000fe20000000800 */
[----:B------:R-:W-:Y:S01]  /*13970*/  @!PT LDS RZ, [RZ] ;  /* 0x00000000fffff984 */ /* 0x000fe20000000800 */
[----:B------:R-:W-:Y:S01]  /*13980*/  @!PT LDS RZ, [RZ] ;  /* 0x00000000fffff984 */ /* 0x000fe20000000800 */
[----:B------:R1:W-:Y:S04]  /*13990*/  LDGSTS.E.BYPASS.LTC128B.128 [R9+0x15c00], desc[UR4][R2.64], !P0 ;  /* 0x15c0000002097fae */ /* 0x0003e8000c101d44 */
[----:B------:R1:W-:Y:S04]  /*139a0*/  LDGSTS.E.BYPASS.LTC128B.128 [R9+0x19c00], desc[UR4][R2.64+0x80], !P1 ;  /* 0x19c0008002097fae */ /* 0x0003e8000c901d44 */
[----:B------:R1:W-:Y:S02]  /*139b0*/  LDGSTS.E.BYPASS.LTC128B.128 [R9+0x1dc00], desc[UR4][R2.64+0x100], !P2 ;  /* 0x1dc0010002097fae */ /* 0x0003e4000d101d44 */
.L_x_4664:
[----:B------:R-:W-:Y:S05]  /*139c0*/  BSYNC B0 ;  /* 0x0000000000007941 */ /* 0x000fea0003800000 */
.L_x_4663:
[----:B------:R-:W-:Y:S01]  /*139d0*/  NOP ;  /* 0x0000000000007918 */ /* 0x000fe20000000000 */
[----:B------:R-:W-:Y:S01]  /*139e0*/  PLOP3.LUT P0, PT, PT, PT, PT, 0x80, 0x0 ;  /* 0x000000000000781c */ /* 0x000fe20003f0f070 */
[----:B------:R-:W-:-:S12]  /*139f0*/  VIADD R6, R17, 0x30800 ;  /* 0x0003080011067836 */ /* 0x000fd80000000000 */
.L_x_4665:
[----:B------:R-:W-:Y:S02]  /*13a00*/  PLOP3.LUT P1, PT, P1, P0, PT, 0xa2, 0x0 ;  /* 0x000000000000781c */ /* 0x000fe40000f21472 */
[----:B------:R-:W-:-:S08]  /*13a10*/  @P0 R2UR P1, UR4, R17 ;  /* 0x00000000110402ca */ /* 0x000fd00000020000 */
[----:B------:R-:W-:-:S05]  /*13a20*/  @P0 PLOP3.LUT P0, PT, P1, PT, PT, 0x80, 0x0 ;  /* 0x000000000000081c */ /* 0x000fca0000f0f070 */
[----:B------:R-:W-:Y:S01]  /*13a30*/  @!P1 SYNCS.ARRIVE.TRANS64.RED.A0T1 RZ, [UR4+0x30800], RZ ;  /* 0x030800ffffff99a7 */ /* 0x000fe20008200404 */
[----:B------:R-:W-:Y:S07]  /*13a40*/  @!P1 ARRIVES.LDGSTSBAR.64.TRANSCNT [UR4+0x30800] ;  /* 0x03080000ff0099b0 */ /* 0x000fee0008000a84 */
[----:B------:R-:W-:Y:S05]  /*13a50*/  @P0 BRA.U.ANY `(.L_x_4665) ;  /* 0xfffffffd00e80947 */ /* 0x000fea000393ffff */
[----:B01----:R-:W2:Y:S02]  /*13a60*/  LDL.LU R2, [R1+0x18] ;  /* 0x0000180001027983 */ /* 0x003ea40000300800 */
        /* <DEDUP_REMOVED lines=11> */
.L_x_4774:
[----:B------:R-:W-:Y:S05]  /*13b20*/  BSYNC B0 ;  /* 0x0000000000007941 */ /* 0x000fea0003800000 */
.L_x_4666:
[----:B------:R-:W-:-:S04]  /*13b30*/  UIADD3 UR4, UR41, -0x2, URZ ;  /* 0xfffffffe29047890 */ /* 0x000fc8000fffe03f */
[----:B------:R-:W-:-:S06]  /*13b40*/  UISETP.GE.AND UP0, UPT, UR4, UR40, UPT ;  /* 0x000000280400728c */ /* 0x000fcc000bf06270 */
[----:B------:R-:W-:-:S13]  /*13b50*/  PLOP3.LUT P0, PT, PT, PT, UP0, 0x80, 0x0 ;  /* 0x000000000000781c */ /* 0x000fda0003f0f008 */
[----:B------:R-:W-:Y:S05]  /*13b60*/  @!P0 BRA `(.L_x_4668) ;  /* 0x0000002000c08947 */ /* 0x000fea0003800000 */
[----:B0-----:R-:W-:Y:S01]  /*13b70*/  IMAD R0, RZ, RZ, -UR41 ;  /* 0x80000029ff007e24 */ /* 0x001fe2000f8e02ff */
[----:B------:R-:W-:-:S04]  /*13b80*/  LOP3.LUT R8, RZ, UR40, RZ, 0x33, !PT ;  /* 0x00000028ff087c12 */ /* 0x000fc8000f8e33ff */
[----:B------:R-:W-:-:S05]  /*13b90*/  VIADDMNMX R8, R0, 0x1, R8, !PT ;  /* 0x0000000100087846 */ /* 0x000fca0007800108 */
[----:B------:R-:W-:-:S05]  /*13ba0*/  VIADD R0, R8, UR41 ;  /* 0x0000002908007c36 */ /* 0x000fca0008000000 */
[----:B------:R-:W-:-:S04]  /*13bb0*/  LOP3.LUT R0, R0, 0x1, RZ, 0xc0, !PT ;  /* 0x0000000100007812 */ /* 0x000fc800078ec0ff */
[----:B------:R-:W-:Y:S01]  /*13bc0*/  ISETP.NE.U32.AND P0, PT, R0, 0x1, PT ;  /* 0x000000010000780c */ /* 0x000fe20003f05070 */
[----:B------:R-:W-:-:S12]  /*13bd0*/  IMAD.U32 R0, RZ, RZ, UR4 ;  /* 0x00000004ff007e24 */ /* 0x000fd8000f8e00ff */
[----:B------:R-:W-:Y:S05]  /*13be0*/  @P0 BRA `(.L_x_4669) ;  /* 0x0000000800e00947 */ /* 0x000fea0003800000 */
[----:B------:R-:W2:Y:S04]  /*13bf0*/  LDL R2, [R1+0xc] ;  /* 0x00000c0001027983 */ /* 0x000ea80000100800 */
[----:B------:R-:W3:Y:S01]  /*13c00*/  LDL R3, [R1+0x4] ;  /* 0x0000040001037983 */ /* 0x000ee20000100800 */
[----:B------:R-:W-:-:S05]  /*13c10*/  VIADD R7, R18, 0x1 ;  /* 0x0000000112077836 */ /* 0x000fca0000000000 */
[C---:B------:R-:W-:Y:S01]  /*13c20*/  ISETP.NE.AND P0, PT, R7.reuse, 0x2, PT ;  /* 0x000000020700780c */ /* 0x040fe20003f05270 */
[----:B------:R-:W-:Y:S03]  /*13c30*/  BSSY B0, `(.L_x_4670) ;  /* 0x00000af000007945 */ /* 0x000fe60003800000 */
[----:B------:R-:W-:Y:S02]  /*13c40*/  SEL R10, RZ, 0x1, P0 ;  /* 0x00000001ff0a7807 */ /* 0x000fe40000000000 */
[----:B------:R-:W-:Y:S02]  /*13c50*/  SEL R7, R7, RZ, P0 ;  /* 0x000000ff07077207 */ /* 0x000fe40000000000 */
[----:B--2---:R-:W-:Y:S02]  /*13c60*/  LOP3.LUT P1, RZ, R2, 0x2, RZ, 0xc0, !PT ;  /* 0x0000000202ff7812 */ /* 0x004fe4000782c0ff */
[----:B---3--:R-:W-:-:S11]  /*13c70*/  LOP3.LUT R10, R3, R10, RZ, 0x3c, !PT ;  /* 0x0000000a030a7212 */ /* 0x008fd600078e3cff */
[----:B------:R-:W-:Y:S05]  /*13c80*/  @!P1 BRA `(.L_x_4671) ;  /* 0x0000000800a49947 */ /* 0x000fea0003800000 */
[----:B------:R-:W-:Y:S01]  /*13c90*/  LOP3.LUT P1, RZ, R2, 0x1, RZ, 0xc0, !PT ;  /* 0x0000000102ff7812 */ /* 0x000fe2000782c0ff */
[----:B------:R-:W-:-:S12]  /*13ca0*/  IMAD.MOV.U32 R5, RZ, RZ, R16 ;  /* 0x000000ffff057224 */ /* 0x000fd800078e0010 */
[----:B------:R-:W-:Y:S05]  /*13cb0*/  @!P1 BRA `(.L_x_4672) ;  /* 0x0000000000549947 */ /* 0x000fea0003800000 */
[----:B------:R-:W2:Y:S01]  /*13cc0*/  LDL R9, [R1+0x8] ;  /* 0x0000080001097983 */ /* 0x000ea20000100800 */
[----:B------:R-:W0:Y:S03]  /*13cd0*/  LDC R5, c[0x0][0x43c] ;  /* 0x00010f00ff057b82 */ /* 0x000e260000000800 */
[----:B------:R-:W3:Y:S01]  /*13ce0*/  LDL R11, [R1] ;  /* 0x00000000010b7983 */ /* 0x000ee20000100800 */
        /* <DEDUP_REMOVED lines=8> */
[----:B------:R-:W-:Y:S01]  /*13d70*/  IMAD R0, R5, R2, R0 ;  /* 0x0000000205007224 */ /* 0x000fe200078e0200 */
[----:B------:R-:W-:Y:S01]  /*13d80*/  SHF.R.S32.HI R5, RZ, 0x1f, R4 ;  /* 0x0000001fff057819 */ /* 0x000fe20000011404 */
[----:B------:R-:W0:Y:S01]  /*13d90*/  LDC.64 R2, c[0x0][0x418] ;  /* 0x00010600ff027b82 */ /* 0x000e220000000a00 */
[----:B--2---:R-:W-:-:S04]  /*13da0*/  IMAD R9, R9, UR4, RZ ;  /* 0x0000000409097c24 */ /* 0x004fc8000f8e02ff */
[C---:B---3--:R-:W-:Y:S02]  /*13db0*/  IMAD R9, R11.reuse, UR5, R9 ;  /* 0x000000050b097c24 */ /* 0x048fe4000f8e0209 */
[----:B------:R-:W-:-:S04]  /*13dc0*/  IMAD.WIDE.U32 R4, R11, UR4, R4 ;  /* 0x000000040b047c25 */ /* 0x000fc8000f8e0004 */
[----:B------:R-:W-:Y:S01]  /*13dd0*/  IMAD.IADD R5, R9, 0x1, R5 ;  /* 0x0000000109057824 */ /* 0x000fe200078e0205 */
[----:B0-----:R-:W-:-:S04]  /*13de0*/  LEA R2, P0, R4, R2, 0x2 ;  /* 0x0000000204027211 */ /* 0x001fc800078010ff */
[----:B------:R-:W-:-:S05]  /*13df0*/  LEA.HI.X R3, R4, R3, R5, 0x2, P0 ;  /* 0x0000000304037211 */ /* 0x000fca00000f1405 */
[----:B------:R0:W5:Y:S04]  /*13e00*/  LDG.E R5, desc[UR6][R2.64] ;  /* 0x0000000602057981 */ /* 0x000168000c1e1900 */
.L_x_4672:
[----:B0-----:R-:W-:Y:S01]  /*13e10*/  IMAD R3, R7, 0x8, R17 ;  /* 0x0000000807037824 */ /* 0x001fe200078e0211 */
[----:B------:R-:W-:Y:S01]  /*13e20*/  SHF.L.U32 R2, R10, 0x1f, RZ ;  /* 0x0000001f0a027819 */ /* 0x000fe200000006ff */
[----:B------:R-:W-:Y:S03]  /*13e30*/  BSSY B1, `(.L_x_4673) ;  /* 0x0000003000017945 */ /* 0x000fe60003800000 */
[----:B------:R-:W0:Y:S02]  /*13e40*/  SYNCS.PHASECHK.TRANS64.TRYWAIT P0, [R3+URZ+0x30840], R2 ;  /* 0x03084002030075a7 */ /* 0x000e24000800017f */
[----:B0-----:R-:W-:Y:S05]  /*13e50*/  @!P0 BRA `(.L_x_4674) ;  /* 0x0000003c00408947 */ /* 0x001fea0003800000 */
.L_x_4775:
[----:B------:R-:W-:Y:S05]  /*13e60*/  BSYNC B1 ;  /* 0x0000000000017941 */ /* 0x000fea0003800000 */
.L_x_4673:
        /* <DEDUP_REMOVED lines=12> */
.L_x_4676:
[----:B------:R-:W-:Y:S05]  /*13f30*/  BSYNC B1 ;  /* 0x0000000000017941 */ /* 0x000fea0003800000 */
.L_x_4675:
[----:B------:R-:W-:Y:S01]  /*13f40*/  IMAD.MOV.U32 R11, RZ, RZ, RZ ;  /* 0x000000ffff0b7224 */ /* 0x000fe200078e00ff */
[----:B------:R-:W-:Y:S01]  /*13f50*/  UIADD3 UR4, UP0, UR38, 0x370, URZ ;  /* 0x0000037026047890 */ /* 0x000fe2000ff1e03f */
[----:B------:R-:W-:Y:S01]  /*13f60*/  IMAD R4, R7, 0x9000, R17 ;  /* 0x0000900007047824 */ /* 0x000fe200078e0211 */
[----:B------:R-:W-:Y:S01]  /*13f70*/  PLOP3.LUT P0, PT, PT, PT, PT, 0x80, 0x0 ;  /* 0x000000000000781c */ /* 0x000fe20003f0f070 */
[----:B0-----:R-:W-:Y:S01]  /*13f80*/  VIADD R3, R3, 0x30830 ;  /* 0x0003083003037836 */ /* 0x001fe20000000000 */
[----:B------:R-:W-:Y:S01]  /*13f90*/  R2UR UR10, R11 ;  /* 0x000000000b0a72ca */ /* 0x000fe200000e0000 */
[----:B------:R-:W-:Y:S01]  /*13fa0*/  IMAD R2, R0, 0x60, RZ ;  /* 0x0000006000027824 */ /* 0x000fe200078e02ff */
[----:B------:R-:W-:Y:S01]  /*13fb0*/  UIADD3.X UR5, URZ, UR39, URZ, UP0, !UPT ;  /* 0x000000273f057290 */ /* 0x000fe200087fe43f */
[----:B------:R-:W-:Y:S01]  /*13fc0*/  VIADD R9, R4, 0x1e400 ;  /* 0x0001e40004097836 */ /* 0x000fe20000000000 */
[----:B------:R-:W-:Y:S01]  /*13fd0*/  UMOV UR6, 0x0 ;  /* 0x0000000000067882 */ /* 0x000fe20000000000 */
[----:B------:R-:W-:-:S10]  /*13fe0*/  UMOV UR7, 0x14f00000 ;  /* 0x14f0000000077882 */ /* 0x000fd40000000000 */
.L_x_4677:
        /* <DEDUP_REMOVED lines=16> */
.L_x_4678:
        /* <DEDUP_REMOVED lines=16> */
.L_x_4679:
        /* <DEDUP_REMOVED lines=16> */
.L_x_4776:
[----:B------:R-:W-:Y:S05]  /*142f0*/  BSYNC B1 ;  /* 0x0000000000017941 */ /* 0x000fea0003800000 */
.L_x_4680:
        /* <DEDUP_REMOVED lines=12> */
.L_x_4683:
[----:B------:R-:W-:Y:S05]  /*143c0*/  BSYNC B1 ;  /* 0x0000000000017941 */ /* 0x000fea0003800000 */
.L_x_4682:
[----:B------:R-:W-:Y:S01]  /*143d0*/  R2UR UR10, R11 ;  /* 0x000000000b0a72ca */ /* 0x000fe200000e0000 */
[--C-:B0-----:R-:W-:Y:S01]  /*143e0*/  IMAD R2, R18, 0x8, R17.reuse ;  /* 0x0000000812027824 */ /* 0x101fe200078e0211 */
        /* <DEDUP_REMOVED lines=9> */
.L_x_4684:
        /* <DEDUP_REMOVED lines=15> */
.L_x_4685:
        /* <DEDUP_REMOVED lines=15> */
.L_x_4686:
        /* <DEDUP_REMOVED lines=12> */
.L_x_4671:
[----:B------:R-:W-:Y:S05]  /*14720*/  BSYNC B0 ;  /* 0x0000000000007941 */ /* 0x000fea0003800000 */
.L_x_4670:
[----:B------:R0:W-:Y:S01]  /*14730*/  STL [R1+0x4], R10 ;  /* 0x0000040a01007387 */ /* 0x0001e20000100800 */
[----:B------:R-:W-:Y:S01]  /*14740*/  UIADD3 UR4, UR41, -0x3, URZ ;  /* 0xfffffffd29047890 */ /* 0x000fe2000fffe03f */
[----:B------:R-:W-:-:S05]  /*14750*/  IMAD.MOV.U32 R18, RZ, RZ, R7 ;  /* 0x000000ffff127224 */ /* 0x000fca00078e0007 */
[----:B------:R-:W-:-:S07]  /*14760*/  IMAD.U32 R0, RZ, RZ, UR4 ;  /* 0x00000004ff007e24 */ /* 0x000fce000f8e00ff */
.L_x_4669:
[----:B------:R-:W-:Y:S01]  /*14770*/  ULOP3.LUT UR4, URZ, UR41, URZ, 0x33, !UPT ;  /* 0x000000293f047292 */ /* 0x000fe2000f8e333f */
[----:B------:R-:W-:Y:S01]  /*14780*/  VIADD R8, R8, 0xfffffffe ;  /* 0xfffffffe08087836 */ /* 0x000fe20000000000 */
[----:B------:R-:W-:Y:S04]  /*14790*/  BSSY B0, `(.L_x_4668) ;  /* 0x000016d000007945 */ /* 0x000fe80003800000 */
[----:B------:R-:W-:-:S13]  /*147a0*/  ISETP.NE.AND P0, PT, R8, UR4, PT ;  /* 0x0000000408007c0c */ /* 0x000fda000bf05270 */
[----:B------:R-:W-:Y:S05]  /*147b0*/  @!P0 BRA `(.L_x_4687) ;  /* 0x0000001400a88947 */ /* 0x000fea0003800000 */
[----:B------:R-:W-:-:S07]  /*147c0*/  IMAD.MOV.U32 R8, RZ, RZ, R16 ;  /* 0x000000ffff087224 */ /* 0x000fce00078e0010 */
.L_x_4722:
[----:B------:R-:W2:Y:S04]  /*147d0*/  LDL R2, [R1+0xc] ;  /* 0x00000c0001027983 */ /* 0x000ea80000100800 */
[----:B------:R-:W3:Y:S01]  /*147e0*/  LDL R3, [R1+0x4] ;  /* 0x0000040001037983 */ /* 0x000ee20000100800 */
[----:B------:R-:W-:Y:S01]  /*147f0*/  VIADD R4, R18, 0x1 ;  /* 0x0000000112047836 */ /* 0x000fe20000000000 */
[----:B------:R-:W-:Y:S05]  /*14800*/  YIELD ;  /* 0x0000000000007946 */ /* 0x000fea0003800000 */
[----:B------:R-:W-:Y:S01]  /*14810*/  ISETP.NE.AND P0, PT, R4, 0x2, PT ;  /* 0x000000020400780c */ /* 0x000fe20003f05270 */
[----:B------:R-:W-:Y:S03]  /*14820*/  BSSY B1, `(.L_x_4688) ;  /* 0x00000ad000017945 */ /* 0x000fe60003800000 */
[----:B------:R-:W-:-:S02]  /*14830*/  SEL R5, RZ, 0x1, P0 ;  /* 0x00000001ff057807 */ /* 0x000fc40000000000 */
[----:B------:R-:W-:Y:S02]  /*14840*/  SEL R4, R4, RZ, P0 ;  /* 0x000000ff04047207 */ /* 0x000fe40000000000 */
[----:B--2---:R-:W-:Y:S02]  /*14850*/  LOP3.LUT P1, RZ, R2, 0x2, RZ, 0xc0, !PT ;  /* 0x0000000202ff7812 */ /* 0x004fe4000782c0ff */
[----:B---3--:R-:W-:-:S11]  /*14860*/  LOP3.LUT R5, R3, R5, RZ, 0x3c, !PT ;  /* 0x0000000503057212 */ /* 0x008fd600078e3cff */
[----:B------:R-:W-:Y:S05]  /*14870*/  @!P1 BRA `(.L_x_4689) ;  /* 0x00000008009c9947 */ /* 0x000fea0003800000 */
[----:B------:R-:W-:Y:S01]  /*14880*/  LOP3.LUT P1, RZ, R2, 0x1, RZ, 0xc0, !PT ;  /* 0x0000000102ff7812 */ /* 0x000fe2000782c0ff */
[----:B------:R-:W-:-:S12]  /*14890*/  IMAD.MOV.U32 R7, RZ, RZ, R0 ;  /* 0x000000ffff077224 */ /* 0x000fd800078e0000 */
[----:B------:R-:W-:Y:S05]  /*148a0*/  @!P1 BRA `(.L_x_4690) ;  /* 0x0000000000549947 */ /* 0x000fea0003800000 */
[----:B0-----:R-:W2:Y:S01]  /*148b0*/  LDL R10, [R1+0x8] ;  /* 0x00000800010a7983 */ /* 0x001ea20000100800 */
[----:B------:R-:W0:Y:S01]  /*148c0*/  LDC R8, c[0x0][0x43c] ;  /* 0x00010f00ff087b82 */ /* 0x000e220000000800 */
[----:B------:R-:W-:Y:S02]  /*148d0*/  ULDC.64 UR4, c[0x0][0x428] ;  /* 0x00010a0000047ab9 */ /* 0x000fe40000000a00 */
[----:B------:R-:W3:Y:S01]  /*148e0*/  LDL R9, [R1] ;  /* 0x0000000001097983 */ /* 0x000ee20000100800 */
        /* <DEDUP_REMOVED lines=17> */
.L_x_4690:
[----:B------:R-:W-:Y:S01]  /*14a00*/  IMAD R3, R4, 0x8, R17 ;  /* 0x0000000804037824 */ /* 0x000fe200078e0211 */
[----:B------:R-:W-:Y:S01]  /*14a10*/  SHF.L.U32 R2, R5, 0x1f, RZ ;  /* 0x0000001f05027819 */ /* 0x000fe200000006ff */
[----:B------:R-:W-:Y:S03]  /*14a20*/  BSSY B2, `(.L_x_4691) ;  /* 0x0000003000027945 */ /* 0x000fe60003800000 */
[----:B------:R-:W2:Y:S02]  /*14a30*/  SYNCS.PHASECHK.TRANS64.TRYWAIT P0, [R3+URZ+0x30840], R2 ;  /* 0x03084002030075a7 */ /* 0x000ea4000800017f */
[----:B--2---:R-:W-:Y:S05]  /*14a40*/  @!P0 BRA `(.L_x_4692) ;  /* 0x00000030006c8947 */ /* 0x004fea0003800000 */
.L_x_4777:
[----:B------:R-:W-:Y:S05]  /*14a50*/  BSYNC B2 ;  /* 0x0000000000027941 */ /* 0x000fea0003800000 */
.L_x_4691:
        /* <DEDUP_REMOVED lines=12> */
.L_x_4694:
[----:B------:R-:W-:Y:S05]  /*14b20*/  BSYNC B2 ;  /* 0x0000000000027941 */ /* 0x000fea0003800000 */
.L_x_4693:
        /* <DEDUP_REMOVED lines=11> */
.L_x_4695:
        /* <DEDUP_REMOVED lines=16> */
.L_x_4696:
        /* <DEDUP_REMOVED lines=16> */
.L_x_4697:
        /* <DEDUP_REMOVED lines=16> */
.L_x_4778:
[----:B------:R-:W-:Y:S05]  /*14ee0*/  BSYNC B2 ;  /* 0x0000000000027941 */ /* 0x000fea0003800000 */
.L_x_4698:
        /* <DEDUP_REMOVED lines=11> */
.L_x_4701:
[----:B------:R-:W-:Y:S05]  /*14fa0*/  BSYNC B2 ;  /* 0x0000000000027941 */ /* 0x000fea0003800000 */
.L_x_4700:
[----:B------:R-:W-:Y:S01]  /*14fb0*/  R2UR UR6, R2 ;  /* 0x00000000020672ca */ /* 0x000fe200000e0000 */
[----:B------:R-:W-:Y:S01]  /*14fc0*/  IMAD R18, R18, 0x9000, R17 ;  /* 0x0000900012127824 */ /* 0x000fe200078e0211 */
[----:B------:R-:W-:Y:S01]  /*14fd0*/  R2UR UR7, R3 ;  /* 0x00000000030772ca */ /* 0x000fe200000e0000 */
[----:B------:R-:W-:Y:S01]  /*14fe0*/  UIADD3 UR4, UP0, UR38, 0x470, URZ ;  /* 0x0000047026047890 */ /* 0x000fe2000ff1e03f */
[----:B------:R-:W-:Y:S01]  /*14ff0*/  R2UR UR10, R11 ;  /* 0x000000000b0a72ca */ /* 0x000fe200000e0000 */
[----:B------:R-:W-:Y:S01]  /*15000*/  IMAD R10, R19, 0x60, RZ ;  /* 0x00000060130a7824 */ /* 0x000fe200078e02ff */
[----:B------:R-:W-:Y:S01]  /*15010*/  PLOP3.LUT P0, PT, PT, PT, PT, 0x80, 0x0 ;  /* 0x000000000000781c */ /* 0x000fe20003f0f070 */
[----:B------:R-:W-:Y:S01]  /*15020*/  VIADD R9, R9, 0x50 ;  /* 0x0000005009097836 */ /* 0x000fe20000000000 */
[----:B------:R-:W-:Y:S01]  /*15030*/  UIADD3.X UR5, URZ, UR39, URZ, UP0, !UPT ;  /* 0x000000273f057290 */ /* 0x000fe200087fe43f */
[----:B------:R-:W-:-:S11]  /*15040*/  VIADD R11, R18, 0x400 ;  /* 0x00000400120b7836 */ /* 0x000fd60000000000 */
.L_x_4702:
        /* <DEDUP_REMOVED lines=15> */
.L_x_4703:
        /* <DEDUP_REMOVED lines=15> */
.L_x_4704:
        /* <DEDUP_REMOVED lines=12> */
.L_x_4689:
[----:B------:R-:W-:Y:S05]  /*152f0*/  BSYNC B1 ;  /* 0x0000000000017941 */ /* 0x000fea0003800000 */
.L_x_4688:
[----:B------:R-:W2:Y:S01]  /*15300*/  LDL R3, [R1+0xc] ;  /* 0x00000c0001037983 */ /* 0x000ea20000100800 */
[----:B------:R-:W-:Y:S01]  /*15310*/  VIADD R18, R4, 0x1 ;  /* 0x0000000104127836 */ /* 0x000fe20000000000 */
[----:B------:R-:W-:Y:S01]  /*15320*/  BSSY B1, `(.L_x_4705) ;  /* 0x00000b0000017945 */ /* 0x000fe20003800000 */
[----:B------:R-:W-:-:S03]  /*15330*/  VIADD R7, R0, 0xffffffff ;  /* 0xffffffff00077836 */ /* 0x000fc60000000000 */
[----:B------:R-:W-:-:S04]  /*15340*/  ISETP.NE.AND P0, PT, R18, 0x2, PT ;  /* 0x000000021200780c */ /* 0x000fc80003f05270 */
[----:B------:R-:W-:Y:S02]  /*15350*/  SEL R2, RZ, 0x1, P0 ;  /* 0x00000001ff027807 */ /* 0x000fe40000000000 */
[----:B------:R-:W-:Y:S02]  /*15360*/  SEL R18, R18, RZ, P0 ;  /* 0x000000ff12127207 */ /* 0x000fe40000000000 */
[----:B------:R-:W-:-:S05]  /*15370*/  LOP3.LUT R11, R5, R2, RZ, 0x3c, !PT ;  /* 0x00000002050b7212 */ /* 0x000fca00078e3cff */
[----:B------:R1:W-:Y:S01]  /*15380*/  STL [R1+0x4], R11 ;  /* 0x0000040b01007387 */ /* 0x0003e20000100800 */
[----:B--2---:R-:W-:-:S13]  /*15390*/  LOP3.LUT P1, RZ, R3, 0x2, RZ, 0xc0, !PT ;  /* 0x0000000203ff7812 */ /* 0x004fda000782c0ff */
[----:B-1----:R-:W-:Y:S05]  /*153a0*/  @!P1 BRA `(.L_x_4706) ;  /* 0x00000008009c9947 */ /* 0x002fea0003800000 */
[----:B------:R-:W-:Y:S01]  /*153b0*/  LOP3.LUT P1, RZ, R3, 0x1, RZ, 0xc0, !PT ;  /* 0x0000000103ff7812 */ /* 0x000fe2000782c0ff */
[----:B0-----:R-:W-:-:S12]  /*153c0*/  IMAD.MOV.U32 R10, RZ, RZ, R7 ;  /* 0x000000ffff0a7224 */ /* 0x001fd800078e0007 */
[----:B------:R-:W-:Y:S05]  /*153d0*/  @!P1 BRA `(.L_x_4707) ;  /* 0x0000000000549947 */ /* 0x000fea0003800000 */
[----:B------:R-:W2:Y:S01]  /*153e0*/  LDL R13, [R1+0x8] ;  /* 0x00000800010d7983 */ /* 0x000ea20000100800 */
        /* <DEDUP_REMOVED lines=20> */
.L_x_4707:
[----:B------:R-:W-:Y:S01]  /*15530*/  IMAD R2, R18, 0x8, R17 ;  /* 0x0000000812027824 */ /* 0x000fe200078e0211 */
[----:B------:R-:W-:Y:S01]  /*15540*/  SHF.L.U32 R3, R11, 0x1f, RZ ;  /* 0x0000001f0b037819 */ /* 0x000fe200000006ff */
[----:B------:R-:W-:Y:S03]  /*15550*/  BSSY B2, `(.L_x_4708) ;  /* 0x0000003000027945 */ /* 0x000fe60003800000 */
[----:B------:R-:W1:Y:S02]  /*15560*/  SYNCS.PHASECHK.TRANS64.TRYWAIT P0, [R2+URZ+0x30840], R3 ;  /* 0x03084003020075a7 */ /* 0x000e64000800017f */
[----:B-1----:R-:W-:Y:S05]  /*15570*/  @!P0 BRA `(.L_x_4709) ;  /* 0x0000002400c88947 */ /* 0x002fea0003800000 */
.L_x_4779:
[----:B------:R-:W-:Y:S05]  /*15580*/  BSYNC B2 ;  /* 0x0000000000027941 */ /* 0x000fea0003800000 */
.L_x_4708:
        /* <DEDUP_REMOVED lines=12> */
.L_x_4711:
[----:B------:R-:W-:Y:S05]  /*15650*/  BSYNC B2 ;  /* 0x0000000000027941 */ /* 0x000fea0003800000 */
.L_x_4710:
[----:B------:R-:W-:Y:S01]  /*15660*/  IMAD.MOV.U32 R14, RZ, RZ, RZ ;  /* 0x000000ffff0e7224 */ /* 0x000fe200078e00ff */
[----:B------:R-:W-:Y:S01]  /*15670*/  UIADD3 UR4, UP0, UR38, 0x370, URZ ;  /* 0x0000037026047890 */ /* 0x000fe2000ff1e03f */
[C---:B-1----:R-:W-:Y:S01]  /*15680*/  IMAD R3, R18.reuse, 0x8, R6 ;  /* 0x0000000812037824 */ /* 0x042fe200078e0206 */
[----:B------:R-:W-:Y:S01]  /*15690*/  PLOP3.LUT P0, PT, PT, PT, PT, 0x80, 0x0 ;  /* 0x000000000000781c */ /* 0x000fe20003f0f070 */
[----:B------:R-:W-:Y:S01]  /*156a0*/  IMAD R9, R18, 0x9000, R17 ;  /* 0x0000900012097824 */ /* 0x000fe200078e0211 */
[----:B------:R-:W-:Y:S01]  /*156b0*/  R2UR UR10, R14 ;  /* 0x000000000e0a72ca */ /* 0x000fe200000e0000 */
[----:B------:R-:W-:Y:S01]  /*156c0*/  VIADD R3, R3, 0x30 ;  /* 0x0000003003037836 */ /* 0x000fe20000000000 */
[----:B------:R-:W-:Y:S01]  /*156d0*/  UIADD3.X UR5, URZ, UR39, URZ, UP0, !UPT ;  /* 0x000000273f057290 */ /* 0x000fe200087fe43f */
[----:B------:R-:W-:Y:S01]  /*156e0*/  IMAD R2, R10, 0x60, RZ ;  /* 0x000000600a027824 */ /* 0x000fe200078e02ff */
[----:B------:R-:W-:Y:S01]  /*156f0*/  UMOV UR6, 0x0 ;  /* 0x0000000000067882 */ /* 0x000fe20000000000 */
[----:B------:R-:W-:Y:S01]  /*15700*/  VIADD R11, R9, 0x1e400 ;  /* 0x0001e400090b7836 */ /* 0x000fe20000000000 */
[----:B------:R-:W-:-:S09]  /*15710*/  UMOV UR7, 0x14f00000 ;  /* 0x14f0000000077882 */ /* 0x000fd20000000000 */
.L_x_4712:
        /* <DEDUP_REMOVED lines=16> */
.L_x_4713:
        /* <DEDUP_REMOVED lines=16> */
.L_x_4714:
        /* <DEDUP_REMOVED lines=15> */
.L_x_4780:
[----:B------:R-:W-:Y:S05]  /*15a10*/  BSYNC B2 ;  /* 0x0000000000027941 */ /* 0x000fea0003800000 */
.L_x_4715:
        /* <DEDUP_REMOVED lines=11> */
.L_x_4718:
[----:B------:R-:W-:Y:S05]  /*15ad0*/  BSYNC B2 ;  /* 0x0000000000027941 */ /* 0x000fea0003800000 */
.L_x_4717:
        /* <DEDUP_REMOVED lines=10> */
.L_x_4719:
        /* <DEDUP_REMOVED lines=15> */
.L_x_4720:
        /* <DEDUP_REMOVED lines=15> */
.L_x_4721:
        /* <DEDUP_REMOVED lines=12> */
.L_x_4706:
[----:B------:R-:W-:Y:S05]  /*15e20*/  BSYNC B1 ;  /* 0x0000000000017941 */ /* 0x000fea0003800000 */
.L_x_4705:
[----:B------:R-:W-:Y:S01]  /*15e30*/  ISETP.GT.AND P0, PT, R7, UR40, PT ;  /* 0x0000002807007c0c */ /* 0x000fe2000bf04270 */
[----:B------:R-:W-:-:S12]  /*15e40*/  VIADD R0, R0, 0xfffffffe ;  /* 0xfffffffe00007836 */ /* 0x000fd80000000000 */
[----:B------:R-:W-:Y:S05]  /*15e50*/  @P0 BRA `(.L_x_4722) ;  /* 0xffffffe8005c0947 */ /* 0x000fea000383ffff */
.L_x_4687:
[----:B------:R-:W-:Y:S05]  /*15e60*/  BSYNC B0 ;  /* 0x0000000000007941 */ /* 0x000fea0003800000 */
.L_x_4668:
[----:B0-----:R-:W0:Y:S01]  /*15e70*/  S2R R0, SR_TID.X ;  /* 0x0000000000007919 */ /* 0x001e220000002100 */
[----:B------:R-:W-:Y:S01]  /*15e80*/  BSSY B0, `(.L_x_4723) ;  /* 0x0000012000007945 */ /* 0x000fe20003800000 */
[----:B0-----:R-:W-:-:S04]  /*15e90*/  LOP3.LUT R6, R0, 0x7f, RZ, 0xc0, !PT ;  /* 0x0000007f00067812 */ /* 0x001fc800078ec0ff */
[----:B------:R-:W-:-:S13]  /*15ea0*/  ISETP.NE.AND P1, PT, R6, RZ, PT ;  /* 0x000000ff0600720c */ /* 0x000fda0003f25270 */
[----:B------:R-:W-:Y:S05]  /*15eb0*/  @P1 BRA `(.L_x_4724) ;  /* 0x0000000000381947 */ /* 0x000fea0003800000 */
[----:B------:R-:W0:Y:S01]  /*15ec0*/  S2R R3, SR_LANEID ;  /* 0x0000000000037919 */ /* 0x000e220000000000 */
[----:B------:R-:W-:Y:S01]  /*15ed0*/  VOTEU.ANY UR4, UPT, PT ;  /* 0x0000000000047886 */ /* 0x000fe200038e0100 */
[----:B------:R-:W-:Y:S01]  /*15ee0*/  ULDC.64 UR6, c[0x0][0x208] ;  /* 0x0000820000067ab9 */ /* 0x000fe20000000a00 */
[----:B------:R-:W0:Y:S08]  /*15ef0*/  FLO.U32 R0, UR4 ;  /* 0x0000000400007d00 */ /* 0x000e3000080e0000 */
[----:B------:R-:W1:Y:S01]  /*15f00*/  POPC R5, UR4 ;  /* 0x0000000400057d09 */ /* 0x000e620008000000 */
[----:B0-----:R-:W-:-:S02]  /*15f10*/  ISETP.EQ.U32.AND P0, PT, R0, R3, PT ;  /* 0x000000030000720c */ /* 0x001fc40003f02070 */
[----:B------:R-:W1:Y:S11]  /*15f20*/  LDC.64 R2, c[0x0][0xc80] ;  /* 0x00032000ff027b82 */ /* 0x000e760000000a00 */
[----:B-1----:R-:W2:Y:S01]  /*15f30*/  @P0 ATOMG.E.ADD.STRONG.GPU PT, R3, desc[UR6][R2.64], R5 ;  /* 0x00000005020309a8 */ /* 0x002ea200081ee1c6 */
[----:B------:R-:W0:Y:S02]  /*15f40*/  S2R R4, SR_LTMASK ;  /* 0x0000000000047919 */ /* 0x000e240000003900 */
[----:B0-----:R-:W-:-:S04]  /*15f50*/  LOP3.LUT R4, R4, UR4, RZ, 0xc0, !PT ;  /* 0x0000000404047c12 */ /* 0x001fc8000f8ec0ff */
[----:B------:R-:W0:Y:S01]  /*15f60*/  POPC R7, R4 ;  /* 0x0000000400077309 */ /* 0x000e220000000000 */
[----:B--2---:R-:W0:Y:S02]  /*15f70*/  SHFL.IDX PT, R0, R3, R0, 0x1f ;  /* 0x00001f0003007589 */ /* 0x004e2400000e0000 */
[----:B0-----:R-:W-:-:S05]  /*15f80*/  IADD3 R0, R0, UR44, R7 ;  /* 0x0000002c00007c10 */ /* 0x001fca000fffe007 */
[----:B------:R0:W-:Y:S02]  /*15f90*/  STL [R1+0x14], R0 ;  /* 0x0000140001007387 */ /* 0x0001e40000100800 */
.L_x_4724:
[----:B------:R-:W-:Y:S05]  /*15fa0*/  BSYNC B0 ;  /* 0x0000000000007941 */ /* 0x000fea0003800000 */
.L_x_4723:
[----:B0-----:R-:W2:Y:S01]  /*15fb0*/  LDL R0, [R1+0xc] ;  /* 0x00000c0001007983 */ /* 0x001ea20000100800 */
[----:B------:R-:W-:Y:S01]  /*15fc0*/  BSSY B0, `(.L_x_4725) ;  /* 0x0000047000007945 */ /* 0x000fe20003800000 */
[----:B--2---:R-:W-:-:S13]  /*15fd0*/  LOP3.LUT P0, RZ, R0, 0x2, RZ, 0xc0, !PT ;  /* 0x0000000200ff7812 */ /* 0x004fda000780c0ff */
        /* <DEDUP_REMOVED lines=8> */
.L_x_4781:
[----:B------:R-:W-:Y:S05]  /*16060*/  BSYNC B1 ;  /* 0x0000000000017941 */ /* 0x000fea0003800000 */
.L_x_4727:
[----:B------:R-:W-:Y:S04]  /*16070*/  BSSY B1, `(.L_x_4729) ;  /* 0x0000009000017945 */ /* 0x000fe80003800000 */
        /* <DEDUP_REMOVED lines=8> */
.L_x_4730:
[----:B------:R-:W-:Y:S05]  /*16100*/  BSYNC B1 ;  /* 0x0000000000017941 */ /* 0x000fea0003800000 */
.L_x_4729:
        /* <DEDUP_REMOVED lines=10> */
.L_x_4731:
        /* <DEDUP_REMOVED lines=15> */
.L_x_4732:
        /* <DEDUP_REMOVED lines=15> */
.L_x_4733:
        /* <DEDUP_REMOVED lines=10> */
.L_x_4726:
[----:B------:R-:W-:Y:S05]  /*16430*/  BSYNC B0 ;  /* 0x0000000000007941 */ /* 0x000fea0003800000 */
.L_x_4725:
[----:B------:R-:W2:Y:S01]  /*16440*/  LDL.LU R3, [R1+0x4] ;  /* 0x0000040001037983 */ /* 0x000ea20000300800 */
[----:B------:R-:W-:-:S05]  /*16450*/  VIADD R18, R18, 0x1 ;  /* 0x0000000112127836 */ /* 0x000fca0000000000 */
[----:B------:R-:W-:-:S04]  /*16460*/  ISETP.NE.AND P0, PT, R18, 0x2, PT ;  /* 0x000000021200780c */ /* 0x000fc80003f05270 */
[----:B------:R-:W-:Y:S02]  /*16470*/  SEL R0, RZ, 0x1, P0 ;  /* 0x00000001ff007807 */ /* 0x000fe40000000000 */
[----:B------:R-:W-:Y:S02]  /*16480*/  SEL R18, R18, RZ, P0 ;  /* 0x000000ff12127207 */ /* 0x000fe40000000000 */
[----:B--2---:R-:W-:-:S05]  /*16490*/  LOP3.LUT R3, R3, R0, RZ, 0x3c, !PT ;  /* 0x0000000003037212 */ /* 0x004fca00078e3cff */
[----:B------:R0:W-:Y:S02]  /*164a0*/  STL [R1+0x4], R3 ;  /* 0x0000040301007387 */ /* 0x0001e40000100800 */
.L_x_4648:
[----:B------:R-:W-:Y:S05]  /*164b0*/  BSYNC B7 ;  /* 0x0000000000077941 */ /* 0x000fea0003800000 */
.L_x_4646:
[----:B-1----:R-:W2:Y:S04]  /*164c0*/  LDL R0, [R1+0xc] ;  /* 0x00000c0001007983 */ /* 0x002ea80000100800 */
[----:B------:R1:W5:Y:S01]  /*164d0*/  LDL R2, [R1+0x14] ;  /* 0x0000140001027983 */ /* 0x0003620000100800 */
[----:B--2---:R-:W-:-:S13]  /*164e0*/  LOP3.LUT P0, RZ, R0, 0x4, RZ, 0xc0, !PT ;  /* 0x0000000400ff7812 */ /* 0x004fda000780c0ff */
[----:B-1----:R-:W-:Y:S05]  /*164f0*/  @!P0 BRA `(.L_x_4734) ;  /* 0x0000000000288947 */ /* 0x002fea0003800000 */
[----:B------:R-:W-:Y:S05]  /*16500*/  WARPSYNC.ALL ;  /* 0x0000000000007948 */ /* 0x000fea0003800000 */
[----:B------:R-:W1:Y:S08]  /*16510*/  S2UR UR5, SR_CgaCtaId ;  /* 0x00000000000579c3 */ /* 0x000e700000008800 */
[----:B------:R-:W-:Y:S06]  /*16520*/  BAR.SYNC.DEFER_BLOCKING 0x5, 0x180 ;  /* 0x0146000000007b1d */ /* 0x000fec0000010000 */
[----:B------:R-:W-:-:S02]  /*16530*/  UMOV UR4, 0x400 ;  /* 0x0000040000047882 */ /* 0x000fc40000000000 */
[----:B-1----:R-:W-:-:S06]  /*16540*/  ULEA UR4, UR5, UR4, 0x18 ;  /* 0x0000000405047291 */ /* 0x002fcc000f8ec03f */
[----:B------:R-:W-:-:S05]  /*16550*/  IMAD.U32 R17, RZ, RZ, UR4 ;  /* 0x00000004ff117e24 */ /* 0x000fca000f8e00ff */
[----:B-----5:R-:W1:Y:S04]  /*16560*/  LDS R2, [R17+0x308d0] ;  /* 0x0308d00011027984 */ /* 0x020e680000000800 */
[----:B-1----:R3:W-:Y:S01]  /*16570*/  STL [R1+0x14], R2 ;  /* 0x0000140201007387 */ /* 0x0027e20000100800 */
[----:B------:R-:W-:Y:S06]  /*16580*/  BAR.ARV 0x4, 0x180 ;  /* 0x0106000000007b1d */ /* 0x000fec0000002000 */
[----:B------:R-:W-:Y:S05]  /*16590*/  BRA `(.L_x_4735) ;  /* 0x00000000002c7947 */ /* 0x000fea0003800000 */
.L_x_4734:
[----:B------:R-:W-:-:S03]  /*165a0*/  UMOV UR4, 0xffffffff ;  /* 0xffffffff00047882 */ /* 0x000fc60000000000 */
[----:B------:R-:W-:Y:S05]  /*165b0*/  BRA.DIV UR4, `(.L_x_4736) ;  /* 0x0000001604f47947 */ /* 0x000fea000b800000 */
[----:B-----5:R1:W2:Y:S02]  /*165c0*/  SHFL.IDX PT, R14, R2, RZ, 0x1f ;  /* 0x00001fff020e7589 */ /* 0x0202a400000e0000 */
.L_x_4784:
[----:B0-----:R-:W0:Y:S01]  /*165d0*/  @!P1 S2R R3, SR_CgaCtaId ;  /* 0x0000000000039919 */ /* 0x001e220000008800 */
[----:B------:R-:W-:Y:S05]  /*165e0*/  WARPSYNC.ALL ;  /* 0x0000000000007948 */ /* 0x000fea0003800000 */
[----:B------:R-:W-:Y:S01]  /*165f0*/  BAR.SYNC.DEFER_BLOCKING 0x4, 0x180 ;  /* 0x0106000000007b1d */ /* 0x000fe20000010000 */
[----:B------:R-:W-:-:S05]  /*16600*/  @!P1 MOV R0, 0x400 ;  /* 0x0000040000009802 */ /* 0x000fca0000000f00 */
[----:B--2---:R2:W-:Y:S01]  /*16610*/  STL [R1+0x14], R14 ;  /* 0x0000140e01007387 */ /* 0x0045e20000100800 */
[----:B0-----:R-:W-:-:S05]  /*16620*/  @!P1 LEA R17, R3, R0, 0x18 ;  /* 0x0000000003119211 */ /* 0x001fca00078ec0ff */
[----:B------:R2:W-:Y:S01]  /*16630*/  @!P1 STS [R17+0x308d0], R2 ;  /* 0x0308d00211009388 */ /* 0x0005e20000000800 */
[----:B------:R-:W-:Y:S06]  /*16640*/  BAR.ARV 0x5, 0x180 ;  /* 0x0146000000007b1d */ /* 0x000fec0000002000 */
.L_x_4735:
[----:B------:R-:W4:Y:S01]  /*16650*/  LDL R0, [R1+0x14] ;  /* 0x0000140001007983 */ /* 0x000f220000100800 */
[----:B------:R-:W-:Y:S02]  /*16660*/  ULDC UR4, c[0x0][0xc38] ;  /* 0x00030e0000047ab9 */ /* 0x000fe40000000800 */
[----:B----4-:R-:W-:-:S13]  /*16670*/  ISETP.GE.AND P0, PT, R0, UR4, PT ;  /* 0x0000000400007c0c */ /* 0x010fda000bf06270 */
[----:B------:R-:W-:Y:S05]  /*16680*/  @!P0 BRA `(.L_x_4737) ;  /* 0xffffffb000dc8947 */ /* 0x000fea000383ffff */
.L_x_4637:
[----:B0-----:R-:W4:Y:S01]  /*16690*/  LDL.LU R0, [R1+0x18] ;  /* 0x0000180001007983 */ /* 0x001f220000300800 */
[----:B------:R-:W-:Y:S01]  /*166a0*/  BSSY B0, `(.L_x_4738) ;  /* 0x000000b000007945 */ /* 0x000fe20003800000 */
[----:B------:R-:W0:Y:S01]  /*166b0*/  S2R R5, SR_CgaCtaId ;  /* 0x0000000000057919 */ /* 0x000e220000008800 */
[----:B----4-:R-:W-:-:S05]  /*166c0*/  VIADD R0, R0, 0x1 ;  /* 0x0000000100007836 */ /* 0x010fca0000000000 */
[----:B-123--:R-:W-:-:S04]  /*166d0*/  LEA.HI R2, R0, R0, RZ, 0x1 ;  /* 0x0000000000027211 */ /* 0x00efc800078f08ff */
[----:B------:R-:W-:-:S05]  /*166e0*/  LOP3.LUT R3, R2, 0xfffffffe, RZ, 0xc0, !PT ;  /* 0xfffffffe02037812 */ /* 0x000fca00078ec0ff */
[----:B------:R-:W-:Y:S01]  /*166f0*/  IMAD.IADD R3, R0, 0x1, -R3 ;  /* 0x0000000100037824 */ /* 0x000fe200078e0a03 */
[----:B------:R-:W-:-:S04]  /*16700*/  MOV R0, 0x400 ;  /* 0x0000040000007802 */ /* 0x000fc80000000f00 */
[----:B0-----:R-:W-:Y:S02]  /*16710*/  LEA R0, R5, R0, 0x18 ;  /* 0x0000000005007211 */ /* 0x001fe400078ec0ff */
[----:B------:R-:W-:-:S04]  /*16720*/  SHF.L.U32 R3, R3, 0x1f, RZ ;  /* 0x0000001f03037819 */ /* 0x000fc800000006ff */
[----:B------:R-:W0:Y:S02]  /*16730*/  SYNCS.PHASECHK.TRANS64.TRYWAIT P0, [R0+URZ+0x30820], R3 ;  /* 0x03082003000075a7 */ /* 0x000e24000800017f */
[----:B0-----:R-:W-:Y:S05]  /*16740*/  @!P0 BRA `(.L_x_4739) ;  /* 0x0000001400b88947 */ /* 0x001fea0003800000 */
.L_x_4785:
[----:B------:R-:W-:Y:S05]  /*16750*/  BSYNC B0 ;  /* 0x0000000000007941 */ /* 0x000fea0003800000 */
.L_x_4738:
[----:B------:R-:W-:-:S03]  /*16760*/  UMOV UR4, 0xffffffff ;  /* 0xffffffff00047882 */ /* 0x000fc60000000000 */
[----:B------:R-:W-:Y:S05]  /*16770*/  BRA.DIV UR4, `(.L_x_4740) ;  /* 0x0000001604c07947 */ /* 0x000fea000b800000 */
[----:B------:R-:W1:Y:S02]  /*16780*/  S2R R2, SR_TID.X ;  /* 0x0000000000027919 */ /* 0x000e640000002100 */
[----:B-1----:R-:W-:-:S04]  /*16790*/  SHF.R.U32.HI R2, RZ, 0x5, R2 ;  /* 0x00000005ff027819 */ /* 0x002fc80000011602 */
[----:B------:R-:W-:-:S05]  /*167a0*/  LOP3.LUT R2, R2, 0x3, RZ, 0xc0, !PT ;  /* 0x0000000302027812 */ /* 0x000fca00078ec0ff */
[----:B------:R1:W2:Y:S02]  /*167b0*/  SHFL.IDX PT, R14, R2, RZ, 0x1f ;  /* 0x00001fff020e7589 */ /* 0x0002a400000e0000 */
.L_x_4788:
[----:B--2---:R-:W-:Y:S01]  /*167c0*/  ISETP.NE.AND P0, PT, R14, RZ, PT ;  /* 0x000000ff0e00720c */ /* 0x004fe20003f05270 */
[----:B------:R-:W-:-:S12]  /*167d0*/  BSSY B0, `(.L_x_4741) ;  /* 0x0000027000007945 */ /* 0x000fd80003800000 */
[----:B------:R-:W-:Y:S05]  /*167e0*/  @P0 BRA `(.L_x_4742) ;  /* 0x0000000000940947 */ /* 0x000fea0003800000 */
[----:B------:R-:W-:-:S03]  /*167f0*/  UMOV UR4, 0xffffffff ;  /* 0xffffffff00047882 */ /* 0x000fc60000000000 */
[----:B------:R-:W-:Y:S05]  /*16800*/  BRA.DIV UR4, `(.L_x_4743) ;  /* 0x0000001604d07947 */ /* 0x000fea000b800000 */
[----:B------:R-:W-:-:S13]  /*16810*/  ELECT P6, URZ, PT ;  /* 0x00000000003f782f */ /* 0x000fda00038c0000 */
.L_x_4791:
        /* <DEDUP_REMOVED lines=8> */
.L_x_4744:
        /* <DEDUP_REMOVED lines=13> */
.L_x_4792:
[----:B------:R-:W1:Y:S02]  /*16970*/  SYNCS.PHASECHK.TRANS64.TRYWAIT P0, [R3+URZ], R2 ;  /* 0x00000002030075a7 */ /* 0x000e64000800017f */
[----:B-1----:R-:W-:Y:S05]  /*16980*/  @!P0 BRA `(.L_x_4746) ;  /* 0x0000001400a48947 */ /* 0x002fea0003800000 */
.L_x_4793:
[----:B------:R-:W-:Y:S05]  /*16990*/  @!P2 BRA `(.L_x_4747) ;  /* 0x000000000004a947 */ /* 0x000fea0003800000 */
[----:B------:R-:W-:Y:S01]  /*169a0*/  BPT.TRAP 0x1 ;  /* 0x000000040000795c */ /* 0x000fe20000300000 */
.L_x_4747:
[----:B-1----:R-:W-:-:S04]  /*169b0*/  VIADD R3, R0, 0x30860 ;  /* 0x0003086000037836 */ /* 0x002fc80000000000 */
[----:B------:R-:W-:-:S04]  /*169c0*/  IMAD R18, R18, 0x8, R3 ;  /* 0x0000000812127824 */ /* 0x000fc800078e0203 */
[----:B------:R-:W1:Y:S02]  /*169d0*/  SYNCS.PHASECHK.TRANS64.TRYWAIT P0, [R18+URZ], R5 ;  /* 0x00000005120075a7 */ /* 0x000e64000800017f */
[----:B-1----:R-:W-:Y:S05]  /*169e0*/  @!P0 BRA `(.L_x_4748) ;  /* 0x0000001400a08947 */ /* 0x002fea0003800000 */
.L_x_4794:
[----:B------:R-:W-:-:S07]  /*169f0*/  IMAD R3, R4, 0x8, R3 ;  /* 0x0000000804037824 */ /* 0x000fce00078e0203 */
.L_x_4749:
[----:B--2---:R2:W3:Y:S02]  /*16a00*/  SYNCS.PHASECHK.TRANS64.TRYWAIT P0, [R3+URZ], R2 ;  /* 0x00000002030075a7 */ /* 0x0044e4000800017f */
[----:B---3--:R-:W-:Y:S05]  /*16a10*/  @!P0 NANOSLEEP.SYNCS 0x989680 ;  /* 0x009896800000895d */ /* 0x008fea0003900000 */
[----:B------:R-:W3:Y:S02]  /*16a20*/  @!P0 SYNCS.PHASECHK.TRANS64 P0, [R3+URZ], R2 ;  /* 0x00000002030085a7 */ /* 0x000ee4000800007f */
[----:B---3--:R-:W-:Y:S05]  /*16a30*/  @!P0 BRA `(.L_x_4749) ;  /* 0xfffffffc00f08947 */ /* 0x008fea000383ffff */
.L_x_4742:
[----:B------:R-:W-:Y:S05]  /*16a40*/  BSYNC B0 ;  /* 0x0000000000007941 */ /* 0x000fea0003800000 */
.L_x_4741:
[----:B------:R-:W-:Y:S05]  /*16a50*/  EXIT ;  /* 0x000000000000794d */ /* 0x000fea0003800000 */
.L_x_4550:
[----:B0-----:R-:W-:-:S04]  /*16a60*/  IMAD.U32 R3, RZ, RZ, UR38 ;  /* 0x00000026ff037e24 */ /* 0x001fc8000f8e00ff */
[----:B------:R0:W1:Y:S03]  /*16a70*/  SYNCS.PHASECHK.TRANS64.TRYWAIT P1, [R3+URZ+0x30800], R0 ;  /* 0x03080000030075a7 */ /* 0x000066000802017f */
[----:B-1----:R-:W-:Y:S05]  /*16a80*/  @!P1 NANOSLEEP.SYNCS 0x989680 ;  /* 0x009896800000995d */ /* 0x002fea0003900000 */
[----:B------:R-:W1:Y:S02]  /*16a90*/  @!P1 SYNCS.PHASECHK.TRANS64 P1, [R3+URZ+0x30800], R0 ;  /* 0x03080000030095a7 */ /* 0x000e64000802007f */
[----:B-1----:R-:W-:Y:S05]  /*16aa0*/  @!P1 BRA `(.L_x_4550) ;  /* 0xfffffffc00ec9947 */ /* 0x002fea000383ffff */
[----:B------:R-:W-:Y:S05]  /*16ab0*/  BRA `(.L_x_4750) ;  /* 0xfffffeb000487947 */ /* 0x000fea000383ffff */
.L_x_4554:
[----:B-1----:R1:W3:Y:S02]  /*16ac0*/  SYNCS.PHASECHK.TRANS64.TRYWAIT P1, [R11+URZ+0x30830], R0 ;  /* 0x030830000b0075a7 */ /* 0x0022e4000802017f */
[----:B---3--:R-:W-:Y:S05]  /*16ad0*/  @!P1 NANOSLEEP.SYNCS 0x989680 ;  /* 0x009896800000995d */ /* 0x008fea0003900000 */
[----:B------:R-:W3:Y:S02]  /*16ae0*/  @!P1 SYNCS.PHASECHK.TRANS64 P1, [R11+URZ+0x30830], R0 ;  /* 0x030830000b0095a7 */ /* 0x000ee4000802007f */
[----:B---3--:R-:W-:Y:S05]  /*16af0*/  @!P1 BRA `(.L_x_4554) ;  /* 0xfffffffc00f09947 */ /* 0x008fea000383ffff */
[----:B------:R-:W-:Y:S05]  /*16b00*/  BRA `(.L_x_4553) ;  /* 0xfffffeb0007c7947 */ /* 0x000fea000383ffff */
.L_x_4570:
[----:B-1----:R-:W-:-:S04]  /*16b10*/  IMAD.U32 R12, RZ, RZ, UR7 ;  /* 0x00000007ff0c7e24 */ /* 0x002fc8000f8e00ff */
[----:B------:R1:W2:Y:S03]  /*16b20*/  SYNCS.PHASECHK.TRANS64.TRYWAIT P1, [R12+URZ+0x30830], R9 ;  /* 0x030830090c0075a7 */ /* 0x0002a6000802017f */
[----:B--2---:R-:W-:Y:S05]  /*16b30*/  @!P1 NANOSLEEP.SYNCS 0x989680 ;  /* 0x009896800000995d */ /* 0x004fea0003900000 */
[----:B------:R-:W2:Y:S02]  /*16b40*/  @!P1 SYNCS.PHASECHK.TRANS64 P1, [R12+URZ+0x30830], R9 ;  /* 0x030830090c0095a7 */ /* 0x000ea4000802007f */
[----:B--2---:R-:W-:Y:S05]  /*16b50*/  @!P1 BRA `(.L_x_4570) ;  /* 0xfffffffc00ec9947 */ /* 0x004fea000383ffff */
[----:B------:R-:W-:Y:S05]  /*16b60*/  BRA `(.L_x_4569) ;  /* 0xfffffee400247947 */ /* 0x000fea000383ffff */
.L_x_4574:
[----:B01----:R-:W-:-:S04]  /*16b70*/  IMAD.U32 R9, RZ, RZ, UR6 ;  /* 0x00000006ff097e24 */ /* 0x003fc8000f8e00ff */
[----:B------:R0:W1:Y:S03]  /*16b80*/  SYNCS.PHASECHK.TRANS64.TRYWAIT P1, [R9+URZ+0x30850], R0 ;  /* 0x03085000090075a7 */ /* 0x000066000802017f */
[----:B-1----:R-:W-:Y:S05]  /*16b90*/  @!P1 NANOSLEEP.SYNCS 0x989680 ;  /* 0x009896800000995d */ /* 0x002fea0003900000 */
[----:B------:R-:W1:Y:S02]  /*16ba0*/  @!P1 SYNCS.PHASECHK.TRANS64 P1, [R9+URZ+0x30850], R0 ;  /* 0x03085000090095a7 */ /* 0x000e64000802007f */
[----:B-1----:R-:W-:Y:S05]  /*16bb0*/  @!P1 BRA `(.L_x_4574) ;  /* 0xfffffffc00ec9947 */ /* 0x002fea000383ffff */
[----:B------:R-:W-:Y:S05]  /*16bc0*/  BRA `(.L_x_4573) ;  /* 0xfffffeec00cc7947 */ /* 0x000fea000383ffff */
.L_x_4591:
[----:B-1----:R-:W-:-:S04]  /*16bd0*/  IMAD.U32 R4, RZ, RZ, UR6 ;  /* 0x00000006ff047e24 */ /* 0x002fc8000f8e00ff */
[----:B------:R1:W2:Y:S03]  /*16be0*/  SYNCS.PHASECHK.TRANS64.TRYWAIT P1, [R4+URZ+0x30830], R3 ;  /* 0x03083003040075a7 */ /* 0x0002a6000802017f */
[----:B--2---:R-:W-:Y:S05]  /*16bf0*/  @!P1 NANOSLEEP.SYNCS 0x989680 ;  /* 0x009896800000995d */ /* 0x004fea0003900000 */
[----:B------:R-:W2:Y:S02]  /*16c00*/  @!P1 SYNCS.PHASECHK.TRANS64 P1, [R4+URZ+0x30830], R3 ;  /* 0x03083003040095a7 */ /* 0x000ea4000802007f */
[----:B--2---:R-:W-:Y:S05]  /*16c10*/  @!P1 BRA `(.L_x_4591) ;  /* 0xfffffffc00ec9947 */ /* 0x004fea000383ffff */
[----:B------:R-:W-:Y:S05]  /*16c20*/  BRA `(.L_x_4590) ;  /* 0xffffff1c00187947 */ /* 0x000fea000383ffff */
.L_x_4595:
[----:B01----:R-:W-:-:S04]  /*16c30*/  IMAD.U32 R3, RZ, RZ, UR10 ;  /* 0x0000000aff037e24 */ /* 0x003fc8000f8e00ff */
[----:B------:R0:W1:Y:S03]  /*16c40*/  SYNCS.PHASECHK.TRANS64.TRYWAIT P1, [R3+URZ+0x30850], R0 ;  /* 0x03085000030075a7 */ /* 0x000066000802017f */
[----:B-1----:R-:W-:Y:S05]  /*16c50*/  @!P1 NANOSLEEP.SYNCS 0x989680 ;  /* 0x009896800000995d */ /* 0x002fea0003900000 */
[----:B------:R-:W1:Y:S02]  /*16c60*/  @!P1 SYNCS.PHASECHK.TRANS64 P1, [R3+URZ+0x30850], R0 ;  /* 0x03085000030095a7 */ /* 0x000e64000802007f */
[----:B-1----:R-:W-:Y:S05]  /*16c70*/  @!P1 BRA `(.L_x_4595) ;  /* 0xfffffffc00ec9947 */ /* 0x002fea000383ffff */
[----:B------:R-:W-:Y:S05]  /*16c80*/  BRA `(.L_x_4594) ;  /* 0xffffff2400c07947 */ /* 0x000fea000383ffff */
.L_x_4601:
[----:B-1----:R-:W-:-:S04]  /*16c90*/  IMAD.U32 R4, RZ, RZ, UR6 ;  /* 0x00000006ff047e24 */ /* 0x002fc8000f8e00ff */
[----:B------:R1:W2:Y:S03]  /*16ca0*/  SYNCS.PHASECHK.TRANS64.TRYWAIT P1, [R4+URZ+0x30830], R3 ;  /* 0x03083003040075a7 */ /* 0x0002a6000802017f */
[----:B--2---:R-:W-:Y:S05]  /*16cb0*/  @!P1 NANOSLEEP.SYNCS 0x989680 ;  /* 0x009896800000995d */ /* 0x004fea0003900000 */
[----:B------:R-:W2:Y:S02]  /*16cc0*/  @!P1 SYNCS.PHASECHK.TRANS64 P1, [R4+URZ+0x30830], R3 ;  /* 0x03083003040095a7 */ /* 0x000ea4000802007f */
[----:B--2---:R-:W-:Y:S05]  /*16cd0*/  @!P1 BRA `(.L_x_4601) ;  /* 0xfffffffc00ec9947 */ /* 0x004fea000383ffff */
[----:B------:R-:W-:Y:S05]  /*16ce0*/  BRA `(.L_x_4600) ;  /* 0xffffff40000c7947 */ /* 0x000fea000383ffff */
.L_x_4605:
[----:B01----:R-:W-:-:S04]  /*16cf0*/  IMAD.U32 R3, RZ, RZ, UR10 ;  /* 0x0000000aff037e24 */ /* 0x003fc8000f8e00ff */
[----:B------:R0:W1:Y:S03]  /*16d00*/  SYNCS.PHASECHK.TRANS64.TRYWAIT P1, [R3+URZ+0x30850], R0 ;  /* 0x03085000030075a7 */ /* 0x000066000802017f */
[----:B-1----:R-:W-:Y:S05]  /*16d10*/  @!P1 NANOSLEEP.SYNCS 0x989680 ;  /* 0x009896800000995d */ /* 0x002fea0003900000 */
[----:B------:R-:W1:Y:S02]  /*16d20*/  @!P1 SYNCS.PHASECHK.TRANS64 P1, [R3+URZ+0x30850], R0 ;  /* 0x03085000030095a7 */ /* 0x000e64000802007f */
[----:B-1----:R-:W-:Y:S05]  /*16d30*/  @!P1 BRA `(.L_x_4605) ;  /* 0xfffffffc00ec9947 */ /* 0x002fea000383ffff */
[----:B------:R-:W-:Y:S05]  /*16d40*/  BRA `(.L_x_4604) ;  /* 0xffffff4800b47947 */ /* 0x000fea000383ffff */
.L_x_4618:
[----:B-1----:R-:W-:-:S04]  /*16d50*/  IMAD.U32 R7, RZ, RZ, UR5 ;  /* 0x00000005ff077e24 */ /* 0x002fc8000f8e00ff */
[----:B------:R1:W2:Y:S03]  /*16d60*/  SYNCS.PHASECHK.TRANS64.TRYWAIT P0, [R7+URZ+0x30850], R0 ;  /* 0x03085000070075a7 */ /* 0x0002a6000800017f */
[----:B--2---:R-:W-:Y:S05]  /*16d70*/  @!P0 NANOSLEEP.SYNCS 0x989680 ;  /* 0x009896800000895d */ /* 0x004fea0003900000 */
[----:B------:R-:W2:Y:S02]  /*16d80*/  @!P0 SYNCS.PHASECHK.TRANS64 P0, [R7+URZ+0x30850], R0 ;  /* 0x03085000070085a7 */ /* 0x000ea4000800007f */
[----:B--2---:R-:W-:Y:S05]  /*16d90*/  @!P0 BRA `(.L_x_4618) ;  /* 0xfffffffc00ec8947 */ /* 0x004fea000383ffff */
[----:B------:R-:W-:Y:S05]  /*16da0*/  BRA `(.L_x_4617) ;  /* 0xffffff7800a47947 */ /* 0x000fea000383ffff */
.L_x_4654:
[----:B------:R-:W-:Y:S02]  /*16db0*/  IMAD.MOV.U32 R13, RZ, RZ, R4 ;  /* 0x000000ffff0d7224 */ /* 0x000fe400078e0004 */
[----:B------:R-:W-:Y:S02]  /*16dc0*/  IMAD.MOV.U32 R12, RZ, RZ, RZ ;  /* 0x000000ffff0c7224 */ /* 0x000fe400078e00ff */
[----:B------:R-:W-:Y:S02]  /*16dd0*/  IMAD.MOV.U32 R11, RZ, RZ, 0x1f ;  /* 0x0000001fff0b7424 */ /* 0x000fe400078e00ff */
[----:B------:R-:W-:-:S07]  /*16de0*/  IMAD.MOV.U32 R15, RZ, RZ, -0x1 ;  /* 0xffffffffff0f7424 */ /* 0x000fce00078e00ff */
[----:B0-----:R-:W-:Y:S05]  /*16df0*/  WARPSYNC.COLLECTIVE R15, `(.L_x_4751) ;  /* 0x000000000f087348 */ /* 0x001fea0003c00000 */
[----:B------:R1:W2:Y:S02]  /*16e00*/  SHFL.IDX P6, R14, R13, R12, R11 ;  /* 0x0000000c0d0e7389 */ /* 0x0002a400000c000b */
[----:B012---:R-:W-:Y:S01]  /*16e10*/  ENDCOLLECTIVE ;  /* 0x000000000000791b */ /* 0x007fe20003800000 */
.L_x_4751:
[----:B------:R-:W-:Y:S05]  /*16e20*/  BRA `(.L_x_4752) ;  /* 0xffffffb800ac7947 */ /* 0x000fea000383ffff */
.L_x_4656:
[----:B------:R-:W-:Y:S01]  /*16e30*/  BSSY B0, `(.L_x_4753) ;  /* 0x0000006000007945 */ /* 0x000fe20003800000 */
[----:B------:R-:W-:-:S07]  /*16e40*/  IMAD.MOV.U32 R15, RZ, RZ, -0x1 ;  /* 0xffffffffff0f7424 */ /* 0x000fce00078e00ff */
[----:B01----:R-:W-:Y:S05]  /*16e50*/  WARPSYNC.COLLECTIVE R15, `(.L_x_4754) ;  /* 0x000000000f0c7348 */ /* 0x003fea0003c00000 */
[----:B------:R-:W-:Y:S02]  /*16e60*/  ELECT P6, UR62, PT ;  /* 0x00000000003e782f */ /* 0x000fe400038c0000 */
[----:B------:R-:W-:Y:S01]  /*16e70*/  MOV R14, UR62 ;  /* 0x0000003e000e7c02 */ /* 0x000fe20008000f00 */
[----:B01----:R-:W-:Y:S10]  /*16e80*/  ENDCOLLECTIVE ;  /* 0x000000000000791b */ /* 0x003ff40003800000 */
.L_x_4754:
[----:B------:R-:W-:Y:S05]  /*16e90*/  BSYNC B0 ;  /* 0x0000000000007941 */ /* 0x000fea0003800000 */
.L_x_4753:
[----:B------:R-:W-:Y:S05]  /*16ea0*/  BRA `(.L_x_4755) ;  /* 0xffffffb800b07947 */ /* 0x000fea000383ffff */
.L_x_4658:
[----:B0-----:R0:W2:Y:S02]  /*16eb0*/  SYNCS.PHASECHK.TRANS64.TRYWAIT P0, [R0+URZ+0x30840], R2 ;  /* 0x03084002000075a7 */ /* 0x0010a4000800017f */
[----:B--2---:R-:W-:Y:S05]  /*16ec0*/  @!P0 NANOSLEEP.SYNCS 0x989680 ;  /* 0x009896800000895d */ /* 0x004fea0003900000 */
[----:B------:R-:W2:Y:S02]  /*16ed0*/  @!P0 SYNCS.PHASECHK.TRANS64 P0, [R0+URZ+0x30840], R2 ;  /* 0x03084002000085a7 */ /* 0x000ea4000800007f */
[----:B--2---:R-:W-:Y:S05]  /*16ee0*/  @!P0 BRA `(.L_x_4658) ;  /* 0xfffffffc00f08947 */ /* 0x004fea000383ffff */
[----:B------:R-:W-:Y:S05]  /*16ef0*/  BRA `(.L_x_4756) ;  /* 0xffffffbc00047947 */ /* 0x000fea000383ffff */
.L_x_4662:
[----:B------:R-:W-:Y:S01]  /*16f00*/  IMAD.MOV.U32 R13, RZ, RZ, R6 ;  /* 0x000000ffff0d7224 */ /* 0x000fe200078e0006 */
[----:B------:R-:W-:Y:S01]  /*16f10*/  LOP3.LUT R8, R8, 0x7f, RZ, 0xc0, !PT ;  /* 0x0000007f08087812 */ /* 0x000fe200078ec0ff */
[----:B------:R-:W-:Y:S02]  /*16f20*/  IMAD.MOV.U32 R12, RZ, RZ, RZ ;  /* 0x000000ffff0c7224 */ /* 0x000fe400078e00ff */
[----:B------:R-:W-:Y:S01]  /*16f30*/  IMAD.MOV.U32 R11, RZ, RZ, 0x181f ;  /* 0x0000181fff0b7424 */ /* 0x000fe200078e00ff */
[----:B------:R-:W-:Y:S01]  /*16f40*/  SHF.R.U32.HI R8, RZ, 0x3, R8 ;  /* 0x00000003ff087819 */ /* 0x000fe20000011608 */
[----:B------:R-:W-:-:S04]  /*16f50*/  IMAD.MOV.U32 R15, RZ, RZ, -0x1 ;  /* 0xffffffffff0f7424 */ /* 0x000fc800078e00ff */
[----:B------:R-:W-:-:S07]  /*16f60*/  VIADD R4, R8, UR43 ;  /* 0x0000002b08047c36 */ /* 0x000fce0008000000 */
[----:B-----5:R-:W-:Y:S05]  /*16f70*/  WARPSYNC.COLLECTIVE R15, `(.L_x_4757) ;  /* 0x000000000f087348 */ /* 0x020fea0003c00000 */
[----:B------:R0:W1:Y:S02]  /*16f80*/  SHFL.IDX P6, R14, R13, R12, R11 ;  /* 0x0000000c0d0e7389 */ /* 0x00006400000c000b */
[----:B01---5:R-:W-:Y:S01]  /*16f90*/  ENDCOLLECTIVE ;  /* 0x000000000000791b */ /* 0x023fe20003800000 */
.L_x_4757:
[----:B------:R-:W-:Y:S02]  /*16fa0*/  VIADD R8, R4, 0x10 ;  /* 0x0000001004087836 */ /* 0x000fe40000000000 */
[----:B------:R-:W-:Y:S02]  /*16fb0*/  IMAD.MOV.U32 R13, RZ, RZ, R0 ;  /* 0x000000ffff0d7224 */ /* 0x000fe400078e0000 */
[----:B------:R-:W-:-:S07]  /*16fc0*/  IMAD.MOV.U32 R2, RZ, RZ, R14 ;  /* 0x000000ffff027224 */ /* 0x000fce00078e000e */
[----:B------:R-:W-:Y:S05]  /*16fd0*/  WARPSYNC.COLLECTIVE R15, `(.L_x_4758) ;  /* 0x000000000f087348 */ /* 0x000fea0003c00000 */
[----:B------:R0:W1:Y:S02]  /*16fe0*/  SHFL.IDX P6, R14, R13, R12, R11 ;  /* 0x0000000c0d0e7389 */ /* 0x00006400000c000b */
[----:B01----:R-:W-:Y:S01]  /*16ff0*/  ENDCOLLECTIVE ;  /* 0x000000000000791b */ /* 0x003fe20003800000 */
.L_x_4758:
        /* <DEDUP_REMOVED lines=18> */
[----:B------:R-:W-:-:S13]  /*17120*/  ISETP.GE.AND P4, PT, R8, R5, PT ;  /* 0x000000050800720c */ /* 0x000fda0003f86270 */
[----:B0-----:R-:W-:Y:S05]  /*17130*/  WARPSYNC.COLLECTIVE R15, `(.L_x_4759) ;  /* 0x000000000f087348 */ /* 0x001fea0003c00000 */
[----:B------:R1:W2:Y:S02]  /*17140*/  SHFL.IDX P6, R14, R13, R12, R11 ;  /* 0x0000000c0d0e7389 */ /* 0x0002a400000c000b */
[----:B012---:R-:W-:Y:S01]  /*17150*/  ENDCOLLECTIVE ;  /* 0x000000000000791b */ /* 0x007fe20003800000 */
.L_x_4759:
[----:B------:R-:W-:Y:S02]  /*17160*/  IMAD.MOV.U32 R13, RZ, RZ, R0 ;  /* 0x000000ffff0d7224 */ /* 0x000fe400078e0000 */
[----:B------:R-:W-:-:S07]  /*17170*/  IMAD.MOV.U32 R2, RZ, RZ, R14 ;  /* 0x000000ffff027224 */ /* 0x000fce00078e000e */
[----:B------:R-:W-:Y:S05]  /*17180*/  WARPSYNC.COLLECTIVE R15, `(.L_x_4760) ;  /* 0x000000000f087348 */ /* 0x000fea0003c00000 */
[----:B------:R0:W1:Y:S02]  /*17190*/  SHFL.IDX P6, R14, R13, R12, R11 ;  /* 0x0000000c0d0e7389 */ /* 0x00006400000c000b */
[----:B01----:R-:W-:Y:S01]  /*171a0*/  ENDCOLLECTIVE ;  /* 0x000000000000791b */ /* 0x003fe20003800000 */
.L_x_4760:
        /* <DEDUP_REMOVED lines=14> */
[----:B------:R0:W-:Y:S02]  /*17290*/  @!P4 LDGSTS.E.BYPASS.LTC128B.128 [R9+0x1ac00], desc[UR4][R2.64+0x100], !P2 ;  /* 0x1ac001000209cfae */ /* 0x0001e4000d101d44 */
[----:B0-----:R-:W-:Y:S05]  /*172a0*/  WARPSYNC.COLLECTIVE R15, `(.L_x_4761) ;  /* 0x000000000f087348 */ /* 0x001fea0003c00000 */
[----:B------:R1:W2:Y:S02]  /*172b0*/  SHFL.IDX P6, R14, R13, R12, R11 ;  /* 0x0000000c0d0e7389 */ /* 0x0002a400000c000b */
[----:B012---:R-:W-:Y:S01]  /*172c0*/  ENDCOLLECTIVE ;  /* 0x000000000000791b */ /* 0x007fe20003800000 */
.L_x_4761:
[----:B------:R-:W-:-:S05]  /*172d0*/  VIADD R2, R4, 0x20 ;  /* 0x0000002004027836 */ /* 0x000fca0000000000 */
[----:B------:R-:W-:Y:S01]  /*172e0*/  ISETP.GE.AND P4, PT, R2, R5, PT ;  /* 0x000000050200720c */ /* 0x000fe20003f86270 */
[----:B------:R-:W-:Y:S02]  /*172f0*/  IMAD.MOV.U32 R13, RZ, RZ, R0 ;  /* 0x000000ffff0d7224 */ /* 0x000fe400078e0000 */
[----:B------:R-:W-:-:S10]  /*17300*/  IMAD.MOV.U32 R2, RZ, RZ, R14 ;  /* 0x000000ffff027224 */ /* 0x000fd400078e000e */
[----:B------:R-:W-:Y:S05]  /*17310*/  WARPSYNC.COLLECTIVE R15, `(.L_x_4762) ;  /* 0x000000000f087348 */ /* 0x000fea0003c00000 */
[----:B------:R0:W1:Y:S02]  /*17320*/  SHFL.IDX P6, R14, R13, R12, R11 ;  /* 0x0000000c0d0e7389 */ /* 0x00006400000c000b */
[----:B01----:R-:W-:Y:S01]  /*17330*/  ENDCOLLECTIVE ;  /* 0x000000000000791b */ /* 0x003fe20003800000 */
.L_x_4762:
        /* <DEDUP_REMOVED lines=18> */
.L_x_4763:
[----:B------:R-:W-:-:S05]  /*17460*/  VIADD R2, R4, 0x30 ;  /* 0x0000003004027836 */ /* 0x000fca0000000000 */
[----:B------:R-:W-:Y:S01]  /*17470*/  ISETP.GE.AND P4, PT, R2, R5, PT ;  /* 0x000000050200720c */ /* 0x000fe20003f86270 */
[----:B------:R-:W-:Y:S02]  /*17480*/  IMAD.MOV.U32 R13, RZ, RZ, R0 ;  /* 0x000000ffff0d7224 */ /* 0x000fe400078e0000 */
[----:B------:R-:W-:-:S10]  /*17490*/  IMAD.MOV.U32 R2, RZ, RZ, R14 ;  /* 0x000000ffff027224 */ /* 0x000fd400078e000e */
[----:B------:R-:W-:Y:S05]  /*174a0*/  WARPSYNC.COLLECTIVE R15, `(.L_x_4764) ;  /* 0x000000000f087348 */ /* 0x000fea0003c00000 */
[----:B------:R0:W1:Y:S02]  /*174b0*/  SHFL.IDX P6, R14, R13, R12, R11 ;  /* 0x0000000c0d0e7389 */ /* 0x00006400000c000b */
[----:B01----:R-:W-:Y:S01]  /*174c0*/  ENDCOLLECTIVE ;  /* 0x000000000000791b */ /* 0x003fe20003800000 */
.L_x_4764:
        /* <DEDUP_REMOVED lines=18> */
.L_x_4765:
[----:B------:R-:W-:-:S05]  /*175f0*/  VIADD R2, R4, 0x40 ;  /* 0x0000004004027836 */ /* 0x000fca0000000000 */
[----:B------:R-:W-:Y:S01]  /*17600*/  ISETP.GE.AND P4, PT, R2, R5, PT ;  /* 0x000000050200720c */ /* 0x000fe20003f86270 */
[----:B------:R-:W-:Y:S02]  /*17610*/  IMAD.MOV.U32 R13, RZ, RZ, R0 ;  /* 0x000000ffff0d7224 */ /* 0x000fe400078e0000 */
[----:B------:R-:W-:-:S10]  /*17620*/  IMAD.MOV.U32 R2, RZ, RZ, R14 ;  /* 0x000000ffff027224 */ /* 0x000fd400078e000e */
[----:B------:R-:W-:Y:S05]  /*17630*/  WARPSYNC.COLLECTIVE R15, `(.L_x_4766) ;  /* 0x000000000f087348 */ /* 0x000fea0003c00000 */
[----:B------:R0:W1:Y:S02]  /*17640*/  SHFL.IDX P6, R14, R13, R12, R11 ;  /* 0x0000000c0d0e7389 */ /* 0x00006400000c000b */
[----:B01----:R-:W-:Y:S01]  /*17650*/  ENDCOLLECTIVE ;  /* 0x000000000000791b */ /* 0x003fe20003800000 */
.L_x_4766:
        /* <DEDUP_REMOVED lines=18> */
.L_x_4767:
[----:B------:R-:W-:-:S05]  /*17780*/  VIADD R2, R4, 0x50 ;  /* 0x0000005004027836 */ /* 0x000fca0000000000 */
[----:B------:R-:W-:Y:S01]  /*17790*/  ISETP.GE.AND P4, PT, R2, R5, PT ;  /* 0x000000050200720c */ /* 0x000fe20003f86270 */
[----:B------:R-:W-:Y:S02]  /*177a0*/  IMAD.MOV.U32 R13, RZ, RZ, R0 ;  /* 0x000000ffff0d7224 */ /* 0x000fe400078e0000 */
[----:B------:R-:W-:-:S10]  /*177b0*/  IMAD.MOV.U32 R2, RZ, RZ, R14 ;  /* 0x000000ffff027224 */ /* 0x000fd400078e000e */
[----:B------:R-:W-:Y:S05]  /*177c0*/  WARPSYNC.COLLECTIVE R15, `(.L_x_4768) ;  /* 0x000000000f087348 */ /* 0x000fea0003c00000 */
[----:B------:R0:W1:Y:S02]  /*177d0*/  SHFL.IDX P6, R14, R13, R12, R11 ;  /* 0x0000000c0d0e7389 */ /* 0x00006400000c000b */
[----:B01----:R-:W-:Y:S01]  /*177e0*/  ENDCOLLECTIVE ;  /* 0x000000000000791b */ /* 0x003fe20003800000 */
.L_x_4768:
        /* <DEDUP_REMOVED lines=18> */
.L_x_4769:
[----:B------:R-:W-:-:S05]  /*17910*/  VIADD R2, R4, 0x60 ;  /* 0x0000006004027836 */ /* 0x000fca0000000000 */
[----:B------:R-:W-:Y:S01]  /*17920*/  ISETP.GE.AND P4, PT, R2, R5, PT ;  /* 0x000000050200720c */ /* 0x000fe20003f86270 */
[----:B------:R-:W-:Y:S02]  /*17930*/  IMAD.MOV.U32 R13, RZ, RZ, R0 ;  /* 0x000000ffff0d7224 */ /* 0x000fe400078e0000 */
[----:B------:R-:W-:-:S10]  /*17940*/  IMAD.MOV.U32 R2, RZ, RZ, R14 ;  /* 0x000000ffff027224 */ /* 0x000fd400078e000e */
[----:B------:R-:W-:Y:S05]  /*17950*/  WARPSYNC.COLLECTIVE R15, `(.L_x_4770) ;  /* 0x000000000f087348 */ /* 0x000fea0003c00000 */
[----:B------:R0:W1:Y:S02]  /*17960*/  SHFL.IDX P6, R14, R13, R12, R11 ;  /* 0x0000000c0d0e7389 */ /* 0x00006400000c000b */
[----:B01----:R-:W-:Y:S01]  /*17970*/  ENDCOLLECTIVE ;  /* 0x000000000000791b */ /* 0x003fe20003800000 */
.L_x_4770:
        /* <DEDUP_REMOVED lines=18> */
.L_x_4771:
[----:B------:R-:W-:Y:S02]  /*17aa0*/  IMAD.MOV.U32 R13, RZ, RZ, R0 ;  /* 0x000000ffff0d7224 */ /* 0x000fe400078e0000 */
[----:B------:R-:W-:-:S07]  /*17ab0*/  IMAD.MOV.U32 R6, RZ, RZ, R14 ;  /* 0x000000ffff067224 */ /* 0x000fce00078e000e */
[----:B------:R-:W-:Y:S05]  /*17ac0*/  WARPSYNC.COLLECTIVE R15, `(.L_x_4772) ;  /* 0x000000000f087348 */ /* 0x000fea0003c00000 */
[----:B------:R0:W1:Y:S02]  /*17ad0*/  SHFL.IDX P6, R14, R13, R12, R11 ;  /* 0x0000000c0d0e7389 */ /* 0x00006400000c000b */
[----:B01----:R-:W-:Y:S01]  /*17ae0*/  ENDCOLLECTIVE ;  /* 0x000000000000791b */ /* 0x003fe20003800000 */
.L_x_4772:
[----:B------:R-:W-:Y:S01]  /*17af0*/  IMAD.MOV.U32 R0, RZ, RZ, R14 ;  /* 0x000000ffff007224 */ /* 0x000fe200078e000e */
[----:B------:R-:W-:Y:S06]  /*17b00*/  BRA `(.L_x_4773) ;  /* 0xffffffbc00787947 */ /* 0x000fec000383ffff */
.L_x_4667:
[----:B0-----:R0:W1:Y:S02]  /*17b10*/  SYNCS.PHASECHK.TRANS64.TRYWAIT P0, [R17+URZ+0x30820], R0 ;  /* 0x03082000110075a7 */ /* 0x001064000800017f */
[----:B-1----:R-:W-:Y:S05]  /*17b20*/  @!P0 NANOSLEEP.SYNCS 0x989680 ;  /* 0x009896800000895d */ /* 0x002fea0003900000 */
[----:B------:R-:W1:Y:S02]  /*17b30*/  @!P0 SYNCS.PHASECHK.TRANS64 P0, [R17+URZ+0x30820], R0 ;  /* 0x03082000110085a7 */ /* 0x000e64000800007f */
[----:B-1----:R-:W-:Y:S05]  /*17b40*/  @!P0 BRA `(.L_x_4667) ;  /* 0xfffffffc00f08947 */ /* 0x002fea000383ffff */
[----:B------:R-:W-:Y:S05]  /*17b50*/  BRA `(.L_x_4774) ;  /* 0xffffffbc00f07947 */ /* 0x000fea000383ffff */
.L_x_4674:
[----:B0-----:R0:W1:Y:S02]  /*17b60*/  SYNCS.PHASECHK.TRANS64.TRYWAIT P0, [R3+URZ+0x30840], R2 ;  /* 0x03084002030075a7 */ /* 0x001064000800017f */
[----:B-1----:R-:W-:Y:S05]  /*17b70*/  @!P0 NANOSLEEP.SYNCS 0x989680 ;  /* 0x009896800000895d */ /* 0x002fea0003900000 */
[----:B------:R-:W1:Y:S02]  /*17b80*/  @!P0 SYNCS.PHASECHK.TRANS64 P0, [R3+URZ+0x30840], R2 ;  /* 0x03084002030085a7 */ /* 0x000e64000800007f */
[----:B-1----:R-:W-:Y:S05]  /*17b90*/  @!P0 BRA `(.L_x_4674) ;  /* 0xfffffffc00f08947 */ /* 0x002fea000383ffff */
[----:B------:R-:W-:Y:S05]  /*17ba0*/  BRA `(.L_x_4775) ;  /* 0xffffffc000ac7947 */ /* 0x000fea000383ffff */
.L_x_4681:
[----:B0-----:R0:W1:Y:S02]  /*17bb0*/  SYNCS.PHASECHK.TRANS64.TRYWAIT P0, [R3+URZ+0x60], R2 ;  /* 0x00006002030075a7 */ /* 0x001064000800017f */
[----:B-1----:R-:W-:Y:S05]  /*17bc0*/  @!P0 NANOSLEEP.SYNCS 0x989680 ;  /* 0x009896800000895d */ /* 0x002fea0003900000 */
[----:B------:R-:W1:Y:S02]  /*17bd0*/  @!P0 SYNCS.PHASECHK.TRANS64 P0, [R3+URZ+0x60], R2 ;  /* 0x00006002030085a7 */ /* 0x000e64000800007f */
[----:B-1----:R-:W-:Y:S05]  /*17be0*/  @!P0 BRA `(.L_x_4681) ;  /* 0xfffffffc00f08947 */ /* 0x002fea000383ffff */
[----:B------:R-:W-:Y:S05]  /*17bf0*/  BRA `(.L_x_4776) ;  /* 0xffffffc400bc7947 */ /* 0x000fea000383ffff */
.L_x_4692:
[----:B--2---:R2:W3:Y:S02]  /*17c00*/  SYNCS.PHASECHK.TRANS64.TRYWAIT P0, [R3+URZ+0x30840], R2 ;  /* 0x03084002030075a7 */ /* 0x0044e4000800017f */
[----:B---3--:R-:W-:Y:S05]  /*17c10*/  @!P0 NANOSLEEP.SYNCS 0x989680 ;  /* 0x009896800000895d */ /* 0x008fea0003900000 */
[----:B------:R-:W3:Y:S02]  /*17c20*/  @!P0 SYNCS.PHASECHK.TRANS64 P0, [R3+URZ+0x30840], R2 ;  /* 0x03084002030085a7 */ /* 0x000ee4000800007f */
[----:B---3--:R-:W-:Y:S05]  /*17c30*/  @!P0 BRA `(.L_x_4692) ;  /* 0xfffffffc00f08947 */ /* 0x008fea000383ffff */
[----:B------:R-:W-:Y:S05]  /*17c40*/  BRA `(.L_x_4777) ;  /* 0xffffffcc00807947 */ /* 0x000fea000383ffff */
.L_x_4699:
[----:B0-----:R0:W1:Y:S02]  /*17c50*/  SYNCS.PHASECHK.TRANS64.TRYWAIT P0, [R9+URZ+0x60], R2 ;  /* 0x00006002090075a7 */ /* 0x001064000800017f */
[----:B-1----:R-:W-:Y:S05]  /*17c60*/  @!P0 NANOSLEEP.SYNCS 0x989680 ;  /* 0x009896800000895d */ /* 0x002fea0003900000 */
[----:B------:R-:W1:Y:S02]  /*17c70*/  @!P0 SYNCS.PHASECHK.TRANS64 P0, [R9+URZ+0x60], R2 ;  /* 0x00006002090085a7 */ /* 0x000e64000800007f */
[----:B-1----:R-:W-:Y:S05]  /*17c80*/  @!P0 BRA `(.L_x_4699) ;  /* 0xfffffffc00f08947 */ /* 0x002fea000383ffff */
[----:B------:R-:W-:Y:S05]  /*17c90*/  BRA `(.L_x_4778) ;  /* 0xffffffd000907947 */ /* 0x000fea000383ffff */
.L_x_4709:
[----:B-1----:R1:W2:Y:S02]  /*17ca0*/  SYNCS.PHASECHK.TRANS64.TRYWAIT P0, [R2+URZ+0x30840], R3 ;  /* 0x03084003020075a7 */ /* 0x0022a4000800017f */
[----:B--2---:R-:W-:Y:S05]  /*17cb0*/  @!P0 NANOSLEEP.SYNCS 0x989680 ;  /* 0x009896800000895d */ /* 0x004fea0003900000 */
[----:B------:R-:W2:Y:S02]  /*17cc0*/  @!P0 SYNCS.PHASECHK.TRANS64 P0, [R2+URZ+0x30840], R3 ;  /* 0x03084003020085a7 */ /* 0x000ea4000800007f */
[----:B--2---:R-:W-:Y:S05]  /*17cd0*/  @!P0 BRA `(.L_x_4709) ;  /* 0xfffffffc00f08947 */ /* 0x004fea000383ffff */
[----:B------:R-:W-:Y:S05]  /*17ce0*/  BRA `(.L_x_4779) ;  /* 0xffffffd800247947 */ /* 0x000fea000383ffff */
.L_x_4716:
[----:B0-----:R0:W1:Y:S02]  /*17cf0*/  SYNCS.PHASECHK.TRANS64.TRYWAIT P0, [R2+URZ+0x60], R5 ;  /* 0x00006005020075a7 */ /* 0x001064000800017f */
[----:B-1----:R-:W-:Y:S05]  /*17d00*/  @!P0 NANOSLEEP.SYNCS 0x989680 ;  /* 0x009896800000895d */ /* 0x002fea0003900000 */
[----:B------:R-:W1:Y:S02]  /*17d10*/  @!P0 SYNCS.PHASECHK.TRANS64 P0, [R2+URZ+0x60], R5 ;  /* 0x00006005020085a7 */ /* 0x000e64000800007f */
[----:B-1----:R-:W-:Y:S05]  /*17d20*/  @!P0 BRA `(.L_x_4716) ;  /* 0xfffffffc00f08947 */ /* 0x002fea000383ffff */
[----:B------:R-:W-:Y:S05]  /*17d30*/  BRA `(.L_x_4780) ;  /* 0xffffffdc00347947 */ /* 0x000fea000383ffff */
.L_x_4728:
[----:B0-----:R0:W1:Y:S02]  /*17d40*/  SYNCS.PHASECHK.TRANS64.TRYWAIT P0, [R2+URZ+0x30860], R3 ;  /* 0x03086003020075a7 */ /* 0x001064000800017f */
[----:B-1----:R-:W-:Y:S05]  /*17d50*/  @!P0 NANOSLEEP.SYNCS 0x989680 ;  /* 0x009896800000895d */ /* 0x002fea0003900000 */
[----:B------:R-:W1:Y:S02]  /*17d60*/  @!P0 SYNCS.PHASECHK.TRANS64 P0, [R2+URZ+0x30860], R3 ;  /* 0x03086003020085a7 */ /* 0x000e64000800007f */
[----:B-1----:R-:W-:Y:S05]  /*17d70*/  @!P0 BRA `(.L_x_4728) ;  /* 0xfffffffc00f08947 */ /* 0x002fea000383ffff */
[----:B------:R-:W-:Y:S05]  /*17d80*/  BRA `(.L_x_4781) ;  /* 0xffffffe000b47947 */ /* 0x000fea000383ffff */
.L_x_4736:
[----:B------:R-:W-:Y:S01]  /*17d90*/  BSSY B0, `(.L_x_4782) ;  /* 0x0000008000007945 */ /* 0x000fe20003800000 */
[----:B-----5:R-:W-:Y:S02]  /*17da0*/  IMAD.MOV.U32 R13, RZ, RZ, R2 ;  /* 0x000000ffff0d7224 */ /* 0x020fe400078e0002 */
[----:B------:R-:W-:Y:S02]  /*17db0*/  IMAD.MOV.U32 R12, RZ, RZ, RZ ;  /* 0x000000ffff0c7224 */ /* 0x000fe400078e00ff */
[----:B------:R-:W-:Y:S02]  /*17dc0*/  IMAD.MOV.U32 R11, RZ, RZ, 0x1f ;  /* 0x0000001fff0b7424 */ /* 0x000fe400078e00ff */
[----:B------:R-:W-:-:S07]  /*17dd0*/  IMAD.MOV.U32 R15, RZ, RZ, -0x1 ;  /* 0xffffffffff0f7424 */ /* 0x000fce00078e00ff */
[----:B0-----:R-:W-:Y:S05]  /*17de0*/  WARPSYNC.COLLECTIVE R15, `(.L_x_4783) ;  /* 0x000000000f087348 */ /* 0x001fea0003c00000 */
[----:B------:R1:W2:Y:S02]  /*17df0*/  SHFL.IDX P6, R14, R13, R12, R11 ;  /* 0x0000000c0d0e7389 */ /* 0x0002a400000c000b */
[----:B012---:R-:W-:Y:S01]  /*17e00*/  ENDCOLLECTIVE ;  /* 0x000000000000791b */ /* 0x007fe20003800000 */
.L_x_4783:
[----:B------:R-:W-:Y:S05]  /*17e10*/  BSYNC B0 ;  /* 0x0000000000007941 */ /* 0x000fea0003800000 */
.L_x_4782:
[----:B------:R-:W-:Y:S05]  /*17e20*/  BRA `(.L_x_4784) ;  /* 0xffffffe400e87947 */ /* 0x000fea000383ffff */
.L_x_4739:
[----:B0-----:R0:W1:Y:S02]  /*17e30*/  SYNCS.PHASECHK.TRANS64.TRYWAIT P0, [R0+URZ+0x30820], R3 ;  /* 0x03082003000075a7 */ /* 0x001064000800017f */
[----:B-1----:R-:W-:Y:S05]  /*17e40*/  @!P0 NANOSLEEP.SYNCS 0x989680 ;  /* 0x009896800000895d */ /* 0x002fea0003900000 */
[----:B------:R-:W1:Y:S02]  /*17e50*/  @!P0 SYNCS.PHASECHK.TRANS64 P0, [R0+URZ+0x30820], R3 ;  /* 0x03082003000085a7 */ /* 0x000e64000800007f */
[----:B-1----:R-:W-:Y:S05]  /*17e60*/  @!P0 BRA `(.L_x_4739) ;  /* 0xfffffffc00f08947 */ /* 0x002fea000383ffff */
[----:B------:R-:W-:Y:S05]  /*17e70*/  BRA `(.L_x_4785) ;  /* 0xffffffe800347947 */ /* 0x000fea000383ffff */
.L_x_4740:
        /* <DEDUP_REMOVED lines=11> */
.L_x_4787:
[----:B------:R-:W-:Y:S05]  /*17f30*/  BSYNC B0 ;  /* 0x0000000000007941 */ /* 0x000fea0003800000 */
.L_x_4786:
[----:B------:R-:W-:Y:S05]  /*17f40*/  BRA `(.L_x_4788) ;  /* 0xffffffe8001c7947 */ /* 0x000fea000383ffff */
.L_x_4743:
[----:B------:R-:W-:Y:S01]  /*17f50*/  BSSY B1, `(.L_x_4789) ;  /* 0x0000006000017945 */ /* 0x000fe20003800000 */
[----:B------:R-:W-:-:S07]  /*17f60*/  IMAD.MOV.U32 R15, RZ, RZ, -0x1 ;  /* 0xffffffffff0f7424 */ /* 0x000fce00078e00ff */
[----:B01----:R-:W-:Y:S05]  /*17f70*/  WARPSYNC.COLLECTIVE R15, `(.L_x_4790) ;  /* 0x000000000f0c7348 */ /* 0x003fea0003c00000 */
[----:B------:R-:W-:Y:S02]  /*17f80*/  ELECT P6, UR62, PT ;  /* 0x00000000003e782f */ /* 0x000fe400038c0000 */
[----:B------:R-:W-:Y:S01]  /*17f90*/  MOV R14, UR62 ;  /* 0x0000003e000e7c02 */ /* 0x000fe20008000f00 */
[----:B01----:R-:W-:Y:S10]  /*17fa0*/  ENDCOLLECTIVE ;  /* 0x000000000000791b */ /* 0x003ff40003800000 */
.L_x_4790:
[----:B------:R-:W-:Y:S05]  /*17fb0*/  BSYNC B1 ;  /* 0x0000000000017941 */ /* 0x000fea0003800000 */
.L_x_4789:
[----:B------:R-:W-:Y:S05]  /*17fc0*/  BRA `(.L_x_4791) ;  /* 0xffffffe800147947 */ /* 0x000fea000383ffff */
.L_x_4745:
[----:B0-----:R0:W1:Y:S02]  /*17fd0*/  SYNCS.PHASECHK.TRANS64.TRYWAIT P0, [R6+URZ], R5 ;  /* 0x00000005060075a7 */ /* 0x001064000800017f */
[----:B-1----:R-:W-:Y:S05]  /*17fe0*/  @!P0 NANOSLEEP.SYNCS 0x989680 ;  /* 0x009896800000895d */ /* 0x002fea0003900000 */
[----:B------:R-:W1:Y:S02]  /*17ff0*/  @!P0 SYNCS.PHASECHK.TRANS64 P0, [R6+URZ], R5 ;  /* 0x00000005060085a7 */ /* 0x000e64000800007f */
[----:B-1----:R-:W-:Y:S05]  /*18000*/  @!P0 BRA `(.L_x_4745) ;  /* 0xfffffffc00f08947 */ /* 0x002fea000383ffff */
[----:B------:R-:W-:Y:S05]  /*18010*/  BRA `(.L_x_4792) ;  /* 0xffffffe800547947 */ /* 0x000fea000383ffff */
.L_x_4746:
[----:B-1----:R1:W2:Y:S02]  /*18020*/  SYNCS.PHASECHK.TRANS64.TRYWAIT P0, [R3+URZ], R2 ;  /* 0x00000002030075a7 */ /* 0x0022a4000800017f */
[----:B--2---:R-:W-:Y:S05]  /*18030*/  @!P0 NANOSLEEP.SYNCS 0x989680 ;  /* 0x009896800000895d */ /* 0x004fea0003900000 */
[----:B------:R-:W2:Y:S02]  /*18040*/  @!P0 SYNCS.PHASECHK.TRANS64 P0, [R3+URZ], R2 ;  /* 0x00000002030085a7 */ /* 0x000ea4000800007f */
[----:B--2---:R-:W-:Y:S05]  /*18050*/  @!P0 BRA `(.L_x_4746) ;  /* 0xfffffffc00f08947 */ /* 0x004fea000383ffff */
[----:B------:R-:W-:Y:S05]  /*18060*/  BRA `(.L_x_4793) ;  /* 0xffffffe800487947 */ /* 0x000fea000383ffff */
.L_x_4748:
[----:B-1----:R1:W2:Y:S02]  /*18070*/  SYNCS.PHASECHK.TRANS64.TRYWAIT P0, [R18+URZ], R5 ;  /* 0x00000005120075a7 */ /* 0x0022a4000800017f */
[----:B--2---:R-:W-:Y:S05]  /*18080*/  @!P0 NANOSLEEP.SYNCS 0x989680 ;  /* 0x009896800000895d */ /* 0x004fea0003900000 */
[----:B------:R-:W2:Y:S02]  /*18090*/  @!P0 SYNCS.PHASECHK.TRANS64 P0, [R18+URZ], R5 ;  /* 0x00000005120085a7 */ /* 0x000ea4000800007f */
[----:B--2---:R-:W-:Y:S05]  /*180a0*/  @!P0 BRA `(.L_x_4748) ;  /* 0xfffffffc00f08947 */ /* 0x004fea000383ffff */
[----:B------:R-:W-:Y:S05]  /*180b0*/  BRA `(.L_x_4794) ;  /* 0xffffffe8004c7947 */ /* 0x000fea000383ffff */
.L_x_4795:
        /* <DEDUP_REMOVED lines=12> */
.L_x_15307:


//--------------------- .text._ZN7cutlass13device_kernelIN5flash11enable_sm90INS1_16FlashAttnFwdSm90INS1_25CollectiveMainloopFwdSm90ILi2EN4cute5tupleIJNS5_1CILi1EEES8_S8_EEENS6_IJNS7_ILi128EEENS7_ILi96EEENS7_ILi192EEEEEELi192ENS_6half_tEfNS_4arch4Sm90ELb0ELb1ELb1ELb1ELb0ELb0ELb0ELb1ELb1ELb1ELb0ELb0EEENS1_21CollectiveEpilogueFwdINS6_IJSA_SC_SB_EEES9_SE_SG_Li256ELb1ELb1ELb0ELb0EEENS1_36VarlenDynamicPersistentTileSchedulerILi128ELi96ELi256ELi128ELb0ELb1ELb1ELb1ELb0ELb1EEEEEEEEEvNT_6ParamsE --------------------------
	.section	.text._ZN7cutlass13device_kernelIN5flash11enable_sm90INS1_16FlashAttnFwdSm90INS1_25CollectiveMainloopFwdSm90ILi2EN4cute5tupleIJNS5_1CILi1EEES8_S8_EEENS6_IJNS7_ILi128EEENS7_ILi96EEENS7_ILi192EEEEEELi192ENS_6half_tEfNS_4arch4Sm90ELb0ELb1ELb1ELb1ELb0ELb0ELb0ELb1ELb1ELb1ELb0ELb0EEENS1_21CollectiveEpilogueFwdINS6_IJSA_SC_SB_EEES9_SE_SG_Li256ELb1ELb1ELb0ELb0EEENS1_36VarlenDynamicPersistentTileSchedulerILi128ELi96ELi256ELi128ELb0ELb1ELb1ELb1ELb0ELb1EEEEEEEEEvNT_6ParamsE,"ax",@progbits
	.align	128
.text._ZN7cutlass13device_kernelIN5flash11enable_sm90INS1_16FlashAttnFwdSm90INS1_25CollectiveMainloopFwdSm90ILi2EN4cute5tupleIJNS5_1CILi1EEES8_S8_EEENS6_IJNS7_ILi128EEENS7_ILi96EEENS7_ILi192EEEEEELi192ENS_6half_tEfNS_4arch4Sm90ELb0ELb1ELb1ELb1ELb0ELb0ELb0ELb1ELb1ELb1ELb0ELb0EEENS1_21CollectiveEpilogueFwdINS6_IJSA_SC_SB_EEES9_SE_SG_Li256ELb1ELb1ELb0ELb0EEENS1_36VarlenDynamicPersistentTileSchedulerILi128ELi96ELi256ELi128ELb0ELb1ELb1ELb1ELb0ELb1EEEEEEEEEvNT_6ParamsE:
        .type           _ZN7cutlass13device_kernelIN5flash11enable_sm90INS1_16FlashAttnFwdSm90INS1_25CollectiveMainloopFwdSm90ILi2EN4cute5tupleIJNS5_1CILi1EEES8_S8_EEENS6_IJNS7_ILi128EEENS7_ILi96EEENS7_ILi192EEEEEELi192ENS_6half_tEfNS_4arch4Sm90ELb0ELb1ELb1ELb1ELb0ELb0ELb0ELb1ELb1ELb1ELb0ELb0EEENS1_21CollectiveEpilogueFwdINS6_IJSA_SC_SB_EEES9_SE_SG_Li256ELb1ELb1ELb0ELb0EEENS1_36VarlenDynamicPersistentTileSchedulerILi128ELi96ELi256ELi128ELb0ELb1ELb1ELb1ELb0ELb1EEEEEEEEEvNT_6ParamsE,@function
        .size           _ZN7cutlass13device_kernelIN5flash11enable_sm90INS1_16FlashAttnFwdSm90INS1_25CollectiveMainloopFwdSm90ILi2EN4cute5tupleIJNS5_1CILi1EEES8_S8_EEENS6_IJNS7_ILi128EEENS7_ILi96EEENS7_ILi192EEEEEELi192ENS_6half_tEfNS_4arch4Sm90ELb0ELb1ELb1ELb1ELb0ELb0ELb0ELb1ELb1ELb1ELb0ELb0EEENS1_21CollectiveEpilogueFwdINS6_IJSA_SC_SB_EEES9_SE_SG_Li256ELb1ELb1ELb0ELb0EEENS1_36VarlenDynamicPersistentTileSchedulerILi128ELi96ELi256ELi128ELb0ELb1ELb1ELb1ELb0ELb1EEEEEEEEEvNT_6ParamsE,(.L_x_15308 - _ZN7cutlass13device_kernelIN5flash11enable_sm90INS1_16FlashAttnFwdSm90INS1_25CollectiveMainloopFwdSm90ILi2EN4cute5tupleIJNS5_1CILi1EEES8_S8_EEENS6_IJNS7_ILi128EEENS7_ILi96EEENS7_ILi192EEEEEELi192ENS_6half_tEfNS_4arch4Sm90ELb0ELb1ELb1ELb1ELb0ELb0ELb0ELb1ELb1ELb1ELb0ELb0EEENS1_21CollectiveEpilogueFwdINS6_IJSA_SC_SB_EEES9_SE_SG_Li256ELb1ELb1ELb0ELb0EEENS1_36VarlenDynamicPersistentTileSchedulerILi128ELi96ELi256ELi128ELb0ELb1ELb1ELb1ELb0ELb1EEEEEEEEEvNT_6ParamsE)
        .other          _ZN7cutlass13device_kernelIN5flash11enable_sm90INS1_16FlashAttnFwdSm90INS1_25CollectiveMainloopFwdSm90ILi2EN4cute5tupleIJNS5_1CILi1EEES8_S8_EEENS6_IJNS7_ILi128EEENS7_ILi96EEENS7_ILi192EEEEEELi192ENS_6half_tEfNS_4arch4Sm90ELb0ELb1ELb1ELb1ELb0ELb0ELb0ELb1ELb1ELb1ELb0ELb0EEENS1_21CollectiveEpilogueFwdINS6_IJSA_SC_SB_EEES9_SE_SG_Li256ELb1ELb1ELb0ELb0EEENS1_36VarlenDynamicPersistentTileSchedulerILi128ELi96ELi256ELi128ELb0ELb1ELb1ELb1ELb0ELb1EEEEEEEEEvNT_6ParamsE,@"STO_CUDA_ENTRY STV_DEFAULT"
_ZN7cutlass13device_kernelIN5flash11enable_sm90INS1_16FlashAttnFwdSm90INS1_25CollectiveMainloopFwdSm90ILi2EN4cute5tupleIJNS5_1CILi1EEES8_S8_EEENS6_IJNS7_ILi128EEENS7_ILi96EEENS7_ILi192EEEEEELi192ENS_6half_tEfNS_4arch4Sm90ELb0ELb1ELb1ELb1ELb0ELb0ELb0ELb1ELb1ELb1ELb0ELb0EEENS1_21CollectiveEpilogueFwdINS6_IJSA_SC_SB_EEES9_SE_SG_Li256ELb1ELb1ELb0ELb0EEENS1_36VarlenDynamicPersistentTileSchedulerILi128ELi96ELi256ELi128ELb0ELb1ELb1ELb1ELb0ELb1EEEEEEEEEvNT_6ParamsE:
        /* <DEDUP_REMOVED lines=18> */
.L_x_4797:
[----:B------:R-:W-:Y:S05]  /*0120*/  BSYNC B0 ;  /* 0x0000000000007941 */ /* 0x000fea0003800000 */
.L_x_4796:
        /* <DEDUP_REMOVED lines=41> */
.L_x_4798:
        /* <DEDUP_REMOVED lines=22> */
.L_x_4799:
        /* <DEDUP_REMOVED lines=18> */
.L_x_4800:
        /* <DEDUP_REMOVED lines=22> */
.L_x_4801:
        /* <DEDUP_REMOVED lines=22> */
.L_x_4802:
        /* <DEDUP_REMOVED lines=8> */
.L_x_4804:
        /* <DEDUP_REMOVED lines=25> */
[----:B------:R-:W-:-:S03]  /*0b10*/  SHF.R.S32.HI R200, RZ, 0x7, R3 ;  /* 0x00000007ffc87819 */ /* 0x000fc60000011403 */
[----:B------:R-:W-:-:S05]  /*0b20*/  IMAD.SHL.U32 R6, R4, 0x20, RZ ;  /* 0x0000002004067824 */ /* 0x000fca00078e00ff */
[----:B------:R-:W-:Y:S02]  /*0b30*/  LOP3.LUT R7, R6, 0xfffffc00, RZ, 0xc0, !PT ;  /* 0xfffffc0006077812 */ /* 0x000fe400078ec0ff */
[----:B------:R-:W-:-:S04]  /*0b40*/  LEA.HI R6, R0, R207, RZ, 0x2 ;  /* 0x000000cf00067211 */ /* 0x000fc800078f10ff */
[----:B------:R-:W-:-:S05]  /*0b50*/  LOP3.LUT R6, R6, 0xfffffffc, RZ, 0xc0, !PT ;  /* 0xfffffffc06067812 */ /* 0x000fca00078ec0ff */
[----:B------:R-:W-:Y:S01]  /*0b60*/  IMAD.IADD R6, R207, 0x1, -R6 ;  /* 0x00000001cf067824 */ /* 0x000fe200078e0a06 */
[----:B--2---:R-:W-:Y:S02]  /*0b70*/  R2UR UR4, R2 ;  /* 0x00000000020472ca */ /* 0x004fe400000e0000 */
[C---:B------:R-:W-:Y:S02]  /*0b80*/  LOP3.LUT R2, R3.reuse, 0xffffff80, RZ, 0xc0, !PT ;  /* 0xffffff8003027812 */ /* 0x040fe400078ec0ff */
[----:B------:R-:W-:-:S03]  /*0b90*/  LEA.HI R3, R3, R200, RZ, 0x1 ;  /* 0x000000c803037211 */ /* 0x000fc600078f08ff */
[C---:B------:R-:W-:Y:S01]  /*0ba0*/  IMAD.IADD R199, R207.reuse, 0x1, -R2 ;  /* 0x00000001cfc77824 */ /* 0x040fe200078e0a02 */
[CC--:B------:R-:W-:Y:S02]  /*0bb0*/  LEA.HI R2, R0.reuse, R207.reuse, RZ, 0x4 ;  /* 0x000000cf00027211 */ /* 0x0c0fe400078f20ff */
[----:B------:R-:W-:Y:S02]  /*0bc0*/  LEA.HI R0, R0, R207, RZ, 0x3 ;  /* 0x000000cf00007211 */ /* 0x000fe400078f18ff */
[----:B------:R-:W-:Y:S01]  /*0bd0*/  SHF.R.S32.HI R8, RZ, 0x1f, R199 ;  /* 0x0000001fff087819 */ /* 0x000fe200000114c7 */
[----:B------:R-:W-:Y:S01]  /*0be0*/  ULOP3.LUT UR8, UR4, 0x1, URZ, 0xfc, !UPT ;  /* 0x0000000104087892 */ /* 0x000fe2000f8efc3f */
[----:B------:R-:W-:Y:S02]  /*0bf0*/  SHF.R.S32.HI R5, RZ, 0x4, R2 ;  /* 0x00000004ff057819 */ /* 0x000fe40000011402 */
[----:B------:R-:W-:Y:S01]  /*0c00*/  LEA.HI R9, R8, R199, RZ, 0x2 ;  /* 0x000000c708097211 */ /* 0x000fe200078f10ff */
[----:B------:R-:W-:Y:S01]  /*0c10*/  UMOV UR4, URZ ;  /* 0x0000003f00047c82 */ /* 0x000fe20008000000 */
[C---:B------:R-:W-:Y:S01]  /*0c20*/  LOP3.LUT R4, R2.reuse, 0x3fffff0, RZ, 0xc0, !PT ;  /* 0x03fffff002047812 */ /* 0x040fe200078ec0ff */
[----:B------:R-:W-:Y:S01]  /*0c30*/  IMAD.U32 R203, RZ, RZ, UR8 ;  /* 0x00000008ffcb7e24 */ /* 0x000fe2000f8e00ff */
[--C-:B------:R-:W-:Y:S01]  /*0c40*/  SHF.R.S32.HI R10, RZ, 0x2, R9.reuse ;  /* 0x00000002ff0a7819 */ /* 0x100fe20000011409 */
[----:B------:R-:W-:Y:S01]  /*0c50*/  IMAD.U32 R198, RZ, RZ, UR4 ;  /* 0x00000004ffc67e24 */ /* 0x000fe2000f8e00ff */
[----:B------:R-:W-:Y:S01]  /*0c60*/  SHF.R.S32.HI R11, RZ, 0x1f, R9 ;  /* 0x0000001fff0b7819 */ /* 0x000fe20000011409 */
[----:B------:R-:W-:Y:S01]  /*0c70*/  IMAD.IADD R4, R207, 0x1, -R4 ;  /* 0x00000001cf047824 */ /* 0x000fe200078e0a04 */
[----:B------:R-:W-:-:S02]  /*0c80*/  LEA.HI R2, R2, R5, RZ, 0x1 ;  /* 0x0000000502027211 */ /* 0x000fc400078f08ff */
[----:B------:R-:W-:Y:S01]  /*0c90*/  LEA.HI R11, R11, R10, RZ, 0x3 ;  /* 0x0000000a0b0b7211 */ /* 0x000fe200078f18ff */
[----:B------:R-:W-:Y:S01]  /*0ca0*/  IMAD R7, R4, 0x40, R7 ;  /* 0x0000004004077824 */ /* 0x000fe200078e0207 */
[----:B------:R-:W-:Y:S02]  /*0cb0*/  LOP3.LUT R194, R0, 0xfffffff8, RZ, 0xc0, !PT ;  /* 0xfffffff800c27812 */ /* 0x000fe400078ec0ff */
[----:B------:R-:W-:Y:S02]  /*0cc0*/  LOP3.LUT R11, R11, 0xfffffff8, RZ, 0xc0, !PT ;  /* 0xfffffff80b0b7812 */ /* 0x000fe400078ec0ff */
[----:B------:R-:W-:Y:S01]  /*0cd0*/  LEA.HI R8, R8, R199, RZ, 0x5 ;  /* 0x000000c708087211 */ /* 0x000fe200078f28ff */
[----:B------:R-:W-:Y:S01]  /*0ce0*/  IMAD.IADD R194, R207, 0x1, -R194 ;  /* 0x00000001cfc27824 */ /* 0x000fe200078e0ac2 */
[----:B------:R-:W-:Y:S01]  /*0cf0*/  LOP3.LUT R2, R2, 0x1ffffffe, RZ, 0xc0, !PT ;  /* 0x1ffffffe02027812 */ /* 0x000fe200078ec0ff */
[----:B------:R-:W-:Y:S01]  /*0d00*/  IMAD.IADD R11, R10, 0x1, -R11 ;  /* 0x000000010a0b7824 */ /* 0x000fe200078e0a0b */
[----:B------:R-:W-:Y:S01]  /*0d10*/  SHF.R.S32.HI R8, RZ, 0x5, R8 ;  /* 0x00000005ff087819 */ /* 0x000fe20000011408 */
[----:B------:R-:W-:Y:S01]  /*0d20*/  IMAD.SHL.U32 R22, R194, 0x8, RZ ;  /* 0x00000008c2167824 */ /* 0x000fe200078e00ff */
[----:B------:R-:W-:Y:S01]  /*0d30*/  LEA.HI R4, R6, R6, RZ, 0x1 ;  /* 0x0000000606047211 */ /* 0x000fe200078f08ff */
[----:B------:R-:W-:Y:S01]  /*0d40*/  IMAD.IADD R2, R5, 0x1, -R2 ;  /* 0x0000000105027824 */ /* 0x000fe200078e0a02 */
        /* <DEDUP_REMOVED lines=13> */
[----:B------:R-:W-:-:S02]  /*0e20*/  IMAD R202, R2, 0x8, R7 ;  /* 0x0000000802ca7824 */ /* 0x000fc400078e0207 */
[----:B------:R-:W-:Y:S02]  /*0e30*/  IMAD.IADD R18, R199, 0x1, -R18 ;  /* 0x00000001c7127824 */ /* 0x000fe400078e0a12 */
[----:B------:R-:W-:-:S07]  /*0e40*/  IMAD R19, R6, 0x8, R201 ;  /* 0x0000000806137824 */ /* 0x000fce00078e02c9 */
.L_x_4904:
[----:B------:R-:W-:Y:S01]  /*0e50*/  ULDC.64 UR8, c[0x0][0xa28] ;  /* 0x00028a0000087ab9 */ /* 0x000fe20000000a00 */
[----:B01----:R-:W-:Y:S01]  /*0e60*/  IMAD.MOV.U32 R7, RZ, RZ, RZ ;  /* 0x000000ffff077224 */ /* 0x003fe200078e00ff */
[----:B------:R-:W-:Y:S01]  /*0e70*/  UISETP.NE.U32.AND UP0, UPT, UR8, URZ, UPT ;  /* 0x0000003f0800728c */ /* 0x000fe2000bf05070 */
[----:B------:R-:W-:-:S03]  /*0e80*/  ULDC.64 UR12, c[0x0][0x208] ;  /* 0x00008200000c7ab9 */ /* 0x000fc60000000a00 */
        /* <DEDUP_REMOVED lines=9> */
[----:B------:R-:W-:Y:S02]  /*0f20*/  IMAD.U32 R2, RZ, RZ, UR8 ;  /* 0x00000008ff027e24 */ /* 0x000fe4000f8e00ff */
[----:B--2-4-:R-:W-:Y:S01]  /*0f30*/  IMAD.U32 R3, RZ, RZ, UR9 ;  /* 0x00000009ff037e24 */ /* 0x014fe2000f8e00ff */
[----:B------:R-:W-:Y:S01]  /*0f40*/  @UP1 UIMAD.WIDE UR8, UR6, 0x4, UR10 ;  /* 0x00000004060818a5 */ /* 0x000fe2000f8e020a */
[----:B------:R-:W-:-:S03]  /*0f50*/  ULDC UR4, c[0x0][0x288] ;  /* 0x0000a20000047ab9 */ /* 0x000fc60000000800 */
[----:B------:R0:W5:Y:S01]  /*0f60*/  @P0 LDG.E R7, desc[UR12][R2.64] ;  /* 0x0000000c02070981 */ /* 0x000162000c1e1900 */
[----:B------:R-:W-:Y:S01]  /*0f70*/  IMAD.U32 R17, RZ, RZ, UR4 ;  /* 0x00000004ff117e24 */ /* 0x000fe2000f8e00ff */
[----:B------:R-:W-:Y:S01]  /*0f80*/  ULDC UR4, c[0x0][0x424] ;  /* 0x0001090000047ab9 */ /* 0x000fe20000000800 */
[----:B------:R-:W-:Y:S02]  /*0f90*/  IMAD.U32 R4, RZ, RZ, UR8 ;  /* 0x00000008ff047e24 */ /* 0x000fe4000f8e00ff */
[----:B------:R-:W-:Y:S01]  /*0fa0*/  IMAD.U32 R5, RZ, RZ, UR9 ;  /* 0x00000009ff057e24 */ /* 0x000fe2000f8e00ff */
[----:B------:R-:W-:Y:S02]  /*0fb0*/  ULDC.64 UR8, c[0x0][0x418] ;  /* 0x0001060000087ab9 */ /* 0x000fe40000000a00 */
[----:B------:R-:W-:Y:S02]  /*0fc0*/  UISETP.NE.U32.AND UP0, UPT, UR8, URZ, UPT ;  /* 0x0000003f0800728c */ /* 0x000fe4000bf05070 */
[----:B------:R0:W5:Y:S01]  /*0fd0*/  @P2 LDG.E R17, desc[UR12][R4.64] ;  /* 0x0000000c04112981 */ /* 0x000162000c1e1900 */
[----:B------:R-:W-:Y:S01]  /*0fe0*/  IMAD.U32 R195, RZ, RZ, UR7 ;  /* 0x00000007ffc37e24 */ /* 0x000fe2000f8e00ff */
[----:B------:R-:W-:-:S03]  /*0ff0*/  UISETP.NE.AND.EX UP0, UPT, UR9, URZ, UPT, UP0 ;  /* 0x0000003f0900728c */ /* 0x000fc6000bf05300 */
[----:B------:R-:W-:Y:S01]  /*1000*/  ULDC.64 UR8, c[0x0][0xa20] ;  /* 0x0002880000087ab9 */ /* 0x000fe20000000a00 */
[----:B------:R-:W-:Y:S01]  /*1010*/  USEL UR4, UR4, 0x1, UP0 ;  /* 0x0000000104047887 */ /* 0x000fe20008000000 */
[----:B------:R-:W-:Y:S01]  /*1020*/  ISETP.NE.U32.AND P1, PT, RZ, UR8, PT ;  /* 0x00000008ff007c0c */ /* 0x000fe2000bf25070 */
[----:B------:R-:W-:Y:S02]  /*1030*/  ULDC UR8, c[0x0][0x2f0] ;  /* 0x0000bc0000087ab9 */ /* 0x000fe40000000800 */
[----:B------:R-:W-:Y:S01]  /*1040*/  UIMAD UR4, UR4, UR8, URZ ;  /* 0x00000008040472a4 */ /* 0x000fe2000f8e023f */
[----:B------:R-:W-:Y:S01]  /*1050*/  ISETP.NE.AND.EX P1, PT, RZ, UR9, PT, P1 ;  /* 0x00000009ff007c0c */ /* 0x000fe2000bf25310 */
[----:B0--3--:R-:W-:-:S12]  /*1060*/  @P2 BRA `(.L_x_4805) ;  /* 0x0000000000302947 */ /* 0x009fd80003800000 */
        /* <DEDUP_REMOVED lines=9> */
[----:B-----5:R-:W2:Y:S04]  /*1100*/  LDG.E R17, desc[UR10][R2.64] ;  /* 0x0000000a02117981 */ /* 0x020ea8000c1e1900 */
[----:B------:R-:W2:Y:S02]  /*1110*/  LDG.E R0, desc[UR10][R2.64+0x4] ;  /* 0x0000040a02007981 */ /* 0x000ea4000c1e1900 */
[----:B--2---:R-:W-:-:S07]  /*1120*/  IMAD.IADD R17, R0, 0x1, -R17 ;  /* 0x0000000100117824 */ /* 0x004fce00078e0a11 */
.L_x_4805:
[----:B------:R-:W-:Y:S02]  /*1130*/  IMAD.U32 R16, RZ, RZ, UR4 ;  /* 0x00000004ff107e24 */ /* 0x000fe4000f8e00ff */
[----:B------:R-:W-:Y:S01]  /*1140*/  IMAD.U32 R197, RZ, RZ, UR6 ;  /* 0x00000006ffc57e24 */ /* 0x000fe2000f8e00ff */
[----:B------:R-:W-:Y:S06]  /*1150*/  @!P1 BRA `(.L_x_4806) ;  /* 0x00000000001c9947 */ /* 0x000fec0003800000 */
[----:B------:R-:W-:Y:S01]  /*1160*/  ULDC.64 UR8, c[0x0][0xa20] ;  /* 0x0002880000087ab9 */ /* 0x000fe20000000a00 */
[----:B------:R-:W-:Y:S01]  /*1170*/  ULDC.64 UR10, c[0x0][0x208] ;  /* 0x00008200000a7ab9 */ /* 0x000fe20000000a00 */
[----:B------:R-:W-:-:S06]  /*1180*/  UIMAD.WIDE UR6, UR6, 0x4, UR8 ;  /* 0x00000004060678a5 */ /* 0x000fcc000f8e0208 */
[----:B------:R-:W-:Y:S02]  /*1190*/  IMAD.U32 R2, RZ, RZ, UR6 ;  /* 0x00000006ff027e24 */ /* 0x000fe4000f8e00ff */
[----:B------:R-:W-:-:S05]  /*11a0*/  IMAD.U32 R3, RZ, RZ, UR7 ;  /* 0x00000007ff037e24 */ /* 0x000fca000f8e00ff */
[----:B------:R0:W5:Y:S01]  /*11b0*/  LDG.E R16, desc[UR10][R2.64] ;  /* 0x0000000a02107981 */ /* 0x000162000c1e1900 */
[----:B------:R-:W-:Y:S05]  /*11c0*/  BRA `(.L_x_4807) ;  /* 0x0000000000307947 */ /* 0x000fea0003800000 */
.L_x_4806:
        /* <DEDUP_REMOVED lines=10> */
[----:B------:R-:W2:Y:S02]  /*1270*/  LDG.E R5, desc[UR10][R2.64+0x4] ;  /* 0x0000040a02057981 */ /* 0x000ea4000c1e1900 */
[----:B--2---:R-:W-:-:S07]  /*1280*/  IMAD.IADD R16, R5, 0x1, -R16 ;  /* 0x0000000105107824 */ /* 0x004fce00078e0a10 */
.L_x_4807:
[----:B------:R-:W1:Y:S01]  /*1290*/  LDC R0, c[0x0][0x448] ;  /* 0x00011200ff007b82 */ /* 0x000e620000000800 */
[----:B------:R-:W-:Y:S01]  /*12a0*/  USHF.L.U32 UR60, UR5, 0x7, URZ ;  /* 0x00000007053c7899 */ /* 0x000fe2000800063f */
[----:B-----5:R-:W-:-:S03]  /*12b0*/  IMAD.IADD R16, R16, 0x1, -R7 ;  /* 0x0000000110107824 */ /* 0x020fc600078e0a07 */
[----:B------:R-:W-:Y:S02]  /*12c0*/  UIADD3 UR4, UR60, 0x7f, URZ ;  /* 0x0000007f3c047890 */ /* 0x000fe4000fffe03f */
[----:B0-----:R-:W-:Y:S01]  /*12d0*/  IADD3 R3, R16, 0x1, -R17 ;  /* 0x0000000110037810 */ /* 0x001fe20007ffe811 */
[----:B------:R-:W0:Y:S01]  /*12e0*/  LDC.64 R8, c[0x0][0x9e0] ;  /* 0x00027800ff087b82 */ /* 0x000e220000000a00 */
[----:B-1----:R-:W-:Y:S02]  /*12f0*/  ISETP.NE.AND P1, PT, R0, 0x1, PT ;  /* 0x000000010000780c */ /* 0x002fe40003f25270 */
[----:B------:R-:W-:Y:S01]  /*1300*/  IMAD.U32 R0, RZ, RZ, UR4 ;  /* 0x00000004ff007e24 */ /* 0x000fe2000f8e00ff */
[----:B0-----:R-:W-:-:S10]  /*1310*/  ISETP.GE.AND P2, PT, R9, 0x1, PT ;  /* 0x000000010900780c */ /* 0x001fd40003f46270 */
[----:B------:R-:W0:Y:S08]  /*1320*/  @P1 LDC R2, c[0x0][0x44c] ;  /* 0x00011300ff021b82 */ /* 0x000e300000000800 */
[----:B------:R-:W1:Y:S01]  /*1330*/  @P1 LDC R5, c[0x0][0x450] ;  /* 0x00011400ff051b82 */ /* 0x000e620000000800 */
[----:B0-----:R-:W-:-:S05]  /*1340*/  @P1 IMAD.HI.U32 R2, R2, UR4, RZ ;  /* 0x0000000402021c27 */ /* 0x001fca000f8e00ff */
[----:B-1----:R-:W-:-:S05]  /*1350*/  @P1 SHF.R.U32.HI R0, RZ, R5, R2 ;  /* 0x00000005ff001219 */ /* 0x002fca0000011602 */
        /* <DEDUP_REMOVED lines=13> */
.L_x_4809:
[----:B------:R-:W-:-:S13]  /*1430*/  ISETP.NE.AND P0, PT, R9, 0x1, PT ;  /* 0x000000010900780c */ /* 0x000fda0003f05270 */
[----:B------:R-:W0:Y:S02]  /*1440*/  @P0 LDC.64 R4, c[0x0][0x9e8] ;  /* 0x00027a00ff040b82 */ /* 0x000e240000000a00 */
[----:B0-----:R-:W-:-:S05]  /*1450*/  @P0 IMAD.HI.U32 R4, R2, R4, RZ ;  /* 0x0000000402040227 */ /* 0x001fca00078e00ff */
[----:B------:R-:W-:-:S07]  /*1460*/  @P0 SHF.R.U32.HI R2, RZ, R5, R4 ;  /* 0x00000005ff020219 */ /* 0x000fce0000011604 */
.L_x_4810:
[----:B------:R-:W-:-:S05]  /*1470*/  IMAD R3, R2, R9, R9 ;  /* 0x0000000902037224 */ /* 0x000fca00078e0209 */
[----:B------:R-:W-:-:S07]  /*1480*/  VIMNMX R0, R0, R3, PT ;  /* 0x0000000300007248 */ /* 0x000fce0003fe0100 */
.L_x_4808:
[----:B------:R-:W0:Y:S01]  /*1490*/  @P1 LDC R4, c[0x0][0x44c] ;  /* 0x00011300ff041b82 */ /* 0x000e220000000800 */
[----:B------:R-:W-:Y:S01]  /*14a0*/  IMAD.U32 R3, RZ, RZ, UR60 ;  /* 0x0000003cff037e24 */ /* 0x000fe2000f8e00ff */
[----:B------:R-:W-:Y:S01]  /*14b0*/  ULDC UR4, c[0x0][0x9dc] ;  /* 0x0002770000047ab9 */ /* 0x000fe20000000800 */
[----:B------:R-:W-:Y:S02]  /*14c0*/  VIADD R2, R0, 0x5f ;  /* 0x0000005f00027836 */ /* 0x000fe40000000000 */
[C---:B------:R-:W-:Y:S02]  /*14d0*/  VIADD R0, R16.reuse, 0x5f ;  /* 0x0000005f10007836 */ /* 0x040fe40000000000 */
[----:B------:R-:W-:Y:S01]  /*14e0*/  IMAD.IADD R74, R16, 0x1, -R17 ;  /* 0x00000001104a7824 */ /* 0x000fe200078e0a11 */
        /* <DEDUP_REMOVED lines=23> */
.L_x_4812:
[----:B------:R-:W-:-:S13]  /*1660*/  ISETP.NE.AND P0, PT, R9, 0x1, PT ;  /* 0x000000010900780c */ /* 0x000fda0003f05270 */
[----:B------:R-:W0:Y:S02]  /*1670*/  @P0 LDC.64 R2, c[0x0][0x9e8] ;  /* 0x00027a00ff020b82 */ /* 0x000e240000000a00 */
[----:B0-----:R-:W-:-:S05]  /*1680*/  @P0 IMAD.HI.U32 R0, R4, R2, RZ ;  /* 0x0000000204000227 */ /* 0x001fca00078e00ff */
[----:B------:R-:W-:-:S07]  /*1690*/  @P0 SHF.R.U32.HI R4, RZ, R3, R0 ;  /* 0x00000003ff040219 */ /* 0x000fce0000011600 */
.L_x_4813:
[----:B------:R-:W-:-:S05]  /*16a0*/  IMAD R4, R4, R9, RZ ;  /* 0x0000000904047224 */ /* 0x000fca00078e02ff */
[----:B------:R-:W-:-:S13]  /*16b0*/  R2UR UR5, R4 ;  /* 0x00000000040572ca */ /* 0x000fda00000e0000 */
[----:B------:R-:W-:-:S04]  /*16c0*/  UISETP.LT.AND UP0, UPT, UR4, UR5, UPT ;  /* 0x000000050400728c */ /* 0x000fc8000bf01270 */
[----:B------:R-:W-:-:S12]  /*16d0*/  USEL UR4, UR4, UR5, !UP0 ;  /* 0x0000000504047287 */ /* 0x000fd8000c000000 */
.L_x_4811:
[----:B------:R-:W-:Y:S01]  /*16e0*/  UIMAD.WIDE UR4, UR4, 0x2aaaaaab, URZ ;  /* 0x2aaaaaab040478a5 */ /* 0x000fe2000f8e023f */
[----:B------:R-:W-:Y:S02]  /*16f0*/  PLOP3.LUT P0, PT, PT, PT, PT, 0x80, 0x0 ;  /* 0x000000000000781c */ /* 0x000fe40003f0f070 */
[----:B------:R-:W-:Y:S01]  /*1700*/  CS2R R2, SRZ ;  /* 0x0000000000027805 */ /* 0x000fe2000001ff00 */
[----:B------:R-:W-:Y:S01]  /*1710*/  IMAD.MOV.U32 R0, RZ, RZ, RZ ;  /* 0x000000ffff007224 */ /* 0x000fe200078e00ff */
        /* <DEDUP_REMOVED lines=87> */
.L_x_4815:
        /* <DEDUP_REMOVED lines=11> */
.L_x_5041:
[----:B------:R-:W-:Y:S05]  /*1d40*/  @!P0 BRA `(.L_x_4817) ;  /* 0x0000000000048947 */ /* 0x000fea0003800000 */
[----:B------:R-:W-:Y:S01]  /*1d50*/  BPT.TRAP 0x1 ;  /* 0x000000040000795c */ /* 0x000fe20000300000 */
.L_x_4817:
[----:B------:R-:W-:Y:S02]  /*1d60*/  IMAD.U32 R11, RZ, RZ, UR37 ;  /* 0x00000025ff0b7e24 */ /* 0x000fe4000f8e00ff */
[----:B0-----:R-:W-:-:S03]  /*1d70*/  IMAD.U32 R0, RZ, RZ, UR36 ;  /* 0x00000024ff007e24 */ /* 0x001fc6000f8e00ff */
[----:B------:R-:W-:Y:S02]  /*1d80*/  LEA R11, R11, UR38, 0x3 ;  /* 0x000000260b0b7c11 */ /* 0x000fe4000f8e18ff */
[----:B------:R-:W-:-:S04]  /*1d90*/  SHF.L.U32 R0, R0, 0x1f, RZ ;  /* 0x0000001f00007819 */ /* 0x000fc800000006ff */
[----:B------:R0:W1:Y:S01]  /*1da0*/  SYNCS.PHASECHK.TRANS64.TRYWAIT P1, [R11+URZ+0x30830], R0 ;  /* 0x030830000b0075a7 */ /* 0x000062000802017f */
[----:B------:R-:W-:Y:S05]  /*1db0*/  @!P0 BRA `(.L_x_4818) ;  /* 0x0000000000048947 */ /* 0x000fea0003800000 */
[----:B------:R-:W-:Y:S01]  /*1dc0*/  BPT.TRAP 0x1 ;  /* 0x000000040000795c */ /* 0x000fe20000300000 */
.L_x_4818:
        /* <DEDUP_REMOVED lines=9> */
.L_x_4819:
        /* <DEDUP_REMOVED lines=15> */
[----:B------:R-:W-:-:S02]  /*1f50*/  ULOP3.LUT UR4, UR39, 0x10000, URZ, 0xfc, !UPT ;  /* 0x0001000027047892 */ /* 0x000fc4000f8efc3f */
[----:B------:R-:W-:Y:S01]  /*1f60*/  UIMAD UR5, UR37, 0x900, UR61 ;  /* 0x00000900250578a4 */ /* 0x000fe2000f8e023d */
[----:B------:R-:W-:Y:S01]  /*1f70*/  IMAD.MOV.U32 R10, RZ, RZ, R4 ;  /* 0x000000ffff0a7224 */ /* 0x000fe200078e0004 */
[----:B------:R-:W-:Y:S02]  /*1f80*/  UIADD3 UR56, UR4, 0x2, URZ ;  /* 0x0000000204387890 */ /* 0x000fe4000fffe03f */
[----:B------:R-:W-:Y:S01]  /*1f90*/  UIADD3 UR58, UR5, 0x2, URZ ;  /* 0x00000002053a7890 */ /* 0x000fe2000fffe03f */
[----:B------:R-:W-:Y:S02]  /*1fa0*/  UMOV UR8, UR4 ;  /* 0x0000000400087c82 */ /* 0x000fe40008000000 */
[----:B------:R-:W-:Y:S01]  /*1fb0*/  UMOV UR10, UR5 ;  /* 0x00000005000a7c82 */ /* 0x000fe20008000000 */
[----:B------:R-:W-:Y:S01]  /*1fc0*/  UIADD3 UR52, UR4, 0x4, URZ ;  /* 0x0000000404347890 */ /* 0x000fe2000fffe03f */
[----:B------:R-:W-:Y:S01]  /*1fd0*/  HGMMA.64x96x16.F32 R24, gdesc[UR8], RZ, !UPT, gsb0 ;  /* 0x01600000081879f0 */ /* 0x000fe2000c0008ff */
[----:B------:R-:W-:Y:S01]  /*1fe0*/  UIADD3 UR54, UR5, 0x4, URZ ;  /* 0x0000000405367890 */ /* 0x000fe2000fffe03f */
[----:B------:R-:W-:Y:S01]  /*1ff0*/  IMAD.U32 R6, RZ, RZ, UR8 ;  /* 0x00000008ff067e24 */ /* 0x000fe2000f8e00ff */
        /* <DEDUP_REMOVED lines=8> */
[----:B------:R-:W-:Y:S01]  /*2080*/  UIADD3 UR16, UR4, 0x402, URZ ;  /* 0x0000040204107890 */ /* 0x000fe2000fffe03f */
[----:B---3--:R-:W-:Y:S01]  /*2090*/  LOP3.LUT P3, RZ, R12, 0x7f, RZ, 0xc0, !PT ;  /* 0x0000007f0cff7812 */ /* 0x008fe2000786c0ff */
[----:B------:R-:W-:Y:S01]  /*20a0*/  UIADD3 UR18, UR5, 0x302, URZ ;  /* 0x0000030205127890 */ /* 0x000fe2000fffe03f */
[----:B------:R-:W-:Y:S01]  /*20b0*/  IMAD.MOV.U32 R12, RZ, RZ, -0x60 ;  /* 0xffffffa0ff0c7424 */ /* 0x000fe200078e00ff */
[----:B------:R-:W-:Y:S01]  /*20c0*/  UMOV UR17, 0x40000040 ;  /* 0x4000004000117882 */ /* 0x000fe20000000000 */
[----:B------:R-:W-:Y:S01]  /*20d0*/  UMOV UR19, 0x40000040 ;  /* 0x4000004000137882 */ /* 0x000fe20000000000 */
[----:B------:R-:W-:Y:S01]  /*20e0*/  UIADD3 UR20, UR4, 0x404, URZ ;  /* 0x0000040404147890 */ /* 0x000fe2000fffe03f */
[----:B------:R-:W-:Y:S01]  /*20f0*/  IMAD R15, R75, R12, 0x61 ;  /* 0x000000614b0f7424 */ /* 0x000fe200078e020c */
[----:B------:R-:W-:Y:S01]  /*2100*/  UIADD3 UR22, UR5, 0x304, URZ ;  /* 0x0000030405167890 */ /* 0x000fe2000fffe03f */
[----:B------:R-:W-:Y:S01]  /*2110*/  UMOV UR21, 0x40000040 ;  /* 0x4000004000157882 */ /* 0x000fe20000000000 */
[----:B------:R-:W-:Y:S01]  /*2120*/  UMOV UR23, 0x40000040 ;  /* 0x4000004000177882 */ /* 0x000fe20000000000 */
[----:B------:R-:W-:Y:S01]  /*2130*/  UIADD3 UR24, UR4, 0x406, URZ ;  /* 0x0000040604187890 */ /* 0x000fe2000fffe03f */
[----:B------:R-:W-:Y:S01]  /*2140*/  IMAD R12, R18, -0x2, R15 ;  /* 0xfffffffe120c7824 */ /* 0x000fe200078e020f */
[----:B------:R-:W-:Y:S01]  /*2150*/  UIADD3 UR26, UR5, 0x306, URZ ;  /* 0x00000306051a7890 */ /* 0x000fe2000fffe03f */
[----:B------:R-:W-:Y:S01]  /*2160*/  VIADD R15, R15, 0xffffffff ;  /* 0xffffffff0f0f7836 */ /* 0x000fe20000000000 */
        /* <DEDUP_REMOVED lines=27> */
[----:B------:R-:W-:-:S04]  /*2320*/  @P2 SHF.R.U32.HI R10, RZ, UR5, R9 ;  /* 0x00000005ff0a2c19 */ /* 0x000fc80008011609 */
[----:B------:R-:W-:Y:S01]  /*2330*/  @!P3 PRMT R4, RZ, 0x654, R4 ;  /* 0x00000654ff04b816 */ /* 0x000fe20000000004 */
        /* <DEDUP_REMOVED lines=88> */
[----:B------:R-:W2:Y:S05]  /*28c0*/  MUFU.TANH R24, R24 ;  /* 0x0000001800187308 */ /* 0x000eaa0000002400 */
[----:B------:R-:W-:Y:S01]  /*28d0*/  PLOP3.LUT P1, PT, PT, PT, UP1, 0x40, 0x0 ;  /* 0x000000000000781c */ /* 0x000fe20003f2e818 */
[----:B-1----:R-:W-:-:S02]  /*28e0*/  IMAD R4, R75, -0x60, R16 ;  /* 0xffffffa04b047824 */ /* 0x002fc400078e0210 */
[----:B------:R-:W1:Y:S02]  /*28f0*/  MUFU.TANH R25, R25 ;  /* 0x0000001900197308 */ /* 0x000e640000002400 */
[----:B------:R-:W-:Y:S01]  /*2900*/  VIADD R9, R4, 0x60 ;  /* 0x0000006004097836 */ /* 0x000fe20000000000 */
[----:B------:R-:W-:-:S03]  /*2910*/  IADD3 R4, -R17, R12, R16 ;  /* 0x0000000c11047210 */ /* 0x000fc60007ffe110 */
[----:B------:R-:W-:Y:S02]  /*2920*/  IMAD R20, R18, -0x2, R9 ;  /* 0xfffffffe12147824 */ /* 0x000fe400078e0209 */
[----:B------:R-:W3:Y:S01]  /*2930*/  MUFU.TANH R2, R2 ;  /* 0x0000000200027308 */ /* 0x000ee20000002400 */
[C---:B------:R-:W-:Y:S02]  /*2940*/  VIADD R21, R4.reuse, UR4 ;  /* 0x0000000404157c36 */ /* 0x040fe40008000000 */
[----:B------:R-:W-:-:S03]  /*2950*/  VIADD R27, R4, UR54 ;  /* 0x00000036041b7c36 */ /* 0x000fc60008000000 */
[----:B0-----:R-:W-:Y:S01]  /*2960*/  VIADDMNMX R4, R66, R21, R20, PT ;  /* 0x0000001542047246 */ /* 0x001fe20003800114 */
[----:B------:R-:W-:Y:S01]  /*2970*/  IMAD.IADD R9, R27, 0x1, R66 ;  /* 0x000000011b097824 */ /* 0x000fe200078e0242 */
        /* <DEDUP_REMOVED lines=45> */
[----:B-----5:R-:W-:Y:S01]  /*2c50*/  VIADD R31, R12, 0xffffffff ;  /* 0xffffffff0c1f7836 */ /* 0x020fe20000000000 */
[----:B-1234-:R-:W-:Y:S06]  /*2c60*/  @P1 BRA `(.L_x_4821) ;  /* 0x0000000000541947 */ /* 0x01efec0003800000 */
[----:B------:R-:W-:Y:S01]  /*2c70*/  IADD3 R12, -R17, R16, R66 ;  /* 0x00000010110c7210 */ /* 0x000fe20007ffe142 */
        /* <DEDUP_REMOVED lines=11> */
.L_x_4823:
[----:B------:R-:W-:-:S06]  /*2d30*/  UISETP.NE.AND UP2, UPT, UR5, 0x1, UPT ;  /* 0x000000010500788c */ /* 0x000fcc000bf45270 */
[----:B------:R-:W-:-:S05]  /*2d40*/  PLOP3.LUT P1, PT, PT, PT, UP2, 0x80, 0x0 ;  /* 0x000000000000781c */ /* 0x000fca0003f2f028 */
[----:B------:R-:W-:-:S08]  /*2d50*/  @UP2 ULDC.64 UR6, c[0x0][0x9e8] ;  /* 0x00027a0000062ab9 */ /* 0x000fd00000000a00 */
[----:B------:R-:W-:-:S05]  /*2d60*/  @P1 IMAD.HI.U32 R63, R12, UR6, RZ ;  /* 0x000000060c3f1c27 */ /* 0x000fca000f8e00ff */
[----:B------:R-:W-:-:S07]  /*2d70*/  @P1 SHF.R.U32.HI R12, RZ, UR7, R63 ;  /* 0x00000007ff0c1c19 */ /* 0x000fce000801163f */
.L_x_4824:
[----:B------:R-:W-:Y:S05]  /*2d80*/  BSYNC B0 ;  /* 0x0000000000007941 */ /* 0x000fea0003800000 */
.L_x_4822:
[----:B------:R-:W-:-:S05]  /*2d90*/  IMAD R12, R12, UR5, R31 ;  /* 0x000000050c0c7c24 */ /* 0x000fca000f8e021f */
[----:B------:R-:W-:Y:S02]  /*2da0*/  VIMNMX R9, R9, R12, !PT ;  /* 0x0000000c09097248 */ /* 0x000fe40007fe0100 */
[----:B------:R-:W-:-:S07]  /*2db0*/  VIADDMNMX R4, R12, UR5, R4, PT ;  /* 0x000000050c047c46 */ /* 0x000fce000b800104 */
.L_x_4821:
[C---:B------:R-:W-:Y:S02]  /*2dc0*/  ISETP.GE.AND P1, PT, R15.reuse, 0x2, PT ;  /* 0x000000020f00780c */ /* 0x040fe40003f26270 */
        /* <DEDUP_REMOVED lines=29> */
[C---:B------:R-:W-:Y:S02]  /*2fa0*/  ISETP.LT.OR P3, PT, R4.reuse, 0x1a, P3 ;  /* 0x0000001a0400780c */ /* 0x040fe40001f61670 */
        /* <DEDUP_REMOVED lines=102> */
.L_x_4827:
[----:B------:R-:W-:-:S06]  /*3610*/  UISETP.NE.AND UP2, UPT, UR5, 0x1, UPT ;  /* 0x000000010500788c */ /* 0x000fcc000bf45270 */
[----:B------:R-:W-:-:S05]  /*3620*/  PLOP3.LUT P5, PT, PT, PT, UP2, 0x80, 0x0 ;  /* 0x000000000000781c */ /* 0x000fca0003faf028 */
[----:B------:R-:W-:-:S08]  /*3630*/  @UP2 ULDC.64 UR6, c[0x0][0x9e8] ;  /* 0x00027a0000062ab9 */ /* 0x000fd00000000a00 */
[----:B------:R-:W-:Y:S01]  /*3640*/  @P5 IMAD.HI.U32 R9, R4, UR6, RZ ;  /* 0x0000000604095c27 */ /* 0x000fe2000f8e00ff */
[----:B------:R-:W-:-:S13]  /*3650*/  PLOP3.LUT P5, PT, PT, PT, UP2, 0x80, 0x0 ;  /* 0x000000000000781c */ /* 0x000fda0003faf028 */
[----:B------:R-:W-:-:S07]  /*3660*/  @P5 SHF.R.U32.HI R4, RZ, UR7, R9 ;  /* 0x00000007ff045c19 */ /* 0x000fce0008011609 */
.L_x_4828:
[----:B------:R-:W-:Y:S05]  /*3670*/  BSYNC B0 ;  /* 0x0000000000007941 */ /* 0x000fea0003800000 */
.L_x_4826:
[----:B------:R-:W-:-:S05]  /*3680*/  IMAD R4, R4, UR5, R31 ;  /* 0x0000000504047c24 */ /* 0x000fca000f8e021f */
[----:B------:R-:W-:Y:S02]  /*3690*/  VIMNMX R20, R20, R4, !PT ;  /* 0x0000000414147248 */ /* 0x000fe40007fe0100 */
[----:B------:R-:W-:-:S07]  /*36a0*/  VIADDMNMX R15, R4, UR5, R15, PT ;  /* 0x00000005040f7c46 */ /* 0x000fce000b80010f */
.L_x_4825:
        /* <DEDUP_REMOVED lines=138> */
[----:B------:R0:W1:Y:S01]  /*3f50*/  MUFU.EX2 R188, R29 ;  /* 0x0000001d00bc7308 */ /* 0x0000620000000800 */
[----:B------:R-:W-:Y:S01]  /*3f60*/  ISETP.GT.AND P2, PT, R20, 0x50, !P2 ;  /* 0x000000501400780c */ /* 0x000fe20005744270 */
[-CC-:B------:R-:W-:Y:S01]  /*3f70*/  FFMA.FTZ R43, R65, R9.reuse, -R60.reuse ;  /* 0x00000009412b7223 */ /* 0x180fe2000001083c */
[----:B------:R-:W-:Y:S01]  /*3f80*/  ISETP.LT.OR P1, PT, R15, 0x4a, P1 ;  /* 0x0000004a0f00780c */ /* 0x000fe20000f21670 */
[--C-:B------:R-:W-:Y:S01]  /*3f90*/  FFMA.FTZ R39, R91, R9, -R60.reuse ;  /* 0x000000095b277223 */ /* 0x100fe2000001083c */
[----:B------:R-:W-:Y:S01]  /*3fa0*/  FMNMX.FTZ R25, R0, R25, !PT ;  /* 0x0000001900197209 */ /* 0x000fe20007810000 */
[-CC-:B------:R-:W-:Y:S01]  /*3fb0*/  FFMA.FTZ R14, R14, R9.reuse, -R60.reuse ;  /* 0x000000090e0e7223 */ /* 0x180fe2000001083c */
[C---:B------:R-:W-:Y:S01]  /*3fc0*/  ISETP.GT.AND P4, PT, R20.reuse, 0x58, !P4 ;  /* 0x000000581400780c */ /* 0x040fe20006784270 */
[----:B------:R-:W2:Y:S01]  /*3fd0*/  MUFU.EX2 R31, R31 ;  /* 0x0000001f001f7308 */ /* 0x000ea20000000800 */
[----:B------:R-:W-:Y:S01]  /*3fe0*/  ISETP.GT.AND P5, PT, R20, 0x59, !P5 ;  /* 0x000000591400780c */ /* 0x000fe20006fa4270 */
[----:B0-----:R-:W-:Y:S01]  /*3ff0*/  FFMA.FTZ R29, R77, R9, -R60 ;  /* 0x000000094d1d7223 */ /* 0x001fe2000001083c */
[----:B------:R-:W-:-:S02]  /*4000*/  ISETP.LT.OR P2, PT, R15, 0x51, P2 ;  /* 0x000000510f00780c */ /* 0x000fc40001741670 */
[----:B------:R-:W-:Y:S01]  /*4010*/  FSEL R20, R3, -INF , !P1 ;  /* 0xff80000003147808 */ /* 0x000fe20004800000 */
[--C-:B------:R-:W-:Y:S01]  /*4020*/  FFMA.FTZ R3, R83, R9, -R60.reuse ;  /* 0x0000000953037223 */ /* 0x100fe2000001083c */
[----:B------:R-:W-:Y:S01]  /*4030*/  FMNMX.FTZ R25, R50, R25, !PT ;  /* 0x0000001932197209 */ /* 0x000fe20007810000 */
[----:B------:R0:W3:Y:S01]  /*4040*/  MUFU.EX2 R190, R33 ;  /* 0x0000002100be7308 */ /* 0x0000e20000000800 */
[C---:B------:R-:W-:Y:S02]  /*4050*/  ISETP.LT.OR P3, PT, R15.reuse, 0x52, P3 ;  /* 0x000000520f00780c */ /* 0x040fe40001f61670 */
[----:B------:R-:W-:Y:S02]  /*4060*/  FSEL R8, R8, -INF , !P2 ;  /* 0xff80000008087808 */ /* 0x000fe40005000000 */
[----:B------:R-:W-:Y:S02]  /*4070*/  FMNMX.FTZ R25, R20, R25, !PT ;  /* 0x0000001914197209 */ /* 0x000fe40007810000 */
[----:B------:R-:W-:Y:S01]  /*4080*/  ISETP.LT.OR P4, PT, R15, 0x59, P4 ;  /* 0x000000590f00780c */ /* 0x000fe20002781670 */
[----:B------:R4:W-:Y:S01]  /*4090*/  MUFU.EX2 R180, R3 ;  /* 0x0000000300b47308 */ /* 0x0009e20000000800 */
[----:B------:R-:W-:Y:S01]  /*40a0*/  FSEL R52, R5, -INF , !P3 ;  /* 0xff80000005347808 */ /* 0x000fe20005800000 */
[--C-:B------:R-:W-:Y:S01]  /*40b0*/  FFMA.FTZ R5, R41, R9, -R60.reuse ;  /* 0x0000000929057223 */ /* 0x100fe2000001083c */
[----:B------:R-:W-:Y:S01]  /*40c0*/  FMNMX.FTZ R25, R8, R25, !PT ;  /* 0x0000001908197209 */ /* 0x000fe20007810000 */
[-CC-:B------:R-:W-:Y:S01]  /*40d0*/  FFMA.FTZ R41, R61, R9.reuse, -R60.reuse ;  /* 0x000000093d297223 */ /* 0x180fe2000001083c */
[----:B------:R-:W-:Y:S01]  /*40e0*/  ISETP.LT.OR P5, PT, R15, 0x5a, P5 ;  /* 0x0000005a0f00780c */ /* 0x000fe20002fa1670 */
[--C-:B0-----:R-:W-:Y:S01]  /*40f0*/  FFMA.FTZ R33, R81, R9, -R60.reuse ;  /* 0x0000000951217223 */ /* 0x101fe2000001083c */
[----:B------:R-:W-:Y:S01]  /*4100*/  FSEL R54, R13, -INF , !P4 ;  /* 0xff8000000d367808 */ /* 0x000fe20006000000 */
[----:B------:R-:W-:Y:S01]  /*4110*/  MUFU.EX2 R174, R41 ;  /* 0x0000002900ae7308 */ /* 0x000fe20000000800 */
[----:B------:R-:W-:Y:S01]  /*4120*/  FMNMX.FTZ R25, R52, R25, !PT ;  /* 0x0000001934197209 */ /* 0x000fe20007810000 */
[-CC-:B----4-:R-:W-:Y:S01]  /*4130*/  FFMA.FTZ R3, R85, R9.reuse, -R60.reuse ;  /* 0x0000000955037223 */ /* 0x190fe2000001083c */
[----:B------:R-:W-:Y:S01]  /*4140*/  FSEL R56, R11, -INF , !P5 ;  /* 0xff8000000b387808 */ /* 0x000fe20006800000 */
[--C-:B------:R-:W-:Y:S01]  /*4150*/  FFMA.FTZ R11, R45, R9, -R60.reuse ;  /* 0x000000092d0b7223 */ /* 0x100fe2000001083c */
[----:B------:R-:W-:Y:S01]  /*4160*/  FMNMX.FTZ R25, R54, R25, !PT ;  /* 0x0000001936197209 */ /* 0x000fe20007810000 */
[-CC-:B------:R-:W-:Y:S01]  /*4170*/  FFMA.FTZ R13, R87, R9.reuse, -R60.reuse ;  /* 0x00000009570d7223 */ /* 0x180fe2000001083c */
[----:B------:R-:W-:Y:S01]  /*4180*/  FFMA.FTZ R15, R49, R9, -R60 ;  /* 0x00000009310f7223 */ /* 0x000fe2000001083c */
[----:B------:R-:W-:Y:S01]  /*4190*/  MUFU.EX2 R182, R3 ;  /* 0x0000000300b67308 */ /* 0x000fe20000000800 */
[----:B------:R-:W-:-:S02]  /*41a0*/  FMNMX.FTZ R25, R56, R25, !PT ;  /* 0x0000001938197209 */ /* 0x000fc40007810000 */
[----:B------:R-:W-:-:S03]  /*41b0*/  R2UR UR11, R74 ;  /* 0x000000004a0b72ca */ /* 0x000fc600000e0000 */
[----:B------:R-:W0:Y:S02]  /*41c0*/  SHFL.BFLY PT, R58, R25, 0x2, 0x1f ;  /* 0x0c401f00193a7f89 */ /* 0x000e2400000e0000 */
[----:B------:R-:W4:Y:S08]  /*41d0*/  MUFU.EX2 R35, R35 ;  /* 0x0000002300237308 */ /* 0x000f300000000800 */
[----:B------:R5:W4:Y:S01]  /*41e0*/  MUFU.EX2 R184, R29 ;  /* 0x0000001d00b87308 */ /* 0x000b220000000800 */
[----:B------:R-:W-:-:S04]  /*41f0*/  UIADD3 UR6, UR11, UR10, URZ ;  /* 0x0000000a0b067290 */ /* 0x000fc8000fffe03f */
[----:B------:R-:W-:-:S03]  /*4200*/  UIADD3 UR4, UR6, UR4, URZ ;  /* 0x0000000406047290 */ /* 0x000fc6000fffe03f */
[----:B------:R-:W4:Y:S01]  /*4210*/  MUFU.EX2 R37, R37 ;  /* 0x0000002500257308 */ /* 0x000f220000000800 */
[-CC-:B-----5:R-:W-:Y:S01]  /*4220*/  FFMA.FTZ R29, R89, R9.reuse, -R60.reuse ;  /* 0x00000009591d7223 */ /* 0x1a0fe2000001083c */
[----:B0-----:R-:W-:Y:S01]  /*4230*/  FMNMX.FTZ R58, R25, R58, !PT ;  /* 0x0000003a193a7209 */ /* 0x001fe20007810000 */
[----:B------:R-:W-:-:S05]  /*4240*/  FFMA.FTZ R25, R57, R9, -R60 ;  /* 0x0000000939197223 */ /* 0x000fca000001083c */
[----:B------:R-:W-:Y:S01]  /*4250*/  MUFU.EX2 R168, R43 ;  /* 0x0000002b00a87308 */ /* 0x000fe20000000800 */
[----:B------:R-:W0:Y:S07]  /*4260*/  SHFL.BFLY PT, R3, R58, 0x1, 0x1f ;  /* 0x0c201f003a037f89 */ /* 0x000e2e00000e0000 */
[----:B------:R-:W-:Y:S08]  /*4270*/  MUFU.EX2 R172, R25 ;  /* 0x0000001900ac7308 */ /* 0x000ff00000000800 */
[----:B------:R5:W4:Y:S08]  /*4280*/  MUFU.EX2 R186, R33 ;  /* 0x0000002100ba7308 */ /* 0x000b300000000800 */
[----:B------:R-:W-:Y:S01]  /*4290*/  MUFU.EX2 R5, R5 ;  /* 0x0000000500057308 */ /* 0x000fe20000000800 */
[----:B-----5:R-:W-:Y:S01]  /*42a0*/  FFMA.FTZ R33, R53, R9, -R60 ;  /* 0x0000000935217223 */ /* 0x020fe2000001083c */
[----:B0-----:R-:W-:-:S04]  /*42b0*/  FMNMX.FTZ R3, R58, R3, !PT ;  /* 0x000000033a037209 */ /* 0x001fc80007810000 */
[C---:B------:R-:W-:Y:S01]  /*42c0*/  FSETP.NEU.FTZ.AND P1, PT, R3.reuse, -INF , PT ;  /* 0xff8000000300780b */ /* 0x040fe20003f3d000 */
[-C--:B------:R-:W-:Y:S01]  /*42d0*/  FMUL.FTZ R25, R3, R9.reuse ;  /* 0x0000000903197220 */ /* 0x080fe20000410000 */
[----:B------:R-:W-:Y:S04]  /*42e0*/  MUFU.EX2 R11, R11 ;  /* 0x0000000b000b7308 */ /* 0x000fe80000000800 */
[----:B------:R-:W-:Y:S02]  /*42f0*/  FSEL R41, R25, RZ, P1 ;  /* 0x000000ff19297208 */ /* 0x000fe40000800000 */
[----:B------:R-:W-:Y:S02]  /*4300*/  PLOP3.LUT P1, PT, PT, PT, UP1, 0x40, 0x0 ;  /* 0x000000000000781c */ /* 0x000fe40003f2e818 */
        /* <DEDUP_REMOVED lines=21> */
[----:B--2---:R-:W-:Y:S01]  /*4460*/  FADD.FTZ R43, R31, R26 ;  /* 0x0000001a1f2b7221 */ /* 0x004fe20000010000 */
[----:B------:R-:W-:Y:S01]  /*4470*/  F2FP.F16.F32.PACK_AB R188, R188, R27 ;  /* 0x0000001bbcbc723e */ /* 0x000fe200000000ff */
[-C--:B------:R-:W-:Y:S01]  /*4480*/  FFMA.FTZ R10, R10, R9.reuse, -R41 ;  /* 0x000000090a0a7223 */ /* 0x080fe20000010829 */
[----:B------:R-:W0:Y:S01]  /*4490*/  MUFU.EX2 R21, R21 ;  /* 0x0000001500157308 */ /* 0x000e220000000800 */
[----:B---3--:R-:W-:Y:S01]  /*44a0*/  FADD.FTZ R26, R190, R43 ;  /* 0x0000002bbe1a7221 */ /* 0x008fe20000010000 */
[-CC-:B------:R-:W-:Y:S01]  /*44b0*/  FFMA.FTZ R50, R50, R9.reuse, -R41.reuse ;  /* 0x0000000932327223 */ /* 0x180fe20000010829 */
[-CC-:B------:R-:W-:Y:S01]  /*44c0*/  FFMA.FTZ R20, R20, R9.reuse, -R41.reuse ;  /* 0x0000000914147223 */ /* 0x180fe20000010829 */
[-CC-:B------:R-:W-:Y:S01]  /*44d0*/  FFMA.FTZ R52, R52, R9.reuse, -R41.reuse ;  /* 0x0000000934347223 */ /* 0x180fe20000010829 */
[----:B----4-:R-:W-:Y:S01]  /*44e0*/  FADD.FTZ R43, R35, R26 ;  /* 0x0000001a232b7221 */ /* 0x010fe20000010000 */
[----:B------:R-:W-:Y:S01]  /*44f0*/  FFMA.FTZ R54, R54, R9, -R41 ;  /* 0x0000000936367223 */ /* 0x000fe20000010829 */
[----:B------:R-:W-:Y:S01]  /*4500*/  F2FP.F16.F32.PACK_AB R190, R190, R31 ;  /* 0x0000001fbebe723e */ /* 0x000fe200000000ff */
[----:B------:R-:W1:Y:S01]  /*4510*/  MUFU.EX2 R24, R24 ;  /* 0x0000001800187308 */ /* 0x000e620000000800 */
[C---:B------:R-:W-:Y:S01]  /*4520*/  FADD.FTZ R26, R184.reuse, R43 ;  /* 0x0000002bb81a7221 */ /* 0x040fe20000010000 */
[----:B------:R-:W-:-:S03]  /*4530*/  F2FP.F16.F32.PACK_AB R184, R184, R35 ;  /* 0x00000023b8b8723e */ /* 0x000fc600000000ff */
[----:B------:R-:W-:-:S03]  /*4540*/  FADD.FTZ R43, R37, R26 ;  /* 0x0000001a252b7221 */ /* 0x000fc60000010000 */
[----:B------:R-:W2:Y:S01]  /*4550*/  MUFU.EX2 R28, R28 ;  /* 0x0000001c001c7308 */ /* 0x000ea20000000800 */
[C---:B------:R-:W-:Y:S01]  /*4560*/  FADD.FTZ R43, R186.reuse, R43 ;  /* 0x0000002bba2b7221 */ /* 0x040fe20000010000 */
[----:B------:R-:W-:Y:S02]  /*4570*/  F2FP.F16.F32.PACK_AB R186, R186, R37 ;  /* 0x00000025baba723e */ /* 0x000fe400000000ff */
[----:B0-----:R-:W-:Y:S01]  /*4580*/  F2FP.F16.F32.PACK_AB R189, R21, R2 ;  /* 0x0000000215bd723e */ /* 0x001fe200000000ff */
[----:B------:R-:W-:Y:S01]  /*4590*/  FADD.FTZ R26, R180, R43 ;  /* 0x0000002bb41a7221 */ /* 0x000fe20000010000 */
[----:B------:R-:W-:Y:S01]  /*45a0*/  FADD.FTZ R43, R2, R21 ;  /* 0x00000015022b7221 */ /* 0x000fe20000010000 */
[C---:B------:R-:W-:Y:S01]  /*45b0*/  F2FP.F16.F32.PACK_AB R180, R5.reuse, R180 ;  /* 0x000000b405b4723e */ /* 0x040fe200000000ff */
[----:B------:R0:W3:Y:S01]  /*45c0*/  MUFU.EX2 R185, R30 ;  /* 0x0000001e00b97308 */ /* 0x0000e20000000800 */
[----:B------:R-:W-:Y:S01]  /*45d0*/  FADD.FTZ R45, R5, R26 ;  /* 0x0000001a052d7221 */ /* 0x000fe20000010000 */
[----:B-1----:R-:W-:-:S04]  /*45e0*/  FADD.FTZ R26, R24, R43 ;  /* 0x0000002b181a7221 */ /* 0x002fc80000010000 */
[C---:B------:R-:W-:Y:S01]  /*45f0*/  FADD.FTZ R43, R191.reuse, R26 ;  /* 0x0000001abf2b7221 */ /* 0x040fe20000010000 */
[----:B------:R-:W-:Y:S01]  /*4600*/  F2FP.F16.F32.PACK_AB R191, R191, R24 ;  /* 0x00000018bfbf723e */ /* 0x000fe200000000ff */
[----:B------:R-:W1:Y:S01]  /*4610*/  MUFU.EX2 R32, R32 ;  /* 0x0000002000207308 */ /* 0x000e620000000800 */
[----:B0-----:R-:W-:Y:S01]  /*4620*/  FADD.FTZ R30, R182, R45 ;  /* 0x0000002db61e7221 */ /* 0x001fe20000010000 */
[----:B--2---:R-:W-:Y:S01]  /*4630*/  FADD.FTZ R26, R28, R43 ;  /* 0x0000002b1c1a7221 */ /* 0x004fe20000010000 */
[C---:B------:R-:W-:Y:S02]  /*4640*/  F2FP.F16.F32.PACK_AB R182, R11.reuse, R182 ;  /* 0x000000b60bb6723e */ /* 0x040fe400000000ff */
[----:B------:R-:W-:-:S03]  /*4650*/  FADD.FTZ R30, R11, R30 ;  /* 0x0000001e0b1e7221 */ /* 0x000fc60000010000 */
[----:B------:R-:W0:Y:S01]  /*4660*/  MUFU.EX2 R187, R34 ;  /* 0x0000002200bb7308 */ /* 0x000e220000000800 */
[----:B---3--:R-:W-:Y:S01]  /*4670*/  FADD.FTZ R43, R185, R26 ;  /* 0x0000001ab92b7221 */ /* 0x008fe20000010000 */
[----:B------:R-:W-:Y:S01]  /*4680*/  FADD.FTZ R45, R13, R30 ;  /* 0x0000001e0d2d7221 */ /* 0x000fe20000010000 */
[----:B------:R-:W-:-:S05]  /*4690*/  F2FP.F16.F32.PACK_AB R185, R185, R28 ;  /* 0x0000001cb9b9723e */ /* 0x000fca00000000ff */
[----:B------:R-:W2:Y:S08]  /*46a0*/  MUFU.EX2 R36, R36 ;  /* 0x0000002400247308 */ /* 0x000eb00000000800 */
[----:B------:R-:W3:Y:S08]  /*46b0*/  MUFU.EX2 R181, R38 ;  /* 0x0000002600b57308 */ /* 0x000ef00000000800 */
[----:B------:R4:W-:Y:S08]  /*46c0*/  MUFU.EX2 R179, R12 ;  /* 0x0000000c00b37308 */ /* 0x0009f00000000800 */
[----:B------:R-:W-:Y:S01]  /*46d0*/  MUFU.EX2 R40, R40 ;  /* 0x0000002800287308 */ /* 0x000fe20000000800 */
[-C--:B----4-:R-:W-:Y:S01]  /*46e0*/  FFMA.FTZ R12, R8, R9.reuse, -R41 ;  /* 0x00000009080c7223 */ /* 0x090fe20000010829 */
[----:B-1----:R-:W-:Y:S01]  /*46f0*/  FADD.FTZ R8, R32, R43 ;  /* 0x0000002b20087221 */ /* 0x002fe20000010000 */
[----:B------:R-:W-:-:S03]  /*4700*/  FFMA.FTZ R41, R56, R9, -R41 ;  /* 0x0000000938297223 */ /* 0x000fc60000010829 */
[C---:B0-----:R-:W-:Y:S01]  /*4710*/  FADD.FTZ R43, R187.reuse, R8 ;  /* 0x00000008bb2b7221 */ /* 0x041fe20000010000 */
[----:B------:R-:W-:Y:S01]  /*4720*/  F2FP.F16.F32.PACK_AB R187, R187, R32 ;  /* 0x00000020bbbb723e */ /* 0x000fe200000000ff */
[----:B------:R-:W-:Y:S02]  /*4730*/  MUFU.EX2 R183, R42 ;  /* 0x0000002a00b77308 */ /* 0x000fe40000000800 */
[----:B--2---:R-:W-:-:S04]  /*4740*/  FADD.FTZ R8, R36, R43 ;  /* 0x0000002b24087221 */ /* 0x004fc80000010000 */
[C---:B---3--:R-:W-:Y:S01]  /*4750*/  FADD.FTZ R27, R181.reuse, R8 ;  /* 0x00000008b51b7221 */ /* 0x048fe20000010000 */
[----:B------:R-:W-:Y:S01]  /*4760*/  F2FP.F16.F32.PACK_AB R181, R181, R36 ;  /* 0x00000024b5b5723e */ /* 0x000fe200000000ff */
[----:B------:R-:W-:Y:S08]  /*4770*/  MUFU.EX2 R44, R44 ;  /* 0x0000002c002c7308 */ /* 0x000ff00000000800 */
[----:B------:R0:W1:Y:S08]  /*4780*/  MUFU.EX2 R176, R15 ;  /* 0x0000000f00b07308 */ /* 0x0000700000000800 */
[----:B------:R-:W-:Y:S01]  /*4790*/  MUFU.EX2 R177, R46 ;  /* 0x0000002e00b17308 */ /* 0x000fe20000000800 */
[----:B0-----:R-:W-:-:S07]  /*47a0*/  FFMA.FTZ R15, R93, R9, -R60 ;  /* 0x000000095d0f7223 */ /* 0x001fce000001083c */
[----:B------:R-:W0:Y:S01]  /*47b0*/  MUFU.EX2 R29, R29 ;  /* 0x0000001d001d7308 */ /* 0x000e220000000800 */
[C---:B-1----:R-:W-:Y:S01]  /*47c0*/  FADD.FTZ R26, R176.reuse, R45 ;  /* 0x0000002db01a7221 */ /* 0x042fe20000010000 */
        /* <DEDUP_REMOVED lines=66> */
.L_x_4830:
[----:B------:R-:W-:-:S11]  /*4bf0*/  UISETP.NE.AND UP2, UPT, UR5, 0x1, UPT ;  /* 0x000000010500788c */ /* 0x000fd6000bf45270 */
[----:B------:R-:W-:Y:S02]  /*4c00*/  @UP2 ULDC.64 UR6, c[0x0][0x9e8] ;  /* 0x00027a0000062ab9 */ /* 0x000fe40000000a00 */
[----:B------:R-:W-:-:S04]  /*4c10*/  UIMAD.WIDE.U32 UR10, UR14, UR6, URZ ;  /* 0x000000060e0a72a5 */ /* 0x000fc8000f8e003f */
[----:B------:R-:W-:-:S12]  /*4c20*/  @UP2 USHF.R.U32.HI UR14, URZ, UR7, UR11 ;  /* 0x000000073f0e2299 */ /* 0x000fd8000801160b */
.L_x_4831:
[----:B------:R-:W-:-:S04]  /*4c30*/  UIMAD UR5, UR14, UR5, UR5 ;  /* 0x000000050e0572a4 */ /* 0x000fc8000f8e0205 */
[----:B------:R-:W-:-:S04]  /*4c40*/  UISETP.LT.AND UP2, UPT, UR4, UR5, UPT ;  /* 0x000000050400728c */ /* 0x000fc8000bf41270 */
[----:B------:R-:W-:-:S12]  /*4c50*/  USEL UR4, UR4, UR5, UP2 ;  /* 0x0000000504047287 */ /* 0x000fd80009000000 */
.L_x_4829:
        /* <DEDUP_REMOVED lines=63> */
.L_x_4849:
[----:B------:R-:W-:-:S04]  /*5050*/  UIADD3 UR5, UR37, 0x1, URZ ;  /* 0x0000000125057890 */ /* 0x000fc8000fffe03f */
[----:B------:R-:W-:-:S04]  /*5060*/  UISETP.NE.AND UP2, UPT, UR5, 0x2, UPT ;  /* 0x000000020500788c */ /* 0x000fc8000bf45270 */
[----:B------:R-:W-:Y:S02]  /*5070*/  USEL UR39, URZ, 0x1, UP2 ;  /* 0x000000013f277887 */ /* 0x000fe40009000000 */
[----:B------:R-:W-:Y:S02]  /*5080*/  USEL UR5, UR5, URZ, UP2 ;  /* 0x0000003f05057287 */ /* 0x000fe40009000000 */
[----:B------:R-:W-:Y:S01]  /*5090*/  ULOP3.LUT UR39, UR36, UR39, URZ, 0x3c, !UPT ;  /* 0x0000002724277292 */ /* 0x000fe2000f8e3c3f */
[----:B------:R-:W-:Y:S11]  /*50a0*/  @!P0 BRA `(.L_x_4833) ;  /* 0x0000000000048947 */ /* 0x000ff60003800000 */
[----:B------:R-:W-:Y:S01]  /*50b0*/  BPT.TRAP 0x1 ;  /* 0x000000040000795c */ /* 0x000fe20000300000 */
.L_x_4833:
[----:B------:R-:W-:Y:S01]  /*50c0*/  ULEA UR7, UR5, UR38, 0x3 ;  /* 0x0000002605077291 */ /* 0x000fe2000f8e183f */
[----:B------:R-:W-:-:S05]  /*50d0*/  IMAD.U32 R9, RZ, RZ, UR39 ;  /* 0x00000027ff097e24 */ /* 0x000fca000f8e00ff */
[----:B------:R-:W-:-:S04]  /*50e0*/  SHF.L.U32 R9, R9, 0x1f, RZ ;  /* 0x0000001f09097819 */ /* 0x000fc800000006ff */
[----:B------:R0:W1:Y:S01]  /*50f0*/  SYNCS.PHASECHK.TRANS64.TRYWAIT P1, [UR7+0x30830], R9 ;  /* 0x03083009ff0075a7 */ /* 0x0000620008020147 */
[----:B------:R-:W-:Y:S05]  /*5100*/  @!P0 BRA `(.L_x_4834) ;  /* 0x0000000000048947 */ /* 0x000fea0003800000 */
[----:B------:R-:W-:Y:S01]  /*5110*/  BPT.TRAP 0x1 ;  /* 0x000000040000795c */ /* 0x000fe20000300000 */
.L_x_4834:
[----:B-1----:R-:W-:Y:S05]  /*5120*/  @P1 BRA `(.L_x_4835) ;  /* 0x0000000000081947 */ /* 0x002fea0003800000 */
[----:B------:R-:W1:Y:S02]  /*5130*/  SYNCS.PHASECHK.TRANS64.TRYWAIT P1, [UR7+0x30830], R9 ;  /* 0x03083009ff0075a7 */ /* 0x000e640008020147 */
[----:B-1----:R-:W-:Y:S05]  /*5140*/  @!P1 BRA `(.L_x_4836) ;  /* 0x0000013800849947 */ /* 0x002fea0003800000 */
.L_x_4835:
        /* <DEDUP_REMOVED lines=167> */
.L_x_4837:
[----:B------:R-:W-:Y:S01]  /*5bc0*/  ULEA UR6, UR37, UR38, 0x3 ;  /* 0x0000002625067291 */ /* 0x000fe2000f8e183f */
[----:B------:R-:W-:-:S05]  /*5bd0*/  IMAD.U32 R0, RZ, RZ, UR36 ;  /* 0x00000024ff007e24 */ /* 0x000fca000f8e00ff */
[----:B------:R-:W-:-:S04]  /*5be0*/  SHF.L.U32 R0, R0, 0x1f, RZ ;  /* 0x0000001f00007819 */ /* 0x000fc800000006ff */
[----:B------:R2:W3:Y:S01]  /*5bf0*/  SYNCS.PHASECHK.TRANS64.TRYWAIT P1, [UR6+0x30850], R0 ;  /* 0x03085000ff0075a7 */ /* 0x0004e20008020146 */
[----:B------:R-:W-:Y:S05]  /*5c00*/  @!P0 BRA `(.L_x_4838) ;  /* 0x0000000000048947 */ /* 0x000fea0003800000 */
[----:B------:R-:W-:Y:S01]  /*5c10*/  BPT.TRAP 0x1 ;  /* 0x000000040000795c */ /* 0x000fe20000300000 */
.L_x_4838:
[----:B---3--:R-:W-:Y:S05]  /*5c20*/  @P1 BRA `(.L_x_4839) ;  /* 0x0000000000081947 */ /* 0x008fea0003800000 */
[----:B------:R-:W3:Y:S02]  /*5c30*/  SYNCS.PHASECHK.TRANS64.TRYWAIT P1, [UR6+0x30850], R0 ;  /* 0x03085000ff0075a7 */ /* 0x000ee40008020146 */
[----:B---3--:R-:W-:Y:S05]  /*5c40*/  @!P1 BRA `(.L_x_4840) ;  /* 0x0000012c00dc9947 */ /* 0x008fea0003800000 */
.L_x_4839:
        /* <DEDUP_REMOVED lines=10> */
[----:B------:R-:W-:Y:S02]  /*5cf0*/  VIADD R143, R19, UR60 ;  /* 0x0000003c138f7c36 */ /* 0x000fe40008000000 */
[----:B0-2---:R-:W-:Y:S01]  /*5d00*/  FMUL.FTZ R0, R122, UR4 ;  /* 0x000000047a007c20 */ /* 0x005fe20008410000 */
[----:B------:R-:W-:Y:S01]  /*5d10*/  ULOP3.LUT UR10, UR10, 0x3000000, URZ, 0xfc, !UPT ;  /* 0x030000000a0a7892 */ /* 0x000fe2000f8efc3f */
[----:B------:R-:W-:Y:S01]  /*5d20*/  FMUL.FTZ R14, R127, UR4 ;  /* 0x000000047f0e7c20 */ /* 0x000fe20008410000 */
[----:B------:R-:W-:Y:S01]  /*5d30*/  FMUL.FTZ R122, R138, UR4 ;  /* 0x000000048a7a7c20 */ /* 0x000fe20008410000 */
[----:B------:R-:W-:Y:S01]  /*5d40*/  FMUL.FTZ R138, R140, UR4 ;  /* 0x000000048c8a7c20 */ /* 0x000fe20008410000 */
[----:B------:R-:W-:Y:S01]  /*5d50*/  UIMAD UR14, UR37, 0x900, UR10 ;  /* 0x00000900250e78a4 */ /* 0x000fe2000f8e020a */
[----:B------:R-:W-:Y:S01]  /*5d60*/  FMUL.FTZ R127, R162, UR4 ;  /* 0x00000004a27f7c20 */ /* 0x000fe20008410000 */
[----:B------:R-:W-:Y:S01]  /*5d70*/  FMUL.FTZ R140, R144, UR4 ;  /* 0x00000004908c7c20 */ /* 0x000fe20008410000 */
[----:B------:R-:W-:Y:S01]  /*5d80*/  FMUL.FTZ R144, R148, UR4 ;  /* 0x0000000494907c20 */ /* 0x000fe20008410000 */
[----:B------:R-:W-:Y:S01]  /*5d90*/  FMUL.FTZ R148, R152, UR4 ;  /* 0x0000000498947c20 */ /* 0x000fe20008410000 */
[----:B------:R-:W-:Y:S01]  /*5da0*/  FMUL.FTZ R152, R156, UR4 ;  /* 0x000000049c987c20 */ /* 0x000fe20008410000 */
[----:B-1----:R-:W-:Y:S01]  /*5db0*/  FMUL.FTZ R9, R120, UR4 ;  /* 0x0000000478097c20 */ /* 0x002fe20008410000 */
        /* <DEDUP_REMOVED lines=70> */
[----:B------:R-:W-:-:S10]  /*6220*/  FMUL.FTZ R121, R139, UR4 ;  /* 0x000000048b797c20 */ /* 0x000fd40008410000 */
        /* <DEDUP_REMOVED lines=24> */
[----:B------:R-:W-:Y:S02]  /*63b0*/  IMAD R147, R10, -0x60, RZ ;  /* 0xffffffa00a937824 */ /* 0x000fe400078e02ff */
[----:B------:R-:W-:Y:S01]  /*63c0*/  FMUL.FTZ R172, R124, UR4 ;  /* 0x000000047cac7c20 */ /* 0x000fe20008410000 */
        /* <DEDUP_REMOVED lines=14> */
[----:B------:R-:W5:Y:S01]  /*64b0*/  SHFL.IDX PT, R162, R143, RZ, 0x1c1f ;  /* 0x001c1fff8fa27589 */ /* 0x000f6200000e0000 */
[----:B------:R-:W-:Y:S01]  /*64c0*/  IMAD R13, R18, -0x2, R13 ;  /* 0xfffffffe120d7824 */ /* 0x000fe200078e020d */
[----:B------:R-:W0:Y:S01]  /*64d0*/  MUFU.TANH R172, R172 ;  /* 0x000000ac00ac7308 */ /* 0x000e220000002400 */
[----:B------:R-:W-:-:S02]  /*64e0*/  @!P3 VIADD R12, R12, 0x30840 ;  /* 0x000308400c0cb836 */ /* 0x000fc40000000000 */
[----:B------:R-:W-:Y:S01]  /*64f0*/  VIADD R145, R13, 0xffffffff ;  /* 0xffffffff0d917836 */ /* 0x000fe20000000000 */
[----:B------:R-:W-:Y:S02]  /*6500*/  IADD3 R149, -R17, R13, R16 ;  /* 0x0000000d11957210 */ /* 0x000fe40007ffe110 */
[----:B------:R-:W-:Y:S02]  /*6510*/  @!P3 PRMT R12, RZ, 0x654, R12 ;  /* 0x00000654ff0cb816 */ /* 0x000fe4000000000c */
[----:B------:R-:W0:Y:S01]  /*6520*/  MUFU.TANH R173, R173 ;  /* 0x000000ad00ad7308 */ /* 0x000e220000002400 */
[C---:B------:R-:W-:Y:S02]  /*6530*/  VIADD R151, R149.reuse, UR55 ;  /* 0x0000003795977c36 */ /* 0x040fe40008000000 */
[----:B------:R-:W-:-:S05]  /*6540*/  VIADD R149, R149, UR54 ;  /* 0x0000003695957c36 */ /* 0x000fca0008000000 */
[----:B------:R-:W0:Y:S01]  /*6550*/  MUFU.TANH R174, R174 ;  /* 0x000000ae00ae7308 */ /* 0x000e220000002400 */
[----:B-----5:R-:W-:-:S07]  /*6560*/  IMAD.IADD R153, R151, 0x1, R162 ;  /* 0x0000000197997824 */ /* 0x020fce00078e02a2 */
[----:B------:R-:W0:Y:S01]  /*6570*/  MUFU.TANH R175, R175 ;  /* 0x000000af00af7308 */ /* 0x000e220000002400 */
[----:B------:R-:W-:-:S07]  /*6580*/  IMAD.IADD R155, R149, 0x1, R162 ;  /* 0x00000001959b7824 */ /* 0x000fce00078e02a2 */
        /* <DEDUP_REMOVED lines=8> */
[----:B------:R-:W-:Y:S01]  /*6610*/  IADD3 R141, -R17, R16, R162 ;  /* 0x00000010118d7210 */ /* 0x000fe20007ffe1a2 */
        /* <DEDUP_REMOVED lines=11> */
.L_x_4843:
[----:B------:R-:W-:-:S05]  /*66d0*/  IMAD.U32 R162, RZ, RZ, UR51 ;  /* 0x00000033ffa27e24 */ /* 0x000fca000f8e00ff */
[----:B------:R-:W-:-:S13]  /*66e0*/  ISETP.NE.AND P1, PT, R162, 0x1, PT ;  /* 0x00000001a200780c */ /* 0x000fda0003f25270 */
[----:B0-----:R-:W0:Y:S02]  /*66f0*/  @P1 LDC.64 R12, c[0x0][0x9e8] ;  /* 0x00027a00ff0c1b82 */ /* 0x001e240000000a00 */
[----:B0-----:R-:W-:-:S05]  /*6700*/  @P1 IMAD.HI.U32 R12, R141, R12, RZ ;  /* 0x0000000c8d0c1227 */ /* 0x001fca00078e00ff */
[----:B------:R-:W-:-:S07]  /*6710*/  @P1 SHF.R.U32.HI R141, RZ, R13, R12 ;  /* 0x0000000dff8d1219 */ /* 0x000fce000001160c */
.L_x_4844:
[----:B------:R-:W-:Y:S05]  /*6720*/  BSYNC B0 ;  /* 0x0000000000007941 */ /* 0x000fea0003800000 */
.L_x_4842:
[----:B------:R-:W-:-:S05]  /*6730*/  IMAD R12, R141, R162, R145 ;  /* 0x000000a28d0c7224 */ /* 0x000fca00078e0291 */
[----:B------:R-:W-:Y:S02]  /*6740*/  VIADDMNMX R153, R12, R162, R153, PT ;  /* 0x000000a20c997246 */ /* 0x000fe40003800199 */
[----:B------:R-:W-:-:S07]  /*6750*/  VIMNMX R155, R155, R12, !PT ;  /* 0x0000000c9b9b7248 */ /* 0x000fce0007fe0100 */
.L_x_4841:
        /* <DEDUP_REMOVED lines=120> */
[----:B------:R-:W-:Y:S01]  /*6ee0*/  IADD3 R9, -R17, R16, R12 ;  /* 0x0000001011097210 */ /* 0x000fe20007ffe10c */
        /* <DEDUP_REMOVED lines=11> */
.L_x_4847:
[----:B------:R-:W-:-:S05]  /*6fa0*/  IMAD.U32 R184, RZ, RZ, UR51 ;  /* 0x00000033ffb87e24 */ /* 0x000fca000f8e00ff */
[----:B------:R-:W-:-:S13]  /*6fb0*/  ISETP.NE.AND P6, PT, R184, 0x1, PT ;  /* 0x00000001b800780c */ /* 0x000fda0003fc5270 */
[----:B------:R-:W0:Y:S02]  /*6fc0*/  @P6 LDC.64 R12, c[0x0][0x9e8] ;  /* 0x00027a00ff0c6b82 */ /* 0x000e240000000a00 */
[----:B0-----:R-:W-:-:S05]  /*6fd0*/  @P6 IMAD.HI.U32 R12, R9, R12, RZ ;  /* 0x0000000c090c6227 */ /* 0x001fca00078e00ff */
[----:B------:R-:W-:-:S07]  /*6fe0*/  @P6 SHF.R.U32.HI R9, RZ, R13, R12 ;  /* 0x0000000dff096219 */ /* 0x000fce000001160c */
.L_x_4848:
[----:B------:R-:W-:Y:S05]  /*6ff0*/  BSYNC B0 ;  /* 0x0000000000007941 */ /* 0x000fea0003800000 */
.L_x_4846:
[----:B------:R-:W-:-:S05]  /*7000*/  IMAD R12, R9, R184, R145 ;  /* 0x000000b8090c7224 */ /* 0x000fca00078e0291 */
[----:B------:R-:W-:Y:S02]  /*7010*/  VIADDMNMX R137, R12, R184, R137, PT ;  /* 0x000000b80c897246 */ /* 0x000fe40003800189 */
[----:B------:R-:W-:-:S07]  /*7020*/  VIMNMX R139, R139, R12, !PT ;  /* 0x0000000c8b8b7248 */ /* 0x000fce0007fe0100 */
.L_x_4845:
        /* <DEDUP_REMOVED lines=70> */
[----:B------:R-:W-:Y:S01]  /*7490*/  ISETP.LT.OR P1, PT, R137, 0x31, P1 ;  /* 0x000000318900780c */ /* 0x000fe20000f21670 */
[----:B------:R-:W0:Y:S01]  /*74a0*/  LDC R9, c[0x0][0x988] ;  /* 0x00026200ff097b82 */ /* 0x000e220000000800 */
[----:B------:R-:W-:Y:S01]  /*74b0*/  ISETP.NE.AND P2, PT, R187, RZ, PT ;  /* 0x000000ffbb00720c */ /* 0x000fe20003f45270 */
[----:B------:R-:W1:Y:S01]  /*74c0*/  SHFL.BFLY PT, R12, R11, 0x2, 0x1f ;  /* 0x0c401f000b0c7f89 */ /* 0x000e6200000e0000 */
[----:B------:R-:W-:Y:S02]  /*74d0*/  FSEL R126, R126, -INF , !P1 ;  /* 0xff8000007e7e7808 */ /* 0x000fe40004800000 */
[----:B------:R-:W-:-:S02]  /*74e0*/  ISETP.NE.AND P1, PT, R173, RZ, PT ;  /* 0x000000ffad00720c */ /* 0x000fc40003f25270 */
[----:B------:R-:W-:Y:S02]  /*74f0*/  ISETP.NE.AND P6, PT, R189, RZ, PT ;  /* 0x000000ffbd00720c */ /* 0x000fe40003fc5270 */
[C---:B------:R-:W-:Y:S02]  /*7500*/  ISETP.GT.AND P1, PT, R139.reuse, 0x31, !P1 ;  /* 0x000000318b00780c */ /* 0x040fe40004f24270 */
[----:B------:R-:W-:Y:S02]  /*7510*/  ISETP.GT.AND P3, PT, R139, 0x50, !P3 ;  /* 0x000000508b00780c */ /* 0x000fe40005f64270 */
[----:B------:R-:W-:Y:S02]  /*7520*/  ISETP.LT.OR P1, PT, R137, 0x32, P1 ;  /* 0x000000328900780c */ /* 0x000fe40000f21670 */
[----:B------:R-:W-:Y:S02]  /*7530*/  ISETP.GT.AND P4, PT, R139, 0x51, !P4 ;  /* 0x000000518b00780c */ /* 0x000fe40006784270 */
[----:B------:R-:W-:-:S02]  /*7540*/  FSEL R20, R125, -INF , !P1 ;  /* 0xff8000007d147808 */ /* 0x000fc40004800000 */
[----:B------:R-:W-:Y:S02]  /*7550*/  ISETP.NE.AND P1, PT, R175, RZ, PT ;  /* 0x000000ffaf00720c */ /* 0x000fe40003f25270 */
[----:B------:R-:W-:Y:S02]  /*7560*/  ISETP.LT.OR P3, PT, R137, 0x51, P3 ;  /* 0x000000518900780c */ /* 0x000fe40001f61670 */
[C---:B------:R-:W-:Y:S02]  /*7570*/  ISETP.GT.AND P1, PT, R139.reuse, 0x38, !P1 ;  /* 0x000000388b00780c */ /* 0x040fe40004f24270 */
[----:B------:R-:W-:Y:S02]  /*7580*/  ISETP.GT.AND P5, PT, R139, 0x58, !P5 ;  /* 0x000000588b00780c */ /* 0x000fe40006fa4270 */
[----:B------:R-:W-:Y:S02]  /*7590*/  ISETP.LT.OR P1, PT, R137, 0x39, P1 ;  /* 0x000000398900780c */ /* 0x000fe40000f21670 */
[----:B-1----:R-:W-:-:S02]  /*75a0*/  FMNMX.FTZ R13, R11, R12, !PT ;  /* 0x0000000c0b0d7209 */ /* 0x002fc40007810000 */
[----:B------:R-:W-:Y:S02]  /*75b0*/  FSEL R132, R132, -INF , !P1 ;  /* 0xff80000084847808 */ /* 0x000fe40004800000 */
[----:B------:R-:W-:Y:S01]  /*75c0*/  ISETP.NE.AND P1, PT, R177, RZ, PT ;  /* 0x000000ffb100720c */ /* 0x000fe20003f25270 */
[----:B------:R-:W1:Y:S01]  /*75d0*/  SHFL.BFLY PT, R12, R13, 0x1, 0x1f ;  /* 0x0c201f000d0c7f89 */ /* 0x000e6200000e0000 */
[----:B------:R-:W-:Y:S02]  /*75e0*/  ISETP.LT.OR P4, PT, R137, 0x52, P4 ;  /* 0x000000528900780c */ /* 0x000fe40002781670 */
[----:B------:R-:W-:Y:S02]  /*75f0*/  ISETP.GT.AND P1, PT, R139, 0x39, !P1 ;  /* 0x000000398b00780c */ /* 0x000fe40004f24270 */
[C---:B------:R-:W-:Y:S02]  /*7600*/  ISETP.LT.OR P5, PT, R137.reuse, 0x59, P5 ;  /* 0x000000598900780c */ /* 0x040fe40002fa1670 */
[----:B------:R-:W-:-:S02]  /*7610*/  ISETP.LT.OR P1, PT, R137, 0x3a, P1 ;  /* 0x0000003a8900780c */ /* 0x000fc40000f21670 */
[----:B------:R-:W-:Y:S02]  /*7620*/  FSEL R128, R128, -INF , !P4 ;  /* 0xff80000080807808 */ /* 0x000fe40006000000 */
[----:B------:R-:W-:Y:S02]  /*7630*/  FSEL R120, R131, -INF , !P1 ;  /* 0xff80000083787808 */ /* 0x000fe40004800000 */
[----:B------:R-:W-:-:S04]  /*7640*/  ISETP.NE.AND P1, PT, R179, RZ, PT ;  /* 0x000000ffb300720c */ /* 0x000fc80003f25270 */
[----:B------:R-:W-:-:S04]  /*7650*/  ISETP.GT.AND P1, PT, R139, 0x40, !P1 ;  /* 0x000000408b00780c */ /* 0x000fc80004f24270 */
[----:B------:R-:W-:Y:S02]  /*7660*/  ISETP.LT.OR P1, PT, R137, 0x41, P1 ;  /* 0x000000418900780c */ /* 0x000fe40000f21670 */
[----:B-1----:R-:W-:Y:S02]  /*7670*/  FMNMX.FTZ R12, R13, R12, !PT ;  /* 0x0000000c0d0c7209 */ /* 0x002fe40007810000 */
[----:B------:R-:W-:Y:S02]  /*7680*/  FSEL R134, R134, -INF , !P1 ;  /* 0xff80000086867808 */ /* 0x000fe40004800000 */
[----:B------:R-:W-:Y:S01]  /*7690*/  ISETP.NE.AND P1, PT, R181, RZ, PT ;  /* 0x000000ffb500720c */ /* 0x000fe20003f25270 */
[----:B0-----:R-:W-:-:S03]  /*76a0*/  FMUL.FTZ R121, R12, R9 ;  /* 0x000000090c797220 */ /* 0x001fc60000410000 */
[----:B------:R-:W-:-:S04]  /*76b0*/  ISETP.GT.AND P1, PT, R139, 0x41, !P1 ;  /* 0x000000418b00780c */ /* 0x000fc80004f24270 */
        /* <DEDUP_REMOVED lines=42> */
[----:B------:R-:W-:Y:S01]  /*7960*/  MUFU.EX2 R11, R141 ;  /* 0x0000008d000b7308 */ /* 0x000fe20000000800 */
[--C-:B0-----:R-:W-:Y:S01]  /*7970*/  FFMA.FTZ R172, R178, R9, -R121.reuse ;  /* 0x00000009b2ac7223 */ /* 0x101fe20000010879 */
[----:B------:R-:W-:Y:S01]  /*7980*/  FMNMX.FTZ R15, R186, R15, !PT ;  /* 0x0000000fba0f7209 */ /* 0x000fe20007810000 */
[-CC-:B------:R-:W-:Y:S01]  /*7990*/  FFMA.FTZ R178, R144, R9.reuse, -R121.reuse ;  /* 0x0000000990b27223 */ /* 0x180fe20000010879 */
[----:B------:R-:W-:Y:S01]  /*79a0*/  FFMA.FTZ R144, R154, R9, -R121 ;  /* 0x000000099a907223 */ /* 0x000fe20000010879 */
[----:B------:R-:W-:-:S02]  /*79b0*/  LOP3.LUT P6, RZ, R209, 0x7f, RZ, 0xc0, !PT ;  /* 0x0000007fd1ff7812 */ /* 0x000fc400078cc0ff */
        /* <DEDUP_REMOVED lines=8> */
[----:B0-----:R-:W-:Y:S01]  /*7a40*/  FSEL R174, R127, -INF , !P3 ;  /* 0xff8000007fae7808 */ /* 0x001fe20005800000 */
[--C-:B------:R-:W-:Y:S01]  /*7a50*/  FFMA.FTZ R127, R166, R9, -R121.reuse ;  /* 0x00000009a67f7223 */ /* 0x100fe20000010879 */
[----:B------:R-:W-:Y:S02]  /*7a60*/  FMNMX.FTZ R123, R132, R123, !PT ;  /* 0x0000007b847b7209 */ /* 0x000fe40007810000 */
[----:B------:R-:W-:Y:S01]  /*7a70*/  FSEL R166, R129, -INF , !P5 ;  /* 0xff80000081a67808 */ /* 0x000fe20006800000 */
[--C-:B------:R-:W-:Y:S01]  /*7a80*/  FFMA.FTZ R129, R146, R9, -R121.reuse ;  /* 0x0000000992817223 */ /* 0x100fe20000010879 */
[----:B------:R-:W-:Y:S01]  /*7a90*/  FMNMX.FTZ R123, R120, R123, !PT ;  /* 0x0000007b787b7209 */ /* 0x000fe20007810000 */
[----:B------:R-:W-:Y:S01]  /*7aa0*/  MUFU.EX2 R21, R180 ;  /* 0x000000b400157308 */ /* 0x000fe20000000800 */
[----:B------:R-:W-:-:S02]  /*7ab0*/  FFMA.FTZ R146, R158, R9, -R121 ;  /* 0x000000099e927223 */ /* 0x000fc40000010879 */
        /* <DEDUP_REMOVED lines=9> */
[----:B------:R0:W-:Y:S03]  /*7b50*/  MUFU.EX2 R123, R127 ;  /* 0x0000007f007b7308 */ /* 0x0001e60000000800 */
[----:B------:R-:W-:-:S04]  /*7b60*/  FMNMX.FTZ R125, R166, R125, !PT ;  /* 0x0000007da67d7209 */ /* 0x000fc80007810000 */
[----:B------:R-:W-:Y:S01]  /*7b70*/  FMNMX.FTZ R0, R130, R125, !PT ;  /* 0x0000007d82007209 */ /* 0x000fe20007810000 */
[----:B------:R-:W-:Y:S01]  /*7b80*/  MUFU.EX2 R172, R172 ;  /* 0x000000ac00ac7308 */ /* 0x000fe20000000800 */
[----:B0-----:R-:W-:-:S03]  /*7b90*/  FFMA.FTZ R127, R140, R9, -R121 ;  /* 0x000000098c7f7223 */ /* 0x001fc60000010879 */
[----:B------:R-:W0:Y:S04]  /*7ba0*/  SHFL.BFLY PT, R133, R0, 0x2, 0x1f ;  /* 0x0c401f0000857f89 */ /* 0x000e2800000e0000 */
        /* <DEDUP_REMOVED lines=21> */
[-CC-:B-1----:R-:W-:Y:S01]  /*7d00*/  FFMA.FTZ R148, R216, R9.reuse, -R121.reuse ;  /* 0x00000009d8947223 */ /* 0x182fe20000010879 */
[-CC-:B------:R-:W-:Y:S01]  /*7d10*/  FFMA.FTZ R150, R214, R9.reuse, -R121.reuse ;  /* 0x00000009d6967223 */ /* 0x180fe20000010879 */
        /* <DEDUP_REMOVED lines=29> */
[-CC-:B------:R-:W-:Y:S01]  /*7ef0*/  FFMA.FTZ R174, R174, R9.reuse, -R121.reuse ;  /* 0x00000009aeae7223 */ /* 0x180fe20000010879 */
[-CC-:B------:R-:W-:Y:S01]  /*7f00*/  FFMA.FTZ R128, R128, R9.reuse, -R121.reuse ;  /* 0x0000000980807223 */ /* 0x180fe20000010879 */
[-CC-:B------:R-:W-:Y:S01]  /*7f10*/  FFMA.FTZ R166, R166, R9.reuse, -R121.reuse ;  /* 0x00000009a6a67223 */ /* 0x180fe20000010879 */
[----:B------:R-:W-:Y:S01]  /*7f20*/  FFMA.FTZ R121, R130, R9, -R121 ;  /* 0x0000000982797223 */ /* 0x000fe20000010879 */
[----:B------:R-:W-:Y:S01]  /*7f30*/  IMAD.U32 R132, RZ, RZ, UR6 ;  /* 0x00000006ff847e24 */ /* 0x000fe2000f8e00ff */
[----:B------:R-:W-:Y:S01]  /*7f40*/  ISETP.GT.AND P1, PT, R10, UR50, PT ;  /* 0x000000320a007c0c */ /* 0x000fe2000bf24270 */
[----:B------:R-:W0:Y:S01]  /*7f50*/  MUFU.EX2 R150, R150 ;  /* 0x0000009600967308 */ /* 0x000e220000000800 */
[----:B-1----:R-:W-:Y:S01]  /*7f60*/  FADD.FTZ R8, R148, R5 ;  /* 0x0000000594087221 */ /* 0x002fe20000010000 */
[----:B------:R-:W-:Y:S01]  /*7f70*/  FADD.FTZ R5, R21, R126 ;  /* 0x0000007e15057221 */ /* 0x000fe20000010000 */
[----:B------:R-:W-:Y:S01]  /*7f80*/  @!P6 VIADD R132, R132, 0x30860 ;  /* 0x000308608484e836 */ /* 0x000fe20000000000 */
[----:B------:R-:W-:Y:S01]  /*7f90*/  F2FP.F16.F32.PACK_AB R184, R170, R15 ;  /* 0x0000000faab8723e */ /* 0x000fe200000000ff */
[----:B------:R-:W-:-:S02]  /*7fa0*/  VIADD R10, R10, 0xffffffff ;  /* 0xffffffff0a0a7836 */ /* 0x000fc40000000000 */
[----:B------:R-:W-:Y:S01]  /*7fb0*/  FADD.FTZ R5, R172, R5 ;  /* 0x00000005ac057221 */ /* 0x000fe20000010000 */
[----:B------:R-:W-:Y:S01]  /*7fc0*/  F2FP.F16.F32.PACK_AB R188, R176, R11 ;  /* 0x0000000bb0bc723e */ /* 0x000fe200000000ff */
[----:B------:R-:W1:Y:S01]  /*7fd0*/  MUFU.EX2 R185, R185 ;  /* 0x000000b900b97308 */ /* 0x000e620000000800 */
[----:B--2---:R-:W-:Y:S01]  /*7fe0*/  FADD.FTZ R3, R191, R8 ;  /* 0x00000008bf037221 */ /* 0x004fe20000010000 */
[----:B------:R-:W-:Y:S01]  /*7ff0*/  FADD.FTZ R126, R180, R5 ;  /* 0x00000005b47e7221 */ /* 0x000fe20000010000 */
[----:B------:R-:W-:Y:S02]  /*8000*/  @!P6 PRMT R132, RZ, 0x654, R132 ;  /* 0x00000654ff84e816 */ /* 0x000fe40000000084 */
[----:B------:R-:W-:Y:S01]  /*8010*/  F2FP.F16.F32.PACK_AB R190, R168, R13 ;  /* 0x0000000da8be723e */ /* 0x000fe200000000ff */
[----:B------:R-:W-:Y:S01]  /*8020*/  FADD.FTZ R5, R123, R126 ;  /* 0x0000007e7b057221 */ /* 0x000fe20000010000 */
[----:B------:R2:W-:Y:S01]  /*8030*/  @!P6 SYNCS.ARRIVE.TRANS64.RED.A1T0 RZ, [R132+URZ], RZ ;  /* 0x000000ff84ffe9a7 */ /* 0x0005e2000810043f */
[----:B------:R-:W3:Y:S01]  /*8040*/  MUFU.EX2 R152, R152 ;  /* 0x0000009800987308 */ /* 0x000ee20000000800 */
[----:B0-----:R-:W-:Y:S01]  /*8050*/  FADD.FTZ R8, R150, R3 ;  /* 0x0000000396087221 */ /* 0x001fe20000010000 */
[----:B------:R-:W-:Y:S01]  /*8060*/  FADD.FTZ R126, R182, R5 ;  /* 0x00000005b67e7221 */ /* 0x000fe20000010000 */
[----:B------:R-:W-:-:S02]  /*8070*/  F2FP.F16.F32.PACK_AB R186, R172, R21 ;  /* 0x00000015acba723e */ /* 0x000fc400000000ff */
[----:B------:R-:W-:Y:S01]  /*8080*/  F2FP.F16.F32.PACK_AB R180, R123, R180 ;  /* 0x000000b47bb4723e */ /* 0x000fe200000000ff */
[C---:B------:R-:W-:Y:S01]  /*8090*/  FADD.FTZ R126, R125.reuse, R126 ;  /* 0x0000007e7d7e7221 */ /* 0x040fe20000010000 */
[----:B------:R-:W-:Y:S01]  /*80a0*/  F2FP.F16.F32.PACK_AB R182, R125, R182 ;  /* 0x000000b67db6723e */ /* 0x000fe200000000ff */
[----:B------:R-:W0:Y:S01]  /*80b0*/  MUFU.EX2 R187, R187 ;  /* 0x000000bb00bb7308 */ /* 0x000e220000000800 */
[----:B-1----:R-:W-:Y:S01]  /*80c0*/  FADD.FTZ R3, R185, R8 ;  /* 0x00000008b9037221 */ /* 0x002fe20000010000 */
[----:B------:R-:W-:Y:S01]  /*80d0*/  FADD.FTZ R5, R127, R126 ;  /* 0x0000007e7f057221 */ /* 0x000fe20000010000 */
[----:B------:R-:W-:Y:S02]  /*80e0*/  F2FP.F16.F32.PACK_AB R176, R138, R127 ;  /* 0x0000007f8ab0723e */ /* 0x000fe400000000ff */
[----:B------:R-:W-:Y:S01]  /*80f0*/  F2FP.F16.F32.PACK_AB R189, R148, R189 ;  /* 0x000000bd94bd723e */ /* 0x000fe200000000ff */
[----:B------:R-:W-:Y:S01]  /*8100*/  FADD.FTZ R5, R138, R5 ;  /* 0x000000058a057221 */ /* 0x000fe20000010000 */
[----:B------:R-:W-:Y:S01]  /*8110*/  F2FP.F16.F32.PACK_AB R191, R150, R191 ;  /* 0x000000bf96bf723e */ /* 0x000fe200000000ff */
[----:B------:R-:W1:Y:S01]  /*8120*/  MUFU.EX2 R154, R154 ;  /* 0x0000009a009a7308 */ /* 0x000e620000000800 */
[----:B---3--:R-:W-:Y:S01]  /*8130*/  FADD.FTZ R8, R152, R3 ;  /* 0x0000000398087221 */ /* 0x008fe20000010000 */
[----:B------:R-:W-:Y:S01]  /*8140*/  FADD.FTZ R126, R178, R5 ;  /* 0x00000005b27e7221 */ /* 0x000fe20000010000 */
[----:B------:R-:W-:-:S02]  /*8150*/  F2FP.F16.F32.PACK_AB R178, R129, R178 ;  /* 0x000000b281b2723e */ /* 0x000fc400000000ff */
[----:B------:R-:W-:Y:S01]  /*8160*/  F2FP.F16.F32.PACK_AB R185, R152, R185 ;  /* 0x000000b998b9723e */ /* 0x000fe200000000ff */
[----:B------:R-:W-:Y:S02]  /*8170*/  FADD.FTZ R126, R129, R126 ;  /* 0x0000007e817e7221 */ /* 0x000fe40000010000 */
[----:B------:R-:W3:Y:S01]  /*8180*/  MUFU.EX2 R181, R181 ;  /* 0x000000b500b57308 */ /* 0x000ee20000000800 */
[----:B0-----:R-:W-:Y:S01]  /*8190*/  FADD.FTZ R3, R187, R8 ;  /* 0x00000008bb037221 */ /* 0x001fe20000010000 */
[----:B------:R-:W-:-:S06]  /*81a0*/  FADD.FTZ R5, R131, R126 ;  /* 0x0000007e83057221 */ /* 0x000fcc0000010000 */
        /* <DEDUP_REMOVED lines=33> */
[----:B------:R0:W1:Y:S01]  /*83c0*/  MUFU.EX2 R175, R122 ;  /* 0x0000007a00af7308 */ /* 0x0000620000000800 */
[----:B---3--:R-:W-:-:S07]  /*83d0*/  FADD.FTZ R3, R136, R3 ;  /* 0x0000000388037221 */ /* 0x008fce0000010000 */
[----:B------:R-:W3:Y:S01]  /*83e0*/  MUFU.EX2 R135, R135 ;  /* 0x0000008700877308 */ /* 0x000ee20000000800 */
[----:B0-----:R-:W-:-:S07]  /*83f0*/  FADD.FTZ R122, R144, R5 ;  /* 0x00000005907a7221 */ /* 0x001fce0000010000 */
[----:B------:R0:W4:Y:S01]  /*8400*/  MUFU.EX2 R130, R174 ;  /* 0x000000ae00827308 */ /* 0x0001220000000800 */
[C---:B-1----:R-:W-:Y:S01]  /*8410*/  FADD.FTZ R3, R175.reuse, R3 ;  /* 0x00000003af037221 */ /* 0x042fe20000010000 */
[----:B------:R-:W-:-:S06]  /*8420*/  F2FP.F16.F32.PACK_AB R175, R175, R136 ;  /* 0x00000088afaf723e */ /* 0x000fcc00000000ff */
[----:B------:R-:W1:Y:S01]  /*8430*/  MUFU.EX2 R146, R146 ;  /* 0x0000009200927308 */ /* 0x000e620000000800 */
[----:B---3--:R-:W-:Y:S01]  /*8440*/  FADD.FTZ R5, R135, R122 ;  /* 0x0000007a87057221 */ /* 0x008fe20000010000 */
[----:B0-----:R-:W-:-:S06]  /*8450*/  F2FP.F16.F32.PACK_AB R174, R144, R133 ;  /* 0x0000008590ae723e */ /* 0x001fcc00000000ff */
[----:B------:R-:W0:Y:S01]  /*8460*/  MUFU.EX2 R128, R128 ;  /* 0x0000008000807308 */ /* 0x000e220000000800 */
[----:B----4-:R-:W-:-:S07]  /*8470*/  FADD.FTZ R3, R130, R3 ;  /* 0x0000000382037221 */ /* 0x010fce0000010000 */
[----:B------:R-:W3:Y:S01]  /*8480*/  MUFU.EX2 R137, R160 ;  /* 0x000000a000897308 */ /* 0x000ee20000000800 */
[C---:B-1----:R-:W-:Y:S01]  /*8490*/  FADD.FTZ R8, R146.reuse, R5 ;  /* 0x0000000592087221 */ /* 0x042fe20000010000 */
[----:B------:R-:W-:-:S06]  /*84a0*/  F2FP.F16.F32.PACK_AB R168, R146, R135 ;  /* 0x0000008792a8723e */ /* 0x000fcc00000000ff */
[----:B------:R-:W1:Y:S01]  /*84b0*/  MUFU.EX2 R166, R166 ;  /* 0x000000a600a67308 */ /* 0x000e620000000800 */
[C---:B0-----:R-:W-:Y:S01]  /*84c0*/  FADD.FTZ R3, R128.reuse, R3 ;  /* 0x0000000380037221 */ /* 0x041fe20000010000 */
[----:B------:R-:W-:-:S06]  /*84d0*/  F2FP.F16.F32.PACK_AB R169, R128, R130 ;  /* 0x0000008280a9723e */ /* 0x000fcc00000000ff */
[----:B------:R-:W0:Y:S01]  /*84e0*/  MUFU.EX2 R4, R4 ;  /* 0x0000000400047308 */ /* 0x000e220000000800 */
[----:B---3--:R-:W-:-:S07]  /*84f0*/  FADD.FTZ R5, R137, R8 ;  /* 0x0000000889057221 */ /* 0x008fce0000010000 */
[----:B------:R-:W3:Y:S01]  /*8500*/  MUFU.EX2 R121, R121 ;  /* 0x0000007900797308 */ /* 0x000ee20000000800 */
[----:B-1----:R-:W-:Y:S01]  /*8510*/  FADD.FTZ R3, R166, R3 ;  /* 0x00000003a6037221 */ /* 0x002fe20000010000 */
[C---:B0-----:R-:W-:Y:S01]  /*8520*/  FADD.FTZ R8, R4.reuse, R5 ;  /* 0x0000000504087221 */ /* 0x041fe20000010000 */
[----:B------:R-:W-:Y:S01]  /*8530*/  F2FP.F16.F32.PACK_AB R170, R4, R137 ;  /* 0x0000008904aa723e */ /* 0x000fe200000000ff */
[----:B------:R-:W-:Y:S02]  /*8540*/  IMAD.MOV.U32 R4, RZ, RZ, R12 ;  /* 0x000000ffff047224 */ /* 0x000fe400078e000c */
[C---:B---3--:R-:W-:Y:S01]  /*8550*/  FADD.FTZ R5, R121.reuse, R3 ;  /* 0x0000000379057221 */ /* 0x048fe20000010000 */
[----:B------:R-:W-:Y:S01]  /*8560*/  F2FP.F16.F32.PACK_AB R171, R121, R166 ;  /* 0x000000a679ab723e */ /* 0x000fe200000000ff */
[----:B------:R-:W-:Y:S01]  /*8570*/  IMAD.MOV.U32 R3, RZ, RZ, R140 ;  /* 0x000000ffff037224 */ /* 0x000fe200078e008c */
[----:B--2---:R-:W-:Y:S06]  /*8580*/  @P1 BRA `(.L_x_4849) ;  /* 0xffffffc800b01947 */ /* 0x004fec000383ffff */
[----:B------:R-:W-:Y:S01]  /*8590*/  IMAD.MOV.U32 R3, RZ, RZ, R140 ;  /* 0x000000ffff037224 */ /* 0x000fe200078e008c */
[----:B------:R-:W-:Y:S01]  /*85a0*/  UMOV UR37, UR5 ;  /* 0x0000000500257c82 */ /* 0x000fe20008000000 */
[----:B------:R-:W-:Y:S01]  /*85b0*/  IMAD.MOV.U32 R4, RZ, RZ, R12 ;  /* 0x000000ffff047224 */ /* 0x000fe200078e000c */
[----:B------:R-:W-:-:S06]  /*85c0*/  UMOV UR36, UR39 ;  /* 0x0000002700247c82 */ /* 0x000fcc0008000000 */
.L_x_4832:
        /* <DEDUP_REMOVED lines=27> */
.L_x_4851:
[----:B------:R-:W-:-:S11]  /*8780*/  UISETP.NE.AND UP2, UPT, UR10, 0x1, UPT ;  /* 0x000000010a00788c */ /* 0x000fd6000bf45270 */
[----:B------:R-:W-:Y:S02]  /*8790*/  @UP2 ULDC.64 UR4, c[0x0][0x9e8] ;  /* 0x00027a0000042ab9 */ /* 0x000fe40000000a00 */
[----:B------:R-:W-:-:S04]  /*87a0*/  UIMAD.WIDE.U32 UR6, UR11, UR4, URZ ;  /* 0x000000040b0672a5 */ /* 0x000fc8000f8e003f */
[----:B------:R-:W-:-:S12]  /*87b0*/  @UP2 USHF.R.U32.HI UR11, URZ, UR5, UR7 ;  /* 0x000000053f0b2299 */ /* 0x000fd80008011607 */
.L_x_4852:
[----:B------:R-:W-:-:S04]  /*87c0*/  UIMAD UR10, UR11, UR10, URZ ;  /* 0x0000000a0b0a72a4 */ /* 0x000fc8000f8e023f */
[----:B------:R-:W-:-:S04]  /*87d0*/  UISETP.LT.AND UP2, UPT, UR14, UR10, UPT ;  /* 0x0000000a0e00728c */ /* 0x000fc8000bf41270 */
[----:B------:R-:W-:-:S12]  /*87e0*/  USEL UR14, UR14, UR10, !UP2 ;  /* 0x0000000a0e0e7287 */ /* 0x000fd8000d000000 */
.L_x_4850:
        /* <DEDUP_REMOVED lines=14> */
.L_x_4862:
[----:B------:R-:W-:-:S04]  /*88d0*/  UIADD3 UR37, UR4, 0x1, URZ ;  /* 0x0000000104257890 */ /* 0x000fc8000fffe03f */
[----:B------:R-:W-:-:S04]  /*88e0*/  UISETP.NE.AND UP2, UPT, UR37, 0x2, UPT ;  /* 0x000000022500788c */ /* 0x000fc8000bf45270 */
[----:B------:R-:W-:Y:S02]  /*88f0*/  USEL UR36, URZ, 0x1, UP2 ;  /* 0x000000013f247887 */ /* 0x000fe40009000000 */
[----:B------:R-:W-:Y:S02]  /*8900*/  USEL UR37, UR37, URZ, UP2 ;  /* 0x0000003f25257287 */ /* 0x000fe40009000000 */
[----:B------:R-:W-:Y:S01]  /*8910*/  ULOP3.LUT UR36, UR7, UR36, URZ, 0x3c, !UPT ;  /* 0x0000002407247292 */ /* 0x000fe2000f8e3c3f */
[----:B------:R-:W-:Y:S11]  /*8920*/  @!P0 BRA `(.L_x_4854) ;  /* 0x0000000000048947 */ /* 0x000ff60003800000 */
[----:B------:R-:W-:Y:S01]  /*8930*/  BPT.TRAP 0x1 ;  /* 0x000000040000795c */ /* 0x000fe20000300000 */
.L_x_4854:
[----:B------:R-:W-:Y:S01]  /*8940*/  ULEA UR6, UR37, UR38, 0x3 ;  /* 0x0000002625067291 */ /* 0x000fe2000f8e183f */
[----:B------:R-:W-:-:S05]  /*8950*/  IMAD.U32 R3, RZ, RZ, UR36 ;  /* 0x00000024ff037e24 */ /* 0x000fca000f8e00ff */
[----:B------:R-:W-:-:S04]  /*8960*/  SHF.L.U32 R3, R3, 0x1f, RZ ;  /* 0x0000001f03037819 */ /* 0x000fc800000006ff */
[----:B------:R0:W1:Y:S01]  /*8970*/  SYNCS.PHASECHK.TRANS64.TRYWAIT P1, [UR6+0x30830], R3 ;  /* 0x03083003ff0075a7 */ /* 0x0000620008020146 */
[----:B------:R-:W-:Y:S05]  /*8980*/  @!P0 BRA `(.L_x_4855) ;  /* 0x0000000000048947 */ /* 0x000fea0003800000 */
[----:B------:R-:W-:Y:S01]  /*8990*/  BPT.TRAP 0x1 ;  /* 0x000000040000795c */ /* 0x000fe20000300000 */
.L_x_4855:
[----:B-1----:R-:W-:Y:S05]  /*89a0*/  @P1 BRA `(.L_x_4856) ;  /* 0x0000000000081947 */ /* 0x002fea0003800000 */
[----:B------:R-:W1:Y:S02]  /*89b0*/  SYNCS.PHASECHK.TRANS64.TRYWAIT P1, [UR6+0x30830], R3 ;  /* 0x03083003ff0075a7 */ /* 0x000e640008020146 */
[----:B-1----:R-:W-:Y:S05]  /*89c0*/  @!P1 BRA `(.L_x_4857) ;  /* 0x0000010000949947 */ /* 0x002fea0003800000 */
.L_x_4856:
        /* <DEDUP_REMOVED lines=167> */
.L_x_4858:
[----:B------:R-:W-:Y:S01]  /*9440*/  ULEA UR10, UR4, UR38, 0x3 ;  /* 0x00000026040a7291 */ /* 0x000fe2000f8e183f */
[----:B------:R-:W-:-:S05]  /*9450*/  IMAD.U32 R0, RZ, RZ, UR7 ;  /* 0x00000007ff007e24 */ /* 0x000fca000f8e00ff */
[----:B------:R-:W-:-:S04]  /*9460*/  SHF.L.U32 R0, R0, 0x1f, RZ ;  /* 0x0000001f00007819 */ /* 0x000fc800000006ff */
[----:B------:R2:W3:Y:S01]  /*9470*/  SYNCS.PHASECHK.TRANS64.TRYWAIT P1, [UR10+0x30850], R0 ;  /* 0x03085000ff0075a7 */ /* 0x0004e2000802014a */
[----:B------:R-:W-:Y:S05]  /*9480*/  @!P0 BRA `(.L_x_4859) ;  /* 0x0000000000048947 */ /* 0x000fea0003800000 */
[----:B------:R-:W-:Y:S01]  /*9490*/  BPT.TRAP 0x1 ;  /* 0x000000040000795c */ /* 0x000fe20000300000 */
.L_x_4859:
[----:B---3--:R-:W-:Y:S05]  /*94a0*/  @P1 BRA `(.L_x_4860) ;  /* 0x0000000000081947 */ /* 0x008fea0003800000 */
[----:B------:R-:W3:Y:S02]  /*94b0*/  SYNCS.PHASECHK.TRANS64.TRYWAIT P1, [UR10+0x30850], R0 ;  /* 0x03085000ff0075a7 */ /* 0x000ee4000802014a */
[----:B---3--:R-:W-:Y:S05]  /*94c0*/  @!P1 BRA `(.L_x_4861) ;  /* 0x000000f400ec9947 */ /* 0x008fea0003800000 */
.L_x_4860:
        /* <DEDUP_REMOVED lines=56> */
[----:B------:R-:W0:Y:S01]  /*9850*/  LDC R9, c[0x0][0x988] ;  /* 0x00026200ff097b82 */ /* 0x000e220000000800 */
[----:B------:R-:W1:Y:S02]  /*9860*/  S2R R209, SR_TID.X ;  /* 0x0000000000d17919 */ /* 0x000e640000002100 */
        /* <DEDUP_REMOVED lines=71> */
[----:B------:R-:W1:Y:S01]  /*9ce0*/  MUFU.TANH R180, R180 ;  /* 0x000000b400b47308 */ /* 0x000e620000002400 */
[----:B------:R-:W-:Y:S01]  /*9cf0*/  UIADD3 UR6, UR4, 0x200, URZ ;  /* 0x0000020004067890 */ /* 0x000fe2000fffe03f */
[----:B------:R-:W-:-:S06]  /*9d00*/  UMOV UR7, 0x40000040 ;  /* 0x4000004000077882 */ /* 0x000fcc0000000000 */
[----:B------:R-:W3:Y:S08]  /*9d10*/  MUFU.TANH R182, R182 ;  /* 0x000000b600b67308 */ /* 0x000ef00000002400 */
[----:B------:R-:W4:Y:S01]  /*9d20*/  MUFU.TANH R148, R148 ;  /* 0x0000009400947308 */ /* 0x000f220000002400 */
[----:B-1----:R-:W-:-:S07]  /*9d30*/  FMNMX.FTZ R3, R180, R3, !PT ;  /* 0x00000003b4037209 */ /* 0x002fce0007810000 */
[----:B------:R-:W1:Y:S01]  /*9d40*/  MUFU.TANH R150, R150 ;  /* 0x0000009600967308 */ /* 0x000e620000002400 */
        /* <DEDUP_REMOVED lines=9> */
[----:B--2---:R-:W2:Y:S02]  /*9de0*/  SHFL.BFLY PT, R0, R3, 0x2, 0x1f ;  /* 0x0c401f0003007f89 */ /* 0x004ea400000e0000 */
[----:B--2---:R-:W-:-:S05]  /*9df0*/  FMNMX.FTZ R0, R3, R0, !PT ;  /* 0x0000000003007209 */ /* 0x004fca0007810000 */
[----:B------:R-:W2:Y:S02]  /*9e00*/  SHFL.BFLY PT, R3, R0, 0x1, 0x1f ;  /* 0x0c201f0000037f89 */ /* 0x000ea400000e0000 */
[----:B--2---:R-:W-:Y:S02]  /*9e10*/  FMNMX.FTZ R4, R0, R3, !PT ;  /* 0x0000000300047209 */ /* 0x004fe40007810000 */
        /* <DEDUP_REMOVED lines=31> */
[-C--:B------:R-:W-:Y:S01]  /*a010*/  FFMA.FTZ R160, R160, R9.reuse, -R127 ;  /* 0x00000009a0a07223 */ /* 0x080fe2000001087f */
[----:B------:R-:W-:Y:S01]  /*a020*/  FMUL.FTZ R0, R0, R9 ;  /* 0x0000000900007220 */ /* 0x000fe20000410000 */
[----:B------:R-:W-:Y:S01]  /*a030*/  FMNMX.FTZ R3, R138, R3, !PT ;  /* 0x000000038a037209 */ /* 0x000fe20007810000 */
[----:B------:R-:W-:Y:S03]  /*a040*/  MUFU.EX2 R11, R11 ;  /* 0x0000000b000b7308 */ /* 0x000fe60000000800 */
[----:B------:R-:W-:-:S04]  /*a050*/  FMNMX.FTZ R3, R140, R3, !PT ;  /* 0x000000038c037209 */ /* 0x000fc80007810000 */
[----:B------:R-:W-:Y:S01]  /*a060*/  FMNMX.FTZ R3, R142, R3, !PT ;  /* 0x000000038e037209 */ /* 0x000fe20007810000 */
[----:B------:R-:W-:Y:S03]  /*a070*/  MUFU.EX2 R0, R0 ;  /* 0x0000000000007308 */ /* 0x000fe60000000800 */
[----:B------:R-:W-:-:S04]  /*a080*/  FMNMX.FTZ R3, R144, R3, !PT ;  /* 0x0000000390037209 */ /* 0x000fc80007810000 */
[----:B------:R-:W-:Y:S01]  /*a090*/  FMNMX.FTZ R3, R146, R3, !PT ;  /* 0x0000000392037209 */ /* 0x000fe20007810000 */
[----:B------:R-:W0:Y:S03]  /*a0a0*/  MUFU.EX2 R14, R14 ;  /* 0x0000000e000e7308 */ /* 0x000e260000000800 */
[----:B----4-:R-:W-:-:S04]  /*a0b0*/  FMNMX.FTZ R3, R148, R3, !PT ;  /* 0x0000000394037209 */ /* 0x010fc80007810000 */
[----:B-1----:R-:W-:Y:S01]  /*a0c0*/  FMNMX.FTZ R3, R150, R3, !PT ;  /* 0x0000000396037209 */ /* 0x002fe20007810000 */
[----:B------:R-:W-:Y:S03]  /*a0d0*/  MUFU.EX2 R15, R15 ;  /* 0x0000000f000f7308 */ /* 0x000fe60000000800 */
[----:B------:R-:W-:-:S04]  /*a0e0*/  FMNMX.FTZ R3, R152, R3, !PT ;  /* 0x0000000398037209 */ /* 0x000fc80007810000 */
[----:B------:R-:W-:Y:S01]  /*a0f0*/  FMNMX.FTZ R3, R154, R3, !PT ;  /* 0x000000039a037209 */ /* 0x000fe20007810000 */
        /* <DEDUP_REMOVED lines=48> */
[-C--:B------:R-:W-:Y:S01]  /*a400*/  FFMA.FTZ R214, R230, R9.reuse, -R127 ;  /* 0x00000009e6d67223 */ /* 0x080fe2000001087f */
[-C--:B------:R-:W-:Y:S02]  /*a410*/  FMUL.FTZ R127, R3, R9.reuse ;  /* 0x00000009037f7220 */ /* 0x080fe40000410000 */
[----:B------:R-:W-:Y:S01]  /*a420*/  HGMMA.64x192x16.F32 R24, R168, gdesc[UR4].tnspB, R24, gsb0 ;  /* 0x42e00004a8187df0 */ /* 0x000fe20008000818 */
[----:B------:R-:W-:Y:S01]  /*a430*/  MUFU.EX2 R172, R172 ;  /* 0x000000ac00ac7308 */ /* 0x000fe20000000800 */
[-CC-:B------:R-:W-:Y:S01]  /*a440*/  FFMA.FTZ R189, R13, R9.reuse, -R127.reuse ;  /* 0x000000090dbd7223 */ /* 0x180fe2000001087f */
[----:B------:R-:W-:Y:S02]  /*a450*/  IMAD.U32 R13, RZ, RZ, UR37 ;  /* 0x00000025ff0d7e24 */ /* 0x000fe4000f8e00ff */
[-CC-:B------:R-:W-:Y:S01]  /*a460*/  FFMA.FTZ R20, R20, R9.reuse, -R127.reuse ;  /* 0x0000000914147223 */ /* 0x180fe2000001087f */
[-CC-:B------:R-:W-:Y:S01]  /*a470*/  FFMA.FTZ R191, R120, R9.reuse, -R127.reuse ;  /* 0x0000000978bf7223 */ /* 0x180fe2000001087f */
[-CC-:B------:R-:W-:Y:S01]  /*a480*/  FFMA.FTZ R120, R124, R9.reuse, -R127.reuse ;  /* 0x000000097c787223 */ /* 0x180fe2000001087f */
[-CC-:B------:R-:W-:Y:S01]  /*a490*/  FFMA.FTZ R185, R126, R9.reuse, -R127.reuse ;  /* 0x000000097eb97223 */ /* 0x180fe2000001087f */
[----:B------:R-:W-:Y:S01]  /*a4a0*/  @!P1 LEA R13, R13, UR38, 0x3 ;  /* 0x000000260d0d9c11 */ /* 0x000fe2000f8e18ff */
[----:B------:R-:W0:Y:S01]  /*a4b0*/  MUFU.EX2 R189, R189 ;  /* 0x000000bd00bd7308 */ /* 0x000e220000000800 */
[----:B------:R-:W-:Y:S01]  /*a4c0*/  FFMA.FTZ R181, R136, R9, -R127 ;  /* 0x0000000988b57223 */ /* 0x000fe2000001087f */
[----:B------:R-:W-:-:S02]  /*a4d0*/  IMAD.U32 R136, RZ, RZ, UR10 ;  /* 0x0000000aff887e24 */ /* 0x000fc4000f8e00ff */
[-CC-:B------:R-:W-:Y:S01]  /*a4e0*/  FFMA.FTZ R124, R130, R9.reuse, -R127.reuse ;  /* 0x00000009827c7223 */ /* 0x180fe2000001087f */
[----:B------:R-:W-:Y:S02]  /*a4f0*/  @!P1 VIADD R13, R13, 0x30840 ;  /* 0x000308400d0d9836 */ /* 0x000fe40000000000 */
[-CC-:B------:R-:W-:Y:S01]  /*a500*/  FFMA.FTZ R187, R132, R9.reuse, -R127.reuse ;  /* 0x0000000984bb7223 */ /* 0x180fe2000001087f */
[----:B------:R-:W-:Y:S02]  /*a510*/  @!P1 VIADD R136, R136, 0x30860 ;  /* 0x0003086088889836 */ /* 0x000fe40000000000 */
[-C--:B------:R-:W-:Y:S01]  /*a520*/  FFMA.FTZ R130, R138, R9.reuse, -R127 ;  /* 0x000000098a827223 */ /* 0x080fe2000001087f */
[----:B------:R-:W1:Y:S01]  /*a530*/  MUFU.EX2 R20, R20 ;  /* 0x0000001400147308 */ /* 0x000e620000000800 */
[----:B------:R-:W-:Y:S01]  /*a540*/  @!P1 PRMT R13, RZ, 0x654, R13 ;  /* 0x00000654ff0d9816 */ /* 0x000fe2000000000d */
[-CC-:B------:R-:W-:Y:S01]  /*a550*/  FFMA.FTZ R126, R134, R9.reuse, -R127.reuse ;  /* 0x00000009867e7223 */ /* 0x180fe2000001087f */
[----:B------:R-:W-:Y:S01]  /*a560*/  @!P1 PRMT R138, RZ, 0x654, R136 ;  /* 0x00000654ff8a9816 */ /* 0x000fe20000000088 */
[-CC-:B------:R-:W-:Y:S01]  /*a570*/  FFMA.FTZ R183, R140, R9.reuse, -R127.reuse ;  /* 0x000000098cb77223 */ /* 0x180fe2000001087f */
[-CC-:B------:R-:W-:Y:S01]  /*a580*/  FFMA.FTZ R132, R142, R9.reuse, -R127.reuse ;  /* 0x000000098e847223 */ /* 0x180fe2000001087f */
[-CC-:B------:R-:W-:Y:S01]  /*a590*/  FFMA.FTZ R177, R144, R9.reuse, -R127.reuse ;  /* 0x0000000990b17223 */ /* 0x180fe2000001087f */
        /* <DEDUP_REMOVED lines=12> */
[----:B------:R-:W-:Y:S01]  /*a660*/  FFMA.FTZ R166, R166, R9, -R127 ;  /* 0x00000009a6a67223 */ /* 0x000fe2000001087f */
[----:B------:R-:W-:Y:S01]  /*a670*/  UMOV UR7, UR36 ;  /* 0x0000002400077c82 */ /* 0x000fe20008000000 */
[----:B------:R-:W-:-:S03]  /*a680*/  F2FP.F16.F32.PACK_AB R182, R172, R125 ;  /* 0x0000007dacb6723e */ /* 0x000fc600000000ff */
        /* <DEDUP_REMOVED lines=18> */
[----:B------:R-:W0:Y:S01]  /*a7b0*/  MUFU.EX2 R214, R214 ;  /* 0x000000d600d67308 */ /* 0x000e220000000800 */
[----:B-1----:R-:W-:-:S07]  /*a7c0*/  F2FP.F16.F32.PACK_AB R175, R158, R156 ;  /* 0x0000009c9eaf723e */ /* 0x002fce00000000ff */
[----:B------:R-:W-:Y:S01]  /*a7d0*/  MUFU.EX2 R166, R166 ;  /* 0x000000a600a67308 */ /* 0x000fe20000000800 */
[----:B------:R-:W-:Y:S02]  /*a7e0*/  WARPGROUP.DEPBAR.LE gsb0, 0x0 ;  /* 0x00008000000079c5 */ /* 0x000fe40000010000 */
[----:B------:R1:W-:Y:S01]  /*a7f0*/  @!P1 SYNCS.ARRIVE.TRANS64.RED.A1T0 RZ, [R13+URZ], RZ ;  /* 0x000000ff0dff99a7 */ /* 0x0003e2000810043f */
[----:B------:R-:W-:Y:S02]  /*a800*/  F2FP.F16.F32.PACK_AB R170, R12, R139 ;  /* 0x0000008b0caa723e */ /* 0x000fe400000000ff */
[----:B0-----:R-:W-:Y:S01]  /*a810*/  F2FP.F16.F32.PACK_AB R168, R214, R137 ;  /* 0x00000089d6a8723e */ /* 0x001fe200000000ff */
[----:B-1----:R-:W-:Y:S01]  /*a820*/  FFMA.FTZ R13, R0, R8, R11 ;  /* 0x00000008000d7223 */ /* 0x002fe2000001000b */
[----:B------:R0:W-:Y:S01]  /*a830*/  @!P1 SYNCS.ARRIVE.TRANS64.RED.A1T0 RZ, [R138+URZ], RZ ;  /* 0x000000ff8aff99a7 */ /* 0x0001e2000810043f */
[C---:B------:R-:W-:Y:S01]  /*a840*/  ISETP.GT.AND P1, PT, R10.reuse, UR39, PT ;  /* 0x000000270a007c0c */ /* 0x040fe2000bf24270 */
[----:B------:R-:W-:-:S02]  /*a850*/  VIADD R10, R10, 0xffffffff ;  /* 0xffffffff0a0a7836 */ /* 0x000fc40000000000 */
[----:B------:R-:W-:Y:S01]  /*a860*/  FADD.FTZ R8, R14, R13 ;  /* 0x0000000d0e087221 */ /* 0x000fe20000010000 */
[----:B------:R-:W-:Y:S01]  /*a870*/  FADD.FTZ R13, R191, R136 ;  /* 0x00000088bf0d7221 */ /* 0x000fe20000010000 */
[C---:B------:R-:W-:Y:S02]  /*a880*/  F2FP.F16.F32.PACK_AB R191, R120.reuse, R191 ;  /* 0x000000bf78bf723e */ /* 0x040fe400000000ff */
        /* <DEDUP_REMOVED lines=66> */
.L_x_4853:
        /* <DEDUP_REMOVED lines=9> */
[----:B------:R-:W-:-:S05]  /*ad40*/  ULDC UR50, c[0x0][0x9e0] ;  /* 0x0002780000327ab9 */ /* 0x000fca0000000800 */
.L_x_4880:
[----:B------:R-:W-:-:S04]  /*ad50*/  UIADD3 UR37, UR4, 0x1, URZ ;  /* 0x0000000104257890 */ /* 0x000fc8000fffe03f */
[----:B------:R-:W-:-:S04]  /*ad60*/  UISETP.NE.AND UP2, UPT, UR37, 0x2, UPT ;  /* 0x000000022500788c */ /* 0x000fc8000bf45270 */
[----:B------:R-:W-:Y:S02]  /*ad70*/  USEL UR36, URZ, 0x1, UP2 ;  /* 0x000000013f247887 */ /* 0x000fe40009000000 */
[----:B------:R-:W-:Y:S02]  /*ad80*/  USEL UR37, UR37, URZ, UP2 ;  /* 0x0000003f25257287 */ /* 0x000fe40009000000 */
[----:B------:R-:W-:Y:S01]  /*ad90*/  ULOP3.LUT UR36, UR7, UR36, URZ, 0x3c, !UPT ;  /* 0x0000002407247292 */ /* 0x000fe2000f8e3c3f */
[----:B------:R-:W-:Y:S11]  /*ada0*/  @!P0 BRA `(.L_x_4864) ;  /* 0x0000000000048947 */ /* 0x000ff60003800000 */
[----:B------:R-:W-:Y:S01]  /*adb0*/  BPT.TRAP 0x1 ;  /* 0x000000040000795c */ /* 0x000fe20000300000 */
.L_x_4864:
[----:B------:R-:W-:Y:S01]  /*adc0*/  ULEA UR6, UR37, UR38, 0x3 ;  /* 0x0000002625067291 */ /* 0x000fe2000f8e183f */
[----:B------:R-:W-:-:S05]  /*add0*/  IMAD.U32 R3, RZ, RZ, UR36 ;  /* 0x00000024ff037e24 */ /* 0x000fca000f8e00ff */
[----:B------:R-:W-:-:S04]  /*ade0*/  SHF.L.U32 R3, R3, 0x1f, RZ ;  /* 0x0000001f03037819 */ /* 0x000fc800000006ff */
[----:B------:R0:W1:Y:S01]  /*adf0*/  SYNCS.PHASECHK.TRANS64.TRYWAIT P1, [UR6+0x30830], R3 ;  /* 0x03083003ff0075a7 */ /* 0x0000620008020146 */
[----:B------:R-:W-:Y:S05]  /*ae00*/  @!P0 BRA `(.L_x_4865) ;  /* 0x0000000000048947 */ /* 0x000fea0003800000 */
[----:B------:R-:W-:Y:S01]  /*ae10*/  BPT.TRAP 0x1 ;  /* 0x000000040000795c */ /* 0x000fe20000300000 */
.L_x_4865:
[----:B-1----:R-:W-:Y:S05]  /*ae20*/  @P1 BRA `(.L_x_4866) ;  /* 0x0000000000081947 */ /* 0x002fea0003800000 */
[----:B------:R-:W1:Y:S02]  /*ae30*/  SYNCS.PHASECHK.TRANS64.TRYWAIT P1, [UR6+0x30830], R3 ;  /* 0x03083003ff0075a7 */ /* 0x000e640008020146 */
[----:B-1----:R-:W-:Y:S05]  /*ae40*/  @!P1 BRA `(.L_x_4867) ;  /* 0x000000dc00a49947 */ /* 0x002fea0003800000 */
.L_x_4866:
        /* <DEDUP_REMOVED lines=167> */
.L_x_4868:
[----:B------:R-:W-:Y:S01]  /*b8c0*/  ULEA UR10, UR4, UR38, 0x3 ;  /* 0x00000026040a7291 */ /* 0x000fe2000f8e183f */
[----:B------:R-:W-:-:S05]  /*b8d0*/  IMAD.U32 R0, RZ, RZ, UR7 ;  /* 0x00000007ff007e24 */ /* 0x000fca000f8e00ff */
[----:B------:R-:W-:-:S04]  /*b8e0*/  SHF.L.U32 R0, R0, 0x1f, RZ ;  /* 0x0000001f00007819 */ /* 0x000fc800000006ff */
[----:B------:R2:W3:Y:S01]  /*b8f0*/  SYNCS.PHASECHK.TRANS64.TRYWAIT P1, [UR10+0x30850], R0 ;  /* 0x03085000ff0075a7 */ /* 0x0004e2000802014a */
[----:B------:R-:W-:Y:S05]  /*b900*/  @!P0 BRA `(.L_x_4869) ;  /* 0x0000000000048947 */ /* 0x000fea0003800000 */
[----:B------:R-:W-:Y:S01]  /*b910*/  BPT.TRAP 0x1 ;  /* 0x000000040000795c */ /* 0x000fe20000300000 */
.L_x_4869:
[----:B---3--:R-:W-:Y:S05]  /*b920*/  @P1 BRA `(.L_x_4870) ;  /* 0x0000000000081947 */ /* 0x008fea0003800000 */
[----:B------:R-:W3:Y:S02]  /*b930*/  SYNCS.PHASECHK.TRANS64.TRYWAIT P1, [UR10+0x30850], R0 ;  /* 0x03085000ff0075a7 */ /* 0x000ee4000802014a */
[----:B---3--:R-:W-:Y:S05]  /*b940*/  @!P1 BRA `(.L_x_4871) ;  /* 0x000000d000fc9947 */ /* 0x008fea0003800000 */
.L_x_4870:
[----:B------:R-:W-:Y:S01]  /*b950*/  UIADD3 UR6, UR38, 0x400, URZ ;  /* 0x0000040026067890 */ /* 0x000fe2000fffe03f */
[----:B------:R-:W-:Y:S01]  /*b960*/  WARPGROUP.ARRIVE ;  /* 0x00000000000079c5 */ /* 0x000fe20000000000 */
[----:B------:R-:W-:-:S05]  /*b970*/  UMOV UR7, 0x40000040 ;  /* 0x4000004000077882 */ /* 0x000fca0000000000 */
[----:B------:R-:W3:Y:S01]  /*b980*/  S2R R209, SR_TID.X ;  /* 0x0000000000d17919 */ /* 0x000ee20000002100 */
[----:B------:R-:W-:Y:S01]  /*b990*/  USHF.R.U32.HI UR6, URZ, 0x4, UR6 ;  /* 0x000000043f067899 */ /* 0x000fe20008011606 */
[----:B------:R-:W-:Y:S01]  /*b9a0*/  PLOP3.LUT P1, PT, PT, PT, UP0, 0x80, 0x0 ;  /* 0x000000000000781c */ /* 0x000fe20003f2f008 */
[----:B0-2---:R-:W-:Y:S01]  /*b9b0*/  FMUL.FTZ R0, R122, UR5 ;  /* 0x000000057a007c20 */ /* 0x005fe20008410000 */
[----:B------:R-:W-:Y:S01]  /*b9c0*/  PLOP3.LUT P2, PT, PT, PT, UP0, 0x80, 0x0 ;  /* 0x000000000000781c */ /* 0x000fe20003f4f008 */
[----:B------:R-:W-:Y:S01]  /*b9d0*/  ULOP3.LUT UR6, UR6, 0x3fff, URZ, 0xc0, !UPT ;  /* 0x00003fff06067892 */ /* 0x000fe2000f8ec03f */
[----:B------:R-:W-:Y:S01]  /*b9e0*/  FMUL.FTZ R9, R127, UR5 ;  /* 0x000000057f097c20 */ /* 0x000fe20008410000 */
[----:B------:R-:W-:Y:S01]  /*b9f0*/  FMUL.FTZ R122, R138, UR5 ;  /* 0x000000058a7a7c20 */ /* 0x000fe20008410000 */
[----:B------:R-:W-:Y:S01]  /*ba00*/  FMUL.FTZ R138, R140, UR5 ;  /* 0x000000058c8a7c20 */ /* 0x000fe20008410000 */
[----:B------:R-:W-:Y:S01]  /*ba10*/  ULOP3.LUT UR6, UR6, 0x3000000, URZ, 0xfc, !UPT ;  /* 0x0300000006067892 */ /* 0x000fe2000f8efc3f */
[----:B------:R-:W-:Y:S01]  /*ba20*/  FMUL.FTZ R127, R162, UR5 ;  /* 0x00000005a27f7c20 */ /* 0x000fe20008410000 */
[----:B------:R-:W-:-:S02]  /*ba30*/  IMAD.U32 R15, RZ, RZ, UR37 ;  /* 0x00000025ff0f7e24 */ /* 0x000fc4000f8e00ff */
[----:B------:R-:W-:Y:S01]  /*ba40*/  FMUL.FTZ R140, R144, UR5 ;  /* 0x00000005908c7c20 */ /* 0x000fe20008410000 */
[----:B------:R-:W-:Y:S01]  /*ba50*/  UIMAD UR4, UR4, 0x900, UR6 ;  /* 0x00000900040478a4 */ /* 0x000fe2000f8e0206 */
[----:B------:R-:W-:Y:S01]  /*ba60*/  FMUL.FTZ R144, R148, UR5 ;  /* 0x0000000594907c20 */ /* 0x000fe20008410000 */
[----:B------:R-:W-:Y:S01]  /*ba70*/  FMUL.FTZ R148, R152, UR5 ;  /* 0x0000000598947c20 */ /* 0x000fe20008410000 */
        /* <DEDUP_REMOVED lines=73> */
[----:B------:R-:W-:Y:S02]  /*bf10*/  VIADD R141, R19, UR60 ;  /* 0x0000003c138d7c36 */ /* 0x000fe40008000000 */
[----:B------:R-:W-:-:S09]  /*bf20*/  FMUL.FTZ R177, R132, UR5 ;  /* 0x0000000584b17c20 */ /* 0x000fd20008410000 */
        /* <DEDUP_REMOVED lines=13> */
[----:B------:R-:W-:Y:S01]  /*c000*/  @!P3 LEA R14, R15, UR38, 0x3 ;  /* 0x000000260f0ebc11 */ /* 0x000fe2000f8e18ff */
[----:B------:R-:W-:Y:S01]  /*c010*/  FMUL.FTZ R158, R161, UR5 ;  /* 0x00000005a19e7c20 */ /* 0x000fe20008410000 */
[----:B------:R-:W-:Y:S01]  /*c020*/  PLOP3.LUT P1, PT, PT, PT, UP1, 0x40, 0x0 ;  /* 0x000000000000781c */ /* 0x000fe20003f2e818 */
[----:B------:R-:W5:Y:S01]  /*c030*/  SHFL.IDX PT, R162, R141, RZ, 0x1c1f ;  /* 0x001c1fff8da27589 */ /* 0x000f6200000e0000 */
[----:B------:R-:W0:Y:S01]  /*c040*/  MUFU.TANH R176, R176 ;  /* 0x000000b000b07308 */ /* 0x000e220000002400 */
[----:B------:R-:W-:-:S05]  /*c050*/  @!P3 VIADD R14, R14, 0x30840 ;  /* 0x000308400e0eb836 */ /* 0x000fca0000000000 */
[----:B------:R-:W-:Y:S02]  /*c060*/  @!P3 PRMT R14, RZ, 0x654, R14 ;  /* 0x00000654ff0eb816 */ /* 0x000fe4000000000e */
        /* <DEDUP_REMOVED lines=15> */
[----:B------:R-:W-:Y:S02]  /*c160*/  IMAD R145, R10, -0x60, RZ ;  /* 0xffffffa00a917824 */ /* 0x000fe400078e02ff */
[----:B------:R-:W-:Y:S01]  /*c170*/  FMUL.FTZ R173, R125, UR5 ;  /* 0x000000057dad7c20 */ /* 0x000fe20008410000 */
[----:B------:R-:W-:Y:S01]  /*c180*/  HGMMA.64x192x16.F32 R24, R168, gdesc[UR4].tnspB, R24, gsb0 ;  /* 0x42e00004a8187df0 */ /* 0x000fe20008000818 */
[----:B------:R-:W-:Y:S01]  /*c190*/  FMUL.FTZ R174, R128, UR5 ;  /* 0x0000000580ae7c20 */ /* 0x000fe20008410000 */
[----:B------:R-:W-:Y:S01]  /*c1a0*/  FMUL.FTZ R175, R129, UR5 ;  /* 0x0000000581af7c20 */ /* 0x000fe20008410000 */
[----:B------:R-:W-:-:S02]  /*c1b0*/  VIADD R15, R145, 0x1 ;  /* 0x00000001910f7836 */ /* 0x000fc40000000000 */
[----:B------:R-:W-:Y:S01]  /*c1c0*/  FMUL.FTZ R125, R147, UR5 ;  /* 0x00000005937d7c20 */ /* 0x000fe20008410000 */
[----:B------:R-:W-:Y:S01]  /*c1d0*/  FMUL.FTZ R128, R163, UR5 ;  /* 0x00000005a3807c20 */ /* 0x000fe20008410000 */
[----:B------:R-:W-:Y:S01]  /*c1e0*/  FMUL.FTZ R129, R166, UR5 ;  /* 0x00000005a6817c20 */ /* 0x000fe20008410000 */
[----:B------:R-:W-:Y:S01]  /*c1f0*/  IMAD R15, R18, -0x2, R15 ;  /* 0xfffffffe120f7824 */ /* 0x000fe200078e020f */
[----:B------:R-:W0:Y:S03]  /*c200*/  MUFU.TANH R172, R172 ;  /* 0x000000ac00ac7308 */ /* 0x000e260000002400 */
[----:B------:R-:W-:Y:S01]  /*c210*/  VIADD R143, R15, 0xffffffff ;  /* 0xffffffff0f8f7836 */ /* 0x000fe20000000000 */
[----:B------:R-:W-:-:S04]  /*c220*/  IADD3 R147, -R17, R15, R16 ;  /* 0x0000000f11937210 */ /* 0x000fc80007ffe110 */
        /* <DEDUP_REMOVED lines=27> */
.L_x_4874:
[----:B------:R-:W-:-:S05]  /*c3e0*/  IMAD.U32 R162, RZ, RZ, UR39 ;  /* 0x00000027ffa27e24 */ /* 0x000fca000f8e00ff */
[----:B------:R-:W-:-:S13]  /*c3f0*/  ISETP.NE.AND P1, PT, R162, 0x1, PT ;  /* 0x00000001a200780c */ /* 0x000fda0003f25270 */
[----:B0-----:R-:W0:Y:S02]  /*c400*/  @P1 LDC.64 R14, c[0x0][0x9e8] ;  /* 0x00027a00ff0e1b82 */ /* 0x001e240000000a00 */
[----:B0-----:R-:W-:-:S05]  /*c410*/  @P1 IMAD.HI.U32 R14, R155, R14, RZ ;  /* 0x0000000e9b0e1227 */ /* 0x001fca00078e00ff */
[----:B------:R-:W-:-:S07]  /*c420*/  @P1 SHF.R.U32.HI R155, RZ, R15, R14 ;  /* 0x0000000fff9b1219 */ /* 0x000fce000001160e */
.L_x_4875:
[----:B------:R-:W-:Y:S05]  /*c430*/  BSYNC B0 ;  /* 0x0000000000007941 */ /* 0x000fea0003800000 */
.L_x_4873:
[----:B------:R-:W-:-:S05]  /*c440*/  IMAD R14, R155, R162, R143 ;  /* 0x000000a29b0e7224 */ /* 0x000fca00078e028f */
[----:B------:R-:W-:Y:S02]  /*c450*/  VIADDMNMX R151, R14, R162, R151, PT ;  /* 0x000000a20e977246 */ /* 0x000fe40003800197 */
[----:B------:R-:W-:-:S07]  /*c460*/  VIMNMX R153, R153, R14, !PT ;  /* 0x0000000e99997248 */ /* 0x000fce0007fe0100 */
.L_x_4872:
        /* <DEDUP_REMOVED lines=111> */
[----:B------:R-:W-:Y:S01]  /*cb60*/  FSEL R218, R3, -INF , !P6 ;  /* 0xff80000003da7808 */ /* 0x000fe20007000000 */
[----:B------:R-:W-:Y:S01]  /*cb70*/  IMAD.IADD R3, R149, 0x1, R14 ;  /* 0x0000000195037824 */ /* 0x000fe200078e020e */
        /* <DEDUP_REMOVED lines=19> */
.L_x_4878:
[----:B------:R-:W-:-:S05]  /*ccb0*/  IMAD.U32 R184, RZ, RZ, UR39 ;  /* 0x00000027ffb87e24 */ /* 0x000fca000f8e00ff */
[----:B------:R-:W-:-:S13]  /*ccc0*/  ISETP.NE.AND P6, PT, R184, 0x1, PT ;  /* 0x00000001b800780c */ /* 0x000fda0003fc5270 */
[----:B------:R-:W0:Y:S02]  /*ccd0*/  @P6 LDC.64 R14, c[0x0][0x9e8] ;  /* 0x00027a00ff0e6b82 */ /* 0x000e240000000a00 */
[----:B0-----:R-:W-:-:S05]  /*cce0*/  @P6 IMAD.HI.U32 R14, R139, R14, RZ ;  /* 0x0000000e8b0e6227 */ /* 0x001fca00078e00ff */
[----:B------:R-:W-:-:S07]  /*ccf0*/  @P6 SHF.R.U32.HI R139, RZ, R15, R14 ;  /* 0x0000000fff8b6219 */ /* 0x000fce000001160e */
.L_x_4879:
[----:B------:R-:W-:Y:S05]  /*cd00*/  BSYNC B0 ;  /* 0x0000000000007941 */ /* 0x000fea0003800000 */
.L_x_4877:
[----:B------:R-:W-:-:S05]  /*cd10*/  IMAD R14, R139, R184, R143 ;  /* 0x000000b88b0e7224 */ /* 0x000fca00078e028f */
[----:B------:R-:W-:Y:S02]  /*cd20*/  VIADDMNMX R3, R14, R184, R3, PT ;  /* 0x000000b80e037246 */ /* 0x000fe40003800103 */
[----:B------:R-:W-:-:S07]  /*cd30*/  VIMNMX R137, R137, R14, !PT ;  /* 0x0000000e89897248 */ /* 0x000fce0007fe0100 */
.L_x_4876:
[C---:B------:R-:W-:Y:S01]  /*cd40*/  ISETP.GT.AND P1, PT, R137.reuse, 0x1, !P1 ;  /* 0x000000018900780c */ /* 0x040fe20004f24270 */
[----:B------:R-:W-:Y:S01]  /*cd50*/  UMOV UR7, UR36 ;  /* 0x0000002400077c82 */ /* 0x000fe20008000000 */
[----:B------:R-:W-:Y:S02]  /*cd60*/  ISETP.GT.AND P2, PT, R137, 0x8, !P2 ;  /* 0x000000088900780c */ /* 0x000fe40005744270 */
        /* <DEDUP_REMOVED lines=32> */
[----:B------:R-:W-:Y:S02]  /*cf70*/  ISETP.NE.AND P2, PT, R186, RZ, PT ;  /* 0x000000ffba00720c */ /* 0x000fe40003f45270 */
        /* <DEDUP_REMOVED lines=55> */
[C---:B------:R-:W-:Y:S01]  /*d2f0*/  ISETP.LT.OR P5, PT, R3.reuse, 0x59, P5 ;  /* 0x000000590300780c */ /* 0x040fe20002fa1670 */
[----:B------:R-:W1:Y:S01]  /*d300*/  SHFL.BFLY PT, R4, R15, 0x1, 0x1f ;  /* 0x0c201f000f047f89 */ /* 0x000e6200000e0000 */
[----:B------:R-:W-:Y:S02]  /*d310*/  ISETP.LT.OR P1, PT, R3, 0x3a, P1 ;  /* 0x0000003a0300780c */ /* 0x000fe40000f21670 */
[----:B------:R-:W-:-:S02]  /*d320*/  FSEL R128, R128, -INF , !P4 ;  /* 0xff80000080807808 */ /* 0x000fc40006000000 */
[----:B------:R-:W-:Y:S02]  /*d330*/  FSEL R120, R131, -INF , !P1 ;  /* 0xff80000083787808 */ /* 0x000fe40004800000 */
[----:B------:R-:W-:Y:S02]  /*d340*/  ISETP.NE.AND P1, PT, R177, RZ, PT ;  /* 0x000000ffb100720c */ /* 0x000fe40003f25270 */
[----:B------:R-:W-:Y:S02]  /*d350*/  R2UR UR4, R23 ;  /* 0x00000000170472ca */ /* 0x000fe400000e0000 */
        /* <DEDUP_REMOVED lines=32> */
[--C-:B------:R-:W-:Y:S01]  /*d560*/  FFMA.FTZ R176, R176, R9, -R125.reuse ;  /* 0x00000009b0b07223 */ /* 0x100fe2000001087d */
[----:B------:R-:W-:Y:S01]  /*d570*/  FSEL R146, R4, RZ, P1 ;  /* 0x000000ff04927208 */ /* 0x000fe20000800000 */
        /* <DEDUP_REMOVED lines=14> */
[----:B------:R-:W-:Y:S01]  /*d660*/  FFMA.FTZ R141, R160, R9, -R125 ;  /* 0x00000009a08d7223 */ /* 0x000fe2000001087d */
[----:B------:R-:W-:Y:S01]  /*d670*/  LOP3.LUT P6, RZ, R209, 0x7f, RZ, 0xc0, !PT ;  /* 0x0000007fd1ff7812 */ /* 0x000fe200078cc0ff */
[----:B------:R0:W-:Y:S01]  /*d680*/  MUFU.EX2 R15, R172 ;  /* 0x000000ac000f7308 */ /* 0x0001e20000000800 */
[----:B------:R-:W-:-:S04]  /*d690*/  FMNMX.FTZ R21, R186, R21, !PT ;  /* 0x00000015ba157209 */ /* 0x000fc80007810000 */
[----:B------:R-:W-:-:S03]  /*d6a0*/  FMNMX.FTZ R121, R208, R21, !PT ;  /* 0x00000015d0797209 */ /* 0x000fc60007810000 */
[----:B------:R1:W-:Y:S01]  /*d6b0*/  MUFU.EX2 R21, R174 ;  /* 0x000000ae00157308 */ /* 0x0003e20000000800 */
[----:B------:R-:W-:Y:S01]  /*d6c0*/  FMNMX.FTZ R121, R124, R121, !PT ;  /* 0x000000797c797209 */ /* 0x000fe20007810000 */
[-CC-:B0-----:R-:W-:Y:S01]  /*d6d0*/  FFMA.FTZ R172, R178, R9.reuse, -R125.reuse ;  /* 0x00000009b2ac7223 */ /* 0x181fe2000001087d */
[-CC-:B------:R-:W-:Y:S01]  /*d6e0*/  FFMA.FTZ R178, R144, R9.reuse, -R125.reuse ;  /* 0x0000000990b27223 */ /* 0x180fe2000001087d */
[----:B------:R-:W-:Y:S01]  /*d6f0*/  FFMA.FTZ R144, R158, R9, -R125 ;  /* 0x000000099e907223 */ /* 0x000fe2000001087d */
[----:B------:R-:W-:-:S03]  /*d700*/  FMNMX.FTZ R121, R190, R121, !PT ;  /* 0x00000079be797209 */ /* 0x000fc60007810000 */
[----:B------:R-:W-:Y:S01]  /*d710*/  MUFU.EX2 R168, R168 ;  /* 0x000000a800a87308 */ /* 0x000fe20000000800 */
[----:B------:R-:W-:Y:S02]  /*d720*/  FMNMX.FTZ R121, R126, R121, !PT ;  /* 0x000000797e797209 */ /* 0x000fe40007810000 */
[----:B-1----:R-:W-:Y:S01]  /*d730*/  FSEL R174, R127, -INF , !P3 ;  /* 0xff8000007fae7808 */ /* 0x002fe20005800000 */
[--C-:B------:R-:W-:Y:S01]  /*d740*/  FFMA.FTZ R127, R166, R9, -R125.reuse ;  /* 0x00000009a67f7223 */ /* 0x100fe2000001087d */
[----:B------:R-:W-:Y:S02]  /*d750*/  FMNMX.FTZ R131, R20, R121, !PT ;  /* 0x0000007914837209 */ /* 0x000fe40007810000 */
[----:B------:R-:W-:Y:S01]  /*d760*/  FSEL R166, R129, -INF , !P5 ;  /* 0xff80000081a67808 */ /* 0x000fe20006800000 */
[--C-:B------:R-:W-:Y:S01]  /*d770*/  FFMA.FTZ R129, R138, R9, -R125.reuse ;  /* 0x000000098a817223 */ /* 0x100fe2000001087d */
[----:B------:R-:W-:Y:S01]  /*d780*/  FMNMX.FTZ R131, R132, R131, !PT ;  /* 0x0000008384837209 */ /* 0x000fe20007810000 */
[-CC-:B------:R-:W-:Y:S01]  /*d790*/  FFMA.FTZ R138, R142, R9.reuse, -R125.reuse ;  /* 0x000000098e8a7223 */ /* 0x180fe2000001087d */
[----:B------:R-:W-:Y:S01]  /*d7a0*/  MUFU.EX2 R170, R170 ;  /* 0x000000aa00aa7308 */ /* 0x000fe20000000800 */
[----:B------:R-:W-:Y:S01]  /*d7b0*/  FFMA.FTZ R142, R154, R9, -R125 ;  /* 0x000000099a8e7223 */ /* 0x000fe2000001087d */
[----:B------:R-:W-:-:S04]  /*d7c0*/  FMNMX.FTZ R131, R120, R131, !PT ;  /* 0x0000008378837209 */ /* 0x000fc80007810000 */
[----:B------:R-:W-:Y:S02]  /*d7d0*/  FMNMX.FTZ R131, R134, R131, !PT ;  /* 0x0000008386837209 */ /* 0x000fe40007810000 */
[----:B------:R-:W-:Y:S02]  /*d7e0*/  MUFU.EX2 R121, R180 ;  /* 0x000000b400797308 */ /* 0x000fe40000000800 */
[----:B------:R-:W-:-:S04]  /*d7f0*/  FMNMX.FTZ R131, R14, R131, !PT ;  /* 0x000000830e837209 */ /* 0x000fc80007810000 */
[----:B------:R-:W-:Y:S02]  /*d800*/  FMNMX.FTZ R131, R136, R131, !PT ;  /* 0x0000008388837209 */ /* 0x000fe40007810000 */
[----:B------:R-:W-:Y:S02]  /*d810*/  MUFU.EX2 R172, R172 ;  /* 0x000000ac00ac7308 */ /* 0x000fe40000000800 */
[----:B------:R-:W-:-:S04]  /*d820*/  FMNMX.FTZ R131, R122, R131, !PT ;  /* 0x000000837a837209 */ /* 0x000fc80007810000 */
[----:B------:R-:W-:Y:S02]  /*d830*/  FMNMX.FTZ R131, R174, R131, !PT ;  /* 0x00000083ae837209 */ /* 0x000fe40007810000 */
[----:B------:R0:W-:Y:S02]  /*d840*/  MUFU.EX2 R180, R182 ;  /* 0x000000b600b47308 */ /* 0x0001e40000000800 */
[----:B------:R-:W-:-:S04]  /*d850*/  FMNMX.FTZ R131, R128, R131, !PT ;  /* 0x0000008380837209 */ /* 0x000fc80007810000 */
[----:B------:R-:W-:Y:S02]  /*d860*/  FMNMX.FTZ R131, R166, R131, !PT ;  /* 0x00000083a6837209 */ /* 0x000fe40007810000 */
[----:B------:R-:W-:Y:S01]  /*d870*/  MUFU.EX2 R127, R127 ;  /* 0x0000007f007f7308 */ /* 0x000fe20000000800 */
[--C-:B0-----:R-:W-:Y:S01]  /*d880*/  FFMA.FTZ R182, R162, R9, -R125.reuse ;  /* 0x00000009a2b67223 */ /* 0x101fe2000001087d */
[----:B------:R-:W-:Y:S01]  /*d890*/  FMNMX.FTZ R0, R130, R131, !PT ;  /* 0x0000008382007209 */ /* 0x000fe20007810000 */
[-CC-:B------:R-:W-:Y:S01]  /*d8a0*/  FFMA.FTZ R131, R140, R9.reuse, -R125.reuse ;  /* 0x000000098c837223 */ /* 0x180fe2000001087d */
[----:B------:R-:W-:-:S03]  /*d8b0*/  FFMA.FTZ R140, R150, R9, -R125 ;  /* 0x00000009968c7223 */ /* 0x000fc6000001087d */
        /* <DEDUP_REMOVED lines=159> */
.L_x_4863:
        /* <DEDUP_REMOVED lines=99> */
.L_x_4881:
[----:B------:R-:W-:Y:S01]  /*e8e0*/  ULEA UR5, UR37, UR38, 0x3 ;  /* 0x0000002625057291 */ /* 0x000fe2000f8e183f */
[----:B------:R-:W-:-:S05]  /*e8f0*/  IMAD.U32 R0, RZ, RZ, UR36 ;  /* 0x00000024ff007e24 */ /* 0x000fca000f8e00ff */
[----:B------:R-:W-:-:S04]  /*e900*/  SHF.L.U32 R0, R0, 0x1f, RZ ;  /* 0x0000001f00007819 */ /* 0x000fc800000006ff */
[----:B------:R0:W1:Y:S01]  /*e910*/  SYNCS.PHASECHK.TRANS64.TRYWAIT P1, [UR5+0x30850], R0 ;  /* 0x03085000ff0075a7 */ /* 0x0000620008020145 */
[----:B------:R-:W-:Y:S05]  /*e920*/  @!P0 BRA `(.L_x_4882) ;  /* 0x0000000000048947 */ /* 0x000fea0003800000 */
[----:B------:R-:W-:Y:S01]  /*e930*/  BPT.TRAP 0x1 ;  /* 0x000000040000795c */ /* 0x000fe20000300000 */
.L_x_4882:
[----:B-1----:R-:W-:Y:S05]  /*e940*/  @P1 BRA `(.L_x_4883) ;  /* 0x0000000000081947 */ /* 0x002fea0003800000 */
[----:B------:R-:W1:Y:S02]  /*e950*/  SYNCS.PHASECHK.TRANS64.TRYWAIT P0, [UR5+0x30850], R0 ;  /* 0x03085000ff0075a7 */ /* 0x000e640008000145 */
[----:B-1----:R-:W-:Y:S05]  /*e960*/  @!P0 BRA `(.L_x_4884) ;  /* 0x000000a4000c8947 */ /* 0x002fea0003800000 */
.L_x_4883:
        /* <DEDUP_REMOVED lines=9> */
[----:B------:R-:W2:Y:S03]  /*ea00*/  S2R R12, SR_TID.X ;  /* 0x00000000000c7919 */ /* 0x000ea60000002100 */
        /* <DEDUP_REMOVED lines=8> */
[----:B0-----:R-:W-:Y:S01]  /*ea90*/  FADD.FTZ R2, R0, R5 ;  /* 0x0000000500027221 */ /* 0x001fe20000010000 */
[----:B------:R-:W-:Y:S01]  /*eaa0*/  UMOV UR7, 0x40000040 ;  /* 0x4000004000077882 */ /* 0x000fe20000000000 */
[----:B------:R-:W-:-:S02]  /*eab0*/  IMAD.U32 R198, RZ, RZ, UR8 ;  /* 0x00000008ffc67e24 */ /* 0x000fc4000f8e00ff */
[----:B-1----:R-:W-:Y:S01]  /*eac0*/  FADD.FTZ R7, R7, R8 ;  /* 0x0000000807077221 */ /* 0x002fe20000010000 */
        /* <DEDUP_REMOVED lines=9> */
[----:B------:R-:W-:Y:S02]  /*eb60*/  IMAD.U32 R7, RZ, RZ, UR5 ;  /* 0x00000005ff077e24 */ /* 0x000fe4000f8e00ff */
[----:B------:R-:W-:Y:S01]  /*eb70*/  IMAD.MOV.U32 R0, RZ, RZ, -0x800000 ;  /* 0xff800000ff007424 */ /* 0x000fe200078e00ff */
[----:B------:R-:W-:-:S03]  /*eb80*/  FSETP.NE.FTZ.AND P0, PT, R13, RZ, PT ;  /* 0x000000ff0d00720b */ /* 0x000fc60003f15000 */
[----:B------:R-:W-:-:S06]  /*eb90*/  @!P2 VIADD R7, R7, 0x30860 ;  /* 0x000308600707a836 */ /* 0x000fcc0000000000 */
[----:B------:R-:W0:Y:S04]  /*eba0*/  @P1 MUFU.LG2 R11, R14 ;  /* 0x0000000e000b1308 */ /* 0x000e280000000c00 */
[C---:B------:R-:W-:Y:S01]  /*ebb0*/  @P0 FMUL.FTZ R5, R9.reuse, 0.69314718246459960938 ;  /* 0x3f31721809050820 */ /* 0x040fe20000410000 */
[----:B------:R-:W-:-:S03]  /*ebc0*/  @P1 FMUL.FTZ R9, R9, 0.69314718246459960938 ;  /* 0x3f31721809091820 */ /* 0x000fc60000410000 */
[----:B------:R-:W1:Y:S08]  /*ebd0*/  @P0 MUFU.LG2 R6, R13 ;  /* 0x0000000d00060308 */ /* 0x000e700000000c00 */
[----:B------:R-:W2:Y:S01]  /*ebe0*/  @P1 MUFU.RCP R10, R14 ;  /* 0x0000000e000a1308 */ /* 0x000ea20000001000 */
[----:B0-----:R-:W-:-:S04]  /*ebf0*/  @P1 FMUL.FTZ R12, R11, 0.69314718246459960938 ;  /* 0x3f3172180b0c1820 */ /* 0x001fc80000410000 */
[----:B------:R-:W-:Y:S01]  /*ec00*/  @P1 FFMA.FTZ R2, R9, R3, R12 ;  /* 0x0000000309021223 */ /* 0x000fe2000001000c */
[----:B------:R-:W-:Y:S02]  /*ec10*/  @!P2 PRMT R9, RZ, 0x654, R7 ;  /* 0x00000654ff09a816 */ /* 0x000fe40000000007 */
[----:B------:R-:W0:Y:S01]  /*ec20*/  @P0 MUFU.RCP R8, R13 ;  /* 0x0000000d00080308 */ /* 0x000e220000001000 */
[----:B-1----:R-:W-:-:S04]  /*ec30*/  @P0 FMUL.FTZ R6, R6, 0.69314718246459960938 ;  /* 0x3f31721806060820 */ /* 0x002fc80000410000 */
[----:B------:R-:W-:Y:S01]  /*ec40*/  @P0 FFMA.FTZ R0, R5, R4, R6 ;  /* 0x0000000405000223 */ /* 0x000fe20000010006 */
[----:B------:R-:W-:Y:S01]  /*ec50*/  PLOP3.LUT P0, PT, PT, PT, PT, 0x8, 0x0 ;  /* 0x000000000000781c */ /* 0x000fe20003f0e170 */
        /* <DEDUP_REMOVED lines=27> */
[----:B------:R1:W-:Y:S01]  /*ee10*/  @!P2 SYNCS.ARRIVE.TRANS64.RED.A1T0 RZ, [R9+URZ], RZ ;  /* 0x000000ff09ffa9a7 */ /* 0x0003e2000810043f */
[----:B--2---:R-:W-:Y:S01]  /*ee20*/  FMUL.FTZ R125, R43, R10 ;  /* 0x0000000a2b7d7220 */ /* 0x004fe20000410000 */
[----:B0-----:R-:W-:Y:S01]  /*ee30*/  FMUL.FTZ R3, R32, R8 ;  /* 0x0000000820037220 */ /* 0x001fe20000410000 */
        /* <DEDUP_REMOVED lines=94> */
.L_x_4814:
        /* <DEDUP_REMOVED lines=40> */
[C---:B------:R-:W-:Y:S02]  /*f6a0*/  LOP3.LUT R21, R38.reuse, 0x380, RZ, 0xc0, !PT ;  /* 0x0000038026157812 */ /* 0x040fe400078ec0ff */
[C---:B------:R-:W-:Y:S02]  /*f6b0*/  IADD3 R75, P2, R38.reuse, 0x20, RZ ;  /* 0x00000020264b7810 */ /* 0x040fe40007f5e0ff */
[----:B------:R-:W-:-:S02]  /*f6c0*/  IADD3 R95, P1, R38, 0x40, RZ ;  /* 0x00000040265f7810 */ /* 0x000fc40007f3e0ff */
[C---:B------:R-:W-:Y:S01]  /*f6d0*/  IADD3 R133, P6, R38.reuse, 0x60, RZ ;  /* 0x0000006026857810 */ /* 0x040fe20007fde0ff */
[--C-:B------:R-:W-:Y:S01]  /*f6e0*/  IMAD.X R9, RZ, RZ, R39.reuse, P2 ;  /* 0x000000ffff097224 */ /* 0x100fe200010e0627 */
[C---:B------:R-:W-:Y:S01]  /*f6f0*/  IADD3 R135, P5, R38.reuse, 0x4000, RZ ;  /* 0x0000400026877810 */ /* 0x040fe20007fbe0ff */
[--C-:B------:R-:W-:Y:S01]  /*f700*/  IMAD.X R11, RZ, RZ, R39.reuse, P1 ;  /* 0x000000ffff0b7224 */ /* 0x100fe200008e0627 */
[----:B------:R-:W-:Y:S01]  /*f710*/  SHF.R.U64 R21, R21, 0x3, RZ ;  /* 0x0000000315157819 */ /* 0x000fe200000012ff */
        /* <DEDUP_REMOVED lines=12> */
[----:B------:R-:W-:-:S02]  /*f7e0*/  IADD3 R145, P1, R38, 0x8020, RZ ;  /* 0x0000802026917810 */ /* 0x000fc40007f3e0ff */
[C---:B------:R-:W-:Y:S02]  /*f7f0*/  IADD3 R147, P6, R38.reuse, 0x8040, RZ ;  /* 0x0000804026937810 */ /* 0x040fe40007fde0ff */
[----:B------:R-:W-:Y:S01]  /*f800*/  IADD3 R149, P5, R38, 0x8060, RZ ;  /* 0x0000806026957810 */ /* 0x000fe20007fbe0ff */
[--C-:B------:R-:W-:Y:S01]  /*f810*/  IMAD.X R33, RZ, RZ, R39.reuse, P1 ;  /* 0x000000ffff217224 */ /* 0x100fe200008e0627 */
[----:B------:R-:W-:Y:S01]  /*f820*/  LOP3.LUT R38, R21, R38, RZ, 0x3c, !PT ;  /* 0x0000002615267212 */ /* 0x000fe200078e3cff */
[--C-:B------:R-:W-:Y:S01]  /*f830*/  IMAD.X R35, RZ, RZ, R39.reuse, P6 ;  /* 0x000000ffff237224 */ /* 0x100fe200030e0627 */
[----:B------:R-:W-:Y:S01]  /*f840*/  LOP3.LUT R12, R133, 0x380, RZ, 0xc0, !PT ;  /* 0x00000380850c7812 */ /* 0x000fe200078ec0ff */
[----:B------:R-:W-:Y:S01]  /*f850*/  IMAD.X R21, RZ, RZ, R39, P5 ;  /* 0x000000ffff157224 */ /* 0x000fe200028e0627 */
[----:B------:R-:W-:Y:S02]  /*f860*/  LOP3.LUT R14, R135, 0x380, RZ, 0xc0, !PT ;  /* 0x00000380870e7812 */ /* 0x000fe400078ec0ff */
[----:B------:R-:W-:-:S02]  /*f870*/  LOP3.LUT R24, R137, 0x380, RZ, 0xc0, !PT ;  /* 0x0000038089187812 */ /* 0x000fc400078ec0ff */
[----:B------:R-:W-:Y:S02]  /*f880*/  LOP3.LUT R26, R139, 0x380, RZ, 0xc0, !PT ;  /* 0x000003808b1a7812 */ /* 0x000fe400078ec0ff */
[----:B------:R-:W-:Y:S02]  /*f890*/  SHF.R.U64 R8, R8, 0x3, RZ ;  /* 0x0000000308087819 */ /* 0x000fe400000012ff */
[----:B------:R-:W-:Y:S02]  /*f8a0*/  SHF.R.U64 R10, R10, 0x3, RZ ;  /* 0x000000030a0a7819 */ /* 0x000fe400000012ff */
[----:B------:R-:W-:Y:S02]  /*f8b0*/  LOP3.LUT R28, R141, 0x380, RZ, 0xc0, !PT ;  /* 0x000003808d1c7812 */ /* 0x000fe400078ec0ff */
[----:B------:R-:W-:Y:S02]  /*f8c0*/  LOP3.LUT R30, R143, 0x380, RZ, 0xc0, !PT ;  /* 0x000003808f1e7812 */ /* 0x000fe400078ec0ff */
[----:B------:R-:W-:-:S02]  /*f8d0*/  SHF.R.U64 R12, R12, 0x3, RZ ;  /* 0x000000030c0c7819 */ /* 0x000fc400000012ff */
[----:B------:R-:W-:Y:S02]  /*f8e0*/  SHF.R.U64 R14, R14, 0x3, RZ ;  /* 0x000000030e0e7819 */ /* 0x000fe400000012ff */
[----:B------:R-:W-:Y:S01]  /*f8f0*/  MOV R132, R38 ;  /* 0x0000002600847202 */ /* 0x000fe20000000f00 */
[----:B------:R-:W-:Y:S01]  /*f900*/  BAR.SYNC.DEFER_BLOCKING 0x1, 0x100 ;  /* 0x0044000000007b1d */ /* 0x000fe20000010000 */
[----:B------:R-:W-:Y:S02]  /*f910*/  SHF.R.U64 R24, R24, 0x3, RZ ;  /* 0x0000000318187819 */ /* 0x000fe400000012ff */
[----:B------:R-:W-:Y:S02]  /*f920*/  SHF.R.U64 R26, R26, 0x3, RZ ;  /* 0x000000031a1a7819 */ /* 0x000fe400000012ff */
[----:B------:R-:W-:Y:S02]  /*f930*/  LOP3.LUT R38, R149, 0x380, RZ, 0xc0, !PT ;  /* 0x0000038095267812 */ /* 0x000fe400078ec0ff */
[----:B------:R-:W-:-:S02]  /*f940*/  LOP3.LUT R8, R8, R75, RZ, 0x3c, !PT ;  /* 0x0000004b08087212 */ /* 0x000fc400078e3cff */
[----:B------:R-:W-:Y:S02]  /*f950*/  LOP3.LUT R10, R10, R95, RZ, 0x3c, !PT ;  /* 0x0000005f0a0a7212 */ /* 0x000fe400078e3cff */
[----:B------:R-:W-:Y:S02]  /*f960*/  SHF.R.U64 R28, R28, 0x3, RZ ;  /* 0x000000031c1c7819 */ /* 0x000fe400000012ff */
[----:B------:R-:W-:Y:S02]  /*f970*/  SHF.R.U64 R30, R30, 0x3, RZ ;  /* 0x000000031e1e7819 */ /* 0x000fe400000012ff */
[----:B------:R-:W-:Y:S02]  /*f980*/  LOP3.LUT R32, R145, 0x380, RZ, 0xc0, !PT ;  /* 0x0000038091207812 */ /* 0x000fe400078ec0ff */
[----:B------:R-:W-:Y:S02]  /*f990*/  LOP3.LUT R12, R12, R133, RZ, 0x3c, !PT ;  /* 0x000000850c0c7212 */ /* 0x000fe400078e3cff */
[----:B------:R-:W-:-:S02]  /*f9a0*/  LOP3.LUT R14, R14, R135, RZ, 0x3c, !PT ;  /* 0x000000870e0e7212 */ /* 0x000fc400078e3cff */
[----:B------:R-:W-:Y:S02]  /*f9b0*/  LOP3.LUT R34, R147, 0x380, RZ, 0xc0, !PT ;  /* 0x0000038093227812 */ /* 0x000fe400078ec0ff */
[----:B------:R-:W-:Y:S01]  /*f9c0*/  LOP3.LUT R24, R24, R137, RZ, 0x3c, !PT ;  /* 0x0000008918187212 */ /* 0x000fe200078e3cff */
[----:B------:R0:W-:Y:S01]  /*f9d0*/  STSM.16.M88.4 [R132], R4 ;  /* 0x0000000484007844 */ /* 0x0001e20000000200 */
[----:B------:R-:W-:Y:S02]  /*f9e0*/  LOP3.LUT R26, R26, R139, RZ, 0x3c, !PT ;  /* 0x0000008b1a1a7212 */ /* 0x000fe400078e3cff */
[----:B------:R-:W-:Y:S02]  /*f9f0*/  SHF.R.U64 R38, R38, 0x3, RZ ;  /* 0x0000000326267819 */ /* 0x000fe400000012ff */
[----:B------:R-:W-:Y:S02]  /*fa00*/  LOP3.LUT R28, R28, R141, RZ, 0x3c, !PT ;  /* 0x0000008d1c1c7212 */ /* 0x000fe400078e3cff */
[----:B------:R-:W-:-:S02]  /*fa10*/  LOP3.LUT R30, R30, R143, RZ, 0x3c, !PT ;  /* 0x0000008f1e1e7212 */ /* 0x000fc400078e3cff */
[----:B------:R-:W-:Y:S02]  /*fa20*/  MOV R130, R8 ;  /* 0x0000000800827202 */ /* 0x000fe40000000f00 */
[----:B------:R-:W-:Y:S02]  /*fa30*/  MOV R129, R10 ;  /* 0x0000000a00817202 */ /* 0x000fe40000000f00 */
[----:B------:R-:W-:Y:S02]  /*fa40*/  SHF.R.U64 R32, R32, 0x3, RZ ;  /* 0x0000000320207819 */ /* 0x000fe400000012ff */
[----:B------:R-:W-:Y:S02]  /*fa50*/  F2FP.F16.F32.PACK_AB R8, R41, R40 ;  /* 0x000000282908723e */ /* 0x000fe400000000ff */
[----:B0-----:R-:W-:Y:S02]  /*fa60*/  F2FP.F16.F32.PACK_AB R4, R120, R3 ;  /* 0x000000037804723e */ /* 0x001fe400000000ff */
[----:B------:R-:W-:-:S02]  /*fa70*/  F2FP.F16.F32.PACK_AB R5, R127, R124 ;  /* 0x0000007c7f05723e */ /* 0x000fc400000000ff */
[----:B------:R-:W-:Y:S02]  /*fa80*/  F2FP.F16.F32.PACK_AB R6, R37, R36 ;  /* 0x000000242506723e */ /* 0x000fe400000000ff */
[----:B------:R-:W-:Y:S02]  /*fa90*/  F2FP.F16.F32.PACK_AB R7, R128, R123 ;  /* 0x0000007b8007723e */ /* 0x000fe400000000ff */
[----:B------:R-:W-:Y:S02]  /*faa0*/  F2FP.F16.F32.PACK_AB R9, R125, R122 ;  /* 0x0000007a7d09723e */ /* 0x000fe400000000ff */
[----:B------:R-:W-:Y:S01]  /*fab0*/  F2FP.F16.F32.PACK_AB R10, R45, R44 ;  /* 0x0000002c2d0a723e */ /* 0x000fe200000000ff */
[----:B------:R0:W-:Y:S01]  /*fac0*/  STSM.16.M88.4 [R130], R4 ;  /* 0x0000000482007844 */ /* 0x0001e20000000200 */
[----:B------:R-:W-:Y:S02]  /*fad0*/  F2FP.F16.F32.PACK_AB R11, R126, R121 ;  /* 0x000000797e0b723e */ /* 0x000fe400000000ff */
[----:B------:R-:W-:-:S02]  /*fae0*/  SHF.R.U64 R34, R34, 0x3, RZ ;  /* 0x0000000322227819 */ /* 0x000fc400000012ff */
[----:B------:R-:W-:Y:S01]  /*faf0*/  MOV R95, R12 ;  /* 0x0000000c005f7202 */ /* 0x000fe20000000f00 */
[----:B------:R1:W-:Y:S01]  /*fb00*/  STSM.16.M88.4 [R129], R8 ;  /* 0x0000000881007844 */ /* 0x0003e20000000200 */
[----:B------:R-:W-:Y:S02]  /*fb10*/  MOV R94, R14 ;  /* 0x0000000e005e7202 */ /* 0x000fe40000000f00 */
[----:B------:R-:W-:Y:S02]  /*fb20*/  LOP3.LUT R20, R38, R149, RZ, 0x3c, !PT ;  /* 0x0000009526147212 */ /* 0x000fe400078e3cff */
[----:B------:R-:W-:Y:S02]  /*fb30*/  MOV R75, R24 ;  /* 0x00000018004b7202 */ /* 0x000fe40000000f00 */
[----:B------:R-:W-:Y:S02]  /*fb40*/  MOV R74, R26 ;  /* 0x0000001a004a7202 */ /* 0x000fe40000000f00 */
[----:B------:R-:W-:-:S02]  /*fb50*/  F2FP.F16.F32.PACK_AB R12, R49, R48 ;  /* 0x00000030310c723e */ /* 0x000fc400000000ff */
[----:B------:R-:W-:Y:S02]  /*fb60*/  F2FP.F16.F32.PACK_AB R13, R51, R50 ;  /* 0x00000032330d723e */ /* 0x000fe400000000ff */
[----:B------:R-:W-:Y:S02]  /*fb70*/  F2FP.F16.F32.PACK_AB R14, R53, R52 ;  /* 0x00000034350e723e */ /* 0x000fe400000000ff */
[----:B------:R-:W-:Y:S02]  /*fb80*/  F2FP.F16.F32.PACK_AB R15, R55, R54 ;  /* 0x00000036370f723e */ /* 0x000fe400000000ff */
[----:B------:R-:W-:Y:S02]  /*fb90*/  MOV R39, R28 ;  /* 0x0000001c00277202 */ /* 0x000fe40000000f00 */
[----:B------:R-:W-:Y:S01]  /*fba0*/  MOV R38, R30 ;  /* 0x0000001e00267202 */ /* 0x000fe20000000f00 */
[----:B------:R-:W-:Y:S01]  /*fbb0*/  STSM.16.M88.4 [R95], R12 ;  /* 0x0000000c5f007844 */ /* 0x000fe20000000200 */
[----:B------:R-:W-:-:S02]  /*fbc0*/  F2FP.F16.F32.PACK_AB R24, R57, R56 ;  /* 0x000000383918723e */ /* 0x000fc400000000ff */
[----:B------:R-:W-:Y:S02]  /*fbd0*/  F2FP.F16.F32.PACK_AB R25, R59, R58 ;  /* 0x0000003a3b19723e */ /* 0x000fe400000000ff */
[----:B------:R-:W-:Y:S02]  /*fbe0*/  F2FP.F16.F32.PACK_AB R26, R61, R60 ;  /* 0x0000003c3d1a723e */ /* 0x000fe400000000ff */
[----:B------:R-:W-:Y:S01]  /*fbf0*/  F2FP.F16.F32.PACK_AB R27, R63, R62 ;  /* 0x0000003e3f1b723e */ /* 0x000fe200000000ff */
[----:B------:R-:W2:Y:S01]  /*fc00*/  LDC R60, c[0x0][0xbe8] ;  /* 0x0002fa00ff3c7b82 */ /* 0x000ea20000000800 */
[----:B------:R-:W-:Y:S02]  /*fc10*/  LOP3.LUT R32, R32, R145, RZ, 0x3c, !PT ;  /* 0x0000009120207212 */ /* 0x000fe400078e3cff */
[----:B------:R-:W-:Y:S01]  /*fc20*/  F2FP.F16.F32.PACK_AB R28, R65, R64 ;  /* 0x00000040411c723e */ /* 0x000fe200000000ff */
[----:B------:R-:W-:Y:S01]  /*fc30*/  STSM.16.M88.4 [R94], R24 ;  /* 0x000000185e007844 */ /* 0x000fe20000000200 */
[----:B------:R-:W-:-:S02]  /*fc40*/  F2FP.F16.F32.PACK_AB R29, R67, R66 ;  /* 0x00000042431d723e */ /* 0x000fc400000000ff */
[----:B------:R-:W-:Y:S02]  /*fc50*/  F2FP.F16.F32.PACK_AB R30, R69, R68 ;  /* 0x00000044451e723e */ /* 0x000fe400000000ff */
[----:B------:R-:W-:Y:S02]  /*fc60*/  F2FP.F16.F32.PACK_AB R31, R71, R70 ;  /* 0x00000046471f723e */ /* 0x000fe400000000ff */
[----:B------:R-:W-:Y:S02]  /*fc70*/  LOP3.LUT R34, R34, R147, RZ, 0x3c, !PT ;  /* 0x0000009322227212 */ /* 0x000fe400078e3cff */
[----:B0-----:R-:W-:Y:S01]  /*fc80*/  F2FP.F16.F32.PACK_AB R4, R73, R72 ;  /* 0x000000484904723e */ /* 0x001fe200000000ff */
[----:B------:R-:W-:Y:S01]  /*fc90*/  STSM.16.M88.4 [R75], R28 ;  /* 0x0000001c4b007844 */ /* 0x000fe20000000200 */
[----:B------:R-:W-:Y:S02]  /*fca0*/  F2FP.F16.F32.PACK_AB R5, R47, R42 ;  /* 0x0000002a2f05723e */ /* 0x000fe400000000ff */
[----:B------:R-:W-:-:S02]  /*fcb0*/  F2FP.F16.F32.PACK_AB R6, R77, R76 ;  /* 0x0000004c4d06723e */ /* 0x000fc400000000ff */
[----:B------:R-:W-:Y:S02]  /*fcc0*/  F2FP.F16.F32.PACK_AB R7, R79, R78 ;  /* 0x0000004e4f07723e */ /* 0x000fe400000000ff */
[----:B-1----:R-:W-:Y:S02]  /*fcd0*/  F2FP.F16.F32.PACK_AB R8, R81, R80 ;  /* 0x000000505108723e */ /* 0x002fe400000000ff */
[----:B------:R-:W-:Y:S01]  /*fce0*/  F2FP.F16.F32.PACK_AB R9, R83, R82 ;  /* 0x000000525309723e */ /* 0x000fe200000000ff */
[----:B------:R0:W-:Y:S01]  /*fcf0*/  STSM.16.M88.4 [R74], R4 ;  /* 0x000000044a007844 */ /* 0x0001e20000000200 */
[----:B------:R-:W-:Y:S02]  /*fd00*/  F2FP.F16.F32.PACK_AB R10, R85, R84 ;  /* 0x00000054550a723e */ /* 0x000fe400000000ff */
[----:B------:R-:W-:Y:S02]  /*fd10*/  F2FP.F16.F32.PACK_AB R11, R87, R86 ;  /* 0x00000056570b723e */ /* 0x000fe400000000ff */
[----:B------:R-:W-:-:S02]  /*fd20*/  MOV R32, R32 ;  /* 0x0000002000207202 */ /* 0x000fc40000000f00 */
[----:B------:R-:W-:Y:S01]  /*fd30*/  MOV R34, R34 ;  /* 0x0000002200227202 */ /* 0x000fe20000000f00 */
[----:B------:R1:W-:Y:S01]  /*fd40*/  STSM.16.M88.4 [R39], R8 ;  /* 0x0000000827007844 */ /* 0x0003e20000000200 */
[----:B------:R-:W-:Y:S02]  /*fd50*/  MOV R20, R20 ;  /* 0x0000001400147202 */ /* 0x000fe40000000f00 */
[----:B------:R-:W-:Y:S01]  /*fd60*/  R2UR UR4, R197 ;  /* 0x00000000c50472ca */ /* 0x000fe200000e0000 */
[----:B------:R3:W-:Y:S01]  /*fd70*/  STSM.16.M88.4 [R38], R88 ;  /* 0x0000005826007844 */ /* 0x0007e20000000200 */
[----:B------:R-:W-:-:S03]  /*fd80*/  PLOP3.LUT P0, PT, PT, PT, UP0, 0x80, 0x0 ;  /* 0x000000000000781c */ /* 0x000fc60003f0f008 */
[----:B------:R3:W-:Y:S04]  /*fd90*/  STSM.16.M88.4 [R32], R96 ;  /* 0x0000006020007844 */ /* 0x0007e80000000200 */
[----:B------:R3:W-:Y:S04]  /*fda0*/  STSM.16.M88.4 [R34], R104 ;  /* 0x0000006822007844 */ /* 0x0007e80000000200 */
[----:B------:R3:W-:Y:S01]  /*fdb0*/  STSM.16.M88.4 [R20], R112 ;  /* 0x0000007014007844 */ /* 0x0007e20000000200 */
[----:B------:R-:W-:-:S06]  /*fdc0*/  UIMAD.WIDE UR8, UR4, 0x4, UR8 ;  /* 0x00000004040878a5 */ /* 0x000fcc000f8e0208 */
[----:B0-----:R-:W-:Y:S02]  /*fdd0*/  IMAD.U32 R4, RZ, RZ, UR8 ;  /* 0x00000008ff047e24 */ /* 0x001fe4000f8e00ff */
[----:B------:R-:W-:Y:S01]  /*fde0*/  IMAD.U32 R5, RZ, RZ, UR9 ;  /* 0x00000009ff057e24 */ /* 0x000fe2000f8e00ff */
[----:B------:R-:W-:Y:S01]  /*fdf0*/  BAR.SYNC.DEFER_BLOCKING 0x1, 0x100 ;  /* 0x0044000000007b1d */ /* 0x000fe20000010000 */
[----:B--2---:R-:W-:-:S05]  /*fe00*/  ISETP.NE.AND P1, PT, R60, 0x1, PT ;  /* 0x000000013c00780c */ /* 0x004fca0003f25270 */
[----:B------:R-:W-:Y:S01]  /*fe10*/  ULDC.64 UR8, c[0x0][0xc08] ;  /* 0x0003020000087ab9 */ /* 0x000fe20000000a00 */
[----:B------:R-:W2:Y:S01]  /*fe20*/  @P0 LDG.E R3, desc[UR12][R4.64] ;  /* 0x0000000c04030981 */ /* 0x000ea2000c1e1900 */
[----:B------:R-:W-:-:S06]  /*fe30*/  UISETP.NE.U32.AND UP1, UPT, UR8, URZ, UPT ;  /* 0x0000003f0800728c */ /* 0x000fcc000bf25070 */
[----:B------:R-:W0:Y:S01]  /*fe40*/  @P1 LDC R6, c[0x0][0xbec] ;  /* 0x0002fb00ff061b82 */ /* 0x000e220000000800 */
[----:B------:R-:W-:Y:S01]  /*fe50*/  ULDC UR10, c[0x0][0xa88] ;  /* 0x0002a200000a7ab9 */ /* 0x000fe20000000800 */
[----:B------:R-:W-:-:S06]  /*fe60*/  UISETP.NE.AND.EX UP1, UPT, UR9, URZ, UPT, UP1 ;  /* 0x0000003f0900728c */ /* 0x000fcc000bf25310 */
[----:B-1----:R-:W1:Y:S01]  /*fe70*/  @P1 LDC R8, c[0x0][0xbf0] ;  /* 0x0002fc00ff081b82 */ /* 0x002e620000000800 */
[----:B------:R-:W-:-:S04]  /*fe80*/  PLOP3.LUT P2, PT, PT, PT, UP1, 0x80, 0x0 ;  /* 0x000000000000781c */ /* 0x000fc80003f4f018 */
[----:B------:R-:W-:Y:S02]  /*fe90*/  @UP1 ULDC.64 UR8, c[0x0][0xc08] ;  /* 0x0003020000081ab9 */ /* 0x000fe40000000a00 */
[----:B------:R-:W-:-:S03]  /*fea0*/  @UP1 UIMAD.WIDE UR8, UR4, 0x4, UR8 ;  /* 0x00000004040818a5 */ /* 0x000fc6000f8e0208 */
[----:B------:R-:W-:-:S03]  /*feb0*/  UMOV UR4, URZ ;  /* 0x0000003f00047c82 */ /* 0x000fc60008000000 */
[----:B------:R-:W-:Y:S02]  /*fec0*/  IMAD.U32 R10, RZ, RZ, UR8 ;  /* 0x00000008ff0a7e24 */ /* 0x000fe4000f8e00ff */
[----:B------:R-:W-:Y:S01]  /*fed0*/  IMAD.U32 R11, RZ, RZ, UR9 ;  /* 0x00000009ff0b7e24 */ /* 0x000fe2000f8e00ff */
[----:B--2---:R-:W-:Y:S01]  /*fee0*/  @P0 R2UR UR4, R3 ;  /* 0x00000000030402ca */ /* 0x004fe200000e0000 */
[----:B------:R-:W-:-:S06]  /*fef0*/  IMAD.U32 R3, RZ, RZ, UR10 ;  /* 0x0000000aff037e24 */ /* 0x000fcc000f8e00ff */
[----:B------:R3:W5:Y:S01]  /*ff00*/  @P2 LDG.E R3, desc[UR12][R10.64] ;  /* 0x0000000c0a032981 */ /* 0x000762000c1e1900 */
[----:B01----:R-:W-:Y:S07]  /*ff10*/  @P2 BRA `(.L_x_4887) ;  /* 0x0000000000142947 */ /* 0x003fee0003800000 */
[----:B------:R-:W-:Y:S05]  /*ff20*/  @!P0 BRA `(.L_x_4887) ;  /* 0x0000000000108947 */ /* 0x000fea0003800000 */
[----:B------:R-:W-:Y:S02]  /*ff30*/  ULDC.64 UR8, c[0x0][0x208] ;  /* 0x0000820000087ab9 */ /* 0x000fe40000000a00 */
[----:B---3--:R-:W2:Y:S04]  /*ff40*/  LDG.E R10, desc[UR8][R4.64] ;  /* 0x00000008040a7981 */ /* 0x008ea8000c1e1900 */
[----:B-----5:R-:W2:Y:S02]  /*ff50*/  LDG.E R3, desc[UR8][R4.64+0x4] ;  /* 0x0000040804037981 */ /* 0x020ea4000c1e1900 */
[----:B--2---:R-:W-:-:S07]  /*ff60*/  IMAD.IADD R3, R3, 0x1, -R10 ;  /* 0x0000000103037824 */ /* 0x004fce00078e0a0a */
.L_x_4887:
[----:B------:R-:W-:Y:S01]  /*ff70*/  R2UR UR19, R195 ;  /* 0x00000000c31372ca */ /* 0x000fe200000e0000 */
[----:B------:R-:W-:Y:S01]  /*ff80*/  USHF.R.S32.HI UR9, URZ, 0x1f, UR4 ;  /* 0x0000001f3f097899 */ /* 0x000fe20008011404 */
[----:B------:R-:W-:Y:S01]  /*ff90*/  R2UR UR13, R197 ;  /* 0x00000000c50d72ca */ /* 0x000fe200000e0000 */
[----:B------:R-:W-:Y:S01]  /*ffa0*/  ULDC.64 UR14, c[0x0][0xb90] ;  /* 0x0002e400000e7ab9 */ /* 0x000fe20000000a00 */
[----:B------:R-:W-:Y:S01]  /*ffb0*/  UMOV UR8, UR4 ;  /* 0x0000000400087c82 */ /* 0x000fe20008000000 */
[----:B------:R-:W-:Y:S01]  /*ffc0*/  VIADD R9, R19, UR60 ;  /* 0x0000003c13097c36 */ /* 0x000fe20008000000 */
[----:B------:R-:W-:Y:S01]  /*ffd0*/  ULDC.64 UR20, c[0x0][0x208] ;  /* 0x0000820000147ab9 */ /* 0x000fe20000000a00 */
[----:B------:R-:W-:Y:S02]  /*ffe0*/  VIADD R26, R201, UR60 ;  /* 0x0000003cc91a7c36 */ /* 0x000fe40008000000 */
[----:B------:R-:W-:-:S04]  /*fff0*/  @P1 IMAD.HI.U32 R5, R9, R6, RZ ;  /* 0x0000000609051227 */ /* 0x000fc800078e00ff */
[----:B------:R-:W-:Y:S01]  /*10000*/  USHF.R.S32.HI UR16, URZ, 0x1f, UR19 ;  /* 0x0000001f3f107899 */ /* 0x000fe20008011413 */
[----:B------:R-:W-:Y:S01]  /*10010*/  IMAD.MOV.U32 R4, RZ, RZ, R9 ;  /* 0x000000ffff047224 */ /* 0x000fe200078e0009 */
[----:B------:R-:W-:Y:S01]  /*10020*/  UIMAD.WIDE.U32 UR10, UR19, UR14, UR8 ;  /* 0x0000000e130a72a5 */ /* 0x000fe2000f8e0008 */
[----:B------:R-:W-:Y:S01]  /*10030*/  @P1 SHF.R.U32.HI R4, RZ, R8, R5 ;  /* 0x00000008ff041219 */ /* 0x000fe20000011605 */
[----:B------:R-:W-:Y:S01]  /*10040*/  USHF.R.S32.HI UR8, URZ, 0x1f, UR13 ;  /* 0x0000001f3f087899 */ /* 0x000fe2000801140d */
[----:B------:R-:W-:Y:S01]  /*10050*/  IMAD R5, R196, 0x40, R22 ;  /* 0x00000040c4057824 */ /* 0x000fe200078e0216 */
[----:B------:R-:W-:Y:S01]  /*10060*/  UIMAD UR12, UR16, UR14, URZ ;  /* 0x0000000e100c72a4 */ /* 0x000fe2000f8e023f */
[----:B-----5:R-:W-:Y:S01]  /*10070*/  IMAD R63, R3, R60, RZ ;  /* 0x0000003c033f7224 */ /* 0x020fe200078e02ff */
[----:B------:R-:W-:Y:S01]  /*10080*/  USEL UR18, UR8, URZ, !UP0 ;  /* 0x0000003f08127287 */ /* 0x000fe2000c000000 */
[----:B------:R-:W-:Y:S01]  /*10090*/  IMAD.MOV R7, RZ, RZ, -R4 ;  /* 0x000000ffff077224 */ /* 0x000fe200078e0a04 */
[----:B------:R-:W-:Y:S01]  /*100a0*/  UIMAD UR12, UR19, UR15, UR12 ;  /* 0x0000000f130c72a4 */ /* 0x000fe2000f8e020c */
[----:B------:R-:W-:Y:S01]  /*100b0*/  IMAD.WIDE R16, R5, 0x2, R16 ;  /* 0x0000000205107825 */ /* 0x000fe200078e0210 */
[----:B------:R-:W-:Y:S01]  /*100c0*/  USEL UR17, UR13, URZ, !UP0 ;  /* 0x0000003f0d117287 */ /* 0x000fe2000c000000 */
[----:B------:R-:W-:Y:S01]  /*100d0*/  SHF.R.S32.HI R5, RZ, 0x1f, R4 ;  /* 0x0000001fff057819 */ /* 0x000fe20000011404 */
[----:B------:R-:W-:Y:S01]  /*100e0*/  ULDC.64 UR14, c[0x0][0xb98] ;  /* 0x0002e600000e7ab9 */ /* 0x000fe20000000a00 */
[----:B------:R-:W-:Y:S01]  /*100f0*/  UIADD3 UR11, UR11, UR12, URZ ;  /* 0x0000000c0b0b7290 */ /* 0x000fe2000fffe03f */
[----:B------:R-:W-:Y:S01]  /*10100*/  IMAD R7, R60, R7, R9 ;  /* 0x000000073c077224 */ /* 0x000fe200078e0209 */
[----:B------:R-:W-:Y:S01]  /*10110*/  UIMAD UR8, UR18, UR14, URZ ;  /* 0x0000000e120872a4 */ /* 0x000fe2000f8e023f */
[C---:B------:R-:W-:Y:S01]  /*10120*/  IADD3 R13, P2, R16.reuse, 0x1000, RZ ;  /* 0x00001000100d7810 */ /* 0x040fe20007f5e0ff */
[----:B------:R-:W-:Y:S01]  /*10130*/  UIMAD.WIDE.U32 UR10, UR17, UR14, UR10 ;  /* 0x0000000e110a72a5 */ /* 0x000fe2000f8e000a */
[----:B------:R-:W-:Y:S01]  /*10140*/  IADD3 R33, P3, R16, 0x6000, RZ ;  /* 0x0000600010217810 */ /* 0x000fe20007f7e0ff */
[----:B------:R-:W-:Y:S01]  /*10150*/  UIMAD UR8, UR17, UR15, UR8 ;  /* 0x0000000f110872a4 */ /* 0x000fe2000f8e0208 */
[----:B------:R-:W-:Y:S01]  /*10160*/  SHF.R.S32.HI R6, RZ, 0x1f, R7 ;  /* 0x0000001fff067819 */ /* 0x000fe20000011407 */
[----:B------:R-:W-:Y:S01]  /*10170*/  ULDC.64 UR12, c[0x0][0xaa0] ;  /* 0x0002a800000c7ab9 */ /* 0x000fe20000000a00 */
[----:B------:R-:W-:-:S02]  /*10180*/  LOP3.LUT R12, R13, 0x380, RZ, 0xc0, !PT ;  /* 0x000003800d0c7812 */ /* 0x000fc400078ec0ff */
[----:B------:R-:W-:Y:S01]  /*10190*/  IADD3 R4, P0, R4, UR10, RZ ;  /* 0x0000000a04047c10 */ /* 0x000fe2000ff1e0ff */
[----:B------:R-:W-:Y:S01]  /*101a0*/  IMAD.U32 R8, RZ, RZ, UR8 ;  /* 0x00000008ff087e24 */ /* 0x000fe2000f8e00ff */
[----:B------:R-:W-:Y:S02]  /*101b0*/  SHF.R.U64 R12, R12, 0x3, RZ ;  /* 0x000000030c0c7819 */ /* 0x000fe400000012ff */
[----:B---3--:R-:W-:Y:S02]  /*101c0*/  LOP3.LUT R32, R33, 0x380, RZ, 0xc0, !PT ;  /* 0x0000038021207812 */ /* 0x008fe400078ec0ff */
[----:B------:R-:W-:Y:S01]  /*101d0*/  IADD3.X R5, R5, UR11, R8, P0, !PT ;  /* 0x0000000b05057c10 */ /* 0x000fe200087fe408 */
[----:B------:R-:W-:Y:S01]  /*101e0*/  ULDC.64 UR10, c[0x0][0xb88] ;  /* 0x0002e200000a7ab9 */ /* 0x000fe20000000a00 */
[----:B------:R-:W-:Y:S01]  /*101f0*/  LOP3.LUT R12, R12, R13, RZ, 0x3c, !PT ;  /* 0x0000000d0c0c7212 */ /* 0x000fe200078e3cff */
[----:B------:R-:W-:Y:S01]  /*10200*/  IMAD R6, R6, UR10, RZ ;  /* 0x0000000a06067c24 */ /* 0x000fe2000f8e02ff */
[----:B------:R-:W-:Y:S01]  /*10210*/  SHF.R.U64 R32, R32, 0x3, RZ ;  /* 0x0000000320207819 */ /* 0x000fe200000012ff */
[----:B------:R-:W-:Y:S01]  /*10220*/  IMAD.WIDE.U32 R4, R7, UR10, R4 ;  /* 0x0000000a07047c25 */ /* 0x000fe2000f8e0004 */
[----:B------:R-:W-:-:S02]  /*10230*/  IADD3 R9, P6, R16, 0x2000, RZ ;  /* 0x0000200010097810 */ /* 0x000fc40007fde0ff */
[----:B------:R-:W-:Y:S01]  /*10240*/  LOP3.LUT R32, R32, R33, RZ, 0x3c, !PT ;  /* 0x0000002120207212 */ /* 0x000fe200078e3cff */
[----:B------:R-:W-:Y:S01]  /*10250*/  IMAD R11, R7, UR11, R6 ;  /* 0x0000000b070b7c24 */ /* 0x000fe2000f8e0206 */
[----:B------:R-:W-:Y:S01]  /*10260*/  ULDC.64 UR10, c[0x0][0xb50] ;  /* 0x0002d400000a7ab9 */ /* 0x000fe20000000a00 */
[----:B------:R-:W-:Y:S01]  /*10270*/  IMAD.X R13, RZ, RZ, R17, P2 ;  /* 0x000000ffff0d7224 */ /* 0x000fe200010e0611 */
[----:B------:R-:W-:Y:S01]  /*10280*/  IADD3 R25, P2, R16, 0x7000, RZ ;  /* 0x0000700010197810 */ /* 0x000fe20007f5e0ff */
[----:B------:R-:W-:Y:S01]  /*10290*/  IMAD.IADD R5, R5, 0x1, R11 ;  /* 0x0000000105057824 */ /* 0x000fe200078e020b */
[----:B------:R-:W-:Y:S01]  /*102a0*/  LEA R11, P0, R4, UR10, 0x2 ;  /* 0x0000000a040b7c11 */ /* 0x000fe2000f8010ff */
[----:B------:R-:W-:Y:S01]  /*102b0*/  IMAD.X R33, RZ, RZ, R17, P3 ;  /* 0x000000ffff217224 */ /* 0x000fe200018e0611 */
[----:B------:R-:W-:Y:S01]  /*102c0*/  LOP3.LUT R24, R25, 0x380, RZ, 0xc0, !PT ;  /* 0x0000038019187812 */ /* 0x000fe200078ec0ff */
[----:B------:R-:W-:Y:S01]  /*102d0*/  VIADD R6, R26, 0x8 ;  /* 0x000000081a067836 */ /* 0x000fe20000000000 */
[----:B------:R-:W-:Y:S01]  /*102e0*/  LEA.HI.X R14, R4, UR11, R5, 0x2, P0 ;  /* 0x0000000b040e7c11 */ /* 0x000fe200080f1405 */
[----:B------:R-:W-:Y:S01]  /*102f0*/  SHFL.IDX PT, R20, R11, RZ, 0x1c1f ;  /* 0x001c1fff0b147589 */ /* 0x000fe200000e0000 */
[----:B------:R-:W-:-:S02]  /*10300*/  IADD3 R41, P0, R16, 0x5000, RZ ;  /* 0x0000500010297810 */ /* 0x000fc40007f1e0ff */
[----:B------:R-:W-:Y:S01]  /*10310*/  SHF.R.U64 R24, R24, 0x3, RZ ;  /* 0x0000000318187819 */ /* 0x000fe200000012ff */
[----:B------:R-:W0:Y:S01]  /*10320*/  SHFL.IDX PT, R21, R14, RZ, 0x1c1f ;  /* 0x001c1fff0e157589 */ /* 0x000e2200000e0000 */
[----:B------:R-:W-:Y:S02]  /*10330*/  LOP3.LUT R40, R41, 0x380, RZ, 0xc0, !PT ;  /* 0x0000038029287812 */ /* 0x000fe400078ec0ff */
[----:B------:R-:W-:Y:S01]  /*10340*/  IADD3 R10, P3, R16, 0xb000, RZ ;  /* 0x0000b000100a7810 */ /* 0x000fe20007f7e0ff */
[----:B------:R-:W-:Y:S01]  /*10350*/  SHFL.IDX PT, R38, R11, 0x1, 0x1c1f ;  /* 0x003c1f000b267f89 */ /* 0x000fe200000e0000 */
[----:B------:R-:W-:Y:S02]  /*10360*/  SHF.R.U64 R40, R40, 0x3, RZ ;  /* 0x0000000328287819 */ /* 0x000fe400000012ff */
[----:B------:R-:W-:Y:S01]  /*10370*/  LOP3.LUT R24, R24, R25, RZ, 0x3c, !PT ;  /* 0x0000001918187212 */ /* 0x000fe200078e3cff */
[--C-:B------:R-:W-:Y:S01]  /*10380*/  IMAD.X R25, RZ, RZ, R17.reuse, P2 ;  /* 0x000000ffff197224 */ /* 0x100fe200010e0611 */
[----:B------:R-:W-:Y:S01]  /*10390*/  LOP3.LUT R40, R40, R41, RZ, 0x3c, !PT ;  /* 0x0000002928287212 */ /* 0x000fe200078e3cff */
[----:B------:R-:W-:Y:S01]  /*103a0*/  IMAD.X R41, RZ, RZ, R17, P0 ;  /* 0x000000ffff297224 */ /* 0x000fe200000e0611 */
[----:B------:R-:W-:Y:S01]  /*103b0*/  LOP3.LUT P0, RZ, R199, 0x3, RZ, 0xc0, !PT ;  /* 0x00000003c7ff7812 */ /* 0x000fe2000780c0ff */
[----:B------:R-:W1:Y:S01]  /*103c0*/  SHFL.IDX PT, R39, R14, 0x1, 0x1c1f ;  /* 0x003c1f000e277f89 */ /* 0x000e6200000e0000 */
[----:B------:R-:W-:-:S02]  /*103d0*/  LOP3.LUT R3, R10, 0x380, RZ, 0xc0, !PT ;  /* 0x000003800a037812 */ /* 0x000fc400078ec0ff */
[C---:B------:R-:W-:Y:S02]  /*103e0*/  IADD3 R45, P4, R16.reuse, 0x4000, RZ ;  /* 0x00004000102d7810 */ /* 0x040fe40007f9e0ff */
[----:B------:R-:W-:Y:S02]  /*103f0*/  LOP3.LUT R8, R9, 0x380, RZ, 0xc0, !PT ;  /* 0x0000038009087812 */ /* 0x000fe400078ec0ff */
[----:B------:R-:W-:Y:S01]  /*10400*/  LOP3.LUT R7, R16, 0x380, RZ, 0xc0, !PT ;  /* 0x0000038010077812 */ /* 0x000fe200078ec0ff */
[----:B------:R-:W-:Y:S01]  /*10410*/  UIMAD UR10, UR9, UR12, URZ ;  /* 0x0000000c090a72a4 */ /* 0x000fe2000f8e023f */
[----:B------:R-:W-:Y:S01]  /*10420*/  ISETP.GE.OR P2, PT, R26, R63, P0 ;  /* 0x0000003f1a00720c */ /* 0x000fe20000746670 */
[----:B------:R-:W-:Y:S01]  /*10430*/  IMAD.X R37, RZ, RZ, R17, P3 ;  /* 0x000000ffff257224 */ /* 0x000fe200018e0611 */
[----:B------:R-:W-:Y:S02]  /*10440*/  SHF.R.U64 R3, R3, 0x3, RZ ;  /* 0x0000000303037819 */ /* 0x000fe400000012ff */
[----:B------:R-:W-:-:S02]  /*10450*/  IADD3 R5, P5, R16, 0x3000, RZ ;  /* 0x0000300010057810 */ /* 0x000fc40007fbe0ff */
[----:B------:R-:W-:Y:S02]  /*10460*/  LOP3.LUT R36, R3, R10, RZ, 0x3c, !PT ;  /* 0x0000000a03247212 */ /* 0x000fe400078e3cff */
[----:B------:R-:W2:Y:S01]  /*10470*/  @P1 LDC R3, c[0x0][0xbec] ;  /* 0x0002fb00ff031b82 */ /* 0x000ea20000000800 */
[----:B------:R-:W-:Y:S02]  /*10480*/  LOP3.LUT R4, R5, 0x380, RZ, 0xc0, !PT ;  /* 0x0000038005047812 */ /* 0x000fe400078ec0ff */
[----:B------:R-:W-:Y:S02]  /*10490*/  LOP3.LUT R44, R45, 0x380, RZ, 0xc0, !PT ;  /* 0x000003802d2c7812 */ /* 0x000fe400078ec0ff */
[----:B0-----:R0:W-:Y:S01]  /*104a0*/  @!P2 ST.E desc[UR20][R20.64], R0 ;  /* 0x000000001400a985 */ /* 0x0011e2000c101914 */
[----:B------:R-:W-:Y:S02]  /*104b0*/  ISETP.GE.OR P0, PT, R6, R63, P0 ;  /* 0x0000003f0600720c */ /* 0x000fe40000706670 */
[----:B------:R-:W-:-:S02]  /*104c0*/  SHF.R.U64 R8, R8, 0x3, RZ ;  /* 0x0000000308087819 */ /* 0x000fc400000012ff */
[----:B------:R-:W-:Y:S02]  /*104d0*/  SHF.R.U64 R4, R4, 0x3, RZ ;  /* 0x0000000304047819 */ /* 0x000fe400000012ff */
[----:B------:R-:W-:Y:S02]  /*104e0*/  SHF.R.U64 R44, R44, 0x3, RZ ;  /* 0x000000032c2c7819 */ /* 0x000fe400000012ff */
[----:B------:R-:W-:Y:S02]  /*104f0*/  SHF.R.U64 R7, R7, 0x3, RZ ;  /* 0x0000000307077819 */ /* 0x000fe400000012ff */
[----:B------:R-:W-:Y:S01]  /*10500*/  LOP3.LUT R8, R8, R9, RZ, 0x3c, !PT ;  /* 0x0000000908087212 */ /* 0x000fe200078e3cff */
[----:B0-----:R-:W0:Y:S01]  /*10510*/  @P1 LDC R21, c[0x0][0xbf0] ;  /* 0x0002fc00ff151b82 */ /* 0x001e220000000800 */
[----:B------:R-:W-:Y:S01]  /*10520*/  LOP3.LUT R4, R4, R5, RZ, 0x3c, !PT ;  /* 0x0000000504047212 */ /* 0x000fe200078e3cff */
[--C-:B------:R-:W-:Y:S01]  /*10530*/  IMAD.X R9, RZ, RZ, R17.reuse, P6 ;  /* 0x000000ffff097224 */ /* 0x100fe200030e0611 */
[----:B------:R-:W-:Y:S01]  /*10540*/  LOP3.LUT R44, R44, R45, RZ, 0x3c, !PT ;  /* 0x0000002d2c2c7212 */ /* 0x000fe200078e3cff */
[--C-:B------:R-:W-:Y:S01]  /*10550*/  IMAD.X R5, RZ, RZ, R17.reuse, P5 ;  /* 0x000000ffff057224 */ /* 0x100fe200028e0611 */
[C---:B------:R-:W-:Y:S01]  /*10560*/  IADD3 R57, P6, R16.reuse, 0x8000, RZ ;  /* 0x0000800010397810 */ /* 0x040fe20007fde0ff */
[--C-:B------:R-:W-:Y:S01]  /*10570*/  IMAD.X R45, RZ, RZ, R17.reuse, P4 ;  /* 0x000000ffff2d7224 */ /* 0x100fe200020e0611 */
[C---:B------:R-:W-:Y:S01]  /*10580*/  IADD3 R53, P5, R16.reuse, 0x9000, RZ ;  /* 0x0000900010357810 */ /* 0x040fe20007fbe0ff */
[----:B------:R-:W-:Y:S01]  /*10590*/  UIMAD.WIDE.U32 UR8, UR4, UR12, URZ ;  /* 0x0000000c040872a5 */ /* 0x000fe2000f8e003f */
[----:B------:R-:W-:Y:S01]  /*105a0*/  IADD3 R49, P4, R16, 0xa000, RZ ;  /* 0x0000a00010317810 */ /* 0x000fe20007f9e0ff */
[----:B------:R-:W-:Y:S01]  /*105b0*/  UIMAD UR10, UR4, UR13, UR10 ;  /* 0x0000000d040a72a4 */ /* 0x000fe2000f8e020a */
[----:B------:R-:W-:Y:S01]  /*105c0*/  LOP3.LUT R16, R7, R16, RZ, 0x3c, !PT ;  /* 0x0000001007107212 */ /* 0x000fe200078e3cff */
[----:B------:R-:W-:Y:S01]  /*105d0*/  IMAD R0, R194, 0x20, R196 ;  /* 0x00000020c2007824 */ /* 0x000fe200078e02c4 */
[----:B------:R-:W-:Y:S01]  /*105e0*/  ULDC.64 UR12, c[0x0][0xae8] ;  /* 0x0002ba00000c7ab9 */ /* 0x000fe20000000a00 */
[----:B------:R-:W-:Y:S01]  /*105f0*/  UIADD3 UR9, UR9, UR10, URZ ;  /* 0x0000000a09097290 */ /* 0x000fe2000fffe03f */
[----:B------:R-:W-:Y:S01]  /*10600*/  LOP3.LUT R56, R57, 0x380, RZ, 0xc0, !PT ;  /* 0x0000038039387812 */ /* 0x000fe200078ec0ff */
[----:B------:R-:W-:Y:S01]  /*10610*/  UIMAD UR4, UR16, UR12, URZ ;  /* 0x0000000c100472a4 */ /* 0x000fe2000f8e023f */
[----:B------:R-:W-:Y:S01]  /*10620*/  LOP3.LUT R52, R53, 0x380, RZ, 0xc0, !PT ;  /* 0x0000038035347812 */ /* 0x000fe200078ec0ff */
[----:B-1----:R1:W-:Y:S01]  /*10630*/  @!P0 ST.E desc[UR20][R38.64], R2 ;  /* 0x0000000226008985 */ /* 0x0023e2000c101914 */
[----:B------:R-:W-:Y:S01]  /*10640*/  LOP3.LUT R48, R49, 0x380, RZ, 0xc0, !PT ;  /* 0x0000038031307812 */ /* 0x000fe200078ec0ff */
[----:B------:R-:W-:Y:S01]  /*10650*/  UIMAD UR4, UR19, UR13, UR4 ;  /* 0x0000000d130472a4 */ /* 0x000fe2000f8e0204 */
[----:B------:R-:W-:Y:S01]  /*10660*/  SHF.R.U64 R56, R56, 0x3, RZ ;  /* 0x0000000338387819 */ /* 0x000fe200000012ff */
[----:B------:R3:W5:Y:S01]  /*10670*/  LD.E.128 R28, desc[UR20][R16.64] ;  /* 0x00000014101c7980 */ /* 0x000762000c101d00 */
[----:B------:R-:W-:Y:S01]  /*10680*/  UIMAD.WIDE.U32 UR8, UR19, UR12, UR8 ;  /* 0x0000000c130872a5 */ /* 0x000fe2000f8e0008 */
[----:B------:R-:W-:Y:S01]  /*10690*/  SHF.R.U64 R52, R52, 0x3, RZ ;  /* 0x0000000334347819 */ /* 0x000fe200000012ff */
[----:B------:R-:W-:Y:S01]  /*106a0*/  ULDC.64 UR10, c[0x0][0xaf0] ;  /* 0x0002bc00000a7ab9 */ /* 0x000fe20000000a00 */
[----:B------:R-:W-:Y:S01]  /*106b0*/  SHF.R.U64 R48, R48, 0x3, RZ ;  /* 0x0000000330307819 */ /* 0x000fe200000012ff */
[----:B------:R-:W-:Y:S01]  /*106c0*/  UIADD3 UR9, UR9, UR4, URZ ;  /* 0x0000000409097290 */ /* 0x000fe2000fffe03f */
[----:B------:R-:W-:Y:S01]  /*106d0*/  LOP3.LUT R56, R56, R57, RZ, 0x3c, !PT ;  /* 0x0000003938387212 */ /* 0x000fe200078e3cff */
[----:B------:R-:W5:Y:S01]  /*106e0*/  LD.E.128 R12, desc[UR20][R12.64] ;  /* 0x000000140c0c7980 */ /* 0x000f62000c101d00 */
[----:B------:R-:W-:Y:S01]  /*106f0*/  LOP3.LUT R52, R52, R53, RZ, 0x3c, !PT ;  /* 0x0000003534347212 */ /* 0x000fe200078e3cff */
[----:B---3--:R-:W-:Y:S01]  /*10700*/  VIADD R16, R0, UR60 ;  /* 0x0000003c00107c36 */ /* 0x008fe20008000000 */
[----:B------:R-:W-:Y:S01]  /*10710*/  LOP3.LUT R48, R48, R49, RZ, 0x3c, !PT ;  /* 0x0000003130307212 */ /* 0x000fe200078e3cff */
[----:B------:R-:W-:Y:S01]  /*10720*/  UIMAD UR4, UR18, UR10, URZ ;  /* 0x0000000a120472a4 */ /* 0x000fe2000f8e023f */
[----:B------:R-:W-:Y:S01]  /*10730*/  IMAD.X R57, RZ, RZ, R17, P6 ;  /* 0x000000ffff397224 */ /* 0x000fe200030e0611 */
[----:B------:R-:W5:Y:S01]  /*10740*/  LD.E.128 R8, desc[UR20][R8.64] ;  /* 0x0000001408087980 */ /* 0x000f62000c101d00 */
[----:B--2---:R-:W-:Y:S01]  /*10750*/  @P1 IMAD.HI.U32 R0, R16, R3, RZ ;  /* 0x0000000310001227 */ /* 0x004fe200078e00ff */
[----:B------:R-:W-:-:S02]  /*10760*/  UIMAD UR4, UR17, UR11, UR4 ;  /* 0x0000000b110472a4 */ /* 0x000fc4000f8e0204 */
[----:B------:R-:W5:Y:S01]  /*10770*/  LD.E.128 R4, desc[UR20][R4.64] ;  /* 0x0000001404047980 */ /* 0x000f62000c101d00 */
[--C-:B------:R-:W-:Y:S02]  /*10780*/  IMAD.X R53, RZ, RZ, R17.reuse, P5 ;  /* 0x000000ffff357224 */ /* 0x100fe400028e0611 */
[----:B------:R-:W-:Y:S01]  /*10790*/  IMAD.X R49, RZ, RZ, R17, P4 ;  /* 0x000000ffff317224 */ /* 0x000fe200020e0611 */
[----:B------:R-:W-:Y:S01]  /*107a0*/  UIMAD.WIDE.U32 UR8, UR17, UR10, UR8 ;  /* 0x0000000a110872a5 */ /* 0x000fe2000f8e0008 */
[----:B------:R-:W-:Y:S01]  /*107b0*/  IMAD.MOV.U32 R17, RZ, RZ, R16 ;  /* 0x000000ffff117224 */ /* 0x000fe200078e0010 */
[----:B0-----:R-:W-:Y:S01]  /*107c0*/  @P1 SHF.R.U32.HI R17, RZ, R21, R0 ;  /* 0x00000015ff111219 */ /* 0x001fe20000011600 */
[----:B------:R-:W-:Y:S01]  /*107d0*/  ULDC.64 UR10, c[0x0][0xae0] ;  /* 0x0002b800000a7ab9 */ /* 0x000fe20000000a00 */
[----:B------:R-:W-:Y:S01]  /*107e0*/  UIADD3 UR4, UR9, UR4, URZ ;  /* 0x0000000409047290 */ /* 0x000fe2000fffe03f */
[----:B------:R-:W5:Y:S01]  /*107f0*/  LD.E.128 R44, desc[UR20][R44.64] ;  /* 0x000000142c2c7980 */ /* 0x000f62000c101d00 */
[--C-:B------:R-:W-:Y:S01]  /*10800*/  SHF.R.S32.HI R0, RZ, 0x1f, R17.reuse ;  /* 0x0000001fff007819 */ /* 0x100fe20000011411 */
[----:B------:R-:W-:-:S02]  /*10810*/  IMAD.MOV R21, RZ, RZ, -R17 ;  /* 0x000000ffff157224 */ /* 0x000fc400078e0a11 */
[----:B------:R-:W-:Y:S01]  /*10820*/  IMAD.U32 R3, RZ, RZ, UR9 ;  /* 0x00000009ff037e24 */ /* 0x000fe2000f8e00ff */
[----:B------:R-:W5:Y:S01]  /*10830*/  LD.E.128 R40, desc[UR20][R40.64] ;  /* 0x0000001428287980 */ /* 0x000f62000c101d00 */
[----:B------:R-:W-:Y:S02]  /*10840*/  IMAD R0, R0, UR10, RZ ;  /* 0x0000000a00007c24 */ /* 0x000fe4000f8e02ff */
[----:B------:R-:W-:Y:S01]  /*10850*/  IMAD R21, R60, R21, R16 ;  /* 0x000000153c157224 */ /* 0x000fe200078e0210 */
[----:B------:R-:W5:Y:S01]  /*10860*/  LD.E.128 R32, desc[UR20][R32.64] ;  /* 0x0000001420207980 */ /* 0x000f62000c101d00 */
[----:B-1----:R-:W-:Y:S01]  /*10870*/  IMAD.U32 R2, RZ, RZ, UR8 ;  /* 0x00000008ff027e24 */ /* 0x002fe2000f8e00ff */
[----:B------:R-:W-:Y:S01]  /*10880*/  ULDC.64 UR8, c[0x0][0xad8] ;  /* 0x0002b60000087ab9 */ /* 0x000fe20000000a00 */
[----:B------:R-:W-:Y:S01]  /*10890*/  IMAD.U32 R3, RZ, RZ, UR4 ;  /* 0x00000004ff037e24 */ /* 0x000fe2000f8e00ff */
[----:B------:R-:W5:Y:S01]  /*108a0*/  LD.E.128 R24, desc[UR20][R24.64] ;  /* 0x0000001418187980 */ /* 0x000f62000c101d00 */
[----:B------:R-:W-:Y:S01]  /*108b0*/  IMAD R61, R17, UR11, R0 ;  /* 0x0000000b113d7c24 */ /* 0x000fe2000f8e0200 */
[----:B------:R-:W-:-:S02]  /*108c0*/  SHF.R.S32.HI R0, RZ, 0x1f, R21 ;  /* 0x0000001fff007819 */ /* 0x000fc40000011415 */
        /* <DEDUP_REMOVED lines=22> */
[----:B------:R-:W-:Y:S02]  /*10a30*/  LEA.HI.X R61, R2, UR9, R3, 0x1, P3 ;  /* 0x00000009023d7c11 */ /* 0x000fe400098f0c03 */
[----:B------:R-:W-:Y:S02]  /*10a40*/  PRMT R23, RZ, 0x654, R23 ;  /* 0x00000654ff177816 */ /* 0x000fe40000000017 */
[-C--:B------:R-:W-:Y:S01]  /*10a50*/  ISETP.GE.AND P1, PT, R0, R63.reuse, PT ;  /* 0x0000003f0000720c */ /* 0x080fe20003f26270 */
[----:B------:R-:W-:Y:S01]  /*10a60*/  VIADD R0, R62, 0x40 ;  /* 0x000000403e007836 */ /* 0x000fe20000000000 */
[----:B0-----:R0:W-:Y:S01]  /*10a70*/  SYNCS.ARRIVE.TRANS64.RED.A1T0 RZ, [R23+URZ], RZ ;  /* 0x000000ff17ff79a7 */ /* 0x0011e2000810043f */
[----:B------:R0:W1:Y:S01]  /*10a80*/  SHFL.IDX PT, R17, R60, RZ, 0x181f ;  /* 0x00181fff3c117589 */ /* 0x00006200000e0000 */
[----:B------:R-:W-:Y:S03]  /*10a90*/  BSSY B1, `(.L_x_4888) ;  /* 0x0000012000017945 */ /* 0x000fe60003800000 */
[----:B------:R0:W2:Y:S01]  /*10aa0*/  SHFL.IDX PT, R21, R61, RZ, 0x181f ;  /* 0x00181fff3d157589 */ /* 0x0000a200000e0000 */
[----:B------:R-:W-:Y:S01]  /*10ab0*/  ISETP.GE.AND P0, PT, R0, R63, PT ;  /* 0x0000003f0000720c */ /* 0x000fe20003f06270 */
[----:B------:R-:W-:-:S12]  /*10ac0*/  @P2 BRA `(.L_x_4889) ;  /* 0x0000000000382947 */ /* 0x000fd80003800000 */
        /* <DEDUP_REMOVED lines=14> */
.L_x_4889:
[----:B------:R-:W-:Y:S05]  /*10bb0*/  BSYNC B1 ;  /* 0x0000000000017941 */ /* 0x000fea0003800000 */
.L_x_4888:
[----:B--23--:R2:W3:Y:S01]  /*10bc0*/  SHFL.IDX PT, R21, R61, 0x1, 0x181f ;  /* 0x00381f003d157f89 */ /* 0x00c4e200000e0000 */
[----:B------:R-:W-:Y:S03]  /*10bd0*/  BSSY B1, `(.L_x_4890) ;  /* 0x0000011000017945 */ /* 0x000fe60003800000 */
[----:B------:R2:W4:Y:S01]  /*10be0*/  SHFL.IDX PT, R3, R60, 0x1, 0x181f ;  /* 0x00381f003c037f89 */ /* 0x00052200000e0000 */
[----:B------:R-:W-:Y:S05]  /*10bf0*/  @P1 BRA `(.L_x_4891) ;  /* 0x0000000000381947 */ /* 0x000fea0003800000 */
[----:B------:R-:W-:Y:S01]  /*10c00*/  ULDC UR4, c[0x0][0xac8] ;  /* 0x0002b20000047ab9 */ /* 0x000fe20000000800 */
[----:B------:R-:W-:Y:S01]  /*10c10*/  ULDC.64 UR8, c[0x0][0x208] ;  /* 0x0000820000087ab9 */ /* 0x000fe20000000a00 */
[----:B------:R-:W-:Y:S02]  /*10c20*/  ISETP.GE.AND P4, PT, R22, UR4, PT ;  /* 0x0000000416007c0c */ /* 0x000fe4000bf86270 */
[----:B------:R-:W-:Y:S02]  /*10c30*/  ISETP.GE.AND P5, PT, R192, UR4, PT ;  /* 0x00000004c0007c0c */ /* 0x000fe4000bfa6270 */
[----:B------:R-:W-:-:S09]  /*10c40*/  ISETP.GE.AND P6, PT, R193, UR4, PT ;  /* 0x00000004c1007c0c */ /* 0x000fd2000bfc6270 */
[-C--:B----4-:R-:W-:Y:S02]  /*10c50*/  @!P4 LEA R2, P1, R22, R3.reuse, 0x1 ;  /* 0x000000031602c211 */ /* 0x090fe400078208ff */
[-C--:B------:R-:W-:Y:S02]  /*10c60*/  @!P5 LEA R16, P2, R192, R3.reuse, 0x1 ;  /* 0x00000003c010d211 */ /* 0x080fe400078408ff */
[C---:B------:R-:W-:Y:S02]  /*10c70*/  @!P6 LEA R20, P3, R193.reuse, R3, 0x1 ;  /* 0x00000003c114e211 */ /* 0x040fe400078608ff */
[-C--:B---3--:R-:W-:Y:S02]  /*10c80*/  @!P4 LEA.HI.X R3, R22, R21.reuse, R206, 0x1, P1 ;  /* 0x000000151603c211 */ /* 0x088fe400008f0cce */
[-C--:B-1----:R-:W-:Y:S02]  /*10c90*/  @!P5 LEA.HI.X R17, R192, R21.reuse, R205, 0x1, P2 ;  /* 0x00000015c011d211 */ /* 0x082fe400010f0ccd */
[----:B------:R-:W-:Y:S01]  /*10ca0*/  @!P6 LEA.HI.X R21, R193, R21, R204, 0x1, P3 ;  /* 0x00000015c115e211 */ /* 0x000fe200018f0ccc */
[----:B-----5:R1:W-:Y:S04]  /*10cb0*/  @!P4 ST.E.128 desc[UR8][R2.64], R12 ;  /* 0x0000000c0200c985 */ /* 0x0203e8000c101d08 */
[----:B------:R1:W-:Y:S04]  /*10cc0*/  @!P5 ST.E.128 desc[UR8][R16.64], R40 ;  /* 0x000000281000d985 */ /* 0x0003e8000c101d08 */
[----:B------:R1:W-:Y:S02]  /*10cd0*/  @!P6 ST.E.128 desc[UR8][R20.64], R52 ;  /* 0x000000341400e985 */ /* 0x0003e4000c101d08 */
.L_x_4891:
[----:B------:R-:W-:Y:S05]  /*10ce0*/  BSYNC B1 ;  /* 0x0000000000017941 */ /* 0x000fea0003800000 */
.L_x_4890:
[----:B-1---5:R1:W0:Y:S01]  /*10cf0*/  SHFL.IDX PT, R15, R61, 0x2, 0x181f ;  /* 0x00581f003d0f7f89 */ /* 0x02222200000e0000 */
[----:B------:R-:W-:Y:S03]  /*10d00*/  BSSY B1, `(.L_x_4892) ;  /* 0x0000011000017945 */ /* 0x000fe60003800000 */
[----:B----4-:R1:W4:Y:S01]  /*10d10*/  SHFL.IDX PT, R3, R60, 0x2, 0x181f ;  /* 0x00581f003c037f89 */ /* 0x01032200000e0000 */
        /* <DEDUP_REMOVED lines=15> */
.L_x_4893:
[----:B------:R-:W-:Y:S05]  /*10e10*/  BSYNC B1 ;  /* 0x0000000000017941 */ /* 0x000fea0003800000 */
.L_x_4892:
[----:B------:R-:W-:Y:S01]  /*10e20*/  VIADD R0, R62, 0x60 ;  /* 0x000000603e007836 */ /* 0x000fe20000000000 */
[----:B012---:R-:W0:Y:S04]  /*10e30*/  SHFL.IDX PT, R61, R61, 0x3, 0x181f ;  /* 0x00781f003d3d7f89 */ /* 0x007e2800000e0000 */
        /* <DEDUP_REMOVED lines=9> */
[-C--:B0---4-:R-:W-:Y:S02]  /*10ed0*/  @!P2 LEA.HI.X R3, R22, R61.reuse, R206, 0x1, P0 ;  /* 0x0000003d1603a211 */ /* 0x091fe400000f0cce */
[----:B------:R-:W-:Y:S02]  /*10ee0*/  ISETP.GE.AND P0, PT, R193, UR4, PT ;  /* 0x00000004c1007c0c */ /* 0x000fe4000bf06270 */
[----:B------:R-:W-:Y:S01]  /*10ef0*/  @!P3 LEA.HI.X R9, R192, R61, R205, 0x1, P1 ;  /* 0x0000003dc009b211 */ /* 0x000fe200008f0ccd */
[----:B------:R1:W-:Y:S04]  /*10f00*/  @!P2 ST.E.128 desc[UR8][R2.64], R4 ;  /* 0x000000040200a985 */ /* 0x0003e8000c101d08 */
[----:B------:R1:W-:Y:S06]  /*10f10*/  @!P3 ST.E.128 desc[UR8][R8.64], R24 ;  /* 0x000000180800b985 */ /* 0x0003ec000c101d08 */
[----:B------:R-:W-:Y:S05]  /*10f20*/  @P0 BRA `(.L_x_4894) ;  /* 0x0000000c00640947 */ /* 0x000fea0003800000 */
[----:B-1----:R-:W-:Y:S01]  /*10f30*/  LEA R2, P0, R193, R11, 0x1 ;  /* 0x0000000bc1027211 */ /* 0x002fe200078008ff */
[----:B------:R-:W-:-:S03]  /*10f40*/  ULDC.64 UR8, c[0x0][0x208] ;  /* 0x0000820000087ab9 */ /* 0x000fc60000000a00 */
[----:B------:R-:W-:-:S05]  /*10f50*/  LEA.HI.X R3, R193, R61, R204, 0x1, P0 ;  /* 0x0000003dc1037211 */ /* 0x000fca00000f0ccc */
[----:B------:R0:W-:Y:S01]  /*10f60*/  ST.E.128 desc[UR8][R2.64], R36 ;  /* 0x0000002402007985 */ /* 0x0001e2000c101d08 */
[----:B------:R-:W-:Y:S05]  /*10f70*/  BRA `(.L_x_4894) ;  /* 0x0000000c00507947 */ /* 0x000fea0003800000 */
.L_x_4886:
        /* <DEDUP_REMOVED lines=36> */
.L_x_4895:
        /* <DEDUP_REMOVED lines=50> */
.L_x_4897:
[----:B------:R-:W-:Y:S05]  /*114e0*/  BSYNC B1 ;  /* 0x0000000000017941 */ /* 0x000fea0003800000 */
.L_x_4896:
[----:B0-----:R-:W0:Y:S01]  /*114f0*/  @P0 LDC R3, c[0x0][0xbf0] ;  /* 0x0002fc00ff030b82 */ /* 0x001e220000000800 */
[----:B------:R-:W-:Y:S01]  /*11500*/  ULDC.64 UR16, c[0x0][0xaa0] ;  /* 0x0002a80000107ab9 */ /* 0x000fe20000000a00 */
[----:B------:R-:W-:Y:S01]  /*11510*/  R2UR UR15, R195 ;  /* 0x00000000c30f72ca */ /* 0x000fe200000e0000 */
[----:B------:R-:W-:Y:S01]  /*11520*/  UIMAD UR10, UR11, UR16, URZ ;  /* 0x000000100b0a72a4 */ /* 0x000fe2000f8e023f */
[----:B------:R-:W-:Y:S01]  /*11530*/  IMAD R2, R194, 0x20, R196 ;  /* 0x00000020c2027824 */ /* 0x000fe200078e02c4 */
[----:B------:R-:W-:Y:S01]  /*11540*/  UIMAD.WIDE.U32 UR8, UR4, UR16, URZ ;  /* 0x00000010040872a5 */ /* 0x000fe2000f8e003f */
[----:B------:R-:W-:Y:S01]  /*11550*/  BSSY B1, `(.L_x_4898) ;  /* 0x000003d000017945 */ /* 0x000fe20003800000 */
[----:B------:R-:W-:Y:S01]  /*11560*/  UIMAD UR10, UR4, UR17, UR10 ;  /* 0x00000011040a72a4 */ /* 0x000fe2000f8e020a */
[----:B------:R-:W-:Y:S02]  /*11570*/  VIADD R6, R2, UR60 ;  /* 0x0000003c02067c36 */ /* 0x000fe40008000000 */
[----:B------:R-:W-:Y:S01]  /*11580*/  ULDC.64 UR16, c[0x0][0xae8] ;  /* 0x0002ba0000107ab9 */ /* 0x000fe20000000a00 */
[----:B------:R-:W-:Y:S01]  /*11590*/  UIADD3 UR9, UR9, UR10, URZ ;  /* 0x0000000a09097290 */ /* 0x000fe2000fffe03f */
[----:B------:R-:W-:Y:S01]  /*115a0*/  @P0 IMAD.HI.U32 R2, R6, R9, RZ ;  /* 0x0000000906020227 */ /* 0x000fe200078e00ff */
[----:B------:R-:W-:-:S02]  /*115b0*/  UIMAD UR4, UR12, UR16, URZ ;  /* 0x000000100c0472a4 */ /* 0x000fc4000f8e023f */
[----:B------:R-:W-:Y:S01]  /*115c0*/  UIMAD.WIDE.U32 UR8, UR15, UR16, UR8 ;  /* 0x000000100f0872a5 */ /* 0x000fe2000f8e0008 */
[----:B------:R-:W-:Y:S01]  /*115d0*/  IMAD.MOV.U32 R5, RZ, RZ, R6 ;  /* 0x000000ffff057224 */ /* 0x000fe200078e0006 */
[----:B------:R-:W-:Y:S01]  /*115e0*/  UIMAD UR4, UR15, UR17, UR4 ;  /* 0x000000110f0472a4 */ /* 0x000fe2000f8e0204 */
[----:B------:R-:W-:-:S03]  /*115f0*/  ULDC.64 UR10, c[0x0][0xaf0] ;  /* 0x0002bc00000a7ab9 */ /* 0x000fc60000000a00 */
[----:B------:R-:W-:Y:S02]  /*11600*/  UIADD3 UR9, UR9, UR4, URZ ;  /* 0x0000000409097290 */ /* 0x000fe4000fffe03f */
[----:B------:R-:W-:Y:S01]  /*11610*/  UIMAD UR4, UR14, UR10, URZ ;  /* 0x0000000a0e0472a4 */ /* 0x000fe2000f8e023f */
[----:B0-----:R-:W-:Y:S01]  /*11620*/  @P0 SHF.R.U32.HI R5, RZ, R3, R2 ;  /* 0x00000003ff050219 */ /* 0x001fe20000011602 */
[----:B------:R-:W-:Y:S02]  /*11630*/  UIMAD.WIDE.U32 UR8, UR13, UR10, UR8 ;  /* 0x0000000a0d0872a5 */ /* 0x000fe4000f8e0008 */
[----:B------:R-:W-:Y:S01]  /*11640*/  UIMAD UR4, UR13, UR11, UR4 ;  /* 0x0000000b0d0472a4 */ /* 0x000fe2000f8e0204 */
[--C-:B------:R-:W-:Y:S01]  /*11650*/  SHF.R.S32.HI R2, RZ, 0x1f, R5.reuse ;  /* 0x0000001fff027819 */ /* 0x100fe20000011405 */
[----:B------:R-:W-:Y:S01]  /*11660*/  IMAD.MOV R7, RZ, RZ, -R5 ;  /* 0x000000ffff077224 */ /* 0x000fe200078e0a05 */
[----:B------:R-:W-:Y:S01]  /*11670*/  ULDC.64 UR10, c[0x0][0xae0] ;  /* 0x0002b800000a7ab9 */ /* 0x000fe20000000a00 */
[----:B------:R-:W-:-:S02]  /*11680*/  UIADD3 UR4, UR9, UR4, URZ ;  /* 0x0000000409047290 */ /* 0x000fc4000fffe03f */
[----:B------:R-:W-:Y:S02]  /*11690*/  IMAD.U32 R3, RZ, RZ, UR9 ;  /* 0x00000009ff037e24 */ /* 0x000fe4000f8e00ff */
        /* <DEDUP_REMOVED lines=40> */
.L_x_4899:
[----:B------:R-:W-:Y:S05]  /*11920*/  BSYNC B1 ;  /* 0x0000000000017941 */ /* 0x000fea0003800000 */
.L_x_4898:
        /* <DEDUP_REMOVED lines=18> */
.L_x_4901:
[----:B------:R-:W-:Y:S05]  /*11a50*/  BSYNC B1 ;  /* 0x0000000000017941 */ /* 0x000fea0003800000 */
.L_x_4900:
        /* <DEDUP_REMOVED lines=18> */
.L_x_4903:
[----:B------:R-:W-:Y:S05]  /*11b80*/  BSYNC B1 ;  /* 0x0000000000017941 */ /* 0x000fea0003800000 */
.L_x_4902:
        /* <DEDUP_REMOVED lines=19> */
.L_x_4894:
[----:B------:R-:W-:Y:S05]  /*11cc0*/  BSYNC B0 ;  /* 0x0000000000007941 */ /* 0x000fea0003800000 */
.L_x_4885:
[----:B------:R-:W-:Y:S02]  /*11cd0*/  ULDC UR4, c[0x0][0xc3c] ;  /* 0x00030f0000047ab9 */ /* 0x000fe40000000800 */
[----:B------:R-:W-:-:S06]  /*11ce0*/  UISETP.GE.AND UP0, UPT, UR6, UR4, UPT ;  /* 0x000000040600728c */ /* 0x000fcc000bf06270 */
[----:B------:R-:W-:-:S13]  /*11cf0*/  PLOP3.LUT P0, PT, PT, PT, UP0, 0x80, 0x0 ;  /* 0x000000000000781c */ /* 0x000fda0003f0f008 */
[----:B------:R-:W-:Y:S05]  /*11d00*/  @!P0 BRA `(.L_x_4904) ;  /* 0xfffffef000508947 */ /* 0x000fea000383ffff */
[----:B------:R-:W-:Y:S05]  /*11d10*/  EXIT ;  /* 0x000000000000794d */ /* 0x000fea0003800000 */
.L_x_4803:
        /* <DEDUP_REMOVED lines=18> */
.L_x_4905:
        /* <DEDUP_REMOVED lines=43> */
.L_x_4911:
        /* <DEDUP_REMOVED lines=13> */
.L_x_4910:
[----:B------:R-:W-:Y:S05]  /*121c0*/  BSYNC B0 ;  /* 0x0000000000007941 */ /* 0x000fea0003800000 */
.L_x_4909:
        /* <DEDUP_REMOVED lines=21> */
.L_x_4907:
        /* <DEDUP_REMOVED lines=21> */
.L_x_4912:
        /* <DEDUP_REMOVED lines=57> */
.L_x_4908:
[----:B------:R-:W-:Y:S02]  /*12800*/  IMAD.MOV.U32 R17, RZ, RZ, RZ ;  /* 0x000000ffff117224 */ /* 0x000fe400078e00ff */
[----:B------:R-:W-:Y:S02]  /*12810*/  IMAD.U32 R16, RZ, RZ, UR6 ;  /* 0x00000006ff107e24 */ /* 0x000fe4000f8e00ff */
[----:B------:R-:W-:-:S07]  /*12820*/  IMAD.MOV.U32 R18, RZ, RZ, RZ ;  /* 0x000000ffff127224 */ /* 0x000fce00078e00ff */
.L_x_4913:
[----:B------:R-:W-:-:S13]  /*12830*/  ISETP.NE.AND P0, PT, R0, RZ, PT ;  /* 0x000000ff0000720c */ /* 0x000fda0003f05270 */
[----:B------:R-:W1:Y:S01]  /*12840*/  @!P0 S2R R3, SR_CgaCtaId ;  /* 0x0000000000038919 */ /* 0x000e620000008800 */
[----:B------:R-:W-:-:S04]  /*12850*/  @!P0 MOV R0, 0x400 ;  /* 0x0000040000008802 */ /* 0x000fc80000000f00 */
[----:B-1----:R-:W-:-:S05]  /*12860*/  @!P0 LEA R0, R3, R0, 0x18 ;  /* 0x0000000003008211 */ /* 0x002fca00078ec0ff */
[----:B------:R1:W-:Y:S01]  /*12870*/  @!P0 STS.128 [R0+0x308d0], R16 ;  /* 0x0308d01000008388 */ /* 0x0003e20000000c00 */
[----:B------:R-:W-:Y:S06]  /*12880*/  BAR.ARV 0x5, 0x180 ;  /* 0x0146000000007b1d */ /* 0x000fec0000002000 */
.L_x_4906:
        /* <DEDUP_REMOVED lines=28> */
[----:B------:R-:W-:Y:S04]  /*12a50*/  STL [R1+0x1c], R3 ;  /* 0x00001c0301007387 */ /* 0x000fe80000100800 */
[----:B------:R-:W-:Y:S04]  /*12a60*/  STL [R1+0x38], RZ ;  /* 0x000038ff01007387 */ /* 0x000fe80000100800 */
[----:B------:R0:W-:Y:S04]  /*12a70*/  STL [R1+0x10], R2 ;  /* 0x0000100201007387 */ /* 0x0001e80000100800 */
[----:B------:R1:W-:Y:S01]  /*12a80*/  STL [R1+0x4], RZ ;  /* 0x000004ff01007387 */ /* 0x0003e20000100800 */
[----:B0-----:R-:W-:-:S02]  /*12a90*/  LOP3.LUT R2, R0, 0x40, RZ, 0xfc, !PT ;  /* 0x0000004000027812 */ /* 0x001fc400078efcff */
[----:B-1----:R-:W-:-:S07]  /*12aa0*/  LOP3.LUT R0, R0, 0x80, RZ, 0xfc, !PT ;  /* 0x0000008000007812 */ /* 0x002fce00078efcff */
.L_x_5028:
[----:B------:R-:W-:Y:S05]  /*12ab0*/  YIELD ;  /* 0x0000000000007946 */ /* 0x000fea0003800000 */
[----:B------:R-:W-:Y:S01]  /*12ac0*/  ULDC.64 UR4, c[0x0][0xa28] ;  /* 0x00028a0000047ab9 */ /* 0x000fe20000000a00 */
[----:B---3--:R-:W-:Y:S01]  /*12ad0*/  IMAD.MOV.U32 R0, RZ, RZ, RZ ;  /* 0x000000ffff007224 */ /* 0x008fe200078e00ff */
[----:B------:R-:W-:Y:S01]  /*12ae0*/  ISETP.NE.U32.AND P0, PT, RZ, UR4, PT ;  /* 0x00000004ff007c0c */ /* 0x000fe2000bf05070 */
[----:B0-----:R-:W0:Y:S01]  /*12af0*/  LDC.64 R4, c[0x0][0xa00] ;  /* 0x00028000ff047b82 */ /* 0x001e220000000a00 */
[----:B------:R-:W-:Y:S01]  /*12b00*/  ULDC.64 UR8, c[0x0][0x208] ;  /* 0x0000820000087ab9 */ /* 0x000fe20000000a00 */
[----:B-1----:R-:W-:-:S02]  /*12b10*/  CS2R R8, SRZ ;  /* 0x0000000000087805 */ /* 0x002fc4000001ff00 */
[----:B------:R-:W-:Y:S01]  /*12b20*/  ISETP.NE.AND.EX P0, PT, RZ, UR5, PT, P0 ;  /* 0x00000005ff007c0c */ /* 0x000fe2000bf05300 */
[----:B------:R-:W-:Y:S01]  /*12b30*/  ULDC.64 UR4, c[0x0][0xa18] ;  /* 0x0002860000047ab9 */ /* 0x000fe20000000a00 */
[----:B------:R-:W-:-:S11]  /*12b40*/  ULDC.64 UR6, c[0x0][0xa08] ;  /* 0x0002820000067ab9 */ /* 0x000fd60000000a00 */
[----:B------:R-:W1:Y:S02]  /*12b50*/  @P0 LDC.64 R2, c[0x0][0xa28] ;  /* 0x00028a00ff020b82 */ /* 0x000e640000000a00 */
[----:B-1----:R-:W-:-:S05]  /*12b60*/  @P0 IMAD.WIDE R2, R19, 0x4, R2 ;  /* 0x0000000413020825 */ /* 0x002fca00078e0202 */
[----:B------:R1:W5:Y:S01]  /*12b70*/  @P0 LDG.E R0, desc[UR8][R2.64] ;  /* 0x0000000802000981 */ /* 0x000362000c1e1900 */
[----:B------:R-:W-:Y:S01]  /*12b80*/  ISETP.NE.U32.AND P0, PT, RZ, UR4, PT ;  /* 0x00000004ff007c0c */ /* 0x000fe2000bf05070 */
[----:B0-----:R-:W-:Y:S01]  /*12b90*/  IMAD.WIDE R4, R19, 0x4, R4 ;  /* 0x0000000413047825 */ /* 0x001fe200078e0204 */
[----:B------:R-:W-:Y:S02]  /*12ba0*/  ISETP.NE.U32.AND P1, PT, RZ, UR6, PT ;  /* 0x00000006ff007c0c */ /* 0x000fe4000bf25070 */
[----:B------:R-:W-:Y:S01]  /*12bb0*/  ISETP.NE.AND.EX P2, PT, RZ, UR5, PT, P0 ;  /* 0x00000005ff007c0c */ /* 0x000fe2000bf45300 */
[----:B------:R-:W-:Y:S01]  /*12bc0*/  ULDC.64 UR4, c[0x0][0xa00] ;  /* 0x0002800000047ab9 */ /* 0x000fe20000000a00 */
[----:B------:R-:W-:Y:S02]  /*12bd0*/  ISETP.NE.AND.EX P1, PT, RZ, UR7, PT, P1 ;  /* 0x00000007ff007c0c */ /* 0x000fe4000bf25310 */
[----:B------:R-:W-:Y:S01]  /*12be0*/  ISETP.NE.U32.AND P0, PT, RZ, UR4, PT ;  /* 0x00000004ff007c0c */ /* 0x000fe2000bf05070 */
[----:B-1----:R-:W0:Y:S03]  /*12bf0*/  LDC.64 R2, c[0x0][0xa08] ;  /* 0x00028200ff027b82 */ /* 0x002e260000000a00 */
[----:B------:R-:W-:-:S05]  /*12c00*/  ISETP.NE.AND.EX P0, PT, RZ, UR5, PT, P0 ;  /* 0x00000005ff007c0c */ /* 0x000fca000bf05300 */
[----:B--2---:R-:W1:Y:S08]  /*12c10*/  @P2 LDC.64 R6, c[0x0][0xa18] ;  /* 0x00028600ff062b82 */ /* 0x004e700000000a00 */
[----:B------:R-:W2:Y:S01]  /*12c20*/  @P0 LDG.E R9, desc[UR8][R4.64] ;  /* 0x0000000804090981 */ /* 0x000ea2000c1e1900 */
[----:B------:R-:W-:Y:S01]  /*12c30*/  ULDC UR4, c[0x0][0x288] ;  /* 0x0000a20000047ab9 */ /* 0x000fe20000000800 */
[----:B0-----:R-:W-:-:S05]  /*12c40*/  IMAD.WIDE R2, R19, 0x4, R2 ;  /* 0x0000000413027825 */ /* 0x001fca00078e0202 */
[----:B------:R-:W5:Y:S01]  /*12c50*/  @P1 LDG.E R8, desc[UR8][R2.64] ;  /* 0x0000000802081981 */ /* 0x000f62000c1e1900 */
[----:B-1----:R-:W-:-:S03]  /*12c60*/  @P2 IMAD.WIDE R6, R19, 0x4, R6 ;  /* 0x0000000413062825 */ /* 0x002fc600078e0206 */
        /* <DEDUP_REMOVED lines=14> */
[----:B------:R-:W-:Y:S02]  /*12d50*/  ULDC.64 UR4, c[0x0][0x208] ;  /* 0x0000820000047ab9 */ /* 0x000fe40000000a00 */
[----:B------:R-:W0:Y:S04]  /*12d60*/  LDG.E R7, desc[UR4][R4.64] ;  /* 0x0000000404077981 */ /* 0x000e28000c1e1900 */
[----:B------:R-:W0:Y:S02]  /*12d70*/  LDG.E R4, desc[UR4][R4.64+0x4] ;  /* 0x0000040404047981 */ /* 0x000e24000c1e1900 */
[----:B0-----:R-:W-:-:S05]  /*12d80*/  IMAD.IADD R9, R4, 0x1, -R7 ;  /* 0x0000000104097824 */ /* 0x001fca00078e0a07 */
[----:B------:R1:W-:Y:S02]  /*12d90*/  STL [R1+0x30], R9 ;  /* 0x0000300901007387 */ /* 0x0003e40000100800 */
.L_x_4915:
[----:B-----5:R-:W-:Y:S01]  /*12da0*/  IMAD.IADD R4, R8, 0x1, R0 ;  /* 0x0000000108047824 */ /* 0x020fe200078e0200 */
[----:B------:R-:W-:Y:S02]  /*12db0*/  ULDC.64 UR4, c[0x0][0xa20] ;  /* 0x0002880000047ab9 */ /* 0x000fe40000000a00 */
[----:B------:R-:W-:Y:S02]  /*12dc0*/  ISETP.NE.U32.AND P0, PT, RZ, UR4, PT ;  /* 0x00000004ff007c0c */ /* 0x000fe4000bf05070 */
[----:B------:R2:W-:Y:S02]  /*12dd0*/  STL [R1+0x14], R4 ;  /* 0x0000140401007387 */ /* 0x0005e40000100800 */
[----:B------:R-:W-:-:S13]  /*12de0*/  ISETP.NE.AND.EX P0, PT, RZ, UR5, PT, P0 ;  /* 0x00000005ff007c0c */ /* 0x000fda000bf05300 */
[----:B--2---:R-:W-:Y:S05]  /*12df0*/  @!P0 BRA `(.L_x_4916) ;  /* 0x0000000000148947 */ /* 0x004fea0003800000 */
[----:B------:R-:W2:Y:S01]  /*12e00*/  LDC.64 R2, c[0x0][0xa20] ;  /* 0x00028800ff027b82 */ /* 0x000ea20000000a00 */
[----:B------:R-:W-:Y:S01]  /*12e10*/  ULDC.64 UR4, c[0x0][0x208] ;  /* 0x0000820000047ab9 */ /* 0x000fe20000000a00 */
[----:B--2---:R-:W-:-:S05]  /*12e20*/  IMAD.WIDE R2, R19, 0x4, R2 ;  /* 0x0000000413027825 */ /* 0x004fca00078e0202 */
[----:B------:R2:W5:Y:S01]  /*12e30*/  LDG.E R6, desc[UR4][R2.64] ;  /* 0x0000000402067981 */ /* 0x000562000c1e1900 */
[----:B------:R-:W-:Y:S05]  /*12e40*/  BRA `(.L_x_4917) ;  /* 0x0000000000147947 */ /* 0x000fea0003800000 */
.L_x_4916:
[----:B------:R-:W-:Y:S05]  /*12e50*/  @!P1 BRA `(.L_x_4917) ;  /* 0x0000000000109947 */ /* 0x000fea0003800000 */
[----:B------:R-:W-:Y:S02]  /*12e60*/  ULDC.64 UR4, c[0x0][0x208] ;  /* 0x0000820000047ab9 */ /* 0x000fe40000000a00 */
[----:B------:R-:W2:Y:S04]  /*12e70*/  LDG.E R6, desc[UR4][R2.64] ;  /* 0x0000000402067981 */ /* 0x000ea8000c1e1900 */
[----:B------:R-:W2:Y:S02]  /*12e80*/  LDG.E R2, desc[UR4][R2.64+0x4] ;  /* 0x0000040402027981 */ /* 0x000ea4000c1e1900 */
[----:B--2---:R-:W-:-:S07]  /*12e90*/  IMAD.IADD R6, R2, 0x1, -R6 ;  /* 0x0000000102067824 */ /* 0x004fce00078e0a06 */
.L_x_4917:
[----:B--2---:R-:W2:Y:S01]  /*12ea0*/  LDC R2, c[0x0][0x448] ;  /* 0x00011200ff027b82 */ /* 0x004ea20000000800 */
[----:B------:R-:W-:Y:S02]  /*12eb0*/  IMAD.SHL.U32 R8, R17, 0x80, RZ ;  /* 0x0000008011087824 */ /* 0x000fe400078e00ff */
[----:B-----5:R-:W-:Y:S02]  /*12ec0*/  IMAD.IADD R0, R6, 0x1, -R0 ;  /* 0x0000000106007824 */ /* 0x020fe400078e0a00 */
[----:B------:R-:W-:Y:S01]  /*12ed0*/  VIADD R4, R8, 0x7f ;  /* 0x0000007f08047836 */ /* 0x000fe20000000000 */
[----:B------:R3:W-:Y:S03]  /*12ee0*/  STL [R1+0x2c], R8 ;  /* 0x00002c0801007387 */ /* 0x0007e60000100800 */
[----:B------:R-:W-:Y:S01]  /*12ef0*/  IMAD.MOV.U32 R6, RZ, RZ, R4 ;  /* 0x000000ffff067224 */ /* 0x000fe200078e0004 */
[----:B--2---:R-:W-:-:S13]  /*12f00*/  ISETP.NE.AND P1, PT, R2, 0x1, PT ;  /* 0x000000010200780c */ /* 0x004fda0003f25270 */
[----:B------:R-:W2:Y:S08]  /*12f10*/  @P1 LDC R3, c[0x0][0x44c] ;  /* 0x00011300ff031b82 */ /* 0x000eb00000000800 */
[----:B------:R-:W4:Y:S01]  /*12f20*/  @P1 LDC R2, c[0x0][0x450] ;  /* 0x00011400ff021b82 */ /* 0x000f220000000800 */
[----:B--2---:R-:W-:-:S05]  /*12f30*/  @P1 IMAD.HI.U32 R3, R4, R3, RZ ;  /* 0x0000000304031227 */ /* 0x004fca00078e00ff */
[----:B----4-:R-:W-:Y:S02]  /*12f40*/  @P1 SHF.R.U32.HI R6, RZ, R2, R3 ;  /* 0x00000002ff061219 */ /* 0x010fe40000011603 */
[----:B------:R-:W-:-:S05]  /*12f50*/  IADD3 R2, R0, 0x1, -R9 ;  /* 0x0000000100027810 */ /* 0x000fca0007ffe809 */
[----:B------:R-:W-:Y:S02]  /*12f60*/  IMAD.IADD R6, R2, 0x1, R6 ;  /* 0x0000000102067824 */ /* 0x000fe400078e0206 */
[----:B------:R-:W2:Y:S02]  /*12f70*/  LDC.64 R2, c[0x0][0x9e0] ;  /* 0x00027800ff027b82 */ /* 0x000ea40000000a00 */
[----:B--2---:R-:W-:Y:S01]  /*12f80*/  ISETP.GE.AND P2, PT, R3, 0x1, PT ;  /* 0x000000010300780c */ /* 0x004fe20003f46270 */
[----:B------:R-:W-:-:S12]  /*12f90*/  IMAD.IADD R2, R6, 0x1, R2 ;  /* 0x0000000106027824 */ /* 0x000fd800078e0202 */
[----:B---3--:R-:W-:Y:S05]  /*12fa0*/  @!P2 BRA `(.L_x_4918) ;  /* 0x000000000048a947 */ /* 0x008fea0003800000 */
[C---:B------:R-:W-:Y:S01]  /*12fb0*/  ISETP.GT.AND P0, PT, R6.reuse, RZ, PT ;  /* 0x000000ff0600720c */ /* 0x040fe20003f04270 */
[----:B------:R-:W-:Y:S01]  /*12fc0*/  BSSY B0, `(.L_x_4919) ;  /* 0x000000e000007945 */ /* 0x000fe20003800000 */
[----:B------:R-:W-:-:S11]  /*12fd0*/  VIADD R7, R6, 0xffffffff ;  /* 0xffffffff06077836 */ /* 0x000fd60000000000 */
[----:B------:R-:W-:Y:S05]  /*12fe0*/  @P0 BRA `(.L_x_4920) ;  /* 0x00000000001c0947 */ /* 0x000fea0003800000 */
[----:B------:R-:W-:Y:S01]  /*12ff0*/  ISETP.NE.AND P0, PT, R3, 0x1, PT ;  /* 0x000000010300780c */ /* 0x000fe20003f05270 */
[----:B------:R-:W-:-:S12]  /*13000*/  IMAD.MOV R6, RZ, RZ, -R6 ;  /* 0x000000ffff067224 */ /* 0x000fd800078e0a06 */
[----:B------:R-:W2:Y:S02]  /*13010*/  @P0 LDC.64 R4, c[0x0][0x9e8] ;  /* 0x00027a00ff040b82 */ /* 0x000ea40000000a00 */
[----:B--2---:R-:W-:-:S05]  /*13020*/  @P0 IMAD.HI.U32 R4, R6, R4, RZ ;  /* 0x0000000406040227 */ /* 0x004fca00078e00ff */
[----:B------:R-:W-:-:S04]  /*13030*/  @P0 SHF.R.U32.HI R6, RZ, R5, R4 ;  /* 0x00000005ff060219 */ /* 0x000fc80000011604 */
[----:B------:R-:W-:Y:S01]  /*13040*/  LOP3.LUT R7, RZ, R6, RZ, 0x33, !PT ;  /* 0x00000006ff077212 */ /* 0x000fe200078e33ff */
[----:B------:R-:W-:Y:S06]  /*13050*/  BRA `(.L_x_4921) ;  /* 0x0000000000107947 */ /* 0x000fec0003800000 */
.L_x_4920:
[----:B------:R-:W-:-:S13]  /*13060*/  ISETP.NE.AND P0, PT, R3, 0x1, PT ;  /* 0x000000010300780c */ /* 0x000fda0003f05270 */
[----:B------:R-:W2:Y:S02]  /*13070*/  @P0 LDC.64 R4, c[0x0][0x9e8] ;  /* 0x00027a00ff040b82 */ /* 0x000ea40000000a00 */
[----:B--2---:R-:W-:-:S05]  /*13080*/  @P0 IMAD.HI.U32 R4, R7, R4, RZ ;  /* 0x0000000407040227 */ /* 0x004fca00078e00ff */
[----:B------:R-:W-:-:S07]  /*13090*/  @P0 SHF.R.U32.HI R7, RZ, R5, R4 ;  /* 0x00000005ff070219 */ /* 0x000fce0000011604 */
.L_x_4921:
[----:B------:R-:W-:Y:S05]  /*130a0*/  BSYNC B0 ;  /* 0x0000000000007941 */ /* 0x000fea0003800000 */
.L_x_4919:
[----:B------:R-:W-:-:S05]  /*130b0*/  IMAD R7, R7, R3, R3 ;  /* 0x0000000307077224 */ /* 0x000fca00078e0203 */
[----:B------:R-:W-:-:S07]  /*130c0*/  VIMNMX R2, R2, R7, PT ;  /* 0x0000000702027248 */ /* 0x000fce0003fe0100 */
.L_x_4918:
[----:B------:R-:W2:Y:S01]  /*130d0*/  @P1 LDC R6, c[0x0][0x44c] ;  /* 0x00011300ff061b82 */ /* 0x000ea20000000800 */
[----:B------:R-:W-:Y:S01]  /*130e0*/  IMAD.MOV.U32 R4, RZ, RZ, R8 ;  /* 0x000000ffff047224 */ /* 0x000fe200078e0008 */
[----:B------:R-:W-:-:S06]  /*130f0*/  ULDC UR4, c[0x0][0x9dc] ;  /* 0x0002770000047ab9 */ /* 0x000fcc0000000800 */
[----:B------:R-:W3:Y:S01]  /*13100*/  @P1 LDC R5, c[0x0][0x450] ;  /* 0x00011400ff051b82 */ /* 0x000ee20000000800 */
[----:B--2---:R-:W-:-:S05]  /*13110*/  @P1 IMAD.HI.U32 R6, R8, R6, RZ ;  /* 0x0000000608061227 */ /* 0x004fca00078e00ff */
[----:B---3--:R-:W-:Y:S01]  /*13120*/  @P1 SHF.R.U32.HI R4, RZ, R5, R6 ;  /* 0x00000005ff041219 */ /* 0x008fe20000011606 */
[----:B------:R-:W-:Y:S02]  /*13130*/  VIADD R5, R2, 0x5f ;  /* 0x0000005f02057836 */ /* 0x000fe40000000000 */
[----:B------:R-:W-:Y:S01]  /*13140*/  VIADD R6, R0, 0x5f ;  /* 0x0000005f00067836 */ /* 0x000fe20000000000 */
[----:B------:R-:W-:Y:S01]  /*13150*/  IADD3 R2, R4, R0, -R9 ;  /* 0x0000000004027210 */ /* 0x000fe20007ffe809 */
[----:B------:R-:W-:-:S04]  /*13160*/  IMAD.HI R5, R5, 0x2aaaaaab, RZ ;  /* 0x2aaaaaab05057827 */ /* 0x000fc800078e02ff */
[----:B------:R-:W-:Y:S01]  /*13170*/  IMAD.HI R6, R6, 0x2aaaaaab, RZ ;  /* 0x2aaaaaab06067827 */ /* 0x000fe200078e02ff */
[----:B------:R-:W-:-:S04]  /*13180*/  SHF.R.U32.HI R0, RZ, 0x1f, R5 ;  /* 0x0000001fff007819 */ /* 0x000fc80000011605 */
[----:B------:R-:W-:Y:S02]  /*13190*/  SHF.R.U32.HI R4, RZ, 0x1f, R6 ;  /* 0x0000001fff047819 */ /* 0x000fe40000011606 */
[----:B------:R-:W-:Y:S02]  /*131a0*/  LEA.HI.SX32 R0, R5, R0, 0x1c ;  /* 0x0000000005007211 */ /* 0x000fe400078fe2ff */
[----:B------:R-:W-:-:S04]  /*131b0*/  LEA.HI.SX32 R4, R6, R4, 0x1c ;  /* 0x0000000406047211 */ /* 0x000fc800078fe2ff */
[----:B------:R-:W-:Y:S01]  /*131c0*/  VIMNMX R7, R4, R0, PT ;  /* 0x0000000004077248 */ /* 0x000fe20003fe0100 */
[----:B------:R-:W-:-:S04]  /*131d0*/  VIADD R0, R2, -UR4 ;  /* 0x8000000402007c36 */ /* 0x000fc80008000000 */
        /* <DEDUP_REMOVED lines=12> */
.L_x_4924:
[----:B------:R-:W-:-:S13]  /*132a0*/  ISETP.NE.AND P0, PT, R3, 0x1, PT ;  /* 0x000000010300780c */ /* 0x000fda0003f05270 */
[----:B------:R-:W3:Y:S02]  /*132b0*/  @P0 LDC.64 R4, c[0x0][0x9e8] ;  /* 0x00027a00ff040b82 */ /* 0x000ee40000000a00 */
[----:B---3--:R-:W-:-:S05]  /*132c0*/  @P0 IMAD.HI.U32 R4, R2, R4, RZ ;  /* 0x0000000402040227 */ /* 0x008fca00078e00ff */
[----:B------:R-:W-:-:S07]  /*132d0*/  @P0 SHF.R.U32.HI R2, RZ, R5, R4 ;  /* 0x00000005ff020219 */ /* 0x000fce0000011604 */
.L_x_4925:
[----:B------:R-:W-:Y:S05]  /*132e0*/  BSYNC B0 ;  /* 0x0000000000007941 */ /* 0x000fea0003800000 */
.L_x_4923:
[----:B------:R-:W-:-:S05]  /*132f0*/  IMAD R2, R2, R3, RZ ;  /* 0x0000000302027224 */ /* 0x000fca00078e02ff */
[----:B------:R-:W-:-:S07]  /*13300*/  VIMNMX R0, R0, R2, !PT ;  /* 0x0000000200007248 */ /* 0x000fce0007fe0100 */
.L_x_4922:
[----:B------:R-:W-:Y:S01]  /*13310*/  IMAD.HI R0, R0, 0x2aaaaaab, RZ ;  /* 0x2aaaaaab00007827 */ /* 0x000fe200078e02ff */
[----:B------:R-:W-:Y:S04]  /*13320*/  BSSY B7, `(.L_x_4926) ;  /* 0x000046f000077945 */ /* 0x000fe80003800000 */
[----:B------:R-:W-:-:S04]  /*13330*/  SHF.R.U32.HI R2, RZ, 0x1f, R0 ;  /* 0x0000001fff027819 */ /* 0x000fc80000011600 */
[----:B------:R-:W-:-:S04]  /*13340*/  LEA.HI.SX32 R2, R0, R2, 0x1c ;  /* 0x0000000200027211 */ /* 0x000fc800078fe2ff */
        /* <DEDUP_REMOVED lines=15> */
[----:B----4-:R-:W3:Y:S01]  /*13440*/  @P0 ATOMG.E.ADD.STRONG.GPU PT, R3, desc[UR6][R2.64], R5 ;  /* 0x00000005020309a8 */ /* 0x010ee200081ee1c6 */
[----:B------:R-:W4:Y:S02]  /*13450*/  S2R R4, SR_LTMASK ;  /* 0x0000000000047919 */ /* 0x000f240000003900 */
[----:B----4-:R-:W-:-:S04]  /*13460*/  LOP3.LUT R4, R4, UR4, RZ, 0xc0, !PT ;  /* 0x0000000404047c12 */ /* 0x010fc8000f8ec0ff */
[----:B--2---:R-:W2:Y:S01]  /*13470*/  POPC R7, R4 ;  /* 0x0000000400077309 */ /* 0x004ea20000000000 */
[----:B---3--:R-:W2:Y:S02]  /*13480*/  SHFL.IDX PT, R0, R3, R0, 0x1f ;  /* 0x00001f0003007589 */ /* 0x008ea400000e0000 */
[----:B--2---:R-:W-:Y:S01]  /*13490*/  IADD3 R16, R0, UR38, R7 ;  /* 0x0000002600107c10 */ /* 0x004fe2000fffe007 */
[----:B------:R-:W-:Y:S06]  /*134a0*/  BRA `(.L_x_4928) ;  /* 0x0000004400587947 */ /* 0x000fec0003800000 */
.L_x_4927:
        /* <DEDUP_REMOVED lines=17> */
[----:B------:R-:W-:Y:S02]  /*135c0*/  IMAD.MOV.U32 R12, RZ, RZ, 0x1 ;  /* 0x00000001ff0c7424 */ /* 0x000fe400078e00ff */
[----:B------:R-:W-:-:S07]  /*135d0*/  IMAD.MOV.U32 R13, RZ, RZ, RZ ;  /* 0x000000ffff0d7224 */ /* 0x000fce00078e00ff */
[----:B------:R-:W-:-:S07]  /*135e0*/  LEPC R20, `(.L_x_4930) ;  /* 0x000000001014794e */ /* 0x000fce0000000000 */
[----:B01-3--:R-:W-:Y:S05]  /*135f0*/  CALL.ABS.NOINC R2 ;  /* 0x0000000002007343 */ /* 0x00bfea0003c00000 */
.L_x_4930:
[----:B------:R-:W-:Y:S05]  /*13600*/  BSYNC B6 ;  /* 0x0000000000067941 */ /* 0x000fea0003800000 */
.L_x_4929:
        /* <DEDUP_REMOVED lines=16> */
[----:B------:R-:W-:Y:S02]  /*13710*/  IMAD.MOV.U32 R12, RZ, RZ, 0x1 ;  /* 0x00000001ff0c7424 */ /* 0x000fe400078e00ff */
[----:B---3--:R-:W-:-:S07]  /*13720*/  IMAD.MOV.U32 R13, RZ, RZ, RZ ;  /* 0x000000ffff0d7224 */ /* 0x008fce00078e00ff */
[----:B------:R-:W-:-:S07]  /*13730*/  LEPC R20, `(.L_x_4933) ;  /* 0x000000001014794e */ /* 0x000fce0000000000 */
[----:B01--4-:R-:W-:Y:S05]  /*13740*/  CALL.ABS.NOINC R2 ;  /* 0x0000000002007343 */ /* 0x013fea0003c00000 */
.L_x_4933:
        /* <DEDUP_REMOVED lines=15> */
.L_x_4932:
[----:B------:R-:W-:Y:S05]  /*13840*/  BSYNC B6 ;  /* 0x0000000000067941 */ /* 0x000fea0003800000 */
.L_x_4931:
[----:B------:R-:W-:Y:S01]  /*13850*/  ULDC.64 UR4, c[0x0][0x9f8] ;  /* 0x00027e0000047ab9 */ /* 0x000fe20000000a00 */
[----:B------:R-:W3:Y:S01]  /*13860*/  LDL R17, [R1+0x28] ;  /* 0x0000280001117983 */ /* 0x000ee20000100800 */
[----:B------:R-:W-:Y:S01]  /*13870*/  ISETP.NE.U32.AND P0, PT, RZ, UR4, PT ;  /* 0x00000004ff007c0c */ /* 0x000fe2000bf05070 */
[----:B--2---:R-:W-:Y:S01]  /*13880*/  IMAD.MOV.U32 R7, RZ, RZ, R19 ;  /* 0x000000ffff077224 */ /* 0x004fe200078e0013 */
[----:B------:R-:W-:Y:S02]  /*13890*/  ULDC.64 UR6, c[0x0][0x208] ;  /* 0x0000820000067ab9 */ /* 0x000fe40000000a00 */
[----:B------:R-:W-:Y:S01]  /*138a0*/  ISETP.NE.AND.EX P0, PT, RZ, UR5, PT, P0 ;  /* 0x00000005ff007c0c */ /* 0x000fe2000bf05300 */
[----:B------:R-:W-:-:S12]  /*138b0*/  ULDC.64 UR4, c[0x0][0xa08] ;  /* 0x0002820000047ab9 */ /* 0x000fd80000000a00 */
[----:B------:R-:W2:Y:S02]  /*138c0*/  @P0 LDC.64 R2, c[0x0][0x9f8] ;  /* 0x00027e00ff020b82 */ /* 0x000ea40000000a00 */
[----:B--2---:R-:W-:-:S05]  /*138d0*/  @P0 IMAD.WIDE R2, R19, 0x4, R2 ;  /* 0x0000000413020825 */ /* 0x004fca00078e0202 */
[----:B------:R2:W4:Y:S02]  /*138e0*/  @P0 LDG.E R7, desc[UR6][R2.64] ;  /* 0x0000000602070981 */ /* 0x000524000c1e1900 */
[----:B--2---:R-:W2:Y:S02]  /*138f0*/  LDC.64 R2, c[0x0][0x418] ;  /* 0x00010600ff027b82 */ /* 0x004ea40000000a00 */
[----:B--2---:R-:W-:Y:S01]  /*13900*/  LOP3.LUT P0, RZ, R2, UR4, RZ, 0xfc, !PT ;  /* 0x0000000402ff7c12 */ /* 0x004fe2000f80fcff */
        /* <DEDUP_REMOVED lines=12> */
.L_x_5044:
        /* <DEDUP_REMOVED lines=11> */
.L_x_5047:
[----:B------:R-:W-:Y:S05]  /*13a80*/  @!P6 BRA `(.L_x_4935) ;  /* 0x00000004003ce947 */ /* 0x000fea0003800000 */
[----:B------:R-:W-:-:S04]  /*13a90*/  ISETP.NE.U32.AND P0, PT, R2, RZ, PT ;  /* 0x000000ff0200720c */ /* 0x000fc80003f05070 */
[----:B------:R-:W-:-:S13]  /*13aa0*/  ISETP.NE.AND.EX P0, PT, R3, RZ, PT, P0 ;  /* 0x000000ff0300720c */ /* 0x000fda0003f05300 */
[----:B------:R-:W-:Y:S05]  /*13ab0*/  @!P0 BRA `(.L_x_4937) ;  /* 0x0000000000548947 */ /* 0x000fea0003800000 */
[----:B------:R-:W3:Y:S01]  /*13ac0*/  LDC R6, c[0x0][0x43c] ;  /* 0x00010f00ff067b82 */ /* 0x000ee20000000800 */
[----:B01----:R-:W-:Y:S01]  /*13ad0*/  IMAD.MOV.U32 R9, RZ, RZ, R0 ;  /* 0x000000ffff097224 */ /* 0x003fe200078e0000 */
[----:B------:R-:W-:Y:S01]  /*13ae0*/  ULDC.64 UR4, c[0x0][0x428] ;  /* 0x00010a0000047ab9 */ /* 0x000fe20000000a00 */
[----:B------:R-:W-:Y:S02]  /*13af0*/  ULDC.64 UR6, c[0x0][0x208] ;  /* 0x0000820000067ab9 */ /* 0x000fe40000000a00 */
[----:B----4-:R-:W-:Y:S01]  /*13b00*/  IMAD.MOV.U32 R0, RZ, RZ, R9 ;  /* 0x000000ffff007224 */ /* 0x010fe200078e0009 */
[----:B---3--:R-:W-:-:S13]  /*13b10*/  ISETP.NE.AND P0, PT, R6, 0x1, PT ;  /* 0x000000010600780c */ /* 0x008fda0003f05270 */
[----:B------:R-:W0:Y:S02]  /*13b20*/  @P0 LDC.64 R4, c[0x0][0x440] ;  /* 0x00011000ff040b82 */ /* 0x000e240000000a00 */
        /* <DEDUP_REMOVED lines=14> */
.L_x_4937:
[----:B--2---:R-:W2:Y:S04]  /*13c10*/  LDL R7, [R1] ;  /* 0x0000000001077983 */ /* 0x004ea80000100800 */
[----:B----4-:R-:W2:Y:S04]  /*13c20*/  LDL R0, [R1+0x4] ;  /* 0x0000040001007983 */ /* 0x010ea80000100800 */
[----:B---3--:R-:W3:Y:S01]  /*13c30*/  LDL R2, [R1+0x10] ;  /* 0x0000100001027983 */ /* 0x008ee20000100800 */
[----:B--2---:R-:W-:Y:S01]  /*13c40*/  IMAD R0, R0, 0x8, R7 ;  /* 0x0000000800007824 */ /* 0x004fe200078e0207 */
[----:B---3--:R-:W-:-:S04]  /*13c50*/  SHF.L.U32 R2, R2, 0x1f, RZ ;  /* 0x0000001f02027819 */ /* 0x008fc800000006ff */
[----:B------:R-:W2:Y:S02]  /*13c60*/  SYNCS.PHASECHK.TRANS64.TRYWAIT P0, [R0+URZ+0x30840], R2 ;  /* 0x03084002000075a7 */ /* 0x000ea4000800017f */
[----:B--2---:R-:W-:Y:S05]  /*13c70*/  @!P0 BRA `(.L_x_4938) ;  /* 0x0000005000b48947 */ /* 0x004fea0003800000 */
.L_x_5048:
        /* <DEDUP_REMOVED lines=11> */
.L_x_4939:
[----:B------:R-:W3:Y:S04]  /*13d30*/  LDL R6, [R1] ;  /* 0x0000000001067983 */ /* 0x000ee80000100800 */
[----:B------:R-:W3:Y:S04]  /*13d40*/  LDL R5, [R1+0x4] ;  /* 0x0000040001057983 */ /* 0x000ee80000100800 */
[----:B------:R-:W4:Y:S04]  /*13d50*/  LDL R4, [R1+0x8] ;  /* 0x0000080001047983 */ /* 0x000f280000100800 */
[----:B------:R-:W4:Y:S04]  /*13d60*/  LDL R3, [R1+0x14] ;  /* 0x0000140001037983 */ /* 0x000f280000100800 */
[----:B--2---:R-:W2:Y:S01]  /*13d70*/  LDL.LU R2, [R1+0x24] ;  /* 0x0000240001027983 */ /* 0x004ea20000300800 */
[----:B------:R-:W-:Y:S01]  /*13d80*/  R2UR UR9, R0 ;  /* 0x00000000000972ca */ /* 0x000fe200000e0000 */
[----:B------:R-:W-:Y:S01]  /*13d90*/  UIADD3 UR4, UP0, UR36, 0x370, URZ ;  /* 0x0000037024047890 */ /* 0x000fe2000ff1e03f */
[----:B------:R-:W-:Y:S01]  /*13da0*/  R2UR UR12, R18 ;  /* 0x00000000120c72ca */ /* 0x000fe200000e0000 */
[----:B------:R-:W-:Y:S01]  /*13db0*/  UMOV UR10, URZ ;  /* 0x0000003f000a7c82 */ /* 0x000fe20008000000 */
[----:B-----5:R-:W-:Y:S01]  /*13dc0*/  R2UR UR13, R17 ;  /* 0x00000000110d72ca */ /* 0x020fe200000e0000 */
[----:B------:R-:W-:Y:S01]  /*13dd0*/  UMOV UR6, 0x0 ;  /* 0x0000000000067882 */ /* 0x000fe20000000000 */
[----:B------:R-:W-:Y:S01]  /*13de0*/  PLOP3.LUT P0, PT, PT, PT, PT, 0x80, 0x0 ;  /* 0x000000000000781c */ /* 0x000fe20003f0f070 */
[----:B------:R-:W-:Y:S01]  /*13df0*/  UMOV UR7, 0x14f00000 ;  /* 0x14f0000000077882 */ /* 0x000fe20000000000 */
[----:B------:R-:W-:-:S05]  /*13e00*/  UMOV UR16, 0x40 ;  /* 0x0000004000107882 */ /* 0x000fca0000000000 */
[----:B------:R-:W-:Y:S01]  /*13e10*/  UIADD3 UR9, UR9, 0x30830, URZ ;  /* 0x0003083009097890 */ /* 0x000fe2000fffe03f */
[----:B---3--:R-:W-:Y:S01]  /*13e20*/  IMAD R0, R5, 0x9000, R6 ;  /* 0x0000900005007824 */ /* 0x008fe200078e0206 */
[----:B----4-:R-:W-:-:S04]  /*13e30*/  R2UR UR11, R4 ;  /* 0x00000000040b72ca */ /* 0x010fc800000e0000 */
[----:B------:R-:W-:Y:S02]  /*13e40*/  R2UR UR8, R0 ;  /* 0x00000000000872ca */ /* 0x000fe400000e0000 */
[----:B------:R-:W-:Y:S02]  /*13e50*/  R2UR UR5, R3 ;  /* 0x00000000030572ca */ /* 0x000fe400000e0000 */
[----:B--2---:R-:W-:-:S04]  /*13e60*/  LOP3.LUT R2, R2, 0xfffffffe, RZ, 0xc0, !PT ;  /* 0xfffffffe02027812 */ /* 0x004fc800078ec0ff */
[----:B------:R-:W-:-:S05]  /*13e70*/  @P0 LOP3.LUT R2, R2, 0x1, RZ, 0xfc, !PT ;  /* 0x0000000102020812 */ /* 0x000fca00078efcff */
[----:B------:R-:W-:Y:S02]  /*13e80*/  UIADD3 UR14, UR8, 0x1e400, URZ ;  /* 0x0001e400080e7890 */ /* 0x000fe4000fffe03f */
[----:B------:R-:W-:Y:S01]  /*13e90*/  UIMAD UR11, UR11, 0x60, UR5 ;  /* 0x000000600b0b78a4 */ /* 0x000fe2000f8e0205 */
[----:B------:R3:W-:Y:S01]  /*13ea0*/  STL [R1+0x24], R2 ;  /* 0x0000240201007387 */ /* 0x0007e20000100800 */
[----:B------:R-:W-:Y:S02]  /*13eb0*/  UIADD3.X UR5, URZ, UR37, URZ, UP0, !UPT ;  /* 0x000000253f057290 */ /* 0x000fe400087fe43f */
[----:B------:R-:W-:Y:S02]  /*13ec0*/  UIADD3 UR15, UR8, 0x21400, URZ ;  /* 0x00021400080f7890 */ /* 0x000fe4000fffe03f */
[----:B------:R-:W-:-:S03]  /*13ed0*/  UIADD3 UR17, UR8, 0x24400, URZ ;  /* 0x0002440008117890 */ /* 0x000fc6000fffe03f */
[----:B------:R-:W-:Y:S01]  /*13ee0*/  UMOV UR8, UR14 ;  /* 0x0000000e00087c82 */ /* 0x000fe20008000000 */
[----:B------:R-:W-:Y:S01]  /*13ef0*/  UMOV UR14, 0x80 ;  /* 0x00000080000e7882 */ /* 0x000fe20000000000 */
[----:B------:R2:W-:Y:S02]  /*13f00*/  UTMALDG.4D [UR8], [UR4], desc[UR6] ;  /* 0x00000608040075b4 */ /* 0x0005e40008019000 */
[----:B--2---:R-:W-:Y:S01]  /*13f10*/  UMOV UR8, UR15 ;  /* 0x0000000f00087c82 */ /* 0x004fe20008000000 */
[----:B------:R-:W-:Y:S02]  /*13f20*/  UMOV UR10, UR16 ;  /* 0x00000010000a7c82 */ /* 0x000fe40008000000 */
[----:B------:R2:W-:Y:S02]  /*13f30*/  UTMALDG.4D [UR8], [UR4], desc[UR6] ;  /* 0x00000608040075b4 */ /* 0x0005e40008019000 */
[----:B--2---:R-:W-:Y:S01]  /*13f40*/  UMOV UR8, UR17 ;  /* 0x0000001100087c82 */ /* 0x004fe20008000000 */
[----:B------:R-:W-:-:S02]  /*13f50*/  UMOV UR10, UR14 ;  /* 0x0000000e000a7c82 */ /* 0x000fc40008000000 */
[----:B------:R3:W-:Y:S02]  /*13f60*/  UTMALDG.4D [UR8], [UR4], desc[UR6] ;  /* 0x00000608040075b4 */ /* 0x0007e40008019000 */
[----:B---3--:R-:W-:Y:S01]  /*13f70*/  NOP ;  /* 0x0000000000007918 */ /* 0x008fe20000000000 */
.L_x_4935:
[----:B----4-:R-:W3:Y:S04]  /*13f80*/  LDL R0, [R1] ;  /* 0x0000000001007983 */ /* 0x010ee80000100800 */
[----:B------:R-:W4:Y:S01]  /*13f90*/  LDL.LU R3, [R1+0x34] ;  /* 0x0000340001037983 */ /* 0x000f220000300800 */
[----:B------:R-:W-:Y:S05]  /*13fa0*/  WARPSYNC.ALL ;  /* 0x0000000000007948 */ /* 0x000fea0003800000 */
[----:B------:R-:W-:Y:S01]  /*13fb0*/  ULDC.64 UR4, c[0x0][0x298] ;  /* 0x0000a60000047ab9 */ /* 0x000fe20000000a00 */
[----:B------:R-:W-:Y:S01]  /*13fc0*/  BSSY B6, `(.L_x_4940) ;  /* 0x000001c000067945 */ /* 0x000fe20003800000 */
[----:B------:R-:W-:Y:S01]  /*13fd0*/  BAR.SYNC.DEFER_BLOCKING 0x8, 0x180 ;  /* 0x0206000000007b1d */ /* 0x000fe20000010000 */
[----:B---3--:R-:W-:Y:S01]  /*13fe0*/  VIADD R0, R0, 0x12400 ;  /* 0x0001240000007836 */ /* 0x008fe20000000000 */
[----:B----4-:R-:W-:Y:S01]  /*13ff0*/  SHF.R.S32.HI R2, RZ, 0x1f, R3 ;  /* 0x0000001fff027819 */ /* 0x010fe20000011403 */
[----:B------:R-:W-:-:S03]  /*14000*/  IMAD.WIDE.U32 R4, R3, UR4, RZ ;  /* 0x0000000403047c25 */ /* 0x000fc6000f8e00ff */
[----:B------:R-:W-:Y:S01]  /*14010*/  LOP3.LUT P0, RZ, R0, 0x3ff, RZ, 0xc0, !PT ;  /* 0x000003ff00ff7812 */ /* 0x000fe2000780c0ff */
[----:B------:R-:W-:Y:S01]  /*14020*/  IMAD R2, R2, UR4, RZ ;  /* 0x0000000402027c24 */ /* 0x000fe2000f8e02ff */
[----:B------:R3:W-:Y:S03]  /*14030*/  STL.64 [R1+0x40], R4 ;  /* 0x0000400401007387 */ /* 0x0007e60000100a00 */
[----:B------:R-:W-:-:S04]  /*14040*/  IMAD R2, R3, UR5, R2 ;  /* 0x0000000503027c24 */ /* 0x000fc8000f8e0202 */
[----:B------:R-:W-:-:S05]  /*14050*/  IMAD.IADD R0, R5, 0x1, R2 ;  /* 0x0000000105007824 */ /* 0x000fca00078e0202 */
[----:B------:R3:W-:Y:S01]  /*14060*/  STL [R1+0x34], R0 ;  /* 0x0000340001007387 */ /* 0x0007e20000100800 */
[----:B------:R-:W-:Y:S05]  /*14070*/  @!P0 BRA `(.L_x_4941) ;  /* 0x0000000000408947 */ /* 0x000fea0003800000 */
[----:B------:R-:W-:Y:S01]  /*14080*/  MOV R2, 0x0 ;  /* 0x0000000000027802 */ /* 0x000fe20000000f00 */
[----:B------:R-:W-:Y:S01]  /*14090*/  ULDC.64 UR6, c[0x4][0x1b8] ;  /* 0x01006e0000067ab9 */ /* 0x000fe20000000a00 */
[----:B------:R-:W-:Y:S01]  /*140a0*/  ULDC.64 UR8, c[0x4][0x1c0] ;  /* 0x0100700000087ab9 */ /* 0x000fe20000000a00 */
[----:B------:R-:W-:Y:S01]  /*140b0*/  ULDC.64 UR4, c[0x4][0xe8] ;  /* 0x01003a0000047ab9 */ /* 0x000fe20000000a00 */
[----:B---3--:R-:W-:Y:S02]  /*140c0*/  IMAD.U32 R4, RZ, RZ, UR6 ;  /* 0x00000006ff047e24 */ /* 0x008fe4000f8e00ff */
        /* <DEDUP_REMOVED lines=11> */
.L_x_4941:
[----:B------:R-:W-:Y:S05]  /*14180*/  BSYNC B6 ;  /* 0x0000000000067941 */ /* 0x000fea0003800000 */
.L_x_4940:
[----:B---3--:R-:W3:Y:S01]  /*14190*/  LDL.LU R0, [R1+0x34] ;  /* 0x0000340001007983 */ /* 0x008ee20000300800 */
[----:B--2---:R-:W2:Y:S01]  /*141a0*/  LDC R7, c[0x0][0x448] ;  /* 0x00011200ff077b82 */ /* 0x004ea20000000800 */
[----:B------:R-:W-:Y:S01]  /*141b0*/  ULDC.64 UR4, c[0x0][0x2d8] ;  /* 0x0000b60000047ab9 */ /* 0x000fe20000000a00 */
[----:B------:R-:W-:Y:S01]  /*141c0*/  ULDC.64 UR6, c[0x0][0x280] ;  /* 0x0000a00000067ab9 */ /* 0x000fe20000000a00 */
[----:B------:R-:W3:Y:S04]  /*141d0*/  LDL.LU.64 R2, [R1+0x40] ;  /* 0x0000400001027983 */ /* 0x000ee80000300a00 */
[----:B01----:R-:W4:Y:S01]  /*141e0*/  LDL R9, [R1+0x2c] ;  /* 0x00002c0001097983 */ /* 0x003f220000100800 */
[----:B------:R-:W0:Y:S01]  /*141f0*/  S2R R5, SR_TID.X ;  /* 0x0000000000057919 */ /* 0x000e220000002100 */
[----:B------:R-:W1:Y:S01]  /*14200*/  S2R R6, SR_TID.X ;  /* 0x0000000000067919 */ /* 0x000e620000002100 */
[----:B------:R-:W1:Y:S01]  /*14210*/  S2R R10, SR_TID.X ;  /* 0x00000000000a7919 */ /* 0x000e620000002100 */
[----:B0-----:R-:W-:-:S04]  /*14220*/  LOP3.LUT R5, R5, 0x7f, RZ, 0xc0, !PT ;  /* 0x0000007f05057812 */ /* 0x001fc800078ec0ff */
[----:B------:R-:W-:Y:S01]  /*14230*/  SHF.R.U32.HI R5, RZ, 0x3, R5 ;  /* 0x00000003ff057819 */ /* 0x000fe20000011605 */
[----:B-1----:R-:W-:-:S05]  /*14240*/  IMAD.SHL.U32 R8, R6, 0x10, RZ ;  /* 0x0000001006087824 */ /* 0x002fca00078e00ff */
[----:B------:R-:W-:Y:S01]  /*14250*/  LOP3.LUT R8, R5, 0x70, R8, 0xf8, !PT ;  /* 0x0000007005087812 */ /* 0x000fe200078ef808 */
[----:B------:R-:W-:-:S05]  /*14260*/  IMAD.SHL.U32 R10, R10, 0x8, RZ ;  /* 0x000000080a0a7824 */ /* 0x000fca00078e00ff */
[----:B------:R-:W-:-:S04]  /*14270*/  LOP3.LUT R10, R10, 0x38, RZ, 0xc0, !PT ;  /* 0x000000380a0a7812 */ /* 0x000fc800078ec0ff */
[C---:B------:R-:W-:Y:S02]  /*14280*/  LOP3.LUT R11, R10.reuse, 0x40, RZ, 0xfc, !PT ;  /* 0x000000400a0b7812 */ /* 0x040fe400078efcff */
[----:B------:R-:W-:Y:S01]  /*14290*/  LOP3.LUT R10, R10, 0x80, RZ, 0xfc, !PT ;  /* 0x000000800a0a7812 */ /* 0x000fe200078efcff */
[----:B---3--:R-:W-:Y:S01]  /*142a0*/  IMAD.MOV.U32 R3, RZ, RZ, R0 ;  /* 0x000000ffff037224 */ /* 0x008fe200078e0000 */
[----:B------:R-:W-:-:S05]  /*142b0*/  SHF.R.S32.HI R0, RZ, 0x1f, R18 ;  /* 0x0000001fff007819 */ /* 0x000fca0000011412 */
[----:B------:R-:W-:Y:S02]  /*142c0*/  IMAD R0, R0, UR4, RZ ;  /* 0x0000000400007c24 */ /* 0x000fe4000f8e02ff */
[----:B------:R-:W-:-:S04]  /*142d0*/  IMAD.WIDE.U32 R2, R18, UR4, R2 ;  /* 0x0000000412027c25 */ /* 0x000fc8000f8e0002 */
[----:B------:R-:W-:Y:S01]  /*142e0*/  IMAD R0, R18, UR5, R0 ;  /* 0x0000000512007c24 */ /* 0x000fe2000f8e0200 */
[----:B------:R-:W-:Y:S02]  /*142f0*/  ULDC.64 UR4, c[0x0][0xa00] ;  /* 0x0002800000047ab9 */ /* 0x000fe40000000a00 */
[----:B------:R-:W-:Y:S01]  /*14300*/  ISETP.NE.U32.AND P0, PT, RZ, UR4, PT ;  /* 0x00000004ff007c0c */ /* 0x000fe2000bf05070 */
[----:B------:R-:W-:Y:S01]  /*14310*/  IMAD.IADD R3, R3, 0x1, R0 ;  /* 0x0000000103037824 */ /* 0x000fe200078e0200 */
[----:B------:R-:W-:Y:S02]  /*14320*/  SHF.R.S32.HI R0, RZ, 0x1f, R19 ;  /* 0x0000001fff007819 */ /* 0x000fe40000011413 */
[----:B------:R-:W-:Y:S01]  /*14330*/  ISETP.NE.AND.EX P0, PT, RZ, UR5, PT, P0 ;  /* 0x00000005ff007c0c */ /* 0x000fe2000bf05300 */
[----:B------:R-:W-:-:S03]  /*14340*/  ULDC.64 UR4, c[0x0][0x2e0] ;  /* 0x0000b80000047ab9 */ /* 0x000fc60000000a00 */
[----:B------:R-:W-:Y:S02]  /*14350*/  SEL R4, R0, RZ, !P0 ;  /* 0x000000ff00047207 */ /* 0x000fe40004000000 */
[----:B------:R-:W-:Y:S02]  /*14360*/  SEL R0, R19, RZ, !P0 ;  /* 0x000000ff13007207 */ /* 0x000fe40004000000 */
[----:B--2---:R-:W-:Y:S01]  /*14370*/  ISETP.NE.AND P0, PT, R7, 0x1, PT ;  /* 0x000000010700780c */ /* 0x004fe20003f05270 */
[----:B------:R-:W-:-:S12]  /*14380*/  IMAD R4, R4, UR4, RZ ;  /* 0x0000000404047c24 */ /* 0x000fd8000f8e02ff */
[----:B------:R-:W0:Y:S08]  /*14390*/  @P0 LDC R5, c[0x0][0x44c] ;  /* 0x00011300ff050b82 */ /* 0x000e300000000800 */
[----:B------:R-:W1:Y:S01]  /*143a0*/  @P0 LDC R6, c[0x0][0x450] ;  /* 0x00011400ff060b82 */ /* 0x000e620000000800 */
[----:B------:R-:W-:-:S04]  /*143b0*/  IMAD.WIDE.U32 R2, R0, UR4, R2 ;  /* 0x0000000400027c25 */ /* 0x000fc8000f8e0002 */
[----:B------:R-:W-:Y:S01]  /*143c0*/  IMAD R0, R0, UR5, R4 ;  /* 0x0000000500007c24 */ /* 0x000fe2000f8e0204 */
[----:B------:R-:W-:-:S03]  /*143d0*/  ULDC.64 UR4, c[0x0][0x2d0] ;  /* 0x0000b40000047ab9 */ /* 0x000fc60000000a00 */
[----:B------:R-:W-:Y:S02]  /*143e0*/  IMAD.IADD R3, R3, 0x1, R0 ;  /* 0x0000000103037824 */ /* 0x000fe400078e0200 */
[----:B----4-:R-:W-:-:S04]  /*143f0*/  IMAD.IADD R0, R8, 0x1, R9 ;  /* 0x0000000108007824 */ /* 0x010fc800078e0209 */
        /* <DEDUP_REMOVED lines=15> */
[----:B------:R-:W-:Y:S02]  /*144f0*/  ISETP.GE.AND P0, PT, R10, UR4, PT ;  /* 0x000000040a007c0c */ /* 0x000fe4000bf06270 */
[----:B------:R0:W5:Y:S01]  /*14500*/  LDL R10, [R1+0x1c] ;  /* 0x00001c00010a7983 */ /* 0x0001620000100800 */
[----:B------:R-:W1:Y:S01]  /*14510*/  S2R R5, SR_TID.X ;  /* 0x0000000000057919 */ /* 0x000e620000002100 */
[----:B------:R-:W-:Y:S01]  /*14520*/  IMAD R0, R0, UR5, R4 ;  /* 0x0000000500007c24 */ /* 0x000fe2000f8e0204 */
[----:B------:R-:W-:-:S03]  /*14530*/  LEA R4, P3, R2, UR6, 0x1 ;  /* 0x0000000602047c11 */ /* 0x000fc6000f8608ff */
[----:B------:R-:W-:Y:S01]  /*14540*/  IMAD.IADD R0, R3, 0x1, R0 ;  /* 0x0000000103007824 */ /* 0x000fe200078e0200 */
[----:B------:R-:W-:-:S04]  /*14550*/  ISETP.GE.AND P1, PT, R11, UR4, PT ;  /* 0x000000040b007c0c */ /* 0x000fc8000bf26270 */
[----:B------:R-:W-:Y:S01]  /*14560*/  LEA.HI.X R3, R2, UR7, R0, 0x1, P3 ;  /* 0x0000000702037c11 */ /* 0x000fe200098f0c00 */
[----:B-1----:R-:W-:-:S05]  /*14570*/  IMAD.SHL.U32 R8, R5, 0x8, RZ ;  /* 0x0000000805087824 */ /* 0x002fca00078e00ff */
[----:B------:R-:W-:-:S04]  /*14580*/  LOP3.LUT R8, R8, 0x38, RZ, 0xc0, !PT ;  /* 0x0000003808087812 */ /* 0x000fc800078ec0ff */
[----:B------:R-:W-:Y:S01]  /*14590*/  ISETP.GE.AND P2, PT, R8, UR4, PT ;  /* 0x0000000408007c0c */ /* 0x000fe2000bf46270 */
[----:B------:R-:W-:-:S03]  /*145a0*/  UMOV UR4, 0xffffffff ;  /* 0xffffffff00047882 */ /* 0x000fc60000000000 */
[----:B0-----:R-:W-:Y:S09]  /*145b0*/  BRA.DIV UR4, `(.L_x_4942) ;  /* 0x0000004a04787947 */ /* 0x001ff2000b800000 */
[----:B------:R-:W0:Y:S01]  /*145c0*/  S2R R5, SR_TID.X ;  /* 0x0000000000057919 */ /* 0x000e220000002100 */
[----:B------:R-:W2:Y:S01]  /*145d0*/  LDL.LU R8, [R1+0x2c] ;  /* 0x00002c0001087983 */ /* 0x000ea20000300800 */
[----:B0-----:R-:W-:-:S04]  /*145e0*/  LOP3.LUT R5, R5, 0x7f, RZ, 0xc0, !PT ;  /* 0x0000007f05057812 */ /* 0x001fc800078ec0ff */
[----:B------:R-:W-:Y:S02]  /*145f0*/  SHF.R.U32.HI R6, RZ, 0x3, R5 ;  /* 0x00000003ff067819 */ /* 0x000fe40000011605 */
[----:B------:R-:W3:Y:S04]  /*14600*/  LDL.LU R5, [R1+0x30] ;  /* 0x0000300001057983 */ /* 0x000ee80000300800 */
[----:B------:R-:W-:Y:S01]  /*14610*/  SHFL.IDX PT, R9, R3, 0x1, 0x181f ;  /* 0x00381f0003097f89 */ /* 0x000fe200000e0000 */
[----:B------:R-:W-:Y:S01]  /*14620*/  ULDC.64 UR4, c[0x0][0x208] ;  /* 0x0000820000047ab9 */ /* 0x000fe20000000a00 */
[----:B--2---:R-:W-:Y:S02]  /*14630*/  IMAD.IADD R0, R6, 0x1, R8 ;  /* 0x0000000106007824 */ /* 0x004fe400078e0208 */
[----:B------:R-:W0:Y:S01]  /*14640*/  S2R R6, SR_TID.X ;  /* 0x0000000000067919 */ /* 0x000e220000002100 */
[----:B---3--:R-:W-:-:S02]  /*14650*/  IMAD R2, R5, R7, RZ ;  /* 0x0000000705027224 */ /* 0x008fc400078e02ff */
[----:B------:R-:W1:Y:S01]  /*14660*/  SHFL.IDX PT, R7, R4, RZ, 0x181f ;  /* 0x00181fff04077589 */ /* 0x000e6200000e0000 */
[----:B0-----:R-:W-:-:S03]  /*14670*/  IMAD.SHL.U32 R11, R6, 0x8, RZ ;  /* 0x00000008060b7824 */ /* 0x001fc600078e00ff */
[----:B------:R-:W0:Y:S01]  /*14680*/  SHFL.IDX PT, R6, R3, RZ, 0x181f ;  /* 0x00181fff03067589 */ /* 0x000e2200000e0000 */
[C---:B------:R-:W-:Y:S01]  /*14690*/  VIADD R5, R0.reuse, 0x10 ;  /* 0x0000001000057836 */ /* 0x040fe20000000000 */
[----:B------:R-:W-:-:S04]  /*146a0*/  ISETP.GE.AND P4, PT, R0, R2, PT ;  /* 0x000000020000720c */ /* 0x000fc80003f86270 */
[----:B------:R-:W-:Y:S02]  /*146b0*/  ISETP.GE.AND P3, PT, R5, R2, PT ;  /* 0x000000020500720c */ /* 0x000fe40003f66270 */
[----:B------:R-:W2:Y:S01]  /*146c0*/  SHFL.IDX PT, R5, R4, 0x1, 0x181f ;  /* 0x00381f0004057f89 */ /* 0x000ea200000e0000 */
[----:B------:R-:W-:-:S06]  /*146d0*/  LOP3.LUT R11, R11, 0x38, RZ, 0xc0, !PT ;  /* 0x000000380b0b7812 */ /* 0x000fcc00078ec0ff */
[----:B-1----:R-:W-:-:S05]  /*146e0*/  @!P4 LEA R7, P5, R11, R7, 0x1 ;  /* 0x000000070b07c211 */ /* 0x002fca00078a08ff */
[----:B0-----:R-:W-:-:S05]  /*146f0*/  @!P4 IMAD.X R6, RZ, RZ, R6, P5 ;  /* 0x000000ffff06c224 */ /* 0x001fca00028e0606 */
[----:B------:R-:W-:-:S04]  /*14700*/  @!P4 LOP3.LUT R7, R7, R6, RZ, 0x3c, !PT ;  /* 0x000000060707c212 */ /* 0x000fc800078e3cff */
[----:B------:R-:W-:Y:S02]  /*14710*/  @!P4 LOP3.LUT R6, R7, R6, RZ, 0x3c, !PT ;  /* 0x000000060706c212 */ /* 0x000fe400078e3cff */
[----:B--2---:R-:W-:Y:S02]  /*14720*/  @!P3 LEA R8, P5, R11, R5, 0x1 ;  /* 0x000000050b08b211 */ /* 0x004fe400078a08ff */
[----:B------:R-:W-:-:S03]  /*14730*/  @!P4 LOP3.LUT R7, R7, R6, RZ, 0x3c, !PT ;  /* 0x000000060707c212 */ /* 0x000fc600078e3cff */
[----:B------:R-:W-:Y:S02]  /*14740*/  @!P3 IMAD.X R5, RZ, RZ, R9, P5 ;  /* 0x000000ffff05b224 */ /* 0x000fe400028e0609 */
[----:B-----5:R-:W-:Y:S04]  /*14750*/  @!P4 LDGSTS.E.BYPASS.LTC128B.128 [R10+0x12400], desc[UR4][R6.64], !P2 ;  /* 0x12400000060acfae */ /* 0x020fe8000d101d44 */
[----:B------:R-:W-:Y:S04]  /*14760*/  @!P4 LDGSTS.E.BYPASS.LTC128B.128 [R10+0x16400], desc[UR4][R6.64+0x80], !P1 ;  /* 0x16400080060acfae */ /* 0x000fe8000c901d44 */
[----:B------:R0:W-:Y:S02]  /*14770*/  @!P4 LDGSTS.E.BYPASS.LTC128B.128 [R10+0x1a400], desc[UR4][R6.64+0x100], !P0 ;  /* 0x1a400100060acfae */ /* 0x0001e4000c101d44 */
[----:B0-----:R-:W-:-:S02]  /*14780*/  @!P3 IMAD.MOV.U32 R6, RZ, RZ, R8 ;  /* 0x000000ffff06b224 */ /* 0x001fc400078e0008 */
[----:B------:R-:W-:Y:S02]  /*14790*/  @!P3 IMAD.MOV.U32 R7, RZ, RZ, R5 ;  /* 0x000000ffff07b224 */ /* 0x000fe400078e0005 */
[----:B------:R-:W-:-:S03]  /*147a0*/  VIADD R5, R0, 0x20 ;  /* 0x0000002000057836 */ /* 0x000fc60000000000 */
[----:B------:R-:W-:Y:S04]  /*147b0*/  @!P3 LDGSTS.E.BYPASS.LTC128B.128 [R10+0x12c00], desc[UR4][R6.64], !P2 ;  /* 0x12c00000060abfae */ /* 0x000fe8000d101d44 */
[----:B------:R-:W-:Y:S04]  /*147c0*/  @!P3 LDGSTS.E.BYPASS.LTC128B.128 [R10+0x16c00], desc[UR4][R6.64+0x80], !P1 ;  /* 0x16c00080060abfae */ /* 0x000fe8000c901d44 */
[----:B------:R0:W-:Y:S01]  /*147d0*/  @!P3 LDGSTS.E.BYPASS.LTC128B.128 [R10+0x1ac00], desc[UR4][R6.64+0x100], !P0 ;  /* 0x1ac00100060abfae */ /* 0x0001e2000c101d44 */
[----:B------:R-:W-:-:S03]  /*147e0*/  ISETP.GE.AND P3, PT, R5, R2, PT ;  /* 0x000000020500720c */ /* 0x000fc60003f66270 */
[----:B------:R-:W1:Y:S04]  /*147f0*/  SHFL.IDX PT, R5, R4, 0x2, 0x181f ;  /* 0x00581f0004057f89 */ /* 0x000e6800000e0000 */
[----:B------:R-:W0:Y:S06]  /*14800*/  SHFL.IDX PT, R8, R3, 0x2, 0x181f ;  /* 0x00581f0003087f89 */ /* 0x000e2c00000e0000 */
        /* <DEDUP_REMOVED lines=38> */
[----:B------:R-:W-:Y:S02]  /*14a70*/  @!P3 LDGSTS.E.BYPASS.LTC128B.128 [R10+0x14c00], desc[UR4][R6.64], !P2 ;  /* 0x14c00000060abfae */ /* 0x000fe4000d101d44 */
[----:B------:R-:W-:Y:S02]  /*14a80*/  ISETP.GE.AND P4, PT, R5, R2, PT ;  /* 0x000000020500720c */ /* 0x000fe40003f86270 */
[----:B------:R-:W0:Y:S04]  /*14a90*/  SHFL.IDX PT, R5, R4, 0x6, 0x181f ;  /* 0x00d81f0004057f89 */ /* 0x000e2800000e0000 */
[----:B------:R-:W-:Y:S04]  /*14aa0*/  @!P3 LDGSTS.E.BYPASS.LTC128B.128 [R10+0x18c00], desc[UR4][R6.64+0x80], !P1 ;  /* 0x18c00080060abfae */ /* 0x000fe8000c901d44 */
[----:B------:R1:W-:Y:S04]  /*14ab0*/  @!P3 LDGSTS.E.BYPASS.LTC128B.128 [R10+0x1cc00], desc[UR4][R6.64+0x100], !P0 ;  /* 0x1cc00100060abfae */ /* 0x0003e8000c101d44 */
[----:B-1----:R-:W1:Y:S01]  /*14ac0*/  SHFL.IDX PT, R6, R3, 0x6, 0x181f ;  /* 0x00d81f0003067f89 */ /* 0x002e6200000e0000 */
[----:B0-----:R-:W-:-:S03]  /*14ad0*/  @!P4 LEA R5, P3, R11, R5, 0x1 ;  /* 0x000000050b05c211 */ /* 0x001fc600078608ff */
[----:B------:R-:W0:Y:S04]  /*14ae0*/  SHFL.IDX PT, R3, R3, 0x7, 0x181f ;  /* 0x00f81f0003037f89 */ /* 0x000e2800000e0000 */
[----:B------:R-:W2:Y:S01]  /*14af0*/  SHFL.IDX PT, R4, R4, 0x7, 0x181f ;  /* 0x00f81f0004047f89 */ /* 0x000ea200000e0000 */
[----:B-1----:R-:W-:-:S04]  /*14b00*/  @!P4 IMAD.X R6, RZ, RZ, R6, P3 ;  /* 0x000000ffff06c224 */ /* 0x002fc800018e0606 */
[----:B------:R-:W-:Y:S02]  /*14b10*/  @!P4 IMAD.MOV.U32 R7, RZ, RZ, R6 ;  /* 0x000000ffff07c224 */ /* 0x000fe400078e0006 */
[----:B------:R-:W-:-:S05]  /*14b20*/  @!P4 IMAD.MOV.U32 R6, RZ, RZ, R5 ;  /* 0x000000ffff06c224 */ /* 0x000fca00078e0005 */
[----:B------:R1:W-:Y:S04]  /*14b30*/  @!P4 LDGSTS.E.BYPASS.LTC128B.128 [R10+0x15400], desc[UR4][R6.64], !P2 ;  /* 0x15400000060acfae */ /* 0x0003e8000d101d44 */
[----:B------:R1:W-:Y:S04]  /*14b40*/  @!P4 LDGSTS.E.BYPASS.LTC128B.128 [R10+0x19400], desc[UR4][R6.64+0x80], !P1 ;  /* 0x19400080060acfae */ /* 0x0003e8000c901d44 */
[----:B0-2---:R1:W-:Y:S02]  /*14b50*/  @!P4 LDGSTS.E.BYPASS.LTC128B.128 [R10+0x1d400], desc[UR4][R6.64+0x100], !P0 ;  /* 0x1d400100060acfae */ /* 0x0053e4000c101d44 */
.L_x_5065:
[----:B------:R-:W-:Y:S01]  /*14b60*/  VIADD R0, R0, 0x70 ;  /* 0x0000007000007836 */ /* 0x000fe20000000000 */
[----:B------:R-:W-:Y:S04]  /*14b70*/  BSSY B0, `(.L_x_4943) ;  /* 0x000000f000007945 */ /* 0x000fe80003800000 */
[----:B------:R-:W-:-:S13]  /*14b80*/  ISETP.GE.AND P3, PT, R0, R2, PT ;  /* 0x000000020000720c */ /* 0x000fda0003f66270 */
[----:B------:R-:W-:Y:S05]  /*14b90*/  @P3 BRA `(.L_x_4944) ;  /* 0x0000000000303947 */ /* 0x000fea0003800000 */
[----:B------:R-:W0:Y:S01]  /*14ba0*/  S2R R5, SR_TID.X ;  /* 0x0000000000057919 */ /* 0x000e220000002100 */
[----:B------:R-:W-:Y:S01]  /*14bb0*/  ULDC.64 UR4, c[0x0][0x208] ;  /* 0x0000820000047ab9 */ /* 0x000fe20000000a00 */
[----:B0-----:R-:W-:-:S05]  /*14bc0*/  IMAD.SHL.U32 R5, R5, 0x8, RZ ;  /* 0x0000000805057824 */ /* 0x001fca00078e00ff */
        /* <DEDUP_REMOVED lines=9> */
.L_x_4944:
[----:B------:R-:W-:Y:S05]  /*14c60*/  BSYNC B0 ;  /* 0x0000000000007941 */ /* 0x000fea0003800000 */
.L_x_4943:
[----:B01----:R-:W2:Y:S01]  /*14c70*/  LDL R10, [R1] ;  /* 0x00000000010a7983 */ /* 0x003ea20000100800 */
[----:B------:R-:W-:Y:S01]  /*14c80*/  PLOP3.LUT P0, PT, PT, PT, PT, 0x80, 0x0 ;  /* 0x000000000000781c */ /* 0x000fe20003f0f070 */
[----:B------:R-:W-:Y:S01]  /*14c90*/  NOP ;  /* 0x0000000000007918 */ /* 0x000fe20000000000 */
[----:B--2---:R-:W-:-:S11]  /*14ca0*/  VIADD R10, R10, 0x30800 ;  /* 0x000308000a0a7836 */ /* 0x004fd60000000000 */
.L_x_4945:
        /* <DEDUP_REMOVED lines=19> */
.L_x_5066:
[----:B------:R-:W-:Y:S05]  /*14de0*/  BSYNC B0 ;  /* 0x0000000000007941 */ /* 0x000fea0003800000 */
.L_x_4946:
        /* <DEDUP_REMOVED lines=50> */
.L_x_4954:
[----:B------:R-:W2:Y:S01]  /*15110*/  LDL R2, [R1] ;  /* 0x0000000001027983 */ /* 0x000ea20000100800 */
[----:B------:R-:W-:Y:S01]  /*15120*/  BSSY B3, `(.L_x_4955) ;  /* 0x0000005000037945 */ /* 0x000fe20003800000 */
[----:B--2---:R-:W-:Y:S01]  /*15130*/  IMAD R3, R7, 0x8, R2 ;  /* 0x0000000807037824 */ /* 0x004fe200078e0202 */
[----:B------:R-:W-:-:S04]  /*15140*/  SHF.L.U32 R2, R9, 0x1f, RZ ;  /* 0x0000001f09027819 */ /* 0x000fc800000006ff */
[----:B------:R-:W1:Y:S02]  /*15150*/  SYNCS.PHASECHK.TRANS64.TRYWAIT P0, [R3+URZ+0x30840], R2 ;  /* 0x03084002030075a7 */ /* 0x000e64000800017f */
[----:B-1----:R-:W-:Y:S05]  /*15160*/  @!P0 BRA `(.L_x_4956) ;  /* 0x00000048009c8947 */ /* 0x002fea0003800000 */
.L_x_5067:
[----:B------:R-:W-:Y:S05]  /*15170*/  BSYNC B3 ;  /* 0x0000000000037941 */ /* 0x000fea0003800000 */
.L_x_4955:
        /* <DEDUP_REMOVED lines=12> */
.L_x_4958:
[----:B------:R-:W-:Y:S05]  /*15240*/  BSYNC B3 ;  /* 0x0000000000037941 */ /* 0x000fea0003800000 */
.L_x_4957:
        /* <DEDUP_REMOVED lines=13> */
.L_x_4959:
        /* <DEDUP_REMOVED lines=16> */
.L_x_4960:
        /* <DEDUP_REMOVED lines=16> */
.L_x_4961:
        /* <DEDUP_REMOVED lines=17> */
.L_x_5068:
[----:B------:R-:W-:Y:S05]  /*15630*/  BSYNC B3 ;  /* 0x0000000000037941 */ /* 0x000fea0003800000 */
.L_x_4962:
        /* <DEDUP_REMOVED lines=14> */
.L_x_4965:
[----:B------:R-:W-:Y:S05]  /*15720*/  BSYNC B3 ;  /* 0x0000000000037941 */ /* 0x000fea0003800000 */
.L_x_4964:
        /* <DEDUP_REMOVED lines=15> */
.L_x_4966:
        /* <DEDUP_REMOVED lines=15> */
.L_x_4967:
        /* <DEDUP_REMOVED lines=15> */
.L_x_4968:
        /* <DEDUP_REMOVED lines=12> */
.L_x_4953:
[----:B------:R-:W-:Y:S05]  /*15ac0*/  BSYNC B1 ;  /* 0x0000000000017941 */ /* 0x000fea0003800000 */
.L_x_4952:
[----:B0-----:R-:W2:Y:S04]  /*15ad0*/  LDL R0, [R1+0x28] ;  /* 0x0000280001007983 */ /* 0x001ea80000100800 */
[----:B------:R0:W-:Y:S04]  /*15ae0*/  STL [R1+0x4], R7 ;  /* 0x0000040701007387 */ /* 0x0001e80000100800 */
[----:B------:R0:W-:Y:S02]  /*15af0*/  STL [R1+0x10], R9 ;  /* 0x0000100901007387 */ /* 0x0001e40000100800 */
[----:B0-2---:R-:W-:-:S07]  /*15b00*/  VIADD R0, R0, 0xfffffffd ;  /* 0xfffffffd00007836 */ /* 0x005fce0000000000 */
.L_x_4951:
[----:B------:R-:W-:Y:S05]  /*15b10*/  BSYNC B2 ;  /* 0x0000000000027941 */ /* 0x000fea0003800000 */
.L_x_4950:
[----:B------:R-:W2:Y:S01]  /*15b20*/  LDL.LU R2, [R1+0x28] ;  /* 0x0000280001027983 */ /* 0x000ea20000300800 */
[----:B------:R-:W-:Y:S01]  /*15b30*/  VIADD R8, R8, 0xfffffffe ;  /* 0xfffffffe08087836 */ /* 0x000fe20000000000 */
[----:B--2---:R-:W-:-:S04]  /*15b40*/  LOP3.LUT R2, RZ, R2, RZ, 0x33, !PT ;  /* 0x00000002ff027212 */ /* 0x004fc800078e33ff */
[----:B------:R-:W-:-:S13]  /*15b50*/  ISETP.NE.AND P0, PT, R8, R2, PT ;  /* 0x000000020800720c */ /* 0x000fda0003f05270 */
[----:B------:R-:W-:Y:S05]  /*15b60*/  @!P0 BRA `(.L_x_4949) ;  /* 0x0000001400f88947 */ /* 0x000fea0003800000 */
[----:B------:R-:W-:-:S07]  /*15b70*/  IMAD.MOV.U32 R9, RZ, RZ, R17 ;  /* 0x000000ffff097224 */ /* 0x000fce00078e0011 */
.L_x_5003:
        /* <DEDUP_REMOVED lines=37> */
.L_x_4971:
[----:B------:R-:W2:Y:S01]  /*15dd0*/  LDL R2, [R1] ;  /* 0x0000000001027983 */ /* 0x000ea20000100800 */
[----:B------:R-:W-:Y:S01]  /*15de0*/  BSSY B2, `(.L_x_4972) ;  /* 0x0000005000027945 */ /* 0x000fe20003800000 */
[----:B--2---:R-:W-:Y:S01]  /*15df0*/  IMAD R3, R4, 0x8, R2 ;  /* 0x0000000804037824 */ /* 0x004fe200078e0202 */
[----:B------:R-:W-:-:S04]  /*15e00*/  SHF.L.U32 R2, R5, 0x1f, RZ ;  /* 0x0000001f05027819 */ /* 0x000fc800000006ff */
[----:B------:R-:W1:Y:S02]  /*15e10*/  SYNCS.PHASECHK.TRANS64.TRYWAIT P0, [R3+URZ+0x30840], R2 ;  /* 0x03084002030075a7 */ /* 0x000e64000800017f */
[----:B-1----:R-:W-:Y:S05]  /*15e20*/  @!P0 BRA `(.L_x_4973) ;  /* 0x0000003c00948947 */ /* 0x002fea0003800000 */
.L_x_5069:
[----:B------:R-:W-:Y:S05]  /*15e30*/  BSYNC B2 ;  /* 0x0000000000027941 */ /* 0x000fea0003800000 */
.L_x_4972:
        /* <DEDUP_REMOVED lines=12> */
.L_x_4975:
[----:B------:R-:W-:Y:S05]  /*15f00*/  BSYNC B2 ;  /* 0x0000000000027941 */ /* 0x000fea0003800000 */
.L_x_4974:
        /* <DEDUP_REMOVED lines=13> */
.L_x_4976:
        /* <DEDUP_REMOVED lines=16> */
.L_x_4977:
        /* <DEDUP_REMOVED lines=16> */
.L_x_4978:
        /* <DEDUP_REMOVED lines=17> */
.L_x_5070:
[----:B------:R-:W-:Y:S05]  /*162f0*/  BSYNC B2 ;  /* 0x0000000000027941 */ /* 0x000fea0003800000 */
.L_x_4979:
        /* <DEDUP_REMOVED lines=11> */
.L_x_4982:
[----:B------:R-:W-:Y:S05]  /*163b0*/  BSYNC B2 ;  /* 0x0000000000027941 */ /* 0x000fea0003800000 */
.L_x_4981:
        /* <DEDUP_REMOVED lines=14> */
.L_x_4983:
        /* <DEDUP_REMOVED lines=15> */
.L_x_4984:
        /* <DEDUP_REMOVED lines=15> */
.L_x_4985:
        /* <DEDUP_REMOVED lines=12> */
.L_x_4970:
[----:B------:R-:W-:Y:S05]  /*16740*/  BSYNC B1 ;  /* 0x0000000000017941 */ /* 0x000fea0003800000 */
.L_x_4969:
        /* <DEDUP_REMOVED lines=37> */
.L_x_4988:
[----:B------:R-:W3:Y:S01]  /*169a0*/  LDL R2, [R1] ;  /* 0x0000000001027983 */ /* 0x000ee20000100800 */
[----:B------:R-:W-:Y:S01]  /*169b0*/  SHF.L.U32 R3, R11, 0x1f, RZ ;  /* 0x0000001f0b037819 */ /* 0x000fe200000006ff */
[----:B------:R-:W-:Y:S01]  /*169c0*/  BSSY B2, `(.L_x_4989) ;  /* 0x0000004000027945 */ /* 0x000fe20003800000 */
[----:B---3--:R-:W-:-:S04]  /*169d0*/  IMAD R2, R12, 0x8, R2 ;  /* 0x000000080c027824 */ /* 0x008fc800078e0202 */
[----:B------:R-:W3:Y:S02]  /*169e0*/  SYNCS.PHASECHK.TRANS64.TRYWAIT P0, [R2+URZ+0x30840], R3 ;  /* 0x03084003020075a7 */ /* 0x000ee4000800017f */
[----:B---3--:R-:W-:Y:S05]  /*169f0*/  @!P0 BRA `(.L_x_4990) ;  /* 0x0000003000c88947 */ /* 0x008fea0003800000 */
.L_x_5071:
[----:B------:R-:W-:Y:S05]  /*16a00*/  BSYNC B2 ;  /* 0x0000000000027941 */ /* 0x000fea0003800000 */
.L_x_4989:
        /* <DEDUP_REMOVED lines=12> */
.L_x_4992:
[----:B------:R-:W-:Y:S05]  /*16ad0*/  BSYNC B2 ;  /* 0x0000000000027941 */ /* 0x000fea0003800000 */
.L_x_4991:
        /* <DEDUP_REMOVED lines=15> */
.L_x_4993:
        /* <DEDUP_REMOVED lines=16> */
.L_x_4994:
        /* <DEDUP_REMOVED lines=16> */
.L_x_4995:
        /* <DEDUP_REMOVED lines=15> */
.L_x_5072:
[----:B------:R-:W-:Y:S05]  /*16ec0*/  BSYNC B2 ;  /* 0x0000000000027941 */ /* 0x000fea0003800000 */
.L_x_4996:
        /* <DEDUP_REMOVED lines=11> */
.L_x_4999:
[----:B------:R-:W-:Y:S05]  /*16f80*/  BSYNC B2 ;  /* 0x0000000000027941 */ /* 0x000fea0003800000 */
.L_x_4998:
        /* <DEDUP_REMOVED lines=13> */
.L_x_5000:
        /* <DEDUP_REMOVED lines=15> */
.L_x_5001:
        /* <DEDUP_REMOVED lines=15> */
.L_x_5002:
        /* <DEDUP_REMOVED lines=12> */
.L_x_4987:
[----:B------:R-:W-:Y:S05]  /*17300*/  BSYNC B1 ;  /* 0x0000000000017941 */ /* 0x000fea0003800000 */
.L_x_4986:
[----:B------:R-:W3:Y:S01]  /*17310*/  LDL R2, [R1+0x20] ;  /* 0x0000200001027983 */ /* 0x000ee20000100800 */
[----:B------:R-:W-:Y:S01]  /*17320*/  VIADD R0, R0, 0xfffffffe ;  /* 0xfffffffe00007836 */ /* 0x000fe20000000000 */
[----:B---3--:R-:W-:-:S13]  /*17330*/  ISETP.GT.AND P0, PT, R6, R2, PT ;  /* 0x000000020600720c */ /* 0x008fda0003f04270 */
[----:B------:R-:W-:Y:S05]  /*17340*/  @P0 BRA `(.L_x_5003) ;  /* 0xffffffe8000c0947 */ /* 0x000fea000383ffff */
.L_x_4949:
[----:B------:R-:W-:Y:S05]  /*17350*/  BSYNC B0 ;  /* 0x0000000000007941 */ /* 0x000fea0003800000 */
.L_x_4948:
        /* <DEDUP_REMOVED lines=18> */
.L_x_5005:
[----:B------:R-:W-:Y:S05]  /*17480*/  BSYNC B0 ;  /* 0x0000000000007941 */ /* 0x000fea0003800000 */
.L_x_5004:
        /* <DEDUP_REMOVED lines=13> */
.L_x_5073:
[----:B------:R-:W-:Y:S05]  /*17560*/  BSYNC B1 ;  /* 0x0000000000017941 */ /* 0x000fea0003800000 */
.L_x_5008:
        /* <DEDUP_REMOVED lines=9> */
.L_x_5011:
[----:B------:R-:W-:Y:S05]  /*17600*/  BSYNC B1 ;  /* 0x0000000000017941 */ /* 0x000fea0003800000 */
.L_x_5010:
        /* <DEDUP_REMOVED lines=14> */
.L_x_5012:
        /* <DEDUP_REMOVED lines=15> */
.L_x_5013:
        /* <DEDUP_REMOVED lines=15> */
.L_x_5014:
        /* <DEDUP_REMOVED lines=10> */
.L_x_5007:
[----:B------:R-:W-:Y:S05]  /*17970*/  BSYNC B0 ;  /* 0x0000000000007941 */ /* 0x000fea0003800000 */
.L_x_5006:
        /* <DEDUP_REMOVED lines=9> */
.L_x_4928:
[----:B------:R-:W-:Y:S05]  /*17a10*/  BSYNC B7 ;  /* 0x0000000000077941 */ /* 0x000fea0003800000 */
.L_x_4926:
        /* <DEDUP_REMOVED lines=9> */
[----:B------:R3:W4:Y:S04]  /*17ab0*/  LDS.128 R16, [R0+0x308d0] ;  /* 0x0308d00000107984 */ /* 0x0007280000000c00 */
[----:B------:R3:W-:Y:S01]  /*17ac0*/  STL [R1], R0 ;  /* 0x0000000001007387 */ /* 0x0007e20000100800 */
[----:B------:R-:W-:Y:S06]  /*17ad0*/  BAR.ARV 0x4, 0x180 ;  /* 0x0106000000007b1d */ /* 0x000fec0000002000 */
[----:B------:R-:W-:Y:S05]  /*17ae0*/  BRA `(.L_x_5016) ;  /* 0x0000000800e47947 */ /* 0x000fea0003800000 */
.L_x_5015:
        /* <DEDUP_REMOVED lines=37> */
.L_x_5083:
[----:B------:R-:W-:Y:S02]  /*17d40*/  ULDC UR4, c[0x0][0xc38] ;  /* 0x00030e0000047ab9 */ /* 0x000fe40000000800 */
[----:B------:R-:W-:-:S04]  /*17d50*/  IMAD.U32 R4, RZ, RZ, UR4 ;  /* 0x00000004ff047e24 */ /* 0x000fc8000f8e00ff */
[----:B----4-:R-:W-:-:S04]  /*17d60*/  IMAD R16, R16, R4, RZ ;  /* 0x0000000410107224 */ /* 0x010fc800078e02ff */
[----:B------:R-:W-:-:S05]  /*17d70*/  IMAD.IADD R5, R5, 0x1, R16 ;  /* 0x0000000105057824 */ /* 0x000fca00078e0210 */
[----:B------:R-:W-:-:S13]  /*17d80*/  ISETP.GT.AND P6, PT, R5, R0, PT ;  /* 0x000000000500720c */ /* 0x000fda0003fc4270 */
[----:B------:R-:W-:Y:S05]  /*17d90*/  @P6 BRA `(.L_x_5018) ;  /* 0x0000000000a06947 */ /* 0x000fea0003800000 */
.L_x_5023:
[----:B------:R-:W4:Y:S01]  /*17da0*/  LDC R2, c[0x0][0xc3c] ;  /* 0x00030f00ff027b82 */ /* 0x000f220000000800 */
[----:B------:R-:W-:-:S05]  /*17db0*/  VIADD R19, R19, 0x1f ;  /* 0x0000001f13137836 */ /* 0x000fca0000000000 */
[----:B----4-:R-:W-:-:S13]  /*17dc0*/  ISETP.GE.AND P6, PT, R19, R2, PT ;  /* 0x000000021300720c */ /* 0x010fda0003fc6270 */
[----:B------:R-:W-:Y:S05]  /*17dd0*/  @P6 BRA `(.L_x_5019) ;  /* 0x0000000400dc6947 */ /* 0x000fea0003800000 */
[----:B---3--:R-:W3:Y:S01]  /*17de0*/  S2R R3, SR_TID.X ;  /* 0x0000000000037919 */ /* 0x008ee20000002100 */
[----:B------:R-:W-:Y:S01]  /*17df0*/  BSSY B0, `(.L_x_5020) ;  /* 0x000000a000007945 */ /* 0x000fe20003800000 */
[----:B---3--:R-:W-:-:S05]  /*17e00*/  LOP3.LUT R3, R3, 0x1f, RZ, 0xc0, !PT ;  /* 0x0000001f03037812 */ /* 0x008fca00078ec0ff */
[----:B------:R-:W-:-:S05]  /*17e10*/  IMAD.IADD R4, R19, 0x1, R3 ;  /* 0x0000000113047824 */ /* 0x000fca00078e0203 */
[----:B------:R-:W-:Y:S01]  /*17e20*/  ISETP.GE.OR P6, PT, R4, R2, !P0 ;  /* 0x000000020400720c */ /* 0x000fe200047c6670 */
[----:B------:R-:W-:-:S12]  /*17e30*/  IMAD.MOV.U32 R2, RZ, RZ, RZ ;  /* 0x000000ffff027224 */ /* 0x000fd800078e00ff */
[----:B------:R-:W-:Y:S05]  /*17e40*/  @P6 BRA `(.L_x_5021) ;  /* 0x0000000000106947 */ /* 0x000fea0003800000 */
[----:B------:R-:W3:Y:S01]  /*17e50*/  LDC.64 R2, c[0x0][0xc80] ;  /* 0x00032000ff027b82 */ /* 0x000ee20000000a00 */
[----:B------:R-:W-:Y:S01]  /*17e60*/  ULDC.64 UR4, c[0x0][0x208] ;  /* 0x0000820000047ab9 */ /* 0x000fe20000000a00 */
[----:B---3--:R-:W-:-:S06]  /*17e70*/  IMAD.WIDE R2, R4, 0x4, R2 ;  /* 0x0000000404027825 */ /* 0x008fcc00078e0202 */
[----:B------:R3:W5:Y:S02]  /*17e80*/  LDG.E R2, desc[UR4][R2.64] ;  /* 0x0000000402027981 */ /* 0x000764000c1e1900 */
.L_x_5021:
[----:B------:R-:W-:Y:S05]  /*17e90*/  BSYNC B0 ;  /* 0x0000000000007941 */ /* 0x000fea0003800000 */
.L_x_5020:
        /* <DEDUP_REMOVED lines=18> */
.L_x_5091:
[----:B------:R-:W-:Y:S02]  /*17fc0*/  ULDC UR4, c[0x0][0xc38] ;  /* 0x00030e0000047ab9 */ /* 0x000fe40000000800 */
[----:B------:R-:W-:-:S04]  /*17fd0*/  IMAD.U32 R4, RZ, RZ, UR4 ;  /* 0x00000004ff047e24 */ /* 0x000fc8000f8e00ff */
[----:B----4-:R-:W-:-:S04]  /*17fe0*/  IMAD R16, R16, R4, RZ ;  /* 0x0000000410107224 */ /* 0x010fc800078e02ff */
[----:B------:R-:W-:-:S05]  /*17ff0*/  IMAD.IADD R5, R16, 0x1, R5 ;  /* 0x0000000110057824 */ /* 0x000fca00078e0205 */
[----:B------:R-:W-:-:S13]  /*18000*/  ISETP.GT.AND P6, PT, R5, R0, PT ;  /* 0x000000000500720c */ /* 0x000fda0003fc4270 */
[----:B------:R-:W-:Y:S05]  /*18010*/  @!P6 BRA `(.L_x_5023) ;  /* 0xfffffffc0060e947 */ /* 0x000fea000383ffff */
.L_x_5018:
        /* <DEDUP_REMOVED lines=8> */
.L_x_5095:
[----:B------:R-:W-:Y:S01]  /*180a0*/  ISETP.NE.AND P0, PT, R5, RZ, PT ;  /* 0x000000ff0500720c */ /* 0x000fe20003f05270 */
[----:B------:R-:W-:-:S12]  /*180b0*/  IMAD.MOV.U32 R5, RZ, RZ, RZ ;  /* 0x000000ffff057224 */ /* 0x000fd800078e00ff */
[----:B------:R-:W-:Y:S05]  /*180c0*/  @!P0 BRA `(.L_x_5025) ;  /* 0x0000000000148947 */ /* 0x000fea0003800000 */
[----:B------:R-:W-:Y:S01]  /*180d0*/  UMOV UR4, 0xffffffff ;  /* 0xffffffff00047882 */ /* 0x000fe20000000000 */
[----:B-1----:R-:W-:Y:S02]  /*180e0*/  VIADD R12, R6, 0xffffffff ;  /* 0xffffffff060c7836 */ /* 0x002fe40000000000 */
[----:B------:R-:W-:Y:S05]  /*180f0*/  BRA.DIV UR4, `(.L_x_5026) ;  /* 0x00000026048c7947 */ /* 0x000fea000b800000 */
[----:B---3--:R1:W3:Y:S02]  /*18100*/  SHFL.IDX PT, R3, R3, R12, 0x1f ;  /* 0x00001f0c03037589 */ /* 0x0082e400000e0000 */
.L_x_5098:
[----:B---3--:R-:W-:-:S07]  /*18110*/  IMAD.MOV.U32 R5, RZ, RZ, R3 ;  /* 0x000000ffff057224 */ /* 0x008fce00078e0003 */
.L_x_5025:
[----:B---34-:R-:W3:Y:S01]  /*18120*/  LDC.64 R2, c[0x0][0xc90] ;  /* 0x00032400ff027b82 */ /* 0x018ee20000000a00 */
[----:B------:R-:W-:Y:S01]  /*18130*/  IMAD.IADD R19, R6, 0x1, R19 ;  /* 0x0000000106137824 */ /* 0x000fe200078e0213 */
[----:B------:R-:W-:-:S03]  /*18140*/  ULDC.64 UR4, c[0x0][0x208] ;  /* 0x0000820000047ab9 */ /* 0x000fc60000000a00 */
[----:B---3--:R-:W-:-:S05]  /*18150*/  IMAD.WIDE R2, R19, 0x4, R2 ;  /* 0x0000000413027825 */ /* 0x008fca00078e0202 */
[----:B--2---:R-:W0:Y:S01]  /*18160*/  LDG.E R7, desc[UR4][R2.64] ;  /* 0x0000000402077981 */ /* 0x004e22000c1e1900 */
[----:B------:R-:W-:-:S04]  /*18170*/  IMAD R16, R5, R4, R16 ;  /* 0x0000000405107224 */ /* 0x000fc800078e0210 */
[----:B------:R-:W-:Y:S02]  /*18180*/  IMAD.IADD R0, R0, 0x1, -R16 ;  /* 0x0000000100007824 */ /* 0x000fe400078e0a10 */
[----:B0-----:R-:W-:-:S05]  /*18190*/  IMAD R6, R17, R7, RZ ;  /* 0x0000000711067224 */ /* 0x001fca00078e02ff */
        /* <DEDUP_REMOVED lines=28> */
[----:B------:R-:W-:Y:S01]  /*18360*/  VIADDMNMX R4, R3, R4, R7, PT ;  /* 0x0000000403047246 */ /* 0x000fe20003800107 */
[----:B------:R-:W-:-:S03]  /*18370*/  IMAD.IADD R5, R0, 0x1, R5 ;  /* 0x0000000100057824 */ /* 0x000fc600078e0205 */
        /* <DEDUP_REMOVED lines=29> */
.L_x_5019:
[----:B------:R-:W-:Y:S01]  /*18550*/  UMOV UR4, URZ ;  /* 0x0000003f00047c82 */ /* 0x000fe20008000000 */
[----:B------:R-:W-:Y:S01]  /*18560*/  UMOV UR5, URZ ;  /* 0x0000003f00057c82 */ /* 0x000fe20008000000 */
[----:B------:R-:W-:Y:S01]  /*18570*/  ULDC UR6, c[0x0][0xc3c] ;  /* 0x00030f0000067ab9 */ /* 0x000fe20000000800 */
[----:B------:R-:W-:Y:S02]  /*18580*/  IMAD.MOV.U32 R16, RZ, RZ, R0 ;  /* 0x000000ffff107224 */ /* 0x000fe400078e0000 */
[----:B------:R-:W-:Y:S02]  /*18590*/  IMAD.U32 R17, RZ, RZ, UR4 ;  /* 0x00000004ff117e24 */ /* 0x000fe4000f8e00ff */
[----:B------:R-:W-:Y:S02]  /*185a0*/  IMAD.U32 R18, RZ, RZ, UR5 ;  /* 0x00000005ff127e24 */ /* 0x000fe4000f8e00ff */
[----:B------:R-:W-:-:S07]  /*185b0*/  IMAD.U32 R19, RZ, RZ, UR6 ;  /* 0x00000006ff137e24 */ /* 0x000fce000f8e00ff */
.L_x_5027:
[----:B------:R4:W5:Y:S01]  /*185c0*/  LDL R2, [R1] ;  /* 0x0000000001027983 */ /* 0x0009620000100800 */
[----:B------:R-:W0:Y:S01]  /*185d0*/  S2R R0, SR_TID.X ;  /* 0x0000000000007919 */ /* 0x000e220000002100 */
[----:B------:R-:W-:Y:S05]  /*185e0*/  WARPSYNC.ALL ;  /* 0x0000000000007948 */ /* 0x000fea0003800000 */
[----:B0-----:R-:W-:Y:S01]  /*185f0*/  LOP3.LUT R0, R0, 0x1f, RZ, 0xc0, !PT ;  /* 0x0000001f00007812 */ /* 0x001fe200078ec0ff */
[----:B------:R-:W-:Y:S03]  /*18600*/  BAR.SYNC.DEFER_BLOCKING 0x4, 0x180 ;  /* 0x0106000000007b1d */ /* 0x000fe60000010000 */
[----:B------:R-:W-:-:S13]  /*18610*/  ISETP.NE.AND P0, PT, R0, RZ, PT ;  /* 0x000000ff0000720c */ /* 0x000fda0003f05270 */
[----:B---3--:R-:W5:Y:S01]  /*18620*/  @!P0 S2R R3, SR_CgaCtaId ;  /* 0x0000000000038919 */ /* 0x008f620000008800 */
[----:B------:R-:W-:-:S04]  /*18630*/  @!P0 MOV R0, 0x400 ;  /* 0x0000040000008802 */ /* 0x000fc80000000f00 */
[----:B-----5:R-:W-:-:S05]  /*18640*/  @!P0 LEA R2, R3, R0, 0x18 ;  /* 0x0000000003028211 */ /* 0x020fca00078ec0ff */
[----:B------:R4:W-:Y:S04]  /*18650*/  @!P0 STS.128 [R2+0x308d0], R16 ;  /* 0x0308d01002008388 */ /* 0x0009e80000000c00 */
[----:B------:R4:W-:Y:S01]  /*18660*/  @!P0 STL [R1], R2 ;  /* 0x0000000201008387 */ /* 0x0009e20000100800 */
[----:B------:R-:W-:Y:S06]  /*18670*/  BAR.ARV 0x5, 0x180 ;  /* 0x0146000000007b1d */ /* 0x000fec0000002000 */
.L_x_5016:
[----:B------:R-:W-:Y:S02]  /*18680*/  ULDC UR4, c[0x0][0xc3c] ;  /* 0x00030f0000047ab9 */ /* 0x000fe40000000800 */
[----:B----4-:R-:W-:-:S13]  /*18690*/  ISETP.GE.AND P0, PT, R19, UR4, PT ;  /* 0x0000000413007c0c */ /* 0x010fda000bf06270 */
[----:B------:R-:W-:Y:S05]  /*186a0*/  @!P0 BRA `(.L_x_5028) ;  /* 0xffffffa400008947 */ /* 0x000fea000383ffff */
[----:B------:R-:W-:Y:S05]  /*186b0*/  BSYNC B8 ;  /* 0x0000000000087941 */ /* 0x000fea0003800000 */
.L_x_4914:
[----:B---3--:R-:W3:Y:S01]  /*186c0*/  LDL.LU R0, [R1+0x38] ;  /* 0x0000380001007983 */ /* 0x008ee20000300800 */
        /* <DEDUP_REMOVED lines=11> */
.L_x_5099:
[----:B------:R-:W-:Y:S05]  /*18780*/  BSYNC B0 ;  /* 0x0000000000007941 */ /* 0x000fea0003800000 */
.L_x_5029:
[----:B------:R-:W-:-:S03]  /*18790*/  UMOV UR4, 0xffffffff ;  /* 0xffffffff00047882 */ /* 0x000fc60000000000 */
[----:B------:R-:W-:Y:S05]  /*187a0*/  BRA.DIV UR4, `(.L_x_5031) ;  /* 0x00000022041c7947 */ /* 0x000fea000b800000 */
[----:B------:R-:W3:Y:S02]  /*187b0*/  S2R R2, SR_TID.X ;  /* 0x0000000000027919 */ /* 0x000ee40000002100 */
[----:B---3--:R-:W-:-:S04]  /*187c0*/  SHF.R.U32.HI R2, RZ, 0x5, R2 ;  /* 0x00000005ff027819 */ /* 0x008fc80000011602 */
[----:B------:R-:W-:-:S05]  /*187d0*/  LOP3.LUT R2, R2, 0x3, RZ, 0xc0, !PT ;  /* 0x0000000302027812 */ /* 0x000fca00078ec0ff */
[----:B------:R3:W4:Y:S02]  /*187e0*/  SHFL.IDX PT, R14, R2, RZ, 0x1f ;  /* 0x00001fff020e7589 */ /* 0x00072400000e0000 */
.L_x_5102:
[----:B----4-:R-:W-:Y:S01]  /*187f0*/  ISETP.NE.AND P0, PT, R14, RZ, PT ;  /* 0x000000ff0e00720c */ /* 0x010fe20003f05270 */
[----:B------:R-:W-:-:S12]  /*18800*/  BSSY B0, `(.L_x_5032) ;  /* 0x0000029000007945 */ /* 0x000fd80003800000 */
[----:B------:R-:W-:Y:S05]  /*18810*/  @P0 BRA `(.L_x_5033) ;  /* 0x00000000009c0947 */ /* 0x000fea0003800000 */
[----:B------:R-:W-:-:S03]  /*18820*/  UMOV UR4, 0xffffffff ;  /* 0xffffffff00047882 */ /* 0x000fc60000000000 */
[----:B------:R-:W-:Y:S05]  /*18830*/  BRA.DIV UR4, `(.L_x_5034) ;  /* 0x00000022042c7947 */ /* 0x000fea000b800000 */
[----:B------:R-:W-:-:S13]  /*18840*/  ELECT P6, URZ, PT ;  /* 0x00000000003f782f */ /* 0x000fda00038c0000 */
.L_x_5105:
        /* <DEDUP_REMOVED lines=8> */
.L_x_5035:
        /* <DEDUP_REMOVED lines=14> */
.L_x_5106:
[----:B------:R-:W2:Y:S02]  /*189b0*/  SYNCS.PHASECHK.TRANS64.TRYWAIT P0, [R7+URZ], R2 ;  /* 0x00000002070075a7 */ /* 0x000ea4000800017f */
[----:B--2---:R-:W-:Y:S05]  /*189c0*/  @!P0 BRA `(.L_x_5037) ;  /* 0x0000001c00fc8947 */ /* 0x004fea0003800000 */
.L_x_5107:
[----:B------:R-:W-:Y:S05]  /*189d0*/  @!P2 BRA `(.L_x_5038) ;  /* 0x000000000004a947 */ /* 0x000fea0003800000 */
[----:B------:R-:W-:Y:S01]  /*189e0*/  BPT.TRAP 0x1 ;  /* 0x000000040000795c */ /* 0x000fe20000300000 */
.L_x_5038:
[----:B------:R-:W3:Y:S01]  /*189f0*/  LDL.LU R4, [R1+0x4] ;  /* 0x0000040001047983 */ /* 0x000ee20000300800 */
[----:B------:R-:W-:-:S04]  /*18a00*/  VIADD R0, R0, 0x30860 ;  /* 0x0003086000007836 */ /* 0x000fc80000000000 */
[----:B---3--:R-:W-:-:S04]  /*18a10*/  IMAD R4, R4, 0x8, R0 ;  /* 0x0000000804047824 */ /* 0x008fc800078e0200 */
[----:B------:R-:W3:Y:S02]  /*18a20*/  SYNCS.PHASECHK.TRANS64.TRYWAIT P0, [R4+URZ], R5 ;  /* 0x00000005040075a7 */ /* 0x000ee4000800017f */
[----:B---3--:R-:W-:Y:S05]  /*18a30*/  @!P0 BRA `(.L_x_5039) ;  /* 0x0000001c00f48947 */ /* 0x008fea0003800000 */
.L_x_5108:
[----:B------:R-:W-:-:S07]  /*18a40*/  IMAD R3, R3, 0x8, R0 ;  /* 0x0000000803037824 */ /* 0x000fce00078e0200 */
.L_x_5040:
[----:B----4-:R4:W0:Y:S02]  /*18a50*/  SYNCS.PHASECHK.TRANS64.TRYWAIT P0, [R3+URZ], R2 ;  /* 0x00000002030075a7 */ /* 0x010824000800017f */
[----:B0-----:R-:W-:Y:S05]  /*18a60*/  @!P0 NANOSLEEP.SYNCS 0x989680 ;  /* 0x009896800000895d */ /* 0x001fea0003900000 */
[----:B------:R-:W0:Y:S02]  /*18a70*/  @!P0 SYNCS.PHASECHK.TRANS64 P0, [R3+URZ], R2 ;  /* 0x00000002030085a7 */ /* 0x000e24000800007f */
[----:B0-----:R-:W-:Y:S05]  /*18a80*/  @!P0 BRA `(.L_x_5040) ;  /* 0xfffffffc00f08947 */ /* 0x001fea000383ffff */
.L_x_5033:
[----:B------:R-:W-:Y:S05]  /*18a90*/  BSYNC B0 ;  /* 0x0000000000007941 */ /* 0x000fea0003800000 */
.L_x_5032:
[----:B------:R-:W-:Y:S05]  /*18aa0*/  EXIT ;  /* 0x000000000000794d */ /* 0x000fea0003800000 */
.L_x_4816:
[----:B0-----:R-:W-:-:S04]  /*18ab0*/  IMAD.U32 R3, RZ, RZ, UR38 ;  /* 0x00000026ff037e24 */ /* 0x001fc8000f8e00ff */
[----:B------:R0:W1:Y:S03]  /*18ac0*/  SYNCS.PHASECHK.TRANS64.TRYWAIT P1, [R3+URZ+0x30800], R0 ;  /* 0x03080000030075a7 */ /* 0x000066000802017f */
[----:B-1----:R-:W-:Y:S05]  /*18ad0*/  @!P1 NANOSLEEP.SYNCS 0x989680 ;  /* 0x009896800000995d */ /* 0x002fea0003900000 */
[----:B------:R-:W1:Y:S02]  /*18ae0*/  @!P1 SYNCS.PHASECHK.TRANS64 P1, [R3+URZ+0x30800], R0 ;  /* 0x03080000030095a7 */ /* 0x000e64000802007f */
[----:B-1----:R-:W-:Y:S05]  /*18af0*/  @!P1 BRA `(.L_x_4816) ;  /* 0xfffffffc00ec9947 */ /* 0x002fea000383ffff */
[----:B------:R-:W-:Y:S05]  /*18b00*/  BRA `(.L_x_5041) ;  /* 0xfffffe90008c7947 */ /* 0x000fea000383ffff */
.L_x_4820:
[----:B-1----:R1:W3:Y:S02]  /*18b10*/  SYNCS.PHASECHK.TRANS64.TRYWAIT P1, [R11+URZ+0x30830], R0 ;  /* 0x030830000b0075a7 */ /* 0x0022e4000802017f */
[----:B---3--:R-:W-:Y:S05]  /*18b20*/  @!P1 NANOSLEEP.SYNCS 0x989680 ;  /* 0x009896800000995d */ /* 0x008fea0003900000 */
[----:B------:R-:W3:Y:S02]  /*18b30*/  @!P1 SYNCS.PHASECHK.TRANS64 P1, [R11+URZ+0x30830], R0 ;  /* 0x030830000b0095a7 */ /* 0x000ee4000802007f */
[----:B---3--:R-:W-:Y:S05]  /*18b40*/  @!P1 BRA `(.L_x_4820) ;  /* 0xfffffffc00f09947 */ /* 0x008fea000383ffff */
[----:B------:R-:W-:Y:S05]  /*18b50*/  BRA `(.L_x_4819) ;  /* 0xfffffe9000c07947 */ /* 0x000fea000383ffff */
.L_x_4836:
[----:B-1----:R-:W-:-:S04]  /*18b60*/  IMAD.U32 R12, RZ, RZ, UR7 ;  /* 0x00000007ff0c7e24 */ /* 0x002fc8000f8e00ff */
[----:B------:R1:W2:Y:S03]  /*18b70*/  SYNCS.PHASECHK.TRANS64.TRYWAIT P1, [R12+URZ+0x30830], R9 ;  /* 0x030830090c0075a7 */ /* 0x0002a6000802017f */
[----:B--2---:R-:W-:Y:S05]  /*18b80*/  @!P1 NANOSLEEP.SYNCS 0x989680 ;  /* 0x009896800000995d */ /* 0x004fea0003900000 */
[----:B------:R-:W2:Y:S02]  /*18b90*/  @!P1 SYNCS.PHASECHK.TRANS64 P1, [R12+URZ+0x30830], R9 ;  /* 0x030830090c0095a7 */ /* 0x000ea4000802007f */
[----:B--2---:R-:W-:Y:S05]  /*18ba0*/  @!P1 BRA `(.L_x_4836) ;  /* 0xfffffffc00ec9947 */ /* 0x004fea000383ffff */
[----:B------:R-:W-:Y:S05]  /*18bb0*/  BRA `(.L_x_4835) ;  /* 0xfffffec400647947 */ /* 0x000fea000383ffff */
.L_x_4840:
[----:B01----:R-:W-:-:S04]  /*18bc0*/  IMAD.U32 R9, RZ, RZ, UR6 ;  /* 0x00000006ff097e24 */ /* 0x003fc8000f8e00ff */
[----:B------:R0:W1:Y:S03]  /*18bd0*/  SYNCS.PHASECHK.TRANS64.TRYWAIT P1, [R9+URZ+0x30850], R0 ;  /* 0x03085000090075a7 */ /* 0x000066000802017f */
[----:B-1----:R-:W-:Y:S05]  /*18be0*/  @!P1 NANOSLEEP.SYNCS 0x989680 ;  /* 0x009896800000995d */ /* 0x002fea0003900000 */
[----:B------:R-:W1:Y:S02]  /*18bf0*/  @!P1 SYNCS.PHASECHK.TRANS64 P1, [R9+URZ+0x30850], R0 ;  /* 0x03085000090095a7 */ /* 0x000e64000802007f */
[----:B-1----:R-:W-:Y:S05]  /*18c00*/  @!P1 BRA `(.L_x_4840) ;  /* 0xfffffffc00ec9947 */ /* 0x002fea000383ffff */
[----:B------:R-:W-:Y:S05]  /*18c10*/  BRA `(.L_x_4839) ;  /* 0xfffffed0000c7947 */ /* 0x000fea000383ffff */
.L_x_4857:
[----:B-1----:R-:W-:-:S04]  /*18c20*/  IMAD.U32 R4, RZ, RZ, UR6 ;  /* 0x00000006ff047e24 */ /* 0x002fc8000f8e00ff */
[----:B------:R1:W2:Y:S03]  /*18c30*/  SYNCS.PHASECHK.TRANS64.TRYWAIT P1, [R4+URZ+0x30830], R3 ;  /* 0x03083003040075a7 */ /* 0x0002a6000802017f */
[----:B--2---:R-:W-:Y:S05]  /*18c40*/  @!P1 NANOSLEEP.SYNCS 0x989680 ;  /* 0x009896800000995d */ /* 0x004fea0003900000 */
[----:B------:R-:W2:Y:S02]  /*18c50*/  @!P1 SYNCS.PHASECHK.TRANS64 P1, [R4+URZ+0x30830], R3 ;  /* 0x03083003040095a7 */ /* 0x000ea4000802007f */
[----:B--2---:R-:W-:Y:S05]  /*18c60*/  @!P1 BRA `(.L_x_4857) ;  /* 0xfffffffc00ec9947 */ /* 0x004fea000383ffff */
[----:B------:R-:W-:Y:S05]  /*18c70*/  BRA `(.L_x_4856) ;  /* 0xfffffefc00547947 */ /* 0x000fea000383ffff */
.L_x_4861:
[----:B01----:R-:W-:-:S04]  /*18c80*/  IMAD.U32 R3, RZ, RZ, UR10 ;  /* 0x0000000aff037e24 */ /* 0x003fc8000f8e00ff */
[----:B------:R0:W1:Y:S03]  /*18c90*/  SYNCS.PHASECHK.TRANS64.TRYWAIT P1, [R3+URZ+0x30850], R0 ;  /* 0x03085000030075a7 */ /* 0x000066000802017f */
[----:B-1----:R-:W-:Y:S05]  /*18ca0*/  @!P1 NANOSLEEP.SYNCS 0x989680 ;  /* 0x009896800000995d */ /* 0x002fea0003900000 */
[----:B------:R-:W1:Y:S02]  /*18cb0*/  @!P1 SYNCS.PHASECHK.TRANS64 P1, [R3+URZ+0x30850], R0 ;  /* 0x03085000030095a7 */ /* 0x000e64000802007f */
[----:B-1----:R-:W-:Y:S05]  /*18cc0*/  @!P1 BRA `(.L_x_4861) ;  /* 0xfffffffc00ec9947 */ /* 0x002fea000383ffff */
[----:B------:R-:W-:Y:S05]  /*18cd0*/  BRA `(.L_x_4860) ;  /* 0xffffff0400fc7947 */ /* 0x000fea000383ffff */
.L_x_4867:
[----:B-1----:R-:W-:-:S04]  /*18ce0*/  IMAD.U32 R4, RZ, RZ, UR6 ;  /* 0x00000006ff047e24 */ /* 0x002fc8000f8e00ff */
[----:B------:R1:W2:Y:S03]  /*18cf0*/  SYNCS.PHASECHK.TRANS64.TRYWAIT P1, [R4+URZ+0x30830], R3 ;  /* 0x03083003040075a7 */ /* 0x0002a6000802017f */
[----:B--2---:R-:W-:Y:S05]  /*18d00*/  @!P1 NANOSLEEP.SYNCS 0x989680 ;  /* 0x009896800000995d */ /* 0x004fea0003900000 */
[----:B------:R-:W2:Y:S02]  /*18d10*/  @!P1 SYNCS.PHASECHK.TRANS64 P1, [R4+URZ+0x30830], R3 ;  /* 0x03083003040095a7 */ /* 0x000ea4000802007f */
[----:B--2---:R-:W-:Y:S05]  /*18d20*/  @!P1 BRA `(.L_x_4867) ;  /* 0xfffffffc00ec9947 */ /* 0x004fea000383ffff */
[----:B------:R-:W-:Y:S05]  /*18d30*/  BRA `(.L_x_4866) ;  /* 0xffffff2000447947 */ /* 0x000fea000383ffff */
.L_x_4871:
[----:B01----:R-:W-:-:S04]  /*18d40*/  IMAD.U32 R3, RZ, RZ, UR10 ;  /* 0x0000000aff037e24 */ /* 0x003fc8000f8e00ff */
[----:B------:R0:W1:Y:S03]  /*18d50*/  SYNCS.PHASECHK.TRANS64.TRYWAIT P1, [R3+URZ+0x30850], R0 ;  /* 0x03085000030075a7 */ /* 0x000066000802017f */
[----:B-1----:R-:W-:Y:S05]  /*18d60*/  @!P1 NANOSLEEP.SYNCS 0x989680 ;  /* 0x009896800000995d */ /* 0x002fea0003900000 */
[----:B------:R-:W1:Y:S02]  /*18d70*/  @!P1 SYNCS.PHASECHK.TRANS64 P1, [R3+URZ+0x30850], R0 ;  /* 0x03085000030095a7 */ /* 0x000e64000802007f */
[----:B-1----:R-:W-:Y:S05]  /*18d80*/  @!P1 BRA `(.L_x_4871) ;  /* 0xfffffffc00ec9947 */ /* 0x002fea000383ffff */
[----:B------:R-:W-:Y:S05]  /*18d90*/  BRA `(.L_x_4870) ;  /* 0xffffff2800ec7947 */ /* 0x000fea000383ffff */
.L_x_4884:
[----:B-1----:R-:W-:-:S04]  /*18da0*/  IMAD.U32 R7, RZ, RZ, UR5 ;  /* 0x00000005ff077e24 */ /* 0x002fc8000f8e00ff */
[----:B------:R1:W2:Y:S03]  /*18db0*/  SYNCS.PHASECHK.TRANS64.TRYWAIT P0, [R7+URZ+0x30850], R0 ;  /* 0x03085000070075a7 */ /* 0x0002a6000800017f */
[----:B--2---:R-:W-:Y:S05]  /*18dc0*/  @!P0 NANOSLEEP.SYNCS 0x989680 ;  /* 0x009896800000895d */ /* 0x004fea0003900000 */
[----:B------:R-:W2:Y:S02]  /*18dd0*/  @!P0 SYNCS.PHASECHK.TRANS64 P0, [R7+URZ+0x30850], R0 ;  /* 0x03085000070085a7 */ /* 0x000ea4000800007f */
[----:B--2---:R-:W-:Y:S05]  /*18de0*/  @!P0 BRA `(.L_x_4884) ;  /* 0xfffffffc00ec8947 */ /* 0x004fea000383ffff */
[----:B------:R-:W-:Y:S05]  /*18df0*/  BRA `(.L_x_4883) ;  /* 0xffffff5800dc7947 */ /* 0x000fea000383ffff */
.L_x_4934:
        /* <DEDUP_REMOVED lines=11> */
.L_x_5043:
[----:B------:R-:W-:Y:S05]  /*18eb0*/  BSYNC B0 ;  /* 0x0000000000007941 */ /* 0x000fea0003800000 */
.L_x_5042:
[----:B------:R-:W-:Y:S05]  /*18ec0*/  BRA `(.L_x_5044) ;  /* 0xffffffa800c07947 */ /* 0x000fea000383ffff */
.L_x_4936:
[----:B------:R-:W-:Y:S01]  /*18ed0*/  BSSY B0, `(.L_x_5045) ;  /* 0x0000006000007945 */ /* 0x000fe20003800000 */
[----:B------:R-:W-:-:S07]  /*18ee0*/  IMAD.MOV.U32 R15, RZ, RZ, -0x1 ;  /* 0xffffffffff0f7424 */ /* 0x000fce00078e00ff */
[----:B012-4-:R-:W-:Y:S05]  /*18ef0*/  WARPSYNC.COLLECTIVE R15, `(.L_x_5046) ;  /* 0x000000000f0c7348 */ /* 0x017fea0003c00000 */
[----:B------:R-:W-:Y:S02]  /*18f00*/  ELECT P6, UR62, PT ;  /* 0x00000000003e782f */ /* 0x000fe400038c0000 */
[----:B------:R-:W-:Y:S01]  /*18f10*/  MOV R14, UR62 ;  /* 0x0000003e000e7c02 */ /* 0x000fe20008000f00 */
[----:B012-4-:R-:W-:Y:S10]  /*18f20*/  ENDCOLLECTIVE ;  /* 0x000000000000791b */ /* 0x017ff40003800000 */
.L_x_5046:
[----:B------:R-:W-:Y:S05]  /*18f30*/  BSYNC B0 ;  /* 0x0000000000007941 */ /* 0x000fea0003800000 */
.L_x_5045:
[----:B------:R-:W-:Y:S05]  /*18f40*/  BRA `(.L_x_5047) ;  /* 0xffffffa800cc7947 */ /* 0x000fea000383ffff */
.L_x_4938:
[----:B--2---:R2:W3:Y:S02]  /*18f50*/  SYNCS.PHASECHK.TRANS64.TRYWAIT P0, [R0+URZ+0x30840], R2 ;  /* 0x03084002000075a7 */ /* 0x0044e4000800017f */
[----:B---3--:R-:W-:Y:S05]  /*18f60*/  @!P0 NANOSLEEP.SYNCS 0x989680 ;  /* 0x009896800000895d */ /* 0x008fea0003900000 */
[----:B------:R-:W3:Y:S02]  /*18f70*/  @!P0 SYNCS.PHASECHK.TRANS64 P0, [R0+URZ+0x30840], R2 ;  /* 0x03084002000085a7 */ /* 0x000ee4000800007f */
[----:B---3--:R-:W-:Y:S05]  /*18f80*/  @!P0 BRA `(.L_x_4938) ;  /* 0xfffffffc00f08947 */ /* 0x008fea000383ffff */
[----:B------:R-:W-:Y:S05]  /*18f90*/  BRA `(.L_x_5048) ;  /* 0xffffffac00387947 */ /* 0x000fea000383ffff */
.L_x_4942:
        /* <DEDUP_REMOVED lines=14> */
.L_x_5049:
[----:B------:R-:W-:Y:S02]  /*19080*/  IMAD.MOV.U32 R13, RZ, RZ, R4 ;  /* 0x000000ffff0d7224 */ /* 0x000fe400078e0004 */
[----:B------:R-:W-:-:S07]  /*19090*/  IMAD.MOV.U32 R6, RZ, RZ, R14 ;  /* 0x000000ffff067224 */ /* 0x000fce00078e000e */
[----:B------:R-:W-:Y:S05]  /*190a0*/  WARPSYNC.COLLECTIVE R15, `(.L_x_5050) ;  /* 0x000000000f087348 */ /* 0x000fea0003c00000 */
[----:B------:R0:W1:Y:S02]  /*190b0*/  SHFL.IDX P6, R14, R13, R12, R11 ;  /* 0x0000000c0d0e7389 */ /* 0x00006400000c000b */
[----:B01----:R-:W-:Y:S01]  /*190c0*/  ENDCOLLECTIVE ;  /* 0x000000000000791b */ /* 0x003fe20003800000 */
.L_x_5050:
        /* <DEDUP_REMOVED lines=19> */
.L_x_5051:
[----:B------:R-:W-:Y:S02]  /*19200*/  IMAD.MOV.U32 R13, RZ, RZ, R4 ;  /* 0x000000ffff0d7224 */ /* 0x000fe400078e0004 */
[----:B------:R-:W-:-:S07]  /*19210*/  IMAD.MOV.U32 R9, RZ, RZ, R14 ;  /* 0x000000ffff097224 */ /* 0x000fce00078e000e */
[----:B------:R-:W-:Y:S05]  /*19220*/  WARPSYNC.COLLECTIVE R15, `(.L_x_5052) ;  /* 0x000000000f087348 */ /* 0x000fea0003c00000 */
[----:B------:R0:W1:Y:S02]  /*19230*/  SHFL.IDX P6, R14, R13, R12, R11 ;  /* 0x0000000c0d0e7389 */ /* 0x00006400000c000b */
[----:B01----:R-:W-:Y:S01]  /*19240*/  ENDCOLLECTIVE ;  /* 0x000000000000791b */ /* 0x003fe20003800000 */
.L_x_5052:
[----:B------:R-:W-:Y:S01]  /*19250*/  ULDC.64 UR4, c[0x0][0x208] ;  /* 0x0000820000047ab9 */ /* 0x000fe20000000a00 */
[----:B------:R-:W-:Y:S02]  /*19260*/  IMAD.MOV.U32 R13, RZ, RZ, R3 ;  /* 0x000000ffff0d7224 */ /* 0x000fe400078e0003 */
[----:B------:R-:W-:Y:S02]  /*19270*/  IMAD.MOV.U32 R12, RZ, RZ, 0x2 ;  /* 0x00000002ff0c7424 */ /* 0x000fe400078e00ff */
[----:B------:R-:W-:-:S05]  /*19280*/  IMAD.MOV.U32 R5, RZ, RZ, R14 ;  /* 0x000000ffff057224 */ /* 0x000fca00078e000e */
[----:B------:R-:W-:-:S05]  /*19290*/  @!P3 LEA R8, P5, R8, R5, 0x1 ;  /* 0x000000050808b211 */ /* 0x000fca00078a08ff */
[----:B------:R-:W-:Y:S02]  /*192a0*/  @!P3 IMAD.X R5, RZ, RZ, R9, P5 ;  /* 0x000000ffff05b224 */ /* 0x000fe400028e0609 */
[----:B------:R-:W-:Y:S01]  /*192b0*/  @!P3 IMAD.MOV.U32 R6, RZ, RZ, R8 ;  /* 0x000000ffff06b224 */ /* 0x000fe200078e0008 */
[----:B------:R-:W0:Y:S01]  /*192c0*/  S2R R9, SR_TID.X ;  /* 0x0000000000097919 */ /* 0x000e220000002100 */
[----:B------:R-:W-:Y:S02]  /*192d0*/  @!P3 IMAD.MOV.U32 R7, RZ, RZ, R5 ;  /* 0x000000ffff07b224 */ /* 0x000fe400078e0005 */
[----:B------:R-:W-:-:S03]  /*192e0*/  VIADD R5, R0, 0x20 ;  /* 0x0000002000057836 */ /* 0x000fc60000000000 */
[----:B------:R-:W-:Y:S01]  /*192f0*/  @!PT LDS RZ, [RZ] ;  /* 0x00000000fffff984 */ /* 0x000fe20000000800 */
[----:B------:R-:W-:Y:S01]  /*19300*/  @!PT LDS RZ, [RZ] ;  /* 0x00000000fffff984 */ /* 0x000fe20000000800 */
[----:B------:R-:W-:Y:S01]  /*19310*/  @!PT LDS RZ, [RZ] ;  /* 0x00000000fffff984 */ /* 0x000fe20000000800 */
[----:B------:R1:W-:Y:S04]  /*19320*/  @!P3 LDGSTS.E.BYPASS.LTC128B.128 [R10+0x12c00], desc[UR4][R6.64], !P2 ;  /* 0x12c00000060abfae */ /* 0x0003e8000d101d44 */
[----:B------:R1:W-:Y:S04]  /*19330*/  @!P3 LDGSTS.E.BYPASS.LTC128B.128 [R10+0x16c00], desc[UR4][R6.64+0x80], !P1 ;  /* 0x16c00080060abfae */ /* 0x0003e8000c901d44 */
[----:B------:R1:W-:Y:S01]  /*19340*/  @!P3 LDGSTS.E.BYPASS.LTC128B.128 [R10+0x1ac00], desc[UR4][R6.64+0x100], !P0 ;  /* 0x1ac00100060abfae */ /* 0x0003e2000c101d44 */
[----:B------:R-:W-:-:S13]  /*19350*/  ISETP.GE.AND P3, PT, R5, R2, PT ;  /* 0x000000020500720c */ /* 0x000fda0003f66270 */
[----:B01----:R-:W-:Y:S05]  /*19360*/  WARPSYNC.COLLECTIVE R15, `(.L_x_5053) ;  /* 0x000000000f087348 */ /* 0x003fea0003c00000 */
[----:B------:R2:W3:Y:S02]  /*19370*/  SHFL.IDX P6, R14, R13, R12, R11 ;  /* 0x0000000c0d0e7389 */ /* 0x0004e400000c000b */
[----:B0123--:R-:W-:Y:S01]  /*19380*/  ENDCOLLECTIVE ;  /* 0x000000000000791b */ /* 0x00ffe20003800000 */
.L_x_5053:
[----:B------:R-:W-:Y:S02]  /*19390*/  IMAD.MOV.U32 R13, RZ, RZ, R4 ;  /* 0x000000ffff0d7224 */ /* 0x000fe400078e0004 */
[----:B------:R-:W-:-:S05]  /*193a0*/  IMAD.SHL.U32 R9, R9, 0x8, RZ ;  /* 0x0000000809097824 */ /* 0x000fca00078e00ff */
[----:B------:R-:W-:Y:S01]  /*193b0*/  LOP3.LUT R9, R9, 0x38, RZ, 0xc0, !PT ;  /* 0x0000003809097812 */ /* 0x000fe200078ec0ff */
[----:B------:R-:W-:-:S07]  /*193c0*/  IMAD.MOV.U32 R8, RZ, RZ, R14 ;  /* 0x000000ffff087224 */ /* 0x000fce00078e000e */
[----:B------:R-:W-:Y:S05]  /*193d0*/  WARPSYNC.COLLECTIVE R15, `(.L_x_5054) ;  /* 0x000000000f087348 */ /* 0x000fea0003c00000 */
[----:B------:R0:W1:Y:S02]  /*193e0*/  SHFL.IDX P6, R14, R13, R12, R11 ;  /* 0x0000000c0d0e7389 */ /* 0x00006400000c000b */
[----:B01----:R-:W-:Y:S01]  /*193f0*/  ENDCOLLECTIVE ;  /* 0x000000000000791b */ /* 0x003fe20003800000 */
.L_x_5054:
        /* <DEDUP_REMOVED lines=19> */
.L_x_5055:
[----:B------:R-:W-:Y:S02]  /*19530*/  IMAD.MOV.U32 R13, RZ, RZ, R4 ;  /* 0x000000ffff0d7224 */ /* 0x000fe400078e0004 */
[----:B------:R-:W-:-:S07]  /*19540*/  IMAD.MOV.U32 R6, RZ, RZ, R14 ;  /* 0x000000ffff067224 */ /* 0x000fce00078e000e */
[----:B------:R-:W-:Y:S05]  /*19550*/  WARPSYNC.COLLECTIVE R15, `(.L_x_5056) ;  /* 0x000000000f087348 */ /* 0x000fea0003c00000 */
[----:B------:R0:W1:Y:S02]  /*19560*/  SHFL.IDX P6, R14, R13, R12, R11 ;  /* 0x0000000c0d0e7389 */ /* 0x00006400000c000b */
[----:B01----:R-:W-:Y:S01]  /*19570*/  ENDCOLLECTIVE ;  /* 0x000000000000791b */ /* 0x003fe20003800000 */
.L_x_5056:
        /* <DEDUP_REMOVED lines=19> */
.L_x_5057:
[----:B------:R-:W-:Y:S02]  /*196b0*/  IMAD.MOV.U32 R13, RZ, RZ, R4 ;  /* 0x000000ffff0d7224 */ /* 0x000fe400078e0004 */
[----:B------:R-:W-:-:S07]  /*196c0*/  IMAD.MOV.U32 R6, RZ, RZ, R14 ;  /* 0x000000ffff067224 */ /* 0x000fce00078e000e */
[----:B------:R-:W-:Y:S05]  /*196d0*/  WARPSYNC.COLLECTIVE R15, `(.L_x_5058) ;  /* 0x000000000f087348 */ /* 0x000fea0003c00000 */
[----:B------:R0:W1:Y:S02]  /*196e0*/  SHFL.IDX P6, R14, R13, R12, R11 ;  /* 0x0000000c0d0e7389 */ /* 0x00006400000c000b */
[----:B01----:R-:W-:Y:S01]  /*196f0*/  ENDCOLLECTIVE ;  /* 0x000000000000791b */ /* 0x003fe20003800000 */
.L_x_5058:
        /* <DEDUP_REMOVED lines=19> */
.L_x_5059:
[----:B------:R-:W-:Y:S02]  /*19830*/  IMAD.MOV.U32 R13, RZ, RZ, R4 ;  /* 0x000000ffff0d7224 */ /* 0x000fe400078e0004 */
[----:B------:R-:W-:-:S07]  /*19840*/  IMAD.MOV.U32 R6, RZ, RZ, R14 ;  /* 0x000000ffff067224 */ /* 0x000fce00078e000e */
[----:B------:R-:W-:Y:S05]  /*19850*/  WARPSYNC.COLLECTIVE R15, `(.L_x_5060) ;  /* 0x000000000f087348 */ /* 0x000fea0003c00000 */
[----:B------:R0:W1:Y:S02]  /*19860*/  SHFL.IDX P6, R14, R13, R12, R11 ;  /* 0x0000000c0d0e7389 */ /* 0x00006400000c000b */
[----:B01----:R-:W-:Y:S01]  /*19870*/  ENDCOLLECTIVE ;  /* 0x000000000000791b */ /* 0x003fe20003800000 */
.L_x_5060:
        /* <DEDUP_REMOVED lines=17> */
.L_x_5061:
[----:B------:R-:W-:-:S05]  /*19990*/  VIADD R7, R0, 0x60 ;  /* 0x0000006000077836 */ /* 0x000fca0000000000 */
[----:B------:R-:W-:Y:S01]  /*199a0*/  ISETP.GE.AND P4, PT, R7, R2, PT ;  /* 0x000000020700720c */ /* 0x000fe20003f86270 */
[----:B------:R-:W-:Y:S02]  /*199b0*/  IMAD.MOV.U32 R13, RZ, RZ, R4 ;  /* 0x000000ffff0d7224 */ /* 0x000fe400078e0004 */
[----:B------:R-:W-:-:S10]  /*199c0*/  IMAD.MOV.U32 R6, RZ, RZ, R14 ;  /* 0x000000ffff067224 */ /* 0x000fd400078e000e */
[----:B------:R-:W-:Y:S05]  /*199d0*/  WARPSYNC.COLLECTIVE R15, `(.L_x_5062) ;  /* 0x000000000f087348 */ /* 0x000fea0003c00000 */
[----:B------:R0:W1:Y:S02]  /*199e0*/  SHFL.IDX P6, R14, R13, R12, R11 ;  /* 0x0000000c0d0e7389 */ /* 0x00006400000c000b */
[----:B01----:R-:W-:Y:S01]  /*199f0*/  ENDCOLLECTIVE ;  /* 0x000000000000791b */ /* 0x003fe20003800000 */
.L_x_5062:
        /* <DEDUP_REMOVED lines=17> */
.L_x_5063:
[----:B------:R-:W-:Y:S02]  /*19b10*/  IMAD.MOV.U32 R13, RZ, RZ, R4 ;  /* 0x000000ffff0d7224 */ /* 0x000fe400078e0004 */
[----:B------:R-:W-:-:S07]  /*19b20*/  IMAD.MOV.U32 R3, RZ, RZ, R14 ;  /* 0x000000ffff037224 */ /* 0x000fce00078e000e */
[----:B------:R-:W-:Y:S05]  /*19b30*/  WARPSYNC.COLLECTIVE R15, `(.L_x_5064) ;  /* 0x000000000f087348 */ /* 0x000fea0003c00000 */
[----:B------:R0:W1:Y:S02]  /*19b40*/  SHFL.IDX P6, R14, R13, R12, R11 ;  /* 0x0000000c0d0e7389 */ /* 0x00006400000c000b */
[----:B01----:R-:W-:Y:S01]  /*19b50*/  ENDCOLLECTIVE ;  /* 0x000000000000791b */ /* 0x003fe20003800000 */
.L_x_5064:
[----:B------:R-:W-:Y:S01]  /*19b60*/  IMAD.MOV.U32 R4, RZ, RZ, R14 ;  /* 0x000000ffff047224 */ /* 0x000fe200078e000e */
[----:B------:R-:W-:Y:S06]  /*19b70*/  BRA `(.L_x_5065) ;  /* 0xffffffac00f87947 */ /* 0x000fec000383ffff */
.L_x_4947:
[----:B0-----:R-:W2:Y:S02]  /*19b80*/  LDL R2, [R1] ;  /* 0x0000000001027983 */ /* 0x001ea40000100800 */
[----:B--2---:R0:W1:Y:S02]  /*19b90*/  SYNCS.PHASECHK.TRANS64.TRYWAIT P0, [R2+URZ+0x30820], R0 ;  /* 0x03082000020075a7 */ /* 0x004064000800017f */
[----:B-1----:R-:W-:Y:S05]  /*19ba0*/  @!P0 NANOSLEEP.SYNCS 0x989680 ;  /* 0x009896800000895d */ /* 0x002fea0003900000 */
[----:B------:R-:W1:Y:S02]  /*19bb0*/  @!P0 SYNCS.PHASECHK.TRANS64 P0, [R2+URZ+0x30820], R0 ;  /* 0x03082000020085a7 */ /* 0x000e64000800007f */
[----:B-1----:R-:W-:Y:S05]  /*19bc0*/  @!P0 BRA `(.L_x_4947) ;  /* 0xfffffffc00ec8947 */ /* 0x002fea000383ffff */
[----:B------:R-:W-:Y:S05]  /*19bd0*/  BRA `(.L_x_5066) ;  /* 0xffffffb000807947 */ /* 0x000fea000383ffff */
.L_x_4956:
[----:B-1----:R1:W2:Y:S02]  /*19be0*/  SYNCS.PHASECHK.TRANS64.TRYWAIT P0, [R3+URZ+0x30840], R2 ;  /* 0x03084002030075a7 */ /* 0x0022a4000800017f */
[----:B--2---:R-:W-:Y:S05]  /*19bf0*/  @!P0 NANOSLEEP.SYNCS 0x989680 ;  /* 0x009896800000895d */ /* 0x004fea0003900000 */
[----:B------:R-:W2:Y:S02]  /*19c00*/  @!P0 SYNCS.PHASECHK.TRANS64 P0, [R3+URZ+0x30840], R2 ;  /* 0x03084002030085a7 */ /* 0x000ea4000800007f */
[----:B--2---:R-:W-:Y:S05]  /*19c10*/  @!P0 BRA `(.L_x_4956) ;  /* 0xfffffffc00f08947 */ /* 0x004fea000383ffff */
[----:B------:R-:W-:Y:S05]  /*19c20*/  BRA `(.L_x_5067) ;  /* 0xffffffb400507947 */ /* 0x000fea000383ffff */
.L_x_4963:
[----:B0-----:R0:W1:Y:S02]  /*19c30*/  SYNCS.PHASECHK.TRANS64.TRYWAIT P0, [R3+URZ+0x60], R2 ;  /* 0x00006002030075a7 */ /* 0x001064000800017f */
[----:B-1----:R-:W-:Y:S05]  /*19c40*/  @!P0 NANOSLEEP.SYNCS 0x989680 ;  /* 0x009896800000895d */ /* 0x002fea0003900000 */
[----:B------:R-:W1:Y:S02]  /*19c50*/  @!P0 SYNCS.PHASECHK.TRANS64 P0, [R3+URZ+0x60], R2 ;  /* 0x00006002030085a7 */ /* 0x000e64000800007f */
[----:B-1----:R-:W-:Y:S05]  /*19c60*/  @!P0 BRA `(.L_x_4963) ;  /* 0xfffffffc00f08947 */ /* 0x002fea000383ffff */
[----:B------:R-:W-:Y:S05]  /*19c70*/  BRA `(.L_x_5068) ;  /* 0xffffffb8006c7947 */ /* 0x000fea000383ffff */
.L_x_4973:
[----:B-1----:R1:W2:Y:S02]  /*19c80*/  SYNCS.PHASECHK.TRANS64.TRYWAIT P0, [R3+URZ+0x30840], R2 ;  /* 0x03084002030075a7 */ /* 0x0022a4000800017f */
[----:B--2---:R-:W-:Y:S05]  /*19c90*/  @!P0 NANOSLEEP.SYNCS 0x989680 ;  /* 0x009896800000895d */ /* 0x004fea0003900000 */
[----:B------:R-:W2:Y:S02]  /*19ca0*/  @!P0 SYNCS.PHASECHK.TRANS64 P0, [R3+URZ+0x30840], R2 ;  /* 0x03084002030085a7 */ /* 0x000ea4000800007f */
[----:B--2---:R-:W-:Y:S05]  /*19cb0*/  @!P0 BRA `(.L_x_4973) ;  /* 0xfffffffc00f08947 */ /* 0x004fea000383ffff */
[----:B------:R-:W-:Y:S05]  /*19cc0*/  BRA `(.L_x_5069) ;  /* 0xffffffc000587947 */ /* 0x000fea000383ffff */
.L_x_4980:
[----:B0-----:R0:W1:Y:S02]  /*19cd0*/  SYNCS.PHASECHK.TRANS64.TRYWAIT P0, [R2+URZ+0x60], R3 ;  /* 0x00006003020075a7 */ /* 0x001064000800017f */
[----:B-1----:R-:W-:Y:S05]  /*19ce0*/  @!P0 NANOSLEEP.SYNCS 0x989680 ;  /* 0x009896800000895d */ /* 0x002fea0003900000 */
[----:B------:R-:W1:Y:S02]  /*19cf0*/  @!P0 SYNCS.PHASECHK.TRANS64 P0, [R2+URZ+0x60], R3 ;  /* 0x00006003020085a7 */ /* 0x000e64000800007f */
[----:B-1----:R-:W-:Y:S05]  /*19d00*/  @!P0 BRA `(.L_x_4980) ;  /* 0xfffffffc00f08947 */ /* 0x002fea000383ffff */
[----:B------:R-:W-:Y:S05]  /*19d10*/  BRA `(.L_x_5070) ;  /* 0xffffffc400747947 */ /* 0x000fea000383ffff */
.L_x_4990:
[----:B---3--:R3:W4:Y:S02]  /*19d20*/  SYNCS.PHASECHK.TRANS64.TRYWAIT P0, [R2+URZ+0x30840], R3 ;  /* 0x03084003020075a7 */ /* 0x008724000800017f */
[----:B----4-:R-:W-:Y:S05]  /*19d30*/  @!P0 NANOSLEEP.SYNCS 0x989680 ;  /* 0x009896800000895d */ /* 0x010fea0003900000 */
[----:B------:R-:W4:Y:S02]  /*19d40*/  @!P0 SYNCS.PHASECHK.TRANS64 P0, [R2+URZ+0x30840], R3 ;  /* 0x03084003020085a7 */ /* 0x000f24000800007f */
[----:B----4-:R-:W-:Y:S05]  /*19d50*/  @!P0 BRA `(.L_x_4990) ;  /* 0xfffffffc00f08947 */ /* 0x010fea000383ffff */
[----:B------:R-:W-:Y:S05]  /*19d60*/  BRA `(.L_x_5071) ;  /* 0xffffffcc00247947 */ /* 0x000fea000383ffff */
.L_x_4997:
[----:B0-----:R0:W1:Y:S02]  /*19d70*/  SYNCS.PHASECHK.TRANS64.TRYWAIT P0, [R2+URZ+0x60], R5 ;  /* 0x00006005020075a7 */ /* 0x001064000800017f */
[----:B-1----:R-:W-:Y:S05]  /*19d80*/  @!P0 NANOSLEEP.SYNCS 0x989680 ;  /* 0x009896800000895d */ /* 0x002fea0003900000 */
[----:B------:R-:W1:Y:S02]  /*19d90*/  @!P0 SYNCS.PHASECHK.TRANS64 P0, [R2+URZ+0x60], R5 ;  /* 0x00006005020085a7 */ /* 0x000e64000800007f */
[----:B-1----:R-:W-:Y:S05]  /*19da0*/  @!P0 BRA `(.L_x_4997) ;  /* 0xfffffffc00f08947 */ /* 0x002fea000383ffff */
[----:B------:R-:W-:Y:S05]  /*19db0*/  BRA `(.L_x_5072) ;  /* 0xffffffd000407947 */ /* 0x000fea000383ffff */
.L_x_5009:
[----:B---3--:R3:W4:Y:S02]  /*19dc0*/  SYNCS.PHASECHK.TRANS64.TRYWAIT P0, [R0+URZ+0x30860], R2 ;  /* 0x03086002000075a7 */ /* 0x008724000800017f */
[----:B----4-:R-:W-:Y:S05]  /*19dd0*/  @!P0 NANOSLEEP.SYNCS 0x989680 ;  /* 0x009896800000895d */ /* 0x010fea0003900000 */
[----:B------:R-:W4:Y:S02]  /*19de0*/  @!P0 SYNCS.PHASECHK.TRANS64 P0, [R0+URZ+0x30860], R2 ;  /* 0x03086002000085a7 */ /* 0x000f24000800007f */
[----:B----4-:R-:W-:Y:S05]  /*19df0*/  @!P0 BRA `(.L_x_5009) ;  /* 0xfffffffc00f08947 */ /* 0x010fea000383ffff */
[----:B------:R-:W-:Y:S05]  /*19e00*/  BRA `(.L_x_5073) ;  /* 0xffffffd400d47947 */ /* 0x000fea000383ffff */
.L_x_5017:
        /* <DEDUP_REMOVED lines=8> */
.L_x_5075:
[----:B------:R-:W-:Y:S05]  /*19e90*/  BSYNC B0 ;  /* 0x0000000000007941 */ /* 0x000fea0003800000 */
.L_x_5074:
        /* <DEDUP_REMOVED lines=9> */
.L_x_5076:
        /* <DEDUP_REMOVED lines=19> */
.L_x_5077:
[----:B------:R-:W-:Y:S01]  /*1a060*/  IMAD.MOV.U32 R12, RZ, RZ, 0x2 ;  /* 0x00000002ff0c7424 */ /* 0x000fe200078e00ff */
[----:B------:R-:W-:-:S05]  /*1a070*/  SEL R7, R14, RZ, P1 ;  /* 0x000000ff0e077207 */ /* 0x000fca0000800000 */
[----:B------:R-:W-:-:S04]  /*1a080*/  IMAD.IADD R3, R2, 0x1, R7 ;  /* 0x0000000102037824 */ /* 0x000fc800078e0207 */
[----:B------:R-:W-:-:S07]  /*1a090*/  IMAD.MOV.U32 R13, RZ, RZ, R3 ;  /* 0x000000ffff0d7224 */ /* 0x000fce00078e0003 */
[----:B------:R-:W-:Y:S05]  /*1a0a0*/  WARPSYNC.COLLECTIVE R15, `(.L_x_5078) ;  /* 0x000000000f087348 */ /* 0x000fea0003c00000 */
[----:B------:R0:W1:Y:S02]  /*1a0b0*/  SHFL.UP P6, R14, R13, R12, R11 ;  /* 0x0400000c0d0e7389 */ /* 0x00006400000c000b */
[----:B01----:R-:W-:Y:S01]  /*1a0c0*/  ENDCOLLECTIVE ;  /* 0x000000000000791b */ /* 0x003fe20003800000 */
.L_x_5078:
        /* <DEDUP_REMOVED lines=8> */
.L_x_5079:
        /* <DEDUP_REMOVED lines=8> */
.L_x_5080:
        /* <DEDUP_REMOVED lines=8> */
.L_x_5081:
        /* <DEDUP_REMOVED lines=9> */
.L_x_5082:
[----:B------:R-:W-:Y:S01]  /*1a2e0*/  IMAD.MOV.U32 R16, RZ, RZ, R14 ;  /* 0x000000ffff107224 */ /* 0x000fe200078e000e */
[----:B------:R-:W-:Y:S06]  /*1a2f0*/  BRA `(.L_x_5083) ;  /* 0xffffffd800907947 */ /* 0x000fec000383ffff */
.L_x_5022:
        /* <DEDUP_REMOVED lines=8> */
.L_x_5085:
[----:B------:R-:W-:Y:S05]  /*1a380*/  BSYNC B0 ;  /* 0x0000000000007941 */ /* 0x000fea0003800000 */
.L_x_5084:
        /* <DEDUP_REMOVED lines=9> */
.L_x_5086:
[----:B------:R-:W-:Y:S01]  /*1a420*/  IMAD.MOV.U32 R12, RZ, RZ, 0x4 ;  /* 0x00000004ff0c7424 */ /* 0x000fe200078e00ff */
[----:B------:R-:W-:-:S05]  /*1a430*/  SEL R14, R14, RZ, P2 ;  /* 0x000000ff0e0e7207 */ /* 0x000fca0001000000 */
[----:B------:R-:W-:-:S04]  /*1a440*/  IMAD.IADD R3, R3, 0x1, R14 ;  /* 0x0000000103037824 */ /* 0x000fc800078e020e */
[----:B------:R-:W-:-:S07]  /*1a450*/  IMAD.MOV.U32 R13, RZ, RZ, R3 ;  /* 0x000000ffff0d7224 */ /* 0x000fce00078e0003 */
[----:B------:R-:W-:Y:S05]  /*1a460*/  WARPSYNC.COLLECTIVE R15, `(.L_x_5087) ;  /* 0x000000000f087348 */ /* 0x000fea0003c00000 */
[----:B------:R0:W1:Y:S02]  /*1a470*/  SHFL.UP P6, R14, R13, R12, R11 ;  /* 0x0400000c0d0e7389 */ /* 0x00006400000c000b */
[----:B01----:R-:W-:Y:S01]  /*1a480*/  ENDCOLLECTIVE ;  /* 0x000000000000791b */ /* 0x003fe20003800000 */
.L_x_5087:
[----:B------:R-:W-:Y:S01]  /*1a490*/  IMAD.MOV.U32 R12, RZ, RZ, 0x8 ;  /* 0x00000008ff0c7424 */ /* 0x000fe200078e00ff */
[----:B------:R-:W-:-:S05]  /*1a4a0*/  SEL R14, R14, RZ, P3 ;  /* 0x000000ff0e0e7207 */ /* 0x000fca0001800000 */
[----:B------:R-:W-:-:S04]  /*1a4b0*/  IMAD.IADD R3, R3, 0x1, R14 ;  /* 0x0000000103037824 */ /* 0x000fc800078e020e */
[----:B------:R-:W-:-:S07]  /*1a4c0*/  IMAD.MOV.U32 R13, RZ, RZ, R3 ;  /* 0x000000ffff0d7224 */ /* 0x000fce00078e0003 */
[----:B------:R-:W-:Y:S05]  /*1a4d0*/  WARPSYNC.COLLECTIVE R15, `(.L_x_5088) ;  /* 0x000000000f087348 */ /* 0x000fea0003c00000 */
[----:B------:R0:W1:Y:S02]  /*1a4e0*/  SHFL.UP P6, R14, R13, R12, R11 ;  /* 0x0400000c0d0e7389 */ /* 0x00006400000c000b */
[----:B01----:R-:W-:Y:S01]  /*1a4f0*/  ENDCOLLECTIVE ;  /* 0x000000000000791b */ /* 0x003fe20003800000 */
.L_x_5088:
[----:B------:R-:W-:Y:S01]  /*1a500*/  IMAD.MOV.U32 R12, RZ, RZ, 0x10 ;  /* 0x00000010ff0c7424 */ /* 0x000fe200078e00ff */
[----:B------:R-:W-:-:S05]  /*1a510*/  SEL R14, R14, RZ, P4 ;  /* 0x000000ff0e0e7207 */ /* 0x000fca0002000000 */
[----:B------:R-:W-:-:S04]  /*1a520*/  IMAD.IADD R3, R3, 0x1, R14 ;  /* 0x0000000103037824 */ /* 0x000fc800078e020e */
[----:B------:R-:W-:-:S07]  /*1a530*/  IMAD.MOV.U32 R13, RZ, RZ, R3 ;  /* 0x000000ffff0d7224 */ /* 0x000fce00078e0003 */
[----:B------:R-:W-:Y:S05]  /*1a540*/  WARPSYNC.COLLECTIVE R15, `(.L_x_5089) ;  /* 0x000000000f087348 */ /* 0x000fea0003c00000 */
[----:B------:R0:W1:Y:S02]  /*1a550*/  SHFL.UP P6, R14, R13, R12, R11 ;  /* 0x0400000c0d0e7389 */ /* 0x00006400000c000b */
[----:B01----:R-:W-:Y:S01]  /*1a560*/  ENDCOLLECTIVE ;  /* 0x000000000000791b */ /* 0x003fe20003800000 */
.L_x_5089:
[----:B------:R-:W-:Y:S02]  /*1a570*/  IMAD.MOV.U32 R12, RZ, RZ, 0x1f ;  /* 0x0000001fff0c7424 */ /* 0x000fe400078e00ff */
[----:B------:R-:W-:Y:S01]  /*1a580*/  IMAD.MOV.U32 R11, RZ, RZ, 0x1f ;  /* 0x0000001fff0b7424 */ /* 0x000fe200078e00ff */
[----:B------:R-:W-:-:S05]  /*1a590*/  SEL R14, R14, RZ, P5 ;  /* 0x000000ff0e0e7207 */ /* 0x000fca0002800000 */
[----:B------:R-:W-:-:S04]  /*1a5a0*/  IMAD.IADD R3, R3, 0x1, R14 ;  /* 0x0000000103037824 */ /* 0x000fc800078e020e */
[----:B------:R-:W-:-:S07]  /*1a5b0*/  IMAD.MOV.U32 R13, RZ, RZ, R3 ;  /* 0x000000ffff0d7224 */ /* 0x000fce00078e0003 */
[----:B------:R-:W-:Y:S05]  /*1a5c0*/  WARPSYNC.COLLECTIVE R15, `(.L_x_5090) ;  /* 0x000000000f087348 */ /* 0x000fea0003c00000 */
[----:B------:R0:W1:Y:S02]  /*1a5d0*/  SHFL.IDX P6, R14, R13, R12, R11 ;  /* 0x0000000c0d0e7389 */ /* 0x00006400000c000b */
[----:B01----:R-:W-:Y:S01]  /*1a5e0*/  ENDCOLLECTIVE ;  /* 0x000000000000791b */ /* 0x003fe20003800000 */
.L_x_5090:
[----:B------:R-:W-:Y:S01]  /*1a5f0*/  IMAD.MOV.U32 R16, RZ, RZ, R14 ;  /* 0x000000ffff107224 */ /* 0x000fe200078e000e */
[----:B------:R-:W-:Y:S06]  /*1a600*/  BRA `(.L_x_5091) ;  /* 0xffffffd8006c7947 */ /* 0x000fec000383ffff */
.L_x_5024:
[----:B------:R-:W-:Y:S01]  /*1a610*/  BSSY B0, `(.L_x_5092) ;  /* 0x0000006000007945 */ /* 0x000fe20003800000 */
[----:B------:R-:W-:Y:S01]  /*1a620*/  PLOP3.LUT P6, PT, P6, PT, PT, 0x8, 0x0 ;  /* 0x000000000000781c */ /* 0x000fe200037ce170 */
[----:B------:R-:W-:-:S12]  /*1a630*/  IMAD.MOV.U32 R15, RZ, RZ, -0x1 ;  /* 0xffffffffff0f7424 */ /* 0x000fd800078e00ff */
[----:B0123--:R-:W-:Y:S05]  /*1a640*/  WARPSYNC.COLLECTIVE R15, `(.L_x_5093) ;  /* 0x000000000f087348 */ /* 0x00ffea0003c00000 */
[----:B------:R-:W-:Y:S01]  /*1a650*/  VOTE.ANY R14, PT, P6 ;  /* 0x00000000000e7806 */ /* 0x000fe200030e0100 */
[----:B0123--:R-:W-:Y:S06]  /*1a660*/  ENDCOLLECTIVE ;  /* 0x000000000000791b */ /* 0x00ffec0003800000 */
.L_x_5093:
[----:B------:R-:W-:Y:S05]  /*1a670*/  BSYNC B0 ;  /* 0x0000000000007941 */ /* 0x000fea0003800000 */
.L_x_5092:
        /* <DEDUP_REMOVED lines=9> */
.L_x_5094:
[----:B------:R-:W-:Y:S01]  /*1a710*/  IMAD.MOV.U32 R17, RZ, RZ, R14 ;  /* 0x000000ffff117224 */ /* 0x000fe200078e000e */
[----:B------:R-:W-:Y:S06]  /*1a720*/  BRA `(.L_x_5095) ;  /* 0xffffffd8005c7947 */ /* 0x000fec000383ffff */
.L_x_5026:
[----:B------:R-:W-:Y:S01]  /*1a730*/  BSSY B0, `(.L_x_5096) ;  /* 0x0000007000007945 */ /* 0x000fe20003800000 */
[----:B------:R-:W-:Y:S02]  /*1a740*/  IMAD.MOV.U32 R13, RZ, RZ, R3 ;  /* 0x000000ffff0d7224 */ /* 0x000fe400078e0003 */
[----:B------:R-:W-:Y:S02]  /*1a750*/  IMAD.MOV.U32 R11, RZ, RZ, 0x1f ;  /* 0x0000001fff0b7424 */ /* 0x000fe400078e00ff */
[----:B------:R-:W-:-:S07]  /*1a760*/  IMAD.MOV.U32 R15, RZ, RZ, -0x1 ;  /* 0xffffffffff0f7424 */ /* 0x000fce00078e00ff */
[----:B0-234-:R-:W-:Y:S05]  /*1a770*/  WARPSYNC.COLLECTIVE R15, `(.L_x_5097) ;  /* 0x000000000f087348 */ /* 0x01dfea0003c00000 */
[----:B------:R1:W0:Y:S02]  /*1a780*/  SHFL.IDX P6, R14, R13, R12, R11 ;  /* 0x0000000c0d0e7389 */ /* 0x00022400000c000b */
[----:B01234-:R-:W-:Y:S01]  /*1a790*/  ENDCOLLECTIVE ;  /* 0x000000000000791b */ /* 0x01ffe20003800000 */
.L_x_5097:
[----:B------:R-:W-:Y:S05]  /*1a7a0*/  BSYNC B0 ;  /* 0x0000000000007941 */ /* 0x000fea0003800000 */
.L_x_5096:
[----:B------:R-:W-:Y:S01]  /*1a7b0*/  IMAD.MOV.U32 R3, RZ, RZ, R14 ;  /* 0x000000ffff037224 */ /* 0x000fe200078e000e */
[----:B------:R-:W-:Y:S06]  /*1a7c0*/  BRA `(.L_x_5098) ;  /* 0xffffffd800507947 */ /* 0x000fec000383ffff */
.L_x_5030:
[----:B0-----:R0:W3:Y:S02]  /*1a7d0*/  SYNCS.PHASECHK.TRANS64.TRYWAIT P0, [R0+URZ+0x30820], R3 ;  /* 0x03082003000075a7 */ /* 0x0010e4000800017f */
[----:B---3--:R-:W-:Y:S05]  /*1a7e0*/  @!P0 NANOSLEEP.SYNCS 0x989680 ;  /* 0x009896800000895d */ /* 0x008fea0003900000 */
[----:B------:R-:W3:Y:S02]  /*1a7f0*/  @!P0 SYNCS.PHASECHK.TRANS64 P0, [R0+URZ+0x30820], R3 ;  /* 0x03082003000085a7 */ /* 0x000ee4000800007f */
[----:B---3--:R-:W-:Y:S05]  /*1a800*/  @!P0 BRA `(.L_x_5030) ;  /* 0xfffffffc00f08947 */ /* 0x008fea000383ffff */
[----:B------:R-:W-:Y:S05]  /*1a810*/  BRA `(.L_x_5099) ;  /* 0xffffffdc00d87947 */ /* 0x000fea000383ffff */
.L_x_5031:
        /* <DEDUP_REMOVED lines=11> */
.L_x_5101:
[----:B------:R-:W-:Y:S05]  /*1a8d0*/  BSYNC B0 ;  /* 0x0000000000007941 */ /* 0x000fea0003800000 */
.L_x_5100:
[----:B------:R-:W-:Y:S05]  /*1a8e0*/  BRA `(.L_x_5102) ;  /* 0xffffffdc00c07947 */ /* 0x000fea000383ffff */
.L_x_5034:
[----:B------:R-:W-:Y:S01]  /*1a8f0*/  BSSY B1, `(.L_x_5103) ;  /* 0x0000006000017945 */ /* 0x000fe20003800000 */
[----:B------:R-:W-:-:S07]  /*1a900*/  IMAD.MOV.U32 R15, RZ, RZ, -0x1 ;  /* 0xffffffffff0f7424 */ /* 0x000fce00078e00ff */
[----:B0123--:R-:W-:Y:S05]  /*1a910*/  WARPSYNC.COLLECTIVE R15, `(.L_x_5104) ;  /* 0x000000000f0c7348 */ /* 0x00ffea0003c00000 */
[----:B------:R-:W-:Y:S02]  /*1a920*/  ELECT P6, UR62, PT ;  /* 0x00000000003e782f */ /* 0x000fe400038c0000 */
[----:B------:R-:W-:Y:S01]  /*1a930*/  MOV R14, UR62 ;  /* 0x0000003e000e7c02 */ /* 0x000fe20008000f00 */
[----:B0123--:R-:W-:Y:S10]  /*1a940*/  ENDCOLLECTIVE ;  /* 0x000000000000791b */ /* 0x00fff40003800000 */
.L_x_5104:
[----:B------:R-:W-:Y:S05]  /*1a950*/  BSYNC B1 ;  /* 0x0000000000017941 */ /* 0x000fea0003800000 */
.L_x_5103:
[----:B------:R-:W-:Y:S05]  /*1a960*/  BRA `(.L_x_5105) ;  /* 0xffffffdc00b87947 */ /* 0x000fea000383ffff */
.L_x_5036:
[----:B0-----:R0:W2:Y:S02]  /*1a970*/  SYNCS.PHASECHK.TRANS64.TRYWAIT P0, [R6+URZ], R5 ;  /* 0x00000005060075a7 */ /* 0x0010a4000800017f */
[----:B--2---:R-:W-:Y:S05]  /*1a980*/  @!P0 NANOSLEEP.SYNCS 0x989680 ;  /* 0x009896800000895d */ /* 0x004fea0003900000 */
[----:B------:R-:W2:Y:S02]  /*1a990*/  @!P0 SYNCS.PHASECHK.TRANS64 P0, [R6+URZ], R5 ;  /* 0x00000005060085a7 */ /* 0x000ea4000800007f */
[----:B--2---:R-:W-:Y:S05]  /*1a9a0*/  @!P0 BRA `(.L_x_5036) ;  /* 0xfffffffc00f08947 */ /* 0x004fea000383ffff */
[----:B------:R-:W-:Y:S05]  /*1a9b0*/  BRA `(.L_x_5106) ;  /* 0xffffffdc00fc7947 */ /* 0x000fea000383ffff */
.L_x_5037:
[----:B--2---:R2:W3:Y:S02]  /*1a9c0*/  SYNCS.PHASECHK.TRANS64.TRYWAIT P0, [R7+URZ], R2 ;  /* 0x00000002070075a7 */ /* 0x0044e4000800017f */
[----:B---3--:R-:W-:Y:S05]  /*1a9d0*/  @!P0 NANOSLEEP.SYNCS 0x989680 ;  /* 0x009896800000895d */ /* 0x008fea0003900000 */
[----:B------:R-:W3:Y:S02]  /*1a9e0*/  @!P0 SYNCS.PHASECHK.TRANS64 P0, [R7+URZ], R2 ;  /* 0x00000002070085a7 */ /* 0x000ee4000800007f */
[----:B---3--:R-:W-:Y:S05]  /*1a9f0*/  @!P0 BRA `(.L_x_5037) ;  /* 0xfffffffc00f08947 */ /* 0x008fea000383ffff */
[----:B------:R-:W-:Y:S05]  /*1aa00*/  BRA `(.L_x_5107) ;  /* 0xffffffdc00f07947 */ /* 0x000fea000383ffff */
.L_x_5039:
[----:B---3--:R3:W4:Y:S02]  /*1aa10*/  SYNCS.PHASECHK.TRANS64.TRYWAIT P0, [R4+URZ], R5 ;  /* 0x00000005040075a7 */ /* 0x008724000800017f */
[----:B----4-:R-:W-:Y:S05]  /*1aa20*/  @!P0 NANOSLEEP.SYNCS 0x989680 ;  /* 0x009896800000895d */ /* 0x010fea0003900000 */
[----:B------:R-:W4:Y:S02]  /*1aa30*/  @!P0 SYNCS.PHASECHK.TRANS64 P0, [R4+URZ], R5 ;  /* 0x00000005040085a7 */ /* 0x000f24000800007f */
[----:B----4-:R-:W-:Y:S05]  /*1aa40*/  @!P0 BRA `(.L_x_5039) ;  /* 0xfffffffc00f08947 */ /* 0x010fea000383ffff */
[----:B------:R-:W-:Y:S05]  /*1aa50*/  BRA `(.L_x_5108) ;  /* 0xffffffdc00f87947 */ /* 0x000fea000383ffff */
.L_x_5109:
        /* <DEDUP_REMOVED lines=10> */
.L_x_15308:


//--------------------- .text._ZN7cutlass13device_kernelIN5flash11enable_sm90INS1_16FlashAttnFwdSm90INS1_25CollectiveMainloopFwdSm90ILi2EN4cute5tupleIJNS5_1CILi1EEES8_S8_EEENS6_IJNS7_ILi128EEENS7_ILi96EEENS7_ILi192EEEEEELi192ENS_6half_tEfNS_4arch4Sm90ELb0ELb1ELb1ELb1ELb0ELb1ELb0ELb1ELb1ELb1ELb0ELb0EEENS1_21CollectiveEpilogueFwdINS6_IJSA_SC_SB_EEES9_SE_SG_Li256ELb1ELb1ELb0ELb0EEENS1_36VarlenDynamicPersistentTileSchedulerILi128ELi96ELi256ELi128ELb0ELb1ELb1ELb1ELb0ELb1EEEEEEEEEvNT_6ParamsE --------------------------
	.section	.text._ZN7cutlass13device_kernelIN5flash11enable_sm90INS1_16FlashAttnFwdSm90INS1_25CollectiveMainloopFwdSm90ILi2EN4cute5tupleIJNS5_1CILi1EEES8_S8_EEENS6_IJNS7_ILi128EEENS7_ILi96EEENS7_ILi192EEEEEELi192ENS_6half_tEfNS_4arch4Sm90ELb0ELb1ELb1ELb1ELb0ELb1ELb0ELb1ELb1ELb1ELb0ELb0EEENS1_21CollectiveEpilogueFwdINS6_IJSA_SC_SB_EEES9_SE_SG_Li256ELb1ELb1ELb0ELb0EEENS1_36VarlenDynamicPersistentTileSchedulerILi128ELi96ELi256ELi128ELb0ELb1ELb1ELb1ELb0ELb1EEEEEEEEEvNT_6ParamsE,"ax",@progbits
	.align	128
.text._ZN7cutlass13device_kernelIN5flash11enable_sm90INS1_16FlashAttnFwdSm90INS1_25CollectiveMainloopFwdSm90ILi2EN4cute5tupleIJNS5_1CILi1EEES8_S8_EEENS6_IJNS7_ILi128EEENS7_ILi96EEENS7_ILi192EEEEEELi192ENS_6half_tEfNS_4arch4Sm90ELb0ELb1ELb1ELb1ELb0ELb1ELb0ELb1ELb1ELb1ELb0ELb0EEENS1_21CollectiveEpilogueFwdINS6_IJSA_SC_SB_EEES9_SE_SG_Li256ELb1ELb1ELb0ELb0EEENS1_36VarlenDynamicPersistentTileSchedulerILi128ELi96ELi256ELi128ELb0ELb1ELb1ELb1ELb0ELb1EEEEEEEEEvNT_6ParamsE:
        .type           _ZN7cutlass13device_kernelIN5flash11enable_sm90INS1_16FlashAttnFwdSm90INS1_25CollectiveMainloopFwdSm90ILi2EN4cute5tupleIJNS5_1CILi1EEES8_S8_EEENS6_IJNS7_ILi128EEENS7_ILi96EEENS7_ILi192EEEEEELi192ENS_6half_tEfNS_4arch4Sm90ELb0ELb1ELb1ELb1ELb0ELb1ELb0ELb1ELb1ELb1ELb0ELb0EEENS1_21CollectiveEpilogueFwdINS6_IJSA_SC_SB_EEES9_SE_SG_Li256ELb1ELb1ELb0ELb0EEENS1_36VarlenDynamicPersistentTileSchedulerILi128ELi96ELi256ELi128ELb0ELb1ELb1ELb1ELb0ELb1EEEEEEEEEvNT_6ParamsE,@function
        .size           _ZN7cutlass13device_kernelIN5flash11enable_sm90INS1_16FlashAttnFwdSm90INS1_25CollectiveMainloopFwdSm90ILi2EN4cute5tupleIJNS5_1CILi1EEES8_S8_EEENS6_IJNS7_ILi128EEENS7_ILi96EEENS7_ILi192EEEEEELi192ENS_6half_tEfNS_4arch4Sm90ELb0ELb1ELb1ELb1ELb0ELb1ELb0ELb1ELb1ELb1ELb0ELb0EEENS1_21CollectiveEpilogueFwdINS6_IJSA_SC_SB_EEES9_SE_SG_Li256ELb1ELb1ELb0ELb0EEENS1_36VarlenDynamicPersistentTileSchedulerILi128ELi96ELi256ELi128ELb0ELb1ELb1ELb1ELb0ELb1EEEEEEEEEvNT_6ParamsE,(.L_x_15309 - _ZN7cutlass13device_kernelIN5flash11enable_sm90INS1_16FlashAttnFwdSm90INS1_25CollectiveMainloopFwdSm90ILi2EN4cute5tupleIJNS5_1CILi1EEES8_S8_EEENS6_IJNS7_ILi128EEENS7_ILi96EEENS7_ILi192EEEEEELi192ENS_6half_tEfNS_4arch4Sm90ELb0ELb1ELb1ELb1ELb0ELb1ELb0ELb1ELb1ELb1ELb0ELb0EEENS1_21CollectiveEpilogueFwdINS6_IJSA_SC_SB_EEES9_SE_SG_Li256ELb1ELb1ELb0ELb0EEENS1_36VarlenDynamicPersistentTileSchedulerILi128ELi96ELi256ELi128ELb0ELb1ELb1ELb1ELb0ELb1EEEEEEEEEvNT_6ParamsE)
        .other          _ZN7cutlass13device_kernelIN5flash11enable_sm90INS1_16FlashAttnFwdSm90INS1_25CollectiveMainloopFwdSm90ILi2EN4cute5tupleIJNS5_1CILi1EEES8_S8_EEENS6_IJNS7_ILi128EEENS7_ILi96EEENS7_ILi192EEEEEELi192ENS_6half_tEfNS_4arch4Sm90ELb0ELb1ELb1ELb1ELb0ELb1ELb0ELb1ELb1ELb1ELb0ELb0EEENS1_21CollectiveEpilogueFwdINS6_IJSA_SC_SB_EEES9_SE_SG_Li256ELb1ELb1ELb0ELb0EEENS1_36VarlenDynamicPersistentTileSchedulerILi128ELi96ELi256ELi128ELb0ELb1ELb1ELb1ELb0ELb1EEEEEEEEEvNT_6ParamsE,@"STO_CUDA_ENTRY STV_DEFAULT"
_ZN7cutlass13device_kernelIN5flash11enable_sm90INS1_16FlashAttnFwdSm90INS1_25CollectiveMainloopFwdSm90ILi2EN4cute5tupleIJNS5_1CILi1EEES8_S8_EEENS6_IJNS7_ILi128EEENS7_ILi96EEENS7_ILi192EEEEEELi192ENS_6half_tEfNS_4arch4Sm90ELb0ELb1ELb1ELb1ELb0ELb1ELb0ELb1ELb1ELb1ELb0ELb0EEENS1_21CollectiveEpilogueFwdINS6_IJSA_SC_SB_EEES9_SE_SG_Li256ELb1ELb1ELb0ELb0EEENS1_36VarlenDynamicPersistentTileSchedulerILi128ELi96ELi256ELi128ELb0ELb1ELb1ELb1ELb0ELb1EEEEEEEEEvNT_6ParamsE:
        /* <DEDUP_REMOVED lines=24> */
.L_x_5111:
[----:B------:R-:W-:Y:S05]  /*0180*/  BSYNC B0 ;  /* 0x0000000000007941 */ /* 0x000fea0003800000 */
.L_x_5110:
        /* <DEDUP_REMOVED lines=41> */
.L_x_5112:
        /* <DEDUP_REMOVED lines=22> */
.L_x_5113:
        /* <DEDUP_REMOVED lines=18> */
.L_x_5114:
        /* <DEDUP_REMOVED lines=22> */
.L_x_5115:
        /* <DEDUP_REMOVED lines=22> */
.L_x_5116:
        /* <DEDUP_REMOVED lines=10> */
.L_x_5119:
        /* <DEDUP_REMOVED lines=9> */
[----:B0-----:R-:W-:Y:S01]  /*0a90*/  IMAD.U32 R2, RZ, RZ, UR4 ;  /* 0x00000004ff027e24 */ /* 0x001fe2000f8e00ff */
[----:B------:R-:W-:-:S04]  /*0aa0*/  ULDC UR4, c[0x0][0xc3c] ;  /* 0x00030f0000047ab9 */ /* 0x000fc80000000800 */
[----:B------:R-:W0:Y:S01]  /*0ab0*/  LDS.128 R24, [R2+0x308d0] ;  /* 0x0308d00002187984 */ /* 0x000e220000000c00 */
[----:B------:R-:W-:Y:S06]  /*0ac0*/  BAR.ARV 0x4, 0x180 ;  /* 0x0106000000007b1d */ /* 0x000fec0000002000 */
[----:B0-----:R-:W-:-:S13]  /*0ad0*/  ISETP.GE.AND P0, PT, R27, UR4, PT ;  /* 0x000000041b007c0c */ /* 0x001fda000bf06270 */
[----:B------:R-:W-:Y:S05]  /*0ae0*/  @P0 BRA `(.L_x_5120) ;  /* 0x000002a800740947 */ /* 0x000fea0003800000 */
[----:B------:R-:W2:Y:S01]  /*0af0*/  LDL R0, [R1+0x5c] ;  /* 0x00005c0001007983 */ /* 0x000ea20000100800 */
[----:B------:R-:W-:Y:S01]  /*0b00*/  VIADD R4, R4, 0xffffff80 ;  /* 0xffffff8004047836 */ /* 0x000fe20000000000 */
[----:B------:R-:W-:Y:S01]  /*0b10*/  R2UR UR4, R2 ;  /* 0x00000000020472ca */ /* 0x000fe200000e0000 */
[----:B------:R-:W-:Y:S01]  /*0b20*/  IMAD.MOV.U32 R220, RZ, RZ, RZ ;  /* 0x000000ffffdc7224 */ /* 0x000fe200078e00ff */
[----:B------:R-:W-:Y:S01]  /*0b30*/  CS2R R16, SRZ ;  /* 0x0000000000107805 */ /* 0x000fe2000001ff00 */
[----:B------:R-:W-:Y:S01]  /*0b40*/  IMAD.MOV.U32 R198, RZ, RZ, RZ ;  /* 0x000000ffffc67224 */ /* 0x000fe200078e00ff */
[----:B------:R-:W-:Y:S01]  /*0b50*/  SHF.R.S32.HI R3, RZ, 0x1f, R4 ;  /* 0x0000001fff037819 */ /* 0x000fe20000011404 */
[----:B------:R-:W-:-:S03]  /*0b60*/  IMAD.MOV.U32 R192, RZ, RZ, RZ ;  /* 0x000000ffffc07224 */ /* 0x000fc600078e00ff */
[----:B------:R-:W-:-:S04]  /*0b70*/  LEA.HI R223, R3, R4, RZ, 0x3 ;  /* 0x0000000403df7211 */ /* 0x000fc800078f18ff */
[----:B------:R-:W-:Y:S01]  /*0b80*/  LOP3.LUT R217, R223, 0xfffffff8, RZ, 0xc0, !PT ;  /* 0xfffffff8dfd97812 */ /* 0x000fe200078ec0ff */
[----:B------:R-:W-:Y:S01]  /*0b90*/  UIADD3 UR4, UR4, 0x12400, URZ ;  /* 0x0001240004047890 */ /* 0x000fe2000fffe03f */
[----:B------:R-:W-:Y:S02]  /*0ba0*/  SHF.R.S32.HI R223, RZ, 0x3, R223 ;  /* 0x00000003ffdf7819 */ /* 0x000fe400000114df */
[----:B------:R-:W-:-:S05]  /*0bb0*/  IADD3 R217, R4, -R217, RZ ;  /* 0x800000d904d97210 */ /* 0x000fca0007ffe0ff */
[----:B------:R-:W-:-:S04]  /*0bc0*/  IMAD.SHL.U32 R213, R217, 0x8, RZ ;  /* 0x00000008d9d57824 */ /* 0x000fc800078e00ff */
[C---:B------:R-:W-:Y:S02]  /*0bd0*/  VIADD R216, R213.reuse, 0x80 ;  /* 0x00000080d5d87836 */ /* 0x040fe40000000000 */
[----:B------:R-:W-:Y:S01]  /*0be0*/  VIADD R215, R213, 0x40 ;  /* 0x00000040d5d77836 */ /* 0x000fe20000000000 */
[----:B--2---:R-:W-:Y:S02]  /*0bf0*/  R2UR UR5, R0 ;  /* 0x00000000000572ca */ /* 0x004fe400000e0000 */
[----:B------:R-:W-:-:S04]  /*0c00*/  LEA.HI R0, R3, R4, RZ, 0x7 ;  /* 0x0000000403007211 */ /* 0x000fc800078f38ff */
[----:B------:R-:W-:Y:S02]  /*0c10*/  LOP3.LUT R5, R0, 0xffffff80, RZ, 0xc0, !PT ;  /* 0xffffff8000057812 */ /* 0x000fe400078ec0ff */
[----:B------:R-:W-:-:S03]  /*0c20*/  SHF.R.S32.HI R12, RZ, 0x7, R0 ;  /* 0x00000007ff0c7819 */ /* 0x000fc60000011400 */
[----:B------:R-:W-:Y:S01]  /*0c30*/  IMAD.IADD R232, R4, 0x1, -R5 ;  /* 0x0000000104e87824 */ /* 0x000fe200078e0a05 */
[----:B------:R-:W-:Y:S01]  /*0c40*/  LEA.HI R5, R3, R4, RZ, 0x4 ;  /* 0x0000000403057211 */ /* 0x000fe200078f20ff */
[----:B------:R0:W-:Y:S01]  /*0c50*/  STL [R1+0x50], R12 ;  /* 0x0000500c01007387 */ /* 0x0001e20000100800 */
[----:B------:R-:W-:Y:S01]  /*0c60*/  LEA.HI R0, R0, R12, RZ, 0x1 ;  /* 0x0000000c00007211 */ /* 0x000fe200078f08ff */
[----:B------:R-:W-:Y:S01]  /*0c70*/  ULOP3.LUT UR5, UR5, 0x1, URZ, 0xfc, !UPT ;  /* 0x0000000105057892 */ /* 0x000fe2000f8efc3f */
[----:B------:R-:W-:Y:S02]  /*0c80*/  SHF.R.S32.HI R9, RZ, 0x1f, R232 ;  /* 0x0000001fff097819 */ /* 0x000fe400000114e8 */
[----:B------:R-:W-:Y:S02]  /*0c90*/  SHF.R.S32.HI R6, RZ, 0x4, R5 ;  /* 0x00000004ff067819 */ /* 0x000fe40000011405 */
[CC--:B------:R-:W-:Y:S02]  /*0ca0*/  LEA.HI R10, R9.reuse, R232.reuse, RZ, 0x2 ;  /* 0x000000e8090a7211 */ /* 0x0c0fe400078f10ff */
[----:B------:R-:W-:-:S02]  /*0cb0*/  LEA.HI R9, R9, R232, RZ, 0x5 ;  /* 0x000000e809097211 */ /* 0x000fc400078f28ff */
[--C-:B------:R-:W-:Y:S02]  /*0cc0*/  SHF.R.S32.HI R8, RZ, 0x2, R10.reuse ;  /* 0x00000002ff087819 */ /* 0x100fe4000001140a */
[----:B------:R-:W-:Y:S02]  /*0cd0*/  SHF.R.S32.HI R7, RZ, 0x1f, R10 ;  /* 0x0000001fff077819 */ /* 0x000fe4000001140a */
[----:B------:R-:W-:Y:S02]  /*0ce0*/  SHF.R.S32.HI R9, RZ, 0x5, R9 ;  /* 0x00000005ff097819 */ /* 0x000fe40000011409 */
[----:B------:R-:W-:Y:S02]  /*0cf0*/  LEA.HI R11, R7, R8, RZ, 0x3 ;  /* 0x00000008070b7211 */ /* 0x000fe400078f18ff */
[----:B------:R-:W-:Y:S02]  /*0d00*/  LEA.HI R7, R5, R6, RZ, 0x1 ;  /* 0x0000000605077211 */ /* 0x000fe400078f08ff */
[----:B------:R-:W-:-:S02]  /*0d10*/  LOP3.LUT R11, R11, 0xfffffff8, RZ, 0xc0, !PT ;  /* 0xfffffff80b0b7812 */ /* 0x000fc400078ec0ff */
[----:B------:R-:W-:Y:S02]  /*0d20*/  LOP3.LUT R7, R7, 0x1ffffffe, RZ, 0xc0, !PT ;  /* 0x1ffffffe07077812 */ /* 0x000fe400078ec0ff */
[----:B------:R-:W-:Y:S02]  /*0d30*/  IADD3 R8, R8, -R11, RZ ;  /* 0x8000000b08087210 */ /* 0x000fe40007ffe0ff */
[----:B------:R-:W-:Y:S01]  /*0d40*/  LOP3.LUT R0, R0, 0x3fffffe, RZ, 0xc0, !PT ;  /* 0x03fffffe00007812 */ /* 0x000fe200078ec0ff */
[----:B------:R-:W-:Y:S01]  /*0d50*/  IMAD.IADD R7, R6, 0x1, -R7 ;  /* 0x0000000106077824 */ /* 0x000fe200078e0a07 */
[-C--:B------:R-:W-:Y:S01]  /*0d60*/  LEA.HI R6, R3, R4.reuse, RZ, 0x5 ;  /* 0x0000000403067211 */ /* 0x080fe200078f28ff */
[----:B------:R-:W-:Y:S01]  /*0d70*/  IMAD R11, R9, 0x10, R8 ;  /* 0x00000010090b7824 */ /* 0x000fe200078e0208 */
[----:B------:R-:W-:Y:S01]  /*0d80*/  LEA.HI R8, R3, R4, RZ, 0x2 ;  /* 0x0000000403087211 */ /* 0x000fe200078f10ff */
[----:B------:R-:W-:Y:S01]  /*0d90*/  IMAD.IADD R0, R12, 0x1, -R0 ;  /* 0x000000010c007824 */ /* 0x000fe200078e0a00 */
[----:B------:R-:W-:-:S02]  /*0da0*/  LOP3.LUT R5, R5, 0x3fffff0, RZ, 0xc0, !PT ;  /* 0x03fffff005057812 */ /* 0x000fc400078ec0ff */
[----:B------:R-:W-:Y:S01]  /*0db0*/  LOP3.LUT R3, R8, 0xfffffffc, RZ, 0xc0, !PT ;  /* 0xfffffffc08037812 */ /* 0x000fe200078ec0ff */
[----:B------:R-:W-:Y:S01]  /*0dc0*/  IMAD R11, R0, 0x40, R11 ;  /* 0x00000040000b7824 */ /* 0x000fe200078e020b */
[--C-:B------:R-:W-:Y:S01]  /*0dd0*/  SHF.R.S32.HI R194, RZ, 0x2, R8.reuse ;  /* 0x00000002ffc27819 */ /* 0x100fe20000011408 */
[C---:B------:R-:W-:Y:S01]  /*0de0*/  IMAD.IADD R5, R4.reuse, 0x1, -R5 ;  /* 0x0000000104057824 */ /* 0x040fe200078e0a05 */
[----:B------:R-:W-:Y:S01]  /*0df0*/  SHF.R.S32.HI R9, RZ, 0x1f, R8 ;  /* 0x0000001fff097819 */ /* 0x000fe20000011408 */
[----:B------:R-:W-:Y:S01]  /*0e00*/  IMAD.IADD R222, R4, 0x1, -R3 ;  /* 0x0000000104de7824 */ /* 0x000fe200078e0a03 */
[----:B------:R-:W-:Y:S01]  /*0e10*/  SHF.R.S32.HI R6, RZ, 0x5, R6 ;  /* 0x00000005ff067819 */ /* 0x000fe20000011406 */
[----:B------:R-:W-:Y:S01]  /*0e20*/  VIADD R221, R194, 0x40 ;  /* 0x00000040c2dd7836 */ /* 0x000fe20000000000 */
[----:B------:R-:W-:Y:S01]  /*0e30*/  LEA.HI R9, R9, R194, RZ, 0x3 ;  /* 0x000000c209097211 */ /* 0x000fe200078f18ff */
[----:B------:R-:W-:Y:S01]  /*0e40*/  STL [R1+0x54], R11 ;  /* 0x0000540b01007387 */ /* 0x000fe20000100800 */
[----:B------:R-:W-:Y:S01]  /*0e50*/  SHF.L.U32 R22, R222, 0x2, RZ ;  /* 0x00000002de167819 */ /* 0x000fe200000006ff */
[----:B------:R-:W-:Y:S01]  /*0e60*/  IMAD.SHL.U32 R204, R221, 0x40, RZ ;  /* 0x00000040ddcc7824 */ /* 0x000fe200078e00ff */
[----:B------:R-:W-:Y:S01]  /*0e70*/  SHF.R.S32.HI R0, RZ, 0x1f, R221 ;  /* 0x0000001fff007819 */ /* 0x000fe200000114dd */
[----:B------:R-:W-:Y:S01]  /*0e80*/  IMAD R8, R6, 0x10, R5 ;  /* 0x0000001006087824 */ /* 0x000fe200078e0205 */
[----:B------:R-:W-:Y:S01]  /*0e90*/  LOP3.LUT R9, R9, 0xfffffff8, RZ, 0xc0, !PT ;  /* 0xfffffff809097812 */ /* 0x000fe200078ec0ff */
[----:B------:R-:W-:Y:S01]  /*0ea0*/  VIADD R200, R22, 0x20 ;  /* 0x0000002016c87836 */ /* 0x000fe20000000000 */
[----:B------:R-:W-:Y:S01]  /*0eb0*/  LEA.HI R0, R0, R221, RZ, 0x3 ;  /* 0x000000dd00007211 */ /* 0x000fe200078f18ff */
[----:B------:R-:W-:Y:S01]  /*0ec0*/  VIADD R199, R22, 0x40 ;  /* 0x0000004016c77836 */ /* 0x000fe20000000000 */
[----:B------:R-:W-:Y:S01]  /*0ed0*/  LOP3.LUT R204, R204, 0x1c0, RZ, 0xc0, !PT ;  /* 0x000001c0cccc7812 */ /* 0x000fe200078ec0ff */
[----:B------:R-:W-:Y:S01]  /*0ee0*/  IMAD.IADD R214, R194, 0x1, -R9 ;  /* 0x00000001c2d67824 */ /* 0x000fe200078e0a09 */
[----:B------:R-:W-:Y:S01]  /*0ef0*/  IADD3 R196, R22, R200, RZ ;  /* 0x000000c816c47210 */ /* 0x000fe20007ffe0ff */
[----:B------:R-:W-:Y:S01]  /*0f00*/  IMAD.SHL.U32 R0, R0, 0x40, RZ ;  /* 0x0000004000007824 */ /* 0x000fe200078e00ff */
[----:B0-----:R-:W-:Y:S01]  /*0f10*/  SHF.R.U32.HI R12, RZ, 0x3, R204 ;  /* 0x00000003ff0c7819 */ /* 0x001fe200000116cc */
[----:B------:R-:W-:Y:S01]  /*0f20*/  IMAD.IADD R197, R22, 0x1, R199 ;  /* 0x0000000116c57824 */ /* 0x000fe200078e02c7 */
[----:B------:R-:W-:Y:S01]  /*0f30*/  SHF.R.S32.HI R3, RZ, 0x1f, R196 ;  /* 0x0000001fff037819 */ /* 0x000fe200000114c4 */
[----:B------:R-:W-:Y:S01]  /*0f40*/  IMAD.SHL.U32 R205, R214, 0x40, RZ ;  /* 0x00000040d6cd7824 */ /* 0x000fe200078e00ff */
[----:B------:R-:W-:Y:S01]  /*0f50*/  LOP3.LUT R209, R0, 0xfffffe00, RZ, 0xc0, !PT ;  /* 0xfffffe0000d17812 */ /* 0x000fe200078ec0ff */
[----:B------:R-:W-:Y:S01]  /*0f60*/  IMAD.SHL.U32 R207, R6, 0x200, RZ ;  /* 0x0000020006cf7824 */ /* 0x000fe200078e00ff */
[----:B------:R-:W-:Y:S01]  /*0f70*/  SHF.R.S32.HI R0, RZ, 0x1f, R197 ;  /* 0x0000001fff007819 */ /* 0x000fe200000114c5 */
[----:B------:R-:W-:Y:S01]  /*0f80*/  IMAD R8, R8, 0x8, R7 ;  /* 0x0000000808087824 */ /* 0x000fe200078e0207 */
[CC--:B------:R-:W-:Y:S01]  /*0f90*/  LEA.HI R224, R3.reuse, R196.reuse, RZ, 0x3 ;  /* 0x000000c403e07211 */ /* 0x0c0fe200078f18ff */
[----:B------:R-:W-:Y:S01]  /*0fa0*/  IMAD.SHL.U32 R18, R222, 0x8, RZ ;  /* 0x00000008de127824 */ /* 0x000fe200078e00ff */
[----:B------:R-:W-:Y:S01]  /*0fb0*/  LEA.HI R3, R3, R196, RZ, 0x6 ;  /* 0x000000c403037211 */ /* 0x000fe200078f30ff */
[----:B------:R-:W-:Y:S01]  /*0fc0*/  VIADD R201, R22, 0x30 ;  /* 0x0000003016c97836 */ /* 0x000fe20000000000 */
[----:B------:R-:W-:Y:S01]  /*0fd0*/  LEA.HI R4, R0, R197, RZ, 0x6 ;  /* 0x000000c500047211 */ /* 0x000fe200078f30ff */
[----:B------:R-:W-:Y:S01]  /*0fe0*/  VIADD R203, R22, 0x50 ;  /* 0x0000005016cb7836 */ /* 0x000fe20000000000 */
[----:B------:R-:W-:-:S02]  /*0ff0*/  LOP3.LUT R205, R205, 0x1c0, RZ, 0xc0, !PT ;  /* 0x000001c0cdcd7812 */ /* 0x000fc400078ec0ff */
[----:B------:R-:W-:Y:S01]  /*1000*/  LEA.HI R225, R0, R197, RZ, 0x3 ;  /* 0x000000c500e17211 */ /* 0x000fe200078f18ff */
[----:B------:R-:W-:Y:S01]  /*1010*/  IMAD.SHL.U32 R0, R3, 0x80, RZ ;  /* 0x0000008003007824 */ /* 0x000fe200078e00ff */
[----:B------:R-:W-:Y:S01]  /*1020*/  SHF.R.U32.HI R206, RZ, 0x3, R205 ;  /* 0x00000003ffce7819 */ /* 0x000fe200000116cd */
[----:B------:R-:W-:Y:S01]  /*1030*/  IMAD.SHL.U32 R4, R4, 0x80, RZ ;  /* 0x0000008004047824 */ /* 0x000fe200078e00ff */
[C-C-:B------:R-:W-:Y:S02]  /*1040*/  LOP3.LUT R3, R205.reuse, 0x38, R224.reuse, 0xf8, !PT ;  /* 0x00000038cd037812 */ /* 0x140fe400078ef8e0 */
[C---:B------:R-:W-:Y:S02]  /*1050*/  LOP3.LUT R6, R204.reuse, 0x38, R224, 0xf8, !PT ;  /* 0x00000038cc067812 */ /* 0x040fe400078ef8e0 */
[--C-:B------:R-:W-:Y:S02]  /*1060*/  LOP3.LUT R5, R205, 0x38, R225.reuse, 0xf8, !PT ;  /* 0x00000038cd057812 */ /* 0x100fe400078ef8e1 */
[----:B------:R-:W-:-:S02]  /*1070*/  LOP3.LUT R7, R204, 0x38, R225, 0xf8, !PT ;  /* 0x00000038cc077812 */ /* 0x000fc400078ef8e1 */
[----:B------:R-:W-:Y:S02]  /*1080*/  LOP3.LUT R0, R0, 0xffffe000, RZ, 0xc0, !PT ;  /* 0xffffe00000007812 */ /* 0x000fe400078ec0ff */
[----:B------:R-:W-:Y:S02]  /*1090*/  LOP3.LUT R3, R3, R206, RZ, 0x3c, !PT ;  /* 0x000000ce03037212 */ /* 0x000fe400078e3cff */
[----:B------:R-:W-:Y:S02]  /*10a0*/  LOP3.LUT R6, R6, R12, RZ, 0x3c, !PT ;  /* 0x0000000c06067212 */ /* 0x000fe400078e3cff */
[----:B------:R-:W-:Y:S02]  /*10b0*/  LOP3.LUT R4, R4, 0xffffe000, RZ, 0xc0, !PT ;  /* 0xffffe00004047812 */ /* 0x000fe400078ec0ff */
[----:B------:R-:W-:Y:S02]  /*10c0*/  LOP3.LUT R5, R5, R206, RZ, 0x3c, !PT ;  /* 0x000000ce05057212 */ /* 0x000fe400078e3cff */
[----:B------:R-:W-:-:S02]  /*10d0*/  LOP3.LUT R7, R7, R12, RZ, 0x3c, !PT ;  /* 0x0000000c07077212 */ /* 0x000fc400078e3cff */
[-C--:B------:R-:W-:Y:S02]  /*10e0*/  IADD3 R237, R3, R0.reuse, R207 ;  /* 0x0000000003ed7210 */ /* 0x080fe40007ffe0cf */
[----:B------:R-:W-:Y:S02]  /*10f0*/  IADD3 R6, R6, R0, R209 ;  /* 0x0000000006067210 */ /* 0x000fe40007ffe0d1 */
[-C--:B------:R-:W-:Y:S02]  /*1100*/  IADD3 R5, R5, R4.reuse, R207 ;  /* 0x0000000405057210 */ /* 0x080fe40007ffe0cf */
[----:B------:R-:W-:Y:S01]  /*1110*/  IADD3 R7, R7, R4, R209 ;  /* 0x0000000407077210 */ /* 0x000fe20007ffe0d1 */
[----:B------:R-:W-:Y:S01]  /*1120*/  IMAD.U32 R4, RZ, RZ, UR4 ;  /* 0x00000004ff047e24 */ /* 0x000fe2000f8e00ff */
[----:B------:R-:W-:Y:S02]  /*1130*/  MOV R0, UR5 ;  /* 0x0000000500007c02 */ /* 0x000fe40008000f00 */
[----:B------:R-:W-:-:S02]  /*1140*/  LOP3.LUT R211, R10, 0x7ffffffc, RZ, 0xc0, !PT ;  /* 0x7ffffffc0ad37812 */ /* 0x000fc400078ec0ff */
[----:B------:R-:W-:Y:S01]  /*1150*/  IADD3 R202, R22, 0x10, RZ ;  /* 0x0000001016ca7810 */ /* 0x000fe20007ffe0ff */
[----:B------:R0:W-:Y:S01]  /*1160*/  STL [R1+0x40], R0 ;  /* 0x0000400001007387 */ /* 0x0001e20000100800 */
[----:B------:R-:W-:Y:S01]  /*1170*/  SHF.R.S32.HI R9, RZ, 0x1f, R215 ;  /* 0x0000001fff097819 */ /* 0x000fe200000114d7 */
[----:B------:R-:W-:Y:S01]  /*1180*/  IMAD.IADD R211, R232, 0x1, -R211 ;  /* 0x00000001e8d37824 */ /* 0x000fe200078e0ad3 */
[----:B------:R-:W-:Y:S01]  /*1190*/  SHF.R.S32.HI R231, RZ, 0x1f, R202 ;  /* 0x0000001fffe77819 */ /* 0x000fe200000114ca */
[----:B------:R1:W-:Y:S01]  /*11a0*/  STL [R1+0x44], R4 ;  /* 0x0000440401007387 */ /* 0x0003e20000100800 */
[----:B------:R-:W-:Y:S02]  /*11b0*/  SHF.R.S32.HI R230, RZ, 0x1f, R200 ;  /* 0x0000001fffe67819 */ /* 0x000fe400000114c8 */
[----:B------:R-:W-:Y:S02]  /*11c0*/  SHF.R.S32.HI R229, RZ, 0x1f, R201 ;  /* 0x0000001fffe57819 */ /* 0x000fe400000114c9 */
[----:B------:R-:W-:-:S02]  /*11d0*/  SHF.R.S32.HI R228, RZ, 0x1f, R199 ;  /* 0x0000001fffe47819 */ /* 0x000fc400000114c7 */
[----:B0-----:R-:W-:Y:S02]  /*11e0*/  LEA.HI R0, R222, R222, RZ, 0x1 ;  /* 0x000000dede007211 */ /* 0x001fe400078f08ff */
[----:B------:R-:W-:Y:S02]  /*11f0*/  SHF.R.S32.HI R227, RZ, 0x1f, R203 ;  /* 0x0000001fffe37819 */ /* 0x000fe400000114cb */
[----:B-1----:R-:W-:Y:S02]  /*1200*/  SHF.R.S32.HI R4, RZ, 0x1f, R216 ;  /* 0x0000001fff047819 */ /* 0x002fe400000114d8 */
[----:B------:R-:W-:Y:S02]  /*1210*/  SHF.L.U32 R4, R8, 0x3, RZ ;  /* 0x0000000308047819 */ /* 0x000fe400000006ff */
[----:B------:R-:W-:Y:S02]  /*1220*/  LOP3.LUT R3, R0, 0x1ffffffe, RZ, 0xc0, !PT ;  /* 0x1ffffffe00037812 */ /* 0x000fe400078ec0ff */
[----:B------:R-:W-:Y:S01]  /*1230*/  SHF.R.S32.HI R0, RZ, 0x1f, R213 ;  /* 0x0000001fff007819 */ /* 0x000fe200000114d5 */
[----:B------:R0:W-:Y:S01]  /*1240*/  STL [R1+0x58], R4 ;  /* 0x0000580401007387 */ /* 0x0001e20000100800 */
[----:B------:R-:W-:Y:S01]  /*1250*/  LOP3.LUT R0, R204, 0x38, R18, 0xf8, !PT ;  /* 0x00000038cc007812 */ /* 0x000fe200078ef812 */
[----:B------:R-:W-:Y:S01]  /*1260*/  IMAD.IADD R3, R222, 0x1, -R3 ;  /* 0x00000001de037824 */ /* 0x000fe200078e0a03 */
[----:B------:R-:W-:-:S02]  /*1270*/  SHF.R.S32.HI R224, RZ, 0x3, R224 ;  /* 0x00000003ffe07819 */ /* 0x000fc400000114e0 */
[----:B------:R-:W-:Y:S01]  /*1280*/  LOP3.LUT R0, R209, R0, R12, 0xf6, !PT ;  /* 0x00000000d1007212 */ /* 0x000fe200078ef60c */
[----:B------:R-:W-:Y:S01]  /*1290*/  IMAD R212, R3, 0x8, R11 ;  /* 0x0000000803d47824 */ /* 0x000fe200078e020b */
[----:B------:R-:W-:Y:S02]  /*12a0*/  SHF.R.S32.HI R225, RZ, 0x3, R225 ;  /* 0x00000003ffe17819 */ /* 0x000fe400000114e1 */
[----:B------:R-:W-:Y:S02]  /*12b0*/  LEA R236, R0, UR4, 0x1 ;  /* 0x0000000400ec7c11 */ /* 0x000fe4000f8e08ff */
[----:B------:R-:W-:Y:S02]  /*12c0*/  LEA R237, R237, UR4, 0x1 ;  /* 0x00000004eded7c11 */ /* 0x000fe4000f8e08ff */
[----:B------:R-:W-:Y:S02]  /*12d0*/  LEA R234, R6, UR4, 0x1 ;  /* 0x0000000406ea7c11 */ /* 0x000fe4000f8e08ff */
[----:B------:R-:W-:-:S02]  /*12e0*/  LEA R235, R5, UR4, 0x1 ;  /* 0x0000000405eb7c11 */ /* 0x000fc4000f8e08ff */
[----:B0-----:R-:W-:-:S07]  /*12f0*/  LEA R233, R7, UR4, 0x1 ;  /* 0x0000000407e97c11 */ /* 0x001fce000f8e08ff */
.L_x_5407:
[----:B------:R-:W-:Y:S01]  /*1300*/  ULDC.64 UR4, c[0x0][0xa28] ;  /* 0x00028a0000047ab9 */ /* 0x000fe20000000a00 */
[----:B0-2-4-:R-:W0:Y:S01]  /*1310*/  LDC.64 R6, c[0x0][0xa08] ;  /* 0x00028200ff067b82 */ /* 0x015e220000000a00 */
[----:B------:R-:W-:Y:S01]  /*1320*/  ISETP.NE.U32.AND P0, PT, RZ, UR4, PT ;  /* 0x00000004ff007c0c */ /* 0x000fe2000bf05070 */
[----:B------:R-:W-:Y:S01]  /*1330*/  IMAD.MOV.U32 R0, RZ, RZ, RZ ;  /* 0x000000ffff007224 */ /* 0x000fe200078e00ff */
[----:B------:R-:W-:Y:S01]  /*1340*/  ULDC UR6, c[0x0][0x424] ;  /* 0x0001090000067ab9 */ /* 0x000fe20000000800 */
[----:B------:R-:W-:Y:S01]  /*1350*/  IMAD.MOV.U32 R28, RZ, RZ, RZ ;  /* 0x000000ffff1c7224 */ /* 0x000fe200078e00ff */
[----:B------:R-:W-:Y:S01]  /*1360*/  ISETP.NE.AND.EX P0, PT, RZ, UR5, PT, P0 ;  /* 0x00000005ff007c0c */ /* 0x000fe2000bf05300 */
[----:B------:R-:W-:Y:S02]  /*1370*/  ULDC.64 UR4, c[0x0][0xa18] ;  /* 0x0002860000047ab9 */ /* 0x000fe40000000a00 */
[----:B------:R-:W-:-:S04]  /*1380*/  ISETP.NE.U32.AND P1, PT, RZ, UR4, PT ;  /* 0x00000004ff007c0c */ /* 0x000fc8000bf25070 */
[----:B------:R-:W-:Y:S01]  /*1390*/  ISETP.NE.AND.EX P1, PT, RZ, UR5, PT, P1 ;  /* 0x00000005ff007c0c */ /* 0x000fe2000bf25310 */
[----:B------:R-:W-:Y:S02]  /*13a0*/  ULDC.64 UR4, c[0x0][0xa08] ;  /* 0x0002820000047ab9 */ /* 0x000fe40000000a00 */
[----:B------:R-:W-:-:S03]  /*13b0*/  ISETP.NE.U32.AND P3, PT, RZ, UR4, PT ;  /* 0x00000004ff007c0c */ /* 0x000fc6000bf65070 */
[----:B-1----:R-:W1:Y:S01]  /*13c0*/  @P0 LDC.64 R4, c[0x0][0xa28] ;  /* 0x00028a00ff040b82 */ /* 0x002e620000000a00 */
[----:B------:R-:W-:Y:S01]  /*13d0*/  ISETP.NE.AND.EX P3, PT, RZ, UR5, PT, P3 ;  /* 0x00000005ff007c0c */ /* 0x000fe2000bf65330 */
[----:B0-----:R-:W-:-:S06]  /*13e0*/  IMAD.WIDE R10, R27, 0x4, R6 ;  /* 0x000000041b0a7825 */ /* 0x001fcc00078e0206 */
[----:B---3--:R-:W0:Y:S01]  /*13f0*/  @P1 LDC.64 R8, c[0x0][0xa18] ;  /* 0x00028600ff081b82 */ /* 0x008e220000000a00 */
[----:B------:R-:W-:Y:S02]  /*1400*/  ULDC UR4, c[0x0][0x288] ;  /* 0x0000a20000047ab9 */ /* 0x000fe40000000800 */
[----:B------:R-:W-:Y:S01]  /*1410*/  IMAD.U32 R193, RZ, RZ, UR4 ;  /* 0x00000004ffc17e24 */ /* 0x000fe2000f8e00ff */
[----:B------:R-:W-:Y:S02]  /*1420*/  ULDC.64 UR4, c[0x0][0x418] ;  /* 0x0001060000047ab9 */ /* 0x000fe40000000a00 */
[----:B------:R2:W5:Y:S01]  /*1430*/  @P3 LDG.E R28, desc[UR60][R10.64] ;  /* 0x0000003c0a1c3981 */ /* 0x000562000c1e1900 */
[----:B-1----:R-:W-:-:S05]  /*1440*/  @P0 IMAD.WIDE R4, R27, 0x4, R4 ;  /* 0x000000041b040825 */ /* 0x002fca00078e0204 */
[----:B------:R2:W5:Y:S01]  /*1450*/  @P0 LDG.E R0, desc[UR60][R4.64] ;  /* 0x0000003c04000981 */ /* 0x000562000c1e1900 */
[----:B0-----:R-:W-:-:S05]  /*1460*/  @P1 IMAD.WIDE R6, R27, 0x4, R8 ;  /* 0x000000041b061825 */ /* 0x001fca00078e0208 */
[----:B------:R2:W5:Y:S01]  /*1470*/  @P1 LDG.E R193, desc[UR60][R6.64] ;  /* 0x0000003c06c11981 */ /* 0x000562000c1e1900 */
[----:B------:R-:W-:-:S04]  /*1480*/  UISETP.NE.U32.AND UP0, UPT, UR4, URZ, UPT ;  /* 0x0000003f0400728c */ /* 0x000fc8000bf05070 */
[----:B------:R-:W-:-:S03]  /*1490*/  UISETP.NE.AND.EX UP0, UPT, UR5, URZ, UPT, UP0 ;  /* 0x0000003f0500728c */ /* 0x000fc6000bf05300 */
[----:B------:R-:W-:Y:S02]  /*14a0*/  ULDC.64 UR4, c[0x0][0xa20] ;  /* 0x0002880000047ab9 */ /* 0x000fe40000000a00 */
[----:B------:R-:W-:Y:S01]  /*14b0*/  ISETP.NE.U32.AND P2, PT, RZ, UR4, PT ;  /* 0x00000004ff007c0c */ /* 0x000fe2000bf45070 */
[----:B------:R-:W-:-:S03]  /*14c0*/  USEL UR4, UR6, 0x1, UP0 ;  /* 0x0000000106047887 */ /* 0x000fc60008000000 */
[----:B------:R-:W-:Y:S01]  /*14d0*/  ULDC UR6, c[0x0][0x2f0] ;  /* 0x0000bc0000067ab9 */ /* 0x000fe20000000800 */
[----:B------:R-:W-:Y:S01]  /*14e0*/  ISETP.NE.AND.EX P2, PT, RZ, UR5, PT, P2 ;  /* 0x00000005ff007c0c */ /* 0x000fe2000bf45320 */
[----:B------:R-:W-:Y:S01]  /*14f0*/  UIMAD UR6, UR4, UR6, URZ ;  /* 0x00000006040672a4 */ /* 0x000fe2000f8e023f */
[----:B------:R-:W-:Y:S01]  /*1500*/  ULDC UR7, c[0x0][0x348] ;  /* 0x0000d20000077ab9 */ /* 0x000fe20000000800 */
[----:B------:R-:W-:Y:S01]  /*1510*/  MOV R218, R26 ;  /* 0x0000001a00da7202 */ /* 0x000fe20000000f00 */
[----:B------:R-:W-:Y:S01]  /*1520*/  IMAD.MOV.U32 R219, RZ, RZ, R27 ;  /* 0x000000ffffdb7224 */ /* 0x000fe200078e001b */
        /* <DEDUP_REMOVED lines=9> */
[----:B--2---:R-:W-:-:S07]  /*15c0*/  IMAD.IADD R193, R6, 0x1, -R193 ;  /* 0x0000000106c17824 */ /* 0x004fce00078e0ac1 */
.L_x_5121:
[----:B------:R-:W-:Y:S02]  /*15d0*/  IMAD.U32 R24, RZ, RZ, UR7 ;  /* 0x00000007ff187e24 */ /* 0x000fe4000f8e00ff */
[----:B------:R-:W-:Y:S01]  /*15e0*/  IMAD.U32 R29, RZ, RZ, UR6 ;  /* 0x00000006ff1d7e24 */ /* 0x000fe2000f8e00ff */
[----:B------:R-:W-:Y:S06]  /*15f0*/  @!P2 BRA `(.L_x_5122) ;  /* 0x000000000010a947 */ /* 0x000fec0003800000 */
[----:B------:R-:W0:Y:S02]  /*1600*/  LDC.64 R4, c[0x0][0xa20] ;  /* 0x00028800ff047b82 */ /* 0x000e240000000a00 */
[----:B0-----:R-:W-:-:S05]  /*1610*/  IMAD.WIDE R4, R27, 0x4, R4 ;  /* 0x000000041b047825 */ /* 0x001fca00078e0204 */
[----:B------:R0:W5:Y:S01]  /*1620*/  LDG.E R29, desc[UR60][R4.64] ;  /* 0x0000003c041d7981 */ /* 0x000162000c1e1900 */
[----:B------:R-:W-:Y:S05]  /*1630*/  BRA `(.L_x_5123) ;  /* 0x0000000000107947 */ /* 0x000fea0003800000 */
.L_x_5122:
[----:B------:R-:W-:Y:S05]  /*1640*/  @!P3 BRA `(.L_x_5123) ;  /* 0x00000000000cb947 */ /* 0x000fea0003800000 */
[----:B------:R-:W2:Y:S04]  /*1650*/  LDG.E R4, desc[UR60][R10.64] ;  /* 0x0000003c0a047981 */ /* 0x000ea8000c1e1900 */
[----:B------:R-:W2:Y:S02]  /*1660*/  LDG.E R29, desc[UR60][R10.64+0x4] ;  /* 0x0000043c0a1d7981 */ /* 0x000ea4000c1e1900 */
[----:B--2---:R-:W-:-:S07]  /*1670*/  IMAD.IADD R29, R29, 0x1, -R4 ;  /* 0x000000011d1d7824 */ /* 0x004fce00078e0a04 */
.L_x_5123:
[----:B------:R-:W-:Y:S01]  /*1680*/  ULDC.64 UR4, c[0x0][0xa10] ;  /* 0x0002840000047ab9 */ /* 0x000fe20000000a00 */
[----:B------:R-:W1:Y:S01]  /*1690*/  LDC R9, c[0x0][0x448] ;  /* 0x00011200ff097b82 */ /* 0x000e620000000800 */
[----:B------:R-:W-:-:S04]  /*16a0*/  ISETP.NE.U32.AND P0, PT, RZ, UR4, PT ;  /* 0x00000004ff007c0c */ /* 0x000fc8000bf05070 */
[----:B------:R-:W-:Y:S01]  /*16b0*/  ISETP.NE.AND.EX P0, PT, RZ, UR5, PT, P0 ;  /* 0x00000005ff007c0c */ /* 0x000fe2000bf05300 */
[----:B------:R-:W-:Y:S02]  /*16c0*/  ULDC.64 UR4, c[0x0][0xa30] ;  /* 0x00028c0000047ab9 */ /* 0x000fe40000000a00 */
[----:B------:R-:W-:Y:S01]  /*16d0*/  ISETP.NE.U32.AND P1, PT, RZ, UR4, PT ;  /* 0x00000004ff007c0c */ /* 0x000fe2000bf25070 */
[----:B------:R-:W2:Y:S03]  /*16e0*/  LDC.64 R12, c[0x0][0x9e0] ;  /* 0x00027800ff0c7b82 */ /* 0x000ea60000000a00 */
[----:B------:R-:W-:-:S06]  /*16f0*/  ISETP.NE.AND.EX P1, PT, RZ, UR5, PT, P1 ;  /* 0x00000005ff007c0c */ /* 0x000fcc000bf25310 */
[----:B0-----:R-:W0:Y:S08]  /*1700*/  @P0 LDC.64 R4, c[0x0][0xa10] ;  /* 0x00028400ff040b82 */ /* 0x001e300000000a00 */
[----:B------:R-:W3:Y:S01]  /*1710*/  @P1 LDC.64 R6, c[0x0][0xa30] ;  /* 0x00028c00ff061b82 */ /* 0x000ee20000000a00 */
[----:B0-----:R-:W-:-:S05]  /*1720*/  @P0 IMAD.WIDE R4, R27, 0x4, R4 ;  /* 0x000000041b040825 */ /* 0x001fca00078e0204 */
[----:B------:R-:W4:Y:S04]  /*1730*/  @P0 LDG.E R3, desc[UR60][R4.64] ;  /* 0x0000003c04030981 */ /* 0x000f28000c1e1900 */
[----:B------:R-:W4:Y:S01]  /*1740*/  @P0 LDG.E R8, desc[UR60][R4.64+0x4] ;  /* 0x0000043c04080981 */ /* 0x000f22000c1e1900 */
[----:B-----5:R-:W-:Y:S01]  /*1750*/  MOV R146, R29 ;  /* 0x0000001d00927202 */ /* 0x020fe20000000f00 */
[----:B---3--:R-:W-:-:S05]  /*1760*/  @P1 IMAD.WIDE R6, R27, 0x4, R6 ;  /* 0x000000041b061825 */ /* 0x008fca00078e0206 */
[----:B------:R0:W5:Y:S01]  /*1770*/  @P1 LDG.E R146, desc[UR60][R6.64] ;  /* 0x0000003c06921981 */ /* 0x000162000c1e1900 */
[----:B-1----:R-:W-:Y:S01]  /*1780*/  ISETP.NE.AND P1, PT, R9, 0x1, PT ;  /* 0x000000010900780c */ /* 0x002fe20003f25270 */
[----:B------:R-:W-:Y:S01]  /*1790*/  IMAD.IADD R11, R29, 0x1, -R0 ;  /* 0x000000011d0b7824 */ /* 0x000fe200078e0a00 */
[----:B--2---:R-:W-:Y:S01]  /*17a0*/  ISETP.GE.AND P2, PT, R13, 0x1, PT ;  /* 0x000000010d00780c */ /* 0x004fe20003f46270 */
[----:B------:R-:W-:-:S10]  /*17b0*/  IMAD.SHL.U32 R208, R25, 0x80, RZ ;  /* 0x0000008019d07824 */ /* 0x000fd400078e00ff */
[----:B------:R-:W1:Y:S08]  /*17c0*/  @P1 LDC R10, c[0x0][0x44c] ;  /* 0x00011300ff0a1b82 */ /* 0x000e700000000800 */
[----:B------:R-:W2:Y:S01]  /*17d0*/  @P1 LDC R9, c[0x0][0x450] ;  /* 0x00011400ff091b82 */ /* 0x000ea20000000800 */
[----:B----4-:R-:W-:Y:S02]  /*17e0*/  @P0 IMAD.IADD R24, R8, 0x1, -R3 ;  /* 0x0000000108180824 */ /* 0x010fe400078e0a03 */
[----:B------:R-:W-:-:S02]  /*17f0*/  VIADD R3, R208, 0x7f ;  /* 0x0000007fd0037836 */ /* 0x000fc40000000000 */
[----:B------:R-:W-:Y:S02]  /*1800*/  IMAD.IADD R195, R11, 0x1, R24 ;  /* 0x000000010bc37824 */ /* 0x000fe400078e0218 */
[----:B-1----:R-:W-:-:S03]  /*1810*/  @P1 IMAD.HI.U32 R4, R3, R10, RZ ;  /* 0x0000000a03041227 */ /* 0x002fc600078e00ff */
[C---:B------:R-:W-:Y:S02]  /*1820*/  IADD3 R0, R195.reuse, 0x5f, RZ ;  /* 0x0000005fc3007810 */ /* 0x040fe40007ffe0ff */
[----:B--2---:R-:W-:Y:S02]  /*1830*/  @P1 SHF.R.U32.HI R3, RZ, R9, R4 ;  /* 0x00000009ff031219 */ /* 0x004fe40000011604 */
[----:B------:R-:W-:Y:S01]  /*1840*/  IADD3 R4, R195, 0x1, -R193 ;  /* 0x00000001c3047810 */ /* 0x000fe20007ffe8c1 */
[----:B------:R-:W-:-:S04]  /*1850*/  IMAD.HI R0, R0, 0x2aaaaaab, RZ ;  /* 0x2aaaaaab00007827 */ /* 0x000fc800078e02ff */
[----:B0-----:R-:W-:Y:S01]  /*1860*/  IMAD.IADD R7, R4, 0x1, R3 ;  /* 0x0000000104077824 */ /* 0x001fe200078e0203 */
[----:B------:R-:W-:-:S04]  /*1870*/  SHF.R.U32.HI R151, RZ, 0x1f, R0 ;  /* 0x0000001fff977819 */ /* 0x000fc80000011600 */
[----:B------:R-:W-:Y:S01]  /*1880*/  LEA.HI.SX32 R151, R0, R151, 0x1c ;  /* 0x0000009700977211 */ /* 0x000fe200078fe2ff */
[----:B------:R-:W-:Y:S01]  /*1890*/  IMAD.IADD R0, R7, 0x1, R12 ;  /* 0x0000000107007824 */ /* 0x000fe200078e020c */
        /* <DEDUP_REMOVED lines=12> */
.L_x_5126:
[----:B------:R-:W-:-:S13]  /*1960*/  ISETP.NE.AND P0, PT, R13, 0x1, PT ;  /* 0x000000010d00780c */ /* 0x000fda0003f05270 */
[----:B------:R-:W0:Y:S02]  /*1970*/  @P0 LDC.64 R4, c[0x0][0x9e8] ;  /* 0x00027a00ff040b82 */ /* 0x000e240000000a00 */
[----:B0-----:R-:W-:-:S05]  /*1980*/  @P0 IMAD.HI.U32 R4, R3, R4, RZ ;  /* 0x0000000403040227 */ /* 0x001fca00078e00ff */
[----:B------:R-:W-:-:S07]  /*1990*/  @P0 SHF.R.U32.HI R3, RZ, R5, R4 ;  /* 0x00000005ff030219 */ /* 0x000fce0000011604 */
.L_x_5127:
[----:B------:R-:W-:Y:S05]  /*19a0*/  BSYNC B0 ;  /* 0x0000000000007941 */ /* 0x000fea0003800000 */
.L_x_5125:
[----:B------:R-:W-:-:S05]  /*19b0*/  IMAD R3, R3, R13, R13 ;  /* 0x0000000d03037224 */ /* 0x000fca00078e020d */
[----:B------:R-:W-:-:S07]  /*19c0*/  VIMNMX R0, R0, R3, PT ;  /* 0x0000000300007248 */ /* 0x000fce0003fe0100 */
.L_x_5124:
[----:B------:R-:W0:Y:S01]  /*19d0*/  @P1 LDC R3, c[0x0][0x44c] ;  /* 0x00011300ff031b82 */ /* 0x000e220000000800 */
[----:B------:R-:W-:Y:S01]  /*19e0*/  IADD3 R150, R195, -R193, RZ ;  /* 0x800000c1c3967210 */ /* 0x000fe20007ffe0ff */
[----:B------:R-:W-:-:S06]  /*19f0*/  ULDC UR4, c[0x0][0x9dc] ;  /* 0x0002770000047ab9 */ /* 0x000fcc0000000800 */
[----:B------:R-:W1:Y:S01]  /*1a00*/  @P1 LDC R5, c[0x0][0x450] ;  /* 0x00011400ff051b82 */ /* 0x000e620000000800 */
[----:B0-----:R-:W-:-:S04]  /*1a10*/  @P1 IMAD.HI.U32 R4, R208, R3, RZ ;  /* 0x00000003d0041227 */ /* 0x001fc800078e00ff */
[----:B------:R-:W-:Y:S01]  /*1a20*/  IMAD.MOV.U32 R3, RZ, RZ, R208 ;  /* 0x000000ffff037224 */ /* 0x000fe200078e00d0 */
        /* <DEDUP_REMOVED lines=14> */
.L_x_5130:
[----:B------:R-:W-:-:S13]  /*1b10*/  ISETP.NE.AND P0, PT, R13, 0x1, PT ;  /* 0x000000010d00780c */ /* 0x000fda0003f05270 */
[----:B------:R-:W0:Y:S02]  /*1b20*/  @P0 LDC.64 R6, c[0x0][0x9e8] ;  /* 0x00027a00ff060b82 */ /* 0x000e240000000a00 */
[----:B0-----:R-:W-:-:S05]  /*1b30*/  @P0 IMAD.HI.U32 R6, R3, R6, RZ ;  /* 0x0000000603060227 */ /* 0x001fca00078e00ff */
[----:B------:R-:W-:-:S07]  /*1b40*/  @P0 SHF.R.U32.HI R3, RZ, R7, R6 ;  /* 0x00000007ff030219 */ /* 0x000fce0000011606 */
.L_x_5131:
[----:B------:R-:W-:Y:S05]  /*1b50*/  BSYNC B0 ;  /* 0x0000000000007941 */ /* 0x000fea0003800000 */
.L_x_5129:
[----:B------:R-:W-:-:S05]  /*1b60*/  IMAD R3, R3, R13, RZ ;  /* 0x0000000d03037224 */ /* 0x000fca00078e02ff */
[----:B------:R-:W-:-:S07]  /*1b70*/  VIMNMX R4, R4, R3, !PT ;  /* 0x0000000304047248 */ /* 0x000fce0007fe0100 */
.L_x_5128:
[----:B------:R-:W-:Y:S01]  /*1b80*/  VIADD R0, R0, 0x5f ;  /* 0x0000005f00007836 */ /* 0x000fe20000000000 */
[----:B------:R-:W-:Y:S01]  /*1b90*/  PLOP3.LUT P2, PT, PT, PT, PT, 0x80, 0x0 ;  /* 0x000000000000781c */ /* 0x000fe20003f4f070 */
[----:B------:R-:W-:-:S04]  /*1ba0*/  IMAD.HI R4, R4, 0x2aaaaaab, RZ ;  /* 0x2aaaaaab04047827 */ /* 0x000fc800078e02ff */
[----:B------:R-:W-:Y:S01]  /*1bb0*/  IMAD.HI R0, R0, 0x2aaaaaab, RZ ;  /* 0x2aaaaaab00007827 */ /* 0x000fe200078e02ff */
[----:B------:R-:W-:-:S04]  /*1bc0*/  SHF.R.U32.HI R5, RZ, 0x1f, R4 ;  /* 0x0000001fff057819 */ /* 0x000fc80000011604 */
[----:B------:R-:W-:Y:S02]  /*1bd0*/  SHF.R.U32.HI R3, RZ, 0x1f, R0 ;  /* 0x0000001fff037819 */ /* 0x000fe40000011600 */
[----:B------:R-:W-:Y:S02]  /*1be0*/  LEA.HI.SX32 R5, R4, R5, 0x1c ;  /* 0x0000000504057211 */ /* 0x000fe400078fe2ff */
[----:B------:R-:W-:Y:S02]  /*1bf0*/  LEA.HI.SX32 R0, R0, R3, 0x1c ;  /* 0x0000000300007211 */ /* 0x000fe400078fe2ff */
[----:B------:R-:W-:Y:S02]  /*1c00*/  VIMNMX R5, RZ, R5, !PT ;  /* 0x00000005ff057248 */ /* 0x000fe40007fe0100 */
[----:B------:R-:W-:-:S03]  /*1c10*/  VIMNMX R0, R151, R0, PT ;  /* 0x0000000097007248 */ /* 0x000fc60003fe0100 */
[--C-:B------:R-:W-:Y:S02]  /*1c20*/  IMAD R5, R5, 0x60, -R11.reuse ;  /* 0x0000006005057824 */ /* 0x100fe400078e0a0b */
[----:B------:R-:W-:-:S03]  /*1c30*/  IMAD R3, R0, 0x60, -R11 ;  /* 0x0000006000037824 */ /* 0x000fc600078e0a0b */
[----:B------:R-:W-:Y:S02]  /*1c40*/  VIMNMX R5, RZ, R5, !PT ;  /* 0x00000005ff057248 */ /* 0x000fe40007fe0100 */
[----:B------:R-:W-:-:S03]  /*1c50*/  VIMNMX R0, R3, R24, PT ;  /* 0x0000001803007248 */ /* 0x000fc60003fe0100 */
[----:B------:R-:W-:Y:S01]  /*1c60*/  IMAD.WIDE.U32 R132, R5, -0x55555555, RZ ;  /* 0xaaaaaaab05847825 */ /* 0x000fe200078e00ff */
[----:B------:R-:W-:-:S04]  /*1c70*/  ISETP.GT.AND P0, PT, R0, R5, PT ;  /* 0x000000050000720c */ /* 0x000fc80003f04270 */
[----:B------:R-:W-:-:S05]  /*1c80*/  SHF.R.U32.HI R132, RZ, 0x6, R133 ;  /* 0x00000006ff847819 */ /* 0x000fca0000011685 */
[----:B------:R-:W-:-:S04]  /*1c90*/  IMAD.MOV.U32 R25, RZ, RZ, R132 ;  /* 0x000000ffff197224 */ /* 0x000fc800078e0084 */
[----:B------:R-:W-:-:S04]  /*1ca0*/  @P0 VIADD R0, R0, 0x5f ;  /* 0x0000005f00000836 */ /* 0x000fc80000000000 */
[----:B------:R-:W-:-:S05]  /*1cb0*/  @P0 IMAD.HI R0, R0, 0x2aaaaaab, RZ ;  /* 0x2aaaaaab00000827 */ /* 0x000fca00078e02ff */
[----:B------:R-:W-:-:S04]  /*1cc0*/  @P0 SHF.R.U32.HI R3, RZ, 0x1f, R0 ;  /* 0x0000001fff030819 */ /* 0x000fc80000011600 */
[----:B------:R-:W-:-:S04]  /*1cd0*/  @P0 LEA.HI.SX32 R25, R0, R3, 0x1c ;  /* 0x0000000300190211 */ /* 0x000fc800078fe2ff */
        /* <DEDUP_REMOVED lines=22> */
.L_x_5134:
[----:B------:R-:W-:Y:S05]  /*1e40*/  BSYNC B6 ;  /* 0x0000000000067941 */ /* 0x000fea0003800000 */
.L_x_5133:
        /* <DEDUP_REMOVED lines=19> */
[----:B-1---5:R-:W-:Y:S05]  /*1f80*/  CALL.ABS.NOINC R14 ;  /* 0x000000000e007343 */ /* 0x022fea0003c00000 */
.L_x_5136:
[----:B------:R-:W-:Y:S05]  /*1f90*/  BSYNC B6 ;  /* 0x0000000000067941 */ /* 0x000fea0003800000 */
.L_x_5135:
[----:B------:R-:W-:Y:S01]  /*1fa0*/  ULDC.64 UR4, c[0x0][0x9f8] ;  /* 0x00027e0000047ab9 */ /* 0x000fe20000000a00 */
[----:B------:R-:W2:Y:S01]  /*1fb0*/  LDL.LU R30, [R1] ;  /* 0x00000000011e7983 */ /* 0x000ea20000300800 */
[----:B------:R-:W-:Y:S01]  /*1fc0*/  ISETP.NE.U32.AND P0, PT, RZ, UR4, PT ;  /* 0x00000004ff007c0c */ /* 0x000fe2000bf05070 */
[----:B------:R-:W0:Y:S01]  /*1fd0*/  LDC.64 R104, c[0x0][0x300] ;  /* 0x0000c000ff687b82 */ /* 0x000e220000000a00 */
[----:B------:R-:W-:Y:S01]  /*1fe0*/  ULDC UR8, c[0x0][0x2f4] ;  /* 0x0000bd0000087ab9 */ /* 0x000fe20000000800 */
[----:B------:R-:W-:Y:S02]  /*1ff0*/  SHF.R.S32.HI R10, RZ, 0x1f, R26 ;  /* 0x0000001fff0a7819 */ /* 0x000fe4000001141a */
[----:B------:R-:W-:Y:S01]  /*2000*/  SHF.R.S32.HI R19, RZ, 0x1f, R18 ;  /* 0x0000001fff137819 */ /* 0x000fe20000011412 */
[----:B------:R-:W-:Y:S01]  /*2010*/  IMAD.IADD R123, R28, 0x1, R29 ;  /* 0x000000011c7b7824 */ /* 0x000fe200078e021d */
[----:B------:R-:W-:Y:S01]  /*2020*/  ISETP.NE.AND.EX P0, PT, RZ, UR5, PT, P0 ;  /* 0x00000005ff007c0c */ /* 0x000fe2000bf05300 */
[----:B------:R-:W-:Y:S01]  /*2030*/  ULDC.64 UR4, c[0x0][0x330] ;  /* 0x0000cc0000047ab9 */ /* 0x000fe20000000a00 */
[----:B------:R-:W1:Y:S01]  /*2040*/  LDC.64 R98, c[0x0][0x408] ;  /* 0x00010200ff627b82 */ /* 0x000e620000000a00 */
[----:B------:R-:W-:Y:S01]  /*2050*/  ULDC.64 UR6, c[0x0][0x308] ;  /* 0x0000c20000067ab9 */ /* 0x000fe20000000a00 */
[----:B------:R-:W-:-:S06]  /*2060*/  SHF.R.S32.HI R148, RZ, 0x1f, R194 ;  /* 0x0000001fff947819 */ /* 0x000fcc00000114c2 */
[----:B------:R-:W3:Y:S08]  /*2070*/  LDC.64 R92, c[0x0][0x3f8] ;  /* 0x0000fe00ff5c7b82 */ /* 0x000ef00000000a00 */
[----:B------:R-:W4:Y:S08]  /*2080*/  @P0 LDC.64 R4, c[0x0][0x9f8] ;  /* 0x00027e00ff040b82 */ /* 0x000f300000000a00 */
[----:B------:R-:W3:Y:S01]  /*2090*/  LDC R125, c[0x0][0x3f4] ;  /* 0x0000fd00ff7d7b82 */ /* 0x000ee20000000800 */
[----:B----4-:R-:W-:-:S05]  /*20a0*/  @P0 IMAD.WIDE R4, R27, 0x4, R4 ;  /* 0x000000041b040825 */ /* 0x010fca00078e0204 */
[----:B------:R4:W2:Y:S01]  /*20b0*/  @P0 LDG.E R27, desc[UR60][R4.64] ;  /* 0x0000003c041b0981 */ /* 0x0008a2000c1e1900 */
[----:B------:R-:W-:Y:S01]  /*20c0*/  ISETP.GE.AND P1, PT, R196, UR8, PT ;  /* 0x00000008c4007c0c */ /* 0x000fe2000bf26270 */
[----:B------:R-:W-:Y:S01]  /*20d0*/  IMAD R3, R10, UR4, RZ ;  /* 0x000000040a037c24 */ /* 0x000fe2000f8e02ff */
[----:B------:R-:W-:Y:S01]  /*20e0*/  ISETP.GE.AND P0, PT, R18, UR8, PT ;  /* 0x0000000812007c0c */ /* 0x000fe2000bf06270 */
[C---:B------:R-:W-:Y:S01]  /*20f0*/  IMAD.WIDE.U32 R106, R26.reuse, UR4, R18 ;  /* 0x000000041a6a7c25 */ /* 0x040fe2000f8e0012 */
[----:B------:R-:W-:Y:S01]  /*2100*/  SEL R0, RZ, 0xffffffff, P1 ;  /* 0xffffffffff007807 */ /* 0x000fe20000800000 */
[----:B------:R-:W3:Y:S01]  /*2110*/  S2R R152, SR_TID.X ;  /* 0x0000000000987919 */ /* 0x000ee20000002100 */
[----:B------:R-:W-:Y:S01]  /*2120*/  SHF.R.S32.HI R9, RZ, 0x1f, R123 ;  /* 0x0000001fff097819 */ /* 0x000fe2000001147b */
[----:B------:R-:W-:Y:S01]  /*2130*/  IMAD R3, R26, UR5, R3 ;  /* 0x000000051a037c24 */ /* 0x000fe2000f8e0203 */
[----:B------:R-:W-:Y:S01]  /*2140*/  ULDC.64 UR4, c[0x0][0xa08] ;  /* 0x0002820000047ab9 */ /* 0x000fe20000000a00 */
[----:B----4-:R-:W-:Y:S01]  /*2150*/  IMAD.SHL.U32 R5, R0, 0x2, RZ ;  /* 0x0000000200057824 */ /* 0x010fe200078e00ff */
[----:B------:R-:W-:Y:S01]  /*2160*/  SEL R4, RZ, 0x1, P0 ;  /* 0x00000001ff047807 */ /* 0x000fe20000000000 */
[C---:B------:R-:W-:Y:S01]  /*2170*/  VIADD R0, R18.reuse, 0x60 ;  /* 0x0000006012007836 */ /* 0x040fe20000000000 */
[----:B------:R-:W-:Y:S01]  /*2180*/  ISETP.GE.AND P0, PT, R197, UR8, PT ;  /* 0x00000008c5007c0c */ /* 0x000fe2000bf06270 */
[----:B------:R-:W-:Y:S01]  /*2190*/  IMAD.IADD R107, R107, 0x1, R3 ;  /* 0x000000016b6b7824 */ /* 0x000fe200078e0203 */
[----:B------:R-:W-:Y:S01]  /*21a0*/  IADD3 R3, R18, 0x80, RZ ;  /* 0x0000008012037810 */ /* 0x000fe20007ffe0ff */
[----:B0-----:R-:W-:Y:S01]  /*21b0*/  IMAD R12, R9, R104, RZ ;  /* 0x00000068090c7224 */ /* 0x001fe200078e02ff */
[----:B------:R-:W-:Y:S01]  /*21c0*/  ISETP.GE.AND P1, PT, R0, UR8, PT ;  /* 0x0000000800007c0c */ /* 0x000fe2000bf26270 */
[----:B-1----:R-:W-:Y:S01]  /*21d0*/  IMAD.WIDE.U32 R100, R194, R98, R18 ;  /* 0x00000062c2647225 */ /* 0x002fe200078e0012 */
[----:B------:R-:W-:-:S02]  /*21e0*/  LOP3.LUT R6, R5, 0x2, R4, 0xe2, !PT ;  /* 0x0000000205067812 */ /* 0x000fc400078ee204 */
[----:B------:R-:W-:Y:S01]  /*21f0*/  SEL R7, RZ, 0x4, P0 ;  /* 0x00000004ff077807 */ /* 0x000fe20000000000 */
[----:B------:R-:W-:Y:S01]  /*2200*/  IMAD.WIDE.U32 R4, R123, R104, RZ ;  /* 0x000000687b047225 */ /* 0x000fe200078e00ff */
[----:B------:R-:W-:Y:S02]  /*2210*/  SEL R8, RZ, 0x8, P1 ;  /* 0x00000008ff087807 */ /* 0x000fe40000800000 */
[----:B------:R-:W-:Y:S01]  /*2220*/  ISETP.GE.AND P2, PT, R3, UR8, PT ;  /* 0x0000000803007c0c */ /* 0x000fe2000bf46270 */
[----:B------:R-:W-:Y:S01]  /*2230*/  IMAD R11, R123, R105, R12 ;  /* 0x000000697b0b7224 */ /* 0x000fe200078e020c */
[----:B------:R-:W-:Y:S01]  /*2240*/  LOP3.LUT R6, R8, R6, R7, 0xfe, !PT ;  /* 0x0000000608067212 */ /* 0x000fe200078efe07 */
[----:B---3--:R-:W-:Y:S01]  /*2250*/  IMAD.WIDE.U32 R94, R194, R92, R18 ;  /* 0x0000005cc25e7225 */ /* 0x008fe200078e0012 */
[----:B------:R-:W-:Y:S02]  /*2260*/  SEL R7, RZ, 0x10, P2 ;  /* 0x00000010ff077807 */ /* 0x000fe40001000000 */
[----:B------:R-:W-:Y:S01]  /*2270*/  ISETP.NE.U32.AND P0, PT, RZ, UR4, PT ;  /* 0x00000004ff007c0c */ /* 0x000fe2000bf05070 */
[----:B------:R-:W-:Y:S01]  /*2280*/  IMAD.IADD R5, R5, 0x1, R11 ;  /* 0x0000000105057824 */ /* 0x000fe200078e020b */
[----:B------:R-:W-:Y:S01]  /*2290*/  LOP3.LUT R20, R6, R7, RZ, 0xfc, !PT ;  /* 0x0000000706147212 */ /* 0x000fe200078efcff */
[----:B------:R-:W-:Y:S01]  /*22a0*/  IMAD R11, R10, UR6, RZ ;  /* 0x000000060a0b7c24 */ /* 0x000fe2000f8e02ff */
[----:B------:R-:W-:Y:S01]  /*22b0*/  ISETP.NE.AND.EX P0, PT, RZ, UR5, PT, P0 ;  /* 0x00000005ff007c0c */ /* 0x000fe2000bf05300 */
[----:B------:R-:W-:Y:S01]  /*22c0*/  IMAD.WIDE.U32 R4, R26, UR6, R4 ;  /* 0x000000061a047c25 */ /* 0x000fe2000f8e0004 */
[----:B------:R-:W-:Y:S01]  /*22d0*/  ULDC.64 UR4, c[0x0][0x310] ;  /* 0x0000c40000047ab9 */ /* 0x000fe20000000a00 */
[----:B------:R-:W-:-:S02]  /*22e0*/  SHF.R.S32.HI R23, RZ, 0x1f, R22 ;  /* 0x0000001fff177819 */ /* 0x000fc40000011416 */
[----:B------:R-:W-:Y:S01]  /*22f0*/  IMAD R11, R26, UR7, R11 ;  /* 0x000000071a0b7c24 */ /* 0x000fe2000f8e020b */
[-C--:B------:R-:W-:Y:S01]  /*2300*/  ISETP.GE.AND P1, PT, R196, R125.reuse, PT ;  /* 0x0000007dc400720c */ /* 0x080fe20003f26270 */
[----:B------:R-:W-:Y:S01]  /*2310*/  IMAD.SHL.U32 R112, R92, 0x40, RZ ;  /* 0x000000405c707824 */ /* 0x000fe200078e00ff */
[----:B------:R-:W-:Y:S01]  /*2320*/  ISETP.GE.AND P3, PT, R197, R125, PT ;  /* 0x0000007dc500720c */ /* 0x000fe20003f66270 */
[----:B------:R-:W-:Y:S01]  /*2330*/  IMAD.IADD R5, R5, 0x1, R11 ;  /* 0x0000000105057824 */ /* 0x000fe200078e020b */
[----:B------:R-:W-:Y:S01]  /*2340*/  SHF.R.U32.HI R31, RZ, 0x3, R204 ;  /* 0x00000003ff1f7819 */ /* 0x000fe200000116cc */
[----:B------:R-:W-:Y:S01]  /*2350*/  IMAD.WIDE.U32 R102, R194, R98, R22 ;  /* 0x00000062c2667225 */ /* 0x000fe200078e0016 */
[----:B------:R-:W-:Y:S02]  /*2360*/  LOP3.LUT P2, RZ, R214, 0x4, RZ, 0xc0, !PT ;  /* 0x00000004d6ff7812 */ /* 0x000fe4000784c0ff */
[----:B------:R-:W-:Y:S01]  /*2370*/  SHF.L.U64.HI R111, R92, 0x6, R93 ;  /* 0x000000065c6f7819 */ /* 0x000fe2000001025d */
[----:B------:R-:W-:Y:S01]  /*2380*/  IMAD.WIDE.U32 R96, R194, R92, R22 ;  /* 0x0000005cc2607225 */ /* 0x000fe200078e0016 */
[----:B------:R-:W-:-:S02]  /*2390*/  SHF.L.U64.HI R136, R104, 0x6, R105 ;  /* 0x0000000668887819 */ /* 0x000fc40000010269 */
[----:B------:R-:W-:Y:S01]  /*23a0*/  SHF.L.U32 R110, R98, 0x6, RZ ;  /* 0x00000006626e7819 */ /* 0x000fe200000006ff */
[----:B------:R-:W-:Y:S01]  /*23b0*/  IMAD R133, R105, 0x60, RZ ;  /* 0x0000006069857824 */ /* 0x000fe200078e02ff */
[----:B------:R-:W-:Y:S01]  /*23c0*/  SHF.R.S32.HI R149, RZ, 0x1f, R221 ;  /* 0x0000001fff957819 */ /* 0x000fe200000114dd */
[----:B------:R-:W-:Y:S01]  /*23d0*/  IMAD.SHL.U32 R137, R104, 0x40, RZ ;  /* 0x0000004068897824 */ /* 0x000fe200078e00ff */
[----:B------:R-:W-:Y:S01]  /*23e0*/  LEA.HI R152, R152, 0x8, RZ, 0x19 ;  /* 0x0000000898987811 */ /* 0x000fe200078fc8ff */
[----:B------:R-:W-:Y:S01]  /*23f0*/  IMAD R135, R99, 0x60, RZ ;  /* 0x0000006063877824 */ /* 0x000fe200078e02ff */
[----:B--2---:R-:W-:-:S04]  /*2400*/  LOP3.LUT R30, R30, 0xfffffffe, RZ, 0xc0, !PT ;  /* 0xfffffffe1e1e7812 */ /* 0x004fc800078ec0ff */
[----:B------:R-:W-:-:S04]  /*2410*/  @P3 LOP3.LUT R30, R30, 0x1, RZ, 0xfc, !PT ;  /* 0x000000011e1e3812 */ /* 0x000fc800078efcff */
[----:B------:R-:W-:-:S04]  /*2420*/  LOP3.LUT R30, R30, 0xfffffffb, RZ, 0xc0, !PT ;  /* 0xfffffffb1e1e7812 */ /* 0x000fc800078ec0ff */
[----:B------:R-:W-:-:S05]  /*2430*/  @P2 LOP3.LUT R30, R30, 0x4, RZ, 0xfc, !PT ;  /* 0x000000041e1e2812 */ /* 0x000fca00078efcff */
[----:B------:R0:W-:Y:S01]  /*2440*/  STL [R1], R30 ;  /* 0x0000001e01007387 */ /* 0x0001e20000100800 */
[----:B------:R-:W-:Y:S02]  /*2450*/  SHF.R.S32.HI R6, RZ, 0x1f, R27 ;  /* 0x0000001fff067819 */ /* 0x000fe4000001141b */
[----:B------:R-:W-:Y:S02]  /*2460*/  SEL R27, R27, RZ, !P0 ;  /* 0x000000ff1b1b7207 */ /* 0x000fe40004000000 */
[----:B------:R-:W-:Y:S01]  /*2470*/  SEL R8, R6, RZ, !P0 ;  /* 0x000000ff06087207 */ /* 0x000fe20004000000 */
[----:B------:R-:W-:Y:S02]  /*2480*/  IMAD R6, R148, R98, RZ ;  /* 0x0000006294067224 */ /* 0x000fe400078e02ff */
[----:B------:R-:W-:-:S04]  /*2490*/  IMAD.WIDE.U32 R108, R27, UR4, R4 ;  /* 0x000000041b6c7c25 */ /* 0x000fc8000f8e0004 */
[----:B------:R-:W-:Y:S02]  /*24a0*/  IMAD R10, R8, UR4, RZ ;  /* 0x00000004080a7c24 */ /* 0x000fe4000f8e02ff */
[-C--:B------:R-:W-:Y:S02]  /*24b0*/  IMAD R4, R148, R104.reuse, RZ ;  /* 0x0000006894047224 */ /* 0x080fe400078e02ff */
[C---:B------:R-:W-:Y:S02]  /*24c0*/  IMAD R11, R194.reuse, R99, R6 ;  /* 0x00000063c20b7224 */ /* 0x040fe400078e0206 */
[----:B------:R-:W-:Y:S01]  /*24d0*/  IMAD R13, R27, UR5, R10 ;  /* 0x000000051b0d7c24 */ /* 0x000fe2000f8e020a */
[----:B------:R-:W-:Y:S01]  /*24e0*/  ULDC.64 UR4, c[0x0][0x338] ;  /* 0x0000ce0000047ab9 */ /* 0x000fe20000000a00 */
[----:B------:R-:W-:-:S04]  /*24f0*/  IMAD.WIDE.U32 R6, R194, R104, R18 ;  /* 0x00000068c2067225 */ /* 0x000fc800078e0012 */
[----:B------:R-:W-:Y:S01]  /*2500*/  IMAD R15, R194, R105, R4 ;  /* 0x00000069c20f7224 */ /* 0x000fe200078e0204 */
[----:B------:R-:W-:Y:S01]  /*2510*/  IADD3 R5, P0, R108, R6, RZ ;  /* 0x000000066c057210 */ /* 0x000fe20007f1e0ff */
[----:B------:R-:W-:Y:S02]  /*2520*/  IMAD.IADD R4, R109, 0x1, R13 ;  /* 0x000000016d047824 */ /* 0x000fe400078e020d */
[----:B------:R-:W-:Y:S02]  /*2530*/  IMAD R8, R8, UR4, RZ ;  /* 0x0000000408087c24 */ /* 0x000fe4000f8e02ff */
[----:B------:R-:W-:Y:S01]  /*2540*/  IMAD.IADD R103, R103, 0x1, R11 ;  /* 0x0000000167677824 */ /* 0x000fe200078e020b */
[----:B------:R-:W-:Y:S01]  /*2550*/  IADD3.X R6, R4, R7, R15, P0, !PT ;  /* 0x0000000704067210 */ /* 0x000fe200007fe40f */
[----:B------:R-:W-:Y:S01]  /*2560*/  IMAD R7, R148, R92, RZ ;  /* 0x0000005c94077224 */ /* 0x000fe200078e02ff */
[----:B------:R-:W-:Y:S01]  /*2570*/  ISETP.GE.AND P0, PT, R18, R125, PT ;  /* 0x0000007d1200720c */ /* 0x000fe20003f06270 */
[----:B------:R-:W-:Y:S01]  /*2580*/  IMAD.IADD R101, R11, 0x1, R101 ;  /* 0x000000010b657824 */ /* 0x000fe200078e0265 */
[C---:B------:R-:W-:Y:S01]  /*2590*/  SEL R11, R125.reuse, RZ, P1 ;  /* 0x000000ff7d0b7207 */ /* 0x040fe20000800000 */
[----:B------:R-:W-:Y:S01]  /*25a0*/  IMAD R13, R194, R93, R7 ;  /* 0x0000005dc20d7224 */ /* 0x000fe200078e0207 */
[----:B------:R-:W-:Y:S01]  /*25b0*/  SEL R7, R125, RZ, P0 ;  /* 0x000000ff7d077207 */ /* 0x000fe20000000000 */
[----:B------:R-:W-:Y:S01]  /*25c0*/  IMAD R33, R27, UR5, R8 ;  /* 0x000000051b217c24 */ /* 0x000fe2000f8e0208 */
[----:B------:R-:W-:Y:S01]  /*25d0*/  SEL R8, R125, RZ, P3 ;  /* 0x000000ff7d087207 */ /* 0x000fe20001800000 */
[----:B------:R-:W-:Y:S01]  /*25e0*/  IMAD.IADD R11, R196, 0x1, R11 ;  /* 0x00000001c40b7824 */ /* 0x000fe200078e020b */
[----:B------:R-:W-:Y:S01]  /*25f0*/  IADD3 R97, R97, R13, RZ ;  /* 0x0000000d61617210 */ /* 0x000fe20007ffe0ff */
[----:B------:R-:W-:Y:S01]  /*2600*/  IMAD.IADD R7, R18, 0x1, R7 ;  /* 0x0000000112077824 */ /* 0x000fe200078e0207 */
[----:B------:R-:W-:Y:S01]  /*2610*/  IADD3 R122, P3, R194, R123, RZ ;  /* 0x0000007bc27a7210 */ /* 0x000fe20007f7e0ff */
[----:B------:R-:W-:Y:S01]  /*2620*/  IMAD.IADD R21, R197, 0x1, R8 ;  /* 0x00000001c5157824 */ /* 0x000fe200078e0208 */
[----:B------:R-:W-:Y:S01]  /*2630*/  SHF.R.S32.HI R10, RZ, 0x1f, R11 ;  /* 0x0000001fff0a7819 */ /* 0x000fe2000001140b */
[----:B------:R-:W-:Y:S01]  /*2640*/  IMAD.IADD R95, R13, 0x1, R95 ;  /* 0x000000010d5f7824 */ /* 0x000fe200078e025f */
[----:B------:R-:W-:Y:S01]  /*2650*/  SHF.R.S32.HI R8, RZ, 0x1f, R7 ;  /* 0x0000001fff087819 */ /* 0x000fe20000011407 */
[----:B------:R-:W-:Y:S01]  /*2660*/  IMAD.WIDE.U32 R106, R27, UR4, R106 ;  /* 0x000000041b6a7c25 */ /* 0x000fe2000f8e006a */
[----:B------:R-:W-:-:S02]  /*2670*/  LEA.HI R12, R10, R11, RZ, 0x6 ;  /* 0x0000000b0a0c7211 */ /* 0x000fc400078f30ff */
[-C--:B------:R-:W-:Y:S01]  /*2680*/  LEA.HI R13, R8, R7.reuse, RZ, 0x3 ;  /* 0x00000007080d7211 */ /* 0x080fe200078f18ff */
[-C--:B-----5:R-:W-:Y:S01]  /*2690*/  IMAD.WIDE.U32 R94, R146, R92.reuse, R94 ;  /* 0x0000005c925e7225 */ /* 0x0a0fe200078e005e */
[----:B------:R-:W-:Y:S02]  /*26a0*/  LEA.HI R7, R8, R7, RZ, 0x6 ;  /* 0x0000000708077211 */ /* 0x000fe400078f30ff */
[----:B------:R-:W-:Y:S01]  /*26b0*/  LEA.HI R14, R10, R11, RZ, 0x3 ;  /* 0x0000000b0a0e7211 */ /* 0x000fe200078f18ff */
[----:B------:R-:W-:Y:S01]  /*26c0*/  IMAD.WIDE.U32 R96, R146, R92, R96 ;  /* 0x0000005c92607225 */ /* 0x000fe200078e0060 */
[----:B------:R-:W-:Y:S02]  /*26d0*/  SHF.R.S32.HI R8, RZ, 0x6, R7 ;  /* 0x00000006ff087819 */ /* 0x000fe40000011407 */
[----:B------:R-:W-:Y:S01]  /*26e0*/  SHF.R.S32.HI R12, RZ, 0x6, R12 ;  /* 0x00000006ff0c7819 */ /* 0x000fe2000001140c */
[----:B------:R-:W-:Y:S01]  /*26f0*/  IMAD.WIDE.U32 R104, R104, 0x60, RZ ;  /* 0x0000006068687825 */ /* 0x000fe200078e00ff */
[----:B------:R-:W-:-:S02]  /*2700*/  LOP3.LUT R11, R205, 0x38, R14, 0xf8, !PT ;  /* 0x00000038cd0b7812 */ /* 0x000fc400078ef80e */
[----:B------:R-:W-:Y:S01]  /*2710*/  SHF.R.S32.HI R26, RZ, 0x1f, R21 ;  /* 0x0000001fff1a7819 */ /* 0x000fe20000011415 */
[C---:B------:R-:W-:Y:S01]  /*2720*/  IMAD R144, R8.reuse, 0x1800, R207 ;  /* 0x0000180008907824 */ /* 0x040fe200078e02cf */
[----:B------:R-:W-:Y:S01]  /*2730*/  LOP3.LUT R7, R205, 0x38, R13, 0xf8, !PT ;  /* 0x00000038cd077812 */ /* 0x000fe200078ef80d */
[----:B------:R-:W-:Y:S01]  /*2740*/  IMAD R142, R8, 0x1800, R209 ;  /* 0x00001800088e7824 */ /* 0x000fe200078e02d1 */
[----:B------:R-:W-:Y:S01]  /*2750*/  LOP3.LUT R10, R204, 0x38, R13, 0xf8, !PT ;  /* 0x00000038cc0a7812 */ /* 0x000fe200078ef80d */
[C---:B------:R-:W-:Y:S01]  /*2760*/  IMAD R143, R12.reuse, 0x1800, R207 ;  /* 0x000018000c8f7824 */ /* 0x040fe200078e02cf */
[----:B------:R-:W-:Y:S01]  /*2770*/  LOP3.LUT R8, R11, R206, RZ, 0x3c, !PT ;  /* 0x000000ce0b087212 */ /* 0x000fe200078e3cff */
[----:B------:R-:W-:Y:S01]  /*2780*/  IMAD R140, R12, 0x1800, R209 ;  /* 0x000018000c8c7824 */ /* 0x000fe200078e02d1 */
[----:B------:R-:W-:Y:S01]  /*2790*/  LEA.HI R27, R26, R21, RZ, 0x3 ;  /* 0x000000151a1b7211 */ /* 0x000fe200078f18ff */
[----:B------:R-:W-:Y:S01]  /*27a0*/  IMAD.WIDE.U32 R102, R146, R98, R102 ;  /* 0x0000006292667225 */ /* 0x000fe200078e0066 */
[----:B------:R-:W-:-:S02]  /*27b0*/  LOP3.LUT R7, R7, R206, RZ, 0x3c, !PT ;  /* 0x000000ce07077212 */ /* 0x000fc400078e3cff */
[----:B------:R-:W-:Y:S01]  /*27c0*/  LEA.HI R21, R26, R21, RZ, 0x6 ;  /* 0x000000151a157211 */ /* 0x000fe200078f30ff */
[----:B------:R-:W-:Y:S01]  /*27d0*/  IMAD.IADD R143, R143, 0x1, R8 ;  /* 0x000000018f8f7824 */ /* 0x000fe200078e0208 */
[-C--:B------:R-:W-:Y:S01]  /*27e0*/  LOP3.LUT R15, R10, R31.reuse, RZ, 0x3c, !PT ;  /* 0x0000001f0a0f7212 */ /* 0x080fe200078e3cff */
[----:B------:R-:W-:Y:S01]  /*27f0*/  IMAD.IADD R144, R144, 0x1, R7 ;  /* 0x0000000190907824 */ /* 0x000fe200078e0207 */
[----:B------:R-:W-:Y:S01]  /*2800*/  LOP3.LUT R10, R204, 0x38, R14, 0xf8, !PT ;  /* 0x00000038cc0a7812 */ /* 0x000fe200078ef80e */
[----:B------:R-:W-:Y:S01]  /*2810*/  IMAD.WIDE.U32 R100, R146, R98, R100 ;  /* 0x0000006292647225 */ /* 0x000fe200078e0064 */
[----:B------:R-:W-:Y:S02]  /*2820*/  SHF.R.S32.HI R8, RZ, 0x6, R21 ;  /* 0x00000006ff087819 */ /* 0x000fe40000011415 */
[----:B------:R-:W-:Y:S01]  /*2830*/  LOP3.LUT R7, R205, 0x38, R27, 0xf8, !PT ;  /* 0x00000038cd077812 */ /* 0x000fe200078ef81b */
[----:B------:R-:W-:Y:S01]  /*2840*/  IMAD.X R123, R9, 0x1, R148, P3 ;  /* 0x00000001097b7824 */ /* 0x000fe200018e0694 */
[----:B------:R-:W-:Y:S01]  /*2850*/  LOP3.LUT R11, R10, R31, RZ, 0x3c, !PT ;  /* 0x0000001f0a0b7212 */ /* 0x000fe200078e3cff */
[----:B------:R-:W-:Y:S01]  /*2860*/  IMAD R141, R8, 0x1800, R207 ;  /* 0x00001800088d7824 */ /* 0x000fe200078e02cf */
[----:B------:R-:W-:Y:S01]  /*2870*/  IADD3 R142, R142, R15, RZ ;  /* 0x0000000f8e8e7210 */ /* 0x000fe20007ffe0ff */
[----:B------:R-:W-:Y:S01]  /*2880*/  IMAD R139, R8, 0x1800, R209 ;  /* 0x00001800088b7824 */ /* 0x000fe200078e02d1 */
[----:B------:R-:W-:Y:S01]  /*2890*/  LOP3.LUT R8, R7, R206, RZ, 0x3c, !PT ;  /* 0x000000ce07087212 */ /* 0x000fe200078e3cff */
[----:B------:R-:W-:Y:S01]  /*28a0*/  IMAD.IADD R140, R140, 0x1, R11 ;  /* 0x000000018c8c7824 */ /* 0x000fe200078e020b */
[----:B------:R-:W-:Y:S01]  /*28b0*/  SHF.R.S32.HI R11, RZ, 0x1f, R146 ;  /* 0x0000001fff0b7819 */ /* 0x000fe20000011492 */
[----:B------:R-:W-:Y:S01]  /*28c0*/  IMAD.SHL.U32 R125, R125, 0x2, RZ ;  /* 0x000000027d7d7824 */ /* 0x000fe200078e00ff */
[----:B------:R-:W-:Y:S01]  /*28d0*/  LOP3.LUT R15, R204, 0x38, R27, 0xf8, !PT ;  /* 0x00000038cc0f7812 */ /* 0x000fe200078ef81b */
[----:B------:R-:W-:Y:S01]  /*28e0*/  IMAD.IADD R141, R141, 0x1, R8 ;  /* 0x000000018d8d7824 */ /* 0x000fe200078e0208 */
[----:B------:R-:W-:Y:S01]  /*28f0*/  SHF.R.S32.HI R120, RZ, 0x3, R13 ;  /* 0x00000003ff787819 */ /* 0x000fe2000001140d */
[----:B------:R-:W-:Y:S01]  /*2900*/  VIADD R8, R18, 0xa0 ;  /* 0x000000a012087836 */ /* 0x000fe20000000000 */
[----:B------:R-:W-:Y:S01]  /*2910*/  LOP3.LUT R10, R15, R31, RZ, 0x3c, !PT ;  /* 0x0000001f0f0a7212 */ /* 0x000fe200078e3cff */
[C---:B------:R-:W-:Y:S01]  /*2920*/  IMAD R7, R11.reuse, R98, RZ ;  /* 0x000000620b077224 */ /* 0x040fe200078e02ff */
[----:B------:R-:W-:Y:S01]  /*2930*/  SHF.R.S32.HI R119, RZ, 0x3, R14 ;  /* 0x00000003ff777819 */ /* 0x000fe2000001140e */
[----:B------:R-:W-:Y:S01]  /*2940*/  IMAD R11, R11, R92, RZ ;  /* 0x0000005c0b0b7224 */ /* 0x000fe200078e02ff */
[----:B------:R-:W-:Y:S01]  /*2950*/  ISETP.GE.AND P2, PT, R8, UR8, PT ;  /* 0x0000000808007c0c */ /* 0x000fe2000bf46270 */
[----:B------:R-:W-:Y:S01]  /*2960*/  IMAD R15, R93, 0x60, RZ ;  /* 0x000000605d0f7824 */ /* 0x000fe200078e02ff */
[----:B------:R-:W-:Y:S01]  /*2970*/  LOP3.LUT R13, R13, 0xfffffff8, RZ, 0xc0, !PT ;  /* 0xfffffff80d0d7812 */ /* 0x000fe200078ec0ff */
[----:B------:R-:W-:Y:S01]  /*2980*/  IMAD R29, R146, R93, R11 ;  /* 0x0000005d921d7224 */ /* 0x000fe200078e020b */
[----:B------:R-:W-:Y:S01]  /*2990*/  LOP3.LUT R11, R205, 0x18, R18, 0xf8, !PT ;  /* 0x00000018cd0b7812 */ /* 0x000fe200078ef812 */
[----:B------:R-:W-:Y:S01]  /*29a0*/  IMAD.WIDE.U32 R92, R92, 0x60, RZ ;  /* 0x000000605c5c7825 */ /* 0x000fe200078e00ff */
[----:B------:R-:W-:-:S02]  /*29b0*/  SEL R21, RZ, 0x20, P2 ;  /* 0x00000020ff157807 */ /* 0x000fc40001000000 */
[----:B------:R-:W-:Y:S01]  /*29c0*/  LOP3.LUT R138, R11, R206, RZ, 0x3c, !PT ;  /* 0x000000ce0b8a7212 */ /* 0x000fe200078e3cff */
[----:B------:R-:W-:Y:S01]  /*29d0*/  IMAD R31, R146, R99, R7 ;  /* 0x00000063921f7224 */ /* 0x000fe200078e0207 */
[----:B------:R-:W-:Y:S01]  /*29e0*/  IADD3 R12, R29, R95, RZ ;  /* 0x0000005f1d0c7210 */ /* 0x000fe20007ffe0ff */
[----:B------:R-:W-:Y:S01]  /*29f0*/  IMAD.IADD R11, R97, 0x1, R29 ;  /* 0x00000001610b7824 */ /* 0x000fe200078e021d */
[----:B------:R-:W-:Y:S01]  /*2a00*/  SHF.L.U64.HI R7, R98, 0x6, R99 ;  /* 0x0000000662077819 */ /* 0x000fe20000010263 */
[----:B------:R-:W-:Y:S01]  /*2a10*/  IMAD.IADD R134, R93, 0x1, R15 ;  /* 0x000000015d867824 */ /* 0x000fe200078e020f */
[----:B------:R-:W-:Y:S01]  /*2a20*/  LOP3.LUT R29, R20, R21, RZ, 0xfc, !PT ;  /* 0x00000015141d7212 */ /* 0x000fe200078efcff */
[----:B------:R-:W-:Y:S01]  /*2a30*/  IMAD.WIDE.U32 R98, R98, 0x60, RZ ;  /* 0x0000006062627825 */ /* 0x000fe200078e00ff */
[----:B------:R-:W-:Y:S02]  /*2a40*/  LOP3.LUT R14, R14, 0xfffffff8, RZ, 0xc0, !PT ;  /* 0xfffffff80e0e7812 */ /* 0x000fe400078ec0ff */
[----:B------:R-:W-:Y:S01]  /*2a50*/  LOP3.LUT R15, R27, 0xfffffff8, RZ, 0xc0, !PT ;  /* 0xfffffff81b0f7812 */ /* 0x000fe200078ec0ff */
[----:B------:R-:W-:Y:S01]  /*2a60*/  IMAD.IADD R139, R139, 0x1, R10 ;  /* 0x000000018b8b7824 */ /* 0x000fe200078e020a */
[----:B------:R-:W-:Y:S01]  /*2a70*/  SHF.R.S32.HI R118, RZ, 0x3, R27 ;  /* 0x00000003ff767819 */ /* 0x000fe2000001141b */
[----:B------:R-:W-:Y:S01]  /*2a80*/  IMAD.IADD R138, R207, 0x1, R138 ;  /* 0x00000001cf8a7824 */ /* 0x000fe200078e028a */
[----:B------:R-:W-:Y:S01]  /*2a90*/  LOP3.LUT R21, R29, 0x2, RZ, 0xc0, !PT ;  /* 0x000000021d157812 */ /* 0x000fe200078ec0ff */
[----:B------:R-:W-:Y:S01]  /*2aa0*/  IMAD.IADD R135, R99, 0x1, R135 ;  /* 0x0000000163877824 */ /* 0x000fe200078e0287 */
[----:B------:R-:W-:Y:S01]  /*2ab0*/  LOP3.LUT R26, R29, 0x4, RZ, 0xc0, !PT ;  /* 0x000000041d1a7812 */ /* 0x000fe200078ec0ff */
[----:B------:R-:W-:Y:S01]  /*2ac0*/  IMAD.IADD R9, R103, 0x1, R31 ;  /* 0x0000000167097824 */ /* 0x000fe200078e021f */
[----:B------:R-:W-:Y:S01]  /*2ad0*/  LOP3.LUT R27, R29, 0x8, RZ, 0xc0, !PT ;  /* 0x000000081d1b7812 */ /* 0x000fe200078ec0ff */
[----:B------:R-:W-:Y:S01]  /*2ae0*/  IMAD.IADD R10, R31, 0x1, R101 ;  /* 0x000000011f0a7824 */ /* 0x000fe200078e0265 */
[----:B------:R-:W-:Y:S01]  /*2af0*/  LOP3.LUT R28, R29, 0x10, RZ, 0xc0, !PT ;  /* 0x000000101d1c7812 */ /* 0x000fe200078ec0ff */
[----:B0-----:R-:W-:Y:S01]  /*2b00*/  IMAD.IADD R30, R107, 0x1, R33 ;  /* 0x000000016b1e7824 */ /* 0x001fe200078e0221 */
[----:B------:R-:W-:-:S02]  /*2b10*/  IADD3 R133, R105, R133, RZ ;  /* 0x0000008569857210 */ /* 0x000fc40007ffe0ff */
[----:B------:R-:W-:Y:S02]  /*2b20*/  LOP3.LUT R20, R20, 0x1, RZ, 0xc0, !PT ;  /* 0x0000000114147812 */ /* 0x000fe400078ec0ff */
[----:B------:R-:W-:Y:S02]  /*2b30*/  SHF.R.S32.HI R115, RZ, 0x1f, R13 ;  /* 0x0000001fff737819 */ /* 0x000fe4000001140d */
[----:B------:R-:W-:Y:S02]  /*2b40*/  SHF.R.S32.HI R114, RZ, 0x1f, R14 ;  /* 0x0000001fff727819 */ /* 0x000fe4000001140e */
[----:B------:R-:W-:Y:S02]  /*2b50*/  SHF.R.S32.HI R113, RZ, 0x1f, R15 ;  /* 0x0000001fff717819 */ /* 0x000fe4000001140f */
[----:B------:R-:W-:-:S07]  /*2b60*/  LOP3.LUT R29, R29, 0x20, RZ, 0xc0, !PT ;  /* 0x000000201d1d7812 */ /* 0x000fce00078ec0ff */
.L_x_5236:
[----:B--23--:R-:W2:Y:S01]  /*2b70*/  LDL.LU R33, [R1] ;  /* 0x0000000001217983 */ /* 0x00cea20000300800 */
[----:B------:R-:W-:Y:S01]  /*2b80*/  VIADD R41, R25, 0xffffffff ;  /* 0xffffffff19297836 */ /* 0x000fe20000000000 */
[----:B0-----:R-:W0:Y:S01]  /*2b90*/  LDC.64 R116, c[0x0][0x2e8] ;  /* 0x0000ba00ff747b82 */ /* 0x001e220000000a00 */
[----:B------:R-:W-:Y:S01]  /*2ba0*/  LOP3.LUT P5, RZ, R214, 0x4, RZ, 0xc0, !PT ;  /* 0x00000004d6ff7812 */ /* 0x000fe200078ac0ff */
[----:B------:R-:W-:Y:S01]  /*2bb0*/  IMAD R32, R16, 0x4800, R138 ;  /* 0x0000480010207824 */ /* 0x000fe200078e028a */
[----:B------:R-:W-:Y:S05]  /*2bc0*/  YIELD ;  /* 0x0000000000007946 */ /* 0x000fea0003800000 */
[----:B------:R-:W-:Y:S01]  /*2bd0*/  SHF.R.S32.HI R42, RZ, 0x1f, R41 ;  /* 0x0000001fff2a7819 */ /* 0x000fe20000011429 */
[-C--:B------:R-:W-:Y:S01]  /*2be0*/  IMAD R25, R133, R41.reuse, RZ ;  /* 0x0000002985197224 */ /* 0x080fe200078e02ff */
[----:B------:R-:W1:Y:S01]  /*2bf0*/  LDC R124, c[0x0][0x3f4] ;  /* 0x0000fd00ff7c7b82 */ /* 0x000e620000000800 */
[----:B------:R-:W-:Y:S01]  /*2c00*/  IMAD.WIDE.U32 R128, R104, R41, RZ ;  /* 0x0000002968807225 */ /* 0x000fe200078e00ff */
[----:B------:R-:W-:Y:S03]  /*2c10*/  BSSY B0, `(.L_x_5137) ;  /* 0x000073c000007945 */ /* 0x000fe60003800000 */
[----:B------:R-:W-:Y:S01]  /*2c20*/  IMAD R25, R42, R104, R25 ;  /* 0x000000682a197224 */ /* 0x000fe200078e0219 */
[-C--:B------:R-:W-:Y:S01]  /*2c30*/  IADD3 R31, P4, R5, R128.reuse, RZ ;  /* 0x00000080051f7210 */ /* 0x080fe20007f9e0ff */
[C---:B------:R-:W-:Y:S01]  /*2c40*/  VIADD R88, R32.reuse, 0x20 ;  /* 0x0000002020587836 */ /* 0x040fe20000000000 */
[----:B------:R-:W-:Y:S01]  /*2c50*/  @P5 IADD3 R88, R32, -0x20, RZ ;  /* 0xffffffe020585810 */ /* 0x000fe20007ffe0ff */
[----:B------:R-:W-:Y:S01]  /*2c60*/  IMAD.IADD R84, R129, 0x1, R25 ;  /* 0x0000000181547824 */ /* 0x000fe200078e0219 */
[----:B------:R-:W-:-:S03]  /*2c70*/  IADD3 R25, P2, P3, R5, R128, R137 ;  /* 0x0000008005197210 */ /* 0x000fc60007b5e089 */
[----:B------:R-:W-:Y:S01]  /*2c80*/  IMAD.X R40, R84, 0x1, R6, P4 ;  /* 0x0000000154287824 */ /* 0x000fe200020e0606 */
[----:B------:R-:W-:Y:S01]  /*2c90*/  IADD3.X R34, R6, R84, R136, P2, P3 ;  /* 0x0000005406227210 */ /* 0x000fe200017e6488 */
[----:B------:R-:W-:Y:S01]  /*2ca0*/  IMAD R88, R88, 0x2, R121 ;  /* 0x0000000258587824 */ /* 0x000fe200078e0279 */
[----:B------:R-:W-:Y:S02]  /*2cb0*/  ISETP.GT.AND P3, PT, R41, R132, PT ;  /* 0x000000842900720c */ /* 0x000fe40003f64270 */
[-C--:B0-----:R-:W-:Y:S02]  /*2cc0*/  LEA R36, P2, R25, R116.reuse, 0x1 ;  /* 0x0000007419247211 */ /* 0x081fe400078408ff */
[----:B------:R-:W-:Y:S02]  /*2cd0*/  LEA R38, P4, R31, R116, 0x1 ;  /* 0x000000741f267211 */ /* 0x000fe400078808ff */
[----:B------:R-:W-:Y:S01]  /*2ce0*/  LEA.HI.X R37, R25, R117, R34, 0x1, P2 ;  /* 0x0000007519257211 */ /* 0x000fe200010f0c22 */
[----:B------:R-:W-:Y:S01]  /*2cf0*/  IMAD.MOV.U32 R25, RZ, RZ, R41 ;  /* 0x000000ffff197224 */ /* 0x000fe200078e0029 */
[----:B-1----:R-:W-:-:S02]  /*2d00*/  ISETP.GE.AND P2, PT, R124, 0x1, PT ;  /* 0x000000017c00780c */ /* 0x002fc40003f46270 */
[----:B------:R-:W-:Y:S01]  /*2d10*/  LEA.HI.X R39, R31, R117, R40, 0x1, P4 ;  /* 0x000000751f277211 */ /* 0x000fe200020f0c28 */
[----:B------:R-:W-:Y:S01]  /*2d20*/  IMAD R31, R32, 0x2, R121 ;  /* 0x00000002201f7824 */ /* 0x000fe200078e0279 */
[----:B--2---:R-:W-:-:S04]  /*2d30*/  LOP3.LUT R33, R33, 0xfffffffd, RZ, 0xc0, !PT ;  /* 0xfffffffd21217812 */ /* 0x004fc800078ec0ff */
[----:B------:R-:W-:-:S05]  /*2d40*/  @P3 LOP3.LUT R33, R33, 0x2, RZ, 0xfc, !PT ;  /* 0x0000000221213812 */ /* 0x000fca00078efcff */
[----:B------:R0:W-:Y:S01]  /*2d50*/  STL [R1], R33 ;  /* 0x0000002101007387 */ /* 0x0001e20000100800 */
[----:B------:R-:W-:Y:S05]  /*2d60*/  @!P2 BRA `(.L_x_5138) ;  /* 0x0000006c00b8a947 */ /* 0x000fea0003800000 */
[----:B------:R-:W-:Y:S01]  /*2d70*/  ULDC.U8 UR4, c[0x0][0x410] ;  /* 0x0001040000047ab9 */ /* 0x000fe20000000000 */
[-C--:B0-----:R-:W-:Y:S01]  /*2d80*/  IMAD R33, R134, R41.reuse, RZ ;  /* 0x0000002986217224 */ /* 0x081fe200078e02ff */
[----:B------:R-:W-:Y:S01]  /*2d90*/  ISETP.NE.AND P2, PT, RZ, UR4, PT ;  /* 0x00000004ff007c0c */ /* 0x000fe2000bf45270 */
[-C--:B------:R-:W-:Y:S02]  /*2da0*/  IMAD R35, R135, R41.reuse, RZ ;  /* 0x0000002987237224 */ /* 0x080fe400078e02ff */
[----:B------:R-:W-:Y:S02]  /*2db0*/  IMAD R89, R25, -0x60, R24 ;  /* 0xffffffa019597824 */ /* 0x000fe400078e0218 */
[C---:B------:R-:W-:Y:S02]  /*2dc0*/  IMAD R33, R42.reuse, R92, R33 ;  /* 0x0000005c2a217224 */ /* 0x040fe400078e0221 */
[----:B------:R-:W-:Y:S01]  /*2dd0*/  IMAD R35, R42, R98, R35 ;  /* 0x000000622a237224 */ /* 0x000fe200078e0223 */
[----:B------:R-:W-:Y:S01]  /*2de0*/  VIMNMX R89, R89, 0x60, PT ;  /* 0x0000006059597848 */ /* 0x000fe20003fe0100 */
[----:B------:R-:W-:-:S04]  /*2df0*/  IMAD.WIDE.U32 R82, R92, R41, RZ ;  /* 0x000000295c527225 */ /* 0x000fc800078e00ff */
        /* <DEDUP_REMOVED lines=60> */
.L_x_5141:
[----:B------:R-:W-:Y:S05]  /*31c0*/  BSYNC B1 ;  /* 0x0000000000017941 */ /* 0x000fea0003800000 */
.L_x_5140:
        /* <DEDUP_REMOVED lines=56> */
.L_x_5143:
[----:B------:R-:W-:Y:S05]  /*3550*/  BSYNC B1 ;  /* 0x0000000000017941 */ /* 0x000fea0003800000 */
.L_x_5142:
[----:B01----:R-:W2:Y:S01]  /*3560*/  LDL R32, [R1+0x40] ;  /* 0x0000400001207983 */ /* 0x003ea20000100800 */
[----:B------:R-:W-:Y:S01]  /*3570*/  IMAD.MOV.U32 R33, RZ, RZ, R69 ;  /* 0x000000ffff217224 */ /* 0x000fe200078e0045 */
[----:B------:R-:W-:Y:S01]  /*3580*/  PRMT R145, R128, 0x5410, R129 ;  /* 0x0000541080917816 */ /* 0x000fe20000000081 */
[----:B------:R-:W-:Y:S02]  /*3590*/  IMAD.MOV.U32 R34, RZ, RZ, R76 ;  /* 0x000000ffff227224 */ /* 0x000fe400078e004c */
[----:B------:R-:W-:-:S05]  /*35a0*/  IMAD.MOV.U32 R35, RZ, RZ, R77 ;  /* 0x000000ffff237224 */ /* 0x000fca00078e004d */
[----:B------:R-:W-:Y:S01]  /*35b0*/  PRMT R165, R34, 0x5410, R35 ;  /* 0x0000541022a57816 */ /* 0x000fe20000000023 */
[----:B------:R-:W-:Y:S01]  /*35c0*/  IMAD.MOV.U32 R35, RZ, RZ, R117 ;  /* 0x000000ffff237224 */ /* 0x000fe200078e0075 */
[----:B------:R-:W-:-:S04]  /*35d0*/  MOV R34, R116 ;  /* 0x0000007400227202 */ /* 0x000fc80000000f00 */
[----:B------:R-:W-:Y:S01]  /*35e0*/  PRMT R167, R34, 0x5410, R35 ;  /* 0x0000541022a77816 */ /* 0x000fe20000000023 */
[----:B------:R-:W-:Y:S02]  /*35f0*/  IMAD.MOV.U32 R34, RZ, RZ, R70 ;  /* 0x000000ffff227224 */ /* 0x000fe400078e0046 */
[----:B------:R-:W-:-:S05]  /*3600*/  IMAD.MOV.U32 R35, RZ, RZ, R71 ;  /* 0x000000ffff237224 */ /* 0x000fca00078e0047 */
[----:B------:R-:W-:Y:S01]  /*3610*/  PRMT R161, R35, 0x5410, R34 ;  /* 0x0000541023a17816 */ /* 0x000fe20000000022 */
[----:B------:R-:W-:Y:S02]  /*3620*/  IMAD.MOV.U32 R34, RZ, RZ, R78 ;  /* 0x000000ffff227224 */ /* 0x000fe400078e004e */
[----:B------:R-:W-:-:S05]  /*3630*/  IMAD.MOV.U32 R35, RZ, RZ, R79 ;  /* 0x000000ffff237224 */ /* 0x000fca00078e004f */
[----:B------:R-:W-:Y:S01]  /*3640*/  PRMT R169, R34, 0x5410, R35 ;  /* 0x0000541022a97816 */ /* 0x000fe20000000023 */
[----:B------:R-:W-:Y:S01]  /*3650*/  IMAD.MOV.U32 R35, RZ, RZ, R127 ;  /* 0x000000ffff237224 */ /* 0x000fe200078e007f */
[----:B------:R-:W-:-:S04]  /*3660*/  MOV R34, R126 ;  /* 0x0000007e00227202 */ /* 0x000fc80000000f00 */
[----:B------:R-:W-:Y:S01]  /*3670*/  PRMT R171, R34, 0x5410, R35 ;  /* 0x0000541022ab7816 */ /* 0x000fe20000000023 */
[----:B-----5:R-:W-:Y:S02]  /*3680*/  IMAD.MOV.U32 R34, RZ, RZ, R41 ;  /* 0x000000ffff227224 */ /* 0x020fe400078e0029 */
[----:B------:R-:W-:Y:S01]  /*3690*/  IMAD.MOV.U32 R35, RZ, RZ, R44 ;  /* 0x000000ffff237224 */ /* 0x000fe200078e002c */
[----:B--2---:R-:W-:Y:S01]  /*36a0*/  R2UR UR4, R32 ;  /* 0x00000000200472ca */ /* 0x004fe200000e0000 */
[----:B------:R-:W-:-:S05]  /*36b0*/  IMAD.MOV.U32 R32, RZ, RZ, R68 ;  /* 0x000000ffff207224 */ /* 0x000fca00078e0044 */
[----:B------:R-:W-:Y:S01]  /*36c0*/  PRMT R160, R33, 0x5410, R32 ;  /* 0x0000541021a07816 */ /* 0x000fe20000000020 */
[----:B------:R-:W-:Y:S01]  /*36d0*/  IMAD.MOV.U32 R33, RZ, RZ, R73 ;  /* 0x000000ffff217224 */ /* 0x000fe200078e0049 */
[----:B------:R-:W-:-:S04]  /*36e0*/  MOV R32, R72 ;  /* 0x0000004800207202 */ /* 0x000fc80000000f00 */
[----:B------:R-:W-:Y:S01]  /*36f0*/  PRMT R164, R33, 0x5410, R32 ;  /* 0x0000541021a47816 */ /* 0x000fe20000000020 */
[----:B------:R-:W-:Y:S01]  /*3700*/  IMAD.MOV.U32 R32, RZ, RZ, R84 ;  /* 0x000000ffff207224 */ /* 0x000fe200078e0054 */
[----:B------:R-:W-:Y:S01]  /*3710*/  UISETP.NE.AND UP0, UPT, UR4, 0x3, UPT ;  /* 0x000000030400788c */ /* 0x000fe2000bf05270 */
[----:B------:R-:W-:-:S05]  /*3720*/  IMAD.MOV.U32 R33, RZ, RZ, R85 ;  /* 0x000000ffff217224 */ /* 0x000fca00078e0055 */
[----:B------:R-:W-:Y:S01]  /*3730*/  PRMT R166, R32, 0x5410, R33 ;  /* 0x0000541020a67816 */ /* 0x000fe20000000021 */
[----:B------:R-:W-:Y:S01]  /*3740*/  IMAD.MOV.U32 R32, RZ, RZ, R66 ;  /* 0x000000ffff207224 */ /* 0x000fe200078e0042 */
[----:B------:R-:W-:Y:S01]  /*3750*/  PLOP3.LUT P2, PT, PT, PT, UP0, 0x80, 0x0 ;  /* 0x000000000000781c */ /* 0x000fe20003f4f008 */
        /* <DEDUP_REMOVED lines=42> */
[----:B------:R-:W-:-:S04]  /*3a00*/  PRMT R163, R34, 0x5410, R35 ;  /* 0x0000541022a37816 */ /* 0x000fc80000000023 */
[----:B------:R-:W-:Y:S01]  /*3a10*/  PRMT R162, R32, 0x5410, R33 ;  /* 0x0000541020a27816 */ /* 0x000fe20000000021 */
[----:B------:R-:W-:Y:S06]  /*3a20*/  @!P2 BRA `(.L_x_5144) ;  /* 0x000000000004a947 */ /* 0x000fec0003800000 */
[----:B------:R-:W-:Y:S01]  /*3a30*/  BPT.TRAP 0x1 ;  /* 0x000000040000795c */ /* 0x000fe20000300000 */
.L_x_5144:
[----:B------:R-:W-:Y:S01]  /*3a40*/  IMAD R90, R16, 0x8, R2 ;  /* 0x00000008105a7824 */ /* 0x000fe200078e0202 */
[----:B------:R-:W-:Y:S01]  /*3a50*/  SHF.L.U32 R91, R198, 0x1f, RZ ;  /* 0x0000001fc65b7819 */ /* 0x000fe200000006ff */
[----:B------:R-:W-:Y:S03]  /*3a60*/  BSSY B1, `(.L_x_5145) ;  /* 0x0000003000017945 */ /* 0x000fe60003800000 */
[----:B------:R-:W0:Y:S02]  /*3a70*/  SYNCS.PHASECHK.TRANS64.TRYWAIT P5, [R90+URZ+0x30890], R91 ;  /* 0x0308905b5a0075a7 */ /* 0x000e2400080a017f */
[----:B0-----:R-:W-:Y:S05]  /*3a80*/  @!P5 BRA `(.L_x_5146) ;  /* 0x000002780094d947 */ /* 0x001fea0003800000 */
.L_x_5594:
[----:B------:R-:W-:Y:S05]  /*3a90*/  BSYNC B1 ;  /* 0x0000000000017941 */ /* 0x000fea0003800000 */
.L_x_5145:
        /* <DEDUP_REMOVED lines=10> */
[----:B--2---:R-:W-:Y:S01]  /*3b40*/  HADD2.F32 R156, -RZ, R33.H0_H0 ;  /* 0x20000021ff9c7230 */ /* 0x004fe20000004100 */
[----:B------:R-:W-:Y:S01]  /*3b50*/  SHF.R.U64 R116, R116, 0x10, R117 ;  /* 0x0000001074747819 */ /* 0x000fe20000001275 */
[----:B------:R-:W-:Y:S01]  /*3b60*/  HADD2.F32 R154, -RZ, R35.H1_H1 ;  /* 0x30000023ff9a7230 */ /* 0x000fe20000004100 */
[----:B------:R-:W-:Y:S01]  /*3b70*/  SHF.R.U32.HI R127, RZ, 0x10, R127 ;  /* 0x00000010ff7f7819 */ /* 0x000fe2000001167f */
[----:B------:R-:W-:Y:S01]  /*3b80*/  HADD2.F32 R153, -RZ, R126.H0_H0 ;  /* 0x2000007eff997230 */ /* 0x000fe20000004100 */
[----:B------:R-:W-:Y:S01]  /*3b90*/  SHF.R.U32.HI R117, RZ, 0x10, R117 ;  /* 0x00000010ff757819 */ /* 0x000fe20000011675 */
[----:B------:R-:W-:Y:S02]  /*3ba0*/  HADD2.F32 R126, -RZ, R33.H1_H1 ;  /* 0x30000021ff7e7230 */ /* 0x000fe40000004100 */
[----:B------:R-:W-:Y:S02]  /*3bb0*/  HADD2.F32 R155, -RZ, R116.H0_H0 ;  /* 0x20000074ff9b7230 */ /* 0x000fe40000004100 */
[----:B------:R-:W-:-:S02]  /*3bc0*/  HADD2.F32 R127, -RZ, R127.H0_H0 ;  /* 0x2000007fff7f7230 */ /* 0x000fc40000004100 */
[-C--:B------:R-:W-:Y:S01]  /*3bd0*/  FMUL.FTZ R33, R126, R153.reuse ;  /* 0x000000997e217220 */ /* 0x080fe20000410000 */
[C---:B------:R-:W-:Y:S01]  /*3be0*/  FMUL.FTZ R153, R156.reuse, R153 ;  /* 0x000000999c997220 */ /* 0x040fe20000410000 */
[----:B------:R-:W-:Y:S02]  /*3bf0*/  HADD2.F32 R157, -RZ, R117.H0_H0 ;  /* 0x20000075ff9d7230 */ /* 0x000fe40000004100 */
[----:B------:R-:W-:Y:S01]  /*3c00*/  FFMA.FTZ R33, R156, R155, -R33 ;  /* 0x0000009b9c217223 */ /* 0x000fe20000010821 */
[----:B------:R-:W-:Y:S02]  /*3c10*/  HADD2.F32 R156, -RZ, R35.H0_H0 ;  /* 0x20000023ff9c7230 */ /* 0x000fe40000004100 */
[----:B------:R-:W-:Y:S01]  /*3c20*/  FMUL.FTZ R35, R154, R127 ;  /* 0x0000007f9a237220 */ /* 0x000fe20000410000 */
[----:B------:R-:W-:Y:S01]  /*3c30*/  FFMA.FTZ R116, R126, R155, R153 ;  /* 0x0000009b7e747223 */ /* 0x000fe20000010099 */
[----:B------:R-:W-:Y:S02]  /*3c40*/  HADD2.F32 R117, -RZ, R171.H0_H0 ;  /* 0x200000abff757230 */ /* 0x000fe40000004100 */
[----:B------:R-:W-:Y:S01]  /*3c50*/  FMUL.FTZ R127, R156, R127 ;  /* 0x0000007f9c7f7220 */ /* 0x000fe20000410000 */
[----:B------:R-:W-:-:S02]  /*3c60*/  HADD2.F32 R126, -RZ, R32.H1_H1 ;  /* 0x30000020ff7e7230 */ /* 0x000fc40000004100 */
[-C--:B------:R-:W-:Y:S01]  /*3c70*/  FFMA.FTZ R35, R156, R157.reuse, -R35 ;  /* 0x0000009d9c237223 */ /* 0x080fe20000010823 */
[----:B------:R-:W-:Y:S02]  /*3c80*/  HADD2.F32 R156, -RZ, R32.H0_H0 ;  /* 0x20000020ff9c7230 */ /* 0x000fe40000004100 */
[----:B------:R-:W-:Y:S01]  /*3c90*/  FFMA.FTZ R154, R154, R157, R127 ;  /* 0x0000009d9a9a7223 */ /* 0x000fe2000001007f */
[----:B------:R-:W-:Y:S02]  /*3ca0*/  HADD2.F32 R127, -RZ, R167.H0_H0 ;  /* 0x200000a7ff7f7230 */ /* 0x000fe40000004100 */
[-C--:B------:R-:W-:Y:S01]  /*3cb0*/  FMUL.FTZ R155, R126, R117.reuse ;  /* 0x000000757e9b7220 */ /* 0x080fe20000410000 */
[----:B------:R-:W-:Y:S02]  /*3cc0*/  HADD2.F32 R32, -RZ, R171.H1_H1 ;  /* 0x300000abff207230 */ /* 0x000fe40000004100 */
[----:B------:R-:W-:Y:S01]  /*3cd0*/  FMUL.FTZ R117, R156, R117 ;  /* 0x000000759c757220 */ /* 0x000fe20000410000 */
[----:B------:R-:W-:-:S02]  /*3ce0*/  HADD2.F32 R153, -RZ, R34.H1_H1 ;  /* 0x30000022ff997230 */ /* 0x000fc40000004100 */
[-C--:B------:R-:W-:Y:S01]  /*3cf0*/  FFMA.FTZ R155, R156, R127.reuse, -R155 ;  /* 0x0000007f9c9b7223 */ /* 0x080fe2000001089b */
[----:B------:R-:W-:Y:S02]  /*3d00*/  HADD2.F32 R157, -RZ, R34.H0_H0 ;  /* 0x20000022ff9d7230 */ /* 0x000fe40000004100 */
[----:B------:R-:W-:Y:S01]  /*3d10*/  FFMA.FTZ R126, R126, R127, R117 ;  /* 0x0000007f7e7e7223 */ /* 0x000fe20000010075 */
[----:B------:R-:W-:Y:S02]  /*3d20*/  HADD2.F32 R156, -RZ, R167.H1_H1 ;  /* 0x300000a7ff9c7230 */ /* 0x000fe40000004100 */
[-C--:B------:R-:W-:Y:S01]  /*3d30*/  FMUL.FTZ R34, R153, R32.reuse ;  /* 0x0000002099227220 */ /* 0x080fe20000410000 */
[----:B------:R-:W-:Y:S01]  /*3d40*/  F2FP.F16.F32.PACK_AB R33, R116, R33 ;  /* 0x000000217421723e */ /* 0x000fe200000000ff */
[C---:B------:R-:W-:Y:S01]  /*3d50*/  FMUL.FTZ R32, R157.reuse, R32 ;  /* 0x000000209d207220 */ /* 0x040fe20000410000 */
[----:B------:R-:W-:Y:S01]  /*3d60*/  F2FP.F16.F32.PACK_AB R35, R154, R35 ;  /* 0x000000239a23723e */ /* 0x000fe200000000ff */
[----:B------:R-:W-:-:S02]  /*3d70*/  FFMA.FTZ R34, R157, R156, -R34 ;  /* 0x0000009c9d227223 */ /* 0x000fc40000010822 */
[----:B------:R-:W-:Y:S01]  /*3d80*/  FFMA.FTZ R153, R153, R156, R32 ;  /* 0x0000009c99997223 */ /* 0x000fe20000010020 */
[----:B------:R-:W-:-:S04]  /*3d90*/  F2FP.F16.F32.PACK_AB R32, R126, R155 ;  /* 0x0000009b7e20723e */ /* 0x000fc800000000ff */
[----:B------:R-:W-:-:S07]  /*3da0*/  F2FP.F16.F32.PACK_AB R34, R153, R34 ;  /* 0x000000229922723e */ /* 0x000fce00000000ff */
.L_x_5152:
[----:B------:R-:W-:Y:S05]  /*3db0*/  BSYNC B3 ;  /* 0x0000000000037941 */ /* 0x000fea0003800000 */
.L_x_5151:
[----:B--2---:R1:W-:Y:S02]  /*3dc0*/  STG.E.128 desc[UR60][R38.64], R32 ;  /* 0x0000002026007986 */ /* 0x0043e4000c101d3c */
.L_x_5150:
[----:B------:R-:W-:Y:S05]  /*3dd0*/  BSYNC B2 ;  /* 0x0000000000027941 */ /* 0x000fea0003800000 */
.L_x_5149:
        /* <DEDUP_REMOVED lines=48> */
.L_x_5156:
[----:B------:R-:W-:Y:S05]  /*40e0*/  BSYNC B3 ;  /* 0x0000000000037941 */ /* 0x000fea0003800000 */
.L_x_5155:
[----:B--2---:R2:W-:Y:S02]  /*40f0*/  STG.E.128 desc[UR60][R38.64+0x40], R32 ;  /* 0x0000402026007986 */ /* 0x0045e4000c101d3c */
.L_x_5154:
[----:B------:R-:W-:Y:S05]  /*4100*/  BSYNC B2 ;  /* 0x0000000000027941 */ /* 0x000fea0003800000 */
.L_x_5153:
        /* <DEDUP_REMOVED lines=48> */
.L_x_5160:
[----:B------:R-:W-:Y:S05]  /*4410*/  BSYNC B3 ;  /* 0x0000000000037941 */ /* 0x000fea0003800000 */
.L_x_5159:
[----:B--2---:R3:W-:Y:S02]  /*4420*/  STG.E.128 desc[UR60][R38.64+0x80], R32 ;  /* 0x0000802026007986 */ /* 0x0047e4000c101d3c */
.L_x_5158:
[----:B------:R-:W-:Y:S05]  /*4430*/  BSYNC B2 ;  /* 0x0000000000027941 */ /* 0x000fea0003800000 */
.L_x_5157:
        /* <DEDUP_REMOVED lines=9> */
[----:B------:R-:W-:Y:S01]  /*44d0*/  SHF.R.U32.HI R77, RZ, 0x10, R75 ;  /* 0x00000010ff4d7819 */ /* 0x000fe2000001164b */
[----:B------:R-:W-:Y:S01]  /*44e0*/  HADD2.F32 R85, -RZ, R164.H0_H0 ;  /* 0x200000a4ff557230 */ /* 0x000fe20000004100 */
        /* <DEDUP_REMOVED lines=25> */
[----:B------:R-:W-:Y:S01]  /*4680*/  HADD2.F32 R76, -RZ, R164.H1_H1 ;  /* 0x300000a4ff4c7230 */ /* 0x000fe20000004100 */
        /* <DEDUP_REMOVED lines=11> */
.L_x_5164:
[----:B------:R-:W-:Y:S05]  /*4740*/  BSYNC B3 ;  /* 0x0000000000037941 */ /* 0x000fea0003800000 */
.L_x_5163:
[----:B--2---:R4:W-:Y:S02]  /*4750*/  STG.E.128 desc[UR60][R38.64+0xc0], R32 ;  /* 0x0000c02026007986 */ /* 0x0049e4000c101d3c */
.L_x_5162:
[----:B------:R-:W-:Y:S05]  /*4760*/  BSYNC B2 ;  /* 0x0000000000027941 */ /* 0x000fea0003800000 */
.L_x_5161:
        /* <DEDUP_REMOVED lines=9> */
[----:B--2---:R-:W-:Y:S01]  /*4800*/  MOV R74, R35 ;  /* 0x00000023004a7202 */ /* 0x004fe20000000f00 */
[----:B------:R-:W-:Y:S01]  /*4810*/  HADD2.F32 R76, -RZ, R76.H0_H0 ;  /* 0x2000004cff4c7230 */ /* 0x000fe20000004100 */
[--C-:B------:R-:W-:Y:S01]  /*4820*/  SHF.R.U64 R72, R68, 0x10, R69.reuse ;  /* 0x0000001044487819 */ /* 0x100fe20000001245 */
[--C-:B------:R-:W-:Y:S01]  /*4830*/  HADD2.F32 R35, -RZ, R33.reuse.H1_H1 ;  /* 0x30000021ff237230 */ /* 0x100fe20000004100 */
[----:B------:R-:W-:Y:S01]  /*4840*/  SHF.R.U32.HI R68, RZ, 0x10, R69 ;  /* 0x00000010ff447819 */ /* 0x000fe20000011645 */
[----:B------:R-:W-:Y:S02]  /*4850*/  HADD2.F32 R33, -RZ, R33.H0_H0 ;  /* 0x20000021ff217230 */ /* 0x000fe40000004100 */
[----:B------:R-:W-:-:S02]  /*4860*/  HADD2.F32 R71, -RZ, R71.H0_H0 ;  /* 0x20000047ff477230 */ /* 0x000fc40000004100 */
[----:B------:R-:W-:Y:S02]  /*4870*/  HADD2.F32 R70, -RZ, R74.H1_H1 ;  /* 0x3000004aff467230 */ /* 0x000fe40000004100 */
[----:B------:R-:W-:Y:S02]  /*4880*/  HADD2.F32 R72, -RZ, R72.H0_H0 ;  /* 0x20000048ff487230 */ /* 0x000fe40000004100 */
[----:B------:R-:W-:Y:S02]  /*4890*/  HADD2.F32 R69, -RZ, R68.H0_H0 ;  /* 0x20000044ff457230 */ /* 0x000fe40000004100 */
[-C--:B------:R-:W-:Y:S01]  /*48a0*/  FMUL.FTZ R68, R35, R76.reuse ;  /* 0x0000004c23447220 */ /* 0x080fe20000410000 */
[----:B------:R-:W-:Y:S02]  /*48b0*/  HADD2.F32 R74, -RZ, R74.H0_H0 ;  /* 0x2000004aff4a7230 */ /* 0x000fe40000004100 */
[C---:B------:R-:W-:Y:S01]  /*48c0*/  FMUL.FTZ R76, R33.reuse, R76 ;  /* 0x0000004c214c7220 */ /* 0x040fe20000410000 */
[----:B------:R-:W-:Y:S01]  /*48d0*/  FMUL.FTZ R73, R70, R71 ;  /* 0x0000004746497220 */ /* 0x000fe20000410000 */
[----:B------:R-:W-:-:S02]  /*48e0*/  FFMA.FTZ R33, R33, R72, -R68 ;  /* 0x0000004821217223 */ /* 0x000fc40000010844 */
[----:B------:R-:W-:Y:S01]  /*48f0*/  FFMA.FTZ R68, R35, R72, R76 ;  /* 0x0000004823447223 */ /* 0x000fe2000001004c */
[C---:B------:R-:W-:Y:S01]  /*4900*/  FMUL.FTZ R71, R74.reuse, R71 ;  /* 0x000000474a477220 */ /* 0x040fe20000410000 */
[-C--:B------:R-:W-:Y:S01]  /*4910*/  FFMA.FTZ R35, R74, R69.reuse, -R73 ;  /* 0x000000454a237223 */ /* 0x080fe20000010849 */
[--C-:B------:R-:W-:Y:S02]  /*4920*/  HADD2.F32 R73, -RZ, R161.reuse.H1_H1 ;  /* 0x300000a1ff497230 */ /* 0x100fe40000004100 */
[--C-:B------:R-:W-:Y:S02]  /*4930*/  HADD2.F32 R74, -RZ, R32.reuse.H1_H1 ;  /* 0x30000020ff4a7230 */ /* 0x100fe40000004100 */
[----:B------:R-:W-:Y:S01]  /*4940*/  FFMA.FTZ R70, R70, R69, R71 ;  /* 0x0000004546467223 */ /* 0x000fe20000010047 */
[----:B------:R-:W-:Y:S01]  /*4950*/  HADD2.F32 R72, -RZ, R32.H0_H0 ;  /* 0x20000020ff487230 */ /* 0x000fe20000004100 */
[----:B------:R-:W-:Y:S01]  /*4960*/  F2FP.F16.F32.PACK_AB R33, R68, R33 ;  /* 0x000000214421723e */ /* 0x000fe200000000ff */
[----:B------:R-:W-:-:S02]  /*4970*/  HADD2.F32 R161, -RZ, R161.H0_H0 ;  /* 0x200000a1ffa17230 */ /* 0x000fc40000004100 */
[-C--:B------:R-:W-:Y:S01]  /*4980*/  FMUL.FTZ R75, R74, R73.reuse ;  /* 0x000000494a4b7220 */ /* 0x080fe20000410000 */
[----:B------:R-:W-:Y:S02]  /*4990*/  HADD2.F32 R32, -RZ, R34.H1_H1 ;  /* 0x30000022ff207230 */ /* 0x000fe40000004100 */
[----:B------:R-:W-:Y:S01]  /*49a0*/  FMUL.FTZ R73, R72, R73 ;  /* 0x0000004948497220 */ /* 0x000fe20000410000 */
[----:B------:R-:W-:Y:S01]  /*49b0*/  HADD2.F32 R69, -RZ, R160.H1_H1 ;  /* 0x300000a0ff457230 */ /* 0x000fe20000004100 */
[----:B------:R-:W-:Y:S01]  /*49c0*/  F2FP.F16.F32.PACK_AB R35, R70, R35 ;  /* 0x000000234623723e */ /* 0x000fe200000000ff */
[----:B------:R-:W-:Y:S02]  /*49d0*/  HADD2.F32 R34, -RZ, R34.H0_H0 ;  /* 0x20000022ff227230 */ /* 0x000fe40000004100 */
[----:B------:R-:W-:Y:S01]  /*49e0*/  FMUL.FTZ R77, R32, R161 ;  /* 0x000000a1204d7220 */ /* 0x000fe20000410000 */
[----:B------:R-:W-:Y:S02]  /*49f0*/  HADD2.F32 R71, -RZ, R160.H0_H0 ;  /* 0x200000a0ff477230 */ /* 0x000fe40000004100 */
        /* <DEDUP_REMOVED lines=8> */
.L_x_5168:
[----:B------:R-:W-:Y:S05]  /*4a80*/  BSYNC B3 ;  /* 0x0000000000037941 */ /* 0x000fea0003800000 */
.L_x_5167:
[----:B--2---:R1:W-:Y:S02]  /*4a90*/  STG.E.128 desc[UR60][R38.64+0x100], R32 ;  /* 0x0001002026007986 */ /* 0x0043e4000c101d3c */
.L_x_5166:
[----:B------:R-:W-:Y:S05]  /*4aa0*/  BSYNC B2 ;  /* 0x0000000000027941 */ /* 0x000fea0003800000 */
.L_x_5165:
        /* <DEDUP_REMOVED lines=9> */
[----:B------:R-:W-:Y:S01]  /*4b40*/  IMAD.MOV.U32 R65, RZ, RZ, R35 ;  /* 0x000000ffff417224 */ /* 0x000fe200078e0023 */
[--C-:B------:R-:W-:Y:S01]  /*4b50*/  SHF.R.U64 R69, R66, 0x10, R67.reuse ;  /* 0x0000001042457819 */ /* 0x100fe20000001243 */
[--C-:B------:R-:W-:Y:S01]  /*4b60*/  HADD2.F32 R35, -RZ, R33.reuse.H1_H1 ;  /* 0x30000021ff237230 */ /* 0x100fe20000004100 */
[----:B------:R-:W-:Y:S01]  /*4b70*/  SHF.R.U32.HI R70, RZ, 0x10, R67 ;  /* 0x00000010ff467819 */ /* 0x000fe20000011643 */
[----:B------:R-:W-:Y:S02]  /*4b80*/  HADD2.F32 R32, -RZ, R33.H0_H0 ;  /* 0x20000021ff207230 */ /* 0x000fe40000004100 */
[----:B------:R-:W-:Y:S02]  /*4b90*/  HADD2.F32 R69, -RZ, R69.H0_H0 ;  /* 0x20000045ff457230 */ /* 0x000fe40000004100 */
[----:B------:R-:W-:-:S02]  /*4ba0*/  HADD2.F32 R66, -RZ, R65.H1_H1 ;  /* 0x30000041ff427230 */ /* 0x000fc40000004100 */
[----:B------:R-:W-:Y:S02]  /*4bb0*/  HADD2.F32 R70, -RZ, R70.H0_H0 ;  /* 0x20000046ff467230 */ /* 0x000fe40000004100 */
[-C--:B------:R-:W-:Y:S01]  /*4bc0*/  FMUL.FTZ R33, R35, R69.reuse ;  /* 0x0000004523217220 */ /* 0x080fe20000410000 */
[----:B------:R-:W-:Y:S02]  /*4bd0*/  HADD2.F32 R65, -RZ, R65.H0_H0 ;  /* 0x20000041ff417230 */ /* 0x000fe40000004100 */
        /* <DEDUP_REMOVED lines=29> */
.L_x_5170:
[----:B------:R-:W-:Y:S05]  /*4db0*/  BSYNC B2 ;  /* 0x0000000000027941 */ /* 0x000fea0003800000 */
.L_x_5169:
[----:B--2---:R1:W-:Y:S02]  /*4dc0*/  STG.E.128 desc[UR60][R38.64+0x140], R32 ;  /* 0x0001402026007986 */ /* 0x0043e4000c101d3c */
.L_x_5148:
[----:B------:R-:W-:Y:S05]  /*4dd0*/  BSYNC B1 ;  /* 0x0000000000017941 */ /* 0x000fea0003800000 */
.L_x_5147:
        /* <DEDUP_REMOVED lines=37> */
[----:B------:R-:W-:Y:S02]  /*5030*/  HADD2.F32 R35, -RZ, R158.H0_H0 ;  /* 0x2000009eff237230 */ /* 0x000fe40000004100 */
[----:B------:R-:W-:Y:S01]  /*5040*/  FMUL.FTZ R60, R32, R60 ;  /* 0x0000003c203c7220 */ /* 0x000fe20000410000 */
        /* <DEDUP_REMOVED lines=10> */
.L_x_5175:
[----:B------:R-:W-:Y:S05]  /*50f0*/  BSYNC B2 ;  /* 0x0000000000027941 */ /* 0x000fea0003800000 */
.L_x_5174:
[----:B--2---:R1:W-:Y:S02]  /*5100*/  STG.E.128 desc[UR60][R36.64], R32 ;  /* 0x0000002024007986 */ /* 0x0043e4000c101d3c */
.L_x_5173:
[----:B------:R-:W-:Y:S05]  /*5110*/  BSYNC B1 ;  /* 0x0000000000017941 */ /* 0x000fea0003800000 */
.L_x_5172:
        /* <DEDUP_REMOVED lines=48> */
.L_x_5179:
[----:B------:R-:W-:Y:S05]  /*5420*/  BSYNC B2 ;  /* 0x0000000000027941 */ /* 0x000fea0003800000 */
.L_x_5178:
[----:B--2---:R1:W-:Y:S02]  /*5430*/  STG.E.128 desc[UR60][R36.64+0x40], R32 ;  /* 0x0000402024007986 */ /* 0x0043e4000c101d3c */
.L_x_5177:
[----:B------:R-:W-:Y:S05]  /*5440*/  BSYNC B1 ;  /* 0x0000000000017941 */ /* 0x000fea0003800000 */
.L_x_5176:
        /* <DEDUP_REMOVED lines=48> */
.L_x_5183:
[----:B------:R-:W-:Y:S05]  /*5750*/  BSYNC B2 ;  /* 0x0000000000027941 */ /* 0x000fea0003800000 */
.L_x_5182:
[----:B--2---:R1:W-:Y:S02]  /*5760*/  STG.E.128 desc[UR60][R36.64+0x80], R32 ;  /* 0x0000802024007986 */ /* 0x0043e4000c101d3c */
.L_x_5181:
[----:B------:R-:W-:Y:S05]  /*5770*/  BSYNC B1 ;  /* 0x0000000000017941 */ /* 0x000fea0003800000 */
.L_x_5180:
        /* <DEDUP_REMOVED lines=36> */
[--C-:B------:R-:W-:Y:S02]  /*59c0*/  HADD2.F32 R35, -RZ, R128.reuse.H1_H1 ;  /* 0x30000080ff237230 */ /* 0x100fe40000004100 */
        /* <DEDUP_REMOVED lines=11> */
.L_x_5187:
[----:B------:R-:W-:Y:S05]  /*5a80*/  BSYNC B2 ;  /* 0x0000000000027941 */ /* 0x000fea0003800000 */
.L_x_5186:
[----:B--2---:R1:W-:Y:S02]  /*5a90*/  STG.E.128 desc[UR60][R36.64+0xc0], R32 ;  /* 0x0000c02024007986 */ /* 0x0043e4000c101d3c */
.L_x_5185:
[----:B------:R-:W-:Y:S05]  /*5aa0*/  BSYNC B1 ;  /* 0x0000000000017941 */ /* 0x000fea0003800000 */
.L_x_5184:
        /* <DEDUP_REMOVED lines=48> */
.L_x_5191:
[----:B------:R-:W-:Y:S05]  /*5db0*/  BSYNC B2 ;  /* 0x0000000000027941 */ /* 0x000fea0003800000 */
.L_x_5190:
[----:B--2---:R1:W-:Y:S02]  /*5dc0*/  STG.E.128 desc[UR60][R36.64+0x100], R32 ;  /* 0x0001002024007986 */ /* 0x0043e4000c101d3c */
.L_x_5189:
[----:B------:R-:W-:Y:S05]  /*5dd0*/  BSYNC B1 ;  /* 0x0000000000017941 */ /* 0x000fea0003800000 */
.L_x_5188:
        /* <DEDUP_REMOVED lines=47> */
.L_x_5193:
[----:B------:R-:W-:Y:S05]  /*60d0*/  BSYNC B1 ;  /* 0x0000000000017941 */ /* 0x000fea0003800000 */
.L_x_5192:
[----:B--2---:R1:W-:Y:S01]  /*60e0*/  STG.E.128 desc[UR60][R36.64+0x140], R32 ;  /* 0x0001402024007986 */ /* 0x0043e2000c101d3c */
[----:B------:R-:W-:Y:S05]  /*60f0*/  BRA `(.L_x_5171) ;  /* 0x0000003c00b47947 */ /* 0x000fea0003800000 */
.L_x_5139:
        /* <DEDUP_REMOVED lines=47> */
.L_x_5195:
[----:B------:R-:W-:Y:S05]  /*63f0*/  BSYNC B1 ;  /* 0x0000000000017941 */ /* 0x000fea0003800000 */
.L_x_5194:
        /* <DEDUP_REMOVED lines=47> */
.L_x_5197:
[----:B------:R-:W-:Y:S05]  /*66f0*/  BSYNC B1 ;  /* 0x0000000000017941 */ /* 0x000fea0003800000 */
.L_x_5196:
[----:B0-----:R-:W2:Y:S01]  /*6700*/  LDL R80, [R1+0x40] ;  /* 0x0000400001507983 */ /* 0x001ea20000100800 */
[----:B------:R-:W-:Y:S01]  /*6710*/  IMAD.MOV.U32 R81, RZ, RZ, R33 ;  /* 0x000000ffff517224 */ /* 0x000fe200078e0021 */
[----:B------:R-:W-:Y:S01]  /*6720*/  MOV R82, R36 ;  /* 0x0000002400527202 */ /* 0x000fe20000000f00 */
[----:B------:R-:W-:Y:S01]  /*6730*/  IMAD.MOV.U32 R83, RZ, RZ, R37 ;  /* 0x000000ffff537224 */ /* 0x000fe200078e0025 */
[----:B------:R-:W-:Y:S02]  /*6740*/  PRMT R173, R85, 0x5410, R86 ;  /* 0x0000541055ad7816 */ /* 0x000fe40000000056 */
[----:B------:R-:W-:Y:S01]  /*6750*/  PRMT R178, R82, 0x7610, R178 ;  /* 0x0000761052b27816 */ /* 0x000fe200000000b2 */
[----:B------:R-:W-:Y:S01]  /*6760*/  IMAD.MOV.U32 R82, RZ, RZ, R40 ;  /* 0x000000ffff527224 */ /* 0x000fe200078e0028 */
        /* <DEDUP_REMOVED lines=18> */
[----:B------:R-:W-:Y:S02]  /*6890*/  PLOP3.LUT P2, PT, PT, PT, UP0, 0x80, 0x0 ;  /* 0x000000000000781c */ /* 0x000fe40003f4f008 */
        /* <DEDUP_REMOVED lines=14> */
[----:B-----5:R-:W-:Y:S01]  /*6980*/  IMAD.MOV.U32 R80, RZ, RZ, R57 ;  /* 0x000000ffff507224 */ /* 0x020fe200078e0039 */
        /* <DEDUP_REMOVED lines=39> */
.L_x_5198:
[----:B------:R-:W-:Y:S01]  /*6c00*/  LEA R90, R16, R2, 0x3 ;  /* 0x00000002105a7211 */ /* 0x000fe200078e18ff */
[----:B------:R-:W0:Y:S01]  /*6c10*/  LDC R145, c[0x0][0x2f4] ;  /* 0x0000bd00ff917b82 */ /* 0x000e220000000800 */
[----:B------:R-:W-:Y:S01]  /*6c20*/  SHF.L.U32 R91, R198, 0x1f, RZ ;  /* 0x0000001fc65b7819 */ /* 0x000fe200000006ff */
[----:B------:R-:W-:Y:S03]  /*6c30*/  BSSY B1, `(.L_x_5199) ;  /* 0x0000004000017945 */ /* 0x000fe60003800000 */
[----:B------:R-:W1:Y:S03]  /*6c40*/  SYNCS.PHASECHK.TRANS64.TRYWAIT P5, [R90+URZ+0x30890], R91 ;  /* 0x0308905b5a0075a7 */ /* 0x000e6600080a017f */
[----:B------:R-:W2:Y:S01]  /*6c50*/  LDC.64 R126, c[0x0][0x300] ;  /* 0x0000c000ff7e7b82 */ /* 0x000ea20000000a00 */
[----:B-1----:R-:W-:Y:S05]  /*6c60*/  @!P5 BRA `(.L_x_5200) ;  /* 0x000002480030d947 */ /* 0x002fea0003800000 */
.L_x_5595:
[----:B------:R-:W-:Y:S05]  /*6c70*/  BSYNC B1 ;  /* 0x0000000000017941 */ /* 0x000fea0003800000 */
.L_x_5199:
[----:B------:R-:W-:Y:S01]  /*6c80*/  BSSY B1, `(.L_x_5201) ;  /* 0x0000182000017945 */ /* 0x000fe20003800000 */
[----:B0-----:R-:W-:Y:S02]  /*6c90*/  IMAD.IADD R147, R145, 0x1, -R125 ;  /* 0x0000000191937824 */ /* 0x001fe400078e0a7d */
[----:B------:R-:W-:Y:S01]  /*6ca0*/  IMAD.MOV.U32 R129, RZ, RZ, R84 ;  /* 0x000000ffff817224 */ /* 0x000fe200078e0054 */
[----:B------:R-:W-:Y:S06]  /*6cb0*/  @P4 BRA `(.L_x_5202) ;  /* 0x0000001400f84947 */ /* 0x000fec0003800000 */
        /* <DEDUP_REMOVED lines=20> */
[----:B------:R-:W-:-:S04]  /*6e00*/  IMAD.IADD R80, R81, 0x1, R80 ;  /* 0x0000000151507824 */ /* 0x000fc800078e0250 */
        /* <DEDUP_REMOVED lines=8> */
[----:B------:R-:W-:Y:S01]  /*6e90*/  SHF.R.U64 R40, R40, 0x10, R41 ;  /* 0x0000001028287819 */ /* 0x000fe20000001229 */
[----:B--2---:R-:W-:Y:S01]  /*6ea0*/  IMAD.MOV.U32 R85, RZ, RZ, R81 ;  /* 0x000000ffff557224 */ /* 0x004fe200078e0051 */
        /* <DEDUP_REMOVED lines=18> */
[----:B------:R-:W-:-:S02]  /*6fd0*/  HADD2.F32 R165, -RZ, R165.H0_H0 ;  /* 0x200000a5ffa57230 */ /* 0x000fc40000004100 */
[----:B------:R-:W-:Y:S02]  /*6fe0*/  HADD2.F32 R164, -RZ, R164.H0_H0 ;  /* 0x200000a4ffa47230 */ /* 0x000fe40000004100 */
[----:B------:R-:W-:Y:S02]  /*6ff0*/  IMAD.MOV.U32 R52, RZ, RZ, R83 ;  /* 0x000000ffff347224 */ /* 0x000fe400078e0053 */
[-C--:B------:R-:W-:Y:S01]  /*7000*/  FMUL.FTZ R166, R81, R165.reuse ;  /* 0x000000a551a67220 */ /* 0x080fe20000410000 */
[C---:B------:R-:W-:Y:S01]  /*7010*/  FMUL.FTZ R165, R85.reuse, R165 ;  /* 0x000000a555a57220 */ /* 0x040fe20000410000 */
[----:B------:R-:W-:Y:S02]  /*7020*/  HADD2.F32 R83, -RZ, R41.H0_H0 ;  /* 0x20000029ff537230 */ /* 0x000fe40000004100 */
[-C--:B------:R-:W-:Y:S01]  /*7030*/  FFMA.FTZ R85, R85, R164.reuse, -R166 ;  /* 0x000000a455557223 */ /* 0x080fe200000108a6 */
[----:B------:R-:W-:Y:S01]  /*7040*/  FFMA.FTZ R81, R81, R164, R165 ;  /* 0x000000a451517223 */ /* 0x000fe200000100a5 */
[----:B------:R-:W-:-:S02]  /*7050*/  HADD2.F32 R165, -RZ, R168.H1_H1 ;  /* 0x300000a8ffa57230 */ /* 0x000fc40000004100 */
[----:B------:R-:W-:Y:S01]  /*7060*/  HADD2.F32 R87, -RZ, R168.H0_H0 ;  /* 0x200000a8ff577230 */ /* 0x000fe20000004100 */
[----:B------:R-:W-:Y:S01]  /*7070*/  F2FP.F16.F32.PACK_AB R85, R85, R163 ;  /* 0x000000a35555723e */ /* 0x000fe200000000ff */
[--C-:B------:R-:W-:Y:S02]  /*7080*/  HADD2.F32 R164, -RZ, R52.reuse.H0_H0 ;  /* 0x20000034ffa47230 */ /* 0x100fe40000004100 */
[----:B------:R-:W-:Y:S01]  /*7090*/  FMUL.FTZ R166, R83, R165 ;  /* 0x000000a553a67220 */ /* 0x000fe20000410000 */
[----:B------:R-:W-:Y:S01]  /*70a0*/  HADD2.F32 R41, -RZ, R41.H1_H1 ;  /* 0x30000029ff297230 */ /* 0x000fe20000004100 */
[----:B------:R-:W-:Y:S01]  /*70b0*/  F2FP.F16.F32.PACK_AB R162, R81, R162 ;  /* 0x000000a251a2723e */ /* 0x000fe200000000ff */
[----:B------:R-:W-:Y:S02]  /*70c0*/  HADD2.F32 R52, -RZ, R52.H1_H1 ;  /* 0x30000034ff347230 */ /* 0x000fe40000004100 */
[C---:B------:R-:W-:Y:S01]  /*70d0*/  FFMA.FTZ R166, R164.reuse, R87, -R166 ;  /* 0x00000057a4a67223 */ /* 0x040fe200000108a6 */
[----:B------:R-:W-:Y:S01]  /*70e0*/  FMUL.FTZ R164, R164, R165 ;  /* 0x000000a5a4a47220 */ /* 0x000fe20000410000 */
[----:B------:R-:W-:-:S02]  /*70f0*/  HADD2.F32 R168, -RZ, R182.H1_H1 ;  /* 0x300000b6ffa87230 */ /* 0x000fc40000004100 */
[----:B------:R-:W-:Y:S02]  /*7100*/  HADD2.F32 R53, -RZ, R53.H0_H0 ;  /* 0x20000035ff357230 */ /* 0x000fe40000004100 */
[----:B------:R-:W-:Y:S01]  /*7110*/  FFMA.FTZ R83, R83, R87, R164 ;  /* 0x0000005753537223 */ /* 0x000fe200000100a4 */
[----:B------:R-:W-:Y:S01]  /*7120*/  SHF.R.U32.HI R87, RZ, 0x10, R55 ;  /* 0x00000010ff577819 */ /* 0x000fe20000011637 */
[----:B------:R-:W-:Y:S01]  /*7130*/  IMAD.MOV.U32 R81, RZ, RZ, R85 ;  /* 0x000000ffff517224 */ /* 0x000fe200078e0055 */
[----:B------:R-:W-:Y:S01]  /*7140*/  SHF.R.U32.HI R55, RZ, 0x10, R43 ;  /* 0x00000010ff377819 */ /* 0x000fe2000001162b */
[----:B------:R-:W-:Y:S02]  /*7150*/  IMAD.MOV.U32 R85, RZ, RZ, R162 ;  /* 0x000000ffff557224 */ /* 0x000fe400078e00a2 */
[----:B------:R-:W-:Y:S02]  /*7160*/  HADD2.F32 R87, -RZ, R87.H0_H0 ;  /* 0x20000057ff577230 */ /* 0x000fe40000004100 */
[----:B------:R-:W-:-:S03]  /*7170*/  HADD2.F32 R55, -RZ, R55.H0_H0 ;  /* 0x20000037ff377230 */ /* 0x000fc60000004100 */
[-C--:B------:R-:W-:Y:S01]  /*7180*/  FMUL.FTZ R164, R41, R87.reuse ;  /* 0x0000005729a47220 */ /* 0x080fe20000410000 */
[----:B------:R-:W-:-:S03]  /*7190*/  FMUL.FTZ R87, R52, R87 ;  /* 0x0000005734577220 */ /* 0x000fc60000410000 */
        /* <DEDUP_REMOVED lines=8> */
[----:B------:R-:W-:Y:S01]  /*7220*/  FMUL.FTZ R168, R164, R168 ;  /* 0x000000a8a4a87220 */ /* 0x000fe20000410000 */
[----:B------:R-:W-:-:S02]  /*7230*/  HADD2.F32 R80, -RZ, R80.H1_H1 ;  /* 0x30000050ff507230 */ /* 0x000fc40000004100 */
[-C--:B------:R-:W-:Y:S01]  /*7240*/  FFMA.FTZ R165, R164, R87.reuse, -R165 ;  /* 0x00000057a4a57223 */ /* 0x080fe200000108a5 */
[----:B------:R-:W-:Y:S02]  /*7250*/  HADD2.F32 R164, -RZ, R182.H0_H0 ;  /* 0x200000b6ffa47230 */ /* 0x000fe40000004100 */
[----:B------:R-:W-:Y:S01]  /*7260*/  FFMA.FTZ R168, R55, R87, R168 ;  /* 0x0000005737a87223 */ /* 0x000fe200000100a8 */
[----:B------:R-:W-:Y:S02]  /*7270*/  HADD2.F32 R55, -RZ, R40.H0_H0 ;  /* 0x20000028ff377230 */ /* 0x000fe40000004100 */
[-C--:B------:R-:W-:Y:S01]  /*7280*/  FMUL.FTZ R40, R84, R53.reuse ;  /* 0x0000003554287220 */ /* 0x080fe20000410000 */
[C---:B------:R-:W-:Y:S01]  /*7290*/  FMUL.FTZ R53, R80.reuse, R53 ;  /* 0x0000003550357220 */ /* 0x040fe20000410000 */
[----:B------:R-:W-:Y:S01]  /*72a0*/  F2FP.F16.F32.PACK_AB R41, R41, R83 ;  /* 0x000000532929723e */ /* 0x000fe200000000ff */
[----:B------:R-:W-:Y:S02]  /*72b0*/  IMAD.MOV.U32 R83, RZ, RZ, R52 ;  /* 0x000000ffff537224 */ /* 0x000fe400078e0034 */
        /* <DEDUP_REMOVED lines=11> */
[----:B------:R-:W-:Y:S01]  /*7370*/  F2FP.F16.F32.PACK_AB R53, R53, R168 ;  /* 0x000000a83535723e */ /* 0x000fe200000000ff */
[----:B------:R-:W-:Y:S01]  /*7380*/  FMUL.FTZ R54, R82, R54 ;  /* 0x0000003652367220 */ /* 0x000fe20000410000 */
[----:B------:R-:W-:Y:S01]  /*7390*/  FFMA.FTZ R87, R84, R80, -R87 ;  /* 0x0000005054577223 */ /* 0x000fe20000010857 */
[----:B------:R-:W-:Y:S01]  /*73a0*/  FFMA.FTZ R43, R82, R42, -R43 ;  /* 0x0000002a522b7223 */ /* 0x000fe2000001082b */
[----:B------:R-:W-:Y:S01]  /*73b0*/  FFMA.FTZ R164, R55, R80, R164 ;  /* 0x0000005037a47223 */ /* 0x000fe200000100a4 */
[----:B------:R-:W-:Y:S01]  /*73c0*/  FFMA.FTZ R54, R86, R42, R54 ;  /* 0x0000002a56367223 */ /* 0x000fe20000010036 */
[----:B------:R-:W-:Y:S01]  /*73d0*/  MOV R80, R40 ;  /* 0x0000002800507202 */ /* 0x000fe20000000f00 */
[----:B------:R-:W-:Y:S01]  /*73e0*/  IMAD.MOV.U32 R84, RZ, RZ, R53 ;  /* 0x000000ffff547224 */ /* 0x000fe200078e0035 */
[----:B------:R-:W-:Y:S01]  /*73f0*/  F2FP.F16.F32.PACK_AB R43, R43, R87 ;  /* 0x000000572b2b723e */ /* 0x000fe200000000ff */
[----:B------:R-:W-:Y:S01]  /*7400*/  IMAD.MOV.U32 R87, RZ, RZ, R41 ;  /* 0x000000ffff577224 */ /* 0x000fe200078e0029 */
[----:B------:R-:W-:-:S03]  /*7410*/  F2FP.F16.F32.PACK_AB R54, R54, R164 ;  /* 0x000000a43636723e */ /* 0x000fc600000000ff */
[----:B------:R-:W-:Y:S01]  /*7420*/  IMAD.MOV.U32 R82, RZ, RZ, R43 ;  /* 0x000000ffff527224 */ /* 0x000fe200078e002b */
[----:B------:R-:W-:-:S07]  /*7430*/  MOV R86, R54 ;  /* 0x0000003600567202 */ /* 0x000fce0000000f00 */
.L_x_5206:
[----:B------:R-:W-:Y:S05]  /*7440*/  BSYNC B3 ;  /* 0x0000000000037941 */ /* 0x000fea0003800000 */
.L_x_5205:
        /* <DEDUP_REMOVED lines=9> */
[----:B--2---:R2:W-:Y:S01]  /*74e0*/  STG.E.128 desc[UR60][R40.64], R80 ;  /* 0x0000005028007986 */ /* 0x0045e2000c101d3c */
[----:B------:R-:W-:-:S05]  /*74f0*/  @!P4 LEA.HI.X R43, R161, R117, R43, 0x1, P5 ;  /* 0x00000075a12bc211 */ /* 0x000fca00028f0c2b */
[----:B0-----:R2:W-:Y:S04]  /*7500*/  @!P4 STG.E.128 desc[UR60][R42.64], R84 ;  /* 0x000000542a00c986 */ /* 0x0015e8000c101d3c */
.L_x_5204:
[----:B------:R-:W-:Y:S05]  /*7510*/  BSYNC B2 ;  /* 0x0000000000027941 */ /* 0x000fea0003800000 */
.L_x_5203:
[----:B------:R-:W-:Y:S01]  /*7520*/  ISETP.NE.AND P4, PT, R21, RZ, PT ;  /* 0x000000ff1500720c */ /* 0x000fe20003f85270 */
[----:B------:R-:W-:-:S12]  /*7530*/  BSSY B2, `(.L_x_5207) ;  /* 0x000007f000027945 */ /* 0x000fd80003800000 */
[----:B------:R-:W-:Y:S05]  /*7540*/  @!P4 BRA `(.L_x_5208) ;  /* 0x0000000400f4c947 */ /* 0x000fea0003800000 */
[----:B--2---:R-:W-:Y:S01]  /*7550*/  SEL R40, R125, R147, !P1 ;  /* 0x000000937d287207 */ /* 0x004fe20004800000 */
[----:B------:R-:W-:Y:S01]  /*7560*/  BSSY B3, `(.L_x_5209) ;  /* 0x0000071000037945 */ /* 0x000fe20003800000 */
[----:B------:R-:W-:Y:S02]  /*7570*/  IADD3 R80, P4, P5, R108, R130, R14 ;  /* 0x000000826c507210 */ /* 0x000fe40007d9e00e */
[----:B------:R-:W-:Y:S02]  /*7580*/  SHF.R.S32.HI R41, RZ, 0x1f, R40 ;  /* 0x0000001fff297819 */ /* 0x000fe40000011428 */
[----:B------:R-:W-:Y:S02]  /*7590*/  IADD3.X R81, R4, R153, R114, P4, P5 ;  /* 0x0000009904517210 */ /* 0x000fe400027ea472 */
[----:B------:R-:W-:Y:S02]  /*75a0*/  LEA.HI R41, R41, R40, RZ, 0x4 ;  /* 0x0000002829297211 */ /* 0x000fe400078f20ff */
[----:B------:R-:W-:-:S02]  /*75b0*/  ISETP.GE.AND P4, PT, R196, R124, PT ;  /* 0x0000007cc400720c */ /* 0x000fc40003f86270 */
        /* <DEDUP_REMOVED lines=16> */
[----:B--2---:R-:W-:Y:S01]  /*76c0*/  MOV R85, R53 ;  /* 0x0000003500557202 */ /* 0x004fe20000000f00 */
[----:B0-----:R-:W-:Y:S01]  /*76d0*/  IMAD.MOV.U32 R53, RZ, RZ, R41 ;  /* 0x000000ffff357224 */ /* 0x001fe200078e0029 */
[----:B------:R-:W-:Y:S01]  /*76e0*/  SHF.R.U64 R48, R48, 0x10, R49 ;  /* 0x0000001030307819 */ /* 0x000fe20000001231 */
[----:B------:R-:W-:Y:S01]  /*76f0*/  HADD2.F32 R86, -RZ, R181.H1_H1 ;  /* 0x300000b5ff567230 */ /* 0x000fe20000004100 */
[----:B------:R-:W-:Y:S01]  /*7700*/  SHF.R.U64 R36, R36, 0x10, R37 ;  /* 0x0000001024247819 */ /* 0x000fe20000001225 */
[----:B------:R-:W-:Y:S01]  /*7710*/  HADD2.F32 R83, -RZ, R85.H0_H0 ;  /* 0x20000055ff537230 */ /* 0x000fe20000004100 */
[----:B------:R-:W-:Y:S01]  /*7720*/  SHF.R.U64 R38, R38, 0x10, R39 ;  /* 0x0000001026267819 */ /* 0x000fe20000001227 */
[----:B------:R-:W-:Y:S01]  /*7730*/  HADD2.F32 R84, -RZ, R53.H0_H0 ;  /* 0x20000035ff547230 */ /* 0x000fe20000004100 */
[----:B------:R-:W-:Y:S01]  /*7740*/  SHF.R.U64 R50, R50, 0x10, R51 ;  /* 0x0000001032327819 */ /* 0x000fe20000001233 */
[----:B------:R-:W-:Y:S02]  /*7750*/  HADD2.F32 R41, -RZ, R179.H1_H1 ;  /* 0x300000b3ff297230 */ /* 0x000fe40000004100 */
        /* <DEDUP_REMOVED lines=15> */
[C---:B------:R-:W-:Y:S01]  /*7850*/  FMUL.FTZ R86, R53.reuse, R86 ;  /* 0x0000005635567220 */ /* 0x040fe20000410000 */
[----:B------:R-:W-:Y:S02]  /*7860*/  HADD2.F32 R164, -RZ, R178.H1_H1 ;  /* 0x300000b2ffa47230 */ /* 0x000fe40000004100 */
[-C--:B------:R-:W-:Y:S01]  /*7870*/  FFMA.FTZ R53, R53, R85.reuse, -R87 ;  /* 0x0000005535357223 */ /* 0x080fe20000010857 */
[----:B------:R-:W-:Y:S01]  /*7880*/  FFMA.FTZ R41, R41, R85, R86 ;  /* 0x0000005529297223 */ /* 0x000fe20000010056 */
[----:B------:R-:W-:-:S02]  /*7890*/  IMAD.MOV.U32 R85, RZ, RZ, R55 ;  /* 0x000000ffff557224 */ /* 0x000fc400078e0037 */
[----:B------:R-:W-:Y:S01]  /*78a0*/  HADD2.F32 R55, -RZ, R43.H0_H0 ;  /* 0x2000002bff377230 */ /* 0x000fe20000004100 */
[----:B------:R-:W-:Y:S01]  /*78b0*/  F2FP.F16.F32.PACK_AB R53, R53, R84 ;  /* 0x000000543535723e */ /* 0x000fe200000000ff */
[----:B------:R-:W-:Y:S01]  /*78c0*/  HADD2.F32 R87, -RZ, R179.H0_H0 ;  /* 0x200000b3ff577230 */ /* 0x000fe20000004100 */
[----:B------:R-:W-:Y:S01]  /*78d0*/  F2FP.F16.F32.PACK_AB R83, R41, R83 ;  /* 0x000000532953723e */ /* 0x000fe200000000ff */
[----:B------:R-:W-:Y:S02]  /*78e0*/  HADD2.F32 R86, -RZ, R85.H0_H0 ;  /* 0x20000055ff567230 */ /* 0x000fe40000004100 */
[----:B------:R-:W-:Y:S02]  /*78f0*/  HADD2.F32 R42, -RZ, R42.H1_H1 ;  /* 0x3000002aff2a7230 */ /* 0x000fe40000004100 */
[----:B------:R-:W-:Y:S02]  /*7900*/  IMAD.MOV.U32 R41, RZ, RZ, R53 ;  /* 0x000000ffff297224 */ /* 0x000fe400078e0035 */
[-C--:B------:R-:W-:Y:S01]  /*7910*/  FMUL.FTZ R162, R86, R161.reuse ;  /* 0x000000a156a27220 */ /* 0x080fe20000410000 */
[----:B------:R-:W-:Y:S01]  /*7920*/  FMUL.FTZ R161, R55, R161 ;  /* 0x000000a137a17220 */ /* 0x000fe20000410000 */
[----:B------:R-:W-:-:S02]  /*7930*/  MOV R53, R83 ;  /* 0x0000005300357202 */ /* 0x000fc40000000f00 */
[-C--:B------:R-:W-:Y:S01]  /*7940*/  FFMA.FTZ R55, R55, R87.reuse, -R162 ;  /* 0x0000005737377223 */ /* 0x080fe200000108a2 */
[----:B------:R-:W-:Y:S01]  /*7950*/  FFMA.FTZ R161, R86, R87, R161 ;  /* 0x0000005756a17223 */ /* 0x000fe200000100a1 */
[----:B------:R-:W-:Y:S01]  /*7960*/  SHF.R.U32.HI R87, RZ, 0x10, R51 ;  /* 0x00000010ff577819 */ /* 0x000fe20000011633 */
[----:B------:R-:W-:Y:S01]  /*7970*/  HADD2.F32 R86, -RZ, R85.H1_H1 ;  /* 0x30000055ff567230 */ /* 0x000fe20000004100 */
[----:B------:R-:W-:Y:S01]  /*7980*/  SHF.R.U32.HI R162, RZ, 0x10, R39 ;  /* 0x00000010ffa27819 */ /* 0x000fe20000011627 */
[----:B------:R-:W-:Y:S02]  /*7990*/  HADD2.F32 R39, -RZ, R177.H1_H1 ;  /* 0x300000b1ff277230 */ /* 0x000fe40000004100 */
[----:B------:R-:W-:Y:S02]  /*79a0*/  HADD2.F32 R85, -RZ, R87.H0_H0 ;  /* 0x20000057ff557230 */ /* 0x000fe40000004100 */
[----:B------:R-:W-:Y:S02]  /*79b0*/  HADD2.F32 R87, -RZ, R43.H1_H1 ;  /* 0x3000002bff577230 */ /* 0x000fe40000004100 */
[----:B------:R-:W-:-:S02]  /*79c0*/  HADD2.F32 R43, -RZ, R162.H0_H0 ;  /* 0x200000a2ff2b7230 */ /* 0x000fc40000004100 */
[CC--:B------:R-:W-:Y:S01]  /*79d0*/  FMUL.FTZ R162, R86.reuse, R85.reuse ;  /* 0x0000005556a27220 */ /* 0x0c0fe20000410000 */
[----:B------:R-:W-:Y:S02]  /*79e0*/  HADD2.F32 R51, -RZ, R50.H0_H0 ;  /* 0x20000032ff337230 */ /* 0x000fe40000004100 */
[C---:B------:R-:W-:Y:S01]  /*79f0*/  FMUL.FTZ R163, R87.reuse, R85 ;  /* 0x0000005557a37220 */ /* 0x040fe20000410000 */
[-C--:B------:R-:W-:Y:S01]  /*7a00*/  FFMA.FTZ R85, R87, R43.reuse, -R162 ;  /* 0x0000002b57557223 */ /* 0x080fe200000108a2 */
[----:B------:R-:W-:Y:S02]  /*7a10*/  HADD2.F32 R162, -RZ, R40.H0_H0 ;  /* 0x20000028ffa27230 */ /* 0x000fe40000004100 */
[----:B------:R-:W-:Y:S01]  /*7a20*/  FFMA.FTZ R43, R86, R43, R163 ;  /* 0x0000002b562b7223 */ /* 0x000fe200000100a3 */
[--C-:B------:R-:W-:Y:S02]  /*7a30*/  HADD2.F32 R86, -RZ, R52.reuse.H0_H0 ;  /* 0x20000034ff567230 */ /* 0x100fe40000004100 */
[----:B------:R-:W-:Y:S01]  /*7a40*/  HADD2.F32 R52, -RZ, R52.H1_H1 ;  /* 0x30000034ff347230 */ /* 0x000fe20000004100 */
[----:B------:R-:W-:Y:S01]  /*7a50*/  F2FP.F16.F32.PACK_AB R55, R85, R55 ;  /* 0x000000375537723e */ /* 0x000fe200000000ff */
[----:B------:R-:W-:-:S02]  /*7a60*/  HADD2.F32 R40, -RZ, R40.H1_H1 ;  /* 0x30000028ff287230 */ /* 0x000fc40000004100 */
[----:B------:R-:W-:Y:S01]  /*7a70*/  FMUL.FTZ R163, R86, R164 ;  /* 0x000000a456a37220 */ /* 0x000fe20000410000 */
[----:B------:R-:W-:Y:S02]  /*7a80*/  HADD2.F32 R87, -RZ, R178.H0_H0 ;  /* 0x200000b2ff577230 */ /* 0x000fe40000004100 */
[----:B------:R-:W-:Y:S01]  /*7a90*/  FMUL.FTZ R37, R52, R48 ;  /* 0x0000003034257220 */ /* 0x000fe20000410000 */
[----:B------:R-:W-:Y:S01]  /*7aa0*/  FMUL.FTZ R164, R162, R164 ;  /* 0x000000a4a2a47220 */ /* 0x000fe20000410000 */
[C---:B------:R-:W-:Y:S01]  /*7ab0*/  FMUL.FTZ R48, R40.reuse, R48 ;  /* 0x0000003028307220 */ /* 0x040fe20000410000 */
[----:B------:R-:W-:Y:S01]  /*7ac0*/  F2FP.F16.F32.PACK_AB R161, R43, R161 ;  /* 0x000000a12ba1723e */ /* 0x000fe200000000ff */
[-C--:B------:R-:W-:Y:S01]  /*7ad0*/  FFMA.FTZ R37, R40, R36.reuse, -R37 ;  /* 0x0000002428257223 */ /* 0x080fe20000010825 */
[----:B------:R-:W-:Y:S02]  /*7ae0*/  HADD2.F32 R40, -RZ, R54.H0_H0 ;  /* 0x20000036ff287230 */ /* 0x000fe40000004100 */
[----:B------:R-:W-:Y:S01]  /*7af0*/  FFMA.FTZ R48, R52, R36, R48 ;  /* 0x0000002434307223 */ /* 0x000fe20000010030 */
[----:B------:R-:W-:-:S02]  /*7b00*/  HADD2.F32 R36, -RZ, R177.H0_H0 ;  /* 0x200000b1ff247230 */ /* 0x000fc40000004100 */
[----:B------:R-:W-:Y:S01]  /*7b10*/  FFMA.FTZ R163, R162, R87, -R163 ;  /* 0x00000057a2a37223 */ /* 0x000fe200000108a3 */
[----:B------:R-:W-:Y:S02]  /*7b20*/  HADD2.F32 R54, -RZ, R54.H1_H1 ;  /* 0x30000036ff367230 */ /* 0x000fe40000004100 */
[-C--:B------:R-:W-:Y:S01]  /*7b30*/  FMUL.FTZ R50, R40, R39.reuse ;  /* 0x0000002728327220 */ /* 0x080fe20000410000 */
[----:B------:R-:W-:Y:S01]  /*7b40*/  FMUL.FTZ R39, R49, R39 ;  /* 0x0000002731277220 */ /* 0x000fe20000410000 */
[----:B------:R-:W-:Y:S01]  /*7b50*/  FFMA.FTZ R164, R86, R87, R164 ;  /* 0x0000005756a47223 */ /* 0x000fe200000100a4 */
[----:B------:R-:W-:Y:S01]  /*7b60*/  F2FP.F16.F32.PACK_AB R37, R37, R163 ;  /* 0x000000a32525723e */ /* 0x000fe200000000ff */
[-C--:B------:R-:W-:Y:S01]  /*7b70*/  FFMA.FTZ R50, R49, R36.reuse, -R50 ;  /* 0x0000002431327223 */ /* 0x080fe20000010832 */
[----:B------:R-:W-:Y:S02]  /*7b80*/  HADD2.F32 R49, -RZ, R38.H0_H0 ;  /* 0x20000026ff317230 */ /* 0x000fe40000004100 */
[-C--:B------:R-:W-:Y:S01]  /*7b90*/  FMUL.FTZ R38, R54, R51.reuse ;  /* 0x0000003336267220 */ /* 0x080fe20000410000 */
[----:B------:R-:W-:Y:S01]  /*7ba0*/  FMUL.FTZ R51, R42, R51 ;  /* 0x000000332a337220 */ /* 0x000fe20000410000 */
[----:B------:R-:W-:Y:S01]  /*7bb0*/  FFMA.FTZ R39, R40, R36, R39 ;  /* 0x0000002428277223 */ /* 0x000fe20000010027 */
[----:B------:R-:W-:Y:S01]  /*7bc0*/  F2FP.F16.F32.PACK_AB R48, R48, R164 ;  /* 0x000000a43030723e */ /* 0x000fe200000000ff */
[-C--:B------:R-:W-:Y:S01]  /*7bd0*/  FFMA.FTZ R38, R42, R49.reuse, -R38 ;  /* 0x000000312a267223 */ /* 0x080fe20000010826 */
[----:B------:R-:W-:Y:S01]  /*7be0*/  FFMA.FTZ R51, R54, R49, R51 ;  /* 0x0000003136337223 */ /* 0x000fe20000010033 */
[----:B------:R-:W-:-:S02]  /*7bf0*/  IMAD.MOV.U32 R43, RZ, RZ, R55 ;  /* 0x000000ffff2b7224 */ /* 0x000fc400078e0037 */
[----:B------:R-:W-:Y:S01]  /*7c00*/  IMAD.MOV.U32 R40, RZ, RZ, R37 ;  /* 0x000000ffff287224 */ /* 0x000fe200078e0025 */
[----:B------:R-:W-:Y:S01]  /*7c10*/  F2FP.F16.F32.PACK_AB R38, R38, R50 ;  /* 0x000000322626723e */ /* 0x000fe200000000ff */
[----:B------:R-:W-:Y:S01]  /*7c20*/  IMAD.MOV.U32 R52, RZ, RZ, R48 ;  /* 0x000000ffff347224 */ /* 0x000fe200078e0030 */
[----:B------:R-:W-:Y:S01]  /*7c30*/  F2FP.F16.F32.PACK_AB R39, R51, R39 ;  /* 0x000000273327723e */ /* 0x000fe200000000ff */
[----:B------:R-:W-:Y:S02]  /*7c40*/  IMAD.MOV.U32 R55, RZ, RZ, R161 ;  /* 0x000000ffff377224 */ /* 0x000fe400078e00a1 */
[----:B------:R-:W-:Y:S02]  /*7c50*/  IMAD.MOV.U32 R42, RZ, RZ, R38 ;  /* 0x000000ffff2a7224 */ /* 0x000fe400078e0026 */
[----:B------:R-:W-:-:S07]  /*7c60*/  IMAD.MOV.U32 R54, RZ, RZ, R39 ;  /* 0x000000ffff367224 */ /* 0x000fce00078e0027 */
.L_x_5210:
[----:B------:R-:W-:Y:S05]  /*7c70*/  BSYNC B3 ;  /* 0x0000000000037941 */ /* 0x000fea0003800000 */
.L_x_5209:
        /* <DEDUP_REMOVED lines=10> */
.L_x_5208:
[----:B------:R-:W-:Y:S05]  /*7d20*/  BSYNC B2 ;  /* 0x0000000000027941 */ /* 0x000fea0003800000 */
.L_x_5207:
[----:B------:R-:W-:-:S13]  /*7d30*/  ISETP.NE.AND P4, PT, R26, RZ, PT ;  /* 0x000000ff1a00720c */ /* 0x000fda0003f85270 */
[----:B------:R-:W-:Y:S05]  /*7d40*/  @!P4 BRA `(.L_x_5202) ;  /* 0x0000000400d4c947 */ /* 0x000fea0003800000 */
[----:B0-----:R-:W3:Y:S01]  /*7d50*/  LDL R36, [R1] ;  /* 0x0000000001247983 */ /* 0x001ee20000100800 */
[----:B------:R-:W-:Y:S01]  /*7d60*/  IMAD R39, R16, 0x4800, R141 ;  /* 0x0000480010277824 */ /* 0x000fe200078e028d */
        /* <DEDUP_REMOVED lines=9> */
[----:B------:R-:W-:Y:S01]  /*7e00*/  SHF.R.S32.HI R36, RZ, 0x1f, R37 ;  /* 0x0000001fff247819 */ /* 0x000fe20000011425 */
[----:B------:R-:W-:-:S03]  /*7e10*/  IMAD.SHL.U32 R50, R37, 0x8, RZ ;  /* 0x0000000825327824 */ /* 0x000fc600078e00ff */
[----:B------:R-:W-:Y:S02]  /*7e20*/  LEA.HI R36, R36, R37, RZ, 0x3 ;  /* 0x0000002524247211 */ /* 0x000fe400078f18ff */
[----:B------:R-:W-:Y:S02]  /*7e30*/  LOP3.LUT R37, R205, 0x38, R50, 0xf8, !PT ;  /* 0x00000038cd257812 */ /* 0x000fe400078ef832 */
[----:B------:R-:W-:Y:S02]  /*7e40*/  SHF.R.S32.HI R36, RZ, 0x3, R36 ;  /* 0x00000003ff247819 */ /* 0x000fe40000011424 */
[----:B------:R-:W-:-:S03]  /*7e50*/  LOP3.LUT R37, R37, R206, RZ, 0x3c, !PT ;  /* 0x000000ce25257212 */ /* 0x000fc600078e3cff */
[----:B------:R-:W-:-:S05]  /*7e60*/  IMAD R36, R36, 0x1800, R207 ;  /* 0x0000180024247824 */ /* 0x000fca00078e02cf */
[----:B------:R-:W-:Y:S01]  /*7e70*/  IADD3 R37, R36, R37, RZ ;  /* 0x0000002524257210 */ /* 0x000fe20007ffe0ff */
[----:B------:R-:W-:-:S04]  /*7e80*/  IMAD R36, R39, 0x2, R2 ;  /* 0x0000000227247824 */ /* 0x000fc800078e0202 */
[----:B------:R-:W-:-:S04]  /*7e90*/  IMAD R37, R16, 0x4800, R37 ;  /* 0x0000480010257824 */ /* 0x000fc800078e0225 */
[----:B--2---:R-:W-:Y:S02]  /*7ea0*/  IMAD R40, R37, 0x2, R2 ;  /* 0x0000000225287824 */ /* 0x004fe400078e0202 */
        /* <DEDUP_REMOVED lines=11> */
[--C-:B------:R-:W-:Y:S01]  /*7f60*/  SHF.R.U64 R45, R46, 0x10, R47.reuse ;  /* 0x000000102e2d7819 */ /* 0x100fe2000000122f */
[----:B------:R-:W-:Y:S01]  /*7f70*/  HADD2.F32 R55, -RZ, R51.H0_H0 ;  /* 0x20000033ff377230 */ /* 0x000fe20000004100 */
[----:B------:R-:W-:Y:S01]  /*7f80*/  SHF.R.U32.HI R46, RZ, 0x10, R47 ;  /* 0x00000010ff2e7819 */ /* 0x000fe2000001162f */
[----:B------:R-:W-:-:S02]  /*7f90*/  HADD2.F32 R47, -RZ, R174.H1_H1 ;  /* 0x300000aeff2f7230 */ /* 0x000fc40000004100 */
[-C--:B------:R-:W-:Y:S01]  /*7fa0*/  FMUL.FTZ R51, R53, R52.reuse ;  /* 0x0000003435337220 */ /* 0x080fe20000410000 */
[----:B------:R-:W-:Y:S02]  /*7fb0*/  HADD2.F32 R44, -RZ, R44.H0_H0 ;  /* 0x2000002cff2c7230 */ /* 0x000fe40000004100 */
[C---:B------:R-:W-:Y:S01]  /*7fc0*/  FMUL.FTZ R80, R41.reuse, R52 ;  /* 0x0000003429507220 */ /* 0x040fe20000410000 */
[----:B------:R-:W-:Y:S01]  /*7fd0*/  HADD2.F32 R37, -RZ, R37.H1_H1 ;  /* 0x30000025ff257230 */ /* 0x000fe20000004100 */
[----:B------:R-:W-:Y:S01]  /*7fe0*/  SHF.R.U64 R34, R34, 0x10, R35 ;  /* 0x0000001022227819 */ /* 0x000fe20000001223 */
[-C--:B------:R-:W-:Y:S01]  /*7ff0*/  FFMA.FTZ R51, R41, R47.reuse, -R51 ;  /* 0x0000002f29337223 */ /* 0x080fe20000010833 */
[-C--:B------:R-:W-:Y:S01]  /*8000*/  FMUL.FTZ R52, R54, R44.reuse ;  /* 0x0000002c36347220 */ /* 0x080fe20000410000 */
[----:B------:R-:W-:Y:S01]  /*8010*/  FFMA.FTZ R80, R53, R47, R80 ;  /* 0x0000002f35507223 */ /* 0x000fe20000010050 */
[----:B------:R-:W-:Y:S01]  /*8020*/  SHF.R.U32.HI R35, RZ, 0x10, R35 ;  /* 0x00000010ff237819 */ /* 0x000fe20000011623 */
[----:B------:R-:W-:Y:S01]  /*8030*/  FMUL.FTZ R44, R37, R44 ;  /* 0x0000002c252c7220 */ /* 0x000fe20000410000 */
[----:B------:R-:W-:-:S02]  /*8040*/  HADD2.F32 R47, -RZ, R43.H0_H0 ;  /* 0x2000002bff2f7230 */ /* 0x000fc40000004100 */
[-C--:B------:R-:W-:Y:S01]  /*8050*/  FFMA.FTZ R52, R37, R55.reuse, -R52 ;  /* 0x0000003725347223 */ /* 0x080fe20000010834 */
[----:B------:R-:W-:Y:S02]  /*8060*/  HADD2.F32 R53, -RZ, R43.H1_H1 ;  /* 0x3000002bff357230 */ /* 0x000fe40000004100 */
[----:B------:R-:W-:Y:S01]  /*8070*/  FFMA.FTZ R44, R54, R55, R44 ;  /* 0x00000037362c7223 */ /* 0x000fe2000001002c */
[----:B------:R-:W-:Y:S02]  /*8080*/  HADD2.F32 R41, -RZ, R175.H1_H1 ;  /* 0x300000afff297230 */ /* 0x000fe40000004100 */
[----:B------:R-:W-:Y:S01]  /*8090*/  HADD2.F32 R43, -RZ, R39.H0_H0 ;  /* 0x20000027ff2b7230 */ /* 0x000fe20000004100 */
[----:B------:R-:W-:Y:S01]  /*80a0*/  F2FP.F16.F32.PACK_AB R51, R52, R51 ;  /* 0x000000333433723e */ /* 0x000fe200000000ff */
[----:B------:R-:W-:Y:S02]  /*80b0*/  HADD2.F32 R46, -RZ, R46.H0_H0 ;  /* 0x2000002eff2e7230 */ /* 0x000fe40000004100 */
[----:B------:R-:W-:-:S02]  /*80c0*/  HADD2.F32 R54, -RZ, R35.H0_H0 ;  /* 0x20000023ff367230 */ /* 0x000fc40000004100 */
[-C--:B------:R-:W-:Y:S01]  /*80d0*/  FMUL.FTZ R35, R47, R41.reuse ;  /* 0x000000292f237220 */ /* 0x080fe20000410000 */
[----:B------:R-:W-:Y:S02]  /*80e0*/  HADD2.F32 R39, -RZ, R39.H1_H1 ;  /* 0x30000027ff277230 */ /* 0x000fe40000004100 */
[----:B------:R-:W-:Y:S01]  /*80f0*/  FMUL.FTZ R55, R43, R41 ;  /* 0x000000292b377220 */ /* 0x000fe20000410000 */
[-C--:B------:R-:W-:Y:S01]  /*8100*/  FMUL.FTZ R41, R53, R46.reuse ;  /* 0x0000002e35297220 */ /* 0x080fe20000410000 */
[----:B------:R-:W-:Y:S02]  /*8110*/  HADD2.F32 R37, -RZ, R173.H1_H1 ;  /* 0x300000adff257230 */ /* 0x000fe40000004100 */
[C---:B------:R-:W-:Y:S01]  /*8120*/  FMUL.FTZ R46, R39.reuse, R46 ;  /* 0x0000002e272e7220 */ /* 0x040fe20000410000 */
[----:B------:R-:W-:Y:S01]  /*8130*/  FFMA.FTZ R41, R39, R54, -R41 ;  /* 0x0000003627297223 */ /* 0x000fe20000010829 */
[----:B------:R-:W-:Y:S02]  /*8140*/  HADD2.F32 R176, -RZ, R176.H0_H0 ;  /* 0x200000b0ffb07230 */ /* 0x000fe40000004100 */
[----:B------:R-:W-:Y:S01]  /*8150*/  FFMA.FTZ R35, R43, R37, -R35 ;  /* 0x000000252b237223 */ /* 0x000fe20000010823 */
[----:B------:R-:W-:-:S02]  /*8160*/  HADD2.F32 R39, -RZ, R40.H0_H0 ;  /* 0x20000028ff277230 */ /* 0x000fc40000004100 */
[----:B------:R-:W-:Y:S01]  /*8170*/  FFMA.FTZ R55, R47, R37, R55 ;  /* 0x000000252f377223 */ /* 0x000fe20000010037 */
[----:B------:R-:W-:Y:S02]  /*8180*/  HADD2.F32 R33, -RZ, R33.H0_H0 ;  /* 0x20000021ff217230 */ /* 0x000fe40000004100 */
[----:B------:R-:W-:Y:S01]  /*8190*/  FFMA.FTZ R46, R53, R54, R46 ;  /* 0x00000036352e7223 */ /* 0x000fe2000001002e */
[----:B------:R-:W-:Y:S02]  /*81a0*/  HADD2.F32 R40, -RZ, R40.H1_H1 ;  /* 0x30000028ff287230 */ /* 0x000fe40000004100 */
[----:B------:R-:W-:Y:S02]  /*81b0*/  HADD2.F32 R174, -RZ, R174.H0_H0 ;  /* 0x200000aeffae7230 */ /* 0x000fe40000004100 */
[----:B------:R-:W-:Y:S02]  /*81c0*/  HADD2.F32 R37, -RZ, R36.H0_H0 ;  /* 0x20000024ff257230 */ /* 0x000fe40000004100 */
[----:B------:R-:W-:Y:S01]  /*81d0*/  FMUL.FTZ R47, R40, R33 ;  /* 0x00000021282f7220 */ /* 0x000fe20000410000 */
[----:B------:R-:W-:-:S02]  /*81e0*/  HADD2.F32 R43, -RZ, R32.H0_H0 ;  /* 0x20000020ff2b7230 */ /* 0x000fc40000004100 */
[-C--:B------:R-:W-:Y:S01]  /*81f0*/  FMUL.FTZ R32, R39, R176.reuse ;  /* 0x000000b027207220 */ /* 0x080fe20000410000 */
[----:B------:R-:W-:Y:S02]  /*8200*/  HADD2.F32 R36, -RZ, R36.H1_H1 ;  /* 0x30000024ff247230 */ /* 0x000fe40000004100 */
[C---:B------:R-:W-:Y:S01]  /*8210*/  FMUL.FTZ R176, R37.reuse, R176 ;  /* 0x000000b025b07220 */ /* 0x040fe20000410000 */
[----:B------:R-:W-:Y:S02]  /*8220*/  HADD2.F32 R175, -RZ, R175.H0_H0 ;  /* 0x200000afffaf7230 */ /* 0x000fe40000004100 */
[----:B------:R-:W-:Y:S01]  /*8230*/  FFMA.FTZ R32, R37, R174, -R32 ;  /* 0x000000ae25207223 */ /* 0x000fe20000010820 */
[----:B------:R-:W-:Y:S02]  /*8240*/  HADD2.F32 R37, -RZ, R42.H0_H0 ;  /* 0x2000002aff257230 */ /* 0x000fe40000004100 */
[C---:B------:R-:W-:Y:S01]  /*8250*/  FMUL.FTZ R33, R36.reuse, R33 ;  /* 0x0000002124217220 */ /* 0x040fe20000410000 */
[----:B------:R-:W-:Y:S01]  /*8260*/  FFMA.FTZ R47, R36, R43, -R47 ;  /* 0x0000002b242f7223 */ /* 0x000fe2000001082f */
[----:B------:R-:W-:-:S02]  /*8270*/  HADD2.F32 R36, -RZ, R38.H0_H0 ;  /* 0x20000026ff247230 */ /* 0x000fc40000004100 */
[----:B------:R-:W-:Y:S01]  /*8280*/  FFMA.FTZ R176, R39, R174, R176 ;  /* 0x000000ae27b07223 */ /* 0x000fe200000100b0 */
[----:B------:R-:W-:Y:S02]  /*8290*/  HADD2.F32 R45, -RZ, R45.H0_H0 ;  /* 0x2000002dff2d7230 */ /* 0x000fe40000004100 */
[----:B------:R-:W-:Y:S01]  /*82a0*/  FFMA.FTZ R33, R40, R43, R33 ;  /* 0x0000002b28217223 */ /* 0x000fe20000010021 */
[----:B------:R-:W-:Y:S01]  /*82b0*/  HADD2.F32 R42, -RZ, R42.H1_H1 ;  /* 0x3000002aff2a7230 */ /* 0x000fe20000004100 */
[----:B------:R-:W-:Y:S01]  /*82c0*/  F2FP.F16.F32.PACK_AB R43, R46, R55 ;  /* 0x000000372e2b723e */ /* 0x000fe200000000ff */
[----:B------:R-:W-:Y:S02]  /*82d0*/  HADD2.F32 R38, -RZ, R38.H1_H1 ;  /* 0x30000026ff267230 */ /* 0x000fe40000004100 */
[----:B------:R-:W-:Y:S02]  /*82e0*/  HADD2.F32 R39, -RZ, R34.H0_H0 ;  /* 0x20000022ff277230 */ /* 0x000fe40000004100 */
[----:B------:R-:W-:Y:S01]  /*82f0*/  FMUL.FTZ R34, R37, R175 ;  /* 0x000000af25227220 */ /* 0x000fe20000410000 */
[----:B------:R-:W-:-:S02]  /*8300*/  HADD2.F32 R173, -RZ, R173.H0_H0 ;  /* 0x200000adffad7230 */ /* 0x000fc40000004100 */
[----:B------:R-:W-:Y:S01]  /*8310*/  FMUL.FTZ R175, R36, R175 ;  /* 0x000000af24af7220 */ /* 0x000fe20000410000 */
[-C--:B------:R-:W-:Y:S01]  /*8320*/  FMUL.FTZ R40, R42, R45.reuse ;  /* 0x0000002d2a287220 */ /* 0x080fe20000410000 */
[----:B------:R-:W-:Y:S02]  /*8330*/  FMUL.FTZ R45, R38, R45 ;  /* 0x0000002d262d7220 */ /* 0x000fe40000410000 */
[-C--:B------:R-:W-:Y:S01]  /*8340*/  FFMA.FTZ R175, R37, R173.reuse, R175 ;  /* 0x000000ad25af7223 */ /* 0x080fe200000100af */
[----:B------:R-:W-:Y:S01]  /*8350*/  FFMA.FTZ R34, R36, R173, -R34 ;  /* 0x000000ad24227223 */ /* 0x000fe20000010822 */
[-C--:B------:R-:W-:Y:S01]  /*8360*/  FFMA.FTZ R37, R38, R39.reuse, -R40 ;  /* 0x0000002726257223 */ /* 0x080fe20000010828 */
[----:B------:R-:W-:Y:S01]  /*8370*/  FFMA.FTZ R42, R42, R39, R45 ;  /* 0x000000272a2a7223 */ /* 0x000fe2000001002d */
[----:B------:R-:W-:Y:S02]  /*8380*/  F2FP.F16.F32.PACK_AB R39, R41, R35 ;  /* 0x000000232927723e */ /* 0x000fe400000000ff */
[----:B------:R-:W-:-:S02]  /*8390*/  F2FP.F16.F32.PACK_AB R41, R44, R80 ;  /* 0x000000502c29723e */ /* 0x000fc400000000ff */
[----:B------:R-:W-:Y:S01]  /*83a0*/  F2FP.F16.F32.PACK_AB R38, R37, R34 ;  /* 0x000000222526723e */ /* 0x000fe200000000ff */
[----:B------:R-:W-:Y:S01]  /*83b0*/  IMAD.MOV.U32 R37, RZ, RZ, R51 ;  /* 0x000000ffff257224 */ /* 0x000fe200078e0033 */
[----:B------:R-:W-:Y:S02]  /*83c0*/  F2FP.F16.F32.PACK_AB R36, R47, R32 ;  /* 0x000000202f24723e */ /* 0x000fe400000000ff */
[----:B------:R-:W-:Y:S02]  /*83d0*/  F2FP.F16.F32.PACK_AB R40, R33, R176 ;  /* 0x000000b02128723e */ /* 0x000fe400000000ff */
[----:B------:R-:W-:-:S07]  /*83e0*/  F2FP.F16.F32.PACK_AB R42, R42, R175 ;  /* 0x000000af2a2a723e */ /* 0x000fce00000000ff */
.L_x_5212:
[----:B------:R-:W-:Y:S05]  /*83f0*/  BSYNC B2 ;  /* 0x0000000000027941 */ /* 0x000fea0003800000 */
.L_x_5211:
        /* <DEDUP_REMOVED lines=10> */
.L_x_5202:
[----:B------:R-:W-:Y:S05]  /*84a0*/  BSYNC B1 ;  /* 0x0000000000017941 */ /* 0x000fea0003800000 */
.L_x_5201:
        /* <DEDUP_REMOVED lines=31> */
[----:B------:R-:W-:-:S05]  /*86a0*/  IMAD R33, R34, 0x1800, R209 ;  /* 0x0000180022217824 */ /* 0x000fca00078e02d1 */
[----:B------:R-:W-:Y:S01]  /*86b0*/  IADD3 R35, R33, R32, RZ ;  /* 0x0000002021237210 */ /* 0x000fe20007ffe0ff */
[----:B------:R-:W-:-:S04]  /*86c0*/  IMAD R33, R16, 0x4800, R142 ;  /* 0x0000480010217824 */ /* 0x000fc800078e028e */
[----:B------:R-:W-:Y:S02]  /*86d0*/  IMAD R35, R16, 0x4800, R35 ;  /* 0x0000480010237824 */ /* 0x000fe400078e0223 */
[--C-:B------:R-:W-:Y:S02]  /*86e0*/  IMAD R33, R33, 0x2, R2.reuse ;  /* 0x0000000221217824 */ /* 0x100fe400078e0202 */
[----:B------:R-:W-:-:S04]  /*86f0*/  IMAD R36, R35, 0x2, R2 ;  /* 0x0000000223247824 */ /* 0x000fc800078e0202 */
        /* <DEDUP_REMOVED lines=10> */
[----:B------:R-:W-:Y:S01]  /*87a0*/  HADD2.F32 R50, -RZ, R49.H0_H0 ;  /* 0x20000031ff327230 */ /* 0x000fe20000004100 */
[----:B------:R-:W-:Y:S01]  /*87b0*/  SHF.R.U64 R48, R78, 0x10, R79 ;  /* 0x000000104e307819 */ /* 0x000fe2000000124f */
[----:B------:R-:W-:Y:S01]  /*87c0*/  HADD2.F32 R35, -RZ, R33.H0_H0 ;  /* 0x20000021ff237230 */ /* 0x000fe20000004100 */
[----:B------:R-:W-:Y:S01]  /*87d0*/  SHF.R.U64 R47, R66, 0x10, R67 ;  /* 0x00000010422f7819 */ /* 0x000fe20000001243 */
[----:B------:R-:W-:-:S02]  /*87e0*/  HADD2.F32 R49, -RZ, R49.H1_H1 ;  /* 0x30000031ff317230 */ /* 0x000fc40000004100 */
[-C--:B------:R-:W-:Y:S01]  /*87f0*/  FMUL.FTZ R54, R50, R53.reuse ;  /* 0x0000003532367220 */ /* 0x080fe20000410000 */
[----:B------:R-:W-:Y:S01]  /*8800*/  HADD2.F32 R76, -RZ, R76.H0_H0 ;  /* 0x2000004cff4c7230 */ /* 0x000fe20000004100 */
[----:B------:R-:W-:Y:S01]  /*8810*/  SHF.R.U32.HI R78, RZ, 0x10, R79 ;  /* 0x00000010ff4e7819 */ /* 0x000fe2000001164f */
[----:B------:R-:W-:Y:S02]  /*8820*/  HADD2.F32 R52, -RZ, R33.H1_H1 ;  /* 0x30000021ff347230 */ /* 0x000fe40000004100 */
[----:B------:R-:W-:Y:S01]  /*8830*/  FMUL.FTZ R33, R35, R53 ;  /* 0x0000003523217220 */ /* 0x000fe20000410000 */
[----:B------:R-:W-:Y:S02]  /*8840*/  HADD2.F32 R51, -RZ, R170.H1_H1 ;  /* 0x300000aaff337230 */ /* 0x000fe40000004100 */
[-C--:B------:R-:W-:Y:S01]  /*8850*/  FMUL.FTZ R53, R49, R76.reuse ;  /* 0x0000004c31357220 */ /* 0x080fe20000410000 */
[----:B------:R-:W-:Y:S02]  /*8860*/  HADD2.F32 R64, -RZ, R64.H0_H0 ;  /* 0x20000040ff407230 */ /* 0x000fe40000004100 */
[----:B------:R-:W-:Y:S01]  /*8870*/  FMUL.FTZ R76, R52, R76 ;  /* 0x0000004c344c7220 */ /* 0x000fe20000410000 */
[----:B------:R-:W-:Y:S01]  /*8880*/  SHF.R.U32.HI R66, RZ, 0x10, R67 ;  /* 0x00000010ff427819 */ /* 0x000fe20000011643 */
[----:B------:R-:W-:Y:S01]  /*8890*/  FFMA.FTZ R33, R50, R51, R33 ;  /* 0x0000003332217223 */ /* 0x000fe20000010021 */
[----:B------:R-:W-:-:S02]  /*88a0*/  HADD2.F32 R80, -RZ, R171.H1_H1 ;  /* 0x300000abff507230 */ /* 0x000fc40000004100 */
[-C--:B------:R-:W-:Y:S01]  /*88b0*/  FFMA.FTZ R52, R52, R64.reuse, -R53 ;  /* 0x0000004034347223 */ /* 0x080fe20000010835 */
[----:B------:R-:W-:Y:S01]  /*88c0*/  FFMA.FTZ R50, R49, R64, R76 ;  /* 0x0000004031327223 */ /* 0x000fe2000001004c */
[--C-:B------:R-:W-:Y:S02]  /*88d0*/  HADD2.F32 R49, -RZ, R39.reuse.H0_H0 ;  /* 0x20000027ff317230 */ /* 0x100fe40000004100 */
[----:B------:R-:W-:Y:S01]  /*88e0*/  FFMA.FTZ R35, R35, R51, -R54 ;  /* 0x0000003323237223 */ /* 0x000fe20000010836 */
[----:B------:R-:W-:Y:S02]  /*88f0*/  HADD2.F32 R64, -RZ, R39.H1_H1 ;  /* 0x30000027ff407230 */ /* 0x000fe40000004100 */
[----:B------:R-:W-:Y:S02]  /*8900*/  HADD2.F32 R39, -RZ, R37.H0_H0 ;  /* 0x20000025ff277230 */ /* 0x000fe40000004100 */
[----:B------:R-:W-:Y:S01]  /*8910*/  HADD2.F32 R53, -RZ, R78.H0_H0 ;  /* 0x2000004eff357230 */ /* 0x000fe20000004100 */
[----:B------:R-:W-:Y:S01]  /*8920*/  F2FP.F16.F32.PACK_AB R35, R52, R35 ;  /* 0x000000233423723e */ /* 0x000fe200000000ff */
[----:B------:R-:W-:-:S02]  /*8930*/  HADD2.F32 R76, -RZ, R169.H1_H1 ;  /* 0x300000a9ff4c7230 */ /* 0x000fc40000004100 */
[----:B------:R-:W-:Y:S02]  /*8940*/  HADD2.F32 R54, -RZ, R37.H1_H1 ;  /* 0x30000025ff367230 */ /* 0x000fe40000004100 */
[-C--:B------:R-:W-:Y:S01]  /*8950*/  FMUL.FTZ R55, R64, R53.reuse ;  /* 0x0000003540377220 */ /* 0x080fe20000410000 */
[----:B------:R-:W-:Y:S02]  /*8960*/  HADD2.F32 R51, -RZ, R66.H0_H0 ;  /* 0x20000042ff337230 */ /* 0x000fe40000004100 */
[-C--:B------:R-:W-:Y:S01]  /*8970*/  FMUL.FTZ R66, R49, R80.reuse ;  /* 0x0000005031427220 */ /* 0x080fe20000410000 */
[C---:B------:R-:W-:Y:S01]  /*8980*/  FMUL.FTZ R80, R39.reuse, R80 ;  /* 0x0000005027507220 */ /* 0x040fe20000410000 */
[----:B------:R-:W-:Y:S01]  /*8990*/  FMUL.FTZ R53, R54, R53 ;  /* 0x0000003536357220 */ /* 0x000fe20000410000 */
[----:B------:R-:W-:Y:S02]  /*89a0*/  HADD2.F32 R172, -RZ, R172.H0_H0 ;  /* 0x200000acffac7230 */ /* 0x000fe40000004100 */
[-C--:B------:R-:W-:Y:S01]  /*89b0*/  FFMA.FTZ R37, R39, R76.reuse, -R66 ;  /* 0x0000004c27257223 */ /* 0x080fe20000010842 */
[----:B------:R-:W-:Y:S01]  /*89c0*/  FFMA.FTZ R39, R49, R76, R80 ;  /* 0x0000004c31277223 */ /* 0x000fe20000010050 */
[----:B------:R-:W-:-:S02]  /*89d0*/  HADD2.F32 R76, -RZ, R46.H0_H0 ;  /* 0x2000002eff4c7230 */ /* 0x000fc40000004100 */
[-C--:B------:R-:W-:Y:S01]  /*89e0*/  FFMA.FTZ R54, R54, R51.reuse, -R55 ;  /* 0x0000003336367223 */ /* 0x080fe20000010837 */
[----:B------:R-:W-:Y:S02]  /*89f0*/  HADD2.F32 R46, -RZ, R32.H0_H0 ;  /* 0x20000020ff2e7230 */ /* 0x000fe40000004100 */
[----:B------:R-:W-:Y:S01]  /*8a00*/  FFMA.FTZ R64, R64, R51, R53 ;  /* 0x0000003340407223 */ /* 0x000fe20000010035 */
[----:B------:R-:W-:Y:S02]  /*8a10*/  HADD2.F32 R51, -RZ, R36.H0_H0 ;  /* 0x20000024ff337230 */ /* 0x000fe40000004100 */
[----:B------:R-:W-:Y:S01]  /*8a20*/  HADD2.F32 R170, -RZ, R170.H0_H0 ;  /* 0x200000aaffaa7230 */ /* 0x000fe20000004100 */
[----:B------:R-:W-:Y:S01]  /*8a30*/  F2FP.F16.F32.PACK_AB R54, R54, R37 ;  /* 0x000000253636723e */ /* 0x000fe200000000ff */
[----:B------:R-:W-:Y:S02]  /*8a40*/  HADD2.F32 R53, -RZ, R36.H1_H1 ;  /* 0x30000024ff357230 */ /* 0x000fe40000004100 */
[----:B------:R-:W-:Y:S01]  /*8a50*/  FMUL.FTZ R36, R46, R172 ;  /* 0x000000ac2e247220 */ /* 0x000fe20000410000 */
[----:B------:R-:W-:-:S02]  /*8a60*/  HADD2.F32 R66, -RZ, R45.H0_H0 ;  /* 0x2000002dff427230 */ /* 0x000fc40000004100 */
[C---:B------:R-:W-:Y:S01]  /*8a70*/  FMUL.FTZ R45, R51.reuse, R172 ;  /* 0x000000ac332d7220 */ /* 0x040fe20000410000 */
[----:B------:R-:W-:Y:S02]  /*8a80*/  HADD2.F32 R49, -RZ, R32.H1_H1 ;  /* 0x30000020ff317230 */ /* 0x000fe40000004100 */
[----:B------:R-:W-:Y:S01]  /*8a90*/  FFMA.FTZ R36, R51, R170, R36 ;  /* 0x000000aa33247223 */ /* 0x000fe20000010024 */
[----:B------:R-:W-:Y:S02]  /*8aa0*/  HADD2.F32 R51, -RZ, R48.H0_H0 ;  /* 0x20000030ff337230 */ /* 0x000fe40000004100 */
[----:B------:R-:W-:Y:S01]  /*8ab0*/  FMUL.FTZ R78, R53, R76 ;  /* 0x0000004c354e7220 */ /* 0x000fe20000410000 */
[----:B------:R-:W-:Y:S01]  /*8ac0*/  FFMA.FTZ R32, R46, R170, -R45 ;  /* 0x000000aa2e207223 */ /* 0x000fe2000001082d */
        /* <DEDUP_REMOVED lines=19> */
[----:B------:R-:W-:Y:S01]  /*8c00*/  IMAD.MOV.U32 R33, RZ, RZ, R35 ;  /* 0x000000ffff217224 */ /* 0x000fe200078e0023 */
[----:B------:R-:W-:-:S02]  /*8c10*/  F2FP.F16.F32.PACK_AB R39, R64, R39 ;  /* 0x000000274027723e */ /* 0x000fc400000000ff */
[----:B------:R-:W-:Y:S02]  /*8c20*/  F2FP.F16.F32.PACK_AB R32, R45, R32 ;  /* 0x000000202d20723e */ /* 0x000fe400000000ff */
[----:B------:R-:W-:Y:S02]  /*8c30*/  F2FP.F16.F32.PACK_AB R36, R49, R36 ;  /* 0x000000243124723e */ /* 0x000fe400000000ff */
[----:B------:R-:W-:Y:S02]  /*8c40*/  F2FP.F16.F32.PACK_AB R34, R34, R53 ;  /* 0x000000352222723e */ /* 0x000fe400000000ff */
[----:B------:R-:W-:Y:S02]  /*8c50*/  F2FP.F16.F32.PACK_AB R38, R38, R171 ;  /* 0x000000ab2626723e */ /* 0x000fe400000000ff */
[----:B------:R-:W-:-:S07]  /*8c60*/  MOV R35, R54 ;  /* 0x0000003600237202 */ /* 0x000fce0000000f00 */
.L_x_5216:
[----:B------:R-:W-:Y:S05]  /*8c70*/  BSYNC B2 ;  /* 0x0000000000027941 */ /* 0x000fea0003800000 */
.L_x_5215:
[----:B0-----:R3:W-:Y:S04]  /*8c80*/  STG.E.128 desc[UR60][R40.64], R32 ;  /* 0x0000002028007986 */ /* 0x0017e8000c101d3c */
[----:B--2---:R3:W-:Y:S02]  /*8c90*/  @!P3 STG.E.128 desc[UR60][R42.64], R36 ;  /* 0x000000242a00b986 */ /* 0x0047e4000c101d3c */
.L_x_5214:
[----:B------:R-:W-:Y:S05]  /*8ca0*/  BSYNC B1 ;  /* 0x0000000000017941 */ /* 0x000fea0003800000 */
.L_x_5213:
        /* <DEDUP_REMOVED lines=35> */
[----:B--2---:R-:W-:Y:S01]  /*8ee0*/  IMAD.MOV.U32 R49, RZ, RZ, R37 ;  /* 0x000000ffff317224 */ /* 0x004fe200078e0025 */
[----:B------:R-:W-:Y:S01]  /*8ef0*/  SHF.R.U32.HI R55, RZ, 0x10, R73 ;  /* 0x00000010ff377819 */ /* 0x000fe20000011649 */
[----:B------:R-:W-:Y:S01]  /*8f00*/  IMAD.MOV.U32 R51, RZ, RZ, R39 ;  /* 0x000000ffff337224 */ /* 0x000fe200078e0027 */
[----:B0-----:R-:W-:Y:S01]  /*8f10*/  MOV R37, R35 ;  /* 0x0000002300257202 */ /* 0x001fe20000000f00 */
[----:B------:R-:W-:Y:S01]  /*8f20*/  HADD2.F32 R54, -RZ, R167.H1_H1 ;  /* 0x300000a7ff367230 */ /* 0x000fe20000004100 */
[--C-:B------:R-:W-:Y:S01]  /*8f30*/  SHF.R.U32.HI R53, RZ, 0x10, R61.reuse ;  /* 0x00000010ff357819 */ /* 0x100fe2000001163d */
[----:B------:R-:W-:Y:S01]  /*8f40*/  HADD2.F32 R39, -RZ, R49.H0_H0 ;  /* 0x20000031ff277230 */ /* 0x000fe20000004100 */
[----:B------:R-:W-:Y:S01]  /*8f50*/  SHF.R.U64 R45, R60, 0x10, R61 ;  /* 0x000000103c2d7819 */ /* 0x000fe2000000123d */
[----:B------:R-:W-:Y:S01]  /*8f60*/  HADD2.F32 R35, -RZ, R33.H0_H0 ;  /* 0x20000021ff237230 */ /* 0x000fe20000004100 */
[----:B------:R-:W-:Y:S01]  /*8f70*/  SHF.R.U64 R47, R74, 0x10, R75 ;  /* 0x000000104a2f7819 */ /* 0x000fe2000000124b */
[----:B------:R-:W-:-:S02]  /*8f80*/  HADD2.F32 R55, -RZ, R55.H0_H0 ;  /* 0x20000037ff377230 */ /* 0x000fc40000004100 */
[-C--:B------:R-:W-:Y:S01]  /*8f90*/  FMUL.FTZ R60, R39, R54.reuse ;  /* 0x00000036273c7220 */ /* 0x080fe20000410000 */
[----:B------:R-:W-:Y:S02]  /*8fa0*/  HADD2.F32 R50, -RZ, R33.H1_H1 ;  /* 0x30000021ff327230 */ /* 0x000fe40000004100 */
[C---:B------:R-:W-:Y:S01]  /*8fb0*/  FMUL.FTZ R54, R35.reuse, R54 ;  /* 0x0000003623367220 */ /* 0x040fe20000410000 */
[----:B------:R-:W-:Y:S01]  /*8fc0*/  HADD2.F32 R52, -RZ, R159.H1_H1 ;  /* 0x3000009fff347230 */ /* 0x000fe20000004100 */
[----:B------:R-:W-:Y:S01]  /*8fd0*/  SHF.R.U32.HI R74, RZ, 0x10, R75 ;  /* 0x00000010ff4a7819 */ /* 0x000fe2000001164b */
[----:B------:R-:W-:Y:S02]  /*8fe0*/  HADD2.F32 R49, -RZ, R49.H1_H1 ;  /* 0x30000031ff317230 */ /* 0x000fe40000004100 */
[-C--:B------:R-:W-:Y:S01]  /*8ff0*/  FMUL.FTZ R64, R50, R55.reuse ;  /* 0x0000003732407220 */ /* 0x080fe20000410000 */
[----:B------:R-:W-:Y:S02]  /*9000*/  HADD2.F32 R53, -RZ, R53.H0_H0 ;  /* 0x20000035ff357230 */ /* 0x000fe40000004100 */
[-C--:B------:R-:W-:Y:S01]  /*9010*/  FFMA.FTZ R33, R35, R52.reuse, -R60 ;  /* 0x0000003423217223 */ /* 0x080fe2000001083c */
[----:B------:R-:W-:Y:S01]  /*9020*/  FFMA.FTZ R35, R39, R52, R54 ;  /* 0x0000003427237223 */ /* 0x000fe20000010036 */
[C---:B------:R-:W-:Y:S01]  /*9030*/  FMUL.FTZ R61, R49.reuse, R55 ;  /* 0x00000037313d7220 */ /* 0x040fe20000410000 */
[--C-:B------:R-:W-:Y:S01]  /*9040*/  SHF.R.U64 R46, R62, 0x10, R63.reuse ;  /* 0x000000103e2e7819 */ /* 0x100fe2000000123f */
[----:B------:R-:W-:Y:S01]  /*9050*/  FFMA.FTZ R52, R49, R53, R64 ;  /* 0x0000003531347223 */ /* 0x000fe20000010040 */
[----:B------:R-:W-:Y:S01]  /*9060*/  HADD2.F32 R64, -RZ, R160.H1_H1 ;  /* 0x300000a0ff407230 */ /* 0x000fe20000004100 */
[----:B------:R-:W-:Y:S01]  /*9070*/  SHF.R.U32.HI R62, RZ, 0x10, R63 ;  /* 0x00000010ff3e7819 */ /* 0x000fe2000001163f */
[----:B------:R-:W-:-:S02]  /*9080*/  HADD2.F32 R49, -RZ, R51.H0_H0 ;  /* 0x20000033ff317230 */ /* 0x000fc40000004100 */
[----:B------:R-:W-:Y:S01]  /*9090*/  FFMA.FTZ R50, R50, R53, -R61 ;  /* 0x0000003532327223 */ /* 0x000fe2000001083d */
[--C-:B------:R-:W-:Y:S01]  /*90a0*/  HADD2.F32 R39, -RZ, R37.reuse.H0_H0 ;  /* 0x20000025ff277230 */ /* 0x100fe20000004100 */
[----:B------:R-:W-:Y:S01]  /*90b0*/  SHF.R.U64 R48, R72, 0x10, R73 ;  /* 0x0000001048307819 */ /* 0x000fe20000001249 */
[----:B------:R-:W-:Y:S02]  /*90c0*/  HADD2.F32 R53, -RZ, R74.H0_H0 ;  /* 0x2000004aff357230 */ /* 0x000fe40000004100 */
[-C--:B------:R-:W-:Y:S01]  /*90d0*/  FMUL.FTZ R66, R49, R64.reuse ;  /* 0x0000004031427220 */ /* 0x080fe20000410000 */
[----:B------:R-:W-:Y:S02]  /*90e0*/  HADD2.F32 R54, -RZ, R37.H1_H1 ;  /* 0x30000025ff367230 */ /* 0x000fe40000004100 */
        /* <DEDUP_REMOVED lines=10> */
[-C--:B------:R-:W-:Y:S01]  /*9190*/  FFMA.FTZ R60, R51, R62.reuse, R72 ;  /* 0x0000003e333c7223 */ /* 0x080fe20000010048 */
[----:B------:R-:W-:Y:S02]  /*91a0*/  HADD2.F32 R51, -RZ, R48.H0_H0 ;  /* 0x20000030ff337230 */ /* 0x000fe40000004100 */
[----:B------:R-:W-:Y:S01]  /*91b0*/  FFMA.FTZ R54, R54, R62, -R55 ;  /* 0x0000003e36367223 */ /* 0x000fe20000010837 */
        /* <DEDUP_REMOVED lines=16> */
[----:B------:R-:W-:Y:S01]  /*92c0*/  HADD2.F32 R36, -RZ, R38.H0_H0 ;  /* 0x20000026ff247230 */ /* 0x000fe20000004100 */
[----:B------:R-:W-:Y:S01]  /*92d0*/  F2FP.F16.F32.PACK_AB R37, R52, R35 ;  /* 0x000000233425723e */ /* 0x000fe200000000ff */
[----:B------:R-:W-:Y:S02]  /*92e0*/  HADD2.F32 R49, -RZ, R160.H0_H0 ;  /* 0x200000a0ff317230 */ /* 0x000fe40000004100 */
[----:B------:R-:W-:-:S02]  /*92f0*/  HADD2.F32 R51, -RZ, R47.H0_H0 ;  /* 0x2000002fff337230 */ /* 0x000fc40000004100 */
[----:B------:R-:W-:Y:S02]  /*9300*/  HADD2.F32 R32, -RZ, R34.H0_H0 ;  /* 0x20000022ff207230 */ /* 0x000fe40000004100 */
[-C--:B------:R-:W-:Y:S01]  /*9310*/  FMUL.FTZ R61, R36, R49.reuse ;  /* 0x00000031243d7220 */ /* 0x080fe20000410000 */
[----:B------:R-:W-:Y:S02]  /*9320*/  HADD2.F32 R38, -RZ, R38.H1_H1 ;  /* 0x30000026ff267230 */ /* 0x000fe40000004100 */
        /* <DEDUP_REMOVED lines=11> */
[----:B------:R-:W-:Y:S02]  /*93e0*/  F2FP.F16.F32.PACK_AB R32, R48, R53 ;  /* 0x000000353020723e */ /* 0x000fe400000000ff */
[----:B------:R-:W-:Y:S02]  /*93f0*/  F2FP.F16.F32.PACK_AB R36, R55, R62 ;  /* 0x0000003e3724723e */ /* 0x000fe400000000ff */
[----:B------:R-:W-:-:S02]  /*9400*/  F2FP.F16.F32.PACK_AB R34, R34, R61 ;  /* 0x0000003d2222723e */ /* 0x000fc400000000ff */
[----:B------:R-:W-:-:S07]  /*9410*/  F2FP.F16.F32.PACK_AB R38, R38, R49 ;  /* 0x000000312626723e */ /* 0x000fce00000000ff */
.L_x_5220:
[----:B------:R-:W-:Y:S05]  /*9420*/  BSYNC B2 ;  /* 0x0000000000027941 */ /* 0x000fea0003800000 */
.L_x_5219:
[----:B0-----:R4:W-:Y:S04]  /*9430*/  STG.E.128 desc[UR60][R40.64], R32 ;  /* 0x0000002028007986 */ /* 0x0019e8000c101d3c */
[----:B--2---:R4:W-:Y:S02]  /*9440*/  @!P3 STG.E.128 desc[UR60][R42.64], R36 ;  /* 0x000000242a00b986 */ /* 0x0049e4000c101d3c */
.L_x_5218:
[----:B------:R-:W-:Y:S05]  /*9450*/  BSYNC B1 ;  /* 0x0000000000017941 */ /* 0x000fea0003800000 */
.L_x_5217:
[----:B------:R-:W-:-:S13]  /*9460*/  ISETP.NE.AND P3, PT, R26, RZ, PT ;  /* 0x000000ff1a00720c */ /* 0x000fda0003f65270 */
[----:B------:R-:W-:Y:S05]  /*9470*/  @!P3 BRA `(.L_x_5171) ;  /* 0x0000000800d4b947 */ /* 0x000fea0003800000 */
[----:B---34-:R-:W2:Y:S01]  /*9480*/  LDL R32, [R1] ;  /* 0x0000000001207983 */ /* 0x018ea20000100800 */
        /* <DEDUP_REMOVED lines=12> */
[----:B------:R-:W-:Y:S01]  /*9550*/  SHF.R.S32.HI R32, RZ, 0x1f, R147 ;  /* 0x0000001fff207819 */ /* 0x000fe20000011493 */
[----:B------:R-:W-:-:S03]  /*9560*/  IMAD.SHL.U32 R43, R147, 0x8, RZ ;  /* 0x00000008932b7824 */ /* 0x000fc600078e00ff */
[----:B------:R-:W-:-:S04]  /*9570*/  LEA.HI R32, R32, R147, RZ, 0x3 ;  /* 0x0000009320207211 */ /* 0x000fc800078f18ff */
[----:B------:R-:W-:Y:S02]  /*9580*/  SHF.R.S32.HI R36, RZ, 0x3, R32 ;  /* 0x00000003ff247819 */ /* 0x000fe40000011420 */
[----:B------:R-:W-:-:S03]  /*9590*/  LOP3.LUT R32, R204, 0x38, R43, 0xf8, !PT ;  /* 0x00000038cc207812 */ /* 0x000fc600078ef82b */
        /* <DEDUP_REMOVED lines=10> */
[----:B------:R-:W-:Y:S01]  /*9640*/  SHF.R.U32.HI R54, RZ, 0x10, R69 ;  /* 0x00000010ff367819 */ /* 0x000fe20000011645 */
[----:B--2---:R-:W-:Y:S01]  /*9650*/  IMAD.MOV.U32 R49, RZ, RZ, R39 ;  /* 0x000000ffff317224 */ /* 0x004fe200078e0027 */
[--C-:B------:R-:W-:Y:S01]  /*9660*/  SHF.R.U32.HI R52, RZ, 0x10, R57.reuse ;  /* 0x00000010ff347819 */ /* 0x100fe20000011639 */
[----:B0-----:R-:W-:Y:S01]  /*9670*/  IMAD.MOV.U32 R47, RZ, RZ, R32 ;  /* 0x000000ffff2f7224 */ /* 0x001fe200078e0020 */
[----:B------:R-:W-:Y:S01]  /*9680*/  SHF.R.U64 R46, R56, 0x10, R57 ;  /* 0x00000010382e7819 */ /* 0x000fe20000001239 */
[----:B------:R-:W-:Y:S01]  /*9690*/  HADD2.F32 R51, -RZ, R157.H1_H1 ;  /* 0x3000009dff337230 */ /* 0x000fe20000004100 */
[----:B------:R-:W-:Y:S01]  /*96a0*/  SHF.R.U64 R42, R58, 0x10, R59 ;  /* 0x000000103a2a7819 */ /* 0x000fe2000000123b */
[----:B------:R-:W-:Y:S01]  /*96b0*/  HADD2.F32 R39, -RZ, R37.H0_H0 ;  /* 0x20000025ff277230 */ /* 0x000fe20000004100 */
[----:B------:R-:W-:Y:S01]  /*96c0*/  SHF.R.U32.HI R53, RZ, 0x10, R71 ;  /* 0x00000010ff357819 */ /* 0x000fe20000011647 */
[----:B------:R-:W-:Y:S01]  /*96d0*/  IMAD.MOV.U32 R48, RZ, RZ, R36 ;  /* 0x000000ffff307224 */ /* 0x000fe200078e0024 */
[----:B------:R-:W-:Y:S01]  /*96e0*/  SHF.R.U32.HI R59, RZ, 0x10, R59 ;  /* 0x00000010ff3b7819 */ /* 0x000fe2000001163b */
[----:B------:R-:W-:Y:S01]  /*96f0*/  HADD2.F32 R32, -RZ, R33.H0_H0 ;  /* 0x20000021ff207230 */ /* 0x000fe20000004100 */
[----:B------:R-:W-:Y:S01]  /*9700*/  SHF.R.U64 R60, R68, 0x10, R69 ;  /* 0x00000010443c7819 */ /* 0x000fe20000001245 */
[----:B------:R-:W-:Y:S01]  /*9710*/  IMAD.MOV.U32 R36, RZ, RZ, R35 ;  /* 0x000000ffff247224 */ /* 0x000fe200078e0023 */
[----:B------:R-:W-:Y:S01]  /*9720*/  SHF.R.U64 R45, R70, 0x10, R71 ;  /* 0x00000010462d7819 */ /* 0x000fe20000001247 */
[----:B------:R-:W-:-:S02]  /*9730*/  HADD2.F32 R37, -RZ, R37.H1_H1 ;  /* 0x30000025ff257230 */ /* 0x000fc40000004100 */
[-C--:B------:R-:W-:Y:S01]  /*9740*/  FMUL.FTZ R56, R32, R51.reuse ;  /* 0x0000003320387220 */ /* 0x080fe20000410000 */
[----:B------:R-:W-:Y:S02]  /*9750*/  HADD2.F32 R54, -RZ, R54.H0_H0 ;  /* 0x20000036ff367230 */ /* 0x000fe40000004100 */
[----:B------:R-:W-:Y:S02]  /*9760*/  HADD2.F32 R35, -RZ, R33.H1_H1 ;  /* 0x30000021ff237230 */ /* 0x000fe40000004100 */
[----:B------:R-:W-:Y:S01]  /*9770*/  FMUL.FTZ R33, R39, R51 ;  /* 0x0000003327217220 */ /* 0x000fe20000410000 */
[----:B------:R-:W-:Y:S02]  /*9780*/  HADD2.F32 R50, -RZ, R155.H1_H1 ;  /* 0x3000009bff327230 */ /* 0x000fe40000004100 */
[-C--:B------:R-:W-:Y:S01]  /*9790*/  FMUL.FTZ R58, R37, R54.reuse ;  /* 0x00000036253a7220 */ /* 0x080fe20000410000 */
[----:B------:R-:W-:Y:S02]  /*97a0*/  HADD2.F32 R52, -RZ, R52.H0_H0 ;  /* 0x20000034ff347230 */ /* 0x000fe40000004100 */
[----:B------:R-:W-:Y:S01]  /*97b0*/  FMUL.FTZ R54, R35, R54 ;  /* 0x0000003623367220 */ /* 0x000fe20000410000 */
[----:B------:R-:W-:-:S02]  /*97c0*/  HADD2.F32 R53, -RZ, R53.H0_H0 ;  /* 0x20000035ff357230 */ /* 0x000fc40000004100 */
[-C--:B------:R-:W-:Y:S01]  /*97d0*/  FFMA.FTZ R32, R32, R50.reuse, -R33 ;  /* 0x0000003220207223 */ /* 0x080fe20000010821 */
[----:B------:R-:W-:Y:S01]  /*97e0*/  FFMA.FTZ R33, R39, R50, R56 ;  /* 0x0000003227217223 */ /* 0x000fe20000010038 */
[--C-:B------:R-:W-:Y:S02]  /*97f0*/  HADD2.F32 R39, -RZ, R49.reuse.H0_H0 ;  /* 0x20000031ff277230 */ /* 0x100fe40000004100 */
[-C--:B------:R-:W-:Y:S01]  /*9800*/  FFMA.FTZ R35, R35, R52.reuse, -R58 ;  /* 0x0000003423237223 */ /* 0x080fe2000001083a */
[----:B------:R-:W-:Y:S01]  /*9810*/  FFMA.FTZ R54, R37, R52, R54 ;  /* 0x0000003425367223 */ /* 0x000fe20000010036 */
[----:B------:R-:W-:Y:S02]  /*9820*/  HADD2.F32 R49, -RZ, R49.H1_H1 ;  /* 0x30000031ff317230 */ /* 0x000fe40000004100 */
[----:B------:R-:W-:Y:S01]  /*9830*/  HADD2.F32 R52, -RZ, R156.H1_H1 ;  /* 0x3000009cff347230 */ /* 0x000fe20000004100 */
[----:B------:R-:W-:Y:S01]  /*9840*/  F2FP.F16.F32.PACK_AB R35, R35, R32 ;  /* 0x000000202323723e */ /* 0x000fe200000000ff */
        /* <DEDUP_REMOVED lines=21> */
[----:B------:R-:W-:Y:S01]  /*99a0*/  FFMA.FTZ R50, R37, R155, R50 ;  /* 0x0000009b25327223 */ /* 0x000fe20000010032 */
[----:B------:R-:W-:Y:S02]  /*99b0*/  HADD2.F32 R46, -RZ, R46.H0_H0 ;  /* 0x2000002eff2e7230 */ /* 0x000fe40000004100 */
[----:B------:R-:W-:Y:S01]  /*99c0*/  FMUL.FTZ R52, R48, R39 ;  /* 0x0000002730347220 */ /* 0x000fe20000410000 */
[----:B------:R-:W-:Y:S01]  /*99d0*/  FFMA.FTZ R49, R36, R155, -R49 ;  /* 0x0000009b24317223 */ /* 0x000fe20000010831 */
[----:B------:R-:W-:-:S02]  /*99e0*/  HADD2.F32 R37, -RZ, R38.H0_H0 ;  /* 0x20000026ff257230 */ /* 0x000fc40000004100 */
[C---:B------:R-:W-:Y:S01]  /*99f0*/  FMUL.FTZ R39, R47.reuse, R39 ;  /* 0x000000272f277220 */ /* 0x040fe20000410000 */
[----:B------:R-:W-:Y:S02]  /*9a00*/  HADD2.F32 R156, -RZ, R156.H0_H0 ;  /* 0x2000009cff9c7230 */ /* 0x000fe40000004100 */
[-C--:B------:R-:W-:Y:S01]  /*9a10*/  FFMA.FTZ R52, R47, R46.reuse, -R52 ;  /* 0x0000002e2f347223 */ /* 0x080fe20000010834 */
[----:B------:R-:W-:Y:S02]  /*9a20*/  HADD2.F32 R45, -RZ, R45.H0_H0 ;  /* 0x2000002dff2d7230 */ /* 0x000fe40000004100 */
[----:B------:R-:W-:Y:S01]  /*9a30*/  FFMA.FTZ R47, R48, R46, R39 ;  /* 0x0000002e302f7223 */ /* 0x000fe20000010027 */
[----:B------:R-:W-:Y:S02]  /*9a40*/  HADD2.F32 R36, -RZ, R34.H0_H0 ;  /* 0x20000022ff247230 */ /* 0x000fe40000004100 */
[----:B------:R-:W-:Y:S01]  /*9a50*/  FMUL.FTZ R51, R37, R156 ;  /* 0x0000009c25337220 */ /* 0x000fe20000410000 */
[----:B------:R-:W-:Y:S01]  /*9a60*/  HADD2.F32 R38, -RZ, R38.H1_H1 ;  /* 0x30000026ff267230 */ /* 0x000fe20000004100 */
[----:B------:R-:W-:Y:S01]  /*9a70*/  F2FP.F16.F32.PACK_AB R56, R57, R56 ;  /* 0x000000383938723e */ /* 0x000fe200000000ff */
[----:B------:R-:W-:-:S02]  /*9a80*/  HADD2.F32 R34, -RZ, R34.H1_H1 ;  /* 0x30000022ff227230 */ /* 0x000fc40000004100 */
[----:B------:R-:W-:Y:S01]  /*9a90*/  FMUL.FTZ R156, R36, R156 ;  /* 0x0000009c249c7220 */ /* 0x000fe20000410000 */
[----:B------:R-:W-:Y:S02]  /*9aa0*/  HADD2.F32 R154, -RZ, R154.H0_H0 ;  /* 0x2000009aff9a7230 */ /* 0x000fe40000004100 */
        /* <DEDUP_REMOVED lines=14> */
[----:B------:R-:W-:-:S07]  /*9b90*/  MOV R35, R56 ;  /* 0x0000003800237202 */ /* 0x000fce0000000f00 */
.L_x_5222:
[----:B------:R-:W-:Y:S05]  /*9ba0*/  BSYNC B1 ;  /* 0x0000000000017941 */ /* 0x000fea0003800000 */
.L_x_5221:
        /* <DEDUP_REMOVED lines=10> */
.L_x_5138:
[----:B------:R-:W2:Y:S02]  /*9c50*/  LDL R32, [R1+0x40] ;  /* 0x0000400001207983 */ /* 0x000ea40000100800 */
[----:B--2---:R-:W-:-:S13]  /*9c60*/  R2UR UR4, R32 ;  /* 0x00000000200472ca */ /* 0x004fda00000e0000 */
[----:B------:R-:W-:-:S06]  /*9c70*/  UISETP.NE.AND UP0, UPT, UR4, 0x3, UPT ;  /* 0x000000030400788c */ /* 0x000fcc000bf05270 */
[----:B------:R-:W-:-:S13]  /*9c80*/  PLOP3.LUT P2, PT, PT, PT, UP0, 0x80, 0x0 ;  /* 0x000000000000781c */ /* 0x000fda0003f4f008 */
[----:B------:R-:W-:Y:S05]  /*9c90*/  @!P2 BRA `(.L_x_5223) ;  /* 0x000000000004a947 */ /* 0x000fea0003800000 */
[----:B------:R-:W-:Y:S01]  /*9ca0*/  BPT.TRAP 0x1 ;  /* 0x000000040000795c */ /* 0x000fe20000300000 */
.L_x_5223:
[----:B------:R-:W-:Y:S01]  /*9cb0*/  IMAD R90, R16, 0x8, R2 ;  /* 0x00000008105a7824 */ /* 0x000fe200078e0202 */
[----:B------:R-:W-:Y:S01]  /*9cc0*/  SHF.L.U32 R91, R198, 0x1f, RZ ;  /* 0x0000001fc65b7819 */ /* 0x000fe200000006ff */
[----:B------:R-:W-:Y:S01]  /*9cd0*/  IMAD R89, R25, -0x60, R24 ;  /* 0xffffffa019597824 */ /* 0x000fe200078e0218 */
[----:B------:R-:W-:Y:S02]  /*9ce0*/  BSSY B1, `(.L_x_5224) ;  /* 0x0000004000017945 */ /* 0x000fe40003800000 */
[----:B------:R-:W1:Y:S02]  /*9cf0*/  SYNCS.PHASECHK.TRANS64.TRYWAIT P3, [R90+URZ+0x30890], R91 ;  /* 0x0308905b5a0075a7 */ /* 0x000e64000806017f */
[----:B------:R-:W-:Y:S01]  /*9d00*/  VIMNMX R89, R89, 0x60, PT ;  /* 0x0000006059597848 */ /* 0x000fe20003fe0100 */
[----:B-1----:R-:W-:Y:S06]  /*9d10*/  @!P3 BRA `(.L_x_5225) ;  /* 0x000002180018b947 */ /* 0x002fec0003800000 */
.L_x_5596:
[----:B------:R-:W-:Y:S05]  /*9d20*/  BSYNC B1 ;  /* 0x0000000000017941 */ /* 0x000fea0003800000 */
.L_x_5224:
[----:B------:R-:W-:Y:S01]  /*9d30*/  ISETP.GE.AND P3, PT, R194, R89, PT ;  /* 0x00000059c200720c */ /* 0x000fe20003f66270 */
[----:B------:R-:W-:-:S12]  /*9d40*/  BSSY B1, `(.L_x_5226) ;  /* 0x0000014000017945 */ /* 0x000fd80003800000 */
[----:B------:R-:W-:Y:S05]  /*9d50*/  @P3 BRA `(.L_x_5227) ;  /* 0x0000000000483947 */ /* 0x000fea0003800000 */
[----:B------:R-:W-:-:S13]  /*9d60*/  ISETP.NE.AND P3, PT, R20, RZ, PT ;  /* 0x000000ff1400720c */ /* 0x000fda0003f65270 */
[----:B0-----:R-:W0:Y:S04]  /*9d70*/  @P3 LDS.128 R32, [R31+0x1e000] ;  /* 0x01e000001f203984 */ /* 0x001e280000000c00 */
[----:B0-----:R-:W-:Y:S01]  /*9d80*/  @P3 STG.E.128 desc[UR60][R38.64], R32 ;  /* 0x0000002026003986 */ /* 0x001fe2000c101d3c */
[----:B------:R-:W-:-:S13]  /*9d90*/  ISETP.NE.AND P3, PT, R21, RZ, PT ;  /* 0x000000ff1500720c */ /* 0x000fda0003f65270 */
[----:B------:R-:W0:Y:S04]  /*9da0*/  @P3 LDS.128 R32, [R88+0x1e000] ;  /* 0x01e0000058203984 */ /* 0x000e280000000c00 */
        /* <DEDUP_REMOVED lines=12> */
[----:B0-----:R2:W-:Y:S02]  /*9e70*/  @P3 STG.E.128 desc[UR60][R38.64+0x140], R32 ;  /* 0x0001402026003986 */ /* 0x0015e4000c101d3c */
.L_x_5227:
[----:B------:R-:W-:Y:S05]  /*9e80*/  BSYNC B1 ;  /* 0x0000000000017941 */ /* 0x000fea0003800000 */
.L_x_5226:
[----:B------:R-:W-:-:S13]  /*9e90*/  ISETP.GE.AND P3, PT, R221, R89, PT ;  /* 0x00000059dd00720c */ /* 0x000fda0003f66270 */
[----:B------:R-:W-:Y:S05]  /*9ea0*/  @P3 BRA `(.L_x_5171) ;  /* 0x0000000000483947 */ /* 0x000fea0003800000 */
[----:B------:R-:W-:-:S13]  /*9eb0*/  ISETP.NE.AND P3, PT, R20, RZ, PT ;  /* 0x000000ff1400720c */ /* 0x000fda0003f65270 */
[----:B0-2---:R-:W0:Y:S04]  /*9ec0*/  @P3 LDS.128 R32, [R31+0x20000] ;  /* 0x020000001f203984 */ /* 0x005e280000000c00 */
        /* <DEDUP_REMOVED lines=16> */
.L_x_5171:
[----:B------:R-:W-:Y:S05]  /*9fd0*/  BSYNC B0 ;  /* 0x0000000000007941 */ /* 0x000fea0003800000 */
.L_x_5137:
        /* <DEDUP_REMOVED lines=17> */
.L_x_5229:
[----:B------:R-:W-:Y:S05]  /*a0f0*/  BSYNC B0 ;  /* 0x0000000000007941 */ /* 0x000fea0003800000 */
.L_x_5228:
[----:B------:R-:W1:Y:S01]  /*a100*/  SYNCS.PHASECHK.TRANS64.TRYWAIT P2, [R90+URZ+0x308b0], R91 ;  /* 0x0308b05b5a0075a7 */ /* 0x000e62000804017f */
[----:B------:R-:W-:Y:S01]  /*a110*/  ULDC.64 UR44, c[0x0][0x328] ;  /* 0x0000ca00002c7ab9 */ /* 0x000fe20000000a00 */
[----:B------:R-:W-:Y:S01]  /*a120*/  ULDC.64 UR46, c[0x0][0x318] ;  /* 0x0000c600002e7ab9 */ /* 0x000fe20000000a00 */
[----:B------:R-:W-:Y:S04]  /*a130*/  BSSY B0, `(.L_x_5230) ;  /* 0x0000002000007945 */ /* 0x000fe80003800000 */
[----:B-1----:R-:W-:Y:S05]  /*a140*/  @!P2 BRA `(.L_x_5231) ;  /* 0x000002140020a947 */ /* 0x002fea0003800000 */
.L_x_5597:
[----:B------:R-:W-:Y:S05]  /*a150*/  BSYNC B0 ;  /* 0x0000000000007941 */ /* 0x000fea0003800000 */
.L_x_5230:
[----:B------:R-:W-:Y:S01]  /*a160*/  ISETP.GE.AND P2, PT, R194, R89, PT ;  /* 0x00000059c200720c */ /* 0x000fe20003f46270 */
[----:B------:R-:W-:Y:S01]  /*a170*/  BSSY B0, `(.L_x_5232) ;  /* 0x000001e000007945 */ /* 0x000fe20003800000 */
[----:B------:R-:W-:-:S11]  /*a180*/  IMAD.WIDE R36, R25, 0x60, R122 ;  /* 0x0000006019247825 */ /* 0x000fd600078e027a */
[----:B------:R-:W-:Y:S05]  /*a190*/  @P2 BRA `(.L_x_5233) ;  /* 0x00000000006c2947 */ /* 0x000fea0003800000 */
[----:B------:R-:W-:Y:S01]  /*a1a0*/  IMAD R35, R37, UR44, RZ ;  /* 0x0000002c25237c24 */ /* 0x000fe2000f8e02ff */
[----:B------:R-:W-:Y:S01]  /*a1b0*/  ULDC UR4, c[0x0][0x2f4] ;  /* 0x0000bd0000047ab9 */ /* 0x000fe20000000800 */
[----:B0-----:R-:W-:Y:S02]  /*a1c0*/  IMAD.MOV.U32 R32, RZ, RZ, R106 ;  /* 0x000000ffff207224 */ /* 0x001fe400078e006a */
[----:B------:R-:W-:Y:S02]  /*a1d0*/  IMAD.MOV.U32 R33, RZ, RZ, R30 ;  /* 0x000000ffff217224 */ /* 0x000fe400078e001e */
[C---:B------:R-:W-:Y:S02]  /*a1e0*/  IMAD R35, R36.reuse, UR45, R35 ;  /* 0x0000002d24237c24 */ /* 0x040fe4000f8e0223 */
[----:B------:R-:W-:-:S04]  /*a1f0*/  IMAD.WIDE.U32 R32, R36, UR44, R32 ;  /* 0x0000002c24207c25 */ /* 0x000fc8000f8e0020 */
[----:B------:R-:W-:Y:S01]  /*a200*/  IMAD.IADD R33, R33, 0x1, R35 ;  /* 0x0000000121217824 */ /* 0x000fe200078e0223 */
[----:B------:R-:W-:-:S04]  /*a210*/  LEA R38, P2, R32, UR46, 0x1 ;  /* 0x0000002e20267c11 */ /* 0x000fc8000f8408ff */
[----:B------:R-:W-:Y:S02]  /*a220*/  LEA.HI.X R39, R32, UR47, R33, 0x1, P2 ;  /* 0x0000002f20277c11 */ /* 0x000fe400090f0c21 */
[----:B------:R-:W-:-:S13]  /*a230*/  ISETP.GE.AND P2, PT, R18, UR4, PT ;  /* 0x0000000412007c0c */ /* 0x000fda000bf46270 */
[----:B------:R-:W0:Y:S04]  /*a240*/  @!P2 LDS.128 R32, [R31] ;  /* 0x000000001f20a984 */ /* 0x000e280000000c00 */
[----:B0-----:R-:W-:Y:S01]  /*a250*/  @!P2 STG.E.128 desc[UR60][R38.64], R32 ;  /* 0x000000202600a986 */ /* 0x001fe2000c101d3c */
[----:B------:R-:W-:-:S13]  /*a260*/  ISETP.GE.AND P2, PT, R196, UR4, PT ;  /* 0x00000004c4007c0c */ /* 0x000fda000bf46270 */
[----:B------:R-:W0:Y:S04]  /*a270*/  @!P2 LDS.128 R32, [R88] ;  /* 0x000000005820a984 */ /* 0x000e280000000c00 */
[----:B0-----:R-:W-:Y:S01]  /*a280*/  @!P2 STG.E.128 desc[UR60][R38.64+0x40], R32 ;  /* 0x000040202600a986 */ /* 0x001fe2000c101d3c */
[----:B------:R-:W-:-:S13]  /*a290*/  ISETP.GE.AND P2, PT, R197, UR4, PT ;  /* 0x00000004c5007c0c */ /* 0x000fda000bf46270 */
[----:B------:R-:W0:Y:S04]  /*a2a0*/  @!P2 LDS.128 R32, [R31+0x3000] ;  /* 0x003000001f20a984 */ /* 0x000e280000000c00 */
        /* <DEDUP_REMOVED lines=9> */
[----:B0-----:R2:W-:Y:S02]  /*a340*/  @!P2 STG.E.128 desc[UR60][R38.64+0x140], R32 ;  /* 0x000140202600a986 */ /* 0x0015e4000c101d3c */
.L_x_5233:
[----:B------:R-:W-:Y:S05]  /*a350*/  BSYNC B0 ;  /* 0x0000000000007941 */ /* 0x000fea0003800000 */
.L_x_5232:
[----:B------:R-:W-:Y:S01]  /*a360*/  ISETP.GE.AND P2, PT, R221, R89, PT ;  /* 0x00000059dd00720c */ /* 0x000fe20003f46270 */
[----:B------:R-:W-:-:S12]  /*a370*/  BSSY B0, `(.L_x_5234) ;  /* 0x000001f000007945 */ /* 0x000fd80003800000 */
[----:B------:R-:W-:Y:S05]  /*a380*/  @P2 BRA `(.L_x_5235) ;  /* 0x0000000000742947 */ /* 0x000fea0003800000 */
[----:B--2---:R-:W-:Y:S01]  /*a390*/  IADD3 R35, P2, R36, 0x40, RZ ;  /* 0x0000004024237810 */ /* 0x004fe20007f5e0ff */
[----:B0-----:R-:W-:Y:S01]  /*a3a0*/  IMAD.MOV.U32 R32, RZ, RZ, R106 ;  /* 0x000000ffff207224 */ /* 0x001fe200078e006a */
[----:B------:R-:W-:Y:S01]  /*a3b0*/  ULDC UR4, c[0x0][0x2f4] ;  /* 0x0000bd0000047ab9 */ /* 0x000fe20000000800 */
[----:B------:R-:W-:Y:S01]  /*a3c0*/  IMAD.MOV.U32 R33, RZ, RZ, R30 ;  /* 0x000000ffff217224 */ /* 0x000fe200078e001e */
[----:B------:R-:W-:Y:S01]  /*a3d0*/  IADD3.X R36, RZ, R37, RZ, P2, !PT ;  /* 0x00000025ff247210 */ /* 0x000fe200017fe4ff */
[----:B------:R-:W-:-:S04]  /*a3e0*/  IMAD.WIDE.U32 R32, R35, UR44, R32 ;  /* 0x0000002c23207c25 */ /* 0x000fc8000f8e0020 */
[----:B------:R-:W-:-:S04]  /*a3f0*/  IMAD R36, R36, UR44, RZ ;  /* 0x0000002c24247c24 */ /* 0x000fc8000f8e02ff */
[----:B------:R-:W-:Y:S01]  /*a400*/  IMAD R35, R35, UR45, R36 ;  /* 0x0000002d23237c24 */ /* 0x000fe2000f8e0224 */
[----:B------:R-:W-:-:S03]  /*a410*/  LEA R36, P2, R32, UR46, 0x1 ;  /* 0x0000002e20247c11 */ /* 0x000fc6000f8408ff */
[----:B------:R-:W-:-:S05]  /*a420*/  IMAD.IADD R33, R33, 0x1, R35 ;  /* 0x0000000121217824 */ /* 0x000fca00078e0223 */
[----:B------:R-:W-:Y:S02]  /*a430*/  LEA.HI.X R37, R32, UR47, R33, 0x1, P2 ;  /* 0x0000002f20257c11 */ /* 0x000fe400090f0c21 */
        /* <DEDUP_REMOVED lines=18> */
.L_x_5235:
[----:B------:R-:W-:Y:S05]  /*a560*/  BSYNC B0 ;  /* 0x0000000000007941 */ /* 0x000fea0003800000 */
.L_x_5234:
[----:B------:R-:W4:Y:S01]  /*a570*/  LDL R31, [R1] ;  /* 0x00000000011f7983 */ /* 0x000f220000100800 */
        /* <DEDUP_REMOVED lines=8> */
[----:B-1----:R-:W1:Y:S01]  /*a600*/  FENCE.VIEW.ASYNC.S ;  /* 0x00000000000073c6 */ /* 0x002e620000000000 */
[----:B------:R-:W-:Y:S01]  /*a610*/  @!P3 PRMT R90, RZ, 0x654, R90 ;  /* 0x00000654ff5ab816 */ /* 0x000fe2000000005a */
[----:B-1----:R1:W-:Y:S06]  /*a620*/  BAR.SYNC.DEFER_BLOCKING R152, 0x80 ;  /* 0x000200980000751d */ /* 0x0023ec0000010000 */
[----:B------:R1:W-:Y:S01]  /*a630*/  @!P3 SYNCS.ARRIVE.TRANS64.RED.A1T0 RZ, [R90+URZ], RZ ;  /* 0x000000ff5affb9a7 */ /* 0x0003e2000810043f */
[----:B------:R-:W-:-:S04]  /*a640*/  ISETP.NE.AND P3, PT, R16, 0x2, PT ;  /* 0x000000021000780c */ /* 0x000fc80003f65270 */
[----:B------:R-:W-:Y:S02]  /*a650*/  SEL R16, R16, RZ, P3 ;  /* 0x000000ff10107207 */ /* 0x000fe40001800000 */
[----:B----4-:R-:W-:Y:S02]  /*a660*/  LOP3.LUT P4, RZ, R31, 0x2, RZ, 0xc0, !PT ;  /* 0x000000021fff7812 */ /* 0x010fe4000788c0ff */
[----:B------:R-:W-:-:S04]  /*a670*/  SEL R31, RZ, 0x1, P3 ;  /* 0x00000001ff1f7807 */ /* 0x000fc80001800000 */
[----:B------:R-:W-:-:S07]  /*a680*/  LOP3.LUT R198, R198, R31, RZ, 0x3c, !PT ;  /* 0x0000001fc6c67212 */ /* 0x000fce00078e3cff */
[----:B-1----:R-:W-:Y:S05]  /*a690*/  @P4 BRA `(.L_x_5236) ;  /* 0xffffff8400344947 */ /* 0x002fea000383ffff */
.L_x_5132:
[----:B------:R-:W1:Y:S01]  /*a6a0*/  LDC R0, c[0x0][0x448] ;  /* 0x00011200ff007b82 */ /* 0x000e620000000800 */
[----:B------:R-:W-:Y:S01]  /*a6b0*/  IADD3 R5, R195, 0x1, -R193 ;  /* 0x00000001c3057810 */ /* 0x000fe20007ffe8c1 */
[----:B------:R-:W-:Y:S06]  /*a6c0*/  BSSY B0, `(.L_x_5237) ;  /* 0x000000d000007945 */ /* 0x000fec0003800000 */
[----:B------:R-:W4:Y:S01]  /*a6d0*/  LDC.64 R6, c[0x0][0x9e0] ;  /* 0x00027800ff067b82 */ /* 0x000f220000000a00 */
[----:B-1----:R-:W-:Y:S02]  /*a6e0*/  ISETP.NE.AND P1, PT, R0, 0x1, PT ;  /* 0x000000010000780c */ /* 0x002fe40003f25270 */
[----:B------:R-:W-:-:S02]  /*a6f0*/  IADD3 R0, R208, 0x7f, RZ ;  /* 0x0000007fd0007810 */ /* 0x000fc40007ffe0ff */
[----:B----4-:R-:W-:-:S09]  /*a700*/  ISETP.GE.AND P3, PT, R7, 0x1, PT ;  /* 0x000000010700780c */ /* 0x010fd20003f66270 */
[----:B------:R-:W1:Y:S08]  /*a710*/  @P1 LDC R3, c[0x0][0x44c] ;  /* 0x00011300ff031b82 */ /* 0x000e700000000800 */
[----:B------:R-:W4:Y:S01]  /*a720*/  @P1 LDC R4, c[0x0][0x450] ;  /* 0x00011400ff041b82 */ /* 0x000f220000000800 */
[----:B-1----:R-:W-:-:S05]  /*a730*/  @P1 IMAD.HI.U32 R3, R0, R3, RZ ;  /* 0x0000000300031227 */ /* 0x002fca00078e00ff */
[----:B----4-:R-:W-:-:S05]  /*a740*/  @P1 SHF.R.U32.HI R0, RZ, R4, R3 ;  /* 0x00000004ff001219 */ /* 0x010fca0000011603 */
[----:B------:R-:W-:Y:S01]  /*a750*/  IMAD.IADD R5, R5, 0x1, R0 ;  /* 0x0000000105057824 */ /* 0x000fe200078e0200 */
[----:B------:R-:W-:Y:S06]  /*a760*/  @P2 BRA `(.L_x_5238) ;  /* 0x0000000000082947 */ /* 0x000fec0003800000 */
[----:B------:R-:W1:Y:S02]  /*a770*/  FENCE.VIEW.ASYNC.G ;  /* 0x00000000000073c6 */ /* 0x000e640000000100 */
[----:B-1----:R-:W-:Y:S06]  /*a780*/  BAR.ARV 0xc, 0x180 ;  /* 0x0306000000007b1d */ /* 0x002fec0000002000 */
.L_x_5238:
[----:B------:R-:W-:Y:S05]  /*a790*/  BSYNC B0 ;  /* 0x0000000000007941 */ /* 0x000fea0003800000 */
.L_x_5237:
        /* <DEDUP_REMOVED lines=13> */
.L_x_5241:
[----:B------:R-:W-:-:S13]  /*a870*/  ISETP.NE.AND P0, PT, R7, 0x1, PT ;  /* 0x000000010700780c */ /* 0x000fda0003f05270 */
[----:B------:R-:W1:Y:S02]  /*a880*/  @P0 LDC.64 R4, c[0x0][0x9e8] ;  /* 0x00027a00ff040b82 */ /* 0x000e640000000a00 */
[----:B-1----:R-:W-:-:S05]  /*a890*/  @P0 IMAD.HI.U32 R4, R3, R4, RZ ;  /* 0x0000000403040227 */ /* 0x002fca00078e00ff */
[----:B------:R-:W-:-:S07]  /*a8a0*/  @P0 SHF.R.U32.HI R3, RZ, R5, R4 ;  /* 0x00000005ff030219 */ /* 0x000fce0000011604 */
.L_x_5242:
[----:B------:R-:W-:Y:S05]  /*a8b0*/  BSYNC B0 ;  /* 0x0000000000007941 */ /* 0x000fea0003800000 */
.L_x_5240:
[----:B------:R-:W-:-:S05]  /*a8c0*/  IMAD R3, R3, R7, R7 ;  /* 0x0000000703037224 */ /* 0x000fca00078e0207 */
[----:B------:R-:W-:-:S07]  /*a8d0*/  VIMNMX R0, R0, R3, PT ;  /* 0x0000000300007248 */ /* 0x000fce0003fe0100 */
.L_x_5239:
[----:B------:R-:W1:Y:S01]  /*a8e0*/  @P1 LDC R3, c[0x0][0x44c] ;  /* 0x00011300ff031b82 */ /* 0x000e620000000800 */
[----:B------:R-:W-:Y:S01]  /*a8f0*/  VIADD R0, R0, 0x5f ;  /* 0x0000005f00007836 */ /* 0x000fe20000000000 */
[----:B------:R-:W-:Y:S01]  /*a900*/  MOV R5, R208 ;  /* 0x000000d000057202 */ /* 0x000fe20000000f00 */
[----:B------:R-:W-:Y:S02]  /*a910*/  ULDC UR4, c[0x0][0x9dc] ;  /* 0x0002770000047ab9 */ /* 0x000fe40000000800 */
[----:B------:R-:W-:-:S03]  /*a920*/  IMAD.HI R0, R0, 0x2aaaaaab, RZ ;  /* 0x2aaaaaab00007827 */ /* 0x000fc600078e02ff */
[----:B------:R-:W4:Y:S01]  /*a930*/  @P1 LDC R9, c[0x0][0x450] ;  /* 0x00011400ff091b82 */ /* 0x000f220000000800 */
[----:B-1----:R-:W-:Y:S01]  /*a940*/  @P1 IMAD.HI.U32 R4, R208, R3, RZ ;  /* 0x00000003d0041227 */ /* 0x002fe200078e00ff */
[----:B------:R-:W-:-:S04]  /*a950*/  SHF.R.U32.HI R3, RZ, 0x1f, R0 ;  /* 0x0000001fff037819 */ /* 0x000fc80000011600 */
[----:B------:R-:W-:Y:S02]  /*a960*/  LEA.HI.SX32 R0, R0, R3, 0x1c ;  /* 0x0000000300007211 */ /* 0x000fe400078fe2ff */
[----:B----4-:R-:W-:Y:S02]  /*a970*/  @P1 SHF.R.U32.HI R5, RZ, R9, R4 ;  /* 0x00000009ff051219 */ /* 0x010fe40000011604 */
[----:B------:R-:W-:-:S03]  /*a980*/  VIMNMX R151, R151, R0, PT ;  /* 0x0000000097977248 */ /* 0x000fc60003fe0100 */
        /* <DEDUP_REMOVED lines=13> */
.L_x_5245:
[----:B------:R-:W-:-:S13]  /*aa60*/  ISETP.NE.AND P0, PT, R7, 0x1, PT ;  /* 0x000000010700780c */ /* 0x000fda0003f05270 */
[----:B------:R-:W1:Y:S02]  /*aa70*/  @P0 LDC.64 R4, c[0x0][0x9e8] ;  /* 0x00027a00ff040b82 */ /* 0x000e640000000a00 */
[----:B-1----:R-:W-:-:S05]  /*aa80*/  @P0 IMAD.HI.U32 R4, R3, R4, RZ ;  /* 0x0000000403040227 */ /* 0x002fca00078e00ff */
[----:B------:R-:W-:-:S07]  /*aa90*/  @P0 SHF.R.U32.HI R3, RZ, R5, R4 ;  /* 0x00000005ff030219 */ /* 0x000fce0000011604 */
.L_x_5246:
[----:B------:R-:W-:Y:S05]  /*aaa0*/  BSYNC B0 ;  /* 0x0000000000007941 */ /* 0x000fea0003800000 */
.L_x_5244:
[----:B------:R-:W-:-:S05]  /*aab0*/  IMAD R3, R3, R7, RZ ;  /* 0x0000000703037224 */ /* 0x000fca00078e02ff */
[----:B------:R-:W-:-:S07]  /*aac0*/  VIMNMX R0, R0, R3, !PT ;  /* 0x0000000300007248 */ /* 0x000fce0007fe0100 */
.L_x_5243:
[----:B------:R-:W-:Y:S01]  /*aad0*/  IMAD.HI R0, R0, 0x2aaaaaab, RZ ;  /* 0x2aaaaaab00007827 */ /* 0x000fe200078e02ff */
[----:B------:R-:W-:Y:S02]  /*aae0*/  PLOP3.LUT P0, PT, PT, PT, PT, 0x80, 0x0 ;  /* 0x000000000000781c */ /* 0x000fe40003f0f070 */
[----:B------:R-:W-:Y:S02]  /*aaf0*/  CS2R R4, SRZ ;  /* 0x0000000000047805 */ /* 0x000fe4000001ff00 */
[----:B------:R-:W-:Y:S02]  /*ab00*/  CS2R R118, SRZ ;  /* 0x0000000000767805 */ /* 0x000fe4000001ff00 */
[----:B------:R-:W-:Y:S02]  /*ab10*/  CS2R R116, SRZ ;  /* 0x0000000000747805 */ /* 0x000fe4000001ff00 */
[----:B------:R-:W-:Y:S02]  /*ab20*/  SHF.R.U32.HI R3, RZ, 0x1f, R0 ;  /* 0x0000001fff037819 */ /* 0x000fe40000011600 */
[----:B------:R-:W-:-:S02]  /*ab30*/  CS2R R114, SRZ ;  /* 0x0000000000727805 */ /* 0x000fc4000001ff00 */
[----:B------:R-:W-:Y:S02]  /*ab40*/  CS2R R112, SRZ ;  /* 0x0000000000707805 */ /* 0x000fe4000001ff00 */
[----:B------:R-:W-:Y:S02]  /*ab50*/  CS2R R106, SRZ ;  /* 0x00000000006a7805 */ /* 0x000fe4000001ff00 */
[----:B------:R-:W-:Y:S01]  /*ab60*/  LEA.HI.SX32 R3, R0, R3, 0x1c ;  /* 0x0000000300037211 */ /* 0x000fe200078fe2ff */
[----:B------:R-:W-:Y:S01]  /*ab70*/  IMAD.MOV.U32 R110, RZ, RZ, RZ ;  /* 0x000000ffff6e7224 */ /* 0x000fe200078e00ff */
[----:B------:R-:W-:Y:S02]  /*ab80*/  CS2R R108, SRZ ;  /* 0x00000000006c7805 */ /* 0x000fe4000001ff00 */
[----:B------:R-:W-:Y:S02]  /*ab90*/  CS2R R62, SRZ ;  /* 0x00000000003e7805 */ /* 0x000fe4000001ff00 */
[----:B------:R-:W-:-:S02]  /*aba0*/  VIMNMX R210, RZ, R3, !PT ;  /* 0x00000003ffd27248 */ /* 0x000fc40007fe0100 */
[----:B------:R-:W-:Y:S01]  /*abb0*/  CS2R R104, SRZ ;  /* 0x0000000000687805 */ /* 0x000fe2000001ff00 */
[----:B------:R-:W-:Y:S01]  /*abc0*/  IMAD.MOV.U32 R103, RZ, RZ, RZ ;  /* 0x000000ffff677224 */ /* 0x000fe200078e00ff */
[----:B------:R-:W-:Y:S02]  /*abd0*/  CS2R R98, SRZ ;  /* 0x0000000000627805 */ /* 0x000fe4000001ff00 */
[----:B------:R-:W-:Y:S02]  /*abe0*/  ISETP.GT.AND P1, PT, R151, R210, PT ;  /* 0x000000d29700720c */ /* 0x000fe40003f24270 */
        /* <DEDUP_REMOVED lines=33> */
[----:B---3--:R-:W-:Y:S02]  /*ae00*/  CS2R R36, SRZ ;  /* 0x0000000000247805 */ /* 0x008fe4000001ff00 */
[----:B0-2---:R-:W-:Y:S01]  /*ae10*/  CS2R R32, SRZ ;  /* 0x0000000000207805 */ /* 0x005fe2000001ff00 */
[----:B------:R-:W-:Y:S01]  /*ae20*/  IMAD.MOV.U32 R12, RZ, RZ, RZ ;  /* 0x000000ffff0c7224 */ /* 0x000fe200078e00ff */
[----:B------:R-:W-:-:S02]  /*ae30*/  CS2R R10, SRZ ;  /* 0x00000000000a7805 */ /* 0x000fc4000001ff00 */
[----:B------:R-:W-:Y:S01]  /*ae40*/  CS2R R28, SRZ ;  /* 0x00000000001c7805 */ /* 0x000fe2000001ff00 */
[----:B------:R-:W-:Y:S02]  /*ae50*/  IMAD.MOV.U32 R138, RZ, RZ, RZ ;  /* 0x000000ffff8a7224 */ /* 0x000fe400078e00ff */
        /* <DEDUP_REMOVED lines=32> */
.L_x_5248:
        /* <DEDUP_REMOVED lines=12> */
.L_x_5252:
[----:B-1----:R1:W2:Y:S02]  /*b120*/  SYNCS.PHASECHK.TRANS64.TRYWAIT P0, [R2+URZ+0x30800], R3 ;  /* 0x03080003020075a7 */ /* 0x0022a4000800017f */
[----:B--2---:R-:W-:Y:S05]  /*b130*/  @!P0 NANOSLEEP.SYNCS 0x989680 ;  /* 0x009896800000895d */ /* 0x004fea0003900000 */
[----:B------:R-:W2:Y:S02]  /*b140*/  @!P0 SYNCS.PHASECHK.TRANS64 P0, [R2+URZ+0x30800], R3 ;  /* 0x03080003020085a7 */ /* 0x000ea4000800007f */
[----:B--2---:R-:W-:Y:S05]  /*b150*/  @!P0 BRA `(.L_x_5252) ;  /* 0xfffffffc00f08947 */ /* 0x004fea000383ffff */
.L_x_5251:
[----:B------:R-:W-:Y:S05]  /*b160*/  BSYNC B0 ;  /* 0x0000000000007941 */ /* 0x000fea0003800000 */
.L_x_5250:
[----:B------:R-:W-:Y:S05]  /*b170*/  BRA `(.L_x_5253) ;  /* 0x0000006c00087947 */ /* 0x000fea0003800000 */
.L_x_5249:
[----:B------:R-:W2:Y:S01]  /*b180*/  LDL R0, [R1+0x44] ;  /* 0x0000440001007983 */ /* 0x000ea20000100800 */
[----:B------:R-:W-:Y:S01]  /*b190*/  ULDC.64 UR6, c[0x0][0x408] ;  /* 0x0001020000067ab9 */ /* 0x000fe20000000a00 */
[----:B--2---:R-:W-:Y:S02]  /*b1a0*/  R2UR UR4, R0 ;  /* 0x00000000000472ca */ /* 0x004fe400000e0000 */
[----:B-----5:R-:W-:-:S05]  /*b1b0*/  SHF.R.S32.HI R0, RZ, 0x1f, R146 ;  /* 0x0000001fff007819 */ /* 0x020fca0000011492 */
[----:B------:R-:W-:-:S04]  /*b1c0*/  IMAD R5, R0, UR6, RZ ;  /* 0x0000000600057c24 */ /* 0x000fc8000f8e02ff */
[----:B------:R-:W-:Y:S02]  /*b1d0*/  IMAD R5, R146, UR7, R5 ;  /* 0x0000000792057c24 */ /* 0x000fe4000f8e0205 */
[----:B------:R-:W-:-:S03]  /*b1e0*/  ULOP3.LUT UP0, URZ, UR4, 0x3ff, URZ, 0xc0, !UPT ;  /* 0x000003ff043f7892 */ /* 0x000fc6000f80c03f */
[----:B------:R-:W-:Y:S02]  /*b1f0*/  ULDC.64 UR4, c[0x0][0x3f8] ;  /* 0x0000fe0000047ab9 */ /* 0x000fe40000000a00 */
[----:B------:R-:W-:Y:S01]  /*b200*/  IMAD R3, R0, UR4, RZ ;  /* 0x0000000400037c24 */ /* 0x000fe2000f8e02ff */
[----:B------:R-:W-:Y:S01]  /*b210*/  PLOP3.LUT P0, PT, PT, PT, UP0, 0x80, 0x0 ;  /* 0x000000000000781c */ /* 0x000fe20003f0f008 */
[----:B------:R-:W-:-:S04]  /*b220*/  IMAD.WIDE.U32 R24, R146, UR4, RZ ;  /* 0x0000000492187c25 */ /* 0x000fc8000f8e00ff */
        /* <DEDUP_REMOVED lines=21> */
.L_x_5254:
[----:B------:R-:W-:Y:S01]  /*b380*/  ULDC.U8 UR4, c[0x0][0x410] ;  /* 0x0001040000047ab9 */ /* 0x000fe20000000000 */
[----:B------:R-:W-:Y:S01]  /*b390*/  BSSY B0, `(.L_x_5255) ;  /* 0x0000698000007945 */ /* 0x000fe20003800000 */
[----:B------:R-:W-:Y:S01]  /*b3a0*/  ISETP.NE.AND P0, PT, RZ, UR4, PT ;  /* 0x00000004ff007c0c */ /* 0x000fe2000bf05270 */
[----:B------:R-:W-:-:S12]  /*b3b0*/  IMAD.IADD R21, R194, 0x1, R208 ;  /* 0x00000001c2157824 */ /* 0x000fd800078e02d0 */
[----:B------:R-:W-:Y:S05]  /*b3c0*/  @!P0 BRA `(.L_x_5256) ;  /* 0x0000003400648947 */ /* 0x000fea0003800000 */
[----:B------:R-:W0:Y:S01]  /*b3d0*/  LDC R20, c[0x0][0x448] ;  /* 0x00011200ff147b82 */ /* 0x000e220000000800 */
[----:B------:R-:W-:Y:S01]  /*b3e0*/  IMAD R3, R222, 0x40, R21 ;  /* 0x00000040de037824 */ /* 0x000fe200078e0215 */
[----:B------:R-:W-:Y:S01]  /*b3f0*/  ULDC.64 UR4, c[0x0][0x3f8] ;  /* 0x0000fe0000047ab9 */ /* 0x000fe20000000a00 */
[----:B------:R-:W-:Y:S01]  /*b400*/  MOV R9, R27 ;  /* 0x0000001b00097202 */ /* 0x000fe20000000f00 */
[----:B------:R-:W-:Y:S01]  /*b410*/  ULDC.64 UR6, c[0x0][0x408] ;  /* 0x0001020000067ab9 */ /* 0x000fe20000000a00 */
[----:B------:R-:W-:Y:S02]  /*b420*/  IMAD.MOV.U32 R8, RZ, RZ, R24 ;  /* 0x000000ffff087224 */ /* 0x000fe400078e0018 */
        /* <DEDUP_REMOVED lines=28> */
.L_x_5603:
        /* <DEDUP_REMOVED lines=16> */
[----:B------:R-:W-:Y:S01]  /*b6f0*/  ULDC UR4, c[0x0][0x3f4] ;  /* 0x0000fd0000047ab9 */ /* 0x000fe20000000800 */
[----:B------:R-:W-:Y:S02]  /*b700*/  CS2R R58, SRZ ;  /* 0x00000000003a7805 */ /* 0x000fe4000001ff00 */
[----:B------:R-:W-:Y:S02]  /*b710*/  ISETP.GE.AND P3, PT, R202, UR4, PT ;  /* 0x00000004ca007c0c */ /* 0x000fe4000bf66270 */
[----:B------:R-:W-:Y:S02]  /*b720*/  CS2R R60, SRZ ;  /* 0x00000000003c7805 */ /* 0x000fe4000001ff00 */
[----:B------:R-:W-:Y:S02]  /*b730*/  ISETP.GE.AND P2, PT, R200, UR4, PT ;  /* 0x00000004c8007c0c */ /* 0x000fe4000bf46270 */
[----:B------:R-:W-:Y:S02]  /*b740*/  ISETP.GE.AND P1, PT, R201, UR4, PT ;  /* 0x00000004c9007c0c */ /* 0x000fe4000bf26270 */
[----:B------:R-:W-:-:S02]  /*b750*/  ISETP.GE.AND P0, PT, R199, UR4, PT ;  /* 0x00000004c7007c0c */ /* 0x000fc4000bf06270 */
[----:B------:R-:W-:-:S03]  /*b760*/  ISETP.GE.AND P4, PT, R22, UR4, PT ;  /* 0x0000000416007c0c */ /* 0x000fc6000bf86270 */
[C---:B------:R-:W-:Y:S01]  /*b770*/  @!P3 IMAD.SHL.U32 R27, R202.reuse, 0x2, RZ ;  /* 0x00000002ca1bb824 */ /* 0x040fe200078e00ff */
[----:B------:R-:W-:-:S03]  /*b780*/  @!P3 SHF.L.U64.HI R12, R202, 0x1, R231 ;  /* 0x00000001ca0cb819 */ /* 0x000fc600000102e7 */
[----:B------:R-:W-:Y:S02]  /*b790*/  @!P2 SHF.L.U32 R31, R200, 0x1, RZ ;  /* 0x00000001c81fa819 */ /* 0x000fe400000006ff */
[----:B------:R-:W-:Y:S01]  /*b7a0*/  @!P1 IMAD.SHL.U32 R39, R201, 0x2, RZ ;  /* 0x00000002c9279824 */ /* 0x000fe200078e00ff */
[-C--:B--2---:R-:W-:Y:S01]  /*b7b0*/  @!P3 IADD3 R24, P6, R0, R27.reuse, RZ ;  /* 0x0000001b0018b210 */ /* 0x084fe20007fde0ff */
[----:B------:R-:W-:Y:S01]  /*b7c0*/  @!P0 IMAD.SHL.U32 R65, R199, 0x2, RZ ;  /* 0x00000002c7418824 */ /* 0x000fe200078e00ff */
[----:B----4-:R-:W-:Y:S01]  /*b7d0*/  @!P3 IADD3 R26, P5, R14, R27, RZ ;  /* 0x0000001b0e1ab210 */ /* 0x010fe20007fbe0ff */
[----:B-1----:R-:W-:Y:S01]  /*b7e0*/  @!P4 IMAD.MOV.U32 R11, RZ, RZ, R3 ;  /* 0x000000ffff0bc224 */ /* 0x002fe200078e0003 */
[----:B------:R-:W-:Y:S01]  /*b7f0*/  @!P2 SHF.L.U64.HI R10, R200, 0x1, R230 ;  /* 0x00000001c80aa819 */ /* 0x000fe200000102e6 */
[--C-:B------:R-:W-:Y:S01]  /*b800*/  @!P3 IMAD.X R25, R3, 0x1, R12.reuse, P6 ;  /* 0x000000010319b824 */ /* 0x100fe200030e060c */
[-C--:B------:R-:W-:Y:S01]  /*b810*/  @!P2 IADD3 R28, P6, R0, R31.reuse, RZ ;  /* 0x0000001f001ca210 */ /* 0x080fe20007fde0ff */
[----:B---3--:R-:W-:Y:S01]  /*b820*/  @!P3 IMAD.X R27, R5, 0x1, R12, P5 ;  /* 0x00000001051bb824 */ /* 0x008fe200028e060c */
[----:B------:R-:W-:Y:S01]  /*b830*/  @!P2 IADD3 R30, P5, R14, R31, RZ ;  /* 0x0000001f0e1ea210 */ /* 0x000fe20007fbe0ff */
[----:B------:R-:W-:Y:S01]  /*b840*/  @!P4 IMAD.MOV.U32 R15, RZ, RZ, R5 ;  /* 0x000000ffff0fc224 */ /* 0x000fe200078e0005 */
[----:B------:R-:W-:Y:S01]  /*b850*/  @!P1 SHF.L.U64.HI R12, R201, 0x1, R229 ;  /* 0x00000001c90c9819 */ /* 0x000fe200000102e5 */
[--C-:B------:R-:W-:Y:S01]  /*b860*/  @!P2 IMAD.X R29, R3, 0x1, R10.reuse, P6 ;  /* 0x00000001031da824 */ /* 0x100fe200030e060a */
[----:B------:R-:W-:Y:S01]  /*b870*/  @!P1 IADD3 R36, P6, R0, R39, RZ ;  /* 0x0000002700249210 */ /* 0x000fe20007fde0ff */
[----:B------:R-:W-:Y:S01]  /*b880*/  @!P2 IMAD.X R31, R5, 0x1, R10, P5 ;  /* 0x00000001051fa824 */ /* 0x000fe200028e060a */
[----:B------:R-:W-:Y:S01]  /*b890*/  ISETP.GE.AND P5, PT, R203, UR4, PT ;  /* 0x00000004cb007c0c */ /* 0x000fe2000bfa6270 */
[----:B------:R-:W-:Y:S01]  /*b8a0*/  @!P4 IMAD.MOV.U32 R10, RZ, RZ, R0 ;  /* 0x000000ffff0ac224 */ /* 0x000fe200078e0000 */
[----:B------:R-:W-:-:S02]  /*b8b0*/  @!P1 IADD3.X R37, R3, R12, RZ, P6, !PT ;  /* 0x0000000c03259210 */ /* 0x000fc400037fe4ff */
[----:B------:R-:W-:Y:S01]  /*b8c0*/  @!P1 IADD3 R38, P6, R14, R39, RZ ;  /* 0x000000270e269210 */ /* 0x000fe20007fde0ff */
[----:B------:R-:W-:Y:S01]  /*b8d0*/  @!P4 IMAD.WIDE R10, R22, 0x2, R10 ;  /* 0x00000002160ac825 */ /* 0x000fe200078e020a */
[----:B------:R-:W-:-:S03]  /*b8e0*/  @!P0 SHF.L.U64.HI R32, R199, 0x1, R228 ;  /* 0x00000001c7208819 */ /* 0x000fc600000102e4 */
[----:B------:R-:W-:Y:S01]  /*b8f0*/  @!P1 IMAD.X R39, R5, 0x1, R12, P6 ;  /* 0x0000000105279824 */ /* 0x000fe200030e060c */
[-C--:B------:R-:W-:Y:S01]  /*b900*/  @!P0 IADD3 R44, P6, R0, R65.reuse, RZ ;  /* 0x00000041002c8210 */ /* 0x080fe20007fde0ff */
[----:B------:R-:W-:Y:S01]  /*b910*/  @!P4 IMAD.WIDE R12, R22, 0x2, R14 ;  /* 0x00000002160cc825 */ /* 0x000fe200078e020e */
[----:B------:R1:W5:Y:S02]  /*b920*/  @!P4 LD.E.64 R58, desc[UR60][R10.64] ;  /* 0x0000003c0a3ac980 */ /* 0x000364000c101b00 */
[----:B------:R-:W-:Y:S01]  /*b930*/  @!P0 IADD3.X R45, R3, R32, RZ, P6, !PT ;  /* 0x00000020032d8210 */ /* 0x000fe200037fe4ff */
[C---:B------:R-:W-:Y:S01]  /*b940*/  @!P5 IMAD.SHL.U32 R15, R203.reuse, 0x2, RZ ;  /* 0x00000002cb0fd824 */ /* 0x040fe200078e00ff */
[----:B------:R-:W-:Y:S01]  /*b950*/  @!P0 IADD3 R64, P6, R14, R65, RZ ;  /* 0x000000410e408210 */ /* 0x000fe20007fde0ff */
[----:B------:R1:W5:Y:S01]  /*b960*/  @!P4 LD.E.64 R60, desc[UR60][R12.64] ;  /* 0x0000003c0c3cc980 */ /* 0x000362000c101b00 */
[----:B------:R-:W-:Y:S02]  /*b970*/  @!P5 SHF.L.U64.HI R20, R203, 0x1, R227 ;  /* 0x00000001cb14d819 */ /* 0x000fe400000102e3 */
[----:B------:R-:W-:-:S02]  /*b980*/  CS2R R56, SRZ ;  /* 0x0000000000387805 */ /* 0x000fc4000001ff00 */
[-C--:B------:R-:W-:Y:S01]  /*b990*/  @!P5 IADD3 R66, P4, R0, R15.reuse, RZ ;  /* 0x0000000f0042d210 */ /* 0x080fe20007f9e0ff */
[----:B------:R-:W-:Y:S01]  /*b9a0*/  @!P0 IMAD.X R65, R5, 0x1, R32, P6 ;  /* 0x0000000105418824 */ /* 0x000fe200030e0620 */
[----:B------:R-:W-:Y:S02]  /*b9b0*/  @!P5 IADD3 R14, P6, R14, R15, RZ ;  /* 0x0000000f0e0ed210 */ /* 0x000fe40007fde0ff */
        /* <DEDUP_REMOVED lines=9> */
[--C-:B------:R-:W-:Y:S01]  /*ba50*/  @!P5 IMAD.X R67, R3, 0x1, R20.reuse, P4 ;  /* 0x000000010343d824 */ /* 0x100fe200020e0614 */
[----:B------:R1:W5:Y:S01]  /*ba60*/  @!P3 LD.E.64 R56, desc[UR60][R24.64] ;  /* 0x0000003c1838b980 */ /* 0x000362000c101b00 */
[----:B------:R-:W-:-:S03]  /*ba70*/  @!P5 IMAD.X R15, R5, 0x1, R20, P6 ;  /* 0x00000001050fd824 */ /* 0x000fc600030e0614 */
[----:B------:R1:W5:Y:S04]  /*ba80*/  @!P3 LD.E.64 R54, desc[UR60][R26.64] ;  /* 0x0000003c1a36b980 */ /* 0x000368000c101b00 */
        /* <DEDUP_REMOVED lines=8> */
.L_x_5259:
[----:B------:R-:W-:Y:S05]  /*bb10*/  BSYNC B1 ;  /* 0x0000000000017941 */ /* 0x000fea0003800000 */
.L_x_5258:
[----:B--2--5:R-:W-:Y:S01]  /*bb20*/  IMAD.MOV.U32 R0, RZ, RZ, R34 ;  /* 0x000000ffff007224 */ /* 0x024fe200078e0022 */
[----:B-1----:R-:W-:Y:S01]  /*bb30*/  MOV R3, R35 ;  /* 0x0000002300037202 */ /* 0x002fe20000000f00 */
[----:B---3--:R-:W-:Y:S01]  /*bb40*/  IMAD.MOV.U32 R5, RZ, RZ, R42 ;  /* 0x000000ffff057224 */ /* 0x008fe200078e002a */
[----:B------:R-:W-:Y:S01]  /*bb50*/  UMOV UR4, 0xffffffff ;  /* 0xffffffff00047882 */ /* 0x000fe20000000000 */
[----:B------:R-:W-:Y:S01]  /*bb60*/  IMAD.MOV.U32 R9, RZ, RZ, R43 ;  /* 0x000000ffff097224 */ /* 0x000fe200078e002b */
[----:B------:R-:W-:Y:S01]  /*bb70*/  PRMT R78, R3, 0x5410, R0 ;  /* 0x00005410034e7816 */ /* 0x000fe20000000000 */
[----:B------:R-:W-:Y:S01]  /*bb80*/  IMAD.MOV.U32 R0, RZ, RZ, R46 ;  /* 0x000000ffff007224 */ /* 0x000fe200078e002e */
[----:B------:R-:W-:Y:S01]  /*bb90*/  CS2R R30, SRZ ;  /* 0x00000000001e7805 */ /* 0x000fe2000001ff00 */
        /* <DEDUP_REMOVED lines=30> */
[----:B------:R-:W-:-:S04]  /*bd80*/  PRMT R80, R0, 0x5410, R3 ;  /* 0x0000541000507816 */ /* 0x000fc80000000003 */
[----:B------:R-:W-:Y:S01]  /*bd90*/  PRMT R69, R9, 0x5410, R5 ;  /* 0x0000541009457816 */ /* 0x000fe20000000005 */
[----:B------:R-:W-:Y:S06]  /*bda0*/  BRA.DIV UR4, `(.L_x_5260) ;  /* 0x000001fa048c7947 */ /* 0x000fec000b800000 */
[----:B------:R1:W2:Y:S04]  /*bdb0*/  SHFL.IDX PT, R3, R7, 0x1, 0x1c1f ;  /* 0x003c1f0007037f89 */ /* 0x0002a800000e0000 */
[----:B------:R1:W3:Y:S04]  /*bdc0*/  SHFL.IDX PT, R0, R6, 0x1, 0x1c1f ;  /* 0x003c1f0006007f89 */ /* 0x0002e800000e0000 */
[----:B------:R1:W1:Y:S04]  /*bdd0*/  SHFL.IDX PT, R5, R8, 0x1, 0x1c1f ;  /* 0x003c1f0008057f89 */ /* 0x00026800000e0000 */
[----:B0-----:R-:W0:Y:S02]  /*bde0*/  SHFL.IDX PT, R4, R4, 0x1, 0x1c1f ;  /* 0x003c1f0004047f89 */ /* 0x001e2400000e0000 */
.L_x_5609:
[----:B-1----:R-:W-:Y:S01]  /*bdf0*/  VIADD R6, R21, 0x40 ;  /* 0x0000004015067836 */ /* 0x002fe20000000000 */
[----:B------:R-:W-:Y:S01]  /*be00*/  LOP3.LUT R7, R205, 0x18, R18, 0xf8, !PT ;  /* 0x00000018cd077812 */ /* 0x000fe200078ef812 */
[----:B------:R-:W-:Y:S01]  /*be10*/  BSSY B1, `(.L_x_5261) ;  /* 0x0000053000017945 */ /* 0x000fe20003800000 */
[----:B------:R-:W-:Y:S02]  /*be20*/  LOP3.LUT P0, RZ, R214, 0x4, RZ, 0xc0, !PT ;  /* 0x00000004d6ff7812 */ /* 0x000fe4000780c0ff */
[----:B------:R-:W-:Y:S02]  /*be30*/  CS2R R36, SRZ ;  /* 0x0000000000247805 */ /* 0x000fe4000001ff00 */
[----:B------:R-:W-:Y:S02]  /*be40*/  ISETP.GE.AND P1, PT, R6, R63, PT ;  /* 0x0000003f0600720c */ /* 0x000fe40003f26270 */
[----:B------:R-:W-:Y:S02]  /*be50*/  CS2R R26, SRZ ;  /* 0x00000000001a7805 */ /* 0x000fe4000001ff00 */
[----:B------:R-:W-:-:S02]  /*be60*/  LOP3.LUT R6, R7, R206, RZ, 0x3c, !PT ;  /* 0x000000ce07067212 */ /* 0x000fc400078e3cff */
[----:B------:R-:W-:Y:S02]  /*be70*/  CS2R R20, SRZ ;  /* 0x0000000000147805 */ /* 0x000fe4000001ff00 */
[----:B------:R-:W-:Y:S02]  /*be80*/  CS2R R12, SRZ ;  /* 0x00000000000c7805 */ /* 0x000fe4000001ff00 */
[----:B------:R-:W-:Y:S02]  /*be90*/  CS2R R8, SRZ ;  /* 0x0000000000087805 */ /* 0x000fe4000001ff00 */
[----:B------:R-:W-:Y:S02]  /*bea0*/  IADD3 R7, R207, R6, RZ ;  /* 0x00000006cf077210 */ /* 0x000fe40007ffe0ff */
[----:B------:R-:W-:Y:S02]  /*beb0*/  CS2R R44, SRZ ;  /* 0x00000000002c7805 */ /* 0x000fe4000001ff00 */
[----:B------:R-:W-:-:S02]  /*bec0*/  CS2R R38, SRZ ;  /* 0x0000000000267805 */ /* 0x000fc4000001ff00 */
[----:B------:R-:W-:Y:S02]  /*bed0*/  CS2R R28, SRZ ;  /* 0x00000000001c7805 */ /* 0x000fe4000001ff00 */
[----:B------:R-:W-:Y:S02]  /*bee0*/  CS2R R24, SRZ ;  /* 0x0000000000187805 */ /* 0x000fe4000001ff00 */
[----:B----4-:R-:W-:Y:S01]  /*bef0*/  CS2R R14, SRZ ;  /* 0x00000000000e7805 */ /* 0x010fe2000001ff00 */
[----:B------:R-:W-:Y:S01]  /*bf00*/  IMAD R62, R7, 0x2, R2 ;  /* 0x00000002073e7824 */ /* 0x000fe200078e0202 */
        /* <DEDUP_REMOVED lines=8> */
[----:B------:R-:W-:-:S05]  /*bf90*/  ISETP.GE.AND P1, PT, R199, UR4, PT ;  /* 0x00000004c7007c0c */ /* 0x000fca000bf26270 */
[C---:B------:R-:W-:Y:S01]  /*bfa0*/  @!P4 IMAD.SHL.U32 R9, R202.reuse, 0x2, RZ ;  /* 0x00000002ca09c824 */ /* 0x040fe200078e00ff */
[----:B------:R-:W-:-:S03]  /*bfb0*/  @!P4 SHF.L.U64.HI R6, R202, 0x1, R231 ;  /* 0x00000001ca06c819 */ /* 0x000fc600000102e7 */
[C---:B------:R-:W-:Y:S01]  /*bfc0*/  @!P3 IMAD.SHL.U32 R73, R200.reuse, 0x2, RZ ;  /* 0x00000002c849b824 */ /* 0x040fe200078e00ff */
[----:B------:R-:W-:Y:S01]  /*bfd0*/  @!P3 SHF.L.U64.HI R12, R200, 0x1, R230 ;  /* 0x00000001c80cb819 */ /* 0x000fe200000102e6 */
[----:B------:R-:W-:Y:S01]  /*bfe0*/  @!P2 IMAD.SHL.U32 R67, R201, 0x2, RZ ;  /* 0x00000002c943a824 */ /* 0x000fe200078e00ff */
[-C--:B---3--:R-:W-:Y:S01]  /*bff0*/  @!P4 IADD3 R10, P5, R0, R9.reuse, RZ ;  /* 0x00000009000ac210 */ /* 0x088fe20007fbe0ff */
[----:B------:R-:W-:Y:S01]  /*c000*/  @!P1 IMAD.SHL.U32 R7, R199, 0x2, RZ ;  /* 0x00000002c7079824 */ /* 0x000fe200078e00ff */
[----:B0-----:R-:W-:Y:S02]  /*c010*/  @!P4 IADD3 R8, P6, R4, R9, RZ ;  /* 0x000000090408c210 */ /* 0x001fe40007fde0ff */
[----:B------:R-:W-:Y:S01]  /*c020*/  @!P2 SHF.L.U64.HI R14, R201, 0x1, R229 ;  /* 0x00000001c90ea819 */ /* 0x000fe200000102e5 */
[----:B--2---:R-:W-:Y:S01]  /*c030*/  @!P4 IMAD.X R11, R3, 0x1, R6, P5 ;  /* 0x00000001030bc824 */ /* 0x004fe200028e0606 */
[----:B------:R-:W-:Y:S02]  /*c040*/  @!P3 IADD3 R76, P5, R0, R73, RZ ;  /* 0x00000049004cb210 */ /* 0x000fe40007fbe0ff */
[----:B------:R-:W-:-:S02]  /*c050*/  @!P4 IADD3.X R9, R5, R6, RZ, P6, !PT ;  /* 0x000000060509c210 */ /* 0x000fc400037fe4ff */
[----:B------:R-:W-:Y:S01]  /*c060*/  @!P3 IADD3 R72, P6, R4, R73, RZ ;  /* 0x000000490448b210 */ /* 0x000fe20007fde0ff */
[----:B------:R-:W-:Y:S01]  /*c070*/  @!P3 IMAD.X R77, R3, 0x1, R12, P5 ;  /* 0x00000001034db824 */ /* 0x000fe200028e060c */
[-C--:B------:R-:W-:Y:S02]  /*c080*/  @!P2 IADD3 R70, P5, R0, R67.reuse, RZ ;  /* 0x000000430046a210 */ /* 0x080fe40007fbe0ff */
[----:B------:R-:W-:Y:S01]  /*c090*/  @!P1 SHF.L.U64.HI R20, R199, 0x1, R228 ;  /* 0x00000001c7149819 */ /* 0x000fe200000102e4 */
[----:B------:R-:W-:Y:S01]  /*c0a0*/  @!P3 IMAD.X R73, R5, 0x1, R12, P6 ;  /* 0x000000010549b824 */ /* 0x000fe200030e060c */
[----:B------:R-:W-:Y:S01]  /*c0b0*/  @!P2 IADD3 R66, P6, R4, R67, RZ ;  /* 0x000000430442a210 */ /* 0x000fe20007fde0ff */
[----:B------:R-:W-:Y:S01]  /*c0c0*/  @!P2 IMAD.X R71, R3, 0x1, R14, P5 ;  /* 0x000000010347a824 */ /* 0x000fe200028e060e */
[----:B------:R-:W-:-:S03]  /*c0d0*/  @!P1 IADD3 R64, P5, R0, R7, RZ ;  /* 0x0000000700409210 */ /* 0x000fc60007fbe0ff */
[----:B------:R-:W-:Y:S01]  /*c0e0*/  @!P2 IMAD.X R67, R5, 0x1, R14, P6 ;  /* 0x000000010543a824 */ /* 0x000fe200030e060e */
[----:B------:R-:W-:Y:S02]  /*c0f0*/  @!P1 IADD3.X R65, R3, R20, RZ, P5, !PT ;  /* 0x0000001403419210 */ /* 0x000fe40002ffe4ff */
[----:B------:R-:W-:Y:S02]  /*c100*/  @!P1 IADD3 R6, P5, R4, R7, RZ ;  /* 0x0000000704069210 */ /* 0x000fe40007fbe0ff */
[----:B------:R-:W-:-:S03]  /*c110*/  ISETP.GE.AND P6, PT, R22, UR4, PT ;  /* 0x0000000416007c0c */ /* 0x000fc6000bfc6270 */
[----:B------:R-:W-:Y:S01]  /*c120*/  @!P1 IMAD.X R7, R5, 0x1, R20, P5 ;  /* 0x0000000105079824 */ /* 0x000fe200028e0614 */
[----:B------:R-:W-:-:S09]  /*c130*/  ISETP.GE.AND P5, PT, R203, UR4, PT ;  /* 0x00000004cb007c0c */ /* 0x000fd2000bfa6270 */
[----:B------:R-:W-:Y:S02]  /*c140*/  @!P6 IMAD.MOV.U32 R12, RZ, RZ, R0 ;  /* 0x000000ffff0ce224 */ /* 0x000fe400078e0000 */
[----:B------:R-:W-:Y:S02]  /*c150*/  @!P6 IMAD.MOV.U32 R13, RZ, RZ, R3 ;  /* 0x000000ffff0de224 */ /* 0x000fe400078e0003 */
[----:B------:R-:W-:-:S04]  /*c160*/  @!P6 IMAD.WIDE R14, R22, 0x2, R4 ;  /* 0x00000002160ee825 */ /* 0x000fc800078e0204 */
[----:B------:R-:W-:Y:S01]  /*c170*/  @!P6 IMAD.WIDE R12, R22, 0x2, R12 ;  /* 0x00000002160ce825 */ /* 0x000fe200078e020c */
[----:B------:R0:W5:Y:S03]  /*c180*/  @!P6 LD.E.64 R30, desc[UR60][R14.64] ;  /* 0x0000003c0e1ee980 */ /* 0x000166000c101b00 */
[C---:B------:R-:W-:Y:S01]  /*c190*/  @!P5 IMAD.SHL.U32 R21, R203.reuse, 0x2, RZ ;  /* 0x00000002cb15d824 */ /* 0x040fe200078e00ff */
[----:B------:R1:W5:Y:S01]  /*c1a0*/  @!P6 LD.E.64 R44, desc[UR60][R12.64] ;  /* 0x0000003c0c2ce980 */ /* 0x000362000c101b00 */
[----:B------:R-:W-:-:S03]  /*c1b0*/  @!P5 SHF.L.U64.HI R20, R203, 0x1, R227 ;  /* 0x00000001cb14d819 */ /* 0x000fc600000102e3 */
[-C--:B------:R-:W-:Y:S02]  /*c1c0*/  @!P5 IADD3 R74, P6, R0, R21.reuse, RZ ;  /* 0x00000015004ad210 */ /* 0x080fe40007fde0ff */
[----:B------:R-:W-:Y:S02]  /*c1d0*/  CS2R R38, SRZ ;  /* 0x0000000000267805 */ /* 0x000fe4000001ff00 */
[----:B------:R-:W-:Y:S01]  /*c1e0*/  CS2R R36, SRZ ;  /* 0x0000000000247805 */ /* 0x000fe2000001ff00 */
[----:B------:R-:W-:Y:S01]  /*c1f0*/  @!P5 IMAD.X R75, R3, 0x1, R20, P6 ;  /* 0x00000001034bd824 */ /* 0x000fe200030e0614 */
[----:B------:R-:W-:Y:S02]  /*c200*/  @!P5 IADD3 R4, P6, R4, R21, RZ ;  /* 0x000000150404d210 */ /* 0x000fe40007fde0ff */
[----:B------:R2:W5:Y:S01]  /*c210*/  @!P4 LD.E.64 R38, desc[UR60][R10.64] ;  /* 0x0000003c0a26c980 */ /* 0x000562000c101b00 */
[----:B------:R-:W-:Y:S02]  /*c220*/  CS2R R28, SRZ ;  /* 0x00000000001c7805 */ /* 0x000fe4000001ff00 */
[----:B------:R-:W-:-:S02]  /*c230*/  CS2R R26, SRZ ;  /* 0x00000000001a7805 */ /* 0x000fc4000001ff00 */
[----:B------:R-:W-:Y:S01]  /*c240*/  @!P5 IADD3.X R5, R5, R20, RZ, P6, !PT ;  /* 0x000000140505d210 */ /* 0x000fe200037fe4ff */
[----:B------:R3:W5:Y:S01]  /*c250*/  @!P4 LD.E.64 R36, desc[UR60][R8.64] ;  /* 0x0000003c0824c980 */ /* 0x000762000c101b00 */
[----:B------:R-:W-:Y:S02]  /*c260*/  CS2R R24, SRZ ;  /* 0x0000000000187805 */ /* 0x000fe4000001ff00 */
[----:B------:R-:W-:Y:S02]  /*c270*/  CS2R R20, SRZ ;  /* 0x0000000000147805 */ /* 0x000fe4000001ff00 */
[----:B0-----:R-:W-:Y:S02]  /*c280*/  CS2R R14, SRZ ;  /* 0x00000000000e7805 */ /* 0x001fe4000001ff00 */
[----:B-1----:R-:W-:Y:S01]  /*c290*/  CS2R R12, SRZ ;  /* 0x00000000000c7805 */ /* 0x002fe2000001ff00 */
[----:B------:R1:W5:Y:S01]  /*c2a0*/  @!P3 LD.E.64 R28, desc[UR60][R76.64] ;  /* 0x0000003c4c1cb980 */ /* 0x000362000c101b00 */
[----:B--2---:R-:W-:-:S03]  /*c2b0*/  CS2R R10, SRZ ;  /* 0x00000000000a7805 */ /* 0x004fc6000001ff00 */
[----:B------:R1:W5:Y:S01]  /*c2c0*/  @!P3 LD.E.64 R26, desc[UR60][R72.64] ;  /* 0x0000003c481ab980 */ /* 0x000362000c101b00 */
[----:B---3--:R-:W-:-:S03]  /*c2d0*/  CS2R R8, SRZ ;  /* 0x0000000000087805 */ /* 0x008fc6000001ff00 */
[----:B------:R1:W5:Y:S04]  /*c2e0*/  @!P2 LD.E.64 R24, desc[UR60][R70.64] ;  /* 0x0000003c4618a980 */ /* 0x000368000c101b00 */
[----:B------:R1:W5:Y:S04]  /*c2f0*/  @!P2 LD.E.64 R20, desc[UR60][R66.64] ;  /* 0x0000003c4214a980 */ /* 0x000368000c101b00 */
[----:B------:R1:W5:Y:S04]  /*c300*/  @!P1 LD.E.64 R14, desc[UR60][R64.64] ;  /* 0x0000003c400e9980 */ /* 0x000368000c101b00 */
[----:B------:R1:W5:Y:S04]  /*c310*/  @!P1 LD.E.64 R12, desc[UR60][R6.64] ;  /* 0x0000003c060c9980 */ /* 0x000368000c101b00 */
[----:B------:R1:W5:Y:S04]  /*c320*/  @!P5 LD.E.64 R10, desc[UR60][R74.64] ;  /* 0x0000003c4a0ad980 */ /* 0x000368000c101b00 */
[----:B------:R1:W5:Y:S02]  /*c330*/  @!P5 LD.E.64 R8, desc[UR60][R4.64] ;  /* 0x0000003c0408d980 */ /* 0x000364000c101b00 */
.L_x_5262:
[----:B------:R-:W-:Y:S05]  /*c340*/  BSYNC B1 ;  /* 0x0000000000017941 */ /* 0x000fea0003800000 */
.L_x_5261:
[----:B--2---:R-:W-:Y:S01]  /*c350*/  LEA.HI R3, R220, R220, RZ, 0x1 ;  /* 0x000000dcdc037211 */ /* 0x004fe200078f08ff */
[C---:B-1----:R-:W-:Y:S01]  /*c360*/  VIADD R5, R62.reuse, 0x12400 ;  /* 0x000124003e057836 */ /* 0x042fe20000000000 */
[----:B------:R-:W-:Y:S01]  /*c370*/  VIADDMNMX R70, R63, -R208, 0x80, PT ;  /* 0x000000803f467446 */ /* 0x000fe200038009d0 */
[----:B---3--:R-:W-:Y:S01]  /*c380*/  VIADD R0, R62, 0x12440 ;  /* 0x000124403e007836 */ /* 0x008fe20000000000 */
[----:B------:R-:W-:Y:S01]  /*c390*/  LOP3.LUT R3, R3, 0xfffffffe, RZ, 0xc0, !PT ;  /* 0xfffffffe03037812 */ /* 0x000fe200078ec0ff */
[----:B------:R-:W-:Y:S01]  /*c3a0*/  @P0 VIADD R0, R5, 0xffffffc0 ;  /* 0xffffffc005000836 */ /* 0x000fe20000000000 */
[----:B-----5:R-:W-:Y:S01]  /*c3b0*/  MOV R5, R36 ;  /* 0x0000002400057202 */ /* 0x020fe20000000f00 */
[----:B------:R-:W-:Y:S01]  /*c3c0*/  IMAD.MOV.U32 R6, RZ, RZ, R37 ;  /* 0x000000ffff067224 */ /* 0x000fe200078e0025 */
[----:B------:R-:W-:Y:S01]  /*c3d0*/  BSSY B1, `(.L_x_5263) ;  /* 0x000002b000017945 */ /* 0x000fe20003800000 */
[----:B------:R-:W-:Y:S01]  /*c3e0*/  IMAD.IADD R3, R220, 0x1, -R3 ;  /* 0x00000001dc037824 */ /* 0x000fe200078e0a03 */
[----:B------:R-:W-:Y:S01]  /*c3f0*/  ISETP.GE.AND P1, PT, R194, R70, PT ;  /* 0x00000046c200720c */ /* 0x000fe20003f26270 */
[----:B0-----:R-:W-:Y:S01]  /*c400*/  IMAD.MOV.U32 R4, RZ, RZ, R30 ;  /* 0x000000ffff047224 */ /* 0x001fe200078e001e */
[----:B------:R-:W-:Y:S01]  /*c410*/  PRMT R73, R5, 0x5410, R6 ;  /* 0x0000541005497816 */ /* 0x000fe20000000006 */
[----:B------:R-:W-:Y:S01]  /*c420*/  IMAD.MOV.U32 R6, RZ, RZ, R27 ;  /* 0x000000ffff067224 */ /* 0x000fe200078e001b */
[----:B------:R-:W-:Y:S01]  /*c430*/  SHF.L.U32 R5, R3, 0x1f, RZ ;  /* 0x0000001f03057819 */ /* 0x000fe200000006ff */
[----:B------:R-:W-:Y:S01]  /*c440*/  IMAD.MOV.U32 R7, RZ, RZ, R20 ;  /* 0x000000ffff077224 */ /* 0x000fe200078e0014 */
[----:B------:R-:W-:Y:S01]  /*c450*/  PRMT R75, R4, 0x7610, R75 ;  /* 0x00007610044b7816 */ /* 0x000fe2000000004b */
[----:B------:R-:W-:Y:S01]  /*c460*/  IMAD.MOV.U32 R4, RZ, RZ, R31 ;  /* 0x000000ffff047224 */ /* 0x000fe200078e001f */
[----:B------:R-:W0:Y:S01]  /*c470*/  SYNCS.PHASECHK.TRANS64.TRYWAIT P0, [R2+URZ+0x30800], R5 ;  /* 0x03080005020075a7 */ /* 0x000e22000800017f */
        /* <DEDUP_REMOVED lines=9> */
[----:B------:R-:W-:Y:S01]  /*c510*/  PRMT R71, R4, 0x5410, R6 ;  /* 0x0000541004477816 */ /* 0x000fe20000000006 */
[----:B------:R-:W-:Y:S01]  /*c520*/  IMAD.MOV.U32 R4, RZ, RZ, R12 ;  /* 0x000000ffff047224 */ /* 0x000fe200078e000c */
[----:B------:R-:W-:Y:S01]  /*c530*/  MOV R7, R45 ;  /* 0x0000002d00077202 */ /* 0x000fe20000000f00 */
[----:B------:R-:W-:Y:S01]  /*c540*/  IMAD.MOV.U32 R6, RZ, RZ, R13 ;  /* 0x000000ffff067224 */ /* 0x000fe200078e000d */
[----:B------:R-:W-:-:S04]  /*c550*/  PRMT R74, R65, 0x7610, R74 ;  /* 0x00007610414a7816 */ /* 0x000fc8000000004a */
[----:B------:R-:W-:Y:S01]  /*c560*/  PRMT R64, R4, 0x5410, R6 ;  /* 0x0000541004407816 */ /* 0x000fe20000000006 */
[----:B------:R-:W-:Y:S02]  /*c570*/  IMAD.MOV.U32 R4, RZ, RZ, R9 ;  /* 0x000000ffff047224 */ /* 0x000fe400078e0009 */
[----:B------:R-:W-:-:S03]  /*c580*/  IMAD.MOV.U32 R6, RZ, RZ, R44 ;  /* 0x000000ffff067224 */ /* 0x000fc600078e002c */
[----:B------:R-:W-:Y:S01]  /*c590*/  PRMT R3, R3, 0x5410, R4 ;  /* 0x0000541003037816 */ /* 0x000fe20000000004 */
[----:B------:R-:W-:Y:S01]  /*c5a0*/  IMAD.MOV.U32 R4, RZ, RZ, R39 ;  /* 0x000000ffff047224 */ /* 0x000fe200078e0027 */
[----:B------:R-:W-:Y:S01]  /*c5b0*/  PRMT R76, R6, 0x5410, R7 ;  /* 0x00005410064c7816 */ /* 0x000fe20000000007 */
[----:B------:R-:W-:Y:S02]  /*c5c0*/  IMAD.MOV.U32 R6, RZ, RZ, R28 ;  /* 0x000000ffff067224 */ /* 0x000fe400078e001c */
[----:B------:R-:W-:Y:S01]  /*c5d0*/  IMAD.MOV.U32 R7, RZ, RZ, R29 ;  /* 0x000000ffff077224 */ /* 0x000fe200078e001d */
[----:B------:R-:W-:Y:S01]  /*c5e0*/  PRMT R74, R74, 0x5410, R4 ;  /* 0x000054104a4a7816 */ /* 0x000fe20000000004 */
[----:B------:R-:W-:-:S03]  /*c5f0*/  IMAD.MOV.U32 R4, RZ, RZ, R24 ;  /* 0x000000ffff047224 */ /* 0x000fc600078e0018 */
[----:B------:R-:W-:Y:S01]  /*c600*/  PRMT R72, R6, 0x5410, R7 ;  /* 0x0000541006487816 */ /* 0x000fe20000000007 */
[----:B------:R-:W-:Y:S01]  /*c610*/  IMAD.MOV.U32 R7, RZ, RZ, R14 ;  /* 0x000000ffff077224 */ /* 0x000fe200078e000e */
[----:B------:R-:W-:-:S04]  /*c620*/  MOV R6, R25 ;  /* 0x0000001900067202 */ /* 0x000fc80000000f00 */
[----:B------:R-:W-:Y:S01]  /*c630*/  PRMT R67, R4, 0x5410, R6 ;  /* 0x0000541004437816 */ /* 0x000fe20000000006 */
[----:B------:R-:W-:Y:S01]  /*c640*/  IMAD.MOV.U32 R4, RZ, RZ, R10 ;  /* 0x000000ffff047224 */ /* 0x000fe200078e000a */
[----:B------:R-:W-:Y:S01]  /*c650*/  PRMT R65, R7, 0x5410, R63 ;  /* 0x0000541007417816 */ /* 0x000fe2000000003f */
[----:B------:R-:W-:Y:S01]  /*c660*/  IMAD.MOV.U32 R6, RZ, RZ, R11 ;  /* 0x000000ffff067224 */ /* 0x000fe200078e000b */
[----:B0-----:R-:W-:Y:S06]  /*c670*/  @!P0 BRA `(.L_x_5264) ;  /* 0x000001f000cc8947 */ /* 0x001fec0003800000 */
.L_x_5610:
[----:B------:R-:W-:Y:S05]  /*c680*/  BSYNC B1 ;  /* 0x0000000000017941 */ /* 0x000fea0003800000 */
.L_x_5263:
        /* <DEDUP_REMOVED lines=13> */
[----:B------:R-:W-:Y:S01]  /*c760*/  SHF.R.U64 R94, R58, 0x10, R59 ;  /* 0x000000103a5e7819 */ /* 0x000fe2000000123b */
[--C-:B------:R-:W-:Y:S01]  /*c770*/  HADD2.F32 R77, -RZ, R88.reuse.H1_H1 ;  /* 0x30000058ff4d7230 */ /* 0x100fe20000004100 */
[----:B------:R-:W-:Y:S01]  /*c780*/  SHF.R.U32.HI R90, RZ, 0x10, R61 ;  /* 0x00000010ff5a7819 */ /* 0x000fe2000001163d */
[----:B------:R-:W-:Y:S01]  /*c790*/  HADD2.F32 R89, -RZ, R88.H0_H0 ;  /* 0x20000058ff597230 */ /* 0x000fe20000004100 */
[----:B------:R-:W-:Y:S02]  /*c7a0*/  SHF.R.U32.HI R58, RZ, 0x10, R59 ;  /* 0x00000010ff3a7819 */ /* 0x000fe4000001163b */
[----:B------:R-:W-:Y:S01]  /*c7b0*/  SHF.R.U64 R93, R60, 0x10, R61 ;  /* 0x000000103c5d7819 */ /* 0x000fe2000000123d */
[----:B------:R-:W-:Y:S02]  /*c7c0*/  HADD2.F32 R90, -RZ, R90.H0_H0 ;  /* 0x2000005aff5a7230 */ /* 0x000fe40000004100 */
[----:B------:R-:W-:-:S02]  /*c7d0*/  HADD2.F32 R88, -RZ, R58.H0_H0 ;  /* 0x2000003aff587230 */ /* 0x000fc40000004100 */
[--C-:B0-----:R-:W-:Y:S02]  /*c7e0*/  HADD2.F32 R61, -RZ, R7.reuse.H1_H1 ;  /* 0x30000007ff3d7230 */ /* 0x101fe40000004100 */
[----:B------:R-:W-:Y:S02]  /*c7f0*/  HADD2.F32 R60, -RZ, R7.H0_H0 ;  /* 0x20000007ff3c7230 */ /* 0x000fe40000004100 */
[--C-:B------:R-:W-:Y:S02]  /*c800*/  HADD2.F32 R7, -RZ, R4.reuse.H0_H0 ;  /* 0x20000004ff077230 */ /* 0x100fe40000004100 */
[C---:B------:R-:W-:Y:S01]  /*c810*/  FMUL.FTZ R91, R61.reuse, R90 ;  /* 0x0000005a3d5b7220 */ /* 0x040fe20000410000 */
[----:B------:R-:W-:Y:S01]  /*c820*/  FMUL.FTZ R61, R61, R88 ;  /* 0x000000583d3d7220 */ /* 0x000fe20000410000 */
[----:B------:R-:W-:Y:S02]  /*c830*/  HADD2.F32 R4, -RZ, R4.H1_H1 ;  /* 0x30000004ff047230 */ /* 0x000fe40000004100 */
[----:B------:R-:W-:-:S02]  /*c840*/  HADD2.F32 R58, -RZ, R6.H0_H0 ;  /* 0x20000006ff3a7230 */ /* 0x000fc40000004100 */
[C---:B------:R-:W-:Y:S01]  /*c850*/  FFMA.FTZ R90, R60.reuse, R90, R61 ;  /* 0x0000005a3c5a7223 */ /* 0x040fe2000001003d */
[----:B------:R-:W-:Y:S02]  /*c860*/  HADD2.F32 R59, -RZ, R6.H1_H1 ;  /* 0x30000006ff3b7230 */ /* 0x000fe40000004100 */
[----:B------:R-:W-:Y:S01]  /*c870*/  FFMA.FTZ R91, R60, R88, -R91 ;  /* 0x000000583c5b7223 */ /* 0x000fe2000001085b */
[----:B------:R-:W-:Y:S02]  /*c880*/  HADD2.F32 R61, -RZ, R87.H1_H1 ;  /* 0x30000057ff3d7230 */ /* 0x000fe40000004100 */
[C---:B------:R-:W-:Y:S01]  /*c890*/  FMUL.FTZ R92, R4.reuse, R89 ;  /* 0x00000059045c7220 */ /* 0x040fe20000410000 */
[----:B------:R-:W-:Y:S02]  /*c8a0*/  HADD2.F32 R6, -RZ, R5.H0_H0 ;  /* 0x20000005ff067230 */ /* 0x000fe40000004100 */
[----:B------:R-:W-:Y:S01]  /*c8b0*/  FMUL.FTZ R88, R4, R77 ;  /* 0x0000004d04587220 */ /* 0x000fe20000410000 */
[----:B------:R-:W-:-:S02]  /*c8c0*/  HADD2.F32 R87, -RZ, R87.H0_H0 ;  /* 0x20000057ff577230 */ /* 0x000fc40000004100 */
[C---:B------:R-:W-:Y:S01]  /*c8d0*/  FFMA.FTZ R92, R7.reuse, R77, -R92 ;  /* 0x0000004d075c7223 */ /* 0x040fe2000001085c */
[----:B------:R-:W-:Y:S02]  /*c8e0*/  HADD2.F32 R5, -RZ, R5.H1_H1 ;  /* 0x30000005ff057230 */ /* 0x000fe40000004100 */
        /* <DEDUP_REMOVED lines=15> */
[----:B------:R1:W-:Y:S02]  /*c9e0*/  STS.128 [R62+0x12400], R4 ;  /* 0x012400043e007388 */ /* 0x0003e40000000c00 */
.L_x_5268:
[----:B------:R-:W-:Y:S05]  /*c9f0*/  BSYNC B2 ;  /* 0x0000000000027941 */ /* 0x000fea0003800000 */
.L_x_5267:
[----:B------:R-:W-:Y:S04]  /*ca00*/  BSSY B2, `(.L_x_5269) ;  /* 0x000002c000027945 */ /* 0x000fe80003800000 */
[----:B------:R-:W-:Y:S05]  /*ca10*/  @P1 BRA `(.L_x_5270) ;  /* 0x0000000000a81947 */ /* 0x000fea0003800000 */
[----:B01----:R-:W0:Y:S01]  /*ca20*/  LDS.128 R4, [R0] ;  /* 0x0000000000047984 */ /* 0x003e220000000c00 */
        /* <DEDUP_REMOVED lines=10> */
[--C-:B0-----:R-:W-:Y:S02]  /*cad0*/  HADD2.F32 R57, -RZ, R7.reuse.H1_H1 ;  /* 0x30000007ff397230 */ /* 0x101fe40000004100 */
        /* <DEDUP_REMOVED lines=30> */
.L_x_5270:
[----:B------:R-:W-:Y:S05]  /*ccc0*/  BSYNC B2 ;  /* 0x0000000000027941 */ /* 0x000fea0003800000 */
.L_x_5269:
[----:B------:R-:W-:Y:S04]  /*ccd0*/  BSSY B2, `(.L_x_5271) ;  /* 0x000002c000027945 */ /* 0x000fe80003800000 */
[----:B------:R-:W-:Y:S05]  /*cce0*/  @P2 BRA `(.L_x_5272) ;  /* 0x0000000000a82947 */ /* 0x000fea0003800000 */
[----:B012---:R-:W0:Y:S01]  /*ccf0*/  LDS.128 R4, [R62+0x16400] ;  /* 0x016400003e047984 */ /* 0x007e220000000c00 */
        /* <DEDUP_REMOVED lines=41> */
.L_x_5272:
[----:B------:R-:W-:Y:S05]  /*cf90*/  BSYNC B2 ;  /* 0x0000000000027941 */ /* 0x000fea0003800000 */
.L_x_5271:
[----:B------:R-:W-:Y:S04]  /*cfa0*/  BSSY B2, `(.L_x_5273) ;  /* 0x000002c000027945 */ /* 0x000fe80003800000 */
[----:B------:R-:W-:Y:S05]  /*cfb0*/  @P3 BRA `(.L_x_5274) ;  /* 0x0000000000a83947 */ /* 0x000fea0003800000 */
[----:B0123--:R-:W0:Y:S01]  /*cfc0*/  LDS.128 R4, [R0+0x4000] ;  /* 0x0040000000047984 */ /* 0x00fe220000000c00 */
        /* <DEDUP_REMOVED lines=41> */
.L_x_5274:
[----:B------:R-:W-:Y:S05]  /*d260*/  BSYNC B2 ;  /* 0x0000000000027941 */ /* 0x000fea0003800000 */
.L_x_5273:
[----:B------:R-:W-:Y:S04]  /*d270*/  BSSY B2, `(.L_x_5275) ;  /* 0x000002c000027945 */ /* 0x000fe80003800000 */
[----:B------:R-:W-:Y:S05]  /*d280*/  @P4 BRA `(.L_x_5276) ;  /* 0x0000000000a84947 */ /* 0x000fea0003800000 */
[----:B01234-:R-:W0:Y:S01]  /*d290*/  LDS.128 R4, [R62+0x1a400] ;  /* 0x01a400003e047984 */ /* 0x01fe220000000c00 */
        /* <DEDUP_REMOVED lines=41> */
.L_x_5276:
[----:B------:R-:W-:Y:S05]  /*d530*/  BSYNC B2 ;  /* 0x0000000000027941 */ /* 0x000fea0003800000 */
.L_x_5275:
[----:B------:R-:W-:Y:S05]  /*d540*/  @P5 BRA `(.L_x_5266) ;  /* 0x0000000000a85947 */ /* 0x000fea0003800000 */
[----:B01234-:R-:W0:Y:S01]  /*d550*/  LDS.128 R4, [R0+0x8000] ;  /* 0x0080000000047984 */ /* 0x01fe220000000c00 */
        /* <DEDUP_REMOVED lines=41> */
.L_x_5266:
[----:B------:R-:W-:Y:S05]  /*d7f0*/  BSYNC B1 ;  /* 0x0000000000017941 */ /* 0x000fea0003800000 */
.L_x_5265:
        /* <DEDUP_REMOVED lines=53> */
.L_x_5279:
[----:B------:R-:W-:Y:S05]  /*db50*/  BSYNC B1 ;  /* 0x0000000000017941 */ /* 0x000fea0003800000 */
.L_x_5278:
[----:B------:R-:W-:Y:S04]  /*db60*/  BSSY B1, `(.L_x_5280) ;  /* 0x000002c000017945 */ /* 0x000fe80003800000 */
[----:B------:R-:W-:Y:S05]  /*db70*/  @P1 BRA `(.L_x_5281) ;  /* 0x0000000000a81947 */ /* 0x000fea0003800000 */
[----:B0-----:R-:W0:Y:S01]  /*db80*/  LDS.128 R4, [R0+0x2000] ;  /* 0x0020000000047984 */ /* 0x001e220000000c00 */
[----:B------:R-:W-:Y:S01]  /*db90*/  SHF.R.U32.HI R35, RZ, 0x10, R39 ;  /* 0x00000010ff237819 */ /* 0x000fe20000011627 */
[----:B------:R-:W-:Y:S01]  /*dba0*/  HADD2.F32 R34, -RZ, R74.H0_H0 ;  /* 0x2000004aff227230 */ /* 0x000fe20000004100 */
[--C-:B------:R-:W-:Y:S01]  /*dbb0*/  SHF.R.U64 R41, R36, 0x10, R37.reuse ;  /* 0x0000001024297819 */ /* 0x100fe20000001225 */
[----:B------:R-:W-:Y:S01]  /*dbc0*/  HADD2.F32 R36, -RZ, R73.H0_H0 ;  /* 0x20000049ff247230 */ /* 0x000fe20000004100 */
[----:B------:R-:W-:Y:S01]  /*dbd0*/  SHF.R.U32.HI R37, RZ, 0x10, R37 ;  /* 0x00000010ff257819 */ /* 0x000fe20000011625 */
[----:B------:R-:W-:Y:S01]  /*dbe0*/  HADD2.F32 R35, -RZ, R35.H0_H0 ;  /* 0x20000023ff237230 */ /* 0x000fe20000004100 */
[----:B------:R-:W-:Y:S01]  /*dbf0*/  SHF.R.U64 R43, R38, 0x10, R39 ;  /* 0x00000010262b7819 */ /* 0x000fe20000001227 */
[----:B------:R-:W-:Y:S02]  /*dc00*/  HADD2.F32 R73, -RZ, R73.H1_H1 ;  /* 0x30000049ff497230 */ /* 0x000fe40000004100 */
[----:B------:R-:W-:-:S02]  /*dc10*/  HADD2.F32 R37, -RZ, R37.H0_H0 ;  /* 0x20000025ff257230 */ /* 0x000fc40000004100 */
        /* <DEDUP_REMOVED lines=32> */
.L_x_5281:
[----:B------:R-:W-:Y:S05]  /*de20*/  BSYNC B1 ;  /* 0x0000000000017941 */ /* 0x000fea0003800000 */
.L_x_5280:
[----:B------:R-:W-:Y:S04]  /*de30*/  BSSY B1, `(.L_x_5282) ;  /* 0x000002c000017945 */ /* 0x000fe80003800000 */
[----:B------:R-:W-:Y:S05]  /*de40*/  @P2 BRA `(.L_x_5283) ;  /* 0x0000000000a82947 */ /* 0x000fea0003800000 */
[----:B01----:R-:W0:Y:S01]  /*de50*/  LDS.128 R4, [R62+0x18400] ;  /* 0x018400003e047984 */ /* 0x003e220000000c00 */
        /* <DEDUP_REMOVED lines=41> */
.L_x_5283:
[----:B------:R-:W-:Y:S05]  /*e0f0*/  BSYNC B1 ;  /* 0x0000000000017941 */ /* 0x000fea0003800000 */
.L_x_5282:
[----:B------:R-:W-:Y:S04]  /*e100*/  BSSY B1, `(.L_x_5284) ;  /* 0x000002c000017945 */ /* 0x000fe80003800000 */
[----:B------:R-:W-:Y:S05]  /*e110*/  @P3 BRA `(.L_x_5285) ;  /* 0x0000000000a83947 */ /* 0x000fea0003800000 */
[----:B012---:R-:W0:Y:S01]  /*e120*/  LDS.128 R4, [R0+0x6000] ;  /* 0x0060000000047984 */ /* 0x007e220000000c00 */
        /* <DEDUP_REMOVED lines=41> */
.L_x_5285:
[----:B------:R-:W-:Y:S05]  /*e3c0*/  BSYNC B1 ;  /* 0x0000000000017941 */ /* 0x000fea0003800000 */
.L_x_5284:
[----:B------:R-:W-:Y:S04]  /*e3d0*/  BSSY B1, `(.L_x_5286) ;  /* 0x000002c000017945 */ /* 0x000fe80003800000 */
[----:B------:R-:W-:Y:S05]  /*e3e0*/  @P4 BRA `(.L_x_5287) ;  /* 0x0000000000a84947 */ /* 0x000fea0003800000 */
[----:B0123--:R-:W0:Y:S01]  /*e3f0*/  LDS.128 R4, [R62+0x1c400] ;  /* 0x01c400003e047984 */ /* 0x00fe220000000c00 */
        /* <DEDUP_REMOVED lines=41> */
.L_x_5287:
[----:B------:R-:W-:Y:S05]  /*e690*/  BSYNC B1 ;  /* 0x0000000000017941 */ /* 0x000fea0003800000 */
.L_x_5286:
[----:B------:R-:W-:Y:S05]  /*e6a0*/  @P5 BRA `(.L_x_5277) ;  /* 0x0000003400985947 */ /* 0x000fea0003800000 */
[----:B01234-:R-:W0:Y:S01]  /*e6b0*/  LDS.128 R4, [R0+0xa000] ;  /* 0x00a0000000047984 */ /* 0x01fe220000000c00 */
        /* <DEDUP_REMOVED lines=9> */
[--C-:B0-----:R-:W-:Y:S02]  /*e750*/  HADD2.F32 R11, -RZ, R7.reuse.H1_H1 ;  /* 0x30000007ff0b7230 */ /* 0x101fe40000004100 */
[----:B------:R-:W-:Y:S02]  /*e760*/  HADD2.F32 R10, -RZ, R7.H0_H0 ;  /* 0x20000007ff0a7230 */ /* 0x000fe40000004100 */
[--C-:B------:R-:W-:Y:S02]  /*e770*/  HADD2.F32 R7, -RZ, R4.reuse.H0_H0 ;  /* 0x20000004ff077230 */ /* 0x100fe40000004100 */
[C---:B------:R-:W-:Y:S01]  /*e780*/  FMUL.FTZ R21, R11.reuse, R15 ;  /* 0x0000000f0b157220 */ /* 0x040fe20000410000 */
[----:B------:R-:W-:Y:S02]  /*e790*/  HADD2.F32 R4, -RZ, R4.H1_H1 ;  /* 0x30000004ff047230 */ /* 0x000fe40000004100 */
[----:B------:R-:W-:Y:S01]  /*e7a0*/  FMUL.FTZ R24, R11, R13 ;  /* 0x0000000d0b187220 */ /* 0x000fe20000410000 */
[----:B------:R-:W-:-:S02]  /*e7b0*/  HADD2.F32 R8, -RZ, R6.H0_H0 ;  /* 0x20000006ff087230 */ /* 0x000fc40000004100 */
[C---:B------:R-:W-:Y:S01]  /*e7c0*/  FFMA.FTZ R21, R10.reuse, R13, -R21 ;  /* 0x0000000d0a157223 */ /* 0x040fe20000010815 */
[----:B------:R-:W-:Y:S02]  /*e7d0*/  HADD2.F32 R9, -RZ, R6.H1_H1 ;  /* 0x30000006ff097230 */ /* 0x000fe40000004100 */
[----:B------:R-:W-:Y:S01]  /*e7e0*/  FFMA.FTZ R26, R10, R15, R24 ;  /* 0x0000000f0a1a7223 */ /* 0x000fe20000010018 */
[----:B------:R-:W-:Y:S02]  /*e7f0*/  HADD2.F32 R6, -RZ, R5.H0_H0 ;  /* 0x20000005ff067230 */ /* 0x000fe40000004100 */
[C---:B------:R-:W-:Y:S01]  /*e800*/  FMUL.FTZ R20, R4.reuse, R14 ;  /* 0x0000000e04147220 */ /* 0x040fe20000410000 */
[----:B------:R-:W-:Y:S01]  /*e810*/  FMUL.FTZ R24, R4, R12 ;  /* 0x0000000c04187220 */ /* 0x000fe20000410000 */
[----:B------:R-:W-:Y:S02]  /*e820*/  HADD2.F32 R10, -RZ, R3.H1_H1 ;  /* 0x30000003ff0a7230 */ /* 0x000fe40000004100 */
[----:B------:R-:W-:Y:S01]  /*e830*/  FMUL.FTZ R15, R9, R63 ;  /* 0x0000003f090f7220 */ /* 0x000fe20000410000 */
[----:B------:R-:W-:-:S02]  /*e840*/  HADD2.F32 R5, -RZ, R5.H1_H1 ;  /* 0x30000005ff057230 */ /* 0x000fc40000004100 */
[C---:B------:R-:W-:Y:S01]  /*e850*/  FFMA.FTZ R20, R7.reuse, R12, -R20 ;  /* 0x0000000c07147223 */ /* 0x040fe20000010814 */
[----:B------:R-:W-:Y:S02]  /*e860*/  HADD2.F32 R4, -RZ, R25.H0_H0 ;  /* 0x20000019ff047230 */ /* 0x000fe40000004100 */
[----:B------:R-:W-:Y:S01]  /*e870*/  FFMA.FTZ R11, R7, R14, R24 ;  /* 0x0000000e070b7223 */ /* 0x000fe20000010018 */
[----:B------:R-:W-:Y:S02]  /*e880*/  HADD2.F32 R3, -RZ, R27.H0_H0 ;  /* 0x2000001bff037230 */ /* 0x000fe40000004100 */
[-C--:B------:R-:W-:Y:S01]  /*e890*/  FMUL.FTZ R13, R9, R10.reuse ;  /* 0x0000000a090d7220 */ /* 0x080fe20000410000 */
[C---:B------:R-:W-:Y:S01]  /*e8a0*/  FFMA.FTZ R10, R8.reuse, R10, R15 ;  /* 0x0000000a080a7223 */ /* 0x040fe2000001000f */
[C---:B------:R-:W-:Y:S01]  /*e8b0*/  FMUL.FTZ R7, R5.reuse, R4 ;  /* 0x0000000405077220 */ /* 0x040fe20000410000 */
[----:B------:R-:W-:Y:S01]  /*e8c0*/  FMUL.FTZ R9, R5, R3 ;  /* 0x0000000305097220 */ /* 0x000fe20000410000 */
[----:B------:R-:W-:-:S02]  /*e8d0*/  FFMA.FTZ R13, R8, R63, -R13 ;  /* 0x0000003f080d7223 */ /* 0x000fc4000001080d */
[----:B------:R-:W-:Y:S01]  /*e8e0*/  FFMA.FTZ R5, R6, R3, -R7 ;  /* 0x0000000306057223 */ /* 0x000fe20000010807 */
[----:B------:R-:W-:Y:S01]  /*e8f0*/  F2FP.F16.F32.PACK_AB R7, R26, R21 ;  /* 0x000000151a07723e */ /* 0x000fe200000000ff */
[----:B------:R-:W-:Y:S01]  /*e900*/  FFMA.FTZ R8, R6, R4, R9 ;  /* 0x0000000406087223 */ /* 0x000fe20000010009 */
[----:B------:R-:W-:Y:S02]  /*e910*/  F2FP.F16.F32.PACK_AB R4, R11, R20 ;  /* 0x000000140b04723e */ /* 0x000fe400000000ff */
[----:B------:R-:W-:Y:S02]  /*e920*/  F2FP.F16.F32.PACK_AB R6, R10, R13 ;  /* 0x0000000d0a06723e */ /* 0x000fe400000000ff */
[----:B------:R-:W-:-:S05]  /*e930*/  F2FP.F16.F32.PACK_AB R5, R8, R5 ;  /* 0x000000050805723e */ /* 0x000fca00000000ff */
[----:B------:R0:W-:Y:S01]  /*e940*/  STS.128 [R0+0xa000], R4 ;  /* 0x00a0000400007388 */ /* 0x0001e20000000c00 */
[----:B------:R-:W-:Y:S05]  /*e950*/  BRA `(.L_x_5277) ;  /* 0x0000003000ec7947 */ /* 0x000fea0003800000 */
.L_x_5256:
[----:B------:R-:W0:Y:S01]  /*e960*/  LDC R10, c[0x0][0x448] ;  /* 0x00011200ff0a7b82 */ /* 0x000e220000000800 */
[----:B------:R-:W-:Y:S01]  /*e970*/  IMAD R3, R222, 0x40, R21 ;  /* 0x00000040de037824 */ /* 0x000fe200078e0215 */
[----:B------:R-:W-:Y:S01]  /*e980*/  ULDC.64 UR4, c[0x0][0x3f8] ;  /* 0x0000fe0000047ab9 */ /* 0x000fe20000000a00 */
[----:B------:R-:W-:Y:S01]  /*e990*/  MOV R8, R24 ;  /* 0x0000001800087202 */ /* 0x000fe20000000f00 */
[----:B------:R-:W-:Y:S01]  /*e9a0*/  ULDC.64 UR6, c[0x0][0x408] ;  /* 0x0001020000067ab9 */ /* 0x000fe20000000a00 */
[----:B------:R-:W-:Y:S02]  /*e9b0*/  IMAD.MOV.U32 R9, RZ, RZ, R27 ;  /* 0x000000ffff097224 */ /* 0x000fe400078e001b */
[----:B------:R-:W-:Y:S01]  /*e9c0*/  IMAD.MOV.U32 R4, RZ, RZ, R146 ;  /* 0x000000ffff047224 */ /* 0x000fe200078e0092 */
        /* <DEDUP_REMOVED lines=23> */
[----:B------:R-:W0:Y:S04]  /*eb40*/  SHFL.IDX PT, R3, R8, RZ, 0x1c1f ;  /* 0x001c1fff08037589 */ /* 0x000e2800000e0000 */
[----:B------:R-:W1:Y:S04]  /*eb50*/  SHFL.IDX PT, R0, R6, RZ, 0x1c1f ;  /* 0x001c1fff06007589 */ /* 0x000e6800000e0000 */
[----:B------:R2:W3:Y:S04]  /*eb60*/  SHFL.IDX PT, R5, R7, RZ, 0x1c1f ;  /* 0x001c1fff07057589 */ /* 0x0004e800000e0000 */
[----:B------:R2:W4:Y:S01]  /*eb70*/  SHFL.IDX PT, R14, R9, RZ, 0x1c1f ;  /* 0x001c1fff090e7589 */ /* 0x00052200000e0000 */
[----:B0-----:R-:W-:Y:S01]  /*eb80*/  IMAD.MOV.U32 R13, RZ, RZ, R3 ;  /* 0x000000ffff0d7224 */ /* 0x001fe200078e0003 */
[----:B-12---:R-:W-:-:S07]  /*eb90*/  MOV R12, R0 ;  /* 0x00000000000c7202 */ /* 0x006fce0000000f00 */
.L_x_5616:
[----:B------:R-:W-:Y:S01]  /*eba0*/  IMAD R71, R193, R10, RZ ;  /* 0x0000000ac1477224 */ /* 0x000fe200078e02ff */
[----:B------:R-:W-:Y:S01]  /*ebb0*/  BSSY B1, `(.L_x_5289) ;  /* 0x000002f000017945 */ /* 0x000fe20003800000 */
[----:B----4-:R-:W-:Y:S01]  /*ebc0*/  IMAD.MOV.U32 R50, RZ, RZ, R14 ;  /* 0x000000ffff327224 */ /* 0x010fe200078e000e */
[----:B------:R-:W-:Y:S01]  /*ebd0*/  CS2R R44, SRZ ;  /* 0x00000000002c7805 */ /* 0x000fe2000001ff00 */
[----:B---3--:R-:W-:Y:S01]  /*ebe0*/  IMAD.MOV.U32 R51, RZ, RZ, R5 ;  /* 0x000000ffff337224 */ /* 0x008fe200078e0005 */
[----:B------:R-:W-:Y:S02]  /*ebf0*/  ISETP.GE.AND P0, PT, R21, R71, PT ;  /* 0x000000471500720c */ /* 0x000fe40003f06270 */
        /* <DEDUP_REMOVED lines=18> */
[----:B------:R-:W-:-:S02]  /*ed20*/  CS2R R44, SRZ ;  /* 0x00000000002c7805 */ /* 0x000fc4000001ff00 */
[----:B------:R-:W-:Y:S02]  /*ed30*/  CS2R R46, SRZ ;  /* 0x00000000002e7805 */ /* 0x000fe4000001ff00 */
[----:B------:R-:W-:Y:S02]  /*ed40*/  CS2R R28, SRZ ;  /* 0x00000000001c7805 */ /* 0x000fe4000001ff00 */
[----:B------:R-:W-:Y:S01]  /*ed50*/  CS2R R30, SRZ ;  /* 0x00000000001e7805 */ /* 0x000fe2000001ff00 */
[----:B------:R-:W-:-:S04]  /*ed60*/  @!P0 IMAD.WIDE R4, R18, 0x2, R12 ;  /* 0x0000000212048825 */ /* 0x000fc800078e020c */
[----:B------:R-:W-:Y:S01]  /*ed70*/  @!P1 IMAD.SHL.U32 R3, R224, 0x8, RZ ;  /* 0x00000008e0039824 */ /* 0x000fe200078e00ff */
[----:B------:R0:W5:Y:S01]  /*ed80*/  @!P0 LD.E.128 R32, desc[UR60][R4.64] ;  /* 0x0000003c04208980 */ /* 0x000162000c101d00 */
[----:B------:R-:W-:Y:S01]  /*ed90*/  @!P2 IMAD.SHL.U32 R49, R225, 0x8, RZ ;  /* 0x00000008e131a824 */ /* 0x000fe200078e00ff */
[----:B------:R-:W-:Y:S02]  /*eda0*/  CS2R R40, SRZ ;  /* 0x0000000000287805 */ /* 0x000fe4000001ff00 */
[----:B------:R-:W-:Y:S01]  /*edb0*/  CS2R R42, SRZ ;  /* 0x00000000002a7805 */ /* 0x000fe2000001ff00 */
[--C-:B------:R-:W-:Y:S01]  /*edc0*/  @!P1 IMAD.WIDE R10, R3, 0x2, R12.reuse ;  /* 0x00000002030a9825 */ /* 0x100fe200078e020c */
[----:B------:R-:W-:Y:S02]  /*edd0*/  CS2R R24, SRZ ;  /* 0x0000000000187805 */ /* 0x000fe4000001ff00 */
[----:B------:R-:W-:Y:S02]  /*ede0*/  CS2R R26, SRZ ;  /* 0x00000000001a7805 */ /* 0x000fe4000001ff00 */
[----:B------:R-:W-:Y:S01]  /*edf0*/  CS2R R36, SRZ ;  /* 0x0000000000247805 */ /* 0x000fe2000001ff00 */
[----:B------:R-:W-:Y:S01]  /*ee00*/  @!P2 IMAD.WIDE R14, R49, 0x2, R12 ;  /* 0x00000002310ea825 */ /* 0x000fe200078e020c */
[----:B------:R-:W-:Y:S01]  /*ee10*/  CS2R R38, SRZ ;  /* 0x0000000000267805 */ /* 0x000fe2000001ff00 */
[----:B------:R1:W5:Y:S02]  /*ee20*/  @!P1 LD.E.128 R28, desc[UR60][R10.64] ;  /* 0x0000003c0a1c9980 */ /* 0x000364000c101d00 */
[----:B------:R-:W-:-:S02]  /*ee30*/  @!P1 IMAD.WIDE R12, R3, 0x2, R50 ;  /* 0x00000002030c9825 */ /* 0x000fc400078e0232 */
[----:B------:R1:W5:Y:S02]  /*ee40*/  @!P2 LD.E.128 R24, desc[UR60][R14.64] ;  /* 0x0000003c0e18a980 */ /* 0x000364000c101d00 */
[--C-:B------:R-:W-:Y:S02]  /*ee50*/  @!P2 IMAD.WIDE R48, R49, 0x2, R50.reuse ;  /* 0x000000023130a825 */ /* 0x100fe400078e0232 */
[----:B------:R1:W5:Y:S02]  /*ee60*/  @!P1 LD.E.128 R40, desc[UR60][R12.64] ;  /* 0x0000003c0c289980 */ /* 0x000364000c101d00 */
[----:B0-----:R-:W-:Y:S02]  /*ee70*/  @!P0 IMAD.WIDE R4, R18, 0x2, R50 ;  /* 0x0000000212048825 */ /* 0x001fe400078e0232 */
[----:B------:R1:W5:Y:S04]  /*ee80*/  @!P2 LD.E.128 R36, desc[UR60][R48.64] ;  /* 0x0000003c3024a980 */ /* 0x000368000c101d00 */
[----:B------:R1:W5:Y:S02]  /*ee90*/  @!P0 LD.E.128 R44, desc[UR60][R4.64] ;  /* 0x0000003c042c8980 */ /* 0x000364000c101d00 */
.L_x_5290:
[----:B------:R-:W-:Y:S05]  /*eea0*/  BSYNC B1 ;  /* 0x0000000000017941 */ /* 0x000fea0003800000 */
.L_x_5289:
[----:B-1---5:R-:W-:Y:S01]  /*eeb0*/  IMAD.MOV.U32 R5, RZ, RZ, R47 ;  /* 0x000000ffff057224 */ /* 0x022fe200078e002f */
[----:B------:R-:W-:Y:S01]  /*eec0*/  MOV R0, R44 ;  /* 0x0000002c00007202 */ /* 0x000fe20000000f00 */
[----:B------:R-:W-:Y:S01]  /*eed0*/  IMAD.MOV.U32 R3, RZ, RZ, R45 ;  /* 0x000000ffff037224 */ /* 0x000fe200078e002d */
[----:B------:R-:W-:Y:S01]  /*eee0*/  UMOV UR4, 0xffffffff ;  /* 0xffffffff00047882 */ /* 0x000fe20000000000 */
        /* <DEDUP_REMOVED lines=35> */
[----:B------:R-:W-:Y:S02]  /*f120*/  PRMT R77, R4, 0x5410, R5 ;  /* 0x00005410044d7816 */ /* 0x000fe40000000005 */
[----:B------:R-:W-:Y:S02]  /*f130*/  CS2R R4, SRZ ;  /* 0x0000000000047805 */ /* 0x000fe4000001ff00 */
[----:B------:R-:W-:Y:S01]  /*f140*/  PRMT R76, R0, 0x5410, R3 ;  /* 0x00005410004c7816 */ /* 0x000fe20000000003 */
[----:B------:R-:W-:Y:S06]  /*f150*/  BRA.DIV UR4, `(.L_x_5291) ;  /* 0x000001ca04a07947 */ /* 0x000fec000b800000 */
[----:B------:R-:W0:Y:S04]  /*f160*/  SHFL.IDX PT, R3, R8, 0x1, 0x1c1f ;  /* 0x003c1f0008037f89 */ /* 0x000e2800000e0000 */
[----:B------:R-:W1:Y:S04]  /*f170*/  SHFL.IDX PT, R0, R6, 0x1, 0x1c1f ;  /* 0x003c1f0006007f89 */ /* 0x000e6800000e0000 */
[----:B------:R-:W2:Y:S04]  /*f180*/  SHFL.IDX PT, R7, R7, 0x1, 0x1c1f ;  /* 0x003c1f0007077f89 */ /* 0x000ea800000e0000 */
[----:B------:R3:W4:Y:S01]  /*f190*/  SHFL.IDX PT, R14, R9, 0x1, 0x1c1f ;  /* 0x003c1f00090e7f89 */ /* 0x00072200000e0000 */
[----:B0-----:R-:W-:Y:S01]  /*f1a0*/  IMAD.MOV.U32 R61, RZ, RZ, R3 ;  /* 0x000000ffff3d7224 */ /* 0x001fe200078e0003 */
[----:B-1-3--:R-:W-:-:S07]  /*f1b0*/  MOV R60, R0 ;  /* 0x00000000003c7202 */ /* 0x00afce0000000f00 */
.L_x_5622:
[----:B------:R-:W-:Y:S01]  /*f1c0*/  VIADD R0, R21, 0x40 ;  /* 0x0000004015007836 */ /* 0x000fe20000000000 */
[----:B------:R-:W-:Y:S01]  /*f1d0*/  BSSY B1, `(.L_x_5292) ;  /* 0x000002e000017945 */ /* 0x000fe20003800000 */
[----:B----4-:R-:W-:Y:S01]  /*f1e0*/  IMAD.MOV.U32 R62, RZ, RZ, R14 ;  /* 0x000000ffff3e7224 */ /* 0x010fe200078e000e */
[----:B------:R-:W-:Y:S01]  /*f1f0*/  CS2R R8, SRZ ;  /* 0x0000000000087805 */ /* 0x000fe2000001ff00 */
[----:B--2---:R-:W-:Y:S01]  /*f200*/  IMAD.MOV.U32 R63, RZ, RZ, R7 ;  /* 0x000000ffff3f7224 */ /* 0x004fe200078e0007 */
        /* <DEDUP_REMOVED lines=42> */
.L_x_5293:
[----:B------:R-:W-:Y:S05]  /*f4b0*/  BSYNC B1 ;  /* 0x0000000000017941 */ /* 0x000fea0003800000 */
.L_x_5292:
[----:B-----5:R-:W-:Y:S01]  /*f4c0*/  IMAD.MOV.U32 R3, RZ, RZ, R4 ;  /* 0x000000ffff037224 */ /* 0x020fe200078e0004 */
[----:B------:R-:W-:Y:S01]  /*f4d0*/  LEA.HI R0, R220, R220, RZ, 0x1 ;  /* 0x000000dcdc007211 */ /* 0x000fe200078f08ff */
[----:B-1----:R-:W-:Y:S01]  /*f4e0*/  IMAD.MOV.U32 R20, RZ, RZ, R5 ;  /* 0x000000ffff147224 */ /* 0x002fe200078e0005 */
[----:B------:R-:W-:Y:S01]  /*f4f0*/  VIADDMNMX R71, R71, -R208, 0x80, PT ;  /* 0x0000008047477446 */ /* 0x000fe200038009d0 */
[----:B------:R-:W-:Y:S01]  /*f500*/  IMAD.MOV.U32 R21, RZ, RZ, R6 ;  /* 0x000000ffff157224 */ /* 0x000fe200078e0006 */
[----:B------:R-:W-:Y:S01]  /*f510*/  BSSY B1, `(.L_x_5294) ;  /* 0x000002a000017945 */ /* 0x000fe20003800000 */
[----:B------:R-:W-:Y:S01]  /*f520*/  IMAD.MOV.U32 R60, RZ, RZ, R7 ;  /* 0x000000ffff3c7224 */ /* 0x000fe200078e0007 */
[----:B------:R-:W-:Y:S01]  /*f530*/  PRMT R78, R3, 0x5410, R20 ;  /* 0x00005410034e7816 */ /* 0x000fe20000000014 */
[----:B------:R-:W-:Y:S01]  /*f540*/  IMAD.MOV.U32 R20, RZ, RZ, R9 ;  /* 0x000000ffff147224 */ /* 0x000fe200078e0009 */
[----:B------:R-:W-:Y:S01]  /*f550*/  LOP3.LUT R3, R0, 0xfffffffe, RZ, 0xc0, !PT ;  /* 0xfffffffe00037812 */ /* 0x000fe200078ec0ff */
[----:B------:R-:W-:Y:S01]  /*f560*/  IMAD.MOV.U32 R61, RZ, RZ, R49 ;  /* 0x000000ffff3d7224 */ /* 0x000fe200078e0031 */
[----:B------:R-:W-:Y:S01]  /*f570*/  PRMT R79, R21, 0x5410, R60 ;  /* 0x00005410154f7816 */ /* 0x000fe2000000003c */
[----:B------:R-:W-:Y:S01]  /*f580*/  IMAD.MOV.U32 R60, RZ, RZ, R10 ;  /* 0x000000ffff3c7224 */ /* 0x000fe200078e000a */
[----:B------:R-:W-:Y:S01]  /*f590*/  MOV R0, R8 ;  /* 0x0000000800007202 */ /* 0x000fe20000000f00 */
[----:B------:R-:W-:Y:S01]  /*f5a0*/  IMAD.IADD R3, R220, 0x1, -R3 ;  /* 0x00000001dc037824 */ /* 0x000fe200078e0a03 */
[----:B------:R-:W-:Y:S01]  /*f5b0*/  ISETP.GE.AND P1, PT, R194, R71, PT ;  /* 0x00000047c200720c */ /* 0x000fe20003f26270 */
[----:B------:R-:W-:Y:S01]  /*f5c0*/  IMAD.MOV.U32 R62, RZ, RZ, R50 ;  /* 0x000000ffff3e7224 */ /* 0x000fe200078e0032 */
[----:B------:R-:W-:Y:S01]  /*f5d0*/  PRMT R69, R0, 0x5410, R20 ;  /* 0x0000541000457816 */ /* 0x000fe20000000014 */
[----:B------:R-:W-:Y:S01]  /*f5e0*/  IMAD.MOV.U32 R0, RZ, RZ, R11 ;  /* 0x000000ffff007224 */ /* 0x000fe200078e000b */
[----:B------:R-:W-:Y:S01]  /*f5f0*/  SHF.L.U32 R21, R3, 0x1f, RZ ;  /* 0x0000001f03157819 */ /* 0x000fe200000006ff */
[----:B------:R-:W-:Y:S01]  /*f600*/  IMAD.MOV.U32 R3, RZ, RZ, R12 ;  /* 0x000000ffff037224 */ /* 0x000fe200078e000c */
[----:B------:R-:W-:Y:S01]  /*f610*/  PRMT R70, R60, 0x7610, R70 ;  /* 0x000076103c467816 */ /* 0x000fe20000000046 */
[----:B------:R-:W-:Y:S01]  /*f620*/  IMAD.MOV.U32 R20, RZ, RZ, R13 ;  /* 0x000000ffff147224 */ /* 0x000fe200078e000d */
[----:B------:R-:W0:Y:S01]  /*f630*/  SYNCS.PHASECHK.TRANS64.TRYWAIT P0, [R2+URZ+0x30800], R21 ;  /* 0x03080015020075a7 */ /* 0x000e22000800017f */
[----:B------:R-:W-:-:S02]  /*f640*/  MOV R60, R14 ;  /* 0x0000000e003c7202 */ /* 0x000fc40000000f00 */
[----:B------:R-:W-:Y:S02]  /*f650*/  PRMT R70, R70, 0x5410, R0 ;  /* 0x0000541046467816 */ /* 0x000fe40000000000 */
        /* <DEDUP_REMOVED lines=15> */
[----:B------:R-:W-:-:S03]  /*f750*/  IMAD.MOV.U32 R61, RZ, RZ, R56 ;  /* 0x000000ffff3d7224 */ /* 0x000fc600078e0038 */
[----:B------:R-:W-:Y:S02]  /*f760*/  PRMT R73, R20, 0x5410, R60 ;  /* 0x0000541014497816 */ /* 0x000fe4000000003c */
[----:B------:R-:W-:Y:S01]  /*f770*/  PRMT R20, R61, 0x5410, R62 ;  /* 0x000054103d147816 */ /* 0x000fe2000000003e */
[----:B------:R-:W-:Y:S01]  /*f780*/  IMAD.MOV.U32 R61, RZ, RZ, R59 ;  /* 0x000000ffff3d7224 */ /* 0x000fe200078e003b */
[----:B------:R-:W-:Y:S01]  /*f790*/  MOV R60, R58 ;  /* 0x0000003a003c7202 */ /* 0x000fe20000000f00 */
[----:B0-----:R-:W-:Y:S06]  /*f7a0*/  @!P0 BRA `(.L_x_5295) ;  /* 0x000001c400848947 */ /* 0x001fec0003800000 */
.L_x_5623:
[----:B------:R-:W-:Y:S05]  /*f7b0*/  BSYNC B1 ;  /* 0x0000000000017941 */ /* 0x000fea0003800000 */
.L_x_5294:
[----:B------:R-:W-:Y:S01]  /*f7c0*/  BSSY B1, `(.L_x_5296) ;  /* 0x000012c000017945 */ /* 0x000fe20003800000 */
[----:B0-----:R-:W-:-:S03]  /*f7d0*/  PRMT R21, R60, 0x5410, R61 ;  /* 0x000054103c157816 */ /* 0x001fc6000000003d */
[----:B------:R-:W-:Y:S05]  /*f7e0*/  @P1 BRA `(.L_x_5297) ;  /* 0x0000001000a41947 */ /* 0x000fea0003800000 */
[----:B------:R-:W0:Y:S01]  /*f7f0*/  LDC R83, c[0x0][0x3f4] ;  /* 0x0000fd00ff537b82 */ /* 0x000e220000000800 */
[----:B------:R-:W-:Y:S01]  /*f800*/  BSSY B2, `(.L_x_5298) ;  /* 0x0000067000027945 */ /* 0x000fe20003800000 */
[-C--:B0-----:R-:W-:Y:S02]  /*f810*/  ISETP.GE.AND P0, PT, R18, R83.reuse, PT ;  /* 0x000000531200720c */ /* 0x081fe40003f06270 */
[-C--:B------:R-:W-:Y:S02]  /*f820*/  ISETP.GE.AND P1, PT, R196, R83.reuse, PT ;  /* 0x00000053c400720c */ /* 0x080fe40003f26270 */
[----:B------:R-:W-:-:S09]  /*f830*/  ISETP.GE.AND P2, PT, R197, R83, PT ;  /* 0x00000053c500720c */ /* 0x000fd20003f46270 */
[----:B------:R-:W-:Y:S05]  /*f840*/  @P0 BRA `(.L_x_5299) ;  /* 0x0000000400880947 */ /* 0x000fea0003800000 */
[----:B------:R-:W-:Y:S01]  /*f850*/  LEA.HI R62, R83, R222, RZ, 0x1d ;  /* 0x000000de533e7211 */ /* 0x000fe200078fe8ff */
[--C-:B------:R-:W-:Y:S01]  /*f860*/  HADD2.F32 R99, -RZ, R92.reuse.H0_H0 ;  /* 0x2000005cff637230 */ /* 0x100fe20000004100 */
[----:B------:R-:W-:Y:S01]  /*f870*/  LOP3.LUT R61, R205, 0x38, R18, 0xf8, !PT ;  /* 0x00000038cd3d7812 */ /* 0x000fe200078ef812 */
[----:B------:R-:W-:Y:S01]  /*f880*/  HADD2.F32 R96, -RZ, R92.H1_H1 ;  /* 0x3000005cff607230 */ /* 0x000fe20000004100 */
[----:B------:R-:W-:Y:S01]  /*f890*/  SHF.R.S32.HI R63, RZ, 0x1f, R62 ;  /* 0x0000001fff3f7819 */ /* 0x000fe2000001143e */
[----:B------:R-:W-:Y:S01]  /*f8a0*/  IMAD.SHL.U32 R64, R62, 0x8, RZ ;  /* 0x000000083e407824 */ /* 0x000fe200078e00ff */
[----:B------:R-:W-:Y:S02]  /*f8b0*/  LOP3.LUT R60, R61, R206, RZ, 0x3c, !PT ;  /* 0x000000ce3d3c7212 */ /* 0x000fe400078e3cff */
[----:B------:R-:W-:Y:S02]  /*f8c0*/  LEA.HI R62, R63, R62, RZ, 0x3 ;  /* 0x0000003e3f3e7211 */ /* 0x000fe400078f18ff */
[----:B------:R-:W-:Y:S01]  /*f8d0*/  LOP3.LUT R63, R205, 0x38, R64, 0xf8, !PT ;  /* 0x00000038cd3f7812 */ /* 0x000fe200078ef840 */
[----:B------:R-:W-:Y:S01]  /*f8e0*/  IMAD.IADD R61, R207, 0x1, R60 ;  /* 0x00000001cf3d7824 */ /* 0x000fe200078e023c */
[--C-:B------:R-:W-:Y:S01]  /*f8f0*/  SHF.R.U64 R44, R44, 0x10, R45.reuse ;  /* 0x000000102c2c7819 */ /* 0x100fe2000000122d */
[----:B------:R-:W-:Y:S01]  /*f900*/  IMAD.SHL.U32 R62, R62, 0x400, RZ ;  /* 0x000004003e3e7824 */ /* 0x000fe200078e00ff */
[----:B------:R-:W-:Y:S01]  /*f910*/  LOP3.LUT R65, R63, R206, RZ, 0x3c, !PT ;  /* 0x000000ce3f417212 */ /* 0x000fe200078e3cff */
[----:B------:R-:W-:Y:S01]  /*f920*/  IMAD R88, R61, 0x2, R2 ;  /* 0x000000023d587824 */ /* 0x000fe200078e0202 */
[----:B------:R-:W-:-:S02]  /*f930*/  SHF.R.U32.HI R100, RZ, 0x10, R45 ;  /* 0x00000010ff647819 */ /* 0x000fc4000001162d */
[----:B------:R-:W-:Y:S02]  /*f940*/  LOP3.LUT R64, R62, 0x7fffe000, RZ, 0xc0, !PT ;  /* 0x7fffe0003e407812 */ /* 0x000fe400078ec0ff */
[----:B------:R-:W0:Y:S01]  /*f950*/  LDS.128 R60, [R88+0x12400] ;  /* 0x01240000583c7984 */ /* 0x000e220000000c00 */
[----:B------:R-:W-:Y:S01]  /*f960*/  SHF.R.U64 R32, R32, 0x10, R33 ;  /* 0x0000001020207819 */ /* 0x000fe20000001221 */
[----:B------:R-:W-:Y:S01]  /*f970*/  HADD2.F32 R100, -RZ, R100.H0_H0 ;  /* 0x20000064ff647230 */ /* 0x000fe20000004100 */
[----:B------:R-:W-:Y:S02]  /*f980*/  IADD3 R65, R65, R64, R207 ;  /* 0x0000004041417210 */ /* 0x000fe40007ffe0cf */
[----:B------:R-:W-:Y:S02]  /*f990*/  SHF.R.U32.HI R98, RZ, 0x10, R33 ;  /* 0x00000010ff627819 */ /* 0x000fe40000011621 */
[----:B------:R-:W-:Y:S02]  /*f9a0*/  LEA R90, R65, R2, 0x1 ;  /* 0x00000002415a7211 */ /* 0x000fe400078e08ff */
[----:B------:R-:W-:-:S02]  /*f9b0*/  SHF.R.U64 R33, R34, 0x10, R35 ;  /* 0x0000001022217819 */ /* 0x000fc40000001223 */
[----:B------:R-:W-:Y:S01]  /*f9c0*/  SHF.R.U64 R34, R46, 0x10, R47 ;  /* 0x000000102e227819 */ /* 0x000fe2000000122f */
[----:B------:R-:W1:Y:S01]  /*f9d0*/  LDS.128 R64, [R90+0x12400] ;  /* 0x012400005a407984 */ /* 0x000e620000000c00 */
[----:B------:R-:W-:Y:S01]  /*f9e0*/  SHF.R.U32.HI R105, RZ, 0x10, R35 ;  /* 0x00000010ff697819 */ /* 0x000fe20000011623 */
[----:B------:R-:W-:Y:S01]  /*f9f0*/  HADD2.F32 R33, -RZ, R33.H0_H0 ;  /* 0x20000021ff217230 */ /* 0x000fe20000004100 */
[----:B------:R-:W-:Y:S01]  /*fa00*/  SHF.R.U32.HI R103, RZ, 0x10, R47 ;  /* 0x00000010ff677819 */ /* 0x000fe2000001162f */
        /* <DEDUP_REMOVED lines=14> */
[----:B------:R-:W-:Y:S02]  /*faf0*/  HADD2.F32 R97, -RZ, R98.H0_H0 ;  /* 0x20000062ff617230 */ /* 0x000fe40000004100 */
[----:B------:R-:W-:Y:S01]  /*fb00*/  FFMA.FTZ R46, R46, R99, R101 ;  /* 0x000000632e2e7223 */ /* 0x000fe20000010065 */
[--C-:B------:R-:W-:Y:S02]  /*fb10*/  HADD2.F32 R98, -RZ, R91.reuse.H1_H1 ;  /* 0x3000005bff627230 */ /* 0x100fe40000004100 */
[----:B------:R-:W-:Y:S02]  /*fb20*/  HADD2.F32 R96, -RZ, R91.H0_H0 ;  /* 0x2000005bff607230 */ /* 0x000fe40000004100 */
[-C--:B------:R-:W-:Y:S01]  /*fb30*/  FMUL.FTZ R104, R92, R97.reuse ;  /* 0x000000615c687220 */ /* 0x080fe20000410000 */
[----:B------:R-:W-:Y:S01]  /*fb40*/  FFMA.FTZ R102, R61, R97, -R102 ;  /* 0x000000613d667223 */ /* 0x000fe20000010866 */
[----:B------:R-:W-:Y:S01]  /*fb50*/  FMUL.FTZ R92, R65, R98 ;  /* 0x00000062415c7220 */ /* 0x000fe20000410000 */
[----:B------:R-:W-:-:S02]  /*fb60*/  HADD2.F32 R91, -RZ, R89.H1_H1 ;  /* 0x30000059ff5b7230 */ /* 0x000fc40000004100 */
[-C--:B------:R-:W-:Y:S01]  /*fb70*/  FMUL.FTZ R97, R65, R96.reuse ;  /* 0x0000006041617220 */ /* 0x080fe20000410000 */
[----:B------:R-:W-:Y:S02]  /*fb80*/  HADD2.F32 R89, -RZ, R89.H0_H0 ;  /* 0x20000059ff597230 */ /* 0x000fe40000004100 */
[C---:B------:R-:W-:Y:S01]  /*fb90*/  FFMA.FTZ R65, R35.reuse, R96, -R92 ;  /* 0x0000006023417223 */ /* 0x040fe2000001085c */
[----:B------:R-:W-:Y:S02]  /*fba0*/  HADD2.F32 R95, -RZ, R67.H0_H0 ;  /* 0x20000043ff5f7230 */ /* 0x000fe40000004100 */
[----:B------:R-:W-:Y:S01]  /*fbb0*/  FFMA.FTZ R97, R35, R98, R97 ;  /* 0x0000006223617223 */ /* 0x000fe20000010061 */
[C---:B------:R-:W-:Y:S01]  /*fbc0*/  FMUL.FTZ R98, R94.reuse, R91 ;  /* 0x0000005b5e627220 */ /* 0x040fe20000410000 */
[--C-:B------:R-:W-:Y:S02]  /*fbd0*/  HADD2.F32 R96, -RZ, R87.reuse.H0_H0 ;  /* 0x20000057ff607230 */ /* 0x100fe40000004100 */
[----:B------:R-:W-:Y:S01]  /*fbe0*/  FFMA.FTZ R99, R61, R100, R104 ;  /* 0x000000643d637223 */ /* 0x000fe20000010068 */
[----:B------:R-:W-:Y:S01]  /*fbf0*/  FMUL.FTZ R100, R94, R89 ;  /* 0x000000595e647220 */ /* 0x000fe20000410000 */
[----:B------:R-:W-:-:S02]  /*fc00*/  HADD2.F32 R92, -RZ, R87.H1_H1 ;  /* 0x30000057ff5c7230 */ /* 0x000fc40000004100 */
[----:B------:R-:W-:Y:S01]  /*fc10*/  FFMA.FTZ R89, R47, R89, -R98 ;  /* 0x000000592f597223 */ /* 0x000fe20000010862 */
[----:B------:R-:W-:Y:S02]  /*fc20*/  HADD2.F32 R67, -RZ, R67.H1_H1 ;  /* 0x30000043ff437230 */ /* 0x000fe40000004100 */
[C---:B------:R-:W-:Y:S01]  /*fc30*/  FMUL.FTZ R104, R95.reuse, R96 ;  /* 0x000000605f687220 */ /* 0x040fe20000410000 */
[----:B------:R-:W-:Y:S02]  /*fc40*/  HADD2.F32 R98, -RZ, R103.H0_H0 ;  /* 0x20000067ff627230 */ /* 0x000fe40000004100 */
[-C--:B------:R-:W-:Y:S01]  /*fc50*/  FMUL.FTZ R95, R95, R92.reuse ;  /* 0x0000005c5f5f7220 */ /* 0x080fe20000410000 */
[----:B------:R-:W-:Y:S02]  /*fc60*/  HADD2.F32 R94, -RZ, R105.H0_H0 ;  /* 0x20000069ff5e7230 */ /* 0x000fe40000004100 */
[----:B------:R-:W-:Y:S01]  /*fc70*/  FFMA.FTZ R100, R47, R91, R100 ;  /* 0x0000005b2f647223 */ /* 0x000fe20000010064 */
[----:B------:R-:W-:Y:S01]  /*fc80*/  FFMA.FTZ R104, R93, R92, -R104 ;  /* 0x0000005c5d687223 */ /* 0x000fe20000010868 */
        /* <DEDUP_REMOVED lines=16> */
[----:B------:R-:W-:Y:S01]  /*fd90*/  FFMA.FTZ R95, R93, R96, R95 ;  /* 0x000000605d5f7223 */ /* 0x000fe2000001005f */
        /* <DEDUP_REMOVED lines=10> */
[----:B------:R0:W-:Y:S01]  /*fe40*/  STS.128 [R88+0x12400], R32 ;  /* 0x0124002058007388 */ /* 0x0001e20000000c00 */
[----:B------:R-:W-:-:S05]  /*fe50*/  F2FP.F16.F32.PACK_AB R46, R61, R100 ;  /* 0x000000643d2e723e */ /* 0x000fca00000000ff */
[----:B------:R0:W-:Y:S02]  /*fe60*/  STS.128 [R90+0x12400], R44 ;  /* 0x0124002c5a007388 */ /* 0x0001e40000000c00 */
.L_x_5299:
[----:B------:R-:W-:Y:S05]  /*fe70*/  BSYNC B2 ;  /* 0x0000000000027941 */ /* 0x000fea0003800000 */
.L_x_5298:
[----:B------:R-:W-:Y:S04]  /*fe80*/  BSSY B2, `(.L_x_5300) ;  /* 0x0000060000027945 */ /* 0x000fe80003800000 */
[----:B------:R-:W-:Y:S05]  /*fe90*/  @P1 BRA `(.L_x_5301) ;  /* 0x0000000400781947 */ /* 0x000fea0003800000 */
[----:B0-----:R-:W-:Y:S01]  /*fea0*/  LEA.HI R32, R83, R224, RZ, 0x1d ;  /* 0x000000e053207211 */ /* 0x001fe200078fe8ff */
[----:B------:R-:W-:Y:S01]  /*feb0*/  HADD2.F32 R64, -RZ, R82.H1_H1 ;  /* 0x30000052ff407230 */ /* 0x000fe20000004100 */
[--C-:B------:R-:W-:Y:S01]  /*fec0*/  SHF.R.U64 R89, R40, 0x10, R41.reuse ;  /* 0x0000001028597819 */ /* 0x100fe20000001229 */
[--C-:B------:R-:W-:Y:S01]  /*fed0*/  HADD2.F32 R62, -RZ, R85.reuse.H1_H1 ;  /* 0x30000055ff3e7230 */ /* 0x100fe20000004100 */
[----:B------:R-:W-:Y:S01]  /*fee0*/  SHF.R.S32.HI R33, RZ, 0x1f, R32 ;  /* 0x0000001fff217819 */ /* 0x000fe20000011420 */
[----:B------:R-:W-:Y:S01]  /*fef0*/  IMAD.SHL.U32 R34, R32, 0x8, RZ ;  /* 0x0000000820227824 */ /* 0x000fe200078e00ff */
[----:B------:R-:W-:Y:S01]  /*ff00*/  SHF.R.U32.HI R66, RZ, 0x10, R41 ;  /* 0x00000010ff427819 */ /* 0x000fe20000011629 */
[----:B------:R-:W-:Y:S01]  /*ff10*/  HADD2.F32 R85, -RZ, R85.H0_H0 ;  /* 0x20000055ff557230 */ /* 0x000fe20000004100 */
[----:B------:R-:W-:Y:S02]  /*ff20*/  LEA.HI R32, R33, R32, RZ, 0x3 ;  /* 0x0000002021207211 */ /* 0x000fe400078f18ff */
[----:B------:R-:W-:Y:S01]  /*ff30*/  LOP3.LUT R33, R205, 0x38, R34, 0xf8, !PT ;  /* 0x00000038cd217812 */ /* 0x000fe200078ef822 */
[----:B------:R-:W-:Y:S01]  /*ff40*/  HADD2.F32 R66, -RZ, R66.H0_H0 ;  /* 0x20000042ff427230 */ /* 0x000fe20000004100 */
[----:B------:R-:W-:Y:S01]  /*ff50*/  SHF.R.U64 R93, R28, 0x10, R29 ;  /* 0x000000101c5d7819 */ /* 0x000fe2000000121d */
[----:B------:R-:W-:Y:S01]  /*ff60*/  IMAD.SHL.U32 R32, R32, 0x400, RZ ;  /* 0x0000040020207824 */ /* 0x000fe200078e00ff */
[----:B------:R-:W-:-:S02]  /*ff70*/  LOP3.LUT R45, R33, R206, RZ, 0x3c, !PT ;  /* 0x000000ce212d7212 */ /* 0x000fc400078e3cff */
[----:B------:R-:W-:Y:S02]  /*ff80*/  SHF.R.U32.HI R61, RZ, 0x10, R29 ;  /* 0x00000010ff3d7819 */ /* 0x000fe4000001161d */
[----:B------:R-:W-:Y:S02]  /*ff90*/  LOP3.LUT R44, R32, 0x7fffe000, RZ, 0xc0, !PT ;  /* 0x7fffe000202c7812 */ /* 0x000fe400078ec0ff */
[----:B------:R-:W0:Y:S01]  /*ffa0*/  LDS.128 R32, [R237] ;  /* 0x00000000ed207984 */ /* 0x000e220000000c00 */
[----:B------:R-:W-:Y:S02]  /*ffb0*/  SHF.R.U64 R87, R42, 0x10, R43 ;  /* 0x000000102a577819 */ /* 0x000fe4000000122b */
[----:B------:R-:W-:Y:S02]  /*ffc0*/  IADD3 R45, R45, R44, R207 ;  /* 0x0000002c2d2d7210 */ /* 0x000fe40007ffe0cf */
[----:B------:R-:W-:Y:S02]  /*ffd0*/  SHF.R.U32.HI R67, RZ, 0x10, R43 ;  /* 0x00000010ff437819 */ /* 0x000fe4000001162b */
[--C-:B------:R-:W-:Y:S01]  /*ffe0*/  SHF.R.U32.HI R91, RZ, 0x10, R31.reuse ;  /* 0x00000010ff5b7819 */ /* 0x100fe2000001161f */
[----:B------:R-:W-:Y:S01]  /*fff0*/  IMAD R60, R45, 0x2, R2 ;  /* 0x000000022d3c7824 */ /* 0x000fe200078e0202 */
[----:B------:R-:W-:-:S04]  /*10000*/  SHF.R.U64 R92, R30, 0x10, R31 ;  /* 0x000000101e5c7819 */ /* 0x000fc8000000121f */
[----:B------:R-:W1:Y:S01]  /*10010*/  LDS.128 R44, [R60+0x12400] ;  /* 0x012400003c2c7984 */ /* 0x000e620000000c00 */
[--C-:B0-----:R-:W-:Y:S02]  /*10020*/  HADD2.F32 R29, -RZ, R33.reuse.H0_H0 ;  /* 0x20000021ff1d7230 */ /* 0x101fe40000004100 */
[----:B------:R-:W-:Y:S02]  /*10030*/  HADD2.F32 R28, -RZ, R32.H0_H0 ;  /* 0x20000020ff1c7230 */ /* 0x000fe40000004100 */
[----:B------:R-:W-:Y:S02]  /*10040*/  HADD2.F32 R33, -RZ, R33.H1_H1 ;  /* 0x30000021ff217230 */ /* 0x000fe40000004100 */
[----:B------:R-:W-:Y:S02]  /*10050*/  HADD2.F32 R30, -RZ, R34.H0_H0 ;  /* 0x20000022ff1e7230 */ /* 0x000fe40000004100 */
[--C-:B------:R-:W-:Y:S02]  /*10060*/  HADD2.F32 R31, -RZ, R35.reuse.H0_H0 ;  /* 0x20000023ff1f7230 */ /* 0x100fe40000004100 */
[----:B------:R-:W-:-:S02]  /*10070*/  HADD2.F32 R35, -RZ, R35.H1_H1 ;  /* 0x30000023ff237230 */ /* 0x000fc40000004100 */
[----:B------:R-:W-:Y:S02]  /*10080*/  HADD2.F32 R32, -RZ, R32.H1_H1 ;  /* 0x30000020ff207230 */ /* 0x000fe40000004100 */
[--C-:B-1----:R-:W-:Y:S02]  /*10090*/  HADD2.F32 R41, -RZ, R45.reuse.H0_H0 ;  /* 0x2000002dff297230 */ /* 0x102fe40000004100 */
[----:B------:R-:W-:Y:S02]  /*100a0*/  HADD2.F32 R40, -RZ, R44.H0_H0 ;  /* 0x2000002cff287230 */ /* 0x000fe40000004100 */
[----:B------:R-:W-:Y:S02]  /*100b0*/  HADD2.F32 R45, -RZ, R45.H1_H1 ;  /* 0x3000002dff2d7230 */ /* 0x000fe40000004100 */
[C---:B------:R-:W-:Y:S01]  /*100c0*/  FMUL.FTZ R88, R41.reuse, R64 ;  /* 0x0000004029587220 */ /* 0x040fe20000410000 */
[----:B------:R-:W-:Y:S01]  /*100d0*/  FMUL.FTZ R90, R41, R62 ;  /* 0x0000003e295a7220 */ /* 0x000fe20000410000 */
[----:B------:R-:W-:-:S02]  /*100e0*/  HADD2.F32 R41, -RZ, R82.H0_H0 ;  /* 0x20000052ff297230 */ /* 0x000fc40000004100 */
[C---:B------:R-:W-:Y:S01]  /*100f0*/  FFMA.FTZ R88, R29.reuse, R62, -R88 ;  /* 0x0000003e1d587223 */ /* 0x040fe20000010858 */
[----:B------:R-:W-:Y:S02]  /*10100*/  HADD2.F32 R62, -RZ, R61.H0_H0 ;  /* 0x2000003dff3e7230 */ /* 0x000fe40000004100 */
[----:B------:R-:W-:Y:S01]  /*10110*/  FFMA.FTZ R90, R29, R64, R90 ;  /* 0x000000401d5a7223 */ /* 0x000fe2000001005a */
[C---:B------:R-:W-:Y:S01]  /*10120*/  FMUL.FTZ R29, R40.reuse, R41 ;  /* 0x00000029281d7220 */ /* 0x040fe20000410000 */
[C---:B------:R-:W-:Y:S01]  /*10130*/  FMUL.FTZ R82, R45.reuse, R66 ;  /* 0x000000422d527220 */ /* 0x040fe20000410000 */
[-C--:B------:R-:W-:Y:S01]  /*10140*/  FMUL.FTZ R40, R40, R85.reuse ;  /* 0x0000005528287220 */ /* 0x080fe20000410000 */
[----:B------:R-:W-:Y:S01]  /*10150*/  FMUL.FTZ R64, R45, R62 ;  /* 0x0000003e2d407220 */ /* 0x000fe20000410000 */
[----:B------:R-:W-:Y:S02]  /*10160*/  HADD2.F32 R45, -RZ, R84.H0_H0 ;  /* 0x20000054ff2d7230 */ /* 0x000fe40000004100 */
[----:B------:R-:W-:Y:S01]  /*10170*/  FFMA.FTZ R85, R28, R85, -R29 ;  /* 0x000000551c557223 */ /* 0x000fe2000001081d */
[----:B------:R-:W-:-:S02]  /*10180*/  HADD2.F32 R42, -RZ, R46.H0_H0 ;  /* 0x2000002eff2a7230 */ /* 0x000fc40000004100 */
[C---:B------:R-:W-:Y:S01]  /*10190*/  FFMA.FTZ R63, R33.reuse, R62, -R82 ;  /* 0x0000003e213f7223 */ /* 0x040fe20000010852 */
[----:B------:R-:W-:Y:S02]  /*101a0*/  HADD2.F32 R43, -RZ, R47.H0_H0 ;  /* 0x2000002fff2b7230 */ /* 0x000fe40000004100 */
[----:B------:R-:W-:Y:S01]  /*101b0*/  FFMA.FTZ R65, R33, R66, R64 ;  /* 0x0000004221417223 */ /* 0x000fe20000010040 */
[----:B------:R-:W-:Y:S02]  /*101c0*/  HADD2.F32 R29, -RZ, R86.H0_H0 ;  /* 0x20000056ff1d7230 */ /* 0x000fe40000004100 */
[----:B------:R-:W-:Y:S01]  /*101d0*/  FFMA.FTZ R61, R28, R41, R40 ;  /* 0x000000291c3d7223 */ /* 0x000fe20000010028 */
[----:B------:R-:W-:Y:S02]  /*101e0*/  HADD2.F32 R84, -RZ, R84.H1_H1 ;  /* 0x30000054ff547230 */ /* 0x000fe40000004100 */
[----:B------:R-:W-:Y:S01]  /*101f0*/  FMUL.FTZ R33, R42, R45 ;  /* 0x0000002d2a217220 */ /* 0x000fe20000410000 */
[----:B------:R-:W-:-:S02]  /*10200*/  HADD2.F32 R86, -RZ, R86.H1_H1 ;  /* 0x30000056ff567230 */ /* 0x000fc40000004100 */
[-C--:B------:R-:W-:Y:S01]  /*10210*/  FMUL.FTZ R41, R42, R29.reuse ;  /* 0x0000001d2a297220 */ /* 0x080fe20000410000 */
[----:B------:R-:W-:Y:S02]  /*10220*/  HADD2.F32 R47, -RZ, R47.H1_H1 ;  /* 0x3000002fff2f7230 */ /* 0x000fe40000004100 */
[C---:B------:R-:W-:Y:S01]  /*10230*/  FMUL.FTZ R62, R43.reuse, R84 ;  /* 0x000000542b3e7220 */ /* 0x040fe20000410000 */
[----:B------:R-:W-:Y:S02]  /*10240*/  HADD2.F32 R40, -RZ, R67.H0_H0 ;  /* 0x20000043ff287230 */ /* 0x000fe40000004100 */
[----:B------:R-:W-:Y:S01]  /*10250*/  FMUL.FTZ R43, R43, R86 ;  /* 0x000000562b2b7220 */ /* 0x000fe20000410000 */
[----:B------:R-:W-:Y:S02]  /*10260*/  HADD2.F32 R28, -RZ, R91.H0_H0 ;  /* 0x2000005bff1c7230 */ /* 0x000fe40000004100 */
[C---:B------:R-:W-:Y:S01]  /*10270*/  FFMA.FTZ R42, R30.reuse, R29, -R33 ;  /* 0x0000001d1e2a7223 */ /* 0x040fe20000010821 */
[----:B------:R-:W-:Y:S01]  /*10280*/  FFMA.FTZ R45, R30, R45, R41 ;  /* 0x0000002d1e2d7223 */ /* 0x000fe20000010029 */
[----:B------:R-:W-:-:S02]  /*10290*/  HADD2.F32 R44, -RZ, R44.H1_H1 ;  /* 0x3000002cff2c7230 */ /* 0x000fc40000004100 */
[----:B------:R-:W-:Y:S01]  /*102a0*/  FMUL.FTZ R30, R47, R40 ;  /* 0x000000282f1e7220 */ /* 0x000fe20000410000 */
[----:B------:R-:W-:Y:S02]  /*102b0*/  HADD2.F32 R46, -RZ, R46.H1_H1 ;  /* 0x3000002eff2e7230 */ /* 0x000fe40000004100 */
[C---:B------:R-:W-:Y:S01]  /*102c0*/  FFMA.FTZ R62, R31.reuse, R86, -R62 ;  /* 0x000000561f3e7223 */ /* 0x040fe2000001083e */
[----:B------:R-:W-:Y:S01]  /*102d0*/  FFMA.FTZ R84, R31, R84, R43 ;  /* 0x000000541f547223 */ /* 0x000fe2000001002b */
        /* <DEDUP_REMOVED lines=26> */
.L_x_5301:
[----:B------:R-:W-:Y:S05]  /*10480*/  BSYNC B2 ;  /* 0x0000000000027941 */ /* 0x000fea0003800000 */
.L_x_5300:
[----:B------:R-:W-:Y:S05]  /*10490*/  @P2 BRA `(.L_x_5297) ;  /* 0x0000000400782947 */ /* 0x000fea0003800000 */
[----:B------:R-:W-:Y:S01]  /*104a0*/  LEA.HI R83, R83, R225, RZ, 0x1d ;  /* 0x000000e153537211 */ /* 0x000fe200078fe8ff */
[----:B------:R-:W-:Y:S01]  /*104b0*/  HADD2.F32 R41, -RZ, R76.H1_H1 ;  /* 0x3000004cff297230 */ /* 0x000fe20000004100 */
[----:B0-----:R-:W-:Y:S01]  /*104c0*/  SHF.R.U32.HI R44, RZ, 0x10, R37 ;  /* 0x00000010ff2c7819 */ /* 0x001fe20000011625 */
[--C-:B------:R-:W-:Y:S01]  /*104d0*/  HADD2.F32 R42, -RZ, R75.reuse.H0_H0 ;  /* 0x2000004bff2a7230 */ /* 0x100fe20000004100 */
[----:B-1----:R-:W-:Y:S01]  /*104e0*/  SHF.R.S32.HI R30, RZ, 0x1f, R83 ;  /* 0x0000001fff1e7819 */ /* 0x002fe20000011453 */
[----:B------:R-:W-:Y:S01]  /*104f0*/  IMAD.SHL.U32 R28, R83, 0x8, RZ ;  /* 0x00000008531c7824 */ /* 0x000fe200078e00ff */
[----:B------:R-:W-:Y:S01]  /*10500*/  SHF.R.U64 R61, R36, 0x10, R37 ;  /* 0x00000010243d7819 */ /* 0x000fe20000001225 */
[----:B------:R-:W-:Y:S01]  /*10510*/  HADD2.F32 R44, -RZ, R44.H0_H0 ;  /* 0x2000002cff2c7230 */ /* 0x000fe20000004100 */
[----:B------:R-:W-:Y:S01]  /*10520*/  LEA.HI R30, R30, R83, RZ, 0x3 ;  /* 0x000000531e1e7211 */ /* 0x000fe200078f18ff */
[----:B------:R-:W-:Y:S01]  /*10530*/  HADD2.F32 R75, -RZ, R75.H1_H1 ;  /* 0x3000004bff4b7230 */ /* 0x000fe20000004100 */
[----:B------:R-:W-:Y:S01]  /*10540*/  LOP3.LUT R29, R205, 0x38, R28, 0xf8, !PT ;  /* 0x00000038cd1d7812 */ /* 0x000fe200078ef81c */
[----:B------:R-:W-:Y:S01]  /*10550*/  HADD2.F32 R76, -RZ, R76.H0_H0 ;  /* 0x2000004cff4c7230 */ /* 0x000fe20000004100 */
[----:B------:R-:W-:Y:S01]  /*10560*/  SHF.R.U32.HI R43, RZ, 0x10, R25 ;  /* 0x00000010ff2b7819 */ /* 0x000fe20000011619 */
[----:B------:R-:W-:Y:S01]  /*10570*/  IMAD.SHL.U32 R30, R30, 0x400, RZ ;  /* 0x000004001e1e7824 */ /* 0x000fe200078e00ff */
[----:B------:R-:W-:-:S02]  /*10580*/  LOP3.LUT R33, R29, R206, RZ, 0x3c, !PT ;  /* 0x000000ce1d217212 */ /* 0x000fc400078e3cff */
[----:B------:R-:W-:Y:S02]  /*10590*/  SHF.R.U64 R65, R24, 0x10, R25 ;  /* 0x0000001018417819 */ /* 0x000fe40000001219 */
[----:B------:R-:W-:Y:S02]  /*105a0*/  LOP3.LUT R32, R30, 0x7fffe000, RZ, 0xc0, !PT ;  /* 0x7fffe0001e207812 */ /* 0x000fe400078ec0ff */
[----:B------:R-:W0:Y:S01]  /*105b0*/  LDS.128 R28, [R235] ;  /* 0x00000000eb1c7984 */ /* 0x000e220000000c00 */
[----:B------:R-:W-:Y:S02]  /*105c0*/  SHF.R.U64 R47, R38, 0x10, R39 ;  /* 0x00000010262f7819 */ /* 0x000fe40000001227 */
[----:B------:R-:W-:Y:S02]  /*105d0*/  IADD3 R33, R33, R32, R207 ;  /* 0x0000002021217210 */ /* 0x000fe40007ffe0cf */
[----:B------:R-:W-:Y:S02]  /*105e0*/  SHF.R.U32.HI R45, RZ, 0x10, R39 ;  /* 0x00000010ff2d7819 */ /* 0x000fe40000011627 */
[----:B------:R-:W-:-:S02]  /*105f0*/  LEA R40, R33, R2, 0x1 ;  /* 0x0000000221287211 */ /* 0x000fc400078e08ff */
[--C-:B------:R-:W-:Y:S02]  /*10600*/  SHF.R.U32.HI R63, RZ, 0x10, R27.reuse ;  /* 0x00000010ff3f7819 */ /* 0x100fe4000001161b */
[----:B------:R-:W-:Y:S01]  /*10610*/  SHF.R.U64 R64, R26, 0x10, R27 ;  /* 0x000000101a407819 */ /* 0x000fe2000000121b */
[----:B------:R-:W1:Y:S01]  /*10620*/  LDS.128 R32, [R40+0x12400] ;  /* 0x0124000028207984 */ /* 0x000e620000000c00 */
        /* <DEDUP_REMOVED lines=11> */
[----:B------:R-:W-:-:S02]  /*106e0*/  HADD2.F32 R36, -RZ, R43.H0_H0 ;  /* 0x2000002bff247230 */ /* 0x000fc40000004100 */
[----:B------:R-:W-:Y:S01]  /*106f0*/  FMUL.FTZ R62, R37, R44 ;  /* 0x0000002c253e7220 */ /* 0x000fe20000410000 */
[C---:B------:R-:W-:Y:S01]  /*10700*/  FFMA.FTZ R46, R25.reuse, R41, -R46 ;  /* 0x00000029192e7223 */ /* 0x040fe2000001082e */
[----:B------:R-:W-:Y:S01]  /*10710*/  FFMA.FTZ R60, R25, R42, R60 ;  /* 0x0000002a193c7223 */ /* 0x000fe2000001003c */
[----:B------:R-:W-:Y:S01]  /*10720*/  FMUL.FTZ R25, R33, R75 ;  /* 0x0000004b21197220 */ /* 0x000fe20000410000 */
[-C--:B------:R-:W-:Y:S01]  /*10730*/  FMUL.FTZ R42, R37, R36.reuse ;  /* 0x00000024252a7220 */ /* 0x080fe20000410000 */
[----:B------:R-:W-:Y:S01]  /*10740*/  FFMA.FTZ R41, R29, R36, -R62 ;  /* 0x000000241d297223 */ /* 0x000fe2000001083e */
[-C--:B------:R-:W-:Y:S01]  /*10750*/  FMUL.FTZ R36, R33, R76.reuse ;  /* 0x0000004c21247220 */ /* 0x080fe20000410000 */
[----:B------:R-:W-:Y:S01]  /*10760*/  FFMA.FTZ R76, R24, R76, -R25 ;  /* 0x0000004c184c7223 */ /* 0x000fe20000010819 */
[----:B------:R-:W-:Y:S02]  /*10770*/  HADD2.F32 R38, -RZ, R34.H0_H0 ;  /* 0x20000022ff267230 */ /* 0x000fe40000004100 */
[----:B------:R-:W-:Y:S01]  /*10780*/  FFMA.FTZ R43, R29, R44, R42 ;  /* 0x0000002c1d2b7223 */ /* 0x000fe2000001002a */
[----:B------:R-:W-:-:S02]  /*10790*/  HADD2.F32 R37, -RZ, R74.H1_H1 ;  /* 0x3000004aff257230 */ /* 0x000fc40000004100 */
[----:B------:R-:W-:Y:S01]  /*107a0*/  FFMA.FTZ R75, R24, R75, R36 ;  /* 0x0000004b184b7223 */ /* 0x000fe20000010024 */
[----:B------:R-:W-:Y:S02]  /*107b0*/  HADD2.F32 R25, -RZ, R77.H0_H0 ;  /* 0x2000004dff197230 */ /* 0x000fe40000004100 */
        /* <DEDUP_REMOVED lines=9> */
[-C--:B------:R-:W-:Y:S01]  /*10850*/  FMUL.FTZ R39, R39, R24.reuse ;  /* 0x0000001827277220 */ /* 0x080fe20000410000 */
[----:B------:R-:W-:Y:S02]  /*10860*/  HADD2.F32 R36, -RZ, R63.H0_H0 ;  /* 0x2000003fff247230 */ /* 0x000fe40000004100 */
        /* <DEDUP_REMOVED lines=33> */
.L_x_5297:
[----:B------:R-:W-:Y:S05]  /*10a80*/  BSYNC B1 ;  /* 0x0000000000017941 */ /* 0x000fea0003800000 */
.L_x_5296:
[----:B------:R-:W-:-:S13]  /*10a90*/  ISETP.GE.AND P0, PT, R221, R71, PT ;  /* 0x00000047dd00720c */ /* 0x000fda0003f06270 */
[----:B------:R-:W-:Y:S05]  /*10aa0*/  @P0 BRA `(.L_x_5277) ;  /* 0x0000001000980947 */ /* 0x000fea0003800000 */
[----:B01----:R-:W0:Y:S01]  /*10ab0*/  LDC R33, c[0x0][0x3f4] ;  /* 0x0000fd00ff217b82 */ /* 0x003e220000000800 */
[----:B------:R-:W-:Y:S01]  /*10ac0*/  BSSY B1, `(.L_x_5302) ;  /* 0x0000064000017945 */ /* 0x000fe20003800000 */
[----:B------:R-:W-:Y:S02]  /*10ad0*/  SHF.R.U32.HI R61, RZ, 0x3, R204 ;  /* 0x00000003ff3d7819 */ /* 0x000fe400000116cc */
[-C--:B0-----:R-:W-:Y:S02]  /*10ae0*/  ISETP.GE.AND P0, PT, R18, R33.reuse, PT ;  /* 0x000000211200720c */ /* 0x081fe40003f06270 */
[-C--:B------:R-:W-:Y:S02]  /*10af0*/  ISETP.GE.AND P1, PT, R196, R33.reuse, PT ;  /* 0x00000021c400720c */ /* 0x080fe40003f26270 */
[----:B------:R-:W-:-:S09]  /*10b00*/  ISETP.GE.AND P2, PT, R197, R33, PT ;  /* 0x00000021c500720c */ /* 0x000fd20003f46270 */
[----:B------:R-:W-:Y:S05]  /*10b10*/  @P0 BRA `(.L_x_5303) ;  /* 0x0000000400780947 */ /* 0x000fea0003800000 */
[----:B--2---:R-:W-:Y:S01]  /*10b20*/  LEA.HI R24, R33, R222, RZ, 0x1d ;  /* 0x000000de21187211 */ /* 0x004fe200078fe8ff */
[----:B------:R-:W-:Y:S01]  /*10b30*/  HADD2.F32 R38, -RZ, R80.H1_H1 ;  /* 0x30000050ff267230 */ /* 0x000fe20000004100 */
[----:B------:R-:W-:Y:S01]  /*10b40*/  SHF.R.U32.HI R41, RZ, 0x10, R49 ;  /* 0x00000010ff297819 */ /* 0x000fe20000011631 */
[--C-:B------:R-:W-:Y:S01]  /*10b50*/  HADD2.F32 R39, -RZ, R78.reuse.H1_H1 ;  /* 0x3000004eff277230 */ /* 0x100fe20000004100 */
[----:B------:R-:W-:Y:S01]  /*10b60*/  SHF.R.S32.HI R27, RZ, 0x1f, R24 ;  /* 0x0000001fff1b7819 */ /* 0x000fe20000011418 */
[----:B------:R-:W-:Y:S01]  /*10b70*/  IMAD.SHL.U32 R25, R24, 0x8, RZ ;  /* 0x0000000818197824 */ /* 0x000fe200078e00ff */
[----:B------:R-:W-:Y:S01]  /*10b80*/  SHF.R.U32.HI R40, RZ, 0x10, R5 ;  /* 0x00000010ff287819 */ /* 0x000fe20000011605 */
[----:B------:R-:W-:Y:S01]  /*10b90*/  HADD2.F32 R78, -RZ, R78.H0_H0 ;  /* 0x2000004eff4e7230 */ /* 0x000fe20000004100 */
[----:B------:R-:W-:Y:S01]  /*10ba0*/  LEA.HI R27, R27, R24, RZ, 0x3 ;  /* 0x000000181b1b7211 */ /* 0x000fe200078f18ff */
[----:B------:R-:W-:Y:S01]  /*10bb0*/  HADD2.F32 R80, -RZ, R80.H0_H0 ;  /* 0x20000050ff507230 */ /* 0x000fe20000004100 */
[----:B------:R-:W-:Y:S01]  /*10bc0*/  LOP3.LUT R24, R204, 0x38, R25, 0xf8, !PT ;  /* 0x00000038cc187812 */ /* 0x000fe200078ef819 */
[----:B------:R-:W-:Y:S01]  /*10bd0*/  HADD2.F32 R40, -RZ, R40.H0_H0 ;  /* 0x20000028ff287230 */ /* 0x000fe20000004100 */
[----:B------:R-:W-:Y:S01]  /*10be0*/  SHF.R.U64 R60, R48, 0x10, R49 ;  /* 0x00000010303c7819 */ /* 0x000fe20000001231 */
[----:B------:R-:W-:Y:S01]  /*10bf0*/  IMAD.SHL.U32 R27, R27, 0x400, RZ ;  /* 0x000004001b1b7824 */ /* 0x000fe200078e00ff */
[----:B------:R-:W-:-:S02]  /*10c00*/  LOP3.LUT R28, R24, R61, RZ, 0x3c, !PT ;  /* 0x0000003d181c7212 */ /* 0x000fc400078e3cff */
[----:B------:R-:W-:Y:S02]  /*10c10*/  SHF.R.U64 R48, R4, 0x10, R5 ;  /* 0x0000001004307819 */ /* 0x000fe40000001205 */
[----:B------:R-:W-:Y:S02]  /*10c20*/  LOP3.LUT R29, R27, 0x7fffe000, RZ, 0xc0, !PT ;  /* 0x7fffe0001b1d7812 */ /* 0x000fe400078ec0ff */
[----:B------:R-:W0:Y:S01]  /*10c30*/  LDS.128 R24, [R236] ;  /* 0x00000000ec187984 */ /* 0x000e220000000c00 */
[----:B------:R-:W-:Y:S02]  /*10c40*/  SHF.R.U64 R49, R50, 0x10, R51 ;  /* 0x0000001032317819 */ /* 0x000fe40000001233 */
[----:B------:R-:W-:Y:S02]  /*10c50*/  IADD3 R29, R28, R29, R209 ;  /* 0x0000001d1c1d7210 */ /* 0x000fe40007ffe0d1 */
[----:B------:R-:W-:Y:S02]  /*10c60*/  SHF.R.U64 R47, R6, 0x10, R7 ;  /* 0x00000010062f7819 */ /* 0x000fe40000001207 */
[----:B------:R-:W-:Y:S01]  /*10c70*/  SHF.R.U32.HI R50, RZ, 0x10, R51 ;  /* 0x00000010ff327819 */ /* 0x000fe20000011633 */
[----:B------:R-:W-:Y:S01]  /*10c80*/  IMAD R32, R29, 0x2, R2 ;  /* 0x000000021d207824 */ /* 0x000fe200078e0202 */
[----:B------:R-:W-:-:S04]  /*10c90*/  SHF.R.U32.HI R43, RZ, 0x10, R7 ;  /* 0x00000010ff2b7819 */ /* 0x000fc80000011607 */
        /* <DEDUP_REMOVED lines=13> */
[----:B------:R-:W-:-:S02]  /*10d70*/  HADD2.F32 R34, -RZ, R41.H0_H0 ;  /* 0x20000029ff227230 */ /* 0x000fc40000004100 */
[C---:B------:R-:W-:Y:S01]  /*10d80*/  FFMA.FTZ R42, R5.reuse, R38, -R42 ;  /* 0x00000026052a7223 */ /* 0x040fe2000001082a */
[----:B------:R-:W-:Y:S01]  /*10d90*/  FFMA.FTZ R44, R5, R39, R44 ;  /* 0x00000027052c7223 */ /* 0x000fe2000001002c */
[----:B------:R-:W-:Y:S01]  /*10da0*/  FMUL.FTZ R5, R29, R78 ;  /* 0x0000004e1d057220 */ /* 0x000fe20000410000 */
[C---:B------:R-:W-:Y:S01]  /*10db0*/  FMUL.FTZ R38, R35.reuse, R40 ;  /* 0x0000002823267220 */ /* 0x040fe20000410000 */
[----:B------:R-:W-:Y:S01]  /*10dc0*/  FMUL.FTZ R46, R35, R34 ;  /* 0x00000022232e7220 */ /* 0x000fe20000410000 */
[----:B------:R-:W-:Y:S02]  /*10dd0*/  HADD2.F32 R36, -RZ, R30.H0_H0 ;  /* 0x2000001eff247230 */ /* 0x000fe40000004100 */
[-C--:B------:R-:W-:Y:S01]  /*10de0*/  FMUL.FTZ R29, R29, R80.reuse ;  /* 0x000000501d1d7220 */ /* 0x080fe20000410000 */
[----:B------:R-:W-:Y:S02]  /*10df0*/  HADD2.F32 R35, -RZ, R79.H0_H0 ;  /* 0x2000004fff237230 */ /* 0x000fe40000004100 */
        /* <DEDUP_REMOVED lines=12> */
[----:B------:R-:W-:Y:S02]  /*10ec0*/  HADD2.F32 R36, -RZ, R43.H0_H0 ;  /* 0x2000002bff247230 */ /* 0x000fe40000004100 */
[C---:B------:R-:W-:Y:S01]  /*10ed0*/  FMUL.FTZ R46, R37.reuse, R38 ;  /* 0x00000026252e7220 */ /* 0x040fe20000410000 */
[----:B------:R-:W-:Y:S02]  /*10ee0*/  HADD2.F32 R34, -RZ, R50.H0_H0 ;  /* 0x20000032ff227230 */ /* 0x000fe40000004100 */
[-C--:B------:R-:W-:Y:S01]  /*10ef0*/  FMUL.FTZ R5, R37, R4.reuse ;  /* 0x0000000425057220 */ /* 0x080fe20000410000 */
        /* <DEDUP_REMOVED lines=32> */
.L_x_5303:
[----:B------:R-:W-:Y:S05]  /*11100*/  BSYNC B1 ;  /* 0x0000000000017941 */ /* 0x000fea0003800000 */
.L_x_5302:
[----:B------:R-:W-:Y:S04]  /*11110*/  BSSY B1, `(.L_x_5304) ;  /* 0x0000060000017945 */ /* 0x000fe80003800000 */
[----:B------:R-:W-:Y:S05]  /*11120*/  @P1 BRA `(.L_x_5305) ;  /* 0x0000000400781947 */ /* 0x000fea0003800000 */
[----:B0-----:R-:W-:Y:S01]  /*11130*/  LEA.HI R4, R33, R224, RZ, 0x1d ;  /* 0x000000e021047211 */ /* 0x001fe200078fe8ff */
[----:B------:R-:W-:Y:S01]  /*11140*/  HADD2.F32 R35, -RZ, R69.H1_H1 ;  /* 0x30000045ff237230 */ /* 0x000fe20000004100 */
[--C-:B------:R-:W-:Y:S01]  /*11150*/  SHF.R.U32.HI R36, RZ, 0x10, R9.reuse ;  /* 0x00000010ff247819 */ /* 0x100fe20000011609 */
[----:B------:R-:W-:Y:S01]  /*11160*/  HADD2.F32 R34, -RZ, R72.H1_H1 ;  /* 0x30000048ff227230 */ /* 0x000fe20000004100 */
[----:B------:R-:W-:Y:S01]  /*11170*/  SHF.R.S32.HI R7, RZ, 0x1f, R4 ;  /* 0x0000001fff077819 */ /* 0x000fe20000011404 */
[----:B------:R-:W-:Y:S01]  /*11180*/  IMAD.SHL.U32 R5, R4, 0x8, RZ ;  /* 0x0000000804057824 */ /* 0x000fe200078e00ff */
[----:B------:R-:W-:Y:S01]  /*11190*/  SHF.R.U64 R44, R8, 0x10, R9 ;  /* 0x00000010082c7819 */ /* 0x000fe20000001209 */
[----:B------:R-:W-:Y:S01]  /*111a0*/  HADD2.F32 R36, -RZ, R36.H0_H0 ;  /* 0x20000024ff247230 */ /* 0x000fe20000004100 */
[----:B------:R-:W-:Y:S01]  /*111b0*/  LEA.HI R7, R7, R4, RZ, 0x3 ;  /* 0x0000000407077211 */ /* 0x000fe200078f18ff */
[----:B------:R-:W-:Y:S01]  /*111c0*/  HADD2.F32 R72, -RZ, R72.H0_H0 ;  /* 0x20000048ff487230 */ /* 0x000fe20000004100 */
[----:B------:R-:W-:-:S02]  /*111d0*/  LOP3.LUT R4, R204, 0x38, R5, 0xf8, !PT ;  /* 0x00000038cc047812 */ /* 0x000fc400078ef805 */
[--C-:B------:R-:W-:Y:S01]  /*111e0*/  SHF.R.U64 R46, R52, 0x10, R53.reuse ;  /* 0x00000010342e7819 */ /* 0x100fe20000001235 */
[----:B------:R-:W-:Y:S01]  /*111f0*/  IMAD.SHL.U32 R7, R7, 0x400, RZ ;  /* 0x0000040007077824 */ /* 0x000fe200078e00ff */
[----:B--2---:R-:W-:Y:S02]  /*11200*/  LOP3.LUT R24, R4, R61, RZ, 0x3c, !PT ;  /* 0x0000003d04187212 */ /* 0x004fe400078e3cff */
[----:B------:R-:W-:Y:S02]  /*11210*/  SHF.R.U32.HI R52, RZ, 0x10, R53 ;  /* 0x00000010ff347819 */ /* 0x000fe40000011635 */
[----:B------:R-:W-:Y:S02]  /*11220*/  LOP3.LUT R25, R7, 0x7fffe000, RZ, 0xc0, !PT ;  /* 0x7fffe00007197812 */ /* 0x000fe400078ec0ff */
[----:B------:R-:W0:Y:S01]  /*11230*/  LDS.128 R4, [R234] ;  /* 0x00000000ea047984 */ /* 0x000e220000000c00 */
[----:B------:R-:W-:Y:S02]  /*11240*/  SHF.R.U64 R43, R10, 0x10, R11 ;  /* 0x000000100a2b7819 */ /* 0x000fe4000000120b */
[----:B------:R-:W-:-:S02]  /*11250*/  IADD3 R25, R24, R25, R209 ;  /* 0x0000001918197210 */ /* 0x000fc40007ffe0d1 */
[----:B------:R-:W-:Y:S02]  /*11260*/  SHF.R.U64 R45, R54, 0x10, R55 ;  /* 0x00000010362d7819 */ /* 0x000fe40000001237 */
[----:B------:R-:W-:Y:S02]  /*11270*/  LEA R28, R25, R2, 0x1 ;  /* 0x00000002191c7211 */ /* 0x000fe400078e08ff */
[----:B------:R-:W-:Y:S02]  /*11280*/  SHF.R.U32.HI R40, RZ, 0x10, R11 ;  /* 0x00000010ff287819 */ /* 0x000fe4000001160b */
[----:B------:R-:W-:Y:S01]  /*11290*/  SHF.R.U32.HI R54, RZ, 0x10, R55 ;  /* 0x00000010ff367819 */ /* 0x000fe20000011637 */
[----:B------:R-:W1:Y:S01]  /*112a0*/  LDS.128 R24, [R28+0x12400] ;  /* 0x012400001c187984 */ /* 0x000e620000000c00 */
[--C-:B0-----:R-:W-:Y:S02]  /*112b0*/  HADD2.F32 R8, -RZ, R5.reuse.H0_H0 ;  /* 0x20000005ff087230 */ /* 0x101fe40000004100 */
[----:B------:R-:W-:-:S02]  /*112c0*/  HADD2.F32 R9, -RZ, R5.H1_H1 ;  /* 0x30000005ff097230 */ /* 0x000fc40000004100 */
[----:B------:R-:W-:Y:S02]  /*112d0*/  HADD2.F32 R5, -RZ, R4.H0_H0 ;  /* 0x20000004ff057230 */ /* 0x000fe40000004100 */
[----:B------:R-:W-:Y:S02]  /*112e0*/  HADD2.F32 R10, -RZ, R6.H0_H0 ;  /* 0x20000006ff0a7230 */ /* 0x000fe40000004100 */
[--C-:B------:R-:W-:Y:S02]  /*112f0*/  HADD2.F32 R11, -RZ, R7.reuse.H0_H0 ;  /* 0x20000007ff0b7230 */ /* 0x100fe40000004100 */
[----:B------:R-:W-:Y:S02]  /*11300*/  HADD2.F32 R7, -RZ, R7.H1_H1 ;  /* 0x30000007ff077230 */ /* 0x000fe40000004100 */
[--C-:B-1----:R-:W-:Y:S02]  /*11310*/  HADD2.F32 R29, -RZ, R25.reuse.H0_H0 ;  /* 0x20000019ff1d7230 */ /* 0x102fe40000004100 */
[----:B------:R-:W-:-:S02]  /*11320*/  HADD2.F32 R30, -RZ, R25.H1_H1 ;  /* 0x30000019ff1e7230 */ /* 0x000fc40000004100 */
[----:B------:R-:W-:Y:S02]  /*11330*/  HADD2.F32 R25, -RZ, R24.H0_H0 ;  /* 0x20000018ff197230 */ /* 0x000fe40000004100 */
[CC--:B------:R-:W-:Y:S01]  /*11340*/  FMUL.FTZ R37, R29.reuse, R35.reuse ;  /* 0x000000231d257220 */ /* 0x0c0fe20000410000 */
[----:B------:R-:W-:Y:S01]  /*11350*/  FMUL.FTZ R39, R29, R34 ;  /* 0x000000221d277220 */ /* 0x000fe20000410000 */
[----:B------:R-:W-:Y:S02]  /*11360*/  HADD2.F32 R29, -RZ, R52.H0_H0 ;  /* 0x20000034ff1d7230 */ /* 0x000fe40000004100 */
[----:B------:R-:W-:Y:S01]  /*11370*/  FMUL.FTZ R38, R30, R36 ;  /* 0x000000241e267220 */ /* 0x000fe20000410000 */
[C---:B------:R-:W-:Y:S01]  /*11380*/  FFMA.FTZ R37, R8.reuse, R34, -R37 ;  /* 0x0000002208257223 */ /* 0x040fe20000010825 */
[----:B------:R-:W-:Y:S02]  /*11390*/  HADD2.F32 R34, -RZ, R69.H0_H0 ;  /* 0x20000045ff227230 */ /* 0x000fe40000004100 */
[----:B------:R-:W-:Y:S01]  /*113a0*/  FFMA.FTZ R39, R8, R35, R39 ;  /* 0x0000002308277223 */ /* 0x000fe20000010027 */
[-C--:B------:R-:W-:Y:S01]  /*113b0*/  FMUL.FTZ R30, R30, R29.reuse ;  /* 0x0000001d1e1e7220 */ /* 0x080fe20000410000 */
[----:B------:R-:W-:Y:S01]  /*113c0*/  FFMA.FTZ R38, R9, R29, -R38 ;  /* 0x0000001d09267223 */ /* 0x000fe20000010826 */
[----:B------:R-:W-:-:S02]  /*113d0*/  HADD2.F32 R31, -RZ, R26.H0_H0 ;  /* 0x2000001aff1f7230 */ /* 0x000fc40000004100 */
[C---:B------:R-:W-:Y:S01]  /*113e0*/  FMUL.FTZ R8, R25.reuse, R34 ;  /* 0x0000002219087220 */ /* 0x040fe20000410000 */
[----:B------:R-:W-:Y:S02]  /*113f0*/  HADD2.F32 R29, -RZ, R70.H0_H0 ;  /* 0x20000046ff1d7230 */ /* 0x000fe40000004100 */
[-C--:B------:R-:W-:Y:S01]  /*11400*/  FMUL.FTZ R25, R25, R72.reuse ;  /* 0x0000004819197220 */ /* 0x080fe20000410000 */
[----:B------:R-:W-:Y:S02]  /*11410*/  HADD2.F32 R32, -RZ, R27.H0_H0 ;  /* 0x2000001bff207230 */ /* 0x000fe40000004100 */
[C---:B------:R-:W-:Y:S01]  /*11420*/  FFMA.FTZ R72, R5.reuse, R72, -R8 ;  /* 0x0000004805487223 */ /* 0x040fe20000010808 */
[--C-:B------:R-:W-:Y:S02]  /*11430*/  HADD2.F32 R8, -RZ, R73.reuse.H0_H0 ;  /* 0x20000049ff087230 */ /* 0x100fe40000004100 */
[----:B------:R-:W-:Y:S01]  /*11440*/  FFMA.FTZ R34, R5, R34, R25 ;  /* 0x0000002205227223 */ /* 0x000fe20000010019 */
[----:B------:R-:W-:Y:S01]  /*11450*/  FMUL.FTZ R5, R31, R29 ;  /* 0x0000001d1f057220 */ /* 0x000fe20000410000 */
[----:B------:R-:W-:-:S02]  /*11460*/  HADD2.F32 R73, -RZ, R73.H1_H1 ;  /* 0x30000049ff497230 */ /* 0x000fc40000004100 */
[----:B------:R-:W-:Y:S01]  /*11470*/  FFMA.FTZ R36, R9, R36, R30 ;  /* 0x0000002409247223 */ /* 0x000fe2000001001e */
[----:B------:R-:W-:Y:S02]  /*11480*/  HADD2.F32 R70, -RZ, R70.H1_H1 ;  /* 0x30000046ff467230 */ /* 0x000fe40000004100 */
[-C--:B------:R-:W-:Y:S01]  /*11490*/  FMUL.FTZ R9, R31, R8.reuse ;  /* 0x000000081f097220 */ /* 0x080fe20000410000 */
[----:B------:R-:W-:Y:S01]  /*114a0*/  FFMA.FTZ R31, R10, R8, -R5 ;  /* 0x000000080a1f7223 */ /* 0x000fe20000010805 */
[----:B------:R-:W-:Y:S02]  /*114b0*/  HADD2.F32 R30, -RZ, R40.H0_H0 ;  /* 0x20000028ff1e7230 */ /* 0x000fe40000004100 */
[C---:B------:R-:W-:Y:S01]  /*114c0*/  FMUL.FTZ R5, R32.reuse, R73 ;  /* 0x0000004920057220 */ /* 0x040fe20000410000 */
[----:B------:R-:W-:Y:S02]  /*114d0*/  HADD2.F32 R27, -RZ, R27.H1_H1 ;  /* 0x3000001bff1b7230 */ /* 0x000fe40000004100 */
[----:B------:R-:W-:Y:S01]  /*114e0*/  FMUL.FTZ R40, R32, R70 ;  /* 0x0000004620287220 */ /* 0x000fe20000410000 */
[----:B------:R-:W-:-:S02]  /*114f0*/  HADD2.F32 R8, -RZ, R54.H0_H0 ;  /* 0x20000036ff087230 */ /* 0x000fc40000004100 */
[C---:B------:R-:W-:Y:S01]  /*11500*/  FFMA.FTZ R70, R11.reuse, R70, R5 ;  /* 0x000000460b467223 */ /* 0x040fe20000010005 */
[----:B------:R-:W-:Y:S02]  /*11510*/  HADD2.F32 R24, -RZ, R24.H1_H1 ;  /* 0x30000018ff187230 */ /* 0x000fe40000004100 */
[----:B------:R-:W-:Y:S01]  /*11520*/  FFMA.FTZ R40, R11, R73, -R40 ;  /* 0x000000490b287223 */ /* 0x000fe20000010828 */
[C---:B------:R-:W-:Y:S01]  /*11530*/  FMUL.FTZ R32, R27.reuse, R30 ;  /* 0x0000001e1b207220 */ /* 0x040fe20000410000 */
[-C--:B------:R-:W-:Y:S01]  /*11540*/  FMUL.FTZ R42, R27, R8.reuse ;  /* 0x000000081b2a7220 */ /* 0x080fe20000410000 */
[----:B------:R-:W-:Y:S02]  /*11550*/  HADD2.F32 R11, -RZ, R44.H0_H0 ;  /* 0x2000002cff0b7230 */ /* 0x000fe40000004100 */
[----:B------:R-:W-:Y:S01]  /*11560*/  FFMA.FTZ R10, R10, R29, R9 ;  /* 0x0000001d0a0a7223 */ /* 0x000fe20000010009 */
[----:B------:R-:W-:Y:S02]  /*11570*/  HADD2.F32 R5, -RZ, R46.H0_H0 ;  /* 0x2000002eff057230 */ /* 0x000fe40000004100 */
[----:B------:R-:W-:Y:S01]  /*11580*/  FFMA.FTZ R41, R7, R8, -R32 ;  /* 0x0000000807297223 */ /* 0x000fe20000010820 */
[----:B------:R-:W-:-:S02]  /*11590*/  HADD2.F32 R26, -RZ, R26.H1_H1 ;  /* 0x3000001aff1a7230 */ /* 0x000fc40000004100 */
[----:B------:R-:W-:Y:S02]  /*115a0*/  HADD2.F32 R25, -RZ, R43.H0_H0 ;  /* 0x2000002bff197230 */ /* 0x000fe40000004100 */
[----:B------:R-:W-:Y:S01]  /*115b0*/  FFMA.FTZ R43, R7, R30, R42 ;  /* 0x0000001e072b7223 */ /* 0x000fe2000001002a */
[----:B------:R-:W-:Y:S02]  /*115c0*/  HADD2.F32 R9, -RZ, R45.H0_H0 ;  /* 0x2000002dff097230 */ /* 0x000fe40000004100 */
[C---:B------:R-:W-:Y:S01]  /*115d0*/  FMUL.FTZ R7, R24.reuse, R11 ;  /* 0x0000000b18077220 */ /* 0x040fe20000410000 */
[----:B------:R-:W-:Y:S02]  /*115e0*/  HADD2.F32 R4, -RZ, R4.H1_H1 ;  /* 0x30000004ff047230 */ /* 0x000fe40000004100 */
[----:B------:R-:W-:Y:S01]  /*115f0*/  FMUL.FTZ R24, R24, R5 ;  /* 0x0000000518187220 */ /* 0x000fe20000410000 */
[----:B------:R-:W-:Y:S02]  /*11600*/  HADD2.F32 R6, -RZ, R6.H1_H1 ;  /* 0x30000006ff067230 */ /* 0x000fe40000004100 */
[C---:B------:R-:W-:Y:S01]  /*11610*/  FMUL.FTZ R35, R26.reuse, R25 ;  /* 0x000000191a237220 */ /* 0x040fe20000410000 */
        /* <DEDUP_REMOVED lines=15> */
.L_x_5305:
[----:B------:R-:W-:Y:S05]  /*11710*/  BSYNC B1 ;  /* 0x0000000000017941 */ /* 0x000fea0003800000 */
.L_x_5304:
[----:B------:R-:W-:Y:S05]  /*11720*/  @P2 BRA `(.L_x_5277) ;  /* 0x0000000400782947 */ /* 0x000fea0003800000 */
[----:B------:R-:W-:Y:S01]  /*11730*/  LEA.HI R33, R33, R225, RZ, 0x1d ;  /* 0x000000e121217211 */ /* 0x000fe200078fe8ff */
[----:B--2---:R-:W-:Y:S01]  /*11740*/  HADD2.F32 R29, -RZ, R20.H1_H1 ;  /* 0x30000014ff1d7230 */ /* 0x004fe20000004100 */
[----:B0-----:R-:W-:Y:S01]  /*11750*/  SHF.R.U32.HI R32, RZ, 0x10, R13 ;  /* 0x00000010ff207819 */ /* 0x001fe2000001160d */
[----:B------:R-:W-:Y:S01]  /*11760*/  HADD2.F32 R31, -RZ, R0.H1_H1 ;  /* 0x30000000ff1f7230 */ /* 0x000fe20000004100 */
[----:B-1----:R-:W-:Y:S01]  /*11770*/  SHF.R.S32.HI R4, RZ, 0x1f, R33 ;  /* 0x0000001fff047819 */ /* 0x002fe20000011421 */
[----:B------:R-:W-:Y:S01]  /*11780*/  IMAD.SHL.U32 R5, R33, 0x8, RZ ;  /* 0x0000000821057824 */ /* 0x000fe200078e00ff */
[----:B------:R-:W-:Y:S01]  /*11790*/  SHF.R.U64 R40, R56, 0x10, R57 ;  /* 0x0000001038287819 */ /* 0x000fe20000001239 */
[----:B------:R-:W-:Y:S01]  /*117a0*/  HADD2.F32 R32, -RZ, R32.H0_H0 ;  /* 0x20000020ff207230 */ /* 0x000fe20000004100 */
[----:B------:R-:W-:Y:S01]  /*117b0*/  LEA.HI R33, R4, R33, RZ, 0x3 ;  /* 0x0000002104217211 */ /* 0x000fe200078f18ff */
[----:B------:R-:W-:Y:S01]  /*117c0*/  HADD2.F32 R30, -RZ, R0.H0_H0 ;  /* 0x20000000ff1e7230 */ /* 0x000fe20000004100 */
[----:B------:R-:W-:Y:S01]  /*117d0*/  LOP3.LUT R4, R204, 0x38, R5, 0xf8, !PT ;  /* 0x00000038cc047812 */ /* 0x000fe200078ef805 */
[----:B------:R-:W-:Y:S01]  /*117e0*/  HADD2.F32 R20, -RZ, R20.H0_H0 ;  /* 0x20000014ff147230 */ /* 0x000fe20000004100 */
[----:B------:R-:W-:Y:S01]  /*117f0*/  SHF.R.U32.HI R56, RZ, 0x10, R57 ;  /* 0x00000010ff387819 */ /* 0x000fe20000011639 */
[----:B------:R-:W-:Y:S01]  /*11800*/  IMAD.SHL.U32 R33, R33, 0x400, RZ ;  /* 0x0000040021217824 */ /* 0x000fe200078e00ff */
[----:B------:R-:W-:-:S02]  /*11810*/  LOP3.LUT R8, R4, R61, RZ, 0x3c, !PT ;  /* 0x0000003d04087212 */ /* 0x000fc400078e3cff */
[----:B------:R-:W0:Y:S01]  /*11820*/  LDS.128 R4, [R233] ;  /* 0x00000000e9047984 */ /* 0x000e220000000c00 */
[----:B------:R-:W-:Y:S02]  /*11830*/  SHF.R.U64 R38, R12, 0x10, R13 ;  /* 0x000000100c267819 */ /* 0x000fe4000000120d */
[----:B------:R-:W-:Y:S02]  /*11840*/  LOP3.LUT R9, R33, 0x7fffe000, RZ, 0xc0, !PT ;  /* 0x7fffe00021097812 */ /* 0x000fe400078ec0ff */
[----:B------:R-:W-:Y:S02]  /*11850*/  SHF.R.U64 R37, R14, 0x10, R15 ;  /* 0x000000100e257819 */ /* 0x000fe4000000120f */
[----:B------:R-:W-:Y:S02]  /*11860*/  IADD3 R9, R8, R9, R209 ;  /* 0x0000000908097210 */ /* 0x000fe40007ffe0d1 */
[--C-:B------:R-:W-:Y:S02]  /*11870*/  SHF.R.U64 R39, R58, 0x10, R59.reuse ;  /* 0x000000103a277819 */ /* 0x100fe4000000123b */
[----:B------:R-:W-:Y:S01]  /*11880*/  SHF.R.U32.HI R58, RZ, 0x10, R59 ;  /* 0x00000010ff3a7819 */ /* 0x000fe2000001163b */
[----:B------:R-:W-:Y:S01]  /*11890*/  IMAD R24, R9, 0x2, R2 ;  /* 0x0000000209187824 */ /* 0x000fe200078e0202 */
[----:B------:R-:W-:-:S04]  /*118a0*/  SHF.R.U32.HI R36, RZ, 0x10, R15 ;  /* 0x00000010ff247819 */ /* 0x000fc8000001160f */
[----:B------:R-:W1:Y:S01]  /*118b0*/  LDS.128 R8, [R24+0x12400] ;  /* 0x0124000018087984 */ /* 0x000e620000000c00 */
[--C-:B0-----:R-:W-:Y:S02]  /*118c0*/  HADD2.F32 R13, -RZ, R5.reuse.H1_H1 ;  /* 0x30000005ff0d7230 */ /* 0x101fe40000004100 */
[----:B------:R-:W-:Y:S02]  /*118d0*/  HADD2.F32 R12, -RZ, R5.H0_H0 ;  /* 0x20000005ff0c7230 */ /* 0x000fe40000004100 */
[----:B------:R-:W-:Y:S02]  /*118e0*/  HADD2.F32 R5, -RZ, R4.H0_H0 ;  /* 0x20000004ff057230 */ /* 0x000fe40000004100 */
[----:B------:R-:W-:Y:S02]  /*118f0*/  HADD2.F32 R14, -RZ, R6.H0_H0 ;  /* 0x20000006ff0e7230 */ /* 0x000fe40000004100 */
[--C-:B------:R-:W-:Y:S02]  /*11900*/  HADD2.F32 R15, -RZ, R7.reuse.H0_H0 ;  /* 0x20000007ff0f7230 */ /* 0x100fe40000004100 */
[----:B------:R-:W-:-:S02]  /*11910*/  HADD2.F32 R7, -RZ, R7.H1_H1 ;  /* 0x30000007ff077230 */ /* 0x000fc40000004100 */
[----:B------:R-:W-:Y:S02]  /*11920*/  HADD2.F32 R4, -RZ, R4.H1_H1 ;  /* 0x30000004ff047230 */ /* 0x000fe40000004100 */
        /* <DEDUP_REMOVED lines=17> */
[----:B------:R-:W-:Y:S01]  /*11a40*/  FFMA.FTZ R13, R5, R20, -R0 ;  /* 0x00000014050d7223 */ /* 0x000fe20000010800 */
[----:B------:R-:W-:-:S02]  /*11a50*/  HADD2.F32 R0, -RZ, R21.H0_H0 ;  /* 0x20000015ff007230 */ /* 0x000fc40000004100 */
[----:B------:R-:W-:Y:S01]  /*11a60*/  FFMA.FTZ R30, R5, R30, R9 ;  /* 0x0000001e051e7223 */ /* 0x000fe20000010009 */
[C---:B------:R-:W-:Y:S01]  /*11a70*/  FMUL.FTZ R5, R27.reuse, R12 ;  /* 0x0000000c1b057220 */ /* 0x040fe20000410000 */
[----:B------:R-:W-:Y:S02]  /*11a80*/  HADD2.F32 R28, -RZ, R11.H0_H0 ;  /* 0x2000000bff1c7230 */ /* 0x000fe40000004100 */
[----:B------:R-:W-:Y:S02]  /*11a90*/  HADD2.F32 R3, -RZ, R3.H1_H1 ;  /* 0x30000003ff037230 */ /* 0x000fe40000004100 */
        /* <DEDUP_REMOVED lines=9> */
[----:B------:R-:W-:Y:S02]  /*11b30*/  HADD2.F32 R8, -RZ, R8.H1_H1 ;  /* 0x30000008ff087230 */ /* 0x000fe40000004100 */
[----:B------:R-:W-:Y:S01]  /*11b40*/  FMUL.FTZ R12, R11, R20 ;  /* 0x000000140b0c7220 */ /* 0x000fe20000410000 */
[----:B------:R-:W-:-:S02]  /*11b50*/  HADD2.F32 R10, -RZ, R10.H1_H1 ;  /* 0x3000000aff0a7230 */ /* 0x000fc40000004100 */
[-C--:B------:R-:W-:Y:S01]  /*11b60*/  FMUL.FTZ R14, R11, R0.reuse ;  /* 0x000000000b0e7220 */ /* 0x080fe20000410000 */
[C---:B------:R-:W-:Y:S01]  /*11b70*/  FFMA.FTZ R28, R15.reuse, R3, R28 ;  /* 0x000000030f1c7223 */ /* 0x040fe2000001001c */
[----:B------:R-:W-:Y:S02]  /*11b80*/  HADD2.F32 R9, -RZ, R38.H0_H0 ;  /* 0x20000026ff097230 */ /* 0x000fe40000004100 */
[----:B------:R-:W-:Y:S01]  /*11b90*/  FFMA.FTZ R32, R15, R21, -R32 ;  /* 0x000000150f207223 */ /* 0x000fe20000010820 */
[----:B------:R-:W-:Y:S02]  /*11ba0*/  HADD2.F32 R11, -RZ, R37.H0_H0 ;  /* 0x20000025ff0b7230 */ /* 0x000fe40000004100 */
[C---:B------:R-:W-:Y:S01]  /*11bb0*/  FFMA.FTZ R21, R7.reuse, R0, -R12 ;  /* 0x0000000007157223 */ /* 0x040fe2000001080c */
[----:B------:R-:W-:Y:S02]  /*11bc0*/  HADD2.F32 R3, -RZ, R40.H0_H0 ;  /* 0x20000028ff037230 */ /* 0x000fe40000004100 */
[----:B------:R-:W-:Y:S01]  /*11bd0*/  FFMA.FTZ R29, R7, R20, R14 ;  /* 0x00000014071d7223 */ /* 0x000fe2000001000e */
[----:B------:R-:W-:-:S02]  /*11be0*/  HADD2.F32 R5, -RZ, R39.H0_H0 ;  /* 0x20000027ff057230 */ /* 0x000fc40000004100 */
[----:B------:R-:W-:Y:S01]  /*11bf0*/  FMUL.FTZ R7, R8, R9 ;  /* 0x0000000908077220 */ /* 0x000fe20000410000 */
[----:B------:R-:W-:Y:S01]  /*11c00*/  FMUL.FTZ R15, R10, R11 ;  /* 0x0000000b0a0f7220 */ /* 0x000fe20000410000 */
[----:B------:R-:W-:Y:S01]  /*11c10*/  FMUL.FTZ R8, R8, R3 ;  /* 0x0000000308087220 */ /* 0x000fe20000410000 */
[----:B------:R-:W-:Y:S01]  /*11c20*/  FMUL.FTZ R12, R10, R5 ;  /* 0x000000050a0c7220 */ /* 0x000fe20000410000 */
[----:B------:R-:W-:Y:S01]  /*11c30*/  FFMA.FTZ R0, R4, R3, -R7 ;  /* 0x0000000304007223 */ /* 0x000fe20000010807 */
[----:B------:R-:W-:Y:S01]  /*11c40*/  FFMA.FTZ R10, R6, R5, -R15 ;  /* 0x00000005060a7223 */ /* 0x000fe2000001080f */
[----:B------:R-:W-:Y:S01]  /*11c50*/  FFMA.FTZ R3, R4, R9, R8 ;  /* 0x0000000904037223 */ /* 0x000fe20000010008 */
        /* <DEDUP_REMOVED lines=11> */
.L_x_5277:
[----:B------:R-:W-:Y:S05]  /*11d10*/  BSYNC B0 ;  /* 0x0000000000007941 */ /* 0x000fea0003800000 */
.L_x_5255:
        /* <DEDUP_REMOVED lines=8> */
.L_x_5253:
[----:B01234-:R-:W2:Y:S02]  /*11da0*/  LDL R0, [R1+0x40] ;  /* 0x0000400001007983 */ /* 0x01fea40000100800 */
[----:B--2---:R-:W-:-:S13]  /*11db0*/  R2UR UR4, R0 ;  /* 0x00000000000472ca */ /* 0x004fda00000e0000 */
[----:B------:R-:W-:-:S05]  /*11dc0*/  IMAD.U32 R0, RZ, RZ, UR4 ;  /* 0x00000004ff007e24 */ /* 0x000fca000f8e00ff */
[----:B------:R-:W-:-:S13]  /*11dd0*/  ISETP.NE.AND P0, PT, R0, 0x3, PT ;  /* 0x000000030000780c */ /* 0x000fda0003f05270 */
[----:B------:R-:W-:Y:S05]  /*11de0*/  @!P0 BRA `(.L_x_5306) ;  /* 0x0000000000048947 */ /* 0x000fea0003800000 */
[----:B------:R-:W-:Y:S01]  /*11df0*/  BPT.TRAP 0x1 ;  /* 0x000000040000795c */ /* 0x000fe20000300000 */
.L_x_5306:
[----:B------:R-:W-:Y:S01]  /*11e00*/  IMAD R74, R17, 0x8, R2 ;  /* 0x00000008114a7824 */ /* 0x000fe200078e0202 */
[----:B------:R-:W-:-:S04]  /*11e10*/  SHF.L.U32 R3, R192, 0x1f, RZ ;  /* 0x0000001fc0037819 */ /* 0x000fc800000006ff */
[----:B------:R0:W1:Y:S01]  /*11e20*/  SYNCS.PHASECHK.TRANS64.TRYWAIT P2, [R74+URZ+0x30830], R3 ;  /* 0x030830034a0075a7 */ /* 0x000062000804017f */
[----:B------:R-:W-:Y:S05]  /*11e30*/  @!P0 BRA `(.L_x_5307) ;  /* 0x0000000000048947 */ /* 0x000fea0003800000 */
[----:B------:R-:W-:Y:S01]  /*11e40*/  BPT.TRAP 0x1 ;  /* 0x000000040000795c */ /* 0x000fe20000300000 */
.L_x_5307:
[----:B------:R-:W2:Y:S02]  /*11e50*/  S2R R0, SR_TID.X ;  /* 0x0000000000007919 */ /* 0x000ea40000002100 */
[----:B--2---:R-:W-:-:S04]  /*11e60*/  LOP3.LUT R0, R0, 0x7f, RZ, 0xc0, !PT ;  /* 0x0000007f00007812 */ /* 0x004fc800078ec0ff */
[----:B------:R-:W-:Y:S01]  /*11e70*/  ISETP.NE.AND P1, PT, R0, RZ, PT ;  /* 0x000000ff0000720c */ /* 0x000fe20003f25270 */
[----:B-1----:R-:W-:-:S12]  /*11e80*/  @P2 BRA `(.L_x_5308) ;  /* 0x0000000000082947 */ /* 0x002fd80003800000 */
[----:B------:R-:W1:Y:S02]  /*11e90*/  SYNCS.PHASECHK.TRANS64.TRYWAIT P2, [R74+URZ+0x30830], R3 ;  /* 0x030830034a0075a7 */ /* 0x000e64000804017f */
[----:B-1----:R-:W-:Y:S05]  /*11ea0*/  @!P2 BRA `(.L_x_5309) ;  /* 0x0000019c00d8a947 */ /* 0x002fea0003800000 */
.L_x_5308:
[----:B------:R-:W-:Y:S05]  /*11eb0*/  WARPSYNC.ALL ;  /* 0x0000000000007948 */ /* 0x000fea0003800000 */
[----:B------:R-:W-:Y:S01]  /*11ec0*/  IADD3 R0, R2, 0x1e400, RZ ;  /* 0x0001e40002007810 */ /* 0x000fe20007ffe0ff */
[----:B------:R-:W-:Y:S01]  /*11ed0*/  IMAD.MOV.U32 R5, RZ, RZ, 0x40000040 ;  /* 0x40000040ff057424 */ /* 0x000fe200078e00ff */
[----:B------:R-:W-:Y:S01]  /*11ee0*/  R2UR UR52, R68 ;  /* 0x00000000443472ca */ /* 0x000fe200000e0000 */
[----:B------:R-:W-:Y:S01]  /*11ef0*/  UMOV UR53, 0x40000040 ;  /* 0x4000004000357882 */ /* 0x000fe20000000000 */
[----:B------:R-:W-:Y:S01]  /*11f00*/  SHF.R.U32.HI R0, RZ, 0x4, R0 ;  /* 0x00000004ff007819 */ /* 0x000fe20000011600 */
[----:B------:R-:W-:Y:S01]  /*11f10*/  WARPGROUP.ARRIVE ;  /* 0x00000000000079c5 */ /* 0x000fe20000000000 */
[----:B------:R-:W-:Y:S01]  /*11f20*/  R2UR UR55, R5 ;  /* 0x00000000053772ca */ /* 0x000fe200000e0000 */
[----:B------:R-:W-:Y:S01]  /*11f30*/  IMAD.MOV.U32 R7, RZ, RZ, 0x40000040 ;  /* 0x40000040ff077424 */ /* 0x000fe200078e00ff */
[----:B------:R-:W-:Y:S01]  /*11f40*/  LOP3.LUT R0, R0, 0x3fff, RZ, 0xc0, !PT ;  /* 0x00003fff00007812 */ /* 0x000fe200078ec0ff */
[----:B------:R-:W-:Y:S01]  /*11f50*/  UMOV UR49, 0x40000040 ;  /* 0x4000004000317882 */ /* 0x000fe20000000000 */
[----:B------:R-:W-:Y:S01]  /*11f60*/  UMOV UR9, 0x40000040 ;  /* 0x4000004000097882 */ /* 0x000fe20000000000 */
[----:B------:R-:W-:Y:S01]  /*11f70*/  UMOV UR57, 0x40000040 ;  /* 0x4000004000397882 */ /* 0x000fe20000000000 */
[----:B------:R-:W-:Y:S01]  /*11f80*/  LOP3.LUT R8, R0, 0x10000, RZ, 0xfc, !PT ;  /* 0x0001000000087812 */ /* 0x000fe200078efcff */
[----:B------:R-:W-:Y:S01]  /*11f90*/  IMAD.U32 R11, RZ, RZ, UR9 ;  /* 0x00000009ff0b7e24 */ /* 0x000fe2000f8e00ff */
[----:B------:R-:W-:Y:S01]  /*11fa0*/  R2UR UR51, R7 ;  /* 0x00000000073372ca */ /* 0x000fe200000e0000 */
[----:B------:R-:W-:Y:S01]  /*11fb0*/  ULOP3.LUT UR52, UR52, 0x10000, URZ, 0xfc, !UPT ;  /* 0x0001000034347892 */ /* 0x000fe2000f8efc3f */
[----:B------:R-:W-:Y:S01]  /*11fc0*/  IMAD.MOV.U32 R7, RZ, RZ, 0x40000040 ;  /* 0x40000040ff077424 */ /* 0x000fe200078e00ff */
[----:B------:R-:W-:Y:S01]  /*11fd0*/  UMOV UR41, 0x40000040 ;  /* 0x4000004000297882 */ /* 0x000fe20000000000 */
[----:B------:R-:W-:Y:S01]  /*11fe0*/  IMAD R4, R17, 0x900, R8 ;  /* 0x0000090011047824 */ /* 0x000fe200078e0208 */
[----:B------:R-:W-:Y:S01]  /*11ff0*/  UIADD3 UR48, UR52, 0x2, URZ ;  /* 0x0000000234307890 */ /* 0x000fe2000fffe03f */
[----:B------:R-:W2:Y:S01]  /*12000*/  LDC R226, c[0x0][0x448] ;  /* 0x00011200ffe27b82 */ /* 0x000ea20000000800 */
[----:B------:R-:W-:Y:S01]  /*12010*/  R2UR UR11, R7 ;  /* 0x00000000070b72ca */ /* 0x000fe200000e0000 */
[C---:B------:R-:W-:Y:S01]  /*12020*/  VIADD R6, R4.reuse, 0x2 ;  /* 0x0000000204067836 */ /* 0x040fe20000000000 */
[----:B------:R-:W-:Y:S01]  /*12030*/  R2UR UR54, R4 ;  /* 0x00000000043672ca */ /* 0x000fe200000e0000 */
[----:B------:R-:W-:Y:S01]  /*12040*/  UIADD3 UR4, UR52, 0x4, URZ ;  /* 0x0000000434047890 */ /* 0x000fe2000fffe03f */
[----:B------:R-:W-:-:S02]  /*12050*/  IMAD.MOV.U32 R7, RZ, RZ, 0x40000040 ;  /* 0x40000040ff077424 */ /* 0x000fc400078e00ff */
[----:B------:R-:W-:Y:S01]  /*12060*/  R2UR UR50, R6 ;  /* 0x00000000063272ca */ /* 0x000fe200000e0000 */
[----:B------:R-:W-:-:S03]  /*12070*/  VIADD R6, R4, 0x4 ;  /* 0x0000000404067836 */ /* 0x000fc60000000000 */
[----:B------:R-:W-:Y:S01]  /*12080*/  UMOV UR8, UR4 ;  /* 0x0000000400087c82 */ /* 0x000fe20008000000 */
[----:B------:R-:W-:Y:S01]  /*12090*/  UIADD3 UR4, UR52, 0x6, URZ ;  /* 0x0000000634047890 */ /* 0x000fe2000fffe03f */
[----:B------:R-:W-:Y:S01]  /*120a0*/  R2UR UR10, R6 ;  /* 0x00000000060a72ca */ /* 0x000fe200000e0000 */
[----:B------:R-:W-:Y:S01]  /*120b0*/  VIADD R6, R4, 0x6 ;  /* 0x0000000604067836 */ /* 0x000fe20000000000 */
[----:B------:R-:W-:Y:S01]  /*120c0*/  MOV R10, UR8 ;  /* 0x00000008000a7c02 */ /* 0x000fe20008000f00 */
[----:B------:R-:W-:Y:S04]  /*120d0*/  HGMMA.64x96x16.F32 R24, gdesc[UR52], RZ, !UPT, gsb0 ;  /* 0x01600000341879f0 */ /* 0x000fe8000c0008ff */
[----:B------:R3:W-:Y:S01]  /*120e0*/  STL.64 [R1+0x38], R10 ;  /* 0x0000380a01007387 */ /* 0x0007e20000100a00 */
[----:B------:R-:W-:-:S02]  /*120f0*/  WARPGROUP.DEPBAR.LE gsb0, 0x0 ;  /* 0x00008000000079c5 */ /* 0x000fc40000010000 */
[----:B------:R-:W-:-:S06]  /*12100*/  WARPGROUP.ARRIVE ;  /* 0x00000000000079c5 */ /* 0x000fcc0000000000 */
[----:B------:R-:W-:Y:S03]  /*12110*/  HGMMA.64x96x16.F32 R24, gdesc[UR48], R24, gsb0 ;  /* 0x01600000301879f0 */ /* 0x000fe60008000818 */
[----:B------:R-:W-:Y:S02]  /*12120*/  WARPGROUP.DEPBAR.LE gsb0, 0x0 ;  /* 0x00008000000079c5 */ /* 0x000fe40000010000 */
[----:B------:R-:W-:-:S06]  /*12130*/  WARPGROUP.ARRIVE ;  /* 0x00000000000079c5 */ /* 0x000fcc0000000000 */
[----:B------:R-:W-:Y:S01]  /*12140*/  HGMMA.64x96x16.F32 R24, gdesc[UR8], R24, gsb0 ;  /* 0x01600000081879f0 */ /* 0x000fe20008000818 */
[----:B------:R-:W-:Y:S01]  /*12150*/  R2UR UR10, R6 ;  /* 0x00000000060a72ca */ /* 0x000fe200000e0000 */
[----:B------:R-:W-:Y:S01]  /*12160*/  UMOV UR8, UR4 ;  /* 0x0000000400087c82 */ /* 0x000fe20008000000 */
[----:B------:R-:W-:Y:S01]  /*12170*/  R2UR UR11, R7 ;  /* 0x00000000070b72ca */ /* 0x000fe200000e0000 */
[----:B------:R-:W-:Y:S01]  /*12180*/  UMOV UR9, 0x40000040 ;  /* 0x4000004000097882 */ /* 0x000fe20000000000 */
[----:B------:R-:W-:Y:S01]  /*12190*/  IMAD.MOV.U32 R7, RZ, RZ, 0x40000040 ;  /* 0x40000040ff077424 */ /* 0x000fe200078e00ff */
[----:B------:R-:W-:Y:S01]  /*121a0*/  IADD3 R6, R4, 0x300, RZ ;  /* 0x0000030004067810 */ /* 0x000fe20007ffe0ff */
[----:B------:R-:W-:Y:S01]  /*121b0*/  UIADD3 UR4, UR52, 0x400, URZ ;  /* 0x0000040034047890 */ /* 0x000fe2000fffe03f */
[----:B---3--:R-:W-:Y:S02]  /*121c0*/  IMAD.U32 R10, RZ, RZ, UR8 ;  /* 0x00000008ff0a7e24 */ /* 0x008fe4000f8e00ff */
[----:B------:R-:W-:-:S05]  /*121d0*/  IMAD.U32 R11, RZ, RZ, UR9 ;  /* 0x00000009ff0b7e24 */ /* 0x000fca000f8e00ff */
[----:B------:R3:W-:Y:S01]  /*121e0*/  STL.64 [R1+0x30], R10 ;  /* 0x0000300a01007387 */ /* 0x0007e20000100a00 */
[----:B------:R-:W-:Y:S02]  /*121f0*/  WARPGROUP.DEPBAR.LE gsb0, 0x0 ;  /* 0x00008000000079c5 */ /* 0x000fe40000010000 */
[----:B------:R-:W-:-:S06]  /*12200*/  WARPGROUP.ARRIVE ;  /* 0x00000000000079c5 */ /* 0x000fcc0000000000 */
[----:B------:R-:W-:Y:S01]  /*12210*/  HGMMA.64x96x16.F32 R24, gdesc[UR8], R24, gsb0 ;  /* 0x01600000081879f0 */ /* 0x000fe20008000818 */
[----:B------:R-:W-:Y:S01]  /*12220*/  R2UR UR10, R6 ;  /* 0x00000000060a72ca */ /* 0x000fe200000e0000 */
[----:B------:R-:W-:Y:S01]  /*12230*/  UMOV UR8, UR4 ;  /* 0x0000000400087c82 */ /* 0x000fe20008000000 */
[----:B------:R-:W-:Y:S01]  /*12240*/  R2UR UR11, R7 ;  /* 0x00000000070b72ca */ /* 0x000fe200000e0000 */
[----:B------:R-:W-:Y:S01]  /*12250*/  UMOV UR9, 0x40000040 ;  /* 0x4000004000097882 */ /* 0x000fe20000000000 */
[----:B------:R-:W-:Y:S01]  /*12260*/  VIADD R6, R4, 0x302 ;  /* 0x0000030204067836 */ /* 0x000fe20000000000 */
[----:B------:R-:W-:Y:S01]  /*12270*/  UIADD3 UR4, UR52, 0x402, URZ ;  /* 0x0000040234047890 */ /* 0x000fe2000fffe03f */
[----:B------:R-:W-:Y:S02]  /*12280*/  IMAD.MOV.U32 R7, RZ, RZ, 0x40000040 ;  /* 0x40000040ff077424 */ /* 0x000fe400078e00ff */
        /* <DEDUP_REMOVED lines=12> */
[----:B------:R-:W-:Y:S01]  /*12350*/  IMAD.MOV.U32 R7, RZ, RZ, 0x40000040 ;  /* 0x40000040ff077424 */ /* 0x000fe200078e00ff */
[----:B---3--:R-:W-:Y:S01]  /*12360*/  MOV R10, UR8 ;  /* 0x00000008000a7c02 */ /* 0x008fe20008000f00 */
        /* <DEDUP_REMOVED lines=26> */
[----:B------:R-:W-:Y:S01]  /*12510*/  IMAD.U32 R11, RZ, RZ, UR9 ;  /* 0x00000009ff0b7e24 */ /* 0x000fe2000f8e00ff */
[----:B------:R-:W-:-:S04]  /*12520*/  UIADD3 UR56, UR52, 0x802, URZ ;  /* 0x0000080234387890 */ /* 0x000fc8000fffe03f */
[----:B------:R3:W-:Y:S04]  /*12530*/  STL.64 [R1+0x10], R10 ;  /* 0x0000100a01007387 */ /* 0x0007e80000100a00 */
[----:B------:R-:W4:Y:S01]  /*12540*/  LDL.LU R76, [R1] ;  /* 0x00000000014c7983 */ /* 0x000f220000300800 */
        /* <DEDUP_REMOVED lines=10> */
[----:B------:R-:W-:Y:S01]  /*125f0*/  IMAD.MOV.U32 R5, RZ, RZ, 0x40000040 ;  /* 0x40000040ff057424 */ /* 0x000fe200078e00ff */
[----:B------:R-:W-:-:S02]  /*12600*/  WARPGROUP.DEPBAR.LE gsb0, 0x0 ;  /* 0x00008000000079c5 */ /* 0x000fc40000010000 */
[----:B------:R-:W-:Y:S01]  /*12610*/  WARPGROUP.ARRIVE ;  /* 0x00000000000079c5 */ /* 0x000fe20000000000 */
[----:B------:R-:W-:Y:S01]  /*12620*/  UIADD3 UR36, UR52, 0x806, URZ ;  /* 0x0000080634247890 */ /* 0x000fe2000fffe03f */
[----:B------:R-:W-:Y:S01]  /*12630*/  UMOV UR37, 0x40000040 ;  /* 0x4000004000257882 */ /* 0x000fe20000000000 */
[----:B--2---:R-:W-:Y:S01]  /*12640*/  ISETP.NE.AND P2, PT, R226, 0x1, PT ;  /* 0x00000001e200780c */ /* 0x004fe20003f45270 */
[----:B---3--:R-:W-:Y:S02]  /*12650*/  IMAD.U32 R11, RZ, RZ, UR9 ;  /* 0x00000009ff0b7e24 */ /* 0x008fe4000f8e00ff */
[----:B------:R-:W-:Y:S01]  /*12660*/  HGMMA.64x96x16.F32 R24, gdesc[UR8], R24, gsb0 ;  /* 0x01600000081879f0 */ /* 0x000fe20008000818 */
[----:B------:R-:W-:Y:S01]  /*12670*/  R2UR UR58, R6 ;  /* 0x00000000063a72ca */ /* 0x000fe200000e0000 */
[----:B------:R-:W-:Y:S01]  /*12680*/  ULDC UR4, c[0x0][0x9d8] ;  /* 0x0002760000047ab9 */ /* 0x000fe20000000800 */
[----:B------:R-:W-:Y:S01]  /*12690*/  R2UR UR59, R7 ;  /* 0x00000000073b72ca */ /* 0x000fe200000e0000 */
[----:B------:R-:W-:Y:S01]  /*126a0*/  VIADD R6, R4, 0x604 ;  /* 0x0000060404067836 */ /* 0x000fe20000000000 */
[----:B------:R-:W-:Y:S01]  /*126b0*/  MOV R10, UR8 ;  /* 0x00000008000a7c02 */ /* 0x000fe20008000f00 */
[----:B------:R-:W-:-:S03]  /*126c0*/  IMAD.MOV.U32 R7, RZ, RZ, 0x40000040 ;  /* 0x40000040ff077424 */ /* 0x000fc600078e00ff */
[----:B------:R-:W-:Y:S01]  /*126d0*/  R2UR UR42, R6 ;  /* 0x00000000062a72ca */ /* 0x000fe200000e0000 */
[----:B------:R-:W-:Y:S02]  /*126e0*/  WARPGROUP.DEPBAR.LE gsb0, 0x0 ;  /* 0x00008000000079c5 */ /* 0x000fe40000010000 */
[----:B------:R-:W-:-:S06]  /*126f0*/  WARPGROUP.ARRIVE ;  /* 0x00000000000079c5 */ /* 0x000fcc0000000000 */
[----:B------:R-:W-:Y:S01]  /*12700*/  HGMMA.64x96x16.F32 R24, gdesc[UR56], R24, gsb0 ;  /* 0x01600000381879f0 */ /* 0x000fe20008000818 */
[----:B------:R-:W-:Y:S02]  /*12710*/  R2UR UR43, R7 ;  /* 0x00000000072b72ca */ /* 0x000fe400000e0000 */
[----:B------:R-:W-:Y:S02]  /*12720*/  IADD3 R4, R4, 0x606, RZ ;  /* 0x0000060604047810 */ /* 0x000fe40007ffe0ff */
[----:B------:R-:W-:Y:S02]  /*12730*/  R2UR UR39, R5 ;  /* 0x00000000052772ca */ /* 0x000fe400000e0000 */
[----:B------:R-:W-:Y:S01]  /*12740*/  R2UR UR38, R4 ;  /* 0x00000000042672ca */ /* 0x000fe200000e0000 */
[----:B------:R-:W-:Y:S02]  /*12750*/  WARPGROUP.DEPBAR.LE gsb0, 0x0 ;  /* 0x00008000000079c5 */ /* 0x000fe40000010000 */
[----:B------:R-:W-:-:S06]  /*12760*/  WARPGROUP.ARRIVE ;  /* 0x00000000000079c5 */ /* 0x000fcc0000000000 */
[----:B------:R-:W-:Y:S01]  /*12770*/  HGMMA.64x96x16.F32 R24, gdesc[UR40], R24, gsb0 ;  /* 0x01600000281879f0 */ /* 0x000fe20008000818 */
[----:B------:R2:W-:Y:S02]  /*12780*/  STL.64 [R1+0x8], R10 ;  /* 0x0000080a01007387 */ /* 0x0005e40000100a00 */
[----:B--2---:R-:W2:Y:S01]  /*12790*/  @P2 LDC R11, c[0x0][0x44c] ;  /* 0x00011300ff0b2b82 */ /* 0x004ea20000000800 */
[----:B------:R-:W-:Y:S02]  /*127a0*/  WARPGROUP.DEPBAR.LE gsb0, 0x0 ;  /* 0x00008000000079c5 */ /* 0x000fe40000010000 */
[----:B------:R-:W-:-:S06]  /*127b0*/  WARPGROUP.ARRIVE ;  /* 0x00000000000079c5 */ /* 0x000fcc0000000000 */
[----:B------:R-:W-:Y:S01]  /*127c0*/  HGMMA.64x96x16.F32 R24, gdesc[UR36], R24, gsb0 ;  /* 0x01600000241879f0 */ /* 0x000fe20008000818 */
[----:B------:R-:W-:-:S04]  /*127d0*/  IMAD.IADD R10, R212, 0x1, R208 ;  /* 0x00000001d40a7824 */ /* 0x000fc800078e02d0 */
[----:B--2---:R-:W-:Y:S01]  /*127e0*/  @P2 IMAD.HI.U32 R11, R10, R11, RZ ;  /* 0x0000000b0a0b2227 */ /* 0x004fe200078e00ff */
[----:B----4-:R-:W-:-:S04]  /*127f0*/  LOP3.LUT R76, R76, 0xffdfffff, RZ, 0xc0, !PT ;  /* 0xffdfffff4c4c7812 */ /* 0x010fc800078ec0ff */
[----:B------:R-:W-:-:S04]  /*12800*/  @P2 LOP3.LUT R76, R76, 0x200000, RZ, 0xfc, !PT ;  /* 0x002000004c4c2812 */ /* 0x000fc800078efcff */
[----:B------:R-:W-:Y:S01]  /*12810*/  LOP3.LUT R76, R76, 0xffefffff, RZ, 0xc0, !PT ;  /* 0xffefffff4c4c7812 */ /* 0x000fe200078ec0ff */
[----:B01----:R-:W-:-:S05]  /*12820*/  @!P1 VIADD R74, R74, 0x30840 ;  /* 0x000308404a4a9836 */ /* 0x003fca0000000000 */
[----:B------:R-:W-:Y:S01]  /*12830*/  @!P1 PRMT R74, RZ, 0x654, R74 ;  /* 0x00000654ff4a9816 */ /* 0x000fe2000000004a */
[----:B------:R-:W-:Y:S02]  /*12840*/  WARPGROUP.DEPBAR.LE gsb0, 0x0 ;  /* 0x00008000000079c5 */ /* 0x000fe40000010000 */
[----:B------:R-:W-:Y:S01]  /*12850*/  FMUL.FTZ R4, R24, UR4 ;  /* 0x0000000418047c20 */ /* 0x000fe20008410000 */
[----:B------:R0:W-:Y:S01]  /*12860*/  @!P1 SYNCS.ARRIVE.TRANS64.RED.A1T0 RZ, [R74+URZ], RZ ;  /* 0x000000ff4aff99a7 */ /* 0x0001e2000810043f */
[----:B------:R-:W1:Y:S01]  /*12870*/  @P2 LDC R24, c[0x0][0x450] ;  /* 0x00011400ff182b82 */ /* 0x000e620000000800 */
[----:B------:R-:W-:Y:S01]  /*12880*/  FMUL.FTZ R93, R40, UR4 ;  /* 0x00000004285d7c20 */ /* 0x000fe20008410000 */
[----:B------:R-:W-:Y:S01]  /*12890*/  IMAD.MOV.U32 R40, RZ, RZ, R10 ;  /* 0x000000ffff287224 */ /* 0x000fe200078e000a */
[----:B-1----:R-:W-:-:S05]  /*128a0*/  @P2 SHF.R.U32.HI R40, RZ, R24, R11 ;  /* 0x00000018ff282219 */ /* 0x002fca000001160b */
[----:B------:R-:W1:Y:S01]  /*128b0*/  LDC.64 R10, c[0x0][0x9e0] ;  /* 0x00027800ff0a7b82 */ /* 0x000e620000000a00 */
        /* <DEDUP_REMOVED lines=21> */
[----:B-1----:R-:W-:Y:S01]  /*12a10*/  ISETP.GE.AND P2, PT, R11, 0x1, PT ;  /* 0x000000010b00780c */ /* 0x002fe20003f46270 */
        /* <DEDUP_REMOVED lines=25> */
[----:B------:R-:W-:-:S02]  /*12bb0*/  ULDC UR4, c[0x0][0x9dc] ;  /* 0x0002770000047ab9 */ /* 0x000fc40000000800 */
[----:B------:R-:W-:Y:S01]  /*12bc0*/  ULOP3.LUT UR5, URZ, UR4, URZ, 0x33, !UPT ;  /* 0x000000043f057292 */ /* 0x000fe2000f8e333f */
[----:B------:R1:W2:Y:S01]  /*12bd0*/  MUFU.TANH R41, R56 ;  /* 0x0000003800297308 */ /* 0x0002a20000002400 */
[----:B------:R-:W-:Y:S01]  /*12be0*/  @P2 LOP3.LUT R76, R76, 0x100000, RZ, 0xfc, !PT ;  /* 0x001000004c4c2812 */ /* 0x000fe200078efcff */
[----:B------:R-:W-:-:S03]  /*12bf0*/  IMAD.MOV.U32 R38, RZ, RZ, -0x60 ;  /* 0xffffffa0ff267424 */ /* 0x000fc600078e00ff */
[----:B------:R-:W-:Y:S01]  /*12c00*/  IMAD.U32 R33, RZ, RZ, UR5 ;  /* 0x00000005ff217e24 */ /* 0x000fe2000f8e00ff */
[----:B-1----:R-:W1:Y:S01]  /*12c10*/  SHFL.IDX PT, R56, R40, RZ, 0x1c1f ;  /* 0x001c1fff28387589 */ /* 0x002e6200000e0000 */
[----:B------:R-:W-:-:S03]  /*12c20*/  IMAD R38, R151, R38, 0x61 ;  /* 0x0000006197267424 */ /* 0x000fc600078e0226 */
[----:B------:R0:W-:Y:S04]  /*12c30*/  STL [R1+0x4], R33 ;  /* 0x0000042101007387 */ /* 0x0001e80000100800 */
[----:B------:R0:W-:Y:S01]  /*12c40*/  STL [R1], R76 ;  /* 0x0000004c01007387 */ /* 0x0001e20000100800 */
[----:B------:R-:W-:Y:S02]  /*12c50*/  IMAD R28, R151, -0x60, R195 ;  /* 0xffffffa0971c7824 */ /* 0x000fe400078e02c3 */
[----:B------:R-:W-:Y:S01]  /*12c60*/  IMAD R42, R211, -0x2, R38 ;  /* 0xfffffffed32a7824 */ /* 0x000fe200078e0226 */
[----:B------:R-:W3:Y:S02]  /*12c70*/  MUFU.TANH R4, R4 ;  /* 0x0000000400047308 */ /* 0x000ee40000002400 */
[----:B------:R-:W-:-:S02]  /*12c80*/  IADD3 R28, R28, 0x60, RZ ;  /* 0x000000601c1c7810 */ /* 0x000fc40007ffe0ff */
[----:B------:R-:W-:-:S04]  /*12c90*/  IADD3 R29, -R193, R42, R195 ;  /* 0x0000002ac11d7210 */ /* 0x000fc80007ffe1c3 */
[----:B------:R-:W4:Y:S01]  /*12ca0*/  MUFU.TANH R5, R5 ;  /* 0x0000000500057308 */ /* 0x000f220000002400 */
[----:B------:R-:W-:-:S07]  /*12cb0*/  IMAD R46, R211, -0x2, R28 ;  /* 0xfffffffed32e7824 */ /* 0x000fce00078e021c */
[----:B------:R-:W0:Y:S01]  /*12cc0*/  MUFU.TANH R0, R0 ;  /* 0x0000000000007308 */ /* 0x000e220000002400 */
[----:B------:R-:W-:-:S07]  /*12cd0*/  VIADD R50, R29, UR5 ;  /* 0x000000051d327c36 */ /* 0x000fce0008000000 */
        /* <DEDUP_REMOVED lines=44> */
[----:B------:R-:W-:Y:S01]  /*12fa0*/  VIADD R54, R42, 0xffffffff ;  /* 0xffffffff2a367836 */ /* 0x000fe20000000000 */
[----:B-1----:R-:W-:-:S06]  /*12fb0*/  IADD3 R42, R50, R56, RZ ;  /* 0x00000038322a7210 */ /* 0x002fcc0007ffe0ff */
[----:B------:R1:W0:Y:S02]  /*12fc0*/  MUFU.TANH R43, R53 ;  /* 0x00000035002b7308 */ /* 0x0002240000002400 */
[----:B-1----:R-:W-:Y:S01]  /*12fd0*/  VIADD R53, R38, 0xffffffff ;  /* 0xffffffff26357836 */ /* 0x002fe20000000000 */
[----:B------:R-:W-:Y:S01]  /*12fe0*/  VIADDMNMX R38, R56, R47, R46, PT ;  /* 0x0000002f38267246 */ /* 0x000fe2000380012e */
[----:B--234-:R-:W-:Y:S06]  /*12ff0*/  @!P2 BRA `(.L_x_5310) ;  /* 0x00000000004ca947 */ /* 0x01cfec0003800000 */
[----:B0-----:R-:W-:Y:S01]  /*13000*/  IADD3 R33, -R193, R195, R56 ;  /* 0x000000c3c1217210 */ /* 0x001fe20007ffe138 */
        /* <DEDUP_REMOVED lines=10> */
.L_x_5312:
[----:B------:R-:W-:-:S13]  /*130b0*/  ISETP.NE.AND P2, PT, R11, 0x1, PT ;  /* 0x000000010b00780c */ /* 0x000fda0003f45270 */
[----:B------:R-:W0:Y:S02]  /*130c0*/  @P2 LDC.64 R28, c[0x0][0x9e8] ;  /* 0x00027a00ff1c2b82 */ /* 0x000e240000000a00 */
[----:B0-----:R-:W-:-:S05]  /*130d0*/  @P2 IMAD.HI.U32 R28, R33, R28, RZ ;  /* 0x0000001c211c2227 */ /* 0x001fca00078e00ff */
[----:B------:R-:W-:-:S07]  /*130e0*/  @P2 SHF.R.U32.HI R33, RZ, R29, R28 ;  /* 0x0000001dff212219 */ /* 0x000fce000001161c */
.L_x_5313:
[----:B------:R-:W-:Y:S05]  /*130f0*/  BSYNC B0 ;  /* 0x0000000000007941 */ /* 0x000fea0003800000 */
.L_x_5311:
[----:B------:R-:W-:-:S05]  /*13100*/  IMAD R33, R33, R11, R54 ;  /* 0x0000000b21217224 */ /* 0x000fca00078e0236 */
[----:B------:R-:W-:Y:S02]  /*13110*/  VIMNMX R42, R42, R33, !PT ;  /* 0x000000212a2a7248 */ /* 0x000fe40007fe0100 */
[----:B------:R-:W-:-:S07]  /*13120*/  VIADDMNMX R38, R33, R11, R38, PT ;  /* 0x0000000b21267246 */ /* 0x000fce0003800126 */
.L_x_5310:
[C---:B------:R-:W-:Y:S01]  /*13130*/  ISETP.GE.AND P2, PT, R53.reuse, 0x2, PT ;  /* 0x000000023500780c */ /* 0x040fe20003f46270 */
[----:B------:R-:W1:Y:S01]  /*13140*/  SHFL.IDX PT, R40, R40, 0x1, 0x1c1f ;  /* 0x003c1f0028287f89 */ /* 0x000e6200000e0000 */
[C---:B------:R-:W-:Y:S02]  /*13150*/  ISETP.GE.AND P6, PT, R53.reuse, 0x9, PT ;  /* 0x000000093500780c */ /* 0x040fe40003fc6270 */
[----:B------:R-:W-:Y:S02]  /*13160*/  ISETP.GT.AND P3, PT, R42, 0x1, !P2 ;  /* 0x000000012a00780c */ /* 0x000fe40005764270 */
[----:B------:R-:W-:Y:S02]  /*13170*/  ISETP.GE.AND P4, PT, R53, 0xa, PT ;  /* 0x0000000a3500780c */ /* 0x000fe40003f86270 */
[----:B------:R-:W-:Y:S02]  /*13180*/  ISETP.LT.OR P3, PT, R38, 0x2, P3 ;  /* 0x000000022600780c */ /* 0x000fe40001f61670 */
[----:B------:R-:W-:-:S02]  /*13190*/  P2R R56, PR, RZ, 0x10 ;  /* 0x00000010ff387803 */ /* 0x000fc40000000000 */
[----:B------:R-:W-:Y:S02]  /*131a0*/  FSEL R85, R5, -INF , !P3 ;  /* 0xff80000005557808 */ /* 0x000fe40005800000 */
[----:B------:R-:W-:-:S04]  /*131b0*/  ISETP.GT.AND P3, PT, R42, 0x8, !P6 ;  /* 0x000000082a00780c */ /* 0x000fc80007764270 */
[----:B------:R-:W-:-:S04]  /*131c0*/  ISETP.LT.OR P3, PT, R38, 0x9, P3 ;  /* 0x000000092600780c */ /* 0x000fc80001f61670 */
[----:B0-----:R-:W-:Y:S02]  /*131d0*/  FSEL R101, R27, -INF , !P3 ;  /* 0xff8000001b657808 */ /* 0x001fe40005800000 */
[----:B------:R-:W-:Y:S02]  /*131e0*/  ISETP.GT.AND P3, PT, R42, 0x9, !P4 ;  /* 0x000000092a00780c */ /* 0x000fe40006764270 */
[----:B------:R-:W-:Y:S02]  /*131f0*/  ISETP.GE.AND P4, PT, R53, 0x11, PT ;  /* 0x000000113500780c */ /* 0x000fe40003f86270 */
[----:B------:R-:W-:Y:S02]  /*13200*/  ISETP.LT.OR P3, PT, R38, 0xa, P3 ;  /* 0x0000000a2600780c */ /* 0x000fe40001f61670 */
[----:B------:R-:W-:Y:S02]  /*13210*/  P2R R57, PR, RZ, 0x10 ;  /* 0x00000010ff397803 */ /* 0x000fe40000000000 */
[----:B------:R-:W-:-:S02]  /*13220*/  FSEL R87, R72, -INF , !P3 ;  /* 0xff80000048577808 */ /* 0x000fc40005800000 */
[----:B------:R-:W-:Y:S02]  /*13230*/  ISETP.GT.AND P3, PT, R42, 0x10, !P4 ;  /* 0x000000102a00780c */ /* 0x000fe40006764270 */
[----:B------:R-:W-:Y:S02]  /*13240*/  ISETP.GE.AND P4, PT, R53, 0x12, PT ;  /* 0x000000123500780c */ /* 0x000fe40003f86270 */
[----:B------:R-:W-:Y:S02]  /*13250*/  ISETP.LT.OR P3, PT, R38, 0x11, P3 ;  /* 0x000000112600780c */ /* 0x000fe40001f61670 */
[----:B------:R-:W-:Y:S02]  /*13260*/  P2R R58, PR, RZ, 0x10 ;  /* 0x00000010ff3a7803 */ /* 0x000fe40000000000 */
[----:B------:R-:W-:Y:S02]  /*13270*/  FSEL R99, R31, -INF , !P3 ;  /* 0xff8000001f637808 */ /* 0x000fe40005800000 */
[----:B------:R-:W-:-:S02]  /*13280*/  ISETP.GT.AND P3, PT, R42, 0x11, !P4 ;  /* 0x000000112a00780c */ /* 0x000fc40006764270 */
[----:B------:R-:W-:Y:S02]  /*13290*/  ISETP.GE.AND P4, PT, R53, 0x19, PT ;  /* 0x000000193500780c */ /* 0x000fe40003f86270 */
[----:B------:R-:W-:Y:S02]  /*132a0*/  ISETP.LT.OR P3, PT, R38, 0x12, P3 ;  /* 0x000000122600780c */ /* 0x000fe40001f61670 */
[----:B------:R-:W-:Y:S02]  /*132b0*/  P2R R59, PR, RZ, 0x10 ;  /* 0x00000010ff3b7803 */ /* 0x000fe40000000000 */
[----:B------:R-:W-:Y:S02]  /*132c0*/  FSEL R89, R89, -INF , !P3 ;  /* 0xff80000059597808 */ /* 0x000fe40005800000 */
[----:B------:R-:W-:Y:S02]  /*132d0*/  ISETP.GT.AND P3, PT, R42, 0x18, !P4 ;  /* 0x000000182a00780c */ /* 0x000fe40006764270 */
[----:B------:R-:W-:-:S02]  /*132e0*/  ISETP.GE.AND P4, PT, R53, 0x1a, PT ;  /* 0x0000001a3500780c */ /* 0x000fc40003f86270 */
[----:B------:R-:W-:Y:S02]  /*132f0*/  ISETP.LT.OR P3, PT, R38, 0x19, P3 ;  /* 0x000000192600780c */ /* 0x000fe40001f61670 */
[----:B------:R-:W-:Y:S02]  /*13300*/  P2R R60, PR, RZ, 0x10 ;  /* 0x00000010ff3c7803 */ /* 0x000fe40000000000 */
[----:B------:R-:W-:Y:S02]  /*13310*/  FSEL R97, R97, -INF , !P3 ;  /* 0xff80000061617808 */ /* 0x000fe40005800000 */
[----:B------:R-:W-:Y:S02]  /*13320*/  ISETP.GT.AND P3, PT, R42, 0x19, !P4 ;  /* 0x000000192a00780c */ /* 0x000fe40006764270 */
[----:B------:R-:W-:Y:S02]  /*13330*/  ISETP.GE.AND P4, PT, R53, 0x21, PT ;  /* 0x000000213500780c */ /* 0x000fe40003f86270 */
[----:B------:R-:W-:-:S02]  /*13340*/  ISETP.LT.OR P3, PT, R38, 0x1a, P3 ;  /* 0x0000001a2600780c */ /* 0x000fc40001f61670 */
[----:B------:R-:W-:Y:S02]  /*13350*/  P2R R62, PR, RZ, 0x10 ;  /* 0x00000010ff3e7803 */ /* 0x000fe40000000000 */
[----:B------:R-:W-:Y:S02]  /*13360*/  FSEL R91, R91, -INF , !P3 ;  /* 0xff8000005b5b7808 */ /* 0x000fe40005800000 */
[----:B------:R-:W-:Y:S02]  /*13370*/  ISETP.GT.AND P3, PT, R42, 0x20, !P4 ;  /* 0x000000202a00780c */ /* 0x000fe40006764270 */
[----:B------:R-:W-:Y:S02]  /*13380*/  ISETP.GE.AND P4, PT, R53, 0x22, PT ;  /* 0x000000223500780c */ /* 0x000fe40003f86270 */
[----:B------:R-:W-:Y:S02]  /*13390*/  ISETP.LT.OR P3, PT, R38, 0x21, P3 ;  /* 0x000000212600780c */ /* 0x000fe40001f61670 */
[----:B------:R-:W-:-:S02]  /*133a0*/  P2R R63, PR, RZ, 0x10 ;  /* 0x00000010ff3f7803 */ /* 0x000fc40000000000 */
[----:B------:R-:W-:Y:S02]  /*133b0*/  FSEL R93, R93, -INF , !P3 ;  /* 0xff8000005d5d7808 */ /* 0x000fe40005800000 */
        /* <DEDUP_REMOVED lines=8> */
[----:B-1----:R-:W-:Y:S02]  /*13440*/  VIADDMNMX R28, R40, R47, R46, PT ;  /* 0x0000002f281c7246 */ /* 0x002fe4000380012e */
        /* <DEDUP_REMOVED lines=60> */
[----:B------:R-:W-:-:S04]  /*13810*/  ISETP.GT.AND P5, PT, R42, RZ, !P4 ;  /* 0x000000ff2a00720c */ /* 0x000fc800067a4270 */
[----:B------:R-:W-:-:S04]  /*13820*/  ISETP.LT.OR P5, PT, R38, 0x1, P5 ;  /* 0x000000012600780c */ /* 0x000fc80002fa1670 */
[----:B------:R-:W-:Y:S02]  /*13830*/  FSEL R103, R4, -INF , !P5 ;  /* 0xff80000004677808 */ /* 0x000fe40006800000 */
[----:B------:R-:W-:-:S04]  /*13840*/  ISETP.GE.AND P5, PT, R53, 0x5a, PT ;  /* 0x0000005a3500780c */ /* 0x000fc80003fa6270 */
[----:B------:R-:W-:Y:S02]  /*13850*/  P2R R68, PR, RZ, 0x20 ;  /* 0x00000020ff447803 */ /* 0x000fe40000000000 */
[----:B------:R-:W-:-:S04]  /*13860*/  ISETP.GT.AND P5, PT, R42, 0x59, !P5 ;  /* 0x000000592a00780c */ /* 0x000fc80006fa4270 */
[----:B------:R-:W-:Y:S01]  /*13870*/  ISETP.LT.OR P5, PT, R38, 0x5a, P5 ;  /* 0x0000005a2600780c */ /* 0x000fe20002fa1670 */
[----:B------:R-:W-:-:S03]  /*13880*/  IMAD.IADD R38, R50, 0x1, R40 ;  /* 0x0000000132267824 */ /* 0x000fc600078e0228 */
[----:B------:R-:W-:Y:S02]  /*13890*/  FSEL R29, R69, -INF , !P5 ;  /* 0xff800000451d7808 */ /* 0x000fe40006800000 */
[----:B------:R-:W-:-:S13]  /*138a0*/  ISETP.GE.AND P5, PT, R11, 0x1, PT ;  /* 0x000000010b00780c */ /* 0x000fda0003fa6270 */
[----:B------:R-:W-:Y:S05]  /*138b0*/  @!P5 BRA `(.L_x_5314) ;  /* 0x00000000004cd947 */ /* 0x000fea0003800000 */
        /* <DEDUP_REMOVED lines=11> */
.L_x_5316:
[----:B------:R-:W-:-:S13]  /*13970*/  ISETP.NE.AND P5, PT, R11, 0x1, PT ;  /* 0x000000010b00780c */ /* 0x000fda0003fa5270 */
[----:B------:R-:W0:Y:S02]  /*13980*/  @P5 LDC.64 R4, c[0x0][0x9e8] ;  /* 0x00027a00ff045b82 */ /* 0x000e240000000a00 */
[----:B0-----:R-:W-:-:S05]  /*13990*/  @P5 IMAD.HI.U32 R4, R40, R4, RZ ;  /* 0x0000000428045227 */ /* 0x001fca00078e00ff */
[----:B------:R-:W-:-:S07]  /*139a0*/  @P5 SHF.R.U32.HI R40, RZ, R5, R4 ;  /* 0x00000005ff285219 */ /* 0x000fce0000011604 */
.L_x_5317:
[----:B------:R-:W-:Y:S05]  /*139b0*/  BSYNC B0 ;  /* 0x0000000000007941 */ /* 0x000fea0003800000 */
.L_x_5315:
[----:B------:R-:W-:-:S05]  /*139c0*/  IMAD R5, R40, R11, R54 ;  /* 0x0000000b28057224 */ /* 0x000fca00078e0236 */
[----:B------:R-:W-:Y:S02]  /*139d0*/  VIMNMX R38, R38, R5, !PT ;  /* 0x0000000526267248 */ /* 0x000fe40007fe0100 */
[----:B------:R-:W-:-:S07]  /*139e0*/  VIADDMNMX R28, R5, R11, R28, PT ;  /* 0x0000000b051c7246 */ /* 0x000fce000380011c */
.L_x_5314:
[C---:B------:R-:W-:Y:S01]  /*139f0*/  ISETP.GT.AND P2, PT, R38.reuse, 0x1, !P2 ;  /* 0x000000012600780c */ /* 0x040fe20005744270 */
[----:B------:R-:W-:Y:S01]  /*13a00*/  ULDC UR4, c[0x0][0x988] ;  /* 0x0002620000047ab9 */ /* 0x000fe20000000800 */
[----:B------:R-:W-:Y:S02]  /*13a10*/  ISETP.GT.AND P4, PT, R38, RZ, !P4 ;  /* 0x000000ff2600720c */ /* 0x000fe40006784270 */
[C---:B------:R-:W-:Y:S02]  /*13a20*/  ISETP.LT.OR P2, PT, R28.reuse, 0x2, P2 ;  /* 0x000000021c00780c */ /* 0x040fe40001741670 */
[----:B------:R-:W-:Y:S02]  /*13a30*/  ISETP.LT.OR P4, PT, R28, 0x1, P4 ;  /* 0x000000011c00780c */ /* 0x000fe40002781670 */
[----:B------:R-:W-:Y:S02]  /*13a40*/  FSEL R47, R3, -INF , !P2 ;  /* 0xff800000032f7808 */ /* 0x000fe40005000000 */
[----:B------:R-:W-:-:S02]  /*13a50*/  ISETP.NE.AND P2, PT, R56, RZ, PT ;  /* 0x000000ff3800720c */ /* 0x000fc40003f45270 */
[----:B------:R-:W-:Y:S02]  /*13a60*/  FSEL R4, R0, -INF , !P4 ;  /* 0xff80000000047808 */ /* 0x000fe40006000000 */
[----:B------:R-:W-:Y:S02]  /*13a70*/  ISETP.GT.AND P2, PT, R38, 0x9, !P2 ;  /* 0x000000092600780c */ /* 0x000fe40005744270 */
[----:B------:R-:W-:Y:S02]  /*13a80*/  FMNMX.FTZ R0, R103, R85, !PT ;  /* 0x0000005567007209 */ /* 0x000fe40007810000 */
[----:B------:R-:W-:Y:S02]  /*13a90*/  ISETP.LT.OR P2, PT, R28, 0xa, P2 ;  /* 0x0000000a1c00780c */ /* 0x000fe40001741670 */
[----:B------:R-:W-:Y:S02]  /*13aa0*/  FMNMX.FTZ R0, R101, R0, !PT ;  /* 0x0000000065007209 */ /* 0x000fe40007810000 */
[----:B------:R-:W-:-:S02]  /*13ab0*/  FSEL R7, R7, -INF , !P2 ;  /* 0xff80000007077808 */ /* 0x000fc40005000000 */
[----:B------:R-:W-:Y:S02]  /*13ac0*/  ISETP.NE.AND P2, PT, R57, RZ, PT ;  /* 0x000000ff3900720c */ /* 0x000fe40003f45270 */
[C---:B------:R-:W-:Y:S02]  /*13ad0*/  ISETP.GT.AND P6, PT, R38.reuse, 0x8, !P6 ;  /* 0x000000082600780c */ /* 0x040fe400077c4270 */
[----:B------:R-:W-:Y:S02]  /*13ae0*/  ISETP.GT.AND P2, PT, R38, 0x10, !P2 ;  /* 0x000000102600780c */ /* 0x000fe40005744270 */
[----:B------:R-:W-:Y:S02]  /*13af0*/  FMNMX.FTZ R0, R87, R0, !PT ;  /* 0x0000000057007209 */ /* 0x000fe40007810000 */
[C---:B------:R-:W-:Y:S02]  /*13b00*/  ISETP.LT.OR P2, PT, R28.reuse, 0x11, P2 ;  /* 0x000000111c00780c */ /* 0x040fe40001741670 */
[----:B------:R-:W-:-:S02]  /*13b10*/  ISETP.LT.OR P6, PT, R28, 0x9, P6 ;  /* 0x000000091c00780c */ /* 0x000fc400037c1670 */
[----:B------:R-:W-:Y:S02]  /*13b20*/  FSEL R9, R9, -INF , !P2 ;  /* 0xff80000009097808 */ /* 0x000fe40005000000 */
[----:B------:R-:W-:Y:S02]  /*13b30*/  ISETP.NE.AND P2, PT, R58, RZ, PT ;  /* 0x000000ff3a00720c */ /* 0x000fe40003f45270 */
[----:B------:R-:W-:Y:S02]  /*13b40*/  FMNMX.FTZ R0, R99, R0, !PT ;  /* 0x0000000063007209 */ /* 0x000fe40007810000 */
[----:B------:R-:W-:Y:S02]  /*13b50*/  ISETP.GT.AND P2, PT, R38, 0x11, !P2 ;  /* 0x000000112600780c */ /* 0x000fe40005744270 */
[----:B------:R-:W-:Y:S01]  /*13b60*/  FSEL R5, R6, -INF , !P6 ;  /* 0xff80000006057808 */ /* 0x000fe20007000000 */
[----:B------:R-:W-:Y:S01]  /*13b70*/  IMAD.U32 R6, RZ, RZ, UR4 ;  /* 0x00000004ff067e24 */ /* 0x000fe2000f8e00ff */
[----:B------:R-:W-:-:S02]  /*13b80*/  ISETP.LT.OR P2, PT, R28, 0x12, P2 ;  /* 0x000000121c00780c */ /* 0x000fc40001741670 */
[----:B------:R-:W-:Y:S02]  /*13b90*/  ISETP.NE.AND P6, PT, R60, RZ, PT ;  /* 0x000000ff3c00720c */ /* 0x000fe40003fc5270 */
[----:B------:R-:W-:Y:S02]  /*13ba0*/  FSEL R53, R12, -INF , !P2 ;  /* 0xff8000000c357808 */ /* 0x000fe40005000000 */
[----:B------:R-:W-:Y:S02]  /*13bb0*/  ISETP.NE.AND P2, PT, R59, RZ, PT ;  /* 0x000000ff3b00720c */ /* 0x000fe40003f45270 */
[----:B------:R-:W-:Y:S02]  /*13bc0*/  FMNMX.FTZ R0, R89, R0, !PT ;  /* 0x0000000059007209 */ /* 0x000fe40007810000 */
[----:B------:R-:W-:Y:S02]  /*13bd0*/  ISETP.GT.AND P2, PT, R38, 0x18, !P2 ;  /* 0x000000182600780c */ /* 0x000fe40005744270 */
[----:B------:R-:W-:-:S02]  /*13be0*/  FMNMX.FTZ R0, R97, R0, !PT ;  /* 0x0000000061007209 */ /* 0x000fc40007810000 */
[----:B------:R-:W-:Y:S02]  /*13bf0*/  ISETP.LT.OR P2, PT, R28, 0x19, P2 ;  /* 0x000000191c00780c */ /* 0x000fe40001741670 */
[----:B------:R-:W-:Y:S02]  /*13c00*/  ISETP.NE.AND P5, PT, R62, RZ, PT ;  /* 0x000000ff3e00720c */ /* 0x000fe40003fa5270 */
        /* <DEDUP_REMOVED lines=41> */
[----:B------:R-:W-:Y:S01]  /*13ea0*/  ISETP.NE.AND P6, PT, R71, RZ, PT ;  /* 0x000000ff4700720c */ /* 0x000fe20003fc5270 */
[----:B------:R-:W0:Y:S01]  /*13eb0*/  SHFL.BFLY PT, R3, R0, 0x2, 0x1f ;  /* 0x0c401f0000037f89 */ /* 0x000e2200000e0000 */
[----:B------:R-:W-:Y:S02]  /*13ec0*/  ISETP.GT.AND P2, PT, R38, 0x31, !P2 ;  /* 0x000000312600780c */ /* 0x000fe40005744270 */
[----:B------:R-:W-:Y:S02]  /*13ed0*/  ISETP.NE.AND P5, PT, R76, RZ, PT ;  /* 0x000000ff4c00720c */ /* 0x000fe40003fa5270 */
[----:B------:R-:W-:Y:S02]  /*13ee0*/  ISETP.LT.OR P2, PT, R28, 0x32, P2 ;  /* 0x000000321c00780c */ /* 0x000fe40001741670 */
[----:B------:R-:W-:-:S02]  /*13ef0*/  ISETP.GT.AND P3, PT, R38, 0x58, !P3 ;  /* 0x000000582600780c */ /* 0x000fc40005f64270 */
[----:B------:R-:W-:Y:S02]  /*13f00*/  FSEL R69, R34, -INF , !P2 ;  /* 0xff80000022457808 */ /* 0x000fe40005000000 */
[----:B------:R-:W-:Y:S02]  /*13f10*/  ISETP.NE.AND P2, PT, R70, RZ, PT ;  /* 0x000000ff4600720c */ /* 0x000fe40003f45270 */
[----:B------:R-:W-:Y:S02]  /*13f20*/  ISETP.LT.OR P3, PT, R28, 0x59, P3 ;  /* 0x000000591c00780c */ /* 0x000fe40001f61670 */
[----:B------:R-:W-:-:S04]  /*13f30*/  ISETP.GT.AND P2, PT, R38, 0x38, !P2 ;  /* 0x000000382600780c */ /* 0x000fc80005744270 */
[----:B------:R-:W-:-:S04]  /*13f40*/  ISETP.LT.OR P2, PT, R28, 0x39, P2 ;  /* 0x000000391c00780c */ /* 0x000fc80001741670 */
[----:B------:R-:W-:Y:S02]  /*13f50*/  FSEL R71, R36, -INF , !P2 ;  /* 0xff80000024477808 */ /* 0x000fe40005000000 */
[----:B------:R-:W-:Y:S02]  /*13f60*/  ISETP.NE.AND P2, PT, R52, RZ, PT ;  /* 0x000000ff3400720c */ /* 0x000fe40003f45270 */
[----:B0-----:R-:W-:Y:S02]  /*13f70*/  FMNMX.FTZ R12, R0, R3, !PT ;  /* 0x00000003000c7209 */ /* 0x001fe40007810000 */
[----:B------:R-:W-:Y:S02]  /*13f80*/  FMNMX.FTZ R0, R4, R47, !PT ;  /* 0x0000002f04007209 */ /* 0x000fe40007810000 */
[----:B------:R-:W-:Y:S01]  /*13f90*/  ISETP.GT.AND P2, PT, R38, 0x39, !P2 ;  /* 0x000000392600780c */ /* 0x000fe20005744270 */
[----:B------:R-:W0:Y:S01]  /*13fa0*/  SHFL.BFLY PT, R3, R12, 0x1, 0x1f ;  /* 0x0c201f000c037f89 */ /* 0x000e2200000e0000 */
        /* <DEDUP_REMOVED lines=23> */
[----:B------:R-:W-:Y:S02]  /*14120*/  FMNMX.FTZ R0, R67, R0, !PT ;  /* 0x0000000043007209 */ /* 0x000fe40007810000 */
[----:B------:R-:W-:-:S02]  /*14130*/  ISETP.GT.AND P2, PT, R38, 0x49, !P5 ;  /* 0x000000492600780c */ /* 0x000fc40006f44270 */
[----:B0-----:R-:W-:Y:S02]  /*14140*/  FMNMX.FTZ R3, R12, R3, !PT ;  /* 0x000000030c037209 */ /* 0x001fe40007810000 */
[----:B------:R-:W-:Y:S02]  /*14150*/  FMNMX.FTZ R0, R69, R0, !PT ;  /* 0x0000000045007209 */ /* 0x000fe40007810000 */
[----:B------:R-:W-:Y:S01]  /*14160*/  ISETP.LT.OR P2, PT, R28, 0x4a, P2 ;  /* 0x0000004a1c00780c */ /* 0x000fe20001741670 */
[----:B------:R-:W-:Y:S01]  /*14170*/  FMUL.FTZ R14, R3, R6 ;  /* 0x00000006030e7220 */ /* 0x000fe20000410000 */
[----:B------:R-:W-:Y:S02]  /*14180*/  FMNMX.FTZ R0, R71, R0, !PT ;  /* 0x0000000047007209 */ /* 0x000fe40007810000 */
[----:B------:R-:W-:Y:S02]  /*14190*/  FSEL R81, R81, -INF , !P2 ;  /* 0xff80000051517808 */ /* 0x000fe40005000000 */
[----:B------:R-:W-:-:S02]  /*141a0*/  FSETP.NEU.FTZ.AND P2, PT, R3, -INF , PT ;  /* 0xff8000000300780b */ /* 0x000fc40003f5d000 */
[----:B------:R-:W-:Y:S02]  /*141b0*/  ISETP.NE.AND P5, PT, R78, RZ, PT ;  /* 0x000000ff4e00720c */ /* 0x000fe40003fa5270 */
[----:B------:R-:W-:Y:S02]  /*141c0*/  FMNMX.FTZ R0, R73, R0, !PT ;  /* 0x0000000049007209 */ /* 0x000fe40007810000 */
[----:B------:R-:W-:Y:S02]  /*141d0*/  FSEL R14, R14, RZ, P2 ;  /* 0x000000ff0e0e7208 */ /* 0x000fe40001000000 */
[----:B------:R-:W-:Y:S02]  /*141e0*/  ISETP.GT.AND P2, PT, R38, 0x50, !P5 ;  /* 0x000000502600780c */ /* 0x000fe40006f44270 */
[----:B------:R-:W-:Y:S01]  /*141f0*/  FMNMX.FTZ R0, R75, R0, !PT ;  /* 0x000000004b007209 */ /* 0x000fe20007810000 */
[-CC-:B------:R-:W-:Y:S01]  /*14200*/  FFMA.FTZ R180, R93, R6.reuse, -R14.reuse ;  /* 0x000000065db47223 */ /* 0x180fe2000001080e */
[----:B------:R-:W-:Y:S01]  /*14210*/  ISETP.LT.OR P2, PT, R28, 0x51, P2 ;  /* 0x000000511c00780c */ /* 0x000fe20001741670 */
[-CC-:B------:R-:W-:Y:S01]  /*14220*/  FFMA.FTZ R186, R97, R6.reuse, -R14.reuse ;  /* 0x0000000661ba7223 */ /* 0x180fe2000001080e */
[----:B------:R-:W-:Y:S01]  /*14230*/  ISETP.NE.AND P6, PT, R64, RZ, PT ;  /* 0x000000ff4000720c */ /* 0x000fe20003fc5270 */
[--C-:B------:R-:W-:Y:S01]  /*14240*/  FFMA.FTZ R188, R103, R6, -R14.reuse ;  /* 0x0000000667bc7223 */ /* 0x100fe2000001080e */
[----:B------:R-:W-:Y:S01]  /*14250*/  FMNMX.FTZ R0, R77, R0, !PT ;  /* 0x000000004d007209 */ /* 0x000fe20007810000 */
[-CC-:B------:R-:W-:Y:S01]  /*14260*/  FFMA.FTZ R85, R85, R6.reuse, -R14.reuse ;  /* 0x0000000655557223 */ /* 0x180fe2000001080e */
[----:B------:R-:W-:Y:S01]  /*14270*/  FSEL R83, R83, -INF , !P2 ;  /* 0xff80000053537808 */ /* 0x000fe20005000000 */
[--C-:B------:R-:W-:Y:S01]  /*14280*/  FFMA.FTZ R190, R101, R6, -R14.reuse ;  /* 0x0000000665be7223 */ /* 0x100fe2000001080e */
[----:B------:R-:W-:Y:S01]  /*14290*/  ISETP.GT.AND P2, PT, R38, 0x51, !P6 ;  /* 0x000000512600780c */ /* 0x000fe20007744270 */
[----:B------:R-:W-:Y:S01]  /*142a0*/  MUFU.EX2 R188, R188 ;  /* 0x000000bc00bc7308 */ /* 0x000fe20000000800 */
[----:B------:R-:W-:Y:S01]  /*142b0*/  FMNMX.FTZ R0, R79, R0, !PT ;  /* 0x000000004f007209 */ /* 0x000fe20007810000 */
[-CC-:B------:R-:W-:Y:S01]  /*142c0*/  FFMA.FTZ R87, R87, R6.reuse, -R14.reuse ;  /* 0x0000000657577223 */ /* 0x180fe2000001080e */
[----:B------:R-:W-:Y:S01]  /*142d0*/  ISETP.NE.AND P5, PT, R68, RZ, PT ;  /* 0x000000ff4400720c */ /* 0x000fe20003fa5270 */
[-CC-:B------:R-:W-:Y:S01]  /*142e0*/  FFMA.FTZ R184, R99, R6.reuse, -R14.reuse ;  /* 0x0000000663b87223 */ /* 0x180fe2000001080e */
[----:B------:R-:W-:Y:S01]  /*142f0*/  ISETP.LT.OR P2, PT, R28, 0x52, P2 ;  /* 0x000000521c00780c */ /* 0x000fe20001741670 */
[--C-:B------:R-:W-:Y:S01]  /*14300*/  FFMA.FTZ R89, R89, R6, -R14.reuse ;  /* 0x0000000659597223 */ /* 0x100fe2000001080e */
[----:B------:R-:W-:Y:S01]  /*14310*/  FMNMX.FTZ R0, R81, R0, !PT ;  /* 0x0000000051007209 */ /* 0x000fe20007810000 */
[----:B------:R-:W0:Y:S01]  /*14320*/  MUFU.EX2 R85, R85 ;  /* 0x0000005500557308 */ /* 0x000e220000000800 */
[----:B------:R-:W-:Y:S01]  /*14330*/  ISETP.GT.AND P4, PT, R38, 0x59, !P5 ;  /* 0x000000592600780c */ /* 0x000fe20006f84270 */
[-CC-:B------:R-:W-:Y:S01]  /*14340*/  FFMA.FTZ R170, R27, R6.reuse, -R14.reuse ;  /* 0x000000061baa7223 */ /* 0x180fe2000001080e */
[----:B------:R-:W-:Y:S01]  /*14350*/  FSEL R93, R21, -INF , !P2 ;  /* 0xff800000155d7808 */ /* 0x000fe20005000000 */
[--C-:B------:R-:W-:Y:S01]  /*14360*/  FFMA.FTZ R21, R95, R6, -R14.reuse ;  /* 0x000000065f157223 */ /* 0x100fe2000001080e */
[----:B------:R-:W-:Y:S01]  /*14370*/  FMNMX.FTZ R0, R83, R0, !PT ;  /* 0x0000000053007209 */ /* 0x000fe20007810000 */
[-CC-:B------:R-:W-:Y:S01]  /*14380*/  FFMA.FTZ R91, R91, R6.reuse, -R14.reuse ;  /* 0x000000065b5b7223 */ /* 0x180fe2000001080e */
[----:B------:R-:W-:Y:S01]  /*14390*/  ISETP.LT.OR P4, PT, R28, 0x5a, P4 ;  /* 0x0000005a1c00780c */ /* 0x000fe20002781670 */
[----:B------:R-:W1:Y:S01]  /*143a0*/  MUFU.EX2 R190, R190 ;  /* 0x000000be00be7308 */ /* 0x000e620000000800 */
[----:B------:R-:W-:Y:S01]  /*143b0*/  FSEL R95, R24, -INF , !P3 ;  /* 0xff800000185f7808 */ /* 0x000fe20005800000 */
[--C-:B------:R-:W-:Y:S01]  /*143c0*/  FFMA.FTZ R182, R61, R6, -R14.reuse ;  /* 0x000000063db67223 */ /* 0x100fe2000001080e */
[----:B------:R-:W-:Y:S01]  /*143d0*/  FMNMX.FTZ R0, R93, R0, !PT ;  /* 0x000000005d007209 */ /* 0x000fe20007810000 */
[-CC-:B------:R-:W-:Y:S01]  /*143e0*/  FFMA.FTZ R176, R51, R6.reuse, -R14.reuse ;  /* 0x0000000633b07223 */ /* 0x180fe2000001080e */
[----:B------:R-:W-:Y:S01]  /*143f0*/  FSEL R97, R25, -INF , !P4 ;  /* 0xff80000019617808 */ /* 0x000fe20006000000 */
        /* <DEDUP_REMOVED lines=12> */
[-CC-:B------:R-:W-:Y:S01]  /*144c0*/  FFMA.FTZ R35, R35, R6.reuse, -R14.reuse ;  /* 0x0000000623237223 */ /* 0x180fe2000001080e */
[-CC-:B------:R-:W-:Y:S01]  /*144d0*/  FFMA.FTZ R168, R33, R6.reuse, -R14.reuse ;  /* 0x0000000621a87223 */ /* 0x180fe2000001080e */
[-CC-:B------:R-:W-:Y:S01]  /*144e0*/  FFMA.FTZ R31, R31, R6.reuse, -R14.reuse ;  /* 0x000000061f1f7223 */ /* 0x180fe2000001080e */
[----:B------:R-:W-:Y:S01]  /*144f0*/  FFMA.FTZ R27, R29, R6, -R14 ;  /* 0x000000061d1b7223 */ /* 0x000fe2000001080e */
[----:B------:R-:W-:Y:S01]  /*14500*/  ISETP.NE.AND P5, PT, R226, 0x1, PT ;  /* 0x00000001e200780c */ /* 0x000fe20003fa5270 */
[----:B------:R-:W-:-:S02]  /*14510*/  IMAD.MOV.U32 R29, RZ, RZ, R208 ;  /* 0x000000ffff1d7224 */ /* 0x000fc400078e00d0 */
[----:B------:R-:W-:Y:S08]  /*14520*/  MUFU.EX2 R89, R89 ;  /* 0x0000005900597308 */ /* 0x000ff00000000800 */
[----:B------:R-:W-:Y:S02]  /*14530*/  MUFU.EX2 R186, R186 ;  /* 0x000000ba00ba7308 */ /* 0x000fe40000000800 */
[----:B------:R-:W0:Y:S01]  /*14540*/  @P5 LDC R33, c[0x0][0x44c] ;  /* 0x00011300ff215b82 */ /* 0x000e220000000800 */
[----:B---3--:R-:W-:-:S05]  /*14550*/  FMNMX.FTZ R55, R0, R55, !PT ;  /* 0x0000003700377209 */ /* 0x008fca0007810000 */
[----:B------:R-:W-:Y:S02]  /*14560*/  MUFU.EX2 R91, R91 ;  /* 0x0000005b005b7308 */ /* 0x000fe40000000800 */
[----:B------:R-:W3:Y:S01]  /*14570*/  @P5 LDC R40, c[0x0][0x450] ;  /* 0x00011400ff285b82 */ /* 0x000ee20000000800 */
[----:B------:R-:W1:Y:S05]  /*14580*/  SHFL.BFLY PT, R0, R55, 0x1, 0x1f ;  /* 0x0c201f0037007f89 */ /* 0x000e6a00000e0000 */
[----:B------:R-:W-:Y:S08]  /*14590*/  MUFU.EX2 R180, R180 ;  /* 0x000000b400b47308 */ /* 0x000ff00000000800 */
[----:B------:R-:W-:Y:S01]  /*145a0*/  MUFU.EX2 R21, R21 ;  /* 0x0000001500157308 */ /* 0x000fe20000000800 */
[----:B0-----:R-:W-:-:S07]  /*145b0*/  @P5 IMAD.HI.U32 R33, R208, R33, RZ ;  /* 0x00000021d0215227 */ /* 0x001fce00078e00ff */
[----:B------:R-:W-:Y:S01]  /*145c0*/  MUFU.EX2 R182, R182 ;  /* 0x000000b600b67308 */ /* 0x000fe20000000800 */
[----:B---3--:R-:W-:Y:S02]  /*145d0*/  @P5 SHF.R.U32.HI R29, RZ, R40, R33 ;  /* 0x00000028ff1d5219 */ /* 0x008fe40000011621 */
[----:B-1----:R-:W-:Y:S02]  /*145e0*/  FMNMX.FTZ R0, R55, R0, !PT ;  /* 0x0000000037007209 */ /* 0x002fe40007810000 */
[----:B------:R-:W-:Y:S01]  /*145f0*/  ISETP.GE.AND P5, PT, R11, 0x1, PT ;  /* 0x000000010b00780c */ /* 0x000fe20003fa6270 */
[----:B------:R-:W-:Y:S01]  /*14600*/  IMAD.IADD R29, R150, 0x1, R29 ;  /* 0x00000001961d7824 */ /* 0x000fe200078e021d */
[C---:B------:R-:W-:Y:S01]  /*14610*/  FSETP.NEU.FTZ.AND P2, PT, R0.reuse, -INF , PT ;  /* 0xff8000000000780b */ /* 0x040fe20003f5d000 */
[----:B------:R-:W-:Y:S01]  /*14620*/  FMUL.FTZ R12, R0, R6 ;  /* 0x00000006000c7220 */ /* 0x000fe20000410000 */
[----:B------:R-:W-:Y:S02]  /*14630*/  MUFU.EX2 R25, R25 ;  /* 0x0000001900197308 */ /* 0x000fe40000000800 */
[----:B------:R-:W-:-:S02]  /*14640*/  IADD3 R10, R29, R10, RZ ;  /* 0x0000000a1d0a7210 */ /* 0x000fc40007ffe0ff */
[----:B------:R-:W-:-:S04]  /*14650*/  FSEL R12, R12, RZ, P2 ;  /* 0x000000ff0c0c7208 */ /* 0x000fc80001000000 */
[----:B------:R-:W-:Y:S01]  /*14660*/  MUFU.EX2 R176, R176 ;  /* 0x000000b000b07308 */ /* 0x000fe20000000800 */
[-CC-:B------:R-:W-:Y:S01]  /*14670*/  FFMA.FTZ R189, R4, R6.reuse, -R12.reuse ;  /* 0x0000000604bd7223 */ /* 0x180fe2000001080c */
[-CC-:B------:R-:W-:Y:S01]  /*14680*/  FFMA.FTZ R4, R47, R6.reuse, -R12.reuse ;  /* 0x000000062f047223 */ /* 0x180fe2000001080c */
[-CC-:B------:R-:W-:Y:S01]  /*14690*/  FFMA.FTZ R191, R5, R6.reuse, -R12.reuse ;  /* 0x0000000605bf7223 */ /* 0x180fe2000001080c */
[-CC-:B------:R-:W-:Y:S01]  /*146a0*/  FFMA.FTZ R7, R7, R6.reuse, -R12.reuse ;  /* 0x0000000607077223 */ /* 0x180fe2000001080c */
[-CC-:B------:R-:W-:Y:S01]  /*146b0*/  FFMA.FTZ R9, R9, R6.reuse, -R12.reuse ;  /* 0x0000000609097223 */ /* 0x180fe2000001080c */
[----:B------:R-:W-:Y:S01]  /*146c0*/  FADD.FTZ R5, R188, R85 ;  /* 0x00000055bc057221 */ /* 0x000fe20000010000 */
[-CC-:B------:R-:W-:Y:S01]  /*146d0*/  FFMA.FTZ R53, R53, R6.reuse, -R12.reuse ;  /* 0x0000000635357223 */ /* 0x180fe2000001080c */
[----:B------:R-:W-:Y:S01]  /*146e0*/  MUFU.EX2 R189, R189 ;  /* 0x000000bd00bd7308 */ /* 0x000fe20000000800 */
[-CC-:B------:R-:W-:Y:S01]  /*146f0*/  FFMA.FTZ R13, R13, R6.reuse, -R12.reuse ;  /* 0x000000060d0d7223 */ /* 0x180fe2000001080c */
[----:B------:R-:W-:Y:S01]  /*14700*/  FADD.FTZ R32, R190, R5 ;  /* 0x00000005be207221 */ /* 0x000fe20000010000 */
[-CC-:B------:R-:W-:Y:S01]  /*14710*/  FFMA.FTZ R57, R57, R6.reuse, -R12.reuse ;  /* 0x0000000639397223 */ /* 0x180fe2000001080c */
[-CC-:B------:R-:W-:Y:S01]  /*14720*/  FFMA.FTZ R15, R15, R6.reuse, -R12.reuse ;  /* 0x000000060f0f7223 */ /* 0x180fe2000001080c */
[-C--:B------:R-:W-:Y:S01]  /*14730*/  FFMA.FTZ R59, R59, R6.reuse, -R12 ;  /* 0x000000063b3b7223 */ /* 0x080fe2000001080c */
[----:B--2---:R-:W-:Y:S01]  /*14740*/  FADD.FTZ R5, R87, R32 ;  /* 0x0000002057057221 */ /* 0x004fe20000010000 */
[-CC-:B------:R-:W-:Y:S01]  /*14750*/  FFMA.FTZ R63, R63, R6.reuse, -R12.reuse ;  /* 0x000000063f3f7223 */ /* 0x180fe2000001080c */
[----:B------:R-:W0:Y:S01]  /*14760*/  MUFU.EX2 R4, R4 ;  /* 0x0000000400047308 */ /* 0x000e220000000800 */
[-CC-:B------:R-:W-:Y:S01]  /*14770*/  FFMA.FTZ R65, R65, R6.reuse, -R12.reuse ;  /* 0x0000000641417223 */ /* 0x180fe2000001080c */
[----:B----4-:R-:W-:Y:S01]  /*14780*/  FADD.FTZ R34, R184, R5 ;  /* 0x00000005b8227221 */ /* 0x010fe20000010000 */
        /* <DEDUP_REMOVED lines=12> */
[----:B------:R-:W-:Y:S01]  /*14850*/  FFMA.FTZ R97, R97, R6, -R12 ;  /* 0x0000000661617223 */ /* 0x000fe2000001080c */
[----:B------:R2:W3:Y:S01]  /*14860*/  MUFU.EX2 R14, R7 ;  /* 0x00000007000e7308 */ /* 0x0004e20000000800 */
[----:B0-----:R-:W-:Y:S01]  /*14870*/  FADD.FTZ R32, R189, R4 ;  /* 0x00000004bd207221 */ /* 0x001fe20000010000 */
[----:B------:R-:W-:-:S02]  /*14880*/  F2FP.F16.F32.PACK_AB R189, R4, R189 ;  /* 0x000000bd04bd723e */ /* 0x000fc400000000ff */
[----:B------:R-:W-:Y:S02]  /*14890*/  F2FP.F16.F32.PACK_AB R188, R85, R188 ;  /* 0x000000bc55bc723e */ /* 0x000fe400000000ff */
[----:B------:R-:W-:Y:S02]  /*148a0*/  F2FP.F16.F32.PACK_AB R190, R87, R190 ;  /* 0x000000be57be723e */ /* 0x000fe400000000ff */
[----:B------:R-:W0:Y:S01]  /*148b0*/  MUFU.EX2 R9, R9 ;  /* 0x0000000900097308 */ /* 0x000e220000000800 */
[----:B-1----:R-:W-:Y:S01]  /*148c0*/  FADD.FTZ R5, R191, R32 ;  /* 0x00000020bf057221 */ /* 0x002fe20000010000 */
[C---:B--2---:R-:W-:Y:S01]  /*148d0*/  FADD.FTZ R7, R89.reuse, R34 ;  /* 0x0000002259077221 */ /* 0x044fe20000010000 */
[----:B------:R-:W-:-:S03]  /*148e0*/  F2FP.F16.F32.PACK_AB R184, R89, R184 ;  /* 0x000000b859b8723e */ /* 0x000fc600000000ff */
[----:B------:R-:W-:Y:S01]  /*148f0*/  FADD.FTZ R36, R186, R7 ;  /* 0x00000007ba247221 */ /* 0x000fe20000010000 */
[C---:B------:R-:W-:Y:S01]  /*14900*/  F2FP.F16.F32.PACK_AB R186, R91.reuse, R186 ;  /* 0x000000ba5bba723e */ /* 0x040fe200000000ff */
[----:B------:R-:W1:Y:S01]  /*14910*/  MUFU.EX2 R20, R53 ;  /* 0x0000003500147308 */ /* 0x000e620000000800 */
[C---:B---3--:R-:W-:Y:S01]  /*14920*/  FADD.FTZ R34, R14.reuse, R5 ;  /* 0x000000050e227221 */ /* 0x048fe20000010000 */
[----:B------:R-:W-:Y:S01]  /*14930*/  FADD.FTZ R7, R91, R36 ;  /* 0x000000245b077221 */ /* 0x000fe20000010000 */
[----:B------:R-:W-:-:S03]  /*14940*/  F2FP.F16.F32.PACK_AB R191, R14, R191 ;  /* 0x000000bf0ebf723e */ /* 0x000fc600000000ff */
[----:B------:R-:W-:Y:S01]  /*14950*/  FADD.FTZ R36, R180, R7 ;  /* 0x00000007b4247221 */ /* 0x000fe20000010000 */
[----:B------:R-:W-:Y:S01]  /*14960*/  F2FP.F16.F32.PACK_AB R180, R21, R180 ;  /* 0x000000b415b4723e */ /* 0x000fe200000000ff */
[----:B------:R-:W2:Y:S01]  /*14970*/  MUFU.EX2 R13, R13 ;  /* 0x0000000d000d7308 */ /* 0x000ea20000000800 */
[----:B0-----:R-:W-:Y:S01]  /*14980*/  FADD.FTZ R5, R9, R34 ;  /* 0x0000002209057221 */ /* 0x001fe20000010000 */
[----:B------:R-:W-:-:S04]  /*14990*/  FADD.FTZ R7, R21, R36 ;  /* 0x0000002415077221 */ /* 0x000fc80000010000 */
[----:B------:R-:W-:Y:S01]  /*149a0*/  FADD.FTZ R38, R182, R7 ;  /* 0x00000007b6267221 */ /* 0x000fe20000010000 */
[C---:B------:R-:W-:Y:S01]  /*149b0*/  F2FP.F16.F32.PACK_AB R182, R25.reuse, R182 ;  /* 0x000000b619b6723e */ /* 0x040fe200000000ff */
[----:B------:R-:W0:Y:S01]  /*149c0*/  MUFU.EX2 R24, R57 ;  /* 0x0000003900187308 */ /* 0x000e220000000800 */
[C---:B-1----:R-:W-:Y:S01]  /*149d0*/  FADD.FTZ R34, R20.reuse, R5 ;  /* 0x0000000514227221 */ /* 0x042fe20000010000 */
[----:B------:R-:W-:Y:S01]  /*149e0*/  FADD.FTZ R7, R25, R38 ;  /* 0x0000002619077221 */ /* 0x000fe20000010000 */
[----:B------:R-:W-:-:S03]  /*149f0*/  F2FP.F16.F32.PACK_AB R185, R20, R9 ;  /* 0x0000000914b9723e */ /* 0x000fc600000000ff */
[----:B------:R-:W-:Y:S02]  /*14a00*/  FADD.FTZ R38, R176, R7 ;  /* 0x00000007b0267221 */ /* 0x000fe40000010000 */
        /* <DEDUP_REMOVED lines=21> */
[----:B-1----:R-:W-:-:S07]  /*14b60*/  FADD.FTZ R5, R67, R36 ;  /* 0x0000002443057221 */ /* 0x002fce0000010000 */
[----:B------:R-:W1:Y:S01]  /*14b70*/  MUFU.EX2 R172, R172 ;  /* 0x000000ac00ac7308 */ /* 0x000e620000000800 */
[C---:B--2---:R-:W-:Y:S01]  /*14b80*/  FADD.FTZ R7, R43.reuse, R38 ;  /* 0x000000262b077221 */ /* 0x044fe20000010000 */
[----:B------:R-:W-:-:S06]  /*14b90*/  F2FP.F16.F32.PACK_AB R178, R43, R178 ;  /* 0x000000b22bb2723e */ /* 0x000fcc00000000ff */
        /* <DEDUP_REMOVED lines=41> */
[----:B-1----:R-:W-:-:S04]  /*14e30*/  FADD.FTZ R7, R95, R4 ;  /* 0x000000045f077221 */ /* 0x002fc80000010000 */
[C---:B--2---:R-:W-:Y:S01]  /*14e40*/  FADD.FTZ R4, R38.reuse, R7 ;  /* 0x0000000726047221 */ /* 0x044fe20000010000 */
[----:B------:R-:W-:Y:S01]  /*14e50*/  F2FP.F16.F32.PACK_AB R171, R38, R95 ;  /* 0x0000005f26ab723e */ /* 0x000fe200000000ff */
[----:B------:R-:W-:Y:S02]  /*14e60*/  VIADD R7, R151, 0xfffffffe ;  /* 0xfffffffe97077836 */ /* 0x000fe40000000000 */
        /* <DEDUP_REMOVED lines=14> */
.L_x_5320:
[----:B------:R-:W-:-:S13]  /*14f50*/  ISETP.NE.AND P2, PT, R11, 0x1, PT ;  /* 0x000000010b00780c */ /* 0x000fda0003f45270 */
[----:B------:R-:W0:Y:S02]  /*14f60*/  @P2 LDC.64 R12, c[0x0][0x9e8] ;  /* 0x00027a00ff0c2b82 */ /* 0x000e240000000a00 */
[----:B0-----:R-:W-:-:S05]  /*14f70*/  @P2 IMAD.HI.U32 R12, R9, R12, RZ ;  /* 0x0000000c090c2227 */ /* 0x001fca00078e00ff */
[----:B------:R-:W-:-:S07]  /*14f80*/  @P2 SHF.R.U32.HI R9, RZ, R13, R12 ;  /* 0x0000000dff092219 */ /* 0x000fce000001160c */
.L_x_5321:
[----:B------:R-:W-:Y:S05]  /*14f90*/  BSYNC B0 ;  /* 0x0000000000007941 */ /* 0x000fea0003800000 */
.L_x_5319:
[----:B------:R-:W-:-:S05]  /*14fa0*/  IMAD R9, R9, R11, R11 ;  /* 0x0000000b09097224 */ /* 0x000fca00078e020b */
[----:B------:R-:W-:-:S07]  /*14fb0*/  VIMNMX R10, R10, R9, PT ;  /* 0x000000090a0a7248 */ /* 0x000fce0003fe0100 */
.L_x_5318:
[----:B------:R-:W-:Y:S01]  /*14fc0*/  IMAD.HI R10, R10, 0x2aaaaaab, RZ ;  /* 0x2aaaaaab0a0a7827 */ /* 0x000fe200078e02ff */
[----:B------:R-:W-:Y:S01]  /*14fd0*/  ULDC UR58, c[0x0][0x9d8] ;  /* 0x00027600003a7ab9 */ /* 0x000fe20000000800 */
[----:B------:R-:W-:Y:S01]  /*14fe0*/  ULDC UR59, c[0x0][0x9d8] ;  /* 0x00027600003b7ab9 */ /* 0x000fe20000000800 */
[----:B------:R-:W-:Y:S01]  /*14ff0*/  BSSY B0, `(.L_x_5322) ;  /* 0x00003e5000007945 */ /* 0x000fe20003800000 */
[----:B------:R-:W-:Y:S01]  /*15000*/  IMAD.MOV.U32 R120, RZ, RZ, 0x3f800000 ;  /* 0x3f800000ff787424 */ /* 0x000fe200078e00ff */
[----:B------:R-:W-:Y:S02]  /*15010*/  SHF.R.U32.HI R9, RZ, 0x1f, R10 ;  /* 0x0000001fff097819 */ /* 0x000fe4000001160a */
[----:B------:R-:W-:Y:S02]  /*15020*/  CS2R R118, SRZ ;  /* 0x0000000000767805 */ /* 0x000fe4000001ff00 */
[----:B------:R-:W-:Y:S02]  /*15030*/  CS2R R116, SRZ ;  /* 0x0000000000747805 */ /* 0x000fe4000001ff00 */
[----:B------:R-:W-:-:S02]  /*15040*/  CS2R R114, SRZ ;  /* 0x0000000000727805 */ /* 0x000fc4000001ff00 */
[----:B------:R-:W-:Y:S01]  /*15050*/  LEA.HI.SX32 R11, R10, R9, 0x1c ;  /* 0x000000090a0b7211 */ /* 0x000fe200078fe2ff */
[----:B------:R-:W-:Y:S01]  /*15060*/  IMAD.MOV.U32 R9, RZ, RZ, 0x3f800000 ;  /* 0x3f800000ff097424 */ /* 0x000fe200078e00ff */
[----:B------:R-:W-:Y:S02]  /*15070*/  CS2R R112, SRZ ;  /* 0x0000000000707805 */ /* 0x000fe4000001ff00 */
[----:B------:R-:W-:Y:S02]  /*15080*/  CS2R R110, SRZ ;  /* 0x00000000006e7805 */ /* 0x000fe4000001ff00 */
[----:B------:R-:W-:Y:S02]  /*15090*/  VIMNMX R20, R210, R11, !PT ;  /* 0x0000000bd2147248 */ /* 0x000fe40007fe0100 */
[----:B------:R-:W-:Y:S02]  /*150a0*/  CS2R R108, SRZ ;  /* 0x00000000006c7805 */ /* 0x000fe4000001ff00 */
[----:B------:R-:W-:-:S02]  /*150b0*/  CS2R R106, SRZ ;  /* 0x00000000006a7805 */ /* 0x000fc4000001ff00 */
[----:B------:R-:W-:Y:S02]  /*150c0*/  CS2R R104, SRZ ;  /* 0x0000000000687805 */ /* 0x000fe4000001ff00 */
[----:B------:R-:W-:Y:S02]  /*150d0*/  ISETP.GE.AND P2, PT, R7, R20, PT ;  /* 0x000000140700720c */ /* 0x000fe40003f46270 */
        /* <DEDUP_REMOVED lines=41> */
[----:B------:R-:W-:Y:S01]  /*15370*/  BSSY B1, `(.L_x_5324) ;  /* 0x00003a8000017945 */ /* 0x000fe20003800000 */
[----:B------:R-:W-:Y:S01]  /*15380*/  IMAD.MOV.U32 R9, RZ, RZ, 0x3f800000 ;  /* 0x3f800000ff097424 */ /* 0x000fe200078e00ff */
[----:B------:R-:W-:-:S07]  /*15390*/  MOV R119, RZ ;  /* 0x000000ff00777202 */ /* 0x000fce0000000f00 */
.L_x_5343:
[----:B------:R-:W-:-:S05]  /*153a0*/  VIADD R15, R17, 0x1 ;  /* 0x00000001110f7836 */ /* 0x000fca0000000000 */
[----:B------:R-:W-:-:S04]  /*153b0*/  ISETP.NE.AND P2, PT, R15, 0x2, PT ;  /* 0x000000020f00780c */ /* 0x000fc80003f45270 */
[----:B------:R-:W-:Y:S02]  /*153c0*/  SEL R11, RZ, 0x1, P2 ;  /* 0x00000001ff0b7807 */ /* 0x000fe40001000000 */
[----:B------:R-:W-:Y:S02]  /*153d0*/  SEL R15, R15, RZ, P2 ;  /* 0x000000ff0f0f7207 */ /* 0x000fe40001000000 */
[----:B------:R-:W-:Y:S01]  /*153e0*/  LOP3.LUT R14, R192, R11, RZ, 0x3c, !PT ;  /* 0x0000000bc00e7212 */ /* 0x000fe200078e3cff */
[----:B------:R-:W-:Y:S06]  /*153f0*/  @!P0 BRA `(.L_x_5325) ;  /* 0x0000000000048947 */ /* 0x000fec0003800000 */
[----:B------:R-:W-:Y:S01]  /*15400*/  BPT.TRAP 0x1 ;  /* 0x000000040000795c */ /* 0x000fe20000300000 */
.L_x_5325:
[----:B------:R-:W-:Y:S01]  /*15410*/  IMAD R6, R15, 0x8, R2 ;  /* 0x000000080f067824 */ /* 0x000fe200078e0202 */
[----:B------:R-:W-:-:S04]  /*15420*/  SHF.L.U32 R11, R14, 0x1f, RZ ;  /* 0x0000001f0e0b7819 */ /* 0x000fc800000006ff */
[----:B------:R0:W1:Y:S01]  /*15430*/  SYNCS.PHASECHK.TRANS64.TRYWAIT P2, [R6+URZ+0x30830], R11 ;  /* 0x0308300b060075a7 */ /* 0x000062000804017f */
[----:B------:R-:W-:Y:S05]  /*15440*/  @!P0 BRA `(.L_x_5326) ;  /* 0x0000000000048947 */ /* 0x000fea0003800000 */
[----:B------:R-:W-:Y:S01]  /*15450*/  BPT.TRAP 0x1 ;  /* 0x000000040000795c */ /* 0x000fe20000300000 */
.L_x_5326:
[----:B------:R-:W-:Y:S01]  /*15460*/  IMAD R126, R15, 0x900, R8 ;  /* 0x000009000f7e7824 */ /* 0x000fe200078e0208 */
[----:B------:R-:W-:Y:S03]  /*15470*/  BSSY B2, `(.L_x_5327) ;  /* 0x0000006000027945 */ /* 0x000fe60003800000 */
[C---:B------:R-:W-:Y:S02]  /*15480*/  VIADD R12, R126.reuse, 0x2 ;  /* 0x000000027e0c7836 */ /* 0x040fe40000000000 */
[----:B------:R-:W-:Y:S01]  /*15490*/  VIADD R122, R126, 0x4 ;  /* 0x000000047e7a7836 */ /* 0x000fe20000000000 */
[----:B-1----:R-:W-:Y:S06]  /*154a0*/  @P2 BRA `(.L_x_5328) ;  /* 0x0000000000082947 */ /* 0x002fec0003800000 */
[----:B------:R-:W1:Y:S02]  /*154b0*/  SYNCS.PHASECHK.TRANS64.TRYWAIT P2, [R6+URZ+0x30830], R11 ;  /* 0x0308300b060075a7 */ /* 0x000e64000804017f */
[----:B-1----:R-:W-:Y:S05]  /*154c0*/  @!P2 BRA `(.L_x_5329) ;  /* 0x000001680064a947 */ /* 0x002fea0003800000 */
.L_x_5328:
[----:B------:R-:W-:Y:S05]  /*154d0*/  BSYNC B2 ;  /* 0x0000000000027941 */ /* 0x000fea0003800000 */
.L_x_5327:
[----:B------:R-:W-:Y:S01]  /*154e0*/  IMAD.MOV.U32 R10, RZ, RZ, R126 ;  /* 0x000000ffff0a7224 */ /* 0x000fe200078e007e */
[----:B------:R2:W-:Y:S04]  /*154f0*/  STL.64 [R1+0x78], R14 ;  /* 0x0000780e01007387 */ /* 0x0005e80000100a00 */
[----:B------:R-:W-:Y:S01]  /*15500*/  R2UR UR54, R10 ;  /* 0x000000000a3672ca */ /* 0x000fe200000e0000 */
[----:B------:R-:W-:Y:S01]  /*15510*/  VIADD R10, R126, 0x300 ;  /* 0x000003007e0a7836 */ /* 0x000fe20000000000 */
[----:B01----:R-:W-:-:S04]  /*15520*/  MOV R11, 0x40000040 ;  /* 0x40000040000b7802 */ /* 0x003fc80000000f00 */
[----:B------:R-:W-:Y:S01]  /*15530*/  R2UR UR26, R10 ;  /* 0x000000000a1a72ca */ /* 0x000fe200000e0000 */
[----:B--2---:R-:W2:Y:S01]  /*15540*/  LDL.64 R14, [R1+0x30] ;  /* 0x00003000010e7983 */ /* 0x004ea20000100a00 */
[----:B------:R-:W-:-:S03]  /*15550*/  IADD3 R10, R126, 0x304, RZ ;  /* 0x000003047e0a7810 */ /* 0x000fc60007ffe0ff */
[----:B------:R0:W-:Y:S01]  /*15560*/  STL.64 [R1+0x70], R6 ;  /* 0x0000700601007387 */ /* 0x0001e20000100a00 */
[C---:B------:R-:W-:Y:S02]  /*15570*/  R2UR UR55, R11.reuse ;  /* 0x000000000b3772ca */ /* 0x040fe400000e0000 */
[C---:B------:R-:W-:Y:S02]  /*15580*/  R2UR UR27, R11.reuse ;  /* 0x000000000b1b72ca */ /* 0x040fe400000e0000 */
[----:B------:R-:W-:Y:S02]  /*15590*/  R2UR UR18, R10 ;  /* 0x000000000a1272ca */ /* 0x000fe400000e0000 */
[----:B------:R-:W-:Y:S01]  /*155a0*/  R2UR UR19, R11 ;  /* 0x000000000b1372ca */ /* 0x000fe200000e0000 */
[----:B0-----:R-:W3:Y:S04]  /*155b0*/  LDL.64 R6, [R1+0x28] ;  /* 0x0000280001067983 */ /* 0x001ee80000100a00 */
[----:B------:R0:W-:Y:S04]  /*155c0*/  STL.64 [R1+0x68], R4 ;  /* 0x0000680401007387 */ /* 0x0001e80000100a00 */
[----:B0-----:R-:W4:Y:S04]  /*155d0*/  LDL.64 R4, [R1+0x20] ;  /* 0x0000200001047983 */ /* 0x001f280000100a00 */
[----:B------:R0:W-:Y:S04]  /*155e0*/  STL.64 [R1+0x60], R2 ;  /* 0x0000600201007387 */ /* 0x0001e80000100a00 */
[----:B------:R-:W2:Y:S01]  /*155f0*/  LDL.64 R10, [R1+0x38] ;  /* 0x00003800010a7983 */ /* 0x000ea20000100a00 */
[----:B------:R-:W-:Y:S01]  /*15600*/  R2UR UR50, R12 ;  /* 0x000000000c3272ca */ /* 0x000fe200000e0000 */
[----:B------:R-:W-:Y:S01]  /*15610*/  VIADD R12, R126, 0x6 ;  /* 0x000000067e0c7836 */ /* 0x000fe20000000000 */
[----:B------:R-:W-:Y:S01]  /*15620*/  R2UR UR34, R122 ;  /* 0x000000007a2272ca */ /* 0x000fe200000e0000 */
[----:B------:R-:W-:-:S02]  /*15630*/  VIADD R122, R126, 0x302 ;  /* 0x000003027e7a7836 */ /* 0x000fc40000000000 */
[-C--:B------:R-:W-:Y:S01]  /*15640*/  FMUL.FTZ R24, R24, R120.reuse ;  /* 0x0000007818187220 */ /* 0x080fe20000410000 */
        /* <DEDUP_REMOVED lines=49> */
[C---:B------:R-:W-:Y:S01]  /*15960*/  VIADD R12, R126.reuse, 0x306 ;  /* 0x000003067e0c7836 */ /* 0x040fe20000000000 */
[----:B------:R-:W-:Y:S01]  /*15970*/  MOV R121, 0x40000040 ;  /* 0x4000004000797802 */ /* 0x000fe20000000f00 */
[C---:B------:R-:W-:Y:S01]  /*15980*/  VIADD R120, R126.reuse, 0x600 ;  /* 0x000006007e787836 */ /* 0x040fe20000000000 */
[----:B0-----:R-:W4:Y:S01]  /*15990*/  LDL.64 R2, [R1+0x18] ;  /* 0x0000180001027983 */ /* 0x001f220000100a00 */
[----:B------:R-:W-:-:S02]  /*159a0*/  VIADD R122, R126, 0x602 ;  /* 0x000006027e7a7836 */ /* 0x000fc40000000000 */
[-C--:B------:R-:W-:Y:S01]  /*159b0*/  FMUL.FTZ R26, R26, R9.reuse ;  /* 0x000000091a1a7220 */ /* 0x080fe20000410000 */
[----:B------:R-:W-:Y:S02]  /*159c0*/  VIADD R124, R126, 0x604 ;  /* 0x000006047e7c7836 */ /* 0x000fe40000000000 */
[-C--:B------:R-:W-:Y:S01]  /*159d0*/  FMUL.FTZ R27, R27, R9.reuse ;  /* 0x000000091b1b7220 */ /* 0x080fe20000410000 */
[----:B------:R-:W-:Y:S02]  /*159e0*/  IMAD.MOV.U32 R123, RZ, RZ, 0x40000040 ;  /* 0x40000040ff7b7424 */ /* 0x000fe400078e00ff */
[-C--:B------:R-:W-:Y:S01]  /*159f0*/  FMUL.FTZ R30, R30, R9.reuse ;  /* 0x000000091e1e7220 */ /* 0x080fe20000410000 */
[----:B------:R-:W-:Y:S02]  /*15a00*/  VIADD R126, R126, 0x606 ;  /* 0x000006067e7e7836 */ /* 0x000fe40000000000 */
[-C--:B------:R-:W-:Y:S01]  /*15a10*/  FMUL.FTZ R31, R31, R9.reuse ;  /* 0x000000091f1f7220 */ /* 0x080fe20000410000 */
[----:B------:R-:W-:Y:S01]  /*15a20*/  IMAD.MOV.U32 R125, RZ, RZ, 0x40000040 ;  /* 0x40000040ff7d7424 */ /* 0x000fe200078e00ff */
[C---:B------:R-:W-:Y:S01]  /*15a30*/  R2UR UR35, R123.reuse ;  /* 0x000000007b2372ca */ /* 0x040fe200000e0000 */
[----:B------:R-:W-:Y:S01]  /*15a40*/  IMAD.MOV.U32 R127, RZ, RZ, 0x40000040 ;  /* 0x40000040ff7f7424 */ /* 0x000fe200078e00ff */
[----:B------:R-:W-:Y:S01]  /*15a50*/  R2UR UR23, R123 ;  /* 0x000000007b1772ca */ /* 0x000fe200000e0000 */
[----:B------:R-:W-:Y:S01]  /*15a60*/  IMAD.MOV.U32 R13, RZ, RZ, 0x40000040 ;  /* 0x40000040ff0d7424 */ /* 0x000fe200078e00ff */
        /* <DEDUP_REMOVED lines=16> */
[----:B-----5:R-:W-:Y:S01]  /*15b70*/  WARPGROUP.ARRIVE ;  /* 0x00000000000079c5 */ /* 0x020fe20000000000 */
[C---:B------:R-:W-:Y:S01]  /*15b80*/  R2UR UR51, R13.reuse ;  /* 0x000000000d3372ca */ /* 0x040fe200000e0000 */
[-C--:B------:R-:W-:Y:S01]  /*15b90*/  FMUL.FTZ R50, R50, R9.reuse ;  /* 0x0000000932327220 */ /* 0x080fe20000410000 */
[----:B------:R-:W-:Y:S01]  /*15ba0*/  R2UR UR31, R13 ;  /* 0x000000000d1f72ca */ /* 0x000fe200000e0000 */
[-C--:B------:R-:W-:Y:S01]  /*15bb0*/  FMUL.FTZ R51, R51, R9.reuse ;  /* 0x0000000933337220 */ /* 0x080fe20000410000 */
[-C--:B------:R-:W-:Y:S01]  /*15bc0*/  FMUL.FTZ R54, R54, R9.reuse ;  /* 0x0000000936367220 */ /* 0x080fe20000410000 */
[----:B------:R-:W-:Y:S01]  /*15bd0*/  HGMMA.64x96x16.F32 R120, gdesc[UR52], RZ, !UPT, gsb0 ;  /* 0x01600000347879f0 */ /* 0x000fe2000c0008ff */
        /* <DEDUP_REMOVED lines=35> */
[----:B------:R-:W-:Y:S01]  /*15e10*/  HGMMA.64x96x16.F32 R120, gdesc[UR48], R120, gsb0 ;  /* 0x01600000307879f0 */ /* 0x000fe20008000878 */
[----:B--2---:R-:W-:Y:S02]  /*15e20*/  R2UR UR32, R10 ;  /* 0x000000000a2072ca */ /* 0x004fe400000e0000 */
[----:B------:R-:W-:Y:S02]  /*15e30*/  R2UR UR33, R11 ;  /* 0x000000000b2172ca */ /* 0x000fe400000e0000 */
[----:B------:R-:W-:Y:S01]  /*15e40*/  R2UR UR28, R14 ;  /* 0x000000000e1c72ca */ /* 0x000fe200000e0000 */
[----:B------:R-:W2:Y:S01]  /*15e50*/  LDL.64 R10, [R1+0x8] ;  /* 0x00000800010a7983 */ /* 0x000ea20000100a00 */
[----:B------:R-:W-:Y:S02]  /*15e60*/  WARPGROUP.DEPBAR.LE gsb0, 0x0 ;  /* 0x00008000000079c5 */ /* 0x000fe40000010000 */
[----:B------:R-:W-:-:S07]  /*15e70*/  WARPGROUP.ARRIVE ;  /* 0x00000000000079c5 */ /* 0x000fce0000000000 */
[----:B------:R-:W-:Y:S01]  /*15e80*/  HGMMA.64x96x16.F32 R120, gdesc[UR32], R120, gsb0 ;  /* 0x01600000207879f0 */ /* 0x000fe20008000878 */
[----:B------:R-:W-:Y:S02]  /*15e90*/  R2UR UR29, R15 ;  /* 0x000000000f1d72ca */ /* 0x000fe400000e0000 */
[----:B------:R-:W-:Y:S02]  /*15ea0*/  R2UR UR14, R12 ;  /* 0x000000000c0e72ca */ /* 0x000fe400000e0000 */
[----:B------:R-:W-:Y:S02]  /*15eb0*/  R2UR UR15, R13 ;  /* 0x000000000d0f72ca */ /* 0x000fe400000e0000 */
[----:B------:R-:W2:Y:S01]  /*15ec0*/  LDL.64 R12, [R1+0x10] ;  /* 0x00001000010c7983 */ /* 0x000ea20000100a00 */
[----:B---3--:R-:W-:Y:S02]  /*15ed0*/  R2UR UR24, R6 ;  /* 0x00000000061872ca */ /* 0x008fe400000e0000 */
[----:B------:R-:W-:Y:S01]  /*15ee0*/  R2UR UR25, R7 ;  /* 0x00000000071972ca */ /* 0x000fe200000e0000 */
[----:B------:R0:W5:Y:S01]  /*15ef0*/  LDL.LU.64 R14, [R1+0x78] ;  /* 0x00007800010e7983 */ /* 0x0001620000300a00 */
[----:B----4-:R-:W-:-:S02]  /*15f00*/  R2UR UR20, R4 ;  /* 0x00000000041472ca */ /* 0x010fc400000e0000 */
[----:B------:R-:W-:Y:S01]  /*15f10*/  R2UR UR21, R5 ;  /* 0x00000000051572ca */ /* 0x000fe200000e0000 */
[----:B------:R0:W5:Y:S01]  /*15f20*/  LDL.LU.64 R6, [R1+0x70] ;  /* 0x0000700001067983 */ /* 0x0001620000300a00 */
[----:B------:R-:W-:Y:S01]  /*15f30*/  UMOV UR4, UR56 ;  /* 0x0000003800047c82 */ /* 0x000fe20008000000 */
[----:B------:R-:W-:Y:S02]  /*15f40*/  UMOV UR5, UR57 ;  /* 0x0000003900057c82 */ /* 0x000fe40008000000 */
[----:B------:R0:W5:Y:S01]  /*15f50*/  LDL.LU.64 R4, [R1+0x68] ;  /* 0x0000680001047983 */ /* 0x0001620000300a00 */
[----:B------:R-:W-:Y:S02]  /*15f60*/  WARPGROUP.DEPBAR.LE gsb0, 0x0 ;  /* 0x00008000000079c5 */ /* 0x000fe40000010000 */
[----:B------:R-:W-:-:S06]  /*15f70*/  WARPGROUP.ARRIVE ;  /* 0x00000000000079c5 */ /* 0x000fcc0000000000 */
[----:B------:R-:W-:Y:S03]  /*15f80*/  HGMMA.64x96x16.F32 R120, gdesc[UR28], R120, gsb0 ;  /* 0x016000001c7879f0 */ /* 0x000fe60008000878 */
[----:B------:R-:W-:Y:S02]  /*15f90*/  WARPGROUP.DEPBAR.LE gsb0, 0x0 ;  /* 0x00008000000079c5 */ /* 0x000fe40000010000 */
[----:B------:R-:W-:-:S06]  /*15fa0*/  WARPGROUP.ARRIVE ;  /* 0x00000000000079c5 */ /* 0x000fcc0000000000 */
[----:B------:R-:W-:Y:S01]  /*15fb0*/  HGMMA.64x96x16.F32 R120, gdesc[UR24], R120, gsb0 ;  /* 0x01600000187879f0 */ /* 0x000fe20008000878 */
[----:B------:R-:W-:Y:S02]  /*15fc0*/  R2UR UR16, R2 ;  /* 0x00000000021072ca */ /* 0x000fe400000e0000 */
[----:B------:R-:W-:Y:S02]  /*15fd0*/  R2UR UR17, R3 ;  /* 0x00000000031172ca */ /* 0x000fe400000e0000 */
[----:B------:R0:W5:Y:S01]  /*15fe0*/  LDL.LU.64 R2, [R1+0x60] ;  /* 0x0000600001027983 */ /* 0x0001620000300a00 */
[----:B------:R-:W-:Y:S02]  /*15ff0*/  WARPGROUP.DEPBAR.LE gsb0, 0x0 ;  /* 0x00008000000079c5 */ /* 0x000fe40000010000 */
[----:B------:R-:W-:-:S06]  /*16000*/  WARPGROUP.ARRIVE ;  /* 0x00000000000079c5 */ /* 0x000fcc0000000000 */
[----:B------:R-:W-:Y:S01]  /*16010*/  HGMMA.64x96x16.F32 R120, gdesc[UR20], R120, gsb0 ;  /* 0x01600000147879f0 */ /* 0x000fe20008000878 */
[----:B--2---:R-:W-:Y:S02]  /*16020*/  R2UR UR12, R12 ;  /* 0x000000000c0c72ca */ /* 0x004fe400000e0000 */
[----:B------:R-:W-:Y:S01]  /*16030*/  R2UR UR13, R13 ;  /* 0x000000000d0d72ca */ /* 0x000fe200000e0000 */
[----:B------:R-:W-:Y:S02]  /*16040*/  WARPGROUP.DEPBAR.LE gsb0, 0x0 ;  /* 0x00008000000079c5 */ /* 0x000fe40000010000 */
[----:B------:R-:W-:-:S06]  /*16050*/  WARPGROUP.ARRIVE ;  /* 0x00000000000079c5 */ /* 0x000fcc0000000000 */
[----:B------:R-:W-:Y:S01]  /*16060*/  HGMMA.64x96x16.F32 R120, gdesc[UR16], R120, gsb0 ;  /* 0x01600000107879f0 */ /* 0x000fe20008000878 */
[----:B------:R-:W-:Y:S02]  /*16070*/  R2UR UR8, R10 ;  /* 0x000000000a0872ca */ /* 0x000fe400000e0000 */
[----:B------:R-:W-:Y:S01]  /*16080*/  R2UR UR9, R11 ;  /* 0x000000000b0972ca */ /* 0x000fe200000e0000 */
        /* <DEDUP_REMOVED lines=16> */
[----:B0-----:R-:W-:Y:S05]  /*16190*/  @!P0 BRA `(.L_x_5330) ;  /* 0x0000000000048947 */ /* 0x001fea0003800000 */
[----:B------:R-:W-:Y:S01]  /*161a0*/  BPT.TRAP 0x1 ;  /* 0x000000040000795c */ /* 0x000fe20000300000 */
.L_x_5330:
[----:B------:R-:W-:Y:S01]  /*161b0*/  SHF.L.U32 R9, R192, 0x1f, RZ ;  /* 0x0000001fc0097819 */ /* 0x000fe200000006ff */
[----:B-----5:R-:W-:-:S04]  /*161c0*/  IMAD R21, R17, 0x8, R2 ;  /* 0x0000000811157824 */ /* 0x020fc800078e0202 */
[----:B------:R0:W1:Y:S01]  /*161d0*/  SYNCS.PHASECHK.TRANS64.TRYWAIT P2, [R21+URZ+0x30850], R9 ;  /* 0x03085009150075a7 */ /* 0x000062000804017f */
[----:B------:R-:W-:Y:S05]  /*161e0*/  @!P0 BRA `(.L_x_5331) ;  /* 0x0000000000048947 */ /* 0x000fea0003800000 */
[----:B------:R-:W-:Y:S01]  /*161f0*/  BPT.TRAP 0x1 ;  /* 0x000000040000795c */ /* 0x000fe20000300000 */
.L_x_5331:
[----:B------:R-:W-:Y:S04]  /*16200*/  BSSY B2, `(.L_x_5332) ;  /* 0x0000004000027945 */ /* 0x000fe80003800000 */
[----:B-1----:R-:W-:Y:S05]  /*16210*/  @P2 BRA `(.L_x_5333) ;  /* 0x0000000000082947 */ /* 0x002fea0003800000 */
[----:B------:R-:W1:Y:S02]  /*16220*/  SYNCS.PHASECHK.TRANS64.TRYWAIT P2, [R21+URZ+0x30850], R9 ;  /* 0x03085009150075a7 */ /* 0x000e64000804017f */
[----:B-1----:R-:W-:Y:S05]  /*16230*/  @!P2 BRA `(.L_x_5334) ;  /* 0x0000015c001ca947 */ /* 0x002fea0003800000 */
.L_x_5333:
[----:B------:R-:W-:Y:S05]  /*16240*/  BSYNC B2 ;  /* 0x0000000000027941 */ /* 0x000fea0003800000 */
.L_x_5332:
[----:B------:R-:W2:Y:S01]  /*16250*/  LDL R10, [R1+0x4] ;  /* 0x00000400010a7983 */ /* 0x000ea20000100800 */
[----:B01----:R-:W-:Y:S02]  /*16260*/  VIADD R9, R2, 0x400 ;  /* 0x0000040002097836 */ /* 0x003fe40000000000 */
[----:B------:R-:W-:Y:S01]  /*16270*/  IMAD.MOV.U32 R11, RZ, RZ, 0x40000040 ;  /* 0x40000040ff0b7424 */ /* 0x000fe200078e00ff */
[----:B------:R-:W-:Y:S01]  /*16280*/  WARPGROUP.ARRIVE ;  /* 0x00000000000079c5 */ /* 0x000fe20000000000 */
[----:B------:R-:W-:Y:S01]  /*16290*/  IMAD.MOV.U32 R13, RZ, RZ, 0x40000040 ;  /* 0x40000040ff0d7424 */ /* 0x000fe200078e00ff */
[----:B------:R-:W-:Y:S01]  /*162a0*/  SHF.R.U32.HI R9, RZ, 0x4, R9 ;  /* 0x00000004ff097819 */ /* 0x000fe20000011609 */
[----:B------:R-:W3:Y:S01]  /*162b0*/  LDL R192, [R1] ;  /* 0x0000000001c07983 */ /* 0x000ee20000100800 */
[----:B------:R-:W-:Y:S01]  /*162c0*/  R2UR UR7, R11 ;  /* 0x000000000b0772ca */ /* 0x000fe200000e0000 */
[----:B------:R-:W-:Y:S01]  /*162d0*/  IMAD.MOV.U32 R11, RZ, RZ, 0x40000040 ;  /* 0x40000040ff0b7424 */ /* 0x000fe200078e00ff */
[----:B------:R-:W-:Y:S01]  /*162e0*/  LOP3.LUT R9, R9, 0x3fff, RZ, 0xc0, !PT ;  /* 0x00003fff09097812 */ /* 0x000fe200078ec0ff */
[----:B------:R-:W-:Y:S01]  /*162f0*/  ULDC UR5, c[0x0][0x9d8] ;  /* 0x0002760000057ab9 */ /* 0x000fe20000000800 */
[----:B------:R-:W-:Y:S01]  /*16300*/  ISETP.NE.AND P3, PT, R226, 0x1, PT ;  /* 0x00000001e200780c */ /* 0x000fe20003f65270 */
[----:B------:R-:W-:Y:S01]  /*16310*/  @!P1 VIADD R6, R6, 0x30840 ;  /* 0x0003084006069836 */ /* 0x000fe20000000000 */
[----:B------:R-:W-:Y:S01]  /*16320*/  LOP3.LUT R9, R9, 0x3000000, RZ, 0xfc, !PT ;  /* 0x0300000009097812 */ /* 0x000fe200078efcff */
[----:B------:R-:W-:-:S03]  /*16330*/  FMUL.FTZ R165, R165, UR5 ;  /* 0x00000005a5a57c20 */ /* 0x000fc60008410000 */
[----:B------:R-:W-:-:S03]  /*16340*/  @!P1 PRMT R6, RZ, 0x654, R6 ;  /* 0x00000654ff069816 */ /* 0x000fc60000000006 */
[----:B------:R-:W0:Y:S01]  /*16350*/  MUFU.TANH R165, R165 ;  /* 0x000000a500a57308 */ /* 0x000e220000002400 */
[----:B--2---:R-:W-:Y:S01]  /*16360*/  R2UR UR4, R10 ;  /* 0x000000000a0472ca */ /* 0x004fe200000e0000 */
[----:B------:R-:W-:Y:S02]  /*16370*/  IMAD R10, R17, 0x900, R9 ;  /* 0x00000900110a7824 */ /* 0x000fe400078e0209 */
[----:B------:R-:W-:Y:S01]  /*16380*/  FMUL.FTZ R9, R120, UR5 ;  /* 0x0000000578097c20 */ /* 0x000fe20008410000 */
[----:B------:R-:W-:Y:S01]  /*16390*/  FMUL.FTZ R120, R124, UR5 ;  /* 0x000000057c787c20 */ /* 0x000fe20008410000 */
[----:B------:R-:W-:Y:S01]  /*163a0*/  FMUL.FTZ R124, R128, UR5 ;  /* 0x00000005807c7c20 */ /* 0x000fe20008410000 */
[----:B------:R-:W-:Y:S01]  /*163b0*/  FMUL.FTZ R128, R134, UR5 ;  /* 0x0000000586807c20 */ /* 0x000fe20008410000 */
[----:B------:R-:W-:Y:S01]  /*163c0*/  R2UR UR6, R10 ;  /* 0x000000000a0672ca */ /* 0x000fe200000e0000 */
[----:B------:R-:W-:Y:S01]  /*163d0*/  FMUL.FTZ R134, R136, UR5 ;  /* 0x0000000588867c20 */ /* 0x000fe20008410000 */
[----:B------:R-:W-:Y:S01]  /*163e0*/  IADD3 R12, R10, 0x80, RZ ;  /* 0x000000800a0c7810 */ /* 0x000fe20007ffe0ff */
[----:B------:R-:W-:Y:S01]  /*163f0*/  FMUL.FTZ R136, R142, UR5 ;  /* 0x000000058e887c20 */ /* 0x000fe20008410000 */
[----:B------:R-:W-:Y:S01]  /*16400*/  FMUL.FTZ R142, R147, UR5 ;  /* 0x00000005938e7c20 */ /* 0x000fe20008410000 */
[----:B------:R-:W-:Y:S01]  /*16410*/  FMUL.FTZ R147, R149, UR5 ;  /* 0x0000000595937c20 */ /* 0x000fe20008410000 */
[----:B------:R-:W-:Y:S01]  /*16420*/  FMUL.FTZ R149, R155, UR5 ;  /* 0x000000059b957c20 */ /* 0x000fe20008410000 */
[----:B------:R-:W-:Y:S01]  /*16430*/  FMUL.FTZ R155, R157, UR5 ;  /* 0x000000059d9b7c20 */ /* 0x000fe20008410000 */
[----:B------:R-:W-:Y:S01]  /*16440*/  FMUL.FTZ R157, R163, UR5 ;  /* 0x00000005a39d7c20 */ /* 0x000fe20008410000 */
[----:B------:R-:W-:-:S02]  /*16450*/  IMAD.IADD R163, R212, 0x1, R208 ;  /* 0x00000001d4a37824 */ /* 0x000fc400078e02d0 */
[----:B------:R-:W-:Y:S01]  /*16460*/  FMUL.FTZ R17, R123, UR5 ;  /* 0x000000057b117c20 */ /* 0x000fe20008410000 */
[----:B------:R-:W-:Y:S01]  /*16470*/  FMUL.FTZ R123, R127, UR5 ;  /* 0x000000057f7b7c20 */ /* 0x000fe20008410000 */
[----:B------:R-:W-:Y:S01]  /*16480*/  FMUL.FTZ R127, R131, UR5 ;  /* 0x00000005837f7c20 */ /* 0x000fe20008410000 */
[----:B------:R-:W-:Y:S01]  /*16490*/  HGMMA.64x192x16.F32 R24, R188, gdesc[UR4].tnspB, R24, gsb0 ;  /* 0x42e00004bc187df0 */ /* 0x000fe20008000818 */
[----:B------:R-:W-:Y:S01]  /*164a0*/  R2UR UR6, R12 ;  /* 0x000000000c0672ca */ /* 0x000fe200000e0000 */
[----:B------:R-:W-:Y:S01]  /*164b0*/  VIADD R12, R10, 0x100 ;  /* 0x000001000a0c7836 */ /* 0x000fe20000000000 */
[----:B------:R-:W-:Y:S01]  /*164c0*/  R2UR UR7, R13 ;  /* 0x000000000d0772ca */ /* 0x000fe200000e0000 */
[----:B------:R-:W-:Y:S02]  /*164d0*/  IMAD.MOV.U32 R13, RZ, RZ, 0x40000040 ;  /* 0x40000040ff0d7424 */ /* 0x000fe400078e00ff */
        /* <DEDUP_REMOVED lines=9> */
[----:B------:R-:W-:Y:S01]  /*16570*/  IMAD R164, R7, -0x60, RZ ;  /* 0xffffffa007a47824 */ /* 0x000fe200078e02ff */
[----:B---3--:R-:W-:Y:S01]  /*16580*/  LOP3.LUT P2, RZ, R192, 0x100000, RZ, 0xc0, !PT ;  /* 0x00100000c0ff7812 */ /* 0x008fe2000784c0ff */
        /* <DEDUP_REMOVED lines=36> */
[C---:B------:R-:W-:Y:S01]  /*167d0*/  IADD3 R12, R10.reuse, 0x200, RZ ;  /* 0x000002000a0c7810 */ /* 0x040fe20007ffe0ff */
[----:B------:R-:W-:Y:S01]  /*167e0*/  VIADD R10, R10, 0x280 ;  /* 0x000002800a0a7836 */ /* 0x000fe20000000000 */
[----:B------:R-:W-:Y:S02]  /*167f0*/  WARPGROUP.DEPBAR.LE gsb0, 0x0 ;  /* 0x00008000000079c5 */ /* 0x000fe40000010000 */
[----:B------:R-:W-:-:S11]  /*16800*/  WARPGROUP.ARRIVE ;  /* 0x00000000000079c5 */ /* 0x000fd60000000000 */
[----:B------:R-:W-:Y:S01]  /*16810*/  HGMMA.64x192x16.F32 R24, R176, gdesc[UR4].tnspB, R24, gsb0 ;  /* 0x42e00004b0187df0 */ /* 0x000fe20008000818 */
[----:B------:R-:W-:Y:S01]  /*16820*/  R2UR UR6, R12 ;  /* 0x000000000c0672ca */ /* 0x000fe200000e0000 */
[----:B------:R-:W-:Y:S01]  /*16830*/  FMUL.FTZ R12, R122, UR5 ;  /* 0x000000057a0c7c20 */ /* 0x000fe20008410000 */
[----:B------:R-:W-:Y:S01]  /*16840*/  R2UR UR7, R13 ;  /* 0x000000000d0772ca */ /* 0x000fe200000e0000 */
        /* <DEDUP_REMOVED lines=24> */
[----:B------:R-:W-:-:S07]  /*169d0*/  ULDC UR5, c[0x0][0x9e0] ;  /* 0x0002780000057ab9 */ /* 0x000fce0000000800 */
        /* <DEDUP_REMOVED lines=26> */
[----:B------:R-:W-:Y:S02]  /*16b80*/  R2UR UR6, R10 ;  /* 0x000000000a0672ca */ /* 0x000fe400000e0000 */
[----:B------:R-:W-:Y:S01]  /*16b90*/  R2UR UR7, R11 ;  /* 0x000000000b0772ca */ /* 0x000fe200000e0000 */
[----:B------:R-:W5:Y:S08]  /*16ba0*/  @P3 LDC R10, c[0x0][0x450] ;  /* 0x00011400ff0a3b82 */ /* 0x000f700000000800 */
[----:B------:R-:W1:Y:S02]  /*16bb0*/  @P3 LDC R11, c[0x0][0x44c] ;  /* 0x00011300ff0b3b82 */ /* 0x000e640000000800 */
[----:B-1----:R-:W-:-:S05]  /*16bc0*/  @P3 IMAD.HI.U32 R11, R163, R11, RZ ;  /* 0x0000000ba30b3227 */ /* 0x002fca00078e00ff */
[----:B-----5:R-:W-:Y:S02]  /*16bd0*/  @P3 SHF.R.U32.HI R163, RZ, R10, R11 ;  /* 0x0000000affa33219 */ /* 0x020fe4000001160b */
[----:B------:R-:W-:Y:S01]  /*16be0*/  IADD3 R10, R164, 0x1, RZ ;  /* 0x00000001a40a7810 */ /* 0x000fe20007ffe0ff */
[----:B------:R-:W-:Y:S02]  /*16bf0*/  WARPGROUP.DEPBAR.LE gsb0, 0x0 ;  /* 0x00008000000079c5 */ /* 0x000fe40000010000 */
[----:B------:R-:W-:-:S06]  /*16c00*/  WARPGROUP.ARRIVE ;  /* 0x00000000000079c5 */ /* 0x000fcc0000000000 */
[----:B------:R-:W-:Y:S03]  /*16c10*/  HGMMA.64x192x16.F32 R24, R168, gdesc[UR4].tnspB, R24, gsb0 ;  /* 0x42e00004a8187df0 */ /* 0x000fe60008000818 */
[----:B------:R-:W-:Y:S02]  /*16c20*/  WARPGROUP.DEPBAR.LE gsb0, 0x0 ;  /* 0x00008000000079c5 */ /* 0x000fe40000010000 */
[----:B------:R-:W1:Y:S01]  /*16c30*/  SHFL.IDX PT, R170, R163, RZ, 0x1c1f ;  /* 0x001c1fffa3aa7589 */ /* 0x000e6200000e0000 */
[----:B------:R5:W-:Y:S02]  /*16c40*/  @!P1 SYNCS.ARRIVE.TRANS64.RED.A1T0 RZ, [R6+URZ], RZ ;  /* 0x000000ff06ff99a7 */ /* 0x000be4000810043f */
[----:B-----5:R-:W-:-:S05]  /*16c50*/  IMAD R6, R211, -0x2, R10 ;  /* 0xfffffffed3067824 */ /* 0x020fca00078e020a */
[----:B------:R-:W-:Y:S01]  /*16c60*/  IADD3 R168, -R193, R6, R195 ;  /* 0x00000006c1a87210 */ /* 0x000fe20007ffe1c3 */
[----:B------:R-:W-:-:S04]  /*16c70*/  VIADD R6, R6, 0xffffffff ;  /* 0xffffffff06067836 */ /* 0x000fc80000000000 */
[C---:B------:R-:W-:Y:S02]  /*16c80*/  VIADD R169, R168.reuse, UR5 ;  /* 0x00000005a8a97c36 */ /* 0x040fe40008000000 */
[----:B------:R-:W-:Y:S02]  /*16c90*/  VIADD R168, R168, UR4 ;  /* 0x00000004a8a87c36 */ /* 0x000fe40008000000 */
[--C-:B-1----:R-:W-:Y:S02]  /*16ca0*/  IMAD.IADD R167, R169, 0x1, R170.reuse ;  /* 0x00000001a9a77824 */ /* 0x102fe400078e02aa */
[----:B------:R-:W-:Y:S01]  /*16cb0*/  IMAD.IADD R166, R168, 0x1, R170 ;  /* 0x00000001a8a67824 */ /* 0x000fe200078e02aa */
[----:B0-234-:R-:W-:Y:S06]  /*16cc0*/  @!P2 BRA `(.L_x_5335) ;  /* 0x00000000005ca947 */ /* 0x01dfec0003800000 */
[----:B------:R-:W-:Y:S01]  /*16cd0*/  IADD3 R170, -R193, R195, R170 ;  /* 0x000000c3c1aa7210 */ /* 0x000fe20007ffe1aa */
[----:B------:R-:W-:Y:S03]  /*16ce0*/  BSSY B2, `(.L_x_5336) ;  /* 0x0000012000027945 */ /* 0x000fe60003800000 */
[----:B------:R-:W-:-:S13]  /*16cf0*/  ISETP.GT.AND P2, PT, R170, -0x1, PT ;  /* 0xffffffffaa00780c */ /* 0x000fda0003f44270 */
[----:B------:R-:W-:Y:S05]  /*16d00*/  @P2 BRA `(.L_x_5337) ;  /* 0x0000000000242947 */ /* 0x000fea0003800000 */
[----:B------:R-:W-:Y:S01]  /*16d10*/  ULDC UR4, c[0x0][0x9e4] ;  /* 0x0002790000047ab9 */ /* 0x000fe20000000800 */
[----:B------:R-:W-:Y:S02]  /*16d20*/  LOP3.LUT R170, RZ, R170, RZ, 0x33, !PT ;  /* 0x000000aaffaa7212 */ /* 0x000fe400078e33ff */
[----:B------:R-:W-:-:S04]  /*16d30*/  MOV R171, UR4 ;  /* 0x0000000400ab7c02 */ /* 0x000fc80008000f00 */
[----:B------:R-:W-:-:S13]  /*16d40*/  ISETP.NE.AND P2, PT, R171, 0x1, PT ;  /* 0x00000001ab00780c */ /* 0x000fda0003f45270 */
[----:B------:R-:W0:Y:S02]  /*16d50*/  @P2 LDC.64 R10, c[0x0][0x9e8] ;  /* 0x00027a00ff0a2b82 */ /* 0x000e240000000a00 */
[----:B0-----:R-:W-:-:S05]  /*16d60*/  @P2 IMAD.HI.U32 R10, R170, R10, RZ ;  /* 0x0000000aaa0a2227 */ /* 0x001fca00078e00ff */
[----:B------:R-:W-:-:S04]  /*16d70*/  @P2 SHF.R.U32.HI R170, RZ, R11, R10 ;  /* 0x0000000bffaa2219 */ /* 0x000fc8000001160a */
[----:B------:R-:W-:Y:S01]  /*16d80*/  LOP3.LUT R170, RZ, R170, RZ, 0x33, !PT ;  /* 0x000000aaffaa7212 */ /* 0x000fe200078e33ff */
[----:B------:R-:W-:Y:S06]  /*16d90*/  BRA `(.L_x_5338) ;  /* 0x0000000000187947 */ /* 0x000fec0003800000 */
.L_x_5337:
[----:B------:R-:W-:Y:S02]  /*16da0*/  ULDC UR4, c[0x0][0x9e4] ;  /* 0x0002790000047ab9 */ /* 0x000fe40000000800 */
[----:B------:R-:W-:-:S05]  /*16db0*/  IMAD.U32 R171, RZ, RZ, UR4 ;  /* 0x00000004ffab7e24 */ /* 0x000fca000f8e00ff */
[----:B------:R-:W-:-:S13]  /*16dc0*/  ISETP.NE.AND P2, PT, R171, 0x1, PT ;  /* 0x00000001ab00780c */ /* 0x000fda0003f45270 */
[----:B------:R-:W0:Y:S02]  /*16dd0*/  @P2 LDC.64 R10, c[0x0][0x9e8] ;  /* 0x00027a00ff0a2b82 */ /* 0x000e240000000a00 */
[----:B0-----:R-:W-:-:S05]  /*16de0*/  @P2 IMAD.HI.U32 R10, R170, R10, RZ ;  /* 0x0000000aaa0a2227 */ /* 0x001fca00078e00ff */
[----:B------:R-:W-:-:S07]  /*16df0*/  @P2 SHF.R.U32.HI R170, RZ, R11, R10 ;  /* 0x0000000bffaa2219 */ /* 0x000fce000001160a */
.L_x_5338:
[----:B------:R-:W-:Y:S05]  /*16e00*/  BSYNC B2 ;  /* 0x0000000000027941 */ /* 0x000fea0003800000 */
.L_x_5336:
[----:B------:R-:W-:-:S05]  /*16e10*/  IMAD R170, R170, R171, R6 ;  /* 0x000000abaaaa7224 */ /* 0x000fca00078e0206 */
[----:B------:R-:W-:Y:S02]  /*16e20*/  VIADDMNMX R167, R170, R171, R167, PT ;  /* 0x000000abaaa77246 */ /* 0x000fe400038001a7 */
[----:B------:R-:W-:-:S07]  /*16e30*/  VIMNMX R166, R166, R170, !PT ;  /* 0x000000aaa6a67248 */ /* 0x000fce0007fe0100 */
.L_x_5335:
[C---:B------:R-:W-:Y:S01]  /*16e40*/  ISETP.GE.AND P2, PT, R164.reuse, 0x2, PT ;  /* 0x00000002a400780c */ /* 0x040fe20003f46270 */
[----:B------:R-:W0:Y:S01]  /*16e50*/  SHFL.IDX PT, R163, R163, 0x1, 0x1c1f ;  /* 0x003c1f00a3a37f89 */ /* 0x000e2200000e0000 */
[----:B------:R-:W-:Y:S02]  /*16e60*/  ISETP.GE.AND P5, PT, R164, 0xa, PT ;  /* 0x0000000aa400780c */ /* 0x000fe40003fa6270 */
[----:B------:R-:W-:Y:S02]  /*16e70*/  ISETP.GT.AND P3, PT, R166, 0x1, !P2 ;  /* 0x00000001a600780c */ /* 0x000fe40005764270 */
[----:B------:R-:W-:Y:S02]  /*16e80*/  LOP3.LUT R192, R192, 0xfffffffb, RZ, 0xc0, !PT ;  /* 0xfffffffbc0c07812 */ /* 0x000fe400078ec0ff */
[----:B------:R-:W-:Y:S02]  /*16e90*/  ISETP.LT.OR P4, PT, R167, 0x2, P3 ;  /* 0x00000002a700780c */ /* 0x000fe40001f81670 */
[----:B------:R-:W-:-:S02]  /*16ea0*/  ISETP.GE.AND P3, PT, R164, 0x9, PT ;  /* 0x00000009a400780c */ /* 0x000fc40003f66270 */
[----:B------:R-:W-:Y:S02]  /*16eb0*/  FSEL R13, R13, -INF , !P4 ;  /* 0xff8000000d0d7808 */ /* 0x000fe40006000000 */
[----:B------:R-:W-:Y:S02]  /*16ec0*/  ISETP.GT.AND P4, PT, R166, 0x8, !P3 ;  /* 0x00000008a600780c */ /* 0x000fe40005f84270 */
[----:B------:R-:W-:Y:S02]  /*16ed0*/  @P5 LOP3.LUT R192, R192, 0x4, RZ, 0xfc, !PT ;  /* 0x00000004c0c05812 */ /* 0x000fe400078efcff */
[----:B------:R-:W-:Y:S02]  /*16ee0*/  ISETP.LT.OR P4, PT, R167, 0x9, P4 ;  /* 0x00000009a700780c */ /* 0x000fe40002781670 */
[----:B------:R-:W-:Y:S02]  /*16ef0*/  LOP3.LUT R192, R192, 0xfffffff7, RZ, 0xc0, !PT ;  /* 0xfffffff7c0c07812 */ /* 0x000fe400078ec0ff */
[----:B------:R-:W-:-:S02]  /*16f00*/  FSEL R120, R120, -INF , !P4 ;  /* 0xff80000078787808 */ /* 0x000fc40006000000 */
[----:B------:R-:W-:Y:S01]  /*16f10*/  ISETP.GT.AND P4, PT, R166, 0x9, !P5 ;  /* 0x00000009a600780c */ /* 0x000fe20006f84270 */
[--C-:B0-----:R-:W-:Y:S01]  /*16f20*/  IMAD.IADD R169, R169, 0x1, R163.reuse ;  /* 0x00000001a9a97824 */ /* 0x101fe200078e02a3 */
[----:B------:R-:W-:Y:S01]  /*16f30*/  ISETP.GE.AND P5, PT, R164, 0x11, PT ;  /* 0x00000011a400780c */ /* 0x000fe20003fa6270 */
[----:B------:R-:W-:Y:S01]  /*16f40*/  IMAD.IADD R168, R168, 0x1, R163 ;  /* 0x00000001a8a87824 */ /* 0x000fe200078e02a3 */
[----:B------:R-:W-:-:S04]  /*16f50*/  ISETP.LT.OR P4, PT, R167, 0xa, P4 ;  /* 0x0000000aa700780c */ /* 0x000fc80002781670 */
[----:B------:R-:W-:Y:S02]  /*16f60*/  FSEL R121, R121, -INF , !P4 ;  /* 0xff80000079797808 */ /* 0x000fe40006000000 */
[----:B------:R-:W-:-:S04]  /*16f70*/  ISETP.GT.AND P4, PT, R166, 0x10, !P5 ;  /* 0x00000010a600780c */ /* 0x000fc80006f84270 */
[----:B------:R-:W-:Y:S02]  /*16f80*/  ISETP.LT.OR P4, PT, R167, 0x11, P4 ;  /* 0x00000011a700780c */ /* 0x000fe40002781670 */
[----:B------:R-:W-:Y:S02]  /*16f90*/  @P5 LOP3.LUT R192, R192, 0x8, RZ, 0xfc, !PT ;  /* 0x00000008c0c05812 */ /* 0x000fe400078efcff */
[----:B------:R-:W-:Y:S02]  /*16fa0*/  ISETP.GE.AND P5, PT, R164, 0x12, PT ;  /* 0x00000012a400780c */ /* 0x000fe40003fa6270 */
[----:B------:R-:W-:Y:S02]  /*16fb0*/  LOP3.LUT R192, R192, 0xfff7ffff, RZ, 0xc0, !PT ;  /* 0xfff7ffffc0c07812 */ /* 0x000fe400078ec0ff */
[----:B------:R-:W-:Y:S02]  /*16fc0*/  FSEL R124, R124, -INF , !P4 ;  /* 0xff8000007c7c7808 */ /* 0x000fe40006000000 */
[----:B------:R-:W-:-:S04]  /*16fd0*/  ISETP.GT.AND P4, PT, R166, 0x11, !P5 ;  /* 0x00000011a600780c */ /* 0x000fc80006f84270 */
[----:B------:R-:W-:-:S03]  /*16fe0*/  ISETP.LT.OR P4, PT, R167, 0x12, P4 ;  /* 0x00000012a700780c */ /* 0x000fc60002781670 */
        /* <DEDUP_REMOVED lines=80> */
[----:B------:R-:W-:Y:S02]  /*174f0*/  FSEL R154, R154, -INF , !P4 ;  /* 0xff8000009a9a7808 */ /* 0x000fe40006000000 */
[----:B------:R-:W-:Y:S02]  /*17500*/  LOP3.LUT R192, R192, 0xffffffdf, RZ, 0xc0, !PT ;  /* 0xffffffdfc0c07812 */ /* 0x000fe400078ec0ff */
[----:B------:R-:W-:-:S04]  /*17510*/  ISETP.GT.AND P4, PT, R166, 0x49, !P5 ;  /* 0x00000049a600780c */ /* 0x000fc80006f84270 */
[----:B------:R-:W-:-:S03]  /*17520*/  ISETP.LT.OR P4, PT, R167, 0x4a, P4 ;  /* 0x0000004aa700780c */ /* 0x000fc60002781670 */
[----:B------:R-:W-:Y:S02]  /*17530*/  @P5 LOP3.LUT R192, R192, 0x20, RZ, 0xfc, !PT ;  /* 0x00000020c0c05812 */ /* 0x000fe400078efcff */
[----:B------:R-:W-:Y:S02]  /*17540*/  ISETP.GE.AND P5, PT, R164, 0x51, PT ;  /* 0x00000051a400780c */ /* 0x000fe40003fa6270 */
[----:B------:R-:W-:Y:S02]  /*17550*/  FSEL R155, R155, -INF , !P4 ;  /* 0xff8000009b9b7808 */ /* 0x000fe40006000000 */
[----:B------:R-:W-:Y:S02]  /*17560*/  ISETP.GT.AND P4, PT, R166, 0x50, !P5 ;  /* 0x00000050a600780c */ /* 0x000fe40006f84270 */
[----:B------:R-:W-:Y:S02]  /*17570*/  LOP3.LUT R192, R192, 0xffffffef, RZ, 0xc0, !PT ;  /* 0xffffffefc0c07812 */ /* 0x000fe400078ec0ff */
[----:B------:R-:W-:-:S04]  /*17580*/  ISETP.LT.OR P4, PT, R167, 0x51, P4 ;  /* 0x00000051a700780c */ /* 0x000fc80002781670 */
[----:B------:R-:W-:Y:S02]  /*17590*/  FSEL R158, R158, -INF , !P4 ;  /* 0xff8000009e9e7808 */ /* 0x000fe40006000000 */
[----:B------:R-:W-:Y:S02]  /*175a0*/  ISETP.GE.AND P4, PT, R164, 0x52, PT ;  /* 0x00000052a400780c */ /* 0x000fe40003f86270 */
[----:B------:R-:W-:Y:S02]  /*175b0*/  @P5 LOP3.LUT R192, R192, 0x10, RZ, 0xfc, !PT ;  /* 0x00000010c0c05812 */ /* 0x000fe400078efcff */
[----:B------:R-:W-:Y:S02]  /*175c0*/  ISETP.GT.AND P5, PT, R166, 0x51, !P4 ;  /* 0x00000051a600780c */ /* 0x000fe400067a4270 */
[----:B------:R-:W-:Y:S02]  /*175d0*/  LOP3.LUT R192, R192, 0xfffffffd, RZ, 0xc0, !PT ;  /* 0xfffffffdc0c07812 */ /* 0x000fe400078ec0ff */
[----:B------:R-:W-:-:S04]  /*175e0*/  ISETP.LT.OR P5, PT, R167, 0x52, P5 ;  /* 0x00000052a700780c */ /* 0x000fc80002fa1670 */
[----:B------:R-:W-:Y:S02]  /*175f0*/  FSEL R159, R159, -INF , !P5 ;  /* 0xff8000009f9f7808 */ /* 0x000fe40006800000 */
[----:B------:R-:W-:-:S04]  /*17600*/  ISETP.GE.AND P5, PT, R164, 0x59, PT ;  /* 0x00000059a400780c */ /* 0x000fc80003fa6270 */
[----:B------:R-:W-:-:S04]  /*17610*/  ISETP.GT.AND P6, PT, R166, 0x58, !P5 ;  /* 0x00000058a600780c */ /* 0x000fc80006fc4270 */
[----:B------:R-:W-:-:S04]  /*17620*/  ISETP.LT.OR P6, PT, R167, 0x59, P6 ;  /* 0x00000059a700780c */ /* 0x000fc800037c1670 */
[----:B------:R-:W-:Y:S02]  /*17630*/  FSEL R162, R162, -INF , !P6 ;  /* 0xff800000a2a27808 */ /* 0x000fe40007000000 */
[----:B------:R-:W-:-:S13]  /*17640*/  ISETP.GE.AND P6, PT, R164, 0x1, PT ;  /* 0x00000001a400780c */ /* 0x000fda0003fc6270 */
[----:B------:R-:W-:Y:S02]  /*17650*/  @P6 LOP3.LUT R192, R192, 0x2, RZ, 0xfc, !PT ;  /* 0x00000002c0c06812 */ /* 0x000fe400078efcff */
[----:B------:R-:W-:Y:S02]  /*17660*/  ISETP.GT.AND P6, PT, R166, RZ, !P6 ;  /* 0x000000ffa600720c */ /* 0x000fe400077c4270 */
[----:B------:R-:W-:Y:S02]  /*17670*/  LOP3.LUT R192, R192, 0xfffffffe, RZ, 0xc0, !PT ;  /* 0xfffffffec0c07812 */ /* 0x000fe400078ec0ff */
[----:B------:R-:W-:-:S04]  /*17680*/  ISETP.LT.OR P6, PT, R167, 0x1, P6 ;  /* 0x00000001a700780c */ /* 0x000fc800037c1670 */
[----:B------:R-:W-:Y:S02]  /*17690*/  FSEL R9, R9, -INF , !P6 ;  /* 0xff80000009097808 */ /* 0x000fe40007000000 */
[----:B------:R-:W-:-:S13]  /*176a0*/  ISETP.GE.AND P6, PT, R164, 0x5a, PT ;  /* 0x0000005aa400780c */ /* 0x000fda0003fc6270 */
[----:B------:R-:W-:Y:S02]  /*176b0*/  @P6 LOP3.LUT R192, R192, 0x1, RZ, 0xfc, !PT ;  /* 0x00000001c0c06812 */ /* 0x000fe400078efcff */
[----:B------:R-:W-:-:S03]  /*176c0*/  ISETP.GT.AND P6, PT, R166, 0x59, !P6 ;  /* 0x00000059a600780c */ /* 0x000fc600077c4270 */
[----:B------:R0:W-:Y:S01]  /*176d0*/  STL [R1], R192 ;  /* 0x000000c001007387 */ /* 0x0001e20000100800 */
[----:B------:R-:W-:-:S04]  /*176e0*/  ISETP.LT.OR P6, PT, R167, 0x5a, P6 ;  /* 0x0000005aa700780c */ /* 0x000fc800037c1670 */
[----:B------:R-:W-:Y:S02]  /*176f0*/  FSEL R165, R165, -INF , !P6 ;  /* 0xff800000a5a57808 */ /* 0x000fe40007000000 */
[----:B------:R-:W-:-:S13]  /*17700*/  LOP3.LUT P6, RZ, R192, 0x100000, RZ, 0xc0, !PT ;  /* 0x00100000c0ff7812 */ /* 0x000fda00078cc0ff */
[----:B0-----:R-:W-:Y:S05]  /*17710*/  @!P6 BRA `(.L_x_5339) ;  /* 0x00000000005ce947 */ /* 0x001fea0003800000 */
        /* <DEDUP_REMOVED lines=13> */
.L_x_5341:
[----:B------:R-:W-:Y:S02]  /*177f0*/  ULDC UR4, c[0x0][0x9e4] ;  /* 0x0002790000047ab9 */ /* 0x000fe40000000800 */
[----:B------:R-:W-:-:S04]  /*17800*/  MOV R164, UR4 ;  /* 0x0000000400a47c02 */ /* 0x000fc80008000f00 */
[----:B------:R-:W-:-:S13]  /*17810*/  ISETP.NE.AND P6, PT, R164, 0x1, PT ;  /* 0x00000001a400780c */ /* 0x000fda0003fc5270 */
[----:B------:R-:W0:Y:S02]  /*17820*/  @P6 LDC.64 R10, c[0x0][0x9e8] ;  /* 0x00027a00ff0a6b82 */ /* 0x000e240000000a00 */
[----:B0-----:R-:W-:-:S05]  /*17830*/  @P6 IMAD.HI.U32 R10, R163, R10, RZ ;  /* 0x0000000aa30a6227 */ /* 0x001fca00078e00ff */
[----:B------:R-:W-:-:S07]  /*17840*/  @P6 SHF.R.U32.HI R163, RZ, R11, R10 ;  /* 0x0000000bffa36219 */ /* 0x000fce000001160a */
.L_x_5342:
[----:B------:R-:W-:Y:S05]  /*17850*/  BSYNC B2 ;  /* 0x0000000000027941 */ /* 0x000fea0003800000 */
.L_x_5340:
[----:B------:R-:W-:-:S05]  /*17860*/  IMAD R163, R163, R164, R6 ;  /* 0x000000a4a3a37224 */ /* 0x000fca00078e0206 */
[----:B------:R-:W-:Y:S02]  /*17870*/  VIADDMNMX R169, R163, R164, R169, PT ;  /* 0x000000a4a3a97246 */ /* 0x000fe400038001a9 */
[----:B------:R-:W-:-:S07]  /*17880*/  VIMNMX R168, R168, R163, !PT ;  /* 0x000000a3a8a87248 */ /* 0x000fce0007fe0100 */
.L_x_5339:
[C---:B------:R-:W-:Y:S01]  /*17890*/  ISETP.GT.AND P2, PT, R168.reuse, 0x1, !P2 ;  /* 0x00000001a800780c */ /* 0x040fe20005744270 */
[----:B------:R-:W-:Y:S01]  /*178a0*/  ULDC UR4, c[0x0][0x988] ;  /* 0x0002620000047ab9 */ /* 0x000fe20000000800 */
[----:B------:R-:W-:Y:S01]  /*178b0*/  ISETP.GT.AND P3, PT, R168, 0x8, !P3 ;  /* 0x00000008a800780c */ /* 0x000fe20005f64270 */
[----:B------:R-:W-:Y:S01]  /*178c0*/  @!P1 VIADD R21, R21, 0x30860 ;  /* 0x0003086015159836 */ /* 0x000fe20000000000 */
[C---:B------:R-:W-:Y:S02]  /*178d0*/  ISETP.LT.OR P2, PT, R169.reuse, 0x2, P2 ;  /* 0x00000002a900780c */ /* 0x040fe40001741670 */
[----:B------:R-:W-:Y:S02]  /*178e0*/  ISETP.LT.OR P3, PT, R169, 0x9, P3 ;  /* 0x00000009a900780c */ /* 0x000fe40001f61670 */
[----:B------:R-:W-:Y:S02]  /*178f0*/  FSEL R17, R17, -INF , !P2 ;  /* 0xff80000011117808 */ /* 0x000fe40005000000 */
[----:B------:R-:W-:-:S02]  /*17900*/  LOP3.LUT P2, RZ, R192, 0x4, RZ, 0xc0, !PT ;  /* 0x00000004c0ff7812 */ /* 0x000fc4000784c0ff */
[----:B------:R-:W-:Y:S02]  /*17910*/  FSEL R122, R122, -INF , !P3 ;  /* 0xff8000007a7a7808 */ /* 0x000fe40005800000 */
[----:B------:R-:W-:Y:S02]  /*17920*/  ISETP.GT.AND P2, PT, R168, 0x9, !P2 ;  /* 0x00000009a800780c */ /* 0x000fe40005744270 */
[C---:B------:R-:W-:Y:S02]  /*17930*/  LOP3.LUT P3, RZ, R192.reuse, 0x10000, RZ, 0xc0, !PT ;  /* 0x00010000c0ff7812 */ /* 0x040fe4000786c0ff */
[----:B------:R-:W-:Y:S02]  /*17940*/  ISETP.LT.OR P2, PT, R169, 0xa, P2 ;  /* 0x0000000aa900780c */ /* 0x000fe40001741670 */
[----:B------:R-:W-:Y:S02]  /*17950*/  LOP3.LUT P6, RZ, R192, 0x8000, RZ, 0xc0, !PT ;  /* 0x00008000c0ff7812 */ /* 0x000fe400078cc0ff */
[----:B------:R-:W-:-:S02]  /*17960*/  FSEL R123, R123, -INF , !P2 ;  /* 0xff8000007b7b7808 */ /* 0x000fc40005000000 */
[----:B------:R-:W-:Y:S02]  /*17970*/  LOP3.LUT P2, RZ, R192, 0x8, RZ, 0xc0, !PT ;  /* 0x00000008c0ff7812 */ /* 0x000fe4000784c0ff */
[----:B------:R-:W-:Y:S02]  /*17980*/  FMNMX.FTZ R6, R9, R3, !PT ;  /* 0x0000000309067209 */ /* 0x000fe40007810000 */
[----:B------:R-:W-:Y:S02]  /*17990*/  ISETP.GT.AND P2, PT, R168, 0x10, !P2 ;  /* 0x00000010a800780c */ /* 0x000fe40005744270 */
[----:B------:R-:W-:Y:S02]  /*179a0*/  FMNMX.FTZ R11, R13, R6, !PT ;  /* 0x000000060d0b7209 */ /* 0x000fe40007810000 */
[----:B------:R-:W-:Y:S02]  /*179b0*/  ISETP.LT.OR P2, PT, R169, 0x11, P2 ;  /* 0x00000011a900780c */ /* 0x000fe40001741670 */
[----:B------:R-:W-:-:S02]  /*179c0*/  FMNMX.FTZ R6, R120, R11, !PT ;  /* 0x0000000b78067209 */ /* 0x000fc40007810000 */
[----:B------:R-:W-:Y:S02]  /*179d0*/  FSEL R126, R126, -INF , !P2 ;  /* 0xff8000007e7e7808 */ /* 0x000fe40005000000 */
[----:B------:R-:W-:Y:S02]  /*179e0*/  LOP3.LUT P2, RZ, R192, 0x80000, RZ, 0xc0, !PT ;  /* 0x00080000c0ff7812 */ /* 0x000fe4000784c0ff */
[----:B------:R-:W-:Y:S02]  /*179f0*/  FMNMX.FTZ R11, R121, R6, !PT ;  /* 0x00000006790b7209 */ /* 0x000fe40007810000 */
[----:B------:R-:W-:Y:S02]  /*17a00*/  ISETP.GT.AND P2, PT, R168, 0x11, !P2 ;  /* 0x00000011a800780c */ /* 0x000fe40005744270 */
[----:B------:R-:W-:Y:S02]  /*17a10*/  FMNMX.FTZ R6, R124, R11, !PT ;  /* 0x0000000b7c067209 */ /* 0x000fe40007810000 */
[----:B------:R-:W-:-:S02]  /*17a20*/  ISETP.LT.OR P2, PT, R169, 0x12, P2 ;  /* 0x00000012a900780c */ /* 0x000fc40001741670 */
[----:B------:R-:W-:Y:S02]  /*17a30*/  FMNMX.FTZ R11, R125, R6, !PT ;  /* 0x000000067d0b7209 */ /* 0x000fe40007810000 */
[----:B------:R-:W-:Y:S02]  /*17a40*/  FSEL R127, R127, -INF , !P2 ;  /* 0xff8000007f7f7808 */ /* 0x000fe40005000000 */
[----:B------:R-:W-:Y:S02]  /*17a50*/  LOP3.LUT P2, RZ, R192, 0x40000, RZ, 0xc0, !PT ;  /* 0x00040000c0ff7812 */ /* 0x000fe4000784c0ff */
[----:B------:R-:W-:Y:S02]  /*17a60*/  FMNMX.FTZ R6, R130, R11, !PT ;  /* 0x0000000b82067209 */ /* 0x000fe40007810000 */
[----:B------:R-:W-:Y:S02]  /*17a70*/  ISETP.GT.AND P2, PT, R168, 0x18, !P2 ;  /* 0x00000018a800780c */ /* 0x000fe40005744270 */
[----:B------:R-:W-:-:S02]  /*17a80*/  FMNMX.FTZ R11, R131, R6, !PT ;  /* 0x00000006830b7209 */ /* 0x000fc40007810000 */
[----:B------:R-:W-:Y:S02]  /*17a90*/  ISETP.LT.OR P2, PT, R169, 0x19, P2 ;  /* 0x00000019a900780c */ /* 0x000fe40001741670 */
[----:B------:R-:W-:Y:S02]  /*17aa0*/  FMNMX.FTZ R6, R134, R11, !PT ;  /* 0x0000000b86067209 */ /* 0x000fe40007810000 */
[----:B------:R-:W-:Y:S02]  /*17ab0*/  FSEL R128, R128, -INF , !P2 ;  /* 0xff80000080807808 */ /* 0x000fe40005000000 */
[----:B------:R-:W-:Y:S02]  /*17ac0*/  LOP3.LUT P2, RZ, R192, 0x20000, RZ, 0xc0, !PT ;  /* 0x00020000c0ff7812 */ /* 0x000fe4000784c0ff */
        /* <DEDUP_REMOVED lines=30> */
[----:B------:R-:W-:Y:S02]  /*17cb0*/  LOP3.LUT P2, RZ, R192, 0x1000, RZ, 0xc0, !PT ;  /* 0x00001000c0ff7812 */ /* 0x000fe4000784c0ff */
[----:B------:R-:W-:-:S02]  /*17cc0*/  FMNMX.FTZ R6, R162, R11, !PT ;  /* 0x0000000ba2067209 */ /* 0x000fc40007810000 */
[----:B------:R-:W-:Y:S02]  /*17cd0*/  ISETP.GT.AND P2, PT, R168, 0x30, !P2 ;  /* 0x00000030a800780c */ /* 0x000fe40005744270 */
[----:B------:R-:W-:Y:S02]  /*17ce0*/  FMNMX.FTZ R11, R165, R6, !PT ;  /* 0x00000006a50b7209 */ /* 0x000fe40007810000 */
[----:B------:R-:W-:Y:S02]  /*17cf0*/  ISETP.LT.OR P2, PT, R169, 0x31, P2 ;  /* 0x00000031a900780c */ /* 0x000fe40001741670 */
[C---:B------:R-:W-:Y:S01]  /*17d00*/  LOP3.LUT P3, RZ, R192.reuse, 0x20, RZ, 0xc0, !PT ;  /* 0x00000020c0ff7812 */ /* 0x040fe2000786c0ff */
[----:B------:R-:W0:Y:S01]  /*17d10*/  SHFL.BFLY PT, R6, R11, 0x2, 0x1f ;  /* 0x0c401f000b067f89 */ /* 0x000e2200000e0000 */
[----:B------:R-:W-:Y:S02]  /*17d20*/  FSEL R141, R141, -INF , !P2 ;  /* 0xff8000008d8d7808 */ /* 0x000fe40005000000 */
[----:B------:R-:W-:-:S02]  /*17d30*/  LOP3.LUT P2, RZ, R192, 0x800, RZ, 0xc0, !PT ;  /* 0x00000800c0ff7812 */ /* 0x000fc4000784c0ff */
[----:B------:R-:W-:Y:S02]  /*17d40*/  LOP3.LUT P6, RZ, R192, 0x10, RZ, 0xc0, !PT ;  /* 0x00000010c0ff7812 */ /* 0x000fe400078cc0ff */
[C---:B------:R-:W-:Y:S02]  /*17d50*/  ISETP.GT.AND P2, PT, R168.reuse, 0x31, !P2 ;  /* 0x00000031a800780c */ /* 0x040fe40005744270 */
[----:B------:R-:W-:Y:S02]  /*17d60*/  ISETP.GT.AND P4, PT, R168, 0x51, !P4 ;  /* 0x00000051a800780c */ /* 0x000fe40006784270 */
[C---:B------:R-:W-:Y:S02]  /*17d70*/  ISETP.LT.OR P2, PT, R169.reuse, 0x32, P2 ;  /* 0x00000032a900780c */ /* 0x040fe40001741670 */
[----:B------:R-:W-:Y:S02]  /*17d80*/  ISETP.LT.OR P4, PT, R169, 0x52, P4 ;  /* 0x00000052a900780c */ /* 0x000fe40002781670 */
[----:B------:R-:W-:-:S02]  /*17d90*/  FSEL R142, R142, -INF , !P2 ;  /* 0xff8000008e8e7808 */ /* 0x000fc40005000000 */
[----:B------:R-:W-:Y:S02]  /*17da0*/  LOP3.LUT P2, RZ, R192, 0x400, RZ, 0xc0, !PT ;  /* 0x00000400c0ff7812 */ /* 0x000fe4000784c0ff */
[C---:B------:R-:W-:Y:S02]  /*17db0*/  ISETP.GT.AND P5, PT, R168.reuse, 0x58, !P5 ;  /* 0x00000058a800780c */ /* 0x040fe40006fa4270 */
[----:B------:R-:W-:Y:S02]  /*17dc0*/  ISETP.GT.AND P2, PT, R168, 0x38, !P2 ;  /* 0x00000038a800780c */ /* 0x000fe40005744270 */
[----:B------:R-:W-:Y:S02]  /*17dd0*/  FSEL R157, R157, -INF , !P4 ;  /* 0xff8000009d9d7808 */ /* 0x000fe40006000000 */
[----:B------:R-:W-:Y:S02]  /*17de0*/  ISETP.LT.OR P2, PT, R169, 0x39, P2 ;  /* 0x00000039a900780c */ /* 0x000fe40001741670 */
[----:B0-----:R-:W-:Y:S01]  /*17df0*/  FMNMX.FTZ R164, R11, R6, !PT ;  /* 0x000000060ba47209 */ /* 0x001fe20007810000 */
[----:B------:R-:W-:Y:S01]  /*17e00*/  IMAD.U32 R6, RZ, RZ, UR4 ;  /* 0x00000004ff067e24 */ /* 0x000fe2000f8e00ff */
[----:B------:R-:W-:-:S02]  /*17e10*/  FSEL R144, R144, -INF , !P2 ;  /* 0xff80000090907808 */ /* 0x000fc40005000000 */
[----:B------:R-:W-:Y:S01]  /*17e20*/  LOP3.LUT P2, RZ, R192, 0x200, RZ, 0xc0, !PT ;  /* 0x00000200c0ff7812 */ /* 0x000fe2000784c0ff */
[----:B------:R-:W0:Y:S01]  /*17e30*/  SHFL.BFLY PT, R163, R164, 0x1, 0x1f ;  /* 0x0c201f00a4a37f89 */ /* 0x000e2200000e0000 */
[C---:B------:R-:W-:Y:S02]  /*17e40*/  ISETP.LT.OR P5, PT, R169.reuse, 0x59, P5 ;  /* 0x00000059a900780c */ /* 0x040fe40002fa1670 */
[----:B------:R-:W-:Y:S02]  /*17e50*/  ISETP.GT.AND P2, PT, R168, 0x39, !P2 ;  /* 0x00000039a800780c */ /* 0x000fe40005744270 */
[----:B------:R-:W-:Y:S02]  /*17e60*/  FSEL R160, R160, -INF , !P5 ;  /* 0xff800000a0a07808 */ /* 0x000fe40006800000 */
[----:B------:R-:W-:Y:S02]  /*17e70*/  ISETP.LT.OR P2, PT, R169, 0x3a, P2 ;  /* 0x0000003aa900780c */ /* 0x000fe40001741670 */
[----:B------:R-:W-:-:S02]  /*17e80*/  @!P1 PRMT R21, RZ, 0x654, R21 ;  /* 0x00000654ff159816 */ /* 0x000fc40000000015 */
[----:B------:R-:W-:Y:S02]  /*17e90*/  FSEL R145, R145, -INF , !P2 ;  /* 0xff80000091917808 */ /* 0x000fe40005000000 */
[----:B------:R-:W-:Y:S01]  /*17ea0*/  LOP3.LUT P2, RZ, R192, 0x100, RZ, 0xc0, !PT ;  /* 0x00000100c0ff7812 */ /* 0x000fe2000784c0ff */
[----:B------:R1:W-:Y:S03]  /*17eb0*/  @!P1 SYNCS.ARRIVE.TRANS64.RED.A1T0 RZ, [R21+URZ], RZ ;  /* 0x000000ff15ff99a7 */ /* 0x0003e6000810043f */
[----:B------:R-:W-:-:S04]  /*17ec0*/  ISETP.GT.AND P2, PT, R168, 0x40, !P2 ;  /* 0x00000040a800780c */ /* 0x000fc80005744270 */
[----:B------:R-:W-:Y:S02]  /*17ed0*/  ISETP.LT.OR P2, PT, R169, 0x41, P2 ;  /* 0x00000041a900780c */ /* 0x000fe40001741670 */
[----:B0-----:R-:W-:Y:S02]  /*17ee0*/  FMNMX.FTZ R10, R164, R163, !PT ;  /* 0x000000a3a40a7209 */ /* 0x001fe40007810000 */
[----:B------:R-:W-:Y:S02]  /*17ef0*/  FSEL R148, R148, -INF , !P2 ;  /* 0xff80000094947808 */ /* 0x000fe40005000000 */
[----:B------:R-:W-:Y:S01]  /*17f00*/  LOP3.LUT P2, RZ, R192, 0x80, RZ, 0xc0, !PT ;  /* 0x00000080c0ff7812 */ /* 0x000fe2000784c0ff */
[----:B------:R-:W-:-:S03]  /*17f10*/  FMUL.FTZ R163, R10, R6 ;  /* 0x000000060aa37220 */ /* 0x000fc60000410000 */
[----:B------:R-:W-:-:S04]  /*17f20*/  ISETP.GT.AND P2, PT, R168, 0x41, !P2 ;  /* 0x00000041a800780c */ /* 0x000fc80005744270 */
[----:B------:R-:W-:-:S04]  /*17f30*/  ISETP.LT.OR P2, PT, R169, 0x42, P2 ;  /* 0x00000042a900780c */ /* 0x000fc80001741670 */
[----:B------:R-:W-:Y:S02]  /*17f40*/  FSEL R149, R149, -INF , !P2 ;  /* 0xff80000095957808 */ /* 0x000fe40005000000 */
[----:B------:R-:W-:-:S04]  /*17f50*/  LOP3.LUT P2, RZ, R192, 0x40, RZ, 0xc0, !PT ;  /* 0x00000040c0ff7812 */ /* 0x000fc8000784c0ff */
[----:B------:R-:W-:-:S04]  /*17f60*/  ISETP.GT.AND P2, PT, R168, 0x48, !P2 ;  /* 0x00000048a800780c */ /* 0x000fc80005744270 */
[----:B------:R-:W-:-:S04]  /*17f70*/  ISETP.LT.OR P2, PT, R169, 0x49, P2 ;  /* 0x00000049a900780c */ /* 0x000fc80001741670 */
[----:B------:R-:W-:Y:S02]  /*17f80*/  FSEL R152, R152, -INF , !P2 ;  /* 0xff80000098987808 */ /* 0x000fe40005000000 */
[----:B------:R-:W-:-:S04]  /*17f90*/  ISETP.GT.AND P2, PT, R168, 0x49, !P3 ;  /* 0x00000049a800780c */ /* 0x000fc80005f44270 */
[----:B------:R-:W-:-:S04]  /*17fa0*/  ISETP.LT.OR P2, PT, R169, 0x4a, P2 ;  /* 0x0000004aa900780c */ /* 0x000fc80001741670 */
[----:B------:R-:W-:Y:S02]  /*17fb0*/  FSEL R153, R153, -INF , !P2 ;  /* 0xff80000099997808 */ /* 0x000fe40005000000 */
[----:B------:R-:W-:Y:S02]  /*17fc0*/  ISETP.GT.AND P2, PT, R168, 0x50, !P6 ;  /* 0x00000050a800780c */ /* 0x000fe40007744270 */
[----:B------:R-:W-:Y:S02]  /*17fd0*/  LOP3.LUT P6, RZ, R192, 0x2, RZ, 0xc0, !PT ;  /* 0x00000002c0ff7812 */ /* 0x000fe400078cc0ff */
[----:B------:R-:W-:-:S04]  /*17fe0*/  ISETP.LT.OR P2, PT, R169, 0x51, P2 ;  /* 0x00000051a900780c */ /* 0x000fc80001741670 */
[----:B------:R-:W-:Y:S02]  /*17ff0*/  FSEL R156, R156, -INF , !P2 ;  /* 0xff8000009c9c7808 */ /* 0x000fe40005000000 */
[----:B------:R-:W-:Y:S02]  /*18000*/  ISETP.GT.AND P2, PT, R168, RZ, !P6 ;  /* 0x000000ffa800720c */ /* 0x000fe40007744270 */
[----:B------:R-:W-:Y:S01]  /*18010*/  LOP3.LUT P6, RZ, R192, 0x1, RZ, 0xc0, !PT ;  /* 0x00000001c0ff7812 */ /* 0x000fe200078cc0ff */
[----:B------:R-:W-:Y:S01]  /*18020*/  IMAD.MOV.U32 R192, RZ, RZ, R14 ;  /* 0x000000ffffc07224 */ /* 0x000fe200078e000e */
[----:B------:R-:W-:Y:S02]  /*18030*/  ISETP.LT.OR P2, PT, R169, 0x1, P2 ;  /* 0x00000001a900780c */ /* 0x000fe40001741670 */
[----:B------:R-:W-:Y:S02]  /*18040*/  ISETP.GT.AND P3, PT, R168, 0x59, !P6 ;  /* 0x00000059a800780c */ /* 0x000fe40007764270 */
[----:B------:R-:W-:-:S02]  /*18050*/  FSEL R12, R12, -INF , !P2 ;  /* 0xff8000000c0c7808 */ /* 0x000fc40005000000 */
[----:B------:R-:W-:Y:S02]  /*18060*/  FSETP.NEU.FTZ.AND P2, PT, R10, -INF , PT ;  /* 0xff8000000a00780b */ /* 0x000fe40003f5d000 */
[----:B------:R-:W-:Y:S02]  /*18070*/  ISETP.LT.OR P3, PT, R169, 0x5a, P3 ;  /* 0x0000005aa900780c */ /* 0x000fe40001f61670 */
[----:B------:R-:W-:Y:S02]  /*18080*/  FSEL R163, R163, RZ, P2 ;  /* 0x000000ffa3a37208 */ /* 0x000fe40001000000 */
[----:B------:R-:W-:-:S03]  /*18090*/  FSEL R161, R161, -INF , !P3 ;  /* 0xff800000a1a17808 */ /* 0x000fc60005800000 */
        /* <DEDUP_REMOVED lines=59> */
[----:B------:R-:W-:Y:S01]  /*18450*/  MUFU.EX2 R131, R131 ;  /* 0x0000008300837308 */ /* 0x000fe20000000800 */
[----:B------:R-:W-:-:S03]  /*18460*/  FSEL R120, R10, RZ, P2 ;  /* 0x000000ff0a787208 */ /* 0x000fc60001000000 */
[----:B------:R-:W0:Y:S04]  /*18470*/  SHFL.BFLY PT, R13, R9, 0x2, 0x1f ;  /* 0x0c401f00090d7f89 */ /* 0x000e2800000e0000 */
        /* <DEDUP_REMOVED lines=10> */
[----:B------:R-:W-:-:S03]  /*18520*/  FADD.FTZ R9, -R120, R3 ;  /* 0x0000000378097221 */ /* 0x000fc60000010100 */
[----:B------:R-:W-:Y:S01]  /*18530*/  FSETP.NEU.FTZ.AND P2, PT, R13, -INF , PT ;  /* 0xff8000000d00780b */ /* 0x000fe20003f5d000 */
[-C--:B------:R-:W-:Y:S01]  /*18540*/  FMUL.FTZ R9, R9, R6.reuse ;  /* 0x0000000609097220 */ /* 0x080fe20000410000 */
[----:B------:R-:W-:Y:S01]  /*18550*/  FMUL.FTZ R143, R13, R6 ;  /* 0x000000060d8f7220 */ /* 0x000fe20000410000 */
[----:B------:R-:W-:Y:S04]  /*18560*/  MUFU.EX2 R139, R139 ;  /* 0x0000008b008b7308 */ /* 0x000fe80000000800 */
[----:B------:R-:W-:-:S04]  /*18570*/  FSEL R143, R143, RZ, P2 ;  /* 0x000000ff8f8f7208 */ /* 0x000fc80001000000 */
[----:B------:R0:W2:Y:S01]  /*18580*/  MUFU.EX2 R120, R9 ;  /* 0x0000000900787308 */ /* 0x0000a20000000800 */
        /* <DEDUP_REMOVED lines=8> */
[----:B0-----:R-:W-:Y:S01]  /*18610*/  FSEL R9, R13, RZ, P2 ;  /* 0x000000ff0d097208 */ /* 0x001fe20001000000 */
[-CC-:B------:R-:W-:Y:S01]  /*18620*/  FFMA.FTZ R123, R129, R6.reuse, -R143.reuse ;  /* 0x00000006817b7223 */ /* 0x180fe2000001088f */
[-CC-:B------:R-:W-:Y:S01]  /*18630*/  FFMA.FTZ R181, R132, R6.reuse, -R143.reuse ;  /* 0x0000000684b57223 */ /* 0x180fe2000001088f */
[-CC-:B------:R-:W-:Y:S01]  /*18640*/  FFMA.FTZ R126, R133, R6.reuse, -R143.reuse ;  /* 0x00000006857e7223 */ /* 0x180fe2000001088f */
[-CC-:B------:R-:W-:Y:S01]  /*18650*/  FFMA.FTZ R183, R136, R6.reuse, -R143.reuse ;  /* 0x0000000688b77223 */ /* 0x180fe2000001088f */
[----:B------:R-:W-:Y:S01]  /*18660*/  FADD.FTZ R9, -R9, R0 ;  /* 0x0000000009097221 */ /* 0x000fe20000010100 */
[-CC-:B------:R-:W-:Y:S01]  /*18670*/  FFMA.FTZ R137, R137, R6.reuse, -R143.reuse ;  /* 0x0000000689897223 */ /* 0x180fe2000001088f */
[----:B------:R-:W-:Y:S01]  /*18680*/  MUFU.EX2 R12, R12 ;  /* 0x0000000c000c7308 */ /* 0x000fe20000000800 */
[----:B--2---:R-:W-:Y:S01]  /*18690*/  FFMA.FTZ R128, R120, R5, R188 ;  /* 0x0000000578807223 */ /* 0x004fe200000100bc */
[-C--:B------:R-:W-:Y:S01]  /*186a0*/  FMUL.FTZ R9, R9, R6.reuse ;  /* 0x0000000609097220 */ /* 0x080fe20000410000 */
[-CC-:B------:R-:W-:Y:S01]  /*186b0*/  FFMA.FTZ R177, R141, R6.reuse, -R143.reuse ;  /* 0x000000068db17223 */ /* 0x180fe2000001088f */
[-CC-:B------:R-:W-:Y:S01]  /*186c0*/  FFMA.FTZ R127, R142, R6.reuse, -R143.reuse ;  /* 0x000000068e7f7223 */ /* 0x180fe2000001088f */
[----:B------:R-:W-:Y:S01]  /*186d0*/  FADD.FTZ R5, R11, R128 ;  /* 0x000000800b057221 */ /* 0x000fe20000010000 */
[-CC-:B------:R-:W-:Y:S01]  /*186e0*/  FFMA.FTZ R179, R144, R6.reuse, -R143.reuse ;  /* 0x0000000690b37223 */ /* 0x180fe2000001088f */
[-C--:B------:R-:W-:Y:S01]  /*186f0*/  FFMA.FTZ R145, R145, R6.reuse, -R143 ;  /* 0x0000000691917223 */ /* 0x080fe2000001088f */
[----:B------:R-:W0:Y:S01]  /*18700*/  MUFU.EX2 R9, R9 ;  /* 0x0000000900097308 */ /* 0x000e220000000800 */
[----:B------:R-:W-:Y:S01]  /*18710*/  FADD.FTZ R128, R190, R5 ;  /* 0x00000005be807221 */ /* 0x000fe20000010000 */
[-CC-:B------:R-:W-:Y:S01]  /*18720*/  FFMA.FTZ R173, R148, R6.reuse, -R143.reuse ;  /* 0x0000000694ad7223 */ /* 0x180fe2000001088f */
[-CC-:B------:R-:W-:Y:S01]  /*18730*/  FFMA.FTZ R149, R149, R6.reuse, -R143.reuse ;  /* 0x0000000695957223 */ /* 0x180fe2000001088f */
[-CC-:B------:R-:W-:Y:S01]  /*18740*/  FFMA.FTZ R175, R152, R6.reuse, -R143.reuse ;  /* 0x0000000698af7223 */ /* 0x180fe2000001088f */
[C---:B------:R-:W-:Y:S01]  /*18750*/  FADD.FTZ R5, R121.reuse, R128 ;  /* 0x0000008079057221 */ /* 0x040fe20000010000 */
[----:B------:R-:W-:Y:S01]  /*18760*/  FFMA.FTZ R169, R156, R6, -R143 ;  /* 0x000000069ca97223 */ /* 0x000fe2000001088f */
[----:B------:R-:W-:Y:S01]  /*18770*/  F2FP.F16.F32.PACK_AB R190, R121, R190 ;  /* 0x000000be79be723e */ /* 0x000fe200000000ff */
[----:B------:R-:W2:Y:S01]  /*18780*/  MUFU.EX2 R191, R191 ;  /* 0x000000bf00bf7308 */ /* 0x000ea20000000800 */
[----:B------:R-:W-:Y:S01]  /*18790*/  FADD.FTZ R5, R184, R5 ;  /* 0x00000005b8057221 */ /* 0x000fe20000010000 */
[----:B------:R-:W-:Y:S01]  /*187a0*/  F2FP.F16.F32.PACK_AB R184, R124, R184 ;  /* 0x000000b87cb8723e */ /* 0x000fe200000000ff */
[-CC-:B------:R-:W-:Y:S01]  /*187b0*/  FFMA.FTZ R157, R157, R6.reuse, -R143.reuse ;  /* 0x000000069d9d7223 */ /* 0x180fe2000001088f */
[----:B------:R-:W-:Y:S01]  /*187c0*/  FFMA.FTZ R160, R160, R6, -R143 ;  /* 0x00000006a0a07223 */ /* 0x000fe2000001088f */
[----:B------:R-:W-:Y:S01]  /*187d0*/  FADD.FTZ R5, R124, R5 ;  /* 0x000000057c057221 */ /* 0x000fe20000010000 */
[----:B------:R-:W-:-:S02]  /*187e0*/  F2FP.F16.F32.PACK_AB R188, R11, R188 ;  /* 0x000000bc0bbc723e */ /* 0x000fc400000000ff */
[----:B------:R-:W3:Y:S01]  /*187f0*/  MUFU.EX2 R17, R17 ;  /* 0x0000001100117308 */ /* 0x000ee20000000800 */
[----:B0-----:R-:W-:Y:S01]  /*18800*/  FFMA.FTZ R129, R9, R4, R189 ;  /* 0x0000000409817223 */ /* 0x001fe200000100bd */
[----:B------:R-:W-:Y:S01]  /*18810*/  FADD.FTZ R4, R186, R5 ;  /* 0x00000005ba047221 */ /* 0x000fe20000010000 */
[C---:B------:R-:W-:Y:S02]  /*18820*/  F2FP.F16.F32.PACK_AB R189, R12.reuse, R189 ;  /* 0x000000bd0cbd723e */ /* 0x040fe400000000ff */
[----:B------:R-:W-:Y:S01]  /*18830*/  FADD.FTZ R128, R12, R129 ;  /* 0x000000810c807221 */ /* 0x000fe20000010000 */
[----:B------:R-:W-:Y:S01]  /*18840*/  FADD.FTZ R5, R125, R4 ;  /* 0x000000047d057221 */ /* 0x000fe20000010000 */
[----:B------:R-:W-:Y:S01]  /*18850*/  ISETP.GT.AND P2, PT, R7, R20, PT ;  /* 0x000000140700720c */ /* 0x000fe20003f44270 */
[----:B------:R-:W0:Y:S01]  /*18860*/  MUFU.EX2 R185, R185 ;  /* 0x000000b900b97308 */ /* 0x000e220000000800 */
[----:B--2---:R-:W-:Y:S01]  /*18870*/  FADD.FTZ R128, R191, R128 ;  /* 0x00000080bf807221 */ /* 0x004fe20000010000 */
[----:B------:R-:W-:Y:S01]  /*18880*/  FADD.FTZ R5, R180, R5 ;  /* 0x00000005b4057221 */ /* 0x000fe20000010000 */
[C---:B------:R-:W-:Y:S01]  /*18890*/  F2FP.F16.F32.PACK_AB R180, R130.reuse, R180 ;  /* 0x000000b482b4723e */ /* 0x040fe200000000ff */
[----:B------:R-:W-:Y:S01]  /*188a0*/  VIADD R7, R7, 0xffffffff ;  /* 0xffffffff07077836 */ /* 0x000fe20000000000 */
[----:B------:R-:W-:Y:S01]  /*188b0*/  F2FP.F16.F32.PACK_AB R186, R125, R186 ;  /* 0x000000ba7dba723e */ /* 0x000fe200000000ff */
[----:B------:R-:W-:-:S02]  /*188c0*/  FADD.FTZ R5, R130, R5 ;  /* 0x0000000582057221 */ /* 0x000fc40000010000 */
[----:B------:R-:W2:Y:S01]  /*188d0*/  MUFU.EX2 R122, R122 ;  /* 0x0000007a007a7308 */ /* 0x000ea20000000800 */
[C---:B---3--:R-:W-:Y:S01]  /*188e0*/  FADD.FTZ R128, R17.reuse, R128 ;  /* 0x0000008011807221 */ /* 0x048fe20000010000 */
[----:B------:R-:W-:Y:S01]  /*188f0*/  FADD.FTZ R132, R182, R5 ;  /* 0x00000005b6847221 */ /* 0x000fe20000010000 */
[----:B------:R-:W-:Y:S02]  /*18900*/  F2FP.F16.F32.PACK_AB R191, R17, R191 ;  /* 0x000000bf11bf723e */ /* 0x000fe400000000ff */
[C---:B------:R-:W-:Y:S01]  /*18910*/  F2FP.F16.F32.PACK_AB R182, R131.reuse, R182 ;  /* 0x000000b683b6723e */ /* 0x040fe200000000ff */
[----:B------:R-:W-:Y:S01]  /*18920*/  FADD.FTZ R5, R131, R132 ;  /* 0x0000008483057221 */ /* 0x000fe20000010000 */
[----:B------:R-:W-:Y:S01]  /*18930*/  MOV R17, R15 ;  /* 0x0000000f00117202 */ /* 0x000fe20000000f00 */
[----:B------:R-:W3:Y:S01]  /*18940*/  MUFU.EX2 R187, R187 ;  /* 0x000000bb00bb7308 */ /* 0x000ee20000000800 */
[----:B0-----:R-:W-:Y:S01]  /*18950*/  FADD.FTZ R129, R185, R128 ;  /* 0x00000080b9817221 */ /* 0x001fe20000010000 */
[----:B------:R-:W-:Y:S01]  /*18960*/  FADD.FTZ R5, R176, R5 ;  /* 0x00000005b0057221 */ /* 0x000fe20000010000 */
[----:B------:R-:W-:-:S03]  /*18970*/  F2FP.F16.F32.PACK_AB R176, R134, R176 ;  /* 0x000000b086b0723e */ /* 0x000fc600000000ff */
[----:B------:R-:W-:Y:S02]  /*18980*/  FADD.FTZ R5, R134, R5 ;  /* 0x0000000586057221 */ /* 0x000fe40000010000 */
[----:B------:R-:W0:Y:S01]  /*18990*/  MUFU.EX2 R123, R123 ;  /* 0x0000007b007b7308 */ /* 0x000e220000000800 */
[----:B--2---:R-:W-:Y:S01]  /*189a0*/  FADD.FTZ R128, R122, R129 ;  /* 0x000000817a807221 */ /* 0x004fe20000010000 */
[----:B------:R-:W-:Y:S01]  /*189b0*/  FADD.FTZ R136, R178, R5 ;  /* 0x00000005b2887221 */ /* 0x000fe20000010000 */
[----:B------:R-:W-:Y:S02]  /*189c0*/  F2FP.F16.F32.PACK_AB R178, R135, R178 ;  /* 0x000000b287b2723e */ /* 0x000fe400000000ff */
[----:B------:R-:W-:-:S03]  /*189d0*/  F2FP.F16.F32.PACK_AB R185, R122, R185 ;  /* 0x000000b97ab9723e */ /* 0x000fc600000000ff */
[----:B------:R-:W2:Y:S01]  /*189e0*/  MUFU.EX2 R181, R181 ;  /* 0x000000b500b57308 */ /* 0x000ea20000000800 */
[----:B---3--:R-:W-:-:S07]  /*189f0*/  FADD.FTZ R128, R187, R128 ;  /* 0x00000080bb807221 */ /* 0x008fce0000010000 */
[----:B------:R-:W3:Y:S01]  /*18a00*/  MUFU.EX2 R126, R126 ;  /* 0x0000007e007e7308 */ /* 0x000ee20000000800 */
[----:B0-----:R-:W-:Y:S01]  /*18a10*/  FADD.FTZ R132, R123, R128 ;  /* 0x000000807b847221 */ /* 0x001fe20000010000 */
[-CC-:B------:R-:W-:Y:S01]  /*18a20*/  FFMA.FTZ R128, R153, R6.reuse, -R143.reuse ;  /* 0x0000000699807223 */ /* 0x180fe2000001088f */
[----:B------:R-:W-:Y:S01]  /*18a30*/  FFMA.FTZ R143, R161, R6, -R143 ;  /* 0x00000006a18f7223 */ /* 0x000fe2000001088f */
[----:B------:R-:W-:-:S04]  /*18a40*/  F2FP.F16.F32.PACK_AB R187, R123, R187 ;  /* 0x000000bb7bbb723e */ /* 0x000fc800000000ff */
[----:B------:R-:W0:Y:S01]  /*18a50*/  MUFU.EX2 R183, R183 ;  /* 0x000000b700b77308 */ /* 0x000e220000000800 */
[----:B--2---:R-:W-:-:S07]  /*18a60*/  FADD.FTZ R129, R181, R132 ;  /* 0x00000084b5817221 */ /* 0x004fce0000010000 */
[----:B------:R-:W2:Y:S01]  /*18a70*/  MUFU.EX2 R0, R137 ;  /* 0x0000008900007308 */ /* 0x000ea20000000800 */
[C---:B---3--:R-:W-:Y:S01]  /*18a80*/  FADD.FTZ R132, R126.reuse, R129 ;  /* 0x000000817e847221 */ /* 0x048fe20000010000 */
[----:B------:R-:W-:Y:S01]  /*18a90*/  FADD.FTZ R129, R135, R136 ;  /* 0x0000008887817221 */ /* 0x000fe20000010000 */
[----:B------:R-:W-:-:S03]  /*18aa0*/  F2FP.F16.F32.PACK_AB R181, R126, R181 ;  /* 0x000000b57eb5723e */ /* 0x000fc600000000ff */
[----:B------:R-:W-:Y:S01]  /*18ab0*/  FADD.FTZ R129, R172, R129 ;  /* 0x00000081ac817221 */ /* 0x000fe20000010000 */
[C---:B------:R-:W-:Y:S01]  /*18ac0*/  F2FP.F16.F32.PACK_AB R172, R138.reuse, R172 ;  /* 0x000000ac8aac723e */ /* 0x040fe200000000ff */
[----:B------:R-:W3:Y:S01]  /*18ad0*/  MUFU.EX2 R177, R177 ;  /* 0x000000b100b17308 */ /* 0x000ee20000000800 */
[----:B0-----:R-:W-:Y:S01]  /*18ae0*/  FADD.FTZ R5, R183, R132 ;  /* 0x00000084b7057221 */ /* 0x001fe20000010000 */
[----:B------:R-:W-:-:S04]  /*18af0*/  FADD.FTZ R129, R138, R129 ;  /* 0x000000818a817221 */ /* 0x000fc80000010000 */
[----:B------:R-:W-:Y:S01]  /*18b00*/  FADD.FTZ R124, R174, R129 ;  /* 0x00000081ae7c7221 */ /* 0x000fe20000010000 */
[C---:B------:R-:W-:Y:S01]  /*18b10*/  F2FP.F16.F32.PACK_AB R174, R139.reuse, R174 ;  /* 0x000000ae8bae723e */ /* 0x040fe200000000ff */
[----:B------:R-:W0:Y:S01]  /*18b20*/  MUFU.EX2 R127, R127 ;  /* 0x0000007f007f7308 */ /* 0x000e220000000800 */
[C---:B--2---:R-:W-:Y:S01]  /*18b30*/  FADD.FTZ R132, R0.reuse, R5 ;  /* 0x0000000500847221 */ /* 0x044fe20000010000 */
[----:B------:R-:W-:Y:S01]  /*18b40*/  FADD.FTZ R121, R139, R124 ;  /* 0x0000007c8b797221 */ /* 0x000fe20000010000 */
[----:B------:R-:W-:Y:S01]  /*18b50*/  F2FP.F16.F32.PACK_AB R183, R0, R183 ;  /* 0x000000b700b7723e */ /* 0x000fe200000000ff */
[----:B------:R-:W-:-:S04]  /*18b60*/  IMAD.MOV.U32 R0, RZ, RZ, R13 ;  /* 0x000000ffff007224 */ /* 0x000fc800078e000d */
        /* <DEDUP_REMOVED lines=12> */
[----:B-1----:R-:W0:Y:S01]  /*18c30*/  MUFU.EX2 R21, R149 ;  /* 0x0000009500157308 */ /* 0x002e220000000800 */
[----:B--2---:R-:W-:-:S07]  /*18c40*/  FADD.FTZ R124, R173, R124 ;  /* 0x0000007cad7c7221 */ /* 0x004fce0000010000 */
[----:B------:R-:W1:Y:S01]  /*18c50*/  MUFU.EX2 R170, R170 ;  /* 0x000000aa00aa7308 */ /* 0x000e620000000800 */
[C---:B---3--:R-:W-:Y:S01]  /*18c60*/  FADD.FTZ R121, R140.reuse, R121 ;  /* 0x000000798c797221 */ /* 0x048fe20000010000 */
        /* <DEDUP_REMOVED lines=17> */
[C---:B0-----:R-:W-:Y:S01]  /*18d80*/  FADD.FTZ R3, R11.reuse, R12 ;  /* 0x0000000c0b037221 */ /* 0x041fe20000010000 */
[----:B------:R-:W-:-:S03]  /*18d90*/  F2FP.F16.F32.PACK_AB R169, R11, R169 ;  /* 0x000000a90ba9723e */ /* 0x000fc600000000ff */
[----:B-1----:R-:W-:-:S04]  /*18da0*/  FADD.FTZ R3, R160, R3 ;  /* 0x00000003a0037221 */ /* 0x002fc80000010000 */
[C---:B--2---:R-:W-:Y:S01]  /*18db0*/  FADD.FTZ R4, R143.reuse, R3 ;  /* 0x000000038f047221 */ /* 0x044fe20000010000 */
[----:B------:R-:W-:Y:S01]  /*18dc0*/  F2FP.F16.F32.PACK_AB R171, R143, R160 ;  /* 0x000000a08fab723e */ /* 0x000fe200000000ff */
[----:B------:R-:W-:Y:S01]  /*18dd0*/  IMAD.MOV.U32 R3, RZ, RZ, R10 ;  /* 0x000000ffff037224 */ /* 0x000fe200078e000a */
[----:B------:R-:W-:Y:S06]  /*18de0*/  @P2 BRA `(.L_x_5343) ;  /* 0xffffffc4006c2947 */ /* 0x000fec000383ffff */
[----:B------:R-:W-:Y:S05]  /*18df0*/  BSYNC B1 ;  /* 0x0000000000017941 */ /* 0x000fea0003800000 */
.L_x_5324:
[----:B------:R-:W-:Y:S01]  /*18e00*/  IMAD.MOV.U32 R0, RZ, RZ, R13 ;  /* 0x000000ffff007224 */ /* 0x000fe200078e000d */
[----:B------:R-:W-:Y:S01]  /*18e10*/  MOV R17, R15 ;  /* 0x0000000f00117202 */ /* 0x000fe20000000f00 */
[----:B------:R-:W-:Y:S02]  /*18e20*/  IMAD.MOV.U32 R3, RZ, RZ, R10 ;  /* 0x000000ffff037224 */ /* 0x000fe400078e000a */
[----:B------:R-:W-:-:S07]  /*18e30*/  IMAD.MOV.U32 R192, RZ, RZ, R14 ;  /* 0x000000ffffc07224 */ /* 0x000fce00078e000e */
.L_x_5323:
[----:B------:R-:W-:Y:S05]  /*18e40*/  BSYNC B0 ;  /* 0x0000000000007941 */ /* 0x000fea0003800000 */
.L_x_5322:
[----:B------:R-:W2:Y:S01]  /*18e50*/  LDL.LU R14, [R1] ;  /* 0x00000000010e7983 */ /* 0x000ea20000300800 */
[----:B------:R-:W0:Y:S01]  /*18e60*/  LDC R10, c[0x0][0x448] ;  /* 0x00011200ff0a7b82 */ /* 0x000e220000000800 */
[----:B------:R-:W-:Y:S01]  /*18e70*/  IADD3 R13, R195, 0x1, -R193 ;  /* 0x00000001c30d7810 */ /* 0x000fe20007ffe8c1 */
[----:B------:R-:W-:-:S06]  /*18e80*/  ULDC UR4, c[0x0][0x9dc] ;  /* 0x0002770000047ab9 */ /* 0x000fcc0000000800 */
[----:B------:R-:W1:Y:S01]  /*18e90*/  LDC R226, c[0x0][0x9e4] ;  /* 0x00027900ffe27b82 */ /* 0x000e620000000800 */
[----:B0-----:R-:W-:Y:S01]  /*18ea0*/  ISETP.NE.AND P2, PT, R10, 0x1, PT ;  /* 0x000000010a00780c */ /* 0x001fe20003f45270 */
[----:B------:R-:W-:-:S12]  /*18eb0*/  VIADD R10, R208, 0x7f ;  /* 0x0000007fd00a7836 */ /* 0x000fd80000000000 */
[----:B------:R-:W0:Y:S08]  /*18ec0*/  @P2 LDC R11, c[0x0][0x44c] ;  /* 0x00011300ff0b2b82 */ /* 0x000e300000000800 */
[----:B------:R-:W3:Y:S01]  /*18ed0*/  @P2 LDC R12, c[0x0][0x450] ;  /* 0x00011400ff0c2b82 */ /* 0x000ee20000000800 */
[----:B0-----:R-:W-:-:S05]  /*18ee0*/  @P2 IMAD.HI.U32 R11, R10, R11, RZ ;  /* 0x0000000b0a0b2227 */ /* 0x001fca00078e00ff */
[----:B---3--:R-:W-:-:S05]  /*18ef0*/  @P2 SHF.R.U32.HI R10, RZ, R12, R11 ;  /* 0x0000000cff0a2219 */ /* 0x008fca000001160b */
[----:B------:R-:W-:-:S04]  /*18f00*/  IMAD.IADD R10, R13, 0x1, R10 ;  /* 0x000000010d0a7824 */ /* 0x000fc800078e020a */
[----:B------:R-:W-:Y:S01]  /*18f10*/  VIADD R12, R10, -UR4 ;  /* 0x800000040a0c7c36 */ /* 0x000fe20008000000 */
[----:B--2---:R-:W-:-:S04]  /*18f20*/  LOP3.LUT R14, R14, 0xffefffff, RZ, 0xc0, !PT ;  /* 0xffefffff0e0e7812 */ /* 0x004fc800078ec0ff */
[----:B------:R-:W-:Y:S02]  /*18f30*/  @P2 LOP3.LUT R14, R14, 0x100000, RZ, 0xfc, !PT ;  /* 0x001000000e0e2812 */ /* 0x000fe400078efcff */
[----:B-1----:R-:W-:Y:S02]  /*18f40*/  ISETP.GE.AND P2, PT, R226, 0x1, PT ;  /* 0x00000001e200780c */ /* 0x002fe40003f46270 */
[----:B------:R-:W-:-:S11]  /*18f50*/  LOP3.LUT R14, R14, 0xffdfffff, RZ, 0xc0, !PT ;  /* 0xffdfffff0e0e7812 */ /* 0x000fd600078ec0ff */
[----:B------:R-:W-:-:S05]  /*18f60*/  @P2 LOP3.LUT R14, R14, 0x200000, RZ, 0xfc, !PT ;  /* 0x002000000e0e2812 */ /* 0x000fca00078efcff */
[----:B------:R0:W-:Y:S01]  /*18f70*/  STL [R1], R14 ;  /* 0x0000000e01007387 */ /* 0x0001e20000100800 */
[----:B------:R-:W-:Y:S05]  /*18f80*/  @!P2 BRA `(.L_x_5344) ;  /* 0x000000000048a947 */ /* 0x000fea0003800000 */
[----:B------:R-:W-:Y:S01]  /*18f90*/  MOV R13, R10 ;  /* 0x0000000a000d7202 */ /* 0x000fe20000000f00 */
        /* <DEDUP_REMOVED lines=10> */
.L_x_5346:
[----:B------:R-:W-:-:S13]  /*19040*/  ISETP.NE.AND P2, PT, R226, 0x1, PT ;  /* 0x00000001e200780c */ /* 0x000fda0003f45270 */
[----:B------:R-:W1:Y:S02]  /*19050*/  @P2 LDC.64 R10, c[0x0][0x9e8] ;  /* 0x00027a00ff0a2b82 */ /* 0x000e640000000a00 */
[----:B-1----:R-:W-:-:S05]  /*19060*/  @P2 IMAD.HI.U32 R10, R13, R10, RZ ;  /* 0x0000000a0d0a2227 */ /* 0x002fca00078e00ff */
[----:B------:R-:W-:-:S07]  /*19070*/  @P2 SHF.R.U32.HI R13, RZ, R11, R10 ;  /* 0x0000000bff0d2219 */ /* 0x000fce000001160a */
.L_x_5347:
[----:B------:R-:W-:Y:S05]  /*19080*/  BSYNC B0 ;  /* 0x0000000000007941 */ /* 0x000fea0003800000 */
.L_x_5345:
[----:B------:R-:W-:-:S05]  /*19090*/  IMAD R13, R13, R226, RZ ;  /* 0x000000e20d0d7224 */ /* 0x000fca00078e02ff */
[----:B------:R-:W-:-:S07]  /*190a0*/  VIMNMX R12, R12, R13, !PT ;  /* 0x0000000d0c0c7248 */ /* 0x000fce0007fe0100 */
.L_x_5344:
[----:B------:R-:W-:Y:S01]  /*190b0*/  VIADD R12, R12, 0x5f ;  /* 0x0000005f0c0c7836 */ /* 0x000fe20000000000 */
[----:B------:R-:W-:Y:S03]  /*190c0*/  BSSY B0, `(.L_x_5348) ;  /* 0x0000282000007945 */ /* 0x000fe60003800000 */
[----:B------:R-:W-:-:S05]  /*190d0*/  IMAD.HI R12, R12, 0x2aaaaaab, RZ ;  /* 0x2aaaaaab0c0c7827 */ /* 0x000fca00078e02ff */
[----:B------:R-:W-:-:S04]  /*190e0*/  SHF.R.U32.HI R11, RZ, 0x1f, R12 ;  /* 0x0000001fff0b7819 */ /* 0x000fc8000001160c */
[----:B------:R-:W-:-:S04]  /*190f0*/  LEA.HI.SX32 R11, R12, R11, 0x1c ;  /* 0x0000000b0c0b7211 */ /* 0x000fc800078fe2ff */
[----:B0-----:R-:W-:-:S04]  /*19100*/  VIMNMX R14, R210, R11, !PT ;  /* 0x0000000bd20e7248 */ /* 0x001fc80007fe0100 */
[----:B------:R-:W-:-:S13]  /*19110*/  ISETP.GE.AND P2, PT, R7, R14, PT ;  /* 0x0000000e0700720c */ /* 0x000fda0003f46270 */
[----:B------:R-:W-:Y:S05]  /*19120*/  @!P2 BRA `(.L_x_5349) ;  /* 0x0000002400eca947 */ /* 0x000fea0003800000 */
[----:B------:R-:W-:Y:S01]  /*19130*/  BSSY B1, `(.L_x_5350) ;  /* 0x0000279000017945 */ /* 0x000fe20003800000 */
[----:B------:R-:W-:Y:S01]  /*19140*/  IMAD.MOV.U32 R15, RZ, RZ, R7 ;  /* 0x000000ffff0f7224 */ /* 0x000fe200078e0007 */
[----:B------:R-:W-:Y:S01]  /*19150*/  MOV R10, R192 ;  /* 0x000000c0000a7202 */ /* 0x000fe20000000f00 */
[----:B------:R-:W-:Y:S02]  /*19160*/  IMAD.MOV.U32 R13, RZ, RZ, R0 ;  /* 0x000000ffff0d7224 */ /* 0x000fe400078e0000 */
[----:B------:R-:W-:Y:S02]  /*19170*/  IMAD.MOV.U32 R12, RZ, RZ, R3 ;  /* 0x000000ffff0c7224 */ /* 0x000fe400078e0003 */
[----:B------:R-:W-:-:S07]  /*19180*/  IMAD.MOV.U32 R7, RZ, RZ, R17 ;  /* 0x000000ffff077224 */ /* 0x000fce00078e0011 */
.L_x_5361:
[----:B------:R-:W-:-:S05]  /*19190*/  VIADD R17, R7, 0x1 ;  /* 0x0000000107117836 */ /* 0x000fca0000000000 */
[----:B------:R-:W-:-:S04]  /*191a0*/  ISETP.NE.AND P2, PT, R17, 0x2, PT ;  /* 0x000000021100780c */ /* 0x000fc80003f45270 */
[----:B------:R-:W-:Y:S02]  /*191b0*/  SEL R3, RZ, 0x1, P2 ;  /* 0x00000001ff037807 */ /* 0x000fe40001000000 */
[----:B------:R-:W-:Y:S02]  /*191c0*/  SEL R17, R17, RZ, P2 ;  /* 0x000000ff11117207 */ /* 0x000fe40001000000 */
[----:B------:R-:W-:Y:S01]  /*191d0*/  LOP3.LUT R192, R10, R3, RZ, 0x3c, !PT ;  /* 0x000000030ac07212 */ /* 0x000fe200078e3cff */
[----:B------:R-:W-:Y:S06]  /*191e0*/  @!P0 BRA `(.L_x_5351) ;  /* 0x0000000000048947 */ /* 0x000fec0003800000 */
[----:B------:R-:W-:Y:S01]  /*191f0*/  BPT.TRAP 0x1 ;  /* 0x000000040000795c */ /* 0x000fe20000300000 */
.L_x_5351:
[----:B------:R-:W-:Y:S01]  /*19200*/  IMAD R0, R17, 0x8, R2 ;  /* 0x0000000811007824 */ /* 0x000fe200078e0202 */
[----:B------:R-:W-:-:S04]  /*19210*/  SHF.L.U32 R3, R192, 0x1f, RZ ;  /* 0x0000001fc0037819 */ /* 0x000fc800000006ff */
[----:B------:R0:W1:Y:S01]  /*19220*/  SYNCS.PHASECHK.TRANS64.TRYWAIT P2, [R0+URZ+0x30830], R3 ;  /* 0x03083003000075a7 */ /* 0x000062000804017f */
[----:B------:R-:W-:Y:S05]  /*19230*/  @!P0 BRA `(.L_x_5352) ;  /* 0x0000000000048947 */ /* 0x000fea0003800000 */
[----:B------:R-:W-:Y:S01]  /*19240*/  BPT.TRAP 0x1 ;  /* 0x000000040000795c */ /* 0x000fe20000300000 */
.L_x_5352:
[----:B------:R-:W-:Y:S01]  /*19250*/  IMAD R128, R17, 0x900, R8 ;  /* 0x0000090011807824 */ /* 0x000fe200078e0208 */
[----:B------:R-:W-:Y:S03]  /*19260*/  BSSY B2, `(.L_x_5353) ;  /* 0x0000006000027945 */ /* 0x000fe60003800000 */
[C---:B------:R-:W-:Y:S01]  /*19270*/  VIADD R122, R128.reuse, 0x2 ;  /* 0x00000002807a7836 */ /* 0x040fe20000000000 */
[----:B------:R-:W-:Y:S01]  /*19280*/  IADD3 R124, R128, 0x4, RZ ;  /* 0x00000004807c7810 */ /* 0x000fe20007ffe0ff */
[----:B-1----:R-:W-:Y:S06]  /*19290*/  @P2 BRA `(.L_x_5354) ;  /* 0x0000000000082947 */ /* 0x002fec0003800000 */
[----:B------:R-:W1:Y:S02]  /*192a0*/  SYNCS.PHASECHK.TRANS64.TRYWAIT P2, [R0+URZ+0x30830], R3 ;  /* 0x03083003000075a7 */ /* 0x000e64000804017f */
[----:B-1----:R-:W-:Y:S05]  /*192b0*/  @!P2 BRA `(.L_x_5355) ;  /* 0x0000012c0010a947 */ /* 0x002fea0003800000 */
.L_x_5354:
[----:B------:R-:W-:Y:S05]  /*192c0*/  BSYNC B2 ;  /* 0x0000000000027941 */ /* 0x000fea0003800000 */
.L_x_5353:
[----:B------:R-:W-:Y:S01]  /*192d0*/  IMAD.MOV.U32 R20, RZ, RZ, R128 ;  /* 0x000000ffff147224 */ /* 0x000fe200078e0080 */
[----:B------:R2:W-:Y:S04]  /*192e0*/  STL.64 [R1+0x78], R12 ;  /* 0x0000780c01007387 */ /* 0x0005e80000100a00 */
[----:B------:R-:W-:Y:S02]  /*192f0*/  R2UR UR54, R20 ;  /* 0x00000000143672ca */ /* 0x000fe400000e0000 */
[----:B------:R-:W-:Y:S01]  /*19300*/  IADD3 R20, R128, 0x300, RZ ;  /* 0x0000030080147810 */ /* 0x000fe20007ffe0ff */
[----:B------:R-:W-:-:S03]  /*19310*/  IMAD.MOV.U32 R21, RZ, RZ, 0x40000040 ;  /* 0x40000040ff157424 */ /* 0x000fc600078e00ff */
[----:B------:R-:W-:Y:S01]  /*19320*/  R2UR UR26, R20 ;  /* 0x00000000141a72ca */ /* 0x000fe200000e0000 */
[----:B--2---:R-:W2:Y:S01]  /*19330*/  LDL.64 R12, [R1+0x30] ;  /* 0x00003000010c7983 */ /* 0x004ea20000100a00 */
[----:B------:R-:W-:-:S03]  /*19340*/  VIADD R20, R128, 0x304 ;  /* 0x0000030480147836 */ /* 0x000fc60000000000 */
[----:B------:R3:W-:Y:S01]  /*19350*/  STL [R1+0x74], R10 ;  /* 0x0000740a01007387 */ /* 0x0007e20000100800 */
[C---:B------:R-:W-:Y:S02]  /*19360*/  R2UR UR55, R21.reuse ;  /* 0x00000000153772ca */ /* 0x040fe400000e0000 */
[C---:B------:R-:W-:Y:S02]  /*19370*/  R2UR UR27, R21.reuse ;  /* 0x00000000151b72ca */ /* 0x040fe400000e0000 */
[----:B------:R-:W-:Y:S01]  /*19380*/  R2UR UR18, R20 ;  /* 0x00000000141272ca */ /* 0x000fe200000e0000 */
[----:B---3--:R-:W3:Y:S04]  /*19390*/  LDL.64 R10, [R1+0x28] ;  /* 0x00002800010a7983 */ /* 0x008ee80000100a00 */
[----:B------:R4:W-:Y:S01]  /*193a0*/  STL [R1+0x70], R7 ;  /* 0x0000700701007387 */ /* 0x0009e20000100800 */
[----:B------:R-:W-:-:S03]  /*193b0*/  R2UR UR19, R21 ;  /* 0x00000000151372ca */ /* 0x000fc600000e0000 */
[----:B----4-:R-:W4:Y:S04]  /*193c0*/  LDL.64 R6, [R1+0x20] ;  /* 0x0000200001067983 */ /* 0x010f280000100a00 */
[----:B------:R0:W-:Y:S04]  /*193d0*/  STL.64 [R1+0x68], R4 ;  /* 0x0000680401007387 */ /* 0x0001e80000100a00 */
[----:B0-----:R-:W4:Y:S04]  /*193e0*/  LDL.64 R4, [R1+0x18] ;  /* 0x0000180001047983 */ /* 0x001f280000100a00 */
[----:B------:R1:W-:Y:S04]  /*193f0*/  STL [R1+0x60], R2 ;  /* 0x0000600201007387 */ /* 0x0003e80000100800 */
        /* <DEDUP_REMOVED lines=56> */
[C---:B------:R-:W-:Y:S01]  /*19780*/  IADD3 R122, R128.reuse, 0x600, RZ ;  /* 0x00000600807a7810 */ /* 0x040fe20007ffe0ff */
[C---:B------:R-:W-:Y:S01]  /*19790*/  VIADD R124, R128.reuse, 0x602 ;  /* 0x00000602807c7836 */ /* 0x040fe20000000000 */
[----:B------:R-:W-:Y:S01]  /*197a0*/  MOV R127, 0x40000040 ;  /* 0x40000040007f7802 */ /* 0x000fe20000000f00 */
[----:B------:R-:W-:Y:S01]  /*197b0*/  VIADD R126, R128, 0x604 ;  /* 0x00000604807e7836 */ /* 0x000fe20000000000 */
[----:B-1----:R-:W4:Y:S01]  /*197c0*/  LDL.64 R2, [R1+0x10] ;  /* 0x0000100001027983 */ /* 0x002f220000100a00 */
[----:B------:R-:W-:-:S02]  /*197d0*/  IMAD.MOV.U32 R123, RZ, RZ, 0x40000040 ;  /* 0x40000040ff7b7424 */ /* 0x000fc400078e00ff */
[-C--:B------:R-:W-:Y:S01]  /*197e0*/  FMUL.FTZ R26, R26, R9.reuse ;  /* 0x000000091a1a7220 */ /* 0x080fe20000410000 */
[----:B------:R-:W-:Y:S02]  /*197f0*/  IMAD.MOV.U32 R125, RZ, RZ, 0x40000040 ;  /* 0x40000040ff7d7424 */ /* 0x000fe400078e00ff */
[-C--:B------:R-:W-:Y:S01]  /*19800*/  FMUL.FTZ R27, R27, R9.reuse ;  /* 0x000000091b1b7220 */ /* 0x080fe20000410000 */
[----:B------:R-:W-:Y:S01]  /*19810*/  VIADD R128, R128, 0x606 ;  /* 0x0000060680807836 */ /* 0x000fe20000000000 */
[----:B------:R-:W-:Y:S01]  /*19820*/  R2UR UR51, R123 ;  /* 0x000000007b3372ca */ /* 0x000fe200000e0000 */
        /* <DEDUP_REMOVED lines=28> */
[-C--:B------:R-:W-:Y:S01]  /*199f0*/  FMUL.FTZ R54, R54, R9.reuse ;  /* 0x0000000936367220 */ /* 0x080fe20000410000 */
[-C--:B------:R-:W-:Y:S01]  /*19a00*/  FMUL.FTZ R55, R55, R9.reuse ;  /* 0x0000000937377220 */ /* 0x080fe20000410000 */
[-C--:B------:R-:W-:Y:S01]  /*19a10*/  FMUL.FTZ R58, R58, R9.reuse ;  /* 0x000000093a3a7220 */ /* 0x080fe20000410000 */
        /* <DEDUP_REMOVED lines=43> */
[----:B---3--:R-:W-:Y:S01]  /*19cd0*/  R2UR UR24, R10 ;  /* 0x000000000a1872ca */ /* 0x008fe200000e0000 */
[----:B------:R0:W5:Y:S01]  /*19ce0*/  LDL.LU.64 R12, [R1+0x78] ;  /* 0x00007800010c7983 */ /* 0x0001620000300a00 */
[----:B------:R-:W-:Y:S02]  /*19cf0*/  R2UR UR25, R11 ;  /* 0x000000000b1972ca */ /* 0x000fe400000e0000 */
[----:B----4-:R-:W-:Y:S01]  /*19d00*/  R2UR UR20, R6 ;  /* 0x00000000061472ca */ /* 0x010fe200000e0000 */
[----:B------:R0:W5:Y:S01]  /*19d10*/  LDL.LU R10, [R1+0x74] ;  /* 0x00007400010a7983 */ /* 0x0001620000300800 */
[----:B------:R-:W-:Y:S02]  /*19d20*/  WARPGROUP.DEPBAR.LE gsb0, 0x0 ;  /* 0x00008000000079c5 */ /* 0x000fe40000010000 */
[----:B------:R-:W-:-:S06]  /*19d30*/  WARPGROUP.ARRIVE ;  /* 0x00000000000079c5 */ /* 0x000fcc0000000000 */
[----:B------:R-:W-:Y:S01]  /*19d40*/  HGMMA.64x96x16.F32 R120, gdesc[UR28], R120, gsb0 ;  /* 0x016000001c7879f0 */ /* 0x000fe20008000878 */
[----:B------:R-:W-:Y:S02]  /*19d50*/  R2UR UR21, R7 ;  /* 0x00000000071572ca */ /* 0x000fe400000e0000 */
[----:B------:R-:W-:Y:S01]  /*19d60*/  R2UR UR16, R4 ;  /* 0x00000000041072ca */ /* 0x000fe200000e0000 */
[----:B------:R0:W5:Y:S01]  /*19d70*/  LDL.LU R7, [R1+0x70] ;  /* 0x0000700001077983 */ /* 0x0001620000300800 */
[----:B------:R-:W-:Y:S02]  /*19d80*/  WARPGROUP.DEPBAR.LE gsb0, 0x0 ;  /* 0x00008000000079c5 */ /* 0x000fe40000010000 */
[----:B------:R-:W-:-:S06]  /*19d90*/  WARPGROUP.ARRIVE ;  /* 0x00000000000079c5 */ /* 0x000fcc0000000000 */
[----:B------:R-:W-:Y:S01]  /*19da0*/  HGMMA.64x96x16.F32 R120, gdesc[UR24], R120, gsb0 ;  /* 0x01600000187879f0 */ /* 0x000fe20008000878 */
[----:B------:R-:W-:Y:S02]  /*19db0*/  R2UR UR17, R5 ;  /* 0x00000000051172ca */ /* 0x000fe400000e0000 */
[----:B------:R-:W-:Y:S01]  /*19dc0*/  R2UR UR12, R2 ;  /* 0x00000000020c72ca */ /* 0x000fe200000e0000 */
[----:B------:R0:W5:Y:S01]  /*19dd0*/  LDL.LU.64 R4, [R1+0x68] ;  /* 0x0000680001047983 */ /* 0x0001620000300a00 */
[----:B------:R-:W-:Y:S01]  /*19de0*/  R2UR UR13, R3 ;  /* 0x00000000030d72ca */ /* 0x000fe200000e0000 */
[----:B------:R-:W-:Y:S01]  /*19df0*/  UMOV UR4, UR56 ;  /* 0x0000003800047c82 */ /* 0x000fe20008000000 */
[----:B------:R-:W-:Y:S01]  /*19e00*/  UMOV UR5, UR57 ;  /* 0x0000003900057c82 */ /* 0x000fe20008000000 */
[----:B------:R0:W5:Y:S01]  /*19e10*/  LDL.LU R2, [R1+0x60] ;  /* 0x0000600001027983 */ /* 0x0001620000300800 */
[----:B------:R-:W-:Y:S02]  /*19e20*/  WARPGROUP.DEPBAR.LE gsb0, 0x0 ;  /* 0x00008000000079c5 */ /* 0x000fe40000010000 */
[----:B------:R-:W-:-:S06]  /*19e30*/  WARPGROUP.ARRIVE ;  /* 0x00000000000079c5 */ /* 0x000fcc0000000000 */
[----:B------:R-:W-:Y:S03]  /*19e40*/  HGMMA.64x96x16.F32 R120, gdesc[UR20], R120, gsb0 ;  /* 0x01600000147879f0 */ /* 0x000fe60008000878 */
[----:B------:R-:W-:Y:S02]  /*19e50*/  WARPGROUP.DEPBAR.LE gsb0, 0x0 ;  /* 0x00008000000079c5 */ /* 0x000fe40000010000 */
[----:B------:R-:W-:-:S06]  /*19e60*/  WARPGROUP.ARRIVE ;  /* 0x00000000000079c5 */ /* 0x000fcc0000000000 */
[----:B------:R-:W-:Y:S01]  /*19e70*/  HGMMA.64x96x16.F32 R120, gdesc[UR16], R120, gsb0 ;  /* 0x01600000107879f0 */ /* 0x000fe20008000878 */
[----:B--2---:R-:W-:Y:S02]  /*19e80*/  R2UR UR8, R20 ;  /* 0x00000000140872ca */ /* 0x004fe400000e0000 */
        /* <DEDUP_REMOVED lines=19> */
.L_x_5356:
[----:B-----5:R-:W-:Y:S01]  /*19fc0*/  SHF.L.U32 R0, R10, 0x1f, RZ ;  /* 0x0000001f0a007819 */ /* 0x020fe200000006ff */
[----:B------:R-:W-:-:S04]  /*19fd0*/  IMAD R20, R7, 0x8, R2 ;  /* 0x0000000807147824 */ /* 0x000fc800078e0202 */
[----:B------:R0:W1:Y:S01]  /*19fe0*/  SYNCS.PHASECHK.TRANS64.TRYWAIT P2, [R20+URZ+0x30850], R0 ;  /* 0x03085000140075a7 */ /* 0x000062000804017f */
[----:B------:R-:W-:Y:S05]  /*19ff0*/  @!P0 BRA `(.L_x_5357) ;  /* 0x0000000000048947 */ /* 0x000fea0003800000 */
[----:B------:R-:W-:Y:S01]  /*1a000*/  BPT.TRAP 0x1 ;  /* 0x000000040000795c */ /* 0x000fe20000300000 */
.L_x_5357:
[----:B------:R-:W-:Y:S04]  /*1a010*/  BSSY B2, `(.L_x_5358) ;  /* 0x0000004000027945 */ /* 0x000fe80003800000 */
[----:B-1----:R-:W-:Y:S05]  /*1a020*/  @P2 BRA `(.L_x_5359) ;  /* 0x0000000000082947 */ /* 0x002fea0003800000 */
[----:B------:R-:W1:Y:S02]  /*1a030*/  SYNCS.PHASECHK.TRANS64.TRYWAIT P2, [R20+URZ+0x30850], R0 ;  /* 0x03085000140075a7 */ /* 0x000e64000804017f */
[----:B-1----:R-:W-:Y:S05]  /*1a040*/  @!P2 BRA `(.L_x_5360) ;  /* 0x0000011c00c0a947 */ /* 0x002fea0003800000 */
.L_x_5359:
[----:B------:R-:W-:Y:S05]  /*1a050*/  BSYNC B2 ;  /* 0x0000000000027941 */ /* 0x000fea0003800000 */
.L_x_5358:
[----:B01----:R-:W-:Y:S01]  /*1a060*/  VIADD R0, R2, 0x400 ;  /* 0x0000040002007836 */ /* 0x003fe20000000000 */
[----:B------:R-:W-:Y:S01]  /*1a070*/  WARPGROUP.ARRIVE ;  /* 0x00000000000079c5 */ /* 0x000fe20000000000 */
[----:B------:R-:W-:Y:S02]  /*1a080*/  IMAD.MOV.U32 R11, RZ, RZ, 0x40000040 ;  /* 0x40000040ff0b7424 */ /* 0x000fe400078e00ff */
[----:B------:R-:W-:Y:S01]  /*1a090*/  FMUL.FTZ R9, R121, UR59 ;  /* 0x0000003b79097c20 */ /* 0x000fe20008410000 */
        /* <DEDUP_REMOVED lines=16> */
[----:B------:R-:W-:Y:S01]  /*1a1a0*/  IMAD.MOV.U32 R7, RZ, RZ, 0x40000040 ;  /* 0x40000040ff077424 */ /* 0x000fe200078e00ff */
[----:B------:R-:W-:Y:S01]  /*1a1b0*/  MUFU.TANH R121, R121 ;  /* 0x0000007900797308 */ /* 0x000fe20000002400 */
[----:B------:R-:W-:Y:S01]  /*1a1c0*/  FMUL.FTZ R123, R127, UR59 ;  /* 0x0000003b7f7b7c20 */ /* 0x000fe20008410000 */
[C---:B------:R-:W-:Y:S01]  /*1a1d0*/  R2UR UR6, R10.reuse ;  /* 0x000000000a0672ca */ /* 0x040fe200000e0000 */
[----:B------:R-:W-:Y:S01]  /*1a1e0*/  FMUL.FTZ R138, R141, UR59 ;  /* 0x0000003b8d8a7c20 */ /* 0x000fe20008410000 */
[----:B------:R-:W-:Y:S01]  /*1a1f0*/  IADD3 R6, R10, 0x80, RZ ;  /* 0x000000800a067810 */ /* 0x000fe20007ffe0ff */
        /* <DEDUP_REMOVED lines=10> */
[----:B------:R-:W-:Y:S01]  /*1a2a0*/  HGMMA.64x192x16.F32 R24, R188, gdesc[UR4].tnspB, R24, gsb0 ;  /* 0x42e00004bc187df0 */ /* 0x000fe20008000818 */
        /* <DEDUP_REMOVED lines=9> */
[----:B0-----:R-:W-:Y:S01]  /*1a340*/  FMNMX.FTZ R3, R0, R12, !PT ;  /* 0x0000000c00037209 */ /* 0x001fe20007810000 */
[----:B------:R-:W-:Y:S01]  /*1a350*/  ULDC UR4, c[0x0][0x988] ;  /* 0x0002620000047ab9 */ /* 0x000fe20000000800 */
[----:B------:R-:W-:Y:S01]  /*1a360*/  FMUL.FTZ R143, R143, UR59 ;  /* 0x0000003b8f8f7c20 */ /* 0x000fe20008410000 */
[----:B------:R-:W-:Y:S01]  /*1a370*/  MUFU.TANH R129, R129 ;  /* 0x0000008100817308 */ /* 0x000fe20000002400 */
[----:B------:R-:W-:Y:S01]  /*1a380*/  FMNMX.FTZ R3, R9, R3, !PT ;  /* 0x0000000309037209 */ /* 0x000fe20007810000 */
[----:B------:R-:W-:Y:S01]  /*1a390*/  FMUL.FTZ R146, R146, UR59 ;  /* 0x0000003b92927c20 */ /* 0x000fe20008410000 */
[----:B------:R-:W-:Y:S01]  /*1a3a0*/  FMUL.FTZ R147, R147, UR59 ;  /* 0x0000003b93937c20 */ /* 0x000fe20008410000 */
[----:B------:R-:W-:Y:S01]  /*1a3b0*/  FMUL.FTZ R150, R150, UR59 ;  /* 0x0000003b96967c20 */ /* 0x000fe20008410000 */
[----:B------:R-:W-:Y:S01]  /*1a3c0*/  FMNMX.FTZ R3, R121, R3, !PT ;  /* 0x0000000379037209 */ /* 0x000fe20007810000 */
        /* <DEDUP_REMOVED lines=9> */
[C---:B------:R-:W-:Y:S01]  /*1a460*/  ISETP.GT.AND P2, PT, R15.reuse, R14, PT ;  /* 0x0000000e0f00720c */ /* 0x040fe20003f44270 */
[----:B------:R-:W-:Y:S01]  /*1a470*/  MUFU.TANH R133, R133 ;  /* 0x0000008500857308 */ /* 0x000fe20000002400 */
[----:B------:R-:W-:-:S02]  /*1a480*/  VIADD R15, R15, 0xffffffff ;  /* 0xffffffff0f0f7836 */ /* 0x000fc40000000000 */
        /* <DEDUP_REMOVED lines=26> */
[----:B------:R-:W-:Y:S01]  /*1a630*/  HGMMA.64x192x16.F32 R24, R184, gdesc[UR4].tnspB, R24, gsb0 ;  /* 0x42e00004b8187df0 */ /* 0x000fe20008000818 */
[----:B------:R-:W-:Y:S01]  /*1a640*/  R2UR UR6, R6 ;  /* 0x00000000060672ca */ /* 0x000fe200000e0000 */
[----:B------:R-:W-:Y:S01]  /*1a650*/  VIADD R6, R10, 0x180 ;  /* 0x000001800a067836 */ /* 0x000fe20000000000 */
[----:B------:R-:W-:Y:S02]  /*1a660*/  R2UR UR7, R7 ;  /* 0x00000000070772ca */ /* 0x000fe400000e0000 */
[----:B------:R-:W-:Y:S02]  /*1a670*/  MOV R7, 0x40000040 ;  /* 0x4000004000077802 */ /* 0x000fe40000000f00 */
        /* <DEDUP_REMOVED lines=29> */
[----:B------:R-:W-:Y:S01]  /*1a850*/  R2UR UR6, R6 ;  /* 0x00000000060672ca */ /* 0x000fe200000e0000 */
[----:B------:R-:W-:Y:S01]  /*1a860*/  FMUL.FTZ R161, R163, UR59 ;  /* 0x0000003ba3a17c20 */ /* 0x000fe20008410000 */
[----:B------:R-:W-:-:S03]  /*1a870*/  FMUL.FTZ R163, R167, UR59 ;  /* 0x0000003ba7a37c20 */ /* 0x000fc60008410000 */
[----:B------:R-:W1:Y:S08]  /*1a880*/  MUFU.TANH R125, R125 ;  /* 0x0000007d007d7308 */ /* 0x000e700000002400 */
[----:B------:R-:W2:Y:S01]  /*1a890*/  MUFU.TANH R134, R134 ;  /* 0x0000008600867308 */ /* 0x000ea20000002400 */
[----:B0-----:R-:W-:-:S07]  /*1a8a0*/  FMNMX.FTZ R3, R122, R3, !PT ;  /* 0x000000037a037209 */ /* 0x001fce0007810000 */
[----:B------:R-:W0:Y:S01]  /*1a8b0*/  MUFU.TANH R137, R137 ;  /* 0x0000008900897308 */ /* 0x000e220000002400 */
[----:B-1----:R-:W-:-:S04]  /*1a8c0*/  FMNMX.FTZ R3, R125, R3, !PT ;  /* 0x000000037d037209 */ /* 0x002fc80007810000 */
[----:B------:R-:W-:-:S03]  /*1a8d0*/  FMNMX.FTZ R3, R126, R3, !PT ;  /* 0x000000037e037209 */ /* 0x000fc60007810000 */
[----:B------:R-:W1:Y:S01]  /*1a8e0*/  MUFU.TANH R140, R140 ;  /* 0x0000008c008c7308 */ /* 0x000e620000002400 */
[----:B------:R-:W-:-:S04]  /*1a8f0*/  FMNMX.FTZ R3, R129, R3, !PT ;  /* 0x0000000381037209 */ /* 0x000fc80007810000 */
[----:B------:R-:W-:-:S03]  /*1a900*/  FMNMX.FTZ R3, R130, R3, !PT ;  /* 0x0000000382037209 */ /* 0x000fc60007810000 */
[----:B------:R-:W3:Y:S01]  /*1a910*/  MUFU.TANH R145, R145 ;  /* 0x0000009100917308 */ /* 0x000ee20000002400 */
        /* <DEDUP_REMOVED lines=9> */
[----:B------:R-:W-:-:S04]  /*1a9b0*/  FMNMX.FTZ R3, R141, R3, !PT ;  /* 0x000000038d037209 */ /* 0x000fc80007810000 */
[----:B------:R-:W-:-:S03]  /*1a9c0*/  FMNMX.FTZ R3, R142, R3, !PT ;  /* 0x000000038e037209 */ /* 0x000fc60007810000 */
[----:B------:R-:W-:Y:S01]  /*1a9d0*/  MUFU.TANH R161, R161 ;  /* 0x000000a100a17308 */ /* 0x000fe20000002400 */
[----:B------:R-:W-:-:S04]  /*1a9e0*/  FMNMX.FTZ R3, R144, R3, !PT ;  /* 0x0000000390037209 */ /* 0x000fc80007810000 */
[----:B---3--:R-:W-:-:S03]  /*1a9f0*/  FMNMX.FTZ R3, R145, R3, !PT ;  /* 0x0000000391037209 */ /* 0x008fc60007810000 */
[----:B------:R-:W-:Y:S01]  /*1aa00*/  MUFU.TANH R163, R163 ;  /* 0x000000a300a37308 */ /* 0x000fe20000002400 */
[----:B------:R-:W-:-:S04]  /*1aa10*/  FMNMX.FTZ R3, R148, R3, !PT ;  /* 0x0000000394037209 */ /* 0x000fc80007810000 */
[----:B------:R-:W-:-:S04]  /*1aa20*/  FMNMX.FTZ R3, R149, R3, !PT ;  /* 0x0000000395037209 */ /* 0x000fc80007810000 */
[----:B------:R-:W-:-:S04]  /*1aa30*/  FMNMX.FTZ R3, R152, R3, !PT ;  /* 0x0000000398037209 */ /* 0x000fc80007810000 */
[----:B--2---:R-:W-:-:S04]  /*1aa40*/  FMNMX.FTZ R3, R153, R3, !PT ;  /* 0x0000000399037209 */ /* 0x004fc80007810000 */
[----:B------:R-:W-:-:S04]  /*1aa50*/  FMNMX.FTZ R3, R156, R3, !PT ;  /* 0x000000039c037209 */ /* 0x000fc80007810000 */
[----:B------:R-:W-:-:S05]  /*1aa60*/  FMNMX.FTZ R3, R157, R3, !PT ;  /* 0x000000039d037209 */ /* 0x000fca0007810000 */
[----:B------:R-:W2:Y:S02]  /*1aa70*/  SHFL.BFLY PT, R6, R3, 0x2, 0x1f ;  /* 0x0c401f0003067f89 */ /* 0x000ea400000e0000 */
[----:B--2---:R-:W-:-:S05]  /*1aa80*/  FMNMX.FTZ R3, R3, R6, !PT ;  /* 0x0000000603037209 */ /* 0x004fca0007810000 */
[----:B------:R-:W2:Y:S02]  /*1aa90*/  SHFL.BFLY PT, R6, R3, 0x1, 0x1f ;  /* 0x0c201f0003067f89 */ /* 0x000ea400000e0000 */
[----:B--2---:R-:W-:Y:S01]  /*1aaa0*/  FMNMX.FTZ R3, R3, R6, !PT ;  /* 0x0000000603037209 */ /* 0x004fe20007810000 */
[----:B------:R-:W-:-:S04]  /*1aab0*/  IMAD.U32 R6, RZ, RZ, UR4 ;  /* 0x00000004ff067e24 */ /* 0x000fc8000f8e00ff */
[C---:B------:R-:W-:Y:S01]  /*1aac0*/  FMUL.FTZ R167, R3.reuse, R6 ;  /* 0x0000000603a77220 */ /* 0x040fe20000410000 */
[----:B------:R-:W-:-:S03]  /*1aad0*/  FADD.FTZ R120, -R3, R12 ;  /* 0x0000000c03787221 */ /* 0x000fc60000010100 */
[-CC-:B------:R-:W-:Y:S01]  /*1aae0*/  FFMA.FTZ R188, R0, R6.reuse, -R167.reuse ;  /* 0x0000000600bc7223 */ /* 0x180fe200000108a7 */
[----:B0-----:R-:W-:Y:S01]  /*1aaf0*/  FMNMX.FTZ R0, R7, R13, !PT ;  /* 0x0000000d07007209 */ /* 0x001fe20007810000 */
[-CC-:B------:R-:W-:Y:S01]  /*1ab00*/  FFMA.FTZ R164, R9, R6.reuse, -R167.reuse ;  /* 0x0000000609a47223 */ /* 0x180fe200000108a7 */
[-C--:B------:R-:W-:Y:S01]  /*1ab10*/  FMUL.FTZ R120, R120, R6.reuse ;  /* 0x0000000678787220 */ /* 0x080fe20000410000 */
        /* <DEDUP_REMOVED lines=21> */
[----:B-1----:R-:W-:Y:S01]  /*1ac70*/  FMNMX.FTZ R0, R128, R0, !PT ;  /* 0x0000000080007209 */ /* 0x002fe20007810000 */
[-CC-:B------:R-:W-:Y:S01]  /*1ac80*/  FFMA.FTZ R130, R149, R6.reuse, -R167.reuse ;  /* 0x0000000695827223 */ /* 0x180fe200000108a7 */
[-CC-:B------:R-:W-:Y:S01]  /*1ac90*/  FFMA.FTZ R12, R152, R6.reuse, -R167.reuse ;  /* 0x00000006980c7223 */ /* 0x180fe200000108a7 */
[----:B------:R-:W-:Y:S01]  /*1aca0*/  FFMA.FTZ R133, R153, R6, -R167 ;  /* 0x0000000699857223 */ /* 0x000fe200000108a7 */
[----:B------:R-:W-:Y:S01]  /*1acb0*/  FMNMX.FTZ R0, R131, R0, !PT ;  /* 0x0000000083007209 */ /* 0x000fe20007810000 */
[----:B------:R-:W-:-:S02]  /*1acc0*/  WARPGROUP.DEPBAR.LE gsb0, 0x0 ;  /* 0x00008000000079c5 */ /* 0x000fc40000010000 */
[----:B------:R-:W-:Y:S01]  /*1acd0*/  WARPGROUP.ARRIVE ;  /* 0x00000000000079c5 */ /* 0x000fe20000000000 */
[----:B------:R-:W-:Y:S01]  /*1ace0*/  FMNMX.FTZ R0, R132, R0, !PT ;  /* 0x0000000084007209 */ /* 0x000fe20007810000 */
[----:B------:R-:W-:Y:S01]  /*1acf0*/  FFMA.FTZ R176, R139, R6, -R167 ;  /* 0x000000068bb07223 */ /* 0x000fe200000108a7 */
[----:B------:R-:W1:Y:S01]  /*1ad00*/  MUFU.EX2 R190, R190 ;  /* 0x000000be00be7308 */ /* 0x000e620000000800 */
[----:B0-----:R-:W-:Y:S01]  /*1ad10*/  FFMA.FTZ R5, R120, R5, R188 ;  /* 0x0000000578057223 */ /* 0x001fe200000100bc */
[----:B------:R-:W-:Y:S01]  /*1ad20*/  FMNMX.FTZ R0, R135, R0, !PT ;  /* 0x0000000087007209 */ /* 0x000fe20007810000 */
[----:B------:R-:W-:Y:S01]  /*1ad30*/  HGMMA.64x192x16.F32 R24, R172, gdesc[UR4].tnspB, R24, gsb0 ;  /* 0x42e00004ac187df0 */ /* 0x000fe20008000818 */
[----:B------:R-:W-:Y:S01]  /*1ad40*/  R2UR UR6, R10 ;  /* 0x000000000a0672ca */ /* 0x000fe200000e0000 */
[----:B--2---:R-:W-:Y:S01]  /*1ad50*/  FADD.FTZ R5, R164, R5 ;  /* 0x00000005a4057221 */ /* 0x004fe20000010000 */
[----:B------:R-:W-:Y:S01]  /*1ad60*/  FMNMX.FTZ R0, R136, R0, !PT ;  /* 0x0000000088007209 */ /* 0x000fe20007810000 */
[-CC-:B------:R-:W-:Y:S01]  /*1ad70*/  FFMA.FTZ R178, R141, R6.reuse, -R167.reuse ;  /* 0x000000068db27223 */ /* 0x180fe200000108a7 */
[----:B------:R-:W0:Y:S01]  /*1ad80*/  MUFU.EX2 R166, R166 ;  /* 0x000000a600a67308 */ /* 0x000e220000000800 */
[--C-:B------:R-:W-:Y:S01]  /*1ad90*/  FFMA.FTZ R137, R156, R6, -R167.reuse ;  /* 0x000000069c897223 */ /* 0x100fe200000108a7 */
[----:B------:R-:W-:Y:S01]  /*1ada0*/  FMNMX.FTZ R0, R143, R0, !PT ;  /* 0x000000008f007209 */ /* 0x000fe20007810000 */
[----:B------:R-:W-:Y:S01]  /*1adb0*/  FFMA.FTZ R157, R157, R6, -R167 ;  /* 0x000000069d9d7223 */ /* 0x000fe200000108a7 */
[----:B------:R-:W-:-:S02]  /*1adc0*/  F2FP.F16.F32.PACK_AB R188, R164, R188 ;  /* 0x000000bca4bc723e */ /* 0x000fc400000000ff */
[----:B------:R-:W-:Y:S02]  /*1add0*/  FMNMX.FTZ R0, R146, R0, !PT ;  /* 0x0000000092007209 */ /* 0x000fe40007810000 */
[----:B------:R-:W-:Y:S01]  /*1ade0*/  MUFU.EX2 R184, R184 ;  /* 0x000000b800b87308 */ /* 0x000fe20000000800 */
[----:B-1----:R-:W-:Y:S01]  /*1adf0*/  FADD.FTZ R5, R190, R5 ;  /* 0x00000005be057221 */ /* 0x002fe20000010000 */
[----:B------:R-:W-:-:S04]  /*1ae00*/  FMNMX.FTZ R0, R147, R0, !PT ;  /* 0x0000000093007209 */ /* 0x000fc80007810000 */
[----:B------:R-:W-:Y:S02]  /*1ae10*/  FMNMX.FTZ R0, R150, R0, !PT ;  /* 0x0000000096007209 */ /* 0x000fe40007810000 */
[----:B------:R-:W-:Y:S01]  /*1ae20*/  MUFU.EX2 R165, R165 ;  /* 0x000000a500a57308 */ /* 0x000fe20000000800 */
[C---:B0-----:R-:W-:Y:S01]  /*1ae30*/  FADD.FTZ R5, R166.reuse, R5 ;  /* 0x00000005a6057221 */ /* 0x041fe20000010000 */
[----:B------:R-:W-:Y:S02]  /*1ae40*/  FMNMX.FTZ R0, R151, R0, !PT ;  /* 0x0000000097007209 */ /* 0x000fe40007810000 */
[----:B------:R-:W-:Y:S02]  /*1ae50*/  F2FP.F16.F32.PACK_AB R190, R166, R190 ;  /* 0x000000bea6be723e */ /* 0x000fe400000000ff */
[----:B------:R-:W-:Y:S02]  /*1ae60*/  FMNMX.FTZ R0, R154, R0, !PT ;  /* 0x000000009a007209 */ /* 0x000fe40007810000 */
[----:B------:R-:W-:Y:S02]  /*1ae70*/  MUFU.EX2 R186, R186 ;  /* 0x000000ba00ba7308 */ /* 0x000fe40000000800 */
        /* <DEDUP_REMOVED lines=22> */
[C---:B------:R-:W-:Y:S01]  /*1afe0*/  FMUL.FTZ R139, R0.reuse, R6 ;  /* 0x00000006008b7220 */ /* 0x040fe20000410000 */
[----:B------:R-:W-:-:S03]  /*1aff0*/  FADD.FTZ R9, -R0, R13 ;  /* 0x0000000d00097221 */ /* 0x000fc60000010100 */
[-CC-:B------:R-:W-:Y:S01]  /*1b000*/  FFMA.FTZ R189, R7, R6.reuse, -R139.reuse ;  /* 0x0000000607bd7223 */ /* 0x180fe2000001088b */
[-CC-:B------:R-:W-:Y:S01]  /*1b010*/  FFMA.FTZ R7, R11, R6.reuse, -R139.reuse ;  /* 0x000000060b077223 */ /* 0x180fe2000001088b */
[----:B------:R-:W-:Y:S01]  /*1b020*/  MOV R11, 0x40000040 ;  /* 0x40000040000b7802 */ /* 0x000fe20000000f00 */
[-C--:B------:R-:W-:Y:S01]  /*1b030*/  FMUL.FTZ R9, R9, R6.reuse ;  /* 0x0000000609097220 */ /* 0x080fe20000410000 */
[-CC-:B------:R-:W-:Y:S01]  /*1b040*/  FFMA.FTZ R191, R21, R6.reuse, -R139.reuse ;  /* 0x0000000615bf7223 */ /* 0x180fe2000001088b */
[-CC-:B------:R-:W-:Y:S01]  /*1b050*/  FFMA.FTZ R21, R123, R6.reuse, -R139.reuse ;  /* 0x000000067b157223 */ /* 0x180fe2000001088b */
[----:B------:R-:W-:Y:S01]  /*1b060*/  R2UR UR7, R11 ;  /* 0x000000000b0772ca */ /* 0x000fe200000e0000 */
[----:B------:R-:W-:Y:S01]  /*1b070*/  MUFU.EX2 R189, R189 ;  /* 0x000000bd00bd7308 */ /* 0x000fe20000000800 */
[-CC-:B------:R-:W-:Y:S01]  /*1b080*/  FFMA.FTZ R185, R124, R6.reuse, -R139.reuse ;  /* 0x000000067cb97223 */ /* 0x180fe2000001088b */
[----:B------:R-:W-:Y:S01]  /*1b090*/  FFMA.FTZ R123, R127, R6, -R139 ;  /* 0x000000067f7b7223 */ /* 0x000fe2000001088b */
[----:B------:R-:W-:-:S02]  /*1b0a0*/  @!P1 IMAD R127, R17, 0x8, R2 ;  /* 0x00000008117f9824 */ /* 0x000fc400078e0202 */
[-CC-:B------:R-:W-:Y:S01]  /*1b0b0*/  FFMA.FTZ R187, R128, R6.reuse, -R139.reuse ;  /* 0x0000000680bb7223 */ /* 0x180fe2000001088b */
[-CC-:B------:R-:W-:Y:S01]  /*1b0c0*/  FFMA.FTZ R124, R131, R6.reuse, -R139.reuse ;  /* 0x00000006837c7223 */ /* 0x180fe2000001088b */
[-CC-:B------:R-:W-:Y:S01]  /*1b0d0*/  FFMA.FTZ R181, R132, R6.reuse, -R139.reuse ;  /* 0x0000000684b57223 */ /* 0x180fe2000001088b */
[----:B------:R-:W-:Y:S01]  /*1b0e0*/  @!P1 VIADD R127, R127, 0x30840 ;  /* 0x000308407f7f9836 */ /* 0x000fe20000000000 */
[----:B------:R-:W0:Y:S01]  /*1b0f0*/  MUFU.EX2 R9, R9 ;  /* 0x0000000900097308 */ /* 0x000e220000000800 */
[-CC-:B------:R-:W-:Y:S01]  /*1b100*/  FFMA.FTZ R10, R135, R6.reuse, -R139.reuse ;  /* 0x00000006870a7223 */ /* 0x180fe2000001088b */
[-CC-:B------:R-:W-:Y:S01]  /*1b110*/  FFMA.FTZ R183, R136, R6.reuse, -R139.reuse ;  /* 0x0000000688b77223 */ /* 0x180fe2000001088b */
[-C--:B------:R-:W-:Y:S01]  /*1b120*/  FFMA.FTZ R11, R143, R6.reuse, -R139 ;  /* 0x000000068f0b7223 */ /* 0x080fe2000001088b */
[----:B------:R-:W-:Y:S01]  /*1b130*/  @!P1 PRMT R128, RZ, 0x654, R127 ;  /* 0x00000654ff809816 */ /* 0x000fe2000000007f */
        /* <DEDUP_REMOVED lines=8> */
[----:B------:R-:W-:-:S03]  /*1b1c0*/  FFMA.FTZ R162, R162, R6, -R139 ;  /* 0x00000006a2a27223 */ /* 0x000fc6000001088b */
[----:B------:R-:W-:Y:S01]  /*1b1d0*/  MUFU.EX2 R191, R191 ;  /* 0x000000bf00bf7308 */ /* 0x000fe20000000800 */
[----:B0-----:R-:W-:-:S07]  /*1b1e0*/  FFMA.FTZ R4, R9, R4, R189 ;  /* 0x0000000409047223 */ /* 0x001fce00000100bd */
[----:B------:R-:W-:Y:S01]  /*1b1f0*/  MUFU.EX2 R21, R21 ;  /* 0x0000001500157308 */ /* 0x000fe20000000800 */
[C---:B-1----:R-:W-:Y:S01]  /*1b200*/  FADD.FTZ R4, R7.reuse, R4 ;  /* 0x0000000407047221 */ /* 0x042fe20000010000 */
[----:B------:R-:W-:-:S06]  /*1b210*/  F2FP.F16.F32.PACK_AB R189, R7, R189 ;  /* 0x000000bd07bd723e */ /* 0x000fcc00000000ff */
[----:B------:R-:W-:Y:S08]  /*1b220*/  MUFU.EX2 R185, R185 ;  /* 0x000000b900b97308 */ /* 0x000ff00000000800 */
[----:B------:R-:W-:Y:S08]  /*1b230*/  MUFU.EX2 R123, R123 ;  /* 0x0000007b007b7308 */ /* 0x000ff00000000800 */
[----:B------:R-:W-:Y:S08]  /*1b240*/  MUFU.EX2 R187, R187 ;  /* 0x000000bb00bb7308 */ /* 0x000ff00000000800 */
[----:B------:R-:W-:Y:S08]  /*1b250*/  MUFU.EX2 R124, R124 ;  /* 0x0000007c007c7308 */ /* 0x000ff00000000800 */
[----:B------:R-:W-:Y:S01]  /*1b260*/  MUFU.EX2 R181, R181 ;  /* 0x000000b500b57308 */ /* 0x000fe20000000800 */
[----:B------:R-:W-:-:S02]  /*1b270*/  WARPGROUP.DEPBAR.LE gsb0, 0x0 ;  /* 0x00008000000079c5 */ /* 0x000fc40000010000 */
[----:B------:R-:W-:-:S05]  /*1b280*/  WARPGROUP.ARRIVE ;  /* 0x00000000000079c5 */ /* 0x000fca0000000000 */
[----:B------:R-:W-:Y:S01]  /*1b290*/  MUFU.EX2 R10, R10 ;  /* 0x0000000a000a7308 */ /* 0x000fe20000000800 */
[-C--:B------:R-:W-:Y:S01]  /*1b2a0*/  FFMA.FTZ R172, R144, R6.reuse, -R167 ;  /* 0x0000000690ac7223 */ /* 0x080fe200000108a7 */
[-C--:B------:R-:W-:Y:S01]  /*1b2b0*/  FFMA.FTZ R173, R154, R6.reuse, -R139 ;  /* 0x000000069aad7223 */ /* 0x080fe2000001088b */
[-C--:B------:R-:W-:Y:S01]  /*1b2c0*/  FFMA.FTZ R174, R148, R6.reuse, -R167 ;  /* 0x0000000694ae7223 */ /* 0x080fe200000108a7 */
[----:B------:R-:W-:Y:S01]  /*1b2d0*/  FFMA.FTZ R175, R158, R6, -R139 ;  /* 0x000000069eaf7223 */ /* 0x000fe2000001088b */
[----:B------:R-:W-:Y:S03]  /*1b2e0*/  HGMMA.64x192x16.F32 R24, R168, gdesc[UR4].tnspB, R24, gsb0 ;  /* 0x42e00004a8187df0 */ /* 0x000fe60008000818 */
        /* <DEDUP_REMOVED lines=14> */
[----:B------:R-:W-:Y:S08]  /*1b3d0*/  MUFU.EX2 R137, R137 ;  /* 0x0000008900897308 */ /* 0x000ff00000000800 */
[----:B------:R-:W-:Y:S08]  /*1b3e0*/  MUFU.EX2 R162, R162 ;  /* 0x000000a200a27308 */ /* 0x000ff00000000800 */
[----:B------:R-:W1:Y:S01]  /*1b3f0*/  MUFU.EX2 R13, R157 ;  /* 0x0000009d000d7308 */ /* 0x000e620000000800 */
[----:B------:R-:W-:-:S02]  /*1b400*/  WARPGROUP.DEPBAR.LE gsb0, 0x0 ;  /* 0x00008000000079c5 */ /* 0x000fc40000010000 */
[----:B------:R2:W-:Y:S01]  /*1b410*/  @!P1 SYNCS.ARRIVE.TRANS64.RED.A1T0 RZ, [R128+URZ], RZ ;  /* 0x000000ff80ff99a7 */ /* 0x0005e2000810043f */
[----:B0-----:R-:W-:Y:S02]  /*1b420*/  F2FP.F16.F32.PACK_AB R168, R133, R12 ;  /* 0x0000000c85a8723e */ /* 0x001fe400000000ff */
[----:B-1----:R-:W-:Y:S02]  /*1b430*/  F2FP.F16.F32.PACK_AB R170, R13, R137 ;  /* 0x000000890daa723e */ /* 0x002fe400000000ff */
[----:B------:R-:W-:Y:S01]  /*1b440*/  F2FP.F16.F32.PACK_AB R169, R161, R160 ;  /* 0x000000a0a1a9723e */ /* 0x000fe200000000ff */
[----:B--2---:R-:W-:Y:S01]  /*1b450*/  FADD.FTZ R128, R191, R4 ;  /* 0x00000004bf807221 */ /* 0x004fe20000010000 */
[----:B------:R0:W-:Y:S01]  /*1b460*/  @!P1 SYNCS.ARRIVE.TRANS64.RED.A1T0 RZ, [R20+URZ], RZ ;  /* 0x000000ff14ff99a7 */ /* 0x0001e2000810043f */
[----:B------:R-:W1:Y:S01]  /*1b470*/  MUFU.EX2 R4, R151 ;  /* 0x0000009700047308 */ /* 0x000e620000000800 */
[C---:B------:R-:W-:Y:S01]  /*1b480*/  F2FP.F16.F32.PACK_AB R191, R21.reuse, R191 ;  /* 0x000000bf15bf723e */ /* 0x040fe200000000ff */
[----:B------:R-:W-:-:S04]  /*1b490*/  FADD.FTZ R128, R21, R128 ;  /* 0x0000008015807221 */ /* 0x000fc80000010000 */
[----:B------:R-:W-:Y:S01]  /*1b4a0*/  FADD.FTZ R128, R185, R128 ;  /* 0x00000080b9807221 */ /* 0x000fe20000010000 */
[----:B0-----:R-:W-:Y:S01]  /*1b4b0*/  FADD.FTZ R20, R184, R5 ;  /* 0x00000005b8147221 */ /* 0x001fe20000010000 */
[-CC-:B------:R-:W-:Y:S01]  /*1b4c0*/  FFMA.FTZ R5, R155, R6.reuse, -R139.reuse ;  /* 0x000000069b057223 */ /* 0x180fe2000001088b */
[----:B------:R-:W-:Y:S01]  /*1b4d0*/  FFMA.FTZ R139, R163, R6, -R139 ;  /* 0x00000006a38b7223 */ /* 0x000fe2000001088b */
[----:B------:R-:W-:Y:S01]  /*1b4e0*/  FADD.FTZ R128, R123, R128 ;  /* 0x000000807b807221 */ /* 0x000fe20000010000 */
[C---:B------:R-:W-:Y:S01]  /*1b4f0*/  FADD.FTZ R20, R165.reuse, R20 ;  /* 0x00000014a5147221 */ /* 0x040fe20000010000 */
[----:B------:R-:W-:Y:S02]  /*1b500*/  F2FP.F16.F32.PACK_AB R184, R165, R184 ;  /* 0x000000b8a5b8723e */ /* 0x000fe400000000ff */
[----:B------:R-:W-:Y:S01]  /*1b510*/  FADD.FTZ R128, R187, R128 ;  /* 0x00000080bb807221 */ /* 0x000fe20000010000 */
[----:B------:R-:W-:Y:S01]  /*1b520*/  FADD.FTZ R20, R186, R20 ;  /* 0x00000014ba147221 */ /* 0x000fe20000010000 */
[----:B------:R-:W0:Y:S01]  /*1b530*/  MUFU.EX2 R5, R5 ;  /* 0x0000000500057308 */ /* 0x000e220000000800 */
[----:B------:R-:W-:Y:S01]  /*1b540*/  F2FP.F16.F32.PACK_AB R185, R123, R185 ;  /* 0x000000b97bb9723e */ /* 0x000fe200000000ff */
[----:B------:R-:W-:Y:S01]  /*1b550*/  FADD.FTZ R128, R124, R128 ;  /* 0x000000807c807221 */ /* 0x000fe20000010000 */
[C---:B------:R-:W-:Y:S01]  /*1b560*/  FADD.FTZ R20, R121.reuse, R20 ;  /* 0x0000001479147221 */ /* 0x040fe20000010000 */
[----:B------:R-:W-:-:S02]  /*1b570*/  F2FP.F16.F32.PACK_AB R186, R121, R186 ;  /* 0x000000ba79ba723e */ /* 0x000fc400000000ff */
[----:B------:R-:W-:Y:S01]  /*1b580*/  FADD.FTZ R131, R181, R128 ;  /* 0x00000080b5837221 */ /* 0x000fe20000010000 */
[----:B------:R-:W-:Y:S01]  /*1b590*/  FADD.FTZ R20, R180, R20 ;  /* 0x00000014b4147221 */ /* 0x000fe20000010000 */
[----:B------:R-:W-:Y:S01]  /*1b5a0*/  F2FP.F16.F32.PACK_AB R181, R10, R181 ;  /* 0x000000b50ab5723e */ /* 0x000fe200000000ff */
[----:B------:R-:W2:Y:S01]  /*1b5b0*/  MUFU.EX2 R139, R139 ;  /* 0x0000008b008b7308 */ /* 0x000ea20000000800 */
[----:B------:R-:W-:Y:S01]  /*1b5c0*/  F2FP.F16.F32.PACK_AB R187, R124, R187 ;  /* 0x000000bb7cbb723e */ /* 0x000fe200000000ff */
[C---:B------:R-:W-:Y:S01]  /*1b5d0*/  FADD.FTZ R135, R125.reuse, R20 ;  /* 0x000000147d877221 */ /* 0x040fe20000010000 */
[----:B------:R-:W-:Y:S01]  /*1b5e0*/  FADD.FTZ R20, R10, R131 ;  /* 0x000000830a147221 */ /* 0x000fe20000010000 */
[----:B------:R-:W-:Y:S02]  /*1b5f0*/  F2FP.F16.F32.PACK_AB R180, R125, R180 ;  /* 0x000000b47db4723e */ /* 0x000fe400000000ff */
[----:B------:R-:W-:Y:S01]  /*1b600*/  FADD.FTZ R135, R182, R135 ;  /* 0x00000087b6877221 */ /* 0x000fe20000010000 */
[----:B------:R-:W-:Y:S01]  /*1b610*/  FADD.FTZ R20, R183, R20 ;  /* 0x00000014b7147221 */ /* 0x000fe20000010000 */
[----:B------:R-:W-:-:S02]  /*1b620*/  F2FP.F16.F32.PACK_AB R183, R11, R183 ;  /* 0x000000b70bb7723e */ /* 0x000fc400000000ff */
[C---:B------:R-:W-:Y:S01]  /*1b630*/  FADD.FTZ R135, R134.reuse, R135 ;  /* 0x0000008786877221 */ /* 0x040fe20000010000 */
[----:B------:R-:W-:Y:S01]  /*1b640*/  FADD.FTZ R20, R11, R20 ;  /* 0x000000140b147221 */ /* 0x000fe20000010000 */
[----:B------:R-:W-:Y:S02]  /*1b650*/  F2FP.F16.F32.PACK_AB R182, R134, R182 ;  /* 0x000000b686b6723e */ /* 0x000fe400000000ff */
        /* <DEDUP_REMOVED lines=14> */
[----:B0-----:R-:W-:-:S02]  /*1b740*/  F2FP.F16.F32.PACK_AB R173, R5, R173 ;  /* 0x000000ad05ad723e */ /* 0x001fc400000000ff */
[----:B------:R-:W-:Y:S01]  /*1b750*/  FADD.FTZ R11, R129, R20 ;  /* 0x00000014810b7221 */ /* 0x000fe20000010000 */
[----:B------:R-:W-:Y:S01]  /*1b760*/  FADD.FTZ R10, R5, R10 ;  /* 0x0000000a050a7221 */ /* 0x000fe20000010000 */
[----:B------:R-:W-:Y:S02]  /*1b770*/  F2FP.F16.F32.PACK_AB R172, R129, R172 ;  /* 0x000000ac81ac723e */ /* 0x000fe400000000ff */
[----:B------:R-:W-:Y:S01]  /*1b780*/  FADD.FTZ R11, R174, R11 ;  /* 0x0000000bae0b7221 */ /* 0x000fe20000010000 */
[----:B------:R-:W-:Y:S01]  /*1b790*/  FADD.FTZ R10, R175, R10 ;  /* 0x0000000aaf0a7221 */ /* 0x000fe20000010000 */
[C---:B------:R-:W-:Y:S02]  /*1b7a0*/  F2FP.F16.F32.PACK_AB R175, R7.reuse, R175 ;  /* 0x000000af07af723e */ /* 0x040fe400000000ff */
[C---:B------:R-:W-:Y:S01]  /*1b7b0*/  FADD.FTZ R11, R130.reuse, R11 ;  /* 0x0000000b820b7221 */ /* 0x040fe20000010000 */
[----:B------:R-:W-:Y:S01]  /*1b7c0*/  FADD.FTZ R21, R7, R10 ;  /* 0x0000000a07157221 */ /* 0x000fe20000010000 */
[----:B------:R-:W-:-:S02]  /*1b7d0*/  F2FP.F16.F32.PACK_AB R174, R130, R174 ;  /* 0x000000ae82ae723e */ /* 0x000fc400000000ff */
[----:B------:R-:W-:Y:S01]  /*1b7e0*/  FADD.FTZ R4, R12, R11 ;  /* 0x0000000b0c047221 */ /* 0x000fe20000010000 */
[----:B------:R-:W-:Y:S01]  /*1b7f0*/  FADD.FTZ R10, R160, R21 ;  /* 0x00000015a00a7221 */ /* 0x000fe20000010000 */
[----:B--2---:R-:W-:Y:S01]  /*1b800*/  F2FP.F16.F32.PACK_AB R171, R139, R162 ;  /* 0x000000a28bab723e */ /* 0x004fe200000000ff */
[----:B------:R-:W-:Y:S02]  /*1b810*/  IMAD.MOV.U32 R12, RZ, RZ, R3 ;  /* 0x000000ffff0c7224 */ /* 0x000fe400078e0003 */
[----:B------:R-:W-:Y:S01]  /*1b820*/  FADD.FTZ R4, R133, R4 ;  /* 0x0000000485047221 */ /* 0x000fe20000010000 */
[----:B------:R-:W-:Y:S01]  /*1b830*/  FADD.FTZ R5, R161, R10 ;  /* 0x0000000aa1057221 */ /* 0x000fe20000010000 */
[----:B------:R-:W-:Y:S02]  /*1b840*/  MOV R10, R192 ;  /* 0x000000c0000a7202 */ /* 0x000fe40000000f00 */
[----:B------:R-:W-:Y:S01]  /*1b850*/  FADD.FTZ R4, R137, R4 ;  /* 0x0000000489047221 */ /* 0x000fe20000010000 */
[----:B------:R-:W-:-:S03]  /*1b860*/  FADD.FTZ R7, R162, R5 ;  /* 0x00000005a2077221 */ /* 0x000fc60000010000 */
[----:B------:R-:W-:Y:S01]  /*1b870*/  FADD.FTZ R5, R13, R4 ;  /* 0x000000040d057221 */ /* 0x000fe20000010000 */
[----:B------:R-:W-:Y:S01]  /*1b880*/  FADD.FTZ R4, R139, R7 ;  /* 0x000000078b047221 */ /* 0x000fe20000010000 */
[----:B------:R-:W-:Y:S02]  /*1b890*/  IMAD.MOV.U32 R7, RZ, RZ, R17 ;  /* 0x000000ffff077224 */ /* 0x000fe400078e0011 */
[----:B------:R-:W-:Y:S01]  /*1b8a0*/  IMAD.MOV.U32 R13, RZ, RZ, R0 ;  /* 0x000000ffff0d7224 */ /* 0x000fe200078e0000 */
[----:B------:R-:W-:Y:S06]  /*1b8b0*/  @P2 BRA `(.L_x_5361) ;  /* 0xffffffd800342947 */ /* 0x000fec000383ffff */
[----:B------:R-:W-:Y:S05]  /*1b8c0*/  BSYNC B1 ;  /* 0x0000000000017941 */ /* 0x000fea0003800000 */
.L_x_5350:
[----:B------:R-:W-:-:S07]  /*1b8d0*/  IMAD.MOV.U32 R7, RZ, RZ, R15 ;  /* 0x000000ffff077224 */ /* 0x000fce00078e000f */
.L_x_5349:
[----:B------:R-:W-:Y:S05]  /*1b8e0*/  BSYNC B0 ;  /* 0x0000000000007941 */ /* 0x000fea0003800000 */
.L_x_5348:
[----:B------:R-:W-:Y:S01]  /*1b8f0*/  ISETP.GE.AND P2, PT, R7, R210, PT ;  /* 0x000000d20700720c */ /* 0x000fe20003f46270 */
[----:B------:R-:W-:-:S12]  /*1b900*/  BSSY B0, `(.L_x_5362) ;  /* 0x00003ad000007945 */ /* 0x000fd80003800000 */
[----:B------:R-:W-:Y:S05]  /*1b910*/  @!P2 BRA `(.L_x_5363) ;  /* 0x0000003800aca947 */ /* 0x000fea0003800000 */
[----:B------:R-:W-:Y:S01]  /*1b920*/  MOV R14, R0 ;  /* 0x00000000000e7202 */ /* 0x000fe20000000f00 */
[----:B------:R-:W-:Y:S02]  /*1b930*/  IMAD.MOV.U32 R15, RZ, RZ, R3 ;  /* 0x000000ffff0f7224 */ /* 0x000fe400078e0003 */
[----:B------:R-:W-:Y:S02]  /*1b940*/  IMAD.MOV.U32 R11, RZ, RZ, R192 ;  /* 0x000000ffff0b7224 */ /* 0x000fe400078e00c0 */
[----:B------:R-:W-:-:S07]  /*1b950*/  IMAD.MOV.U32 R10, RZ, RZ, R17 ;  /* 0x000000ffff0a7224 */ /* 0x000fce00078e0011 */
.L_x_5382:
[----:B------:R-:W-:-:S05]  /*1b960*/  VIADD R0, R10, 0x1 ;  /* 0x000000010a007836 */ /* 0x000fca0000000000 */
[----:B------:R-:W-:-:S04]  /*1b970*/  ISETP.NE.AND P2, PT, R0, 0x2, PT ;  /* 0x000000020000780c */ /* 0x000fc80003f45270 */
[----:B------:R-:W-:Y:S02]  /*1b980*/  SEL R192, RZ, 0x1, P2 ;  /* 0x00000001ffc07807 */ /* 0x000fe40001000000 */
[----:B------:R-:W-:Y:S02]  /*1b990*/  SEL R0, R0, RZ, P2 ;  /* 0x000000ff00007207 */ /* 0x000fe40001000000 */
[----:B------:R-:W-:Y:S02]  /*1b9a0*/  LOP3.LUT R192, R11, R192, RZ, 0x3c, !PT ;  /* 0x000000c00bc07212 */ /* 0x000fe400078e3cff */
[----:B------:R-:W-:Y:S01]  /*1b9b0*/  MOV R17, R0 ;  /* 0x0000000000117202 */ /* 0x000fe20000000f00 */
[----:B------:R-:W-:Y:S06]  /*1b9c0*/  @!P0 BRA `(.L_x_5364) ;  /* 0x0000000000048947 */ /* 0x000fec0003800000 */
[----:B------:R-:W-:Y:S01]  /*1b9d0*/  BPT.TRAP 0x1 ;  /* 0x000000040000795c */ /* 0x000fe20000300000 */
.L_x_5364:
[----:B------:R-:W-:Y:S01]  /*1b9e0*/  IMAD R3, R17, 0x8, R2 ;  /* 0x0000000811037824 */ /* 0x000fe200078e0202 */
[----:B------:R-:W-:-:S04]  /*1b9f0*/  SHF.L.U32 R6, R192, 0x1f, RZ ;  /* 0x0000001fc0067819 */ /* 0x000fc800000006ff */
[----:B------:R0:W1:Y:S01]  /*1ba00*/  SYNCS.PHASECHK.TRANS64.TRYWAIT P2, [R3+URZ+0x30830], R6 ;  /* 0x03083006030075a7 */ /* 0x000062000804017f */
[----:B------:R-:W-:Y:S05]  /*1ba10*/  @!P0 BRA `(.L_x_5365) ;  /* 0x0000000000048947 */ /* 0x000fea0003800000 */
[----:B------:R-:W-:Y:S01]  /*1ba20*/  BPT.TRAP 0x1 ;  /* 0x000000040000795c */ /* 0x000fe20000300000 */
.L_x_5365:
[----:B------:R-:W-:Y:S01]  /*1ba30*/  IMAD R126, R17, 0x900, R8 ;  /* 0x00000900117e7824 */ /* 0x000fe200078e0208 */
[----:B------:R-:W-:Y:S03]  /*1ba40*/  BSSY B1, `(.L_x_5366) ;  /* 0x0000006000017945 */ /* 0x000fe60003800000 */
[C---:B------:R-:W-:Y:S02]  /*1ba50*/  VIADD R20, R126.reuse, 0x2 ;  /* 0x000000027e147836 */ /* 0x040fe40000000000 */
[----:B------:R-:W-:Y:S01]  /*1ba60*/  VIADD R122, R126, 0x4 ;  /* 0x000000047e7a7836 */ /* 0x000fe20000000000 */
[----:B-1----:R-:W-:Y:S06]  /*1ba70*/  @P2 BRA `(.L_x_5367) ;  /* 0x0000000000082947 */ /* 0x002fec0003800000 */
[----:B------:R-:W1:Y:S02]  /*1ba80*/  SYNCS.PHASECHK.TRANS64.TRYWAIT P2, [R3+URZ+0x30830], R6 ;  /* 0x03083006030075a7 */ /* 0x000e64000804017f */
[----:B-1----:R-:W-:Y:S05]  /*1ba90*/  @!P2 BRA `(.L_x_5368) ;  /* 0x000001040040a947 */ /* 0x002fea0003800000 */
.L_x_5367:
[----:B------:R-:W-:Y:S05]  /*1baa0*/  BSYNC B1 ;  /* 0x0000000000017941 */ /* 0x000fea0003800000 */
.L_x_5366:
[----:B------:R-:W-:Y:S01]  /*1bab0*/  IMAD.MOV.U32 R12, RZ, RZ, R126 ;  /* 0x000000ffff0c7224 */ /* 0x000fe200078e007e */
[----:B------:R2:W-:Y:S04]  /*1bac0*/  STL.64 [R1+0x78], R10 ;  /* 0x0000780a01007387 */ /* 0x0005e80000100a00 */
[----:B------:R-:W-:Y:S01]  /*1bad0*/  R2UR UR54, R12 ;  /* 0x000000000c3672ca */ /* 0x000fe200000e0000 */
[----:B------:R-:W-:Y:S01]  /*1bae0*/  VIADD R12, R126, 0x300 ;  /* 0x000003007e0c7836 */ /* 0x000fe20000000000 */
[----:B------:R-:W-:-:S04]  /*1baf0*/  MOV R13, 0x40000040 ;  /* 0x40000040000d7802 */ /* 0x000fc80000000f00 */
[----:B------:R-:W-:Y:S01]  /*1bb00*/  R2UR UR26, R12 ;  /* 0x000000000c1a72ca */ /* 0x000fe200000e0000 */
[----:B------:R-:W-:Y:S01]  /*1bb10*/  VIADD R12, R126, 0x304 ;  /* 0x000003047e0c7836 */ /* 0x000fe20000000000 */
[----:B--2---:R-:W2:Y:S04]  /*1bb20*/  LDL.64 R10, [R1+0x30] ;  /* 0x00003000010a7983 */ /* 0x004ea80000100a00 */
[----:B------:R0:W-:Y:S01]  /*1bb30*/  STL [R1+0x70], R7 ;  /* 0x0000700701007387 */ /* 0x0001e20000100800 */
[C---:B------:R-:W-:Y:S02]  /*1bb40*/  R2UR UR55, R13.reuse ;  /* 0x000000000d3772ca */ /* 0x040fe400000e0000 */
[----:B------:R-:W-:Y:S02]  /*1bb50*/  R2UR UR27, R13 ;  /* 0x000000000d1b72ca */ /* 0x000fe400000e0000 */
[----:B------:R-:W-:-:S02]  /*1bb60*/  R2UR UR18, R12 ;  /* 0x000000000c1272ca */ /* 0x000fc400000e0000 */
[----:B------:R-:W-:Y:S01]  /*1bb70*/  R2UR UR19, R13 ;  /* 0x000000000d1372ca */ /* 0x000fe200000e0000 */
[----:B01----:R-:W3:Y:S04]  /*1bb80*/  LDL.64 R6, [R1+0x28] ;  /* 0x0000280001067983 */ /* 0x003ee80000100a00 */
[----:B------:R0:W-:Y:S04]  /*1bb90*/  STL.64 [R1+0x68], R4 ;  /* 0x0000680401007387 */ /* 0x0001e80000100a00 */
[----:B0-----:R-:W4:Y:S04]  /*1bba0*/  LDL.64 R4, [R1+0x20] ;  /* 0x0000200001047983 */ /* 0x001f280000100a00 */
[----:B------:R0:W-:Y:S04]  /*1bbb0*/  STL [R1+0x60], R2 ;  /* 0x0000600201007387 */ /* 0x0001e80000100800 */
[----:B------:R-:W2:Y:S01]  /*1bbc0*/  LDL.64 R12, [R1+0x38] ;  /* 0x00003800010c7983 */ /* 0x000ea20000100a00 */
[----:B------:R-:W-:Y:S01]  /*1bbd0*/  R2UR UR50, R20 ;  /* 0x00000000143272ca */ /* 0x000fe200000e0000 */
[----:B------:R-:W-:Y:S01]  /*1bbe0*/  VIADD R20, R126, 0x6 ;  /* 0x000000067e147836 */ /* 0x000fe20000000000 */
[----:B------:R-:W-:-:S02]  /*1bbf0*/  R2UR UR34, R122 ;  /* 0x000000007a2272ca */ /* 0x000fc400000e0000 */
[----:B------:R-:W-:Y:S01]  /*1bc00*/  IADD3 R122, R126, 0x302, RZ ;  /* 0x000003027e7a7810 */ /* 0x000fe20007ffe0ff */
        /* <DEDUP_REMOVED lines=53> */
[----:B0-----:R-:W4:Y:S01]  /*1bf60*/  LDL.64 R2, [R1+0x18] ;  /* 0x0000180001027983 */ /* 0x001f220000100a00 */
[----:B------:R-:W-:-:S02]  /*1bf70*/  VIADD R122, R126, 0x602 ;  /* 0x000006027e7a7836 */ /* 0x000fc40000000000 */
        /* <DEDUP_REMOVED lines=74> */
[----:B------:R-:W-:Y:S02]  /*1c420*/  WARPGROUP.DEPBAR.LE gsb0, 0x0 ;  /* 0x00008000000079c5 */ /* 0x000fe40000010000 */
[----:B------:R-:W-:Y:S01]  /*1c430*/  WARPGROUP.ARRIVE ;  /* 0x00000000000079c5 */ /* 0x000fe20000000000 */
[----:B------:R-:W-:Y:S01]  /*1c440*/  R2UR UR29, R11 ;  /* 0x000000000b1d72ca */ /* 0x000fe200000e0000 */
[----:B------:R-:W2:Y:S06]  /*1c450*/  LDL.64 R12, [R1+0x8] ;  /* 0x00000800010c7983 */ /* 0x000eac0000100a00 */
[----:B------:R-:W-:Y:S01]  /*1c460*/  HGMMA.64x96x16.F32 R120, gdesc[UR32], R120, gsb0 ;  /* 0x01600000207879f0 */ /* 0x000fe20008000878 */
[----:B------:R-:W-:-:S02]  /*1c470*/  R2UR UR14, R20 ;  /* 0x00000000140e72ca */ /* 0x000fc400000e0000 */
[----:B------:R-:W-:Y:S02]  /*1c480*/  R2UR UR15, R21 ;  /* 0x00000000150f72ca */ /* 0x000fe400000e0000 */
[----:B------:R-:W2:Y:S01]  /*1c490*/  LDL.64 R20, [R1+0x10] ;  /* 0x0000100001147983 */ /* 0x000ea20000100a00 */
[----:B---3--:R-:W-:Y:S02]  /*1c4a0*/  R2UR UR24, R6 ;  /* 0x00000000061872ca */ /* 0x008fe400000e0000 */
[----:B------:R-:W-:Y:S01]  /*1c4b0*/  R2UR UR25, R7 ;  /* 0x00000000071972ca */ /* 0x000fe200000e0000 */
[----:B------:R0:W5:Y:S01]  /*1c4c0*/  LDL.LU.64 R10, [R1+0x78] ;  /* 0x00007800010a7983 */ /* 0x0001620000300a00 */
[----:B----4-:R-:W-:Y:S02]  /*1c4d0*/  R2UR UR20, R4 ;  /* 0x00000000041472ca */ /* 0x010fe400000e0000 */
[----:B------:R-:W-:Y:S01]  /*1c4e0*/  R2UR UR21, R5 ;  /* 0x00000000051572ca */ /* 0x000fe200000e0000 */
[----:B------:R0:W5:Y:S01]  /*1c4f0*/  LDL.LU R7, [R1+0x70] ;  /* 0x0000700001077983 */ /* 0x0001620000300800 */
[----:B------:R-:W-:Y:S01]  /*1c500*/  UMOV UR4, UR56 ;  /* 0x0000003800047c82 */ /* 0x000fe20008000000 */
[----:B------:R-:W-:-:S02]  /*1c510*/  UMOV UR5, UR57 ;  /* 0x0000003900057c82 */ /* 0x000fc40008000000 */
        /* <DEDUP_REMOVED lines=38> */
.L_x_5369:
[----:B-----5:R-:W-:Y:S02]  /*1c780*/  SHF.L.U32 R3, R11, 0x1f, RZ ;  /* 0x0000001f0b037819 */ /* 0x020fe400000006ff */
[----:B------:R-:W-:-:S04]  /*1c790*/  LEA R20, R10, R2, 0x3 ;  /* 0x000000020a147211 */ /* 0x000fc800078e18ff */
[----:B------:R0:W1:Y:S01]  /*1c7a0*/  SYNCS.PHASECHK.TRANS64.TRYWAIT P2, [R20+URZ+0x30850], R3 ;  /* 0x03085003140075a7 */ /* 0x000062000804017f */
[----:B------:R-:W-:Y:S05]  /*1c7b0*/  @!P0 BRA `(.L_x_5370) ;  /* 0x0000000000048947 */ /* 0x000fea0003800000 */
[----:B------:R-:W-:Y:S01]  /*1c7c0*/  BPT.TRAP 0x1 ;  /* 0x000000040000795c */ /* 0x000fe20000300000 */
.L_x_5370:
[----:B------:R-:W-:Y:S04]  /*1c7d0*/  BSSY B1, `(.L_x_5371) ;  /* 0x0000004000017945 */ /* 0x000fe80003800000 */
[----:B-1----:R-:W-:Y:S05]  /*1c7e0*/  @P2 BRA `(.L_x_5372) ;  /* 0x0000000000082947 */ /* 0x002fea0003800000 */
[----:B------:R-:W1:Y:S02]  /*1c7f0*/  SYNCS.PHASECHK.TRANS64.TRYWAIT P2, [R20+URZ+0x30850], R3 ;  /* 0x03085003140075a7 */ /* 0x000e64000804017f */
[----:B-1----:R-:W-:Y:S05]  /*1c800*/  @!P2 BRA `(.L_x_5373) ;  /* 0x000000f400f8a947 */ /* 0x002fea0003800000 */
.L_x_5372:
[----:B------:R-:W-:Y:S05]  /*1c810*/  BSYNC B1 ;  /* 0x0000000000017941 */ /* 0x000fea0003800000 */
.L_x_5371:
[----:B01----:R-:W-:Y:S01]  /*1c820*/  VIADD R3, R2, 0x400 ;  /* 0x0000040002037836 */ /* 0x003fe20000000000 */
[----:B------:R-:W2:Y:S01]  /*1c830*/  LDL R6, [R1+0x4] ;  /* 0x0000040001067983 */ /* 0x000ea20000100800 */
[----:B------:R-:W-:Y:S01]  /*1c840*/  IMAD.MOV.U32 R11, RZ, RZ, 0x40000040 ;  /* 0x40000040ff0b7424 */ /* 0x000fe200078e00ff */
[----:B------:R-:W-:Y:S01]  /*1c850*/  WARPGROUP.ARRIVE ;  /* 0x00000000000079c5 */ /* 0x000fe20000000000 */
[----:B------:R-:W-:Y:S01]  /*1c860*/  IMAD.MOV.U32 R13, RZ, RZ, 0x40000040 ;  /* 0x40000040ff0d7424 */ /* 0x000fe200078e00ff */
[----:B------:R-:W-:Y:S01]  /*1c870*/  SHF.R.U32.HI R3, RZ, 0x4, R3 ;  /* 0x00000004ff037819 */ /* 0x000fe20000011603 */
[----:B------:R-:W-:Y:S01]  /*1c880*/  FMUL.FTZ R21, R125, UR58 ;  /* 0x0000003a7d157c20 */ /* 0x000fe20008410000 */
[----:B------:R-:W-:Y:S01]  /*1c890*/  R2UR UR7, R11 ;  /* 0x000000000b0772ca */ /* 0x000fe200000e0000 */
[----:B------:R-:W-:Y:S01]  /*1c8a0*/  IMAD.MOV.U32 R11, RZ, RZ, 0x40000040 ;  /* 0x40000040ff0b7424 */ /* 0x000fe200078e00ff */
[----:B------:R-:W-:Y:S01]  /*1c8b0*/  LOP3.LUT R3, R3, 0x3fff, RZ, 0xc0, !PT ;  /* 0x00003fff03037812 */ /* 0x000fe200078ec0ff */
[----:B------:R-:W-:Y:S01]  /*1c8c0*/  FMUL.FTZ R125, R131, UR58 ;  /* 0x0000003a837d7c20 */ /* 0x000fe20008410000 */
        /* <DEDUP_REMOVED lines=9> */
[----:B------:R-:W-:Y:S01]  /*1c960*/  FMUL.FTZ R120, R126, UR58 ;  /* 0x0000003a7e787c20 */ /* 0x000fe20008410000 */
[----:B------:R-:W-:Y:S01]  /*1c970*/  FMUL.FTZ R154, R162, UR58 ;  /* 0x0000003aa29a7c20 */ /* 0x000fe20008410000 */
[C---:B------:R-:W-:Y:S01]  /*1c980*/  VIADD R12, R10.reuse, 0x80 ;  /* 0x000000800a0c7836 */ /* 0x040fe20000000000 */
[----:B------:R-:W-:Y:S01]  /*1c990*/  R2UR UR6, R10 ;  /* 0x000000000a0672ca */ /* 0x000fe200000e0000 */
[----:B------:R-:W-:Y:S01]  /*1c9a0*/  FMUL.FTZ R126, R134, UR58 ;  /* 0x0000003a867e7c20 */ /* 0x000fe20008410000 */
[----:B------:R-:W-:Y:S01]  /*1c9b0*/  FMUL.FTZ R132, R136, UR58 ;  /* 0x0000003a88847c20 */ /* 0x000fe20008410000 */
[----:B------:R-:W-:Y:S02]  /*1c9c0*/  IMAD R162, R7, -0x60, RZ ;  /* 0xffffffa007a27824 */ /* 0x000fe400078e02ff */
[----:B------:R-:W-:Y:S01]  /*1c9d0*/  FMUL.FTZ R136, R140, UR58 ;  /* 0x0000003a8c887c20 */ /* 0x000fe20008410000 */
[----:B------:R-:W-:Y:S01]  /*1c9e0*/  FMUL.FTZ R134, R142, UR58 ;  /* 0x0000003a8e867c20 */ /* 0x000fe20008410000 */
[----:B------:R-:W-:Y:S01]  /*1c9f0*/  FMUL.FTZ R140, R147, UR58 ;  /* 0x0000003a938c7c20 */ /* 0x000fe20008410000 */
[----:B------:R-:W-:Y:S01]  /*1ca00*/  FMUL.FTZ R142, R150, UR58 ;  /* 0x0000003a968e7c20 */ /* 0x000fe20008410000 */
[----:B------:R-:W-:Y:S01]  /*1ca10*/  FMUL.FTZ R147, R155, UR58 ;  /* 0x0000003a9b937c20 */ /* 0x000fe20008410000 */
[----:B------:R-:W-:Y:S01]  /*1ca20*/  FMUL.FTZ R150, R158, UR58 ;  /* 0x0000003a9e967c20 */ /* 0x000fe20008410000 */
[----:B------:R-:W-:Y:S01]  /*1ca30*/  FMUL.FTZ R155, R163, UR58 ;  /* 0x0000003aa39b7c20 */ /* 0x000fe20008410000 */
[----:B------:R-:W-:-:S02]  /*1ca40*/  VIADD R158, R162, 0x1 ;  /* 0x00000001a29e7836 */ /* 0x000fc40000000000 */
[----:B------:R-:W-:Y:S01]  /*1ca50*/  FMUL.FTZ R163, R165, UR58 ;  /* 0x0000003aa5a37c20 */ /* 0x000fe20008410000 */
[----:B------:R-:W-:Y:S01]  /*1ca60*/  HGMMA.64x192x16.F32 R24, R188, gdesc[UR4].tnspB, R24, gsb0 ;  /* 0x42e00004bc187df0 */ /* 0x000fe20008000818 */
[----:B------:R-:W-:Y:S01]  /*1ca70*/  R2UR UR6, R12 ;  /* 0x000000000c0672ca */ /* 0x000fe200000e0000 */
[----:B------:R-:W0:Y:S01]  /*1ca80*/  MUFU.TANH R3, R3 ;  /* 0x0000000300037308 */ /* 0x000e220000002400 */
[----:B------:R-:W-:Y:S01]  /*1ca90*/  R2UR UR7, R13 ;  /* 0x000000000d0772ca */ /* 0x000fe200000e0000 */
[----:B------:R-:W-:Y:S01]  /*1caa0*/  IMAD.MOV.U32 R13, RZ, RZ, 0x40000040 ;  /* 0x40000040ff0d7424 */ /* 0x000fe200078e00ff */
[----:B------:R-:W-:Y:S01]  /*1cab0*/  IADD3 R12, R10, 0x100, RZ ;  /* 0x000001000a0c7810 */ /* 0x000fe20007ffe0ff */
[----:B------:R-:W-:-:S04]  /*1cac0*/  ULDC UR5, c[0x0][0x9e0] ;  /* 0x0002780000057ab9 */ /* 0x000fc80000000800 */
[----:B------:R-:W1:Y:S08]  /*1cad0*/  MUFU.TANH R9, R9 ;  /* 0x0000000900097308 */ /* 0x000e700000002400 */
        /* <DEDUP_REMOVED lines=21> */
[----:B------:R-:W5:Y:S05]  /*1cc30*/  LDC R191, c[0x0][0x448] ;  /* 0x00011200ffbf7b82 */ /* 0x000f6a0000000800 */
[----:B------:R-:W-:Y:S01]  /*1cc40*/  HGMMA.64x192x16.F32 R24, R184, gdesc[UR4].tnspB, R24, gsb0 ;  /* 0x42e00004b8187df0 */ /* 0x000fe20008000818 */
[----:B------:R-:W-:Y:S01]  /*1cc50*/  R2UR UR6, R12 ;  /* 0x000000000c0672ca */ /* 0x000fe200000e0000 */
[----:B------:R-:W-:Y:S01]  /*1cc60*/  VIADD R12, R10, 0x180 ;  /* 0x000001800a0c7836 */ /* 0x000fe20000000000 */
[----:B------:R-:W-:Y:S01]  /*1cc70*/  R2UR UR7, R13 ;  /* 0x000000000d0772ca */ /* 0x000fe200000e0000 */
[----:B------:R-:W-:Y:S01]  /*1cc80*/  IMAD.MOV.U32 R13, RZ, RZ, 0x40000040 ;  /* 0x40000040ff0d7424 */ /* 0x000fe200078e00ff */
[----:B-----5:R-:W-:-:S02]  /*1cc90*/  ISETP.NE.AND P2, PT, R191, 0x1, PT ;  /* 0x00000001bf00780c */ /* 0x020fc40003f45270 */
[----:B--2---:R-:W-:Y:S01]  /*1cca0*/  R2UR UR4, R6 ;  /* 0x00000000060472ca */ /* 0x004fe200000e0000 */
[----:B------:R-:W-:Y:S01]  /*1ccb0*/  FMUL.FTZ R6, R121, UR58 ;  /* 0x0000003a79067c20 */ /* 0x000fe20008410000 */
[----:B------:R-:W-:Y:S01]  /*1ccc0*/  FMUL.FTZ R121, R127, UR58 ;  /* 0x0000003a7f797c20 */ /* 0x000fe20008410000 */
[----:B------:R-:W-:Y:S01]  /*1ccd0*/  FMUL.FTZ R127, R135, UR58 ;  /* 0x0000003a877f7c20 */ /* 0x000fe20008410000 */
[----:B------:R-:W-:Y:S01]  /*1cce0*/  FMUL.FTZ R135, R143, UR58 ;  /* 0x0000003a8f877c20 */ /* 0x000fe20008410000 */
[----:B------:R-:W-:Y:S01]  /*1ccf0*/  FMUL.FTZ R143, R151, UR58 ;  /* 0x0000003a978f7c20 */ /* 0x000fe20008410000 */
[----:B------:R-:W-:Y:S01]  /*1cd00*/  FMUL.FTZ R151, R159, UR58 ;  /* 0x0000003a9f977c20 */ /* 0x000fe20008410000 */
[----:B------:R-:W-:Y:S01]  /*1cd10*/  IMAD R159, R211, -0x2, R158 ;  /* 0xfffffffed39f7824 */ /* 0x000fe200078e029e */
[----:B------:R-:W2:Y:S08]  /*1cd20*/  MUFU.TANH R6, R6 ;  /* 0x0000000600067308 */ /* 0x000eb00000002400 */
        /* <DEDUP_REMOVED lines=9> */
[C---:B------:R-:W-:Y:S01]  /*1cdc0*/  VIADD R12, R10.reuse, 0x200 ;  /* 0x000002000a0c7836 */ /* 0x040fe20000000000 */
[----:B------:R-:W-:Y:S01]  /*1cdd0*/  R2UR UR7, R13 ;  /* 0x000000000d0772ca */ /* 0x000fe200000e0000 */
[----:B------:R-:W-:Y:S01]  /*1cde0*/  VIADD R10, R10, 0x280 ;  /* 0x000002800a0a7836 */ /* 0x000fe20000000000 */
[----:B------:R-:W-:Y:S01]  /*1cdf0*/  MOV R13, 0x40000040 ;  /* 0x40000040000d7802 */ /* 0x000fe20000000f00 */
[----:B------:R-:W-:Y:S02]  /*1ce00*/  WARPGROUP.DEPBAR.LE gsb0, 0x0 ;  /* 0x00008000000079c5 */ /* 0x000fe40000010000 */
[----:B------:R-:W-:-:S12]  /*1ce10*/  WARPGROUP.ARRIVE ;  /* 0x00000000000079c5 */ /* 0x000fd80000000000 */
        /* <DEDUP_REMOVED lines=45> */
[----:B------:R-:W-:Y:S02]  /*1d0f0*/  R2UR UR6, R10 ;  /* 0x000000000a0672ca */ /* 0x000fe400000e0000 */
[----:B------:R-:W-:Y:S01]  /*1d100*/  R2UR UR7, R11 ;  /* 0x000000000b0772ca */ /* 0x000fe200000e0000 */
[----:B------:R-:W5:Y:S08]  /*1d110*/  @P2 LDC R10, c[0x0][0x450] ;  /* 0x00011400ff0a2b82 */ /* 0x000f700000000800 */
[----:B------:R-:W1:Y:S02]  /*1d120*/  @P2 LDC R11, c[0x0][0x44c] ;  /* 0x00011300ff0b2b82 */ /* 0x000e640000000800 */
[----:B-1----:R-:W-:-:S05]  /*1d130*/  @P2 IMAD.HI.U32 R11, R161, R11, RZ ;  /* 0x0000000ba10b2227 */ /* 0x002fca00078e00ff */
[----:B-----5:R-:W-:Y:S01]  /*1d140*/  @P2 SHF.R.U32.HI R161, RZ, R10, R11 ;  /* 0x0000000affa12219 */ /* 0x020fe2000001160b */
[----:B------:R-:W-:Y:S02]  /*1d150*/  @!P1 IMAD R10, R0, 0x8, R2 ;  /* 0x00000008000a9824 */ /* 0x000fe400078e0202 */
[----:B------:R-:W-:Y:S01]  /*1d160*/  FMUL.FTZ R0, R166, UR58 ;  /* 0x0000003aa6007c20 */ /* 0x000fe20008410000 */
[----:B------:R-:W-:Y:S01]  /*1d170*/  ISETP.GE.AND P2, PT, R226, 0x1, PT ;  /* 0x00000001e200780c */ /* 0x000fe20003f46270 */
[----:B------:R-:W1:Y:S01]  /*1d180*/  SHFL.IDX PT, R164, R161, RZ, 0x1c1f ;  /* 0x001c1fffa1a47589 */ /* 0x000e6200000e0000 */
[----:B------:R-:W-:-:S03]  /*1d190*/  @!P1 IADD3 R10, R10, 0x30840, RZ ;  /* 0x000308400a0a9810 */ /* 0x000fc60007ffe0ff */
[----:B------:R-:W0:Y:S01]  /*1d1a0*/  MUFU.TANH R0, R0 ;  /* 0x0000000000007308 */ /* 0x000e220000002400 */
[----:B------:R-:W-:Y:S01]  /*1d1b0*/  @!P1 PRMT R10, RZ, 0x654, R10 ;  /* 0x00000654ff0a9816 */ /* 0x000fe2000000000a */
[----:B------:R-:W-:Y:S02]  /*1d1c0*/  WARPGROUP.DEPBAR.LE gsb0, 0x0 ;  /* 0x00008000000079c5 */ /* 0x000fe40000010000 */
[----:B------:R-:W-:-:S06]  /*1d1d0*/  WARPGROUP.ARRIVE ;  /* 0x00000000000079c5 */ /* 0x000fcc0000000000 */
[----:B------:R-:W-:Y:S03]  /*1d1e0*/  HGMMA.64x192x16.F32 R24, R168, gdesc[UR4].tnspB, R24, gsb0 ;  /* 0x42e00004a8187df0 */ /* 0x000fe60008000818 */
[----:B------:R-:W-:Y:S02]  /*1d1f0*/  WARPGROUP.DEPBAR.LE gsb0, 0x0 ;  /* 0x00008000000079c5 */ /* 0x000fe40000010000 */
[----:B------:R5:W-:Y:S02]  /*1d200*/  @!P1 SYNCS.ARRIVE.TRANS64.RED.A1T0 RZ, [R10+URZ], RZ ;  /* 0x000000ff0aff99a7 */ /* 0x000be4000810043f */
[----:B-----5:R-:W-:Y:S01]  /*1d210*/  FMUL.FTZ R10, R167, UR58 ;  /* 0x0000003aa70a7c20 */ /* 0x020fe20008410000 */
[----:B------:R-:W-:Y:S01]  /*1d220*/  IADD3 R167, -R193, R159, R195 ;  /* 0x0000009fc1a77210 */ /* 0x000fe20007ffe1c3 */
[----:B------:R-:W-:Y:S02]  /*1d230*/  VIADD R159, R159, 0xffffffff ;  /* 0xffffffff9f9f7836 */ /* 0x000fe40000000000 */
[----:B------:R0:W0:Y:S02]  /*1d240*/  MUFU.TANH R158, R10 ;  /* 0x0000000a009e7308 */ /* 0x0000240000002400 */
[----:B------:R-:W-:-:S02]  /*1d250*/  VIADD R168, R167, UR5 ;  /* 0x00000005a7a87c36 */ /* 0x000fc40008000000 */
[----:B------:R-:W-:-:S03]  /*1d260*/  VIADD R167, R167, UR4 ;  /* 0x00000004a7a77c36 */ /* 0x000fc60008000000 */
[----:B-1----:R-:W-:Y:S01]  /*1d270*/  IADD3 R166, R168, R164, RZ ;  /* 0x000000a4a8a67210 */ /* 0x002fe20007ffe0ff */
        /* <DEDUP_REMOVED lines=10> */
[----:B0-----:R-:W0:Y:S02]  /*1d320*/  @P2 LDC.64 R10, c[0x0][0x9e8] ;  /* 0x00027a00ff0a2b82 */ /* 0x001e240000000a00 */
[----:B0-----:R-:W-:-:S05]  /*1d330*/  @P2 IMAD.HI.U32 R10, R164, R10, RZ ;  /* 0x0000000aa40a2227 */ /* 0x001fca00078e00ff */
[----:B------:R-:W-:-:S04]  /*1d340*/  @P2 SHF.R.U32.HI R164, RZ, R11, R10 ;  /* 0x0000000bffa42219 */ /* 0x000fc8000001160a */
[----:B------:R-:W-:Y:S01]  /*1d350*/  LOP3.LUT R164, RZ, R164, RZ, 0x33, !PT ;  /* 0x000000a4ffa47212 */ /* 0x000fe200078e33ff */
[----:B------:R-:W-:Y:S06]  /*1d360*/  BRA `(.L_x_5377) ;  /* 0x0000000000187947 */ /* 0x000fec0003800000 */
.L_x_5376:
[----:B------:R-:W-:Y:S02]  /*1d370*/  ULDC UR4, c[0x0][0x9e4] ;  /* 0x0002790000047ab9 */ /* 0x000fe40000000800 */
[----:B------:R-:W-:-:S05]  /*1d380*/  IMAD.U32 R169, RZ, RZ, UR4 ;  /* 0x00000004ffa97e24 */ /* 0x000fca000f8e00ff */
[----:B------:R-:W-:-:S13]  /*1d390*/  ISETP.NE.AND P2, PT, R169, 0x1, PT ;  /* 0x00000001a900780c */ /* 0x000fda0003f45270 */
[----:B0-----:R-:W0:Y:S02]  /*1d3a0*/  @P2 LDC.64 R10, c[0x0][0x9e8] ;  /* 0x00027a00ff0a2b82 */ /* 0x001e240000000a00 */
[----:B0-----:R-:W-:-:S05]  /*1d3b0*/  @P2 IMAD.HI.U32 R10, R164, R10, RZ ;  /* 0x0000000aa40a2227 */ /* 0x001fca00078e00ff */
[----:B------:R-:W-:-:S07]  /*1d3c0*/  @P2 SHF.R.U32.HI R164, RZ, R11, R10 ;  /* 0x0000000bffa42219 */ /* 0x000fce000001160a */
.L_x_5377:
[----:B------:R-:W-:Y:S05]  /*1d3d0*/  BSYNC B1 ;  /* 0x0000000000017941 */ /* 0x000fea0003800000 */
.L_x_5375:
[----:B------:R-:W-:-:S05]  /*1d3e0*/  IMAD R164, R164, R169, R159 ;  /* 0x000000a9a4a47224 */ /* 0x000fca00078e029f */
[----:B------:R-:W-:Y:S02]  /*1d3f0*/  VIADDMNMX R166, R164, R169, R166, PT ;  /* 0x000000a9a4a67246 */ /* 0x000fe400038001a6 */
[----:B------:R-:W-:-:S07]  /*1d400*/  VIMNMX R165, R165, R164, !PT ;  /* 0x000000a4a5a57248 */ /* 0x000fce0007fe0100 */
.L_x_5374:
[----:B------:R-:W2:Y:S01]  /*1d410*/  LDL.LU R170, [R1] ;  /* 0x0000000001aa7983 */ /* 0x000ea20000300800 */
[C---:B------:R-:W-:Y:S02]  /*1d420*/  ISETP.GE.AND P2, PT, R162.reuse, 0x2, PT ;  /* 0x00000002a200780c */ /* 0x040fe40003f46270 */
[----:B------:R-:W-:Y:S02]  /*1d430*/  ISETP.GE.AND P5, PT, R162, 0xa, PT ;  /* 0x0000000aa200780c */ /* 0x000fe40003fa6270 */
[----:B------:R-:W-:-:S04]  /*1d440*/  ISETP.GT.AND P3, PT, R165, 0x1, !P2 ;  /* 0x00000001a500780c */ /* 0x000fc80005764270 */
[----:B------:R-:W-:Y:S02]  /*1d450*/  ISETP.LT.OR P4, PT, R166, 0x2, P3 ;  /* 0x00000002a600780c */ /* 0x000fe40001f81670 */
[----:B------:R-:W-:Y:S02]  /*1d460*/  ISETP.GE.AND P3, PT, R162, 0x9, PT ;  /* 0x00000009a200780c */ /* 0x000fe40003f66270 */
[----:B------:R-:W-:Y:S02]  /*1d470*/  FSEL R164, R6, -INF , !P4 ;  /* 0xff80000006a47808 */ /* 0x000fe40006000000 */
[----:B------:R-:W-:-:S04]  /*1d480*/  ISETP.GT.AND P4, PT, R165, 0x8, !P3 ;  /* 0x00000008a500780c */ /* 0x000fc80005f84270 */
[----:B------:R-:W-:-:S04]  /*1d490*/  ISETP.LT.OR P4, PT, R166, 0x9, P4 ;  /* 0x00000009a600780c */ /* 0x000fc80002781670 */
[----:B0-----:R-:W-:Y:S02]  /*1d4a0*/  FSEL R13, R13, -INF , !P4 ;  /* 0xff8000000d0d7808 */ /* 0x001fe40006000000 */
[----:B------:R-:W-:-:S04]  /*1d4b0*/  ISETP.GT.AND P4, PT, R165, 0x9, !P5 ;  /* 0x00000009a500780c */ /* 0x000fc80006f84270 */
[----:B------:R-:W-:-:S04]  /*1d4c0*/  ISETP.LT.OR P4, PT, R166, 0xa, P4 ;  /* 0x0000000aa600780c */ /* 0x000fc80002781670 */
[----:B------:R-:W-:Y:S02]  /*1d4d0*/  FSEL R21, R21, -INF , !P4 ;  /* 0xff80000015157808 */ /* 0x000fe40006000000 */
[----:B--2---:R-:W-:-:S04]  /*1d4e0*/  LOP3.LUT R170, R170, 0xfffffffb, RZ, 0xc0, !PT ;  /* 0xfffffffbaaaa7812 */ /* 0x004fc800078ec0ff */
[----:B------:R-:W-:Y:S02]  /*1d4f0*/  @P5 LOP3.LUT R170, R170, 0x4, RZ, 0xfc, !PT ;  /* 0x00000004aaaa5812 */ /* 0x000fe400078efcff */
[----:B------:R-:W-:Y:S02]  /*1d500*/  ISETP.GE.AND P5, PT, R162, 0x11, PT ;  /* 0x00000011a200780c */ /* 0x000fe40003fa6270 */
[----:B------:R-:W-:Y:S02]  /*1d510*/  LOP3.LUT R170, R170, 0xfffffff7, RZ, 0xc0, !PT ;  /* 0xfffffff7aaaa7812 */ /* 0x000fe400078ec0ff */
[----:B------:R-:W-:-:S04]  /*1d520*/  ISETP.GT.AND P4, PT, R165, 0x10, !P5 ;  /* 0x00000010a500780c */ /* 0x000fc80006f84270 */
[----:B------:R-:W-:-:S04]  /*1d530*/  ISETP.LT.OR P4, PT, R166, 0x11, P4 ;  /* 0x00000011a600780c */ /* 0x000fc80002781670 */
[----:B------:R-:W-:Y:S02]  /*1d540*/  FSEL R122, R122, -INF , !P4 ;  /* 0xff8000007a7a7808 */ /* 0x000fe40006000000 */
        /* <DEDUP_REMOVED lines=112> */
[----:B------:R-:W-:Y:S01]  /*1dc50*/  ISETP.GE.AND P6, PT, R162, 0x5a, PT ;  /* 0x0000005aa200780c */ /* 0x000fe20003fc6270 */
[----:B------:R-:W0:-:S12]  /*1dc60*/  SHFL.IDX PT, R3, R161, 0x1, 0x1c1f ;  /* 0x003c1f00a1037f89 */ /* 0x000e1800000e0000 */
[----:B------:R-:W-:Y:S02]  /*1dc70*/  @P6 LOP3.LUT R170, R170, 0x1, RZ, 0xfc, !PT ;  /* 0x00000001aaaa6812 */ /* 0x000fe400078efcff */
[----:B------:R-:W-:-:S03]  /*1dc80*/  ISETP.GT.AND P6, PT, R165, 0x59, !P6 ;  /* 0x00000059a500780c */ /* 0x000fc600077c4270 */
[----:B------:R1:W-:Y:S01]  /*1dc90*/  STL [R1], R170 ;  /* 0x000000aa01007387 */ /* 0x0003e20000100800 */
[----:B------:R-:W-:-:S04]  /*1dca0*/  ISETP.LT.OR P6, PT, R166, 0x5a, P6 ;  /* 0x0000005aa600780c */ /* 0x000fc800037c1670 */
[----:B------:R-:W-:Y:S02]  /*1dcb0*/  FSEL R163, R163, -INF , !P6 ;  /* 0xff800000a3a37808 */ /* 0x000fe40007000000 */
[----:B------:R-:W-:Y:S01]  /*1dcc0*/  ISETP.GE.AND P6, PT, R226, 0x1, PT ;  /* 0x00000001e200780c */ /* 0x000fe20003fc6270 */
[----:B0-----:R-:W-:Y:S01]  /*1dcd0*/  IMAD.IADD R168, R168, 0x1, R3 ;  /* 0x00000001a8a87824 */ /* 0x001fe200078e0203 */
[----:B------:R-:W-:-:S11]  /*1dce0*/  IADD3 R167, R167, R3, RZ ;  /* 0x00000003a7a77210 */ /* 0x000fd60007ffe0ff */
[----:B-1----:R-:W-:Y:S05]  /*1dcf0*/  @!P6 BRA `(.L_x_5378) ;  /* 0x00000000005ce947 */ /* 0x002fea0003800000 */
        /* <DEDUP_REMOVED lines=13> */
.L_x_5380:
[----:B------:R-:W-:Y:S02]  /*1ddd0*/  ULDC UR4, c[0x0][0x9e4] ;  /* 0x0002790000047ab9 */ /* 0x000fe40000000800 */
[----:B------:R-:W-:-:S05]  /*1dde0*/  IMAD.U32 R6, RZ, RZ, UR4 ;  /* 0x00000004ff067e24 */ /* 0x000fca000f8e00ff */
[----:B------:R-:W-:-:S13]  /*1ddf0*/  ISETP.NE.AND P6, PT, R6, 0x1, PT ;  /* 0x000000010600780c */ /* 0x000fda0003fc5270 */
[----:B------:R-:W0:Y:S02]  /*1de00*/  @P6 LDC.64 R10, c[0x0][0x9e8] ;  /* 0x00027a00ff0a6b82 */ /* 0x000e240000000a00 */
[----:B0-----:R-:W-:-:S05]  /*1de10*/  @P6 IMAD.HI.U32 R10, R3, R10, RZ ;  /* 0x0000000a030a6227 */ /* 0x001fca00078e00ff */
[----:B------:R-:W-:-:S07]  /*1de20*/  @P6 SHF.R.U32.HI R3, RZ, R11, R10 ;  /* 0x0000000bff036219 */ /* 0x000fce000001160a */
.L_x_5381:
[----:B------:R-:W-:Y:S05]  /*1de30*/  BSYNC B1 ;  /* 0x0000000000017941 */ /* 0x000fea0003800000 */
.L_x_5379:
[----:B------:R-:W-:-:S05]  /*1de40*/  IMAD R3, R3, R6, R159 ;  /* 0x0000000603037224 */ /* 0x000fca00078e029f */
[----:B------:R-:W-:Y:S02]  /*1de50*/  VIADDMNMX R168, R3, R6, R168, PT ;  /* 0x0000000603a87246 */ /* 0x000fe400038001a8 */
[----:B------:R-:W-:-:S07]  /*1de60*/  VIMNMX R167, R167, R3, !PT ;  /* 0x00000003a7a77248 */ /* 0x000fce0007fe0100 */
.L_x_5378:
        /* <DEDUP_REMOVED lines=10> */
[----:B------:R-:W-:Y:S02]  /*1df10*/  LOP3.LUT P3, RZ, R170, 0x10000, RZ, 0xc0, !PT ;  /* 0x00010000aaff7812 */ /* 0x000fe4000786c0ff */
        /* <DEDUP_REMOVED lines=82> */
[----:B------:R-:W-:Y:S02]  /*1e440*/  @!P1 PRMT R20, RZ, 0x654, R20 ;  /* 0x00000654ff149816 */ /* 0x000fe40000000014 */
[----:B------:R-:W-:Y:S02]  /*1e450*/  ISETP.LT.OR P2, PT, R168, 0x3a, P2 ;  /* 0x0000003aa800780c */ /* 0x000fe40001741670 */
[----:B------:R1:W-:Y:S02]  /*1e460*/  @!P1 SYNCS.ARRIVE.TRANS64.RED.A1T0 RZ, [R20+URZ], RZ ;  /* 0x000000ff14ff99a7 */ /* 0x0003e4000810043f */
[----:B------:R-:W-:-:S02]  /*1e470*/  FSEL R143, R143, -INF , !P2 ;  /* 0xff8000008f8f7808 */ /* 0x000fc40005000000 */
[----:B------:R-:W-:-:S04]  /*1e480*/  LOP3.LUT P2, RZ, R170, 0x100, RZ, 0xc0, !PT ;  /* 0x00000100aaff7812 */ /* 0x000fc8000784c0ff */
        /* <DEDUP_REMOVED lines=20> */
[C---:B------:R-:W-:Y:S02]  /*1e5d0*/  ISETP.GT.AND P2, PT, R167.reuse, RZ, !P6 ;  /* 0x000000ffa700720c */ /* 0x040fe40007744270 */
[----:B------:R-:W-:Y:S02]  /*1e5e0*/  LOP3.LUT P6, RZ, R170, 0x1, RZ, 0xc0, !PT ;  /* 0x00000001aaff7812 */ /* 0x000fe400078cc0ff */
        /* <DEDUP_REMOVED lines=22> */
[-CC-:B------:R-:W-:Y:S01]  /*1e750*/  FFMA.FTZ R164, R164, R6.reuse, -R159.reuse ;  /* 0x00000006a4a47223 */ /* 0x180fe2000001089f */
[----:B------:R-:W-:Y:S01]  /*1e760*/  MUFU.EX2 R190, R190 ;  /* 0x000000be00be7308 */ /* 0x000fe20000000800 */
        /* <DEDUP_REMOVED lines=19> */
[----:B------:R-:W-:-:S02]  /*1e8a0*/  FFMA.FTZ R170, R160, R6, -R159 ;  /* 0x00000006a0aa7223 */ /* 0x000fc4000001089f */
        /* <DEDUP_REMOVED lines=18> */
[----:B------:R-:W-:Y:S01]  /*1e9d0*/  FMNMX.FTZ R0, R158, R129, !PT ;  /* 0x000000819e007209 */ /* 0x000fe20007810000 */
[-CC-:B------:R-:W-:Y:S01]  /*1e9e0*/  FFMA.FTZ R129, R141, R6.reuse, -R159.reuse ;  /* 0x000000068d817223 */ /* 0x180fe2000001089f */
[----:B------:R-:W-:Y:S01]  /*1e9f0*/  FSEL R141, R3, RZ, P2 ;  /* 0x000000ff038d7208 */ /* 0x000fe20001000000 */
[----:B------:R-:W-:Y:S01]  /*1ea00*/  MUFU.EX2 R123, R123 ;  /* 0x0000007b007b7308 */ /* 0x000fe20000000800 */
[----:B------:R-:W-:Y:S01]  /*1ea10*/  FFMA.FTZ R159, R163, R6, -R159 ;  /* 0x00000006a39f7223 */ /* 0x000fe2000001089f */
[----:B------:R-:W0:Y:S02]  /*1ea20*/  SHFL.BFLY PT, R120, R0, 0x2, 0x1f ;  /* 0x0c401f0000787f89 */ /* 0x000e2400000e0000 */
[----:B------:R-:W-:-:S04]  /*1ea30*/  FADD.FTZ R141, -R141, R15 ;  /* 0x0000000f8d8d7221 */ /* 0x000fc80000010100 */
        /* <DEDUP_REMOVED lines=9> */
[----:B------:R-:W-:-:S06]  /*1ead0*/  FMUL.FTZ R120, R141, R6 ;  /* 0x000000068d787220 */ /* 0x000fcc0000410000 */
[----:B------:R-:W-:Y:S01]  /*1eae0*/  MUFU.EX2 R172, R172 ;  /* 0x000000ac00ac7308 */ /* 0x000fe20000000800 */
[C---:B------:R-:W-:Y:S01]  /*1eaf0*/  FSETP.NEU.FTZ.AND P2, PT, R0.reuse, -INF , PT ;  /* 0xff8000000000780b */ /* 0x040fe20003f5d000 */
[----:B------:R-:W-:-:S05]  /*1eb00*/  FMUL.FTZ R144, R0, R6 ;  /* 0x0000000600907220 */ /* 0x000fca0000410000 */
[----:B------:R-:W-:Y:S01]  /*1eb10*/  FSEL R141, R144, RZ, P2 ;  /* 0x000000ff908d7208 */ /* 0x000fe20001000000 */
[----:B------:R-:W0:Y:S04]  /*1eb20*/  MUFU.EX2 R120, R120 ;  /* 0x0000007800787308 */ /* 0x000e280000000800 */
[-CC-:B------:R-:W-:Y:S01]  /*1eb30*/  FFMA.FTZ R189, R9, R6.reuse, -R141.reuse ;  /* 0x0000000609bd7223 */ /* 0x180fe2000001088d */
[----:B------:R-:W-:Y:S01]  /*1eb40*/  FSEL R9, R0, RZ, P2 ;  /* 0x000000ff00097208 */ /* 0x000fe20001000000 */
[-CC-:B------:R-:W-:Y:S01]  /*1eb50*/  FFMA.FTZ R12, R12, R6.reuse, -R141.reuse ;  /* 0x000000060c0c7223 */ /* 0x180fe2000001088d */
[-CC-:B------:R-:W-:Y:S01]  /*1eb60*/  FFMA.FTZ R187, R126, R6.reuse, -R141.reuse ;  /* 0x000000067ebb7223 */ /* 0x180fe2000001088d */
[-CC-:B------:R-:W-:Y:S01]  /*1eb70*/  FFMA.FTZ R191, R10, R6.reuse, -R141.reuse ;  /* 0x000000060abf7223 */ /* 0x180fe2000001088d */
[-CC-:B------:R-:W-:Y:S01]  /*1eb80*/  FFMA.FTZ R10, R121, R6.reuse, -R141.reuse ;  /* 0x00000006790a7223 */ /* 0x180fe2000001088d */
[----:B------:R-:W-:Y:S01]  /*1eb90*/  FADD.FTZ R9, -R9, R14 ;  /* 0x0000000e09097221 */ /* 0x000fe20000010100 */
[----:B------:R-:W-:Y:S01]  /*1eba0*/  MUFU.EX2 R189, R189 ;  /* 0x000000bd00bd7308 */ /* 0x000fe20000000800 */
[-CC-:B------:R-:W-:Y:S01]  /*1ebb0*/  FFMA.FTZ R181, R130, R6.reuse, -R141.reuse ;  /* 0x0000000682b57223 */ /* 0x180fe2000001088d */
[-CC-:B------:R-:W-:Y:S01]  /*1ebc0*/  FFMA.FTZ R185, R124, R6.reuse, -R141.reuse ;  /* 0x000000067cb97223 */ /* 0x180fe2000001088d */
[-C--:B------:R-:W-:Y:S01]  /*1ebd0*/  FMUL.FTZ R9, R9, R6.reuse ;  /* 0x0000000609097220 */ /* 0x080fe20000410000 */
[-CC-:B------:R-:W-:Y:S01]  /*1ebe0*/  FFMA.FTZ R121, R125, R6.reuse, -R141.reuse ;  /* 0x000000067d797223 */ /* 0x180fe2000001088d */
[-CC-:B------:R-:W-:Y:S01]  /*1ebf0*/  FFMA.FTZ R124, R127, R6.reuse, -R141.reuse ;  /* 0x000000067f7c7223 */ /* 0x180fe2000001088d */
[----:B0-----:R-:W-:Y:S01]  /*1ec00*/  FFMA.FTZ R126, R120, R5, R188 ;  /* 0x00000005787e7223 */ /* 0x001fe200000100bc */
[-CC-:B------:R-:W-:Y:S01]  /*1ec10*/  FFMA.FTZ R125, R131, R6.reuse, -R141.reuse ;  /* 0x00000006837d7223 */ /* 0x180fe2000001088d */
[----:B------:R-:W-:Y:S01]  /*1ec20*/  MUFU.EX2 R12, R12 ;  /* 0x0000000c000c7308 */ /* 0x000fe20000000800 */
[-CC-:B------:R-:W-:Y:S01]  /*1ec30*/  FFMA.FTZ R183, R134, R6.reuse, -R141.reuse ;  /* 0x0000000686b77223 */ /* 0x180fe2000001088d */
[----:B------:R-:W-:Y:S01]  /*1ec40*/  FADD.FTZ R5, R11, R126 ;  /* 0x0000007e0b057221 */ /* 0x000fe20000010000 */
[-CC-:B------:R-:W-:Y:S01]  /*1ec50*/  FFMA.FTZ R135, R135, R6.reuse, -R141.reuse ;  /* 0x0000000687877223 */ /* 0x180fe2000001088d */
[-CC-:B------:R-:W-:Y:S01]  /*1ec60*/  FFMA.FTZ R177, R139, R6.reuse, -R141.reuse ;  /* 0x000000068bb17223 */ /* 0x180fe2000001088d */
[-C--:B------:R-:W-:Y:S01]  /*1ec70*/  FFMA.FTZ R126, R140, R6.reuse, -R141 ;  /* 0x000000068c7e7223 */ /* 0x080fe2000001088d */
[----:B------:R-:W-:Y:S01]  /*1ec80*/  FADD.FTZ R130, R190, R5 ;  /* 0x00000005be827221 */ /* 0x000fe20000010000 */
[-CC-:B------:R-:W-:Y:S01]  /*1ec90*/  FFMA.FTZ R179, R142, R6.reuse, -R141.reuse ;  /* 0x000000068eb37223 */ /* 0x180fe2000001088d */
[----:B------:R-:W0:Y:S01]  /*1eca0*/  MUFU.EX2 R9, R9 ;  /* 0x0000000900097308 */ /* 0x000e220000000800 */
[-CC-:B------:R-:W-:Y:S01]  /*1ecb0*/  FFMA.FTZ R143, R143, R6.reuse, -R141.reuse ;  /* 0x000000068f8f7223 */ /* 0x180fe2000001088d */
[----:B------:R-:W-:Y:S01]  /*1ecc0*/  FADD.FTZ R5, R13, R130 ;  /* 0x000000820d057221 */ /* 0x000fe20000010000 */
[-CC-:B------:R-:W-:Y:S01]  /*1ecd0*/  FFMA.FTZ R173, R146, R6.reuse, -R141.reuse ;  /* 0x0000000692ad7223 */ /* 0x180fe2000001088d */
[-CC-:B------:R-:W-:Y:S01]  /*1ece0*/  FFMA.FTZ R147, R147, R6.reuse, -R141.reuse ;  /* 0x0000000693937223 */ /* 0x180fe2000001088d */
[-C--:B------:R-:W-:Y:S01]  /*1ecf0*/  FFMA.FTZ R175, R150, R6.reuse, -R141 ;  /* 0x0000000696af7223 */ /* 0x080fe2000001088d */
[----:B------:R-:W-:Y:S01]  /*1ed00*/  FADD.FTZ R130, R184, R5 ;  /* 0x00000005b8827221 */ /* 0x000fe20000010000 */
[-CC-:B------:R-:W-:Y:S01]  /*1ed10*/  FFMA.FTZ R169, R154, R6.reuse, -R141.reuse ;  /* 0x000000069aa97223 */ /* 0x180fe2000001088d */
[----:B------:R-:W2:Y:S01]  /*1ed20*/  MUFU.EX2 R191, R191 ;  /* 0x000000bf00bf7308 */ /* 0x000ea20000000800 */
[-CC-:B------:R-:W-:Y:S01]  /*1ed30*/  FFMA.FTZ R155, R155, R6.reuse, -R141.reuse ;  /* 0x000000069b9b7223 */ /* 0x180fe2000001088d */
[----:B------:R-:W-:Y:S01]  /*1ed40*/  FADD.FTZ R127, R21, R130 ;  /* 0x00000082157f7221 */ /* 0x000fe20000010000 */
[----:B------:R-:W-:Y:S01]  /*1ed50*/  FFMA.FTZ R133, R133, R6, -R141 ;  /* 0x0000000685857223 */ /* 0x000fe2000001088d */
[----:B------:R-:W-:-:S02]  /*1ed60*/  F2FP.F16.F32.PACK_AB R188, R11, R188 ;  /* 0x000000bc0bbc723e */ /* 0x000fc400000000ff */
[----:B------:R-:W-:Y:S01]  /*1ed70*/  FADD.FTZ R127, R186, R127 ;  /* 0x0000007fba7f7221 */ /* 0x000fe20000010000 */
[C---:B------:R-:W-:Y:S01]  /*1ed80*/  F2FP.F16.F32.PACK_AB R186, R122.reuse, R186 ;  /* 0x000000ba7aba723e */ /* 0x040fe200000000ff */
[----:B------:R-:W3:Y:S01]  /*1ed90*/  MUFU.EX2 R10, R10 ;  /* 0x0000000a000a7308 */ /* 0x000ee20000000800 */
[----:B0-----:R-:W-:Y:S01]  /*1eda0*/  FFMA.FTZ R5, R9, R4, R189 ;  /* 0x0000000409057223 */ /* 0x001fe200000100bd */
[----:B------:R-:W-:Y:S01]  /*1edb0*/  FADD.FTZ R127, R122, R127 ;  /* 0x0000007f7a7f7221 */ /* 0x000fe20000010000 */
[----:B------:R-:W-:Y:S02]  /*1edc0*/  F2FP.F16.F32.PACK_AB R190, R13, R190 ;  /* 0x000000be0dbe723e */ /* 0x000fe400000000ff */
[----:B------:R-:W-:Y:S01]  /*1edd0*/  FADD.FTZ R4, R12, R5 ;  /* 0x000000050c047221 */ /* 0x000fe20000010000 */
[----:B------:R-:W-:Y:S01]  /*1ede0*/  FADD.FTZ R134, R180, R127 ;  /* 0x0000007fb4867221 */ /* 0x000fe20000010000 */
[----:B------:R-:W-:Y:S01]  /*1edf0*/  ISETP.GT.AND P2, PT, R7, R210, PT ;  /* 0x000000d20700720c */ /* 0x000fe20003f44270 */
[----:B------:R-:W0:Y:S01]  /*1ee00*/  MUFU.EX2 R185, R185 ;  /* 0x000000b900b97308 */ /* 0x000e220000000800 */
[----:B--2---:R-:W-:Y:S01]  /*1ee10*/  FADD.FTZ R5, R191, R4 ;  /* 0x00000004bf057221 */ /* 0x004fe20000010000 */
[----:B------:R-:W-:-:S02]  /*1ee20*/  F2FP.F16.F32.PACK_AB R184, R21, R184 ;  /* 0x000000b815b8723e */ /* 0x000fc400000000ff */
[C---:B------:R-:W-:Y:S02]  /*1ee30*/  F2FP.F16.F32.PACK_AB R180, R123.reuse, R180 ;  /* 0x000000b47bb4723e */ /* 0x040fe400000000ff */
[----:B------:R-:W-:Y:S02]  /*1ee40*/  F2FP.F16.F32.PACK_AB R189, R12, R189 ;  /* 0x000000bd0cbd723e */ /* 0x000fe400000000ff */
[----:B------:R-:W2:Y:S01]  /*1ee50*/  MUFU.EX2 R121, R121 ;  /* 0x0000007900797308 */ /* 0x000ea20000000800 */
[C---:B---3--:R-:W-:Y:S01]  /*1ee60*/  FADD.FTZ R130, R10.reuse, R5 ;  /* 0x000000050a827221 */ /* 0x048fe20000010000 */
[----:B------:R-:W-:Y:S01]  /*1ee70*/  FADD.FTZ R5, R123, R134 ;  /* 0x000000867b057221 */ /* 0x000fe20000010000 */
[----:B------:R-:W-:Y:S01]  /*1ee80*/  F2FP.F16.F32.PACK_AB R191, R10, R191 ;  /* 0x000000bf0abf723e */ /* 0x000fe200000000ff */
[----:B------:R-:W-:Y:S01]  /*1ee90*/  IMAD.MOV.U32 R10, RZ, RZ, R17 ;  /* 0x000000ffff0a7224 */ /* 0x000fe200078e0011 */
[----:B------:R-:W-:Y:S01]  /*1eea0*/  IADD3 R7, R7, -0x1, RZ ;  /* 0xffffffff07077810 */ /* 0x000fe20007ffe0ff */
[----:B------:R-:W-:Y:S01]  /*1eeb0*/  FADD.FTZ R5, R182, R5 ;  /* 0x00000005b6057221 */ /* 0x000fe20000010000 */
[C---:B------:R-:W-:Y:S01]  /*1eec0*/  F2FP.F16.F32.PACK_AB R182, R128.reuse, R182 ;  /* 0x000000b680b6723e */ /* 0x040fe200000000ff */
[----:B------:R-:W3:Y:S01]  /*1eed0*/  MUFU.EX2 R187, R187 ;  /* 0x000000bb00bb7308 */ /* 0x000ee20000000800 */
[----:B0-----:R-:W-:Y:S01]  /*1eee0*/  FADD.FTZ R130, R185, R130 ;  /* 0x00000082b9827221 */ /* 0x001fe20000010000 */
[----:B------:R-:W-:-:S04]  /*1eef0*/  FADD.FTZ R5, R128, R5 ;  /* 0x0000000580057221 */ /* 0x000fc80000010000 */
[----:B------:R-:W-:Y:S01]  /*1ef00*/  FADD.FTZ R134, R176, R5 ;  /* 0x00000005b0867221 */ /* 0x000fe20000010000 */
[----:B------:R-:W-:Y:S01]  /*1ef10*/  F2FP.F16.F32.PACK_AB R176, R129, R176 ;  /* 0x000000b081b0723e */ /* 0x000fe200000000ff */
[----:B------:R-:W0:Y:S01]  /*1ef20*/  MUFU.EX2 R124, R124 ;  /* 0x0000007c007c7308 */ /* 0x000e220000000800 */
[----:B--2---:R-:W-:Y:S01]  /*1ef30*/  FADD.FTZ R130, R121, R130 ;  /* 0x0000008279827221 */ /* 0x004fe20000010000 */
[----:B------:R-:W-:Y:S01]  /*1ef40*/  FADD.FTZ R5, R129, R134 ;  /* 0x0000008681057221 */ /* 0x000fe20000010000 */
[----:B------:R-:W-:-:S03]  /*1ef50*/  F2FP.F16.F32.PACK_AB R185, R121, R185 ;  /* 0x000000b979b9723e */ /* 0x000fc600000000ff */
[----:B------:R-:W-:Y:S01]  /*1ef60*/  FADD.FTZ R5, R178, R5 ;  /* 0x00000005b2057221 */ /* 0x000fe20000010000 */
[C---:B------:R-:W-:Y:S01]  /*1ef70*/  F2FP.F16.F32.PACK_AB R178, R132.reuse, R178 ;  /* 0x000000b284b2723e */ /* 0x040fe200000000ff */
[----:B------:R-:W2:Y:S01]  /*1ef80*/  MUFU.EX2 R181, R181 ;  /* 0x000000b500b57308 */ /* 0x000ea20000000800 */
[----:B---3--:R-:W-:Y:S01]  /*1ef90*/  FADD.FTZ R127, R187, R130 ;  /* 0x00000082bb7f7221 */ /* 0x008fe20000010000 */
[----:B------:R-:W-:-:S06]  /*1efa0*/  FADD.FTZ R5, R132, R5 ;  /* 0x0000000584057221 */ /* 0x000fcc0000010000 */
        /* <DEDUP_REMOVED lines=13> */
[----:B--2---:R-:W-:Y:S01]  /*1f080*/  FADD.FTZ R130, R14, R131 ;  /* 0x000000830e827221 */ /* 0x004fe20000010000 */
        /* <DEDUP_REMOVED lines=13> */
[----:B-1----:R-:W1:Y:S01]  /*1f160*/  MUFU.EX2 R20, R147 ;  /* 0x0000009300147308 */ /* 0x002e620000000800 */
        /* <DEDUP_REMOVED lines=16> */
[----:B------:R-:W-:-:S06]  /*1f270*/  F2FP.F16.F32.PACK_AB R175, R127, R175 ;  /* 0x000000af7faf723e */ /* 0x000fcc00000000ff */
[----:B------:R-:W0:Y:S01]  /*1f280*/  MUFU.EX2 R138, R138 ;  /* 0x0000008a008a7308 */ /* 0x000e220000000800 */
[----:B--2---:R-:W-:-:S07]  /*1f290*/  FADD.FTZ R13, R168, R13 ;  /* 0x0000000da80d7221 */ /* 0x004fce0000010000 */
[----:B------:R-:W2:Y:S01]  /*1f2a0*/  MUFU.EX2 R11, R155 ;  /* 0x0000009b000b7308 */ /* 0x000ea20000000800 */
[----:B-1----:R-:W-:-:S07]  /*1f2b0*/  FADD.FTZ R122, R169, R122 ;  /* 0x0000007aa97a7221 */ /* 0x002fce0000010000 */
[----:B------:R-:W1:Y:S01]  /*1f2c0*/  MUFU.EX2 R170, R170 ;  /* 0x000000aa00aa7308 */ /* 0x000e620000000800 */
[C---:B0-----:R-:W-:Y:S01]  /*1f2d0*/  FADD.FTZ R13, R138.reuse, R13 ;  /* 0x0000000d8a0d7221 */ /* 0x041fe20000010000 */
[----:B------:R-:W-:-:S06]  /*1f2e0*/  F2FP.F16.F32.PACK_AB R168, R138, R168 ;  /* 0x000000a88aa8723e */ /* 0x000fcc00000000ff */
[----:B------:R-:W0:Y:S01]  /*1f2f0*/  MUFU.EX2 R133, R133 ;  /* 0x0000008500857308 */ /* 0x000e220000000800 */
[C---:B--2---:R-:W-:Y:S01]  /*1f300*/  FADD.FTZ R122, R11.reuse, R122 ;  /* 0x0000007a0b7a7221 */ /* 0x044fe20000010000 */
[----:B------:R-:W-:Y:S01]  /*1f310*/  F2FP.F16.F32.PACK_AB R169, R11, R169 ;  /* 0x000000a90ba9723e */ /* 0x000fe200000000ff */
[----:B------:R-:W-:-:S05]  /*1f320*/  IMAD.MOV.U32 R11, RZ, RZ, R192 ;  /* 0x000000ffff0b7224 */ /* 0x000fca00078e00c0 */
[----:B------:R-:W2:Y:S01]  /*1f330*/  MUFU.EX2 R15, R159 ;  /* 0x0000009f000f7308 */ /* 0x000ea20000000800 */
[----:B-1----:R-:W-:-:S07]  /*1f340*/  FADD.FTZ R128, R170, R13 ;  /* 0x0000000daa807221 */ /* 0x002fce0000010000 */
[----:B------:R-:W1:Y:S01]  /*1f350*/  MUFU.EX2 R141, R141 ;  /* 0x0000008d008d7308 */ /* 0x000e620000000800 */
[----:B0-----:R-:W-:Y:S01]  /*1f360*/  FADD.FTZ R122, R133, R122 ;  /* 0x0000007a857a7221 */ /* 0x001fe20000010000 */
[C---:B--2---:R-:W-:Y:S01]  /*1f370*/  FADD.FTZ R5, R15.reuse, R128 ;  /* 0x000000800f057221 */ /* 0x044fe20000010000 */
[----:B------:R-:W-:Y:S01]  /*1f380*/  F2FP.F16.F32.PACK_AB R170, R15, R170 ;  /* 0x000000aa0faa723e */ /* 0x000fe200000000ff */
[----:B------:R-:W-:Y:S02]  /*1f390*/  IMAD.MOV.U32 R15, RZ, RZ, R3 ;  /* 0x000000ffff0f7224 */ /* 0x000fe400078e0003 */
[C---:B-1----:R-:W-:Y:S01]  /*1f3a0*/  FADD.FTZ R4, R141.reuse, R122 ;  /* 0x0000007a8d047221 */ /* 0x042fe20000010000 */
[----:B------:R-:W-:Y:S01]  /*1f3b0*/  F2FP.F16.F32.PACK_AB R171, R141, R133 ;  /* 0x000000858dab723e */ /* 0x000fe200000000ff */
[----:B------:R-:W-:Y:S06]  /*1f3c0*/  @P2 BRA `(.L_x_5382) ;  /* 0xffffffc400642947 */ /* 0x000fec000383ffff */
.L_x_5363:
[----:B------:R-:W-:Y:S05]  /*1f3d0*/  BSYNC B0 ;  /* 0x0000000000007941 */ /* 0x000fea0003800000 */
.L_x_5362:
        /* <DEDUP_REMOVED lines=99> */
.L_x_5383:
[----:B------:R-:W-:Y:S02]  /*1fa10*/  LEA R12, R17, R2, 0x3 ;  /* 0x00000002110c7211 */ /* 0x000fe400078e18ff */
[----:B------:R-:W-:-:S04]  /*1fa20*/  SHF.L.U32 R7, R192, 0x1f, RZ ;  /* 0x0000001fc0077819 */ /* 0x000fc800000006ff */
[----:B------:R0:W1:Y:S01]  /*1fa30*/  SYNCS.PHASECHK.TRANS64.TRYWAIT P2, [R12+URZ+0x30850], R7 ;  /* 0x030850070c0075a7 */ /* 0x000062000804017f */
[----:B------:R-:W-:Y:S05]  /*1fa40*/  @!P0 BRA `(.L_x_5384) ;  /* 0x0000000000048947 */ /* 0x000fea0003800000 */
[----:B------:R-:W-:Y:S01]  /*1fa50*/  BPT.TRAP 0x1 ;  /* 0x000000040000795c */ /* 0x000fe20000300000 */
.L_x_5384:
        /* <DEDUP_REMOVED lines=9> */
.L_x_5386:
[----:B------:R-:W-:Y:S05]  /*1faf0*/  BSYNC B0 ;  /* 0x0000000000007941 */ /* 0x000fea0003800000 */
.L_x_5385:
[----:B------:R-:W-:Y:S01]  /*1fb00*/  IMAD.MOV.U32 R8, RZ, RZ, R2 ;  /* 0x000000ffff087224 */ /* 0x000fe200078e0002 */
[----:B------:R-:W-:Y:S01]  /*1fb10*/  WARPGROUP.ARRIVE ;  /* 0x00000000000079c5 */ /* 0x000fe20000000000 */
[----:B------:R-:W-:Y:S01]  /*1fb20*/  IMAD.MOV.U32 R9, RZ, RZ, 0x40000040 ;  /* 0x40000040ff097424 */ /* 0x000fe200078e00ff */
[----:B01----:R-:W-:Y:S01]  /*1fb30*/  SHFL.BFLY PT, R7, R4, 0x2, 0x1f ;  /* 0x0c401f0004077f89 */ /* 0x003fe200000e0000 */
[----:B------:R-:W-:Y:S01]  /*1fb40*/  VIADD R17, R17, 0x1 ;  /* 0x0000000111117836 */ /* 0x000fe20000000000 */
[----:B------:R-:W-:Y:S01]  /*1fb50*/  R2UR UR6, R8 ;  /* 0x00000000080672ca */ /* 0x000fe200000e0000 */
[----:B------:R-:W-:Y:S01]  /*1fb60*/  VIADD R8, R2, 0x80 ;  /* 0x0000008002087836 */ /* 0x000fe20000000000 */
[----:B------:R-:W-:Y:S01]  /*1fb70*/  R2UR UR7, R9 ;  /* 0x00000000090772ca */ /* 0x000fe200000e0000 */
[----:B------:R-:W-:Y:S01]  /*1fb80*/  @!P1 VIADD R12, R12, 0x30860 ;  /* 0x000308600c0c9836 */ /* 0x000fe20000000000 */
[----:B------:R-:W-:Y:S02]  /*1fb90*/  MOV R9, 0x40000040 ;  /* 0x4000004000097802 */ /* 0x000fe40000000f00 */
[----:B------:R-:W-:-:S02]  /*1fba0*/  ISETP.NE.AND P2, PT, R17, 0x2, PT ;  /* 0x000000021100780c */ /* 0x000fc40003f45270 */
[----:B------:R-:W-:Y:S02]  /*1fbb0*/  @!P1 PRMT R12, RZ, 0x654, R12 ;  /* 0x00000654ff0c9816 */ /* 0x000fe4000000000c */
[----:B------:R-:W-:Y:S02]  /*1fbc0*/  IADD3 R220, R220, 0x1, RZ ;  /* 0x00000001dcdc7810 */ /* 0x000fe40007ffe0ff */
[----:B------:R-:W-:-:S03]  /*1fbd0*/  SEL R17, R17, RZ, P2 ;  /* 0x000000ff11117207 */ /* 0x000fc60001000000 */
        /* <DEDUP_REMOVED lines=24> */
[----:B------:R-:W-:Y:S01]  /*1fd60*/  R2UR UR7, R9 ;  /* 0x00000000090772ca */ /* 0x000fe200000e0000 */
[----:B------:R-:W-:Y:S01]  /*1fd70*/  IMAD.MOV.U32 R9, RZ, RZ, 0x40000040 ;  /* 0x40000040ff097424 */ /* 0x000fe200078e00ff */
[----:B------:R-:W0:Y:S02]  /*1fd80*/  SHFL.BFLY PT, R2, R5, 0x2, 0x1f ;  /* 0x0c401f0005027f89 */ /* 0x000e2400000e0000 */
[----:B0-----:R-:W-:Y:S01]  /*1fd90*/  FADD.FTZ R2, R2, R5 ;  /* 0x0000000502027221 */ /* 0x001fe20000010000 */
[----:B------:R-:W-:-:S04]  /*1fda0*/  SEL R5, RZ, 0x1, P2 ;  /* 0x00000001ff057807 */ /* 0x000fc80001000000 */
[----:B------:R-:W-:Y:S01]  /*1fdb0*/  LOP3.LUT R192, R192, R5, RZ, 0x3c, !PT ;  /* 0x00000005c0c07212 */ /* 0x000fe200078e3cff */
[----:B------:R-:W-:Y:S01]  /*1fdc0*/  IMAD.MOV.U32 R5, RZ, RZ, -0x800000 ;  /* 0xff800000ff057424 */ /* 0x000fe200078e00ff */
[----:B------:R-:W-:Y:S02]  /*1fdd0*/  WARPGROUP.DEPBAR.LE gsb0, 0x0 ;  /* 0x00008000000079c5 */ /* 0x000fe40000010000 */
[----:B------:R-:W-:-:S06]  /*1fde0*/  WARPGROUP.ARRIVE ;  /* 0x00000000000079c5 */ /* 0x000fcc0000000000 */
[----:B------:R-:W-:Y:S01]  /*1fdf0*/  HGMMA.64x192x16.F32 R24, R172, gdesc[UR4].tnspB, R24, gsb0 ;  /* 0x42e00004ac187df0 */ /* 0x000fe20008000818 */
[----:B------:R-:W-:Y:S01]  /*1fe00*/  R2UR UR6, R8 ;  /* 0x00000000080672ca */ /* 0x000fe200000e0000 */
[----:B------:R-:W-:Y:S01]  /*1fe10*/  FADD.FTZ R8, R7, R4 ;  /* 0x0000000407087221 */ /* 0x000fe20000010000 */
[----:B------:R-:W-:Y:S01]  /*1fe20*/  R2UR UR7, R9 ;  /* 0x00000000090772ca */ /* 0x000fe200000e0000 */
[----:B------:R-:W0:Y:S01]  /*1fe30*/  SHFL.BFLY PT, R7, R2, 0x1, 0x1f ;  /* 0x0c201f0002077f89 */ /* 0x000e2200000e0000 */
[----:B------:R-:W-:-:S03]  /*1fe40*/  IMAD.MOV.U32 R4, RZ, RZ, -0x800000 ;  /* 0xff800000ff047424 */ /* 0x000fc600078e00ff */
[----:B------:R-:W1:Y:S01]  /*1fe50*/  SHFL.BFLY PT, R9, R8, 0x1, 0x1f ;  /* 0x0c201f0008097f89 */ /* 0x000e6200000e0000 */
[----:B0-----:R-:W-:Y:S01]  /*1fe60*/  FADD.FTZ R13, R2, R7 ;  /* 0x00000007020d7221 */ /* 0x001fe20000010000 */
[----:B------:R-:W-:Y:S01]  /*1fe70*/  IMAD.MOV.U32 R2, RZ, RZ, RZ ;  /* 0x000000ffff027224 */ /* 0x000fe200078e00ff */
[----:B------:R-:W-:Y:S01]  /*1fe80*/  MOV R7, RZ ;  /* 0x000000ff00077202 */ /* 0x000fe20000000f00 */
[----:B-1----:R-:W-:Y:S02]  /*1fe90*/  FADD.FTZ R14, R8, R9 ;  /* 0x00000009080e7221 */ /* 0x002fe40000010000 */
[----:B------:R-:W-:-:S03]  /*1fea0*/  FSETP.NE.FTZ.AND P0, PT, R13, RZ, PT ;  /* 0x000000ff0d00720b */ /* 0x000fc60003f15000 */
[----:B------:R-:W-:-:S10]  /*1feb0*/  FSETP.NE.FTZ.AND P3, PT, R14, RZ, PT ;  /* 0x000000ff0e00720b */ /* 0x000fd40003f75000 */
[----:B------:R-:W0:Y:S01]  /*1fec0*/  @P0 MUFU.LG2 R9, R13 ;  /* 0x0000000d00090308 */ /* 0x000e220000000c00 */
[C---:B------:R-:W-:Y:S02]  /*1fed0*/  @P0 FMUL.FTZ R8, R6.reuse, 0.69314718246459960938 ;  /* 0x3f31721806080820 */ /* 0x040fe40000410000 */
[----:B------:R-:W-:-:S05]  /*1fee0*/  @P3 FMUL.FTZ R6, R6, 0.69314718246459960938 ;  /* 0x3f31721806063820 */ /* 0x000fca0000410000 */
        /* <DEDUP_REMOVED lines=10> */
[----:B------:R-:W-:Y:S03]  /*1ff90*/  HGMMA.64x192x16.F32 R24, R168, gdesc[UR4].tnspB, R24, gsb0 ;  /* 0x42e00004a8187df0 */ /* 0x000fe60008000818 */
[----:B------:R-:W-:Y:S02]  /*1ffa0*/  WARPGROUP.DEPBAR.LE gsb0, 0x0 ;  /* 0x00008000000079c5 */ /* 0x000fe40000010000 */
[-C--:B--2---:R-:W-:Y:S01]  /*1ffb0*/  FMUL.FTZ R129, R67, R2.reuse ;  /* 0x0000000243817220 */ /* 0x084fe20000410000 */
        /* <DEDUP_REMOVED lines=96> */
.L_x_5247:
        /* <DEDUP_REMOVED lines=51> */
[----:B------:R-:W-:Y:S01]  /*208f0*/  BAR.SYNC.DEFER_BLOCKING 0x1, 0x100 ;  /* 0x0044000000007b1d */ /* 0x000fe20000010000 */
[----:B--2---:R-:W-:-:S03]  /*20900*/  IMAD.WIDE R8, R8, 0x2, R6 ;  /* 0x0000000208087825 */ /* 0x004fc600078e0206 */
        /* <DEDUP_REMOVED lines=9> */
[----:B------:R-:W-:-:S02]  /*209a0*/  IADD3.X R35, RZ, R9, RZ, P5, !PT ;  /* 0x00000009ff237210 */ /* 0x000fc40002ffe4ff */
[C---:B------:R-:W-:Y:S02]  /*209b0*/  IADD3 R145, P0, R8.reuse, 0x4020, RZ ;  /* 0x0000402008917810 */ /* 0x040fe40007f1e0ff */
[C---:B------:R-:W-:Y:S02]  /*209c0*/  IADD3 R147, P4, R8.reuse, 0x4040, RZ ;  /* 0x0000404008937810 */ /* 0x040fe40007f9e0ff */
[C---:B------:R-:W-:Y:S01]  /*209d0*/  IADD3 R149, P3, R8.reuse, 0x4060, RZ ;  /* 0x0000406008957810 */ /* 0x040fe20007f7e0ff */
[--C-:B------:R-:W-:Y:S01]  /*209e0*/  IMAD.X R39, RZ, RZ, R9.reuse, P0 ;  /* 0x000000ffff277224 */ /* 0x100fe200000e0609 */
[C---:B------:R-:W-:Y:S01]  /*209f0*/  IADD3 R151, P2, R8.reuse, 0x8000, RZ ;  /* 0x0000800008977810 */ /* 0x040fe20007f5e0ff */
[--C-:B------:R-:W-:Y:S01]  /*20a00*/  IMAD.X R43, RZ, RZ, R9.reuse, P4 ;  /* 0x000000ffff2b7224 */ /* 0x100fe200020e0609 */
[C---:B-1----:R-:W-:Y:S01]  /*20a10*/  IADD3 R24, P1, R8.reuse, 0x8020, RZ ;  /* 0x0000802008187810 */ /* 0x042fe20007f3e0ff */
[--C-:B------:R-:W-:Y:S01]  /*20a20*/  IMAD.X R47, RZ, RZ, R9.reuse, P3 ;  /* 0x000000ffff2f7224 */ /* 0x100fe200018e0609 */
[C---:B------:R-:W-:Y:S01]  /*20a30*/  IADD3 R58, P6, R8.reuse, 0x8040, RZ ;  /* 0x00008040083a7810 */ /* 0x040fe20007fde0ff */
[----:B------:R-:W-:Y:S01]  /*20a40*/  IMAD.X R51, RZ, RZ, R9, P2 ;  /* 0x000000ffff337224 */ /* 0x000fe200010e0609 */
[----:B------:R-:W-:-:S02]  /*20a50*/  IADD3 R86, P5, R8, 0x8060, RZ ;  /* 0x0000806008567810 */ /* 0x000fc40007fbe0ff */
[----:B------:R-:W-:Y:S01]  /*20a60*/  LOP3.LUT R8, R13, R8, RZ, 0x3c, !PT ;  /* 0x000000080d087212 */ /* 0x000fe200078e3cff */
[--C-:B------:R-:W-:Y:S01]  /*20a70*/  IMAD.X R59, RZ, RZ, R9.reuse, P6 ;  /* 0x000000ffff3b7224 */ /* 0x100fe200030e0609 */
[-C--:B------:R-:W-:Y:S01]  /*20a80*/  IADD3.X R55, RZ, R9.reuse, RZ, P1, !PT ;  /* 0x00000009ff377210 */ /* 0x080fe20000ffe4ff */
[----:B------:R-:W-:Y:S01]  /*20a90*/  IMAD.X R13, RZ, RZ, R9, P5 ;  /* 0x000000ffff0d7224 */ /* 0x000fe200028e0609 */
[----:B------:R-:W-:Y:S02]  /*20aa0*/  MOV R94, R8 ;  /* 0x00000008005e7202 */ /* 0x000fe40000000f00 */
[----:B------:R-:W-:Y:S02]  /*20ab0*/  F2FP.F16.F32.PACK_AB R9, R138, R10 ;  /* 0x0000000a8a09723e */ /* 0x000fe400000000ff */
[----:B------:R-:W-:Y:S02]  /*20ac0*/  F2FP.F16.F32.PACK_AB R8, R3, R0 ;  /* 0x000000000308723e */ /* 0x000fe400000000ff */
[----:B------:R-:W-:-:S02]  /*20ad0*/  F2FP.F16.F32.PACK_AB R10, R29, R28 ;  /* 0x0000001c1d0a723e */ /* 0x000fc400000000ff */
[----:B------:R-:W-:Y:S02]  /*20ae0*/  LOP3.LUT R14, R111, 0x380, RZ, 0xc0, !PT ;  /* 0x000003806f0e7812 */ /* 0x000fe400078ec0ff */
[----:B------:R-:W-:Y:S01]  /*20af0*/  LOP3.LUT R34, R143, 0x380, RZ, 0xc0, !PT ;  /* 0x000003808f227812 */ /* 0x000fe200078ec0ff */
[----:B------:R1:W-:Y:S01]  /*20b00*/  STSM.16.M88.4 [R94], R8 ;  /* 0x000000085e007844 */ /* 0x0003e20000000200 */
[----:B------:R-:W-:Y:S02]  /*20b10*/  ISETP.NE.U32.AND P0, PT, RZ, UR4, PT ;  /* 0x00000004ff007c0c */ /* 0x000fe4000bf05070 */
[----:B------:R-:W-:Y:S02]  /*20b20*/  LOP3.LUT R42, R147, 0x380, RZ, 0xc0, !PT ;  /* 0x00000380932a7812 */ /* 0x000fe400078ec0ff */
[----:B------:R-:W-:Y:S02]  /*20b30*/  LOP3.LUT R20, R139, 0x380, RZ, 0xc0, !PT ;  /* 0x000003808b147812 */ /* 0x000fe400078ec0ff */
[----:B------:R-:W-:-:S02]  /*20b40*/  LOP3.LUT R50, R151, 0x380, RZ, 0xc0, !PT ;  /* 0x0000038097327812 */ /* 0x000fc400078ec0ff */
[----:B------:R-:W-:Y:S02]  /*20b50*/  LOP3.LUT R3, R24, 0x380, RZ, 0xc0, !PT ;  /* 0x0000038018037812 */ /* 0x000fe400078ec0ff */
[----:B------:R-:W-:Y:S02]  /*20b60*/  LOP3.LUT R30, R141, 0x380, RZ, 0xc0, !PT ;  /* 0x000003808d1e7812 */ /* 0x000fe400078ec0ff */
[----:B------:R-:W-:Y:S02]  /*20b70*/  SHF.R.U64 R14, R14, 0x3, RZ ;  /* 0x000000030e0e7819 */ /* 0x000fe400000012ff */
[----:B------:R-:W-:Y:S01]  /*20b80*/  LOP3.LUT R0, R58, 0x380, RZ, 0xc0, !PT ;  /* 0x000003803a007812 */ /* 0x000fe200078ec0ff */
[----:B-1----:R-:W1:Y:S01]  /*20b90*/  LDC.64 R8, c[0x0][0xc00] ;  /* 0x00030000ff087b82 */ /* 0x002e620000000a00 */
[----:B------:R-:W-:Y:S02]  /*20ba0*/  SHF.R.U64 R34, R34, 0x3, RZ ;  /* 0x0000000322227819 */ /* 0x000fe400000012ff */
[----:B------:R-:W-:Y:S01]  /*20bb0*/  ISETP.NE.AND.EX P0, PT, RZ, UR5, PT, P0 ;  /* 0x00000005ff007c0c */ /* 0x000fe2000bf05300 */
[----:B------:R-:W-:Y:S01]  /*20bc0*/  ULDC.64 UR4, c[0x0][0xc08] ;  /* 0x0003020000047ab9 */ /* 0x000fe20000000a00 */
[----:B------:R-:W-:-:S02]  /*20bd0*/  LOP3.LUT R38, R145, 0x380, RZ, 0xc0, !PT ;  /* 0x0000038091267812 */ /* 0x000fc400078ec0ff */
[----:B------:R-:W-:Y:S02]  /*20be0*/  SHF.R.U64 R42, R42, 0x3, RZ ;  /* 0x000000032a2a7819 */ /* 0x000fe400000012ff */
[----:B------:R-:W-:Y:S02]  /*20bf0*/  SHF.R.U64 R20, R20, 0x3, RZ ;  /* 0x0000000314147819 */ /* 0x000fe400000012ff */
[----:B------:R-:W-:Y:S02]  /*20c00*/  SHF.R.U64 R50, R50, 0x3, RZ ;  /* 0x0000000332327819 */ /* 0x000fe400000012ff */
[----:B------:R-:W-:Y:S02]  /*20c10*/  SHF.R.U64 R3, R3, 0x3, RZ ;  /* 0x0000000303037819 */ /* 0x000fe400000012ff */
[----:B------:R-:W-:Y:S02]  /*20c20*/  SHF.R.U64 R30, R30, 0x3, RZ ;  /* 0x000000031e1e7819 */ /* 0x000fe400000012ff */
[----:B------:R-:W-:-:S02]  /*20c30*/  LOP3.LUT R14, R14, R111, RZ, 0x3c, !PT ;  /* 0x0000006f0e0e7212 */ /* 0x000fc400078e3cff */
[----:B------:R-:W-:Y:S02]  /*20c40*/  LOP3.LUT R46, R149, 0x380, RZ, 0xc0, !PT ;  /* 0x00000380952e7812 */ /* 0x000fe400078ec0ff */
[----:B------:R-:W-:Y:S02]  /*20c50*/  SHF.R.U64 R29, R0, 0x3, RZ ;  /* 0x00000003001d7819 */ /* 0x000fe400000012ff */
[----:B------:R-:W-:Y:S01]  /*20c60*/  ISETP.NE.U32.AND P2, PT, RZ, UR4, PT ;  /* 0x00000004ff007c0c */ /* 0x000fe2000bf45070 */
[----:B-1----:R-:W-:Y:S01]  /*20c70*/  IMAD.WIDE R10, R219, 0x4, R8 ;  /* 0x00000004db0a7825 */ /* 0x002fe200078e0208 */
[----:B------:R-:W-:Y:S02]  /*20c80*/  LOP3.LUT R34, R34, R143, RZ, 0x3c, !PT ;  /* 0x0000008f22227212 */ /* 0x000fe400078e3cff */
[----:B------:R-:W-:Y:S02]  /*20c90*/  SHF.R.U64 R38, R38, 0x3, RZ ;  /* 0x0000000326267819 */ /* 0x000fe400000012ff */
[----:B------:R-:W-:-:S02]  /*20ca0*/  LOP3.LUT R42, R42, R147, RZ, 0x3c, !PT ;  /* 0x000000932a2a7212 */ /* 0x000fc400078e3cff */
[----:B------:R-:W-:Y:S02]  /*20cb0*/  LOP3.LUT R20, R20, R139, RZ, 0x3c, !PT ;  /* 0x0000008b14147212 */ /* 0x000fe400078e3cff */
[----:B------:R-:W-:Y:S02]  /*20cc0*/  LOP3.LUT R50, R50, R151, RZ, 0x3c, !PT ;  /* 0x0000009732327212 */ /* 0x000fe400078e3cff */
[----:B------:R-:W-:Y:S02]  /*20cd0*/  LOP3.LUT R54, R3, R24, RZ, 0x3c, !PT ;  /* 0x0000001803367212 */ /* 0x000fe400078e3cff */
[----:B------:R-:W-:Y:S02]  /*20ce0*/  LOP3.LUT R30, R30, R141, RZ, 0x3c, !PT ;  /* 0x0000008d1e1e7212 */ /* 0x000fe400078e3cff */
[----:B------:R-:W-:Y:S02]  /*20cf0*/  SHF.R.U64 R46, R46, 0x3, RZ ;  /* 0x000000032e2e7819 */ /* 0x000fe400000012ff */
[----:B------:R-:W-:-:S02]  /*20d00*/  LOP3.LUT R111, R86, 0x380, RZ, 0xc0, !PT ;  /* 0x00000380566f7812 */ /* 0x000fc400078ec0ff */
[----:B------:R-:W-:Y:S02]  /*20d10*/  LOP3.LUT R58, R29, R58, RZ, 0x3c, !PT ;  /* 0x0000003a1d3a7212 */ /* 0x000fe400078e3cff */
[----:B------:R-:W-:Y:S02]  /*20d20*/  MOV R24, R14 ;  /* 0x0000000e00187202 */ /* 0x000fe40000000f00 */
[----:B------:R-:W-:Y:S02]  /*20d30*/  ISETP.NE.AND.EX P2, PT, RZ, UR5, PT, P2 ;  /* 0x00000005ff007c0c */ /* 0x000fe4000bf45320 */
[----:B------:R-:W-:Y:S02]  /*20d40*/  MOV R15, R34 ;  /* 0x00000022000f7202 */ /* 0x000fe40000000f00 */
[----:B------:R-:W-:Y:S02]  /*20d50*/  LOP3.LUT R38, R38, R145, RZ, 0x3c, !PT ;  /* 0x0000009126267212 */ /* 0x000fe400078e3cff */
[----:B------:R-:W-:-:S02]  /*20d60*/  MOV R14, R42 ;  /* 0x0000002a000e7202 */ /* 0x000fc40000000f00 */
[----:B------:R-:W-:Y:S02]  /*20d70*/  F2FP.F16.F32.PACK_AB R34, R37, R36 ;  /* 0x000000242522723e */ /* 0x000fe400000000ff */
[----:B------:R-:W-:Y:S02]  /*20d80*/  F2FP.F16.F32.PACK_AB R35, R136, R125 ;  /* 0x0000007d8823723e */ /* 0x000fe400000000ff */
[----:B------:R-:W-:Y:S01]  /*20d90*/  MOV R20, R20 ;  /* 0x0000001400147202 */ /* 0x000fe20000000f00 */
[----:B------:R-:W1:Y:S01]  /*20da0*/  @P2 LDC.64 R8, c[0x0][0xc08] ;  /* 0x00030200ff082b82 */ /* 0x000e620000000a00 */
[----:B------:R-:W-:Y:S01]  /*20db0*/  MOV R0, R50 ;  /* 0x0000003200007202 */ /* 0x000fe20000000f00 */
[----:B------:R-:W-:Y:S01]  /*20dc0*/  STSM.16.M88.4 [R24], R32 ;  /* 0x0000002018007844 */ /* 0x000fe20000000200 */
[----:B------:R-:W-:Y:S02]  /*20dd0*/  F2FP.F16.F32.PACK_AB R42, R45, R44 ;  /* 0x0000002c2d2a723e */ /* 0x000fe400000000ff */
[----:B------:R-:W-:-:S02]  /*20de0*/  F2FP.F16.F32.PACK_AB R43, R134, R123 ;  /* 0x0000007b862b723e */ /* 0x000fc400000000ff */
[----:B------:R-:W-:Y:S02]  /*20df0*/  LOP3.LUT R46, R46, R149, RZ, 0x3c, !PT ;  /* 0x000000952e2e7212 */ /* 0x000fe400078e3cff */
[----:B------:R-:W-:Y:S01]  /*20e00*/  SHF.R.U64 R111, R111, 0x3, RZ ;  /* 0x000000036f6f7819 */ /* 0x000fe200000012ff */
[----:B------:R2:W-:Y:S01]  /*20e10*/  STSM.16.M88.4 [R20], R40 ;  /* 0x0000002814007844 */ /* 0x0005e20000000200 */
        /* <DEDUP_REMOVED lines=8> */
[----:B------:R-:W-:Y:S01]  /*20ea0*/  LOP3.LUT R12, R111, R86, RZ, 0x3c, !PT ;  /* 0x000000566f0c7212 */ /* 0x000fe200078e3cff */
[----:B------:R-:W-:Y:S01]  /*20eb0*/  STSM.16.M88.4 [R15], R56 ;  /* 0x000000380f007844 */ /* 0x000fe20000000200 */
[----:B------:R-:W-:Y:S01]  /*20ec0*/  MOV R46, R46 ;  /* 0x0000002e002e7202 */ /* 0x000fe20000000f00 */
[----:B------:R-:W-:Y:S01]  /*20ed0*/  ULDC UR4, c[0x0][0xa88] ;  /* 0x0002a20000047ab9 */ /* 0x000fe20000000800 */
[----:B------:R-:W-:Y:S01]  /*20ee0*/  MOV R54, R54 ;  /* 0x0000003600367202 */ /* 0x000fe20000000f00 */
[----:B------:R3:W-:Y:S01]  /*20ef0*/  STSM.16.M88.4 [R38], R64 ;  /* 0x0000004026007844 */ /* 0x0007e20000000200 */
[----:B------:R-:W-:Y:S01]  /*20f00*/  MOV R12, R12 ;  /* 0x0000000c000c7202 */ /* 0x000fe20000000f00 */
[----:B--2---:R-:W-:-:S02]  /*20f10*/  IMAD.MOV.U32 R20, RZ, RZ, RZ ;  /* 0x000000ffff147224 */ /* 0x004fc400078e00ff */
[----:B------:R-:W-:Y:S04]  /*20f20*/  STSM.16.M88.4 [R14], R72 ;  /* 0x000000480e007844 */ /* 0x000fe80000000200 */
[----:B------:R-:W-:Y:S04]  /*20f30*/  STSM.16.M88.4 [R46], R80 ;  /* 0x000000502e007844 */ /* 0x000fe80000000200 */
[----:B------:R2:W-:Y:S04]  /*20f40*/  STSM.16.M88.4 [R0], R88 ;  /* 0x0000005800007844 */ /* 0x0005e80000000200 */
[----:B------:R4:W-:Y:S04]  /*20f50*/  STSM.16.M88.4 [R54], R96 ;  /* 0x0000006036007844 */ /* 0x0009e80000000200 */
[----:B------:R4:W-:Y:S04]  /*20f60*/  STSM.16.M88.4 [R3], R104 ;  /* 0x0000006803007844 */ /* 0x0009e80000000200 */
[----:B------:R4:W-:Y:S01]  /*20f70*/  STSM.16.M88.4 [R12], R112 ;  /* 0x000000700c007844 */ /* 0x0009e20000000200 */
[----:B------:R-:W-:Y:S01]  /*20f80*/  BAR.SYNC.DEFER_BLOCKING 0x1, 0x100 ;  /* 0x0044000000007b1d */ /* 0x000fe20000010000 */
[----:B---3--:R-:W-:-:S02]  /*20f90*/  IMAD.U32 R65, RZ, RZ, UR4 ;  /* 0x00000004ff417e24 */ /* 0x008fc4000f8e00ff */
[----:B-1----:R-:W-:-:S05]  /*20fa0*/  @P2 IMAD.WIDE R8, R219, 0x4, R8 ;  /* 0x00000004db082825 */ /* 0x002fca00078e0208 */
[----:B--2---:R-:W1:Y:S01]  /*20fb0*/  LDC R0, c[0x0][0xbe8] ;  /* 0x0002fa00ff007b82 */ /* 0x004e620000000800 */
        /* <DEDUP_REMOVED lines=9> */
[----:B---3--:R-:W-:-:S07]  /*21050*/  IADD3 R65, -R8, R65, RZ ;  /* 0x0000004108417210 */ /* 0x008fce0007ffe1ff */
.L_x_5390:
[----:B------:R-:W3:Y:S01]  /*21060*/  LDL R31, [R1+0x54] ;  /* 0x00005400011f7983 */ /* 0x000ee20000100800 */
[----:B------:R-:W-:Y:S01]  /*21070*/  SHF.R.S32.HI R64, RZ, 0x1f, R218 ;  /* 0x0000001fff407819 */ /* 0x000fe200000114da */
[----:B------:R-:W-:Y:S01]  /*21080*/  IMAD.IADD R12, R212, 0x1, R208 ;  /* 0x00000001d40c7824 */ /* 0x000fe200078e02d0 */
[----:B------:R-:W-:Y:S01]  /*21090*/  ULDC.64 UR4, c[0x0][0xb90] ;  /* 0x0002e40000047ab9 */ /* 0x000fe20000000a00 */
[----:B-----5:R-:W-:Y:S01]  /*210a0*/  SHF.R.S32.HI R21, RZ, 0x1f, R20 ;  /* 0x0000001fff157819 */ /* 0x020fe20000011414 */
[----:B------:R-:W4:Y:S01]  /*210b0*/  @P1 LDC R71, c[0x0][0xbec] ;  /* 0x0002fb00ff471b82 */ /* 0x000f220000000800 */
[----:B------:R-:W-:Y:S01]  /*210c0*/  IMAD R9, R64, UR4, RZ ;  /* 0x0000000440097c24 */ /* 0x000fe2000f8e02ff */
[----:B------:R-:W-:Y:S01]  /*210d0*/  SHF.R.S32.HI R10, RZ, 0x1f, R219 ;  /* 0x0000001fff0a7819 */ /* 0x000fe200000114db */
[----:B-1----:R-:W-:Y:S01]  /*210e0*/  @P1 IMAD.HI.U32 R3, R12, R13, RZ ;  /* 0x0000000d0c031227 */ /* 0x002fe200078e00ff */
[----:B------:R-:W-:-:S03]  /*210f0*/  SEL R24, R219, RZ, !P0 ;  /* 0x000000ffdb187207 */ /* 0x000fc60004000000 */
[----:B------:R-:W-:Y:S01]  /*21100*/  IMAD.MOV.U32 R11, RZ, RZ, R12 ;  /* 0x000000ffff0b7224 */ /* 0x000fe200078e000c */
[----:B--2---:R-:W-:Y:S01]  /*21110*/  @P1 SHF.R.U32.HI R11, RZ, R14, R3 ;  /* 0x0000000eff0b1219 */ /* 0x004fe20000011603 */
[----:B------:R-:W-:Y:S01]  /*21120*/  IMAD R15, R218, UR5, R9 ;  /* 0x00000005da0f7c24 */ /* 0x000fe2000f8e0209 */
[----:B------:R-:W-:Y:S01]  /*21130*/  SEL R3, R10, RZ, !P0 ;  /* 0x000000ff0a037207 */ /* 0x000fe20004000000 */
[----:B------:R-:W-:Y:S01]  /*21140*/  IMAD.WIDE.U32 R8, R218, UR4, R20 ;  /* 0x00000004da087c25 */ /* 0x000fe2000f8e0014 */
[----:B------:R-:W-:Y:S01]  /*21150*/  IADD3 R29, -R11, RZ, RZ ;  /* 0x000000ff0b1d7210 */ /* 0x000fe20007ffe1ff */
[----:B------:R-:W-:Y:S01]  /*21160*/  ULDC.64 UR4, c[0x0][0xb98] ;  /* 0x0002e60000047ab9 */ /* 0x000fe20000000a00 */
[----:B------:R-:W1:Y:S01]  /*21170*/  @P1 LDC R73, c[0x0][0xbf0] ;  /* 0x0002fc00ff491b82 */ /* 0x000e620000000800 */
[----:B------:R-:W-:Y:S02]  /*21180*/  IMAD R13, R223, 0x40, R213 ;  /* 0x00000040df0d7824 */ /* 0x000fe400078e02d5 */
[----:B------:R-:W-:-:S02]  /*21190*/  IMAD.IADD R9, R9, 0x1, R15 ;  /* 0x0000000109097824 */ /* 0x000fc400078e020f */
[----:B------:R-:W-:-:S04]  /*211a0*/  IMAD.WIDE R6, R13, 0x2, R6 ;  /* 0x000000020d067825 */ /* 0x000fc800078e0206 */
[----:B------:R-:W-:Y:S01]  /*211b0*/  IMAD.WIDE.U32 R8, R24, UR4, R8 ;  /* 0x0000000418087c25 */ /* 0x000fe2000f8e0008 */
[C---:B------:R-:W-:Y:S02]  /*211c0*/  IADD3 R33, P4, R6.reuse, 0x4000, RZ ;  /* 0x0000400006217810 */ /* 0x040fe40007f9e0ff */
[----:B------:R-:W-:Y:S01]  /*211d0*/  IADD3 R41, P3, R6, 0x6000, RZ ;  /* 0x0000600006297810 */ /* 0x000fe20007f7e0ff */
[----:B------:R-:W-:Y:S01]  /*211e0*/  IMAD R15, R3, UR4, RZ ;  /* 0x00000004030f7c24 */ /* 0x000fe2000f8e02ff */
[----:B------:R-:W-:Y:S01]  /*211f0*/  IADD3 R10, P0, R11, R8, RZ ;  /* 0x000000080b0a7210 */ /* 0x000fe20007f1e0ff */
[----:B------:R-:W-:Y:S01]  /*21200*/  IMAD R13, R0, R29, R12 ;  /* 0x0000001d000d7224 */ /* 0x000fe200078e020c */
[----:B------:R-:W-:Y:S01]  /*21210*/  IADD3 R29, P2, R6, 0x1000, RZ ;  /* 0x00001000061d7810 */ /* 0x000fe20007f5e0ff */
[----:B------:R-:W-:Y:S01]  /*21220*/  IMAD R12, R24, UR5, R15 ;  /* 0x00000005180c7c24 */ /* 0x000fe2000f8e020f */
[----:B------:R-:W-:Y:S01]  /*21230*/  SHF.R.S32.HI R15, RZ, 0x1f, R11 ;  /* 0x0000001fff0f7819 */ /* 0x000fe2000001140b */
[----:B------:R-:W-:Y:S01]  /*21240*/  ULDC.64 UR4, c[0x0][0xb88] ;  /* 0x0002e20000047ab9 */ /* 0x000fe20000000a00 */
[----:B------:R-:W-:Y:S01]  /*21250*/  SHF.R.S32.HI R8, RZ, 0x1f, R13 ;  /* 0x0000001fff087819 */ /* 0x000fe2000001140d */
[----:B------:R-:W-:Y:S01]  /*21260*/  IMAD R65, R65, R0, RZ ;  /* 0x0000000041417224 */ /* 0x000fe200078e02ff */
[----:B------:R-:W-:-:S02]  /*21270*/  IADD3.X R11, R15, R9, R12, P0, !PT ;  /* 0x000000090f0b7210 */ /* 0x000fc400007fe40c */
[----:B------:R-:W-:Y:S01]  /*21280*/  IADD3 R9, P6, R6, 0x2000, RZ ;  /* 0x0000200006097810 */ /* 0x000fe20007fde0ff */
[----:B------:R-:W-:Y:S01]  /*21290*/  IMAD R14, R8, UR4, RZ ;  /* 0x00000004080e7c24 */ /* 0x000fe2000f8e02ff */
[----:B------:R-:W-:Y:S01]  /*212a0*/  LOP3.LUT R8, R29, 0x380, RZ, 0xc0, !PT ;  /* 0x000003801d087812 */ /* 0x000fe200078ec0ff */
[----:B------:R-:W-:Y:S01]  /*212b0*/  IMAD.WIDE.U32 R10, R13, UR4, R10 ;  /* 0x000000040d0a7c25 */ /* 0x000fe2000f8e000a */
[----:B------:R-:W-:Y:S02]  /*212c0*/  LOP3.LUT R12, R9, 0x380, RZ, 0xc0, !PT ;  /* 0x00000380090c7812 */ /* 0x000fe400078ec0ff */
[----:B------:R-:W-:Y:S01]  /*212d0*/  SHF.R.U64 R8, R8, 0x3, RZ ;  /* 0x0000000308087819 */ /* 0x000fe200000012ff */
        /* <DEDUP_REMOVED lines=10> */
[----:B------:R-:W-:Y:S01]  /*21380*/  ULDC.64 UR4, c[0x0][0xaa0] ;  /* 0x0002a80000047ab9 */ /* 0x000fe20000000a00 */
[----:B------:R-:W-:Y:S01]  /*21390*/  IADD3 R37, P0, R6, 0x5000, RZ ;  /* 0x0000500006257810 */ /* 0x000fe20007f1e0ff */
[----:B------:R-:W-:Y:S01]  /*213a0*/  IMAD R21, R21, UR4, RZ ;  /* 0x0000000415157c24 */ /* 0x000fe2000f8e02ff */
[----:B------:R-:W-:Y:S01]  /*213b0*/  LOP3.LUT R12, R12, R9, RZ, 0x3c, !PT ;  /* 0x000000090c0c7212 */ /* 0x000fe200078e3cff */
[----:B------:R-:W-:Y:S01]  /*213c0*/  IMAD.X R9, RZ, RZ, R7, P2 ;  /* 0x000000ffff097224 */ /* 0x000fe200010e0607 */
[----:B------:R-:W-:Y:S01]  /*213d0*/  LOP3.LUT R36, R37, 0x380, RZ, 0xc0, !PT ;  /* 0x0000038025247812 */ /* 0x000fe200078ec0ff */
[----:B------:R-:W-:Y:S01]  /*213e0*/  IMAD R67, R20, UR5, R21 ;  /* 0x0000000514437c24 */ /* 0x000fe2000f8e0215 */
[----:B------:R-:W-:Y:S01]  /*213f0*/  IADD3 R45, P2, R6, 0x7000, RZ ;  /* 0x00007000062d7810 */ /* 0x000fe20007f5e0ff */
[----:B------:R-:W-:Y:S01]  /*21400*/  IMAD.WIDE.U32 R20, R20, UR4, RZ ;  /* 0x0000000414147c25 */ /* 0x000fe2000f8e00ff */
[----:B------:R-:W-:Y:S01]  /*21410*/  LOP3.LUT R28, R29, 0x380, RZ, 0xc0, !PT ;  /* 0x000003801d1c7812 */ /* 0x000fe200078ec0ff */
[----:B------:R-:W2:Y:S01]  /*21420*/  SHFL.IDX PT, R55, R30, RZ, 0x1c1f ;  /* 0x001c1fff1e377589 */ /* 0x000ea200000e0000 */
[----:B------:R-:W-:Y:S01]  /*21430*/  LOP3.LUT R32, R33, 0x380, RZ, 0xc0, !PT ;  /* 0x0000038021207812 */ /* 0x000fe200078ec0ff */
[----:B------:R-:W-:Y:S01]  /*21440*/  ULDC.64 UR4, c[0x0][0xae8] ;  /* 0x0002ba0000047ab9 */ /* 0x000fe20000000a00 */
[----:B------:R-:W-:Y:S01]  /*21450*/  LOP3.LUT R40, R41, 0x380, RZ, 0xc0, !PT ;  /* 0x0000038029287812 */ /* 0x000fe200078ec0ff */
[----:B------:R-:W-:Y:S01]  /*21460*/  SHFL.IDX PT, R58, R14, 0x1, 0x1c1f ;  /* 0x003c1f000e3a7f89 */ /* 0x000fe200000e0000 */
[----:B------:R-:W-:-:S02]  /*21470*/  SHF.R.U64 R36, R36, 0x3, RZ ;  /* 0x0000000324247819 */ /* 0x000fc400000012ff */
[----:B------:R-:W-:Y:S01]  /*21480*/  LOP3.LUT R44, R45, 0x380, RZ, 0xc0, !PT ;  /* 0x000003802d2c7812 */ /* 0x000fe200078ec0ff */
[----:B------:R-:W0:Y:S01]  /*21490*/  SHFL.IDX PT, R59, R30, 0x1, 0x1c1f ;  /* 0x003c1f001e3b7f89 */ /* 0x000e2200000e0000 */
[----:B------:R-:W-:Y:S01]  /*214a0*/  IADD3 R21, R21, R67, RZ ;  /* 0x0000004315157210 */ /* 0x000fe20007ffe0ff */
[----:B------:R-:W-:Y:S01]  /*214b0*/  IMAD R67, R217, 0x20, R223 ;  /* 0x00000020d9437824 */ /* 0x000fe200078e02df */
[----:B------:R-:W-:Y:S02]  /*214c0*/  SHF.R.U64 R28, R28, 0x3, RZ ;  /* 0x000000031c1c7819 */ /* 0x000fe400000012ff */
[----:B------:R-:W-:Y:S02]  /*214d0*/  SHF.R.U64 R32, R32, 0x3, RZ ;  /* 0x0000000320207819 */ /* 0x000fe400000012ff */
[----:B------:R-:W-:Y:S01]  /*214e0*/  SHF.R.U64 R40, R40, 0x3, RZ ;  /* 0x0000000328287819 */ /* 0x000fe200000012ff */
[----:B------:R-:W-:Y:S01]  /*214f0*/  IMAD.IADD R66, R208, 0x1, R67 ;  /* 0x00000001d0427824 */ /* 0x000fe200078e0243 */
[----:B------:R-:W-:Y:S01]  /*21500*/  LOP3.LUT R36, R36, R37, RZ, 0x3c, !PT ;  /* 0x0000002524247212 */ /* 0x000fe200078e3cff */
[--C-:B------:R-:W-:Y:S01]  /*21510*/  IMAD.X R37, RZ, RZ, R7.reuse, P0 ;  /* 0x000000ffff257224 */ /* 0x100fe200000e0607 */
[----:B------:R-:W-:Y:S01]  /*21520*/  SHF.R.U64 R44, R44, 0x3, RZ ;  /* 0x000000032c2c7819 */ /* 0x000fe200000012ff */
[----:B------:R-:W-:Y:S01]  /*21530*/  IMAD R69, R64, UR4, RZ ;  /* 0x0000000440457c24 */ /* 0x000fe2000f8e02ff */
[----:B------:R-:W-:Y:S01]  /*21540*/  LOP3.LUT R28, R28, R29, RZ, 0x3c, !PT ;  /* 0x0000001d1c1c7212 */ /* 0x000fe200078e3cff */
[----:B------:R-:W-:Y:S01]  /*21550*/  IMAD.X R29, RZ, RZ, R7, P5 ;  /* 0x000000ffff1d7224 */ /* 0x000fe200028e0607 */
[----:B------:R-:W-:-:S02]  /*21560*/  LOP3.LUT R32, R32, R33, RZ, 0x3c, !PT ;  /* 0x0000002120207212 */ /* 0x000fc400078e3cff */
[----:B------:R-:W-:Y:S01]  /*21570*/  LOP3.LUT R40, R40, R41, RZ, 0x3c, !PT ;  /* 0x0000002928287212 */ /* 0x000fe200078e3cff */
[----:B------:R-:W-:Y:S01]  /*21580*/  IMAD.X R41, RZ, RZ, R7, P3 ;  /* 0x000000ffff297224 */ /* 0x000fe200018e0607 */
[----:B------:R-:W-:Y:S02]  /*21590*/  IADD3.X R33, RZ, R7, RZ, P4, !PT ;  /* 0x00000007ff217210 */ /* 0x000fe400027fe4ff */
[----:B------:R-:W-:Y:S02]  /*215a0*/  LOP3.LUT P0, RZ, R232, 0x3, RZ, 0xc0, !PT ;  /* 0x00000003e8ff7812 */ /* 0x000fe4000780c0ff */
[C---:B------:R-:W-:Y:S02]  /*215b0*/  IADD3 R49, P6, R6.reuse, 0x8000, RZ ;  /* 0x0000800006317810 */ /* 0x040fe40007fde0ff */
[C---:B------:R-:W-:Y:S02]  /*215c0*/  IADD3 R53, P5, R6.reuse, 0x9000, RZ ;  /* 0x0000900006357810 */ /* 0x040fe40007fbe0ff */
[----:B------:R-:W-:Y:S01]  /*215d0*/  IADD3 R57, P4, R6, 0xa000, RZ ;  /* 0x0000a00006397810 */ /* 0x000fe20007f9e0ff */
[----:B----4-:R-:W-:Y:S01]  /*215e0*/  @P1 IMAD.HI.U32 R64, R66, R71, RZ ;  /* 0x0000004742401227 */ /* 0x010fe200078e00ff */
[----:B------:R-:W-:-:S02]  /*215f0*/  LOP3.LUT R44, R44, R45, RZ, 0x3c, !PT ;  /* 0x0000002d2c2c7212 */ /* 0x000fc400078e3cff */
[----:B------:R-:W-:Y:S01]  /*21600*/  IADD3 R11, P3, R6, 0xb000, RZ ;  /* 0x0000b000060b7810 */ /* 0x000fe20007f7e0ff */
[C---:B------:R-:W-:Y:S01]  /*21610*/  IMAD R69, R218.reuse, UR5, R69 ;  /* 0x00000005da457c24 */ /* 0x040fe2000f8e0245 */
[----:B------:R-:W-:Y:S01]  /*21620*/  IADD3.X R45, RZ, R7, RZ, P2, !PT ;  /* 0x00000007ff2d7210 */ /* 0x000fe200017fe4ff */
[----:B------:R-:W-:Y:S01]  /*21630*/  IMAD.WIDE.U32 R20, R218, UR4, R20 ;  /* 0x00000004da147c25 */ /* 0x000fe2000f8e0014 */
[----:B------:R-:W-:Y:S01]  /*21640*/  LOP3.LUT R48, R49, 0x380, RZ, 0xc0, !PT ;  /* 0x0000038031307812 */ /* 0x000fe200078ec0ff */
[----:B------:R-:W-:Y:S01]  /*21650*/  ULDC.64 UR4, c[0x0][0xaf0] ;  /* 0x0002bc0000047ab9 */ /* 0x000fe20000000a00 */
[----:B------:R-:W-:Y:S02]  /*21660*/  LOP3.LUT R52, R53, 0x380, RZ, 0xc0, !PT ;  /* 0x0000038035347812 */ /* 0x000fe400078ec0ff */
[----:B------:R-:W-:Y:S01]  /*21670*/  LOP3.LUT R56, R57, 0x380, RZ, 0xc0, !PT ;  /* 0x0000038039387812 */ /* 0x000fe200078ec0ff */
[----:B------:R-:W-:Y:S01]  /*21680*/  IMAD.MOV.U32 R67, RZ, RZ, R66 ;  /* 0x000000ffff437224 */ /* 0x000fe200078e0042 */
[----:B------:R-:W-:Y:S01]  /*21690*/  LOP3.LUT R15, R6, 0x380, RZ, 0xc0, !PT ;  /* 0x00000380060f7812 */ /* 0x000fe200078ec0ff */
[----:B------:R-:W-:Y:S01]  /*216a0*/  IMAD R3, R3, UR4, RZ ;  /* 0x0000000403037c24 */ /* 0x000fe2000f8e02ff */
[----:B-1----:R-:W-:Y:S01]  /*216b0*/  @P1 SHF.R.U32.HI R67, RZ, R73, R64 ;  /* 0x00000049ff431219 */ /* 0x002fe20000011640 */
[----:B------:R-:W-:Y:S01]  /*216c0*/  IMAD.IADD R21, R21, 0x1, R69 ;  /* 0x0000000115157824 */ /* 0x000fe200078e0245 */
[----:B------:R-:W-:Y:S01]  /*216d0*/  SHF.R.U64 R48, R48, 0x3, RZ ;  /* 0x0000000330307819 */ /* 0x000fe200000012ff */
[----:B------:R-:W-:Y:S01]  /*216e0*/  IMAD.X R61, RZ, RZ, R7, P3 ;  /* 0x000000ffff3d7224 */ /* 0x000fe200018e0607 */
[----:B------:R-:W-:-:S02]  /*216f0*/  SHF.R.U64 R52, R52, 0x3, RZ ;  /* 0x0000000334347819 */ /* 0x000fc400000012ff */
[----:B------:R-:W-:Y:S01]  /*21700*/  SHF.R.U64 R56, R56, 0x3, RZ ;  /* 0x0000000338387819 */ /* 0x000fe200000012ff */
[C---:B------:R-:W-:Y:S01]  /*21710*/  IMAD R69, R24.reuse, UR5, R3 ;  /* 0x0000000518457c24 */ /* 0x040fe2000f8e0203 */
[----:B------:R-:W-:Y:S02]  /*21720*/  SHF.R.U64 R15, R15, 0x3, RZ ;  /* 0x000000030f0f7819 */ /* 0x000fe400000012ff */
[----:B------:R-:W-:Y:S01]  /*21730*/  SHF.R.S32.HI R3, RZ, 0x1f, R67 ;  /* 0x0000001fff037819 */ /* 0x000fe20000011443 */
[----:B------:R-:W-:Y:S01]  /*21740*/  IMAD.WIDE.U32 R20, R24, UR4, R20 ;  /* 0x0000000418147c25 */ /* 0x000fe2000f8e0014 */
[----:B------:R-:W-:Y:S01]  /*21750*/  LOP3.LUT R48, R48, R49, RZ, 0x3c, !PT ;  /* 0x0000003130307212 */ /* 0x000fe200078e3cff */
[----:B------:R-:W-:Y:S01]  /*21760*/  ULDC.64 UR4, c[0x0][0xae0] ;  /* 0x0002b80000047ab9 */ /* 0x000fe20000000a00 */
[----:B------:R-:W-:Y:S01]  /*21770*/  LOP3.LUT R52, R52, R53, RZ, 0x3c, !PT ;  /* 0x0000003534347212 */ /* 0x000fe200078e3cff */
[--C-:B------:R-:W-:Y:S01]  /*21780*/  IMAD.X R49, RZ, RZ, R7.reuse, P6 ;  /* 0x000000ffff317224 */ /* 0x100fe200030e0607 */
[----:B------:R-:W-:Y:S01]  /*21790*/  LOP3.LUT R56, R56, R57, RZ, 0x3c, !PT ;  /* 0x0000003938387212 */ /* 0x000fe200078e3cff */
[--C-:B------:R-:W-:Y:S01]  /*217a0*/  IMAD.X R53, RZ, RZ, R7.reuse, P5 ;  /* 0x000000ffff357224 */ /* 0x100fe200028e0607 */
[----:B------:R-:W-:Y:S01]  /*217b0*/  IADD3 R71, -R67, RZ, RZ ;  /* 0x000000ff43477210 */ /* 0x000fe20007ffe1ff */
[----:B------:R-:W-:Y:S01]  /*217c0*/  IMAD.X R57, RZ, RZ, R7, P4 ;  /* 0x000000ffff397224 */ /* 0x000fe200020e0607 */
[----:B------:R-:W-:Y:S01]  /*217d0*/  LOP3.LUT R6, R15, R6, RZ, 0x3c, !PT ;  /* 0x000000060f067212 */ /* 0x000fe200078e3cff */
[----:B------:R-:W-:-:S02]  /*217e0*/  IMAD R24, R3, UR4, RZ ;  /* 0x0000000403187c24 */ /* 0x000fc4000f8e02ff */
[----:B------:R-:W-:Y:S02]  /*217f0*/  IMAD R3, R0, R71, R66 ;  /* 0x0000004700037224 */ /* 0x000fe400078e0242 */
[----:B------:R-:W-:Y:S02]  /*21800*/  IMAD.IADD R21, R21, 0x1, R69 ;  /* 0x0000000115157824 */ /* 0x000fe400078e0245 */
[C---:B------:R-:W-:Y:S01]  /*21810*/  IMAD R69, R67.reuse, UR5, R24 ;  /* 0x0000000543457c24 */ /* 0x040fe2000f8e0218 */
[----:B------:R-:W-:Y:S01]  /*21820*/  SHF.R.S32.HI R0, RZ, 0x1f, R3 ;  /* 0x0000001fff007819 */ /* 0x000fe20000011403 */
[----:B------:R-:W-:Y:S01]  /*21830*/  IMAD.WIDE.U32 R20, R67, UR4, R20 ;  /* 0x0000000443147c25 */ /* 0x000fe2000f8e0014 */
[----:B------:R-:W-:-:S03]  /*21840*/  ULDC.64 UR4, c[0x0][0xad8] ;  /* 0x0002b60000047ab9 */ /* 0x000fc60000000a00 */
[----:B------:R-:W-:Y:S02]  /*21850*/  IMAD.IADD R21, R21, 0x1, R69 ;  /* 0x0000000115157824 */ /* 0x000fe400078e0245 */
[----:B------:R-:W-:Y:S02]  /*21860*/  IMAD R24, R0, UR4, RZ ;  /* 0x0000000400187c24 */ /* 0x000fe4000f8e02ff */
[----:B------:R-:W-:-:S04]  /*21870*/  IMAD.WIDE.U32 R20, R3, UR4, R20 ;  /* 0x0000000403147c25 */ /* 0x000fc8000f8e0014 */
[----:B------:R-:W-:Y:S01]  /*21880*/  IMAD R67, R3, UR5, R24 ;  /* 0x0000000503437c24 */ /* 0x000fe2000f8e0218 */
[----:B------:R-:W-:Y:S02]  /*21890*/  ULDC.64 UR4, c[0x0][0xa80] ;  /* 0x0002a00000047ab9 */ /* 0x000fe40000000a00 */
[----:B------:R-:W-:Y:S01]  /*218a0*/  LEA R64, P3, R20, UR4, 0x1 ;  /* 0x0000000414407c11 */ /* 0x000fe2000f8608ff */
[----:B------:R-:W-:-:S05]  /*218b0*/  IMAD.IADD R3, R21, 0x1, R67 ;  /* 0x0000000115037824 */ /* 0x000fca00078e0243 */
[----:B------:R-:W-:Y:S01]  /*218c0*/  LEA.HI.X R3, R20, UR5, R3, 0x1, P3 ;  /* 0x0000000514037c11 */ /* 0x000fe200098f0c03 */
[----:B------:R-:W1:Y:S01]  /*218d0*/  SHFL.IDX PT, R68, R64, RZ, 0x181f ;  /* 0x00181fff40447589 */ /* 0x000e6200000e0000 */
[----:B------:R-:W-:Y:S01]  /*218e0*/  BSSY B1, `(.L_x_5391) ;  /* 0x0000037000017945 */ /* 0x000fe20003800000 */
[----:B------:R-:W-:Y:S02]  /*218f0*/  SHF.R.S32.HI R70, RZ, 0x1f, R216 ;  /* 0x0000001fff467819 */ /* 0x000fe400000114d8 */
[----:B------:R-:W-:Y:S02]  /*21900*/  SHF.R.S32.HI R72, RZ, 0x1f, R215 ;  /* 0x0000001fff487819 */ /* 0x000fe400000114d7 */
[----:B------:R-:W-:Y:S01]  /*21910*/  SHF.R.S32.HI R74, RZ, 0x1f, R213 ;  /* 0x0000001fff4a7819 */ /* 0x000fe200000114d5 */
[----:B---3--:R-:W-:-:S04]  /*21920*/  IMAD.IADD R34, R31, 0x1, R208 ;  /* 0x000000011f227824 */ /* 0x008fc800078e02d0 */
[C---:B------:R-:W-:Y:S01]  /*21930*/  VIADD R10, R34.reuse, 0x8 ;  /* 0x00000008220a7836 */ /* 0x040fe20000000000 */
[----:B------:R-:W-:-:S04]  /*21940*/  ISETP.GE.OR P2, PT, R34, R65, P0 ;  /* 0x000000412200720c */ /* 0x000fc80000746670 */
[----:B------:R-:W-:Y:S02]  /*21950*/  ISETP.GE.OR P0, PT, R10, R65, P0 ;  /* 0x000000410a00720c */ /* 0x000fe40000706670 */
[----:B------:R-:W-:-:S04]  /*21960*/  LOP3.LUT R10, R11, 0x380, RZ, 0xc0, !PT ;  /* 0x000003800b0a7812 */ /* 0x000fc800078ec0ff */
[----:B------:R-:W-:-:S03]  /*21970*/  SHF.R.U64 R10, R10, 0x3, RZ ;  /* 0x000000030a0a7819 */ /* 0x000fc600000012ff */
[----:B--2---:R-:W-:Y:S01]  /*21980*/  @!P2 ST.E desc[UR60][R54.64], R5 ;  /* 0x000000053600a985 */ /* 0x004fe2000c10193c */
[----:B------:R-:W-:-:S03]  /*21990*/  LOP3.LUT R60, R10, R11, RZ, 0x3c, !PT ;  /* 0x0000000b0a3c7212 */ /* 0x000fc600078e3cff */
[----:B0-----:R0:W-:Y:S04]  /*219a0*/  @!P0 ST.E desc[UR60][R58.64], R4 ;  /* 0x000000043a008985 */ /* 0x0011e8000c10193c */
[----:B------:R-:W5:Y:S04]  /*219b0*/  LD.E.128 R8, desc[UR60][R8.64] ;  /* 0x0000003c08087980 */ /* 0x000f68000c101d00 */
[----:B------:R-:W5:Y:S04]  /*219c0*/  LD.E.128 R12, desc[UR60][R12.64] ;  /* 0x0000003c0c0c7980 */ /* 0x000f68000c101d00 */
        /* <DEDUP_REMOVED lines=16> */
[----:B------:R-:W-:-:S04]  /*21ad0*/  IMAD.IADD R208, R223, 0x1, R208 ;  /* 0x00000001dfd07824 */ /* 0x000fc800078e02d0 */
[C---:B------:R-:W-:Y:S01]  /*21ae0*/  VIADD R0, R208.reuse, 0x20 ;  /* 0x00000020d0007836 */ /* 0x040fe20000000000 */
[----:B------:R-:W-:-:S04]  /*21af0*/  ISETP.GE.AND P2, PT, R208, R65, PT ;  /* 0x00000041d000720c */ /* 0x000fc80003f46270 */
[----:B------:R-:W-:Y:S02]  /*21b00*/  ISETP.GE.AND P1, PT, R0, R65, PT ;  /* 0x000000410000720c */ /* 0x000fe40003f26270 */
[----:B------:R-:W-:-:S04]  /*21b10*/  IADD3 R0, R2, 0x30820, RZ ;  /* 0x0003082002007810 */ /* 0x000fc80007ffe0ff */
[----:B------:R-:W-:Y:S01]  /*21b20*/  PRMT R0, RZ, 0x654, R0 ;  /* 0x00000654ff007816 */ /* 0x000fe20000000000 */
[----:B------:R-:W-:-:S03]  /*21b30*/  VIADD R24, R208, 0x40 ;  /* 0x00000040d0187836 */ /* 0x000fc60000000000 */
[----:B0-----:R0:W-:Y:S02]  /*21b40*/  SYNCS.ARRIVE.TRANS64.RED.A1T0 RZ, [R0+URZ], RZ ;  /* 0x000000ff00ff79a7 */ /* 0x0011e4000810043f */
[----:B------:R-:W-:Y:S01]  /*21b50*/  ISETP.GE.AND P0, PT, R24, R65, PT ;  /* 0x000000411800720c */ /* 0x000fe20003f06270 */
[----:B0-----:R0:W2:Y:S01]  /*21b60*/  SHFL.IDX PT, R0, R3, RZ, 0x181f ;  /* 0x00181fff03007589 */ /* 0x0010a200000e0000 */
[----:B-1----:R-:W-:Y:S11]  /*21b70*/  @P2 BRA `(.L_x_5392) ;  /* 0x0000000000342947 */ /* 0x002ff60003800000 */
[----:B------:R-:W-:Y:S02]  /*21b80*/  ULDC UR4, c[0x0][0xac8] ;  /* 0x0002b20000047ab9 */ /* 0x000fe40000000800 */
[----:B------:R-:W-:Y:S02]  /*21b90*/  ISETP.GE.AND P4, PT, R213, UR4, PT ;  /* 0x00000004d5007c0c */ /* 0x000fe4000bf86270 */
[----:B------:R-:W-:Y:S02]  /*21ba0*/  ISETP.GE.AND P3, PT, R215, UR4, PT ;  /* 0x00000004d7007c0c */ /* 0x000fe4000bf66270 */
[----:B------:R-:W-:-:S09]  /*21bb0*/  ISETP.GE.AND P2, PT, R216, UR4, PT ;  /* 0x00000004d8007c0c */ /* 0x000fd2000bf46270 */
[-C--:B------:R-:W-:Y:S02]  /*21bc0*/  @!P4 LEA R20, P6, R213, R68.reuse, 0x1 ;  /* 0x00000044d514c211 */ /* 0x080fe400078c08ff */
        /* <DEDUP_REMOVED lines=8> */
.L_x_5392:
[----:B------:R-:W-:Y:S05]  /*21c50*/  BSYNC B1 ;  /* 0x0000000000017941 */ /* 0x000fea0003800000 */
.L_x_5391:
[----:B--2---:R2:W3:Y:S01]  /*21c60*/  SHFL.IDX PT, R0, R3, 0x1, 0x181f ;  /* 0x00381f0003007f89 */ /* 0x0044e200000e0000 */
[----:B------:R-:W-:Y:S03]  /*21c70*/  BSSY B1, `(.L_x_5393) ;  /* 0x0000010000017945 */ /* 0x000fe60003800000 */
[----:B-1----:R2:W1:Y:S01]  /*21c80*/  SHFL.IDX PT, R20, R64, 0x1, 0x181f ;  /* 0x00381f0040147f89 */ /* 0x00246200000e0000 */
[----:B------:R-:W-:Y:S05]  /*21c90*/  @P1 BRA `(.L_x_5394) ;  /* 0x0000000000341947 */ /* 0x000fea0003800000 */
[----:B------:R-:W-:Y:S02]  /*21ca0*/  ULDC UR4, c[0x0][0xac8] ;  /* 0x0002b20000047ab9 */ /* 0x000fe40000000800 */
[----:B------:R-:W-:Y:S02]  /*21cb0*/  ISETP.GE.AND P4, PT, R213, UR4, PT ;  /* 0x00000004d5007c0c */ /* 0x000fe4000bf86270 */
[----:B------:R-:W-:Y:S02]  /*21cc0*/  ISETP.GE.AND P5, PT, R215, UR4, PT ;  /* 0x00000004d7007c0c */ /* 0x000fe4000bfa6270 */
[----:B------:R-:W-:-:S09]  /*21cd0*/  ISETP.GE.AND P6, PT, R216, UR4, PT ;  /* 0x00000004d8007c0c */ /* 0x000fd2000bfc6270 */
[-C--:B-1---5:R-:W-:Y:S02]  /*21ce0*/  @!P4 LEA R4, P1, R213, R20.reuse, 0x1 ;  /* 0x00000014d504c211 */ /* 0x0a2fe400078208ff */
[-C--:B------:R-:W-:Y:S02]  /*21cf0*/  @!P5 LEA R6, P2, R215, R20.reuse, 0x1 ;  /* 0x00000014d706d211 */ /* 0x080fe400078408ff */
[C---:B------:R-:W-:Y:S02]  /*21d00*/  @!P6 LEA R20, P3, R216.reuse, R20, 0x1 ;  /* 0x00000014d814e211 */ /* 0x040fe400078608ff */
[-C--:B---3--:R-:W-:Y:S02]  /*21d10*/  @!P4 LEA.HI.X R5, R213, R0.reuse, R74, 0x1, P1 ;  /* 0x00000000d505c211 */ /* 0x088fe400008f0c4a */
[-C--:B------:R-:W-:Y:S02]  /*21d20*/  @!P5 LEA.HI.X R7, R215, R0.reuse, R72, 0x1, P2 ;  /* 0x00000000d707d211 */ /* 0x080fe400010f0c48 */
[----:B------:R-:W-:Y:S01]  /*21d30*/  @!P6 LEA.HI.X R21, R216, R0, R70, 0x1, P3 ;  /* 0x00000000d815e211 */ /* 0x000fe200018f0c46 */
[----:B------:R4:W-:Y:S04]  /*21d40*/  @!P4 ST.E.128 desc[UR60][R4.64], R8 ;  /* 0x000000080400c985 */ /* 0x0009e8000c101d3c */
[----:B------:R4:W-:Y:S04]  /*21d50*/  @!P5 ST.E.128 desc[UR60][R6.64], R36 ;  /* 0x000000240600d985 */ /* 0x0009e8000c101d3c */
[----:B------:R4:W-:Y:S02]  /*21d60*/  @!P6 ST.E.128 desc[UR60][R20.64], R52 ;  /* 0x000000341400e985 */ /* 0x0009e4000c101d3c */
.L_x_5394:
[----:B------:R-:W-:Y:S05]  /*21d70*/  BSYNC B1 ;  /* 0x0000000000017941 */ /* 0x000fea0003800000 */
.L_x_5393:
[----:B---3--:R3:W0:Y:S01]  /*21d80*/  SHFL.IDX PT, R0, R3, 0x2, 0x181f ;  /* 0x00581f0003007f89 */ /* 0x00862200000e0000 */
[----:B------:R-:W-:Y:S03]  /*21d90*/  BSSY B1, `(.L_x_5395) ;  /* 0x0000010000017945 */ /* 0x000fe60003800000 */
[----:B----45:R3:W4:Y:S01]  /*21da0*/  SHFL.IDX PT, R8, R64, 0x2, 0x181f ;  /* 0x00581f0040087f89 */ /* 0x03072200000e0000 */
        /* <DEDUP_REMOVED lines=14> */
.L_x_5396:
[----:B------:R-:W-:Y:S05]  /*21e90*/  BSYNC B1 ;  /* 0x0000000000017941 */ /* 0x000fea0003800000 */
.L_x_5395:
[----:B0-----:R-:W-:Y:S01]  /*21ea0*/  VIADD R0, R208, 0x60 ;  /* 0x00000060d0007836 */ /* 0x001fe20000000000 */
[----:B----4-:R0:W4:Y:S04]  /*21eb0*/  SHFL.IDX PT, R8, R3, 0x3, 0x181f ;  /* 0x00781f0003087f89 */ /* 0x01012800000e0000 */
[----:B------:R-:W-:Y:S01]  /*21ec0*/  ISETP.GE.AND P0, PT, R0, R65, PT ;  /* 0x000000410000720c */ /* 0x000fe20003f06270 */
[----:B--23--:R-:W2:-:S12]  /*21ed0*/  SHFL.IDX PT, R64, R64, 0x3, 0x181f ;  /* 0x00781f0040407f89 */ /* 0x00ce9800000e0000 */
[----:B0-----:R-:W-:Y:S05]  /*21ee0*/  @P0 BRA `(.L_x_5397) ;  /* 0x0000000c003c0947 */ /* 0x001fea0003800000 */
[----:B------:R-:W-:Y:S02]  /*21ef0*/  ULDC UR4, c[0x0][0xac8] ;  /* 0x0002b20000047ab9 */ /* 0x000fe40000000800 */
[----:B------:R-:W-:Y:S02]  /*21f00*/  ISETP.GE.AND P2, PT, R213, UR4, PT ;  /* 0x00000004d5007c0c */ /* 0x000fe4000bf46270 */
[----:B------:R-:W-:-:S11]  /*21f10*/  ISETP.GE.AND P3, PT, R215, UR4, PT ;  /* 0x00000004d7007c0c */ /* 0x000fd6000bf66270 */
[-C--:B--2---:R-:W-:Y:S02]  /*21f20*/  @!P2 LEA R4, P0, R213, R64.reuse, 0x1 ;  /* 0x00000040d504a211 */ /* 0x084fe400078008ff */
[----:B------:R-:W-:Y:S02]  /*21f30*/  @!P3 LEA R6, P1, R215, R64, 0x1 ;  /* 0x00000040d706b211 */ /* 0x000fe400078208ff */
[-C--:B----4-:R-:W-:Y:S02]  /*21f40*/  @!P2 LEA.HI.X R5, R213, R8.reuse, R74, 0x1, P0 ;  /* 0x00000008d505a211 */ /* 0x090fe400000f0c4a */
[----:B------:R-:W-:Y:S02]  /*21f50*/  @!P3 LEA.HI.X R7, R215, R8, R72, 0x1, P1 ;  /* 0x00000008d707b211 */ /* 0x000fe400008f0c48 */
[----:B------:R-:W-:Y:S01]  /*21f60*/  ISETP.GE.AND P0, PT, R216, UR4, PT ;  /* 0x00000004d8007c0c */ /* 0x000fe2000bf06270 */
[----:B------:R0:W-:Y:S04]  /*21f70*/  @!P2 ST.E.128 desc[UR60][R4.64], R28 ;  /* 0x0000001c0400a985 */ /* 0x0001e8000c101d3c */
[----:B------:R0:W-:Y:S08]  /*21f80*/  @!P3 ST.E.128 desc[UR60][R6.64], R44 ;  /* 0x0000002c0600b985 */ /* 0x0001f0000c101d3c */
[----:B------:R-:W-:Y:S05]  /*21f90*/  @P0 BRA `(.L_x_5397) ;  /* 0x0000000c00100947 */ /* 0x000fea0003800000 */
[----:B0-----:R-:W-:-:S04]  /*21fa0*/  LEA R4, P0, R216, R64, 0x1 ;  /* 0x00000040d8047211 */ /* 0x001fc800078008ff */
[----:B------:R-:W-:-:S05]  /*21fb0*/  LEA.HI.X R5, R216, R8, R70, 0x1, P0 ;  /* 0x00000008d8057211 */ /* 0x000fca00000f0c46 */
[----:B------:R0:W-:Y:S01]  /*21fc0*/  ST.E.128 desc[UR60][R4.64], R60 ;  /* 0x0000003c04007985 */ /* 0x0001e2000c101d3c */
[----:B------:R-:W-:Y:S05]  /*21fd0*/  BRA `(.L_x_5397) ;  /* 0x0000000c00007947 */ /* 0x000fea0003800000 */
.L_x_5389:
[----:B------:R-:W-:Y:S01]  /*21fe0*/  ULDC.64 UR4, c[0x0][0xc00] ;  /* 0x0003000000047ab9 */ /* 0x000fe20000000a00 */
[----:B------:R-:W2:Y:S01]  /*21ff0*/  LDC.64 R4, c[0x0][0xc00] ;  /* 0x00030000ff047b82 */ /* 0x000ea20000000a00 */
[----:B------:R-:W-:Y:S01]  /*22000*/  ISETP.NE.U32.AND P0, PT, RZ, UR4, PT ;  /* 0x00000004ff007c0c */ /* 0x000fe2000bf05070 */
[----:B------:R-:W-:-:S03]  /*22010*/  IMAD.MOV.U32 R3, RZ, RZ, RZ ;  /* 0x000000ffff037224 */ /* 0x000fc600078e00ff */
[----:B------:R-:W-:Y:S01]  /*22020*/  ISETP.NE.AND.EX P0, PT, RZ, UR5, PT, P0 ;  /* 0x00000005ff007c0c */ /* 0x000fe2000bf05300 */
[----:B------:R-:W-:Y:S02]  /*22030*/  ULDC.64 UR4, c[0x0][0xc08] ;  /* 0x0003020000047ab9 */ /* 0x000fe40000000a00 */
[----:B------:R-:W-:Y:S01]  /*22040*/  ISETP.NE.U32.AND P1, PT, RZ, UR4, PT ;  /* 0x00000004ff007c0c */ /* 0x000fe2000bf25070 */
[----:B------:R-:W3:Y:S03]  /*22050*/  LDC R29, c[0x0][0xbe8] ;  /* 0x0002fa00ff1d7b82 */ /* 0x000ee60000000800 */
[----:B------:R-:W-:Y:S01]  /*22060*/  ISETP.NE.AND.EX P1, PT, RZ, UR5, PT, P1 ;  /* 0x00000005ff007c0c */ /* 0x000fe2000bf25310 */
[----:B--2---:R-:W-:-:S12]  /*22070*/  IMAD.WIDE R4, R219, 0x4, R4 ;  /* 0x00000004db047825 */ /* 0x004fd800078e0204 */
[----:B------:R-:W2:Y:S01]  /*22080*/  @P1 LDC.64 R6, c[0x0][0xc08] ;  /* 0x00030200ff061b82 */ /* 0x000ea20000000a00 */
[----:B------:R-:W-:Y:S02]  /*22090*/  ULDC UR4, c[0x0][0xa88] ;  /* 0x0002a20000047ab9 */ /* 0x000fe40000000800 */
[----:B------:R-:W-:Y:S01]  /*220a0*/  MOV R0, UR4 ;  /* 0x0000000400007c02 */ /* 0x000fe20008000f00 */
[----:B------:R4:W5:Y:S01]  /*220b0*/  @P0 LDG.E R3, desc[UR60][R4.64] ;  /* 0x0000003c04030981 */ /* 0x000962000c1e1900 */
[----:B--2---:R-:W-:-:S05]  /*220c0*/  @P1 IMAD.WIDE R6, R219, 0x4, R6 ;  /* 0x00000004db061825 */ /* 0x004fca00078e0206 */
[----:B------:R4:W5:Y:S01]  /*220d0*/  @P1 LDG.E R0, desc[UR60][R6.64] ;  /* 0x0000003c06001981 */ /* 0x000962000c1e1900 */
[----:B---3--:R-:W-:Y:S01]  /*220e0*/  ISETP.NE.AND P2, PT, R29, 0x1, PT ;  /* 0x000000011d00780c */ /* 0x008fe20003f45270 */
[----:B------:R-:W2:-:S12]  /*220f0*/  S2R R9, SR_TID.X ;  /* 0x0000000000097919 */ /* 0x000e980000002100 */
[----:B------:R-:W3:Y:S08]  /*22100*/  @P2 LDC R20, c[0x0][0xbec] ;  /* 0x0002fb00ff142b82 */ /* 0x000ef00000000800 */
[----:B------:R-:W0:Y:S01]  /*22110*/  @P2 LDC R31, c[0x0][0xbf0] ;  /* 0x0002fc00ff1f2b82 */ /* 0x000e220000000800 */
[----:B--2---:R-:W-:-:S05]  /*22120*/  VIADD R8, R9, 0xffffff80 ;  /* 0xffffff8009087836 */ /* 0x004fca0000000000 */
[----:B------:R-:W-:Y:S02]  /*22130*/  ISETP.GE.AND P3, PT, R8, 0x80, PT ;  /* 0x000000800800780c */ /* 0x000fe40003f66270 */
[----:B------:R-:W-:Y:S01]  /*22140*/  SHF.R.S32.HI R8, RZ, 0x1f, R219 ;  /* 0x0000001fff087819 */ /* 0x000fe200000114db */
[----:B----4-:R-:W-:Y:S10]  /*22150*/  @P1 BRA `(.L_x_5398) ;  /* 0x0000000000101947 */ /* 0x010ff40003800000 */
[----:B------:R-:W-:Y:S05]  /*22160*/  @!P0 BRA `(.L_x_5398) ;  /* 0x00000000000c8947 */ /* 0x000fea0003800000 */
[----:B------:R-:W2:Y:S04]  /*22170*/  LDG.E R7, desc[UR60][R4.64] ;  /* 0x0000003c04077981 */ /* 0x000ea8000c1e1900 */
[----:B-----5:R-:W2:Y:S02]  /*22180*/  LDG.E R0, desc[UR60][R4.64+0x4] ;  /* 0x0000043c04007981 */ /* 0x020ea4000c1e1900 */
[----:B--2---:R-:W-:-:S07]  /*22190*/  IMAD.IADD R0, R0, 0x1, -R7 ;  /* 0x0000000100007824 */ /* 0x004fce00078e0a07 */
.L_x_5398:
[----:B------:R-:W-:Y:S01]  /*221a0*/  BSSY B1, `(.L_x_5399) ;  /* 0x000002c000017945 */ /* 0x000fe20003800000 */
[----:B------:R-:W-:Y:S02]  /*221b0*/  SHF.R.S32.HI R12, RZ, 0x1f, R218 ;  /* 0x0000001fff0c7819 */ /* 0x000fe400000114da */
[----:B------:R-:W-:Y:S02]  /*221c0*/  SEL R13, R219, RZ, !P0 ;  /* 0x000000ffdb0d7207 */ /* 0x000fe40004000000 */
[----:B------:R-:W-:Y:S02]  /*221d0*/  SEL R14, R8, RZ, !P0 ;  /* 0x000000ff080e7207 */ /* 0x000fe40004000000 */
[----:B-----5:R-:W-:Y:S01]  /*221e0*/  SHF.R.S32.HI R10, RZ, 0x1f, R3 ;  /* 0x0000001fff0a7819 */ /* 0x020fe20000011403 */
[----:B------:R-:W-:Y:S06]  /*221f0*/  @P3 BRA `(.L_x_5400) ;  /* 0x0000000000983947 */ /* 0x000fec0003800000 */
[----:B------:R-:W2:Y:S01]  /*22200*/  LDC R11, c[0x0][0xbe8] ;  /* 0x0002fa00ff0b7b82 */ /* 0x000ea20000000800 */
[----:B------:R-:W-:Y:S01]  /*22210*/  IADD3 R8, R208, -0x80, R9 ;  /* 0xffffff80d0087810 */ /* 0x000fe20007ffe009 */
[----:B--2---:R-:W-:-:S05]  /*22220*/  IMAD R4, R0, R11, RZ ;  /* 0x0000000b00047224 */ /* 0x004fca00078e02ff */
        /* <DEDUP_REMOVED lines=35> */
.L_x_5400:
[----:B------:R-:W-:Y:S05]  /*22460*/  BSYNC B1 ;  /* 0x0000000000017941 */ /* 0x000fea0003800000 */
.L_x_5399:
[----:B------:R-:W-:Y:S01]  /*22470*/  ULDC.64 UR4, c[0x0][0xaa0] ;  /* 0x0002a80000047ab9 */ /* 0x000fe20000000a00 */
[----:B------:R-:W-:Y:S01]  /*22480*/  BSSY B1, `(.L_x_5401) ;  /* 0x000003f000017945 */ /* 0x000fe20003800000 */
[----:B------:R-:W-:Y:S01]  /*22490*/  IMAD R4, R10, UR4, RZ ;  /* 0x000000040a047c24 */ /* 0x000fe2000f8e02ff */
[----:B------:R-:W-:Y:S02]  /*224a0*/  SHF.R.S32.HI R15, RZ, 0x1f, R216 ;  /* 0x0000001fff0f7819 */ /* 0x000fe400000114d8 */
[----:B------:R-:W-:Y:S01]  /*224b0*/  SHF.R.S32.HI R21, RZ, 0x1f, R215 ;  /* 0x0000001fff157819 */ /* 0x000fe200000114d7 */
[C---:B--2---:R-:W-:Y:S01]  /*224c0*/  IMAD R7, R3.reuse, UR5, R4 ;  /* 0x0000000503077c24 */ /* 0x044fe2000f8e0204 */
[----:B-1----:R-:W-:Y:S01]  /*224d0*/  SHF.R.S32.HI R24, RZ, 0x1f, R213 ;  /* 0x0000001fff187819 */ /* 0x002fe200000114d5 */
[----:B------:R-:W-:Y:S01]  /*224e0*/  IMAD.WIDE.U32 R4, R3, UR4, RZ ;  /* 0x0000000403047c25 */ /* 0x000fe2000f8e00ff */
[----:B------:R-:W-:Y:S01]  /*224f0*/  LEA R3, R217, R223, 0x5 ;  /* 0x000000dfd9037211 */ /* 0x000fe200078e28ff */
[----:B------:R-:W-:-:S02]  /*22500*/  ULDC.64 UR4, c[0x0][0xae8] ;  /* 0x0002ba0000047ab9 */ /* 0x000fc40000000a00 */
[----:B------:R-:W-:Y:S02]  /*22510*/  IMAD.IADD R5, R5, 0x1, R7 ;  /* 0x0000000105057824 */ /* 0x000fe400078e0207 */
[----:B------:R-:W-:Y:S02]  /*22520*/  IMAD.IADD R9, R208, 0x1, R3 ;  /* 0x00000001d0097824 */ /* 0x000fe400078e0203 */
[----:B------:R-:W-:Y:S02]  /*22530*/  IMAD R7, R12, UR4, RZ ;  /* 0x000000040c077c24 */ /* 0x000fe4000f8e02ff */
[----:B---3--:R-:W-:-:S04]  /*22540*/  @P2 IMAD.HI.U32 R6, R9, R20, RZ ;  /* 0x0000001409062227 */ /* 0x008fc800078e00ff */
[C---:B------:R-:W-:Y:S02]  /*22550*/  IMAD R7, R218.reuse, UR5, R7 ;  /* 0x00000005da077c24 */ /* 0x040fe4000f8e0207 */
[----:B------:R-:W-:Y:S01]  /*22560*/  IMAD.WIDE.U32 R4, R218, UR4, R4 ;  /* 0x00000004da047c25 */ /* 0x000fe2000f8e0004 */
[----:B------:R-:W-:-:S03]  /*22570*/  ULDC.64 UR4, c[0x0][0xaf0] ;  /* 0x0002bc0000047ab9 */ /* 0x000fc60000000a00 */
[----:B------:R-:W-:Y:S01]  /*22580*/  IMAD.MOV.U32 R3, RZ, RZ, R9 ;  /* 0x000000ffff037224 */ /* 0x000fe200078e0009 */
[----:B0-----:R-:W-:Y:S01]  /*22590*/  @P2 SHF.R.U32.HI R3, RZ, R31, R6 ;  /* 0x0000001fff032219 */ /* 0x001fe20000011606 */
        /* <DEDUP_REMOVED lines=25> */
[-C--:B------:R-:W-:Y:S02]  /*22730*/  ISETP.GE.AND P1, PT, R0, R29.reuse, PT ;  /* 0x0000001d0000720c */ /* 0x080fe40003f26270 */
[----:B------:R-:W-:Y:S02]  /*22740*/  IADD3 R0, R208, 0x40, RZ ;  /* 0x00000040d0007810 */ /* 0x000fe40007ffe0ff */
[----:B------:R-:W-:Y:S02]  /*22750*/  LEA.HI.X R3, R4, UR5, R3, 0x1, P3 ;  /* 0x0000000504037c11 */ /* 0x000fe400098f0c03 */
[----:B------:R-:W-:Y:S01]  /*22760*/  ISETP.GE.AND P0, PT, R0, R29, PT ;  /* 0x0000001d0000720c */ /* 0x000fe20003f06270 */
[----:B------:R0:W1:Y:S04]  /*22770*/  SHFL.IDX PT, R4, R6, RZ, 0x181f ;  /* 0x00181fff06047589 */ /* 0x00006800000e0000 */
[----:B------:R0:W2:Y:S01]  /*22780*/  SHFL.IDX PT, R0, R3, RZ, 0x181f ;  /* 0x00181fff03007589 */ /* 0x0000a200000e0000 */
[----:B------:R-:W-:Y:S07]  /*22790*/  @P2 BRA `(.L_x_5402) ;  /* 0x0000000000342947 */ /* 0x000fee0003800000 */
[----:B------:R-:W-:Y:S02]  /*227a0*/  ULDC UR4, c[0x0][0xac8] ;  /* 0x0002b20000047ab9 */ /* 0x000fe40000000800 */
        /* <DEDUP_REMOVED lines=12> */
.L_x_5402:
[----:B------:R-:W-:Y:S05]  /*22870*/  BSYNC B1 ;  /* 0x0000000000017941 */ /* 0x000fea0003800000 */
.L_x_5401:
[----:B--2---:R2:W4:Y:S01]  /*22880*/  SHFL.IDX PT, R0, R3, 0x1, 0x181f ;  /* 0x00381f0003007f89 */ /* 0x00452200000e0000 */
[----:B------:R-:W-:Y:S03]  /*22890*/  BSSY B1, `(.L_x_5403) ;  /* 0x0000010000017945 */ /* 0x000fe60003800000 */
[----:B-1-3--:R2:W1:Y:S01]  /*228a0*/  SHFL.IDX PT, R4, R6, 0x1, 0x181f ;  /* 0x00381f0006047f89 */ /* 0x00a46200000e0000 */
[----:B------:R-:W-:Y:S05]  /*228b0*/  @P1 BRA `(.L_x_5404) ;  /* 0x0000000000341947 */ /* 0x000fea0003800000 */
[----:B------:R-:W-:Y:S02]  /*228c0*/  ULDC UR4, c[0x0][0xac8] ;  /* 0x0002b20000047ab9 */ /* 0x000fe40000000800 */
        /* <DEDUP_REMOVED lines=12> */
.L_x_5404:
[----:B------:R-:W-:Y:S05]  /*22990*/  BSYNC B1 ;  /* 0x0000000000017941 */ /* 0x000fea0003800000 */
.L_x_5403:
[----:B----4-:R4:W0:Y:S01]  /*229a0*/  SHFL.IDX PT, R0, R3, 0x2, 0x181f ;  /* 0x00581f0003007f89 */ /* 0x01082200000e0000 */
        /* <DEDUP_REMOVED lines=16> */
.L_x_5406:
[----:B------:R-:W-:Y:S05]  /*22ab0*/  BSYNC B1 ;  /* 0x0000000000017941 */ /* 0x000fea0003800000 */
.L_x_5405:
[----:B0-----:R-:W-:Y:S01]  /*22ac0*/  VIADD R0, R208, 0x60 ;  /* 0x00000060d0007836 */ /* 0x001fe20000000000 */
[----:B---3--:R0:W3:Y:S04]  /*22ad0*/  SHFL.IDX PT, R8, R3, 0x3, 0x181f ;  /* 0x00781f0003087f89 */ /* 0x0080e800000e0000 */
[----:B------:R-:W-:Y:S01]  /*22ae0*/  ISETP.GE.AND P0, PT, R0, R29, PT ;  /* 0x0000001d0000720c */ /* 0x000fe20003f06270 */
[----:B-1----:R0:W1:-:S12]  /*22af0*/  SHFL.IDX PT, R4, R6, 0x3, 0x181f ;  /* 0x00781f0006047f89 */ /* 0x00205800000e0000 */
[----:B0-----:R-:W-:Y:S05]  /*22b00*/  @P0 BRA `(.L_x_5397) ;  /* 0x0000000000340947 */ /* 0x001fea0003800000 */
[----:B------:R-:W-:Y:S02]  /*22b10*/  ULDC UR4, c[0x0][0xac8] ;  /* 0x0002b20000047ab9 */ /* 0x000fe40000000800 */
        /* <DEDUP_REMOVED lines=12> */
.L_x_5397:
[----:B------:R-:W-:Y:S05]  /*22be0*/  BSYNC B0 ;  /* 0x0000000000007941 */ /* 0x000fea0003800000 */
.L_x_5388:
[----:B------:R-:W-:Y:S02]  /*22bf0*/  ULDC UR4, c[0x0][0xc3c] ;  /* 0x00030f0000047ab9 */ /* 0x000fe40000000800 */
[----:B------:R-:W-:-:S13]  /*22c00*/  ISETP.GE.AND P0, PT, R27, UR4, PT ;  /* 0x000000041b007c0c */ /* 0x000fda000bf06270 */
[----:B------:R-:W-:Y:S05]  /*22c10*/  @!P0 BRA `(.L_x_5407) ;  /* 0xfffffde400b88947 */ /* 0x000fea000383ffff */
[----:B------:R-:W-:Y:S05]  /*22c20*/  BRA `(.L_x_5120) ;  /* 0x0000008800247947 */ /* 0x000fea0003800000 */
.L_x_5118:
[----:B------:R-:W-:-:S08]  /*22c30*/  NOP ;  /* 0x0000000000007918 */ /* 0x000fd00000000000 */
[----:B0-----:R-:W0:-:S00]  /*22c40*/  USETMAXREG.DEALLOC.CTAPOOL 0x18 ;  /* 0x00000018000079c8 */ /* 0x001e0000080e0500 */
[----:B0-----:R-:W2:Y:S01]  /*22c50*/  LDL.LU R2, [R1] ;  /* 0x0000000001027983 */ /* 0x001ea20000300800 */
[----:B------:R-:W-:Y:S01]  /*22c60*/  LOP3.LUT R0, R0, 0x3, RZ, 0xc0, !PT ;  /* 0x0000000300007812 */ /* 0x000fe200078ec0ff */
[----:B------:R-:W-:-:S05]  /*22c70*/  IMAD.MOV.U32 R6, RZ, RZ, RZ ;  /* 0x000000ffff067224 */ /* 0x000fca00078e00ff */
[----:B------:R-:W0:Y:S02]  /*22c80*/  SHFL.IDX PT, R0, R0, RZ, 0x1f ;  /* 0x00001fff00007589 */ /* 0x000e2400000e0000 */
[----:B0-----:R-:W-:Y:S02]  /*22c90*/  ISETP.NE.AND P0, PT, R0, RZ, PT ;  /* 0x000000ff0000720c */ /* 0x001fe40003f05270 */
[----:B--2---:R-:W-:-:S11]  /*22ca0*/  LOP3.LUT R2, R2, 0xffffffef, RZ, 0xc0, !PT ;  /* 0xffffffef02027812 */ /* 0x004fd600078ec0ff */
[----:B------:R-:W-:-:S05]  /*22cb0*/  @P0 LOP3.LUT R2, R2, 0x10, RZ, 0xfc, !PT ;  /* 0x0000001002020812 */ /* 0x000fca00078efcff */
[----:B------:R0:W-:Y:S01]  /*22cc0*/  STL [R1], R2 ;  /* 0x0000000201007387 */ /* 0x0001e20000100800 */
        /* <DEDUP_REMOVED lines=8> */
.L_x_5408:
        /* <DEDUP_REMOVED lines=33> */
[----:B-1----:R-:W-:Y:S02]  /*22f60*/  ISETP.GT.AND P6, PT, R7, UR6, PT ;  /* 0x0000000607007c0c */ /* 0x002fe4000bfc4270 */
[----:B------:R-:W-:-:S11]  /*22f70*/  MOV R8, R7 ;  /* 0x0000000700087202 */ /* 0x000fd60000000f00 */
[----:B------:R-:W-:Y:S05]  /*22f80*/  @P6 BRA `(.L_x_5410) ;  /* 0x00000000009c6947 */ /* 0x000fea0003800000 */
[----:B------:R-:W0:Y:S01]  /*22f90*/  LDC R5, c[0x0][0xc3c] ;  /* 0x00030f00ff057b82 */ /* 0x000e220000000800 */
[----:B------:R-:W-:Y:S01]  /*22fa0*/  IMAD.MOV.U32 R7, RZ, RZ, R8 ;  /* 0x000000ffff077224 */ /* 0x000fe200078e0008 */
[----:B------:R-:W-:Y:S01]  /*22fb0*/  UMOV UR4, URZ ;  /* 0x0000003f00047c82 */ /* 0x000fe20008000000 */
[----:B------:R-:W-:Y:S01]  /*22fc0*/  ULDC UR7, c[0x0][0xc3c] ;  /* 0x00030f0000077ab9 */ /* 0x000fe20000000800 */
[----:B------:R-:W-:-:S05]  /*22fd0*/  ULDC UR5, c[0x0][0xc38] ;  /* 0x00030e0000057ab9 */ /* 0x000fca0000000800 */
.L_x_5414:
        /* <DEDUP_REMOVED lines=12> */
.L_x_5413:
[----:B------:R-:W-:Y:S05]  /*230a0*/  BSYNC B0 ;  /* 0x0000000000007941 */ /* 0x000fea0003800000 */
.L_x_5412:
[----:B0----5:R-:W0:Y:S02]  /*230b0*/  SHFL.UP PT, R2, R6, 0x1, RZ ;  /* 0x0420000006027989 */ /* 0x021e2400000e00ff */
        /* <DEDUP_REMOVED lines=20> */
.L_x_5410:
[----:B------:R-:W-:-:S04]  /*23200*/  IMAD.IADD R8, R7, 0x1, -R8 ;  /* 0x0000000107087824 */ /* 0x000fc800078e0a08 */
        /* <DEDUP_REMOVED lines=19> */
.L_x_5415:
        /* <DEDUP_REMOVED lines=20> */
[----:B------:R-:W-:-:S05]  /*23480*/  @!P1 LOP3.LUT R8, RZ, R9, RZ, 0x33, !PT ;  /* 0x00000009ff089212 */ /* 0x000fca00078e33ff */
[----:B------:R-:W-:Y:S01]  /*23490*/  IMAD R5, R11, R8, RZ ;  /* 0x000000080b057224 */ /* 0x000fe200078e02ff */
[----:B------:R-:W-:-:S03]  /*234a0*/  IADD3 R8, -R8, RZ, RZ ;  /* 0x000000ff08087210 */ /* 0x000fc60007ffe1ff */
        /* <DEDUP_REMOVED lines=12> */
[----:B------:R-:W-:Y:S02]  /*23570*/  IMAD R9, R2, R7, RZ ;  /* 0x0000000702097224 */ /* 0x000fe400078e02ff */
[----:B------:R-:W-:-:S04]  /*23580*/  IMAD.MOV.U32 R2, RZ, RZ, RZ ;  /* 0x000000ffff027224 */ /* 0x000fc800078e00ff */
[----:B------:R-:W-:Y:S01]  /*23590*/  IMAD.HI.U32 R2, R3, R9, R2 ;  /* 0x0000000903027227 */ /* 0x000fe200078e0002 */
[----:B------:R-:W-:Y:S02]  /*235a0*/  IABS R9, R8 ;  /* 0x0000000800097213 */ /* 0x000fe40000000000 */
[----:B------:R-:W-:-:S03]  /*235b0*/  LOP3.LUT R3, R8, R11, RZ, 0x3c, !PT ;  /* 0x0000000b08037212 */ /* 0x000fc600078e3cff */
[----:B------:R-:W-:Y:S01]  /*235c0*/  IMAD.HI.U32 R2, R2, R9, RZ ;  /* 0x0000000902027227 */ /* 0x000fe200078e00ff */
[----:B------:R-:W-:-:S03]  /*235d0*/  ISETP.GE.AND P2, PT, R3, RZ, PT ;  /* 0x000000ff0300720c */ /* 0x000fc60003f46270 */
[----:B------:R-:W-:-:S05]  /*235e0*/  IMAD R10, R2, R10, R9 ;  /* 0x0000000a020a7224 */ /* 0x000fca00078e0209 */
[----:B------:R-:W-:-:S13]  /*235f0*/  ISETP.GT.U32.AND P1, PT, R7, R10, PT ;  /* 0x0000000a0700720c */ /* 0x000fda0003f24070 */
[----:B------:R-:W-:Y:S01]  /*23600*/  @!P1 IMAD.IADD R10, R10, 0x1, -R7 ;  /* 0x000000010a0a9824 */ /* 0x000fe200078e0a07 */
[----:B------:R-:W-:Y:S02]  /*23610*/  @!P1 IADD3 R2, R2, 0x1, RZ ;  /* 0x0000000102029810 */ /* 0x000fe40007ffe0ff */
[----:B------:R-:W-:Y:S02]  /*23620*/  ISETP.NE.AND P1, PT, R11, RZ, PT ;  /* 0x000000ff0b00720c */ /* 0x000fe40003f25270 */
[----:B------:R-:W-:-:S13]  /*23630*/  ISETP.GE.U32.AND P0, PT, R10, R7, PT ;  /* 0x000000070a00720c */ /* 0x000fda0003f06070 */
[----:B------:R-:W-:-:S04]  /*23640*/  @P0 VIADD R2, R2, 0x1 ;  /* 0x0000000102020836 */ /* 0x000fc80000000000 */
[----:B------:R-:W-:Y:S01]  /*23650*/  @!P2 IMAD.MOV R2, RZ, RZ, -R2 ;  /* 0x000000ffff02a224 */ /* 0x000fe200078e0a02 */
[----:B------:R-:W-:Y:S01]  /*23660*/  @!P1 LOP3.LUT R2, RZ, R11, RZ, 0x33, !PT ;  /* 0x0000000bff029212 */ /* 0x000fe200078e33ff */
[----:B------:R-:W-:-:S03]  /*23670*/  IMAD.MOV R11, RZ, RZ, -R11 ;  /* 0x000000ffff0b7224 */ /* 0x000fc600078e0a0b */
[----:B------:R-:W-:Y:S01]  /*23680*/  LOP3.LUT R17, RZ, R2, RZ, 0x33, !PT ;  /* 0x00000002ff117212 */ /* 0x000fe200078e33ff */
[----:B------:R-:W-:-:S03]  /*23690*/  IMAD R18, R2, R11, R5 ;  /* 0x0000000b02127224 */ /* 0x000fc600078e0205 */
[----:B------:R-:W-:Y:S01]  /*236a0*/  IADD3 R17, R6, R17, RZ ;  /* 0x0000001106117210 */ /* 0x000fe20007ffe0ff */
[----:B------:R-:W-:Y:S06]  /*236b0*/  BRA `(.L_x_5416) ;  /* 0x00000000000c7947 */ /* 0x000fec0003800000 */
.L_x_5411:
[----:B------:R-:W-:Y:S02]  /*236c0*/  IMAD.MOV.U32 R17, RZ, RZ, RZ ;  /* 0x000000ffff117224 */ /* 0x000fe400078e00ff */
[----:B------:R-:W-:Y:S02]  /*236d0*/  IMAD.U32 R16, RZ, RZ, UR6 ;  /* 0x00000006ff107e24 */ /* 0x000fe4000f8e00ff */
[----:B------:R-:W-:-:S07]  /*236e0*/  IMAD.MOV.U32 R18, RZ, RZ, RZ ;  /* 0x000000ffff127224 */ /* 0x000fce00078e00ff */
.L_x_5416:
[----:B------:R-:W-:-:S13]  /*236f0*/  ISETP.NE.AND P0, PT, R0, RZ, PT ;  /* 0x000000ff0000720c */ /* 0x000fda0003f05270 */
[----:B------:R-:W1:Y:S01]  /*23700*/  @!P0 S2R R3, SR_CgaCtaId ;  /* 0x0000000000038919 */ /* 0x000e620000008800 */
[----:B------:R-:W-:-:S04]  /*23710*/  @!P0 MOV R0, 0x400 ;  /* 0x0000040000008802 */ /* 0x000fc80000000f00 */
[----:B-1----:R-:W-:-:S05]  /*23720*/  @!P0 LEA R0, R3, R0, 0x18 ;  /* 0x0000000003008211 */ /* 0x002fca00078ec0ff */
[----:B------:R1:W-:Y:S01]  /*23730*/  @!P0 STS.128 [R0+0x308d0], R16 ;  /* 0x0308d01000008388 */ /* 0x0003e20000000c00 */
[----:B------:R-:W-:Y:S06]  /*23740*/  BAR.ARV 0x5, 0x180 ;  /* 0x0146000000007b1d */ /* 0x000fec0000002000 */
.L_x_5409:
[----:B-1----:R-:W-:Y:S01]  /*23750*/  IMAD.MOV.U32 R0, RZ, RZ, 0x1 ;  /* 0x00000001ff007424 */ /* 0x002fe200078e00ff */
[----:B------:R1:W-:Y:S01]  /*23760*/  STL [R1+0x8], RZ ;  /* 0x000008ff01007387 */ /* 0x0003e20000100800 */
[----:B------:R-:W-:Y:S02]  /*23770*/  ULDC UR4, c[0x0][0xc3c] ;  /* 0x00030f0000047ab9 */ /* 0x000fe40000000800 */
[----:B--2---:R-:W-:Y:S01]  /*23780*/  ISETP.GE.AND P0, PT, R19, UR4, PT ;  /* 0x0000000413007c0c */ /* 0x004fe2000bf06270 */
[----:B------:R1:W-:Y:S04]  /*23790*/  STL [R1+0x14], R0 ;  /* 0x0000140001007387 */ /* 0x0003e80000100800 */
[----:B------:R1:W-:Y:S08]  /*237a0*/  STL [R1+0x48], RZ ;  /* 0x000048ff01007387 */ /* 0x0003f00000100800 */
[----:B-1----:R-:W-:Y:S05]  /*237b0*/  @P0 BRA `(.L_x_5417) ;  /* 0x0000007800500947 */ /* 0x002fea0003800000 */
[----:B------:R-:W2:Y:S04]  /*237c0*/  LDL R0, [R1+0x5c] ;  /* 0x00005c0001007983 */ /* 0x000ea80000100800 */
[----:B------:R-:W3:Y:S01]  /*237d0*/  LDL.LU R5, [R1] ;  /* 0x0000000001057983 */ /* 0x000ee20000300800 */
        /* <DEDUP_REMOVED lines=10> */
[----:B--2---:R-:W-:-:S02]  /*23880*/  R2UR UR6, R0 ;  /* 0x00000000000672ca */ /* 0x004fc400000e0000 */
[----:B------:R-:W-:Y:S02]  /*23890*/  SHF.L.U32 R0, R4, 0x3, RZ ;  /* 0x0000000304007819 */ /* 0x000fe400000006ff */
[----:B---3--:R-:W-:Y:S02]  /*238a0*/  LOP3.LUT R5, R5, 0xfffffffd, RZ, 0xc0, !PT ;  /* 0xfffffffd05057812 */ /* 0x008fe400078ec0ff */
[----:B------:R-:W-:Y:S02]  /*238b0*/  LOP3.LUT R3, R0, 0x1f8, RZ, 0xc0, !PT ;  /* 0x000001f800037812 */ /* 0x000fe400078ec0ff */
[----:B------:R-:W-:Y:S02]  /*238c0*/  @P1 LOP3.LUT R5, R5, 0x2, RZ, 0xfc, !PT ;  /* 0x0000000205051812 */ /* 0x000fe400078efcff */
[----:B------:R-:W-:Y:S02]  /*238d0*/  LOP3.LUT R3, R3, 0x38, R4, 0x78, !PT ;  /* 0x0000003803037812 */ /* 0x000fe400078e7804 */
[----:B------:R-:W-:Y:S01]  /*238e0*/  LOP3.LUT R5, R5, 0xfffffffe, RZ, 0xc0, !PT ;  /* 0xfffffffe05057812 */ /* 0x000fe200078ec0ff */
[----:B------:R-:W-:Y:S01]  /*238f0*/  ULOP3.LUT UR38, UR6, 0x2, URZ, 0xfc, !UPT ;  /* 0x0000000206267892 */ /* 0x000fe2000f8efc3f */
[----:B------:R-:W-:-:S02]  /*23900*/  LOP3.LUT R2, R3, 0x200, R2, 0xf8, !PT ;  /* 0x0000020003027812 */ /* 0x000fc400078ef802 */
[C---:B------:R-:W-:Y:S01]  /*23910*/  LOP3.LUT P0, R3, R4.reuse, 0x1f, RZ, 0xc0, !PT ;  /* 0x0000001f04037812 */ /* 0x040fe2000780c0ff */
[----:B------:R-:W-:Y:S01]  /*23920*/  IMAD.SHL.U32 R4, R4, 0x10, RZ ;  /* 0x0000001004047824 */ /* 0x000fe200078e00ff */
[----:B------:R-:W-:-:S03]  /*23930*/  LOP3.LUT R0, R0, 0x38, RZ, 0xc0, !PT ;  /* 0x0000003800007812 */ /* 0x000fc600078ec0ff */
[----:B------:R0:W-:Y:S01]  /*23940*/  STL [R1+0x28], R3 ;  /* 0x0000280301007387 */ /* 0x0001e20000100800 */
[----:B------:R-:W-:-:S07]  /*23950*/  LOP3.LUT R4, R6, 0x70, R4, 0xf8, !PT ;  /* 0x0000007006047812 */ /* 0x000fce00078ef804 */
[----:B------:R-:W-:Y:S02]  /*23960*/  @P0 LOP3.LUT R5, R5, 0x1, RZ, 0xfc, !PT ;  /* 0x0000000105050812 */ /* 0x000fe400078efcff */
[----:B------:R-:W-:Y:S01]  /*23970*/  ISETP.NE.OR P0, PT, R7, RZ, !P0 ;  /* 0x000000ff0700720c */ /* 0x000fe20004705670 */
[----:B0-----:R-:W-:Y:S01]  /*23980*/  IMAD.U32 R3, RZ, RZ, UR4 ;  /* 0x00000004ff037e24 */ /* 0x001fe2000f8e00ff */
[----:B------:R-:W-:-:S03]  /*23990*/  LOP3.LUT R5, R5, 0xfffffff7, RZ, 0xc0, !PT ;  /* 0xfffffff705057812 */ /* 0x000fc600078ec0ff */
[----:B------:R-:W-:Y:S01]  /*239a0*/  IMAD R2, R2, 0x2, R3 ;  /* 0x0000000202027824 */ /* 0x000fe200078e0203 */
[----:B------:R0:W-:Y:S04]  /*239b0*/  STL [R1+0x4], R3 ;  /* 0x0000040301007387 */ /* 0x0001e80000100800 */
[----:B------:R1:W-:Y:S03]  /*239c0*/  STL [R1+0x2c], R2 ;  /* 0x00002c0201007387 */ /* 0x0003e60000100800 */
[----:B------:R-:W-:Y:S01]  /*239d0*/  @P0 LOP3.LUT R5, R5, 0x8, RZ, 0xfc, !PT ;  /* 0x0000000805050812 */ /* 0x000fe200078efcff */
[----:B------:R-:W-:Y:S01]  /*239e0*/  STL [R1+0x48], RZ ;  /* 0x000048ff01007387 */ /* 0x000fe20000100800 */
[----:B0-----:R-:W-:-:S03]  /*239f0*/  IMAD.MOV.U32 R3, RZ, RZ, 0x1 ;  /* 0x00000001ff037424 */ /* 0x001fc600078e00ff */
[----:B------:R-:W-:Y:S01]  /*23a00*/  STL [R1], R5 ;  /* 0x0000000501007387 */ /* 0x000fe20000100800 */
[----:B-1----:R-:W-:-:S05]  /*23a10*/  MOV R2, 0x1 ;  /* 0x0000000100027802 */ /* 0x002fca0000000f00 */
[----:B------:R0:W-:Y:S04]  /*23a20*/  STL [R1+0x20], R2 ;  /* 0x0000200201007387 */ /* 0x0001e80000100800 */
[----:B------:R1:W-:Y:S04]  /*23a30*/  STL [R1+0x1c], RZ ;  /* 0x00001cff01007387 */ /* 0x0003e80000100800 */
[----:B------:R1:W-:Y:S01]  /*23a40*/  STL [R1+0x8], RZ ;  /* 0x000008ff01007387 */ /* 0x0003e20000100800 */
[----:B0-----:R-:W-:-:S03]  /*23a50*/  LOP3.LUT R2, R0, 0x40, RZ, 0xfc, !PT ;  /* 0x0000004000027812 */ /* 0x001fc600078efcff */
[----:B------:R1:W-:Y:S01]  /*23a60*/  STL [R1+0x14], R3 ;  /* 0x0000140301007387 */ /* 0x0003e20000100800 */
[----:B------:R-:W-:-:S07]  /*23a70*/  LOP3.LUT R0, R0, 0x80, RZ, 0xfc, !PT ;  /* 0x0000008000007812 */ /* 0x000fce00078efcff */
.L_x_5583:
[----:B0-----:R-:W0:Y:S01]  /*23a80*/  LDC.64 R12, c[0x0][0xa00] ;  /* 0x00028000ff0c7b82 */ /* 0x001e220000000a00 */
[----:B------:R-:W-:Y:S05]  /*23a90*/  YIELD ;  /* 0x0000000000007946 */ /* 0x000fea0003800000 */
[----:B------:R-:W-:Y:S01]  /*23aa0*/  ULDC.64 UR4, c[0x0][0xa28] ;  /* 0x00028a0000047ab9 */ /* 0x000fe20000000a00 */
[----:B------:R-:W-:Y:S02]  /*23ab0*/  CS2R R6, SRZ ;  /* 0x0000000000067805 */ /* 0x000fe4000001ff00 */
[----:B------:R-:W-:Y:S01]  /*23ac0*/  ISETP.NE.U32.AND P0, PT, RZ, UR4, PT ;  /* 0x00000004ff007c0c */ /* 0x000fe2000bf05070 */
[----:B------:R-:W-:Y:S01]  /*23ad0*/  ULDC.64 UR8, c[0x0][0xa18] ;  /* 0x0002860000087ab9 */ /* 0x000fe20000000a00 */
[----:B------:R-:W2:Y:S01]  /*23ae0*/  LDC.64 R4, c[0x0][0xa08] ;  /* 0x00028200ff047b82 */ /* 0x000ea20000000a00 */
[----:B------:R-:W-:Y:S01]  /*23af0*/  ULDC.64 UR6, c[0x0][0xa08] ;  /* 0x0002820000067ab9 */ /* 0x000fe20000000a00 */
[----:B------:R-:W-:Y:S01]  /*23b00*/  ISETP.NE.AND.EX P0, PT, RZ, UR5, PT, P0 ;  /* 0x00000005ff007c0c */ /* 0x000fe2000bf05300 */
[----:B------:R-:W-:-:S02]  /*23b10*/  ULDC.64 UR4, c[0x0][0xa00] ;  /* 0x0002800000047ab9 */ /* 0x000fc40000000a00 */
[----:B------:R-:W-:-:S04]  /*23b20*/  ISETP.NE.U32.AND P1, PT, RZ, UR4, PT ;  /* 0x00000004ff007c0c */ /* 0x000fc8000bf25070 */
[----:B------:R-:W-:Y:S01]  /*23b30*/  ISETP.NE.AND.EX P1, PT, RZ, UR5, PT, P1 ;  /* 0x00000005ff007c0c */ /* 0x000fe2000bf25310 */
[----:B------:R-:W-:Y:S01]  /*23b40*/  ULDC.64 UR4, c[0x0][0xa10] ;  /* 0x0002840000047ab9 */ /* 0x000fe20000000a00 */
[----:B0-----:R-:W-:-:S04]  /*23b50*/  IMAD.WIDE R12, R19, 0x4, R12 ;  /* 0x00000004130c7825 */ /* 0x001fc800078e020c */
[----:B-1----:R-:W0:Y:S07]  /*23b60*/  @P0 LDC.64 R2, c[0x0][0xa28] ;  /* 0x00028a00ff020b82 */ /* 0x002e2e0000000a00 */
[----:B------:R-:W3:Y:S01]  /*23b70*/  @P1 LDG.E R7, desc[UR60][R12.64] ;  /* 0x0000003c0c071981 */ /* 0x000ee2000c1e1900 */
[----:B------:R-:W-:-:S04]  /*23b80*/  ISETP.NE.U32.AND P3, PT, RZ, UR8, PT ;  /* 0x00000008ff007c0c */ /* 0x000fc8000bf65070 */
[----:B------:R-:W-:Y:S01]  /*23b90*/  ISETP.NE.AND.EX P3, PT, RZ, UR9, PT, P3 ;  /* 0x00000009ff007c0c */ /* 0x000fe2000bf65330 */
[----:B0-----:R-:W-:-:S12]  /*23ba0*/  @P0 IMAD.WIDE R2, R19, 0x4, R2 ;  /* 0x0000000413020825 */ /* 0x001fd800078e0202 */
[----:B------:R-:W0:Y:S01]  /*23bb0*/  @P3 LDC.64 R10, c[0x0][0xa18] ;  /* 0x00028600ff0a3b82 */ /* 0x000e220000000a00 */
[----:B-----5:R1:W5:Y:S01]  /*23bc0*/  @P0 LDG.E R6, desc[UR60][R2.64] ;  /* 0x0000003c02060981 */ /* 0x020362000c1e1900 */
[----:B------:R-:W-:Y:S01]  /*23bd0*/  ISETP.NE.U32.AND P2, PT, RZ, UR6, PT ;  /* 0x00000006ff007c0c */ /* 0x000fe2000bf45070 */
[----:B------:R-:W-:Y:S01]  /*23be0*/  IMAD.MOV.U32 R8, RZ, RZ, RZ ;  /* 0x000000ffff087224 */ /* 0x000fe200078e00ff */
[----:B------:R-:W-:Y:S01]  /*23bf0*/  ISETP.NE.U32.AND P0, PT, RZ, UR4, PT ;  /* 0x00000004ff007c0c */ /* 0x000fe2000bf05070 */
[----:B------:R-:W-:Y:S02]  /*23c00*/  IMAD.MOV.U32 R0, RZ, RZ, RZ ;  /* 0x000000ffff007224 */ /* 0x000fe400078e00ff */
[----:B--2---:R-:W-:Y:S01]  /*23c10*/  IMAD.WIDE R4, R19, 0x4, R4 ;  /* 0x0000000413047825 */ /* 0x004fe200078e0204 */
[----:B-1----:R-:W1:Y:S01]  /*23c20*/  LDC.64 R2, c[0x0][0xa10] ;  /* 0x00028400ff027b82 */ /* 0x002e620000000a00 */
[----:B------:R-:W-:Y:S01]  /*23c30*/  ULDC UR4, c[0x0][0x288] ;  /* 0x0000a20000047ab9 */ /* 0x000fe20000000800 */
[----:B------:R-:W-:-:S02]  /*23c40*/  ISETP.NE.AND.EX P2, PT, RZ, UR7, PT, P2 ;  /* 0x00000007ff007c0c */ /* 0x000fc4000bf45320 */
[----:B------:R-:W-:Y:S01]  /*23c50*/  ISETP.NE.AND.EX P0, PT, RZ, UR5, PT, P0 ;  /* 0x00000005ff007c0c */ /* 0x000fe2000bf05300 */
[----:B0-----:R-:W-:-:S10]  /*23c60*/  @P3 IMAD.WIDE R10, R19, 0x4, R10 ;  /* 0x00000004130a3825 */ /* 0x001fd400078e020a */
[----:B------:R-:W5:Y:S01]  /*23c70*/  @P2 LDG.E R8, desc[UR60][R4.64] ;  /* 0x0000003c04082981 */ /* 0x000f62000c1e1900 */
[----:B-1----:R-:W-:-:S05]  /*23c80*/  IMAD.WIDE R2, R19, 0x4, R2 ;  /* 0x0000000413027825 */ /* 0x002fca00078e0202 */
[----:B------:R-:W5:Y:S04]  /*23c90*/  @P0 LDG.E R0, desc[UR60][R2.64] ;  /* 0x0000003c02000981 */ /* 0x000f68000c1e1900 */
[----:B---3--:R0:W-:Y:S02]  /*23ca0*/  STL [R1+0x40], R7 ;  /* 0x0000400701007387 */ /* 0x0081e40000100800 */
        /* <DEDUP_REMOVED lines=12> */
[----:B------:R-:W-:Y:S01]  /*23d70*/  MOV R11, R7 ;  /* 0x00000007000b7202 */ /* 0x000fe20000000f00 */
[----:B0-----:R-:W-:Y:S01]  /*23d80*/  IMAD.U32 R7, RZ, RZ, UR4 ;  /* 0x00000004ff077e24 */ /* 0x001fe2000f8e00ff */
[----:B------:R-:W-:Y:S06]  /*23d90*/  @P3 BRA `(.L_x_5418) ;  /* 0x0000000000143947 */ /* 0x000fec0003800000 */
[----:B------:R-:W-:Y:S05]  /*23da0*/  @!P1 BRA `(.L_x_5418) ;  /* 0x0000000000109947 */ /* 0x000fea0003800000 */
[----:B------:R-:W2:Y:S04]  /*23db0*/  LDG.E R9, desc[UR60][R12.64] ;  /* 0x0000003c0c097981 */ /* 0x000ea8000c1e1900 */
[----:B------:R-:W2:Y:S02]  /*23dc0*/  LDG.E R12, desc[UR60][R12.64+0x4] ;  /* 0x0000043c0c0c7981 */ /* 0x000ea4000c1e1900 */
[----:B--2---:R-:W-:-:S05]  /*23dd0*/  IMAD.IADD R11, R12, 0x1, -R9 ;  /* 0x000000010c0b7824 */ /* 0x004fca00078e0a09 */
[----:B------:R0:W-:Y:S02]  /*23de0*/  STL [R1+0x3c], R11 ;  /* 0x00003c0b01007387 */ /* 0x0001e40000100800 */
.L_x_5418:
[----:B-----5:R-:W-:Y:S01]  /*23df0*/  IMAD.IADD R8, R8, 0x1, R6 ;  /* 0x0000000108087824 */ /* 0x020fe200078e0206 */
[----:B------:R-:W-:Y:S02]  /*23e00*/  ULDC.64 UR4, c[0x0][0xa20] ;  /* 0x0002880000047ab9 */ /* 0x000fe40000000a00 */
[----:B------:R-:W-:Y:S02]  /*23e10*/  ISETP.NE.U32.AND P1, PT, RZ, UR4, PT ;  /* 0x00000004ff007c0c */ /* 0x000fe4000bf25070 */
[----:B------:R1:W-:Y:S02]  /*23e20*/  STL [R1+0x18], R8 ;  /* 0x0000180801007387 */ /* 0x0003e40000100800 */
[----:B------:R-:W-:-:S13]  /*23e30*/  ISETP.NE.AND.EX P1, PT, RZ, UR5, PT, P1 ;  /* 0x00000005ff007c0c */ /* 0x000fda000bf25310 */
[----:B-1----:R-:W-:Y:S05]  /*23e40*/  @!P1 BRA `(.L_x_5419) ;  /* 0x0000000000109947 */ /* 0x002fea0003800000 */
[----:B------:R-:W1:Y:S02]  /*23e50*/  LDC.64 R4, c[0x0][0xa20] ;  /* 0x00028800ff047b82 */ /* 0x000e640000000a00 */
[----:B-1----:R-:W-:-:S05]  /*23e60*/  IMAD.WIDE R4, R19, 0x4, R4 ;  /* 0x0000000413047825 */ /* 0x002fca00078e0204 */
[----:B------:R1:W5:Y:S01]  /*23e70*/  LDG.E R7, desc[UR60][R4.64] ;  /* 0x0000003c04077981 */ /* 0x000362000c1e1900 */
[----:B------:R-:W-:Y:S05]  /*23e80*/  BRA `(.L_x_5420) ;  /* 0x0000000000107947 */ /* 0x000fea0003800000 */
.L_x_5419:
[----:B------:R-:W-:Y:S05]  /*23e90*/  @!P2 BRA `(.L_x_5420) ;  /* 0x00000000000ca947 */ /* 0x000fea0003800000 */
[----:B------:R-:W2:Y:S04]  /*23ea0*/  LDG.E R7, desc[UR60][R4.64] ;  /* 0x0000003c04077981 */ /* 0x000ea8000c1e1900 */
[----:B------:R-:W2:Y:S02]  /*23eb0*/  LDG.E R4, desc[UR60][R4.64+0x4] ;  /* 0x0000043c04047981 */ /* 0x000ea4000c1e1900 */
[----:B--2---:R-:W-:-:S07]  /*23ec0*/  IADD3 R7, -R7, R4, RZ ;  /* 0x0000000407077210 */ /* 0x004fce0007ffe1ff */
.L_x_5420:
[----:B-1----:R-:W2:Y:S04]  /*23ed0*/  @P0 LDG.E R4, desc[UR60][R2.64] ;  /* 0x0000003c02040981 */ /* 0x002ea8000c1e1900 */
[----:B------:R1:W2:Y:S01]  /*23ee0*/  @P0 LDG.E R2, desc[UR60][R2.64+0x4] ;  /* 0x0000043c02020981 */ /* 0x0002a2000c1e1900 */
[----:B------:R-:W-:Y:S02]  /*23ef0*/  IMAD.SHL.U32 R12, R17, 0x80, RZ ;  /* 0x00000080110c7824 */ /* 0x000fe400078e00ff */
[----:B-----5:R-:W-:Y:S02]  /*23f00*/  IMAD.IADD R9, R7, 0x1, -R6 ;  /* 0x0000000107097824 */ /* 0x020fe400078e0a06 */
[----:B------:R-:W-:Y:S01]  /*23f10*/  VIADD R7, R12, 0x7f ;  /* 0x0000007f0c077836 */ /* 0x000fe20000000000 */
[----:B------:R3:W-:Y:S01]  /*23f20*/  STL [R1+0x34], R12 ;  /* 0x0000340c01007387 */ /* 0x0007e20000100800 */
[----:B-1----:R-:W1:Y:S02]  /*23f30*/  LDC R3, c[0x0][0x448] ;  /* 0x00011200ff037b82 */ /* 0x002e640000000800 */
[----:B-1----:R-:W-:-:S13]  /*23f40*/  ISETP.NE.AND P1, PT, R3, 0x1, PT ;  /* 0x000000010300780c */ /* 0x002fda0003f25270 */
[----:B------:R-:W1:Y:S08]  /*23f50*/  @P1 LDC R3, c[0x0][0x44c] ;  /* 0x00011300ff031b82 */ /* 0x000e700000000800 */
[----:B------:R-:W4:Y:S01]  /*23f60*/  @P1 LDC R5, c[0x0][0x450] ;  /* 0x00011400ff051b82 */ /* 0x000f220000000800 */
[----:B--2---:R-:W-:Y:S02]  /*23f70*/  @P0 IMAD.IADD R10, R2, 0x1, -R4 ;  /* 0x00000001020a0824 */ /* 0x004fe400078e0a04 */
[----:B-1----:R-:W-:-:S03]  /*23f80*/  @P1 IMAD.HI.U32 R2, R7, R3, RZ ;  /* 0x0000000307021227 */ /* 0x002fc600078e00ff */
[----:B------:R-:W-:Y:S02]  /*23f90*/  IADD3 R6, R9, R10, RZ ;  /* 0x0000000a09067210 */ /* 0x000fe40007ffe0ff */
[----:B----4-:R-:W-:Y:S02]  /*23fa0*/  @P1 SHF.R.U32.HI R7, RZ, R5, R2 ;  /* 0x00000005ff071219 */ /* 0x010fe40000011602 */
[C---:B------:R-:W-:Y:S01]  /*23fb0*/  IADD3 R17, R6.reuse, 0x1, -R11 ;  /* 0x0000000106117810 */ /* 0x040fe20007ffe80b */
[----:B------:R-:W-:-:S04]  /*23fc0*/  VIADD R2, R6, 0x5f ;  /* 0x0000005f06027836 */ /* 0x000fc80000000000 */
[----:B------:R-:W-:-:S04]  /*23fd0*/  IMAD.HI R2, R2, 0x2aaaaaab, RZ ;  /* 0x2aaaaaab02027827 */ /* 0x000fc800078e02ff */
[----:B------:R-:W-:Y:S01]  /*23fe0*/  IMAD.IADD R7, R17, 0x1, R7 ;  /* 0x0000000111077824 */ /* 0x000fe200078e0207 */
[----:B------:R-:W-:-:S04]  /*23ff0*/  SHF.R.U32.HI R21, RZ, 0x1f, R2 ;  /* 0x0000001fff157819 */ /* 0x000fc80000011602 */
[----:B------:R-:W-:Y:S02]  /*24000*/  LEA.HI.SX32 R21, R2, R21, 0x1c ;  /* 0x0000001502157211 */ /* 0x000fe400078fe2ff */
[----:B------:R-:W1:Y:S02]  /*24010*/  LDC.64 R2, c[0x0][0x9e0] ;  /* 0x00027800ff027b82 */ /* 0x000e640000000a00 */
[----:B-1----:R-:W-:Y:S01]  /*24020*/  ISETP.GE.AND P2, PT, R3, 0x1, PT ;  /* 0x000000010300780c */ /* 0x002fe20003f46270 */
[----:B------:R-:W-:-:S12]  /*24030*/  IMAD.IADD R8, R7, 0x1, R2 ;  /* 0x0000000107087824 */ /* 0x000fd800078e0202 */
[----:B---3--:R-:W-:Y:S05]  /*24040*/  @!P2 BRA `(.L_x_5421) ;  /* 0x000000000048a947 */ /* 0x008fea0003800000 */
[C---:B------:R-:W-:Y:S01]  /*24050*/  ISETP.GT.AND P3, PT, R7.reuse, RZ, PT ;  /* 0x000000ff0700720c */ /* 0x040fe20003f64270 */
[----:B------:R-:W-:Y:S01]  /*24060*/  BSSY B0, `(.L_x_5422) ;  /* 0x000000e000007945 */ /* 0x000fe20003800000 */
[----:B------:R-:W-:-:S11]  /*24070*/  VIADD R2, R7, 0xffffffff ;  /* 0xffffffff07027836 */ /* 0x000fd60000000000 */
[----:B------:R-:W-:Y:S05]  /*24080*/  @P3 BRA `(.L_x_5423) ;  /* 0x00000000001c3947 */ /* 0x000fea0003800000 */
[----:B------:R-:W-:Y:S02]  /*24090*/  ISETP.NE.AND P3, PT, R3, 0x1, PT ;  /* 0x000000010300780c */ /* 0x000fe40003f65270 */
[----:B------:R-:W-:-:S11]  /*240a0*/  IADD3 R2, -R7, RZ, RZ ;  /* 0x000000ff07027210 */ /* 0x000fd60007ffe1ff */
[----:B------:R-:W1:Y:S02]  /*240b0*/  @P3 LDC.64 R4, c[0x0][0x9e8] ;  /* 0x00027a00ff043b82 */ /* 0x000e640000000a00 */
[----:B-1----:R-:W-:-:S05]  /*240c0*/  @P3 IMAD.HI.U32 R4, R2, R4, RZ ;  /* 0x0000000402043227 */ /* 0x002fca00078e00ff */
[----:B------:R-:W-:-:S04]  /*240d0*/  @P3 SHF.R.U32.HI R2, RZ, R5, R4 ;  /* 0x00000005ff023219 */ /* 0x000fc80000011604 */
[----:B------:R-:W-:Y:S01]  /*240e0*/  LOP3.LUT R2, RZ, R2, RZ, 0x33, !PT ;  /* 0x00000002ff027212 */ /* 0x000fe200078e33ff */
[----:B------:R-:W-:Y:S06]  /*240f0*/  BRA `(.L_x_5424) ;  /* 0x0000000000107947 */ /* 0x000fec0003800000 */
.L_x_5423:
[----:B------:R-:W-:-:S13]  /*24100*/  ISETP.NE.AND P3, PT, R3, 0x1, PT ;  /* 0x000000010300780c */ /* 0x000fda0003f65270 */
[----:B------:R-:W1:Y:S02]  /*24110*/  @P3 LDC.64 R4, c[0x0][0x9e8] ;  /* 0x00027a00ff043b82 */ /* 0x000e640000000a00 */
[----:B-1----:R-:W-:-:S05]  /*24120*/  @P3 IMAD.HI.U32 R4, R2, R4, RZ ;  /* 0x0000000402043227 */ /* 0x002fca00078e00ff */
[----:B------:R-:W-:-:S07]  /*24130*/  @P3 SHF.R.U32.HI R2, RZ, R5, R4 ;  /* 0x00000005ff023219 */ /* 0x000fce0000011604 */
.L_x_5424:
[----:B------:R-:W-:Y:S05]  /*24140*/  BSYNC B0 ;  /* 0x0000000000007941 */ /* 0x000fea0003800000 */
.L_x_5422:
[----:B------:R-:W-:-:S05]  /*24150*/  IMAD R2, R2, R3, R3 ;  /* 0x0000000302027224 */ /* 0x000fca00078e0203 */
[----:B------:R-:W-:-:S07]  /*24160*/  VIMNMX R8, R8, R2, PT ;  /* 0x0000000208087248 */ /* 0x000fce0003fe0100 */
.L_x_5421:
[----:B------:R-:W1:Y:S01]  /*24170*/  @P1 LDC R4, c[0x0][0x44c] ;  /* 0x00011300ff041b82 */ /* 0x000e620000000800 */
[----:B------:R-:W-:Y:S01]  /*24180*/  IMAD.MOV.U32 R2, RZ, RZ, R12 ;  /* 0x000000ffff027224 */ /* 0x000fe200078e000c */
[----:B------:R-:W-:Y:S01]  /*24190*/  ULDC UR4, c[0x0][0x9dc] ;  /* 0x0002770000047ab9 */ /* 0x000fe20000000800 */
[----:B------:R-:W-:-:S05]  /*241a0*/  IMAD.IADD R20, R6, 0x1, -R11 ;  /* 0x0000000106147824 */ /* 0x000fca00078e0a0b */
[----:B------:R-:W2:Y:S01]  /*241b0*/  @P1 LDC R5, c[0x0][0x450] ;  /* 0x00011400ff051b82 */ /* 0x000ea20000000800 */
[----:B-1----:R-:W-:-:S05]  /*241c0*/  @P1 IMAD.HI.U32 R4, R12, R4, RZ ;  /* 0x000000040c041227 */ /* 0x002fca00078e00ff */
[----:B--2---:R-:W-:-:S05]  /*241d0*/  @P1 SHF.R.U32.HI R2, RZ, R5, R4 ;  /* 0x00000005ff021219 */ /* 0x004fca0000011604 */
        /* <DEDUP_REMOVED lines=13> */
.L_x_5427:
[----:B------:R-:W-:-:S13]  /*242b0*/  ISETP.NE.AND P1, PT, R3, 0x1, PT ;  /* 0x000000010300780c */ /* 0x000fda0003f25270 */
[----:B------:R-:W1:Y:S02]  /*242c0*/  @P1 LDC.64 R4, c[0x0][0x9e8] ;  /* 0x00027a00ff041b82 */ /* 0x000e640000000a00 */
[----:B-1----:R-:W-:-:S05]  /*242d0*/  @P1 IMAD.HI.U32 R4, R2, R4, RZ ;  /* 0x0000000402041227 */ /* 0x002fca00078e00ff */
[----:B------:R-:W-:-:S07]  /*242e0*/  @P1 SHF.R.U32.HI R2, RZ, R5, R4 ;  /* 0x00000005ff021219 */ /* 0x000fce0000011604 */
.L_x_5428:
[----:B------:R-:W-:Y:S05]  /*242f0*/  BSYNC B0 ;  /* 0x0000000000007941 */ /* 0x000fea0003800000 */
.L_x_5426:
[----:B------:R-:W-:-:S05]  /*24300*/  IMAD R2, R2, R3, RZ ;  /* 0x0000000302027224 */ /* 0x000fca00078e02ff */
[----:B------:R-:W-:-:S07]  /*24310*/  VIMNMX R6, R6, R2, !PT ;  /* 0x0000000206067248 */ /* 0x000fce0007fe0100 */
.L_x_5425:
[----:B------:R-:W-:Y:S01]  /*24320*/  IADD3 R8, R8, 0x5f, RZ ;  /* 0x0000005f08087810 */ /* 0x000fe20007ffe0ff */
[----:B------:R-:W-:Y:S01]  /*24330*/  IMAD.HI R6, R6, 0x2aaaaaab, RZ ;  /* 0x2aaaaaab06067827 */ /* 0x000fe200078e02ff */
[----:B------:R-:W-:Y:S01]  /*24340*/  BSSY B0, `(.L_x_5429) ;  /* 0x0000166000007945 */ /* 0x000fe20003800000 */
[----:B------:R-:W-:Y:S02]  /*24350*/  PLOP3.LUT P5, PT, PT, PT, PT, 0x80, 0x0 ;  /* 0x000000000000781c */ /* 0x000fe40003faf070 */
        /* <DEDUP_REMOVED lines=28> */
.L_x_5626:
[----:B--2---:R-:W-:Y:S02]  /*24520*/  ISETP.NE.AND P0, PT, R14, RZ, PT ;  /* 0x000000ff0e00720c */ /* 0x004fe40003f05270 */
[----:B------:R-:W-:-:S11]  /*24530*/  PLOP3.LUT P2, PT, PT, PT, PT, 0x8, 0x0 ;  /* 0x000000000000781c */ /* 0x000fd60003f4e170 */
[----:B------:R-:W-:Y:S05]  /*24540*/  @P0 BRA `(.L_x_5432) ;  /* 0x00000000000c0947 */ /* 0x000fea0003800000 */
[----:B------:R-:W-:-:S03]  /*24550*/  UMOV UR4, 0xffffffff ;  /* 0xffffffff00047882 */ /* 0x000fc60000000000 */
[----:B------:R-:W-:Y:S05]  /*24560*/  BRA.DIV UR4, `(.L_x_5433) ;  /* 0x0000007a04fc7947 */ /* 0x000fea000b800000 */
[----:B------:R-:W-:-:S13]  /*24570*/  ELECT P2, URZ, PT ;  /* 0x00000000003f782f */ /* 0x000fda0003840000 */
.L_x_5432:
[----:B-1----:R-:W2:Y:S04]  /*24580*/  LDL R4, [R1+0x48] ;  /* 0x0000480001047983 */ /* 0x002ea80000100800 */
[----:B------:R-:W3:Y:S01]  /*24590*/  LDL R6, [R1+0x4] ;  /* 0x0000040001067983 */ /* 0x000ee20000100800 */
[----:B------:R-:W-:Y:S01]  /*245a0*/  BSSY B1, `(.L_x_5434) ;  /* 0x0000008000017945 */ /* 0x000fe20003800000 */
[----:B--2---:R-:W-:-:S05]  /*245b0*/  VIADD R4, R4, 0x1 ;  /* 0x0000000104047836 */ /* 0x004fca0000000000 */
[----:B------:R-:W-:-:S04]  /*245c0*/  LEA.HI R5, R4, R4, RZ, 0x1 ;  /* 0x0000000404057211 */ /* 0x000fc800078f08ff */
[----:B------:R-:W-:-:S05]  /*245d0*/  LOP3.LUT R5, R5, 0xfffffffe, RZ, 0xc0, !PT ;  /* 0xfffffffe05057812 */ /* 0x000fca00078ec0ff */
[----:B------:R-:W-:-:S05]  /*245e0*/  IMAD.IADD R4, R4, 0x1, -R5 ;  /* 0x0000000104047824 */ /* 0x000fca00078e0a05 */
[----:B------:R-:W-:-:S04]  /*245f0*/  SHF.L.U32 R4, R4, 0x1f, RZ ;  /* 0x0000001f04047819 */ /* 0x000fc800000006ff */
[----:B---3--:R-:W1:Y:S02]  /*24600*/  SYNCS.PHASECHK.TRANS64.TRYWAIT P0, [R6+URZ+0x30820], R4 ;  /* 0x03082004060075a7 */ /* 0x008e64000800017f */
[----:B-1----:R-:W-:Y:S05]  /*24610*/  @!P0 BRA `(.L_x_5435) ;  /* 0x0000007800f48947 */ /* 0x002fea0003800000 */
.L_x_5629:
[----:B------:R-:W-:Y:S05]  /*24620*/  BSYNC B1 ;  /* 0x0000000000017941 */ /* 0x000fea0003800000 */
.L_x_5434:
        /* <DEDUP_REMOVED lines=8> */
[----:B------:R-:W-:Y:S02]  /*246b0*/  ISETP.NE.AND P4, PT, R5, RZ, PT ;  /* 0x000000ff0500720c */ /* 0x000fe40003f85270 */
[----:B--2---:R-:W-:Y:S02]  /*246c0*/  LEA R7, R7, R8, 0x3 ;  /* 0x0000000807077211 */ /* 0x004fe400078e18ff */
[----:B---3--:R-:W-:-:S04]  /*246d0*/  SHF.L.U32 R10, R6, 0x1f, RZ ;  /* 0x0000001f060a7819 */ /* 0x008fc800000006ff */
[----:B------:R-:W1:Y:S02]  /*246e0*/  SYNCS.PHASECHK.TRANS64.TRYWAIT P0, [R7+URZ+0x308a0], R10 ;  /* 0x0308a00a070075a7 */ /* 0x000e64000800017f */
[----:B-1----:R-:W-:Y:S05]  /*246f0*/  @!P0 BRA `(.L_x_5439) ;  /* 0x0000007800d48947 */ /* 0x002fea0003800000 */
.L_x_5630:
[----:B------:R-:W-:Y:S05]  /*24700*/  BSYNC B2 ;  /* 0x0000000000027941 */ /* 0x000fea0003800000 */
.L_x_5438:
[----:B------:R-:W-:Y:S04]  /*24710*/  BSSY B2, `(.L_x_5440) ;  /* 0x0000008000027945 */ /* 0x000fe80003800000 */
[----:B------:R-:W-:Y:S05]  /*24720*/  @P4 BRA `(.L_x_5441) ;  /* 0x0000000000184947 */ /* 0x000fea0003800000 */
[----:B------:R-:W2:Y:S02]  /*24730*/  LDL R4, [R1] ;  /* 0x0000000001047983 */ /* 0x000ea40000100800 */
[----:B--2---:R-:W-:Y:S01]  /*24740*/  LOP3.LUT P0, RZ, R4, 0x1, RZ, 0xc0, !PT ;  /* 0x0000000104ff7812 */ /* 0x004fe2000780c0ff */
[----:B------:R-:W-:-:S04]  /*24750*/  IMAD.MOV.U32 R4, RZ, RZ, 0x9000 ;  /* 0x00009000ff047424 */ /* 0x000fc800078e00ff */
[----:B------:R2:W-:Y:S08]  /*24760*/  SYNCS.ARRIVE.TRANS64 RZ, [R7+URZ+0x30890], R4 ;  /* 0x0308900407ff79a7 */ /* 0x0005f0000800003f */
[----:B------:R-:W-:Y:S05]  /*24770*/  @!P0 BRA `(.L_x_5441) ;  /* 0x0000000000048947 */ /* 0x000fea0003800000 */
[----:B------:R-:W-:Y:S01]  /*24780*/  BPT.TRAP 0x1 ;  /* 0x000000040000795c */ /* 0x000fe20000300000 */
.L_x_5441:
[----:B------:R-:W-:Y:S05]  /*24790*/  BSYNC B2 ;  /* 0x0000000000027941 */ /* 0x000fea0003800000 */
.L_x_5440:
[----:B------:R-:W3:Y:S04]  /*247a0*/  LDL R6, [R1+0x4] ;  /* 0x0000040001067983 */ /* 0x000ee80000100800 */
[----:B--2---:R-:W3:Y:S01]  /*247b0*/  LDL R4, [R1+0x1c] ;  /* 0x00001c0001047983 */ /* 0x004ee20000100800 */
        /* <DEDUP_REMOVED lines=9> */
[----:B---3--:R-:W-:-:S02]  /*24850*/  IMAD R6, R4, 0x9000, R6 ;  /* 0x0000900004067824 */ /* 0x008fc400078e0206 */
[----:B------:R-:W-:-:S03]  /*24860*/  VIADD R4, R7, 0x30890 ;  /* 0x0003089007047836 */ /* 0x000fc60000000000 */
[----:B------:R-:W-:-:S07]  /*24870*/  IADD3 R8, R6, 0x1e400, RZ ;  /* 0x0001e40006087810 */ /* 0x000fce0007ffe0ff */
.L_x_5442:
        /* <DEDUP_REMOVED lines=16> */
.L_x_5443:
        /* <DEDUP_REMOVED lines=16> */
.L_x_5444:
        /* <DEDUP_REMOVED lines=13> */
.L_x_5631:
[----:B------:R-:W-:Y:S05]  /*24b50*/  BSYNC B2 ;  /* 0x0000000000027941 */ /* 0x000fea0003800000 */
.L_x_5445:
[----:B------:R-:W-:Y:S01]  /*24b60*/  BSSY B2, `(.L_x_5447) ;  /* 0x000000a000027945 */ /* 0x000fe20003800000 */
[----:B-12---:R-:W-:Y:S01]  /*24b70*/  MOV R10, 0x0 ;  /* 0x00000000000a7802 */ /* 0x006fe20000000f00 */
[----:B0-----:R-:W-:Y:S02]  /*24b80*/  IMAD.MOV.U32 R11, RZ, RZ, 0x12f00000 ;  /* 0x12f00000ff0b7424 */ /* 0x001fe400078e00ff */
[----:B------:R-:W-:Y:S05]  /*24b90*/  @P4 BRA `(.L_x_5448) ;  /* 0x0000000000184947 */ /* 0x000fea0003800000 */
[----:B------:R-:W2:Y:S02]  /*24ba0*/  LDL R4, [R1] ;  /* 0x0000000001047983 */ /* 0x000ea40000100800 */
[----:B--2---:R-:W-:Y:S01]  /*24bb0*/  LOP3.LUT P0, RZ, R4, 0x1, RZ, 0xc0, !PT ;  /* 0x0000000104ff7812 */ /* 0x004fe2000780c0ff */
[----:B------:R-:W-:-:S04]  /*24bc0*/  IMAD.MOV.U32 R4, RZ, RZ, 0x9000 ;  /* 0x00009000ff047424 */ /* 0x000fc800078e00ff */
[----:B------:R0:W-:Y:S08]  /*24bd0*/  SYNCS.ARRIVE.TRANS64 RZ, [R7+URZ+0x308b0], R4 ;  /* 0x0308b00407ff79a7 */ /* 0x0001f0000800003f */
[----:B------:R-:W-:Y:S05]  /*24be0*/  @!P0 BRA `(.L_x_5448) ;  /* 0x0000000000048947 */ /* 0x000fea0003800000 */
[----:B------:R-:W-:Y:S01]  /*24bf0*/  BPT.TRAP 0x1 ;  /* 0x000000040000795c */ /* 0x000fe20000300000 */
.L_x_5448:
[----:B------:R-:W-:Y:S05]  /*24c00*/  BSYNC B2 ;  /* 0x0000000000027941 */ /* 0x000fea0003800000 */
.L_x_5447:
[----:B------:R-:W-:Y:S01]  /*24c10*/  R2UR UR10, R14 ;  /* 0x000000000e0a72ca */ /* 0x000fe200000e0000 */
[----:B------:R-:W-:Y:S01]  /*24c20*/  UIADD3 UR4, UP0, UR36, 0x670, URZ ;  /* 0x0000067024047890 */ /* 0x000fe2000ff1e03f */
[----:B------:R-:W-:Y:S01]  /*24c30*/  R2UR UR6, R10 ;  /* 0x000000000a0672ca */ /* 0x000fe200000e0000 */
[----:B0-----:R-:W-:Y:S01]  /*24c40*/  VIADD R7, R7, 0x308b0 ;  /* 0x000308b007077836 */ /* 0x001fe20000000000 */
[----:B------:R-:W-:Y:S01]  /*24c50*/  R2UR UR7, R11 ;  /* 0x000000000b0772ca */ /* 0x000fe200000e0000 */
[----:B------:R-:W-:Y:S01]  /*24c60*/  VIADD R4, R6, 0x400 ;  /* 0x0000040006047836 */ /* 0x000fe20000000000 */
[----:B------:R-:W-:Y:S01]  /*24c70*/  PLOP3.LUT P0, PT, PT, PT, PT, 0x80, 0x0 ;  /* 0x000000000000781c */ /* 0x000fe20003f0f070 */
[----:B------:R-:W-:-:S12]  /*24c80*/  UIADD3.X UR5, URZ, UR37, URZ, UP0, !UPT ;  /* 0x000000253f057290 */ /* 0x000fd800087fe43f */
.L_x_5449:
        /* <DEDUP_REMOVED lines=15> */
.L_x_5450:
        /* <DEDUP_REMOVED lines=15> */
.L_x_5451:
        /* <DEDUP_REMOVED lines=10> */
.L_x_5437:
[----:B------:R-:W-:Y:S05]  /*24f10*/  BSYNC B1 ;  /* 0x0000000000017941 */ /* 0x000fea0003800000 */
.L_x_5436:
[----:B-1----:R-:W2:Y:S04]  /*24f20*/  LDL.LU R4, [R1+0x1c] ;  /* 0x00001c0001047983 */ /* 0x002ea80000300800 */
[----:B------:R-:W3:Y:S01]  /*24f30*/  LDL.LU R8, [R1+0x20] ;  /* 0x0000200001087983 */ /* 0x000ee20000300800 */
[----:B------:R-:W-:Y:S01]  /*24f40*/  VIADD R9, R9, 0xfffffffe ;  /* 0xfffffffe09097836 */ /* 0x000fe20000000000 */
[----:B------:R-:W-:Y:S01]  /*24f50*/  PLOP3.LUT P5, PT, PT, PT, PT, 0x8, 0x0 ;  /* 0x000000000000781c */ /* 0x000fe20003fae170 */
[----:B--2---:R-:W-:-:S05]  /*24f60*/  VIADD R4, R4, 0x1 ;  /* 0x0000000104047836 */ /* 0x004fca0000000000 */
[----:B------:R-:W-:-:S04]  /*24f70*/  ISETP.NE.AND P0, PT, R4, 0x2, PT ;  /* 0x000000020400780c */ /* 0x000fc80003f05270 */
[----:B------:R-:W-:Y:S02]  /*24f80*/  SEL R5, RZ, 0x1, P0 ;  /* 0x00000001ff057807 */ /* 0x000fe40000000000 */
[----:B------:R-:W-:Y:S02]  /*24f90*/  SEL R4, R4, RZ, P0 ;  /* 0x000000ff04047207 */ /* 0x000fe40000000000 */
[----:B---3--:R-:W-:Y:S02]  /*24fa0*/  LOP3.LUT R8, R8, R5, RZ, 0x3c, !PT ;  /* 0x0000000508087212 */ /* 0x008fe400078e3cff */
[----:B------:R-:W-:-:S03]  /*24fb0*/  ISETP.GE.AND P0, PT, R9, R3, PT ;  /* 0x000000030900720c */ /* 0x000fc60003f06270 */
[----:B------:R1:W-:Y:S04]  /*24fc0*/  STL [R1+0x20], R8 ;  /* 0x0000200801007387 */ /* 0x0003e80000100800 */
[----:B------:R1:W-:Y:S06]  /*24fd0*/  STL [R1+0x1c], R4 ;  /* 0x00001c0401007387 */ /* 0x0003ec0000100800 */
[----:B------:R-:W-:Y:S05]  /*24fe0*/  @!P0 BRA `(.L_x_5430) ;  /* 0x00000008006c8947 */ /* 0x000fea0003800000 */
.L_x_5468:
[----:B------:R-:W-:Y:S05]  /*24ff0*/  YIELD ;  /* 0x0000000000007946 */ /* 0x000fea0003800000 */
[----:B------:R-:W-:Y:S04]  /*25000*/  BSSY B1, `(.L_x_5452) ;  /* 0x000008d000017945 */ /* 0x000fe80003800000 */
[----:B--2---:R-:W-:Y:S05]  /*25010*/  @!P2 BRA `(.L_x_5453) ;  /* 0x00000008002ca947 */ /* 0x004fea0003800000 */
        /* <DEDUP_REMOVED lines=11> */
.L_x_5632:
[----:B------:R-:W-:Y:S05]  /*250d0*/  BSYNC B2 ;  /* 0x0000000000027941 */ /* 0x000fea0003800000 */
.L_x_5454:
[----:B------:R-:W-:Y:S04]  /*250e0*/  BSSY B2, `(.L_x_5456) ;  /* 0x0000008000027945 */ /* 0x000fe80003800000 */
[----:B------:R-:W-:Y:S05]  /*250f0*/  @P1 BRA `(.L_x_5457) ;  /* 0x0000000000181947 */ /* 0x000fea0003800000 */
[----:B------:R-:W2:Y:S02]  /*25100*/  LDL R4, [R1] ;  /* 0x0000000001047983 */ /* 0x000ea40000100800 */
[----:B--2---:R-:W-:Y:S02]  /*25110*/  LOP3.LUT P0, RZ, R4, 0x1, RZ, 0xc0, !PT ;  /* 0x0000000104ff7812 */ /* 0x004fe4000780c0ff */
[----:B------:R-:W-:-:S04]  /*25120*/  MOV R4, 0x9000 ;  /* 0x0000900000047802 */ /* 0x000fc80000000f00 */
[----:B------:R2:W-:Y:S07]  /*25130*/  SYNCS.ARRIVE.TRANS64 RZ, [R8+URZ+0x30890], R4 ;  /* 0x0308900408ff79a7 */ /* 0x0005ee000800003f */
[----:B------:R-:W-:Y:S05]  /*25140*/  @!P0 BRA `(.L_x_5457) ;  /* 0x0000000000048947 */ /* 0x000fea0003800000 */
[----:B------:R-:W-:Y:S01]  /*25150*/  BPT.TRAP 0x1 ;  /* 0x000000040000795c */ /* 0x000fe20000300000 */
.L_x_5457:
[----:B------:R-:W-:Y:S05]  /*25160*/  BSYNC B2 ;  /* 0x0000000000027941 */ /* 0x000fea0003800000 */
.L_x_5456:
        /* <DEDUP_REMOVED lines=9> */
[----:B---3--:R-:W-:-:S02]  /*25200*/  IMAD R6, R4, 0x9000, R5 ;  /* 0x0000900004067824 */ /* 0x008fc400078e0205 */
[----:B------:R-:W-:Y:S02]  /*25210*/  IMAD R5, R9, 0x60, R0 ;  /* 0x0000006009057824 */ /* 0x000fe400078e0200 */
[----:B------:R-:W-:Y:S02]  /*25220*/  VIADD R4, R8, 0x30890 ;  /* 0x0003089008047836 */ /* 0x000fe40000000000 */
[----:B------:R-:W-:-:S07]  /*25230*/  VIADD R10, R6, 0x1e400 ;  /* 0x0001e400060a7836 */ /* 0x000fce0000000000 */
.L_x_5458:
        /* <DEDUP_REMOVED lines=11> */
[----:B------:R-:W-:Y:S01]  /*252f0*/  IADD3 R10, R6, 0x21400, RZ ;  /* 0x00021400060a7810 */ /* 0x000fe20007ffe0ff */
[----:B------:R-:W-:Y:S01]  /*25300*/  UMOV UR6, 0x0 ;  /* 0x0000000000067882 */ /* 0x000fe20000000000 */
[----:B------:R-:W-:Y:S01]  /*25310*/  PLOP3.LUT P0, PT, PT, PT, PT, 0x80, 0x0 ;  /* 0x000000000000781c */ /* 0x000fe20003f0f070 */
[----:B------:R-:W-:Y:S01]  /*25320*/  UMOV UR7, 0x12f00000 ;  /* 0x12f0000000077882 */ /* 0x000fe20000000000 */
[----:B------:R-:W-:-:S15]  /*25330*/  R2UR UR10, R14 ;  /* 0x000000000e0a72ca */ /* 0x000fde00000e0000 */
.L_x_5459:
        /* <DEDUP_REMOVED lines=16> */
.L_x_5460:
        /* <DEDUP_REMOVED lines=13> */
.L_x_5633:
[----:B------:R-:W-:Y:S05]  /*25510*/  BSYNC B2 ;  /* 0x0000000000027941 */ /* 0x000fea0003800000 */
.L_x_5461:
[----:B------:R-:W-:Y:S01]  /*25520*/  BSSY B2, `(.L_x_5463) ;  /* 0x000000a000027945 */ /* 0x000fe20003800000 */
[----:B------:R-:W-:Y:S02]  /*25530*/  IMAD.MOV.U32 R10, RZ, RZ, 0x0 ;  /* 0x00000000ff0a7424 */ /* 0x000fe400078e00ff */
[----:B0-----:R-:W-:Y:S01]  /*25540*/  IMAD.MOV.U32 R11, RZ, RZ, 0x12f00000 ;  /* 0x12f00000ff0b7424 */ /* 0x001fe200078e00ff */
[----:B------:R-:W-:Y:S06]  /*25550*/  @P1 BRA `(.L_x_5464) ;  /* 0x0000000000181947 */ /* 0x000fec0003800000 */
[----:B------:R-:W3:Y:S02]  /*25560*/  LDL R4, [R1] ;  /* 0x0000000001047983 */ /* 0x000ee40000100800 */
[----:B---3--:R-:W-:Y:S02]  /*25570*/  LOP3.LUT P0, RZ, R4, 0x1, RZ, 0xc0, !PT ;  /* 0x0000000104ff7812 */ /* 0x008fe4000780c0ff */
[----:B------:R-:W-:-:S04]  /*25580*/  MOV R4, 0x9000 ;  /* 0x0000900000047802 */ /* 0x000fc80000000f00 */
[----:B------:R0:W-:Y:S07]  /*25590*/  SYNCS.ARRIVE.TRANS64 RZ, [R8+URZ+0x308b0], R4 ;  /* 0x0308b00408ff79a7 */ /* 0x0001ee000800003f */
[----:B------:R-:W-:Y:S05]  /*255a0*/  @!P0 BRA `(.L_x_5464) ;  /* 0x0000000000048947 */ /* 0x000fea0003800000 */
[----:B------:R-:W-:Y:S01]  /*255b0*/  BPT.TRAP 0x1 ;  /* 0x000000040000795c */ /* 0x000fe20000300000 */
.L_x_5464:
[----:B------:R-:W-:Y:S05]  /*255c0*/  BSYNC B2 ;  /* 0x0000000000027941 */ /* 0x000fea0003800000 */
.L_x_5463:
        /* <DEDUP_REMOVED lines=8> */
.L_x_5465:
        /* <DEDUP_REMOVED lines=15> */
.L_x_5466:
        /* <DEDUP_REMOVED lines=15> */
.L_x_5467:
        /* <DEDUP_REMOVED lines=10> */
.L_x_5453:
[----:B------:R-:W-:Y:S05]  /*258d0*/  BSYNC B1 ;  /* 0x0000000000017941 */ /* 0x000fea0003800000 */
.L_x_5452:
[----:B-1----:R-:W2:Y:S04]  /*258e0*/  LDL.LU R4, [R1+0x1c] ;  /* 0x00001c0001047983 */ /* 0x002ea80000300800 */
[----:B------:R-:W3:Y:S01]  /*258f0*/  LDL.LU R7, [R1+0x20] ;  /* 0x0000200001077983 */ /* 0x000ee20000300800 */
[----:B--2---:R-:W-:-:S04]  /*25900*/  IADD3 R4, R4, 0x1, RZ ;  /* 0x0000000104047810 */ /* 0x004fc80007ffe0ff */
        /* <DEDUP_REMOVED lines=9> */
.L_x_5430:
[----:B------:R-:W-:Y:S05]  /*259a0*/  BSYNC B0 ;  /* 0x0000000000007941 */ /* 0x000fea0003800000 */
.L_x_5429:
[----:B--2---:R-:W2:Y:S01]  /*259b0*/  LDL R7, [R1+0x34] ;  /* 0x0000340001077983 */ /* 0x004ea20000100800 */
[----:B------:R-:W3:Y:S01]  /*259c0*/  LDC R0, c[0x0][0x448] ;  /* 0x00011200ff007b82 */ /* 0x000ee20000000800 */
[----:B------:R-:W-:Y:S07]  /*259d0*/  @!P5 WARPSYNC.ALL ;  /* 0x000000000000d948 */ /* 0x000fee0003800000 */
[----:B------:R-:W-:Y:S01]  /*259e0*/  @!P5 BAR.SYNC.DEFER_BLOCKING 0xc, 0x180 ;  /* 0x030600000000db1d */ /* 0x000fe20000010000 */
[----:B---3--:R-:W-:-:S13]  /*259f0*/  ISETP.NE.AND P0, PT, R0, 0x1, PT ;  /* 0x000000010000780c */ /* 0x008fda0003f05270 */
[----:B------:R-:W3:Y:S08]  /*25a00*/  @P0 LDC R2, c[0x0][0x44c] ;  /* 0x00011300ff020b82 */ /* 0x000ef00000000800 */
[----:B------:R-:W4:Y:S01]  /*25a10*/  @P0 LDC R3, c[0x0][0x450] ;  /* 0x00011400ff030b82 */ /* 0x000f220000000800 */
[----:B--2---:R-:W-:-:S04]  /*25a20*/  VIADD R0, R7, 0x7f ;  /* 0x0000007f07007836 */ /* 0x004fc80000000000 */
[----:B---3--:R-:W-:-:S05]  /*25a30*/  @P0 IMAD.HI.U32 R2, R0, R2, RZ ;  /* 0x0000000200020227 */ /* 0x008fca00078e00ff */
[----:B----4-:R-:W-:Y:S02]  /*25a40*/  @P0 SHF.R.U32.HI R0, RZ, R3, R2 ;  /* 0x00000003ff000219 */ /* 0x010fe40000011602 */
[----:B------:R-:W2:Y:S03]  /*25a50*/  LDC.64 R2, c[0x0][0x9e0] ;  /* 0x00027800ff027b82 */ /* 0x000ea60000000a00 */
[----:B------:R-:W-:Y:S01]  /*25a60*/  IMAD.IADD R0, R17, 0x1, R0 ;  /* 0x0000000111007824 */ /* 0x000fe200078e0200 */
[----:B--2---:R-:W-:-:S03]  /*25a70*/  ISETP.GE.AND P1, PT, R3, 0x1, PT ;  /* 0x000000010300780c */ /* 0x004fc60003f26270 */
[----:B------:R-:W-:-:S10]  /*25a80*/  IMAD.IADD R2, R0, 0x1, R2 ;  /* 0x0000000100027824 */ /* 0x000fd400078e0202 */
[----:B------:R-:W-:Y:S05]  /*25a90*/  @!P1 BRA `(.L_x_5469) ;  /* 0x0000000000489947 */ /* 0x000fea0003800000 */
[C---:B------:R-:W-:Y:S01]  /*25aa0*/  ISETP.GT.AND P2, PT, R0.reuse, RZ, PT ;  /* 0x000000ff0000720c */ /* 0x040fe20003f44270 */
[----:B------:R-:W-:Y:S01]  /*25ab0*/  BSSY B0, `(.L_x_5470) ;  /* 0x000000e000007945 */ /* 0x000fe20003800000 */
[----:B------:R-:W-:-:S11]  /*25ac0*/  IADD3 R6, R0, -0x1, RZ ;  /* 0xffffffff00067810 */ /* 0x000fd60007ffe0ff */
[----:B------:R-:W-:Y:S05]  /*25ad0*/  @P2 BRA `(.L_x_5471) ;  /* 0x00000000001c2947 */ /* 0x000fea0003800000 */
[----:B------:R-:W-:Y:S01]  /*25ae0*/  ISETP.NE.AND P2, PT, R3, 0x1, PT ;  /* 0x000000010300780c */ /* 0x000fe20003f45270 */
[----:B------:R-:W-:-:S12]  /*25af0*/  IMAD.MOV R0, RZ, RZ, -R0 ;  /* 0x000000ffff007224 */ /* 0x000fd800078e0a00 */
[----:B-1----:R-:W1:Y:S02]  /*25b00*/  @P2 LDC.64 R4, c[0x0][0x9e8] ;  /* 0x00027a00ff042b82 */ /* 0x002e640000000a00 */
[----:B-1----:R-:W-:-:S05]  /*25b10*/  @P2 IMAD.HI.U32 R4, R0, R4, RZ ;  /* 0x0000000400042227 */ /* 0x002fca00078e00ff */
[----:B------:R-:W-:-:S04]  /*25b20*/  @P2 SHF.R.U32.HI R0, RZ, R5, R4 ;  /* 0x00000005ff002219 */ /* 0x000fc80000011604 */
[----:B------:R-:W-:Y:S01]  /*25b30*/  LOP3.LUT R6, RZ, R0, RZ, 0x33, !PT ;  /* 0x00000000ff067212 */ /* 0x000fe200078e33ff */
[----:B------:R-:W-:Y:S06]  /*25b40*/  BRA `(.L_x_5472) ;  /* 0x0000000000107947 */ /* 0x000fec0003800000 */
.L_x_5471:
[----:B------:R-:W-:-:S13]  /*25b50*/  ISETP.NE.AND P2, PT, R3, 0x1, PT ;  /* 0x000000010300780c */ /* 0x000fda0003f45270 */
[----:B-1----:R-:W1:Y:S02]  /*25b60*/  @P2 LDC.64 R4, c[0x0][0x9e8] ;  /* 0x00027a00ff042b82 */ /* 0x002e640000000a00 */
[----:B-1----:R-:W-:-:S05]  /*25b70*/  @P2 IMAD.HI.U32 R4, R6, R4, RZ ;  /* 0x0000000406042227 */ /* 0x002fca00078e00ff */
[----:B------:R-:W-:-:S07]  /*25b80*/  @P2 SHF.R.U32.HI R6, RZ, R5, R4 ;  /* 0x00000005ff062219 */ /* 0x000fce0000011604 */
.L_x_5472:
[----:B------:R-:W-:Y:S05]  /*25b90*/  BSYNC B0 ;  /* 0x0000000000007941 */ /* 0x000fea0003800000 */
.L_x_5470:
[----:B------:R-:W-:-:S05]  /*25ba0*/  IMAD R6, R6, R3, R3 ;  /* 0x0000000306067224 */ /* 0x000fca00078e0203 */
[----:B------:R-:W-:-:S07]  /*25bb0*/  VIMNMX R2, R2, R6, PT ;  /* 0x0000000602027248 */ /* 0x000fce0003fe0100 */
.L_x_5469:
[----:B------:R-:W-:Y:S01]  /*25bc0*/  VIADD R0, R2, 0x5f ;  /* 0x0000005f02007836 */ /* 0x000fe20000000000 */
[----:B-1----:R-:W1:Y:S01]  /*25bd0*/  @P0 LDC R4, c[0x0][0x450] ;  /* 0x00011400ff040b82 */ /* 0x002e620000000800 */
[----:B------:R-:W-:Y:S02]  /*25be0*/  ULDC UR4, c[0x0][0x9dc] ;  /* 0x0002770000047ab9 */ /* 0x000fe40000000800 */
[----:B------:R-:W-:-:S05]  /*25bf0*/  IMAD.HI R0, R0, 0x2aaaaaab, RZ ;  /* 0x2aaaaaab00007827 */ /* 0x000fca00078e02ff */
[----:B------:R-:W-:-:S04]  /*25c00*/  SHF.R.U32.HI R2, RZ, 0x1f, R0 ;  /* 0x0000001fff027819 */ /* 0x000fc80000011600 */
[----:B------:R-:W-:Y:S02]  /*25c10*/  LEA.HI.SX32 R2, R0, R2, 0x1c ;  /* 0x0000000200027211 */ /* 0x000fe400078fe2ff */
[----:B------:R-:W2:Y:S02]  /*25c20*/  @P0 LDC R0, c[0x0][0x44c] ;  /* 0x00011300ff000b82 */ /* 0x000ea40000000800 */
[----:B------:R-:W-:Y:S01]  /*25c30*/  VIMNMX R6, R21, R2, PT ;  /* 0x0000000215067248 */ /* 0x000fe20003fe0100 */
[----:B------:R-:W-:-:S04]  /*25c40*/  IMAD.MOV.U32 R2, RZ, RZ, R7 ;  /* 0x000000ffff027224 */ /* 0x000fc800078e0007 */
[----:B------:R3:W-:Y:S01]  /*25c50*/  STL [R1+0x38], R6 ;  /* 0x0000380601007387 */ /* 0x0007e20000100800 */
[----:B--2---:R-:W-:-:S05]  /*25c60*/  @P0 IMAD.HI.U32 R0, R7, R0, RZ ;  /* 0x0000000007000227 */ /* 0x004fca00078e00ff */
[----:B-1----:R-:W-:-:S05]  /*25c70*/  @P0 SHF.R.U32.HI R2, RZ, R4, R0 ;  /* 0x00000004ff020219 */ /* 0x002fca0000011600 */
[----:B------:R-:W-:-:S05]  /*25c80*/  IMAD.IADD R0, R20, 0x1, R2 ;  /* 0x0000000114007824 */ /* 0x000fca00078e0202 */
[----:B------:R-:W-:Y:S01]  /*25c90*/  IADD3 R2, R0, -UR4, RZ ;  /* 0x8000000400027c10 */ /* 0x000fe2000fffe0ff */
[----:B---3--:R-:W-:Y:S06]  /*25ca0*/  @!P1 BRA `(.L_x_5473) ;  /* 0x0000000000449947 */ /* 0x008fec0003800000 */
        /* <DEDUP_REMOVED lines=10> */
.L_x_5475:
[----:B------:R-:W-:-:S13]  /*25d50*/  ISETP.NE.AND P0, PT, R3, 0x1, PT ;  /* 0x000000010300780c */ /* 0x000fda0003f05270 */
[----:B------:R-:W1:Y:S02]  /*25d60*/  @P0 LDC.64 R4, c[0x0][0x9e8] ;  /* 0x00027a00ff040b82 */ /* 0x000e640000000a00 */
[----:B-1----:R-:W-:-:S05]  /*25d70*/  @P0 IMAD.HI.U32 R4, R0, R4, RZ ;  /* 0x0000000400040227 */ /* 0x002fca00078e00ff */
[----:B------:R-:W-:-:S07]  /*25d80*/  @P0 SHF.R.U32.HI R0, RZ, R5, R4 ;  /* 0x00000005ff000219 */ /* 0x000fce0000011604 */
.L_x_5476:
[----:B------:R-:W-:Y:S05]  /*25d90*/  BSYNC B0 ;  /* 0x0000000000007941 */ /* 0x000fea0003800000 */
.L_x_5474:
[----:B------:R-:W-:-:S05]  /*25da0*/  IMAD R0, R0, R3, RZ ;  /* 0x0000000300007224 */ /* 0x000fca00078e02ff */
[----:B------:R-:W-:-:S07]  /*25db0*/  VIMNMX R2, R2, R0, !PT ;  /* 0x0000000002027248 */ /* 0x000fce0007fe0100 */
.L_x_5473:
[----:B------:R-:W-:Y:S01]  /*25dc0*/  IMAD.HI R2, R2, 0x2aaaaaab, RZ ;  /* 0x2aaaaaab02027827 */ /* 0x000fe200078e02ff */
[----:B------:R-:W-:Y:S04]  /*25dd0*/  BSSY B7, `(.L_x_5477) ;  /* 0x000046b000077945 */ /* 0x000fe80003800000 */
[----:B------:R-:W-:-:S04]  /*25de0*/  SHF.R.U32.HI R0, RZ, 0x1f, R2 ;  /* 0x0000001fff007819 */ /* 0x000fc80000011602 */
[----:B------:R-:W-:-:S04]  /*25df0*/  LEA.HI.SX32 R0, R2, R0, 0x1c ;  /* 0x0000000002007211 */ /* 0x000fc800078fe2ff */
[----:B------:R-:W-:-:S04]  /*25e00*/  VIMNMX R3, RZ, R0, !PT ;  /* 0x00000000ff037248 */ /* 0x000fc80007fe0100 */
[----:B------:R-:W-:Y:S01]  /*25e10*/  ISETP.GT.AND P0, PT, R6, R3, PT ;  /* 0x000000030600720c */ /* 0x000fe20003f04270 */
[----:B------:R1:W-:-:S12]  /*25e20*/  STL [R1+0x30], R3 ;  /* 0x0000300301007387 */ /* 0x0003d80000100800 */
[----:B-1----:R-:W-:Y:S05]  /*25e30*/  @P0 BRA `(.L_x_5478) ;  /* 0x0000000000440947 */ /* 0x002fea0003800000 */
[----:B------:R-:W1:Y:S02]  /*25e40*/  S2R R3, SR_TID.X ;  /* 0x0000000000037919 */ /* 0x000e640000002100 */
[----:B-1----:R-:W-:-:S04]  /*25e50*/  LOP3.LUT R3, R3, 0x7f, RZ, 0xc0, !PT ;  /* 0x0000007f03037812 */ /* 0x002fc800078ec0ff */
[----:B------:R-:W-:-:S13]  /*25e60*/  ISETP.NE.AND P1, PT, R3, RZ, PT ;  /* 0x000000ff0300720c */ /* 0x000fda0003f25270 */
[----:B------:R-:W-:Y:S05]  /*25e70*/  @P1 BRA `(.L_x_5479) ;  /* 0x0000004400801947 */ /* 0x000fea0003800000 */
[----:B------:R-:W1:Y:S01]  /*25e80*/  S2R R3, SR_LANEID ;  /* 0x0000000000037919 */ /* 0x000e620000000000 */
[----:B------:R-:W-:Y:S02]  /*25e90*/  VOTEU.ANY UR4, UPT, PT ;  /* 0x0000000000047886 */ /* 0x000fe400038e0100 */
[----:B------:R-:W1:Y:S08]  /*25ea0*/  FLO.U32 R0, UR4 ;  /* 0x0000000400007d00 */ /* 0x000e7000080e0000 */
[----:B------:R-:W2:Y:S01]  /*25eb0*/  POPC R4, UR4 ;  /* 0x0000000400047d09 */ /* 0x000ea20008000000 */
[----:B-1----:R-:W-:-:S02]  /*25ec0*/  ISETP.EQ.U32.AND P0, PT, R0, R3, PT ;  /* 0x000000030000720c */ /* 0x002fc40003f02070 */
[----:B------:R-:W2:Y:S11]  /*25ed0*/  LDC.64 R2, c[0x0][0xc60] ;  /* 0x00031800ff027b82 */ /* 0x000eb60000000a00 */
[----:B--2---:R-:W2:Y:S01]  /*25ee0*/  @P0 ATOMG.E.ADD.STRONG.GPU PT, R3, desc[UR60][R2.64], R4 ;  /* 0x00000004020309a8 */ /* 0x004ea200081ee1fc */
[----:B------:R-:W1:Y:S02]  /*25ef0*/  S2R R5, SR_LTMASK ;  /* 0x0000000000057919 */ /* 0x000e640000003900 */
[----:B-1----:R-:W-:-:S06]  /*25f00*/  LOP3.LUT R5, R5, UR4, RZ, 0xc0, !PT ;  /* 0x0000000405057c12 */ /* 0x002fcc000f8ec0ff */
[----:B------:R-:W1:Y:S01]  /*25f10*/  POPC R5, R5 ;  /* 0x0000000500057309 */ /* 0x000e620000000000 */
[----:B--2---:R-:W1:Y:S02]  /*25f20*/  SHFL.IDX PT, R0, R3, R0, 0x1f ;  /* 0x00001f0003007589 */ /* 0x004e6400000e0000 */
[----:B-1----:R-:W-:Y:S01]  /*25f30*/  IADD3 R16, R0, UR39, R5 ;  /* 0x0000002700107c10 */ /* 0x002fe2000fffe005 */
[----:B------:R-:W-:Y:S06]  /*25f40*/  BRA `(.L_x_5479) ;  /* 0x00000044004c7947 */ /* 0x000fec0003800000 */
.L_x_5478:
        /* <DEDUP_REMOVED lines=13> */
[----:B------:R-:W-:Y:S01]  /*26020*/  MOV R13, RZ ;  /* 0x000000ff000d7202 */ /* 0x000fe20000000f00 */
[----:B------:R-:W-:Y:S02]  /*26030*/  IMAD.U32 R6, RZ, RZ, UR8 ;  /* 0x00000008ff067e24 */ /* 0x000fe4000f8e00ff */
[----:B------:R-:W-:-:S02]  /*26040*/  IMAD.U32 R10, RZ, RZ, UR4 ;  /* 0x00000004ff0a7e24 */ /* 0x000fc4000f8e00ff */
[----:B0-----:R-:W-:Y:S02]  /*26050*/  IMAD.U32 R11, RZ, RZ, UR5 ;  /* 0x00000005ff0b7e24 */ /* 0x001fe4000f8e00ff */
[----:B------:R-:W-:Y:S02]  /*26060*/  IMAD.MOV.U32 R8, RZ, RZ, 0x70 ;  /* 0x00000070ff087424 */ /* 0x000fe400078e00ff */
[----:B------:R-:W-:-:S07]  /*26070*/  IMAD.MOV.U32 R12, RZ, RZ, 0x1 ;  /* 0x00000001ff0c7424 */ /* 0x000fce00078e00ff */
[----:B------:R-:W-:-:S07]  /*26080*/  LEPC R20, `(.L_x_5481) ;  /* 0x000000001014794e */ /* 0x000fce0000000000 */
[----:B-1----:R-:W-:Y:S05]  /*26090*/  CALL.ABS.NOINC R2 ;  /* 0x0000000002007343 */ /* 0x002fea0003c00000 */
.L_x_5481:
[----:B------:R-:W-:Y:S05]  /*260a0*/  BSYNC B6 ;  /* 0x0000000000067941 */ /* 0x000fea0003800000 */
.L_x_5480:
        /* <DEDUP_REMOVED lines=12> */
[----:B------:R-:W-:Y:S01]  /*26170*/  MOV R13, RZ ;  /* 0x000000ff000d7202 */ /* 0x000fe20000000f00 */
[----:B------:R-:W-:Y:S02]  /*26180*/  IMAD.U32 R6, RZ, RZ, UR8 ;  /* 0x00000008ff067e24 */ /* 0x000fe4000f8e00ff */
[----:B------:R-:W-:-:S02]  /*26190*/  IMAD.U32 R10, RZ, RZ, UR4 ;  /* 0x00000004ff0a7e24 */ /* 0x000fc4000f8e00ff */
[----:B0-----:R-:W-:Y:S02]  /*261a0*/  IMAD.U32 R11, RZ, RZ, UR5 ;  /* 0x00000005ff0b7e24 */ /* 0x001fe4000f8e00ff */
[----:B------:R-:W-:Y:S02]  /*261b0*/  IMAD.MOV.U32 R8, RZ, RZ, 0x70 ;  /* 0x00000070ff087424 */ /* 0x000fe400078e00ff */
[----:B-1----:R-:W-:-:S07]  /*261c0*/  IMAD.MOV.U32 R12, RZ, RZ, 0x1 ;  /* 0x00000001ff0c7424 */ /* 0x002fce00078e00ff */
[----:B------:R-:W-:-:S07]  /*261d0*/  LEPC R20, `(.L_x_5484) ;  /* 0x000000001014794e */ /* 0x000fce0000000000 */
[----:B--2---:R-:W-:Y:S05]  /*261e0*/  CALL.ABS.NOINC R2 ;  /* 0x0000000002007343 */ /* 0x004fea0003c00000 */
.L_x_5484:
        /* <DEDUP_REMOVED lines=15> */
.L_x_5483:
[----:B------:R-:W-:Y:S05]  /*262e0*/  BSYNC B6 ;  /* 0x0000000000067941 */ /* 0x000fea0003800000 */
.L_x_5482:
[----:B------:R-:W-:Y:S01]  /*262f0*/  ULDC.64 UR4, c[0x0][0x9f8] ;  /* 0x00027e0000047ab9 */ /* 0x000fe20000000a00 */
[----:B------:R-:W2:Y:S01]  /*26300*/  LDL R17, [R1+0x38] ;  /* 0x0000380001117983 */ /* 0x000ea20000100800 */
[----:B------:R-:W-:Y:S02]  /*26310*/  ISETP.NE.U32.AND P0, PT, RZ, UR4, PT ;  /* 0x00000004ff007c0c */ /* 0x000fe4000bf05070 */
[----:B------:R-:W-:Y:S02]  /*26320*/  MOV R7, R19 ;  /* 0x0000001300077202 */ /* 0x000fe40000000f00 */
[----:B------:R-:W-:Y:S01]  /*26330*/  ISETP.NE.AND.EX P0, PT, RZ, UR5, PT, P0 ;  /* 0x00000005ff007c0c */ /* 0x000fe2000bf05300 */
[----:B------:R-:W-:-:S12]  /*26340*/  ULDC.64 UR4, c[0x0][0xa08] ;  /* 0x0002820000047ab9 */ /* 0x000fd80000000a00 */
[----:B------:R-:W1:Y:S02]  /*26350*/  @P0 LDC.64 R2, c[0x0][0x9f8] ;  /* 0x00027e00ff020b82 */ /* 0x000e640000000a00 */
[----:B-1----:R-:W-:-:S05]  /*26360*/  @P0 IMAD.WIDE R2, R19, 0x4, R2 ;  /* 0x0000000413020825 */ /* 0x002fca00078e0202 */
[----:B------:R1:W3:Y:S02]  /*26370*/  @P0 LDG.E R7, desc[UR60][R2.64] ;  /* 0x0000003c02070981 */ /* 0x0002e4000c1e1900 */
[----:B-1----:R-:W1:Y:S02]  /*26380*/  LDC.64 R2, c[0x0][0x418] ;  /* 0x00010600ff027b82 */ /* 0x002e640000000a00 */
[----:B-1----:R-:W-:Y:S01]  /*26390*/  LOP3.LUT P0, RZ, R2, UR4, RZ, 0xfc, !PT ;  /* 0x0000000402ff7c12 */ /* 0x002fe2000f80fcff */
        /* <DEDUP_REMOVED lines=8> */
[----:B------:R-:W2:Y:S02]  /*26420*/  S2R R4, SR_TID.X ;  /* 0x0000000000047919 */ /* 0x000ea40000002100 */
[----:B--2---:R-:W-:-:S04]  /*26430*/  SHF.R.U32.HI R4, RZ, 0x5, R4 ;  /* 0x00000005ff047819 */ /* 0x004fc80000011604 */
[----:B------:R-:W-:-:S05]  /*26440*/  LOP3.LUT R4, R4, 0x3, RZ, 0xc0, !PT ;  /* 0x0000000304047812 */ /* 0x000fca00078ec0ff */
[----:B------:R2:W3:Y:S02]  /*26450*/  SHFL.IDX PT, R14, R4, RZ, 0x1f ;  /* 0x00001fff040e7589 */ /* 0x0004e400000e0000 */
.L_x_5636:
[----:B--2---:R-:W2:Y:S01]  /*26460*/  LDL.LU R4, [R1] ;  /* 0x0000000001047983 */ /* 0x004ea20000300800 */
[----:B------:R-:W-:Y:S02]  /*26470*/  PLOP3.LUT P1, PT, PT, PT, PT, 0x8, 0x0 ;  /* 0x000000000000781c */ /* 0x000fe40003f2e170 */
[----:B---3--:R-:W-:Y:S01]  /*26480*/  ISETP.NE.AND P0, PT, R14, RZ, PT ;  /* 0x000000ff0e00720c */ /* 0x008fe20003f05270 */
[----:B------:R3:W-:Y:S01]  /*26490*/  STL [R1+0xc], R0 ;  /* 0x00000c0001007387 */ /* 0x0007e20000100800 */
[----:B--2---:R-:W-:-:S09]  /*264a0*/  LOP3.LUT R4, R4, 0xfffffffb, RZ, 0xc0, !PT ;  /* 0xfffffffb04047812 */ /* 0x004fd200078ec0ff */
[----:B------:R-:W-:-:S05]  /*264b0*/  @P1 LOP3.LUT R4, R4, 0x4, RZ, 0xfc, !PT ;  /* 0x0000000404041812 */ /* 0x000fca00078efcff */
[----:B------:R3:W-:Y:S01]  /*264c0*/  STL [R1], R4 ;  /* 0x0000000401007387 */ /* 0x0007e20000100800 */
[----:B------:R-:W-:Y:S05]  /*264d0*/  @P0 BRA `(.L_x_5486) ;  /* 0x0000000400400947 */ /* 0x000fea0003800000 */
[----:B------:R-:W-:-:S03]  /*264e0*/  UMOV UR4, 0xffffffff ;  /* 0xffffffff00047882 */ /* 0x000fc60000000000 */
[----:B------:R-:W-:Y:S05]  /*264f0*/  BRA.DIV UR4, `(.L_x_5487) ;  /* 0x0000005e04d87947 */ /* 0x000fea000b800000 */
[----:B------:R-:W-:-:S13]  /*26500*/  ELECT P6, URZ, PT ;  /* 0x00000000003f782f */ /* 0x000fda00038c0000 */
.L_x_5639:
[----:B------:R-:W-:Y:S05]  /*26510*/  @!P6 BRA `(.L_x_5486) ;  /* 0x000000040030e947 */ /* 0x000fea0003800000 */
[----:B------:R-:W-:-:S04]  /*26520*/  ISETP.NE.U32.AND P0, PT, R2, RZ, PT ;  /* 0x000000ff0200720c */ /* 0x000fc80003f05070 */
[----:B------:R-:W-:-:S13]  /*26530*/  ISETP.NE.AND.EX P0, PT, R3, RZ, PT, P0 ;  /* 0x000000ff0300720c */ /* 0x000fda0003f05300 */
[----:B------:R-:W-:Y:S05]  /*26540*/  @!P0 BRA `(.L_x_5488) ;  /* 0x0000000000508947 */ /* 0x000fea0003800000 */
[----:B------:R-:W2:Y:S01]  /*26550*/  LDC R6, c[0x0][0x43c] ;  /* 0x00010f00ff067b82 */ /* 0x000ea20000000800 */
[----:B------:R-:W-:Y:S01]  /*26560*/  IMAD.MOV.U32 R9, RZ, RZ, R0 ;  /* 0x000000ffff097224 */ /* 0x000fe200078e0000 */
[----:B------:R-:W-:-:S03]  /*26570*/  ULDC.64 UR4, c[0x0][0x428] ;  /* 0x00010a0000047ab9 */ /* 0x000fc60000000a00 */
[----:B---3--:R-:W-:Y:S01]  /*26580*/  IMAD.MOV.U32 R0, RZ, RZ, R9 ;  /* 0x000000ffff007224 */ /* 0x008fe200078e0009 */
[----:B--2---:R-:W-:-:S13]  /*26590*/  ISETP.NE.AND P0, PT, R6, 0x1, PT ;  /* 0x000000010600780c */ /* 0x004fda0003f05270 */
[----:B------:R-:W2:Y:S02]  /*265a0*/  @P0 LDC.64 R4, c[0x0][0x440] ;  /* 0x00011000ff040b82 */ /* 0x000ea40000000a00 */
[----:B--2---:R-:W-:-:S05]  /*265b0*/  @P0 IMAD.HI.U32 R4, R9, R4, RZ ;  /* 0x0000000409040227 */ /* 0x004fca00078e00ff */
[----:B------:R-:W-:-:S04]  /*265c0*/  @P0 SHF.R.U32.HI R0, RZ, R5, R4 ;  /* 0x00000005ff000219 */ /* 0x000fc80000011604 */
[--C-:B------:R-:W-:Y:S01]  /*265d0*/  SHF.R.S32.HI R5, RZ, 0x1f, R0.reuse ;  /* 0x0000001fff057819 */ /* 0x100fe20000011400 */
[----:B------:R-:W-:-:S04]  /*265e0*/  IMAD.MOV R4, RZ, RZ, -R0 ;  /* 0x000000ffff047224 */ /* 0x000fc800078e0a00 */
[----:B------:R-:W-:Y:S01]  /*265f0*/  IMAD R9, R6, R4, R9 ;  /* 0x0000000406097224 */ /* 0x000fe200078e0209 */
[----:B------:R-:W-:Y:S01]  /*26600*/  MOV R4, R0 ;  /* 0x0000000000047202 */ /* 0x000fe20000000f00 */
[----:B------:R-:W-:-:S03]  /*26610*/  IMAD R6, R8, UR4, RZ ;  /* 0x0000000408067c24 */ /* 0x000fc6000f8e02ff */
[----:B------:R2:W-:Y:S01]  /*26620*/  STL [R1+0xc], R9 ;  /* 0x00000c0901007387 */ /* 0x0005e20000100800 */
[----:B------:R-:W-:-:S04]  /*26630*/  IMAD.WIDE.U32 R4, R7, UR4, R4 ;  /* 0x0000000407047c25 */ /* 0x000fc8000f8e0004 */
[----:B------:R-:W-:Y:S01]  /*26640*/  IMAD R0, R7, UR5, R6 ;  /* 0x0000000507007c24 */ /* 0x000fe2000f8e0206 */
[----:B------:R-:W-:-:S03]  /*26650*/  LEA R2, P0, R4, R2, 0x2 ;  /* 0x0000000204027211 */ /* 0x000fc600078010ff */
[----:B------:R-:W-:-:S05]  /*26660*/  IMAD.IADD R0, R5, 0x1, R0 ;  /* 0x0000000105007824 */ /* 0x000fca00078e0200 */
[----:B------:R-:W-:-:S05]  /*26670*/  LEA.HI.X R3, R4, R3, R0, 0x2, P0 ;  /* 0x0000000304037211 */ /* 0x000fca00000f1400 */
[----:B------:R2:W5:Y:S02]  /*26680*/  LDG.E R17, desc[UR60][R2.64] ;  /* 0x0000003c02117981 */ /* 0x000564000c1e1900 */
.L_x_5488:
[----:B-1----:R-:W4:Y:S04]  /*26690*/  LDL R7, [R1+0x4] ;  /* 0x0000040001077983 */ /* 0x002f280000100800 */
[----:B---3--:R-:W4:Y:S04]  /*266a0*/  LDL R0, [R1+0x8] ;  /* 0x0000080001007983 */ /* 0x008f280000100800 */
[----:B--2---:R-:W2:Y:S01]  /*266b0*/  LDL R2, [R1+0x14] ;  /* 0x0000140001027983 */ /* 0x004ea20000100800 */
[----:B----4-:R-:W-:Y:S01]  /*266c0*/  IMAD R0, R0, 0x8, R7 ;  /* 0x0000000800007824 */ /* 0x010fe200078e0207 */
[----:B--2---:R-:W-:-:S04]  /*266d0*/  SHF.L.U32 R2, R2, 0x1f, RZ ;  /* 0x0000001f02027819 */ /* 0x004fc800000006ff */
[----:B------:R-:W1:Y:S02]  /*266e0*/  SYNCS.PHASECHK.TRANS64.TRYWAIT P0, [R0+URZ+0x30840], R2 ;  /* 0x03084002000075a7 */ /* 0x000e64000800017f */
[----:B-1----:R-:W-:Y:S05]  /*266f0*/  @!P0 BRA `(.L_x_5489) ;  /* 0x0000005c00788947 */ /* 0x002fea0003800000 */
.L_x_5640:
[----:B------:R2:W5:Y:S01]  /*26700*/  LDL R3, [R1] ;  /* 0x0000000001037983 */ /* 0x0005620000100800 */
[----:B------:R-:W3:Y:S02]  /*26710*/  S2R R4, SR_TID.X ;  /* 0x0000000000047919 */ /* 0x000ee40000002100 */
[----:B---3--:R-:W-:-:S04]  /*26720*/  LOP3.LUT R4, R4, 0x7f, RZ, 0xc0, !PT ;  /* 0x0000007f04047812 */ /* 0x008fc800078ec0ff */
[----:B------:R-:W-:-:S13]  /*26730*/  ISETP.NE.AND P0, PT, R4, RZ, PT ;  /* 0x000000ff0400720c */ /* 0x000fda0003f05270 */
[----:B--2---:R-:W-:Y:S05]  /*26740*/  @P0 BRA `(.L_x_5490) ;  /* 0x0000000000140947 */ /* 0x004fea0003800000 */
[----:B-----5:R-:W-:Y:S01]  /*26750*/  LOP3.LUT P1, RZ, R3, 0x1, RZ, 0xc0, !PT ;  /* 0x0000000103ff7812 */ /* 0x020fe2000782c0ff */
[----:B-1----:R-:W-:-:S04]  /*26760*/  IMAD.MOV.U32 R2, RZ, RZ, 0x9000 ;  /* 0x00009000ff027424 */ /* 0x002fc800078e00ff */
[----:B------:R2:W-:Y:S08]  /*26770*/  SYNCS.ARRIVE.TRANS64 RZ, [R0+URZ+0x30830], R2 ;  /* 0x0308300200ff79a7 */ /* 0x0005f0000800003f */
[----:B------:R-:W-:Y:S05]  /*26780*/  @!P1 BRA `(.L_x_5490) ;  /* 0x0000000000049947 */ /* 0x000fea0003800000 */
[----:B------:R-:W-:Y:S01]  /*26790*/  BPT.TRAP 0x1 ;  /* 0x000000040000795c */ /* 0x000fe20000300000 */
.L_x_5490:
[----:B------:R-:W3:Y:S04]  /*267a0*/  LDL R6, [R1+0x4] ;  /* 0x0000040001067983 */ /* 0x000ee80000100800 */
[----:B------:R-:W3:Y:S04]  /*267b0*/  LDL R5, [R1+0x8] ;  /* 0x0000080001057983 */ /* 0x000ee80000100800 */
[----:B------:R-:W4:Y:S04]  /*267c0*/  LDL R4, [R1+0xc] ;  /* 0x00000c0001047983 */ /* 0x000f280000100800 */
[----:B-12---:R-:W2:Y:S01]  /*267d0*/  LDL R2, [R1+0x18] ;  /* 0x0000180001027983 */ /* 0x006ea20000100800 */
        /* <DEDUP_REMOVED lines=8> */
[----:B------:R-:W-:Y:S01]  /*26860*/  LOP3.LUT R3, R3, 0xfffffffb, RZ, 0xc0, !PT ;  /* 0xfffffffb03037812 */ /* 0x000fe200078ec0ff */
[----:B------:R-:W-:-:S04]  /*26870*/  UMOV UR17, 0x40 ;  /* 0x0000004000117882 */ /* 0x000fc80000000000 */
[----:B------:R-:W-:-:S06]  /*26880*/  UIADD3 UR9, UR9, 0x30830, URZ ;  /* 0x0003083009097890 */ /* 0x000fcc000fffe03f */
[----:B------:R-:W-:-:S05]  /*26890*/  @P0 LOP3.LUT R3, R3, 0x4, RZ, 0xfc, !PT ;  /* 0x0000000403030812 */ /* 0x000fca00078efcff */
[----:B------:R1:W-:Y:S01]  /*268a0*/  STL [R1], R3 ;  /* 0x0000000301007387 */ /* 0x0003e20000100800 */
[----:B---3--:R-:W-:Y:S01]  /*268b0*/  IMAD R0, R5, 0x9000, R6 ;  /* 0x0000900005007824 */ /* 0x008fe200078e0206 */
[----:B----4-:R-:W-:-:S04]  /*268c0*/  R2UR UR11, R4 ;  /* 0x00000000040b72ca */ /* 0x010fc800000e0000 */
[----:B------:R-:W-:Y:S02]  /*268d0*/  R2UR UR8, R0 ;  /* 0x00000000000872ca */ /* 0x000fe400000e0000 */
[----:B--2---:R-:W-:-:S11]  /*268e0*/  R2UR UR5, R2 ;  /* 0x00000000020572ca */ /* 0x004fd600000e0000 */
        /* <DEDUP_REMOVED lines=14> */
[----:B-1----:R-:W-:Y:S01]  /*269d0*/  NOP ;  /* 0x0000000000007918 */ /* 0x002fe20000000000 */
.L_x_5486:
[----:B---3--:R-:W2:Y:S04]  /*269e0*/  LDL R4, [R1+0x4] ;  /* 0x0000040001047983 */ /* 0x008ea80000100800 */
        /* <DEDUP_REMOVED lines=10> */
[----:B------:R-:W-:-:S04]  /*26a90*/  LOP3.LUT P0, RZ, R0, 0x3ff, RZ, 0xc0, !PT ;  /* 0x000003ff00ff7812 */ /* 0x000fc8000780c0ff */
[----:B------:R-:W-:Y:S01]  /*26aa0*/  IADD3 R0, R5, R2, RZ ;  /* 0x0000000205007210 */ /* 0x000fe20007ffe0ff */
[----:B------:R2:W-:Y:S04]  /*26ab0*/  STL.64 [R1+0x40], R4 ;  /* 0x0000400401007387 */ /* 0x0005e80000100a00 */
[----:B------:R2:W-:Y:S04]  /*26ac0*/  STL [R1+0x4c], R0 ;  /* 0x00004c0001007387 */ /* 0x0005e80000100800 */
[----:B------:R-:W-:Y:S05]  /*26ad0*/  @!P0 BRA `(.L_x_5492) ;  /* 0x0000000000408947 */ /* 0x000fea0003800000 */
[----:B------:R-:W-:Y:S01]  /*26ae0*/  MOV R2, 0x0 ;  /* 0x0000000000027802 */ /* 0x000fe20000000f00 */
[----:B------:R-:W-:Y:S01]  /*26af0*/  ULDC.64 UR4, c[0x4][0x1b8] ;  /* 0x01006e0000047ab9 */ /* 0x000fe20000000a00 */
[----:B------:R-:W-:Y:S01]  /*26b00*/  ULDC.64 UR6, c[0x4][0x1c0] ;  /* 0x0100700000067ab9 */ /* 0x000fe20000000a00 */
[----:B------:R-:W-:Y:S01]  /*26b10*/  ULDC.64 UR8, c[0x4][0xe8] ;  /* 0x01003a0000087ab9 */ /* 0x000fe20000000a00 */
[----:B--2---:R-:W-:Y:S01]  /*26b20*/  IMAD.U32 R4, RZ, RZ, UR4 ;  /* 0x00000004ff047e24 */ /* 0x004fe2000f8e00ff */
[----:B------:R-:W-:Y:S01]  /*26b30*/  MOV R10, UR8 ;  /* 0x00000008000a7c02 */ /* 0x000fe20008000f00 */
[----:B------:R-:W2:Y:S01]  /*26b40*/  LDC.64 R2, c[0x4][R2] ;  /* 0x0100000002027b82 */ /* 0x000ea20000000a00 */
[----:B------:R-:W-:Y:S02]  /*26b50*/  IMAD.U32 R5, RZ, RZ, UR5 ;  /* 0x00000005ff057e24 */ /* 0x000fe4000f8e00ff */
[----:B------:R-:W-:Y:S02]  /*26b60*/  IMAD.U32 R6, RZ, RZ, UR6 ;  /* 0x00000006ff067e24 */ /* 0x000fe4000f8e00ff */
[----:B-1----:R-:W-:-:S02]  /*26b70*/  IMAD.U32 R7, RZ, RZ, UR7 ;  /* 0x00000007ff077e24 */ /* 0x002fc4000f8e00ff */
[----:B0-----:R-:W-:Y:S02]  /*26b80*/  IMAD.U32 R11, RZ, RZ, UR9 ;  /* 0x00000009ff0b7e24 */ /* 0x001fe4000f8e00ff */
[----:B------:R-:W-:Y:S02]  /*26b90*/  IMAD.MOV.U32 R8, RZ, RZ, 0x70 ;  /* 0x00000070ff087424 */ /* 0x000fe400078e00ff */
[----:B------:R-:W-:Y:S02]  /*26ba0*/  IMAD.MOV.U32 R12, RZ, RZ, 0x1 ;  /* 0x00000001ff0c7424 */ /* 0x000fe400078e00ff */
[----:B------:R-:W-:-:S07]  /*26bb0*/  IMAD.MOV.U32 R13, RZ, RZ, RZ ;  /* 0x000000ffff0d7224 */ /* 0x000fce00078e00ff */
[----:B------:R-:W-:-:S07]  /*26bc0*/  LEPC R20, `(.L_x_5492) ;  /* 0x000000001014794e */ /* 0x000fce0000000000 */
[----:B--2---:R-:W-:Y:S05]  /*26bd0*/  CALL.ABS.NOINC R2 ;  /* 0x0000000002007343 */ /* 0x004fea0003c00000 */
.L_x_5492:
[----:B------:R-:W-:Y:S05]  /*26be0*/  BSYNC B6 ;  /* 0x0000000000067941 */ /* 0x000fea0003800000 */
.L_x_5491:
[----:B--2---:R-:W2:Y:S01]  /*26bf0*/  LDL.LU R0, [R1+0x4c] ;  /* 0x00004c0001007983 */ /* 0x004ea20000300800 */
[----:B-1----:R-:W1:Y:S01]  /*26c00*/  LDC R7, c[0x0][0x448] ;  /* 0x00011200ff077b82 */ /* 0x002e620000000800 */
[----:B------:R-:W-:Y:S02]  /*26c10*/  ULDC.64 UR4, c[0x0][0x2d8] ;  /* 0x0000b60000047ab9 */ /* 0x000fe40000000a00 */
[----:B------:R-:W2:Y:S04]  /*26c20*/  LDL.LU.64 R2, [R1+0x40] ;  /* 0x0000400001027983 */ /* 0x000ea80000300a00 */
[----:B0-----:R-:W3:Y:S01]  /*26c30*/  LDL R11, [R1+0x34] ;  /* 0x00003400010b7983 */ /* 0x001ee20000100800 */
[----:B------:R-:W0:Y:S01]  /*26c40*/  S2R R5, SR_TID.X ;  /* 0x0000000000057919 */ /* 0x000e220000002100 */
[----:B------:R-:W4:Y:S01]  /*26c50*/  S2R R8, SR_TID.X ;  /* 0x0000000000087919 */ /* 0x000f220000002100 */
[----:B0-----:R-:W-:-:S04]  /*26c60*/  LOP3.LUT R5, R5, 0x7f, RZ, 0xc0, !PT ;  /* 0x0000007f05057812 */ /* 0x001fc800078ec0ff */
[----:B------:R-:W-:Y:S01]  /*26c70*/  SHF.R.U32.HI R5, RZ, 0x3, R5 ;  /* 0x00000003ff057819 */ /* 0x000fe20000011605 */
[----:B----4-:R-:W-:-:S05]  /*26c80*/  IMAD.SHL.U32 R8, R8, 0x10, RZ ;  /* 0x0000001008087824 */ /* 0x010fca00078e00ff */
[----:B------:R-:W-:Y:S01]  /*26c90*/  LOP3.LUT R8, R5, 0x70, R8, 0xf8, !PT ;  /* 0x0000007005087812 */ /* 0x000fe200078ef808 */
[----:B------:R-:W0:Y:S01]  /*26ca0*/  S2R R9, SR_TID.X ;  /* 0x0000000000097919 */ /* 0x000e220000002100 */
[----:B------:R-:W4:Y:S01]  /*26cb0*/  S2R R10, SR_TID.X ;  /* 0x00000000000a7919 */ /* 0x000f220000002100 */
[----:B0-----:R-:W-:-:S04]  /*26cc0*/  SHF.L.U32 R9, R9, 0x3, RZ ;  /* 0x0000000309097819 */ /* 0x001fc800000006ff */
[----:B------:R-:W-:-:S04]  /*26cd0*/  LOP3.LUT R9, R9, 0x38, RZ, 0xc0, !PT ;  /* 0x0000003809097812 */ /* 0x000fc800078ec0ff */
[C---:B------:R-:W-:Y:S02]  /*26ce0*/  LOP3.LUT R12, R9.reuse, 0x40, RZ, 0xfc, !PT ;  /* 0x00000040090c7812 */ /* 0x040fe400078efcff */
[----:B------:R-:W-:Y:S02]  /*26cf0*/  LOP3.LUT R9, R9, 0x80, RZ, 0xfc, !PT ;  /* 0x0000008009097812 */ /* 0x000fe400078efcff */
[----:B----4-:R-:W-:-:S04]  /*26d00*/  LOP3.LUT R10, R10, 0x7f, RZ, 0xc0, !PT ;  /* 0x0000007f0a0a7812 */ /* 0x010fc800078ec0ff */
[----:B------:R-:W-:Y:S02]  /*26d10*/  SHF.R.U32.HI R10, RZ, 0x3, R10 ;  /* 0x00000003ff0a7819 */ /* 0x000fe4000001160a */
[----:B--2---:R-:W-:Y:S02]  /*26d20*/  MOV R3, R0 ;  /* 0x0000000000037202 */ /* 0x004fe40000000f00 */
        /* <DEDUP_REMOVED lines=12> */
[----:B-1----:R-:W-:-:S13]  /*26df0*/  ISETP.NE.AND P0, PT, R7, 0x1, PT ;  /* 0x000000010700780c */ /* 0x002fda0003f05270 */
        /* <DEDUP_REMOVED lines=8> */
[----:B0-----:R-:W-:Y:S01]  /*26e80*/  @P0 IMAD.HI.U32 R5, R4, R5, RZ ;  /* 0x0000000504050227 */ /* 0x001fe200078e00ff */
[----:B------:R-:W-:Y:S01]  /*26e90*/  MOV R0, R4 ;  /* 0x0000000400007202 */ /* 0x000fe20000000f00 */
[----:B------:R-:W0:Y:S03]  /*26ea0*/  S2R R8, SR_TID.X ;  /* 0x0000000000087919 */ /* 0x000e260000002100 */
        /* <DEDUP_REMOVED lines=23> */
[----:B------:R-:W-:Y:S01]  /*27020*/  ISETP.GE.AND P1, PT, R9, UR4, PT ;  /* 0x0000000409007c0c */ /* 0x000fe2000bf26270 */
[----:B------:R-:W-:-:S12]  /*27030*/  BRA.DIV UR5, `(.L_x_5493) ;  /* 0x00000056053c7947 */ /* 0x000fd8000b800000 */
[----:B------:R-:W2:Y:S04]  /*27040*/  LDL.LU R6, [R1+0x3c] ;  /* 0x00003c0001067983 */ /* 0x000ea80000300800 */
[----:B------:R-:W3:Y:S04]  /*27050*/  LDL.LU R11, [R1+0x34] ;  /* 0x00003400010b7983 */ /* 0x000ee80000300800 */
[----:B------:R-:W4:Y:S01]  /*27060*/  LDL R9, [R1+0x2c] ;  /* 0x00002c0001097983 */ /* 0x000f220000100800 */
[----:B--2---:R-:W-:-:S03]  /*27070*/  IMAD R2, R6, R7, RZ ;  /* 0x0000000706027224 */ /* 0x004fc600078e02ff */
        /* <DEDUP_REMOVED lines=11> */
[----:B----4-:R-:W-:Y:S04]  /*27130*/  @!P2 LDGSTS.E.BYPASS.LTC128B.128 [R9+0x12400], desc[UR60][R6.64], !P3 ;  /* 0x124000000609afae */ /* 0x010fe8000d901d7c */
        /* <DEDUP_REMOVED lines=64> */
[----:B------:R1:W2:Y:S04]  /*27540*/  SHFL.IDX PT, R5, R3, 0x7, 0x181f ;  /* 0x00f81f0003057f89 */ /* 0x0002a800000e0000 */
[----:B------:R1:W-:Y:S04]  /*27550*/  @!P2 LDGSTS.E.BYPASS.LTC128B.128 [R9+0x15400], desc[UR60][R6.64], !P3 ;  /* 0x154000000609afae */ /* 0x0003e8000d901d7c */
[----:B------:R1:W-:Y:S04]  /*27560*/  @!P2 LDGSTS.E.BYPASS.LTC128B.128 [R9+0x19400], desc[UR60][R6.64+0x80], !P0 ;  /* 0x194000800609afae */ /* 0x0003e8000c101d7c */
[----:B------:R1:W-:Y:S04]  /*27570*/  @!P2 LDGSTS.E.BYPASS.LTC128B.128 [R9+0x1d400], desc[UR60][R6.64+0x100], !P1 ;  /* 0x1d4001000609afae */ /* 0x0003e8000c901d7c */
[----:B------:R1:W3:Y:S02]  /*27580*/  SHFL.IDX PT, R3, R4, 0x7, 0x181f ;  /* 0x00f81f0004037f89 */ /* 0x0002e400000e0000 */
.L_x_5657:
        /* <DEDUP_REMOVED lines=12> */
[----:B------:R4:W-:Y:S02]  /*27650*/  LDGSTS.E.BYPASS.LTC128B.128 [R4+0x1dc00], desc[UR60][R2.64+0x100], !P1 ;  /* 0x1dc0010002047fae */ /* 0x0009e4000c901d7c */
.L_x_5495:
[----:B------:R-:W-:Y:S05]  /*27660*/  BSYNC B0 ;  /* 0x0000000000007941 */ /* 0x000fea0003800000 */
.L_x_5494:
[----:B------:R0:W5:Y:S01]  /*27670*/  LDL R8, [R1+0x4] ;  /* 0x0000040001087983 */ /* 0x0001620000100800 */
[----:B------:R-:W-:Y:S01]  /*27680*/  PLOP3.LUT P0, PT, PT, PT, PT, 0x80, 0x0 ;  /* 0x000000000000781c */ /* 0x000fe20003f0f070 */
[----:B------:R-:W-:-:S12]  /*27690*/  NOP ;  /* 0x0000000000007918 */ /* 0x000fd80000000000 */
.L_x_5496:
[----:B----4-:R-:W4:Y:S01]  /*276a0*/  LDL R2, [R1+0x4] ;  /* 0x0000040001027983 */ /* 0x010f220000100800 */
        /* <DEDUP_REMOVED lines=16> */
[----:B------:R-:W3:Y:S03]  /*277b0*/  SYNCS.PHASECHK.TRANS64.TRYWAIT P0, [R2+URZ+0x30820], R0 ;  /* 0x03082000020075a7 */ /* 0x000ee6000800017f */
[----:B-1-3--:R-:W-:Y:S05]  /*277c0*/  @!P0 BRA `(.L_x_5498) ;  /* 0x0000005800348947 */ /* 0x00afea0003800000 */
.L_x_5658:
[----:B------:R-:W-:Y:S05]  /*277d0*/  BSYNC B0 ;  /* 0x0000000000007941 */ /* 0x000fea0003800000 */
.L_x_5497:
[----:B------:R-:W3:Y:S04]  /*277e0*/  LDL R3, [R1+0x38] ;  /* 0x0000380001037983 */ /* 0x000ee80000100800 */
[----:B-1----:R-:W4:Y:S01]  /*277f0*/  LDL R2, [R1+0x30] ;  /* 0x0000300001027983 */ /* 0x002f220000100800 */
[----:B------:R-:W-:Y:S01]  /*27800*/  BSSY B0, `(.L_x_5499) ;  /* 0x0000258000007945 */ /* 0x000fe20003800000 */
[----:B---3--:R-:W-:-:S05]  /*27810*/  VIADD R0, R3, 0xfffffffe ;  /* 0xfffffffe03007836 */ /* 0x008fca0000000000 */
        /* <DEDUP_REMOVED lines=10> */
[----:B--2---:R-:W2:Y:S04]  /*278c0*/  LDL R5, [R1] ;  /* 0x0000000001057983 */ /* 0x004ea80000100800 */
        /* <DEDUP_REMOVED lines=34> */
.L_x_5505:
[----:B------:R-:W2:Y:S01]  /*27af0*/  LDL R2, [R1+0x4] ;  /* 0x0000040001027983 */ /* 0x000ea20000100800 */
[----:B------:R-:W-:Y:S01]  /*27b00*/  BSSY B3, `(.L_x_5506) ;  /* 0x0000005000037945 */ /* 0x000fe20003800000 */
[----:B--2---:R-:W-:Y:S01]  /*27b10*/  IMAD R3, R7, 0x8, R2 ;  /* 0x0000000807037824 */ /* 0x004fe200078e0202 */
[----:B------:R-:W-:-:S04]  /*27b20*/  SHF.L.U32 R2, R9, 0x1f, RZ ;  /* 0x0000001f09027819 */ /* 0x000fc800000006ff */
[----:B------:R-:W1:Y:S02]  /*27b30*/  SYNCS.PHASECHK.TRANS64.TRYWAIT P0, [R3+URZ+0x30840], R2 ;  /* 0x03084002030075a7 */ /* 0x000e64000800017f */
[----:B-1----:R-:W-:Y:S05]  /*27b40*/  @!P0 BRA `(.L_x_5507) ;  /* 0x00000054006c8947 */ /* 0x002fea0003800000 */
.L_x_5659:
[----:B------:R-:W-:Y:S05]  /*27b50*/  BSYNC B3 ;  /* 0x0000000000037941 */ /* 0x000fea0003800000 */
.L_x_5506:
[----:B0-----:R-:W0:Y:S01]  /*27b60*/  S2R R5, SR_TID.X ;  /* 0x0000000000057919 */ /* 0x001e220000002100 */
[----:B------:R-:W-:Y:S01]  /*27b70*/  BSSY B3, `(.L_x_5508) ;  /* 0x000000a000037945 */ /* 0x000fe20003800000 */
[----:B0-----:R-:W-:-:S04]  /*27b80*/  LOP3.LUT R5, R5, 0x7f, RZ, 0xc0, !PT ;  /* 0x0000007f05057812 */ /* 0x001fc800078ec0ff */
[----:B------:R-:W-:-:S13]  /*27b90*/  ISETP.NE.AND P0, PT, R5, RZ, PT ;  /* 0x000000ff0500720c */ /* 0x000fda0003f05270 */
[----:B------:R-:W-:Y:S05]  /*27ba0*/  @P0 BRA `(.L_x_5509) ;  /* 0x0000000000180947 */ /* 0x000fea0003800000 */
[----:B------:R-:W2:Y:S01]  /*27bb0*/  LDL R5, [R1] ;  /* 0x0000000001057983 */ /* 0x000ea20000100800 */
[----:B-1----:R-:W-:-:S04]  /*27bc0*/  MOV R2, 0x9000 ;  /* 0x0000900000027802 */ /* 0x002fc80000000f00 */
[----:B------:R0:W-:Y:S01]  /*27bd0*/  SYNCS.ARRIVE.TRANS64 RZ, [R3+URZ+0x30830], R2 ;  /* 0x0308300203ff79a7 */ /* 0x0001e2000800003f */
[----:B--2---:R-:W-:-:S13]  /*27be0*/  LOP3.LUT P1, RZ, R5, 0x1, RZ, 0xc0, !PT ;  /* 0x0000000105ff7812 */ /* 0x004fda000782c0ff */
[----:B0-----:R-:W-:Y:S05]  /*27bf0*/  @!P1 BRA `(.L_x_5509) ;  /* 0x0000000000049947 */ /* 0x001fea0003800000 */
[----:B------:R-:W-:Y:S01]  /*27c00*/  BPT.TRAP 0x1 ;  /* 0x000000040000795c */ /* 0x000fe20000300000 */
.L_x_5509:
[----:B------:R-:W-:Y:S05]  /*27c10*/  BSYNC B3 ;  /* 0x0000000000037941 */ /* 0x000fea0003800000 */
.L_x_5508:
        /* <DEDUP_REMOVED lines=13> */
.L_x_5510:
        /* <DEDUP_REMOVED lines=16> */
.L_x_5511:
        /* <DEDUP_REMOVED lines=16> */
.L_x_5512:
        /* <DEDUP_REMOVED lines=18> */
.L_x_5660:
[----:B------:R-:W-:Y:S05]  /*28010*/  BSYNC B3 ;  /* 0x0000000000037941 */ /* 0x000fea0003800000 */
.L_x_5513:
        /* <DEDUP_REMOVED lines=10> */
.L_x_5515:
[----:B------:R-:W2:Y:S01]  /*280c0*/  LDL R3, [R1] ;  /* 0x0000000001037983 */ /* 0x000ea20000100800 */
[----:B------:R-:W-:Y:S01]  /*280d0*/  BSSY B3, `(.L_x_5516) ;  /* 0x0000004000037945 */ /* 0x000fe20003800000 */
[----:B--2---:R-:W-:-:S13]  /*280e0*/  LOP3.LUT P0, RZ, R3, 0x8, RZ, 0xc0, !PT ;  /* 0x0000000803ff7812 */ /* 0x004fda000780c0ff */
[----:B------:R-:W-:Y:S05]  /*280f0*/  @P0 BRA `(.L_x_5517) ;  /* 0x0000000000040947 */ /* 0x000fea0003800000 */
[----:B------:R-:W-:Y:S01]  /*28100*/  BPT.TRAP 0x1 ;  /* 0x000000040000795c */ /* 0x000fe20000300000 */
.L_x_5517:
[----:B------:R-:W-:Y:S05]  /*28110*/  BSYNC B3 ;  /* 0x0000000000037941 */ /* 0x000fea0003800000 */
.L_x_5516:
        /* <DEDUP_REMOVED lines=14> */
.L_x_5518:
        /* <DEDUP_REMOVED lines=15> */
.L_x_5519:
        /* <DEDUP_REMOVED lines=15> */
.L_x_5520:
        /* <DEDUP_REMOVED lines=12> */
.L_x_5504:
[----:B------:R-:W-:Y:S05]  /*284a0*/  BSYNC B1 ;  /* 0x0000000000017941 */ /* 0x000fea0003800000 */
.L_x_5503:
[----:B0-----:R-:W2:Y:S04]  /*284b0*/  LDL R0, [R1+0x38] ;  /* 0x0000380001007983 */ /* 0x001ea80000100800 */
[----:B------:R1:W-:Y:S04]  /*284c0*/  STL [R1+0x8], R7 ;  /* 0x0000080701007387 */ /* 0x0003e80000100800 */
[----:B------:R1:W-:Y:S02]  /*284d0*/  STL [R1+0x14], R9 ;  /* 0x0000140901007387 */ /* 0x0003e40000100800 */
[----:B-12---:R-:W-:-:S07]  /*284e0*/  IADD3 R0, R0, -0x3, RZ ;  /* 0xfffffffd00007810 */ /* 0x006fce0007ffe0ff */
.L_x_5502:
[----:B------:R-:W-:Y:S05]  /*284f0*/  BSYNC B2 ;  /* 0x0000000000027941 */ /* 0x000fea0003800000 */
.L_x_5501:
[----:B------:R-:W3:Y:S01]  /*28500*/  LDL.LU R2, [R1+0x38] ;  /* 0x0000380001027983 */ /* 0x000ee20000300800 */
[----:B------:R-:W-:Y:S01]  /*28510*/  VIADD R8, R8, 0xfffffffe ;  /* 0xfffffffe08087836 */ /* 0x000fe20000000000 */
[----:B---3--:R-:W-:-:S04]  /*28520*/  LOP3.LUT R2, RZ, R2, RZ, 0x33, !PT ;  /* 0x00000002ff027212 */ /* 0x008fc800078e33ff */
[----:B------:R-:W-:-:S13]  /*28530*/  ISETP.NE.AND P0, PT, R8, R2, PT ;  /* 0x000000020800720c */ /* 0x000fda0003f05270 */
[----:B------:R-:W-:Y:S05]  /*28540*/  @!P0 BRA `(.L_x_5500) ;  /* 0x00000018000c8947 */ /* 0x000fea0003800000 */
[----:B0-----:R-:W-:-:S07]  /*28550*/  IMAD.MOV.U32 R9, RZ, RZ, R17 ;  /* 0x000000ffff097224 */ /* 0x001fce00078e0011 */
.L_x_5557:
[----:B------:R-:W3:Y:S04]  /*28560*/  LDL R4, [R1] ;  /* 0x0000000001047983 */ /* 0x000ee80000100800 */
        /* <DEDUP_REMOVED lines=35> */
.L_x_5523:
[----:B------:R-:W2:Y:S01]  /*287a0*/  LDL R2, [R1+0x4] ;  /* 0x0000040001027983 */ /* 0x000ea20000100800 */
[----:B------:R-:W-:Y:S01]  /*287b0*/  BSSY B2, `(.L_x_5524) ;  /* 0x0000005000027945 */ /* 0x000fe20003800000 */
[----:B--2---:R-:W-:Y:S01]  /*287c0*/  IMAD R3, R4, 0x8, R2 ;  /* 0x0000000804037824 */ /* 0x004fe200078e0202 */
[----:B------:R-:W-:-:S04]  /*287d0*/  SHF.L.U32 R2, R5, 0x1f, RZ ;  /* 0x0000001f05027819 */ /* 0x000fc800000006ff */
[----:B------:R-:W1:Y:S02]  /*287e0*/  SYNCS.PHASECHK.TRANS64.TRYWAIT P0, [R3+URZ+0x30840], R2 ;  /* 0x03084002030075a7 */ /* 0x000e64000800017f */
[----:B-1----:R-:W-:Y:S05]  /*287f0*/  @!P0 BRA `(.L_x_5525) ;  /* 0x0000004800688947 */ /* 0x002fea0003800000 */
.L_x_5661:
[----:B------:R-:W-:Y:S05]  /*28800*/  BSYNC B2 ;  /* 0x0000000000027941 */ /* 0x000fea0003800000 */
.L_x_5524:
[----:B------:R-:W2:Y:S01]  /*28810*/  S2R R7, SR_TID.X ;  /* 0x0000000000077919 */ /* 0x000ea20000002100 */
[----:B------:R-:W-:Y:S01]  /*28820*/  BSSY B2, `(.L_x_5526) ;  /* 0x000000a000027945 */ /* 0x000fe20003800000 */
[----:B--2---:R-:W-:-:S04]  /*28830*/  LOP3.LUT R7, R7, 0x7f, RZ, 0xc0, !PT ;  /* 0x0000007f07077812 */ /* 0x004fc800078ec0ff */
[----:B------:R-:W-:-:S13]  /*28840*/  ISETP.NE.AND P0, PT, R7, RZ, PT ;  /* 0x000000ff0700720c */ /* 0x000fda0003f05270 */
[----:B------:R-:W-:Y:S05]  /*28850*/  @P0 BRA `(.L_x_5527) ;  /* 0x0000000000180947 */ /* 0x000fea0003800000 */
[----:B------:R-:W2:Y:S01]  /*28860*/  LDL R7, [R1] ;  /* 0x0000000001077983 */ /* 0x000ea20000100800 */
[----:B-1----:R-:W-:-:S04]  /*28870*/  IMAD.MOV.U32 R2, RZ, RZ, 0x9000 ;  /* 0x00009000ff027424 */ /* 0x002fc800078e00ff */
[----:B------:R3:W-:Y:S01]  /*28880*/  SYNCS.ARRIVE.TRANS64 RZ, [R3+URZ+0x30830], R2 ;  /* 0x0308300203ff79a7 */ /* 0x0007e2000800003f */
[----:B--2---:R-:W-:-:S13]  /*28890*/  LOP3.LUT P1, RZ, R7, 0x1, RZ, 0xc0, !PT ;  /* 0x0000000107ff7812 */ /* 0x004fda000782c0ff */
[----:B---3--:R-:W-:Y:S05]  /*288a0*/  @!P1 BRA `(.L_x_5527) ;  /* 0x0000000000049947 */ /* 0x008fea0003800000 */
[----:B------:R-:W-:Y:S01]  /*288b0*/  BPT.TRAP 0x1 ;  /* 0x000000040000795c */ /* 0x000fe20000300000 */
.L_x_5527:
[----:B------:R-:W-:Y:S05]  /*288c0*/  BSYNC B2 ;  /* 0x0000000000027941 */ /* 0x000fea0003800000 */
.L_x_5526:
[----:B------:R-:W2:Y:S04]  /*288d0*/  LDL R7, [R1+0x4] ;  /* 0x0000040001077983 */ /* 0x000ea80000100800 */
        /* <DEDUP_REMOVED lines=11> */
[----:B0-----:R-:W-:-:S07]  /*28990*/  VIADD R8, R7, 0x1e400 ;  /* 0x0001e40007087836 */ /* 0x001fce0000000000 */
.L_x_5528:
        /* <DEDUP_REMOVED lines=16> */
.L_x_5529:
        /* <DEDUP_REMOVED lines=16> */
.L_x_5530:
        /* <DEDUP_REMOVED lines=18> */
.L_x_5662:
[----:B------:R-:W-:Y:S05]  /*28cc0*/  BSYNC B2 ;  /* 0x0000000000027941 */ /* 0x000fea0003800000 */
.L_x_5531:
        /* <DEDUP_REMOVED lines=10> */
.L_x_5533:
[----:B------:R-:W2:Y:S01]  /*28d70*/  LDL R3, [R1] ;  /* 0x0000000001037983 */ /* 0x000ea20000100800 */
[----:B------:R-:W-:Y:S01]  /*28d80*/  BSSY B2, `(.L_x_5534) ;  /* 0x0000004000027945 */ /* 0x000fe20003800000 */
[----:B--2---:R-:W-:-:S13]  /*28d90*/  LOP3.LUT P0, RZ, R3, 0x8, RZ, 0xc0, !PT ;  /* 0x0000000803ff7812 */ /* 0x004fda000780c0ff */
[----:B------:R-:W-:Y:S05]  /*28da0*/  @P0 BRA `(.L_x_5535) ;  /* 0x0000000000040947 */ /* 0x000fea0003800000 */
[----:B------:R-:W-:Y:S01]  /*28db0*/  BPT.TRAP 0x1 ;  /* 0x000000040000795c */ /* 0x000fe20000300000 */
.L_x_5535:
[----:B------:R-:W-:Y:S05]  /*28dc0*/  BSYNC B2 ;  /* 0x0000000000027941 */ /* 0x000fea0003800000 */
.L_x_5534:
        /* <DEDUP_REMOVED lines=14> */
.L_x_5536:
        /* <DEDUP_REMOVED lines=15> */
.L_x_5537:
        /* <DEDUP_REMOVED lines=15> */
.L_x_5538:
        /* <DEDUP_REMOVED lines=12> */
.L_x_5522:
[----:B------:R-:W-:Y:S05]  /*29150*/  BSYNC B1 ;  /* 0x0000000000017941 */ /* 0x000fea0003800000 */
.L_x_5521:
[----:B------:R-:W2:Y:S01]  /*29160*/  LDL R2, [R1] ;  /* 0x0000000001027983 */ /* 0x000ea20000100800 */
[----:B------:R-:W-:Y:S01]  /*29170*/  VIADD R3, R4, 0x1 ;  /* 0x0000000104037836 */ /* 0x000fe20000000000 */
[----:B------:R-:W-:Y:S01]  /*29180*/  BSSY B1, `(.L_x_5539) ;  /* 0x00000bb000017945 */ /* 0x000fe20003800000 */
[----:B0-----:R-:W-:-:S03]  /*29190*/  IADD3 R6, R0, -0x1, RZ ;  /* 0xffffffff00067810 */ /* 0x001fc60007ffe0ff */
        /* <DEDUP_REMOVED lines=32> */
.L_x_5541:
[----:B------:R-:W2:Y:S01]  /*293a0*/  LDL R2, [R1+0x4] ;  /* 0x0000040001027983 */ /* 0x000ea20000100800 */
[----:B------:R-:W-:Y:S01]  /*293b0*/  BSSY B2, `(.L_x_5542) ;  /* 0x0000005000027945 */ /* 0x000fe20003800000 */
[----:B--2---:R-:W-:Y:S02]  /*293c0*/  LEA R3, R11, R2, 0x3 ;  /* 0x000000020b037211 */ /* 0x004fe400078e18ff */
[----:B------:R-:W-:-:S04]  /*293d0*/  SHF.L.U32 R2, R10, 0x1f, RZ ;  /* 0x0000001f0a027819 */ /* 0x000fc800000006ff */
[----:B------:R-:W2:Y:S02]  /*293e0*/  SYNCS.PHASECHK.TRANS64.TRYWAIT P0, [R3+URZ+0x30840], R2 ;  /* 0x03084002030075a7 */ /* 0x000ea4000800017f */
[----:B--2---:R-:W-:Y:S05]  /*293f0*/  @!P0 BRA `(.L_x_5543) ;  /* 0x0000003c00908947 */ /* 0x004fea0003800000 */
.L_x_5663:
[----:B------:R-:W-:Y:S05]  /*29400*/  BSYNC B2 ;  /* 0x0000000000027941 */ /* 0x000fea0003800000 */
.L_x_5542:
[----:B-1----:R-:W1:Y:S01]  /*29410*/  S2R R8, SR_TID.X ;  /* 0x0000000000087919 */ /* 0x002e620000002100 */
[----:B------:R-:W-:Y:S01]  /*29420*/  BSSY B2, `(.L_x_5544) ;  /* 0x000000a000027945 */ /* 0x000fe20003800000 */
[----:B-1----:R-:W-:-:S04]  /*29430*/  LOP3.LUT R8, R8, 0x7f, RZ, 0xc0, !PT ;  /* 0x0000007f08087812 */ /* 0x002fc800078ec0ff */
[----:B------:R-:W-:-:S13]  /*29440*/  ISETP.NE.AND P0, PT, R8, RZ, PT ;  /* 0x000000ff0800720c */ /* 0x000fda0003f05270 */
[----:B------:R-:W-:Y:S05]  /*29450*/  @P0 BRA `(.L_x_5545) ;  /* 0x0000000000180947 */ /* 0x000fea0003800000 */
[----:B------:R-:W3:Y:S01]  /*29460*/  LDL R8, [R1] ;  /* 0x0000000001087983 */ /* 0x000ee20000100800 */
[----:B--2---:R-:W-:-:S04]  /*29470*/  IMAD.MOV.U32 R2, RZ, RZ, 0x9000 ;  /* 0x00009000ff027424 */ /* 0x004fc800078e00ff */
[----:B------:R1:W-:Y:S01]  /*29480*/  SYNCS.ARRIVE.TRANS64 RZ, [R3+URZ+0x30830], R2 ;  /* 0x0308300203ff79a7 */ /* 0x0003e2000800003f */
[----:B---3--:R-:W-:-:S13]  /*29490*/  LOP3.LUT P1, RZ, R8, 0x1, RZ, 0xc0, !PT ;  /* 0x0000000108ff7812 */ /* 0x008fda000782c0ff */
[----:B-1----:R-:W-:Y:S05]  /*294a0*/  @!P1 BRA `(.L_x_5545) ;  /* 0x0000000000049947 */ /* 0x002fea0003800000 */
[----:B------:R-:W-:Y:S01]  /*294b0*/  BPT.TRAP 0x1 ;  /* 0x000000040000795c */ /* 0x000fe20000300000 */
.L_x_5545:
[----:B------:R-:W-:Y:S05]  /*294c0*/  BSYNC B2 ;  /* 0x0000000000027941 */ /* 0x000fea0003800000 */
.L_x_5544:
[----:B0-----:R-:W3:Y:S04]  /*294d0*/  LDL R10, [R1+0x4] ;  /* 0x00000400010a7983 */ /* 0x001ee80000100800 */
        /* <DEDUP_REMOVED lines=13> */
.L_x_5546:
        /* <DEDUP_REMOVED lines=16> */
.L_x_5547:
        /* <DEDUP_REMOVED lines=16> */
.L_x_5548:
        /* <DEDUP_REMOVED lines=16> */
.L_x_5664:
[----:B------:R-:W-:Y:S05]  /*298b0*/  BSYNC B2 ;  /* 0x0000000000027941 */ /* 0x000fea0003800000 */
.L_x_5549:
[----:B------:R-:W1:Y:S01]  /*298c0*/  S2R R3, SR_TID.X ;  /* 0x0000000000037919 */ /* 0x000e620000002100 */
[----:B------:R-:W-:-:S04]  /*298d0*/  UPRMT UR4, UR38, 0x9910, URZ ;  /* 0x0000991026047896 */ /* 0x000fc8000800003f */
[----:B------:R-:W-:Y:S01]  /*298e0*/  UISETP.NE.AND UP0, UPT, UR4, 0x2, UPT ;  /* 0x000000020400788c */ /* 0x000fe2000bf05270 */
[----:B-1----:R-:W-:-:S04]  /*298f0*/  LOP3.LUT R3, R3, 0x7f, RZ, 0xc0, !PT ;  /* 0x0000007f03037812 */ /* 0x002fc800078ec0ff */
[----:B------:R-:W-:-:S13]  /*29900*/  ISETP.NE.AND P0, PT, R3, RZ, PT ;  /* 0x000000ff0300720c */ /* 0x000fda0003f05270 */
[----:B------:R-:W-:-:S04]  /*29910*/  @!P0 MOV R3, 0x9000 ;  /* 0x0000900000038802 */ /* 0x000fc80000000f00 */
[----:B------:R1:W-:Y:S01]  /*29920*/  @!P0 SYNCS.ARRIVE.TRANS64 RZ, [R2+URZ+0x30850], R3 ;  /* 0x0308500302ff89a7 */ /* 0x0003e2000800003f */
[----:B------:R-:W-:-:S13]  /*29930*/  PLOP3.LUT P0, PT, PT, PT, UP0, 0x80, 0x0 ;  /* 0x000000000000781c */ /* 0x000fda0003f0f008 */
[----:B-1----:R-:W-:Y:S05]  /*29940*/  @P0 BRA `(.L_x_5551) ;  /* 0x0000000000040947 */ /* 0x002fea0003800000 */
[----:B------:R-:W-:Y:S01]  /*29950*/  BPT.TRAP 0x1 ;  /* 0x000000040000795c */ /* 0x000fe20000300000 */
.L_x_5551:
[----:B------:R-:W2:Y:S01]  /*29960*/  LDL R3, [R1] ;  /* 0x0000000001037983 */ /* 0x000ea20000100800 */
[----:B------:R-:W-:Y:S01]  /*29970*/  BSSY B2, `(.L_x_5552) ;  /* 0x0000004000027945 */ /* 0x000fe20003800000 */
[----:B--2---:R-:W-:-:S13]  /*29980*/  LOP3.LUT P0, RZ, R3, 0x8, RZ, 0xc0, !PT ;  /* 0x0000000803ff7812 */ /* 0x004fda000780c0ff */
[----:B------:R-:W-:Y:S05]  /*29990*/  @P0 BRA `(.L_x_5553) ;  /* 0x0000000000040947 */ /* 0x000fea0003800000 */
[----:B------:R-:W-:Y:S01]  /*299a0*/  BPT.TRAP 0x1 ;  /* 0x000000040000795c */ /* 0x000fe20000300000 */
.L_x_5553:
[----:B------:R-:W-:Y:S05]  /*299b0*/  BSYNC B2 ;  /* 0x0000000000027941 */ /* 0x000fea0003800000 */
.L_x_5552:
        /* <DEDUP_REMOVED lines=13> */
.L_x_5554:
        /* <DEDUP_REMOVED lines=15> */
.L_x_5555:
        /* <DEDUP_REMOVED lines=15> */
.L_x_5556:
        /* <DEDUP_REMOVED lines=12> */
.L_x_5540:
[----:B------:R-:W-:Y:S05]  /*29d30*/  BSYNC B1 ;  /* 0x0000000000017941 */ /* 0x000fea0003800000 */
.L_x_5539:
[----:B------:R-:W2:Y:S01]  /*29d40*/  LDL R2, [R1+0x30] ;  /* 0x0000300001027983 */ /* 0x000ea20000100800 */
[----:B------:R-:W-:Y:S01]  /*29d50*/  VIADD R0, R0, 0xfffffffe ;  /* 0xfffffffe00007836 */ /* 0x000fe20000000000 */
[----:B--2---:R-:W-:-:S13]  /*29d60*/  ISETP.GT.AND P0, PT, R6, R2, PT ;  /* 0x000000020600720c */ /* 0x004fda0003f04270 */
[----:B------:R-:W-:Y:S05]  /*29d70*/  @P0 BRA `(.L_x_5557) ;  /* 0xffffffe400f80947 */ /* 0x000fea000383ffff */
.L_x_5500:
[----:B------:R-:W-:Y:S05]  /*29d80*/  BSYNC B0 ;  /* 0x0000000000007941 */ /* 0x000fea0003800000 */
.L_x_5499:
        /* <DEDUP_REMOVED lines=17> */
.L_x_5559:
[----:B------:R-:W-:Y:S05]  /*29ea0*/  BSYNC B0 ;  /* 0x0000000000007941 */ /* 0x000fea0003800000 */
.L_x_5558:
[----:B------:R-:W3:Y:S01]  /*29eb0*/  LDL R0, [R1] ;  /* 0x0000000001007983 */ /* 0x000ee20000100800 */
[----:B------:R-:W-:Y:S01]  /*29ec0*/  BSSY B0, `(.L_x_5560) ;  /* 0x0000052000007945 */ /* 0x000fe20003800000 */
[----:B---3--:R-:W-:-:S13]  /*29ed0*/  LOP3.LUT P0, RZ, R0, 0x4, RZ, 0xc0, !PT ;  /* 0x0000000400ff7812 */ /* 0x008fda000780c0ff */
[----:B------:R-:W-:Y:S05]  /*29ee0*/  @!P0 BRA `(.L_x_5561) ;  /* 0x00000004003c8947 */ /* 0x000fea0003800000 */
[----:B------:R-:W3:Y:S04]  /*29ef0*/  LDL R3, [R1+0x4] ;  /* 0x0000040001037983 */ /* 0x000ee80000100800 */
[----:B------:R-:W3:Y:S04]  /*29f00*/  LDL R0, [R1+0x8] ;  /* 0x0000080001007983 */ /* 0x000ee80000100800 */
[----:B------:R-:W4:Y:S01]  /*29f10*/  LDL R2, [R1+0x14] ;  /* 0x0000140001027983 */ /* 0x000f220000100800 */
[----:B------:R-:W-:Y:S01]  /*29f20*/  BSSY B1, `(.L_x_5562) ;  /* 0x0000005000017945 */ /* 0x000fe20003800000 */
[----:B---3--:R-:W-:Y:S01]  /*29f30*/  IMAD R0, R0, 0x8, R3 ;  /* 0x0000000800007824 */ /* 0x008fe200078e0203 */
[----:B----4-:R-:W-:-:S04]  /*29f40*/  SHF.L.U32 R2, R2, 0x1f, RZ ;  /* 0x0000001f02027819 */ /* 0x010fc800000006ff */
[----:B------:R-:W3:Y:S02]  /*29f50*/  SYNCS.PHASECHK.TRANS64.TRYWAIT P0, [R0+URZ+0x30860], R2 ;  /* 0x03086002000075a7 */ /* 0x000ee4000800017f */
[----:B---3--:R-:W-:Y:S05]  /*29f60*/  @!P0 BRA `(.L_x_5563) ;  /* 0x0000003000dc8947 */ /* 0x008fea0003800000 */
.L_x_5665:
[----:B------:R-:W-:Y:S05]  /*29f70*/  BSYNC B1 ;  /* 0x0000000000017941 */ /* 0x000fea0003800000 */
.L_x_5562:
[----:B------:R-:W4:Y:S01]  /*29f80*/  S2R R3, SR_TID.X ;  /* 0x0000000000037919 */ /* 0x000f220000002100 */
[----:B------:R-:W-:-:S04]  /*29f90*/  UPRMT UR4, UR38, 0x9910, URZ ;  /* 0x0000991026047896 */ /* 0x000fc8000800003f */
[----:B------:R-:W-:Y:S01]  /*29fa0*/  UISETP.NE.AND UP0, UPT, UR4, 0x2, UPT ;  /* 0x000000020400788c */ /* 0x000fe2000bf05270 */
[----:B----4-:R-:W-:-:S04]  /*29fb0*/  LOP3.LUT R3, R3, 0x7f, RZ, 0xc0, !PT ;  /* 0x0000007f03037812 */ /* 0x010fc800078ec0ff */
[----:B------:R-:W-:-:S13]  /*29fc0*/  ISETP.NE.AND P0, PT, R3, RZ, PT ;  /* 0x000000ff0300720c */ /* 0x000fda0003f05270 */
[----:B---3--:R-:W-:-:S04]  /*29fd0*/  @!P0 IMAD.MOV.U32 R2, RZ, RZ, 0x9000 ;  /* 0x00009000ff028424 */ /* 0x008fc800078e00ff */
[----:B------:R3:W-:Y:S01]  /*29fe0*/  @!P0 SYNCS.ARRIVE.TRANS64 RZ, [R0+URZ+0x30850], R2 ;  /* 0x0308500200ff89a7 */ /* 0x0007e2000800003f */
[----:B------:R-:W-:-:S13]  /*29ff0*/  PLOP3.LUT P0, PT, PT, PT, UP0, 0x80, 0x0 ;  /* 0x000000000000781c */ /* 0x000fda0003f0f008 */
[----:B---3--:R-:W-:Y:S05]  /*2a000*/  @P0 BRA `(.L_x_5564) ;  /* 0x0000000000040947 */ /* 0x008fea0003800000 */
[----:B------:R-:W-:Y:S01]  /*2a010*/  BPT.TRAP 0x1 ;  /* 0x000000040000795c */ /* 0x000fe20000300000 */
.L_x_5564:
[----:B------:R-:W3:Y:S01]  /*2a020*/  LDL R2, [R1] ;  /* 0x0000000001027983 */ /* 0x000ee20000100800 */
[----:B------:R-:W-:Y:S01]  /*2a030*/  BSSY B1, `(.L_x_5565) ;  /* 0x0000004000017945 */ /* 0x000fe20003800000 */
[----:B---3--:R-:W-:-:S13]  /*2a040*/  LOP3.LUT P0, RZ, R2, 0x8, RZ, 0xc0, !PT ;  /* 0x0000000802ff7812 */ /* 0x008fda000780c0ff */
[----:B------:R-:W-:Y:S05]  /*2a050*/  @P0 BRA `(.L_x_5566) ;  /* 0x0000000000040947 */ /* 0x000fea0003800000 */
[----:B------:R-:W-:Y:S01]  /*2a060*/  BPT.TRAP 0x1 ;  /* 0x000000040000795c */ /* 0x000fe20000300000 */
.L_x_5566:
[----:B------:R-:W-:Y:S05]  /*2a070*/  BSYNC B1 ;  /* 0x0000000000017941 */ /* 0x000fea0003800000 */
.L_x_5565:
[----:B--2---:R-:W2:Y:S04]  /*2a080*/  LDL.LU R5, [R1+0x18] ;  /* 0x0000180001057983 */ /* 0x004ea80000300800 */
[----:B------:R-:W2:Y:S04]  /*2a090*/  LDL.LU R3, [R1+0xc] ;  /* 0x00000c0001037983 */ /* 0x000ea80000300800 */
[----:B------:R-:W3:Y:S04]  /*2a0a0*/  LDL R4, [R1+0x4] ;  /* 0x0000040001047983 */ /* 0x000ee80000100800 */
        /* <DEDUP_REMOVED lines=9> */
[----:B---3--:R-:W-:-:S05]  /*2a140*/  IMAD R2, R2, 0x9000, R4 ;  /* 0x0000900002027824 */ /* 0x008fca00078e0204 */
[----:B------:R-:W-:-:S07]  /*2a150*/  IADD3 R4, R2, 0x400, RZ ;  /* 0x0000040002047810 */ /* 0x000fce0007ffe0ff */
.L_x_5567:
        /* <DEDUP_REMOVED lines=10> */
[----:B------:R-:W-:Y:S01]  /*2a200*/  PLOP3.LUT P0, PT, PT, PT, PT, 0x80, 0x0 ;  /* 0x000000000000781c */ /* 0x000fe20003f0f070 */
[----:B------:R-:W-:Y:S01]  /*2a210*/  VIADD R4, R2, 0x3400 ;  /* 0x0000340002047836 */ /* 0x000fe20000000000 */
[----:B------:R-:W-:Y:S01]  /*2a220*/  UMOV UR6, 0x0 ;  /* 0x0000000000067882 */ /* 0x000fe20000000000 */
[----:B------:R-:W-:Y:S01]  /*2a230*/  UMOV UR7, 0x14f00000 ;  /* 0x14f0000000077882 */ /* 0x000fe20000000000 */
[----:B------:R-:W-:-:S09]  /*2a240*/  UMOV UR10, 0x40 ;  /* 0x00000040000a7882 */ /* 0x000fd20000000000 */
.L_x_5568:
        /* <DEDUP_REMOVED lines=15> */
.L_x_5569:
        /* <DEDUP_REMOVED lines=10> */
.L_x_5561:
[----:B------:R-:W-:Y:S05]  /*2a3e0*/  BSYNC B0 ;  /* 0x0000000000007941 */ /* 0x000fea0003800000 */
.L_x_5560:
        /* <DEDUP_REMOVED lines=9> */
.L_x_5479:
[----:B------:R-:W-:Y:S05]  /*2a480*/  BSYNC B7 ;  /* 0x0000000000077941 */ /* 0x000fea0003800000 */
.L_x_5477:
[----:B01----:R-:W3:Y:S02]  /*2a490*/  LDL R7, [R1] ;  /* 0x0000000001077983 */ /* 0x003ee40000100800 */
        /* <DEDUP_REMOVED lines=8> */
[----:B------:R1:W2:Y:S04]  /*2a520*/  LDS.128 R16, [R0+0x308d0] ;  /* 0x0308d00000107984 */ /* 0x0002a80000000c00 */
[----:B------:R1:W-:Y:S01]  /*2a530*/  STL [R1+0x4], R0 ;  /* 0x0000040001007387 */ /* 0x0003e20000100800 */
[----:B------:R-:W-:Y:S06]  /*2a540*/  BAR.ARV 0x4, 0x180 ;  /* 0x0106000000007b1d */ /* 0x000fec0000002000 */
[----:B------:R-:W-:Y:S05]  /*2a550*/  BRA `(.L_x_5571) ;  /* 0x0000000800d87947 */ /* 0x000fea0003800000 */
.L_x_5570:
[----:B------:R-:W3:Y:S01]  /*2a560*/  LDL R6, [R1+0x28] ;  /* 0x0000280001067983 */ /* 0x000ee20000100800 */
[----:B------:R-:W-:Y:S01]  /*2a570*/  UMOV UR4, 0xffffffff ;  /* 0xffffffff00047882 */ /* 0x000fe20000000000 */
[----:B---3--:R-:W-:Y:S02]  /*2a580*/  ISETP.NE.AND P5, PT, R6, 0x1f, PT ;  /* 0x0000001f0600780c */ /* 0x008fe40003fa5270 */
[----:B------:R-:W-:Y:S11]  /*2a590*/  BRA.DIV UR4, `(.L_x_5572) ;  /* 0x0000002e04647947 */ /* 0x000ff6000b800000 */
[----:B--2---:R-:W-:Y:S01]  /*2a5a0*/  IADD3 R0, R19, R6, RZ ;  /* 0x0000000613007210 */ /* 0x004fe20007ffe0ff */
[----:B------:R-:W-:Y:S01]  /*2a5b0*/  ULDC UR4, c[0x0][0xc3c] ;  /* 0x00030f0000047ab9 */ /* 0x000fe20000000800 */
[----:B------:R-:W-:Y:S02]  /*2a5c0*/  LOP3.LUT P4, RZ, R7, 0x1, RZ, 0xc0, !PT ;  /* 0x0000000107ff7812 */ /* 0x000fe4000788c0ff */
[----:B------:R-:W-:-:S13]  /*2a5d0*/  ISETP.GE.OR P0, PT, R0, UR4, !P5 ;  /* 0x0000000400007c0c */ /* 0x000fda000ef06670 */
[----:B------:R-:W0:Y:S02]  /*2a5e0*/  @!P0 LDC.64 R2, c[0x0][0xc80] ;  /* 0x00032000ff028b82 */ /* 0x000e240000000a00 */
[----:B0-----:R-:W-:-:S06]  /*2a5f0*/  @!P0 IMAD.WIDE R2, R0, 0x4, R2 ;  /* 0x0000000400028825 */ /* 0x001fcc00078e0202 */
[----:B------:R0:W2:Y:S01]  /*2a600*/  @!P0 LDG.E R2, desc[UR60][R2.64] ;  /* 0x0000003c02028981 */ /* 0x0000a2000c1e1900 */
[C---:B------:R-:W-:Y:S02]  /*2a610*/  ISETP.GE.U32.AND P1, PT, R6.reuse, 0x4, PT ;  /* 0x000000040600780c */ /* 0x040fe40003f26070 */
[C---:B------:R-:W-:Y:S01]  /*2a620*/  ISETP.GE.U32.AND P2, PT, R6.reuse, 0x8, PT ;  /* 0x000000080600780c */ /* 0x040fe20003f46070 */
[----:B------:R-:W-:Y:S01]  /*2a630*/  SHFL.IDX PT, R5, R16, 0x1, 0x1f ;  /* 0x00201f0010057f89 */ /* 0x000fe200000e0000 */
[C---:B------:R-:W-:Y:S01]  /*2a640*/  ISETP.GE.U32.AND P3, PT, R6.reuse, 0x10, PT ;  /* 0x000000100600780c */ /* 0x040fe20003f66070 */
[----:B0-----:R-:W-:Y:S02]  /*2a650*/  IMAD.MOV.U32 R3, RZ, RZ, RZ ;  /* 0x000000ffff037224 */ /* 0x001fe400078e00ff */
[----:B--2---:R-:W-:Y:S01]  /*2a660*/  @!P0 IMAD.MOV.U32 R3, RZ, RZ, R2 ;  /* 0x000000ffff038224 */ /* 0x004fe200078e0002 */
[----:B------:R-:W-:-:S04]  /*2a670*/  ISETP.GE.U32.AND P0, PT, R6, 0x2, PT ;  /* 0x000000020600780c */ /* 0x000fc80003f06070 */
[----:B------:R-:W0:Y:S02]  /*2a680*/  SHFL.UP PT, R2, R3, 0x1, RZ ;  /* 0x0420000003027989 */ /* 0x000e2400000e00ff */
[----:B0-----:R-:W-:-:S05]  /*2a690*/  SEL R0, R2, RZ, P4 ;  /* 0x000000ff02007207 */ /* 0x001fca0002000000 */
[----:B------:R-:W-:Y:S02]  /*2a6a0*/  IMAD.IADD R2, R3, 0x1, R0 ;  /* 0x0000000103027824 */ /* 0x000fe400078e0200 */
[----:B------:R-:W-:Y:S04]  /*2a6b0*/  SHFL.IDX PT, R0, R16, RZ, 0x1f ;  /* 0x00001fff10007589 */ /* 0x000fe800000e0000 */
        /* <DEDUP_REMOVED lines=13> */
.L_x_5675:
[----:B------:R-:W-:Y:S02]  /*2a790*/  ULDC UR4, c[0x0][0xc38] ;  /* 0x00030e0000047ab9 */ /* 0x000fe40000000800 */
[----:B------:R-:W-:-:S04]  /*2a7a0*/  IMAD.U32 R4, RZ, RZ, UR4 ;  /* 0x00000004ff047e24 */ /* 0x000fc8000f8e00ff */
[----:B-1----:R-:W-:-:S04]  /*2a7b0*/  IMAD R16, R16, R4, RZ ;  /* 0x0000000410107224 */ /* 0x002fc800078e02ff */
[----:B------:R-:W-:-:S05]  /*2a7c0*/  IMAD.IADD R5, R5, 0x1, R16 ;  /* 0x0000000105057824 */ /* 0x000fca00078e0210 */
[----:B------:R-:W-:-:S13]  /*2a7d0*/  ISETP.GT.AND P4, PT, R5, R0, PT ;  /* 0x000000000500720c */ /* 0x000fda0003f84270 */
[----:B------:R-:W-:Y:S05]  /*2a7e0*/  @P4 BRA `(.L_x_5573) ;  /* 0x0000000000a04947 */ /* 0x000fea0003800000 */
.L_x_5578:
[----:B0-----:R-:W0:Y:S01]  /*2a7f0*/  LDC R2, c[0x0][0xc3c] ;  /* 0x00030f00ff027b82 */ /* 0x001e220000000800 */
[----:B------:R-:W-:-:S04]  /*2a800*/  IADD3 R19, R19, 0x1f, RZ ;  /* 0x0000001f13137810 */ /* 0x000fc80007ffe0ff */
[----:B0-----:R-:W-:-:S13]  /*2a810*/  ISETP.GE.AND P4, PT, R19, R2, PT ;  /* 0x000000021300720c */ /* 0x001fda0003f86270 */
[----:B------:R-:W-:Y:S05]  /*2a820*/  @P4 BRA `(.L_x_5574) ;  /* 0x0000000400dc4947 */ /* 0x000fea0003800000 */
[----:B------:R-:W2:Y:S01]  /*2a830*/  LDL R3, [R1+0x28] ;  /* 0x0000280001037983 */ /* 0x000ea20000100800 */
[----:B------:R-:W-:Y:S01]  /*2a840*/  BSSY B0, `(.L_x_5575) ;  /* 0x0000008000007945 */ /* 0x000fe20003800000 */
[----:B--2---:R-:W-:Y:S02]  /*2a850*/  IMAD.IADD R4, R19, 0x1, R3 ;  /* 0x0000000113047824 */ /* 0x004fe400078e0203 */
[----:B------:R-:W-:-:S03]  /*2a860*/  IMAD.MOV.U32 R3, RZ, RZ, RZ ;  /* 0x000000ffff037224 */ /* 0x000fc600078e00ff */
[----:B------:R-:W-:-:S13]  /*2a870*/  ISETP.GE.OR P4, PT, R4, R2, !P5 ;  /* 0x000000020400720c */ /* 0x000fda0006f86670 */
[----:B------:R-:W-:Y:S05]  /*2a880*/  @P4 BRA `(.L_x_5576) ;  /* 0x00000000000c4947 */ /* 0x000fea0003800000 */
[----:B------:R-:W0:Y:S02]  /*2a890*/  LDC.64 R2, c[0x0][0xc80] ;  /* 0x00032000ff027b82 */ /* 0x000e240000000a00 */
[----:B0-----:R-:W-:-:S06]  /*2a8a0*/  IMAD.WIDE R2, R4, 0x4, R2 ;  /* 0x0000000404027825 */ /* 0x001fcc00078e0202 */
[----:B------:R0:W5:Y:S02]  /*2a8b0*/  LDG.E R3, desc[UR60][R2.64] ;  /* 0x0000003c02037981 */ /* 0x000164000c1e1900 */
.L_x_5576:
[----:B------:R-:W-:Y:S05]  /*2a8c0*/  BSYNC B0 ;  /* 0x0000000000007941 */ /* 0x000fea0003800000 */
.L_x_5575:
[----:B------:R-:W-:-:S03]  /*2a8d0*/  UMOV UR4, 0xffffffff ;  /* 0xffffffff00047882 */ /* 0x000fc60000000000 */
[----:B------:R-:W-:Y:S05]  /*2a8e0*/  BRA.DIV UR4, `(.L_x_5577) ;  /* 0x0000002e04cc7947 */ /* 0x000fea000b800000 */
[----:B------:R-:W2:Y:S04]  /*2a8f0*/  LDL R4, [R1] ;  /* 0x0000000001047983 */ /* 0x000ea80000100800 */
        /* <DEDUP_REMOVED lines=17> */
.L_x_5683:
[----:B------:R-:W-:Y:S02]  /*2aa10*/  ULDC UR4, c[0x0][0xc38] ;  /* 0x00030e0000047ab9 */ /* 0x000fe40000000800 */
[----:B------:R-:W-:-:S04]  /*2aa20*/  IMAD.U32 R4, RZ, RZ, UR4 ;  /* 0x00000004ff047e24 */ /* 0x000fc8000f8e00ff */
[----:B-1----:R-:W-:-:S04]  /*2aa30*/  IMAD R16, R16, R4, RZ ;  /* 0x0000000410107224 */ /* 0x002fc800078e02ff */
[----:B------:R-:W-:-:S05]  /*2aa40*/  IMAD.IADD R5, R16, 0x1, R5 ;  /* 0x0000000110057824 */ /* 0x000fca00078e0205 */
[----:B------:R-:W-:-:S13]  /*2aa50*/  ISETP.GT.AND P4, PT, R5, R0, PT ;  /* 0x000000000500720c */ /* 0x000fda0003f84270 */
[----:B------:R-:W-:Y:S05]  /*2aa60*/  @!P4 BRA `(.L_x_5578) ;  /* 0xfffffffc0060c947 */ /* 0x000fea000383ffff */
.L_x_5573:
        /* <DEDUP_REMOVED lines=8> */
.L_x_5687:
[----:B------:R-:W-:Y:S01]  /*2aaf0*/  ISETP.NE.AND P0, PT, R5, RZ, PT ;  /* 0x000000ff0500720c */ /* 0x000fe20003f05270 */
[----:B------:R-:W-:-:S12]  /*2ab00*/  IMAD.MOV.U32 R5, RZ, RZ, RZ ;  /* 0x000000ffff057224 */ /* 0x000fd800078e00ff */
[----:B------:R-:W-:Y:S05]  /*2ab10*/  @!P0 BRA `(.L_x_5580) ;  /* 0x0000000000148947 */ /* 0x000fea0003800000 */
[----:B------:R-:W-:Y:S01]  /*2ab20*/  UMOV UR4, 0xffffffff ;  /* 0xffffffff00047882 */ /* 0x000fe20000000000 */
[----:B------:R-:W-:Y:S02]  /*2ab30*/  VIADD R12, R6, 0xffffffff ;  /* 0xffffffff060c7836 */ /* 0x000fe40000000000 */
[----:B------:R-:W-:Y:S05]  /*2ab40*/  BRA.DIV UR4, `(.L_x_5581) ;  /* 0x00000032045c7947 */ /* 0x000fea000b800000 */
[----:B0-----:R0:W3:Y:S02]  /*2ab50*/  SHFL.IDX PT, R2, R2, R12, 0x1f ;  /* 0x00001f0c02027589 */ /* 0x0010e400000e0000 */
.L_x_5690:
[----:B---3--:R-:W-:-:S07]  /*2ab60*/  IMAD.MOV.U32 R5, RZ, RZ, R2 ;  /* 0x000000ffff057224 */ /* 0x008fce00078e0002 */
.L_x_5580:
        /* <DEDUP_REMOVED lines=28> */
[----:B------:R-:W-:-:S04]  /*2ad30*/  @P0 VIADD R9, R9, 0x1 ;  /* 0x0000000109090836 */ /* 0x000fc80000000000 */
[----:B------:R-:W-:-:S04]  /*2ad40*/  IMAD.MOV.U32 R2, RZ, RZ, R9 ;  /* 0x000000ffff027224 */ /* 0x000fc800078e0009 */
[----:B------:R-:W-:Y:S01]  /*2ad50*/  @!P1 IMAD.MOV R2, RZ, RZ, -R2 ;  /* 0x000000ffff029224 */ /* 0x000fe200078e0a02 */
[----:B------:R-:W-:-:S05]  /*2ad60*/  @!P2 LOP3.LUT R2, RZ, R6, RZ, 0x33, !PT ;  /* 0x00000006ff02a212 */ /* 0x000fca00078e33ff */
[----:B------:R-:W-:Y:S02]  /*2ad70*/  IMAD R5, R7, R2, RZ ;  /* 0x0000000207057224 */ /* 0x000fe400078e02ff */
[----:B------:R-:W-:-:S03]  /*2ad80*/  IMAD.MOV R2, RZ, RZ, -R2 ;  /* 0x000000ffff027224 */ /* 0x000fc600078e0a02 */
[----:B------:R-:W-:Y:S01]  /*2ad90*/  IADD3 R3, -R5, RZ, RZ ;  /* 0x000000ff05037210 */ /* 0x000fe20007ffe1ff */
        /* <DEDUP_REMOVED lines=21> */
[C---:B------:R-:W-:Y:S02]  /*2aef0*/  LOP3.LUT R3, R0.reuse, R4, RZ, 0x3c, !PT ;  /* 0x0000000400037212 */ /* 0x040fe400078e3cff */
[----:B------:R-:W-:Y:S02]  /*2af00*/  IADD3 R0, R0, R5, RZ ;  /* 0x0000000500007210 */ /* 0x000fe40007ffe0ff */
        /* <DEDUP_REMOVED lines=9> */
.L_x_5574:
[----:B------:R-:W-:Y:S01]  /*2afa0*/  UMOV UR4, URZ ;  /* 0x0000003f00047c82 */ /* 0x000fe20008000000 */
[----:B------:R-:W-:Y:S01]  /*2afb0*/  UMOV UR5, URZ ;  /* 0x0000003f00057c82 */ /* 0x000fe20008000000 */
[----:B------:R-:W-:Y:S01]  /*2afc0*/  ULDC UR6, c[0x0][0xc3c] ;  /* 0x00030f0000067ab9 */ /* 0x000fe20000000800 */
[----:B------:R-:W-:Y:S01]  /*2afd0*/  IMAD.MOV.U32 R16, RZ, RZ, R0 ;  /* 0x000000ffff107224 */ /* 0x000fe200078e0000 */
[----:B------:R-:W-:Y:S01]  /*2afe0*/  MOV R18, UR5 ;  /* 0x0000000500127c02 */ /* 0x000fe20008000f00 */
[----:B------:R-:W-:Y:S02]  /*2aff0*/  IMAD.U32 R17, RZ, RZ, UR4 ;  /* 0x00000004ff117e24 */ /* 0x000fe4000f8e00ff */
[----:B------:R-:W-:-:S07]  /*2b000*/  IMAD.U32 R19, RZ, RZ, UR6 ;  /* 0x00000006ff137e24 */ /* 0x000fce000f8e00ff */
.L_x_5582:
        /* <DEDUP_REMOVED lines=11> */
.L_x_5571:
[----:B------:R-:W-:Y:S02]  /*2b0c0*/  ULDC UR4, c[0x0][0xc3c] ;  /* 0x00030f0000047ab9 */ /* 0x000fe40000000800 */
[----:B--2---:R-:W-:-:S13]  /*2b0d0*/  ISETP.GE.AND P0, PT, R19, UR4, PT ;  /* 0x0000000413007c0c */ /* 0x004fda000bf06270 */
[----:B------:R-:W-:Y:S05]  /*2b0e0*/  @!P0 BRA `(.L_x_5583) ;  /* 0xffffff8800648947 */ /* 0x000fea000383ffff */
[----:B------:R-:W-:Y:S05]  /*2b0f0*/  BSYNC B8 ;  /* 0x0000000000087941 */ /* 0x000fea0003800000 */
.L_x_5417:
[----:B-1----:R-:W2:Y:S01]  /*2b100*/  LDL.LU R0, [R1+0x48] ;  /* 0x0000480001007983 */ /* 0x002ea20000300800 */
[----:B------:R-:W-:Y:S01]  /*2b110*/  BSSY B0, `(.L_x_5584) ;  /* 0x000000b000007945 */ /* 0x000fe20003800000 */
[----:B------:R-:W1:Y:S01]  /*2b120*/  S2R R5, SR_CgaCtaId ;  /* 0x0000000000057919 */ /* 0x000e620000008800 */
[----:B--2---:R-:W-:-:S05]  /*2b130*/  VIADD R0, R0, 0x1 ;  /* 0x0000000100007836 */ /* 0x004fca0000000000 */
[----:B0-----:R-:W-:-:S04]  /*2b140*/  LEA.HI R2, R0, R0, RZ, 0x1 ;  /* 0x0000000000027211 */ /* 0x001fc800078f08ff */
[----:B------:R-:W-:-:S05]  /*2b150*/  LOP3.LUT R3, R2, 0xfffffffe, RZ, 0xc0, !PT ;  /* 0xfffffffe02037812 */ /* 0x000fca00078ec0ff */
[----:B------:R-:W-:Y:S01]  /*2b160*/  IMAD.IADD R3, R0, 0x1, -R3 ;  /* 0x0000000100037824 */ /* 0x000fe200078e0a03 */
[----:B------:R-:W-:-:S04]  /*2b170*/  MOV R0, 0x400 ;  /* 0x0000040000007802 */ /* 0x000fc80000000f00 */
[----:B-1----:R-:W-:Y:S02]  /*2b180*/  LEA R0, R5, R0, 0x18 ;  /* 0x0000000005007211 */ /* 0x002fe400078ec0ff */
[----:B------:R-:W-:-:S04]  /*2b190*/  SHF.L.U32 R3, R3, 0x1f, RZ ;  /* 0x0000001f03037819 */ /* 0x000fc800000006ff */
[----:B------:R-:W0:Y:S02]  /*2b1a0*/  SYNCS.PHASECHK.TRANS64.TRYWAIT P0, [R0+URZ+0x30820], R3 ;  /* 0x03082003000075a7 */ /* 0x000e24000800017f */
[----:B0-----:R-:W-:Y:S05]  /*2b1b0*/  @!P0 BRA `(.L_x_5585) ;  /* 0x0000002800e88947 */ /* 0x001fea0003800000 */
.L_x_5691:
[----:B------:R-:W-:Y:S05]  /*2b1c0*/  BSYNC B0 ;  /* 0x0000000000007941 */ /* 0x000fea0003800000 */
.L_x_5584:
[----:B------:R-:W-:-:S03]  /*2b1d0*/  UMOV UR4, 0xffffffff ;  /* 0xffffffff00047882 */ /* 0x000fc60000000000 */
[----:B------:R-:W-:Y:S05]  /*2b1e0*/  BRA.DIV UR4, `(.L_x_5586) ;  /* 0x0000002a04f07947 */ /* 0x000fea000b800000 */
[----:B------:R-:W1:Y:S02]  /*2b1f0*/  S2R R2, SR_TID.X ;  /* 0x0000000000027919 */ /* 0x000e640000002100 */
[----:B-1----:R-:W-:-:S04]  /*2b200*/  SHF.R.U32.HI R2, RZ, 0x5, R2 ;  /* 0x00000005ff027819 */ /* 0x002fc80000011602 */
[----:B------:R-:W-:-:S05]  /*2b210*/  LOP3.LUT R2, R2, 0x3, RZ, 0xc0, !PT ;  /* 0x0000000302027812 */ /* 0x000fca00078ec0ff */
[----:B------:R1:W2:Y:S02]  /*2b220*/  SHFL.IDX PT, R14, R2, RZ, 0x1f ;  /* 0x00001fff020e7589 */ /* 0x0002a400000e0000 */
.L_x_5694:
[----:B--2---:R-:W-:-:S13]  /*2b230*/  ISETP.NE.AND P0, PT, R14, RZ, PT ;  /* 0x000000ff0e00720c */ /* 0x004fda0003f05270 */
[----:B------:R-:W-:Y:S05]  /*2b240*/  @P0 BRA `(.L_x_5120) ;  /* 0x00000000009c0947 */ /* 0x000fea0003800000 */
[----:B------:R-:W-:-:S03]  /*2b250*/  UMOV UR4, 0xffffffff ;  /* 0xffffffff00047882 */ /* 0x000fc60000000000 */
[----:B------:R-:W-:Y:S05]  /*2b260*/  BRA.DIV UR4, `(.L_x_5587) ;  /* 0x0000002e04047947 */ /* 0x000fea000b800000 */
[----:B------:R-:W-:-:S13]  /*2b270*/  ELECT P6, URZ, PT ;  /* 0x00000000003f782f */ /* 0x000fda00038c0000 */
.L_x_5697:
        /* <DEDUP_REMOVED lines=8> */
.L_x_5588:
        /* <DEDUP_REMOVED lines=14> */
.L_x_5698:
[----:B------:R-:W1:Y:S02]  /*2b3e0*/  SYNCS.PHASECHK.TRANS64.TRYWAIT P0, [R7+URZ], R2 ;  /* 0x00000002070075a7 */ /* 0x000e64000800017f */
[----:B-1----:R-:W-:Y:S05]  /*2b3f0*/  @!P0 BRA `(.L_x_5590) ;  /* 0x0000002800d48947 */ /* 0x002fea0003800000 */
.L_x_5699:
[----:B------:R-:W-:Y:S05]  /*2b400*/  @!P2 BRA `(.L_x_5591) ;  /* 0x000000000004a947 */ /* 0x000fea0003800000 */
[----:B------:R-:W-:Y:S01]  /*2b410*/  BPT.TRAP 0x1 ;  /* 0x000000040000795c */ /* 0x000fe20000300000 */
.L_x_5591:
[----:B------:R-:W2:Y:S01]  /*2b420*/  LDL.LU R4, [R1+0x8] ;  /* 0x0000080001047983 */ /* 0x000ea20000300800 */
[----:B------:R-:W-:-:S05]  /*2b430*/  VIADD R0, R0, 0x30860 ;  /* 0x0003086000007836 */ /* 0x000fca0000000000 */
[----:B--2---:R-:W-:-:S04]  /*2b440*/  LEA R4, R4, R0, 0x3 ;  /* 0x0000000004047211 */ /* 0x004fc800078e18ff */
[----:B------:R-:W2:Y:S02]  /*2b450*/  SYNCS.PHASECHK.TRANS64.TRYWAIT P0, [R4+URZ], R5 ;  /* 0x00000005040075a7 */ /* 0x000ea4000800017f */
[----:B--2---:R-:W-:Y:S05]  /*2b460*/  @!P0 BRA `(.L_x_5592) ;  /* 0x0000002800cc8947 */ /* 0x004fea0003800000 */
.L_x_5700:
[----:B------:R-:W-:-:S07]  /*2b470*/  IMAD R3, R3, 0x8, R0 ;  /* 0x0000000803037824 */ /* 0x000fce00078e0200 */
.L_x_5593:
[----:B---3--:R3:W4:Y:S02]  /*2b480*/  SYNCS.PHASECHK.TRANS64.TRYWAIT P0, [R3+URZ], R2 ;  /* 0x00000002030075a7 */ /* 0x008724000800017f */
[----:B----4-:R-:W-:Y:S05]  /*2b490*/  @!P0 NANOSLEEP.SYNCS 0x989680 ;  /* 0x009896800000895d */ /* 0x010fea0003900000 */
[----:B------:R-:W4:Y:S02]  /*2b4a0*/  @!P0 SYNCS.PHASECHK.TRANS64 P0, [R3+URZ], R2 ;  /* 0x00000002030085a7 */ /* 0x000f24000800007f */
[----:B----4-:R-:W-:Y:S05]  /*2b4b0*/  @!P0 BRA `(.L_x_5593) ;  /* 0xfffffffc00f08947 */ /* 0x010fea000383ffff */
.L_x_5120:
[----:B------:R-:W-:Y:S05]  /*2b4c0*/  BSYNC B9 ;  /* 0x0000000000097941 */ /* 0x000fea0003800000 */
.L_x_5117:
[----:B------:R-:W-:Y:S05]  /*2b4d0*/  EXIT ;  /* 0x000000000000794d */ /* 0x000fea0003800000 */
.L_x_5146:
[----:B0-----:R0:W1:Y:S02]  /*2b4e0*/  SYNCS.PHASECHK.TRANS64.TRYWAIT P5, [R90+URZ+0x30890], R91 ;  /* 0x0308905b5a0075a7 */ /* 0x00106400080a017f */
[----:B-1----:R-:W-:Y:S05]  /*2b4f0*/  @!P5 NANOSLEEP.SYNCS 0x989680 ;  /* 0x009896800000d95d */ /* 0x002fea0003900000 */
[----:B------:R-:W1:Y:S02]  /*2b500*/  @!P5 SYNCS.PHASECHK.TRANS64 P5, [R90+URZ+0x30890], R91 ;  /* 0x0308905b5a00d5a7 */ /* 0x000e6400080a007f */
[----:B-1----:R-:W-:Y:S05]  /*2b510*/  @!P5 BRA `(.L_x_5146) ;  /* 0xfffffffc00f0d947 */ /* 0x002fea000383ffff */
[----:B------:R-:W-:Y:S05]  /*2b520*/  BRA `(.L_x_5594) ;  /* 0xfffffd8400587947 */ /* 0x000fea000383ffff */
.L_x_5200:
[----:B-1----:R1:W3:Y:S02]  /*2b530*/  SYNCS.PHASECHK.TRANS64.TRYWAIT P5, [R90+URZ+0x30890], R91 ;  /* 0x0308905b5a0075a7 */ /* 0x0022e400080a017f */
[----:B---3--:R-:W-:Y:S05]  /*2b540*/  @!P5 NANOSLEEP.SYNCS 0x989680 ;  /* 0x009896800000d95d */ /* 0x008fea0003900000 */
[----:B------:R-:W3:Y:S02]  /*2b550*/  @!P5 SYNCS.PHASECHK.TRANS64 P5, [R90+URZ+0x30890], R91 ;  /* 0x0308905b5a00d5a7 */ /* 0x000ee400080a007f */
[----:B---3--:R-:W-:Y:S05]  /*2b560*/  @!P5 BRA `(.L_x_5200) ;  /* 0xfffffffc00f0d947 */ /* 0x008fea000383ffff */
[----:B------:R-:W-:Y:S05]  /*2b570*/  BRA `(.L_x_5595) ;  /* 0xfffffdb400bc7947 */ /* 0x000fea000383ffff */
.L_x_5225:
[----:B-1----:R1:W2:Y:S02]  /*2b580*/  SYNCS.PHASECHK.TRANS64.TRYWAIT P3, [R90+URZ+0x30890], R91 ;  /* 0x0308905b5a0075a7 */ /* 0x0022a4000806017f */
[----:B--2---:R-:W-:Y:S05]  /*2b590*/  @!P3 NANOSLEEP.SYNCS 0x989680 ;  /* 0x009896800000b95d */ /* 0x004fea0003900000 */
[----:B------:R-:W2:Y:S02]  /*2b5a0*/  @!P3 SYNCS.PHASECHK.TRANS64 P3, [R90+URZ+0x30890], R91 ;  /* 0x0308905b5a00b5a7 */ /* 0x000ea4000806007f */
[----:B--2---:R-:W-:Y:S05]  /*2b5b0*/  @!P3 BRA `(.L_x_5225) ;  /* 0xfffffffc00f0b947 */ /* 0x004fea000383ffff */
[----:B------:R-:W-:Y:S05]  /*2b5c0*/  BRA `(.L_x_5596) ;  /* 0xfffffde400d47947 */ /* 0x000fea000383ffff */
.L_x_5231:
[----:B-1----:R1:W2:Y:S02]  /*2b5d0*/  SYNCS.PHASECHK.TRANS64.TRYWAIT P2, [R90+URZ+0x308b0], R91 ;  /* 0x0308b05b5a0075a7 */ /* 0x0022a4000804017f */
[----:B--2---:R-:W-:Y:S05]  /*2b5e0*/  @!P2 NANOSLEEP.SYNCS 0x989680 ;  /* 0x009896800000a95d */ /* 0x004fea0003900000 */
[----:B------:R-:W2:Y:S02]  /*2b5f0*/  @!P2 SYNCS.PHASECHK.TRANS64 P2, [R90+URZ+0x308b0], R91 ;  /* 0x0308b05b5a00a5a7 */ /* 0x000ea4000804007f */
[----:B--2---:R-:W-:Y:S05]  /*2b600*/  @!P2 BRA `(.L_x_5231) ;  /* 0xfffffffc00f0a947 */ /* 0x004fea000383ffff */
[----:B------:R-:W-:Y:S05]  /*2b610*/  BRA `(.L_x_5597) ;  /* 0xfffffde800cc7947 */ /* 0x000fea000383ffff */
.L_x_5257:
[----:B------:R-:W-:Y:S01]  /*2b620*/  BSSY B1, `(.L_x_5598) ;  /* 0x0000008000017945 */ /* 0x000fe20003800000 */
[----:B------:R-:W-:Y:S01]  /*2b630*/  IMAD.MOV.U32 R13, RZ, RZ, R7 ;  /* 0x000000ffff0d7224 */ /* 0x000fe200078e0007 */
[----:B------:R-:W-:Y:S01]  /*2b640*/  MOV R15, 0xffffffff ;  /* 0xffffffff000f7802 */ /* 0x000fe20000000f00 */
[----:B------:R-:W-:Y:S02]  /*2b650*/  IMAD.MOV.U32 R12, RZ, RZ, RZ ;  /* 0x000000ffff0c7224 */ /* 0x000fe400078e00ff */
[----:B------:R-:W-:-:S07]  /*2b660*/  IMAD.MOV.U32 R11, RZ, RZ, 0x1c1f ;  /* 0x00001c1fff0b7424 */ /* 0x000fce00078e00ff */
[----:B------:R-:W-:Y:S05]  /*2b670*/  WARPSYNC.COLLECTIVE R15, `(.L_x_5599) ;  /* 0x000000000f087348 */ /* 0x000fea0003c00000 */
[----:B------:R0:W1:Y:S02]  /*2b680*/  SHFL.IDX P6, R14, R13, R12, R11 ;  /* 0x0000000c0d0e7389 */ /* 0x00006400000c000b */
[----:B01----:R-:W-:Y:S01]  /*2b690*/  ENDCOLLECTIVE ;  /* 0x000000000000791b */ /* 0x003fe20003800000 */
.L_x_5599:
[----:B------:R-:W-:Y:S05]  /*2b6a0*/  BSYNC B1 ;  /* 0x0000000000017941 */ /* 0x000fea0003800000 */
.L_x_5598:
[----:B------:R-:W-:Y:S01]  /*2b6b0*/  IMAD.MOV.U32 R13, RZ, RZ, R6 ;  /* 0x000000ffff0d7224 */ /* 0x000fe200078e0006 */
[----:B------:R-:W-:Y:S01]  /*2b6c0*/  MOV R15, 0xffffffff ;  /* 0xffffffff000f7802 */ /* 0x000fe20000000f00 */
[----:B------:R-:W-:Y:S02]  /*2b6d0*/  IMAD.MOV.U32 R12, RZ, RZ, RZ ;  /* 0x000000ffff0c7224 */ /* 0x000fe400078e00ff */
[----:B------:R-:W-:Y:S02]  /*2b6e0*/  IMAD.MOV.U32 R11, RZ, RZ, 0x1c1f ;  /* 0x00001c1fff0b7424 */ /* 0x000fe400078e00ff */
[----:B------:R-:W-:-:S07]  /*2b6f0*/  IMAD.MOV.U32 R3, RZ, RZ, R14 ;  /* 0x000000ffff037224 */ /* 0x000fce00078e000e */
[----:B------:R-:W-:Y:S05]  /*2b700*/  WARPSYNC.COLLECTIVE R15, `(.L_x_5600) ;  /* 0x000000000f087348 */ /* 0x000fea0003c00000 */
[----:B------:R0:W1:Y:S02]  /*2b710*/  SHFL.IDX P6, R14, R13, R12, R11 ;  /* 0x0000000c0d0e7389 */ /* 0x00006400000c000b */
[----:B01----:R-:W-:Y:S01]  /*2b720*/  ENDCOLLECTIVE ;  /* 0x000000000000791b */ /* 0x003fe20003800000 */
.L_x_5600:
[----:B------:R-:W-:Y:S02]  /*2b730*/  IMAD.MOV.U32 R13, RZ, RZ, R8 ;  /* 0x000000ffff0d7224 */ /* 0x000fe400078e0008 */
[----:B------:R-:W-:-:S07]  /*2b740*/  IMAD.MOV.U32 R0, RZ, RZ, R14 ;  /* 0x000000ffff007224 */ /* 0x000fce00078e000e */
[----:B------:R-:W-:Y:S05]  /*2b750*/  WARPSYNC.COLLECTIVE R15, `(.L_x_5601) ;  /* 0x000000000f087348 */ /* 0x000fea0003c00000 */
[----:B------:R0:W1:Y:S02]  /*2b760*/  SHFL.IDX P6, R14, R13, R12, R11 ;  /* 0x0000000c0d0e7389 */ /* 0x00006400000c000b */
[----:B01----:R-:W-:Y:S01]  /*2b770*/  ENDCOLLECTIVE ;  /* 0x000000000000791b */ /* 0x003fe20003800000 */
.L_x_5601:
[----:B------:R-:W-:Y:S02]  /*2b780*/  IMAD.MOV.U32 R13, RZ, RZ, R4 ;  /* 0x000000ffff0d7224 */ /* 0x000fe400078e0004 */
[----:B------:R-:W-:-:S07]  /*2b790*/  IMAD.MOV.U32 R5, RZ, RZ, R14 ;  /* 0x000000ffff057224 */ /* 0x000fce00078e000e */
[----:B------:R-:W-:Y:S05]  /*2b7a0*/  WARPSYNC.COLLECTIVE R15, `(.L_x_5602) ;  /* 0x000000000f087348 */ /* 0x000fea0003c00000 */
[----:B------:R0:W1:Y:S02]  /*2b7b0*/  SHFL.IDX P6, R14, R13, R12, R11 ;  /* 0x0000000c0d0e7389 */ /* 0x00006400000c000b */
[----:B01----:R-:W-:Y:S01]  /*2b7c0*/  ENDCOLLECTIVE ;  /* 0x000000000000791b */ /* 0x003fe20003800000 */
.L_x_5602:
[----:B------:R-:W-:Y:S05]  /*2b7d0*/  BRA `(.L_x_5603) ;  /* 0xfffffdfc00847947 */ /* 0x000fea000383ffff */
.L_x_5260:
        /* <DEDUP_REMOVED lines=8> */
.L_x_5605:
[----:B------:R-:W-:Y:S05]  /*2b860*/  BSYNC B1 ;  /* 0x0000000000017941 */ /* 0x000fea0003800000 */
.L_x_5604:
        /* <DEDUP_REMOVED lines=8> */
.L_x_5606:
[----:B------:R-:W-:Y:S01]  /*2b8f0*/  MOV R13, R8 ;  /* 0x00000008000d7202 */ /* 0x000fe20000000f00 */
[----:B------:R-:W-:-:S07]  /*2b900*/  IMAD.MOV.U32 R0, RZ, RZ, R14 ;  /* 0x000000ffff007224 */ /* 0x000fce00078e000e */
[----:B------:R-:W-:Y:S05]  /*2b910*/  WARPSYNC.COLLECTIVE R15, `(.L_x_5607) ;  /* 0x000000000f087348 */ /* 0x000fea0003c00000 */
[----:B------:R0:W1:Y:S02]  /*2b920*/  SHFL.IDX P6, R14, R13, R12, R11 ;  /* 0x0000000c0d0e7389 */ /* 0x00006400000c000b */
[----:B01----:R-:W-:Y:S01]  /*2b930*/  ENDCOLLECTIVE ;  /* 0x000000000000791b */ /* 0x003fe20003800000 */
.L_x_5607:
[----:B------:R-:W-:Y:S02]  /*2b940*/  IMAD.MOV.U32 R13, RZ, RZ, R4 ;  /* 0x000000ffff0d7224 */ /* 0x000fe400078e0004 */
[----:B------:R-:W-:-:S07]  /*2b950*/  IMAD.MOV.U32 R5, RZ, RZ, R14 ;  /* 0x000000ffff057224 */ /* 0x000fce00078e000e */
[----:B------:R-:W-:Y:S05]  /*2b960*/  WARPSYNC.COLLECTIVE R15, `(.L_x_5608) ;  /* 0x000000000f087348 */ /* 0x000fea0003c00000 */
[----:B------:R0:W1:Y:S02]  /*2b970*/  SHFL.IDX P6, R14, R13, R12, R11 ;  /* 0x0000000c0d0e7389 */ /* 0x00006400000c000b */
[----:B01----:R-:W-:Y:S01]  /*2b980*/  ENDCOLLECTIVE ;  /* 0x000000000000791b */ /* 0x003fe20003800000 */
.L_x_5608:
[----:B------:R-:W-:Y:S01]  /*2b990*/  IMAD.MOV.U32 R4, RZ, RZ, R14 ;  /* 0x000000ffff047224 */ /* 0x000fe200078e000e */
[----:B------:R-:W-:Y:S06]  /*2b9a0*/  BRA `(.L_x_5609) ;  /* 0xfffffe0400107947 */ /* 0x000fec000383ffff */
.L_x_5264:
[----:B0-----:R0:W1:Y:S02]  /*2b9b0*/  SYNCS.PHASECHK.TRANS64.TRYWAIT P0, [R2+URZ+0x30800], R5 ;  /* 0x03080005020075a7 */ /* 0x001064000800017f */
[----:B-1----:R-:W-:Y:S05]  /*2b9c0*/  @!P0 NANOSLEEP.SYNCS 0x989680 ;  /* 0x009896800000895d */ /* 0x002fea0003900000 */
[----:B------:R-:W1:Y:S02]  /*2b9d0*/  @!P0 SYNCS.PHASECHK.TRANS64 P0, [R2+URZ+0x30800], R5 ;  /* 0x03080005020085a7 */ /* 0x000e64000800007f */
[----:B-1----:R-:W-:Y:S05]  /*2b9e0*/  @!P0 BRA `(.L_x_5264) ;  /* 0xfffffffc00f08947 */ /* 0x002fea000383ffff */
[----:B------:R-:W-:Y:S05]  /*2b9f0*/  BRA `(.L_x_5610) ;  /* 0xfffffe0c00207947 */ /* 0x000fea000383ffff */
.L_x_5288:
        /* <DEDUP_REMOVED lines=8> */
.L_x_5612:
[----:B------:R-:W-:Y:S05]  /*2ba80*/  BSYNC B1 ;  /* 0x0000000000017941 */ /* 0x000fea0003800000 */
.L_x_5611:
        /* <DEDUP_REMOVED lines=8> */
.L_x_5613:
[----:B------:R-:W-:Y:S02]  /*2bb10*/  IMAD.MOV.U32 R13, RZ, RZ, R7 ;  /* 0x000000ffff0d7224 */ /* 0x000fe400078e0007 */
[----:B------:R-:W-:-:S07]  /*2bb20*/  IMAD.MOV.U32 R0, RZ, RZ, R14 ;  /* 0x000000ffff007224 */ /* 0x000fce00078e000e */
[----:B------:R-:W-:Y:S05]  /*2bb30*/  WARPSYNC.COLLECTIVE R15, `(.L_x_5614) ;  /* 0x000000000f087348 */ /* 0x000fea0003c00000 */
[----:B------:R0:W1:Y:S02]  /*2bb40*/  SHFL.IDX P6, R14, R13, R12, R11 ;  /* 0x0000000c0d0e7389 */ /* 0x00006400000c000b */
[----:B01----:R-:W-:Y:S01]  /*2bb50*/  ENDCOLLECTIVE ;  /* 0x000000000000791b */ /* 0x003fe20003800000 */
.L_x_5614:
[----:B------:R-:W-:Y:S01]  /*2bb60*/  IMAD.MOV.U32 R13, RZ, RZ, R9 ;  /* 0x000000ffff0d7224 */ /* 0x000fe200078e0009 */
[----:B------:R-:W-:-:S07]  /*2bb70*/  MOV R5, R14 ;  /* 0x0000000e00057202 */ /* 0x000fce0000000f00 */
[----:B------:R-:W-:Y:S05]  /*2bb80*/  WARPSYNC.COLLECTIVE R15, `(.L_x_5615) ;  /* 0x000000000f087348 */ /* 0x000fea0003c00000 */
[----:B------:R0:W1:Y:S02]  /*2bb90*/  SHFL.IDX P6, R14, R13, R12, R11 ;  /* 0x0000000c0d0e7389 */ /* 0x00006400000c000b */
[----:B01----:R-:W-:Y:S01]  /*2bba0*/  ENDCOLLECTIVE ;  /* 0x000000000000791b */ /* 0x003fe20003800000 */
.L_x_5615:
[----:B------:R-:W-:Y:S02]  /*2bbb0*/  IMAD.MOV.U32 R12, RZ, RZ, R0 ;  /* 0x000000ffff0c7224 */ /* 0x000fe400078e0000 */
[----:B------:R-:W-:Y:S01]  /*2bbc0*/  IMAD.MOV.U32 R13, RZ, RZ, R3 ;  /* 0x000000ffff0d7224 */ /* 0x000fe200078e0003 */
[----:B------:R-:W-:Y:S06]  /*2bbd0*/  BRA `(.L_x_5616) ;  /* 0xfffffe2c00f07947 */ /* 0x000fec000383ffff */
.L_x_5291:
[----:B------:R-:W-:Y:S01]  /*2bbe0*/  BSSY B1, `(.L_x_5617) ;  /* 0x0000008000017945 */ /* 0x000fe20003800000 */
[----:B------:R-:W-:Y:S01]  /*2bbf0*/  IMAD.MOV.U32 R13, RZ, RZ, R8 ;  /* 0x000000ffff0d7224 */ /* 0x000fe200078e0008 */
[----:B------:R-:W-:Y:S01]  /*2bc00*/  MOV R12, 0x1 ;  /* 0x00000001000c7802 */ /* 0x000fe20000000f00 */
[----:B------:R-:W-:Y:S02]  /*2bc10*/  IMAD.MOV.U32 R11, RZ, RZ, 0x1c1f ;  /* 0x00001c1fff0b7424 */ /* 0x000fe400078e00ff */
[----:B------:R-:W-:-:S07]  /*2bc20*/  IMAD.MOV.U32 R15, RZ, RZ, -0x1 ;  /* 0xffffffffff0f7424 */ /* 0x000fce00078e00ff */
[----:B------:R-:W-:Y:S05]  /*2bc30*/  WARPSYNC.COLLECTIVE R15, `(.L_x_5618) ;  /* 0x000000000f087348 */ /* 0x000fea0003c00000 */
[----:B------:R0:W1:Y:S02]  /*2bc40*/  SHFL.IDX P6, R14, R13, R12, R11 ;  /* 0x0000000c0d0e7389 */ /* 0x00006400000c000b */
[----:B01----:R-:W-:Y:S01]  /*2bc50*/  ENDCOLLECTIVE ;  /* 0x000000000000791b */ /* 0x003fe20003800000 */
.L_x_5618:
[----:B------:R-:W-:Y:S05]  /*2bc60*/  BSYNC B1 ;  /* 0x0000000000017941 */ /* 0x000fea0003800000 */
.L_x_5617:
        /* <DEDUP_REMOVED lines=8> */
.L_x_5619:
[----:B------:R-:W-:Y:S02]  /*2bcf0*/  IMAD.MOV.U32 R61, RZ, RZ, R3 ;  /* 0x000000ffff3d7224 */ /* 0x000fe400078e0003 */
[----:B------:R-:W-:Y:S02]  /*2bd00*/  IMAD.MOV.U32 R13, RZ, RZ, R7 ;  /* 0x000000ffff0d7224 */ /* 0x000fe400078e0007 */
[----:B------:R-:W-:-:S07]  /*2bd10*/  IMAD.MOV.U32 R0, RZ, RZ, R14 ;  /* 0x000000ffff007224 */ /* 0x000fce00078e000e */
[----:B------:R-:W-:Y:S05]  /*2bd20*/  WARPSYNC.COLLECTIVE R15, `(.L_x_5620) ;  /* 0x000000000f087348 */ /* 0x000fea0003c00000 */
[----:B------:R0:W1:Y:S02]  /*2bd30*/  SHFL.IDX P6, R14, R13, R12, R11 ;  /* 0x0000000c0d0e7389 */ /* 0x00006400000c000b */
[----:B01----:R-:W-:Y:S01]  /*2bd40*/  ENDCOLLECTIVE ;  /* 0x000000000000791b */ /* 0x003fe20003800000 */
.L_x_5620:
[----:B------:R-:W-:Y:S02]  /*2bd50*/  IMAD.MOV.U32 R60, RZ, RZ, R0 ;  /* 0x000000ffff3c7224 */ /* 0x000fe400078e0000 */
[----:B------:R-:W-:Y:S01]  /*2bd60*/  IMAD.MOV.U32 R13, RZ, RZ, R9 ;  /* 0x000000ffff0d7224 */ /* 0x000fe200078e0009 */
[----:B------:R-:W-:-:S07]  /*2bd70*/  MOV R7, R14 ;  /* 0x0000000e00077202 */ /* 0x000fce0000000f00 */
[----:B------:R-:W-:Y:S05]  /*2bd80*/  WARPSYNC.COLLECTIVE R15, `(.L_x_5621) ;  /* 0x000000000f087348 */ /* 0x000fea0003c00000 */
[----:B------:R0:W1:Y:S02]  /*2bd90*/  SHFL.IDX P6, R14, R13, R12, R11 ;  /* 0x0000000c0d0e7389 */ /* 0x00006400000c000b */
[----:B01----:R-:W-:Y:S01]  /*2bda0*/  ENDCOLLECTIVE ;  /* 0x000000000000791b */ /* 0x003fe20003800000 */
.L_x_5621:
[----:B------:R-:W-:Y:S05]  /*2bdb0*/  BRA `(.L_x_5622) ;  /* 0xfffffe3400007947 */ /* 0x000fea000383ffff */
.L_x_5295:
[----:B0-----:R0:W1:Y:S02]  /*2bdc0*/  SYNCS.PHASECHK.TRANS64.TRYWAIT P0, [R2+URZ+0x30800], R21 ;  /* 0x03080015020075a7 */ /* 0x001064000800017f */
[----:B-1----:R-:W-:Y:S05]  /*2bdd0*/  @!P0 NANOSLEEP.SYNCS 0x989680 ;  /* 0x009896800000895d */ /* 0x002fea0003900000 */
[----:B------:R-:W1:Y:S02]  /*2bde0*/  @!P0 SYNCS.PHASECHK.TRANS64 P0, [R2+URZ+0x30800], R21 ;  /* 0x03080015020085a7 */ /* 0x000e64000800007f */
[----:B-1----:R-:W-:Y:S05]  /*2bdf0*/  @!P0 BRA `(.L_x_5295) ;  /* 0xfffffffc00f08947 */ /* 0x002fea000383ffff */
[----:B------:R-:W-:Y:S05]  /*2be00*/  BRA `(.L_x_5623) ;  /* 0xfffffe3800687947 */ /* 0x000fea000383ffff */
.L_x_5309:
[----:B-1----:R1:W2:Y:S02]  /*2be10*/  SYNCS.PHASECHK.TRANS64.TRYWAIT P2, [R74+URZ+0x30830], R3 ;  /* 0x030830034a0075a7 */ /* 0x0022a4000804017f */
[----:B--2---:R-:W-:Y:S05]  /*2be20*/  @!P2 NANOSLEEP.SYNCS 0x989680 ;  /* 0x009896800000a95d */ /* 0x004fea0003900000 */
[----:B------:R-:W2:Y:S02]  /*2be30*/  @!P2 SYNCS.PHASECHK.TRANS64 P2, [R74+URZ+0x30830], R3 ;  /* 0x030830034a00a5a7 */ /* 0x000ea4000804007f */
[----:B--2---:R-:W-:Y:S05]  /*2be40*/  @!P2 BRA `(.L_x_5309) ;  /* 0xfffffffc00f0a947 */ /* 0x004fea000383ffff */
[----:B------:R-:W-:Y:S05]  /*2be50*/  BRA `(.L_x_5308) ;  /* 0xfffffe6000147947 */ /* 0x000fea000383ffff */
.L_x_5329:
[----:B-1----:R1:W2:Y:S02]  /*2be60*/  SYNCS.PHASECHK.TRANS64.TRYWAIT P2, [R6+URZ+0x30830], R11 ;  /* 0x0308300b060075a7 */ /* 0x0022a4000804017f */
[----:B--2---:R-:W-:Y:S05]  /*2be70*/  @!P2 NANOSLEEP.SYNCS 0x989680 ;  /* 0x009896800000a95d */ /* 0x004fea0003900000 */
[----:B------:R-:W2:Y:S02]  /*2be80*/  @!P2 SYNCS.PHASECHK.TRANS64 P2, [R6+URZ+0x30830], R11 ;  /* 0x0308300b0600a5a7 */ /* 0x000ea4000804007f */
[----:B--2---:R-:W-:Y:S05]  /*2be90*/  @!P2 BRA `(.L_x_5329) ;  /* 0xfffffffc00f0a947 */ /* 0x004fea000383ffff */
[----:B------:R-:W-:Y:S05]  /*2bea0*/  BRA `(.L_x_5328) ;  /* 0xfffffe9400887947 */ /* 0x000fea000383ffff */
.L_x_5334:
[----:B-1----:R1:W2:Y:S02]  /*2beb0*/  SYNCS.PHASECHK.TRANS64.TRYWAIT P2, [R21+URZ+0x30850], R9 ;  /* 0x03085009150075a7 */ /* 0x0022a4000804017f */
[----:B--2---:R-:W-:Y:S05]  /*2bec0*/  @!P2 NANOSLEEP.SYNCS 0x989680 ;  /* 0x009896800000a95d */ /* 0x004fea0003900000 */
[----:B------:R-:W2:Y:S02]  /*2bed0*/  @!P2 SYNCS.PHASECHK.TRANS64 P2, [R21+URZ+0x30850], R9 ;  /* 0x030850091500a5a7 */ /* 0x000ea4000804007f */
[----:B--2---:R-:W-:Y:S05]  /*2bee0*/  @!P2 BRA `(.L_x_5334) ;  /* 0xfffffffc00f0a947 */ /* 0x004fea000383ffff */
[----:B------:R-:W-:Y:S05]  /*2bef0*/  BRA `(.L_x_5333) ;  /* 0xfffffea000d07947 */ /* 0x000fea000383ffff */
.L_x_5355:
[----:B-1----:R1:W2:Y:S02]  /*2bf00*/  SYNCS.PHASECHK.TRANS64.TRYWAIT P2, [R0+URZ+0x30830], R3 ;  /* 0x03083003000075a7 */ /* 0x0022a4000804017f */
[----:B--2---:R-:W-:Y:S05]  /*2bf10*/  @!P2 NANOSLEEP.SYNCS 0x989680 ;  /* 0x009896800000a95d */ /* 0x004fea0003900000 */
[----:B------:R-:W2:Y:S02]  /*2bf20*/  @!P2 SYNCS.PHASECHK.TRANS64 P2, [R0+URZ+0x30830], R3 ;  /* 0x030830030000a5a7 */ /* 0x000ea4000804007f */
[----:B--2---:R-:W-:Y:S05]  /*2bf30*/  @!P2 BRA `(.L_x_5355) ;  /* 0xfffffffc00f0a947 */ /* 0x004fea000383ffff */
[----:B------:R-:W-:Y:S05]  /*2bf40*/  BRA `(.L_x_5354) ;  /* 0xfffffed000dc7947 */ /* 0x000fea000383ffff */
.L_x_5360:
[----:B-1----:R1:W2:Y:S02]  /*2bf50*/  SYNCS.PHASECHK.TRANS64.TRYWAIT P2, [R20+URZ+0x30850], R0 ;  /* 0x03085000140075a7 */ /* 0x0022a4000804017f */
[----:B--2---:R-:W-:Y:S05]  /*2bf60*/  @!P2 NANOSLEEP.SYNCS 0x989680 ;  /* 0x009896800000a95d */ /* 0x004fea0003900000 */
[----:B------:R-:W2:Y:S02]  /*2bf70*/  @!P2 SYNCS.PHASECHK.TRANS64 P2, [R20+URZ+0x30850], R0 ;  /* 0x030850001400a5a7 */ /* 0x000ea4000804007f */
[----:B--2---:R-:W-:Y:S05]  /*2bf80*/  @!P2 BRA `(.L_x_5360) ;  /* 0xfffffffc00f0a947 */ /* 0x004fea000383ffff */
[----:B------:R-:W-:Y:S05]  /*2bf90*/  BRA `(.L_x_5359) ;  /* 0xfffffee0002c7947 */ /* 0x000fea000383ffff */
.L_x_5368:
[----:B-1----:R1:W2:Y:S02]  /*2bfa0*/  SYNCS.PHASECHK.TRANS64.TRYWAIT P2, [R3+URZ+0x30830], R6 ;  /* 0x03083006030075a7 */ /* 0x0022a4000804017f */
[----:B--2---:R-:W-:Y:S05]  /*2bfb0*/  @!P2 NANOSLEEP.SYNCS 0x989680 ;  /* 0x009896800000a95d */ /* 0x004fea0003900000 */
[----:B------:R-:W2:Y:S02]  /*2bfc0*/  @!P2 SYNCS.PHASECHK.TRANS64 P2, [R3+URZ+0x30830], R6 ;  /* 0x030830060300a5a7 */ /* 0x000ea4000804007f */
[----:B--2---:R-:W-:Y:S05]  /*2bfd0*/  @!P2 BRA `(.L_x_5368) ;  /* 0xfffffffc00f0a947 */ /* 0x004fea000383ffff */
[----:B------:R-:W-:Y:S05]  /*2bfe0*/  BRA `(.L_x_5367) ;  /* 0xfffffef800ac7947 */ /* 0x000fea000383ffff */
.L_x_5373:
[----:B-1----:R1:W2:Y:S02]  /*2bff0*/  SYNCS.PHASECHK.TRANS64.TRYWAIT P2, [R20+URZ+0x30850], R3 ;  /* 0x03085003140075a7 */ /* 0x0022a4000804017f */
[----:B--2---:R-:W-:Y:S05]  /*2c000*/  @!P2 NANOSLEEP.SYNCS 0x989680 ;  /* 0x009896800000a95d */ /* 0x004fea0003900000 */
[----:B------:R-:W2:Y:S02]  /*2c010*/  @!P2 SYNCS.PHASECHK.TRANS64 P2, [R20+URZ+0x30850], R3 ;  /* 0x030850031400a5a7 */ /* 0x000ea4000804007f */
[----:B--2---:R-:W-:Y:S05]  /*2c020*/  @!P2 BRA `(.L_x_5373) ;  /* 0xfffffffc00f0a947 */ /* 0x004fea000383ffff */
[----:B------:R-:W-:Y:S05]  /*2c030*/  BRA `(.L_x_5372) ;  /* 0xffffff0400f47947 */ /* 0x000fea000383ffff */
.L_x_5387:
[----:B-1----:R1:W2:Y:S02]  /*2c040*/  SYNCS.PHASECHK.TRANS64.TRYWAIT P0, [R12+URZ+0x30850], R7 ;  /* 0x030850070c0075a7 */ /* 0x0022a4000800017f */
[----:B--2---:R-:W-:Y:S05]  /*2c050*/  @!P0 NANOSLEEP.SYNCS 0x989680 ;  /* 0x009896800000895d */ /* 0x004fea0003900000 */
[----:B------:R-:W2:Y:S02]  /*2c060*/  @!P0 SYNCS.PHASECHK.TRANS64 P0, [R12+URZ+0x30850], R7 ;  /* 0x030850070c0085a7 */ /* 0x000ea4000800007f */
[----:B--2---:R-:W-:Y:S05]  /*2c070*/  @!P0 BRA `(.L_x_5387) ;  /* 0xfffffffc00f08947 */ /* 0x004fea000383ffff */
[----:B------:R-:W-:Y:S05]  /*2c080*/  BRA `(.L_x_5386) ;  /* 0xffffff3800987947 */ /* 0x000fea000383ffff */
.L_x_5431:
[----:B------:R-:W1:Y:S01]  /*2c090*/  S2R R7, SR_TID.X ;  /* 0x0000000000077919 */ /* 0x000e620000002100 */
[----:B------:R-:W-:Y:S01]  /*2c0a0*/  BSSY B1, `(.L_x_5624) ;  /* 0x000000a000017945 */ /* 0x000fe20003800000 */
[----:B------:R-:W-:Y:S01]  /*2c0b0*/  MOV R12, RZ ;  /* 0x000000ff000c7202 */ /* 0x000fe20000000f00 */
[----:B0-----:R-:W-:Y:S02]  /*2c0c0*/  IMAD.MOV.U32 R11, RZ, RZ, 0x1f ;  /* 0x0000001fff0b7424 */ /* 0x001fe400078e00ff */
[----:B------:R-:W-:Y:S01]  /*2c0d0*/  IMAD.MOV.U32 R15, RZ, RZ, -0x1 ;  /* 0xffffffffff0f7424 */ /* 0x000fe200078e00ff */
[----:B-1----:R-:W-:-:S04]  /*2c0e0*/  SHF.R.U32.HI R7, RZ, 0x5, R7 ;  /* 0x00000005ff077819 */ /* 0x002fc80000011607 */
[----:B------:R-:W-:-:S05]  /*2c0f0*/  LOP3.LUT R7, R7, 0x3, RZ, 0xc0, !PT ;  /* 0x0000000307077812 */ /* 0x000fca00078ec0ff */
[----:B------:R-:W-:-:S07]  /*2c100*/  IMAD.MOV.U32 R13, RZ, RZ, R7 ;  /* 0x000000ffff0d7224 */ /* 0x000fce00078e0007 */
[----:B------:R-:W-:Y:S05]  /*2c110*/  WARPSYNC.COLLECTIVE R15, `(.L_x_5625) ;  /* 0x000000000f087348 */ /* 0x000fea0003c00000 */
[----:B------:R0:W1:Y:S02]  /*2c120*/  SHFL.IDX P6, R14, R13, R12, R11 ;  /* 0x0000000c0d0e7389 */ /* 0x00006400000c000b */
[----:B01----:R-:W-:Y:S01]  /*2c130*/  ENDCOLLECTIVE ;  /* 0x000000000000791b */ /* 0x003fe20003800000 */
.L_x_5625:
[----:B------:R-:W-:Y:S05]  /*2c140*/  BSYNC B1 ;  /* 0x0000000000017941 */ /* 0x000fea0003800000 */
.L_x_5624:
[----:B------:R-:W-:Y:S05]  /*2c150*/  BRA `(.L_x_5626) ;  /* 0xffffff8000f07947 */ /* 0x000fea000383ffff */
.L_x_5433:
[----:B------:R-:W-:Y:S01]  /*2c160*/  BSSY B1, `(.L_x_5627) ;  /* 0x0000006000017945 */ /* 0x000fe20003800000 */
[----:B------:R-:W-:-:S07]  /*2c170*/  IMAD.MOV.U32 R15, RZ, RZ, -0x1 ;  /* 0xffffffffff0f7424 */ /* 0x000fce00078e00ff */
[----:B01----:R-:W-:Y:S05]  /*2c180*/  WARPSYNC.COLLECTIVE R15, `(.L_x_5628) ;  /* 0x000000000f0c7348 */ /* 0x003fea0003c00000 */
[----:B------:R-:W-:Y:S02]  /*2c190*/  ELECT P6, UR62, PT ;  /* 0x00000000003e782f */ /* 0x000fe400038c0000 */
[----:B------:R-:W-:Y:S01]  /*2c1a0*/  MOV R14, UR62 ;  /* 0x0000003e000e7c02 */ /* 0x000fe20008000f00 */
[----:B01----:R-:W-:Y:S10]  /*2c1b0*/  ENDCOLLECTIVE ;  /* 0x000000000000791b */ /* 0x003ff40003800000 */
.L_x_5628:
[----:B------:R-:W-:Y:S05]  /*2c1c0*/  BSYNC B1 ;  /* 0x0000000000017941 */ /* 0x000fea0003800000 */
.L_x_5627:
[----:B------:R-:W-:Y:S01]  /*2c1d0*/  PLOP3.LUT P2, PT, P6, PT, PT, 0x80, 0x0 ;  /* 0x000000000000781c */ /* 0x000fe2000374f070 */
[----:B------:R-:W-:-:S12]  /*2c1e0*/  BRA `(.L_x_5432) ;  /* 0xffffff8000e47947 */ /* 0x000fd8000383ffff */
.L_x_5435:
[----:B-1----:R-:W2:Y:S02]  /*2c1f0*/  LDL R5, [R1+0x4] ;  /* 0x0000040001057983 */ /* 0x002ea40000100800 */
[----:B--2---:R1:W2:Y:S02]  /*2c200*/  SYNCS.PHASECHK.TRANS64.TRYWAIT P0, [R5+URZ+0x30820], R4 ;  /* 0x03082004050075a7 */ /* 0x0042a4000800017f */
[----:B--2---:R-:W-:Y:S05]  /*2c210*/  @!P0 NANOSLEEP.SYNCS 0x989680 ;  /* 0x009896800000895d */ /* 0x004fea0003900000 */
[----:B------:R-:W2:Y:S02]  /*2c220*/  @!P0 SYNCS.PHASECHK.TRANS64 P0, [R5+URZ+0x30820], R4 ;  /* 0x03082004050085a7 */ /* 0x000ea4000800007f */
[----:B--2---:R-:W-:Y:S05]  /*2c230*/  @!P0 BRA `(.L_x_5435) ;  /* 0xfffffffc00ec8947 */ /* 0x004fea000383ffff */
[----:B------:R-:W-:Y:S05]  /*2c240*/  BRA `(.L_x_5629) ;  /* 0xffffff8000f47947 */ /* 0x000fea000383ffff */
.L_x_5439:
[----:B-1----:R1:W2:Y:S02]  /*2c250*/  SYNCS.PHASECHK.TRANS64.TRYWAIT P0, [R7+URZ+0x308a0], R10 ;  /* 0x0308a00a070075a7 */ /* 0x0022a4000800017f */
[----:B--2---:R-:W-:Y:S05]  /*2c260*/  @!P0 NANOSLEEP.SYNCS 0x989680 ;  /* 0x009896800000895d */ /* 0x004fea0003900000 */
[----:B------:R-:W2:Y:S02]  /*2c270*/  @!P0 SYNCS.PHASECHK.TRANS64 P0, [R7+URZ+0x308a0], R10 ;  /* 0x0308a00a070085a7 */ /* 0x000ea4000800007f */
[----:B--2---:R-:W-:Y:S05]  /*2c280*/  @!P0 BRA `(.L_x_5439) ;  /* 0xfffffffc00f08947 */ /* 0x004fea000383ffff */
[----:B------:R-:W-:Y:S05]  /*2c290*/  BRA `(.L_x_5630) ;  /* 0xffffff8400187947 */ /* 0x000fea000383ffff */
.L_x_5446:
[----:B--2---:R2:W3:Y:S02]  /*2c2a0*/  SYNCS.PHASECHK.TRANS64.TRYWAIT P0, [R7+URZ+0x308c0], R10 ;  /* 0x0308c00a070075a7 */ /* 0x0044e4000800017f */
[----:B---3--:R-:W-:Y:S05]  /*2c2b0*/  @!P0 NANOSLEEP.SYNCS 0x989680 ;  /* 0x009896800000895d */ /* 0x008fea0003900000 */
[----:B------:R-:W3:Y:S02]  /*2c2c0*/  @!P0 SYNCS.PHASECHK.TRANS64 P0, [R7+URZ+0x308c0], R10 ;  /* 0x0308c00a070085a7 */ /* 0x000ee4000800007f */
[----:B---3--:R-:W-:Y:S05]  /*2c2d0*/  @!P0 BRA `(.L_x_5446) ;  /* 0xfffffffc00f08947 */ /* 0x008fea000383ffff */
[----:B------:R-:W-:Y:S05]  /*2c2e0*/  BRA `(.L_x_5631) ;  /* 0xffffff8800187947 */ /* 0x000fea000383ffff */
.L_x_5455:
[----:B-1----:R1:W2:Y:S02]  /*2c2f0*/  SYNCS.PHASECHK.TRANS64.TRYWAIT P0, [R8+URZ+0x308a0], R7 ;  /* 0x0308a007080075a7 */ /* 0x0022a4000800017f */
[----:B--2---:R-:W-:Y:S05]  /*2c300*/  @!P0 NANOSLEEP.SYNCS 0x989680 ;  /* 0x009896800000895d */ /* 0x004fea0003900000 */
[----:B------:R-:W2:Y:S02]  /*2c310*/  @!P0 SYNCS.PHASECHK.TRANS64 P0, [R8+URZ+0x308a0], R7 ;  /* 0x0308a007080085a7 */ /* 0x000ea4000800007f */
[----:B--2---:R-:W-:Y:S05]  /*2c320*/  @!P0 BRA `(.L_x_5455) ;  /* 0xfffffffc00f08947 */ /* 0x004fea000383ffff */
[----:B------:R-:W-:Y:S05]  /*2c330*/  BRA `(.L_x_5632) ;  /* 0xffffff8c00647947 */ /* 0x000fea000383ffff */
.L_x_5462:
[----:B--2---:R2:W3:Y:S02]  /*2c340*/  SYNCS.PHASECHK.TRANS64.TRYWAIT P0, [R8+URZ+0x308c0], R7 ;  /* 0x0308c007080075a7 */ /* 0x0044e4000800017f */
[----:B---3--:R-:W-:Y:S05]  /*2c350*/  @!P0 NANOSLEEP.SYNCS 0x989680 ;  /* 0x009896800000895d */ /* 0x008fea0003900000 */
[----:B------:R-:W3:Y:S02]  /*2c360*/  @!P0 SYNCS.PHASECHK.TRANS64 P0, [R8+URZ+0x308c0], R7 ;  /* 0x0308c007080085a7 */ /* 0x000ee4000800007f */
[----:B---3--:R-:W-:Y:S05]  /*2c370*/  @!P0 BRA `(.L_x_5462) ;  /* 0xfffffffc00f08947 */ /* 0x008fea000383ffff */
[----:B------:R-:W-:Y:S05]  /*2c380*/  BRA `(.L_x_5633) ;  /* 0xffffff9000607947 */ /* 0x000fea000383ffff */
.L_x_5485:
[----:B------:R-:W2:Y:S01]  /*2c390*/  S2R R4, SR_TID.X ;  /* 0x0000000000047919 */ /* 0x000ea20000002100 */
[----:B------:R-:W-:Y:S01]  /*2c3a0*/  BSSY B0, `(.L_x_5634) ;  /* 0x000000a000007945 */ /* 0x000fe20003800000 */
[----:B------:R-:W-:Y:S01]  /*2c3b0*/  MOV R12, RZ ;  /* 0x000000ff000c7202 */ /* 0x000fe20000000f00 */
[----:B0-----:R-:W-:Y:S02]  /*2c3c0*/  IMAD.MOV.U32 R11, RZ, RZ, 0x1f ;  /* 0x0000001fff0b7424 */ /* 0x001fe400078e00ff */
[----:B------:R-:W-:Y:S01]  /*2c3d0*/  IMAD.MOV.U32 R15, RZ, RZ, -0x1 ;  /* 0xffffffffff0f7424 */ /* 0x000fe200078e00ff */
[----:B--2---:R-:W-:-:S04]  /*2c3e0*/  SHF.R.U32.HI R4, RZ, 0x5, R4 ;  /* 0x00000005ff047819 */ /* 0x004fc80000011604 */
[----:B------:R-:W-:-:S05]  /*2c3f0*/  LOP3.LUT R4, R4, 0x3, RZ, 0xc0, !PT ;  /* 0x0000000304047812 */ /* 0x000fca00078ec0ff */
[----:B------:R-:W-:-:S07]  /*2c400*/  IMAD.MOV.U32 R13, RZ, RZ, R4 ;  /* 0x000000ffff0d7224 */ /* 0x000fce00078e0004 */
[----:B-1----:R-:W-:Y:S05]  /*2c410*/  WARPSYNC.COLLECTIVE R15, `(.L_x_5635) ;  /* 0x000000000f087348 */ /* 0x002fea0003c00000 */
[----:B------:R0:W2:Y:S02]  /*2c420*/  SHFL.IDX P6, R14, R13, R12, R11 ;  /* 0x0000000c0d0e7389 */ /* 0x0000a400000c000b */
[----:B012---:R-:W-:Y:S01]  /*2c430*/  ENDCOLLECTIVE ;  /* 0x000000000000791b */ /* 0x007fe20003800000 */
.L_x_5635:
[----:B------:R-:W-:Y:S05]  /*2c440*/  BSYNC B0 ;  /* 0x0000000000007941 */ /* 0x000fea0003800000 */
.L_x_5634:
[----:B------:R-:W-:Y:S05]  /*2c450*/  BRA `(.L_x_5636) ;  /* 0xffffffa000007947 */ /* 0x000fea000383ffff */
.L_x_5487:
[----:B------:R-:W-:Y:S01]  /*2c460*/  BSSY B0, `(.L_x_5637) ;  /* 0x0000006000007945 */ /* 0x000fe20003800000 */
[----:B------:R-:W-:-:S07]  /*2c470*/  IMAD.MOV.U32 R15, RZ, RZ, -0x1 ;  /* 0xffffffffff0f7424 */ /* 0x000fce00078e00ff */
[----:B01-3--:R-:W-:Y:S05]  /*2c480*/  WARPSYNC.COLLECTIVE R15, `(.L_x_5638) ;  /* 0x000000000f0c7348 */ /* 0x00bfea0003c00000 */
[----:B------:R-:W-:Y:S02]  /*2c490*/  ELECT P6, UR62, PT ;  /* 0x00000000003e782f */ /* 0x000fe400038c0000 */
[----:B------:R-:W-:Y:S01]  /*2c4a0*/  MOV R14, UR62 ;  /* 0x0000003e000e7c02 */ /* 0x000fe20008000f00 */
[----:B01-3--:R-:W-:Y:S10]  /*2c4b0*/  ENDCOLLECTIVE ;  /* 0x000000000000791b */ /* 0x00bff40003800000 */
.L_x_5638:
[----:B------:R-:W-:Y:S05]  /*2c4c0*/  BSYNC B0 ;  /* 0x0000000000007941 */ /* 0x000fea0003800000 */
.L_x_5637:
[----:B------:R-:W-:Y:S05]  /*2c4d0*/  BRA `(.L_x_5639) ;  /* 0xffffffa0000c7947 */ /* 0x000fea000383ffff */
.L_x_5489:
[----:B-1----:R1:W2:Y:S02]  /*2c4e0*/  SYNCS.PHASECHK.TRANS64.TRYWAIT P0, [R0+URZ+0x30840], R2 ;  /* 0x03084002000075a7 */ /* 0x0022a4000800017f */
[----:B--2---:R-:W-:Y:S05]  /*2c4f0*/  @!P0 NANOSLEEP.SYNCS 0x989680 ;  /* 0x009896800000895d */ /* 0x004fea0003900000 */
[----:B------:R-:W2:Y:S02]  /*2c500*/  @!P0 SYNCS.PHASECHK.TRANS64 P0, [R0+URZ+0x30840], R2 ;  /* 0x03084002000085a7 */ /* 0x000ea4000800007f */
[----:B--2---:R-:W-:Y:S05]  /*2c510*/  @!P0 BRA `(.L_x_5489) ;  /* 0xfffffffc00f08947 */ /* 0x004fea000383ffff */
[----:B------:R-:W-:Y:S05]  /*2c520*/  BRA `(.L_x_5640) ;  /* 0xffffffa000747947 */ /* 0x000fea000383ffff */
.L_x_5493:
[----:B------:R0:W5:Y:S01]  /*2c530*/  LDL.LU R9, [R1+0x3c] ;  /* 0x00003c0001097983 */ /* 0x0001620000300800 */
[----:B------:R-:W-:Y:S01]  /*2c540*/  IMAD.MOV.U32 R5, RZ, RZ, R11 ;  /* 0x000000ffff057224 */ /* 0x000fe200078e000b */
[----:B------:R-:W-:Y:S01]  /*2c550*/  MOV R13, R3 ;  /* 0x00000003000d7202 */ /* 0x000fe20000000f00 */
[----:B------:R-:W-:Y:S02]  /*2c560*/  IMAD.MOV.U32 R12, RZ, RZ, RZ ;  /* 0x000000ffff0c7224 */ /* 0x000fe400078e00ff */
[----:B------:R-:W-:Y:S02]  /*2c570*/  IMAD.MOV.U32 R11, RZ, RZ, 0x181f ;  /* 0x0000181fff0b7424 */ /* 0x000fe400078e00ff */
[----:B------:R-:W-:-:S07]  /*2c580*/  IMAD.MOV.U32 R15, RZ, RZ, -0x1 ;  /* 0xffffffffff0f7424 */ /* 0x000fce00078e00ff */
[----:B0----5:R-:W-:Y:S05]  /*2c590*/  WARPSYNC.COLLECTIVE R15, `(.L_x_5641) ;  /* 0x000000000f087348 */ /* 0x021fea0003c00000 */
[----:B------:R1:W2:Y:S02]  /*2c5a0*/  SHFL.IDX P6, R14, R13, R12, R11 ;  /* 0x0000000c0d0e7389 */ /* 0x0002a400000c000b */
[----:B012--5:R-:W-:Y:S01]  /*2c5b0*/  ENDCOLLECTIVE ;  /* 0x000000000000791b */ /* 0x027fe20003800000 */
.L_x_5641:
[----:B------:R-:W-:Y:S01]  /*2c5c0*/  MOV R13, R4 ;  /* 0x00000004000d7202 */ /* 0x000fe20000000f00 */
[----:B------:R-:W-:-:S07]  /*2c5d0*/  IMAD.MOV.U32 R6, RZ, RZ, R14 ;  /* 0x000000ffff067224 */ /* 0x000fce00078e000e */
[----:B------:R-:W-:Y:S05]  /*2c5e0*/  WARPSYNC.COLLECTIVE R15, `(.L_x_5642) ;  /* 0x000000000f087348 */ /* 0x000fea0003c00000 */
[----:B------:R0:W1:Y:S02]  /*2c5f0*/  SHFL.IDX P6, R14, R13, R12, R11 ;  /* 0x0000000c0d0e7389 */ /* 0x00006400000c000b */
[----:B01----:R-:W-:Y:S01]  /*2c600*/  ENDCOLLECTIVE ;  /* 0x000000000000791b */ /* 0x003fe20003800000 */
.L_x_5642:
[----:B------:R-:W-:Y:S02]  /*2c610*/  IMAD.IADD R0, R10, 0x1, R5 ;  /* 0x000000010a007824 */ /* 0x000fe400078e0205 */
[----:B------:R-:W-:Y:S02]  /*2c620*/  IMAD R2, R9, R7, RZ ;  /* 0x0000000709027224 */ /* 0x000fe400078e02ff */
[----:B------:R0:W5:Y:S01]  /*2c630*/  LDL R9, [R1+0x2c] ;  /* 0x00002c0001097983 */ /* 0x0001620000100800 */
[----:B------:R-:W-:Y:S01]  /*2c640*/  IMAD.MOV.U32 R7, RZ, RZ, R14 ;  /* 0x000000ffff077224 */ /* 0x000fe200078e000e */
[----:B------:R-:W-:Y:S01]  /*2c650*/  MOV R13, R3 ;  /* 0x00000003000d7202 */ /* 0x000fe20000000f00 */
[----:B------:R-:W-:Y:S01]  /*2c660*/  IMAD.MOV.U32 R12, RZ, RZ, 0x1 ;  /* 0x00000001ff0c7424 */ /* 0x000fe200078e00ff */
[C---:B------:R-:W-:Y:S01]  /*2c670*/  ISETP.GE.AND P2, PT, R0.reuse, R2, PT ;  /* 0x000000020000720c */ /* 0x040fe20003f46270 */
[----:B------:R-:W-:-:S12]  /*2c680*/  VIADD R5, R0, 0x10 ;  /* 0x0000001000057836 */ /* 0x000fd80000000000 */
[----:B0----5:R-:W-:Y:S05]  /*2c690*/  WARPSYNC.COLLECTIVE R15, `(.L_x_5643) ;  /* 0x000000000f087348 */ /* 0x021fea0003c00000 */
[----:B------:R1:W2:Y:S02]  /*2c6a0*/  SHFL.IDX P6, R14, R13, R12, R11 ;  /* 0x0000000c0d0e7389 */ /* 0x0002a400000c000b */
[----:B012--5:R-:W-:Y:S01]  /*2c6b0*/  ENDCOLLECTIVE ;  /* 0x000000000000791b */ /* 0x027fe20003800000 */
.L_x_5643:
        /* <DEDUP_REMOVED lines=17> */
.L_x_5644:
[----:B------:R-:W-:Y:S01]  /*2c7d0*/  IMAD.MOV.U32 R13, RZ, RZ, R3 ;  /* 0x000000ffff0d7224 */ /* 0x000fe200078e0003 */
[----:B------:R-:W-:Y:S01]  /*2c7e0*/  MOV R12, 0x2 ;  /* 0x00000002000c7802 */ /* 0x000fe20000000f00 */
[----:B------:R-:W-:-:S07]  /*2c7f0*/  IMAD.MOV.U32 R5, RZ, RZ, R14 ;  /* 0x000000ffff057224 */ /* 0x000fce00078e000e */
[----:B------:R-:W-:Y:S05]  /*2c800*/  WARPSYNC.COLLECTIVE R15, `(.L_x_5645) ;  /* 0x000000000f087348 */ /* 0x000fea0003c00000 */
[----:B------:R0:W1:Y:S02]  /*2c810*/  SHFL.IDX P6, R14, R13, R12, R11 ;  /* 0x0000000c0d0e7389 */ /* 0x00006400000c000b */
[----:B01----:R-:W-:Y:S01]  /*2c820*/  ENDCOLLECTIVE ;  /* 0x000000000000791b */ /* 0x003fe20003800000 */
.L_x_5645:
        /* <DEDUP_REMOVED lines=17> */
.L_x_5646:
[----:B------:R-:W-:Y:S02]  /*2c940*/  IMAD.MOV.U32 R13, RZ, RZ, R3 ;  /* 0x000000ffff0d7224 */ /* 0x000fe400078e0003 */
[----:B------:R-:W-:Y:S02]  /*2c950*/  IMAD.MOV.U32 R12, RZ, RZ, 0x3 ;  /* 0x00000003ff0c7424 */ /* 0x000fe400078e00ff */
[----:B------:R-:W-:-:S07]  /*2c960*/  IMAD.MOV.U32 R5, RZ, RZ, R14 ;  /* 0x000000ffff057224 */ /* 0x000fce00078e000e */
[----:B------:R-:W-:Y:S05]  /*2c970*/  WARPSYNC.COLLECTIVE R15, `(.L_x_5647) ;  /* 0x000000000f087348 */ /* 0x000fea0003c00000 */
[----:B------:R0:W1:Y:S02]  /*2c980*/  SHFL.IDX P6, R14, R13, R12, R11 ;  /* 0x0000000c0d0e7389 */ /* 0x00006400000c000b */
[----:B01----:R-:W-:Y:S01]  /*2c990*/  ENDCOLLECTIVE ;  /* 0x000000000000791b */ /* 0x003fe20003800000 */
.L_x_5647:
        /* <DEDUP_REMOVED lines=17> */
.L_x_5648:
[----:B------:R-:W-:Y:S02]  /*2cab0*/  IMAD.MOV.U32 R13, RZ, RZ, R3 ;  /* 0x000000ffff0d7224 */ /* 0x000fe400078e0003 */
[----:B------:R-:W-:Y:S02]  /*2cac0*/  IMAD.MOV.U32 R12, RZ, RZ, 0x4 ;  /* 0x00000004ff0c7424 */ /* 0x000fe400078e00ff */
[----:B------:R-:W-:-:S07]  /*2cad0*/  IMAD.MOV.U32 R5, RZ, RZ, R14 ;  /* 0x000000ffff057224 */ /* 0x000fce00078e000e */
[----:B------:R-:W-:Y:S05]  /*2cae0*/  WARPSYNC.COLLECTIVE R15, `(.L_x_5649) ;  /* 0x000000000f087348 */ /* 0x000fea0003c00000 */
[----:B------:R0:W1:Y:S02]  /*2caf0*/  SHFL.IDX P6, R14, R13, R12, R11 ;  /* 0x0000000c0d0e7389 */ /* 0x00006400000c000b */
[----:B01----:R-:W-:Y:S01]  /*2cb00*/  ENDCOLLECTIVE ;  /* 0x000000000000791b */ /* 0x003fe20003800000 */
.L_x_5649:
[----:B------:R-:W-:-:S05]  /*2cb10*/  @!P2 LEA R5, P4, R8, R5, 0x1 ;  /* 0x000000050805a211 */ /* 0x000fca00078808ff */
[----:B------:R-:W-:-:S04]  /*2cb20*/  @!P2 IMAD.X R6, RZ, RZ, R6, P4 ;  /* 0x000000ffff06a224 */ /* 0x000fc800020e0606 */
[----:B------:R-:W-:Y:S01]  /*2cb30*/  @!P2 IMAD.MOV.U32 R7, RZ, RZ, R6 ;  /* 0x000000ffff07a224 */ /* 0x000fe200078e0006 */
[----:B------:R-:W-:Y:S01]  /*2cb40*/  @!P2 MOV R6, R5 ;  /* 0x000000050006a202 */ /* 0x000fe20000000f00 */
[----:B------:R-:W-:Y:S01]  /*2cb50*/  VIADD R5, R0, 0x40 ;  /* 0x0000004000057836 */ /* 0x000fe20000000000 */
[----:B------:R-:W-:-:S03]  /*2cb60*/  MOV R13, R4 ;  /* 0x00000004000d7202 */ /* 0x000fc60000000f00 */
        /* <DEDUP_REMOVED lines=11> */
.L_x_5650:
[----:B------:R-:W-:Y:S02]  /*2cc20*/  IMAD.MOV.U32 R13, RZ, RZ, R3 ;  /* 0x000000ffff0d7224 */ /* 0x000fe400078e0003 */
[----:B------:R-:W-:Y:S02]  /*2cc30*/  IMAD.MOV.U32 R12, RZ, RZ, 0x5 ;  /* 0x00000005ff0c7424 */ /* 0x000fe400078e00ff */
[----:B------:R-:W-:-:S07]  /*2cc40*/  IMAD.MOV.U32 R5, RZ, RZ, R14 ;  /* 0x000000ffff057224 */ /* 0x000fce00078e000e */
[----:B------:R-:W-:Y:S05]  /*2cc50*/  WARPSYNC.COLLECTIVE R15, `(.L_x_5651) ;  /* 0x000000000f087348 */ /* 0x000fea0003c00000 */
[----:B------:R0:W1:Y:S02]  /*2cc60*/  SHFL.IDX P6, R14, R13, R12, R11 ;  /* 0x0000000c0d0e7389 */ /* 0x00006400000c000b */
[----:B01----:R-:W-:Y:S01]  /*2cc70*/  ENDCOLLECTIVE ;  /* 0x000000000000791b */ /* 0x003fe20003800000 */
.L_x_5651:
[----:B------:R-:W-:-:S05]  /*2cc80*/  @!P2 LEA R5, P4, R8, R5, 0x1 ;  /* 0x000000050805a211 */ /* 0x000fca00078808ff */
[----:B------:R-:W-:-:S04]  /*2cc90*/  @!P2 IMAD.X R6, RZ, RZ, R6, P4 ;  /* 0x000000ffff06a224 */ /* 0x000fc800020e0606 */
        /* <DEDUP_REMOVED lines=15> */
.L_x_5652:
[----:B------:R-:W-:Y:S01]  /*2cd90*/  MOV R13, R3 ;  /* 0x00000003000d7202 */ /* 0x000fe20000000f00 */
[----:B------:R-:W-:Y:S01]  /*2cda0*/  IMAD.MOV.U32 R12, RZ, RZ, 0x6 ;  /* 0x00000006ff0c7424 */ /* 0x000fe200078e00ff */
[----:B------:R-:W-:-:S07]  /*2cdb0*/  MOV R5, R14 ;  /* 0x0000000e00057202 */ /* 0x000fce0000000f00 */
[----:B------:R-:W-:Y:S05]  /*2cdc0*/  WARPSYNC.COLLECTIVE R15, `(.L_x_5653) ;  /* 0x000000000f087348 */ /* 0x000fea0003c00000 */
[----:B------:R0:W1:Y:S02]  /*2cdd0*/  SHFL.IDX P6, R14, R13, R12, R11 ;  /* 0x0000000c0d0e7389 */ /* 0x00006400000c000b */
[----:B01----:R-:W-:Y:S01]  /*2cde0*/  ENDCOLLECTIVE ;  /* 0x000000000000791b */ /* 0x003fe20003800000 */
.L_x_5653:
        /* <DEDUP_REMOVED lines=17> */
.L_x_5654:
[----:B------:R-:W-:Y:S02]  /*2cf00*/  IMAD.MOV.U32 R13, RZ, RZ, R3 ;  /* 0x000000ffff0d7224 */ /* 0x000fe400078e0003 */
[----:B------:R-:W-:Y:S02]  /*2cf10*/  IMAD.MOV.U32 R12, RZ, RZ, 0x7 ;  /* 0x00000007ff0c7424 */ /* 0x000fe400078e00ff */
[----:B------:R-:W-:-:S07]  /*2cf20*/  IMAD.MOV.U32 R5, RZ, RZ, R14 ;  /* 0x000000ffff057224 */ /* 0x000fce00078e000e */
[----:B------:R-:W-:Y:S05]  /*2cf30*/  WARPSYNC.COLLECTIVE R15, `(.L_x_5655) ;  /* 0x000000000f087348 */ /* 0x000fea0003c00000 */
[----:B------:R0:W1:Y:S02]  /*2cf40*/  SHFL.IDX P6, R14, R13, R12, R11 ;  /* 0x0000000c0d0e7389 */ /* 0x00006400000c000b */
[----:B01----:R-:W-:Y:S01]  /*2cf50*/  ENDCOLLECTIVE ;  /* 0x000000000000791b */ /* 0x003fe20003800000 */
.L_x_5655:
[----:B------:R-:W-:-:S04]  /*2cf60*/  @!P2 LEA R5, P4, R8, R5, 0x1 ;  /* 0x000000050805a211 */ /* 0x000fc800078808ff */
[----:B------:R-:W-:-:S05]  /*2cf70*/  @!P2 IADD3.X R6, RZ, R6, RZ, P4, !PT ;  /* 0x00000006ff06a210 */ /* 0x000fca00027fe4ff */
[----:B------:R-:W-:Y:S02]  /*2cf80*/  @!P2 IMAD.MOV.U32 R7, RZ, RZ, R6 ;  /* 0x000000ffff07a224 */ /* 0x000fe400078e0006 */
[----:B------:R-:W-:Y:S02]  /*2cf90*/  IMAD.MOV.U32 R13, RZ, RZ, R4 ;  /* 0x000000ffff0d7224 */ /* 0x000fe400078e0004 */
[----:B------:R-:W-:-:S05]  /*2cfa0*/  @!P2 IMAD.MOV.U32 R6, RZ, RZ, R5 ;  /* 0x000000ffff06a224 */ /* 0x000fca00078e0005 */
[----:B------:R-:W-:Y:S01]  /*2cfb0*/  @!PT LDS RZ, [RZ] ;  /* 0x00000000fffff984 */ /* 0x000fe20000000800 */
[----:B------:R-:W-:Y:S01]  /*2cfc0*/  @!PT LDS RZ, [RZ] ;  /* 0x00000000fffff984 */ /* 0x000fe20000000800 */
[----:B------:R-:W-:Y:S01]  /*2cfd0*/  @!PT LDS RZ, [RZ] ;  /* 0x00000000fffff984 */ /* 0x000fe20000000800 */
[----:B------:R0:W-:Y:S01]  /*2cfe0*/  @!P2 LDGSTS.E.BYPASS.LTC128B.128 [R9+0x15400], desc[UR60][R6.64], !P3 ;  /* 0x154000000609afae */ /* 0x0001e2000d901d7c */
[----:B------:R-:W-:-:S03]  /*2cff0*/  MOV R5, R14 ;  /* 0x0000000e00057202 */ /* 0x000fc60000000f00 */
[----:B------:R0:W-:Y:S04]  /*2d000*/  @!P2 LDGSTS.E.BYPASS.LTC128B.128 [R9+0x19400], desc[UR60][R6.64+0x80], !P0 ;  /* 0x194000800609afae */ /* 0x0001e8000c101d7c */
[----:B0-----:R-:W-:Y:S05]  /*2d010*/  WARPSYNC.COLLECTIVE R15, `(.L_x_5656) ;  /* 0x000000000f087348 */ /* 0x001fea0003c00000 */
[----:B------:R1:W2:Y:S02]  /*2d020*/  SHFL.IDX P6, R14, R13, R12, R11 ;  /* 0x0000000c0d0e7389 */ /* 0x0002a400000c000b */
[----:B012---:R-:W-:Y:S01]  /*2d030*/  ENDCOLLECTIVE ;  /* 0x000000000000791b */ /* 0x007fe20003800000 */
.L_x_5656:
[----:B------:R-:W-:Y:S01]  /*2d040*/  @!PT LDS RZ, [RZ] ;  /* 0x00000000fffff984 */ /* 0x000fe20000000800 */
[----:B------:R-:W-:Y:S01]  /*2d050*/  @!PT LDS RZ, [RZ] ;  /* 0x00000000fffff984 */ /* 0x000fe20000000800 */
[----:B------:R-:W-:Y:S01]  /*2d060*/  @!PT LDS RZ, [RZ] ;  /* 0x00000000fffff984 */ /* 0x000fe20000000800 */
[----:B------:R0:W-:Y:S01]  /*2d070*/  @!P2 LDGSTS.E.BYPASS.LTC128B.128 [R9+0x1d400], desc[UR60][R6.64+0x100], !P1 ;  /* 0x1d4001000609afae */ /* 0x0001e2000c901d7c */
[----:B------:R-:W-:Y:S01]  /*2d080*/  IMAD.MOV.U32 R3, RZ, RZ, R14 ;  /* 0x000000ffff037224 */ /* 0x000fe200078e000e */
[----:B------:R-:W-:Y:S06]  /*2d090*/  BRA `(.L_x_5657) ;  /* 0xffffffa4003c7947 */ /* 0x000fec000383ffff */
.L_x_5498:
[----:B-1----:R-:W3:Y:S02]  /*2d0a0*/  LDL R2, [R1+0x4] ;  /* 0x0000040001027983 */ /* 0x002ee40000100800 */
[----:B---3--:R1:W3:Y:S02]  /*2d0b0*/  SYNCS.PHASECHK.TRANS64.TRYWAIT P0, [R2+URZ+0x30820], R0 ;  /* 0x03082000020075a7 */ /* 0x0082e4000800017f */
[----:B---3--:R-:W-:Y:S05]  /*2d0c0*/  @!P0 NANOSLEEP.SYNCS 0x989680 ;  /* 0x009896800000895d */ /* 0x008fea0003900000 */
[----:B------:R-:W3:Y:S02]  /*2d0d0*/  @!P0 SYNCS.PHASECHK.TRANS64 P0, [R2+URZ+0x30820], R0 ;  /* 0x03082000020085a7 */ /* 0x000ee4000800007f */
[----:B---3--:R-:W-:Y:S05]  /*2d0e0*/  @!P0 BRA `(.L_x_5498) ;  /* 0xfffffffc00ec8947 */ /* 0x008fea000383ffff */
[----:B------:R-:W-:Y:S05]  /*2d0f0*/  BRA `(.L_x_5658) ;  /* 0xffffffa400b47947 */ /* 0x000fea000383ffff */
.L_x_5507:
[----:B-1----:R1:W2:Y:S02]  /*2d100*/  SYNCS.PHASECHK.TRANS64.TRYWAIT P0, [R3+URZ+0x30840], R2 ;  /* 0x03084002030075a7 */ /* 0x0022a4000800017f */
[----:B--2---:R-:W-:Y:S05]  /*2d110*/  @!P0 NANOSLEEP.SYNCS 0x989680 ;  /* 0x009896800000895d */ /* 0x004fea0003900000 */
[----:B------:R-:W2:Y:S02]  /*2d120*/  @!P0 SYNCS.PHASECHK.TRANS64 P0, [R3+URZ+0x30840], R2 ;  /* 0x03084002030085a7 */ /* 0x000ea4000800007f */
[----:B--2---:R-:W-:Y:S05]  /*2d130*/  @!P0 BRA `(.L_x_5507) ;  /* 0xfffffffc00f08947 */ /* 0x004fea000383ffff */
[----:B------:R-:W-:Y:S05]  /*2d140*/  BRA `(.L_x_5659) ;  /* 0xffffffa800807947 */ /* 0x000fea000383ffff */
.L_x_5514:
[----:B0-----:R0:W1:Y:S02]  /*2d150*/  SYNCS.PHASECHK.TRANS64.TRYWAIT P0, [R2+URZ+0x30860], R3 ;  /* 0x03086003020075a7 */ /* 0x001064000800017f */
[----:B-1----:R-:W-:Y:S05]  /*2d160*/  @!P0 NANOSLEEP.SYNCS 0x989680 ;  /* 0x009896800000895d */ /* 0x002fea0003900000 */
[----:B------:R-:W1:Y:S02]  /*2d170*/  @!P0 SYNCS.PHASECHK.TRANS64 P0, [R2+URZ+0x30860], R3 ;  /* 0x03086003020085a7 */ /* 0x000e64000800007f */
[----:B-1----:R-:W-:Y:S05]  /*2d180*/  @!P0 BRA `(.L_x_5514) ;  /* 0xfffffffc00f08947 */ /* 0x002fea000383ffff */
[----:B------:R-:W-:Y:S05]  /*2d190*/  BRA `(.L_x_5660) ;  /* 0xffffffac009c7947 */ /* 0x000fea000383ffff */
.L_x_5525:
[----:B-1----:R1:W2:Y:S02]  /*2d1a0*/  SYNCS.PHASECHK.TRANS64.TRYWAIT P0, [R3+URZ+0x30840], R2 ;  /* 0x03084002030075a7 */ /* 0x0022a4000800017f */
[----:B--2---:R-:W-:Y:S05]  /*2d1b0*/  @!P0 NANOSLEEP.SYNCS 0x989680 ;  /* 0x009896800000895d */ /* 0x004fea0003900000 */
[----:B------:R-:W2:Y:S02]  /*2d1c0*/  @!P0 SYNCS.PHASECHK.TRANS64 P0, [R3+URZ+0x30840], R2 ;  /* 0x03084002030085a7 */ /* 0x000ea4000800007f */
[----:B--2---:R-:W-:Y:S05]  /*2d1d0*/  @!P0 BRA `(.L_x_5525) ;  /* 0xfffffffc00f08947 */ /* 0x004fea000383ffff */
[----:B------:R-:W-:Y:S05]  /*2d1e0*/  BRA `(.L_x_5661) ;  /* 0xffffffb400847947 */ /* 0x000fea000383ffff */
.L_x_5532:
[----:B0-----:R0:W1:Y:S02]  /*2d1f0*/  SYNCS.PHASECHK.TRANS64.TRYWAIT P0, [R2+URZ+0x30860], R3 ;  /* 0x03086003020075a7 */ /* 0x001064000800017f */
[----:B-1----:R-:W-:Y:S05]  /*2d200*/  @!P0 NANOSLEEP.SYNCS 0x989680 ;  /* 0x009896800000895d */ /* 0x002fea0003900000 */
[----:B------:R-:W1:Y:S02]  /*2d210*/  @!P0 SYNCS.PHASECHK.TRANS64 P0, [R2+URZ+0x30860], R3 ;  /* 0x03086003020085a7 */ /* 0x000e64000800007f */
[----:B-1----:R-:W-:Y:S05]  /*2d220*/  @!P0 BRA `(.L_x_5532) ;  /* 0xfffffffc00f08947 */ /* 0x002fea000383ffff */
[----:B------:R-:W-:Y:S05]  /*2d230*/  BRA `(.L_x_5662) ;  /* 0xffffffb800a07947 */ /* 0x000fea000383ffff */
.L_x_5543:
[----:B--2---:R2:W3:Y:S02]  /*2d240*/  SYNCS.PHASECHK.TRANS64.TRYWAIT P0, [R3+URZ+0x30840], R2 ;  /* 0x03084002030075a7 */ /* 0x0044e4000800017f */
[----:B---3--:R-:W-:Y:S05]  /*2d250*/  @!P0 NANOSLEEP.SYNCS 0x989680 ;  /* 0x009896800000895d */ /* 0x008fea0003900000 */
[----:B------:R-:W3:Y:S02]  /*2d260*/  @!P0 SYNCS.PHASECHK.TRANS64 P0, [R3+URZ+0x30840], R2 ;  /* 0x03084002030085a7 */ /* 0x000ee4000800007f */
[----:B---3--:R-:W-:Y:S05]  /*2d270*/  @!P0 BRA `(.L_x_5543) ;  /* 0xfffffffc00f08947 */ /* 0x008fea000383ffff */
[----:B------:R-:W-:Y:S05]  /*2d280*/  BRA `(.L_x_5663) ;  /* 0xffffffc0005c7947 */ /* 0x000fea000383ffff */
.L_x_5550:
[----:B0-----:R0:W1:Y:S02]  /*2d290*/  SYNCS.PHASECHK.TRANS64.TRYWAIT P0, [R2+URZ+0x30860], R5 ;  /* 0x03086005020075a7 */ /* 0x001064000800017f */
[----:B-1----:R-:W-:Y:S05]  /*2d2a0*/  @!P0 NANOSLEEP.SYNCS 0x989680 ;  /* 0x009896800000895d */ /* 0x002fea0003900000 */
[----:B------:R-:W1:Y:S02]  /*2d2b0*/  @!P0 SYNCS.PHASECHK.TRANS64 P0, [R2+URZ+0x30860], R5 ;  /* 0x03086005020085a7 */ /* 0x000e64000800007f */
[----:B-1----:R-:W-:Y:S05]  /*2d2c0*/  @!P0 BRA `(.L_x_5550) ;  /* 0xfffffffc00f08947 */ /* 0x002fea000383ffff */
[----:B------:R-:W-:Y:S05]  /*2d2d0*/  BRA `(.L_x_5664) ;  /* 0xffffffc400747947 */ /* 0x000fea000383ffff */
.L_x_5563:
[----:B---3--:R3:W4:Y:S02]  /*2d2e0*/  SYNCS.PHASECHK.TRANS64.TRYWAIT P0, [R0+URZ+0x30860], R2 ;  /* 0x03086002000075a7 */ /* 0x008724000800017f */
[----:B----4-:R-:W-:Y:S05]  /*2d2f0*/  @!P0 NANOSLEEP.SYNCS 0x989680 ;  /* 0x009896800000895d */ /* 0x010fea0003900000 */
[----:B------:R-:W4:Y:S02]  /*2d300*/  @!P0 SYNCS.PHASECHK.TRANS64 P0, [R0+URZ+0x30860], R2 ;  /* 0x03086002000085a7 */ /* 0x000f24000800007f */
[----:B----4-:R-:W-:Y:S05]  /*2d310*/  @!P0 BRA `(.L_x_5563) ;  /* 0xfffffffc00f08947 */ /* 0x010fea000383ffff */
[----:B------:R-:W-:Y:S05]  /*2d320*/  BRA `(.L_x_5665) ;  /* 0xffffffcc00107947 */ /* 0x000fea000383ffff */
.L_x_5572:
        /* <DEDUP_REMOVED lines=8> */
.L_x_5667:
[----:B------:R-:W-:Y:S05]  /*2d3b0*/  BSYNC B0 ;  /* 0x0000000000007941 */ /* 0x000fea0003800000 */
.L_x_5666:
[----:B------:R-:W-:Y:S01]  /*2d3c0*/  IMAD.MOV.U32 R13, RZ, RZ, R16 ;  /* 0x000000ffff0d7224 */ /* 0x000fe200078e0010 */
[----:B------:R-:W-:Y:S01]  /*2d3d0*/  MOV R11, 0x1f ;  /* 0x0000001f000b7802 */ /* 0x000fe20000000f00 */
[----:B------:R-:W-:Y:S01]  /*2d3e0*/  IMAD.MOV.U32 R12, RZ, RZ, 0x1 ;  /* 0x00000001ff0c7424 */ /* 0x000fe200078e00ff */
[----:B------:R-:W-:Y:S01]  /*2d3f0*/  LOP3.LUT P1, RZ, R7, 0x1, RZ, 0xc0, !PT ;  /* 0x0000000107ff7812 */ /* 0x000fe2000782c0ff */
[----:B------:R-:W-:Y:S02]  /*2d400*/  IMAD.MOV.U32 R15, RZ, RZ, -0x1 ;  /* 0xffffffffff0f7424 */ /* 0x000fe400078e00ff */
[----:B------:R-:W-:Y:S02]  /*2d410*/  IMAD.IADD R4, R19, 0x1, R6 ;  /* 0x0000000113047824 */ /* 0x000fe400078e0206 */
[----:B------:R-:W-:-:S08]  /*2d420*/  IMAD.MOV.U32 R0, RZ, RZ, R14 ;  /* 0x000000ffff007224 */ /* 0x000fd000078e000e */
[----:B------:R-:W-:Y:S05]  /*2d430*/  WARPSYNC.COLLECTIVE R15, `(.L_x_5668) ;  /* 0x000000000f087348 */ /* 0x000fea0003c00000 */
[----:B------:R0:W1:Y:S02]  /*2d440*/  SHFL.IDX P6, R14, R13, R12, R11 ;  /* 0x0000000c0d0e7389 */ /* 0x00006400000c000b */
[----:B01----:R-:W-:Y:S01]  /*2d450*/  ENDCOLLECTIVE ;  /* 0x000000000000791b */ /* 0x003fe20003800000 */
.L_x_5668:
        /* <DEDUP_REMOVED lines=9> */
[----:B0-----:R-:W-:Y:S01]  /*2d4f0*/  IMAD.MOV.U32 R3, RZ, RZ, RZ ;  /* 0x000000ffff037224 */ /* 0x001fe200078e00ff */
[----:B--2---:R-:W-:Y:S02]  /*2d500*/  @!P0 MOV R3, R2 ;  /* 0x0000000200038202 */ /* 0x004fe40000000f00 */
[----:B------:R-:W-:-:S03]  /*2d510*/  ISETP.GE.U32.AND P0, PT, R6, 0x2, PT ;  /* 0x000000020600780c */ /* 0x000fc60003f06070 */
[----:B------:R-:W-:-:S10]  /*2d520*/  IMAD.MOV.U32 R13, RZ, RZ, R3 ;  /* 0x000000ffff0d7224 */ /* 0x000fd400078e0003 */
[----:B------:R-:W-:Y:S05]  /*2d530*/  WARPSYNC.COLLECTIVE R15, `(.L_x_5669) ;  /* 0x000000000f087348 */ /* 0x000fea0003c00000 */
[----:B------:R0:W1:Y:S02]  /*2d540*/  SHFL.UP P6, R14, R13, R12, R11 ;  /* 0x0400000c0d0e7389 */ /* 0x00006400000c000b */
[----:B01----:R-:W-:Y:S01]  /*2d550*/  ENDCOLLECTIVE ;  /* 0x000000000000791b */ /* 0x003fe20003800000 */
.L_x_5669:
[----:B------:R-:W-:Y:S02]  /*2d560*/  IMAD.MOV.U32 R12, RZ, RZ, 0x2 ;  /* 0x00000002ff0c7424 */ /* 0x000fe400078e00ff */
[----:B------:R-:W-:-:S05]  /*2d570*/  IMAD.MOV.U32 R2, RZ, RZ, R14 ;  /* 0x000000ffff027224 */ /* 0x000fca00078e000e */
[----:B------:R-:W-:Y:S02]  /*2d580*/  SEL R2, R2, RZ, P1 ;  /* 0x000000ff02027207 */ /* 0x000fe40000800000 */
[----:B------:R-:W-:-:S03]  /*2d590*/  ISETP.GE.U32.AND P1, PT, R6, 0x4, PT ;  /* 0x000000040600780c */ /* 0x000fc60003f26070 */
[----:B------:R-:W-:-:S05]  /*2d5a0*/  IMAD.IADD R2, R3, 0x1, R2 ;  /* 0x0000000103027824 */ /* 0x000fca00078e0202 */
[----:B------:R-:W-:-:S07]  /*2d5b0*/  MOV R13, R2 ;  /* 0x00000002000d7202 */ /* 0x000fce0000000f00 */
[----:B------:R-:W-:Y:S05]  /*2d5c0*/  WARPSYNC.COLLECTIVE R15, `(.L_x_5670) ;  /* 0x000000000f087348 */ /* 0x000fea0003c00000 */
[----:B------:R0:W1:Y:S02]  /*2d5d0*/  SHFL.UP P6, R14, R13, R12, R11 ;  /* 0x0400000c0d0e7389 */ /* 0x00006400000c000b */
[----:B01----:R-:W-:Y:S01]  /*2d5e0*/  ENDCOLLECTIVE ;  /* 0x000000000000791b */ /* 0x003fe20003800000 */
.L_x_5670:
        /* <DEDUP_REMOVED lines=8> */
.L_x_5671:
        /* <DEDUP_REMOVED lines=8> */
.L_x_5672:
        /* <DEDUP_REMOVED lines=8> */
.L_x_5673:
        /* <DEDUP_REMOVED lines=9> */
.L_x_5674:
[----:B------:R-:W-:Y:S01]  /*2d800*/  IMAD.MOV.U32 R16, RZ, RZ, R14 ;  /* 0x000000ffff107224 */ /* 0x000fe200078e000e */
[----:B------:R-:W-:Y:S06]  /*2d810*/  BRA `(.L_x_5675) ;  /* 0xffffffcc00dc7947 */ /* 0x000fec000383ffff */
.L_x_5577:
        /* <DEDUP_REMOVED lines=8> */
.L_x_5677:
[----:B------:R-:W-:Y:S05]  /*2d8a0*/  BSYNC B0 ;  /* 0x0000000000007941 */ /* 0x000fea0003800000 */
.L_x_5676:
[----:B------:R-:W2:Y:S01]  /*2d8b0*/  LDL R2, [R1] ;  /* 0x0000000001027983 */ /* 0x000ea20000100800 */
[----:B------:R-:W-:Y:S02]  /*2d8c0*/  IMAD.MOV.U32 R12, RZ, RZ, 0x2 ;  /* 0x00000002ff0c7424 */ /* 0x000fe400078e00ff */
[----:B------:R-:W-:Y:S02]  /*2d8d0*/  IMAD.MOV.U32 R11, RZ, RZ, RZ ;  /* 0x000000ffff0b7224 */ /* 0x000fe400078e00ff */
[----:B------:R-:W-:Y:S01]  /*2d8e0*/  IMAD.MOV.U32 R15, RZ, RZ, -0x1 ;  /* 0xffffffffff0f7424 */ /* 0x000fe200078e00ff */
        /* <DEDUP_REMOVED lines=8> */
.L_x_5678:
        /* <DEDUP_REMOVED lines=8> */
.L_x_5679:
        /* <DEDUP_REMOVED lines=8> */
.L_x_5680:
        /* <DEDUP_REMOVED lines=8> */
.L_x_5681:
        /* <DEDUP_REMOVED lines=9> */
.L_x_5682:
[----:B------:R-:W-:Y:S01]  /*2db80*/  IMAD.MOV.U32 R16, RZ, RZ, R14 ;  /* 0x000000ffff107224 */ /* 0x000fe200078e000e */
[----:B------:R-:W-:Y:S06]  /*2db90*/  BRA `(.L_x_5683) ;  /* 0xffffffcc009c7947 */ /* 0x000fec000383ffff */
.L_x_5579:
[----:B------:R-:W-:Y:S01]  /*2dba0*/  BSSY B0, `(.L_x_5684) ;  /* 0x0000006000007945 */ /* 0x000fe20003800000 */
[----:B------:R-:W-:Y:S01]  /*2dbb0*/  PLOP3.LUT P6, PT, P6, PT, PT, 0x8, 0x0 ;  /* 0x000000000000781c */ /* 0x000fe200037ce170 */
[----:B------:R-:W-:-:S12]  /*2dbc0*/  IMAD.MOV.U32 R15, RZ, RZ, -0x1 ;  /* 0xffffffffff0f7424 */ /* 0x000fd800078e00ff */
[----:B0----5:R-:W-:Y:S05]  /*2dbd0*/  WARPSYNC.COLLECTIVE R15, `(.L_x_5685) ;  /* 0x000000000f087348 */ /* 0x021fea0003c00000 */
[----:B------:R-:W-:Y:S01]  /*2dbe0*/  VOTE.ANY R14, PT, P6 ;  /* 0x00000000000e7806 */ /* 0x000fe200030e0100 */
[----:B0----5:R-:W-:Y:S06]  /*2dbf0*/  ENDCOLLECTIVE ;  /* 0x000000000000791b */ /* 0x021fec0003800000 */
.L_x_5685:
[----:B------:R-:W-:Y:S05]  /*2dc00*/  BSYNC B0 ;  /* 0x0000000000007941 */ /* 0x000fea0003800000 */
.L_x_5684:
[----:B------:R-:W-:Y:S01]  /*2dc10*/  IMAD.MOV.U32 R5, RZ, RZ, R14 ;  /* 0x000000ffff057224 */ /* 0x000fe200078e000e */
[----:B------:R-:W-:Y:S01]  /*2dc20*/  MOV R13, R3 ;  /* 0x00000003000d7202 */ /* 0x000fe20000000f00 */
[----:B------:R-:W-:Y:S02]  /*2dc30*/  IMAD.MOV.U32 R11, RZ, RZ, 0x1f ;  /* 0x0000001fff0b7424 */ /* 0x000fe400078e00ff */
[----:B------:R-:W0:Y:S01]  /*2dc40*/  POPC R6, R5 ;  /* 0x0000000500067309 */ /* 0x000e220000000000 */
[----:B------:R-:W-:Y:S02]  /*2dc50*/  IMAD.MOV.U32 R15, RZ, RZ, -0x1 ;  /* 0xffffffffff0f7424 */ /* 0x000fe400078e00ff */
[----:B0-----:R-:W-:-:S07]  /*2dc60*/  IMAD.MOV.U32 R12, RZ, RZ, R6 ;  /* 0x000000ffff0c7224 */ /* 0x001fce00078e0006 */
[----:B------:R-:W-:Y:S05]  /*2dc70*/  WARPSYNC.COLLECTIVE R15, `(.L_x_5686) ;  /* 0x000000000f087348 */ /* 0x000fea0003c00000 */
[----:B------:R0:W1:Y:S02]  /*2dc80*/  SHFL.IDX P6, R14, R13, R12, R11 ;  /* 0x0000000c0d0e7389 */ /* 0x00006400000c000b */
[----:B01----:R-:W-:Y:S01]  /*2dc90*/  ENDCOLLECTIVE ;  /* 0x000000000000791b */ /* 0x003fe20003800000 */
.L_x_5686:
[----:B------:R-:W-:Y:S01]  /*2dca0*/  IMAD.MOV.U32 R17, RZ, RZ, R14 ;  /* 0x000000ffff117224 */ /* 0x000fe200078e000e */
[----:B------:R-:W-:Y:S06]  /*2dcb0*/  BRA `(.L_x_5687) ;  /* 0xffffffcc008c7947 */ /* 0x000fec000383ffff */
.L_x_5581:
[----:B------:R-:W-:Y:S01]  /*2dcc0*/  BSSY B0, `(.L_x_5688) ;  /* 0x0000007000007945 */ /* 0x000fe20003800000 */
[----:B------:R-:W-:Y:S01]  /*2dcd0*/  MOV R13, R2 ;  /* 0x00000002000d7202 */ /* 0x000fe20000000f00 */
[----:B------:R-:W-:Y:S02]  /*2dce0*/  IMAD.MOV.U32 R11, RZ, RZ, 0x1f ;  /* 0x0000001fff0b7424 */ /* 0x000fe400078e00ff */
[----:B------:R-:W-:-:S07]  /*2dcf0*/  IMAD.MOV.U32 R15, RZ, RZ, -0x1 ;  /* 0xffffffffff0f7424 */ /* 0x000fce00078e00ff */
[----:B012--5:R-:W-:Y:S05]  /*2dd00*/  WARPSYNC.COLLECTIVE R15, `(.L_x_5689) ;  /* 0x000000000f087348 */ /* 0x027fea0003c00000 */
[----:B------:R3:W4:Y:S02]  /*2dd10*/  SHFL.IDX P6, R14, R13, R12, R11 ;  /* 0x0000000c0d0e7389 */ /* 0x00072400000c000b */
[----:B012345:R-:W-:Y:S01]  /*2dd20*/  ENDCOLLECTIVE ;  /* 0x000000000000791b */ /* 0x03ffe20003800000 */
.L_x_5689:
[----:B------:R-:W-:Y:S05]  /*2dd30*/  BSYNC B0 ;  /* 0x0000000000007941 */ /* 0x000fea0003800000 */
.L_x_5688:
[----:B------:R-:W-:Y:S01]  /*2dd40*/  IMAD.MOV.U32 R2, RZ, RZ, R14 ;  /* 0x000000ffff027224 */ /* 0x000fe200078e000e */
[----:B------:R-:W-:Y:S06]  /*2dd50*/  BRA `(.L_x_5690) ;  /* 0xffffffcc00807947 */ /* 0x000fec000383ffff */
.L_x_5585:
[----:B0-----:R0:W1:Y:S02]  /*2dd60*/  SYNCS.PHASECHK.TRANS64.TRYWAIT P0, [R0+URZ+0x30820], R3 ;  /* 0x03082003000075a7 */ /* 0x001064000800017f */
[----:B-1----:R-:W-:Y:S05]  /*2dd70*/  @!P0 NANOSLEEP.SYNCS 0x989680 ;  /* 0x009896800000895d */ /* 0x002fea0003900000 */
[----:B------:R-:W1:Y:S02]  /*2dd80*/  @!P0 SYNCS.PHASECHK.TRANS64 P0, [R0+URZ+0x30820], R3 ;  /* 0x03082003000085a7 */ /* 0x000e64000800007f */
[----:B-1----:R-:W-:Y:S05]  /*2dd90*/  @!P0 BRA `(.L_x_5585) ;  /* 0xfffffffc00f08947 */ /* 0x002fea000383ffff */
[----:B------:R-:W-:Y:S05]  /*2dda0*/  BRA `(.L_x_5691) ;  /* 0xffffffd400047947 */ /* 0x000fea000383ffff */
.L_x_5586:
[----:B------:R-:W1:Y:S01]  /*2ddb0*/  S2R R2, SR_TID.X ;  /* 0x0000000000027919 */ /* 0x000e620000002100 */
[----:B------:R-:W-:Y:S01]  /*2ddc0*/  BSSY B0, `(.L_x_5692) ;  /* 0x000000a000007945 */ /* 0x000fe20003800000 */
[----:B------:R-:W-:Y:S01]  /*2ddd0*/  MOV R12, RZ ;  /* 0x000000ff000c7202 */ /* 0x000fe20000000f00 */
[----:B------:R-:W-:Y:S02]  /*2dde0*/  IMAD.MOV.U32 R11, RZ, RZ, 0x1f ;  /* 0x0000001fff0b7424 */ /* 0x000fe400078e00ff */
[----:B------:R-:W-:Y:S01]  /*2ddf0*/  IMAD.MOV.U32 R15, RZ, RZ, -0x1 ;  /* 0xffffffffff0f7424 */ /* 0x000fe200078e00ff */
[----:B-1----:R-:W-:-:S04]  /*2de00*/  SHF.R.U32.HI R2, RZ, 0x5, R2 ;  /* 0x00000005ff027819 */ /* 0x002fc80000011602 */
[----:B------:R-:W-:-:S05]  /*2de10*/  LOP3.LUT R2, R2, 0x3, RZ, 0xc0, !PT ;  /* 0x0000000302027812 */ /* 0x000fca00078ec0ff */
[----:B------:R-:W-:-:S07]  /*2de20*/  IMAD.MOV.U32 R13, RZ, RZ, R2 ;  /* 0x000000ffff0d7224 */ /* 0x000fce00078e0002 */
[----:B0----5:R-:W-:Y:S05]  /*2de30*/  WARPSYNC.COLLECTIVE R15, `(.L_x_5693) ;  /* 0x000000000f087348 */ /* 0x021fea0003c00000 */
[----:B------:R1:W2:Y:S02]  /*2de40*/  SHFL.IDX P6, R14, R13, R12, R11 ;  /* 0x0000000c0d0e7389 */ /* 0x0002a400000c000b */
[----:B012--5:R-:W-:Y:S01]  /*2de50*/  ENDCOLLECTIVE ;  /* 0x000000000000791b */ /* 0x027fe20003800000 */
.L_x_5693:
[----:B------:R-:W-:Y:S05]  /*2de60*/  BSYNC B0 ;  /* 0x0000000000007941 */ /* 0x000fea0003800000 */
.L_x_5692:
[----:B------:R-:W-:Y:S05]  /*2de70*/  BRA `(.L_x_5694) ;  /* 0xffffffd000ec7947 */ /* 0x000fea000383ffff */
.L_x_5587:
[----:B------:R-:W-:Y:S01]  /*2de80*/  BSSY B0, `(.L_x_5695) ;  /* 0x0000006000007945 */ /* 0x000fe20003800000 */
[----:B------:R-:W-:-:S07]  /*2de90*/  IMAD.MOV.U32 R15, RZ, RZ, -0x1 ;  /* 0xffffffffff0f7424 */ /* 0x000fce00078e00ff */
[----:B01---5:R-:W-:Y:S05]  /*2dea0*/  WARPSYNC.COLLECTIVE R15, `(.L_x_5696) ;  /* 0x000000000f0c7348 */ /* 0x023fea0003c00000 */
[----:B------:R-:W-:Y:S02]  /*2deb0*/  ELECT P6, UR62, PT ;  /* 0x00000000003e782f */ /* 0x000fe400038c0000 */
[----:B------:R-:W-:Y:S01]  /*2dec0*/  MOV R14, UR62 ;  /* 0x0000003e000e7c02 */ /* 0x000fe20008000f00 */
[----:B01---5:R-:W-:Y:S10]  /*2ded0*/  ENDCOLLECTIVE ;  /* 0x000000000000791b */ /* 0x023ff40003800000 */
.L_x_5696:
[----:B------:R-:W-:Y:S05]  /*2dee0*/  BSYNC B0 ;  /* 0x0000000000007941 */ /* 0x000fea0003800000 */
.L_x_5695:
[----:B------:R-:W-:Y:S05]  /*2def0*/  BRA `(.L_x_5697) ;  /* 0xffffffd000e07947 */ /* 0x000fea000383ffff */
.L_x_5589:
[----:B0-----:R0:W1:Y:S02]  /*2df00*/  SYNCS.PHASECHK.TRANS64.TRYWAIT P0, [R6+URZ], R5 ;  /* 0x00000005060075a7 */ /* 0x001064000800017f */
[----:B-1----:R-:W-:Y:S05]  /*2df10*/  @!P0 NANOSLEEP.SYNCS 0x989680 ;  /* 0x009896800000895d */ /* 0x002fea0003900000 */
[----:B------:R-:W1:Y:S02]  /*2df20*/  @!P0 SYNCS.PHASECHK.TRANS64 P0, [R6+URZ], R5 ;  /* 0x00000005060085a7 */ /* 0x000e64000800007f */
[----:B-1----:R-:W-:Y:S05]  /*2df30*/  @!P0 BRA `(.L_x_5589) ;  /* 0xfffffffc00f08947 */ /* 0x002fea000383ffff */
[----:B------:R-:W-:Y:S05]  /*2df40*/  BRA `(.L_x_5698) ;  /* 0xffffffd400247947 */ /* 0x000fea000383ffff */
.L_x_5590:
[----:B-1----:R1:W2:Y:S02]  /*2df50*/  SYNCS.PHASECHK.TRANS64.TRYWAIT P0, [R7+URZ], R2 ;  /* 0x00000002070075a7 */ /* 0x0022a4000800017f */
[----:B--2---:R-:W-:Y:S05]  /*2df60*/  @!P0 NANOSLEEP.SYNCS 0x989680 ;  /* 0x009896800000895d */ /* 0x004fea0003900000 */
[----:B------:R-:W2:Y:S02]  /*2df70*/  @!P0 SYNCS.PHASECHK.TRANS64 P0, [R7+URZ], R2 ;  /* 0x00000002070085a7 */ /* 0x000ea4000800007f */
[----:B--2---:R-:W-:Y:S05]  /*2df80*/  @!P0 BRA `(.L_x_5590) ;  /* 0xfffffffc00f08947 */ /* 0x004fea000383ffff */
[----:B------:R-:W-:Y:S05]  /*2df90*/  BRA `(.L_x_5699) ;  /* 0xffffffd400187947 */ /* 0x000fea000383ffff */
.L_x_5592:
[----:B--2---:R2:W3:Y:S02]  /*2dfa0*/  SYNCS.PHASECHK.TRANS64.TRYWAIT P0, [R4+URZ], R5 ;  /* 0x00000005040075a7 */ /* 0x0044e4000800017f */
[----:B---3--:R-:W-:Y:S05]  /*2dfb0*/  @!P0 NANOSLEEP.SYNCS 0x989680 ;  /* 0x009896800000895d */ /* 0x008fea0003900000 */
[----:B------:R-:W3:Y:S02]  /*2dfc0*/  @!P0 SYNCS.PHASECHK.TRANS64 P0, [R4+URZ], R5 ;  /* 0x00000005040085a7 */ /* 0x000ee4000800007f */
[----:B---3--:R-:W-:Y:S05]  /*2dfd0*/  @!P0 BRA `(.L_x_5592) ;  /* 0xfffffffc00f08947 */ /* 0x008fea000383ffff */
[----:B------:R-:W-:Y:S05]  /*2dfe0*/  BRA `(.L_x_5700) ;  /* 0xffffffd400207947 */ /* 0x000fea000383ffff */
.L_x_5701:
        /* <DEDUP_REMOVED lines=9> */
.L_x_15309:


//--------------------- .text._ZN7cutlass13device_kernelIN5flash11enable_sm90INS1_16FlashAttnFwdSm90INS1_25CollectiveMainloopFwdSm90ILi2EN4cute5tupleIJNS5_1CILi1EEES8_S8_EEENS6_IJNS7_ILi128EEENS7_ILi112EEENS7_ILi192EEEEEELi192ENS_6half_tEfNS_4arch4Sm90ELb1ELb0ELb1ELb0ELb0ELb0ELb0ELb1ELb1ELb1ELb0ELb0EEENS1_21CollectiveEpilogueFwdINS6_IJSA_SC_SB_EEES9_SE_SG_Li256ELb0ELb1ELb0ELb0EEENS1_30DynamicPersistentTileSchedulerILi256ELi128ELb0ELb1ELb1EEEEEEEEEvNT_6ParamsE --------------------------
	.section	.text._ZN7cutlass13device_kernelIN5flash11enable_sm90INS1_16FlashAttnFwdSm90INS1_25CollectiveMainloopFwdSm90ILi2EN4cute5tupleIJNS5_1CILi1EEES8_S8_EEENS6_IJNS7_ILi128EEENS7_ILi112EEENS7_ILi192EEEEEELi192ENS_6half_tEfNS_4arch4Sm90ELb1ELb0ELb1ELb0ELb0ELb0ELb0ELb1ELb1ELb1ELb0ELb0EEENS1_21CollectiveEpilogueFwdINS6_IJSA_SC_SB_EEES9_SE_SG_Li256ELb0ELb1ELb0ELb0EEENS1_30DynamicPersistentTileSchedulerILi256ELi128ELb0ELb1ELb1EEEEEEEEEvNT_6ParamsE,"ax",@progbits
	.align	128
.text._ZN7cutlass13device_kernelIN5flash11enable_sm90INS1_16FlashAttnFwdSm90INS1_25CollectiveMainloopFwdSm90ILi2EN4cute5tupleIJNS5_1CILi1EEES8_S8_EEENS6_IJNS7_ILi128EEENS7_ILi112EEENS7_ILi192EEEEEELi192ENS_6half_tEfNS_4arch4Sm90ELb1ELb0ELb1ELb0ELb0ELb0ELb0ELb1ELb1ELb1ELb0ELb0EEENS1_21CollectiveEpilogueFwdINS6_IJSA_SC_SB_EEES9_SE_SG_Li256ELb0ELb1ELb0ELb0EEENS1_30DynamicPersistentTileSchedulerILi256ELi128ELb0ELb1ELb1EEEEEEEEEvNT_6ParamsE:
        .type           _ZN7cutlass13device_kernelIN5flash11enable_sm90INS1_16FlashAttnFwdSm90INS1_25CollectiveMainloopFwdSm90ILi2EN4cute5tupleIJNS5_1CILi1EEES8_S8_EEENS6_IJNS7_ILi128EEENS7_ILi112EEENS7_ILi192EEEEEELi192ENS_6half_tEfNS_4arch4Sm90ELb1ELb0ELb1ELb0ELb0ELb0ELb0ELb1ELb1ELb1ELb0ELb0EEENS1_21CollectiveEpilogueFwdINS6_IJSA_SC_SB_EEES9_SE_SG_Li256ELb0ELb1ELb0ELb0EEENS1_30DynamicPersistentTileSchedulerILi256ELi128ELb0ELb1ELb1EEEEEEEEEvNT_6ParamsE,@function
        .size           _ZN7cutlass13device_kernelIN5flash11enable_sm90INS1_16FlashAttnFwdSm90INS1_25CollectiveMainloopFwdSm90ILi2EN4cute5tupleIJNS5_1CILi1EEES8_S8_EEENS6_IJNS7_ILi128EEENS7_ILi112EEENS7_ILi192EEEEEELi192ENS_6half_tEfNS_4arch4Sm90ELb1ELb0ELb1ELb0ELb0ELb0ELb0ELb1ELb1ELb1ELb0ELb0EEENS1_21CollectiveEpilogueFwdINS6_IJSA_SC_SB_EEES9_SE_SG_Li256ELb0ELb1ELb0ELb0EEENS1_30DynamicPersistentTileSchedulerILi256ELi128ELb0ELb1ELb1EEEEEEEEEvNT_6ParamsE,(.L_x_15310 - _ZN7cutlass13device_kernelIN5flash11enable_sm90INS1_16FlashAttnFwdSm90INS1_25CollectiveMainloopFwdSm90ILi2EN4cute5tupleIJNS5_1CILi1EEES8_S8_EEENS6_IJNS7_ILi128EEENS7_ILi112EEENS7_ILi192EEEEEELi192ENS_6half_tEfNS_4arch4Sm90ELb1ELb0ELb1ELb0ELb0ELb0ELb0ELb1ELb1ELb1ELb0ELb0EEENS1_21CollectiveEpilogueFwdINS6_IJSA_SC_SB_EEES9_SE_SG_Li256ELb0ELb1ELb0ELb0EEENS1_30DynamicPersistentTileSchedulerILi256ELi128ELb0ELb1ELb1EEEEEEEEEvNT_6ParamsE)
        .other          _ZN7cutlass13device_kernelIN5flash11enable_sm90INS1_16FlashAttnFwdSm90INS1_25CollectiveMainloopFwdSm90ILi2EN4cute5tupleIJNS5_1CILi1EEES8_S8_EEENS6_IJNS7_ILi128EEENS7_ILi112EEENS7_ILi192EEEEEELi192ENS_6half_tEfNS_4arch4Sm90ELb1ELb0ELb1ELb0ELb0ELb0ELb0ELb1ELb1ELb1ELb0ELb0EEENS1_21CollectiveEpilogueFwdINS6_IJSA_SC_SB_EEES9_SE_SG_Li256ELb0ELb1ELb0ELb0EEENS1_30DynamicPersistentTileSchedulerILi256ELi128ELb0ELb1ELb1EEEEEEEEEvNT_6ParamsE,@"STO_CUDA_ENTRY STV_DEFAULT"
_ZN7cutlass13device_kernelIN5flash11enable_sm90INS1_16FlashAttnFwdSm90INS1_25CollectiveMainloopFwdSm90ILi2EN4cute5tupleIJNS5_1CILi1EEES8_S8_EEENS6_IJNS7_ILi128EEENS7_ILi112EEENS7_ILi192EEEEEELi192ENS_6half_tEfNS_4arch4Sm90ELb1ELb0ELb1ELb0ELb0ELb0ELb0ELb1ELb1ELb1ELb0ELb0EEENS1_21CollectiveEpilogueFwdINS6_IJSA_SC_SB_EEES9_SE_SG_Li256ELb0ELb1ELb0ELb0EEENS1_30DynamicPersistentTileSchedulerILi256ELi128ELb0ELb1ELb1EEEEEEEEEvNT_6ParamsE:
        /* <DEDUP_REMOVED lines=17> */
.L_x_5703:
[----:B------:R-:W-:Y:S05]  /*0110*/  BSYNC B0 ;  /* 0x0000000000007941 */ /* 0x000fea0003800000 */
.L_x_5702:
        /* <DEDUP_REMOVED lines=40> */
.L_x_5704:
        /* <DEDUP_REMOVED lines=22> */
.L_x_5705:
        /* <DEDUP_REMOVED lines=18> */
.L_x_5706:
        /* <DEDUP_REMOVED lines=22> */
.L_x_5707:
        /* <DEDUP_REMOVED lines=22> */
.L_x_5708:
[----:B0-----:R-:W-:Y:S01]  /*08e0*/  ISETP.NE.AND P0, PT, R2, RZ, PT ;  /* 0x000000ff0200720c */ /* 0x001fe20003f05270 */
[----:B------:R-:W-:Y:S01]  /*08f0*/  IMAD.MOV.U32 R2, RZ, RZ, 0x1 ;  /* 0x00000001ff027424 */ /* 0x000fe200078e00ff */
[----:B------:R-:W-:-:S04]  /*0900*/  NOP ;  /* 0x0000000000007918 */ /* 0x000fc80000000000 */
[----:B------:R-:W-:-:S05]  /*0910*/  SEL R2, R2, 0x2, !P0 ;  /* 0x0000000202027807 */ /* 0x000fca0004000000 */
[----:B------:R0:W-:Y:S01]  /*0920*/  STL [R1+0x30], R2 ;  /* 0x0000300201007387 */ /* 0x0001e20000100800 */
[----:B-123--:R-:W-:Y:S06]  /*0930*/  BAR.SYNC.DEFER_BLOCKING 0x0 ;  /* 0x0000000000007b1d */ /* 0x00efec0000010000 */
[----:B------:R-:W-:Y:S05]  /*0940*/  @!P0 BRA `(.L_x_5709) ;  /* 0x0000011800548947 */ /* 0x000fea0003800000 */
.L_x_5710:
        /* <DEDUP_REMOVED lines=10> */
[----:B------:R-:W2:Y:S01]  /*09f0*/  LDL.LU R12, [R1+0x30] ;  /* 0x00003000010c7983 */ /* 0x000ea20000300800 */
[----:B0-----:R-:W0:Y:S02]  /*0a00*/  S2R R2, SR_TID.X ;  /* 0x0000000000027919 */ /* 0x001e240000002100 */
[----:B0-----:R-:W-:-:S05]  /*0a10*/  VIADD R217, R2, 0xffffff80 ;  /* 0xffffff8002d97836 */ /* 0x001fca0000000000 */
[----:B------:R-:W-:-:S04]  /*0a20*/  SHF.R.S32.HI R0, RZ, 0x1f, R217 ;  /* 0x0000001fff007819 */ /* 0x000fc800000114d9 */
[CC--:B------:R-:W-:Y:S02]  /*0a30*/  LEA.HI R2, R0.reuse, R217.reuse, RZ, 0x7 ;  /* 0x000000d900027211 */ /* 0x0c0fe400078f38ff */
[-C--:B------:R-:W-:Y:S02]  /*0a40*/  LEA.HI R3, R0, R217.reuse, RZ, 0x4 ;  /* 0x000000d900037211 */ /* 0x080fe400078f20ff */
[----:B------:R-:W-:Y:S02]  /*0a50*/  LOP3.LUT R210, R2, 0xffffff80, RZ, 0xc0, !PT ;  /* 0xffffff8002d27812 */ /* 0x000fe400078ec0ff */
[----:B------:R-:W-:Y:S02]  /*0a60*/  LEA.HI R4, R0, R217, RZ, 0x5 ;  /* 0x000000d900047211 */ /* 0x000fe400078f28ff */
[----:B------:R-:W-:Y:S01]  /*0a70*/  SHF.R.S32.HI R6, RZ, 0x4, R3 ;  /* 0x00000004ff067819 */ /* 0x000fe20000011403 */
[----:B------:R-:W-:Y:S02]  /*0a80*/  IMAD.IADD R210, R217, 0x1, -R210 ;  /* 0x00000001d9d27824 */ /* 0x000fe400078e0ad2 */
[----:B------:R-:W-:Y:S01]  /*0a90*/  IMAD.SHL.U32 R5, R4, 0x20, RZ ;  /* 0x0000002004057824 */ /* 0x000fe200078e00ff */
[----:B------:R-:W-:-:S02]  /*0aa0*/  LOP3.LUT R4, R3, 0x3fffff0, RZ, 0xc0, !PT ;  /* 0x03fffff003047812 */ /* 0x000fc400078ec0ff */
[----:B------:R-:W-:Y:S02]  /*0ab0*/  SHF.R.S32.HI R7, RZ, 0x1f, R210 ;  /* 0x0000001fff077819 */ /* 0x000fe400000114d2 */
[----:B------:R-:W-:Y:S02]  /*0ac0*/  LEA.HI R3, R3, R6, RZ, 0x1 ;  /* 0x0000000603037211 */ /* 0x000fe400078f08ff */
[----:B------:R-:W-:Y:S02]  /*0ad0*/  LEA.HI R8, R7, R210, RZ, 0x2 ;  /* 0x000000d207087211 */ /* 0x000fe400078f10ff */
[----:B------:R-:W-:Y:S02]  /*0ae0*/  LOP3.LUT R3, R3, 0x1ffffffe, RZ, 0xc0, !PT ;  /* 0x1ffffffe03037812 */ /* 0x000fe400078ec0ff */
[----:B------:R-:W-:Y:S02]  /*0af0*/  LEA.HI R11, R0, R217, RZ, 0x2 ;  /* 0x000000d9000b7211 */ /* 0x000fe400078f10ff */
[--C-:B------:R-:W-:Y:S01]  /*0b00*/  SHF.R.S32.HI R9, RZ, 0x2, R8.reuse ;  /* 0x00000002ff097819 */ /* 0x100fe20000011408 */
[----:B------:R-:W-:Y:S01]  /*0b10*/  IMAD.IADD R3, R6, 0x1, -R3 ;  /* 0x0000000106037824 */ /* 0x000fe200078e0a03 */
[----:B------:R-:W-:-:S02]  /*0b20*/  SHF.R.S32.HI R10, RZ, 0x1f, R8 ;  /* 0x0000001fff0a7819 */ /* 0x000fc40000011408 */
[----:B------:R-:W-:Y:S02]  /*0b30*/  LOP3.LUT R6, R11, 0xfffffffc, RZ, 0xc0, !PT ;  /* 0xfffffffc0b067812 */ /* 0x000fe400078ec0ff */
[----:B------:R-:W-:Y:S02]  /*0b40*/  LEA.HI R0, R0, R217, RZ, 0x3 ;  /* 0x000000d900007211 */ /* 0x000fe400078f18ff */
[----:B------:R-:W-:Y:S02]  /*0b50*/  LEA.HI R10, R10, R9, RZ, 0x3 ;  /* 0x000000090a0a7211 */ /* 0x000fe400078f18ff */
[----:B------:R-:W-:Y:S01]  /*0b60*/  SHF.R.S32.HI R211, RZ, 0x7, R2 ;  /* 0x00000007ffd37819 */ /* 0x000fe20000011402 */
[----:B------:R-:W-:Y:S01]  /*0b70*/  IMAD.IADD R4, R217, 0x1, -R4 ;  /* 0x00000001d9047824 */ /* 0x000fe200078e0a04 */
[----:B------:R-:W-:Y:S01]  /*0b80*/  LOP3.LUT R5, R5, 0xfffffc00, RZ, 0xc0, !PT ;  /* 0xfffffc0005057812 */ /* 0x000fe200078ec0ff */
[----:B------:R-:W-:Y:S01]  /*0b90*/  IMAD.IADD R6, R217, 0x1, -R6 ;  /* 0x00000001d9067824 */ /* 0x000fe200078e0a06 */
[----:B------:R-:W-:-:S02]  /*0ba0*/  LOP3.LUT R206, R0, 0xfffffff8, RZ, 0xc0, !PT ;  /* 0xfffffff800ce7812 */ /* 0x000fc400078ec0ff */
[----:B------:R-:W-:Y:S02]  /*0bb0*/  LOP3.LUT R10, R10, 0xfffffff8, RZ, 0xc0, !PT ;  /* 0xfffffff80a0a7812 */ /* 0x000fe400078ec0ff */
[----:B------:R-:W-:Y:S02]  /*0bc0*/  LEA.HI R7, R7, R210, RZ, 0x5 ;  /* 0x000000d207077211 */ /* 0x000fe400078f28ff */
[----:B------:R-:W-:Y:S01]  /*0bd0*/  LEA.HI R2, R2, R211, RZ, 0x1 ;  /* 0x000000d302027211 */ /* 0x000fe200078f08ff */
[----:B------:R-:W-:Y:S01]  /*0be0*/  IMAD R4, R4, 0x40, R5 ;  /* 0x0000004004047824 */ /* 0x000fe200078e0205 */
[----:B------:R-:W-:Y:S01]  /*0bf0*/  SHF.R.S32.HI R7, RZ, 0x5, R7 ;  /* 0x00000005ff077819 */ /* 0x000fe20000011407 */
[----:B------:R-:W-:Y:S01]  /*0c00*/  IMAD.IADD R206, R217, 0x1, -R206 ;  /* 0x00000001d9ce7824 */ /* 0x000fe200078e0ace */
[----:B------:R-:W-:Y:S01]  /*0c10*/  LEA.HI R5, R6, R6, RZ, 0x1 ;  /* 0x0000000606057211 */ /* 0x000fe200078f08ff */
[----:B------:R-:W-:Y:S01]  /*0c20*/  IMAD.IADD R10, R9, 0x1, -R10 ;  /* 0x00000001090a7824 */ /* 0x000fe200078e0a0a */
[----:B------:R-:W-:Y:S01]  /*0c30*/  LOP3.LUT R2, R2, 0x3fffffe, RZ, 0xc0, !PT ;  /* 0x03fffffe02027812 */ /* 0x000fe200078ec0ff */
[----:B------:R-:W-:Y:S01]  /*0c40*/  IMAD.SHL.U32 R16, R206, 0x8, RZ ;  /* 0x00000008ce107824 */ /* 0x000fe200078e00ff */
[----:B------:R-:W-:Y:S01]  /*0c50*/  LOP3.LUT R5, R5, 0x1ffffffe, RZ, 0xc0, !PT ;  /* 0x1ffffffe05057812 */ /* 0x000fe200078ec0ff */
[----:B------:R-:W-:-:S02]  /*0c60*/  IMAD R7, R7, 0x10, R10 ;  /* 0x0000001007077824 */ /* 0x000fc400078e020a */
[----:B------:R-:W-:Y:S01]  /*0c70*/  IMAD.IADD R2, R211, 0x1, -R2 ;  /* 0x00000001d3027824 */ /* 0x000fe200078e0a02 */
[----:B------:R-:W-:Y:S01]  /*0c80*/  LOP3.LUT R19, R8, 0x7ffffffc, RZ, 0xc0, !PT ;  /* 0x7ffffffc08137812 */ /* 0x000fe200078ec0ff */
[C---:B------:R-:W-:Y:S02]  /*0c90*/  VIADD R23, R16.reuse, 0x40 ;  /* 0x0000004010177836 */ /* 0x040fe40000000000 */
[----:B------:R-:W-:Y:S02]  /*0ca0*/  VIADD R204, R16, 0x80 ;  /* 0x0000008010cc7836 */ /* 0x000fe40000000000 */
[----:B------:R-:W-:Y:S02]  /*0cb0*/  IMAD.IADD R5, R6, 0x1, -R5 ;  /* 0x0000000106057824 */ /* 0x000fe400078e0a05 */
[----:B------:R-:W-:Y:S01]  /*0cc0*/  IMAD R212, R2, 0x40, R7 ;  /* 0x0000004002d47824 */ /* 0x000fe200078e0207 */
[----:B------:R-:W-:Y:S01]  /*0cd0*/  LEA R213, R3, R4, 0x3 ;  /* 0x0000000403d57211 */ /* 0x000fe200078e18ff */
[----:B------:R-:W-:Y:S01]  /*0ce0*/  IMAD.U32 R52, RZ, RZ, UR4 ;  /* 0x00000004ff347e24 */ /* 0x000fe2000f8e00ff */
[----:B------:R-:W-:Y:S01]  /*0cf0*/  SHF.R.S32.HI R208, RZ, 0x3, R0 ;  /* 0x00000003ffd07819 */ /* 0x000fe20000011400 */
[----:B------:R-:W-:Y:S01]  /*0d00*/  IMAD.MOV.U32 R209, RZ, RZ, RZ ;  /* 0x000000ffffd17224 */ /* 0x000fe200078e00ff */
[----:B------:R-:W-:Y:S01]  /*0d10*/  SHF.R.S32.HI R216, RZ, 0x1f, R16 ;  /* 0x0000001fffd87819 */ /* 0x000fe20000011410 */
[----:B------:R-:W-:Y:S01]  /*0d20*/  IMAD.IADD R19, R210, 0x1, -R19 ;  /* 0x00000001d2137824 */ /* 0x000fe200078e0a13 */
[----:B------:R-:W-:Y:S01]  /*0d30*/  SHF.R.S32.HI R215, RZ, 0x1f, R23 ;  /* 0x0000001fffd77819 */ /* 0x000fe20000011417 */
[----:B------:R-:W-:Y:S01]  /*0d40*/  IMAD R22, R5, 0x8, R212 ;  /* 0x0000000805167824 */ /* 0x000fe200078e02d4 */
[----:B------:R-:W-:Y:S01]  /*0d50*/  SHF.R.S32.HI R214, RZ, 0x1f, R204 ;  /* 0x0000001fffd67819 */ /* 0x000fe200000114cc */
[----:B------:R-:W-:Y:S01]  /*0d60*/  UMOV UR39, URZ ;  /* 0x0000003f00277c82 */ /* 0x000fe20008000000 */
[----:B------:R-:W-:Y:S01]  /*0d70*/  UMOV UR36, URZ ;  /* 0x0000003f00247c82 */ /* 0x000fe20008000000 */
[----:B--2---:R-:W-:-:S07]  /*0d80*/  LOP3.LUT R18, R12, 0x1, RZ, 0xfc, !PT ;  /* 0x000000010c127812 */ /* 0x004fce00078efcff */
.L_x_5761:
[----:B0-23--:R-:W0:Y:S01]  /*0d90*/  LDC R3, c[0x0][0xc60] ;  /* 0x00031800ff037b82 */ /* 0x00de220000000800 */
[----:B------:R-:W-:Y:S01]  /*0da0*/  IMAD.MOV.U32 R0, RZ, RZ, R52 ;  /* 0x000000ffff007224 */ /* 0x000fe200078e0034 */
[----:B------:R-:W-:Y:S01]  /*0db0*/  ULDC UR4, c[0x0][0xc78] ;  /* 0x00031e0000047ab9 */ /* 0x000fe20000000800 */
[----:B0-----:R-:W-:-:S13]  /*0dc0*/  ISETP.NE.AND P0, PT, R3, 0x1, PT ;  /* 0x000000010300780c */ /* 0x001fda0003f05270 */
[----:B------:R-:W0:Y:S08]  /*0dd0*/  @P0 LDC R5, c[0x0][0xc64] ;  /* 0x00031900ff050b82 */ /* 0x000e300000000800 */
[----:B------:R-:W1:Y:S01]  /*0de0*/  @P0 LDC R7, c[0x0][0xc68] ;  /* 0x00031a00ff070b82 */ /* 0x000e620000000800 */
[----:B0-----:R-:W-:-:S05]  /*0df0*/  @P0 IMAD.HI.U32 R2, R52, R5, RZ ;  /* 0x0000000534020227 */ /* 0x001fca00078e00ff */
[----:B-1----:R-:W-:-:S04]  /*0e00*/  @P0 SHF.R.U32.HI R0, RZ, R7, R2 ;  /* 0x00000007ff000219 */ /* 0x002fc80000011602 */
[----:B------:R-:W-:Y:S01]  /*0e10*/  ISETP.GE.AND P0, PT, R0, UR4, PT ;  /* 0x0000000400007c0c */ /* 0x000fe2000bf06270 */
[----:B------:R-:W-:-:S04]  /*0e20*/  IMAD.MOV R2, RZ, RZ, -R0 ;  /* 0x000000ffff027224 */ /* 0x000fc800078e0a00 */
[----:B------:R-:W-:-:S08]  /*0e30*/  IMAD R13, R3, R2, R52 ;  /* 0x00000002030d7224 */ /* 0x000fd000078e0234 */
[----:B----4-:R-:W-:Y:S05]  /*0e40*/  @!P0 BRA `(.L_x_5711) ;  /* 0x0000000000208947 */ /* 0x010fea0003800000 */
[----:B------:R-:W0:Y:S01]  /*0e50*/  LDC R3, c[0x0][0xc6c] ;  /* 0x00031b00ff037b82 */ /* 0x000e220000000800 */
[----:B------:R-:W-:Y:S02]  /*0e60*/  MOV R2, R13 ;  /* 0x0000000d00027202 */ /* 0x000fe40000000f00 */
[----:B0-----:R-:W-:-:S13]  /*0e70*/  ISETP.NE.AND P0, PT, R3, 0x1, PT ;  /* 0x000000010300780c */ /* 0x001fda0003f05270 */
[----:B------:R-:W0:Y:S02]  /*0e80*/  @P0 LDC.64 R4, c[0x0][0xc70] ;  /* 0x00031c00ff040b82 */ /* 0x000e240000000a00 */
[----:B0-----:R-:W-:-:S05]  /*0e90*/  @P0 IMAD.HI.U32 R4, R13, R4, RZ ;  /* 0x000000040d040227 */ /* 0x001fca00078e00ff */
[----:B------:R-:W-:-:S05]  /*0ea0*/  @P0 SHF.R.U32.HI R2, RZ, R5, R4 ;  /* 0x00000005ff020219 */ /* 0x000fca0000011604 */
[----:B------:R-:W-:Y:S01]  /*0eb0*/  IMAD R3, R2, R3, RZ ;  /* 0x0000000302037224 */ /* 0x000fe200078e02ff */
[----:B------:R-:W-:Y:S06]  /*0ec0*/  BRA `(.L_x_5712) ;  /* 0x00000000001c7947 */ /* 0x000fec0003800000 */
.L_x_5711:
[----:B------:R-:W0:Y:S01]  /*0ed0*/  LDC R3, c[0x0][0xc54] ;  /* 0x00031500ff037b82 */ /* 0x000e220000000800 */
[----:B------:R-:W-:Y:S01]  /*0ee0*/  IMAD.MOV.U32 R2, RZ, RZ, R13 ;  /* 0x000000ffff027224 */ /* 0x000fe200078e000d */
[----:B0-----:R-:W-:-:S13]  /*0ef0*/  ISETP.NE.AND P0, PT, R3, 0x1, PT ;  /* 0x000000010300780c */ /* 0x001fda0003f05270 */
[----:B------:R-:W0:Y:S02]  /*0f00*/  @P0 LDC.64 R4, c[0x0][0xc58] ;  /* 0x00031600ff040b82 */ /* 0x000e240000000a00 */
[----:B0-----:R-:W-:-:S05]  /*0f10*/  @P0 IMAD.HI.U32 R4, R13, R4, RZ ;  /* 0x000000040d040227 */ /* 0x001fca00078e00ff */
[----:B------:R-:W-:-:S05]  /*0f20*/  @P0 SHF.R.U32.HI R2, RZ, R5, R4 ;  /* 0x00000005ff020219 */ /* 0x000fca0000011604 */
[----:B------:R-:W-:-:S07]  /*0f30*/  IMAD R3, R2, R3, RZ ;  /* 0x0000000302037224 */ /* 0x000fce00078e02ff */
.L_x_5712:
[----:B------:R-:W0:Y:S01]  /*0f40*/  LDC R4, c[0x0][0x448] ;  /* 0x00011200ff047b82 */ /* 0x000e220000000800 */
[----:B------:R-:W-:Y:S01]  /*0f50*/  LOP3.LUT R2, RZ, R2, RZ, 0x33, !PT ;  /* 0x00000002ff027212 */ /* 0x000fe200078e33ff */
[----:B------:R-:W-:Y:S01]  /*0f60*/  ULDC UR4, c[0x0][0xc3c] ;  /* 0x00030f0000047ab9 */ /* 0x000fe20000000800 */
[----:B------:R-:W-:Y:S01]  /*0f70*/  ULDC.64 UR6, c[0x0][0x418] ;  /* 0x0001060000067ab9 */ /* 0x000fe20000000a00 */
[----:B------:R-:W-:Y:S01]  /*0f80*/  ULDC UR61, c[0x0][0x424] ;  /* 0x00010900003d7ab9 */ /* 0x000fe20000000800 */
[----:B------:R-:W-:Y:S01]  /*0f90*/  UISETP.NE.U32.AND UP0, UPT, UR6, URZ, UPT ;  /* 0x0000003f0600728c */ /* 0x000fe2000bf05070 */
[----:B------:R-:W-:Y:S01]  /*0fa0*/  VIADD R2, R2, UR4 ;  /* 0x0000000402027c36 */ /* 0x000fe20008000000 */
[----:B------:R-:W-:Y:S01]  /*0fb0*/  ULDC UR4, c[0x0][0x288] ;  /* 0x0000a20000047ab9 */ /* 0x000fe20000000800 */
[----:B------:R-:W1:Y:S01]  /*0fc0*/  LDC R207, c[0x0][0xc48] ;  /* 0x00031200ffcf7b82 */ /* 0x000e620000000800 */
[----:B------:R-:W-:Y:S01]  /*0fd0*/  UISETP.NE.AND.EX UP0, UPT, UR7, URZ, UPT, UP0 ;  /* 0x0000003f0700728c */ /* 0x000fe2000bf05300 */
[----:B------:R-:W-:Y:S01]  /*0fe0*/  IMAD.SHL.U32 R17, R2, 0x80, RZ ;  /* 0x0000008002117824 */ /* 0x000fe200078e00ff */
[----:B------:R-:W-:Y:S01]  /*0ff0*/  UIADD3 UR4, -UR4, 0x70, URZ ;  /* 0x0000007004047890 */ /* 0x000fe2000fffe13f */
[----:B------:R-:W-:Y:S01]  /*1000*/  IMAD.IADD R3, R13, 0x1, -R3 ;  /* 0x000000010d037824 */ /* 0x000fe200078e0a03 */
[----:B------:R-:W-:Y:S01]  /*1010*/  USEL UR61, UR61, 0x1, UP0 ;  /* 0x000000013d3d7887 */ /* 0x000fe20008000000 */
[----:B------:R-:W-:Y:S01]  /*1020*/  VIADD R2, R17, 0x7f ;  /* 0x0000007f11027836 */ /* 0x000fe20000000000 */
[----:B------:R-:W-:Y:S01]  /*1030*/  ULDC UR5, c[0x0][0x2f0] ;  /* 0x0000bc0000057ab9 */ /* 0x000fe20000000800 */
[----:B------:R-:W-:Y:S01]  /*1040*/  ULDC UR6, c[0x0][0xc54] ;  /* 0x0003150000067ab9 */ /* 0x000fe20000000800 */
[----:B------:R-:W-:Y:S01]  /*1050*/  UIMAD UR4, UR61, UR5, UR4 ;  /* 0x000000053d0472a4 */ /* 0x000fe2000f8e0204 */
[----:B------:R-:W-:Y:S01]  /*1060*/  IMAD R6, R0, UR6, R3 ;  /* 0x0000000600067c24 */ /* 0x000fe2000f8e0203 */
[----:B------:R-:W-:Y:S01]  /*1070*/  UIMAD UR5, UR61, UR5, 0x6f ;  /* 0x0000006f3d0574a4 */ /* 0x000fe2000f8e0205 */
[----:B------:R-:W-:-:S02]  /*1080*/  CS2R R118, SRZ ;  /* 0x0000000000767805 */ /* 0x000fc4000001ff00 */
[----:B------:R-:W-:Y:S01]  /*1090*/  CS2R R116, SRZ ;  /* 0x0000000000747805 */ /* 0x000fe2000001ff00 */
[----:B------:R-:W-:Y:S01]  /*10a0*/  IMAD.MOV.U32 R205, RZ, RZ, R6 ;  /* 0x000000ffffcd7224 */ /* 0x000fe200078e0006 */
[----:B------:R-:W-:Y:S02]  /*10b0*/  CS2R R114, SRZ ;  /* 0x0000000000727805 */ /* 0x000fe4000001ff00 */
[----:B0-----:R-:W-:Y:S02]  /*10c0*/  ISETP.NE.AND P1, PT, R4, 0x1, PT ;  /* 0x000000010400780c */ /* 0x001fe40003f25270 */
[----:B------:R-:W-:Y:S01]  /*10d0*/  CS2R R112, SRZ ;  /* 0x0000000000707805 */ /* 0x000fe2000001ff00 */
[----:B------:R-:W-:Y:S01]  /*10e0*/  IMAD.MOV.U32 R102, RZ, RZ, RZ ;  /* 0x000000ffff667224 */ /* 0x000fe200078e00ff */
[----:B------:R-:W-:Y:S02]  /*10f0*/  CS2R R106, SRZ ;  /* 0x00000000006a7805 */ /* 0x000fe4000001ff00 */
[----:B------:R-:W-:Y:S01]  /*1100*/  CS2R R108, SRZ ;  /* 0x00000000006c7805 */ /* 0x000fe2000001ff00 */
[----:B------:R-:W-:Y:S01]  /*1110*/  IMAD.MOV.U32 R95, RZ, RZ, RZ ;  /* 0x000000ffff5f7224 */ /* 0x000fe200078e00ff */
[----:B------:R-:W-:-:S02]  /*1120*/  CS2R R104, SRZ ;  /* 0x0000000000687805 */ /* 0x000fc4000001ff00 */
[----:B------:R-:W-:Y:S02]  /*1130*/  CS2R R126, SRZ ;  /* 0x00000000007e7805 */ /* 0x000fe4000001ff00 */
[----:B-1----:R-:W-:Y:S02]  /*1140*/  ISETP.NE.AND P0, PT, R207, 0x1, PT ;  /* 0x00000001cf00780c */ /* 0x002fe40003f05270 */
        /* <DEDUP_REMOVED lines=19> */
[----:B------:R-:W-:Y:S01]  /*1280*/  CS2R R134, SRZ ;  /* 0x0000000000867805 */ /* 0x000fe2000001ff00 */
[----:B------:R-:W2:Y:S01]  /*1290*/  @P0 LDC R5, c[0x0][0xc4c] ;  /* 0x00031300ff050b82 */ /* 0x000ea20000000800 */
[----:B------:R-:W-:-:S02]  /*12a0*/  CS2R R68, SRZ ;  /* 0x0000000000447805 */ /* 0x000fc4000001ff00 */
[----:B------:R-:W-:Y:S02]  /*12b0*/  CS2R R144, SRZ ;  /* 0x0000000000907805 */ /* 0x000fe4000001ff00 */
[----:B------:R-:W-:Y:S02]  /*12c0*/  CS2R R64, SRZ ;  /* 0x0000000000407805 */ /* 0x000fe4000001ff00 */
[----:B------:R-:W-:Y:S02]  /*12d0*/  CS2R R136, SRZ ;  /* 0x0000000000887805 */ /* 0x000fe4000001ff00 */
[----:B------:R-:W-:Y:S02]  /*12e0*/  CS2R R60, SRZ ;  /* 0x00000000003c7805 */ /* 0x000fe4000001ff00 */
[----:B------:R-:W-:Y:S02]  /*12f0*/  CS2R R142, SRZ ;  /* 0x00000000008e7805 */ /* 0x000fe4000001ff00 */
[----:B------:R-:W-:Y:S01]  /*1300*/  CS2R R56, SRZ ;  /* 0x0000000000387805 */ /* 0x000fe2000001ff00 */
[----:B0-----:R-:W-:Y:S01]  /*1310*/  @P1 IMAD.HI.U32 R4, R2, R9, RZ ;  /* 0x0000000902041227 */ /* 0x001fe200078e00ff */
[----:B------:R-:W0:Y:S01]  /*1320*/  @P0 LDC R7, c[0x0][0xc50] ;  /* 0x00031400ff070b82 */ /* 0x000e220000000800 */
[----:B------:R-:W-:-:S02]  /*1330*/  CS2R R146, SRZ ;  /* 0x0000000000927805 */ /* 0x000fc4000001ff00 */
[----:B------:R-:W-:Y:S02]  /*1340*/  MOV R53, RZ ;  /* 0x000000ff00357202 */ /* 0x000fe40000000f00 */
[----:B------:R-:W-:Y:S02]  /*1350*/  CS2R R14, SRZ ;  /* 0x00000000000e7805 */ /* 0x000fe4000001ff00 */
[----:B------:R-:W-:Y:S02]  /*1360*/  CS2R R152, SRZ ;  /* 0x0000000000987805 */ /* 0x000fe4000001ff00 */
[----:B------:R-:W-:Y:S01]  /*1370*/  CS2R R12, SRZ ;  /* 0x00000000000c7805 */ /* 0x000fe2000001ff00 */
[----:B------:R-:W-:Y:S01]  /*1380*/  IMAD.MOV.U32 R154, RZ, RZ, RZ ;  /* 0x000000ffff9a7224 */ /* 0x000fe200078e00ff */
[----:B-1----:R-:W-:Y:S02]  /*1390*/  @P1 SHF.R.U32.HI R2, RZ, R11, R4 ;  /* 0x0000000bff021219 */ /* 0x002fe40000011604 */
[----:B------:R-:W-:-:S02]  /*13a0*/  CS2R R10, SRZ ;  /* 0x00000000000a7805 */ /* 0x000fc4000001ff00 */
[----:B------:R-:W-:Y:S02]  /*13b0*/  CS2R R150, SRZ ;  /* 0x0000000000967805 */ /* 0x000fe4000001ff00 */
[----:B------:R-:W-:Y:S02]  /*13c0*/  CS2R R148, SRZ ;  /* 0x0000000000947805 */ /* 0x000fe4000001ff00 */
[----:B------:R-:W-:Y:S01]  /*13d0*/  CS2R R8, SRZ ;  /* 0x0000000000087805 */ /* 0x000fe2000001ff00 */
[----:B------:R-:W-:Y:S01]  /*13e0*/  VIADD R3, R2, UR4 ;  /* 0x0000000402037c36 */ /* 0x000fe20008000000 */
[----:B------:R-:W-:Y:S01]  /*13f0*/  UMOV UR4, URZ ;  /* 0x0000003f00047c82 */ /* 0x000fe20008000000 */
[----:B------:R-:W-:Y:S01]  /*1400*/  IMAD.MOV.U32 R2, RZ, RZ, RZ ;  /* 0x000000ffff027224 */ /* 0x000fe200078e00ff */
[----:B------:R-:W-:Y:S01]  /*1410*/  UIMAD.WIDE UR4, UR5, -0x6db6db6d, UR4 ;  /* 0x92492493050478a5 */ /* 0x000fe2000f8e0204 */
[----:B--2---:R-:W-:Y:S01]  /*1420*/  @P0 IMAD.HI.U32 R0, R6, R5, RZ ;  /* 0x0000000506000227 */ /* 0x004fe200078e00ff */
[----:B------:R-:W-:-:S02]  /*1430*/  CS2R R4, SRZ ;  /* 0x0000000000047805 */ /* 0x000fc4000001ff00 */
[----:B------:R-:W-:Y:S01]  /*1440*/  USHF.R.U32.HI UR4, URZ, 0x1f, UR5 ;  /* 0x0000001f3f047899 */ /* 0x000fe20008011605 */
[----:B------:R-:W-:-:S03]  /*1450*/  IMAD.HI R2, R3, -0x6db6db6d, R2 ;  /* 0x9249249303027827 */ /* 0x000fc600078e0202 */
[----:B------:R-:W-:Y:S01]  /*1460*/  ULEA.HI.SX32 UR4, UR5, UR4, 0x1a ;  /* 0x0000000405047291 */ /* 0x000fe2000f8fd23f */
[----:B0-----:R-:W-:Y:S01]  /*1470*/  @P0 SHF.R.U32.HI R205, RZ, R7, R0 ;  /* 0x00000007ffcd0219 */ /* 0x001fe20000011600 */
[----:B------:R-:W-:Y:S01]  /*1480*/  IMAD.MOV.U32 R156, RZ, RZ, RZ ;  /* 0x000000ffff9c7224 */ /* 0x000fe200078e00ff */
[----:B------:R-:W-:Y:S01]  /*1490*/  SHF.R.U32.HI R3, RZ, 0x1f, R2 ;  /* 0x0000001fff037819 */ /* 0x000fe20000011602 */
[----:B------:R-:W-:Y:S01]  /*14a0*/  IMAD.MOV.U32 R158, RZ, RZ, RZ ;  /* 0x000000ffff9e7224 */ /* 0x000fe200078e00ff */
[----:B------:R-:W-:Y:S01]  /*14b0*/  PLOP3.LUT P0, PT, PT, PT, PT, 0x80, 0x0 ;  /* 0x000000000000781c */ /* 0x000fe20003f0f070 */
[----:B------:R-:W-:Y:S01]  /*14c0*/  IMAD.MOV R0, RZ, RZ, -R205 ;  /* 0x000000ffff007224 */ /* 0x000fe200078e0acd */
[----:B------:R-:W-:Y:S02]  /*14d0*/  LEA.HI.SX32 R82, R2, R3, 0x1a ;  /* 0x0000000302527211 */ /* 0x000fe400078fd2ff */
[----:B------:R-:W-:Y:S01]  /*14e0*/  CS2R R2, SRZ ;  /* 0x0000000000027805 */ /* 0x000fe2000001ff00 */
[----:B------:R-:W-:Y:S01]  /*14f0*/  IMAD.MOV.U32 R33, RZ, RZ, RZ ;  /* 0x000000ffff217224 */ /* 0x000fe200078e00ff */
[----:B------:R-:W-:Y:S01]  /*1500*/  VIMNMX R82, R82, UR4, PT ;  /* 0x0000000452527c48 */ /* 0x000fe2000bfe0100 */
[----:B------:R-:W-:Y:S01]  /*1510*/  IMAD R207, R207, R0, R6 ;  /* 0x00000000cfcf7224 */ /* 0x000fe200078e0206 */
[----:B------:R-:W-:Y:S01]  /*1520*/  CS2R R6, SRZ ;  /* 0x0000000000067805 */ /* 0x000fe2000001ff00 */
[----:B------:R-:W-:Y:S01]  /*1530*/  IMAD.MOV.U32 R0, RZ, RZ, RZ ;  /* 0x000000ffff007224 */ /* 0x000fe200078e00ff */
[----:B------:R-:W-:Y:S01]  /*1540*/  ISETP.GE.AND P1, PT, R82, 0x1, PT ;  /* 0x000000015200780c */ /* 0x000fe20003f26270 */
[----:B------:R-:W-:-:S02]  /*1550*/  IMAD.MOV.U32 R160, RZ, RZ, RZ ;  /* 0x000000ffffa07224 */ /* 0x000fc400078e00ff */
[----:B------:R-:W-:-:S10]  /*1560*/  IMAD.MOV.U32 R37, RZ, RZ, RZ ;  /* 0x000000ffff257224 */ /* 0x000fd400078e00ff */
        /* <DEDUP_REMOVED lines=32> */
.L_x_5714:
[----:B------:R-:W-:Y:S02]  /*1770*/  LEA.HI R0, R209, R209, RZ, 0x1 ;  /* 0x000000d1d1007211 */ /* 0x000fe400078f08ff */
[----:B------:R-:W-:Y:S02]  /*1780*/  ISETP.NE.AND P0, PT, R18, 0x3, PT ;  /* 0x000000031200780c */ /* 0x000fe40003f05270 */
[----:B------:R-:W-:-:S05]  /*1790*/  LOP3.LUT R0, R0, 0xfffffffe, RZ, 0xc0, !PT ;  /* 0xfffffffe00007812 */ /* 0x000fca00078ec0ff */
[----:B------:R-:W-:-:S05]  /*17a0*/  IMAD.IADD R0, R209, 0x1, -R0 ;  /* 0x00000001d1007824 */ /* 0x000fca00078e0a00 */
[----:B------:R-:W-:-:S04]  /*17b0*/  SHF.L.U32 R0, R0, 0x1f, RZ ;  /* 0x0000001f00007819 */ /* 0x000fc800000006ff */
[----:B------:R-:W0:Y:S02]  /*17c0*/  SYNCS.PHASECHK.TRANS64.TRYWAIT P1, [UR37+0x36800], R0 ;  /* 0x03680000ff0075a7 */ /* 0x000e240008020165 */
[----:B0-----:R-:W-:Y:S05]  /*17d0*/  @!P1 BRA `(.L_x_5715) ;  /* 0x00000158002c9947 */ /* 0x001fea0003800000 */
.L_x_5869:
[----:B------:R-:W-:Y:S05]  /*17e0*/  @!P0 BRA `(.L_x_5716) ;  /* 0x0000000000048947 */ /* 0x000fea0003800000 */
[----:B------:R-:W-:Y:S01]  /*17f0*/  BPT.TRAP 0x1 ;  /* 0x000000040000795c */ /* 0x000fe20000300000 */
.L_x_5716:
[----:B0-----:R-:W-:Y:S02]  /*1800*/  IMAD.U32 R0, RZ, RZ, UR36 ;  /* 0x00000024ff007e24 */ /* 0x001fe4000f8e00ff */
[----:B------:R-:W-:-:S03]  /*1810*/  IMAD.U32 R3, RZ, RZ, UR39 ;  /* 0x00000027ff037e24 */ /* 0x000fc6000f8e00ff */
[----:B------:R-:W-:Y:S02]  /*1820*/  LEA R0, R0, UR37, 0x3 ;  /* 0x0000002500007c11 */ /* 0x000fe4000f8e18ff */
[----:B------:R-:W-:-:S04]  /*1830*/  SHF.L.U32 R3, R3, 0x1f, RZ ;  /* 0x0000001f03037819 */ /* 0x000fc800000006ff */
[----:B------:R0:W1:Y:S01]  /*1840*/  SYNCS.PHASECHK.TRANS64.TRYWAIT P2, [R0+URZ+0x36830], R3 ;  /* 0x03683003000075a7 */ /* 0x000062000804017f */
[----:B------:R-:W-:Y:S05]  /*1850*/  @!P0 BRA `(.L_x_5717) ;  /* 0x0000000000048947 */ /* 0x000fea0003800000 */
[----:B------:R-:W-:Y:S01]  /*1860*/  BPT.TRAP 0x1 ;  /* 0x000000040000795c */ /* 0x000fe20000300000 */
.L_x_5717:
[----:B------:R-:W2:Y:S02]  /*1870*/  S2R R2, SR_TID.X ;  /* 0x0000000000027919 */ /* 0x000ea40000002100 */
[----:B--2---:R-:W-:Y:S01]  /*1880*/  LOP3.LUT P1, RZ, R2, 0x7f, RZ, 0xc0, !PT ;  /* 0x0000007f02ff7812 */ /* 0x004fe2000782c0ff */
[----:B-1----:R-:W-:-:S12]  /*1890*/  @P2 BRA `(.L_x_5718) ;  /* 0x0000000000082947 */ /* 0x002fd80003800000 */
[----:B------:R-:W1:Y:S02]  /*18a0*/  SYNCS.PHASECHK.TRANS64.TRYWAIT P2, [R0+URZ+0x36830], R3 ;  /* 0x03683003000075a7 */ /* 0x000e64000804017f */
[----:B-1----:R-:W-:Y:S05]  /*18b0*/  @!P2 BRA `(.L_x_5719) ;  /* 0x00000158000ca947 */ /* 0x002fea0003800000 */
.L_x_5718:
        /* <DEDUP_REMOVED lines=17> */
[----:B------:R-:W-:Y:S01]  /*19d0*/  UIMAD UR4, UR36, 0xa80, UR60 ;  /* 0x00000a80240478a4 */ /* 0x000fe2000f8e023c */
[----:B------:R-:W-:Y:S01]  /*19e0*/  MOV R5, UR56 ;  /* 0x0000003800057c02 */ /* 0x000fe20008000f00 */
[----:B------:R-:W-:Y:S01]  /*19f0*/  UMOV UR16, UR56 ;  /* 0x0000003800107c82 */ /* 0x000fe20008000000 */
[----:B------:R-:W-:Y:S01]  /*1a00*/  UMOV UR17, UR57 ;  /* 0x0000003900117c82 */ /* 0x000fe20008000000 */
[----:B------:R-:W-:Y:S01]  /*1a10*/  UIADD3 UR22, UR4, 0x80, URZ ;  /* 0x0000008004167890 */ /* 0x000fe2000fffe03f */
[----:B01----:R-:W-:Y:S01]  /*1a20*/  @!P1 VIADD R0, R0, 0x36840 ;  /* 0x0003684000009836 */ /* 0x003fe20000000000 */
[----:B------:R-:W-:Y:S01]  /*1a30*/  UIADD3 UR18, UR4, 0x100, URZ ;  /* 0x0000010004127890 */ /* 0x000fe2000fffe03f */
[----:B------:R-:W-:Y:S01]  /*1a40*/  CS2R R118, SRZ ;  /* 0x0000000000767805 */ /* 0x000fe2000001ff00 */
[----:B------:R-:W-:Y:S01]  /*1a50*/  UMOV UR58, UR4 ;  /* 0x00000004003a7c82 */ /* 0x000fe20008000000 */
[----:B------:R-:W-:Y:S01]  /*1a60*/  UMOV UR19, 0x40000040 ;  /* 0x4000004000137882 */ /* 0x000fe20000000000 */
[----:B------:R-:W-:Y:S01]  /*1a70*/  HGMMA.64x16x16.F32 R72, gdesc[UR56], RZ, !UPT, gsb0 ;  /* 0x00200000384879f0 */ /* 0x000fe2000c0008ff */
[----:B------:R-:W-:Y:S01]  /*1a80*/  UIADD3 UR14, UR4, 0x180, URZ ;  /* 0x00000180040e7890 */ /* 0x000fe2000fffe03f */
[----:B------:R-:W-:Y:S01]  /*1a90*/  @!P1 PRMT R0, RZ, 0x654, R0 ;  /* 0x00000654ff009816 */ /* 0x000fe20000000000 */
[----:B------:R-:W-:Y:S01]  /*1aa0*/  UMOV UR12, UR56 ;  /* 0x00000038000c7c82 */ /* 0x000fe20008000000 */
[----:B------:R-:W-:Y:S01]  /*1ab0*/  UMOV UR13, UR57 ;  /* 0x00000039000d7c82 */ /* 0x000fe20008000000 */
[----:B------:R-:W-:Y:S01]  /*1ac0*/  UMOV UR15, 0x40000040 ;  /* 0x40000040000f7882 */ /* 0x000fe20000000000 */
[----:B------:R-:W-:Y:S01]  /*1ad0*/  UIADD3 UR10, UR4, 0x200, URZ ;  /* 0x00000200040a7890 */ /* 0x000fe2000fffe03f */
[----:B------:R-:W-:Y:S01]  /*1ae0*/  CS2R R116, SRZ ;  /* 0x0000000000747805 */ /* 0x000fe2000001ff00 */
[----:B------:R-:W-:Y:S01]  /*1af0*/  UMOV UR8, UR56 ;  /* 0x0000003800087c82 */ /* 0x000fe20008000000 */
[----:B------:R-:W-:Y:S01]  /*1b00*/  UMOV UR9, UR57 ;  /* 0x0000003900097c82 */ /* 0x000fe20008000000 */
[----:B------:R-:W-:Y:S01]  /*1b10*/  UMOV UR11, 0x40000040 ;  /* 0x40000040000b7882 */ /* 0x000fe20000000000 */
[----:B------:R-:W-:Y:S01]  /*1b20*/  UIADD3 UR58, UR4, 0x280, URZ ;  /* 0x00000280043a7890 */ /* 0x000fe2000fffe03f */
[----:B------:R-:W-:Y:S01]  /*1b30*/  CS2R R114, SRZ ;  /* 0x0000000000727805 */ /* 0x000fe2000001ff00 */
[----:B------:R-:W-:Y:S01]  /*1b40*/  UMOV UR59, 0x40000040 ;  /* 0x40000040003b7882 */ /* 0x000fe20000000000 */
[----:B------:R-:W-:Y:S01]  /*1b50*/  UIADD3 UR6, UR4, 0x300, URZ ;  /* 0x0000030004067890 */ /* 0x000fe2000fffe03f */
[----:B------:R-:W-:Y:S01]  /*1b60*/  CS2R R112, SRZ ;  /* 0x0000000000707805 */ /* 0x000fe2000001ff00 */
[----:B------:R-:W-:Y:S01]  /*1b70*/  UIADD3 UR7, UR5, 0x2, URZ ;  /* 0x0000000205077890 */ /* 0x000fe2000fffe03f */
[----:B------:R-:W-:Y:S01]  /*1b80*/  CS2R R110, SRZ ;  /* 0x00000000006e7805 */ /* 0x000fe2000001ff00 */
        /* <DEDUP_REMOVED lines=15> */
[----:B------:R-:W-:-:S02]  /*1c80*/  WARPGROUP.DEPBAR.LE gsb0, 0x0 ;  /* 0x00008000000079c5 */ /* 0x000fc40000010000 */
        /* <DEDUP_REMOVED lines=29> */
[----:B------:R-:W-:-:S07]  /*1e60*/  UIADD3 UR7, UR4, 0x780, URZ ;  /* 0x0000078004077890 */ /* 0x000fce000fffe03f */
[----:B------:R-:W-:Y:S01]  /*1e70*/  UMOV UR38, UR7 ;  /* 0x0000000700267c82 */ /* 0x000fe20008000000 */
        /* <DEDUP_REMOVED lines=428> */
[----:B------:R-:W0:Y:S01]  /*3940*/  LDC R2, c[0x0][0x448] ;  /* 0x00011200ff027b82 */ /* 0x000e220000000800 */
[----:B------:R-:W-:Y:S01]  /*3950*/  R2UR UR12, R3 ;  /* 0x00000000030c72ca */ /* 0x000fe200000e0000 */
[----:B------:R-:W-:Y:S01]  /*3960*/  IMAD.IADD R3, R22, 0x1, R17 ;  /* 0x0000000116037824 */ /* 0x000fe200078e0211 */
[----:B0-----:R-:W-:-:S05]  /*3970*/  ISETP.NE.AND P2, PT, R2, 0x1, PT ;  /* 0x000000010200780c */ /* 0x001fca0003f45270 */
[----:B------:R-:W0:Y:S01]  /*3980*/  LDC R2, c[0x0][0x2f0] ;  /* 0x0000bc00ff027b82 */ /* 0x000e220000000800 */
        /* <DEDUP_REMOVED lines=9> */
[----:B------:R-:W1:Y:S01]  /*3a20*/  @P2 LDC R6, c[0x0][0x44c] ;  /* 0x00011300ff062b82 */ /* 0x000e620000000800 */
[----:B------:R-:W-:Y:S02]  /*3a30*/  R2UR UR37, R7 ;  /* 0x00000000072572ca */ /* 0x000fe400000e0000 */
[----:B------:R-:W-:Y:S01]  /*3a40*/  R2UR UR36, R8 ;  /* 0x00000000082472ca */ /* 0x000fe200000e0000 */
[----:B-1----:R-:W-:Y:S01]  /*3a50*/  @P2 IMAD.HI.U32 R5, R3, R6, RZ ;  /* 0x0000000603052227 */ /* 0x002fe200078e00ff */
        /* <DEDUP_REMOVED lines=33> */
[----:B------:R-:W-:Y:S01]  /*3c70*/  UMOV UR55, 0x40000040 ;  /* 0x4000004000377882 */ /* 0x000fe20000000000 */
[----:B------:R-:W-:Y:S01]  /*3c80*/  FMUL.FTZ R9, R76, UR10 ;  /* 0x0000000a4c097c20 */ /* 0x000fe20008410000 */
[----:B------:R-:W-:Y:S01]  /*3c90*/  FMUL.FTZ R7, R73, UR10 ;  /* 0x0000000a49077c20 */ /* 0x000fe20008410000 */
[----:B------:R-:W-:-:S04]  /*3ca0*/  FMUL.FTZ R8, R77, UR10 ;  /* 0x0000000a4d087c20 */ /* 0x000fc80008410000 */
[----:B------:R-:W-:Y:S08]  /*3cb0*/  MUFU.TANH R75, R75 ;  /* 0x0000004b004b7308 */ /* 0x000ff00000002400 */
[----:B------:R-:W2:Y:S08]  /*3cc0*/  MUFU.TANH R78, R78 ;  /* 0x0000004e004e7308 */ /* 0x000eb00000002400 */
[----:B------:R-:W3:Y:S08]  /*3cd0*/  MUFU.TANH R79, R79 ;  /* 0x0000004f004f7308 */ /* 0x000ef00000002400 */
        /* <DEDUP_REMOVED lines=12> */
[----:B------:R-:W4:Y:S01]  /*3da0*/  MUFU.TANH R72, R66 ;  /* 0x0000004200487308 */ /* 0x000f220000002400 */
[----:B------:R-:W-:Y:S01]  /*3db0*/  UMOV UR55, 0x40000040 ;  /* 0x4000004000377882 */ /* 0x000fe20000000000 */
[----:B------:R-:W-:Y:S01]  /*3dc0*/  FMUL.FTZ R13, R68, UR10 ;  /* 0x0000000a440d7c20 */ /* 0x000fe20008410000 */
[----:B------:R-:W-:Y:S01]  /*3dd0*/  FMUL.FTZ R10, R65, UR10 ;  /* 0x0000000a410a7c20 */ /* 0x000fe20008410000 */
[----:B------:R-:W-:-:S04]  /*3de0*/  FMUL.FTZ R12, R69, UR10 ;  /* 0x0000000a450c7c20 */ /* 0x000fc80008410000 */
[----:B------:R-:W5:Y:S08]  /*3df0*/  MUFU.TANH R67, R67 ;  /* 0x0000004300437308 */ /* 0x000f700000002400 */
[----:B------:R-:W5:Y:S08]  /*3e00*/  MUFU.TANH R76, R70 ;  /* 0x00000046004c7308 */ /* 0x000f700000002400 */
[----:B------:R-:W5:Y:S08]  /*3e10*/  MUFU.TANH R71, R71 ;  /* 0x0000004700477308 */ /* 0x000f700000002400 */
[----:B------:R-:W-:Y:S08]  /*3e20*/  MUFU.TANH R8, R8 ;  /* 0x0000000800087308 */ /* 0x000ff00000002400 */
[----:B------:R-:W-:Y:S08]  /*3e30*/  MUFU.TANH R11, R11 ;  /* 0x0000000b000b7308 */ /* 0x000ff00000002400 */
[----:B------:R-:W-:Y:S01]  /*3e40*/  MUFU.TANH R10, R10 ;  /* 0x0000000a000a7308 */ /* 0x000fe20000002400 */
[----:B------:R-:W-:-:S02]  /*3e50*/  WARPGROUP.DEPBAR.LE gsb0, 0x0 ;  /* 0x00008000000079c5 */ /* 0x000fc40000010000 */
[----:B------:R-:W-:Y:S01]  /*3e60*/  WARPGROUP.ARRIVE ;  /* 0x00000000000079c5 */ /* 0x000fe20000000000 */
[----:B------:R-:W-:Y:S01]  /*3e70*/  FMUL.FTZ R15, R56, UR10 ;  /* 0x0000000a380f7c20 */ /* 0x000fe20008410000 */
[----:B------:R-:W-:Y:S01]  /*3e80*/  FMUL.FTZ R14, R57, UR10 ;  /* 0x0000000a390e7c20 */ /* 0x000fe20008410000 */
[----:B------:R-:W0:Y:S01]  /*3e90*/  @P2 LDC R56, c[0x0][0x450] ;  /* 0x00011400ff382b82 */ /* 0x000e220000000800 */
[----:B------:R-:W-:Y:S02]  /*3ea0*/  IMAD.MOV.U32 R57, RZ, RZ, R3 ;  /* 0x000000ffff397224 */ /* 0x000fe400078e0003 */
[----:B------:R-:W-:Y:S01]  /*3eb0*/  FMUL.FTZ R59, R59, UR10 ;  /* 0x0000000a3b3b7c20 */ /* 0x000fe20008410000 */
[----:B------:R-:W-:Y:S01]  /*3ec0*/  HGMMA.64x16x16.F32 R48, gdesc[UR52], R48, gsb0 ;  /* 0x00200000343079f0 */ /* 0x000fe20008000830 */
[----:B------:R-:W-:Y:S01]  /*3ed0*/  UIADD3 UR54, UR4, 0x906, URZ ;  /* 0x0000090604367890 */ /* 0x000fe2000fffe03f */
[----:B------:R-:W-:Y:S01]  /*3ee0*/  FMUL.FTZ R20, R61, UR10 ;  /* 0x0000000a3d147c20 */ /* 0x000fe20008410000 */
[----:B------:R-:W-:Y:S01]  /*3ef0*/  UMOV UR55, 0x40000040 ;  /* 0x4000004000377882 */ /* 0x000fe20000000000 */
[----:B------:R1:W-:Y:S01]  /*3f00*/  MUFU.TANH R86, R59 ;  /* 0x0000003b00567308 */ /* 0x0003e20000002400 */
[----:B------:R-:W2:Y:S01]  /*3f10*/  LDC R3, c[0x0][0x288] ;  /* 0x0000a200ff037b82 */ /* 0x000ea20000000800 */
[----:B------:R-:W-:Y:S01]  /*3f20*/  FMUL.FTZ R58, R58, UR10 ;  /* 0x0000000a3a3a7c20 */ /* 0x000fe20008410000 */
[----:B------:R-:W-:Y:S01]  /*3f30*/  FMUL.FTZ R62, R62, UR10 ;  /* 0x0000000a3e3e7c20 */ /* 0x000fe20008410000 */
[----:B------:R-:W-:Y:S01]  /*3f40*/  FMUL.FTZ R63, R63, UR10 ;  /* 0x0000000a3f3f7c20 */ /* 0x000fe20008410000 */
[----:B------:R-:W-:-:S03]  /*3f50*/  FMUL.FTZ R21, R60, UR10 ;  /* 0x0000000a3c157c20 */ /* 0x000fc60008410000 */
[----:B------:R-:W5:Y:S08]  /*3f60*/  MUFU.TANH R58, R58 ;  /* 0x0000003a003a7308 */ /* 0x000f700000002400 */
[----:B------:R-:W5:Y:S01]  /*3f70*/  MUFU.TANH R62, R62 ;  /* 0x0000003e003e7308 */ /* 0x000f620000002400 */
[----:B0-----:R-:W-:Y:S01]  /*3f80*/  @P2 SHF.R.U32.HI R57, RZ, R56, R5 ;  /* 0x00000038ff392219 */ /* 0x001fe20000011605 */
[----:B------:R-:W-:-:S04]  /*3f90*/  IMAD R5, R82, -0x70, RZ ;  /* 0xffffff9052057824 */ /* 0x000fc800078e02ff */
[----:B------:R-:W2:Y:S01]  /*3fa0*/  SHFL.IDX PT, R56, R57, 0x1, 0x1c1f ;  /* 0x003c1f0039387f89 */ /* 0x000ea200000e0000 */
[----:B------:R-:W-:Y:S01]  /*3fb0*/  VIADD R6, R5, 0x71 ;  /* 0x0000007105067836 */ /* 0x000fe20000000000 */
[----:B------:R-:W0:Y:S01]  /*3fc0*/  MUFU.TANH R63, R63 ;  /* 0x0000003f003f7308 */ /* 0x000e220000002400 */
[C---:B------:R-:W-:Y:S01]  /*3fd0*/  IMAD R5, R2.reuse, UR61, R5 ;  /* 0x0000003d02057c24 */ /* 0x040fe2000f8e0205 */
[----:B------:R-:W0:Y:S01]  /*3fe0*/  SHFL.IDX PT, R57, R57, RZ, 0x1c1f ;  /* 0x001c1fff39397589 */ /* 0x000e2200000e0000 */
[----:B-1----:R-:W-:Y:S02]  /*3ff0*/  IMAD R59, R19, -0x2, R6 ;  /* 0xfffffffe133b7824 */ /* 0x002fe400078e0206 */
[----:B------:R-:W-:Y:S02]  /*4000*/  VIADD R6, R5, 0x70 ;  /* 0x0000007005067836 */ /* 0x000fe40000000000 */
[----:B------:R-:W-:Y:S01]  /*4010*/  IMAD R64, R2, UR61, R59 ;  /* 0x0000003d02407c24 */ /* 0x000fe2000f8e023b */
[----:B------:R-:W-:Y:S01]  /*4020*/  MUFU.TANH R13, R13 ;  /* 0x0000000d000d7308 */ /* 0x000fe20000002400 */
[----:B------:R-:W-:-:S07]  /*4030*/  IMAD R59, R19, -0x2, R6 ;  /* 0xfffffffe133b7824 */ /* 0x000fce00078e0206 */
[----:B------:R-:W-:Y:S01]  /*4040*/  MUFU.TANH R12, R12 ;  /* 0x0000000c000c7308 */ /* 0x000fe20000002400 */
[----:B--2---:R-:W-:Y:S01]  /*4050*/  IADD3 R56, R56, -R3, R64 ;  /* 0x8000000338387210 */ /* 0x004fe20007ffe040 */
[--C-:B------:R-:W-:Y:S01]  /*4060*/  IMAD.IADD R64, R64, 0x1, -R3.reuse ;  /* 0x0000000140407824 */ /* 0x100fe200078e0a03 */
[----:B------:R-:W-:Y:S02]  /*4070*/  WARPGROUP.DEPBAR.LE gsb0, 0x0 ;  /* 0x00008000000079c5 */ /* 0x000fe40000010000 */
[----:B------:R-:W-:Y:S01]  /*4080*/  WARPGROUP.ARRIVE ;  /* 0x00000000000079c5 */ /* 0x000fe20000000000 */
[----:B------:R-:W-:Y:S01]  /*4090*/  VIMNMX R6, R59, R56, PT ;  /* 0x000000383b067248 */ /* 0x000fe20003fe0100 */
[----:B------:R-:W-:Y:S01]  /*40a0*/  FMUL.FTZ R51, R51, UR10 ;  /* 0x0000000a33337c20 */ /* 0x000fe20008410000 */
[----:B------:R-:W-:Y:S01]  /*40b0*/  FMUL.FTZ R50, R50, UR10 ;  /* 0x0000000a32327c20 */ /* 0x000fe20008410000 */
[----:B------:R-:W-:Y:S01]  /*40c0*/  FMUL.FTZ R54, R54, UR10 ;  /* 0x0000000a36367c20 */ /* 0x000fe20008410000 */
[C---:B------:R-:W-:Y:S01]  /*40d0*/  ISETP.GT.AND P5, PT, R6.reuse, RZ, PT ;  /* 0x000000ff0600720c */ /* 0x040fe20003fa4270 */
[----:B------:R-:W-:Y:S01]  /*40e0*/  HGMMA.64x16x16.F32 R40, gdesc[UR52], R40, gsb0 ;  /* 0x00200000342879f0 */ /* 0x000fe20008000828 */
[----:B------:R-:W-:Y:S01]  /*40f0*/  UIADD3 UR54, UR4, 0x986, URZ ;  /* 0x0000098604367890 */ /* 0x000fe2000fffe03f */
[C---:B------:R-:W-:Y:S01]  /*4100*/  ISETP.GT.AND P6, PT, R6.reuse, 0x1, PT ;  /* 0x000000010600780c */ /* 0x040fe20003fc4270 */
[----:B------:R-:W-:Y:S01]  /*4110*/  UMOV UR55, 0x40000040 ;  /* 0x4000004000377882 */ /* 0x000fe20000000000 */
[----:B------:R1:W-:Y:S01]  /*4120*/  MUFU.TANH R61, R51 ;  /* 0x00000033003d7308 */ /* 0x0003e20000002400 */
[----:B------:R-:W-:Y:S01]  /*4130*/  ISETP.GT.AND P4, PT, R6, 0x8, PT ;  /* 0x000000080600780c */ /* 0x000fe20003f84270 */
[----:B------:R-:W-:Y:S01]  /*4140*/  UMOV UR4, UR52 ;  /* 0x0000003400047c82 */ /* 0x000fe20008000000 */
[----:B------:R-:W-:Y:S01]  /*4150*/  FSEL R66, R74, -INF , P5 ;  /* 0xff8000004a427808 */ /* 0x000fe20002800000 */
[----:B------:R-:W-:Y:S01]  /*4160*/  FMUL.FTZ R55, R55, UR10 ;  /* 0x0000000a37377c20 */ /* 0x000fe20008410000 */
[----:B------:R-:W-:Y:S01]  /*4170*/  ISETP.GT.AND P3, PT, R6, 0x9, PT ;  /* 0x000000090600780c */ /* 0x000fe20003f64270 */
[----:B------:R-:W-:Y:S01]  /*4180*/  FMUL.FTZ R52, R52, UR10 ;  /* 0x0000000a34347c20 */ /* 0x000fe20008410000 */
[----:B------:R-:W-:Y:S01]  /*4190*/  FSEL R68, R78, -INF , P4 ;  /* 0xff8000004e447808 */ /* 0x000fe20002000000 */
[----:B------:R-:W2:Y:S01]  /*41a0*/  MUFU.TANH R50, R50 ;  /* 0x0000003200327308 */ /* 0x000ea20000002400 */
[----:B-1----:R-:W-:Y:S01]  /*41b0*/  FSEL R51, R75, -INF , P6 ;  /* 0xff8000004b337808 */ /* 0x002fe20003000000 */
[----:B------:R-:W-:Y:S01]  /*41c0*/  FMUL.FTZ R48, R48, UR10 ;  /* 0x0000000a30307c20 */ /* 0x000fe20008410000 */
[----:B------:R-:W-:Y:S01]  /*41d0*/  ISETP.GT.AND P5, PT, R6, 0x10, PT ;  /* 0x000000100600780c */ /* 0x000fe20003fa4270 */
[----:B------:R-:W-:Y:S01]  /*41e0*/  FMUL.FTZ R49, R49, UR10 ;  /* 0x0000000a31317c20 */ /* 0x000fe20008410000 */
[----:B------:R-:W-:Y:S01]  /*41f0*/  FMNMX.FTZ R5, R66, R51, !PT ;  /* 0x0000003342057209 */ /* 0x000fe20007810000 */
[----:B------:R-:W-:Y:S01]  /*4200*/  FMUL.FTZ R53, R53, UR10 ;  /* 0x0000000a35357c20 */ /* 0x000fe20008410000 */
[----:B---3--:R-:W-:Y:S01]  /*4210*/  FSEL R70, R79, -INF , P3 ;  /* 0xff8000004f467808 */ /* 0x008fe20001800000 */
[----:B------:R-:W-:Y:S01]  /*4220*/  MUFU.TANH R54, R54 ;  /* 0x0000003600367308 */ /* 0x000fe20000002400 */
[----:B------:R-:W-:Y:S01]  /*4230*/  FMNMX.FTZ R5, R68, R5, !PT ;  /* 0x0000000544057209 */ /* 0x000fe20007810000 */
[----:B------:R-:W-:Y:S01]  /*4240*/  IMAD R3, R2, UR61, -R3 ;  /* 0x0000003d02037c24 */ /* 0x000fe2000f8e0a03 */
[----:B------:R-:W-:-:S02]  /*4250*/  ISETP.GT.AND P3, PT, R6, 0x11, PT ;  /* 0x000000110600780c */ /* 0x000fc40003f64270 */
[----:B----4-:R-:W-:Y:S02]  /*4260*/  FSEL R72, R72, -INF , P5 ;  /* 0xff80000048487808 */ /* 0x010fe40002800000 */
[----:B------:R-:W-:Y:S01]  /*4270*/  FMNMX.FTZ R5, R70, R5, !PT ;  /* 0x0000000546057209 */ /* 0x000fe20007810000 */
[----:B------:R-:W1:Y:S01]  /*4280*/  MUFU.TANH R55, R55 ;  /* 0x0000003700377308 */ /* 0x000e620000002400 */
[----:B------:R-:W-:Y:S02]  /*4290*/  ISETP.GT.AND P4, PT, R6, 0x18, PT ;  /* 0x000000180600780c */ /* 0x000fe40003f84270 */
[----:B-----5:R-:W-:Y:S02]  /*42a0*/  FSEL R74, R67, -INF , P3 ;  /* 0xff800000434a7808 */ /* 0x020fe40001800000 */
[----:B------:R-:W-:Y:S02]  /*42b0*/  FMNMX.FTZ R5, R72, R5, !PT ;  /* 0x0000000548057209 */ /* 0x000fe40007810000 */
[----:B------:R-:W-:Y:S01]  /*42c0*/  ISETP.GT.AND P3, PT, R6, 0x19, PT ;  /* 0x000000190600780c */ /* 0x000fe20003f64270 */
[----:B------:R-:W-:Y:S01]  /*42d0*/  MUFU.TANH R15, R15 ;  /* 0x0000000f000f7308 */ /* 0x000fe20000002400 */
[----:B------:R-:W-:-:S02]  /*42e0*/  FSEL R76, R76, -INF , P4 ;  /* 0xff8000004c4c7808 */ /* 0x000fc40002000000 */
[----:B------:R-:W-:Y:S02]  /*42f0*/  FMNMX.FTZ R5, R74, R5, !PT ;  /* 0x000000054a057209 */ /* 0x000fe40007810000 */
[----:B------:R-:W-:Y:S02]  /*4300*/  ISETP.GT.AND P4, PT, R6, 0x20, PT ;  /* 0x000000200600780c */ /* 0x000fe40003f84270 */
[----:B------:R-:W-:Y:S01]  /*4310*/  FSEL R78, R71, -INF , P3 ;  /* 0xff800000474e7808 */ /* 0x000fe20001800000 */
[----:B------:R-:W-:Y:S01]  /*4320*/  MUFU.TANH R14, R14 ;  /* 0x0000000e000e7308 */ /* 0x000fe20000002400 */
[----:B------:R-:W-:Y:S02]  /*4330*/  FMNMX.FTZ R5, R76, R5, !PT ;  /* 0x000000054c057209 */ /* 0x000fe40007810000 */
[----:B------:R-:W-:Y:S02]  /*4340*/  ISETP.GT.AND P3, PT, R6, 0x21, PT ;  /* 0x000000210600780c */ /* 0x000fe40003f64270 */
[----:B------:R-:W-:-:S02]  /*4350*/  FSEL R80, R58, -INF , P4 ;  /* 0xff8000003a507808 */ /* 0x000fc40002000000 */
[----:B------:R-:W-:Y:S01]  /*4360*/  FMNMX.FTZ R5, R78, R5, !PT ;  /* 0x000000054e057209 */ /* 0x000fe20007810000 */
[----:B------:R-:W-:Y:S02]  /*4370*/  WARPGROUP.DEPBAR.LE gsb0, 0x0 ;  /* 0x00008000000079c5 */ /* 0x000fe40000010000 */
[----:B------:R-:W-:Y:S01]  /*4380*/  WARPGROUP.ARRIVE ;  /* 0x00000000000079c5 */ /* 0x000fe20000000000 */
[----:B------:R-:W-:Y:S01]  /*4390*/  ISETP.GT.AND P4, PT, R6, 0x28, PT ;  /* 0x000000280600780c */ /* 0x000fe20003f84270 */
[----:B------:R-:W-:Y:S01]  /*43a0*/  FMUL.FTZ R43, R43, UR10 ;  /* 0x0000000a2b2b7c20 */ /* 0x000fe20008410000 */
[----:B------:R-:W-:Y:S01]  /*43b0*/  FSEL R86, R86, -INF , P3 ;  /* 0xff80000056567808 */ /* 0x000fe20001800000 */
[----:B------:R-:W-:Y:S01]  /*43c0*/  FMUL.FTZ R42, R42, UR10 ;  /* 0x0000000a2a2a7c20 */ /* 0x000fe20008410000 */
[----:B------:R-:W-:Y:S01]  /*43d0*/  FMNMX.FTZ R5, R80, R5, !PT ;  /* 0x0000000550057209 */ /* 0x000fe20007810000 */
[----:B------:R-:W-:Y:S01]  /*43e0*/  HGMMA.64x16x16.F32 R32, gdesc[UR52], R32, gsb0 ;  /* 0x00200000342079f0 */ /* 0x000fe20008000820 */
[----:B------:R-:W-:Y:S01]  /*43f0*/  ISETP.GT.AND P3, PT, R6, 0x29, PT ;  /* 0x000000290600780c */ /* 0x000fe20003f64270 */
[----:B------:R3:W-:Y:S01]  /*4400*/  MUFU.TANH R56, R43 ;  /* 0x0000002b00387308 */ /* 0x0007e20000002400 */
[----:B------:R-:W-:Y:S01]  /*4410*/  FSEL R90, R62, -INF , P4 ;  /* 0xff8000003e5a7808 */ /* 0x000fe20002000000 */
[----:B------:R-:W-:Y:S01]  /*4420*/  FMUL.FTZ R46, R46, UR10 ;  /* 0x0000000a2e2e7c20 */ /* 0x000fe20008410000 */
[----:B------:R-:W-:Y:S01]  /*4430*/  FMNMX.FTZ R5, R86, R5, !PT ;  /* 0x0000000556057209 */ /* 0x000fe20007810000 */
[----:B------:R-:W-:Y:S01]  /*4440*/  FMUL.FTZ R47, R47, UR10 ;  /* 0x0000000a2f2f7c20 */ /* 0x000fe20008410000 */
[----:B------:R-:W-:Y:S01]  /*4450*/  ISETP.GT.AND P4, PT, R6, 0x30, PT ;  /* 0x000000300600780c */ /* 0x000fe20003f84270 */
[----:B------:R-:W-:Y:S01]  /*4460*/  FMUL.FTZ R40, R40, UR10 ;  /* 0x0000000a28287c20 */ /* 0x000fe20008410000 */
[----:B0-----:R-:W-:Y:S01]  /*4470*/  FSEL R94, R63, -INF , P3 ;  /* 0xff8000003f5e7808 */ /* 0x001fe20001800000 */
[----:B------:R-:W0:Y:S01]  /*4480*/  MUFU.TANH R42, R42 ;  /* 0x0000002a002a7308 */ /* 0x000e220000002400 */
[----:B---3--:R-:W-:Y:S01]  /*4490*/  FMNMX.FTZ R43, R90, R5, !PT ;  /* 0x000000055a2b7209 */ /* 0x008fe20007810000 */
[----:B------:R-:W-:Y:S01]  /*44a0*/  FMUL.FTZ R44, R44, UR10 ;  /* 0x0000000a2c2c7c20 */ /* 0x000fe20008410000 */
[----:B------:R-:W-:Y:S01]  /*44b0*/  ISETP.GT.AND P3, PT, R6, 0x31, PT ;  /* 0x000000310600780c */ /* 0x000fe20003f64270 */
[----:B------:R-:W-:Y:S01]  /*44c0*/  FMUL.FTZ R41, R41, UR10 ;  /* 0x0000000a29297c20 */ /* 0x000fe20008410000 */
[----:B--2---:R-:W-:Y:S01]  /*44d0*/  FSEL R60, R50, -INF , P4 ;  /* 0xff800000323c7808 */ /* 0x004fe20002000000 */
[----:B------:R-:W-:Y:S01]  /*44e0*/  FMUL.FTZ R45, R45, UR10 ;  /* 0x0000000a2d2d7c20 */ /* 0x000fe20008410000 */
[----:B------:R-:W-:Y:S01]  /*44f0*/  FMNMX.FTZ R43, R94, R43, !PT ;  /* 0x0000002b5e2b7209 */ /* 0x000fe20007810000 */
[----:B------:R-:W2:Y:S01]  /*4500*/  MUFU.TANH R46, R46 ;  /* 0x0000002e002e7308 */ /* 0x000ea20000002400 */
[----:B------:R-:W-:-:S02]  /*4510*/  ISETP.GT.AND P4, PT, R6, 0x38, PT ;  /* 0x000000380600780c */ /* 0x000fc40003f84270 */
[----:B------:R-:W-:Y:S02]  /*4520*/  FSEL R50, R61, -INF , P3 ;  /* 0xff8000003d327808 */ /* 0x000fe40001800000 */
[----:B------:R-:W-:Y:S02]  /*4530*/  FMNMX.FTZ R43, R60, R43, !PT ;  /* 0x0000002b3c2b7209 */ /* 0x000fe40007810000 */
[----:B------:R-:W-:Y:S01]  /*4540*/  ISETP.GT.AND P3, PT, R6, 0x39, PT ;  /* 0x000000390600780c */ /* 0x000fe20003f64270 */
[----:B------:R-:W3:Y:S01]  /*4550*/  MUFU.TANH R47, R47 ;  /* 0x0000002f002f7308 */ /* 0x000ee20000002400 */
[----:B------:R-:W-:Y:S02]  /*4560*/  FMNMX.FTZ R43, R50, R43, !PT ;  /* 0x0000002b322b7209 */ /* 0x000fe40007810000 */
[----:B------:R-:W-:-:S04]  /*4570*/  VIADDMNMX R57, R57, R64, R59, PT ;  /* 0x0000004039397246 */ /* 0x000fc8000380013b */
[----:B------:R-:W-:Y:S01]  /*4580*/  ISETP.GT.AND P5, PT, R57, 0x8, PT ;  /* 0x000000083900780c */ /* 0x000fe20003fa4270 */
[----:B------:R-:W-:Y:S08]  /*4590*/  MUFU.TANH R21, R21 ;  /* 0x0000001500157308 */ /* 0x000ff00000002400 */
[----:B------:R-:W-:Y:S08]  /*45a0*/  MUFU.TANH R84, R44 ;  /* 0x0000002c00547308 */ /* 0x000ff00000002400 */
[----:B------:R-:W-:Y:S01]  /*45b0*/  MUFU.TANH R20, R20 ;  /* 0x0000001400147308 */ /* 0x000fe20000002400 */
[----:B------:R-:W-:-:S02]  /*45c0*/  WARPGROUP.DEPBAR.LE gsb0, 0x0 ;  /* 0x00008000000079c5 */ /* 0x000fc40000010000 */
[----:B------:R-:W-:Y:S01]  /*45d0*/  WARPGROUP.ARRIVE ;  /* 0x00000000000079c5 */ /* 0x000fe20000000000 */
[----:B------:R-:W-:Y:S01]  /*45e0*/  FMUL.FTZ R34, R34, UR10 ;  /* 0x0000000a22227c20 */ /* 0x000fe20008410000 */
[----:B------:R-:W-:Y:S01]  /*45f0*/  FMUL.FTZ R5, R38, UR10 ;  /* 0x0000000a26057c20 */ /* 0x000fe20008410000 */
[----:B-1----:R-:W-:Y:S01]  /*4600*/  FSEL R38, R55, -INF , P3 ;  /* 0xff80000037267808 */ /* 0x002fe20001800000 */
[----:B------:R-:W-:Y:S01]  /*4610*/  FMUL.FTZ R35, R35, UR10 ;  /* 0x0000000a23237c20 */ /* 0x000fe20008410000 */
[----:B------:R1:W4:Y:S01]  /*4620*/  MUFU.TANH R58, R34 ;  /* 0x00000022003a7308 */ /* 0x0003220000002400 */
[----:B------:R-:W-:Y:S01]  /*4630*/  HGMMA.64x16x16.F32 R24, gdesc[UR4], R24, gsb0 ;  /* 0x00200000041879f0 */ /* 0x000fe20008000818 */
[----:B------:R-:W-:Y:S01]  /*4640*/  ISETP.GT.AND P3, PT, R6, 0x41, PT ;  /* 0x000000410600780c */ /* 0x000fe20003f64270 */
[----:B------:R-:W-:Y:S01]  /*4650*/  FMUL.FTZ R39, R39, UR10 ;  /* 0x0000000a27277c20 */ /* 0x000fe20008410000 */
[----:B------:R-:W-:Y:S01]  /*4660*/  ULDC UR4, c[0x0][0x988] ;  /* 0x0002620000047ab9 */ /* 0x000fe20000000800 */
[----:B------:R-:W-:Y:S01]  /*4670*/  FMUL.FTZ R32, R32, UR10 ;  /* 0x0000000a20207c20 */ /* 0x000fe20008410000 */
[----:B------:R-:W-:Y:S01]  /*4680*/  FMUL.FTZ R36, R36, UR10 ;  /* 0x0000000a24247c20 */ /* 0x000fe20008410000 */
[----:B------:R-:W-:Y:S01]  /*4690*/  FMUL.FTZ R33, R33, UR10 ;  /* 0x0000000a21217c20 */ /* 0x000fe20008410000 */
[----:B------:R5:W-:Y:S01]  /*46a0*/  MUFU.TANH R62, R5 ;  /* 0x00000005003e7308 */ /* 0x000be20000002400 */
[----:B-1----:R-:W-:Y:S01]  /*46b0*/  FSEL R34, R54, -INF , P4 ;  /* 0xff80000036227808 */ /* 0x002fe20002000000 */
[----:B------:R-:W-:Y:S01]  /*46c0*/  FMUL.FTZ R37, R37, UR10 ;  /* 0x0000000a25257c20 */ /* 0x000fe20008410000 */
[----:B------:R-:W-:-:S02]  /*46d0*/  ISETP.GT.AND P4, PT, R6, 0x40, PT ;  /* 0x000000400600780c */ /* 0x000fc40003f84270 */
[----:B------:R-:W-:-:S03]  /*46e0*/  FMNMX.FTZ R43, R34, R43, !PT ;  /* 0x0000002b222b7209 */ /* 0x000fc60007810000 */
[----:B------:R-:W1:Y:S01]  /*46f0*/  MUFU.TANH R35, R35 ;  /* 0x0000002300237308 */ /* 0x000e620000002400 */
[----:B------:R-:W-:-:S07]  /*4700*/  FMNMX.FTZ R43, R38, R43, !PT ;  /* 0x0000002b262b7209 */ /* 0x000fce0007810000 */
[----:B------:R-:W1:Y:S08]  /*4710*/  MUFU.TANH R39, R39 ;  /* 0x0000002700277308 */ /* 0x000e700000002400 */
[----:B------:R-:W-:Y:S08]  /*4720*/  MUFU.TANH R88, R32 ;  /* 0x0000002000587308 */ /* 0x000ff00000002400 */
[----:B------:R-:W-:Y:S08]  /*4730*/  MUFU.TANH R92, R36 ;  /* 0x00000024005c7308 */ /* 0x000ff00000002400 */
[----:B------:R-:W-:Y:S01]  /*4740*/  MUFU.TANH R48, R48 ;  /* 0x0000003000307308 */ /* 0x000fe20000002400 */
[----:B------:R-:W-:-:S02]  /*4750*/  WARPGROUP.DEPBAR.LE gsb0, 0x0 ;  /* 0x00008000000079c5 */ /* 0x000fc40000010000 */
[----:B-----5:R-:W-:Y:S01]  /*4760*/  FMUL.FTZ R5, R26, UR10 ;  /* 0x0000000a1a057c20 */ /* 0x020fe20008410000 */
[----:B0-----:R-:W-:Y:S01]  /*4770*/  FSEL R26, R42, -INF , P4 ;  /* 0xff8000002a1a7808 */ /* 0x001fe20002000000 */
[----:B------:R-:W-:Y:S01]  /*4780*/  FMUL.FTZ R27, R27, UR10 ;  /* 0x0000000a1b1b7c20 */ /* 0x000fe20008410000 */
[----:B------:R-:W-:Y:S02]  /*4790*/  ISETP.GT.AND P4, PT, R6, 0x48, PT ;  /* 0x000000480600780c */ /* 0x000fe40003f84270 */
[----:B------:R0:W5:Y:S01]  /*47a0*/  MUFU.TANH R100, R5 ;  /* 0x0000000500647308 */ /* 0x0001620000002400 */
[----:B------:R-:W-:Y:S01]  /*47b0*/  FSEL R42, R56, -INF , P3 ;  /* 0xff800000382a7808 */ /* 0x000fe20001800000 */
[----:B------:R-:W-:Y:S01]  /*47c0*/  FMUL.FTZ R31, R31, UR10 ;  /* 0x0000000a1f1f7c20 */ /* 0x000fe20008410000 */
[----:B------:R-:W-:Y:S01]  /*47d0*/  FMNMX.FTZ R43, R26, R43, !PT ;  /* 0x0000002b1a2b7209 */ /* 0x000fe20007810000 */
[----:B------:R-:W-:Y:S01]  /*47e0*/  FMUL.FTZ R24, R24, UR10 ;  /* 0x0000000a18187c20 */ /* 0x000fe20008410000 */
[----:B------:R-:W-:Y:S01]  /*47f0*/  ISETP.GT.AND P3, PT, R6, 0x49, PT ;  /* 0x000000490600780c */ /* 0x000fe20003f64270 */
[----:B------:R-:W-:Y:S01]  /*4800*/  FMUL.FTZ R25, R25, UR10 ;  /* 0x0000000a19197c20 */ /* 0x000fe20008410000 */
[----:B--2---:R-:W-:Y:S01]  /*4810*/  FSEL R46, R46, -INF , P4 ;  /* 0xff8000002e2e7808 */ /* 0x004fe20002000000 */
[----:B------:R-:W2:Y:S01]  /*4820*/  MUFU.TANH R27, R27 ;  /* 0x0000001b001b7308 */ /* 0x000ea20000002400 */
[----:B------:R-:W-:Y:S01]  /*4830*/  FMNMX.FTZ R43, R42, R43, !PT ;  /* 0x0000002b2a2b7209 */ /* 0x000fe20007810000 */
[----:B0-----:R-:W-:Y:S01]  /*4840*/  FMUL.FTZ R5, R30, UR10 ;  /* 0x0000000a1e057c20 */ /* 0x001fe20008410000 */
[----:B------:R-:W-:Y:S01]  /*4850*/  ISETP.GT.AND P4, PT, R6, 0x50, PT ;  /* 0x000000500600780c */ /* 0x000fe20003f84270 */
[----:B------:R-:W-:Y:S01]  /*4860*/  FMUL.FTZ R28, R28, UR10 ;  /* 0x0000000a1c1c7c20 */ /* 0x000fe20008410000 */
[----:B---3--:R-:W-:Y:S01]  /*4870*/  FSEL R56, R47, -INF , P3 ;  /* 0xff8000002f387808 */ /* 0x008fe20001800000 */
[----:B------:R-:W-:Y:S01]  /*4880*/  FMUL.FTZ R29, R29, UR10 ;  /* 0x0000000a1d1d7c20 */ /* 0x000fe20008410000 */
[----:B------:R-:W-:Y:S01]  /*4890*/  FMNMX.FTZ R43, R46, R43, !PT ;  /* 0x0000002b2e2b7209 */ /* 0x000fe20007810000 */
[----:B------:R-:W0:Y:S01]  /*48a0*/  MUFU.TANH R5, R5 ;  /* 0x0000000500057308 */ /* 0x000e220000002400 */
[----:B------:R-:W-:Y:S01]  /*48b0*/  ISETP.GT.AND P3, PT, R6, 0x51, PT ;  /* 0x000000510600780c */ /* 0x000fe20003f64270 */
[----:B------:R3:W-:Y:S01]  /*48c0*/  @!P1 SYNCS.ARRIVE.TRANS64.RED.A1T0 RZ, [R0+URZ], RZ ;  /* 0x000000ff00ff99a7 */ /* 0x0007e2000810043f */
[----:B----4-:R-:W-:-:S02]  /*48d0*/  FSEL R54, R58, -INF , P4 ;  /* 0xff8000003a367808 */ /* 0x010fc40002000000 */
[----:B------:R-:W-:Y:S02]  /*48e0*/  FMNMX.FTZ R43, R56, R43, !PT ;  /* 0x0000002b382b7209 */ /* 0x000fe40007810000 */
[----:B------:R-:W-:Y:S01]  /*48f0*/  ISETP.GT.AND P4, PT, R6, 0x58, PT ;  /* 0x000000580600780c */ /* 0x000fe20003f84270 */
[----:B------:R-:W4:Y:S01]  /*4900*/  MUFU.TANH R31, R31 ;  /* 0x0000001f001f7308 */ /* 0x000f220000002400 */
[----:B-1----:R-:W-:Y:S02]  /*4910*/  FSEL R30, R35, -INF , P3 ;  /* 0xff800000231e7808 */ /* 0x002fe40001800000 */
[----:B------:R-:W-:Y:S02]  /*4920*/  FMNMX.FTZ R43, R54, R43, !PT ;  /* 0x0000002b362b7209 */ /* 0x000fe40007810000 */
[----:B------:R-:W-:Y:S02]  /*4930*/  ISETP.GT.AND P3, PT, R6, 0x59, PT ;  /* 0x000000590600780c */ /* 0x000fe40003f64270 */
[----:B------:R-:W-:Y:S01]  /*4940*/  FSEL R58, R62, -INF , P4 ;  /* 0xff8000003e3a7808 */ /* 0x000fe20002000000 */
[----:B------:R-:W-:Y:S01]  /*4950*/  MUFU.TANH R96, R24 ;  /* 0x0000001800607308 */ /* 0x000fe20000002400 */
[----:B------:R-:W-:-:S02]  /*4960*/  FMNMX.FTZ R43, R30, R43, !PT ;  /* 0x0000002b1e2b7209 */ /* 0x000fc40007810000 */
[----:B------:R-:W-:Y:S02]  /*4970*/  ISETP.GT.AND P4, PT, R6, 0x60, PT ;  /* 0x000000600600780c */ /* 0x000fe40003f84270 */
[----:B------:R-:W-:Y:S02]  /*4980*/  FSEL R62, R39, -INF , P3 ;  /* 0xff800000273e7808 */ /* 0x000fe40001800000 */
[----:B------:R-:W-:Y:S01]  /*4990*/  FMNMX.FTZ R43, R58, R43, !PT ;  /* 0x0000002b3a2b7209 */ /* 0x000fe20007810000 */
[----:B------:R1:W-:Y:S01]  /*49a0*/  MUFU.TANH R39, R25 ;  /* 0x0000001900277308 */ /* 0x0003e20000002400 */
[----:B------:R-:W-:Y:S02]  /*49b0*/  ISETP.GT.AND P3, PT, R6, 0x61, PT ;  /* 0x000000610600780c */ /* 0x000fe40003f64270 */
[----:B-----5:R-:W-:Y:S02]  /*49c0*/  FSEL R100, R100, -INF , P4 ;  /* 0xff80000064647808 */ /* 0x020fe40002000000 */
[----:B------:R-:W-:-:S02]  /*49d0*/  FMNMX.FTZ R43, R62, R43, !PT ;  /* 0x0000002b3e2b7209 */ /* 0x000fc40007810000 */
[----:B------:R-:W-:Y:S01]  /*49e0*/  ISETP.GT.AND P4, PT, R6, 0x68, PT ;  /* 0x000000680600780c */ /* 0x000fe20003f84270 */
[----:B------:R5:W-:Y:S01]  /*49f0*/  MUFU.TANH R98, R28 ;  /* 0x0000001c00627308 */ /* 0x000be20000002400 */
[----:B--2---:R-:W-:Y:S02]  /*4a00*/  FSEL R102, R27, -INF , P3 ;  /* 0xff8000001b667808 */ /* 0x004fe40001800000 */
[----:B------:R-:W-:Y:S02]  /*4a10*/  FMNMX.FTZ R43, R100, R43, !PT ;  /* 0x0000002b642b7209 */ /* 0x000fe40007810000 */
[----:B------:R-:W-:Y:S02]  /*4a20*/  ISETP.GT.AND P3, PT, R6, 0x69, PT ;  /* 0x000000690600780c */ /* 0x000fe40003f64270 */
[----:B0-----:R-:W-:Y:S01]  /*4a30*/  FSEL R104, R5, -INF , P4 ;  /* 0xff80000005687808 */ /* 0x001fe20002000000 */
[----:B------:R-:W-:Y:S01]  /*4a40*/  MUFU.TANH R35, R52 ;  /* 0x0000003400237308 */ /* 0x000fe20000002400 */
[----:B------:R-:W-:-:S02]  /*4a50*/  FMNMX.FTZ R43, R102, R43, !PT ;  /* 0x0000002b662b7209 */ /* 0x000fc40007810000 */
[----:B----4-:R-:W-:Y:S02]  /*4a60*/  FSEL R106, R31, -INF , P3 ;  /* 0xff8000001f6a7808 */ /* 0x010fe40001800000 */
[----:B------:R-:W-:Y:S02]  /*4a70*/  FMNMX.FTZ R43, R104, R43, !PT ;  /* 0x0000002b682b7209 */ /* 0x000fe40007810000 */
[----:B------:R-:W-:Y:S01]  /*4a80*/  ISETP.GT.AND P4, PT, R57, 0x1, PT ;  /* 0x000000013900780c */ /* 0x000fe20003f84270 */
[----:B------:R0:W-:Y:S01]  /*4a90*/  MUFU.TANH R31, R40 ;  /* 0x00000028001f7308 */ /* 0x0001e20000002400 */
[----:B------:R-:W-:Y:S02]  /*4aa0*/  FMNMX.FTZ R43, R106, R43, !PT ;  /* 0x0000002b6a2b7209 */ /* 0x000fe40007810000 */
[----:B-1----:R-:W-:Y:S02]  /*4ab0*/  FSEL R25, R7, -INF , P4 ;  /* 0xff80000007197808 */ /* 0x002fe40002000000 */
[----:B-----5:R-:W-:Y:S01]  /*4ac0*/  FSEL R28, R9, -INF , P5 ;  /* 0xff800000091c7808 */ /* 0x020fe20002800000 */
[----:B------:R-:W1:Y:S01]  /*4ad0*/  SHFL.BFLY PT, R6, R43, 0x2, 0x1f ;  /* 0x0c401f002b067f89 */ /* 0x000e6200000e0000 */
[----:B------:R-:W-:Y:S01]  /*4ae0*/  ISETP.GT.AND P4, PT, R57, 0x10, PT ;  /* 0x000000103900780c */ /* 0x000fe20003f84270 */
[----:B------:R-:W2:Y:S03]  /*4af0*/  MUFU.TANH R49, R49 ;  /* 0x0000003100317308 */ /* 0x000ea60000002400 */
[----:B------:R-:W-:-:S02]  /*4b00*/  FSEL R36, R11, -INF , P4 ;  /* 0xff8000000b247808 */ /* 0x000fc40002000000 */
[----:B------:R-:W-:-:S03]  /*4b10*/  ISETP.GT.AND P4, PT, R57, 0x18, PT ;  /* 0x000000183900780c */ /* 0x000fc60003f84270 */
[----:B------:R-:W4:Y:S01]  /*4b20*/  MUFU.TANH R53, R53 ;  /* 0x0000003500357308 */ /* 0x000f220000002400 */
[----:B------:R-:W-:Y:S02]  /*4b30*/  FSEL R44, R13, -INF , P4 ;  /* 0xff8000000d2c7808 */ /* 0x000fe40002000000 */
[----:B------:R-:W-:-:S04]  /*4b40*/  ISETP.GT.AND P4, PT, R57, 0x20, PT ;  /* 0x000000203900780c */ /* 0x000fc80003f84270 */
[----:B------:R-:W-:Y:S01]  /*4b50*/  FSEL R64, R15, -INF , P4 ;  /* 0xff8000000f407808 */ /* 0x000fe20002000000 */
[----:B------:R-:W5:Y:S01]  /*4b60*/  MUFU.TANH R41, R41 ;  /* 0x0000002900297308 */ /* 0x000f620000002400 */
[----:B------:R-:W-:Y:S02]  /*4b70*/  ISETP.GT.AND P4, PT, R57, 0x28, PT ;  /* 0x000000283900780c */ /* 0x000fe40003f84270 */
[----:B-1----:R-:W-:-:S05]  /*4b80*/  FMNMX.FTZ R6, R43, R6, !PT ;  /* 0x000000062b067209 */ /* 0x002fca0007810000 */
[----:B------:R-:W1:Y:S01]  /*4b90*/  MUFU.TANH R45, R45 ;  /* 0x0000002d002d7308 */ /* 0x000e620000002400 */
[----:B------:R-:W3:Y:S07]  /*4ba0*/  SHFL.BFLY PT, R5, R6, 0x1, 0x1f ;  /* 0x0c201f0006057f89 */ /* 0x000eee00000e0000 */
[----:B------:R-:W-:Y:S08]  /*4bb0*/  MUFU.TANH R33, R33 ;  /* 0x0000002100217308 */ /* 0x000ff00000002400 */
[----:B------:R-:W-:Y:S08]  /*4bc0*/  MUFU.TANH R37, R37 ;  /* 0x0000002500257308 */ /* 0x000ff00000002400 */
[----:B------:R-:W-:Y:S01]  /*4bd0*/  MUFU.TANH R29, R29 ;  /* 0x0000001d001d7308 */ /* 0x000fe20000002400 */
[----:B---3--:R-:W-:Y:S01]  /*4be0*/  FMNMX.FTZ R6, R6, R5, !PT ;  /* 0x0000000506067209 */ /* 0x008fe20007810000 */
[----:B------:R-:W-:-:S03]  /*4bf0*/  IMAD.U32 R5, RZ, RZ, UR4 ;  /* 0x00000004ff057e24 */ /* 0x000fc6000f8e00ff */
[C---:B------:R-:W-:Y:S01]  /*4c00*/  FSETP.NEU.FTZ.AND P3, PT, R6.reuse, -INF , PT ;  /* 0xff8000000600780b */ /* 0x040fe20003f7d000 */
[----:B------:R-:W-:-:S05]  /*4c10*/  FMUL.FTZ R27, R6, R5 ;  /* 0x00000005061b7220 */ /* 0x000fca0000410000 */
[----:B------:R-:W-:Y:S02]  /*4c20*/  FSEL R27, R27, RZ, P3 ;  /* 0x000000ff1b1b7208 */ /* 0x000fe40001800000 */
[----:B------:R-:W-:-:S03]  /*4c30*/  ISETP.GT.AND P3, PT, R57, RZ, PT ;  /* 0x000000ff3900720c */ /* 0x000fc60003f64270 */
[-CC-:B------:R-:W-:Y:S01]  /*4c40*/  FFMA.FTZ R201, R66, R5.reuse, -R27.reuse ;  /* 0x0000000542c97223 */ /* 0x180fe2000001081b */
[----:B------:R-:W-:Y:S01]  /*4c50*/  FSEL R24, R4, -INF , P3 ;  /* 0xff80000004187808 */ /* 0x000fe20001800000 */
[-CC-:B------:R-:W-:Y:S01]  /*4c60*/  FFMA.FTZ R203, R68, R5.reuse, -R27.reuse ;  /* 0x0000000544cb7223 */ /* 0x180fe2000001081b */
[C---:B------:R-:W-:Y:S01]  /*4c70*/  ISETP.GT.AND P3, PT, R57.reuse, 0x9, PT ;  /* 0x000000093900780c */ /* 0x040fe20003f64270 */
[--C-:B------:R-:W-:Y:S01]  /*4c80*/  FFMA.FTZ R197, R72, R5, -R27.reuse ;  /* 0x0000000548c57223 */ /* 0x100fe2000001081b */
[----:B------:R-:W-:Y:S01]  /*4c90*/  FMNMX.FTZ R7, R24, R25, !PT ;  /* 0x0000001918077209 */ /* 0x000fe20007810000 */
[-CC-:B------:R-:W-:Y:S01]  /*4ca0*/  FFMA.FTZ R199, R76, R5.reuse, -R27.reuse ;  /* 0x000000054cc77223 */ /* 0x180fe2000001081b */
[----:B------:R-:W-:Y:S01]  /*4cb0*/  FSEL R32, R8, -INF , P3 ;  /* 0xff80000008207808 */ /* 0x000fe20001800000 */
[--C-:B------:R-:W-:Y:S01]  /*4cc0*/  FFMA.FTZ R8, R70, R5, -R27.reuse ;  /* 0x0000000546087223 */ /* 0x100fe2000001081b */
[----:B------:R-:W-:Y:S01]  /*4cd0*/  FMNMX.FTZ R7, R28, R7, !PT ;  /* 0x000000071c077209 */ /* 0x000fe20007810000 */
[-CC-:B------:R-:W-:Y:S01]  /*4ce0*/  FFMA.FTZ R193, R80, R5.reuse, -R27.reuse ;  /* 0x0000000550c17223 */ /* 0x180fe2000001081b */
[C---:B------:R-:W-:Y:S01]  /*4cf0*/  ISETP.GT.AND P3, PT, R57.reuse, 0x11, PT ;  /* 0x000000113900780c */ /* 0x040fe20003f64270 */
[--C-:B------:R-:W-:Y:S01]  /*4d00*/  FFMA.FTZ R195, R90, R5, -R27.reuse ;  /* 0x000000055ac37223 */ /* 0x100fe2000001081b */
[----:B------:R-:W-:Y:S01]  /*4d10*/  FMNMX.FTZ R7, R32, R7, !PT ;  /* 0x0000000720077209 */ /* 0x000fe20007810000 */
[-CC-:B------:R-:W-:Y:S01]  /*4d20*/  FFMA.FTZ R189, R60, R5.reuse, -R27.reuse ;  /* 0x000000053cbd7223 */ /* 0x180fe2000001081b */
[----:B0-----:R-:W-:Y:S01]  /*4d30*/  FSEL R40, R10, -INF , P3 ;  /* 0xff8000000a287808 */ /* 0x001fe20001800000 */
[--C-:B------:R-:W-:Y:S01]  /*4d40*/  FFMA.FTZ R10, R74, R5, -R27.reuse ;  /* 0x000000054a0a7223 */ /* 0x100fe2000001081b */
[----:B------:R-:W-:Y:S01]  /*4d50*/  FMNMX.FTZ R7, R36, R7, !PT ;  /* 0x0000000724077209 */ /* 0x000fe20007810000 */
[-CC-:B------:R-:W-:Y:S01]  /*4d60*/  FFMA.FTZ R9, R50, R5.reuse, -R27.reuse ;  /* 0x0000000532097223 */ /* 0x180fe2000001081b */
[----:B------:R-:W-:Y:S01]  /*4d70*/  ISETP.GT.AND P3, PT, R57, 0x19, PT ;  /* 0x000000193900780c */ /* 0x000fe20003f64270 */
[--C-:B------:R-:W-:Y:S01]  /*4d80*/  FFMA.FTZ R11, R34, R5, -R27.reuse ;  /* 0x00000005220b7223 */ /* 0x100fe2000001081b */
[----:B------:R-:W-:Y:S01]  /*4d90*/  FMNMX.FTZ R7, R40, R7, !PT ;  /* 0x0000000728077209 */ /* 0x000fe20007810000 */
[----:B------:R-:W-:Y:S01]  /*4da0*/  MUFU.EX2 R108, R9 ;  /* 0x00000009006c7308 */ /* 0x000fe20000000800 */
[----:B------:R-:W-:Y:S01]  /*4db0*/  FSEL R52, R12, -INF , P3 ;  /* 0xff8000000c347808 */ /* 0x000fe20001800000 */
[--C-:B------:R-:W-:Y:S01]  /*4dc0*/  FFMA.FTZ R12, R78, R5, -R27.reuse ;  /* 0x000000054e0c7223 */ /* 0x100fe2000001081b */
[----:B------:R-:W-:Y:S01]  /*4dd0*/  FMNMX.FTZ R7, R44, R7, !PT ;  /* 0x000000072c077209 */ /* 0x000fe20007810000 */
[-CC-:B------:R-:W-:Y:S01]  /*4de0*/  FFMA.FTZ R4, R51, R5.reuse, -R27.reuse ;  /* 0x0000000533047223 */ /* 0x180fe2000001081b */
[C---:B------:R-:W-:Y:S01]  /*4df0*/  ISETP.GT.AND P3, PT, R57.reuse, 0x21, PT ;  /* 0x000000213900780c */ /* 0x040fe20003f64270 */
[--C-:B------:R-:W-:Y:S01]  /*4e00*/  FFMA.FTZ R30, R30, R5, -R27.reuse ;  /* 0x000000051e1e7223 */ /* 0x100fe2000001081b */
[----:B------:R-:W-:Y:S01]  /*4e10*/  FMNMX.FTZ R7, R52, R7, !PT ;  /* 0x0000000734077209 */ /* 0x000fe20007810000 */
[----:B------:R-:W-:Y:S01]  /*4e20*/  MUFU.EX2 R201, R201 ;  /* 0x000000c900c97308 */ /* 0x000fe20000000800 */
[----:B------:R-:W-:Y:S01]  /*4e30*/  FSEL R66, R14, -INF , P3 ;  /* 0xff8000000e427808 */ /* 0x000fe20001800000 */
[--C-:B------:R-:W-:Y:S01]  /*4e40*/  FFMA.FTZ R14, R86, R5, -R27.reuse ;  /* 0x00000005560e7223 */ /* 0x100fe2000001081b */
[----:B------:R-:W-:Y:S01]  /*4e50*/  FMNMX.FTZ R7, R64, R7, !PT ;  /* 0x0000000740077209 */ /* 0x000fe20007810000 */
[-CC-:B------:R-:W-:Y:S01]  /*4e60*/  FFMA.FTZ R38, R38, R5.reuse, -R27.reuse ;  /* 0x0000000526267223 */ /* 0x180fe2000001081b */
[----:B------:R-:W-:Y:S01]  /*4e70*/  ISETP.GT.AND P3, PT, R57, 0x29, PT ;  /* 0x000000293900780c */ /* 0x000fe20003f64270 */
[--C-:B------:R-:W-:Y:S01]  /*4e80*/  FFMA.FTZ R26, R26, R5, -R27.reuse ;  /* 0x000000051a1a7223 */ /* 0x100fe2000001081b */
[----:B------:R-:W-:Y:S01]  /*4e90*/  FSEL R68, R21, -INF , P4 ;  /* 0xff80000015447808 */ /* 0x000fe20002000000 */
[----:B------:R-:W0:Y:S01]  /*4ea0*/  MUFU.EX2 R4, R4 ;  /* 0x0000000400047308 */ /* 0x000e220000000800 */
[----:B------:R-:W-:Y:S01]  /*4eb0*/  FMNMX.FTZ R7, R66, R7, !PT ;  /* 0x0000000742077209 */ /* 0x000fe20007810000 */
[-CC-:B------:R-:W-:Y:S01]  /*4ec0*/  FFMA.FTZ R42, R42, R5.reuse, -R27.reuse ;  /* 0x000000052a2a7223 */ /* 0x180fe2000001081b */
[C---:B------:R-:W-:Y:S01]  /*4ed0*/  ISETP.GT.AND P4, PT, R57.reuse, 0x30, PT ;  /* 0x000000303900780c */ /* 0x040fe20003f84270 */
[-CC-:B------:R-:W-:Y:S01]  /*4ee0*/  FFMA.FTZ R46, R46, R5.reuse, -R27.reuse ;  /* 0x000000052e2e7223 */ /* 0x180fe2000001081b */
[----:B------:R-:W-:Y:S01]  /*4ef0*/  FSEL R70, R20, -INF , P3 ;  /* 0xff80000014467808 */ /* 0x000fe20001800000 */
[--C-:B------:R-:W-:Y:S01]  /*4f00*/  FFMA.FTZ R20, R94, R5, -R27.reuse ;  /* 0x000000055e147223 */ /* 0x100fe2000001081b */
[----:B------:R-:W-:Y:S01]  /*4f10*/  FMNMX.FTZ R7, R68, R7, !PT ;  /* 0x0000000744077209 */ /* 0x000fe20007810000 */
[----:B------:R-:W3:Y:S01]  /*4f20*/  MUFU.EX2 R203, R203 ;  /* 0x000000cb00cb7308 */ /* 0x000ee20000000800 */
[C---:B------:R-:W-:Y:S01]  /*4f30*/  ISETP.GT.AND P3, PT, R57.reuse, 0x31, PT ;  /* 0x000000313900780c */ /* 0x040fe20003f64270 */
[-CC-:B------:R-:W-:Y:S01]  /*4f40*/  FFMA.FTZ R56, R56, R5.reuse, -R27.reuse ;  /* 0x0000000538387223 */ /* 0x180fe2000001081b */
[----:B------:R-:W-:Y:S01]  /*4f50*/  FSEL R48, R48, -INF , P4 ;  /* 0xff80000030307808 */ /* 0x000fe20002000000 */
[--C-:B------:R-:W-:Y:S01]  /*4f60*/  FFMA.FTZ R54, R54, R5, -R27.reuse ;  /* 0x0000000536367223 */ /* 0x100fe2000001081b */
[----:B------:R-:W-:Y:S01]  /*4f70*/  FMNMX.FTZ R7, R70, R7, !PT ;  /* 0x0000000746077209 */ /* 0x000fe20007810000 */
[-CC-:B------:R-:W-:Y:S01]  /*4f80*/  FFMA.FTZ R58, R58, R5.reuse, -R27.reuse ;  /* 0x000000053a3a7223 */ /* 0x180fe2000001081b */
[----:B------:R-:W-:Y:S01]  /*4f90*/  ISETP.GT.AND P4, PT, R57, 0x38, PT ;  /* 0x000000383900780c */ /* 0x000fe20003f84270 */
[----:B------:R-:W-:Y:S01]  /*4fa0*/  MUFU.EX2 R191, R11 ;  /* 0x0000000b00bf7308 */ /* 0x000fe20000000800 */
[----:B--2---:R-:W-:Y:S01]  /*4fb0*/  FSEL R72, R49, -INF , P3 ;  /* 0xff80000031487808 */ /* 0x004fe20001800000 */
[--C-:B------:R-:W-:Y:S01]  /*4fc0*/  FFMA.FTZ R62, R62, R5, -R27.reuse ;  /* 0x000000053e3e7223 */ /* 0x100fe2000001081b */
[----:B------:R-:W-:Y:S01]  /*4fd0*/  FMNMX.FTZ R7, R48, R7, !PT ;  /* 0x0000000730077209 */ /* 0x000fe20007810000 */
[-CC-:B------:R-:W-:Y:S01]  /*4fe0*/  FFMA.FTZ R100, R100, R5.reuse, -R27.reuse ;  /* 0x0000000564647223 */ /* 0x180fe2000001081b */
[----:B------:R-:W-:Y:S01]  /*4ff0*/  ISETP.GT.AND P3, PT, R57, 0x39, PT ;  /* 0x000000393900780c */ /* 0x000fe20003f64270 */
[--C-:B------:R-:W-:Y:S01]  /*5000*/  FFMA.FTZ R102, R102, R5, -R27.reuse ;  /* 0x0000000566667223 */ /* 0x100fe2000001081b */
[----:B------:R-:W-:Y:S01]  /*5010*/  FSEL R74, R35, -INF , P4 ;  /* 0xff800000234a7808 */ /* 0x000fe20002000000 */
[----:B------:R-:W2:Y:S01]  /*5020*/  MUFU.EX2 R8, R8 ;  /* 0x0000000800087308 */ /* 0x000ea20000000800 */
[----:B------:R-:W-:Y:S01]  /*5030*/  FMNMX.FTZ R7, R72, R7, !PT ;  /* 0x0000000748077209 */ /* 0x000fe20007810000 */
[----:B------:R-:W2:Y:S01]  /*5040*/  @P2 LDC R35, c[0x0][0x450] ;  /* 0x00011400ff232b82 */ /* 0x000ea20000000800 */
[----:B------:R-:W-:Y:S01]  /*5050*/  ISETP.GT.AND P4, PT, R57, 0x40, PT ;  /* 0x000000403900780c */ /* 0x000fe20003f84270 */
[-CC-:B------:R-:W-:Y:S01]  /*5060*/  FFMA.FTZ R104, R104, R5.reuse, -R27.reuse ;  /* 0x0000000568687223 */ /* 0x180fe2000001081b */
[----:B----4-:R-:W-:Y:S01]  /*5070*/  FSEL R76, R53, -INF , P3 ;  /* 0xff800000354c7808 */ /* 0x010fe20001800000 */
[----:B------:R-:W-:Y:S01]  /*5080*/  FFMA.FTZ R27, R106, R5, -R27 ;  /* 0x000000056a1b7223 */ /* 0x000fe2000001081b */
[----:B------:R-:W-:Y:S01]  /*5090*/  FMNMX.FTZ R7, R74, R7, !PT ;  /* 0x000000074a077209 */ /* 0x000fe20007810000 */
[----:B------:R-:W4:Y:S01]  /*50a0*/  MUFU.EX2 R197, R197 ;  /* 0x000000c500c57308 */ /* 0x000f220000000800 */
[----:B------:R-:W-:-:S02]  /*50b0*/  ISETP.GT.AND P3, PT, R57, 0x41, PT ;  /* 0x000000413900780c */ /* 0x000fc40003f64270 */
[----:B------:R-:W-:Y:S02]  /*50c0*/  CS2R R106, SRZ ;  /* 0x00000000006a7805 */ /* 0x000fe4000001ff00 */
[----:B------:R-:W-:Y:S02]  /*50d0*/  FSEL R78, R31, -INF , P4 ;  /* 0xff8000001f4e7808 */ /* 0x000fe40002000000 */
[----:B------:R-:W-:Y:S02]  /*50e0*/  FMNMX.FTZ R7, R76, R7, !PT ;  /* 0x000000074c077209 */ /* 0x000fe40007810000 */
[----:B------:R-:W-:Y:S01]  /*50f0*/  ISETP.GT.AND P4, PT, R57, 0x48, PT ;  /* 0x000000483900780c */ /* 0x000fe20003f84270 */
[----:B------:R-:W4:Y:S01]  /*5100*/  MUFU.EX2 R10, R10 ;  /* 0x0000000a000a7308 */ /* 0x000f220000000800 */
[----:B-----5:R-:W-:Y:S02]  /*5110*/  FSEL R80, R41, -INF , P3 ;  /* 0xff80000029507808 */ /* 0x020fe40001800000 */
[----:B------:R-:W-:-:S02]  /*5120*/  FMNMX.FTZ R7, R78, R7, !PT ;  /* 0x000000074e077209 */ /* 0x000fc40007810000 */
[C---:B------:R-:W-:Y:S02]  /*5130*/  ISETP.GT.AND P3, PT, R57.reuse, 0x49, PT ;  /* 0x000000493900780c */ /* 0x040fe40003f64270 */
[----:B------:R-:W-:Y:S01]  /*5140*/  FSEL R84, R84, -INF , P4 ;  /* 0xff80000054547808 */ /* 0x000fe20002000000 */
[----:B------:R0:W-:Y:S01]  /*5150*/  MUFU.EX2 R181, R30 ;  /* 0x0000001e00b57308 */ /* 0x0001e20000000800 */
[----:B------:R-:W-:Y:S02]  /*5160*/  FMNMX.FTZ R7, R80, R7, !PT ;  /* 0x0000000750077209 */ /* 0x000fe40007810000 */
[----:B------:R-:W-:Y:S02]  /*5170*/  ISETP.GT.AND P4, PT, R57, 0x50, PT ;  /* 0x000000503900780c */ /* 0x000fe40003f84270 */
[----:B-1----:R-:W-:Y:S02]  /*5180*/  FSEL R86, R45, -INF , P3 ;  /* 0xff8000002d567808 */ /* 0x002fe40001800000 */
[----:B------:R-:W-:Y:S01]  /*5190*/  FMNMX.FTZ R7, R84, R7, !PT ;  /* 0x0000000754077209 */ /* 0x000fe20007810000 */
[----:B------:R-:W-:Y:S01]  /*51a0*/  MUFU.EX2 R199, R199 ;  /* 0x000000c700c77308 */ /* 0x000fe20000000800 */
[----:B------:R-:W-:Y:S01]  /*51b0*/  ISETP.GT.AND P3, PT, R57, 0x51, PT ;  /* 0x000000513900780c */ /* 0x000fe20003f64270 */
[----:B0-----:R-:W-:Y:S01]  /*51c0*/  FADD.FTZ R30, R201, R4 ;  /* 0x00000004c91e7221 */ /* 0x001fe20000010000 */
[----:B------:R-:W-:-:S02]  /*51d0*/  FSEL R88, R88, -INF , P4 ;  /* 0xff80000058587808 */ /* 0x000fc40002000000 */
[----:B------:R-:W-:Y:S01]  /*51e0*/  FMNMX.FTZ R7, R86, R7, !PT ;  /* 0x0000000756077209 */ /* 0x000fe20007810000 */
[----:B---3--:R-:W-:Y:S01]  /*51f0*/  FADD.FTZ R31, R203, R30 ;  /* 0x0000001ecb1f7221 */ /* 0x008fe20000010000 */
[----:B------:R-:W-:Y:S01]  /*5200*/  ISETP.GT.AND P4, PT, R57, 0x58, PT ;  /* 0x000000583900780c */ /* 0x000fe20003f84270 */
[----:B------:R-:W-:Y:S01]  /*5210*/  MUFU.EX2 R12, R12 ;  /* 0x0000000c000c7308 */ /* 0x000fe20000000800 */
[----:B------:R-:W-:Y:S01]  /*5220*/  FSEL R90, R33, -INF , P3 ;  /* 0xff800000215a7808 */ /* 0x000fe20001800000 */
[----:B--2---:R-:W-:Y:S01]  /*5230*/  FADD.FTZ R30, R8, R31 ;  /* 0x0000001f081e7221 */ /* 0x004fe20000010000 */
[----:B------:R-:W-:Y:S02]  /*5240*/  FMNMX.FTZ R7, R88, R7, !PT ;  /* 0x0000000758077209 */ /* 0x000fe40007810000 */
[----:B------:R-:W-:Y:S01]  /*5250*/  ISETP.GT.AND P3, PT, R57, 0x59, PT ;  /* 0x000000593900780c */ /* 0x000fe20003f64270 */
[----:B----4-:R-:W-:Y:S01]  /*5260*/  FADD.FTZ R33, R197, R30 ;  /* 0x0000001ec5217221 */ /* 0x010fe20000010000 */
[----:B------:R-:W-:Y:S01]  /*5270*/  FSEL R92, R92, -INF , P4 ;  /* 0xff8000005c5c7808 */ /* 0x000fe20002000000 */
[----:B------:R-:W-:Y:S01]  /*5280*/  MUFU.EX2 R193, R193 ;  /* 0x000000c100c17308 */ /* 0x000fe20000000800 */
[----:B------:R-:W-:Y:S01]  /*5290*/  FMNMX.FTZ R7, R90, R7, !PT ;  /* 0x000000075a077209 */ /* 0x000fe20007810000 */
[----:B------:R-:W-:Y:S01]  /*52a0*/  FADD.FTZ R2, R10, R33 ;  /* 0x000000210a027221 */ /* 0x000fe20000010000 */
[----:B------:R-:W-:Y:S01]  /*52b0*/  ISETP.GT.AND P4, PT, R57, 0x60, PT ;  /* 0x000000603900780c */ /* 0x000fe20003f84270 */
[----:B------:R-:W-:Y:S01]  /*52c0*/  IMAD.MOV.U32 R30, RZ, RZ, R17 ;  /* 0x000000ffff1e7224 */ /* 0x000fe200078e0011 */
[----:B------:R-:W-:-:S02]  /*52d0*/  FSEL R94, R37, -INF , P3 ;  /* 0xff800000255e7808 */ /* 0x000fc40001800000 */
[----:B------:R-:W-:Y:S01]  /*52e0*/  FMNMX.FTZ R7, R92, R7, !PT ;  /* 0x000000075c077209 */ /* 0x000fe20007810000 */
[----:B------:R-:W-:Y:S01]  /*52f0*/  MUFU.EX2 R14, R14 ;  /* 0x0000000e000e7308 */ /* 0x000fe20000000800 */
[C---:B------:R-:W-:Y:S02]  /*5300*/  ISETP.GT.AND P3, PT, R57.reuse, 0x61, PT ;  /* 0x000000613900780c */ /* 0x040fe40003f64270 */
[----:B------:R-:W-:Y:S02]  /*5310*/  FSEL R96, R96, -INF , P4 ;  /* 0xff80000060607808 */ /* 0x000fe40002000000 */
[----:B------:R-:W-:Y:S02]  /*5320*/  FMNMX.FTZ R7, R94, R7, !PT ;  /* 0x000000075e077209 */ /* 0x000fe40007810000 */
[----:B------:R-:W-:Y:S01]  /*5330*/  ISETP.GT.AND P4, PT, R57, 0x68, PT ;  /* 0x000000683900780c */ /* 0x000fe20003f84270 */
[----:B------:R-:W-:Y:S01]  /*5340*/  MUFU.EX2 R195, R195 ;  /* 0x000000c300c37308 */ /* 0x000fe20000000800 */
[----:B------:R-:W-:-:S02]  /*5350*/  FSEL R60, R39, -INF , P3 ;  /* 0xff800000273c7808 */ /* 0x000fc40001800000 */
[----:B------:R-:W-:Y:S02]  /*5360*/  FMNMX.FTZ R7, R96, R7, !PT ;  /* 0x0000000760077209 */ /* 0x000fe40007810000 */
[----:B------:R-:W-:Y:S02]  /*5370*/  ISETP.GT.AND P3, PT, R57, 0x69, PT ;  /* 0x000000693900780c */ /* 0x000fe40003f64270 */
[----:B------:R-:W-:Y:S01]  /*5380*/  FSEL R98, R98, -INF , P4 ;  /* 0xff80000062627808 */ /* 0x000fe20002000000 */
[----:B------:R-:W-:Y:S01]  /*5390*/  MUFU.EX2 R20, R20 ;  /* 0x0000001400147308 */ /* 0x000fe20000000800 */
[----:B------:R-:W-:Y:S02]  /*53a0*/  FMNMX.FTZ R7, R60, R7, !PT ;  /* 0x000000073c077209 */ /* 0x000fe40007810000 */
[----:B------:R-:W-:Y:S02]  /*53b0*/  FSEL R50, R29, -INF , P3 ;  /* 0xff8000001d327808 */ /* 0x000fe40001800000 */
[----:B------:R-:W-:-:S02]  /*53c0*/  FMNMX.FTZ R7, R98, R7, !PT ;  /* 0x0000000762077209 */ /* 0x000fc40007810000 */
[----:B------:R-:W-:Y:S01]  /*53d0*/  F2FP.F16.F32.PACK_AB R201, R4, R201 ;  /* 0x000000c904c9723e */ /* 0x000fe200000000ff */
[----:B------:R-:W-:Y:S01]  /*53e0*/  MUFU.EX2 R189, R189 ;  /* 0x000000bd00bd7308 */ /* 0x000fe20000000800 */
[----:B------:R-:W-:Y:S02]  /*53f0*/  FMNMX.FTZ R7, R50, R7, !PT ;  /* 0x0000000732077209 */ /* 0x000fe40007810000 */
[----:B------:R-:W-:Y:S01]  /*5400*/  F2FP.F16.F32.PACK_AB R203, R8, R203 ;  /* 0x000000cb08cb723e */ /* 0x000fe200000000ff */
[----:B------:R-:W-:Y:S01]  /*5410*/  VIADD R8, R82, 0xfffffffe ;  /* 0xfffffffe52087836 */ /* 0x000fe20000000000 */
[----:B------:R-:W-:Y:S01]  /*5420*/  F2FP.F16.F32.PACK_AB R197, R10, R197 ;  /* 0x000000c50ac5723e */ /* 0x000fe200000000ff */
[----:B------:R-:W0:Y:S01]  /*5430*/  SHFL.BFLY PT, R34, R7, 0x2, 0x1f ;  /* 0x0c401f0007227f89 */ /* 0x000e2200000e0000 */
[----:B------:R-:W-:Y:S01]  /*5440*/  CS2R R82, SRZ ;  /* 0x0000000000527805 */ /* 0x000fe2000001ff00 */
[----:B------:R-:W-:Y:S08]  /*5450*/  MUFU.EX2 R179, R27 ;  /* 0x0000001b00b37308 */ /* 0x000ff00000000800 */
[----:B------:R-:W-:Y:S08]  /*5460*/  MUFU.EX2 R38, R38 ;  /* 0x0000002600267308 */ /* 0x000ff00000000800 */
[----:B------:R-:W-:Y:S01]  /*5470*/  MUFU.EX2 R26, R26 ;  /* 0x0000001a001a7308 */ /* 0x000fe20000000800 */
[----:B0-----:R-:W-:-:S07]  /*5480*/  FMNMX.FTZ R34, R7, R34, !PT ;  /* 0x0000002207227209 */ /* 0x001fce0007810000 */
[----:B------:R0:W-:Y:S01]  /*5490*/  MUFU.EX2 R185, R42 ;  /* 0x0000002a00b97308 */ /* 0x0001e20000000800 */
[----:B------:R-:W1:Y:S07]  /*54a0*/  SHFL.BFLY PT, R7, R34, 0x1, 0x1f ;  /* 0x0c201f0022077f89 */ /* 0x000e6e00000e0000 */
[----:B------:R-:W-:Y:S01]  /*54b0*/  MUFU.EX2 R46, R46 ;  /* 0x0000002e002e7308 */ /* 0x000fe20000000800 */
[----:B0-----:R-:W-:-:S07]  /*54c0*/  CS2R R42, SRZ ;  /* 0x00000000002a7805 */ /* 0x001fce000001ff00 */
[----:B------:R0:W-:Y:S08]  /*54d0*/  MUFU.EX2 R187, R56 ;  /* 0x0000003800bb7308 */ /* 0x0001f00000000800 */
[----:B------:R-:W-:Y:S01]  /*54e0*/  MUFU.EX2 R54, R54 ;  /* 0x0000003600367308 */ /* 0x000fe20000000800 */
[----:B0-----:R-:W-:Y:S02]  /*54f0*/  CS2R R56, SRZ ;  /* 0x0000000000387805 */ /* 0x001fe4000001ff00 */
[----:B-1----:R-:W-:-:S04]  /*5500*/  FMNMX.FTZ R7, R34, R7, !PT ;  /* 0x0000000722077209 */ /* 0x002fc80007810000 */
[C---:B------:R-:W-:Y:S01]  /*5510*/  FSETP.NEU.FTZ.AND P3, PT, R7.reuse, -INF , PT ;  /* 0xff8000000700780b */ /* 0x040fe20003f7d000 */
[----:B------:R-:W-:Y:S01]  /*5520*/  FMUL.FTZ R9, R7, R5 ;  /* 0x0000000507097220 */ /* 0x000fe20000410000 */
[----:B------:R-:W-:Y:S04]  /*5530*/  MUFU.EX2 R58, R58 ;  /* 0x0000003a003a7308 */ /* 0x000fe80000000800 */
[----:B------:R-:W-:-:S04]  /*5540*/  FSEL R9, R9, RZ, P3 ;  /* 0x000000ff09097208 */ /* 0x000fc80001800000 */
        /* <DEDUP_REMOVED lines=17> */
[----:B0-----:R-:W0:Y:S01]  /*5660*/  @P2 LDC R32, c[0x0][0x44c] ;  /* 0x00011300ff202b82 */ /* 0x001e220000000800 */
        /* <DEDUP_REMOVED lines=15> */
[----:B------:R-:W-:Y:S01]  /*5760*/  FFMA.FTZ R50, R50, R5, -R9 ;  /* 0x0000000532327223 */ /* 0x000fe20000010809 */
[----:B------:R-:W-:-:S06]  /*5770*/  CS2R R62, SRZ ;  /* 0x00000000003e7805 */ /* 0x000fcc000001ff00 */
[----:B------:R-:W3:Y:S01]  /*5780*/  MUFU.EX2 R36, R36 ;  /* 0x0000002400247308 */ /* 0x000ee20000000800 */
[----:B0-----:R-:W-:-:S04]  /*5790*/  @P2 IMAD.HI.U32 R32, R17, R32, RZ ;  /* 0x0000002011202227 */ /* 0x001fc800078e00ff */
[----:B-1----:R-:W-:Y:S01]  /*57a0*/  FADD.FTZ R33, R24, R25 ;  /* 0x0000001918217221 */ /* 0x002fe20000010000 */
[----:B------:R-:W-:Y:S02]  /*57b0*/  F2FP.F16.F32.PACK_AB R200, R25, R24 ;  /* 0x0000001819c8723e */ /* 0x000fe400000000ff */
[----:B------:R-:W-:Y:S01]  /*57c0*/  @P2 SHF.R.U32.HI R30, RZ, R35, R32 ;  /* 0x00000023ff1e2219 */ /* 0x000fe20000011620 */
[----:B------:R-:W-:Y:S01]  /*57d0*/  FADD.FTZ R35, R199, R2 ;  /* 0x00000002c7237221 */ /* 0x000fe20000010000 */
[----:B------:R-:W0:Y:S01]  /*57e0*/  MUFU.EX2 R13, R40 ;  /* 0x00000028000d7308 */ /* 0x000e220000000800 */
[----:B--2---:R-:W-:Y:S01]  /*57f0*/  FADD.FTZ R2, R28, R33 ;  /* 0x000000211c027221 */ /* 0x004fe20000010000 */
[----:B------:R-:W-:Y:S01]  /*5800*/  IADD3 R3, R3, R30, RZ ;  /* 0x0000001e03037210 */ /* 0x000fe20007ffe0ff */
[C---:B------:R-:W-:Y:S01]  /*5810*/  FADD.FTZ R30, R12.reuse, R35 ;  /* 0x000000230c1e7221 */ /* 0x040fe20000010000 */
[C---:B------:R-:W-:Y:S01]  /*5820*/  F2FP.F16.F32.PACK_AB R202, R11.reuse, R28 ;  /* 0x0000001c0bca723e */ /* 0x040fe200000000ff */
[----:B------:R-:W-:Y:S01]  /*5830*/  FADD.FTZ R35, R11, R2 ;  /* 0x000000020b237221 */ /* 0x000fe20000010000 */
[----:B------:R-:W-:Y:S01]  /*5840*/  F2FP.F16.F32.PACK_AB R199, R12, R199 ;  /* 0x000000c70cc7723e */ /* 0x000fe200000000ff */
[----:B------:R-:W-:Y:S01]  /*5850*/  FADD.FTZ R37, R193, R30 ;  /* 0x0000001ec1257221 */ /* 0x000fe20000010000 */
[----:B------:R-:W1:Y:S01]  /*5860*/  MUFU.EX2 R44, R44 ;  /* 0x0000002c002c7308 */ /* 0x000e620000000800 */
[----:B---3--:R-:W-:Y:S01]  /*5870*/  FADD.FTZ R2, R36, R35 ;  /* 0x0000002324027221 */ /* 0x008fe20000010000 */
[C---:B------:R-:W-:Y:S01]  /*5880*/  F2FP.F16.F32.PACK_AB R193, R14.reuse, R193 ;  /* 0x000000c10ec1723e */ /* 0x040fe200000000ff */
[----:B------:R-:W-:-:S04]  /*5890*/  FADD.FTZ R30, R14, R37 ;  /* 0x000000250e1e7221 */ /* 0x000fc80000010000 */
[----:B------:R-:W-:Y:S01]  /*58a0*/  FADD.FTZ R37, R195, R30 ;  /* 0x0000001ec3257221 */ /* 0x000fe20000010000 */
[----:B------:R2:W3:Y:S01]  /*58b0*/  MUFU.EX2 R15, R52 ;  /* 0x00000034000f7308 */ /* 0x0004e20000000800 */
[C---:B0-----:R-:W-:Y:S01]  /*58c0*/  FADD.FTZ R35, R13.reuse, R2 ;  /* 0x000000020d237221 */ /* 0x041fe20000010000 */
[----:B------:R-:W-:Y:S02]  /*58d0*/  IMAD.MOV.U32 R2, RZ, RZ, RZ ;  /* 0x000000ffff027224 */ /* 0x000fe400078e00ff */
[----:B------:R-:W-:Y:S01]  /*58e0*/  FADD.FTZ R30, R20, R37 ;  /* 0x00000025141e7221 */ /* 0x000fe20000010000 */
[----:B------:R-:W-:Y:S01]  /*58f0*/  F2FP.F16.F32.PACK_AB R196, R13, R36 ;  /* 0x000000240dc4723e */ /* 0x000fe200000000ff */
[----:B------:R-:W-:-:S04]  /*5900*/  IMAD.HI R32, R3, -0x6db6db6d, R2 ;  /* 0x9249249303207827 */ /* 0x000fc800078e0202 */
[----:B------:R-:W-:Y:S01]  /*5910*/  FADD.FTZ R37, R189, R30 ;  /* 0x0000001ebd257221 */ /* 0x000fe20000010000 */
[----:B------:R-:W0:Y:S01]  /*5920*/  MUFU.EX2 R64, R64 ;  /* 0x0000004000407308 */ /* 0x000e220000000800 */
[----:B-1----:R-:W-:Y:S01]  /*5930*/  FADD.FTZ R0, R44, R35 ;  /* 0x000000232c007221 */ /* 0x002fe20000010000 */
[C---:B------:R-:W-:Y:S01]  /*5940*/  F2FP.F16.F32.PACK_AB R189, R108.reuse, R189 ;  /* 0x000000bd6cbd723e */ /* 0x040fe200000000ff */
[----:B------:R-:W-:Y:S01]  /*5950*/  FADD.FTZ R2, R108, R37 ;  /* 0x000000256c027221 */ /* 0x000fe20000010000 */
[----:B------:R-:W-:Y:S02]  /*5960*/  F2FP.F16.F32.PACK_AB R195, R20, R195 ;  /* 0x000000c314c3723e */ /* 0x000fe400000000ff */
[----:B------:R-:W-:Y:S02]  /*5970*/  CS2R R108, SRZ ;  /* 0x00000000006c7805 */ /* 0x000fe4000001ff00 */
[----:B--2---:R-:W-:Y:S01]  /*5980*/  CS2R R52, SRZ ;  /* 0x0000000000347805 */ /* 0x004fe2000001ff00 */
[----:B------:R-:W-:Y:S01]  /*5990*/  FADD.FTZ R37, R191, R2 ;  /* 0x00000002bf257221 */ /* 0x000fe20000010000 */
[----:B------:R1:W2:Y:S01]  /*59a0*/  MUFU.EX2 R21, R66 ;  /* 0x0000004200157308 */ /* 0x0002a20000000800 */
[C---:B---3--:R-:W-:Y:S01]  /*59b0*/  FADD.FTZ R3, R15.reuse, R0 ;  /* 0x000000000f037221 */ /* 0x048fe20000010000 */
[C---:B------:R-:W-:Y:S01]  /*59c0*/  F2FP.F16.F32.PACK_AB R191, R38.reuse, R191 ;  /* 0x000000bf26bf723e */ /* 0x040fe200000000ff */
[----:B------:R-:W-:Y:S01]  /*59d0*/  FADD.FTZ R39, R38, R37 ;  /* 0x0000002526277221 */ /* 0x000fe20000010000 */
[----:B------:R-:W-:-:S02]  /*59e0*/  F2FP.F16.F32.PACK_AB R198, R15, R44 ;  /* 0x0000002c0fc6723e */ /* 0x000fc400000000ff */
[----:B------:R-:W-:Y:S01]  /*59f0*/  CS2R R44, SRZ ;  /* 0x00000000002c7805 */ /* 0x000fe2000001ff00 */
[----:B------:R-:W-:Y:S01]  /*5a00*/  FADD.FTZ R2, R26, R39 ;  /* 0x000000271a027221 */ /* 0x000fe20000010000 */
[----:B------:R-:W3:Y:S01]  /*5a10*/  MUFU.EX2 R68, R68 ;  /* 0x0000004400447308 */ /* 0x000ee20000000800 */
[----:B0-----:R-:W-:Y:S01]  /*5a20*/  FADD.FTZ R0, R64, R3 ;  /* 0x0000000340007221 */ /* 0x001fe20000010000 */
[----:B------:R-:W-:Y:S01]  /*5a30*/  SHF.R.U32.HI R39, RZ, 0x1f, R32 ;  /* 0x0000001fff277819 */ /* 0x000fe20000011620 */
[C---:B------:R-:W-:Y:S01]  /*5a40*/  FADD.FTZ R9, R185.reuse, R2 ;  /* 0x00000002b9097221 */ /* 0x040fe20000010000 */
[----:B------:R-:W-:Y:S02]  /*5a50*/  F2FP.F16.F32.PACK_AB R185, R185, R26 ;  /* 0x0000001ab9b9723e */ /* 0x000fe400000000ff */
[----:B-1----:R-:W-:Y:S02]  /*5a60*/  CS2R R66, SRZ ;  /* 0x0000000000427805 */ /* 0x002fe4000001ff00 */
[----:B------:R-:W-:Y:S01]  /*5a70*/  LEA.HI.SX32 R32, R32, R39, 0x1a ;  /* 0x0000002720207211 */ /* 0x000fe200078fd2ff */
[----:B------:R-:W-:Y:S01]  /*5a80*/  FADD.FTZ R2, R46, R9 ;  /* 0x000000092e027221 */ /* 0x000fe20000010000 */
[----:B------:R0:W1:Y:S01]  /*5a90*/  MUFU.EX2 R27, R70 ;  /* 0x00000046001b7308 */ /* 0x0000620000000800 */
[C---:B--2---:R-:W-:Y:S01]  /*5aa0*/  FADD.FTZ R3, R21.reuse, R0 ;  /* 0x0000000015037221 */ /* 0x044fe20000010000 */
[----:B------:R-:W-:Y:S01]  /*5ab0*/  F2FP.F16.F32.PACK_AB R192, R21, R64 ;  /* 0x0000004015c0723e */ /* 0x000fe200000000ff */
[C---:B------:R-:W-:Y:S01]  /*5ac0*/  FADD.FTZ R39, R187.reuse, R2 ;  /* 0x00000002bb277221 */ /* 0x040fe20000010000 */
[----:B------:R-:W-:-:S02]  /*5ad0*/  F2FP.F16.F32.PACK_AB R187, R187, R46 ;  /* 0x0000002ebbbb723e */ /* 0x000fc400000000ff */
[----:B------:R-:W-:Y:S02]  /*5ae0*/  CS2R R64, SRZ ;  /* 0x0000000000407805 */ /* 0x000fe4000001ff00 */
[----:B------:R-:W-:Y:S01]  /*5af0*/  CS2R R46, SRZ ;  /* 0x00000000002e7805 */ /* 0x000fe2000001ff00 */
[----:B------:R-:W-:Y:S01]  /*5b00*/  FADD.FTZ R2, R54, R39 ;  /* 0x0000002736027221 */ /* 0x000fe20000010000 */
[----:B------:R-:W2:Y:S01]  /*5b10*/  MUFU.EX2 R48, R48 ;  /* 0x0000003000307308 */ /* 0x000ea20000000800 */
[----:B---3--:R-:W-:Y:S01]  /*5b20*/  FADD.FTZ R0, R68, R3 ;  /* 0x0000000344007221 */ /* 0x008fe20000010000 */
[----:B0-----:R-:W-:Y:S01]  /*5b30*/  CS2R R70, SRZ ;  /* 0x0000000000467805 */ /* 0x001fe2000001ff00 */
[C---:B------:R-:W-:Y:S01]  /*5b40*/  FADD.FTZ R39, R181.reuse, R2 ;  /* 0x00000002b5277221 */ /* 0x040fe20000010000 */
[----:B------:R-:W-:Y:S02]  /*5b50*/  F2FP.F16.F32.PACK_AB R181, R181, R54 ;  /* 0x00000036b5b5723e */ /* 0x000fe400000000ff */
[----:B------:R-:W-:Y:S01]  /*5b60*/  CS2R R54, SRZ ;  /* 0x0000000000367805 */ /* 0x000fe2000001ff00 */
[----:B------:R-:W-:Y:S01]  /*5b70*/  FADD.FTZ R2, R58, R39 ;  /* 0x000000273a027221 */ /* 0x000fe20000010000 */
[----:B------:R0:W3:Y:S01]  /*5b80*/  MUFU.EX2 R29, R72 ;  /* 0x00000048001d7308 */ /* 0x0000e20000000800 */
[C---:B-1----:R-:W-:Y:S01]  /*5b90*/  FADD.FTZ R3, R27.reuse, R0 ;  /* 0x000000001b037221 */ /* 0x042fe20000010000 */
[----:B------:R-:W-:Y:S01]  /*5ba0*/  F2FP.F16.F32.PACK_AB R194, R27, R68 ;  /* 0x000000441bc2723e */ /* 0x000fe200000000ff */
[C---:B------:R-:W-:Y:S01]  /*5bb0*/  FADD.FTZ R41, R183.reuse, R2 ;  /* 0x00000002b7297221 */ /* 0x040fe20000010000 */
[----:B------:R-:W-:-:S02]  /*5bc0*/  F2FP.F16.F32.PACK_AB R183, R183, R58 ;  /* 0x0000003ab7b7723e */ /* 0x000fc400000000ff */
[----:B------:R-:W-:Y:S02]  /*5bd0*/  CS2R R68, SRZ ;  /* 0x0000000000447805 */ /* 0x000fe4000001ff00 */
[----:B------:R-:W-:Y:S02]  /*5be0*/  CS2R R58, SRZ ;  /* 0x00000000003a7805 */ /* 0x000fe4000001ff00 */
[----:B------:R-:W-:Y:S01]  /*5bf0*/  CS2R R26, SRZ ;  /* 0x00000000001a7805 */ /* 0x000fe2000001ff00 */
[----:B------:R-:W1:Y:S01]  /*5c00*/  MUFU.EX2 R74, R74 ;  /* 0x0000004a004a7308 */ /* 0x000e620000000800 */
[----:B--2---:R-:W-:Y:S01]  /*5c10*/  FADD.FTZ R0, R48, R3 ;  /* 0x0000000330007221 */ /* 0x004fe20000010000 */
[----:B0-----:R-:W-:-:S06]  /*5c20*/  CS2R R72, SRZ ;  /* 0x0000000000487805 */ /* 0x001fcc000001ff00 */
[----:B------:R0:W2:Y:S01]  /*5c30*/  MUFU.EX2 R31, R76 ;  /* 0x0000004c001f7308 */ /* 0x0000a20000000800 */
[C---:B---3--:R-:W-:Y:S01]  /*5c40*/  FADD.FTZ R3, R29.reuse, R0 ;  /* 0x000000001d037221 */ /* 0x048fe20000010000 */
[----:B------:R-:W-:Y:S02]  /*5c50*/  F2FP.F16.F32.PACK_AB R188, R29, R48 ;  /* 0x000000301dbc723e */ /* 0x000fe400000000ff */
[----:B------:R-:W-:Y:S02]  /*5c60*/  CS2R R48, SRZ ;  /* 0x0000000000307805 */ /* 0x000fe4000001ff00 */
[----:B------:R-:W-:Y:S02]  /*5c70*/  CS2R R28, SRZ ;  /* 0x00000000001c7805 */ /* 0x000fe4000001ff00 */
[----:B------:R-:W3:Y:S01]  /*5c80*/  MUFU.EX2 R78, R78 ;  /* 0x0000004e004e7308 */ /* 0x000ee20000000800 */
[----:B-1----:R-:W-:Y:S01]  /*5c90*/  FADD.FTZ R0, R74, R3 ;  /* 0x000000034a007221 */ /* 0x002fe20000010000 */
[----:B0-----:R-:W-:-:S06]  /*5ca0*/  CS2R R76, SRZ ;  /* 0x00000000004c7805 */ /* 0x001fcc000001ff00 */
[----:B------:R0:W1:Y:S01]  /*5cb0*/  MUFU.EX2 R33, R80 ;  /* 0x0000005000217308 */ /* 0x0000620000000800 */
[C---:B--2---:R-:W-:Y:S01]  /*5cc0*/  FADD.FTZ R3, R31.reuse, R0 ;  /* 0x000000001f037221 */ /* 0x044fe20000010000 */
[----:B------:R-:W-:Y:S02]  /*5cd0*/  F2FP.F16.F32.PACK_AB R190, R31, R74 ;  /* 0x0000004a1fbe723e */ /* 0x000fe400000000ff */
[----:B------:R-:W-:Y:S02]  /*5ce0*/  CS2R R74, SRZ ;  /* 0x00000000004a7805 */ /* 0x000fe4000001ff00 */
[----:B------:R-:W-:Y:S02]  /*5cf0*/  CS2R R30, SRZ ;  /* 0x00000000001e7805 */ /* 0x000fe4000001ff00 */
[----:B------:R-:W2:Y:S01]  /*5d00*/  MUFU.EX2 R84, R84 ;  /* 0x0000005400547308 */ /* 0x000ea20000000800 */
[----:B---3--:R-:W-:Y:S01]  /*5d10*/  FADD.FTZ R0, R78, R3 ;  /* 0x000000034e007221 */ /* 0x008fe20000010000 */
[----:B0-----:R-:W-:-:S06]  /*5d20*/  CS2R R80, SRZ ;  /* 0x0000000000507805 */ /* 0x001fcc000001ff00 */
[----:B------:R0:W3:Y:S01]  /*5d30*/  MUFU.EX2 R35, R86 ;  /* 0x0000005600237308 */ /* 0x0000e20000000800 */
[C---:B-1----:R-:W-:Y:S01]  /*5d40*/  FADD.FTZ R3, R33.reuse, R0 ;  /* 0x0000000021037221 */ /* 0x042fe20000010000 */
[----:B------:R-:W-:Y:S02]  /*5d50*/  F2FP.F16.F32.PACK_AB R184, R33, R78 ;  /* 0x0000004e21b8723e */ /* 0x000fe400000000ff */
[----:B------:R-:W-:-:S04]  /*5d60*/  CS2R R78, SRZ ;  /* 0x00000000004e7805 */ /* 0x000fc8000001ff00 */
[----:B------:R-:W1:Y:S01]  /*5d70*/  MUFU.EX2 R88, R88 ;  /* 0x0000005800587308 */ /* 0x000e620000000800 */
[----:B--2---:R-:W-:Y:S01]  /*5d80*/  FADD.FTZ R0, R84, R3 ;  /* 0x0000000354007221 */ /* 0x004fe20000010000 */
[----:B0-----:R-:W-:-:S06]  /*5d90*/  CS2R R86, SRZ ;  /* 0x0000000000567805 */ /* 0x001fcc000001ff00 */
[----:B------:R-:W0:Y:S01]  /*5da0*/  MUFU.EX2 R100, R100 ;  /* 0x0000006400647308 */ /* 0x000e220000000800 */
[C---:B---3--:R-:W-:Y:S01]  /*5db0*/  FADD.FTZ R3, R35.reuse, R0 ;  /* 0x0000000023037221 */ /* 0x048fe20000010000 */
[----:B------:R-:W-:Y:S02]  /*5dc0*/  F2FP.F16.F32.PACK_AB R186, R35, R84 ;  /* 0x0000005423ba723e */ /* 0x000fe400000000ff */
[----:B------:R-:W-:Y:S02]  /*5dd0*/  CS2R R84, SRZ ;  /* 0x0000000000547805 */ /* 0x000fe4000001ff00 */
[----:B------:R-:W-:Y:S02]  /*5de0*/  CS2R R34, SRZ ;  /* 0x0000000000227805 */ /* 0x000fe4000001ff00 */
[----:B------:R2:W3:Y:S01]  /*5df0*/  MUFU.EX2 R37, R90 ;  /* 0x0000005a00257308 */ /* 0x0004e20000000800 */
[----:B-1----:R-:W-:-:S07]  /*5e00*/  FADD.FTZ R0, R88, R3 ;  /* 0x0000000358007221 */ /* 0x002fce0000010000 */
[----:B------:R1:W4:Y:S01]  /*5e10*/  MUFU.EX2 R177, R102 ;  /* 0x0000006600b17308 */ /* 0x0003220000000800 */
[----:B0-----:R-:W-:Y:S01]  /*5e20*/  FADD.FTZ R2, R100, R41 ;  /* 0x0000002964027221 */ /* 0x001fe20000010000 */
[----:B--2---:R-:W-:-:S06]  /*5e30*/  CS2R R90, SRZ ;  /* 0x00000000005a7805 */ /* 0x004fcc000001ff00 */
[----:B------:R-:W0:Y:S01]  /*5e40*/  MUFU.EX2 R92, R92 ;  /* 0x0000005c005c7308 */ /* 0x000e220000000800 */
[C---:B---3--:R-:W-:Y:S01]  /*5e50*/  FADD.FTZ R3, R37.reuse, R0 ;  /* 0x0000000025037221 */ /* 0x048fe20000010000 */
[----:B------:R-:W-:Y:S02]  /*5e60*/  F2FP.F16.F32.PACK_AB R180, R37, R88 ;  /* 0x0000005825b4723e */ /* 0x000fe400000000ff */
[----:B-1----:R-:W-:Y:S02]  /*5e70*/  CS2R R102, SRZ ;  /* 0x0000000000667805 */ /* 0x002fe4000001ff00 */
[----:B------:R-:W-:Y:S02]  /*5e80*/  CS2R R88, SRZ ;  /* 0x0000000000587805 */ /* 0x000fe4000001ff00 */
[----:B------:R-:W-:Y:S01]  /*5e90*/  CS2R R36, SRZ ;  /* 0x0000000000247805 */ /* 0x000fe2000001ff00 */
        /* <DEDUP_REMOVED lines=8> */
[----:B--2---:R-:W-:-:S03]  /*5f20*/  CS2R R94, SRZ ;  /* 0x00000000005e7805 */ /* 0x004fc6000001ff00 */
[C---:B------:R-:W-:Y:S01]  /*5f30*/  FADD.FTZ R3, R179.reuse, R2 ;  /* 0x00000002b3037221 */ /* 0x040fe20000010000 */
[----:B------:R-:W-:Y:S01]  /*5f40*/  F2FP.F16.F32.PACK_AB R179, R179, R104 ;  /* 0x00000068b3b3723e */ /* 0x000fe200000000ff */
[----:B------:R-:W-:Y:S01]  /*5f50*/  IMAD.MOV.U32 R2, RZ, RZ, 0x3f800000 ;  /* 0x3f800000ff027424 */ /* 0x000fe200078e00ff */
        /* <DEDUP_REMOVED lines=11> */
[----:B------:R-:W-:Y:S01]  /*6010*/  F2FP.F16.F32.PACK_AB R176, R39, R96 ;  /* 0x0000006027b0723e */ /* 0x000fe200000000ff */
[----:B------:R-:W-:Y:S01]  /*6020*/  IMAD.MOV.U32 R0, RZ, RZ, 0x3f800000 ;  /* 0x3f800000ff007424 */ /* 0x000fe200078e00ff */
[----:B------:R-:W-:Y:S02]  /*6030*/  CS2R R96, SRZ ;  /* 0x0000000000607805 */ /* 0x000fe4000001ff00 */
[----:B------:R-:W-:Y:S01]  /*6040*/  CS2R R38, SRZ ;  /* 0x0000000000267805 */ /* 0x000fe2000001ff00 */
[----:B---3--:R-:W-:Y:S01]  /*6050*/  FADD.FTZ R4, R98, R11 ;  /* 0x0000000b62047221 */ /* 0x008fe20000010000 */
[----:B------:R-:W-:Y:S02]  /*6060*/  VIMNMX R11, RZ, R32, !PT ;  /* 0x00000020ff0b7248 */ /* 0x000fe40007fe0100 */
[----:B0-----:R-:W-:-:S02]  /*6070*/  CS2R R50, SRZ ;  /* 0x0000000000327805 */ /* 0x001fc4000001ff00 */
[----:B------:R-:W-:Y:S02]  /*6080*/  CS2R R32, SRZ ;  /* 0x0000000000207805 */ /* 0x000fe4000001ff00 */
[----:B------:R-:W-:Y:S01]  /*6090*/  ISETP.GE.AND P3, PT, R8, R11, PT ;  /* 0x0000000b0800720c */ /* 0x000fe20003f66270 */
[C---:B-1----:R-:W-:Y:S01]  /*60a0*/  FADD.FTZ R4, R25.reuse, R4 ;  /* 0x0000000419047221 */ /* 0x042fe20000010000 */
[----:B------:R-:W-:Y:S02]  /*60b0*/  F2FP.F16.F32.PACK_AB R178, R25, R98 ;  /* 0x0000006219b2723e */ /* 0x000fe400000000ff */
[----:B------:R-:W-:Y:S02]  /*60c0*/  CS2R R98, SRZ ;  /* 0x0000000000627805 */ /* 0x000fe4000001ff00 */
[----:B------:R-:W-:-:S07]  /*60d0*/  CS2R R24, SRZ ;  /* 0x0000000000187805 */ /* 0x000fce000001ff00 */
[----:B------:R-:W-:Y:S05]  /*60e0*/  @!P3 BRA `(.L_x_5720) ;  /* 0x0000004800b8b947 */ /* 0x000fea0003800000 */
[----:B------:R-:W-:Y:S01]  /*60f0*/  IMAD.MOV.U32 R9, RZ, RZ, R6 ;  /* 0x000000ffff097224 */ /* 0x000fe200078e0006 */
[----:B------:R-:W-:Y:S01]  /*6100*/  UMOV UR38, UR39 ;  /* 0x0000002700267c82 */ /* 0x000fe20008000000 */
[----:B------:R-:W-:Y:S01]  /*6110*/  IMAD.MOV.U32 R10, RZ, RZ, R7 ;  /* 0x000000ffff0a7224 */ /* 0x000fe200078e0007 */
[----:B------:R-:W-:Y:S01]  /*6120*/  UMOV UR6, UR36 ;  /* 0x0000002400067c82 */ /* 0x000fe20008000000 */
[----:B------:R-:W-:Y:S01]  /*6130*/  IMAD.MOV.U32 R2, RZ, RZ, 0x3f800000 ;  /* 0x3f800000ff027424 */ /* 0x000fe200078e00ff */
[----:B------:R-:W-:Y:S01]  /*6140*/  ULDC UR5, c[0x0][0x9d8] ;  /* 0x0002760000057ab9 */ /* 0x000fe20000000800 */
[----:B------:R-:W-:-:S07]  /*6150*/  IMAD.MOV.U32 R119, RZ, RZ, RZ ;  /* 0x000000ffff777224 */ /* 0x000fce00078e00ff */
.L_x_5729:
[----:B------:R-:W-:-:S04]  /*6160*/  UIADD3 UR4, UR6, 0x1, URZ ;  /* 0x0000000106047890 */ /* 0x000fc8000fffe03f */
[----:B------:R-:W-:-:S04]  /*6170*/  UISETP.NE.AND UP0, UPT, UR4, 0x2, UPT ;  /* 0x000000020400788c */ /* 0x000fc8000bf05270 */
[----:B------:R-:W-:Y:S02]  /*6180*/  USEL UR39, URZ, 0x1, UP0 ;  /* 0x000000013f277887 */ /* 0x000fe40008000000 */
[----:B------:R-:W-:Y:S02]  /*6190*/  USEL UR36, UR4, URZ, UP0 ;  /* 0x0000003f04247287 */ /* 0x000fe40008000000 */
[----:B------:R-:W-:Y:S01]  /*61a0*/  ULOP3.LUT UR39, UR38, UR39, URZ, 0x3c, !UPT ;  /* 0x0000002726277292 */ /* 0x000fe2000f8e3c3f */
[----:B------:R-:W-:Y:S11]  /*61b0*/  @!P0 BRA `(.L_x_5721) ;  /* 0x0000000000048947 */ /* 0x000ff60003800000 */
[----:B------:R-:W-:Y:S01]  /*61c0*/  BPT.TRAP 0x1 ;  /* 0x000000040000795c */ /* 0x000fe20000300000 */
.L_x_5721:
[----:B------:R-:W-:Y:S01]  /*61d0*/  ULEA UR7, UR36, UR37, 0x3 ;  /* 0x0000002524077291 */ /* 0x000fe2000f8e183f */
[----:B------:R-:W-:-:S05]  /*61e0*/  IMAD.U32 R5, RZ, RZ, UR39 ;  /* 0x00000027ff057e24 */ /* 0x000fca000f8e00ff */
[----:B------:R-:W-:-:S04]  /*61f0*/  SHF.L.U32 R5, R5, 0x1f, RZ ;  /* 0x0000001f05057819 */ /* 0x000fc800000006ff */
[----:B------:R0:W1:Y:S01]  /*6200*/  SYNCS.PHASECHK.TRANS64.TRYWAIT P3, [UR7+0x36830], R5 ;  /* 0x03683005ff0075a7 */ /* 0x0000620008060147 */
[----:B------:R-:W-:Y:S05]  /*6210*/  @!P0 BRA `(.L_x_5722) ;  /* 0x0000000000048947 */ /* 0x000fea0003800000 */
[----:B------:R-:W-:Y:S01]  /*6220*/  BPT.TRAP 0x1 ;  /* 0x000000040000795c */ /* 0x000fe20000300000 */
.L_x_5722:
[----:B-1----:R-:W-:Y:S05]  /*6230*/  @P3 BRA `(.L_x_5723) ;  /* 0x0000000000083947 */ /* 0x002fea0003800000 */
[----:B------:R-:W1:Y:S02]  /*6240*/  SYNCS.PHASECHK.TRANS64.TRYWAIT P3, [UR7+0x36830], R5 ;  /* 0x03683005ff0075a7 */ /* 0x000e640008060147 */
[----:B-1----:R-:W-:Y:S05]  /*6250*/  @!P3 BRA `(.L_x_5724) ;  /* 0x0000010c00b8b947 */ /* 0x002fea0003800000 */
.L_x_5723:
[----:B------:R-:W-:Y:S01]  /*6260*/  UIMAD UR4, UR36, 0xa80, UR60 ;  /* 0x00000a80240478a4 */ /* 0x000fe2000f8e023c */
[----:B------:R-:W-:Y:S01]  /*6270*/  WARPGROUP.ARRIVE ;  /* 0x00000000000079c5 */ /* 0x000fe20000000000 */
[----:B------:R-:W-:Y:S01]  /*6280*/  UMOV UR59, 0x40000040 ;  /* 0x40000040003b7882 */ /* 0x000fe20000000000 */
[----:B------:R-:W-:Y:S01]  /*6290*/  UMOV UR19, 0x40000040 ;  /* 0x4000004000137882 */ /* 0x000fe20000000000 */
        /* <DEDUP_REMOVED lines=587> */
.L_x_5725:
[----:B------:R-:W-:Y:S01]  /*8750*/  ULEA UR10, UR6, UR37, 0x3 ;  /* 0x00000025060a7291 */ /* 0x000fe2000f8e183f */
[----:B------:R-:W-:-:S05]  /*8760*/  IMAD.U32 R0, RZ, RZ, UR38 ;  /* 0x00000026ff007e24 */ /* 0x000fca000f8e00ff */
[----:B------:R-:W-:-:S04]  /*8770*/  SHF.L.U32 R0, R0, 0x1f, RZ ;  /* 0x0000001f00007819 */ /* 0x000fc800000006ff */
[----:B------:R2:W3:Y:S01]  /*8780*/  SYNCS.PHASECHK.TRANS64.TRYWAIT P3, [UR10+0x36850], R0 ;  /* 0x03685000ff0075a7 */ /* 0x0004e2000806014a */
[----:B------:R-:W-:Y:S05]  /*8790*/  @!P0 BRA `(.L_x_5726) ;  /* 0x0000000000048947 */ /* 0x000fea0003800000 */
[----:B------:R-:W-:Y:S01]  /*87a0*/  BPT.TRAP 0x1 ;  /* 0x000000040000795c */ /* 0x000fe20000300000 */
.L_x_5726:
[----:B---3--:R-:W-:Y:S05]  /*87b0*/  @P3 BRA `(.L_x_5727) ;  /* 0x0000000000083947 */ /* 0x008fea0003800000 */
[----:B------:R-:W3:Y:S02]  /*87c0*/  SYNCS.PHASECHK.TRANS64.TRYWAIT P3, [UR10+0x36850], R0 ;  /* 0x03685000ff0075a7 */ /* 0x000ee4000806014a */
[----:B---3--:R-:W-:Y:S05]  /*87d0*/  @!P3 BRA `(.L_x_5728) ;  /* 0x000000e80070b947 */ /* 0x008fea0003800000 */
.L_x_5727:
[----:B------:R-:W-:Y:S01]  /*87e0*/  UIADD3 UR4, UR37, 0x400, URZ ;  /* 0x0000040025047890 */ /* 0x000fe2000fffe03f */
[----:B------:R-:W-:Y:S01]  /*87f0*/  WARPGROUP.ARRIVE ;  /* 0x00000000000079c5 */ /* 0x000fe20000000000 */
[----:B------:R-:W-:Y:S01]  /*8800*/  UMOV UR15, 0x40000040 ;  /* 0x40000040000f7882 */ /* 0x000fe20000000000 */
[----:B------:R-:W-:Y:S01]  /*8810*/  FMUL.FTZ R15, R165, UR5 ;  /* 0x00000005a50f7c20 */ /* 0x000fe20008410000 */
[----:B------:R-:W-:Y:S01]  /*8820*/  USHF.R.U32.HI UR4, URZ, 0x4, UR4 ;  /* 0x000000043f047899 */ /* 0x000fe20008011604 */
[----:B------:R-:W3:Y:S01]  /*8830*/  @P2 LDC R165, c[0x0][0x450] ;  /* 0x00011400ffa52b82 */ /* 0x000ee20000000800 */
[----:B------:R-:W-:Y:S01]  /*8840*/  FMUL.FTZ R14, R161, UR5 ;  /* 0x00000005a10e7c20 */ /* 0x000fe20008410000 */
[----:B------:R-:W-:Y:S01]  /*8850*/  IMAD.IADD R161, R22, 0x1, R17 ;  /* 0x0000000116a17824 */ /* 0x000fe200078e0211 */
[----:B------:R-:W-:Y:S01]  /*8860*/  ULOP3.LUT UR4, UR4, 0x3fff, URZ, 0xc0, !UPT ;  /* 0x00003fff04047892 */ /* 0x000fe2000f8ec03f */
[----:B------:R-:W-:Y:S01]  /*8870*/  FMUL.FTZ R13, R160, UR5 ;  /* 0x00000005a00d7c20 */ /* 0x000fe20008410000 */
[----:B------:R-:W-:Y:S01]  /*8880*/  FMUL.FTZ R160, R152, UR5 ;  /* 0x0000000598a07c20 */ /* 0x000fe20008410000 */
[----:B------:R-:W-:Y:S01]  /*8890*/  FMUL.FTZ R152, R159, UR5 ;  /* 0x000000059f987c20 */ /* 0x000fe20008410000 */
[----:B------:R-:W-:Y:S01]  /*88a0*/  ULOP3.LUT UR4, UR4, 0x3800000, URZ, 0xfc, !UPT ;  /* 0x0380000004047892 */ /* 0x000fe2000f8efc3f */
[----:B------:R-:W4:Y:S01]  /*88b0*/  LDC R159, c[0x0][0x2f0] ;  /* 0x0000bc00ff9f7b82 */ /* 0x000f220000000800 */
[----:B------:R-:W-:Y:S01]  /*88c0*/  FMUL.FTZ R20, R164, UR5 ;  /* 0x00000005a4147c20 */ /* 0x000fe20008410000 */
[----:B------:R-:W-:Y:S01]  /*88d0*/  FMUL.FTZ R164, R146, UR5 ;  /* 0x0000000592a47c20 */ /* 0x000fe20008410000 */
[----:B------:R-:W-:Y:S01]  /*88e0*/  UIMAD UR4, UR6, 0xa80, UR4 ;  /* 0x00000a80060478a4 */ /* 0x000fe2000f8e0204 */
[----:B------:R-:W-:Y:S01]  /*88f0*/  FMUL.FTZ R21, R153, UR5 ;  /* 0x0000000599157c20 */ /* 0x000fe20008410000 */
[----:B------:R-:W-:Y:S01]  /*8900*/  FMUL.FTZ R153, R157, UR5 ;  /* 0x000000059d997c20 */ /* 0x000fe20008410000 */
[----:B------:R-:W-:Y:S01]  /*8910*/  FMUL.FTZ R157, R144, UR5 ;  /* 0x00000005909d7c20 */ /* 0x000fe20008410000 */
[----:B------:R-:W-:Y:S01]  /*8920*/  UIADD3 UR6, UR4, 0x80, URZ ;  /* 0x0000008004067890 */ /* 0x000fe2000fffe03f */
[----:B01----:R-:W-:Y:S01]  /*8930*/  FMUL.FTZ R5, R174, UR5 ;  /* 0x00000005ae057c20 */ /* 0x003fe20008410000 */
[----:B------:R-:W-:Y:S01]  /*8940*/  FMUL.FTZ R6, R175, UR5 ;  /* 0x00000005af067c20 */ /* 0x000fe20008410000 */
[----:B------:R-:W-:Y:S01]  /*8950*/  UMOV UR14, UR4 ;  /* 0x00000004000e7c82 */ /* 0x000fe20008000000 */
[----:B------:R-:W-:Y:S01]  /*8960*/  ULDC UR11, c[0x0][0x288] ;  /* 0x0000a200000b7ab9 */ /* 0x000fe20000000800 */
[----:B------:R-:W-:Y:S01]  /*8970*/  HGMMA.64x192x16.F32 R24, R200, gdesc[UR12].tnspB, R24, gsb0 ;  /* 0x42e0000cc8187df0 */ /* 0x000fe20008000818 */
[----:B------:R-:W-:Y:S01]  /*8980*/  UMOV UR15, 0x40000040 ;  /* 0x40000040000f7882 */ /* 0x000fe20000000000 */
[----:B------:R-:W-:Y:S01]  /*8990*/  UMOV UR14, UR6 ;  /* 0x00000006000e7c82 */ /* 0x000fe20008000000 */
[----:B------:R-:W-:Y:S01]  /*89a0*/  UIADD3 UR6, UR4, 0x100, URZ ;  /* 0x0000010004067890 */ /* 0x000fe2000fffe03f */
[----:B------:R-:W-:Y:S01]  /*89b0*/  MUFU.TANH R5, R5 ;  /* 0x0000000500057308 */ /* 0x000fe20000002400 */
[----:B------:R-:W-:Y:S01]  /*89c0*/  FMUL.FTZ R162, R162, UR5 ;  /* 0x00000005a2a27c20 */ /* 0x000fe20008410000 */
[----:B------:R-:W-:Y:S01]  /*89d0*/  FMUL.FTZ R163, R163, UR5 ;  /* 0x00000005a3a37c20 */ /* 0x000fe20008410000 */
[----:B------:R-:W-:Y:S01]  /*89e0*/  FMUL.FTZ R174, R166, UR5 ;  /* 0x00000005a6ae7c20 */ /* 0x000fe20008410000 */
[----:B------:R-:W-:Y:S01]  /*89f0*/  FMUL.FTZ R12, R172, UR5 ;  /* 0x00000005ac0c7c20 */ /* 0x000fe20008410000 */
[----:B------:R-:W-:Y:S01]  /*8a00*/  FMUL.FTZ R172, R167, UR5 ;  /* 0x00000005a7ac7c20 */ /* 0x000fe20008410000 */
[----:B--2---:R-:W-:Y:S01]  /*8a10*/  FMUL.FTZ R0, R168, UR5 ;  /* 0x00000005a8007c20 */ /* 0x004fe20008410000 */
        /* <DEDUP_REMOVED lines=31> */
[----:B------:R-:W-:-:S02]  /*8c10*/  UMOV UR38, UR39 ;  /* 0x0000002700267c82 */ /* 0x000fc40008000000 */
        /* <DEDUP_REMOVED lines=54> */
[----:B------:R-:W0:Y:S02]  /*8f80*/  @P2 LDC R154, c[0x0][0x44c] ;  /* 0x00011300ff9a2b82 */ /* 0x000e240000000800 */
[----:B------:R-:W-:Y:S01]  /*8f90*/  HGMMA.64x192x16.F32 R24, R192, gdesc[UR12].tnspB, R24, gsb0 ;  /* 0x42e0000cc0187df0 */ /* 0x000fe20008000818 */
[----:B------:R-:W-:Y:S01]  /*8fa0*/  UMOV UR14, UR6 ;  /* 0x00000006000e7c82 */ /* 0x000fe20008000000 */
[----:B------:R-:W-:Y:S01]  /*8fb0*/  UMOV UR15, 0x40000040 ;  /* 0x40000040000f7882 */ /* 0x000fe20000000000 */
[----:B------:R-:W1:Y:S01]  /*8fc0*/  MUFU.TANH R198, R198 ;  /* 0x000000c600c67308 */ /* 0x000e620000002400 */
[----:B------:R-:W-:-:S07]  /*8fd0*/  UIADD3 UR6, UR4, 0x200, URZ ;  /* 0x0000020004067890 */ /* 0x000fce000fffe03f */
[----:B------:R-:W2:Y:S08]  /*8fe0*/  MUFU.TANH R196, R196 ;  /* 0x000000c400c47308 */ /* 0x000eb00000002400 */
[----:B------:R-:W5:Y:S01]  /*8ff0*/  MUFU.TANH R170, R170 ;  /* 0x000000aa00aa7308 */ /* 0x000f620000002400 */
[----:B0-----:R-:W-:-:S05]  /*9000*/  @P2 IMAD.HI.U32 R154, R161, R154, RZ ;  /* 0x0000009aa19a2227 */ /* 0x001fca00078e00ff */
[----:B---3--:R-:W-:Y:S01]  /*9010*/  @P2 SHF.R.U32.HI R161, RZ, R165, R154 ;  /* 0x000000a5ffa12219 */ /* 0x008fe2000001169a */
[----:B------:R-:W-:Y:S01]  /*9020*/  FMUL.FTZ R154, R151, UR5 ;  /* 0x00000005979a7c20 */ /* 0x000fe20008410000 */
[----:B------:R-:W-:-:S03]  /*9030*/  MOV R165, 0xffffff90 ;  /* 0xffffff9000a57802 */ /* 0x000fc60000000f00 */
[----:B------:R-:W0:Y:S02]  /*9040*/  SHFL.IDX PT, R146, R161, 0x1, 0x1c1f ;  /* 0x003c1f00a1927f89 */ /* 0x000e2400000e0000 */
[----:B------:R-:W-:Y:S01]  /*9050*/  IMAD R144, R8, R165, 0x1 ;  /* 0x0000000108907424 */ /* 0x000fe200078e02a5 */
[----:B------:R-:W3:Y:S01]  /*9060*/  MUFU.TANH R154, R154 ;  /* 0x0000009a009a7308 */ /* 0x000ee20000002400 */
[----:B------:R-:W5:Y:S02]  /*9070*/  SHFL.IDX PT, R128, R161, RZ, 0x1c1f ;  /* 0x001c1fffa1807589 */ /* 0x000f6400000e0000 */
[----:B------:R-:W-:-:S04]  /*9080*/  IMAD R144, R19, -0x2, R144 ;  /* 0xfffffffe13907824 */ /* 0x000fc800078e0290 */
[----:B----4-:R-:W-:-:S05]  /*9090*/  IMAD R159, R159, UR61, R144 ;  /* 0x0000003d9f9f7c24 */ /* 0x010fca000f8e0290 */
[----:B0-----:R-:W-:-:S04]  /*90a0*/  IADD3 R151, R146, -UR11, R159 ;  /* 0x8000000b92977c10 */ /* 0x001fc8000fffe09f */
[C---:B------:R-:W-:Y:S02]  /*90b0*/  ISETP.GT.AND P3, PT, R151.reuse, RZ, PT ;  /* 0x000000ff9700720c */ /* 0x040fe40003f64270 */
[C---:B------:R-:W-:Y:S02]  /*90c0*/  ISETP.GT.AND P4, PT, R151.reuse, 0x1, PT ;  /* 0x000000019700780c */ /* 0x040fe40003f84270 */
[----:B-1----:R-:W-:Y:S02]  /*90d0*/  FSEL R198, R198, -INF , P3 ;  /* 0xff800000c6c67808 */ /* 0x002fe40001800000 */
[----:B------:R-:W-:Y:S02]  /*90e0*/  ISETP.GT.AND P3, PT, R151, 0x8, PT ;  /* 0x000000089700780c */ /* 0x000fe40003f64270 */
[----:B--2---:R-:W-:Y:S02]  /*90f0*/  FSEL R196, R196, -INF , P4 ;  /* 0xff800000c4c47808 */ /* 0x004fe40002000000 */
[----:B------:R-:W-:-:S02]  /*9100*/  FMNMX.FTZ R165, R198, R9, !PT ;  /* 0x00000009c6a57209 */ /* 0x000fc40007810000 */
[----:B------:R-:W-:Y:S02]  /*9110*/  ISETP.GT.AND P4, PT, R151, 0x9, PT ;  /* 0x000000099700780c */ /* 0x000fe40003f84270 */
[----:B------:R-:W-:Y:S02]  /*9120*/  FMNMX.FTZ R165, R196, R165, !PT ;  /* 0x000000a5c4a57209 */ /* 0x000fe40007810000 */
[----:B-----5:R-:W-:-:S04]  /*9130*/  IADD3 R159, R128, -UR11, R159 ;  /* 0x8000000b809f7c10 */ /* 0x020fc8000fffe09f */
[----:B------:R-:W-:-:S04]  /*9140*/  ISETP.GT.AND P5, PT, R159, 0x1, PT ;  /* 0x000000019f00780c */ /* 0x000fc80003fa4270 */
[----:B------:R-:W-:Y:S02]  /*9150*/  FSEL R2, R2, -INF , P5 ;  /* 0xff80000002027808 */ /* 0x000fe40002800000 */
[----:B------:R-:W-:-:S04]  /*9160*/  ISETP.GT.AND P5, PT, R159, 0x9, PT ;  /* 0x000000099f00780c */ /* 0x000fc80003fa4270 */
[----:B------:R-:W-:Y:S02]  /*9170*/  FSEL R120, R7, -INF , P5 ;  /* 0xff80000007787808 */ /* 0x000fe40002800000 */
[----:B------:R-:W-:-:S04]  /*9180*/  ISETP.GT.AND P5, PT, R159, 0x11, PT ;  /* 0x000000119f00780c */ /* 0x000fc80003fa4270 */
[----:B------:R-:W-:Y:S02]  /*9190*/  FSEL R14, R14, -INF , P5 ;  /* 0xff8000000e0e7808 */ /* 0x000fe40002800000 */
[----:B------:R-:W-:Y:S01]  /*91a0*/  ISETP.GT.AND P5, PT, R159, 0x19, PT ;  /* 0x000000199f00780c */ /* 0x000fe20003fa4270 */
[----:B------:R-:W-:Y:S02]  /*91b0*/  WARPGROUP.DEPBAR.LE gsb0, 0x0 ;  /* 0x00008000000079c5 */ /* 0x000fe40000010000 */
[----:B------:R-:W-:Y:S01]  /*91c0*/  WARPGROUP.ARRIVE ;  /* 0x00000000000079c5 */ /* 0x000fe20000000000 */
[----:B------:R-:W-:Y:S02]  /*91d0*/  FSEL R194, R5, -INF , P3 ;  /* 0xff80000005c27808 */ /* 0x000fe40001800000 */
[C---:B------:R-:W-:Y:S01]  /*91e0*/  ISETP.GT.AND P3, PT, R151.reuse, 0x10, PT ;  /* 0x000000109700780c */ /* 0x040fe20003f64270 */
[----:B------:R-:W0:Y:S01]  /*91f0*/  MUFU.TANH R5, R122 ;  /* 0x0000007a00057308 */ /* 0x000e220000002400 */
[----:B------:R-:W-:Y:S01]  /*9200*/  FSEL R192, R6, -INF , P4 ;  /* 0xff80000006c07808 */ /* 0x000fe20002000000 */
[----:B------:R-:W-:Y:S01]  /*9210*/  HGMMA.64x192x16.F32 R24, R188, gdesc[UR12].tnspB, R24, gsb0 ;  /* 0x42e0000cbc187df0 */ /* 0x000fe20008000818 */
[----:B------:R-:W-:Y:S01]  /*9220*/  FMNMX.FTZ R165, R194, R165, !PT ;  /* 0x000000a5c2a57209 */ /* 0x000fe20007810000 */
[----:B------:R-:W-:Y:S01]  /*9230*/  UMOV UR14, UR6 ;  /* 0x00000006000e7c82 */ /* 0x000fe20008000000 */
[----:B------:R-:W-:Y:S01]  /*9240*/  ISETP.GT.AND P4, PT, R151, 0x11, PT ;  /* 0x000000119700780c */ /* 0x000fe20003f84270 */
[----:B------:R-:W-:Y:S01]  /*9250*/  UMOV UR15, 0x40000040 ;  /* 0x40000040000f7882 */ /* 0x000fe20000000000 */
[----:B------:R-:W-:Y:S01]  /*9260*/  FMNMX.FTZ R165, R192, R165, !PT ;  /* 0x000000a5c0a57209 */ /* 0x000fe20007810000 */
[----:B------:R1:W2:Y:S01]  /*9270*/  MUFU.TANH R6, R123 ;  /* 0x0000007b00067308 */ /* 0x0002a20000002400 */
[----:B------:R-:W-:-:S02]  /*9280*/  UIADD3 UR6, UR4, 0x280, URZ ;  /* 0x0000028004067890 */ /* 0x000fc4000fffe03f */
[----:B------:R-:W-:Y:S01]  /*9290*/  UIADD3 UR4, UR4, 0x300, URZ ;  /* 0x0000030004047890 */ /* 0x000fe2000fffe03f */
[----:B-1----:R-:W-:-:S06]  /*92a0*/  FMUL.FTZ R123, R149, UR5 ;  /* 0x00000005957b7c20 */ /* 0x002fcc0008410000 */
[----:B------:R-:W-:Y:S01]  /*92b0*/  MUFU.TANH R123, R123 ;  /* 0x0000007b007b7308 */ /* 0x000fe20000002400 */
[----:B------:R-:W-:Y:S02]  /*92c0*/  WARPGROUP.DEPBAR.LE gsb0, 0x0 ;  /* 0x00008000000079c5 */ /* 0x000fe40000010000 */
[----:B------:R-:W-:Y:S01]  /*92d0*/  FSEL R190, R162, -INF , P3 ;  /* 0xff800000a2be7808 */ /* 0x000fe20001800000 */
[----:B------:R-:W-:Y:S01]  /*92e0*/  WARPGROUP.ARRIVE ;  /* 0x00000000000079c5 */ /* 0x000fe20000000000 */
[----:B------:R-:W-:Y:S02]  /*92f0*/  ISETP.GT.AND P3, PT, R151, 0x18, PT ;  /* 0x000000189700780c */ /* 0x000fe40003f64270 */
[----:B------:R-:W-:Y:S02]  /*9300*/  FSEL R188, R163, -INF , P4 ;  /* 0xff800000a3bc7808 */ /* 0x000fe40002000000 */
[----:B------:R-:W-:Y:S01]  /*9310*/  FMNMX.FTZ R165, R190, R165, !PT ;  /* 0x000000a5bea57209 */ /* 0x000fe20007810000 */
[----:B------:R-:W-:Y:S01]  /*9320*/  HGMMA.64x192x16.F32 R24, R184, gdesc[UR12].tnspB, R24, gsb0 ;  /* 0x42e0000cb8187df0 */ /* 0x000fe20008000818 */
[C---:B------:R-:W-:Y:S01]  /*9330*/  ISETP.GT.AND P4, PT, R151.reuse, 0x19, PT ;  /* 0x000000199700780c */ /* 0x040fe20003f84270 */
[----:B------:R-:W-:Y:S01]  /*9340*/  UMOV UR14, UR6 ;  /* 0x00000006000e7c82 */ /* 0x000fe20008000000 */
[----:B------:R-:W-:Y:S01]  /*9350*/  FSEL R174, R174, -INF , P3 ;  /* 0xff800000aeae7808 */ /* 0x000fe20001800000 */
[----:B------:R-:W-:Y:S01]  /*9360*/  UMOV UR15, 0x40000040 ;  /* 0x40000040000f7882 */ /* 0x000fe20000000000 */
[----:B------:R-:W-:Y:S01]  /*9370*/  FMNMX.FTZ R165, R188, R165, !PT ;  /* 0x000000a5bca57209 */ /* 0x000fe20007810000 */
[----:B------:R-:W-:Y:S01]  /*9380*/  UMOV UR6, UR4 ;  /* 0x0000000400067c82 */ /* 0x000fe20008000000 */
[----:B------:R-:W-:-:S02]  /*9390*/  ISETP.GT.AND P3, PT, R151, 0x20, PT ;  /* 0x000000209700780c */ /* 0x000fc40003f64270 */
[----:B------:R-:W-:Y:S02]  /*93a0*/  FSEL R172, R172, -INF , P4 ;  /* 0xff800000acac7808 */ /* 0x000fe40002000000 */
[----:B------:R-:W-:Y:S02]  /*93b0*/  FMNMX.FTZ R165, R174, R165, !PT ;  /* 0x000000a5aea57209 */ /* 0x000fe40007810000 */
[C---:B------:R-:W-:Y:S02]  /*93c0*/  ISETP.GT.AND P4, PT, R151.reuse, 0x21, PT ;  /* 0x000000219700780c */ /* 0x040fe40003f84270 */
[----:B------:R-:W-:Y:S02]  /*93d0*/  FSEL R170, R170, -INF , P3 ;  /* 0xff800000aaaa7808 */ /* 0x000fe40001800000 */
[----:B------:R-:W-:Y:S02]  /*93e0*/  FMNMX.FTZ R165, R172, R165, !PT ;  /* 0x000000a5aca57209 */ /* 0x000fe40007810000 */
        /* <DEDUP_REMOVED lines=19> */
[----:B---3--:R-:W-:Y:S02]  /*9520*/  FSEL R154, R154, -INF , P4 ;  /* 0xff8000009a9a7808 */ /* 0x008fe40002000000 */
        /* <DEDUP_REMOVED lines=18> */
[----:B------:R-:W-:Y:S01]  /*9650*/  FMNMX.FTZ R165, R142, R165, !PT ;  /* 0x000000a58ea57209 */ /* 0x000fe20007810000 */
[----:B------:R1:W3:Y:S01]  /*9660*/  MUFU.TANH R131, R127 ;  /* 0x0000007f00837308 */ /* 0x0002e20000002400 */
[C---:B------:R-:W-:Y:S02]  /*9670*/  ISETP.GT.AND P4, PT, R151.reuse, 0x59, PT ;  /* 0x000000599700780c */ /* 0x040fe40003f84270 */
[----:B------:R-:W-:Y:S02]  /*9680*/  FSEL R138, R134, -INF , P3 ;  /* 0xff800000868a7808 */ /* 0x000fe40001800000 */
[----:B------:R-:W-:Y:S02]  /*9690*/  FMNMX.FTZ R165, R122, R165, !PT ;  /* 0x000000a57aa57209 */ /* 0x000fe40007810000 */
[----:B------:R-:W-:-:S02]  /*96a0*/  ISETP.GT.AND P3, PT, R151, 0x60, PT ;  /* 0x000000609700780c */ /* 0x000fc40003f64270 */
[----:B------:R-:W-:Y:S01]  /*96b0*/  FSEL R144, R135, -INF , P4 ;  /* 0xff80000087907808 */ /* 0x000fe20002000000 */
[----:B-1----:R-:W-:Y:S01]  /*96c0*/  FMUL.FTZ R127, R136, UR5 ;  /* 0x00000005887f7c20 */ /* 0x002fe20008410000 */
[----:B------:R-:W-:Y:S01]  /*96d0*/  FMNMX.FTZ R165, R138, R165, !PT ;  /* 0x000000a58aa57209 */ /* 0x000fe20007810000 */
[----:B------:R-:W-:Y:S01]  /*96e0*/  FMUL.FTZ R135, R121, UR5 ;  /* 0x0000000579877c20 */ /* 0x000fe20008410000 */
[----:B------:R-:W-:Y:S02]  /*96f0*/  ISETP.GT.AND P4, PT, R151, 0x61, PT ;  /* 0x000000619700780c */ /* 0x000fe40003f84270 */
[----:B0-----:R-:W-:Y:S01]  /*9700*/  FSEL R130, R5, -INF , P3 ;  /* 0xff80000005827808 */ /* 0x001fe20001800000 */
[----:B------:R-:W0:Y:S01]  /*9710*/  MUFU.TANH R127, R127 ;  /* 0x0000007f007f7308 */ /* 0x000e220000002400 */
[----:B------:R-:W-:Y:S01]  /*9720*/  FMNMX.FTZ R165, R144, R165, !PT ;  /* 0x000000a590a57209 */ /* 0x000fe20007810000 */
[----:B------:R-:W1:Y:S01]  /*9730*/  LDC R5, c[0x0][0x988] ;  /* 0x00026200ff057b82 */ /* 0x000e620000000800 */
[----:B------:R-:W-:-:S02]  /*9740*/  ISETP.GT.AND P3, PT, R151, 0x68, PT ;  /* 0x000000689700780c */ /* 0x000fc40003f64270 */
[----:B--2---:R-:W-:Y:S02]  /*9750*/  FSEL R134, R6, -INF , P4 ;  /* 0xff80000006867808 */ /* 0x004fe40002000000 */
[----:B------:R-:W-:Y:S01]  /*9760*/  FMNMX.FTZ R165, R130, R165, !PT ;  /* 0x000000a582a57209 */ /* 0x000fe20007810000 */
[----:B------:R-:W-:Y:S01]  /*9770*/  MUFU.TANH R135, R135 ;  /* 0x0000008700877308 */ /* 0x000fe20000002400 */
[----:B------:R-:W-:Y:S02]  /*9780*/  ISETP.GT.AND P4, PT, R151, 0x69, PT ;  /* 0x000000699700780c */ /* 0x000fe40003f84270 */
[----:B------:R-:W-:Y:S02]  /*9790*/  FSEL R136, R126, -INF , P3 ;  /* 0xff8000007e887808 */ /* 0x000fe40001800000 */
[----:B------:R-:W-:Y:S02]  /*97a0*/  FMNMX.FTZ R165, R134, R165, !PT ;  /* 0x000000a586a57209 */ /* 0x000fe40007810000 */
[----:B---3--:R-:W-:Y:S01]  /*97b0*/  FSEL R126, R131, -INF , P4 ;  /* 0xff800000837e7808 */ /* 0x008fe20002000000 */
[----:B------:R-:W-:Y:S01]  /*97c0*/  FMUL.FTZ R131, R140, UR5 ;  /* 0x000000058c837c20 */ /* 0x000fe20008410000 */
[----:B------:R-:W-:-:S02]  /*97d0*/  FMNMX.FTZ R165, R136, R165, !PT ;  /* 0x000000a588a57209 */ /* 0x000fc40007810000 */
[C---:B------:R-:W-:Y:S02]  /*97e0*/  ISETP.GT.AND P4, PT, R159.reuse, RZ, PT ;  /* 0x000000ff9f00720c */ /* 0x040fe40003f84270 */
[----:B------:R-:W-:Y:S01]  /*97f0*/  FMNMX.FTZ R165, R126, R165, !PT ;  /* 0x000000a57ea57209 */ /* 0x000fe20007810000 */
[----:B------:R-:W2:Y:S01]  /*9800*/  MUFU.TANH R131, R131 ;  /* 0x0000008300837308 */ /* 0x000ea20000002400 */
[----:B------:R-:W-:Y:S02]  /*9810*/  FSEL R0, R0, -INF , P4 ;  /* 0xff80000000007808 */ /* 0x000fe40002000000 */
[----:B------:R-:W-:Y:S01]  /*9820*/  ISETP.GT.AND P4, PT, R159, 0x8, PT ;  /* 0x000000089f00780c */ /* 0x000fe20003f84270 */
[----:B------:R-:W3:Y:S01]  /*9830*/  SHFL.BFLY PT, R6, R165, 0x2, 0x1f ;  /* 0x0c401f00a5067f89 */ /* 0x000ee200000e0000 */
[----:B------:R-:W-:Y:S02]  /*9840*/  FSEL R140, R15, -INF , P5 ;  /* 0xff8000000f8c7808 */ /* 0x000fe40002800000 */
[----:B------:R-:W-:-:S02]  /*9850*/  FSEL R12, R12, -INF , P4 ;  /* 0xff8000000c0c7808 */ /* 0x000fc40002000000 */
[C---:B------:R-:W-:Y:S02]  /*9860*/  ISETP.GT.AND P4, PT, R159.reuse, 0x10, PT ;  /* 0x000000109f00780c */ /* 0x040fe40003f84270 */
[----:B------:R-:W-:Y:S02]  /*9870*/  ISETP.GT.AND P5, PT, R159, 0x21, PT ;  /* 0x000000219f00780c */ /* 0x000fe40003fa4270 */
[----:B------:R-:W-:Y:S02]  /*9880*/  FSEL R128, R13, -INF , P4 ;  /* 0xff8000000d807808 */ /* 0x000fe40002000000 */
[----:B------:R-:W-:-:S04]  /*9890*/  ISETP.GT.AND P4, PT, R159, 0x18, PT ;  /* 0x000000189f00780c */ /* 0x000fc80003f84270 */
[----:B------:R-:W-:Y:S02]  /*98a0*/  FSEL R132, R20, -INF , P4 ;  /* 0xff80000014847808 */ /* 0x000fe40002000000 */
[----:B------:R-:W-:-:S04]  /*98b0*/  ISETP.GT.AND P4, PT, R159, 0x20, PT ;  /* 0x000000209f00780c */ /* 0x000fc80003f84270 */
[----:B------:R-:W-:Y:S02]  /*98c0*/  FSEL R160, R160, -INF , P4 ;  /* 0xff800000a0a07808 */ /* 0x000fe40002000000 */
[----:B------:R-:W-:Y:S02]  /*98d0*/  ISETP.GT.AND P4, PT, R159, 0x28, PT ;  /* 0x000000289f00780c */ /* 0x000fe40003f84270 */
[----:B---3--:R-:W-:-:S05]  /*98e0*/  FMNMX.FTZ R6, R165, R6, !PT ;  /* 0x00000006a5067209 */ /* 0x008fca0007810000 */
[----:B------:R-:W3:Y:S02]  /*98f0*/  SHFL.BFLY PT, R139, R6, 0x1, 0x1f ;  /* 0x0c201f00068b7f89 */ /* 0x000ee400000e0000 */
[----:B---3--:R-:W-:Y:S02]  /*9900*/  FMNMX.FTZ R6, R6, R139, !PT ;  /* 0x0000008b06067209 */ /* 0x008fe40007810000 */
[----:B------:R-:W-:Y:S02]  /*9910*/  FMNMX.FTZ R139, R0, R10, !PT ;  /* 0x0000000a008b7209 */ /* 0x000fe40007810000 */
[C---:B------:R-:W-:Y:S01]  /*9920*/  FSETP.NEU.FTZ.AND P3, PT, R6.reuse, -INF , PT ;  /* 0xff8000000600780b */ /* 0x040fe20003f7d000 */
[----:B-1----:R-:W-:Y:S01]  /*9930*/  FMUL.FTZ R121, R6, R5 ;  /* 0x0000000506797220 */ /* 0x002fe20000410000 */
[----:B------:R-:W-:-:S04]  /*9940*/  FMNMX.FTZ R139, R2, R139, !PT ;  /* 0x0000008b028b7209 */ /* 0x000fc80007810000 */
[----:B------:R-:W-:Y:S02]  /*9950*/  FMNMX.FTZ R139, R12, R139, !PT ;  /* 0x0000008b0c8b7209 */ /* 0x000fe40007810000 */
[----:B------:R-:W-:Y:S02]  /*9960*/  FSEL R121, R121, RZ, P3 ;  /* 0x000000ff79797208 */ /* 0x000fe40001800000 */
[----:B------:R-:W-:Y:S01]  /*9970*/  FMNMX.FTZ R139, R120, R139, !PT ;  /* 0x0000008b788b7209 */ /* 0x000fe20007810000 */
[----:B------:R-:W-:Y:S02]  /*9980*/  WARPGROUP.DEPBAR.LE gsb0, 0x0 ;  /* 0x00008000000079c5 */ /* 0x000fe40000010000 */
[----:B------:R-:W-:Y:S01]  /*9990*/  FSEL R184, R21, -INF , P5 ;  /* 0xff80000015b87808 */ /* 0x000fe20002800000 */
[--C-:B------:R-:W-:Y:S01]  /*99a0*/  FFMA.FTZ R197, R190, R5, -R121.reuse ;  /* 0x00000005bec57223 */ /* 0x100fe20000010879 */
[----:B------:R-:W-:Y:S01]  /*99b0*/  FMNMX.FTZ R139, R128, R139, !PT ;  /* 0x0000008b808b7209 */ /* 0x000fe20007810000 */
[-CC-:B------:R-:W-:Y:S01]  /*99c0*/  FFMA.FTZ R20, R192, R5.reuse, -R121.reuse ;  /* 0x00000005c0147223 */ /* 0x180fe20000010879 */
[----:B------:R-:W-:Y:S01]  /*99d0*/  ISETP.GT.AND P5, PT, R159, 0x29, PT ;  /* 0x000000299f00780c */ /* 0x000fe20003fa4270 */
[--C-:B------:R-:W-:Y:S01]  /*99e0*/  FFMA.FTZ R186, R188, R5, -R121.reuse ;  /* 0x00000005bcba7223 */ /* 0x100fe20000010879 */
[----:B------:R-:W-:Y:S01]  /*99f0*/  FMNMX.FTZ R139, R14, R139, !PT ;  /* 0x0000008b0e8b7209 */ /* 0x000fe20007810000 */
[-CC-:B------:R-:W-:Y:S01]  /*9a00*/  FFMA.FTZ R203, R194, R5.reuse, -R121.reuse ;  /* 0x00000005c2cb7223 */ /* 0x180fe20000010879 */
[----:B------:R-:W-:Y:S01]  /*9a10*/  FSEL R190, R155, -INF , P4 ;  /* 0xff8000009bbe7808 */ /* 0x000fe20002000000 */
[--C-:B------:R-:W-:Y:S01]  /*9a20*/  FFMA.FTZ R124, R196, R5, -R121.reuse ;  /* 0x00000005c47c7223 */ /* 0x100fe20000010879 */
[----:B------:R-:W-:Y:S01]  /*9a30*/  FMNMX.FTZ R139, R132, R139, !PT ;  /* 0x0000008b848b7209 */ /* 0x000fe20007810000 */
[----:B------:R-:W-:Y:S01]  /*9a40*/  WARPGROUP.ARRIVE ;  /* 0x00000000000079c5 */ /* 0x000fe20000000000 */
[----:B------:R-:W-:Y:S01]  /*9a50*/  ISETP.GT.AND P4, PT, R159, 0x30, PT ;  /* 0x000000309f00780c */ /* 0x000fe20003f84270 */
[--C-:B------:R-:W-:Y:S01]  /*9a60*/  FFMA.FTZ R199, R174, R5, -R121.reuse ;  /* 0x00000005aec77223 */ /* 0x100fe20000010879 */
[----:B------:R-:W-:Y:S01]  /*9a70*/  FMNMX.FTZ R139, R140, R139, !PT ;  /* 0x0000008b8c8b7209 */ /* 0x000fe20007810000 */
[--C-:B------:R-:W-:Y:S01]  /*9a80*/  FFMA.FTZ R201, R198, R5, -R121.reuse ;  /* 0x00000005c6c97223 */ /* 0x100fe20000010879 */
[----:B------:R-:W-:Y:S01]  /*9a90*/  FSEL R192, R153, -INF , P5 ;  /* 0xff80000099c07808 */ /* 0x000fe20002800000 */
[----:B------:R-:W-:Y:S01]  /*9aa0*/  HGMMA.64x192x16.F32 R24, R180, gdesc[UR12].tnspB, R24, gsb0 ;  /* 0x42e0000cb4187df0 */ /* 0x000fe20008000818 */
        /* <DEDUP_REMOVED lines=17> */
[----:B------:R-:W-:Y:S01]  /*9bc0*/  IMAD.U32 R136, RZ, RZ, UR10 ;  /* 0x0000000aff887e24 */ /* 0x000fe2000f8e00ff */
[----:B------:R-:W-:Y:S01]  /*9bd0*/  ISETP.GT.AND P5, PT, R159, 0x39, PT ;  /* 0x000000399f00780c */ /* 0x000fe20003fa4270 */
[--C-:B------:R-:W-:Y:S01]  /*9be0*/  FFMA.FTZ R172, R172, R5, -R121.reuse ;  /* 0x00000005acac7223 */ /* 0x100fe20000010879 */
[----:B------:R-:W-:Y:S01]  /*9bf0*/  FSEL R196, R147, -INF , P4 ;  /* 0xff80000093c47808 */ /* 0x000fe20002000000 */
[----:B------:R-:W-:Y:S01]  /*9c00*/  MUFU.EX2 R124, R124 ;  /* 0x0000007c007c7308 */ /* 0x000fe20000000800 */
[----:B------:R-:W-:Y:S01]  /*9c10*/  FMNMX.FTZ R139, R194, R139, !PT ;  /* 0x0000008bc28b7209 */ /* 0x000fe20007810000 */
[-CC-:B------:R-:W-:Y:S01]  /*9c20*/  FFMA.FTZ R168, R168, R5.reuse, -R121.reuse ;  /* 0x00000005a8a87223 */ /* 0x180fe20000010879 */
[----:B------:R-:W-:Y:S01]  /*9c30*/  ISETP.GT.AND P4, PT, R159, 0x40, PT ;  /* 0x000000409f00780c */ /* 0x000fe20003f84270 */
[-CC-:B------:R-:W-:Y:S01]  /*9c40*/  FFMA.FTZ R162, R162, R5.reuse, -R121.reuse ;  /* 0x00000005a2a27223 */ /* 0x180fe20000010879 */
[----:B------:R-:W-:Y:S01]  /*9c50*/  FSEL R174, R123, -INF , P5 ;  /* 0xff8000007bae7808 */ /* 0x000fe20002800000 */
[--C-:B------:R-:W-:Y:S01]  /*9c60*/  FFMA.FTZ R158, R158, R5, -R121.reuse ;  /* 0x000000059e9e7223 */ /* 0x100fe20000010879 */
[----:B------:R-:W-:Y:S01]  /*9c70*/  FMNMX.FTZ R139, R196, R139, !PT ;  /* 0x0000008bc48b7209 */ /* 0x000fe20007810000 */
[----:B------:R-:W-:Y:S01]  /*9c80*/  MUFU.EX2 R203, R203 ;  /* 0x000000cb00cb7308 */ /* 0x000fe20000000800 */
[----:B------:R-:W-:Y:S01]  /*9c90*/  ISETP.GT.AND P5, PT, R159, 0x41, PT ;  /* 0x000000419f00780c */ /* 0x000fe20003fa4270 */
[-CC-:B------:R-:W-:Y:S01]  /*9ca0*/  FFMA.FTZ R154, R154, R5.reuse, -R121.reuse ;  /* 0x000000059a9a7223 */ /* 0x180fe20000010879 */
[----:B0-----:R-:W-:Y:S01]  /*9cb0*/  FSEL R198, R127, -INF , P4 ;  /* 0xff8000007fc67808 */ /* 0x001fe20002000000 */
[--C-:B------:R-:W-:Y:S01]  /*9cc0*/  FFMA.FTZ R185, R152, R5, -R121.reuse ;  /* 0x0000000598b97223 */ /* 0x100fe20000010879 */
[----:B------:R-:W-:Y:S01]  /*9cd0*/  FMNMX.FTZ R139, R174, R139, !PT ;  /* 0x0000008bae8b7209 */ /* 0x000fe20007810000 */
[-CC-:B------:R-:W-:Y:S01]  /*9ce0*/  FFMA.FTZ R150, R150, R5.reuse, -R121.reuse ;  /* 0x0000000596967223 */ /* 0x180fe20000010879 */
[C---:B------:R-:W-:Y:S01]  /*9cf0*/  ISETP.GT.AND P4, PT, R159.reuse, 0x48, PT ;  /* 0x000000489f00780c */ /* 0x040fe20003f84270 */
[----:B------:R-:W-:Y:S01]  /*9d00*/  MUFU.EX2 R20, R20 ;  /* 0x0000001400147308 */ /* 0x000fe20000000800 */
[----:B------:R-:W-:Y:S01]  /*9d10*/  FSEL R200, R200, -INF , P5 ;  /* 0xff800000c8c87808 */ /* 0x000fe20002800000 */
[--C-:B------:R-:W-:Y:S01]  /*9d20*/  FFMA.FTZ R187, R148, R5, -R121.reuse ;  /* 0x0000000594bb7223 */ /* 0x100fe20000010879 */
[----:B------:R-:W-:Y:S01]  /*9d30*/  FMNMX.FTZ R139, R198, R139, !PT ;  /* 0x0000008bc68b7209 */ /* 0x000fe20007810000 */
[-CC-:B------:R-:W-:Y:S01]  /*9d40*/  FFMA.FTZ R146, R146, R5.reuse, -R121.reuse ;  /* 0x0000000592927223 */ /* 0x180fe20000010879 */
[----:B------:R-:W-:Y:S01]  /*9d50*/  ISETP.GT.AND P5, PT, R159, 0x49, PT ;  /* 0x000000499f00780c */ /* 0x000fe20003fa4270 */
[--C-:B------:R-:W-:Y:S01]  /*9d60*/  FFMA.FTZ R13, R142, R5, -R121.reuse ;  /* 0x000000058e0d7223 */ /* 0x100fe20000010879 */
[----:B--2---:R-:W-:Y:S01]  /*9d70*/  FSEL R170, R131, -INF , P4 ;  /* 0xff80000083aa7808 */ /* 0x004fe20002000000 */
[----:B------:R-:W-:Y:S01]  /*9d80*/  MUFU.EX2 R197, R197 ;  /* 0x000000c500c57308 */ /* 0x000fe20000000800 */
[----:B------:R-:W-:Y:S01]  /*9d90*/  FMNMX.FTZ R139, R200, R139, !PT ;  /* 0x0000008bc88b7209 */ /* 0x000fe20007810000 */
[----:B------:R-:W-:Y:S01]  /*9da0*/  FFMA.FTZ R122, R122, R5, -R121 ;  /* 0x000000057a7a7223 */ /* 0x000fe20000010879 */
[----:B------:R-:W-:-:S02]  /*9db0*/  ISETP.GT.AND P4, PT, R159, 0x50, PT ;  /* 0x000000509f00780c */ /* 0x000fc40003f84270 */
[----:B------:R-:W-:Y:S02]  /*9dc0*/  FSEL R202, R202, -INF , P5 ;  /* 0xff800000caca7808 */ /* 0x000fe40002800000 */
        /* <DEDUP_REMOVED lines=13> */
[----:B------:R-:W-:Y:S02]  /*9ea0*/  ISETP.GT.AND P4, PT, R159, 0x60, PT ;  /* 0x000000609f00780c */ /* 0x000fe40003f84270 */
[----:B------:R-:W-:-:S02]  /*9eb0*/  FSEL R222, R222, -INF , P5 ;  /* 0xff800000dede7808 */ /* 0x000fc40002800000 */
[----:B------:R-:W-:Y:S01]  /*9ec0*/  FMNMX.FTZ R139, R166, R139, !PT ;  /* 0x0000008ba68b7209 */ /* 0x000fe20007810000 */
[----:B------:R-:W-:Y:S01]  /*9ed0*/  MUFU.EX2 R193, R193 ;  /* 0x000000c100c17308 */ /* 0x000fe20000000800 */
[----:B------:R-:W-:Y:S02]  /*9ee0*/  ISETP.GT.AND P5, PT, R159, 0x61, PT ;  /* 0x000000619f00780c */ /* 0x000fe40003fa4270 */
        /* <DEDUP_REMOVED lines=11> */
[----:B------:R-:W-:-:S03]  /*9fa0*/  FMNMX.FTZ R139, R164, R139, !PT ;  /* 0x0000008ba48b7209 */ /* 0x000fc60007810000 */
[----:B------:R-:W-:Y:S01]  /*9fb0*/  MUFU.EX2 R162, R162 ;  /* 0x000000a200a27308 */ /* 0x000fe20000000800 */
[----:B------:R-:W-:-:S05]  /*9fc0*/  FMNMX.FTZ R139, R228, R139, !PT ;  /* 0x0000008be48b7209 */ /* 0x000fca0007810000 */
[----:B------:R-:W0:Y:S02]  /*9fd0*/  SHFL.BFLY PT, R156, R139, 0x2, 0x1f ;  /* 0x0c401f008b9c7f89 */ /* 0x000e2400000e0000 */
        /* <DEDUP_REMOVED lines=9> */
[----:B0-----:R-:W-:-:S04]  /*a070*/  FMNMX.FTZ R7, R156, R7, !PT ;  /* 0x000000079c077209 */ /* 0x001fc80007810000 */
[C---:B------:R-:W-:Y:S01]  /*a080*/  FSETP.NEU.FTZ.AND P4, PT, R7.reuse, -INF , PT ;  /* 0xff8000000700780b */ /* 0x040fe20003f9d000 */
[----:B------:R-:W-:Y:S02]  /*a090*/  FMUL.FTZ R123, R7, R5 ;  /* 0x00000005077b7220 */ /* 0x000fe40000410000 */
[----:B------:R-:W-:Y:S03]  /*a0a0*/  MUFU.EX2 R146, R146 ;  /* 0x0000009200927308 */ /* 0x000fe60000000800 */
[----:B------:R-:W-:-:S05]  /*a0b0*/  FSEL R123, R123, RZ, P4 ;  /* 0x000000ff7b7b7208 */ /* 0x000fca0002000000 */
[----:B------:R-:W-:Y:S01]  /*a0c0*/  MUFU.EX2 R13, R13 ;  /* 0x0000000d000d7308 */ /* 0x000fe20000000800 */
[-CC-:B------:R-:W-:Y:S01]  /*a0d0*/  FFMA.FTZ R125, R0, R5.reuse, -R123.reuse ;  /* 0x00000005007d7223 */ /* 0x180fe2000001087b */
[----:B------:R-:W-:Y:S01]  /*a0e0*/  FSEL R0, R6, RZ, P3 ;  /* 0x000000ff06007208 */ /* 0x000fe20001800000 */
[-CC-:B------:R-:W-:Y:S01]  /*a0f0*/  FFMA.FTZ R134, R2, R5.reuse, -R123.reuse ;  /* 0x0000000502867223 */ /* 0x180fe2000001087b */
[-CC-:B------:R-:W-:Y:S01]  /*a100*/  FFMA.FTZ R12, R12, R5.reuse, -R123.reuse ;  /* 0x000000050c0c7223 */ /* 0x180fe2000001087b */
[-CC-:B------:R-:W-:Y:S01]  /*a110*/  FFMA.FTZ R127, R120, R5.reuse, -R123.reuse ;  /* 0x00000005787f7223 */ /* 0x180fe2000001087b */
[-C--:B------:R-:W-:Y:S01]  /*a120*/  FFMA.FTZ R120, R128, R5.reuse, -R123 ;  /* 0x0000000580787223 */ /* 0x080fe2000001087b */
[----:B------:R-:W-:Y:S01]  /*a130*/  FADD.FTZ R0, -R0, R9 ;  /* 0x0000000900007221 */ /* 0x000fe20000010100 */
[----:B------:R-:W-:Y:S01]  /*a140*/  FSEL R9, R7, RZ, P4 ;  /* 0x000000ff07097208 */ /* 0x000fe20002000000 */
[----:B------:R-:W-:Y:S01]  /*a150*/  MUFU.EX2 R125, R125 ;  /* 0x0000007d007d7308 */ /* 0x000fe20000000800 */
[-CC-:B------:R-:W-:Y:S01]  /*a160*/  FFMA.FTZ R129, R14, R5.reuse, -R123.reuse ;  /* 0x000000050e817223 */ /* 0x180fe2000001087b */
[-C--:B------:R-:W-:Y:S01]  /*a170*/  FMUL.FTZ R2, R0, R5.reuse ;  /* 0x0000000500027220 */ /* 0x080fe20000410000 */
[-CC-:B------:R-:W-:Y:S01]  /*a180*/  FFMA.FTZ R14, R132, R5.reuse, -R123.reuse ;  /* 0x00000005840e7223 */ /* 0x180fe2000001087b */
[----:B------:R-:W-:Y:S01]  /*a190*/  FADD.FTZ R0, -R9, R10 ;  /* 0x0000000a09007221 */ /* 0x000fe20000010100 */
[----:B------:R-:W-:Y:S01]  /*a1a0*/  IMAD.U32 R10, RZ, RZ, UR7 ;  /* 0x00000007ff0a7e24 */ /* 0x000fe2000f8e00ff */
[----:B------:R-:W-:Y:S01]  /*a1b0*/  UMOV UR7, 0x40000040 ;  /* 0x4000004000077882 */ /* 0x000fe20000000000 */
[-C--:B------:R-:W-:Y:S01]  /*a1c0*/  FFMA.FTZ R131, R140, R5.reuse, -R123 ;  /* 0x000000058c837223 */ /* 0x080fe2000001087b */
[----:B------:R-:W-:Y:S01]  /*a1d0*/  FMUL.FTZ R0, R0, R5 ;  /* 0x0000000500007220 */ /* 0x000fe20000410000 */
[----:B------:R-:W0:Y:S01]  /*a1e0*/  MUFU.EX2 R2, R2 ;  /* 0x0000000200027308 */ /* 0x000e220000000800 */
[----:B------:R-:W-:-:S02]  /*a1f0*/  @!P1 VIADD R10, R10, 0x36840 ;  /* 0x000368400a0a9836 */ /* 0x000fc40000000000 */
[-CC-:B------:R-:W-:Y:S01]  /*a200*/  FFMA.FTZ R128, R160, R5.reuse, -R123.reuse ;  /* 0x00000005a0807223 */ /* 0x180fe2000001087b */
[-CC-:B------:R-:W-:Y:S01]  /*a210*/  FFMA.FTZ R133, R184, R5.reuse, -R123.reuse ;  /* 0x00000005b8857223 */ /* 0x180fe2000001087b */
[-CC-:B------:R-:W-:Y:S01]  /*a220*/  FFMA.FTZ R132, R190, R5.reuse, -R123.reuse ;  /* 0x00000005be847223 */ /* 0x180fe2000001087b */
[-CC-:B------:R-:W-:Y:S01]  /*a230*/  FFMA.FTZ R135, R192, R5.reuse, -R123.reuse ;  /* 0x00000005c0877223 */ /* 0x180fe2000001087b */
[----:B------:R-:W-:Y:S01]  /*a240*/  @!P1 PRMT R10, RZ, 0x654, R10 ;  /* 0x00000654ff0a9816 */ /* 0x000fe2000000000a */
[-CC-:B------:R-:W-:Y:S01]  /*a250*/  FFMA.FTZ R188, R188, R5.reuse, -R123.reuse ;  /* 0x00000005bcbc7223 */ /* 0x180fe2000001087b */
[----:B------:R-:W1:Y:S01]  /*a260*/  MUFU.EX2 R0, R0 ;  /* 0x0000000000007308 */ /* 0x000e620000000800 */
[-CC-:B------:R-:W-:Y:S01]  /*a270*/  FFMA.FTZ R137, R194, R5.reuse, -R123.reuse ;  /* 0x00000005c2897223 */ /* 0x180fe2000001087b */
[-CC-:B------:R-:W-:Y:S01]  /*a280*/  FFMA.FTZ R190, R196, R5.reuse, -R123.reuse ;  /* 0x00000005c4be7223 */ /* 0x180fe2000001087b */
[-CC-:B------:R-:W-:Y:S01]  /*a290*/  FFMA.FTZ R9, R174, R5.reuse, -R123.reuse ;  /* 0x00000005ae097223 */ /* 0x180fe2000001087b */
[----:B------:R-:W-:Y:S01]  /*a2a0*/  FFMA.FTZ R184, R198, R5, -R123 ;  /* 0x00000005c6b87223 */ /* 0x000fe2000001087b */
[----:B------:R-:W-:-:S02]  /*a2b0*/  WARPGROUP.DEPBAR.LE gsb0, 0x0 ;  /* 0x00008000000079c5 */ /* 0x000fc40000010000 */
[----:B------:R-:W-:Y:S01]  /*a2c0*/  WARPGROUP.ARRIVE ;  /* 0x00000000000079c5 */ /* 0x000fe20000000000 */
[----:B------:R-:W2:Y:S01]  /*a2d0*/  MUFU.EX2 R134, R134 ;  /* 0x0000008600867308 */ /* 0x000ea20000000800 */
[----:B0-----:R-:W-:Y:S01]  /*a2e0*/  FFMA.FTZ R141, R2, R3, R201 ;  /* 0x00000003028d7223 */ /* 0x001fe200000100c9 */
[-CC-:B------:R-:W-:Y:S01]  /*a2f0*/  FFMA.FTZ R183, R138, R5.reuse, -R121.reuse ;  /* 0x000000058ab77223 */ /* 0x180fe20000010879 */
[-CC-:B------:R-:W-:Y:S01]  /*a300*/  FFMA.FTZ R138, R144, R5.reuse, -R121.reuse ;  /* 0x00000005908a7223 */ /* 0x180fe20000010879 */
[----:B------:R-:W-:Y:S01]  /*a310*/  FFMA.FTZ R121, R126, R5, -R121 ;  /* 0x000000057e797223 */ /* 0x000fe20000010879 */
[----:B------:R-:W-:Y:S01]  /*a320*/  HGMMA.64x192x16.F32 R24, R176, gdesc[UR4].tnspB, R24, gsb0 ;  /* 0x42e00004b0187df0 */ /* 0x000fe20008000818 */
[----:B------:R-:W-:Y:S01]  /*a330*/  F2FP.F16.F32.PACK_AB R201, R124, R201 ;  /* 0x000000c97cc9723e */ /* 0x000fe200000000ff */
[-C--:B------:R-:W-:Y:S01]  /*a340*/  FFMA.FTZ R200, R200, R5.reuse, -R123 ;  /* 0x00000005c8c87223 */ /* 0x080fe2000001087b */
[----:B------:R-:W-:Y:S01]  /*a350*/  MUFU.EX2 R12, R12 ;  /* 0x0000000c000c7308 */ /* 0x000fe20000000800 */
[----:B-1----:R-:W-:Y:S01]  /*a360*/  FFMA.FTZ R139, R0, R4, R125 ;  /* 0x00000004008b7223 */ /* 0x002fe2000001007d */
[-CC-:B------:R-:W-:Y:S01]  /*a370*/  FFMA.FTZ R180, R218, R5.reuse, -R123.reuse ;  /* 0x00000005dab47223 */ /* 0x180fe2000001087b */
[-CC-:B------:R-:W-:Y:S01]  /*a380*/  FFMA.FTZ R220, R220, R5.reuse, -R123.reuse ;  /* 0x00000005dcdc7223 */ /* 0x180fe2000001087b */
[-CC-:B------:R-:W-:Y:S01]  /*a390*/  FFMA.FTZ R166, R166, R5.reuse, -R123.reuse ;  /* 0x00000005a6a67223 */ /* 0x180fe2000001087b */
[-CC-:B------:R-:W-:Y:S01]  /*a3a0*/  FFMA.FTZ R222, R222, R5.reuse, -R123.reuse ;  /* 0x00000005dede7223 */ /* 0x180fe2000001087b */
[-CC-:B------:R-:W-:Y:S01]  /*a3b0*/  FFMA.FTZ R224, R224, R5.reuse, -R123.reuse ;  /* 0x00000005e0e07223 */ /* 0x180fe2000001087b */
[-C--:B------:R-:W-:Y:S01]  /*a3c0*/  FFMA.FTZ R226, R226, R5.reuse, -R123 ;  /* 0x00000005e2e27223 */ /* 0x080fe2000001087b */
[----:B------:R-:W-:Y:S01]  /*a3d0*/  MUFU.EX2 R127, R127 ;  /* 0x0000007f007f7308 */ /* 0x000fe20000000800 */
[----:B--2---:R-:W-:Y:S01]  /*a3e0*/  FADD.FTZ R139, R134, R139 ;  /* 0x0000008b868b7221 */ /* 0x004fe20000010000 */
[----:B------:R-:W-:Y:S01]  /*a3f0*/  FFMA.FTZ R164, R164, R5, -R123 ;  /* 0x00000005a4a47223 */ /* 0x000fe2000001087b */
[C---:B------:R-:W-:Y:S01]  /*a400*/  ISETP.GT.AND P3, PT, R8.reuse, R11, PT ;  /* 0x0000000b0800720c */ /* 0x040fe20003f64270 */
[----:B------:R-:W-:Y:S01]  /*a410*/  UMOV UR6, UR36 ;  /* 0x0000002400067c82 */ /* 0x000fe20008000000 */
[----:B------:R-:W-:-:S03]  /*a420*/  VIADD R8, R8, 0xffffffff ;  /* 0xffffffff08087836 */ /* 0x000fc60000000000 */
        /* <DEDUP_REMOVED lines=8> */
[----:B------:R-:W-:Y:S08]  /*a4b0*/  MUFU.EX2 R132, R132 ;  /* 0x0000008400847308 */ /* 0x000ff00000000800 */
[----:B------:R-:W1:Y:S01]  /*a4c0*/  MUFU.EX2 R135, R135 ;  /* 0x0000008700877308 */ /* 0x000e620000000800 */
[----:B0-----:R-:W-:-:S07]  /*a4d0*/  F2FP.F16.F32.PACK_AB R192, R133, R128 ;  /* 0x0000008085c0723e */ /* 0x001fce00000000ff */
[----:B------:R-:W-:Y:S08]  /*a4e0*/  MUFU.EX2 R188, R188 ;  /* 0x000000bc00bc7308 */ /* 0x000ff00000000800 */
[----:B------:R-:W-:Y:S01]  /*a4f0*/  MUFU.EX2 R137, R137 ;  /* 0x0000008900897308 */ /* 0x000fe20000000800 */
[----:B-1----:R-:W-:-:S07]  /*a500*/  F2FP.F16.F32.PACK_AB R194, R135, R132 ;  /* 0x0000008487c2723e */ /* 0x002fce00000000ff */
[----:B------:R-:W-:Y:S08]  /*a510*/  MUFU.EX2 R190, R190 ;  /* 0x000000be00be7308 */ /* 0x000ff00000000800 */
[----:B------:R-:W-:Y:S08]  /*a520*/  MUFU.EX2 R9, R9 ;  /* 0x0000000900097308 */ /* 0x000ff00000000800 */
[----:B------:R0:W-:Y:S08]  /*a530*/  MUFU.EX2 R3, R200 ;  /* 0x000000c800037308 */ /* 0x0001f00000000800 */
[----:B------:R-:W-:Y:S01]  /*a540*/  MUFU.EX2 R184, R184 ;  /* 0x000000b800b87308 */ /* 0x000fe20000000800 */
[----:B0-----:R-:W-:-:S07]  /*a550*/  F2FP.F16.F32.PACK_AB R200, R134, R125 ;  /* 0x0000007d86c8723e */ /* 0x001fce00000000ff */
        /* <DEDUP_REMOVED lines=10> */
[----:B------:R-:W-:Y:S01]  /*a600*/  MUFU.EX2 R226, R226 ;  /* 0x000000e200e27308 */ /* 0x000fe20000000800 */
[----:B------:R-:W-:-:S02]  /*a610*/  WARPGROUP.DEPBAR.LE gsb0, 0x0 ;  /* 0x00008000000079c5 */ /* 0x000fc40000010000 */
[----:B------:R1:W-:Y:S05]  /*a620*/  @!P1 SYNCS.ARRIVE.TRANS64.RED.A1T0 RZ, [R10+URZ], RZ ;  /* 0x000000ff0aff99a7 */ /* 0x0003ea000810043f */
[----:B------:R-:W-:Y:S01]  /*a630*/  MUFU.EX2 R176, R224 ;  /* 0x000000e000b07308 */ /* 0x000fe20000000800 */
[----:B0-----:R-:W-:Y:S01]  /*a640*/  F2FP.F16.F32.PACK_AB R177, R130, R15 ;  /* 0x0000000f82b1723e */ /* 0x001fe200000000ff */
[----:B-1----:R-:W-:Y:S02]  /*a650*/  @!P1 VIADD R10, R136, 0x36860 ;  /* 0x00036860880a9836 */ /* 0x002fe40000000000 */
[----:B------:R-:W-:-:S04]  /*a660*/  FADD.FTZ R136, R12, R139 ;  /* 0x0000008b0c887221 */ /* 0x000fc80000010000 */
[----:B------:R-:W-:Y:S01]  /*a670*/  MUFU.EX2 R21, R21 ;  /* 0x0000001500157308 */ /* 0x000fe20000000800 */
[----:B------:R-:W-:Y:S01]  /*a680*/  @!P1 PRMT R4, RZ, 0x654, R10 ;  /* 0x00000654ff049816 */ /* 0x000fe2000000000a */
[----:B------:R-:W-:Y:S01]  /*a690*/  FADD.FTZ R10, R124, R141 ;  /* 0x0000008d7c0a7221 */ /* 0x000fe20000010000 */
[----:B------:R-:W-:Y:S02]  /*a6a0*/  FADD.FTZ R141, R127, R136 ;  /* 0x000000887f8d7221 */ /* 0x000fe40000010000 */
[----:B------:R0:W-:Y:S01]  /*a6b0*/  @!P1 SYNCS.ARRIVE.TRANS64.RED.A1T0 RZ, [R4+URZ], RZ ;  /* 0x000000ff04ff99a7 */ /* 0x0001e2000810043f */
[----:B------:R-:W-:Y:S01]  /*a6c0*/  FADD.FTZ R139, R203, R10 ;  /* 0x0000000acb8b7221 */ /* 0x000fe20000010000 */
[----:B------:R-:W-:Y:S01]  /*a6d0*/  FADD.FTZ R126, R120, R141 ;  /* 0x0000008d787e7221 */ /* 0x000fe20000010000 */
[C---:B------:R-:W-:Y:S01]  /*a6e0*/  F2FP.F16.F32.PACK_AB R203, R20.reuse, R203 ;  /* 0x000000cb14cb723e */ /* 0x040fe200000000ff */
[----:B------:R-:W-:Y:S01]  /*a6f0*/  MUFU.EX2 R164, R164 ;  /* 0x000000a400a47308 */ /* 0x000fe20000000800 */
[----:B------:R-:W-:Y:S01]  /*a700*/  FADD.FTZ R10, R20, R139 ;  /* 0x0000008b140a7221 */ /* 0x000fe20000010000 */
[----:B------:R-:W-:Y:S01]  /*a710*/  FADD.FTZ R143, R129, R126 ;  /* 0x0000007e818f7221 */ /* 0x000fe20000010000 */
[-CC-:B------:R-:W-:Y:S01]  /*a720*/  FFMA.FTZ R139, R202, R5.reuse, -R123.reuse ;  /* 0x00000005ca8b7223 */ /* 0x180fe2000001087b */
[-C--:B0-----:R-:W-:Y:S01]  /*a730*/  FFMA.FTZ R4, R170, R5.reuse, -R123 ;  /* 0x00000005aa047223 */ /* 0x081fe2000001087b */
[----:B------:R-:W-:Y:S01]  /*a740*/  FADD.FTZ R141, R197, R10 ;  /* 0x0000000ac58d7221 */ /* 0x000fe20000010000 */
[----:B------:R-:W-:Y:S01]  /*a750*/  FADD.FTZ R126, R14, R143 ;  /* 0x0000008f0e7e7221 */ /* 0x000fe20000010000 */
[----:B------:R-:W-:Y:S01]  /*a760*/  F2FP.F16.F32.PACK_AB R202, R127, R12 ;  /* 0x0000000c7fca723e */ /* 0x000fe200000000ff */
[----:B------:R-:W-:Y:S01]  /*a770*/  FFMA.FTZ R123, R228, R5, -R123 ;  /* 0x00000005e47b7223 */ /* 0x000fe2000001087b */
[C---:B------:R-:W-:Y:S01]  /*a780*/  FADD.FTZ R10, R186.reuse, R141 ;  /* 0x0000008dba0a7221 */ /* 0x040fe20000010000 */
        /* <DEDUP_REMOVED lines=8> */
[----:B------:R-:W0:Y:S02]  /*a810*/  MUFU.EX2 R139, R139 ;  /* 0x0000008b008b7308 */ /* 0x000e240000000800 */
[----:B------:R-:W-:Y:S01]  /*a820*/  FADD.FTZ R141, R193, R10 ;  /* 0x0000000ac18d7221 */ /* 0x000fe20000010000 */
[----:B------:R-:W-:Y:S01]  /*a830*/  FADD.FTZ R124, R132, R143 ;  /* 0x0000008f847c7221 */ /* 0x000fe20000010000 */
[C---:B------:R-:W-:Y:S02]  /*a840*/  F2FP.F16.F32.PACK_AB R193, R168.reuse, R193 ;  /* 0x000000c1a8c1723e */ /* 0x040fe400000000ff */
[----:B------:R-:W-:Y:S01]  /*a850*/  FADD.FTZ R10, R168, R141 ;  /* 0x0000008da80a7221 */ /* 0x000fe20000010000 */
[----:B------:R-:W-:Y:S01]  /*a860*/  FADD.FTZ R143, R135, R124 ;  /* 0x0000007c878f7221 */ /* 0x000fe20000010000 */
[----:B------:R-:W1:Y:S02]  /*a870*/  MUFU.EX2 R123, R123 ;  /* 0x0000007b007b7308 */ /* 0x000e640000000800 */
        /* <DEDUP_REMOVED lines=8> */
[C---:B------:R-:W-:Y:S02]  /*a900*/  F2FP.F16.F32.PACK_AB R190, R9.reuse, R190 ;  /* 0x000000be09be723e */ /* 0x040fe400000000ff */
[----:B------:R-:W-:Y:S01]  /*a910*/  FADD.FTZ R10, R158, R125 ;  /* 0x0000007d9e0a7221 */ /* 0x000fe20000010000 */
[----:B------:R-:W-:Y:S01]  /*a920*/  FADD.FTZ R127, R9, R12 ;  /* 0x0000000c097f7221 */ /* 0x000fe20000010000 */
[----:B0-----:R-:W-:-:S02]  /*a930*/  F2FP.F16.F32.PACK_AB R186, R139, R4 ;  /* 0x000000048bba723e */ /* 0x001fc400000000ff */
[----:B------:R-:W-:Y:S01]  /*a940*/  FADD.FTZ R125, R191, R10 ;  /* 0x0000000abf7d7221 */ /* 0x000fe20000010000 */
[----:B------:R-:W-:Y:S01]  /*a950*/  FADD.FTZ R12, R184, R127 ;  /* 0x0000007fb80c7221 */ /* 0x000fe20000010000 */
[C---:B------:R-:W-:Y:S02]  /*a960*/  F2FP.F16.F32.PACK_AB R184, R3.reuse, R184 ;  /* 0x000000b803b8723e */ /* 0x040fe400000000ff */
[----:B------:R-:W-:Y:S01]  /*a970*/  FADD.FTZ R10, R154, R125 ;  /* 0x0000007d9a0a7221 */ /* 0x000fe20000010000 */
        /* <DEDUP_REMOVED lines=18> */
[C---:B------:R-:W-:Y:S01]  /*aaa0*/  FADD.FTZ R9, R182.reuse, R9 ;  /* 0x00000009b6097221 */ /* 0x040fe20000010000 */
[----:B------:R-:W-:Y:S02]  /*aab0*/  F2FP.F16.F32.PACK_AB R182, R182, R166 ;  /* 0x000000a6b6b6723e */ /* 0x000fe400000000ff */
[----:B------:R-:W-:Y:S01]  /*aac0*/  FADD.FTZ R3, R183, R10 ;  /* 0x0000000ab7037221 */ /* 0x000fe20000010000 */
[----:B------:R-:W-:Y:S01]  /*aad0*/  FADD.FTZ R9, R176, R9 ;  /* 0x00000009b0097221 */ /* 0x000fe20000010000 */
[----:B------:R-:W0:Y:S01]  /*aae0*/  MUFU.EX2 R10, R121 ;  /* 0x00000079000a7308 */ /* 0x000e220000000800 */
[C---:B------:R-:W-:Y:S01]  /*aaf0*/  F2FP.F16.F32.PACK_AB R183, R138.reuse, R183 ;  /* 0x000000b78ab7723e */ /* 0x040fe200000000ff */
[----:B------:R-:W-:Y:S01]  /*ab00*/  FADD.FTZ R4, R138, R3 ;  /* 0x000000038a047221 */ /* 0x000fe20000010000 */
[C---:B------:R-:W-:Y:S01]  /*ab10*/  FADD.FTZ R9, R226.reuse, R9 ;  /* 0x00000009e2097221 */ /* 0x040fe20000010000 */
[----:B------:R-:W-:-:S02]  /*ab20*/  F2FP.F16.F32.PACK_AB R176, R226, R176 ;  /* 0x000000b0e2b0723e */ /* 0x000fc400000000ff */
[----:B------:R-:W-:Y:S01]  /*ab30*/  FADD.FTZ R3, R15, R4 ;  /* 0x000000040f037221 */ /* 0x000fe20000010000 */
[----:B------:R-:W-:-:S03]  /*ab40*/  FADD.FTZ R9, R164, R9 ;  /* 0x00000009a4097221 */ /* 0x000fc60000010000 */
[----:B------:R-:W-:-:S04]  /*ab50*/  FADD.FTZ R4, R130, R3 ;  /* 0x0000000382047221 */ /* 0x000fc80000010000 */
[----:B------:R-:W-:Y:S01]  /*ab60*/  FADD.FTZ R3, R21, R4 ;  /* 0x0000000415037221 */ /* 0x000fe20000010000 */
[----:B------:R-:W-:Y:S01]  /*ab70*/  FADD.FTZ R4, R123, R9 ;  /* 0x000000097b047221 */ /* 0x000fe20000010000 */
[----:B------:R-:W-:Y:S01]  /*ab80*/  IMAD.MOV.U32 R9, RZ, RZ, R6 ;  /* 0x000000ffff097224 */ /* 0x000fe200078e0006 */
[C---:B0-----:R-:W-:Y:S01]  /*ab90*/  F2FP.F16.F32.PACK_AB R179, R10.reuse, R21 ;  /* 0x000000150ab3723e */ /* 0x041fe200000000ff */
[----:B------:R-:W-:Y:S01]  /*aba0*/  FADD.FTZ R3, R10, R3 ;  /* 0x000000030a037221 */ /* 0x000fe20000010000 */
[----:B------:R-:W-:Y:S01]  /*abb0*/  IMAD.MOV.U32 R10, RZ, RZ, R7 ;  /* 0x000000ffff0a7224 */ /* 0x000fe200078e0007 */
[----:B------:R-:W-:Y:S06]  /*abc0*/  @P3 BRA `(.L_x_5729) ;  /* 0xffffffb400643947 */ /* 0x000fec000383ffff */
.L_x_5720:
[----:B------:R-:W-:-:S13]  /*abd0*/  ISETP.GE.AND P2, PT, R8, RZ, PT ;  /* 0x000000ff0800720c */ /* 0x000fda0003f46270 */
[----:B------:R-:W-:Y:S05]  /*abe0*/  @!P2 BRA `(.L_x_5730) ;  /* 0x00000040008ca947 */ /* 0x000fea0003800000 */
[----:B------:R-:W-:Y:S01]  /*abf0*/  IMAD.MOV.U32 R9, RZ, RZ, R6 ;  /* 0x000000ffff097224 */ /* 0x000fe200078e0006 */
[----:B------:R-:W-:Y:S01]  /*ac00*/  UMOV UR7, UR39 ;  /* 0x0000002700077c82 */ /* 0x000fe20008000000 */
[----:B------:R-:W-:Y:S01]  /*ac10*/  IMAD.MOV.U32 R10, RZ, RZ, R7 ;  /* 0x000000ffff0a7224 */ /* 0x000fe200078e0007 */
[----:B------:R-:W-:Y:S01]  /*ac20*/  UMOV UR6, UR36 ;  /* 0x0000002400067c82 */ /* 0x000fe20008000000 */
[----:B------:R-:W-:-:S05]  /*ac30*/  ULDC UR5, c[0x0][0x9d8] ;  /* 0x0002760000057ab9 */ /* 0x000fca0000000800 */
.L_x_5739:
[----:B------:R-:W-:-:S04]  /*ac40*/  UIADD3 UR36, UR6, 0x1, URZ ;  /* 0x0000000106247890 */ /* 0x000fc8000fffe03f */
[----:B------:R-:W-:-:S04]  /*ac50*/  UISETP.NE.AND UP0, UPT, UR36, 0x2, UPT ;  /* 0x000000022400788c */ /* 0x000fc8000bf05270 */
[----:B------:R-:W-:Y:S02]  /*ac60*/  USEL UR39, URZ, 0x1, UP0 ;  /* 0x000000013f277887 */ /* 0x000fe40008000000 */
[----:B------:R-:W-:Y:S02]  /*ac70*/  USEL UR36, UR36, URZ, UP0 ;  /* 0x0000003f24247287 */ /* 0x000fe40008000000 */
[----:B------:R-:W-:Y:S01]  /*ac80*/  ULOP3.LUT UR39, UR7, UR39, URZ, 0x3c, !UPT ;  /* 0x0000002707277292 */ /* 0x000fe2000f8e3c3f */
[----:B------:R-:W-:Y:S11]  /*ac90*/  @!P0 BRA `(.L_x_5731) ;  /* 0x0000000000048947 */ /* 0x000ff60003800000 */
[----:B------:R-:W-:Y:S01]  /*aca0*/  BPT.TRAP 0x1 ;  /* 0x000000040000795c */ /* 0x000fe20000300000 */
.L_x_5731:
[----:B------:R-:W-:Y:S01]  /*acb0*/  ULEA UR4, UR36, UR37, 0x3 ;  /* 0x0000002524047291 */ /* 0x000fe2000f8e183f */
[----:B------:R-:W-:-:S05]  /*acc0*/  IMAD.U32 R5, RZ, RZ, UR39 ;  /* 0x00000027ff057e24 */ /* 0x000fca000f8e00ff */
[----:B------:R-:W-:-:S04]  /*acd0*/  SHF.L.U32 R5, R5, 0x1f, RZ ;  /* 0x0000001f05057819 */ /* 0x000fc800000006ff */
[----:B------:R0:W1:Y:S01]  /*ace0*/  SYNCS.PHASECHK.TRANS64.TRYWAIT P2, [UR4+0x36830], R5 ;  /* 0x03683005ff0075a7 */ /* 0x0000620008040144 */
[----:B------:R-:W-:Y:S05]  /*acf0*/  @!P0 BRA `(.L_x_5732) ;  /* 0x0000000000048947 */ /* 0x000fea0003800000 */
[----:B------:R-:W-:Y:S01]  /*ad00*/  BPT.TRAP 0x1 ;  /* 0x000000040000795c */ /* 0x000fe20000300000 */
.L_x_5732:
[----:B-1----:R-:W-:Y:S05]  /*ad10*/  @P2 BRA `(.L_x_5733) ;  /* 0x0000000000082947 */ /* 0x002fea0003800000 */
[----:B------:R-:W1:Y:S02]  /*ad20*/  SYNCS.PHASECHK.TRANS64.TRYWAIT P2, [UR4+0x36830], R5 ;  /* 0x03683005ff0075a7 */ /* 0x000e640008040144 */
[----:B-1----:R-:W-:Y:S05]  /*ad30*/  @!P2 BRA `(.L_x_5734) ;  /* 0x000000c40030a947 */ /* 0x002fea0003800000 */
.L_x_5733:
        /* <DEDUP_REMOVED lines=591> */
.L_x_5735:
[----:B------:R-:W-:Y:S01]  /*d230*/  ULEA UR10, UR6, UR37, 0x3 ;  /* 0x00000025060a7291 */ /* 0x000fe2000f8e183f */
[----:B------:R-:W-:-:S05]  /*d240*/  IMAD.U32 R0, RZ, RZ, UR7 ;  /* 0x00000007ff007e24 */ /* 0x000fca000f8e00ff */
[----:B------:R-:W-:-:S04]  /*d250*/  SHF.L.U32 R0, R0, 0x1f, RZ ;  /* 0x0000001f00007819 */ /* 0x000fc800000006ff */
[----:B------:R2:W3:Y:S01]  /*d260*/  SYNCS.PHASECHK.TRANS64.TRYWAIT P2, [UR10+0x36850], R0 ;  /* 0x03685000ff0075a7 */ /* 0x0004e2000804014a */
[----:B------:R-:W-:Y:S05]  /*d270*/  @!P0 BRA `(.L_x_5736) ;  /* 0x0000000000048947 */ /* 0x000fea0003800000 */
[----:B------:R-:W-:Y:S01]  /*d280*/  BPT.TRAP 0x1 ;  /* 0x000000040000795c */ /* 0x000fe20000300000 */
.L_x_5736:
[----:B---3--:R-:W-:Y:S05]  /*d290*/  @P2 BRA `(.L_x_5737) ;  /* 0x0000000000082947 */ /* 0x008fea0003800000 */
[----:B------:R-:W3:Y:S02]  /*d2a0*/  SYNCS.PHASECHK.TRANS64.TRYWAIT P2, [UR10+0x36850], R0 ;  /* 0x03685000ff0075a7 */ /* 0x000ee4000804014a */
[----:B---3--:R-:W-:Y:S05]  /*d2b0*/  @!P2 BRA `(.L_x_5738) ;  /* 0x0000009c00e8a947 */ /* 0x008fea0003800000 */
.L_x_5737:
[----:B------:R-:W-:Y:S01]  /*d2c0*/  UIADD3 UR4, UR37, 0x400, URZ ;  /* 0x0000040025047890 */ /* 0x000fe2000fffe03f */
[----:B------:R-:W-:Y:S01]  /*d2d0*/  WARPGROUP.ARRIVE ;  /* 0x00000000000079c5 */ /* 0x000fe20000000000 */
[----:B------:R-:W-:Y:S01]  /*d2e0*/  UMOV UR7, 0x40000040 ;  /* 0x4000004000077882 */ /* 0x000fe20000000000 */
[----:B------:R-:W-:Y:S01]  /*d2f0*/  FMUL.FTZ R2, R168, UR5 ;  /* 0x00000005a8027c20 */ /* 0x000fe20008410000 */
        /* <DEDUP_REMOVED lines=23> */
[----:B------:R-:W3:Y:S01]  /*d470*/  MUFU.TANH R168, R168 ;  /* 0x000000a800a87308 */ /* 0x000ee20000002400 */
[----:B------:R-:W-:Y:S01]  /*d480*/  UMOV UR7, 0x40000040 ;  /* 0x4000004000077882 */ /* 0x000fe20000000000 */
[----:B0-----:R-:W-:Y:S01]  /*d490*/  FMNMX.FTZ R5, R2, R10, !PT ;  /* 0x0000000a02057209 */ /* 0x001fe20007810000 */
[----:B------:R-:W-:Y:S01]  /*d4a0*/  FMUL.FTZ R140, R140, UR5 ;  /* 0x000000058c8c7c20 */ /* 0x000fe20008410000 */
[----:B------:R-:W-:Y:S01]  /*d4b0*/  FMUL.FTZ R228, R141, UR5 ;  /* 0x000000058de47c20 */ /* 0x000fe20008410000 */
[----:B------:R-:W-:Y:S01]  /*d4c0*/  FMUL.FTZ R232, R128, UR5 ;  /* 0x0000000580e87c20 */ /* 0x000fe20008410000 */
[----:B------:R-:W-:Y:S01]  /*d4d0*/  FMUL.FTZ R14, R171, UR5 ;  /* 0x00000005ab0e7c20 */ /* 0x000fe20008410000 */
[----:B-1----:R-:W-:Y:S01]  /*d4e0*/  FMNMX.FTZ R5, R6, R5, !PT ;  /* 0x0000000506057209 */ /* 0x002fe20007810000 */
        /* <DEDUP_REMOVED lines=31> */
[----:B------:R-:W-:Y:S01]  /*d6e0*/  VIADD R8, R8, 0xffffffff ;  /* 0xffffffff08087836 */ /* 0x000fe20000000000 */
[----:B------:R-:W-:Y:S08]  /*d6f0*/  MUFU.TANH R220, R220 ;  /* 0x000000dc00dc7308 */ /* 0x000ff00000002400 */
        /* <DEDUP_REMOVED lines=60> */
[----:B------:R-:W-:Y:S01]  /*dac0*/  UIADD3 UR6, UR4, 0x180, URZ ;  /* 0x0000018004067890 */ /* 0x000fe2000fffe03f */
[----:B------:R-:W0:Y:S01]  /*dad0*/  MUFU.TANH R196, R196 ;  /* 0x000000c400c47308 */ /* 0x000e220000002400 */
[----:B------:R-:W-:-:S07]  /*dae0*/  UMOV UR7, 0x40000040 ;  /* 0x4000004000077882 */ /* 0x000fce0000000000 */
[----:B------:R-:W1:Y:S08]  /*daf0*/  MUFU.TANH R198, R198 ;  /* 0x000000c600c67308 */ /* 0x000e700000002400 */
[----:B------:R-:W3:Y:S01]  /*db00*/  MUFU.TANH R164, R164 ;  /* 0x000000a400a47308 */ /* 0x000ee20000002400 */
[----:B0-----:R-:W-:-:S07]  /*db10*/  FMNMX.FTZ R5, R196, R5, !PT ;  /* 0x00000005c4057209 */ /* 0x001fce0007810000 */
[----:B------:R-:W0:Y:S01]  /*db20*/  MUFU.TANH R166, R166 ;  /* 0x000000a600a67308 */ /* 0x000e220000002400 */
[----:B-1----:R-:W-:-:S04]  /*db30*/  FMNMX.FTZ R5, R198, R5, !PT ;  /* 0x00000005c6057209 */ /* 0x002fc80007810000 */
[----:B------:R-:W-:-:S04]  /*db40*/  FMNMX.FTZ R5, R200, R5, !PT ;  /* 0x00000005c8057209 */ /* 0x000fc80007810000 */
[----:B------:R-:W-:Y:S02]  /*db50*/  FMNMX.FTZ R5, R202, R5, !PT ;  /* 0x00000005ca057209 */ /* 0x000fe40007810000 */
[----:B---3--:R-:W-:Y:S02]  /*db60*/  FMNMX.FTZ R121, R164, R121, !PT ;  /* 0x00000079a4797209 */ /* 0x008fe40007810000 */
        /* <DEDUP_REMOVED lines=38> */
[----:B--2---:R-:W-:-:S04]  /*ddd0*/  FMNMX.FTZ R0, R120, R5, !PT ;  /* 0x0000000578007209 */ /* 0x004fc80007810000 */
        /* <DEDUP_REMOVED lines=31> */
[----:B------:R-:W-:Y:S08]  /*dfd0*/  MUFU.EX2 R0, R0 ;  /* 0x0000000000007308 */ /* 0x000ff00000000800 */
[----:B------:R-:W0:Y:S08]  /*dfe0*/  MUFU.EX2 R10, R10 ;  /* 0x0000000a000a7308 */ /* 0x000e300000000800 */
[----:B------:R-:W-:Y:S01]  /*dff0*/  MUFU.EX2 R21, R21 ;  /* 0x0000001500157308 */ /* 0x000fe20000000800 */
[----:B------:R-:W-:-:S02]  /*e000*/  WARPGROUP.DEPBAR.LE gsb0, 0x0 ;  /* 0x00008000000079c5 */ /* 0x000fc40000010000 */
[----:B------:R-:W-:Y:S01]  /*e010*/  WARPGROUP.ARRIVE ;  /* 0x00000000000079c5 */ /* 0x000fe20000000000 */
[----:B------:R-:W-:Y:S01]  /*e020*/  FMUL.FTZ R188, R139, UR5 ;  /* 0x000000058bbc7c20 */ /* 0x000fe20008410000 */
[----:B------:R-:W-:Y:S01]  /*e030*/  FMUL.FTZ R190, R143, UR5 ;  /* 0x000000058fbe7c20 */ /* 0x000fe20008410000 */
[----:B------:R-:W-:Y:S02]  /*e040*/  FFMA.FTZ R143, R136, R5, -R149 ;  /* 0x00000005888f7223 */ /* 0x000fe40000010895 */
[----:B------:R-:W1:Y:S01]  /*e050*/  MUFU.EX2 R135, R135 ;  /* 0x0000008700877308 */ /* 0x000e620000000800 */
[----:B0-----:R-:W-:Y:S01]  /*e060*/  F2FP.F16.F32.PACK_AB R200, R10, R15 ;  /* 0x0000000f0ac8723e */ /* 0x001fe200000000ff */
[----:B------:R-:W-:Y:S01]  /*e070*/  HGMMA.64x192x16.F32 R24, R184, gdesc[UR4].tnspB, R24, gsb0 ;  /* 0x42e00004b8187df0 */ /* 0x000fe20008000818 */
[----:B------:R-:W-:Y:S01]  /*e080*/  UIADD3 UR6, UR4, 0x280, URZ ;  /* 0x0000028004067890 */ /* 0x000fe2000fffe03f */
[----:B------:R-:W-:Y:S01]  /*e090*/  UMOV UR7, 0x40000040 ;  /* 0x4000004000077882 */ /* 0x000fe20000000000 */
[----:B------:R-:W-:-:S03]  /*e0a0*/  UIADD3 UR4, UR4, 0x300, URZ ;  /* 0x0000030004047890 */ /* 0x000fc6000fffe03f */
[----:B------:R-:W0:Y:S08]  /*e0b0*/  MUFU.TANH R188, R188 ;  /* 0x000000bc00bc7308 */ /* 0x000e300000002400 */
[----:B------:R-:W2:Y:S01]  /*e0c0*/  MUFU.TANH R190, R190 ;  /* 0x000000be00be7308 */ /* 0x000ea20000002400 */
[----:B-1----:R-:W-:-:S07]  /*e0d0*/  F2FP.F16.F32.PACK_AB R202, R135, R21 ;  /* 0x0000001587ca723e */ /* 0x002fce00000000ff */
[----:B------:R-:W-:Y:S01]  /*e0e0*/  MUFU.EX2 R137, R137 ;  /* 0x0000008900897308 */ /* 0x000fe20000000800 */
[----:B0-----:R-:W-:-:S04]  /*e0f0*/  FMNMX.FTZ R121, R188, R121, !PT ;  /* 0x00000079bc797209 */ /* 0x001fc80007810000 */
        /* <DEDUP_REMOVED lines=31> */
[--C-:B------:R-:W-:Y:S01]  /*e2f0*/  FFMA.FTZ R186, R140, R5, -R149.reuse ;  /* 0x000000058cba7223 */ /* 0x100fe20000010895 */
[----:B-1----:R-:W-:Y:S01]  /*e300*/  FMNMX.FTZ R140, R2, R139, !PT ;  /* 0x0000008b028c7209 */ /* 0x002fe20007810000 */
[-CC-:B------:R-:W-:Y:S01]  /*e310*/  FFMA.FTZ R184, R230, R5.reuse, -R149.reuse ;  /* 0x00000005e6b87223 */ /* 0x180fe20000010895 */
[----:B------:R-:W-:Y:S02]  /*e320*/  FFMA.FTZ R139, R132, R5, -R149 ;  /* 0x00000005848b7223 */ /* 0x000fe40000010895 */
[----:B------:R-:W-:Y:S01]  /*e330*/  HGMMA.64x192x16.F32 R24, R180, gdesc[UR4].tnspB, R24, gsb0 ;  /* 0x42e00004b4187df0 */ /* 0x000fe20008000818 */
[----:B------:R-:W-:Y:S01]  /*e340*/  UMOV UR6, UR4 ;  /* 0x0000000400067c82 */ /* 0x000fe20008000000 */
[----:B------:R-:W-:Y:S01]  /*e350*/  UMOV UR7, 0x40000040 ;  /* 0x4000004000077882 */ /* 0x000fe20000000000 */
[----:B------:R-:W0:Y:S01]  /*e360*/  SHFL.BFLY PT, R151, R140, 0x1, 0x1f ;  /* 0x0c201f008c977f89 */ /* 0x000e2200000e0000 */
[----:B------:R-:W-:Y:S08]  /*e370*/  MUFU.EX2 R184, R184 ;  /* 0x000000b800b87308 */ /* 0x000ff00000000800 */
[----:B------:R-:W-:Y:S08]  /*e380*/  MUFU.EX2 R186, R186 ;  /* 0x000000ba00ba7308 */ /* 0x000ff00000000800 */
[----:B------:R-:W-:Y:S01]  /*e390*/  MUFU.EX2 R139, R139 ;  /* 0x0000008b008b7308 */ /* 0x000fe20000000800 */
[----:B0-----:R-:W-:-:S05]  /*e3a0*/  FMNMX.FTZ R6, R140, R151, !PT ;  /* 0x000000978c067209 */ /* 0x001fca0007810000 */
[----:B------:R-:W-:-:S04]  /*e3b0*/  FADD.FTZ R2, -R6, R9 ;  /* 0x0000000906027221 */ /* 0x000fc80000010100 */
[----:B------:R-:W-:-:S06]  /*e3c0*/  FMUL.FTZ R2, R2, R5 ;  /* 0x0000000502027220 */ /* 0x000fcc0000410000 */
[----:B------:R-:W-:Y:S01]  /*e3d0*/  MUFU.EX2 R2, R2 ;  /* 0x0000000200027308 */ /* 0x000fe20000000800 */
[----:B------:R-:W-:Y:S02]  /*e3e0*/  WARPGROUP.DEPBAR.LE gsb0, 0x0 ;  /* 0x00008000000079c5 */ /* 0x000fe40000010000 */
[----:B------:R-:W-:Y:S01]  /*e3f0*/  WARPGROUP.ARRIVE ;  /* 0x00000000000079c5 */ /* 0x000fe20000000000 */
[-CC-:B------:R-:W-:Y:S01]  /*e400*/  FFMA.FTZ R182, R128, R5.reuse, -R149.reuse ;  /* 0x0000000580b67223 */ /* 0x180fe20000010895 */
[-CC-:B------:R-:W-:Y:S01]  /*e410*/  FFMA.FTZ R180, R232, R5.reuse, -R149.reuse ;  /* 0x00000005e8b47223 */ /* 0x180fe20000010895 */
[-CC-:B------:R-:W-:Y:S01]  /*e420*/  FFMA.FTZ R128, R147, R5.reuse, -R149.reuse ;  /* 0x0000000593807223 */ /* 0x180fe20000010895 */
[-C--:B------:R-:W-:Y:S01]  /*e430*/  FFMA.FTZ R149, R145, R5.reuse, -R149 ;  /* 0x0000000591957223 */ /* 0x080fe20000010895 */
[-C--:B------:R-:W-:Y:S01]  /*e440*/  FMUL.FTZ R145, R6, R5.reuse ;  /* 0x0000000506917220 */ /* 0x080fe20000410000 */
[----:B------:R-:W-:Y:S01]  /*e450*/  HGMMA.64x192x16.F32 R24, R176, gdesc[UR4].tnspB, R24, gsb0 ;  /* 0x42e00004b0187df0 */ /* 0x000fe20008000818 */
[----:B------:R-:W-:Y:S01]  /*e460*/  IMAD.U32 R147, RZ, RZ, UR10 ;  /* 0x0000000aff937e24 */ /* 0x000fe2000f8e00ff */
[----:B------:R-:W-:Y:S01]  /*e470*/  MUFU.EX2 R9, R149 ;  /* 0x0000009500097308 */ /* 0x000fe20000000800 */
[-CC-:B------:R-:W-:Y:S01]  /*e480*/  FFMA.FTZ R189, R144, R5.reuse, -R145.reuse ;  /* 0x0000000590bd7223 */ /* 0x180fe20000010891 */
[-CC-:B------:R-:W-:Y:S01]  /*e490*/  FFMA.FTZ R201, R12, R5.reuse, -R145.reuse ;  /* 0x000000050cc97223 */ /* 0x180fe20000010891 */
[-CC-:B------:R-:W-:Y:S01]  /*e4a0*/  FFMA.FTZ R144, R146, R5.reuse, -R145.reuse ;  /* 0x0000000592907223 */ /* 0x180fe20000010891 */
[----:B------:R-:W-:Y:S01]  /*e4b0*/  MOV R146, UR36 ;  /* 0x0000002400927c02 */ /* 0x000fe20008000f00 */
[-CC-:B------:R-:W-:Y:S01]  /*e4c0*/  FFMA.FTZ R12, R14, R5.reuse, -R145.reuse ;  /* 0x000000050e0c7223 */ /* 0x180fe20000010891 */
[-CC-:B------:R-:W-:Y:S01]  /*e4d0*/  FFMA.FTZ R203, R20, R5.reuse, -R145.reuse ;  /* 0x0000000514cb7223 */ /* 0x180fe20000010891 */
[-CC-:B------:R-:W-:Y:S01]  /*e4e0*/  FFMA.FTZ R14, R172, R5.reuse, -R145.reuse ;  /* 0x00000005ac0e7223 */ /* 0x180fe20000010891 */
[----:B------:R-:W-:Y:S01]  /*e4f0*/  @!P1 LEA R146, R146, UR37, 0x3 ;  /* 0x0000002592929c11 */ /* 0x000fe2000f8e18ff */
[----:B------:R-:W0:Y:S01]  /*e500*/  MUFU.EX2 R201, R201 ;  /* 0x000000c900c97308 */ /* 0x000e220000000800 */
[-CC-:B------:R-:W-:Y:S01]  /*e510*/  FFMA.FTZ R197, R160, R5.reuse, -R145.reuse ;  /* 0x00000005a0c57223 */ /* 0x180fe20000010891 */
[-CC-:B------:R-:W-:Y:S01]  /*e520*/  FFMA.FTZ R20, R162, R5.reuse, -R145.reuse ;  /* 0x00000005a2147223 */ /* 0x180fe20000010891 */
[----:B------:R-:W-:Y:S01]  /*e530*/  FFMA.FTZ R199, R164, R5, -R145 ;  /* 0x00000005a4c77223 */ /* 0x000fe20000010891 */
[----:B------:R-:W-:-:S02]  /*e540*/  @!P1 VIADD R146, R146, 0x36840 ;  /* 0x0003684092929836 */ /* 0x000fc40000000000 */
[-CC-:B------:R-:W-:Y:S01]  /*e550*/  FFMA.FTZ R185, R138, R5.reuse, -R145.reuse ;  /* 0x000000058ab97223 */ /* 0x180fe20000010891 */
[-CC-:B------:R-:W-:Y:S01]  /*e560*/  FFMA.FTZ R132, R166, R5.reuse, -R145.reuse ;  /* 0x00000005a6847223 */ /* 0x180fe20000010891 */
[-CC-:B------:R-:W-:Y:S01]  /*e570*/  FFMA.FTZ R193, R152, R5.reuse, -R145.reuse ;  /* 0x0000000598c17223 */ /* 0x180fe20000010891 */
[----:B------:R-:W1:Y:S01]  /*e580*/  MUFU.EX2 R12, R12 ;  /* 0x0000000c000c7308 */ /* 0x000e620000000800 */
[----:B------:R-:W-:Y:S01]  /*e590*/  @!P1 PRMT R146, RZ, 0x654, R146 ;  /* 0x00000654ff929816 */ /* 0x000fe20000000092 */
[-CC-:B------:R-:W-:Y:S01]  /*e5a0*/  FFMA.FTZ R136, R154, R5.reuse, -R145.reuse ;  /* 0x000000059a887223 */ /* 0x180fe20000010891 */
[-CC-:B------:R-:W-:Y:S01]  /*e5b0*/  FFMA.FTZ R195, R156, R5.reuse, -R145.reuse ;  /* 0x000000059cc37223 */ /* 0x180fe20000010891 */
        /* <DEDUP_REMOVED lines=9> */
[-CC-:B------:R-:W-:Y:S01]  /*e650*/  FFMA.FTZ R134, R134, R5.reuse, -R145.reuse ;  /* 0x0000000586867223 */ /* 0x180fe20000010891 */
[-CC-:B------:R-:W-:Y:S01]  /*e660*/  FFMA.FTZ R236, R236, R5.reuse, -R145.reuse ;  /* 0x00000005ecec7223 */ /* 0x180fe20000010891 */
[----:B------:R-:W-:Y:S01]  /*e670*/  FFMA.FTZ R11, R11, R5, -R145 ;  /* 0x000000050b0b7223 */ /* 0x000fe20000010891 */
[----:B------:R-:W0:Y:S01]  /*e680*/  MUFU.EX2 R14, R14 ;  /* 0x0000000e000e7308 */ /* 0x000e220000000800 */
[C---:B-1----:R-:W-:Y:S01]  /*e690*/  FADD.FTZ R138, R12.reuse, R3 ;  /* 0x000000030c8a7221 */ /* 0x042fe20000010000 */
[----:B------:R-:W-:Y:S01]  /*e6a0*/  F2FP.F16.F32.PACK_AB R201, R12, R201 ;  /* 0x000000c90cc9723e */ /* 0x000fe200000000ff */
[-CC-:B------:R-:W-:Y:S01]  /*e6b0*/  FFMA.FTZ R126, R126, R5.reuse, -R145.reuse ;  /* 0x000000057e7e7223 */ /* 0x180fe20000010891 */
[----:B------:R-:W-:Y:S01]  /*e6c0*/  FFMA.FTZ R13, R13, R5, -R145 ;  /* 0x000000050d0d7223 */ /* 0x000fe20000010891 */
[----:B------:R-:W-:Y:S01]  /*e6d0*/  UMOV UR7, UR39 ;  /* 0x0000002700077c82 */ /* 0x000fe20008000000 */
[----:B------:R-:W-:-:S02]  /*e6e0*/  UMOV UR6, UR36 ;  /* 0x0000002400067c82 */ /* 0x000fc40008000000 */
[----:B------:R-:W1:Y:S01]  /*e6f0*/  MUFU.EX2 R197, R197 ;  /* 0x000000c500c57308 */ /* 0x000e620000000800 */
[----:B--2---:R-:W-:-:S07]  /*e700*/  FADD.FTZ R3, R203, R138 ;  /* 0x0000008acb037221 */ /* 0x004fce0000010000 */
[----:B------:R-:W2:Y:S01]  /*e710*/  MUFU.EX2 R20, R20 ;  /* 0x0000001400147308 */ /* 0x000ea20000000800 */
[C---:B0-----:R-:W-:Y:S01]  /*e720*/  FADD.FTZ R138, R14.reuse, R3 ;  /* 0x000000030e8a7221 */ /* 0x041fe20000010000 */
[----:B------:R-:W-:-:S06]  /*e730*/  F2FP.F16.F32.PACK_AB R203, R14, R203 ;  /* 0x000000cb0ecb723e */ /* 0x000fcc00000000ff */
        /* <DEDUP_REMOVED lines=20> */
[----:B------:R0:W-:Y:S01]  /*e880*/  @!P1 SYNCS.ARRIVE.TRANS64.RED.A1T0 RZ, [R146+URZ], RZ ;  /* 0x000000ff92ff99a7 */ /* 0x0001e2000810043f */
[----:B------:R-:W-:-:S04]  /*e890*/  F2FP.F16.F32.PACK_AB R176, R141, R120 ;  /* 0x000000788db0723e */ /* 0x000fc800000000ff */
[----:B------:R-:W3:Y:S01]  /*e8a0*/  MUFU.EX2 R128, R128 ;  /* 0x0000008000807308 */ /* 0x000ee20000000800 */
[----:B0-----:R-:W-:Y:S02]  /*e8b0*/  @!P1 VIADD R146, R147, 0x36860 ;  /* 0x0003686093929836 */ /* 0x001fe40000000000 */
[----:B------:R-:W-:-:S05]  /*e8c0*/  FFMA.FTZ R147, R0, R4, R15 ;  /* 0x0000000400937223 */ /* 0x000fca000001000f */
[----:B------:R-:W-:Y:S01]  /*e8d0*/  MUFU.EX2 R179, R126 ;  /* 0x0000007e00b37308 */ /* 0x000fe20000000800 */
[----:B------:R-:W-:Y:S01]  /*e8e0*/  @!P1 PRMT R146, RZ, 0x654, R146 ;  /* 0x00000654ff929816 */ /* 0x000fe20000000092 */
[----:B------:R-:W-:Y:S01]  /*e8f0*/  FADD.FTZ R4, R10, R147 ;  /* 0x000000930a047221 */ /* 0x000fe20000010000 */
[----:B-1----:R-:W-:Y:S01]  /*e900*/  FADD.FTZ R147, R197, R138 ;  /* 0x0000008ac5937221 */ /* 0x002fe20000010000 */
[C---:B--2---:R-:W-:Y:S01]  /*e910*/  F2FP.F16.F32.PACK_AB R197, R20.reuse, R197 ;  /* 0x000000c514c5723e */ /* 0x044fe200000000ff */
[----:B------:R0:W-:Y:S02]  /*e920*/  @!P1 SYNCS.ARRIVE.TRANS64.RED.A1T0 RZ, [R146+URZ], RZ ;  /* 0x000000ff92ff99a7 */ /* 0x0001e4000810043f */
[----:B------:R-:W-:Y:S01]  /*e930*/  FADD.FTZ R130, R20, R147 ;  /* 0x0000009314827221 */ /* 0x000fe20000010000 */
[----:B------:R-:W-:Y:S01]  /*e940*/  MUFU.EX2 R13, R13 ;  /* 0x0000000d000d7308 */ /* 0x000fe20000000800 */
[----:B---3--:R-:W-:Y:S02]  /*e950*/  F2FP.F16.F32.PACK_AB R178, R9, R128 ;  /* 0x0000008009b2723e */ /* 0x008fe400000000ff */
[----:B------:R-:W-:Y:S01]  /*e960*/  FADD.FTZ R147, R199, R130 ;  /* 0x00000082c7937221 */ /* 0x000fe20000010000 */
[----:B------:R-:W-:Y:S01]  /*e970*/  F2FP.F16.F32.PACK_AB R199, R132, R199 ;  /* 0x000000c784c7723e */ /* 0x000fe200000000ff */
[----:B0-----:R-:W-:Y:S01]  /*e980*/  FADD.FTZ R146, R21, R4 ;  /* 0x0000000415927221 */ /* 0x001fe20000010000 */
[----:B------:R-:W-:Y:S01]  /*e990*/  FFMA.FTZ R4, R188, R5, -R145 ;  /* 0x00000005bc047223 */ /* 0x000fe20000010891 */
[----:B------:R-:W-:Y:S01]  /*e9a0*/  FADD.FTZ R130, R132, R147 ;  /* 0x0000009384827221 */ /* 0x000fe20000010000 */
[----:B------:R-:W-:Y:S01]  /*e9b0*/  F2FP.F16.F32.PACK_AB R188, R168, R123 ;  /* 0x0000007ba8bc723e */ /* 0x000fe200000000ff */
[----:B------:R-:W-:-:S02]  /*e9c0*/  FADD.FTZ R146, R135, R146 ;  /* 0x0000009287927221 */ /* 0x000fc40000010000 */
[----:B------:R-:W-:Y:S01]  /*e9d0*/  FADD.FTZ R149, R193, R130 ;  /* 0x00000082c1957221 */ /* 0x000fe20000010000 */
[----:B------:R-:W0:Y:S01]  /*e9e0*/  MUFU.EX2 R4, R4 ;  /* 0x0000000400047308 */ /* 0x000e220000000800 */
[----:B------:R-:W-:Y:S01]  /*e9f0*/  FADD.FTZ R3, R137, R146 ;  /* 0x0000009289037221 */ /* 0x000fe20000010000 */
[C---:B------:R-:W-:Y:S01]  /*ea00*/  F2FP.F16.F32.PACK_AB R193, R136.reuse, R193 ;  /* 0x000000c188c1723e */ /* 0x040fe200000000ff */
[----:B------:R-:W-:Y:S02]  /*ea10*/  FADD.FTZ R130, R136, R149 ;  /* 0x0000009588827221 */ /* 0x000fe40000010000 */
[C---:B------:R-:W-:Y:S01]  /*ea20*/  FADD.FTZ R3, R196.reuse, R3 ;  /* 0x00000003c4037221 */ /* 0x040fe20000010000 */
[----:B------:R-:W-:Y:S01]  /*ea30*/  F2FP.F16.F32.PACK_AB R196, R196, R137 ;  /* 0x00000089c4c4723e */ /* 0x000fe200000000ff */
[----:B------:R-:W-:Y:S01]  /*ea40*/  FADD.FTZ R15, R195, R130 ;  /* 0x00000082c30f7221 */ /* 0x000fe20000010000 */
[----:B------:R-:W-:Y:S01]  /*ea50*/  F2FP.F16.F32.PACK_AB R195, R140, R195 ;  /* 0x000000c38cc3723e */ /* 0x000fe200000000ff */
[----:B------:R-:W-:Y:S01]  /*ea60*/  FADD.FTZ R138, R198, R3 ;  /* 0x00000003c68a7221 */ /* 0x000fe20000010000 */
[----:B------:R-:W-:Y:S01]  /*ea70*/  FFMA.FTZ R3, R122, R5, -R145 ;  /* 0x000000057a037223 */ /* 0x000fe20000010891 */
[----:B------:R-:W-:Y:S01]  /*ea80*/  FADD.FTZ R130, R140, R15 ;  /* 0x0000000f8c827221 */ /* 0x000fe20000010000 */
[----:B------:R1:W2:Y:S01]  /*ea90*/  MUFU.EX2 R122, R190 ;  /* 0x000000be007a7308 */ /* 0x0002a20000000800 */
[C---:B------:R-:W-:Y:S01]  /*eaa0*/  FADD.FTZ R138, R127.reuse, R138 ;  /* 0x0000008a7f8a7221 */ /* 0x040fe20000010000 */
[----:B------:R-:W-:Y:S01]  /*eab0*/  F2FP.F16.F32.PACK_AB R198, R127, R198 ;  /* 0x000000c67fc6723e */ /* 0x000fe200000000ff */
[----:B------:R-:W-:Y:S01]  /*eac0*/  FADD.FTZ R21, R189, R130 ;  /* 0x00000082bd157221 */ /* 0x000fe20000010000 */
[----:B------:R-:W-:Y:S01]  /*ead0*/  F2FP.F16.F32.PACK_AB R189, R144, R189 ;  /* 0x000000bd90bd723e */ /* 0x000fe200000000ff */
[----:B------:R-:W-:-:S02]  /*eae0*/  FADD.FTZ R147, R125, R138 ;  /* 0x0000008a7d937221 */ /* 0x000fc40000010000 */
[----:B------:R-:W-:Y:S01]  /*eaf0*/  FADD.FTZ R12, R144, R21 ;  /* 0x00000015900c7221 */ /* 0x000fe20000010000 */
[----:B------:R3:W4:Y:S01]  /*eb00*/  MUFU.EX2 R177, R3 ;  /* 0x0000000300b17308 */ /* 0x0007220000000800 */
[----:B------:R-:W-:Y:S01]  /*eb10*/  FADD.FTZ R147, R174, R147 ;  /* 0x00000093ae937221 */ /* 0x000fe20000010000 */
[----:B-1----:R-:W-:Y:S01]  /*eb20*/  F2FP.F16.F32.PACK_AB R190, R170, R121 ;  /* 0x00000079aabe723e */ /* 0x002fe200000000ff */
[----:B------:R-:W-:Y:S01]  /*eb30*/  FADD.FTZ R21, R191, R12 ;  /* 0x0000000cbf157221 */ /* 0x000fe20000010000 */
[----:B------:R-:W-:Y:S01]  /*eb40*/  F2FP.F16.F32.PACK_AB R191, R124, R191 ;  /* 0x000000bf7cbf723e */ /* 0x000fe200000000ff */
[----:B------:R-:W-:Y:S01]  /*eb50*/  FADD.FTZ R10, R194, R147 ;  /* 0x00000093c20a7221 */ /* 0x000fe20000010000 */
[----:B------:R-:W-:-:S03]  /*eb60*/  F2FP.F16.F32.PACK_AB R194, R129, R194 ;  /* 0x000000c281c2723e */ /* 0x000fc600000000ff */
[----:B------:R-:W-:-:S04]  /*eb70*/  FADD.FTZ R10, R129, R10 ;  /* 0x0000000a810a7221 */ /* 0x000fc80000010000 */
[----:B------:R-:W-:-:S04]  /*eb80*/  FADD.FTZ R15, R123, R10 ;  /* 0x0000000a7b0f7221 */ /* 0x000fc80000010000 */
[----:B------:R-:W-:-:S04]  /*eb90*/  FADD.FTZ R10, R168, R15 ;  /* 0x0000000fa80a7221 */ /* 0x000fc80000010000 */
[----:B------:R-:W-:Y:S01]  /*eba0*/  FADD.FTZ R15, R121, R10 ;  /* 0x0000000a790f7221 */ /* 0x000fe20000010000 */
[----:B------:R-:W-:-:S03]  /*ebb0*/  FADD.FTZ R10, R124, R21 ;  /* 0x000000157c0a7221 */ /* 0x000fc60000010000 */
[----:B------:R-:W-:-:S04]  /*ebc0*/  FADD.FTZ R15, R170, R15 ;  /* 0x0000000faa0f7221 */ /* 0x000fc80000010000 */
[----:B------:R-:W-:Y:S01]  /*ebd0*/  FADD.FTZ R12, R184, R15 ;  /* 0x0000000fb80c7221 */ /* 0x000fe20000010000 */
[----:B------:R-:W-:Y:S01]  /*ebe0*/  FADD.FTZ R15, R185, R10 ;  /* 0x0000000ab90f7221 */ /* 0x000fe20000010000 */
[C---:B0-----:R-:W-:Y:S02]  /*ebf0*/  F2FP.F16.F32.PACK_AB R185, R4.reuse, R185 ;  /* 0x000000b904b9723e */ /* 0x041fe400000000ff */
        /* <DEDUP_REMOVED lines=31> */
[----:B------:R-:W-:Y:S02]  /*edf0*/  IMAD.MOV.U32 R9, RZ, RZ, R6 ;  /* 0x000000ffff097224 */ /* 0x000fe400078e0006 */
[----:B------:R-:W-:Y:S01]  /*ee00*/  IMAD.MOV.U32 R10, RZ, RZ, R7 ;  /* 0x000000ffff0a7224 */ /* 0x000fe200078e0007 */
[----:B------:R-:W-:Y:S06]  /*ee10*/  @P2 BRA `(.L_x_5739) ;  /* 0xffffffbc00882947 */ /* 0x000fec000383ffff */
.L_x_5730:
        /* <DEDUP_REMOVED lines=99> */
.L_x_5740:
[----:B------:R-:W-:Y:S01]  /*f450*/  ULEA UR5, UR36, UR37, 0x3 ;  /* 0x0000002524057291 */ /* 0x000fe2000f8e183f */
[----:B------:R-:W-:-:S05]  /*f460*/  IMAD.U32 R0, RZ, RZ, UR39 ;  /* 0x00000027ff007e24 */ /* 0x000fca000f8e00ff */
[----:B------:R-:W-:-:S04]  /*f470*/  SHF.L.U32 R0, R0, 0x1f, RZ ;  /* 0x0000001f00007819 */ /* 0x000fc800000006ff */
[----:B------:R0:W1:Y:S01]  /*f480*/  SYNCS.PHASECHK.TRANS64.TRYWAIT P2, [UR5+0x36850], R0 ;  /* 0x03685000ff0075a7 */ /* 0x0000620008040145 */
[----:B------:R-:W-:Y:S05]  /*f490*/  @!P0 BRA `(.L_x_5741) ;  /* 0x0000000000048947 */ /* 0x000fea0003800000 */
[----:B------:R-:W-:Y:S01]  /*f4a0*/  BPT.TRAP 0x1 ;  /* 0x000000040000795c */ /* 0x000fe20000300000 */
.L_x_5741:
[----:B-1----:R-:W-:Y:S05]  /*f4b0*/  @P2 BRA `(.L_x_5742) ;  /* 0x0000000000082947 */ /* 0x002fea0003800000 */
[----:B------:R-:W1:Y:S02]  /*f4c0*/  SYNCS.PHASECHK.TRANS64.TRYWAIT P0, [UR5+0x36850], R0 ;  /* 0x03685000ff0075a7 */ /* 0x000e640008000145 */
[----:B-1----:R-:W-:Y:S05]  /*f4d0*/  @!P0 BRA `(.L_x_5743) ;  /* 0x0000007c00788947 */ /* 0x002fea0003800000 */
.L_x_5742:
[----:B------:R-:W-:Y:S01]  /*f4e0*/  UIADD3 UR37, UR37, 0x400, URZ ;  /* 0x0000040025257890 */ /* 0x000fe2000fffe03f */
[----:B------:R-:W-:Y:S01]  /*f4f0*/  WARPGROUP.ARRIVE ;  /* 0x00000000000079c5 */ /* 0x000fe20000000000 */
[----:B------:R-:W-:Y:S01]  /*f500*/  UMOV UR7, 0x40000040 ;  /* 0x4000004000077882 */ /* 0x000fe20000000000 */
[----:B-1----:R-:W1:Y:S01]  /*f510*/  SHFL.BFLY PT, R9, R4, 0x2, 0x1f ;  /* 0x0c401f0004097f89 */ /* 0x002e6200000e0000 */
[----:B------:R-:W-:Y:S01]  /*f520*/  USHF.R.U32.HI UR37, URZ, 0x4, UR37 ;  /* 0x000000043f257899 */ /* 0x000fe20008011625 */
[----:B------:R-:W-:Y:S02]  /*f530*/  CS2R R20, SRZ ;  /* 0x0000000000147805 */ /* 0x000fe4000001ff00 */
[----:B------:R-:W-:Y:S01]  /*f540*/  IADD3 R209, R209, 0x1, RZ ;  /* 0x00000001d1d17810 */ /* 0x000fe20007ffe0ff */
[----:B0-----:R-:W0:Y:S01]  /*f550*/  SHFL.BFLY PT, R0, R3, 0x2, 0x1f ;  /* 0x0c401f0003007f89 */ /* 0x001e2200000e0000 */
[----:B------:R-:W-:-:S04]  /*f560*/  ULOP3.LUT UR37, UR37, 0x3fff, URZ, 0xc0, !UPT ;  /* 0x00003fff25257892 */ /* 0x000fc8000f8ec03f */
[----:B------:R-:W-:-:S04]  /*f570*/  ULOP3.LUT UR4, UR37, 0x3800000, URZ, 0xfc, !UPT ;  /* 0x0380000025047892 */ /* 0x000fc8000f8efc3f */
[----:B------:R-:W-:Y:S02]  /*f580*/  UIMAD UR4, UR36, 0xa80, UR4 ;  /* 0x00000a80240478a4 */ /* 0x000fe4000f8e0204 */
[----:B------:R-:W-:-:S04]  /*f590*/  UIADD3 UR36, UR36, 0x1, URZ ;  /* 0x0000000124247890 */ /* 0x000fc8000fffe03f */
[----:B------:R-:W-:Y:S01]  /*f5a0*/  UISETP.NE.AND UP0, UPT, UR36, 0x2, UPT ;  /* 0x000000022400788c */ /* 0x000fe2000bf05270 */
[----:B------:R-:W-:Y:S02]  /*f5b0*/  UMOV UR6, UR4 ;  /* 0x0000000400067c82 */ /* 0x000fe40008000000 */
[----:B------:R-:W-:Y:S01]  /*f5c0*/  HGMMA.64x192x16.F32 R24, R200, gdesc[UR4].tnspB, R24, gsb0 ;  /* 0x42e00004c8187df0 */ /* 0x000fe20008000818 */
[----:B------:R-:W-:Y:S01]  /*f5d0*/  UIADD3 UR6, UR4, 0x80, URZ ;  /* 0x0000008004067890 */ /* 0x000fe2000fffe03f */
[----:B-1----:R-:W-:Y:S01]  /*f5e0*/  FADD.FTZ R9, R9, R4 ;  /* 0x0000000409097221 */ /* 0x002fe20000010000 */
[----:B------:R-:W-:Y:S01]  /*f5f0*/  UMOV UR7, 0x40000040 ;  /* 0x4000004000077882 */ /* 0x000fe20000000000 */
[----:B------:R-:W-:Y:S01]  /*f600*/  USEL UR36, UR36, URZ, UP0 ;  /* 0x0000003f24247287 */ /* 0x000fe20008000000 */
[----:B0-----:R-:W-:Y:S02]  /*f610*/  FADD.FTZ R2, R0, R3 ;  /* 0x0000000300027221 */ /* 0x001fe40000010000 */
        /* <DEDUP_REMOVED lines=14> */
[----:B0-----:R-:W-:Y:S01]  /*f700*/  @P0 FMUL.FTZ R3, R8, 0.69314718246459960938 ;  /* 0x3f31721808030820 */ /* 0x001fe20000410000 */
[----:B------:R-:W-:-:S03]  /*f710*/  @!P1 VIADD R8, R9, 0x36860 ;  /* 0x0003686009089836 */ /* 0x000fc60000000000 */
[----:B------:R-:W-:Y:S02]  /*f720*/  @P0 FFMA.FTZ R2, R4, R7, R3 ;  /* 0x0000000704020223 */ /* 0x000fe40000010003 */
[----:B------:R-:W-:Y:S01]  /*f730*/  @!P1 PRMT R121, RZ, 0x654, R8 ;  /* 0x00000654ff799816 */ /* 0x000fe20000000008 */
        /* <DEDUP_REMOVED lines=37> */
[-C--:B------:R-:W-:Y:S01]  /*f990*/  FMUL.FTZ R127, R99, R21.reuse ;  /* 0x00000015637f7220 */ /* 0x080fe20000410000 */
[-C--:B0-----:R-:W-:Y:S01]  /*f9a0*/  FMUL.FTZ R122, R33, R20.reuse ;  /* 0x00000014217a7220 */ /* 0x081fe20000410000 */
        /* <DEDUP_REMOVED lines=94> */
.L_x_5713:
[----:B------:R-:W0:Y:S01]  /*ff90*/  S2R R21, SR_CgaCtaId ;  /* 0x0000000000157919 */ /* 0x000e220000008800 */
[----:B------:R-:W-:Y:S01]  /*ffa0*/  MOV R90, 0x400 ;  /* 0x00000400005a7802 */ /* 0x000fe20000000f00 */
[----:B------:R-:W-:Y:S01]  /*ffb0*/  BSSY B0, `(.L_x_5744) ;  /* 0x000022a000007945 */ /* 0x000fe20003800000 */
[----:B------:R-:W-:Y:S02]  /*ffc0*/  BAR.SYNC.DEFER_BLOCKING 0x5, 0x180 ;  /* 0x0146000000007b1d */ /* 0x000fe40000010000 */
[----:B0-----:R-:W-:-:S05]  /*ffd0*/  LEA R90, R21, R90, 0x18 ;  /* 0x0000005a155a7211 */ /* 0x001fca00078ec0ff */
[----:B------:R0:W1:Y:S01]  /*ffe0*/  LDS R52, [R90+0x368d0] ;  /* 0x0368d0005a347984 */ /* 0x0000620000000800 */
[----:B------:R-:W-:Y:S06]  /*fff0*/  BAR.ARV 0x4, 0x180 ;  /* 0x0106000000007b1d */ /* 0x000fec0000002000 */
[----:B------:R-:W-:Y:S05]  /*10000*/  @P0 BRA `(.L_x_5745) ;  /* 0x0000001400fc0947 */ /* 0x000fea0003800000 */
[----:B------:R-:W2:Y:S01]  /*10010*/  S2R R21, SR_SWINHI ;  /* 0x0000000000157919 */ /* 0x000ea20000002f00 */
[----:B------:R-:W-:Y:S01]  /*10020*/  SHF.R.S32.HI R91, RZ, 0x1f, R207 ;  /* 0x0000001fff5b7819 */ /* 0x000fe200000114cf */
[----:B------:R-:W-:Y:S01]  /*10030*/  ULDC.64 UR4, c[0x0][0xb90] ;  /* 0x0002e40000047ab9 */ /* 0x000fe20000000a00 */
[----:B------:R-:W3:Y:S01]  /*10040*/  LDC R94, c[0x0][0xbe8] ;  /* 0x0002fa00ff5e7b82 */ /* 0x000ee20000000800 */
[----:B------:R-:W-:Y:S01]  /*10050*/  IMAD.WIDE.U32 R24, R207, UR4, RZ ;  /* 0x00000004cf187c25 */ /* 0x000fe2000f8e00ff */
[----:B------:R-:W-:Y:S01]  /*10060*/  F2FP.F16.F32.PACK_AB R6, R7, R6 ;  /* 0x000000060706723e */ /* 0x000fe200000000ff */
[----:B------:R-:W-:Y:S01]  /*10070*/  ULDC UR6, c[0x0][0xa88] ;  /* 0x0002a20000067ab9 */ /* 0x000fe20000000800 */
[----:B------:R-:W-:Y:S01]  /*10080*/  F2FP.F16.F32.PACK_AB R7, R158, R33 ;  /* 0x000000219e07723e */ /* 0x000fe200000000ff */
[----:B------:R-:W-:Y:S01]  /*10090*/  IMAD R20, R91, UR4, RZ ;  /* 0x000000045b147c24 */ /* 0x000fe2000f8e02ff */
[----:B------:R-:W-:Y:S01]  /*100a0*/  F2FP.F16.F32.PACK_AB R4, R5, R4 ;  /* 0x000000040504723e */ /* 0x000fe200000000ff */
[----:B------:R-:W-:Y:S01]  /*100b0*/  ULDC.64 UR8, c[0x0][0x208] ;  /* 0x0000820000087ab9 */ /* 0x000fe20000000a00 */
[----:B------:R-:W-:Y:S01]  /*100c0*/  F2FP.F16.F32.PACK_AB R5, R160, R37 ;  /* 0x00000025a005723e */ /* 0x000fe200000000ff */
[----:B------:R-:W-:Y:S01]  /*100d0*/  IMAD R29, R207, UR5, R20 ;  /* 0x00000005cf1d7c24 */ /* 0x000fe2000f8e0214 */
[----:B------:R-:W-:Y:S01]  /*100e0*/  F2FP.F16.F32.PACK_AB R14, R53, R14 ;  /* 0x0000000e350e723e */ /* 0x000fe200000000ff */
[----:B------:R-:W-:Y:S01]  /*100f0*/  ULDC.64 UR4, c[0x0][0xb98] ;  /* 0x0002e60000047ab9 */ /* 0x000fe20000000a00 */
[----:B------:R-:W-:Y:S01]  /*10100*/  F2FP.F16.F32.PACK_AB R10, R11, R10 ;  /* 0x0000000a0b0a723e */ /* 0x000fe200000000ff */
[----:B------:R-:W-:Y:S01]  /*10110*/  IMAD.IADD R25, R25, 0x1, R29 ;  /* 0x0000000119197824 */ /* 0x000fe200078e021d */
        /* <DEDUP_REMOVED lines=9> */
[----:B--2---:R-:W-:Y:S01]  /*101b0*/  MOV R49, R21 ;  /* 0x0000001500317202 */ /* 0x004fe20000000f00 */
[----:B------:R-:W-:Y:S01]  /*101c0*/  IMAD R21, R208, 0x40, R16 ;  /* 0x00000040d0157824 */ /* 0x000fe200078e0210 */
[----:B------:R-:W-:Y:S02]  /*101d0*/  F2FP.F16.F32.PACK_AB R98, R101, R100 ;  /* 0x000000646562723e */ /* 0x000fe400000000ff */
[----:B------:R-:W-:Y:S01]  /*101e0*/  F2FP.F16.F32.PACK_AB R99, R126, R99 ;  /* 0x000000637e63723e */ /* 0x000fe200000000ff */
[----:B------:R-:W-:Y:S01]  /*101f0*/  IMAD.WIDE R46, R213, 0x2, R48 ;  /* 0x00000002d52e7825 */ /* 0x000fe200078e0230 */
[----:B------:R-:W-:-:S02]  /*10200*/  F2FP.F16.F32.PACK_AB R105, R95, R106 ;  /* 0x0000006a5f69723e */ /* 0x000fc400000000ff */
[----:B------:R-:W-:Y:S01]  /*10210*/  F2FP.F16.F32.PACK_AB R112, R113, R112 ;  /* 0x000000707170723e */ /* 0x000fe200000000ff */
[----:B------:R-:W-:Y:S01]  /*10220*/  IMAD.WIDE R48, R21, 0x2, R48 ;  /* 0x0000000215307825 */ /* 0x000fe200078e0230 */
[C---:B------:R-:W-:Y:S02]  /*10230*/  IADD3 R27, P5, R46.reuse, 0x8060, RZ ;  /* 0x000080602e1b7810 */ /* 0x040fe40007fbe0ff */
[C---:B------:R-:W-:Y:S02]  /*10240*/  LOP3.LUT R21, R46.reuse, 0x380, RZ, 0xc0, !PT ;  /* 0x000003802e157812 */ /* 0x040fe400078ec0ff */
[----:B------:R-:W-:Y:S02]  /*10250*/  LOP3.LUT R26, R27, 0x380, RZ, 0xc0, !PT ;  /* 0x000003801b1a7812 */ /* 0x000fe400078ec0ff */
        /* <DEDUP_REMOVED lines=11> */
[----:B------:R-:W-:Y:S01]  /*10310*/  LOP3.LUT R32, R45, 0x380, RZ, 0xc0, !PT ;  /* 0x000003802d207812 */ /* 0x000fe200078ec0ff */
[----:B------:R-:W-:Y:S01]  /*10320*/  IMAD.X R63, RZ, RZ, R47, P2 ;  /* 0x000000ffff3f7224 */ /* 0x000fe200010e062f */
[----:B------:R-:W-:-:S02]  /*10330*/  LOP3.LUT R20, R43, 0x380, RZ, 0xc0, !PT ;  /* 0x000003802b147812 */ /* 0x000fc400078ec0ff */
        /* <DEDUP_REMOVED lines=10> */
[----:B------:R-:W-:-:S02]  /*103e0*/  LOP3.LUT R46, R21, R46, RZ, 0x3c, !PT ;  /* 0x0000002e152e7212 */ /* 0x000fc400078e3cff */
[----:B------:R-:W-:Y:S01]  /*103f0*/  LOP3.LUT R21, R30, 0x380, RZ, 0xc0, !PT ;  /* 0x000003801e157812 */ /* 0x000fe200078ec0ff */
[----:B------:R-:W-:Y:S01]  /*10400*/  IMAD.X R87, RZ, RZ, R47, P1 ;  /* 0x000000ffff577224 */ /* 0x000fe200008e062f */
[----:B------:R-:W-:Y:S02]  /*10410*/  SHF.R.U64 R32, R32, 0x3, RZ ;  /* 0x0000000320207819 */ /* 0x000fe400000012ff */
[----:B------:R-:W-:Y:S02]  /*10420*/  SHF.R.U64 R20, R20, 0x3, RZ ;  /* 0x0000000314147819 */ /* 0x000fe400000012ff */
[----:B------:R-:W-:Y:S02]  /*10430*/  SHF.R.U64 R21, R21, 0x3, RZ ;  /* 0x0000000315157819 */ /* 0x000fe400000012ff */
[----:B------:R-:W-:Y:S02]  /*10440*/  LOP3.LUT R54, R32, R45, RZ, 0x3c, !PT ;  /* 0x0000002d20367212 */ /* 0x000fe400078e3cff */
[----:B------:R-:W-:-:S02]  /*10450*/  LOP3.LUT R62, R20, R43, RZ, 0x3c, !PT ;  /* 0x0000002b143e7212 */ /* 0x000fc400078e3cff */
[----:B------:R-:W-:Y:S02]  /*10460*/  LOP3.LUT R20, R29, 0x380, RZ, 0xc0, !PT ;  /* 0x000003801d147812 */ /* 0x000fe400078ec0ff */
[----:B------:R-:W-:Y:S02]  /*10470*/  LOP3.LUT R32, R41, 0x380, RZ, 0xc0, !PT ;  /* 0x0000038029207812 */ /* 0x000fe400078ec0ff */
[----:B------:R-:W-:Y:S02]  /*10480*/  LOP3.LUT R58, R21, R30, RZ, 0x3c, !PT ;  /* 0x0000001e153a7212 */ /* 0x000fe400078e3cff */
[----:B------:R-:W-:Y:S02]  /*10490*/  LOP3.LUT R21, R28, 0x380, RZ, 0xc0, !PT ;  /* 0x000003801c157812 */ /* 0x000fe400078ec0ff */
[----:B------:R-:W-:Y:S02]  /*104a0*/  SHF.R.U64 R20, R20, 0x3, RZ ;  /* 0x0000000314147819 */ /* 0x000fe400000012ff */
[----:B------:R-:W-:-:S02]  /*104b0*/  SHF.R.U64 R32, R32, 0x3, RZ ;  /* 0x0000000320207819 */ /* 0x000fc400000012ff */
[----:B------:R-:W-:Y:S02]  /*104c0*/  SHF.R.U64 R21, R21, 0x3, RZ ;  /* 0x0000000315157819 */ /* 0x000fe400000012ff */
[----:B------:R-:W-:Y:S02]  /*104d0*/  LOP3.LUT R66, R20, R29, RZ, 0x3c, !PT ;  /* 0x0000001d14427212 */ /* 0x000fe400078e3cff */
[----:B------:R-:W-:Y:S02]  /*104e0*/  LOP3.LUT R70, R32, R41, RZ, 0x3c, !PT ;  /* 0x0000002920467212 */ /* 0x000fe400078e3cff */
[----:B------:R-:W-:Y:S02]  /*104f0*/  IADD3 R29, P5, R48, 0x2000, RZ ;  /* 0x00002000301d7810 */ /* 0x000fe40007fbe0ff */
[----:B------:R-:W-:Y:S02]  /*10500*/  LOP3.LUT R32, R35, 0x380, RZ, 0xc0, !PT ;  /* 0x0000038023207812 */ /* 0x000fe400078ec0ff */
[----:B------:R-:W-:-:S02]  /*10510*/  LOP3.LUT R78, R21, R28, RZ, 0x3c, !PT ;  /* 0x0000001c154e7212 */ /* 0x000fc400078e3cff */
[----:B------:R-:W-:Y:S02]  /*10520*/  LOP3.LUT R34, R103, 0x380, RZ, 0xc0, !PT ;  /* 0x0000038067227812 */ /* 0x000fe400078ec0ff */
[----:B------:R-:W-:Y:S02]  /*10530*/  LOP3.LUT R28, R29, 0x380, RZ, 0xc0, !PT ;  /* 0x000003801d1c7812 */ /* 0x000fe400078ec0ff */
[----:B------:R-:W-:Y:S02]  /*10540*/  SHF.R.U64 R32, R32, 0x3, RZ ;  /* 0x0000000320207819 */ /* 0x000fe400000012ff */
[----:B------:R-:W-:Y:S02]  /*10550*/  IADD3.X R83, RZ, R47, RZ, P0, !PT ;  /* 0x0000002fff537210 */ /* 0x000fe400007fe4ff */
[----:B------:R-:W-:Y:S02]  /*10560*/  SHF.R.U64 R34, R34, 0x3, RZ ;  /* 0x0000000322227819 */ /* 0x000fe400000012ff */
[----:B------:R-:W-:-:S02]  /*10570*/  SHF.R.U64 R28, R28, 0x3, RZ ;  /* 0x000000031c1c7819 */ /* 0x000fc400000012ff */
[----:B------:R-:W-:Y:S02]  /*10580*/  LOP3.LUT R82, R32, R35, RZ, 0x3c, !PT ;  /* 0x0000002320527212 */ /* 0x000fe400078e3cff */
[----:B------:R-:W-:Y:S02]  /*10590*/  IADD3 R35, P0, R48, 0x5000, RZ ;  /* 0x0000500030237810 */ /* 0x000fe40007f1e0ff */
[----:B------:R-:W-:Y:S02]  /*105a0*/  LOP3.LUT R50, R34, R103, RZ, 0x3c, !PT ;  /* 0x0000006722327212 */ /* 0x000fe400078e3cff */
[----:B------:R-:W-:Y:S02]  /*105b0*/  LOP3.LUT R28, R28, R29, RZ, 0x3c, !PT ;  /* 0x0000001d1c1c7212 */ /* 0x000fe400078e3cff */
[----:B------:R-:W-:Y:S02]  /*105c0*/  IADD3 R29, P1, R48, 0x4000, RZ ;  /* 0x00004000301d7810 */ /* 0x000fe40007f3e0ff */
[----:B------:R-:W-:-:S02]  /*105d0*/  LOP3.LUT R34, R35, 0x380, RZ, 0xc0, !PT ;  /* 0x0000038023227812 */ /* 0x000fc400078ec0ff */
[----:B------:R-:W-:Y:S01]  /*105e0*/  MOV R111, R46 ;  /* 0x0000002e006f7202 */ /* 0x000fe20000000f00 */
[--C-:B------:R-:W-:Y:S01]  /*105f0*/  IMAD.X R33, RZ, RZ, R49.reuse, P1 ;  /* 0x000000ffff217224 */ /* 0x100fe200008e0631 */
[----:B------:R-:W-:Y:S01]  /*10600*/  SHF.R.U64 R34, R34, 0x3, RZ ;  /* 0x0000000322227819 */ /* 0x000fe200000012ff */
[----:B------:R-:W-:Y:S01]  /*10610*/  BAR.SYNC.DEFER_BLOCKING 0x1, 0x100 ;  /* 0x0044000000007b1d */ /* 0x000fe20000010000 */
[----:B---3--:R-:W-:Y:S02]  /*10620*/  ISETP.NE.AND P1, PT, R94, 0x1, PT ;  /* 0x000000015e00780c */ /* 0x008fe40003f25270 */
[----:B------:R-:W-:Y:S01]  /*10630*/  LOP3.LUT R34, R34, R35, RZ, 0x3c, !PT ;  /* 0x0000002322227212 */ /* 0x000fe200078e3cff */
[----:B------:R-:W-:Y:S01]  /*10640*/  IMAD.X R35, RZ, RZ, R49, P0 ;  /* 0x000000ffff237224 */ /* 0x000fe200000e0631 */
[----:B------:R-:W-:Y:S02]  /*10650*/  IADD3 R103, P0, R48, 0xb000, RZ ;  /* 0x0000b00030677810 */ /* 0x000fe40007f1e0ff */
[----:B------:R-:W-:-:S02]  /*10660*/  LOP3.LUT R30, R39, 0x380, RZ, 0xc0, !PT ;  /* 0x00000380271e7812 */ /* 0x000fc400078ec0ff */
[----:B------:R-:W-:Y:S02]  /*10670*/  LOP3.LUT R46, R103, 0x380, RZ, 0xc0, !PT ;  /* 0x00000380672e7812 */ /* 0x000fe400078ec0ff */
[----:B------:R-:W-:Y:S01]  /*10680*/  MOV R110, R50 ;  /* 0x00000032006e7202 */ /* 0x000fe20000000f00 */
[----:B------:R-:W-:Y:S01]  /*10690*/  IMAD.IADD R50, R22, 0x1, R17 ;  /* 0x0000000116327824 */ /* 0x000fe200078e0211 */
[----:B------:R-:W-:Y:S01]  /*106a0*/  SHF.R.U64 R46, R46, 0x3, RZ ;  /* 0x000000032e2e7819 */ /* 0x000fe200000012ff */
[----:B------:R-:W2:Y:S01]  /*106b0*/  @P1 LDC R155, c[0x0][0xbec] ;  /* 0x0002fb00ff9b1b82 */ /* 0x000ea20000000800 */
[----:B------:R-:W-:Y:S02]  /*106c0*/  SHF.R.U64 R30, R30, 0x3, RZ ;  /* 0x000000031e1e7819 */ /* 0x000fe400000012ff */
[----:B------:R-:W-:Y:S02]  /*106d0*/  LOP3.LUT R46, R46, R103, RZ, 0x3c, !PT ;  /* 0x000000672e2e7212 */ /* 0x000fe400078e3cff */
[----:B------:R-:W-:-:S02]  /*106e0*/  MOV R103, R26 ;  /* 0x0000001a00677202 */ /* 0x000fc40000000f00 */
[----:B------:R-:W-:Y:S01]  /*106f0*/  LOP3.LUT R74, R30, R39, RZ, 0x3c, !PT ;  /* 0x000000271e4a7212 */ /* 0x000fe200078e3cff */
[----:B------:R-:W3:Y:S01]  /*10700*/  @P1 LDC R27, c[0x0][0xbf0] ;  /* 0x0002fc00ff1b1b82 */ /* 0x000ee20000000800 */
[----:B------:R-:W-:Y:S01]  /*10710*/  LOP3.LUT R30, R31, 0x380, RZ, 0xc0, !PT ;  /* 0x000003801f1e7812 */ /* 0x000fe200078ec0ff */
[----:B------:R2:W-:Y:S01]  /*10720*/  STSM.16.M88.4 [R111], R4 ;  /* 0x000000046f007844 */ /* 0x0005e20000000200 */
[----:B------:R-:W-:Y:S01]  /*10730*/  MOV R54, R54 ;  /* 0x0000003600367202 */ /* 0x000fe20000000f00 */
[----:B------:R-:W-:Y:S01]  /*10740*/  IMAD.MOV.U32 R55, RZ, RZ, R50 ;  /* 0x000000ffff377224 */ /* 0x000fe200078e0032 */
[----:B------:R-:W-:Y:S02]  /*10750*/  SHF.R.U64 R30, R30, 0x3, RZ ;  /* 0x000000031e1e7819 */ /* 0x000fe400000012ff */
[----:B------:R-:W-:Y:S02]  /*10760*/  MOV R66, R66 ;  /* 0x0000004200427202 */ /* 0x000fe40000000f00 */
[----:B------:R-:W-:-:S02]  /*10770*/  LOP3.LUT R86, R30, R31, RZ, 0x3c, !PT ;  /* 0x0000001f1e567212 */ /* 0x000fc400078e3cff */
[----:B------:R-:W-:Y:S02]  /*10780*/  MOV R82, R82 ;  /* 0x0000005200527202 */ /* 0x000fe40000000f00 */
[----:B------:R-:W-:Y:S02]  /*10790*/  MOV R86, R86 ;  /* 0x0000005600567202 */ /* 0x000fe40000000f00 */
[----:B------:R-:W-:Y:S02]  /*107a0*/  IADD3 R21, P4, R48, 0x1000, RZ ;  /* 0x0000100030157810 */ /* 0x000fe40007f9e0ff */
[----:B------:R-:W-:Y:S01]  /*107b0*/  MOV R58, R58 ;  /* 0x0000003a003a7202 */ /* 0x000fe20000000f00 */
[----:B--2---:R-:W-:Y:S01]  /*107c0*/  @P1 IMAD.HI.U32 R4, R50, R155, RZ ;  /* 0x0000009b32041227 */ /* 0x004fe200078e00ff */
[----:B------:R-:W-:Y:S02]  /*107d0*/  F2FP.F16.F32.PACK_AB R6, R120, R3 ;  /* 0x000000037806723e */ /* 0x000fe400000000ff */
[----:B------:R-:W-:-:S02]  /*107e0*/  SHF.R.S32.HI R3, RZ, 0x1f, R205 ;  /* 0x0000001fff037819 */ /* 0x000fc400000114cd */
[----:B------:R-:W-:Y:S02]  /*107f0*/  F2FP.F16.F32.PACK_AB R5, R153, R150 ;  /* 0x000000969905723e */ /* 0x000fe400000000ff */
[----:B---3--:R-:W-:Y:S01]  /*10800*/  @P1 SHF.R.U32.HI R55, RZ, R27, R4 ;  /* 0x0000001bff371219 */ /* 0x008fe20000011604 */
[----:B------:R-:W-:Y:S01]  /*10810*/  IMAD R26, R3, UR4, RZ ;  /* 0x00000004031a7c24 */ /* 0x000fe2000f8e02ff */
[----:B------:R-:W-:Y:S02]  /*10820*/  F2FP.F16.F32.PACK_AB R4, R122, R9 ;  /* 0x000000097a04723e */ /* 0x000fe400000000ff */
[----:B------:R-:W-:Y:S01]  /*10830*/  F2FP.F16.F32.PACK_AB R7, R156, R149 ;  /* 0x000000959c07723e */ /* 0x000fe200000000ff */
[----:B------:R-:W-:Y:S01]  /*10840*/  IMAD.MOV R53, RZ, RZ, -R55 ;  /* 0x000000ffff357224 */ /* 0x000fe200078e0a37 */
[----:B------:R-:W-:Y:S01]  /*10850*/  F2FP.F16.F32.PACK_AB R9, R151, R148 ;  /* 0x000000949709723e */ /* 0x000fe200000000ff */
[C---:B------:R-:W-:Y:S01]  /*10860*/  IMAD R59, R205.reuse, UR5, R26 ;  /* 0x00000005cd3b7c24 */ /* 0x040fe2000f8e021a */
[----:B------:R-:W-:Y:S01]  /*10870*/  IADD3.X R47, RZ, R49, RZ, P0, !PT ;  /* 0x00000031ff2f7210 */ /* 0x000fe200007fe4ff */
[----:B------:R-:W-:Y:S01]  /*10880*/  IMAD R53, R94, R53, R50 ;  /* 0x000000355e357224 */ /* 0x000fe200078e0232 */
[----:B------:R-:W-:Y:S01]  /*10890*/  STSM.16.M88.4 [R66], R4 ;  /* 0x0000000442007844 */ /* 0x000fe20000000200 */
[----:B------:R-:W-:Y:S01]  /*108a0*/  IMAD.WIDE.U32 R50, R205, UR4, R24 ;  /* 0x00000004cd327c25 */ /* 0x000fe2000f8e0018 */
[----:B------:R-:W-:Y:S01]  /*108b0*/  IADD3 R39, P3, R48, 0x7000, RZ ;  /* 0x0000700030277810 */ /* 0x000fe20007f7e0ff */
[----:B------:R-:W-:Y:S01]  /*108c0*/  ULDC.64 UR4, c[0x0][0xb88] ;  /* 0x0002e20000047ab9 */ /* 0x000fe20000000a00 */
[----:B------:R2:W-:Y:S01]  /*108d0*/  STSM.16.M88.4 [R86], R8 ;  /* 0x0000000856007844 */ /* 0x0005e20000000200 */
[----:B------:R-:W-:-:S02]  /*108e0*/  LOP3.LUT R20, R21, 0x380, RZ, 0xc0, !PT ;  /* 0x0000038015147812 */ /* 0x000fc400078ec0ff */
[----:B------:R-:W-:Y:S01]  /*108f0*/  LOP3.LUT R38, R39, 0x380, RZ, 0xc0, !PT ;  /* 0x0000038027267812 */ /* 0x000fe200078ec0ff */
[----:B------:R3:W-:Y:S01]  /*10900*/  STSM.16.M88.4 [R82], R12 ;  /* 0x0000000c52007844 */ /* 0x0007e20000000200 */
[----:B------:R-:W-:Y:S02]  /*10910*/  SHF.R.U64 R20, R20, 0x3, RZ ;  /* 0x0000000314147819 */ /* 0x000fe400000012ff */
[----:B------:R-:W-:Y:S02]  /*10920*/  MOV R78, R78 ;  /* 0x0000004e004e7202 */ /* 0x000fe40000000f00 */
[----:B------:R-:W-:Y:S02]  /*10930*/  F2FP.F16.F32.PACK_AB R24, R57, R56 ;  /* 0x000000383918723e */ /* 0x000fe400000000ff */
[----:B------:R-:W-:Y:S02]  /*10940*/  F2FP.F16.F32.PACK_AB R25, R142, R137 ;  /* 0x000000898e19723e */ /* 0x000fe400000000ff */
[----:B------:R-:W-:-:S02]  /*10950*/  F2FP.F16.F32.PACK_AB R26, R61, R60 ;  /* 0x0000003c3d1a723e */ /* 0x000fc400000000ff */
[----:B------:R-:W-:Y:S02]  /*10960*/  F2FP.F16.F32.PACK_AB R27, R141, R136 ;  /* 0x000000888d1b723e */ /* 0x000fe400000000ff */
[----:B--2---:R-:W-:Y:S02]  /*10970*/  SHF.R.S32.HI R9, RZ, 0x1f, R55 ;  /* 0x0000001fff097819 */ /* 0x004fe40000011437 */
[----:B------:R-:W-:Y:S01]  /*10980*/  SHF.R.S32.HI R8, RZ, 0x1f, R53 ;  /* 0x0000001fff087819 */ /* 0x000fe20000011435 */
[----:B---3--:R-:W-:Y:S01]  /*10990*/  IMAD.IADD R14, R212, 0x1, R17 ;  /* 0x00000001d40e7824 */ /* 0x008fe200078e0211 */
[----:B------:R-:W-:Y:S01]  /*109a0*/  IADD3 R12, P0, R55, R50, RZ ;  /* 0x00000032370c7210 */ /* 0x000fe20007f1e0ff */
[----:B------:R2:W-:Y:S01]  /*109b0*/  STSM.16.M88.4 [R78], R24 ;  /* 0x000000184e007844 */ /* 0x0005e20000000200 */
[----:B------:R-:W-:Y:S01]  /*109c0*/  MOV R74, R74 ;  /* 0x0000004a004a7202 */ /* 0x000fe20000000f00 */
[----:B------:R-:W-:Y:S01]  /*109d0*/  IMAD R8, R8, UR4, RZ ;  /* 0x0000000408087c24 */ /* 0x000fe2000f8e02ff */
[----:B------:R-:W-:Y:S01]  /*109e0*/  IADD3.X R13, R9, R51, R59, P0, !PT ;  /* 0x00000033090d7210 */ /* 0x000fe200007fe43b */
[----:B------:R-:W3:Y:S01]  /*109f0*/  @P1 LDC R55, c[0x0][0xbec] ;  /* 0x0002fb00ff371b82 */ /* 0x000ee20000000800 */
[----:B------:R-:W-:Y:S01]  /*10a00*/  F2FP.F16.F32.PACK_AB R4, R65, R64 ;  /* 0x000000404104723e */ /* 0x000fe200000000ff */
[C---:B------:R-:W-:Y:S01]  /*10a10*/  IMAD R15, R53.reuse, UR5, R8 ;  /* 0x00000005350f7c24 */ /* 0x040fe2000f8e0208 */
[----:B------:R-:W-:Y:S01]  /*10a20*/  F2FP.F16.F32.PACK_AB R5, R144, R135 ;  /* 0x000000879005723e */ /* 0x000fe200000000ff */
[----:B------:R-:W-:Y:S01]  /*10a30*/  IMAD.WIDE.U32 R12, R53, UR4, R12 ;  /* 0x00000004350c7c25 */ /* 0x000fe2000f8e000c */
[----:B------:R-:W-:Y:S01]  /*10a40*/  F2FP.F16.F32.PACK_AB R6, R69, R68 ;  /* 0x000000444506723e */ /* 0x000fe200000000ff */
[----:B------:R-:W-:Y:S01]  /*10a50*/  ULDC.64 UR4, c[0x0][0xb50] ;  /* 0x0002d40000047ab9 */ /* 0x000fe20000000a00 */
[----:B------:R-:W-:Y:S01]  /*10a60*/  F2FP.F16.F32.PACK_AB R7, R139, R134 ;  /* 0x000000868b07723e */ /* 0x000fe200000000ff */
[----:B------:R-:W-:Y:S01]  /*10a70*/  IMAD R53, R94, UR6, RZ ;  /* 0x000000065e357c24 */ /* 0x000fe2000f8e02ff */
[----:B------:R-:W-:-:S02]  /*10a80*/  SHF.R.U64 R38, R38, 0x3, RZ ;  /* 0x0000000326267819 */ /* 0x000fc400000012ff */
[----:B------:R-:W-:Y:S01]  /*10a90*/  LOP3.LUT R20, R20, R21, RZ, 0x3c, !PT ;  /* 0x0000001514147212 */ /* 0x000fe200078e3cff */
[----:B------:R4:W-:Y:S01]  /*10aa0*/  STSM.16.M88.4 [R74], R4 ;  /* 0x000000044a007844 */ /* 0x0009e20000000200 */
[----:B------:R-:W-:Y:S02]  /*10ab0*/  IADD3 R21, P2, R48, 0x6000, RZ ;  /* 0x0000600030157810 */ /* 0x000fe40007f5e0ff */
[----:B------:R-:W-:Y:S01]  /*10ac0*/  LOP3.LUT R38, R38, R39, RZ, 0x3c, !PT ;  /* 0x0000002726267212 */ /* 0x000fe200078e3cff */
[--C-:B------:R-:W-:Y:S01]  /*10ad0*/  IMAD.X R39, RZ, RZ, R49.reuse, P3 ;  /* 0x000000ffff277224 */ /* 0x100fe200018e0631 */
[----:B------:R-:W-:Y:S01]  /*10ae0*/  LOP3.LUT P0, RZ, R210, 0x3, RZ, 0xc0, !PT ;  /* 0x00000003d2ff7812 */ /* 0x000fe2000780c0ff */
[----:B------:R-:W-:Y:S01]  /*10af0*/  IMAD.X R37, RZ, RZ, R49, P2 ;  /* 0x000000ffff257224 */ /* 0x000fe200010e0631 */
[----:B--2---:R-:W-:Y:S02]  /*10b00*/  LEA R24, P3, R12, UR4, 0x2 ;  /* 0x000000040c187c11 */ /* 0x004fe4000f8610ff */
[----:B------:R-:W-:-:S02]  /*10b10*/  ISETP.GE.OR P2, PT, R14, R53, P0 ;  /* 0x000000350e00720c */ /* 0x000fc40000746670 */
[----:B------:R-:W-:Y:S01]  /*10b20*/  MOV R70, R70 ;  /* 0x0000004600467202 */ /* 0x000fe20000000f00 */
[----:B------:R-:W-:Y:S01]  /*10b30*/  SHFL.IDX PT, R64, R24, RZ, 0x1c1f ;  /* 0x001c1fff18407589 */ /* 0x000fe200000e0000 */
[----:B------:R-:W-:Y:S02]  /*10b40*/  F2FP.F16.F32.PACK_AB R8, R73, R72 ;  /* 0x000000484908723e */ /* 0x000fe400000000ff */
[----:B------:R-:W-:Y:S01]  /*10b50*/  F2FP.F16.F32.PACK_AB R9, R140, R133 ;  /* 0x000000858c09723e */ /* 0x000fe200000000ff */
[----:B----4-:R-:W-:Y:S01]  /*10b60*/  VIADD R4, R14, 0x8 ;  /* 0x000000080e047836 */ /* 0x010fe20000000000 */
[----:B------:R-:W-:Y:S01]  /*10b70*/  F2FP.F16.F32.PACK_AB R10, R77, R76 ;  /* 0x0000004c4d0a723e */ /* 0x000fe200000000ff */
[----:B------:R-:W-:Y:S01]  /*10b80*/  IMAD.IADD R5, R13, 0x1, R15 ;  /* 0x000000010d057824 */ /* 0x000fe200078e020f */
[----:B------:R-:W-:Y:S01]  /*10b90*/  F2FP.F16.F32.PACK_AB R11, R138, R131 ;  /* 0x000000838a0b723e */ /* 0x000fe200000000ff */
[----:B------:R-:W-:Y:S01]  /*10ba0*/  SHFL.IDX PT, R66, R24, 0x1, 0x1c1f ;  /* 0x003c1f0018427f89 */ /* 0x000fe200000e0000 */
[----:B------:R-:W-:-:S02]  /*10bb0*/  ISETP.GE.OR P0, PT, R4, R53, P0 ;  /* 0x000000350400720c */ /* 0x000fc40000706670 */
[----:B------:R-:W-:Y:S01]  /*10bc0*/  LEA.HI.X R25, R12, UR5, R5, 0x2, P3 ;  /* 0x000000050c197c11 */ /* 0x000fe200098f1405 */
[----:B------:R-:W-:Y:S01]  /*10bd0*/  STSM.16.M88.4 [R70], R8 ;  /* 0x0000000846007844 */ /* 0x000fe20000000200 */
[----:B------:R-:W-:Y:S01]  /*10be0*/  MOV R62, R62 ;  /* 0x0000003e003e7202 */ /* 0x000fe20000000f00 */
[----:B------:R-:W-:Y:S01]  /*10bf0*/  ULDC.64 UR4, c[0x0][0xae8] ;  /* 0x0002ba0000047ab9 */ /* 0x000fe20000000a00 */
[----:B------:R-:W-:Y:S01]  /*10c00*/  F2FP.F16.F32.PACK_AB R4, R81, R80 ;  /* 0x000000505104723e */ /* 0x000fe200000000ff */
[----:B------:R-:W2:Y:S01]  /*10c10*/  SHFL.IDX PT, R65, R25, RZ, 0x1c1f ;  /* 0x001c1fff19417589 */ /* 0x000ea200000e0000 */
[----:B------:R-:W-:Y:S02]  /*10c20*/  F2FP.F16.F32.PACK_AB R5, R130, R121 ;  /* 0x000000798205723e */ /* 0x000fe400000000ff */
[----:B------:R-:W-:Y:S01]  /*10c30*/  F2FP.F16.F32.PACK_AB R6, R85, R84 ;  /* 0x000000545506723e */ /* 0x000fe200000000ff */
[----:B------:R-:W4:Y:S01]  /*10c40*/  SHFL.IDX PT, R67, R25, 0x1, 0x1c1f ;  /* 0x003c1f0019437f89 */ /* 0x000f2200000e0000 */
[----:B------:R-:W-:Y:S01]  /*10c50*/  F2FP.F16.F32.PACK_AB R7, R132, R123 ;  /* 0x0000007b8407723e */ /* 0x000fe200000000ff */
[----:B------:R-:W0:Y:S01]  /*10c60*/  @P1 LDC R85, c[0x0][0xbf0] ;  /* 0x0002fc00ff551b82 */ /* 0x000e220000000800 */
        /* <DEDUP_REMOVED lines=9> */
[----:B------:R-:W-:Y:S01]  /*10d00*/  F2FP.F16.F32.PACK_AB R114, R117, R116 ;  /* 0x000000747572723e */ /* 0x000fe200000000ff */
[----:B------:R-:W-:Y:S01]  /*10d10*/  STSM.16.M88.4 [R54], R96 ;  /* 0x0000006036007844 */ /* 0x000fe20000000200 */
[----:B------:R-:W-:Y:S02]  /*10d20*/  F2FP.F16.F32.PACK_AB R115, R119, R118 ;  /* 0x000000767773723e */ /* 0x000fe400000000ff */
[----:B------:R-:W-:Y:S01]  /*10d30*/  LOP3.LUT R32, R29, 0x380, RZ, 0xc0, !PT ;  /* 0x000003801d207812 */ /* 0x000fe200078ec0ff */
[----:B------:R-:W-:Y:S01]  /*10d40*/  STSM.16.M88.4 [R110], R104 ;  /* 0x000000686e007844 */ /* 0x000fe20000000200 */
[----:B------:R-:W-:Y:S02]  /*10d50*/  LOP3.LUT R36, R21, 0x380, RZ, 0xc0, !PT ;  /* 0x0000038015247812 */ /* 0x000fe400078ec0ff */
[----:B------:R-:W-:Y:S01]  /*10d60*/  SHF.R.U64 R32, R32, 0x3, RZ ;  /* 0x0000000320207819 */ /* 0x000fe200000012ff */
[----:B------:R-:W-:Y:S01]  /*10d70*/  STSM.16.M88.4 [R103], R112 ;  /* 0x0000007067007844 */ /* 0x000fe20000000200 */
[----:B------:R-:W-:Y:S01]  /*10d80*/  BAR.SYNC.DEFER_BLOCKING 0x1, 0x100 ;  /* 0x0044000000007b1d */ /* 0x000fe20000010000 */
[----:B------:R-:W-:-:S02]  /*10d90*/  IADD3 R31, P6, R48, 0x3000, RZ ;  /* 0x00003000301f7810 */ /* 0x000fc40007fde0ff */
[----:B------:R-:W-:Y:S02]  /*10da0*/  SHF.R.U64 R36, R36, 0x3, RZ ;  /* 0x0000000324247819 */ /* 0x000fe400000012ff */
[----:B------:R-:W-:Y:S01]  /*10db0*/  LOP3.LUT R32, R32, R29, RZ, 0x3c, !PT ;  /* 0x0000001d20207212 */ /* 0x000fe200078e3cff */
[--C-:B------:R-:W-:Y:S01]  /*10dc0*/  IMAD.X R29, RZ, RZ, R49.reuse, P5 ;  /* 0x000000ffff1d7224 */ /* 0x100fe200028e0631 */
[----:B------:R-:W-:Y:S02]  /*10dd0*/  LOP3.LUT R30, R31, 0x380, RZ, 0xc0, !PT ;  /* 0x000003801f1e7812 */ /* 0x000fe400078ec0ff */
[----:B------:R-:W-:Y:S02]  /*10de0*/  IADD3 R43, P5, R48, 0x9000, RZ ;  /* 0x00009000302b7810 */ /* 0x000fe40007fbe0ff */
[----:B------:R-:W-:Y:S01]  /*10df0*/  LOP3.LUT R36, R36, R21, RZ, 0x3c, !PT ;  /* 0x0000001524247212 */ /* 0x000fe200078e3cff */
[----:B------:R-:W-:Y:S01]  /*10e00*/  IMAD.X R21, RZ, RZ, R49, P4 ;  /* 0x000000ffff157224 */ /* 0x000fe200020e0631 */
[----:B------:R-:W-:-:S02]  /*10e10*/  SHF.R.U64 R30, R30, 0x3, RZ ;  /* 0x000000031e1e7819 */ /* 0x000fc400000012ff */
[----:B------:R-:W-:Y:S02]  /*10e20*/  LOP3.LUT R42, R43, 0x380, RZ, 0xc0, !PT ;  /* 0x000003802b2a7812 */ /* 0x000fe400078ec0ff */
[----:B------:R-:W-:Y:S01]  /*10e30*/  LOP3.LUT R30, R30, R31, RZ, 0x3c, !PT ;  /* 0x0000001f1e1e7212 */ /* 0x000fe200078e3cff */
[----:B------:R-:W-:Y:S01]  /*10e40*/  IMAD.X R31, RZ, RZ, R49, P6 ;  /* 0x000000ffff1f7224 */ /* 0x000fe200030e0631 */
[----:B------:R-:W-:Y:S02]  /*10e50*/  SHF.R.U64 R42, R42, 0x3, RZ ;  /* 0x000000032a2a7819 */ /* 0x000fe400000012ff */
[C---:B------:R-:W-:Y:S02]  /*10e60*/  IADD3 R41, P4, R48.reuse, 0x8000, RZ ;  /* 0x0000800030297810 */ /* 0x040fe40007f9e0ff */
[----:B------:R-:W-:Y:S01]  /*10e70*/  IADD3 R45, P6, R48, 0xa000, RZ ;  /* 0x0000a000302d7810 */ /* 0x000fe20007fde0ff */
[----:B--2---:R2:W-:Y:S01]  /*10e80*/  @!P2 ST.E desc[UR8][R64.64], R2 ;  /* 0x000000024000a985 */ /* 0x0045e2000c101908 */
[----:B------:R-:W-:-:S02]  /*10e90*/  LOP3.LUT R42, R42, R43, RZ, 0x3c, !PT ;  /* 0x0000002b2a2a7212 */ /* 0x000fc400078e3cff */
[----:B------:R-:W-:Y:S01]  /*10ea0*/  LOP3.LUT R40, R41, 0x380, RZ, 0xc0, !PT ;  /* 0x0000038029287812 */ /* 0x000fe200078ec0ff */
[----:B----4-:R4:W-:Y:S01]  /*10eb0*/  @!P0 ST.E desc[UR8][R66.64], R0 ;  /* 0x0000000042008985 */ /* 0x0109e2000c101908 */
[----:B------:R-:W-:Y:S02]  /*10ec0*/  LOP3.LUT R44, R45, 0x380, RZ, 0xc0, !PT ;  /* 0x000003802d2c7812 */ /* 0x000fe400078ec0ff */
[----:B------:R-:W-:Y:S01]  /*10ed0*/  LOP3.LUT R43, R48, 0x380, RZ, 0xc0, !PT ;  /* 0x00000380302b7812 */ /* 0x000fe200078ec0ff */
[----:B------:R1:W5:Y:S01]  /*10ee0*/  LD.E.128 R24, desc[UR8][R28.64] ;  /* 0x000000081c187980 */ /* 0x000362000c101d00 */
[----:B------:R-:W-:Y:S02]  /*10ef0*/  SHF.R.U64 R40, R40, 0x3, RZ ;  /* 0x0000000328287819 */ /* 0x000fe400000012ff */
[----:B------:R-:W-:Y:S01]  /*10f00*/  SHF.R.U64 R44, R44, 0x3, RZ ;  /* 0x000000032c2c7819 */ /* 0x000fe200000012ff */
[----:B--2---:R-:W-:Y:S01]  /*10f10*/  IMAD R2, R91, UR4, RZ ;  /* 0x000000045b027c24 */ /* 0x004fe2000f8e02ff */
[----:B------:R2:W5:Y:S01]  /*10f20*/  LD.E.128 R8, desc[UR8][R20.64] ;  /* 0x0000000814087980 */ /* 0x000562000c101d00 */
[----:B------:R-:W-:Y:S01]  /*10f30*/  SHF.R.U64 R43, R43, 0x3, RZ ;  /* 0x000000032b2b7819 */ /* 0x000fe200000012ff */
[----:B----4-:R-:W-:-:S02]  /*10f40*/  IMAD R0, R206, 0x20, R208 ;  /* 0x00000020ce007824 */ /* 0x010fc400078e02d0 */
[----:B------:R4:W5:Y:S01]  /*10f50*/  LD.E.128 R4, desc[UR8][R30.64] ;  /* 0x000000081e047980 */ /* 0x000962000c101d00 */
[----:B-1----:R-:W-:Y:S01]  /*10f60*/  IMAD R29, R207, UR5, R2 ;  /* 0x00000005cf1d7c24 */ /* 0x002fe2000f8e0202 */
[----:B------:R-:W-:Y:S01]  /*10f70*/  LOP3.LUT R40, R40, R41, RZ, 0x3c, !PT ;  /* 0x0000002928287212 */ /* 0x000fe200078e3cff */
[----:B------:R-:W-:Y:S01]  /*10f80*/  IMAD.IADD R28, R17, 0x1, R0 ;  /* 0x00000001111c7824 */ /* 0x000fe200078e0200 */
[----:B------:R-:W-:Y:S01]  /*10f90*/  LOP3.LUT R44, R44, R45, RZ, 0x3c, !PT ;  /* 0x0000002d2c2c7212 */ /* 0x000fe200078e3cff */
[----:B------:R-:W-:Y:S01]  /*10fa0*/  IMAD.X R41, RZ, RZ, R49, P4 ;  /* 0x000000ffff297224 */ /* 0x000fe200020e0631 */
[----:B------:R-:W-:Y:S01]  /*10fb0*/  LOP3.LUT R48, R43, R48, RZ, 0x3c, !PT ;  /* 0x000000302b307212 */ /* 0x000fe200078e3cff */
[----:B--2---:R-:W-:Y:S01]  /*10fc0*/  IMAD.WIDE.U32 R20, R207, UR4, RZ ;  /* 0x00000004cf147c25 */ /* 0x004fe2000f8e00ff */
[----:B------:R-:W-:Y:S01]  /*10fd0*/  ULDC.64 UR4, c[0x0][0xaf0] ;  /* 0x0002bc0000047ab9 */ /* 0x000fe20000000a00 */
[----:B------:R1:W5:Y:S02]  /*10fe0*/  LD.E.128 R68, desc[UR8][R32.64] ;  /* 0x0000000820447980 */ /* 0x000364000c101d00 */
[----:B---3--:R-:W-:-:S02]  /*10ff0*/  @P1 IMAD.HI.U32 R0, R28, R55, RZ ;  /* 0x000000371c001227 */ /* 0x008fc400078e00ff */
[----:B------:R2:W5:Y:S02]  /*11000*/  LD.E.128 R60, desc[UR8][R34.64] ;  /* 0x00000008223c7980 */ /* 0x000564000c101d00 */
[----:B------:R-:W-:Y:S02]  /*11010*/  IMAD.IADD R21, R21, 0x1, R29 ;  /* 0x0000000115157824 */ /* 0x000fe400078e021d */
[----:B------:R-:W-:Y:S01]  /*11020*/  IMAD.MOV.U32 R29, RZ, RZ, R28 ;  /* 0x000000ffff1d7224 */ /* 0x000fe200078e001c */
[----:B0-----:R-:W-:Y:S01]  /*11030*/  @P1 SHF.R.U32.HI R29, RZ, R85, R0 ;  /* 0x00000055ff1d1219 */ /* 0x001fe20000011600 */
[----:B------:R-:W-:Y:S01]  /*11040*/  IMAD R2, R3, UR4, RZ ;  /* 0x0000000403027c24 */ /* 0x000fe2000f8e02ff */
[----:B------:R2:W5:Y:S01]  /*11050*/  LD.E.128 R12, desc[UR8][R36.64] ;  /* 0x00000008240c7980 */ /* 0x000562000c101d00 */
[----:B------:R-:W-:Y:S01]  /*11060*/  IMAD.X R43, RZ, RZ, R49, P5 ;  /* 0x000000ffff2b7224 */ /* 0x000fe200028e0631 */
[----:B------:R-:W-:Y:S01]  /*11070*/  SHF.R.S32.HI R0, RZ, 0x1f, R29 ;  /* 0x0000001fff007819 */ /* 0x000fe2000001141d */
[C---:B----4-:R-:W-:Y:S01]  /*11080*/  IMAD R31, R205.reuse, UR5, R2 ;  /* 0x00000005cd1f7c24 */ /* 0x050fe2000f8e0202 */
[----:B------:R2:W5:Y:S01]  /*11090*/  LD.E.128 R56, desc[UR8][R38.64] ;  /* 0x0000000826387980 */ /* 0x000562000c101d00 */
[----:B------:R-:W-:Y:S01]  /*110a0*/  IMAD.WIDE.U32 R2, R205, UR4, R20 ;  /* 0x00000004cd027c25 */ /* 0x000fe2000f8e0014 */
[----:B------:R-:W-:-:S02]  /*110b0*/  ULDC.64 UR4, c[0x0][0xae0] ;  /* 0x0002b80000047ab9 */ /* 0x000fc40000000a00 */
[----:B------:R2:W5:Y:S01]  /*110c0*/  LD.E.128 R80, desc[UR8][R40.64] ;  /* 0x0000000828507980 */ /* 0x000562000c101d00 */
[----:B------:R-:W-:Y:S02]  /*110d0*/  IMAD.MOV R21, RZ, RZ, -R29 ;  /* 0x000000ffff157224 */ /* 0x000fe400078e0a1d */
[----:B------:R-:W-:Y:S01]  /*110e0*/  IMAD.X R45, RZ, RZ, R49, P6 ;  /* 0x000000ffff2d7224 */ /* 0x000fe200030e0631 */
[----:B------:R-:W-:Y:S01]  /*110f0*/  IADD3 R3, R3, R31, RZ ;  /* 0x0000001f03037210 */ /* 0x000fe20007ffe0ff */
[----:B------:R-:W-:Y:S01]  /*11100*/  IMAD R0, R0, UR4, RZ ;  /* 0x0000000400007c24 */ /* 0x000fe2000f8e02ff */
[----:B------:R-:W5:Y:S01]  /*11110*/  LD.E.128 R48, desc[UR8][R48.64] ;  /* 0x0000000830307980 */ /* 0x000f62000c101d00 */
[----:B------:R-:W-:Y:S02]  /*11120*/  IMAD R21, R94, R21, R28 ;  /* 0x000000155e157224 */ /* 0x000fe400078e021c */
[C---:B------:R-:W-:Y:S01]  /*11130*/  IMAD R31, R29.reuse, UR5, R0 ;  /* 0x000000051d1f7c24 */ /* 0x040fe2000f8e0200 */
[----:B------:R2:W5:Y:S01]  /*11140*/  LD.E.128 R76, desc[UR8][R42.64] ;  /* 0x000000082a4c7980 */ /* 0x000562000c101d00 */
[----:B------:R-:W-:Y:S01]  /*11150*/  IMAD.WIDE.U32 R2, R29, UR4, R2 ;  /* 0x000000041d027c25 */ /* 0x000fe2000f8e0002 */
[----:B------:R-:W-:Y:S01]  /*11160*/  SHF.R.S32.HI R0, RZ, 0x1f, R21 ;  /* 0x0000001fff007819 */ /* 0x000fe20000011415 */
[----:B------:R-:W-:Y:S01]  /*11170*/  ULDC.64 UR4, c[0x0][0xad8] ;  /* 0x0002b60000047ab9 */ /* 0x000fe20000000a00 */
[----:B------:R2:W5:Y:S04]  /*11180*/  LD.E.128 R72, desc[UR8][R44.64] ;  /* 0x000000082c487980 */ /* 0x000568000c101d00 */
[----:B------:R2:W5:Y:S01]  /*11190*/  LD.E.128 R64, desc[UR8][R46.64] ;  /* 0x000000082e407980 */ /* 0x000562000c101d00 */
        /* <DEDUP_REMOVED lines=8> */
[----:B-1----:R-:W-:Y:S02]  /*11220*/  IMAD.IADD R32, R208, 0x1, R17 ;  /* 0x00000001d0207824 */ /* 0x002fe400078e0211 */
        /* <DEDUP_REMOVED lines=13> */
[----:B------:R2:W0:Y:S01]  /*11300*/  SHFL.IDX PT, R21, R17, RZ, 0x181f ;  /* 0x00181fff11157589 */ /* 0x00042200000e0000 */
[----:B------:R-:W-:Y:S03]  /*11310*/  BSSY B1, `(.L_x_5746) ;  /* 0x0000012000017945 */ /* 0x000fe60003800000 */
[----:B------:R2:W1:Y:S01]  /*11320*/  SHFL.IDX PT, R29, R30, RZ, 0x181f ;  /* 0x00181fff1e1d7589 */ /* 0x00046200000e0000 */
[----:B------:R-:W-:Y:S01]  /*11330*/  ISETP.GE.AND P0, PT, R0, R53, PT ;  /* 0x000000350000720c */ /* 0x000fe20003f06270 */
[----:B------:R-:W-:-:S12]  /*11340*/  @P2 BRA `(.L_x_5747) ;  /* 0x0000000000382947 */ /* 0x000fd80003800000 */
[----:B------:R-:W-:Y:S01]  /*11350*/  ULDC UR4, c[0x0][0xac8] ;  /* 0x0002b20000047ab9 */ /* 0x000fe20000000800 */
[----:B------:R-:W-:Y:S01]  /*11360*/  ULDC.64 UR6, c[0x0][0x208] ;  /* 0x0000820000067ab9 */ /* 0x000fe20000000a00 */
[----:B------:R-:W-:Y:S02]  /*11370*/  ISETP.GE.AND P4, PT, R16, UR4, PT ;  /* 0x0000000410007c0c */ /* 0x000fe4000bf86270 */
[----:B------:R-:W-:Y:S02]  /*11380*/  ISETP.GE.AND P3, PT, R23, UR4, PT ;  /* 0x0000000417007c0c */ /* 0x000fe4000bf66270 */
[----:B------:R-:W-:-:S09]  /*11390*/  ISETP.GE.AND P2, PT, R204, UR4, PT ;  /* 0x00000004cc007c0c */ /* 0x000fd2000bf46270 */
[CC--:B0-----:R-:W-:Y:S02]  /*113a0*/  @!P4 LEA R2, P6, R16.reuse, R21.reuse, 0x1 ;  /* 0x000000151002c211 */ /* 0x0c1fe400078c08ff */
[C---:B------:R-:W-:Y:S02]  /*113b0*/  @!P3 LEA R20, P5, R23.reuse, R21, 0x1 ;  /* 0x000000151714b211 */ /* 0x040fe400078a08ff */
[----:B-1----:R-:W-:Y:S02]  /*113c0*/  @!P4 LEA.HI.X R3, R16, R29, R216, 0x1, P6 ;  /* 0x0000001d1003c211 */ /* 0x002fe400030f0cd8 */
[C---:B------:R-:W-:Y:S02]  /*113d0*/  @!P2 LEA R28, P6, R204.reuse, R21, 0x1 ;  /* 0x00000015cc1ca211 */ /* 0x040fe400078c08ff */
[-C--:B------:R-:W-:Y:S01]  /*113e0*/  @!P3 LEA.HI.X R21, R23, R29.reuse, R215, 0x1, P5 ;  /* 0x0000001d1715b211 */ /* 0x080fe200028f0cd7 */
[----:B-----5:R3:W-:Y:S01]  /*113f0*/  @!P4 ST.E.128 desc[UR6][R2.64], R48 ;  /* 0x000000300200c985 */ /* 0x0207e2000c101d06 */
[----:B------:R-:W-:-:S03]  /*11400*/  @!P2 LEA.HI.X R29, R204, R29, R214, 0x1, P6 ;  /* 0x0000001dcc1da211 */ /* 0x000fc600030f0cd6 */
[----:B------:R3:W-:Y:S04]  /*11410*/  @!P3 ST.E.128 desc[UR6][R20.64], R68 ;  /* 0x000000441400b985 */ /* 0x0007e8000c101d06 */
[----:B------:R3:W-:Y:S02]  /*11420*/  @!P2 ST.E.128 desc[UR6][R28.64], R80 ;  /* 0x000000501c00a985 */ /* 0x0007e4000c101d06 */
.L_x_5747:
[----:B------:R-:W-:Y:S05]  /*11430*/  BSYNC B1 ;  /* 0x0000000000017941 */ /* 0x000fea0003800000 */
.L_x_5746:
[----:B-1-3--:R1:W3:Y:S01]  /*11440*/  SHFL.IDX PT, R29, R30, 0x1, 0x181f ;  /* 0x00381f001e1d7f89 */ /* 0x00a2e200000e0000 */
        /* <DEDUP_REMOVED lines=9> */
[CC--:B------:R-:W-:Y:S02]  /*114e0*/  @!P5 LEA R20, P2, R23.reuse, R3.reuse, 0x1 ;  /* 0x000000031714d211 */ /* 0x0c0fe400078408ff */
[----:B------:R-:W-:Y:S02]  /*114f0*/  @!P6 LEA R28, P3, R204, R3, 0x1 ;  /* 0x00000003cc1ce211 */ /* 0x000fe400078608ff */
[-C--:B---3--:R-:W-:Y:S02]  /*11500*/  @!P4 LEA.HI.X R3, R16, R29.reuse, R216, 0x1, P1 ;  /* 0x0000001d1003c211 */ /* 0x088fe400008f0cd8 */
[-C--:B0-----:R-:W-:Y:S02]  /*11510*/  @!P5 LEA.HI.X R21, R23, R29.reuse, R215, 0x1, P2 ;  /* 0x0000001d1715d211 */ /* 0x081fe400010f0cd7 */
[----:B------:R-:W-:Y:S01]  /*11520*/  @!P6 LEA.HI.X R29, R204, R29, R214, 0x1, P3 ;  /* 0x0000001dcc1de211 */ /* 0x000fe200018f0cd6 */
[----:B-----5:R0:W-:Y:S04]  /*11530*/  @!P4 ST.E.128 desc[UR6][R2.64], R8 ;  /* 0x000000080200c985 */ /* 0x0201e8000c101d06 */
[----:B------:R0:W-:Y:S04]  /*11540*/  @!P5 ST.E.128 desc[UR6][R20.64], R60 ;  /* 0x0000003c1400d985 */ /* 0x0001e8000c101d06 */
[----:B------:R0:W-:Y:S02]  /*11550*/  @!P6 ST.E.128 desc[UR6][R28.64], R76 ;  /* 0x0000004c1c00e985 */ /* 0x0001e4000c101d06 */
.L_x_5749:
[----:B------:R-:W-:Y:S05]  /*11560*/  BSYNC B1 ;  /* 0x0000000000017941 */ /* 0x000fea0003800000 */
.L_x_5748:
[----:B0----5:R0:W0:Y:S01]  /*11570*/  SHFL.IDX PT, R11, R30, 0x2, 0x181f ;  /* 0x00581f001e0b7f89 */ /* 0x02102200000e0000 */
[----:B------:R-:W-:Y:S03]  /*11580*/  BSSY B1, `(.L_x_5750) ;  /* 0x0000011000017945 */ /* 0x000fe60003800000 */
[----:B----4-:R4:W0:Y:S01]  /*11590*/  SHFL.IDX PT, R3, R17, 0x2, 0x181f ;  /* 0x00581f0011037f89 */ /* 0x01082200000e0000 */
[----:B------:R-:W-:Y:S05]  /*115a0*/  @P0 BRA `(.L_x_5751) ;  /* 0x0000000000380947 */ /* 0x000fea0003800000 */
[----:B------:R-:W-:Y:S01]  /*115b0*/  ULDC UR4, c[0x0][0xac8] ;  /* 0x0002b20000047ab9 */ /* 0x000fe20000000800 */
[----:B------:R-:W-:Y:S01]  /*115c0*/  ULDC.64 UR6, c[0x0][0x208] ;  /* 0x0000820000067ab9 */ /* 0x000fe20000000a00 */
[----:B------:R-:W-:Y:S02]  /*115d0*/  ISETP.GE.AND P3, PT, R16, UR4, PT ;  /* 0x0000000410007c0c */ /* 0x000fe4000bf66270 */
[----:B------:R-:W-:Y:S02]  /*115e0*/  ISETP.GE.AND P4, PT, R23, UR4, PT ;  /* 0x0000000417007c0c */ /* 0x000fe4000bf86270 */
[----:B------:R-:W-:-:S09]  /*115f0*/  ISETP.GE.AND P5, PT, R204, UR4, PT ;  /* 0x00000004cc007c0c */ /* 0x000fd2000bfa6270 */
[-C--:B0-----:R-:W-:Y:S02]  /*11600*/  @!P3 LEA R2, P0, R16, R3.reuse, 0x1 ;  /* 0x000000031002b211 */ /* 0x081fe400078008ff */
[CC--:B------:R-:W-:Y:S02]  /*11610*/  @!P4 LEA R8, P1, R23.reuse, R3.reuse, 0x1 ;  /* 0x000000031708c211 */ /* 0x0c0fe400078208ff */
[----:B------:R-:W-:Y:S02]  /*11620*/  @!P5 LEA R10, P2, R204, R3, 0x1 ;  /* 0x00000003cc0ad211 */ /* 0x000fe400078408ff */
[-C--:B------:R-:W-:Y:S02]  /*11630*/  @!P3 LEA.HI.X R3, R16, R11.reuse, R216, 0x1, P0 ;  /* 0x0000000b1003b211 */ /* 0x080fe400000f0cd8 */
[-C--:B------:R-:W-:Y:S02]  /*11640*/  @!P4 LEA.HI.X R9, R23, R11.reuse, R215, 0x1, P1 ;  /* 0x0000000b1709c211 */ /* 0x080fe400008f0cd7 */
[----:B------:R-:W-:Y:S01]  /*11650*/  @!P5 LEA.HI.X R11, R204, R11, R214, 0x1, P2 ;  /* 0x0000000bcc0bd211 */ /* 0x000fe200010f0cd6 */
[----:B------:R0:W-:Y:S04]  /*11660*/  @!P3 ST.E.128 desc[UR6][R2.64], R24 ;  /* 0x000000180200b985 */ /* 0x0001e8000c101d06 */
[----:B------:R0:W-:Y:S04]  /*11670*/  @!P4 ST.E.128 desc[UR6][R8.64], R12 ;  /* 0x0000000c0800c985 */ /* 0x0001e8000c101d06 */
[----:B------:R0:W-:Y:S02]  /*11680*/  @!P5 ST.E.128 desc[UR6][R10.64], R72 ;  /* 0x000000480a00d985 */ /* 0x0001e4000c101d06 */
.L_x_5751:
[----:B------:R-:W-:Y:S05]  /*11690*/  BSYNC B1 ;  /* 0x0000000000017941 */ /* 0x000fea0003800000 */
.L_x_5750:
[----:B------:R-:W-:Y:S01]  /*116a0*/  VIADD R0, R32, 0x60 ;  /* 0x0000006020007836 */ /* 0x000fe20000000000 */
[----:B0-----:R0:W0:Y:S04]  /*116b0*/  SHFL.IDX PT, R11, R30, 0x3, 0x181f ;  /* 0x00781f001e0b7f89 */ /* 0x00102800000e0000 */
[----:B------:R-:W-:Y:S01]  /*116c0*/  ISETP.GE.AND P0, PT, R0, R53, PT ;  /* 0x000000350000720c */ /* 0x000fe20003f06270 */
[----:B-12-4-:R-:W4:-:S12]  /*116d0*/  SHFL.IDX PT, R17, R17, 0x3, 0x181f ;  /* 0x00781f0011117f89 */ /* 0x016f1800000e0000 */
[----:B------:R-:W-:Y:S05]  /*116e0*/  @P0 BRA `(.L_x_5752) ;  /* 0x0000000800d80947 */ /* 0x000fea0003800000 */
[----:B------:R-:W-:Y:S01]  /*116f0*/  ULDC UR4, c[0x0][0xac8] ;  /* 0x0002b20000047ab9 */ /* 0x000fe20000000800 */
[----:B------:R-:W-:Y:S01]  /*11700*/  ULDC.64 UR6, c[0x0][0x208] ;  /* 0x0000820000067ab9 */ /* 0x000fe20000000a00 */
[----:B------:R-:W-:Y:S02]  /*11710*/  ISETP.GE.AND P2, PT, R16, UR4, PT ;  /* 0x0000000410007c0c */ /* 0x000fe4000bf46270 */
[----:B------:R-:W-:-:S11]  /*11720*/  ISETP.GE.AND P3, PT, R23, UR4, PT ;  /* 0x0000000417007c0c */ /* 0x000fd6000bf66270 */
[CC--:B----4-:R-:W-:Y:S02]  /*11730*/  @!P2 LEA R2, P0, R16.reuse, R17.reuse, 0x1 ;  /* 0x000000111002a211 */ /* 0x0d0fe400078008ff */
[C---:B------:R-:W-:Y:S02]  /*11740*/  @!P3 LEA R8, P1, R23.reuse, R17, 0x1 ;  /* 0x000000111708b211 */ /* 0x040fe400078208ff */
        /* <DEDUP_REMOVED lines=11> */
.L_x_5745:
[----:B------:R-:W2:Y:S01]  /*11800*/  LDC R12, c[0x0][0xbe8] ;  /* 0x0002fa00ff0c7b82 */ /* 0x000ea20000000800 */
[----:B------:R-:W-:Y:S01]  /*11810*/  ISETP.GE.AND P0, PT, R217, 0x80, PT ;  /* 0x00000080d900780c */ /* 0x000fe20003f06270 */
[----:B------:R-:W-:Y:S01]  /*11820*/  IMAD R0, R206, 0x20, R208 ;  /* 0x00000020ce007824 */ /* 0x000fe200078e02d0 */
[----:B------:R-:W-:Y:S01]  /*11830*/  BSSY B1, `(.L_x_5753) ;  /* 0x000002f000017945 */ /* 0x000fe20003800000 */
[----:B------:R-:W-:Y:S02]  /*11840*/  SHF.R.S32.HI R8, RZ, 0x1f, R207 ;  /* 0x0000001fff087819 */ /* 0x000fe400000114cf */
[----:B------:R-:W-:Y:S01]  /*11850*/  IMAD.IADD R13, R17, 0x1, R0 ;  /* 0x00000001110d7824 */ /* 0x000fe200078e0200 */
[----:B------:R-:W-:Y:S02]  /*11860*/  SHF.R.S32.HI R10, RZ, 0x1f, R205 ;  /* 0x0000001fff0a7819 */ /* 0x000fe400000114cd */
[----:B--2---:R-:W-:-:S13]  /*11870*/  ISETP.NE.AND P1, PT, R12, 0x1, PT ;  /* 0x000000010c00780c */ /* 0x004fda0003f25270 */
[----:B------:R-:W2:Y:S08]  /*11880*/  @P1 LDC R14, c[0x0][0xbec] ;  /* 0x0002fb00ff0e1b82 */ /* 0x000eb00000000800 */
[----:B------:R-:W3:Y:S01]  /*11890*/  @P1 LDC R15, c[0x0][0xbf0] ;  /* 0x0002fc00ff0f1b82 */ /* 0x000ee20000000800 */
[----:B------:R-:W-:Y:S05]  /*118a0*/  @P0 BRA `(.L_x_5754) ;  /* 0x00000000009c0947 */ /* 0x000fea0003800000 */
[----:B------:R-:W4:Y:S01]  /*118b0*/  S2R R2, SR_TID.X ;  /* 0x0000000000027919 */ /* 0x000f220000002100 */
[----:B------:R-:W5:Y:S01]  /*118c0*/  LDC R9, c[0x0][0xbe8] ;  /* 0x0002fa00ff097b82 */ /* 0x000f620000000800 */
[----:B------:R-:W-:Y:S02]  /*118d0*/  ULDC UR4, c[0x0][0xa88] ;  /* 0x0002a20000047ab9 */ /* 0x000fe40000000800 */
[----:B-----5:R-:W-:Y:S01]  /*118e0*/  IMAD R3, R9, UR4, RZ ;  /* 0x0000000409037c24 */ /* 0x020fe2000f8e02ff */
[----:B----4-:R-:W-:-:S04]  /*118f0*/  IADD3 R6, R17, -0x80, R2 ;  /* 0xffffff8011067810 */ /* 0x010fc80007ffe002 */
[----:B------:R-:W-:-:S13]  /*11900*/  ISETP.GE.AND P0, PT, R6, R3, PT ;  /* 0x000000030600720c */ /* 0x000fda0003f06270 */
[----:B------:R-:W-:Y:S05]  /*11910*/  @P0 BRA `(.L_x_5754) ;  /* 0x0000000000800947 */ /* 0x000fea0003800000 */
[----:B------:R-:W-:Y:S01]  /*11920*/  ISETP.NE.AND P0, PT, R9, 0x1, PT ;  /* 0x000000010900780c */ /* 0x000fe20003f05270 */
[----:B------:R-:W-:Y:S01]  /*11930*/  ULDC.64 UR4, c[0x0][0xb90] ;  /* 0x0002e40000047ab9 */ /* 0x000fe20000000a00 */
[----:B------:R-:W-:Y:S01]  /*11940*/  IMAD.MOV.U32 R5, RZ, RZ, R6 ;  /* 0x000000ffff057224 */ /* 0x000fe200078e0006 */
[----:B------:R-:W-:Y:S01]  /*11950*/  ULDC.64 UR6, c[0x0][0x208] ;  /* 0x0000820000067ab9 */ /* 0x000fe20000000a00 */
[----:B------:R-:W-:-:S04]  /*11960*/  IMAD R4, R8, UR4, RZ ;  /* 0x0000000408047c24 */ /* 0x000fc8000f8e02ff */
[----:B------:R-:W-:-:S05]  /*11970*/  IMAD R7, R207, UR5, R4 ;  /* 0x00000005cf077c24 */ /* 0x000fca000f8e0204 */
[----:B------:R-:W4:Y:S08]  /*11980*/  @P0 LDC R3, c[0x0][0xbec] ;  /* 0x0002fb00ff030b82 */ /* 0x000f300000000800 */
[----:B------:R-:W5:Y:S01]  /*11990*/  @P0 LDC R11, c[0x0][0xbf0] ;  /* 0x0002fc00ff0b0b82 */ /* 0x000f620000000800 */
[----:B----4-:R-:W-:-:S04]  /*119a0*/  @P0 IMAD.HI.U32 R0, R6, R3, RZ ;  /* 0x0000000306000227 */ /* 0x010fc800078e00ff */
[----:B------:R-:W-:Y:S01]  /*119b0*/  IMAD.WIDE.U32 R2, R207, UR4, RZ ;  /* 0x00000004cf027c25 */ /* 0x000fe2000f8e00ff */
[----:B------:R-:W-:Y:S01]  /*119c0*/  ULDC.64 UR4, c[0x0][0xb98] ;  /* 0x0002e60000047ab9 */ /* 0x000fe20000000a00 */
[----:B-----5:R-:W-:Y:S02]  /*119d0*/  @P0 SHF.R.U32.HI R5, RZ, R11, R0 ;  /* 0x0000000bff050219 */ /* 0x020fe40000011600 */
[----:B------:R-:W-:Y:S02]  /*119e0*/  IMAD.IADD R3, R3, 0x1, R7 ;  /* 0x0000000103037824 */ /* 0x000fe400078e0207 */
[----:B------:R-:W-:Y:S01]  /*119f0*/  IMAD R0, R10, UR4, RZ ;  /* 0x000000040a007c24 */ /* 0x000fe2000f8e02ff */
[----:B------:R-:W-:Y:S01]  /*11a00*/  IADD3 R7, -R5, RZ, RZ ;  /* 0x000000ff05077210 */ /* 0x000fe20007ffe1ff */
        /* <DEDUP_REMOVED lines=17> */
.L_x_5754:
[----:B------:R-:W-:Y:S05]  /*11b20*/  BSYNC B1 ;  /* 0x0000000000017941 */ /* 0x000fea0003800000 */
.L_x_5753:
[----:B------:R-:W-:Y:S01]  /*11b30*/  ULDC.64 UR4, c[0x0][0xae8] ;  /* 0x0002ba0000047ab9 */ /* 0x000fe20000000a00 */
[----:B--2---:R-:W-:Y:S01]  /*11b40*/  @P1 IMAD.HI.U32 R0, R13, R14, RZ ;  /* 0x0000000e0d001227 */ /* 0x004fe200078e00ff */
[----:B------:R-:W-:Y:S01]  /*11b50*/  ULDC UR6, c[0x0][0xa88] ;  /* 0x0002a20000067ab9 */ /* 0x000fe20000000800 */
[----:B------:R-:W-:Y:S02]  /*11b60*/  BSSY B1, `(.L_x_5755) ;  /* 0x0000035000017945 */ /* 0x000fe40003800000 */
[----:B------:R-:W-:Y:S02]  /*11b70*/  IMAD R2, R8, UR4, RZ ;  /* 0x0000000408027c24 */ /* 0x000fe4000f8e02ff */
[----:B----4-:R-:W-:Y:S01]  /*11b80*/  IMAD.MOV.U32 R5, RZ, RZ, R13 ;  /* 0x000000ffff057224 */ /* 0x010fe200078e000d */
[----:B---3--:R-:W-:Y:S01]  /*11b90*/  @P1 SHF.R.U32.HI R5, RZ, R15, R0 ;  /* 0x0000000fff051219 */ /* 0x008fe20000011600 */
[C---:B------:R-:W-:Y:S02]  /*11ba0*/  IMAD R7, R207.reuse, UR5, R2 ;  /* 0x00000005cf077c24 */ /* 0x040fe4000f8e0202 */
[----:B------:R-:W-:Y:S01]  /*11bb0*/  IMAD.WIDE.U32 R2, R207, UR4, RZ ;  /* 0x00000004cf027c25 */ /* 0x000fe2000f8e00ff */
[----:B------:R-:W-:Y:S01]  /*11bc0*/  ULDC.64 UR4, c[0x0][0xaf0] ;  /* 0x0002bc0000047ab9 */ /* 0x000fe20000000a00 */
[----:B------:R-:W-:-:S02]  /*11bd0*/  SHF.R.S32.HI R0, RZ, 0x1f, R5 ;  /* 0x0000001fff007819 */ /* 0x000fc40000011405 */
[----:B------:R-:W-:Y:S02]  /*11be0*/  IMAD R4, R10, UR4, RZ ;  /* 0x000000040a047c24 */ /* 0x000fe4000f8e02ff */
[----:B------:R-:W-:Y:S02]  /*11bf0*/  IMAD.IADD R3, R3, 0x1, R7 ;  /* 0x0000000103037824 */ /* 0x000fe400078e0207 */
[C---:B------:R-:W-:Y:S02]  /*11c00*/  IMAD R7, R205.reuse, UR5, R4 ;  /* 0x00000005cd077c24 */ /* 0x040fe4000f8e0204 */
        /* <DEDUP_REMOVED lines=13> */
[----:B------:R-:W-:Y:S02]  /*11ce0*/  IMAD R9, R12, UR6, RZ ;  /* 0x000000060c097c24 */ /* 0x000fe4000f8e02ff */
        /* <DEDUP_REMOVED lines=8> */
[----:B------:R2:W3:Y:S01]  /*11d70*/  SHFL.IDX PT, R7, R4, RZ, 0x181f ;  /* 0x00181fff04077589 */ /* 0x0004e200000e0000 */
[-C--:B------:R-:W-:Y:S01]  /*11d80*/  ISETP.GE.AND P1, PT, R0, R9.reuse, PT ;  /* 0x000000090000720c */ /* 0x080fe20003f26270 */
[----:B------:R-:W-:Y:S02]  /*11d90*/  VIADD R0, R6, 0x40 ;  /* 0x0000004006007836 */ /* 0x000fe40000000000 */
[----:B------:R2:W4:Y:S03]  /*11da0*/  SHFL.IDX PT, R3, R5, RZ, 0x181f ;  /* 0x00181fff05037589 */ /* 0x00052600000e0000 */
[----:B------:R-:W-:Y:S01]  /*11db0*/  ISETP.GE.AND P0, PT, R0, R9, PT ;  /* 0x000000090000720c */ /* 0x000fe20003f06270 */
[----:B------:R-:W-:-:S12]  /*11dc0*/  @P2 BRA `(.L_x_5756) ;  /* 0x0000000000382947 */ /* 0x000fd80003800000 */
[----:B------:R-:W-:Y:S01]  /*11dd0*/  ULDC UR4, c[0x0][0xac8] ;  /* 0x0002b20000047ab9 */ /* 0x000fe20000000800 */
[----:B------:R-:W-:Y:S01]  /*11de0*/  ULDC.64 UR6, c[0x0][0x208] ;  /* 0x0000820000067ab9 */ /* 0x000fe20000000a00 */
[----:B------:R-:W-:Y:S02]  /*11df0*/  ISETP.GE.AND P4, PT, R16, UR4, PT ;  /* 0x0000000410007c0c */ /* 0x000fe4000bf86270 */
[----:B------:R-:W-:Y:S02]  /*11e00*/  ISETP.GE.AND P3, PT, R23, UR4, PT ;  /* 0x0000000417007c0c */ /* 0x000fe4000bf66270 */
[----:B------:R-:W-:-:S09]  /*11e10*/  ISETP.GE.AND P2, PT, R204, UR4, PT ;  /* 0x00000004cc007c0c */ /* 0x000fd2000bf46270 */
[CC--:B---3--:R-:W-:Y:S02]  /*11e20*/  @!P4 LEA R10, P6, R16.reuse, R7.reuse, 0x1 ;  /* 0x00000007100ac211 */ /* 0x0c8fe400078c08ff */
[C---:B------:R-:W-:Y:S02]  /*11e30*/  @!P3 LEA R12, P5, R23.reuse, R7, 0x1 ;  /* 0x00000007170cb211 */ /* 0x040fe400078a08ff */
[----:B----4-:R-:W-:Y:S02]  /*11e40*/  @!P4 LEA.HI.X R11, R16, R3, R216, 0x1, P6 ;  /* 0x00000003100bc211 */ /* 0x010fe400030f0cd8 */
[C---:B------:R-:W-:Y:S02]  /*11e50*/  @!P2 LEA R2, P6, R204.reuse, R7, 0x1 ;  /* 0x00000007cc02a211 */ /* 0x040fe400078c08ff */
[-C--:B------:R-:W-:Y:S01]  /*11e60*/  @!P3 LEA.HI.X R13, R23, R3.reuse, R215, 0x1, P5 ;  /* 0x00000003170db211 */ /* 0x080fe200028f0cd7 */
[----:B------:R3:W-:Y:S01]  /*11e70*/  @!P4 ST.E.128 desc[UR6][R10.64], RZ ;  /* 0x000000ff0a00c985 */ /* 0x0007e2000c101d06 */
[----:B------:R-:W-:-:S03]  /*11e80*/  @!P2 LEA.HI.X R3, R204, R3, R214, 0x1, P6 ;  /* 0x00000003cc03a211 */ /* 0x000fc600030f0cd6 */
[----:B------:R3:W-:Y:S04]  /*11e90*/  @!P3 ST.E.128 desc[UR6][R12.64], RZ ;  /* 0x000000ff0c00b985 */ /* 0x0007e8000c101d06 */
[----:B------:R3:W-:Y:S02]  /*11ea0*/  @!P2 ST.E.128 desc[UR6][R2.64], RZ ;  /* 0x000000ff0200a985 */ /* 0x0007e4000c101d06 */
.L_x_5756:
[----:B------:R-:W-:Y:S05]  /*11eb0*/  BSYNC B1 ;  /* 0x0000000000017941 */ /* 0x000fea0003800000 */
.L_x_5755:
        /* <DEDUP_REMOVED lines=12> */
[-C--:B----4-:R-:W-:Y:S02]  /*11f80*/  @!P4 LEA.HI.X R11, R16, R3.reuse, R216, 0x1, P1 ;  /* 0x00000003100bc211 */ /* 0x090fe400008f0cd8 */
[-C--:B------:R-:W-:Y:S02]  /*11f90*/  @!P5 LEA.HI.X R13, R23, R3.reuse, R215, 0x1, P2 ;  /* 0x00000003170dd211 */ /* 0x080fe400010f0cd7 */
[----:B------:R-:W-:Y:S01]  /*11fa0*/  @!P6 LEA.HI.X R3, R204, R3, R214, 0x1, P3 ;  /* 0x00000003cc03e211 */ /* 0x000fe200018f0cd6 */
[----:B------:R0:W-:Y:S04]  /*11fb0*/  @!P4 ST.E.128 desc[UR6][R10.64], RZ ;  /* 0x000000ff0a00c985 */ /* 0x0001e8000c101d06 */
[----:B------:R0:W-:Y:S04]  /*11fc0*/  @!P5 ST.E.128 desc[UR6][R12.64], RZ ;  /* 0x000000ff0c00d985 */ /* 0x0001e8000c101d06 */
[----:B------:R0:W-:Y:S02]  /*11fd0*/  @!P6 ST.E.128 desc[UR6][R2.64], RZ ;  /* 0x000000ff0200e985 */ /* 0x0001e4000c101d06 */
.L_x_5758:
[----:B------:R-:W-:Y:S05]  /*11fe0*/  BSYNC B1 ;  /* 0x0000000000017941 */ /* 0x000fea0003800000 */
.L_x_5757:
        /* <DEDUP_REMOVED lines=18> */
.L_x_5760:
[----:B------:R-:W-:Y:S05]  /*12110*/  BSYNC B1 ;  /* 0x0000000000017941 */ /* 0x000fea0003800000 */
.L_x_5759:
[----:B------:R-:W-:Y:S01]  /*12120*/  IADD3 R0, R6, 0x60, RZ ;  /* 0x0000006006007810 */ /* 0x000fe20007ffe0ff */
[----:B0-23--:R-:W0:Y:S03]  /*12130*/  SHFL.IDX PT, R5, R5, 0x3, 0x181f ;  /* 0x00781f0005057f89 */ /* 0x00de2600000e0000 */
[----:B------:R-:W-:Y:S01]  /*12140*/  ISETP.GE.AND P0, PT, R0, R9, PT ;  /* 0x000000090000720c */ /* 0x000fe20003f06270 */
[----:B----4-:R2:W3:-:S12]  /*12150*/  SHFL.IDX PT, R3, R4, 0x3, 0x181f ;  /* 0x00781f0004037f89 */ /* 0x0104d800000e0000 */
[----:B--2---:R-:W-:Y:S05]  /*12160*/  @P0 BRA `(.L_x_5752) ;  /* 0x0000000000380947 */ /* 0x004fea0003800000 */
[----:B------:R-:W-:Y:S01]  /*12170*/  ULDC UR4, c[0x0][0xac8] ;  /* 0x0002b20000047ab9 */ /* 0x000fe20000000800 */
[----:B------:R-:W-:Y:S01]  /*12180*/  ULDC.64 UR6, c[0x0][0x208] ;  /* 0x0000820000067ab9 */ /* 0x000fe20000000a00 */
[----:B------:R-:W-:Y:S02]  /*12190*/  ISETP.GE.AND P3, PT, R16, UR4, PT ;  /* 0x0000000410007c0c */ /* 0x000fe4000bf66270 */
[----:B------:R-:W-:Y:S02]  /*121a0*/  ISETP.GE.AND P4, PT, R23, UR4, PT ;  /* 0x0000000417007c0c */ /* 0x000fe4000bf86270 */
[----:B------:R-:W-:-:S09]  /*121b0*/  ISETP.GE.AND P5, PT, R204, UR4, PT ;  /* 0x00000004cc007c0c */ /* 0x000fd2000bfa6270 */
[-C--:B---3--:R-:W-:Y:S02]  /*121c0*/  @!P3 LEA R6, P0, R16, R3.reuse, 0x1 ;  /* 0x000000031006b211 */ /* 0x088fe400078008ff */
[CC--:B------:R-:W-:Y:S02]  /*121d0*/  @!P4 LEA R8, P1, R23.reuse, R3.reuse, 0x1 ;  /* 0x000000031708c211 */ /* 0x0c0fe400078208ff */
[----:B------:R-:W-:Y:S02]  /*121e0*/  @!P5 LEA R2, P2, R204, R3, 0x1 ;  /* 0x00000003cc02d211 */ /* 0x000fe400078408ff */
[-C--:B0-----:R-:W-:Y:S02]  /*121f0*/  @!P3 LEA.HI.X R7, R16, R5.reuse, R216, 0x1, P0 ;  /* 0x000000051007b211 */ /* 0x081fe400000f0cd8 */
[-C--:B------:R-:W-:Y:S02]  /*12200*/  @!P4 LEA.HI.X R9, R23, R5.reuse, R215, 0x1, P1 ;  /* 0x000000051709c211 */ /* 0x080fe400008f0cd7 */
[----:B------:R-:W-:Y:S01]  /*12210*/  @!P5 LEA.HI.X R3, R204, R5, R214, 0x1, P2 ;  /* 0x00000005cc03d211 */ /* 0x000fe200010f0cd6 */
[----:B------:R2:W-:Y:S04]  /*12220*/  @!P3 ST.E.128 desc[UR6][R6.64], RZ ;  /* 0x000000ff0600b985 */ /* 0x0005e8000c101d06 */
[----:B------:R2:W-:Y:S04]  /*12230*/  @!P4 ST.E.128 desc[UR6][R8.64], RZ ;  /* 0x000000ff0800c985 */ /* 0x0005e8000c101d06 */
[----:B------:R2:W-:Y:S02]  /*12240*/  @!P5 ST.E.128 desc[UR6][R2.64], RZ ;  /* 0x000000ff0200d985 */ /* 0x0005e4000c101d06 */
.L_x_5752:
[----:B------:R-:W-:Y:S05]  /*12250*/  BSYNC B0 ;  /* 0x0000000000007941 */ /* 0x000fea0003800000 */
.L_x_5744:
[----:B------:R-:W-:Y:S02]  /*12260*/  ULDC UR4, c[0x0][0xc38] ;  /* 0x00030e0000047ab9 */ /* 0x000fe40000000800 */
[----:B-1----:R-:W-:-:S13]  /*12270*/  ISETP.GE.AND P0, PT, R52, UR4, PT ;  /* 0x0000000434007c0c */ /* 0x002fda000bf06270 */
[----:B------:R-:W-:Y:S05]  /*12280*/  @!P0 BRA `(.L_x_5761) ;  /* 0xfffffee800c08947 */ /* 0x000fea000383ffff */
[----:B------:R-:W-:Y:S05]  /*12290*/  EXIT ;  /* 0x000000000000794d */ /* 0x000fea0003800000 */
.L_x_5709:
        /* <DEDUP_REMOVED lines=39> */
[----:B------:R0:W-:Y:S04]  /*12510*/  STL [R1+0x4], R2 ;  /* 0x0000040201007387 */ /* 0x0001e80000100800 */
[----:B------:R1:W-:Y:S01]  /*12520*/  STL [R1+0x28], RZ ;  /* 0x000028ff01007387 */ /* 0x0003e20000100800 */
[----:B0-----:R-:W-:-:S02]  /*12530*/  LOP3.LUT R2, R0, 0x40, RZ, 0xfc, !PT ;  /* 0x0000004000027812 */ /* 0x001fc400078efcff */
[----:B-1----:R-:W-:-:S07]  /*12540*/  LOP3.LUT R0, R0, 0x80, RZ, 0xfc, !PT ;  /* 0x0000008000007812 */ /* 0x002fce00078efcff */
.L_x_5856:
[----:B--2---:R-:W2:Y:S01]  /*12550*/  LDL R5, [R1+0x18] ;  /* 0x0000180001057983 */ /* 0x004ea20000100800 */
[----:B0-----:R-:W0:Y:S01]  /*12560*/  LDC R0, c[0x0][0xc60] ;  /* 0x00031800ff007b82 */ /* 0x001e220000000800 */
[----:B------:R-:W-:Y:S01]  /*12570*/  ULDC UR4, c[0x0][0xc78] ;  /* 0x00031e0000047ab9 */ /* 0x000fe20000000800 */
[----:B0-----:R-:W-:-:S13]  /*12580*/  ISETP.NE.AND P0, PT, R0, 0x1, PT ;  /* 0x000000010000780c */ /* 0x001fda0003f05270 */
[----:B---3--:R-:W2:Y:S08]  /*12590*/  @P0 LDC R2, c[0x0][0xc64] ;  /* 0x00031900ff020b82 */ /* 0x008eb00000000800 */
[----:B-1----:R-:W0:Y:S01]  /*125a0*/  @P0 LDC R3, c[0x0][0xc68] ;  /* 0x00031a00ff030b82 */ /* 0x002e220000000800 */
[----:B--2---:R-:W-:-:S04]  /*125b0*/  @P0 IMAD.HI.U32 R2, R5, R2, RZ ;  /* 0x0000000205020227 */ /* 0x004fc800078e00ff */
[----:B------:R-:W-:Y:S01]  /*125c0*/  IMAD.MOV.U32 R4, RZ, RZ, R5 ;  /* 0x000000ffff047224 */ /* 0x000fe200078e0005 */
[----:B0-----:R-:W-:-:S04]  /*125d0*/  @P0 SHF.R.U32.HI R4, RZ, R3, R2 ;  /* 0x00000003ff040219 */ /* 0x001fc80000011602 */
[C---:B------:R-:W-:Y:S02]  /*125e0*/  ISETP.GE.AND P0, PT, R4.reuse, UR4, PT ;  /* 0x0000000404007c0c */ /* 0x040fe4000bf06270 */
[----:B------:R-:W-:-:S05]  /*125f0*/  IADD3 R3, -R4, RZ, RZ ;  /* 0x000000ff04037210 */ /* 0x000fca0007ffe1ff */
[----:B------:R-:W-:-:S06]  /*12600*/  IMAD R0, R0, R3, R5 ;  /* 0x0000000300007224 */ /* 0x000fcc00078e0205 */
[----:B------:R-:W-:Y:S05]  /*12610*/  @!P0 BRA `(.L_x_5763) ;  /* 0x0000000000208947 */ /* 0x000fea0003800000 */
[----:B------:R-:W0:Y:S02]  /*12620*/  LDC R5, c[0x0][0xc6c] ;  /* 0x00031b00ff057b82 */ /* 0x000e240000000800 */
[----:B0-----:R-:W-:-:S13]  /*12630*/  ISETP.NE.AND P0, PT, R5, 0x1, PT ;  /* 0x000000010500780c */ /* 0x001fda0003f05270 */
[----:B------:R-:W0:Y:S02]  /*12640*/  @P0 LDC.64 R2, c[0x0][0xc70] ;  /* 0x00031c00ff020b82 */ /* 0x000e240000000a00 */
[----:B0-----:R-:W-:-:S04]  /*12650*/  @P0 IMAD.HI.U32 R6, R0, R2, RZ ;  /* 0x0000000200060227 */ /* 0x001fc800078e00ff */
[----:B------:R-:W-:Y:S01]  /*12660*/  IMAD.MOV.U32 R2, RZ, RZ, R0 ;  /* 0x000000ffff027224 */ /* 0x000fe200078e0000 */
[----:B------:R-:W-:-:S05]  /*12670*/  @P0 SHF.R.U32.HI R2, RZ, R3, R6 ;  /* 0x00000003ff020219 */ /* 0x000fca0000011606 */
[----:B------:R-:W-:Y:S01]  /*12680*/  IMAD R5, R2, R5, RZ ;  /* 0x0000000502057224 */ /* 0x000fe200078e02ff */
[----:B------:R-:W-:Y:S06]  /*12690*/  BRA `(.L_x_5764) ;  /* 0x00000000001c7947 */ /* 0x000fec0003800000 */
.L_x_5763:
[----:B------:R-:W0:Y:S02]  /*126a0*/  LDC R5, c[0x0][0xc54] ;  /* 0x00031500ff057b82 */ /* 0x000e240000000800 */
[----:B0-----:R-:W-:-:S13]  /*126b0*/  ISETP.NE.AND P0, PT, R5, 0x1, PT ;  /* 0x000000010500780c */ /* 0x001fda0003f05270 */
[----:B------:R-:W0:Y:S02]  /*126c0*/  @P0 LDC.64 R2, c[0x0][0xc58] ;  /* 0x00031600ff020b82 */ /* 0x000e240000000a00 */
[----:B0-----:R-:W-:-:S04]  /*126d0*/  @P0 IMAD.HI.U32 R6, R0, R2, RZ ;  /* 0x0000000200060227 */ /* 0x001fc800078e00ff */
[----:B------:R-:W-:Y:S01]  /*126e0*/  IMAD.MOV.U32 R2, RZ, RZ, R0 ;  /* 0x000000ffff027224 */ /* 0x000fe200078e0000 */
[----:B------:R-:W-:-:S05]  /*126f0*/  @P0 SHF.R.U32.HI R2, RZ, R3, R6 ;  /* 0x00000003ff020219 */ /* 0x000fca0000011606 */
[----:B------:R-:W-:-:S07]  /*12700*/  IMAD R5, R2, R5, RZ ;  /* 0x0000000502057224 */ /* 0x000fce00078e02ff */
.L_x_5764:
[----:B------:R-:W0:Y:S01]  /*12710*/  LDC R3, c[0x0][0xc48] ;  /* 0x00031200ff037b82 */ /* 0x000e220000000800 */
[----:B------:R-:W-:Y:S01]  /*12720*/  IMAD.IADD R5, R0, 0x1, -R5 ;  /* 0x0000000100057824 */ /* 0x000fe200078e0a05 */
[----:B------:R-:W-:Y:S01]  /*12730*/  LOP3.LUT R2, RZ, R2, RZ, 0x33, !PT ;  /* 0x00000002ff027212 */ /* 0x000fe200078e33ff */
[----:B------:R-:W-:Y:S01]  /*12740*/  ULDC UR4, c[0x0][0xc3c] ;  /* 0x00030f0000047ab9 */ /* 0x000fe20000000800 */
[----:B------:R-:W-:Y:S03]  /*12750*/  BSSY B7, `(.L_x_5765) ;  /* 0x000043b000077945 */ /* 0x000fe60003800000 */
[----:B------:R-:W-:Y:S01]  /*12760*/  VIADD R7, R2, UR4 ;  /* 0x0000000402077c36 */ /* 0x000fe20008000000 */
[----:B------:R-:W1:Y:S01]  /*12770*/  LDC R0, c[0x0][0xc54] ;  /* 0x00031500ff007b82 */ /* 0x000e620000000800 */
[----:B------:R-:W-:Y:S02]  /*12780*/  ULDC.64 UR4, c[0x0][0x418] ;  /* 0x0001060000047ab9 */ /* 0x000fe40000000a00 */
[----:B------:R-:W-:Y:S01]  /*12790*/  IMAD.SHL.U32 R2, R7, 0x80, RZ ;  /* 0x0000008007027824 */ /* 0x000fe200078e00ff */
[----:B------:R-:W-:-:S03]  /*127a0*/  UISETP.NE.U32.AND UP0, UPT, UR4, URZ, UPT ;  /* 0x0000003f0400728c */ /* 0x000fc6000bf05070 */
[----:B------:R-:W-:Y:S01]  /*127b0*/  VIADD R2, R2, 0x7f ;  /* 0x0000007f02027836 */ /* 0x000fe20000000000 */
[----:B------:R-:W-:Y:S01]  /*127c0*/  UISETP.NE.AND.EX UP0, UPT, UR5, URZ, UPT, UP0 ;  /* 0x0000003f0500728c */ /* 0x000fe2000bf05300 */
[----:B------:R-:W-:Y:S02]  /*127d0*/  ULDC UR4, c[0x0][0x424] ;  /* 0x0001090000047ab9 */ /* 0x000fe40000000800 */
[----:B------:R-:W-:Y:S01]  /*127e0*/  ULDC UR5, c[0x0][0x288] ;  /* 0x0000a20000057ab9 */ /* 0x000fe20000000800 */
[----:B------:R-:W-:Y:S02]  /*127f0*/  USEL UR4, UR4, 0x1, UP0 ;  /* 0x0000000104047887 */ /* 0x000fe40008000000 */
[----:B------:R-:W-:Y:S01]  /*12800*/  UIADD3 UR6, -UR5, 0x70, URZ ;  /* 0x0000007005067890 */ /* 0x000fe2000fffe13f */
[C---:B0-----:R-:W-:Y:S02]  /*12810*/  ISETP.NE.AND P0, PT, R3.reuse, 0x1, PT ;  /* 0x000000010300780c */ /* 0x041fe40003f05270 */
[----:B------:R-:W-:Y:S01]  /*12820*/  ULDC UR5, c[0x0][0x2f0] ;  /* 0x0000bc0000057ab9 */ /* 0x000fe20000000800 */
[----:B------:R-:W-:Y:S01]  /*12830*/  R2UR UR36, R3 ;  /* 0x00000000032472ca */ /* 0x000fe200000e0000 */
[----:B------:R-:W-:-:S02]  /*12840*/  UIMAD UR6, UR4, UR5, UR6 ;  /* 0x00000005040672a4 */ /* 0x000fc4000f8e0206 */
[----:B------:R-:W-:Y:S01]  /*12850*/  UIMAD UR5, UR4, UR5, 0x6f ;  /* 0x0000006f040574a4 */ /* 0x000fe2000f8e0205 */
[----:B-1----:R-:W-:Y:S02]  /*12860*/  IMAD R0, R4, R0, R5 ;  /* 0x0000000004007224 */ /* 0x002fe400078e0205 */
[----:B------:R-:W-:Y:S02]  /*12870*/  UMOV UR4, URZ ;  /* 0x0000003f00047c82 */ /* 0x000fe40008000000 */
[----:B------:R-:W-:Y:S01]  /*12880*/  UIMAD.WIDE UR4, UR5, -0x6db6db6d, UR4 ;  /* 0x92492493050478a5 */ /* 0x000fe2000f8e0204 */
[----:B------:R-:W-:Y:S01]  /*12890*/  IMAD.MOV.U32 R6, RZ, RZ, R0 ;  /* 0x000000ffff067224 */ /* 0x000fe200078e0000 */
[----:B------:R-:W0:Y:S01]  /*128a0*/  @P0 LDC R5, c[0x0][0xc4c] ;  /* 0x00031300ff050b82 */ /* 0x000e220000000800 */
[----:B------:R-:W-:Y:S01]  /*128b0*/  R2UR UR7, R0 ;  /* 0x00000000000772ca */ /* 0x000fe200000e0000 */
[----:B------:R-:W-:-:S04]  /*128c0*/  USHF.R.U32.HI UR4, URZ, 0x1f, UR5 ;  /* 0x0000001f3f047899 */ /* 0x000fc80008011605 */
[----:B------:R-:W-:Y:S02]  /*128d0*/  ULEA.HI.SX32 UR4, UR5, UR4, 0x1a ;  /* 0x0000000405047291 */ /* 0x000fe4000f8fd23f */
[----:B------:R-:W1:Y:S01]  /*128e0*/  @P0 LDC R3, c[0x0][0xc50] ;  /* 0x00031400ff030b82 */ /* 0x000e620000000800 */
[----:B0-----:R-:W-:-:S07]  /*128f0*/  @P0 IMAD.HI.U32 R4, R0, R5, RZ ;  /* 0x0000000500040227 */ /* 0x001fce00078e00ff */
[----:B------:R-:W0:Y:S01]  /*12900*/  LDC R0, c[0x0][0x448] ;  /* 0x00011200ff007b82 */ /* 0x000e220000000800 */
[----:B-1----:R-:W-:-:S05]  /*12910*/  @P0 SHF.R.U32.HI R6, RZ, R3, R4 ;  /* 0x00000003ff060219 */ /* 0x002fca0000011604 */
[----:B------:R1:W-:Y:S04]  /*12920*/  STL [R1+0x1c], R6 ;  /* 0x00001c0601007387 */ /* 0x0003e80000100800 */
[----:B------:R1:W-:Y:S01]  /*12930*/  STL [R1+0x24], R7 ;  /* 0x0000240701007387 */ /* 0x0003e20000100800 */
[----:B0-----:R-:W-:-:S13]  /*12940*/  ISETP.NE.AND P0, PT, R0, 0x1, PT ;  /* 0x000000010000780c */ /* 0x001fda0003f05270 */
[----:B------:R-:W0:Y:S08]  /*12950*/  @P0 LDC R3, c[0x0][0x44c] ;  /* 0x00011300ff030b82 */ /* 0x000e300000000800 */
[----:B------:R-:W2:Y:S01]  /*12960*/  @P0 LDC R0, c[0x0][0x450] ;  /* 0x00011400ff000b82 */ /* 0x000ea20000000800 */
[----:B0-----:R-:W-:-:S05]  /*12970*/  @P0 IMAD.HI.U32 R3, R2, R3, RZ ;  /* 0x0000000302030227 */ /* 0x001fca00078e00ff */
[----:B--2---:R-:W-:Y:S01]  /*12980*/  @P0 SHF.R.U32.HI R2, RZ, R0, R3 ;  /* 0x00000000ff020219 */ /* 0x004fe20000011603 */
[----:B------:R-:W-:-:S04]  /*12990*/  IMAD.MOV R0, RZ, RZ, -R6 ;  /* 0x000000ffff007224 */ /* 0x000fc800078e0a06 */
[----:B------:R-:W-:Y:S01]  /*129a0*/  VIADD R3, R2, UR6 ;  /* 0x0000000602037c36 */ /* 0x000fe20008000000 */
[----:B------:R-:W-:Y:S01]  /*129b0*/  R2UR UR6, R0 ;  /* 0x00000000000672ca */ /* 0x000fe200000e0000 */
[----:B------:R-:W-:-:S04]  /*129c0*/  IMAD.MOV.U32 R2, RZ, RZ, RZ ;  /* 0x000000ffff027224 */ /* 0x000fc800078e00ff */
[----:B------:R-:W-:-:S05]  /*129d0*/  IMAD.HI R2, R3, -0x6db6db6d, R2 ;  /* 0x9249249303027827 */ /* 0x000fca00078e0202 */
[----:B------:R-:W-:-:S03]  /*129e0*/  SHF.R.U32.HI R3, RZ, 0x1f, R2 ;  /* 0x0000001fff037819 */ /* 0x000fc60000011602 */
[----:B------:R-:W-:Y:S01]  /*129f0*/  UIMAD UR36, UR36, UR6, UR7 ;  /* 0x00000006242472a4 */ /* 0x000fe2000f8e0207 */
[----:B------:R-:W-:-:S04]  /*12a00*/  LEA.HI.SX32 R3, R2, R3, 0x1a ;  /* 0x0000000302037211 */ /* 0x000fc800078fd2ff */
[----:B------:R-:W-:-:S04]  /*12a10*/  VIMNMX R19, R3, UR4, PT ;  /* 0x0000000403137c48 */ /* 0x000fc8000bfe0100 */
[----:B------:R-:W-:Y:S01]  /*12a20*/  ISETP.GT.AND P0, PT, R19, RZ, PT ;  /* 0x000000ff1300720c */ /* 0x000fe20003f04270 */
[----:B------:R1:W-:-:S12]  /*12a30*/  STL [R1+0x20], R19 ;  /* 0x0000201301007387 */ /* 0x0003d80000100800 */
[----:B-1----:R-:W-:Y:S05]  /*12a40*/  @P0 BRA `(.L_x_5766) ;  /* 0x00000000004c0947 */ /* 0x002fea0003800000 */
        /* <DEDUP_REMOVED lines=19> */
.L_x_5766:
        /* <DEDUP_REMOVED lines=20> */
.L_x_5769:
[----:B------:R-:W-:Y:S05]  /*12cc0*/  BSYNC B6 ;  /* 0x0000000000067941 */ /* 0x000fea0003800000 */
.L_x_5768:
        /* <DEDUP_REMOVED lines=20> */
.L_x_5772:
        /* <DEDUP_REMOVED lines=15> */
.L_x_5771:
[----:B------:R-:W-:Y:S05]  /*12f00*/  BSYNC B6 ;  /* 0x0000000000067941 */ /* 0x000fea0003800000 */
.L_x_5770:
[----:B------:R-:W2:Y:S01]  /*12f10*/  LDL R16, [R1+0x1c] ;  /* 0x00001c0001107983 */ /* 0x000ea20000100800 */
[----:B------:R-:W0:Y:S01]  /*12f20*/  LDC.64 R2, c[0x0][0x9f8] ;  /* 0x00027e00ff027b82 */ /* 0x000e220000000a00 */
[----:B------:R-:W-:Y:S01]  /*12f30*/  ULDC.64 UR4, c[0x0][0x208] ;  /* 0x0000820000047ab9 */ /* 0x000fe20000000a00 */
[----:B0-----:R-:W-:-:S04]  /*12f40*/  ISETP.NE.U32.AND P0, PT, R2, RZ, PT ;  /* 0x000000ff0200720c */ /* 0x001fc80003f05070 */
[----:B------:R-:W-:-:S13]  /*12f50*/  ISETP.NE.AND.EX P0, PT, R3, RZ, PT, P0 ;  /* 0x000000ff0300720c */ /* 0x000fda0003f05300 */
[----:B------:R-:W0:Y:S01]  /*12f60*/  @P0 LDC.64 R2, c[0x0][0x9f8] ;  /* 0x00027e00ff020b82 */ /* 0x000e220000000a00 */
[----:B--2---:R-:W-:Y:S02]  /*12f70*/  IMAD.MOV.U32 R7, RZ, RZ, R16 ;  /* 0x000000ffff077224 */ /* 0x004fe400078e0010 */
[----:B0-----:R-:W-:-:S05]  /*12f80*/  @P0 IMAD.WIDE R2, R16, 0x4, R2 ;  /* 0x0000000410020825 */ /* 0x001fca00078e0202 */
[----:B------:R0:W2:Y:S01]  /*12f90*/  @P0 LDG.E R7, desc[UR4][R2.64] ;  /* 0x0000000402070981 */ /* 0x0000a2000c1e1900 */
[----:B------:R-:W-:Y:S01]  /*12fa0*/  UMOV UR4, 0xffffffff ;  /* 0xffffffff00047882 */ /* 0x000fe20000000000 */
[----:B------:R-:W-:Y:S01]  /*12fb0*/  VIADD R19, R19, 0xffffffff ;  /* 0xffffffff13137836 */ /* 0x000fe20000000000 */
[----:B------:R-:W1:Y:S01]  /*12fc0*/  S2R R0, SR_TID.X ;  /* 0x0000000000007919 */ /* 0x000e620000002100 */
[----:B0-----:R-:W0:Y:S02]  /*12fd0*/  LDC.64 R2, c[0x0][0x418] ;  /* 0x00010600ff027b82 */ /* 0x001e240000000a00 */
[----:B0-----:R-:W-:Y:S02]  /*12fe0*/  ISETP.NE.U32.AND P0, PT, R2, RZ, PT ;  /* 0x000000ff0200720c */ /* 0x001fe40003f05070 */
[----:B-1----:R-:W-:Y:S02]  /*12ff0*/  SHF.R.U32.HI R0, RZ, 0x5, R0 ;  /* 0x00000005ff007819 */ /* 0x002fe40000011600 */
[----:B------:R-:W-:-:S02]  /*13000*/  ISETP.NE.AND.EX P1, PT, R3, RZ, PT, P0 ;  /* 0x000000ff0300720c */ /* 0x000fc40003f25300 */
        /* <DEDUP_REMOVED lines=9> */
.L_x_5871:
        /* <DEDUP_REMOVED lines=8> */
.L_x_5874:
        /* <DEDUP_REMOVED lines=21> */
.L_x_5776:
[----:B-1----:R-:W3:Y:S01]  /*13270*/  LDL R0, [R1+0x4] ;  /* 0x0000040001007983 */ /* 0x002ee20000100800 */
[----:B--2---:R-:W-:Y:S01]  /*13280*/  IMAD R2, R18, 0x8, R17 ;  /* 0x0000000812027824 */ /* 0x004fe200078e0211 */
[----:B---3--:R-:W-:-:S04]  /*13290*/  SHF.L.U32 R0, R0, 0x1f, RZ ;  /* 0x0000001f00007819 */ /* 0x008fc800000006ff */
[----:B------:R-:W1:Y:S02]  /*132a0*/  SYNCS.PHASECHK.TRANS64.TRYWAIT P0, [R2+URZ+0x36840], R0 ;  /* 0x03684000020075a7 */ /* 0x000e64000800017f */
[----:B-1----:R-:W-:Y:S05]  /*132b0*/  @!P0 BRA `(.L_x_5777) ;  /* 0x0000004000588947 */ /* 0x002fea0003800000 */
.L_x_5875:
        /* <DEDUP_REMOVED lines=11> */
.L_x_5778:
[----:B-1----:R-:W-:Y:S01]  /*13370*/  IMAD R0, R18, 0xa800, R17 ;  /* 0x0000a80012007824 */ /* 0x002fe200078e0211 */
[----:B------:R-:W-:Y:S01]  /*13380*/  R2UR UR33, R2 ;  /* 0x00000000022172ca */ /* 0x000fe200000e0000 */
[----:B------:R-:W-:Y:S01]  /*13390*/  UIADD3 UR4, UP0, UR38, 0x370, URZ ;  /* 0x0000037026047890 */ /* 0x000fe2000ff1e03f */
[----:B------:R-:W-:Y:S01]  /*133a0*/  R2UR UR35, R19 ;  /* 0x00000000132372ca */ /* 0x000fe200000e0000 */
[----:B------:R-:W-:Y:S01]  /*133b0*/  UMOV UR6, 0x0 ;  /* 0x0000000000067882 */ /* 0x000fe20000000000 */
[----:B------:R-:W-:Y:S01]  /*133c0*/  R2UR UR8, R0 ;  /* 0x00000000000872ca */ /* 0x000fe200000e0000 */
[----:B------:R-:W-:Y:S01]  /*133d0*/  UIADD3.X UR5, URZ, UR39, URZ, UP0, !UPT ;  /* 0x000000273f057290 */ /* 0x000fe200087fe43f */
[----:B-----5:R-:W-:Y:S01]  /*133e0*/  R2UR UR37, R16 ;  /* 0x00000000102572ca */ /* 0x020fe200000e0000 */
[----:B------:R-:W-:Y:S01]  /*133f0*/  UMOV UR7, 0x14f00000 ;  /* 0x14f0000000077882 */ /* 0x000fe20000000000 */
[----:B------:R-:W-:Y:S01]  /*13400*/  PLOP3.LUT P0, PT, PT, PT, PT, 0x80, 0x0 ;  /* 0x000000000000781c */ /* 0x000fe20003f0f070 */
[----:B------:R-:W-:Y:S01]  /*13410*/  UMOV UR34, URZ ;  /* 0x0000003f00227c82 */ /* 0x000fe20008000000 */
[----:B------:R-:W-:Y:S01]  /*13420*/  UMOV UR18, 0x40 ;  /* 0x0000004000127882 */ /* 0x000fe20000000000 */
[----:B------:R-:W-:Y:S01]  /*13430*/  UMOV UR20, UR36 ;  /* 0x0000002400147c82 */ /* 0x000fe20008000000 */
[----:B------:R-:W-:Y:S01]  /*13440*/  P2R R0, PR, RZ, 0x1 ;  /* 0x00000001ff007803 */ /* 0x000fe20000000000 */
[----:B------:R-:W-:-:S02]  /*13450*/  UIADD3 UR33, UR33, 0x36830, URZ ;  /* 0x0003683021217890 */ /* 0x000fc4000fffe03f */
[----:B------:R-:W-:Y:S02]  /*13460*/  UIMAD UR35, UR35, 0x70, URZ ;  /* 0x00000070232378a4 */ /* 0x000fe4000f8e023f */
[----:B------:R-:W-:Y:S01]  /*13470*/  UIADD3 UR32, UR8, 0x21400, URZ ;  /* 0x0002140008207890 */ /* 0x000fe2000fffe03f */
[----:B------:R2:W-:Y:S01]  /*13480*/  STL [R1+0xc], R0 ;  /* 0x00000c0001007387 */ /* 0x0005e20000100800 */
[----:B------:R-:W-:Y:S02]  /*13490*/  UIADD3 UR16, UR8, 0x24c00, URZ ;  /* 0x00024c0008107890 */ /* 0x000fe4000fffe03f */
[----:B------:R-:W-:Y:S01]  /*134a0*/  UIADD3 UR8, UR8, 0x28400, URZ ;  /* 0x0002840008087890 */ /* 0x000fe2000fffe03f */
[----:B------:R-:W-:Y:S01]  /*134b0*/  UMOV UR21, UR37 ;  /* 0x0000002500157c82 */ /* 0x000fe20008000000 */
[----:B------:R-:W-:Y:S01]  /*134c0*/  UMOV UR17, UR33 ;  /* 0x0000002100117c82 */ /* 0x000fe20008000000 */
[----:B------:R-:W-:Y:S01]  /*134d0*/  UMOV UR19, UR35 ;  /* 0x0000002300137c82 */ /* 0x000fe20008000000 */
[----:B------:R-:W-:Y:S01]  /*134e0*/  UMOV UR10, 0x80 ;  /* 0x00000080000a7882 */ /* 0x000fe20000000000 */
[----:B------:R-:W-:Y:S01]  /*134f0*/  UMOV UR12, UR36 ;  /* 0x00000024000c7c82 */ /* 0x000fe20008000000 */
[----:B------:R-:W-:Y:S01]  /*13500*/  UMOV UR13, UR37 ;  /* 0x00000025000d7c82 */ /* 0x000fe20008000000 */
[----:B------:R-:W-:Y:S01]  /*13510*/  UMOV UR9, UR33 ;  /* 0x0000002100097c82 */ /* 0x000fe20008000000 */
[----:B------:R-:W-:Y:S01]  /*13520*/  UMOV UR11, UR35 ;  /* 0x00000023000b7c82 */ /* 0x000fe20008000000 */
[----:B------:R2:W-:Y:S01]  /*13530*/  UTMALDG.4D [UR32], [UR4], desc[UR6] ;  /* 0x00000620040075b4 */ /* 0x0005e20008019000 */
[----:B------:R2:W-:Y:S01]  /*13540*/  UTMALDG.4D [UR16], [UR4], desc[UR6] ;  /* 0x00000610040075b4 */ /* 0x0005e20008019000 */
[----:B------:R2:W-:Y:S02]  /*13550*/  UTMALDG.4D [UR8], [UR4], desc[UR6] ;  /* 0x00000608040075b4 */ /* 0x0005e40008019000 */
[----:B--2---:R-:W-:Y:S01]  /*13560*/  NOP ;  /* 0x0000000000007918 */ /* 0x004fe20000000000 */
.L_x_5774:
[----:B-1----:R-:W-:Y:S01]  /*13570*/  IADD3 R0, R17, 0x15400, RZ ;  /* 0x0001540011007810 */ /* 0x002fe20007ffe0ff */
        /* <DEDUP_REMOVED lines=21> */
.L_x_5780:
[----:B------:R-:W-:Y:S05]  /*136d0*/  BSYNC B6 ;  /* 0x0000000000067941 */ /* 0x000fea0003800000 */
.L_x_5779:
[----:B------:R-:W2:Y:S01]  /*136e0*/  LDL.LU R6, [R1+0x1c] ;  /* 0x00001c0001067983 */ /* 0x000ea20000300800 */
[----:B0-----:R-:W0:Y:S08]  /*136f0*/  LDC R7, c[0x0][0x448] ;  /* 0x00011200ff077b82 */ /* 0x001e300000000800 */
[----:B------:R-:W1:Y:S01]  /*13700*/  LDC.64 R2, c[0x0][0x2e0] ;  /* 0x0000b800ff027b82 */ /* 0x000e620000000a00 */
[----:B------:R-:W3:Y:S01]  /*13710*/  LDL R8, [R1+0x24] ;  /* 0x0000240001087983 */ /* 0x000ee20000100800 */
[----:B------:R-:W-:Y:S01]  /*13720*/  USHF.R.S32.HI UR4, URZ, 0x1f, UR36 ;  /* 0x0000001f3f047899 */ /* 0x000fe20008011424 */
[----:B------:R-:W-:Y:S01]  /*13730*/  ULDC.64 UR8, c[0x0][0x2d8] ;  /* 0x0000b60000087ab9 */ /* 0x000fe20000000a00 */
[----:B------:R-:W4:Y:S02]  /*13740*/  S2R R4, SR_TID.X ;  /* 0x0000000000047919 */ /* 0x000f240000002100 */
[----:B------:R-:W-:-:S02]  /*13750*/  UIMAD UR6, UR4, UR8, URZ ;  /* 0x00000008040672a4 */ /* 0x000fc4000f8e023f */
[----:B------:R-:W-:Y:S01]  /*13760*/  UIMAD.WIDE.U32 UR4, UR36, UR8, URZ ;  /* 0x00000008240472a5 */ /* 0x000fe2000f8e003f */
[----:B------:R-:W4:Y:S01]  /*13770*/  S2R R9, SR_TID.X ;  /* 0x0000000000097919 */ /* 0x000f220000002100 */
[----:B------:R-:W-:-:S04]  /*13780*/  UIMAD UR6, UR36, UR9, UR6 ;  /* 0x00000009240672a4 */ /* 0x000fc8000f8e0206 */
[----:B------:R-:W-:Y:S01]  /*13790*/  UIADD3 UR5, UR5, UR6, URZ ;  /* 0x0000000605057290 */ /* 0x000fe2000fffe03f */
[----:B0-----:R-:W-:Y:S02]  /*137a0*/  ISETP.NE.AND P0, PT, R7, 0x1, PT ;  /* 0x000000010700780c */ /* 0x001fe40003f05270 */
[----:B------:R-:W-:Y:S01]  /*137b0*/  ULDC.64 UR6, c[0x0][0x280] ;  /* 0x0000a00000067ab9 */ /* 0x000fe20000000a00 */
[C---:B----4-:R-:W-:Y:S01]  /*137c0*/  LOP3.LUT R5, R4.reuse, 0x7f, RZ, 0xc0, !PT ;  /* 0x0000007f04057812 */ /* 0x050fe200078ec0ff */
[----:B------:R-:W-:-:S03]  /*137d0*/  IMAD.SHL.U32 R4, R4, 0x10, RZ ;  /* 0x0000001004047824 */ /* 0x000fc600078e00ff */
[----:B------:R-:W-:Y:S01]  /*137e0*/  SHF.R.U32.HI R5, RZ, 0x3, R5 ;  /* 0x00000003ff057819 */ /* 0x000fe20000011605 */
[----:B------:R-:W-:-:S03]  /*137f0*/  IMAD.SHL.U32 R9, R9, 0x8, RZ ;  /* 0x0000000809097824 */ /* 0x000fc600078e00ff */
[----:B------:R-:W-:Y:S02]  /*13800*/  LOP3.LUT R4, R5, 0x70, R4, 0xf8, !PT ;  /* 0x0000007005047812 */ /* 0x000fe400078ef804 */
[----:B------:R-:W0:Y:S01]  /*13810*/  @P0 LDC R5, c[0x0][0x44c] ;  /* 0x00011300ff050b82 */ /* 0x000e220000000800 */
[----:B------:R-:W-:-:S04]  /*13820*/  LOP3.LUT R9, R9, 0x38, RZ, 0xc0, !PT ;  /* 0x0000003809097812 */ /* 0x000fc800078ec0ff */
[C---:B------:R-:W-:Y:S02]  /*13830*/  LOP3.LUT R11, R9.reuse, 0x40, RZ, 0xfc, !PT ;  /* 0x00000040090b7812 */ /* 0x040fe400078efcff */
[----:B------:R-:W-:Y:S02]  /*13840*/  LOP3.LUT R9, R9, 0x80, RZ, 0xfc, !PT ;  /* 0x0000008009097812 */ /* 0x000fe400078efcff */
[----:B--2---:R-:W-:-:S05]  /*13850*/  SHF.R.S32.HI R0, RZ, 0x1f, R6 ;  /* 0x0000001fff007819 */ /* 0x004fca0000011406 */
[----:B-1----:R-:W-:-:S04]  /*13860*/  IMAD R0, R0, R2, RZ ;  /* 0x0000000200007224 */ /* 0x002fc800078e02ff */
[C---:B------:R-:W-:Y:S02]  /*13870*/  IMAD R0, R6.reuse, R3, R0 ;  /* 0x0000000306007224 */ /* 0x040fe400078e0200 */
[----:B------:R-:W-:Y:S01]  /*13880*/  IMAD.WIDE.U32 R2, R6, R2, UR4 ;  /* 0x0000000406027e25 */ /* 0x000fe2000f8e0002 */
[----:B------:R-:W-:Y:S01]  /*13890*/  ULDC.64 UR4, c[0x0][0x2d0] ;  /* 0x0000b40000047ab9 */ /* 0x000fe20000000a00 */
[----:B------:R-:W1:Y:S02]  /*138a0*/  @P0 LDC R6, c[0x0][0x450] ;  /* 0x00011400ff060b82 */ /* 0x000e640000000800 */
[----:B------:R-:W-:Y:S01]  /*138b0*/  IMAD.IADD R3, R3, 0x1, R0 ;  /* 0x0000000103037824 */ /* 0x000fe200078e0200 */
[----:B---3--:R-:W-:-:S05]  /*138c0*/  LEA R0, R8, R4, 0x7 ;  /* 0x0000000408007211 */ /* 0x008fca00078e38ff */
[----:B0-----:R-:W-:-:S04]  /*138d0*/  @P0 IMAD.HI.U32 R5, R0, R5, RZ ;  /* 0x0000000500050227 */ /* 0x001fc800078e00ff */
[----:B------:R-:W-:Y:S01]  /*138e0*/  IMAD.MOV.U32 R4, RZ, RZ, R0 ;  /* 0x000000ffff047224 */ /* 0x000fe200078e0000 */
[----:B-1----:R-:W-:Y:S02]  /*138f0*/  @P0 SHF.R.U32.HI R4, RZ, R6, R5 ;  /* 0x00000006ff040219 */ /* 0x002fe40000011605 */
[----:B------:R-:W0:Y:S03]  /*13900*/  S2R R6, SR_TID.X ;  /* 0x0000000000067919 */ /* 0x000e260000002100 */
        /* <DEDUP_REMOVED lines=10> */
[C---:B------:R-:W-:Y:S01]  /*139b0*/  IMAD.WIDE.U32 R2, R0.reuse, UR4, R2 ;  /* 0x0000000400027c25 */ /* 0x040fe2000f8e0002 */
[----:B------:R-:W-:Y:S02]  /*139c0*/  ULDC UR4, c[0x0][0x2b8] ;  /* 0x0000ae0000047ab9 */ /* 0x000fe40000000800 */
[----:B------:R-:W-:Y:S01]  /*139d0*/  ISETP.GE.AND P2, PT, R9, UR4, PT ;  /* 0x0000000409007c0c */ /* 0x000fe2000bf46270 */
[----:B------:R-:W-:Y:S01]  /*139e0*/  IMAD R4, R0, UR5, R4 ;  /* 0x0000000500047c24 */ /* 0x000fe2000f8e0204 */
[----:B------:R1:W5:Y:S01]  /*139f0*/  LDL R9, [R1+0x14] ;  /* 0x0000140001097983 */ /* 0x0003620000100800 */
[----:B0-----:R-:W-:Y:S01]  /*13a00*/  IMAD.SHL.U32 R10, R6, 0x8, RZ ;  /* 0x00000008060a7824 */ /* 0x001fe200078e00ff */
[----:B------:R-:W-:Y:S01]  /*13a10*/  LEA R0, P3, R2, UR6, 0x1 ;  /* 0x0000000602007c11 */ /* 0x000fe2000f8608ff */
[----:B------:R-:W-:Y:S01]  /*13a20*/  IMAD.IADD R4, R3, 0x1, R4 ;  /* 0x0000000103047824 */ /* 0x000fe200078e0204 */
[----:B------:R-:W-:-:S02]  /*13a30*/  ISETP.GE.AND P1, PT, R11, UR4, PT ;  /* 0x000000040b007c0c */ /* 0x000fc4000bf26270 */
[----:B------:R-:W-:-:S04]  /*13a40*/  LOP3.LUT R10, R10, 0x38, RZ, 0xc0, !PT ;  /* 0x000000380a0a7812 */ /* 0x000fc800078ec0ff */
[----:B------:R-:W-:Y:S01]  /*13a50*/  ISETP.GE.AND P0, PT, R10, UR4, PT ;  /* 0x000000040a007c0c */ /* 0x000fe2000bf06270 */
[----:B------:R-:W-:Y:S01]  /*13a60*/  UMOV UR4, 0xffffffff ;  /* 0xffffffff00047882 */ /* 0x000fe20000000000 */
[----:B------:R-:W-:Y:S02]  /*13a70*/  LEA.HI.X R4, R2, UR7, R4, 0x1, P3 ;  /* 0x0000000702047c11 */ /* 0x000fe400098f0c04 */
[----:B-1----:R-:W-:Y:S09]  /*13a80*/  BRA.DIV UR4, `(.L_x_5781) ;  /* 0x0000003a04787947 */ /* 0x002ff2000b800000 */
[----:B------:R-:W2:Y:S01]  /*13a90*/  LDL.LU R8, [R1+0x24] ;  /* 0x0000240001087983 */ /* 0x000ea20000300800 */
[----:B------:R-:W-:Y:S01]  /*13aa0*/  ULDC UR4, c[0x0][0x288] ;  /* 0x0000a20000047ab9 */ /* 0x000fe20000000800 */
[----:B------:R-:W0:Y:S02]  /*13ab0*/  S2R R5, SR_TID.X ;  /* 0x0000000000057919 */ /* 0x000e240000002100 */
[----:B------:R-:W1:Y:S01]  /*13ac0*/  SHFL.IDX PT, R6, R0, RZ, 0x181f ;  /* 0x00181fff00067589 */ /* 0x000e6200000e0000 */
[----:B------:R-:W-:Y:S01]  /*13ad0*/  IMAD R3, R7, UR4, RZ ;  /* 0x0000000407037c24 */ /* 0x000fe2000f8e02ff */
[----:B0-----:R-:W-:-:S04]  /*13ae0*/  LOP3.LUT R5, R5, 0x7f, RZ, 0xc0, !PT ;  /* 0x0000007f05057812 */ /* 0x001fc800078ec0ff */
[----:B------:R-:W-:Y:S02]  /*13af0*/  SHF.R.U32.HI R11, RZ, 0x3, R5 ;  /* 0x00000003ff0b7819 */ /* 0x000fe40000011605 */
[----:B------:R-:W0:Y:S01]  /*13b00*/  SHFL.IDX PT, R5, R4, RZ, 0x181f ;  /* 0x00181fff04057589 */ /* 0x000e2200000e0000 */
[----:B------:R-:W-:Y:S02]  /*13b10*/  ULDC.64 UR6, c[0x0][0x208] ;  /* 0x0000820000067ab9 */ /* 0x000fe40000000a00 */
[----:B--2---:R-:W-:-:S05]  /*13b20*/  IMAD R2, R8, 0x80, R11 ;  /* 0x0000008008027824 */ /* 0x004fca00078e020b */
[----:B------:R-:W-:-:S13]  /*13b30*/  ISETP.GE.AND P4, PT, R2, R3, PT ;  /* 0x000000030200720c */ /* 0x000fda0003f86270 */
[----:B-1----:R-:W-:-:S05]  /*13b40*/  @!P4 LEA R6, P3, R10, R6, 0x1 ;  /* 0x000000060a06c211 */ /* 0x002fca00078608ff */
[----:B0-----:R-:W-:-:S04]  /*13b50*/  @!P4 IMAD.X R5, RZ, RZ, R5, P3 ;  /* 0x000000ffff05c224 */ /* 0x001fc800018e0605 */
[----:B------:R-:W-:Y:S02]  /*13b60*/  @!P4 IMAD.MOV.U32 R7, RZ, RZ, R5 ;  /* 0x000000ffff07c224 */ /* 0x000fe400078e0005 */
[----:B------:R-:W-:-:S03]  /*13b70*/  VIADD R5, R2, 0x10 ;  /* 0x0000001002057836 */ /* 0x000fc60000000000 */
[----:B------:R-:W-:Y:S01]  /*13b80*/  @!PT LDS RZ, [RZ] ;  /* 0x00000000fffff984 */ /* 0x000fe20000000800 */
[----:B-----5:R-:W-:Y:S04]  /*13b90*/  @!P4 LDGSTS.E.BYPASS.LTC128B.128 [R9+0x15400], desc[UR6][R6.64], !P0 ;  /* 0x154000000609cfae */ /* 0x020fe8000c101d46 */
        /* <DEDUP_REMOVED lines=54> */
[----:B0-----:R-:W0:Y:S04]  /*13f00*/  SHFL.IDX PT, R6, R0, 0x6, 0x181f ;  /* 0x00d81f0000067f89 */ /* 0x001e2800000e0000 */
[----:B------:R-:W1:Y:S04]  /*13f10*/  SHFL.IDX PT, R4, R4, 0x7, 0x181f ;  /* 0x00f81f0004047f89 */ /* 0x000e6800000e0000 */
[----:B------:R-:W2:Y:S01]  /*13f20*/  SHFL.IDX PT, R0, R0, 0x7, 0x181f ;  /* 0x00f81f0000007f89 */ /* 0x000ea200000e0000 */
[----:B0-----:R-:W-:-:S05]  /*13f30*/  @!P4 LEA R6, P3, R10, R6, 0x1 ;  /* 0x000000060a06c211 */ /* 0x001fca00078608ff */
[----:B------:R-:W-:-:S04]  /*13f40*/  @!P4 IMAD.X R5, RZ, RZ, R5, P3 ;  /* 0x000000ffff05c224 */ /* 0x000fc800018e0605 */
[----:B------:R-:W-:-:S05]  /*13f50*/  @!P4 IMAD.MOV.U32 R7, RZ, RZ, R5 ;  /* 0x000000ffff07c224 */ /* 0x000fca00078e0005 */
[----:B------:R0:W-:Y:S04]  /*13f60*/  @!P4 LDGSTS.E.BYPASS.LTC128B.128 [R9+0x18400], desc[UR6][R6.64], !P0 ;  /* 0x184000000609cfae */ /* 0x0001e8000c101d46 */
[----:B------:R0:W-:Y:S04]  /*13f70*/  @!P4 LDGSTS.E.BYPASS.LTC128B.128 [R9+0x1c400], desc[UR6][R6.64+0x80], !P1 ;  /* 0x1c4000800609cfae */ /* 0x0001e8000c901d46 */
[----:B-12---:R0:W-:Y:S02]  /*13f80*/  @!P4 LDGSTS.E.BYPASS.LTC128B.128 [R9+0x20400], desc[UR6][R6.64+0x100], !P2 ;  /* 0x204001000609cfae */ /* 0x0061e4000d101d46 */
.L_x_5892:
        /* <DEDUP_REMOVED lines=13> */
.L_x_5783:
[----:B------:R-:W-:Y:S05]  /*14060*/  BSYNC B0 ;  /* 0x0000000000007941 */ /* 0x000fea0003800000 */
.L_x_5782:
[----:B------:R-:W-:Y:S01]  /*14070*/  NOP ;  /* 0x0000000000007918 */ /* 0x000fe20000000000 */
[----:B------:R-:W-:Y:S01]  /*14080*/  PLOP3.LUT P0, PT, PT, PT, PT, 0x80, 0x0 ;  /* 0x000000000000781c */ /* 0x000fe20003f0f070 */
[----:B0-----:R-:W-:-:S12]  /*14090*/  VIADD R6, R17, 0x36800 ;  /* 0x0003680011067836 */ /* 0x001fd80000000000 */
.L_x_5784:
[----:B------:R-:W-:Y:S02]  /*140a0*/  PLOP3.LUT P1, PT, P1, P0, PT, 0xa2, 0x0 ;  /* 0x000000000000781c */ /* 0x000fe40000f21472 */
[----:B------:R-:W-:-:S08]  /*140b0*/  @P0 R2UR P1, UR4, R17 ;  /* 0x00000000110402ca */ /* 0x000fd00000020000 */
[----:B------:R-:W-:-:S05]  /*140c0*/  @P0 PLOP3.LUT P0, PT, P1, PT, PT, 0x80, 0x0 ;  /* 0x000000000000081c */ /* 0x000fca0000f0f070 */
[----:B------:R-:W-:Y:S01]  /*140d0*/  @!P1 SYNCS.ARRIVE.TRANS64.RED.A0T1 RZ, [UR4+0x36800], RZ ;  /* 0x036800ffffff99a7 */ /* 0x000fe20008200404 */
[----:B------:R-:W-:Y:S07]  /*140e0*/  @!P1 ARRIVES.LDGSTSBAR.64.TRANSCNT [UR4+0x36800] ;  /* 0x03680000ff0099b0 */ /* 0x000fee0008000a84 */
[----:B------:R-:W-:Y:S05]  /*140f0*/  @P0 BRA.U.ANY `(.L_x_5784) ;  /* 0xfffffffd00e80947 */ /* 0x000fea000393ffff */
[----:B-1----:R-:W2:Y:S02]  /*14100*/  LDL.LU R2, [R1+0x28] ;  /* 0x0000280001027983 */ /* 0x002ea40000300800 */
        /* <DEDUP_REMOVED lines=11> */
.L_x_5893:
[----:B------:R-:W-:Y:S05]  /*141c0*/  BSYNC B0 ;  /* 0x0000000000007941 */ /* 0x000fea0003800000 */
.L_x_5785:
[----:B------:R-:W2:Y:S02]  /*141d0*/  LDL R2, [R1+0x20] ;  /* 0x0000200001027983 */ /* 0x000ea40000100800 */
[----:B--2---:R-:W-:-:S13]  /*141e0*/  ISETP.GE.AND P0, PT, R2, 0x2, PT ;  /* 0x000000020200780c */ /* 0x004fda0003f06270 */
[----:B------:R-:W-:Y:S05]  /*141f0*/  @!P0 BRA `(.L_x_5787) ;  /* 0x0000002000b08947 */ /* 0x000fea0003800000 */
[C---:B0-----:R-:W-:Y:S01]  /*14200*/  LOP3.LUT R0, R2.reuse, 0x1, RZ, 0xc0, !PT ;  /* 0x0000000102007812 */ /* 0x041fe200078ec0ff */
[----:B------:R-:W-:-:S03]  /*14210*/  VIADD R7, R2, 0xfffffffe ;  /* 0xfffffffe02077836 */ /* 0x000fc60000000000 */
[----:B------:R-:W-:Y:S01]  /*14220*/  ISETP.NE.U32.AND P0, PT, R0, 0x1, PT ;  /* 0x000000010000780c */ /* 0x000fe20003f05070 */
[----:B------:R-:W-:-:S12]  /*14230*/  IMAD.MOV.U32 R0, RZ, RZ, R7 ;  /* 0x000000ffff007224 */ /* 0x000fd800078e0007 */
[----:B------:R-:W-:Y:S05]  /*14240*/  @!P0 BRA `(.L_x_5788) ;  /* 0x0000000800e08947 */ /* 0x000fea0003800000 */
[----:B------:R-:W2:Y:S04]  /*14250*/  LDL R3, [R1+0xc] ;  /* 0x00000c0001037983 */ /* 0x000ea80000100800 */
        /* <DEDUP_REMOVED lines=10> */
[----:B------:R-:W-:Y:S01]  /*14300*/  MOV R4, R16 ;  /* 0x0000001000047202 */ /* 0x000fe20000000f00 */
[----:B------:R-:W-:Y:S01]  /*14310*/  IMAD.MOV.U32 R0, RZ, RZ, R7 ;  /* 0x000000ffff007224 */ /* 0x000fe200078e0007 */
[----:B--2---:R-:W-:-:S13]  /*14320*/  ISETP.NE.AND P1, PT, R2, RZ, PT ;  /* 0x000000ff0200720c */ /* 0x004fda0003f25270 */
        /* <DEDUP_REMOVED lines=22> */
.L_x_5791:
[----:B0-----:R-:W-:Y:S01]  /*14490*/  IMAD R2, R8, 0x8, R17 ;  /* 0x0000000808027824 */ /* 0x001fe200078e0211 */
[----:B------:R-:W-:Y:S01]  /*144a0*/  SHF.L.U32 R3, R9, 0x1f, RZ ;  /* 0x0000001f09037819 */ /* 0x000fe200000006ff */
[----:B------:R-:W-:Y:S03]  /*144b0*/  BSSY B1, `(.L_x_5792) ;  /* 0x0000003000017945 */ /* 0x000fe60003800000 */
[----:B------:R-:W0:Y:S02]  /*144c0*/  SYNCS.PHASECHK.TRANS64.TRYWAIT P0, [R2+URZ+0x36840], R3 ;  /* 0x03684003020075a7 */ /* 0x000e24000800017f */
[----:B0-----:R-:W-:Y:S05]  /*144d0*/  @!P0 BRA `(.L_x_5793) ;  /* 0x0000003800c48947 */ /* 0x001fea0003800000 */
.L_x_5894:
[----:B------:R-:W-:Y:S05]  /*144e0*/  BSYNC B1 ;  /* 0x0000000000017941 */ /* 0x000fea0003800000 */
.L_x_5792:
        /* <DEDUP_REMOVED lines=12> */
.L_x_5795:
[----:B------:R-:W-:Y:S05]  /*145b0*/  BSYNC B1 ;  /* 0x0000000000017941 */ /* 0x000fea0003800000 */
.L_x_5794:
        /* <DEDUP_REMOVED lines=12> */
.L_x_5796:
        /* <DEDUP_REMOVED lines=15> */
.L_x_5797:
        /* <DEDUP_REMOVED lines=15> */
.L_x_5798:
        /* <DEDUP_REMOVED lines=15> */
.L_x_5895:
[----:B------:R-:W-:Y:S05]  /*14950*/  BSYNC B1 ;  /* 0x0000000000017941 */ /* 0x000fea0003800000 */
.L_x_5799:
        /* <DEDUP_REMOVED lines=12> */
.L_x_5802:
[----:B------:R-:W-:Y:S05]  /*14a20*/  BSYNC B1 ;  /* 0x0000000000017941 */ /* 0x000fea0003800000 */
.L_x_5801:
        /* <DEDUP_REMOVED lines=11> */
.L_x_5803:
        /* <DEDUP_REMOVED lines=15> */
.L_x_5804:
        /* <DEDUP_REMOVED lines=15> */
.L_x_5805:
        /* <DEDUP_REMOVED lines=10> */
[----:B------:R-:W-:Y:S01]  /*14d60*/  MOV R16, R4 ;  /* 0x0000000400107202 */ /* 0x000fe20000000f00 */
[----:B------:R-:W-:-:S07]  /*14d70*/  IMAD.MOV.U32 R19, RZ, RZ, R0 ;  /* 0x000000ffff137224 */ /* 0x000fce00078e0000 */
.L_x_5790:
[----:B------:R-:W-:Y:S05]  /*14d80*/  BSYNC B0 ;  /* 0x0000000000007941 */ /* 0x000fea0003800000 */
.L_x_5789:
[----:B------:R-:W2:Y:S01]  /*14d90*/  LDL.LU R0, [R1+0x20] ;  /* 0x0000200001007983 */ /* 0x000ea20000300800 */
[----:B------:R-:W-:-:S03]  /*14da0*/  IMAD.MOV.U32 R18, RZ, RZ, R8 ;  /* 0x000000ffff127224 */ /* 0x000fc600078e0008 */
[----:B------:R0:W-:Y:S02]  /*14db0*/  STL [R1+0x4], R9 ;  /* 0x0000040901007387 */ /* 0x0001e40000100800 */
[----:B0-2---:R-:W-:-:S07]  /*14dc0*/  VIADD R0, R0, 0xfffffffd ;  /* 0xfffffffd00007836 */ /* 0x005fce0000000000 */
.L_x_5788:
[----:B------:R-:W-:Y:S01]  /*14dd0*/  ISETP.NE.AND P0, PT, R7, RZ, PT ;  /* 0x000000ff0700720c */ /* 0x000fe20003f05270 */
[----:B------:R-:W-:-:S12]  /*14de0*/  BSSY B0, `(.L_x_5787) ;  /* 0x000016d000007945 */ /* 0x000fd80003800000 */
[----:B------:R-:W-:Y:S05]  /*14df0*/  @!P0 BRA `(.L_x_5806) ;  /* 0x0000001400ac8947 */ /* 0x000fea0003800000 */
[----:B------:R-:W-:-:S07]  /*14e00*/  IMAD.MOV.U32 R8, RZ, RZ, R16 ;  /* 0x000000ffff087224 */ /* 0x000fce00078e0010 */
.L_x_5841:
        /* <DEDUP_REMOVED lines=36> */
.L_x_5809:
[----:B------:R-:W-:Y:S01]  /*15050*/  IMAD R3, R4, 0x8, R17 ;  /* 0x0000000804037824 */ /* 0x000fe200078e0211 */
[----:B------:R-:W-:Y:S01]  /*15060*/  SHF.L.U32 R2, R5, 0x1f, RZ ;  /* 0x0000001f05027819 */ /* 0x000fe200000006ff */
[----:B------:R-:W-:Y:S03]  /*15070*/  BSSY B2, `(.L_x_5810) ;  /* 0x0000003000027945 */ /* 0x000fe60003800000 */
[----:B------:R-:W1:Y:S02]  /*15080*/  SYNCS.PHASECHK.TRANS64.TRYWAIT P0, [R3+URZ+0x36840], R2 ;  /* 0x03684002030075a7 */ /* 0x000e64000800017f */
[----:B-1----:R-:W-:Y:S05]  /*15090*/  @!P0 BRA `(.L_x_5811) ;  /* 0x0000002c00fc8947 */ /* 0x002fea0003800000 */
.L_x_5896:
[----:B------:R-:W-:Y:S05]  /*150a0*/  BSYNC B2 ;  /* 0x0000000000027941 */ /* 0x000fea0003800000 */
.L_x_5810:
        /* <DEDUP_REMOVED lines=12> */
.L_x_5813:
[----:B------:R-:W-:Y:S05]  /*15170*/  BSYNC B2 ;  /* 0x0000000000027941 */ /* 0x000fea0003800000 */
.L_x_5812:
[----:B------:R-:W-:Y:S01]  /*15180*/  MOV R12, RZ ;  /* 0x000000ff000c7202 */ /* 0x000fe20000000f00 */
[----:B------:R-:W-:Y:S01]  /*15190*/  IMAD R9, R4, 0xa800, R17 ;  /* 0x0000a80004097824 */ /* 0x000fe200078e0211 */
[----:B------:R-:W-:Y:S01]  /*151a0*/  UIADD3 UR4, UP0, UR38, 0x370, URZ ;  /* 0x0000037026047890 */ /* 0x000fe2000ff1e03f */
        /* <DEDUP_REMOVED lines=8> */
.L_x_5814:
        /* <DEDUP_REMOVED lines=16> */
.L_x_5815:
        /* <DEDUP_REMOVED lines=16> */
.L_x_5816:
        /* <DEDUP_REMOVED lines=16> */
.L_x_5897:
[----:B------:R-:W-:Y:S05]  /*15530*/  BSYNC B2 ;  /* 0x0000000000027941 */ /* 0x000fea0003800000 */
.L_x_5817:
        /* <DEDUP_REMOVED lines=11> */
.L_x_5820:
[----:B------:R-:W-:Y:S05]  /*155f0*/  BSYNC B2 ;  /* 0x0000000000027941 */ /* 0x000fea0003800000 */
.L_x_5819:
        /* <DEDUP_REMOVED lines=8> */
[----:B------:R-:W-:Y:S01]  /*15680*/  IADD3 R9, R18, 0x400, RZ ;  /* 0x0000040012097810 */ /* 0x000fe20007ffe0ff */
[----:B------:R-:W-:-:S12]  /*15690*/  UIADD3.X UR5, URZ, UR39, URZ, UP0, !UPT ;  /* 0x000000273f057290 */ /* 0x000fd800087fe43f */
.L_x_5821:
        /* <DEDUP_REMOVED lines=15> */
.L_x_5822:
        /* <DEDUP_REMOVED lines=15> */
.L_x_5823:
        /* <DEDUP_REMOVED lines=12> */
.L_x_5808:
[----:B------:R-:W-:Y:S05]  /*15940*/  BSYNC B1 ;  /* 0x0000000000017941 */ /* 0x000fea0003800000 */
.L_x_5807:
        /* <DEDUP_REMOVED lines=15> */
[----:B------:R-:W1:Y:S01]  /*15a40*/  LDC R9, c[0x0][0x43c] ;  /* 0x00010f00ff097b82 */ /* 0x000e620000000800 */
[----:B------:R-:W-:Y:S02]  /*15a50*/  ULDC.64 UR4, c[0x0][0x428] ;  /* 0x00010a0000047ab9 */ /* 0x000fe40000000a00 */
[----:B------:R-:W3:Y:S01]  /*15a60*/  LDL R11, [R1] ;  /* 0x00000000010b7983 */ /* 0x000ee20000100800 */
[----:B------:R-:W-:Y:S01]  /*15a70*/  ULDC.64 UR6, c[0x0][0x208] ;  /* 0x0000820000067ab9 */ /* 0x000fe20000000a00 */
[----:B-1----:R-:W-:-:S13]  /*15a80*/  ISETP.NE.AND P0, PT, R9, 0x1, PT ;  /* 0x000000010900780c */ /* 0x002fda0003f05270 */
[----:B------:R-:W1:Y:S02]  /*15a90*/  @P0 LDC.64 R2, c[0x0][0x440] ;  /* 0x00011000ff020b82 */ /* 0x000e640000000a00 */
[----:B-1----:R-:W-:-:S04]  /*15aa0*/  @P0 IMAD.HI.U32 R8, R7, R2, RZ ;  /* 0x0000000207080227 */ /* 0x002fc800078e00ff */
        /* <DEDUP_REMOVED lines=13> */
.L_x_5826:
[----:B------:R-:W-:Y:S01]  /*15b80*/  IMAD R2, R18, 0x8, R17 ;  /* 0x0000000812027824 */ /* 0x000fe200078e0211 */
[----:B------:R-:W-:Y:S01]  /*15b90*/  SHF.L.U32 R3, R10, 0x1f, RZ ;  /* 0x0000001f0a037819 */ /* 0x000fe200000006ff */
[----:B------:R-:W-:Y:S03]  /*15ba0*/  BSSY B2, `(.L_x_5827) ;  /* 0x0000003000027945 */ /* 0x000fe60003800000 */
[----:B------:R-:W2:Y:S02]  /*15bb0*/  SYNCS.PHASECHK.TRANS64.TRYWAIT P0, [R2+URZ+0x36840], R3 ;  /* 0x03684003020075a7 */ /* 0x000ea4000800017f */
[----:B--2---:R-:W-:Y:S05]  /*15bc0*/  @!P0 BRA `(.L_x_5828) ;  /* 0x0000002400588947 */ /* 0x004fea0003800000 */
.L_x_5898:
[----:B------:R-:W-:Y:S05]  /*15bd0*/  BSYNC B2 ;  /* 0x0000000000027941 */ /* 0x000fea0003800000 */
.L_x_5827:
        /* <DEDUP_REMOVED lines=12> */
.L_x_5830:
[----:B------:R-:W-:Y:S05]  /*15ca0*/  BSYNC B2 ;  /* 0x0000000000027941 */ /* 0x000fea0003800000 */
.L_x_5829:
[----:B------:R-:W-:Y:S01]  /*15cb0*/  MOV R12, RZ ;  /* 0x000000ff000c7202 */ /* 0x000fe20000000f00 */
[C---:B--2---:R-:W-:Y:S01]  /*15cc0*/  IMAD R3, R18.reuse, 0x8, R6 ;  /* 0x0000000812037824 */ /* 0x044fe200078e0206 */
[----:B------:R-:W-:Y:S01]  /*15cd0*/  UIADD3 UR4, UP0, UR38, 0x370, URZ ;  /* 0x0000037026047890 */ /* 0x000fe2000ff1e03f */
[----:B------:R-:W-:Y:S01]  /*15ce0*/  IMAD R9, R18, 0xa800, R17 ;  /* 0x0000a80012097824 */ /* 0x000fe200078e0211 */
[----:B------:R-:W-:Y:S01]  /*15cf0*/  R2UR UR10, R12 ;  /* 0x000000000c0a72ca */ /* 0x000fe200000e0000 */
[----:B------:R-:W-:Y:S01]  /*15d00*/  VIADD R3, R3, 0x30 ;  /* 0x0000003003037836 */ /* 0x000fe20000000000 */
[----:B------:R-:W-:Y:S01]  /*15d10*/  PLOP3.LUT P0, PT, PT, PT, PT, 0x80, 0x0 ;  /* 0x000000000000781c */ /* 0x000fe20003f0f070 */
[----:B------:R-:W-:Y:S01]  /*15d20*/  IMAD R2, R7, 0x70, RZ ;  /* 0x0000007007027824 */ /* 0x000fe200078e02ff */
[----:B------:R-:W-:Y:S01]  /*15d30*/  UIADD3.X UR5, URZ, UR39, URZ, UP0, !UPT ;  /* 0x000000273f057290 */ /* 0x000fe200087fe43f */
[----:B0-----:R-:W-:Y:S01]  /*15d40*/  VIADD R10, R9, 0x21400 ;  /* 0x00021400090a7836 */ /* 0x001fe20000000000 */
[----:B------:R-:W-:Y:S01]  /*15d50*/  UMOV UR6, 0x0 ;  /* 0x0000000000067882 */ /* 0x000fe20000000000 */
[----:B------:R-:W-:-:S09]  /*15d60*/  UMOV UR7, 0x14f00000 ;  /* 0x14f0000000077882 */ /* 0x000fd20000000000 */
.L_x_5831:
        /* <DEDUP_REMOVED lines=16> */
.L_x_5832:
        /* <DEDUP_REMOVED lines=16> */
.L_x_5833:
        /* <DEDUP_REMOVED lines=15> */
.L_x_5899:
[----:B------:R-:W-:Y:S05]  /*16060*/  BSYNC B2 ;  /* 0x0000000000027941 */ /* 0x000fea0003800000 */
.L_x_5834:
        /* <DEDUP_REMOVED lines=11> */
.L_x_5837:
[----:B------:R-:W-:Y:S05]  /*16120*/  BSYNC B2 ;  /* 0x0000000000027941 */ /* 0x000fea0003800000 */
.L_x_5836:
        /* <DEDUP_REMOVED lines=8> */
[----:B------:R-:W-:Y:S01]  /*161b0*/  IADD3 R2, R2, 0x50, RZ ;  /* 0x0000005002027810 */ /* 0x000fe20007ffe0ff */
[----:B------:R-:W-:-:S12]  /*161c0*/  UIADD3.X UR5, URZ, UR39, URZ, UP0, !UPT ;  /* 0x000000273f057290 */ /* 0x000fd800087fe43f */
.L_x_5838:
        /* <DEDUP_REMOVED lines=15> */
.L_x_5839:
        /* <DEDUP_REMOVED lines=15> */
.L_x_5840:
        /* <DEDUP_REMOVED lines=12> */
.L_x_5825:
[----:B------:R-:W-:Y:S05]  /*16470*/  BSYNC B1 ;  /* 0x0000000000017941 */ /* 0x000fea0003800000 */
.L_x_5824:
[C---:B------:R-:W-:Y:S01]  /*16480*/  ISETP.GT.AND P0, PT, R0.reuse, 0x1, PT ;  /* 0x000000010000780c */ /* 0x040fe20003f04270 */
[----:B------:R-:W-:-:S12]  /*16490*/  VIADD R0, R0, 0xfffffffe ;  /* 0xfffffffe00007836 */ /* 0x000fd80000000000 */
[----:B------:R-:W-:Y:S05]  /*164a0*/  @P0 BRA `(.L_x_5841) ;  /* 0xffffffe800580947 */ /* 0x000fea000383ffff */
.L_x_5806:
[----:B------:R-:W-:Y:S05]  /*164b0*/  BSYNC B0 ;  /* 0x0000000000007941 */ /* 0x000fea0003800000 */
.L_x_5787:
[----:B0-----:R-:W0:Y:S01]  /*164c0*/  S2R R0, SR_TID.X ;  /* 0x0000000000007919 */ /* 0x001e220000002100 */
[----:B------:R-:W-:Y:S01]  /*164d0*/  BSSY B0, `(.L_x_5842) ;  /* 0x0000012000007945 */ /* 0x000fe20003800000 */
[----:B0-----:R-:W-:-:S04]  /*164e0*/  LOP3.LUT R6, R0, 0x7f, RZ, 0xc0, !PT ;  /* 0x0000007f00067812 */ /* 0x001fc800078ec0ff */
[----:B------:R-:W-:-:S13]  /*164f0*/  ISETP.NE.AND P1, PT, R6, RZ, PT ;  /* 0x000000ff0600720c */ /* 0x000fda0003f25270 */
[----:B------:R-:W-:Y:S05]  /*16500*/  @P1 BRA `(.L_x_5843) ;  /* 0x0000000000381947 */ /* 0x000fea0003800000 */
[----:B------:R-:W0:Y:S01]  /*16510*/  S2R R3, SR_LANEID ;  /* 0x0000000000037919 */ /* 0x000e220000000000 */
        /* <DEDUP_REMOVED lines=13> */
.L_x_5843:
[----:B------:R-:W-:Y:S05]  /*165f0*/  BSYNC B0 ;  /* 0x0000000000007941 */ /* 0x000fea0003800000 */
.L_x_5842:
[----:B0-----:R-:W2:Y:S01]  /*16600*/  LDL.LU R0, [R1+0xc] ;  /* 0x00000c0001007983 */ /* 0x001ea20000300800 */
[----:B------:R-:W-:Y:S01]  /*16610*/  BSSY B0, `(.L_x_5844) ;  /* 0x0000047000007945 */ /* 0x000fe20003800000 */
[----:B--2---:R-:W-:-:S13]  /*16620*/  ISETP.NE.AND P0, PT, R0, RZ, PT ;  /* 0x000000ff0000720c */ /* 0x004fda0003f05270 */
        /* <DEDUP_REMOVED lines=8> */
.L_x_5900:
[----:B------:R-:W-:Y:S05]  /*166b0*/  BSYNC B1 ;  /* 0x0000000000017941 */ /* 0x000fea0003800000 */
.L_x_5846:
        /* <DEDUP_REMOVED lines=9> */
.L_x_5849:
[----:B------:R-:W-:Y:S05]  /*16750*/  BSYNC B1 ;  /* 0x0000000000017941 */ /* 0x000fea0003800000 */
.L_x_5848:
        /* <DEDUP_REMOVED lines=10> */
.L_x_5850:
        /* <DEDUP_REMOVED lines=15> */
.L_x_5851:
        /* <DEDUP_REMOVED lines=15> */
.L_x_5852:
        /* <DEDUP_REMOVED lines=10> */
.L_x_5845:
[----:B------:R-:W-:Y:S05]  /*16a80*/  BSYNC B0 ;  /* 0x0000000000007941 */ /* 0x000fea0003800000 */
.L_x_5844:
[----:B------:R-:W2:Y:S01]  /*16a90*/  LDL.LU R3, [R1+0x4] ;  /* 0x0000040001037983 */ /* 0x000ea20000300800 */
[----:B------:R-:W-:-:S05]  /*16aa0*/  VIADD R18, R18, 0x1 ;  /* 0x0000000112127836 */ /* 0x000fca0000000000 */
[----:B------:R-:W-:-:S04]  /*16ab0*/  ISETP.NE.AND P0, PT, R18, 0x2, PT ;  /* 0x000000021200780c */ /* 0x000fc80003f05270 */
[----:B------:R-:W-:Y:S02]  /*16ac0*/  SEL R0, RZ, 0x1, P0 ;  /* 0x00000001ff007807 */ /* 0x000fe40000000000 */
[----:B------:R-:W-:Y:S02]  /*16ad0*/  SEL R18, R18, RZ, P0 ;  /* 0x000000ff12127207 */ /* 0x000fe40000000000 */
[----:B--2---:R-:W-:-:S05]  /*16ae0*/  LOP3.LUT R3, R3, R0, RZ, 0x3c, !PT ;  /* 0x0000000003037212 */ /* 0x004fca00078e3cff */
[----:B------:R1:W-:Y:S02]  /*16af0*/  STL [R1+0x4], R3 ;  /* 0x0000040301007387 */ /* 0x0003e40000100800 */
.L_x_5767:
[----:B------:R-:W-:Y:S05]  /*16b00*/  BSYNC B7 ;  /* 0x0000000000077941 */ /* 0x000fea0003800000 */
.L_x_5765:
[----:B0-----:R-:W2:Y:S04]  /*16b10*/  LDL R0, [R1+0x2c] ;  /* 0x00002c0001007983 */ /* 0x001ea80000100800 */
[----:B------:R0:W5:Y:S01]  /*16b20*/  LDL R2, [R1+0x18] ;  /* 0x0000180001027983 */ /* 0x0001620000100800 */
[----:B--2---:R-:W-:-:S13]  /*16b30*/  ISETP.NE.AND P0, PT, R0, RZ, PT ;  /* 0x000000ff0000720c */ /* 0x004fda0003f05270 */
        /* <DEDUP_REMOVED lines=11> */
.L_x_5853:
[----:B------:R-:W-:-:S03]  /*16bf0*/  UMOV UR4, 0xffffffff ;  /* 0xffffffff00047882 */ /* 0x000fc60000000000 */
[----:B------:R-:W-:Y:S05]  /*16c00*/  BRA.DIV UR4, `(.L_x_5855) ;  /* 0x0000001604847947 */ /* 0x000fea000b800000 */
[----:B-----5:R0:W2:Y:S02]  /*16c10*/  SHFL.IDX PT, R14, R2, RZ, 0x1f ;  /* 0x00001fff020e7589 */ /* 0x0200a400000e0000 */
.L_x_5903:
[----:B-1----:R-:W1:Y:S01]  /*16c20*/  @!P1 S2R R3, SR_CgaCtaId ;  /* 0x0000000000039919 */ /* 0x002e620000008800 */
[----:B------:R-:W-:Y:S05]  /*16c30*/  WARPSYNC.ALL ;  /* 0x0000000000007948 */ /* 0x000fea0003800000 */
[----:B------:R-:W-:Y:S01]  /*16c40*/  BAR.SYNC.DEFER_BLOCKING 0x4, 0x180 ;  /* 0x0106000000007b1d */ /* 0x000fe20000010000 */
[----:B------:R-:W-:-:S05]  /*16c50*/  @!P1 MOV R0, 0x400 ;  /* 0x0000040000009802 */ /* 0x000fca0000000f00 */
[----:B--2---:R2:W-:Y:S01]  /*16c60*/  STL [R1+0x18], R14 ;  /* 0x0000180e01007387 */ /* 0x0045e20000100800 */
[----:B-1----:R-:W-:-:S05]  /*16c70*/  @!P1 LEA R17, R3, R0, 0x18 ;  /* 0x0000000003119211 */ /* 0x002fca00078ec0ff */
[----:B------:R2:W-:Y:S01]  /*16c80*/  @!P1 STS [R17+0x368d0], R2 ;  /* 0x0368d00211009388 */ /* 0x0005e20000000800 */
[----:B------:R-:W-:Y:S06]  /*16c90*/  BAR.ARV 0x5, 0x180 ;  /* 0x0146000000007b1d */ /* 0x000fec0000002000 */
.L_x_5854:
[----:B------:R-:W4:Y:S01]  /*16ca0*/  LDL R0, [R1+0x18] ;  /* 0x0000180001007983 */ /* 0x000f220000100800 */
[----:B------:R-:W-:Y:S02]  /*16cb0*/  ULDC UR4, c[0x0][0xc38] ;  /* 0x00030e0000047ab9 */ /* 0x000fe40000000800 */
[----:B----4-:R-:W-:-:S13]  /*16cc0*/  ISETP.GE.AND P0, PT, R0, UR4, PT ;  /* 0x0000000400007c0c */ /* 0x010fda000bf06270 */
[----:B------:R-:W-:Y:S05]  /*16cd0*/  @!P0 BRA `(.L_x_5856) ;  /* 0xffffffb8001c8947 */ /* 0x000fea000383ffff */
.L_x_5762:
[----:B-1----:R-:W4:Y:S01]  /*16ce0*/  LDL.LU R0, [R1+0x28] ;  /* 0x0000280001007983 */ /* 0x002f220000300800 */
[----:B------:R-:W-:Y:S01]  /*16cf0*/  BSSY B0, `(.L_x_5857) ;  /* 0x000000b000007945 */ /* 0x000fe20003800000 */
[----:B------:R-:W1:Y:S01]  /*16d00*/  S2R R5, SR_CgaCtaId ;  /* 0x0000000000057919 */ /* 0x000e620000008800 */
[----:B----4-:R-:W-:-:S05]  /*16d10*/  VIADD R0, R0, 0x1 ;  /* 0x0000000100007836 */ /* 0x010fca0000000000 */
[----:B0-23--:R-:W-:-:S04]  /*16d20*/  LEA.HI R2, R0, R0, RZ, 0x1 ;  /* 0x0000000000027211 */ /* 0x00dfc800078f08ff */
[----:B------:R-:W-:-:S05]  /*16d30*/  LOP3.LUT R3, R2, 0xfffffffe, RZ, 0xc0, !PT ;  /* 0xfffffffe02037812 */ /* 0x000fca00078ec0ff */
[----:B------:R-:W-:Y:S01]  /*16d40*/  IMAD.IADD R3, R0, 0x1, -R3 ;  /* 0x0000000100037824 */ /* 0x000fe200078e0a03 */
[----:B------:R-:W-:-:S04]  /*16d50*/  MOV R0, 0x400 ;  /* 0x0000040000007802 */ /* 0x000fc80000000f00 */
[----:B-1----:R-:W-:Y:S02]  /*16d60*/  LEA R0, R5, R0, 0x18 ;  /* 0x0000000005007211 */ /* 0x002fe400078ec0ff */
[----:B------:R-:W-:-:S04]  /*16d70*/  SHF.L.U32 R3, R3, 0x1f, RZ ;  /* 0x0000001f03037819 */ /* 0x000fc800000006ff */
[----:B------:R-:W0:Y:S02]  /*16d80*/  SYNCS.PHASECHK.TRANS64.TRYWAIT P0, [R0+URZ+0x36820], R3 ;  /* 0x03682003000075a7 */ /* 0x000e24000800017f */
[----:B0-----:R-:W-:Y:S05]  /*16d90*/  @!P0 BRA `(.L_x_5858) ;  /* 0x0000001400488947 */ /* 0x001fea0003800000 */
.L_x_5904:
[----:B------:R-:W-:Y:S05]  /*16da0*/  BSYNC B0 ;  /* 0x0000000000007941 */ /* 0x000fea0003800000 */
.L_x_5857:
[----:B------:R-:W-:-:S03]  /*16db0*/  UMOV UR4, 0xffffffff ;  /* 0xffffffff00047882 */ /* 0x000fc60000000000 */
[----:B------:R-:W-:Y:S05]  /*16dc0*/  BRA.DIV UR4, `(.L_x_5859) ;  /* 0x0000001604507947 */ /* 0x000fea000b800000 */
[----:B------:R-:W1:Y:S02]  /*16dd0*/  S2R R2, SR_TID.X ;  /* 0x0000000000027919 */ /* 0x000e640000002100 */
[----:B-1----:R-:W-:-:S04]  /*16de0*/  SHF.R.U32.HI R2, RZ, 0x5, R2 ;  /* 0x00000005ff027819 */ /* 0x002fc80000011602 */
[----:B------:R-:W-:-:S05]  /*16df0*/  LOP3.LUT R2, R2, 0x3, RZ, 0xc0, !PT ;  /* 0x0000000302027812 */ /* 0x000fca00078ec0ff */
[----:B------:R1:W2:Y:S02]  /*16e00*/  SHFL.IDX PT, R14, R2, RZ, 0x1f ;  /* 0x00001fff020e7589 */ /* 0x0002a400000e0000 */
.L_x_5907:
[----:B--2---:R-:W-:Y:S01]  /*16e10*/  ISETP.NE.AND P0, PT, R14, RZ, PT ;  /* 0x000000ff0e00720c */ /* 0x004fe20003f05270 */
[----:B------:R-:W-:-:S12]  /*16e20*/  BSSY B0, `(.L_x_5860) ;  /* 0x0000025000007945 */ /* 0x000fd80003800000 */
[----:B------:R-:W-:Y:S05]  /*16e30*/  @P0 BRA `(.L_x_5861) ;  /* 0x00000000008c0947 */ /* 0x000fea0003800000 */
[----:B------:R-:W-:-:S03]  /*16e40*/  UMOV UR4, 0xffffffff ;  /* 0xffffffff00047882 */ /* 0x000fc60000000000 */
[----:B------:R-:W-:Y:S05]  /*16e50*/  BRA.DIV UR4, `(.L_x_5862) ;  /* 0x0000001604607947 */ /* 0x000fea000b800000 */
[----:B------:R-:W-:-:S13]  /*16e60*/  ELECT P6, URZ, PT ;  /* 0x00000000003f782f */ /* 0x000fda00038c0000 */
.L_x_5910:
[----:B------:R-:W-:Y:S05]  /*16e70*/  @!P6 BRA `(.L_x_5861) ;  /* 0x00000000007ce947 */ /* 0x000fea0003800000 */
[----:B-1----:R-:W2:Y:S02]  /*16e80*/  LDL.LU R2, [R1+0x30] ;  /* 0x0000300001027983 */ /* 0x002ea40000300800 */
[----:B--2---:R-:W-:-:S04]  /*16e90*/  LOP3.LUT R2, R2, 0x2, RZ, 0xfc, !PT ;  /* 0x0000000202027812 */ /* 0x004fc800078efcff */
[----:B------:R-:W-:-:S13]  /*16ea0*/  ISETP.NE.AND P2, PT, R2, 0x3, PT ;  /* 0x000000030200780c */ /* 0x000fda0003f45270 */
[----:B------:R-:W-:Y:S05]  /*16eb0*/  @!P2 BRA `(.L_x_5863) ;  /* 0x000000000004a947 */ /* 0x000fea0003800000 */
[----:B------:R-:W-:Y:S01]  /*16ec0*/  BPT.TRAP 0x1 ;  /* 0x000000040000795c */ /* 0x000fe20000300000 */
.L_x_5863:
        /* <DEDUP_REMOVED lines=13> */
.L_x_5911:
[----:B------:R-:W1:Y:S02]  /*16fa0*/  SYNCS.PHASECHK.TRANS64.TRYWAIT P0, [R3+URZ], R2 ;  /* 0x00000002030075a7 */ /* 0x000e64000800017f */
[----:B-1----:R-:W-:Y:S05]  /*16fb0*/  @!P0 BRA `(.L_x_5865) ;  /* 0x00000014003c8947 */ /* 0x002fea0003800000 */
.L_x_5912:
[----:B------:R-:W-:Y:S05]  /*16fc0*/  @!P2 BRA `(.L_x_5866) ;  /* 0x000000000004a947 */ /* 0x000fea0003800000 */
[----:B------:R-:W-:Y:S01]  /*16fd0*/  BPT.TRAP 0x1 ;  /* 0x000000040000795c */ /* 0x000fe20000300000 */
.L_x_5866:
[----:B-1----:R-:W-:-:S04]  /*16fe0*/  VIADD R3, R0, 0x36860 ;  /* 0x0003686000037836 */ /* 0x002fc80000000000 */
[----:B------:R-:W-:-:S04]  /*16ff0*/  IMAD R18, R18, 0x8, R3 ;  /* 0x0000000812127824 */ /* 0x000fc800078e0203 */
[----:B------:R-:W1:Y:S02]  /*17000*/  SYNCS.PHASECHK.TRANS64.TRYWAIT P0, [R18+URZ], R5 ;  /* 0x00000005120075a7 */ /* 0x000e64000800017f */
[----:B-1----:R-:W-:Y:S05]  /*17010*/  @!P0 BRA `(.L_x_5867) ;  /* 0x0000001400388947 */ /* 0x002fea0003800000 */
.L_x_5913:
[----:B------:R-:W-:-:S07]  /*17020*/  IMAD R3, R4, 0x8, R3 ;  /* 0x0000000804037824 */ /* 0x000fce00078e0203 */
.L_x_5868:
[----:B--2---:R2:W3:Y:S02]  /*17030*/  SYNCS.PHASECHK.TRANS64.TRYWAIT P0, [R3+URZ], R2 ;  /* 0x00000002030075a7 */ /* 0x0044e4000800017f */
[----:B---3--:R-:W-:Y:S05]  /*17040*/  @!P0 NANOSLEEP.SYNCS 0x989680 ;  /* 0x009896800000895d */ /* 0x008fea0003900000 */
[----:B------:R-:W3:Y:S02]  /*17050*/  @!P0 SYNCS.PHASECHK.TRANS64 P0, [R3+URZ], R2 ;  /* 0x00000002030085a7 */ /* 0x000ee4000800007f */
[----:B---3--:R-:W-:Y:S05]  /*17060*/  @!P0 BRA `(.L_x_5868) ;  /* 0xfffffffc00f08947 */ /* 0x008fea000383ffff */
.L_x_5861:
[----:B------:R-:W-:Y:S05]  /*17070*/  BSYNC B0 ;  /* 0x0000000000007941 */ /* 0x000fea0003800000 */
.L_x_5860:
[----:B------:R-:W-:Y:S05]  /*17080*/  EXIT ;  /* 0x000000000000794d */ /* 0x000fea0003800000 */
.L_x_5715:
[----:B0-----:R-:W-:-:S04]  /*17090*/  MOV R3, UR37 ;  /* 0x0000002500037c02 */ /* 0x001fc80008000f00 */
[----:B------:R0:W1:Y:S03]  /*170a0*/  SYNCS.PHASECHK.TRANS64.TRYWAIT P1, [R3+URZ+0x36800], R0 ;  /* 0x03680000030075a7 */ /* 0x000066000802017f */
[----:B-1----:R-:W-:Y:S05]  /*170b0*/  @!P1 NANOSLEEP.SYNCS 0x989680 ;  /* 0x009896800000995d */ /* 0x002fea0003900000 */
[----:B------:R-:W1:Y:S02]  /*170c0*/  @!P1 SYNCS.PHASECHK.TRANS64 P1, [R3+URZ+0x36800], R0 ;  /* 0x03680000030095a7 */ /* 0x000e64000802007f */
[----:B-1----:R-:W-:Y:S05]  /*170d0*/  @!P1 BRA `(.L_x_5715) ;  /* 0xfffffffc00ec9947 */ /* 0x002fea000383ffff */
[----:B------:R-:W-:Y:S05]  /*170e0*/  BRA `(.L_x_5869) ;  /* 0xfffffea400bc7947 */ /* 0x000fea000383ffff */
.L_x_5719:
[----:B-1----:R1:W2:Y:S02]  /*170f0*/  SYNCS.PHASECHK.TRANS64.TRYWAIT P2, [R0+URZ+0x36830], R3 ;  /* 0x03683003000075a7 */ /* 0x0022a4000804017f */
[----:B--2---:R-:W-:Y:S05]  /*17100*/  @!P2 NANOSLEEP.SYNCS 0x989680 ;  /* 0x009896800000a95d */ /* 0x004fea0003900000 */
[----:B------:R-:W2:Y:S02]  /*17110*/  @!P2 SYNCS.PHASECHK.TRANS64 P2, [R0+URZ+0x36830], R3 ;  /* 0x036830030000a5a7 */ /* 0x000ea4000804007f */
[----:B--2---:R-:W-:Y:S05]  /*17120*/  @!P2 BRA `(.L_x_5719) ;  /* 0xfffffffc00f0a947 */ /* 0x004fea000383ffff */
[----:B------:R-:W-:Y:S05]  /*17130*/  BRA `(.L_x_5718) ;  /* 0xfffffea400e07947 */ /* 0x000fea000383ffff */
.L_x_5724:
[----:B-1----:R-:W-:-:S04]  /*17140*/  IMAD.U32 R6, RZ, RZ, UR7 ;  /* 0x00000007ff067e24 */ /* 0x002fc8000f8e00ff */
[----:B------:R1:W2:Y:S03]  /*17150*/  SYNCS.PHASECHK.TRANS64.TRYWAIT P3, [R6+URZ+0x36830], R5 ;  /* 0x03683005060075a7 */ /* 0x0002a6000806017f */
[----:B--2---:R-:W-:Y:S05]  /*17160*/  @!P3 NANOSLEEP.SYNCS 0x989680 ;  /* 0x009896800000b95d */ /* 0x004fea0003900000 */
[----:B------:R-:W2:Y:S02]  /*17170*/  @!P3 SYNCS.PHASECHK.TRANS64 P3, [R6+URZ+0x36830], R5 ;  /* 0x036830050600b5a7 */ /* 0x000ea4000806007f */
[----:B--2---:R-:W-:Y:S05]  /*17180*/  @!P3 BRA `(.L_x_5724) ;  /* 0xfffffffc00ecb947 */ /* 0x004fea000383ffff */
[----:B------:R-:W-:Y:S05]  /*17190*/  BRA `(.L_x_5723) ;  /* 0xfffffef000307947 */ /* 0x000fea000383ffff */
.L_x_5728:
[----:B01----:R-:W-:-:S04]  /*171a0*/  IMAD.U32 R5, RZ, RZ, UR10 ;  /* 0x0000000aff057e24 */ /* 0x003fc8000f8e00ff */
[----:B------:R0:W1:Y:S03]  /*171b0*/  SYNCS.PHASECHK.TRANS64.TRYWAIT P3, [R5+URZ+0x36850], R0 ;  /* 0x03685000050075a7 */ /* 0x000066000806017f */
[----:B-1----:R-:W-:Y:S05]  /*171c0*/  @!P3 NANOSLEEP.SYNCS 0x989680 ;  /* 0x009896800000b95d */ /* 0x002fea0003900000 */
[----:B------:R-:W1:Y:S02]  /*171d0*/  @!P3 SYNCS.PHASECHK.TRANS64 P3, [R5+URZ+0x36850], R0 ;  /* 0x036850000500b5a7 */ /* 0x000e64000806007f */
[----:B-1----:R-:W-:Y:S05]  /*171e0*/  @!P3 BRA `(.L_x_5728) ;  /* 0xfffffffc00ecb947 */ /* 0x002fea000383ffff */
[----:B------:R-:W-:Y:S05]  /*171f0*/  BRA `(.L_x_5727) ;  /* 0xffffff1400787947 */ /* 0x000fea000383ffff */
.L_x_5734:
[----:B-1----:R-:W-:-:S04]  /*17200*/  IMAD.U32 R6, RZ, RZ, UR4 ;  /* 0x00000004ff067e24 */ /* 0x002fc8000f8e00ff */
[----:B------:R1:W2:Y:S03]  /*17210*/  SYNCS.PHASECHK.TRANS64.TRYWAIT P2, [R6+URZ+0x36830], R5 ;  /* 0x03683005060075a7 */ /* 0x0002a6000804017f */
[----:B--2---:R-:W-:Y:S05]  /*17220*/  @!P2 NANOSLEEP.SYNCS 0x989680 ;  /* 0x009896800000a95d */ /* 0x004fea0003900000 */
[----:B------:R-:W2:Y:S02]  /*17230*/  @!P2 SYNCS.PHASECHK.TRANS64 P2, [R6+URZ+0x36830], R5 ;  /* 0x036830050600a5a7 */ /* 0x000ea4000804007f */
[----:B--2---:R-:W-:Y:S05]  /*17240*/  @!P2 BRA `(.L_x_5734) ;  /* 0xfffffffc00eca947 */ /* 0x004fea000383ffff */
[----:B------:R-:W-:Y:S05]  /*17250*/  BRA `(.L_x_5733) ;  /* 0xffffff3800b87947 */ /* 0x000fea000383ffff */
.L_x_5738:
[----:B01----:R-:W-:-:S04]  /*17260*/  IMAD.U32 R5, RZ, RZ, UR10 ;  /* 0x0000000aff057e24 */ /* 0x003fc8000f8e00ff */
[----:B------:R0:W1:Y:S03]  /*17270*/  SYNCS.PHASECHK.TRANS64.TRYWAIT P2, [R5+URZ+0x36850], R0 ;  /* 0x03685000050075a7 */ /* 0x000066000804017f */
[----:B-1----:R-:W-:Y:S05]  /*17280*/  @!P2 NANOSLEEP.SYNCS 0x989680 ;  /* 0x009896800000a95d */ /* 0x002fea0003900000 */
[----:B------:R-:W1:Y:S02]  /*17290*/  @!P2 SYNCS.PHASECHK.TRANS64 P2, [R5+URZ+0x36850], R0 ;  /* 0x036850000500a5a7 */ /* 0x000e64000804007f */
[----:B-1----:R-:W-:Y:S05]  /*172a0*/  @!P2 BRA `(.L_x_5738) ;  /* 0xfffffffc00eca947 */ /* 0x002fea000383ffff */
[----:B------:R-:W-:Y:S05]  /*172b0*/  BRA `(.L_x_5737) ;  /* 0xffffff6000007947 */ /* 0x000fea000383ffff */
.L_x_5743:
[----:B-1----:R-:W-:-:S04]  /*172c0*/  IMAD.U32 R9, RZ, RZ, UR5 ;  /* 0x00000005ff097e24 */ /* 0x002fc8000f8e00ff */
[----:B------:R1:W2:Y:S03]  /*172d0*/  SYNCS.PHASECHK.TRANS64.TRYWAIT P0, [R9+URZ+0x36850], R0 ;  /* 0x03685000090075a7 */ /* 0x0002a6000800017f */
[----:B--2---:R-:W-:Y:S05]  /*172e0*/  @!P0 NANOSLEEP.SYNCS 0x989680 ;  /* 0x009896800000895d */ /* 0x004fea0003900000 */
[----:B------:R-:W2:Y:S02]  /*172f0*/  @!P0 SYNCS.PHASECHK.TRANS64 P0, [R9+URZ+0x36850], R0 ;  /* 0x03685000090085a7 */ /* 0x000ea4000800007f */
[----:B--2---:R-:W-:Y:S05]  /*17300*/  @!P0 BRA `(.L_x_5743) ;  /* 0xfffffffc00ec8947 */ /* 0x004fea000383ffff */
[----:B------:R-:W-:Y:S05]  /*17310*/  BRA `(.L_x_5742) ;  /* 0xffffff8000707947 */ /* 0x000fea000383ffff */
.L_x_5773:
[----:B------:R-:W-:Y:S02]  /*17320*/  IMAD.MOV.U32 R13, RZ, RZ, R0 ;  /* 0x000000ffff0d7224 */ /* 0x000fe400078e0000 */
[----:B------:R-:W-:Y:S02]  /*17330*/  IMAD.MOV.U32 R12, RZ, RZ, RZ ;  /* 0x000000ffff0c7224 */ /* 0x000fe400078e00ff */
[----:B------:R-:W-:Y:S02]  /*17340*/  IMAD.MOV.U32 R11, RZ, RZ, 0x1f ;  /* 0x0000001fff0b7424 */ /* 0x000fe400078e00ff */
[----:B------:R-:W-:-:S07]  /*17350*/  IMAD.MOV.U32 R15, RZ, RZ, -0x1 ;  /* 0xffffffffff0f7424 */ /* 0x000fce00078e00ff */
[----:B0-----:R-:W-:Y:S05]  /*17360*/  WARPSYNC.COLLECTIVE R15, `(.L_x_5870) ;  /* 0x000000000f087348 */ /* 0x001fea0003c00000 */
[----:B------:R1:W2:Y:S02]  /*17370*/  SHFL.IDX P6, R14, R13, R12, R11 ;  /* 0x0000000c0d0e7389 */ /* 0x0002a400000c000b */
[----:B012---:R-:W-:Y:S01]  /*17380*/  ENDCOLLECTIVE ;  /* 0x000000000000791b */ /* 0x007fe20003800000 */
.L_x_5870:
[----:B------:R-:W-:Y:S05]  /*17390*/  BRA `(.L_x_5871) ;  /* 0xffffffbc00407947 */ /* 0x000fea000383ffff */
.L_x_5775:
[----:B------:R-:W-:Y:S01]  /*173a0*/  BSSY B0, `(.L_x_5872) ;  /* 0x0000006000007945 */ /* 0x000fe20003800000 */
[----:B------:R-:W-:-:S07]  /*173b0*/  IMAD.MOV.U32 R15, RZ, RZ, -0x1 ;  /* 0xffffffffff0f7424 */ /* 0x000fce00078e00ff */
[----:B01----:R-:W-:Y:S05]  /*173c0*/  WARPSYNC.COLLECTIVE R15, `(.L_x_5873) ;  /* 0x000000000f0c7348 */ /* 0x003fea0003c00000 */
[----:B------:R-:W-:Y:S02]  /*173d0*/  ELECT P6, UR62, PT ;  /* 0x00000000003e782f */ /* 0x000fe400038c0000 */
[----:B------:R-:W-:Y:S01]  /*173e0*/  MOV R14, UR62 ;  /* 0x0000003e000e7c02 */ /* 0x000fe20008000f00 */
[----:B01----:R-:W-:Y:S10]  /*173f0*/  ENDCOLLECTIVE ;  /* 0x000000000000791b */ /* 0x003ff40003800000 */
.L_x_5873:
[----:B------:R-:W-:Y:S05]  /*17400*/  BSYNC B0 ;  /* 0x0000000000007941 */ /* 0x000fea0003800000 */
.L_x_5872:
[----:B------:R-:W-:Y:S05]  /*17410*/  BRA `(.L_x_5874) ;  /* 0xffffffbc00407947 */ /* 0x000fea000383ffff */
.L_x_5777:
[----:B-1----:R1:W2:Y:S02]  /*17420*/  SYNCS.PHASECHK.TRANS64.TRYWAIT P0, [R2+URZ+0x36840], R0 ;  /* 0x03684000020075a7 */ /* 0x0022a4000800017f */
[----:B--2---:R-:W-:Y:S05]  /*17430*/  @!P0 NANOSLEEP.SYNCS 0x989680 ;  /* 0x009896800000895d */ /* 0x004fea0003900000 */
[----:B------:R-:W2:Y:S02]  /*17440*/  @!P0 SYNCS.PHASECHK.TRANS64 P0, [R2+URZ+0x36840], R0 ;  /* 0x03684000020085a7 */ /* 0x000ea4000800007f */
[----:B--2---:R-:W-:Y:S05]  /*17450*/  @!P0 BRA `(.L_x_5777) ;  /* 0xfffffffc00f08947 */ /* 0x004fea000383ffff */
[----:B------:R-:W-:Y:S05]  /*17460*/  BRA `(.L_x_5875) ;  /* 0xffffffbc00947947 */ /* 0x000fea000383ffff */
.L_x_5781:
[----:B------:R-:W-:Y:S01]  /*17470*/  IMAD.MOV.U32 R13, RZ, RZ, R4 ;  /* 0x000000ffff0d7224 */ /* 0x000fe200078e0004 */
[----:B------:R-:W-:Y:S01]  /*17480*/  MOV R12, RZ ;  /* 0x000000ff000c7202 */ /* 0x000fe20000000f00 */
[----:B------:R-:W-:Y:S01]  /*17490*/  IMAD.MOV.U32 R11, RZ, RZ, 0x181f ;  /* 0x0000181fff0b7424 */ /* 0x000fe200078e00ff */
[----:B------:R-:W-:Y:S01]  /*174a0*/  LOP3.LUT R6, R6, 0x7f, RZ, 0xc0, !PT ;  /* 0x0000007f06067812 */ /* 0x000fe200078ec0ff */
[----:B------:R-:W-:-:S03]  /*174b0*/  IMAD.MOV.U32 R15, RZ, RZ, -0x1 ;  /* 0xffffffffff0f7424 */ /* 0x000fc600078e00ff */
[----:B------:R-:W-:-:S07]  /*174c0*/  SHF.R.U32.HI R2, RZ, 0x3, R6 ;  /* 0x00000003ff027819 */ /* 0x000fce0000011606 */
[----:B-----5:R-:W-:Y:S05]  /*174d0*/  WARPSYNC.COLLECTIVE R15, `(.L_x_5876) ;  /* 0x000000000f087348 */ /* 0x020fea0003c00000 */
[----:B------:R0:W1:Y:S02]  /*174e0*/  SHFL.IDX P6, R14, R13, R12, R11 ;  /* 0x0000000c0d0e7389 */ /* 0x00006400000c000b */
[----:B01---5:R-:W-:Y:S01]  /*174f0*/  ENDCOLLECTIVE ;  /* 0x000000000000791b */ /* 0x023fe20003800000 */
.L_x_5876:
[----:B------:R-:W-:-:S04]  /*17500*/  IMAD R2, R8, 0x80, R2 ;  /* 0x0000008008027824 */ /* 0x000fc800078e0202 */
[----:B------:R-:W-:Y:S02]  /*17510*/  VIADD R8, R2, 0x10 ;  /* 0x0000001002087836 */ /* 0x000fe40000000000 */
[----:B------:R-:W-:Y:S02]  /*17520*/  IMAD.MOV.U32 R13, RZ, RZ, R0 ;  /* 0x000000ffff0d7224 */ /* 0x000fe400078e0000 */
[----:B------:R-:W-:-:S07]  /*17530*/  IMAD.MOV.U32 R5, RZ, RZ, R14 ;  /* 0x000000ffff057224 */ /* 0x000fce00078e000e */
[----:B------:R-:W-:Y:S05]  /*17540*/  WARPSYNC.COLLECTIVE R15, `(.L_x_5877) ;  /* 0x000000000f087348 */ /* 0x000fea0003c00000 */
[----:B------:R0:W1:Y:S02]  /*17550*/  SHFL.IDX P6, R14, R13, R12, R11 ;  /* 0x0000000c0d0e7389 */ /* 0x00006400000c000b */
[----:B01----:R-:W-:Y:S01]  /*17560*/  ENDCOLLECTIVE ;  /* 0x000000000000791b */ /* 0x003fe20003800000 */
.L_x_5877:
        /* <DEDUP_REMOVED lines=20> */
.L_x_5878:
[----:B------:R-:W-:Y:S01]  /*176b0*/  IMAD.MOV.U32 R13, RZ, RZ, R0 ;  /* 0x000000ffff0d7224 */ /* 0x000fe200078e0000 */
[----:B------:R-:W-:-:S07]  /*176c0*/  MOV R5, R14 ;  /* 0x0000000e00057202 */ /* 0x000fce0000000f00 */
[----:B------:R-:W-:Y:S05]  /*176d0*/  WARPSYNC.COLLECTIVE R15, `(.L_x_5879) ;  /* 0x000000000f087348 */ /* 0x000fea0003c00000 */
[----:B------:R0:W1:Y:S02]  /*176e0*/  SHFL.IDX P6, R14, R13, R12, R11 ;  /* 0x0000000c0d0e7389 */ /* 0x00006400000c000b */
[----:B01----:R-:W-:Y:S01]  /*176f0*/  ENDCOLLECTIVE ;  /* 0x000000000000791b */ /* 0x003fe20003800000 */
.L_x_5879:
        /* <DEDUP_REMOVED lines=18> */
.L_x_5880:
[----:B------:R-:W-:Y:S02]  /*17820*/  IMAD.MOV.U32 R13, RZ, RZ, R0 ;  /* 0x000000ffff0d7224 */ /* 0x000fe400078e0000 */
[----:B------:R-:W-:-:S07]  /*17830*/  IMAD.MOV.U32 R5, RZ, RZ, R14 ;  /* 0x000000ffff057224 */ /* 0x000fce00078e000e */
[----:B------:R-:W-:Y:S05]  /*17840*/  WARPSYNC.COLLECTIVE R15, `(.L_x_5881) ;  /* 0x000000000f087348 */ /* 0x000fea0003c00000 */
[----:B------:R0:W1:Y:S02]  /*17850*/  SHFL.IDX P6, R14, R13, R12, R11 ;  /* 0x0000000c0d0e7389 */ /* 0x00006400000c000b */
[----:B01----:R-:W-:Y:S01]  /*17860*/  ENDCOLLECTIVE ;  /* 0x000000000000791b */ /* 0x003fe20003800000 */
.L_x_5881:
        /* <DEDUP_REMOVED lines=18> */
.L_x_5882:
[----:B------:R-:W-:Y:S02]  /*17990*/  IMAD.MOV.U32 R13, RZ, RZ, R0 ;  /* 0x000000ffff0d7224 */ /* 0x000fe400078e0000 */
[----:B------:R-:W-:-:S07]  /*179a0*/  IMAD.MOV.U32 R5, RZ, RZ, R14 ;  /* 0x000000ffff057224 */ /* 0x000fce00078e000e */
[----:B------:R-:W-:Y:S05]  /*179b0*/  WARPSYNC.COLLECTIVE R15, `(.L_x_5883) ;  /* 0x000000000f087348 */ /* 0x000fea0003c00000 */
[----:B------:R0:W1:Y:S02]  /*179c0*/  SHFL.IDX P6, R14, R13, R12, R11 ;  /* 0x0000000c0d0e7389 */ /* 0x00006400000c000b */
[----:B01----:R-:W-:Y:S01]  /*179d0*/  ENDCOLLECTIVE ;  /* 0x000000000000791b */ /* 0x003fe20003800000 */
.L_x_5883:
        /* <DEDUP_REMOVED lines=18> */
.L_x_5884:
[----:B------:R-:W-:Y:S01]  /*17b00*/  IMAD.MOV.U32 R13, RZ, RZ, R0 ;  /* 0x000000ffff0d7224 */ /* 0x000fe200078e0000 */
[----:B------:R-:W-:-:S07]  /*17b10*/  MOV R5, R14 ;  /* 0x0000000e00057202 */ /* 0x000fce0000000f00 */
[----:B------:R-:W-:Y:S05]  /*17b20*/  WARPSYNC.COLLECTIVE R15, `(.L_x_5885) ;  /* 0x000000000f087348 */ /* 0x000fea0003c00000 */
[----:B------:R0:W1:Y:S02]  /*17b30*/  SHFL.IDX P6, R14, R13, R12, R11 ;  /* 0x0000000c0d0e7389 */ /* 0x00006400000c000b */
[----:B01----:R-:W-:Y:S01]  /*17b40*/  ENDCOLLECTIVE ;  /* 0x000000000000791b */ /* 0x003fe20003800000 */
.L_x_5885:
        /* <DEDUP_REMOVED lines=18> */
.L_x_5886:
[----:B------:R-:W-:Y:S02]  /*17c70*/  IMAD.MOV.U32 R13, RZ, RZ, R0 ;  /* 0x000000ffff0d7224 */ /* 0x000fe400078e0000 */
[----:B------:R-:W-:-:S07]  /*17c80*/  IMAD.MOV.U32 R5, RZ, RZ, R14 ;  /* 0x000000ffff057224 */ /* 0x000fce00078e000e */
[----:B------:R-:W-:Y:S05]  /*17c90*/  WARPSYNC.COLLECTIVE R15, `(.L_x_5887) ;  /* 0x000000000f087348 */ /* 0x000fea0003c00000 */
[----:B------:R0:W1:Y:S02]  /*17ca0*/  SHFL.IDX P6, R14, R13, R12, R11 ;  /* 0x0000000c0d0e7389 */ /* 0x00006400000c000b */
[----:B01----:R-:W-:Y:S01]  /*17cb0*/  ENDCOLLECTIVE ;  /* 0x000000000000791b */ /* 0x003fe20003800000 */
.L_x_5887:
        /* <DEDUP_REMOVED lines=18> */
.L_x_5888:
[----:B------:R-:W-:Y:S02]  /*17de0*/  IMAD.MOV.U32 R13, RZ, RZ, R0 ;  /* 0x000000ffff0d7224 */ /* 0x000fe400078e0000 */
[----:B------:R-:W-:-:S07]  /*17df0*/  IMAD.MOV.U32 R5, RZ, RZ, R14 ;  /* 0x000000ffff057224 */ /* 0x000fce00078e000e */
[----:B------:R-:W-:Y:S05]  /*17e00*/  WARPSYNC.COLLECTIVE R15, `(.L_x_5889) ;  /* 0x000000000f087348 */ /* 0x000fea0003c00000 */
[----:B------:R0:W1:Y:S02]  /*17e10*/  SHFL.IDX P6, R14, R13, R12, R11 ;  /* 0x0000000c0d0e7389 */ /* 0x00006400000c000b */
[----:B01----:R-:W-:Y:S01]  /*17e20*/  ENDCOLLECTIVE ;  /* 0x000000000000791b */ /* 0x003fe20003800000 */
.L_x_5889:
        /* <DEDUP_REMOVED lines=16> */
.L_x_5890:
[----:B------:R-:W-:Y:S01]  /*17f30*/  MOV R13, R0 ;  /* 0x00000000000d7202 */ /* 0x000fe20000000f00 */
[----:B------:R-:W-:-:S07]  /*17f40*/  IMAD.MOV.U32 R4, RZ, RZ, R14 ;  /* 0x000000ffff047224 */ /* 0x000fce00078e000e */
[----:B------:R-:W-:Y:S05]  /*17f50*/  WARPSYNC.COLLECTIVE R15, `(.L_x_5891) ;  /* 0x000000000f087348 */ /* 0x000fea0003c00000 */
[----:B------:R0:W1:Y:S02]  /*17f60*/  SHFL.IDX P6, R14, R13, R12, R11 ;  /* 0x0000000c0d0e7389 */ /* 0x00006400000c000b */
[----:B01----:R-:W-:Y:S01]  /*17f70*/  ENDCOLLECTIVE ;  /* 0x000000000000791b */ /* 0x003fe20003800000 */
.L_x_5891:
[----:B------:R-:W-:Y:S01]  /*17f80*/  IMAD.MOV.U32 R0, RZ, RZ, R14 ;  /* 0x000000ffff007224 */ /* 0x000fe200078e000e */
[----:B------:R-:W-:Y:S06]  /*17f90*/  BRA `(.L_x_5892) ;  /* 0xffffffbc00fc7947 */ /* 0x000fec000383ffff */
.L_x_5786:
[----:B0-----:R0:W1:Y:S02]  /*17fa0*/  SYNCS.PHASECHK.TRANS64.TRYWAIT P0, [R17+URZ+0x36820], R0 ;  /* 0x03682000110075a7 */ /* 0x001064000800017f */
[----:B-1----:R-:W-:Y:S05]  /*17fb0*/  @!P0 NANOSLEEP.SYNCS 0x989680 ;  /* 0x009896800000895d */ /* 0x002fea0003900000 */
[----:B------:R-:W1:Y:S02]  /*17fc0*/  @!P0 SYNCS.PHASECHK.TRANS64 P0, [R17+URZ+0x36820], R0 ;  /* 0x03682000110085a7 */ /* 0x000e64000800007f */
[----:B-1----:R-:W-:Y:S05]  /*17fd0*/  @!P0 BRA `(.L_x_5786) ;  /* 0xfffffffc00f08947 */ /* 0x002fea000383ffff */
[----:B------:R-:W-:Y:S05]  /*17fe0*/  BRA `(.L_x_5893) ;  /* 0xffffffc000747947 */ /* 0x000fea000383ffff */
.L_x_5793:
[----:B0-----:R0:W1:Y:S02]  /*17ff0*/  SYNCS.PHASECHK.TRANS64.TRYWAIT P0, [R2+URZ+0x36840], R3 ;  /* 0x03684003020075a7 */ /* 0x001064000800017f */
[----:B-1----:R-:W-:Y:S05]  /*18000*/  @!P0 NANOSLEEP.SYNCS 0x989680 ;  /* 0x009896800000895d */ /* 0x002fea0003900000 */
[----:B------:R-:W1:Y:S02]  /*18010*/  @!P0 SYNCS.PHASECHK.TRANS64 P0, [R2+URZ+0x36840], R3 ;  /* 0x03684003020085a7 */ /* 0x000e64000800007f */
[----:B-1----:R-:W-:Y:S05]  /*18020*/  @!P0 BRA `(.L_x_5793) ;  /* 0xfffffffc00f08947 */ /* 0x002fea000383ffff */
[----:B------:R-:W-:Y:S05]  /*18030*/  BRA `(.L_x_5894) ;  /* 0xffffffc400287947 */ /* 0x000fea000383ffff */
.L_x_5800:
[----:B0-----:R0:W1:Y:S02]  /*18040*/  SYNCS.PHASECHK.TRANS64.TRYWAIT P0, [R3+URZ+0x60], R2 ;  /* 0x00006002030075a7 */ /* 0x001064000800017f */
[----:B-1----:R-:W-:Y:S05]  /*18050*/  @!P0 NANOSLEEP.SYNCS 0x989680 ;  /* 0x009896800000895d */ /* 0x002fea0003900000 */
[----:B------:R-:W1:Y:S02]  /*18060*/  @!P0 SYNCS.PHASECHK.TRANS64 P0, [R3+URZ+0x60], R2 ;  /* 0x00006002030085a7 */ /* 0x000e64000800007f */
[----:B-1----:R-:W-:Y:S05]  /*18070*/  @!P0 BRA `(.L_x_5800) ;  /* 0xfffffffc00f08947 */ /* 0x002fea000383ffff */
[----:B------:R-:W-:Y:S05]  /*18080*/  BRA `(.L_x_5895) ;  /* 0xffffffc800307947 */ /* 0x000fea000383ffff */
.L_x_5811:
[----:B-1----:R1:W2:Y:S02]  /*18090*/  SYNCS.PHASECHK.TRANS64.TRYWAIT P0, [R3+URZ+0x36840], R2 ;  /* 0x03684002030075a7 */ /* 0x0022a4000800017f */
[----:B--2---:R-:W-:Y:S05]  /*180a0*/  @!P0 NANOSLEEP.SYNCS 0x989680 ;  /* 0x009896800000895d */ /* 0x004fea0003900000 */
[----:B------:R-:W2:Y:S02]  /*180b0*/  @!P0 SYNCS.PHASECHK.TRANS64 P0, [R3+URZ+0x36840], R2 ;  /* 0x03684002030085a7 */ /* 0x000ea4000800007f */
[----:B--2---:R-:W-:Y:S05]  /*180c0*/  @!P0 BRA `(.L_x_5811) ;  /* 0xfffffffc00f08947 */ /* 0x004fea000383ffff */
[----:B------:R-:W-:Y:S05]  /*180d0*/  BRA `(.L_x_5896) ;  /* 0xffffffcc00f07947 */ /* 0x000fea000383ffff */
.L_x_5818:
[----:B0-----:R0:W1:Y:S02]  /*180e0*/  SYNCS.PHASECHK.TRANS64.TRYWAIT P0, [R2+URZ+0x60], R3 ;  /* 0x00006003020075a7 */ /* 0x001064000800017f */
[----:B-1----:R-:W-:Y:S05]  /*180f0*/  @!P0 NANOSLEEP.SYNCS 0x989680 ;  /* 0x009896800000895d */ /* 0x002fea0003900000 */
[----:B------:R-:W1:Y:S02]  /*18100*/  @!P0 SYNCS.PHASECHK.TRANS64 P0, [R2+URZ+0x60], R3 ;  /* 0x00006003020085a7 */ /* 0x000e64000800007f */
[----:B-1----:R-:W-:Y:S05]  /*18110*/  @!P0 BRA `(.L_x_5818) ;  /* 0xfffffffc00f08947 */ /* 0x002fea000383ffff */
[----:B------:R-:W-:Y:S05]  /*18120*/  BRA `(.L_x_5897) ;  /* 0xffffffd400007947 */ /* 0x000fea000383ffff */
.L_x_5828:
[----:B--2---:R2:W3:Y:S02]  /*18130*/  SYNCS.PHASECHK.TRANS64.TRYWAIT P0, [R2+URZ+0x36840], R3 ;  /* 0x03684003020075a7 */ /* 0x0044e4000800017f */
[----:B---3--:R-:W-:Y:S05]  /*18140*/  @!P0 NANOSLEEP.SYNCS 0x989680 ;  /* 0x009896800000895d */ /* 0x008fea0003900000 */
[----:B------:R-:W3:Y:S02]  /*18150*/  @!P0 SYNCS.PHASECHK.TRANS64 P0, [R2+URZ+0x36840], R3 ;  /* 0x03684003020085a7 */ /* 0x000ee4000800007f */
[----:B---3--:R-:W-:Y:S05]  /*18160*/  @!P0 BRA `(.L_x_5828) ;  /* 0xfffffffc00f08947 */ /* 0x008fea000383ffff */
[----:B------:R-:W-:Y:S05]  /*18170*/  BRA `(.L_x_5898) ;  /* 0xffffffd800947947 */ /* 0x000fea000383ffff */
.L_x_5835:
[----:B0-----:R0:W1:Y:S02]  /*18180*/  SYNCS.PHASECHK.TRANS64.TRYWAIT P0, [R2+URZ+0x60], R5 ;  /* 0x00006005020075a7 */ /* 0x001064000800017f */
[----:B-1----:R-:W-:Y:S05]  /*18190*/  @!P0 NANOSLEEP.SYNCS 0x989680 ;  /* 0x009896800000895d */ /* 0x002fea0003900000 */
[----:B------:R-:W1:Y:S02]  /*181a0*/  @!P0 SYNCS.PHASECHK.TRANS64 P0, [R2+URZ+0x60], R5 ;  /* 0x00006005020085a7 */ /* 0x000e64000800007f */
[----:B-1----:R-:W-:Y:S05]  /*181b0*/  @!P0 BRA `(.L_x_5835) ;  /* 0xfffffffc00f08947 */ /* 0x002fea000383ffff */
[----:B------:R-:W-:Y:S05]  /*181c0*/  BRA `(.L_x_5899) ;  /* 0xffffffdc00a47947 */ /* 0x000fea000383ffff */
.L_x_5847:
[----:B0-----:R0:W1:Y:S02]  /*181d0*/  SYNCS.PHASECHK.TRANS64.TRYWAIT P0, [R2+URZ+0x36860], R3 ;  /* 0x03686003020075a7 */ /* 0x001064000800017f */
[----:B-1----:R-:W-:Y:S05]  /*181e0*/  @!P0 NANOSLEEP.SYNCS 0x989680 ;  /* 0x009896800000895d */ /* 0x002fea0003900000 */
[----:B------:R-:W1:Y:S02]  /*181f0*/  @!P0 SYNCS.PHASECHK.TRANS64 P0, [R2+URZ+0x36860], R3 ;  /* 0x03686003020085a7 */ /* 0x000e64000800007f */
[----:B-1----:R-:W-:Y:S05]  /*18200*/  @!P0 BRA `(.L_x_5847) ;  /* 0xfffffffc00f08947 */ /* 0x002fea000383ffff */
[----:B------:R-:W-:Y:S05]  /*18210*/  BRA `(.L_x_5900) ;  /* 0xffffffe400247947 */ /* 0x000fea000383ffff */
.L_x_5855:
[----:B------:R-:W-:Y:S01]  /*18220*/  BSSY B0, `(.L_x_5901) ;  /* 0x0000008000007945 */ /* 0x000fe20003800000 */
[----:B-----5:R-:W-:Y:S02]  /*18230*/  IMAD.MOV.U32 R13, RZ, RZ, R2 ;  /* 0x000000ffff0d7224 */ /* 0x020fe400078e0002 */
[----:B------:R-:W-:Y:S02]  /*18240*/  IMAD.MOV.U32 R12, RZ, RZ, RZ ;  /* 0x000000ffff0c7224 */ /* 0x000fe400078e00ff */
[----:B------:R-:W-:Y:S02]  /*18250*/  IMAD.MOV.U32 R11, RZ, RZ, 0x1f ;  /* 0x0000001fff0b7424 */ /* 0x000fe400078e00ff */
[----:B------:R-:W-:-:S07]  /*18260*/  IMAD.MOV.U32 R15, RZ, RZ, -0x1 ;  /* 0xffffffffff0f7424 */ /* 0x000fce00078e00ff */
[----:B-1----:R-:W-:Y:S05]  /*18270*/  WARPSYNC.COLLECTIVE R15, `(.L_x_5902) ;  /* 0x000000000f087348 */ /* 0x002fea0003c00000 */
[----:B------:R0:W2:Y:S02]  /*18280*/  SHFL.IDX P6, R14, R13, R12, R11 ;  /* 0x0000000c0d0e7389 */ /* 0x0000a400000c000b */
[----:B012---:R-:W-:Y:S01]  /*18290*/  ENDCOLLECTIVE ;  /* 0x000000000000791b */ /* 0x007fe20003800000 */
.L_x_5902:
[----:B------:R-:W-:Y:S05]  /*182a0*/  BSYNC B0 ;  /* 0x0000000000007941 */ /* 0x000fea0003800000 */
.L_x_5901:
[----:B------:R-:W-:Y:S05]  /*182b0*/  BRA `(.L_x_5903) ;  /* 0xffffffe800587947 */ /* 0x000fea000383ffff */
.L_x_5858:
[----:B0-----:R0:W1:Y:S02]  /*182c0*/  SYNCS.PHASECHK.TRANS64.TRYWAIT P0, [R0+URZ+0x36820], R3 ;  /* 0x03682003000075a7 */ /* 0x001064000800017f */
[----:B-1----:R-:W-:Y:S05]  /*182d0*/  @!P0 NANOSLEEP.SYNCS 0x989680 ;  /* 0x009896800000895d */ /* 0x002fea0003900000 */
[----:B------:R-:W1:Y:S02]  /*182e0*/  @!P0 SYNCS.PHASECHK.TRANS64 P0, [R0+URZ+0x36820], R3 ;  /* 0x03682003000085a7 */ /* 0x000e64000800007f */
[----:B-1----:R-:W-:Y:S05]  /*182f0*/  @!P0 BRA `(.L_x_5858) ;  /* 0xfffffffc00f08947 */ /* 0x002fea000383ffff */
[----:B------:R-:W-:Y:S05]  /*18300*/  BRA `(.L_x_5904) ;  /* 0xffffffe800a47947 */ /* 0x000fea000383ffff */
.L_x_5859:
        /* <DEDUP_REMOVED lines=11> */
.L_x_5906:
[----:B------:R-:W-:Y:S05]  /*183c0*/  BSYNC B0 ;  /* 0x0000000000007941 */ /* 0x000fea0003800000 */
.L_x_5905:
[----:B------:R-:W-:Y:S05]  /*183d0*/  BRA `(.L_x_5907) ;  /* 0xffffffe8008c7947 */ /* 0x000fea000383ffff */
.L_x_5862:
[----:B------:R-:W-:Y:S01]  /*183e0*/  BSSY B1, `(.L_x_5908) ;  /* 0x0000006000017945 */ /* 0x000fe20003800000 */
[----:B------:R-:W-:-:S07]  /*183f0*/  IMAD.MOV.U32 R15, RZ, RZ, -0x1 ;  /* 0xffffffffff0f7424 */ /* 0x000fce00078e00ff */
[----:B01----:R-:W-:Y:S05]  /*18400*/  WARPSYNC.COLLECTIVE R15, `(.L_x_5909) ;  /* 0x000000000f0c7348 */ /* 0x003fea0003c00000 */
[----:B------:R-:W-:Y:S02]  /*18410*/  ELECT P6, UR62, PT ;  /* 0x00000000003e782f */ /* 0x000fe400038c0000 */
[----:B------:R-:W-:Y:S01]  /*18420*/  MOV R14, UR62 ;  /* 0x0000003e000e7c02 */ /* 0x000fe20008000f00 */
[----:B01----:R-:W-:Y:S10]  /*18430*/  ENDCOLLECTIVE ;  /* 0x000000000000791b */ /* 0x003ff40003800000 */
.L_x_5909:
[----:B------:R-:W-:Y:S05]  /*18440*/  BSYNC B1 ;  /* 0x0000000000017941 */ /* 0x000fea0003800000 */
.L_x_5908:
[----:B------:R-:W-:Y:S05]  /*18450*/  BRA `(.L_x_5910) ;  /* 0xffffffe800847947 */ /* 0x000fea000383ffff */
.L_x_5864:
[----:B0-----:R0:W1:Y:S02]  /*18460*/  SYNCS.PHASECHK.TRANS64.TRYWAIT P0, [R6+URZ], R5 ;  /* 0x00000005060075a7 */ /* 0x001064000800017f */
[----:B-1----:R-:W-:Y:S05]  /*18470*/  @!P0 NANOSLEEP.SYNCS 0x989680 ;  /* 0x009896800000895d */ /* 0x002fea0003900000 */
[----:B------:R-:W1:Y:S02]  /*18480*/  @!P0 SYNCS.PHASECHK.TRANS64 P0, [R6+URZ], R5 ;  /* 0x00000005060085a7 */ /* 0x000e64000800007f */
[----:B-1----:R-:W-:Y:S05]  /*18490*/  @!P0 BRA `(.L_x_5864) ;  /* 0xfffffffc00f08947 */ /* 0x002fea000383ffff */
[----:B------:R-:W-:Y:S05]  /*184a0*/  BRA `(.L_x_5911) ;  /* 0xffffffe800bc7947 */ /* 0x000fea000383ffff */
.L_x_5865:
[----:B-1----:R1:W2:Y:S02]  /*184b0*/  SYNCS.PHASECHK.TRANS64.TRYWAIT P0, [R3+URZ], R2 ;  /* 0x00000002030075a7 */ /* 0x0022a4000800017f */
[----:B--2---:R-:W-:Y:S05]  /*184c0*/  @!P0 NANOSLEEP.SYNCS 0x989680 ;  /* 0x009896800000895d */ /* 0x004fea0003900000 */
[----:B------:R-:W2:Y:S02]  /*184d0*/  @!P0 SYNCS.PHASECHK.TRANS64 P0, [R3+URZ], R2 ;  /* 0x00000002030085a7 */ /* 0x000ea4000800007f */
[----:B--2---:R-:W-:Y:S05]  /*184e0*/  @!P0 BRA `(.L_x_5865) ;  /* 0xfffffffc00f08947 */ /* 0x004fea000383ffff */
[----:B------:R-:W-:Y:S05]  /*184f0*/  BRA `(.L_x_5912) ;  /* 0xffffffe800b07947 */ /* 0x000fea000383ffff */
.L_x_5867:
[----:B-1----:R1:W2:Y:S02]  /*18500*/  SYNCS.PHASECHK.TRANS64.TRYWAIT P0, [R18+URZ], R5 ;  /* 0x00000005120075a7 */ /* 0x0022a4000800017f */
[----:B--2---:R-:W-:Y:S05]  /*18510*/  @!P0 NANOSLEEP.SYNCS 0x989680 ;  /* 0x009896800000895d */ /* 0x004fea0003900000 */
[----:B------:R-:W2:Y:S02]  /*18520*/  @!P0 SYNCS.PHASECHK.TRANS64 P0, [R18+URZ], R5 ;  /* 0x00000005120085a7 */ /* 0x000ea4000800007f */
[----:B--2---:R-:W-:Y:S05]  /*18530*/  @!P0 BRA `(.L_x_5867) ;  /* 0xfffffffc00f08947 */ /* 0x004fea000383ffff */
[----:B------:R-:W-:Y:S05]  /*18540*/  BRA `(.L_x_5913) ;  /* 0xffffffe800b47947 */ /* 0x000fea000383ffff */
.L_x_5914:
        /* <DEDUP_REMOVED lines=11> */
.L_x_15310:


//--------------------- .text._ZN7cutlass13device_kernelIN5flash11enable_sm90INS1_16FlashAttnFwdSm90INS1_25CollectiveMainloopFwdSm90ILi2EN4cute5tupleIJNS5_1CILi1EEES8_S8_EEENS6_IJNS7_ILi128EEENS7_ILi112EEENS7_ILi192EEEEEELi192ENS_6half_tEfNS_4arch4Sm90ELb1ELb0ELb1ELb1ELb0ELb0ELb0ELb1ELb1ELb1ELb0ELb0EEENS1_21CollectiveEpilogueFwdINS6_IJSA_SC_SB_EEES9_SE_SG_Li256ELb1ELb1ELb0ELb0EEENS1_36VarlenDynamicPersistentTileSchedulerILi128ELi112ELi256ELi128ELb0ELb1ELb1ELb1ELb1ELb1EEEEEEEEEvNT_6ParamsE --------------------------
	.section	.text._ZN7cutlass13device_kernelIN5flash11enable_sm90INS1_16FlashAttnFwdSm90INS1_25CollectiveMainloopFwdSm90ILi2EN4cute5tupleIJNS5_1CILi1EEES8_S8_EEENS6_IJNS7_ILi128EEENS7_ILi112EEENS7_ILi192EEEEEELi192ENS_6half_tEfNS_4arch4Sm90ELb1ELb0ELb1ELb1ELb0ELb0ELb0ELb1ELb1ELb1ELb0ELb0EEENS1_21CollectiveEpilogueFwdINS6_IJSA_SC_SB_EEES9_SE_SG_Li256ELb1ELb1ELb0ELb0EEENS1_36VarlenDynamicPersistentTileSchedulerILi128ELi112ELi256ELi128ELb0ELb1ELb1ELb1ELb1ELb1EEEEEEEEEvNT_6ParamsE,"ax",@progbits
	.align	128
.text._ZN7cutlass13device_kernelIN5flash11enable_sm90INS1_16FlashAttnFwdSm90INS1_25CollectiveMainloopFwdSm90ILi2EN4cute5tupleIJNS5_1CILi1EEES8_S8_EEENS6_IJNS7_ILi128EEENS7_ILi112EEENS7_ILi192EEEEEELi192ENS_6half_tEfNS_4arch4Sm90ELb1ELb0ELb1ELb1ELb0ELb0ELb0ELb1ELb1ELb1ELb0ELb0EEENS1_21CollectiveEpilogueFwdINS6_IJSA_SC_SB_EEES9_SE_SG_Li256ELb1ELb1ELb0ELb0EEENS1_36VarlenDynamicPersistentTileSchedulerILi128ELi112ELi256ELi128ELb0ELb1ELb1ELb1ELb1ELb1EEEEEEEEEvNT_6ParamsE:
        .type           _ZN7cutlass13device_kernelIN5flash11enable_sm90INS1_16FlashAttnFwdSm90INS1_25CollectiveMainloopFwdSm90ILi2EN4cute5tupleIJNS5_1CILi1EEES8_S8_EEENS6_IJNS7_ILi128EEENS7_ILi112EEENS7_ILi192EEEEEELi192ENS_6half_tEfNS_4arch4Sm90ELb1ELb0ELb1ELb1ELb0ELb0ELb0ELb1ELb1ELb1ELb0ELb0EEENS1_21CollectiveEpilogueFwdINS6_IJSA_SC_SB_EEES9_SE_SG_Li256ELb1ELb1ELb0ELb0EEENS1_36VarlenDynamicPersistentTileSchedulerILi128ELi112ELi256ELi128ELb0ELb1ELb1ELb1ELb1ELb1EEEEEEEEEvNT_6ParamsE,@function
        .size           _ZN7cutlass13device_kernelIN5flash11enable_sm90INS1_16FlashAttnFwdSm90INS1_25CollectiveMainloopFwdSm90ILi2EN4cute5tupleIJNS5_1CILi1EEES8_S8_EEENS6_IJNS7_ILi128EEENS7_ILi112EEENS7_ILi192EEEEEELi192ENS_6half_tEfNS_4arch4Sm90ELb1ELb0ELb1ELb1ELb0ELb0ELb0ELb1ELb1ELb1ELb0ELb0EEENS1_21CollectiveEpilogueFwdINS6_IJSA_SC_SB_EEES9_SE_SG_Li256ELb1ELb1ELb0ELb0EEENS1_36VarlenDynamicPersistentTileSchedulerILi128ELi112ELi256ELi128ELb0ELb1ELb1ELb1ELb1ELb1EEEEEEEEEvNT_6ParamsE,(.L_x_15311 - _ZN7cutlass13device_kernelIN5flash11enable_sm90INS1_16FlashAttnFwdSm90INS1_25CollectiveMainloopFwdSm90ILi2EN4cute5tupleIJNS5_1CILi1EEES8_S8_EEENS6_IJNS7_ILi128EEENS7_ILi112EEENS7_ILi192EEEEEELi192ENS_6half_tEfNS_4arch4Sm90ELb1ELb0ELb1ELb1ELb0ELb0ELb0ELb1ELb1ELb1ELb0ELb0EEENS1_21CollectiveEpilogueFwdINS6_IJSA_SC_SB_EEES9_SE_SG_Li256ELb1ELb1ELb0ELb0EEENS1_36VarlenDynamicPersistentTileSchedulerILi128ELi112ELi256ELi128ELb0ELb1ELb1ELb1ELb1ELb1EEEEEEEEEvNT_6ParamsE)
        .other          _ZN7cutlass13device_kernelIN5flash11enable_sm90INS1_16FlashAttnFwdSm90INS1_25CollectiveMainloopFwdSm90ILi2EN4cute5tupleIJNS5_1CILi1EEES8_S8_EEENS6_IJNS7_ILi128EEENS7_ILi112EEENS7_ILi192EEEEEELi192ENS_6half_tEfNS_4arch4Sm90ELb1ELb0ELb1ELb1ELb0ELb0ELb0ELb1ELb1ELb1ELb0ELb0EEENS1_21CollectiveEpilogueFwdINS6_IJSA_SC_SB_EEES9_SE_SG_Li256ELb1ELb1ELb0ELb0EEENS1_36VarlenDynamicPersistentTileSchedulerILi128ELi112ELi256ELi128ELb0ELb1ELb1ELb1ELb1ELb1EEEEEEEEEvNT_6ParamsE,@"STO_CUDA_ENTRY STV_DEFAULT"
_ZN7cutlass13device_kernelIN5flash11enable_sm90INS1_16FlashAttnFwdSm90INS1_25CollectiveMainloopFwdSm90ILi2EN4cute5tupleIJNS5_1CILi1EEES8_S8_EEENS6_IJNS7_ILi128EEENS7_ILi112EEENS7_ILi192EEEEEELi192ENS_6half_tEfNS_4arch4Sm90ELb1ELb0ELb1ELb1ELb0ELb0ELb0ELb1ELb1ELb1ELb0ELb0EEENS1_21CollectiveEpilogueFwdINS6_IJSA_SC_SB_EEES9_SE_SG_Li256ELb1ELb1ELb0ELb0EEENS1_36VarlenDynamicPersistentTileSchedulerILi128ELi112ELi256ELi128ELb0ELb1ELb1ELb1ELb1ELb1EEEEEEEEEvNT_6ParamsE:
        /* <DEDUP_REMOVED lines=18> */
.L_x_5916:
[----:B------:R-:W-:Y:S05]  /*0120*/  BSYNC B0 ;  /* 0x0000000000007941 */ /* 0x000fea0003800000 */
.L_x_5915:
        /* <DEDUP_REMOVED lines=41> */
.L_x_5917:
        /* <DEDUP_REMOVED lines=22> */
.L_x_5918:
        /* <DEDUP_REMOVED lines=18> */
.L_x_5919:
        /* <DEDUP_REMOVED lines=22> */
.L_x_5920:
        /* <DEDUP_REMOVED lines=22> */
.L_x_5921:
        /* <DEDUP_REMOVED lines=8> */
.L_x_5923:
        /* <DEDUP_REMOVED lines=19> */
[----:B------:R-:W-:Y:S01]  /*0ab0*/  UMOV UR36, URZ ;  /* 0x0000003f00247c82 */ /* 0x000fe20008000000 */
[----:B0-----:R-:W-:-:S05]  /*0ac0*/  VIADD R220, R0, 0xffffff80 ;  /* 0xffffff8000dc7836 */ /* 0x001fca0000000000 */
[----:B------:R-:W-:-:S04]  /*0ad0*/  SHF.R.S32.HI R3, RZ, 0x1f, R220 ;  /* 0x0000001fff037819 */ /* 0x000fc800000114dc */
[CC--:B------:R-:W-:Y:S02]  /*0ae0*/  LEA.HI R0, R3.reuse, R220.reuse, RZ, 0x7 ;  /* 0x000000dc03007211 */ /* 0x0c0fe400078f38ff */
[CC--:B------:R-:W-:Y:S02]  /*0af0*/  LEA.HI R4, R3.reuse, R220.reuse, RZ, 0x5 ;  /* 0x000000dc03047211 */ /* 0x0c0fe400078f28ff */
[----:B------:R-:W-:Y:S02]  /*0b00*/  LOP3.LUT R5, R0, 0xffffff80, RZ, 0xc0, !PT ;  /* 0xffffff8000057812 */ /* 0x000fe400078ec0ff */
[----:B------:R-:W-:Y:S01]  /*0b10*/  LEA.HI R10, R3, R220, RZ, 0x2 ;  /* 0x000000dc030a7211 */ /* 0x000fe200078f10ff */
[----:B------:R-:W-:Y:S01]  /*0b20*/  IMAD.SHL.U32 R4, R4, 0x20, RZ ;  /* 0x0000002004047824 */ /* 0x000fe200078e00ff */
[----:B------:R-:W-:Y:S01]  /*0b30*/  SHF.R.S32.HI R213, RZ, 0x7, R0 ;  /* 0x00000007ffd57819 */ /* 0x000fe20000011400 */
[----:B------:R-:W-:-:S03]  /*0b40*/  IMAD.IADD R212, R220, 0x1, -R5 ;  /* 0x00000001dcd47824 */ /* 0x000fc600078e0a05 */
[----:B------:R-:W-:Y:S02]  /*0b50*/  LOP3.LUT R4, R4, 0xfffffc00, RZ, 0xc0, !PT ;  /* 0xfffffc0004047812 */ /* 0x000fe400078ec0ff */
[----:B------:R-:W-:Y:S02]  /*0b60*/  SHF.R.S32.HI R9, RZ, 0x1f, R212 ;  /* 0x0000001fff097819 */ /* 0x000fe400000114d4 */
[----:B------:R-:W-:Y:S02]  /*0b70*/  LEA.HI R0, R0, R213, RZ, 0x1 ;  /* 0x000000d500007211 */ /* 0x000fe400078f08ff */
[CC--:B------:R-:W-:Y:S02]  /*0b80*/  LEA.HI R6, R9.reuse, R212.reuse, RZ, 0x2 ;  /* 0x000000d409067211 */ /* 0x0c0fe400078f10ff */
[----:B------:R-:W-:Y:S02]  /*0b90*/  LEA.HI R9, R9, R212, RZ, 0x5 ;  /* 0x000000d409097211 */ /* 0x000fe400078f28ff */
[----:B------:R-:W-:-:S02]  /*0ba0*/  SHF.R.S32.HI R8, RZ, 0x2, R6 ;  /* 0x00000002ff087819 */ /* 0x000fc40000011406 */
[----:B------:R-:W-:Y:S02]  /*0bb0*/  SHF.R.S32.HI R11, RZ, 0x1f, R6 ;  /* 0x0000001fff0b7819 */ /* 0x000fe40000011406 */
[----:B------:R-:W-:Y:S02]  /*0bc0*/  SHF.R.S32.HI R9, RZ, 0x5, R9 ;  /* 0x00000005ff097819 */ /* 0x000fe40000011409 */
[----:B------:R-:W-:Y:S02]  /*0bd0*/  LEA.HI R11, R11, R8, RZ, 0x3 ;  /* 0x000000080b0b7211 */ /* 0x000fe400078f18ff */
[----:B------:R-:W-:Y:S02]  /*0be0*/  LOP3.LUT R0, R0, 0x3fffffe, RZ, 0xc0, !PT ;  /* 0x03fffffe00007812 */ /* 0x000fe400078ec0ff */
[----:B------:R-:W-:-:S03]  /*0bf0*/  LOP3.LUT R11, R11, 0xfffffff8, RZ, 0xc0, !PT ;  /* 0xfffffff80b0b7812 */ /* 0x000fc600078ec0ff */
[----:B------:R-:W-:Y:S02]  /*0c00*/  IMAD.IADD R0, R213, 0x1, -R0 ;  /* 0x00000001d5007824 */ /* 0x000fe400078e0a00 */
[----:B------:R-:W-:-:S04]  /*0c10*/  IMAD.IADD R8, R8, 0x1, -R11 ;  /* 0x0000000108087824 */ /* 0x000fc800078e0a0b */
[----:B------:R-:W-:-:S04]  /*0c20*/  IMAD R9, R9, 0x10, R8 ;  /* 0x0000001009097824 */ /* 0x000fc800078e0208 */
[----:B------:R-:W-:Y:S01]  /*0c30*/  IMAD R214, R0, 0x40, R9 ;  /* 0x0000004000d67824 */ /* 0x000fe200078e0209 */
[----:B--2---:R-:W-:Y:S02]  /*0c40*/  R2UR UR4, R2 ;  /* 0x00000000020472ca */ /* 0x004fe400000e0000 */
[CC--:B------:R-:W-:Y:S02]  /*0c50*/  LEA.HI R2, R3.reuse, R220.reuse, RZ, 0x4 ;  /* 0x000000dc03027211 */ /* 0x0c0fe400078f20ff */
[----:B------:R-:W-:Y:S02]  /*0c60*/  LEA.HI R3, R3, R220, RZ, 0x3 ;  /* 0x000000dc03037211 */ /* 0x000fe400078f18ff */
[----:B------:R-:W-:Y:S02]  /*0c70*/  SHF.R.S32.HI R7, RZ, 0x4, R2 ;  /* 0x00000004ff077819 */ /* 0x000fe40000011402 */
[C---:B------:R-:W-:Y:S02]  /*0c80*/  LOP3.LUT R5, R2.reuse, 0x3fffff0, RZ, 0xc0, !PT ;  /* 0x03fffff002057812 */ /* 0x040fe400078ec0ff */
[----:B------:R-:W-:-:S02]  /*0c90*/  LEA.HI R2, R2, R7, RZ, 0x1 ;  /* 0x0000000702027211 */ /* 0x000fc400078f08ff */
[----:B------:R-:W-:Y:S01]  /*0ca0*/  SHF.R.S32.HI R210, RZ, 0x3, R3 ;  /* 0x00000003ffd27819 */ /* 0x000fe20000011403 */
[----:B------:R-:W-:Y:S01]  /*0cb0*/  IMAD.IADD R5, R220, 0x1, -R5 ;  /* 0x00000001dc057824 */ /* 0x000fe200078e0a05 */
[----:B------:R-:W-:Y:S01]  /*0cc0*/  LOP3.LUT R2, R2, 0x1ffffffe, RZ, 0xc0, !PT ;  /* 0x1ffffffe02027812 */ /* 0x000fe200078ec0ff */
[----:B------:R-:W-:Y:S02]  /*0cd0*/  ULOP3.LUT UR7, UR4, 0x1, URZ, 0xfc, !UPT ;  /* 0x0000000104077892 */ /* 0x000fe4000f8efc3f */
[----:B------:R-:W-:Y:S01]  /*0ce0*/  IMAD R5, R5, 0x40, R4 ;  /* 0x0000004005057824 */ /* 0x000fe200078e0204 */
[----:B------:R-:W-:Y:S01]  /*0cf0*/  UMOV UR4, URZ ;  /* 0x0000003f00047c82 */ /* 0x000fe20008000000 */
[----:B------:R-:W-:Y:S01]  /*0d00*/  IMAD.IADD R2, R7, 0x1, -R2 ;  /* 0x0000000107027824 */ /* 0x000fe200078e0a02 */
[----:B------:R-:W-:Y:S01]  /*0d10*/  LOP3.LUT R7, R10, 0xfffffffc, RZ, 0xc0, !PT ;  /* 0xfffffffc0a077812 */ /* 0x000fe200078ec0ff */
[----:B------:R-:W-:Y:S02]  /*0d20*/  IMAD.U32 R216, RZ, RZ, UR7 ;  /* 0x00000007ffd87e24 */ /* 0x000fe4000f8e00ff */
[----:B------:R-:W-:-:S02]  /*0d30*/  IMAD R215, R2, 0x8, R5 ;  /* 0x0000000802d77824 */ /* 0x000fc400078e0205 */
[----:B------:R-:W-:Y:S01]  /*0d40*/  IMAD.IADD R4, R220, 0x1, -R7 ;  /* 0x00000001dc047824 */ /* 0x000fe200078e0a07 */
[----:B------:R-:W-:Y:S01]  /*0d50*/  LOP3.LUT R7, R3, 0xfffffff8, RZ, 0xc0, !PT ;  /* 0xfffffff803077812 */ /* 0x000fe200078ec0ff */
[----:B------:R-:W-:Y:S01]  /*0d60*/  IMAD.U32 R211, RZ, RZ, UR4 ;  /* 0x00000004ffd37e24 */ /* 0x000fe2000f8e00ff */
[----:B------:R-:W-:Y:S02]  /*0d70*/  LOP3.LUT R3, R6, 0x7ffffffc, RZ, 0xc0, !PT ;  /* 0x7ffffffc06037812 */ /* 0x000fe400078ec0ff */
[----:B------:R-:W-:Y:S01]  /*0d80*/  LEA.HI R10, R4, R4, RZ, 0x1 ;  /* 0x00000004040a7211 */ /* 0x000fe200078f08ff */
[----:B------:R-:W-:Y:S02]  /*0d90*/  IMAD.IADD R206, R220, 0x1, -R7 ;  /* 0x00000001dcce7824 */ /* 0x000fe400078e0a07 */
[----:B------:R-:W-:Y:S01]  /*0da0*/  IMAD.IADD R22, R212, 0x1, -R3 ;  /* 0x00000001d4167824 */ /* 0x000fe200078e0a03 */
[----:B------:R-:W-:Y:S01]  /*0db0*/  LOP3.LUT R11, R10, 0x1ffffffe, RZ, 0xc0, !PT ;  /* 0x1ffffffe0a0b7812 */ /* 0x000fe200078ec0ff */
[----:B------:R-:W-:-:S04]  /*0dc0*/  IMAD.SHL.U32 R16, R206, 0x8, RZ ;  /* 0x00000008ce107824 */ /* 0x000fc800078e00ff */
[C---:B------:R-:W-:Y:S01]  /*0dd0*/  VIADD R204, R16.reuse, 0x40 ;  /* 0x0000004010cc7836 */ /* 0x040fe20000000000 */
[----:B------:R-:W-:Y:S01]  /*0de0*/  SHF.R.S32.HI R219, RZ, 0x1f, R16 ;  /* 0x0000001fffdb7819 */ /* 0x000fe20000011410 */
[----:B------:R-:W-:Y:S02]  /*0df0*/  VIADD R205, R16, 0x80 ;  /* 0x0000008010cd7836 */ /* 0x000fe40000000000 */
[----:B------:R-:W-:Y:S01]  /*0e00*/  IMAD.IADD R11, R4, 0x1, -R11 ;  /* 0x00000001040b7824 */ /* 0x000fe200078e0a0b */
[----:B------:R-:W-:Y:S02]  /*0e10*/  SHF.R.S32.HI R218, RZ, 0x1f, R204 ;  /* 0x0000001fffda7819 */ /* 0x000fe400000114cc */
[----:B------:R-:W-:Y:S01]  /*0e20*/  SHF.R.S32.HI R217, RZ, 0x1f, R205 ;  /* 0x0000001fffd97819 */ /* 0x000fe200000114cd */
[----:B------:R-:W-:-:S07]  /*0e30*/  IMAD R23, R11, 0x8, R214 ;  /* 0x000000080b177824 */ /* 0x000fce00078e02d6 */
.L_x_5977:
[----:B0-2---:R-:W0:Y:S01]  /*0e40*/  LDC.64 R2, c[0x0][0xc88] ;  /* 0x00032200ff027b82 */ /* 0x005e220000000a00 */
        /* <DEDUP_REMOVED lines=41> */
[----:B-1--4-:R-:W-:Y:S06]  /*10e0*/  @P2 BRA `(.L_x_5924) ;  /* 0x0000000000402947 */ /* 0x012fec0003800000 */
        /* <DEDUP_REMOVED lines=16> */
.L_x_5924:
        /* <DEDUP_REMOVED lines=11> */
.L_x_5925:
        /* <DEDUP_REMOVED lines=15> */
.L_x_5926:
        /* <DEDUP_REMOVED lines=20> */
[----:B------:R-:W-:Y:S02]  /*14d0*/  CS2R R108, SRZ ;  /* 0x00000000006c7805 */ /* 0x000fe4000001ff00 */
[----:B------:R-:W-:-:S02]  /*14e0*/  CS2R R106, SRZ ;  /* 0x00000000006a7805 */ /* 0x000fc4000001ff00 */
[----:B------:R-:W-:Y:S01]  /*14f0*/  CS2R R104, SRZ ;  /* 0x0000000000687805 */ /* 0x000fe2000001ff00 */
[----:B------:R-:W-:Y:S01]  /*1500*/  @UP0 USHF.R.U32.HI UR6, URZ, UR8, UR5 ;  /* 0x000000083f060299 */ /* 0x000fe20008011605 */
[----:B------:R-:W-:Y:S01]  /*1510*/  CS2R R42, SRZ ;  /* 0x00000000002a7805 */ /* 0x000fe2000001ff00 */
[----:B------:R-:W-:Y:S01]  /*1520*/  UIADD3 UR5, UR9, 0x6f, URZ ;  /* 0x0000006f09057890 */ /* 0x000fe2000fffe03f */
[----:B------:R-:W-:Y:S01]  /*1530*/  CS2R R98, SRZ ;  /* 0x0000000000627805 */ /* 0x000fe2000001ff00 */
[----:B------:R-:W-:Y:S01]  /*1540*/  UIADD3 UR7, UR7, UR6, URZ ;  /* 0x0000000607077290 */ /* 0x000fe2000fffe03f */
[----:B------:R-:W-:Y:S01]  /*1550*/  CS2R R100, SRZ ;  /* 0x0000000000647805 */ /* 0x000fe2000001ff00 */
[----:B------:R-:W-:Y:S01]  /*1560*/  UMOV UR4, URZ ;  /* 0x0000003f00047c82 */ /* 0x000fe20008000000 */
[----:B------:R-:W-:Y:S01]  /*1570*/  UMOV UR6, URZ ;  /* 0x0000003f00067c82 */ /* 0x000fe20008000000 */
[----:B------:R-:W-:Y:S01]  /*1580*/  UIMAD.WIDE UR4, UR5, -0x6db6db6d, UR4 ;  /* 0x92492493050478a5 */ /* 0x000fe2000f8e0204 */
[----:B------:R-:W-:Y:S01]  /*1590*/  CS2R R96, SRZ ;  /* 0x0000000000607805 */ /* 0x000fe2000001ff00 */
[----:B------:R-:W-:Y:S01]  /*15a0*/  UIMAD.WIDE UR6, UR7, -0x6db6db6d, UR6 ;  /* 0x92492493070678a5 */ /* 0x000fe2000f8e0206 */
[----:B------:R-:W-:Y:S01]  /*15b0*/  CS2R R94, SRZ ;  /* 0x00000000005e7805 */ /* 0x000fe2000001ff00 */
[----:B------:R-:W-:Y:S01]  /*15c0*/  USHF.R.U32.HI UR4, URZ, 0x1f, UR5 ;  /* 0x0000001f3f047899 */ /* 0x000fe20008011605 */
[----:B------:R-:W-:Y:S01]  /*15d0*/  CS2R R92, SRZ ;  /* 0x00000000005c7805 */ /* 0x000fe2000001ff00 */
[----:B------:R-:W-:Y:S01]  /*15e0*/  USHF.R.U32.HI UR6, URZ, 0x1f, UR7 ;  /* 0x0000001f3f067899 */ /* 0x000fe20008011607 */
[----:B------:R-:W-:Y:S01]  /*15f0*/  CS2R R90, SRZ ;  /* 0x00000000005a7805 */ /* 0x000fe2000001ff00 */
[----:B------:R-:W-:Y:S01]  /*1600*/  ULEA.HI.SX32 UR4, UR5, UR4, 0x1a ;  /* 0x0000000405047291 */ /* 0x000fe2000f8fd23f */
        /* <DEDUP_REMOVED lines=9> */
[----:B------:R-:W-:Y:S01]  /*16a0*/  USEL UR37, UR4, UR6, UP0 ;  /* 0x0000000604257287 */ /* 0x000fe20008000000 */
[----:B------:R-:W-:-:S02]  /*16b0*/  CS2R R74, SRZ ;  /* 0x00000000004a7805 */ /* 0x000fc4000001ff00 */
[----:B------:R-:W-:Y:S02]  /*16c0*/  CS2R R72, SRZ ;  /* 0x0000000000487805 */ /* 0x000fe4000001ff00 */
[----:B------:R-:W-:Y:S01]  /*16d0*/  CS2R R70, SRZ ;  /* 0x0000000000467805 */ /* 0x000fe2000001ff00 */
[----:B------:R-:W-:Y:S01]  /*16e0*/  UISETP.GE.AND UP0, UPT, UR37, 0x1, UPT ;  /* 0x000000012500788c */ /* 0x000fe2000bf06270 */
[----:B------:R-:W-:Y:S02]  /*16f0*/  CS2R R68, SRZ ;  /* 0x0000000000447805 */ /* 0x000fe4000001ff00 */
[----:B------:R-:W-:Y:S02]  /*1700*/  CS2R R66, SRZ ;  /* 0x0000000000427805 */ /* 0x000fe4000001ff00 */
[----:B------:R-:W-:Y:S02]  /*1710*/  CS2R R64, SRZ ;  /* 0x0000000000407805 */ /* 0x000fe4000001ff00 */
[----:B------:R-:W-:-:S02]  /*1720*/  CS2R R62, SRZ ;  /* 0x00000000003e7805 */ /* 0x000fc4000001ff00 */
[----:B------:R-:W-:Y:S02]  /*1730*/  CS2R R60, SRZ ;  /* 0x00000000003c7805 */ /* 0x000fe4000001ff00 */
[----:B------:R-:W-:Y:S02]  /*1740*/  PLOP3.LUT P1, PT, PT, PT, UP0, 0x80, 0x0 ;  /* 0x000000000000781c */ /* 0x000fe40003f2f008 */
        /* <DEDUP_REMOVED lines=50> */
.L_x_5928:
        /* <DEDUP_REMOVED lines=11> */
.L_x_6106:
[----:B------:R-:W-:Y:S05]  /*1b20*/  @!P0 BRA `(.L_x_5930) ;  /* 0x0000000000048947 */ /* 0x000fea0003800000 */
[----:B------:R-:W-:Y:S01]  /*1b30*/  BPT.TRAP 0x1 ;  /* 0x000000040000795c */ /* 0x000fe20000300000 */
.L_x_5930:
[----:B0-----:R-:W-:Y:S02]  /*1b40*/  IMAD.U32 R0, RZ, RZ, UR36 ;  /* 0x00000024ff007e24 */ /* 0x001fe4000f8e00ff */
[----:B------:R-:W-:-:S03]  /*1b50*/  IMAD.U32 R3, RZ, RZ, UR60 ;  /* 0x0000003cff037e24 */ /* 0x000fc6000f8e00ff */
[----:B------:R-:W-:Y:S02]  /*1b60*/  LEA R0, R0, UR38, 0x3 ;  /* 0x0000002600007c11 */ /* 0x000fe4000f8e18ff */
[----:B------:R-:W-:-:S04]  /*1b70*/  SHF.L.U32 R3, R3, 0x1f, RZ ;  /* 0x0000001f03037819 */ /* 0x000fc800000006ff */
[----:B------:R0:W1:Y:S01]  /*1b80*/  SYNCS.PHASECHK.TRANS64.TRYWAIT P2, [R0+URZ+0x36830], R3 ;  /* 0x03683003000075a7 */ /* 0x000062000804017f */
[----:B------:R-:W-:Y:S05]  /*1b90*/  @!P0 BRA `(.L_x_5931) ;  /* 0x0000000000048947 */ /* 0x000fea0003800000 */
[----:B------:R-:W-:Y:S01]  /*1ba0*/  BPT.TRAP 0x1 ;  /* 0x000000040000795c */ /* 0x000fe20000300000 */
.L_x_5931:
[----:B------:R-:W2:Y:S02]  /*1bb0*/  S2R R2, SR_TID.X ;  /* 0x0000000000027919 */ /* 0x000ea40000002100 */
[----:B--2---:R-:W-:Y:S01]  /*1bc0*/  LOP3.LUT P1, RZ, R2, 0x7f, RZ, 0xc0, !PT ;  /* 0x0000007f02ff7812 */ /* 0x004fe2000782c0ff */
[----:B-1----:R-:W-:-:S12]  /*1bd0*/  @P2 BRA `(.L_x_5932) ;  /* 0x0000000000082947 */ /* 0x002fd80003800000 */
[----:B------:R-:W1:Y:S02]  /*1be0*/  SYNCS.PHASECHK.TRANS64.TRYWAIT P2, [R0+URZ+0x36830], R3 ;  /* 0x03683003000075a7 */ /* 0x000e64000804017f */
[----:B-1----:R-:W-:Y:S05]  /*1bf0*/  @!P2 BRA `(.L_x_5933) ;  /* 0x0000017c0034a947 */ /* 0x002fea0003800000 */
.L_x_5932:
        /* <DEDUP_REMOVED lines=22> */
[----:B------:R-:W-:Y:S01]  /*1d60*/  IMAD.U32 R5, RZ, RZ, UR6 ;  /* 0x00000006ff057e24 */ /* 0x000fe2000f8e00ff */
[----:B------:R-:W-:Y:S01]  /*1d70*/  UIADD3 UR14, UR4, 0x100, URZ ;  /* 0x00000100040e7890 */ /* 0x000fe2000fffe03f */
[----:B01----:R-:W-:Y:S01]  /*1d80*/  @!P1 VIADD R0, R0, 0x36840 ;  /* 0x0003684000009836 */ /* 0x003fe20000000000 */
        /* <DEDUP_REMOVED lines=40> */
[----:B------:R-:W-:Y:S01]  /*2010*/  UMOV UR39, 0x40000040 ;  /* 0x4000004000277882 */ /* 0x000fe20000000000 */
[----:B------:R-:W-:Y:S01]  /*2020*/  UMOV UR59, 0x40000040 ;  /* 0x40000040003b7882 */ /* 0x000fe20000000000 */
[----:B------:R-:W-:-:S02]  /*2030*/  CS2R R98, SRZ ;  /* 0x0000000000627805 */ /* 0x000fc4000001ff00 */
[----:B------:R-:W-:Y:S02]  /*2040*/  CS2R R96, SRZ ;  /* 0x0000000000607805 */ /* 0x000fe4000001ff00 */
[----:B------:R-:W-:Y:S01]  /*2050*/  CS2R R94, SRZ ;  /* 0x00000000005e7805 */ /* 0x000fe2000001ff00 */
        /* <DEDUP_REMOVED lines=42> */
[----:B------:R-:W-:-:S02]  /*2300*/  UIADD3 UR6, UR5, 0x4, URZ ;  /* 0x0000000405067890 */ /* 0x000fc4000fffe03f */
        /* <DEDUP_REMOVED lines=421> */
[----:B------:R-:W-:Y:S02]  /*3d60*/  R2UR UR14, R17 ;  /* 0x00000000110e72ca */ /* 0x000fe400000e0000 */
[----:B------:R-:W-:Y:S02]  /*3d70*/  R2UR UR13, R2 ;  /* 0x00000000020d72ca */ /* 0x000fe400000e0000 */
[----:B------:R-:W-:Y:S01]  /*3d80*/  R2UR UR12, R3 ;  /* 0x00000000030c72ca */ /* 0x000fe200000e0000 */
        /* <DEDUP_REMOVED lines=9> */
[----:B------:R-:W-:Y:S02]  /*3e20*/  R2UR UR38, R7 ;  /* 0x00000000072672ca */ /* 0x000fe400000e0000 */
[----:B------:R-:W-:Y:S02]  /*3e30*/  R2UR UR37, R8 ;  /* 0x00000000082572ca */ /* 0x000fe400000e0000 */
[----:B------:R-:W-:Y:S01]  /*3e40*/  R2UR UR36, R9 ;  /* 0x00000000092472ca */ /* 0x000fe200000e0000 */
[----:B------:R-:W-:Y:S02]  /*3e50*/  WARPGROUP.DEPBAR.LE gsb0, 0x0 ;  /* 0x00008000000079c5 */ /* 0x000fe40000010000 */
[----:B------:R-:W-:-:S06]  /*3e60*/  WARPGROUP.ARRIVE ;  /* 0x00000000000079c5 */ /* 0x000fcc0000000000 */
[----:B------:R-:W-:Y:S01]  /*3e70*/  HGMMA.64x16x16.F32 R40, gdesc[UR48], R40, gsb0 ;  /* 0x00200000302879f0 */ /* 0x000fe20008000828 */
[----:B------:R-:W-:Y:S01]  /*3e80*/  UMOV UR50, UR6 ;  /* 0x0000000600327c82 */ /* 0x000fe20008000000 */
[----:B------:R-:W-:Y:S01]  /*3e90*/  UMOV UR51, 0x40000040 ;  /* 0x4000004000337882 */ /* 0x000fe20000000000 */
[----:B------:R-:W-:Y:S02]  /*3ea0*/  UMOV UR6, 0xffffff90 ;  /* 0xffffff9000067882 */ /* 0x000fe40000000000 */
[----:B------:R-:W-:Y:S01]  /*3eb0*/  UIMAD UR6, UR37, UR6, 0x71 ;  /* 0x00000071250674a4 */ /* 0x000fe2000f8e0206 */
[----:B------:R-:W-:Y:S02]  /*3ec0*/  WARPGROUP.DEPBAR.LE gsb0, 0x0 ;  /* 0x00008000000079c5 */ /* 0x000fe40000010000 */
[----:B------:R-:W-:-:S06]  /*3ed0*/  WARPGROUP.ARRIVE ;  /* 0x00000000000079c5 */ /* 0x000fcc0000000000 */
[----:B------:R-:W-:Y:S01]  /*3ee0*/  HGMMA.64x16x16.F32 R32, gdesc[UR52], R32, gsb0 ;  /* 0x00200000342079f0 */ /* 0x000fe20008000820 */
[----:B------:R-:W-:Y:S01]  /*3ef0*/  UMOV UR52, UR5 ;  /* 0x0000000500347c82 */ /* 0x000fe20008000000 */
[----:B------:R-:W-:Y:S01]  /*3f00*/  UMOV UR53, 0x40000040 ;  /* 0x4000004000357882 */ /* 0x000fe20000000000 */
[----:B------:R-:W-:Y:S01]  /*3f10*/  UMOV UR54, UR7 ;  /* 0x0000000700367c82 */ /* 0x000fe20008000000 */
[----:B------:R-:W-:Y:S01]  /*3f20*/  UMOV UR55, 0x40000040 ;  /* 0x4000004000377882 */ /* 0x000fe20000000000 */
[----:B------:R-:W-:Y:S01]  /*3f30*/  ULDC UR5, c[0x0][0x448] ;  /* 0x0001120000057ab9 */ /* 0x000fe20000000800 */
[----:B------:R-:W-:Y:S01]  /*3f40*/  UMOV UR7, 0x40000040 ;  /* 0x4000004000077882 */ /* 0x000fe20000000000 */
[----:B------:R-:W-:-:S06]  /*3f50*/  UISETP.NE.AND UP0, UPT, UR5, 0x1, UPT ;  /* 0x000000010500788c */ /* 0x000fcc000bf05270 */
[----:B------:R-:W-:-:S05]  /*3f60*/  PLOP3.LUT P2, PT, PT, PT, UP0, 0x80, 0x0 ;  /* 0x000000000000781c */ /* 0x000fca0003f4f008 */
[----:B------:R-:W-:-:S08]  /*3f70*/  @UP0 ULDC UR5, c[0x0][0x44c] ;  /* 0x0001130000050ab9 */ /* 0x000fd00000000800 */
[----:B------:R-:W-:Y:S01]  /*3f80*/  @P2 IMAD.HI.U32 R7, R6, UR5, RZ ;  /* 0x0000000506072c27 */ /* 0x000fe2000f8e00ff */
[----:B------:R-:W-:Y:S01]  /*3f90*/  @UP0 ULDC UR5, c[0x0][0x450] ;  /* 0x0001140000050ab9 */ /* 0x000fe20000000800 */
        /* <DEDUP_REMOVED lines=31> */
[----:B------:R-:W-:Y:S02]  /*4190*/  IMAD.U32 R65, RZ, RZ, UR14 ;  /* 0x0000000eff417e24 */ /* 0x000fe4000f8e00ff */
[----:B------:R-:W-:Y:S01]  /*41a0*/  FMUL.FTZ R66, R66, UR10 ;  /* 0x0000000a42427c20 */ /* 0x000fe20008410000 */
[----:B------:R-:W-:Y:S01]  /*41b0*/  FMUL.FTZ R67, R67, UR10 ;  /* 0x0000000a43437c20 */ /* 0x000fe20008410000 */
[----:B------:R-:W-:Y:S01]  /*41c0*/  FMUL.FTZ R70, R70, UR10 ;  /* 0x0000000a46467c20 */ /* 0x000fe20008410000 */
[----:B------:R-:W-:Y:S01]  /*41d0*/  HGMMA.64x16x16.F32 R56, gdesc[UR52], R56, gsb0 ;  /* 0x00200000343879f0 */ /* 0x000fe20008000838 */
[----:B------:R-:W-:Y:S01]  /*41e0*/  UIADD3 UR54, UR4, 0x886, URZ ;  /* 0x0000088604367890 */ /* 0x000fe2000fffe03f */
[----:B------:R-:W-:Y:S01]  /*41f0*/  FMUL.FTZ R10, R64, UR10 ;  /* 0x0000000a400a7c20 */ /* 0x000fe20008410000 */
[----:B------:R-:W-:Y:S01]  /*4200*/  UMOV UR55, 0x40000040 ;  /* 0x4000004000377882 */ /* 0x000fe20000000000 */
[----:B------:R-:W4:Y:S01]  /*4210*/  MUFU.TANH R66, R66 ;  /* 0x0000004200427308 */ /* 0x000f220000002400 */
[----:B------:R-:W-:Y:S01]  /*4220*/  FMUL.FTZ R11, R69, UR10 ;  /* 0x0000000a450b7c20 */ /* 0x000fe20008410000 */
[----:B------:R-:W-:Y:S01]  /*4230*/  FMUL.FTZ R71, R71, UR10 ;  /* 0x0000000a47477c20 */ /* 0x000fe20008410000 */
[----:B------:R-:W-:-:S05]  /*4240*/  FMUL.FTZ R12, R68, UR10 ;  /* 0x0000000a440c7c20 */ /* 0x000fca0008410000 */
[----:B------:R-:W5:Y:S08]  /*4250*/  MUFU.TANH R64, R67 ;  /* 0x0000004300407308 */ /* 0x000f700000002400 */
[----:B------:R-:W5:Y:S08]  /*4260*/  MUFU.TANH R70, R70 ;  /* 0x0000004600467308 */ /* 0x000f700000002400 */
[----:B------:R-:W5:Y:S08]  /*4270*/  MUFU.TANH R68, R71 ;  /* 0x0000004700447308 */ /* 0x000f700000002400 */
[----:B------:R-:W-:Y:S08]  /*4280*/  MUFU.TANH R4, R4 ;  /* 0x0000000400047308 */ /* 0x000ff00000002400 */
[----:B------:R-:W-:Y:S01]  /*4290*/  MUFU.TANH R10, R10 ;  /* 0x0000000a000a7308 */ /* 0x000fe20000002400 */
[----:B------:R-:W-:-:S02]  /*42a0*/  WARPGROUP.DEPBAR.LE gsb0, 0x0 ;  /* 0x00008000000079c5 */ /* 0x000fc40000010000 */
[----:B------:R-:W-:Y:S01]  /*42b0*/  WARPGROUP.ARRIVE ;  /* 0x00000000000079c5 */ /* 0x000fe20000000000 */
[----:B------:R-:W-:Y:S01]  /*42c0*/  FMUL.FTZ R14, R56, UR10 ;  /* 0x0000000a380e7c20 */ /* 0x000fe20008410000 */
[----:B------:R-:W-:Y:S01]  /*42d0*/  IMAD.MOV.U32 R56, RZ, RZ, R6 ;  /* 0x000000ffff387224 */ /* 0x000fe200078e0006 */
[----:B------:R-:W-:Y:S01]  /*42e0*/  @P2 SHF.R.U32.HI R56, RZ, UR5, R7 ;  /* 0x00000005ff382c19 */ /* 0x000fe20008011607 */
[----:B------:R-:W-:Y:S01]  /*42f0*/  UIMAD UR5, UR37, -0x70, UR11 ;  /* 0xffffff90250578a4 */ /* 0x000fe2000f8e020b */
[----:B------:R-:W-:Y:S01]  /*4300*/  FMUL.FTZ R13, R57, UR10 ;  /* 0x0000000a390d7c20 */ /* 0x000fe20008410000 */
[----:B------:R-:W-:Y:S01]  /*4310*/  HGMMA.64x16x16.F32 R48, gdesc[UR52], R48, gsb0 ;  /* 0x00200000343079f0 */ /* 0x000fe20008000830 */
[----:B------:R-:W-:Y:S01]  /*4320*/  UIADD3 UR54, UR4, 0x906, URZ ;  /* 0x0000090604367890 */ /* 0x000fe2000fffe03f */
[----:B------:R-:W0:Y:S01]  /*4330*/  SHFL.IDX PT, R7, R56, 0x1, 0x1c1f ;  /* 0x003c1f0038077f89 */ /* 0x000e2200000e0000 */
[----:B------:R-:W-:Y:S01]  /*4340*/  UMOV UR55, 0x40000040 ;  /* 0x4000004000377882 */ /* 0x000fe20000000000 */
[----:B------:R-:W-:Y:S01]  /*4350*/  UIADD3 UR5, UR5, 0x70, URZ ;  /* 0x0000007005057890 */ /* 0x000fe2000fffe03f */
[----:B------:R-:W-:-:S02]  /*4360*/  IMAD.U32 R57, RZ, RZ, UR6 ;  /* 0x00000006ff397e24 */ /* 0x000fc4000f8e00ff */
[----:B------:R-:W-:Y:S01]  /*4370*/  FMUL.FTZ R15, R61, UR10 ;  /* 0x0000000a3d0f7c20 */ /* 0x000fe20008410000 */
[----:B------:R-:W-:Y:S01]  /*4380*/  FMUL.FTZ R58, R58, UR10 ;  /* 0x0000000a3a3a7c20 */ /* 0x000fe20008410000 */
[----:B------:R-:W-:Y:S01]  /*4390*/  UIADD3 UR6, UR4, 0xa06, URZ ;  /* 0x00000a0604067890 */ /* 0x000fe2000fffe03f */
[----:B------:R-:W-:Y:S02]  /*43a0*/  IMAD R6, R22, -0x2, R57 ;  /* 0xfffffffe16067824 */ /* 0x000fe400078e0239 */
[----:B------:R-:W-:Y:S01]  /*43b0*/  FMUL.FTZ R59, R59, UR10 ;  /* 0x0000000a3b3b7c20 */ /* 0x000fe20008410000 */
[----:B------:R-:W-:Y:S02]  /*43c0*/  IMAD.U32 R61, RZ, RZ, UR5 ;  /* 0x00000005ff3d7e24 */ /* 0x000fe4000f8e00ff */
[----:B------:R-:W-:Y:S01]  /*43d0*/  FMUL.FTZ R62, R62, UR10 ;  /* 0x0000000a3e3e7c20 */ /* 0x000fe20008410000 */
[----:B------:R-:W5:Y:S01]  /*43e0*/  MUFU.TANH R58, R58 ;  /* 0x0000003a003a7308 */ /* 0x000f620000002400 */
[----:B------:R-:W-:Y:S01]  /*43f0*/  IADD3 R65, -R65, UR11, R6 ;  /* 0x0000000b41417c10 */ /* 0x000fe2000fffe106 */
[----:B------:R-:W-:Y:S01]  /*4400*/  UMOV UR5, UR53 ;  /* 0x0000003500057c82 */ /* 0x000fe20008000000 */
[----:B------:R-:W-:Y:S01]  /*4410*/  FMUL.FTZ R63, R63, UR10 ;  /* 0x0000000a3f3f7c20 */ /* 0x000fe20008410000 */
[----:B------:R-:W-:Y:S01]  /*4420*/  FMUL.FTZ R20, R60, UR10 ;  /* 0x0000000a3c147c20 */ /* 0x000fe20008410000 */
[----:B------:R-:W1:Y:S03]  /*4430*/  SHFL.IDX PT, R56, R56, RZ, 0x1c1f ;  /* 0x001c1fff38387589 */ /* 0x000e6600000e0000 */
[----:B------:R-:W5:Y:S08]  /*4440*/  MUFU.TANH R59, R59 ;  /* 0x0000003b003b7308 */ /* 0x000f700000002400 */
[----:B------:R-:W5:Y:S08]  /*4450*/  MUFU.TANH R62, R62 ;  /* 0x0000003e003e7308 */ /* 0x000f700000002400 */
[----:B------:R-:W5:Y:S08]  /*4460*/  MUFU.TANH R63, R63 ;  /* 0x0000003f003f7308 */ /* 0x000f700000002400 */
        /* <DEDUP_REMOVED lines=9> */
[----:B------:R-:W-:Y:S01]  /*4500*/  UIADD3 UR54, UR4, 0x986, URZ ;  /* 0x0000098604367890 */ /* 0x000fe2000fffe03f */
[----:B------:R-:W-:Y:S01]  /*4510*/  FMUL.FTZ R51, R51, UR10 ;  /* 0x0000000a33337c20 */ /* 0x000fe20008410000 */
[----:B------:R-:W-:Y:S01]  /*4520*/  UMOV UR55, 0x40000040 ;  /* 0x4000004000377882 */ /* 0x000fe20000000000 */
[----:B------:R-:W-:Y:S01]  /*4530*/  UMOV UR4, UR52 ;  /* 0x0000003400047c82 */ /* 0x000fe20008000000 */
[----:B------:R-:W-:Y:S01]  /*4540*/  FMUL.FTZ R55, R55, UR10 ;  /* 0x0000000a37377c20 */ /* 0x000fe20008410000 */
[----:B------:R-:W-:Y:S01]  /*4550*/  FMUL.FTZ R52, R52, UR10 ;  /* 0x0000000a34347c20 */ /* 0x000fe20008410000 */
[----:B------:R3:W-:Y:S01]  /*4560*/  MUFU.TANH R57, R54 ;  /* 0x0000003600397308 */ /* 0x0007e20000002400 */
[----:B--2---:R-:W-:-:S02]  /*4570*/  IMAD R50, R22, -0x2, R61 ;  /* 0xfffffffe16327824 */ /* 0x004fc400078e023d */
[----:B------:R-:W-:-:S03]  /*4580*/  FMUL.FTZ R53, R53, UR10 ;  /* 0x0000000a35357c20 */ /* 0x000fc60008410000 */
[-CC-:B0-----:R-:W-:Y:S02]  /*4590*/  VIADDMNMX R7, R7, R65.reuse, R50.reuse, PT ;  /* 0x0000004107077246 */ /* 0x181fe40003800132 */
[----:B------:R-:W0:Y:S01]  /*45a0*/  MUFU.TANH R51, R51 ;  /* 0x0000003300337308 */ /* 0x000e220000002400 */
[----:B-1----:R-:W-:Y:S02]  /*45b0*/  VIADDMNMX R56, R56, R65, R50, PT ;  /* 0x0000004138387246 */ /* 0x002fe40003800132 */
[C---:B------:R-:W-:Y:S02]  /*45c0*/  ISETP.GT.AND P5, PT, R7.reuse, RZ, PT ;  /* 0x000000ff0700720c */ /* 0x040fe40003fa4270 */
[C---:B------:R-:W-:Y:S02]  /*45d0*/  ISETP.GT.AND P6, PT, R7.reuse, 0x1, PT ;  /* 0x000000010700780c */ /* 0x040fe40003fc4270 */
[----:B------:R-:W-:Y:S01]  /*45e0*/  ISETP.GT.AND P4, PT, R7, 0x8, PT ;  /* 0x000000080700780c */ /* 0x000fe20003f84270 */
[----:B------:R-:W1:Y:S01]  /*45f0*/  MUFU.TANH R55, R55 ;  /* 0x0000003700377308 */ /* 0x000e620000002400 */
[----:B------:R-:W-:-:S02]  /*4600*/  FSEL R67, R74, -INF , P5 ;  /* 0xff8000004a437808 */ /* 0x000fc40002800000 */
[----:B---3--:R-:W-:Y:S02]  /*4610*/  FSEL R54, R75, -INF , P6 ;  /* 0xff8000004b367808 */ /* 0x008fe40003000000 */
[----:B------:R-:W-:Y:S02]  /*4620*/  ISETP.GT.AND P3, PT, R7, 0x9, PT ;  /* 0x000000090700780c */ /* 0x000fe40003f64270 */
[----:B------:R-:W-:Y:S01]  /*4630*/  FSEL R69, R78, -INF , P4 ;  /* 0xff8000004e457808 */ /* 0x000fe20002000000 */
[----:B------:R-:W-:Y:S01]  /*4640*/  MUFU.TANH R12, R12 ;  /* 0x0000000c000c7308 */ /* 0x000fe20000002400 */
[----:B------:R-:W-:Y:S02]  /*4650*/  FMNMX.FTZ R6, R67, R54, !PT ;  /* 0x0000003643067209 */ /* 0x000fe40007810000 */
[----:B------:R-:W-:Y:S02]  /*4660*/  ISETP.GT.AND P5, PT, R7, 0x10, PT ;  /* 0x000000100700780c */ /* 0x000fe40003fa4270 */
[----:B------:R-:W-:-:S02]  /*4670*/  FSEL R71, R79, -INF , P3 ;  /* 0xff8000004f477808 */ /* 0x000fc40001800000 */
[----:B------:R-:W-:Y:S01]  /*4680*/  FMNMX.FTZ R6, R69, R6, !PT ;  /* 0x0000000645067209 */ /* 0x000fe20007810000 */
[----:B------:R-:W-:Y:S01]  /*4690*/  MUFU.TANH R11, R11 ;  /* 0x0000000b000b7308 */ /* 0x000fe20000002400 */
[----:B------:R-:W-:Y:S02]  /*46a0*/  ISETP.GT.AND P3, PT, R7, 0x11, PT ;  /* 0x000000110700780c */ /* 0x000fe40003f64270 */
[----:B----4-:R-:W-:Y:S02]  /*46b0*/  FSEL R73, R66, -INF , P5 ;  /* 0xff80000042497808 */ /* 0x010fe40002800000 */
[----:B------:R-:W-:Y:S02]  /*46c0*/  FMNMX.FTZ R6, R71, R6, !PT ;  /* 0x0000000647067209 */ /* 0x000fe40007810000 */
[----:B------:R-:W-:Y:S01]  /*46d0*/  ISETP.GT.AND P4, PT, R7, 0x18, PT ;  /* 0x000000180700780c */ /* 0x000fe20003f84270 */
[----:B------:R-:W-:Y:S01]  /*46e0*/  MUFU.TANH R14, R14 ;  /* 0x0000000e000e7308 */ /* 0x000fe20000002400 */
[----:B-----5:R-:W-:-:S02]  /*46f0*/  FSEL R75, R64, -INF , P3 ;  /* 0xff800000404b7808 */ /* 0x020fc40001800000 */
        /* <DEDUP_REMOVED lines=10> */
[----:B------:R-:W-:Y:S01]  /*47a0*/  MUFU.TANH R42, R42 ;  /* 0x0000002a002a7308 */ /* 0x000fe20000002400 */
[----:B------:R-:W-:Y:S01]  /*47b0*/  FSEL R79, R68, -INF , P3 ;  /* 0xff800000444f7808 */ /* 0x000fe20001800000 */
[----:B------:R-:W-:Y:S01]  /*47c0*/  FMUL.FTZ R46, R46, UR10 ;  /* 0x0000000a2e2e7c20 */ /* 0x000fe20008410000 */
[----:B------:R-:W-:Y:S01]  /*47d0*/  FMNMX.FTZ R6, R77, R6, !PT ;  /* 0x000000064d067209 */ /* 0x000fe20007810000 */
[----:B------:R-:W-:Y:S01]  /*47e0*/  FMUL.FTZ R47, R47, UR10 ;  /* 0x0000000a2f2f7c20 */ /* 0x000fe20008410000 */
[----:B------:R-:W-:Y:S01]  /*47f0*/  ISETP.GT.AND P3, PT, R7, 0x21, PT ;  /* 0x000000210700780c */ /* 0x000fe20003f64270 */
[----:B------:R-:W-:Y:S01]  /*4800*/  FMUL.FTZ R41, R41, UR10 ;  /* 0x0000000a29297c20 */ /* 0x000fe20008410000 */
[----:B------:R-:W-:Y:S01]  /*4810*/  FSEL R81, R58, -INF , P4 ;  /* 0xff8000003a517808 */ /* 0x000fe20002000000 */
[----:B------:R1:W2:Y:S01]  /*4820*/  MUFU.TANH R60, R43 ;  /* 0x0000002b003c7308 */ /* 0x0002a20000002400 */
[----:B------:R-:W-:Y:S01]  /*4830*/  FMNMX.FTZ R6, R79, R6, !PT ;  /* 0x000000064f067209 */ /* 0x000fe20007810000 */
[----:B------:R-:W-:Y:S01]  /*4840*/  FMUL.FTZ R45, R45, UR10 ;  /* 0x0000000a2d2d7c20 */ /* 0x000fe20008410000 */
[----:B------:R-:W-:Y:S01]  /*4850*/  ISETP.GT.AND P4, PT, R7, 0x28, PT ;  /* 0x000000280700780c */ /* 0x000fe20003f84270 */
[----:B------:R-:W-:Y:S01]  /*4860*/  FMUL.FTZ R40, R40, UR10 ;  /* 0x0000000a28287c20 */ /* 0x000fe20008410000 */
[----:B------:R-:W-:Y:S01]  /*4870*/  FSEL R83, R59, -INF , P3 ;  /* 0xff8000003b537808 */ /* 0x000fe20001800000 */
[----:B------:R-:W-:Y:S01]  /*4880*/  FMUL.FTZ R44, R44, UR10 ;  /* 0x0000000a2c2c7c20 */ /* 0x000fe20008410000 */
[----:B------:R-:W-:Y:S01]  /*4890*/  FMNMX.FTZ R6, R81, R6, !PT ;  /* 0x0000000651067209 */ /* 0x000fe20007810000 */
[----:B------:R-:W-:Y:S01]  /*48a0*/  MUFU.TANH R46, R46 ;  /* 0x0000002e002e7308 */ /* 0x000fe20000002400 */
[----:B------:R-:W-:-:S02]  /*48b0*/  ISETP.GT.AND P3, PT, R7, 0x29, PT ;  /* 0x000000290700780c */ /* 0x000fc40003f64270 */
[----:B------:R-:W-:Y:S02]  /*48c0*/  FSEL R85, R62, -INF , P4 ;  /* 0xff8000003e557808 */ /* 0x000fe40002000000 */
[----:B------:R-:W-:Y:S02]  /*48d0*/  FMNMX.FTZ R6, R83, R6, !PT ;  /* 0x0000000653067209 */ /* 0x000fe40007810000 */
[----:B------:R-:W-:Y:S01]  /*48e0*/  ISETP.GT.AND P4, PT, R7, 0x30, PT ;  /* 0x000000300700780c */ /* 0x000fe20003f84270 */
[----:B------:R2:W3:Y:S01]  /*48f0*/  MUFU.TANH R61, R47 ;  /* 0x0000002f003d7308 */ /* 0x0004e20000002400 */
[----:B------:R-:W-:Y:S02]  /*4900*/  FSEL R87, R63, -INF , P3 ;  /* 0xff8000003f577808 */ /* 0x000fe40001800000 */
[----:B------:R-:W-:Y:S02]  /*4910*/  FMNMX.FTZ R6, R85, R6, !PT ;  /* 0x0000000655067209 */ /* 0x000fe40007810000 */
[----:B------:R-:W-:-:S02]  /*4920*/  ISETP.GT.AND P3, PT, R7, 0x31, PT ;  /* 0x000000310700780c */ /* 0x000fc40003f64270 */
[----:B------:R-:W-:Y:S01]  /*4930*/  FSEL R59, R49, -INF , P4 ;  /* 0xff800000313b7808 */ /* 0x000fe20002000000 */
[----:B------:R-:W-:Y:S01]  /*4940*/  MUFU.TANH R13, R13 ;  /* 0x0000000d000d7308 */ /* 0x000fe20000002400 */
[----:B------:R-:W-:Y:S02]  /*4950*/  FMNMX.FTZ R6, R87, R6, !PT ;  /* 0x0000000657067209 */ /* 0x000fe40007810000 */
[----:B------:R-:W-:Y:S02]  /*4960*/  ISETP.GT.AND P4, PT, R7, 0x38, PT ;  /* 0x000000380700780c */ /* 0x000fe40003f84270 */
[----:B0-----:R-:W-:Y:S02]  /*4970*/  FSEL R49, R51, -INF , P3 ;  /* 0xff80000033317808 */ /* 0x001fe40001800000 */
[----:B------:R-:W-:Y:S01]  /*4980*/  ISETP.GT.AND P3, PT, R7, 0x39, PT ;  /* 0x000000390700780c */ /* 0x000fe20003f64270 */
[----:B------:R-:W-:Y:S01]  /*4990*/  MUFU.TANH R20, R20 ;  /* 0x0000001400147308 */ /* 0x000fe20000002400 */
[----:B------:R-:W-:-:S02]  /*49a0*/  ISETP.GT.AND P5, PT, R56, 0x8, PT ;  /* 0x000000083800780c */ /* 0x000fc40003fa4270 */
[----:B-1----:R-:W-:Y:S02]  /*49b0*/  FSEL R43, R55, -INF , P3 ;  /* 0xff800000372b7808 */ /* 0x002fe40001800000 */
[----:B------:R-:W-:-:S03]  /*49c0*/  ISETP.GT.AND P3, PT, R7, 0x41, PT ;  /* 0x000000410700780c */ /* 0x000fc60003f64270 */
[----:B------:R-:W-:Y:S01]  /*49d0*/  MUFU.TANH R15, R15 ;  /* 0x0000000f000f7308 */ /* 0x000fe20000002400 */
[----:B--2---:R-:W-:Y:S01]  /*49e0*/  FSEL R47, R60, -INF , P3 ;  /* 0xff8000003c2f7808 */ /* 0x004fe20001800000 */
[----:B------:R-:W-:Y:S02]  /*49f0*/  WARPGROUP.DEPBAR.LE gsb0, 0x0 ;  /* 0x00008000000079c5 */ /* 0x000fe40000010000 */
[----:B------:R-:W-:Y:S01]  /*4a00*/  WARPGROUP.ARRIVE ;  /* 0x00000000000079c5 */ /* 0x000fe20000000000 */
[----:B------:R-:W-:Y:S01]  /*4a10*/  FMUL.FTZ R34, R34, UR10 ;  /* 0x0000000a22227c20 */ /* 0x000fe20008410000 */
[----:B------:R-:W-:Y:S01]  /*4a20*/  FMUL.FTZ R35, R35, UR10 ;  /* 0x0000000a23237c20 */ /* 0x000fe20008410000 */
[----:B------:R-:W-:Y:S01]  /*4a30*/  FMUL.FTZ R38, R38, UR10 ;  /* 0x0000000a26267c20 */ /* 0x000fe20008410000 */
[----:B------:R-:W-:Y:S01]  /*4a40*/  ISETP.GT.AND P3, PT, R7, 0x49, PT ;  /* 0x000000490700780c */ /* 0x000fe20003f64270 */
[----:B------:R0:W-:Y:S01]  /*4a50*/  MUFU.TANH R58, R34 ;  /* 0x00000022003a7308 */ /* 0x0001e20000002400 */
[----:B------:R-:W-:Y:S01]  /*4a60*/  HGMMA.64x16x16.F32 R24, gdesc[UR4], R24, gsb0 ;  /* 0x00200000041879f0 */ /* 0x000fe20008000818 */
[----:B------:R-:W-:Y:S01]  /*4a70*/  ULDC UR4, c[0x0][0x988] ;  /* 0x0002620000047ab9 */ /* 0x000fe20000000800 */
[----:B------:R-:W-:Y:S01]  /*4a80*/  FMUL.FTZ R33, R33, UR10 ;  /* 0x0000000a21217c20 */ /* 0x000fe20008410000 */
[----:B------:R-:W-:Y:S01]  /*4a90*/  FMUL.FTZ R37, R37, UR10 ;  /* 0x0000000a25257c20 */ /* 0x000fe20008410000 */
[----:B------:R-:W-:Y:S01]  /*4aa0*/  FMUL.FTZ R32, R32, UR10 ;  /* 0x0000000a20207c20 */ /* 0x000fe20008410000 */
[----:B------:R-:W-:Y:S01]  /*4ab0*/  FMUL.FTZ R36, R36, UR10 ;  /* 0x0000000a24247c20 */ /* 0x000fe20008410000 */
[----:B------:R-:W-:Y:S01]  /*4ac0*/  UMOV UR6, UR15 ;  /* 0x0000000f00067c82 */ /* 0x000fe20008000000 */
[----:B------:R1:W2:Y:S01]  /*4ad0*/  MUFU.TANH R62, R35 ;  /* 0x00000023003e7308 */ /* 0x0002a20000002400 */
[----:B0-----:R-:W-:Y:S01]  /*4ae0*/  FMNMX.FTZ R34, R59, R6, !PT ;  /* 0x000000063b227209 */ /* 0x001fe20007810000 */
[----:B------:R-:W-:Y:S01]  /*4af0*/  FMUL.FTZ R6, R39, UR10 ;  /* 0x0000000a27067c20 */ /* 0x000fe20008410000 */
[----:B------:R-:W-:-:S02]  /*4b00*/  UIADD3 UR7, UR37, -0x2, URZ ;  /* 0xfffffffe25077890 */ /* 0x000fc4000fffe03f */
[----:B------:R-:W-:-:S03]  /*4b10*/  FMNMX.FTZ R34, R49, R34, !PT ;  /* 0x0000002231227209 */ /* 0x000fc60007810000 */
[----:B------:R-:W0:Y:S01]  /*4b20*/  MUFU.TANH R63, R6 ;  /* 0x00000006003f7308 */ /* 0x000e220000002400 */
[----:B-1----:R-:W-:Y:S02]  /*4b30*/  FSEL R35, R57, -INF , P4 ;  /* 0xff80000039237808 */ /* 0x002fe40002000000 */
[----:B------:R-:W-:Y:S02]  /*4b40*/  ISETP.GT.AND P4, PT, R7, 0x40, PT ;  /* 0x000000400700780c */ /* 0x000fe40003f84270 */
[----:B------:R-:W-:Y:S02]  /*4b50*/  FMNMX.FTZ R34, R35, R34, !PT ;  /* 0x0000002223227209 */ /* 0x000fe40007810000 */
[----:B------:R-:W-:Y:S01]  /*4b60*/  FSEL R39, R42, -INF , P4 ;  /* 0xff8000002a277808 */ /* 0x000fe20002000000 */
[----:B------:R-:W1:Y:S01]  /*4b70*/  MUFU.TANH R38, R38 ;  /* 0x0000002600267308 */ /* 0x000e620000002400 */
[----:B------:R-:W-:Y:S02]  /*4b80*/  FMNMX.FTZ R34, R43, R34, !PT ;  /* 0x000000222b227209 */ /* 0x000fe40007810000 */
[----:B------:R-:W-:-:S02]  /*4b90*/  ISETP.GT.AND P4, PT, R7, 0x48, PT ;  /* 0x000000480700780c */ /* 0x000fc40003f84270 */
[----:B------:R-:W-:Y:S02]  /*4ba0*/  FMNMX.FTZ R34, R39, R34, !PT ;  /* 0x0000002227227209 */ /* 0x000fe40007810000 */
[----:B---3--:R-:W-:Y:S01]  /*4bb0*/  FSEL R57, R61, -INF , P3 ;  /* 0xff8000003d397808 */ /* 0x008fe20001800000 */
[----:B------:R-:W-:Y:S01]  /*4bc0*/  MUFU.TANH R21, R21 ;  /* 0x0000001500157308 */ /* 0x000fe20000002400 */
[----:B------:R-:W-:Y:S02]  /*4bd0*/  FMNMX.FTZ R34, R47, R34, !PT ;  /* 0x000000222f227209 */ /* 0x000fe40007810000 */
[----:B------:R-:W-:-:S04]  /*4be0*/  ISETP.GT.AND P3, PT, R7, 0x51, PT ;  /* 0x000000510700780c */ /* 0x000fc80003f64270 */
[----:B--2---:R-:W-:Y:S01]  /*4bf0*/  FSEL R51, R62, -INF , P3 ;  /* 0xff8000003e337808 */ /* 0x004fe20001800000 */
[----:B------:R-:W-:Y:S01]  /*4c00*/  MUFU.TANH R48, R48 ;  /* 0x0000003000307308 */ /* 0x000fe20000002400 */
[----:B------:R-:W-:-:S04]  /*4c10*/  ISETP.GT.AND P3, PT, R7, 0x59, PT ;  /* 0x000000590700780c */ /* 0x000fc80003f64270 */
[----:B0-----:R-:W-:Y:S02]  /*4c20*/  FSEL R61, R63, -INF , P3 ;  /* 0xff8000003f3d7808 */ /* 0x001fe40001800000 */
[----:B------:R-:W-:Y:S01]  /*4c30*/  ISETP.GT.AND P3, PT, R7, 0x61, PT ;  /* 0x000000610700780c */ /* 0x000fe20003f64270 */
[----:B------:R-:W-:Y:S01]  /*4c40*/  MUFU.TANH R52, R52 ;  /* 0x0000003400347308 */ /* 0x000fe20000002400 */
[----:B------:R-:W-:Y:S02]  /*4c50*/  WARPGROUP.DEPBAR.LE gsb0, 0x0 ;  /* 0x00008000000079c5 */ /* 0x000fe40000010000 */
[----:B------:R-:W-:Y:S01]  /*4c60*/  FMUL.FTZ R6, R27, UR10 ;  /* 0x0000000a1b067c20 */ /* 0x000fe20008410000 */
[----:B------:R-:W-:Y:S01]  /*4c70*/  FSEL R27, R46, -INF , P4 ;  /* 0xff8000002e1b7808 */ /* 0x000fe20002000000 */
[----:B------:R-:W-:Y:S01]  /*4c80*/  FMUL.FTZ R26, R26, UR10 ;  /* 0x0000000a1a1a7c20 */ /* 0x000fe20008410000 */
[----:B------:R-:W-:Y:S01]  /*4c90*/  ISETP.GT.AND P4, PT, R7, 0x50, PT ;  /* 0x000000500700780c */ /* 0x000fe20003f84270 */
[----:B------:R-:W-:Y:S01]  /*4ca0*/  FMUL.FTZ R30, R30, UR10 ;  /* 0x0000000a1e1e7c20 */ /* 0x000fe20008410000 */
[----:B------:R-:W-:Y:S01]  /*4cb0*/  FMNMX.FTZ R34, R27, R34, !PT ;  /* 0x000000221b227209 */ /* 0x000fe20007810000 */
[----:B------:R0:W2:Y:S01]  /*4cc0*/  MUFU.TANH R89, R6 ;  /* 0x0000000600597308 */ /* 0x0000a20000002400 */
[----:B------:R-:W-:Y:S01]  /*4cd0*/  FSEL R55, R58, -INF , P4 ;  /* 0xff8000003a377808 */ /* 0x000fe20002000000 */
[----:B------:R-:W-:Y:S01]  /*4ce0*/  FMUL.FTZ R24, R24, UR10 ;  /* 0x0000000a18187c20 */ /* 0x000fe20008410000 */
[----:B------:R-:W-:Y:S01]  /*4cf0*/  FMNMX.FTZ R34, R57, R34, !PT ;  /* 0x0000002239227209 */ /* 0x000fe20007810000 */
[----:B------:R-:W-:Y:S01]  /*4d00*/  FMUL.FTZ R25, R25, UR10 ;  /* 0x0000000a19197c20 */ /* 0x000fe20008410000 */
[----:B------:R-:W-:Y:S01]  /*4d10*/  ISETP.GT.AND P4, PT, R7, 0x58, PT ;  /* 0x000000580700780c */ /* 0x000fe20003f84270 */
[----:B------:R-:W-:Y:S01]  /*4d20*/  FMUL.FTZ R29, R29, UR10 ;  /* 0x0000000a1d1d7c20 */ /* 0x000fe20008410000 */
[----:B------:R-:W-:Y:S01]  /*4d30*/  FMNMX.FTZ R34, R55, R34, !PT ;  /* 0x0000002237227209 */ /* 0x000fe20007810000 */
[----:B------:R-:W3:Y:S01]  /*4d40*/  MUFU.TANH R26, R26 ;  /* 0x0000001a001a7308 */ /* 0x000ee20000002400 */
[----:B0-----:R-:W-:Y:S01]  /*4d50*/  FMUL.FTZ R6, R31, UR10 ;  /* 0x0000000a1f067c20 */ /* 0x001fe20008410000 */
[----:B-1----:R-:W-:Y:S01]  /*4d60*/  FSEL R31, R38, -INF , P4 ;  /* 0xff800000261f7808 */ /* 0x002fe20002000000 */
[----:B------:R-:W-:Y:S01]  /*4d70*/  FMUL.FTZ R28, R28, UR10 ;  /* 0x0000000a1c1c7c20 */ /* 0x000fe20008410000 */
[----:B------:R-:W-:Y:S01]  /*4d80*/  FMNMX.FTZ R34, R51, R34, !PT ;  /* 0x0000002233227209 */ /* 0x000fe20007810000 */
[----:B------:R0:W-:Y:S01]  /*4d90*/  @!P1 SYNCS.ARRIVE.TRANS64.RED.A1T0 RZ, [R0+URZ], RZ ;  /* 0x000000ff00ff99a7 */ /* 0x0001e2000810043f */
[----:B------:R-:W-:Y:S01]  /*4da0*/  ISETP.GT.AND P4, PT, R7, 0x60, PT ;  /* 0x000000600700780c */ /* 0x000fe20003f84270 */
[----:B------:R-:W-:Y:S01]  /*4db0*/  @UP0 ULDC UR10, c[0x0][0x450] ;  /* 0x00011400000a0ab9 */ /* 0x000fe20000000800 */
[----:B------:R-:W1:Y:S01]  /*4dc0*/  MUFU.TANH R30, R30 ;  /* 0x0000001e001e7308 */ /* 0x000e620000002400 */
[----:B------:R-:W-:-:S02]  /*4dd0*/  FMNMX.FTZ R34, R31, R34, !PT ;  /* 0x000000221f227209 */ /* 0x000fc40007810000 */
[----:B--2---:R-:W-:Y:S02]  /*4de0*/  FSEL R89, R89, -INF , P3 ;  /* 0xff80000059597808 */ /* 0x004fe40001800000 */
[----:B------:R-:W-:Y:S02]  /*4df0*/  FMNMX.FTZ R34, R61, R34, !PT ;  /* 0x000000223d227209 */ /* 0x000fe40007810000 */
[C---:B------:R-:W-:Y:S01]  /*4e00*/  ISETP.GT.AND P3, PT, R7.reuse, 0x69, PT ;  /* 0x000000690700780c */ /* 0x040fe20003f64270 */
[----:B------:R-:W2:Y:S01]  /*4e10*/  MUFU.TANH R6, R6 ;  /* 0x0000000600067308 */ /* 0x000ea20000002400 */
[----:B---3--:R-:W-:Y:S02]  /*4e20*/  FSEL R63, R26, -INF , P4 ;  /* 0xff8000001a3f7808 */ /* 0x008fe40002000000 */
[----:B------:R-:W-:Y:S02]  /*4e30*/  ISETP.GT.AND P4, PT, R7, 0x68, PT ;  /* 0x000000680700780c */ /* 0x000fe40003f84270 */
[----:B------:R-:W-:-:S03]  /*4e40*/  FMNMX.FTZ R34, R63, R34, !PT ;  /* 0x000000223f227209 */ /* 0x000fc60007810000 */
[----:B------:R3:W-:Y:S01]  /*4e50*/  MUFU.TANH R58, R24 ;  /* 0x00000018003a7308 */ /* 0x0007e20000002400 */
[----:B-1----:R-:W-:Y:S02]  /*4e60*/  FSEL R91, R30, -INF , P4 ;  /* 0xff8000001e5b7808 */ /* 0x002fe40002000000 */
[----:B------:R-:W-:Y:S02]  /*4e70*/  FMNMX.FTZ R34, R89, R34, !PT ;  /* 0x0000002259227209 */ /* 0x000fe40007810000 */
[----:B------:R-:W-:Y:S02]  /*4e80*/  ISETP.GT.AND P4, PT, R56, 0x1, PT ;  /* 0x000000013800780c */ /* 0x000fe40003f84270 */
[----:B------:R-:W-:Y:S01]  /*4e90*/  FMNMX.FTZ R34, R91, R34, !PT ;  /* 0x000000225b227209 */ /* 0x000fe20007810000 */
[----:B------:R1:W-:Y:S01]  /*4ea0*/  MUFU.TANH R60, R25 ;  /* 0x00000019003c7308 */ /* 0x0003e20000002400 */
[----:B--2---:R-:W-:Y:S02]  /*4eb0*/  FSEL R93, R6, -INF , P3 ;  /* 0xff800000065d7808 */ /* 0x004fe40001800000 */
[----:B---3--:R-:W-:-:S02]  /*4ec0*/  FSEL R24, R2, -INF , P4 ;  /* 0xff80000002187808 */ /* 0x008fc40002000000 */
[----:B------:R-:W-:Y:S02]  /*4ed0*/  FMNMX.FTZ R34, R93, R34, !PT ;  /* 0x000000225d227209 */ /* 0x000fe40007810000 */
[----:B------:R-:W-:Y:S01]  /*4ee0*/  ISETP.GT.AND P4, PT, R56, 0x10, PT ;  /* 0x000000103800780c */ /* 0x000fe20003f84270 */
[----:B------:R-:W-:Y:S01]  /*4ef0*/  MUFU.TANH R50, R29 ;  /* 0x0000001d00327308 */ /* 0x000fe20000002400 */
[----:B-1----:R-:W-:Y:S01]  /*4f00*/  FSEL R25, R8, -INF , P5 ;  /* 0xff80000008197808 */ /* 0x002fe20002800000 */
[----:B------:R-:W1:Y:S06]  /*4f10*/  SHFL.BFLY PT, R7, R34, 0x2, 0x1f ;  /* 0x0c401f0022077f89 */ /* 0x000e6c00000e0000 */
[----:B------:R-:W-:Y:S08]  /*4f20*/  MUFU.TANH R46, R37 ;  /* 0x00000025002e7308 */ /* 0x000ff00000002400 */
[----:B------:R-:W-:Y:S08]  /*4f30*/  MUFU.TANH R38, R41 ;  /* 0x0000002900267308 */ /* 0x000ff00000002400 */
[----:B------:R-:W-:Y:S01]  /*4f40*/  MUFU.TANH R42, R45 ;  /* 0x0000002d002a7308 */ /* 0x000fe20000002400 */
[----:B-1----:R-:W-:-:S05]  /*4f50*/  FMNMX.FTZ R6, R34, R7, !PT ;  /* 0x0000000722067209 */ /* 0x002fca0007810000 */
[----:B------:R-:W1:Y:S02]  /*4f60*/  SHFL.BFLY PT, R7, R6, 0x1, 0x1f ;  /* 0x0c201f0006077f89 */ /* 0x000e6400000e0000 */
[----:B------:R2:W-:Y:S08]  /*4f70*/  MUFU.TANH R34, R33 ;  /* 0x0000002100227308 */ /* 0x0005f00000002400 */
[----:B------:R3:W4:Y:S01]  /*4f80*/  MUFU.TANH R30, R53 ;  /* 0x00000035001e7308 */ /* 0x0007220000002400 */
[----:B--2---:R-:W-:-:S02]  /*4f90*/  FSEL R33, R10, -INF , P4 ;  /* 0xff8000000a217808 */ /* 0x004fc40002000000 */
[----:B------:R-:W-:-:S04]  /*4fa0*/  ISETP.GT.AND P4, PT, R56, 0x18, PT ;  /* 0x000000183800780c */ /* 0x000fc80003f84270 */
[----:B------:R-:W-:Y:S01]  /*4fb0*/  FSEL R37, R12, -INF , P4 ;  /* 0xff8000000c257808 */ /* 0x000fe20002000000 */
[----:B------:R-:W2:Y:S01]  /*4fc0*/  MUFU.TANH R40, R40 ;  /* 0x0000002800287308 */ /* 0x000ea20000002400 */
[----:B------:R-:W-:-:S04]  /*4fd0*/  ISETP.GT.AND P4, PT, R56, 0x20, PT ;  /* 0x000000203800780c */ /* 0x000fc80003f84270 */
[----:B------:R-:W-:Y:S02]  /*4fe0*/  FSEL R41, R14, -INF , P4 ;  /* 0xff8000000e297808 */ /* 0x000fe40002000000 */
[----:B-1----:R-:W-:Y:S01]  /*4ff0*/  FMNMX.FTZ R7, R6, R7, !PT ;  /* 0x0000000706077209 */ /* 0x002fe20007810000 */
[----:B------:R-:W-:Y:S01]  /*5000*/  IMAD.U32 R6, RZ, RZ, UR4 ;  /* 0x00000004ff067e24 */ /* 0x000fe2000f8e00ff */
[----:B------:R-:W-:Y:S01]  /*5010*/  ISETP.GT.AND P4, PT, R56, 0x28, PT ;  /* 0x000000283800780c */ /* 0x000fe20003f84270 */
[----:B------:R-:W1:Y:S01]  /*5020*/  MUFU.TANH R44, R44 ;  /* 0x0000002c002c7308 */ /* 0x000e620000002400 */
[C---:B------:R-:W-:Y:S01]  /*5030*/  FSETP.NEU.FTZ.AND P3, PT, R7.reuse, -INF , PT ;  /* 0xff8000000700780b */ /* 0x040fe20003f7d000 */
[-C--:B------:R-:W-:Y:S01]  /*5040*/  FMUL.FTZ R26, R7, R6.reuse ;  /* 0x00000006071a7220 */ /* 0x080fe20000410000 */
[----:B------:R-:W-:Y:S01]  /*5050*/  FSEL R45, R20, -INF , P4 ;  /* 0xff800000142d7808 */ /* 0x000fe20002000000 */
[----:B------:R-:W-:Y:S01]  /*5060*/  @UP0 ULDC UR4, c[0x0][0x44c] ;  /* 0x0001130000040ab9 */ /* 0x000fe20000000800 */
[----:B------:R-:W-:Y:S01]  /*5070*/  ISETP.GT.AND P4, PT, R56, 0x30, PT ;  /* 0x000000303800780c */ /* 0x000fe20003f84270 */
[----:B------:R-:W-:Y:S01]  /*5080*/  UIMAD.WIDE.U32 UR4, UR15, UR4, URZ ;  /* 0x000000040f0472a5 */ /* 0x000fe2000f8e003f */
[----:B------:R-:W-:Y:S01]  /*5090*/  FSEL R26, R26, RZ, P3 ;  /* 0x000000ff1a1a7208 */ /* 0x000fe20001800000 */
[----:B------:R-:W5:Y:S01]  /*50a0*/  MUFU.TANH R32, R32 ;  /* 0x0000002000207308 */ /* 0x000f620000002400 */
[C---:B------:R-:W-:Y:S01]  /*50b0*/  ISETP.GT.AND P3, PT, R56.reuse, RZ, PT ;  /* 0x000000ff3800720c */ /* 0x040fe20003f64270 */
[----:B------:R-:W-:Y:S01]  /*50c0*/  @UP0 USHF.R.U32.HI UR6, URZ, UR10, UR5 ;  /* 0x0000000a3f060299 */ /* 0x000fe20008011605 */
[----:B------:R-:W-:Y:S01]  /*50d0*/  FSEL R21, R21, -INF , P4 ;  /* 0xff80000015157808 */ /* 0x000fe20002000000 */
[-CC-:B------:R-:W-:Y:S01]  /*50e0*/  FFMA.FTZ R201, R67, R6.reuse, -R26.reuse ;  /* 0x0000000643c97223 */ /* 0x180fe2000001081a */
[----:B------:R-:W-:Y:S01]  /*50f0*/  FSEL R3, R3, -INF , P3 ;  /* 0xff80000003037808 */ /* 0x000fe20001800000 */
[--C-:B------:R-:W-:Y:S01]  /*5100*/  FFMA.FTZ R203, R69, R6, -R26.reuse ;  /* 0x0000000645cb7223 */ /* 0x100fe2000001081a */
[----:B------:R-:W-:Y:S01]  /*5110*/  ISETP.GT.AND P3, PT, R56, 0x9, PT ;  /* 0x000000093800780c */ /* 0x000fe20003f64270 */
[----:B------:R-:W0:Y:S01]  /*5120*/  MUFU.TANH R36, R36 ;  /* 0x0000002400247308 */ /* 0x000e220000002400 */
        /* <DEDUP_REMOVED lines=9> */
[--C-:B------:R-:W-:Y:S01]  /*51c0*/  FFMA.FTZ R12, R79, R6, -R26.reuse ;  /* 0x000000064f0c7223 */ /* 0x100fe2000001081a */
[----:B------:R-:W-:Y:S01]  /*51d0*/  FSEL R9, R9, -INF , P3 ;  /* 0xff80000009097808 */ /* 0x000fe20001800000 */
[----:B------:R-:W0:Y:S01]  /*51e0*/  MUFU.TANH R62, R28 ;  /* 0x0000001c003e7308 */ /* 0x000e220000002400 */
[----:B------:R-:W-:Y:S01]  /*51f0*/  FMNMX.FTZ R8, R33, R8, !PT ;  /* 0x0000000821087209 */ /* 0x000fe20007810000 */
        /* <DEDUP_REMOVED lines=8> */
[--C-:B------:R-:W-:Y:S01]  /*5280*/  FFMA.FTZ R20, R59, R6, -R26.reuse ;  /* 0x000000063b147223 */ /* 0x100fe2000001081a */
[----:B------:R-:W-:Y:S01]  /*5290*/  ISETP.GT.AND P3, PT, R56, 0x21, PT ;  /* 0x000000213800780c */ /* 0x000fe20003f64270 */
[----:B------:R0:W-:Y:S01]  /*52a0*/  MUFU.EX2 R28, R87 ;  /* 0x00000057001c7308 */ /* 0x0001e20000000800 */
[----:B------:R-:W-:Y:S01]  /*52b0*/  FMNMX.FTZ R8, R11, R8, !PT ;  /* 0x000000080b087209 */ /* 0x000fe20007810000 */
[-CC-:B------:R-:W-:Y:S01]  /*52c0*/  FFMA.FTZ R2, R54, R6.reuse, -R26.reuse ;  /* 0x0000000636027223 */ /* 0x180fe2000001081a */
[----:B------:R-:W-:Y:S01]  /*52d0*/  FSEL R13, R13, -INF , P3 ;  /* 0xff8000000d0d7808 */ /* 0x000fe20001800000 */
[--C-:B------:R-:W-:Y:S01]  /*52e0*/  FFMA.FTZ R27, R27, R6, -R26.reuse ;  /* 0x000000061b1b7223 */ /* 0x100fe2000001081a */
[----:B------:R-:W-:Y:S01]  /*52f0*/  FMNMX.FTZ R8, R41, R8, !PT ;  /* 0x0000000829087209 */ /* 0x000fe20007810000 */
[--C-:B------:R-:W-:Y:S01]  /*5300*/  FFMA.FTZ R43, R43, R6, -R26.reuse ;  /* 0x000000062b2b7223 */ /* 0x100fe2000001081a */
[C---:B------:R-:W-:Y:S01]  /*5310*/  ISETP.GT.AND P3, PT, R56.reuse, 0x29, PT ;  /* 0x000000293800780c */ /* 0x040fe20003f64270 */
[----:B------:R-:W-:Y:S01]  /*5320*/  MUFU.EX2 R189, R20 ;  /* 0x0000001400bd7308 */ /* 0x000fe20000000800 */
        /* <DEDUP_REMOVED lines=10> */
[----:B------:R-:W-:Y:S01]  /*53d0*/  ISETP.GT.AND P4, PT, R56, 0x38, PT ;  /* 0x000000383800780c */ /* 0x000fe20003f84270 */
[-CC-:B------:R-:W-:Y:S01]  /*53e0*/  FFMA.FTZ R51, R51, R6.reuse, -R26.reuse ;  /* 0x0000000633337223 */ /* 0x180fe2000001081a */
[----:B---3--:R-:W-:Y:S01]  /*53f0*/  FSEL R53, R48, -INF , P3 ;  /* 0xff80000030357808 */ /* 0x008fe20001800000 */
[--C-:B------:R-:W-:Y:S01]  /*5400*/  FFMA.FTZ R31, R31, R6, -R26.reuse ;  /* 0x000000061f1f7223 */ /* 0x100fe2000001081a */
[----:B------:R-:W-:Y:S01]  /*5410*/  FMNMX.FTZ R8, R21, R8, !PT ;  /* 0x0000000815087209 */ /* 0x000fe20007810000 */
[----:B------:R-:W-:Y:S01]  /*5420*/  MUFU.EX2 R2, R2 ;  /* 0x0000000200027308 */ /* 0x000fe20000000800 */
[----:B------:R-:W-:Y:S01]  /*5430*/  ISETP.GT.AND P3, PT, R56, 0x39, PT ;  /* 0x000000393800780c */ /* 0x000fe20003f64270 */
[-CC-:B------:R-:W-:Y:S01]  /*5440*/  FFMA.FTZ R61, R61, R6.reuse, -R26.reuse ;  /* 0x000000063d3d7223 */ /* 0x180fe2000001081a */
[----:B------:R-:W-:Y:S01]  /*5450*/  FSEL R65, R52, -INF , P4 ;  /* 0xff80000034417808 */ /* 0x000fe20002000000 */
[--C-:B------:R-:W-:Y:S01]  /*5460*/  FFMA.FTZ R63, R63, R6, -R26.reuse ;  /* 0x000000063f3f7223 */ /* 0x100fe2000001081a */
[----:B------:R-:W-:Y:S01]  /*5470*/  FMNMX.FTZ R8, R53, R8, !PT ;  /* 0x0000000835087209 */ /* 0x000fe20007810000 */
[----:B------:R-:W-:Y:S01]  /*5480*/  UIADD3 UR5, UR6, UR11, -UR14 ;  /* 0x0000000b06057290 */ /* 0x000fe2000fffe80e */
[----:B------:R-:W-:Y:S01]  /*5490*/  ISETP.GT.AND P4, PT, R56, 0x40, PT ;  /* 0x000000403800780c */ /* 0x000fe20003f84270 */
[----:B------:R-:W-:Y:S01]  /*54a0*/  MUFU.EX2 R203, R203 ;  /* 0x000000cb00cb7308 */ /* 0x000fe20000000800 */
[----:B----4-:R-:W-:Y:S01]  /*54b0*/  FSEL R67, R30, -INF , P3 ;  /* 0xff8000001e437808 */ /* 0x010fe20001800000 */
[--C-:B------:R-:W-:Y:S01]  /*54c0*/  FFMA.FTZ R30, R49, R6, -R26.reuse ;  /* 0x00000006311e7223 */ /* 0x100fe2000001081a */
[----:B------:R-:W-:Y:S01]  /*54d0*/  FMNMX.FTZ R8, R65, R8, !PT ;  /* 0x0000000841087209 */ /* 0x000fe20007810000 */
[----:B------:R-:W-:Y:S01]  /*54e0*/  UMOV UR4, URZ ;  /* 0x0000003f00047c82 */ /* 0x000fe20008000000 */
[----:B------:R-:W-:Y:S01]  /*54f0*/  ISETP.GT.AND P3, PT, R56, 0x41, PT ;  /* 0x000000413800780c */ /* 0x000fe20003f64270 */
[--C-:B------:R-:W-:Y:S01]  /*5500*/  FFMA.FTZ R89, R89, R6, -R26.reuse ;  /* 0x0000000659597223 */ /* 0x100fe2000001081a */
[----:B--2---:R-:W-:Y:S01]  /*5510*/  FSEL R69, R40, -INF , P4 ;  /* 0xff80000028457808 */ /* 0x004fe20002000000 */
[----:B------:R-:W-:Y:S01]  /*5520*/  MUFU.EX2 R4, R4 ;  /* 0x0000000400047308 */ /* 0x000fe20000000800 */
[----:B------:R-:W-:Y:S01]  /*5530*/  FMNMX.FTZ R8, R67, R8, !PT ;  /* 0x0000000843087209 */ /* 0x000fe20007810000 */
[----:B------:R-:W-:Y:S01]  /*5540*/  UIMAD.WIDE UR4, UR5, -0x6db6db6d, UR4 ;  /* 0x92492493050478a5 */ /* 0x000fe2000f8e0204 */
[----:B------:R-:W-:Y:S01]  /*5550*/  ISETP.GT.AND P4, PT, R56, 0x48, PT ;  /* 0x000000483800780c */ /* 0x000fe20003f84270 */
[----:B------:R-:W-:Y:S01]  /*5560*/  FFMA.FTZ R91, R91, R6, -R26 ;  /* 0x000000065b5b7223 */ /* 0x000fe2000001081a */
[----:B------:R-:W-:Y:S01]  /*5570*/  FSEL R71, R38, -INF , P3 ;  /* 0xff80000026477808 */ /* 0x000fe20001800000 */
[----:B------:R-:W-:Y:S01]  /*5580*/  USHF.R.U32.HI UR4, URZ, 0x1f, UR5 ;  /* 0x0000001f3f047899 */ /* 0x000fe20008011605 */
[----:B------:R-:W-:Y:S01]  /*5590*/  FMNMX.FTZ R8, R69, R8, !PT ;  /* 0x0000000845087209 */ /* 0x000fe20007810000 */
[----:B------:R-:W-:Y:S01]  /*55a0*/  MUFU.EX2 R197, R197 ;  /* 0x000000c500c57308 */ /* 0x000fe20000000800 */
[----:B------:R-:W-:Y:S01]  /*55b0*/  ISETP.GT.AND P3, PT, R56, 0x49, PT ;  /* 0x000000493800780c */ /* 0x000fe20003f64270 */
[----:B------:R-:W-:Y:S01]  /*55c0*/  ULEA.HI.SX32 UR4, UR5, UR4, 0x1a ;  /* 0x0000000405047291 */ /* 0x000fe2000f8fd23f */
[----:B-1----:R-:W-:-:S02]  /*55d0*/  FSEL R73, R44, -INF , P4 ;  /* 0xff8000002c497808 */ /* 0x002fc40002000000 */
[----:B------:R-:W-:Y:S01]  /*55e0*/  FMNMX.FTZ R8, R71, R8, !PT ;  /* 0x0000000847087209 */ /* 0x000fe20007810000 */
[----:B------:R-:W-:Y:S01]  /*55f0*/  UISETP.LT.AND UP1, UPT, URZ, UR4, UPT ;  /* 0x000000043f00728c */ /* 0x000fe2000bf21270 */
[----:B------:R-:W-:Y:S01]  /*5600*/  ISETP.GT.AND P4, PT, R56, 0x50, PT ;  /* 0x000000503800780c */ /* 0x000fe20003f84270 */
[----:B------:R-:W-:Y:S01]  /*5610*/  MUFU.EX2 R187, R27 ;  /* 0x0000001b00bb7308 */ /* 0x000fe20000000800 */
[----:B------:R-:W-:Y:S01]  /*5620*/  FSEL R75, R42, -INF , P3 ;  /* 0xff8000002a4b7808 */ /* 0x000fe20001800000 */
[----:B------:R-:W-:Y:S01]  /*5630*/  USEL UR61, URZ, UR4, !UP1 ;  /* 0x000000043f3d7287 */ /* 0x000fe2000c800000 */
[----:B------:R-:W-:Y:S02]  /*5640*/  FMNMX.FTZ R8, R73, R8, !PT ;  /* 0x0000000849087209 */ /* 0x000fe40007810000 */
[----:B------:R-:W-:Y:S01]  /*5650*/  ISETP.GT.AND P3, PT, R56, 0x51, PT ;  /* 0x000000513800780c */ /* 0x000fe20003f64270 */
[----:B------:R-:W-:Y:S01]  /*5660*/  UISETP.GE.AND UP1, UPT, UR7, UR61, UPT ;  /* 0x0000003d0700728c */ /* 0x000fe2000bf26270 */
[----:B-----5:R-:W-:Y:S01]  /*5670*/  FSEL R77, R32, -INF , P4 ;  /* 0xff800000204d7808 */ /* 0x020fe20002000000 */
[--C-:B------:R-:W-:Y:S01]  /*5680*/  FFMA.FTZ R32, R35, R6, -R26.reuse ;  /* 0x0000000623207223 */ /* 0x100fe2000001081a */
[----:B------:R-:W-:Y:S01]  /*5690*/  FMNMX.FTZ R8, R75, R8, !PT ;  /* 0x000000084b087209 */ /* 0x000fe20007810000 */
[----:B------:R-:W-:Y:S01]  /*56a0*/  MUFU.EX2 R10, R10 ;  /* 0x0000000a000a7308 */ /* 0x000fe20000000800 */
[----:B------:R-:W-:Y:S01]  /*56b0*/  ISETP.GT.AND P4, PT, R56, 0x58, PT ;  /* 0x000000583800780c */ /* 0x000fe20003f84270 */
[----:B------:R-:W-:Y:S01]  /*56c0*/  FFMA.FTZ R26, R93, R6, -R26 ;  /* 0x000000065d1a7223 */ /* 0x000fe2000001081a */
[----:B------:R-:W-:-:S02]  /*56d0*/  FSEL R79, R34, -INF , P3 ;  /* 0xff800000224f7808 */ /* 0x000fc40001800000 */
[----:B------:R-:W-:Y:S02]  /*56e0*/  CS2R R92, SRZ ;  /* 0x00000000005c7805 */ /* 0x000fe4000001ff00 */
[----:B------:R-:W-:Y:S02]  /*56f0*/  FMNMX.FTZ R8, R77, R8, !PT ;  /* 0x000000084d087209 */ /* 0x000fe40007810000 */
[----:B------:R-:W-:Y:S01]  /*5700*/  ISETP.GT.AND P3, PT, R56, 0x59, PT ;  /* 0x000000593800780c */ /* 0x000fe20003f64270 */
[----:B------:R-:W-:Y:S01]  /*5710*/  MUFU.EX2 R199, R199 ;  /* 0x000000c700c77308 */ /* 0x000fe20000000800 */
[----:B0-----:R-:W-:Y:S02]  /*5720*/  FSEL R81, R36, -INF , P4 ;  /* 0xff80000024517808 */ /* 0x001fe40002000000 */
[----:B------:R-:W-:Y:S02]  /*5730*/  FMNMX.FTZ R8, R79, R8, !PT ;  /* 0x000000084f087209 */ /* 0x000fe40007810000 */
[----:B------:R-:W-:-:S02]  /*5740*/  ISETP.GT.AND P4, PT, R56, 0x60, PT ;  /* 0x000000603800780c */ /* 0x000fc40003f84270 */
[----:B------:R-:W-:Y:S01]  /*5750*/  FSEL R83, R46, -INF , P3 ;  /* 0xff8000002e537808 */ /* 0x000fe20001800000 */
[----:B------:R-:W-:Y:S01]  /*5760*/  MUFU.EX2 R12, R12 ;  /* 0x0000000c000c7308 */ /* 0x000fe20000000800 */
[----:B------:R-:W-:Y:S02]  /*5770*/  FMNMX.FTZ R8, R81, R8, !PT ;  /* 0x0000000851087209 */ /* 0x000fe40007810000 */
[----:B------:R-:W-:Y:S02]  /*5780*/  ISETP.GT.AND P3, PT, R56, 0x61, PT ;  /* 0x000000613800780c */ /* 0x000fe40003f64270 */
[----:B------:R-:W-:Y:S02]  /*5790*/  FSEL R85, R58, -INF , P4 ;  /* 0xff8000003a557808 */ /* 0x000fe40002000000 */
[----:B------:R-:W-:Y:S01]  /*57a0*/  FMNMX.FTZ R8, R83, R8, !PT ;  /* 0x0000000853087209 */ /* 0x000fe20007810000 */
[----:B------:R-:W-:Y:S01]  /*57b0*/  MUFU.EX2 R193, R193 ;  /* 0x000000c100c17308 */ /* 0x000fe20000000800 */
[----:B------:R-:W-:-:S02]  /*57c0*/  ISETP.GT.AND P4, PT, R56, 0x68, PT ;  /* 0x000000683800780c */ /* 0x000fc40003f84270 */
[----:B------:R-:W-:Y:S02]  /*57d0*/  FSEL R59, R60, -INF , P3 ;  /* 0xff8000003c3b7808 */ /* 0x000fe40001800000 */
[----:B------:R-:W-:Y:S02]  /*57e0*/  FMNMX.FTZ R8, R85, R8, !PT ;  /* 0x0000000855087209 */ /* 0x000fe40007810000 */
[----:B------:R-:W-:Y:S01]  /*57f0*/  ISETP.GT.AND P3, PT, R56, 0x69, PT ;  /* 0x000000693800780c */ /* 0x000fe20003f64270 */
[----:B------:R-:W-:Y:S01]  /*5800*/  MUFU.EX2 R14, R14 ;  /* 0x0000000e000e7308 */ /* 0x000fe20000000800 */
[----:B------:R-:W-:Y:S02]  /*5810*/  FSEL R87, R62, -INF , P4 ;  /* 0xff8000003e577808 */ /* 0x000fe40002000000 */
[----:B------:R-:W-:Y:S02]  /*5820*/  FMNMX.FTZ R8, R59, R8, !PT ;  /* 0x000000083b087209 */ /* 0x000fe40007810000 */
[----:B------:R-:W-:-:S02]  /*5830*/  FSEL R49, R50, -INF , P3 ;  /* 0xff80000032317808 */ /* 0x000fc40001800000 */
[----:B------:R-:W-:Y:S01]  /*5840*/  FMNMX.FTZ R8, R87, R8, !PT ;  /* 0x0000000857087209 */ /* 0x000fe20007810000 */
[----:B------:R-:W-:Y:S03]  /*5850*/  MUFU.EX2 R195, R195 ;  /* 0x000000c300c37308 */ /* 0x000fe60000000800 */
[----:B------:R-:W-:-:S05]  /*5860*/  FMNMX.FTZ R8, R49, R8, !PT ;  /* 0x0000000831087209 */ /* 0x000fca0007810000 */
[----:B------:R-:W0:Y:S01]  /*5870*/  SHFL.BFLY PT, R35, R8, 0x2, 0x1f ;  /* 0x0c401f0008237f89 */ /* 0x000e2200000e0000 */
[----:B------:R-:W-:Y:S08]  /*5880*/  MUFU.EX2 R30, R30 ;  /* 0x0000001e001e7308 */ /* 0x000ff00000000800 */
[----:B------:R-:W-:Y:S08]  /*5890*/  MUFU.EX2 R32, R32 ;  /* 0x0000002000207308 */ /* 0x000ff00000000800 */
[----:B------:R-:W1:Y:S01]  /*58a0*/  MUFU.EX2 R43, R43 ;  /* 0x0000002b002b7308 */ /* 0x000e620000000800 */
[----:B0-----:R-:W-:-:S07]  /*58b0*/  FMNMX.FTZ R35, R8, R35, !PT ;  /* 0x0000002308237209 */ /* 0x001fce0007810000 */
[----:B------:R-:W-:Y:S01]  /*58c0*/  MUFU.EX2 R39, R39 ;  /* 0x0000002700277308 */ /* 0x000fe20000000800 */
[----:B------:R-:W0:Y:S07]  /*58d0*/  SHFL.BFLY PT, R8, R35, 0x1, 0x1f ;  /* 0x0c201f0023087f89 */ /* 0x000e2e00000e0000 */
[----:B------:R2:W3:Y:S01]  /*58e0*/  MUFU.EX2 R34, R47 ;  /* 0x0000002f00227308 */ /* 0x0004e20000000800 */
[----:B-1----:R-:W-:-:S07]  /*58f0*/  F2FP.F16.F32.PACK_AB R191, R43, R32 ;  /* 0x000000202bbf723e */ /* 0x002fce00000000ff */
[----:B------:R1:W-:Y:S01]  /*5900*/  MUFU.EX2 R36, R57 ;  /* 0x0000003900247308 */ /* 0x0003e20000000800 */
[----:B--2---:R-:W-:-:S07]  /*5910*/  CS2R R46, SRZ ;  /* 0x00000000002e7805 */ /* 0x004fce000001ff00 */
[----:B------:R-:W-:Y:S01]  /*5920*/  MUFU.EX2 R55, R55 ;  /* 0x0000003700377308 */ /* 0x000fe20000000800 */
[----:B---3--:R-:W-:Y:S02]  /*5930*/  F2FP.F16.F32.PACK_AB R185, R34, R39 ;  /* 0x0000002722b9723e */ /* 0x008fe400000000ff */
[----:B-1----:R-:W-:Y:S02]  /*5940*/  CS2R R56, SRZ ;  /* 0x0000000000387805 */ /* 0x002fe4000001ff00 */
        /* <DEDUP_REMOVED lines=22> */
[----:B------:R0:W1:Y:S01]  /*5ab0*/  MUFU.EX2 R27, R24 ;  /* 0x00000018001b7308 */ /* 0x0000620000000800 */
[-CC-:B------:R-:W-:Y:S01]  /*5ac0*/  FFMA.FTZ R65, R65, R6.reuse, -R20.reuse ;  /* 0x0000000641417223 */ /* 0x180fe20000010814 */
[-CC-:B------:R-:W-:Y:S01]  /*5ad0*/  FFMA.FTZ R67, R67, R6.reuse, -R20.reuse ;  /* 0x0000000643437223 */ /* 0x180fe20000010814 */
[-CC-:B------:R-:W-:Y:S01]  /*5ae0*/  FFMA.FTZ R69, R69, R6.reuse, -R20.reuse ;  /* 0x0000000645457223 */ /* 0x180fe20000010814 */
[-CC-:B------:R-:W-:Y:S01]  /*5af0*/  FFMA.FTZ R71, R71, R6.reuse, -R20.reuse ;  /* 0x0000000647477223 */ /* 0x180fe20000010814 */
[-CC-:B------:R-:W-:Y:S01]  /*5b00*/  FFMA.FTZ R73, R73, R6.reuse, -R20.reuse ;  /* 0x0000000649497223 */ /* 0x180fe20000010814 */
[-CC-:B------:R-:W-:Y:S01]  /*5b10*/  FFMA.FTZ R75, R75, R6.reuse, -R20.reuse ;  /* 0x000000064b4b7223 */ /* 0x180fe20000010814 */
[-C--:B------:R-:W-:Y:S01]  /*5b20*/  FFMA.FTZ R77, R77, R6.reuse, -R20 ;  /* 0x000000064d4d7223 */ /* 0x080fe20000010814 */
[----:B------:R-:W2:Y:S01]  /*5b30*/  MUFU.EX2 R25, R25 ;  /* 0x0000001900197308 */ /* 0x000ea20000000800 */
[----:B0-----:R-:W-:Y:S01]  /*5b40*/  FADD.FTZ R24, R201, R2 ;  /* 0x00000002c9187221 */ /* 0x001fe20000010000 */
[----:B------:R-:W-:Y:S01]  /*5b50*/  F2FP.F16.F32.PACK_AB R201, R2, R201 ;  /* 0x000000c902c9723e */ /* 0x000fe200000000ff */
        /* <DEDUP_REMOVED lines=9> */
[----:B------:R-:W-:Y:S01]  /*5bf0*/  FFMA.FTZ R20, R49, R6, -R20 ;  /* 0x0000000631147223 */ /* 0x000fe20000010814 */
[----:B------:R-:W-:Y:S01]  /*5c00*/  FADD.FTZ R3, R197, R24 ;  /* 0x00000018c5037221 */ /* 0x000fe20000010000 */
[----:B-1----:R-:W-:Y:S01]  /*5c10*/  FADD.FTZ R24, R200, R27 ;  /* 0x0000001bc8187221 */ /* 0x002fe20000010000 */
[----:B------:R-:W-:Y:S01]  /*5c20*/  F2FP.F16.F32.PACK_AB R203, R4, R203 ;  /* 0x000000cb04cb723e */ /* 0x000fe200000000ff */
[----:B------:R-:W1:Y:S01]  /*5c30*/  MUFU.EX2 R33, R33 ;  /* 0x0000002100217308 */ /* 0x000e620000000800 */
[----:B------:R-:W-:Y:S01]  /*5c40*/  FADD.FTZ R44, R10, R3 ;  /* 0x000000030a2c7221 */ /* 0x000fe20000010000 */
[----:B--2---:R-:W-:Y:S01]  /*5c50*/  FADD.FTZ R3, R25, R24 ;  /* 0x0000001819037221 */ /* 0x004fe20000010000 */
[----:B------:R-:W-:-:S02]  /*5c60*/  F2FP.F16.F32.PACK_AB R181, R38, R55 ;  /* 0x0000003726b5723e */ /* 0x000fc400000000ff */
[----:B------:R-:W-:Y:S02]  /*5c70*/  CS2R R50, SRZ ;  /* 0x0000000000327805 */ /* 0x000fe4000001ff00 */
[----:B------:R-:W-:Y:S02]  /*5c80*/  F2FP.F16.F32.PACK_AB R200, R27, R200 ;  /* 0x000000c81bc8723e */ /* 0x000fe400000000ff */
[----:B------:R-:W-:Y:S02]  /*5c90*/  CS2R R48, SRZ ;  /* 0x0000000000307805 */ /* 0x000fe4000001ff00 */
[----:B------:R-:W-:Y:S01]  /*5ca0*/  F2FP.F16.F32.PACK_AB R197, R10, R197 ;  /* 0x000000c50ac5723e */ /* 0x000fe200000000ff */
[----:B------:R2:W3:Y:S01]  /*5cb0*/  MUFU.EX2 R196, R9 ;  /* 0x0000000900c47308 */ /* 0x0004e20000000800 */
[C---:B0-----:R-:W-:Y:S01]  /*5cc0*/  FADD.FTZ R24, R202.reuse, R3 ;  /* 0x00000003ca187221 */ /* 0x041fe20000010000 */
[----:B------:R-:W-:-:S06]  /*5cd0*/  F2FP.F16.F32.PACK_AB R202, R202, R25 ;  /* 0x00000019caca723e */ /* 0x000fcc00000000ff */
[----:B------:R-:W0:Y:S01]  /*5ce0*/  MUFU.EX2 R37, R37 ;  /* 0x0000002500257308 */ /* 0x000e220000000800 */
[----:B--2---:R-:W-:Y:S01]  /*5cf0*/  FADD.FTZ R9, R199, R44 ;  /* 0x0000002cc7097221 */ /* 0x004fe20000010000 */
[----:B-1----:R-:W-:Y:S01]  /*5d00*/  FADD.FTZ R3, R33, R24 ;  /* 0x0000001821037221 */ /* 0x002fe20000010000 */
[C---:B------:R-:W-:Y:S02]  /*5d10*/  F2FP.F16.F32.PACK_AB R199, R12.reuse, R199 ;  /* 0x000000c70cc7723e */ /* 0x040fe400000000ff */
[----:B------:R-:W-:-:S03]  /*5d20*/  FADD.FTZ R44, R12, R9 ;  /* 0x000000090c2c7221 */ /* 0x000fc60000010000 */
[----:B------:R-:W1:Y:S01]  /*5d30*/  MUFU.EX2 R198, R11 ;  /* 0x0000000b00c67308 */ /* 0x000e620000000800 */
[----:B------:R-:W-:Y:S01]  /*5d40*/  FADD.FTZ R9, R193, R44 ;  /* 0x0000002cc1097221 */ /* 0x000fe20000010000 */
[C---:B---3--:R-:W-:Y:S01]  /*5d50*/  FADD.FTZ R24, R196.reuse, R3 ;  /* 0x00000003c4187221 */ /* 0x048fe20000010000 */
[----:B------:R-:W-:Y:S02]  /*5d60*/  F2FP.F16.F32.PACK_AB R196, R196, R33 ;  /* 0x00000021c4c4723e */ /* 0x000fe400000000ff */
[C---:B------:R-:W-:Y:S01]  /*5d70*/  FADD.FTZ R44, R14.reuse, R9 ;  /* 0x000000090e2c7221 */ /* 0x040fe20000010000 */
[----:B------:R-:W-:Y:S02]  /*5d80*/  F2FP.F16.F32.PACK_AB R193, R14, R193 ;  /* 0x000000c10ec1723e */ /* 0x000fe400000000ff */
[----:B------:R-:W2:Y:S01]  /*5d90*/  MUFU.EX2 R41, R41 ;  /* 0x0000002900297308 */ /* 0x000ea20000000800 */
[----:B0-----:R-:W-:Y:S01]  /*5da0*/  FADD.FTZ R3, R37, R24 ;  /* 0x0000001825037221 */ /* 0x001fe20000010000 */
[----:B------:R-:W-:Y:S01]  /*5db0*/  FADD.FTZ R9, R195, R44 ;  /* 0x0000002cc3097221 */ /* 0x000fe20000010000 */
[----:B------:R-:W-:-:S03]  /*5dc0*/  F2FP.F16.F32.PACK_AB R195, R28, R195 ;  /* 0x000000c31cc3723e */ /* 0x000fc600000000ff */
[----:B------:R-:W-:Y:S01]  /*5dd0*/  FADD.FTZ R44, R28, R9 ;  /* 0x000000091c2c7221 */ /* 0x000fe20000010000 */
[----:B------:R-:W-:Y:S01]  /*5de0*/  CS2R R28, SRZ ;  /* 0x00000000001c7805 */ /* 0x000fe2000001ff00 */
[----:B------:R-:W0:Y:S01]  /*5df0*/  MUFU.EX2 R192, R13 ;  /* 0x0000000d00c07308 */ /* 0x000e220000000800 */
[----:B-1----:R-:W-:Y:S01]  /*5e00*/  FADD.FTZ R24, R198, R3 ;  /* 0x00000003c6187221 */ /* 0x002fe20000010000 */
[----:B------:R-:W-:Y:S01]  /*5e10*/  FADD.FTZ R9, R189, R44 ;  /* 0x0000002cbd097221 */ /* 0x000fe20000010000 */
[----:B------:R-:W-:Y:S02]  /*5e20*/  F2FP.F16.F32.PACK_AB R189, R30, R189 ;  /* 0x000000bd1ebd723e */ /* 0x000fe400000000ff */
[----:B------:R-:W-:Y:S01]  /*5e30*/  F2FP.F16.F32.PACK_AB R198, R198, R37 ;  /* 0x00000025c6c6723e */ /* 0x000fe200000000ff */
[----:B------:R-:W-:Y:S02]  /*5e40*/  FADD.FTZ R9, R30, R9 ;  /* 0x000000091e097221 */ /* 0x000fe40000010000 */
[----:B------:R-:W1:Y:S01]  /*5e50*/  MUFU.EX2 R45, R45 ;  /* 0x0000002d002d7308 */ /* 0x000e620000000800 */
[----:B--2---:R-:W-:Y:S01]  /*5e60*/  FADD.FTZ R3, R41, R24 ;  /* 0x0000001829037221 */ /* 0x004fe20000010000 */
[----:B------:R-:W-:Y:S01]  /*5e70*/  FADD.FTZ R24, R32, R9 ;  /* 0x0000000920187221 */ /* 0x000fe20000010000 */
[----:B------:R-:W-:-:S03]  /*5e80*/  CS2R R32, SRZ ;  /* 0x0000000000207805 */ /* 0x000fc6000001ff00 */
[----:B------:R-:W-:Y:S02]  /*5e90*/  FADD.FTZ R24, R43, R24 ;  /* 0x000000182b187221 */ /* 0x000fe40000010000 */
[----:B------:R-:W2:Y:S01]  /*5ea0*/  MUFU.EX2 R194, R15 ;  /* 0x0000000f00c27308 */ /* 0x000ea20000000800 */
[C---:B0-----:R-:W-:Y:S01]  /*5eb0*/  FADD.FTZ R0, R192.reuse, R3 ;  /* 0x00000003c0007221 */ /* 0x041fe20000010000 */
[----:B------:R-:W-:Y:S01]  /*5ec0*/  FADD.FTZ R9, R39, R24 ;  /* 0x0000001827097221 */ /* 0x000fe20000010000 */
[----:B------:R-:W-:-:S03]  /*5ed0*/  F2FP.F16.F32.PACK_AB R192, R192, R41 ;  /* 0x00000029c0c0723e */ /* 0x000fc600000000ff */
[----:B------:R-:W-:Y:S01]  /*5ee0*/  FADD.FTZ R24, R34, R9 ;  /* 0x0000000922187221 */ /* 0x000fe20000010000 */
[----:B------:R-:W-:Y:S01]  /*5ef0*/  CS2R R34, SRZ ;  /* 0x0000000000227805 */ /* 0x000fe2000001ff00 */
[----:B------:R-:W0:Y:S01]  /*5f00*/  MUFU.EX2 R21, R21 ;  /* 0x0000001500157308 */ /* 0x000e220000000800 */
[----:B-1----:R-:W-:Y:S01]  /*5f10*/  FADD.FTZ R3, R45, R0 ;  /* 0x000000002d037221 */ /* 0x002fe20000010000 */
[----:B------:R-:W-:Y:S01]  /*5f20*/  FADD.FTZ R9, R187, R24 ;  /* 0x00000018bb097221 */ /* 0x000fe20000010000 */
[C---:B------:R-:W-:Y:S02]  /*5f30*/  F2FP.F16.F32.PACK_AB R187, R36.reuse, R187 ;  /* 0x000000bb24bb723e */ /* 0x040fe400000000ff */
[----:B------:R-:W-:Y:S01]  /*5f40*/  CS2R R24, SRZ ;  /* 0x0000000000187805 */ /* 0x000fe2000001ff00 */
[----:B------:R-:W-:Y:S01]  /*5f50*/  FADD.FTZ R2, R36, R9 ;  /* 0x0000000924027221 */ /* 0x000fe20000010000 */
[----:B------:R-:W-:Y:S01]  /*5f60*/  CS2R R36, SRZ ;  /* 0x0000000000247805 */ /* 0x000fe2000001ff00 */
[----:B------:R1:W3:Y:S01]  /*5f70*/  MUFU.EX2 R188, R53 ;  /* 0x0000003500bc7308 */ /* 0x0002e20000000800 */
[C---:B--2---:R-:W-:Y:S01]  /*5f80*/  FADD.FTZ R0, R194.reuse, R3 ;  /* 0x00000003c2007221 */ /* 0x044fe20000010000 */
[----:B------:R-:W-:Y:S01]  /*5f90*/  FADD.FTZ R9, R55, R2 ;  /* 0x0000000237097221 */ /* 0x000fe20000010000 */
[----:B------:R-:W-:-:S02]  /*5fa0*/  F2FP.F16.F32.PACK_AB R194, R194, R45 ;  /* 0x0000002dc2c2723e */ /* 0x000fc400000000ff */
[----:B------:R-:W-:Y:S02]  /*5fb0*/  CS2R R54, SRZ ;  /* 0x0000000000367805 */ /* 0x000fe4000001ff00 */
[----:B------:R-:W-:Y:S01]  /*5fc0*/  CS2R R44, SRZ ;  /* 0x00000000002c7805 */ /* 0x000fe2000001ff00 */
[----:B------:R-:W-:Y:S01]  /*5fd0*/  FADD.FTZ R2, R38, R9 ;  /* 0x0000000926027221 */ /* 0x000fe20000010000 */
[----:B------:R-:W-:Y:S01]  /*5fe0*/  CS2R R38, SRZ ;  /* 0x0000000000267805 */ /* 0x000fe2000001ff00 */
[----:B------:R-:W2:Y:S01]  /*5ff0*/  MUFU.EX2 R65, R65 ;  /* 0x0000004100417308 */ /* 0x000ea20000000800 */
[----:B0-----:R-:W-:Y:S01]  /*6000*/  FADD.FTZ R3, R21, R0 ;  /* 0x0000000015037221 */ /* 0x001fe20000010000 */
[----:B------:R-:W-:Y:S01]  /*6010*/  FADD.FTZ R9, R31, R2 ;  /* 0x000000021f097221 */ /* 0x000fe20000010000 */
[----:B-1----:R-:W-:-:S05]  /*6020*/  CS2R R52, SRZ ;  /* 0x0000000000347805 */ /* 0x002fca000001ff00 */
[----:B------:R0:W1:Y:S01]  /*6030*/  MUFU.EX2 R190, R67 ;  /* 0x0000004300be7308 */ /* 0x0000620000000800 */
[C---:B---3--:R-:W-:Y:S01]  /*6040*/  FADD.FTZ R0, R188.reuse, R3 ;  /* 0x00000003bc007221 */ /* 0x048fe20000010000 */
[----:B------:R-:W-:-:S06]  /*6050*/  F2FP.F16.F32.PACK_AB R188, R188, R21 ;  /* 0x00000015bcbc723e */ /* 0x000fcc00000000ff */
[----:B------:R-:W3:Y:S01]  /*6060*/  MUFU.EX2 R69, R69 ;  /* 0x0000004500457308 */ /* 0x000ee20000000800 */
[----:B--2---:R-:W-:Y:S01]  /*6070*/  FADD.FTZ R3, R65, R0 ;  /* 0x0000000041037221 */ /* 0x004fe20000010000 */
[----:B0-----:R-:W-:-:S06]  /*6080*/  CS2R R66, SRZ ;  /* 0x0000000000427805 */ /* 0x001fcc000001ff00 */
[----:B------:R0:W2:Y:S01]  /*6090*/  MUFU.EX2 R184, R71 ;  /* 0x0000004700b87308 */ /* 0x0000a20000000800 */
[C---:B-1----:R-:W-:Y:S01]  /*60a0*/  FADD.FTZ R0, R190.reuse, R3 ;  /* 0x00000003be007221 */ /* 0x042fe20000010000 */
[----:B------:R-:W-:Y:S02]  /*60b0*/  F2FP.F16.F32.PACK_AB R190, R190, R65 ;  /* 0x00000041bebe723e */ /* 0x000fe400000000ff */
[----:B------:R-:W-:-:S04]  /*60c0*/  CS2R R64, SRZ ;  /* 0x0000000000407805 */ /* 0x000fc8000001ff00 */
[----:B------:R-:W1:Y:S01]  /*60d0*/  MUFU.EX2 R73, R73 ;  /* 0x0000004900497308 */ /* 0x000e620000000800 */
[----:B---3--:R-:W-:Y:S01]  /*60e0*/  FADD.FTZ R3, R69, R0 ;  /* 0x0000000045037221 */ /* 0x008fe20000010000 */
[----:B0-----:R-:W-:-:S06]  /*60f0*/  CS2R R70, SRZ ;  /* 0x0000000000467805 */ /* 0x001fcc000001ff00 */
[----:B------:R0:W3:Y:S01]  /*6100*/  MUFU.EX2 R186, R75 ;  /* 0x0000004b00ba7308 */ /* 0x0000e20000000800 */
[C---:B--2---:R-:W-:Y:S01]  /*6110*/  FADD.FTZ R0, R184.reuse, R3 ;  /* 0x00000003b8007221 */ /* 0x044fe20000010000 */
[----:B------:R-:W-:Y:S02]  /*6120*/  F2FP.F16.F32.PACK_AB R184, R184, R69 ;  /* 0x00000045b8b8723e */ /* 0x000fe400000000ff */
[----:B------:R-:W-:-:S04]  /*6130*/  CS2R R68, SRZ ;  /* 0x0000000000447805 */ /* 0x000fc8000001ff00 */
[----:B------:R2:W4:Y:S01]  /*6140*/  MUFU.EX2 R40, R61 ;  /* 0x0000003d00287308 */ /* 0x0005220000000800 */
[----:B-1----:R-:W-:Y:S01]  /*6150*/  FADD.FTZ R3, R73, R0 ;  /* 0x0000000049037221 */ /* 0x002fe20000010000 */
[----:B0-----:R-:W-:-:S06]  /*6160*/  CS2R R74, SRZ ;  /* 0x00000000004a7805 */ /* 0x001fcc000001ff00 */
[----:B------:R-:W0:Y:S01]  /*6170*/  MUFU.EX2 R77, R77 ;  /* 0x0000004d004d7308 */ /* 0x000e220000000800 */
[C---:B---3--:R-:W-:Y:S01]  /*6180*/  FADD.FTZ R0, R186.reuse, R3 ;  /* 0x00000003ba007221 */ /* 0x048fe20000010000 */
[----:B------:R-:W-:Y:S02]  /*6190*/  F2FP.F16.F32.PACK_AB R186, R186, R73 ;  /* 0x00000049baba723e */ /* 0x000fe400000000ff */
[----:B------:R-:W-:Y:S02]  /*61a0*/  CS2R R72, SRZ ;  /* 0x0000000000487805 */ /* 0x000fe4000001ff00 */
[----:B--2---:R-:W-:Y:S02]  /*61b0*/  CS2R R60, SRZ ;  /* 0x00000000003c7805 */ /* 0x004fe4000001ff00 */
[----:B------:R-:W1:Y:S01]  /*61c0*/  MUFU.EX2 R63, R63 ;  /* 0x0000003f003f7308 */ /* 0x000e620000000800 */
[C---:B----4-:R-:W-:Y:S01]  /*61d0*/  FADD.FTZ R2, R40.reuse, R9 ;  /* 0x0000000928027221 */ /* 0x050fe20000010000 */
[----:B------:R-:W-:-:S02]  /*61e0*/  F2FP.F16.F32.PACK_AB R183, R40, R31 ;  /* 0x0000001f28b7723e */ /* 0x000fc400000000ff */
[----:B------:R-:W-:Y:S02]  /*61f0*/  CS2R R40, SRZ ;  /* 0x0000000000287805 */ /* 0x000fe4000001ff00 */
[----:B------:R-:W-:Y:S02]  /*6200*/  CS2R R30, SRZ ;  /* 0x00000000001e7805 */ /* 0x000fe4000001ff00 */
[----:B------:R2:W3:Y:S01]  /*6210*/  MUFU.EX2 R180, R79 ;  /* 0x0000004f00b47308 */ /* 0x0004e20000000800 */
[----:B0-----:R-:W-:-:S07]  /*6220*/  FADD.FTZ R3, R77, R0 ;  /* 0x000000004d037221 */ /* 0x001fce0000010000 */
[----:B------:R0:W4:Y:S01]  /*6230*/  MUFU.EX2 R42, R89 ;  /* 0x00000059002a7308 */ /* 0x0001220000000800 */
[----:B-1----:R-:W-:Y:S01]  /*6240*/  FADD.FTZ R9, R63, R2 ;  /* 0x000000023f097221 */ /* 0x002fe20000010000 */
[----:B--2---:R-:W-:-:S06]  /*6250*/  CS2R R78, SRZ ;  /* 0x00000000004e7805 */ /* 0x004fcc000001ff00 */
[----:B------:R-:W1:Y:S01]  /*6260*/  MUFU.EX2 R81, R81 ;  /* 0x0000005100517308 */ /* 0x000e620000000800 */
[C---:B---3--:R-:W-:Y:S01]  /*6270*/  FADD.FTZ R0, R180.reuse, R3 ;  /* 0x00000003b4007221 */ /* 0x048fe20000010000 */
[----:B------:R-:W-:Y:S02]  /*6280*/  F2FP.F16.F32.PACK_AB R180, R180, R77 ;  /* 0x0000004db4b4723e */ /* 0x000fe400000000ff */
[----:B0-----:R-:W-:Y:S02]  /*6290*/  CS2R R88, SRZ ;  /* 0x0000000000587805 */ /* 0x001fe4000001ff00 */
[----:B------:R-:W-:Y:S02]  /*62a0*/  CS2R R76, SRZ ;  /* 0x00000000004c7805 */ /* 0x000fe4000001ff00 */
[----:B------:R0:W2:Y:S01]  /*62b0*/  MUFU.EX2 R182, R83 ;  /* 0x0000005300b67308 */ /* 0x0000a20000000800 */
[C---:B----4-:R-:W-:Y:S01]  /*62c0*/  FADD.FTZ R2, R42.reuse, R9 ;  /* 0x000000092a027221 */ /* 0x050fe20000010000 */
[----:B------:R-:W-:-:S02]  /*62d0*/  F2FP.F16.F32.PACK_AB R177, R42, R63 ;  /* 0x0000003f2ab1723e */ /* 0x000fc400000000ff */
        /* <DEDUP_REMOVED lines=16> */
[----:B------:R-:W1:Y:S01]  /*63e0*/  MUFU.EX2 R26, R26 ;  /* 0x0000001a001a7308 */ /* 0x000e620000000800 */
[----:B--2---:R-:W-:Y:S01]  /*63f0*/  FADD.FTZ R3, R91, R2 ;  /* 0x000000025b037221 */ /* 0x004fe20000010000 */
[----:B------:R-:W-:-:S06]  /*6400*/  IMAD.MOV.U32 R2, RZ, RZ, 0x3f800000 ;  /* 0x3f800000ff027424 */ /* 0x000fcc00078e00ff */
[----:B------:R-:W2:Y:S01]  /*6410*/  MUFU.EX2 R20, R20 ;  /* 0x0000001400147308 */ /* 0x000ea20000000800 */
[----:B0-----:R-:W-:Y:S01]  /*6420*/  FADD.FTZ R9, R87, R0 ;  /* 0x0000000057097221 */ /* 0x001fe20000010000 */
[----:B------:R-:W-:Y:S02]  /*6430*/  IMAD.MOV.U32 R0, RZ, RZ, 0x3f800000 ;  /* 0x3f800000ff007424 */ /* 0x000fe400078e00ff */
[C---:B-1----:R-:W-:Y:S01]  /*6440*/  FADD.FTZ R3, R26.reuse, R3 ;  /* 0x000000031a037221 */ /* 0x042fe20000010000 */
[----:B------:R-:W-:Y:S02]  /*6450*/  F2FP.F16.F32.PACK_AB R179, R26, R91 ;  /* 0x0000005b1ab3723e */ /* 0x000fe400000000ff */
[----:B------:R-:W-:Y:S02]  /*6460*/  CS2R R90, SRZ ;  /* 0x00000000005a7805 */ /* 0x000fe4000001ff00 */
[----:B------:R-:W-:Y:S02]  /*6470*/  CS2R R26, SRZ ;  /* 0x00000000001a7805 */ /* 0x000fe4000001ff00 */
[C---:B--2---:R-:W-:Y:S01]  /*6480*/  F2FP.F16.F32.PACK_AB R178, R20.reuse, R87 ;  /* 0x0000005714b2723e */ /* 0x044fe200000000ff */
[----:B------:R-:W-:Y:S01]  /*6490*/  FADD.FTZ R4, R20, R9 ;  /* 0x0000000914047221 */ /* 0x000fe20000010000 */
[----:B------:R-:W-:Y:S01]  /*64a0*/  CS2R R86, SRZ ;  /* 0x0000000000567805 */ /* 0x000fe2000001ff00 */
[----:B------:R-:W-:Y:S06]  /*64b0*/  @!P3 BRA `(.L_x_5934) ;  /* 0x0000004800b4b947 */ /* 0x000fec0003800000 */
[----:B------:R-:W-:Y:S01]  /*64c0*/  IMAD.MOV.U32 R9, RZ, RZ, R7 ;  /* 0x000000ffff097224 */ /* 0x000fe200078e0007 */
[----:B------:R-:W-:Y:S01]  /*64d0*/  UMOV UR39, UR60 ;  /* 0x0000003c00277c82 */ /* 0x000fe20008000000 */
[----:B------:R-:W-:Y:S01]  /*64e0*/  IMAD.MOV.U32 R10, RZ, RZ, R8 ;  /* 0x000000ffff0a7224 */ /* 0x000fe200078e0008 */
[----:B------:R-:W-:Y:S01]  /*64f0*/  UMOV UR6, UR36 ;  /* 0x0000002400067c82 */ /* 0x000fe20008000000 */
[----:B------:R-:W-:Y:S01]  /*6500*/  IMAD.MOV.U32 R2, RZ, RZ, 0x3f800000 ;  /* 0x3f800000ff027424 */ /* 0x000fe200078e00ff */
[----:B------:R-:W-:Y:S01]  /*6510*/  ULDC UR5, c[0x0][0x9d8] ;  /* 0x0002760000057ab9 */ /* 0x000fe20000000800 */
[----:B------:R-:W-:-:S07]  /*6520*/  IMAD.MOV.U32 R119, RZ, RZ, RZ ;  /* 0x000000ffff777224 */ /* 0x000fce00078e00ff */
.L_x_5943:
[----:B------:R-:W-:-:S04]  /*6530*/  UIADD3 UR4, UR6, 0x1, URZ ;  /* 0x0000000106047890 */ /* 0x000fc8000fffe03f */
[----:B------:R-:W-:-:S04]  /*6540*/  UISETP.NE.AND UP1, UPT, UR4, 0x2, UPT ;  /* 0x000000020400788c */ /* 0x000fc8000bf25270 */
[----:B------:R-:W-:Y:S02]  /*6550*/  USEL UR60, URZ, 0x1, UP1 ;  /* 0x000000013f3c7887 */ /* 0x000fe40008800000 */
[----:B------:R-:W-:Y:S02]  /*6560*/  USEL UR36, UR4, URZ, UP1 ;  /* 0x0000003f04247287 */ /* 0x000fe40008800000 */
[----:B------:R-:W-:Y:S01]  /*6570*/  ULOP3.LUT UR60, UR39, UR60, URZ, 0x3c, !UPT ;  /* 0x0000003c273c7292 */ /* 0x000fe2000f8e3c3f */
[----:B------:R-:W-:Y:S11]  /*6580*/  @!P0 BRA `(.L_x_5935) ;  /* 0x0000000000048947 */ /* 0x000ff60003800000 */
[----:B------:R-:W-:Y:S01]  /*6590*/  BPT.TRAP 0x1 ;  /* 0x000000040000795c */ /* 0x000fe20000300000 */
.L_x_5935:
[----:B------:R-:W-:Y:S01]  /*65a0*/  ULEA UR37, UR36, UR38, 0x3 ;  /* 0x0000002624257291 */ /* 0x000fe2000f8e183f */
[----:B------:R-:W-:-:S05]  /*65b0*/  IMAD.U32 R6, RZ, RZ, UR60 ;  /* 0x0000003cff067e24 */ /* 0x000fca000f8e00ff */
[----:B------:R-:W-:-:S04]  /*65c0*/  SHF.L.U32 R6, R6, 0x1f, RZ ;  /* 0x0000001f06067819 */ /* 0x000fc800000006ff */
[----:B------:R0:W1:Y:S01]  /*65d0*/  SYNCS.PHASECHK.TRANS64.TRYWAIT P3, [UR37+0x36830], R6 ;  /* 0x03683006ff0075a7 */ /* 0x0000620008060165 */
[----:B------:R-:W-:Y:S05]  /*65e0*/  @!P0 BRA `(.L_x_5936) ;  /* 0x0000000000048947 */ /* 0x000fea0003800000 */
[----:B------:R-:W-:Y:S01]  /*65f0*/  BPT.TRAP 0x1 ;  /* 0x000000040000795c */ /* 0x000fe20000300000 */
.L_x_5936:
[----:B-1----:R-:W-:Y:S05]  /*6600*/  @P3 BRA `(.L_x_5937) ;  /* 0x0000000000083947 */ /* 0x002fea0003800000 */
[----:B------:R-:W1:Y:S02]  /*6610*/  SYNCS.PHASECHK.TRANS64.TRYWAIT P3, [UR37+0x36830], R6 ;  /* 0x03683006ff0075a7 */ /* 0x000e640008060165 */
[----:B-1----:R-:W-:Y:S05]  /*6620*/  @!P3 BRA `(.L_x_5938) ;  /* 0x0000013000bcb947 */ /* 0x002fea0003800000 */
.L_x_5937:
        /* <DEDUP_REMOVED lines=592> */
.L_x_5939:
[----:B------:R-:W-:Y:S01]  /*8b30*/  ULEA UR4, UR6, UR38, 0x3 ;  /* 0x0000002606047291 */ /* 0x000fe2000f8e183f */
[----:B------:R-:W-:-:S05]  /*8b40*/  IMAD.U32 R0, RZ, RZ, UR39 ;  /* 0x00000027ff007e24 */ /* 0x000fca000f8e00ff */
[----:B------:R-:W-:-:S04]  /*8b50*/  SHF.L.U32 R0, R0, 0x1f, RZ ;  /* 0x0000001f00007819 */ /* 0x000fc800000006ff */
[----:B------:R2:W3:Y:S01]  /*8b60*/  SYNCS.PHASECHK.TRANS64.TRYWAIT P3, [UR4+0x36850], R0 ;  /* 0x03685000ff0075a7 */ /* 0x0004e20008060144 */
[----:B------:R-:W-:Y:S05]  /*8b70*/  @!P0 BRA `(.L_x_5940) ;  /* 0x0000000000048947 */ /* 0x000fea0003800000 */
[----:B------:R-:W-:Y:S01]  /*8b80*/  BPT.TRAP 0x1 ;  /* 0x000000040000795c */ /* 0x000fe20000300000 */
.L_x_5940:
[----:B---3--:R-:W-:Y:S05]  /*8b90*/  @P3 BRA `(.L_x_5941) ;  /* 0x0000000000083947 */ /* 0x008fea0003800000 */
[----:B------:R-:W3:Y:S02]  /*8ba0*/  SYNCS.PHASECHK.TRANS64.TRYWAIT P3, [UR4+0x36850], R0 ;  /* 0x03685000ff0075a7 */ /* 0x000ee40008060144 */
[----:B---3--:R-:W-:Y:S05]  /*8bb0*/  @!P3 BRA `(.L_x_5942) ;  /* 0x0000010c0070b947 */ /* 0x008fea0003800000 */
.L_x_5941:
[----:B------:R-:W-:Y:S01]  /*8bc0*/  UIADD3 UR10, UR38, 0x400, URZ ;  /* 0x00000400260a7890 */ /* 0x000fe2000fffe03f */
[----:B------:R-:W-:Y:S01]  /*8bd0*/  WARPGROUP.ARRIVE ;  /* 0x00000000000079c5 */ /* 0x000fe20000000000 */
[----:B------:R-:W-:Y:S01]  /*8be0*/  UMOV UR11, 0x40000040 ;  /* 0x40000040000b7882 */ /* 0x000fe20000000000 */
[----:B------:R-:W-:Y:S01]  /*8bf0*/  R2UR UR18, R19 ;  /* 0x00000000131272ca */ /* 0x000fe200000e0000 */
[----:B------:R-:W-:Y:S01]  /*8c00*/  USHF.R.U32.HI UR10, URZ, 0x4, UR10 ;  /* 0x000000043f0a7899 */ /* 0x000fe2000801160a */
[----:B------:R-:W-:Y:S01]  /*8c10*/  FMUL.FTZ R20, R152, UR5 ;  /* 0x0000000598147c20 */ /* 0x000fe20008410000 */
[----:B------:R-:W-:Y:S01]  /*8c20*/  FMUL.FTZ R152, R157, UR5 ;  /* 0x000000059d987c20 */ /* 0x000fe20008410000 */
[----:B------:R-:W-:Y:S01]  /*8c30*/  FMUL.FTZ R8, R173, UR5 ;  /* 0x00000005ad087c20 */ /* 0x000fe20008410000 */
[----:B------:R-:W-:Y:S01]  /*8c40*/  ULOP3.LUT UR10, UR10, 0x3fff, URZ, 0xc0, !UPT ;  /* 0x00003fff0a0a7892 */ /* 0x000fe2000f8ec03f */
[----:B------:R-:W-:Y:S01]  /*8c50*/  FMUL.FTZ R173, R155, UR5 ;  /* 0x000000059bad7c20 */ /* 0x000fe20008410000 */
[----:B------:R-:W-:Y:S01]  /*8c60*/  R2UR UR15, R17 ;  /* 0x00000000110f72ca */ /* 0x000fe200000e0000 */
[----:B------:R-:W-:Y:S01]  /*8c70*/  FMUL.FTZ R13, R160, UR5 ;  /* 0x00000005a00d7c20 */ /* 0x000fe20008410000 */
[----:B------:R-:W-:Y:S01]  /*8c80*/  ULOP3.LUT UR10, UR10, 0x3800000, URZ, 0xfc, !UPT ;  /* 0x038000000a0a7892 */ /* 0x000fe2000f8efc3f */
[----:B------:R-:W-:Y:S01]  /*8c90*/  R2UR UR14, R18 ;  /* 0x00000000120e72ca */ /* 0x000fe200000e0000 */
[----:B------:R-:W-:Y:S01]  /*8ca0*/  FMUL.FTZ R160, R167, UR5 ;  /* 0x00000005a7a07c20 */ /* 0x000fe20008410000 */
[----:B------:R-:W-:Y:S01]  /*8cb0*/  FMUL.FTZ R167, R146, UR5 ;  /* 0x0000000592a77c20 */ /* 0x000fe20008410000 */
[----:B------:R-:W-:Y:S01]  /*8cc0*/  UIMAD UR6, UR6, 0xa80, UR10 ;  /* 0x00000a80060678a4 */ /* 0x000fe2000f8e020a */
[----:B-1----:R-:W-:-:S02]  /*8cd0*/  VIADD R7, R23, UR18 ;  /* 0x0000001217077c36 */ /* 0x002fc40008000000 */
[----:B------:R-:W-:Y:S01]  /*8ce0*/  FMUL.FTZ R14, R165, UR5 ;  /* 0x00000005a50e7c20 */ /* 0x000fe20008410000 */
[----:B------:R-:W-:Y:S01]  /*8cf0*/  FMUL.FTZ R165, R150, UR5 ;  /* 0x0000000596a57c20 */ /* 0x000fe20008410000 */
[----:B0-----:R-:W-:Y:S01]  /*8d00*/  FMUL.FTZ R6, R166, UR5 ;  /* 0x00000005a6067c20 */ /* 0x001fe20008410000 */
[----:B------:R-:W-:Y:S01]  /*8d10*/  MUFU.TANH R160, R160 ;  /* 0x000000a000a07308 */ /* 0x000fe20000002400 */
[----:B------:R-:W-:Y:S01]  /*8d20*/  FMUL.FTZ R2, R169, UR5 ;  /* 0x00000005a9027c20 */ /* 0x000fe20008410000 */
[----:B------:R-:W-:Y:S01]  /*8d30*/  UMOV UR10, UR6 ;  /* 0x00000006000a7c82 */ /* 0x000fe20008000000 */
[----:B------:R-:W-:Y:S01]  /*8d40*/  FMUL.FTZ R169, R159, UR5 ;  /* 0x000000059fa97c20 */ /* 0x000fe20008410000 */
[----:B------:R-:W-:Y:S01]  /*8d50*/  HGMMA.64x192x16.F32 R24, R200, gdesc[UR8].tnspB, R24, gsb0 ;  /* 0x42e00008c8187df0 */ /* 0x000fe20008000818 */
[----:B------:R-:W-:Y:S01]  /*8d60*/  UIADD3 UR10, UR6, 0x80, URZ ;  /* 0x00000080060a7890 */ /* 0x000fe2000fffe03f */
[----:B------:R-:W-:Y:S01]  /*8d70*/  FMUL.FTZ R147, R147, UR5 ;  /* 0x0000000593937c20 */ /* 0x000fe20008410000 */
[----:B------:R-:W-:Y:S01]  /*8d80*/  UMOV UR11, 0x40000040 ;  /* 0x40000040000b7882 */ /* 0x000fe20000000000 */
        /* <DEDUP_REMOVED lines=15> */
[----:B--2---:R-:W-:Y:S01]  /*8e80*/  FMUL.FTZ R0, R168, UR5 ;  /* 0x00000005a8007c20 */ /* 0x004fe20008410000 */
        /* <DEDUP_REMOVED lines=11> */
[----:B------:R-:W-:Y:S01]  /*8f40*/  UISETP.GT.AND UP1, UPT, UR7, UR61, UPT ;  /* 0x0000003d0700728c */ /* 0x000fe2000bf24270 */
[----:B------:R-:W-:-:S04]  /*8f50*/  UMOV UR39, UR60 ;  /* 0x0000003c00277c82 */ /* 0x000fc80008000000 */
        /* <DEDUP_REMOVED lines=31> */
[----:B------:R-:W0:Y:S08]  /*9150*/  MUFU.TANH R201, R201 ;  /* 0x000000c900c97308 */ /* 0x000e300000002400 */
[----:B------:R-:W1:Y:S08]  /*9160*/  MUFU.TANH R203, R203 ;  /* 0x000000cb00cb7308 */ /* 0x000e700000002400 */
        /* <DEDUP_REMOVED lines=14> */
[----:B------:R-:W-:Y:S01]  /*9250*/  @UP0 ULDC UR10, c[0x0][0x44c] ;  /* 0x00011300000a0ab9 */ /* 0x000fe20000000800 */
[----:B------:R-:W-:Y:S01]  /*9260*/  UMOV UR11, 0x40000040 ;  /* 0x40000040000b7882 */ /* 0x000fe20000000000 */
[----:B------:R-:W-:Y:S01]  /*9270*/  @P2 IMAD.HI.U32 R154, R7, UR10, RZ ;  /* 0x0000000a079a2c27 */ /* 0x000fe2000f8e00ff */
[----:B------:R-:W-:Y:S01]  /*9280*/  @UP0 ULDC UR10, c[0x0][0x450] ;  /* 0x00011400000a0ab9 */ /* 0x000fe20000000800 */
[----:B------:R-:W2:Y:S03]  /*9290*/  MUFU.TANH R199, R199 ;  /* 0x000000c700c77308 */ /* 0x000ea60000002400 */
[----:B------:R-:W-:Y:S01]  /*92a0*/  @P2 SHF.R.U32.HI R7, RZ, UR10, R154 ;  /* 0x0000000aff072c19 */ /* 0x000fe2000801169a */
[----:B------:R-:W-:Y:S02]  /*92b0*/  UMOV UR10, 0x1 ;  /* 0x00000001000a7882 */ /* 0x000fe40000000000 */
[----:B------:R-:W-:-:S02]  /*92c0*/  UIMAD UR10, UR7, -0x70, UR10 ;  /* 0xffffff90070a78a4 */ /* 0x000fc4000f8e020a */
[----:B------:R-:W3:Y:S01]  /*92d0*/  SHFL.IDX PT, R155, R7, 0x1, 0x1c1f ;  /* 0x003c1f00079b7f89 */ /* 0x000ee200000e0000 */
[----:B------:R-:W4:Y:S01]  /*92e0*/  MUFU.TANH R197, R197 ;  /* 0x000000c500c57308 */ /* 0x000f220000002400 */
[----:B------:R-:W-:Y:S02]  /*92f0*/  UIADD3 UR7, UR7, -0x1, URZ ;  /* 0xffffffff07077890 */ /* 0x000fe4000fffe03f */
[----:B------:R-:W-:Y:S01]  /*9300*/  IMAD.U32 R157, RZ, RZ, UR10 ;  /* 0x0000000aff9d7e24 */ /* 0x000fe2000f8e00ff */
[----:B------:R-:W-:Y:S01]  /*9310*/  UIADD3 UR10, UR6, 0x180, URZ ;  /* 0x00000180060a7890 */ /* 0x000fe2000fffe03f */
[----:B------:R-:W5:Y:S02]  /*9320*/  SHFL.IDX PT, R129, R7, RZ, 0x1c1f ;  /* 0x001c1fff07817589 */ /* 0x000f6400000e0000 */
[----:B------:R-:W-:Y:S01]  /*9330*/  IMAD R146, R22, -0x2, R157 ;  /* 0xfffffffe16927824 */ /* 0x000fe200078e029d */
[----:B------:R-:W-:Y:S01]  /*9340*/  MUFU.TANH R175, R175 ;  /* 0x000000af00af7308 */ /* 0x000fe20000002400 */
[----:B------:R-:W-:-:S05]  /*9350*/  IMAD.U32 R157, RZ, RZ, UR15 ;  /* 0x0000000fff9d7e24 */ /* 0x000fca000f8e00ff */
[----:B------:R-:W-:Y:S02]  /*9360*/  IADD3 R146, -R157, UR14, R146 ;  /* 0x0000000e9d927c10 */ /* 0x000fe4000fffe192 */
[----:B------:R-:W-:Y:S03]  /*9370*/  MUFU.TANH R154, R143 ;  /* 0x0000008f009a7308 */ /* 0x000fe60000002400 */
[----:B---3--:R-:W-:Y:S02]  /*9380*/  IMAD.IADD R150, R146, 0x1, R155 ;  /* 0x0000000192967824 */ /* 0x008fe400078e029b */
[----:B------:R-:W-:-:S03]  /*9390*/  FMUL.FTZ R155, R138, UR5 ;  /* 0x000000058a9b7c20 */ /* 0x000fc60008410000 */
[----:B------:R-:W-:Y:S01]  /*93a0*/  ISETP.GT.AND P3, PT, R150, RZ, PT ;  /* 0x000000ff9600720c */ /* 0x000fe20003f64270 */
[----:B-----5:R-:W-:Y:S01]  /*93b0*/  IMAD.IADD R146, R146, 0x1, R129 ;  /* 0x0000000192927824 */ /* 0x020fe200078e0281 */
[C---:B------:R-:W-:Y:S01]  /*93c0*/  ISETP.GT.AND P4, PT, R150.reuse, 0x1, PT ;  /* 0x000000019600780c */ /* 0x040fe20003f84270 */
[----:B------:R-:W-:Y:S01]  /*93d0*/  MUFU.TANH R155, R155 ;  /* 0x0000009b009b7308 */ /* 0x000fe20000002400 */
[----:B0-----:R-:W-:Y:S02]  /*93e0*/  FSEL R201, R201, -INF , P3 ;  /* 0xff800000c9c97808 */ /* 0x001fe40001800000 */
[----:B------:R-:W-:Y:S02]  /*93f0*/  ISETP.GT.AND P3, PT, R150, 0x8, PT ;  /* 0x000000089600780c */ /* 0x000fe40003f64270 */
[----:B-1----:R-:W-:Y:S02]  /*9400*/  FSEL R203, R203, -INF , P4 ;  /* 0xff800000cbcb7808 */ /* 0x002fe40002000000 */
[----:B------:R-:W-:-:S02]  /*9410*/  FMNMX.FTZ R138, R201, R9, !PT ;  /* 0x00000009c98a7209 */ /* 0x000fc40007810000 */
[C---:B------:R-:W-:Y:S02]  /*9420*/  ISETP.GT.AND P4, PT, R150.reuse, 0x9, PT ;  /* 0x000000099600780c */ /* 0x040fe40003f84270 */
[----:B--2---:R-:W-:Y:S02]  /*9430*/  FSEL R199, R199, -INF , P3 ;  /* 0xff800000c7c77808 */ /* 0x004fe40001800000 */
[----:B------:R-:W-:Y:S02]  /*9440*/  FMNMX.FTZ R138, R203, R138, !PT ;  /* 0x0000008acb8a7209 */ /* 0x000fe40007810000 */
[----:B------:R-:W-:Y:S02]  /*9450*/  ISETP.GT.AND P3, PT, R150, 0x10, PT ;  /* 0x000000109600780c */ /* 0x000fe40003f64270 */
[----:B----4-:R-:W-:Y:S02]  /*9460*/  FSEL R197, R197, -INF , P4 ;  /* 0xff800000c5c57808 */ /* 0x010fe40002000000 */
[----:B------:R-:W-:-:S02]  /*9470*/  FMNMX.FTZ R138, R199, R138, !PT ;  /* 0x0000008ac78a7209 */ /* 0x000fc40007810000 */
[----:B------:R-:W-:Y:S02]  /*9480*/  ISETP.GT.AND P4, PT, R150, 0x11, PT ;  /* 0x000000119600780c */ /* 0x000fe40003f84270 */
[----:B------:R-:W-:Y:S02]  /*9490*/  FMNMX.FTZ R138, R197, R138, !PT ;  /* 0x0000008ac58a7209 */ /* 0x000fe40007810000 */
[----:B------:R-:W-:Y:S01]  /*94a0*/  ISETP.GT.AND P5, PT, R146, 0x1, PT ;  /* 0x000000019200780c */ /* 0x000fe20003fa4270 */
[----:B------:R-:W-:Y:S02]  /*94b0*/  WARPGROUP.DEPBAR.LE gsb0, 0x0 ;  /* 0x00008000000079c5 */ /* 0x000fe40000010000 */
[----:B------:R-:W-:Y:S01]  /*94c0*/  WARPGROUP.ARRIVE ;  /* 0x00000000000079c5 */ /* 0x000fe20000000000 */
[----:B------:R-:W-:Y:S01]  /*94d0*/  FMUL.FTZ R195, R162, UR5 ;  /* 0x00000005a2c37c20 */ /* 0x000fe20008410000 */
[----:B------:R-:W-:-:S04]  /*94e0*/  FMUL.FTZ R193, R163, UR5 ;  /* 0x00000005a3c17c20 */ /* 0x000fc80008410000 */
[----:B------:R-:W-:Y:S01]  /*94f0*/  HGMMA.64x192x16.F32 R24, R188, gdesc[UR8].tnspB, R24, gsb0 ;  /* 0x42e00008bc187df0 */ /* 0x000fe20008000818 */
[----:B------:R-:W-:Y:S01]  /*9500*/  UIADD3 UR10, UR6, 0x200, URZ ;  /* 0x00000200060a7890 */ /* 0x000fe2000fffe03f */
[----:B------:R-:W0:Y:S01]  /*9510*/  MUFU.TANH R195, R195 ;  /* 0x000000c300c37308 */ /* 0x000e220000002400 */
[----:B------:R-:W-:-:S07]  /*9520*/  UMOV UR11, 0x40000040 ;  /* 0x40000040000b7882 */ /* 0x000fce0000000000 */
[----:B------:R-:W1:Y:S01]  /*9530*/  MUFU.TANH R193, R193 ;  /* 0x000000c100c17308 */ /* 0x000e620000002400 */
[----:B0-----:R-:W-:Y:S02]  /*9540*/  FSEL R195, R195, -INF , P3 ;  /* 0xff800000c3c37808 */ /* 0x001fe40001800000 */
[C---:B------:R-:W-:Y:S02]  /*9550*/  ISETP.GT.AND P3, PT, R150.reuse, 0x18, PT ;  /* 0x000000189600780c */ /* 0x040fe40003f64270 */
[----:B------:R-:W-:Y:S02]  /*9560*/  FMNMX.FTZ R138, R195, R138, !PT ;  /* 0x0000008ac38a7209 */ /* 0x000fe40007810000 */
[----:B-1----:R-:W-:Y:S02]  /*9570*/  FSEL R193, R193, -INF , P4 ;  /* 0xff800000c1c17808 */ /* 0x002fe40002000000 */
[----:B------:R-:W-:Y:S02]  /*9580*/  ISETP.GT.AND P4, PT, R150, 0x19, PT ;  /* 0x000000199600780c */ /* 0x000fe40003f84270 */
[----:B------:R-:W-:Y:S01]  /*9590*/  FMNMX.FTZ R138, R193, R138, !PT ;  /* 0x0000008ac18a7209 */ /* 0x000fe20007810000 */
[----:B------:R-:W-:-:S02]  /*95a0*/  WARPGROUP.DEPBAR.LE gsb0, 0x0 ;  /* 0x00008000000079c5 */ /* 0x000fc40000010000 */
[----:B------:R-:W-:Y:S01]  /*95b0*/  WARPGROUP.ARRIVE ;  /* 0x00000000000079c5 */ /* 0x000fe20000000000 */
[----:B------:R-:W-:Y:S01]  /*95c0*/  FSEL R191, R6, -INF , P3 ;  /* 0xff80000006bf7808 */ /* 0x000fe20001800000 */
[----:B------:R-:W-:Y:S01]  /*95d0*/  FMUL.FTZ R6, R131, UR5 ;  /* 0x0000000583067c20 */ /* 0x000fe20008410000 */
[----:B------:R-:W-:Y:S02]  /*95e0*/  ISETP.GT.AND P3, PT, R150, 0x20, PT ;  /* 0x000000209600780c */ /* 0x000fe40003f64270 */
[----:B------:R-:W-:Y:S01]  /*95f0*/  FSEL R189, R160, -INF , P4 ;  /* 0xff800000a0bd7808 */ /* 0x000fe20002000000 */
[----:B------:R-:W-:Y:S01]  /*9600*/  HGMMA.64x192x16.F32 R24, R184, gdesc[UR8].tnspB, R24, gsb0 ;  /* 0x42e00008b8187df0 */ /* 0x000fe20008000818 */
[----:B------:R-:W-:Y:S01]  /*9610*/  FMNMX.FTZ R138, R191, R138, !PT ;  /* 0x0000008abf8a7209 */ /* 0x000fe20007810000 */
[----:B------:R0:W1:Y:S01]  /*9620*/  MUFU.TANH R156, R6 ;  /* 0x00000006009c7308 */ /* 0x0000620000002400 */
[----:B------:R-:W-:Y:S01]  /*9630*/  ISETP.GT.AND P4, PT, R150, 0x21, PT ;  /* 0x000000219600780c */ /* 0x000fe20003f84270 */
[----:B------:R-:W-:Y:S01]  /*9640*/  UIADD3 UR10, UR6, 0x280, URZ ;  /* 0x00000280060a7890 */ /* 0x000fe2000fffe03f */
[----:B------:R-:W-:Y:S01]  /*9650*/  FSEL R175, R175, -INF , P3 ;  /* 0xff800000afaf7808 */ /* 0x000fe20001800000 */
[----:B------:R-:W-:Y:S01]  /*9660*/  UMOV UR11, 0x40000040 ;  /* 0x40000040000b7882 */ /* 0x000fe20000000000 */
[----:B------:R-:W-:-:S02]  /*9670*/  FMNMX.FTZ R138, R189, R138, !PT ;  /* 0x0000008abd8a7209 */ /* 0x000fc40007810000 */
[C---:B------:R-:W-:Y:S02]  /*9680*/  ISETP.GT.AND P3, PT, R150.reuse, 0x28, PT ;  /* 0x000000289600780c */ /* 0x040fe40003f64270 */
[----:B------:R-:W-:Y:S01]  /*9690*/  FSEL R173, R173, -INF , P4 ;  /* 0xff800000adad7808 */ /* 0x000fe20002000000 */
[----:B0-----:R-:W-:Y:S01]  /*96a0*/  FMUL.FTZ R6, R135, UR5 ;  /* 0x0000000587067c20 */ /* 0x001fe20008410000 */
[----:B------:R-:W-:Y:S02]  /*96b0*/  FMNMX.FTZ R138, R175, R138, !PT ;  /* 0x0000008aaf8a7209 */ /* 0x000fe40007810000 */
[----:B------:R-:W-:Y:S01]  /*96c0*/  ISETP.GT.AND P4, PT, R150, 0x29, PT ;  /* 0x000000299600780c */ /* 0x000fe20003f84270 */
[----:B------:R0:W2:Y:S01]  /*96d0*/  MUFU.TANH R163, R6 ;  /* 0x0000000600a37308 */ /* 0x0000a20000002400 */
[----:B------:R-:W-:Y:S02]  /*96e0*/  FSEL R171, R171, -INF , P3 ;  /* 0xff800000abab7808 */ /* 0x000fe40001800000 */
[----:B------:R-:W-:-:S02]  /*96f0*/  FMNMX.FTZ R138, R173, R138, !PT ;  /* 0x0000008aad8a7209 */ /* 0x000fc40007810000 */
[C---:B------:R-:W-:Y:S02]  /*9700*/  ISETP.GT.AND P3, PT, R150.reuse, 0x30, PT ;  /* 0x000000309600780c */ /* 0x040fe40003f64270 */
[----:B------:R-:W-:Y:S02]  /*9710*/  FSEL R169, R169, -INF , P4 ;  /* 0xff800000a9a97808 */ /* 0x000fe40002000000 */
[----:B------:R-:W-:Y:S01]  /*9720*/  FMNMX.FTZ R138, R171, R138, !PT ;  /* 0x0000008aab8a7209 */ /* 0x000fe20007810000 */
[----:B0-----:R-:W-:Y:S01]  /*9730*/  FMUL.FTZ R6, R123, UR5 ;  /* 0x000000057b067c20 */ /* 0x001fe20008410000 */
[C---:B------:R-:W-:Y:S02]  /*9740*/  ISETP.GT.AND P4, PT, R150.reuse, 0x31, PT ;  /* 0x000000319600780c */ /* 0x040fe40003f84270 */
[----:B------:R-:W-:Y:S02]  /*9750*/  FSEL R167, R167, -INF , P3 ;  /* 0xff800000a7a77808 */ /* 0x000fe40001800000 */
[----:B------:R-:W-:Y:S01]  /*9760*/  FMNMX.FTZ R138, R169, R138, !PT ;  /* 0x0000008aa98a7209 */ /* 0x000fe20007810000 */
[----:B------:R-:W0:Y:S01]  /*9770*/  MUFU.TANH R6, R6 ;  /* 0x0000000600067308 */ /* 0x000e220000002400 */
        /* <DEDUP_REMOVED lines=15> */
[----:B------:R-:W-:Y:S02]  /*9870*/  ISETP.GT.AND P4, PT, R150, 0x49, PT ;  /* 0x000000499600780c */ /* 0x000fe40003f84270 */
[----:B------:R-:W-:Y:S01]  /*9880*/  FSEL R143, R142, -INF , P3 ;  /* 0xff8000008e8f7808 */ /* 0x000fe20001800000 */
[----:B------:R-:W-:Y:S01]  /*9890*/  FMUL.FTZ R142, R125, UR5 ;  /* 0x000000057d8e7c20 */ /* 0x000fe20008410000 */
[----:B------:R-:W-:Y:S02]  /*98a0*/  FMNMX.FTZ R138, R139, R138, !PT ;  /* 0x0000008a8b8a7209 */ /* 0x000fe40007810000 */
[----:B------:R-:W-:-:S02]  /*98b0*/  ISETP.GT.AND P3, PT, R150, 0x50, PT ;  /* 0x000000509600780c */ /* 0x000fc40003f64270 */
[----:B------:R-:W-:Y:S01]  /*98c0*/  FSEL R123, R154, -INF , P4 ;  /* 0xff8000009a7b7808 */ /* 0x000fe20002000000 */
[----:B------:R-:W-:Y:S01]  /*98d0*/  MUFU.TANH R142, R142 ;  /* 0x0000008e008e7308 */ /* 0x000fe20000002400 */
[----:B------:R-:W-:Y:S02]  /*98e0*/  FMNMX.FTZ R138, R143, R138, !PT ;  /* 0x0000008a8f8a7209 */ /* 0x000fe40007810000 */
[----:B------:R-:W-:Y:S02]  /*98f0*/  ISETP.GT.AND P4, PT, R150, 0x51, PT ;  /* 0x000000519600780c */ /* 0x000fe40003f84270 */
[----:B------:R-:W-:Y:S01]  /*9900*/  FSEL R147, R130, -INF , P3 ;  /* 0xff80000082937808 */ /* 0x000fe20001800000 */
[----:B------:R-:W-:Y:S01]  /*9910*/  FMUL.FTZ R130, R149, UR5 ;  /* 0x0000000595827c20 */ /* 0x000fe20008410000 */
[----:B------:R-:W-:Y:S02]  /*9920*/  FMNMX.FTZ R138, R123, R138, !PT ;  /* 0x0000008a7b8a7209 */ /* 0x000fe40007810000 */
[----:B------:R-:W-:-:S02]  /*9930*/  ISETP.GT.AND P3, PT, R150, 0x58, PT ;  /* 0x000000589600780c */ /* 0x000fc40003f64270 */
[----:B-1----:R-:W-:Y:S01]  /*9940*/  FSEL R151, R156, -INF , P4 ;  /* 0xff8000009c977808 */ /* 0x002fe20002000000 */
[----:B------:R-:W1:Y:S01]  /*9950*/  MUFU.TANH R130, R130 ;  /* 0x0000008200827308 */ /* 0x000e620000002400 */
[----:B------:R-:W-:Y:S02]  /*9960*/  FMNMX.FTZ R138, R147, R138, !PT ;  /* 0x0000008a938a7209 */ /* 0x000fe40007810000 */
[----:B------:R-:W-:Y:S02]  /*9970*/  ISETP.GT.AND P4, PT, R150, 0x59, PT ;  /* 0x000000599600780c */ /* 0x000fe40003f84270 */
        /* <DEDUP_REMOVED lines=8> */
[----:B------:R-:W-:-:S02]  /*9a00*/  FMNMX.FTZ R138, R159, R138, !PT ;  /* 0x0000008a9f8a7209 */ /* 0x000fc40007810000 */
[----:B------:R-:W-:Y:S02]  /*9a10*/  ISETP.GT.AND P4, PT, R150, 0x61, PT ;  /* 0x000000619600780c */ /* 0x000fe40003f84270 */
[----:B------:R-:W-:Y:S02]  /*9a20*/  FSEL R157, R122, -INF , P3 ;  /* 0xff8000007a9d7808 */ /* 0x000fe40001800000 */
[----:B------:R-:W-:Y:S01]  /*9a30*/  FMNMX.FTZ R138, R163, R138, !PT ;  /* 0x0000008aa38a7209 */ /* 0x000fe20007810000 */
[----:B------:R-:W3:Y:S01]  /*9a40*/  MUFU.TANH R136, R136 ;  /* 0x0000008800887308 */ /* 0x000ee20000002400 */
[----:B------:R-:W-:Y:S02]  /*9a50*/  ISETP.GT.AND P3, PT, R150, 0x68, PT ;  /* 0x000000689600780c */ /* 0x000fe40003f64270 */
[----:B0-----:R-:W-:Y:S02]  /*9a60*/  FSEL R161, R6, -INF , P4 ;  /* 0xff80000006a17808 */ /* 0x001fe40002000000 */
[----:B------:R-:W-:Y:S01]  /*9a70*/  FMNMX.FTZ R138, R157, R138, !PT ;  /* 0x0000008a9d8a7209 */ /* 0x000fe20007810000 */
[----:B------:R-:W0:Y:S01]  /*9a80*/  LDC R6, c[0x0][0x988] ;  /* 0x00026200ff067b82 */ /* 0x000e220000000800 */
[----:B------:R-:W-:Y:S01]  /*9a90*/  ISETP.GT.AND P4, PT, R150, 0x69, PT ;  /* 0x000000699600780c */ /* 0x000fe20003f84270 */
[----:B------:R-:W-:Y:S01]  /*9aa0*/  MUFU.TANH R140, R140 ;  /* 0x0000008c008c7308 */ /* 0x000fe20000002400 */
[----:B------:R-:W-:Y:S01]  /*9ab0*/  FSEL R149, R126, -INF , P3 ;  /* 0xff8000007e957808 */ /* 0x000fe20001800000 */
[----:B------:R-:W-:Y:S01]  /*9ac0*/  FMUL.FTZ R126, R121, UR5 ;  /* 0x00000005797e7c20 */ /* 0x000fe20008410000 */
[----:B------:R-:W-:-:S02]  /*9ad0*/  FMNMX.FTZ R138, R161, R138, !PT ;  /* 0x0000008aa18a7209 */ /* 0x000fc40007810000 */
[----:B------:R-:W-:Y:S02]  /*9ae0*/  FSEL R127, R127, -INF , P4 ;  /* 0xff8000007f7f7808 */ /* 0x000fe40002000000 */
[----:B------:R-:W-:Y:S01]  /*9af0*/  FMNMX.FTZ R138, R149, R138, !PT ;  /* 0x0000008a958a7209 */ /* 0x000fe20007810000 */
[----:B------:R-:W-:Y:S01]  /*9b00*/  MUFU.TANH R126, R126 ;  /* 0x0000007e007e7308 */ /* 0x000fe20000002400 */
[----:B------:R-:W-:Y:S02]  /*9b10*/  ISETP.GT.AND P4, PT, R146, RZ, PT ;  /* 0x000000ff9200720c */ /* 0x000fe40003f84270 */
[----:B------:R-:W-:Y:S02]  /*9b20*/  FMNMX.FTZ R138, R127, R138, !PT ;  /* 0x0000008a7f8a7209 */ /* 0x000fe40007810000 */
[----:B------:R-:W-:Y:S02]  /*9b30*/  FSEL R121, R0, -INF , P4 ;  /* 0xff80000000797808 */ /* 0x000fe40002000000 */
[----:B------:R-:W-:Y:S01]  /*9b40*/  ISETP.GT.AND P4, PT, R146, 0x8, PT ;  /* 0x000000089200780c */ /* 0x000fe20003f84270 */
[----:B------:R-:W4:Y:S01]  /*9b50*/  SHFL.BFLY PT, R229, R138, 0x2, 0x1f ;  /* 0x0c401f008ae57f89 */ /* 0x000f2200000e0000 */
[----:B------:R-:W-:-:S02]  /*9b60*/  FSEL R125, R2, -INF , P5 ;  /* 0xff800000027d7808 */ /* 0x000fc40002800000 */
[----:B------:R-:W-:Y:S02]  /*9b70*/  FMNMX.FTZ R0, R121, R10, !PT ;  /* 0x0000000a79007209 */ /* 0x000fe40007810000 */
[C---:B------:R-:W-:Y:S02]  /*9b80*/  ISETP.GT.AND P5, PT, R146.reuse, 0x9, PT ;  /* 0x000000099200780c */ /* 0x040fe40003fa4270 */
[----:B------:R-:W-:Y:S02]  /*9b90*/  FSEL R11, R11, -INF , P4 ;  /* 0xff8000000b0b7808 */ /* 0x000fe40002000000 */
[----:B------:R-:W-:Y:S02]  /*9ba0*/  FMNMX.FTZ R0, R125, R0, !PT ;  /* 0x000000007d007209 */ /* 0x000fe40007810000 */
[----:B------:R-:W-:Y:S02]  /*9bb0*/  ISETP.GT.AND P4, PT, R146, 0x10, PT ;  /* 0x000000109200780c */ /* 0x000fe40003f84270 */
[----:B------:R-:W-:-:S02]  /*9bc0*/  FSEL R129, R8, -INF , P5 ;  /* 0xff80000008817808 */ /* 0x000fc40002800000 */
[----:B------:R-:W-:Y:S02]  /*9bd0*/  FMNMX.FTZ R0, R11, R0, !PT ;  /* 0x000000000b007209 */ /* 0x000fe40007810000 */
[C---:B------:R-:W-:Y:S02]  /*9be0*/  ISETP.GT.AND P5, PT, R146.reuse, 0x11, PT ;  /* 0x000000119200780c */ /* 0x040fe40003fa4270 */
[----:B------:R-:W-:Y:S02]  /*9bf0*/  FSEL R13, R13, -INF , P4 ;  /* 0xff8000000d0d7808 */ /* 0x000fe40002000000 */
[----:B------:R-:W-:Y:S02]  /*9c00*/  FMNMX.FTZ R0, R129, R0, !PT ;  /* 0x0000000081007209 */ /* 0x000fe40007810000 */
[----:B------:R-:W-:Y:S02]  /*9c10*/  ISETP.GT.AND P4, PT, R146, 0x18, PT ;  /* 0x000000189200780c */ /* 0x000fe40003f84270 */
[----:B----4-:R-:W-:Y:S01]  /*9c20*/  FMNMX.FTZ R122, R138, R229, !PT ;  /* 0x000000e58a7a7209 */ /* 0x010fe20007810000 */
[----:B------:R-:W-:Y:S01]  /*9c30*/  FMUL.FTZ R229, R133, UR5 ;  /* 0x0000000585e57c20 */ /* 0x000fe20008410000 */
[----:B------:R-:W-:Y:S01]  /*9c40*/  FSEL R133, R12, -INF , P5 ;  /* 0xff8000000c857808 */ /* 0x000fe20002800000 */
[----:B------:R-:W-:Y:S01]  /*9c50*/  FMUL.FTZ R138, R120, UR5 ;  /* 0x00000005788a7c20 */ /* 0x000fe20008410000 */
[----:B------:R-:W-:Y:S01]  /*9c60*/  FMNMX.FTZ R0, R13, R0, !PT ;  /* 0x000000000d007209 */ /* 0x000fe20007810000 */
[----:B------:R-:W4:Y:S01]  /*9c70*/  SHFL.BFLY PT, R137, R122, 0x1, 0x1f ;  /* 0x0c201f007a897f89 */ /* 0x000f2200000e0000 */
[----:B------:R-:W-:Y:S01]  /*9c80*/  ISETP.GT.AND P5, PT, R146, 0x19, PT ;  /* 0x000000199200780c */ /* 0x000fe20003fa4270 */
[----:B------:R-:W5:Y:S01]  /*9c90*/  MUFU.TANH R229, R229 ;  /* 0x000000e500e57308 */ /* 0x000f620000002400 */
[----:B------:R-:W-:-:S02]  /*9ca0*/  FSEL R15, R15, -INF , P4 ;  /* 0xff8000000f0f7808 */ /* 0x000fc40002000000 */
[----:B------:R-:W-:Y:S02]  /*9cb0*/  FMNMX.FTZ R0, R133, R0, !PT ;  /* 0x0000000085007209 */ /* 0x000fe40007810000 */
[----:B------:R-:W-:Y:S02]  /*9cc0*/  ISETP.GT.AND P4, PT, R146, 0x20, PT ;  /* 0x000000209200780c */ /* 0x000fe40003f84270 */
[----:B------:R-:W-:Y:S01]  /*9cd0*/  FMNMX.FTZ R0, R15, R0, !PT ;  /* 0x000000000f007209 */ /* 0x000fe20007810000 */
[----:B------:R-:W5:Y:S01]  /*9ce0*/  MUFU.TANH R138, R138 ;  /* 0x0000008a008a7308 */ /* 0x000f620000002400 */
[----:B------:R-:W-:Y:S02]  /*9cf0*/  FSEL R141, R20, -INF , P4 ;  /* 0xff800000148d7808 */ /* 0x000fe40002000000 */
[----:B------:R-:W-:-:S04]  /*9d00*/  ISETP.GT.AND P4, PT, R146, 0x28, PT ;  /* 0x000000289200780c */ /* 0x000fc80003f84270 */
[----:B------:R-:W-:Y:S02]  /*9d10*/  FSEL R153, R153, -INF , P4 ;  /* 0xff80000099997808 */ /* 0x000fe40002000000 */
[----:B------:R-:W-:Y:S02]  /*9d20*/  ISETP.GT.AND P4, PT, R146, 0x30, PT ;  /* 0x000000309200780c */ /* 0x000fe40003f84270 */
[----:B----4-:R-:W-:Y:S02]  /*9d30*/  FMNMX.FTZ R7, R122, R137, !PT ;  /* 0x000000897a077209 */ /* 0x010fe40007810000 */
[----:B------:R-:W-:Y:S02]  /*9d40*/  FSEL R137, R14, -INF , P5 ;  /* 0xff8000000e897808 */ /* 0x000fe40002800000 */
[----:B------:R-:W-:Y:S01]  /*9d50*/  ISETP.GT.AND P5, PT, R146, 0x21, PT ;  /* 0x000000219200780c */ /* 0x000fe20003fa4270 */
[----:B0-----:R-:W-:Y:S01]  /*9d60*/  FMUL.FTZ R120, R7, R6 ;  /* 0x0000000607787220 */ /* 0x001fe20000410000 */
[----:B------:R-:W-:-:S02]  /*9d70*/  FMNMX.FTZ R0, R137, R0, !PT ;  /* 0x0000000089007209 */ /* 0x000fc40007810000 */
[----:B------:R-:W-:Y:S02]  /*9d80*/  FSEL R21, R21, -INF , P5 ;  /* 0xff80000015157808 */ /* 0x000fe40002800000 */
[----:B------:R-:W-:Y:S02]  /*9d90*/  FMNMX.FTZ R0, R141, R0, !PT ;  /* 0x000000008d007209 */ /* 0x000fe40007810000 */
[----:B------:R-:W-:Y:S02]  /*9da0*/  ISETP.GT.AND P5, PT, R146, 0x29, PT ;  /* 0x000000299200780c */ /* 0x000fe40003fa4270 */
[----:B------:R-:W-:Y:S02]  /*9db0*/  FMNMX.FTZ R0, R21, R0, !PT ;  /* 0x0000000015007209 */ /* 0x000fe40007810000 */
[----:B------:R-:W-:Y:S02]  /*9dc0*/  FSETP.NEU.FTZ.AND P3, PT, R7, -INF , PT ;  /* 0xff8000000700780b */ /* 0x000fe40003f7d000 */
[----:B------:R-:W-:-:S02]  /*9dd0*/  FMNMX.FTZ R0, R153, R0, !PT ;  /* 0x0000000099007209 */ /* 0x000fc40007810000 */
[----:B------:R-:W-:Y:S01]  /*9de0*/  FSEL R120, R120, RZ, P3 ;  /* 0x000000ff78787208 */ /* 0x000fe20001800000 */
[----:B------:R-:W-:Y:S02]  /*9df0*/  WARPGROUP.DEPBAR.LE gsb0, 0x0 ;  /* 0x00008000000079c5 */ /* 0x000fe40000010000 */
[----:B------:R-:W-:Y:S01]  /*9e00*/  WARPGROUP.ARRIVE ;  /* 0x00000000000079c5 */ /* 0x000fe20000000000 */
[----:B------:R-:W-:Y:S01]  /*9e10*/  FSEL R185, R152, -INF , P5 ;  /* 0xff80000098b97808 */ /* 0x000fe20002800000 */
[-CC-:B------:R-:W-:Y:S01]  /*9e20*/  FFMA.FTZ R122, R203, R6.reuse, -R120.reuse ;  /* 0x00000006cb7a7223 */ /* 0x180fe20000010878 */
[----:B------:R-:W-:Y:S01]  /*9e30*/  ISETP.GT.AND P5, PT, R146, 0x31, PT ;  /* 0x000000319200780c */ /* 0x000fe20003fa4270 */
[--C-:B------:R-:W-:Y:S01]  /*9e40*/  FFMA.FTZ R203, R199, R6, -R120.reuse ;  /* 0x00000006c7cb7223 */ /* 0x100fe20000010878 */
[----:B------:R-:W-:Y:S01]  /*9e50*/  FSEL R187, R144, -INF , P4 ;  /* 0xff80000090bb7808 */ /* 0x000fe20002000000 */
[----:B------:R-:W-:Y:S01]  /*9e60*/  HGMMA.64x192x16.F32 R24, R180, gdesc[UR8].tnspB, R24, gsb0 ;  /* 0x42e00008b4187df0 */ /* 0x000fe20008000818 */
[----:B------:R-:W-:Y:S01]  /*9e70*/  FMNMX.FTZ R0, R185, R0, !PT ;  /* 0x00000000b9007209 */ /* 0x000fe20007810000 */
[-CC-:B------:R-:W-:Y:S01]  /*9e80*/  FFMA.FTZ R199, R191, R6.reuse, -R120.reuse ;  /* 0x00000006bfc77223 */ /* 0x180fe20000010878 */
[C---:B------:R-:W-:Y:S01]  /*9e90*/  ISETP.GT.AND P4, PT, R146.reuse, 0x38, PT ;  /* 0x000000389200780c */ /* 0x040fe20003f84270 */
[-CC-:B------:R-:W-:Y:S01]  /*9ea0*/  FFMA.FTZ R20, R189, R6.reuse, -R120.reuse ;  /* 0x00000006bd147223 */ /* 0x180fe20000010878 */
[----:B------:R-:W-:Y:S01]  /*9eb0*/  FSEL R145, R145, -INF , P5 ;  /* 0xff80000091917808 */ /* 0x000fe20002800000 */
[--C-:B------:R-:W-:Y:S01]  /*9ec0*/  FFMA.FTZ R14, R193, R6, -R120.reuse ;  /* 0x00000006c10e7223 */ /* 0x100fe20000010878 */
[----:B------:R-:W-:Y:S01]  /*9ed0*/  FMNMX.FTZ R0, R187, R0, !PT ;  /* 0x00000000bb007209 */ /* 0x000fe20007810000 */
[-CC-:B------:R-:W-:Y:S01]  /*9ee0*/  FFMA.FTZ R193, R175, R6.reuse, -R120.reuse ;  /* 0x00000006afc17223 */ /* 0x180fe20000010878 */
[C---:B------:R-:W-:Y:S01]  /*9ef0*/  ISETP.GT.AND P5, PT, R146.reuse, 0x39, PT ;  /* 0x000000399200780c */ /* 0x040fe20003fa4270 */
[--C-:B------:R-:W-:Y:S01]  /*9f00*/  FFMA.FTZ R124, R173, R6, -R120.reuse ;  /* 0x00000006ad7c7223 */ /* 0x100fe20000010878 */
[----:B------:R-:W-:Y:S01]  /*9f10*/  FSEL R221, R221, -INF , P4 ;  /* 0xff800000dddd7808 */ /* 0x000fe20002000000 */
[----:B------:R-:W-:Y:S01]  /*9f20*/  UIADD3 UR10, UR6, 0x300, URZ ;  /* 0x00000300060a7890 */ /* 0x000fe2000fffe03f */
[----:B------:R-:W-:Y:S01]  /*9f30*/  FMNMX.FTZ R0, R145, R0, !PT ;  /* 0x0000000091007209 */ /* 0x000fe20007810000 */
[-CC-:B------:R-:W-:Y:S01]  /*9f40*/  FFMA.FTZ R12, R197, R6.reuse, -R120.reuse ;  /* 0x00000006c50c7223 */ /* 0x180fe20000010878 */
[----:B------:R-:W-:Y:S01]  /*9f50*/  ISETP.GT.AND P4, PT, R146, 0x40, PT ;  /* 0x000000409200780c */ /* 0x000fe20003f84270 */
[-CC-:B------:R-:W-:Y:S01]  /*9f60*/  FFMA.FTZ R197, R195, R6.reuse, -R120.reuse ;  /* 0x00000006c3c57223 */ /* 0x180fe20000010878 */
[----:B-1----:R-:W-:Y:S01]  /*9f70*/  FSEL R191, R130, -INF , P5 ;  /* 0xff80000082bf7808 */ /* 0x002fe20002800000 */
[--C-:B------:R-:W-:Y:S01]  /*9f80*/  FFMA.FTZ R195, R171, R6, -R120.reuse ;  /* 0x00000006abc37223 */ /* 0x100fe20000010878 */
[----:B------:R-:W-:Y:S01]  /*9f90*/  FMNMX.FTZ R0, R221, R0, !PT ;  /* 0x00000000dd007209 */ /* 0x000fe20007810000 */
[----:B------:R-:W-:Y:S01]  /*9fa0*/  UMOV UR11, 0x40000040 ;  /* 0x40000040000b7882 */ /* 0x000fe20000000000 */
[----:B------:R-:W-:Y:S01]  /*9fb0*/  ISETP.GT.AND P5, PT, R146, 0x41, PT ;  /* 0x000000419200780c */ /* 0x000fe20003fa4270 */
[--C-:B------:R-:W-:Y:S01]  /*9fc0*/  FFMA.FTZ R201, R201, R6, -R120.reuse ;  /* 0x00000006c9c97223 */ /* 0x100fe20000010878 */
[----:B--2---:R-:W-:Y:S01]  /*9fd0*/  FSEL R189, R134, -INF , P4 ;  /* 0xff80000086bd7808 */ /* 0x004fe20002000000 */
        /* <DEDUP_REMOVED lines=11> */
[----:B---3--:R-:W-:Y:S01]  /*a090*/  FSEL R175, R136, -INF , P4 ;  /* 0xff80000088af7808 */ /* 0x008fe20002000000 */
[--C-:B------:R-:W-:Y:S01]  /*a0a0*/  FFMA.FTZ R136, R147, R6, -R120.reuse ;  /* 0x0000000693887223 */ /* 0x100fe20000010878 */
[----:B------:R-:W-:Y:S01]  /*a0b0*/  FMNMX.FTZ R0, R223, R0, !PT ;  /* 0x00000000df007209 */ /* 0x000fe20007810000 */
[----:B------:R-:W-:Y:S01]  /*a0c0*/  FFMA.FTZ R139, R157, R6, -R120 ;  /* 0x000000069d8b7223 */ /* 0x000fe20000010878 */
[----:B------:R-:W-:Y:S01]  /*a0d0*/  ISETP.GT.AND P4, PT, R146, 0x50, PT ;  /* 0x000000509200780c */ /* 0x000fe20003f84270 */
[----:B------:R-:W-:Y:S01]  /*a0e0*/  MUFU.EX2 R203, R203 ;  /* 0x000000cb00cb7308 */ /* 0x000fe20000000800 */
[----:B------:R-:W-:Y:S01]  /*a0f0*/  FSEL R225, R225, -INF , P5 ;  /* 0xff800000e1e17808 */ /* 0x000fe20002800000 */
[----:B------:R-:W-:Y:S01]  /*a100*/  UMOV UR6, UR36 ;  /* 0x0000002400067c82 */ /* 0x000fe20008000000 */
[----:B------:R-:W-:-:S02]  /*a110*/  FMNMX.FTZ R0, R175, R0, !PT ;  /* 0x00000000af007209 */ /* 0x000fc40007810000 */
[----:B------:R-:W-:Y:S02]  /*a120*/  ISETP.GT.AND P5, PT, R146, 0x51, PT ;  /* 0x000000519200780c */ /* 0x000fe40003fa4270 */
[----:B------:R-:W-:Y:S01]  /*a130*/  FSEL R173, R128, -INF , P4 ;  /* 0xff80000080ad7808 */ /* 0x000fe20002000000 */
[----:B------:R-:W-:Y:S01]  /*a140*/  FFMA.FTZ R128, R169, R6, -R120 ;  /* 0x00000006a9807223 */ /* 0x000fe20000010878 */
[----:B------:R-:W-:Y:S01]  /*a150*/  FMNMX.FTZ R0, R225, R0, !PT ;  /* 0x00000000e1007209 */ /* 0x000fe20007810000 */
[----:B------:R-:W-:Y:S01]  /*a160*/  MUFU.EX2 R12, R12 ;  /* 0x0000000c000c7308 */ /* 0x000fe20000000800 */
[----:B------:R-:W-:Y:S02]  /*a170*/  ISETP.GT.AND P4, PT, R146, 0x58, PT ;  /* 0x000000589200780c */ /* 0x000fe40003f84270 */
[----:B------:R-:W-:Y:S02]  /*a180*/  FSEL R227, R227, -INF , P5 ;  /* 0xff800000e3e37808 */ /* 0x000fe40002800000 */
[----:B------:R-:W-:-:S02]  /*a190*/  FMNMX.FTZ R0, R173, R0, !PT ;  /* 0x00000000ad007209 */ /* 0x000fc40007810000 */
[----:B------:R-:W-:Y:S01]  /*a1a0*/  ISETP.GT.AND P5, PT, R146, 0x59, PT ;  /* 0x000000599200780c */ /* 0x000fe20003fa4270 */
[----:B------:R-:W-:Y:S01]  /*a1b0*/  MUFU.EX2 R197, R197 ;  /* 0x000000c500c57308 */ /* 0x000fe20000000800 */
[----:B------:R-:W-:Y:S01]  /*a1c0*/  FSEL R171, R132, -INF , P4 ;  /* 0xff80000084ab7808 */ /* 0x000fe20002000000 */
[----:B------:R-:W-:Y:S01]  /*a1d0*/  FFMA.FTZ R132, R165, R6, -R120 ;  /* 0x00000006a5847223 */ /* 0x000fe20000010878 */
[----:B------:R-:W-:Y:S02]  /*a1e0*/  FMNMX.FTZ R0, R227, R0, !PT ;  /* 0x00000000e3007209 */ /* 0x000fe40007810000 */
[----:B------:R-:W-:Y:S02]  /*a1f0*/  ISETP.GT.AND P4, PT, R146, 0x60, PT ;  /* 0x000000609200780c */ /* 0x000fe40003f84270 */
[----:B-----5:R-:W-:Y:S01]  /*a200*/  FSEL R229, R229, -INF , P5 ;  /* 0xff800000e5e57808 */ /* 0x020fe20002800000 */
[----:B------:R-:W-:Y:S01]  /*a210*/  MUFU.EX2 R14, R14 ;  /* 0x0000000e000e7308 */ /* 0x000fe20000000800 */
[----:B------:R-:W-:-:S02]  /*a220*/  FMNMX.FTZ R0, R171, R0, !PT ;  /* 0x00000000ab007209 */ /* 0x000fc40007810000 */
[----:B------:R-:W-:Y:S02]  /*a230*/  ISETP.GT.AND P5, PT, R146, 0x61, PT ;  /* 0x000000619200780c */ /* 0x000fe40003fa4270 */
[----:B------:R-:W-:Y:S01]  /*a240*/  FSEL R169, R138, -INF , P4 ;  /* 0xff8000008aa97808 */ /* 0x000fe20002000000 */
[--C-:B------:R-:W-:Y:S01]  /*a250*/  FFMA.FTZ R138, R163, R6, -R120.reuse ;  /* 0x00000006a38a7223 */ /* 0x100fe20000010878 */
[----:B------:R-:W-:Y:S01]  /*a260*/  FMNMX.FTZ R0, R229, R0, !PT ;  /* 0x00000000e5007209 */ /* 0x000fe20007810000 */
[----:B------:R-:W-:Y:S01]  /*a270*/  MUFU.EX2 R199, R199 ;  /* 0x000000c700c77308 */ /* 0x000fe20000000800 */
[----:B------:R-:W-:Y:S02]  /*a280*/  ISETP.GT.AND P4, PT, R146, 0x68, PT ;  /* 0x000000689200780c */ /* 0x000fe40003f84270 */
[----:B------:R-:W-:Y:S01]  /*a290*/  FSEL R231, R126, -INF , P5 ;  /* 0xff8000007ee77808 */ /* 0x000fe20002800000 */
[--C-:B------:R-:W-:Y:S01]  /*a2a0*/  FFMA.FTZ R126, R167, R6, -R120.reuse ;  /* 0x00000006a77e7223 */ /* 0x100fe20000010878 */
[----:B------:R-:W-:Y:S01]  /*a2b0*/  FMNMX.FTZ R0, R169, R0, !PT ;  /* 0x00000000a9007209 */ /* 0x000fe20007810000 */
[-CC-:B------:R-:W-:Y:S01]  /*a2c0*/  FFMA.FTZ R167, R131, R6.reuse, -R120.reuse ;  /* 0x0000000683a77223 */ /* 0x180fe20000010878 */
[----:B------:R-:W-:Y:S01]  /*a2d0*/  ISETP.GT.AND P5, PT, R146, 0x69, PT ;  /* 0x000000699200780c */ /* 0x000fe20003fa4270 */
[----:B------:R-:W-:Y:S01]  /*a2e0*/  MUFU.EX2 R20, R20 ;  /* 0x0000001400147308 */ /* 0x000fe20000000800 */
[----:B------:R-:W-:Y:S01]  /*a2f0*/  FSEL R233, R140, -INF , P4 ;  /* 0xff8000008ce97808 */ /* 0x000fe20002000000 */
[--C-:B------:R-:W-:Y:S01]  /*a300*/  FFMA.FTZ R131, R155, R6, -R120.reuse ;  /* 0x000000069b837223 */ /* 0x100fe20000010878 */
[----:B------:R-:W-:Y:S01]  /*a310*/  FMNMX.FTZ R0, R231, R0, !PT ;  /* 0x00000000e7007209 */ /* 0x000fe20007810000 */
[-CC-:B------:R-:W-:Y:S01]  /*a320*/  FFMA.FTZ R140, R161, R6.reuse, -R120.reuse ;  /* 0x00000006a18c7223 */ /* 0x180fe20000010878 */
[----:B------:R-:W-:Y:S01]  /*a330*/  FSEL R235, R142, -INF , P5 ;  /* 0xff8000008eeb7808 */ /* 0x000fe20002800000 */
[----:B------:R-:W-:Y:S01]  /*a340*/  FFMA.FTZ R142, R149, R6, -R120 ;  /* 0x00000006958e7223 */ /* 0x000fe20000010878 */
        /* <DEDUP_REMOVED lines=9> */
[----:B------:R-:W-:Y:S02]  /*a3e0*/  FSEL R0, R7, RZ, P3 ;  /* 0x000000ff07007208 */ /* 0x000fe40001800000 */
[----:B------:R-:W-:Y:S01]  /*a3f0*/  PLOP3.LUT P3, PT, PT, PT, UP1, 0x80, 0x0 ;  /* 0x000000000000781c */ /* 0x000fe20003f6f018 */
[----:B------:R-:W0:Y:S04]  /*a400*/  SHFL.BFLY PT, R8, R165, 0x1, 0x1f ;  /* 0x0c201f00a5087f89 */ /* 0x000e2800000e0000 */
        /* <DEDUP_REMOVED lines=10> */
[-CC-:B------:R-:W-:Y:S01]  /*a4b0*/  FFMA.FTZ R13, R133, R6.reuse, -R144.reuse ;  /* 0x00000006850d7223 */ /* 0x180fe20000010890 */
[----:B------:R-:W-:Y:S01]  /*a4c0*/  FADD.FTZ R133, -R0, R9 ;  /* 0x0000000900857221 */ /* 0x000fe20000010100 */
[----:B------:R-:W-:Y:S01]  /*a4d0*/  FSEL R9, R8, RZ, P4 ;  /* 0x000000ff08097208 */ /* 0x000fe20002000000 */
[-CC-:B------:R-:W-:Y:S01]  /*a4e0*/  FFMA.FTZ R121, R121, R6.reuse, -R144.reuse ;  /* 0x0000000679797223 */ /* 0x180fe20000010890 */
[-CC-:B------:R-:W-:Y:S01]  /*a4f0*/  FFMA.FTZ R200, R125, R6.reuse, -R144.reuse ;  /* 0x000000067dc87223 */ /* 0x180fe20000010890 */
[-C--:B------:R-:W-:Y:S01]  /*a500*/  FMUL.FTZ R133, R133, R6.reuse ;  /* 0x0000000685857220 */ /* 0x080fe20000410000 */
[-C--:B------:R-:W-:Y:S01]  /*a510*/  FFMA.FTZ R202, R11, R6.reuse, -R144 ;  /* 0x000000060bca7223 */ /* 0x080fe20000010890 */
[----:B------:R-:W-:Y:S01]  /*a520*/  FADD.FTZ R9, -R9, R10 ;  /* 0x0000000a09097221 */ /* 0x000fe20000010100 */
[-CC-:B------:R-:W-:Y:S01]  /*a530*/  FFMA.FTZ R11, R129, R6.reuse, -R144.reuse ;  /* 0x00000006810b7223 */ /* 0x180fe20000010890 */
[----:B------:R-:W-:Y:S01]  /*a540*/  MUFU.EX2 R121, R121 ;  /* 0x0000007900797308 */ /* 0x000fe20000000800 */
[-CC-:B------:R-:W-:Y:S01]  /*a550*/  FFMA.FTZ R198, R15, R6.reuse, -R144.reuse ;  /* 0x000000060fc67223 */ /* 0x180fe20000010890 */
[-C--:B------:R-:W-:Y:S01]  /*a560*/  FMUL.FTZ R0, R9, R6.reuse ;  /* 0x0000000609007220 */ /* 0x080fe20000410000 */
[----:B------:R-:W-:Y:S01]  /*a570*/  FFMA.FTZ R15, R137, R6, -R144 ;  /* 0x00000006890f7223 */ /* 0x000fe20000010890 */
[----:B------:R-:W-:-:S02]  /*a580*/  IMAD.U32 R10, RZ, RZ, UR37 ;  /* 0x00000025ff0a7e24 */ /* 0x000fc4000f8e00ff */
[-CC-:B------:R-:W-:Y:S01]  /*a590*/  FFMA.FTZ R192, R141, R6.reuse, -R144.reuse ;  /* 0x000000068dc07223 */ /* 0x180fe20000010890 */
[----:B------:R-:W-:Y:S02]  /*a5a0*/  IMAD.U32 R137, RZ, RZ, UR4 ;  /* 0x00000004ff897e24 */ /* 0x000fe4000f8e00ff */
[-CC-:B------:R-:W-:Y:S01]  /*a5b0*/  FFMA.FTZ R21, R21, R6.reuse, -R144.reuse ;  /* 0x0000000615157223 */ /* 0x180fe20000010890 */
[----:B------:R-:W0:Y:S01]  /*a5c0*/  MUFU.EX2 R0, R0 ;  /* 0x0000000000007308 */ /* 0x000e220000000800 */
[----:B------:R-:W-:Y:S02]  /*a5d0*/  @!P1 VIADD R10, R10, 0x36840 ;  /* 0x000368400a0a9836 */ /* 0x000fe40000000000 */
[-CC-:B------:R-:W-:Y:S01]  /*a5e0*/  FFMA.FTZ R194, R153, R6.reuse, -R144.reuse ;  /* 0x0000000699c27223 */ /* 0x180fe20000010890 */
[----:B------:R-:W-:Y:S02]  /*a5f0*/  @!P1 VIADD R137, R137, 0x36860 ;  /* 0x0003686089899836 */ /* 0x000fe40000000000 */
[-CC-:B------:R-:W-:Y:S01]  /*a600*/  FFMA.FTZ R125, R185, R6.reuse, -R144.reuse ;  /* 0x00000006b97d7223 */ /* 0x180fe20000010890 */
[-C--:B------:R-:W-:Y:S01]  /*a610*/  FFMA.FTZ R188, R187, R6.reuse, -R144 ;  /* 0x00000006bbbc7223 */ /* 0x080fe20000010890 */
[----:B------:R-:W-:Y:S01]  /*a620*/  @!P1 PRMT R10, RZ, 0x654, R10 ;  /* 0x00000654ff0a9816 */ /* 0x000fe2000000000a */
        /* <DEDUP_REMOVED lines=8> */
[--C-:B------:R-:W-:Y:S01]  /*a6b0*/  FFMA.FTZ R171, R171, R6, -R144.reuse ;  /* 0x00000006abab7223 */ /* 0x100fe20000010890 */
[----:B------:R-:W2:Y:S01]  /*a6c0*/  MUFU.EX2 R200, R200 ;  /* 0x000000c800c87308 */ /* 0x000ea20000000800 */
[----:B0-----:R-:W-:Y:S01]  /*a6d0*/  FFMA.FTZ R133, R0, R4, R121 ;  /* 0x0000000400857223 */ /* 0x001fe20000010079 */
[----:B------:R-:W-:Y:S01]  /*a6e0*/  @!P1 PRMT R4, RZ, 0x654, R137 ;  /* 0x00000654ff049816 */ /* 0x000fe20000000089 */
[-CC-:B------:R-:W-:Y:S01]  /*a6f0*/  FFMA.FTZ R229, R229, R6.reuse, -R144.reuse ;  /* 0x00000006e5e57223 */ /* 0x180fe20000010890 */
[-CC-:B------:R-:W-:Y:S01]  /*a700*/  FFMA.FTZ R169, R169, R6.reuse, -R144.reuse ;  /* 0x00000006a9a97223 */ /* 0x180fe20000010890 */
[----:B------:R-:W-:Y:S01]  /*a710*/  FFMA.FTZ R231, R231, R6, -R144 ;  /* 0x00000006e7e77223 */ /* 0x000fe20000010890 */
[----:B------:R-:W-:-:S02]  /*a720*/  WARPGROUP.DEPBAR.LE gsb0, 0x0 ;  /* 0x00008000000079c5 */ /* 0x000fc40000010000 */
[----:B------:R-:W-:Y:S01]  /*a730*/  WARPGROUP.ARRIVE ;  /* 0x00000000000079c5 */ /* 0x000fe20000000000 */
[----:B------:R-:W-:Y:S01]  /*a740*/  MUFU.EX2 R202, R202 ;  /* 0x000000ca00ca7308 */ /* 0x000fe20000000800 */
[----:B-1----:R-:W-:Y:S01]  /*a750*/  FFMA.FTZ R137, R2, R3, R201 ;  /* 0x0000000302897223 */ /* 0x002fe200000100c9 */
[-CC-:B------:R-:W-:Y:S01]  /*a760*/  FFMA.FTZ R181, R151, R6.reuse, -R120.reuse ;  /* 0x0000000697b57223 */ /* 0x180fe20000010878 */
[-CC-:B------:R-:W-:Y:S01]  /*a770*/  FFMA.FTZ R183, R159, R6.reuse, -R120.reuse ;  /* 0x000000069fb77223 */ /* 0x180fe20000010878 */
[-C--:B------:R-:W-:Y:S01]  /*a780*/  FFMA.FTZ R120, R127, R6.reuse, -R120 ;  /* 0x000000067f787223 */ /* 0x080fe20000010878 */
[----:B------:R-:W-:Y:S01]  /*a790*/  HGMMA.64x192x16.F32 R24, R176, gdesc[UR8].tnspB, R24, gsb0 ;  /* 0x42e00008b0187df0 */ /* 0x000fe20008000818 */
[-CC-:B------:R-:W-:Y:S01]  /*a7a0*/  FFMA.FTZ R127, R225, R6.reuse, -R144.reuse ;  /* 0x00000006e17f7223 */ /* 0x180fe20000010890 */
[-CC-:B------:R-:W-:Y:S01]  /*a7b0*/  FFMA.FTZ R180, R173, R6.reuse, -R144.reuse ;  /* 0x00000006adb47223 */ /* 0x180fe20000010890 */
[----:B------:R-:W-:Y:S01]  /*a7c0*/  MUFU.EX2 R11, R11 ;  /* 0x0000000b000b7308 */ /* 0x000fe20000000800 */
[----:B--2---:R-:W-:Y:S01]  /*a7d0*/  FADD.FTZ R133, R200, R133 ;  /* 0x00000085c8857221 */ /* 0x004fe20000010000 */
[-CC-:B------:R-:W-:Y:S01]  /*a7e0*/  FFMA.FTZ R233, R233, R6.reuse, -R144.reuse ;  /* 0x00000006e9e97223 */ /* 0x180fe20000010890 */
[----:B------:R-:W-:Y:S01]  /*a7f0*/  FFMA.FTZ R144, R235, R6, -R144 ;  /* 0x00000006eb907223 */ /* 0x000fe20000010890 */
[----:B------:R-:W-:-:S02]  /*a800*/  F2FP.F16.F32.PACK_AB R201, R122, R201 ;  /* 0x000000c97ac9723e */ /* 0x000fc400000000ff */
[----:B------:R-:W-:Y:S02]  /*a810*/  F2FP.F16.F32.PACK_AB R200, R200, R121 ;  /* 0x00000079c8c8723e */ /* 0x000fe400000000ff */
[----:B------:R-:W-:Y:S01]  /*a820*/  MUFU.EX2 R196, R196 ;  /* 0x000000c400c47308 */ /* 0x000fe20000000800 */
[----:B------:R-:W-:Y:S02]  /*a830*/  F2FP.F16.F32.PACK_AB R189, R167, R126 ;  /* 0x0000007ea7bd723e */ /* 0x000fe400000000ff */
[----:B------:R-:W-:Y:S02]  /*a840*/  F2FP.F16.F32.PACK_AB R191, R135, R132 ;  /* 0x0000008487bf723e */ /* 0x000fe400000000ff */
        /* <DEDUP_REMOVED lines=29> */
[----:B------:R1:W-:Y:S01]  /*aa20*/  @!P1 SYNCS.ARRIVE.TRANS64.RED.A1T0 RZ, [R4+URZ], RZ ;  /* 0x000000ff04ff99a7 */ /* 0x0003e2000810043f */
[----:B0-----:R-:W-:Y:S01]  /*aa30*/  FADD.FTZ R10, R202, R133 ;  /* 0x00000085ca0a7221 */ /* 0x001fe20000010000 */
[----:B------:R-:W-:-:S05]  /*aa40*/  F2FP.F16.F32.PACK_AB R202, R11, R202 ;  /* 0x000000ca0bca723e */ /* 0x000fca00000000ff */
[----:B------:R-:W-:Y:S01]  /*aa50*/  MUFU.EX2 R176, R169 ;  /* 0x000000a900b07308 */ /* 0x000fe20000000800 */
[----:B-1----:R-:W-:Y:S01]  /*aa60*/  FADD.FTZ R4, R122, R137 ;  /* 0x000000897a047221 */ /* 0x002fe20000010000 */
[----:B------:R-:W-:-:S06]  /*aa70*/  FADD.FTZ R137, R11, R10 ;  /* 0x0000000a0b897221 */ /* 0x000fcc0000010000 */
[----:B------:R-:W-:Y:S01]  /*aa80*/  MUFU.EX2 R139, R139 ;  /* 0x0000008b008b7308 */ /* 0x000fe20000000800 */
[----:B------:R-:W-:Y:S01]  /*aa90*/  FADD.FTZ R133, R203, R4 ;  /* 0x00000004cb857221 */ /* 0x000fe20000010000 */
[----:B------:R-:W-:Y:S01]  /*aaa0*/  FADD.FTZ R10, R196, R137 ;  /* 0x00000089c40a7221 */ /* 0x000fe20000010000 */
[C---:B------:R-:W-:Y:S02]  /*aab0*/  F2FP.F16.F32.PACK_AB R196, R13.reuse, R196 ;  /* 0x000000c40dc4723e */ /* 0x040fe400000000ff */
[C---:B------:R-:W-:Y:S01]  /*aac0*/  FADD.FTZ R4, R12.reuse, R133 ;  /* 0x000000850c047221 */ /* 0x040fe20000010000 */
[----:B------:R-:W-:Y:S01]  /*aad0*/  FADD.FTZ R137, R13, R10 ;  /* 0x0000000a0d897221 */ /* 0x000fe20000010000 */
[----:B------:R-:W-:Y:S01]  /*aae0*/  F2FP.F16.F32.PACK_AB R203, R12, R203 ;  /* 0x000000cb0ccb723e */ /* 0x000fe200000000ff */
[----:B------:R-:W-:Y:S01]  /*aaf0*/  MUFU.EX2 R231, R231 ;  /* 0x000000e700e77308 */ /* 0x000fe20000000800 */
[----:B------:R-:W-:Y:S01]  /*ab00*/  FADD.FTZ R133, R197, R4 ;  /* 0x00000004c5857221 */ /* 0x000fe20000010000 */
[----:B------:R-:W-:Y:S01]  /*ab10*/  FADD.FTZ R10, R198, R137 ;  /* 0x00000089c60a7221 */ /* 0x000fe20000010000 */
[----:B------:R-:W-:-:S02]  /*ab20*/  F2FP.F16.F32.PACK_AB R197, R14, R197 ;  /* 0x000000c50ec5723e */ /* 0x000fc400000000ff */
[----:B------:R-:W-:Y:S01]  /*ab30*/  FADD.FTZ R4, R14, R133 ;  /* 0x000000850e047221 */ /* 0x000fe20000010000 */
[C---:B------:R-:W-:Y:S01]  /*ab40*/  FADD.FTZ R137, R15.reuse, R10 ;  /* 0x0000000a0f897221 */ /* 0x040fe20000010000 */
[----:B------:R-:W-:Y:S01]  /*ab50*/  F2FP.F16.F32.PACK_AB R198, R15, R198 ;  /* 0x000000c60fc6723e */ /* 0x000fe200000000ff */
[----:B------:R-:W0:Y:S01]  /*ab60*/  MUFU.EX2 R140, R140 ;  /* 0x0000008c008c7308 */ /* 0x000e220000000800 */
[----:B------:R-:W-:Y:S01]  /*ab70*/  FADD.FTZ R133, R199, R4 ;  /* 0x00000004c7857221 */ /* 0x000fe20000010000 */
[----:B------:R-:W-:Y:S01]  /*ab80*/  FADD.FTZ R10, R192, R137 ;  /* 0x00000089c00a7221 */ /* 0x000fe20000010000 */
[C---:B------:R-:W-:Y:S02]  /*ab90*/  F2FP.F16.F32.PACK_AB R199, R20.reuse, R199 ;  /* 0x000000c714c7723e */ /* 0x040fe400000000ff */
[----:B------:R-:W-:Y:S01]  /*aba0*/  FADD.FTZ R4, R20, R133 ;  /* 0x0000008514047221 */ /* 0x000fe20000010000 */
[C---:B------:R-:W-:Y:S01]  /*abb0*/  FADD.FTZ R137, R21.reuse, R10 ;  /* 0x0000000a15897221 */ /* 0x040fe20000010000 */
        /* <DEDUP_REMOVED lines=8> */
[----:B------:R-:W-:Y:S01]  /*ac40*/  MUFU.EX2 R142, R142 ;  /* 0x0000008e008e7308 */ /* 0x000fe20000000800 */
        /* <DEDUP_REMOVED lines=11> */
[----:B------:R-:W-:Y:S01]  /*ad00*/  FADD.FTZ R11, R9, R4 ;  /* 0x00000004090b7221 */ /* 0x000fe20000010000 */
[----:B0-----:R-:W-:Y:S01]  /*ad10*/  F2FP.F16.F32.PACK_AB R177, R140, R139 ;  /* 0x0000008b8cb1723e */ /* 0x001fe200000000ff */
[----:B------:R-:W0:Y:S01]  /*ad20*/  MUFU.EX2 R120, R120 ;  /* 0x0000007800787308 */ /* 0x000e220000000800 */
[----:B------:R-:W-:Y:S01]  /*ad30*/  FADD.FTZ R10, R132, R13 ;  /* 0x0000000d840a7221 */ /* 0x000fe20000010000 */
[----:B------:R-:W-:Y:S01]  /*ad40*/  FADD.FTZ R4, R184, R11 ;  /* 0x0000000bb8047221 */ /* 0x000fe20000010000 */
[----:B------:R-:W-:Y:S02]  /*ad50*/  F2FP.F16.F32.PACK_AB R184, R3, R184 ;  /* 0x000000b803b8723e */ /* 0x000fe400000000ff */
[----:B------:R-:W-:Y:S01]  /*ad60*/  FADD.FTZ R10, R135, R10 ;  /* 0x0000000a870a7221 */ /* 0x000fe20000010000 */
[----:B------:R-:W-:-:S03]  /*ad70*/  FADD.FTZ R13, R3, R4 ;  /* 0x00000004030d7221 */ /* 0x000fc60000010000 */
[----:B------:R-:W-:Y:S01]  /*ad80*/  FADD.FTZ R11, R131, R10 ;  /* 0x0000000a830b7221 */ /* 0x000fe20000010000 */
        /* <DEDUP_REMOVED lines=9> */
[----:B0-----:R-:W-:Y:S01]  /*ae20*/  F2FP.F16.F32.PACK_AB R179, R120, R142 ;  /* 0x0000008e78b3723e */ /* 0x001fe200000000ff */
[----:B------:R-:W-:Y:S02]  /*ae30*/  IMAD.MOV.U32 R10, RZ, RZ, R8 ;  /* 0x000000ffff0a7224 */ /* 0x000fe400078e0008 */
[----:B------:R-:W-:Y:S01]  /*ae40*/  FADD.FTZ R4, R136, R11 ;  /* 0x0000000b88047221 */ /* 0x000fe20000010000 */
[----:B------:R-:W-:Y:S01]  /*ae50*/  FADD.FTZ R9, R182, R9 ;  /* 0x00000009b6097221 */ /* 0x000fe20000010000 */
[----:B------:R-:W-:-:S02]  /*ae60*/  F2FP.F16.F32.PACK_AB R182, R229, R182 ;  /* 0x000000b6e5b6723e */ /* 0x000fc400000000ff */
[----:B------:R-:W-:Y:S01]  /*ae70*/  FADD.FTZ R4, R181, R4 ;  /* 0x00000004b5047221 */ /* 0x000fe20000010000 */
        /* <DEDUP_REMOVED lines=12> */
[----:B------:R-:W-:Y:S01]  /*af40*/  FADD.FTZ R4, R144, R9 ;  /* 0x0000000990047221 */ /* 0x000fe20000010000 */
[----:B------:R-:W-:Y:S02]  /*af50*/  IMAD.MOV.U32 R9, RZ, RZ, R7 ;  /* 0x000000ffff097224 */ /* 0x000fe400078e0007 */
[----:B------:R-:W-:-:S04]  /*af60*/  FADD.FTZ R3, R142, R3 ;  /* 0x000000038e037221 */ /* 0x000fc80000010000 */
[----:B------:R-:W-:Y:S01]  /*af70*/  FADD.FTZ R3, R120, R3 ;  /* 0x0000000378037221 */ /* 0x000fe20000010000 */
[----:B------:R-:W-:Y:S06]  /*af80*/  @P3 BRA `(.L_x_5943) ;  /* 0xffffffb400683947 */ /* 0x000fec000383ffff */
.L_x_5934:
[----:B------:R-:W-:-:S13]  /*af90*/  ISETP.LE.AND P2, PT, RZ, UR7, PT ;  /* 0x00000007ff007c0c */ /* 0x000fda000bf43270 */
[----:B------:R-:W-:Y:S05]  /*afa0*/  @!P2 BRA `(.L_x_5944) ;  /* 0x000000400090a947 */ /* 0x000fea0003800000 */
[----:B------:R-:W-:Y:S01]  /*afb0*/  IMAD.MOV.U32 R10, RZ, RZ, R7 ;  /* 0x000000ffff0a7224 */ /* 0x000fe200078e0007 */
[----:B------:R-:W-:Y:S01]  /*afc0*/  UMOV UR37, UR60 ;  /* 0x0000003c00257c82 */ /* 0x000fe20008000000 */
[----:B------:R-:W-:Y:S01]  /*afd0*/  IMAD.MOV.U32 R9, RZ, RZ, R8 ;  /* 0x000000ffff097224 */ /* 0x000fe200078e0008 */
[----:B------:R-:W-:Y:S01]  /*afe0*/  UMOV UR6, UR36 ;  /* 0x0000002400067c82 */ /* 0x000fe20008000000 */
[----:B------:R-:W-:-:S05]  /*aff0*/  ULDC UR5, c[0x0][0x9d8] ;  /* 0x0002760000057ab9 */ /* 0x000fca0000000800 */
.L_x_5953:
[----:B------:R-:W-:-:S04]  /*b000*/  UIADD3 UR36, UR6, 0x1, URZ ;  /* 0x0000000106247890 */ /* 0x000fc8000fffe03f */
[----:B------:R-:W-:-:S04]  /*b010*/  UISETP.NE.AND UP0, UPT, UR36, 0x2, UPT ;  /* 0x000000022400788c */ /* 0x000fc8000bf05270 */
[----:B------:R-:W-:Y:S02]  /*b020*/  USEL UR60, URZ, 0x1, UP0 ;  /* 0x000000013f3c7887 */ /* 0x000fe40008000000 */
[----:B------:R-:W-:Y:S02]  /*b030*/  USEL UR36, UR36, URZ, UP0 ;  /* 0x0000003f24247287 */ /* 0x000fe40008000000 */
[----:B------:R-:W-:Y:S01]  /*b040*/  ULOP3.LUT UR60, UR37, UR60, URZ, 0x3c, !UPT ;  /* 0x0000003c253c7292 */ /* 0x000fe2000f8e3c3f */
[----:B------:R-:W-:Y:S11]  /*b050*/  @!P0 BRA `(.L_x_5945) ;  /* 0x0000000000048947 */ /* 0x000ff60003800000 */
[----:B------:R-:W-:Y:S01]  /*b060*/  BPT.TRAP 0x1 ;  /* 0x000000040000795c */ /* 0x000fe20000300000 */
.L_x_5945:
[----:B------:R-:W-:Y:S01]  /*b070*/  ULEA UR4, UR36, UR38, 0x3 ;  /* 0x0000002624047291 */ /* 0x000fe2000f8e183f */
[----:B------:R-:W-:-:S05]  /*b080*/  IMAD.U32 R6, RZ, RZ, UR60 ;  /* 0x0000003cff067e24 */ /* 0x000fca000f8e00ff */
[----:B------:R-:W-:-:S04]  /*b090*/  SHF.L.U32 R6, R6, 0x1f, RZ ;  /* 0x0000001f06067819 */ /* 0x000fc800000006ff */
[----:B------:R0:W1:Y:S01]  /*b0a0*/  SYNCS.PHASECHK.TRANS64.TRYWAIT P2, [UR4+0x36830], R6 ;  /* 0x03683006ff0075a7 */ /* 0x0000620008040144 */
[----:B------:R-:W-:Y:S05]  /*b0b0*/  @!P0 BRA `(.L_x_5946) ;  /* 0x0000000000048947 */ /* 0x000fea0003800000 */
[----:B------:R-:W-:Y:S01]  /*b0c0*/  BPT.TRAP 0x1 ;  /* 0x000000040000795c */ /* 0x000fe20000300000 */
.L_x_5946:
[----:B-1----:R-:W-:Y:S05]  /*b0d0*/  @P2 BRA `(.L_x_5947) ;  /* 0x0000000000082947 */ /* 0x002fea0003800000 */
[----:B------:R-:W1:Y:S02]  /*b0e0*/  SYNCS.PHASECHK.TRANS64.TRYWAIT P2, [UR4+0x36830], R6 ;  /* 0x03683006ff0075a7 */ /* 0x000e640008040144 */
[----:B-1----:R-:W-:Y:S05]  /*b0f0*/  @!P2 BRA `(.L_x_5948) ;  /* 0x000000e80038a947 */ /* 0x002fea0003800000 */
.L_x_5947:
        /* <DEDUP_REMOVED lines=592> */
.L_x_5949:
[----:B------:R-:W-:Y:S01]  /*d600*/  ULEA UR14, UR6, UR38, 0x3 ;  /* 0x00000026060e7291 */ /* 0x000fe2000f8e183f */
[----:B------:R-:W-:-:S05]  /*d610*/  IMAD.U32 R0, RZ, RZ, UR37 ;  /* 0x00000025ff007e24 */ /* 0x000fca000f8e00ff */
[----:B------:R-:W-:-:S04]  /*d620*/  SHF.L.U32 R0, R0, 0x1f, RZ ;  /* 0x0000001f00007819 */ /* 0x000fc800000006ff */
[----:B------:R2:W3:Y:S01]  /*d630*/  SYNCS.PHASECHK.TRANS64.TRYWAIT P2, [UR14+0x36850], R0 ;  /* 0x03685000ff0075a7 */ /* 0x0004e2000804014e */
[----:B------:R-:W-:Y:S05]  /*d640*/  @!P0 BRA `(.L_x_5950) ;  /* 0x0000000000048947 */ /* 0x000fea0003800000 */
[----:B------:R-:W-:Y:S01]  /*d650*/  BPT.TRAP 0x1 ;  /* 0x000000040000795c */ /* 0x000fe20000300000 */
.L_x_5950:
[----:B---3--:R-:W-:Y:S05]  /*d660*/  @P2 BRA `(.L_x_5951) ;  /* 0x0000000000082947 */ /* 0x008fea0003800000 */
[----:B------:R-:W3:Y:S02]  /*d670*/  SYNCS.PHASECHK.TRANS64.TRYWAIT P2, [UR14+0x36850], R0 ;  /* 0x03685000ff0075a7 */ /* 0x000ee4000804014e */
[----:B---3--:R-:W-:Y:S05]  /*d680*/  @!P2 BRA `(.L_x_5952) ;  /* 0x000000c000eca947 */ /* 0x008fea0003800000 */
.L_x_5951:
        /* <DEDUP_REMOVED lines=29> */
[----:B--2---:R-:W-:Y:S01]  /*d860*/  FMNMX.FTZ R0, R2, R9, !PT ;  /* 0x0000000902007209 */ /* 0x004fe20007810000 */
[----:B------:R-:W-:Y:S01]  /*d870*/  FMUL.FTZ R231, R141, UR5 ;  /* 0x000000058de77c20 */ /* 0x000fe20008410000 */
[----:B------:R-:W-:Y:S01]  /*d880*/  FMUL.FTZ R235, R128, UR5 ;  /* 0x0000000580eb7c20 */ /* 0x000fe20008410000 */
[----:B------:R-:W-:Y:S01]  /*d890*/  FMUL.FTZ R137, R129, UR5 ;  /* 0x0000000581897c20 */ /* 0x000fe20008410000 */
[----:B------:R-:W-:Y:S01]  /*d8a0*/  FMUL.FTZ R129, R132, UR5 ;  /* 0x0000000584817c20 */ /* 0x000fe20008410000 */
[----:B-1----:R-:W-:Y:S01]  /*d8b0*/  FMNMX.FTZ R0, R7, R0, !PT ;  /* 0x0000000007007209 */ /* 0x002fe20007810000 */
[----:B------:R-:W1:Y:S01]  /*d8c0*/  MUFU.TANH R21, R21 ;  /* 0x0000001500157308 */ /* 0x000e620000002400 */
[----:B------:R-:W-:Y:S01]  /*d8d0*/  FMUL.FTZ R141, R133, UR5 ;  /* 0x00000005858d7c20 */ /* 0x000fe20008410000 */
[----:B------:R-:W-:Y:S01]  /*d8e0*/  FMUL.FTZ R133, R120, UR5 ;  /* 0x0000000578857c20 */ /* 0x000fe20008410000 */
[----:B------:R-:W-:Y:S01]  /*d8f0*/  FMUL.FTZ R128, R121, UR5 ;  /* 0x0000000579807c20 */ /* 0x000fe20008410000 */
[----:B------:R-:W-:Y:S01]  /*d900*/  FMUL.FTZ R120, R124, UR5 ;  /* 0x000000057c787c20 */ /* 0x000fe20008410000 */
[----:B------:R-:W-:Y:S01]  /*d910*/  FMUL.FTZ R124, R125, UR5 ;  /* 0x000000057d7c7c20 */ /* 0x000fe20008410000 */
[----:B------:R-:W-:Y:S01]  /*d920*/  FMUL.FTZ R121, R151, UR5 ;  /* 0x0000000597797c20 */ /* 0x000fe20008410000 */
[----:B0-----:R-:W0:Y:S01]  /*d930*/  LDC R6, c[0x0][0x988] ;  /* 0x00026200ff067b82 */ /* 0x001e220000000800 */
[----:B------:R-:W2:Y:S01]  /*d940*/  MUFU.TANH R171, R171 ;  /* 0x000000ab00ab7308 */ /* 0x000ea20000002400 */
        /* <DEDUP_REMOVED lines=24> */
[----:B---3--:R-:W-:Y:S01]  /*dad0*/  FMNMX.FTZ R0, R173, R0, !PT ;  /* 0x00000000ad007209 */ /* 0x008fe20007810000 */
[----:B------:R-:W-:Y:S01]  /*dae0*/  IMAD.U32 R138, RZ, RZ, UR14 ;  /* 0x0000000eff8a7e24 */ /* 0x000fe2000f8e00ff */
[----:B------:R-:W-:Y:S01]  /*daf0*/  ISETP.LT.AND P2, PT, RZ, UR7, PT ;  /* 0x00000007ff007c0c */ /* 0x000fe2000bf41270 */
[----:B------:R-:W-:Y:S01]  /*db00*/  UMOV UR37, UR60 ;  /* 0x0000003c00257c82 */ /* 0x000fe20008000000 */
[----:B------:R-:W-:Y:S01]  /*db10*/  UMOV UR6, UR36 ;  /* 0x0000002400067c82 */ /* 0x000fe20008000000 */
[----:B------:R-:W-:-:S02]  /*db20*/  @!P1 VIADD R138, R138, 0x36860 ;  /* 0x000368608a8a9836 */ /* 0x000fc40000000000 */
[----:B------:R-:W-:Y:S01]  /*db30*/  MUFU.TANH R225, R225 ;  /* 0x000000e100e17308 */ /* 0x000fe20000002400 */
[----:B-1----:R-:W-:-:S07]  /*db40*/  FMNMX.FTZ R0, R175, R0, !PT ;  /* 0x00000000af007209 */ /* 0x002fce0007810000 */
        /* <DEDUP_REMOVED lines=25> */
[----:B------:R-:W-:Y:S01]  /*dce0*/  FMUL.FTZ R145, R146, UR5 ;  /* 0x0000000592917c20 */ /* 0x000fe20008410000 */
[----:B------:R-:W-:Y:S01]  /*dcf0*/  HGMMA.64x192x16.F32 R24, R196, gdesc[UR8].tnspB, R24, gsb0 ;  /* 0x42e00008c4187df0 */ /* 0x000fe20008000818 */
[----:B------:R-:W-:Y:S01]  /*dd00*/  UIADD3 UR10, UR4, 0x100, URZ ;  /* 0x00000100040a7890 */ /* 0x000fe2000fffe03f */
[----:B------:R-:W-:-:S04]  /*dd10*/  UMOV UR11, 0x40000040 ;  /* 0x40000040000b7882 */ /* 0x000fc80000000000 */
        /* <DEDUP_REMOVED lines=25> */
[----:B------:R-:W1:Y:S01]  /*deb0*/  MUFU.TANH R197, R197 ;  /* 0x000000c500c57308 */ /* 0x000e620000002400 */
[----:B------:R-:W-:-:S07]  /*dec0*/  UMOV UR11, 0x40000040 ;  /* 0x40000040000b7882 */ /* 0x000fce0000000000 */
[----:B------:R-:W2:Y:S08]  /*ded0*/  MUFU.TANH R199, R199 ;  /* 0x000000c700c77308 */ /* 0x000eb00000002400 */
[----:B------:R-:W-:Y:S01]  /*dee0*/  MUFU.TANH R165, R165 ;  /* 0x000000a500a57308 */ /* 0x000fe20000002400 */
[----:B-1----:R-:W-:-:S04]  /*def0*/  FMNMX.FTZ R0, R197, R0, !PT ;  /* 0x00000000c5007209 */ /* 0x002fc80007810000 */
[----:B--2---:R-:W-:-:S04]  /*df00*/  FMNMX.FTZ R0, R199, R0, !PT ;  /* 0x00000000c7007209 */ /* 0x004fc80007810000 */
        /* <DEDUP_REMOVED lines=11> */
[----:B------:R-:W3:Y:S01]  /*dfc0*/  MUFU.TANH R157, R157 ;  /* 0x0000009d009d7308 */ /* 0x000ee20000002400 */
[----:B-1----:R-:W-:-:S04]  /*dfd0*/  FMNMX.FTZ R0, R195, R0, !PT ;  /* 0x00000000c3007209 */ /* 0x002fc80007810000 */
        /* <DEDUP_REMOVED lines=17> */
[----:B------:R-:W-:-:S06]  /*e0f0*/  FMUL.FTZ R151, R142, UR5 ;  /* 0x000000058e977c20 */ /* 0x000fcc0008410000 */
[----:B------:R-:W1:Y:S01]  /*e100*/  MUFU.TANH R151, R151 ;  /* 0x0000009700977308 */ /* 0x000e620000002400 */
[----:B------:R-:W-:Y:S02]  /*e110*/  WARPGROUP.DEPBAR.LE gsb0, 0x0 ;  /* 0x00008000000079c5 */ /* 0x000fe40000010000 */
[----:B------:R-:W-:Y:S01]  /*e120*/  WARPGROUP.ARRIVE ;  /* 0x00000000000079c5 */ /* 0x000fe20000000000 */
[----:B------:R-:W2:Y:S01]  /*e130*/  SHFL.BFLY PT, R191, R0, 0x2, 0x1f ;  /* 0x0c401f0000bf7f89 */ /* 0x000ea200000e0000 */
[----:B------:R-:W-:-:S04]  /*e140*/  FMUL.FTZ R189, R130, UR5 ;  /* 0x0000000582bd7c20 */ /* 0x000fc80008410000 */
[----:B------:R-:W-:Y:S01]  /*e150*/  HGMMA.64x192x16.F32 R24, R184, gdesc[UR8].tnspB, R24, gsb0 ;  /* 0x42e00008b8187df0 */ /* 0x000fe20008000818 */
[----:B------:R-:W-:Y:S01]  /*e160*/  UIADD3 UR10, UR4, 0x280, URZ ;  /* 0x00000280040a7890 */ /* 0x000fe2000fffe03f */
[----:B------:R-:W4:Y:S01]  /*e170*/  MUFU.TANH R189, R189 ;  /* 0x000000bd00bd7308 */ /* 0x000f220000002400 */
[----:B------:R-:W-:Y:S01]  /*e180*/  UMOV UR11, 0x40000040 ;  /* 0x40000040000b7882 */ /* 0x000fe20000000000 */
[----:B--2---:R-:W-:Y:S01]  /*e190*/  FMNMX.FTZ R8, R0, R191, !PT ;  /* 0x000000bf00087209 */ /* 0x004fe20007810000 */
[----:B------:R-:W-:-:S04]  /*e1a0*/  FMUL.FTZ R191, R134, UR5 ;  /* 0x0000000586bf7c20 */ /* 0x000fc80008410000 */
[----:B------:R-:W2:Y:S02]  /*e1b0*/  SHFL.BFLY PT, R0, R8, 0x1, 0x1f ;  /* 0x0c201f0008007f89 */ /* 0x000ea400000e0000 */
[----:B------:R-:W5:Y:S01]  /*e1c0*/  MUFU.TANH R191, R191 ;  /* 0x000000bf00bf7308 */ /* 0x000f620000002400 */
[----:B--2---:R-:W-:-:S05]  /*e1d0*/  FMNMX.FTZ R8, R8, R0, !PT ;  /* 0x0000000008087209 */ /* 0x004fca0007810000 */
[C---:B------:R-:W-:Y:S01]  /*e1e0*/  FADD.FTZ R9, -R8.reuse, R9 ;  /* 0x0000000908097221 */ /* 0x040fe20000010100 */
[----:B0-----:R-:W-:-:S03]  /*e1f0*/  FMUL.FTZ R122, R8, R6 ;  /* 0x00000006087a7220 */ /* 0x001fc60000410000 */
[-C--:B------:R-:W-:Y:S01]  /*e200*/  FMUL.FTZ R0, R9, R6.reuse ;  /* 0x0000000609007220 */ /* 0x080fe20000410000 */
        /* <DEDUP_REMOVED lines=26> */
[----:B------:R-:W-:Y:S01]  /*e3b0*/  FFMA.FTZ R120, R120, R6, -R122 ;  /* 0x0000000678787223 */ /* 0x000fe2000001087a */
[----:B------:R-:W-:Y:S02]  /*e3c0*/  MUFU.EX2 R0, R0 ;  /* 0x0000000000007308 */ /* 0x000fe40000000800 */
[----:B------:R-:W-:-:S04]  /*e3d0*/  FMNMX.FTZ R2, R167, R2, !PT ;  /* 0x00000002a7027209 */ /* 0x000fc80007810000 */
[----:B------:R-:W-:Y:S02]  /*e3e0*/  FMNMX.FTZ R2, R153, R2, !PT ;  /* 0x0000000299027209 */ /* 0x000fe40007810000 */
[----:B------:R-:W-:Y:S02]  /*e3f0*/  MUFU.EX2 R9, R9 ;  /* 0x0000000900097308 */ /* 0x000fe40000000800 */
[----:B------:R-:W-:-:S04]  /*e400*/  FMNMX.FTZ R2, R155, R2, !PT ;  /* 0x000000029b027209 */ /* 0x000fc80007810000 */
[----:B---3--:R-:W-:Y:S02]  /*e410*/  FMNMX.FTZ R2, R157, R2, !PT ;  /* 0x000000029d027209 */ /* 0x008fe40007810000 */
        /* <DEDUP_REMOVED lines=11> */
[----:B-1----:R-:W-:Y:S02]  /*e4d0*/  FMNMX.FTZ R2, R151, R2, !PT ;  /* 0x0000000297027209 */ /* 0x002fe40007810000 */
[----:B------:R-:W-:Y:S02]  /*e4e0*/  MUFU.EX2 R18, R18 ;  /* 0x0000001200127308 */ /* 0x000fe40000000800 */
[----:B------:R-:W-:-:S04]  /*e4f0*/  FMNMX.FTZ R2, R143, R2, !PT ;  /* 0x000000028f027209 */ /* 0x000fc80007810000 */
[----:B----4-:R-:W-:Y:S02]  /*e500*/  FMNMX.FTZ R2, R189, R2, !PT ;  /* 0x00000002bd027209 */ /* 0x010fe40007810000 */
[----:B------:R-:W-:Y:S02]  /*e510*/  MUFU.EX2 R198, R198 ;  /* 0x000000c600c67308 */ /* 0x000fe40000000800 */
[----:B------:R-:W-:-:S04]  /*e520*/  FMNMX.FTZ R2, R131, R2, !PT ;  /* 0x0000000283027209 */ /* 0x000fc80007810000 */
[----:B-----5:R-:W-:Y:S02]  /*e530*/  FMNMX.FTZ R2, R191, R2, !PT ;  /* 0x00000002bf027209 */ /* 0x020fe40007810000 */
        /* <DEDUP_REMOVED lines=15> */
[----:B------:R-:W-:Y:S01]  /*e630*/  MUFU.EX2 R173, R173 ;  /* 0x000000ad00ad7308 */ /* 0x000fe20000000800 */
[----:B------:R-:W-:Y:S02]  /*e640*/  WARPGROUP.DEPBAR.LE gsb0, 0x0 ;  /* 0x00008000000079c5 */ /* 0x000fe40000010000 */
[----:B------:R-:W-:Y:S01]  /*e650*/  WARPGROUP.ARRIVE ;  /* 0x00000000000079c5 */ /* 0x000fe20000000000 */
[-CC-:B------:R-:W-:Y:S01]  /*e660*/  FFMA.FTZ R185, R201, R6.reuse, -R122.reuse ;  /* 0x00000006c9b97223 */ /* 0x180fe2000001087a */
[-CC-:B------:R-:W-:Y:S01]  /*e670*/  FFMA.FTZ R187, R223, R6.reuse, -R122.reuse ;  /* 0x00000006dfbb7223 */ /* 0x180fe2000001087a */
[-CC-:B------:R-:W-:Y:S01]  /*e680*/  FFMA.FTZ R184, R233, R6.reuse, -R122.reuse ;  /* 0x00000006e9b87223 */ /* 0x180fe2000001087a */
[----:B------:R-:W-:Y:S01]  /*e690*/  FFMA.FTZ R186, R229, R6, -R122 ;  /* 0x00000006e5ba7223 */ /* 0x000fe2000001087a */
[----:B------:R-:W-:Y:S01]  /*e6a0*/  MUFU.EX2 R175, R175 ;  /* 0x000000af00af7308 */ /* 0x000fe20000000800 */
[----:B------:R-:W-:Y:S01]  /*e6b0*/  HGMMA.64x192x16.F32 R24, R180, gdesc[UR8].tnspB, R24, gsb0 ;  /* 0x42e00008b4187df0 */ /* 0x000fe20008000818 */
[----:B------:R-:W-:Y:S01]  /*e6c0*/  UIADD3 UR10, UR4, 0x300, URZ ;  /* 0x00000300040a7890 */ /* 0x000fe2000fffe03f */
[----:B------:R-:W-:Y:S01]  /*e6d0*/  UMOV UR11, 0x40000040 ;  /* 0x40000040000b7882 */ /* 0x000fe20000000000 */
[----:B------:R-:W-:-:S04]  /*e6e0*/  UIADD3 UR4, UR7, -0x1, URZ ;  /* 0xffffffff07047890 */ /* 0x000fc8000fffe03f */
[----:B------:R-:W-:Y:S01]  /*e6f0*/  MUFU.EX2 R185, R185 ;  /* 0x000000b900b97308 */ /* 0x000fe20000000800 */
[----:B0-----:R-:W-:Y:S02]  /*e700*/  FMNMX.FTZ R7, R126, R7, !PT ;  /* 0x000000077e077209 */ /* 0x001fe40007810000 */
[----:B------:R-:W-:-:S05]  /*e710*/  UMOV UR7, UR4 ;  /* 0x0000000400077c82 */ /* 0x000fca0008000000 */
        /* <DEDUP_REMOVED lines=12> */
[-C--:B------:R-:W-:Y:S01]  /*e7e0*/  FFMA.FTZ R141, R124, R6.reuse, -R122 ;  /* 0x000000067c8d7223 */ /* 0x080fe2000001087a */
[CC--:B------:R-:W-:Y:S01]  /*e7f0*/  FMUL.FTZ R122, R7.reuse, R6.reuse ;  /* 0x00000006077a7220 */ /* 0x0c0fe20000410000 */
[----:B------:R-:W-:Y:S01]  /*e800*/  HGMMA.64x192x16.F32 R24, R176, gdesc[UR8].tnspB, R24, gsb0 ;  /* 0x42e00008b0187df0 */ /* 0x000fe20008000818 */
[----:B------:R-:W-:Y:S01]  /*e810*/  FADD.FTZ R181, -R7, R10 ;  /* 0x0000000a07b57221 */ /* 0x000fe20000010100 */
[----:B------:R-:W-:Y:S01]  /*e820*/  MUFU.EX2 R182, R182 ;  /* 0x000000b600b67308 */ /* 0x000fe20000000800 */
[-CC-:B------:R-:W-:Y:S01]  /*e830*/  FFMA.FTZ R201, R11, R6.reuse, -R122.reuse ;  /* 0x000000060bc97223 */ /* 0x180fe2000001087a */
[-C--:B------:R-:W-:Y:S01]  /*e840*/  FFMA.FTZ R10, R13, R6.reuse, -R122 ;  /* 0x000000060d0a7223 */ /* 0x080fe2000001087a */
[----:B------:R-:W-:Y:S01]  /*e850*/  FMUL.FTZ R181, R181, R6 ;  /* 0x00000006b5b57220 */ /* 0x000fe20000410000 */
[----:B------:R-:W-:-:S02]  /*e860*/  IMAD.U32 R13, RZ, RZ, UR36 ;  /* 0x00000024ff0d7e24 */ /* 0x000fc4000f8e00ff */
[-CC-:B------:R-:W-:Y:S01]  /*e870*/  FFMA.FTZ R203, R15, R6.reuse, -R122.reuse ;  /* 0x000000060fcb7223 */ /* 0x180fe2000001087a */
[-CC-:B------:R-:W-:Y:S01]  /*e880*/  FFMA.FTZ R124, R169, R6.reuse, -R122.reuse ;  /* 0x00000006a97c7223 */ /* 0x180fe2000001087a */
[-CC-:B------:R-:W-:Y:S01]  /*e890*/  FFMA.FTZ R197, R161, R6.reuse, -R122.reuse ;  /* 0x00000006a1c57223 */ /* 0x180fe2000001087a */
[----:B------:R0:W-:Y:S01]  /*e8a0*/  MUFU.EX2 R2, R181 ;  /* 0x000000b500027308 */ /* 0x0001e20000000800 */
[----:B------:R-:W-:Y:S01]  /*e8b0*/  @!P1 LEA R13, R13, UR38, 0x3 ;  /* 0x000000260d0d9c11 */ /* 0x000fe2000f8e18ff */
[-CC-:B------:R-:W-:Y:S01]  /*e8c0*/  FFMA.FTZ R126, R163, R6.reuse, -R122.reuse ;  /* 0x00000006a37e7223 */ /* 0x180fe2000001087a */
[-CC-:B------:R-:W-:Y:S01]  /*e8d0*/  FFMA.FTZ R136, R121, R6.reuse, -R122.reuse ;  /* 0x0000000679887223 */ /* 0x180fe2000001087a */
[-CC-:B------:R-:W-:Y:S01]  /*e8e0*/  FFMA.FTZ R199, R165, R6.reuse, -R122.reuse ;  /* 0x00000006a5c77223 */ /* 0x180fe2000001087a */
[-CC-:B------:R-:W-:Y:S01]  /*e8f0*/  FFMA.FTZ R128, R167, R6.reuse, -R122.reuse ;  /* 0x00000006a7807223 */ /* 0x180fe2000001087a */
[----:B------:R-:W-:Y:S02]  /*e900*/  @!P1 VIADD R15, R13, 0x36840 ;  /* 0x000368400d0f9836 */ /* 0x000fe40000000000 */
        /* <DEDUP_REMOVED lines=11> */
[-CC-:B0-----:R-:W-:Y:S01]  /*e9c0*/  FFMA.FTZ R181, R189, R6.reuse, -R122.reuse ;  /* 0x00000006bdb57223 */ /* 0x181fe2000001087a */
[-CC-:B------:R-:W-:Y:S01]  /*e9d0*/  FFMA.FTZ R131, R131, R6.reuse, -R122.reuse ;  /* 0x0000000683837223 */ /* 0x180fe2000001087a */
[-CC-:B------:R-:W-:Y:S01]  /*e9e0*/  FFMA.FTZ R191, R191, R6.reuse, -R122.reuse ;  /* 0x00000006bfbf7223 */ /* 0x180fe2000001087a */
[-CC-:B------:R-:W-:Y:S01]  /*e9f0*/  FFMA.FTZ R135, R135, R6.reuse, -R122.reuse ;  /* 0x0000000687877223 */ /* 0x180fe2000001087a */
[-CC-:B------:R-:W-:Y:S01]  /*ea00*/  FFMA.FTZ R237, R237, R6.reuse, -R122.reuse ;  /* 0x00000006eded7223 */ /* 0x180fe2000001087a */
[-CC-:B------:R-:W-:Y:S01]  /*ea10*/  FFMA.FTZ R123, R123, R6.reuse, -R122.reuse ;  /* 0x000000067b7b7223 */ /* 0x180fe2000001087a */
[----:B------:R-:W-:Y:S01]  /*ea20*/  MUFU.EX2 R203, R203 ;  /* 0x000000cb00cb7308 */ /* 0x000fe20000000800 */
[----:B-1----:R-:W-:Y:S01]  /*ea30*/  FFMA.FTZ R121, R2, R3, R201 ;  /* 0x0000000302797223 */ /* 0x002fe200000100c9 */
[----:B------:R-:W-:-:S06]  /*ea40*/  FFMA.FTZ R12, R12, R6, -R122 ;  /* 0x000000060c0c7223 */ /* 0x000fcc000001087a */
[----:B------:R-:W-:Y:S01]  /*ea50*/  MUFU.EX2 R124, R124 ;  /* 0x0000007c007c7308 */ /* 0x000fe20000000800 */
        /* <DEDUP_REMOVED lines=16> */
[----:B------:R-:W-:Y:S08]  /*eb60*/  MUFU.EX2 R180, R180 ;  /* 0x000000b400b47308 */ /* 0x000ff00000000800 */
[----:B------:R-:W-:Y:S08]  /*eb70*/  MUFU.EX2 R131, R131 ;  /* 0x0000008300837308 */ /* 0x000ff00000000800 */
[----:B------:R1:W-:Y:S08]  /*eb80*/  MUFU.EX2 R183, R191 ;  /* 0x000000bf00b77308 */ /* 0x0003f00000000800 */
[----:B------:R-:W-:Y:S01]  /*eb90*/  MUFU.EX2 R135, R135 ;  /* 0x0000008700877308 */ /* 0x000fe20000000800 */
[----:B-1----:R-:W-:-:S07]  /*eba0*/  F2FP.F16.F32.PACK_AB R191, R136, R13 ;  /* 0x0000000d88bf723e */ /* 0x002fce00000000ff */
[----:B------:R-:W-:Y:S08]  /*ebb0*/  MUFU.EX2 R129, R129 ;  /* 0x0000008100817308 */ /* 0x000ff00000000800 */
[----:B------:R-:W-:Y:S01]  /*ebc0*/  MUFU.EX2 R123, R123 ;  /* 0x0000007b007b7308 */ /* 0x000fe20000000800 */
[----:B------:R-:W-:Y:S02]  /*ebd0*/  WARPGROUP.DEPBAR.LE gsb0, 0x0 ;  /* 0x00008000000079c5 */ /* 0x000fe40000010000 */
[----:B------:R0:W-:Y:S01]  /*ebe0*/  @!P1 SYNCS.ARRIVE.TRANS64.RED.A1T0 RZ, [R15+URZ], RZ ;  /* 0x000000ff0fff99a7 */ /* 0x0001e2000810043f */
[----:B------:R-:W-:-:S04]  /*ebf0*/  F2FP.F16.F32.PACK_AB R176, R133, R20 ;  /* 0x0000001485b0723e */ /* 0x000fc800000000ff */
[----:B------:R-:W-:Y:S01]  /*ec00*/  MUFU.EX2 R177, R237 ;  /* 0x000000ed00b17308 */ /* 0x000fe20000000800 */
[----:B0-----:R-:W-:Y:S01]  /*ec10*/  FFMA.FTZ R15, R0, R4, R9 ;  /* 0x00000004000f7223 */ /* 0x001fe20000010009 */
[----:B------:R-:W-:Y:S01]  /*ec20*/  @!P1 PRMT R4, RZ, 0x654, R138 ;  /* 0x00000654ff049816 */ /* 0x000fe2000000008a */
[----:B------:R-:W-:-:S05]  /*ec30*/  FADD.FTZ R138, R10, R121 ;  /* 0x000000790a8a7221 */ /* 0x000fca0000010000 */
[----:B------:R-:W-:Y:S01]  /*ec40*/  MUFU.EX2 R179, R12 ;  /* 0x0000000c00b37308 */ /* 0x000fe20000000800 */
[C---:B------:R-:W-:Y:S01]  /*ec50*/  FADD.FTZ R15, R200.reuse, R15 ;  /* 0x0000000fc80f7221 */ /* 0x040fe20000010000 */
[----:B------:R0:W-:Y:S01]  /*ec60*/  @!P1 SYNCS.ARRIVE.TRANS64.RED.A1T0 RZ, [R4+URZ], RZ ;  /* 0x000000ff04ff99a7 */ /* 0x0001e2000810043f */
[----:B------:R-:W-:Y:S02]  /*ec70*/  F2FP.F16.F32.PACK_AB R200, R200, R9 ;  /* 0x00000009c8c8723e */ /* 0x000fe400000000ff */
[----:B------:R-:W-:Y:S01]  /*ec80*/  FADD.FTZ R121, R202, R15 ;  /* 0x0000000fca797221 */ /* 0x000fe20000010000 */
[C---:B------:R-:W-:Y:S01]  /*ec90*/  F2FP.F16.F32.PACK_AB R202, R14.reuse, R202 ;  /* 0x000000ca0eca723e */ /* 0x040fe200000000ff */
[-CC-:B------:R-:W-:Y:S01]  /*eca0*/  FFMA.FTZ R15, R151, R6.reuse, -R122.reuse ;  /* 0x00000006970f7223 */ /* 0x180fe2000001087a */
[----:B------:R-:W-:Y:S01]  /*ecb0*/  MUFU.EX2 R141, R141 ;  /* 0x0000008d008d7308 */ /* 0x000fe20000000800 */
[----:B------:R-:W-:Y:S01]  /*ecc0*/  FADD.FTZ R121, R14, R121 ;  /* 0x000000790e797221 */ /* 0x000fe20000010000 */
[-C--:B0-----:R-:W-:Y:S01]  /*ecd0*/  FFMA.FTZ R4, R139, R6.reuse, -R122 ;  /* 0x000000068b047223 */ /* 0x081fe2000001087a */
[----:B------:R-:W-:Y:S01]  /*ece0*/  FADD.FTZ R139, R203, R138 ;  /* 0x0000008acb8b7221 */ /* 0x000fe20000010000 */
[-CC-:B------:R-:W-:Y:S01]  /*ecf0*/  FFMA.FTZ R138, R143, R6.reuse, -R122.reuse ;  /* 0x000000068f8a7223 */ /* 0x180fe2000001087a */
[----:B------:R-:W-:Y:S01]  /*ed00*/  FADD.FTZ R121, R196, R121 ;  /* 0x00000079c4797221 */ /* 0x000fe20000010000 */
[----:B------:R-:W-:Y:S01]  /*ed10*/  FFMA.FTZ R122, R127, R6, -R122 ;  /* 0x000000067f7a7223 */ /* 0x000fe2000001087a */
[----:B------:R-:W-:Y:S01]  /*ed20*/  FADD.FTZ R140, R124, R139 ;  /* 0x0000008b7c8c7221 */ /* 0x000fe20000010000 */
[----:B------:R-:W0:Y:S01]  /*ed30*/  MUFU.EX2 R4, R4 ;  /* 0x0000000400047308 */ /* 0x000e220000000800 */
[C---:B------:R-:W-:Y:S01]  /*ed40*/  FADD.FTZ R121, R18.reuse, R121 ;  /* 0x0000007912797221 */ /* 0x040fe20000010000 */
[----:B------:R-:W-:Y:S01]  /*ed50*/  F2FP.F16.F32.PACK_AB R196, R18, R196 ;  /* 0x000000c412c4723e */ /* 0x000fe200000000ff */
[----:B------:R-:W-:Y:S01]  /*ed60*/  FADD.FTZ R125, R197, R140 ;  /* 0x0000008cc57d7221 */ /* 0x000fe20000010000 */
[----:B------:R-:W-:Y:S01]  /*ed70*/  F2FP.F16.F32.PACK_AB R203, R124, R203 ;  /* 0x000000cb7ccb723e */ /* 0x000fe200000000ff */
[----:B------:R-:W-:Y:S01]  /*ed80*/  FADD.FTZ R142, R198, R121 ;  /* 0x00000079c68e7221 */ /* 0x000fe20000010000 */
[C---:B------:R-:W-:Y:S01]  /*ed90*/  F2FP.F16.F32.PACK_AB R198, R17.reuse, R198 ;  /* 0x000000c611c6723e */ /* 0x040fe200000000ff */
[C---:B------:R-:W-:Y:S01]  /*eda0*/  FADD.FTZ R140, R126.reuse, R125 ;  /* 0x0000007d7e8c7221 */ /* 0x040fe20000010000 */
[----:B------:R-:W-:Y:S01]  /*edb0*/  MUFU.EX2 R15, R15 ;  /* 0x0000000f000f7308 */ /* 0x000fe20000000800 */
[----:B------:R-:W-:Y:S01]  /*edc0*/  FADD.FTZ R125, R17, R142 ;  /* 0x0000008e117d7221 */ /* 0x000fe20000010000 */
[----:B------:R-:W-:Y:S01]  /*edd0*/  F2FP.F16.F32.PACK_AB R197, R126, R197 ;  /* 0x000000c57ec5723e */ /* 0x000fe200000000ff */
[----:B------:R-:W-:Y:S01]  /*ede0*/  FADD.FTZ R121, R199, R140 ;  /* 0x0000008cc7797221 */ /* 0x000fe20000010000 */
[----:B------:R-:W-:Y:S01]  /*edf0*/  F2FP.F16.F32.PACK_AB R199, R128, R199 ;  /* 0x000000c780c7723e */ /* 0x000fe200000000ff */
[----:B------:R-:W-:Y:S01]  /*ee00*/  FADD.FTZ R142, R192, R125 ;  /* 0x0000007dc08e7221 */ /* 0x000fe20000010000 */
[C---:B------:R-:W-:Y:S01]  /*ee10*/  F2FP.F16.F32.PACK_AB R192, R185.reuse, R192 ;  /* 0x000000c0b9c0723e */ /* 0x040fe200000000ff */
[----:B------:R-:W-:Y:S01]  /*ee20*/  FADD.FTZ R140, R128, R121 ;  /* 0x00000079808c7221 */ /* 0x000fe20000010000 */
[----:B------:R-:W1:Y:S01]  /*ee30*/  MUFU.EX2 R138, R138 ;  /* 0x0000008a008a7308 */ /* 0x000e620000000800 */
[----:B------:R-:W-:Y:S01]  /*ee40*/  FADD.FTZ R125, R185, R142 ;  /* 0x0000008eb97d7221 */ /* 0x000fe20000010000 */
[----:B0-----:R-:W-:Y:S01]  /*ee50*/  F2FP.F16.F32.PACK_AB R185, R4, R3 ;  /* 0x0000000304b9723e */ /* 0x001fe200000000ff */
[----:B------:R-:W-:Y:S01]  /*ee60*/  FADD.FTZ R121, R193, R140 ;  /* 0x0000008cc1797221 */ /* 0x000fe20000010000 */
[----:B------:R-:W-:Y:S01]  /*ee70*/  F2FP.F16.F32.PACK_AB R193, R130, R193 ;  /* 0x000000c182c1723e */ /* 0x000fe200000000ff */
[----:B------:R-:W-:Y:S01]  /*ee80*/  FADD.FTZ R142, R194, R125 ;  /* 0x0000007dc28e7221 */ /* 0x000fe20000010000 */
[C---:B------:R-:W-:Y:S01]  /*ee90*/  F2FP.F16.F32.PACK_AB R194, R21.reuse, R194 ;  /* 0x000000c215c2723e */ /* 0x040fe200000000ff */
[----:B------:R-:W-:Y:S01]  /*eea0*/  FADD.FTZ R140, R130, R121 ;  /* 0x00000079828c7221 */ /* 0x000fe20000010000 */
[----:B------:R-:W0:Y:S01]  /*eeb0*/  MUFU.EX2 R122, R122 ;  /* 0x0000007a007a7308 */ /* 0x000e220000000800 */
[----:B------:R-:W-:Y:S01]  /*eec0*/  FADD.FTZ R121, R21, R142 ;  /* 0x0000008e15797221 */ /* 0x000fe20000010000 */
[----:B------:R-:W-:Y:S01]  /*eed0*/  F2FP.F16.F32.PACK_AB R178, R141, R120 ;  /* 0x000000788db2723e */ /* 0x000fe200000000ff */
[----:B------:R-:W-:Y:S01]  /*eee0*/  FADD.FTZ R9, R195, R140 ;  /* 0x0000008cc3097221 */ /* 0x000fe20000010000 */
[----:B------:R-:W-:Y:S01]  /*eef0*/  F2FP.F16.F32.PACK_AB R195, R132, R195 ;  /* 0x000000c384c3723e */ /* 0x000fe200000000ff */
[----:B------:R-:W-:Y:S01]  /*ef00*/  FADD.FTZ R10, R188, R121 ;  /* 0x00000079bc0a7221 */ /* 0x000fe20000010000 */
[----:B------:R-:W-:Y:S01]  /*ef10*/  F2FP.F16.F32.PACK_AB R188, R171, R188 ;  /* 0x000000bcabbc723e */ /* 0x000fe200000000ff */
[----:B------:R-:W-:-:S02]  /*ef20*/  FADD.FTZ R14, R132, R9 ;  /* 0x00000009840e7221 */ /* 0x000fc40000010000 */
[----:B------:R-:W-:Y:S02]  /*ef30*/  FADD.FTZ R121, R171, R10 ;  /* 0x0000000aab797221 */ /* 0x000fe40000010000 */
[----:B------:R-:W-:Y:S02]  /*ef40*/  FADD.FTZ R9, R11, R14 ;  /* 0x0000000e0b097221 */ /* 0x000fe40000010000 */
[----:B------:R-:W-:Y:S01]  /*ef50*/  FADD.FTZ R14, R190, R121 ;  /* 0x00000079be0e7221 */ /* 0x000fe20000010000 */
[C---:B------:R-:W-:Y:S01]  /*ef60*/  F2FP.F16.F32.PACK_AB R190, R187.reuse, R190 ;  /* 0x000000bebbbe723e */ /* 0x040fe200000000ff */
[----:B------:R-:W-:Y:S02]  /*ef70*/  FADD.FTZ R10, R134, R9 ;  /* 0x00000009860a7221 */ /* 0x000fe40000010000 */
[----:B------:R-:W-:Y:S01]  /*ef80*/  FADD.FTZ R17, R187, R14 ;  /* 0x0000000ebb117221 */ /* 0x000fe20000010000 */
[----:B-1----:R-:W-:Y:S01]  /*ef90*/  F2FP.F16.F32.PACK_AB R187, R138, R15 ;  /* 0x0000000f8abb723e */ /* 0x002fe200000000ff */
[----:B------:R-:W-:-:S02]  /*efa0*/  FADD.FTZ R9, R13, R10 ;  /* 0x0000000a0d097221 */ /* 0x000fc40000010000 */
[----:B------:R-:W-:Y:S01]  /*efb0*/  FADD.FTZ R14, R184, R17 ;  /* 0x00000011b80e7221 */ /* 0x000fe20000010000 */
[C---:B------:R-:W-:Y:S01]  /*efc0*/  F2FP.F16.F32.PACK_AB R184, R173.reuse, R184 ;  /* 0x000000b8adb8723e */ /* 0x040fe200000000ff */
[----:B------:R-:W-:Y:S02]  /*efd0*/  FADD.FTZ R10, R136, R9 ;  /* 0x00000009880a7221 */ /* 0x000fe40000010000 */
[----:B------:R-:W-:Y:S02]  /*efe0*/  FADD.FTZ R17, R173, R14 ;  /* 0x0000000ead117221 */ /* 0x000fe40000010000 */
[----:B------:R-:W-:Y:S02]  /*eff0*/  FADD.FTZ R9, R3, R10 ;  /* 0x0000000a03097221 */ /* 0x000fe40000010000 */
[----:B------:R-:W-:Y:S01]  /*f000*/  FADD.FTZ R14, R186, R17 ;  /* 0x00000011ba0e7221 */ /* 0x000fe20000010000 */
[----:B------:R-:W-:Y:S01]  /*f010*/  F2FP.F16.F32.PACK_AB R186, R175, R186 ;  /* 0x000000baafba723e */ /* 0x000fe200000000ff */
[----:B------:R-:W-:-:S02]  /*f020*/  FADD.FTZ R10, R4, R9 ;  /* 0x00000009040a7221 */ /* 0x000fc40000010000 */
[----:B------:R-:W-:Y:S02]  /*f030*/  FADD.FTZ R11, R175, R14 ;  /* 0x0000000eaf0b7221 */ /* 0x000fe40000010000 */
[----:B------:R-:W-:Y:S02]  /*f040*/  FADD.FTZ R9, R15, R10 ;  /* 0x0000000a0f097221 */ /* 0x000fe40000010000 */
[----:B------:R-:W-:Y:S01]  /*f050*/  FADD.FTZ R14, R180, R11 ;  /* 0x0000000bb40e7221 */ /* 0x000fe20000010000 */
[C---:B------:R-:W-:Y:S01]  /*f060*/  F2FP.F16.F32.PACK_AB R180, R137.reuse, R180 ;  /* 0x000000b489b4723e */ /* 0x040fe200000000ff */
[----:B------:R-:W-:Y:S01]  /*f070*/  FADD.FTZ R10, R138, R9 ;  /* 0x000000098a0a7221 */ /* 0x000fe20000010000 */
[----:B------:R-:W-:Y:S02]  /*f080*/  IMAD.MOV.U32 R9, RZ, RZ, R8 ;  /* 0x000000ffff097224 */ /* 0x000fe400078e0008 */
[----:B------:R-:W-:Y:S01]  /*f090*/  FADD.FTZ R3, R137, R14 ;  /* 0x0000000e89037221 */ /* 0x000fe20000010000 */
[----:B------:R-:W-:Y:S01]  /*f0a0*/  FADD.FTZ R10, R181, R10 ;  /* 0x0000000ab50a7221 */ /* 0x000fe20000010000 */
[----:B------:R-:W-:-:S02]  /*f0b0*/  F2FP.F16.F32.PACK_AB R181, R131, R181 ;  /* 0x000000b583b5723e */ /* 0x000fc400000000ff */
[----:B------:R-:W-:Y:S01]  /*f0c0*/  FADD.FTZ R4, R182, R3 ;  /* 0x00000003b6047221 */ /* 0x000fe20000010000 */
[----:B------:R-:W-:Y:S01]  /*f0d0*/  F2FP.F16.F32.PACK_AB R182, R129, R182 ;  /* 0x000000b681b6723e */ /* 0x000fe200000000ff */
[----:B------:R-:W-:Y:S02]  /*f0e0*/  FADD.FTZ R10, R131, R10 ;  /* 0x0000000a830a7221 */ /* 0x000fe40000010000 */
[----:B------:R-:W-:Y:S02]  /*f0f0*/  FADD.FTZ R3, R129, R4 ;  /* 0x0000000481037221 */ /* 0x000fe40000010000 */
[----:B------:R-:W-:Y:S01]  /*f100*/  FADD.FTZ R10, R183, R10 ;  /* 0x0000000ab70a7221 */ /* 0x000fe20000010000 */
[C---:B------:R-:W-:Y:S01]  /*f110*/  F2FP.F16.F32.PACK_AB R183, R135.reuse, R183 ;  /* 0x000000b787b7723e */ /* 0x040fe200000000ff */
[----:B------:R-:W-:Y:S02]  /*f120*/  FADD.FTZ R4, R20, R3 ;  /* 0x0000000314047221 */ /* 0x000fe40000010000 */
[----:B------:R-:W-:-:S02]  /*f130*/  FADD.FTZ R10, R135, R10 ;  /* 0x0000000a870a7221 */ /* 0x000fc40000010000 */
[----:B------:R-:W-:Y:S02]  /*f140*/  FADD.FTZ R3, R133, R4 ;  /* 0x0000000485037221 */ /* 0x000fe40000010000 */
[----:B------:R-:W-:Y:S01]  /*f150*/  FADD.FTZ R10, R177, R10 ;  /* 0x0000000ab10a7221 */ /* 0x000fe20000010000 */
[C---:B------:R-:W-:Y:S01]  /*f160*/  F2FP.F16.F32.PACK_AB R177, R123.reuse, R177 ;  /* 0x000000b17bb1723e */ /* 0x040fe200000000ff */
[----:B------:R-:W-:Y:S02]  /*f170*/  FADD.FTZ R4, R120, R3 ;  /* 0x0000000378047221 */ /* 0x000fe40000010000 */
[----:B------:R-:W-:Y:S02]  /*f180*/  FADD.FTZ R10, R123, R10 ;  /* 0x0000000a7b0a7221 */ /* 0x000fe40000010000 */
[----:B------:R-:W-:Y:S02]  /*f190*/  FADD.FTZ R4, R141, R4 ;  /* 0x000000048d047221 */ /* 0x000fe40000010000 */
[----:B------:R-:W-:Y:S01]  /*f1a0*/  FADD.FTZ R10, R179, R10 ;  /* 0x0000000ab30a7221 */ /* 0x000fe20000010000 */
[----:B0-----:R-:W-:-:S03]  /*f1b0*/  F2FP.F16.F32.PACK_AB R179, R122, R179 ;  /* 0x000000b37ab3723e */ /* 0x001fc600000000ff */
[----:B------:R-:W-:Y:S01]  /*f1c0*/  FADD.FTZ R3, R122, R10 ;  /* 0x0000000a7a037221 */ /* 0x000fe20000010000 */
[----:B------:R-:W-:Y:S01]  /*f1d0*/  IMAD.MOV.U32 R10, RZ, RZ, R7 ;  /* 0x000000ffff0a7224 */ /* 0x000fe200078e0007 */
[----:B------:R-:W-:Y:S06]  /*f1e0*/  @P2 BRA `(.L_x_5953) ;  /* 0xffffffbc00842947 */ /* 0x000fec000383ffff */
.L_x_5944:
        /* <DEDUP_REMOVED lines=99> */
.L_x_5954:
[----:B------:R-:W-:Y:S01]  /*f820*/  ULEA UR5, UR36, UR38, 0x3 ;  /* 0x0000002624057291 */ /* 0x000fe2000f8e183f */
[----:B------:R-:W-:-:S05]  /*f830*/  IMAD.U32 R0, RZ, RZ, UR60 ;  /* 0x0000003cff007e24 */ /* 0x000fca000f8e00ff */
[----:B------:R-:W-:-:S04]  /*f840*/  SHF.L.U32 R0, R0, 0x1f, RZ ;  /* 0x0000001f00007819 */ /* 0x000fc800000006ff */
[----:B------:R0:W1:Y:S01]  /*f850*/  SYNCS.PHASECHK.TRANS64.TRYWAIT P2, [UR5+0x36850], R0 ;  /* 0x03685000ff0075a7 */ /* 0x0000620008040145 */
[----:B------:R-:W-:Y:S05]  /*f860*/  @!P0 BRA `(.L_x_5955) ;  /* 0x0000000000048947 */ /* 0x000fea0003800000 */
[----:B------:R-:W-:Y:S01]  /*f870*/  BPT.TRAP 0x1 ;  /* 0x000000040000795c */ /* 0x000fe20000300000 */
.L_x_5955:
[----:B-1----:R-:W-:Y:S05]  /*f880*/  @P2 BRA `(.L_x_5956) ;  /* 0x0000000000082947 */ /* 0x002fea0003800000 */
[----:B------:R-:W1:Y:S02]  /*f890*/  SYNCS.PHASECHK.TRANS64.TRYWAIT P0, [UR5+0x36850], R0 ;  /* 0x03685000ff0075a7 */ /* 0x000e640008000145 */
[----:B-1----:R-:W-:Y:S05]  /*f8a0*/  @!P0 BRA `(.L_x_5957) ;  /* 0x000000a0007c8947 */ /* 0x002fea0003800000 */
.L_x_5956:
        /* <DEDUP_REMOVED lines=8> */
[----:B------:R-:W-:-:S04]  /*f930*/  ULOP3.LUT UR38, UR38, 0x3fff, URZ, 0xc0, !UPT ;  /* 0x00003fff26267892 */ /* 0x000fc8000f8ec03f */
        /* <DEDUP_REMOVED lines=10> */
[----:B------:R-:W-:-:S02]  /*f9e0*/  IMAD.MOV.U32 R4, RZ, RZ, RZ ;  /* 0x000000ffff047224 */ /* 0x000fc400078e00ff */
[----:B0-----:R-:W-:Y:S01]  /*f9f0*/  FADD.FTZ R2, R0, R3 ;  /* 0x0000000300027221 */ /* 0x001fe20000010000 */
[----:B------:R-:W-:Y:S01]  /*fa00*/  IMAD.U32 R211, RZ, RZ, UR8 ;  /* 0x00000008ffd37e24 */ /* 0x000fe2000f8e00ff */
[----:B------:R-:W0:Y:S01]  /*fa10*/  SHFL.BFLY PT, R0, R5, 0x1, 0x1f ;  /* 0x0c201f0005007f89 */ /* 0x000e2200000e0000 */
[----:B------:R-:W-:-:S03]  /*fa20*/  USEL UR36, UR36, URZ, UP0 ;  /* 0x0000003f24247287 */ /* 0x000fc60008000000 */
[----:B------:R-:W1:Y:S01]  /*fa30*/  SHFL.BFLY PT, R9, R2, 0x1, 0x1f ;  /* 0x0c201f0002097f89 */ /* 0x000e6200000e0000 */
[----:B0-----:R-:W-:Y:S01]  /*fa40*/  FADD.FTZ R13, R5, R0 ;  /* 0x00000000050d7221 */ /* 0x001fe20000010000 */
[----:B------:R-:W-:Y:S02]  /*fa50*/  IMAD.U32 R5, RZ, RZ, UR5 ;  /* 0x00000005ff057e24 */ /* 0x000fe4000f8e00ff */
[----:B------:R-:W-:Y:S02]  /*fa60*/  IMAD.MOV.U32 R0, RZ, RZ, -0x800000 ;  /* 0xff800000ff007424 */ /* 0x000fe400078e00ff */
[----:B-1----:R-:W-:Y:S01]  /*fa70*/  FADD.FTZ R14, R2, R9 ;  /* 0x00000009020e7221 */ /* 0x002fe20000010000 */
[----:B------:R-:W-:Y:S01]  /*fa80*/  FSETP.NE.FTZ.AND P0, PT, R13, RZ, PT ;  /* 0x000000ff0d00720b */ /* 0x000fe20003f15000 */
[----:B------:R-:W-:Y:S02]  /*fa90*/  @!P1 VIADD R5, R5, 0x36860 ;  /* 0x0003686005059836 */ /* 0x000fe40000000000 */
[----:B------:R-:W-:Y:S01]  /*faa0*/  IMAD.MOV.U32 R2, RZ, RZ, -0x800000 ;  /* 0xff800000ff027424 */ /* 0x000fe200078e00ff */
[----:B------:R-:W-:-:S02]  /*fab0*/  FSETP.NE.FTZ.AND P2, PT, R14, RZ, PT ;  /* 0x000000ff0e00720b */ /* 0x000fc40003f55000 */
[----:B------:R-:W-:-:S07]  /*fac0*/  @!P1 PRMT R5, RZ, 0x654, R5 ;  /* 0x00000654ff059816 */ /* 0x000fce0000000005 */
        /* <DEDUP_REMOVED lines=44> */
[-C--:B--2---:R-:W-:Y:S01]  /*fd90*/  FMUL.FTZ R127, R43, R10.reuse ;  /* 0x0000000a2b7f7220 */ /* 0x084fe20000410000 */
[-C--:B------:R-:W-:Y:S01]  /*fda0*/  FMUL.FTZ R124, R42, R10.reuse ;  /* 0x0000000a2a7c7220 */ /* 0x080fe20000410000 */
[----:B------:R-:W-:Y:S01]  /*fdb0*/  FMUL.FTZ R43, R99, R10 ;  /* 0x0000000a632b7220 */ /* 0x000fe20000410000 */
        /* <DEDUP_REMOVED lines=93> */
.L_x_5927:
        /* <DEDUP_REMOVED lines=30> */
[----:B------:R-:W-:Y:S02]  /*10570*/  R2UR UR4, R207 ;  /* 0x00000000cf0472ca */ /* 0x000fe400000e0000 */
[----:B------:R-:W-:Y:S02]  /*10580*/  R2UR UR7, R209 ;  /* 0x00000000d10772ca */ /* 0x000fe400000e0000 */
[----:B------:R-:W-:Y:S02]  /*10590*/  MOV R20, R17 ;  /* 0x0000001100147202 */ /* 0x000fe40000000f00 */
[----:B0-----:R-:W-:-:S03]  /*105a0*/  MOV R21, R4 ;  /* 0x0000000400157202 */ /* 0x001fc60000000f00 */
[----:B------:R-:W-:-:S04]  /*105b0*/  IMAD.WIDE R4, R215, 0x2, R20 ;  /* 0x00000002d7047825 */ /* 0x000fc800078e0214 */
[----:B------:R-:W-:Y:S01]  /*105c0*/  UIMAD.WIDE UR8, UR4, 0x4, UR8 ;  /* 0x00000004040878a5 */ /* 0x000fe2000f8e0208 */
[C---:B------:R-:W-:Y:S02]  /*105d0*/  IADD3 R141, P0, R4.reuse, 0x4020, RZ ;  /* 0x00004020048d7810 */ /* 0x040fe40007f1e0ff */
[C---:B------:R-:W-:Y:S02]  /*105e0*/  LOP3.LUT R25, R4.reuse, 0x380, RZ, 0xc0, !PT ;  /* 0x0000038004197812 */ /* 0x040fe400078ec0ff */
        /* <DEDUP_REMOVED lines=9> */
[----:B------:R-:W-:Y:S01]  /*10680*/  SHF.R.U64 R25, R25, 0x3, RZ ;  /* 0x0000000319197819 */ /* 0x000fe200000012ff */
        /* <DEDUP_REMOVED lines=14> */
[----:B------:R-:W-:Y:S01]  /*10770*/  IMAD.X R25, RZ, RZ, R5, P5 ;  /* 0x000000ffff197224 */ /* 0x000fe200028e0605 */
[----:B------:R-:W-:-:S02]  /*10780*/  LOP3.LUT R26, R18, R141, RZ, 0x3c, !PT ;  /* 0x0000008d121a7212 */ /* 0x000fc400078e3cff */
[----:B------:R-:W-:Y:S02]  /*10790*/  LOP3.LUT R8, R103, 0x380, RZ, 0xc0, !PT ;  /* 0x0000038067087812 */ /* 0x000fe400078ec0ff */
[----:B------:R-:W-:Y:S02]  /*107a0*/  LOP3.LUT R10, R135, 0x380, RZ, 0xc0, !PT ;  /* 0x00000380870a7812 */ /* 0x000fe400078ec0ff */
[----:B------:R-:W-:Y:S02]  /*107b0*/  MOV R18, R4 ;  /* 0x0000000400127202 */ /* 0x000fe40000000f00 */
[----:B------:R-:W-:Y:S02]  /*107c0*/  LOP3.LUT R12, R137, 0x380, RZ, 0xc0, !PT ;  /* 0x00000380890c7812 */ /* 0x000fe400078ec0ff */
[----:B------:R-:W-:Y:S02]  /*107d0*/  LOP3.LUT R14, R139, 0x380, RZ, 0xc0, !PT ;  /* 0x000003808b0e7812 */ /* 0x000fe400078ec0ff */
[----:B------:R-:W-:-:S02]  /*107e0*/  F2FP.F16.F32.PACK_AB R4, R123, R24 ;  /* 0x000000187b04723e */ /* 0x000fc400000000ff */
[----:B------:R-:W-:Y:S02]  /*107f0*/  LOP3.LUT R24, R149, 0x380, RZ, 0xc0, !PT ;  /* 0x0000038095187812 */ /* 0x000fe400078ec0ff */
[----:B------:R-:W-:Y:S02]  /*10800*/  LOP3.LUT R38, R153, 0x380, RZ, 0xc0, !PT ;  /* 0x0000038099267812 */ /* 0x000fe400078ec0ff */
[----:B------:R-:W-:Y:S02]  /*10810*/  SHF.R.U64 R8, R8, 0x3, RZ ;  /* 0x0000000308087819 */ /* 0x000fe400000012ff */
[----:B------:R-:W-:Y:S02]  /*10820*/  SHF.R.U64 R10, R10, 0x3, RZ ;  /* 0x000000030a0a7819 */ /* 0x000fe400000012ff */
[----:B------:R-:W-:Y:S02]  /*10830*/  LOP3.LUT R28, R143, 0x380, RZ, 0xc0, !PT ;  /* 0x000003808f1c7812 */ /* 0x000fe400078ec0ff */
[----:B------:R-:W-:-:S02]  /*10840*/  LOP3.LUT R30, R145, 0x380, RZ, 0xc0, !PT ;  /* 0x00000380911e7812 */ /* 0x000fc400078ec0ff */
[----:B------:R-:W-:Y:S02]  /*10850*/  SHF.R.U64 R12, R12, 0x3, RZ ;  /* 0x000000030c0c7819 */ /* 0x000fe400000012ff */
[----:B------:R-:W-:Y:S02]  /*10860*/  SHF.R.U64 R14, R14, 0x3, RZ ;  /* 0x000000030e0e7819 */ /* 0x000fe400000012ff */
[----:B------:R-:W-:Y:S01]  /*10870*/  F2FP.F16.F32.PACK_AB R5, R133, R132 ;  /* 0x000000848505723e */ /* 0x000fe200000000ff */
[----:B------:R-:W-:Y:S01]  /*10880*/  BAR.SYNC.DEFER_BLOCKING 0x1, 0x100 ;  /* 0x0044000000007b1d */ /* 0x000fe20000010000 */
[----:B------:R-:W-:Y:S02]  /*10890*/  SHF.R.U64 R24, R24, 0x3, RZ ;  /* 0x0000000318187819 */ /* 0x000fe400000012ff */
[----:B------:R-:W-:Y:S02]  /*108a0*/  SHF.R.U64 R38, R38, 0x3, RZ ;  /* 0x0000000326267819 */ /* 0x000fe400000012ff */
[----:B------:R-:W-:-:S02]  /*108b0*/  LOP3.LUT R8, R8, R103, RZ, 0x3c, !PT ;  /* 0x0000006708087212 */ /* 0x000fc400078e3cff */
[----:B------:R-:W-:Y:S02]  /*108c0*/  LOP3.LUT R10, R10, R135, RZ, 0x3c, !PT ;  /* 0x000000870a0a7212 */ /* 0x000fe400078e3cff */
[----:B------:R-:W-:Y:S02]  /*108d0*/  LOP3.LUT R32, R147, 0x380, RZ, 0xc0, !PT ;  /* 0x0000038093207812 */ /* 0x000fe400078ec0ff */
[----:B------:R-:W-:Y:S02]  /*108e0*/  SHF.R.U64 R28, R28, 0x3, RZ ;  /* 0x000000031c1c7819 */ /* 0x000fe400000012ff */
[----:B------:R-:W-:Y:S02]  /*108f0*/  SHF.R.U64 R30, R30, 0x3, RZ ;  /* 0x000000031e1e7819 */ /* 0x000fe400000012ff */
[----:B------:R-:W-:Y:S02]  /*10900*/  LOP3.LUT R12, R12, R137, RZ, 0x3c, !PT ;  /* 0x000000890c0c7212 */ /* 0x000fe400078e3cff */
[----:B------:R-:W-:-:S02]  /*10910*/  LOP3.LUT R14, R14, R139, RZ, 0x3c, !PT ;  /* 0x0000008b0e0e7212 */ /* 0x000fc400078e3cff */
[----:B------:R-:W-:Y:S02]  /*10920*/  LOP3.LUT R36, R151, 0x380, RZ, 0xc0, !PT ;  /* 0x0000038097247812 */ /* 0x000fe400078ec0ff */
[----:B------:R-:W-:Y:S02]  /*10930*/  LOP3.LUT R34, R24, R149, RZ, 0x3c, !PT ;  /* 0x0000009518227212 */ /* 0x000fe400078e3cff */
[----:B------:R-:W-:Y:S01]  /*10940*/  LOP3.LUT R24, R38, R153, RZ, 0x3c, !PT ;  /* 0x0000009926187212 */ /* 0x000fe200078e3cff */
[----:B------:R0:W-:Y:S01]  /*10950*/  STSM.16.M88.4 [R18], R4 ;  /* 0x0000000412007844 */ /* 0x0001e20000000200 */
[----:B------:R-:W-:Y:S02]  /*10960*/  SHF.R.U64 R32, R32, 0x3, RZ ;  /* 0x0000000320207819 */ /* 0x000fe400000012ff */
[----:B------:R-:W-:Y:S02]  /*10970*/  LOP3.LUT R28, R28, R143, RZ, 0x3c, !PT ;  /* 0x0000008f1c1c7212 */ /* 0x000fe400078e3cff */
[----:B------:R-:W-:-:S02]  /*10980*/  LOP3.LUT R30, R30, R145, RZ, 0x3c, !PT ;  /* 0x000000911e1e7212 */ /* 0x000fc400078e3cff */
[----:B------:R-:W-:Y:S02]  /*10990*/  MOV R132, R8 ;  /* 0x0000000800847202 */ /* 0x000fe40000000f00 */
[----:B------:R-:W-:Y:S02]  /*109a0*/  MOV R131, R10 ;  /* 0x0000000a00837202 */ /* 0x000fe40000000f00 */
[----:B------:R-:W-:Y:S02]  /*109b0*/  MOV R130, R12 ;  /* 0x0000000c00827202 */ /* 0x000fe40000000f00 */
[----:B------:R-:W-:Y:S02]  /*109c0*/  MOV R123, R14 ;  /* 0x0000000e007b7202 */ /* 0x000fe40000000f00 */
[----:B------:R-:W-:Y:S02]  /*109d0*/  F2FP.F16.F32.PACK_AB R8, R41, R40 ;  /* 0x000000282908723e */ /* 0x000fe400000000ff */
[----:B0-----:R-:W-:-:S02]  /*109e0*/  F2FP.F16.F32.PACK_AB R4, R121, R120 ;  /* 0x000000787904723e */ /* 0x001fc400000000ff */
[----:B------:R-:W-:Y:S02]  /*109f0*/  F2FP.F16.F32.PACK_AB R5, R129, R126 ;  /* 0x0000007e8105723e */ /* 0x000fe400000000ff */
[----:B------:R-:W-:Y:S02]  /*10a00*/  F2FP.F16.F32.PACK_AB R6, R122, R3 ;  /* 0x000000037a06723e */ /* 0x000fe400000000ff */
[----:B------:R-:W-:Y:S02]  /*10a10*/  F2FP.F16.F32.PACK_AB R7, R128, R125 ;  /* 0x0000007d8007723e */ /* 0x000fe400000000ff */
[----:B------:R-:W-:Y:S02]  /*10a20*/  F2FP.F16.F32.PACK_AB R9, R127, R124 ;  /* 0x0000007c7f09723e */ /* 0x000fe400000000ff */
[----:B------:R-:W-:Y:S01]  /*10a30*/  F2FP.F16.F32.PACK_AB R10, R45, R44 ;  /* 0x0000002c2d0a723e */ /* 0x000fe200000000ff */
[----:B------:R0:W-:Y:S01]  /*10a40*/  STSM.16.M88.4 [R132], R4 ;  /* 0x0000000484007844 */ /* 0x0001e20000000200 */
[----:B------:R-:W-:-:S02]  /*10a50*/  F2FP.F16.F32.PACK_AB R11, R47, R46 ;  /* 0x0000002e2f0b723e */ /* 0x000fc400000000ff */
[----:B------:R-:W-:Y:S02]  /*10a60*/  SHF.R.U64 R36, R36, 0x3, RZ ;  /* 0x0000000324247819 */ /* 0x000fe400000012ff */
[----:B------:R-:W-:Y:S01]  /*10a70*/  F2FP.F16.F32.PACK_AB R12, R49, R48 ;  /* 0x00000030310c723e */ /* 0x000fe200000000ff */
[----:B------:R1:W-:Y:S01]  /*10a80*/  STSM.16.M88.4 [R131], R8 ;  /* 0x0000000883007844 */ /* 0x0003e20000000200 */
[----:B------:R-:W-:Y:S02]  /*10a90*/  F2FP.F16.F32.PACK_AB R13, R51, R50 ;  /* 0x00000032330d723e */ /* 0x000fe400000000ff */
[----:B------:R-:W-:Y:S02]  /*10aa0*/  F2FP.F16.F32.PACK_AB R14, R53, R52 ;  /* 0x00000034350e723e */ /* 0x000fe400000000ff */
[----:B------:R-:W-:Y:S02]  /*10ab0*/  F2FP.F16.F32.PACK_AB R15, R55, R54 ;  /* 0x00000036370f723e */ /* 0x000fe400000000ff */
[----:B------:R-:W-:-:S02]  /*10ac0*/  MOV R103, R26 ;  /* 0x0000001a00677202 */ /* 0x000fc40000000f00 */
[----:B------:R-:W-:Y:S01]  /*10ad0*/  MOV R18, R24 ;  /* 0x0000001800127202 */ /* 0x000fe20000000f00 */
[----:B------:R2:W-:Y:S01]  /*10ae0*/  STSM.16.M88.4 [R130], R12 ;  /* 0x0000000c82007844 */ /* 0x0005e20000000200 */
[----:B------:R-:W-:Y:S02]  /*10af0*/  LOP3.LUT R32, R32, R147, RZ, 0x3c, !PT ;  /* 0x0000009320207212 */ /* 0x000fe400078e3cff */
[----:B------:R-:W-:Y:S02]  /*10b00*/  MOV R102, R28 ;  /* 0x0000001c00667202 */ /* 0x000fe40000000f00 */
[----:B------:R-:W-:Y:S02]  /*10b10*/  MOV R38, R30 ;  /* 0x0000001e00267202 */ /* 0x000fe40000000f00 */
[----:B------:R-:W-:Y:S02]  /*10b20*/  F2FP.F16.F32.PACK_AB R24, R57, R56 ;  /* 0x000000383918723e */ /* 0x000fe400000000ff */
[----:B------:R-:W-:-:S02]  /*10b30*/  F2FP.F16.F32.PACK_AB R25, R59, R58 ;  /* 0x0000003a3b19723e */ /* 0x000fc400000000ff */
[----:B------:R-:W-:Y:S02]  /*10b40*/  F2FP.F16.F32.PACK_AB R26, R61, R60 ;  /* 0x0000003c3d1a723e */ /* 0x000fe400000000ff */
[----:B------:R-:W-:Y:S02]  /*10b50*/  F2FP.F16.F32.PACK_AB R27, R63, R62 ;  /* 0x0000003e3f1b723e */ /* 0x000fe400000000ff */
[----:B------:R-:W-:Y:S02]  /*10b60*/  F2FP.F16.F32.PACK_AB R28, R65, R64 ;  /* 0x00000040411c723e */ /* 0x000fe400000000ff */
[----:B------:R-:W-:Y:S01]  /*10b70*/  F2FP.F16.F32.PACK_AB R29, R67, R66 ;  /* 0x00000042431d723e */ /* 0x000fe200000000ff */
[----:B------:R-:W-:Y:S01]  /*10b80*/  STSM.16.M88.4 [R123], R24 ;  /* 0x000000187b007844 */ /* 0x000fe20000000200 */
[----:B------:R-:W-:Y:S02]  /*10b90*/  F2FP.F16.F32.PACK_AB R30, R69, R68 ;  /* 0x00000044451e723e */ /* 0x000fe400000000ff */
[----:B------:R-:W-:-:S02]  /*10ba0*/  F2FP.F16.F32.PACK_AB R31, R71, R70 ;  /* 0x00000046471f723e */ /* 0x000fc400000000ff */
[----:B------:R-:W-:Y:S02]  /*10bb0*/  LOP3.LUT R36, R36, R151, RZ, 0x3c, !PT ;  /* 0x0000009724247212 */ /* 0x000fe400078e3cff */
[----:B0-----:R-:W-:Y:S01]  /*10bc0*/  F2FP.F16.F32.PACK_AB R4, R73, R72 ;  /* 0x000000484904723e */ /* 0x001fe200000000ff */
[----:B------:R-:W-:Y:S01]  /*10bd0*/  STSM.16.M88.4 [R103], R28 ;  /* 0x0000001c67007844 */ /* 0x000fe20000000200 */
[----:B------:R-:W-:Y:S02]  /*10be0*/  F2FP.F16.F32.PACK_AB R5, R75, R74 ;  /* 0x0000004a4b05723e */ /* 0x000fe400000000ff */
[----:B------:R-:W-:Y:S02]  /*10bf0*/  F2FP.F16.F32.PACK_AB R6, R77, R76 ;  /* 0x0000004c4d06723e */ /* 0x000fe400000000ff */
[----:B------:R-:W-:Y:S02]  /*10c00*/  F2FP.F16.F32.PACK_AB R7, R79, R78 ;  /* 0x0000004e4f07723e */ /* 0x000fe400000000ff */
[----:B-1----:R-:W-:-:S02]  /*10c10*/  F2FP.F16.F32.PACK_AB R8, R81, R80 ;  /* 0x000000505108723e */ /* 0x002fc400000000ff */
[----:B------:R-:W-:Y:S01]  /*10c20*/  F2FP.F16.F32.PACK_AB R9, R83, R82 ;  /* 0x000000525309723e */ /* 0x000fe200000000ff */
[----:B------:R0:W-:Y:S01]  /*10c30*/  STSM.16.M88.4 [R102], R4 ;  /* 0x0000000466007844 */ /* 0x0001e20000000200 */
[----:B------:R-:W-:Y:S02]  /*10c40*/  F2FP.F16.F32.PACK_AB R10, R85, R84 ;  /* 0x00000054550a723e */ /* 0x000fe400000000ff */
[----:B------:R-:W-:Y:S02]  /*10c50*/  F2FP.F16.F32.PACK_AB R11, R87, R86 ;  /* 0x00000056570b723e */ /* 0x000fe400000000ff */
[----:B------:R-:W-:Y:S02]  /*10c60*/  MOV R32, R32 ;  /* 0x0000002000207202 */ /* 0x000fe40000000f00 */
[----:B--2---:R-:W-:Y:S01]  /*10c70*/  F2FP.F16.F32.PACK_AB R12, R89, R88 ;  /* 0x00000058590c723e */ /* 0x004fe200000000ff */
[----:B------:R1:W-:Y:S01]  /*10c80*/  STSM.16.M88.4 [R38], R8 ;  /* 0x0000000826007844 */ /* 0x0003e20000000200 */
[----:B------:R-:W-:-:S02]  /*10c90*/  F2FP.F16.F32.PACK_AB R13, R91, R90 ;  /* 0x0000005a5b0d723e */ /* 0x000fc400000000ff */
[----:B------:R-:W-:Y:S02]  /*10ca0*/  F2FP.F16.F32.PACK_AB R14, R93, R92 ;  /* 0x0000005c5d0e723e */ /* 0x000fe400000000ff */
[----:B------:R-:W-:Y:S02]  /*10cb0*/  F2FP.F16.F32.PACK_AB R15, R95, R94 ;  /* 0x0000005e5f0f723e */ /* 0x000fe400000000ff */
[----:B------:R-:W-:Y:S01]  /*10cc0*/  MOV R34, R34 ;  /* 0x0000002200227202 */ /* 0x000fe20000000f00 */
[----:B0-----:R-:W-:Y:S01]  /*10cd0*/  IMAD.U32 R4, RZ, RZ, UR8 ;  /* 0x00000008ff047e24 */ /* 0x001fe2000f8e00ff */
[----:B------:R-:W-:Y:S01]  /*10ce0*/  MOV R36, R36 ;  /* 0x0000002400247202 */ /* 0x000fe20000000f00 */
[----:B------:R0:W-:Y:S01]  /*10cf0*/  STSM.16.M88.4 [R32], R12 ;  /* 0x0000000c20007844 */ /* 0x0001e20000000200 */
[----:B------:R-:W-:Y:S01]  /*10d00*/  PLOP3.LUT P0, PT, PT, PT, UP0, 0x80, 0x0 ;  /* 0x000000000000781c */ /* 0x000fe20003f0f008 */
[----:B------:R-:W-:Y:S01]  /*10d10*/  IMAD.U32 R5, RZ, RZ, UR9 ;  /* 0x00000009ff057e24 */ /* 0x000fe2000f8e00ff */
[----:B------:R-:W-:Y:S01]  /*10d20*/  ULDC.64 UR8, c[0x0][0xc08] ;  /* 0x0003020000087ab9 */ /* 0x000fe20000000a00 */
[----:B------:R0:W-:Y:S01]  /*10d30*/  STSM.16.M88.4 [R34], R96 ;  /* 0x0000006022007844 */ /* 0x0001e20000000200 */
[----:B-1----:R-:W1:Y:S03]  /*10d40*/  LDC R38, c[0x0][0xbe8] ;  /* 0x0002fa00ff267b82 */ /* 0x002e660000000800 */
[----:B------:R0:W-:Y:S04]  /*10d50*/  STSM.16.M88.4 [R36], R104 ;  /* 0x0000006824007844 */ /* 0x0001e80000000200 */
[----:B------:R0:W-:Y:S01]  /*10d60*/  STSM.16.M88.4 [R18], R112 ;  /* 0x0000007012007844 */ /* 0x0001e20000000200 */
[----:B------:R-:W-:Y:S06]  /*10d70*/  BAR.SYNC.DEFER_BLOCKING 0x1, 0x100 ;  /* 0x0044000000007b1d */ /* 0x000fec0000010000 */
[----:B------:R-:W2:Y:S01]  /*10d80*/  @P0 LDG.E R3, desc[UR10][R4.64] ;  /* 0x0000000a04030981 */ /* 0x000ea2000c1e1900 */
[----:B-1----:R-:W-:Y:S01]  /*10d90*/  ISETP.NE.AND P1, PT, R38, 0x1, PT ;  /* 0x000000012600780c */ /* 0x002fe20003f25270 */
[----:B------:R-:W-:-:S04]  /*10da0*/  UISETP.NE.U32.AND UP1, UPT, UR8, URZ, UPT ;  /* 0x0000003f0800728c */ /* 0x000fc8000bf25070 */
[----:B------:R-:W-:-:S06]  /*10db0*/  UISETP.NE.AND.EX UP1, UPT, UR9, URZ, UPT, UP1 ;  /* 0x0000003f0900728c */ /* 0x000fcc000bf25310 */
[----:B------:R-:W-:Y:S02]  /*10dc0*/  PLOP3.LUT P2, PT, PT, PT, UP1, 0x80, 0x0 ;  /* 0x000000000000781c */ /* 0x000fe40003f4f018 */
[----:B------:R-:W1:Y:S03]  /*10dd0*/  @P1 LDC R6, c[0x0][0xbec] ;  /* 0x0002fb00ff061b82 */ /* 0x000e660000000800 */
[----:B------:R-:W-:-:S04]  /*10de0*/  @UP1 ULEA UR8, UP2, UR4, UR8, 0x2 ;  /* 0x0000000804081291 */ /* 0x000fc8000f84103f */
[----:B------:R-:W-:Y:S01]  /*10df0*/  @UP1 ULEA.HI.X UR9, UR4, UR9, UR7, 0x2, UP2 ;  /* 0x0000000904091291 */ /* 0x000fe200090f1407 */
[----:B------:R-:W3:Y:S01]  /*10e00*/  @P1 LDC R8, c[0x0][0xbf0] ;  /* 0x0002fc00ff081b82 */ /* 0x000ee20000000800 */
[----:B------:R-:W-:Y:S01]  /*10e10*/  IMAD.U32 R10, RZ, RZ, UR8 ;  /* 0x00000008ff0a7e24 */ /* 0x000fe2000f8e00ff */
[----:B------:R-:W-:Y:S01]  /*10e20*/  ULDC UR7, c[0x0][0xa88] ;  /* 0x0002a20000077ab9 */ /* 0x000fe20000000800 */
[----:B------:R-:W-:Y:S02]  /*10e30*/  UMOV UR4, URZ ;  /* 0x0000003f00047c82 */ /* 0x000fe40008000000 */
[----:B------:R-:W-:Y:S01]  /*10e40*/  IMAD.U32 R11, RZ, RZ, UR9 ;  /* 0x00000009ff0b7e24 */ /* 0x000fe2000f8e00ff */
[----:B--2---:R-:W-:Y:S01]  /*10e50*/  @P0 R2UR UR4, R3 ;  /* 0x00000000030402ca */ /* 0x004fe200000e0000 */
[----:B------:R-:W-:-:S06]  /*10e60*/  IMAD.U32 R3, RZ, RZ, UR7 ;  /* 0x00000007ff037e24 */ /* 0x000fcc000f8e00ff */
[----:B------:R0:W5:Y:S01]  /*10e70*/  @P2 LDG.E R3, desc[UR10][R10.64] ;  /* 0x0000000a0a032981 */ /* 0x000162000c1e1900 */
[----:B-1-3--:R-:W-:Y:S07]  /*10e80*/  @P2 BRA `(.L_x_5960) ;  /* 0x0000000000142947 */ /* 0x00afee0003800000 */
[----:B------:R-:W-:Y:S05]  /*10e90*/  @!P0 BRA `(.L_x_5960) ;  /* 0x0000000000108947 */ /* 0x000fea0003800000 */
[----:B------:R-:W-:Y:S02]  /*10ea0*/  ULDC.64 UR8, c[0x0][0x208] ;  /* 0x0000820000087ab9 */ /* 0x000fe40000000a00 */
[----:B0-----:R-:W2:Y:S04]  /*10eb0*/  LDG.E R10, desc[UR8][R4.64] ;  /* 0x00000008040a7981 */ /* 0x001ea8000c1e1900 */
[----:B-----5:R-:W2:Y:S02]  /*10ec0*/  LDG.E R3, desc[UR8][R4.64+0x4] ;  /* 0x0000040804037981 */ /* 0x020ea4000c1e1900 */
[----:B--2---:R-:W-:-:S07]  /*10ed0*/  IMAD.IADD R3, R3, 0x1, -R10 ;  /* 0x0000000103037824 */ /* 0x004fce00078e0a0a */
.L_x_5960:
[----:B------:R-:W-:Y:S01]  /*10ee0*/  R2UR UR18, R208 ;  /* 0x00000000d01272ca */ /* 0x000fe200000e0000 */
[----:B------:R-:W-:Y:S01]  /*10ef0*/  ULDC.64 UR12, c[0x0][0xb90] ;  /* 0x0002e400000c7ab9 */ /* 0x000fe20000000a00 */
[----:B------:R-:W-:Y:S01]  /*10f00*/  R2UR UR17, R19 ;  /* 0x00000000131172ca */ /* 0x000fe200000e0000 */
[----:B------:R-:W-:Y:S01]  /*10f10*/  USHF.R.S32.HI UR11, URZ, 0x1f, UR4 ;  /* 0x0000001f3f0b7899 */ /* 0x000fe20008011404 */
[----:B------:R-:W-:Y:S01]  /*10f20*/  R2UR UR16, R209 ;  /* 0x00000000d11072ca */ /* 0x000fe200000e0000 */
[----:B------:R-:W-:Y:S01]  /*10f30*/  UMOV UR10, UR4 ;  /* 0x00000004000a7c82 */ /* 0x000fe20008000000 */
[----:B------:R-:W-:Y:S01]  /*10f40*/  R2UR UR15, R207 ;  /* 0x00000000cf0f72ca */ /* 0x000fe200000e0000 */
[----:B-----5:R-:W-:Y:S01]  /*10f50*/  IMAD R65, R3, R38, RZ ;  /* 0x0000002603417224 */ /* 0x020fe200078e02ff */
[----:B------:R-:W-:-:S05]  /*10f60*/  ULDC.64 UR20, c[0x0][0x208] ;  /* 0x0000820000147ab9 */ /* 0x000fca0000000a00 */
[----:B------:R-:W-:Y:S02]  /*10f70*/  USHF.R.S32.HI UR14, URZ, 0x1f, UR18 ;  /* 0x0000001f3f0e7899 */ /* 0x000fe40008011412 */
[----:B------:R-:W-:Y:S01]  /*10f80*/  VIADD R9, R23, UR17 ;  /* 0x0000001117097c36 */ /* 0x000fe20008000000 */
[----:B------:R-:W-:Y:S01]  /*10f90*/  UIMAD.WIDE.U32 UR8, UR18, UR12, UR10 ;  /* 0x0000000c120872a5 */ /* 0x000fe2000f8e000a */
[----:B------:R-:W-:Y:S01]  /*10fa0*/  VIADD R26, R214, UR17 ;  /* 0x00000011d61a7c36 */ /* 0x000fe20008000000 */
[----:B------:R-:W-:Y:S01]  /*10fb0*/  UIMAD UR7, UR14, UR12, URZ ;  /* 0x0000000c0e0772a4 */ /* 0x000fe2000f8e023f */
[----:B------:R-:W-:Y:S01]  /*10fc0*/  @P1 IMAD.HI.U32 R5, R9, R6, RZ ;  /* 0x0000000609051227 */ /* 0x000fe200078e00ff */
[----:B------:R-:W-:Y:S02]  /*10fd0*/  USEL UR16, UR16, URZ, !UP0 ;  /* 0x0000003f10107287 */ /* 0x000fe4000c000000 */
[----:B------:R-:W-:Y:S01]  /*10fe0*/  UIMAD UR7, UR18, UR13, UR7 ;  /* 0x0000000d120772a4 */ /* 0x000fe2000f8e0207 */
[----:B------:R-:W-:Y:S01]  /*10ff0*/  IMAD.MOV.U32 R4, RZ, RZ, R9 ;  /* 0x000000ffff047224 */ /* 0x000fe200078e0009 */
[----:B------:R-:W-:Y:S01]  /*11000*/  @P1 SHF.R.U32.HI R4, RZ, R8, R5 ;  /* 0x00000008ff041219 */ /* 0x000fe20000011605 */
[----:B------:R-:W-:Y:S01]  /*11010*/  ULDC.64 UR12, c[0x0][0xb98] ;  /* 0x0002e600000c7ab9 */ /* 0x000fe20000000a00 */
[----:B------:R-:W-:Y:S01]  /*11020*/  UIADD3 UR9, UR9, UR7, URZ ;  /* 0x0000000709097290 */ /* 0x000fe2000fffe03f */
[----:B------:R-:W-:Y:S01]  /*11030*/  IMAD R5, R210, 0x40, R16 ;  /* 0x00000040d2057824 */ /* 0x000fe200078e0210 */
[----:B------:R-:W-:Y:S01]  /*11040*/  USEL UR15, UR15, URZ, !UP0 ;  /* 0x0000003f0f0f7287 */ /* 0x000fe2000c000000 */
[----:B------:R-:W-:Y:S01]  /*11050*/  IMAD.MOV R7, RZ, RZ, -R4 ;  /* 0x000000ffff077224 */ /* 0x000fe200078e0a04 */
[----:B------:R-:W-:Y:S01]  /*11060*/  UIMAD UR7, UR16, UR12, URZ ;  /* 0x0000000c100772a4 */ /* 0x000fe2000f8e023f */
[----:B------:R-:W-:Y:S01]  /*11070*/  IMAD.WIDE R20, R5, 0x2, R20 ;  /* 0x0000000205147825 */ /* 0x000fe200078e0214 */
[----:B------:R-:W-:Y:S01]  /*11080*/  UIMAD.WIDE.U32 UR8, UR15, UR12, UR8 ;  /* 0x0000000c0f0872a5 */ /* 0x000fe2000f8e0008 */
[----:B------:R-:W-:Y:S01]  /*11090*/  SHF.R.S32.HI R5, RZ, 0x1f, R4 ;  /* 0x0000001fff057819 */ /* 0x000fe20000011404 */
[----:B------:R-:W-:Y:S01]  /*110a0*/  UIMAD UR7, UR15, UR13, UR7 ;  /* 0x0000000d0f0772a4 */ /* 0x000fe2000f8e0207 */
[----:B------:R-:W-:Y:S01]  /*110b0*/  IMAD R7, R38, R7, R9 ;  /* 0x0000000726077224 */ /* 0x000fe200078e0209 */
[----:B0-----:R-:W-:Y:S01]  /*110c0*/  IADD3 R13, P2, R20, 0x1000, RZ ;  /* 0x00001000140d7810 */ /* 0x001fe20007f5e0ff */
[----:B------:R-:W-:Y:S01]  /*110d0*/  ULDC.64 UR12, c[0x0][0xaa0] ;  /* 0x0002a800000c7ab9 */ /* 0x000fe20000000a00 */
[----:B------:R-:W-:-:S02]  /*110e0*/  IADD3 R4, P0, R4, UR8, RZ ;  /* 0x0000000804047c10 */ /* 0x000fc4000ff1e0ff */
[----:B------:R-:W-:Y:S01]  /*110f0*/  IMAD.U32 R8, RZ, RZ, UR7 ;  /* 0x00000007ff087e24 */ /* 0x000fe2000f8e00ff */
[----:B------:R-:W-:Y:S02]  /*11100*/  SHF.R.S32.HI R6, RZ, 0x1f, R7 ;  /* 0x0000001fff067819 */ /* 0x000fe40000011407 */
[----:B------:R-:W-:Y:S02]  /*11110*/  LOP3.LUT R12, R13, 0x380, RZ, 0xc0, !PT ;  /* 0x000003800d0c7812 */ /* 0x000fe400078ec0ff */
[----:B------:R-:W-:Y:S01]  /*11120*/  IADD3.X R5, R5, UR9, R8, P0, !PT ;  /* 0x0000000905057c10 */ /* 0x000fe200087fe408 */
[----:B------:R-:W-:Y:S01]  /*11130*/  ULDC.64 UR8, c[0x0][0xb88] ;  /* 0x0002e20000087ab9 */ /* 0x000fe20000000a00 */
[----:B------:R-:W-:Y:S01]  /*11140*/  SHF.R.U64 R12, R12, 0x3, RZ ;  /* 0x000000030c0c7819 */ /* 0x000fe200000012ff */
[----:B------:R-:W-:Y:S01]  /*11150*/  IMAD R6, R6, UR8, RZ ;  /* 0x0000000806067c24 */ /* 0x000fe2000f8e02ff */
[----:B------:R-:W-:Y:S01]  /*11160*/  IADD3 R33, P3, R20, 0x6000, RZ ;  /* 0x0000600014217810 */ /* 0x000fe20007f7e0ff */
[----:B------:R-:W-:Y:S01]  /*11170*/  IMAD.WIDE.U32 R4, R7, UR8, R4 ;  /* 0x0000000807047c25 */ /* 0x000fe2000f8e0004 */
[----:B------:R-:W-:-:S02]  /*11180*/  LOP3.LUT R12, R12, R13, RZ, 0x3c, !PT ;  /* 0x0000000d0c0c7212 */ /* 0x000fc400078e3cff */
[----:B------:R-:W-:Y:S01]  /*11190*/  LOP3.LUT R32, R33, 0x380, RZ, 0xc0, !PT ;  /* 0x0000038021207812 */ /* 0x000fe200078ec0ff */
[----:B------:R-:W-:Y:S01]  /*111a0*/  IMAD R11, R7, UR9, R6 ;  /* 0x00000009070b7c24 */ /* 0x000fe2000f8e0206 */
[----:B------:R-:W-:Y:S01]  /*111b0*/  ULDC.64 UR8, c[0x0][0xb50] ;  /* 0x0002d40000087ab9 */ /* 0x000fe20000000a00 */
[----:B------:R-:W-:Y:S01]  /*111c0*/  IMAD.X R13, RZ, RZ, R21, P2 ;  /* 0x000000ffff0d7224 */ /* 0x000fe200010e0615 */
[----:B------:R-:W-:Y:S01]  /*111d0*/  IADD3 R25, P2, R20, 0x7000, RZ ;  /* 0x0000700014197810 */ /* 0x000fe20007f5e0ff */
[----:B------:R-:W-:Y:S01]  /*111e0*/  IMAD.IADD R5, R5, 0x1, R11 ;  /* 0x0000000105057824 */ /* 0x000fe200078e020b */
[----:B------:R-:W-:Y:S01]  /*111f0*/  LEA R11, P0, R4, UR8, 0x2 ;  /* 0x00000008040b7c11 */ /* 0x000fe2000f8010ff */
[----:B------:R-:W-:Y:S01]  /*11200*/  VIADD R6, R26, 0x8 ;  /* 0x000000081a067836 */ /* 0x000fe20000000000 */
[----:B------:R-:W-:Y:S02]  /*11210*/  IADD3 R9, P6, R20, 0x2000, RZ ;  /* 0x0000200014097810 */ /* 0x000fe40007fde0ff */
[----:B------:R-:W-:Y:S01]  /*11220*/  LEA.HI.X R14, R4, UR9, R5, 0x2, P0 ;  /* 0x00000009040e7c11 */ /* 0x000fe200080f1405 */
[----:B------:R-:W-:Y:S01]  /*11230*/  SHFL.IDX PT, R18, R11, RZ, 0x1c1f ;  /* 0x001c1fff0b127589 */ /* 0x000fe200000e0000 */
[----:B------:R-:W-:-:S02]  /*11240*/  IADD3 R45, P0, R20, 0x5000, RZ ;  /* 0x00005000142d7810 */ /* 0x000fc40007f1e0ff */
[C---:B------:R-:W-:Y:S01]  /*11250*/  IADD3 R5, P5, R20.reuse, 0x3000, RZ ;  /* 0x0000300014057810 */ /* 0x040fe20007fbe0ff */
[----:B------:R-:W0:Y:S01]  /*11260*/  SHFL.IDX PT, R19, R14, RZ, 0x1c1f ;  /* 0x001c1fff0e137589 */ /* 0x000e2200000e0000 */
[----:B------:R-:W-:Y:S02]  /*11270*/  LOP3.LUT R44, R45, 0x380, RZ, 0xc0, !PT ;  /* 0x000003802d2c7812 */ /* 0x000fe400078ec0ff */
[----:B------:R-:W-:Y:S01]  /*11280*/  IADD3 R49, P4, R20, 0x4000, RZ ;  /* 0x0000400014317810 */ /* 0x000fe20007f9e0ff */
[----:B------:R-:W-:Y:S01]  /*11290*/  SHFL.IDX PT, R36, R11, 0x1, 0x1c1f ;  /* 0x003c1f000b247f89 */ /* 0x000fe200000e0000 */
[----:B------:R-:W-:Y:S02]  /*112a0*/  SHF.R.U64 R44, R44, 0x3, RZ ;  /* 0x000000032c2c7819 */ /* 0x000fe400000012ff */
[----:B------:R-:W-:Y:S01]  /*112b0*/  LOP3.LUT R24, R25, 0x380, RZ, 0xc0, !PT ;  /* 0x0000038019187812 */ /* 0x000fe200078ec0ff */
[----:B------:R-:W1:Y:S01]  /*112c0*/  SHFL.IDX PT, R37, R14, 0x1, 0x1c1f ;  /* 0x003c1f000e257f89 */ /* 0x000e6200000e0000 */
[----:B------:R-:W-:-:S02]  /*112d0*/  SHF.R.U64 R32, R32, 0x3, RZ ;  /* 0x0000000320207819 */ /* 0x000fc400000012ff */
[----:B------:R-:W-:Y:S02]  /*112e0*/  LOP3.LUT R8, R9, 0x380, RZ, 0xc0, !PT ;  /* 0x0000038009087812 */ /* 0x000fe400078ec0ff */
[----:B------:R-:W-:Y:S02]  /*112f0*/  LOP3.LUT R4, R5, 0x380, RZ, 0xc0, !PT ;  /* 0x0000038005047812 */ /* 0x000fe400078ec0ff */
[----:B------:R-:W-:Y:S02]  /*11300*/  LOP3.LUT R48, R49, 0x380, RZ, 0xc0, !PT ;  /* 0x0000038031307812 */ /* 0x000fe400078ec0ff */
[----:B------:R-:W-:Y:S01]  /*11310*/  LOP3.LUT R44, R44, R45, RZ, 0x3c, !PT ;  /* 0x0000002d2c2c7212 */ /* 0x000fe200078e3cff */
[--C-:B------:R-:W-:Y:S01]  /*11320*/  IMAD.X R45, RZ, RZ, R21.reuse, P0 ;  /* 0x000000ffff2d7224 */ /* 0x100fe200000e0615 */
[----:B------:R-:W-:Y:S02]  /*11330*/  SHF.R.U64 R24, R24, 0x3, RZ ;  /* 0x0000000318187819 */ /* 0x000fe400000012ff */
[----:B------:R-:W-:Y:S01]  /*11340*/  LOP3.LUT R32, R32, R33, RZ, 0x3c, !PT ;  /* 0x0000002120207212 */ /* 0x000fe200078e3cff */
[----:B------:R-:W-:Y:S01]  /*11350*/  IMAD.X R33, RZ, RZ, R21, P3 ;  /* 0x000000ffff217224 */ /* 0x000fe200018e0615 */
[----:B------:R-:W-:-:S02]  /*11360*/  SHF.R.U64 R8, R8, 0x3, RZ ;  /* 0x0000000308087819 */ /* 0x000fc400000012ff */
[----:B------:R-:W-:Y:S02]  /*11370*/  SHF.R.U64 R4, R4, 0x3, RZ ;  /* 0x0000000304047819 */ /* 0x000fe400000012ff */
[----:B------:R-:W-:Y:S02]  /*11380*/  SHF.R.U64 R48, R48, 0x3, RZ ;  /* 0x0000000330307819 */ /* 0x000fe400000012ff */
[----:B------:R-:W-:Y:S02]  /*11390*/  LOP3.LUT P0, RZ, R212, 0x3, RZ, 0xc0, !PT ;  /* 0x00000003d4ff7812 */ /* 0x000fe4000780c0ff */
[----:B------:R-:W-:Y:S02]  /*113a0*/  IADD3 R10, P3, R20, 0xb000, RZ ;  /* 0x0000b000140a7810 */ /* 0x000fe40007f7e0ff */
        /* <DEDUP_REMOVED lines=8> */
[-C--:B------:R-:W-:Y:S01]  /*11430*/  ISETP.GE.OR P2, PT, R26, R65.reuse, P0 ;  /* 0x000000411a00720c */ /* 0x080fe20000746670 */
[----:B------:R-:W-:Y:S01]  /*11440*/  IMAD.X R41, RZ, RZ, R21, P3 ;  /* 0x000000ffff297224 */ /* 0x000fe200018e0615 */
[----:B------:R-:W-:-:S02]  /*11450*/  ISETP.GE.OR P0, PT, R6, R65, P0 ;  /* 0x000000410600720c */ /* 0x000fc40000706670 */
[----:B------:R-:W-:Y:S02]  /*11460*/  LOP3.LUT R3, R10, 0x380, RZ, 0xc0, !PT ;  /* 0x000003800a037812 */ /* 0x000fe400078ec0ff */
[C---:B------:R-:W-:Y:S02]  /*11470*/  IADD3 R61, P6, R20.reuse, 0x8000, RZ ;  /* 0x00008000143d7810 */ /* 0x040fe40007fde0ff */
[C---:B------:R-:W-:Y:S02]  /*11480*/  IADD3 R57, P5, R20.reuse, 0x9000, RZ ;  /* 0x0000900014397810 */ /* 0x040fe40007fbe0ff */
[C---:B------:R-:W-:Y:S02]  /*11490*/  IADD3 R53, P4, R20.reuse, 0xa000, RZ ;  /* 0x0000a00014357810 */ /* 0x040fe40007f9e0ff */
[----:B------:R-:W-:Y:S01]  /*114a0*/  LOP3.LUT R7, R20, 0x380, RZ, 0xc0, !PT ;  /* 0x0000038014077812 */ /* 0x000fe200078ec0ff */
[----:B0-----:R0:W-:Y:S01]  /*114b0*/  @!P2 ST.E desc[UR20][R18.64], R0 ;  /* 0x000000001200a985 */ /* 0x0011e2000c101914 */
[----:B------:R-:W-:-:S02]  /*114c0*/  SHF.R.U64 R3, R3, 0x3, RZ ;  /* 0x0000000303037819 */ /* 0x000fc400000012ff */
[----:B------:R-:W-:Y:S01]  /*114d0*/  LOP3.LUT R60, R61, 0x380, RZ, 0xc0, !PT ;  /* 0x000003803d3c7812 */ /* 0x000fe200078ec0ff */
[----:B-1----:R1:W-:Y:S01]  /*114e0*/  @!P0 ST.E desc[UR20][R36.64], R2 ;  /* 0x0000000224008985 */ /* 0x0023e2000c101914 */
[----:B------:R-:W-:Y:S02]  /*114f0*/  LOP3.LUT R56, R57, 0x380, RZ, 0xc0, !PT ;  /* 0x0000038039387812 */ /* 0x000fe400078ec0ff */
[----:B------:R-:W-:Y:S01]  /*11500*/  LOP3.LUT R52, R53, 0x380, RZ, 0xc0, !PT ;  /* 0x0000038035347812 */ /* 0x000fe200078ec0ff */
[----:B------:R-:W-:Y:S01]  /*11510*/  UIMAD UR7, UR11, UR12, URZ ;  /* 0x0000000c0b0772a4 */ /* 0x000fe2000f8e023f */
[----:B------:R-:W-:Y:S01]  /*11520*/  SHF.R.U64 R7, R7, 0x3, RZ ;  /* 0x0000000307077819 */ /* 0x000fe200000012ff */
[----:B------:R-:W-:Y:S01]  /*11530*/  UIMAD.WIDE.U32 UR8, UR4, UR12, URZ ;  /* 0x0000000c040872a5 */ /* 0x000fe2000f8e003f */
[----:B------:R-:W-:Y:S01]  /*11540*/  SHF.R.U64 R60, R60, 0x3, RZ ;  /* 0x000000033c3c7819 */ /* 0x000fe200000012ff */
[----:B------:R-:W-:Y:S01]  /*11550*/  ULDC.64 UR10, c[0x0][0xae8] ;  /* 0x0002ba00000a7ab9 */ /* 0x000fe20000000a00 */
[----:B------:R-:W-:Y:S01]  /*11560*/  SHF.R.U64 R56, R56, 0x3, RZ ;  /* 0x0000000338387819 */ /* 0x000fe200000012ff */
[----:B0-----:R-:W-:Y:S01]  /*11570*/  IMAD R0, R206, 0x20, R210 ;  /* 0x00000020ce007824 */ /* 0x001fe200078e02d2 */
[----:B------:R-:W-:Y:S01]  /*11580*/  SHF.R.U64 R52, R52, 0x3, RZ ;  /* 0x0000000334347819 */ /* 0x000fe200000012ff */
[----:B------:R-:W5:Y:S01]  /*11590*/  LD.E.128 R12, desc[UR20][R12.64] ;  /* 0x000000140c0c7980 */ /* 0x000f62000c101d00 */
[----:B------:R-:W-:-:S02]  /*115a0*/  LOP3.LUT R20, R7, R20, RZ, 0x3c, !PT ;  /* 0x0000001407147212 */ /* 0x000fc400078e3cff */
[----:B------:R-:W-:Y:S01]  /*115b0*/  LOP3.LUT R40, R3, R10, RZ, 0x3c, !PT ;  /* 0x0000000a03287212 */ /* 0x000fe200078e3cff */
[----:B------:R-:W5:Y:S01]  /*115c0*/  LD.E.128 R48, desc[UR20][R48.64] ;  /* 0x0000001430307980 */ /* 0x000f62000c101d00 */
[----:B------:R-:W0:Y:S01]  /*115d0*/  @P1 LDC R3, c[0x0][0xbec] ;  /* 0x0002fb00ff031b82 */ /* 0x000e220000000800 */
[----:B------:R-:W-:Y:S01]  /*115e0*/  LOP3.LUT R60, R60, R61, RZ, 0x3c, !PT ;  /* 0x0000003d3c3c7212 */ /* 0x000fe200078e3cff */
[--C-:B------:R-:W-:Y:S01]  /*115f0*/  IMAD.X R61, RZ, RZ, R21.reuse, P6 ;  /* 0x000000ffff3d7224 */ /* 0x100fe200030e0615 */
[----:B------:R-:W-:Y:S01]  /*11600*/  LOP3.LUT R56, R56, R57, RZ, 0x3c, !PT ;  /* 0x0000003938387212 */ /* 0x000fe200078e3cff */
[--C-:B------:R-:W-:Y:S01]  /*11610*/  IMAD.X R57, RZ, RZ, R21.reuse, P5 ;  /* 0x000000ffff397224 */ /* 0x100fe200028e0615 */
[----:B------:R-:W-:Y:S01]  /*11620*/  LOP3.LUT R52, R52, R53, RZ, 0x3c, !PT ;  /* 0x0000003534347212 */ /* 0x000fe200078e3cff */
[----:B------:R-:W-:Y:S01]  /*11630*/  IMAD.X R53, RZ, RZ, R21, P4 ;  /* 0x000000ffff357224 */ /* 0x000fe200020e0615 */
[----:B------:R2:W5:Y:S01]  /*11640*/  LD.E.128 R28, desc[UR20][R20.64] ;  /* 0x00000014141c7980 */ /* 0x000562000c101d00 */
[----:B------:R-:W-:Y:S01]  /*11650*/  UIMAD UR7, UR4, UR13, UR7 ;  /* 0x0000000d040772a4 */ /* 0x000fe2000f8e0207 */
[----:B------:R-:W-:-:S02]  /*11660*/  VIADD R18, R0, UR17 ;  /* 0x0000001100127c36 */ /* 0x000fc40008000000 */
[----:B------:R-:W5:Y:S04]  /*11670*/  LD.E.128 R8, desc[UR20][R8.64] ;  /* 0x0000001408087980 */ /* 0x000f68000c101d00 */
[----:B------:R-:W5:Y:S01]  /*11680*/  LD.E.128 R4, desc[UR20][R4.64] ;  /* 0x0000001404047980 */ /* 0x000f62000c101d00 */
[----:B--2---:R-:W2:Y:S01]  /*11690*/  @P1 LDC R21, c[0x0][0xbf0] ;  /* 0x0002fc00ff151b82 */ /* 0x004ea20000000800 */
[----:B------:R-:W-:Y:S02]  /*116a0*/  UIADD3 UR9, UR9, UR7, URZ ;  /* 0x0000000709097290 */ /* 0x000fe4000fffe03f */
[----:B------:R-:W5:Y:S01]  /*116b0*/  LD.E.128 R44, desc[UR20][R44.64] ;  /* 0x000000142c2c7980 */ /* 0x000f62000c101d00 */
[----:B------:R-:W-:Y:S02]  /*116c0*/  UIMAD UR4, UR14, UR10, URZ ;  /* 0x0000000a0e0472a4 */ /* 0x000fe4000f8e023f */
[----:B------:R-:W-:Y:S01]  /*116d0*/  UIMAD.WIDE.U32 UR8, UR18, UR10, UR8 ;  /* 0x0000000a120872a5 */ /* 0x000fe2000f8e0008 */
[----:B------:R-:W5:Y:S01]  /*116e0*/  LD.E.128 R32, desc[UR20][R32.64] ;  /* 0x0000001420207980 */ /* 0x000f62000c101d00 */
[----:B------:R-:W-:Y:S01]  /*116f0*/  UIMAD UR4, UR18, UR11, UR4 ;  /* 0x0000000b120472a4 */ /* 0x000fe2000f8e0204 */
[----:B0-----:R-:W-:-:S02]  /*11700*/  @P1 IMAD.HI.U32 R0, R18, R3, RZ ;  /* 0x0000000312001227 */ /* 0x001fc400078e00ff */
[----:B------:R-:W-:Y:S01]  /*11710*/  ULDC.64 UR10, c[0x0][0xaf0] ;  /* 0x0002bc00000a7ab9 */ /* 0x000fe20000000a00 */
[----:B------:R-:W-:Y:S01]  /*11720*/  UIADD3 UR9, UR9, UR4, URZ ;  /* 0x0000000409097290 */ /* 0x000fe2000fffe03f */
[----:B------:R-:W5:Y:S01]  /*11730*/  LD.E.128 R24, desc[UR20][R24.64] ;  /* 0x0000001418187980 */ /* 0x000f62000c101d00 */
[----:B------:R-:W-:Y:S01]  /*11740*/  UIMAD UR4, UR16, UR10, URZ ;  /* 0x0000000a100472a4 */ /* 0x000fe2000f8e023f */
[----:B------:R-:W-:Y:S01]  /*11750*/  IMAD.MOV.U32 R19, RZ, RZ, R18 ;  /* 0x000000ffff137224 */ /* 0x000fe200078e0012 */
[----:B------:R-:W-:Y:S01]  /*11760*/  UIMAD.WIDE.U32 UR8, UR15, UR10, UR8 ;  /* 0x0000000a0f0872a5 */ /* 0x000fe2000f8e0008 */
[----:B------:R-:W5:Y:S01]  /*11770*/  LD.E.128 R60, desc[UR20][R60.64] ;  /* 0x000000143c3c7980 */ /* 0x000f62000c101d00 */
[----:B------:R-:W-:-:S03]  /*11780*/  UIMAD UR4, UR15, UR11, UR4 ;  /* 0x0000000b0f0472a4 */ /* 0x000fc6000f8e0204 */
[----:B------:R-:W-:Y:S01]  /*11790*/  ULDC.64 UR10, c[0x0][0xae0] ;  /* 0x0002b800000a7ab9 */ /* 0x000fe20000000a00 */
[----:B------:R-:W5:Y:S01]  /*117a0*/  LD.E.128 R56, desc[UR20][R56.64] ;  /* 0x0000001438387980 */ /* 0x000f62000c101d00 */
[----:B--2---:R-:W-:Y:S01]  /*117b0*/  @P1 SHF.R.U32.HI R19, RZ, R21, R0 ;  /* 0x00000015ff131219 */ /* 0x004fe20000011600 */
[----:B------:R-:W-:Y:S02]  /*117c0*/  UIADD3 UR4, UR9, UR4, URZ ;  /* 0x0000000409047290 */ /* 0x000fe4000fffe03f */
[----:B------:R-:W5:Y:S01]  /*117d0*/  LD.E.128 R52, desc[UR20][R52.64] ;  /* 0x0000001434347980 */ /* 0x000f62000c101d00 */
[--C-:B------:R-:W-:Y:S01]  /*117e0*/  SHF.R.S32.HI R0, RZ, 0x1f, R19.reuse ;  /* 0x0000001fff007819 */ /* 0x100fe20000011413 */
[----:B------:R-:W-:Y:S02]  /*117f0*/  IMAD.MOV R21, RZ, RZ, -R19 ;  /* 0x000000ffff157224 */ /* 0x000fe400078e0a13 */
[----:B------:R-:W5:Y:S01]  /*11800*/  LD.E.128 R40, desc[UR20][R40.64] ;  /* 0x0000001428287980 */ /* 0x000f62000c101d00 */
[----:B------:R-:W-:-:S02]  /*11810*/  IMAD.U32 R3, RZ, RZ, UR9 ;  /* 0x00000009ff037e24 */ /* 0x000fc4000f8e00ff */
[----:B------:R-:W-:Y:S01]  /*11820*/  IMAD R0, R0, UR10, RZ ;  /* 0x0000000a00007c24 */ /* 0x000fe2000f8e02ff */
[----:B------:R-:W-:Y:S01]  /*11830*/  @!PT LDS RZ, [RZ] ;  /* 0x00000000fffff984 */ /* 0x000fe20000000800 */
[----:B------:R-:W-:Y:S01]  /*11840*/  @!PT LDS RZ, [RZ] ;  /* 0x00000000fffff984 */ /* 0x000fe20000000800 */
[----:B------:R-:W-:Y:S01]  /*11850*/  @!PT LDS RZ, [RZ] ;  /* 0x00000000fffff984 */ /* 0x000fe20000000800 */
[----:B------:R-:W-:Y:S01]  /*11860*/  @!PT LDS RZ, [RZ] ;  /* 0x00000000fffff984 */ /* 0x000fe20000000800 */
[----:B------:R0:W-:Y:S06]  /*11870*/  MEMBAR.ALL.CTA ;  /* 0x0000000000007992 */ /* 0x0001ec0000008000 */
[----:B0-----:R-:W0:Y:S01]  /*11880*/  FENCE.VIEW.ASYNC.S ;  /* 0x00000000000073c6 */ /* 0x001e220000000000 */
[----:B------:R-:W-:Y:S02]  /*11890*/  IMAD R21, R38, R21, R18 ;  /* 0x0000001526157224 */ /* 0x000fe400078e0212 */
[----:B-1----:R-:W-:Y:S01]  /*118a0*/  IMAD.U32 R2, RZ, RZ, UR8 ;  /* 0x00000008ff027e24 */ /* 0x002fe2000f8e00ff */
[----:B------:R-:W-:Y:S01]  /*118b0*/  ULDC.64 UR8, c[0x0][0xad8] ;  /* 0x0002b60000087ab9 */ /* 0x000fe20000000a00 */
[----:B------:R-:W-:-:S02]  /*118c0*/  IMAD.U32 R3, RZ, RZ, UR4 ;  /* 0x00000004ff037e24 */ /* 0x000fc4000f8e00ff */
[C---:B------:R-:W-:Y:S01]  /*118d0*/  IMAD R37, R19.reuse, UR11, R0 ;  /* 0x0000000b13257c24 */ /* 0x040fe2000f8e0200 */
[----:B------:R-:W-:Y:S01]  /*118e0*/  SHF.R.S32.HI R0, RZ, 0x1f, R21 ;  /* 0x0000001fff007819 */ /* 0x000fe20000011415 */
[----:B------:R-:W-:-:S04]  /*118f0*/  IMAD.WIDE.U32 R2, R19, UR10, R2 ;  /* 0x0000000a13027c25 */ /* 0x000fc8000f8e0002 */
[----:B------:R-:W-:Y:S02]  /*11900*/  IMAD.IADD R3, R3, 0x1, R37 ;  /* 0x0000000103037824 */ /* 0x000fe400078e0225 */
[----:B------:R-:W-:Y:S02]  /*11910*/  IMAD R18, R0, UR8, RZ ;  /* 0x0000000800127c24 */ /* 0x000fe4000f8e02ff */
[----:B------:R-:W-:Y:S02]  /*11920*/  VIADD R38, R210, UR17 ;  /* 0x00000011d2267c36 */ /* 0x000fe40008000000 */
[C---:B------:R-:W-:Y:S02]  /*11930*/  IMAD R19, R21.reuse, UR9, R18 ;  /* 0x0000000915137c24 */ /* 0x040fe4000f8e0212 */
[----:B------:R-:W-:Y:S01]  /*11940*/  IMAD.WIDE.U32 R2, R21, UR8, R2 ;  /* 0x0000000815027c25 */ /* 0x000fe2000f8e0002 */
[----:B------:R-:W-:Y:S01]  /*11950*/  ISETP.GE.AND P2, PT, R38, R65, PT ;  /* 0x000000412600720c */ /* 0x000fe20003f46270 */
[----:B------:R-:W-:-:S02]  /*11960*/  ULDC.64 UR8, c[0x0][0xa80] ;  /* 0x0002a00000087ab9 */ /* 0x000fc40000000a00 */
[----:B------:R-:W-:Y:S01]  /*11970*/  VIADD R0, R38, 0x20 ;  /* 0x0000002026007836 */ /* 0x000fe20000000000 */
[----:B------:R-:W-:Y:S01]  /*11980*/  LEA R36, P3, R2, UR8, 0x1 ;  /* 0x0000000802247c11 */ /* 0x000fe2000f8608ff */
[----:B------:R-:W-:Y:S02]  /*11990*/  IMAD.IADD R3, R3, 0x1, R19 ;  /* 0x0000000103037824 */ /* 0x000fe400078e0213 */
[----:B------:R-:W-:Y:S01]  /*119a0*/  VIADD R17, R17, 0x36820 ;  /* 0x0003682011117836 */ /* 0x000fe20000000000 */
[-C--:B------:R-:W-:Y:S01]  /*119b0*/  ISETP.GE.AND P1, PT, R0, R65.reuse, PT ;  /* 0x000000410000720c */ /* 0x080fe20003f26270 */
[----:B------:R-:W-:Y:S01]  /*119c0*/  VIADD R0, R38, 0x40 ;  /* 0x0000004026007836 */ /* 0x000fe20000000000 */
[----:B------:R-:W-:Y:S02]  /*119d0*/  LEA.HI.X R37, R2, UR9, R3, 0x1, P3 ;  /* 0x0000000902257c11 */ /* 0x000fe400098f0c03 */
[----:B------:R-:W-:Y:S01]  /*119e0*/  PRMT R17, RZ, 0x654, R17 ;  /* 0x00000654ff117816 */ /* 0x000fe20000000011 */
[----:B0-----:R0:W1:Y:S01]  /*119f0*/  SHFL.IDX PT, R21, R36, RZ, 0x181f ;  /* 0x00181fff24157589 */ /* 0x00106200000e0000 */
        /* <DEDUP_REMOVED lines=10> */
[-C--:B-1----:R-:W-:Y:S02]  /*11aa0*/  @!P4 LEA R2, P6, R16, R21.reuse, 0x1 ;  /* 0x000000151002c211 */ /* 0x082fe400078c08ff */
[-C--:B------:R-:W-:Y:S02]  /*11ab0*/  @!P3 LEA R18, P5, R204, R21.reuse, 0x1 ;  /* 0x00000015cc12b211 */ /* 0x080fe400078a08ff */
[-C--:B--2---:R-:W-:Y:S02]  /*11ac0*/  @!P4 LEA.HI.X R3, R16, R0.reuse, R219, 0x1, P6 ;  /* 0x000000001003c211 */ /* 0x084fe400030f0cdb */
[C---:B------:R-:W-:Y:S02]  /*11ad0*/  @!P2 LEA R20, P6, R205.reuse, R21, 0x1 ;  /* 0x00000015cd14a211 */ /* 0x040fe400078c08ff */
[-C--:B------:R-:W-:Y:S01]  /*11ae0*/  @!P3 LEA.HI.X R19, R204, R0.reuse, R218, 0x1, P5 ;  /* 0x00000000cc13b211 */ /* 0x080fe200028f0cda */
[----:B-----5:R3:W-:Y:S01]  /*11af0*/  @!P4 ST.E.128 desc[UR8][R2.64], R28 ;  /* 0x0000001c0200c985 */ /* 0x0207e2000c101d08 */
[----:B------:R-:W-:-:S03]  /*11b00*/  @!P2 LEA.HI.X R21, R205, R0, R217, 0x1, P6 ;  /* 0x00000000cd15a211 */ /* 0x000fc600030f0cd9 */
[----:B------:R3:W-:Y:S04]  /*11b10*/  @!P3 ST.E.128 desc[UR8][R18.64], R48 ;  /* 0x000000301200b985 */ /* 0x0007e8000c101d08 */
[----:B------:R3:W-:Y:S02]  /*11b20*/  @!P2 ST.E.128 desc[UR8][R20.64], R60 ;  /* 0x0000003c1400a985 */ /* 0x0007e4000c101d08 */
.L_x_5962:
[----:B------:R-:W-:Y:S05]  /*11b30*/  BSYNC B1 ;  /* 0x0000000000017941 */ /* 0x000fea0003800000 */
.L_x_5961:
        /* <DEDUP_REMOVED lines=18> */
.L_x_5964:
[----:B------:R-:W-:Y:S05]  /*11c60*/  BSYNC B1 ;  /* 0x0000000000017941 */ /* 0x000fea0003800000 */
.L_x_5963:
        /* <DEDUP_REMOVED lines=18> */
.L_x_5966:
[----:B------:R-:W-:Y:S05]  /*11d90*/  BSYNC B1 ;  /* 0x0000000000017941 */ /* 0x000fea0003800000 */
.L_x_5965:
[----:B0-----:R-:W-:Y:S01]  /*11da0*/  VIADD R0, R38, 0x60 ;  /* 0x0000006026007836 */ /* 0x001fe20000000000 */
[----:B--2-4-:R-:W0:Y:S04]  /*11db0*/  SHFL.IDX PT, R37, R37, 0x3, 0x181f ;  /* 0x00781f0025257f89 */ /* 0x014e2800000e0000 */
[----:B------:R-:W-:Y:S01]  /*11dc0*/  ISETP.GE.AND P0, PT, R0, R65, PT ;  /* 0x000000410000720c */ /* 0x000fe20003f06270 */
[----:B------:R2:W4:-:S12]  /*11dd0*/  SHFL.IDX PT, R11, R36, 0x3, 0x181f ;  /* 0x00781f00240b7f89 */ /* 0x00051800000e0000 */
[----:B--2---:R-:W-:Y:S05]  /*11de0*/  @P0 BRA `(.L_x_5967) ;  /* 0x0000000c00a80947 */ /* 0x004fea0003800000 */
[----:B------:R-:W-:Y:S01]  /*11df0*/  ULDC UR4, c[0x0][0xac8] ;  /* 0x0002b20000047ab9 */ /* 0x000fe20000000800 */
[----:B------:R-:W-:Y:S01]  /*11e00*/  ULDC.64 UR8, c[0x0][0x208] ;  /* 0x0000820000087ab9 */ /* 0x000fe20000000a00 */
[----:B------:R-:W-:Y:S02]  /*11e10*/  ISETP.GE.AND P2, PT, R16, UR4, PT ;  /* 0x0000000410007c0c */ /* 0x000fe4000bf46270 */
[----:B------:R-:W-:-:S11]  /*11e20*/  ISETP.GE.AND P3, PT, R204, UR4, PT ;  /* 0x00000004cc007c0c */ /* 0x000fd6000bf66270 */
[-C--:B----4-:R-:W-:Y:S02]  /*11e30*/  @!P2 LEA R2, P0, R16, R11.reuse, 0x1 ;  /* 0x0000000b1002a211 */ /* 0x090fe400078008ff */
[----:B------:R-:W-:Y:S02]  /*11e40*/  @!P3 LEA R8, P1, R204, R11, 0x1 ;  /* 0x0000000bcc08b211 */ /* 0x000fe400078208ff */
[-C--:B0-----:R-:W-:Y:S02]  /*11e50*/  @!P2 LEA.HI.X R3, R16, R37.reuse, R219, 0x1, P0 ;  /* 0x000000251003a211 */ /* 0x081fe400000f0cdb */
[----:B------:R-:W-:Y:S02]  /*11e60*/  ISETP.GE.AND P0, PT, R205, UR4, PT ;  /* 0x00000004cd007c0c */ /* 0x000fe4000bf06270 */
[----:B------:R-:W-:Y:S01]  /*11e70*/  @!P3 LEA.HI.X R9, R204, R37, R218, 0x1, P1 ;  /* 0x00000025cc09b211 */ /* 0x000fe200008f0cda */
[----:B------:R2:W-:Y:S04]  /*11e80*/  @!P2 ST.E.128 desc[UR8][R2.64], R4 ;  /* 0x000000040200a985 */ /* 0x0005e8000c101d08 */
[----:B------:R2:W-:Y:S06]  /*11e90*/  @!P3 ST.E.128 desc[UR8][R8.64], R24 ;  /* 0x000000180800b985 */ /* 0x0005ec000c101d08 */
[----:B------:R-:W-:Y:S05]  /*11ea0*/  @P0 BRA `(.L_x_5967) ;  /* 0x0000000c00780947 */ /* 0x000fea0003800000 */
[----:B--2---:R-:W-:Y:S01]  /*11eb0*/  LEA R2, P0, R205, R11, 0x1 ;  /* 0x0000000bcd027211 */ /* 0x004fe200078008ff */
[----:B------:R-:W-:-:S03]  /*11ec0*/  ULDC.64 UR8, c[0x0][0x208] ;  /* 0x0000820000087ab9 */ /* 0x000fc60000000a00 */
[----:B------:R-:W-:-:S05]  /*11ed0*/  LEA.HI.X R3, R205, R37, R217, 0x1, P0 ;  /* 0x00000025cd037211 */ /* 0x000fca00000f0cd9 */
[----:B------:R0:W-:Y:S01]  /*11ee0*/  ST.E.128 desc[UR8][R2.64], R40 ;  /* 0x0000002802007985 */ /* 0x0001e2000c101d08 */
[----:B------:R-:W-:Y:S05]  /*11ef0*/  BRA `(.L_x_5967) ;  /* 0x0000000c00647947 */ /* 0x000fea0003800000 */
.L_x_5959:
        /* <DEDUP_REMOVED lines=28> */
[----:B------:R-:W-:Y:S01]  /*120c0*/  MOV R5, UR9 ;  /* 0x0000000900057c02 */ /* 0x000fe20008000f00 */
        /* <DEDUP_REMOVED lines=11> */
.L_x_5968:
        /* <DEDUP_REMOVED lines=50> */
.L_x_5970:
[----:B------:R-:W-:Y:S05]  /*124a0*/  BSYNC B1 ;  /* 0x0000000000017941 */ /* 0x000fea0003800000 */
.L_x_5969:
        /* <DEDUP_REMOVED lines=64> */
[----:B------:R3:W-:Y:S01]  /*128b0*/  @!P4 ST.E.128 desc[UR8][R8.64], RZ ;  /* 0x000000ff0800c985 */ /* 0x0007e2000c101d08 */
[----:B------:R-:W-:-:S03]  /*128c0*/  @!P2 LEA.HI.X R3, R205, R0, R217, 0x1, P6 ;  /* 0x00000000cd03a211 */ /* 0x000fc600030f0cd9 */
[----:B------:R3:W-:Y:S04]  /*128d0*/  @!P3 ST.E.128 desc[UR8][R12.64], RZ ;  /* 0x000000ff0c00b985 */ /* 0x0007e8000c101d08 */
[----:B------:R3:W-:Y:S02]  /*128e0*/  @!P2 ST.E.128 desc[UR8][R2.64], RZ ;  /* 0x000000ff0200a985 */ /* 0x0007e4000c101d08 */
.L_x_5972:
[----:B------:R-:W-:Y:S05]  /*128f0*/  BSYNC B1 ;  /* 0x0000000000017941 */ /* 0x000fea0003800000 */
.L_x_5971:
        /* <DEDUP_REMOVED lines=18> */
.L_x_5974:
[----:B------:R-:W-:Y:S05]  /*12a20*/  BSYNC B1 ;  /* 0x0000000000017941 */ /* 0x000fea0003800000 */
.L_x_5973:
        /* <DEDUP_REMOVED lines=18> */
.L_x_5976:
[----:B------:R-:W-:Y:S05]  /*12b50*/  BSYNC B1 ;  /* 0x0000000000017941 */ /* 0x000fea0003800000 */
.L_x_5975:
        /* <DEDUP_REMOVED lines=19> */
.L_x_5967:
[----:B------:R-:W-:Y:S05]  /*12c90*/  BSYNC B0 ;  /* 0x0000000000007941 */ /* 0x000fea0003800000 */
.L_x_5958:
[----:B------:R-:W-:Y:S02]  /*12ca0*/  ULDC UR4, c[0x0][0xc3c] ;  /* 0x00030f0000047ab9 */ /* 0x000fe40000000800 */
[----:B------:R-:W-:-:S13]  /*12cb0*/  ISETP.GE.AND P0, PT, R39, UR4, PT ;  /* 0x0000000427007c0c */ /* 0x000fda000bf06270 */
[----:B------:R-:W-:Y:S05]  /*12cc0*/  @!P0 BRA `(.L_x_5977) ;  /* 0xfffffee0005c8947 */ /* 0x000fea000383ffff */
[----:B------:R-:W-:Y:S05]  /*12cd0*/  EXIT ;  /* 0x000000000000794d */ /* 0x000fea0003800000 */
.L_x_5922:
        /* <DEDUP_REMOVED lines=16> */
.L_x_5978:
        /* <DEDUP_REMOVED lines=43> */
.L_x_5984:
        /* <DEDUP_REMOVED lines=13> */
.L_x_5983:
[----:B------:R-:W-:Y:S05]  /*13160*/  BSYNC B0 ;  /* 0x0000000000007941 */ /* 0x000fea0003800000 */
.L_x_5982:
        /* <DEDUP_REMOVED lines=21> */
.L_x_5980:
        /* <DEDUP_REMOVED lines=21> */
.L_x_5985:
        /* <DEDUP_REMOVED lines=57> */
.L_x_5981:
[----:B------:R-:W-:Y:S02]  /*137a0*/  IMAD.MOV.U32 R17, RZ, RZ, RZ ;  /* 0x000000ffff117224 */ /* 0x000fe400078e00ff */
[----:B------:R-:W-:Y:S02]  /*137b0*/  IMAD.U32 R16, RZ, RZ, UR6 ;  /* 0x00000006ff107e24 */ /* 0x000fe4000f8e00ff */
[----:B------:R-:W-:-:S07]  /*137c0*/  IMAD.MOV.U32 R18, RZ, RZ, RZ ;  /* 0x000000ffff127224 */ /* 0x000fce00078e00ff */
.L_x_5986:
[----:B------:R-:W-:-:S13]  /*137d0*/  ISETP.NE.AND P0, PT, R0, RZ, PT ;  /* 0x000000ff0000720c */ /* 0x000fda0003f05270 */
[----:B------:R-:W1:Y:S01]  /*137e0*/  @!P0 S2R R3, SR_CgaCtaId ;  /* 0x0000000000038919 */ /* 0x000e620000008800 */
[----:B------:R-:W-:-:S04]  /*137f0*/  @!P0 MOV R0, 0x400 ;  /* 0x0000040000008802 */ /* 0x000fc80000000f00 */
[----:B-1----:R-:W-:-:S05]  /*13800*/  @!P0 LEA R0, R3, R0, 0x18 ;  /* 0x0000000003008211 */ /* 0x002fca00078ec0ff */
[----:B------:R1:W-:Y:S01]  /*13810*/  @!P0 STS.128 [R0+0x368d0], R16 ;  /* 0x0368d01000008388 */ /* 0x0003e20000000c00 */
[----:B------:R-:W-:Y:S06]  /*13820*/  BAR.ARV 0x5, 0x180 ;  /* 0x0146000000007b1d */ /* 0x000fec0000002000 */
.L_x_5979:
[----:B01----:R-:W-:Y:S01]  /*13830*/  IMAD.MOV.U32 R0, RZ, RZ, 0x1 ;  /* 0x00000001ff007424 */ /* 0x003fe200078e00ff */
[----:B------:R0:W-:Y:S01]  /*13840*/  STL [R1+0x48], RZ ;  /* 0x000048ff01007387 */ /* 0x0001e20000100800 */
[----:B------:R-:W-:Y:S02]  /*13850*/  ULDC UR4, c[0x0][0xc3c] ;  /* 0x00030f0000047ab9 */ /* 0x000fe40000000800 */
[----:B--2---:R-:W-:Y:S01]  /*13860*/  ISETP.GE.AND P0, PT, R19, UR4, PT ;  /* 0x0000000413007c0c */ /* 0x004fe2000bf06270 */
        /* <DEDUP_REMOVED lines=30> */
.L_x_6093:
[----:B0--3--:R-:W0:Y:S01]  /*13a50*/  LDC.64 R2, c[0x0][0xc88] ;  /* 0x00032200ff027b82 */ /* 0x009e220000000a00 */
[----:B------:R-:W-:Y:S01]  /*13a60*/  ULDC.64 UR4, c[0x0][0x208] ;  /* 0x0000820000047ab9 */ /* 0x000fe20000000a00 */
[----:B0-----:R-:W-:-:S05]  /*13a70*/  IMAD.WIDE R2, R19, 0x4, R2 ;  /* 0x0000000413027825 */ /* 0x001fca00078e0202 */
[----:B------:R-:W2:Y:S01]  /*13a80*/  LDG.E R12, desc[UR4][R2.64] ;  /* 0x00000004020c7981 */ /* 0x000ea2000c1e1900 */
[----:B------:R-:W-:Y:S05]  /*13a90*/  YIELD ;  /* 0x0000000000007946 */ /* 0x000fea0003800000 */
[----:B------:R-:W-:Y:S01]  /*13aa0*/  ULDC.64 UR4, c[0x0][0xa28] ;  /* 0x00028a0000047ab9 */ /* 0x000fe20000000a00 */
[----:B------:R-:W-:Y:S01]  /*13ab0*/  IMAD.MOV.U32 R0, RZ, RZ, RZ ;  /* 0x000000ffff007224 */ /* 0x000fe200078e00ff */
        /* <DEDUP_REMOVED lines=52> */
.L_x_5988:
[----:B------:R-:W-:Y:S01]  /*13e00*/  IMAD.MOV.U32 R2, RZ, RZ, R12 ;  /* 0x000000ffff027224 */ /* 0x000fe200078e000c */
        /* <DEDUP_REMOVED lines=12> */
.L_x_5989:
[----:B------:R-:W-:Y:S05]  /*13ed0*/  @!P0 BRA `(.L_x_5990) ;  /* 0x0000000000108947 */ /* 0x000fea0003800000 */
[----:B------:R-:W-:Y:S02]  /*13ee0*/  ULDC.64 UR4, c[0x0][0x208] ;  /* 0x0000820000047ab9 */ /* 0x000fe40000000a00 */
[----:B------:R-:W2:Y:S04]  /*13ef0*/  LDG.E R6, desc[UR4][R4.64] ;  /* 0x0000000404067981 */ /* 0x000ea8000c1e1900 */
[----:B------:R-:W2:Y:S02]  /*13f00*/  LDG.E R4, desc[UR4][R4.64+0x4] ;  /* 0x0000040404047981 */ /* 0x000ea4000c1e1900 */
[----:B--2---:R-:W-:-:S07]  /*13f10*/  IMAD.IADD R6, R4, 0x1, -R6 ;  /* 0x0000000104067824 */ /* 0x004fce00078e0a06 */
.L_x_5990:
[----:B-----5:R-:W-:Y:S01]  /*13f20*/  IMAD.IADD R6, R6, 0x1, -R0 ;  /* 0x0000000106067824 */ /* 0x020fe200078e0a00 */
[----:B------:R-:W-:Y:S01]  /*13f30*/  BSSY B7, `(.L_x_5991) ;  /* 0x000048a000077945 */ /* 0x000fe20003800000 */
[----:B------:R-:W3:Y:S01]  /*13f40*/  LDC R0, c[0x0][0x448] ;  /* 0x00011200ff007b82 */ /* 0x000ee20000000800 */
[----:B------:R-:W-:Y:S02]  /*13f50*/  IMAD.SHL.U32 R2, R17, 0x80, RZ ;  /* 0x0000008011027824 */ /* 0x000fe400078e00ff */
[----:B------:R-:W-:Y:S02]  /*13f60*/  VIADD R5, R6, 0x6f ;  /* 0x0000006f06057836 */ /* 0x000fe40000000000 */
[----:B------:R-:W-:Y:S02]  /*13f70*/  VIADD R2, R2, 0x7f ;  /* 0x0000007f02027836 */ /* 0x000fe40000000000 */
[----:B------:R-:W-:-:S04]  /*13f80*/  IMAD.MOV.U32 R4, RZ, RZ, RZ ;  /* 0x000000ffff047224 */ /* 0x000fc800078e00ff */
[----:B------:R-:W-:Y:S01]  /*13f90*/  IMAD.HI R4, R5, -0x6db6db6d, R4 ;  /* 0x9249249305047827 */ /* 0x000fe200078e0204 */
[----:B---3--:R-:W-:-:S13]  /*13fa0*/  ISETP.NE.AND P0, PT, R0, 0x1, PT ;  /* 0x000000010000780c */ /* 0x008fda0003f05270 */
[----:B------:R-:W3:Y:S08]  /*13fb0*/  @P0 LDC R0, c[0x0][0x44c] ;  /* 0x00011300ff000b82 */ /* 0x000ef00000000800 */
[----:B------:R-:W4:Y:S01]  /*13fc0*/  @P0 LDC R3, c[0x0][0x450] ;  /* 0x00011400ff030b82 */ /* 0x000f220000000800 */
[----:B---3--:R-:W-:-:S05]  /*13fd0*/  @P0 IMAD.HI.U32 R0, R2, R0, RZ ;  /* 0x0000000002000227 */ /* 0x008fca00078e00ff */
[----:B----4-:R-:W-:Y:S02]  /*13fe0*/  @P0 SHF.R.U32.HI R2, RZ, R3, R0 ;  /* 0x00000003ff020219 */ /* 0x010fe40000011600 */
[----:B------:R-:W-:Y:S02]  /*13ff0*/  IADD3 R3, R6, 0x70, -R9 ;  /* 0x0000007006037810 */ /* 0x000fe40007ffe809 */
[----:B------:R-:W-:-:S03]  /*14000*/  SHF.R.U32.HI R0, RZ, 0x1f, R4 ;  /* 0x0000001fff007819 */ /* 0x000fc60000011604 */
[----:B------:R-:W-:Y:S01]  /*14010*/  IMAD.IADD R3, R3, 0x1, R2 ;  /* 0x0000000103037824 */ /* 0x000fe200078e0202 */
[----:B------:R-:W-:Y:S01]  /*14020*/  LEA.HI.SX32 R0, R4, R0, 0x1a ;  /* 0x0000000004007211 */ /* 0x000fe200078fd2ff */
[----:B------:R-:W-:-:S04]  /*14030*/  IMAD.MOV.U32 R2, RZ, RZ, RZ ;  /* 0x000000ffff027224 */ /* 0x000fc800078e00ff */
[----:B------:R-:W-:-:S05]  /*14040*/  IMAD.HI R2, R3, -0x6db6db6d, R2 ;  /* 0x9249249303027827 */ /* 0x000fca00078e0202 */
[----:B------:R-:W-:-:S04]  /*14050*/  SHF.R.U32.HI R3, RZ, 0x1f, R2 ;  /* 0x0000001fff037819 */ /* 0x000fc80000011602 */
[----:B------:R-:W-:-:S04]  /*14060*/  LEA.HI.SX32 R3, R2, R3, 0x1a ;  /* 0x0000000302037211 */ /* 0x000fc800078fd2ff */
[----:B--2---:R-:W-:-:S04]  /*14070*/  VIMNMX R7, R0, R3, PT ;  /* 0x0000000300077248 */ /* 0x004fc80003fe0100 */
[----:B------:R-:W-:Y:S01]  /*14080*/  ISETP.GT.AND P0, PT, R7, RZ, PT ;  /* 0x000000ff0700720c */ /* 0x000fe20003f04270 */
[----:B------:R2:W-:-:S12]  /*14090*/  STL [R1+0x2c], R7 ;  /* 0x00002c0701007387 */ /* 0x0005d80000100800 */
[----:B--2---:R-:W-:Y:S05]  /*140a0*/  @P0 BRA `(.L_x_5992) ;  /* 0x0000000000480947 */ /* 0x004fea0003800000 */
[----:B------:R-:W2:Y:S02]  /*140b0*/  S2R R7, SR_TID.X ;  /* 0x0000000000077919 */ /* 0x000ea40000002100 */
[----:B--2---:R-:W-:-:S04]  /*140c0*/  LOP3.LUT R7, R7, 0x7f, RZ, 0xc0, !PT ;  /* 0x0000007f07077812 */ /* 0x004fc800078ec0ff */
[----:B------:R-:W-:-:S13]  /*140d0*/  ISETP.NE.AND P0, PT, R7, RZ, PT ;  /* 0x000000ff0700720c */ /* 0x000fda0003f05270 */
[----:B------:R-:W-:Y:S05]  /*140e0*/  @P0 BRA `(.L_x_5993) ;  /* 0x0000004400b80947 */ /* 0x000fea0003800000 */
[----:B------:R-:W2:Y:S01]  /*140f0*/  S2R R5, SR_LANEID ;  /* 0x0000000000057919 */ /* 0x000ea20000000000 */
[----:B------:R-:W-:Y:S01]  /*14100*/  VOTEU.ANY UR4, UPT, PT ;  /* 0x0000000000047886 */ /* 0x000fe200038e0100 */
[----:B------:R-:W3:Y:S01]  /*14110*/  LDC.64 R2, c[0x0][0xc60] ;  /* 0x00031800ff027b82 */ /* 0x000ee20000000a00 */
[----:B------:R-:W2:Y:S01]  /*14120*/  FLO.U32 R0, UR4 ;  /* 0x0000000400007d00 */ /* 0x000ea200080e0000 */
[----:B------:R-:W-:Y:S01]  /*14130*/  ULDC.64 UR6, c[0x0][0x208] ;  /* 0x0000820000067ab9 */ /* 0x000fe20000000a00 */
[----:B--2---:R-:W-:-:S06]  /*14140*/  ISETP.EQ.U32.AND P0, PT, R0, R5, PT ;  /* 0x000000050000720c */ /* 0x004fcc0003f02070 */
[----:B------:R-:W3:Y:S07]  /*14150*/  POPC R5, UR4 ;  /* 0x0000000400057d09 */ /* 0x000eee0008000000 */
[----:B---3--:R-:W2:Y:S01]  /*14160*/  @P0 ATOMG.E.ADD.STRONG.GPU PT, R3, desc[UR6][R2.64], R5 ;  /* 0x00000005020309a8 */ /* 0x008ea200081ee1c6 */
[----:B------:R-:W3:Y:S02]  /*14170*/  S2R R4, SR_LTMASK ;  /* 0x0000000000047919 */ /* 0x000ee40000003900 */
[----:B---3--:R-:W-:-:S04]  /*14180*/  LOP3.LUT R4, R4, UR4, RZ, 0xc0, !PT ;  /* 0x0000000404047c12 */ /* 0x008fc8000f8ec0ff */
[----:B------:R-:W3:Y:S01]  /*14190*/  POPC R7, R4 ;  /* 0x0000000400077309 */ /* 0x000ee20000000000 */
[----:B--2---:R-:W3:Y:S02]  /*141a0*/  SHFL.IDX PT, R0, R3, R0, 0x1f ;  /* 0x00001f0003007589 */ /* 0x004ee400000e0000 */
[----:B---3--:R-:W-:Y:S01]  /*141b0*/  IADD3 R16, R0, UR38, R7 ;  /* 0x0000002600107c10 */ /* 0x008fe2000fffe007 */
[----:B------:R-:W-:Y:S06]  /*141c0*/  BRA `(.L_x_5993) ;  /* 0x0000004400807947 */ /* 0x000fec0003800000 */
.L_x_5992:
        /* <DEDUP_REMOVED lines=20> */
[----:B012---:R-:W-:Y:S05]  /*14310*/  CALL.ABS.NOINC R2 ;  /* 0x0000000002007343 */ /* 0x007fea0003c00000 */
.L_x_5995:
[----:B------:R-:W-:Y:S05]  /*14320*/  BSYNC B6 ;  /* 0x0000000000067941 */ /* 0x000fea0003800000 */
.L_x_5994:
        /* <DEDUP_REMOVED lines=18> */
[----:B--2---:R-:W-:-:S07]  /*14450*/  IMAD.MOV.U32 R13, RZ, RZ, RZ ;  /* 0x000000ffff0d7224 */ /* 0x004fce00078e00ff */
[----:B------:R-:W-:-:S07]  /*14460*/  LEPC R20, `(.L_x_5998) ;  /* 0x000000001014794e */ /* 0x000fce0000000000 */
[----:B01-3--:R-:W-:Y:S05]  /*14470*/  CALL.ABS.NOINC R2 ;  /* 0x0000000002007343 */ /* 0x00bfea0003c00000 */
.L_x_5998:
        /* <DEDUP_REMOVED lines=16> */
.L_x_5997:
[----:B------:R-:W-:Y:S05]  /*14580*/  BSYNC B6 ;  /* 0x0000000000067941 */ /* 0x000fea0003800000 */
.L_x_5996:
        /* <DEDUP_REMOVED lines=11> */
[----:B----4-:R2:W3:Y:S02]  /*14640*/  @P0 LDG.E R7, desc[UR6][R2.64] ;  /* 0x0000000602070981 */ /* 0x0104e4000c1e1900 */
[----:B--2---:R-:W2:Y:S01]  /*14650*/  LDC.64 R2, c[0x0][0x418] ;  /* 0x00010600ff027b82 */ /* 0x004ea20000000a00 */
[----:B-----5:R-:W-:Y:S01]  /*14660*/  VIADD R4, R0, 0xffffffff ;  /* 0xffffffff00047836 */ /* 0x020fe20000000000 */
[----:B---3--:R-:W-:Y:S01]  /*14670*/  SHF.R.S32.HI R8, RZ, 0x1f, R7 ;  /* 0x0000001fff087819 */ /* 0x008fe20000011407 */
[----:B------:R3:W-:Y:S04]  /*14680*/  @P0 STL [R1+0x10], R7 ;  /* 0x0000100701000387 */ /* 0x0007e80000100800 */
        /* <DEDUP_REMOVED lines=10> */
.L_x_6109:
[----:B------:R-:W-:Y:S01]  /*14730*/  PLOP3.LUT P1, PT, PT, PT, PT, 0x8, 0x0 ;  /* 0x000000000000781c */ /* 0x000fe20003f2e170 */
[----:B------:R4:W-:Y:S01]  /*14740*/  STL [R1], R0 ;  /* 0x0000000001007387 */ /* 0x0009e20000100800 */
[----:B---3--:R-:W-:-:S03]  /*14750*/  ISETP.NE.AND P0, PT, R14, RZ, PT ;  /* 0x000000ff0e00720c */ /* 0x008fc60003f05270 */
[----:B------:R3:W-:Y:S01]  /*14760*/  STL [R1+0xc], R4 ;  /* 0x00000c0401007387 */ /* 0x0007e20000100800 */
[----:B----4-:R-:W-:-:S05]  /*14770*/  P2R R0, PR, RZ, 0x2 ;  /* 0x00000002ff007803 */ /* 0x010fca0000000000 */
[----:B------:R3:W-:Y:S04]  /*14780*/  STL [R1+0x20], R0 ;  /* 0x0000200001007387 */ /* 0x0007e80000100800 */
[----:B------:R-:W-:Y:S05]  /*14790*/  @P0 BRA `(.L_x_6000) ;  /* 0x00000004004c0947 */ /* 0x000fea0003800000 */
[----:B------:R-:W-:-:S03]  /*147a0*/  UMOV UR4, 0xffffffff ;  /* 0xffffffff00047882 */ /* 0x000fc60000000000 */
[----:B------:R-:W-:Y:S05]  /*147b0*/  BRA.DIV UR4, `(.L_x_6001) ;  /* 0x0000005604047947 */ /* 0x000fea000b800000 */
[----:B------:R-:W-:-:S13]  /*147c0*/  ELECT P6, URZ, PT ;  /* 0x00000000003f782f */ /* 0x000fda00038c0000 */
.L_x_6112:
[----:B------:R-:W-:Y:S05]  /*147d0*/  @!P6 BRA `(.L_x_6000) ;  /* 0x00000004003ce947 */ /* 0x000fea0003800000 */
[----:B------:R-:W-:-:S04]  /*147e0*/  ISETP.NE.U32.AND P0, PT, R2, RZ, PT ;  /* 0x000000ff0200720c */ /* 0x000fc80003f05070 */
[----:B------:R-:W-:-:S13]  /*147f0*/  ISETP.NE.AND.EX P0, PT, R3, RZ, PT, P0 ;  /* 0x000000ff0300720c */ /* 0x000fda0003f05300 */
[----:B------:R-:W-:Y:S05]  /*14800*/  @!P0 BRA `(.L_x_6002) ;  /* 0x0000000000588947 */ /* 0x000fea0003800000 */
[----:B------:R-:W4:Y:S01]  /*14810*/  LDC R6, c[0x0][0x43c] ;  /* 0x00010f00ff067b82 */ /* 0x000f220000000800 */
[----:B01----:R-:W-:Y:S01]  /*14820*/  IMAD.MOV.U32 R9, RZ, RZ, R4 ;  /* 0x000000ffff097224 */ /* 0x003fe200078e0004 */
[----:B------:R-:W-:Y:S01]  /*14830*/  ULDC.64 UR4, c[0x0][0x428] ;  /* 0x00010a0000047ab9 */ /* 0x000fe20000000a00 */
[----:B------:R-:W-:Y:S02]  /*14840*/  ULDC.64 UR6, c[0x0][0x208] ;  /* 0x0000820000067ab9 */ /* 0x000fe40000000a00 */
[----:B---3--:R-:W-:Y:S01]  /*14850*/  IMAD.MOV.U32 R0, RZ, RZ, R9 ;  /* 0x000000ffff007224 */ /* 0x008fe200078e0009 */
[----:B----4-:R-:W-:-:S13]  /*14860*/  ISETP.NE.AND P0, PT, R6, 0x1, PT ;  /* 0x000000010600780c */ /* 0x010fda0003f05270 */
[----:B--2---:R-:W0:Y:S02]  /*14870*/  @P0 LDC.64 R4, c[0x0][0x440] ;  /* 0x00011000ff040b82 */ /* 0x004e240000000a00 */
        /* <DEDUP_REMOVED lines=15> */
.L_x_6002:
[----:B------:R-:W5:Y:S04]  /*14970*/  LDL R7, [R1+0x4] ;  /* 0x0000040001077983 */ /* 0x000f680000100800 */
[----:B---34-:R-:W5:Y:S04]  /*14980*/  LDL R0, [R1+0x8] ;  /* 0x0000080001007983 */ /* 0x018f680000100800 */
[----:B------:R-:W3:Y:S01]  /*14990*/  LDL R2, [R1+0x14] ;  /* 0x0000140001027983 */ /* 0x000ee20000100800 */
[----:B-----5:R-:W-:Y:S01]  /*149a0*/  IMAD R0, R0, 0x8, R7 ;  /* 0x0000000800007824 */ /* 0x020fe200078e0207 */
[----:B---3--:R-:W-:-:S04]  /*149b0*/  SHF.L.U32 R2, R2, 0x1f, RZ ;  /* 0x0000001f02027819 */ /* 0x008fc800000006ff */
[----:B------:R-:W3:Y:S02]  /*149c0*/  SYNCS.PHASECHK.TRANS64.TRYWAIT P0, [R0+URZ+0x36840], R2 ;  /* 0x03684002000075a7 */ /* 0x000ee4000800017f */
[----:B---3--:R-:W-:Y:S05]  /*149d0*/  @!P0 BRA `(.L_x_6003) ;  /* 0x00000050009c8947 */ /* 0x008fea0003800000 */
.L_x_6113:
        /* <DEDUP_REMOVED lines=11> */
.L_x_6004:
[----:B------:R-:W4:Y:S04]  /*14a90*/  LDL R6, [R1+0x4] ;  /* 0x0000040001067983 */ /* 0x000f280000100800 */
[----:B--2---:R-:W4:Y:S04]  /*14aa0*/  LDL R5, [R1+0x8] ;  /* 0x0000080001057983 */ /* 0x004f280000100800 */
[----:B------:R-:W2:Y:S04]  /*14ab0*/  LDL R4, [R1+0xc] ;  /* 0x00000c0001047983 */ /* 0x000ea80000100800 */
[----:B------:R-:W5:Y:S04]  /*14ac0*/  LDL R3, [R1+0x18] ;  /* 0x0000180001037983 */ /* 0x000f680000100800 */
[----:B---3--:R-:W3:Y:S01]  /*14ad0*/  LDL R2, [R1] ;  /* 0x0000000001027983 */ /* 0x008ee20000100800 */
        /* <DEDUP_REMOVED lines=30> */
[----:B----4-:R-:W-:Y:S01]  /*14cc0*/  NOP ;  /* 0x0000000000007918 */ /* 0x010fe20000000000 */
.L_x_6000:
[----:B------:R-:W4:Y:S04]  /*14cd0*/  LDL R2, [R1+0x4] ;  /* 0x0000040001027983 */ /* 0x000f280000100800 */
[----:B------:R-:W5:Y:S04]  /*14ce0*/  LDL.LU R3, [R1+0x30] ;  /* 0x0000300001037983 */ /* 0x000f680000300800 */
[----:B--2---:R-:W2:Y:S04]  /*14cf0*/  LDL.LU R5, [R1+0x28] ;  /* 0x0000280001057983 */ /* 0x004ea80000300800 */
[----:B---3--:R-:W3:Y:S01]  /*14d00*/  LDL.LU R4, [R1+0x38] ;  /* 0x0000380001047983 */ /* 0x008ee20000300800 */
        /* <DEDUP_REMOVED lines=8> */
[----:B-----5:R-:W-:-:S04]  /*14d90*/  SHF.R.S32.HI R0, RZ, 0x1f, R3 ;  /* 0x0000001fff007819 */ /* 0x020fc80000011403 */
[----:B------:R-:W-:Y:S02]  /*14da0*/  LOP3.LUT P1, RZ, R2, 0x3ff, RZ, 0xc0, !PT ;  /* 0x000003ff02ff7812 */ /* 0x000fe4000782c0ff */
[----:B--2---:R-:W-:Y:S01]  /*14db0*/  SEL R5, R5, RZ, !P0 ;  /* 0x000000ff05057207 */ /* 0x004fe20004000000 */
[----:B------:R-:W-:Y:S01]  /*14dc0*/  IMAD R0, R0, UR4, RZ ;  /* 0x0000000400007c24 */ /* 0x000fe2000f8e02ff */
[----:B---3--:R-:W-:-:S03]  /*14dd0*/  SEL R4, R4, RZ, !P0 ;  /* 0x000000ff04047207 */ /* 0x008fc60004000000 */
        /* <DEDUP_REMOVED lines=26> */
.L_x_6006:
[----:B------:R-:W-:Y:S05]  /*14f80*/  BSYNC B6 ;  /* 0x0000000000067941 */ /* 0x000fea0003800000 */
.L_x_6005:
[----:B---3--:R-:W2:Y:S01]  /*14f90*/  LDL.LU R5, [R1+0x30] ;  /* 0x0000300001057983 */ /* 0x008ea20000300800 */
[----:B------:R-:W-:Y:S01]  /*14fa0*/  ULDC.64 UR4, c[0x0][0x2d8] ;  /* 0x0000b60000047ab9 */ /* 0x000fe20000000a00 */
[----:B------:R-:W3:Y:S01]  /*14fb0*/  LDC R7, c[0x0][0x448] ;  /* 0x00011200ff077b82 */ /* 0x000ee20000000800 */
[----:B------:R-:W-:Y:S01]  /*14fc0*/  ULDC.64 UR6, c[0x0][0x280] ;  /* 0x0000a00000067ab9 */ /* 0x000fe20000000a00 */
[----:B------:R-:W2:Y:S04]  /*14fd0*/  LDL.LU.64 R2, [R1+0x40] ;  /* 0x0000400001027983 */ /* 0x000ea80000300a00 */
[----:B------:R-:W4:Y:S04]  /*14fe0*/  LDL.LU R0, [R1+0x38] ;  /* 0x0000380001007983 */ /* 0x000f280000300800 */
[----:B------:R-:W4:Y:S04]  /*14ff0*/  LDL.LU R6, [R1+0x4c] ;  /* 0x00004c0001067983 */ /* 0x000f280000300800 */
[----:B------:R-:W4:Y:S01]  /*15000*/  LDL.LU R4, [R1+0x28] ;  /* 0x0000280001047983 */ /* 0x000f220000300800 */
[----:B01----:R-:W0:Y:S01]  /*15010*/  S2R R9, SR_TID.X ;  /* 0x0000000000097919 */ /* 0x003e220000002100 */
[----:B------:R-:W1:Y:S01]  /*15020*/  S2R R8, SR_TID.X ;  /* 0x0000000000087919 */ /* 0x000e620000002100 */
[----:B---3--:R-:W-:Y:S01]  /*15030*/  ISETP.NE.AND P0, PT, R7, 0x1, PT ;  /* 0x000000010700780c */ /* 0x008fe20003f05270 */
[----:B0-----:R-:W-:-:S02]  /*15040*/  IMAD.SHL.U32 R9, R9, 0x8, RZ ;  /* 0x0000000809097824 */ /* 0x001fc400078e00ff */
[----:B-1----:R-:W-:-:S03]  /*15050*/  IMAD.SHL.U32 R10, R8, 0x8, RZ ;  /* 0x00000008080a7824 */ /* 0x002fc600078e00ff */
[----:B------:R-:W-:-:S04]  /*15060*/  LOP3.LUT R9, R9, 0x38, RZ, 0xc0, !PT ;  /* 0x0000003809097812 */ /* 0x000fc800078ec0ff */
[C---:B------:R-:W-:Y:S02]  /*15070*/  LOP3.LUT R11, R9.reuse, 0x40, RZ, 0xfc, !PT ;  /* 0x00000040090b7812 */ /* 0x040fe400078efcff */
[----:B------:R-:W-:Y:S02]  /*15080*/  LOP3.LUT R9, R9, 0x80, RZ, 0xfc, !PT ;  /* 0x0000008009097812 */ /* 0x000fe400078efcff */
[----:B------:R-:W-:Y:S01]  /*15090*/  LOP3.LUT R10, R10, 0x38, RZ, 0xc0, !PT ;  /* 0x000000380a0a7812 */ /* 0x000fe200078ec0ff */
[----:B--2---:R-:W-:Y:S02]  /*150a0*/  IMAD.MOV.U32 R3, RZ, RZ, R5 ;  /* 0x000000ffff037224 */ /* 0x004fe400078e0005 */
[----:B------:R-:W0:Y:S01]  /*150b0*/  S2R R5, SR_TID.X ;  /* 0x0000000000057919 */ /* 0x000e220000002100 */
[----:B----4-:R-:W-:Y:S02]  /*150c0*/  IMAD R0, R0, UR4, RZ ;  /* 0x0000000400007c24 */ /* 0x010fe4000f8e02ff */
        /* <DEDUP_REMOVED lines=30> */
[C---:B------:R-:W-:Y:S01]  /*152b0*/  IMAD.WIDE.U32 R4, R0.reuse, UR4, R2 ;  /* 0x0000000400047c25 */ /* 0x040fe2000f8e0002 */
[----:B------:R-:W-:Y:S02]  /*152c0*/  ULDC UR4, c[0x0][0x2b8] ;  /* 0x0000ae0000047ab9 */ /* 0x000fe40000000800 */
[----:B------:R-:W-:Y:S01]  /*152d0*/  ISETP.GE.AND P0, PT, R9, UR4, PT ;  /* 0x0000000409007c0c */ /* 0x000fe2000bf06270 */
[----:B------:R-:W-:Y:S01]  /*152e0*/  IMAD R0, R0, UR5, R6 ;  /* 0x0000000500007c24 */ /* 0x000fe2000f8e0206 */
[----:B------:R0:W5:Y:S01]  /*152f0*/  LDL R9, [R1+0x24] ;  /* 0x0000240001097983 */ /* 0x0001620000100800 */
[----:B------:R-:W-:Y:S02]  /*15300*/  LEA R3, P3, R4, UR6, 0x1 ;  /* 0x0000000604037c11 */ /* 0x000fe4000f8608ff */
[----:B------:R-:W-:Y:S01]  /*15310*/  IMAD.IADD R0, R5, 0x1, R0 ;  /* 0x0000000105007824 */ /* 0x000fe200078e0200 */
[----:B------:R-:W-:-:S02]  /*15320*/  ISETP.GE.AND P2, PT, R10, UR4, PT ;  /* 0x000000040a007c0c */ /* 0x000fc4000bf46270 */
[----:B------:R-:W-:Y:S01]  /*15330*/  ISETP.GE.AND P1, PT, R11, UR4, PT ;  /* 0x000000040b007c0c */ /* 0x000fe2000bf26270 */
[----:B------:R-:W-:Y:S01]  /*15340*/  UMOV UR4, 0xffffffff ;  /* 0xffffffff00047882 */ /* 0x000fe20000000000 */
[----:B------:R-:W-:Y:S02]  /*15350*/  LEA.HI.X R0, R4, UR7, R0, 0x1, P3 ;  /* 0x0000000704007c11 */ /* 0x000fe400098f0c00 */
[----:B0-----:R-:W-:Y:S09]  /*15360*/  BRA.DIV UR4, `(.L_x_6007) ;  /* 0x0000004a044c7947 */ /* 0x001ff2000b800000 */
[----:B------:R-:W0:Y:S02]  /*15370*/  S2R R4, SR_TID.X ;  /* 0x0000000000047919 */ /* 0x000e240000002100 */
[----:B0-----:R-:W-:-:S04]  /*15380*/  LOP3.LUT R4, R4, 0x7f, RZ, 0xc0, !PT ;  /* 0x0000007f04047812 */ /* 0x001fc800078ec0ff */
[----:B------:R-:W-:Y:S02]  /*15390*/  SHF.R.U32.HI R5, RZ, 0x3, R4 ;  /* 0x00000003ff057819 */ /* 0x000fe40000011604 */
[----:B------:R-:W2:Y:S01]  /*153a0*/  LDL.LU R4, [R1+0x34] ;  /* 0x0000340001047983 */ /* 0x000ea20000300800 */
[----:B------:R-:W-:Y:S02]  /*153b0*/  ULDC.64 UR4, c[0x0][0x208] ;  /* 0x0000820000047ab9 */ /* 0x000fe40000000a00 */
[----:B------:R-:W-:Y:S01]  /*153c0*/  IMAD R17, R17, 0x80, R5 ;  /* 0x0000008011117824 */ /* 0x000fe200078e0205 */
[----:B------:R-:W-:Y:S04]  /*153d0*/  SHFL.IDX PT, R6, R3, 0x1, 0x181f ;  /* 0x00381f0003067f89 */ /* 0x000fe800000e0000 */
[----:B------:R-:W0:Y:S04]  /*153e0*/  SHFL.IDX PT, R5, R3, RZ, 0x181f ;  /* 0x00181fff03057589 */ /* 0x000e2800000e0000 */
[----:B------:R-:W-:Y:S01]  /*153f0*/  SHFL.IDX PT, R8, R0, 0x1, 0x181f ;  /* 0x00381f0000087f89 */ /* 0x000fe200000e0000 */
[----:B--2---:R-:W-:-:S02]  /*15400*/  IMAD R2, R4, R7, RZ ;  /* 0x0000000704027224 */ /* 0x004fc400078e02ff */
[----:B------:R-:W-:-:S03]  /*15410*/  VIADD R4, R17, 0x10 ;  /* 0x0000001011047836 */ /* 0x000fc60000000000 */
[-C--:B------:R-:W-:Y:S02]  /*15420*/  ISETP.GE.AND P4, PT, R17, R2.reuse, PT ;  /* 0x000000021100720c */ /* 0x080fe40003f86270 */
[----:B------:R-:W-:Y:S02]  /*15430*/  ISETP.GE.AND P3, PT, R4, R2, PT ;  /* 0x000000020400720c */ /* 0x000fe40003f66270 */
[----:B------:R-:W1:Y:S09]  /*15440*/  SHFL.IDX PT, R4, R0, RZ, 0x181f ;  /* 0x00181fff00047589 */ /* 0x000e7200000e0000 */
[----:B0-----:R-:W-:-:S05]  /*15450*/  @!P4 LEA R5, P5, R10, R5, 0x1 ;  /* 0x000000050a05c211 */ /* 0x001fca00078a08ff */
[----:B-1----:R-:W-:Y:S01]  /*15460*/  @!P4 IMAD.X R4, RZ, RZ, R4, P5 ;  /* 0x000000ffff04c224 */ /* 0x002fe200028e0604 */
[----:B------:R-:W-:-:S04]  /*15470*/  @!P3 LEA R7, P5, R10, R6, 0x1 ;  /* 0x000000060a07b211 */ /* 0x000fc800078a08ff */
        /* <DEDUP_REMOVED lines=9> */
[----:B------:R-:W0:Y:S04]  /*15510*/  SHFL.IDX PT, R7, R3, 0x2, 0x181f ;  /* 0x00581f0003077f89 */ /* 0x000e2800000e0000 */
[----:B------:R-:W-:Y:S04]  /*15520*/  @!P3 LDGSTS.E.BYPASS.LTC128B.128 [R9+0x15c00], desc[UR4][R4.64], !P2 ;  /* 0x15c000000409bfae */ /* 0x000fe8000d101d44 */
[----:B------:R-:W-:Y:S04]  /*15530*/  @!P3 LDGSTS.E.BYPASS.LTC128B.128 [R9+0x19c00], desc[UR4][R4.64+0x80], !P1 ;  /* 0x19c000800409bfae */ /* 0x000fe8000c901d44 */
[----:B------:R1:W-:Y:S04]  /*15540*/  @!P3 LDGSTS.E.BYPASS.LTC128B.128 [R9+0x1dc00], desc[UR4][R4.64+0x100], !P0 ;  /* 0x1dc001000409bfae */ /* 0x0003e8000c101d44 */
[----:B------:R-:W2:Y:S01]  /*15550*/  SHFL.IDX PT, R6, R0, 0x2, 0x181f ;  /* 0x00581f0000067f89 */ /* 0x000ea200000e0000 */
[----:B-1----:R-:W-:-:S05]  /*15560*/  VIADD R4, R17, 0x20 ;  /* 0x0000002011047836 */ /* 0x002fca0000000000 */
[----:B------:R-:W-:-:S13]  /*15570*/  ISETP.GE.AND P3, PT, R4, R2, PT ;  /* 0x000000020400720c */ /* 0x000fda0003f66270 */
[----:B0-----:R-:W-:-:S05]  /*15580*/  @!P3 LEA R7, P4, R10, R7, 0x1 ;  /* 0x000000070a07b211 */ /* 0x001fca00078808ff */
[----:B--2---:R-:W-:-:S04]  /*15590*/  @!P3 IMAD.X R4, RZ, RZ, R6, P4 ;  /* 0x000000ffff04b224 */ /* 0x004fc800020e0606 */
[----:B------:R-:W-:Y:S02]  /*155a0*/  @!P3 IMAD.MOV.U32 R5, RZ, RZ, R4 ;  /* 0x000000ffff05b224 */ /* 0x000fe400078e0004 */
[----:B------:R-:W-:-:S05]  /*155b0*/  @!P3 IMAD.MOV.U32 R4, RZ, RZ, R7 ;  /* 0x000000ffff04b224 */ /* 0x000fca00078e0007 */
        /* <DEDUP_REMOVED lines=53> */
.L_x_6130:
        /* <DEDUP_REMOVED lines=13> */
.L_x_6009:
[----:B------:R-:W-:Y:S05]  /*159e0*/  BSYNC B0 ;  /* 0x0000000000007941 */ /* 0x000fea0003800000 */
.L_x_6008:
[----:B01----:R-:W2:Y:S01]  /*159f0*/  LDL R9, [R1+0x4] ;  /* 0x0000040001097983 */ /* 0x003ea20000100800 */
[----:B------:R-:W-:Y:S01]  /*15a00*/  PLOP3.LUT P0, PT, PT, PT, PT, 0x80, 0x0 ;  /* 0x000000000000781c */ /* 0x000fe20003f0f070 */
[----:B------:R-:W-:Y:S01]  /*15a10*/  NOP ;  /* 0x0000000000007918 */ /* 0x000fe20000000000 */
[----:B--2---:R-:W-:-:S11]  /*15a20*/  VIADD R6, R9, 0x36800 ;  /* 0x0003680009067836 */ /* 0x004fd60000000000 */
.L_x_6010:
        /* <DEDUP_REMOVED lines=19> */
.L_x_6131:
[----:B------:R-:W-:Y:S05]  /*15b60*/  BSYNC B0 ;  /* 0x0000000000007941 */ /* 0x000fea0003800000 */
.L_x_6011:
        /* <DEDUP_REMOVED lines=48> */
.L_x_6019:
[----:B------:R-:W2:Y:S01]  /*15e70*/  LDL R0, [R1+0x4] ;  /* 0x0000040001007983 */ /* 0x000ea20000100800 */
[----:B------:R-:W-:Y:S01]  /*15e80*/  BSSY B3, `(.L_x_6020) ;  /* 0x0000005000037945 */ /* 0x000fe20003800000 */
[----:B--2---:R-:W-:Y:S01]  /*15e90*/  IMAD R2, R9, 0x8, R0 ;  /* 0x0000000809027824 */ /* 0x004fe200078e0200 */
[----:B------:R-:W-:-:S04]  /*15ea0*/  SHF.L.U32 R0, R12, 0x1f, RZ ;  /* 0x0000001f0c007819 */ /* 0x000fc800000006ff */
[----:B------:R-:W1:Y:S02]  /*15eb0*/  SYNCS.PHASECHK.TRANS64.TRYWAIT P0, [R2+URZ+0x36840], R0 ;  /* 0x03684000020075a7 */ /* 0x000e64000800017f */
[----:B-1----:R-:W-:Y:S05]  /*15ec0*/  @!P0 BRA `(.L_x_6021) ;  /* 0x0000004800888947 */ /* 0x002fea0003800000 */
.L_x_6132:
[----:B------:R-:W-:Y:S05]  /*15ed0*/  BSYNC B3 ;  /* 0x0000000000037941 */ /* 0x000fea0003800000 */
.L_x_6020:
        /* <DEDUP_REMOVED lines=12> */
.L_x_6023:
[----:B------:R-:W-:Y:S05]  /*15fa0*/  BSYNC B3 ;  /* 0x0000000000037941 */ /* 0x000fea0003800000 */
.L_x_6022:
        /* <DEDUP_REMOVED lines=13> */
.L_x_6024:
        /* <DEDUP_REMOVED lines=16> */
.L_x_6025:
        /* <DEDUP_REMOVED lines=16> */
.L_x_6026:
        /* <DEDUP_REMOVED lines=17> */
.L_x_6133:
[----:B------:R-:W-:Y:S05]  /*16390*/  BSYNC B3 ;  /* 0x0000000000037941 */ /* 0x000fea0003800000 */
.L_x_6027:
        /* <DEDUP_REMOVED lines=14> */
.L_x_6030:
[----:B------:R-:W-:Y:S05]  /*16480*/  BSYNC B3 ;  /* 0x0000000000037941 */ /* 0x000fea0003800000 */
.L_x_6029:
        /* <DEDUP_REMOVED lines=8> */
[----:B------:R-:W-:Y:S01]  /*16510*/  PLOP3.LUT P0, PT, PT, PT, PT, 0x80, 0x0 ;  /* 0x000000000000781c */ /* 0x000fe20003f0f070 */
[C-C-:B--2--5:R-:W-:Y:S02]  /*16520*/  IMAD R2, R17.reuse, 0x8, R0.reuse ;  /* 0x0000000811027824 */ /* 0x164fe400078e0200 */
[----:B------:R-:W-:Y:S02]  /*16530*/  IMAD R0, R17, 0xa800, R0 ;  /* 0x0000a80011007824 */ /* 0x000fe400078e0200 */
[----:B------:R-:W-:Y:S02]  /*16540*/  VIADD R2, R2, 0x36850 ;  /* 0x0003685002027836 */ /* 0x000fe40000000000 */
[----:B---3--:R-:W-:Y:S02]  /*16550*/  IMAD R5, R5, 0x70, R7 ;  /* 0x0000007005057824 */ /* 0x008fe400078e0207 */
[----:B------:R-:W-:-:S07]  /*16560*/  VIADD R7, R0, 0x400 ;  /* 0x0000040000077836 */ /* 0x000fce0000000000 */
.L_x_6031:
        /* <DEDUP_REMOVED lines=16> */
.L_x_6032:
        /* <DEDUP_REMOVED lines=16> */
.L_x_6033:
        /* <DEDUP_REMOVED lines=13> */
.L_x_6018:
[----:B------:R-:W-:Y:S05]  /*16840*/  BSYNC B1 ;  /* 0x0000000000017941 */ /* 0x000fea0003800000 */
.L_x_6017:
[----:B------:R-:W2:Y:S04]  /*16850*/  LDL.LU R0, [R1+0x2c] ;  /* 0x00002c0001007983 */ /* 0x000ea80000300800 */
[----:B------:R3:W-:Y:S04]  /*16860*/  STL [R1+0x8], R9 ;  /* 0x0000080901007387 */ /* 0x0007e80000100800 */
[----:B------:R3:W-:Y:S02]  /*16870*/  STL [R1+0x14], R12 ;  /* 0x0000140c01007387 */ /* 0x0007e40000100800 */
[----:B--23--:R-:W-:-:S07]  /*16880*/  VIADD R0, R0, 0xfffffffd ;  /* 0xfffffffd00007836 */ /* 0x00cfce0000000000 */
.L_x_6016:
[----:B------:R-:W-:Y:S05]  /*16890*/  BSYNC B2 ;  /* 0x0000000000027941 */ /* 0x000fea0003800000 */
.L_x_6015:
[----:B------:R-:W-:-:S13]  /*168a0*/  ISETP.NE.AND P0, PT, R4, RZ, PT ;  /* 0x000000ff0400720c */ /* 0x000fda0003f05270 */
[----:B------:R-:W-:Y:S05]  /*168b0*/  @!P0 BRA `(.L_x_6014) ;  /* 0x0000001800088947 */ /* 0x000fea0003800000 */
[----:B0-----:R0:W5:Y:S02]  /*168c0*/  LDL R8, [R1] ;  /* 0x0000000001087983 */ /* 0x0011640000100800 */
.L_x_6068:
        /* <DEDUP_REMOVED lines=21> */
[----:B------:R-:W-:Y:S01]  /*16a20*/  ULDC.64 UR8, c[0x0][0x208] ;  /* 0x0000820000087ab9 */ /* 0x000fe20000000a00 */
        /* <DEDUP_REMOVED lines=10> */
[----:B------:R-:W-:-:S04]  /*16ad0*/  IMAD.WIDE.U32 R2, R9, UR6, R2 ;  /* 0x0000000609027c25 */ /* 0x000fc8000f8e0002 */
[----:B------:R-:W-:Y:S01]  /*16ae0*/  IMAD.IADD R3, R8, 0x1, R3 ;  /* 0x0000000108037824 */ /* 0x000fe200078e0203 */
[----:B------:R-:W-:-:S04]  /*16af0*/  LEA R8, P0, R2, UR4, 0x2 ;  /* 0x0000000402087c11 */ /* 0x000fc8000f8010ff */
[----:B------:R-:W-:-:S05]  /*16b00*/  LEA.HI.X R9, R2, UR5, R3, 0x2, P0 ;  /* 0x0000000502097c11 */ /* 0x000fca00080f1403 */
[----:B------:R2:W5:Y:S04]  /*16b10*/  LDG.E R8, desc[UR8][R8.64] ;  /* 0x0000000808087981 */ /* 0x000568000c1e1900 */
.L_x_6036:
[----:B------:R-:W3:Y:S01]  /*16b20*/  LDL R2, [R1+0x4] ;  /* 0x0000040001027983 */ /* 0x000ee20000100800 */
[----:B------:R-:W-:Y:S01]  /*16b30*/  BSSY B2, `(.L_x_6037) ;  /* 0x0000005000027945 */ /* 0x000fe20003800000 */
[----:B---3--:R-:W-:Y:S01]  /*16b40*/  IMAD R3, R4, 0x8, R2 ;  /* 0x0000000804037824 */ /* 0x008fe200078e0202 */
[----:B------:R-:W-:-:S04]  /*16b50*/  SHF.L.U32 R2, R5, 0x1f, RZ ;  /* 0x0000001f05027819 */ /* 0x000fc800000006ff */
[----:B------:R-:W3:Y:S02]  /*16b60*/  SYNCS.PHASECHK.TRANS64.TRYWAIT P0, [R3+URZ+0x36840], R2 ;  /* 0x03684002030075a7 */ /* 0x000ee4000800017f */
[----:B---3--:R-:W-:Y:S05]  /*16b70*/  @!P0 BRA `(.L_x_6038) ;  /* 0x0000003c00848947 */ /* 0x008fea0003800000 */
.L_x_6134:
[----:B------:R-:W-:Y:S05]  /*16b80*/  BSYNC B2 ;  /* 0x0000000000027941 */ /* 0x000fea0003800000 */
.L_x_6037:
        /* <DEDUP_REMOVED lines=12> */
.L_x_6040:
[----:B------:R-:W-:Y:S05]  /*16c50*/  BSYNC B2 ;  /* 0x0000000000027941 */ /* 0x000fea0003800000 */
.L_x_6039:
        /* <DEDUP_REMOVED lines=13> */
.L_x_6041:
        /* <DEDUP_REMOVED lines=16> */
.L_x_6042:
        /* <DEDUP_REMOVED lines=16> */
.L_x_6043:
        /* <DEDUP_REMOVED lines=17> */
.L_x_6135:
[----:B------:R-:W-:Y:S05]  /*17040*/  BSYNC B2 ;  /* 0x0000000000027941 */ /* 0x000fea0003800000 */
.L_x_6044:
[----:B------:R-:W-:Y:S01]  /*17050*/  BSSY B2, `(.L_x_6046) ;  /* 0x000000b000027945 */ /* 0x000fe20003800000 */
[----:B------:R-:W-:Y:S02]  /*17060*/  IMAD.MOV.U32 R12, RZ, RZ, 0x0 ;  /* 0x00000000ff0c7424 */ /* 0x000fe400078e00ff */
[----:B------:R-:W-:Y:S01]  /*17070*/  IMAD.MOV.U32 R13, RZ, RZ, 0x14f00000 ;  /* 0x14f00000ff0d7424 */ /* 0x000fe200078e00ff */
[----:B------:R-:W-:Y:S06]  /*17080*/  @P1 BRA `(.L_x_6047) ;  /* 0x00000000001c1947 */ /* 0x000fec0003800000 */
[----:B------:R-:W3:Y:S01]  /*17090*/  S2R R9, SR_TID.X ;  /* 0x0000000000097919 */ /* 0x000ee20000002100 */
[----:B--2---:R-:W-:-:S04]  /*170a0*/  IMAD.MOV.U32 R3, RZ, RZ, 0xa800 ;  /* 0x0000a800ff037424 */ /* 0x004fc800078e00ff */
[----:B------:R4:W-:Y:S01]  /*170b0*/  SYNCS.ARRIVE.TRANS64 RZ, [R2+URZ+0x50], R3 ;  /* 0x0000500302ff79a7 */ /* 0x0009e2000800003f */
[----:B---3--:R-:W-:-:S04]  /*170c0*/  LOP3.LUT R9, R9, 0x1f, RZ, 0xc0, !PT ;  /* 0x0000001f09097812 */ /* 0x008fc800078ec0ff */
[----:B------:R-:W-:-:S13]  /*170d0*/  ISETP.NE.AND P0, PT, R9, RZ, PT ;  /* 0x000000ff0900720c */ /* 0x000fda0003f05270 */
[----:B----4-:R-:W-:Y:S05]  /*170e0*/  @!P0 BRA `(.L_x_6047) ;  /* 0x0000000000048947 */ /* 0x010fea0003800000 */
[----:B------:R-:W-:Y:S01]  /*170f0*/  BPT.TRAP 0x1 ;  /* 0x000000040000795c */ /* 0x000fe20000300000 */
.L_x_6047:
[----:B------:R-:W-:Y:S05]  /*17100*/  BSYNC B2 ;  /* 0x0000000000027941 */ /* 0x000fea0003800000 */
.L_x_6046:
        /* <DEDUP_REMOVED lines=14> */
.L_x_6048:
        /* <DEDUP_REMOVED lines=16> */
.L_x_6049:
        /* <DEDUP_REMOVED lines=16> */
.L_x_6050:
        /* <DEDUP_REMOVED lines=13> */
.L_x_6035:
[----:B------:R-:W-:Y:S05]  /*174c0*/  BSYNC B1 ;  /* 0x0000000000017941 */ /* 0x000fea0003800000 */
.L_x_6034:
        /* <DEDUP_REMOVED lines=20> */
[----:B------:R-:W-:Y:S01]  /*17610*/  ULDC.64 UR8, c[0x0][0x208] ;  /* 0x0000820000087ab9 */ /* 0x000fe20000000a00 */
        /* <DEDUP_REMOVED lines=15> */
.L_x_6053:
[----:B------:R-:W4:Y:S01]  /*17710*/  LDL R2, [R1+0x4] ;  /* 0x0000040001027983 */ /* 0x000f220000100800 */
[----:B------:R-:W-:Y:S01]  /*17720*/  SHF.L.U32 R3, R10, 0x1f, RZ ;  /* 0x0000001f0a037819 */ /* 0x000fe200000006ff */
[----:B------:R-:W-:Y:S01]  /*17730*/  BSSY B2, `(.L_x_6054) ;  /* 0x0000004000027945 */ /* 0x000fe20003800000 */
[----:B----4-:R-:W-:-:S04]  /*17740*/  IMAD R2, R11, 0x8, R2 ;  /* 0x000000080b027824 */ /* 0x010fc800078e0202 */
[----:B------:R-:W4:Y:S02]  /*17750*/  SYNCS.PHASECHK.TRANS64.TRYWAIT P0, [R2+URZ+0x36840], R3 ;  /* 0x03684003020075a7 */ /* 0x000f24000800017f */
[----:B----4-:R-:W-:Y:S05]  /*17760*/  @!P0 BRA `(.L_x_6055) ;  /* 0x0000003000b08947 */ /* 0x010fea0003800000 */
.L_x_6136:
[----:B------:R-:W-:Y:S05]  /*17770*/  BSYNC B2 ;  /* 0x0000000000027941 */ /* 0x000fea0003800000 */
.L_x_6054:
        /* <DEDUP_REMOVED lines=12> */
.L_x_6057:
[----:B------:R-:W-:Y:S05]  /*17840*/  BSYNC B2 ;  /* 0x0000000000027941 */ /* 0x000fea0003800000 */
.L_x_6056:
        /* <DEDUP_REMOVED lines=10> */
[C---:B--2---:R-:W-:Y:S01]  /*178f0*/  LEA R3, R9.reuse, R6, 0x3 ;  /* 0x0000000609037211 */ /* 0x044fe200078e18ff */
[----:B---3--:R-:W-:-:S04]  /*17900*/  IMAD R9, R9, 0xa800, R10 ;  /* 0x0000a80009097824 */ /* 0x008fc800078e020a */
[----:B------:R-:W-:Y:S02]  /*17910*/  VIADD R3, R3, 0x30 ;  /* 0x0000003003037836 */ /* 0x000fe40000000000 */
[----:B----4-:R-:W-:Y:S02]  /*17920*/  IMAD R2, R7, 0x70, R2 ;  /* 0x0000007007027824 */ /* 0x010fe400078e0202 */
[----:B------:R-:W-:-:S07]  /*17930*/  VIADD R10, R9, 0x21400 ;  /* 0x00021400090a7836 */ /* 0x000fce0000000000 */
.L_x_6058:
        /* <DEDUP_REMOVED lines=16> */
.L_x_6059:
        /* <DEDUP_REMOVED lines=16> */
.L_x_6060:
        /* <DEDUP_REMOVED lines=11> */
[----:B------:R-:W-:Y:S01]  /*17bf0*/  IMAD R2, R4, 0x8, R6 ;  /* 0x0000000804027824 */ /* 0x000fe200078e0206 */
[----:B------:R-:W-:Y:S03]  /*17c00*/  BSSY B2, `(.L_x_6061) ;  /* 0x0000003000027945 */ /* 0x000fe60003800000 */
[----:B------:R-:W2:Y:S02]  /*17c10*/  SYNCS.PHASECHK.TRANS64.TRYWAIT P0, [R2+URZ+0x60], R5 ;  /* 0x00006005020075a7 */ /* 0x000ea4000800017f */
[----:B--2---:R-:W-:Y:S05]  /*17c20*/  @!P0 BRA `(.L_x_6062) ;  /* 0x0000002c00948947 */ /* 0x004fea0003800000 */
.L_x_6137:
[----:B------:R-:W-:Y:S05]  /*17c30*/  BSYNC B2 ;  /* 0x0000000000027941 */ /* 0x000fea0003800000 */
.L_x_6061:
        /* <DEDUP_REMOVED lines=11> */
.L_x_6064:
[----:B------:R-:W-:Y:S05]  /*17cf0*/  BSYNC B2 ;  /* 0x0000000000027941 */ /* 0x000fea0003800000 */
.L_x_6063:
        /* <DEDUP_REMOVED lines=13> */
.L_x_6065:
        /* <DEDUP_REMOVED lines=16> */
.L_x_6066:
        /* <DEDUP_REMOVED lines=16> */
.L_x_6067:
        /* <DEDUP_REMOVED lines=13> */
.L_x_6052:
[----:B------:R-:W-:Y:S05]  /*180a0*/  BSYNC B1 ;  /* 0x0000000000017941 */ /* 0x000fea0003800000 */
.L_x_6051:
[C---:B------:R-:W-:Y:S01]  /*180b0*/  ISETP.GT.AND P0, PT, R0.reuse, 0x1, PT ;  /* 0x000000010000780c */ /* 0x040fe20003f04270 */
[----:B------:R-:W-:-:S12]  /*180c0*/  VIADD R0, R0, 0xfffffffe ;  /* 0xfffffffe00007836 */ /* 0x000fd80000000000 */
[----:B------:R-:W-:Y:S05]  /*180d0*/  @P0 BRA `(.L_x_6068) ;  /* 0xffffffe400fc0947 */ /* 0x000fea000383ffff */
.L_x_6014:
[----:B------:R-:W-:Y:S05]  /*180e0*/  BSYNC B0 ;  /* 0x0000000000007941 */ /* 0x000fea0003800000 */
.L_x_6013:
        /* <DEDUP_REMOVED lines=18> */
.L_x_6070:
[----:B------:R-:W-:Y:S05]  /*18210*/  BSYNC B0 ;  /* 0x0000000000007941 */ /* 0x000fea0003800000 */
.L_x_6069:
        /* <DEDUP_REMOVED lines=13> */
.L_x_6138:
[----:B------:R-:W-:Y:S05]  /*182f0*/  BSYNC B1 ;  /* 0x0000000000017941 */ /* 0x000fea0003800000 */
.L_x_6073:
        /* <DEDUP_REMOVED lines=9> */
.L_x_6076:
[----:B------:R-:W-:Y:S05]  /*18390*/  BSYNC B1 ;  /* 0x0000000000017941 */ /* 0x000fea0003800000 */
.L_x_6075:
[----:B------:R-:W2:Y:S04]  /*183a0*/  LDL.LU R5, [R1+0x18] ;  /* 0x0000180001057983 */ /* 0x000ea80000300800 */
[----:B------:R-:W2:Y:S04]  /*183b0*/  LDL.LU R3, [R1+0xc] ;  /* 0x00000c0001037983 */ /* 0x000ea80000300800 */
[----:B------:R-:W3:Y:S04]  /*183c0*/  LDL R4, [R1+0x4] ;  /* 0x0000040001047983 */ /* 0x000ee80000100800 */
[----:B0-----:R-:W3:Y:S01]  /*183d0*/  LDL R2, [R1+0x8] ;  /* 0x0000080001027983 */ /* 0x001ee20000100800 */
        /* <DEDUP_REMOVED lines=8> */
[----:B---3--:R-:W-:-:S04]  /*18460*/  IMAD R2, R2, 0xa800, R4 ;  /* 0x0000a80002027824 */ /* 0x008fc800078e0204 */
[----:B------:R-:W-:-:S07]  /*18470*/  VIADD R4, R2, 0x400 ;  /* 0x0000040002047836 */ /* 0x000fce0000000000 */
.L_x_6077:
        /* <DEDUP_REMOVED lines=16> */
.L_x_6078:
        /* <DEDUP_REMOVED lines=16> */
.L_x_6079:
        /* <DEDUP_REMOVED lines=11> */
.L_x_6072:
[----:B------:R-:W-:Y:S05]  /*18730*/  BSYNC B0 ;  /* 0x0000000000007941 */ /* 0x000fea0003800000 */
.L_x_6071:
        /* <DEDUP_REMOVED lines=9> */
.L_x_5993:
[----:B------:R-:W-:Y:S05]  /*187d0*/  BSYNC B7 ;  /* 0x0000000000077941 */ /* 0x000fea0003800000 */
.L_x_5991:
[----:B0-----:R-:W2:Y:S02]  /*187e0*/  LDL R0, [R1+0x50] ;  /* 0x0000500001007983 */ /* 0x001ea40000100800 */
        /* <DEDUP_REMOVED lines=12> */
.L_x_6080:
        /* <DEDUP_REMOVED lines=11> */
[----:B------:R0:W2:Y:S01]  /*18960*/  @!P1 LDG.E R3, desc[UR6][R2.64] ;  /* 0x0000000602039981 */ /* 0x0000a2000c1e1900 */
[C---:B------:R-:W-:Y:S02]  /*18970*/  ISETP.GE.U32.AND P2, PT, R6.reuse, 0x2, PT ;  /* 0x000000020600780c */ /* 0x040fe40003f46070 */
[C---:B------:R-:W-:Y:S01]  /*18980*/  ISETP.GE.U32.AND P3, PT, R6.reuse, 0x4, PT ;  /* 0x000000040600780c */ /* 0x040fe20003f66070 */
[----:B------:R-:W-:Y:S01]  /*18990*/  SHFL.IDX PT, R0, R16, RZ, 0x1f ;  /* 0x00001fff10007589 */ /* 0x000fe200000e0000 */
[C---:B------:R-:W-:Y:S02]  /*189a0*/  ISETP.GE.U32.AND P4, PT, R6.reuse, 0x8, PT ;  /* 0x000000080600780c */ /* 0x040fe40003f86070 */
[C---:B------:R-:W-:Y:S01]  /*189b0*/  ISETP.GE.U32.AND P5, PT, R6.reuse, 0x10, PT ;  /* 0x000000100600780c */ /* 0x040fe20003fa6070 */
[----:B0-----:R-:W-:Y:S02]  /*189c0*/  IMAD.MOV.U32 R2, RZ, RZ, RZ ;  /* 0x000000ffff027224 */ /* 0x001fe400078e00ff */
[----:B--2---:R-:W-:Y:S01]  /*189d0*/  @!P1 IMAD.MOV.U32 R2, RZ, RZ, R3 ;  /* 0x000000ffff029224 */ /* 0x004fe200078e0003 */
        /* <DEDUP_REMOVED lines=17> */
[----:B------:R0:W2:Y:S02]  /*18af0*/  SHFL.IDX PT, R16, R3, 0x1f, 0x1f ;  /* 0x03e01f0003107f89 */ /* 0x0000a400000e0000 */
.L_x_6148:
[----:B------:R-:W-:Y:S02]  /*18b00*/  ULDC UR4, c[0x0][0xc38] ;  /* 0x00030e0000047ab9 */ /* 0x000fe40000000800 */
[----:B------:R-:W-:-:S04]  /*18b10*/  IMAD.U32 R4, RZ, RZ, UR4 ;  /* 0x00000004ff047e24 */ /* 0x000fc8000f8e00ff */
[----:B--2---:R-:W-:-:S04]  /*18b20*/  IMAD R16, R16, R4, RZ ;  /* 0x0000000410107224 */ /* 0x004fc800078e02ff */
[----:B------:R-:W-:-:S05]  /*18b30*/  IMAD.IADD R5, R5, 0x1, R16 ;  /* 0x0000000105057824 */ /* 0x000fca00078e0210 */
[----:B------:R-:W-:-:S13]  /*18b40*/  ISETP.GT.AND P6, PT, R5, R0, PT ;  /* 0x000000000500720c */ /* 0x000fda0003fc4270 */
[----:B------:R-:W-:Y:S05]  /*18b50*/  @P6 BRA `(.L_x_6083) ;  /* 0x0000000000a06947 */ /* 0x000fea0003800000 */
.L_x_6088:
[----:B------:R-:W2:Y:S01]  /*18b60*/  LDC R2, c[0x0][0xc3c] ;  /* 0x00030f00ff027b82 */ /* 0x000ea20000000800 */
[----:B------:R-:W-:-:S05]  /*18b70*/  VIADD R19, R19, 0x1f ;  /* 0x0000001f13137836 */ /* 0x000fca0000000000 */
[----:B--2---:R-:W-:-:S13]  /*18b80*/  ISETP.GE.AND P6, PT, R19, R2, PT ;  /* 0x000000021300720c */ /* 0x004fda0003fc6270 */
[----:B------:R-:W-:Y:S05]  /*18b90*/  @P6 BRA `(.L_x_6084) ;  /* 0x0000000400dc6947 */ /* 0x000fea0003800000 */
[----:B0-----:R-:W0:Y:S01]  /*18ba0*/  S2R R3, SR_TID.X ;  /* 0x0000000000037919 */ /* 0x001e220000002100 */
[----:B------:R-:W-:Y:S01]  /*18bb0*/  BSSY B0, `(.L_x_6085) ;  /* 0x000000a000007945 */ /* 0x000fe20003800000 */
[----:B0-----:R-:W-:-:S05]  /*18bc0*/  LOP3.LUT R3, R3, 0x1f, RZ, 0xc0, !PT ;  /* 0x0000001f03037812 */ /* 0x001fca00078ec0ff */
[----:B------:R-:W-:-:S05]  /*18bd0*/  IMAD.IADD R4, R19, 0x1, R3 ;  /* 0x0000000113047824 */ /* 0x000fca00078e0203 */
[----:B------:R-:W-:Y:S01]  /*18be0*/  ISETP.GE.OR P6, PT, R4, R2, !P0 ;  /* 0x000000020400720c */ /* 0x000fe200047c6670 */
[----:B------:R-:W-:-:S12]  /*18bf0*/  IMAD.MOV.U32 R2, RZ, RZ, RZ ;  /* 0x000000ffff027224 */ /* 0x000fd800078e00ff */
[----:B------:R-:W-:Y:S05]  /*18c00*/  @P6 BRA `(.L_x_6086) ;  /* 0x0000000000106947 */ /* 0x000fea0003800000 */
[----:B------:R-:W0:Y:S01]  /*18c10*/  LDC.64 R2, c[0x0][0xc80] ;  /* 0x00032000ff027b82 */ /* 0x000e220000000a00 */
[----:B------:R-:W-:Y:S01]  /*18c20*/  ULDC.64 UR4, c[0x0][0x208] ;  /* 0x0000820000047ab9 */ /* 0x000fe20000000a00 */
[----:B0-----:R-:W-:-:S06]  /*18c30*/  IMAD.WIDE R2, R4, 0x4, R2 ;  /* 0x0000000404027825 */ /* 0x001fcc00078e0202 */
[----:B------:R0:W5:Y:S02]  /*18c40*/  LDG.E R2, desc[UR4][R2.64] ;  /* 0x0000000402027981 */ /* 0x000164000c1e1900 */
.L_x_6086:
[----:B------:R-:W-:Y:S05]  /*18c50*/  BSYNC B0 ;  /* 0x0000000000007941 */ /* 0x000fea0003800000 */
.L_x_6085:
        /* <DEDUP_REMOVED lines=18> */
.L_x_6156:
[----:B------:R-:W-:Y:S02]  /*18d80*/  ULDC UR4, c[0x0][0xc38] ;  /* 0x00030e0000047ab9 */ /* 0x000fe40000000800 */
[----:B------:R-:W-:-:S04]  /*18d90*/  IMAD.U32 R4, RZ, RZ, UR4 ;  /* 0x00000004ff047e24 */ /* 0x000fc8000f8e00ff */
[----:B--2---:R-:W-:-:S04]  /*18da0*/  IMAD R16, R16, R4, RZ ;  /* 0x0000000410107224 */ /* 0x004fc800078e02ff */
[----:B------:R-:W-:-:S05]  /*18db0*/  IMAD.IADD R5, R16, 0x1, R5 ;  /* 0x0000000110057824 */ /* 0x000fca00078e0205 */
[----:B------:R-:W-:-:S13]  /*18dc0*/  ISETP.GT.AND P6, PT, R5, R0, PT ;  /* 0x000000000500720c */ /* 0x000fda0003fc4270 */
[----:B------:R-:W-:Y:S05]  /*18dd0*/  @!P6 BRA `(.L_x_6088) ;  /* 0xfffffffc0060e947 */ /* 0x000fea000383ffff */
.L_x_6083:
        /* <DEDUP_REMOVED lines=8> */
.L_x_6160:
[----:B------:R-:W-:Y:S01]  /*18e60*/  ISETP.NE.AND P0, PT, R5, RZ, PT ;  /* 0x000000ff0500720c */ /* 0x000fe20003f05270 */
[----:B------:R-:W-:-:S12]  /*18e70*/  IMAD.MOV.U32 R5, RZ, RZ, RZ ;  /* 0x000000ffff057224 */ /* 0x000fd800078e00ff */
[----:B------:R-:W-:Y:S05]  /*18e80*/  @!P0 BRA `(.L_x_6090) ;  /* 0x0000000000148947 */ /* 0x000fea0003800000 */
[----:B------:R-:W-:Y:S01]  /*18e90*/  UMOV UR4, 0xffffffff ;  /* 0xffffffff00047882 */ /* 0x000fe20000000000 */
[----:B------:R-:W-:Y:S02]  /*18ea0*/  VIADD R12, R6, 0xffffffff ;  /* 0xffffffff060c7836 */ /* 0x000fe40000000000 */
[----:B------:R-:W-:Y:S05]  /*18eb0*/  BRA.DIV UR4, `(.L_x_6091) ;  /* 0x0000002604607947 */ /* 0x000fea000b800000 */
[----:B0-----:R0:W0:Y:S02]  /*18ec0*/  SHFL.IDX PT, R3, R3, R12, 0x1f ;  /* 0x00001f0c03037589 */ /* 0x00102400000e0000 */
.L_x_6163:
[----:B0-----:R-:W-:-:S07]  /*18ed0*/  IMAD.MOV.U32 R5, RZ, RZ, R3 ;  /* 0x000000ffff057224 */ /* 0x001fce00078e0003 */
.L_x_6090:
[----:B0-2---:R-:W0:Y:S01]  /*18ee0*/  LDC.64 R2, c[0x0][0xc90] ;  /* 0x00032400ff027b82 */ /* 0x005e220000000a00 */
[----:B------:R-:W-:Y:S01]  /*18ef0*/  IMAD.IADD R19, R6, 0x1, R19 ;  /* 0x0000000106137824 */ /* 0x000fe200078e0213 */
[----:B------:R-:W-:-:S03]  /*18f00*/  ULDC.64 UR4, c[0x0][0x208] ;  /* 0x0000820000047ab9 */ /* 0x000fc60000000a00 */
[----:B0-----:R-:W-:-:S05]  /*18f10*/  IMAD.WIDE R2, R19, 0x4, R2 ;  /* 0x0000000413027825 */ /* 0x001fca00078e0202 */
[----:B----4-:R-:W3:Y:S01]  /*18f20*/  LDG.E R7, desc[UR4][R2.64] ;  /* 0x0000000402077981 */ /* 0x010ee2000c1e1900 */
        /* <DEDUP_REMOVED lines=62> */
.L_x_6084:
[----:B------:R-:W-:Y:S01]  /*19310*/  UMOV UR4, URZ ;  /* 0x0000003f00047c82 */ /* 0x000fe20008000000 */
[----:B------:R-:W-:Y:S01]  /*19320*/  UMOV UR5, URZ ;  /* 0x0000003f00057c82 */ /* 0x000fe20008000000 */
[----:B------:R-:W-:Y:S01]  /*19330*/  ULDC UR6, c[0x0][0xc3c] ;  /* 0x00030f0000067ab9 */ /* 0x000fe20000000800 */
[----:B------:R-:W-:Y:S02]  /*19340*/  IMAD.MOV.U32 R16, RZ, RZ, R0 ;  /* 0x000000ffff107224 */ /* 0x000fe400078e0000 */
[----:B------:R-:W-:Y:S02]  /*19350*/  IMAD.U32 R17, RZ, RZ, UR4 ;  /* 0x00000004ff117e24 */ /* 0x000fe4000f8e00ff */
[----:B------:R-:W-:Y:S02]  /*19360*/  IMAD.U32 R18, RZ, RZ, UR5 ;  /* 0x00000005ff127e24 */ /* 0x000fe4000f8e00ff */
[----:B------:R-:W-:-:S07]  /*19370*/  IMAD.U32 R19, RZ, RZ, UR6 ;  /* 0x00000006ff137e24 */ /* 0x000fce000f8e00ff */
.L_x_6092:
        /* <DEDUP_REMOVED lines=12> */
.L_x_6081:
[----:B------:R-:W-:Y:S02]  /*19440*/  ULDC UR4, c[0x0][0xc3c] ;  /* 0x00030f0000047ab9 */ /* 0x000fe40000000800 */
[----:B--2---:R-:W-:-:S13]  /*19450*/  ISETP.GE.AND P0, PT, R19, UR4, PT ;  /* 0x0000000413007c0c */ /* 0x004fda000bf06270 */
[----:B------:R-:W-:Y:S05]  /*19460*/  @!P0 BRA `(.L_x_6093) ;  /* 0xffffffa400788947 */ /* 0x000fea000383ffff */
[----:B------:R-:W-:Y:S05]  /*19470*/  BSYNC B8 ;  /* 0x0000000000087941 */ /* 0x000fea0003800000 */
.L_x_5987:
[----:B0-----:R-:W2:Y:S01]  /*19480*/  LDL.LU R0, [R1+0x48] ;  /* 0x0000480001007983 */ /* 0x001ea20000300800 */
[----:B------:R-:W-:Y:S01]  /*19490*/  BSSY B0, `(.L_x_6094) ;  /* 0x000000b000007945 */ /* 0x000fe20003800000 */
[----:B------:R-:W0:Y:S01]  /*194a0*/  S2R R5, SR_CgaCtaId ;  /* 0x0000000000057919 */ /* 0x000e220000008800 */
[----:B--2---:R-:W-:-:S05]  /*194b0*/  VIADD R0, R0, 0x1 ;  /* 0x0000000100007836 */ /* 0x004fca0000000000 */
[----:B---3--:R-:W-:-:S04]  /*194c0*/  LEA.HI R2, R0, R0, RZ, 0x1 ;  /* 0x0000000000027211 */ /* 0x008fc800078f08ff */
[----:B------:R-:W-:-:S05]  /*194d0*/  LOP3.LUT R3, R2, 0xfffffffe, RZ, 0xc0, !PT ;  /* 0xfffffffe02037812 */ /* 0x000fca00078ec0ff */
[----:B------:R-:W-:Y:S01]  /*194e0*/  IMAD.IADD R3, R0, 0x1, -R3 ;  /* 0x0000000100037824 */ /* 0x000fe200078e0a03 */
[----:B------:R-:W-:-:S04]  /*194f0*/  MOV R0, 0x400 ;  /* 0x0000040000007802 */ /* 0x000fc80000000f00 */
[----:B0-----:R-:W-:Y:S02]  /*19500*/  LEA R0, R5, R0, 0x18 ;  /* 0x0000000005007211 */ /* 0x001fe400078ec0ff */
[----:B------:R-:W-:-:S04]  /*19510*/  SHF.L.U32 R3, R3, 0x1f, RZ ;  /* 0x0000001f03037819 */ /* 0x000fc800000006ff */
[----:B------:R-:W0:Y:S02]  /*19520*/  SYNCS.PHASECHK.TRANS64.TRYWAIT P0, [R0+URZ+0x36820], R3 ;  /* 0x03682003000075a7 */ /* 0x000e24000800017f */
[----:B0-----:R-:W-:Y:S05]  /*19530*/  @!P0 BRA `(.L_x_6095) ;  /* 0x0000001c00e88947 */ /* 0x001fea0003800000 */
.L_x_6164:
[----:B------:R-:W-:Y:S05]  /*19540*/  BSYNC B0 ;  /* 0x0000000000007941 */ /* 0x000fea0003800000 */
.L_x_6094:
[----:B------:R-:W-:-:S03]  /*19550*/  UMOV UR4, 0xffffffff ;  /* 0xffffffff00047882 */ /* 0x000fc60000000000 */
[----:B------:R-:W-:Y:S05]  /*19560*/  BRA.DIV UR4, `(.L_x_6096) ;  /* 0x0000001e04f07947 */ /* 0x000fea000b800000 */
[----:B------:R-:W2:Y:S02]  /*19570*/  S2R R2, SR_TID.X ;  /* 0x0000000000027919 */ /* 0x000ea40000002100 */
[----:B--2---:R-:W-:-:S04]  /*19580*/  SHF.R.U32.HI R2, RZ, 0x5, R2 ;  /* 0x00000005ff027819 */ /* 0x004fc80000011602 */
[----:B------:R-:W-:-:S05]  /*19590*/  LOP3.LUT R2, R2, 0x3, RZ, 0xc0, !PT ;  /* 0x0000000302027812 */ /* 0x000fca00078ec0ff */
[----:B------:R2:W3:Y:S02]  /*195a0*/  SHFL.IDX PT, R14, R2, RZ, 0x1f ;  /* 0x00001fff020e7589 */ /* 0x0004e400000e0000 */
.L_x_6167:
[----:B---3--:R-:W-:Y:S01]  /*195b0*/  ISETP.NE.AND P0, PT, R14, RZ, PT ;  /* 0x000000ff0e00720c */ /* 0x008fe20003f05270 */
[----:B------:R-:W-:-:S12]  /*195c0*/  BSSY B0, `(.L_x_6097) ;  /* 0x0000029000007945 */ /* 0x000fd80003800000 */
[----:B------:R-:W-:Y:S05]  /*195d0*/  @P0 BRA `(.L_x_6098) ;  /* 0x00000000009c0947 */ /* 0x000fea0003800000 */
[----:B------:R-:W-:-:S03]  /*195e0*/  UMOV UR4, 0xffffffff ;  /* 0xffffffff00047882 */ /* 0x000fc60000000000 */
[----:B------:R-:W-:Y:S05]  /*195f0*/  BRA.DIV UR4, `(.L_x_6099) ;  /* 0x0000002204007947 */ /* 0x000fea000b800000 */
[----:B------:R-:W-:-:S13]  /*19600*/  ELECT P6, URZ, PT ;  /* 0x00000000003f782f */ /* 0x000fda00038c0000 */
.L_x_6170:
        /* <DEDUP_REMOVED lines=8> */
.L_x_6100:
[----:B0-----:R-:W2:Y:S04]  /*19690*/  LDL R3, [R1+0x8] ;  /* 0x0000080001037983 */ /* 0x001ea80000100800 */
[----:B----4-:R-:W3:Y:S01]  /*196a0*/  LDL.LU R7, [R1+0x14] ;  /* 0x0000140001077983 */ /* 0x010ee20000300800 */
        /* <DEDUP_REMOVED lines=12> */
.L_x_6171:
[----:B------:R-:W2:Y:S02]  /*19770*/  SYNCS.PHASECHK.TRANS64.TRYWAIT P0, [R7+URZ], R2 ;  /* 0x00000002070075a7 */ /* 0x000ea4000800017f */
[----:B--2---:R-:W-:Y:S05]  /*19780*/  @!P0 BRA `(.L_x_6102) ;  /* 0x0000001c00d08947 */ /* 0x004fea0003800000 */
.L_x_6172:
[----:B------:R-:W-:Y:S05]  /*19790*/  @!P2 BRA `(.L_x_6103) ;  /* 0x000000000004a947 */ /* 0x000fea0003800000 */
[----:B------:R-:W-:Y:S01]  /*197a0*/  BPT.TRAP 0x1 ;  /* 0x000000040000795c */ /* 0x000fe20000300000 */
.L_x_6103:
[----:B------:R-:W3:Y:S01]  /*197b0*/  LDL.LU R4, [R1+0x8] ;  /* 0x0000080001047983 */ /* 0x000ee20000300800 */
[----:B------:R-:W-:-:S04]  /*197c0*/  VIADD R0, R0, 0x36860 ;  /* 0x0003686000007836 */ /* 0x000fc80000000000 */
[----:B---3--:R-:W-:-:S04]  /*197d0*/  IMAD R4, R4, 0x8, R0 ;  /* 0x0000000804047824 */ /* 0x008fc800078e0200 */
[----:B------:R-:W3:Y:S02]  /*197e0*/  SYNCS.PHASECHK.TRANS64.TRYWAIT P0, [R4+URZ], R5 ;  /* 0x00000005040075a7 */ /* 0x000ee4000800017f */
[----:B---3--:R-:W-:Y:S05]  /*197f0*/  @!P0 BRA `(.L_x_6104) ;  /* 0x0000001c00c88947 */ /* 0x008fea0003800000 */
.L_x_6173:
[----:B------:R-:W-:-:S07]  /*19800*/  IMAD R3, R3, 0x8, R0 ;  /* 0x0000000803037824 */ /* 0x000fce00078e0200 */
.L_x_6105:
[----:B----4-:R4:W0:Y:S02]  /*19810*/  SYNCS.PHASECHK.TRANS64.TRYWAIT P0, [R3+URZ], R2 ;  /* 0x00000002030075a7 */ /* 0x010824000800017f */
[----:B0-----:R-:W-:Y:S05]  /*19820*/  @!P0 NANOSLEEP.SYNCS 0x989680 ;  /* 0x009896800000895d */ /* 0x001fea0003900000 */
[----:B------:R-:W0:Y:S02]  /*19830*/  @!P0 SYNCS.PHASECHK.TRANS64 P0, [R3+URZ], R2 ;  /* 0x00000002030085a7 */ /* 0x000e24000800007f */
[----:B0-----:R-:W-:Y:S05]  /*19840*/  @!P0 BRA `(.L_x_6105) ;  /* 0xfffffffc00f08947 */ /* 0x001fea000383ffff */
.L_x_6098:
[----:B------:R-:W-:Y:S05]  /*19850*/  BSYNC B0 ;  /* 0x0000000000007941 */ /* 0x000fea0003800000 */
.L_x_6097:
[----:B------:R-:W-:Y:S05]  /*19860*/  EXIT ;  /* 0x000000000000794d */ /* 0x000fea0003800000 */
.L_x_5929:
[----:B0-----:R-:W-:-:S04]  /*19870*/  IMAD.U32 R3, RZ, RZ, UR38 ;  /* 0x00000026ff037e24 */ /* 0x001fc8000f8e00ff */
[----:B------:R0:W1:Y:S03]  /*19880*/  SYNCS.PHASECHK.TRANS64.TRYWAIT P1, [R3+URZ+0x36800], R0 ;  /* 0x03680000030075a7 */ /* 0x000066000802017f */
[----:B-1----:R-:W-:Y:S05]  /*19890*/  @!P1 NANOSLEEP.SYNCS 0x989680 ;  /* 0x009896800000995d */ /* 0x002fea0003900000 */
[----:B------:R-:W1:Y:S02]  /*198a0*/  @!P1 SYNCS.PHASECHK.TRANS64 P1, [R3+URZ+0x36800], R0 ;  /* 0x03680000030095a7 */ /* 0x000e64000802007f */
[----:B-1----:R-:W-:Y:S05]  /*198b0*/  @!P1 BRA `(.L_x_5929) ;  /* 0xfffffffc00ec9947 */ /* 0x002fea000383ffff */
[----:B------:R-:W-:Y:S05]  /*198c0*/  BRA `(.L_x_6106) ;  /* 0xfffffe8000947947 */ /* 0x000fea000383ffff */
.L_x_5933:
[----:B-1----:R1:W2:Y:S02]  /*198d0*/  SYNCS.PHASECHK.TRANS64.TRYWAIT P2, [R0+URZ+0x36830], R3 ;  /* 0x03683003000075a7 */ /* 0x0022a4000804017f */
[----:B--2---:R-:W-:Y:S05]  /*198e0*/  @!P2 NANOSLEEP.SYNCS 0x989680 ;  /* 0x009896800000a95d */ /* 0x004fea0003900000 */
[----:B------:R-:W2:Y:S02]  /*198f0*/  @!P2 SYNCS.PHASECHK.TRANS64 P2, [R0+URZ+0x36830], R3 ;  /* 0x036830030000a5a7 */ /* 0x000ea4000804007f */
[----:B--2---:R-:W-:Y:S05]  /*19900*/  @!P2 BRA `(.L_x_5933) ;  /* 0xfffffffc00f0a947 */ /* 0x004fea000383ffff */
[----:B------:R-:W-:Y:S05]  /*19910*/  BRA `(.L_x_5932) ;  /* 0xfffffe8000b87947 */ /* 0x000fea000383ffff */
.L_x_5938:
[----:B-1----:R-:W-:-:S04]  /*19920*/  IMAD.U32 R7, RZ, RZ, UR37 ;  /* 0x00000025ff077e24 */ /* 0x002fc8000f8e00ff */
[----:B------:R1:W2:Y:S03]  /*19930*/  SYNCS.PHASECHK.TRANS64.TRYWAIT P3, [R7+URZ+0x36830], R6 ;  /* 0x03683006070075a7 */ /* 0x0002a6000806017f */
[----:B--2---:R-:W-:Y:S05]  /*19940*/  @!P3 NANOSLEEP.SYNCS 0x989680 ;  /* 0x009896800000b95d */ /* 0x004fea0003900000 */
[----:B------:R-:W2:Y:S02]  /*19950*/  @!P3 SYNCS.PHASECHK.TRANS64 P3, [R7+URZ+0x36830], R6 ;  /* 0x036830060700b5a7 */ /* 0x000ea4000806007f */
[----:B--2---:R-:W-:Y:S05]  /*19960*/  @!P3 BRA `(.L_x_5938) ;  /* 0xfffffffc00ecb947 */ /* 0x004fea000383ffff */
[----:B------:R-:W-:Y:S05]  /*19970*/  BRA `(.L_x_5937) ;  /* 0xfffffecc002c7947 */ /* 0x000fea000383ffff */
.L_x_5942:
[----:B-1----:R-:W-:-:S04]  /*19980*/  IMAD.U32 R7, RZ, RZ, UR4 ;  /* 0x00000004ff077e24 */ /* 0x002fc8000f8e00ff */
[----:B------:R1:W3:Y:S03]  /*19990*/  SYNCS.PHASECHK.TRANS64.TRYWAIT P3, [R7+URZ+0x36850], R0 ;  /* 0x03685000070075a7 */ /* 0x0002e6000806017f */
[----:B---3--:R-:W-:Y:S05]  /*199a0*/  @!P3 NANOSLEEP.SYNCS 0x989680 ;  /* 0x009896800000b95d */ /* 0x008fea0003900000 */
[----:B------:R-:W3:Y:S02]  /*199b0*/  @!P3 SYNCS.PHASECHK.TRANS64 P3, [R7+URZ+0x36850], R0 ;  /* 0x036850000700b5a7 */ /* 0x000ee4000806007f */
[----:B---3--:R-:W-:Y:S05]  /*199c0*/  @!P3 BRA `(.L_x_5942) ;  /* 0xfffffffc00ecb947 */ /* 0x008fea000383ffff */
[----:B------:R-:W-:Y:S05]  /*199d0*/  BRA `(.L_x_5941) ;  /* 0xfffffef000787947 */ /* 0x000fea000383ffff */
.L_x_5948:
[----:B-1----:R-:W-:-:S04]  /*199e0*/  IMAD.U32 R7, RZ, RZ, UR4 ;  /* 0x00000004ff077e24 */ /* 0x002fc8000f8e00ff */
[----:B------:R1:W2:Y:S03]  /*199f0*/  SYNCS.PHASECHK.TRANS64.TRYWAIT P2, [R7+URZ+0x36830], R6 ;  /* 0x03683006070075a7 */ /* 0x0002a6000804017f */
[----:B--2---:R-:W-:Y:S05]  /*19a00*/  @!P2 NANOSLEEP.SYNCS 0x989680 ;  /* 0x009896800000a95d */ /* 0x004fea0003900000 */
[----:B------:R-:W2:Y:S02]  /*19a10*/  @!P2 SYNCS.PHASECHK.TRANS64 P2, [R7+URZ+0x36830], R6 ;  /* 0x036830060700a5a7 */ /* 0x000ea4000804007f */
[----:B--2---:R-:W-:Y:S05]  /*19a20*/  @!P2 BRA `(.L_x_5948) ;  /* 0xfffffffc00eca947 */ /* 0x004fea000383ffff */
[----:B------:R-:W-:Y:S05]  /*19a30*/  BRA `(.L_x_5947) ;  /* 0xffffff1400b07947 */ /* 0x000fea000383ffff */
.L_x_5952:
[----:B-1----:R-:W-:-:S04]  /*19a40*/  IMAD.U32 R7, RZ, RZ, UR14 ;  /* 0x0000000eff077e24 */ /* 0x002fc8000f8e00ff */
[----:B------:R1:W3:Y:S03]  /*19a50*/  SYNCS.PHASECHK.TRANS64.TRYWAIT P2, [R7+URZ+0x36850], R0 ;  /* 0x03685000070075a7 */ /* 0x0002e6000804017f */
[----:B---3--:R-:W-:Y:S05]  /*19a60*/  @!P2 NANOSLEEP.SYNCS 0x989680 ;  /* 0x009896800000a95d */ /* 0x008fea0003900000 */
[----:B------:R-:W3:Y:S02]  /*19a70*/  @!P2 SYNCS.PHASECHK.TRANS64 P2, [R7+URZ+0x36850], R0 ;  /* 0x036850000700a5a7 */ /* 0x000ee4000804007f */
[----:B---3--:R-:W-:Y:S05]  /*19a80*/  @!P2 BRA `(.L_x_5952) ;  /* 0xfffffffc00eca947 */ /* 0x008fea000383ffff */
[----:B------:R-:W-:Y:S05]  /*19a90*/  BRA `(.L_x_5951) ;  /* 0xffffff3800fc7947 */ /* 0x000fea000383ffff */
.L_x_5957:
[----:B-1----:R-:W-:-:S04]  /*19aa0*/  IMAD.U32 R5, RZ, RZ, UR5 ;  /* 0x00000005ff057e24 */ /* 0x002fc8000f8e00ff */
[----:B------:R1:W2:Y:S03]  /*19ab0*/  SYNCS.PHASECHK.TRANS64.TRYWAIT P0, [R5+URZ+0x36850], R0 ;  /* 0x03685000050075a7 */ /* 0x0002a6000800017f */
[----:B--2---:R-:W-:Y:S05]  /*19ac0*/  @!P0 NANOSLEEP.SYNCS 0x989680 ;  /* 0x009896800000895d */ /* 0x004fea0003900000 */
[----:B------:R-:W2:Y:S02]  /*19ad0*/  @!P0 SYNCS.PHASECHK.TRANS64 P0, [R5+URZ+0x36850], R0 ;  /* 0x03685000050085a7 */ /* 0x000ea4000800007f */
[----:B--2---:R-:W-:Y:S05]  /*19ae0*/  @!P0 BRA `(.L_x_5957) ;  /* 0xfffffffc00ec8947 */ /* 0x004fea000383ffff */
[----:B------:R-:W-:Y:S05]  /*19af0*/  BRA `(.L_x_5956) ;  /* 0xffffff5c006c7947 */ /* 0x000fea000383ffff */
.L_x_5999:
        /* <DEDUP_REMOVED lines=8> */
[----:B01----:R-:W-:Y:S05]  /*19b80*/  WARPSYNC.COLLECTIVE R15, `(.L_x_6108) ;  /* 0x000000000f087348 */ /* 0x003fea0003c00000 */
[----:B------:R2:W3:Y:S02]  /*19b90*/  SHFL.IDX P6, R14, R13, R12, R11 ;  /* 0x0000000c0d0e7389 */ /* 0x0004e400000c000b */
[----:B0123--:R-:W-:Y:S01]  /*19ba0*/  ENDCOLLECTIVE ;  /* 0x000000000000791b */ /* 0x00ffe20003800000 */
.L_x_6108:
[----:B------:R-:W-:Y:S05]  /*19bb0*/  BSYNC B0 ;  /* 0x0000000000007941 */ /* 0x000fea0003800000 */
.L_x_6107:
[----:B------:R-:W-:Y:S05]  /*19bc0*/  BRA `(.L_x_6109) ;  /* 0xffffffa800d87947 */ /* 0x000fea000383ffff */
.L_x_6001:
[----:B------:R-:W-:Y:S01]  /*19bd0*/  BSSY B0, `(.L_x_6110) ;  /* 0x0000006000007945 */ /* 0x000fe20003800000 */
[----:B------:R-:W-:-:S07]  /*19be0*/  IMAD.MOV.U32 R15, RZ, RZ, -0x1 ;  /* 0xffffffffff0f7424 */ /* 0x000fce00078e00ff */
[----:B0123--:R-:W-:Y:S05]  /*19bf0*/  WARPSYNC.COLLECTIVE R15, `(.L_x_6111) ;  /* 0x000000000f0c7348 */ /* 0x00ffea0003c00000 */
[----:B------:R-:W-:Y:S02]  /*19c00*/  ELECT P6, UR62, PT ;  /* 0x00000000003e782f */ /* 0x000fe400038c0000 */
[----:B------:R-:W-:Y:S01]  /*19c10*/  MOV R14, UR62 ;  /* 0x0000003e000e7c02 */ /* 0x000fe20008000f00 */
[----:B0123--:R-:W-:Y:S10]  /*19c20*/  ENDCOLLECTIVE ;  /* 0x000000000000791b */ /* 0x00fff40003800000 */
.L_x_6111:
[----:B------:R-:W-:Y:S05]  /*19c30*/  BSYNC B0 ;  /* 0x0000000000007941 */ /* 0x000fea0003800000 */
.L_x_6110:
[----:B------:R-:W-:Y:S05]  /*19c40*/  BRA `(.L_x_6112) ;  /* 0xffffffa800e07947 */ /* 0x000fea000383ffff */
.L_x_6003:
[----:B---3--:R3:W4:Y:S02]  /*19c50*/  SYNCS.PHASECHK.TRANS64.TRYWAIT P0, [R0+URZ+0x36840], R2 ;  /* 0x03684002000075a7 */ /* 0x008724000800017f */
[----:B----4-:R-:W-:Y:S05]  /*19c60*/  @!P0 NANOSLEEP.SYNCS 0x989680 ;  /* 0x009896800000895d */ /* 0x010fea0003900000 */
[----:B------:R-:W4:Y:S02]  /*19c70*/  @!P0 SYNCS.PHASECHK.TRANS64 P0, [R0+URZ+0x36840], R2 ;  /* 0x03684002000085a7 */ /* 0x000f24000800007f */
[----:B----4-:R-:W-:Y:S05]  /*19c80*/  @!P0 BRA `(.L_x_6003) ;  /* 0xfffffffc00f08947 */ /* 0x010fea000383ffff */
[----:B------:R-:W-:Y:S05]  /*19c90*/  BRA `(.L_x_6113) ;  /* 0xffffffac00507947 */ /* 0x000fea000383ffff */
.L_x_6007:
[----:B------:R-:W2:Y:S01]  /*19ca0*/  LDL.LU R11, [R1+0x34] ;  /* 0x00003400010b7983 */ /* 0x000ea20000300800 */
[----:B------:R-:W-:Y:S01]  /*19cb0*/  IMAD.MOV.U32 R13, RZ, RZ, R0 ;  /* 0x000000ffff0d7224 */ /* 0x000fe200078e0000 */
[----:B------:R-:W-:Y:S01]  /*19cc0*/  LOP3.LUT R8, R8, 0x7f, RZ, 0xc0, !PT ;  /* 0x0000007f08087812 */ /* 0x000fe200078ec0ff */
[----:B------:R-:W-:Y:S02]  /*19cd0*/  IMAD.MOV.U32 R12, RZ, RZ, RZ ;  /* 0x000000ffff0c7224 */ /* 0x000fe400078e00ff */
[----:B------:R-:W-:Y:S01]  /*19ce0*/  IMAD.MOV.U32 R15, RZ, RZ, -0x1 ;  /* 0xffffffffff0f7424 */ /* 0x000fe200078e00ff */
[----:B------:R-:W-:-:S05]  /*19cf0*/  SHF.R.U32.HI R6, RZ, 0x3, R8 ;  /* 0x00000003ff067819 */ /* 0x000fca0000011608 */
[----:B------:R-:W-:Y:S02]  /*19d00*/  IMAD R17, R17, 0x80, R6 ;  /* 0x0000008011117824 */ /* 0x000fe400078e0206 */
[----:B--2---:R-:W-:Y:S02]  /*19d10*/  IMAD R2, R11, R7, RZ ;  /* 0x000000070b027224 */ /* 0x004fe400078e02ff */
[----:B------:R-:W-:-:S03]  /*19d20*/  IMAD.MOV.U32 R11, RZ, RZ, 0x181f ;  /* 0x0000181fff0b7424 */ /* 0x000fc600078e00ff */
[----:B------:R-:W-:-:S13]  /*19d30*/  ISETP.GE.AND P3, PT, R17, R2, PT ;  /* 0x000000021100720c */ /* 0x000fda0003f66270 */
[----:B-----5:R-:W-:Y:S05]  /*19d40*/  WARPSYNC.COLLECTIVE R15, `(.L_x_6114) ;  /* 0x000000000f087348 */ /* 0x020fea0003c00000 */
[----:B------:R0:W1:Y:S02]  /*19d50*/  SHFL.IDX P6, R14, R13, R12, R11 ;  /* 0x0000000c0d0e7389 */ /* 0x00006400000c000b */
[----:B01---5:R-:W-:Y:S01]  /*19d60*/  ENDCOLLECTIVE ;  /* 0x000000000000791b */ /* 0x023fe20003800000 */
.L_x_6114:
[----:B------:R-:W-:Y:S02]  /*19d70*/  IMAD.MOV.U32 R13, RZ, RZ, R3 ;  /* 0x000000ffff0d7224 */ /* 0x000fe400078e0003 */
[----:B------:R-:W-:-:S07]  /*19d80*/  IMAD.MOV.U32 R4, RZ, RZ, R14 ;  /* 0x000000ffff047224 */ /* 0x000fce00078e000e */
[----:B------:R-:W-:Y:S05]  /*19d90*/  WARPSYNC.COLLECTIVE R15, `(.L_x_6115) ;  /* 0x000000000f087348 */ /* 0x000fea0003c00000 */
[----:B------:R0:W1:Y:S02]  /*19da0*/  SHFL.IDX P6, R14, R13, R12, R11 ;  /* 0x0000000c0d0e7389 */ /* 0x00006400000c000b */
[----:B01----:R-:W-:Y:S01]  /*19db0*/  ENDCOLLECTIVE ;  /* 0x000000000000791b */ /* 0x003fe20003800000 */
.L_x_6115:
        /* <DEDUP_REMOVED lines=18> */
.L_x_6116:
[----:B------:R-:W-:-:S05]  /*19ee0*/  VIADD R4, R17, 0x10 ;  /* 0x0000001011047836 */ /* 0x000fca0000000000 */
[----:B------:R-:W-:Y:S01]  /*19ef0*/  ISETP.GE.AND P3, PT, R4, R2, PT ;  /* 0x000000020400720c */ /* 0x000fe20003f66270 */
[----:B------:R-:W-:Y:S02]  /*19f00*/  IMAD.MOV.U32 R13, RZ, RZ, R3 ;  /* 0x000000ffff0d7224 */ /* 0x000fe400078e0003 */
[----:B------:R-:W-:-:S10]  /*19f10*/  IMAD.MOV.U32 R8, RZ, RZ, R14 ;  /* 0x000000ffff087224 */ /* 0x000fd400078e000e */
[----:B------:R-:W-:Y:S05]  /*19f20*/  WARPSYNC.COLLECTIVE R15, `(.L_x_6117) ;  /* 0x000000000f087348 */ /* 0x000fea0003c00000 */
[----:B------:R0:W1:Y:S02]  /*19f30*/  SHFL.IDX P6, R14, R13, R12, R11 ;  /* 0x0000000c0d0e7389 */ /* 0x00006400000c000b */
[----:B01----:R-:W-:Y:S01]  /*19f40*/  ENDCOLLECTIVE ;  /* 0x000000000000791b */ /* 0x003fe20003800000 */
.L_x_6117:
[----:B------:R-:W-:Y:S01]  /*19f50*/  ULDC.64 UR4, c[0x0][0x208] ;  /* 0x0000820000047ab9 */ /* 0x000fe20000000a00 */
[----:B------:R-:W-:Y:S01]  /*19f60*/  IMAD.MOV.U32 R13, RZ, RZ, R0 ;  /* 0x000000ffff0d7224 */ /* 0x000fe200078e0000 */
[----:B------:R-:W-:Y:S01]  /*19f70*/  MOV R12, 0x2 ;  /* 0x00000002000c7802 */ /* 0x000fe20000000f00 */
[----:B------:R-:W-:-:S05]  /*19f80*/  IMAD.MOV.U32 R6, RZ, RZ, R14 ;  /* 0x000000ffff067224 */ /* 0x000fca00078e000e */
[----:B------:R-:W-:-:S05]  /*19f90*/  @!P3 LEA R7, P5, R10, R6, 0x1 ;  /* 0x000000060a07b211 */ /* 0x000fca00078a08ff */
[----:B------:R-:W-:Y:S02]  /*19fa0*/  @!P3 IMAD.X R6, RZ, RZ, R8, P5 ;  /* 0x000000ffff06b224 */ /* 0x000fe400028e0608 */
        /* <DEDUP_REMOVED lines=11> */
.L_x_6118:
[----:B------:R-:W-:-:S05]  /*1a060*/  VIADD R4, R17, 0x20 ;  /* 0x0000002011047836 */ /* 0x000fca0000000000 */
[----:B------:R-:W-:Y:S01]  /*1a070*/  ISETP.GE.AND P3, PT, R4, R2, PT ;  /* 0x000000020400720c */ /* 0x000fe20003f66270 */
[----:B------:R-:W-:Y:S02]  /*1a080*/  IMAD.MOV.U32 R13, RZ, RZ, R3 ;  /* 0x000000ffff0d7224 */ /* 0x000fe400078e0003 */
[----:B------:R-:W-:-:S10]  /*1a090*/  IMAD.MOV.U32 R6, RZ, RZ, R14 ;  /* 0x000000ffff067224 */ /* 0x000fd400078e000e */
[----:B------:R-:W-:Y:S05]  /*1a0a0*/  WARPSYNC.COLLECTIVE R15, `(.L_x_6119) ;  /* 0x000000000f087348 */ /* 0x000fea0003c00000 */
[----:B------:R0:W1:Y:S02]  /*1a0b0*/  SHFL.IDX P6, R14, R13, R12, R11 ;  /* 0x0000000c0d0e7389 */ /* 0x00006400000c000b */
[----:B01----:R-:W-:Y:S01]  /*1a0c0*/  ENDCOLLECTIVE ;  /* 0x000000000000791b */ /* 0x003fe20003800000 */
.L_x_6119:
        /* <DEDUP_REMOVED lines=18> */
.L_x_6120:
[----:B------:R-:W-:-:S05]  /*1a1f0*/  VIADD R4, R17, 0x30 ;  /* 0x0000003011047836 */ /* 0x000fca0000000000 */
[----:B------:R-:W-:Y:S01]  /*1a200*/  ISETP.GE.AND P3, PT, R4, R2, PT ;  /* 0x000000020400720c */ /* 0x000fe20003f66270 */
[----:B------:R-:W-:Y:S02]  /*1a210*/  IMAD.MOV.U32 R13, RZ, RZ, R3 ;  /* 0x000000ffff0d7224 */ /* 0x000fe400078e0003 */
[----:B------:R-:W-:-:S10]  /*1a220*/  IMAD.MOV.U32 R4, RZ, RZ, R14 ;  /* 0x000000ffff047224 */ /* 0x000fd400078e000e */
[----:B------:R-:W-:Y:S05]  /*1a230*/  WARPSYNC.COLLECTIVE R15, `(.L_x_6121) ;  /* 0x000000000f087348 */ /* 0x000fea0003c00000 */
[----:B------:R0:W1:Y:S02]  /*1a240*/  SHFL.IDX P6, R14, R13, R12, R11 ;  /* 0x0000000c0d0e7389 */ /* 0x00006400000c000b */
[----:B01----:R-:W-:Y:S01]  /*1a250*/  ENDCOLLECTIVE ;  /* 0x000000000000791b */ /* 0x003fe20003800000 */
.L_x_6121:
        /* <DEDUP_REMOVED lines=18> */
.L_x_6122:
[----:B------:R-:W-:-:S05]  /*1a380*/  VIADD R4, R17, 0x40 ;  /* 0x0000004011047836 */ /* 0x000fca0000000000 */
[----:B------:R-:W-:Y:S01]  /*1a390*/  ISETP.GE.AND P3, PT, R4, R2, PT ;  /* 0x000000020400720c */ /* 0x000fe20003f66270 */
[----:B------:R-:W-:Y:S02]  /*1a3a0*/  IMAD.MOV.U32 R13, RZ, RZ, R3 ;  /* 0x000000ffff0d7224 */ /* 0x000fe400078e0003 */
[----:B------:R-:W-:-:S10]  /*1a3b0*/  IMAD.MOV.U32 R4, RZ, RZ, R14 ;  /* 0x000000ffff047224 */ /* 0x000fd400078e000e */
[----:B------:R-:W-:Y:S05]  /*1a3c0*/  WARPSYNC.COLLECTIVE R15, `(.L_x_6123) ;  /* 0x000000000f087348 */ /* 0x000fea0003c00000 */
[----:B------:R0:W1:Y:S02]  /*1a3d0*/  SHFL.IDX P6, R14, R13, R12, R11 ;  /* 0x0000000c0d0e7389 */ /* 0x00006400000c000b */
[----:B01----:R-:W-:Y:S01]  /*1a3e0*/  ENDCOLLECTIVE ;  /* 0x000000000000791b */ /* 0x003fe20003800000 */
.L_x_6123:
        /* <DEDUP_REMOVED lines=18> */
.L_x_6124:
[----:B------:R-:W-:-:S05]  /*1a510*/  VIADD R4, R17, 0x50 ;  /* 0x0000005011047836 */ /* 0x000fca0000000000 */
[----:B------:R-:W-:Y:S01]  /*1a520*/  ISETP.GE.AND P3, PT, R4, R2, PT ;  /* 0x000000020400720c */ /* 0x000fe20003f66270 */
[----:B------:R-:W-:Y:S02]  /*1a530*/  IMAD.MOV.U32 R13, RZ, RZ, R3 ;  /* 0x000000ffff0d7224 */ /* 0x000fe400078e0003 */
[----:B------:R-:W-:-:S10]  /*1a540*/  IMAD.MOV.U32 R4, RZ, RZ, R14 ;  /* 0x000000ffff047224 */ /* 0x000fd400078e000e */
[----:B------:R-:W-:Y:S05]  /*1a550*/  WARPSYNC.COLLECTIVE R15, `(.L_x_6125) ;  /* 0x000000000f087348 */ /* 0x000fea0003c00000 */
[----:B------:R0:W1:Y:S02]  /*1a560*/  SHFL.IDX P6, R14, R13, R12, R11 ;  /* 0x0000000c0d0e7389 */ /* 0x00006400000c000b */
[----:B01----:R-:W-:Y:S01]  /*1a570*/  ENDCOLLECTIVE ;  /* 0x000000000000791b */ /* 0x003fe20003800000 */
.L_x_6125:
[----:B------:R-:W-:Y:S01]  /*1a580*/  ULDC.64 UR4, c[0x0][0x208] ;  /* 0x0000820000047ab9 */ /* 0x000fe20000000a00 */
[----:B------:R-:W-:Y:S02]  /*1a590*/  IMAD.MOV.U32 R13, RZ, RZ, R0 ;  /* 0x000000ffff0d7224 */ /* 0x000fe400078e0000 */
[----:B------:R-:W-:Y:S02]  /*1a5a0*/  IMAD.MOV.U32 R12, RZ, RZ, 0x6 ;  /* 0x00000006ff0c7424 */ /* 0x000fe400078e00ff */
[----:B------:R-:W-:-:S05]  /*1a5b0*/  IMAD.MOV.U32 R5, RZ, RZ, R14 ;  /* 0x000000ffff057224 */ /* 0x000fca00078e000e */
[----:B------:R-:W-:-:S05]  /*1a5c0*/  @!P3 LEA R5, P4, R10, R5, 0x1 ;  /* 0x000000050a05b211 */ /* 0x000fca00078808ff */
[----:B------:R-:W-:Y:S01]  /*1a5d0*/  @!P3 IMAD.X R4, RZ, RZ, R4, P4 ;  /* 0x000000ffff04b224 */ /* 0x000fe200020e0604 */
[----:B------:R-:W-:-:S04]  /*1a5e0*/  ISETP.GE.AND P4, PT, R7, R2, PT ;  /* 0x000000020700720c */ /* 0x000fc80003f86270 */
        /* <DEDUP_REMOVED lines=12> */
.L_x_6126:
[----:B------:R-:W-:Y:S02]  /*1a6b0*/  IMAD.MOV.U32 R13, RZ, RZ, R3 ;  /* 0x000000ffff0d7224 */ /* 0x000fe400078e0003 */
[----:B------:R-:W-:-:S07]  /*1a6c0*/  IMAD.MOV.U32 R4, RZ, RZ, R14 ;  /* 0x000000ffff047224 */ /* 0x000fce00078e000e */
[----:B------:R-:W-:Y:S05]  /*1a6d0*/  WARPSYNC.COLLECTIVE R15, `(.L_x_6127) ;  /* 0x000000000f087348 */ /* 0x000fea0003c00000 */
[----:B------:R0:W1:Y:S02]  /*1a6e0*/  SHFL.IDX P6, R14, R13, R12, R11 ;  /* 0x0000000c0d0e7389 */ /* 0x00006400000c000b */
[----:B01----:R-:W-:Y:S01]  /*1a6f0*/  ENDCOLLECTIVE ;  /* 0x000000000000791b */ /* 0x003fe20003800000 */
.L_x_6127:
        /* <DEDUP_REMOVED lines=18> */
.L_x_6128:
[----:B------:R-:W-:Y:S02]  /*1a820*/  IMAD.MOV.U32 R13, RZ, RZ, R3 ;  /* 0x000000ffff0d7224 */ /* 0x000fe400078e0003 */
[----:B------:R-:W-:-:S07]  /*1a830*/  IMAD.MOV.U32 R0, RZ, RZ, R14 ;  /* 0x000000ffff007224 */ /* 0x000fce00078e000e */
[----:B------:R-:W-:Y:S05]  /*1a840*/  WARPSYNC.COLLECTIVE R15, `(.L_x_6129) ;  /* 0x000000000f087348 */ /* 0x000fea0003c00000 */
[----:B------:R0:W1:Y:S02]  /*1a850*/  SHFL.IDX P6, R14, R13, R12, R11 ;  /* 0x0000000c0d0e7389 */ /* 0x00006400000c000b */
[----:B01----:R-:W-:Y:S01]  /*1a860*/  ENDCOLLECTIVE ;  /* 0x000000000000791b */ /* 0x003fe20003800000 */
.L_x_6129:
[----:B------:R-:W-:Y:S01]  /*1a870*/  IMAD.MOV.U32 R3, RZ, RZ, R14 ;  /* 0x000000ffff037224 */ /* 0x000fe200078e000e */
[----:B------:R-:W-:Y:S06]  /*1a880*/  BRA `(.L_x_6130) ;  /* 0xffffffb000207947 */ /* 0x000fec000383ffff */
.L_x_6012:
[----:B0-----:R-:W2:Y:S02]  /*1a890*/  LDL R2, [R1+0x4] ;  /* 0x0000040001027983 */ /* 0x001ea40000100800 */
[----:B--2---:R0:W1:Y:S02]  /*1a8a0*/  SYNCS.PHASECHK.TRANS64.TRYWAIT P0, [R2+URZ+0x36820], R0 ;  /* 0x03682000020075a7 */ /* 0x004064000800017f */
[----:B-1----:R-:W-:Y:S05]  /*1a8b0*/  @!P0 NANOSLEEP.SYNCS 0x989680 ;  /* 0x009896800000895d */ /* 0x002fea0003900000 */
[----:B------:R-:W1:Y:S02]  /*1a8c0*/  @!P0 SYNCS.PHASECHK.TRANS64 P0, [R2+URZ+0x36820], R0 ;  /* 0x03682000020085a7 */ /* 0x000e64000800007f */
[----:B-1----:R-:W-:Y:S05]  /*1a8d0*/  @!P0 BRA `(.L_x_6012) ;  /* 0xfffffffc00ec8947 */ /* 0x002fea000383ffff */
[----:B------:R-:W-:Y:S05]  /*1a8e0*/  BRA `(.L_x_6131) ;  /* 0xffffffb0009c7947 */ /* 0x000fea000383ffff */
.L_x_6021:
[----:B-1----:R1:W2:Y:S02]  /*1a8f0*/  SYNCS.PHASECHK.TRANS64.TRYWAIT P0, [R2+URZ+0x36840], R0 ;  /* 0x03684000020075a7 */ /* 0x0022a4000800017f */
[----:B--2---:R-:W-:Y:S05]  /*1a900*/  @!P0 NANOSLEEP.SYNCS 0x989680 ;  /* 0x009896800000895d */ /* 0x004fea0003900000 */
[----:B------:R-:W2:Y:S02]  /*1a910*/  @!P0 SYNCS.PHASECHK.TRANS64 P0, [R2+URZ+0x36840], R0 ;  /* 0x03684000020085a7 */ /* 0x000ea4000800007f */
[----:B--2---:R-:W-:Y:S05]  /*1a920*/  @!P0 BRA `(.L_x_6021) ;  /* 0xfffffffc00f08947 */ /* 0x004fea000383ffff */
[----:B------:R-:W-:Y:S05]  /*1a930*/  BRA `(.L_x_6132) ;  /* 0xffffffb400647947 */ /* 0x000fea000383ffff */
.L_x_6028:
[----:B0-----:R0:W1:Y:S02]  /*1a940*/  SYNCS.PHASECHK.TRANS64.TRYWAIT P0, [R2+URZ+0x60], R0 ;  /* 0x00006000020075a7 */ /* 0x001064000800017f */
[----:B-1----:R-:W-:Y:S05]  /*1a950*/  @!P0 NANOSLEEP.SYNCS 0x989680 ;  /* 0x009896800000895d */ /* 0x002fea0003900000 */
[----:B------:R-:W1:Y:S02]  /*1a960*/  @!P0 SYNCS.PHASECHK.TRANS64 P0, [R2+URZ+0x60], R0 ;  /* 0x00006000020085a7 */ /* 0x000e64000800007f */
[----:B-1----:R-:W-:Y:S05]  /*1a970*/  @!P0 BRA `(.L_x_6028) ;  /* 0xfffffffc00f08947 */ /* 0x002fea000383ffff */
[----:B------:R-:W-:Y:S05]  /*1a980*/  BRA `(.L_x_6133) ;  /* 0xffffffb800807947 */ /* 0x000fea000383ffff */
.L_x_6038:
[----:B---3--:R3:W4:Y:S02]  /*1a990*/  SYNCS.PHASECHK.TRANS64.TRYWAIT P0, [R3+URZ+0x36840], R2 ;  /* 0x03684002030075a7 */ /* 0x008724000800017f */
[----:B----4-:R-:W-:Y:S05]  /*1a9a0*/  @!P0 NANOSLEEP.SYNCS 0x989680 ;  /* 0x009896800000895d */ /* 0x010fea0003900000 */
[----:B------:R-:W4:Y:S02]  /*1a9b0*/  @!P0 SYNCS.PHASECHK.TRANS64 P0, [R3+URZ+0x36840], R2 ;  /* 0x03684002030085a7 */ /* 0x000f24000800007f */
[----:B----4-:R-:W-:Y:S05]  /*1a9c0*/  @!P0 BRA `(.L_x_6038) ;  /* 0xfffffffc00f08947 */ /* 0x010fea000383ffff */
[----:B------:R-:W-:Y:S05]  /*1a9d0*/  BRA `(.L_x_6134) ;  /* 0xffffffc000687947 */ /* 0x000fea000383ffff */
.L_x_6045:
[----:B--2---:R2:W3:Y:S02]  /*1a9e0*/  SYNCS.PHASECHK.TRANS64.TRYWAIT P0, [R2+URZ+0x60], R3 ;  /* 0x00006003020075a7 */ /* 0x0044e4000800017f */
[----:B---3--:R-:W-:Y:S05]  /*1a9f0*/  @!P0 NANOSLEEP.SYNCS 0x989680 ;  /* 0x009896800000895d */ /* 0x008fea0003900000 */
[----:B------:R-:W3:Y:S02]  /*1aa00*/  @!P0 SYNCS.PHASECHK.TRANS64 P0, [R2+URZ+0x60], R3 ;  /* 0x00006003020085a7 */ /* 0x000ee4000800007f */
[----:B---3--:R-:W-:Y:S05]  /*1aa10*/  @!P0 BRA `(.L_x_6045) ;  /* 0xfffffffc00f08947 */ /* 0x008fea000383ffff */
[----:B------:R-:W-:Y:S05]  /*1aa20*/  BRA `(.L_x_6135) ;  /* 0xffffffc400847947 */ /* 0x000fea000383ffff */
.L_x_6055:
[----:B----4-:R4:W0:Y:S02]  /*1aa30*/  SYNCS.PHASECHK.TRANS64.TRYWAIT P0, [R2+URZ+0x36840], R3 ;  /* 0x03684003020075a7 */ /* 0x010824000800017f */
[----:B0-----:R-:W-:Y:S05]  /*1aa40*/  @!P0 NANOSLEEP.SYNCS 0x989680 ;  /* 0x009896800000895d */ /* 0x001fea0003900000 */
[----:B------:R-:W0:Y:S02]  /*1aa50*/  @!P0 SYNCS.PHASECHK.TRANS64 P0, [R2+URZ+0x36840], R3 ;  /* 0x03684003020085a7 */ /* 0x000e24000800007f */
[----:B0-----:R-:W-:Y:S05]  /*1aa60*/  @!P0 BRA `(.L_x_6055) ;  /* 0xfffffffc00f08947 */ /* 0x001fea000383ffff */
[----:B------:R-:W-:Y:S05]  /*1aa70*/  BRA `(.L_x_6136) ;  /* 0xffffffcc003c7947 */ /* 0x000fea000383ffff */
.L_x_6062:
[----:B--2---:R2:W3:Y:S02]  /*1aa80*/  SYNCS.PHASECHK.TRANS64.TRYWAIT P0, [R2+URZ+0x60], R5 ;  /* 0x00006005020075a7 */ /* 0x0044e4000800017f */
[----:B---3--:R-:W-:Y:S05]  /*1aa90*/  @!P0 NANOSLEEP.SYNCS 0x989680 ;  /* 0x009896800000895d */ /* 0x008fea0003900000 */
[----:B------:R-:W3:Y:S02]  /*1aaa0*/  @!P0 SYNCS.PHASECHK.TRANS64 P0, [R2+URZ+0x60], R5 ;  /* 0x00006005020085a7 */ /* 0x000ee4000800007f */
[----:B---3--:R-:W-:Y:S05]  /*1aab0*/  @!P0 BRA `(.L_x_6062) ;  /* 0xfffffffc00f08947 */ /* 0x008fea000383ffff */
[----:B------:R-:W-:Y:S05]  /*1aac0*/  BRA `(.L_x_6137) ;  /* 0xffffffd000587947 */ /* 0x000fea000383ffff */
.L_x_6074:
[----:B0-----:R0:W2:Y:S02]  /*1aad0*/  SYNCS.PHASECHK.TRANS64.TRYWAIT P0, [R0+URZ+0x36860], R2 ;  /* 0x03686002000075a7 */ /* 0x0010a4000800017f */
[----:B--2---:R-:W-:Y:S05]  /*1aae0*/  @!P0 NANOSLEEP.SYNCS 0x989680 ;  /* 0x009896800000895d */ /* 0x004fea0003900000 */
[----:B------:R-:W2:Y:S02]  /*1aaf0*/  @!P0 SYNCS.PHASECHK.TRANS64 P0, [R0+URZ+0x36860], R2 ;  /* 0x03686002000085a7 */ /* 0x000ea4000800007f */
[----:B--2---:R-:W-:Y:S05]  /*1ab00*/  @!P0 BRA `(.L_x_6074) ;  /* 0xfffffffc00f08947 */ /* 0x004fea000383ffff */
[----:B------:R-:W-:Y:S05]  /*1ab10*/  BRA `(.L_x_6138) ;  /* 0xffffffd400f47947 */ /* 0x000fea000383ffff */
.L_x_6082:
[----:B------:R-:W-:Y:S01]  /*1ab20*/  BSSY B0, `(.L_x_6139) ;  /* 0x0000008000007945 */ /* 0x000fe20003800000 */
[----:B------:R-:W-:Y:S02]  /*1ab30*/  IMAD.MOV.U32 R13, RZ, RZ, R16 ;  /* 0x000000ffff0d7224 */ /* 0x000fe400078e0010 */
[----:B------:R-:W-:Y:S02]  /*1ab40*/  IMAD.MOV.U32 R12, RZ, RZ, RZ ;  /* 0x000000ffff0c7224 */ /* 0x000fe400078e00ff */
[----:B------:R-:W-:Y:S02]  /*1ab50*/  IMAD.MOV.U32 R11, RZ, RZ, 0x1f ;  /* 0x0000001fff0b7424 */ /* 0x000fe400078e00ff */
[----:B------:R-:W-:-:S07]  /*1ab60*/  IMAD.MOV.U32 R15, RZ, RZ, -0x1 ;  /* 0xffffffffff0f7424 */ /* 0x000fce00078e00ff */
[----:B-1--45:R-:W-:Y:S05]  /*1ab70*/  WARPSYNC.COLLECTIVE R15, `(.L_x_6140) ;  /* 0x000000000f087348 */ /* 0x032fea0003c00000 */
[----:B------:R0:W2:Y:S02]  /*1ab80*/  SHFL.IDX P6, R14, R13, R12, R11 ;  /* 0x0000000c0d0e7389 */ /* 0x0000a400000c000b */
[----:B012-45:R-:W-:Y:S01]  /*1ab90*/  ENDCOLLECTIVE ;  /* 0x000000000000791b */ /* 0x037fe20003800000 */
.L_x_6140:
[----:B------:R-:W-:Y:S05]  /*1aba0*/  BSYNC B0 ;  /* 0x0000000000007941 */ /* 0x000fea0003800000 */
.L_x_6139:
        /* <DEDUP_REMOVED lines=9> */
.L_x_6141:
        /* <DEDUP_REMOVED lines=19> */
.L_x_6142:
[----:B------:R-:W-:Y:S01]  /*1ad70*/  IMAD.MOV.U32 R12, RZ, RZ, 0x2 ;  /* 0x00000002ff0c7424 */ /* 0x000fe200078e00ff */
[----:B------:R-:W-:-:S05]  /*1ad80*/  SEL R7, R14, RZ, P1 ;  /* 0x000000ff0e077207 */ /* 0x000fca0000800000 */
[----:B------:R-:W-:-:S04]  /*1ad90*/  IMAD.IADD R3, R2, 0x1, R7 ;  /* 0x0000000102037824 */ /* 0x000fc800078e0207 */
[----:B------:R-:W-:-:S07]  /*1ada0*/  IMAD.MOV.U32 R13, RZ, RZ, R3 ;  /* 0x000000ffff0d7224 */ /* 0x000fce00078e0003 */
[----:B------:R-:W-:Y:S05]  /*1adb0*/  WARPSYNC.COLLECTIVE R15, `(.L_x_6143) ;  /* 0x000000000f087348 */ /* 0x000fea0003c00000 */
[----:B------:R0:W1:Y:S02]  /*1adc0*/  SHFL.UP P6, R14, R13, R12, R11 ;  /* 0x0400000c0d0e7389 */ /* 0x00006400000c000b */
[----:B01----:R-:W-:Y:S01]  /*1add0*/  ENDCOLLECTIVE ;  /* 0x000000000000791b */ /* 0x003fe20003800000 */
.L_x_6143:
        /* <DEDUP_REMOVED lines=8> */
.L_x_6144:
        /* <DEDUP_REMOVED lines=8> */
.L_x_6145:
        /* <DEDUP_REMOVED lines=8> */
.L_x_6146:
        /* <DEDUP_REMOVED lines=9> */
.L_x_6147:
[----:B------:R-:W-:Y:S01]  /*1aff0*/  IMAD.MOV.U32 R16, RZ, RZ, R14 ;  /* 0x000000ffff107224 */ /* 0x000fe200078e000e */
[----:B------:R-:W-:Y:S06]  /*1b000*/  BRA `(.L_x_6148) ;  /* 0xffffffd800bc7947 */ /* 0x000fec000383ffff */
.L_x_6087:
[----:B------:R-:W-:Y:S01]  /*1b010*/  BSSY B0, `(.L_x_6149) ;  /* 0x0000008000007945 */ /* 0x000fe20003800000 */
[----:B-----5:R-:W-:Y:S02]  /*1b020*/  IMAD.MOV.U32 R13, RZ, RZ, R2 ;  /* 0x000000ffff0d7224 */ /* 0x020fe400078e0002 */
[----:B------:R-:W-:Y:S02]  /*1b030*/  IMAD.MOV.U32 R12, RZ, RZ, 0x1 ;  /* 0x00000001ff0c7424 */ /* 0x000fe400078e00ff */
[----:B------:R-:W-:Y:S02]  /*1b040*/  IMAD.MOV.U32 R11, RZ, RZ, RZ ;  /* 0x000000ffff0b7224 */ /* 0x000fe400078e00ff */
[----:B------:R-:W-:-:S07]  /*1b050*/  IMAD.MOV.U32 R15, RZ, RZ, -0x1 ;  /* 0xffffffffff0f7424 */ /* 0x000fce00078e00ff */
[----:B01--4-:R-:W-:Y:S05]  /*1b060*/  WARPSYNC.COLLECTIVE R15, `(.L_x_6150) ;  /* 0x000000000f087348 */ /* 0x013fea0003c00000 */
[----:B------:R2:W3:Y:S02]  /*1b070*/  SHFL.UP P6, R14, R13, R12, R11 ;  /* 0x0400000c0d0e7389 */ /* 0x0004e400000c000b */
[----:B01234-:R-:W-:Y:S01]  /*1b080*/  ENDCOLLECTIVE ;  /* 0x000000000000791b */ /* 0x01ffe20003800000 */
.L_x_6150:
[----:B------:R-:W-:Y:S05]  /*1b090*/  BSYNC B0 ;  /* 0x0000000000007941 */ /* 0x000fea0003800000 */
.L_x_6149:
        /* <DEDUP_REMOVED lines=9> */
.L_x_6151:
[----:B------:R-:W-:Y:S01]  /*1b130*/  IMAD.MOV.U32 R12, RZ, RZ, 0x4 ;  /* 0x00000004ff0c7424 */ /* 0x000fe200078e00ff */
[----:B------:R-:W-:-:S05]  /*1b140*/  SEL R14, R14, RZ, P2 ;  /* 0x000000ff0e0e7207 */ /* 0x000fca0001000000 */
[----:B------:R-:W-:-:S04]  /*1b150*/  IMAD.IADD R3, R3, 0x1, R14 ;  /* 0x0000000103037824 */ /* 0x000fc800078e020e */
[----:B------:R-:W-:-:S07]  /*1b160*/  IMAD.MOV.U32 R13, RZ, RZ, R3 ;  /* 0x000000ffff0d7224 */ /* 0x000fce00078e0003 */
[----:B------:R-:W-:Y:S05]  /*1b170*/  WARPSYNC.COLLECTIVE R15, `(.L_x_6152) ;  /* 0x000000000f087348 */ /* 0x000fea0003c00000 */
[----:B------:R0:W1:Y:S02]  /*1b180*/  SHFL.UP P6, R14, R13, R12, R11 ;  /* 0x0400000c0d0e7389 */ /* 0x00006400000c000b */
[----:B01----:R-:W-:Y:S01]  /*1b190*/  ENDCOLLECTIVE ;  /* 0x000000000000791b */ /* 0x003fe20003800000 */
.L_x_6152:
[----:B------:R-:W-:Y:S01]  /*1b1a0*/  IMAD.MOV.U32 R12, RZ, RZ, 0x8 ;  /* 0x00000008ff0c7424 */ /* 0x000fe200078e00ff */
[----:B------:R-:W-:-:S05]  /*1b1b0*/  SEL R14, R14, RZ, P3 ;  /* 0x000000ff0e0e7207 */ /* 0x000fca0001800000 */
[----:B------:R-:W-:-:S04]  /*1b1c0*/  IMAD.IADD R3, R3, 0x1, R14 ;  /* 0x0000000103037824 */ /* 0x000fc800078e020e */
[----:B------:R-:W-:-:S07]  /*1b1d0*/  IMAD.MOV.U32 R13, RZ, RZ, R3 ;  /* 0x000000ffff0d7224 */ /* 0x000fce00078e0003 */
[----:B------:R-:W-:Y:S05]  /*1b1e0*/  WARPSYNC.COLLECTIVE R15, `(.L_x_6153) ;  /* 0x000000000f087348 */ /* 0x000fea0003c00000 */
[----:B------:R0:W1:Y:S02]  /*1b1f0*/  SHFL.UP P6, R14, R13, R12, R11 ;  /* 0x0400000c0d0e7389 */ /* 0x00006400000c000b */
[----:B01----:R-:W-:Y:S01]  /*1b200*/  ENDCOLLECTIVE ;  /* 0x000000000000791b */ /* 0x003fe20003800000 */
.L_x_6153:
[----:B------:R-:W-:Y:S01]  /*1b210*/  IMAD.MOV.U32 R12, RZ, RZ, 0x10 ;  /* 0x00000010ff0c7424 */ /* 0x000fe200078e00ff */
[----:B------:R-:W-:-:S05]  /*1b220*/  SEL R14, R14, RZ, P4 ;  /* 0x000000ff0e0e7207 */ /* 0x000fca0002000000 */
[----:B------:R-:W-:-:S04]  /*1b230*/  IMAD.IADD R3, R3, 0x1, R14 ;  /* 0x0000000103037824 */ /* 0x000fc800078e020e */
[----:B------:R-:W-:-:S07]  /*1b240*/  IMAD.MOV.U32 R13, RZ, RZ, R3 ;  /* 0x000000ffff0d7224 */ /* 0x000fce00078e0003 */
[----:B------:R-:W-:Y:S05]  /*1b250*/  WARPSYNC.COLLECTIVE R15, `(.L_x_6154) ;  /* 0x000000000f087348 */ /* 0x000fea0003c00000 */
[----:B------:R0:W1:Y:S02]  /*1b260*/  SHFL.UP P6, R14, R13, R12, R11 ;  /* 0x0400000c0d0e7389 */ /* 0x00006400000c000b */
[----:B01----:R-:W-:Y:S01]  /*1b270*/  ENDCOLLECTIVE ;  /* 0x000000000000791b */ /* 0x003fe20003800000 */
.L_x_6154:
        /* <DEDUP_REMOVED lines=8> */
.L_x_6155:
[----:B------:R-:W-:Y:S01]  /*1b300*/  IMAD.MOV.U32 R16, RZ, RZ, R14 ;  /* 0x000000ffff107224 */ /* 0x000fe200078e000e */
[----:B------:R-:W-:Y:S06]  /*1b310*/  BRA `(.L_x_6156) ;  /* 0xffffffd800987947 */ /* 0x000fec000383ffff */
.L_x_6089:
[----:B------:R-:W-:Y:S01]  /*1b320*/  BSSY B0, `(.L_x_6157) ;  /* 0x0000006000007945 */ /* 0x000fe20003800000 */
[----:B------:R-:W-:Y:S01]  /*1b330*/  PLOP3.LUT P6, PT, P6, PT, PT, 0x8, 0x0 ;  /* 0x000000000000781c */ /* 0x000fe200037ce170 */
[----:B------:R-:W-:-:S12]  /*1b340*/  IMAD.MOV.U32 R15, RZ, RZ, -0x1 ;  /* 0xffffffffff0f7424 */ /* 0x000fd800078e00ff */
[----:B01--45:R-:W-:Y:S05]  /*1b350*/  WARPSYNC.COLLECTIVE R15, `(.L_x_6158) ;  /* 0x000000000f087348 */ /* 0x033fea0003c00000 */
[----:B------:R-:W-:Y:S01]  /*1b360*/  VOTE.ANY R14, PT, P6 ;  /* 0x00000000000e7806 */ /* 0x000fe200030e0100 */
[----:B01--45:R-:W-:Y:S06]  /*1b370*/  ENDCOLLECTIVE ;  /* 0x000000000000791b */ /* 0x033fec0003800000 */
.L_x_6158:
[----:B------:R-:W-:Y:S05]  /*1b380*/  BSYNC B0 ;  /* 0x0000000000007941 */ /* 0x000fea0003800000 */
.L_x_6157:
        /* <DEDUP_REMOVED lines=9> */
.L_x_6159:
[----:B------:R-:W-:Y:S01]  /*1b420*/  IMAD.MOV.U32 R17, RZ, RZ, R14 ;  /* 0x000000ffff117224 */ /* 0x000fe200078e000e */
[----:B------:R-:W-:Y:S06]  /*1b430*/  BRA `(.L_x_6160) ;  /* 0xffffffd800887947 */ /* 0x000fec000383ffff */
.L_x_6091:
[----:B------:R-:W-:Y:S01]  /*1b440*/  BSSY B0, `(.L_x_6161) ;  /* 0x0000007000007945 */ /* 0x000fe20003800000 */
[----:B------:R-:W-:Y:S02]  /*1b450*/  IMAD.MOV.U32 R13, RZ, RZ, R3 ;  /* 0x000000ffff0d7224 */ /* 0x000fe400078e0003 */
[----:B------:R-:W-:Y:S02]  /*1b460*/  IMAD.MOV.U32 R11, RZ, RZ, 0x1f ;  /* 0x0000001fff0b7424 */ /* 0x000fe400078e00ff */
[----:B------:R-:W-:-:S07]  /*1b470*/  IMAD.MOV.U32 R15, RZ, RZ, -0x1 ;  /* 0xffffffffff0f7424 */ /* 0x000fce00078e00ff */
[----:B012345:R-:W-:Y:S05]  /*1b480*/  WARPSYNC.COLLECTIVE R15, `(.L_x_6162) ;  /* 0x000000000f087348 */ /* 0x03ffea0003c00000 */
[----:B------:R0:W0:Y:S02]  /*1b490*/  SHFL.IDX P6, R14, R13, R12, R11 ;  /* 0x0000000c0d0e7389 */ /* 0x00002400000c000b */
[----:B012345:R-:W-:Y:S01]  /*1b4a0*/  ENDCOLLECTIVE ;  /* 0x000000000000791b */ /* 0x03ffe20003800000 */
.L_x_6162:
[----:B------:R-:W-:Y:S05]  /*1b4b0*/  BSYNC B0 ;  /* 0x0000000000007941 */ /* 0x000fea0003800000 */
.L_x_6161:
[----:B------:R-:W-:Y:S01]  /*1b4c0*/  IMAD.MOV.U32 R3, RZ, RZ, R14 ;  /* 0x000000ffff037224 */ /* 0x000fe200078e000e */
[----:B------:R-:W-:Y:S06]  /*1b4d0*/  BRA `(.L_x_6163) ;  /* 0xffffffd8007c7947 */ /* 0x000fec000383ffff */
.L_x_6095:
[----:B0-----:R0:W2:Y:S02]  /*1b4e0*/  SYNCS.PHASECHK.TRANS64.TRYWAIT P0, [R0+URZ+0x36820], R3 ;  /* 0x03682003000075a7 */ /* 0x0010a4000800017f */
[----:B--2---:R-:W-:Y:S05]  /*1b4f0*/  @!P0 NANOSLEEP.SYNCS 0x989680 ;  /* 0x009896800000895d */ /* 0x004fea0003900000 */
[----:B------:R-:W2:Y:S02]  /*1b500*/  @!P0 SYNCS.PHASECHK.TRANS64 P0, [R0+URZ+0x36820], R3 ;  /* 0x03682003000085a7 */ /* 0x000ea4000800007f */
[----:B--2---:R-:W-:Y:S05]  /*1b510*/  @!P0 BRA `(.L_x_6095) ;  /* 0xfffffffc00f08947 */ /* 0x004fea000383ffff */
[----:B------:R-:W-:Y:S05]  /*1b520*/  BRA `(.L_x_6164) ;  /* 0xffffffe000047947 */ /* 0x000fea000383ffff */
.L_x_6096:
        /* <DEDUP_REMOVED lines=11> */
.L_x_6166:
[----:B------:R-:W-:Y:S05]  /*1b5e0*/  BSYNC B0 ;  /* 0x0000000000007941 */ /* 0x000fea0003800000 */
.L_x_6165:
[----:B------:R-:W-:Y:S05]  /*1b5f0*/  BRA `(.L_x_6167) ;  /* 0xffffffdc00ec7947 */ /* 0x000fea000383ffff */
.L_x_6099:
[----:B------:R-:W-:Y:S01]  /*1b600*/  BSSY B1, `(.L_x_6168) ;  /* 0x0000006000017945 */ /* 0x000fe20003800000 */
[----:B------:R-:W-:-:S07]  /*1b610*/  IMAD.MOV.U32 R15, RZ, RZ, -0x1 ;  /* 0xffffffffff0f7424 */ /* 0x000fce00078e00ff */
[----:B012-45:R-:W-:Y:S05]  /*1b620*/  WARPSYNC.COLLECTIVE R15, `(.L_x_6169) ;  /* 0x000000000f0c7348 */ /* 0x037fea0003c00000 */
[----:B------:R-:W-:Y:S02]  /*1b630*/  ELECT P6, UR62, PT ;  /* 0x00000000003e782f */ /* 0x000fe400038c0000 */
[----:B------:R-:W-:Y:S01]  /*1b640*/  MOV R14, UR62 ;  /* 0x0000003e000e7c02 */ /* 0x000fe20008000f00 */
[----:B012-45:R-:W-:Y:S10]  /*1b650*/  ENDCOLLECTIVE ;  /* 0x000000000000791b */ /* 0x037ff40003800000 */
.L_x_6169:
[----:B------:R-:W-:Y:S05]  /*1b660*/  BSYNC B1 ;  /* 0x0000000000017941 */ /* 0x000fea0003800000 */
.L_x_6168:
[----:B------:R-:W-:Y:S05]  /*1b670*/  BRA `(.L_x_6170) ;  /* 0xffffffdc00e47947 */ /* 0x000fea000383ffff */
.L_x_6101:
[----:B0-----:R0:W2:Y:S02]  /*1b680*/  SYNCS.PHASECHK.TRANS64.TRYWAIT P0, [R6+URZ], R5 ;  /* 0x00000005060075a7 */ /* 0x0010a4000800017f */
[----:B--2---:R-:W-:Y:S05]  /*1b690*/  @!P0 NANOSLEEP.SYNCS 0x989680 ;  /* 0x009896800000895d */ /* 0x004fea0003900000 */
[----:B------:R-:W2:Y:S02]  /*1b6a0*/  @!P0 SYNCS.PHASECHK.TRANS64 P0, [R6+URZ], R5 ;  /* 0x00000005060085a7 */ /* 0x000ea4000800007f */
[----:B--2---:R-:W-:Y:S05]  /*1b6b0*/  @!P0 BRA `(.L_x_6101) ;  /* 0xfffffffc00f08947 */ /* 0x004fea000383ffff */
[----:B------:R-:W-:Y:S05]  /*1b6c0*/  BRA `(.L_x_6171) ;  /* 0xffffffe000287947 */ /* 0x000fea000383ffff */
.L_x_6102:
[----:B--2---:R2:W3:Y:S02]  /*1b6d0*/  SYNCS.PHASECHK.TRANS64.TRYWAIT P0, [R7+URZ], R2 ;  /* 0x00000002070075a7 */ /* 0x0044e4000800017f */
[----:B---3--:R-:W-:Y:S05]  /*1b6e0*/  @!P0 NANOSLEEP.SYNCS 0x989680 ;  /* 0x009896800000895d */ /* 0x008fea0003900000 */
[----:B------:R-:W3:Y:S02]  /*1b6f0*/  @!P0 SYNCS.PHASECHK.TRANS64 P0, [R7+URZ], R2 ;  /* 0x00000002070085a7 */ /* 0x000ee4000800007f */
[----:B---3--:R-:W-:Y:S05]  /*1b700*/  @!P0 BRA `(.L_x_6102) ;  /* 0xfffffffc00f08947 */ /* 0x008fea000383ffff */
[----:B------:R-:W-:Y:S05]  /*1b710*/  BRA `(.L_x_6172) ;  /* 0xffffffe0001c7947 */ /* 0x000fea000383ffff */
.L_x_6104:
[----:B---3--:R3:W4:Y:S02]  /*1b720*/  SYNCS.PHASECHK.TRANS64.TRYWAIT P0, [R4+URZ], R5 ;  /* 0x00000005040075a7 */ /* 0x008724000800017f */
[----:B----4-:R-:W-:Y:S05]  /*1b730*/  @!P0 NANOSLEEP.SYNCS 0x989680 ;  /* 0x009896800000895d */ /* 0x010fea0003900000 */
[----:B------:R-:W4:Y:S02]  /*1b740*/  @!P0 SYNCS.PHASECHK.TRANS64 P0, [R4+URZ], R5 ;  /* 0x00000005040085a7 */ /* 0x000f24000800007f */
[----:B----4-:R-:W-:Y:S05]  /*1b750*/  @!P0 BRA `(.L_x_6104) ;  /* 0xfffffffc00f08947 */ /* 0x010fea000383ffff */
[----:B------:R-:W-:Y:S05]  /*1b760*/  BRA `(.L_x_6173) ;  /* 0xffffffe000247947 */ /* 0x000fea000383ffff */
.L_x_6174:
        /* <DEDUP_REMOVED lines=9> */
.L_x_15311:


//--------------------- .text._ZN7cutlass13device_kernelIN5flash11enable_sm90INS1_16FlashAttnFwdSm90INS1_25CollectiveMainloopFwdSm90ILi2EN4cute5tupleIJNS5_1CILi1EEES8_S8_EEENS6_IJNS7_ILi128EEENS7_ILi112EEENS7_ILi192EEEEEELi192ENS_6half_tEfNS_4arch4Sm90ELb1ELb0ELb1ELb1ELb0ELb1ELb0ELb1ELb1ELb1ELb0ELb0EEENS1_21CollectiveEpilogueFwdINS6_IJSA_SC_SB_EEES9_SE_SG_Li256ELb1ELb1ELb0ELb0EEENS1_36VarlenDynamicPersistentTileSchedulerILi128ELi112ELi256ELi128ELb0ELb1ELb1ELb1ELb1ELb1EEEEEEEEEvNT_6ParamsE --------------------------
	.section	.text._ZN7cutlass13device_kernelIN5flash11enable_sm90INS1_16FlashAttnFwdSm90INS1_25CollectiveMainloopFwdSm90ILi2EN4cute5tupleIJNS5_1CILi1EEES8_S8_EEENS6_IJNS7_ILi128EEENS7_ILi112EEENS7_ILi192EEEEEELi192ENS_6half_tEfNS_4arch4Sm90ELb1ELb0ELb1ELb1ELb0ELb1ELb0ELb1ELb1ELb1ELb0ELb0EEENS1_21CollectiveEpilogueFwdINS6_IJSA_SC_SB_EEES9_SE_SG_Li256ELb1ELb1ELb0ELb0EEENS1_36VarlenDynamicPersistentTileSchedulerILi128ELi112ELi256ELi128ELb0ELb1ELb1ELb1ELb1ELb1EEEEEEEEEvNT_6ParamsE,"ax",@progbits
	.align	128
.text._ZN7cutlass13device_kernelIN5flash11enable_sm90INS1_16FlashAttnFwdSm90INS1_25CollectiveMainloopFwdSm90ILi2EN4cute5tupleIJNS5_1CILi1EEES8_S8_EEENS6_IJNS7_ILi128EEENS7_ILi112EEENS7_ILi192EEEEEELi192ENS_6half_tEfNS_4arch4Sm90ELb1ELb0ELb1ELb1ELb0ELb1ELb0ELb1ELb1ELb1ELb0ELb0EEENS1_21CollectiveEpilogueFwdINS6_IJSA_SC_SB_EEES9_SE_SG_Li256ELb1ELb1ELb0ELb0EEENS1_36VarlenDynamicPersistentTileSchedulerILi128ELi112ELi256ELi128ELb0ELb1ELb1ELb1ELb1ELb1EEEEEEEEEvNT_6ParamsE:
        .type           _ZN7cutlass13device_kernelIN5flash11enable_sm90INS1_16FlashAttnFwdSm90INS1_25CollectiveMainloopFwdSm90ILi2EN4cute5tupleIJNS5_1CILi1EEES8_S8_EEENS6_IJNS7_ILi128EEENS7_ILi112EEENS7_ILi192EEEEEELi192ENS_6half_tEfNS_4arch4Sm90ELb1ELb0ELb1ELb1ELb0ELb1ELb0ELb1ELb1ELb1ELb0ELb0EEENS1_21CollectiveEpilogueFwdINS6_IJSA_SC_SB_EEES9_SE_SG_Li256ELb1ELb1ELb0ELb0EEENS1_36VarlenDynamicPersistentTileSchedulerILi128ELi112ELi256ELi128ELb0ELb1ELb1ELb1ELb1ELb1EEEEEEEEEvNT_6ParamsE,@function
        .size           _ZN7cutlass13device_kernelIN5flash11enable_sm90INS1_16FlashAttnFwdSm90INS1_25CollectiveMainloopFwdSm90ILi2EN4cute5tupleIJNS5_1CILi1EEES8_S8_EEENS6_IJNS7_ILi128EEENS7_ILi112EEENS7_ILi192EEEEEELi192ENS_6half_tEfNS_4arch4Sm90ELb1ELb0ELb1ELb1ELb0ELb1ELb0ELb1ELb1ELb1ELb0ELb0EEENS1_21CollectiveEpilogueFwdINS6_IJSA_SC_SB_EEES9_SE_SG_Li256ELb1ELb1ELb0ELb0EEENS1_36VarlenDynamicPersistentTileSchedulerILi128ELi112ELi256ELi128ELb0ELb1ELb1ELb1ELb1ELb1EEEEEEEEEvNT_6ParamsE,(.L_x_15312 - _ZN7cutlass13device_kernelIN5flash11enable_sm90INS1_16FlashAttnFwdSm90INS1_25CollectiveMainloopFwdSm90ILi2EN4cute5tupleIJNS5_1CILi1EEES8_S8_EEENS6_IJNS7_ILi128EEENS7_ILi112EEENS7_ILi192EEEEEELi192ENS_6half_tEfNS_4arch4Sm90ELb1ELb0ELb1ELb1ELb0ELb1ELb0ELb1ELb1ELb1ELb0ELb0EEENS1_21CollectiveEpilogueFwdINS6_IJSA_SC_SB_EEES9_SE_SG_Li256ELb1ELb1ELb0ELb0EEENS1_36VarlenDynamicPersistentTileSchedulerILi128ELi112ELi256ELi128ELb0ELb1ELb1ELb1ELb1ELb1EEEEEEEEEvNT_6ParamsE)
        .other          _ZN7cutlass13device_kernelIN5flash11enable_sm90INS1_16FlashAttnFwdSm90INS1_25CollectiveMainloopFwdSm90ILi2EN4cute5tupleIJNS5_1CILi1EEES8_S8_EEENS6_IJNS7_ILi128EEENS7_ILi112EEENS7_ILi192EEEEEELi192ENS_6half_tEfNS_4arch4Sm90ELb1ELb0ELb1ELb1ELb0ELb1ELb0ELb1ELb1ELb1ELb0ELb0EEENS1_21CollectiveEpilogueFwdINS6_IJSA_SC_SB_EEES9_SE_SG_Li256ELb1ELb1ELb0ELb0EEENS1_36VarlenDynamicPersistentTileSchedulerILi128ELi112ELi256ELi128ELb0ELb1ELb1ELb1ELb1ELb1EEEEEEEEEvNT_6ParamsE,@"STO_CUDA_ENTRY STV_DEFAULT"
_ZN7cutlass13device_kernelIN5flash11enable_sm90INS1_16FlashAttnFwdSm90INS1_25CollectiveMainloopFwdSm90ILi2EN4cute5tupleIJNS5_1CILi1EEES8_S8_EEENS6_IJNS7_ILi128EEENS7_ILi112EEENS7_ILi192EEEEEELi192ENS_6half_tEfNS_4arch4Sm90ELb1ELb0ELb1ELb1ELb0ELb1ELb0ELb1ELb1ELb1ELb0ELb0EEENS1_21CollectiveEpilogueFwdINS6_IJSA_SC_SB_EEES9_SE_SG_Li256ELb1ELb1ELb0ELb0EEENS1_36VarlenDynamicPersistentTileSchedulerILi128ELi112ELi256ELi128ELb0ELb1ELb1ELb1ELb1ELb1EEEEEEEEEvNT_6ParamsE:
        /* <DEDUP_REMOVED lines=24> */
.L_x_6176:
[----:B------:R-:W-:Y:S05]  /*0180*/  BSYNC B0 ;  /* 0x0000000000007941 */ /* 0x000fea0003800000 */
.L_x_6175:
        /* <DEDUP_REMOVED lines=41> */
.L_x_6177:
        /* <DEDUP_REMOVED lines=22> */
.L_x_6178:
        /* <DEDUP_REMOVED lines=18> */
.L_x_6179:
        /* <DEDUP_REMOVED lines=22> */
.L_x_6180:
        /* <DEDUP_REMOVED lines=22> */
.L_x_6181:
        /* <DEDUP_REMOVED lines=10> */
.L_x_6184:
        /* <DEDUP_REMOVED lines=17> */
[----:B------:R-:W-:Y:S01]  /*0b10*/  R2UR UR4, R16 ;  /* 0x00000000100472ca */ /* 0x000fe200000e0000 */
[----:B------:R-:W-:Y:S01]  /*0b20*/  IMAD.MOV.U32 R17, RZ, RZ, RZ ;  /* 0x000000ffff117224 */ /* 0x000fe200078e00ff */
[----:B------:R-:W-:Y:S01]  /*0b30*/  CS2R R208, SRZ ;  /* 0x0000000000d07805 */ /* 0x000fe2000001ff00 */
[----:B------:R-:W-:-:S10]  /*0b40*/  IMAD.MOV.U32 R205, RZ, RZ, RZ ;  /* 0x000000ffffcd7224 */ /* 0x000fd400078e00ff */
[----:B------:R-:W-:Y:S01]  /*0b50*/  UIADD3 UR4, UR4, 0x15400, URZ ;  /* 0x0001540004047890 */ /* 0x000fe2000fffe03f */
[----:B--2---:R-:W-:Y:S02]  /*0b60*/  R2UR UR5, R0 ;  /* 0x00000000000572ca */ /* 0x004fe400000e0000 */
[----:B------:R-:W-:-:S04]  /*0b70*/  SHF.R.S32.HI R0, RZ, 0x1f, R18 ;  /* 0x0000001fff007819 */ /* 0x000fc80000011412 */
[----:B0-----:R-:W-:-:S04]  /*0b80*/  LEA.HI R2, R0, R18, RZ, 0x7 ;  /* 0x0000001200027211 */ /* 0x001fc800078f38ff */
[----:B------:R-:W-:Y:S02]  /*0b90*/  LOP3.LUT R3, R2, 0xffffff80, RZ, 0xc0, !PT ;  /* 0xffffff8002037812 */ /* 0x000fe400078ec0ff */
[----:B------:R-:W-:Y:S01]  /*0ba0*/  SHF.R.S32.HI R11, RZ, 0x7, R2 ;  /* 0x00000007ff0b7819 */ /* 0x000fe20000011402 */
[----:B------:R-:W-:Y:S01]  /*0bb0*/  ULOP3.LUT UR5, UR5, 0x1, URZ, 0xfc, !UPT ;  /* 0x0000000105057892 */ /* 0x000fe2000f8efc3f */
[----:B------:R-:W-:Y:S02]  /*0bc0*/  IADD3 R15, R18, -R3, RZ ;  /* 0x80000003120f7210 */ /* 0x000fe40007ffe0ff */
[----:B------:R-:W-:Y:S02]  /*0bd0*/  LEA.HI R3, R0, R18, RZ, 0x4 ;  /* 0x0000001200037211 */ /* 0x000fe400078f20ff */
[----:B------:R-:W-:Y:S02]  /*0be0*/  SHF.R.S32.HI R7, RZ, 0x1f, R15 ;  /* 0x0000001fff077819 */ /* 0x000fe4000001140f */
[----:B------:R-:W-:-:S02]  /*0bf0*/  SHF.R.S32.HI R6, RZ, 0x4, R3 ;  /* 0x00000004ff067819 */ /* 0x000fc40000011403 */
[-C--:B------:R-:W-:Y:S02]  /*0c00*/  LEA.HI R8, R7, R15.reuse, RZ, 0x2 ;  /* 0x0000000f07087211 */ /* 0x080fe400078f10ff */
[----:B------:R-:W-:Y:S02]  /*0c10*/  LEA.HI R4, R3, R6, RZ, 0x1 ;  /* 0x0000000603047211 */ /* 0x000fe400078f08ff */
[--C-:B------:R-:W-:Y:S02]  /*0c20*/  SHF.R.S32.HI R9, RZ, 0x2, R8.reuse ;  /* 0x00000002ff097819 */ /* 0x100fe40000011408 */
[----:B------:R-:W-:Y:S02]  /*0c30*/  SHF.R.S32.HI R10, RZ, 0x1f, R8 ;  /* 0x0000001fff0a7819 */ /* 0x000fe40000011408 */
[----:B------:R-:W-:Y:S02]  /*0c40*/  LEA.HI R7, R7, R15, RZ, 0x5 ;  /* 0x0000000f07077211 */ /* 0x000fe400078f28ff */
[----:B------:R-:W-:-:S02]  /*0c50*/  LEA.HI R10, R10, R9, RZ, 0x3 ;  /* 0x000000090a0a7211 */ /* 0x000fc400078f18ff */
[----:B------:R-:W-:Y:S02]  /*0c60*/  LOP3.LUT R3, R3, 0x3fffff0, RZ, 0xc0, !PT ;  /* 0x03fffff003037812 */ /* 0x000fe400078ec0ff */
[----:B------:R-:W-:Y:S02]  /*0c70*/  LOP3.LUT R10, R10, 0xfffffff8, RZ, 0xc0, !PT ;  /* 0xfffffff80a0a7812 */ /* 0x000fe400078ec0ff */
[----:B------:R-:W-:Y:S01]  /*0c80*/  LOP3.LUT R5, R4, 0x1ffffffe, RZ, 0xc0, !PT ;  /* 0x1ffffffe04057812 */ /* 0x000fe200078ec0ff */
[----:B------:R-:W-:Y:S01]  /*0c90*/  IMAD.IADD R3, R18, 0x1, -R3 ;  /* 0x0000000112037824 */ /* 0x000fe200078e0a03 */
[----:B------:R-:W-:Y:S01]  /*0ca0*/  LEA.HI R4, R0, R18, RZ, 0x5 ;  /* 0x0000001200047211 */ /* 0x000fe200078f28ff */
[----:B------:R-:W-:Y:S01]  /*0cb0*/  IMAD.IADD R10, R9, 0x1, -R10 ;  /* 0x00000001090a7824 */ /* 0x000fe200078e0a0a */
[----:B------:R-:W-:Y:S01]  /*0cc0*/  SHF.R.S32.HI R7, RZ, 0x5, R7 ;  /* 0x00000005ff077819 */ /* 0x000fe20000011407 */
[----:B------:R-:W-:Y:S01]  /*0cd0*/  IMAD.IADD R5, R6, 0x1, -R5 ;  /* 0x0000000106057824 */ /* 0x000fe200078e0a05 */
[----:B------:R-:W-:-:S02]  /*0ce0*/  SHF.R.S32.HI R4, RZ, 0x5, R4 ;  /* 0x00000005ff047819 */ /* 0x000fc40000011404 */
[----:B------:R-:W-:Y:S01]  /*0cf0*/  LEA.HI R6, R0, R18, RZ, 0x2 ;  /* 0x0000001200067211 */ /* 0x000fe200078f10ff */
[----:B------:R-:W-:Y:S01]  /*0d00*/  IMAD R7, R7, 0x10, R10 ;  /* 0x0000001007077824 */ /* 0x000fe200078e020a */
[----:B------:R-:W-:Y:S01]  /*0d10*/  LEA.HI R2, R2, R11, RZ, 0x1 ;  /* 0x0000000b02027211 */ /* 0x000fe200078f08ff */
[C---:B------:R-:W-:Y:S01]  /*0d20*/  IMAD.SHL.U32 R220, R4.reuse, 0x200, RZ ;  /* 0x0000020004dc7824 */ /* 0x040fe200078e00ff */
[----:B------:R-:W-:Y:S02]  /*0d30*/  LEA R10, R4, R3, 0x4 ;  /* 0x00000003040a7211 */ /* 0x000fe400078e20ff */
[--C-:B------:R-:W-:Y:S02]  /*0d40*/  SHF.R.S32.HI R204, RZ, 0x2, R6.reuse ;  /* 0x00000002ffcc7819 */ /* 0x100fe40000011406 */
[----:B------:R-:W-:Y:S01]  /*0d50*/  SHF.R.S32.HI R3, RZ, 0x1f, R6 ;  /* 0x0000001fff037819 */ /* 0x000fe20000011406 */
[----:B------:R-:W-:Y:S01]  /*0d60*/  IMAD R12, R10, 0x8, R5 ;  /* 0x000000080a0c7824 */ /* 0x000fe200078e0205 */
[----:B------:R-:W-:Y:S01]  /*0d70*/  LOP3.LUT R6, R6, 0xfffffffc, RZ, 0xc0, !PT ;  /* 0xfffffffc06067812 */ /* 0x000fe200078ec0ff */
[----:B------:R-:W-:Y:S01]  /*0d80*/  VIADD R9, R204, 0x40 ;  /* 0x00000040cc097836 */ /* 0x000fe20000000000 */
[----:B------:R-:W-:-:S02]  /*0d90*/  LOP3.LUT R2, R2, 0x3fffffe, RZ, 0xc0, !PT ;  /* 0x03fffffe02027812 */ /* 0x000fc400078ec0ff */
[----:B------:R-:W-:Y:S01]  /*0da0*/  IADD3 R20, R18, -R6, RZ ;  /* 0x8000000612147210 */ /* 0x000fe20007ffe0ff */
[----:B------:R-:W-:Y:S01]  /*0db0*/  IMAD.SHL.U32 R217, R9, 0x40, RZ ;  /* 0x0000004009d97824 */ /* 0x000fe200078e00ff */
[----:B------:R-:W-:Y:S01]  /*0dc0*/  LEA.HI R3, R3, R204, RZ, 0x3 ;  /* 0x000000cc03037211 */ /* 0x000fe200078f18ff */
[----:B------:R-:W-:Y:S01]  /*0dd0*/  IMAD.IADD R2, R11, 0x1, -R2 ;  /* 0x000000010b027824 */ /* 0x000fe200078e0a02 */
[----:B------:R-:W-:Y:S01]  /*0de0*/  LEA.HI R0, R0, R18, RZ, 0x3 ;  /* 0x0000001200007211 */ /* 0x000fe200078f18ff */
[----:B------:R-:W-:Y:S01]  /*0df0*/  IMAD.SHL.U32 R22, R20, 0x4, RZ ;  /* 0x0000000414167824 */ /* 0x000fe200078e00ff */
[----:B------:R-:W-:Y:S01]  /*0e00*/  LOP3.LUT R3, R3, 0xfffffff8, RZ, 0xc0, !PT ;  /* 0xfffffff803037812 */ /* 0x000fe200078ec0ff */
[----:B------:R-:W-:Y:S01]  /*0e10*/  IMAD R13, R2, 0x40, R7 ;  /* 0x00000040020d7824 */ /* 0x000fe200078e0207 */
[----:B------:R-:W-:Y:S01]  /*0e20*/  SHF.R.S32.HI R2, RZ, 0x1f, R9 ;  /* 0x0000001fff027819 */ /* 0x000fe20000011409 */
[C---:B------:R-:W-:Y:S01]  /*0e30*/  VIADD R212, R22.reuse, 0x40 ;  /* 0x0000004016d47836 */ /* 0x040fe20000000000 */
[----:B------:R-:W-:Y:S01]  /*0e40*/  IADD3 R213, R22, 0x20, RZ ;  /* 0x0000002016d57810 */ /* 0x000fe20007ffe0ff */
[----:B------:R-:W-:Y:S01]  /*0e50*/  IMAD.IADD R228, R204, 0x1, -R3 ;  /* 0x00000001cce47824 */ /* 0x000fe200078e0a03 */
[----:B------:R-:W-:Y:S01]  /*0e60*/  LEA.HI R2, R2, R9, RZ, 0x3 ;  /* 0x0000000902027211 */ /* 0x000fe200078f18ff */
[----:B------:R-:W-:Y:S01]  /*0e70*/  STL [R1+0x8c], R13 ;  /* 0x00008c0d01007387 */ /* 0x000fe20000100800 */
[C---:B------:R-:W-:Y:S01]  /*0e80*/  IADD3 R207, R22.reuse, R212, RZ ;  /* 0x000000d416cf7210 */ /* 0x040fe20007ffe0ff */
[----:B------:R-:W-:Y:S01]  /*0e90*/  IMAD.IADD R206, R22, 0x1, R213 ;  /* 0x0000000116ce7824 */ /* 0x000fe200078e02d5 */
[----:B------:R-:W-:Y:S01]  /*0ea0*/  LOP3.LUT R217, R217, 0x1c0, RZ, 0xc0, !PT ;  /* 0x000001c0d9d97812 */ /* 0x000fe200078ec0ff */
[----:B------:R-:W-:Y:S01]  /*0eb0*/  IMAD.SHL.U32 R2, R2, 0x40, RZ ;  /* 0x0000004002027824 */ /* 0x000fe200078e00ff */
[----:B------:R-:W-:Y:S01]  /*0ec0*/  LOP3.LUT R233, R0, 0xfffffff8, RZ, 0xc0, !PT ;  /* 0xfffffff800e97812 */ /* 0x000fe200078ec0ff */
[----:B------:R-:W-:Y:S01]  /*0ed0*/  IMAD.SHL.U32 R218, R228, 0x40, RZ ;  /* 0x00000040e4da7824 */ /* 0x000fe200078e00ff */
[----:B------:R-:W-:Y:S01]  /*0ee0*/  SHF.R.S32.HI R3, RZ, 0x1f, R206 ;  /* 0x0000001fff037819 */ /* 0x000fe200000114ce */
[----:B------:R-:W-:Y:S01]  /*0ef0*/  STL [R1+0x48], RZ ;  /* 0x000048ff01007387 */ /* 0x000fe20000100800 */
[----:B------:R-:W-:Y:S01]  /*0f00*/  LOP3.LUT R222, R2, 0xfffffe00, RZ, 0xc0, !PT ;  /* 0xfffffe0002de7812 */ /* 0x000fe200078ec0ff */
[C---:B------:R-:W-:Y:S01]  /*0f10*/  VIADD R214, R22.reuse, 0x30 ;  /* 0x0000003016d67836 */ /* 0x040fe20000000000 */
[----:B------:R-:W-:Y:S01]  /*0f20*/  SHF.R.S32.HI R2, RZ, 0x1f, R207 ;  /* 0x0000001fff027819 */ /* 0x000fe200000114cf */
[----:B------:R-:W-:Y:S01]  /*0f30*/  VIADD R216, R22, 0x50 ;  /* 0x0000005016d87836 */ /* 0x000fe20000000000 */
[----:B------:R-:W-:-:S02]  /*0f40*/  LEA.HI R5, R3, R206, RZ, 0x6 ;  /* 0x000000ce03057211 */ /* 0x000fc400078f30ff */
[----:B------:R-:W-:Y:S02]  /*0f50*/  LOP3.LUT R218, R218, 0x1c0, RZ, 0xc0, !PT ;  /* 0x000001c0dada7812 */ /* 0x000fe400078ec0ff */
[----:B------:R-:W-:Y:S01]  /*0f60*/  LEA.HI R4, R3, R206, RZ, 0x3 ;  /* 0x000000ce03047211 */ /* 0x000fe200078f18ff */
[----:B------:R-:W-:Y:S01]  /*0f70*/  IMAD.SHL.U32 R5, R5, 0x80, RZ ;  /* 0x0000008005057824 */ /* 0x000fe200078e00ff */
[CC--:B------:R-:W-:Y:S02]  /*0f80*/  LEA.HI R6, R2.reuse, R207.reuse, RZ, 0x6 ;  /* 0x000000cf02067211 */ /* 0x0c0fe400078f30ff */
[----:B------:R-:W-:Y:S02]  /*0f90*/  LEA.HI R3, R2, R207, RZ, 0x3 ;  /* 0x000000cf02037211 */ /* 0x000fe400078f18ff */
[----:B------:R-:W-:Y:S01]  /*0fa0*/  SHF.R.U32.HI R14, RZ, 0x3, R217 ;  /* 0x00000003ff0e7819 */ /* 0x000fe200000116d9 */
[----:B------:R-:W-:Y:S01]  /*0fb0*/  IMAD.SHL.U32 R7, R6, 0x80, RZ ;  /* 0x0000008006077824 */ /* 0x000fe200078e00ff */
[----:B------:R-:W-:-:S02]  /*0fc0*/  SHF.R.U32.HI R219, RZ, 0x3, R218 ;  /* 0x00000003ffdb7819 */ /* 0x000fc400000116da */
[C-C-:B------:R-:W-:Y:S02]  /*0fd0*/  LOP3.LUT R2, R218.reuse, 0x38, R4.reuse, 0xf8, !PT ;  /* 0x00000038da027812 */ /* 0x140fe400078ef804 */
[----:B------:R-:W-:Y:S02]  /*0fe0*/  LOP3.LUT R9, R217, 0x38, R4, 0xf8, !PT ;  /* 0x00000038d9097812 */ /* 0x000fe400078ef804 */
[----:B------:R-:W-:Y:S02]  /*0ff0*/  LOP3.LUT R6, R218, 0x38, R3, 0xf8, !PT ;  /* 0x00000038da067812 */ /* 0x000fe400078ef803 */
[----:B------:R-:W-:Y:S02]  /*1000*/  LOP3.LUT R5, R5, 0xffffe000, RZ, 0xc0, !PT ;  /* 0xffffe00005057812 */ /* 0x000fe400078ec0ff */
[----:B------:R-:W-:Y:S02]  /*1010*/  LOP3.LUT R2, R2, R219, RZ, 0x3c, !PT ;  /* 0x000000db02027212 */ /* 0x000fe400078e3cff */
[----:B------:R-:W-:-:S02]  /*1020*/  LOP3.LUT R10, R9, R14, RZ, 0x3c, !PT ;  /* 0x0000000e090a7212 */ /* 0x000fc400078e3cff */
[----:B------:R-:W-:Y:S01]  /*1030*/  IADD3 R233, R18, -R233, RZ ;  /* 0x800000e912e97210 */ /* 0x000fe20007ffe0ff */
[----:B------:R-:W-:Y:S01]  /*1040*/  IMAD.SHL.U32 R18, R20, 0x8, RZ ;  /* 0x0000000814127824 */ /* 0x000fe200078e00ff */
[----:B------:R-:W-:Y:S02]  /*1050*/  LOP3.LUT R9, R6, R219, RZ, 0x3c, !PT ;  /* 0x000000db06097212 */ /* 0x000fe400078e3cff */
[-C--:B------:R-:W-:Y:S01]  /*1060*/  IADD3 R6, R2, R5.reuse, R220 ;  /* 0x0000000502067210 */ /* 0x080fe20007ffe0dc */
[----:B------:R-:W-:Y:S01]  /*1070*/  IMAD.U32 R2, RZ, RZ, UR5 ;  /* 0x00000005ff027e24 */ /* 0x000fe2000f8e00ff */
[----:B------:R-:W-:Y:S01]  /*1080*/  IADD3 R10, R10, R5, R222 ;  /* 0x000000050a0a7210 */ /* 0x000fe20007ffe0de */
[----:B------:R-:W-:Y:S01]  /*1090*/  IMAD.SHL.U32 R225, R233, 0x8, RZ ;  /* 0x00000008e9e17824 */ /* 0x000fe200078e00ff */
[----:B------:R-:W-:Y:S02]  /*10a0*/  LOP3.LUT R11, R217, 0x38, R3, 0xf8, !PT ;  /* 0x00000038d90b7812 */ /* 0x000fe400078ef803 */
[----:B------:R-:W-:Y:S01]  /*10b0*/  SHF.R.S32.HI R5, RZ, 0x3, R0 ;  /* 0x00000003ff057819 */ /* 0x000fe20000011400 */
[----:B------:R-:W-:Y:S01]  /*10c0*/  IMAD.U32 R0, RZ, RZ, UR4 ;  /* 0x00000004ff007e24 */ /* 0x000fe2000f8e00ff */
[----:B------:R-:W-:Y:S01]  /*10d0*/  LOP3.LUT R7, R7, 0xffffe000, RZ, 0xc0, !PT ;  /* 0xffffe00007077812 */ /* 0x000fe200078ec0ff */
[----:B------:R-:W-:Y:S01]  /*10e0*/  STL [R1+0x44], R2 ;  /* 0x0000440201007387 */ /* 0x000fe20000100800 */
[----:B------:R-:W-:Y:S01]  /*10f0*/  LOP3.LUT R11, R11, R14, RZ, 0x3c, !PT ;  /* 0x0000000e0b0b7212 */ /* 0x000fe200078e3cff */
[----:B------:R-:W-:Y:S01]  /*1100*/  VIADD R231, R225, 0x40 ;  /* 0x00000040e1e77836 */ /* 0x000fe20000000000 */
[----:B------:R-:W-:Y:S01]  /*1110*/  IADD3 R215, R22, 0x10, RZ ;  /* 0x0000001016d77810 */ /* 0x000fe20007ffe0ff */
[----:B------:R0:W-:Y:S01]  /*1120*/  STL [R1+0x88], R0 ;  /* 0x0000880001007387 */ /* 0x0001e20000100800 */
[-C--:B------:R-:W-:Y:S01]  /*1130*/  IADD3 R9, R9, R7.reuse, R220 ;  /* 0x0000000709097210 */ /* 0x080fe20007ffe0dc */
[----:B------:R-:W-:Y:S01]  /*1140*/  VIADD R232, R225, 0x80 ;  /* 0x00000080e1e87836 */ /* 0x000fe20000000000 */
[----:B------:R-:W-:-:S02]  /*1150*/  IADD3 R11, R11, R7, R222 ;  /* 0x000000070b0b7210 */ /* 0x000fc40007ffe0de */
[----:B------:R-:W-:Y:S02]  /*1160*/  SHF.R.S32.HI R7, RZ, 0x1f, R213 ;  /* 0x0000001fff077819 */ /* 0x000fe400000114d5 */
[----:B------:R-:W-:Y:S02]  /*1170*/  LOP3.LUT R229, R8, 0x7ffffffc, RZ, 0xc0, !PT ;  /* 0x7ffffffc08e57812 */ /* 0x000fe400078ec0ff */
[----:B------:R-:W-:Y:S02]  /*1180*/  SHF.R.S32.HI R8, RZ, 0x1f, R231 ;  /* 0x0000001fff087819 */ /* 0x000fe400000114e7 */
[----:B0-----:R-:W-:Y:S01]  /*1190*/  SHF.R.S32.HI R0, RZ, 0x1f, R225 ;  /* 0x0000001fff007819 */ /* 0x001fe200000114e1 */
[----:B------:R-:W-:Y:S01]  /*11a0*/  IMAD.IADD R229, R15, 0x1, -R229 ;  /* 0x000000010fe57824 */ /* 0x000fe200078e0ae5 */
[----:B------:R-:W-:Y:S02]  /*11b0*/  SHF.R.S32.HI R0, RZ, 0x1f, R215 ;  /* 0x0000001fff007819 */ /* 0x000fe400000114d7 */
[----:B------:R-:W-:-:S02]  /*11c0*/  SHF.R.S32.HI R8, RZ, 0x1f, R214 ;  /* 0x0000001fff087819 */ /* 0x000fc400000114d6 */
[----:B------:R-:W-:Y:S01]  /*11d0*/  LOP3.LUT R5, R217, 0x38, R18, 0xf8, !PT ;  /* 0x00000038d9057812 */ /* 0x000fe200078ef812 */
[----:B------:R0:W-:Y:S01]  /*11e0*/  STL [R1+0x70], R0 ;  /* 0x0000700001007387 */ /* 0x0001e20000100800 */
[----:B------:R-:W-:Y:S02]  /*11f0*/  LEA.HI R2, R20, R20, RZ, 0x1 ;  /* 0x0000001414027211 */ /* 0x000fe400078f08ff */
[----:B------:R-:W-:Y:S01]  /*1200*/  LOP3.LUT R5, R222, R5, R14, 0xf6, !PT ;  /* 0x00000005de057212 */ /* 0x000fe200078ef60e */
[----:B------:R1:W-:Y:S01]  /*1210*/  STL [R1+0x6c], R7 ;  /* 0x00006c0701007387 */ /* 0x0003e20000100800 */
[----:B------:R-:W-:-:S03]  /*1220*/  LOP3.LUT R2, R2, 0x1ffffffe, RZ, 0xc0, !PT ;  /* 0x1ffffffe02027812 */ /* 0x000fc600078ec0ff */
[----:B------:R-:W-:Y:S01]  /*1230*/  STL [R1+0x68], R8 ;  /* 0x0000680801007387 */ /* 0x000fe20000100800 */
[----:B------:R-:W-:Y:S02]  /*1240*/  IADD3 R2, R20, -R2, RZ ;  /* 0x8000000214027210 */ /* 0x000fe40007ffe0ff */
[----:B0-----:R-:W-:Y:S02]  /*1250*/  SHF.R.S32.HI R0, RZ, 0x1f, R232 ;  /* 0x0000001fff007819 */ /* 0x001fe400000114e8 */
[----:B------:R-:W-:Y:S01]  /*1260*/  SHF.R.S32.HI R0, RZ, 0x1f, R216 ;  /* 0x0000001fff007819 */ /* 0x000fe200000114d8 */
[----:B------:R-:W-:Y:S01]  /*1270*/  IMAD R230, R2, 0x8, R13 ;  /* 0x0000000802e67824 */ /* 0x000fe200078e020d */
[----:B-1----:R-:W-:-:S05]  /*1280*/  SHF.R.S32.HI R7, RZ, 0x1f, R212 ;  /* 0x0000001fff077819 */ /* 0x002fca00000114d4 */
[----:B------:R0:W-:Y:S04]  /*1290*/  STL [R1+0x64], R7 ;  /* 0x0000640701007387 */ /* 0x0001e80000100800 */
[----:B------:R1:W-:Y:S01]  /*12a0*/  STL [R1+0x60], R0 ;  /* 0x0000600001007387 */ /* 0x0003e20000100800 */
[----:B0-----:R-:W-:Y:S01]  /*12b0*/  IMAD.SHL.U32 R7, R12, 0x8, RZ ;  /* 0x000000080c077824 */ /* 0x001fe200078e00ff */
[----:B-1----:R-:W-:-:S04]  /*12c0*/  SHF.R.S32.HI R0, RZ, 0x3, R4 ;  /* 0x00000003ff007819 */ /* 0x002fc80000011404 */
[----:B------:R-:W-:Y:S01]  /*12d0*/  STL [R1+0x90], R7 ;  /* 0x0000900701007387 */ /* 0x000fe20000100800 */
[----:B------:R-:W-:Y:S02]  /*12e0*/  SHF.R.S32.HI R4, RZ, 0x3, R3 ;  /* 0x00000003ff047819 */ /* 0x000fe40000011403 */
[----:B------:R-:W-:Y:S01]  /*12f0*/  LEA R3, R5, UR4, 0x1 ;  /* 0x0000000405037c11 */ /* 0x000fe2000f8e08ff */
[----:B------:R0:W-:Y:S04]  /*1300*/  STL [R1+0x58], R0 ;  /* 0x0000580001007387 */ /* 0x0001e80000100800 */
[----:B------:R1:W-:Y:S04]  /*1310*/  STL [R1+0x5c], R4 ;  /* 0x00005c0401007387 */ /* 0x0003e80000100800 */
[----:B------:R2:W-:Y:S01]  /*1320*/  STL [R1+0x80], R3 ;  /* 0x0000800301007387 */ /* 0x0005e20000100800 */
[----:B0-----:R-:W-:-:S02]  /*1330*/  LEA R0, R6, UR4, 0x1 ;  /* 0x0000000406007c11 */ /* 0x001fc4000f8e08ff */
[----:B-1----:R-:W-:-:S03]  /*1340*/  LEA R4, R10, UR4, 0x1 ;  /* 0x000000040a047c11 */ /* 0x002fc6000f8e08ff */
[----:B------:R0:W-:Y:S01]  /*1350*/  STL [R1+0x84], R0 ;  /* 0x0000840001007387 */ /* 0x0001e20000100800 */
[----:B--2---:R-:W-:-:S03]  /*1360*/  LEA R3, R9, UR4, 0x1 ;  /* 0x0000000409037c11 */ /* 0x004fc6000f8e08ff */
[----:B------:R1:W-:Y:S04]  /*1370*/  STL [R1+0x78], R4 ;  /* 0x0000780401007387 */ /* 0x0003e80000100800 */
[----:B------:R1:W-:Y:S01]  /*1380*/  STL [R1+0x7c], R3 ;  /* 0x00007c0301007387 */ /* 0x0003e20000100800 */
[----:B0-----:R-:W-:-:S05]  /*1390*/  LEA R0, R11, UR4, 0x1 ;  /* 0x000000040b007c11 */ /* 0x001fca000f8e08ff */
[----:B------:R1:W-:Y:S02]  /*13a0*/  STL [R1+0x74], R0 ;  /* 0x0000740001007387 */ /* 0x0003e40000100800 */
.L_x_6409:
[----:B01--4-:R-:W0:Y:S01]  /*13b0*/  LDC.64 R2, c[0x0][0xc88] ;  /* 0x00032200ff027b82 */ /* 0x013e220000000a00 */
        /* <DEDUP_REMOVED lines=9> */
[----:B------:R-:W-:Y:S02]  /*1450*/  ISETP.NE.AND.EX P1, PT, RZ, UR9, PT, P1 ;  /* 0x00000009ff007c0c */ /* 0x000fe4000bf25310 */
[----:B------:R-:W-:Y:S02]  /*1460*/  ISETP.NE.U32.AND P0, PT, RZ, UR6, PT ;  /* 0x00000006ff007c0c */ /* 0x000fe4000bf05070 */
[----:B------:R-:W-:-:S02]  /*1470*/  MOV R9, RZ ;  /* 0x000000ff00097202 */ /* 0x000fc40000000f00 */
[----:B------:R-:W-:Y:S02]  /*1480*/  ISETP.NE.AND.EX P0, PT, RZ, UR7, PT, P0 ;  /* 0x00000007ff007c0c */ /* 0x000fe4000bf05300 */
[----:B--2---:R-:W-:Y:S01]  /*1490*/  SHF.R.S32.HI R0, RZ, 0x1f, R237 ;  /* 0x0000001fff007819 */ /* 0x004fe200000114ed */
[C---:B------:R-:W-:Y:S02]  /*14a0*/  IMAD.SHL.U32 R235, R237.reuse, 0x4, RZ ;  /* 0x00000004edeb7824 */ /* 0x040fe400078e00ff */
[C---:B------:R-:W-:Y:S02]  /*14b0*/  @P2 LEA R2, P3, R237.reuse, UR4, 0x2 ;  /* 0x00000004ed022c11 */ /* 0x040fe4000f8610ff */
[C-C-:B------:R-:W-:Y:S01]  /*14c0*/  SHF.L.U64.HI R236, R237.reuse, 0x2, R0.reuse ;  /* 0x00000002edec7819 */ /* 0x140fe20000010200 */
[----:B------:R0:W-:Y:S01]  /*14d0*/  STL [R1+0x54], R0 ;  /* 0x0000540001007387 */ /* 0x0001e20000100800 */
[----:B------:R-:W-:Y:S01]  /*14e0*/  @P2 LEA.HI.X R3, R237, UR5, R0, 0x2, P3 ;  /* 0x00000005ed032c11 */ /* 0x000fe200098f1400 */
[----:B------:R-:W-:Y:S01]  /*14f0*/  ULDC UR4, c[0x0][0x288] ;  /* 0x0000a20000047ab9 */ /* 0x000fe20000000800 */
[----:B---3--:R-:W-:-:S03]  /*1500*/  IADD3 R6, P4, R235, UR6, RZ ;  /* 0x00000006eb067c10 */ /* 0x008fc6000ff9e0ff */
[----:B------:R0:W5:Y:S01]  /*1510*/  @P2 LDG.E R9, desc[UR60][R2.64] ;  /* 0x0000003c02092981 */ /* 0x000162000c1e1900 */
[----:B------:R-:W-:Y:S01]  /*1520*/  @P1 IADD3 R4, P2, R235, UR8, RZ ;  /* 0x00000008eb041c10 */ /* 0x000fe2000ff5e0ff */
[----:B------:R-:W-:Y:S01]  /*1530*/  IMAD.U32 R226, RZ, RZ, UR4 ;  /* 0x00000004ffe27e24 */ /* 0x000fe2000f8e00ff */
[C---:B------:R-:W-:Y:S01]  /*1540*/  IADD3.X R7, R236.reuse, UR7, RZ, P4, !PT ;  /* 0x00000007ec077c10 */ /* 0x040fe2000a7fe4ff */
[----:B------:R-:W-:Y:S01]  /*1550*/  ULDC.64 UR4, c[0x0][0x418] ;  /* 0x0001060000047ab9 */ /* 0x000fe20000000a00 */
[----:B------:R-:W-:Y:S01]  /*1560*/  @P1 IADD3.X R5, R236, UR9, RZ, P2, !PT ;  /* 0x00000009ec051c10 */ /* 0x000fe200097fe4ff */
[----:B------:R-:W-:Y:S02]  /*1570*/  ULDC.64 UR6, c[0x0][0xa20] ;  /* 0x0002880000067ab9 */ /* 0x000fe40000000a00 */
[----:B------:R0:W5:Y:S04]  /*1580*/  @P0 LDG.E R121, desc[UR60][R6.64] ;  /* 0x0000003c06790981 */ /* 0x000168000c1e1900 */
[----:B------:R0:W5:Y:S01]  /*1590*/  @P1 LDG.E R226, desc[UR60][R4.64] ;  /* 0x0000003c04e21981 */ /* 0x000162000c1e1900 */
        /* <DEDUP_REMOVED lines=10> */
[----:B------:R-:W-:Y:S01]  /*1640*/  IMAD.MOV.U32 R27, RZ, RZ, R237 ;  /* 0x000000ffff1b7224 */ /* 0x000fe200078e00ed */
[----:B0-----:R-:W-:Y:S06]  /*1650*/  @P1 BRA `(.L_x_6186) ;  /* 0x0000000000241947 */ /* 0x001fec0003800000 */
        /* <DEDUP_REMOVED lines=9> */
.L_x_6186:
[----:B------:R-:W-:Y:S02]  /*16f0*/  IMAD.U32 R2, RZ, RZ, UR5 ;  /* 0x00000005ff027e24 */ /* 0x000fe4000f8e00ff */
[----:B------:R-:W-:Y:S01]  /*1700*/  IMAD.U32 R28, RZ, RZ, UR4 ;  /* 0x00000004ff1c7e24 */ /* 0x000fe2000f8e00ff */
[----:B------:R-:W-:Y:S06]  /*1710*/  @!P2 BRA `(.L_x_6187) ;  /* 0x000000000010a947 */ /* 0x000fec0003800000 */
[----:B------:R-:W-:-:S04]  /*1720*/  IADD3 R4, P0, R235, UR6, RZ ;  /* 0x00000006eb047c10 */ /* 0x000fc8000ff1e0ff */
[----:B------:R-:W-:-:S05]  /*1730*/  IADD3.X R5, R236, UR7, RZ, P0, !PT ;  /* 0x00000007ec057c10 */ /* 0x000fca00087fe4ff */
[----:B------:R0:W5:Y:S01]  /*1740*/  LDG.E R28, desc[UR60][R4.64] ;  /* 0x0000003c041c7981 */ /* 0x000162000c1e1900 */
[----:B------:R-:W-:Y:S05]  /*1750*/  BRA `(.L_x_6188) ;  /* 0x0000000000107947 */ /* 0x000fea0003800000 */
.L_x_6187:
[----:B------:R-:W-:Y:S05]  /*1760*/  @!P0 BRA `(.L_x_6188) ;  /* 0x00000000000c8947 */ /* 0x000fea0003800000 */
[----:B------:R-:W2:Y:S04]  /*1770*/  LDG.E R3, desc[UR60][R6.64] ;  /* 0x0000003c06037981 */ /* 0x000ea8000c1e1900 */
[----:B------:R-:W2:Y:S02]  /*1780*/  LDG.E R28, desc[UR60][R6.64+0x4] ;  /* 0x0000043c061c7981 */ /* 0x000ea4000c1e1900 */
[----:B--2---:R-:W-:-:S07]  /*1790*/  IMAD.IADD R28, R28, 0x1, -R3 ;  /* 0x000000011c1c7824 */ /* 0x004fce00078e0a03 */
.L_x_6188:
[----:B------:R-:W-:Y:S01]  /*17a0*/  ULDC.64 UR4, c[0x0][0xa10] ;  /* 0x0002840000047ab9 */ /* 0x000fe20000000a00 */
[----:B------:R-:W1:Y:S01]  /*17b0*/  LDC R8, c[0x0][0x448] ;  /* 0x00011200ff087b82 */ /* 0x000e620000000800 */
[----:B------:R-:W-:-:S04]  /*17c0*/  ISETP.NE.U32.AND P0, PT, RZ, UR4, PT ;  /* 0x00000004ff007c0c */ /* 0x000fc8000bf05070 */
        /* <DEDUP_REMOVED lines=13> */
[----:B------:R-:W-:Y:S01]  /*18a0*/  IMAD.IADD R9, R28, 0x1, -R9 ;  /* 0x000000011c097824 */ /* 0x000fe200078e0a09 */
[----:B------:R-:W-:Y:S02]  /*18b0*/  SHF.L.U32 R224, R25, 0x7, RZ ;  /* 0x0000000719e07819 */ /* 0x000fe400000006ff */
[----:B------:R-:W-:-:S03]  /*18c0*/  PLOP3.LUT P2, PT, PT, PT, PT, 0x80, 0x0 ;  /* 0x000000000000781c */ /* 0x000fc60003f4f070 */
[----:B0-----:R-:W-:Y:S02]  /*18d0*/  VIADD R4, R224, 0x7f ;  /* 0x0000007fe0047836 */ /* 0x001fe40000000000 */
[----:B---3--:R-:W-:-:S04]  /*18e0*/  IMAD.MOV.U32 R6, RZ, RZ, RZ ;  /* 0x000000ffff067224 */ /* 0x008fc800078e00ff */
[----:B------:R-:W0:Y:S08]  /*18f0*/  @P1 LDC R11, c[0x0][0x44c] ;  /* 0x00011300ff0b1b82 */ /* 0x000e300000000800 */
[----:B------:R-:W1:Y:S01]  /*1900*/  @P1 LDC R5, c[0x0][0x450] ;  /* 0x00011400ff051b82 */ /* 0x000e620000000800 */
[----:B--2---:R-:W-:Y:S02]  /*1910*/  @P0 IMAD.IADD R2, R3, 0x1, -R0 ;  /* 0x0000000103020824 */ /* 0x004fe400078e0a00 */
[----:B0-----:R-:W-:-:S04]  /*1920*/  @P1 IMAD.HI.U32 R0, R4, R11, RZ ;  /* 0x0000000b04001227 */ /* 0x001fc800078e00ff */
[----:B------:R-:W-:Y:S01]  /*1930*/  IMAD.IADD R227, R9, 0x1, R2 ;  /* 0x0000000109e37824 */ /* 0x000fe200078e0202 */
[----:B-1----:R-:W-:Y:S01]  /*1940*/  @P1 SHF.R.U32.HI R4, RZ, R5, R0 ;  /* 0x00000005ff041219 */ /* 0x002fe20000011600 */
[----:B------:R-:W-:-:S03]  /*1950*/  IMAD.MOV R0, RZ, RZ, -R9 ;  /* 0x000000ffff007224 */ /* 0x000fc600078e0a09 */
[C---:B------:R-:W-:Y:S02]  /*1960*/  IADD3 R149, R227.reuse, 0x70, -R226 ;  /* 0x00000070e3957810 */ /* 0x040fe40007ffe8e2 */
[----:B------:R-:W-:Y:S02]  /*1970*/  IADD3 R5, R227, 0x6f, RZ ;  /* 0x0000006fe3057810 */ /* 0x000fe40007ffe0ff */
[----:B------:R-:W-:Y:S01]  /*1980*/  VIMNMX R0, RZ, R0, !PT ;  /* 0x00000000ff007248 */ /* 0x000fe20007fe0100 */
[----:B------:R-:W-:Y:S02]  /*1990*/  IMAD.IADD R7, R149, 0x1, R4 ;  /* 0x0000000195077824 */ /* 0x000fe400078e0204 */
[----:B------:R-:W-:Y:S01]  /*19a0*/  IMAD.MOV.U32 R4, RZ, RZ, RZ ;  /* 0x000000ffff047224 */ /* 0x000fe200078e00ff */
[----:B------:R-:W-:Y:S01]  /*19b0*/  SHF.R.U32.HI R124, RZ, 0x4, R0 ;  /* 0x00000004ff7c7819 */ /* 0x000fe20000011600 */
[----:B------:R-:W-:-:S04]  /*19c0*/  IMAD.HI R6, R7, -0x6db6db6d, R6 ;  /* 0x9249249307067827 */ /* 0x000fc800078e0206 */
[----:B------:R-:W-:Y:S01]  /*19d0*/  IMAD.HI R4, R5, -0x6db6db6d, R4 ;  /* 0x9249249305047827 */ /* 0x000fe200078e0204 */
[----:B------:R-:W-:-:S03]  /*19e0*/  SHF.R.U32.HI R5, RZ, 0x1f, R6 ;  /* 0x0000001fff057819 */ /* 0x000fc60000011606 */
[----:B------:R-:W-:Y:S01]  /*19f0*/  IMAD.WIDE.U32 R124, R124, 0x24924925, RZ ;  /* 0x249249257c7c7825 */ /* 0x000fe200078e00ff */
[----:B------:R-:W-:Y:S02]  /*1a00*/  SHF.R.U32.HI R3, RZ, 0x1f, R4 ;  /* 0x0000001fff037819 */ /* 0x000fe40000011604 */
[----:B------:R-:W-:Y:S01]  /*1a10*/  LEA.HI.SX32 R5, R6, R5, 0x1a ;  /* 0x0000000506057211 */ /* 0x000fe200078fd2ff */
[----:B------:R-:W-:Y:S01]  /*1a20*/  IMAD.MOV.U32 R24, RZ, RZ, R125 ;  /* 0x000000ffff187224 */ /* 0x000fe200078e007d */
[----:B------:R-:W-:-:S04]  /*1a30*/  LEA.HI.SX32 R150, R4, R3, 0x1a ;  /* 0x0000000304967211 */ /* 0x000fc800078fd2ff */
[----:B------:R-:W-:-:S05]  /*1a40*/  VIMNMX R5, R150, R5, PT ;  /* 0x0000000596057248 */ /* 0x000fca0003fe0100 */
[----:B------:R-:W-:-:S05]  /*1a50*/  IMAD R5, R5, 0x70, -R9 ;  /* 0x0000007005057824 */ /* 0x000fca00078e0a09 */
[----:B------:R-:W-:-:S04]  /*1a60*/  VIMNMX R5, R5, R2, PT ;  /* 0x0000000205057248 */ /* 0x000fc80003fe0100 */
[----:B------:R-:W-:-:S13]  /*1a70*/  ISETP.GT.AND P0, PT, R5, R0, PT ;  /* 0x000000000500720c */ /* 0x000fda0003f04270 */
[----:B------:R-:W-:Y:S01]  /*1a80*/  @P0 IADD3 R5, R5, 0x6f, RZ ;  /* 0x0000006f05050810 */ /* 0x000fe20007ffe0ff */
[----:B------:R-:W-:-:S04]  /*1a90*/  @P0 IMAD.MOV.U32 R4, RZ, RZ, RZ ;  /* 0x000000ffff040224 */ /* 0x000fc800078e00ff */
[----:B------:R-:W-:-:S05]  /*1aa0*/  @P0 IMAD.HI R4, R5, -0x6db6db6d, R4 ;  /* 0x9249249305040827 */ /* 0x000fca00078e0204 */
[----:B------:R-:W-:-:S04]  /*1ab0*/  @P0 SHF.R.U32.HI R3, RZ, 0x1f, R4 ;  /* 0x0000001fff030819 */ /* 0x000fc80000011604 */
[----:B------:R-:W-:-:S04]  /*1ac0*/  @P0 LEA.HI.SX32 R24, R4, R3, 0x1a ;  /* 0x0000000304180211 */ /* 0x000fc800078fd2ff */
[----:B------:R-:W-:-:S13]  /*1ad0*/  ISETP.GT.AND P0, PT, R24, R125, PT ;  /* 0x0000007d1800720c */ /* 0x000fda0003f04270 */
[----:B------:R-:W-:Y:S05]  /*1ae0*/  @!P0 BRA `(.L_x_6189) ;  /* 0x0000008c00008947 */ /* 0x000fea0003800000 */
        /* <DEDUP_REMOVED lines=20> */
.L_x_6191:
[----:B------:R-:W-:Y:S05]  /*1c30*/  BSYNC B6 ;  /* 0x0000000000067941 */ /* 0x000fea0003800000 */
.L_x_6190:
        /* <DEDUP_REMOVED lines=20> */
.L_x_6193:
[----:B------:R-:W-:Y:S05]  /*1d80*/  BSYNC B6 ;  /* 0x0000000000067941 */ /* 0x000fea0003800000 */
.L_x_6192:
[----:B------:R-:W-:Y:S01]  /*1d90*/  ULDC.64 UR4, c[0x0][0x9f8] ;  /* 0x00027e0000047ab9 */ /* 0x000fe20000000a00 */
[----:B------:R-:W2:Y:S01]  /*1da0*/  LDL.LU R30, [R1+0x8] ;  /* 0x00000800011e7983 */ /* 0x000ea20000300800 */
        /* <DEDUP_REMOVED lines=9> */
[----:B------:R-:W-:-:S07]  /*1e40*/  SHF.R.S32.HI R147, RZ, 0x1f, R204 ;  /* 0x0000001fff937819 */ /* 0x000fce00000114cc */
[----:B------:R-:W3:Y:S03]  /*1e50*/  LDC.64 R100, c[0x0][0x3f8] ;  /* 0x0000fe00ff647b82 */ /* 0x000ee60000000a00 */
[----:B------:R-:W-:-:S04]  /*1e60*/  @P0 IADD3 R4, P1, R235, UR4, RZ ;  /* 0x00000004eb040c10 */ /* 0x000fc8000ff3e0ff */
[----:B------:R-:W-:Y:S01]  /*1e70*/  @P0 IADD3.X R5, R236, UR5, RZ, P1, !PT ;  /* 0x00000005ec050c10 */ /* 0x000fe20008ffe4ff */
[----:B------:R-:W-:Y:S01]  /*1e80*/  ULDC.64 UR4, c[0x0][0x330] ;  /* 0x0000cc0000047ab9 */ /* 0x000fe20000000a00 */
[----:B------:R-:W4:Y:S03]  /*1e90*/  LDC R31, c[0x0][0x3f4] ;  /* 0x0000fd00ff1f7b82 */ /* 0x000f260000000800 */
        /* <DEDUP_REMOVED lines=10> */
[----:B0-----:R-:W-:Y:S01]  /*1f40*/  SHF.L.U32 R5, R0, 0x1, RZ ;  /* 0x0000000100057819 */ /* 0x001fe200000006ff */
[C---:B------:R-:W-:Y:S01]  /*1f50*/  VIADD R0, R18.reuse, 0x60 ;  /* 0x0000006012007836 */ /* 0x040fe20000000000 */
[----:B------:R-:W-:Y:S01]  /*1f60*/  SEL R4, RZ, 0x1, P0 ;  /* 0x00000001ff047807 */ /* 0x000fe20000000000 */
[----:B------:R-:W-:Y:S01]  /*1f70*/  IMAD.IADD R115, R115, 0x1, R3 ;  /* 0x0000000173737824 */ /* 0x000fe200078e0203 */
[----:B------:R-:W-:Y:S01]  /*1f80*/  ISETP.GE.AND P0, PT, R207, UR6, PT ;  /* 0x00000006cf007c0c */ /* 0x000fe2000bf06270 */
[----:B------:R-:W-:Y:S01]  /*1f90*/  VIADD R3, R18, 0x80 ;  /* 0x0000008012037836 */ /* 0x000fe20000000000 */
[----:B------:R-:W-:Y:S01]  /*1fa0*/  ISETP.GE.AND P1, PT, R0, UR6, PT ;  /* 0x0000000600007c0c */ /* 0x000fe2000bf26270 */
[-C--:B------:R-:W-:Y:S01]  /*1fb0*/  IMAD R10, R12, R112.reuse, RZ ;  /* 0x000000700c0a7224 */ /* 0x080fe200078e02ff */
[----:B------:R-:W-:Y:S01]  /*1fc0*/  LOP3.LUT R6, R5, 0x2, R4, 0xe2, !PT ;  /* 0x0000000205067812 */ /* 0x000fe200078ee204 */
[----:B------:R-:W-:Y:S01]  /*1fd0*/  IMAD.WIDE.U32 R4, R121, R112, RZ ;  /* 0x0000007079047225 */ /* 0x000fe200078e00ff */
[----:B------:R-:W-:-:S02]  /*1fe0*/  ISETP.GE.AND P2, PT, R3, UR6, PT ;  /* 0x0000000603007c0c */ /* 0x000fc4000bf46270 */
[----:B------:R-:W-:Y:S01]  /*1ff0*/  SEL R7, RZ, 0x4, P0 ;  /* 0x00000004ff077807 */ /* 0x000fe20000000000 */
[----:B------:R-:W-:Y:S01]  /*2000*/  IMAD R11, R121, R113, R10 ;  /* 0x00000071790b7224 */ /* 0x000fe200078e020a */
[----:B------:R-:W-:Y:S01]  /*2010*/  SEL R8, RZ, 0x8, P1 ;  /* 0x00000008ff087807 */ /* 0x000fe20000800000 */
[----:B------:R-:W-:Y:S01]  /*2020*/  IMAD R9, R9, UR4, RZ ;  /* 0x0000000409097c24 */ /* 0x000fe2000f8e02ff */
[----:B------:R-:W-:Y:S01]  /*2030*/  SEL R29, RZ, 0x10, P2 ;  /* 0x00000010ff1d7807 */ /* 0x000fe20001000000 */
[----:B------:R-:W-:Y:S01]  /*2040*/  IMAD.IADD R5, R5, 0x1, R11 ;  /* 0x0000000105057824 */ /* 0x000fe200078e020b */
[----:B------:R-:W-:Y:S01]  /*2050*/  LOP3.LUT R6, R8, R6, R7, 0xfe, !PT ;  /* 0x0000000608067212 */ /* 0x000fe200078efe07 */
[C---:B------:R-:W-:Y:S01]  /*2060*/  IMAD R9, R26.reuse, UR5, R9 ;  /* 0x000000051a097c24 */ /* 0x040fe2000f8e0209 */
[----:B------:R-:W-:Y:S01]  /*2070*/  ISETP.NE.U32.AND P0, PT, RZ, UR8, PT ;  /* 0x00000008ff007c0c */ /* 0x000fe2000bf05070 */
[----:B------:R-:W-:Y:S01]  /*2080*/  IMAD.WIDE.U32 R4, R26, UR4, R4 ;  /* 0x000000041a047c25 */ /* 0x000fe2000f8e0004 */
[----:B------:R-:W-:Y:S01]  /*2090*/  LOP3.LUT R29, R6, R29, RZ, 0xfc, !PT ;  /* 0x0000001d061d7212 */ /* 0x000fe200078efcff */
[----:B------:R-:W-:Y:S01]  /*20a0*/  ULDC.64 UR4, c[0x0][0x310] ;  /* 0x0000c40000047ab9 */ /* 0x000fe20000000a00 */
[----:B------:R-:W-:Y:S01]  /*20b0*/  ISETP.NE.AND.EX P0, PT, RZ, UR9, PT, P0 ;  /* 0x00000009ff007c0c */ /* 0x000fe2000bf05300 */
[----:B------:R-:W-:Y:S01]  /*20c0*/  IMAD.IADD R5, R5, 0x1, R9 ;  /* 0x0000000105057824 */ /* 0x000fe200078e0209 */
[----:B------:R-:W-:Y:S01]  /*20d0*/  SHF.R.S32.HI R23, RZ, 0x1f, R22 ;  /* 0x0000001fff177819 */ /* 0x000fe20000011416 */
[----:B-1----:R-:W-:Y:S01]  /*20e0*/  IMAD.WIDE.U32 R108, R204, R106, R18 ;  /* 0x0000006acc6c7225 */ /* 0x002fe200078e0012 */
[----:B----4-:R-:W-:-:S02]  /*20f0*/  ISETP.GE.AND P1, PT, R206, R31, PT ;  /* 0x0000001fce00720c */ /* 0x010fc40003f26270 */
[----:B------:R-:W-:Y:S01]  /*2100*/  ISETP.GE.AND P3, PT, R207, R31, PT ;  /* 0x0000001fcf00720c */ /* 0x000fe20003f66270 */
[----:B------:R-:W-:Y:S01]  /*2110*/  IMAD.WIDE.U32 R110, R204, R106, R22 ;  /* 0x0000006acc6e7225 */ /* 0x000fe200078e0016 */
[----:B------:R-:W-:Y:S02]  /*2120*/  SHF.R.U32.HI R25, RZ, 0x3, R217 ;  /* 0x00000003ff197819 */ /* 0x000fe400000116d9 */
[----:B------:R-:W-:Y:S01]  /*2130*/  LOP3.LUT P2, RZ, R228, 0x4, RZ, 0xc0, !PT ;  /* 0x00000004e4ff7812 */ /* 0x000fe2000784c0ff */
[-C--:B---3--:R-:W-:Y:S01]  /*2140*/  IMAD.WIDE.U32 R104, R204, R100.reuse, R22 ;  /* 0x00000064cc687225 */ /* 0x088fe200078e0016 */
[----:B------:R-:W-:Y:S02]  /*2150*/  SHF.L.U64.HI R135, R112, 0x6, R113 ;  /* 0x0000000670877819 */ /* 0x000fe40000010271 */
[----:B------:R-:W-:Y:S01]  /*2160*/  LEA.HI R151, R151, 0x8, RZ, 0x19 ;  /* 0x0000000897977811 */ /* 0x000fe200078fc8ff */
[----:B------:R-:W-:-:S04]  /*2170*/  IMAD.WIDE.U32 R102, R204, R100, R18 ;  /* 0x00000064cc667225 */ /* 0x000fc800078e0012 */
[----:B------:R-:W-:Y:S02]  /*2180*/  IMAD.SHL.U32 R136, R112, 0x40, RZ ;  /* 0x0000004070887824 */ /* 0x000fe400078e00ff */
[----:B------:R-:W-:Y:S02]  /*2190*/  IMAD R15, R107, 0x70, RZ ;  /* 0x000000706b0f7824 */ /* 0x000fe400078e02ff */
[----:B------:R-:W-:Y:S02]  /*21a0*/  VIADD R32, R204, 0x40 ;  /* 0x00000040cc207836 */ /* 0x000fe40000000000 */
[----:B------:R-:W-:Y:S02]  /*21b0*/  IMAD R133, R101, 0x70, RZ ;  /* 0x0000007065857824 */ /* 0x000fe400078e02ff */
[----:B------:R-:W-:Y:S01]  /*21c0*/  IMAD.SHL.U32 R124, R31, 0x2, RZ ;  /* 0x000000021f7c7824 */ /* 0x000fe200078e00ff */
[----:B------:R-:W-:Y:S02]  /*21d0*/  SHF.R.S32.HI R148, RZ, 0x1f, R32 ;  /* 0x0000001fff947819 */ /* 0x000fe40000011420 */
[----:B--2---:R-:W-:-:S04]  /*21e0*/  LOP3.LUT R30, R30, 0xfffffffe, RZ, 0xc0, !PT ;  /* 0xfffffffe1e1e7812 */ /* 0x004fc800078ec0ff */
[----:B------:R-:W-:-:S04]  /*21f0*/  @P3 LOP3.LUT R30, R30, 0x1, RZ, 0xfc, !PT ;  /* 0x000000011e1e3812 */ /* 0x000fc800078efcff */
[----:B------:R-:W-:-:S04]  /*2200*/  LOP3.LUT R30, R30, 0xfffffffb, RZ, 0xc0, !PT ;  /* 0xfffffffb1e1e7812 */ /* 0x000fc800078ec0ff */
[----:B------:R-:W-:-:S05]  /*2210*/  @P2 LOP3.LUT R30, R30, 0x4, RZ, 0xfc, !PT ;  /* 0x000000041e1e2812 */ /* 0x000fca00078efcff */
[----:B------:R0:W-:Y:S01]  /*2220*/  STL [R1+0x8], R30 ;  /* 0x0000081e01007387 */ /* 0x0001e20000100800 */
[----:B------:R-:W-:Y:S02]  /*2230*/  SHF.R.S32.HI R6, RZ, 0x1f, R27 ;  /* 0x0000001fff067819 */ /* 0x000fe4000001141b */
[----:B------:R-:W-:Y:S02]  /*2240*/  SEL R9, R27, RZ, !P0 ;  /* 0x000000ff1b097207 */ /* 0x000fe40004000000 */
[----:B------:R-:W-:Y:S01]  /*2250*/  SEL R8, R6, RZ, !P0 ;  /* 0x000000ff06087207 */ /* 0x000fe20004000000 */
[----:B------:R-:W-:Y:S02]  /*2260*/  IMAD R6, R147, R106, RZ ;  /* 0x0000006a93067224 */ /* 0x000fe400078e02ff */
[----:B------:R-:W-:-:S04]  /*2270*/  IMAD.WIDE.U32 R116, R9, UR4, R4 ;  /* 0x0000000409747c25 */ /* 0x000fc8000f8e0004 */
[----:B------:R-:W-:Y:S02]  /*2280*/  IMAD R10, R8, UR4, RZ ;  /* 0x00000004080a7c24 */ /* 0x000fe4000f8e02ff */
[C---:B------:R-:W-:Y:S02]  /*2290*/  IMAD R11, R204.reuse, R107, R6 ;  /* 0x0000006bcc0b7224 */ /* 0x040fe400078e0206 */
        /* <DEDUP_REMOVED lines=13> */
[----:B------:R-:W-:-:S04]  /*2370*/  IMAD.WIDE.U32 R114, R9, UR4, R114 ;  /* 0x0000000409727c25 */ /* 0x000fc8000f8e0072 */
[----:B------:R-:W-:Y:S01]  /*2380*/  IMAD R39, R9, UR5, R8 ;  /* 0x0000000509277c24 */ /* 0x000fe2000f8e0208 */
[C---:B------:R-:W-:Y:S01]  /*2390*/  SEL R9, R31.reuse, RZ, P1 ;  /* 0x000000ff1f097207 */ /* 0x040fe20000800000 */
[----:B------:R-:W-:Y:S01]  /*23a0*/  IMAD R11, R204, R101, R7 ;  /* 0x00000065cc0b7224 */ /* 0x000fe200078e0207 */
[C---:B------:R-:W-:Y:S01]  /*23b0*/  SEL R7, R31.reuse, RZ, P0 ;  /* 0x000000ff1f077207 */ /* 0x040fe20000000000 */
[-C--:B-----5:R-:W-:Y:S01]  /*23c0*/  IMAD.WIDE.U32 R110, R144, R106.reuse, R110 ;  /* 0x0000006a906e7225 */ /* 0x0a0fe200078e006e */
[----:B------:R-:W-:Y:S02]  /*23d0*/  SEL R8, R31, RZ, P3 ;  /* 0x000000ff1f087207 */ /* 0x000fe40001800000 */
[----:B------:R-:W-:Y:S01]  /*23e0*/  IADD3 R7, R18, R7, RZ ;  /* 0x0000000712077210 */ /* 0x000fe20007ffe0ff */
[----:B------:R-:W-:Y:S01]  /*23f0*/  IMAD.IADD R9, R206, 0x1, R9 ;  /* 0x00000001ce097824 */ /* 0x000fe200078e0209 */
[----:B------:R-:W-:Y:S01]  /*2400*/  IADD3 R120, P3, R204, R121, RZ ;  /* 0x00000079cc787210 */ /* 0x000fe20007f7e0ff */
[----:B------:R-:W-:Y:S01]  /*2410*/  IMAD.IADD R13, R207, 0x1, R8 ;  /* 0x00000001cf0d7824 */ /* 0x000fe200078e0208 */
[----:B------:R-:W-:Y:S01]  /*2420*/  SHF.R.S32.HI R8, RZ, 0x1f, R7 ;  /* 0x0000001fff087819 */ /* 0x000fe20000011407 */
[----:B------:R-:W-:Y:S01]  /*2430*/  IMAD.IADD R105, R105, 0x1, R11 ;  /* 0x0000000169697824 */ /* 0x000fe200078e020b */
[----:B------:R-:W-:Y:S01]  /*2440*/  SHF.R.S32.HI R10, RZ, 0x1f, R9 ;  /* 0x0000001fff0a7819 */ /* 0x000fe20000011409 */
[----:B------:R-:W-:Y:S01]  /*2450*/  IMAD.IADD R103, R11, 0x1, R103 ;  /* 0x000000010b677824 */ /* 0x000fe200078e0267 */
[-C--:B------:R-:W-:Y:S01]  /*2460*/  LEA.HI R21, R8, R7.reuse, RZ, 0x3 ;  /* 0x0000000708157211 */ /* 0x080fe200078f18ff */
[----:B------:R-:W-:Y:S01]  /*2470*/  IMAD.WIDE.U32 R108, R144, R106, R108 ;  /* 0x0000006a906c7225 */ /* 0x000fe200078e006c */
[----:B------:R-:W-:-:S02]  /*2480*/  LEA.HI R7, R8, R7, RZ, 0x6 ;  /* 0x0000000708077211 */ /* 0x000fc400078f30ff */
[-C--:B------:R-:W-:Y:S01]  /*2490*/  LEA.HI R8, R10, R9.reuse, RZ, 0x6 ;  /* 0x000000090a087211 */ /* 0x080fe200078f30ff */
[-C--:B------:R-:W-:Y:S01]  /*24a0*/  IMAD.WIDE.U32 R104, R144, R100.reuse, R104 ;  /* 0x0000006490687225 */ /* 0x080fe200078e0068 */
[----:B------:R-:W-:Y:S02]  /*24b0*/  LEA.HI R26, R10, R9, RZ, 0x3 ;  /* 0x000000090a1a7211 */ /* 0x000fe400078f18ff */
[----:B------:R-:W-:Y:S01]  /*24c0*/  SHF.R.S32.HI R7, RZ, 0x6, R7 ;  /* 0x00000006ff077819 */ /* 0x000fe20000011407 */
[----:B------:R-:W-:Y:S01]  /*24d0*/  IMAD.WIDE.U32 R102, R144, R100, R102 ;  /* 0x0000006490667225 */ /* 0x000fe200078e0066 */
[----:B------:R-:W-:Y:S02]  /*24e0*/  SHF.R.S32.HI R9, RZ, 0x6, R8 ;  /* 0x00000006ff097819 */ /* 0x000fe40000011408 */
[----:B------:R-:W-:Y:S01]  /*24f0*/  SHF.R.S32.HI R20, RZ, 0x1f, R13 ;  /* 0x0000001fff147819 */ /* 0x000fe2000001140d */
[C---:B------:R-:W-:Y:S01]  /*2500*/  IMAD R143, R7.reuse, 0x1c00, R220 ;  /* 0x00001c00078f7824 */ /* 0x040fe200078e02dc */
[C-C-:B------:R-:W-:Y:S01]  /*2510*/  LOP3.LUT R8, R218.reuse, 0x38, R21.reuse, 0xf8, !PT ;  /* 0x00000038da087812 */ /* 0x140fe200078ef815 */
[----:B------:R-:W-:Y:S01]  /*2520*/  IMAD R141, R7, 0x1c00, R222 ;  /* 0x00001c00078d7824 */ /* 0x000fe200078e02de */
[----:B------:R-:W-:Y:S01]  /*2530*/  LOP3.LUT R10, R218, 0x38, R26, 0xf8, !PT ;  /* 0x00000038da0a7812 */ /* 0x000fe200078ef81a */
[C---:B------:R-:W-:Y:S01]  /*2540*/  IMAD R142, R9.reuse, 0x1c00, R220 ;  /* 0x00001c00098e7824 */ /* 0x040fe200078e02dc */
[----:B------:R-:W-:Y:S01]  /*2550*/  LEA.HI R28, R20, R13, RZ, 0x3 ;  /* 0x0000000d141c7211 */ /* 0x000fe200078f18ff */
[----:B------:R-:W-:Y:S01]  /*2560*/  IMAD R139, R9, 0x1c00, R222 ;  /* 0x00001c00098b7824 */ /* 0x000fe200078e02de */
[----:B------:R-:W-:Y:S01]  /*2570*/  LOP3.LUT R11, R217, 0x38, R21, 0xf8, !PT ;  /* 0x00000038d90b7812 */ /* 0x000fe200078ef815 */
[----:B------:R-:W-:Y:S01]  /*2580*/  IMAD.IADD R38, R115, 0x1, R39 ;  /* 0x0000000173267824 */ /* 0x000fe200078e0227 */
[----:B------:R-:W-:-:S02]  /*2590*/  LOP3.LUT R8, R8, R219, RZ, 0x3c, !PT ;  /* 0x000000db08087212 */ /* 0x000fc400078e3cff */
[----:B------:R-:W-:Y:S02]  /*25a0*/  LOP3.LUT R7, R10, R219, RZ, 0x3c, !PT ;  /* 0x000000db0a077212 */ /* 0x000fe400078e3cff */
[----:B------:R-:W-:Y:S01]  /*25b0*/  LEA.HI R13, R20, R13, RZ, 0x6 ;  /* 0x0000000d140d7211 */ /* 0x000fe200078f30ff */
[----:B------:R-:W-:Y:S01]  /*25c0*/  IMAD.IADD R143, R143, 0x1, R8 ;  /* 0x000000018f8f7824 */ /* 0x000fe200078e0208 */
[----:B------:R-:W-:Y:S02]  /*25d0*/  LOP3.LUT R14, R11, R25, RZ, 0x3c, !PT ;  /* 0x000000190b0e7212 */ /* 0x000fe400078e3cff */
[----:B------:R-:W-:Y:S02]  /*25e0*/  IADD3 R142, R142, R7, RZ ;  /* 0x000000078e8e7210 */ /* 0x000fe40007ffe0ff */
[----:B------:R-:W-:Y:S01]  /*25f0*/  SHF.R.S32.HI R13, RZ, 0x6, R13 ;  /* 0x00000006ff0d7819 */ /* 0x000fe2000001140d */
[----:B------:R-:W-:Y:S01]  /*2600*/  IMAD.IADD R141, R141, 0x1, R14 ;  /* 0x000000018d8d7824 */ /* 0x000fe200078e020e */
[----:B------:R-:W-:-:S02]  /*2610*/  LOP3.LUT R7, R217, 0x38, R26, 0xf8, !PT ;  /* 0x00000038d9077812 */ /* 0x000fc400078ef81a */
[----:B------:R-:W-:Y:S01]  /*2620*/  LOP3.LUT R11, R217, 0x38, R28, 0xf8, !PT ;  /* 0x00000038d90b7812 */ /* 0x000fe200078ef81c */
[C---:B------:R-:W-:Y:S01]  /*2630*/  IMAD R138, R13.reuse, 0x1c00, R222 ;  /* 0x00001c000d8a7824 */ /* 0x040fe200078e02de */
[----:B------:R-:W-:Y:S01]  /*2640*/  LOP3.LUT R8, R218, 0x38, R28, 0xf8, !PT ;  /* 0x00000038da087812 */ /* 0x000fe200078ef81c */
[----:B------:R-:W-:Y:S01]  /*2650*/  IMAD R140, R13, 0x1c00, R220 ;  /* 0x00001c000d8c7824 */ /* 0x000fe200078e02dc */
[-C--:B------:R-:W-:Y:S01]  /*2660*/  LOP3.LUT R10, R7, R25.reuse, RZ, 0x3c, !PT ;  /* 0x00000019070a7212 */ /* 0x080fe200078e3cff */
[----:B------:R-:W-:Y:S01]  /*2670*/  IMAD R13, R113, 0x70, RZ ;  /* 0x00000070710d7824 */ /* 0x000fe200078e02ff */
[----:B------:R-:W-:Y:S01]  /*2680*/  LOP3.LUT R11, R11, R25, RZ, 0x3c, !PT ;  /* 0x000000190b0b7212 */ /* 0x000fe200078e3cff */
[----:B------:R-:W-:Y:S01]  /*2690*/  IMAD.WIDE.U32 R112, R112, 0x70, RZ ;  /* 0x0000007070707825 */ /* 0x000fe200078e00ff */
[----:B------:R-:W-:Y:S02]  /*26a0*/  LOP3.LUT R7, R8, R219, RZ, 0x3c, !PT ;  /* 0x000000db08077212 */ /* 0x000fe400078e3cff */
[----:B------:R-:W-:Y:S01]  /*26b0*/  SHF.R.S32.HI R9, RZ, 0x1f, R144 ;  /* 0x0000001fff097819 */ /* 0x000fe20000011490 */
[----:B------:R-:W-:Y:S01]  /*26c0*/  IMAD.IADD R138, R138, 0x1, R11 ;  /* 0x000000018a8a7824 */ /* 0x000fe200078e020b */
[----:B------:R-:W-:Y:S01]  /*26d0*/  SHF.L.U32 R8, R106, 0x6, RZ ;  /* 0x000000066a087819 */ /* 0x000fe200000006ff */
[----:B------:R-:W-:Y:S01]  /*26e0*/  IMAD.IADD R140, R140, 0x1, R7 ;  /* 0x000000018c8c7824 */ /* 0x000fe200078e0207 */
[----:B------:R-:W-:Y:S01]  /*26f0*/  LOP3.LUT R14, R218, 0x18, R18, 0xf8, !PT ;  /* 0x00000018da0e7812 */ /* 0x000fe200078ef812 */
[----:B------:R-:W-:Y:S01]  /*2700*/  VIADD R11, R18, 0xa0 ;  /* 0x000000a0120b7836 */ /* 0x000fe20000000000 */
[----:B------:R-:W-:Y:S01]  /*2710*/  IADD3.X R121, R12, R147, RZ, P3, !PT ;  /* 0x000000930c797210 */ /* 0x000fe20001ffe4ff */
[C---:B------:R-:W-:Y:S01]  /*2720*/  IMAD R7, R9.reuse, R106, RZ ;  /* 0x0000006a09077224 */ /* 0x040fe200078e02ff */
[----:B------:R-:W-:Y:S01]  /*2730*/  LOP3.LUT R137, R14, R219, RZ, 0x3c, !PT ;  /* 0x000000db0e897212 */ /* 0x000fe200078e3cff */
[----:B------:R-:W-:Y:S01]  /*2740*/  IMAD R9, R9, R100, RZ ;  /* 0x0000006409097224 */ /* 0x000fe200078e02ff */
[----:B------:R-:W-:Y:S01]  /*2750*/  ISETP.GE.AND P2, PT, R11, UR6, PT ;  /* 0x000000060b007c0c */ /* 0x000fe2000bf46270 */
[----:B------:R-:W-:Y:S01]  /*2760*/  IMAD R27, R144, R107, R7 ;  /* 0x0000006b901b7224 */ /* 0x000fe200078e0207 */
[C---:B------:R-:W-:Y:S01]  /*2770*/  SHF.L.U64.HI R7, R106.reuse, 0x6, R107 ;  /* 0x000000066a077819 */ /* 0x040fe2000001026b */
[----:B------:R-:W-:Y:S01]  /*2780*/  IMAD.WIDE.U32 R106, R106, 0x70, RZ ;  /* 0x000000706a6a7825 */ /* 0x000fe200078e00ff */
[----:B0-----:R-:W-:-:S02]  /*2790*/  SEL R30, RZ, 0x20, P2 ;  /* 0x00000020ff1e7807 */ /* 0x001fc40001000000 */
[----:B------:R-:W-:Y:S01]  /*27a0*/  IADD3 R12, R111, R27, RZ ;  /* 0x0000001b6f0c7210 */ /* 0x000fe20007ffe0ff */
[----:B------:R-:W-:Y:S01]  /*27b0*/  IMAD R25, R144, R101, R9 ;  /* 0x0000006590197224 */ /* 0x000fe200078e0209 */
[----:B------:R-:W-:Y:S01]  /*27c0*/  SHF.L.U64.HI R9, R100, 0x6, R101 ;  /* 0x0000000664097819 */ /* 0x000fe20000010265 */
[----:B------:R-:W-:Y:S01]  /*27d0*/  IMAD.IADD R132, R113, 0x1, R13 ;  /* 0x0000000171847824 */ /* 0x000fe200078e020d */
[----:B------:R-:W-:Y:S01]  /*27e0*/  SHF.R.S32.HI R20, RZ, 0x3, R21 ;  /* 0x00000003ff147819 */ /* 0x000fe20000011415 */
[----:B------:R-:W-:Y:S01]  /*27f0*/  IMAD.IADD R134, R107, 0x1, R15 ;  /* 0x000000016b867824 */ /* 0x000fe200078e020f */
[----:B------:R-:W-:Y:S01]  /*2800*/  LOP3.LUT R37, R29, R30, RZ, 0xfc, !PT ;  /* 0x0000001e1d257212 */ /* 0x000fe200078efcff */
[----:B------:R-:W-:Y:S01]  /*2810*/  IMAD.IADD R139, R139, 0x1, R10 ;  /* 0x000000018b8b7824 */ /* 0x000fe200078e020a */
[----:B------:R-:W-:Y:S01]  /*2820*/  LOP3.LUT R21, R21, 0xfffffff8, RZ, 0xc0, !PT ;  /* 0xfffffff815157812 */ /* 0x000fe200078ec0ff */
[----:B------:R-:W-:Y:S01]  /*2830*/  IMAD.IADD R13, R27, 0x1, R109 ;  /* 0x000000011b0d7824 */ /* 0x000fe200078e026d */
[----:B------:R-:W-:Y:S01]  /*2840*/  SHF.R.S32.HI R27, RZ, 0x3, R28 ;  /* 0x00000003ff1b7819 */ /* 0x000fe2000001141c */
[----:B------:R-:W-:Y:S01]  /*2850*/  IMAD.IADD R14, R105, 0x1, R25 ;  /* 0x00000001690e7824 */ /* 0x000fe200078e0219 */
[----:B------:R-:W-:Y:S01]  /*2860*/  LOP3.LUT R28, R28, 0xfffffff8, RZ, 0xc0, !PT ;  /* 0xfffffff81c1c7812 */ /* 0x000fe200078ec0ff */
[----:B------:R-:W-:Y:S01]  /*2870*/  IMAD.IADD R15, R25, 0x1, R103 ;  /* 0x00000001190f7824 */ /* 0x000fe200078e0267 */
[----:B------:R-:W-:Y:S01]  /*2880*/  SHF.R.S32.HI R25, RZ, 0x3, R26 ;  /* 0x00000003ff197819 */ /* 0x000fe2000001141a */
[----:B------:R-:W-:Y:S01]  /*2890*/  IMAD.SHL.U32 R10, R100, 0x40, RZ ;  /* 0x00000040640a7824 */ /* 0x000fe200078e00ff */
[----:B------:R-:W-:Y:S01]  /*28a0*/  LOP3.LUT R26, R26, 0xfffffff8, RZ, 0xc0, !PT ;  /* 0xfffffff81a1a7812 */ /* 0x000fe200078ec0ff */
[----:B------:R-:W-:Y:S01]  /*28b0*/  IMAD.WIDE.U32 R100, R100, 0x70, RZ ;  /* 0x0000007064647825 */ /* 0x000fe200078e00ff */
[----:B------:R-:W-:-:S02]  /*28c0*/  LOP3.LUT R33, R37, 0x2, RZ, 0xc0, !PT ;  /* 0x0000000225217812 */ /* 0x000fc400078ec0ff */
[C---:B------:R-:W-:Y:S01]  /*28d0*/  LOP3.LUT R34, R37.reuse, 0x4, RZ, 0xc0, !PT ;  /* 0x0000000425227812 */ /* 0x040fe200078ec0ff */
[----:B------:R-:W-:Y:S01]  /*28e0*/  IMAD.IADD R137, R220, 0x1, R137 ;  /* 0x00000001dc897824 */ /* 0x000fe200078e0289 */
[----:B------:R-:W-:Y:S01]  /*28f0*/  LOP3.LUT R35, R37, 0x8, RZ, 0xc0, !PT ;  /* 0x0000000825237812 */ /* 0x000fe200078ec0ff */
[----:B------:R-:W-:Y:S01]  /*2900*/  IMAD.IADD R133, R101, 0x1, R133 ;  /* 0x0000000165857824 */ /* 0x000fe200078e0285 */
[----:B------:R-:W-:Y:S02]  /*2910*/  LOP3.LUT R36, R37, 0x10, RZ, 0xc0, !PT ;  /* 0x0000001025247812 */ /* 0x000fe400078ec0ff */
[----:B------:R-:W-:Y:S02]  /*2920*/  LOP3.LUT R29, R29, 0x1, RZ, 0xc0, !PT ;  /* 0x000000011d1d7812 */ /* 0x000fe400078ec0ff */
[----:B------:R-:W-:Y:S02]  /*2930*/  SHF.R.S32.HI R30, RZ, 0x1f, R21 ;  /* 0x0000001fff1e7819 */ /* 0x000fe40000011415 */
[----:B------:R-:W-:-:S02]  /*2940*/  SHF.R.S32.HI R31, RZ, 0x1f, R26 ;  /* 0x0000001fff1f7819 */ /* 0x000fc4000001141a */
[----:B------:R-:W-:Y:S02]  /*2950*/  SHF.R.S32.HI R32, RZ, 0x1f, R28 ;  /* 0x0000001fff207819 */ /* 0x000fe4000001141c */
[----:B------:R-:W-:-:S07]  /*2960*/  LOP3.LUT R37, R37, 0x20, RZ, 0xc0, !PT ;  /* 0x0000002025257812 */ /* 0x000fce00078ec0ff */
.L_x_6293:
[----:B------:R-:W2:Y:S01]  /*2970*/  LDL.LU R43, [R1+0x8] ;  /* 0x00000800012b7983 */ /* 0x000ea20000300800 */
[----:B-----5:R-:W-:Y:S01]  /*2980*/  IADD3 R49, R24, -0x1, RZ ;  /* 0xffffffff18317810 */ /* 0x020fe20007ffe0ff */
[----:B------:R-:W0:Y:S01]  /*2990*/  LDC.64 R122, c[0x0][0x2e8] ;  /* 0x0000ba00ff7a7b82 */ /* 0x000e220000000a00 */
[----:B------:R-:W-:Y:S01]  /*29a0*/  LOP3.LUT P5, RZ, R228, 0x4, RZ, 0xc0, !PT ;  /* 0x00000004e4ff7812 */ /* 0x000fe200078ac0ff */
        /* <DEDUP_REMOVED lines=8> */
[----:B------:R-:W-:Y:S01]  /*2a30*/  IADD3 R41, P4, R4, R126, RZ ;  /* 0x0000007e04297210 */ /* 0x000fe20007f9e0ff */
[----:B------:R-:W-:Y:S02]  /*2a40*/  IMAD.IADD R92, R127, 0x1, R39 ;  /* 0x000000017f5c7824 */ /* 0x000fe400078e0227 */
[----:B------:R-:W-:Y:S02]  /*2a50*/  IMAD R39, R17, 0x5400, R137 ;  /* 0x0000540011277824 */ /* 0x000fe400078e0289 */
[----:B------:R-:W-:Y:S01]  /*2a60*/  IMAD.X R42, R92, 0x1, R6, P4 ;  /* 0x000000015c2a7824 */ /* 0x000fe200020e0606 */
[----:B------:R-:W-:Y:S02]  /*2a70*/  IADD3.X R40, R6, R92, R135, P2, P3 ;  /* 0x0000005c06287210 */ /* 0x000fe400017e6487 */
[----:B------:R-:W-:Y:S02]  /*2a80*/  ISETP.GT.AND P3, PT, R49, R125, PT ;  /* 0x0000007d3100720c */ /* 0x000fe40003f64270 */
[----:B0-----:R-:W-:-:S02]  /*2a90*/  LEA R44, P2, R24, R122, 0x1 ;  /* 0x0000007a182c7211 */ /* 0x001fc400078408ff */
[----:B------:R-:W-:Y:S02]  /*2aa0*/  LEA R46, P4, R41, R122, 0x1 ;  /* 0x0000007a292e7211 */ /* 0x000fe400078808ff */
[-C--:B------:R-:W-:Y:S01]  /*2ab0*/  LEA.HI.X R45, R24, R123.reuse, R40, 0x1, P2 ;  /* 0x0000007b182d7211 */ /* 0x080fe200010f0c28 */
[----:B------:R-:W-:Y:S01]  /*2ac0*/  IMAD.MOV.U32 R24, RZ, RZ, R49 ;  /* 0x000000ffff187224 */ /* 0x000fe200078e0031 */
[----:B-1----:R-:W-:Y:S02]  /*2ad0*/  ISETP.GE.AND P2, PT, R119, 0x1, PT ;  /* 0x000000017700780c */ /* 0x002fe40003f46270 */
[----:B------:R-:W-:Y:S01]  /*2ae0*/  LEA.HI.X R47, R41, R123, R42, 0x1, P4 ;  /* 0x0000007b292f7211 */ /* 0x000fe200020f0c2a */
[C---:B------:R-:W-:Y:S02]  /*2af0*/  VIADD R41, R39.reuse, 0x20 ;  /* 0x0000002027297836 */ /* 0x040fe40000000000 */
[C---:B------:R-:W-:Y:S01]  /*2b00*/  @P5 VIADD R41, R39.reuse, 0xffffffe0 ;  /* 0xffffffe027295836 */ /* 0x040fe20000000000 */
[----:B------:R-:W-:-:S03]  /*2b10*/  LEA R39, R39, R118, 0x1 ;  /* 0x0000007627277211 */ /* 0x000fc600078e08ff */
[----:B------:R-:W-:Y:S01]  /*2b20*/  IMAD R96, R41, 0x2, R118 ;  /* 0x0000000229607824 */ /* 0x000fe200078e0276 */
        /* <DEDUP_REMOVED lines=73> */
.L_x_6198:
[----:B------:R-:W-:Y:S05]  /*2fc0*/  BSYNC B1 ;  /* 0x0000000000017941 */ /* 0x000fea0003800000 */
.L_x_6197:
        /* <DEDUP_REMOVED lines=21> */
[----:B------:R-:W-:Y:S02]  /*3120*/  IADD3.X R41, R14, R98, R9, P2, P5 ;  /* 0x000000620e297210 */ /* 0x000fe400017ea409 */
        /* <DEDUP_REMOVED lines=35> */
.L_x_6200:
[----:B------:R-:W-:Y:S05]  /*3360*/  BSYNC B1 ;  /* 0x0000000000017941 */ /* 0x000fea0003800000 */
.L_x_6199:
[----:B0-----:R-:W2:Y:S01]  /*3370*/  LDL R40, [R1+0x44] ;  /* 0x0000440001287983 */ /* 0x001ea20000100800 */
[----:B------:R-:W-:Y:S01]  /*3380*/  IMAD.MOV.U32 R41, RZ, RZ, R77 ;  /* 0x000000ffff297224 */ /* 0x000fe200078e004d */
[----:B------:R-:W-:Y:S01]  /*3390*/  MOV R43, R85 ;  /* 0x00000055002b7202 */ /* 0x000fe20000000f00 */
[----:B------:R-:W-:Y:S01]  /*33a0*/  IMAD.MOV.U32 R42, RZ, RZ, R84 ;  /* 0x000000ffff2a7224 */ /* 0x000fe200078e0054 */
[----:B------:R-:W-:Y:S02]  /*33b0*/  PRMT R156, R129, 0x7610, R156 ;  /* 0x00007610819c7816 */ /* 0x000fe4000000009c */
[----:B------:R-:W-:Y:S02]  /*33c0*/  PRMT R155, R155, 0x5410, R128 ;  /* 0x000054109b9b7816 */ /* 0x000fe40000000080 */
[----:B------:R-:W-:Y:S01]  /*33d0*/  PRMT R162, R42, 0x5410, R43 ;  /* 0x000054102aa27816 */ /* 0x000fe2000000002b */
[----:B------:R-:W-:Y:S02]  /*33e0*/  IMAD.MOV.U32 R42, RZ, RZ, R122 ;  /* 0x000000ffff2a7224 */ /* 0x000fe400078e007a */
[----:B------:R-:W-:-:S03]  /*33f0*/  IMAD.MOV.U32 R43, RZ, RZ, R123 ;  /* 0x000000ffff2b7224 */ /* 0x000fc600078e007b */
[----:B------:R-:W-:Y:S01]  /*3400*/  PRMT R152, R42, 0x7610, R152 ;  /* 0x000076102a987816 */ /* 0x000fe20000000098 */
[----:B------:R-:W-:Y:S01]  /*3410*/  IMAD.MOV.U32 R42, RZ, RZ, R78 ;  /* 0x000000ffff2a7224 */ /* 0x000fe200078e004e */
[----:B------:R-:W-:Y:S01]  /*3420*/  PRMT R164, R43, 0x7610, R164 ;  /* 0x000076102ba47816 */ /* 0x000fe200000000a4 */
[----:B------:R-:W-:-:S05]  /*3430*/  IMAD.MOV.U32 R43, RZ, RZ, R79 ;  /* 0x000000ffff2b7224 */ /* 0x000fca00078e004f */
[----:B------:R-:W-:Y:S01]  /*3440*/  PRMT R159, R42, 0x5410, R43 ;  /* 0x000054102a9f7816 */ /* 0x000fe2000000002b */
[----:B------:R-:W-:Y:S02]  /*3450*/  IMAD.MOV.U32 R42, RZ, RZ, R86 ;  /* 0x000000ffff2a7224 */ /* 0x000fe400078e0056 */
[----:B------:R-:W-:-:S05]  /*3460*/  IMAD.MOV.U32 R43, RZ, RZ, R87 ;  /* 0x000000ffff2b7224 */ /* 0x000fca00078e0057 */
[----:B------:R-:W-:Y:S01]  /*3470*/  PRMT R166, R43, 0x7610, R166 ;  /* 0x000076102ba67816 */ /* 0x000fe200000000a6 */
[----:B------:R-:W-:Y:S01]  /*3480*/  IMAD.MOV.U32 R43, RZ, RZ, R95 ;  /* 0x000000ffff2b7224 */ /* 0x000fe200078e005f */
[----:B--2---:R-:W-:Y:S02]  /*3490*/  R2UR UR4, R40 ;  /* 0x00000000280472ca */ /* 0x004fe400000e0000 */
[----:B------:R-:W-:-:S04]  /*34a0*/  MOV R40, R76 ;  /* 0x0000004c00287202 */ /* 0x000fc80000000f00 */
[----:B------:R-:W-:Y:S01]  /*34b0*/  PRMT R158, R41, 0x5410, R40 ;  /* 0x00005410299e7816 */ /* 0x000fe20000000028 */
[----:B------:R-:W-:Y:S02]  /*34c0*/  IMAD.MOV.U32 R40, RZ, RZ, R80 ;  /* 0x000000ffff287224 */ /* 0x000fe400078e0050 */
[----:B------:R-:W-:-:S04]  /*34d0*/  IMAD.MOV.U32 R41, RZ, RZ, R81 ;  /* 0x000000ffff297224 */ /* 0x000fc800078e0051 */
[----:B------:R-:W-:Y:S01]  /*34e0*/  UISETP.NE.AND UP0, UPT, UR4, 0x3, UPT ;  /* 0x000000030400788c */ /* 0x000fe2000bf05270 */
[----:B------:R-:W-:Y:S01]  /*34f0*/  PRMT R161, R41, 0x5410, R40 ;  /* 0x0000541029a17816 */ /* 0x000fe20000000028 */
[----:B------:R-:W-:Y:S02]  /*3500*/  IMAD.MOV.U32 R40, RZ, RZ, R92 ;  /* 0x000000ffff287224 */ /* 0x000fe400078e005c */
[----:B------:R-:W-:Y:S02]  /*3510*/  IMAD.MOV.U32 R41, RZ, RZ, R93 ;  /* 0x000000ffff297224 */ /* 0x000fe400078e005d */
[----:B------:R-:W-:-:S03]  /*3520*/  PLOP3.LUT P2, PT, PT, PT, UP0, 0x80, 0x0 ;  /* 0x000000000000781c */ /* 0x000fc60003f4f008 */
[----:B------:R-:W-:Y:S01]  /*3530*/  PRMT R163, R40, 0x5410, R41 ;  /* 0x0000541028a37816 */ /* 0x000fe20000000029 */
[----:B------:R-:W-:Y:S01]  /*3540*/  IMAD.MOV.U32 R41, RZ, RZ, R75 ;  /* 0x000000ffff297224 */ /* 0x000fe200078e004b */
[----:B------:R-:W-:-:S04]  /*3550*/  MOV R40, R74 ;  /* 0x0000004a00287202 */ /* 0x000fc80000000f00 */
        /* <DEDUP_REMOVED lines=8> */
[----:B------:R-:W-:-:S02]  /*35e0*/  MOV R41, R126 ;  /* 0x0000007e00297202 */ /* 0x000fc40000000f00 */
[----:B------:R-:W-:Y:S01]  /*35f0*/  PRMT R167, R43, 0x5410, R40 ;  /* 0x000054102ba77816 */ /* 0x000fe20000000028 */
[----:B-----5:R-:W-:Y:S01]  /*3600*/  IMAD.MOV.U32 R43, RZ, RZ, R48 ;  /* 0x000000ffff2b7224 */ /* 0x020fe200078e0030 */
        /* <DEDUP_REMOVED lines=8> */
[----:B------:R-:W-:Y:S02]  /*3690*/  IMAD.MOV.U32 R40, RZ, RZ, R61 ;  /* 0x000000ffff287224 */ /* 0x000fe400078e003d */
[----:B------:R-:W-:Y:S02]  /*36a0*/  IMAD.MOV.U32 R43, RZ, RZ, R56 ;  /* 0x000000ffff2b7224 */ /* 0x000fe400078e0038 */
        /* <DEDUP_REMOVED lines=28> */
[----:B------:R-:W-:-:S02]  /*3870*/  PRMT R157, R157, 0x5410, R40 ;  /* 0x000054109d9d7816 */ /* 0x000fc40000000028 */
[----:B------:R-:W-:Y:S01]  /*3880*/  PRMT R160, R41, 0x5410, R42 ;  /* 0x0000541029a07816 */ /* 0x000fe2000000002a */
[----:B------:R-:W-:Y:S06]  /*3890*/  @!P2 BRA `(.L_x_6201) ;  /* 0x000000000004a947 */ /* 0x000fec0003800000 */
[----:B------:R-:W-:Y:S01]  /*38a0*/  BPT.TRAP 0x1 ;  /* 0x000000040000795c */ /* 0x000fe20000300000 */
.L_x_6201:
[----:B------:R-:W-:Y:S01]  /*38b0*/  IMAD R98, R17, 0x8, R16 ;  /* 0x0000000811627824 */ /* 0x000fe200078e0210 */
[----:B------:R-:W-:Y:S01]  /*38c0*/  SHF.L.U32 R99, R209, 0x1f, RZ ;  /* 0x0000001fd1637819 */ /* 0x000fe200000006ff */
[----:B------:R-:W-:Y:S03]  /*38d0*/  BSSY B1, `(.L_x_6202) ;  /* 0x0000003000017945 */ /* 0x000fe60003800000 */
[----:B------:R-:W0:Y:S02]  /*38e0*/  SYNCS.PHASECHK.TRANS64.TRYWAIT P5, [R98+URZ+0x36890], R99 ;  /* 0x03689063620075a7 */ /* 0x000e2400080a017f */
[----:B0-----:R-:W-:Y:S05]  /*38f0*/  @!P5 BRA `(.L_x_6203) ;  /* 0x000002ac0030d947 */ /* 0x001fea0003800000 */
.L_x_6580:
[----:B------:R-:W-:Y:S05]  /*3900*/  BSYNC B1 ;  /* 0x0000000000017941 */ /* 0x000fea0003800000 */
.L_x_6202:
        /* <DEDUP_REMOVED lines=11> */
[--C-:B------:R-:W-:Y:S02]  /*39c0*/  SHF.R.U64 R122, R122, 0x10, R123.reuse ;  /* 0x000000107a7a7819 */ /* 0x100fe4000000127b */
[----:B------:R-:W-:Y:S01]  /*39d0*/  SHF.R.U32.HI R123, RZ, 0x10, R123 ;  /* 0x00000010ff7b7819 */ /* 0x000fe2000001167b */
[----:B------:R-:W-:Y:S02]  /*39e0*/  HADD2.F32 R90, -RZ, R90.H0_H0 ;  /* 0x2000005aff5a7230 */ /* 0x000fe40000004100 */
[--C-:B------:R-:W-:Y:S02]  /*39f0*/  HADD2.F32 R41, -RZ, R91.reuse.H1_H1 ;  /* 0x3000005bff297230 */ /* 0x100fe40000004100 */
[----:B------:R-:W-:Y:S02]  /*3a00*/  HADD2.F32 R91, -RZ, R91.H0_H0 ;  /* 0x2000005bff5b7230 */ /* 0x000fe40000004100 */
[----:B------:R-:W-:-:S02]  /*3a10*/  HADD2.F32 R122, -RZ, R122.H0_H0 ;  /* 0x2000007aff7a7230 */ /* 0x000fc40000004100 */
[-C--:B------:R-:W-:Y:S01]  /*3a20*/  FMUL.FTZ R126, R41, R90.reuse ;  /* 0x0000005a297e7220 */ /* 0x080fe20000410000 */
[----:B------:R-:W-:Y:S02]  /*3a30*/  HADD2.F32 R123, -RZ, R123.H0_H0 ;  /* 0x2000007bff7b7230 */ /* 0x000fe40000004100 */
[C---:B------:R-:W-:Y:S01]  /*3a40*/  FMUL.FTZ R90, R91.reuse, R90 ;  /* 0x0000005a5b5a7220 */ /* 0x040fe20000410000 */
[-C--:B------:R-:W-:Y:S01]  /*3a50*/  FFMA.FTZ R91, R91, R122.reuse, -R126 ;  /* 0x0000007a5b5b7223 */ /* 0x080fe2000001087e */
[--C-:B------:R-:W-:Y:S02]  /*3a60*/  HADD2.F32 R126, -RZ, R43.reuse.H0_H0 ;  /* 0x2000002bff7e7230 */ /* 0x100fe40000004100 */
[----:B------:R-:W-:Y:S01]  /*3a70*/  FFMA.FTZ R90, R41, R122, R90 ;  /* 0x0000007a295a7223 */ /* 0x000fe2000001005a */
[----:B------:R-:W-:Y:S01]  /*3a80*/  SHF.R.U32.HI R41, RZ, 0x10, R127 ;  /* 0x00000010ff297819 */ /* 0x000fe2000001167f */
[----:B------:R-:W-:Y:S02]  /*3a90*/  IMAD.MOV.U32 R122, RZ, RZ, R40 ;  /* 0x000000ffff7a7224 */ /* 0x000fe400078e0028 */
[----:B------:R-:W-:Y:S01]  /*3aa0*/  HADD2.F32 R40, -RZ, R43.H1_H1 ;  /* 0x3000002bff287230 */ /* 0x000fe20000004100 */
[----:B------:R-:W-:Y:S01]  /*3ab0*/  F2FP.F16.F32.PACK_AB R90, R90, R91 ;  /* 0x0000005b5a5a723e */ /* 0x000fe200000000ff */
[----:B------:R-:W-:-:S05]  /*3ac0*/  HADD2.F32 R41, -RZ, R41.H0_H0 ;  /* 0x20000029ff297230 */ /* 0x000fca0000004100 */
[-C--:B------:R-:W-:Y:S01]  /*3ad0*/  FMUL.FTZ R43, R40, R41.reuse ;  /* 0x00000029282b7220 */ /* 0x080fe20000410000 */
[----:B------:R-:W-:-:S03]  /*3ae0*/  FMUL.FTZ R127, R126, R41 ;  /* 0x000000297e7f7220 */ /* 0x000fc60000410000 */
[-C--:B------:R-:W-:Y:S01]  /*3af0*/  FFMA.FTZ R41, R126, R123.reuse, -R43 ;  /* 0x0000007b7e297223 */ /* 0x080fe2000001082b */
[----:B------:R-:W-:Y:S01]  /*3b00*/  FFMA.FTZ R40, R40, R123, R127 ;  /* 0x0000007b28287223 */ /* 0x000fe2000001007f */
[----:B------:R-:W-:Y:S02]  /*3b10*/  HADD2.F32 R126, -RZ, R152.H1_H1 ;  /* 0x30000098ff7e7230 */ /* 0x000fe40000004100 */
[--C-:B------:R-:W-:Y:S02]  /*3b20*/  HADD2.F32 R123, -RZ, R122.reuse.H1_H1 ;  /* 0x3000007aff7b7230 */ /* 0x100fe40000004100 */
[----:B------:R-:W-:Y:S01]  /*3b30*/  HADD2.F32 R43, -RZ, R122.H0_H0 ;  /* 0x2000007aff2b7230 */ /* 0x000fe20000004100 */
[----:B------:R-:W-:Y:S01]  /*3b40*/  F2FP.F16.F32.PACK_AB R91, R40, R41 ;  /* 0x00000029285b723e */ /* 0x000fe200000000ff */
[----:B------:R-:W-:Y:S02]  /*3b50*/  HADD2.F32 R122, -RZ, R152.H0_H0 ;  /* 0x20000098ff7a7230 */ /* 0x000fe40000004100 */
[----:B------:R-:W-:Y:S01]  /*3b60*/  FMUL.FTZ R152, R123, R126 ;  /* 0x0000007e7b987220 */ /* 0x000fe20000410000 */
[----:B------:R-:W-:-:S02]  /*3b70*/  HADD2.F32 R127, -RZ, R42.H0_H0 ;  /* 0x2000002aff7f7230 */ /* 0x000fc40000004100 */
[C---:B------:R-:W-:Y:S01]  /*3b80*/  FMUL.FTZ R126, R43.reuse, R126 ;  /* 0x0000007e2b7e7220 */ /* 0x040fe20000410000 */
[----:B------:R-:W-:Y:S02]  /*3b90*/  IMAD.MOV.U32 R41, RZ, RZ, R90 ;  /* 0x000000ffff297224 */ /* 0x000fe400078e005a */
[-C--:B------:R-:W-:Y:S01]  /*3ba0*/  FFMA.FTZ R43, R43, R122.reuse, -R152 ;  /* 0x0000007a2b2b7223 */ /* 0x080fe20000010898 */
[----:B------:R-:W-:Y:S01]  /*3bb0*/  FFMA.FTZ R122, R123, R122, R126 ;  /* 0x0000007a7b7a7223 */ /* 0x000fe2000001007e */
[----:B------:R-:W-:Y:S02]  /*3bc0*/  HADD2.F32 R126, -RZ, R167.H1_H1 ;  /* 0x300000a7ff7e7230 */ /* 0x000fe40000004100 */
[----:B------:R-:W-:Y:S02]  /*3bd0*/  HADD2.F32 R123, -RZ, R42.H1_H1 ;  /* 0x3000002aff7b7230 */ /* 0x000fe40000004100 */
[----:B------:R-:W-:Y:S01]  /*3be0*/  HADD2.F32 R42, -RZ, R164.H0_H0 ;  /* 0x200000a4ff2a7230 */ /* 0x000fe20000004100 */
[----:B------:R-:W-:-:S02]  /*3bf0*/  F2FP.F16.F32.PACK_AB R40, R122, R43 ;  /* 0x0000002b7a28723e */ /* 0x000fc400000000ff */
[-C--:B------:R-:W-:Y:S01]  /*3c00*/  FMUL.FTZ R152, R123, R126.reuse ;  /* 0x0000007e7b987220 */ /* 0x080fe20000410000 */
[C---:B------:R-:W-:Y:S01]  /*3c10*/  FMUL.FTZ R126, R127.reuse, R126 ;  /* 0x0000007e7f7e7220 */ /* 0x040fe20000410000 */
[----:B------:R-:W-:Y:S02]  /*3c20*/  MOV R43, R91 ;  /* 0x0000005b002b7202 */ /* 0x000fe40000000f00 */
[-C--:B------:R-:W-:Y:S01]  /*3c30*/  FFMA.FTZ R152, R127, R42.reuse, -R152 ;  /* 0x0000002a7f987223 */ /* 0x080fe20000010898 */
[----:B------:R-:W-:-:S05]  /*3c40*/  FFMA.FTZ R123, R123, R42, R126 ;  /* 0x0000002a7b7b7223 */ /* 0x000fca000001007e */
[----:B------:R-:W-:-:S07]  /*3c50*/  F2FP.F16.F32.PACK_AB R42, R123, R152 ;  /* 0x000000987b2a723e */ /* 0x000fce00000000ff */
.L_x_6209:
[----:B------:R-:W-:Y:S05]  /*3c60*/  BSYNC B3 ;  /* 0x0000000000037941 */ /* 0x000fea0003800000 */
.L_x_6208:
[----:B--2---:R1:W-:Y:S02]  /*3c70*/  STG.E.128 desc[UR60][R46.64], R40 ;  /* 0x000000282e007986 */ /* 0x0043e4000c101d3c */
.L_x_6207:
[----:B------:R-:W-:Y:S05]  /*3c80*/  BSYNC B2 ;  /* 0x0000000000027941 */ /* 0x000fea0003800000 */
.L_x_6206:
        /* <DEDUP_REMOVED lines=8> */
[----:B------:R-:W-:Y:S01]  /*3d10*/  HADD2.F32 R127, -RZ, R163.H1_H1 ;  /* 0x300000a3ff7f7230 */ /* 0x000fe20000004100 */
[----:B------:R-:W-:Y:S01]  /*3d20*/  SHF.R.U32.HI R94, RZ, 0x10, R95 ;  /* 0x00000010ff5e7819 */ /* 0x000fe2000001165f */
[----:B--2---:R-:W-:Y:S01]  /*3d30*/  HADD2.F32 R95, -RZ, R40.H1_H1 ;  /* 0x30000028ff5f7230 */ /* 0x004fe20000004100 */
[--C-:B------:R-:W-:Y:S01]  /*3d40*/  SHF.R.U64 R90, R92, 0x10, R93.reuse ;  /* 0x000000105c5a7819 */ /* 0x100fe2000000125d */
[----:B------:R-:W-:Y:S01]  /*3d50*/  HADD2.F32 R122, -RZ, R91.H0_H0 ;  /* 0x2000005bff7a7230 */ /* 0x000fe20000004100 */
[----:B------:R-:W-:Y:S01]  /*3d60*/  SHF.R.U32.HI R92, RZ, 0x10, R93 ;  /* 0x00000010ff5c7819 */ /* 0x000fe2000001165d */
[--C-:B------:R-:W-:Y:S02]  /*3d70*/  HADD2.F32 R93, -RZ, R41.reuse.H1_H1 ;  /* 0x30000029ff5d7230 */ /* 0x100fe40000004100 */
[----:B------:R-:W-:Y:S02]  /*3d80*/  HADD2.F32 R41, -RZ, R41.H0_H0 ;  /* 0x20000029ff297230 */ /* 0x000fe40000004100 */
[----:B------:R-:W-:-:S02]  /*3d90*/  HADD2.F32 R94, -RZ, R94.H0_H0 ;  /* 0x2000005eff5e7230 */ /* 0x000fc40000004100 */
[-C--:B------:R-:W-:Y:S01]  /*3da0*/  FMUL.FTZ R126, R93, R122.reuse ;  /* 0x0000007a5d7e7220 */ /* 0x080fe20000410000 */
[--C-:B------:R-:W-:Y:S02]  /*3db0*/  HADD2.F32 R91, -RZ, R43.reuse.H1_H1 ;  /* 0x3000002bff5b7230 */ /* 0x100fe40000004100 */
[----:B------:R-:W-:Y:S01]  /*3dc0*/  FMUL.FTZ R152, R41, R122 ;  /* 0x0000007a29987220 */ /* 0x000fe20000410000 */
[----:B------:R-:W-:Y:S02]  /*3dd0*/  HADD2.F32 R90, -RZ, R90.H0_H0 ;  /* 0x2000005aff5a7230 */ /* 0x000fe40000004100 */
[----:B------:R-:W-:Y:S02]  /*3de0*/  HADD2.F32 R43, -RZ, R43.H0_H0 ;  /* 0x2000002bff2b7230 */ /* 0x000fe40000004100 */
[----:B------:R-:W-:Y:S01]  /*3df0*/  FMUL.FTZ R122, R91, R94 ;  /* 0x0000005e5b7a7220 */ /* 0x000fe20000410000 */
[----:B------:R-:W-:Y:S02]  /*3e00*/  HADD2.F32 R92, -RZ, R92.H0_H0 ;  /* 0x2000005cff5c7230 */ /* 0x000fe40000004100 */
[-C--:B------:R-:W-:Y:S01]  /*3e10*/  FFMA.FTZ R41, R41, R90.reuse, -R126 ;  /* 0x0000005a29297223 */ /* 0x080fe2000001087e */
[----:B------:R-:W-:Y:S01]  /*3e20*/  FFMA.FTZ R90, R93, R90, R152 ;  /* 0x0000005a5d5a7223 */ /* 0x000fe20000010098 */
[----:B------:R-:W-:Y:S01]  /*3e30*/  FMUL.FTZ R94, R43, R94 ;  /* 0x0000005e2b5e7220 */ /* 0x000fe20000410000 */
[----:B------:R-:W-:-:S02]  /*3e40*/  HADD2.F32 R93, -RZ, R166.H1_H1 ;  /* 0x300000a6ff5d7230 */ /* 0x000fc40000004100 */
[-C--:B------:R-:W-:Y:S01]  /*3e50*/  FFMA.FTZ R43, R43, R92.reuse, -R122 ;  /* 0x0000005c2b2b7223 */ /* 0x080fe2000001087a */
[----:B------:R-:W-:Y:S02]  /*3e60*/  HADD2.F32 R122, -RZ, R40.H0_H0 ;  /* 0x20000028ff7a7230 */ /* 0x000fe40000004100 */
[----:B------:R-:W-:Y:S01]  /*3e70*/  FFMA.FTZ R92, R91, R92, R94 ;  /* 0x0000005c5b5c7223 */ /* 0x000fe2000001005e */
[----:B------:R-:W-:Y:S02]  /*3e80*/  HADD2.F32 R91, -RZ, R167.H0_H0 ;  /* 0x200000a7ff5b7230 */ /* 0x000fe40000004100 */
[-C--:B------:R-:W-:Y:S01]  /*3e90*/  FMUL.FTZ R123, R95, R93.reuse ;  /* 0x0000005d5f7b7220 */ /* 0x080fe20000410000 */
[--C-:B------:R-:W-:Y:S02]  /*3ea0*/  HADD2.F32 R40, -RZ, R42.reuse.H1_H1 ;  /* 0x3000002aff287230 */ /* 0x100fe40000004100 */
[----:B------:R-:W-:Y:S01]  /*3eb0*/  FMUL.FTZ R126, R122, R93 ;  /* 0x0000005d7a7e7220 */ /* 0x000fe20000410000 */
[----:B------:R-:W-:Y:S01]  /*3ec0*/  HADD2.F32 R94, -RZ, R163.H0_H0 ;  /* 0x200000a3ff5e7230 */ /* 0x000fe20000004100 */
[----:B------:R-:W-:Y:S01]  /*3ed0*/  F2FP.F16.F32.PACK_AB R41, R90, R41 ;  /* 0x000000295a29723e */ /* 0x000fe200000000ff */
[----:B------:R-:W-:-:S02]  /*3ee0*/  HADD2.F32 R42, -RZ, R42.H0_H0 ;  /* 0x2000002aff2a7230 */ /* 0x000fc40000004100 */
[----:B------:R-:W-:Y:S01]  /*3ef0*/  FMUL.FTZ R93, R40, R91 ;  /* 0x0000005b285d7220 */ /* 0x000fe20000410000 */
[----:B------:R-:W-:Y:S01]  /*3f00*/  F2FP.F16.F32.PACK_AB R43, R92, R43 ;  /* 0x0000002b5c2b723e */ /* 0x000fe200000000ff */
        /* <DEDUP_REMOVED lines=8> */
.L_x_6213:
[----:B------:R-:W-:Y:S05]  /*3f90*/  BSYNC B3 ;  /* 0x0000000000037941 */ /* 0x000fea0003800000 */
.L_x_6212:
[----:B--2---:R2:W-:Y:S02]  /*3fa0*/  STG.E.128 desc[UR60][R46.64+0x40], R40 ;  /* 0x000040282e007986 */ /* 0x0045e4000c101d3c */
.L_x_6211:
[----:B------:R-:W-:Y:S05]  /*3fb0*/  BSYNC B2 ;  /* 0x0000000000027941 */ /* 0x000fea0003800000 */
.L_x_6210:
        /* <DEDUP_REMOVED lines=48> */
.L_x_6217:
[----:B------:R-:W-:Y:S05]  /*42c0*/  BSYNC B3 ;  /* 0x0000000000037941 */ /* 0x000fea0003800000 */
.L_x_6216:
[----:B--2---:R3:W-:Y:S02]  /*42d0*/  STG.E.128 desc[UR60][R46.64+0x80], R40 ;  /* 0x000080282e007986 */ /* 0x0047e4000c101d3c */
.L_x_6215:
[----:B------:R-:W-:Y:S05]  /*42e0*/  BSYNC B2 ;  /* 0x0000000000027941 */ /* 0x000fea0003800000 */
.L_x_6214:
        /* <DEDUP_REMOVED lines=34> */
[--C-:B------:R-:W-:Y:S02]  /*4510*/  HADD2.F32 R40, -RZ, R42.reuse.H1_H1 ;  /* 0x3000002aff287230 */ /* 0x100fe40000004100 */
        /* <DEDUP_REMOVED lines=13> */
.L_x_6221:
[----:B------:R-:W-:Y:S05]  /*45f0*/  BSYNC B3 ;  /* 0x0000000000037941 */ /* 0x000fea0003800000 */
.L_x_6220:
[----:B--2---:R4:W-:Y:S02]  /*4600*/  STG.E.128 desc[UR60][R46.64+0xc0], R40 ;  /* 0x0000c0282e007986 */ /* 0x0049e4000c101d3c */
.L_x_6219:
[----:B------:R-:W-:Y:S05]  /*4610*/  BSYNC B2 ;  /* 0x0000000000027941 */ /* 0x000fea0003800000 */
.L_x_6218:
        /* <DEDUP_REMOVED lines=23> */
[-C--:B------:R-:W-:Y:S01]  /*4790*/  FFMA.FTZ R84, R41, R76.reuse, -R84 ;  /* 0x0000004c29547223 */ /* 0x080fe20000010854 */
[----:B------:R-:W-:Y:S01]  /*47a0*/  FFMA.FTZ R81, R81, R76, R78 ;  /* 0x0000004c51517223 */ /* 0x000fe2000001004e */
[-C--:B------:R-:W-:Y:S01]  /*47b0*/  FFMA.FTZ R43, R82, R77.reuse, -R43 ;  /* 0x0000004d522b7223 */ /* 0x080fe2000001082b */
[----:B------:R-:W-:Y:S01]  /*47c0*/  FFMA.FTZ R80, R80, R77, R79 ;  /* 0x0000004d50507223 */ /* 0x000fe2000001004f */
[----:B------:R-:W-:-:S02]  /*47d0*/  HADD2.F32 R76, -RZ, R159.H0_H0 ;  /* 0x2000009fff4c7230 */ /* 0x000fc40000004100 */
[--C-:B------:R-:W-:Y:S02]  /*47e0*/  HADD2.F32 R77, -RZ, R40.reuse.H1_H1 ;  /* 0x30000028ff4d7230 */ /* 0x100fe40000004100 */
[----:B------:R-:W-:Y:S01]  /*47f0*/  HADD2.F32 R78, -RZ, R40.H0_H0 ;  /* 0x20000028ff4e7230 */ /* 0x000fe20000004100 */
[----:B------:R-:W-:Y:S01]  /*4800*/  F2FP.F16.F32.PACK_AB R43, R80, R43 ;  /* 0x0000002b502b723e */ /* 0x000fe200000000ff */
[----:B------:R-:W-:Y:S02]  /*4810*/  HADD2.F32 R159, -RZ, R159.H1_H1 ;  /* 0x3000009fff9f7230 */ /* 0x000fe40000004100 */
[-C--:B------:R-:W-:Y:S01]  /*4820*/  FMUL.FTZ R83, R77, R76.reuse ;  /* 0x0000004c4d537220 */ /* 0x080fe20000410000 */
[----:B------:R-:W-:Y:S02]  /*4830*/  HADD2.F32 R40, -RZ, R42.H1_H1 ;  /* 0x3000002aff287230 */ /* 0x000fe40000004100 */
[----:B------:R-:W-:Y:S01]  /*4840*/  FMUL.FTZ R76, R78, R76 ;  /* 0x0000004c4e4c7220 */ /* 0x000fe20000410000 */
[----:B------:R-:W-:-:S02]  /*4850*/  HADD2.F32 R41, -RZ, R158.H1_H1 ;  /* 0x3000009eff297230 */ /* 0x000fc40000004100 */
[----:B------:R-:W-:Y:S02]  /*4860*/  HADD2.F32 R42, -RZ, R42.H0_H0 ;  /* 0x2000002aff2a7230 */ /* 0x000fe40000004100 */
[----:B------:R-:W-:Y:S01]  /*4870*/  FMUL.FTZ R85, R40, R159 ;  /* 0x0000009f28557220 */ /* 0x000fe20000410000 */
[----:B------:R-:W-:Y:S02]  /*4880*/  HADD2.F32 R79, -RZ, R158.H0_H0 ;  /* 0x2000009eff4f7230 */ /* 0x000fe40000004100 */
[-C--:B------:R-:W-:Y:S01]  /*4890*/  FFMA.FTZ R83, R78, R41.reuse, -R83 ;  /* 0x000000294e537223 */ /* 0x080fe20000010853 */
[----:B------:R-:W-:Y:S01]  /*48a0*/  FFMA.FTZ R76, R77, R41, R76 ;  /* 0x000000294d4c7223 */ /* 0x000fe2000001004c */
[C---:B------:R-:W-:Y:S01]  /*48b0*/  FMUL.FTZ R159, R42.reuse, R159 ;  /* 0x0000009f2a9f7220 */ /* 0x040fe20000410000 */
[----:B------:R-:W-:Y:S01]  /*48c0*/  F2FP.F16.F32.PACK_AB R41, R81, R84 ;  /* 0x000000545129723e */ /* 0x000fe200000000ff */
[-C--:B------:R-:W-:Y:S02]  /*48d0*/  FFMA.FTZ R85, R42, R79.reuse, -R85 ;  /* 0x0000004f2a557223 */ /* 0x080fe40000010855 */
[----:B------:R-:W-:Y:S01]  /*48e0*/  FFMA.FTZ R40, R40, R79, R159 ;  /* 0x0000004f28287223 */ /* 0x000fe2000001009f */
[----:B------:R-:W-:-:S04]  /*48f0*/  F2FP.F16.F32.PACK_AB R76, R76, R83 ;  /* 0x000000534c4c723e */ /* 0x000fc800000000ff */
[----:B------:R-:W-:Y:S01]  /*4900*/  F2FP.F16.F32.PACK_AB R42, R40, R85 ;  /* 0x00000055282a723e */ /* 0x000fe200000000ff */
[----:B------:R-:W-:-:S07]  /*4910*/  IMAD.MOV.U32 R40, RZ, RZ, R76 ;  /* 0x000000ffff287224 */ /* 0x000fce00078e004c */
.L_x_6225:
[----:B------:R-:W-:Y:S05]  /*4920*/  BSYNC B3 ;  /* 0x0000000000037941 */ /* 0x000fea0003800000 */
.L_x_6224:
[----:B--2---:R1:W-:Y:S02]  /*4930*/  STG.E.128 desc[UR60][R46.64+0x100], R40 ;  /* 0x000100282e007986 */ /* 0x0043e4000c101d3c */
.L_x_6223:
[----:B------:R-:W-:Y:S05]  /*4940*/  BSYNC B2 ;  /* 0x0000000000027941 */ /* 0x000fea0003800000 */
.L_x_6222:
[----:B------:R-:W-:-:S13]  /*4950*/  ISETP.NE.AND P3, PT, R37, RZ, PT ;  /* 0x000000ff2500720c */ /* 0x000fda0003f65270 */
[----:B------:R-:W-:Y:S05]  /*4960*/  @!P3 BRA `(.L_x_6205) ;  /* 0x0000000000bcb947 */ /* 0x000fea0003800000 */
[----:B-1234-:R1:W2:Y:S01]  /*4970*/  LDS.128 R40, [R96+0x28000] ;  /* 0x0280000060287984 */ /* 0x01e2a20000000c00 */
[----:B------:R-:W-:Y:S01]  /*4980*/  ISETP.GE.AND P3, PT, R216, R119, PT ;  /* 0x00000077d800720c */ /* 0x000fe20003f66270 */
[----:B------:R-:W-:-:S12]  /*4990*/  BSSY B2, `(.L_x_6226) ;  /* 0x000002b000027945 */ /* 0x000fd80003800000 */
[----:B-1----:R-:W-:Y:S05]  /*49a0*/  @P3 BRA `(.L_x_6227) ;  /* 0x0000000000a43947 */ /* 0x002fea0003800000 */
[----:B------:R-:W-:Y:S02]  /*49b0*/  SHF.R.U64 R76, R72, 0x10, R73 ;  /* 0x00000010484c7819 */ /* 0x000fe40000001249 */
[----:B------:R-:W-:Y:S01]  /*49c0*/  SHF.R.U64 R77, R74, 0x10, R75 ;  /* 0x000000104a4d7819 */ /* 0x000fe2000000124b */
[----:B--2---:R-:W-:Y:S01]  /*49d0*/  HADD2.F32 R74, -RZ, R41.H0_H0 ;  /* 0x20000029ff4a7230 */ /* 0x004fe20000004100 */
[----:B------:R-:W-:Y:S02]  /*49e0*/  SHF.R.U32.HI R72, RZ, 0x10, R73 ;  /* 0x00000010ff487819 */ /* 0x000fe40000011649 */
[----:B------:R-:W-:Y:S01]  /*49f0*/  SHF.R.U32.HI R80, RZ, 0x10, R75 ;  /* 0x00000010ff507819 */ /* 0x000fe2000001164b */
[----:B------:R-:W-:Y:S01]  /*4a00*/  HADD2.F32 R77, -RZ, R77.H0_H0 ;  /* 0x2000004dff4d7230 */ /* 0x000fe20000004100 */
[----:B------:R-:W-:Y:S01]  /*4a10*/  MOV R73, R43 ;  /* 0x0000002b00497202 */ /* 0x000fe20000000f00 */
        /* <DEDUP_REMOVED lines=13> */
[----:B------:R-:W-:-:S02]  /*4af0*/  HADD2.F32 R73, -RZ, R40.H1_H1 ;  /* 0x30000028ff497230 */ /* 0x000fc40000004100 */
[----:B------:R-:W-:Y:S01]  /*4b00*/  FFMA.FTZ R74, R75, R78, R80 ;  /* 0x0000004e4b4a7223 */ /* 0x000fe20000010050 */
[----:B------:R-:W-:Y:S01]  /*4b10*/  HADD2.F32 R77, -RZ, R156.H1_H1 ;  /* 0x3000009cff4d7230 */ /* 0x000fe20000004100 */
[----:B------:R-:W-:Y:S01]  /*4b20*/  F2FP.F16.F32.PACK_AB R41, R72, R41 ;  /* 0x000000294829723e */ /* 0x000fe200000000ff */
[----:B------:R-:W-:Y:S02]  /*4b30*/  HADD2.F32 R40, -RZ, R40.H0_H0 ;  /* 0x20000028ff287230 */ /* 0x000fe40000004100 */
[----:B------:R-:W-:Y:S02]  /*4b40*/  HADD2.F32 R78, -RZ, R157.H0_H0 ;  /* 0x2000009dff4e7230 */ /* 0x000fe40000004100 */
[-C--:B------:R-:W-:Y:S01]  /*4b50*/  FMUL.FTZ R79, R73, R77.reuse ;  /* 0x0000004d494f7220 */ /* 0x080fe20000410000 */
[--C-:B------:R-:W-:Y:S02]  /*4b60*/  HADD2.F32 R75, -RZ, R42.reuse.H1_H1 ;  /* 0x3000002aff4b7230 */ /* 0x100fe40000004100 */
[----:B------:R-:W-:Y:S01]  /*4b70*/  FMUL.FTZ R80, R40, R77 ;  /* 0x0000004d28507220 */ /* 0x000fe20000410000 */
[----:B------:R-:W-:Y:S01]  /*4b80*/  HADD2.F32 R42, -RZ, R42.H0_H0 ;  /* 0x2000002aff2a7230 */ /* 0x000fe20000004100 */
[----:B------:R-:W-:Y:S01]  /*4b90*/  F2FP.F16.F32.PACK_AB R43, R74, R43 ;  /* 0x0000002b4a2b723e */ /* 0x000fe200000000ff */
[----:B------:R-:W-:-:S02]  /*4ba0*/  HADD2.F32 R76, -RZ, R155.H1_H1 ;  /* 0x3000009bff4c7230 */ /* 0x000fc40000004100 */
        /* <DEDUP_REMOVED lines=9> */
.L_x_6227:
[----:B------:R-:W-:Y:S05]  /*4c40*/  BSYNC B2 ;  /* 0x0000000000027941 */ /* 0x000fea0003800000 */
.L_x_6226:
[----:B--2---:R1:W-:Y:S02]  /*4c50*/  STG.E.128 desc[UR60][R46.64+0x140], R40 ;  /* 0x000140282e007986 */ /* 0x0043e4000c101d3c */
.L_x_6205:
[----:B------:R-:W-:Y:S05]  /*4c60*/  BSYNC B1 ;  /* 0x0000000000017941 */ /* 0x000fea0003800000 */
.L_x_6204:
        /* <DEDUP_REMOVED lines=24> */
[----:B------:R-:W-:Y:S02]  /*4df0*/  HADD2.F32 R70, -RZ, R73.H0_H0 ;  /* 0x20000049ff467230 */ /* 0x000fe40000004100 */
[----:B------:R-:W-:Y:S01]  /*4e00*/  FMUL.FTZ R72, R47, R72 ;  /* 0x000000482f487220 */ /* 0x000fe20000410000 */
[-C--:B------:R-:W-:Y:S01]  /*4e10*/  FFMA.FTZ R40, R40, R68.reuse, -R71 ;  /* 0x0000004428287223 */ /* 0x080fe20000010847 */
[----:B------:R-:W-:-:S02]  /*4e20*/  FFMA.FTZ R71, R43, R68, R74 ;  /* 0x000000442b477223 */ /* 0x000fc4000001004a */
[-C--:B------:R-:W-:Y:S01]  /*4e30*/  FFMA.FTZ R75, R41, R70.reuse, R72 ;  /* 0x00000046294b7223 */ /* 0x080fe20000010048 */
[--C-:B------:R-:W-:Y:S02]  /*4e40*/  HADD2.F32 R68, -RZ, R160.reuse.H0_H0 ;  /* 0x200000a0ff447230 */ /* 0x100fe40000004100 */
[----:B------:R-:W-:Y:S01]  /*4e50*/  FFMA.FTZ R76, R47, R70, -R76 ;  /* 0x000000462f4c7223 */ /* 0x000fe2000001084c */
[----:B------:R-:W-:Y:S02]  /*4e60*/  HADD2.F32 R160, -RZ, R160.H1_H1 ;  /* 0x300000a0ffa07230 */ /* 0x000fe40000004100 */
[----:B------:R-:W-:Y:S02]  /*4e70*/  HADD2.F32 R41, -RZ, R46.H1_H1 ;  /* 0x3000002eff297230 */ /* 0x000fe40000004100 */
[----:B------:R-:W-:Y:S02]  /*4e80*/  HADD2.F32 R43, -RZ, R42.H1_H1 ;  /* 0x3000002aff2b7230 */ /* 0x000fe40000004100 */
[----:B------:R-:W-:-:S02]  /*4e90*/  HADD2.F32 R46, -RZ, R46.H0_H0 ;  /* 0x2000002eff2e7230 */ /* 0x000fc40000004100 */
[----:B------:R-:W-:Y:S01]  /*4ea0*/  FMUL.FTZ R69, R41, R68 ;  /* 0x0000004429457220 */ /* 0x000fe20000410000 */
[----:B------:R-:W-:Y:S02]  /*4eb0*/  HADD2.F32 R42, -RZ, R42.H0_H0 ;  /* 0x2000002aff2a7230 */ /* 0x000fe40000004100 */
[----:B------:R-:W-:Y:S01]  /*4ec0*/  FMUL.FTZ R73, R43, R160 ;  /* 0x000000a02b497220 */ /* 0x000fe20000410000 */
        /* <DEDUP_REMOVED lines=12> */
.L_x_6232:
[----:B------:R-:W-:Y:S05]  /*4f90*/  BSYNC B2 ;  /* 0x0000000000027941 */ /* 0x000fea0003800000 */
.L_x_6231:
[----:B--2---:R1:W-:Y:S02]  /*4fa0*/  STG.E.128 desc[UR60][R44.64], R40 ;  /* 0x000000282c007986 */ /* 0x0043e4000c101d3c */
.L_x_6230:
[----:B------:R-:W-:Y:S05]  /*4fb0*/  BSYNC B1 ;  /* 0x0000000000017941 */ /* 0x000fea0003800000 */
.L_x_6229:
        /* <DEDUP_REMOVED lines=36> */
[----:B------:R-:W-:Y:S02]  /*5200*/  HADD2.F32 R43, -RZ, R146.H1_H1 ;  /* 0x30000092ff2b7230 */ /* 0x000fe40000004100 */
        /* <DEDUP_REMOVED lines=11> */
.L_x_6236:
[----:B------:R-:W-:Y:S05]  /*52c0*/  BSYNC B2 ;  /* 0x0000000000027941 */ /* 0x000fea0003800000 */
.L_x_6235:
[----:B--2---:R1:W-:Y:S02]  /*52d0*/  STG.E.128 desc[UR60][R44.64+0x40], R40 ;  /* 0x000040282c007986 */ /* 0x0043e4000c101d3c */
.L_x_6234:
[----:B------:R-:W-:Y:S05]  /*52e0*/  BSYNC B1 ;  /* 0x0000000000017941 */ /* 0x000fea0003800000 */
.L_x_6233:
        /* <DEDUP_REMOVED lines=48> */
.L_x_6240:
[----:B------:R-:W-:Y:S05]  /*55f0*/  BSYNC B2 ;  /* 0x0000000000027941 */ /* 0x000fea0003800000 */
.L_x_6239:
[----:B--2---:R1:W-:Y:S02]  /*5600*/  STG.E.128 desc[UR60][R44.64+0x80], R40 ;  /* 0x000080282c007986 */ /* 0x0043e4000c101d3c */
.L_x_6238:
[----:B------:R-:W-:Y:S05]  /*5610*/  BSYNC B1 ;  /* 0x0000000000017941 */ /* 0x000fea0003800000 */
.L_x_6237:
        /* <DEDUP_REMOVED lines=21> */
[C---:B------:R-:W-:Y:S01]  /*5770*/  FMUL.FTZ R57, R41.reuse, R57 ;  /* 0x0000003929397220 */ /* 0x040fe20000410000 */
[----:B------:R-:W-:Y:S01]  /*5780*/  FFMA.FTZ R62, R41, R56, -R62 ;  /* 0x00000038293e7223 */ /* 0x000fe2000001083e */
[----:B------:R-:W-:Y:S02]  /*5790*/  FMUL.FTZ R64, R47, R60 ;  /* 0x0000003c2f407220 */ /* 0x000fe40000410000 */
[----:B------:R-:W-:Y:S01]  /*57a0*/  FFMA.FTZ R59, R42, R56, R57 ;  /* 0x000000382a3b7223 */ /* 0x000fe20000010039 */
        /* <DEDUP_REMOVED lines=23> */
.L_x_6244:
[----:B------:R-:W-:Y:S05]  /*5920*/  BSYNC B2 ;  /* 0x0000000000027941 */ /* 0x000fea0003800000 */
.L_x_6243:
[----:B--2---:R1:W-:Y:S02]  /*5930*/  STG.E.128 desc[UR60][R44.64+0xc0], R40 ;  /* 0x0000c0282c007986 */ /* 0x0043e4000c101d3c */
.L_x_6242:
[----:B------:R-:W-:Y:S05]  /*5940*/  BSYNC B1 ;  /* 0x0000000000017941 */ /* 0x000fea0003800000 */
.L_x_6241:
        /* <DEDUP_REMOVED lines=48> */
.L_x_6248:
[----:B------:R-:W-:Y:S05]  /*5c50*/  BSYNC B2 ;  /* 0x0000000000027941 */ /* 0x000fea0003800000 */
.L_x_6247:
[----:B--2---:R1:W-:Y:S02]  /*5c60*/  STG.E.128 desc[UR60][R44.64+0x100], R40 ;  /* 0x000100282c007986 */ /* 0x0043e4000c101d3c */
.L_x_6246:
[----:B------:R-:W-:Y:S05]  /*5c70*/  BSYNC B1 ;  /* 0x0000000000017941 */ /* 0x000fea0003800000 */
.L_x_6245:
        /* <DEDUP_REMOVED lines=47> */
.L_x_6250:
[----:B------:R-:W-:Y:S05]  /*5f70*/  BSYNC B1 ;  /* 0x0000000000017941 */ /* 0x000fea0003800000 */
.L_x_6249:
[----:B--2---:R1:W-:Y:S01]  /*5f80*/  STG.E.128 desc[UR60][R44.64+0x140], R40 ;  /* 0x000140282c007986 */ /* 0x0043e2000c101d3c */
[----:B------:R-:W-:Y:S05]  /*5f90*/  BRA `(.L_x_6228) ;  /* 0x0000003c00cc7947 */ /* 0x000fea0003800000 */
.L_x_6196:
        /* <DEDUP_REMOVED lines=47> */
.L_x_6252:
[----:B------:R-:W-:Y:S05]  /*6290*/  BSYNC B1 ;  /* 0x0000000000017941 */ /* 0x000fea0003800000 */
.L_x_6251:
        /* <DEDUP_REMOVED lines=48> */
.L_x_6254:
[----:B------:R-:W-:Y:S05]  /*65a0*/  BSYNC B1 ;  /* 0x0000000000017941 */ /* 0x000fea0003800000 */
.L_x_6253:
[----:B0-----:R-:W2:Y:S01]  /*65b0*/  LDL R88, [R1+0x44] ;  /* 0x0000440001587983 */ /* 0x001ea20000100800 */
[----:B------:R-:W-:Y:S01]  /*65c0*/  IMAD.MOV.U32 R89, RZ, RZ, R41 ;  /* 0x000000ffff597224 */ /* 0x000fe200078e0029 */
[----:B------:R-:W-:Y:S01]  /*65d0*/  PRMT R171, R93, 0x5410, R94 ;  /* 0x000054105dab7816 */ /* 0x000fe2000000005e */
[----:B------:R-:W-:Y:S02]  /*65e0*/  IMAD.MOV.U32 R91, RZ, RZ, R45 ;  /* 0x000000ffff5b7224 */ /* 0x000fe400078e002d */
[----:B------:R-:W-:-:S05]  /*65f0*/  IMAD.MOV.U32 R90, RZ, RZ, R44 ;  /* 0x000000ffff5a7224 */ /* 0x000fca00078e002c */
[----:B------:R-:W-:Y:S01]  /*6600*/  PRMT R176, R90, 0x7610, R176 ;  /* 0x000076105ab07816 */ /* 0x000fe200000000b0 */
[----:B------:R-:W-:-:S05]  /*6610*/  IMAD.MOV.U32 R90, RZ, RZ, R48 ;  /* 0x000000ffff5a7224 */ /* 0x000fca00078e0030 */
[----:B------:R-:W-:Y:S02]  /*6620*/  PRMT R179, R90, 0x7610, R179 ;  /* 0x000076105ab37816 */ /* 0x000fe400000000b3 */
[----:B------:R-:W-:Y:S02]  /*6630*/  MOV R90, R52 ;  /* 0x00000034005a7202 */ /* 0x000fe40000000f00 */
[----:B--2---:R-:W-:Y:S01]  /*6640*/  R2UR UR4, R88 ;  /* 0x00000000580472ca */ /* 0x004fe200000e0000 */
[----:B------:R-:W-:-:S05]  /*6650*/  IMAD.MOV.U32 R88, RZ, RZ, R40 ;  /* 0x000000ffff587224 */ /* 0x000fca00078e0028 */
        /* <DEDUP_REMOVED lines=8> */
[----:B------:R-:W-:-:S03]  /*66e0*/  UISETP.NE.AND UP0, UPT, UR4, 0x3, UPT ;  /* 0x000000030400788c */ /* 0x000fc6000bf05270 */
[----:B------:R-:W-:Y:S01]  /*66f0*/  PRMT R178, R88, 0x5410, R89 ;  /* 0x0000541058b27816 */ /* 0x000fe20000000059 */
[----:B------:R-:W-:Y:S01]  /*6700*/  IMAD.MOV.U32 R88, RZ, RZ, R54 ;  /* 0x000000ffff587224 */ /* 0x000fe200078e0036 */
[----:B------:R-:W-:Y:S01]  /*6710*/  PRMT R164, R91, 0x7610, R164 ;  /* 0x000076105ba47816 */ /* 0x000fe200000000a4 */
[----:B------:R-:W-:Y:S01]  /*6720*/  IMAD.MOV.U32 R89, RZ, RZ, R55 ;  /* 0x000000ffff597224 */ /* 0x000fe200078e0037 */
[----:B------:R-:W-:Y:S01]  /*6730*/  PLOP3.LUT P2, PT, PT, PT, UP0, 0x80, 0x0 ;  /* 0x000000000000781c */ /* 0x000fe20003f4f008 */
        /* <DEDUP_REMOVED lines=54> */
[----:B------:R-:W-:Y:S06]  /*6aa0*/  @!P2 BRA `(.L_x_6255) ;  /* 0x000000000004a947 */ /* 0x000fec0003800000 */
[----:B------:R-:W-:Y:S01]  /*6ab0*/  BPT.TRAP 0x1 ;  /* 0x000000040000795c */ /* 0x000fe20000300000 */
.L_x_6255:
        /* <DEDUP_REMOVED lines=8> */
.L_x_6581:
[----:B------:R-:W-:Y:S05]  /*6b40*/  BSYNC B1 ;  /* 0x0000000000017941 */ /* 0x000fea0003800000 */
.L_x_6256:
        /* <DEDUP_REMOVED lines=34> */
[----:B------:R-:W-:Y:S01]  /*6d70*/  SHF.R.U32.HI R49, RZ, 0x10, R49 ;  /* 0x00000010ff317819 */ /* 0x000fe20000011631 */
[----:B------:R-:W-:Y:S01]  /*6d80*/  HADD2.F32 R161, -RZ, R161.H0_H0 ;  /* 0x200000a1ffa17230 */ /* 0x000fe20000004100 */
[----:B------:R-:W-:Y:S01]  /*6d90*/  SHF.R.U64 R50, R50, 0x10, R51 ;  /* 0x0000001032327819 */ /* 0x000fe20000001233 */
[----:B------:R-:W-:Y:S02]  /*6da0*/  HADD2.F32 R89, -RZ, R163.H0_H0 ;  /* 0x200000a3ff597230 */ /* 0x000fe40000004100 */
[----:B------:R-:W-:Y:S02]  /*6db0*/  HADD2.F32 R165, -RZ, R162.H0_H0 ;  /* 0x200000a2ffa57230 */ /* 0x000fe40000004100 */
[----:B------:R-:W-:-:S02]  /*6dc0*/  HADD2.F32 R164, -RZ, R164.H0_H0 ;  /* 0x200000a4ffa47230 */ /* 0x000fc40000004100 */
[-C--:B------:R-:W-:Y:S01]  /*6dd0*/  FMUL.FTZ R93, R89, R161.reuse ;  /* 0x000000a1595d7220 */ /* 0x080fe20000410000 */
[----:B------:R-:W-:Y:S02]  /*6de0*/  HADD2.F32 R49, -RZ, R49.H0_H0 ;  /* 0x20000031ff317230 */ /* 0x000fe40000004100 */
[C---:B------:R-:W-:Y:S01]  /*6df0*/  FMUL.FTZ R161, R165.reuse, R161 ;  /* 0x000000a1a5a17220 */ /* 0x040fe20000410000 */
[----:B------:R-:W-:Y:S02]  /*6e00*/  HADD2.F32 R50, -RZ, R50.H0_H0 ;  /* 0x20000032ff327230 */ /* 0x000fe40000004100 */
[-C--:B------:R-:W-:Y:S01]  /*6e10*/  FFMA.FTZ R93, R165, R164.reuse, -R93 ;  /* 0x000000a4a55d7223 */ /* 0x080fe2000001085d */
[----:B------:R-:W-:Y:S01]  /*6e20*/  FFMA.FTZ R89, R89, R164, R161 ;  /* 0x000000a459597223 */ /* 0x000fe200000100a1 */
[--C-:B------:R-:W-:Y:S02]  /*6e30*/  SHF.R.U32.HI R164, RZ, 0x10, R61.reuse ;  /* 0x00000010ffa47819 */ /* 0x100fe4000001163d */
[----:B------:R-:W-:Y:S01]  /*6e40*/  SHF.R.U64 R161, R60, 0x10, R61 ;  /* 0x000000103ca17819 */ /* 0x000fe2000000123d */
[----:B------:R-:W-:-:S02]  /*6e50*/  HADD2.F32 R60, -RZ, R163.H1_H1 ;  /* 0x300000a3ff3c7230 */ /* 0x000fc40000004100 */
[----:B------:R-:W-:Y:S02]  /*6e60*/  HADD2.F32 R164, -RZ, R164.H0_H0 ;  /* 0x200000a4ffa47230 */ /* 0x000fe40000004100 */
[----:B------:R-:W-:Y:S02]  /*6e70*/  HADD2.F32 R61, -RZ, R162.H1_H1 ;  /* 0x300000a2ff3d7230 */ /* 0x000fe40000004100 */
[----:B------:R-:W-:Y:S02]  /*6e80*/  HADD2.F32 R161, -RZ, R161.H0_H0 ;  /* 0x200000a1ffa17230 */ /* 0x000fe40000004100 */
[-C--:B------:R-:W-:Y:S01]  /*6e90*/  FMUL.FTZ R162, R60, R164.reuse ;  /* 0x000000a43ca27220 */ /* 0x080fe20000410000 */
[----:B------:R-:W-:-:S03]  /*6ea0*/  FMUL.FTZ R164, R61, R164 ;  /* 0x000000a43da47220 */ /* 0x000fc60000410000 */
[-C--:B------:R-:W-:Y:S01]  /*6eb0*/  FFMA.FTZ R61, R61, R49.reuse, -R162 ;  /* 0x000000313d3d7223 */ /* 0x080fe200000108a2 */
[----:B------:R-:W-:Y:S02]  /*6ec0*/  HADD2.F32 R162, -RZ, R178.H1_H1 ;  /* 0x300000b2ffa27230 */ /* 0x000fe40000004100 */
[----:B------:R-:W-:Y:S01]  /*6ed0*/  FFMA.FTZ R49, R60, R49, R164 ;  /* 0x000000313c317223 */ /* 0x000fe200000100a4 */
[----:B------:R-:W-:Y:S02]  /*6ee0*/  IMAD.MOV.U32 R60, RZ, RZ, R91 ;  /* 0x000000ffff3c7224 */ /* 0x000fe400078e005b */
[----:B------:R-:W-:Y:S01]  /*6ef0*/  HADD2.F32 R164, -RZ, R181.H0_H0 ;  /* 0x200000b5ffa47230 */ /* 0x000fe20000004100 */
[----:B------:R-:W-:Y:S01]  /*6f00*/  F2FP.F16.F32.PACK_AB R61, R61, R93 ;  /* 0x0000005d3d3d723e */ /* 0x000fe200000000ff */
[----:B------:R-:W-:Y:S01]  /*6f10*/  HADD2.F32 R91, -RZ, R95.H0_H0 ;  /* 0x2000005fff5b7230 */ /* 0x000fe20000004100 */
[----:B------:R-:W-:Y:S01]  /*6f20*/  F2FP.F16.F32.PACK_AB R49, R49, R89 ;  /* 0x000000593131723e */ /* 0x000fe200000000ff */
[----:B------:R-:W-:-:S02]  /*6f30*/  HADD2.F32 R163, -RZ, R60.H0_H0 ;  /* 0x2000003cffa37230 */ /* 0x000fc40000004100 */
[----:B------:R-:W-:Y:S02]  /*6f40*/  HADD2.F32 R60, -RZ, R60.H1_H1 ;  /* 0x3000003cff3c7230 */ /* 0x000fe40000004100 */
[----:B------:R-:W-:Y:S01]  /*6f50*/  FMUL.FTZ R165, R91, R164 ;  /* 0x000000a45ba57220 */ /* 0x000fe20000410000 */
[----:B------:R-:W-:Y:S02]  /*6f60*/  IMAD.MOV.U32 R89, RZ, RZ, R61 ;  /* 0x000000ffff597224 */ /* 0x000fe400078e003d */
[----:B------:R-:W-:Y:S02]  /*6f70*/  IMAD.MOV.U32 R93, RZ, RZ, R49 ;  /* 0x000000ffff5d7224 */ /* 0x000fe400078e0031 */
        /* <DEDUP_REMOVED lines=14> */
[----:B------:R-:W-:-:S03]  /*7060*/  HADD2.F32 R63, -RZ, R179.H0_H0 ;  /* 0x200000b3ff3f7230 */ /* 0x000fc60000004100 */
        /* <DEDUP_REMOVED lines=19> */
[----:B------:R-:W-:Y:S01]  /*71a0*/  HADD2.F32 R63, -RZ, R94.H0_H0 ;  /* 0x2000005eff3f7230 */ /* 0x000fe20000004100 */
[----:B------:R-:W-:Y:S01]  /*71b0*/  F2FP.F16.F32.PACK_AB R48, R48, R162 ;  /* 0x000000a23030723e */ /* 0x000fe200000000ff */
[----:B------:R-:W-:Y:S01]  /*71c0*/  HADD2.F32 R88, -RZ, R178.H0_H0 ;  /* 0x200000b2ff587230 */ /* 0x000fe20000004100 */
        /* <DEDUP_REMOVED lines=8> */
[----:B------:R-:W-:Y:S01]  /*7250*/  MOV R88, R48 ;  /* 0x0000003000587202 */ /* 0x000fe20000000f00 */
[----:B------:R-:W-:Y:S02]  /*7260*/  IMAD.MOV.U32 R92, RZ, RZ, R62 ;  /* 0x000000ffff5c7224 */ /* 0x000fe400078e003e */
[-C--:B------:R-:W-:Y:S01]  /*7270*/  FFMA.FTZ R63, R90, R50.reuse, -R63 ;  /* 0x000000325a3f7223 */ /* 0x080fe2000001083f */
[----:B------:R-:W-:-:S04]  /*7280*/  FFMA.FTZ R51, R94, R50, R51 ;  /* 0x000000325e337223 */ /* 0x000fc80000010033 */
[----:B------:R-:W-:Y:S01]  /*7290*/  F2FP.F16.F32.PACK_AB R63, R63, R95 ;  /* 0x0000005f3f3f723e */ /* 0x000fe200000000ff */
[----:B------:R-:W-:Y:S01]  /*72a0*/  IMAD.MOV.U32 R95, RZ, RZ, R60 ;  /* 0x000000ffff5f7224 */ /* 0x000fe200078e003c */
[----:B------:R-:W-:-:S03]  /*72b0*/  F2FP.F16.F32.PACK_AB R51, R51, R161 ;  /* 0x000000a13333723e */ /* 0x000fc600000000ff */
[----:B------:R-:W-:Y:S01]  /*72c0*/  IMAD.MOV.U32 R90, RZ, RZ, R63 ;  /* 0x000000ffff5a7224 */ /* 0x000fe200078e003f */
[----:B------:R-:W-:-:S07]  /*72d0*/  MOV R94, R51 ;  /* 0x00000033005e7202 */ /* 0x000fce0000000f00 */
.L_x_6263:
[----:B------:R-:W-:Y:S05]  /*72e0*/  BSYNC B3 ;  /* 0x0000000000037941 */ /* 0x000fea0003800000 */
.L_x_6262:
        /* <DEDUP_REMOVED lines=12> */
.L_x_6261:
[----:B------:R-:W-:Y:S05]  /*73b0*/  BSYNC B2 ;  /* 0x0000000000027941 */ /* 0x000fea0003800000 */
.L_x_6260:
        /* <DEDUP_REMOVED lines=32> */
[----:B------:R-:W-:Y:S01]  /*75c0*/  HADD2.F32 R91, -RZ, R93.H0_H0 ;  /* 0x2000005dff5b7230 */ /* 0x000fe20000004100 */
[----:B------:R-:W-:Y:S01]  /*75d0*/  SHF.R.U64 R46, R46, 0x10, R47 ;  /* 0x000000102e2e7819 */ /* 0x000fe2000000122f */
[----:B------:R-:W-:Y:S02]  /*75e0*/  HADD2.F32 R92, -RZ, R61.H0_H0 ;  /* 0x2000003dff5c7230 */ /* 0x000fe40000004100 */
[----:B------:R-:W-:-:S02]  /*75f0*/  HADD2.F32 R49, -RZ, R177.H1_H1 ;  /* 0x300000b1ff317230 */ /* 0x000fc40000004100 */
        /* <DEDUP_REMOVED lines=10> */
[----:B------:R-:W-:-:S02]  /*76a0*/  HADD2.F32 R162, -RZ, R176.H1_H1 ;  /* 0x300000b0ffa27230 */ /* 0x000fc40000004100 */
[----:B------:R-:W-:Y:S02]  /*76b0*/  HADD2.F32 R94, -RZ, R94.H0_H0 ;  /* 0x2000005eff5e7230 */ /* 0x000fe40000004100 */
[----:B------:R-:W-:Y:S02]  /*76c0*/  HADD2.F32 R93, -RZ, R93.H0_H0 ;  /* 0x2000005dff5d7230 */ /* 0x000fe40000004100 */
[----:B------:R-:W-:Y:S02]  /*76d0*/  HADD2.F32 R44, -RZ, R44.H0_H0 ;  /* 0x2000002cff2c7230 */ /* 0x000fe40000004100 */
[-C--:B------:R-:W-:Y:S01]  /*76e0*/  FMUL.FTZ R95, R49, R94.reuse ;  /* 0x0000005e315f7220 */ /* 0x080fe20000410000 */
[C---:B------:R-:W-:Y:S01]  /*76f0*/  FMUL.FTZ R94, R61.reuse, R94 ;  /* 0x0000005e3d5e7220 */ /* 0x040fe20000410000 */
[----:B------:R-:W-:Y:S02]  /*7700*/  HADD2.F32 R57, -RZ, R176.H0_H0 ;  /* 0x200000b0ff397230 */ /* 0x000fe40000004100 */
[-C--:B------:R-:W-:Y:S01]  /*7710*/  FFMA.FTZ R61, R61, R93.reuse, -R95 ;  /* 0x0000005d3d3d7223 */ /* 0x080fe2000001085f */
[----:B------:R-:W-:Y:S01]  /*7720*/  FFMA.FTZ R49, R49, R93, R94 ;  /* 0x0000005d31317223 */ /* 0x000fe2000001005e */
[----:B------:R-:W-:-:S02]  /*7730*/  IMAD.MOV.U32 R93, RZ, RZ, R63 ;  /* 0x000000ffff5d7224 */ /* 0x000fc400078e003f */
[----:B------:R-:W-:Y:S01]  /*7740*/  HADD2.F32 R63, -RZ, R51.H0_H0 ;  /* 0x20000033ff3f7230 */ /* 0x000fe20000004100 */
[----:B------:R-:W-:Y:S01]  /*7750*/  F2FP.F16.F32.PACK_AB R61, R61, R92 ;  /* 0x0000005c3d3d723e */ /* 0x000fe200000000ff */
[----:B------:R-:W-:Y:S01]  /*7760*/  HADD2.F32 R95, -RZ, R177.H0_H0 ;  /* 0x200000b1ff5f7230 */ /* 0x000fe20000004100 */
[----:B------:R-:W-:Y:S01]  /*7770*/  F2FP.F16.F32.PACK_AB R91, R49, R91 ;  /* 0x0000005b315b723e */ /* 0x000fe200000000ff */
[--C-:B------:R-:W-:Y:S01]  /*7780*/  HADD2.F32 R94, -RZ, R93.reuse.H0_H0 ;  /* 0x2000005dff5e7230 */ /* 0x100fe20000004100 */
[----:B------:R-:W-:Y:S01]  /*7790*/  MOV R49, R61 ;  /* 0x0000003d00317202 */ /* 0x000fe20000000f00 */
        /* <DEDUP_REMOVED lines=8> */
[----:B------:R-:W-:Y:S01]  /*7820*/  HADD2.F32 R59, -RZ, R175.H1_H1 ;  /* 0x300000afff3b7230 */ /* 0x000fe20000004100 */
[----:B------:R-:W-:Y:S01]  /*7830*/  SHF.R.U32.HI R95, RZ, 0x10, R47 ;  /* 0x00000010ff5f7819 */ /* 0x000fe2000001162f */
[----:B------:R-:W-:Y:S02]  /*7840*/  HADD2.F32 R46, -RZ, R46.H0_H0 ;  /* 0x2000002eff2e7230 */ /* 0x000fe40000004100 */
[----:B------:R-:W-:Y:S02]  /*7850*/  HADD2.F32 R94, -RZ, R94.H0_H0 ;  /* 0x2000005eff5e7230 */ /* 0x000fe40000004100 */
[----:B------:R-:W-:Y:S02]  /*7860*/  HADD2.F32 R95, -RZ, R95.H0_H0 ;  /* 0x2000005fff5f7230 */ /* 0x000fe40000004100 */
[----:B------:R-:W-:-:S02]  /*7870*/  IMAD.MOV.U32 R61, RZ, RZ, R91 ;  /* 0x000000ffff3d7224 */ /* 0x000fc400078e005b */
        /* <DEDUP_REMOVED lines=12> */
[-C--:B------:R-:W-:Y:S01]  /*7940*/  FMUL.FTZ R45, R60, R56.reuse ;  /* 0x000000383c2d7220 */ /* 0x080fe20000410000 */
[-C--:B------:R-:W-:Y:S01]  /*7950*/  FFMA.FTZ R95, R93, R57.reuse, -R95 ;  /* 0x000000395d5f7223 */ /* 0x080fe2000001085f */
[C---:B------:R-:W-:Y:S01]  /*7960*/  FMUL.FTZ R56, R48.reuse, R56 ;  /* 0x0000003830387220 */ /* 0x040fe20000410000 */
[----:B------:R-:W-:Y:S01]  /*7970*/  FFMA.FTZ R162, R51, R57, R162 ;  /* 0x0000003933a27223 */ /* 0x000fe200000100a2 */
[----:B------:R-:W-:Y:S01]  /*7980*/  FFMA.FTZ R45, R48, R44, -R45 ;  /* 0x0000002c302d7223 */ /* 0x000fe2000001082d */
[----:B------:R-:W-:-:S02]  /*7990*/  HADD2.F32 R51, -RZ, R50.H0_H0 ;  /* 0x20000032ff337230 */ /* 0x000fc40000004100 */
[----:B------:R-:W-:Y:S01]  /*79a0*/  FFMA.FTZ R56, R60, R44, R56 ;  /* 0x0000002c3c387223 */ /* 0x000fe20000010038 */
[--C-:B------:R-:W-:Y:S02]  /*79b0*/  HADD2.F32 R44, -RZ, R62.reuse.H0_H0 ;  /* 0x2000003eff2c7230 */ /* 0x100fe40000004100 */
[----:B------:R-:W-:Y:S01]  /*79c0*/  HADD2.F32 R48, -RZ, R175.H0_H0 ;  /* 0x200000afff307230 */ /* 0x000fe20000004100 */
[----:B------:R-:W-:Y:S01]  /*79d0*/  F2FP.F16.F32.PACK_AB R45, R45, R95 ;  /* 0x0000005f2d2d723e */ /* 0x000fe200000000ff */
[----:B------:R-:W-:Y:S02]  /*79e0*/  HADD2.F32 R62, -RZ, R62.H1_H1 ;  /* 0x3000003eff3e7230 */ /* 0x000fe40000004100 */
[-C--:B------:R-:W-:Y:S01]  /*79f0*/  FMUL.FTZ R57, R44, R59.reuse ;  /* 0x0000003b2c397220 */ /* 0x080fe20000410000 */
[C---:B------:R-:W-:Y:S01]  /*7a00*/  FMUL.FTZ R59, R51.reuse, R59 ;  /* 0x0000003b333b7220 */ /* 0x040fe20000410000 */
[----:B------:R-:W-:Y:S01]  /*7a10*/  HADD2.F32 R50, -RZ, R50.H1_H1 ;  /* 0x30000032ff327230 */ /* 0x000fe20000004100 */
[----:B------:R-:W-:Y:S01]  /*7a20*/  F2FP.F16.F32.PACK_AB R56, R56, R162 ;  /* 0x000000a23838723e */ /* 0x000fe200000000ff */
[-C--:B------:R-:W-:Y:S01]  /*7a30*/  FFMA.FTZ R57, R51, R48.reuse, -R57 ;  /* 0x0000003033397223 */ /* 0x080fe20000010839 */
[----:B------:R-:W-:Y:S01]  /*7a40*/  FFMA.FTZ R59, R44, R48, R59 ;  /* 0x000000302c3b7223 */ /* 0x000fe2000001003b */
[-C--:B------:R-:W-:Y:S01]  /*7a50*/  FMUL.FTZ R44, R62, R58.reuse ;  /* 0x0000003a3e2c7220 */ /* 0x080fe20000410000 */
[----:B------:R-:W-:Y:S01]  /*7a60*/  FMUL.FTZ R58, R50, R58 ;  /* 0x0000003a323a7220 */ /* 0x000fe20000410000 */
[----:B------:R-:W-:-:S02]  /*7a70*/  IMAD.MOV.U32 R51, RZ, RZ, R63 ;  /* 0x000000ffff337224 */ /* 0x000fc400078e003f */
[-C--:B------:R-:W-:Y:S01]  /*7a80*/  FFMA.FTZ R44, R50, R46.reuse, -R44 ;  /* 0x0000002e322c7223 */ /* 0x080fe2000001082c */
[----:B------:R-:W-:Y:S01]  /*7a90*/  FFMA.FTZ R58, R62, R46, R58 ;  /* 0x0000002e3e3a7223 */ /* 0x000fe2000001003a */
[----:B------:R-:W-:Y:S02]  /*7aa0*/  IMAD.MOV.U32 R48, RZ, RZ, R45 ;  /* 0x000000ffff307224 */ /* 0x000fe400078e002d */
[----:B------:R-:W-:Y:S01]  /*7ab0*/  IMAD.MOV.U32 R60, RZ, RZ, R56 ;  /* 0x000000ffff3c7224 */ /* 0x000fe200078e0038 */
[----:B------:R-:W-:Y:S01]  /*7ac0*/  F2FP.F16.F32.PACK_AB R44, R44, R57 ;  /* 0x000000392c2c723e */ /* 0x000fe200000000ff */
[----:B------:R-:W-:Y:S01]  /*7ad0*/  IMAD.MOV.U32 R63, RZ, RZ, R94 ;  /* 0x000000ffff3f7224 */ /* 0x000fe200078e005e */
[----:B------:R-:W-:-:S03]  /*7ae0*/  F2FP.F16.F32.PACK_AB R58, R58, R59 ;  /* 0x0000003b3a3a723e */ /* 0x000fc600000000ff */
[----:B------:R-:W-:Y:S01]  /*7af0*/  IMAD.MOV.U32 R50, RZ, RZ, R44 ;  /* 0x000000ffff327224 */ /* 0x000fe200078e002c */
[----:B------:R-:W-:-:S07]  /*7b00*/  MOV R62, R58 ;  /* 0x0000003a003e7202 */ /* 0x000fce0000000f00 */
.L_x_6267:
[----:B------:R-:W-:Y:S05]  /*7b10*/  BSYNC B3 ;  /* 0x0000000000037941 */ /* 0x000fea0003800000 */
.L_x_6266:
        /* <DEDUP_REMOVED lines=10> */
.L_x_6265:
[----:B------:R-:W-:Y:S05]  /*7bc0*/  BSYNC B2 ;  /* 0x0000000000027941 */ /* 0x000fea0003800000 */
.L_x_6264:
        /* <DEDUP_REMOVED lines=56> */
[----:B------:R-:W-:Y:S01]  /*7f50*/  HADD2.F32 R54, -RZ, R54.H0_H0 ;  /* 0x20000036ff367230 */ /* 0x000fe20000004100 */
[----:B------:R-:W-:Y:S01]  /*7f60*/  F2FP.F16.F32.PACK_AB R52, R52, R88 ;  /* 0x000000583434723e */ /* 0x000fe200000000ff */
        /* <DEDUP_REMOVED lines=14> */
[----:B------:R-:W-:Y:S01]  /*8050*/  HADD2.F32 R48, -RZ, R48.H1_H1 ;  /* 0x30000030ff307230 */ /* 0x000fe20000004100 */
[----:B------:R-:W-:Y:S01]  /*8060*/  F2FP.F16.F32.PACK_AB R43, R49, R43 ;  /* 0x0000002b312b723e */ /* 0x000fe200000000ff */
        /* <DEDUP_REMOVED lines=18> */
[----:B------:R-:W-:Y:S01]  /*8190*/  HADD2.F32 R46, -RZ, R46.H1_H1 ;  /* 0x3000002eff2e7230 */ /* 0x000fe20000004100 */
[----:B------:R-:W-:Y:S01]  /*81a0*/  F2FP.F16.F32.PACK_AB R40, R55, R40 ;  /* 0x000000283728723e */ /* 0x000fe200000000ff */
[----:B------:R-:W-:Y:S02]  /*81b0*/  HADD2.F32 R47, -RZ, R42.H0_H0 ;  /* 0x2000002aff2f7230 */ /* 0x000fe40000004100 */
[----:B------:R-:W-:Y:S01]  /*81c0*/  FMUL.FTZ R42, R45, R173 ;  /* 0x000000ad2d2a7220 */ /* 0x000fe20000410000 */
[----:B------:R-:W-:-:S02]  /*81d0*/  HADD2.F32 R171, -RZ, R171.H0_H0 ;  /* 0x200000abffab7230 */ /* 0x000fc40000004100 */
[----:B------:R-:W-:Y:S01]  /*81e0*/  FMUL.FTZ R48, R50, R53 ;  /* 0x0000003532307220 */ /* 0x000fe20000410000 */
[----:B------:R-:W-:Y:S01]  /*81f0*/  FMUL.FTZ R173, R44, R173 ;  /* 0x000000ad2cad7220 */ /* 0x000fe20000410000 */
[----:B------:R-:W-:Y:S01]  /*8200*/  FMUL.FTZ R53, R46, R53 ;  /* 0x000000352e357220 */ /* 0x000fe20000410000 */
[----:B------:R-:W-:Y:S01]  /*8210*/  F2FP.F16.F32.PACK_AB R41, R41, R174 ;  /* 0x000000ae2929723e */ /* 0x000fe200000000ff */
[-C--:B------:R-:W-:Y:S01]  /*8220*/  FFMA.FTZ R42, R44, R171.reuse, -R42 ;  /* 0x000000ab2c2a7223 */ /* 0x080fe2000001082a */
[----:B------:R-:W-:Y:S01]  /*8230*/  FFMA.FTZ R173, R45, R171, R173 ;  /* 0x000000ab2dad7223 */ /* 0x000fe200000100ad */
[-C--:B------:R-:W-:Y:S01]  /*8240*/  FFMA.FTZ R53, R50, R47.reuse, R53 ;  /* 0x0000002f32357223 */ /* 0x080fe20000010035 */
[----:B------:R-:W-:Y:S01]  /*8250*/  FFMA.FTZ R48, R46, R47, -R48 ;  /* 0x0000002f2e307223 */ /* 0x000fe20000010830 */
[----:B------:R-:W-:Y:S02]  /*8260*/  IMAD.MOV.U32 R44, RZ, RZ, R40 ;  /* 0x000000ffff2c7224 */ /* 0x000fe400078e0028 */
[----:B------:R-:W-:Y:S01]  /*8270*/  IMAD.MOV.U32 R45, RZ, RZ, R59 ;  /* 0x000000ffff2d7224 */ /* 0x000fe200078e003b */
[----:B------:R-:W-:Y:S01]  /*8280*/  F2FP.F16.F32.PACK_AB R53, R53, R173 ;  /* 0x000000ad3535723e */ /* 0x000fe200000000ff */
[----:B------:R-:W-:Y:S01]  /*8290*/  IMAD.MOV.U32 R49, RZ, RZ, R52 ;  /* 0x000000ffff317224 */ /* 0x000fe200078e0034 */
[----:B------:R-:W-:Y:S01]  /*82a0*/  F2FP.F16.F32.PACK_AB R42, R48, R42 ;  /* 0x0000002a302a723e */ /* 0x000fe200000000ff */
[----:B------:R-:W-:-:S02]  /*82b0*/  IMAD.MOV.U32 R48, RZ, RZ, R41 ;  /* 0x000000ffff307224 */ /* 0x000fc400078e0029 */
[----:B------:R-:W-:Y:S01]  /*82c0*/  IMAD.MOV.U32 R47, RZ, RZ, R43 ;  /* 0x000000ffff2f7224 */ /* 0x000fe200078e002b */
[----:B------:R-:W-:Y:S01]  /*82d0*/  MOV R46, R42 ;  /* 0x0000002a002e7202 */ /* 0x000fe20000000f00 */
[----:B------:R-:W-:Y:S02]  /*82e0*/  IMAD.MOV.U32 R50, RZ, RZ, R53 ;  /* 0x000000ffff327224 */ /* 0x000fe400078e0035 */
[----:B------:R-:W-:-:S07]  /*82f0*/  IMAD.MOV.U32 R51, RZ, RZ, R54 ;  /* 0x000000ffff337224 */ /* 0x000fce00078e0036 */
.L_x_6269:
[----:B------:R-:W-:Y:S05]  /*8300*/  BSYNC B2 ;  /* 0x0000000000027941 */ /* 0x000fea0003800000 */
.L_x_6268:
        /* <DEDUP_REMOVED lines=10> */
.L_x_6259:
[----:B------:R-:W-:Y:S05]  /*83b0*/  BSYNC B1 ;  /* 0x0000000000017941 */ /* 0x000fea0003800000 */
.L_x_6258:
[----:B---3--:R-:W-:Y:S02]  /*83c0*/  VIADD R41, R204, 0x40 ;  /* 0x00000040cc297836 */ /* 0x008fe40000000000 */
        /* <DEDUP_REMOVED lines=40> */
[--C-:B------:R-:W-:Y:S01]  /*8650*/  SHF.R.U64 R54, R84, 0x10, R85.reuse ;  /* 0x0000001054367819 */ /* 0x100fe20000001255 */
[----:B------:R-:W-:Y:S01]  /*8660*/  HADD2.F32 R61, -RZ, R170.H1_H1 ;  /* 0x300000aaff3d7230 */ /* 0x000fe20000004100 */
[----:B------:R-:W-:Y:S01]  /*8670*/  SHF.R.U32.HI R84, RZ, 0x10, R85 ;  /* 0x00000010ff547819 */ /* 0x000fe20000011655 */
[--C-:B--2---:R-:W-:Y:S01]  /*8680*/  HADD2.F32 R58, -RZ, R45.reuse.H0_H0 ;  /* 0x2000002dff3a7230 */ /* 0x104fe20000004100 */
[--C-:B------:R-:W-:Y:S01]  /*8690*/  SHF.R.U64 R53, R72, 0x10, R73.reuse ;  /* 0x0000001048357819 */ /* 0x100fe20000001249 */
[----:B------:R-:W-:Y:S01]  /*86a0*/  HADD2.F32 R60, -RZ, R45.H1_H1 ;  /* 0x3000002dff3c7230 */ /* 0x000fe20000004100 */
[----:B------:R-:W-:Y:S01]  /*86b0*/  SHF.R.U32.HI R72, RZ, 0x10, R73 ;  /* 0x00000010ff487819 */ /* 0x000fe20000011649 */
[--C-:B0-----:R-:W-:Y:S01]  /*86c0*/  HADD2.F32 R88, -RZ, R41.reuse.H0_H0 ;  /* 0x20000029ff587230 */ /* 0x101fe20000004100 */
[--C-:B------:R-:W-:Y:S01]  /*86d0*/  SHF.R.U64 R56, R86, 0x10, R87.reuse ;  /* 0x0000001056387819 */ /* 0x100fe20000001257 */
        /* <DEDUP_REMOVED lines=8> */
[----:B------:R-:W-:Y:S01]  /*8760*/  FMUL.FTZ R73, R62, R45 ;  /* 0x0000002d3e497220 */ /* 0x000fe20000410000 */
[----:B------:R-:W-:Y:S01]  /*8770*/  FFMA.FTZ R45, R58, R57, R61 ;  /* 0x000000393a2d7223 */ /* 0x000fe2000001003d */
[----:B------:R-:W-:Y:S02]  /*8780*/  HADD2.F32 R61, -RZ, R169.H1_H1 ;  /* 0x300000a9ff3d7230 */ /* 0x000fe40000004100 */
[----:B------:R-:W-:Y:S01]  /*8790*/  FFMA.FTZ R58, R62, R59, -R63 ;  /* 0x0000003b3e3a7223 */ /* 0x000fe2000001083f */
[----:B------:R-:W-:Y:S01]  /*87a0*/  HADD2.F32 R62, -RZ, R47.H0_H0 ;  /* 0x2000002fff3e7230 */ /* 0x000fe20000004100 */
[--C-:B------:R-:W-:Y:S01]  /*87b0*/  SHF.R.U64 R55, R74, 0x10, R75.reuse ;  /* 0x000000104a377819 */ /* 0x100fe2000000124b */
[----:B------:R-:W-:Y:S01]  /*87c0*/  HADD2.F32 R84, -RZ, R43.H0_H0 ;  /* 0x2000002bff547230 */ /* 0x000fe20000004100 */
[----:B------:R-:W-:Y:S01]  /*87d0*/  SHF.R.U32.HI R74, RZ, 0x10, R75 ;  /* 0x00000010ff4a7819 */ /* 0x000fe2000001164b */
[----:B------:R-:W-:Y:S01]  /*87e0*/  FFMA.FTZ R41, R88, R57, -R41 ;  /* 0x0000003958297223 */ /* 0x000fe20000010829 */
[----:B------:R-:W-:Y:S01]  /*87f0*/  FFMA.FTZ R60, R60, R59, R73 ;  /* 0x0000003b3c3c7223 */ /* 0x000fe20000010049 */
[----:B------:R-:W-:-:S02]  /*8800*/  HADD2.F32 R72, -RZ, R47.H1_H1 ;  /* 0x3000002fff487230 */ /* 0x000fc40000004100 */
[----:B------:R-:W-:Y:S01]  /*8810*/  FMUL.FTZ R47, R84, R61 ;  /* 0x0000003d542f7220 */ /* 0x000fe20000410000 */
[----:B------:R-:W-:Y:S01]  /*8820*/  HADD2.F32 R86, -RZ, R86.H0_H0 ;  /* 0x20000056ff567230 */ /* 0x000fe20000004100 */
[----:B------:R-:W-:Y:S01]  /*8830*/  F2FP.F16.F32.PACK_AB R41, R58, R41 ;  /* 0x000000293a29723e */ /* 0x000fe200000000ff */
[----:B------:R-:W-:Y:S01]  /*8840*/  HADD2.F32 R57, -RZ, R167.H1_H1 ;  /* 0x300000a7ff397230 */ /* 0x000fe20000004100 */
[----:B------:R-:W-:Y:S01]  /*8850*/  F2FP.F16.F32.PACK_AB R45, R60, R45 ;  /* 0x0000002d3c2d723e */ /* 0x000fe200000000ff */
[----:B------:R-:W-:Y:S02]  /*8860*/  HADD2.F32 R59, -RZ, R43.H1_H1 ;  /* 0x3000002bff3b7230 */ /* 0x000fe40000004100 */
[----:B------:R-:W-:Y:S01]  /*8870*/  FMUL.FTZ R43, R62, R61 ;  /* 0x0000003d3e2b7220 */ /* 0x000fe20000410000 */
[----:B------:R-:W-:Y:S02]  /*8880*/  HADD2.F32 R74, -RZ, R74.H0_H0 ;  /* 0x2000004aff4a7230 */ /* 0x000fe40000004100 */
[-C--:B------:R-:W-:Y:S01]  /*8890*/  FMUL.FTZ R88, R72, R86.reuse ;  /* 0x0000005648587220 */ /* 0x080fe20000410000 */
[-C--:B------:R-:W-:Y:S01]  /*88a0*/  FFMA.FTZ R47, R62, R57.reuse, R47 ;  /* 0x000000393e2f7223 */ /* 0x080fe2000001002f */
[----:B------:R-:W-:Y:S01]  /*88b0*/  FFMA.FTZ R43, R84, R57, -R43 ;  /* 0x00000039542b7223 */ /* 0x000fe2000001082b */
[----:B------:R-:W-:Y:S01]  /*88c0*/  FMUL.FTZ R61, R59, R86 ;  /* 0x000000563b3d7220 */ /* 0x000fe20000410000 */
[----:B------:R-:W-:-:S02]  /*88d0*/  HADD2.F32 R84, -RZ, R54.H0_H0 ;  /* 0x20000036ff547230 */ /* 0x000fc40000004100 */
[-C--:B------:R-:W-:Y:S01]  /*88e0*/  FFMA.FTZ R62, R59, R74.reuse, -R88 ;  /* 0x0000004a3b3e7223 */ /* 0x080fe20000010858 */
[----:B------:R-:W-:Y:S02]  /*88f0*/  HADD2.F32 R170, -RZ, R170.H0_H0 ;  /* 0x200000aaffaa7230 */ /* 0x000fe40000004100 */
        /* <DEDUP_REMOVED lines=8> */
[----:B------:R-:W-:Y:S02]  /*8980*/  HADD2.F32 R74, -RZ, R53.H0_H0 ;  /* 0x20000035ff4a7230 */ /* 0x000fe40000004100 */
        /* <DEDUP_REMOVED lines=12> */
[----:B------:R-:W-:Y:S02]  /*8a50*/  HADD2.F32 R46, -RZ, R46.H1_H1 ;  /* 0x3000002eff2e7230 */ /* 0x000fe40000004100 */
[----:B------:R-:W-:Y:S01]  /*8a60*/  FMUL.FTZ R61, R56, R169 ;  /* 0x000000a9383d7220 */ /* 0x000fe20000410000 */
        /* <DEDUP_REMOVED lines=11> */
[----:B------:R-:W-:-:S03]  /*8b20*/  F2FP.F16.F32.PACK_AB R44, R57, R44 ;  /* 0x0000002c392c723e */ /* 0x000fc600000000ff */
[----:B------:R-:W-:Y:S02]  /*8b30*/  F2FP.F16.F32.PACK_AB R42, R42, R61 ;  /* 0x0000003d2a2a723e */ /* 0x000fe400000000ff */
[----:B------:R-:W-:-:S07]  /*8b40*/  F2FP.F16.F32.PACK_AB R46, R46, R169 ;  /* 0x000000a92e2e723e */ /* 0x000fce00000000ff */
.L_x_6273:
[----:B------:R-:W-:Y:S05]  /*8b50*/  BSYNC B2 ;  /* 0x0000000000027941 */ /* 0x000fea0003800000 */
.L_x_6272:
[----:B0-----:R3:W-:Y:S04]  /*8b60*/  STG.E.128 desc[UR60][R48.64], R40 ;  /* 0x0000002830007986 */ /* 0x0017e8000c101d3c */
[----:B--2---:R3:W-:Y:S02]  /*8b70*/  @!P3 STG.E.128 desc[UR60][R50.64], R44 ;  /* 0x0000002c3200b986 */ /* 0x0047e4000c101d3c */
.L_x_6271:
[----:B------:R-:W-:Y:S05]  /*8b80*/  BSYNC B1 ;  /* 0x0000000000017941 */ /* 0x000fea0003800000 */
.L_x_6270:
        /* <DEDUP_REMOVED lines=10> */
[----:B------:R-:W-:-:S04]  /*8c30*/  LEA.HI.SX32 R44, R40, R25, 0x1c ;  /* 0x00000019282c7211 */ /* 0x000fc800078fe2ff */
[----:B------:R-:W-:-:S04]  /*8c40*/  SHF.L.U32 R45, R44, 0x3, RZ ;  /* 0x000000032c2d7819 */ /* 0x000fc800000006ff */
        /* <DEDUP_REMOVED lines=51> */
[----:B------:R-:W-:Y:S01]  /*8f80*/  HADD2.F32 R59, -RZ, R59.H1_H1 ;  /* 0x3000003bff3b7230 */ /* 0x000fe20000004100 */
[----:B------:R-:W-:Y:S01]  /*8f90*/  SHF.R.U64 R55, R80, 0x10, R81 ;  /* 0x0000001050377819 */ /* 0x000fe20000001251 */
[--C-:B------:R-:W-:Y:S02]  /*8fa0*/  HADD2.F32 R47, -RZ, R45.reuse.H0_H0 ;  /* 0x2000002dff2f7230 */ /* 0x100fe40000004100 */
[-C--:B------:R-:W-:Y:S01]  /*8fb0*/  FMUL.FTZ R74, R57, R72.reuse ;  /* 0x00000048394a7220 */ /* 0x080fe20000410000 */
[----:B------:R-:W-:Y:S01]  /*8fc0*/  HADD2.F32 R82, -RZ, R82.H0_H0 ;  /* 0x20000052ff527230 */ /* 0x000fe20000004100 */
[----:B------:R-:W-:Y:S01]  /*8fd0*/  F2FP.F16.F32.PACK_AB R41, R58, R41 ;  /* 0x000000293a29723e */ /* 0x000fe200000000ff */
[----:B------:R-:W-:Y:S02]  /*8fe0*/  HADD2.F32 R62, -RZ, R45.H1_H1 ;  /* 0x3000002dff3e7230 */ /* 0x000fe40000004100 */
[----:B------:R-:W-:Y:S01]  /*8ff0*/  FMUL.FTZ R72, R47, R72 ;  /* 0x000000482f487220 */ /* 0x000fe20000410000 */
[----:B------:R-:W-:-:S02]  /*9000*/  HADD2.F32 R68, -RZ, R157.H1_H1 ;  /* 0x3000009dff447230 */ /* 0x000fc40000004100 */
[-C--:B------:R-:W-:Y:S01]  /*9010*/  FMUL.FTZ R61, R59, R82.reuse ;  /* 0x000000523b3d7220 */ /* 0x080fe20000410000 */
[----:B------:R-:W-:Y:S02]  /*9020*/  HADD2.F32 R70, -RZ, R70.H0_H0 ;  /* 0x20000046ff467230 */ /* 0x000fe40000004100 */
[C---:B------:R-:W-:Y:S01]  /*9030*/  FMUL.FTZ R82, R62.reuse, R82 ;  /* 0x000000523e527220 */ /* 0x040fe20000410000 */
[----:B------:R-:W-:Y:S02]  /*9040*/  HADD2.F32 R166, -RZ, R166.H0_H0 ;  /* 0x200000a6ffa67230 */ /* 0x000fe40000004100 */
[-C--:B------:R-:W-:Y:S01]  /*9050*/  FFMA.FTZ R45, R47, R68.reuse, -R74 ;  /* 0x000000442f2d7223 */ /* 0x080fe2000001084a */
[----:B------:R-:W-:Y:S01]  /*9060*/  FFMA.FTZ R47, R57, R68, R72 ;  /* 0x00000044392f7223 */ /* 0x000fe20000010048 */
        /* <DEDUP_REMOVED lines=18> */
[-C--:B------:R-:W-:Y:S01]  /*9190*/  FFMA.FTZ R70, R55, R158.reuse, -R70 ;  /* 0x0000009e37467223 */ /* 0x080fe20000010846 */
[----:B------:R-:W-:Y:S02]  /*91a0*/  HADD2.F32 R44, -RZ, R46.H0_H0 ;  /* 0x2000002eff2c7230 */ /* 0x000fe40000004100 */
[----:B------:R-:W-:Y:S01]  /*91b0*/  FFMA.FTZ R166, R57, R158, R166 ;  /* 0x0000009e39a67223 */ /* 0x000fe200000100a6 */
[----:B------:R-:W-:Y:S01]  /*91c0*/  HADD2.F32 R55, -RZ, R56.H0_H0 ;  /* 0x20000038ff377230 */ /* 0x000fe20000004100 */
[----:B------:R-:W-:Y:S01]  /*91d0*/  F2FP.F16.F32.PACK_AB R62, R62, R45 ;  /* 0x0000002d3e3e723e */ /* 0x000fe200000000ff */
[----:B------:R-:W-:-:S02]  /*91e0*/  HADD2.F32 R46, -RZ, R46.H1_H1 ;  /* 0x3000002eff2e7230 */ /* 0x000fc40000004100 */
[-C--:B------:R-:W-:Y:S01]  /*91f0*/  FMUL.FTZ R57, R44, R159.reuse ;  /* 0x0000009f2c397220 */ /* 0x080fe20000410000 */
[----:B------:R-:W-:Y:S02]  /*9200*/  HADD2.F32 R42, -RZ, R42.H1_H1 ;  /* 0x3000002aff2a7230 */ /* 0x000fe40000004100 */
        /* <DEDUP_REMOVED lines=15> */
.L_x_6277:
[----:B------:R-:W-:Y:S05]  /*9300*/  BSYNC B2 ;  /* 0x0000000000027941 */ /* 0x000fea0003800000 */
.L_x_6276:
[----:B0-----:R4:W-:Y:S04]  /*9310*/  STG.E.128 desc[UR60][R48.64], R40 ;  /* 0x0000002830007986 */ /* 0x0019e8000c101d3c */
[----:B--2---:R4:W-:Y:S02]  /*9320*/  @!P3 STG.E.128 desc[UR60][R50.64], R44 ;  /* 0x0000002c3200b986 */ /* 0x0049e4000c101d3c */
.L_x_6275:
[----:B------:R-:W-:Y:S05]  /*9330*/  BSYNC B1 ;  /* 0x0000000000017941 */ /* 0x000fea0003800000 */
.L_x_6274:
        /* <DEDUP_REMOVED lines=30> */
[----:B0-----:R-:W-:Y:S01]  /*9520*/  IMAD.MOV.U32 R56, RZ, RZ, R40 ;  /* 0x000000ffff387224 */ /* 0x001fe200078e0028 */
[----:B------:R-:W-:Y:S01]  /*9530*/  SHF.R.U32.HI R62, RZ, 0x10, R77 ;  /* 0x00000010ff3e7819 */ /* 0x000fe2000001164d */
[----:B--2---:R-:W-:Y:S01]  /*9540*/  IMAD.MOV.U32 R40, RZ, RZ, R45 ;  /* 0x000000ffff287224 */ /* 0x004fe200078e002d */
[----:B------:R-:W-:Y:S01]  /*9550*/  SHF.R.U32.HI R60, RZ, 0x10, R65 ;  /* 0x00000010ff3c7819 */ /* 0x000fe20000011641 */
[----:B------:R-:W-:Y:S01]  /*9560*/  IMAD.MOV.U32 R57, RZ, RZ, R44 ;  /* 0x000000ffff397224 */ /* 0x000fe200078e002c */
[----:B------:R-:W-:Y:S01]  /*9570*/  MOV R45, R43 ;  /* 0x0000002b002d7202 */ /* 0x000fe20000000f00 */
[----:B------:R-:W-:Y:S01]  /*9580*/  IMAD.MOV.U32 R58, RZ, RZ, R47 ;  /* 0x000000ffff3a7224 */ /* 0x000fe200078e002f */
[----:B------:R-:W-:Y:S01]  /*9590*/  SHF.R.U64 R54, R64, 0x10, R65 ;  /* 0x0000001040367819 */ /* 0x000fe20000001241 */
[----:B------:R-:W-:Y:S01]  /*95a0*/  HADD2.F32 R61, -RZ, R156.H1_H1 ;  /* 0x3000009cff3d7230 */ /* 0x000fe20000004100 */
[----:B------:R-:W-:Y:S01]  /*95b0*/  SHF.R.U32.HI R63, RZ, 0x10, R79 ;  /* 0x00000010ff3f7819 */ /* 0x000fe2000001164f */
[--C-:B------:R-:W-:Y:S01]  /*95c0*/  HADD2.F32 R44, -RZ, R40.reuse.H0_H0 ;  /* 0x20000028ff2c7230 */ /* 0x100fe20000004100 */
[--C-:B------:R-:W-:Y:S01]  /*95d0*/  SHF.R.U64 R51, R66, 0x10, R67.reuse ;  /* 0x0000001042337819 */ /* 0x100fe20000001243 */
[----:B------:R-:W-:Y:S01]  /*95e0*/  HADD2.F32 R47, -RZ, R40.H1_H1 ;  /* 0x30000028ff2f7230 */ /* 0x000fe20000004100 */
[----:B------:R-:W-:Y:S01]  /*95f0*/  SHF.R.U32.HI R66, RZ, 0x10, R67 ;  /* 0x00000010ff427819 */ /* 0x000fe20000011643 */
[--C-:B------:R-:W-:Y:S01]  /*9600*/  HADD2.F32 R40, -RZ, R41.reuse.H0_H0 ;  /* 0x20000029ff287230 */ /* 0x100fe20000004100 */
[----:B------:R-:W-:Y:S01]  /*9610*/  SHF.R.U64 R55, R76, 0x10, R77 ;  /* 0x000000104c377819 */ /* 0x000fe2000000124d */
        /* <DEDUP_REMOVED lines=13> */
[----:B------:R-:W-:Y:S02]  /*96f0*/  HADD2.F32 R62, -RZ, R153.H0_H0 ;  /* 0x20000099ff3e7230 */ /* 0x000fe40000004100 */
[----:B------:R-:W-:Y:S01]  /*9700*/  FFMA.FTZ R43, R43, R60, -R64 ;  /* 0x0000003c2b2b7223 */ /* 0x000fe20000010840 */
[----:B------:R-:W-:Y:S02]  /*9710*/  HADD2.F32 R58, -RZ, R58.H1_H1 ;  /* 0x3000003aff3a7230 */ /* 0x000fe40000004100 */
[----:B------:R-:W-:Y:S02]  /*9720*/  HADD2.F32 R63, -RZ, R63.H0_H0 ;  /* 0x2000003fff3f7230 */ /* 0x000fe40000004100 */
[----:B------:R-:W-:Y:S01]  /*9730*/  FMUL.FTZ R64, R59, R62 ;  /* 0x0000003e3b407220 */ /* 0x000fe20000410000 */
[----:B------:R-:W-:Y:S01]  /*9740*/  HADD2.F32 R47, -RZ, R45.H0_H0 ;  /* 0x2000002dff2f7230 */ /* 0x000fe20000004100 */
[----:B------:R-:W-:Y:S01]  /*9750*/  F2FP.F16.F32.PACK_AB R43, R43, R40 ;  /* 0x000000282b2b723e */ /* 0x000fe200000000ff */
[----:B------:R-:W-:-:S02]  /*9760*/  HADD2.F32 R60, -RZ, R155.H0_H0 ;  /* 0x2000009bff3c7230 */ /* 0x000fc40000004100 */
[----:B------:R-:W-:Y:S02]  /*9770*/  HADD2.F32 R45, -RZ, R45.H1_H1 ;  /* 0x3000002dff2d7230 */ /* 0x000fe40000004100 */
[C---:B------:R-:W-:Y:S01]  /*9780*/  FMUL.FTZ R62, R47.reuse, R62 ;  /* 0x0000003e2f3e7220 */ /* 0x040fe20000410000 */
[----:B------:R-:W-:Y:S02]  /*9790*/  HADD2.F32 R61, -RZ, R66.H0_H0 ;  /* 0x20000042ff3d7230 */ /* 0x000fe40000004100 */
[-C--:B------:R-:W-:Y:S01]  /*97a0*/  FMUL.FTZ R66, R58, R63.reuse ;  /* 0x0000003f3a427220 */ /* 0x080fe20000410000 */
[----:B------:R-:W-:Y:S01]  /*97b0*/  FFMA.FTZ R64, R47, R60, -R64 ;  /* 0x0000003c2f407223 */ /* 0x000fe20000010840 */
[C---:B------:R-:W-:Y:S01]  /*97c0*/  FMUL.FTZ R65, R45.reuse, R63 ;  /* 0x0000003f2d417220 */ /* 0x040fe20000410000 */
[----:B------:R-:W-:Y:S02]  /*97d0*/  HADD2.F32 R156, -RZ, R156.H0_H0 ;  /* 0x2000009cff9c7230 */ /* 0x000fe40000004100 */
[----:B------:R-:W-:Y:S01]  /*97e0*/  FFMA.FTZ R63, R45, R61, -R66 ;  /* 0x0000003d2d3f7223 */ /* 0x000fe20000010842 */
[----:B------:R-:W-:-:S02]  /*97f0*/  HADD2.F32 R47, -RZ, R57.H0_H0 ;  /* 0x20000039ff2f7230 */ /* 0x000fc40000004100 */
[----:B------:R-:W-:Y:S01]  /*9800*/  FFMA.FTZ R65, R58, R61, R65 ;  /* 0x0000003d3a417223 */ /* 0x000fe20000010041 */
[----:B------:R-:W-:Y:S02]  /*9810*/  HADD2.F32 R45, -RZ, R56.H0_H0 ;  /* 0x20000038ff2d7230 */ /* 0x000fe40000004100 */
[----:B------:R-:W-:Y:S01]  /*9820*/  FFMA.FTZ R62, R59, R60, R62 ;  /* 0x0000003c3b3e7223 */ /* 0x000fe2000001003e */
[----:B------:R-:W-:Y:S02]  /*9830*/  HADD2.F32 R55, -RZ, R55.H0_H0 ;  /* 0x20000037ff377230 */ /* 0x000fe40000004100 */
[-C--:B------:R-:W-:Y:S01]  /*9840*/  FMUL.FTZ R58, R47, R156.reuse ;  /* 0x0000009c2f3a7220 */ /* 0x080fe20000410000 */
[----:B------:R-:W-:Y:S02]  /*9850*/  HADD2.F32 R57, -RZ, R57.H1_H1 ;  /* 0x30000039ff397230 */ /* 0x000fe40000004100 */
[----:B------:R-:W-:Y:S01]  /*9860*/  FMUL.FTZ R156, R45, R156 ;  /* 0x0000009c2d9c7220 */ /* 0x000fe20000410000 */
[----:B------:R-:W-:Y:S01]  /*9870*/  HADD2.F32 R154, -RZ, R154.H1_H1 ;  /* 0x3000009aff9a7230 */ /* 0x000fe20000004100 */
[----:B------:R-:W-:Y:S01]  /*9880*/  F2FP.F16.F32.PACK_AB R63, R63, R64 ;  /* 0x000000403f3f723e */ /* 0x000fe200000000ff */
[----:B------:R-:W-:-:S02]  /*9890*/  HADD2.F32 R56, -RZ, R56.H1_H1 ;  /* 0x30000038ff387230 */ /* 0x000fc40000004100 */
[-C--:B------:R-:W-:Y:S01]  /*98a0*/  FMUL.FTZ R59, R57, R55.reuse ;  /* 0x00000037393b7220 */ /* 0x080fe20000410000 */
[----:B------:R-:W-:Y:S02]  /*98b0*/  HADD2.F32 R54, -RZ, R54.H0_H0 ;  /* 0x20000036ff367230 */ /* 0x000fe40000004100 */
[-C--:B------:R-:W-:Y:S01]  /*98c0*/  FFMA.FTZ R156, R47, R154.reuse, R156 ;  /* 0x0000009a2f9c7223 */ /* 0x080fe2000001009c */
[----:B------:R-:W-:Y:S01]  /*98d0*/  FFMA.FTZ R58, R45, R154, -R58 ;  /* 0x0000009a2d3a7223 */ /* 0x000fe2000001083a */
[C---:B------:R-:W-:Y:S01]  /*98e0*/  FMUL.FTZ R60, R56.reuse, R55 ;  /* 0x00000037383c7220 */ /* 0x040fe20000410000 */
[----:B------:R-:W-:Y:S02]  /*98f0*/  HADD2.F32 R47, -RZ, R46.H0_H0 ;  /* 0x2000002eff2f7230 */ /* 0x000fe40000004100 */
[-C--:B------:R-:W-:Y:S01]  /*9900*/  FFMA.FTZ R59, R56, R54.reuse, -R59 ;  /* 0x00000036383b7223 */ /* 0x080fe2000001083b */
[----:B------:R-:W-:Y:S02]  /*9910*/  HADD2.F32 R56, -RZ, R153.H1_H1 ;  /* 0x30000099ff387230 */ /* 0x000fe40000004100 */
[----:B------:R-:W-:Y:S01]  /*9920*/  FFMA.FTZ R57, R57, R54, R60 ;  /* 0x0000003639397223 */ /* 0x000fe2000001003c */
[----:B------:R-:W-:-:S02]  /*9930*/  HADD2.F32 R53, -RZ, R53.H0_H0 ;  /* 0x20000035ff357230 */ /* 0x000fc40000004100 */
[----:B------:R-:W-:Y:S02]  /*9940*/  HADD2.F32 R45, -RZ, R42.H0_H0 ;  /* 0x2000002aff2d7230 */ /* 0x000fe40000004100 */
[----:B------:R-:W-:Y:S01]  /*9950*/  FMUL.FTZ R60, R47, R56 ;  /* 0x000000382f3c7220 */ /* 0x000fe20000410000 */
[----:B------:R-:W-:Y:S01]  /*9960*/  HADD2.F32 R46, -RZ, R46.H1_H1 ;  /* 0x3000002eff2e7230 */ /* 0x000fe20000004100 */
[----:B------:R-:W-:Y:S01]  /*9970*/  F2FP.F16.F32.PACK_AB R40, R59, R58 ;  /* 0x0000003a3b28723e */ /* 0x000fe200000000ff */
[----:B------:R-:W-:Y:S02]  /*9980*/  HADD2.F32 R42, -RZ, R42.H1_H1 ;  /* 0x3000002aff2a7230 */ /* 0x000fe40000004100 */
[----:B------:R-:W-:Y:S01]  /*9990*/  FMUL.FTZ R56, R45, R56 ;  /* 0x000000382d387220 */ /* 0x000fe20000410000 */
[----:B------:R-:W-:Y:S02]  /*99a0*/  HADD2.F32 R54, -RZ, R155.H1_H1 ;  /* 0x3000009bff367230 */ /* 0x000fe40000004100 */
[----:B------:R-:W-:Y:S01]  /*99b0*/  FMUL.FTZ R55, R46, R53 ;  /* 0x000000352e377220 */ /* 0x000fe20000410000 */
[----:B------:R-:W-:-:S02]  /*99c0*/  HADD2.F32 R51, -RZ, R51.H0_H0 ;  /* 0x20000033ff337230 */ /* 0x000fc40000004100 */
[C---:B------:R-:W-:Y:S01]  /*99d0*/  FMUL.FTZ R53, R42.reuse, R53 ;  /* 0x000000352a357220 */ /* 0x040fe20000410000 */
        /* <DEDUP_REMOVED lines=8> */
[----:B------:R-:W-:Y:S02]  /*9a60*/  F2FP.F16.F32.PACK_AB R44, R57, R156 ;  /* 0x0000009c392c723e */ /* 0x000fe400000000ff */
[----:B------:R-:W-:-:S02]  /*9a70*/  F2FP.F16.F32.PACK_AB R42, R55, R60 ;  /* 0x0000003c372a723e */ /* 0x000fc400000000ff */
[----:B------:R-:W-:-:S07]  /*9a80*/  F2FP.F16.F32.PACK_AB R46, R53, R56 ;  /* 0x00000038352e723e */ /* 0x000fce00000000ff */
.L_x_6279:
[----:B------:R-:W-:Y:S05]  /*9a90*/  BSYNC B1 ;  /* 0x0000000000017941 */ /* 0x000fea0003800000 */
.L_x_6278:
        /* <DEDUP_REMOVED lines=10> */
.L_x_6195:
[----:B------:R-:W2:Y:S02]  /*9b40*/  LDL R40, [R1+0x44] ;  /* 0x0000440001287983 */ /* 0x000ea40000100800 */
[----:B--2---:R-:W-:-:S13]  /*9b50*/  R2UR UR4, R40 ;  /* 0x00000000280472ca */ /* 0x004fda00000e0000 */
[----:B------:R-:W-:-:S06]  /*9b60*/  UISETP.NE.AND UP0, UPT, UR4, 0x3, UPT ;  /* 0x000000030400788c */ /* 0x000fcc000bf05270 */
[----:B------:R-:W-:-:S13]  /*9b70*/  PLOP3.LUT P2, PT, PT, PT, UP0, 0x80, 0x0 ;  /* 0x000000000000781c */ /* 0x000fda0003f4f008 */
[----:B------:R-:W-:Y:S05]  /*9b80*/  @!P2 BRA `(.L_x_6280) ;  /* 0x000000000004a947 */ /* 0x000fea0003800000 */
[----:B------:R-:W-:Y:S01]  /*9b90*/  BPT.TRAP 0x1 ;  /* 0x000000040000795c */ /* 0x000fe20000300000 */
.L_x_6280:
[----:B------:R-:W-:Y:S01]  /*9ba0*/  IMAD R98, R17, 0x8, R16 ;  /* 0x0000000811627824 */ /* 0x000fe200078e0210 */
[----:B------:R-:W-:Y:S01]  /*9bb0*/  SHF.L.U32 R99, R209, 0x1f, RZ ;  /* 0x0000001fd1637819 */ /* 0x000fe200000006ff */
[----:B------:R-:W-:Y:S01]  /*9bc0*/  IMAD R97, R24, -0x70, R2 ;  /* 0xffffff9018617824 */ /* 0x000fe200078e0202 */
[----:B------:R-:W-:Y:S02]  /*9bd0*/  BSSY B1, `(.L_x_6281) ;  /* 0x0000004000017945 */ /* 0x000fe40003800000 */
[----:B------:R-:W1:Y:S02]  /*9be0*/  SYNCS.PHASECHK.TRANS64.TRYWAIT P3, [R98+URZ+0x36890], R99 ;  /* 0x03689063620075a7 */ /* 0x000e64000806017f */
[----:B------:R-:W-:Y:S01]  /*9bf0*/  VIMNMX R97, R97, 0x70, PT ;  /* 0x0000007061617848 */ /* 0x000fe20003fe0100 */
[----:B-1----:R-:W-:Y:S06]  /*9c00*/  @!P3 BRA `(.L_x_6282) ;  /* 0x000002480094b947 */ /* 0x002fec0003800000 */
.L_x_6582:
[----:B------:R-:W-:Y:S05]  /*9c10*/  BSYNC B1 ;  /* 0x0000000000017941 */ /* 0x000fea0003800000 */
.L_x_6281:
        /* <DEDUP_REMOVED lines=21> */
.L_x_6284:
[----:B------:R-:W-:Y:S05]  /*9d70*/  BSYNC B1 ;  /* 0x0000000000017941 */ /* 0x000fea0003800000 */
.L_x_6283:
[----:B--2---:R-:W-:-:S04]  /*9d80*/  IADD3 R40, R204, 0x40, RZ ;  /* 0x00000040cc287810 */ /* 0x004fc80007ffe0ff */
[----:B------:R-:W-:-:S13]  /*9d90*/  ISETP.GE.AND P3, PT, R40, R97, PT ;  /* 0x000000612800720c */ /* 0x000fda0003f66270 */
        /* <DEDUP_REMOVED lines=19> */
.L_x_6228:
[----:B------:R-:W-:Y:S05]  /*9ed0*/  BSYNC B0 ;  /* 0x0000000000007941 */ /* 0x000fea0003800000 */
.L_x_6194:
        /* <DEDUP_REMOVED lines=17> */
.L_x_6286:
[----:B------:R-:W-:Y:S05]  /*9ff0*/  BSYNC B0 ;  /* 0x0000000000007941 */ /* 0x000fea0003800000 */
.L_x_6285:
        /* <DEDUP_REMOVED lines=10> */
[----:B------:R2:W-:Y:S04]  /*a0a0*/  STL [R1+0xc], R40 ;  /* 0x00000c2801007387 */ /* 0x0005e80000100800 */
[----:B------:R2:W-:Y:S02]  /*a0b0*/  STL [R1+0x3c], R41 ;  /* 0x00003c2901007387 */ /* 0x0005e40000100800 */
[----:B-12---:R-:W-:Y:S05]  /*a0c0*/  @!P2 BRA `(.L_x_6288) ;  /* 0x000002440078a947 */ /* 0x006fea0003800000 */
.L_x_6583:
[----:B------:R-:W-:Y:S05]  /*a0d0*/  BSYNC B0 ;  /* 0x0000000000007941 */ /* 0x000fea0003800000 */
.L_x_6287:
[----:B------:R1:W5:Y:S04]  /*a0e0*/  LDL R51, [R1+0x40] ;  /* 0x0000400001337983 */ /* 0x0003680000100800 */
[----:B------:R1:W5:Y:S04]  /*a0f0*/  LDL R50, [R1+0x3c] ;  /* 0x00003c0001327983 */ /* 0x0003680000100800 */
[----:B------:R1:W5:Y:S04]  /*a100*/  LDL R49, [R1+0x38] ;  /* 0x0000380001317983 */ /* 0x0003680000100800 */
[----:B------:R1:W5:Y:S01]  /*a110*/  LDL R48, [R1+0xc] ;  /* 0x00000c0001307983 */ /* 0x0003620000100800 */
        /* <DEDUP_REMOVED lines=35> */
.L_x_6290:
[----:B------:R-:W-:Y:S05]  /*a350*/  BSYNC B0 ;  /* 0x0000000000007941 */ /* 0x000fea0003800000 */
.L_x_6289:
[----:B-1----:R-:W-:Y:S01]  /*a360*/  VIADD R40, R204, 0x40 ;  /* 0x00000040cc287836 */ /* 0x002fe20000000000 */
[----:B------:R-:W-:Y:S04]  /*a370*/  BSSY B0, `(.L_x_6291) ;  /* 0x0000024000007945 */ /* 0x000fe80003800000 */
[----:B------:R-:W-:-:S13]  /*a380*/  ISETP.GE.AND P2, PT, R40, R97, PT ;  /* 0x000000612800720c */ /* 0x000fda0003f46270 */
[----:B------:R-:W-:Y:S05]  /*a390*/  @P2 BRA `(.L_x_6292) ;  /* 0x0000000000842947 */ /* 0x000fea0003800000 */
[----:B-----5:R-:W-:Y:S01]  /*a3a0*/  R2UR UR7, R51 ;  /* 0x00000000330772ca */ /* 0x020fe200000e0000 */
[----:B------:R-:W-:Y:S01]  /*a3b0*/  IMAD.MOV.U32 R40, RZ, RZ, R114 ;  /* 0x000000ffff287224 */ /* 0x000fe200078e0072 */
        /* <DEDUP_REMOVED lines=31> */
.L_x_6292:
[----:B------:R-:W-:Y:S05]  /*a5b0*/  BSYNC B0 ;  /* 0x0000000000007941 */ /* 0x000fea0003800000 */
.L_x_6291:
[----:B------:R-:W2:Y:S01]  /*a5c0*/  LDL R39, [R1+0x8] ;  /* 0x0000080001277983 */ /* 0x000ea20000100800 */
[----:B0-----:R-:W-:Y:S01]  /*a5d0*/  @!P3 VIADD R98, R98, 0x368c0 ;  /* 0x000368c06262b836 */ /* 0x001fe20000000000 */
[----:B------:R-:W-:Y:S01]  /*a5e0*/  IADD3 R17, R17, 0x1, RZ ;  /* 0x0000000111117810 */ /* 0x000fe20007ffe0ff */
[----:B------:R-:W-:Y:S01]  /*a5f0*/  @!PT LDS RZ, [RZ] ;  /* 0x00000000fffff984 */ /* 0x000fe20000000800 */
[----:B------:R-:W-:Y:S01]  /*a600*/  @!PT LDS RZ, [RZ] ;  /* 0x00000000fffff984 */ /* 0x000fe20000000800 */
[----:B------:R-:W-:Y:S01]  /*a610*/  @!PT LDS RZ, [RZ] ;  /* 0x00000000fffff984 */ /* 0x000fe20000000800 */
[----:B------:R-:W-:Y:S01]  /*a620*/  @!PT LDS RZ, [RZ] ;  /* 0x00000000fffff984 */ /* 0x000fe20000000800 */
[----:B------:R0:W-:Y:S06]  /*a630*/  MEMBAR.ALL.CTA ;  /* 0x0000000000007992 */ /* 0x0001ec0000008000 */
[----:B0-----:R-:W0:Y:S02]  /*a640*/  FENCE.VIEW.ASYNC.S ;  /* 0x00000000000073c6 */ /* 0x001e240000000000 */
[----:B0-----:R0:W-:Y:S01]  /*a650*/  BAR.SYNC.DEFER_BLOCKING R151, 0x80 ;  /* 0x000200970000751d */ /* 0x0011e20000010000 */
[----:B------:R-:W-:-:S02]  /*a660*/  @!P3 PRMT R98, RZ, 0x654, R98 ;  /* 0x00000654ff62b816 */ /* 0x000fc40000000062 */
[----:B------:R-:W-:-:S03]  /*a670*/  PLOP3.LUT P2, PT, PT, PT, PT, 0x8, 0x0 ;  /* 0x000000000000781c */ /* 0x000fc60003f4e170 */
[----:B------:R0:W-:Y:S01]  /*a680*/  @!P3 SYNCS.ARRIVE.TRANS64.RED.A1T0 RZ, [R98+URZ], RZ ;  /* 0x000000ff62ffb9a7 */ /* 0x0001e2000810043f */
[----:B------:R-:W-:-:S04]  /*a690*/  ISETP.NE.AND P3, PT, R17, 0x2, PT ;  /* 0x000000021100780c */ /* 0x000fc80003f65270 */
[----:B-1----:R-:W-:Y:S02]  /*a6a0*/  SEL R40, RZ, 0x1, P3 ;  /* 0x00000001ff287807 */ /* 0x002fe40001800000 */
[----:B------:R-:W-:Y:S02]  /*a6b0*/  SEL R17, R17, RZ, P3 ;  /* 0x000000ff11117207 */ /* 0x000fe40001800000 */
[----:B------:R-:W-:Y:S02]  /*a6c0*/  LOP3.LUT R209, R209, R40, RZ, 0x3c, !PT ;  /* 0x00000028d1d17212 */ /* 0x000fe400078e3cff */
[----:B--2---:R-:W-:-:S13]  /*a6d0*/  LOP3.LUT P4, RZ, R39, 0x2, RZ, 0xc0, !PT ;  /* 0x0000000227ff7812 */ /* 0x004fda000788c0ff */
[----:B0-----:R-:W-:Y:S05]  /*a6e0*/  @P4 BRA `(.L_x_6293) ;  /* 0xffffff8000a04947 */ /* 0x001fea000383ffff */
.L_x_6189:
[----:B------:R-:W0:Y:S01]  /*a6f0*/  LDC R0, c[0x0][0x448] ;  /* 0x00011200ff007b82 */ /* 0x000e220000000800 */
[----:B------:R-:W-:Y:S01]  /*a700*/  VIADD R2, R224, 0x7f ;  /* 0x0000007fe0027836 */ /* 0x000fe20000000000 */
[----:B------:R-:W-:Y:S01]  /*a710*/  BSSY B0, `(.L_x_6294) ;  /* 0x0000047000007945 */ /* 0x000fe20003800000 */
        /* <DEDUP_REMOVED lines=8> */
[----:B------:R-:W-:Y:S01]  /*a7a0*/  CS2R R104, SRZ ;  /* 0x0000000000687805 */ /* 0x000fe2000001ff00 */
[----:B------:R-:W-:Y:S01]  /*a7b0*/  IMAD.MOV.U32 R103, RZ, RZ, RZ ;  /* 0x000000ffff677224 */ /* 0x000fe200078e00ff */
        /* <DEDUP_REMOVED lines=11> */
[----:B0-----:R-:W-:-:S02]  /*a870*/  ISETP.NE.AND P0, PT, R0, 0x1, PT ;  /* 0x000000010000780c */ /* 0x001fc40003f05270 */
        /* <DEDUP_REMOVED lines=17> */
[----:B-----5:R-:W-:Y:S02]  /*a990*/  CS2R R48, SRZ ;  /* 0x0000000000307805 */ /* 0x020fe4000001ff00 */
        /* <DEDUP_REMOVED lines=9> */
[----:B------:R-:W-:Y:S01]  /*aa30*/  MOV R10, RZ ;  /* 0x000000ff000a7202 */ /* 0x000fe20000000f00 */
[----:B------:R-:W-:Y:S01]  /*aa40*/  IMAD.MOV.U32 R30, RZ, RZ, RZ ;  /* 0x000000ffff1e7224 */ /* 0x000fe200078e00ff */
[----:B------:R-:W-:Y:S01]  /*aa50*/  MOV R5, RZ ;  /* 0x000000ff00057202 */ /* 0x000fe20000000f00 */
[----:B------:R-:W-:-:S02]  /*aa60*/  IMAD.MOV.U32 R6, RZ, RZ, RZ ;  /* 0x000000ffff067224 */ /* 0x000fc400078e00ff */
[----:B------:R-:W-:Y:S02]  /*aa70*/  IMAD.MOV.U32 R28, RZ, RZ, RZ ;  /* 0x000000ffff1c7224 */ /* 0x000fe400078e00ff */
[----:B------:R-:W-:Y:S02]  /*aa80*/  IMAD.MOV.U32 R136, RZ, RZ, RZ ;  /* 0x000000ffff887224 */ /* 0x000fe400078e00ff */
[----:B0-----:R-:W-:-:S05]  /*aa90*/  @P0 IMAD.HI.U32 R3, R2, R3, RZ ;  /* 0x0000000302030227 */ /* 0x001fca00078e00ff */
[----:B-1----:R-:W-:Y:S01]  /*aaa0*/  @P0 SHF.R.U32.HI R2, RZ, R0, R3 ;  /* 0x00000000ff020219 */ /* 0x002fe20000011603 */
[----:B------:R-:W-:Y:S01]  /*aab0*/  IMAD.MOV.U32 R0, RZ, RZ, RZ ;  /* 0x000000ffff007224 */ /* 0x000fe200078e00ff */
[----:B------:R-:W-:-:S03]  /*aac0*/  PLOP3.LUT P0, PT, PT, PT, PT, 0x80, 0x0 ;  /* 0x000000000000781c */ /* 0x000fc60003f0f070 */
[----:B------:R-:W-:Y:S02]  /*aad0*/  IMAD.IADD R3, R149, 0x1, R2 ;  /* 0x0000000195037824 */ /* 0x000fe400078e0202 */
[----:B------:R-:W-:-:S04]  /*aae0*/  IMAD.MOV.U32 R2, RZ, RZ, RZ ;  /* 0x000000ffff027224 */ /* 0x000fc800078e00ff */
[----:B------:R-:W-:-:S05]  /*aaf0*/  IMAD.HI R2, R3, -0x6db6db6d, R2 ;  /* 0x9249249303027827 */ /* 0x000fca00078e0202 */
[----:B------:R-:W-:-:S04]  /*ab00*/  SHF.R.U32.HI R3, RZ, 0x1f, R2 ;  /* 0x0000001fff037819 */ /* 0x000fc80000011602 */
[----:B------:R-:W-:Y:S02]  /*ab10*/  LEA.HI.SX32 R3, R2, R3, 0x1a ;  /* 0x0000000302037211 */ /* 0x000fe400078fd2ff */
[----:B------:R-:W-:Y:S02]  /*ab20*/  MOV R2, RZ ;  /* 0x000000ff00027202 */ /* 0x000fe40000000f00 */
[----:B------:R-:W-:-:S04]  /*ab30*/  VIMNMX R150, R150, R3, PT ;  /* 0x0000000396967248 */ /* 0x000fc80003fe0100 */
[----:B------:R-:W-:Y:S01]  /*ab40*/  ISETP.GE.AND P1, PT, R150, 0x1, PT ;  /* 0x000000019600780c */ /* 0x000fe20003f26270 */
[----:B------:R-:W-:-:S12]  /*ab50*/  @P2 BRA `(.L_x_6295) ;  /* 0x0000000000082947 */ /* 0x000fd80003800000 */
[----:B------:R-:W0:Y:S02]  /*ab60*/  FENCE.VIEW.ASYNC.G ;  /* 0x00000000000073c6 */ /* 0x000e240000000100 */
[----:B0-----:R-:W-:Y:S06]  /*ab70*/  BAR.ARV 0xc, 0x180 ;  /* 0x0306000000007b1d */ /* 0x001fec0000002000 */
.L_x_6295:
[----:B------:R-:W-:Y:S05]  /*ab80*/  BSYNC B0 ;  /* 0x0000000000007941 */ /* 0x000fea0003800000 */
.L_x_6294:
[----:B------:R-:W-:Y:S02]  /*ab90*/  IMAD.MOV.U32 R4, RZ, RZ, RZ ;  /* 0x000000ffff047224 */ /* 0x000fe400078e00ff */
[----:B------:R-:W-:Y:S01]  /*aba0*/  IMAD.MOV.U32 R3, RZ, RZ, RZ ;  /* 0x000000ffff037224 */ /* 0x000fe200078e00ff */
        /* <DEDUP_REMOVED lines=34> */
.L_x_6297:
        /* <DEDUP_REMOVED lines=13> */
.L_x_6301:
[----:B-1----:R1:W2:Y:S02]  /*aea0*/  SYNCS.PHASECHK.TRANS64.TRYWAIT P0, [R16+URZ+0x36800], R3 ;  /* 0x03680003100075a7 */ /* 0x0022a4000800017f */
[----:B--2---:R-:W-:Y:S05]  /*aeb0*/  @!P0 NANOSLEEP.SYNCS 0x989680 ;  /* 0x009896800000895d */ /* 0x004fea0003900000 */
[----:B------:R-:W2:Y:S02]  /*aec0*/  @!P0 SYNCS.PHASECHK.TRANS64 P0, [R16+URZ+0x36800], R3 ;  /* 0x03680003100085a7 */ /* 0x000ea4000800007f */
[----:B--2---:R-:W-:Y:S05]  /*aed0*/  @!P0 BRA `(.L_x_6301) ;  /* 0xfffffffc00f08947 */ /* 0x004fea000383ffff */
.L_x_6300:
[----:B------:R-:W-:Y:S05]  /*aee0*/  BSYNC B0 ;  /* 0x0000000000007941 */ /* 0x000fea0003800000 */
.L_x_6299:
[----:B------:R-:W-:Y:S05]  /*aef0*/  BRA `(.L_x_6302) ;  /* 0x0000006c00d87947 */ /* 0x000fea0003800000 */
.L_x_6298:
[----:B------:R-:W2:Y:S01]  /*af00*/  LDL R0, [R1+0x88] ;  /* 0x0000880001007983 */ /* 0x000ea20000100800 */
[----:B------:R-:W-:Y:S01]  /*af10*/  ULDC.64 UR6, c[0x0][0x408] ;  /* 0x0001020000067ab9 */ /* 0x000fe20000000a00 */
[----:B--2---:R-:W-:Y:S02]  /*af20*/  R2UR UR4, R0 ;  /* 0x00000000000472ca */ /* 0x004fe400000e0000 */
[----:B------:R-:W-:-:S05]  /*af30*/  SHF.R.S32.HI R0, RZ, 0x1f, R144 ;  /* 0x0000001fff007819 */ /* 0x000fca0000011490 */
        /* <DEDUP_REMOVED lines=8> */
[----:B------:R-:W-:-:S03]  /*afc0*/  IMAD.WIDE.U32 R144, R144, UR6, RZ ;  /* 0x0000000690907c25 */ /* 0x000fc6000f8e00ff */
[----:B------:R-:W-:Y:S01]  /*afd0*/  IADD3 R27, R3, R25, RZ ;  /* 0x00000019031b7210 */ /* 0x000fe20007ffe0ff */
[----:B------:R-:W-:Y:S02]  /*afe0*/  IMAD.IADD R29, R5, 0x1, R145 ;  /* 0x00000001051d7824 */ /* 0x000fe400078e0291 */
        /* <DEDUP_REMOVED lines=17> */
.L_x_6303:
[----:B------:R-:W-:Y:S01]  /*b100*/  ULDC.U8 UR4, c[0x0][0x410] ;  /* 0x0001040000047ab9 */ /* 0x000fe20000000000 */
[----:B------:R-:W-:Y:S01]  /*b110*/  BSSY B0, `(.L_x_6304) ;  /* 0x00006cc000007945 */ /* 0x000fe20003800000 */
[----:B------:R-:W-:Y:S01]  /*b120*/  ISETP.NE.AND P0, PT, RZ, UR4, PT ;  /* 0x00000004ff007c0c */ /* 0x000fe2000bf05270 */
[----:B------:R-:W-:-:S12]  /*b130*/  IMAD.IADD R10, R204, 0x1, R224 ;  /* 0x00000001cc0a7824 */ /* 0x000fd800078e02e0 */
[----:B------:R-:W-:Y:S05]  /*b140*/  @!P0 BRA `(.L_x_6305) ;  /* 0x0000003400b88947 */ /* 0x000fea0003800000 */
[----:B------:R-:W0:Y:S01]  /*b150*/  LDC R63, c[0x0][0x448] ;  /* 0x00011200ff3f7b82 */ /* 0x000e220000000800 */
[----:B------:R-:W1:Y:S01]  /*b160*/  S2R R21, SR_TID.X ;  /* 0x0000000000157919 */ /* 0x000e620000002100 */
[----:B------:R-:W-:Y:S01]  /*b170*/  ULDC.64 UR4, c[0x0][0x3f8] ;  /* 0x0000fe0000047ab9 */ /* 0x000fe20000000a00 */
[----:B------:R-:W-:Y:S01]  /*b180*/  MOV R8, R24 ;  /* 0x0000001800087202 */ /* 0x000fe20000000f00 */
[----:B------:R-:W-:Y:S01]  /*b190*/  ULDC.64 UR6, c[0x0][0x408] ;  /* 0x0001020000067ab9 */ /* 0x000fe20000000a00 */
[----:B------:R-:W-:Y:S02]  /*b1a0*/  IMAD.MOV.U32 R9, RZ, RZ, R27 ;  /* 0x000000ffff097224 */ /* 0x000fe400078e001b */
[----:B------:R-:W-:Y:S02]  /*b1b0*/  IMAD.MOV.U32 R12, RZ, RZ, R144 ;  /* 0x000000ffff0c7224 */ /* 0x000fe400078e0090 */
[----:B------:R-:W-:Y:S01]  /*b1c0*/  IMAD.MOV.U32 R13, RZ, RZ, R29 ;  /* 0x000000ffff0d7224 */ /* 0x000fe200078e001d */
[----:B0-----:R-:W-:Y:S01]  /*b1d0*/  ISETP.NE.AND P0, PT, R63, 0x1, PT ;  /* 0x000000013f00780c */ /* 0x001fe20003f05270 */
[----:B-1----:R-:W-:-:S12]  /*b1e0*/  VIADD R21, R21, 0xffffff80 ;  /* 0xffffff8015157836 */ /* 0x002fd80000000000 */
[----:B------:R-:W0:Y:S01]  /*b1f0*/  @P0 LDC R0, c[0x0][0x44c] ;  /* 0x00011300ff000b82 */ /* 0x000e220000000800 */
[----:B------:R-:W-:-:S04]  /*b200*/  SHF.R.S32.HI R20, RZ, 0x1f, R21 ;  /* 0x0000001fff147819 */ /* 0x000fc80000011415 */
[----:B------:R-:W-:-:S03]  /*b210*/  LEA.HI R20, R20, R21, RZ, 0x2 ;  /* 0x0000001514147211 */ /* 0x000fc600078f10ff */
[----:B------:R-:W1:Y:S01]  /*b220*/  @P0 LDC R5, c[0x0][0x450] ;  /* 0x00011400ff050b82 */ /* 0x000e620000000800 */
[----:B------:R-:W-:-:S05]  /*b230*/  LOP3.LUT R20, R20, 0xfffffffc, RZ, 0xc0, !PT ;  /* 0xfffffffc14147812 */ /* 0x000fca00078ec0ff */
[----:B------:R-:W-:-:S04]  /*b240*/  IMAD.IADD R20, R21, 0x1, -R20 ;  /* 0x0000000115147824 */ /* 0x000fc800078e0a14 */
[----:B------:R-:W-:-:S04]  /*b250*/  IMAD R3, R20, 0x40, R10 ;  /* 0x0000004014037824 */ /* 0x000fc800078e020a */
        /* <DEDUP_REMOVED lines=14> */
[----:B------:R-:W-:-:S02]  /*b340*/  LEA R4, P1, R12, UR6, 0x1 ;  /* 0x000000060c047c11 */ /* 0x000fc4000f8208ff */
        /* <DEDUP_REMOVED lines=8> */
.L_x_6589:
        /* <DEDUP_REMOVED lines=16> */
[----:B------:R-:W3:Y:S01]  /*b4d0*/  LDL R15, [R1+0x70] ;  /* 0x00007000010f7983 */ /* 0x000ee20000100800 */
[----:B------:R-:W-:-:S03]  /*b4e0*/  ULDC UR4, c[0x0][0x3f4] ;  /* 0x0000fd0000047ab9 */ /* 0x000fc60000000800 */
[----:B------:R-:W3:Y:S04]  /*b4f0*/  LDL R12, [R1+0x6c] ;  /* 0x00006c00010c7983 */ /* 0x000ee80000100800 */
[----:B------:R-:W3:Y:S04]  /*b500*/  LDL R13, [R1+0x68] ;  /* 0x00006800010d7983 */ /* 0x000ee80000100800 */
[----:B------:R-:W3:Y:S04]  /*b510*/  LDL R11, [R1+0x64] ;  /* 0x00006400010b7983 */ /* 0x000ee80000100800 */
[----:B------:R-:W3:Y:S01]  /*b520*/  LDL R9, [R1+0x60] ;  /* 0x0000600001097983 */ /* 0x000ee20000100800 */
[----:B------:R-:W-:-:S02]  /*b530*/  ISETP.GE.AND P3, PT, R215, UR4, PT ;  /* 0x00000004d7007c0c */ /* 0x000fc4000bf66270 */
[----:B------:R-:W-:Y:S02]  /*b540*/  CS2R R60, SRZ ;  /* 0x00000000003c7805 */ /* 0x000fe4000001ff00 */
[----:B------:R-:W-:Y:S02]  /*b550*/  ISETP.GE.AND P2, PT, R213, UR4, PT ;  /* 0x00000004d5007c0c */ /* 0x000fe4000bf46270 */
[----:B------:R-:W-:Y:S02]  /*b560*/  CS2R R58, SRZ ;  /* 0x00000000003a7805 */ /* 0x000fe4000001ff00 */
[----:B------:R-:W-:Y:S02]  /*b570*/  ISETP.GE.AND P1, PT, R214, UR4, PT ;  /* 0x00000004d6007c0c */ /* 0x000fe4000bf26270 */
[----:B------:R-:W-:Y:S02]  /*b580*/  ISETP.GE.AND P0, PT, R212, UR4, PT ;  /* 0x00000004d4007c0c */ /* 0x000fe4000bf06270 */
[----:B------:R-:W-:Y:S01]  /*b590*/  ISETP.GE.AND P4, PT, R22, UR4, PT ;  /* 0x0000000416007c0c */ /* 0x000fe2000bf86270 */
[----:B------:R-:W-:-:S04]  /*b5a0*/  @!P3 IMAD.SHL.U32 R27, R215, 0x2, RZ ;  /* 0x00000002d71bb824 */ /* 0x000fc800078e00ff */
[----:B------:R-:W-:-:S04]  /*b5b0*/  @!P2 IMAD.SHL.U32 R31, R213, 0x2, RZ ;  /* 0x00000002d51fa824 */ /* 0x000fc800078e00ff */
[----:B------:R-:W-:Y:S01]  /*b5c0*/  @!P1 IMAD.SHL.U32 R35, R214, 0x2, RZ ;  /* 0x00000002d6239824 */ /* 0x000fe200078e00ff */
[-C--:B--2---:R-:W-:Y:S01]  /*b5d0*/  @!P3 IADD3 R24, P6, R0, R27.reuse, RZ ;  /* 0x0000001b0018b210 */ /* 0x084fe20007fde0ff */
[----:B------:R-:W-:Y:S01]  /*b5e0*/  @!P0 IMAD.SHL.U32 R65, R212, 0x2, RZ ;  /* 0x00000002d4418824 */ /* 0x000fe200078e00ff */
[----:B----4-:R-:W-:Y:S02]  /*b5f0*/  @!P3 IADD3 R26, P5, R14, R27, RZ ;  /* 0x0000001b0e1ab210 */ /* 0x010fe40007fbe0ff */
        /* <DEDUP_REMOVED lines=8> */
[----:B---3--:R-:W-:Y:S01]  /*b680*/  @!P3 SHF.L.U64.HI R20, R215, 0x1, R15 ;  /* 0x00000001d714b819 */ /* 0x008fe2000001020f */
[----:B------:R-:W-:Y:S01]  /*b690*/  @!P4 IMAD.MOV.U32 R15, RZ, RZ, R5 ;  /* 0x000000ffff0fc224 */ /* 0x000fe200078e0005 */
[----:B------:R-:W-:-:S03]  /*b6a0*/  @!P2 SHF.L.U64.HI R12, R213, 0x1, R12 ;  /* 0x00000001d50ca819 */ /* 0x000fc6000001020c */
[----:B-1----:R-:W-:Y:S01]  /*b6b0*/  @!P3 IMAD.X R25, R3, 0x1, R20, P6 ;  /* 0x000000010319b824 */ /* 0x002fe200030e0614 */
[----:B------:R-:W-:Y:S02]  /*b6c0*/  @!P2 IADD3 R28, P6, R0, R31, RZ ;  /* 0x0000001f001ca210 */ /* 0x000fe40007fde0ff */
[----:B------:R-:W-:Y:S02]  /*b6d0*/  @!P3 IADD3.X R27, R5, R20, RZ, P5, !PT ;  /* 0x00000014051bb210 */ /* 0x000fe40002ffe4ff */
[----:B------:R-:W-:Y:S01]  /*b6e0*/  @!P1 SHF.L.U64.HI R20, R214, 0x1, R13 ;  /* 0x00000001d6149819 */ /* 0x000fe2000001020d */
[C---:B------:R-:W-:Y:S01]  /*b6f0*/  @!P2 IMAD.X R29, R3.reuse, 0x1, R12, P6 ;  /* 0x00000001031da824 */ /* 0x040fe200030e060c */
[----:B------:R-:W-:Y:S01]  /*b700*/  @!P1 IADD3 R32, P6, R0, R35, RZ ;  /* 0x0000002300209210 */ /* 0x000fe20007fde0ff */
[----:B------:R-:W-:Y:S01]  /*b710*/  @!P4 IMAD.MOV.U32 R13, RZ, RZ, R3 ;  /* 0x000000ffff0dc224 */ /* 0x000fe200078e0003 */
[----:B------:R-:W-:Y:S01]  /*b720*/  @!P2 IADD3 R30, P5, R14, R31, RZ ;  /* 0x0000001f0e1ea210 */ /* 0x000fe20007fbe0ff */
[----:B------:R1:W5:Y:S01]  /*b730*/  @!P3 LD.E.64 R56, desc[UR60][R24.64] ;  /* 0x0000003c1838b980 */ /* 0x000362000c101b00 */
[----:B------:R-:W-:Y:S01]  /*b740*/  @!P0 SHF.L.U64.HI R38, R212, 0x1, R11 ;  /* 0x00000001d4268819 */ /* 0x000fe2000001020b */
[----:B------:R-:W-:Y:S01]  /*b750*/  @!P1 IMAD.X R33, R3, 0x1, R20, P6 ;  /* 0x0000000103219824 */ /* 0x000fe200030e0614 */
[----:B------:R-:W-:Y:S01]  /*b760*/  @!P1 IADD3 R34, P6, R14, R35, RZ ;  /* 0x000000230e229210 */ /* 0x000fe20007fde0ff */
[C---:B------:R-:W-:Y:S01]  /*b770*/  @!P2 IMAD.X R31, R5.reuse, 0x1, R12, P5 ;  /* 0x00000001051fa824 */ /* 0x040fe200028e060c */
[----:B------:R-:W-:Y:S01]  /*b780*/  ISETP.GE.AND P5, PT, R216, UR4, PT ;  /* 0x00000004d8007c0c */ /* 0x000fe2000bfa6270 */
[----:B------:R1:W5:Y:S01]  /*b790*/  @!P3 LD.E.64 R54, desc[UR60][R26.64] ;  /* 0x0000003c1a36b980 */ /* 0x000362000c101b00 */
[----:B------:R-:W-:Y:S01]  /*b7a0*/  @!P4 MOV R12, R0 ;  /* 0x00000000000cc202 */ /* 0x000fe20000000f00 */
[----:B------:R-:W-:Y:S01]  /*b7b0*/  @!P1 IMAD.X R35, R5, 0x1, R20, P6 ;  /* 0x0000000105239824 */ /* 0x000fe200030e0614 */
[-C--:B------:R-:W-:Y:S01]  /*b7c0*/  @!P0 IADD3 R40, P6, R0, R65.reuse, RZ ;  /* 0x0000004100288210 */ /* 0x080fe20007fde0ff */
[----:B------:R-:W-:Y:S01]  /*b7d0*/  @!P4 IMAD.WIDE R20, R22, 0x2, R14 ;  /* 0x000000021614c825 */ /* 0x000fe200078e020e */
[----:B------:R1:W5:Y:S03]  /*b7e0*/  @!P2 LD.E.64 R50, desc[UR60][R28.64] ;  /* 0x0000003c1c32a980 */ /* 0x000366000c101b00 */
[----:B------:R-:W-:Y:S01]  /*b7f0*/  @!P0 IMAD.X R41, R3, 0x1, R38, P6 ;  /* 0x0000000103298824 */ /* 0x000fe200030e0626 */
[----:B------:R-:W-:Y:S01]  /*b800*/  @!P0 IADD3 R64, P6, R14, R65, RZ ;  /* 0x000000410e408210 */ /* 0x000fe20007fde0ff */
[----:B------:R-:W-:Y:S01]  /*b810*/  @!P4 IMAD.WIDE R12, R22, 0x2, R12 ;  /* 0x00000002160cc825 */ /* 0x000fe200078e020c */
[----:B------:R1:W5:Y:S01]  /*b820*/  @!P4 LD.E.64 R58, desc[UR60][R20.64] ;  /* 0x0000003c143ac980 */ /* 0x000362000c101b00 */
[----:B------:R-:W-:-:S02]  /*b830*/  @!P5 SHF.L.U32 R15, R216, 0x1, RZ ;  /* 0x00000001d80fd819 */ /* 0x000fc400000006ff */
[----:B------:R-:W-:Y:S01]  /*b840*/  @!P0 IMAD.X R65, R5, 0x1, R38, P6 ;  /* 0x0000000105418824 */ /* 0x000fe200030e0626 */
[----:B------:R1:W5:Y:S01]  /*b850*/  @!P4 LD.E.64 R60, desc[UR60][R12.64] ;  /* 0x0000003c0c3cc980 */ /* 0x000362000c101b00 */
[----:B------:R-:W-:Y:S02]  /*b860*/  @!P5 SHF.L.U64.HI R36, R216, 0x1, R9 ;  /* 0x00000001d824d819 */ /* 0x000fe40000010209 */
[-C--:B------:R-:W-:Y:S02]  /*b870*/  @!P5 IADD3 R66, P4, R0, R15.reuse, RZ ;  /* 0x0000000f0042d210 */ /* 0x080fe40007f9e0ff */
[----:B------:R-:W-:Y:S02]  /*b880*/  CS2R R38, SRZ ;  /* 0x0000000000267805 */ /* 0x000fe4000001ff00 */
[----:B------:R-:W-:Y:S01]  /*b890*/  @!P5 IADD3 R14, P6, R14, R15, RZ ;  /* 0x0000000f0e0ed210 */ /* 0x000fe20007fde0ff */
[----:B------:R1:W5:Y:S01]  /*b8a0*/  @!P2 LD.E.64 R52, desc[UR60][R30.64] ;  /* 0x0000003c1e34a980 */ /* 0x000362000c101b00 */
[----:B------:R-:W-:-:S03]  /*b8b0*/  @!P5 IMAD.X R67, R3, 0x1, R36, P4 ;  /* 0x000000010343d824 */ /* 0x000fc600020e0624 */
[----:B------:R-:W-:Y:S01]  /*b8c0*/  @!P5 IMAD.X R15, R5, 0x1, R36, P6 ;  /* 0x00000001050fd824 */ /* 0x000fe200030e0624 */
[----:B------:R-:W-:Y:S01]  /*b8d0*/  CS2R R36, SRZ ;  /* 0x0000000000247805 */ /* 0x000fe2000001ff00 */
[----:B------:R1:W5:Y:S04]  /*b8e0*/  @!P1 LD.E.64 R46, desc[UR60][R32.64] ;  /* 0x0000003c202e9980 */ /* 0x000368000c101b00 */
[----:B------:R1:W5:Y:S04]  /*b8f0*/  @!P1 LD.E.64 R48, desc[UR60][R34.64] ;  /* 0x0000003c22309980 */ /* 0x000368000c101b00 */
[----:B------:R1:W5:Y:S04]  /*b900*/  @!P0 LD.E.64 R44, desc[UR60][R40.64] ;  /* 0x0000003c282c8980 */ /* 0x000368000c101b00 */
[----:B------:R1:W5:Y:S04]  /*b910*/  @!P0 LD.E.64 R42, desc[UR60][R64.64] ;  /* 0x0000003c402a8980 */ /* 0x000368000c101b00 */
[----:B------:R1:W5:Y:S04]  /*b920*/  @!P5 LD.E.64 R38, desc[UR60][R66.64] ;  /* 0x0000003c4226d980 */ /* 0x000368000c101b00 */
[----:B------:R1:W5:Y:S02]  /*b930*/  @!P5 LD.E.64 R36, desc[UR60][R14.64] ;  /* 0x0000003c0e24d980 */ /* 0x000364000c101b00 */
.L_x_6308:
[----:B------:R-:W-:Y:S05]  /*b940*/  BSYNC B1 ;  /* 0x0000000000017941 */ /* 0x000fea0003800000 */
.L_x_6307:
        /* <DEDUP_REMOVED lines=45> */
[----:B------:R1:W1:Y:S04]  /*bc20*/  SHFL.IDX PT, R5, R8, 0x1, 0x1c1f ;  /* 0x003c1f0008057f89 */ /* 0x00026800000e0000 */
[----:B0-----:R-:W0:Y:S02]  /*bc30*/  SHFL.IDX PT, R4, R4, 0x1, 0x1c1f ;  /* 0x003c1f0004047f89 */ /* 0x001e2400000e0000 */
.L_x_6595:
[----:B------:R-:W-:Y:S01]  /*bc40*/  VIADD R10, R10, 0x40 ;  /* 0x000000400a0a7836 */ /* 0x000fe20000000000 */
[----:B-1----:R-:W-:Y:S01]  /*bc50*/  LOP3.LUT R6, R218, 0x18, R18, 0xf8, !PT ;  /* 0x00000018da067812 */ /* 0x002fe200078ef812 */
        /* <DEDUP_REMOVED lines=9> */
[----:B------:R-:W-:Y:S01]  /*bcf0*/  CS2R R40, SRZ ;  /* 0x0000000000287805 */ /* 0x000fe2000001ff00 */
[----:B------:R-:W-:Y:S01]  /*bd00*/  IMAD.IADD R7, R220, 0x1, R7 ;  /* 0x00000001dc077824 */ /* 0x000fe200078e0207 */
[----:B------:R-:W-:Y:S02]  /*bd10*/  CS2R R34, SRZ ;  /* 0x0000000000227805 */ /* 0x000fe4000001ff00 */
[----:B------:R-:W-:-:S02]  /*bd20*/  CS2R R28, SRZ ;  /* 0x00000000001c7805 */ /* 0x000fc4000001ff00 */
[----:B------:R-:W-:Y:S02]  /*bd30*/  CS2R R24, SRZ ;  /* 0x0000000000187805 */ /* 0x000fe4000001ff00 */
[----:B----4-:R-:W-:Y:S02]  /*bd40*/  CS2R R14, SRZ ;  /* 0x00000000000e7805 */ /* 0x010fe4000001ff00 */
[----:B------:R-:W-:Y:S02]  /*bd50*/  LEA R62, R7, R16, 0x1 ;  /* 0x00000010073e7211 */ /* 0x000fe400078e08ff */
[----:B------:R-:W-:Y:S01]  /*bd60*/  CS2R R10, SRZ ;  /* 0x00000000000a7805 */ /* 0x000fe2000001ff00 */
[----:B------:R-:W-:Y:S06]  /*bd70*/  @P1 BRA `(.L_x_6311) ;  /* 0x00000004001c1947 */ /* 0x000fec0003800000 */
[----:B------:R-:W4:Y:S01]  /*bd80*/  LDL R68, [R1+0x70] ;  /* 0x0000700001447983 */ /* 0x000f220000100800 */
[----:B------:R-:W-:-:S03]  /*bd90*/  ULDC UR4, c[0x0][0x3f4] ;  /* 0x0000fd0000047ab9 */ /* 0x000fc60000000800 */
[----:B------:R-:W2:Y:S04]  /*bda0*/  LDL R67, [R1+0x6c] ;  /* 0x00006c0001437983 */ /* 0x000ea80000100800 */
[----:B------:R-:W2:Y:S04]  /*bdb0*/  LDL R65, [R1+0x68] ;  /* 0x0000680001417983 */ /* 0x000ea80000100800 */
[----:B------:R-:W2:Y:S04]  /*bdc0*/  LDL R66, [R1+0x60] ;  /* 0x0000600001427983 */ /* 0x000ea80000100800 */
[----:B------:R-:W2:Y:S01]  /*bdd0*/  LDL R64, [R1+0x64] ;  /* 0x0000640001407983 */ /* 0x000ea20000100800 */
[----:B------:R-:W-:-:S02]  /*bde0*/  ISETP.GE.AND P4, PT, R215, UR4, PT ;  /* 0x00000004d7007c0c */ /* 0x000fc4000bf86270 */
[----:B------:R-:W-:Y:S02]  /*bdf0*/  ISETP.GE.AND P3, PT, R213, UR4, PT ;  /* 0x00000004d5007c0c */ /* 0x000fe4000bf66270 */
[----:B------:R-:W-:Y:S02]  /*be00*/  ISETP.GE.AND P2, PT, R214, UR4, PT ;  /* 0x00000004d6007c0c */ /* 0x000fe4000bf46270 */
[----:B------:R-:W-:-:S07]  /*be10*/  ISETP.GE.AND P1, PT, R212, UR4, PT ;  /* 0x00000004d4007c0c */ /* 0x000fce000bf26270 */
[----:B------:R-:W-:Y:S02]  /*be20*/  @!P4 IMAD.SHL.U32 R9, R215, 0x2, RZ ;  /* 0x00000002d709c824 */ /* 0x000fe400078e00ff */
[----:B------:R-:W-:-:S03]  /*be30*/  @!P3 IMAD.SHL.U32 R71, R213, 0x2, RZ ;  /* 0x00000002d547b824 */ /* 0x000fc600078e00ff */
[-C--:B---3--:R-:W-:Y:S02]  /*be40*/  @!P4 IADD3 R10, P5, R0, R9.reuse, RZ ;  /* 0x00000009000ac210 */ /* 0x088fe40007fbe0ff */
[----:B0-----:R-:W-:Y:S01]  /*be50*/  @!P4 IADD3 R8, P6, R4, R9, RZ ;  /* 0x000000090408c210 */ /* 0x001fe20007fde0ff */
[----:B------:R-:W-:Y:S01]  /*be60*/  @!P1 IMAD.SHL.U32 R7, R212, 0x2, RZ ;  /* 0x00000002d4079824 */ /* 0x000fe200078e00ff */
[----:B------:R-:W-:Y:S02]  /*be70*/  CS2R R40, SRZ ;  /* 0x0000000000287805 */ /* 0x000fe4000001ff00 */
[----:B------:R-:W-:Y:S02]  /*be80*/  CS2R R30, SRZ ;  /* 0x00000000001e7805 */ /* 0x000fe4000001ff00 */
[----:B------:R-:W-:Y:S02]  /*be90*/  CS2R R34, SRZ ;  /* 0x0000000000227805 */ /* 0x000fe4000001ff00 */
[----:B------:R-:W-:-:S02]  /*bea0*/  CS2R R32, SRZ ;  /* 0x0000000000207805 */ /* 0x000fc4000001ff00 */
[----:B------:R-:W-:Y:S02]  /*beb0*/  CS2R R28, SRZ ;  /* 0x00000000001c7805 */ /* 0x000fe4000001ff00 */
[----:B------:R-:W-:Y:S02]  /*bec0*/  CS2R R26, SRZ ;  /* 0x00000000001a7805 */ /* 0x000fe4000001ff00 */
[----:B------:R-:W-:Y:S02]  /*bed0*/  CS2R R24, SRZ ;  /* 0x0000000000187805 */ /* 0x000fe4000001ff00 */
[----:B----4-:R-:W-:-:S04]  /*bee0*/  @!P4 SHF.L.U64.HI R6, R215, 0x1, R68 ;  /* 0x00000001d706c819 */ /* 0x010fc80000010244 */
[----:B--2---:R-:W-:Y:S02]  /*bef0*/  @!P4 IADD3.X R11, R3, R6, RZ, P5, !PT ;  /* 0x00000006030bc210 */ /* 0x004fe40002ffe4ff */
[----:B------:R-:W-:Y:S01]  /*bf00*/  @!P3 SHF.L.U64.HI R12, R213, 0x1, R67 ;  /* 0x00000001d50cb819 */ /* 0x000fe20000010243 */
[----:B------:R-:W-:Y:S01]  /*bf10*/  @!P2 IMAD.SHL.U32 R67, R214, 0x2, RZ ;  /* 0x00000002d643a824 */ /* 0x000fe200078e00ff */
[-C--:B------:R-:W-:Y:S01]  /*bf20*/  @!P3 IADD3 R74, P5, R0, R71.reuse, RZ ;  /* 0x00000047004ab210 */ /* 0x080fe20007fbe0ff */
[----:B------:R-:W-:Y:S01]  /*bf30*/  @!P4 IMAD.X R9, R5, 0x1, R6, P6 ;  /* 0x000000010509c824 */ /* 0x000fe200030e0606 */
[----:B------:R-:W-:Y:S01]  /*bf40*/  @!P3 IADD3 R70, P6, R4, R71, RZ ;  /* 0x000000470446b210 */ /* 0x000fe20007fde0ff */
[----:B------:R0:W5:Y:S01]  /*bf50*/  @!P4 LD.E.64 R34, desc[UR60][R10.64] ;  /* 0x0000003c0a22c980 */ /* 0x000162000c101b00 */
[----:B------:R-:W-:Y:S01]  /*bf60*/  @!P2 SHF.L.U64.HI R14, R214, 0x1, R65 ;  /* 0x00000001d60ea819 */ /* 0x000fe20000010241 */
[----:B------:R-:W-:Y:S01]  /*bf70*/  @!P3 IMAD.X R75, R3, 0x1, R12, P5 ;  /* 0x00000001034bb824 */ /* 0x000fe200028e060c */
[-C--:B------:R-:W-:Y:S01]  /*bf80*/  @!P2 IADD3 R68, P5, R0, R67.reuse, RZ ;  /* 0x000000430044a210 */ /* 0x080fe20007fbe0ff */
[----:B------:R-:W-:Y:S01]  /*bf90*/  IMAD.MOV.U32 R72, RZ, RZ, R66 ;  /* 0x000000ffff487224 */ /* 0x000fe200078e0042 */
[----:B------:R-:W-:Y:S01]  /*bfa0*/  @!P1 SHF.L.U64.HI R20, R212, 0x1, R64 ;  /* 0x00000001d4149819 */ /* 0x000fe20000010240 */
[----:B------:R-:W-:Y:S01]  /*bfb0*/  @!P3 IMAD.X R71, R5, 0x1, R12, P6 ;  /* 0x000000010547b824 */ /* 0x000fe200030e060c */
[----:B------:R-:W-:Y:S01]  /*bfc0*/  @!P2 IADD3.X R69, R3, R14, RZ, P5, !PT ;  /* 0x0000000e0345a210 */ /* 0x000fe20002ffe4ff */
[----:B------:R-:W5:Y:S01]  /*bfd0*/  @!P4 LD.E.64 R32, desc[UR60][R8.64] ;  /* 0x0000003c0820c980 */ /* 0x000f62000c101b00 */
[----:B------:R-:W-:-:S02]  /*bfe0*/  @!P2 IADD3 R66, P6, R4, R67, RZ ;  /* 0x000000430442a210 */ /* 0x000fc40007fde0ff */
[-C--:B------:R-:W-:Y:S02]  /*bff0*/  @!P1 IADD3 R64, P5, R0, R7.reuse, RZ ;  /* 0x0000000700409210 */ /* 0x080fe40007fbe0ff */
[----:B0-----:R-:W-:Y:S01]  /*c000*/  CS2R R10, SRZ ;  /* 0x00000000000a7805 */ /* 0x001fe2000001ff00 */
[----:B------:R-:W5:Y:S01]  /*c010*/  @!P3 LD.E.64 R28, desc[UR60][R74.64] ;  /* 0x0000003c4a1cb980 */ /* 0x000f62000c101b00 */
[----:B------:R-:W-:Y:S01]  /*c020*/  @!P2 IMAD.X R67, R5, 0x1, R14, P6 ;  /* 0x000000010543a824 */ /* 0x000fe200030e060e */
[----:B------:R-:W-:Y:S01]  /*c030*/  ISETP.GE.AND P6, PT, R22, UR4, PT ;  /* 0x0000000416007c0c */ /* 0x000fe2000bfc6270 */
[--C-:B------:R-:W-:Y:S01]  /*c040*/  @!P1 IMAD.X R65, R3, 0x1, R20.reuse, P5 ;  /* 0x0000000103419824 */ /* 0x100fe200028e0614 */
[----:B------:R-:W-:Y:S01]  /*c050*/  @!P1 IADD3 R6, P5, R4, R7, RZ ;  /* 0x0000000704069210 */ /* 0x000fe20007fbe0ff */
[----:B------:R-:W5:Y:S04]  /*c060*/  @!P3 LD.E.64 R26, desc[UR60][R70.64] ;  /* 0x0000003c461ab980 */ /* 0x000f68000c101b00 */
[----:B------:R-:W-:Y:S01]  /*c070*/  @!P1 IMAD.X R7, R5, 0x1, R20, P5 ;  /* 0x0000000105079824 */ /* 0x000fe200028e0614 */
[----:B------:R-:W-:Y:S01]  /*c080*/  ISETP.GE.AND P5, PT, R216, UR4, PT ;  /* 0x00000004d8007c0c */ /* 0x000fe2000bfa6270 */
[----:B------:R-:W5:Y:S04]  /*c090*/  @!P2 LD.E.64 R24, desc[UR60][R68.64] ;  /* 0x0000003c4418a980 */ /* 0x000f68000c101b00 */
[----:B------:R-:W-:Y:S01]  /*c0a0*/  @!P6 MOV R13, R3 ;  /* 0x00000003000de202 */ /* 0x000fe20000000f00 */
[----:B------:R-:W-:-:S02]  /*c0b0*/  @!P6 IMAD.MOV.U32 R12, RZ, RZ, R0 ;  /* 0x000000ffff0ce224 */ /* 0x000fc400078e0000 */
[----:B------:R-:W-:-:S04]  /*c0c0*/  @!P6 IMAD.WIDE R14, R22, 0x2, R4 ;  /* 0x00000002160ee825 */ /* 0x000fc800078e0204 */
[----:B------:R-:W-:Y:S01]  /*c0d0*/  @!P6 IMAD.WIDE R12, R22, 0x2, R12 ;  /* 0x00000002160ce825 */ /* 0x000fe200078e020c */
[----:B------:R0:W5:Y:S03]  /*c0e0*/  @!P6 LD.E.64 R30, desc[UR60][R14.64] ;  /* 0x0000003c0e1ee980 */ /* 0x000166000c101b00 */
[C---:B------:R-:W-:Y:S01]  /*c0f0*/  @!P5 IMAD.SHL.U32 R21, R216.reuse, 0x2, RZ ;  /* 0x00000002d815d824 */ /* 0x040fe200078e00ff */
[----:B------:R1:W5:Y:S01]  /*c100*/  @!P6 LD.E.64 R40, desc[UR60][R12.64] ;  /* 0x0000003c0c28e980 */ /* 0x000362000c101b00 */
[----:B------:R-:W-:-:S03]  /*c110*/  @!P5 SHF.L.U64.HI R20, R216, 0x1, R72 ;  /* 0x00000001d814d819 */ /* 0x000fc60000010248 */
[----:B------:R-:W-:-:S05]  /*c120*/  @!P5 IADD3 R72, P6, R0, R21, RZ ;  /* 0x000000150048d210 */ /* 0x000fca0007fde0ff */
[--C-:B------:R-:W-:Y:S01]  /*c130*/  @!P5 IMAD.X R73, R3, 0x1, R20.reuse, P6 ;  /* 0x000000010349d824 */ /* 0x100fe200030e0614 */
[----:B------:R-:W-:Y:S02]  /*c140*/  @!P5 IADD3 R4, P6, R4, R21, RZ ;  /* 0x000000150404d210 */ /* 0x000fe40007fde0ff */
[----:B0-----:R-:W-:Y:S02]  /*c150*/  CS2R R14, SRZ ;  /* 0x00000000000e7805 */ /* 0x001fe4000001ff00 */
[----:B-1----:R-:W-:Y:S02]  /*c160*/  CS2R R12, SRZ ;  /* 0x00000000000c7805 */ /* 0x002fe4000001ff00 */
[----:B------:R-:W-:Y:S01]  /*c170*/  CS2R R8, SRZ ;  /* 0x0000000000087805 */ /* 0x000fe2000001ff00 */
[----:B------:R1:W5:Y:S01]  /*c180*/  @!P5 LD.E.64 R10, desc[UR60][R72.64] ;  /* 0x0000003c480ad980 */ /* 0x000362000c101b00 */
[----:B------:R-:W-:Y:S01]  /*c190*/  @!P5 IMAD.X R5, R5, 0x1, R20, P6 ;  /* 0x000000010505d824 */ /* 0x000fe200030e0614 */
[----:B------:R-:W-:-:S02]  /*c1a0*/  CS2R R20, SRZ ;  /* 0x0000000000147805 */ /* 0x000fc4000001ff00 */
[----:B------:R1:W5:Y:S04]  /*c1b0*/  @!P1 LD.E.64 R14, desc[UR60][R64.64] ;  /* 0x0000003c400e9980 */ /* 0x000368000c101b00 */
[----:B------:R1:W5:Y:S04]  /*c1c0*/  @!P2 LD.E.64 R20, desc[UR60][R66.64] ;  /* 0x0000003c4214a980 */ /* 0x000368000c101b00 */
[----:B------:R1:W5:Y:S04]  /*c1d0*/  @!P1 LD.E.64 R12, desc[UR60][R6.64] ;  /* 0x0000003c060c9980 */ /* 0x000368000c101b00 */
[----:B------:R1:W5:Y:S02]  /*c1e0*/  @!P5 LD.E.64 R8, desc[UR60][R4.64] ;  /* 0x0000003c0408d980 */ /* 0x000364000c101b00 */
.L_x_6311:
[----:B------:R-:W-:Y:S05]  /*c1f0*/  BSYNC B1 ;  /* 0x0000000000017941 */ /* 0x000fea0003800000 */
.L_x_6310:
[----:B-1----:R-:W2:Y:S01]  /*c200*/  LDL R7, [R1+0x48] ;  /* 0x0000480001077983 */ /* 0x002ea20000100800 */
[C---:B------:R-:W-:Y:S01]  /*c210*/  VIADD R5, R62.reuse, 0x15400 ;  /* 0x000154003e057836 */ /* 0x040fe20000000000 */
[----:B---3--:R-:W-:Y:S01]  /*c220*/  IADD3 R0, R62, 0x15440, RZ ;  /* 0x000154403e007810 */ /* 0x008fe20007ffe0ff */
[----:B0----5:R-:W-:Y:S01]  /*c230*/  IMAD.MOV.U32 R4, RZ, RZ, R30 ;  /* 0x000000ffff047224 */ /* 0x021fe200078e001e */
[----:B------:R-:W-:Y:S01]  /*c240*/  MOV R6, R33 ;  /* 0x0000002100067202 */ /* 0x000fe20000000f00 */
[----:B------:R-:W-:Y:S01]  /*c250*/  @P0 VIADD R0, R5, 0xffffffc0 ;  /* 0xffffffc005000836 */ /* 0x000fe20000000000 */
[----:B------:R-:W-:Y:S01]  /*c260*/  VIADDMNMX R63, R63, -R224, 0x80, PT ;  /* 0x000000803f3f7446 */ /* 0x000fe200038009e0 */
        /* <DEDUP_REMOVED lines=11> */
[----:B------:R-:W-:-:S02]  /*c320*/  ISETP.GE.AND P1, PT, R204, R63, PT ;  /* 0x0000003fcc00720c */ /* 0x000fc40003f26270 */
[----:B------:R-:W-:Y:S01]  /*c330*/  PRMT R69, R4, 0x5410, R6 ;  /* 0x0000541004457816 */ /* 0x000fe20000000006 */
[----:B------:R-:W-:Y:S02]  /*c340*/  IMAD.MOV.U32 R4, RZ, RZ, R12 ;  /* 0x000000ffff047224 */ /* 0x000fe400078e000c */
[----:B------:R-:W-:-:S05]  /*c350*/  IMAD.MOV.U32 R6, RZ, RZ, R13 ;  /* 0x000000ffff067224 */ /* 0x000fca00078e000d */
[----:B------:R-:W-:Y:S01]  /*c360*/  PRMT R65, R4, 0x5410, R6 ;  /* 0x0000541004417816 */ /* 0x000fe20000000006 */
[----:B------:R-:W-:Y:S01]  /*c370*/  IMAD.MOV.U32 R4, RZ, RZ, R9 ;  /* 0x000000ffff047224 */ /* 0x000fe200078e0009 */
[----:B------:R-:W-:Y:S02]  /*c380*/  MOV R6, R40 ;  /* 0x0000002800067202 */ /* 0x000fe40000000f00 */
[----:B--2---:R-:W-:-:S04]  /*c390*/  LEA.HI R3, R7, R7, RZ, 0x1 ;  /* 0x0000000707037211 */ /* 0x004fc800078f08ff */
[----:B------:R-:W-:-:S05]  /*c3a0*/  LOP3.LUT R3, R3, 0xfffffffe, RZ, 0xc0, !PT ;  /* 0xfffffffe03037812 */ /* 0x000fca00078ec0ff */
[----:B------:R-:W-:Y:S02]  /*c3b0*/  IMAD.IADD R3, R7, 0x1, -R3 ;  /* 0x0000000107037824 */ /* 0x000fe400078e0a03 */
[----:B------:R-:W-:-:S03]  /*c3c0*/  IMAD.MOV.U32 R7, RZ, RZ, R20 ;  /* 0x000000ffff077224 */ /* 0x000fc600078e0014 */
[----:B------:R-:W-:Y:S02]  /*c3d0*/  SHF.L.U32 R5, R3, 0x1f, RZ ;  /* 0x0000001f03057819 */ /* 0x000fe400000006ff */
[----:B------:R-:W-:Y:S01]  /*c3e0*/  PRMT R67, R7, 0x7610, R67 ;  /* 0x0000761007437816 */ /* 0x000fe20000000043 */
[----:B------:R-:W-:Y:S01]  /*c3f0*/  IMAD.MOV.U32 R7, RZ, RZ, R8 ;  /* 0x000000ffff077224 */ /* 0x000fe200078e0008 */
[----:B------:R-:W0:Y:S01]  /*c400*/  SYNCS.PHASECHK.TRANS64.TRYWAIT P0, [R16+URZ+0x36800], R5 ;  /* 0x03680005100075a7 */ /* 0x000e22000800017f */
[----:B------:R-:W-:-:S04]  /*c410*/  MOV R3, R21 ;  /* 0x0000001500037202 */ /* 0x000fc80000000f00 */
[--C-:B------:R-:W-:Y:S02]  /*c420*/  PRMT R67, R67, 0x5410, R3.reuse ;  /* 0x0000541043437816 */ /* 0x100fe40000000003 */
        /* <DEDUP_REMOVED lines=10> */
[----:B------:R-:W-:Y:S02]  /*c4d0*/  IMAD.MOV.U32 R6, RZ, RZ, R25 ;  /* 0x000000ffff067224 */ /* 0x000fe400078e0019 */
[----:B------:R-:W-:-:S03]  /*c4e0*/  IMAD.MOV.U32 R7, RZ, RZ, R14 ;  /* 0x000000ffff077224 */ /* 0x000fc600078e000e */
[----:B------:R-:W-:Y:S01]  /*c4f0*/  PRMT R68, R4, 0x5410, R6 ;  /* 0x0000541004447816 */ /* 0x000fe20000000006 */
[----:B------:R-:W-:Y:S01]  /*c500*/  IMAD.MOV.U32 R6, RZ, RZ, R11 ;  /* 0x000000ffff067224 */ /* 0x000fe200078e000b */
[----:B------:R-:W-:Y:S02]  /*c510*/  PRMT R66, R7, 0x5410, R64 ;  /* 0x0000541007427816 */ /* 0x000fe40000000040 */
[----:B------:R-:W-:Y:S01]  /*c520*/  MOV R4, R10 ;  /* 0x0000000a00047202 */ /* 0x000fe20000000f00 */
[----:B0-----:R-:W-:Y:S06]  /*c530*/  @!P0 BRA `(.L_x_6313) ;  /* 0x0000022400548947 */ /* 0x001fec0003800000 */
.L_x_6596:
[----:B------:R-:W-:Y:S05]  /*c540*/  BSYNC B1 ;  /* 0x0000000000017941 */ /* 0x000fea0003800000 */
.L_x_6312:
        /* <DEDUP_REMOVED lines=21> */
[----:B0-----:R-:W-:-:S02]  /*c6a0*/  HADD2.F32 R61, -RZ, R7.H1_H1 ;  /* 0x30000007ff3d7230 */ /* 0x001fc40000004100 */
[----:B------:R-:W-:Y:S02]  /*c6b0*/  HADD2.F32 R60, -RZ, R7.H0_H0 ;  /* 0x20000007ff3c7230 */ /* 0x000fe40000004100 */
[--C-:B------:R-:W-:Y:S02]  /*c6c0*/  HADD2.F32 R7, -RZ, R4.reuse.H0_H0 ;  /* 0x20000004ff077230 */ /* 0x100fe40000004100 */
[C---:B------:R-:W-:Y:S01]  /*c6d0*/  FMUL.FTZ R92, R61.reuse, R87 ;  /* 0x000000573d5c7220 */ /* 0x040fe20000410000 */
[----:B------:R-:W-:Y:S02]  /*c6e0*/  HADD2.F32 R4, -RZ, R4.H1_H1 ;  /* 0x30000004ff047230 */ /* 0x000fe40000004100 */
[-C--:B------:R-:W-:Y:S01]  /*c6f0*/  FMUL.FTZ R91, R61, R89.reuse ;  /* 0x000000593d5b7220 */ /* 0x080fe20000410000 */
[--C-:B------:R-:W-:Y:S02]  /*c700*/  HADD2.F32 R58, -RZ, R6.reuse.H0_H0 ;  /* 0x20000006ff3a7230 */ /* 0x100fe40000004100 */
[----:B------:R-:W-:Y:S01]  /*c710*/  FFMA.FTZ R94, R60, R89, R92 ;  /* 0x000000593c5e7223 */ /* 0x000fe2000001005c */
[----:B------:R-:W-:-:S02]  /*c720*/  HADD2.F32 R59, -RZ, R6.H1_H1 ;  /* 0x30000006ff3b7230 */ /* 0x000fc40000004100 */
[----:B------:R-:W-:Y:S01]  /*c730*/  FMUL.FTZ R90, R4, R88 ;  /* 0x00000058045a7220 */ /* 0x000fe20000410000 */
[--C-:B------:R-:W-:Y:S02]  /*c740*/  HADD2.F32 R61, -RZ, R86.reuse.H0_H0 ;  /* 0x20000056ff3d7230 */ /* 0x100fe40000004100 */
[----:B------:R-:W-:Y:S01]  /*c750*/  FFMA.FTZ R91, R60, R87, -R91 ;  /* 0x000000573c5b7223 */ /* 0x000fe2000001085b */
[--C-:B------:R-:W-:Y:S02]  /*c760*/  HADD2.F32 R6, -RZ, R5.reuse.H0_H0 ;  /* 0x20000005ff067230 */ /* 0x100fe40000004100 */
[-C--:B------:R-:W-:Y:S01]  /*c770*/  FMUL.FTZ R92, R4, R75.reuse ;  /* 0x0000004b045c7220 */ /* 0x080fe20000410000 */
[----:B------:R-:W-:Y:S02]  /*c780*/  HADD2.F32 R86, -RZ, R86.H1_H1 ;  /* 0x30000056ff567230 */ /* 0x000fe40000004100 */
[----:B------:R-:W-:Y:S01]  /*c790*/  FFMA.FTZ R90, R7, R75, -R90 ;  /* 0x0000004b075a7223 */ /* 0x000fe2000001085a */
[----:B------:R-:W-:-:S02]  /*c7a0*/  HADD2.F32 R5, -RZ, R5.H1_H1 ;  /* 0x30000005ff057230 */ /* 0x000fc40000004100 */
[----:B------:R-:W-:Y:S01]  /*c7b0*/  FFMA.FTZ R75, R7, R88, R92 ;  /* 0x00000058074b7223 */ /* 0x000fe2000001005c */
[----:B------:R-:W-:Y:S02]  /*c7c0*/  HADD2.F32 R60, -RZ, R93.H0_H0 ;  /* 0x2000005dff3c7230 */ /* 0x000fe40000004100 */
[CC--:B------:R-:W-:Y:S01]  /*c7d0*/  FMUL.FTZ R87, R59.reuse, R61.reuse ;  /* 0x0000003d3b577220 */ /* 0x0c0fe20000410000 */
[----:B------:R-:W-:Y:S02]  /*c7e0*/  HADD2.F32 R4, -RZ, R95.H0_H0 ;  /* 0x2000005fff047230 */ /* 0x000fe40000004100 */
[----:B------:R-:W-:Y:S01]  /*c7f0*/  FMUL.FTZ R88, R59, R86 ;  /* 0x000000563b587220 */ /* 0x000fe20000410000 */
        /* <DEDUP_REMOVED lines=11> */
.L_x_6317:
[----:B------:R-:W-:Y:S05]  /*c8b0*/  BSYNC B2 ;  /* 0x0000000000027941 */ /* 0x000fea0003800000 */
.L_x_6316:
[----:B------:R-:W-:Y:S04]  /*c8c0*/  BSSY B2, `(.L_x_6318) ;  /* 0x000002c000027945 */ /* 0x000fe80003800000 */
[----:B------:R-:W-:Y:S05]  /*c8d0*/  @P1 BRA `(.L_x_6319) ;  /* 0x0000000000a81947 */ /* 0x000fea0003800000 */
[----:B0-----:R-:W0:Y:S01]  /*c8e0*/  LDS.128 R4, [R0] ;  /* 0x0000000000047984 */ /* 0x001e220000000c00 */
[----:B------:R-:W-:Y:S01]  /*c8f0*/  SHF.R.U32.HI R60, RZ, 0x10, R55 ;  /* 0x00000010ff3c7819 */ /* 0x000fe20000011637 */
[--C-:B------:R-:W-:Y:S01]  /*c900*/  HADD2.F32 R58, -RZ, R85.reuse.H1_H1 ;  /* 0x30000055ff3a7230 */ /* 0x100fe20000004100 */
[--C-:B------:R-:W-:Y:S01]  /*c910*/  SHF.R.U32.HI R59, RZ, 0x10, R57.reuse ;  /* 0x00000010ff3b7819 */ /* 0x100fe20000011639 */
        /* <DEDUP_REMOVED lines=8> */
[CC--:B------:R-:W-:Y:S01]  /*c9a0*/  FMUL.FTZ R61, R57.reuse, R60.reuse ;  /* 0x0000003c393d7220 */ /* 0x0c0fe20000410000 */
[----:B------:R-:W-:Y:S01]  /*c9b0*/  FMUL.FTZ R57, R57, R59 ;  /* 0x0000003b39397220 */ /* 0x000fe20000410000 */
[----:B------:R-:W-:Y:S02]  /*c9c0*/  HADD2.F32 R4, -RZ, R4.H1_H1 ;  /* 0x30000004ff047230 */ /* 0x000fe40000004100 */
[--C-:B------:R-:W-:Y:S02]  /*c9d0*/  HADD2.F32 R54, -RZ, R6.reuse.H0_H0 ;  /* 0x20000006ff367230 */ /* 0x100fe40000004100 */
[----:B------:R-:W-:Y:S01]  /*c9e0*/  FFMA.FTZ R88, R56, R60, R57 ;  /* 0x0000003c38587223 */ /* 0x000fe20000010039 */
[----:B------:R-:W-:-:S02]  /*c9f0*/  HADD2.F32 R55, -RZ, R6.H1_H1 ;  /* 0x30000006ff377230 */ /* 0x000fc40000004100 */
[----:B------:R-:W-:Y:S01]  /*ca00*/  FMUL.FTZ R86, R4, R85 ;  /* 0x0000005504567220 */ /* 0x000fe20000410000 */
[--C-:B------:R-:W-:Y:S02]  /*ca10*/  HADD2.F32 R57, -RZ, R84.reuse.H1_H1 ;  /* 0x30000054ff397230 */ /* 0x100fe40000004100 */
[----:B------:R-:W-:Y:S01]  /*ca20*/  FFMA.FTZ R61, R56, R59, -R61 ;  /* 0x0000003b383d7223 */ /* 0x000fe2000001083d */
[--C-:B------:R-:W-:Y:S02]  /*ca30*/  HADD2.F32 R6, -RZ, R5.reuse.H0_H0 ;  /* 0x20000005ff067230 */ /* 0x100fe40000004100 */
[-C--:B------:R-:W-:Y:S01]  /*ca40*/  FMUL.FTZ R60, R4, R58.reuse ;  /* 0x0000003a043c7220 */ /* 0x080fe20000410000 */
[----:B------:R-:W-:Y:S02]  /*ca50*/  HADD2.F32 R84, -RZ, R84.H0_H0 ;  /* 0x20000054ff547230 */ /* 0x000fe40000004100 */
        /* <DEDUP_REMOVED lines=18> */
.L_x_6319:
[----:B------:R-:W-:Y:S05]  /*cb80*/  BSYNC B2 ;  /* 0x0000000000027941 */ /* 0x000fea0003800000 */
.L_x_6318:
[----:B------:R-:W-:Y:S04]  /*cb90*/  BSSY B2, `(.L_x_6320) ;  /* 0x000002c000027945 */ /* 0x000fe80003800000 */
[----:B------:R-:W-:Y:S05]  /*cba0*/  @P2 BRA `(.L_x_6321) ;  /* 0x0000000000a82947 */ /* 0x000fea0003800000 */
[----:B01----:R-:W0:Y:S01]  /*cbb0*/  LDS.128 R4, [R62+0x19400] ;  /* 0x019400003e047984 */ /* 0x003e220000000c00 */
        /* <DEDUP_REMOVED lines=41> */
.L_x_6321:
[----:B------:R-:W-:Y:S05]  /*ce50*/  BSYNC B2 ;  /* 0x0000000000027941 */ /* 0x000fea0003800000 */
.L_x_6320:
[----:B------:R-:W-:Y:S04]  /*ce60*/  BSSY B2, `(.L_x_6322) ;  /* 0x000002c000027945 */ /* 0x000fe80003800000 */
[----:B------:R-:W-:Y:S05]  /*ce70*/  @P3 BRA `(.L_x_6323) ;  /* 0x0000000000a83947 */ /* 0x000fea0003800000 */
[----:B012---:R-:W0:Y:S01]  /*ce80*/  LDS.128 R4, [R0+0x4000] ;  /* 0x0040000000047984 */ /* 0x007e220000000c00 */
        /* <DEDUP_REMOVED lines=41> */
.L_x_6323:
[----:B------:R-:W-:Y:S05]  /*d120*/  BSYNC B2 ;  /* 0x0000000000027941 */ /* 0x000fea0003800000 */
.L_x_6322:
        /* <DEDUP_REMOVED lines=44> */
.L_x_6325:
[----:B------:R-:W-:Y:S05]  /*d3f0*/  BSYNC B2 ;  /* 0x0000000000027941 */ /* 0x000fea0003800000 */
.L_x_6324:
[----:B------:R-:W-:Y:S05]  /*d400*/  @P5 BRA `(.L_x_6315) ;  /* 0x0000000000a85947 */ /* 0x000fea0003800000 */
[----:B01234-:R-:W0:Y:S01]  /*d410*/  LDS.128 R4, [R0+0x8000] ;  /* 0x0080000000047984 */ /* 0x01fe220000000c00 */
        /* <DEDUP_REMOVED lines=41> */
.L_x_6315:
[----:B------:R-:W-:Y:S05]  /*d6b0*/  BSYNC B1 ;  /* 0x0000000000017941 */ /* 0x000fea0003800000 */
.L_x_6314:
[----:B01234-:R-:W-:-:S05]  /*d6c0*/  VIADD R4, R204, 0x40 ;  /* 0x00000040cc047836 */ /* 0x01ffca0000000000 */
[----:B------:R-:W-:-:S13]  /*d6d0*/  ISETP.GE.AND P0, PT, R4, R63, PT ;  /* 0x0000003f0400720c */ /* 0x000fda0003f06270 */
[----:B------:R-:W-:Y:S05]  /*d6e0*/  @P0 BRA `(.L_x_6326) ;  /* 0x0000004400b80947 */ /* 0x000fea0003800000 */
[----:B------:R-:W0:Y:S01]  /*d6f0*/  LDC R5, c[0x0][0x3f4] ;  /* 0x0000fd00ff057b82 */ /* 0x000e220000000800 */
        /* <DEDUP_REMOVED lines=9> */
[--C-:B------:R-:W-:Y:S01]  /*d790*/  SHF.R.U64 R47, R40, 0x10, R41.reuse ;  /* 0x00000010282f7819 */ /* 0x100fe20000001229 */
[----:B------:R-:W-:Y:S01]  /*d7a0*/  HADD2.F32 R38, -RZ, R74.H0_H0 ;  /* 0x2000004aff267230 */ /* 0x000fe20000004100 */
[----:B------:R-:W-:Y:S01]  /*d7b0*/  SHF.R.U32.HI R39, RZ, 0x10, R41 ;  /* 0x00000010ff277819 */ /* 0x000fe20000011629 */
[--C-:B------:R-:W-:Y:S01]  /*d7c0*/  HADD2.F32 R40, -RZ, R73.reuse.H0_H0 ;  /* 0x20000049ff287230 */ /* 0x100fe20000004100 */
[--C-:B------:R-:W-:Y:S01]  /*d7d0*/  SHF.R.U32.HI R41, RZ, 0x10, R31.reuse ;  /* 0x00000010ff297819 */ /* 0x100fe2000001161f */
[----:B------:R-:W-:Y:S01]  /*d7e0*/  HADD2.F32 R73, -RZ, R73.H1_H1 ;  /* 0x30000049ff497230 */ /* 0x000fe20000004100 */
[----:B------:R-:W-:Y:S01]  /*d7f0*/  SHF.R.U64 R45, R30, 0x10, R31 ;  /* 0x000000101e2d7819 */ /* 0x000fe2000000121f */
[----:B------:R-:W-:Y:S02]  /*d800*/  HADD2.F32 R39, -RZ, R39.H0_H0 ;  /* 0x20000027ff277230 */ /* 0x000fe40000004100 */
        /* <DEDUP_REMOVED lines=33> */
.L_x_6328:
[----:B------:R-:W-:Y:S05]  /*da20*/  BSYNC B1 ;  /* 0x0000000000017941 */ /* 0x000fea0003800000 */
.L_x_6327:
[----:B------:R-:W-:Y:S04]  /*da30*/  BSSY B1, `(.L_x_6329) ;  /* 0x000002c000017945 */ /* 0x000fe80003800000 */
[----:B------:R-:W-:Y:S05]  /*da40*/  @P1 BRA `(.L_x_6330) ;  /* 0x0000000000a81947 */ /* 0x000fea0003800000 */
[----:B0-----:R-:W0:Y:S01]  /*da50*/  LDS.128 R4, [R0+0x2000] ;  /* 0x0020000000047984 */ /* 0x001e220000000c00 */
        /* <DEDUP_REMOVED lines=41> */
.L_x_6330:
[----:B------:R-:W-:Y:S05]  /*dcf0*/  BSYNC B1 ;  /* 0x0000000000017941 */ /* 0x000fea0003800000 */
.L_x_6329:
        /* <DEDUP_REMOVED lines=44> */
.L_x_6332:
[----:B------:R-:W-:Y:S05]  /*dfc0*/  BSYNC B1 ;  /* 0x0000000000017941 */ /* 0x000fea0003800000 */
.L_x_6331:
        /* <DEDUP_REMOVED lines=44> */
.L_x_6334:
[----:B------:R-:W-:Y:S05]  /*e290*/  BSYNC B1 ;  /* 0x0000000000017941 */ /* 0x000fea0003800000 */
.L_x_6333:
        /* <DEDUP_REMOVED lines=44> */
.L_x_6336:
[----:B------:R-:W-:Y:S05]  /*e560*/  BSYNC B1 ;  /* 0x0000000000017941 */ /* 0x000fea0003800000 */
.L_x_6335:
[----:B------:R-:W-:Y:S05]  /*e570*/  @P5 BRA `(.L_x_6326) ;  /* 0x0000003800145947 */ /* 0x000fea0003800000 */
[----:B01234-:R-:W0:Y:S01]  /*e580*/  LDS.128 R4, [R0+0xa000] ;  /* 0x00a0000000047984 */ /* 0x01fe220000000c00 */
[----:B------:R-:W-:Y:S01]  /*e590*/  SHF.R.U32.HI R13, RZ, 0x10, R11 ;  /* 0x00000010ff0d7819 */ /* 0x000fe2000001160b */
[--C-:B------:R-:W-:Y:S01]  /*e5a0*/  HADD2.F32 R12, -RZ, R64.reuse.H0_H0 ;  /* 0x20000040ff0c7230 */ /* 0x100fe20000004100 */
        /* <DEDUP_REMOVED lines=40> */
.L_x_6305:
[----:B------:R-:W0:Y:S01]  /*e830*/  S2R R0, SR_TID.X ;  /* 0x0000000000007919 */ /* 0x000e220000002100 */
[----:B------:R-:W1:Y:S01]  /*e840*/  LDC R69, c[0x0][0x448] ;  /* 0x00011200ff457b82 */ /* 0x000e620000000800 */
[----:B------:R-:W-:Y:S01]  /*e850*/  ULDC.64 UR4, c[0x0][0x3f8] ;  /* 0x0000fe0000047ab9 */ /* 0x000fe20000000a00 */
[----:B------:R-:W-:Y:S01]  /*e860*/  IMAD.MOV.U32 R8, RZ, RZ, R24 ;  /* 0x000000ffff087224 */ /* 0x000fe200078e0018 */
[----:B------:R-:W-:Y:S01]  /*e870*/  ULDC.64 UR6, c[0x0][0x408] ;  /* 0x0001020000067ab9 */ /* 0x000fe20000000a00 */
[----:B------:R-:W-:Y:S02]  /*e880*/  IMAD.MOV.U32 R9, RZ, RZ, R27 ;  /* 0x000000ffff097224 */ /* 0x000fe400078e001b */
[----:B------:R-:W-:Y:S01]  /*e890*/  IMAD.MOV.U32 R4, RZ, RZ, R144 ;  /* 0x000000ffff047224 */ /* 0x000fe200078e0090 */
[----:B-1----:R-:W-:Y:S01]  /*e8a0*/  ISETP.NE.AND P0, PT, R69, 0x1, PT ;  /* 0x000000014500780c */ /* 0x002fe20003f05270 */
[----:B0-----:R-:W-:-:S05]  /*e8b0*/  VIADD R0, R0, 0xffffff80 ;  /* 0xffffff8000007836 */ /* 0x001fca0000000000 */
[----:B------:R-:W-:-:S07]  /*e8c0*/  SHF.R.S32.HI R3, RZ, 0x1f, R0 ;  /* 0x0000001fff037819 */ /* 0x000fce0000011400 */
[----:B------:R-:W0:Y:S01]  /*e8d0*/  @P0 LDC R5, c[0x0][0x450] ;  /* 0x00011400ff050b82 */ /* 0x000e220000000800 */
[----:B------:R-:W-:-:S04]  /*e8e0*/  LEA.HI R3, R3, R0, RZ, 0x2 ;  /* 0x0000000003037211 */ /* 0x000fc800078f10ff */
[----:B------:R-:W-:-:S05]  /*e8f0*/  LOP3.LUT R3, R3, 0xfffffffc, RZ, 0xc0, !PT ;  /* 0xfffffffc03037812 */ /* 0x000fca00078ec0ff */
[----:B------:R-:W-:Y:S02]  /*e900*/  IMAD.IADD R3, R0, 0x1, -R3 ;  /* 0x0000000100037824 */ /* 0x000fe400078e0a03 */
[----:B------:R-:W1:Y:S03]  /*e910*/  @P0 LDC R0, c[0x0][0x44c] ;  /* 0x00011300ff000b82 */ /* 0x000e660000000800 */
[----:B------:R-:W-:-:S05]  /*e920*/  LEA R3, R3, R10, 0x6 ;  /* 0x0000000a03037211 */ /* 0x000fca00078e30ff */
[----:B-1----:R-:W-:-:S05]  /*e930*/  @P0 IMAD.HI.U32 R0, R3, R0, RZ ;  /* 0x0000000003000227 */ /* 0x002fca00078e00ff */
[----:B0-----:R-:W-:Y:S01]  /*e940*/  @P0 SHF.R.U32.HI R3, RZ, R5, R0 ;  /* 0x00000005ff030219 */ /* 0x001fe20000011600 */
        /* <DEDUP_REMOVED lines=12> */
[----:B------:R-:W-:-:S02]  /*ea10*/  IADD3 R3, R9, R7, RZ ;  /* 0x0000000709037210 */ /* 0x000fc40007ffe0ff */
[----:B------:R-:W-:Y:S01]  /*ea20*/  IMAD.IADD R7, R5, 0x1, R11 ;  /* 0x0000000105077824 */ /* 0x000fe200078e020b */
[----:B------:R-:W-:Y:S02]  /*ea30*/  LEA R9, P1, R4, UR6, 0x1 ;  /* 0x0000000604097c11 */ /* 0x000fe4000f8208ff */
[----:B------:R-:W-:Y:S02]  /*ea40*/  LEA.HI.X R8, R8, UR5, R3, 0x1, P0 ;  /* 0x0000000508087c11 */ /* 0x000fe400080f0c03 */
[----:B------:R-:W-:Y:S01]  /*ea50*/  LEA.HI.X R7, R4, UR7, R7, 0x1, P1 ;  /* 0x0000000704077c11 */ /* 0x000fe200088f0c07 */
[----:B------:R-:W-:Y:S08]  /*ea60*/  BRA.DIV UR4, `(.L_x_6337) ;  /* 0x00000202041c7947 */ /* 0x000ff0000b800000 */
[----:B------:R-:W0:Y:S04]  /*ea70*/  SHFL.IDX PT, R3, R8, RZ, 0x1c1f ;  /* 0x001c1fff08037589 */ /* 0x000e2800000e0000 */
[----:B------:R-:W1:Y:S04]  /*ea80*/  SHFL.IDX PT, R0, R6, RZ, 0x1c1f ;  /* 0x001c1fff06007589 */ /* 0x000e6800000e0000 */
[----:B------:R2:W3:Y:S04]  /*ea90*/  SHFL.IDX PT, R5, R7, RZ, 0x1c1f ;  /* 0x001c1fff07057589 */ /* 0x0004e800000e0000 */
[----:B------:R2:W4:Y:S01]  /*eaa0*/  SHFL.IDX PT, R14, R9, RZ, 0x1c1f ;  /* 0x001c1fff090e7589 */ /* 0x00052200000e0000 */
[----:B0-----:R-:W-:-:S02]  /*eab0*/  IMAD.MOV.U32 R21, RZ, RZ, R3 ;  /* 0x000000ffff157224 */ /* 0x001fc400078e0003 */
[----:B-12---:R-:W-:-:S07]  /*eac0*/  IMAD.MOV.U32 R20, RZ, RZ, R0 ;  /* 0x000000ffff147224 */ /* 0x006fce00078e0000 */
.L_x_6602:
[----:B------:R-:W-:Y:S01]  /*ead0*/  IMAD R69, R226, R69, RZ ;  /* 0x00000045e2457224 */ /* 0x000fe200078e02ff */
[----:B------:R-:W-:Y:S01]  /*eae0*/  BSSY B1, `(.L_x_6338) ;  /* 0x0000031000017945 */ /* 0x000fe20003800000 */
[----:B----4-:R-:W-:Y:S01]  /*eaf0*/  IMAD.MOV.U32 R50, RZ, RZ, R14 ;  /* 0x000000ffff327224 */ /* 0x010fe200078e000e */
[----:B---3--:R-:W-:Y:S02]  /*eb00*/  MOV R51, R5 ;  /* 0x0000000500337202 */ /* 0x008fe40000000f00 */
        /* <DEDUP_REMOVED lines=14> */
[----:B------:R-:W2:Y:S01]  /*ebf0*/  LDL R3, [R1+0x58] ;  /* 0x0000580001037983 */ /* 0x000ea20000100800 */
[----:B------:R-:W-:-:S03]  /*ec00*/  ULDC UR4, c[0x0][0x3f4] ;  /* 0x0000fd0000047ab9 */ /* 0x000fc60000000800 */
[----:B------:R-:W3:Y:S01]  /*ec10*/  LDL R0, [R1+0x5c] ;  /* 0x00005c0001007983 */ /* 0x000ee20000100800 */
[----:B------:R-:W-:Y:S02]  /*ec20*/  ISETP.GE.AND P0, PT, R18, UR4, PT ;  /* 0x0000000412007c0c */ /* 0x000fe4000bf06270 */
[----:B------:R-:W-:Y:S02]  /*ec30*/  CS2R R32, SRZ ;  /* 0x0000000000207805 */ /* 0x000fe4000001ff00 */
[----:B------:R-:W-:Y:S02]  /*ec40*/  ISETP.GE.AND P1, PT, R206, UR4, PT ;  /* 0x00000004ce007c0c */ /* 0x000fe4000bf26270 */
[----:B------:R-:W-:Y:S02]  /*ec50*/  CS2R R34, SRZ ;  /* 0x0000000000227805 */ /* 0x000fe4000001ff00 */
[----:B------:R-:W-:Y:S02]  /*ec60*/  ISETP.GE.AND P2, PT, R207, UR4, PT ;  /* 0x00000004cf007c0c */ /* 0x000fe4000bf46270 */
[----:B------:R-:W-:-:S02]  /*ec70*/  CS2R R44, SRZ ;  /* 0x00000000002c7805 */ /* 0x000fc4000001ff00 */
[----:B------:R-:W-:Y:S02]  /*ec80*/  CS2R R46, SRZ ;  /* 0x00000000002e7805 */ /* 0x000fe4000001ff00 */
[----:B------:R-:W-:Y:S02]  /*ec90*/  CS2R R28, SRZ ;  /* 0x00000000001c7805 */ /* 0x000fe4000001ff00 */
[----:B------:R-:W-:Y:S01]  /*eca0*/  CS2R R30, SRZ ;  /* 0x00000000001e7805 */ /* 0x000fe2000001ff00 */
[----:B------:R-:W-:Y:S01]  /*ecb0*/  @!P0 IMAD.WIDE R4, R18, 0x2, R20 ;  /* 0x0000000212048825 */ /* 0x000fe200078e0214 */
[----:B------:R-:W-:Y:S02]  /*ecc0*/  CS2R R40, SRZ ;  /* 0x0000000000287805 */ /* 0x000fe4000001ff00 */
[----:B------:R-:W-:Y:S02]  /*ecd0*/  CS2R R42, SRZ ;  /* 0x00000000002a7805 */ /* 0x000fe4000001ff00 */
[----:B------:R-:W-:-:S02]  /*ece0*/  CS2R R24, SRZ ;  /* 0x0000000000187805 */ /* 0x000fc4000001ff00 */
[----:B------:R-:W-:Y:S01]  /*ecf0*/  CS2R R26, SRZ ;  /* 0x00000000001a7805 */ /* 0x000fe2000001ff00 */
[----:B------:R0:W5:Y:S01]  /*ed00*/  @!P0 LD.E.128 R32, desc[UR60][R4.64] ;  /* 0x0000003c04208980 */ /* 0x000162000c101d00 */
[----:B------:R-:W-:Y:S02]  /*ed10*/  CS2R R36, SRZ ;  /* 0x0000000000247805 */ /* 0x000fe4000001ff00 */
[----:B------:R-:W-:Y:S01]  /*ed20*/  CS2R R38, SRZ ;  /* 0x0000000000267805 */ /* 0x000fe2000001ff00 */
[----:B0-----:R-:W-:-:S05]  /*ed30*/  @!P0 IMAD.WIDE R4, R18, 0x2, R50 ;  /* 0x0000000212048825 */ /* 0x001fca00078e0232 */
[----:B------:R0:W5:Y:S01]  /*ed40*/  @!P0 LD.E.128 R44, desc[UR60][R4.64] ;  /* 0x0000003c042c8980 */ /* 0x000162000c101d00 */
[----:B--2---:R-:W-:Y:S02]  /*ed50*/  @!P1 IMAD.SHL.U32 R15, R3, 0x8, RZ ;  /* 0x00000008030f9824 */ /* 0x004fe400078e00ff */
[----:B---3--:R-:W-:Y:S02]  /*ed60*/  @!P2 IMAD.SHL.U32 R49, R0, 0x8, RZ ;  /* 0x000000080031a824 */ /* 0x008fe400078e00ff */
[----:B------:R-:W-:-:S04]  /*ed70*/  @!P1 IMAD.WIDE R12, R15, 0x2, R20 ;  /* 0x000000020f0c9825 */ /* 0x000fc800078e0214 */
[----:B------:R-:W-:Y:S01]  /*ed80*/  @!P2 IMAD.WIDE R20, R49, 0x2, R20 ;  /* 0x000000023114a825 */ /* 0x000fe200078e0214 */
[----:B------:R0:W5:Y:S03]  /*ed90*/  @!P1 LD.E.128 R28, desc[UR60][R12.64] ;  /* 0x0000003c0c1c9980 */ /* 0x000166000c101d00 */
[--C-:B------:R-:W-:Y:S01]  /*eda0*/  @!P1 IMAD.WIDE R14, R15, 0x2, R50.reuse ;  /* 0x000000020f0e9825 */ /* 0x100fe200078e0232 */
[----:B------:R0:W5:Y:S03]  /*edb0*/  @!P2 LD.E.128 R24, desc[UR60][R20.64] ;  /* 0x0000003c1418a980 */ /* 0x000166000c101d00 */
[----:B------:R-:W-:Y:S01]  /*edc0*/  @!P2 IMAD.WIDE R48, R49, 0x2, R50 ;  /* 0x000000023130a825 */ /* 0x000fe200078e0232 */
[----:B------:R0:W5:Y:S04]  /*edd0*/  @!P1 LD.E.128 R40, desc[UR60][R14.64] ;  /* 0x0000003c0e289980 */ /* 0x000168000c101d00 */
[----:B------:R0:W5:Y:S02]  /*ede0*/  @!P2 LD.E.128 R36, desc[UR60][R48.64] ;  /* 0x0000003c3024a980 */ /* 0x000164000c101d00 */
.L_x_6339:
[----:B------:R-:W-:Y:S05]  /*edf0*/  BSYNC B1 ;  /* 0x0000000000017941 */ /* 0x000fea0003800000 */
.L_x_6338:
[----:B-----5:R-:W-:Y:S01]  /*ee00*/  IMAD.MOV.U32 R0, RZ, RZ, R44 ;  /* 0x000000ffff007224 */ /* 0x020fe200078e002c */
[----:B0-----:R-:W-:Y:S01]  /*ee10*/  MOV R4, R46 ;  /* 0x0000002e00047202 */ /* 0x001fe20000000f00 */
        /* <DEDUP_REMOVED lines=43> */
[----:B0-----:R-:W-:-:S02]  /*f0d0*/  IMAD.MOV.U32 R21, RZ, RZ, R3 ;  /* 0x000000ffff157224 */ /* 0x001fc400078e0003 */
[----:B-1-3--:R-:W-:-:S07]  /*f0e0*/  IMAD.MOV.U32 R20, RZ, RZ, R0 ;  /* 0x000000ffff147224 */ /* 0x00afce00078e0000 */
.L_x_6608:
[----:B------:R-:W-:Y:S01]  /*f0f0*/  VIADD R10, R10, 0x40 ;  /* 0x000000400a0a7836 */ /* 0x000fe20000000000 */
[----:B------:R-:W-:Y:S01]  /*f100*/  BSSY B1, `(.L_x_6341) ;  /* 0x0000030000017945 */ /* 0x000fe20003800000 */
[----:B----4-:R-:W-:Y:S01]  /*f110*/  MOV R60, R14 ;  /* 0x0000000e003c7202 */ /* 0x010fe20000000f00 */
[----:B--2---:R-:W-:Y:S01]  /*f120*/  IMAD.MOV.U32 R61, RZ, RZ, R7 ;  /* 0x000000ffff3d7224 */ /* 0x004fe200078e0007 */
        /* <DEDUP_REMOVED lines=23> */
[----:B------:R-:W-:Y:S01]  /*f2a0*/  CS2R R52, SRZ ;  /* 0x0000000000347805 */ /* 0x000fe2000001ff00 */
[----:B------:R-:W-:Y:S01]  /*f2b0*/  @!P0 IMAD.WIDE R12, R18, 0x2, R20 ;  /* 0x00000002120c8825 */ /* 0x000fe200078e0214 */
[----:B------:R-:W-:Y:S02]  /*f2c0*/  CS2R R54, SRZ ;  /* 0x0000000000367805 */ /* 0x000fe4000001ff00 */
[----:B------:R-:W-:Y:S02]  /*f2d0*/  CS2R R8, SRZ ;  /* 0x0000000000087805 */ /* 0x000fe4000001ff00 */
[----:B------:R-:W-:Y:S02]  /*f2e0*/  CS2R R10, SRZ ;  /* 0x00000000000a7805 */ /* 0x000fe4000001ff00 */
[----:B------:R-:W-:Y:S01]  /*f2f0*/  CS2R R56, SRZ ;  /* 0x0000000000387805 */ /* 0x000fe2000001ff00 */
[----:B------:R0:W5:Y:S01]  /*f300*/  @!P0 LD.E.128 R48, desc[UR60][R12.64] ;  /* 0x0000003c0c308980 */ /* 0x000162000c101d00 */
[----:B------:R-:W-:-:S02]  /*f310*/  CS2R R58, SRZ ;  /* 0x00000000003a7805 */ /* 0x000fc4000001ff00 */
[----:B------:R-:W-:Y:S02]  /*f320*/  CS2R R14, SRZ ;  /* 0x00000000000e7805 */ /* 0x000fe4000001ff00 */
[----:B0-----:R-:W-:Y:S01]  /*f330*/  CS2R R12, SRZ ;  /* 0x00000000000c7805 */ /* 0x001fe2000001ff00 */
[----:B--2---:R-:W-:Y:S02]  /*f340*/  @!P1 IMAD.SHL.U32 R65, R3, 0x8, RZ ;  /* 0x0000000803419824 */ /* 0x004fe400078e00ff */
[----:B---3--:R-:W-:Y:S02]  /*f350*/  @!P2 IMAD.SHL.U32 R67, R0, 0x8, RZ ;  /* 0x000000080043a824 */ /* 0x008fe400078e00ff */
[----:B------:R-:W-:-:S04]  /*f360*/  @!P1 IMAD.WIDE R62, R65, 0x2, R20 ;  /* 0x00000002413e9825 */ /* 0x000fc800078e0214 */
[----:B------:R-:W-:Y:S01]  /*f370*/  @!P2 IMAD.WIDE R20, R67, 0x2, R20 ;  /* 0x000000024314a825 */ /* 0x000fe200078e0214 */
[----:B------:R0:W5:Y:S03]  /*f380*/  @!P1 LD.E.128 R52, desc[UR60][R62.64] ;  /* 0x0000003c3e349980 */ /* 0x000166000c101d00 */
[--C-:B------:R-:W-:Y:S01]  /*f390*/  @!P1 IMAD.WIDE R64, R65, 0x2, R60.reuse ;  /* 0x0000000241409825 */ /* 0x100fe200078e023c */
[----:B------:R0:W5:Y:S03]  /*f3a0*/  @!P2 LD.E.128 R56, desc[UR60][R20.64] ;  /* 0x0000003c1438a980 */ /* 0x000166000c101d00 */
[--C-:B------:R-:W-:Y:S01]  /*f3b0*/  @!P2 IMAD.WIDE R66, R67, 0x2, R60.reuse ;  /* 0x000000024342a825 */ /* 0x100fe200078e023c */
[----:B------:R0:W5:Y:S03]  /*f3c0*/  @!P1 LD.E.128 R8, desc[UR60][R64.64] ;  /* 0x0000003c40089980 */ /* 0x000166000c101d00 */
[----:B------:R-:W-:Y:S01]  /*f3d0*/  @!P0 IMAD.WIDE R60, R18, 0x2, R60 ;  /* 0x00000002123c8825 */ /* 0x000fe200078e023c */
[----:B------:R0:W5:Y:S04]  /*f3e0*/  @!P2 LD.E.128 R12, desc[UR60][R66.64] ;  /* 0x0000003c420ca980 */ /* 0x000168000c101d00 */
[----:B------:R0:W5:Y:S02]  /*f3f0*/  @!P0 LD.E.128 R4, desc[UR60][R60.64] ;  /* 0x0000003c3c048980 */ /* 0x000164000c101d00 */
.L_x_6342:
[----:B------:R-:W-:Y:S05]  /*f400*/  BSYNC B1 ;  /* 0x0000000000017941 */ /* 0x000fea0003800000 */
.L_x_6341:
[----:B0-----:R-:W2:Y:S01]  /*f410*/  LDL R60, [R1+0x48] ;  /* 0x00004800013c7983 */ /* 0x001ea20000100800 */
[----:B-----5:R-:W-:Y:S01]  /*f420*/  IMAD.MOV.U32 R3, RZ, RZ, R4 ;  /* 0x000000ffff037224 */ /* 0x020fe200078e0004 */
[----:B------:R-:W-:Y:S01]  /*f430*/  MOV R20, R5 ;  /* 0x0000000500147202 */ /* 0x000fe20000000f00 */
[----:B------:R-:W-:Y:S01]  /*f440*/  IMAD.MOV.U32 R21, RZ, RZ, R7 ;  /* 0x000000ffff157224 */ /* 0x000fe200078e0007 */
[----:B------:R-:W-:Y:S01]  /*f450*/  BSSY B1, `(.L_x_6343) ;  /* 0x000002c000017945 */ /* 0x000fe20003800000 */
        /* <DEDUP_REMOVED lines=8> */
[----:B------:R-:W-:-:S02]  /*f4e0*/  IMAD.MOV.U32 R3, RZ, RZ, R8 ;  /* 0x000000ffff037224 */ /* 0x000fc400078e0008 */
[----:B------:R-:W-:-:S03]  /*f4f0*/  IMAD.MOV.U32 R21, RZ, RZ, R10 ;  /* 0x000000ffff157224 */ /* 0x000fc600078e000a */
[----:B------:R-:W-:Y:S01]  /*f500*/  PRMT R70, R3, 0x5410, R20 ;  /* 0x0000541003467816 */ /* 0x000fe20000000014 */
[----:B------:R-:W-:Y:S01]  /*f510*/  IMAD.MOV.U32 R3, RZ, RZ, R12 ;  /* 0x000000ffff037224 */ /* 0x000fe200078e000c */
[----:B------:R-:W-:Y:S01]  /*f520*/  PRMT R71, R21, 0x7610, R71 ;  /* 0x0000761015477816 */ /* 0x000fe20000000047 */
[----:B------:R-:W-:Y:S01]  /*f530*/  IMAD.MOV.U32 R20, RZ, RZ, R13 ;  /* 0x000000ffff147224 */ /* 0x000fe200078e000d */
[----:B------:R-:W-:Y:S02]  /*f540*/  MOV R21, R14 ;  /* 0x0000000e00157202 */ /* 0x000fe40000000f00 */
[----:B--2---:R-:W-:-:S04]  /*f550*/  LEA.HI R0, R60, R60, RZ, 0x1 ;  /* 0x0000003c3c007211 */ /* 0x004fc800078f08ff */
[----:B------:R-:W-:-:S05]  /*f560*/  LOP3.LUT R0, R0, 0xfffffffe, RZ, 0xc0, !PT ;  /* 0xfffffffe00007812 */ /* 0x000fca00078ec0ff */
[----:B------:R-:W-:Y:S02]  /*f570*/  IMAD.IADD R0, R60, 0x1, -R0 ;  /* 0x000000013c007824 */ /* 0x000fe400078e0a00 */
[----:B------:R-:W-:-:S03]  /*f580*/  IMAD.MOV.U32 R60, RZ, RZ, R49 ;  /* 0x000000ffff3c7224 */ /* 0x000fc600078e0031 */
[----:B------:R-:W-:Y:S01]  /*f590*/  SHF.L.U32 R61, R0, 0x1f, RZ ;  /* 0x0000001f003d7819 */ /* 0x000fe200000006ff */
[----:B------:R-:W-:-:S03]  /*f5a0*/  IMAD.MOV.U32 R0, RZ, RZ, R11 ;  /* 0x000000ffff007224 */ /* 0x000fc600078e000b */
[----:B------:R-:W0:Y:S02]  /*f5b0*/  SYNCS.PHASECHK.TRANS64.TRYWAIT P0, [R16+URZ+0x36800], R61 ;  /* 0x0368003d100075a7 */ /* 0x000e24000800017f */
[----:B------:R-:W-:Y:S02]  /*f5c0*/  PRMT R71, R71, 0x5410, R0 ;  /* 0x0000541047477816 */ /* 0x000fe40000000000 */
[--C-:B------:R-:W-:Y:S01]  /*f5d0*/  PRMT R0, R3, 0x5410, R20.reuse ;  /* 0x0000541003007816 */ /* 0x100fe20000000014 */
[----:B------:R-:W-:Y:S01]  /*f5e0*/  IMAD.MOV.U32 R3, RZ, RZ, R15 ;  /* 0x000000ffff037224 */ /* 0x000fe200078e000f */
[----:B------:R-:W-:Y:S01]  /*f5f0*/  PRMT R20, R21, 0x7610, R20 ;  /* 0x0000761015147816 */ /* 0x000fe20000000014 */
[----:B------:R-:W-:-:S03]  /*f600*/  IMAD.MOV.U32 R21, RZ, RZ, R48 ;  /* 0x000000ffff157224 */ /* 0x000fc600078e0030 */
[----:B------:R-:W-:Y:S02]  /*f610*/  PRMT R20, R20, 0x5410, R3 ;  /* 0x0000541014147816 */ /* 0x000fe40000000003 */
[----:B------:R-:W-:Y:S01]  /*f620*/  PRMT R80, R21, 0x5410, R60 ;  /* 0x0000541015507816 */ /* 0x000fe2000000003c */
[----:B------:R-:W-:Y:S01]  /*f630*/  IMAD.MOV.U32 R60, RZ, RZ, R52 ;  /* 0x000000ffff3c7224 */ /* 0x000fe200078e0034 */
[----:B------:R-:W-:Y:S02]  /*f640*/  MOV R21, R51 ;  /* 0x0000003300157202 */ /* 0x000fe40000000f00 */
[----:B------:R-:W-:Y:S02]  /*f650*/  VIADDMNMX R3, R69, -R224, 0x80, PT ;  /* 0x0000008045037446 */ /* 0x000fe400038009e0 */
[----:B------:R-:W-:Y:S01]  /*f660*/  PRMT R81, R81, 0x5410, R21 ;  /* 0x0000541051517816 */ /* 0x000fe20000000015 */
[----:B------:R-:W-:Y:S01]  /*f670*/  IMAD.MOV.U32 R21, RZ, RZ, R54 ;  /* 0x000000ffff157224 */ /* 0x000fe200078e0036 */
[----:B------:R-:W-:Y:S01]  /*f680*/  PRMT R72, R60, 0x5410, R62 ;  /* 0x000054103c487816 */ /* 0x000fe2000000003e */
[----:B------:R-:W-:Y:S01]  /*f690*/  IMAD.MOV.U32 R60, RZ, RZ, R55 ;  /* 0x000000ffff3c7224 */ /* 0x000fe200078e0037 */
[----:B------:R-:W-:-:S02]  /*f6a0*/  MOV R62, R56 ;  /* 0x00000038003e7202 */ /* 0x000fc40000000f00 */
[----:B------:R-:W-:Y:S02]  /*f6b0*/  ISETP.GE.AND P1, PT, R204, R3, PT ;  /* 0x00000003cc00720c */ /* 0x000fe40003f26270 */
[----:B------:R-:W-:Y:S01]  /*f6c0*/  PRMT R73, R21, 0x5410, R60 ;  /* 0x0000541015497816 */ /* 0x000fe2000000003c */
[----:B------:R-:W-:Y:S01]  /*f6d0*/  IMAD.MOV.U32 R60, RZ, RZ, R58 ;  /* 0x000000ffff3c7224 */ /* 0x000fe200078e003a */
[----:B------:R-:W-:Y:S01]  /*f6e0*/  PRMT R21, R62, 0x5410, R63 ;  /* 0x000054103e157816 */ /* 0x000fe2000000003f */
[----:B------:R-:W-:Y:S01]  /*f6f0*/  IMAD.MOV.U32 R62, RZ, RZ, R59 ;  /* 0x000000ffff3e7224 */ /* 0x000fe200078e003b */
[----:B0-----:R-:W-:Y:S07]  /*f700*/  @!P0 BRA `(.L_x_6344) ;  /* 0x000001f400e48947 */ /* 0x001fee0003800000 */
.L_x_6609:
[----:B------:R-:W-:Y:S05]  /*f710*/  BSYNC B1 ;  /* 0x0000000000017941 */ /* 0x000fea0003800000 */
.L_x_6343:
[----:B------:R-:W-:Y:S01]  /*f720*/  BSSY B1, `(.L_x_6345) ;  /* 0x0000136000017945 */ /* 0x000fe20003800000 */
[----:B------:R-:W-:-:S03]  /*f730*/  PRMT R68, R60, 0x5410, R62 ;  /* 0x000054103c447816 */ /* 0x000fc6000000003e */
[----:B------:R-:W-:Y:S05]  /*f740*/  @P1 BRA `(.L_x_6346) ;  /* 0x0000001000cc1947 */ /* 0x000fea0003800000 */
[----:B------:R-:W1:Y:S01]  /*f750*/  LDC R69, c[0x0][0x3f4] ;  /* 0x0000fd00ff457b82 */ /* 0x000e620000000800 */
[----:B------:R-:W-:Y:S01]  /*f760*/  BSSY B2, `(.L_x_6347) ;  /* 0x000006d000027945 */ /* 0x000fe20003800000 */
[-C--:B-1----:R-:W-:Y:S02]  /*f770*/  ISETP.GE.AND P0, PT, R18, R69.reuse, PT ;  /* 0x000000451200720c */ /* 0x082fe40003f06270 */
[-C--:B------:R-:W-:Y:S02]  /*f780*/  ISETP.GE.AND P1, PT, R206, R69.reuse, PT ;  /* 0x00000045ce00720c */ /* 0x080fe40003f26270 */
[----:B------:R-:W-:-:S09]  /*f790*/  ISETP.GE.AND P2, PT, R207, R69, PT ;  /* 0x00000045cf00720c */ /* 0x000fd20003f46270 */
[----:B------:R-:W-:Y:S05]  /*f7a0*/  @P0 BRA `(.L_x_6348) ;  /* 0x0000000400a00947 */ /* 0x000fea0003800000 */
[----:B------:R-:W1:Y:S01]  /*f7b0*/  S2R R64, SR_TID.X ;  /* 0x0000000000407919 */ /* 0x000e620000002100 */
[----:B------:R-:W-:Y:S01]  /*f7c0*/  LOP3.LUT R60, R218, 0x38, R18, 0xf8, !PT ;  /* 0x00000038da3c7812 */ /* 0x000fe200078ef812 */
[--C-:B------:R-:W-:Y:S01]  /*f7d0*/  HADD2.F32 R96, -RZ, R91.reuse.H0_H0 ;  /* 0x2000005bff607230 */ /* 0x100fe20000004100 */
[--C-:B------:R-:W-:Y:S01]  /*f7e0*/  SHF.R.U64 R44, R44, 0x10, R45.reuse ;  /* 0x000000102c2c7819 */ /* 0x100fe2000000122d */
[----:B------:R-:W-:Y:S01]  /*f7f0*/  HADD2.F32 R95, -RZ, R91.H1_H1 ;  /* 0x3000005bff5f7230 */ /* 0x000fe20000004100 */
[----:B0-----:R-:W-:Y:S01]  /*f800*/  LOP3.LUT R61, R60, R219, RZ, 0x3c, !PT ;  /* 0x000000db3c3d7212 */ /* 0x001fe200078e3cff */
[--C-:B------:R-:W-:Y:S01]  /*f810*/  HADD2.F32 R100, -RZ, R89.reuse.H1_H1 ;  /* 0x30000059ff647230 */ /* 0x100fe20000004100 */
[----:B------:R-:W-:Y:S01]  /*f820*/  SHF.R.U32.HI R102, RZ, 0x10, R45 ;  /* 0x00000010ff667819 */ /* 0x000fe2000001162d */
[----:B------:R-:W-:Y:S01]  /*f830*/  HADD2.F32 R89, -RZ, R89.H0_H0 ;  /* 0x20000059ff597230 */ /* 0x000fe20000004100 */
[----:B------:R-:W-:Y:S01]  /*f840*/  SHF.R.U64 R32, R32, 0x10, R33 ;  /* 0x0000001020207819 */ /* 0x000fe20000001221 */
[----:B------:R-:W-:Y:S01]  /*f850*/  IMAD.IADD R61, R220, 0x1, R61 ;  /* 0x00000001dc3d7824 */ /* 0x000fe200078e023d */
[----:B------:R-:W-:Y:S01]  /*f860*/  SHF.R.U32.HI R98, RZ, 0x10, R33 ;  /* 0x00000010ff627819 */ /* 0x000fe20000011621 */
[----:B------:R-:W-:Y:S01]  /*f870*/  HADD2.F32 R102, -RZ, R102.H0_H0 ;  /* 0x20000066ff667230 */ /* 0x000fe20000004100 */
[----:B------:R-:W-:Y:S01]  /*f880*/  SHF.R.U64 R33, R34, 0x10, R35 ;  /* 0x0000001022217819 */ /* 0x000fe20000001223 */
[----:B------:R-:W-:Y:S01]  /*f890*/  IMAD R82, R61, 0x2, R16 ;  /* 0x000000023d527824 */ /* 0x000fe200078e0210 */
[--C-:B------:R-:W-:Y:S01]  /*f8a0*/  SHF.R.U64 R34, R46, 0x10, R47.reuse ;  /* 0x000000102e227819 */ /* 0x100fe2000000122f */
[----:B------:R-:W-:Y:S01]  /*f8b0*/  HADD2.F32 R98, -RZ, R98.H0_H0 ;  /* 0x20000062ff627230 */ /* 0x000fe20000004100 */
[----:B------:R-:W-:Y:S01]  /*f8c0*/  SHF.R.U32.HI R101, RZ, 0x10, R47 ;  /* 0x00000010ff657819 */ /* 0x000fe2000001162f */
[----:B------:R-:W-:Y:S01]  /*f8d0*/  HADD2.F32 R33, -RZ, R33.H0_H0 ;  /* 0x20000021ff217230 */ /* 0x000fe20000004100 */
[----:B------:R-:W-:Y:S01]  /*f8e0*/  SHF.R.U32.HI R103, RZ, 0x10, R35 ;  /* 0x00000010ff677819 */ /* 0x000fe20000011623 */
[----:B-1----:R-:W-:-:S05]  /*f8f0*/  VIADD R64, R64, 0xffffff80 ;  /* 0xffffff8040407836 */ /* 0x002fca0000000000 */
[----:B------:R-:W-:-:S04]  /*f900*/  SHF.R.S32.HI R63, RZ, 0x1f, R64 ;  /* 0x0000001fff3f7819 */ /* 0x000fc80000011440 */
[----:B------:R-:W-:-:S04]  /*f910*/  LEA.HI R63, R63, R64, RZ, 0x2 ;  /* 0x000000403f3f7211 */ /* 0x000fc800078f10ff */
[----:B------:R-:W-:-:S04]  /*f920*/  LOP3.LUT R63, R63, 0xfffffffc, RZ, 0xc0, !PT ;  /* 0xfffffffc3f3f7812 */ /* 0x000fc800078ec0ff */
[----:B------:R-:W-:-:S04]  /*f930*/  IADD3 R63, R64, -R63, RZ ;  /* 0x8000003f403f7210 */ /* 0x000fc80007ffe0ff */
[----:B------:R-:W-:-:S04]  /*f940*/  LEA.HI R62, R69, R63, RZ, 0x1d ;  /* 0x0000003f453e7211 */ /* 0x000fc800078fe8ff */
[----:B------:R-:W-:Y:S01]  /*f950*/  SHF.R.S32.HI R65, RZ, 0x1f, R62 ;  /* 0x0000001fff417819 */ /* 0x000fe2000001143e */
[----:B------:R-:W-:-:S03]  /*f960*/  IMAD.SHL.U32 R63, R62, 0x8, RZ ;  /* 0x000000083e3f7824 */ /* 0x000fc600078e00ff */
[----:B------:R-:W-:Y:S02]  /*f970*/  LEA.HI R65, R65, R62, RZ, 0x3 ;  /* 0x0000003e41417211 */ /* 0x000fe400078f18ff */
[----:B------:R-:W-:-:S03]  /*f980*/  LOP3.LUT R60, R218, 0x38, R63, 0xf8, !PT ;  /* 0x00000038da3c7812 */ /* 0x000fc600078ef83f */
[----:B------:R-:W-:Y:S01]  /*f990*/  IMAD.SHL.U32 R65, R65, 0x400, RZ ;  /* 0x0000040041417824 */ /* 0x000fe200078e00ff */
[----:B------:R-:W-:Y:S02]  /*f9a0*/  LOP3.LUT R64, R60, R219, RZ, 0x3c, !PT ;  /* 0x000000db3c407212 */ /* 0x000fe400078e3cff */
[----:B------:R-:W0:Y:S02]  /*f9b0*/  LDS.128 R60, [R82+0x15400] ;  /* 0x01540000523c7984 */ /* 0x000e240000000c00 */
[----:B------:R-:W-:-:S04]  /*f9c0*/  LOP3.LUT R65, R65, 0x7fffe000, RZ, 0xc0, !PT ;  /* 0x7fffe00041417812 */ /* 0x000fc800078ec0ff */
[----:B------:R-:W-:-:S04]  /*f9d0*/  IADD3 R65, R64, R65, R220 ;  /* 0x0000004140417210 */ /* 0x000fc80007ffe0dc */
        /* <DEDUP_REMOVED lines=14> */
[-C--:B------:R-:W-:Y:S01]  /*fac0*/  FMUL.FTZ R99, R45, R95.reuse ;  /* 0x0000005f2d637220 */ /* 0x080fe20000410000 */
[C---:B------:R-:W-:Y:S01]  /*fad0*/  FMUL.FTZ R104, R91.reuse, R102 ;  /* 0x000000665b687220 */ /* 0x040fe20000410000 */
[----:B------:R-:W-:Y:S01]  /*fae0*/  FMUL.FTZ R106, R91, R98 ;  /* 0x000000625b6a7220 */ /* 0x000fe20000410000 */
[C---:B------:R-:W-:Y:S01]  /*faf0*/  FFMA.FTZ R45, R46.reuse, R95, -R97 ;  /* 0x0000005f2e2d7223 */ /* 0x040fe20000010861 */
[----:B------:R-:W-:Y:S01]  /*fb00*/  FFMA.FTZ R46, R46, R96, R99 ;  /* 0x000000602e2e7223 */ /* 0x000fe20000010063 */
[----:B------:R-:W-:-:S02]  /*fb10*/  HADD2.F32 R96, -RZ, R90.H1_H1 ;  /* 0x3000005aff607230 */ /* 0x000fc40000004100 */
[----:B------:R-:W-:Y:S01]  /*fb20*/  FFMA.FTZ R104, R61, R98, -R104 ;  /* 0x000000623d687223 */ /* 0x000fe20000010868 */
[----:B------:R-:W-:Y:S01]  /*fb30*/  FMUL.FTZ R98, R65, R100 ;  /* 0x0000006441627220 */ /* 0x000fe20000410000 */
[----:B------:R-:W-:Y:S02]  /*fb40*/  HADD2.F32 R93, -RZ, R66.H0_H0 ;  /* 0x20000042ff5d7230 */ /* 0x000fe40000004100 */
[----:B------:R-:W-:Y:S01]  /*fb50*/  FFMA.FTZ R91, R61, R102, R106 ;  /* 0x000000663d5b7223 */ /* 0x000fe2000001006a */
[-C--:B------:R-:W-:Y:S01]  /*fb60*/  FMUL.FTZ R65, R65, R96.reuse ;  /* 0x0000006041417220 */ /* 0x080fe20000410000 */
[----:B------:R-:W-:Y:S02]  /*fb70*/  HADD2.F32 R94, -RZ, R67.H0_H0 ;  /* 0x20000043ff5e7230 */ /* 0x000fe40000004100 */
[C---:B------:R-:W-:Y:S01]  /*fb80*/  FFMA.FTZ R98, R47.reuse, R96, -R98 ;  /* 0x000000602f627223 */ /* 0x040fe20000010862 */
[----:B------:R-:W-:Y:S02]  /*fb90*/  HADD2.F32 R90, -RZ, R90.H0_H0 ;  /* 0x2000005aff5a7230 */ /* 0x000fe40000004100 */
[----:B------:R-:W-:Y:S01]  /*fba0*/  FFMA.FTZ R65, R47, R100, R65 ;  /* 0x000000642f417223 */ /* 0x000fe20000010041 */
[----:B------:R-:W-:-:S02]  /*fbb0*/  HADD2.F32 R61, -RZ, R88.H0_H0 ;  /* 0x20000058ff3d7230 */ /* 0x000fc40000004100 */
[C---:B------:R-:W-:Y:S01]  /*fbc0*/  FMUL.FTZ R95, R93.reuse, R89 ;  /* 0x000000595d5f7220 */ /* 0x040fe20000410000 */
[----:B------:R-:W-:Y:S02]  /*fbd0*/  HADD2.F32 R47, -RZ, R88.H1_H1 ;  /* 0x30000058ff2f7230 */ /* 0x000fe40000004100 */
[-C--:B------:R-:W-:Y:S01]  /*fbe0*/  FMUL.FTZ R93, R93, R90.reuse ;  /* 0x0000005a5d5d7220 */ /* 0x080fe20000410000 */
[----:B------:R-:W-:Y:S02]  /*fbf0*/  HADD2.F32 R67, -RZ, R67.H1_H1 ;  /* 0x30000043ff437230 */ /* 0x000fe40000004100 */
[----:B------:R-:W-:Y:S01]  /*fc00*/  FFMA.FTZ R95, R92, R90, -R95 ;  /* 0x0000005a5c5f7223 */ /* 0x000fe2000001085f */
[C---:B------:R-:W-:Y:S01]  /*fc10*/  FMUL.FTZ R96, R94.reuse, R61 ;  /* 0x0000003d5e607220 */ /* 0x040fe20000410000 */
[----:B------:R-:W-:Y:S02]  /*fc20*/  HADD2.F32 R90, -RZ, R101.H0_H0 ;  /* 0x20000065ff5a7230 */ /* 0x000fe40000004100 */
[----:B------:R-:W-:Y:S01]  /*fc30*/  FMUL.FTZ R94, R94, R47 ;  /* 0x0000002f5e5e7220 */ /* 0x000fe20000410000 */
[----:B------:R-:W-:-:S02]  /*fc40*/  HADD2.F32 R88, -RZ, R103.H0_H0 ;  /* 0x20000067ff587230 */ /* 0x000fc40000004100 */
[----:B------:R-:W-:Y:S01]  /*fc50*/  FFMA.FTZ R93, R92, R89, R93 ;  /* 0x000000595c5d7223 */ /* 0x000fe2000001005d */
[C---:B------:R-:W-:Y:S01]  /*fc60*/  FFMA.FTZ R96, R35.reuse, R47, -R96 ;  /* 0x0000002f23607223 */ /* 0x040fe20000010860 */
[----:B------:R-:W-:Y:S01]  /*fc70*/  FFMA.FTZ R94, R35, R61, R94 ;  /* 0x0000003d235e7223 */ /* 0x000fe2000001005e */
[----:B------:R-:W-:Y:S02]  /*fc80*/  HADD2.F32 R64, -RZ, R64.H1_H1 ;  /* 0x30000040ff407230 */ /* 0x000fe40000004100 */
[C---:B------:R-:W-:Y:S01]  /*fc90*/  FMUL.FTZ R92, R67.reuse, R90 ;  /* 0x0000005a435c7220 */ /* 0x040fe20000410000 */
[----:B------:R-:W-:Y:S02]  /*fca0*/  HADD2.F32 R66, -RZ, R66.H1_H1 ;  /* 0x30000042ff427230 */ /* 0x000fe40000004100 */
[-C--:B------:R-:W-:Y:S01]  /*fcb0*/  FMUL.FTZ R100, R67, R88.reuse ;  /* 0x0000005843647220 */ /* 0x080fe20000410000 */
[----:B------:R-:W-:Y:S02]  /*fcc0*/  HADD2.F32 R47, -RZ, R44.H0_H0 ;  /* 0x2000002cff2f7230 */ /* 0x000fe40000004100 */
[----:B------:R-:W-:Y:S01]  /*fcd0*/  FFMA.FTZ R89, R63, R88, -R92 ;  /* 0x000000583f597223 */ /* 0x000fe2000001085c */
[----:B------:R-:W-:-:S02]  /*fce0*/  HADD2.F32 R61, -RZ, R34.H0_H0 ;  /* 0x20000022ff3d7230 */ /* 0x000fc40000004100 */
[----:B------:R-:W-:Y:S01]  /*fcf0*/  FFMA.FTZ R97, R63, R90, R100 ;  /* 0x0000005a3f617223 */ /* 0x000fe20000010064 */
[----:B------:R-:W-:Y:S02]  /*fd00*/  HADD2.F32 R35, -RZ, R32.H0_H0 ;  /* 0x20000020ff237230 */ /* 0x000fe40000004100 */
[----:B------:R-:W-:Y:S01]  /*fd10*/  FMUL.FTZ R63, R64, R47 ;  /* 0x0000002f403f7220 */ /* 0x000fe20000410000 */
[C---:B------:R-:W-:Y:S01]  /*fd20*/  FMUL.FTZ R67, R66.reuse, R61 ;  /* 0x0000003d42437220 */ /* 0x040fe20000410000 */
[----:B------:R-:W-:Y:S01]  /*fd30*/  FMUL.FTZ R66, R66, R33 ;  /* 0x0000002142427220 */ /* 0x000fe20000410000 */
[-C--:B------:R-:W-:Y:S01]  /*fd40*/  FMUL.FTZ R64, R64, R35.reuse ;  /* 0x0000002340407220 */ /* 0x080fe20000410000 */
[----:B------:R-:W-:Y:S01]  /*fd50*/  FFMA.FTZ R63, R60, R35, -R63 ;  /* 0x000000233c3f7223 */ /* 0x000fe2000001083f */
[C---:B------:R-:W-:Y:S01]  /*fd60*/  FFMA.FTZ R34, R62.reuse, R33, -R67 ;  /* 0x000000213e227223 */ /* 0x040fe20000010843 */
        /* <DEDUP_REMOVED lines=12> */
.L_x_6348:
[----:B------:R-:W-:Y:S05]  /*fe30*/  BSYNC B2 ;  /* 0x0000000000027941 */ /* 0x000fea0003800000 */
.L_x_6347:
[----:B------:R-:W-:Y:S04]  /*fe40*/  BSSY B2, `(.L_x_6349) ;  /* 0x0000062000027945 */ /* 0x000fe80003800000 */
        /* <DEDUP_REMOVED lines=9> */
[----:B0-----:R-:W-:Y:S01]  /*fee0*/  SHF.R.U32.HI R61, RZ, 0x10, R29 ;  /* 0x00000010ff3d7819 */ /* 0x001fe2000001161d */
        /* <DEDUP_REMOVED lines=15> */
[----:B------:R-:W-:-:S05]  /*ffe0*/  IADD3 R45, R44, R45, R220 ;  /* 0x0000002d2c2d7210 */ /* 0x000fca0007ffe0dc */
        /* <DEDUP_REMOVED lines=71> */
.L_x_6350:
[----:B------:R-:W-:Y:S05]  /*10460*/  BSYNC B2 ;  /* 0x0000000000027941 */ /* 0x000fea0003800000 */
.L_x_6349:
[----:B------:R-:W-:Y:S05]  /*10470*/  @P2 BRA `(.L_x_6346) ;  /* 0x0000000400802947 */ /* 0x000fea0003800000 */
[----:B--2---:R-:W2:Y:S04]  /*10480*/  LDL R28, [R1+0x5c] ;  /* 0x00005c00011c7983 */ /* 0x004ea80000100800 */
[----:B------:R-:W3:Y:S01]  /*10490*/  LDL R66, [R1+0x7c] ;  /* 0x00007c0001427983 */ /* 0x000ee20000100800 */
[----:B------:R-:W-:Y:S01]  /*104a0*/  SHF.R.U64 R63, R36, 0x10, R37 ;  /* 0x00000010243f7819 */ /* 0x000fe20000001225 */
[----:B------:R-:W-:Y:S01]  /*104b0*/  HADD2.F32 R41, -RZ, R76.H1_H1 ;  /* 0x3000004cff297230 */ /* 0x000fe20000004100 */
[----:B------:R-:W-:Y:S01]  /*104c0*/  SHF.R.U32.HI R43, RZ, 0x10, R25 ;  /* 0x00000010ff2b7819 */ /* 0x000fe20000011619 */
[--C-:B------:R-:W-:Y:S01]  /*104d0*/  HADD2.F32 R42, -RZ, R74.reuse.H1_H1 ;  /* 0x3000004aff2a7230 */ /* 0x100fe20000004100 */
[----:B-1----:R-:W-:Y:S01]  /*104e0*/  SHF.R.U32.HI R44, RZ, 0x10, R37 ;  /* 0x00000010ff2c7819 */ /* 0x002fe20000011625 */
[----:B------:R-:W-:Y:S01]  /*104f0*/  HADD2.F32 R74, -RZ, R74.H0_H0 ;  /* 0x2000004aff4a7230 */ /* 0x000fe20000004100 */
[----:B------:R-:W-:Y:S01]  /*10500*/  SHF.R.U64 R65, R24, 0x10, R25 ;  /* 0x0000001018417819 */ /* 0x000fe20000001219 */
[----:B------:R-:W-:Y:S01]  /*10510*/  HADD2.F32 R76, -RZ, R76.H0_H0 ;  /* 0x2000004cff4c7230 */ /* 0x000fe20000004100 */
[----:B0-----:R-:W-:Y:S01]  /*10520*/  SHF.R.U64 R61, R38, 0x10, R39 ;  /* 0x00000010263d7819 */ /* 0x001fe20000001227 */
[----:B------:R-:W-:Y:S01]  /*10530*/  HADD2.F32 R44, -RZ, R44.H0_H0 ;  /* 0x2000002cff2c7230 */ /* 0x000fe20000004100 */
[----:B------:R-:W-:-:S02]  /*10540*/  SHF.R.U64 R64, R26, 0x10, R27 ;  /* 0x000000101a407819 */ /* 0x000fc4000000121b */
[----:B------:R-:W-:Y:S02]  /*10550*/  SHF.R.U32.HI R45, RZ, 0x10, R39 ;  /* 0x00000010ff2d7819 */ /* 0x000fe40000011627 */
[----:B------:R-:W-:Y:S02]  /*10560*/  SHF.R.U32.HI R47, RZ, 0x10, R27 ;  /* 0x00000010ff2f7819 */ /* 0x000fe4000001161b */
[----:B--2---:R-:W-:-:S04]  /*10570*/  LEA.HI R69, R69, R28, RZ, 0x1d ;  /* 0x0000001c45457211 */ /* 0x004fc800078fe8ff */
[----:B------:R-:W-:Y:S01]  /*10580*/  SHF.R.S32.HI R28, RZ, 0x1f, R69 ;  /* 0x0000001fff1c7819 */ /* 0x000fe20000011445 */
[----:B------:R-:W-:-:S03]  /*10590*/  IMAD.SHL.U32 R29, R69, 0x8, RZ ;  /* 0x00000008451d7824 */ /* 0x000fc600078e00ff */
[----:B------:R-:W-:Y:S02]  /*105a0*/  LEA.HI R69, R28, R69, RZ, 0x3 ;  /* 0x000000451c457211 */ /* 0x000fe400078f18ff */
[----:B------:R-:W-:Y:S02]  /*105b0*/  LOP3.LUT R28, R218, 0x38, R29, 0xf8, !PT ;  /* 0x00000038da1c7812 */ /* 0x000fe400078ef81d */
[----:B------:R-:W-:Y:S02]  /*105c0*/  SHF.L.U32 R69, R69, 0xa, RZ ;  /* 0x0000000a45457819 */ /* 0x000fe400000006ff */
[----:B------:R-:W-:Y:S02]  /*105d0*/  LOP3.LUT R32, R28, R219, RZ, 0x3c, !PT ;  /* 0x000000db1c207212 */ /* 0x000fe400078e3cff */
[----:B------:R-:W-:Y:S01]  /*105e0*/  LOP3.LUT R69, R69, 0x7fffe000, RZ, 0xc0, !PT ;  /* 0x7fffe00045457812 */ /* 0x000fe200078ec0ff */
[----:B---3--:R-:W0:Y:S03]  /*105f0*/  LDS.128 R28, [R66] ;  /* 0x00000000421c7984 */ /* 0x008e260000000c00 */
        /* <DEDUP_REMOVED lines=20> */
[----:B------:R-:W-:Y:S01]  /*10740*/  FMUL.FTZ R42, R37, R36 ;  /* 0x00000024252a7220 */ /* 0x000fe20000410000 */
[----:B------:R-:W-:Y:S02]  /*10750*/  HADD2.F32 R38, -RZ, R34.H0_H0 ;  /* 0x20000022ff267230 */ /* 0x000fe40000004100 */
[-C--:B------:R-:W-:Y:S01]  /*10760*/  FMUL.FTZ R33, R33, R76.reuse ;  /* 0x0000004c21217220 */ /* 0x080fe20000410000 */
[----:B------:R-:W-:Y:S02]  /*10770*/  HADD2.F32 R37, -RZ, R75.H0_H0 ;  /* 0x2000004bff257230 */ /* 0x000fe40000004100 */
[----:B------:R-:W-:Y:S01]  /*10780*/  FFMA.FTZ R76, R24, R76, -R25 ;  /* 0x0000004c184c7223 */ /* 0x000fe20000010819 */
[----:B------:R-:W-:Y:S01]  /*10790*/  FFMA.FTZ R43, R29, R44, R42 ;  /* 0x0000002c1d2b7223 */ /* 0x000fe2000001002a */
[----:B------:R-:W-:-:S02]  /*107a0*/  HADD2.F32 R25, -RZ, R77.H0_H0 ;  /* 0x2000004dff197230 */ /* 0x000fc40000004100 */
[----:B------:R-:W-:Y:S01]  /*107b0*/  FFMA.FTZ R41, R29, R36, -R62 ;  /* 0x000000241d297223 */ /* 0x000fe2000001083e */
        /* <DEDUP_REMOVED lines=44> */
.L_x_6346:
[----:B------:R-:W-:Y:S05]  /*10a80*/  BSYNC B1 ;  /* 0x0000000000017941 */ /* 0x000fea0003800000 */
.L_x_6345:
[----:B---3--:R-:W-:-:S05]  /*10a90*/  VIADD R24, R204, 0x40 ;  /* 0x00000040cc187836 */ /* 0x008fca0000000000 */
[----:B------:R-:W-:-:S13]  /*10aa0*/  ISETP.GE.AND P0, PT, R24, R3, PT ;  /* 0x000000031800720c */ /* 0x000fda0003f06270 */
[----:B------:R-:W-:Y:S05]  /*10ab0*/  @P0 BRA `(.L_x_6326) ;  /* 0x0000001000c40947 */ /* 0x000fea0003800000 */
[----:B------:R-:W3:Y:S01]  /*10ac0*/  LDC R3, c[0x0][0x3f4] ;  /* 0x0000fd00ff037b82 */ /* 0x000ee20000000800 */
[----:B------:R-:W-:Y:S01]  /*10ad0*/  BSSY B1, `(.L_x_6351) ;  /* 0x000006b000017945 */ /* 0x000fe20003800000 */
[----:B0-----:R-:W-:Y:S02]  /*10ae0*/  SHF.R.U32.HI R61, RZ, 0x3, R217 ;  /* 0x00000003ff3d7819 */ /* 0x001fe400000116d9 */
[-C--:B---3--:R-:W-:Y:S02]  /*10af0*/  ISETP.GE.AND P0, PT, R18, R3.reuse, PT ;  /* 0x000000031200720c */ /* 0x088fe40003f06270 */
[-C--:B------:R-:W-:Y:S02]  /*10b00*/  ISETP.GE.AND P1, PT, R206, R3.reuse, PT ;  /* 0x00000003ce00720c */ /* 0x080fe40003f26270 */
[----:B------:R-:W-:-:S09]  /*10b10*/  ISETP.GE.AND P2, PT, R207, R3, PT ;  /* 0x00000003cf00720c */ /* 0x000fd20003f46270 */
[----:B------:R-:W-:Y:S05]  /*10b20*/  @P0 BRA `(.L_x_6352) ;  /* 0x0000000400940947 */ /* 0x000fea0003800000 */
[----:B------:R-:W3:Y:S01]  /*10b30*/  LDL R62, [R1+0x80] ;  /* 0x00008000013e7983 */ /* 0x000ee20000100800 */
[----:B------:R-:W0:Y:S02]  /*10b40*/  S2R R25, SR_TID.X ;  /* 0x0000000000197919 */ /* 0x000e240000002100 */
[----:B0-----:R-:W-:-:S05]  /*10b50*/  VIADD R25, R25, 0xffffff80 ;  /* 0xffffff8019197836 */ /* 0x001fca0000000000 */
[----:B------:R-:W-:-:S04]  /*10b60*/  SHF.R.S32.HI R24, RZ, 0x1f, R25 ;  /* 0x0000001fff187819 */ /* 0x000fc80000011419 */
[----:B------:R-:W-:-:S04]  /*10b70*/  LEA.HI R24, R24, R25, RZ, 0x2 ;  /* 0x0000001918187211 */ /* 0x000fc800078f10ff */
[----:B------:R-:W-:-:S05]  /*10b80*/  LOP3.LUT R24, R24, 0xfffffffc, RZ, 0xc0, !PT ;  /* 0xfffffffc18187812 */ /* 0x000fca00078ec0ff */
[----:B------:R-:W-:-:S05]  /*10b90*/  IMAD.IADD R24, R25, 0x1, -R24 ;  /* 0x0000000119187824 */ /* 0x000fca00078e0a18 */
[----:B------:R-:W-:-:S04]  /*10ba0*/  LEA.HI R24, R3, R24, RZ, 0x1d ;  /* 0x0000001803187211 */ /* 0x000fc800078fe8ff */
[----:B------:R-:W-:Y:S02]  /*10bb0*/  SHF.R.S32.HI R25, RZ, 0x1f, R24 ;  /* 0x0000001fff197819 */ /* 0x000fe40000011418 */
[----:B------:R-:W-:Y:S02]  /*10bc0*/  SHF.L.U32 R26, R24, 0x3, RZ ;  /* 0x00000003181a7819 */ /* 0x000fe400000006ff */
[----:B------:R-:W-:Y:S02]  /*10bd0*/  LEA.HI R25, R25, R24, RZ, 0x3 ;  /* 0x0000001819197211 */ /* 0x000fe400078f18ff */
[----:B------:R-:W-:-:S03]  /*10be0*/  LOP3.LUT R24, R217, 0x38, R26, 0xf8, !PT ;  /* 0x00000038d9187812 */ /* 0x000fc600078ef81a */
[----:B------:R-:W-:Y:S01]  /*10bf0*/  IMAD.SHL.U32 R25, R25, 0x400, RZ ;  /* 0x0000040019197824 */ /* 0x000fe200078e00ff */
[----:B--2---:R-:W-:-:S04]  /*10c00*/  LOP3.LUT R29, R24, R61, RZ, 0x3c, !PT ;  /* 0x0000003d181d7212 */ /* 0x004fc800078e3cff */
[----:B------:R-:W-:-:S04]  /*10c10*/  LOP3.LUT R28, R25, 0x7fffe000, RZ, 0xc0, !PT ;  /* 0x7fffe000191c7812 */ /* 0x000fc800078ec0ff */
[----:B------:R-:W-:-:S05]  /*10c20*/  IADD3 R29, R29, R28, R222 ;  /* 0x0000001c1d1d7210 */ /* 0x000fca0007ffe0de */
[----:B-1----:R-:W-:-:S05]  /*10c30*/  IMAD R32, R29, 0x2, R16 ;  /* 0x000000021d207824 */ /* 0x002fca00078e0210 */
[----:B------:R-:W0:Y:S01]  /*10c40*/  LDS.128 R28, [R32+0x15400] ;  /* 0x01540000201c7984 */ /* 0x000e220000000c00 */
[----:B------:R-:W-:Y:S01]  /*10c50*/  SHF.R.U32.HI R37, RZ, 0x10, R5 ;  /* 0x00000010ff257819 */ /* 0x000fe20000011605 */
[----:B------:R-:W-:Y:S02]  /*10c60*/  HADD2.F32 R38, -RZ, R80.H1_H1 ;  /* 0x30000050ff267230 */ /* 0x000fe40000004100 */
[--C-:B------:R-:W-:Y:S01]  /*10c70*/  HADD2.F32 R40, -RZ, R78.reuse.H1_H1 ;  /* 0x3000004eff287230 */ /* 0x100fe20000004100 */
[----:B------:R-:W-:Y:S02]  /*10c80*/  SHF.R.U64 R60, R48, 0x10, R49 ;  /* 0x00000010303c7819 */ /* 0x000fe40000001231 */
[----:B------:R-:W-:Y:S01]  /*10c90*/  SHF.R.U64 R47, R4, 0x10, R5 ;  /* 0x00000010042f7819 */ /* 0x000fe20000001205 */
[----:B------:R-:W-:Y:S01]  /*10ca0*/  HADD2.F32 R37, -RZ, R37.H0_H0 ;  /* 0x20000025ff257230 */ /* 0x000fe20000004100 */
[----:B------:R-:W-:Y:S01]  /*10cb0*/  SHF.R.U32.HI R49, RZ, 0x10, R49 ;  /* 0x00000010ff317819 */ /* 0x000fe20000011631 */
[----:B------:R-:W-:-:S02]  /*10cc0*/  HADD2.F32 R78, -RZ, R78.H0_H0 ;  /* 0x2000004eff4e7230 */ /* 0x000fc40000004100 */
[----:B------:R-:W-:Y:S01]  /*10cd0*/  HADD2.F32 R80, -RZ, R80.H0_H0 ;  /* 0x20000050ff507230 */ /* 0x000fe20000004100 */
[--C-:B------:R-:W-:Y:S02]  /*10ce0*/  SHF.R.U64 R48, R50, 0x10, R51.reuse ;  /* 0x0000001032307819 */ /* 0x100fe40000001233 */
[----:B------:R-:W-:Y:S02]  /*10cf0*/  SHF.R.U32.HI R50, RZ, 0x10, R51 ;  /* 0x00000010ff327819 */ /* 0x000fe40000011633 */
[--C-:B------:R-:W-:Y:S02]  /*10d00*/  SHF.R.U32.HI R41, RZ, 0x10, R7.reuse ;  /* 0x00000010ff297819 */ /* 0x100fe40000011607 */
[----:B------:R-:W-:Y:S01]  /*10d10*/  SHF.R.U64 R45, R6, 0x10, R7 ;  /* 0x00000010062d7819 */ /* 0x000fe20000001207 */
[--C-:B0-----:R-:W-:Y:S02]  /*10d20*/  HADD2.F32 R33, -RZ, R29.reuse.H0_H0 ;  /* 0x2000001dff217230 */ /* 0x101fe40000004100 */
[----:B------:R-:W-:-:S02]  /*10d30*/  HADD2.F32 R34, -RZ, R29.H1_H1 ;  /* 0x3000001dff227230 */ /* 0x000fc40000004100 */
[----:B------:R-:W-:Y:S02]  /*10d40*/  HADD2.F32 R29, -RZ, R28.H0_H0 ;  /* 0x2000001cff1d7230 */ /* 0x000fe40000004100 */
[C---:B------:R-:W-:Y:S01]  /*10d50*/  FMUL.FTZ R42, R33.reuse, R40 ;  /* 0x00000028212a7220 */ /* 0x040fe20000410000 */
[----:B------:R-:W-:Y:S01]  /*10d60*/  FMUL.FTZ R44, R33, R38 ;  /* 0x00000026212c7220 */ /* 0x000fe20000410000 */
[----:B------:R-:W-:Y:S02]  /*10d70*/  HADD2.F32 R33, -RZ, R49.H0_H0 ;  /* 0x20000031ff217230 */ /* 0x000fe40000004100 */
[----:B------:R-:W-:Y:S02]  /*10d80*/  HADD2.F32 R35, -RZ, R30.H0_H0 ;  /* 0x2000001eff237230 */ /* 0x000fe40000004100 */
[--C-:B------:R-:W-:Y:S02]  /*10d90*/  HADD2.F32 R36, -RZ, R31.reuse.H0_H0 ;  /* 0x2000001fff247230 */ /* 0x100fe40000004100 */
[----:B------:R-:W-:-:S02]  /*10da0*/  HADD2.F32 R31, -RZ, R31.H1_H1 ;  /* 0x3000001fff1f7230 */ /* 0x000fc40000004100 */
[----:B------:R-:W-:Y:S02]  /*10db0*/  HADD2.F32 R28, -RZ, R28.H1_H1 ;  /* 0x3000001cff1c7230 */ /* 0x000fe40000004100 */
[----:B------:R-:W-:Y:S01]  /*10dc0*/  HADD2.F32 R30, -RZ, R30.H1_H1 ;  /* 0x3000001eff1e7230 */ /* 0x000fe20000004100 */
[----:B---3--:R-:W0:Y:S02]  /*10dd0*/  LDS.128 R24, [R62] ;  /* 0x000000003e187984 */ /* 0x008e240000000c00 */
[--C-:B0-----:R-:W-:Y:S02]  /*10de0*/  HADD2.F32 R5, -RZ, R25.reuse.H0_H0 ;  /* 0x20000019ff057230 */ /* 0x101fe40000004100 */
[----:B------:R-:W-:Y:S02]  /*10df0*/  HADD2.F32 R25, -RZ, R25.H1_H1 ;  /* 0x30000019ff197230 */ /* 0x000fe40000004100 */
[----:B------:R-:W-:Y:S02]  /*10e00*/  HADD2.F32 R4, -RZ, R24.H0_H0 ;  /* 0x20000018ff047230 */ /* 0x000fe40000004100 */
[C---:B------:R-:W-:Y:S01]  /*10e10*/  FFMA.FTZ R42, R5.reuse, R38, -R42 ;  /* 0x00000026052a7223 */ /* 0x040fe2000001082a */
[----:B------:R-:W-:Y:S01]  /*10e20*/  FFMA.FTZ R44, R5, R40, R44 ;  /* 0x00000028052c7223 */ /* 0x000fe2000001002c */
[C---:B------:R-:W-:Y:S01]  /*10e30*/  FMUL.FTZ R38, R34.reuse, R37 ;  /* 0x0000002522267220 */ /* 0x040fe20000410000 */
[C---:B------:R-:W-:Y:S01]  /*10e40*/  FMUL.FTZ R5, R29.reuse, R78 ;  /* 0x0000004e1d057220 */ /* 0x040fe20000410000 */
[-C--:B------:R-:W-:Y:S01]  /*10e50*/  FMUL.FTZ R29, R29, R80.reuse ;  /* 0x000000501d1d7220 */ /* 0x080fe20000410000 */
[-C--:B------:R-:W-:Y:S01]  /*10e60*/  FMUL.FTZ R34, R34, R33.reuse ;  /* 0x0000002122227220 */ /* 0x080fe20000410000 */
[----:B------:R-:W-:Y:S01]  /*10e70*/  FFMA.FTZ R39, R25, R33, -R38 ;  /* 0x0000002119277223 */ /* 0x000fe20000010826 */
[----:B------:R-:W-:Y:S01]  /*10e80*/  FFMA.FTZ R80, R4, R80, -R5 ;  /* 0x0000005004507223 */ /* 0x000fe20000010805 */
[----:B------:R-:W-:-:S02]  /*10e90*/  HADD2.F32 R33, -RZ, R79.H0_H0 ;  /* 0x2000004fff217230 */ /* 0x000fc40000004100 */
[--C-:B------:R-:W-:Y:S02]  /*10ea0*/  HADD2.F32 R5, -RZ, R81.reuse.H0_H0 ;  /* 0x20000051ff057230 */ /* 0x100fe40000004100 */
[----:B------:R-:W-:Y:S02]  /*10eb0*/  HADD2.F32 R81, -RZ, R81.H1_H1 ;  /* 0x30000051ff517230 */ /* 0x000fe40000004100 */
[----:B------:R-:W-:Y:S02]  /*10ec0*/  HADD2.F32 R79, -RZ, R79.H1_H1 ;  /* 0x3000004fff4f7230 */ /* 0x000fe40000004100 */
[----:B------:R-:W-:Y:S01]  /*10ed0*/  FFMA.FTZ R37, R25, R37, R34 ;  /* 0x0000002519257223 */ /* 0x000fe20000010022 */
[----:B------:R-:W-:Y:S02]  /*10ee0*/  HADD2.F32 R6, -RZ, R26.H0_H0 ;  /* 0x2000001aff067230 */ /* 0x000fe40000004100 */
[----:B------:R-:W-:Y:S01]  /*10ef0*/  FFMA.FTZ R78, R4, R78, R29 ;  /* 0x0000004e044e7223 */ /* 0x000fe2000001001d */
[----:B------:R-:W-:-:S02]  /*10f00*/  HADD2.F32 R7, -RZ, R27.H0_H0 ;  /* 0x2000001bff077230 */ /* 0x000fc40000004100 */
[C---:B------:R-:W-:Y:S01]  /*10f10*/  FMUL.FTZ R25, R35.reuse, R33 ;  /* 0x0000002123197220 */ /* 0x040fe20000410000 */
[----:B------:R-:W-:Y:S01]  /*10f20*/  FMUL.FTZ R29, R35, R5 ;  /* 0x00000005231d7220 */ /* 0x000fe20000410000 */
[----:B------:R-:W-:Y:S02]  /*10f30*/  HADD2.F32 R34, -RZ, R41.H0_H0 ;  /* 0x20000029ff227230 */ /* 0x000fe40000004100 */
[C---:B------:R-:W-:Y:S01]  /*10f40*/  FMUL.FTZ R38, R36.reuse, R79 ;  /* 0x0000004f24267220 */ /* 0x040fe20000410000 */
[----:B------:R-:W-:Y:S02]  /*10f50*/  HADD2.F32 R4, -RZ, R50.H0_H0 ;  /* 0x20000032ff047230 */ /* 0x000fe40000004100 */
[----:B------:R-:W-:Y:S01]  /*10f60*/  FMUL.FTZ R40, R36, R81 ;  /* 0x0000005124287220 */ /* 0x000fe20000410000 */
[----:B------:R-:W-:Y:S02]  /*10f70*/  HADD2.F32 R27, -RZ, R27.H1_H1 ;  /* 0x3000001bff1b7230 */ /* 0x000fe40000004100 */
[C---:B------:R-:W-:Y:S01]  /*10f80*/  FFMA.FTZ R35, R6.reuse, R5, -R25 ;  /* 0x0000000506237223 */ /* 0x040fe20000010819 */
[----:B------:R-:W-:Y:S01]  /*10f90*/  FFMA.FTZ R36, R6, R33, R29 ;  /* 0x0000002106247223 */ /* 0x000fe2000001001d */
[----:B------:R-:W-:Y:S01]  /*10fa0*/  FMUL.FTZ R6, R31, R34 ;  /* 0x000000221f067220 */ /* 0x000fe20000410000 */
[C---:B------:R-:W-:Y:S01]  /*10fb0*/  FFMA.FTZ R38, R7.reuse, R81, -R38 ;  /* 0x0000005107267223 */ /* 0x040fe20000010826 */
[----:B------:R-:W-:Y:S01]  /*10fc0*/  FFMA.FTZ R40, R7, R79, R40 ;  /* 0x0000004f07287223 */ /* 0x000fe20000010028 */
[----:B------:R-:W-:Y:S01]  /*10fd0*/  FMUL.FTZ R46, R31, R4 ;  /* 0x000000041f2e7220 */ /* 0x000fe20000410000 */
[----:B------:R-:W-:-:S02]  /*10fe0*/  HADD2.F32 R25, -RZ, R47.H0_H0 ;  /* 0x2000002fff197230 */ /* 0x000fc40000004100 */
[----:B------:R-:W-:Y:S02]  /*10ff0*/  HADD2.F32 R29, -RZ, R45.H0_H0 ;  /* 0x2000002dff1d7230 */ /* 0x000fe40000004100 */
[----:B------:R-:W-:Y:S02]  /*11000*/  HADD2.F32 R5, -RZ, R60.H0_H0 ;  /* 0x2000003cff057230 */ /* 0x000fe40000004100 */
[----:B------:R-:W-:Y:S02]  /*11010*/  HADD2.F32 R7, -RZ, R48.H0_H0 ;  /* 0x20000030ff077230 */ /* 0x000fe40000004100 */
[C---:B------:R-:W-:Y:S01]  /*11020*/  FFMA.FTZ R43, R27.reuse, R4, -R6 ;  /* 0x000000041b2b7223 */ /* 0x040fe20000010806 */
[----:B------:R-:W-:Y:S02]  /*11030*/  HADD2.F32 R24, -RZ, R24.H1_H1 ;  /* 0x30000018ff187230 */ /* 0x000fe40000004100 */
[----:B------:R-:W-:Y:S01]  /*11040*/  FFMA.FTZ R45, R27, R34, R46 ;  /* 0x000000221b2d7223 */ /* 0x000fe2000001002e */
[----:B------:R-:W-:-:S02]  /*11050*/  HADD2.F32 R26, -RZ, R26.H1_H1 ;  /* 0x3000001aff1a7230 */ /* 0x000fc40000004100 */
        /* <DEDUP_REMOVED lines=13> */
[----:B------:R-:W-:Y:S02]  /*11130*/  F2FP.F16.F32.PACK_AB R25, R37, R44 ;  /* 0x0000002c2519723e */ /* 0x000fe400000000ff */
[----:B------:R-:W-:Y:S02]  /*11140*/  F2FP.F16.F32.PACK_AB R24, R33, R78 ;  /* 0x0000004e2118723e */ /* 0x000fe400000000ff */
[----:B------:R-:W-:Y:S01]  /*11150*/  F2FP.F16.F32.PACK_AB R26, R29, R36 ;  /* 0x000000241d1a723e */ /* 0x000fe200000000ff */
[----:B------:R0:W-:Y:S04]  /*11160*/  STS.128 [R62], R4 ;  /* 0x000000043e007388 */ /* 0x0001e80000000c00 */
[----:B------:R0:W-:Y:S02]  /*11170*/  STS.128 [R32+0x15400], R24 ;  /* 0x0154001820007388 */ /* 0x0001e40000000c00 */
.L_x_6352:
[----:B------:R-:W-:Y:S05]  /*11180*/  BSYNC B1 ;  /* 0x0000000000017941 */ /* 0x000fea0003800000 */
.L_x_6351:
[----:B------:R-:W-:Y:S04]  /*11190*/  BSSY B1, `(.L_x_6353) ;  /* 0x0000062000017945 */ /* 0x000fe80003800000 */
[----:B------:R-:W-:Y:S05]  /*111a0*/  @P1 BRA `(.L_x_6354) ;  /* 0x0000000400801947 */ /* 0x000fea0003800000 */
[----:B0-----:R-:W3:Y:S04]  /*111b0*/  LDL R4, [R1+0x58] ;  /* 0x0000580001047983 */ /* 0x001ee80000100800 */
[----:B-1----:R-:W4:Y:S01]  /*111c0*/  LDL R46, [R1+0x78] ;  /* 0x00007800012e7983 */ /* 0x002f220000100800 */
[----:B--2---:R-:W-:Y:S01]  /*111d0*/  SHF.R.U32.HI R35, RZ, 0x10, R9 ;  /* 0x00000010ff237819 */ /* 0x004fe20000011609 */
[----:B------:R-:W-:Y:S01]  /*111e0*/  HADD2.F32 R33, -RZ, R72.H1_H1 ;  /* 0x30000048ff217230 */ /* 0x000fe20000004100 */
[--C-:B------:R-:W-:Y:S01]  /*111f0*/  SHF.R.U64 R45, R52, 0x10, R53.reuse ;  /* 0x00000010342d7819 */ /* 0x100fe20000001235 */
[--C-:B------:R-:W-:Y:S01]  /*11200*/  HADD2.F32 R34, -RZ, R70.reuse.H1_H1 ;  /* 0x30000046ff227230 */ /* 0x100fe20000004100 */
        /* <DEDUP_REMOVED lines=9> */
[----:B---3--:R-:W-:-:S04]  /*112a0*/  LEA.HI R4, R3, R4, RZ, 0x1d ;  /* 0x0000000403047211 */ /* 0x008fc800078fe8ff */
[----:B------:R-:W-:Y:S01]  /*112b0*/  SHF.R.S32.HI R5, RZ, 0x1f, R4 ;  /* 0x0000001fff057819 */ /* 0x000fe20000011404 */
[----:B------:R-:W-:-:S03]  /*112c0*/  IMAD.SHL.U32 R6, R4, 0x8, RZ ;  /* 0x0000000804067824 */ /* 0x000fc600078e00ff */
[----:B------:R-:W-:Y:S02]  /*112d0*/  LEA.HI R5, R5, R4, RZ, 0x3 ;  /* 0x0000000405057211 */ /* 0x000fe400078f18ff */
[----:B------:R-:W-:-:S03]  /*112e0*/  LOP3.LUT R4, R217, 0x38, R6, 0xf8, !PT ;  /* 0x00000038d9047812 */ /* 0x000fc600078ef806 */
[----:B------:R-:W-:Y:S01]  /*112f0*/  IMAD.SHL.U32 R5, R5, 0x400, RZ ;  /* 0x0000040005057824 */ /* 0x000fe200078e00ff */
[----:B------:R-:W-:-:S04]  /*11300*/  LOP3.LUT R25, R4, R61, RZ, 0x3c, !PT ;  /* 0x0000003d04197212 */ /* 0x000fc800078e3cff */
[----:B------:R-:W-:Y:S02]  /*11310*/  LOP3.LUT R24, R5, 0x7fffe000, RZ, 0xc0, !PT ;  /* 0x7fffe00005187812 */ /* 0x000fe400078ec0ff */
[----:B----4-:R-:W0:Y:S02]  /*11320*/  LDS.128 R4, [R46] ;  /* 0x000000002e047984 */ /* 0x010e240000000c00 */
        /* <DEDUP_REMOVED lines=12> */
[CC--:B------:R-:W-:Y:S01]  /*113f0*/  FMUL.FTZ R37, R29.reuse, R34.reuse ;  /* 0x000000221d257220 */ /* 0x0c0fe20000410000 */
[----:B------:R-:W-:Y:S01]  /*11400*/  FMUL.FTZ R39, R29, R33 ;  /* 0x000000211d277220 */ /* 0x000fe20000410000 */
        /* <DEDUP_REMOVED lines=16> */
[----:B------:R-:W-:Y:S01]  /*11510*/  FFMA.FTZ R34, R9, R35, R30 ;  /* 0x0000002309227223 */ /* 0x000fe2000001001e */
[----:B------:R-:W-:Y:S02]  /*11520*/  HADD2.F32 R73, -RZ, R73.H1_H1 ;  /* 0x30000049ff497230 */ /* 0x000fe40000004100 */
[-C--:B------:R-:W-:Y:S01]  /*11530*/  FMUL.FTZ R9, R31, R8.reuse ;  /* 0x000000081f097220 */ /* 0x080fe20000410000 */
[----:B------:R-:W-:Y:S02]  /*11540*/  HADD2.F32 R30, -RZ, R38.H0_H0 ;  /* 0x20000026ff1e7230 */ /* 0x000fe40000004100 */
[----:B------:R-:W-:Y:S01]  /*11550*/  FFMA.FTZ R31, R10, R8, -R5 ;  /* 0x000000080a1f7223 */ /* 0x000fe20000010805 */
[C---:B------:R-:W-:Y:S01]  /*11560*/  FMUL.FTZ R38, R32.reuse, R71 ;  /* 0x0000004720267220 */ /* 0x040fe20000410000 */
[----:B------:R-:W-:Y:S02]  /*11570*/  HADD2.F32 R27, -RZ, R27.H1_H1 ;  /* 0x3000001bff1b7230 */ /* 0x000fe40000004100 */
[----:B------:R-:W-:Y:S01]  /*11580*/  FMUL.FTZ R32, R32, R73 ;  /* 0x0000004920207220 */ /* 0x000fe20000410000 */
[----:B------:R-:W-:-:S02]  /*11590*/  HADD2.F32 R8, -RZ, R54.H0_H0 ;  /* 0x20000036ff087230 */ /* 0x000fc40000004100 */
[C---:B------:R-:W-:Y:S01]  /*115a0*/  FFMA.FTZ R38, R11.reuse, R73, -R38 ;  /* 0x000000490b267223 */ /* 0x040fe20000010826 */
[----:B------:R-:W-:Y:S02]  /*115b0*/  HADD2.F32 R24, -RZ, R24.H1_H1 ;  /* 0x30000018ff187230 */ /* 0x000fe40000004100 */
[----:B------:R-:W-:Y:S01]  /*115c0*/  FFMA.FTZ R32, R11, R71, R32 ;  /* 0x000000470b207223 */ /* 0x000fe20000010020 */
        /* <DEDUP_REMOVED lines=30> */
.L_x_6354:
[----:B------:R-:W-:Y:S05]  /*117b0*/  BSYNC B1 ;  /* 0x0000000000017941 */ /* 0x000fea0003800000 */
.L_x_6353:
[----:B------:R-:W-:Y:S05]  /*117c0*/  @P2 BRA `(.L_x_6326) ;  /* 0x0000000400802947 */ /* 0x000fea0003800000 */
[----:B0--3--:R-:W3:Y:S04]  /*117d0*/  LDL R4, [R1+0x5c] ;  /* 0x00005c0001047983 */ /* 0x009ee80000100800 */
[----:B------:R-:W4:Y:S01]  /*117e0*/  LDL R41, [R1+0x74] ;  /* 0x0000740001297983 */ /* 0x000f220000100800 */
[--C-:B------:R-:W-:Y:S01]  /*117f0*/  SHF.R.U64 R40, R56, 0x10, R57.reuse ;  /* 0x0000001038287819 */ /* 0x100fe20000001239 */
[--C-:B--2---:R-:W-:Y:S01]  /*11800*/  HADD2.F32 R29, -RZ, R21.reuse.H1_H1 ;  /* 0x30000015ff1d7230 */ /* 0x104fe20000004100 */
        /* <DEDUP_REMOVED lines=22> */
[----:B------:R-:W-:-:S05]  /*11970*/  IADD3 R3, R3, R8, R222 ;  /* 0x0000000803037210 */ /* 0x000fca0007ffe0de */
[----:B------:R-:W-:-:S05]  /*11980*/  IMAD R3, R3, 0x2, R16 ;  /* 0x0000000203037824 */ /* 0x000fca00078e0210 */
[----:B------:R-:W2:Y:S01]  /*11990*/  LDS.128 R8, [R3+0x15400] ;  /* 0x0154000003087984 */ /* 0x000ea20000000c00 */
[--C-:B0-----:R-:W-:Y:S02]  /*119a0*/  HADD2.F32 R12, -RZ, R5.reuse.H0_H0 ;  /* 0x20000005ff0c7230 */ /* 0x101fe40000004100 */
        /* <DEDUP_REMOVED lines=8> */
[C---:B-1----:R-:W-:Y:S01]  /*11a30*/  FMUL.FTZ R33, R24.reuse, R31 ;  /* 0x0000001f18217220 */ /* 0x042fe20000410000 */
[-C--:B------:R-:W-:Y:S01]  /*11a40*/  FMUL.FTZ R35, R24, R29.reuse ;  /* 0x0000001d18237220 */ /* 0x080fe20000410000 */
[----:B------:R-:W-:Y:S02]  /*11a50*/  HADD2.F32 R24, -RZ, R56.H0_H0 ;  /* 0x20000038ff187230 */ /* 0x000fe40000004100 */
[----:B------:R-:W-:Y:S01]  /*11a60*/  FMUL.FTZ R32, R25, R30 ;  /* 0x0000001e19207220 */ /* 0x000fe20000410000 */
[C---:B------:R-:W-:Y:S01]  /*11a70*/  FFMA.FTZ R33, R12.reuse, R29, -R33 ;  /* 0x0000001d0c217223 */ /* 0x040fe20000010821 */
[----:B------:R-:W-:Y:S01]  /*11a80*/  FFMA.FTZ R35, R12, R31, R35 ;  /* 0x0000001f0c237223 */ /* 0x000fe20000010023 */
[----:B------:R-:W-:Y:S01]  /*11a90*/  FMUL.FTZ R12, R9, R28 ;  /* 0x0000001c090c7220 */ /* 0x000fe20000410000 */
[----:B------:R-:W-:Y:S01]  /*11aa0*/  FMUL.FTZ R34, R25, R24 ;  /* 0x0000001819227220 */ /* 0x000fe20000410000 */
[----:B------:R-:W-:Y:S01]  /*11ab0*/  FMUL.FTZ R25, R9, R0 ;  /* 0x0000000009197220 */ /* 0x000fe20000410000 */
[----:B------:R-:W-:-:S02]  /*11ac0*/  HADD2.F32 R27, -RZ, R11.H0_H0 ;  /* 0x2000000bff1b7230 */ /* 0x000fc40000004100 */
[----:B------:R-:W-:Y:S01]  /*11ad0*/  FFMA.FTZ R32, R13, R24, -R32 ;  /* 0x000000180d207223 */ /* 0x000fe20000010820 */
[----:B------:R-:W-:Y:S02]  /*11ae0*/  HADD2.F32 R9, -RZ, R68.H0_H0 ;  /* 0x20000044ff097230 */ /* 0x000fe40000004100 */
[C---:B------:R-:W-:Y:S01]  /*11af0*/  FFMA.FTZ R25, R5.reuse, R28, R25 ;  /* 0x0000001c05197223 */ /* 0x040fe20000010019 */
[----:B------:R-:W-:Y:S02]  /*11b00*/  HADD2.F32 R26, -RZ, R10.H0_H0 ;  /* 0x2000000aff1a7230 */ /* 0x000fe40000004100 */
[----:B------:R-:W-:Y:S01]  /*11b10*/  FFMA.FTZ R24, R5, R0, -R12 ;  /* 0x0000000005187223 */ /* 0x000fe2000001080c */
[----:B------:R-:W-:Y:S02]  /*11b20*/  HADD2.F32 R68, -RZ, R68.H1_H1 ;  /* 0x30000044ff447230 */ /* 0x000fe40000004100 */
[----:B------:R-:W-:Y:S01]  /*11b30*/  FMUL.FTZ R28, R27, R20 ;  /* 0x000000141b1c7220 */ /* 0x000fe20000410000 */
[----:B------:R-:W-:-:S02]  /*11b40*/  HADD2.F32 R11, -RZ, R11.H1_H1 ;  /* 0x3000000bff0b7230 */ /* 0x000fc40000004100 */
[----:B------:R-:W-:Y:S01]  /*11b50*/  FFMA.FTZ R34, R13, R30, R34 ;  /* 0x0000001e0d227223 */ /* 0x000fe20000010022 */
[C---:B------:R-:W-:Y:S01]  /*11b60*/  FMUL.FTZ R5, R26.reuse, R21 ;  /* 0x000000151a057220 */ /* 0x040fe20000410000 */
[----:B------:R-:W-:Y:S02]  /*11b70*/  HADD2.F32 R12, -RZ, R36.H0_H0 ;  /* 0x20000024ff0c7230 */ /* 0x000fe40000004100 */
[----:B------:R-:W-:Y:S01]  /*11b80*/  FMUL.FTZ R27, R27, R68 ;  /* 0x000000441b1b7220 */ /* 0x000fe20000410000 */
[----:B------:R-:W-:Y:S02]  /*11b90*/  HADD2.F32 R0, -RZ, R58.H0_H0 ;  /* 0x2000003aff007230 */ /* 0x000fe40000004100 */
[-C--:B------:R-:W-:Y:S01]  /*11ba0*/  FMUL.FTZ R13, R26, R9.reuse ;  /* 0x000000091a0d7220 */ /* 0x080fe20000410000 */
[C---:B------:R-:W-:Y:S01]  /*11bb0*/  FFMA.FTZ R26, R14.reuse, R9, -R5 ;  /* 0x000000090e1a7223 */ /* 0x040fe20000010805 */
[----:B------:R-:W-:Y:S01]  /*11bc0*/  FFMA.FTZ R27, R15, R20, R27 ;  /* 0x000000140f1b7223 */ /* 0x000fe2000001001b */
[C---:B------:R-:W-:Y:S01]  /*11bd0*/  FMUL.FTZ R30, R11.reuse, R12 ;  /* 0x0000000c0b1e7220 */ /* 0x040fe20000410000 */
[----:B------:R-:W-:Y:S01]  /*11be0*/  FFMA.FTZ R14, R14, R21, R13 ;  /* 0x000000150e0e7223 */ /* 0x000fe2000001000d */
[----:B------:R-:W-:Y:S01]  /*11bf0*/  FMUL.FTZ R20, R11, R0 ;  /* 0x000000000b147220 */ /* 0x000fe20000410000 */
[----:B------:R-:W-:-:S02]  /*11c00*/  HADD2.F32 R8, -RZ, R8.H1_H1 ;  /* 0x30000008ff087230 */ /* 0x000fc40000004100 */
[C---:B------:R-:W-:Y:S01]  /*11c10*/  FFMA.FTZ R29, R7.reuse, R0, -R30 ;  /* 0x00000000071d7223 */ /* 0x040fe2000001081e */
[----:B------:R-:W-:Y:S02]  /*11c20*/  HADD2.F32 R10, -RZ, R10.H1_H1 ;  /* 0x3000000aff0a7230 */ /* 0x000fe40000004100 */
[----:B------:R-:W-:Y:S01]  /*11c30*/  FFMA.FTZ R20, R7, R12, R20 ;  /* 0x0000000c07147223 */ /* 0x000fe20000010014 */
[----:B------:R-:W-:Y:S02]  /*11c40*/  HADD2.F32 R11, -RZ, R38.H0_H0 ;  /* 0x20000026ff0b7230 */ /* 0x000fe40000004100 */
[----:B------:R-:W-:Y:S01]  /*11c50*/  FFMA.FTZ R28, R15, R68, -R28 ;  /* 0x000000440f1c7223 */ /* 0x000fe2000001081c */
[----:B------:R-:W-:Y:S02]  /*11c60*/  HADD2.F32 R13, -RZ, R37.H0_H0 ;  /* 0x20000025ff0d7230 */ /* 0x000fe40000004100 */
        /* <DEDUP_REMOVED lines=22> */
.L_x_6326:
[----:B------:R-:W-:Y:S05]  /*11dd0*/  BSYNC B0 ;  /* 0x0000000000007941 */ /* 0x000fea0003800000 */
.L_x_6304:
        /* <DEDUP_REMOVED lines=8> */
.L_x_6302:
[----:B01-3--:R-:W3:Y:S02]  /*11e60*/  LDL R0, [R1+0x44] ;  /* 0x0000440001007983 */ /* 0x00bee40000100800 */
[----:B---3--:R-:W-:-:S13]  /*11e70*/  R2UR UR4, R0 ;  /* 0x00000000000472ca */ /* 0x008fda00000e0000 */
[----:B------:R-:W-:-:S05]  /*11e80*/  IMAD.U32 R0, RZ, RZ, UR4 ;  /* 0x00000004ff007e24 */ /* 0x000fca000f8e00ff */
[----:B------:R-:W-:-:S13]  /*11e90*/  ISETP.NE.AND P0, PT, R0, 0x3, PT ;  /* 0x000000030000780c */ /* 0x000fda0003f05270 */
[----:B------:R-:W-:Y:S05]  /*11ea0*/  @!P0 BRA `(.L_x_6355) ;  /* 0x0000000000048947 */ /* 0x000fea0003800000 */
[----:B------:R-:W-:Y:S01]  /*11eb0*/  BPT.TRAP 0x1 ;  /* 0x000000040000795c */ /* 0x000fe20000300000 */
.L_x_6355:
[----:B------:R-:W-:Y:S02]  /*11ec0*/  LEA R0, R205, R16, 0x3 ;  /* 0x00000010cd007211 */ /* 0x000fe400078e18ff */
[----:B----4-:R-:W-:-:S04]  /*11ed0*/  SHF.L.U32 R3, R208, 0x1f, RZ ;  /* 0x0000001fd0037819 */ /* 0x010fc800000006ff */
[----:B------:R0:W1:Y:S01]  /*11ee0*/  SYNCS.PHASECHK.TRANS64.TRYWAIT P2, [R0+URZ+0x36830], R3 ;  /* 0x03683003000075a7 */ /* 0x000062000804017f */
[----:B------:R-:W-:Y:S05]  /*11ef0*/  @!P0 BRA `(.L_x_6356) ;  /* 0x0000000000048947 */ /* 0x000fea0003800000 */
[----:B------:R-:W-:Y:S01]  /*11f00*/  BPT.TRAP 0x1 ;  /* 0x000000040000795c */ /* 0x000fe20000300000 */
.L_x_6356:
[----:B--2---:R-:W2:Y:S02]  /*11f10*/  S2R R4, SR_TID.X ;  /* 0x0000000000047919 */ /* 0x004ea40000002100 */
[----:B--2---:R-:W-:-:S04]  /*11f20*/  LOP3.LUT R4, R4, 0x7f, RZ, 0xc0, !PT ;  /* 0x0000007f04047812 */ /* 0x004fc800078ec0ff */
[----:B------:R-:W-:Y:S01]  /*11f30*/  ISETP.NE.AND P1, PT, R4, RZ, PT ;  /* 0x000000ff0400720c */ /* 0x000fe20003f25270 */
[----:B-1----:R-:W-:-:S12]  /*11f40*/  @P2 BRA `(.L_x_6357) ;  /* 0x0000000000082947 */ /* 0x002fd80003800000 */
[----:B------:R-:W1:Y:S02]  /*11f50*/  SYNCS.PHASECHK.TRANS64.TRYWAIT P2, [R0+URZ+0x36830], R3 ;  /* 0x03683003000075a7 */ /* 0x000e64000804017f */
[----:B-1----:R-:W-:Y:S05]  /*11f60*/  @!P2 BRA `(.L_x_6358) ;  /* 0x000001cc00e0a947 */ /* 0x002fea0003800000 */
.L_x_6357:
        /* <DEDUP_REMOVED lines=17> */
[----:B------:R-:W-:Y:S01]  /*12080*/  R2UR UR23, R7 ;  /* 0x00000000071772ca */ /* 0x000fe200000e0000 */
[----:B------:R-:W-:Y:S01]  /*12090*/  IMAD.U32 R11, RZ, RZ, UR5 ;  /* 0x00000005ff0b7e24 */ /* 0x000fe2000f8e00ff */
[----:B------:R-:W-:Y:S01]  /*120a0*/  UMOV UR9, UR27 ;  /* 0x0000001b00097c82 */ /* 0x000fe20008000000 */
[----:B------:R-:W-:Y:S01]  /*120b0*/  IMAD R2, R205, 0xa80, R221 ;  /* 0x00000a80cd027824 */ /* 0x000fe200078e02dd */
[----:B------:R-:W-:Y:S01]  /*120c0*/  R2UR UR7, R3 ;  /* 0x00000000030772ca */ /* 0x000fe200000e0000 */
[----:B------:R-:W-:Y:S01]  /*120d0*/  IMAD.MOV.U32 R9, RZ, RZ, 0x40000040 ;  /* 0x40000040ff097424 */ /* 0x000fe200078e00ff */
[----:B------:R-:W-:Y:S01]  /*120e0*/  UMOV UR4, UR24 ;  /* 0x0000001800047c82 */ /* 0x000fe20008000000 */
[C---:B------:R-:W-:Y:S01]  /*120f0*/  VIADD R6, R2.reuse, 0x100 ;  /* 0x0000010002067836 */ /* 0x040fe20000000000 */
[C---:B------:R-:W-:Y:S01]  /*12100*/  R2UR UR6, R2.reuse ;  /* 0x00000000020672ca */ /* 0x040fe200000e0000 */
[----:B------:R-:W-:Y:S01]  /*12110*/  UMOV UR26, UR4 ;  /* 0x00000004001a7c82 */ /* 0x000fe20008000000 */
[----:B------:R-:W-:Y:S01]  /*12120*/  IADD3 R4, R2, 0x80, RZ ;  /* 0x0000008002047810 */ /* 0x000fe20007ffe0ff */
[----:B------:R-:W-:Y:S01]  /*12130*/  UMOV UR16, UR26 ;  /* 0x0000001a00107c82 */ /* 0x000fe20008000000 */
[----:B------:R-:W-:Y:S01]  /*12140*/  R2UR UR22, R6 ;  /* 0x00000000061672ca */ /* 0x000fe200000e0000 */
[----:B------:R-:W-:Y:S01]  /*12150*/  UMOV UR20, UR26 ;  /* 0x0000001a00147c82 */ /* 0x000fe20008000000 */
[----:B------:R-:W-:Y:S01]  /*12160*/  R2UR UR18, R4 ;  /* 0x00000000041272ca */ /* 0x000fe200000e0000 */
[C---:B------:R-:W-:Y:S01]  /*12170*/  VIADD R4, R2.reuse, 0x180 ;  /* 0x0000018002047836 */ /* 0x040fe20000000000 */
[----:B------:R-:W-:Y:S01]  /*12180*/  R2UR UR11, R9 ;  /* 0x00000000090b72ca */ /* 0x000fe200000e0000 */
[----:B------:R-:W-:Y:S01]  /*12190*/  IMAD.U32 R10, RZ, RZ, UR4 ;  /* 0x00000004ff0a7e24 */ /* 0x000fe2000f8e00ff */
[----:B------:R-:W-:Y:S01]  /*121a0*/  UMOV UR8, UR26 ;  /* 0x0000001a00087c82 */ /* 0x000fe20008000000 */
[----:B------:R-:W-:Y:S01]  /*121b0*/  VIADD R8, R2, 0x200 ;  /* 0x0000020002087836 */ /* 0x000fe20000000000 */
        /* <DEDUP_REMOVED lines=10> */
[----:B------:R-:W-:Y:S01]  /*12260*/  IADD3 R4, R2, 0x300, RZ ;  /* 0x0000030002047810 */ /* 0x000fe20007ffe0ff */
[----:B------:R-:W-:Y:S01]  /*12270*/  IMAD.MOV.U32 R5, RZ, RZ, 0x40000040 ;  /* 0x40000040ff057424 */ /* 0x000fe200078e00ff */
[----:B------:R-:W-:Y:S01]  /*12280*/  R2UR UR14, R6 ;  /* 0x00000000060e72ca */ /* 0x000fe200000e0000 */
[----:B------:R-:W-:Y:S01]  /*12290*/  VIADD R6, R2, 0x2 ;  /* 0x0000000202067836 */ /* 0x000fe20000000000 */
[----:B------:R-:W-:Y:S01]  /*122a0*/  R2UR UR15, R7 ;  /* 0x00000000070f72ca */ /* 0x000fe200000e0000 */
[----:B------:R-:W-:Y:S01]  /*122b0*/  IMAD.MOV.U32 R7, RZ, RZ, 0x40000040 ;  /* 0x40000040ff077424 */ /* 0x000fe200078e00ff */
[----:B------:R-:W-:Y:S01]  /*122c0*/  UMOV UR29, 0x40000040 ;  /* 0x40000040001d7882 */ /* 0x000fe20000000000 */
[----:B------:R-:W-:Y:S01]  /*122d0*/  IMAD.MOV.U32 R9, RZ, RZ, 0x40000040 ;  /* 0x40000040ff097424 */ /* 0x000fe200078e00ff */
[----:B------:R-:W-:Y:S01]  /*122e0*/  R2UR UR30, R6 ;  /* 0x00000000061e72ca */ /* 0x000fe200000e0000 */
[C---:B------:R-:W-:Y:S01]  /*122f0*/  VIADD R6, R2.reuse, 0x102 ;  /* 0x0000010202067836 */ /* 0x040fe20000000000 */
[----:B------:R-:W-:Y:S01]  /*12300*/  R2UR UR31, R7 ;  /* 0x00000000071f72ca */ /* 0x000fe200000e0000 */
[----:B------:R-:W-:Y:S01]  /*12310*/  IMAD.MOV.U32 R7, RZ, RZ, 0x40000040 ;  /* 0x40000040ff077424 */ /* 0x000fe200078e00ff */
[C---:B------:R-:W-:Y:S01]  /*12320*/  IADD3 R8, R2.reuse, 0x202, RZ ;  /* 0x0000020202087810 */ /* 0x040fe20007ffe0ff */
[----:B------:R0:W-:Y:S01]  /*12330*/  STL.64 [R1], R10 ;  /* 0x0000000a01007387 */ /* 0x0001e20000100a00 */
[----:B------:R-:W-:Y:S01]  /*12340*/  UIADD3 UR56, UR24, 0x404, URZ ;  /* 0x0000040418387890 */ /* 0x000fe2000fffe03f */
[C---:B------:R-:W-:Y:S01]  /*12350*/  VIADD R14, R2.reuse, 0x886 ;  /* 0x00000886020e7836 */ /* 0x040fe20000000000 */
[----:B------:R-:W-:Y:S01]  /*12360*/  UMOV UR57, 0x40000040 ;  /* 0x4000004000397882 */ /* 0x000fe20000000000 */
[----:B------:R-:W-:Y:S01]  /*12370*/  UIADD3 UR52, UR24, 0x406, URZ ;  /* 0x0000040618347890 */ /* 0x000fe2000fffe03f */
[----:B------:R-:W-:Y:S01]  /*12380*/  IMAD.MOV.U32 R15, RZ, RZ, 0x40000040 ;  /* 0x40000040ff0f7424 */ /* 0x000fe200078e00ff */
[----:B------:R-:W-:Y:S01]  /*12390*/  UMOV UR53, 0x40000040 ;  /* 0x4000004000357882 */ /* 0x000fe20000000000 */
[----:B------:R-:W-:Y:S01]  /*123a0*/  UIADD3 UR48, UR24, 0x800, URZ ;  /* 0x0000080018307890 */ /* 0x000fe2000fffe03f */
[----:B------:R-:W1:Y:S01]  /*123b0*/  LDC R3, c[0x0][0x448] ;  /* 0x00011200ff037b82 */ /* 0x000e620000000800 */
[----:B------:R-:W-:Y:S01]  /*123c0*/  UMOV UR49, 0x40000040 ;  /* 0x4000004000317882 */ /* 0x000fe20000000000 */
[----:B------:R-:W-:Y:S01]  /*123d0*/  UIADD3 UR44, UR24, 0x802, URZ ;  /* 0x00000802182c7890 */ /* 0x000fe2000fffe03f */
[----:B------:R-:W-:Y:S01]  /*123e0*/  IMAD.MOV.U32 R21, RZ, RZ, 0x40000040 ;  /* 0x40000040ff157424 */ /* 0x000fe200078e00ff */
[----:B0-----:R-:W-:Y:S01]  /*123f0*/  MOV R11, UR29 ;  /* 0x0000001d000b7c02 */ /* 0x001fe20008000f00 */
[----:B------:R-:W-:Y:S01]  /*12400*/  UMOV UR45, 0x40000040 ;  /* 0x40000040002d7882 */ /* 0x000fe20000000000 */
[----:B------:R-:W-:Y:S01]  /*12410*/  UIADD3 UR40, UR24, 0x804, URZ ;  /* 0x0000080418287890 */ /* 0x000fe2000fffe03f */
[----:B------:R-:W-:Y:S01]  /*12420*/  IADD3 R20, R2, 0x906, RZ ;  /* 0x0000090602147810 */ /* 0x000fe20007ffe0ff */
[----:B------:R-:W-:Y:S01]  /*12430*/  UMOV UR41, 0x40000040 ;  /* 0x4000004000297882 */ /* 0x000fe20000000000 */
[----:B------:R-:W-:Y:S01]  /*12440*/  UIADD3 UR36, UR24, 0x806, URZ ;  /* 0x0000080618247890 */ /* 0x000fe2000fffe03f */
[----:B------:R-:W-:Y:S01]  /*12450*/  @!P1 VIADD R0, R0, 0x36840 ;  /* 0x0003684000009836 */ /* 0x000fe20000000000 */
[----:B------:R-:W-:Y:S01]  /*12460*/  UMOV UR37, 0x40000040 ;  /* 0x4000004000257882 */ /* 0x000fe20000000000 */
[----:B------:R-:W-:Y:S01]  /*12470*/  BSSY B0, `(.L_x_6359) ;  /* 0x0000ae3000007945 */ /* 0x000fe20003800000 */
[----:B------:R-:W-:-:S02]  /*12480*/  CS2R R118, SRZ ;  /* 0x0000000000767805 */ /* 0x000fc4000001ff00 */
[----:B------:R-:W-:Y:S02]  /*12490*/  CS2R R116, SRZ ;  /* 0x0000000000747805 */ /* 0x000fe4000001ff00 */
[----:B------:R-:W-:Y:S02]  /*124a0*/  @!P1 PRMT R0, RZ, 0x654, R0 ;  /* 0x00000654ff009816 */ /* 0x000fe40000000000 */
[----:B------:R-:W-:Y:S02]  /*124b0*/  CS2R R114, SRZ ;  /* 0x0000000000727805 */ /* 0x000fe4000001ff00 */
[----:B------:R-:W-:Y:S02]  /*124c0*/  CS2R R112, SRZ ;  /* 0x0000000000707805 */ /* 0x000fe4000001ff00 */
[----:B------:R-:W-:Y:S02]  /*124d0*/  CS2R R110, SRZ ;  /* 0x00000000006e7805 */ /* 0x000fe4000001ff00 */
[----:B------:R-:W-:-:S02]  /*124e0*/  CS2R R108, SRZ ;  /* 0x00000000006c7805 */ /* 0x000fc4000001ff00 */
[----:B------:R-:W-:Y:S02]  /*124f0*/  CS2R R106, SRZ ;  /* 0x00000000006a7805 */ /* 0x000fe4000001ff00 */
[----:B------:R-:W-:Y:S01]  /*12500*/  CS2R R104, SRZ ;  /* 0x0000000000687805 */ /* 0x000fe2000001ff00 */
[----:B------:R-:W-:Y:S02]  /*12510*/  WARPGROUP.DEPBAR.LE gsb0, 0x0 ;  /* 0x00008000000079c5 */ /* 0x000fe40000010000 */
[----:B------:R-:W-:Y:S01]  /*12520*/  WARPGROUP.ARRIVE ;  /* 0x00000000000079c5 */ /* 0x000fe20000000000 */
[----:B-1----:R-:W-:Y:S02]  /*12530*/  ISETP.NE.AND P2, PT, R3, 0x1, PT ;  /* 0x000000010300780c */ /* 0x002fe40003f45270 */
[----:B------:R-:W-:Y:S02]  /*12540*/  CS2R R102, SRZ ;  /* 0x0000000000667805 */ /* 0x000fe4000001ff00 */
[----:B------:R-:W-:-:S02]  /*12550*/  CS2R R100, SRZ ;  /* 0x0000000000647805 */ /* 0x000fc4000001ff00 */
[----:B------:R-:W-:Y:S02]  /*12560*/  CS2R R98, SRZ ;  /* 0x0000000000627805 */ /* 0x000fe4000001ff00 */
[----:B------:R-:W-:Y:S01]  /*12570*/  CS2R R96, SRZ ;  /* 0x0000000000607805 */ /* 0x000fe2000001ff00 */
        /* <DEDUP_REMOVED lines=8> */
[----:B------:R-:W0:Y:S01]  /*12600*/  @P2 LDC R3, c[0x0][0x44c] ;  /* 0x00011300ff032b82 */ /* 0x000e220000000800 */
[----:B------:R-:W-:Y:S01]  /*12610*/  CS2R R94, SRZ ;  /* 0x00000000005e7805 */ /* 0x000fe2000001ff00 */
[----:B------:R-:W-:-:S02]  /*12620*/  WARPGROUP.DEPBAR.LE gsb0, 0x0 ;  /* 0x00008000000079c5 */ /* 0x000fc40000010000 */
[----:B------:R-:W-:-:S06]  /*12630*/  WARPGROUP.ARRIVE ;  /* 0x00000000000079c5 */ /* 0x000fcc0000000000 */
[----:B------:R-:W-:Y:S01]  /*12640*/  HGMMA.64x16x16.F32 R56, gdesc[UR20], RZ, !UPT, gsb0 ;  /* 0x00200000143879f0 */ /* 0x000fe2000c0008ff */
[----:B------:R-:W-:Y:S01]  /*12650*/  R2UR UR22, R6 ;  /* 0x00000000061672ca */ /* 0x000fe200000e0000 */
[----:B------:R-:W-:Y:S01]  /*12660*/  UMOV UR21, UR27 ;  /* 0x0000001b00157c82 */ /* 0x000fe20008000000 */
[----:B------:R-:W-:Y:S01]  /*12670*/  R2UR UR23, R7 ;  /* 0x00000000071772ca */ /* 0x000fe200000e0000 */
[----:B------:R-:W-:Y:S01]  /*12680*/  VIADD R6, R2, 0x282 ;  /* 0x0000028202067836 */ /* 0x000fe20000000000 */
[----:B------:R-:W-:Y:S01]  /*12690*/  MOV R7, 0x40000040 ;  /* 0x4000004000077802 */ /* 0x000fe20000000f00 */
        /* <DEDUP_REMOVED lines=50> */
[----:B-1----:R-:W-:Y:S01]  /*129c0*/  IMAD.U32 R11, RZ, RZ, UR29 ;  /* 0x0000001dff0b7e24 */ /* 0x002fe2000f8e00ff */
        /* <DEDUP_REMOVED lines=154> */
[----:B------:R-:W-:Y:S01]  /*13370*/  IMAD.MOV.U32 R7, RZ, RZ, 0x40000040 ;  /* 0x40000040ff077424 */ /* 0x000fe200078e00ff */
[----:B------:R-:W-:Y:S01]  /*13380*/  IADD3 R6, R2, 0x600, RZ ;  /* 0x0000060002067810 */ /* 0x000fe20007ffe0ff */
        /* <DEDUP_REMOVED lines=48> */
[----:B------:R-:W-:Y:S01]  /*13690*/  VIADD R6, R2, 0x482 ;  /* 0x0000048202067836 */ /* 0x000fe20000000000 */
[----:B------:R-:W-:Y:S01]  /*136a0*/  MOV R7, 0x40000040 ;  /* 0x4000004000077802 */ /* 0x000fe20000000f00 */
        /* <DEDUP_REMOVED lines=242> */
[----:B------:R-:W-:Y:S02]  /*145d0*/  R2UR UR7, R7 ;  /* 0x00000000070772ca */ /* 0x000fe400000e0000 */
[----:B------:R-:W-:Y:S02]  /*145e0*/  MOV R7, 0x40000040 ;  /* 0x4000004000077802 */ /* 0x000fe40000000f00 */
[----:B------:R-:W-:Y:S01]  /*145f0*/  R2UR UR46, R6 ;  /* 0x00000000062e72ca */ /* 0x000fe200000e0000 */
[----:B------:R-:W-:Y:S01]  /*14600*/  VIADD R6, R2, 0x802 ;  /* 0x0000080202067836 */ /* 0x000fe20000000000 */
[----:B------:R-:W-:Y:S01]  /*14610*/  R2UR UR47, R7 ;  /* 0x00000000072f72ca */ /* 0x000fe200000e0000 */
[----:B------:R-:W-:Y:S01]  /*14620*/  IMAD.MOV.U32 R7, RZ, RZ, 0x40000040 ;  /* 0x40000040ff077424 */ /* 0x000fe200078e00ff */
[----:B------:R-:W-:-:S02]  /*14630*/  WARPGROUP.DEPBAR.LE gsb0, 0x0 ;  /* 0x00008000000079c5 */ /* 0x000fc40000010000 */
        /* <DEDUP_REMOVED lines=55> */
[----:B------:R-:W-:-:S03]  /*149b0*/  IMAD.MOV.U32 R7, RZ, RZ, 0x40000040 ;  /* 0x40000040ff077424 */ /* 0x000fc600078e00ff */
[----:B------:R-:W-:Y:S01]  /*149c0*/  R2UR UR42, R6 ;  /* 0x00000000062a72ca */ /* 0x000fe200000e0000 */
[----:B------:R-:W-:Y:S01]  /*149d0*/  VIADD R6, R2, 0x804 ;  /* 0x0000080402067836 */ /* 0x000fe20000000000 */
[----:B------:R-:W-:Y:S02]  /*149e0*/  R2UR UR43, R7 ;  /* 0x00000000072b72ca */ /* 0x000fe400000e0000 */
        /* <DEDUP_REMOVED lines=63> */
[----:B------:R-:W-:Y:S01]  /*14de0*/  ULDC UR42, c[0x0][0x9d8] ;  /* 0x00027600002a7ab9 */ /* 0x000fe20000000800 */
[----:B------:R-:W-:Y:S01]  /*14df0*/  ULDC UR43, c[0x0][0x9d8] ;  /* 0x00027600002b7ab9 */ /* 0x000fe20000000800 */
        /* <DEDUP_REMOVED lines=12> */
[----:B------:R-:W-:Y:S02]  /*14ec0*/  ULDC UR8, c[0x0][0x9d8] ;  /* 0x0002760000087ab9 */ /* 0x000fe40000000800 */
        /* <DEDUP_REMOVED lines=16> */
[----:B------:R-:W2:Y:S01]  /*14fd0*/  @P2 LDC R4, c[0x0][0x450] ;  /* 0x00011400ff042b82 */ /* 0x000ea20000000800 */
[----:B------:R-:W-:Y:S02]  /*14fe0*/  WARPGROUP.DEPBAR.LE gsb0, 0x0 ;  /* 0x00008000000079c5 */ /* 0x000fe40000010000 */
[----:B------:R-:W-:-:S06]  /*14ff0*/  WARPGROUP.ARRIVE ;  /* 0x00000000000079c5 */ /* 0x000fcc0000000000 */
[----:B------:R-:W-:Y:S03]  /*15000*/  HGMMA.64x16x16.F32 R72, gdesc[UR36], R72, gsb0 ;  /* 0x00200000244879f0 */ /* 0x000fe60008000848 */
        /* <DEDUP_REMOVED lines=12> */
[----:B------:R-:W3:Y:S01]  /*150d0*/  MUFU.TANH R74, R74 ;  /* 0x0000004a004a7308 */ /* 0x000ee20000002400 */
[----:B------:R-:W-:Y:S01]  /*150e0*/  FMUL.FTZ R8, R77, UR8 ;  /* 0x000000084d087c20 */ /* 0x000fe20008410000 */
[----:B------:R-:W-:Y:S01]  /*150f0*/  FMUL.FTZ R5, R72, UR8 ;  /* 0x0000000848057c20 */ /* 0x000fe20008410000 */
[----:B------:R-:W-:-:S05]  /*15100*/  FMUL.FTZ R7, R76, UR8 ;  /* 0x000000084c077c20 */ /* 0x000fca0008410000 */
[----:B------:R-:W4:Y:S08]  /*15110*/  MUFU.TANH R75, R75 ;  /* 0x0000004b004b7308 */ /* 0x000f300000002400 */
[----:B------:R-:W5:Y:S08]  /*15120*/  MUFU.TANH R78, R78 ;  /* 0x0000004e004e7308 */ /* 0x000f700000002400 */
[----:B------:R-:W5:Y:S08]  /*15130*/  MUFU.TANH R79, R79 ;  /* 0x0000004f004f7308 */ /* 0x000f700000002400 */
        /* <DEDUP_REMOVED lines=8> */
[----:B-1----:R-:W-:Y:S01]  /*151c0*/  FMUL.FTZ R10, R65, UR8 ;  /* 0x00000008410a7c20 */ /* 0x002fe20008410000 */
[----:B------:R-:W-:Y:S01]  /*151d0*/  HGMMA.64x16x16.F32 R56, gdesc[UR4], R56, gsb0 ;  /* 0x00200000043879f0 */ /* 0x000fe20008000838 */
[----:B------:R-:W-:Y:S01]  /*151e0*/  R2UR UR6, R14 ;  /* 0x000000000e0672ca */ /* 0x000fe200000e0000 */
[----:B------:R-:W-:Y:S01]  /*151f0*/  UMOV UR4, UR36 ;  /* 0x0000002400047c82 */ /* 0x000fe20008000000 */
[----:B------:R-:W-:Y:S01]  /*15200*/  R2UR UR7, R15 ;  /* 0x000000000f0772ca */ /* 0x000fe200000e0000 */
[----:B------:R-:W-:Y:S01]  /*15210*/  UMOV UR5, UR37 ;  /* 0x0000002500057c82 */ /* 0x000fe20008000000 */
[----:B------:R-:W1:Y:S01]  /*15220*/  MUFU.TANH R66, R66 ;  /* 0x0000004200427308 */ /* 0x000e620000002400 */
[----:B------:R-:W-:Y:S01]  /*15230*/  FMUL.FTZ R9, R64, UR8 ;  /* 0x0000000840097c20 */ /* 0x000fe20008410000 */
[----:B------:R-:W-:Y:S01]  /*15240*/  FMUL.FTZ R12, R69, UR8 ;  /* 0x00000008450c7c20 */ /* 0x000fe20008410000 */
[----:B------:R-:W-:-:S05]  /*15250*/  FMUL.FTZ R11, R68, UR8 ;  /* 0x00000008440b7c20 */ /* 0x000fca0008410000 */
[----:B------:R-:W1:Y:S08]  /*15260*/  MUFU.TANH R67, R67 ;  /* 0x0000004300437308 */ /* 0x000e700000002400 */
[----:B------:R-:W1:Y:S08]  /*15270*/  MUFU.TANH R70, R70 ;  /* 0x0000004600467308 */ /* 0x000e700000002400 */
[----:B------:R-:W1:Y:S08]  /*15280*/  MUFU.TANH R71, R71 ;  /* 0x0000004700477308 */ /* 0x000e700000002400 */
[----:B------:R-:W-:Y:S08]  /*15290*/  MUFU.TANH R7, R7 ;  /* 0x0000000700077308 */ /* 0x000ff00000002400 */
[----:B------:R-:W-:Y:S01]  /*152a0*/  MUFU.TANH R8, R8 ;  /* 0x0000000800087308 */ /* 0x000fe20000002400 */
[----:B------:R-:W-:-:S02]  /*152b0*/  WARPGROUP.DEPBAR.LE gsb0, 0x0 ;  /* 0x00008000000079c5 */ /* 0x000fc40000010000 */
[----:B------:R-:W-:Y:S01]  /*152c0*/  WARPGROUP.ARRIVE ;  /* 0x00000000000079c5 */ /* 0x000fe20000000000 */
[----:B------:R-:W-:Y:S01]  /*152d0*/  FMUL.FTZ R13, R56, UR8 ;  /* 0x00000008380d7c20 */ /* 0x000fe20008410000 */
[----:B------:R-:W-:Y:S02]  /*152e0*/  IMAD.IADD R56, R230, 0x1, R224 ;  /* 0x00000001e6387824 */ /* 0x000fe400078e02e0 */
        /* <DEDUP_REMOVED lines=8> */
[----:B0-----:R-:W-:-:S04]  /*15370*/  @P2 IMAD.HI.U32 R3, R56, R3, RZ ;  /* 0x0000000338032227 */ /* 0x001fc800078e00ff */
[----:B------:R-:W-:Y:S01]  /*15380*/  FMUL.FTZ R20, R61, UR8 ;  /* 0x000000083d147c20 */ /* 0x000fe20008410000 */
[----:B------:R-:W-:Y:S01]  /*15390*/  MOV R61, 0xffffff90 ;  /* 0xffffff90003d7802 */ /* 0x000fe20000000f00 */
[----:B------:R0:W1:Y:S01]  /*153a0*/  MUFU.TANH R57, R58 ;  /* 0x0000003a00397308 */ /* 0x0000620000002400 */
[----:B------:R-:W-:Y:S01]  /*153b0*/  FMUL.FTZ R59, R59, UR8 ;  /* 0x000000083b3b7c20 */ /* 0x000fe20008410000 */
[----:B--2---:R-:W-:Y:S01]  /*153c0*/  @P2 SHF.R.U32.HI R56, RZ, R4, R3 ;  /* 0x00000004ff382219 */ /* 0x004fe20000011603 */
[----:B------:R-:W-:Y:S02]  /*153d0*/  IMAD R4, R150, -0x70, R227 ;  /* 0xffffff9096047824 */ /* 0x000fe400078e02e3 */
[----:B------:R-:W-:Y:S01]  /*153e0*/  FMUL.FTZ R62, R62, UR8 ;  /* 0x000000083e3e7c20 */ /* 0x000fe20008410000 */
[----:B------:R-:W-:Y:S01]  /*153f0*/  FMUL.FTZ R63, R63, UR8 ;  /* 0x000000083f3f7c20 */ /* 0x000fe20008410000 */
[----:B------:R-:W-:Y:S01]  /*15400*/  VIADD R4, R4, 0x70 ;  /* 0x0000007004047836 */ /* 0x000fe20000000000 */
[----:B------:R-:W2:Y:S01]  /*15410*/  MUFU.TANH R59, R59 ;  /* 0x0000003b003b7308 */ /* 0x000ea20000002400 */
[----:B0-----:R-:W-:-:S04]  /*15420*/  IMAD R58, R150, R61, 0x71 ;  /* 0x00000071963a7424 */ /* 0x001fc800078e023d */
[----:B------:R-:W-:-:S03]  /*15430*/  IMAD R58, R229, -0x2, R58 ;  /* 0xfffffffee53a7824 */ /* 0x000fc600078e023a */
[----:B------:R-:W0:Y:S02]  /*15440*/  MUFU.TANH R62, R62 ;  /* 0x0000003e003e7308 */ /* 0x000e240000002400 */
[----:B------:R-:W-:-:S06]  /*15450*/  IADD3 R89, -R226, R58, R227 ;  /* 0x0000003ae2597210 */ /* 0x000fcc0007ffe1e3 */
[----:B------:R-:W0:Y:S08]  /*15460*/  MUFU.TANH R63, R63 ;  /* 0x0000003f003f7308 */ /* 0x000e300000002400 */
[----:B------:R-:W-:Y:S08]  /*15470*/  MUFU.TANH R9, R9 ;  /* 0x0000000900097308 */ /* 0x000ff00000002400 */
[----:B------:R-:W-:Y:S01]  /*15480*/  MUFU.TANH R10, R10 ;  /* 0x0000000a000a7308 */ /* 0x000fe20000002400 */
[----:B------:R-:W-:-:S02]  /*15490*/  WARPGROUP.DEPBAR.LE gsb0, 0x0 ;  /* 0x00008000000079c5 */ /* 0x000fc40000010000 */
[----:B------:R-:W-:Y:S01]  /*154a0*/  WARPGROUP.ARRIVE ;  /* 0x00000000000079c5 */ /* 0x000fe20000000000 */
[----:B------:R-:W-:Y:S01]  /*154b0*/  FMUL.FTZ R21, R48, UR8 ;  /* 0x0000000830157c20 */ /* 0x000fe20008410000 */
[----:B------:R-:W-:Y:S01]  /*154c0*/  FMUL.FTZ R3, R49, UR8 ;  /* 0x0000000831037c20 */ /* 0x000fe20008410000 */
[----:B------:R-:W-:Y:S02]  /*154d0*/  VIADD R48, R2, 0x986 ;  /* 0x0000098602307836 */ /* 0x000fe40000000000 */
[----:B------:R-:W-:Y:S01]  /*154e0*/  FMUL.FTZ R50, R50, UR8 ;  /* 0x0000000832327c20 */ /* 0x000fe20008410000 */
[----:B------:R-:W-:Y:S01]  /*154f0*/  IMAD.MOV.U32 R49, RZ, RZ, 0x40000040 ;  /* 0x40000040ff317424 */ /* 0x000fe200078e00ff */
[----:B------:R-:W-:Y:S01]  /*15500*/  HGMMA.64x16x16.F32 R40, gdesc[UR4], R40, gsb0 ;  /* 0x00200000042879f0 */ /* 0x000fe20008000828 */
[----:B------:R-:W-:Y:S01]  /*15510*/  UMOV UR4, UR36 ;  /* 0x0000002400047c82 */ /* 0x000fe20008000000 */
[----:B------:R-:W-:Y:S01]  /*15520*/  R2UR UR6, R48 ;  /* 0x00000000300672ca */ /* 0x000fe200000e0000 */
[----:B------:R-:W-:Y:S01]  /*15530*/  UMOV UR5, UR37 ;  /* 0x0000002500057c82 */ /* 0x000fe20008000000 */
[----:B------:R-:W-:Y:S01]  /*15540*/  R2UR UR7, R49 ;  /* 0x00000000310772ca */ /* 0x000fe200000e0000 */
[----:B------:R3:W0:Y:S01]  /*15550*/  MUFU.TANH R60, R50 ;  /* 0x00000032003c7308 */ /* 0x0006220000002400 */
[----:B------:R-:W4:Y:S01]  /*15560*/  SHFL.IDX PT, R49, R56, 0x1, 0x1c1f ;  /* 0x003c1f0038317f89 */ /* 0x000f2200000e0000 */
[----:B------:R-:W-:-:S02]  /*15570*/  VIADD R2, R2, 0xa06 ;  /* 0x00000a0602027836 */ /* 0x000fc40000000000 */
[----:B------:R-:W-:Y:S01]  /*15580*/  FMUL.FTZ R51, R51, UR8 ;  /* 0x0000000833337c20 */ /* 0x000fe20008410000 */
[----:B------:R-:W-:Y:S01]  /*15590*/  FMUL.FTZ R54, R54, UR8 ;  /* 0x0000000836367c20 */ /* 0x000fe20008410000 */
[----:B------:R-:W-:Y:S01]  /*155a0*/  FMUL.FTZ R55, R55, UR8 ;  /* 0x0000000837377c20 */ /* 0x000fe20008410000 */
[----:B------:R-:W0:Y:S01]  /*155b0*/  SHFL.IDX PT, R56, R56, RZ, 0x1c1f ;  /* 0x001c1fff38387589 */ /* 0x000e2200000e0000 */
[----:B------:R-:W-:Y:S01]  /*155c0*/  FMUL.FTZ R52, R52, UR8 ;  /* 0x0000000834347c20 */ /* 0x000fe20008410000 */
[----:B------:R5:W-:Y:S01]  /*155d0*/  MUFU.TANH R48, R3 ;  /* 0x0000000300307308 */ /* 0x000be20000002400 */
[----:B---3--:R-:W-:-:S07]  /*155e0*/  IMAD R50, R229, -0x2, R4 ;  /* 0xfffffffee5327824 */ /* 0x008fce00078e0204 */
[----:B------:R-:W3:Y:S01]  /*155f0*/  MUFU.TANH R51, R51 ;  /* 0x0000003300337308 */ /* 0x000ee20000002400 */
[----:B-----5:R-:W-:-:S07]  /*15600*/  IMAD.MOV.U32 R3, RZ, RZ, 0x40000040 ;  /* 0x40000040ff037424 */ /* 0x020fce00078e00ff */
[----:B------:R-:W-:Y:S01]  /*15610*/  MUFU.TANH R54, R54 ;  /* 0x0000003600367308 */ /* 0x000fe20000002400 */
[----:B----4-:R-:W-:-:S04]  /*15620*/  VIADDMNMX R4, R49, R89, R50, PT ;  /* 0x0000005931047246 */ /* 0x010fc80003800132 */
[C---:B------:R-:W-:Y:S02]  /*15630*/  ISETP.GT.AND P5, PT, R4.reuse, RZ, PT ;  /* 0x000000ff0400720c */ /* 0x040fe40003fa4270 */
[C---:B------:R-:W-:Y:S01]  /*15640*/  ISETP.GT.AND P6, PT, R4.reuse, 0x1, PT ;  /* 0x000000010400780c */ /* 0x040fe20003fc4270 */
[----:B------:R0:W4:Y:S01]  /*15650*/  MUFU.TANH R58, R55 ;  /* 0x00000037003a7308 */ /* 0x0001220000002400 */
[----:B------:R-:W-:Y:S02]  /*15660*/  ISETP.GT.AND P4, PT, R4, 0x8, PT ;  /* 0x000000080400780c */ /* 0x000fe40003f84270 */
[----:B------:R-:W-:Y:S02]  /*15670*/  FSEL R93, R74, -INF , P5 ;  /* 0xff8000004a5d7808 */ /* 0x000fe40002800000 */
[----:B------:R-:W-:Y:S02]  /*15680*/  FSEL R91, R75, -INF , P6 ;  /* 0xff8000004b5b7808 */ /* 0x000fe40003000000 */
[----:B------:R-:W-:Y:S01]  /*15690*/  ISETP.GT.AND P3, PT, R4, 0x9, PT ;  /* 0x000000090400780c */ /* 0x000fe20003f64270 */
[----:B------:R-:W-:Y:S01]  /*156a0*/  MUFU.TANH R11, R11 ;  /* 0x0000000b000b7308 */ /* 0x000fe20000002400 */
[----:B------:R-:W-:-:S02]  /*156b0*/  FSEL R87, R78, -INF , P4 ;  /* 0xff8000004e577808 */ /* 0x000fc40002000000 */
[C---:B------:R-:W-:Y:S02]  /*156c0*/  ISETP.GT.AND P5, PT, R4.reuse, 0x10, PT ;  /* 0x000000100400780c */ /* 0x040fe40003fa4270 */
[----:B------:R-:W-:Y:S01]  /*156d0*/  FSEL R85, R79, -INF , P3 ;  /* 0xff8000004f557808 */ /* 0x000fe20001800000 */
[----:B------:R-:W-:Y:S02]  /*156e0*/  WARPGROUP.DEPBAR.LE gsb0, 0x0 ;  /* 0x00008000000079c5 */ /* 0x000fe40000010000 */
[----:B------:R-:W-:Y:S01]  /*156f0*/  WARPGROUP.ARRIVE ;  /* 0x00000000000079c5 */ /* 0x000fe20000000000 */
[----:B------:R-:W-:Y:S01]  /*15700*/  ISETP.GT.AND P3, PT, R4, 0x11, PT ;  /* 0x000000110400780c */ /* 0x000fe20003f64270 */
[----:B------:R-:W-:Y:S01]  /*15710*/  FMUL.FTZ R42, R42, UR8 ;  /* 0x000000082a2a7c20 */ /* 0x000fe20008410000 */
[----:B-1----:R-:W-:Y:S01]  /*15720*/  FSEL R83, R66, -INF , P5 ;  /* 0xff80000042537808 */ /* 0x002fe20002800000 */
[----:B------:R-:W-:Y:S01]  /*15730*/  FMUL.FTZ R47, R47, UR8 ;  /* 0x000000082f2f7c20 */ /* 0x000fe20008410000 */
[----:B------:R-:W-:Y:S01]  /*15740*/  ISETP.GT.AND P4, PT, R4, 0x18, PT ;  /* 0x000000180400780c */ /* 0x000fe20003f84270 */
[----:B------:R-:W-:Y:S01]  /*15750*/  HGMMA.64x16x16.F32 R32, gdesc[UR4], R32, gsb0 ;  /* 0x00200000042079f0 */ /* 0x000fe20008000820 */
[----:B------:R-:W-:Y:S01]  /*15760*/  R2UR UR6, R2 ;  /* 0x00000000020672ca */ /* 0x000fe200000e0000 */
[----:B------:R-:W-:Y:S01]  /*15770*/  UMOV UR4, UR36 ;  /* 0x0000002400047c82 */ /* 0x000fe20008000000 */
[----:B------:R-:W-:Y:S01]  /*15780*/  R2UR UR7, R3 ;  /* 0x00000000030772ca */ /* 0x000fe200000e0000 */
[----:B------:R-:W-:Y:S01]  /*15790*/  UMOV UR5, UR37 ;  /* 0x0000002500057c82 */ /* 0x000fe20008000000 */
[----:B------:R-:W-:Y:S01]  /*157a0*/  FMNMX.FTZ R2, R93, R91, !PT ;  /* 0x0000005b5d027209 */ /* 0x000fe20007810000 */
[----:B------:R-:W1:Y:S01]  /*157b0*/  MUFU.TANH R42, R42 ;  /* 0x0000002a002a7308 */ /* 0x000e620000002400 */
[----:B------:R-:W-:Y:S01]  /*157c0*/  FSEL R81, R67, -INF , P3 ;  /* 0xff80000043517808 */ /* 0x000fe20001800000 */
[----:B------:R-:W-:Y:S01]  /*157d0*/  FMUL.FTZ R43, R43, UR8 ;  /* 0x000000082b2b7c20 */ /* 0x000fe20008410000 */
[----:B------:R-:W-:Y:S01]  /*157e0*/  FMNMX.FTZ R2, R87, R2, !PT ;  /* 0x0000000257027209 */ /* 0x000fe20007810000 */
[----:B------:R-:W-:Y:S01]  /*157f0*/  FMUL.FTZ R46, R46, UR8 ;  /* 0x000000082e2e7c20 */ /* 0x000fe20008410000 */
[----:B------:R-:W-:Y:S01]  /*15800*/  ISETP.GT.AND P3, PT, R4, 0x19, PT ;  /* 0x000000190400780c */ /* 0x000fe20003f64270 */
[----:B------:R-:W-:Y:S01]  /*15810*/  FMUL.FTZ R45, R45, UR8 ;  /* 0x000000082d2d7c20 */ /* 0x000fe20008410000 */
[----:B------:R-:W-:Y:S01]  /*15820*/  FMNMX.FTZ R2, R85, R2, !PT ;  /* 0x0000000255027209 */ /* 0x000fe20007810000 */
[----:B------:R5:W-:Y:S01]  /*15830*/  MUFU.TANH R61, R47 ;  /* 0x0000002f003d7308 */ /* 0x000be20000002400 */
[----:B------:R-:W-:Y:S01]  /*15840*/  FSEL R79, R70, -INF , P4 ;  /* 0xff800000464f7808 */ /* 0x000fe20002000000 */
[----:B------:R-:W-:Y:S01]  /*15850*/  FMUL.FTZ R40, R40, UR8 ;  /* 0x0000000828287c20 */ /* 0x000fe20008410000 */
[----:B------:R-:W-:Y:S01]  /*15860*/  FMNMX.FTZ R2, R83, R2, !PT ;  /* 0x0000000253027209 */ /* 0x000fe20007810000 */
[----:B------:R-:W-:Y:S01]  /*15870*/  FMUL.FTZ R41, R41, UR8 ;  /* 0x0000000829297c20 */ /* 0x000fe20008410000 */
[----:B------:R-:W-:Y:S01]  /*15880*/  ISETP.GT.AND P4, PT, R4, 0x20, PT ;  /* 0x000000200400780c */ /* 0x000fe20003f84270 */
[----:B------:R-:W-:Y:S01]  /*15890*/  FMUL.FTZ R44, R44, UR8 ;  /* 0x000000082c2c7c20 */ /* 0x000fe20008410000 */
[----:B------:R-:W-:Y:S01]  /*158a0*/  FMNMX.FTZ R2, R81, R2, !PT ;  /* 0x0000000251027209 */ /* 0x000fe20007810000 */
[----:B------:R3:W1:Y:S01]  /*158b0*/  MUFU.TANH R3, R43 ;  /* 0x0000002b00037308 */ /* 0x0006620000002400 */
[----:B------:R-:W-:-:S02]  /*158c0*/  FSEL R77, R71, -INF , P3 ;  /* 0xff800000474d7808 */ /* 0x000fc40001800000 */
[----:B------:R-:W-:Y:S02]  /*158d0*/  FMNMX.FTZ R2, R79, R2, !PT ;  /* 0x000000024f027209 */ /* 0x000fe40007810000 */
[C---:B------:R-:W-:Y:S02]  /*158e0*/  ISETP.GT.AND P3, PT, R4.reuse, 0x21, PT ;  /* 0x000000210400780c */ /* 0x040fe40003f64270 */
[----:B------:R-:W-:Y:S01]  /*158f0*/  FSEL R75, R57, -INF , P4 ;  /* 0xff800000394b7808 */ /* 0x000fe20002000000 */
[----:B------:R-:W-:Y:S01]  /*15900*/  MUFU.TANH R46, R46 ;  /* 0x0000002e002e7308 */ /* 0x000fe20000002400 */
[----:B------:R-:W-:Y:S02]  /*15910*/  FMNMX.FTZ R2, R77, R2, !PT ;  /* 0x000000024d027209 */ /* 0x000fe40007810000 */
[----:B------:R-:W-:Y:S02]  /*15920*/  ISETP.GT.AND P4, PT, R4, 0x28, PT ;  /* 0x000000280400780c */ /* 0x000fe40003f84270 */
[----:B--2---:R-:W-:-:S02]  /*15930*/  FSEL R65, R59, -INF , P3 ;  /* 0xff8000003b417808 */ /* 0x004fc40001800000 */
[----:B------:R-:W-:Y:S01]  /*15940*/  FMNMX.FTZ R2, R75, R2, !PT ;  /* 0x000000024b027209 */ /* 0x000fe20007810000 */
[----:B------:R-:W-:Y:S01]  /*15950*/  MUFU.TANH R12, R12 ;  /* 0x0000000c000c7308 */ /* 0x000fe20000002400 */
[----:B------:R-:W-:Y:S02]  /*15960*/  ISETP.GT.AND P3, PT, R4, 0x29, PT ;  /* 0x000000290400780c */ /* 0x000fe40003f64270 */
[----:B0-----:R-:W-:Y:S02]  /*15970*/  FSEL R55, R62, -INF , P4 ;  /* 0xff8000003e377808 */ /* 0x001fe40002000000 */
[----:B------:R-:W-:Y:S02]  /*15980*/  FMNMX.FTZ R2, R65, R2, !PT ;  /* 0x0000000241027209 */ /* 0x000fe40007810000 */
[----:B------:R-:W-:Y:S01]  /*15990*/  ISETP.GT.AND P4, PT, R4, 0x30, PT ;  /* 0x000000300400780c */ /* 0x000fe20003f84270 */
[----:B------:R-:W-:Y:S01]  /*159a0*/  MUFU.TANH R13, R13 ;  /* 0x0000000d000d7308 */ /* 0x000fe20000002400 */
[----:B------:R-:W-:-:S02]  /*159b0*/  FSEL R49, R63, -INF , P3 ;  /* 0xff8000003f317808 */ /* 0x000fc40001800000 */
[----:B------:R-:W-:Y:S02]  /*159c0*/  FMNMX.FTZ R2, R55, R2, !PT ;  /* 0x0000000237027209 */ /* 0x000fe40007810000 */
[----:B------:R-:W-:Y:S01]  /*159d0*/  ISETP.GT.AND P3, PT, R4, 0x31, PT ;  /* 0x000000310400780c */ /* 0x000fe20003f64270 */
[----:B------:R-:W-:Y:S02]  /*159e0*/  WARPGROUP.DEPBAR.LE gsb0, 0x0 ;  /* 0x00008000000079c5 */ /* 0x000fe40000010000 */
[----:B------:R-:W-:Y:S01]  /*159f0*/  WARPGROUP.ARRIVE ;  /* 0x00000000000079c5 */ /* 0x000fe20000000000 */
[----:B------:R-:W-:Y:S01]  /*15a00*/  FMUL.FTZ R34, R34, UR8 ;  /* 0x0000000822227c20 */ /* 0x000fe20008410000 */
[----:B-----5:R-:W-:Y:S01]  /*15a10*/  FSEL R47, R60, -INF , P4 ;  /* 0xff8000003c2f7808 */ /* 0x020fe20002000000 */
[----:B------:R-:W-:Y:S01]  /*15a20*/  FMUL.FTZ R35, R35, UR8 ;  /* 0x0000000823237c20 */ /* 0x000fe20008410000 */
[----:B------:R-:W-:Y:S01]  /*15a30*/  FMNMX.FTZ R2, R49, R2, !PT ;  /* 0x0000000231027209 */ /* 0x000fe20007810000 */
[----:B------:R0:W-:Y:S01]  /*15a40*/  MUFU.TANH R64, R34 ;  /* 0x0000002200407308 */ /* 0x0001e20000002400 */
[----:B------:R-:W-:Y:S01]  /*15a50*/  HGMMA.64x16x16.F32 R24, gdesc[UR4], R24, gsb0 ;  /* 0x00200000041879f0 */ /* 0x000fe20008000818 */
[----:B------:R-:W-:Y:S01]  /*15a60*/  ISETP.GT.AND P4, PT, R4, 0x38, PT ;  /* 0x000000380400780c */ /* 0x000fe20003f84270 */
[----:B------:R-:W-:Y:S01]  /*15a70*/  FMUL.FTZ R38, R38, UR8 ;  /* 0x0000000826267c20 */ /* 0x000fe20008410000 */
[----:B---3--:R-:W-:Y:S01]  /*15a80*/  FSEL R43, R51, -INF , P3 ;  /* 0xff800000332b7808 */ /* 0x008fe20001800000 */
[----:B------:R-:W-:Y:S01]  /*15a90*/  ULDC UR4, c[0x0][0x988] ;  /* 0x0002620000047ab9 */ /* 0x000fe20000000800 */
[----:B------:R-:W-:Y:S01]  /*15aa0*/  ISETP.GT.AND P3, PT, R4, 0x39, PT ;  /* 0x000000390400780c */ /* 0x000fe20003f64270 */
[----:B------:R-:W-:Y:S01]  /*15ab0*/  FMUL.FTZ R33, R33, UR8 ;  /* 0x0000000821217c20 */ /* 0x000fe20008410000 */
[----:B------:R2:W3:Y:S01]  /*15ac0*/  MUFU.TANH R62, R35 ;  /* 0x00000023003e7308 */ /* 0x0004e20000002400 */
[----:B0-----:R-:W-:Y:S01]  /*15ad0*/  FMNMX.FTZ R34, R47, R2, !PT ;  /* 0x000000022f227209 */ /* 0x001fe20007810000 */
[----:B------:R-:W-:Y:S01]  /*15ae0*/  FMUL.FTZ R2, R39, UR8 ;  /* 0x0000000827027c20 */ /* 0x000fe20008410000 */
[----:B----4-:R-:W-:Y:S01]  /*15af0*/  FSEL R39, R58, -INF , P3 ;  /* 0xff8000003a277808 */ /* 0x010fe20001800000 */
[----:B------:R-:W-:Y:S01]  /*15b00*/  FMUL.FTZ R37, R37, UR8 ;  /* 0x0000000825257c20 */ /* 0x000fe20008410000 */
[----:B------:R-:W-:Y:S01]  /*15b10*/  FMNMX.FTZ R34, R43, R34, !PT ;  /* 0x000000222b227209 */ /* 0x000fe20007810000 */
[----:B------:R-:W-:Y:S01]  /*15b20*/  FMUL.FTZ R32, R32, UR8 ;  /* 0x0000000820207c20 */ /* 0x000fe20008410000 */
[----:B------:R-:W-:Y:S01]  /*15b30*/  ISETP.GT.AND P3, PT, R4, 0x41, PT ;  /* 0x000000410400780c */ /* 0x000fe20003f64270 */
[----:B------:R-:W0:Y:S01]  /*15b40*/  MUFU.TANH R67, R2 ;  /* 0x0000000200437308 */ /* 0x000e220000002400 */
[----:B--2---:R-:W-:Y:S01]  /*15b50*/  FSEL R35, R54, -INF , P4 ;  /* 0xff80000036237808 */ /* 0x004fe20002000000 */
[----:B------:R-:W-:Y:S01]  /*15b60*/  FMUL.FTZ R36, R36, UR8 ;  /* 0x0000000824247c20 */ /* 0x000fe20008410000 */
[----:B------:R-:W-:-:S02]  /*15b70*/  ISETP.GT.AND P4, PT, R4, 0x40, PT ;  /* 0x000000400400780c */ /* 0x000fc40003f84270 */
[----:B------:R-:W-:Y:S02]  /*15b80*/  FMNMX.FTZ R34, R35, R34, !PT ;  /* 0x0000002223227209 */ /* 0x000fe40007810000 */
[----:B-1----:R-:W-:Y:S01]  /*15b90*/  FSEL R51, R42, -INF , P4 ;  /* 0xff8000002a337808 */ /* 0x002fe20002000000 */
[----:B------:R-:W1:Y:S01]  /*15ba0*/  MUFU.TANH R38, R38 ;  /* 0x0000002600267308 */ /* 0x000e620000002400 */
[----:B------:R-:W-:Y:S02]  /*15bb0*/  FMNMX.FTZ R34, R39, R34, !PT ;  /* 0x0000002227227209 */ /* 0x000fe40007810000 */
[C---:B------:R-:W-:Y:S02]  /*15bc0*/  ISETP.GT.AND P4, PT, R4.reuse, 0x48, PT ;  /* 0x000000480400780c */ /* 0x040fe40003f84270 */
[----:B------:R-:W-:Y:S02]  /*15bd0*/  FSEL R57, R3, -INF , P3 ;  /* 0xff80000003397808 */ /* 0x000fe40001800000 */
[----:B------:R-:W-:Y:S01]  /*15be0*/  FMNMX.FTZ R34, R51, R34, !PT ;  /* 0x0000002233227209 */ /* 0x000fe20007810000 */
[----:B------:R-:W-:Y:S01]  /*15bf0*/  MUFU.TANH R14, R14 ;  /* 0x0000000e000e7308 */ /* 0x000fe20000002400 */
[----:B------:R-:W-:-:S02]  /*15c00*/  ISETP.GT.AND P3, PT, R4, 0x49, PT ;  /* 0x000000490400780c */ /* 0x000fc40003f64270 */
[----:B------:R-:W-:Y:S02]  /*15c10*/  FMNMX.FTZ R34, R57, R34, !PT ;  /* 0x0000002239227209 */ /* 0x000fe40007810000 */
[----:B------:R-:W-:Y:S02]  /*15c20*/  FSEL R59, R61, -INF , P3 ;  /* 0xff8000003d3b7808 */ /* 0x000fe40001800000 */
[----:B------:R-:W-:Y:S01]  /*15c30*/  ISETP.GT.AND P3, PT, R4, 0x51, PT ;  /* 0x000000510400780c */ /* 0x000fe20003f64270 */
[----:B------:R-:W-:Y:S01]  /*15c40*/  MUFU.TANH R15, R15 ;  /* 0x0000000f000f7308 */ /* 0x000fe20000002400 */
[----:B------:R-:W-:Y:S02]  /*15c50*/  VIADDMNMX R56, R56, R89, R50, PT ;  /* 0x0000005938387246 */ /* 0x000fe40003800132 */
[----:B---3--:R-:W-:Y:S02]  /*15c60*/  FSEL R63, R62, -INF , P3 ;  /* 0xff8000003e3f7808 */ /* 0x008fe40001800000 */
[----:B------:R-:W-:-:S02]  /*15c70*/  ISETP.GT.AND P3, PT, R4, 0x59, PT ;  /* 0x000000590400780c */ /* 0x000fc40003f64270 */
[----:B------:R-:W-:Y:S01]  /*15c80*/  ISETP.GT.AND P5, PT, R56, 0x8, PT ;  /* 0x000000083800780c */ /* 0x000fe20003fa4270 */
[----:B------:R-:W-:Y:S01]  /*15c90*/  MUFU.TANH R20, R20 ;  /* 0x0000001400147308 */ /* 0x000fe20000002400 */
[----:B0-----:R-:W-:Y:S02]  /*15ca0*/  FSEL R67, R67, -INF , P3 ;  /* 0xff80000043437808 */ /* 0x001fe40001800000 */
[----:B------:R-:W-:Y:S01]  /*15cb0*/  ISETP.GT.AND P3, PT, R4, 0x61, PT ;  /* 0x000000610400780c */ /* 0x000fe20003f64270 */
        /* <DEDUP_REMOVED lines=18> */
[----:B------:R0:W-:Y:S01]  /*15de0*/  @!P1 SYNCS.ARRIVE.TRANS64.RED.A1T0 RZ, [R0+URZ], RZ ;  /* 0x000000ff00ff99a7 */ /* 0x0001e2000810043f */
[----:B------:R-:W-:-:S02]  /*15df0*/  FMNMX.FTZ R34, R63, R34, !PT ;  /* 0x000000223f227209 */ /* 0x000fc40007810000 */
[C---:B------:R-:W-:Y:S02]  /*15e00*/  ISETP.GT.AND P4, PT, R4.reuse, 0x60, PT ;  /* 0x000000600400780c */ /* 0x040fe40003f84270 */
[----:B------:R-:W1:Y:S01]  /*15e10*/  MUFU.TANH R30, R30 ;  /* 0x0000001e001e7308 */ /* 0x000e620000002400 */
[----:B------:R-:W-:Y:S02]  /*15e20*/  FMNMX.FTZ R34, R31, R34, !PT ;  /* 0x000000221f227209 */ /* 0x000fe40007810000 */
[----:B--2---:R-:W-:Y:S02]  /*15e30*/  FSEL R73, R73, -INF , P3 ;  /* 0xff80000049497808 */ /* 0x004fe40001800000 */
[----:B------:R-:W-:Y:S02]  /*15e40*/  FMNMX.FTZ R34, R67, R34, !PT ;  /* 0x0000002243227209 */ /* 0x000fe40007810000 */
[----:B------:R-:W-:Y:S01]  /*15e50*/  ISETP.GT.AND P3, PT, R4, 0x69, PT ;  /* 0x000000690400780c */ /* 0x000fe20003f64270 */
[----:B------:R2:W4:Y:S01]  /*15e60*/  MUFU.TANH R3, R2 ;  /* 0x0000000200037308 */ /* 0x0005220000002400 */
[----:B---3--:R-:W-:-:S02]  /*15e70*/  FSEL R71, R26, -INF , P4 ;  /* 0xff8000001a477808 */ /* 0x008fc40002000000 */
[----:B------:R-:W-:Y:S01]  /*15e80*/  ISETP.GT.AND P4, PT, R4, 0x68, PT ;  /* 0x000000680400780c */ /* 0x000fe20003f84270 */
[----:B------:R-:W-:Y:S01]  /*15e90*/  IMAD.U32 R4, RZ, RZ, UR4 ;  /* 0x00000004ff047e24 */ /* 0x000fe2000f8e00ff */
[----:B------:R-:W-:Y:S02]  /*15ea0*/  FMNMX.FTZ R34, R71, R34, !PT ;  /* 0x0000002247227209 */ /* 0x000fe40007810000 */
[----:B------:R-:W-:Y:S01]  /*15eb0*/  FSEL R7, R7, -INF , P5 ;  /* 0xff80000007077808 */ /* 0x000fe20002800000 */
[----:B------:R-:W-:Y:S01]  /*15ec0*/  MUFU.TANH R46, R24 ;  /* 0x00000018002e7308 */ /* 0x000fe20000002400 */
[----:B-1----:R-:W-:Y:S01]  /*15ed0*/  FSEL R69, R30, -INF , P4 ;  /* 0xff8000001e457808 */ /* 0x002fe20002000000 */
[----:B--2---:R-:W-:Y:S01]  /*15ee0*/  FMUL.FTZ R2, R53, UR8 ;  /* 0x0000000835027c20 */ /* 0x004fe20008410000 */
[----:B------:R-:W-:Y:S02]  /*15ef0*/  FMNMX.FTZ R34, R73, R34, !PT ;  /* 0x0000002249227209 */ /* 0x000fe40007810000 */
[----:B------:R-:W-:-:S02]  /*15f00*/  ISETP.GT.AND P4, PT, R56, 0x1, PT ;  /* 0x000000013800780c */ /* 0x000fc40003f84270 */
[----:B------:R-:W-:Y:S01]  /*15f10*/  FMNMX.FTZ R34, R69, R34, !PT ;  /* 0x0000002245227209 */ /* 0x000fe20007810000 */
[----:B------:R1:W-:Y:S01]  /*15f20*/  MUFU.TANH R30, R2 ;  /* 0x00000002001e7308 */ /* 0x0003e20000002400 */
[----:B----4-:R-:W-:Y:S02]  /*15f30*/  FSEL R53, R3, -INF , P3 ;  /* 0xff80000003357808 */ /* 0x010fe40001800000 */
[----:B------:R-:W-:Y:S02]  /*15f40*/  FSEL R6, R6, -INF , P4 ;  /* 0xff80000006067808 */ /* 0x000fe40002000000 */
[----:B------:R-:W-:Y:S02]  /*15f50*/  FMNMX.FTZ R34, R53, R34, !PT ;  /* 0x0000002235227209 */ /* 0x000fe40007810000 */
[----:B------:R-:W-:Y:S01]  /*15f60*/  ISETP.GT.AND P4, PT, R56, 0x10, PT ;  /* 0x000000103800780c */ /* 0x000fe20003f84270 */
[----:B------:R2:W-:Y:S02]  /*15f70*/  MUFU.TANH R54, R25 ;  /* 0x0000001900367308 */ /* 0x0005e40000002400 */
[----:B------:R-:W3:Y:S01]  /*15f80*/  SHFL.BFLY PT, R3, R34, 0x2, 0x1f ;  /* 0x0c401f0022037f89 */ /* 0x000ee200000e0000 */
[----:B------:R-:W-:-:S02]  /*15f90*/  FSEL R9, R9, -INF , P4 ;  /* 0xff80000009097808 */ /* 0x000fc40002000000 */
[----:B------:R-:W-:-:S03]  /*15fa0*/  ISETP.GT.AND P4, PT, R56, 0x18, PT ;  /* 0x000000183800780c */ /* 0x000fc60003f84270 */
[----:B------:R-:W-:Y:S01]  /*15fb0*/  MUFU.TANH R42, R37 ;  /* 0x00000025002a7308 */ /* 0x000fe20000002400 */
[----:B------:R-:W-:Y:S02]  /*15fc0*/  FSEL R11, R11, -INF , P4 ;  /* 0xff8000000b0b7808 */ /* 0x000fe40002000000 */
[----:B------:R-:W-:-:S04]  /*15fd0*/  ISETP.GT.AND P4, PT, R56, 0x20, PT ;  /* 0x000000203800780c */ /* 0x000fc80003f84270 */
[----:B------:R-:W-:Y:S01]  /*15fe0*/  FSEL R13, R13, -INF , P4 ;  /* 0xff8000000d0d7808 */ /* 0x000fe20002000000 */
[----:B------:R-:W4:Y:S01]  /*15ff0*/  MUFU.TANH R21, R21 ;  /* 0x0000001500157308 */ /* 0x000f220000002400 */
[----:B------:R-:W-:-:S07]  /*16000*/  ISETP.GT.AND P4, PT, R56, 0x28, PT ;  /* 0x000000283800780c */ /* 0x000fce0003f84270 */
[----:B------:R-:W-:Y:S01]  /*16010*/  MUFU.TANH R38, R45 ;  /* 0x0000002d00267308 */ /* 0x000fe20000002400 */
[----:B---3--:R-:W-:-:S05]  /*16020*/  FMNMX.FTZ R3, R34, R3, !PT ;  /* 0x0000000322037209 */ /* 0x008fca0007810000 */
[----:B-1----:R-:W1:Y:S02]  /*16030*/  SHFL.BFLY PT, R2, R3, 0x1, 0x1f ;  /* 0x0c201f0003027f89 */ /* 0x002e6400000e0000 */
[----:B------:R3:W-:Y:S08]  /*16040*/  MUFU.TANH R34, R33 ;  /* 0x0000002100227308 */ /* 0x0007f00000002400 */
[----:B------:R-:W5:Y:S08]  /*16050*/  MUFU.TANH R52, R52 ;  /* 0x0000003400347308 */ /* 0x000f700000002400 */
[----:B------:R-:W0:Y:S01]  /*16060*/  MUFU.TANH R40, R40 ;  /* 0x0000002800287308 */ /* 0x000e220000002400 */
[----:B-1----:R-:W-:Y:S01]  /*16070*/  FMNMX.FTZ R3, R3, R2, !PT ;  /* 0x0000000203037209 */ /* 0x002fe20007810000 */
[----:B------:R-:W-:-:S06]  /*16080*/  FMUL.FTZ R2, R29, UR8 ;  /* 0x000000081d027c20 */ /* 0x000fcc0008410000 */
[----:B------:R-:W1:Y:S01]  /*16090*/  MUFU.TANH R41, R41 ;  /* 0x0000002900297308 */ /* 0x000e620000002400 */
[C---:B------:R-:W-:Y:S01]  /*160a0*/  FSETP.NEU.FTZ.AND P3, PT, R3.reuse, -INF , PT ;  /* 0xff8000000300780b */ /* 0x040fe20003f7d000 */
[----:B------:R-:W-:-:S05]  /*160b0*/  FMUL.FTZ R26, R3, R4 ;  /* 0x00000004031a7220 */ /* 0x000fca0000410000 */
[----:B------:R-:W-:Y:S01]  /*160c0*/  FSEL R24, R26, RZ, P3 ;  /* 0x000000ff1a187208 */ /* 0x000fe20001800000 */
[----:B------:R-:W1:Y:S01]  /*160d0*/  MUFU.TANH R44, R44 ;  /* 0x0000002c002c7308 */ /* 0x000e620000002400 */
[----:B------:R-:W-:-:S03]  /*160e0*/  ISETP.GT.AND P3, PT, R56, RZ, PT ;  /* 0x000000ff3800720c */ /* 0x000fc60003f64270 */
[-CC-:B------:R-:W-:Y:S01]  /*160f0*/  FFMA.FTZ R197, R83, R4.reuse, -R24.reuse ;  /* 0x0000000453c57223 */ /* 0x180fe20000010818 */
[----:B------:R-:W-:Y:S01]  /*16100*/  FSEL R29, R5, -INF , P3 ;  /* 0xff800000051d7808 */ /* 0x000fe20001800000 */
[-CC-:B------:R-:W-:Y:S01]  /*16110*/  FFMA.FTZ R199, R79, R4.reuse, -R24.reuse ;  /* 0x000000044fc77223 */ /* 0x180fe20000010818 */
[----:B------:R-:W-:Y:S01]  /*16120*/  ISETP.GT.AND P3, PT, R56, 0x9, PT ;  /* 0x000000093800780c */ /* 0x000fe20003f64270 */
[--C-:B------:R-:W-:Y:S01]  /*16130*/  FFMA.FTZ R91, R91, R4, -R24.reuse ;  /* 0x000000045b5b7223 */ /* 0x100fe20000010818 */
[----:B------:R-:W-:Y:S01]  /*16140*/  FMNMX.FTZ R26, R29, R6, !PT ;  /* 0x000000061d1a7209 */ /* 0x000fe20007810000 */
[-CC-:B------:R-:W-:Y:S01]  /*16150*/  FFMA.FTZ R203, R87, R4.reuse, -R24.reuse ;  /* 0x0000000457cb7223 */ /* 0x180fe20000010818 */
[----:B--2---:R-:W-:Y:S01]  /*16160*/  FSEL R25, R8, -INF , P3 ;  /* 0xff80000008197808 */ /* 0x004fe20001800000 */
[--C-:B------:R-:W-:Y:S01]  /*16170*/  FFMA.FTZ R8, R85, R4, -R24.reuse ;  /* 0x0000000455087223 */ /* 0x100fe20000010818 */
[----:B------:R-:W-:Y:S01]  /*16180*/  FMNMX.FTZ R26, R7, R26, !PT ;  /* 0x0000001a071a7209 */ /* 0x000fe20007810000 */
[----:B------:R-:W-:Y:S01]  /*16190*/  MUFU.TANH R50, R2 ;  /* 0x0000000200327308 */ /* 0x000fe20000002400 */
[----:B------:R-:W-:Y:S01]  /*161a0*/  ISETP.GT.AND P3, PT, R56, 0x11, PT ;  /* 0x000000113800780c */ /* 0x000fe20003f64270 */
[--C-:B------:R-:W-:Y:S01]  /*161b0*/  FFMA.FTZ R195, R55, R4, -R24.reuse ;  /* 0x0000000437c37223 */ /* 0x100fe20000010818 */
[----:B------:R-:W-:Y:S01]  /*161c0*/  FMNMX.FTZ R26, R25, R26, !PT ;  /* 0x0000001a191a7209 */ /* 0x000fe20007810000 */
[-CC-:B------:R-:W-:Y:S01]  /*161d0*/  FFMA.FTZ R193, R75, R4.reuse, -R24.reuse ;  /* 0x000000044bc17223 */ /* 0x180fe20000010818 */
[----:B---3--:R-:W-:Y:S01]  /*161e0*/  FSEL R33, R10, -INF , P3 ;  /* 0xff8000000a217808 */ /* 0x008fe20001800000 */
[--C-:B------:R-:W-:Y:S01]  /*161f0*/  FFMA.FTZ R10, R81, R4, -R24.reuse ;  /* 0x00000004510a7223 */ /* 0x100fe20000010818 */
[----:B------:R-:W-:Y:S01]  /*16200*/  FMNMX.FTZ R26, R9, R26, !PT ;  /* 0x0000001a091a7209 */ /* 0x000fe20007810000 */
[----:B------:R2:W-:Y:S01]  /*16210*/  MUFU.EX2 R2, R91 ;  /* 0x0000005b00027308 */ /* 0x0005e20000000800 */
[----:B------:R-:W-:Y:S01]  /*16220*/  ISETP.GT.AND P3, PT, R56, 0x19, PT ;  /* 0x000000193800780c */ /* 0x000fe20003f64270 */
[--C-:B------:R-:W-:Y:S01]  /*16230*/  FFMA.FTZ R189, R47, R4, -R24.reuse ;  /* 0x000000042fbd7223 */ /* 0x100fe20000010818 */
[----:B------:R-:W-:Y:S01]  /*16240*/  FMNMX.FTZ R26, R33, R26, !PT ;  /* 0x0000001a211a7209 */ /* 0x000fe20007810000 */
[-CC-:B------:R-:W-:Y:S01]  /*16250*/  FFMA.FTZ R201, R93, R4.reuse, -R24.reuse ;  /* 0x000000045dc97223 */ /* 0x180fe20000010818 */
[----:B------:R-:W-:Y:S01]  /*16260*/  FSEL R37, R12, -INF , P3 ;  /* 0xff8000000c257808 */ /* 0x000fe20001800000 */
[--C-:B------:R-:W-:Y:S01]  /*16270*/  FFMA.FTZ R12, R77, R4, -R24.reuse ;  /* 0x000000044d0c7223 */ /* 0x100fe20000010818 */
[----:B------:R-:W-:Y:S01]  /*16280*/  FMNMX.FTZ R26, R11, R26, !PT ;  /* 0x0000001a0b1a7209 */ /* 0x000fe20007810000 */
[----:B------:R-:W3:Y:S01]  /*16290*/  MUFU.TANH R32, R32 ;  /* 0x0000002000207308 */ /* 0x000ee20000002400 */
        /* <DEDUP_REMOVED lines=8> */
[C---:B------:R-:W-:Y:S01]  /*16320*/  ISETP.GT.AND P3, PT, R56.reuse, 0x29, PT ;  /* 0x000000293800780c */ /* 0x040fe20003f64270 */
[----:B------:R-:W5:Y:S01]  /*16330*/  @P2 LDC R35, c[0x0][0x44c] ;  /* 0x00011300ff232b82 */ /* 0x000f620000000800 */
[----:B------:R-:W-:Y:S01]  /*16340*/  FSEL R83, R15, -INF , P4 ;  /* 0xff8000000f537808 */ /* 0x000fe20002000000 */
[--C-:B------:R-:W-:Y:S01]  /*16350*/  FFMA.FTZ R183, R31, R4, -R24.reuse ;  /* 0x000000041fb77223 */ /* 0x100fe20000010818 */
[----:B------:R-:W-:Y:S01]  /*16360*/  FMNMX.FTZ R26, R45, R26, !PT ;  /* 0x0000001a2d1a7209 */ /* 0x000fe20007810000 */
[-CC-:B------:R-:W-:Y:S01]  /*16370*/  FFMA.FTZ R185, R51, R4.reuse, -R24.reuse ;  /* 0x0000000433b97223 */ /* 0x180fe20000010818 */
[----:B------:R-:W-:Y:S01]  /*16380*/  ISETP.GT.AND P4, PT, R56, 0x30, PT ;  /* 0x000000303800780c */ /* 0x000fe20003f84270 */
[----:B------:R-:W3:Y:S01]  /*16390*/  MUFU.TANH R28, R28 ;  /* 0x0000001c001c7308 */ /* 0x000ee20000002400 */
[----:B------:R-:W-:Y:S01]  /*163a0*/  FSEL R81, R20, -INF , P3 ;  /* 0xff80000014517808 */ /* 0x000fe20001800000 */
[--C-:B------:R-:W-:Y:S01]  /*163b0*/  FFMA.FTZ R20, R49, R4, -R24.reuse ;  /* 0x0000000431147223 */ /* 0x100fe20000010818 */
[----:B------:R-:W-:Y:S01]  /*163c0*/  FMNMX.FTZ R26, R83, R26, !PT ;  /* 0x0000001a531a7209 */ /* 0x000fe20007810000 */
[-CC-:B------:R-:W-:Y:S01]  /*163d0*/  FFMA.FTZ R57, R57, R4.reuse, -R24.reuse ;  /* 0x0000000439397223 */ /* 0x180fe20000010818 */
[C---:B------:R-:W-:Y:S01]  /*163e0*/  ISETP.GT.AND P3, PT, R56.reuse, 0x31, PT ;  /* 0x000000313800780c */ /* 0x040fe20003f64270 */
[--C-:B------:R-:W-:Y:S01]  /*163f0*/  FFMA.FTZ R181, R61, R4, -R24.reuse ;  /* 0x000000043db57223 */ /* 0x100fe20000010818 */
[----:B----4-:R-:W-:Y:S01]  /*16400*/  FSEL R85, R21, -INF , P4 ;  /* 0xff80000015557808 */ /* 0x010fe20002000000 */
[----:B------:R-:W4:Y:S01]  /*16410*/  MUFU.EX2 R201, R201 ;  /* 0x000000c900c97308 */ /* 0x000f220000000800 */
[----:B------:R-:W-:Y:S01]  /*16420*/  FMNMX.FTZ R26, R81, R26, !PT ;  /* 0x0000001a511a7209 */ /* 0x000fe20007810000 */
[-CC-:B------:R-:W-:Y:S01]  /*16430*/  FFMA.FTZ R177, R71, R4.reuse, -R24.reuse ;  /* 0x0000000447b17223 */ /* 0x180fe20000010818 */
[----:B------:R-:W-:Y:S01]  /*16440*/  ISETP.GT.AND P4, PT, R56, 0x38, PT ;  /* 0x000000383800780c */ /* 0x000fe20003f84270 */
[-CC-:B------:R-:W-:Y:S01]  /*16450*/  FFMA.FTZ R73, R73, R4.reuse, -R24.reuse ;  /* 0x0000000449497223 */ /* 0x180fe20000010818 */
[----:B------:R-:W-:Y:S01]  /*16460*/  FSEL R79, R48, -INF , P3 ;  /* 0xff800000304f7808 */ /* 0x000fe20001800000 */
[----:B------:R-:W-:Y:S01]  /*16470*/  FFMA.FTZ R179, R69, R4, -R24 ;  /* 0x0000000445b37223 */ /* 0x000fe20000010818 */
[----:B------:R-:W-:Y:S01]  /*16480*/  FMNMX.FTZ R26, R85, R26, !PT ;  /* 0x0000001a551a7209 */ /* 0x000fe20007810000 */
[----:B------:R-:W4:Y:S01]  /*16490*/  MUFU.EX2 R203, R203 ;  /* 0x000000cb00cb7308 */ /* 0x000f220000000800 */
[----:B------:R-:W-:Y:S01]  /*164a0*/  ISETP.GT.AND P3, PT, R56, 0x39, PT ;  /* 0x000000393800780c */ /* 0x000fe20003f64270 */
[----:B-----5:R-:W-:Y:S01]  /*164b0*/  @P2 IMAD.HI.U32 R35, R224, R35, RZ ;  /* 0x00000023e0232227 */ /* 0x020fe200078e00ff */
[----:B------:R-:W-:-:S02]  /*164c0*/  FSEL R87, R52, -INF , P4 ;  /* 0xff80000034577808 */ /* 0x000fc40002000000 */
[----:B------:R-:W-:Y:S02]  /*164d0*/  CS2R R70, SRZ ;  /* 0x0000000000467805 */ /* 0x000fe4000001ff00 */
[----:B------:R-:W-:Y:S02]  /*164e0*/  FMNMX.FTZ R26, R79, R26, !PT ;  /* 0x0000001a4f1a7209 */ /* 0x000fe40007810000 */
[----:B------:R-:W-:Y:S02]  /*164f0*/  CS2R R68, SRZ ;  /* 0x0000000000447805 */ /* 0x000fe4000001ff00 */
[----:B------:R-:W-:Y:S01]  /*16500*/  ISETP.GT.AND P4, PT, R56, 0x40, PT ;  /* 0x000000403800780c */ /* 0x000fe20003f84270 */
[----:B------:R-:W5:Y:S01]  /*16510*/  MUFU.EX2 R8, R8 ;  /* 0x0000000800087308 */ /* 0x000f620000000800 */
[----:B--2---:R-:W-:Y:S01]  /*16520*/  FSEL R91, R30, -INF , P3 ;  /* 0xff8000001e5b7808 */ /* 0x004fe20001800000 */
[----:B------:R-:W-:Y:S01]  /*16530*/  FFMA.FTZ R30, R43, R4, -R24 ;  /* 0x000000042b1e7223 */ /* 0x000fe20000010818 */
[----:B------:R-:W-:-:S02]  /*16540*/  FMNMX.FTZ R26, R87, R26, !PT ;  /* 0x0000001a571a7209 */ /* 0x000fc40007810000 */
[----:B------:R-:W-:Y:S02]  /*16550*/  CS2R R60, SRZ ;  /* 0x00000000003c7805 */ /* 0x000fe4000001ff00 */
[----:B------:R-:W-:Y:S02]  /*16560*/  ISETP.GT.AND P3, PT, R56, 0x41, PT ;  /* 0x000000413800780c */ /* 0x000fe40003f64270 */
[----:B0-----:R-:W-:Y:S01]  /*16570*/  FSEL R89, R40, -INF , P4 ;  /* 0xff80000028597808 */ /* 0x001fe20002000000 */
[----:B------:R-:W0:Y:S01]  /*16580*/  MUFU.EX2 R197, R197 ;  /* 0x000000c500c57308 */ /* 0x000e220000000800 */
[----:B------:R-:W-:Y:S02]  /*16590*/  FMNMX.FTZ R26, R91, R26, !PT ;  /* 0x0000001a5b1a7209 */ /* 0x000fe40007810000 */
[----:B------:R-:W-:Y:S02]  /*165a0*/  ISETP.GT.AND P4, PT, R56, 0x48, PT ;  /* 0x000000483800780c */ /* 0x000fe40003f84270 */
[----:B-1----:R-:W-:-:S02]  /*165b0*/  FSEL R77, R41, -INF , P3 ;  /* 0xff800000294d7808 */ /* 0x002fc40001800000 */
[----:B------:R-:W-:Y:S01]  /*165c0*/  FMNMX.FTZ R26, R89, R26, !PT ;  /* 0x0000001a591a7209 */ /* 0x000fe20007810000 */
[----:B------:R-:W1:Y:S01]  /*165d0*/  MUFU.EX2 R10, R10 ;  /* 0x0000000a000a7308 */ /* 0x000e620000000800 */
[----:B------:R-:W-:Y:S02]  /*165e0*/  ISETP.GT.AND P3, PT, R56, 0x49, PT ;  /* 0x000000493800780c */ /* 0x000fe40003f64270 */
[----:B------:R-:W-:Y:S02]  /*165f0*/  FSEL R21, R44, -INF , P4 ;  /* 0xff8000002c157808 */ /* 0x000fe40002000000 */
[----:B------:R-:W-:Y:S02]  /*16600*/  FMNMX.FTZ R26, R77, R26, !PT ;  /* 0x0000001a4d1a7209 */ /* 0x000fe40007810000 */
[----:B------:R-:W-:Y:S01]  /*16610*/  ISETP.GT.AND P4, PT, R56, 0x50, PT ;  /* 0x000000503800780c */ /* 0x000fe20003f84270 */
[----:B------:R-:W2:Y:S01]  /*16620*/  MUFU.EX2 R199, R199 ;  /* 0x000000c700c77308 */ /* 0x000ea20000000800 */
[----:B------:R-:W-:-:S02]  /*16630*/  FSEL R15, R38, -INF , P3 ;  /* 0xff800000260f7808 */ /* 0x000fc40001800000 */
[----:B------:R-:W-:Y:S02]  /*16640*/  FMNMX.FTZ R26, R21, R26, !PT ;  /* 0x0000001a151a7209 */ /* 0x000fe40007810000 */
[----:B------:R-:W-:Y:S02]  /*16650*/  ISETP.GT.AND P3, PT, R56, 0x51, PT ;  /* 0x000000513800780c */ /* 0x000fe40003f64270 */
[----:B---3--:R-:W-:Y:S01]  /*16660*/  FSEL R41, R32, -INF , P4 ;  /* 0xff80000020297808 */ /* 0x008fe20002000000 */
[----:B------:R-:W3:Y:S01]  /*16670*/  MUFU.EX2 R12, R12 ;  /* 0x0000000c000c7308 */ /* 0x000ee20000000800 */
[----:B------:R-:W-:Y:S01]  /*16680*/  FMNMX.FTZ R26, R15, R26, !PT ;  /* 0x0000001a0f1a7209 */ /* 0x000fe20007810000 */
[----:B------:R-:W-:Y:S01]  /*16690*/  FFMA.FTZ R32, R59, R4, -R24 ;  /* 0x000000043b207223 */ /* 0x000fe20000010818 */
[----:B------:R-:W-:Y:S02]  /*166a0*/  ISETP.GT.AND P4, PT, R56, 0x58, PT ;  /* 0x000000583800780c */ /* 0x000fe40003f84270 */
[----:B------:R-:W-:-:S02]  /*166b0*/  CS2R R58, SRZ ;  /* 0x00000000003a7805 */ /* 0x000fc4000001ff00 */
[----:B------:R-:W-:Y:S02]  /*166c0*/  FSEL R55, R34, -INF , P3 ;  /* 0xff80000022377808 */ /* 0x000fe40001800000 */
[----:B------:R-:W-:Y:S01]  /*166d0*/  FMNMX.FTZ R26, R41, R26, !PT ;  /* 0x0000001a291a7209 */ /* 0x000fe20007810000 */
[----:B------:R-:W-:Y:S01]  /*166e0*/  MUFU.EX2 R193, R193 ;  /* 0x000000c100c17308 */ /* 0x000fe20000000800 */
[----:B------:R-:W-:Y:S02]  /*166f0*/  ISETP.GT.AND P3, PT, R56, 0x59, PT ;  /* 0x000000593800780c */ /* 0x000fe40003f64270 */
[----:B------:R-:W-:Y:S01]  /*16700*/  FSEL R65, R36, -INF , P4 ;  /* 0xff80000024417808 */ /* 0x000fe20002000000 */
[----:B------:R-:W-:Y:S01]  /*16710*/  FFMA.FTZ R36, R67, R4, -R24 ;  /* 0x0000000443247223 */ /* 0x000fe20000010818 */
[----:B------:R-:W-:Y:S02]  /*16720*/  FMNMX.FTZ R26, R55, R26, !PT ;  /* 0x0000001a371a7209 */ /* 0x000fe40007810000 */
[----:B------:R-:W-:-:S02]  /*16730*/  CS2R R66, SRZ ;  /* 0x0000000000427805 */ /* 0x000fc4000001ff00 */
[----:B------:R-:W-:Y:S01]  /*16740*/  ISETP.GT.AND P4, PT, R56, 0x60, PT ;  /* 0x000000603800780c */ /* 0x000fe20003f84270 */
[----:B------:R-:W-:Y:S01]  /*16750*/  MUFU.EX2 R14, R14 ;  /* 0x0000000e000e7308 */ /* 0x000fe20000000800 */
[----:B------:R-:W-:Y:S02]  /*16760*/  FSEL R49, R42, -INF , P3 ;  /* 0xff8000002a317808 */ /* 0x000fe40001800000 */
[----:B------:R-:W-:Y:S01]  /*16770*/  FMNMX.FTZ R26, R65, R26, !PT ;  /* 0x0000001a411a7209 */ /* 0x000fe20007810000 */
[----:B------:R-:W4:Y:S01]  /*16780*/  @P2 LDC R42, c[0x0][0x450] ;  /* 0x00011400ff2a2b82 */ /* 0x000f220000000800 */
[----:B------:R-:W-:Y:S02]  /*16790*/  ISETP.GT.AND P3, PT, R56, 0x61, PT ;  /* 0x000000613800780c */ /* 0x000fe40003f64270 */
[----:B------:R-:W-:Y:S01]  /*167a0*/  FSEL R75, R46, -INF , P4 ;  /* 0xff8000002e4b7808 */ /* 0x000fe20002000000 */
[----:B------:R-:W-:Y:S01]  /*167b0*/  MUFU.EX2 R195, R195 ;  /* 0x000000c300c37308 */ /* 0x000fe20000000800 */
[----:B------:R-:W-:-:S02]  /*167c0*/  FMNMX.FTZ R26, R49, R26, !PT ;  /* 0x0000001a311a7209 */ /* 0x000fc40007810000 */
[----:B------:R-:W-:Y:S02]  /*167d0*/  ISETP.GT.AND P4, PT, R56, 0x68, PT ;  /* 0x000000683800780c */ /* 0x000fe40003f84270 */
[----:B------:R-:W-:Y:S02]  /*167e0*/  FSEL R47, R54, -INF , P3 ;  /* 0xff800000362f7808 */ /* 0x000fe40001800000 */
[----:B------:R-:W-:Y:S01]  /*167f0*/  FMNMX.FTZ R26, R75, R26, !PT ;  /* 0x0000001a4b1a7209 */ /* 0x000fe20007810000 */
[----:B------:R-:W-:Y:S01]  /*16800*/  MUFU.EX2 R20, R20 ;  /* 0x0000001400147308 */ /* 0x000fe20000000800 */
[----:B------:R-:W-:Y:S02]  /*16810*/  FSEL R93, R28, -INF , P4 ;  /* 0xff8000001c5d7808 */ /* 0x000fe40002000000 */
[----:B------:R-:W-:Y:S02]  /*16820*/  ISETP.GT.AND P3, PT, R56, 0x69, PT ;  /* 0x000000693800780c */ /* 0x000fe40003f64270 */
[----:B------:R-:W-:-:S02]  /*16830*/  FMNMX.FTZ R28, R47, R26, !PT ;  /* 0x0000001a2f1c7209 */ /* 0x000fc40007810000 */
[----:B------:R-:W-:Y:S01]  /*16840*/  FSEL R43, R50, -INF , P3 ;  /* 0xff800000322b7808 */ /* 0x000fe20001800000 */
[----:B------:R-:W-:Y:S01]  /*16850*/  MUFU.EX2 R189, R189 ;  /* 0x000000bd00bd7308 */ /* 0x000fe20000000800 */
[----:B------:R-:W-:Y:S02]  /*16860*/  FMNMX.FTZ R28, R93, R28, !PT ;  /* 0x0000001c5d1c7209 */ /* 0x000fe40007810000 */
[----:B------:R-:W-:Y:S02]  /*16870*/  CS2R R50, SRZ ;  /* 0x0000000000327805 */ /* 0x000fe4000001ff00 */
[----:B------:R-:W-:Y:S02]  /*16880*/  MOV R44, R224 ;  /* 0x000000e0002c7202 */ /* 0x000fe40000000f00 */
[----:B------:R-:W-:Y:S01]  /*16890*/  FMNMX.FTZ R5, R43, R28, !PT ;  /* 0x0000001c2b057209 */ /* 0x000fe20007810000 */
[--C-:B------:R-:W-:Y:S01]  /*168a0*/  FFMA.FTZ R28, R39, R4, -R24.reuse ;  /* 0x00000004271c7223 */ /* 0x100fe20000010818 */
[----:B----4-:R-:W-:Y:S01]  /*168b0*/  @P2 SHF.R.U32.HI R44, RZ, R42, R35 ;  /* 0x0000002aff2c2219 */ /* 0x010fe20000011623 */
[----:B------:R-:W-:Y:S02]  /*168c0*/  MUFU.EX2 R26, R30 ;  /* 0x0000001e001a7308 */ /* 0x000fe40000000800 */
[----:B------:R-:W4:Y:S06]  /*168d0*/  SHFL.BFLY PT, R34, R5, 0x2, 0x1f ;  /* 0x0c401f0005227f89 */ /* 0x000f2c00000e0000 */
[----:B------:R-:W-:Y:S08]  /*168e0*/  MUFU.EX2 R191, R191 ;  /* 0x000000bf00bf7308 */ /* 0x000ff00000000800 */
[----:B------:R-:W-:Y:S08]  /*168f0*/  MUFU.EX2 R28, R28 ;  /* 0x0000001c001c7308 */ /* 0x000ff00000000800 */
[----:B------:R-:W-:Y:S01]  /*16900*/  MUFU.EX2 R185, R185 ;  /* 0x000000b900b97308 */ /* 0x000fe20000000800 */
[----:B----4-:R-:W-:Y:S01]  /*16910*/  FMNMX.FTZ R27, R5, R34, !PT ;  /* 0x00000022051b7209 */ /* 0x010fe20007810000 */
[-CC-:B------:R-:W-:Y:S01]  /*16920*/  FFMA.FTZ R34, R63, R4.reuse, -R24.reuse ;  /* 0x000000043f227223 */ /* 0x180fe20000010818 */
[----:B------:R-:W-:Y:S01]  /*16930*/  FFMA.FTZ R24, R53, R4, -R24 ;  /* 0x0000000435187223 */ /* 0x000fe20000010818 */
[----:B------:R-:W-:-:S02]  /*16940*/  CS2R R62, SRZ ;  /* 0x00000000003e7805 */ /* 0x000fc4000001ff00 */
[----:B------:R-:W-:Y:S01]  /*16950*/  CS2R R52, SRZ ;  /* 0x0000000000347805 */ /* 0x000fe2000001ff00 */
[----:B------:R-:W4:Y:S01]  /*16960*/  SHFL.BFLY PT, R38, R27, 0x1, 0x1f ;  /* 0x0c201f001b267f89 */ /* 0x000f2200000e0000 */
[----:B------:R5:W-:Y:S08]  /*16970*/  MUFU.EX2 R30, R57 ;  /* 0x00000039001e7308 */ /* 0x000bf00000000800 */
[----:B------:R-:W-:Y:S01]  /*16980*/  MUFU.EX2 R187, R187 ;  /* 0x000000bb00bb7308 */ /* 0x000fe20000000800 */
[----:B-----5:R-:W-:-:S07]  /*16990*/  CS2R R56, SRZ ;  /* 0x0000000000387805 */ /* 0x020fce000001ff00 */
[----:B------:R-:W-:Y:S01]  /*169a0*/  MUFU.EX2 R32, R32 ;  /* 0x0000002000207308 */ /* 0x000fe20000000800 */
[----:B----4-:R-:W-:-:S07]  /*169b0*/  FMNMX.FTZ R5, R27, R38, !PT ;  /* 0x000000261b057209 */ /* 0x010fce0007810000 */
[----:B------:R-:W-:Y:S01]  /*169c0*/  MUFU.EX2 R181, R181 ;  /* 0x000000b500b57308 */ /* 0x000fe20000000800 */
[C---:B------:R-:W-:Y:S01]  /*169d0*/  FSETP.NEU.FTZ.AND P3, PT, R5.reuse, -INF , PT ;  /* 0xff8000000500780b */ /* 0x040fe20003f7d000 */
[----:B------:R-:W-:-:S06]  /*169e0*/  FMUL.FTZ R27, R5, R4 ;  /* 0x00000004051b7220 */ /* 0x000fcc0000410000 */
[----:B------:R-:W-:Y:S01]  /*169f0*/  MUFU.EX2 R34, R34 ;  /* 0x0000002200227308 */ /* 0x000fe20000000800 */
[----:B------:R-:W-:-:S05]  /*16a00*/  FSEL R40, R27, RZ, P3 ;  /* 0x000000ff1b287208 */ /* 0x000fca0001800000 */
[-CC-:B------:R-:W-:Y:S01]  /*16a10*/  FFMA.FTZ R200, R29, R4.reuse, -R40.reuse ;  /* 0x000000041dc87223 */ /* 0x180fe20000010828 */
[-CC-:B------:R-:W-:Y:S01]  /*16a20*/  FFMA.FTZ R27, R6, R4.reuse, -R40.reuse ;  /* 0x00000004061b7223 */ /* 0x180fe20000010828 */
[-C--:B------:R-:W-:Y:S01]  /*16a30*/  FFMA.FTZ R202, R7, R4.reuse, -R40 ;  /* 0x0000000407ca7223 */ /* 0x080fe20000010828 */
[----:B------:R-:W-:Y:S01]  /*16a40*/  FADD.FTZ R6, R201, R2 ;  /* 0x00000002c9067221 */ /* 0x000fe20000010000 */
[-CC-:B------:R-:W-:Y:S01]  /*16a50*/  FFMA.FTZ R25, R25, R4.reuse, -R40.reuse ;  /* 0x0000000419197223 */ /* 0x180fe20000010828 */
[-C--:B------:R-:W-:Y:S01]  /*16a60*/  FFMA.FTZ R196, R9, R4.reuse, -R40 ;  /* 0x0000000409c47223 */ /* 0x080fe20000010828 */
[----:B------:R-:W-:Y:S01]  /*16a70*/  MUFU.EX2 R200, R200 ;  /* 0x000000c800c87308 */ /* 0x000fe20000000800 */
[----:B------:R-:W-:Y:S01]  /*16a80*/  FADD.FTZ R7, R203, R6 ;  /* 0x00000006cb077221 */ /* 0x000fe20000010000 */
[-CC-:B------:R-:W-:Y:S01]  /*16a90*/  FFMA.FTZ R9, R33, R4.reuse, -R40.reuse ;  /* 0x0000000421097223 */ /* 0x180fe20000010828 */
[-CC-:B------:R-:W-:Y:S01]  /*16aa0*/  FFMA.FTZ R198, R11, R4.reuse, -R40.reuse ;  /* 0x000000040bc67223 */ /* 0x180fe20000010828 */
[-CC-:B------:R-:W-:Y:S01]  /*16ab0*/  FFMA.FTZ R11, R37, R4.reuse, -R40.reuse ;  /* 0x00000004250b7223 */ /* 0x180fe20000010828 */
[----:B------:R-:W-:Y:S01]  /*16ac0*/  FADD.FTZ R6, R8, R7 ;  /* 0x0000000708067221 */ /* 0x000fe20000010000 */
[-CC-:B------:R-:W-:Y:S01]  /*16ad0*/  FFMA.FTZ R192, R13, R4.reuse, -R40.reuse ;  /* 0x000000040dc07223 */ /* 0x180fe20000010828 */
[-C--:B------:R-:W-:Y:S01]  /*16ae0*/  FFMA.FTZ R13, R45, R4.reuse, -R40 ;  /* 0x000000042d0d7223 */ /* 0x080fe20000010828 */
[----:B------:R-:W4:Y:S01]  /*16af0*/  MUFU.EX2 R27, R27 ;  /* 0x0000001b001b7308 */ /* 0x000f220000000800 */
[----:B0-----:R-:W-:Y:S01]  /*16b00*/  FADD.FTZ R7, R197, R6 ;  /* 0x00000006c5077221 */ /* 0x001fe20000010000 */
[-CC-:B------:R-:W-:Y:S01]  /*16b10*/  FFMA.FTZ R194, R83, R4.reuse, -R40.reuse ;  /* 0x0000000453c27223 */ /* 0x180fe20000010828 */
[-CC-:B------:R-:W-:Y:S01]  /*16b20*/  FFMA.FTZ R29, R81, R4.reuse, -R40.reuse ;  /* 0x00000004511d7223 */ /* 0x180fe20000010828 */
[-CC-:B------:R-:W-:Y:S01]  /*16b30*/  FFMA.FTZ R188, R85, R4.reuse, -R40.reuse ;  /* 0x0000000455bc7223 */ /* 0x180fe20000010828 */
[----:B-1----:R-:W-:Y:S01]  /*16b40*/  FADD.FTZ R6, R10, R7 ;  /* 0x000000070a067221 */ /* 0x002fe20000010000 */
[-CC-:B------:R-:W-:Y:S01]  /*16b50*/  FFMA.FTZ R31, R79, R4.reuse, -R40.reuse ;  /* 0x000000044f1f7223 */ /* 0x180fe20000010828 */
[-C--:B------:R-:W-:Y:S01]  /*16b60*/  FFMA.FTZ R190, R87, R4.reuse, -R40 ;  /* 0x0000000457be7223 */ /* 0x080fe20000010828 */
[----:B------:R-:W0:Y:S01]  /*16b70*/  MUFU.EX2 R202, R202 ;  /* 0x000000ca00ca7308 */ /* 0x000e220000000800 */
[----:B--2---:R-:W-:Y:S01]  /*16b80*/  FADD.FTZ R37, R199, R6 ;  /* 0x00000006c7257221 */ /* 0x004fe20000010000 */
[-CC-:B------:R-:W-:Y:S01]  /*16b90*/  FFMA.FTZ R33, R91, R4.reuse, -R40.reuse ;  /* 0x000000045b217223 */ /* 0x180fe20000010828 */
[-CC-:B------:R-:W-:Y:S01]  /*16ba0*/  FFMA.FTZ R184, R89, R4.reuse, -R40.reuse ;  /* 0x0000000459b87223 */ /* 0x180fe20000010828 */
[-CC-:B------:R-:W-:Y:S01]  /*16bb0*/  FFMA.FTZ R35, R77, R4.reuse, -R40.reuse ;  /* 0x000000044d237223 */ /* 0x180fe20000010828 */
[----:B---3--:R-:W-:Y:S01]  /*16bc0*/  FADD.FTZ R42, R12, R37 ;  /* 0x000000250c2a7221 */ /* 0x008fe20000010000 */
[-CC-:B------:R-:W-:Y:S01]  /*16bd0*/  FFMA.FTZ R21, R21, R4.reuse, -R40.reuse ;  /* 0x0000000415157223 */ /* 0x180fe20000010828 */
[-C--:B------:R-:W-:Y:S01]  /*16be0*/  FFMA.FTZ R15, R15, R4.reuse, -R40 ;  /* 0x000000040f0f7223 */ /* 0x080fe20000010828 */
[----:B------:R-:W1:Y:S01]  /*16bf0*/  MUFU.EX2 R25, R25 ;  /* 0x0000001900197308 */ /* 0x000e620000000800 */
[----:B----4-:R-:W-:Y:S01]  /*16c00*/  FADD.FTZ R7, R200, R27 ;  /* 0x0000001bc8077221 */ /* 0x010fe20000010000 */
[----:B------:R-:W-:Y:S01]  /*16c10*/  FADD.FTZ R39, R193, R42 ;  /* 0x0000002ac1277221 */ /* 0x000fe20000010000 */
[-CC-:B------:R-:W-:Y:S01]  /*16c20*/  FFMA.FTZ R41, R41, R4.reuse, -R40.reuse ;  /* 0x0000000429297223 */ /* 0x180fe20000010828 */
[-CC-:B------:R-:W-:Y:S01]  /*16c30*/  FFMA.FTZ R55, R55, R4.reuse, -R40.reuse ;  /* 0x0000000437377223 */ /* 0x180fe20000010828 */
[-CC-:B------:R-:W-:Y:S01]  /*16c40*/  FFMA.FTZ R65, R65, R4.reuse, -R40.reuse ;  /* 0x0000000441417223 */ /* 0x180fe20000010828 */
[----:B------:R-:W-:Y:S01]  /*16c50*/  FADD.FTZ R42, R14, R39 ;  /* 0x000000270e2a7221 */ /* 0x000fe20000010000 */
[-C--:B------:R-:W-:Y:S01]  /*16c60*/  FFMA.FTZ R49, R49, R4.reuse, -R40 ;  /* 0x0000000431317223 */ /* 0x080fe20000010828 */
[----:B------:R-:W2:Y:S01]  /*16c70*/  MUFU.EX2 R196, R196 ;  /* 0x000000c400c47308 */ /* 0x000ea20000000800 */
[----:B0-----:R-:W-:Y:S01]  /*16c80*/  FADD.FTZ R6, R202, R7 ;  /* 0x00000007ca067221 */ /* 0x001fe20000010000 */
[----:B------:R-:W-:Y:S01]  /*16c90*/  IADD3 R7, R44, R227, -R226 ;  /* 0x000000e32c077210 */ /* 0x000fe20007ffe8e2 */
[----:B------:R-:W-:Y:S01]  /*16ca0*/  FADD.FTZ R39, R195, R42 ;  /* 0x0000002ac3277221 */ /* 0x000fe20000010000 */
[-CC-:B------:R-:W-:Y:S01]  /*16cb0*/  FFMA.FTZ R75, R75, R4.reuse, -R40.reuse ;  /* 0x000000044b4b7223 */ /* 0x180fe20000010828 */
[----:B------:R-:W-:Y:S01]  /*16cc0*/  F2FP.F16.F32.PACK_AB R201, R2, R201 ;  /* 0x000000c902c9723e */ /* 0x000fe200000000ff */
[-C--:B------:R-:W-:Y:S01]  /*16cd0*/  FFMA.FTZ R47, R47, R4.reuse, -R40 ;  /* 0x000000042f2f7223 */ /* 0x080fe20000010828 */
[----:B------:R-:W-:Y:S01]  /*16ce0*/  FADD.FTZ R42, R20, R39 ;  /* 0x00000027142a7221 */ /* 0x000fe20000010000 */
[----:B------:R-:W0:Y:S01]  /*16cf0*/  MUFU.EX2 R9, R9 ;  /* 0x0000000900097308 */ /* 0x000e220000000800 */
[----:B-1----:R-:W-:Y:S01]  /*16d00*/  FADD.FTZ R37, R25, R6 ;  /* 0x0000000619257221 */ /* 0x002fe20000010000 */
[-CC-:B------:R-:W-:Y:S01]  /*16d10*/  FFMA.FTZ R93, R93, R4.reuse, -R40.reuse ;  /* 0x000000045d5d7223 */ /* 0x180fe20000010828 */
[----:B------:R-:W-:Y:S01]  /*16d20*/  FFMA.FTZ R40, R43, R4, -R40 ;  /* 0x000000042b287223 */ /* 0x000fe20000010828 */
[----:B------:R-:W-:Y:S01]  /*16d30*/  F2FP.F16.F32.PACK_AB R203, R8, R203 ;  /* 0x000000cb08cb723e */ /* 0x000fe200000000ff */
[----:B------:R-:W-:Y:S01]  /*16d40*/  VIADD R8, R150, 0xfffffffe ;  /* 0xfffffffe96087836 */ /* 0x000fe20000000000 */
[----:B------:R-:W-:-:S02]  /*16d50*/  F2FP.F16.F32.PACK_AB R200, R27, R200 ;  /* 0x000000c81bc8723e */ /* 0x000fc400000000ff */
[----:B------:R-:W-:Y:S01]  /*16d60*/  CS2R R90, SRZ ;  /* 0x00000000005a7805 */ /* 0x000fe2000001ff00 */
[----:B------:R-:W1:Y:S01]  /*16d70*/  MUFU.EX2 R198, R198 ;  /* 0x000000c600c67308 */ /* 0x000e620000000800 */
[----:B--2---:R-:W-:Y:S01]  /*16d80*/  FADD.FTZ R6, R196, R37 ;  /* 0x00000025c4067221 */ /* 0x004fe20000010000 */
[----:B------:R-:W-:Y:S02]  /*16d90*/  F2FP.F16.F32.PACK_AB R202, R25, R202 ;  /* 0x000000ca19ca723e */ /* 0x000fe400000000ff */
[----:B------:R-:W-:Y:S02]  /*16da0*/  CS2R R88, SRZ ;  /* 0x0000000000587805 */ /* 0x000fe4000001ff00 */
[----:B------:R-:W-:Y:S02]  /*16db0*/  F2FP.F16.F32.PACK_AB R197, R10, R197 ;  /* 0x000000c50ac5723e */ /* 0x000fe400000000ff */
[----:B------:R-:W-:Y:S02]  /*16dc0*/  CS2R R86, SRZ ;  /* 0x0000000000567805 */ /* 0x000fe4000001ff00 */
[----:B------:R-:W-:-:S02]  /*16dd0*/  F2FP.F16.F32.PACK_AB R199, R12, R199 ;  /* 0x000000c70cc7723e */ /* 0x000fc400000000ff */
[----:B------:R-:W-:Y:S01]  /*16de0*/  CS2R R84, SRZ ;  /* 0x0000000000547805 */ /* 0x000fe2000001ff00 */
[----:B------:R-:W2:Y:S01]  /*16df0*/  MUFU.EX2 R11, R11 ;  /* 0x0000000b000b7308 */ /* 0x000ea20000000800 */
[----:B0-----:R-:W-:Y:S01]  /*16e00*/  FADD.FTZ R37, R9, R6 ;  /* 0x0000000609257221 */ /* 0x001fe20000010000 */
[----:B------:R-:W-:Y:S01]  /*16e10*/  IMAD.MOV.U32 R6, RZ, RZ, RZ ;  /* 0x000000ffff067224 */ /* 0x000fe200078e00ff */
[----:B------:R-:W-:Y:S02]  /*16e20*/  F2FP.F16.F32.PACK_AB R193, R14, R193 ;  /* 0x000000c10ec1723e */ /* 0x000fe400000000ff */
[----:B------:R-:W-:Y:S02]  /*16e30*/  CS2R R82, SRZ ;  /* 0x0000000000527805 */ /* 0x000fe4000001ff00 */
[----:B------:R-:W-:Y:S01]  /*16e40*/  F2FP.F16.F32.PACK_AB R195, R20, R195 ;  /* 0x000000c314c3723e */ /* 0x000fe200000000ff */
[----:B------:R-:W-:Y:S01]  /*16e50*/  IMAD.HI R223, R7, -0x6db6db6d, R6 ;  /* 0x9249249307df7827 */ /* 0x000fe200078e0206 */
[----:B------:R-:W-:Y:S01]  /*16e60*/  F2FP.F16.F32.PACK_AB R196, R9, R196 ;  /* 0x000000c409c4723e */ /* 0x000fe200000000ff */
[----:B------:R-:W0:Y:S02]  /*16e70*/  MUFU.EX2 R192, R192 ;  /* 0x000000c000c07308 */ /* 0x000e240000000800 */
[----:B-1----:R-:W-:Y:S01]  /*16e80*/  FADD.FTZ R0, R198, R37 ;  /* 0x00000025c6007221 */ /* 0x002fe20000010000 */
[----:B------:R-:W-:Y:S01]  /*16e90*/  FADD.FTZ R37, R189, R42 ;  /* 0x0000002abd257221 */ /* 0x000fe20000010000 */
[----:B------:R-:W-:-:S02]  /*16ea0*/  SHF.R.U32.HI R42, RZ, 0x1f, R223 ;  /* 0x0000001fff2a7819 */ /* 0x000fc400000116df */
[----:B------:R-:W-:Y:S02]  /*16eb0*/  CS2R R80, SRZ ;  /* 0x0000000000507805 */ /* 0x000fe4000001ff00 */
[C---:B------:R-:W-:Y:S01]  /*16ec0*/  F2FP.F16.F32.PACK_AB R189, R26.reuse, R189 ;  /* 0x000000bd1abd723e */ /* 0x040fe200000000ff */
[----:B------:R-:W-:Y:S01]  /*16ed0*/  FADD.FTZ R6, R26, R37 ;  /* 0x000000251a067221 */ /* 0x000fe20000010000 */
[----:B------:R-:W-:Y:S01]  /*16ee0*/  LEA.HI.SX32 R223, R223, R42, 0x1a ;  /* 0x0000002adfdf7211 */ /* 0x000fe200078fd2ff */
[----:B------:R-:W1:Y:S01]  /*16ef0*/  MUFU.EX2 R13, R13 ;  /* 0x0000000d000d7308 */ /* 0x000e620000000800 */
[----:B--2---:R-:W-:Y:S01]  /*16f00*/  FADD.FTZ R7, R11, R0 ;  /* 0x000000000b077221 */ /* 0x004fe20000010000 */
[----:B------:R-:W-:Y:S01]  /*16f10*/  FADD.FTZ R37, R191, R6 ;  /* 0x00000006bf257221 */ /* 0x000fe20000010000 */
[----:B------:R-:W-:Y:S02]  /*16f20*/  VIMNMX R223, RZ, R223, !PT ;  /* 0x000000dfffdf7248 */ /* 0x000fe40007fe0100 */
[----:B------:R-:W-:-:S02]  /*16f30*/  CS2R R78, SRZ ;  /* 0x00000000004e7805 */ /* 0x000fc4000001ff00 */
[C---:B------:R-:W-:Y:S01]  /*16f40*/  F2FP.F16.F32.PACK_AB R191, R28.reuse, R191 ;  /* 0x000000bf1cbf723e */ /* 0x040fe200000000ff */
[----:B------:R-:W-:Y:S01]  /*16f50*/  FADD.FTZ R6, R28, R37 ;  /* 0x000000251c067221 */ /* 0x000fe20000010000 */
[----:B------:R-:W-:Y:S01]  /*16f60*/  ISETP.GE.AND P3, PT, R8, R223, PT ;  /* 0x000000df0800720c */ /* 0x000fe20003f66270 */
[----:B------:R-:W2:Y:S01]  /*16f70*/  MUFU.EX2 R194, R194 ;  /* 0x000000c200c27308 */ /* 0x000ea20000000800 */
[----:B0-----:R-:W-:Y:S01]  /*16f80*/  FADD.FTZ R0, R192, R7 ;  /* 0x00000007c0007221 */ /* 0x001fe20000010000 */
[----:B------:R-:W-:Y:S02]  /*16f90*/  F2FP.F16.F32.PACK_AB R198, R11, R198 ;  /* 0x000000c60bc6723e */ /* 0x000fe400000000ff */
[----:B------:R-:W-:Y:S02]  /*16fa0*/  CS2R R76, SRZ ;  /* 0x00000000004c7805 */ /* 0x000fe4000001ff00 */
[----:B------:R-:W-:Y:S02]  /*16fb0*/  CS2R R44, SRZ ;  /* 0x00000000002c7805 */ /* 0x000fe4000001ff00 */
[----:B------:R-:W-:-:S02]  /*16fc0*/  CS2R R42, SRZ ;  /* 0x00000000002a7805 */ /* 0x000fc4000001ff00 */
[----:B------:R-:W-:Y:S01]  /*16fd0*/  CS2R R26, SRZ ;  /* 0x00000000001a7805 */ /* 0x000fe2000001ff00 */
[----:B------:R-:W0:Y:S01]  /*16fe0*/  MUFU.EX2 R29, R29 ;  /* 0x0000001d001d7308 */ /* 0x000e220000000800 */
[C---:B-1----:R-:W-:Y:S01]  /*16ff0*/  FADD.FTZ R7, R13.reuse, R0 ;  /* 0x000000000d077221 */ /* 0x042fe20000010000 */
[----:B------:R-:W-:-:S06]  /*17000*/  F2FP.F16.F32.PACK_AB R192, R13, R192 ;  /* 0x000000c00dc0723e */ /* 0x000fcc00000000ff */
[----:B------:R-:W1:Y:S01]  /*17010*/  MUFU.EX2 R188, R188 ;  /* 0x000000bc00bc7308 */ /* 0x000e620000000800 */
[----:B--2---:R-:W-:-:S07]  /*17020*/  FADD.FTZ R0, R194, R7 ;  /* 0x00000007c2007221 */ /* 0x004fce0000010000 */
        /* <DEDUP_REMOVED lines=16> */
[----:B------:R2:W3:Y:S01]  /*17130*/  MUFU.EX2 R186, R15 ;  /* 0x0000000f00ba7308 */ /* 0x0004e20000000800 */
[C---:B0-----:R-:W-:Y:S01]  /*17140*/  FADD.FTZ R0, R35.reuse, R0 ;  /* 0x0000000023007221 */ /* 0x041fe20000010000 */
[----:B------:R-:W-:-:S06]  /*17150*/  F2FP.F16.F32.PACK_AB R184, R35, R184 ;  /* 0x000000b823b8723e */ /* 0x000fcc00000000ff */
[----:B------:R-:W0:Y:S01]  /*17160*/  MUFU.EX2 R41, R41 ;  /* 0x0000002900297308 */ /* 0x000e220000000800 */
[----:B--2---:R-:W-:Y:S01]  /*17170*/  FADD.FTZ R15, R185, R6 ;  /* 0x00000006b90f7221 */ /* 0x004fe20000010000 */
[----:B-1----:R-:W-:Y:S01]  /*17180*/  FADD.FTZ R7, R21, R0 ;  /* 0x0000000015077221 */ /* 0x002fe20000010000 */
[C---:B------:R-:W-:Y:S02]  /*17190*/  F2FP.F16.F32.PACK_AB R185, R30.reuse, R185 ;  /* 0x000000b91eb9723e */ /* 0x040fe400000000ff */
[----:B------:R-:W-:Y:S01]  /*171a0*/  FADD.FTZ R6, R30, R15 ;  /* 0x0000000f1e067221 */ /* 0x000fe20000010000 */
[----:B------:R-:W-:Y:S02]  /*171b0*/  CS2R R30, SRZ ;  /* 0x00000000001e7805 */ /* 0x000fe4000001ff00 */
[----:B------:R1:W2:Y:S01]  /*171c0*/  MUFU.EX2 R180, R55 ;  /* 0x0000003700b47308 */ /* 0x0002a20000000800 */
[----:B------:R-:W-:Y:S01]  /*171d0*/  FADD.FTZ R15, R187, R6 ;  /* 0x00000006bb0f7221 */ /* 0x000fe20000010000 */
[----:B---3--:R-:W-:Y:S01]  /*171e0*/  FADD.FTZ R0, R186, R7 ;  /* 0x00000007ba007221 */ /* 0x008fe20000010000 */
[----:B------:R-:W-:-:S02]  /*171f0*/  F2FP.F16.F32.PACK_AB R187, R32, R187 ;  /* 0x000000bb20bb723e */ /* 0x000fc400000000ff */
[----:B------:R-:W-:Y:S01]  /*17200*/  FADD.FTZ R2, R32, R15 ;  /* 0x0000000f20027221 */ /* 0x000fe20000010000 */
[----:B------:R-:W-:Y:S02]  /*17210*/  F2FP.F16.F32.PACK_AB R186, R186, R21 ;  /* 0x00000015baba723e */ /* 0x000fe400000000ff */
[----:B------:R-:W-:Y:S01]  /*17220*/  CS2R R32, SRZ ;  /* 0x0000000000207805 */ /* 0x000fe2000001ff00 */
[----:B------:R-:W3:Y:S01]  /*17230*/  MUFU.EX2 R183, R183 ;  /* 0x000000b700b77308 */ /* 0x000ee20000000800 */
[----:B------:R-:W-:Y:S01]  /*17240*/  FADD.FTZ R15, R181, R2 ;  /* 0x00000002b50f7221 */ /* 0x000fe20000010000 */
[----:B0-----:R-:W-:Y:S01]  /*17250*/  FADD.FTZ R7, R41, R0 ;  /* 0x0000000029077221 */ /* 0x001fe20000010000 */
[C---:B------:R-:W-:Y:S02]  /*17260*/  F2FP.F16.F32.PACK_AB R181, R34.reuse, R181 ;  /* 0x000000b522b5723e */ /* 0x040fe400000000ff */
[----:B-1----:R-:W-:Y:S01]  /*17270*/  CS2R R54, SRZ ;  /* 0x0000000000367805 */ /* 0x002fe2000001ff00 */
[----:B------:R-:W-:Y:S01]  /*17280*/  FADD.FTZ R2, R34, R15 ;  /* 0x0000000f22027221 */ /* 0x000fe20000010000 */
[----:B------:R-:W-:Y:S01]  /*17290*/  CS2R R34, SRZ ;  /* 0x0000000000227805 */ /* 0x000fe2000001ff00 */
[----:B------:R-:W0:Y:S01]  /*172a0*/  MUFU.EX2 R65, R65 ;  /* 0x0000004100417308 */ /* 0x000e220000000800 */
[C---:B--2---:R-:W-:Y:S01]  /*172b0*/  FADD.FTZ R0, R180.reuse, R7 ;  /* 0x00000007b4007221 */ /* 0x044fe20000010000 */
[----:B------:R-:W-:-:S06]  /*172c0*/  F2FP.F16.F32.PACK_AB R180, R180, R41 ;  /* 0x00000029b4b4723e */ /* 0x000fcc00000000ff */
[----:B------:R-:W1:Y:S01]  /*172d0*/  MUFU.EX2 R36, R36 ;  /* 0x0000002400247308 */ /* 0x000e620000000800 */
[----:B---3--:R-:W-:-:S07]  /*172e0*/  FADD.FTZ R15, R183, R2 ;  /* 0x00000002b70f7221 */ /* 0x008fce0000010000 */
[----:B------:R2:W3:Y:S01]  /*172f0*/  MUFU.EX2 R182, R49 ;  /* 0x0000003100b67308 */ /* 0x0004e20000000800 */
[----:B0-----:R-:W-:-:S07]  /*17300*/  FADD.FTZ R7, R65, R0 ;  /* 0x0000000041077221 */ /* 0x001fce0000010000 */
[----:B------:R-:W0:Y:S01]  /*17310*/  MUFU.EX2 R177, R177 ;  /* 0x000000b100b17308 */ /* 0x000e220000000800 */
[C---:B-1----:R-:W-:Y:S01]  /*17320*/  FADD.FTZ R2, R36.reuse, R15 ;  /* 0x0000000f24027221 */ /* 0x042fe20000010000 */
[----:B------:R-:W-:Y:S02]  /*17330*/  F2FP.F16.F32.PACK_AB R183, R36, R183 ;  /* 0x000000b724b7723e */ /* 0x000fe400000000ff */
[----:B--2---:R-:W-:Y:S02]  /*17340*/  CS2R R48, SRZ ;  /* 0x0000000000307805 */ /* 0x004fe4000001ff00 */
[----:B------:R-:W-:Y:S02]  /*17350*/  CS2R R36, SRZ ;  /* 0x0000000000247805 */ /* 0x000fe4000001ff00 */
[----:B------:R-:W1:Y:S01]  /*17360*/  MUFU.EX2 R75, R75 ;  /* 0x0000004b004b7308 */ /* 0x000e620000000800 */
[C---:B---3--:R-:W-:Y:S01]  /*17370*/  FADD.FTZ R0, R182.reuse, R7 ;  /* 0x00000007b6007221 */ /* 0x048fe20000010000 */
[----:B------:R-:W-:-:S02]  /*17380*/  F2FP.F16.F32.PACK_AB R182, R182, R65 ;  /* 0x00000041b6b6723e */ /* 0x000fc400000000ff */
[----:B------:R-:W-:-:S04]  /*17390*/  CS2R R64, SRZ ;  /* 0x0000000000407805 */ /* 0x000fc8000001ff00 */
        /* <DEDUP_REMOVED lines=10> */
[----:B------:R-:W0:Y:S01]  /*17440*/  MUFU.EX2 R93, R93 ;  /* 0x0000005d005d7308 */ /* 0x000e220000000800 */
[C---:B----4-:R-:W-:Y:S01]  /*17450*/  FADD.FTZ R0, R176.reuse, R7 ;  /* 0x00000007b0007221 */ /* 0x050fe20000010000 */
[----:B------:R-:W-:-:S02]  /*17460*/  F2FP.F16.F32.PACK_AB R176, R176, R75 ;  /* 0x0000004bb0b0723e */ /* 0x000fc400000000ff */
[----:B------:R-:W-:-:S04]  /*17470*/  CS2R R74, SRZ ;  /* 0x00000000004a7805 */ /* 0x000fc8000001ff00 */
[----:B------:R-:W2:Y:S01]  /*17480*/  MUFU.EX2 R24, R24 ;  /* 0x0000001800187308 */ /* 0x000ea20000000800 */
[----:B-1----:R-:W-:Y:S01]  /*17490*/  FADD.FTZ R15, R179, R2 ;  /* 0x00000002b30f7221 */ /* 0x002fe20000010000 */
[----:B------:R-:W-:-:S06]  /*174a0*/  IMAD.MOV.U32 R2, RZ, RZ, 0x3f800000 ;  /* 0x3f800000ff027424 */ /* 0x000fcc00078e00ff */
[----:B------:R-:W1:Y:S01]  /*174b0*/  MUFU.EX2 R40, R40 ;  /* 0x0000002800287308 */ /* 0x000e620000000800 */
[----:B0-----:R-:W-:Y:S01]  /*174c0*/  FADD.FTZ R7, R93, R0 ;  /* 0x000000005d077221 */ /* 0x001fe20000010000 */
[----:B------:R-:W-:Y:S01]  /*174d0*/  MOV R0, 0x3f800000 ;  /* 0x3f80000000007802 */ /* 0x000fe20000000f00 */
[C---:B--2---:R-:W-:Y:S01]  /*174e0*/  FADD.FTZ R6, R24.reuse, R15 ;  /* 0x0000000f18067221 */ /* 0x044fe20000010000 */
[----:B------:R-:W-:Y:S02]  /*174f0*/  F2FP.F16.F32.PACK_AB R179, R24, R179 ;  /* 0x000000b318b3723e */ /* 0x000fe400000000ff */
[----:B------:R-:W-:Y:S01]  /*17500*/  CS2R R24, SRZ ;  /* 0x0000000000187805 */ /* 0x000fe2000001ff00 */
[C---:B-1----:R-:W-:Y:S01]  /*17510*/  FADD.FTZ R7, R40.reuse, R7 ;  /* 0x0000000728077221 */ /* 0x042fe20000010000 */
[----:B------:R-:W-:Y:S02]  /*17520*/  F2FP.F16.F32.PACK_AB R178, R40, R93 ;  /* 0x0000005d28b2723e */ /* 0x000fe400000000ff */
[----:B------:R-:W-:-:S02]  /*17530*/  CS2R R92, SRZ ;  /* 0x00000000005c7805 */ /* 0x000fc4000001ff00 */
[----:B------:R-:W-:Y:S01]  /*17540*/  CS2R R40, SRZ ;  /* 0x0000000000287805 */ /* 0x000fe2000001ff00 */
[----:B------:R-:W-:Y:S06]  /*17550*/  @!P3 BRA `(.L_x_6360) ;  /* 0x0000005c0050b947 */ /* 0x000fec0003800000 */
[----:B------:R-:W-:Y:S01]  /*17560*/  BSSY B1, `(.L_x_6360) ;  /* 0x00005d3000017945 */ /* 0x000fe20003800000 */
[----:B------:R-:W-:Y:S01]  /*17570*/  IMAD.MOV.U32 R9, RZ, RZ, R3 ;  /* 0x000000ffff097224 */ /* 0x000fe200078e0003 */
[----:B------:R-:W-:Y:S01]  /*17580*/  MOV R2, 0x3f800000 ;  /* 0x3f80000000027802 */ /* 0x000fe20000000f00 */
[----:B------:R-:W-:Y:S02]  /*17590*/  IMAD.MOV.U32 R10, RZ, RZ, R5 ;  /* 0x000000ffff0a7224 */ /* 0x000fe400078e0005 */
[----:B------:R-:W-:Y:S02]  /*175a0*/  IMAD.MOV.U32 R11, RZ, RZ, R208 ;  /* 0x000000ffff0b7224 */ /* 0x000fe400078e00d0 */
[----:B------:R-:W-:Y:S02]  /*175b0*/  IMAD.MOV.U32 R12, RZ, RZ, R205 ;  /* 0x000000ffff0c7224 */ /* 0x000fe400078e00cd */
[----:B------:R-:W-:-:S07]  /*175c0*/  IMAD.MOV.U32 R119, RZ, RZ, RZ ;  /* 0x000000ffff777224 */ /* 0x000fce00078e00ff */
.L_x_6371:
[----:B------:R-:W-:-:S05]  /*175d0*/  VIADD R3, R12, 0x1 ;  /* 0x000000010c037836 */ /* 0x000fca0000000000 */
[----:B------:R-:W-:-:S04]  /*175e0*/  ISETP.NE.AND P3, PT, R3, 0x2, PT ;  /* 0x000000020300780c */ /* 0x000fc80003f65270 */
[----:B------:R-:W-:Y:S02]  /*175f0*/  SEL R208, RZ, 0x1, P3 ;  /* 0x00000001ffd07807 */ /* 0x000fe40001800000 */
[----:B------:R-:W-:Y:S02]  /*17600*/  SEL R205, R3, RZ, P3 ;  /* 0x000000ff03cd7207 */ /* 0x000fe40001800000 */
[----:B------:R-:W-:Y:S01]  /*17610*/  LOP3.LUT R208, R11, R208, RZ, 0x3c, !PT ;  /* 0x000000d00bd07212 */ /* 0x000fe200078e3cff */
[----:B------:R-:W-:Y:S06]  /*17620*/  @!P0 BRA `(.L_x_6361) ;  /* 0x0000000000048947 */ /* 0x000fec0003800000 */
[----:B------:R-:W-:Y:S01]  /*17630*/  BPT.TRAP 0x1 ;  /* 0x000000040000795c */ /* 0x000fe20000300000 */
.L_x_6361:
[----:B------:R-:W-:Y:S01]  /*17640*/  IMAD R13, R205, 0x8, R16 ;  /* 0x00000008cd0d7824 */ /* 0x000fe200078e0210 */
[----:B------:R-:W-:-:S04]  /*17650*/  SHF.L.U32 R4, R208, 0x1f, RZ ;  /* 0x0000001fd0047819 */ /* 0x000fc800000006ff */
[----:B------:R0:W1:Y:S01]  /*17660*/  SYNCS.PHASECHK.TRANS64.TRYWAIT P3, [R13+URZ+0x36830], R4 ;  /* 0x036830040d0075a7 */ /* 0x000062000806017f */
[----:B------:R-:W-:Y:S05]  /*17670*/  @!P0 BRA `(.L_x_6362) ;  /* 0x0000000000048947 */ /* 0x000fea0003800000 */
[----:B------:R-:W-:Y:S01]  /*17680*/  BPT.TRAP 0x1 ;  /* 0x000000040000795c */ /* 0x000fe20000300000 */
.L_x_6362:
[----:B------:R-:W-:Y:S01]  /*17690*/  IMAD R3, R205, 0xa80, R221 ;  /* 0x00000a80cd037824 */ /* 0x000fe200078e02dd */
[----:B------:R-:W-:Y:S03]  /*176a0*/  BSSY B2, `(.L_x_6363) ;  /* 0x0000006000027945 */ /* 0x000fe60003800000 */
[C---:B------:R-:W-:Y:S01]  /*176b0*/  VIADD R122, R3.reuse, 0x80 ;  /* 0x00000080037a7836 */ /* 0x040fe20000000000 */
[----:B------:R-:W-:Y:S01]  /*176c0*/  IADD3 R124, R3, 0x100, RZ ;  /* 0x00000100037c7810 */ /* 0x000fe20007ffe0ff */
[----:B-1----:R-:W-:Y:S06]  /*176d0*/  @P3 BRA `(.L_x_6364) ;  /* 0x0000000000083947 */ /* 0x002fec0003800000 */
[----:B------:R-:W1:Y:S02]  /*176e0*/  SYNCS.PHASECHK.TRANS64.TRYWAIT P3, [R13+URZ+0x36830], R4 ;  /* 0x036830040d0075a7 */ /* 0x000e64000806017f */
[----:B-1----:R-:W-:Y:S05]  /*176f0*/  @!P3 BRA `(.L_x_6365) ;  /* 0x000001780010b947 */ /* 0x002fea0003800000 */
.L_x_6364:
[----:B------:R-:W-:Y:S05]  /*17700*/  BSYNC B2 ;  /* 0x0000000000027941 */ /* 0x000fea0003800000 */
.L_x_6363:
[----:B------:R-:W2:Y:S01]  /*17710*/  LDL.64 R20, [R1] ;  /* 0x0000000001147983 */ /* 0x000ea20000100a00 */
[----:B------:R-:W-:Y:S02]  /*17720*/  IMAD.MOV.U32 R120, RZ, RZ, R3 ;  /* 0x000000ffff787224 */ /* 0x000fe400078e0003 */
[----:B------:R-:W-:Y:S01]  /*17730*/  IMAD.MOV.U32 R121, RZ, RZ, 0x40000040 ;  /* 0x40000040ff797424 */ /* 0x000fe200078e00ff */
[----:B------:R-:W3:Y:S02]  /*17740*/  LDL.64 R14, [R1+0x30] ;  /* 0x00003000010e7983 */ /* 0x000ee40000100a00 */
[----:B------:R-:W-:Y:S02]  /*17750*/  R2UR UR6, R120 ;  /* 0x00000000780672ca */ /* 0x000fe400000e0000 */
[C---:B------:R-:W-:Y:S01]  /*17760*/  R2UR UR7, R121.reuse ;  /* 0x00000000790772ca */ /* 0x040fe200000e0000 */
[----:B------:R-:W-:Y:S01]  /*17770*/  WARPGROUP.ARRIVE ;  /* 0x00000000000079c5 */ /* 0x000fe20000000000 */
[----:B------:R-:W-:Y:S01]  /*17780*/  IMAD.MOV.U32 R123, RZ, RZ, 0x40000040 ;  /* 0x40000040ff7b7424 */ /* 0x000fe200078e00ff */
[----:B------:R-:W-:Y:S01]  /*17790*/  R2UR UR22, R122 ;  /* 0x000000007a1672ca */ /* 0x000fe200000e0000 */
[----:B------:R-:W-:Y:S01]  /*177a0*/  IMAD.MOV.U32 R125, RZ, RZ, 0x40000040 ;  /* 0x40000040ff7d7424 */ /* 0x000fe200078e00ff */
[----:B------:R-:W-:Y:S01]  /*177b0*/  R2UR UR19, R121 ;  /* 0x00000000791372ca */ /* 0x000fe200000e0000 */
[----:B------:R4:W-:Y:S01]  /*177c0*/  STL.64 [R1+0xa0], R8 ;  /* 0x0000a00801007387 */ /* 0x0009e20000100a00 */
[----:B------:R-:W-:-:S02]  /*177d0*/  R2UR UR23, R123 ;  /* 0x000000007b1772ca */ /* 0x000fc400000e0000 */
[----:B------:R-:W-:Y:S01]  /*177e0*/  MOV R120, R124 ;  /* 0x0000007c00787202 */ /* 0x000fe20000000f00 */
[----:B------:R-:W-:Y:S01]  /*177f0*/  VIADD R122, R3, 0x180 ;  /* 0x00000180037a7836 */ /* 0x000fe20000000000 */
[----:B------:R-:W-:Y:S01]  /*17800*/  R2UR UR15, R123 ;  /* 0x000000007b0f72ca */ /* 0x000fe200000e0000 */
[----:B------:R0:W-:Y:S01]  /*17810*/  STL.64 [R1+0x98], R6 ;  /* 0x0000980601007387 */ /* 0x0001e20000100a00 */
[----:B------:R-:W-:Y:S02]  /*17820*/  R2UR UR18, R120 ;  /* 0x00000000781272ca */ /* 0x000fe400000e0000 */
[----:B------:R-:W-:Y:S01]  /*17830*/  R2UR UR14, R122 ;  /* 0x000000007a0e72ca */ /* 0x000fe200000e0000 */
[----:B------:R-:W-:Y:S01]  /*17840*/  VIADD R120, R3, 0x200 ;  /* 0x0000020003787836 */ /* 0x000fe20000000000 */
[----:B------:R-:W-:Y:S02]  /*17850*/  R2UR UR35, R121 ;  /* 0x00000000792372ca */ /* 0x000fe400000e0000 */
[----:B--2---:R-:W-:-:S02]  /*17860*/  R2UR UR8, R20 ;  /* 0x00000000140872ca */ /* 0x004fc400000e0000 */
[----:B------:R-:W-:Y:S01]  /*17870*/  R2UR UR9, R21 ;  /* 0x00000000150972ca */ /* 0x000fe200000e0000 */
[----:B------:R-:W-:Y:S01]  /*17880*/  VIADD R124, R3, 0x280 ;  /* 0x00000280037c7836 */ /* 0x000fe20000000000 */
[----:B------:R-:W-:Y:S01]  /*17890*/  R2UR UR31, R125 ;  /* 0x000000007d1f72ca */ /* 0x000fe200000e0000 */
[----:B----4-:R-:W2:Y:S01]  /*178a0*/  LDL.64 R8, [R1+0x28] ;  /* 0x0000280001087983 */ /* 0x010ea20000100a00 */
[----:B------:R-:W-:Y:S02]  /*178b0*/  R2UR UR27, R123 ;  /* 0x000000007b1b72ca */ /* 0x000fe400000e0000 */
[----:B---3--:R-:W-:Y:S01]  /*178c0*/  R2UR UR46, R14 ;  /* 0x000000000e2e72ca */ /* 0x008fe200000e0000 */
[----:B------:R-:W-:Y:S01]  /*178d0*/  VIADD R210, R3, 0x84 ;  /* 0x0000008403d27836 */ /* 0x000fe20000000000 */
[----:B------:R-:W-:Y:S01]  /*178e0*/  R2UR UR47, R15 ;  /* 0x000000000f2f72ca */ /* 0x000fe200000e0000 */
[----:B------:R-:W-:Y:S01]  /*178f0*/  IMAD.MOV.U32 R211, RZ, RZ, 0x40000040 ;  /* 0x40000040ffd37424 */ /* 0x000fe200078e00ff */
[----:B0-----:R-:W3:Y:S01]  /*17900*/  LDL.64 R6, [R1+0x20] ;  /* 0x0000200001067983 */ /* 0x001ee20000100a00 */
[----:B------:R-:W-:-:S02]  /*17910*/  UMOV UR4, UR8 ;  /* 0x0000000800047c82 */ /* 0x000fc40008000000 */
        /* <DEDUP_REMOVED lines=17> */
[----:B------:R-:W-:Y:S01]  /*17a30*/  R2UR UR34, R120 ;  /* 0x00000000782272ca */ /* 0x000fe200000e0000 */
[----:B------:R-:W-:Y:S01]  /*17a40*/  UMOV UR32, UR8 ;  /* 0x0000000800207c82 */ /* 0x000fe20008000000 */
[----:B------:R-:W-:Y:S01]  /*17a50*/  UMOV UR33, UR9 ;  /* 0x0000000900217c82 */ /* 0x000fe20008000000 */
[----:B------:R-:W-:Y:S02]  /*17a60*/  WARPGROUP.DEPBAR.LE gsb0, 0x0 ;  /* 0x00008000000079c5 */ /* 0x000fe40000010000 */
[----:B------:R-:W-:-:S08]  /*17a70*/  WARPGROUP.ARRIVE ;  /* 0x00000000000079c5 */ /* 0x000fd00000000000 */
[----:B------:R-:W-:Y:S01]  /*17a80*/  HGMMA.64x16x16.F32 R136, gdesc[UR32], RZ, !UPT, gsb0 ;  /* 0x00200000208879f0 */ /* 0x000fe2000c0008ff */
[----:B------:R-:W-:Y:S01]  /*17a90*/  R2UR UR30, R124 ;  /* 0x000000007c1e72ca */ /* 0x000fe200000e0000 */
[----:B------:R-:W-:Y:S01]  /*17aa0*/  UMOV UR28, UR8 ;  /* 0x00000008001c7c82 */ /* 0x000fe20008000000 */
[----:B------:R-:W-:Y:S01]  /*17ab0*/  UMOV UR29, UR9 ;  /* 0x00000009001d7c82 */ /* 0x000fe20008000000 */
[----:B------:R-:W-:Y:S01]  /*17ac0*/  IADD3 R120, R3, 0x2, RZ ;  /* 0x0000000203787810 */ /* 0x000fe20007ffe0ff */
[----:B------:R-:W-:-:S03]  /*17ad0*/  IMAD.MOV.U32 R121, RZ, RZ, 0x40000040 ;  /* 0x40000040ff797424 */ /* 0x000fc600078e00ff */
[----:B------:R-:W-:Y:S01]  /*17ae0*/  R2UR UR10, R120 ;  /* 0x00000000780a72ca */ /* 0x000fe200000e0000 */
[----:B------:R-:W-:Y:S01]  /*17af0*/  VIADD R120, R3, 0x102 ;  /* 0x0000010203787836 */ /* 0x000fe20000000000 */
[----:B------:R-:W-:Y:S01]  /*17b00*/  R2UR UR11, R121 ;  /* 0x00000000790b72ca */ /* 0x000fe200000e0000 */
[----:B------:R-:W-:Y:S02]  /*17b10*/  VIADD R122, R3, 0x300 ;  /* 0x00000300037a7836 */ /* 0x000fe40000000000 */
[----:B------:R-:W-:Y:S01]  /*17b20*/  IMAD.MOV.U32 R121, RZ, RZ, 0x40000040 ;  /* 0x40000040ff797424 */ /* 0x000fe200078e00ff */
[----:B------:R-:W-:Y:S02]  /*17b30*/  WARPGROUP.DEPBAR.LE gsb0, 0x0 ;  /* 0x00008000000079c5 */ /* 0x000fe40000010000 */
[----:B------:R-:W-:-:S06]  /*17b40*/  WARPGROUP.ARRIVE ;  /* 0x00000000000079c5 */ /* 0x000fcc0000000000 */
[----:B------:R-:W-:Y:S01]  /*17b50*/  HGMMA.64x16x16.F32 R128, gdesc[UR28], RZ, !UPT, gsb0 ;  /* 0x002000001c8079f0 */ /* 0x000fe2000c0008ff */
[----:B------:R-:W-:Y:S01]  /*17b60*/  R2UR UR22, R120 ;  /* 0x00000000781672ca */ /* 0x000fe200000e0000 */
[----:B------:R-:W-:Y:S01]  /*17b70*/  IMAD.MOV.U32 R123, RZ, RZ, 0x40000040 ;  /* 0x40000040ff7b7424 */ /* 0x000fe200078e00ff */
[----:B------:R-:W-:Y:S01]  /*17b80*/  R2UR UR26, R122 ;  /* 0x000000007a1a72ca */ /* 0x000fe200000e0000 */
[----:B------:R-:W-:Y:S01]  /*17b90*/  VIADD R120, R3, 0x202 ;  /* 0x0000020203787836 */ /* 0x000fe20000000000 */
[----:B------:R-:W-:Y:S01]  /*17ba0*/  R2UR UR23, R121 ;  /* 0x00000000791772ca */ /* 0x000fe200000e0000 */
[----:B------:R-:W-:Y:S01]  /*17bb0*/  VIADD R122, R3, 0x82 ;  /* 0x00000082037a7836 */ /* 0x000fe20000000000 */
[----:B------:R-:W-:Y:S02]  /*17bc0*/  MOV R121, 0x40000040 ;  /* 0x4000004000797802 */ /* 0x000fe40000000f00 */
[----:B------:R-:W-:Y:S01]  /*17bd0*/  R2UR UR7, R123 ;  /* 0x000000007b0772ca */ /* 0x000fe200000e0000 */
[----:B------:R-:W-:Y:S01]  /*17be0*/  IMAD.MOV.U32 R123, RZ, RZ, 0x40000040 ;  /* 0x40000040ff7b7424 */ /* 0x000fe200078e00ff */
[----:B------:R-:W-:Y:S01]  /*17bf0*/  R2UR UR50, R120 ;  /* 0x00000000783272ca */ /* 0x000fe200000e0000 */
[----:B------:R-:W-:Y:S01]  /*17c00*/  VIADD R120, R3, 0x302 ;  /* 0x0000030203787836 */ /* 0x000fe20000000000 */
[----:B------:R-:W-:Y:S01]  /*17c10*/  R2UR UR51, R121 ;  /* 0x00000000793372ca */ /* 0x000fe200000e0000 */
[----:B------:R-:W-:Y:S01]  /*17c20*/  IMAD.MOV.U32 R121, RZ, RZ, 0x40000040 ;  /* 0x40000040ff797424 */ /* 0x000fe200078e00ff */
[----:B------:R-:W-:-:S02]  /*17c30*/  R2UR UR6, R122 ;  /* 0x000000007a0672ca */ /* 0x000fc400000e0000 */
[----:B------:R-:W-:Y:S02]  /*17c40*/  IADD3 R122, R3, 0x182, RZ ;  /* 0x00000182037a7810 */ /* 0x000fe40007ffe0ff */
[----:B------:R-:W-:Y:S01]  /*17c50*/  R2UR UR19, R123 ;  /* 0x000000007b1372ca */ /* 0x000fe200000e0000 */
[----:B------:R-:W-:Y:S01]  /*17c60*/  IMAD.MOV.U32 R123, RZ, RZ, 0x40000040 ;  /* 0x40000040ff7b7424 */ /* 0x000fe200078e00ff */
[----:B------:R-:W-:Y:S01]  /*17c70*/  R2UR UR18, R122 ;  /* 0x000000007a1272ca */ /* 0x000fe200000e0000 */
[C---:B------:R-:W-:Y:S01]  /*17c80*/  VIADD R122, R3.reuse, 0x282 ;  /* 0x00000282037a7836 */ /* 0x040fe20000000000 */
[----:B------:R-:W-:Y:S01]  /*17c90*/  R2UR UR34, R120 ;  /* 0x00000000782272ca */ /* 0x000fe200000e0000 */
[----:B------:R-:W-:Y:S01]  /*17ca0*/  VIADD R120, R3, 0x4 ;  /* 0x0000000403787836 */ /* 0x000fe20000000000 */
[----:B------:R-:W-:Y:S02]  /*17cb0*/  R2UR UR35, R121 ;  /* 0x00000000792372ca */ /* 0x000fe400000e0000 */
[----:B------:R-:W-:-:S02]  /*17cc0*/  MOV R121, 0x40000040 ;  /* 0x4000004000797802 */ /* 0x000fc40000000f00 */
        /* <DEDUP_REMOVED lines=31> */
[----:B------:R-:W-:Y:S01]  /*17ec0*/  MOV R20, UR48 ;  /* 0x0000003000147c02 */ /* 0x000fe20008000f00 */
        /* <DEDUP_REMOVED lines=14> */
[----:B--2---:R-:W-:Y:S02]  /*17fb0*/  R2UR UR38, R8 ;  /* 0x00000000082672ca */ /* 0x004fe400000e0000 */
[----:B------:R-:W-:Y:S02]  /*17fc0*/  R2UR UR39, R9 ;  /* 0x00000000092772ca */ /* 0x000fe400000e0000 */
[----:B------:R-:W-:Y:S01]  /*17fd0*/  R2UR UR26, R210 ;  /* 0x00000000d21a72ca */ /* 0x000fe200000e0000 */
[----:B------:R0:W5:Y:S08]  /*17fe0*/  LDL.LU.64 R8, [R1+0xa0] ;  /* 0x0000a00001087983 */ /* 0x0001700000300a00 */
[----:B------:R-:W-:-:S02]  /*17ff0*/  UMOV UR28, UR38 ;  /* 0x00000026001c7c82 */ /* 0x000fc40008000000 */
[----:B------:R-:W-:Y:S01]  /*18000*/  UMOV UR29, UR39 ;  /* 0x00000027001d7c82 */ /* 0x000fe20008000000 */
[----:B------:R-:W-:Y:S02]  /*18010*/  WARPGROUP.DEPBAR.LE gsb0, 0x0 ;  /* 0x00008000000079c5 */ /* 0x000fe40000010000 */
[----:B------:R-:W-:-:S06]  /*18020*/  WARPGROUP.ARRIVE ;  /* 0x00000000000079c5 */ /* 0x000fcc0000000000 */
[----:B------:R-:W-:Y:S01]  /*18030*/  HGMMA.64x16x16.F32 R168, gdesc[UR28], R168, gsb0 ;  /* 0x002000001ca879f0 */ /* 0x000fe200080008a8 */
[----:B------:R-:W-:Y:S01]  /*18040*/  R2UR UR27, R211 ;  /* 0x00000000d31b72ca */ /* 0x000fe200000e0000 */
[----:B------:R-:W-:Y:S01]  /*18050*/  UMOV UR24, UR38 ;  /* 0x0000002600187c82 */ /* 0x000fe20008000000 */
[----:B------:R-:W-:Y:S01]  /*18060*/  UMOV UR25, UR39 ;  /* 0x0000002700197c82 */ /* 0x000fe20008000000 */
[----:B------:R-:W-:Y:S01]  /*18070*/  VIADD R210, R3, 0x104 ;  /* 0x0000010403d27836 */ /* 0x000fe20000000000 */
[----:B------:R-:W-:Y:S02]  /*18080*/  WARPGROUP.DEPBAR.LE gsb0, 0x0 ;  /* 0x00008000000079c5 */ /* 0x000fe40000010000 */
[----:B------:R-:W-:-:S07]  /*18090*/  WARPGROUP.ARRIVE ;  /* 0x00000000000079c5 */ /* 0x000fce0000000000 */
        /* <DEDUP_REMOVED lines=47> */
[----:B------:R-:W-:Y:S02]  /*18390*/  MOV R14, UR41 ;  /* 0x00000029000e7c02 */ /* 0x000fe40008000f00 */
[----:B------:R-:W-:Y:S02]  /*183a0*/  MOV R15, UR40 ;  /* 0x00000028000f7c02 */ /* 0x000fe40008000f00 */
[----:B---3--:R-:W-:Y:S02]  /*183b0*/  R2UR UR40, R6 ;  /* 0x00000000062872ca */ /* 0x008fe400000e0000 */
[----:B------:R-:W-:-:S02]  /*183c0*/  R2UR UR41, R7 ;  /* 0x00000000072972ca */ /* 0x000fc400000e0000 */
        /* <DEDUP_REMOVED lines=67> */
[----:B------:R0:W5:Y:S01]  /*18800*/  LDL.LU.64 R6, [R1+0x98] ;  /* 0x0000980001067983 */ /* 0x0001620000300a00 */
        /* <DEDUP_REMOVED lines=12> */
[----:B------:R-:W2:Y:S08]  /*188d0*/  LDL.64 R210, [R1+0x10] ;  /* 0x0000100001d27983 */ /* 0x000eb00000100a00 */
[----:B------:R-:W-:-:S02]  /*188e0*/  UMOV UR18, UR38 ;  /* 0x0000002600127c82 */ /* 0x000fc40008000000 */
[----:B------:R-:W-:Y:S01]  /*188f0*/  UMOV UR19, UR39 ;  /* 0x0000002700137c82 */ /* 0x000fe20008000000 */
[----:B------:R-:W-:Y:S02]  /*18900*/  WARPGROUP.DEPBAR.LE gsb0, 0x0 ;  /* 0x00008000000079c5 */ /* 0x000fe40000010000 */
[----:B------:R-:W-:-:S06]  /*18910*/  WARPGROUP.ARRIVE ;  /* 0x00000000000079c5 */ /* 0x000fcc0000000000 */
[----:B------:R-:W-:Y:S01]  /*18920*/  HGMMA.64x16x16.F32 R160, gdesc[UR16], R160, gsb0 ;  /* 0x0020000010a079f0 */ /* 0x000fe200080008a0 */
[----:B------:R-:W-:Y:S01]  /*18930*/  R2UR UR49, R21 ;  /* 0x00000000153172ca */ /* 0x000fe200000e0000 */
[----:B------:R-:W-:Y:S01]  /*18940*/  IMAD.MOV.U32 R21, RZ, RZ, 0x40000040 ;  /* 0x40000040ff157424 */ /* 0x000fe200078e00ff */
[----:B------:R-:W-:Y:S01]  /*18950*/  R2UR UR48, R20 ;  /* 0x00000000143072ca */ /* 0x000fe200000e0000 */
[----:B------:R-:W-:-:S03]  /*18960*/  VIADD R20, R3, 0x480 ;  /* 0x0000048003147836 */ /* 0x000fc60000000000 */
        /* <DEDUP_REMOVED lines=27> */
[----:B-1----:R-:W-:Y:S02]  /*18b20*/  MOV R4, UR43 ;  /* 0x0000002b00047c02 */ /* 0x002fe40008000f00 */
[----:B------:R-:W-:Y:S02]  /*18b30*/  MOV R5, UR42 ;  /* 0x0000002a00057c02 */ /* 0x000fe40008000f00 */
        /* <DEDUP_REMOVED lines=88> */
[----:B------:R-:W-:Y:S01]  /*190c0*/  R2UR UR43, R4 ;  /* 0x00000000042b72ca */ /* 0x000fe200000e0000 */
[----:B------:R-:W-:Y:S01]  /*190d0*/  VIADD R4, R3, 0x404 ;  /* 0x0000040403047836 */ /* 0x000fe20000000000 */
[----:B------:R-:W-:Y:S01]  /*190e0*/  R2UR UR42, R5 ;  /* 0x00000000052a72ca */ /* 0x000fe200000e0000 */
        /* <DEDUP_REMOVED lines=237> */
[----:B------:R-:W-:Y:S01]  /*19fc0*/  IMAD.MOV.U32 R5, RZ, RZ, 0x40000040 ;  /* 0x40000040ff057424 */ /* 0x000fe200078e00ff */
[----:B------:R-:W-:Y:S02]  /*19fd0*/  R2UR UR41, R14 ;  /* 0x000000000e2972ca */ /* 0x000fe400000e0000 */
        /* <DEDUP_REMOVED lines=222> */
.L_x_6366:
[----:B------:R-:W-:Y:S01]  /*1adc0*/  SHF.L.U32 R0, R11, 0x1f, RZ ;  /* 0x0000001f0b007819 */ /* 0x000fe200000006ff */
[----:B------:R-:W-:-:S04]  /*1add0*/  IMAD R11, R12, 0x8, R16 ;  /* 0x000000080c0b7824 */ /* 0x000fc800078e0210 */
[----:B------:R0:W1:Y:S01]  /*1ade0*/  SYNCS.PHASECHK.TRANS64.TRYWAIT P3, [R11+URZ+0x36850], R0 ;  /* 0x036850000b0075a7 */ /* 0x000062000806017f */
[----:B------:R-:W-:Y:S05]  /*1adf0*/  @!P0 BRA `(.L_x_6367) ;  /* 0x0000000000048947 */ /* 0x000fea0003800000 */
[----:B------:R-:W-:Y:S01]  /*1ae00*/  BPT.TRAP 0x1 ;  /* 0x000000040000795c */ /* 0x000fe20000300000 */
.L_x_6367:
[----:B------:R-:W-:Y:S04]  /*1ae10*/  BSSY B2, `(.L_x_6368) ;  /* 0x0000004000027945 */ /* 0x000fe80003800000 */
[----:B-1----:R-:W-:Y:S05]  /*1ae20*/  @P3 BRA `(.L_x_6369) ;  /* 0x0000000000083947 */ /* 0x002fea0003800000 */
[----:B------:R-:W1:Y:S02]  /*1ae30*/  SYNCS.PHASECHK.TRANS64.TRYWAIT P3, [R11+URZ+0x36850], R0 ;  /* 0x036850000b0075a7 */ /* 0x000e64000806017f */
[----:B-1----:R-:W-:Y:S05]  /*1ae40*/  @!P3 BRA `(.L_x_6370) ;  /* 0x000001400050b947 */ /* 0x002fea0003800000 */
.L_x_6369:
[----:B------:R-:W-:Y:S05]  /*1ae50*/  BSYNC B2 ;  /* 0x0000000000027941 */ /* 0x000fea0003800000 */
.L_x_6368:
        /* <DEDUP_REMOVED lines=35> */
[----:B------:R-:W-:Y:S01]  /*1b090*/  HGMMA.64x192x16.F32 R24, R200, gdesc[UR4].tnspB, R24, gsb0 ;  /* 0x42e00004c8187df0 */ /* 0x000fe20008000818 */
        /* <DEDUP_REMOVED lines=34> */
[----:B------:R-:W-:Y:S01]  /*1b2c0*/  ULDC UR4, c[0x0][0x988] ;  /* 0x0002620000047ab9 */ /* 0x000fe20000000800 */
[----:B------:R-:W-:Y:S01]  /*1b2d0*/  MUFU.TANH R162, R162 ;  /* 0x000000a200a27308 */ /* 0x000fe20000002400 */
[----:B------:R-:W-:Y:S01]  /*1b2e0*/  FMUL.FTZ R127, R127, UR43 ;  /* 0x0000002b7f7f7c20 */ /* 0x000fe20008410000 */
[----:B------:R-:W-:Y:S01]  /*1b2f0*/  @!P1 VIADD R13, R13, 0x36840 ;  /* 0x000368400d0d9836 */ /* 0x000fe20000000000 */
[----:B------:R-:W-:-:S04]  /*1b300*/  @!P1 IADD3 R11, R11, 0x36860, RZ ;  /* 0x000368600b0b9810 */ /* 0x000fc80007ffe0ff */
[----:B------:R-:W-:Y:S01]  /*1b310*/  @!P1 PRMT R13, RZ, 0x654, R13 ;  /* 0x00000654ff0d9816 */ /* 0x000fe2000000000d */
        /* <DEDUP_REMOVED lines=28> */
[----:B------:R-:W-:Y:S01]  /*1b4e0*/  R2UR UR7, R5 ;  /* 0x00000000050772ca */ /* 0x000fe200000e0000 */
[----:B------:R-:W-:-:S03]  /*1b4f0*/  IMAD.MOV.U32 R5, RZ, RZ, 0x40000040 ;  /* 0x40000040ff057424 */ /* 0x000fc600078e00ff */
        /* <DEDUP_REMOVED lines=29> */
[----:B------:R-:W1:Y:S08]  /*1b6d0*/  @P2 LDC R4, c[0x0][0x450] ;  /* 0x00011400ff042b82 */ /* 0x000e700000000800 */
[----:B------:R-:W2:Y:S01]  /*1b6e0*/  @P2 LDC R5, c[0x0][0x44c] ;  /* 0x00011300ff052b82 */ /* 0x000ea20000000800 */
[----:B------:R-:W-:-:S02]  /*1b6f0*/  WARPGROUP.DEPBAR.LE gsb0, 0x0 ;  /* 0x00008000000079c5 */ /* 0x000fc40000010000 */
[----:B------:R-:W-:Y:S01]  /*1b700*/  WARPGROUP.ARRIVE ;  /* 0x00000000000079c5 */ /* 0x000fe20000000000 */
[----:B------:R-:W-:Y:S01]  /*1b710*/  FMUL.FTZ R188, R169, UR43 ;  /* 0x0000002ba9bc7c20 */ /* 0x000fe20008410000 */
[----:B------:R-:W-:-:S04]  /*1b720*/  IADD3 R169, R230, R224, RZ ;  /* 0x000000e0e6a97210 */ /* 0x000fc80007ffe0ff */
[----:B------:R-:W-:Y:S01]  /*1b730*/  HGMMA.64x192x16.F32 R24, R184, gdesc[UR4].tnspB, R24, gsb0 ;  /* 0x42e00004b8187df0 */ /* 0x000fe20008000818 */
[----:B--2---:R-:W-:Y:S01]  /*1b740*/  @P2 IMAD.HI.U32 R5, R169, R5, RZ ;  /* 0x00000005a9052227 */ /* 0x004fe200078e00ff */
[----:B------:R-:W2:Y:S04]  /*1b750*/  MUFU.TANH R188, R188 ;  /* 0x000000bc00bc7308 */ /* 0x000ea80000002400 */
[----:B-1----:R-:W-:Y:S01]  /*1b760*/  @P2 SHF.R.U32.HI R169, RZ, R4, R5 ;  /* 0x00000004ffa92219 */ /* 0x002fe20000011605 */
[----:B------:R-:W-:Y:S02]  /*1b770*/  VIADD R4, R2, 0x280 ;  /* 0x0000028002047836 */ /* 0x000fe40000000000 */
[----:B------:R-:W-:Y:S02]  /*1b780*/  IMAD.MOV.U32 R5, RZ, RZ, 0x40000040 ;  /* 0x40000040ff057424 */ /* 0x000fe400078e00ff */
[----:B------:R-:W1:Y:S01]  /*1b790*/  SHFL.IDX PT, R147, R169, RZ, 0x1c1f ;  /* 0x001c1fffa9937589 */ /* 0x000e6200000e0000 */
[----:B------:R-:W-:Y:S01]  /*1b7a0*/  R2UR UR6, R4 ;  /* 0x00000000040672ca */ /* 0x000fe200000e0000 */
[----:B------:R-:W-:Y:S01]  /*1b7b0*/  IMAD.MOV.U32 R4, RZ, RZ, -0x70 ;  /* 0xffffff90ff047424 */ /* 0x000fe200078e00ff */
[----:B------:R-:W-:Y:S01]  /*1b7c0*/  R2UR UR7, R5 ;  /* 0x00000000050772ca */ /* 0x000fe200000e0000 */
[----:B------:R-:W3:Y:S02]  /*1b7d0*/  SHFL.IDX PT, R169, R169, 0x1, 0x1c1f ;  /* 0x003c1f00a9a97f89 */ /* 0x000ee400000e0000 */
[----:B-----5:R-:W-:-:S04]  /*1b7e0*/  IMAD R4, R8, R4, 0x1 ;  /* 0x0000000108047424 */ /* 0x020fc800078e0204 */
[----:B------:R-:W-:-:S05]  /*1b7f0*/  IMAD R4, R229, -0x2, R4 ;  /* 0xfffffffee5047824 */ /* 0x000fca00078e0204 */
[----:B------:R-:W-:-:S05]  /*1b800*/  IADD3 R4, -R226, R4, R227 ;  /* 0x00000004e2047210 */ /* 0x000fca0007ffe1e3 */
[C---:B-1----:R-:W-:Y:S01]  /*1b810*/  IMAD.IADD R5, R4.reuse, 0x1, R147 ;  /* 0x0000000104057824 */ /* 0x042fe200078e0293 */
[----:B---3--:R-:W-:Y:S01]  /*1b820*/  IADD3 R169, R4, R169, RZ ;  /* 0x000000a904a97210 */ /* 0x008fe20007ffe0ff */
[----:B------:R-:W-:-:S03]  /*1b830*/  IMAD.U32 R4, RZ, RZ, UR4 ;  /* 0x00000004ff047e24 */ /* 0x000fc6000f8e00ff */
[C---:B------:R-:W-:Y:S02]  /*1b840*/  ISETP.GT.AND P3, PT, R5.reuse, RZ, PT ;  /* 0x000000ff0500720c */ /* 0x040fe40003f64270 */
[C---:B------:R-:W-:Y:S02]  /*1b850*/  ISETP.GT.AND P4, PT, R5.reuse, 0x1, PT ;  /* 0x000000010500780c */ /* 0x040fe40003f84270 */
[----:B0-----:R-:W-:Y:S02]  /*1b860*/  FSEL R128, R168, -INF , P3 ;  /* 0xff800000a8807808 */ /* 0x001fe40001800000 */
[----:B------:R-:W-:Y:S01]  /*1b870*/  ISETP.GT.AND P3, PT, R5, 0x8, PT ;  /* 0x000000080500780c */ /* 0x000fe20003f64270 */
[----:B------:R0:W1:Y:S01]  /*1b880*/  MUFU.TANH R168, R141 ;  /* 0x0000008d00a87308 */ /* 0x0000620000002400 */
[----:B--2---:R-:W-:Y:S02]  /*1b890*/  FSEL R136, R188, -INF , P4 ;  /* 0xff800000bc887808 */ /* 0x004fe40002000000 */
[----:B------:R-:W-:-:S02]  /*1b8a0*/  FMNMX.FTZ R147, R128, R10, !PT ;  /* 0x0000000a80937209 */ /* 0x000fc40007810000 */
[----:B------:R-:W-:Y:S02]  /*1b8b0*/  ISETP.GT.AND P4, PT, R5, 0x9, PT ;  /* 0x000000090500780c */ /* 0x000fe40003f84270 */
[----:B------:R-:W-:Y:S02]  /*1b8c0*/  FSEL R137, R171, -INF , P3 ;  /* 0xff800000ab897808 */ /* 0x000fe40001800000 */
[----:B------:R-:W-:Y:S01]  /*1b8d0*/  FMNMX.FTZ R147, R136, R147, !PT ;  /* 0x0000009388937209 */ /* 0x000fe20007810000 */
[----:B0-----:R-:W-:Y:S01]  /*1b8e0*/  FMUL.FTZ R141, R129, UR43 ;  /* 0x0000002b818d7c20 */ /* 0x001fe20008410000 */
[----:B------:R-:W-:Y:S01]  /*1b8f0*/  ISETP.GT.AND P3, PT, R5, 0x10, PT ;  /* 0x000000100500780c */ /* 0x000fe20003f64270 */
[----:B------:R0:W2:Y:S01]  /*1b900*/  MUFU.TANH R171, R140 ;  /* 0x0000008c00ab7308 */ /* 0x0000a20000002400 */
[----:B------:R-:W-:Y:S02]  /*1b910*/  FSEL R129, R170, -INF , P4 ;  /* 0xff800000aa817808 */ /* 0x000fe40002000000 */
[----:B------:R-:W-:Y:S01]  /*1b920*/  FMNMX.FTZ R148, R137, R147, !PT ;  /* 0x0000009389947209 */ /* 0x000fe20007810000 */
[----:B------:R-:W-:Y:S01]  /*1b930*/  FMUL.FTZ R147, R132, UR43 ;  /* 0x0000002b84937c20 */ /* 0x000fe20008410000 */
[----:B------:R-:W-:-:S02]  /*1b940*/  ISETP.GT.AND P4, PT, R5, 0x11, PT ;  /* 0x000000110500780c */ /* 0x000fc40003f84270 */
[----:B------:R-:W-:Y:S01]  /*1b950*/  FMNMX.FTZ R148, R129, R148, !PT ;  /* 0x0000009481947209 */ /* 0x000fe20007810000 */
[----:B------:R3:W4:Y:S01]  /*1b960*/  MUFU.TANH R170, R141 ;  /* 0x0000008d00aa7308 */ /* 0x0007220000002400 */
[----:B0-----:R-:W-:Y:S02]  /*1b970*/  FSEL R140, R172, -INF , P3 ;  /* 0xff800000ac8c7808 */ /* 0x001fe40001800000 */
[----:B------:R-:W-:Y:S02]  /*1b980*/  ISETP.GT.AND P3, PT, R5, 0x18, PT ;  /* 0x000000180500780c */ /* 0x000fe40003f64270 */
[----:B------:R-:W-:Y:S02]  /*1b990*/  FSEL R132, R161, -INF , P4 ;  /* 0xff800000a1847808 */ /* 0x000fe40002000000 */
[----:B------:R-:W-:Y:S01]  /*1b9a0*/  FMNMX.FTZ R148, R140, R148, !PT ;  /* 0x000000948c947209 */ /* 0x000fe20007810000 */
[----:B------:R0:W4:Y:S01]  /*1b9b0*/  MUFU.TANH R172, R147 ;  /* 0x0000009300ac7308 */ /* 0x0001220000002400 */
[----:B------:R-:W-:-:S02]  /*1b9c0*/  ISETP.GT.AND P4, PT, R5, 0x19, PT ;  /* 0x000000190500780c */ /* 0x000fc40003f84270 */
[----:B---3--:R-:W-:Y:S02]  /*1b9d0*/  FSEL R141, R163, -INF , P3 ;  /* 0xff800000a38d7808 */ /* 0x008fe40001800000 */
[----:B------:R-:W-:Y:S02]  /*1b9e0*/  FMNMX.FTZ R148, R132, R148, !PT ;  /* 0x0000009484947209 */ /* 0x000fe40007810000 */
[----:B------:R-:W-:Y:S02]  /*1b9f0*/  ISETP.GT.AND P3, PT, R5, 0x20, PT ;  /* 0x000000200500780c */ /* 0x000fe40003f64270 */
[----:B------:R-:W-:Y:S02]  /*1ba00*/  FSEL R133, R162, -INF , P4 ;  /* 0xff800000a2857808 */ /* 0x000fe40002000000 */
[----:B------:R-:W-:Y:S02]  /*1ba10*/  FMNMX.FTZ R148, R141, R148, !PT ;  /* 0x000000948d947209 */ /* 0x000fe40007810000 */
[----:B------:R-:W-:-:S02]  /*1ba20*/  ISETP.GT.AND P4, PT, R5, 0x21, PT ;  /* 0x000000210500780c */ /* 0x000fc40003f84270 */
[----:B0-----:R-:W-:Y:S02]  /*1ba30*/  FSEL R147, R164, -INF , P3 ;  /* 0xff800000a4937808 */ /* 0x001fe40001800000 */
[----:B------:R-:W-:Y:S02]  /*1ba40*/  FMNMX.FTZ R148, R133, R148, !PT ;  /* 0x0000009485947209 */ /* 0x000fe40007810000 */
[----:B------:R-:W-:Y:S02]  /*1ba50*/  ISETP.GT.AND P3, PT, R5, 0x28, PT ;  /* 0x000000280500780c */ /* 0x000fe40003f64270 */
[----:B------:R-:W-:Y:S02]  /*1ba60*/  FSEL R120, R165, -INF , P4 ;  /* 0xff800000a5787808 */ /* 0x000fe40002000000 */
[----:B------:R-:W-:Y:S02]  /*1ba70*/  FMNMX.FTZ R161, R147, R148, !PT ;  /* 0x0000009493a17209 */ /* 0x000fe40007810000 */
[----:B------:R-:W-:-:S02]  /*1ba80*/  ISETP.GT.AND P4, PT, R5, 0x29, PT ;  /* 0x000000290500780c */ /* 0x000fc40003f84270 */
[----:B------:R-:W-:Y:S02]  /*1ba90*/  FSEL R148, R156, -INF , P3 ;  /* 0xff8000009c947808 */ /* 0x000fe40001800000 */
[----:B------:R-:W-:Y:S02]  /*1baa0*/  FMNMX.FTZ R161, R120, R161, !PT ;  /* 0x000000a178a17209 */ /* 0x000fe40007810000 */
[C---:B------:R-:W-:Y:S02]  /*1bab0*/  ISETP.GT.AND P3, PT, R5.reuse, 0x30, PT ;  /* 0x000000300500780c */ /* 0x040fe40003f64270 */
[----:B------:R-:W-:Y:S02]  /*1bac0*/  FMNMX.FTZ R161, R148, R161, !PT ;  /* 0x000000a194a17209 */ /* 0x000fe40007810000 */
[----:B------:R-:W-:Y:S02]  /*1bad0*/  FSEL R163, R158, -INF , P3 ;  /* 0xff8000009ea37808 */ /* 0x000fe40001800000 */
[----:B------:R-:W-:-:S02]  /*1bae0*/  ISETP.GT.AND P5, PT, R5, 0x38, PT ;  /* 0x000000380500780c */ /* 0x000fc40003fa4270 */
[----:B------:R-:W-:Y:S02]  /*1baf0*/  ISETP.GT.AND P3, PT, R5, 0x39, PT ;  /* 0x000000390500780c */ /* 0x000fe40003f64270 */
[----:B------:R-:W-:Y:S02]  /*1bb00*/  FSEL R164, R166, -INF , P5 ;  /* 0xff800000a6a47808 */ /* 0x000fe40002800000 */
[----:B------:R-:W-:Y:S02]  /*1bb10*/  FSEL R165, R149, -INF , P3 ;  /* 0xff80000095a57808 */ /* 0x000fe40001800000 */
[C---:B------:R-:W-:Y:S02]  /*1bb20*/  ISETP.GT.AND P5, PT, R5.reuse, 0x41, PT ;  /* 0x000000410500780c */ /* 0x040fe40003fa4270 */
[----:B------:R-:W-:Y:S02]  /*1bb30*/  ISETP.GT.AND P6, PT, R5, 0x48, PT ;  /* 0x000000480500780c */ /* 0x000fe40003fc4270 */
[----:B------:R-:W-:-:S02]  /*1bb40*/  FSEL R162, R167, -INF , P5 ;  /* 0xff800000a7a27808 */ /* 0x000fc40002800000 */
[C---:B------:R-:W-:Y:S02]  /*1bb50*/  ISETP.GT.AND P3, PT, R5.reuse, 0x49, PT ;  /* 0x000000490500780c */ /* 0x040fe40003f64270 */
[----:B------:R-:W-:Y:S01]  /*1bb60*/  ISETP.GT.AND P5, PT, R5, 0x51, PT ;  /* 0x000000510500780c */ /* 0x000fe20003fa4270 */
[----:B------:R-:W-:Y:S02]  /*1bb70*/  WARPGROUP.DEPBAR.LE gsb0, 0x0 ;  /* 0x00008000000079c5 */ /* 0x000fe40000010000 */
[----:B------:R-:W-:Y:S01]  /*1bb80*/  FMUL.FTZ R184, R121, UR43 ;  /* 0x0000002b79b87c20 */ /* 0x000fe20008410000 */
[----:B------:R-:W-:Y:S01]  /*1bb90*/  FSEL R121, R157, -INF , P4 ;  /* 0xff8000009d797808 */ /* 0x000fe20002000000 */
[----:B------:R-:W-:Y:S01]  /*1bba0*/  FMUL.FTZ R185, R124, UR43 ;  /* 0x0000002b7cb97c20 */ /* 0x000fe20008410000 */
[----:B------:R-:W-:Y:S01]  /*1bbb0*/  ISETP.GT.AND P4, PT, R5, 0x31, PT ;  /* 0x000000310500780c */ /* 0x000fe20003f84270 */
[----:B------:R-:W-:Y:S01]  /*1bbc0*/  WARPGROUP.ARRIVE ;  /* 0x00000000000079c5 */ /* 0x000fe20000000000 */
[----:B------:R-:W-:Y:S01]  /*1bbd0*/  FMNMX.FTZ R161, R121, R161, !PT ;  /* 0x000000a179a17209 */ /* 0x000fe20007810000 */
[----:B------:R-:W0:Y:S01]  /*1bbe0*/  MUFU.TANH R184, R184 ;  /* 0x000000b800b87308 */ /* 0x000e220000002400 */
[----:B------:R-:W-:-:S02]  /*1bbf0*/  FSEL R156, R159, -INF , P4 ;  /* 0xff8000009f9c7808 */ /* 0x000fc40002000000 */
[----:B------:R-:W-:Y:S01]  /*1bc00*/  FMNMX.FTZ R161, R163, R161, !PT ;  /* 0x000000a1a3a17209 */ /* 0x000fe20007810000 */
[----:B------:R-:W-:Y:S01]  /*1bc10*/  HGMMA.64x192x16.F32 R24, R180, gdesc[UR4].tnspB, R24, gsb0 ;  /* 0x42e00004b4187df0 */ /* 0x000fe20008000818 */
[----:B------:R-:W-:Y:S02]  /*1bc20*/  ISETP.GT.AND P4, PT, R5, 0x40, PT ;  /* 0x000000400500780c */ /* 0x000fe40003f84270 */
[----:B------:R-:W-:Y:S01]  /*1bc30*/  FMNMX.FTZ R161, R156, R161, !PT ;  /* 0x000000a19ca17209 */ /* 0x000fe20007810000 */
[----:B------:R-:W3:Y:S01]  /*1bc40*/  MUFU.TANH R185, R185 ;  /* 0x000000b900b97308 */ /* 0x000ee20000002400 */
[----:B------:R-:W-:Y:S02]  /*1bc50*/  FSEL R149, R150, -INF , P4 ;  /* 0xff80000096957808 */ /* 0x000fe40002000000 */
[----:B------:R-:W-:Y:S02]  /*1bc60*/  FMNMX.FTZ R124, R164, R161, !PT ;  /* 0x000000a1a47c7209 */ /* 0x000fe40007810000 */
[----:B------:R-:W-:-:S02]  /*1bc70*/  FSEL R157, R173, -INF , P6 ;  /* 0xff800000ad9d7808 */ /* 0x000fc40003000000 */
[----:B------:R-:W-:Y:S02]  /*1bc80*/  FMNMX.FTZ R124, R165, R124, !PT ;  /* 0x0000007ca57c7209 */ /* 0x000fe40007810000 */
[----:B------:R-:W-:Y:S02]  /*1bc90*/  ISETP.GT.AND P4, PT, R5, 0x50, PT ;  /* 0x000000500500780c */ /* 0x000fe40003f84270 */
[----:B------:R-:W-:Y:S02]  /*1bca0*/  FMNMX.FTZ R124, R149, R124, !PT ;  /* 0x0000007c957c7209 */ /* 0x000fe40007810000 */
[----:B-1----:R-:W-:Y:S02]  /*1bcb0*/  FSEL R161, R168, -INF , P3 ;  /* 0xff800000a8a17808 */ /* 0x002fe40001800000 */
[----:B------:R-:W-:Y:S02]  /*1bcc0*/  FMNMX.FTZ R150, R162, R124, !PT ;  /* 0x0000007ca2967209 */ /* 0x000fe40007810000 */
[----:B------:R-:W-:-:S02]  /*1bcd0*/  ISETP.GT.AND P6, PT, R5, 0x58, PT ;  /* 0x000000580500780c */ /* 0x000fc40003fc4270 */
[----:B------:R-:W-:Y:S02]  /*1bce0*/  FMNMX.FTZ R166, R157, R150, !PT ;  /* 0x000000969da67209 */ /* 0x000fe40007810000 */
[----:B------:R-:W-:Y:S02]  /*1bcf0*/  ISETP.GT.AND P3, PT, R5, 0x59, PT ;  /* 0x000000590500780c */ /* 0x000fe40003f64270 */
[----:B--2---:R-:W-:Y:S02]  /*1bd00*/  FSEL R159, R171, -INF , P4 ;  /* 0xff800000ab9f7808 */ /* 0x004fe40002000000 */
[----:B------:R-:W-:Y:S02]  /*1bd10*/  FMNMX.FTZ R166, R161, R166, !PT ;  /* 0x000000a6a1a67209 */ /* 0x000fe40007810000 */
[----:B----4-:R-:W-:Y:S02]  /*1bd20*/  FSEL R124, R170, -INF , P5 ;  /* 0xff800000aa7c7808 */ /* 0x010fe40002800000 */
[----:B------:R-:W-:-:S02]  /*1bd30*/  FSEL R150, R172, -INF , P6 ;  /* 0xff800000ac967808 */ /* 0x000fc40003000000 */
[----:B------:R-:W-:Y:S02]  /*1bd40*/  FSEL R158, R174, -INF , P3 ;  /* 0xff800000ae9e7808 */ /* 0x000fe40001800000 */
[C---:B------:R-:W-:Y:S02]  /*1bd50*/  ISETP.GT.AND P4, PT, R5.reuse, 0x60, PT ;  /* 0x000000600500780c */ /* 0x040fe40003f84270 */
[C---:B------:R-:W-:Y:S02]  /*1bd60*/  ISETP.GT.AND P5, PT, R5.reuse, 0x61, PT ;  /* 0x000000610500780c */ /* 0x040fe40003fa4270 */
[C---:B------:R-:W-:Y:S02]  /*1bd70*/  ISETP.GT.AND P6, PT, R5.reuse, 0x68, PT ;  /* 0x000000680500780c */ /* 0x040fe40003fc4270 */
[----:B------:R-:W-:Y:S01]  /*1bd80*/  ISETP.GT.AND P3, PT, R5, 0x69, PT ;  /* 0x000000690500780c */ /* 0x000fe20003f64270 */
[----:B------:R-:W-:Y:S01]  /*1bd90*/  FMUL.FTZ R5, R125, UR43 ;  /* 0x0000002b7d057c20 */ /* 0x000fe20008410000 */
[----:B------:R-:W-:-:S02]  /*1bda0*/  FMNMX.FTZ R166, R159, R166, !PT ;  /* 0x000000a69fa67209 */ /* 0x000fc40007810000 */
[----:B------:R-:W-:Y:S02]  /*1bdb0*/  FSEL R125, R175, -INF , P4 ;  /* 0xff800000af7d7808 */ /* 0x000fe40002000000 */
[----:B------:R-:W-:Y:S01]  /*1bdc0*/  FMNMX.FTZ R166, R124, R166, !PT ;  /* 0x000000a67ca67209 */ /* 0x000fe20007810000 */
[----:B------:R-:W1:Y:S01]  /*1bdd0*/  MUFU.TANH R5, R5 ;  /* 0x0000000500057308 */ /* 0x000e620000002400 */
[----:B0-----:R-:W-:Y:S02]  /*1bde0*/  FSEL R167, R184, -INF , P5 ;  /* 0xff800000b8a77808 */ /* 0x001fe40002800000 */
[----:B------:R-:W-:Y:S02]  /*1bdf0*/  FMNMX.FTZ R166, R150, R166, !PT ;  /* 0x000000a696a67209 */ /* 0x000fe40007810000 */
[----:B------:R-:W-:Y:S02]  /*1be00*/  ISETP.GT.AND P4, PT, R169, 0x1, PT ;  /* 0x00000001a900780c */ /* 0x000fe40003f84270 */
[----:B------:R-:W-:-:S02]  /*1be10*/  FMNMX.FTZ R168, R158, R166, !PT ;  /* 0x000000a69ea87209 */ /* 0x000fc40007810000 */
[----:B------:R0:W2:Y:S01]  /*1be20*/  MUFU.TANH R166, R151 ;  /* 0x0000009700a67308 */ /* 0x0000a20000002400 */
[----:B------:R-:W-:Y:S02]  /*1be30*/  ISETP.GT.AND P5, PT, R169, 0x8, PT ;  /* 0x00000008a900780c */ /* 0x000fe40003fa4270 */
[----:B------:R-:W-:Y:S02]  /*1be40*/  FMNMX.FTZ R168, R125, R168, !PT ;  /* 0x000000a87da87209 */ /* 0x000fe40007810000 */
[----:B------:R-:W-:Y:S02]  /*1be50*/  FSEL R12, R12, -INF , P5 ;  /* 0xff8000000c0c7808 */ /* 0x000fe40002800000 */
[----:B------:R-:W-:Y:S01]  /*1be60*/  FMNMX.FTZ R170, R167, R168, !PT ;  /* 0x000000a8a7aa7209 */ /* 0x000fe20007810000 */
[----:B0-----:R-:W-:Y:S01]  /*1be70*/  FMUL.FTZ R151, R138, UR43 ;  /* 0x0000002b8a977c20 */ /* 0x001fe20008410000 */
[----:B---3--:R-:W-:Y:S02]  /*1be80*/  FSEL R138, R185, -INF , P6 ;  /* 0xff800000b98a7808 */ /* 0x008fe40003000000 */
[C---:B------:R-:W-:Y:S01]  /*1be90*/  ISETP.GT.AND P6, PT, R169.reuse, 0x9, PT ;  /* 0x00000009a900780c */ /* 0x040fe20003fc4270 */
[----:B------:R1:W0:Y:S01]  /*1bea0*/  MUFU.TANH R168, R151 ;  /* 0x0000009700a87308 */ /* 0x0002220000002400 */
[----:B------:R-:W-:-:S02]  /*1beb0*/  ISETP.GT.AND P5, PT, R169, 0x18, PT ;  /* 0x00000018a900780c */ /* 0x000fc40003fa4270 */
[----:B------:R-:W-:Y:S02]  /*1bec0*/  FSEL R14, R14, -INF , P6 ;  /* 0xff8000000e0e7808 */ /* 0x000fe40003000000 */
[----:B------:R-:W-:Y:S02]  /*1bed0*/  ISETP.GT.AND P6, PT, R169, 0x19, PT ;  /* 0x00000019a900780c */ /* 0x000fe40003fc4270 */
[----:B------:R-:W-:Y:S02]  /*1bee0*/  FSEL R21, R21, -INF , P5 ;  /* 0xff80000015157808 */ /* 0x000fe40002800000 */
[----:B-1----:R-:W-:Y:S02]  /*1bef0*/  FSEL R151, R5, -INF , P3 ;  /* 0xff80000005977808 */ /* 0x002fe40001800000 */
[----:B------:R-:W-:Y:S02]  /*1bf00*/  FMNMX.FTZ R5, R138, R170, !PT ;  /* 0x000000aa8a057209 */ /* 0x000fe40007810000 */
[----:B------:R-:W-:-:S02]  /*1bf10*/  ISETP.GT.AND P3, PT, R169, RZ, PT ;  /* 0x000000ffa900720c */ /* 0x000fc40003f64270 */
[----:B------:R-:W-:Y:S02]  /*1bf20*/  FMNMX.FTZ R5, R151, R5, !PT ;  /* 0x0000000597057209 */ /* 0x000fe40007810000 */
[----:B------:R-:W-:Y:S02]  /*1bf30*/  FSEL R0, R0, -INF , P3 ;  /* 0xff80000000007808 */ /* 0x000fe40001800000 */
[----:B------:R-:W-:Y:S01]  /*1bf40*/  ISETP.GT.AND P3, PT, R169, 0x10, PT ;  /* 0x00000010a900780c */ /* 0x000fe20003f64270 */
[----:B------:R-:W1:Y:S01]  /*1bf50*/  SHFL.BFLY PT, R170, R5, 0x2, 0x1f ;  /* 0x0c401f0005aa7f89 */ /* 0x000e6200000e0000 */
[----:B------:R-:W-:Y:S02]  /*1bf60*/  FSEL R160, R160, -INF , P6 ;  /* 0xff800000a0a07808 */ /* 0x000fe40003000000 */
[----:B------:R-:W-:Y:S02]  /*1bf70*/  FSEL R15, R15, -INF , P3 ;  /* 0xff8000000f0f7808 */ /* 0x000fe40001800000 */
[----:B------:R-:W-:-:S02]  /*1bf80*/  ISETP.GT.AND P3, PT, R169, 0x20, PT ;  /* 0x00000020a900780c */ /* 0x000fc40003f64270 */
[C---:B------:R-:W-:Y:S02]  /*1bf90*/  ISETP.GT.AND P5, PT, R169.reuse, 0x28, PT ;  /* 0x00000028a900780c */ /* 0x040fe40003fa4270 */
[----:B------:R-:W-:Y:S02]  /*1bfa0*/  FSEL R152, R152, -INF , P3 ;  /* 0xff80000098987808 */ /* 0x000fe40001800000 */
[C---:B------:R-:W-:Y:S02]  /*1bfb0*/  ISETP.GT.AND P6, PT, R169.reuse, 0x29, PT ;  /* 0x00000029a900780c */ /* 0x040fe40003fc4270 */
[----:B------:R-:W-:Y:S02]  /*1bfc0*/  FSEL R154, R154, -INF , P5 ;  /* 0xff8000009a9a7808 */ /* 0x000fe40002800000 */
[----:B------:R-:W-:Y:S02]  /*1bfd0*/  ISETP.GT.AND P3, PT, R169, 0x30, PT ;  /* 0x00000030a900780c */ /* 0x000fe40003f64270 */
[----:B------:R-:W-:-:S02]  /*1bfe0*/  FSEL R155, R155, -INF , P6 ;  /* 0xff8000009b9b7808 */ /* 0x000fc40003000000 */
[----:B------:R-:W-:Y:S02]  /*1bff0*/  FSEL R144, R144, -INF , P3 ;  /* 0xff80000090907808 */ /* 0x000fe40001800000 */
[C---:B------:R-:W-:Y:S02]  /*1c000*/  ISETP.GT.AND P5, PT, R169.reuse, 0x38, PT ;  /* 0x00000038a900780c */ /* 0x040fe40003fa4270 */
[----:B------:R-:W-:Y:S02]  /*1c010*/  ISETP.GT.AND P6, PT, R169, 0x39, PT ;  /* 0x00000039a900780c */ /* 0x000fe40003fc4270 */
[----:B-1----:R-:W-:Y:S02]  /*1c020*/  FMNMX.FTZ R5, R5, R170, !PT ;  /* 0x000000aa05057209 */ /* 0x002fe40007810000 */
[----:B------:R-:W-:Y:S02]  /*1c030*/  FSEL R146, R146, -INF , P5 ;  /* 0xff80000092927808 */ /* 0x000fe40002800000 */
[----:B------:R-:W-:Y:S01]  /*1c040*/  ISETP.GT.AND P3, PT, R169, 0x40, PT ;  /* 0x00000040a900780c */ /* 0x000fe20003f64270 */
[----:B------:R-:W1:Y:S01]  /*1c050*/  SHFL.BFLY PT, R170, R5, 0x1, 0x1f ;  /* 0x0c201f0005aa7f89 */ /* 0x000e6200000e0000 */
[----:B--2---:R-:W-:-:S02]  /*1c060*/  FSEL R166, R166, -INF , P6 ;  /* 0xff800000a6a67808 */ /* 0x004fc40003000000 */
[----:B0-----:R-:W-:Y:S02]  /*1c070*/  FSEL R168, R168, -INF , P3 ;  /* 0xff800000a8a87808 */ /* 0x001fe40001800000 */
[C---:B------:R-:W-:Y:S02]  /*1c080*/  ISETP.GT.AND P5, PT, R169.reuse, 0x48, PT ;  /* 0x00000048a900780c */ /* 0x040fe40003fa4270 */
        /* <DEDUP_REMOVED lines=9> */
[----:B-1----:R-:W-:-:S02]  /*1c120*/  FMNMX.FTZ R5, R5, R170, !PT ;  /* 0x000000aa05057209 */ /* 0x002fc40007810000 */
[----:B------:R-:W-:Y:S02]  /*1c130*/  FSEL R170, R3, -INF , P4 ;  /* 0xff80000003aa7808 */ /* 0x000fe40002000000 */
[----:B------:R-:W-:Y:S01]  /*1c140*/  FMNMX.FTZ R3, R0, R9, !PT ;  /* 0x0000000900037209 */ /* 0x000fe20007810000 */
[----:B------:R-:W-:Y:S01]  /*1c150*/  FMUL.FTZ R171, R5, R4 ;  /* 0x0000000405ab7220 */ /* 0x000fe20000410000 */
[----:B------:R-:W-:Y:S02]  /*1c160*/  ISETP.GT.AND P4, PT, R169, 0x11, PT ;  /* 0x00000011a900780c */ /* 0x000fe40003f84270 */
[----:B------:R-:W-:Y:S02]  /*1c170*/  FMNMX.FTZ R3, R170, R3, !PT ;  /* 0x00000003aa037209 */ /* 0x000fe40007810000 */
[----:B------:R-:W-:Y:S02]  /*1c180*/  FSEL R20, R20, -INF , P4 ;  /* 0xff80000014147808 */ /* 0x000fe40002000000 */
[----:B------:R-:W-:-:S02]  /*1c190*/  FMNMX.FTZ R3, R12, R3, !PT ;  /* 0x000000030c037209 */ /* 0x000fc40007810000 */
[----:B------:R-:W-:Y:S02]  /*1c1a0*/  ISETP.GT.AND P4, PT, R169, 0x21, PT ;  /* 0x00000021a900780c */ /* 0x000fe40003f84270 */
[----:B------:R-:W-:Y:S02]  /*1c1b0*/  FMNMX.FTZ R3, R14, R3, !PT ;  /* 0x000000030e037209 */ /* 0x000fe40007810000 */
[----:B------:R-:W-:Y:S02]  /*1c1c0*/  FSEL R153, R153, -INF , P4 ;  /* 0xff80000099997808 */ /* 0x000fe40002000000 */
[----:B------:R-:W-:Y:S02]  /*1c1d0*/  FMNMX.FTZ R3, R15, R3, !PT ;  /* 0x000000030f037209 */ /* 0x000fe40007810000 */
[----:B------:R-:W-:Y:S02]  /*1c1e0*/  ISETP.GT.AND P4, PT, R169, 0x31, PT ;  /* 0x00000031a900780c */ /* 0x000fe40003f84270 */
[----:B------:R-:W-:-:S02]  /*1c1f0*/  FMNMX.FTZ R3, R20, R3, !PT ;  /* 0x0000000314037209 */ /* 0x000fc40007810000 */
[----:B------:R-:W-:Y:S02]  /*1c200*/  FSEL R145, R145, -INF , P4 ;  /* 0xff80000091917808 */ /* 0x000fe40002000000 */
[----:B------:R-:W-:Y:S02]  /*1c210*/  FMNMX.FTZ R3, R21, R3, !PT ;  /* 0x0000000315037209 */ /* 0x000fe40007810000 */
[----:B------:R-:W-:Y:S02]  /*1c220*/  ISETP.GT.AND P4, PT, R169, 0x41, PT ;  /* 0x00000041a900780c */ /* 0x000fe40003f84270 */
[----:B------:R-:W-:Y:S02]  /*1c230*/  FMNMX.FTZ R3, R160, R3, !PT ;  /* 0x00000003a0037209 */ /* 0x000fe40007810000 */
[----:B------:R-:W-:Y:S02]  /*1c240*/  FSEL R139, R139, -INF , P4 ;  /* 0xff8000008b8b7808 */ /* 0x000fe40002000000 */
[----:B------:R-:W-:-:S02]  /*1c250*/  FMNMX.FTZ R3, R152, R3, !PT ;  /* 0x0000000398037209 */ /* 0x000fc40007810000 */
[----:B------:R-:W-:Y:S02]  /*1c260*/  FSEL R134, R134, -INF , P6 ;  /* 0xff80000086867808 */ /* 0x000fe40003000000 */
[----:B------:R-:W-:Y:S02]  /*1c270*/  FMNMX.FTZ R3, R153, R3, !PT ;  /* 0x0000000399037209 */ /* 0x000fe40007810000 */
[----:B------:R-:W-:Y:S02]  /*1c280*/  FSETP.NEU.FTZ.AND P4, PT, R5, -INF , PT ;  /* 0xff8000000500780b */ /* 0x000fe40003f9d000 */
[----:B------:R-:W-:Y:S02]  /*1c290*/  FMNMX.FTZ R3, R154, R3, !PT ;  /* 0x000000039a037209 */ /* 0x000fe40007810000 */
[----:B------:R-:W-:Y:S02]  /*1c2a0*/  ISETP.GT.AND P5, PT, R169, 0x60, PT ;  /* 0x00000060a900780c */ /* 0x000fe40003fa4270 */
[----:B------:R-:W-:-:S02]  /*1c2b0*/  FMNMX.FTZ R3, R155, R3, !PT ;  /* 0x000000039b037209 */ /* 0x000fc40007810000 */
[----:B------:R-:W-:Y:S02]  /*1c2c0*/  FSEL R135, R135, -INF , P3 ;  /* 0xff80000087877808 */ /* 0x000fe40001800000 */
[----:B------:R-:W-:Y:S02]  /*1c2d0*/  FMNMX.FTZ R3, R144, R3, !PT ;  /* 0x0000000390037209 */ /* 0x000fe40007810000 */
[----:B------:R-:W-:Y:S02]  /*1c2e0*/  FSEL R171, R171, RZ, P4 ;  /* 0x000000ffabab7208 */ /* 0x000fe40002000000 */
[----:B------:R-:W-:Y:S02]  /*1c2f0*/  FMNMX.FTZ R3, R145, R3, !PT ;  /* 0x0000000391037209 */ /* 0x000fe40007810000 */
[----:B------:R-:W-:Y:S01]  /*1c300*/  ISETP.GT.AND P6, PT, R169, 0x61, PT ;  /* 0x00000061a900780c */ /* 0x000fe20003fc4270 */
[-CC-:B------:R-:W-:Y:S01]  /*1c310*/  FFMA.FTZ R192, R147, R4.reuse, -R171.reuse ;  /* 0x0000000493c07223 */ /* 0x180fe200000108ab */
[----:B------:R-:W-:Y:S01]  /*1c320*/  FMNMX.FTZ R3, R146, R3, !PT ;  /* 0x0000000392037209 */ /* 0x000fe20007810000 */
[-CC-:B------:R-:W-:Y:S01]  /*1c330*/  FFMA.FTZ R202, R137, R4.reuse, -R171.reuse ;  /* 0x0000000489ca7223 */ /* 0x180fe200000108ab */
[----:B------:R-:W-:Y:S01]  /*1c340*/  FSEL R122, R122, -INF , P5 ;  /* 0xff8000007a7a7808 */ /* 0x000fe20002800000 */
[-CC-:B------:R-:W-:Y:S01]  /*1c350*/  FFMA.FTZ R137, R129, R4.reuse, -R171.reuse ;  /* 0x0000000481897223 */ /* 0x180fe200000108ab */
[----:B------:R-:W-:Y:S01]  /*1c360*/  FMNMX.FTZ R3, R166, R3, !PT ;  /* 0x00000003a6037209 */ /* 0x000fe20007810000 */
[-CC-:B------:R-:W-:Y:S01]  /*1c370*/  FFMA.FTZ R194, R148, R4.reuse, -R171.reuse ;  /* 0x0000000494c27223 */ /* 0x180fe200000108ab */
        /* <DEDUP_REMOVED lines=15> */
[----:B------:R-:W-:Y:S01]  /*1c470*/  FFMA.FTZ R184, R149, R4, -R171 ;  /* 0x0000000495b87223 */ /* 0x000fe200000108ab */
[----:B------:R-:W-:Y:S01]  /*1c480*/  FSEL R156, R127, -INF , P5 ;  /* 0xff8000007f9c7808 */ /* 0x000fe20002800000 */
[----:B------:R-:W-:-:S02]  /*1c490*/  WARPGROUP.DEPBAR.LE gsb0, 0x0 ;  /* 0x00008000000079c5 */ /* 0x000fc40000010000 */
[----:B------:R-:W-:Y:S01]  /*1c4a0*/  FMNMX.FTZ R3, R130, R3, !PT ;  /* 0x0000000382037209 */ /* 0x000fe20007810000 */
[----:B------:R-:W-:Y:S01]  /*1c4b0*/  WARPGROUP.ARRIVE ;  /* 0x00000000000079c5 */ /* 0x000fe20000000000 */
        /* <DEDUP_REMOVED lines=22> */
[----:B------:R-:W-:Y:S04]  /*1c620*/  MUFU.EX2 R137, R137 ;  /* 0x0000008900897308 */ /* 0x000fe80000000800 */
[----:B------:R-:W0:Y:S04]  /*1c630*/  SHFL.BFLY PT, R133, R3, 0x2, 0x1f ;  /* 0x0c401f0003857f89 */ /* 0x000e2800000e0000 */
[----:B------:R-:W-:Y:S08]  /*1c640*/  MUFU.EX2 R196, R196 ;  /* 0x000000c400c47308 */ /* 0x000ff00000000800 */
[----:B------:R-:W-:Y:S08]  /*1c650*/  MUFU.EX2 R129, R129 ;  /* 0x0000008100817308 */ /* 0x000ff00000000800 */
[----:B------:R-:W-:Y:S01]  /*1c660*/  MUFU.EX2 R198, R198 ;  /* 0x000000c600c67308 */ /* 0x000fe20000000800 */
[----:B0-----:R-:W-:Y:S01]  /*1c670*/  FMNMX.FTZ R3, R3, R133, !PT ;  /* 0x0000008503037209 */ /* 0x001fe20007810000 */
[-CC-:B------:R-:W-:Y:S01]  /*1c680*/  FFMA.FTZ R133, R124, R4.reuse, -R171.reuse ;  /* 0x000000047c857223 */ /* 0x180fe200000108ab */
[-CC-:B------:R-:W-:Y:S01]  /*1c690*/  FFMA.FTZ R124, R125, R4.reuse, -R171.reuse ;  /* 0x000000047d7c7223 */ /* 0x180fe200000108ab */
[----:B------:R-:W-:-:S04]  /*1c6a0*/  FFMA.FTZ R125, R167, R4, -R171 ;  /* 0x00000004a77d7223 */ /* 0x000fc800000108ab */
[----:B------:R-:W-:Y:S01]  /*1c6b0*/  MUFU.EX2 R128, R128 ;  /* 0x0000008000807308 */ /* 0x000fe20000000800 */
[----:B------:R-:W0:Y:S07]  /*1c6c0*/  SHFL.BFLY PT, R141, R3, 0x1, 0x1f ;  /* 0x0c201f00038d7f89 */ /* 0x000e2e00000e0000 */
[----:B------:R-:W-:Y:S08]  /*1c6d0*/  MUFU.EX2 R192, R192 ;  /* 0x000000c000c07308 */ /* 0x000ff00000000800 */
[----:B------:R-:W-:Y:S08]  /*1c6e0*/  MUFU.EX2 R132, R132 ;  /* 0x0000008400847308 */ /* 0x000ff00000000800 */
[----:B------:R-:W-:Y:S01]  /*1c6f0*/  MUFU.EX2 R194, R194 ;  /* 0x000000c200c27308 */ /* 0x000fe20000000800 */
[----:B0-----:R-:W-:Y:S01]  /*1c700*/  FMNMX.FTZ R3, R3, R141, !PT ;  /* 0x0000008d03037209 */ /* 0x001fe20007810000 */
[----:B------:R-:W-:-:S03]  /*1c710*/  FFMA.FTZ R141, R151, R4, -R171 ;  /* 0x00000004978d7223 */ /* 0x000fc600000108ab */
        /* <DEDUP_REMOVED lines=8> */
[----:B------:R-:W-:Y:S02]  /*1c7a0*/  VIADD R14, R2, 0x300 ;  /* 0x00000300020e7836 */ /* 0x000fe40000000000 */
[-C--:B------:R-:W-:Y:S01]  /*1c7b0*/  FFMA.FTZ R201, R0, R4.reuse, -R149 ;  /* 0x0000000400c97223 */ /* 0x080fe20000010895 */
[----:B------:R-:W-:Y:S01]  /*1c7c0*/  FADD.FTZ R2, -R15, R9 ;  /* 0x000000090f027221 */ /* 0x000fe20000010100 */
[----:B------:R-:W-:Y:S01]  /*1c7d0*/  IMAD.MOV.U32 R15, RZ, RZ, 0x40000040 ;  /* 0x40000040ff0f7424 */ /* 0x000fe200078e00ff */
[----:B------:R-:W-:Y:S01]  /*1c7e0*/  FSEL R0, R5, RZ, P4 ;  /* 0x000000ff05007208 */ /* 0x000fe20002000000 */
[-CC-:B------:R-:W-:Y:S01]  /*1c7f0*/  FFMA.FTZ R150, R170, R4.reuse, -R149.reuse ;  /* 0x00000004aa967223 */ /* 0x180fe20000010895 */
[----:B------:R-:W-:Y:S01]  /*1c800*/  R2UR UR6, R14 ;  /* 0x000000000e0672ca */ /* 0x000fe200000e0000 */
[-C--:B------:R-:W-:Y:S01]  /*1c810*/  FMUL.FTZ R2, R2, R4.reuse ;  /* 0x0000000402027220 */ /* 0x080fe20000410000 */
[----:B------:R-:W-:Y:S01]  /*1c820*/  R2UR UR7, R15 ;  /* 0x000000000f0772ca */ /* 0x000fe200000e0000 */
        /* <DEDUP_REMOVED lines=9> */
[----:B------:R-:W0:Y:S01]  /*1c8c0*/  MUFU.EX2 R2, R2 ;  /* 0x0000000200027308 */ /* 0x000e220000000800 */
[-CC-:B------:R-:W-:Y:S01]  /*1c8d0*/  FFMA.FTZ R152, R155, R4.reuse, -R149.reuse ;  /* 0x000000049b987223 */ /* 0x180fe20000010895 */
[-CC-:B------:R-:W-:Y:S01]  /*1c8e0*/  FFMA.FTZ R189, R144, R4.reuse, -R149.reuse ;  /* 0x0000000490bd7223 */ /* 0x180fe20000010895 */
[----:B------:R-:W-:Y:S01]  /*1c8f0*/  HGMMA.64x192x16.F32 R24, R176, gdesc[UR4].tnspB, R24, gsb0 ;  /* 0x42e00004b0187df0 */ /* 0x000fe20008000818 */
        /* <DEDUP_REMOVED lines=14> */
[----:B------:R-:W-:Y:S01]  /*1c9e0*/  FFMA.FTZ R148, R148, R4, -R149 ;  /* 0x0000000494947223 */ /* 0x000fe20000010895 */
[C---:B------:R-:W-:Y:S01]  /*1c9f0*/  ISETP.GT.AND P3, PT, R8.reuse, R223, PT ;  /* 0x000000df0800720c */ /* 0x040fe20003f64270 */
[----:B------:R-:W-:-:S04]  /*1ca00*/  VIADD R8, R8, 0xffffffff ;  /* 0xffffffff08087836 */ /* 0x000fc80000000000 */
[----:B------:R-:W0:Y:S01]  /*1ca10*/  MUFU.EX2 R203, R203 ;  /* 0x000000cb00cb7308 */ /* 0x000e220000000800 */
[----:B-1----:R-:W-:Y:S01]  /*1ca20*/  FFMA.FTZ R7, R0, R7, R200 ;  /* 0x0000000700077223 */ /* 0x002fe200000100c8 */
[----:B------:R-:W-:-:S03]  /*1ca30*/  F2FP.F16.F32.PACK_AB R200, R136, R200 ;  /* 0x000000c888c8723e */ /* 0x000fc600000000ff */
[----:B------:R-:W-:-:S03]  /*1ca40*/  FADD.FTZ R7, R136, R7 ;  /* 0x0000000788077221 */ /* 0x000fc60000010000 */
[----:B------:R-:W1:Y:S01]  /*1ca50*/  MUFU.EX2 R12, R12 ;  /* 0x0000000c000c7308 */ /* 0x000e620000000800 */
[----:B--2---:R-:W-:Y:S01]  /*1ca60*/  FADD.FTZ R6, R150, R6 ;  /* 0x0000000696067221 */ /* 0x004fe20000010000 */
[----:B------:R-:W-:Y:S01]  /*1ca70*/  FADD.FTZ R7, R202, R7 ;  /* 0x00000007ca077221 */ /* 0x000fe20000010000 */
[C---:B------:R-:W-:Y:S02]  /*1ca80*/  F2FP.F16.F32.PACK_AB R202, R137.reuse, R202 ;  /* 0x000000ca89ca723e */ /* 0x040fe400000000ff */
[----:B------:R-:W-:Y:S01]  /*1ca90*/  F2FP.F16.F32.PACK_AB R201, R150, R201 ;  /* 0x000000c996c9723e */ /* 0x000fe200000000ff */
[----:B------:R-:W-:Y:S02]  /*1caa0*/  FADD.FTZ R7, R137, R7 ;  /* 0x0000000789077221 */ /* 0x000fe40000010000 */
[----:B------:R-:W2:Y:S08]  /*1cab0*/  MUFU.EX2 R197, R197 ;  /* 0x000000c500c57308 */ /* 0x000eb00000000800 */
[----:B------:R-:W3:Y:S08]  /*1cac0*/  MUFU.EX2 R151, R151 ;  /* 0x0000009700977308 */ /* 0x000ef00000000800 */
[----:B------:R-:W4:Y:S08]  /*1cad0*/  MUFU.EX2 R199, R199 ;  /* 0x000000c700c77308 */ /* 0x000f300000000800 */
[----:B------:R-:W4:Y:S08]  /*1cae0*/  MUFU.EX2 R20, R20 ;  /* 0x0000001400147308 */ /* 0x000f300000000800 */
[----:B------:R-:W4:Y:S08]  /*1caf0*/  MUFU.EX2 R193, R193 ;  /* 0x000000c100c17308 */ /* 0x000f300000000800 */
[----:B------:R-:W4:Y:S08]  /*1cb00*/  MUFU.EX2 R21, R21 ;  /* 0x0000001500157308 */ /* 0x000f300000000800 */
[----:B------:R-:W4:Y:S08]  /*1cb10*/  MUFU.EX2 R195, R195 ;  /* 0x000000c300c37308 */ /* 0x000f300000000800 */
[----:B------:R-:W4:Y:S08]  /*1cb20*/  MUFU.EX2 R152, R152 ;  /* 0x0000009800987308 */ /* 0x000f300000000800 */
[----:B------:R-:W-:Y:S08]  /*1cb30*/  MUFU.EX2 R188, R188 ;  /* 0x000000bc00bc7308 */ /* 0x000ff00000000800 */
        /* <DEDUP_REMOVED lines=10> */
[----:B------:R-:W-:Y:S08]  /*1cbe0*/  MUFU.EX2 R186, R186 ;  /* 0x000000ba00ba7308 */ /* 0x000ff00000000800 */
[----:B------:R-:W-:Y:S08]  /*1cbf0*/  MUFU.EX2 R187, R187 ;  /* 0x000000bb00bb7308 */ /* 0x000ff00000000800 */
[----:B------:R-:W-:Y:S01]  /*1cc00*/  MUFU.EX2 R123, R123 ;  /* 0x0000007b007b7308 */ /* 0x000fe20000000800 */
[----:B------:R-:W-:-:S02]  /*1cc10*/  WARPGROUP.DEPBAR.LE gsb0, 0x0 ;  /* 0x00008000000079c5 */ /* 0x000fc40000010000 */
[----:B------:R0:W-:Y:S05]  /*1cc20*/  @!P1 SYNCS.ARRIVE.TRANS64.RED.A1T0 RZ, [R13+URZ], RZ ;  /* 0x000000ff0dff99a7 */ /* 0x0001ea000810043f */
[----:B------:R-:W-:Y:S01]  /*1cc30*/  MUFU.EX2 R180, R159 ;  /* 0x0000009f00b47308 */ /* 0x000fe20000000800 */
[----:B0-----:R-:W-:Y:S01]  /*1cc40*/  FADD.FTZ R13, R203, R6 ;  /* 0x00000006cb0d7221 */ /* 0x001fe20000010000 */
[----:B------:R0:W-:Y:S01]  /*1cc50*/  @!P1 SYNCS.ARRIVE.TRANS64.RED.A1T0 RZ, [R11+URZ], RZ ;  /* 0x000000ff0bff99a7 */ /* 0x0001e2000810043f */
[C---:B-1----:R-:W-:Y:S02]  /*1cc60*/  F2FP.F16.F32.PACK_AB R203, R12.reuse, R203 ;  /* 0x000000cb0ccb723e */ /* 0x042fe400000000ff */
[----:B------:R-:W-:-:S03]  /*1cc70*/  FADD.FTZ R13, R12, R13 ;  /* 0x0000000d0c0d7221 */ /* 0x000fc60000010000 */
[----:B------:R-:W1:Y:S01]  /*1cc80*/  MUFU.EX2 R6, R139 ;  /* 0x0000008b00067308 */ /* 0x000e620000000800 */
[----:B--2---:R-:W-:Y:S01]  /*1cc90*/  FADD.FTZ R13, R197, R13 ;  /* 0x0000000dc50d7221 */ /* 0x004fe20000010000 */
[----:B0-----:R-:W-:Y:S01]  /*1cca0*/  FADD.FTZ R11, R196, R7 ;  /* 0x00000007c40b7221 */ /* 0x001fe20000010000 */
[----:B------:R-:W-:Y:S01]  /*1ccb0*/  FFMA.FTZ R7, R143, R4, -R149 ;  /* 0x000000048f077223 */ /* 0x000fe20000010895 */
[----:B------:R-:W-:Y:S01]  /*1ccc0*/  F2FP.F16.F32.PACK_AB R196, R129, R196 ;  /* 0x000000c481c4723e */ /* 0x000fe200000000ff */
[----:B---3--:R-:W-:Y:S01]  /*1ccd0*/  FADD.FTZ R13, R151, R13 ;  /* 0x0000000d970d7221 */ /* 0x008fe20000010000 */
[----:B------:R-:W-:Y:S02]  /*1cce0*/  FADD.FTZ R11, R129, R11 ;  /* 0x0000000b810b7221 */ /* 0x000fe40000010000 */
[----:B------:R-:W-:Y:S01]  /*1ccf0*/  MUFU.EX2 R181, R181 ;  /* 0x000000b500b57308 */ /* 0x000fe20000000800 */
[----:B------:R-:W-:Y:S01]  /*1cd00*/  F2FP.F16.F32.PACK_AB R197, R151, R197 ;  /* 0x000000c597c5723e */ /* 0x000fe200000000ff */
[----:B----4-:R-:W-:Y:S01]  /*1cd10*/  FADD.FTZ R13, R199, R13 ;  /* 0x0000000dc70d7221 */ /* 0x010fe20000010000 */
[----:B------:R-:W-:Y:S01]  /*1cd20*/  FADD.FTZ R14, R198, R11 ;  /* 0x0000000bc60e7221 */ /* 0x000fe20000010000 */
[-CC-:B------:R-:W-:Y:S01]  /*1cd30*/  FFMA.FTZ R11, R131, R4.reuse, -R149.reuse ;  /* 0x00000004830b7223 */ /* 0x180fe20000010895 */
[----:B------:R-:W-:Y:S01]  /*1cd40*/  FFMA.FTZ R149, R156, R4, -R149 ;  /* 0x000000049c957223 */ /* 0x000fe20000010895 */
[----:B------:R-:W-:Y:S01]  /*1cd50*/  FADD.FTZ R13, R20, R13 ;  /* 0x0000000d140d7221 */ /* 0x000fe20000010000 */
[C---:B------:R-:W-:Y:S01]  /*1cd60*/  FADD.FTZ R14, R128.reuse, R14 ;  /* 0x0000000e800e7221 */ /* 0x040fe20000010000 */
[----:B------:R-:W0:Y:S01]  /*1cd70*/  MUFU.EX2 R7, R7 ;  /* 0x0000000700077308 */ /* 0x000e220000000800 */
[----:B------:R-:W-:Y:S01]  /*1cd80*/  F2FP.F16.F32.PACK_AB R198, R128, R198 ;  /* 0x000000c680c6723e */ /* 0x000fe200000000ff */
[----:B------:R-:W-:Y:S01]  /*1cd90*/  FADD.FTZ R13, R193, R13 ;  /* 0x0000000dc10d7221 */ /* 0x000fe20000010000 */
[----:B------:R-:W-:Y:S01]  /*1cda0*/  FADD.FTZ R14, R192, R14 ;  /* 0x0000000ec00e7221 */ /* 0x000fe20000010000 */
[----:B------:R-:W-:-:S02]  /*1cdb0*/  F2FP.F16.F32.PACK_AB R199, R20, R199 ;  /* 0x000000c714c7723e */ /* 0x000fc400000000ff */
[----:B------:R-:W-:Y:S01]  /*1cdc0*/  FADD.FTZ R13, R21, R13 ;  /* 0x0000000d150d7221 */ /* 0x000fe20000010000 */
[C---:B------:R-:W-:Y:S01]  /*1cdd0*/  FADD.FTZ R14, R132.reuse, R14 ;  /* 0x0000000e840e7221 */ /* 0x040fe20000010000 */
[----:B------:R-:W-:Y:S01]  /*1cde0*/  MUFU.EX2 R133, R133 ;  /* 0x0000008500857308 */ /* 0x000fe20000000800 */
[----:B------:R-:W-:Y:S01]  /*1cdf0*/  F2FP.F16.F32.PACK_AB R192, R132, R192 ;  /* 0x000000c084c0723e */ /* 0x000fe200000000ff */
[----:B------:R-:W-:Y:S01]  /*1ce00*/  FADD.FTZ R13, R195, R13 ;  /* 0x0000000dc30d7221 */ /* 0x000fe20000010000 */
[----:B------:R-:W-:Y:S01]  /*1ce10*/  FADD.FTZ R14, R194, R14 ;  /* 0x0000000ec20e7221 */ /* 0x000fe20000010000 */
[----:B------:R-:W-:Y:S02]  /*1ce20*/  F2FP.F16.F32.PACK_AB R193, R21, R193 ;  /* 0x000000c115c1723e */ /* 0x000fe400000000ff */
[----:B------:R-:W-:Y:S01]  /*1ce30*/  FADD.FTZ R13, R152, R13 ;  /* 0x0000000d980d7221 */ /* 0x000fe20000010000 */
[C---:B------:R-:W-:Y:S01]  /*1ce40*/  FADD.FTZ R14, R120.reuse, R14 ;  /* 0x0000000e780e7221 */ /* 0x040fe20000010000 */
[----:B------:R-:W2:Y:S01]  /*1ce50*/  MUFU.EX2 R11, R11 ;  /* 0x0000000b000b7308 */ /* 0x000ea20000000800 */
[----:B------:R-:W-:Y:S01]  /*1ce60*/  F2FP.F16.F32.PACK_AB R194, R120, R194 ;  /* 0x000000c278c2723e */ /* 0x000fe200000000ff */
[----:B------:R-:W-:Y:S01]  /*1ce70*/  FADD.FTZ R13, R189, R13 ;  /* 0x0000000dbd0d7221 */ /* 0x000fe20000010000 */
[----:B------:R-:W-:Y:S01]  /*1ce80*/  FADD.FTZ R14, R188, R14 ;  /* 0x0000000ebc0e7221 */ /* 0x000fe20000010000 */
[----:B------:R-:W-:-:S02]  /*1ce90*/  F2FP.F16.F32.PACK_AB R189, R10, R189 ;  /* 0x000000bd0abd723e */ /* 0x000fc400000000ff */
[----:B------:R-:W-:Y:S01]  /*1cea0*/  FADD.FTZ R13, R10, R13 ;  /* 0x0000000d0a0d7221 */ /* 0x000fe20000010000 */
[----:B------:R-:W-:Y:S01]  /*1ceb0*/  FADD.FTZ R14, R121, R14 ;  /* 0x0000000e790e7221 */ /* 0x000fe20000010000 */
[----:B------:R-:W-:Y:S01]  /*1cec0*/  MUFU.EX2 R182, R182 ;  /* 0x000000b600b67308 */ /* 0x000fe20000000800 */
[----:B------:R-:W-:Y:S01]  /*1ced0*/  F2FP.F16.F32.PACK_AB R195, R152, R195 ;  /* 0x000000c398c3723e */ /* 0x000fe200000000ff */
[----:B------:R-:W-:Y:S01]  /*1cee0*/  FADD.FTZ R13, R191, R13 ;  /* 0x0000000dbf0d7221 */ /* 0x000fe20000010000 */
[----:B------:R-:W-:Y:S01]  /*1cef0*/  FADD.FTZ R14, R190, R14 ;  /* 0x0000000ebe0e7221 */ /* 0x000fe20000010000 */
[C---:B------:R-:W-:Y:S02]  /*1cf00*/  F2FP.F16.F32.PACK_AB R191, R9.reuse, R191 ;  /* 0x000000bf09bf723e */ /* 0x040fe400000000ff */
[----:B------:R-:W-:Y:S01]  /*1cf10*/  FADD.FTZ R13, R9, R13 ;  /* 0x0000000d090d7221 */ /* 0x000fe20000010000 */
[----:B------:R-:W-:Y:S01]  /*1cf20*/  FADD.FTZ R14, R127, R14 ;  /* 0x0000000e7f0e7221 */ /* 0x000fe20000010000 */
[----:B------:R-:W3:Y:S01]  /*1cf30*/  MUFU.EX2 R183, R183 ;  /* 0x000000b700b77308 */ /* 0x000ee20000000800 */
[----:B------:R-:W-:Y:S01]  /*1cf40*/  F2FP.F16.F32.PACK_AB R188, R121, R188 ;  /* 0x000000bc79bc723e */ /* 0x000fe200000000ff */
[----:B------:R-:W-:Y:S01]  /*1cf50*/  FADD.FTZ R13, R185, R13 ;  /* 0x0000000db90d7221 */ /* 0x000fe20000010000 */
[----:B------:R-:W-:Y:S01]  /*1cf60*/  FADD.FTZ R14, R184, R14 ;  /* 0x0000000eb80e7221 */ /* 0x000fe20000010000 */
[----:B-1----:R-:W-:-:S02]  /*1cf70*/  F2FP.F16.F32.PACK_AB R185, R6, R185 ;  /* 0x000000b906b9723e */ /* 0x002fc400000000ff */
[----:B------:R-:W-:Y:S01]  /*1cf80*/  FADD.FTZ R12, R6, R13 ;  /* 0x0000000d060c7221 */ /* 0x000fe20000010000 */
[----:B------:R-:W-:Y:S01]  /*1cf90*/  FADD.FTZ R15, R126, R14 ;  /* 0x0000000e7e0f7221 */ /* 0x000fe20000010000 */
[----:B------:R-:W1:Y:S01]  /*1cfa0*/  MUFU.EX2 R140, R140 ;  /* 0x0000008c008c7308 */ /* 0x000e620000000800 */
[----:B------:R-:W-:Y:S01]  /*1cfb0*/  F2FP.F16.F32.PACK_AB R190, R127, R190 ;  /* 0x000000be7fbe723e */ /* 0x000fe200000000ff */
[----:B------:R-:W-:Y:S01]  /*1cfc0*/  FADD.FTZ R12, R187, R12 ;  /* 0x0000000cbb0c7221 */ /* 0x000fe20000010000 */
[----:B------:R-:W-:Y:S01]  /*1cfd0*/  FADD.FTZ R14, R186, R15 ;  /* 0x0000000fba0e7221 */ /* 0x000fe20000010000 */
[C---:B0-----:R-:W-:Y:S02]  /*1cfe0*/  F2FP.F16.F32.PACK_AB R187, R7.reuse, R187 ;  /* 0x000000bb07bb723e */ /* 0x041fe400000000ff */
[----:B------:R-:W-:Y:S01]  /*1cff0*/  FADD.FTZ R12, R7, R12 ;  /* 0x0000000c070c7221 */ /* 0x000fe20000010000 */
[----:B------:R-:W-:Y:S01]  /*1d000*/  FADD.FTZ R13, R123, R14 ;  /* 0x0000000e7b0d7221 */ /* 0x000fe20000010000 */
[----:B------:R-:W0:Y:S01]  /*1d010*/  MUFU.EX2 R135, R135 ;  /* 0x0000008700877308 */ /* 0x000e220000000800 */
[----:B------:R-:W-:Y:S01]  /*1d020*/  F2FP.F16.F32.PACK_AB R184, R126, R184 ;  /* 0x000000b87eb8723e */ /* 0x000fe200000000ff */
[----:B------:R-:W-:Y:S01]  /*1d030*/  FADD.FTZ R12, R181, R12 ;  /* 0x0000000cb50c7221 */ /* 0x000fe20000010000 */
[----:B------:R-:W-:Y:S01]  /*1d040*/  FADD.FTZ R10, R180, R13 ;  /* 0x0000000db40a7221 */ /* 0x000fe20000010000 */
[----:B--2---:R-:W-:-:S02]  /*1d050*/  F2FP.F16.F32.PACK_AB R181, R11, R181 ;  /* 0x000000b50bb5723e */ /* 0x004fc400000000ff */
[----:B------:R-:W-:Y:S01]  /*1d060*/  FADD.FTZ R12, R11, R12 ;  /* 0x0000000c0b0c7221 */ /* 0x000fe20000010000 */
[----:B------:R-:W-:Y:S01]  /*1d070*/  FADD.FTZ R9, R133, R10 ;  /* 0x0000000a85097221 */ /* 0x000fe20000010000 */
[----:B------:R-:W2:Y:S01]  /*1d080*/  MUFU.EX2 R124, R124 ;  /* 0x0000007c007c7308 */ /* 0x000ea20000000800 */
[----:B------:R-:W-:Y:S01]  /*1d090*/  F2FP.F16.F32.PACK_AB R186, R123, R186 ;  /* 0x000000ba7bba723e */ /* 0x000fe200000000ff */
[----:B---3--:R-:W-:Y:S01]  /*1d0a0*/  FADD.FTZ R12, R183, R12 ;  /* 0x0000000cb70c7221 */ /* 0x008fe20000010000 */
[----:B------:R-:W-:Y:S01]  /*1d0b0*/  FADD.FTZ R9, R182, R9 ;  /* 0x00000009b6097221 */ /* 0x000fe20000010000 */
[----:B------:R-:W-:Y:S01]  /*1d0c0*/  F2FP.F16.F32.PACK_AB R180, R133, R180 ;  /* 0x000000b485b4723e */ /* 0x000fe200000000ff */
[----:B------:R-:W-:Y:S01]  /*1d0d0*/  IMAD.MOV.U32 R11, RZ, RZ, R208 ;  /* 0x000000ffff0b7224 */ /* 0x000fe200078e00d0 */
[C---:B-1----:R-:W-:Y:S01]  /*1d0e0*/  F2FP.F16.F32.PACK_AB R182, R140.reuse, R182 ;  /* 0x000000b68cb6723e */ /* 0x042fe200000000ff */
[----:B------:R-:W-:Y:S01]  /*1d0f0*/  FADD.FTZ R9, R140, R9 ;  /* 0x000000098c097221 */ /* 0x000fe20000010000 */
[----:B------:R-:W1:Y:S01]  /*1d100*/  MUFU.EX2 R122, R122 ;  /* 0x0000007a007a7308 */ /* 0x000e620000000800 */
[C---:B0-----:R-:W-:Y:S01]  /*1d110*/  FADD.FTZ R7, R135.reuse, R12 ;  /* 0x0000000c87077221 */ /* 0x041fe20000010000 */
[----:B------:R-:W-:Y:S01]  /*1d120*/  F2FP.F16.F32.PACK_AB R183, R135, R183 ;  /* 0x000000b787b7723e */ /* 0x000fe200000000ff */
[----:B------:R-:W-:-:S05]  /*1d130*/  IMAD.MOV.U32 R12, RZ, RZ, R205 ;  /* 0x000000ffff0c7224 */ /* 0x000fca00078e00cd */
        /* <DEDUP_REMOVED lines=9> */
[----:B------:R-:W-:-:S06]  /*1d1d0*/  F2FP.F16.F32.PACK_AB R177, R147, R122 ;  /* 0x0000007a93b1723e */ /* 0x000fcc00000000ff */
[----:B------:R-:W2:Y:S01]  /*1d1e0*/  MUFU.EX2 R141, R141 ;  /* 0x0000008d008d7308 */ /* 0x000ea20000000800 */
[----:B-1----:R-:W-:-:S07]  /*1d1f0*/  FADD.FTZ R6, R138, R7 ;  /* 0x000000078a067221 */ /* 0x002fce0000010000 */
[----:B------:R-:W1:Y:S01]  /*1d200*/  MUFU.EX2 R149, R149 ;  /* 0x0000009500957308 */ /* 0x000e620000000800 */
[----:B0-----:R-:W-:Y:S01]  /*1d210*/  FADD.FTZ R10, R148, R9 ;  /* 0x00000009940a7221 */ /* 0x001fe20000010000 */
[----:B------:R-:W-:Y:S02]  /*1d220*/  IMAD.MOV.U32 R9, RZ, RZ, R3 ;  /* 0x000000ffff097224 */ /* 0x000fe400078e0003 */
[C---:B--2---:R-:W-:Y:S01]  /*1d230*/  FADD.FTZ R7, R141.reuse, R6 ;  /* 0x000000068d077221 */ /* 0x044fe20000010000 */
[----:B------:R-:W-:Y:S01]  /*1d240*/  F2FP.F16.F32.PACK_AB R178, R141, R138 ;  /* 0x0000008a8db2723e */ /* 0x000fe200000000ff */
[C---:B-1----:R-:W-:Y:S01]  /*1d250*/  FADD.FTZ R6, R149.reuse, R10 ;  /* 0x0000000a95067221 */ /* 0x042fe20000010000 */
[----:B------:R-:W-:Y:S02]  /*1d260*/  F2FP.F16.F32.PACK_AB R179, R149, R148 ;  /* 0x0000009495b3723e */ /* 0x000fe400000000ff */
[----:B------:R-:W-:Y:S01]  /*1d270*/  MOV R10, R5 ;  /* 0x00000005000a7202 */ /* 0x000fe20000000f00 */
[----:B------:R-:W-:Y:S06]  /*1d280*/  @P3 BRA `(.L_x_6371) ;  /* 0xffffffa000d03947 */ /* 0x000fec000383ffff */
[----:B------:R-:W-:Y:S05]  /*1d290*/  BSYNC B1 ;  /* 0x0000000000017941 */ /* 0x000fea0003800000 */
.L_x_6360:
[----:B------:R-:W-:Y:S05]  /*1d2a0*/  BSYNC B0 ;  /* 0x0000000000007941 */ /* 0x000fea0003800000 */
.L_x_6359:
[----:B------:R-:W-:Y:S01]  /*1d2b0*/  ISETP.GE.AND P2, PT, R8, RZ, PT ;  /* 0x000000ff0800720c */ /* 0x000fe20003f46270 */
[----:B------:R-:W-:-:S12]  /*1d2c0*/  BSSY B0, `(.L_x_6372) ;  /* 0x000054f000007945 */ /* 0x000fd80003800000 */
[----:B------:R-:W-:Y:S05]  /*1d2d0*/  @!P2 BRA `(.L_x_6373) ;  /* 0x000000540034a947 */ /* 0x000fea0003800000 */
[----:B------:R-:W-:Y:S02]  /*1d2e0*/  IMAD.MOV.U32 R9, RZ, RZ, R3 ;  /* 0x000000ffff097224 */ /* 0x000fe400078e0003 */
[----:B------:R-:W-:Y:S02]  /*1d2f0*/  IMAD.MOV.U32 R10, RZ, RZ, R5 ;  /* 0x000000ffff0a7224 */ /* 0x000fe400078e0005 */
[----:B------:R-:W-:Y:S02]  /*1d300*/  IMAD.MOV.U32 R11, RZ, RZ, R208 ;  /* 0x000000ffff0b7224 */ /* 0x000fe400078e00d0 */
[----:B------:R-:W-:-:S07]  /*1d310*/  IMAD.MOV.U32 R12, RZ, RZ, R205 ;  /* 0x000000ffff0c7224 */ /* 0x000fce00078e00cd */
.L_x_6384:
        /* <DEDUP_REMOVED lines=8> */
.L_x_6374:
[----:B------:R-:W-:Y:S01]  /*1d3a0*/  IMAD R4, R205, 0x8, R16 ;  /* 0x00000008cd047824 */ /* 0x000fe200078e0210 */
[----:B------:R-:W-:-:S04]  /*1d3b0*/  SHF.L.U32 R5, R208, 0x1f, RZ ;  /* 0x0000001fd0057819 */ /* 0x000fc800000006ff */
[----:B------:R0:W1:Y:S01]  /*1d3c0*/  SYNCS.PHASECHK.TRANS64.TRYWAIT P2, [R4+URZ+0x36830], R5 ;  /* 0x03683005040075a7 */ /* 0x000062000804017f */
[----:B------:R-:W-:Y:S05]  /*1d3d0*/  @!P0 BRA `(.L_x_6375) ;  /* 0x0000000000048947 */ /* 0x000fea0003800000 */
[----:B------:R-:W-:Y:S01]  /*1d3e0*/  BPT.TRAP 0x1 ;  /* 0x000000040000795c */ /* 0x000fe20000300000 */
.L_x_6375:
[----:B------:R-:W-:Y:S01]  /*1d3f0*/  IMAD R3, R205, 0xa80, R221 ;  /* 0x00000a80cd037824 */ /* 0x000fe200078e02dd */
[----:B------:R-:W-:Y:S03]  /*1d400*/  BSSY B1, `(.L_x_6376) ;  /* 0x0000006000017945 */ /* 0x000fe60003800000 */
[C---:B------:R-:W-:Y:S02]  /*1d410*/  VIADD R122, R3.reuse, 0x80 ;  /* 0x00000080037a7836 */ /* 0x040fe40000000000 */
[----:B------:R-:W-:Y:S01]  /*1d420*/  VIADD R124, R3, 0x100 ;  /* 0x00000100037c7836 */ /* 0x000fe20000000000 */
[----:B-1----:R-:W-:Y:S06]  /*1d430*/  @P2 BRA `(.L_x_6377) ;  /* 0x0000000000082947 */ /* 0x002fec0003800000 */
[----:B------:R-:W1:Y:S02]  /*1d440*/  SYNCS.PHASECHK.TRANS64.TRYWAIT P2, [R4+URZ+0x36830], R5 ;  /* 0x03683005040075a7 */ /* 0x000e64000804017f */
[----:B-1----:R-:W-:Y:S05]  /*1d450*/  @!P2 BRA `(.L_x_6378) ;  /* 0x0000011800e0a947 */ /* 0x002fea0003800000 */
.L_x_6377:
[----:B------:R-:W-:Y:S05]  /*1d460*/  BSYNC B1 ;  /* 0x0000000000017941 */ /* 0x000fea0003800000 */
.L_x_6376:
[----:B------:R-:W2:Y:S01]  /*1d470*/  LDL.64 R20, [R1] ;  /* 0x0000000001147983 */ /* 0x000ea20000100a00 */
[----:B------:R-:W-:Y:S01]  /*1d480*/  IMAD.MOV.U32 R121, RZ, RZ, 0x40000040 ;  /* 0x40000040ff797424 */ /* 0x000fe200078e00ff */
[----:B------:R-:W-:Y:S02]  /*1d490*/  MOV R120, R3 ;  /* 0x0000000300787202 */ /* 0x000fe40000000f00 */
        /* <DEDUP_REMOVED lines=9> */
[----:B------:R-:W-:Y:S01]  /*1d530*/  R2UR UR7, R123 ;  /* 0x000000007b0772ca */ /* 0x000fe200000e0000 */
[----:B------:R-:W-:-:S02]  /*1d540*/  IMAD.MOV.U32 R120, RZ, RZ, R124 ;  /* 0x000000ffff787224 */ /* 0x000fc400078e007c */
[----:B------:R-:W-:Y:S01]  /*1d550*/  VIADD R122, R3, 0x180 ;  /* 0x00000180037a7836 */ /* 0x000fe20000000000 */
[----:B------:R-:W-:Y:S01]  /*1d560*/  R2UR UR15, R123 ;  /* 0x000000007b0f72ca */ /* 0x000fe200000e0000 */
[----:B------:R-:W-:Y:S01]  /*1d570*/  IMAD.MOV.U32 R211, RZ, RZ, 0x40000040 ;  /* 0x40000040ffd37424 */ /* 0x000fe200078e00ff */
[----:B------:R-:W-:Y:S01]  /*1d580*/  R2UR UR18, R120 ;  /* 0x00000000781272ca */ /* 0x000fe200000e0000 */
[----:B------:R-:W3:Y:S01]  /*1d590*/  LDL.64 R226, [R1+0x20] ;  /* 0x0000200001e27983 */ /* 0x000ee20000100a00 */
[----:B------:R-:W-:Y:S02]  /*1d5a0*/  R2UR UR14, R122 ;  /* 0x000000007a0e72ca */ /* 0x000fe400000e0000 */
[----:B------:R-:W-:Y:S01]  /*1d5b0*/  IADD3 R120, R3, 0x200, RZ ;  /* 0x0000020003787810 */ /* 0x000fe20007ffe0ff */
[----:B----4-:R-:W4:Y:S01]  /*1d5c0*/  LDL.64 R6, [R1+0x28] ;  /* 0x0000280001067983 */ /* 0x010f220000100a00 */
[----:B------:R-:W-:Y:S02]  /*1d5d0*/  R2UR UR35, R121 ;  /* 0x00000000792372ca */ /* 0x000fe400000e0000 */
[----:B------:R-:W-:-:S02]  /*1d5e0*/  R2UR UR34, R120 ;  /* 0x00000000782272ca */ /* 0x000fc400000e0000 */
[----:B--2---:R-:W-:Y:S02]  /*1d5f0*/  R2UR UR20, R20 ;  /* 0x00000000141472ca */ /* 0x004fe400000e0000 */
[----:B------:R-:W-:Y:S02]  /*1d600*/  R2UR UR21, R21 ;  /* 0x00000000151572ca */ /* 0x000fe400000e0000 */
[----:B---3--:R-:W-:Y:S02]  /*1d610*/  R2UR UR46, R14 ;  /* 0x000000000e2e72ca */ /* 0x008fe400000e0000 */
[----:B------:R-:W-:-:S07]  /*1d620*/  R2UR UR47, R15 ;  /* 0x000000000f2f72ca */ /* 0x000fce00000e0000 */
        /* <DEDUP_REMOVED lines=24> */
[----:B------:R-:W-:Y:S02]  /*1d7b0*/  R2UR UR30, R124 ;  /* 0x000000007c1e72ca */ /* 0x000fe400000e0000 */
[----:B------:R-:W-:Y:S01]  /*1d7c0*/  R2UR UR31, R125 ;  /* 0x000000007d1f72ca */ /* 0x000fe200000e0000 */
[----:B------:R-:W-:Y:S01]  /*1d7d0*/  UMOV UR28, UR20 ;  /* 0x00000014001c7c82 */ /* 0x000fe20008000000 */
[----:B------:R-:W-:Y:S01]  /*1d7e0*/  UMOV UR29, UR21 ;  /* 0x00000015001d7c82 */ /* 0x000fe20008000000 */
[C---:B------:R-:W-:Y:S02]  /*1d7f0*/  VIADD R120, R3.reuse, 0x2 ;  /* 0x0000000203787836 */ /* 0x040fe40000000000 */
[----:B------:R-:W-:Y:S02]  /*1d800*/  IMAD.MOV.U32 R121, RZ, RZ, 0x40000040 ;  /* 0x40000040ff797424 */ /* 0x000fe400078e00ff */
[C---:B------:R-:W-:Y:S01]  /*1d810*/  VIADD R122, R3.reuse, 0x300 ;  /* 0x00000300037a7836 */ /* 0x040fe20000000000 */
[----:B------:R-:W-:Y:S01]  /*1d820*/  R2UR UR10, R120 ;  /* 0x00000000780a72ca */ /* 0x000fe200000e0000 */
[----:B------:R-:W-:Y:S01]  /*1d830*/  VIADD R120, R3, 0x102 ;  /* 0x0000010203787836 */ /* 0x000fe20000000000 */
[----:B------:R-:W-:-:S02]  /*1d840*/  R2UR UR11, R121 ;  /* 0x00000000790b72ca */ /* 0x000fc400000e0000 */
[----:B------:R-:W-:Y:S01]  /*1d850*/  MOV R121, 0x40000040 ;  /* 0x4000004000797802 */ /* 0x000fe20000000f00 */
[----:B------:R-:W-:Y:S02]  /*1d860*/  WARPGROUP.DEPBAR.LE gsb0, 0x0 ;  /* 0x00008000000079c5 */ /* 0x000fe40000010000 */
[----:B------:R-:W-:-:S06]  /*1d870*/  WARPGROUP.ARRIVE ;  /* 0x00000000000079c5 */ /* 0x000fcc0000000000 */
[----:B------:R-:W-:Y:S01]  /*1d880*/  HGMMA.64x16x16.F32 R128, gdesc[UR28], RZ, !UPT, gsb0 ;  /* 0x002000001c8079f0 */ /* 0x000fe2000c0008ff */
[----:B------:R-:W-:Y:S01]  /*1d890*/  R2UR UR27, R123 ;  /* 0x000000007b1b72ca */ /* 0x000fe200000e0000 */
[----:B------:R-:W-:Y:S01]  /*1d8a0*/  IMAD.MOV.U32 R123, RZ, RZ, 0x40000040 ;  /* 0x40000040ff7b7424 */ /* 0x000fe200078e00ff */
[----:B------:R-:W-:Y:S01]  /*1d8b0*/  R2UR UR23, R121 ;  /* 0x00000000791772ca */ /* 0x000fe200000e0000 */
[----:B------:R-:W-:Y:S01]  /*1d8c0*/  IMAD.MOV.U32 R121, RZ, RZ, 0x40000040 ;  /* 0x40000040ff797424 */ /* 0x000fe200078e00ff */
[----:B------:R-:W-:Y:S02]  /*1d8d0*/  R2UR UR26, R122 ;  /* 0x000000007a1a72ca */ /* 0x000fe400000e0000 */
[----:B------:R-:W-:Y:S01]  /*1d8e0*/  R2UR UR22, R120 ;  /* 0x00000000781672ca */ /* 0x000fe200000e0000 */
[C---:B------:R-:W-:Y:S01]  /*1d8f0*/  VIADD R120, R3.reuse, 0x202 ;  /* 0x0000020203787836 */ /* 0x040fe20000000000 */
[----:B------:R-:W-:Y:S02]  /*1d900*/  IADD3 R122, R3, 0x82, RZ ;  /* 0x00000082037a7810 */ /* 0x000fe40007ffe0ff */
[----:B------:R-:W-:Y:S01]  /*1d910*/  R2UR UR7, R123 ;  /* 0x000000007b0772ca */ /* 0x000fe200000e0000 */
[----:B------:R-:W-:Y:S01]  /*1d920*/  IMAD.MOV.U32 R123, RZ, RZ, 0x40000040 ;  /* 0x40000040ff7b7424 */ /* 0x000fe200078e00ff */
[----:B------:R-:W-:Y:S01]  /*1d930*/  R2UR UR6, R122 ;  /* 0x000000007a0672ca */ /* 0x000fe200000e0000 */
[----:B------:R-:W-:Y:S01]  /*1d940*/  VIADD R122, R3, 0x182 ;  /* 0x00000182037a7836 */ /* 0x000fe20000000000 */
[----:B------:R-:W-:Y:S01]  /*1d950*/  R2UR UR51, R121 ;  /* 0x00000000793372ca */ /* 0x000fe200000e0000 */
[----:B------:R-:W-:Y:S01]  /*1d960*/  IMAD.MOV.U32 R121, RZ, RZ, 0x40000040 ;  /* 0x40000040ff797424 */ /* 0x000fe200078e00ff */
[----:B------:R-:W-:-:S02]  /*1d970*/  R2UR UR50, R120 ;  /* 0x00000000783272ca */ /* 0x000fc400000e0000 */
[C---:B------:R-:W-:Y:S02]  /*1d980*/  IADD3 R120, R3.reuse, 0x302, RZ ;  /* 0x0000030203787810 */ /* 0x040fe40007ffe0ff */
[----:B------:R-:W-:Y:S01]  /*1d990*/  R2UR UR18, R122 ;  /* 0x000000007a1272ca */ /* 0x000fe200000e0000 */
[----:B------:R-:W-:Y:S01]  /*1d9a0*/  VIADD R122, R3, 0x282 ;  /* 0x00000282037a7836 */ /* 0x000fe20000000000 */
[----:B------:R-:W-:Y:S01]  /*1d9b0*/  R2UR UR19, R123 ;  /* 0x000000007b1372ca */ /* 0x000fe200000e0000 */
[----:B------:R-:W-:Y:S01]  /*1d9c0*/  IMAD.MOV.U32 R123, RZ, RZ, 0x40000040 ;  /* 0x40000040ff7b7424 */ /* 0x000fe200078e00ff */
[----:B------:R-:W-:Y:S01]  /*1d9d0*/  R2UR UR34, R120 ;  /* 0x00000000782272ca */ /* 0x000fe200000e0000 */
[----:B------:R-:W-:Y:S01]  /*1d9e0*/  VIADD R120, R3, 0x4 ;  /* 0x0000000403787836 */ /* 0x000fe20000000000 */
[----:B------:R-:W-:Y:S01]  /*1d9f0*/  R2UR UR35, R121 ;  /* 0x00000000792372ca */ /* 0x000fe200000e0000 */
[----:B------:R-:W-:Y:S01]  /*1da00*/  IMAD.MOV.U32 R121, RZ, RZ, 0x40000040 ;  /* 0x40000040ff797424 */ /* 0x000fe200078e00ff */
[----:B------:R-:W-:-:S02]  /*1da10*/  R2UR UR14, R122 ;  /* 0x000000007a0e72ca */ /* 0x000fc400000e0000 */
        /* <DEDUP_REMOVED lines=45> */
[----:B----4-:R-:W-:Y:S02]  /*1dcf0*/  R2UR UR38, R6 ;  /* 0x00000000062672ca */ /* 0x010fe400000e0000 */
[----:B------:R-:W-:Y:S02]  /*1dd00*/  R2UR UR39, R7 ;  /* 0x00000000072772ca */ /* 0x000fe400000e0000 */
[----:B------:R-:W-:Y:S01]  /*1dd10*/  IADD3 R210, R3, 0x84, RZ ;  /* 0x0000008403d27810 */ /* 0x000fe20007ffe0ff */
[----:B------:R2:W5:Y:S08]  /*1dd20*/  LDL.LU.64 R6, [R1+0x98] ;  /* 0x0000980001067983 */ /* 0x0005700000300a00 */
[----:B------:R-:W-:-:S02]  /*1dd30*/  UMOV UR28, UR38 ;  /* 0x00000026001c7c82 */ /* 0x000fc40008000000 */
[----:B------:R-:W-:Y:S01]  /*1dd40*/  UMOV UR29, UR39 ;  /* 0x00000027001d7c82 */ /* 0x000fe20008000000 */
        /* <DEDUP_REMOVED lines=59> */
[----:B------:R-:W-:Y:S02]  /*1e100*/  R2UR UR40, R226 ;  /* 0x00000000e22872ca */ /* 0x000fe400000e0000 */
[----:B------:R-:W-:-:S02]  /*1e110*/  R2UR UR41, R227 ;  /* 0x00000000e32972ca */ /* 0x000fc400000e0000 */
        /* <DEDUP_REMOVED lines=85> */
[----:B------:R-:W-:Y:S01]  /*1e670*/  R2UR UR49, R21 ;  /* 0x00000000153172ca */ /* 0x000fe200000e0000 */
[----:B------:R-:W-:Y:S01]  /*1e680*/  IMAD.MOV.U32 R21, RZ, RZ, 0x40000040 ;  /* 0x40000040ff157424 */ /* 0x000fe200078e00ff */
[----:B------:R-:W-:Y:S02]  /*1e690*/  R2UR UR48, R20 ;  /* 0x00000000143072ca */ /* 0x000fe400000e0000 */
[----:B------:R-:W-:Y:S02]  /*1e6a0*/  IADD3 R20, R3, 0x480, RZ ;  /* 0x0000048003147810 */ /* 0x000fe40007ffe0ff */
        /* <DEDUP_REMOVED lines=27> */
[----:B01----:R-:W-:Y:S02]  /*1e860*/  MOV R4, UR43 ;  /* 0x0000002b00047c02 */ /* 0x003fe40008000f00 */
        /* <DEDUP_REMOVED lines=329> */
[----:B------:R-:W-:Y:S02]  /*1fd00*/  MOV R5, 0x40000040 ;  /* 0x4000004000057802 */ /* 0x000fe40000000f00 */
        /* <DEDUP_REMOVED lines=221> */
[----:B--2---:R-:W-:Y:S06]  /*20ae0*/  @!P0 BRA `(.L_x_6379) ;  /* 0x0000000000048947 */ /* 0x004fec0003800000 */
[----:B------:R-:W-:Y:S01]  /*20af0*/  BPT.TRAP 0x1 ;  /* 0x000000040000795c */ /* 0x000fe20000300000 */
.L_x_6379:
[----:B------:R-:W-:Y:S01]  /*20b00*/  SHF.L.U32 R0, R11, 0x1f, RZ ;  /* 0x0000001f0b007819 */ /* 0x000fe200000006ff */
[----:B------:R-:W-:-:S04]  /*20b10*/  IMAD R11, R12, 0x8, R16 ;  /* 0x000000080c0b7824 */ /* 0x000fc800078e0210 */
[----:B------:R0:W1:Y:S01]  /*20b20*/  SYNCS.PHASECHK.TRANS64.TRYWAIT P2, [R11+URZ+0x36850], R0 ;  /* 0x036850000b0075a7 */ /* 0x000062000804017f */
[----:B------:R-:W-:Y:S05]  /*20b30*/  @!P0 BRA `(.L_x_6380) ;  /* 0x0000000000048947 */ /* 0x000fea0003800000 */
[----:B------:R-:W-:Y:S01]  /*20b40*/  BPT.TRAP 0x1 ;  /* 0x000000040000795c */ /* 0x000fe20000300000 */
.L_x_6380:
[----:B------:R-:W-:Y:S04]  /*20b50*/  BSSY B1, `(.L_x_6381) ;  /* 0x0000004000017945 */ /* 0x000fe80003800000 */
[----:B-1----:R-:W-:Y:S05]  /*20b60*/  @P2 BRA `(.L_x_6382) ;  /* 0x0000000000082947 */ /* 0x002fea0003800000 */
[----:B------:R-:W1:Y:S02]  /*20b70*/  SYNCS.PHASECHK.TRANS64.TRYWAIT P2, [R11+URZ+0x36850], R0 ;  /* 0x036850000b0075a7 */ /* 0x000e64000804017f */
[----:B-1----:R-:W-:Y:S05]  /*20b80*/  @!P2 BRA `(.L_x_6383) ;  /* 0x000000e40028a947 */ /* 0x002fea0003800000 */
.L_x_6382:
[----:B------:R-:W-:Y:S05]  /*20b90*/  BSYNC B1 ;  /* 0x0000000000017941 */ /* 0x000fea0003800000 */
.L_x_6381:
        /* <DEDUP_REMOVED lines=20> */
[----:B------:R-:W-:Y:S01]  /*20ce0*/  MUFU.TANH R161, R161 ;  /* 0x000000a100a17308 */ /* 0x000fe20000002400 */
[C---:B------:R-:W-:Y:S01]  /*20cf0*/  VIADD R2, R14.reuse, 0x80 ;  /* 0x000000800e027836 */ /* 0x040fe20000000000 */
[----:B------:R-:W-:Y:S01]  /*20d00*/  R2UR UR6, R14 ;  /* 0x000000000e0672ca */ /* 0x000fe200000e0000 */
        /* <DEDUP_REMOVED lines=39> */
[----:B------:R-:W-:Y:S01]  /*20f80*/  ULDC UR4, c[0x0][0x988] ;  /* 0x0002620000047ab9 */ /* 0x000fe20000000800 */
[----:B------:R-:W-:Y:S01]  /*20f90*/  FMUL.FTZ R124, R151, UR42 ;  /* 0x0000002a977c7c20 */ /* 0x000fe20008410000 */
[----:B------:R-:W-:-:S02]  /*20fa0*/  IMAD.U32 R4, RZ, RZ, UR4 ;  /* 0x00000004ff047e24 */ /* 0x000fc4000f8e00ff */
[----:B------:R-:W-:Y:S01]  /*20fb0*/  FMUL.FTZ R138, R138, UR42 ;  /* 0x0000002a8a8a7c20 */ /* 0x000fe20008410000 */
[----:B------:R-:W-:Y:S01]  /*20fc0*/  VIADD R120, R14, 0x280 ;  /* 0x000002800e787836 */ /* 0x000fe20000000000 */
[----:B------:R-:W-:Y:S01]  /*20fd0*/  MOV R121, 0x40000040 ;  /* 0x4000004000797802 */ /* 0x000fe20000000f00 */
        /* <DEDUP_REMOVED lines=13> */
[----:B------:R-:W-:Y:S01]  /*210b0*/  @!P1 IMAD R13, R13, 0x8, R16 ;  /* 0x000000080d0d9824 */ /* 0x000fe200078e0210 */
[----:B------:R-:W-:Y:S01]  /*210c0*/  ISETP.GT.AND P2, PT, R8, RZ, PT ;  /* 0x000000ff0800720c */ /* 0x000fe20003f44270 */
[----:B------:R-:W-:-:S02]  /*210d0*/  @!P1 VIADD R11, R11, 0x36860 ;  /* 0x000368600b0b9836 */ /* 0x000fc40000000000 */
[----:B------:R-:W-:Y:S01]  /*210e0*/  MUFU.TANH R159, R159 ;  /* 0x0000009f009f7308 */ /* 0x000fe20000002400 */
[----:B------:R-:W-:Y:S01]  /*210f0*/  @!P1 IADD3 R13, R13, 0x36840, RZ ;  /* 0x000368400d0d9810 */ /* 0x000fe20007ffe0ff */
        /* <DEDUP_REMOVED lines=67> */
[----:B------:R-:W-:Y:S02]  /*21530*/  FMUL.FTZ R169, R175, UR42 ;  /* 0x0000002aafa97c20 */ /* 0x000fe40008410000 */
[----:B------:R-:W0:Y:S08]  /*21540*/  MUFU.TANH R2, R2 ;  /* 0x0000000200027308 */ /* 0x000e300000002400 */
[----:B------:R-:W1:Y:S08]  /*21550*/  MUFU.TANH R3, R3 ;  /* 0x0000000300037308 */ /* 0x000e700000002400 */
[----:B------:R-:W2:Y:S01]  /*21560*/  MUFU.TANH R168, R168 ;  /* 0x000000a800a87308 */ /* 0x000ea20000002400 */
[----:B0-----:R-:W-:-:S07]  /*21570*/  FMNMX.FTZ R0, R2, R10, !PT ;  /* 0x0000000a02007209 */ /* 0x001fce0007810000 */
[----:B------:R-:W0:Y:S01]  /*21580*/  MUFU.TANH R169, R169 ;  /* 0x000000a900a97308 */ /* 0x000e220000002400 */
[----:B-1----:R-:W-:-:S04]  /*21590*/  FMNMX.FTZ R0, R3, R0, !PT ;  /* 0x0000000003007209 */ /* 0x002fc80007810000 */
        /* <DEDUP_REMOVED lines=26> */
[----:B------:R-:W1:Y:S02]  /*21740*/  SHFL.BFLY PT, R0, R5, 0x2, 0x1f ;  /* 0x0c401f0005007f89 */ /* 0x000e6400000e0000 */
[----:B-1----:R-:W-:-:S05]  /*21750*/  FMNMX.FTZ R5, R5, R0, !PT ;  /* 0x0000000005057209 */ /* 0x002fca0007810000 */
[----:B------:R-:W1:Y:S02]  /*21760*/  SHFL.BFLY PT, R0, R5, 0x1, 0x1f ;  /* 0x0c201f0005007f89 */ /* 0x000e6400000e0000 */
[----:B-1----:R-:W-:-:S05]  /*21770*/  FMNMX.FTZ R5, R5, R0, !PT ;  /* 0x0000000005057209 */ /* 0x002fca0007810000 */
[C---:B------:R-:W-:Y:S01]  /*21780*/  FMUL.FTZ R173, R5.reuse, R4 ;  /* 0x0000000405ad7220 */ /* 0x040fe20000410000 */
[----:B------:R-:W-:-:S03]  /*21790*/  FADD.FTZ R0, -R5, R10 ;  /* 0x0000000a05007221 */ /* 0x000fc60000010100 */
[--C-:B------:R-:W-:Y:S01]  /*217a0*/  FFMA.FTZ R200, R2, R4, -R173.reuse ;  /* 0x0000000402c87223 */ /* 0x100fe200000108ad */
[----:B------:R-:W-:Y:S01]  /*217b0*/  FMNMX.FTZ R2, R12, R9, !PT ;  /* 0x000000090c027209 */ /* 0x000fe20007810000 */
[----:B------:R-:W-:Y:S02]  /*217c0*/  WARPGROUP.DEPBAR.LE gsb0, 0x0 ;  /* 0x00008000000079c5 */ /* 0x000fe40000010000 */
[----:B------:R-:W-:Y:S01]  /*217d0*/  WARPGROUP.ARRIVE ;  /* 0x00000000000079c5 */ /* 0x000fe20000000000 */
[----:B------:R-:W-:Y:S01]  /*217e0*/  FMNMX.FTZ R2, R15, R2, !PT ;  /* 0x000000020f027209 */ /* 0x000fe20007810000 */
[-CC-:B------:R-:W-:Y:S01]  /*217f0*/  FFMA.FTZ R125, R125, R4.reuse, -R173.reuse ;  /* 0x000000047d7d7223 */ /* 0x180fe200000108ad */
[----:B------:R-:W-:Y:S01]  /*21800*/  FMUL.FTZ R0, R0, R4 ;  /* 0x0000000400007220 */ /* 0x000fe20000410000 */
[----:B------:R-:W-:Y:S01]  /*21810*/  MUFU.EX2 R200, R200 ;  /* 0x000000c800c87308 */ /* 0x000fe20000000800 */
[----:B------:R-:W-:Y:S01]  /*21820*/  FMNMX.FTZ R2, R20, R2, !PT ;  /* 0x0000000214027209 */ /* 0x000fe20007810000 */
[----:B------:R-:W-:Y:S01]  /*21830*/  HGMMA.64x192x16.F32 R24, R184, gdesc[UR4].tnspB, R24, gsb0 ;  /* 0x42e00004b8187df0 */ /* 0x000fe20008000818 */
[----:B------:R-:W-:Y:S01]  /*21840*/  R2UR UR6, R120 ;  /* 0x00000000780672ca */ /* 0x000fe200000e0000 */
[--C-:B------:R-:W-:Y:S01]  /*21850*/  FFMA.FTZ R120, R3, R4, -R173.reuse ;  /* 0x0000000403787223 */ /* 0x100fe200000108ad */
[----:B0-----:R-:W-:Y:S01]  /*21860*/  FMNMX.FTZ R2, R169, R2, !PT ;  /* 0x00000002a9027209 */ /* 0x001fe20007810000 */
[--C-:B------:R-:W-:Y:S01]  /*21870*/  FFMA.FTZ R202, R21, R4, -R173.reuse ;  /* 0x0000000415ca7223 */ /* 0x100fe200000108ad */
[----:B------:R-:W-:Y:S01]  /*21880*/  R2UR UR7, R121 ;  /* 0x00000000790772ca */ /* 0x000fe200000e0000 */
        /* <DEDUP_REMOVED lines=10> */
[-CC-:B------:R-:W-:Y:S01]  /*21930*/  FFMA.FTZ R198, R164, R4.reuse, -R173.reuse ;  /* 0x00000004a4c67223 */ /* 0x180fe200000108ad */
[-CC-:B------:R-:W-:Y:S01]  /*21940*/  FFMA.FTZ R10, R165, R4.reuse, -R173.reuse ;  /* 0x00000004a50a7223 */ /* 0x180fe200000108ad */
[--C-:B------:R-:W-:Y:S01]  /*21950*/  FFMA.FTZ R192, R167, R4, -R173.reuse ;  /* 0x00000004a7c07223 */ /* 0x100fe200000108ad */
[----:B------:R-:W-:Y:S01]  /*21960*/  FMNMX.FTZ R2, R166, R2, !PT ;  /* 0x00000002a6027209 */ /* 0x000fe20007810000 */
[-CC-:B------:R-:W-:Y:S01]  /*21970*/  FFMA.FTZ R153, R153, R4.reuse, -R173.reuse ;  /* 0x0000000499997223 */ /* 0x180fe200000108ad */
[--C-:B------:R-:W-:Y:S01]  /*21980*/  FFMA.FTZ R190, R148, R4, -R173.reuse ;  /* 0x0000000494be7223 */ /* 0x100fe200000108ad */
[----:B------:R-:W2:Y:S01]  /*21990*/  MUFU.EX2 R202, R202 ;  /* 0x000000ca00ca7308 */ /* 0x000ea20000000800 */
[----:B------:R-:W-:Y:S01]  /*219a0*/  FMNMX.FTZ R2, R152, R2, !PT ;  /* 0x0000000298027209 */ /* 0x000fe20007810000 */
[----:B0----5:R-:W-:Y:S01]  /*219b0*/  FFMA.FTZ R7, R0, R7, R200 ;  /* 0x0000000700077223 */ /* 0x021fe200000100c8 */
[-CC-:B------:R-:W-:Y:S01]  /*219c0*/  FFMA.FTZ R194, R156, R4.reuse, -R173.reuse ;  /* 0x000000049cc27223 */ /* 0x180fe200000108ad */
[--C-:B------:R-:W-:Y:S01]  /*219d0*/  FFMA.FTZ R151, R157, R4, -R173.reuse ;  /* 0x000000049d977223 */ /* 0x100fe200000108ad */
[----:B------:R-:W-:Y:S01]  /*219e0*/  FMNMX.FTZ R2, R154, R2, !PT ;  /* 0x000000029a027209 */ /* 0x000fe20007810000 */
[-CC-:B------:R-:W-:Y:S01]  /*219f0*/  FFMA.FTZ R188, R159, R4.reuse, -R173.reuse ;  /* 0x000000049fbc7223 */ /* 0x180fe200000108ad */
[----:B------:R-:W-:Y:S01]  /*21a00*/  FFMA.FTZ R137, R137, R4, -R173 ;  /* 0x0000000489897223 */ /* 0x000fe200000108ad */
[----:B------:R-:W0:Y:S01]  /*21a10*/  MUFU.EX2 R168, R168 ;  /* 0x000000a800a87308 */ /* 0x000e220000000800 */
[----:B------:R-:W-:Y:S01]  /*21a20*/  FMNMX.FTZ R2, R155, R2, !PT ;  /* 0x000000029b027209 */ /* 0x000fe20007810000 */
[C---:B-1----:R-:W-:Y:S01]  /*21a30*/  FADD.FTZ R7, R120.reuse, R7 ;  /* 0x0000000778077221 */ /* 0x042fe20000010000 */
[----:B------:R-:W-:Y:S01]  /*21a40*/  FFMA.FTZ R129, R129, R4, -R173 ;  /* 0x0000000481817223 */ /* 0x000fe200000108ad */
[----:B------:R-:W-:-:S02]  /*21a50*/  F2FP.F16.F32.PACK_AB R200, R120, R200 ;  /* 0x000000c878c8723e */ /* 0x000fc400000000ff */
[----:B------:R-:W-:Y:S02]  /*21a60*/  FMNMX.FTZ R2, R158, R2, !PT ;  /* 0x000000029e027209 */ /* 0x000fe40007810000 */
[----:B------:R-:W-:Y:S01]  /*21a70*/  MUFU.EX2 R196, R196 ;  /* 0x000000c400c47308 */ /* 0x000fe20000000800 */
[----:B--2---:R-:W-:Y:S01]  /*21a80*/  FADD.FTZ R7, R202, R7 ;  /* 0x00000007ca077221 */ /* 0x004fe20000010000 */
        /* <DEDUP_REMOVED lines=25> */
[----:B------:R-:W-:Y:S03]  /*21c20*/  MUFU.EX2 R188, R188 ;  /* 0x000000bc00bc7308 */ /* 0x000fe60000000800 */
[----:B------:R-:W0:Y:S05]  /*21c30*/  SHFL.BFLY PT, R3, R2, 0x2, 0x1f ;  /* 0x0c401f0002037f89 */ /* 0x000e2a00000e0000 */
[----:B------:R-:W-:Y:S08]  /*21c40*/  MUFU.EX2 R21, R21 ;  /* 0x0000001500157308 */ /* 0x000ff00000000800 */
[----:B------:R-:W-:Y:S08]  /*21c50*/  MUFU.EX2 R190, R190 ;  /* 0x000000be00be7308 */ /* 0x000ff00000000800 */
[----:B------:R-:W-:Y:S01]  /*21c60*/  MUFU.EX2 R145, R145 ;  /* 0x0000009100917308 */ /* 0x000fe20000000800 */
[----:B0-----:R-:W-:-:S05]  /*21c70*/  FMNMX.FTZ R2, R2, R3, !PT ;  /* 0x0000000302027209 */ /* 0x001fca0007810000 */
[----:B------:R-:W0:Y:S02]  /*21c80*/  SHFL.BFLY PT, R3, R2, 0x1, 0x1f ;  /* 0x0c201f0002037f89 */ /* 0x000e2400000e0000 */
[----:B------:R-:W-:Y:S08]  /*21c90*/  MUFU.EX2 R137, R137 ;  /* 0x0000008900897308 */ /* 0x000ff00000000800 */
[----:B------:R-:W-:Y:S01]  /*21ca0*/  MUFU.EX2 R129, R129 ;  /* 0x0000008100817308 */ /* 0x000fe20000000800 */
[----:B0-----:R-:W-:-:S05]  /*21cb0*/  FMNMX.FTZ R3, R2, R3, !PT ;  /* 0x0000000302037209 */ /* 0x001fca0007810000 */
[----:B------:R-:W-:Y:S02]  /*21cc0*/  FADD.FTZ R2, -R3, R9 ;  /* 0x0000000903027221 */ /* 0x000fe40000010100 */
[----:B------:R0:W-:Y:S02]  /*21cd0*/  MUFU.EX2 R9, R125 ;  /* 0x0000007d00097308 */ /* 0x0001e40000000800 */
[----:B------:R-:W-:-:S06]  /*21ce0*/  FMUL.FTZ R2, R2, R4 ;  /* 0x0000000402027220 */ /* 0x000fcc0000410000 */
[----:B------:R-:W-:Y:S01]  /*21cf0*/  MUFU.EX2 R2, R2 ;  /* 0x0000000200027308 */ /* 0x000fe20000000800 */
[----:B0-----:R-:W-:-:S04]  /*21d00*/  FMUL.FTZ R125, R3, R4 ;  /* 0x00000004037d7220 */ /* 0x001fc80000410000 */
[-CC-:B------:R-:W-:Y:S01]  /*21d10*/  FFMA.FTZ R201, R12, R4.reuse, -R125.reuse ;  /* 0x000000040cc97223 */ /* 0x180fe2000001087d */
[-CC-:B------:R-:W-:Y:S01]  /*21d20*/  FFMA.FTZ R12, R15, R4.reuse, -R125.reuse ;  /* 0x000000040f0c7223 */ /* 0x180fe2000001087d */
[----:B------:R-:W-:Y:S02]  /*21d30*/  IMAD.MOV.U32 R15, RZ, RZ, 0x40000040 ;  /* 0x40000040ff0f7424 */ /* 0x000fe400078e00ff */
        /* <DEDUP_REMOVED lines=17> */
[----:B------:R-:W-:-:S02]  /*21e50*/  FFMA.FTZ R126, R126, R4, -R125 ;  /* 0x000000047e7e7223 */ /* 0x000fc4000001087d */
[----:B------:R-:W-:Y:S01]  /*21e60*/  MUFU.EX2 R203, R203 ;  /* 0x000000cb00cb7308 */ /* 0x000fe20000000800 */
[----:B0-----:R-:W-:Y:S01]  /*21e70*/  FFMA.FTZ R6, R2, R6, R201 ;  /* 0x0000000602067223 */ /* 0x001fe200000100c9 */
[----:B------:R-:W-:Y:S02]  /*21e80*/  WARPGROUP.DEPBAR.LE gsb0, 0x0 ;  /* 0x00008000000079c5 */ /* 0x000fe40000010000 */
[----:B------:R-:W-:-:S04]  /*21e90*/  WARPGROUP.ARRIVE ;  /* 0x00000000000079c5 */ /* 0x000fc80000000000 */
[----:B------:R-:W-:Y:S01]  /*21ea0*/  MUFU.EX2 R20, R20 ;  /* 0x0000001400147308 */ /* 0x000fe20000000800 */
[-CC-:B------:R-:W-:Y:S01]  /*21eb0*/  FFMA.FTZ R184, R136, R4.reuse, -R173.reuse ;  /* 0x0000000488b87223 */ /* 0x180fe200000108ad */
[-C--:B------:R-:W-:Y:S01]  /*21ec0*/  FFMA.FTZ R136, R141, R4.reuse, -R173 ;  /* 0x000000048d887223 */ /* 0x080fe200000108ad */
[----:B-1----:R-:W-:Y:S01]  /*21ed0*/  FADD.FTZ R6, R12, R6 ;  /* 0x000000060c067221 */ /* 0x002fe20000010000 */
[-CC-:B------:R-:W-:Y:S01]  /*21ee0*/  FFMA.FTZ R141, R166, R4.reuse, -R125.reuse ;  /* 0x00000004a68d7223 */ /* 0x180fe2000001087d */
[----:B------:R-:W-:Y:S01]  /*21ef0*/  HGMMA.64x192x16.F32 R24, R180, gdesc[UR4].tnspB, R24, gsb0 ;  /* 0x42e00004b4187df0 */ /* 0x000fe20008000818 */
[----:B------:R-:W-:Y:S01]  /*21f00*/  R2UR UR6, R14 ;  /* 0x000000000e0672ca */ /* 0x000fe200000e0000 */
[-C--:B------:R-:W-:Y:S01]  /*21f10*/  FFMA.FTZ R14, R146, R4.reuse, -R125 ;  /* 0x00000004920e7223 */ /* 0x080fe2000001087d */
[----:B------:R-:W-:Y:S01]  /*21f20*/  R2UR UR7, R15 ;  /* 0x000000000f0772ca */ /* 0x000fe200000e0000 */
[----:B------:R-:W-:Y:S01]  /*21f30*/  MUFU.EX2 R197, R197 ;  /* 0x000000c500c57308 */ /* 0x000fe20000000800 */
[----:B------:R-:W-:Y:S01]  /*21f40*/  @!P1 PRMT R15, RZ, 0x654, R13 ;  /* 0x00000654ff0f9816 */ /* 0x000fe2000000000d */
[-C--:B------:R-:W-:Y:S01]  /*21f50*/  FFMA.FTZ R185, R138, R4.reuse, -R125 ;  /* 0x000000048ab97223 */ /* 0x080fe2000001087d */
[-C--:B------:R-:W-:Y:S01]  /*21f60*/  FFMA.FTZ R186, R140, R4.reuse, -R173 ;  /* 0x000000048cba7223 */ /* 0x080fe200000108ad */
[-C--:B------:R-:W-:Y:S01]  /*21f70*/  FFMA.FTZ R187, R142, R4.reuse, -R125 ;  /* 0x000000048ebb7223 */ /* 0x080fe2000001087d */
[----:B------:R-:W-:Y:S01]  /*21f80*/  F2FP.F16.F32.PACK_AB R201, R12, R201 ;  /* 0x000000c90cc9723e */ /* 0x000fe200000000ff */
[----:B------:R-:W-:-:S02]  /*21f90*/  FFMA.FTZ R140, R172, R4, -R173 ;  /* 0x00000004ac8c7223 */ /* 0x000fc400000108ad */
        /* <DEDUP_REMOVED lines=19> */
[----:B------:R-:W-:Y:S01]  /*220d0*/  MUFU.EX2 R126, R126 ;  /* 0x0000007e007e7308 */ /* 0x000fe20000000800 */
[----:B------:R-:W-:-:S02]  /*220e0*/  WARPGROUP.DEPBAR.LE gsb0, 0x0 ;  /* 0x00008000000079c5 */ /* 0x000fc40000010000 */
[----:B------:R-:W-:Y:S01]  /*220f0*/  WARPGROUP.ARRIVE ;  /* 0x00000000000079c5 */ /* 0x000fe20000000000 */
[-CC-:B------:R-:W-:Y:S01]  /*22100*/  FFMA.FTZ R180, R128, R4.reuse, -R173.reuse ;  /* 0x0000000480b47223 */ /* 0x180fe200000108ad */
[-C--:B------:R-:W-:Y:S01]  /*22110*/  FFMA.FTZ R128, R150, R4.reuse, -R173 ;  /* 0x0000000496807223 */ /* 0x080fe200000108ad */
[-CC-:B------:R-:W-:Y:S01]  /*22120*/  FFMA.FTZ R150, R158, R4.reuse, -R125.reuse ;  /* 0x000000049e967223 */ /* 0x180fe2000001087d */
[-C--:B------:R-:W-:Y:S01]  /*22130*/  FFMA.FTZ R181, R130, R4.reuse, -R125 ;  /* 0x0000000482b57223 */ /* 0x080fe2000001087d */
[-C--:B------:R-:W-:Y:S01]  /*22140*/  FFMA.FTZ R182, R132, R4.reuse, -R173 ;  /* 0x0000000484b67223 */ /* 0x080fe200000108ad */
[----:B------:R-:W-:Y:S01]  /*22150*/  HGMMA.64x192x16.F32 R24, R176, gdesc[UR4].tnspB, R24, gsb0 ;  /* 0x42e00004b0187df0 */ /* 0x000fe20008000818 */
[----:B------:R-:W-:Y:S01]  /*22160*/  MUFU.EX2 R180, R180 ;  /* 0x000000b400b47308 */ /* 0x000fe20000000800 */
[-C--:B------:R-:W-:Y:S01]  /*22170*/  FFMA.FTZ R183, R134, R4.reuse, -R125 ;  /* 0x0000000486b77223 */ /* 0x080fe2000001087d */
[-CC-:B------:R-:W-:Y:S01]  /*22180*/  FFMA.FTZ R132, R133, R4.reuse, -R173.reuse ;  /* 0x0000000485847223 */ /* 0x180fe200000108ad */
[----:B------:R-:W-:-:S05]  /*22190*/  FFMA.FTZ R133, R171, R4, -R173 ;  /* 0x00000004ab857223 */ /* 0x000fca00000108ad */
[----:B------:R-:W-:Y:S08]  /*221a0*/  MUFU.EX2 R150, R150 ;  /* 0x0000009600967308 */ /* 0x000ff00000000800 */
[----:B------:R-:W-:Y:S08]  /*221b0*/  MUFU.EX2 R181, R181 ;  /* 0x000000b500b57308 */ /* 0x000ff00000000800 */
[----:B------:R-:W-:Y:S08]  /*221c0*/  MUFU.EX2 R182, R182 ;  /* 0x000000b600b67308 */ /* 0x000ff00000000800 */
        /* <DEDUP_REMOVED lines=16> */
[----:B------:R-:W-:Y:S01]  /*222d0*/  FFMA.FTZ R7, R143, R4, -R125 ;  /* 0x000000048f077223 */ /* 0x000fe2000001087d */
[----:B------:R-:W-:Y:S01]  /*222e0*/  F2FP.F16.F32.PACK_AB R196, R121, R196 ;  /* 0x000000c479c4723e */ /* 0x000fe200000000ff */
[----:B------:R-:W-:Y:S01]  /*222f0*/  FADD.FTZ R15, R149, R15 ;  /* 0x0000000f950f7221 */ /* 0x000fe20000010000 */
[----:B------:R-:W-:Y:S01]  /*22300*/  FADD.FTZ R11, R121, R11 ;  /* 0x0000000b790b7221 */ /* 0x000fe20000010000 */
[----:B------:R-:W-:Y:S02]  /*22310*/  F2FP.F16.F32.PACK_AB R197, R149, R197 ;  /* 0x000000c595c5723e */ /* 0x000fe400000000ff */
[----:B------:R-:W-:Y:S01]  /*22320*/  FADD.FTZ R15, R199, R15 ;  /* 0x0000000fc70f7221 */ /* 0x000fe20000010000 */
[----:B------:R-:W-:Y:S01]  /*22330*/  FADD.FTZ R124, R198, R11 ;  /* 0x0000000bc67c7221 */ /* 0x000fe20000010000 */
[C---:B------:R-:W-:Y:S01]  /*22340*/  F2FP.F16.F32.PACK_AB R198, R10.reuse, R198 ;  /* 0x000000c60ac6723e */ /* 0x040fe200000000ff */
[----:B------:R-:W0:Y:S01]  /*22350*/  MUFU.EX2 R7, R7 ;  /* 0x0000000700077308 */ /* 0x000e220000000800 */
[----:B------:R-:W-:Y:S01]  /*22360*/  FADD.FTZ R15, R141, R15 ;  /* 0x0000000f8d0f7221 */ /* 0x000fe20000010000 */
[----:B------:R-:W-:Y:S01]  /*22370*/  FADD.FTZ R124, R10, R124 ;  /* 0x0000007c0a7c7221 */ /* 0x000fe20000010000 */
[-CC-:B------:R-:W-:Y:S01]  /*22380*/  FFMA.FTZ R11, R131, R4.reuse, -R125.reuse ;  /* 0x00000004830b7223 */ /* 0x180fe2000001087d */
[----:B------:R-:W-:Y:S01]  /*22390*/  FFMA.FTZ R125, R127, R4, -R125 ;  /* 0x000000047f7d7223 */ /* 0x000fe2000001087d */
[----:B------:R-:W-:Y:S01]  /*223a0*/  FADD.FTZ R15, R193, R15 ;  /* 0x0000000fc10f7221 */ /* 0x000fe20000010000 */
[----:B------:R-:W-:Y:S01]  /*223b0*/  FADD.FTZ R124, R192, R124 ;  /* 0x0000007cc07c7221 */ /* 0x000fe20000010000 */
[----:B------:R-:W-:-:S02]  /*223c0*/  F2FP.F16.F32.PACK_AB R199, R141, R199 ;  /* 0x000000c78dc7723e */ /* 0x000fc400000000ff */
[----:B------:R-:W-:Y:S01]  /*223d0*/  FADD.FTZ R15, R148, R15 ;  /* 0x0000000f940f7221 */ /* 0x000fe20000010000 */
[C---:B------:R-:W-:Y:S01]  /*223e0*/  FADD.FTZ R124, R153.reuse, R124 ;  /* 0x0000007c997c7221 */ /* 0x040fe20000010000 */
[----:B------:R-:W2:Y:S01]  /*223f0*/  MUFU.EX2 R11, R11 ;  /* 0x0000000b000b7308 */ /* 0x000ea20000000800 */
[----:B------:R-:W-:Y:S01]  /*22400*/  F2FP.F16.F32.PACK_AB R192, R153, R192 ;  /* 0x000000c099c0723e */ /* 0x000fe200000000ff */
[----:B------:R-:W-:Y:S01]  /*22410*/  FADD.FTZ R15, R195, R15 ;  /* 0x0000000fc30f7221 */ /* 0x000fe20000010000 */
[----:B------:R-:W-:Y:S01]  /*22420*/  FADD.FTZ R124, R194, R124 ;  /* 0x0000007cc27c7221 */ /* 0x000fe20000010000 */
[----:B------:R-:W-:Y:S02]  /*22430*/  F2FP.F16.F32.PACK_AB R193, R148, R193 ;  /* 0x000000c194c1723e */ /* 0x000fe400000000ff */
[----:B------:R-:W-:Y:S01]  /*22440*/  FADD.FTZ R15, R150, R15 ;  /* 0x0000000f960f7221 */ /* 0x000fe20000010000 */
[C---:B------:R-:W-:Y:S01]  /*22450*/  FADD.FTZ R124, R151.reuse, R124 ;  /* 0x0000007c977c7221 */ /* 0x040fe20000010000 */
[----:B------:R-:W3:Y:S01]  /*22460*/  MUFU.EX2 R125, R125 ;  /* 0x0000007d007d7308 */ /* 0x000ee20000000800 */
[----:B------:R-:W-:Y:S01]  /*22470*/  F2FP.F16.F32.PACK_AB R194, R151, R194 ;  /* 0x000000c297c2723e */ /* 0x000fe200000000ff */
        /* <DEDUP_REMOVED lines=11> */
[----:B------:R-:W-:-:S02]  /*22530*/  F2FP.F16.F32.PACK_AB R189, R14, R189 ;  /* 0x000000bd0ebd723e */ /* 0x000fc400000000ff */
[----:B------:R-:W-:Y:S01]  /*22540*/  F2FP.F16.F32.PACK_AB R190, R145, R190 ;  /* 0x000000be91be723e */ /* 0x000fe200000000ff */
        /* <DEDUP_REMOVED lines=8> */
[----:B0-----:R-:W-:-:S02]  /*225d0*/  F2FP.F16.F32.PACK_AB R187, R7, R187 ;  /* 0x000000bb07bb723e */ /* 0x001fc400000000ff */
[C---:B------:R-:W-:Y:S01]  /*225e0*/  FADD.FTZ R121, R136.reuse, R121 ;  /* 0x0000007988797221 */ /* 0x040fe20000010000 */
[----:B------:R-:W-:Y:S01]  /*225f0*/  FADD.FTZ R10, R7, R10 ;  /* 0x0000000a070a7221 */ /* 0x000fe20000010000 */
[----:B------:R-:W-:Y:S02]  /*22600*/  F2FP.F16.F32.PACK_AB R186, R136, R186 ;  /* 0x000000ba88ba723e */ /* 0x000fe400000000ff */
[----:B------:R-:W-:Y:S01]  /*22610*/  FADD.FTZ R12, R180, R121 ;  /* 0x00000079b40c7221 */ /* 0x000fe20000010000 */
[----:B------:R-:W-:Y:S01]  /*22620*/  FADD.FTZ R10, R181, R10 ;  /* 0x0000000ab50a7221 */ /* 0x000fe20000010000 */
[----:B--2---:R-:W-:Y:S02]  /*22630*/  F2FP.F16.F32.PACK_AB R181, R11, R181 ;  /* 0x000000b50bb5723e */ /* 0x004fe400000000ff */
[----:B------:R-:W-:Y:S01]  /*22640*/  FADD.FTZ R13, R129, R12 ;  /* 0x0000000c810d7221 */ /* 0x000fe20000010000 */
[----:B------:R-:W-:Y:S01]  /*22650*/  FADD.FTZ R10, R11, R10 ;  /* 0x0000000a0b0a7221 */ /* 0x000fe20000010000 */
        /* <DEDUP_REMOVED lines=8> */
[----:B------:R-:W-:Y:S01]  /*226e0*/  FADD.FTZ R10, R122, R7 ;  /* 0x000000077a0a7221 */ /* 0x000fe20000010000 */
[----:B---3--:R-:W-:-:S02]  /*226f0*/  F2FP.F16.F32.PACK_AB R179, R125, R126 ;  /* 0x0000007e7db3723e */ /* 0x008fc400000000ff */
[----:B------:R-:W-:Y:S01]  /*22700*/  FADD.FTZ R7, R133, R6 ;  /* 0x0000000685077221 */ /* 0x000fe20000010000 */
[----:B------:R-:W-:Y:S01]  /*22710*/  FADD.FTZ R11, R123, R10 ;  /* 0x0000000a7b0b7221 */ /* 0x000fe20000010000 */
[----:B------:R-:W-:Y:S02]  /*22720*/  MOV R12, R205 ;  /* 0x000000cd000c7202 */ /* 0x000fe40000000f00 */
[----:B------:R-:W-:Y:S01]  /*22730*/  FADD.FTZ R6, R140, R7 ;  /* 0x000000078c067221 */ /* 0x000fe20000010000 */
[----:B------:R-:W-:Y:S01]  /*22740*/  FADD.FTZ R10, R126, R11 ;  /* 0x0000000b7e0a7221 */ /* 0x000fe20000010000 */
[----:B------:R-:W-:Y:S02]  /*22750*/  IMAD.MOV.U32 R11, RZ, RZ, R208 ;  /* 0x000000ffff0b7224 */ /* 0x000fe400078e00d0 */
[----:B------:R-:W-:Y:S01]  /*22760*/  FADD.FTZ R7, R9, R6 ;  /* 0x0000000609077221 */ /* 0x000fe20000010000 */
[----:B------:R-:W-:Y:S01]  /*22770*/  FADD.FTZ R6, R125, R10 ;  /* 0x0000000a7d067221 */ /* 0x000fe20000010000 */
[----:B------:R-:W-:-:S02]  /*22780*/  IMAD.MOV.U32 R9, RZ, RZ, R3 ;  /* 0x000000ffff097224 */ /* 0x000fc400078e0003 */
[----:B------:R-:W-:Y:S01]  /*22790*/  IMAD.MOV.U32 R10, RZ, RZ, R5 ;  /* 0x000000ffff0a7224 */ /* 0x000fe200078e0005 */
[----:B------:R-:W-:Y:S06]  /*227a0*/  @P2 BRA `(.L_x_6384) ;  /* 0xffffffa800dc2947 */ /* 0x000fec000383ffff */
.L_x_6373:
[----:B------:R-:W-:Y:S05]  /*227b0*/  BSYNC B0 ;  /* 0x0000000000007941 */ /* 0x000fea0003800000 */
.L_x_6372:
        /* <DEDUP_REMOVED lines=99> */
.L_x_6385:
[----:B------:R-:W-:Y:S01]  /*22df0*/  IMAD R0, R205, 0x8, R16 ;  /* 0x00000008cd007824 */ /* 0x000fe200078e0210 */
[----:B------:R-:W-:-:S04]  /*22e00*/  SHF.L.U32 R9, R208, 0x1f, RZ ;  /* 0x0000001fd0097819 */ /* 0x000fc800000006ff */
[----:B------:R0:W1:Y:S01]  /*22e10*/  SYNCS.PHASECHK.TRANS64.TRYWAIT P2, [R0+URZ+0x36850], R9 ;  /* 0x03685009000075a7 */ /* 0x000062000804017f */
[----:B------:R-:W-:Y:S05]  /*22e20*/  @!P0 BRA `(.L_x_6386) ;  /* 0x0000000000048947 */ /* 0x000fea0003800000 */
[----:B------:R-:W-:Y:S01]  /*22e30*/  BPT.TRAP 0x1 ;  /* 0x000000040000795c */ /* 0x000fe20000300000 */
.L_x_6386:
        /* <DEDUP_REMOVED lines=9> */
.L_x_6388:
[----:B------:R-:W-:Y:S05]  /*22ed0*/  BSYNC B0 ;  /* 0x0000000000007941 */ /* 0x000fea0003800000 */
.L_x_6387:
        /* <DEDUP_REMOVED lines=10> */
[----:B------:R-:W-:-:S05]  /*22f80*/  SEL R205, R205, RZ, P2 ;  /* 0x000000ffcdcd7207 */ /* 0x000fca0001000000 */
        /* <DEDUP_REMOVED lines=10> */
[----:B------:R-:W-:Y:S02]  /*23030*/  R2UR UR7, R9 ;  /* 0x00000000090772ca */ /* 0x000fe400000e0000 */
[----:B------:R-:W-:Y:S01]  /*23040*/  MOV R9, 0x40000040 ;  /* 0x4000004000097802 */ /* 0x000fe20000000f00 */
[----:B--2---:R-:W-:-:S05]  /*23050*/  VIADD R14, R14, 0x1 ;  /* 0x000000010e0e7836 */ /* 0x004fca0000000000 */
[----:B------:R-:W-:Y:S01]  /*23060*/  STL [R1+0x48], R14 ;  /* 0x0000480e01007387 */ /* 0x000fe20000100800 */
        /* <DEDUP_REMOVED lines=25> */
[----:B------:R-:W-:Y:S01]  /*23200*/  IMAD.MOV.U32 R7, RZ, RZ, RZ ;  /* 0x000000ffff077224 */ /* 0x000fe200078e00ff */
[----:B------:R-:W-:Y:S02]  /*23210*/  WARPGROUP.DEPBAR.LE gsb0, 0x0 ;  /* 0x00008000000079c5 */ /* 0x000fe40000010000 */
[----:B------:R-:W-:-:S06]  /*23220*/  WARPGROUP.ARRIVE ;  /* 0x00000000000079c5 */ /* 0x000fcc0000000000 */
[----:B------:R-:W-:Y:S01]  /*23230*/  HGMMA.64x192x16.F32 R24, R180, gdesc[UR4].tnspB, R24, gsb0 ;  /* 0x42e00004b4187df0 */ /* 0x000fe20008000818 */
[----:B------:R-:W-:Y:S02]  /*23240*/  R2UR UR6, R8 ;  /* 0x00000000080672ca */ /* 0x000fe400000e0000 */
[----:B------:R-:W-:Y:S02]  /*23250*/  R2UR UR7, R9 ;  /* 0x00000000090772ca */ /* 0x000fe400000e0000 */
[----:B------:R-:W0:Y:S01]  /*23260*/  SHFL.BFLY PT, R9, R6, 0x2, 0x1f ;  /* 0x0c401f0006097f89 */ /* 0x000e2200000e0000 */
[----:B------:R-:W-:Y:S01]  /*23270*/  MOV R8, RZ ;  /* 0x000000ff00087202 */ /* 0x000fe20000000f00 */
[----:B0-----:R-:W-:Y:S02]  /*23280*/  FADD.FTZ R10, R9, R6 ;  /* 0x00000006090a7221 */ /* 0x001fe40000010000 */
[----:B------:R-:W0:Y:S04]  /*23290*/  SHFL.BFLY PT, R9, R2, 0x1, 0x1f ;  /* 0x0c201f0002097f89 */ /* 0x000e2800000e0000 */
[----:B------:R-:W1:Y:S01]  /*232a0*/  SHFL.BFLY PT, R11, R10, 0x1, 0x1f ;  /* 0x0c201f000a0b7f89 */ /* 0x000e6200000e0000 */
[----:B0-----:R-:W-:Y:S01]  /*232b0*/  FADD.FTZ R12, R2, R9 ;  /* 0x00000009020c7221 */ /* 0x001fe20000010000 */
[----:B------:R-:W-:-:S02]  /*232c0*/  IMAD.MOV.U32 R2, RZ, RZ, -0x800000 ;  /* 0xff800000ff027424 */ /* 0x000fc400078e00ff */
[----:B-1----:R-:W-:Y:S02]  /*232d0*/  FADD.FTZ R13, R10, R11 ;  /* 0x0000000b0a0d7221 */ /* 0x002fe40000010000 */
[----:B------:R-:W-:Y:S01]  /*232e0*/  FSETP.NE.FTZ.AND P0, PT, R12, RZ, PT ;  /* 0x000000ff0c00720b */ /* 0x000fe20003f15000 */
[----:B------:R-:W-:Y:S01]  /*232f0*/  @!P1 VIADD R10, R0, 0x36860 ;  /* 0x00036860000a9836 */ /* 0x000fe20000000000 */
[----:B------:R-:W-:Y:S02]  /*23300*/  MOV R0, 0xff800000 ;  /* 0xff80000000007802 */ /* 0x000fe40000000f00 */
[----:B------:R-:W-:Y:S02]  /*23310*/  FSETP.NE.FTZ.AND P3, PT, R13, RZ, PT ;  /* 0x000000ff0d00720b */ /* 0x000fe40003f75000 */
        /* <DEDUP_REMOVED lines=113> */
.L_x_6296:
        /* <DEDUP_REMOVED lines=59> */
[C---:B------:R-:W-:Y:S02]  /*23de0*/  IADD3 R137, P2, R62.reuse, 0x20, RZ ;  /* 0x000000203e897810 */ /* 0x040fe40007f5e0ff */
[C---:B------:R-:W-:Y:S02]  /*23df0*/  IADD3 R139, P1, R62.reuse, 0x40, RZ ;  /* 0x000000403e8b7810 */ /* 0x040fe40007f3e0ff */
[----:B------:R-:W-:Y:S01]  /*23e00*/  LOP3.LUT R12, R137, 0x380, RZ, 0xc0, !PT ;  /* 0x00000380890c7812 */ /* 0x000fe200078ec0ff */
[----:B------:R-:W-:Y:S01]  /*23e10*/  IMAD.X R13, RZ, RZ, R63, P2 ;  /* 0x000000ffff0d7224 */ /* 0x000fe200010e063f */
[----:B------:R-:W-:Y:S02]  /*23e20*/  LOP3.LUT R14, R139, 0x380, RZ, 0xc0, !PT ;  /* 0x000003808b0e7812 */ /* 0x000fe400078ec0ff */
[C---:B------:R-:W-:Y:S02]  /*23e30*/  IADD3 R141, P6, R62.reuse, 0x60, RZ ;  /* 0x000000603e8d7810 */ /* 0x040fe40007fde0ff */
[----:B------:R-:W-:-:S02]  /*23e40*/  LOP3.LUT R11, R62, 0x380, RZ, 0xc0, !PT ;  /* 0x000003803e0b7812 */ /* 0x000fc400078ec0ff */
[----:B------:R-:W-:Y:S01]  /*23e50*/  SHF.R.U64 R12, R12, 0x3, RZ ;  /* 0x000000030c0c7819 */ /* 0x000fe200000012ff */
[--C-:B------:R-:W-:Y:S01]  /*23e60*/  IMAD.X R21, RZ, RZ, R63.reuse, P6 ;  /* 0x000000ffff157224 */ /* 0x100fe200030e063f */
[----:B------:R-:W-:Y:S02]  /*23e70*/  SHF.R.U64 R14, R14, 0x3, RZ ;  /* 0x000000030e0e7819 */ /* 0x000fe400000012ff */
[C---:B------:R-:W-:Y:S02]  /*23e80*/  IADD3 R143, P5, R62.reuse, 0x4000, RZ ;  /* 0x000040003e8f7810 */ /* 0x040fe40007fbe0ff */
[C---:B------:R-:W-:Y:S02]  /*23e90*/  IADD3 R46, P0, R62.reuse, 0x4020, RZ ;  /* 0x000040203e2e7810 */ /* 0x040fe40007f1e0ff */
[C---:B------:R-:W-:Y:S01]  /*23ea0*/  IADD3 R50, P4, R62.reuse, 0x4040, RZ ;  /* 0x000040403e327810 */ /* 0x040fe20007f9e0ff */
[--C-:B------:R-:W-:Y:S01]  /*23eb0*/  IMAD.X R39, RZ, RZ, R63.reuse, P5 ;  /* 0x000000ffff277224 */ /* 0x100fe200028e063f */
[----:B------:R-:W-:Y:S01]  /*23ec0*/  LOP3.LUT R20, R141, 0x380, RZ, 0xc0, !PT ;  /* 0x000003808d147812 */ /* 0x000fe200078ec0ff */
[----:B------:R-:W-:Y:S01]  /*23ed0*/  IMAD.X R47, RZ, RZ, R63, P0 ;  /* 0x000000ffff2f7224 */ /* 0x000fe200000e063f */
[----:B------:R-:W-:-:S02]  /*23ee0*/  IADD3 R7, P2, R62, 0x8000, RZ ;  /* 0x000080003e077810 */ /* 0x000fc40007f5e0ff */
[----:B------:R-:W-:Y:S02]  /*23ef0*/  IADD3.X R15, RZ, R63, RZ, P1, !PT ;  /* 0x0000003fff0f7210 */ /* 0x000fe40000ffe4ff */
[----:B------:R-:W-:Y:S01]  /*23f00*/  SHF.R.U64 R11, R11, 0x3, RZ ;  /* 0x000000030b0b7819 */ /* 0x000fe200000012ff */
[----:B------:R-:W-:Y:S01]  /*23f10*/  IMAD.X R59, RZ, RZ, R63, P2 ;  /* 0x000000ffff3b7224 */ /* 0x000fe200010e063f */
[----:B------:R-:W-:Y:S02]  /*23f20*/  LOP3.LUT R12, R12, R137, RZ, 0x3c, !PT ;  /* 0x000000890c0c7212 */ /* 0x000fe400078e3cff */
[----:B------:R-:W-:Y:S02]  /*23f30*/  LOP3.LUT R14, R14, R139, RZ, 0x3c, !PT ;  /* 0x0000008b0e0e7212 */ /* 0x000fe400078e3cff */
[----:B-1----:R-:W-:Y:S02]  /*23f40*/  IADD3 R24, P1, R62, 0x8020, RZ ;  /* 0x000080203e187810 */ /* 0x002fe40007f3e0ff */
[----:B------:R-:W-:-:S02]  /*23f50*/  SHF.R.U64 R20, R20, 0x3, RZ ;  /* 0x0000000314147819 */ /* 0x000fc400000012ff */
[----:B------:R-:W-:Y:S01]  /*23f60*/  LOP3.LUT R137, R46, 0x380, RZ, 0xc0, !PT ;  /* 0x000003802e897812 */ /* 0x000fe200078ec0ff */
[--C-:B------:R-:W-:Y:S01]  /*23f70*/  IMAD.X R29, RZ, RZ, R63.reuse, P1 ;  /* 0x000000ffff1d7224 */ /* 0x100fe200008e063f */
[----:B------:R-:W-:Y:S02]  /*23f80*/  LOP3.LUT R139, R50, 0x380, RZ, 0xc0, !PT ;  /* 0x00000380328b7812 */ /* 0x000fe400078ec0ff */
[C---:B------:R-:W-:Y:S02]  /*23f90*/  IADD3 R54, P3, R62.reuse, 0x4060, RZ ;  /* 0x000040603e367810 */ /* 0x040fe40007f7e0ff */
[----:B------:R-:W-:Y:S02]  /*23fa0*/  LOP3.LUT R58, R7, 0x380, RZ, 0xc0, !PT ;  /* 0x00000380073a7812 */ /* 0x000fe400078ec0ff */
[C---:B------:R-:W-:Y:S01]  /*23fb0*/  IADD3 R94, P6, R62.reuse, 0x8040, RZ ;  /* 0x000080403e5e7810 */ /* 0x040fe20007fde0ff */
[----:B------:R-:W-:Y:S01]  /*23fc0*/  IMAD.X R55, RZ, RZ, R63, P3 ;  /* 0x000000ffff377224 */ /* 0x000fe200018e063f */
[----:B------:R-:W-:-:S02]  /*23fd0*/  IADD3 R86, P5, R62, 0x8060, RZ ;  /* 0x000080603e567810 */ /* 0x000fc40007fbe0ff */
[----:B------:R-:W-:Y:S02]  /*23fe0*/  LOP3.LUT R38, R143, 0x380, RZ, 0xc0, !PT ;  /* 0x000003808f267812 */ /* 0x000fe400078ec0ff */
[----:B------:R-:W-:Y:S01]  /*23ff0*/  LOP3.LUT R62, R11, R62, RZ, 0x3c, !PT ;  /* 0x0000003e0b3e7212 */ /* 0x000fe200078e3cff */
[----:B------:R-:W-:Y:S01]  /*24000*/  IMAD.X R11, RZ, RZ, R63, P5 ;  /* 0x000000ffff0b7224 */ /* 0x000fe200028e063f */
[----:B------:R-:W-:Y:S02]  /*24010*/  LOP3.LUT R20, R20, R141, RZ, 0x3c, !PT ;  /* 0x0000008d14147212 */ /* 0x000fe400078e3cff */
[----:B------:R-:W-:Y:S02]  /*24020*/  SHF.R.U64 R137, R137, 0x3, RZ ;  /* 0x0000000389897819 */ /* 0x000fe400000012ff */
[----:B------:R-:W-:Y:S02]  /*24030*/  SHF.R.U64 R139, R139, 0x3, RZ ;  /* 0x000000038b8b7819 */ /* 0x000fe400000012ff */
[----:B------:R-:W-:-:S02]  /*24040*/  LOP3.LUT R3, R24, 0x380, RZ, 0xc0, !PT ;  /* 0x0000038018037812 */ /* 0x000fc400078ec0ff */
[----:B------:R-:W-:Y:S02]  /*24050*/  LOP3.LUT R141, R54, 0x380, RZ, 0xc0, !PT ;  /* 0x00000380368d7812 */ /* 0x000fe400078ec0ff */
[----:B------:R-:W-:Y:S02]  /*24060*/  SHF.R.U64 R58, R58, 0x3, RZ ;  /* 0x000000033a3a7819 */ /* 0x000fe400000012ff */
[----:B------:R-:W-:Y:S02]  /*24070*/  SHF.R.U64 R38, R38, 0x3, RZ ;  /* 0x0000000326267819 */ /* 0x000fe400000012ff */
[-C--:B------:R-:W-:Y:S02]  /*24080*/  IADD3.X R51, RZ, R63.reuse, RZ, P4, !PT ;  /* 0x0000003fff337210 */ /* 0x080fe400027fe4ff */
[-C--:B------:R-:W-:Y:S02]  /*24090*/  IADD3.X R31, RZ, R63.reuse, RZ, P6, !PT ;  /* 0x0000003fff1f7210 */ /* 0x080fe400037fe4ff */
[----:B------:R-:W-:-:S02]  /*240a0*/  MOV R62, R62 ;  /* 0x0000003e003e7202 */ /* 0x000fc40000000f00 */
[----:B------:R-:W-:Y:S02]  /*240b0*/  LOP3.LUT R46, R137, R46, RZ, 0x3c, !PT ;  /* 0x0000002e892e7212 */ /* 0x000fe400078e3cff */
[----:B------:R-:W-:Y:S02]  /*240c0*/  LOP3.LUT R50, R139, R50, RZ, 0x3c, !PT ;  /* 0x000000328b327212 */ /* 0x000fe400078e3cff */
[----:B------:R-:W-:Y:S02]  /*240d0*/  LOP3.LUT R63, R94, 0x380, RZ, 0xc0, !PT ;  /* 0x000003805e3f7812 */ /* 0x000fe400078ec0ff */
[----:B------:R-:W-:Y:S02]  /*240e0*/  SHF.R.U64 R3, R3, 0x3, RZ ;  /* 0x0000000303037819 */ /* 0x000fe400000012ff */
[----:B------:R-:W-:Y:S02]  /*240f0*/  SHF.R.U64 R141, R141, 0x3, RZ ;  /* 0x000000038d8d7819 */ /* 0x000fe400000012ff */
[----:B------:R-:W-:-:S02]  /*24100*/  LOP3.LUT R58, R58, R7, RZ, 0x3c, !PT ;  /* 0x000000073a3a7212 */ /* 0x000fc400078e3cff */
[----:B------:R-:W-:Y:S02]  /*24110*/  LOP3.LUT R137, R86, 0x380, RZ, 0xc0, !PT ;  /* 0x0000038056897812 */ /* 0x000fe400078ec0ff */
[----:B------:R-:W-:Y:S02]  /*24120*/  LOP3.LUT R38, R38, R143, RZ, 0x3c, !PT ;  /* 0x0000008f26267212 */ /* 0x000fe400078e3cff */
[----:B------:R-:W-:Y:S02]  /*24130*/  F2FP.F16.F32.PACK_AB R7, R10, R30 ;  /* 0x0000001e0a07723e */ /* 0x000fe400000000ff */
[----:B------:R-:W-:Y:S02]  /*24140*/  MOV R13, R12 ;  /* 0x0000000c000d7202 */ /* 0x000fe40000000f00 */
[----:B------:R-:W-:Y:S01]  /*24150*/  SHF.R.U64 R63, R63, 0x3, RZ ;  /* 0x000000033f3f7819 */ /* 0x000fe200000012ff */
[----:B------:R1:W-:Y:S01]  /*24160*/  STSM.16.M88.4 [R62], R4 ;  /* 0x000000043e007844 */ /* 0x0003e20000000200 */
[----:B------:R-:W-:-:S02]  /*24170*/  LOP3.LUT R28, R3, R24, RZ, 0x3c, !PT ;  /* 0x00000018031c7212 */ /* 0x000fc400078e3cff */
[----:B------:R-:W-:Y:S01]  /*24180*/  MOV R14, R14 ;  /* 0x0000000e000e7202 */ /* 0x000fe20000000f00 */
[----:B------:R-:W-:Y:S01]  /*24190*/  STSM.16.M88.4 [R13], R32 ;  /* 0x000000200d007844 */ /* 0x000fe20000000200 */
[----:B------:R-:W-:Y:S02]  /*241a0*/  MOV R12, R50 ;  /* 0x00000032000c7202 */ /* 0x000fe40000000f00 */
[----:B------:R-:W-:Y:S01]  /*241b0*/  LOP3.LUT R54, R141, R54, RZ, 0x3c, !PT ;  /* 0x000000368d367212 */ /* 0x000fe200078e3cff */
[----:B------:R-:W-:Y:S01]  /*241c0*/  STSM.16.M88.4 [R14], R40 ;  /* 0x000000280e007844 */ /* 0x000fe20000000200 */
[----:B------:R-:W-:Y:S02]  /*241d0*/  SHF.R.U64 R137, R137, 0x3, RZ ;  /* 0x0000000389897819 */ /* 0x000fe400000012ff */
[----:B------:R-:W-:Y:S02]  /*241e0*/  MOV R20, R20 ;  /* 0x0000001400147202 */ /* 0x000fe40000000f00 */
[----:B------:R-:W-:-:S02]  /*241f0*/  MOV R3, R58 ;  /* 0x0000003a00037202 */ /* 0x000fc40000000f00 */
[----:B------:R-:W-:Y:S02]  /*24200*/  F2FP.F16.F32.PACK_AB R50, R53, R52 ;  /* 0x000000343532723e */ /* 0x000fe400000000ff */
[----:B------:R-:W-:Y:S02]  /*24210*/  F2FP.F16.F32.PACK_AB R51, R130, R121 ;  /* 0x000000798233723e */ /* 0x000fe400000000ff */
[----:B------:R-:W-:Y:S02]  /*24220*/  MOV R38, R38 ;  /* 0x0000002600267202 */ /* 0x000fe40000000f00 */
[----:B------:R-:W-:Y:S01]  /*24230*/  F2FP.F16.F32.PACK_AB R58, R61, R60 ;  /* 0x0000003c3d3a723e */ /* 0x000fe200000000ff */
[----:B------:R2:W-:Y:S01]  /*24240*/  STSM.16.M88.4 [R20], R48 ;  /* 0x0000003014007844 */ /* 0x0005e20000000200 */
[----:B------:R-:W-:Y:S02]  /*24250*/  F2FP.F16.F32.PACK_AB R59, R128, R123 ;  /* 0x0000007b803b723e */ /* 0x000fe400000000ff */
[----:B------:R-:W-:-:S02]  /*24260*/  MOV R46, R46 ;  /* 0x0000002e002e7202 */ /* 0x000fc40000000f00 */
[----:B------:R-:W-:Y:S01]  /*24270*/  LOP3.LUT R30, R63, R94, RZ, 0x3c, !PT ;  /* 0x0000005e3f1e7212 */ /* 0x000fe200078e3cff */
[----:B------:R-:W-:Y:S01]  /*24280*/  STSM.16.M88.4 [R38], R56 ;  /* 0x0000003826007844 */ /* 0x000fe20000000200 */
[----:B------:R-:W-:Y:S02]  /*24290*/  LOP3.LUT R10, R137, R86, RZ, 0x3c, !PT ;  /* 0x00000056890a7212 */ /* 0x000fe400078e3cff */
[----:B------:R-:W-:Y:S01]  /*242a0*/  MOV R54, R54 ;  /* 0x0000003600367202 */ /* 0x000fe20000000f00 */
[----:B------:R-:W-:Y:S01]  /*242b0*/  STSM.16.M88.4 [R46], R64 ;  /* 0x000000402e007844 */ /* 0x000fe20000000200 */
[----:B------:R-:W-:Y:S02]  /*242c0*/  ISETP.NE.U32.AND P0, PT, RZ, UR4, PT ;  /* 0x00000004ff007c0c */ /* 0x000fe4000bf05070 */
[----:B-1----:R-:W-:Y:S01]  /*242d0*/  IADD3 R6, P1, R235, UR4, RZ ;  /* 0x00000004eb067c10 */ /* 0x002fe2000ff3e0ff */
[----:B------:R-:W-:Y:S01]  /*242e0*/  STSM.16.M88.4 [R12], R72 ;  /* 0x000000480c007844 */ /* 0x000fe20000000200 */
[----:B------:R-:W-:Y:S01]  /*242f0*/  MOV R28, R28 ;  /* 0x0000001c001c7202 */ /* 0x000fe20000000f00 */
[----:B--2---:R-:W-:Y:S01]  /*24300*/  IMAD.MOV.U32 R20, RZ, RZ, RZ ;  /* 0x000000ffff147224 */ /* 0x004fe200078e00ff */
[----:B------:R-:W-:Y:S01]  /*24310*/  MOV R30, R30 ;  /* 0x0000001e001e7202 */ /* 0x000fe20000000f00 */
[----:B------:R-:W-:Y:S01]  /*24320*/  STSM.16.M88.4 [R54], R80 ;  /* 0x0000005036007844 */ /* 0x000fe20000000200 */
[----:B------:R-:W-:-:S02]  /*24330*/  MOV R10, R10 ;  /* 0x0000000a000a7202 */ /* 0x000fc40000000f00 */
[----:B------:R-:W-:Y:S01]  /*24340*/  ISETP.NE.AND.EX P0, PT, RZ, UR5, PT, P0 ;  /* 0x00000005ff007c0c */ /* 0x000fe2000bf05300 */
[----:B------:R1:W-:Y:S01]  /*24350*/  STSM.16.M88.4 [R3], R88 ;  /* 0x0000005803007844 */ /* 0x0003e20000000200 */
[----:B------:R-:W-:Y:S01]  /*24360*/  IADD3.X R7, R236, UR5, RZ, P1, !PT ;  /* 0x00000005ec077c10 */ /* 0x000fe20008ffe4ff */
[----:B------:R-:W-:Y:S02]  /*24370*/  ULDC.64 UR4, c[0x0][0xc08] ;  /* 0x0003020000047ab9 */ /* 0x000fe40000000a00 */
[----:B------:R2:W-:Y:S01]  /*24380*/  STSM.16.M88.4 [R28], R96 ;  /* 0x000000601c007844 */ /* 0x0005e20000000200 */
[----:B------:R-:W-:-:S03]  /*24390*/  ISETP.NE.U32.AND P2, PT, RZ, UR4, PT ;  /* 0x00000004ff007c0c */ /* 0x000fc6000bf45070 */
[----:B------:R2:W-:Y:S01]  /*243a0*/  STSM.16.M88.4 [R30], R104 ;  /* 0x000000681e007844 */ /* 0x0005e20000000200 */
[----:B------:R-:W-:-:S03]  /*243b0*/  ISETP.NE.AND.EX P2, PT, RZ, UR5, PT, P2 ;  /* 0x00000005ff007c0c */ /* 0x000fc6000bf45320 */
[----:B------:R2:W-:Y:S01]  /*243c0*/  STSM.16.M88.4 [R10], R112 ;  /* 0x000000700a007844 */ /* 0x0005e20000000200 */
[----:B------:R-:W-:Y:S09]  /*243d0*/  BAR.SYNC.DEFER_BLOCKING 0x1, 0x100 ;  /* 0x0044000000007b1d */ /* 0x000ff20000010000 */
[----:B------:R-:W-:Y:S01]  /*243e0*/  @P2 IADD3 R4, P3, R235, UR4, RZ ;  /* 0x00000004eb042c10 */ /* 0x000fe2000ff7e0ff */
[----:B------:R-:W-:Y:S01]  /*243f0*/  ULDC UR4, c[0x0][0xa88] ;  /* 0x0002a20000047ab9 */ /* 0x000fe20000000800 */
[----:B-1----:R-:W1:Y:S01]  /*24400*/  LDC R3, c[0x0][0xbe8] ;  /* 0x0002fa00ff037b82 */ /* 0x002e620000000800 */
[----:B------:R-:W-:Y:S01]  /*24410*/  IMAD.U32 R14, RZ, RZ, UR4 ;  /* 0x00000004ff0e7e24 */ /* 0x000fe2000f8e00ff */
[----:B------:R-:W-:Y:S01]  /*24420*/  @P2 IADD3.X R5, R236, UR5, RZ, P3, !PT ;  /* 0x00000005ec052c10 */ /* 0x000fe20009ffe4ff */
[----:B------:R2:W5:Y:S04]  /*24430*/  @P0 LDG.E R20, desc[UR60][R6.64] ;  /* 0x0000003c06140981 */ /* 0x000568000c1e1900 */
[----:B------:R2:W5:Y:S01]  /*24440*/  @P2 LDG.E R14, desc[UR60][R4.64] ;  /* 0x0000003c040e2981 */ /* 0x000562000c1e1900 */
[----:B-1----:R-:W-:-:S13]  /*24450*/  ISETP.NE.AND P1, PT, R3, 0x1, PT ;  /* 0x000000010300780c */ /* 0x002fda0003f25270 */
[----:B------:R-:W1:Y:S08]  /*24460*/  @P1 LDC R11, c[0x0][0xbec] ;  /* 0x0002fb00ff0b1b82 */ /* 0x000e700000000800 */
[----:B------:R-:W3:Y:S01]  /*24470*/  @P1 LDC R15, c[0x0][0xbf0] ;  /* 0x0002fc00ff0f1b82 */ /* 0x000ee20000000800 */
[----:B--2---:R-:W-:Y:S05]  /*24480*/  @P2 BRA `(.L_x_6392) ;  /* 0x0000000000102947 */ /* 0x004fea0003800000 */
[----:B------:R-:W-:Y:S05]  /*24490*/  @!P0 BRA `(.L_x_6392) ;  /* 0x00000000000c8947 */ /* 0x000fea0003800000 */
[----:B------:R-:W2:Y:S04]  /*244a0*/  LDG.E R5, desc[UR60][R6.64] ;  /* 0x0000003c06057981 */ /* 0x000ea8000c1e1900 */
[----:B-----5:R-:W2:Y:S02]  /*244b0*/  LDG.E R14, desc[UR60][R6.64+0x4] ;  /* 0x0000043c060e7981 */ /* 0x020ea4000c1e1900 */
[----:B--2---:R-:W-:-:S07]  /*244c0*/  IADD3 R14, -R5, R14, RZ ;  /* 0x0000000e050e7210 */ /* 0x004fce0007ffe1ff */
.L_x_6392:
[----:B------:R-:W2:Y:S01]  /*244d0*/  LDL.LU R10, [R1+0x54] ;  /* 0x00005400010a7983 */ /* 0x000ea20000300800 */
[----:B------:R-:W-:Y:S01]  /*244e0*/  SHF.R.S32.HI R64, RZ, 0x1f, R234 ;  /* 0x0000001fff407819 */ /* 0x000fe200000114ea */
[----:B------:R-:W-:Y:S01]  /*244f0*/  IMAD.IADD R12, R230, 0x1, R224 ;  /* 0x00000001e60c7824 */ /* 0x000fe200078e02e0 */
[----:B------:R-:W-:Y:S01]  /*24500*/  ULDC.64 UR4, c[0x0][0xb90] ;  /* 0x0002e40000047ab9 */ /* 0x000fe20000000a00 */
[----:B------:R-:W4:Y:S01]  /*24510*/  LDL R30, [R1+0x8c] ;  /* 0x00008c00011e7983 */ /* 0x000f220000100800 */
[----:B-----5:R-:W-:Y:S01]  /*24520*/  SHF.R.S32.HI R21, RZ, 0x1f, R20 ;  /* 0x0000001fff157819 */ /* 0x020fe20000011414 */
[----:B-1----:R-:W-:Y:S01]  /*24530*/  @P1 IMAD.HI.U32 R6, R12, R11, RZ ;  /* 0x0000000b0c061227 */ /* 0x002fe200078e00ff */
[----:B------:R-:W1:Y:S01]  /*24540*/  S2R R34, SR_TID.X ;  /* 0x0000000000227919 */ /* 0x000e620000002100 */
[----:B------:R-:W-:Y:S02]  /*24550*/  SEL R237, R237, RZ, !P0 ;  /* 0x000000ffeded7207 */ /* 0x000fe40004000000 */
[----:B------:R-:W-:Y:S01]  /*24560*/  IMAD R5, R64, UR4, RZ ;  /* 0x0000000440057c24 */ /* 0x000fe2000f8e02ff */
[----:B------:R-:W0:Y:S01]  /*24570*/  @P1 LDC R71, c[0x0][0xbec] ;  /* 0x0002fb00ff471b82 */ /* 0x000e220000000800 */
[----:B------:R-:W-:Y:S01]  /*24580*/  IMAD.MOV.U32 R7, RZ, RZ, R12 ;  /* 0x000000ffff077224 */ /* 0x000fe200078e000c */
[----:B---3--:R-:W-:Y:S01]  /*24590*/  @P1 SHF.R.U32.HI R7, RZ, R15, R6 ;  /* 0x0000000fff071219 */ /* 0x008fe20000011606 */
[----:B------:R-:W-:-:S02]  /*245a0*/  IMAD R13, R234, UR5, R5 ;  /* 0x00000005ea0d7c24 */ /* 0x000fc4000f8e0205 */
[----:B------:R-:W-:Y:S01]  /*245b0*/  IMAD.WIDE.U32 R4, R234, UR4, R20 ;  /* 0x00000004ea047c25 */ /* 0x000fe2000f8e0014 */
[----:B------:R-:W-:Y:S02]  /*245c0*/  ULDC.64 UR4, c[0x0][0xb98] ;  /* 0x0002e60000047ab9 */ /* 0x000fe40000000a00 */
[----:B------:R-:W3:Y:S01]  /*245d0*/  @P1 LDC R73, c[0x0][0xbf0] ;  /* 0x0002fc00ff491b82 */ /* 0x000ee20000000800 */
[----:B------:R-:W-:Y:S02]  /*245e0*/  IMAD.IADD R5, R5, 0x1, R13 ;  /* 0x0000000105057824 */ /* 0x000fe400078e020d */
[----:B-1----:R-:W-:-:S05]  /*245f0*/  VIADD R34, R34, 0xffffff80 ;  /* 0xffffff8022227836 */ /* 0x002fca0000000000 */
[----:B------:R-:W-:-:S04]  /*24600*/  SHF.R.S32.HI R66, RZ, 0x1f, R34 ;  /* 0x0000001fff427819 */ /* 0x000fc80000011422 */
[----:B------:R-:W-:-:S04]  /*24610*/  LEA.HI R66, R66, R34, RZ, 0x3 ;  /* 0x0000002242427211 */ /* 0x000fc800078f18ff */
[----:B------:R-:W-:-:S04]  /*24620*/  SHF.R.S32.HI R66, RZ, 0x3, R66 ;  /* 0x00000003ff427819 */ /* 0x000fc80000011442 */
[----:B------:R-:W-:Y:S01]  /*24630*/  LEA R11, R66, R225, 0x6 ;  /* 0x000000e1420b7211 */ /* 0x000fe200078e30ff */
[----:B------:R-:W-:-:S04]  /*24640*/  IMAD.WIDE.U32 R4, R237, UR4, R4 ;  /* 0x00000004ed047c25 */ /* 0x000fc8000f8e0004 */
[----:B------:R-:W-:Y:S01]  /*24650*/  IMAD.WIDE R8, R11, 0x2, R8 ;  /* 0x000000020b087825 */ /* 0x000fe200078e0208 */
[----:B------:R-:W-:Y:S02]  /*24660*/  SHF.R.S32.HI R13, RZ, 0x1f, R7 ;  /* 0x0000001fff0d7819 */ /* 0x000fe40000011407 */
[----:B------:R-:W-:-:S04]  /*24670*/  SHF.R.S32.HI R31, RZ, 0x1f, R34 ;  /* 0x0000001fff1f7819 */ /* 0x000fc80000011422 */
[----:B------:R-:W-:-:S04]  /*24680*/  LEA.HI R31, R31, R34, RZ, 0x7 ;  /* 0x000000221f1f7211 */ /* 0x000fc800078f38ff */
[----:B------:R-:W-:Y:S01]  /*24690*/  LOP3.LUT R31, R31, 0xffffff80, RZ, 0xc0, !PT ;  /* 0xffffff801f1f7812 */ /* 0x000fe200078ec0ff */
[----:B------:R-:W-:-:S04]  /*246a0*/  IMAD R65, R14, R3, RZ ;  /* 0x000000030e417224 */ /* 0x000fc800078e02ff */
[----:B------:R-:W-:Y:S01]  /*246b0*/  IMAD.IADD R31, R34, 0x1, -R31 ;  /* 0x00000001221f7824 */ /* 0x000fe200078e0a1f */
[C---:B------:R-:W-:Y:S02]  /*246c0*/  IADD3 R29, P5, R8.reuse, 0x3000, RZ ;  /* 0x00003000081d7810 */ /* 0x040fe40007fbe0ff */
[C---:B------:R-:W-:Y:S02]  /*246d0*/  IADD3 R33, P4, R8.reuse, 0x4000, RZ ;  /* 0x0000400008217810 */ /* 0x040fe40007f9e0ff */
[----:B------:R-:W-:Y:S02]  /*246e0*/  IADD3 R41, P3, R8, 0x6000, RZ ;  /* 0x0000600008297810 */ /* 0x000fe40007f7e0ff */
[----:B------:R-:W-:Y:S02]  /*246f0*/  LOP3.LUT R28, R29, 0x380, RZ, 0xc0, !PT ;  /* 0x000003801d1c7812 */ /* 0x000fe400078ec0ff */
[----:B------:R-:W-:Y:S02]  /*24700*/  LOP3.LUT R32, R33, 0x380, RZ, 0xc0, !PT ;  /* 0x0000038021207812 */ /* 0x000fe400078ec0ff */
[----:B------:R-:W-:-:S02]  /*24710*/  LOP3.LUT R40, R41, 0x380, RZ, 0xc0, !PT ;  /* 0x0000038029287812 */ /* 0x000fc400078ec0ff */
[----:B------:R-:W-:Y:S02]  /*24720*/  SHF.R.U64 R28, R28, 0x3, RZ ;  /* 0x000000031c1c7819 */ /* 0x000fe400000012ff */
[----:B------:R-:W-:Y:S02]  /*24730*/  SHF.R.U64 R32, R32, 0x3, RZ ;  /* 0x0000000320207819 */ /* 0x000fe400000012ff */
[----:B------:R-:W-:Y:S02]  /*24740*/  SHF.R.U64 R40, R40, 0x3, RZ ;  /* 0x0000000328287819 */ /* 0x000fe400000012ff */
[----:B------:R-:W-:Y:S01]  /*24750*/  LOP3.LUT R28, R28, R29, RZ, 0x3c, !PT ;  /* 0x0000001d1c1c7212 */ /* 0x000fe200078e3cff */
[--C-:B------:R-:W-:Y:S01]  /*24760*/  IMAD.X R29, RZ, RZ, R9.reuse, P5 ;  /* 0x000000ffff1d7224 */ /* 0x100fe200028e0609 */
[----:B------:R-:W-:Y:S01]  /*24770*/  LOP3.LUT R32, R32, R33, RZ, 0x3c, !PT ;  /* 0x0000002120207212 */ /* 0x000fe200078e3cff */
[----:B------:R-:W-:Y:S01]  /*24780*/  IMAD.X R33, RZ, RZ, R9, P4 ;  /* 0x000000ffff217224 */ /* 0x000fe200020e0609 */
[----:B------:R-:W-:-:S02]  /*24790*/  LOP3.LUT R40, R40, R41, RZ, 0x3c, !PT ;  /* 0x0000002928287212 */ /* 0x000fc400078e3cff */
[C---:B------:R-:W-:Y:S02]  /*247a0*/  IADD3 R53, P5, R8.reuse, 0x9000, RZ ;  /* 0x0000900008357810 */ /* 0x040fe40007fbe0ff */
[----:B------:R-:W-:Y:S02]  /*247b0*/  IADD3 R57, P4, R8, 0xa000, RZ ;  /* 0x0000a00008397810 */ /* 0x000fe40007f9e0ff */
[----:B------:R-:W-:Y:S02]  /*247c0*/  IADD3.X R41, RZ, R9, RZ, P3, !PT ;  /* 0x00000009ff297210 */ /* 0x000fe40001ffe4ff */
[----:B------:R-:W-:Y:S02]  /*247d0*/  LOP3.LUT R52, R53, 0x380, RZ, 0xc0, !PT ;  /* 0x0000038035347812 */ /* 0x000fe400078ec0ff */
[----:B------:R-:W-:Y:S02]  /*247e0*/  LOP3.LUT R56, R57, 0x380, RZ, 0xc0, !PT ;  /* 0x0000038039387812 */ /* 0x000fe400078ec0ff */
[----:B------:R-:W-:-:S02]  /*247f0*/  SHF.R.U64 R52, R52, 0x3, RZ ;  /* 0x0000000334347819 */ /* 0x000fc400000012ff */
[----:B------:R-:W-:Y:S02]  /*24800*/  SHF.R.U64 R56, R56, 0x3, RZ ;  /* 0x0000000338387819 */ /* 0x000fe400000012ff */
[----:B------:R-:W-:Y:S01]  /*24810*/  LOP3.LUT R52, R52, R53, RZ, 0x3c, !PT ;  /* 0x0000003534347212 */ /* 0x000fe200078e3cff */
[----:B------:R-:W-:Y:S01]  /*24820*/  IMAD.X R53, RZ, RZ, R9, P5 ;  /* 0x000000ffff357224 */ /* 0x000fe200028e0609 */
[----:B------:R-:W-:Y:S02]  /*24830*/  LOP3.LUT R56, R56, R57, RZ, 0x3c, !PT ;  /* 0x0000003938387212 */ /* 0x000fe400078e3cff */
[----:B------:R-:W-:Y:S01]  /*24840*/  IADD3.X R57, RZ, R9, RZ, P4, !PT ;  /* 0x00000009ff397210 */ /* 0x000fe200027fe4ff */
[----:B------:R-:W-:Y:S01]  /*24850*/  BSSY B1, `(.L_x_6393) ;  /* 0x0000091000017945 */ /* 0x000fe20003800000 */
[----:B------:R-:W-:Y:S02]  /*24860*/  SHF.R.S32.HI R68, RZ, 0x1f, R232 ;  /* 0x0000001fff447819 */ /* 0x000fe400000114e8 */
[----:B------:R-:W-:-:S02]  /*24870*/  SHF.R.S32.HI R70, RZ, 0x1f, R231 ;  /* 0x0000001fff467819 */ /* 0x000fc400000114e7 */
[----:B------:R-:W-:Y:S02]  /*24880*/  SHF.R.S32.HI R72, RZ, 0x1f, R225 ;  /* 0x0000001fff487819 */ /* 0x000fe400000114e1 */
[----:B--2---:R-:W-:Y:S01]  /*24890*/  SEL R24, R10, RZ, !P0 ;  /* 0x000000ff0a187207 */ /* 0x004fe20004000000 */
[----:B------:R-:W-:-:S04]  /*248a0*/  IMAD.MOV R10, RZ, RZ, -R7 ;  /* 0x000000ffff0a7224 */ /* 0x000fc800078e0a07 */
[----:B------:R-:W-:Y:S02]  /*248b0*/  IMAD R6, R24, UR4, RZ ;  /* 0x0000000418067c24 */ /* 0x000fe4000f8e02ff */
[----:B------:R-:W-:Y:S01]  /*248c0*/  IMAD R11, R3, R10, R12 ;  /* 0x0000000a030b7224 */ /* 0x000fe200078e020c */
[----:B------:R-:W-:Y:S01]  /*248d0*/  IADD3 R4, P0, R7, R4, RZ ;  /* 0x0000000407047210 */ /* 0x000fe20007f1e0ff */
        /* <DEDUP_REMOVED lines=9> */
[----:B------:R-:W-:Y:S01]  /*24970*/  IMAD.IADD R5, R5, 0x1, R15 ;  /* 0x0000000105057824 */ /* 0x000fe200078e020f */
[----:B------:R-:W-:-:S04]  /*24980*/  IADD3 R7, P2, R8, 0x1000, RZ ;  /* 0x0000100008077810 */ /* 0x000fc80007f5e0ff */
[----:B------:R-:W-:Y:S01]  /*24990*/  LEA.HI.X R15, R4, UR5, R5, 0x2, P0 ;  /* 0x00000005040f7c11 */ /* 0x000fe200080f1405 */
[----:B------:R-:W-:Y:S01]  /*249a0*/  SHFL.IDX PT, R54, R6, RZ, 0x1c1f ;  /* 0x001c1fff06367589 */ /* 0x000fe200000e0000 */
[C---:B------:R-:W-:Y:S01]  /*249b0*/  IADD3 R37, P0, R8.reuse, 0x5000, RZ ;  /* 0x0000500008257810 */ /* 0x040fe20007f1e0ff */
[----:B------:R-:W-:Y:S01]  /*249c0*/  ULDC.64 UR4, c[0x0][0xaa0] ;  /* 0x0002a80000047ab9 */ /* 0x000fe20000000a00 */
[----:B------:R-:W-:Y:S02]  /*249d0*/  IADD3.X R11, RZ, R9, RZ, P2, !PT ;  /* 0x00000009ff0b7210 */ /* 0x000fe400017fe4ff */
[----:B------:R-:W-:Y:S02]  /*249e0*/  LOP3.LUT R36, R37, 0x380, RZ, 0xc0, !PT ;  /* 0x0000038025247812 */ /* 0x000fe400078ec0ff */
[----:B------:R-:W-:Y:S01]  /*249f0*/  IADD3 R45, P2, R8, 0x7000, RZ ;  /* 0x00007000082d7810 */ /* 0x000fe20007f5e0ff */
[----:B------:R-:W1:Y:S01]  /*24a00*/  SHFL.IDX PT, R55, R15, RZ, 0x1c1f ;  /* 0x001c1fff0f377589 */ /* 0x000e6200000e0000 */
[----:B------:R-:W-:-:S02]  /*24a10*/  SHF.R.U64 R36, R36, 0x3, RZ ;  /* 0x0000000324247819 */ /* 0x000fc400000012ff */
[----:B------:R-:W-:Y:S01]  /*24a20*/  LOP3.LUT R44, R45, 0x380, RZ, 0xc0, !PT ;  /* 0x000003802d2c7812 */ /* 0x000fe200078ec0ff */
[----:B------:R-:W-:Y:S01]  /*24a30*/  SHFL.IDX PT, R58, R6, 0x1, 0x1c1f ;  /* 0x003c1f00063a7f89 */ /* 0x000fe200000e0000 */
[----:B----4-:R-:W-:-:S03]  /*24a40*/  IADD3 R30, R30, R224, RZ ;  /* 0x000000e01e1e7210 */ /* 0x010fc60007ffe0ff */
[----:B------:R-:W2:Y:S01]  /*24a50*/  SHFL.IDX PT, R59, R15, 0x1, 0x1c1f ;  /* 0x003c1f000f3b7f89 */ /* 0x000ea200000e0000 */
[----:B------:R-:W-:Y:S01]  /*24a60*/  LOP3.LUT R36, R36, R37, RZ, 0x3c, !PT ;  /* 0x0000002524247212 */ /* 0x000fe200078e3cff */
[--C-:B------:R-:W-:Y:S01]  /*24a70*/  IMAD.X R37, RZ, RZ, R9.reuse, P0 ;  /* 0x000000ffff257224 */ /* 0x100fe200000e0609 */
[----:B------:R-:W-:Y:S01]  /*24a80*/  SHF.R.U64 R44, R44, 0x3, RZ ;  /* 0x000000032c2c7819 */ /* 0x000fe200000012ff */
[----:B------:R-:W-:Y:S01]  /*24a90*/  VIADD R4, R30, 0x8 ;  /* 0x000000081e047836 */ /* 0x000fe20000000000 */
[----:B------:R-:W-:Y:S01]  /*24aa0*/  LOP3.LUT P0, RZ, R31, 0x3, RZ, 0xc0, !PT ;  /* 0x000000031fff7812 */ /* 0x000fe2000780c0ff */
[----:B------:R-:W-:Y:S01]  /*24ab0*/  IMAD R21, R21, UR4, RZ ;  /* 0x0000000415157c24 */ /* 0x000fe2000f8e02ff */
[----:B------:R-:W-:Y:S02]  /*24ac0*/  IADD3 R13, P6, R8, 0x2000, RZ ;  /* 0x00002000080d7810 */ /* 0x000fe40007fde0ff */
[----:B------:R-:W-:Y:S01]  /*24ad0*/  LOP3.LUT R44, R44, R45, RZ, 0x3c, !PT ;  /* 0x0000002d2c2c7212 */ /* 0x000fe200078e3cff */
[----:B------:R-:W-:Y:S01]  /*24ae0*/  IMAD.X R45, RZ, RZ, R9, P2 ;  /* 0x000000ffff2d7224 */ /* 0x000fe200010e0609 */
[-C--:B------:R-:W-:Y:S01]  /*24af0*/  ISETP.GE.OR P2, PT, R30, R65.reuse, P0 ;  /* 0x000000411e00720c */ /* 0x080fe20000746670 */
[----:B------:R-:W-:Y:S01]  /*24b00*/  IMAD R67, R20, UR5, R21 ;  /* 0x0000000514437c24 */ /* 0x000fe2000f8e0215 */
[----:B------:R-:W-:Y:S01]  /*24b10*/  ISETP.GE.OR P0, PT, R4, R65, P0 ;  /* 0x000000410400720c */ /* 0x000fe20000706670 */
[----:B------:R-:W-:Y:S01]  /*24b20*/  IMAD.WIDE.U32 R20, R20, UR4, RZ ;  /* 0x0000000414147c25 */ /* 0x000fe2000f8e00ff */
[----:B------:R-:W-:Y:S01]  /*24b30*/  LOP3.LUT R12, R13, 0x380, RZ, 0xc0, !PT ;  /* 0x000003800d0c7812 */ /* 0x000fe200078ec0ff */
[----:B------:R-:W-:Y:S01]  /*24b40*/  ULDC.64 UR4, c[0x0][0xae8] ;  /* 0x0002ba0000047ab9 */ /* 0x000fe20000000a00 */
[----:B------:R-:W-:Y:S01]  /*24b50*/  LOP3.LUT R10, R7, 0x380, RZ, 0xc0, !PT ;  /* 0x00000380070a7812 */ /* 0x000fe200078ec0ff */
[----:B------:R-:W-:Y:S01]  /*24b60*/  IMAD.IADD R21, R21, 0x1, R67 ;  /* 0x0000000115157824 */ /* 0x000fe200078e0243 */
[----:B------:R-:W-:-:S02]  /*24b70*/  SHF.R.U64 R12, R12, 0x3, RZ ;  /* 0x000000030c0c7819 */ /* 0x000fc400000012ff */
[----:B------:R-:W-:Y:S02]  /*24b80*/  LEA R67, R233, R66, 0x5 ;  /* 0x00000042e9437211 */ /* 0x000fe400078e28ff */
[----:B------:R-:W-:Y:S01]  /*24b90*/  SHF.R.U64 R10, R10, 0x3, RZ ;  /* 0x000000030a0a7819 */ /* 0x000fe200000012ff */
[----:B------:R-:W-:Y:S01]  /*24ba0*/  IMAD R69, R64, UR4, RZ ;  /* 0x0000000440457c24 */ /* 0x000fe2000f8e02ff */
[----:B------:R-:W-:Y:S01]  /*24bb0*/  LOP3.LUT R12, R12, R13, RZ, 0x3c, !PT ;  /* 0x0000000d0c0c7212 */ /* 0x000fe200078e3cff */
[----:B------:R-:W-:Y:S01]  /*24bc0*/  IMAD.X R13, RZ, RZ, R9, P6 ;  /* 0x000000ffff0d7224 */ /* 0x000fe200030e0609 */
[----:B------:R-:W-:Y:S01]  /*24bd0*/  LOP3.LUT R10, R10, R7, RZ, 0x3c, !PT ;  /* 0x000000070a0a7212 */ /* 0x000fe200078e3cff */
[----:B------:R-:W-:Y:S01]  /*24be0*/  IMAD.IADD R64, R224, 0x1, R67 ;  /* 0x00000001e0407824 */ /* 0x000fe200078e0243 */
[C---:B------:R-:W-:Y:S01]  /*24bf0*/  IADD3 R49, P6, R8.reuse, 0x8000, RZ ;  /* 0x0000800008317810 */ /* 0x040fe20007fde0ff */
[----:B-1----:R-:W-:Y:S01]  /*24c00*/  @!P2 ST.E desc[UR60][R54.64], R2 ;  /* 0x000000023600a985 */ /* 0x002fe2000c10193c */
[----:B------:R-:W-:Y:S01]  /*24c10*/  IADD3 R7, P3, R8, 0xb000, RZ ;  /* 0x0000b00008077810 */ /* 0x000fe20007f7e0ff */
[----:B------:R-:W-:-:S02]  /*24c20*/  IMAD R69, R234, UR5, R69 ;  /* 0x00000005ea457c24 */ /* 0x000fc4000f8e0245 */
[----:B--2---:R0:W-:Y:S01]  /*24c30*/  @!P0 ST.E desc[UR60][R58.64], R0 ;  /* 0x000000003a008985 */ /* 0x0041e2000c10193c */
[----:B------:R-:W-:Y:S01]  /*24c40*/  LOP3.LUT R48, R49, 0x380, RZ, 0xc0, !PT ;  /* 0x0000038031307812 */ /* 0x000fe200078ec0ff */
[----:B------:R-:W-:Y:S01]  /*24c50*/  IMAD.WIDE.U32 R20, R234, UR4, R20 ;  /* 0x00000004ea147c25 */ /* 0x000fe2000f8e0014 */
[----:B------:R-:W-:Y:S01]  /*24c60*/  LOP3.LUT R5, R8, 0x380, RZ, 0xc0, !PT ;  /* 0x0000038008057812 */ /* 0x000fe200078ec0ff */
[----:B------:R-:W-:Y:S01]  /*24c70*/  ULDC.64 UR4, c[0x0][0xaf0] ;  /* 0x0002bc0000047ab9 */ /* 0x000fe20000000a00 */
[----:B------:R-:W-:Y:S01]  /*24c80*/  LOP3.LUT R6, R7, 0x380, RZ, 0xc0, !PT ;  /* 0x0000038007067812 */ /* 0x000fe200078ec0ff */
[----:B------:R-:W-:Y:S01]  /*24c90*/  IMAD.MOV.U32 R67, RZ, RZ, R64 ;  /* 0x000000ffff437224 */ /* 0x000fe200078e0040 */
[----:B------:R-:W-:Y:S01]  /*24ca0*/  SHF.R.U64 R48, R48, 0x3, RZ ;  /* 0x0000000330307819 */ /* 0x000fe200000012ff */
[----:B0-----:R-:W-:Y:S01]  /*24cb0*/  @P1 IMAD.HI.U32 R0, R64, R71, RZ ;  /* 0x0000004740001227 */ /* 0x001fe200078e00ff */
[----:B------:R-:W-:Y:S01]  /*24cc0*/  SHF.R.U64 R5, R5, 0x3, RZ ;  /* 0x0000000305057819 */ /* 0x000fe200000012ff */
[----:B------:R-:W5:Y:S01]  /*24cd0*/  LD.E.128 R12, desc[UR60][R12.64] ;  /* 0x0000003c0c0c7980 */ /* 0x000f62000c101d00 */
[----:B------:R-:W-:Y:S01]  /*24ce0*/  SHF.R.U64 R6, R6, 0x3, RZ ;  /* 0x0000000306067819 */ /* 0x000fe200000012ff */
[----:B------:R-:W-:Y:S01]  /*24cf0*/  IMAD.IADD R21, R21, 0x1, R69 ;  /* 0x0000000115157824 */ /* 0x000fe200078e0245 */
[----:B---3--:R-:W-:Y:S01]  /*24d00*/  @P1 SHF.R.U32.HI R67, RZ, R73, R0 ;  /* 0x00000049ff431219 */ /* 0x008fe20000011600 */
[----:B------:R-:W-:Y:S01]  /*24d10*/  IMAD R24, R24, UR4, RZ ;  /* 0x0000000418187c24 */ /* 0x000fe2000f8e02ff */
[----:B------:R-:W-:Y:S01]  /*24d20*/  LOP3.LUT R48, R48, R49, RZ, 0x3c, !PT ;  /* 0x0000003130307212 */ /* 0x000fe200078e3cff */
[----:B------:R-:W-:Y:S01]  /*24d30*/  IMAD.WIDE.U32 R20, R237, UR4, R20 ;  /* 0x00000004ed147c25 */ /* 0x000fe2000f8e0014 */
[----:B------:R-:W-:Y:S01]  /*24d40*/  LOP3.LUT R4, R5, R8, RZ, 0x3c, !PT ;  /* 0x0000000805047212 */ /* 0x000fe200078e3cff */
[----:B------:R-:W5:Y:S01]  /*24d50*/  LD.E.128 R28, desc[UR60][R28.64] ;  /* 0x0000003c1c1c7980 */ /* 0x000f62000c101d00 */
[----:B------:R-:W-:Y:S01]  /*24d60*/  SHF.R.S32.HI R0, RZ, 0x1f, R67 ;  /* 0x0000001fff007819 */ /* 0x000fe20000011443 */
[----:B------:R-:W-:Y:S01]  /*24d70*/  IMAD R69, R237, UR5, R24 ;  /* 0x00000005ed457c24 */ /* 0x000fe2000f8e0218 */
[----:B------:R-:W-:Y:S01]  /*24d80*/  IADD3 R2, -R67, RZ, RZ ;  /* 0x000000ff43027210 */ /* 0x000fe20007ffe1ff */
[--C-:B------:R-:W-:Y:S01]  /*24d90*/  IMAD.X R49, RZ, RZ, R9.reuse, P6 ;  /* 0x000000ffff317224 */ /* 0x100fe200030e0609 */
[----:B------:R-:W-:Y:S01]  /*24da0*/  LOP3.LUT R60, R6, R7, RZ, 0x3c, !PT ;  /* 0x00000007063c7212 */ /* 0x000fe200078e3cff */
[--C-:B------:R-:W-:Y:S01]  /*24db0*/  IMAD.X R61, RZ, RZ, R9.reuse, P3 ;  /* 0x000000ffff3d7224 */ /* 0x100fe200018e0609 */
[----:B------:R-:W-:Y:S01]  /*24dc0*/  ULDC.64 UR4, c[0x0][0xae0] ;  /* 0x0002b80000047ab9 */ /* 0x000fe20000000a00 */
[----:B------:R-:W-:Y:S01]  /*24dd0*/  IMAD.MOV.U32 R5, RZ, RZ, R9 ;  /* 0x000000ffff057224 */ /* 0x000fe200078e0009 */
[----:B------:R-:W5:Y:S01]  /*24de0*/  LD.E.128 R32, desc[UR60][R32.64] ;  /* 0x0000003c20207980 */ /* 0x000f62000c101d00 */
[----:B------:R-:W-:-:S02]  /*24df0*/  IMAD.IADD R21, R21, 0x1, R69 ;  /* 0x0000000115157824 */ /* 0x000fc400078e0245 */
[----:B------:R-:W-:Y:S01]  /*24e00*/  IMAD R0, R0, UR4, RZ ;  /* 0x0000000400007c24 */ /* 0x000fe2000f8e02ff */
[----:B------:R-:W5:Y:S01]  /*24e10*/  LD.E.128 R8, desc[UR60][R10.64] ;  /* 0x0000003c0a087980 */ /* 0x000f62000c101d00 */
[----:B------:R-:W-:-:S03]  /*24e20*/  IMAD R69, R3, R2, R64 ;  /* 0x0000000203457224 */ /* 0x000fc600078e0240 */
        /* <DEDUP_REMOVED lines=8> */
[----:B------:R-:W5:Y:S04]  /*24eb0*/  LD.E.128 R56, desc[UR60][R56.64] ;  /* 0x0000003c38387980 */ /* 0x000f68000c101d00 */
[----:B------:R-:W5:Y:S01]  /*24ec0*/  LD.E.128 R60, desc[UR60][R60.64] ;  /* 0x0000003c3c3c7980 */ /* 0x000f62000c101d00 */
[----:B------:R-:W-:Y:S01]  /*24ed0*/  IMAD.WIDE.U32 R2, R67, UR4, R20 ;  /* 0x0000000443027c25 */ /* 0x000fe2000f8e0014 */
[----:B------:R-:W-:Y:S01]  /*24ee0*/  ULDC.64 UR4, c[0x0][0xad8] ;  /* 0x0002b60000047ab9 */ /* 0x000fe20000000a00 */
[----:B------:R-:W-:Y:S01]  /*24ef0*/  @!PT LDS RZ, [RZ] ;  /* 0x00000000fffff984 */ /* 0x000fe20000000800 */
[----:B------:R-:W-:Y:S01]  /*24f00*/  @!PT LDS RZ, [RZ] ;  /* 0x00000000fffff984 */ /* 0x000fe20000000800 */
[----:B------:R-:W-:Y:S01]  /*24f10*/  @!PT LDS RZ, [RZ] ;  /* 0x00000000fffff984 */ /* 0x000fe20000000800 */
[----:B------:R-:W-:Y:S01]  /*24f20*/  @!PT LDS RZ, [RZ] ;  /* 0x00000000fffff984 */ /* 0x000fe20000000800 */
[----:B------:R0:W-:Y:S06]  /*24f30*/  MEMBAR.ALL.CTA ;  /* 0x0000000000007992 */ /* 0x0001ec0000008000 */
[----:B0-----:R-:W0:Y:S01]  /*24f40*/  FENCE.VIEW.ASYNC.S ;  /* 0x00000000000073c6 */ /* 0x001e220000000000 */
[----:B------:R-:W-:-:S02]  /*24f50*/  IMAD.IADD R224, R66, 0x1, R224 ;  /* 0x0000000142e07824 */ /* 0x000fc400078e02e0 */
[----:B------:R-:W-:Y:S02]  /*24f60*/  IMAD.IADD R3, R3, 0x1, R71 ;  /* 0x0000000103037824 */ /* 0x000fe400078e0247 */
[----:B------:R-:W-:Y:S01]  /*24f70*/  IMAD R20, R0, UR4, RZ ;  /* 0x0000000400147c24 */ /* 0x000fe2000f8e02ff */
[C---:B------:R-:W-:Y:S01]  /*24f80*/  IADD3 R0, R224.reuse, 0x20, RZ ;  /* 0x00000020e0007810 */ /* 0x040fe20007ffe0ff */
[----:B------:R-:W-:Y:S01]  /*24f90*/  IMAD.WIDE.U32 R2, R69, UR4, R2 ;  /* 0x0000000445027c25 */ /* 0x000fe2000f8e0002 */
[----:B------:R-:W-:-:S03]  /*24fa0*/  ISETP.GE.AND P2, PT, R224, R65, PT ;  /* 0x00000041e000720c */ /* 0x000fc60003f46270 */
[----:B------:R-:W-:Y:S01]  /*24fb0*/  IMAD R21, R69, UR5, R20 ;  /* 0x0000000545157c24 */ /* 0x000fe2000f8e0214 */
[-C--:B------:R-:W-:Y:S01]  /*24fc0*/  ISETP.GE.AND P1, PT, R0, R65.reuse, PT ;  /* 0x000000410000720c */ /* 0x080fe20003f26270 */
[----:B------:R-:W-:Y:S01]  /*24fd0*/  VIADD R0, R16, 0x36820 ;  /* 0x0003682010007836 */ /* 0x000fe20000000000 */
[----:B------:R-:W-:Y:S01]  /*24fe0*/  ULDC.64 UR4, c[0x0][0xa80] ;  /* 0x0002a00000047ab9 */ /* 0x000fe20000000a00 */
[----:B------:R-:W-:Y:S01]  /*24ff0*/  IMAD.IADD R3, R3, 0x1, R21 ;  /* 0x0000000103037824 */ /* 0x000fe200078e0215 */
[C---:B------:R-:W-:Y:S02]  /*25000*/  LEA R24, P3, R2.reuse, UR4, 0x1 ;  /* 0x0000000402187c11 */ /* 0x040fe4000f8608ff */
[----:B------:R-:W-:Y:S02]  /*25010*/  PRMT R0, RZ, 0x654, R0 ;  /* 0x00000654ff007816 */ /* 0x000fe40000000000 */
[----:B------:R-:W-:Y:S01]  /*25020*/  LEA.HI.X R64, R2, UR5, R3, 0x1, P3 ;  /* 0x0000000502407c11 */ /* 0x000fe200098f0c03 */
[----:B------:R-:W-:Y:S01]  /*25030*/  VIADD R20, R224, 0x40 ;  /* 0x00000040e0147836 */ /* 0x000fe20000000000 */
[----:B0-----:R0:W1:Y:S01]  /*25040*/  SHFL.IDX PT, R66, R24, RZ, 0x181f ;  /* 0x00181fff18427589 */ /* 0x00106200000e0000 */
[----:B------:R2:W-:Y:S03]  /*25050*/  SYNCS.ARRIVE.TRANS64.RED.A1T0 RZ, [R0+URZ], RZ ;  /* 0x000000ff00ff79a7 */ /* 0x0005e6000810043f */
[----:B------:R-:W-:Y:S01]  /*25060*/  ISETP.GE.AND P0, PT, R20, R65, PT ;  /* 0x000000411400720c */ /* 0x000fe20003f06270 */
[----:B--2---:R0:W2:Y:S01]  /*25070*/  SHFL.IDX PT, R0, R64, RZ, 0x181f ;  /* 0x00181fff40007589 */ /* 0x0040a200000e0000 */
[----:B------:R-:W-:Y:S11]  /*25080*/  @P2 BRA `(.L_x_6394) ;  /* 0x0000000000342947 */ /* 0x000ff60003800000 */
        /* <DEDUP_REMOVED lines=13> */
.L_x_6394:
[----:B------:R-:W-:Y:S05]  /*25160*/  BSYNC B1 ;  /* 0x0000000000017941 */ /* 0x000fea0003800000 */
.L_x_6393:
        /* <DEDUP_REMOVED lines=17> */
.L_x_6396:
[----:B------:R-:W-:Y:S05]  /*25280*/  BSYNC B1 ;  /* 0x0000000000017941 */ /* 0x000fea0003800000 */
.L_x_6395:
        /* <DEDUP_REMOVED lines=17> */
.L_x_6398:
[----:B------:R-:W-:Y:S05]  /*253a0*/  BSYNC B1 ;  /* 0x0000000000017941 */ /* 0x000fea0003800000 */
.L_x_6397:
[----:B0-----:R-:W-:Y:S01]  /*253b0*/  IADD3 R0, R224, 0x60, RZ ;  /* 0x00000060e0007810 */ /* 0x001fe20007ffe0ff */
[----:B--2-4-:R-:W0:Y:S03]  /*253c0*/  SHFL.IDX PT, R64, R64, 0x3, 0x181f ;  /* 0x00781f0040407f89 */ /* 0x014e2600000e0000 */
[----:B------:R-:W-:Y:S01]  /*253d0*/  ISETP.GE.AND P0, PT, R0, R65, PT ;  /* 0x000000410000720c */ /* 0x000fe20003f06270 */
[----:B------:R-:W2:-:S12]  /*253e0*/  SHFL.IDX PT, R24, R24, 0x3, 0x181f ;  /* 0x00781f0018187f89 */ /* 0x000e9800000e0000 */
[----:B------:R-:W-:Y:S05]  /*253f0*/  @P0 BRA `(.L_x_6399) ;  /* 0x0000000c004c0947 */ /* 0x000fea0003800000 */
[----:B------:R-:W-:Y:S02]  /*25400*/  ULDC UR4, c[0x0][0xac8] ;  /* 0x0002b20000047ab9 */ /* 0x000fe40000000800 */
[----:B------:R-:W-:Y:S02]  /*25410*/  ISETP.GE.AND P2, PT, R225, UR4, PT ;  /* 0x00000004e1007c0c */ /* 0x000fe4000bf46270 */
[----:B------:R-:W-:-:S11]  /*25420*/  ISETP.GE.AND P3, PT, R231, UR4, PT ;  /* 0x00000004e7007c0c */ /* 0x000fd6000bf66270 */
[-C--:B--2---:R-:W-:Y:S02]  /*25430*/  @!P2 LEA R2, P0, R225, R24.reuse, 0x1 ;  /* 0x00000018e102a211 */ /* 0x084fe400078008ff */
[----:B------:R-:W-:Y:S02]  /*25440*/  @!P3 LEA R4, P1, R231, R24, 0x1 ;  /* 0x00000018e704b211 */ /* 0x000fe400078208ff */
[-C--:B0-----:R-:W-:Y:S02]  /*25450*/  @!P2 LEA.HI.X R3, R225, R64.reuse, R72, 0x1, P0 ;  /* 0x00000040e103a211 */ /* 0x081fe400000f0c48 */
[----:B------:R-:W-:Y:S02]  /*25460*/  @!P3 LEA.HI.X R5, R231, R64, R70, 0x1, P1 ;  /* 0x00000040e705b211 */ /* 0x000fe400008f0c46 */
[----:B------:R-:W-:Y:S01]  /*25470*/  ISETP.GE.AND P0, PT, R232, UR4, PT ;  /* 0x00000004e8007c0c */ /* 0x000fe2000bf06270 */
[----:B------:R4:W-:Y:S04]  /*25480*/  @!P2 ST.E.128 desc[UR60][R2.64], R28 ;  /* 0x0000001c0200a985 */ /* 0x0009e8000c101d3c */
[----:B------:R4:W-:Y:S08]  /*25490*/  @!P3 ST.E.128 desc[UR60][R4.64], R44 ;  /* 0x0000002c0400b985 */ /* 0x0009f0000c101d3c */
[----:B------:R-:W-:Y:S05]  /*254a0*/  @P0 BRA `(.L_x_6399) ;  /* 0x0000000c00200947 */ /* 0x000fea0003800000 */
[----:B----4-:R-:W-:-:S04]  /*254b0*/  LEA R2, P0, R232, R24, 0x1 ;  /* 0x00000018e8027211 */ /* 0x010fc800078008ff */
[----:B------:R-:W-:-:S05]  /*254c0*/  LEA.HI.X R3, R232, R64, R68, 0x1, P0 ;  /* 0x00000040e8037211 */ /* 0x000fca00000f0c44 */
[----:B------:R0:W-:Y:S01]  /*254d0*/  ST.E.128 desc[UR60][R2.64], R60 ;  /* 0x0000003c02007985 */ /* 0x0001e2000c101d3c */
[----:B------:R-:W-:Y:S05]  /*254e0*/  BRA `(.L_x_6399) ;  /* 0x0000000c00107947 */ /* 0x000fea0003800000 */
.L_x_6391:
        /* <DEDUP_REMOVED lines=13> */
[----:B------:R-:W-:Y:S01]  /*255c0*/  IMAD.U32 R0, RZ, RZ, UR4 ;  /* 0x00000004ff007e24 */ /* 0x000fe2000f8e00ff */
        /* <DEDUP_REMOVED lines=12> */
[----:B--2---:R-:W-:-:S07]  /*25690*/  IADD3 R0, -R5, R0, RZ ;  /* 0x0000000005007210 */ /* 0x004fce0007ffe1ff */
.L_x_6400:
[----:B------:R-:W2:Y:S01]  /*256a0*/  LDL.LU R2, [R1+0x54] ;  /* 0x0000540001027983 */ /* 0x000ea20000300800 */
[----:B------:R-:W-:Y:S01]  /*256b0*/  BSSY B1, `(.L_x_6401) ;  /* 0x000002d000017945 */ /* 0x000fe20003800000 */
[----:B------:R-:W-:Y:S02]  /*256c0*/  SHF.R.S32.HI R10, RZ, 0x1f, R234 ;  /* 0x0000001fff0a7819 */ /* 0x000fe400000114ea */
[----:B------:R-:W-:Y:S02]  /*256d0*/  SEL R237, R237, RZ, !P0 ;  /* 0x000000ffeded7207 */ /* 0x000fe40004000000 */
[----:B-----5:R-:W-:Y:S02]  /*256e0*/  SHF.R.S32.HI R11, RZ, 0x1f, R6 ;  /* 0x0000001fff0b7819 */ /* 0x020fe40000011406 */
[----:B--2---:R-:W-:Y:S01]  /*256f0*/  SEL R12, R2, RZ, !P0 ;  /* 0x000000ff020c7207 */ /* 0x004fe20004000000 */
[----:B------:R-:W-:Y:S06]  /*25700*/  @P3 BRA `(.L_x_6402) ;  /* 0x00000000009c3947 */ /* 0x000fec0003800000 */
[----:B------:R-:W2:Y:S01]  /*25710*/  S2R R3, SR_TID.X ;  /* 0x0000000000037919 */ /* 0x000ea20000002100 */
[----:B------:R-:W3:Y:S02]  /*25720*/  LDC R9, c[0x0][0xbe8] ;  /* 0x0002fa00ff097b82 */ /* 0x000ee40000000800 */
[----:B---3--:R-:W-:Y:S01]  /*25730*/  IMAD R2, R0, R9, RZ ;  /* 0x0000000900027224 */ /* 0x008fe200078e02ff */
[----:B--2---:R-:W-:-:S04]  /*25740*/  IADD3 R8, R224, -0x80, R3 ;  /* 0xffffff80e0087810 */ /* 0x004fc80007ffe003 */
        /* <DEDUP_REMOVED lines=11> */
[----:B------:R-:W-:-:S04]  /*25800*/  ULDC.64 UR4, c[0x0][0xb98] ;  /* 0x0002e60000047ab9 */ /* 0x000fc80000000a00 */
[----:B------:R-:W-:Y:S02]  /*25810*/  IADD3 R3, R3, R7, RZ ;  /* 0x0000000703037210 */ /* 0x000fe40007ffe0ff */
[----:B------:R-:W3:Y:S01]  /*25820*/  @P0 LDC R15, c[0x0][0xbf0] ;  /* 0x0002fc00ff0f0b82 */ /* 0x000ee20000000800 */
[----:B------:R-:W-:-:S04]  /*25830*/  IMAD.WIDE.U32 R2, R237, UR4, R2 ;  /* 0x00000004ed027c25 */ /* 0x000fc8000f8e0002 */
[----:B--2---:R-:W-:-:S05]  /*25840*/  @P0 IMAD.HI.U32 R4, R8, R13, RZ ;  /* 0x0000000d08040227 */ /* 0x004fca00078e00ff */
[----:B---3--:R-:W-:Y:S01]  /*25850*/  @P0 SHF.R.U32.HI R5, RZ, R15, R4 ;  /* 0x0000000fff050219 */ /* 0x008fe20000011604 */
        /* <DEDUP_REMOVED lines=18> */
.L_x_6402:
[----:B------:R-:W-:Y:S05]  /*25980*/  BSYNC B1 ;  /* 0x0000000000017941 */ /* 0x000fea0003800000 */
.L_x_6401:
[----:B------:R-:W-:Y:S01]  /*25990*/  SHF.R.S32.HI R8, RZ, 0x1f, R20 ;  /* 0x0000001fff087819 */ /* 0x000fe20000011414 */
[----:B------:R-:W-:Y:S01]  /*259a0*/  ULDC.64 UR4, c[0x0][0xaa0] ;  /* 0x0002a80000047ab9 */ /* 0x000fe20000000a00 */
[----:B------:R-:W-:Y:S01]  /*259b0*/  BSSY B1, `(.L_x_6403) ;  /* 0x0000041000017945 */ /* 0x000fe20003800000 */
[----:B--2---:R-:W-:Y:S01]  /*259c0*/  IMAD R3, R11, UR4, RZ ;  /* 0x000000040b037c24 */ /* 0x004fe2000f8e02ff */
[----:B------:R-:W-:Y:S02]  /*259d0*/  LEA.HI R8, R8, R20, RZ, 0x3 ;  /* 0x0000001408087211 */ /* 0x000fe400078f18ff */
[----:B------:R-:W-:Y:S01]  /*259e0*/  SHF.R.S32.HI R13, RZ, 0x1f, R232 ;  /* 0x0000001fff0d7819 */ /* 0x000fe200000114e8 */
[C---:B------:R-:W-:Y:S01]  /*259f0*/  IMAD R5, R6.reuse, UR5, R3 ;  /* 0x0000000506057c24 */ /* 0x040fe2000f8e0203 */
[----:B------:R-:W-:Y:S01]  /*25a00*/  SHF.R.S32.HI R8, RZ, 0x3, R8 ;  /* 0x00000003ff087819 */ /* 0x000fe20000011408 */
[----:B------:R-:W-:Y:S01]  /*25a10*/  IMAD.WIDE.U32 R2, R6, UR4, RZ ;  /* 0x0000000406027c25 */ /* 0x000fe2000f8e00ff */
[----:B------:R-:W-:Y:S01]  /*25a20*/  ULDC.64 UR4, c[0x0][0xae8] ;  /* 0x0002ba0000047ab9 */ /* 0x000fe20000000a00 */
[----:B------:R-:W-:-:S02]  /*25a30*/  SHF.R.S32.HI R15, RZ, 0x1f, R231 ;  /* 0x0000001fff0f7819 */ /* 0x000fc400000114e7 */
[----:B------:R-:W-:Y:S01]  /*25a40*/  LEA R7, R233, R8, 0x5 ;  /* 0x00000008e9077211 */ /* 0x000fe200078e28ff */
[----:B------:R-:W-:Y:S01]  /*25a50*/  IMAD.IADD R3, R3, 0x1, R5 ;  /* 0x0000000103037824 */ /* 0x000fe200078e0205 */
[----:B------:R-:W-:-:S03]  /*25a60*/  SHF.R.S32.HI R20, RZ, 0x1f, R225 ;  /* 0x0000001fff147819 */ /* 0x000fc600000114e1 */
[----:B------:R-:W-:Y:S01]  /*25a70*/  IMAD.IADD R9, R224, 0x1, R7 ;  /* 0x00000001e0097824 */ /* 0x000fe200078e0207 */
[----:B------:R-:W-:Y:S01]  /*25a80*/  IADD3 R224, R8, R224, RZ ;  /* 0x000000e008e07210 */ /* 0x000fe20007ffe0ff */
[----:B------:R-:W-:Y:S02]  /*25a90*/  IMAD R7, R10, UR4, RZ ;  /* 0x000000040a077c24 */ /* 0x000fe4000f8e02ff */
[----:B------:R-:W-:-:S04]  /*25aa0*/  IMAD.WIDE.U32 R2, R234, UR4, R2 ;  /* 0x00000004ea027c25 */ /* 0x000fc8000f8e0002 */
[----:B------:R-:W-:Y:S01]  /*25ab0*/  IMAD R7, R234, UR5, R7 ;  /* 0x00000005ea077c24 */ /* 0x000fe2000f8e0207 */
[----:B------:R-:W-:Y:S01]  /*25ac0*/  ULDC.64 UR4, c[0x0][0xaf0] ;  /* 0x0002bc0000047ab9 */ /* 0x000fe20000000a00 */
[----:B----4-:R-:W-:-:S03]  /*25ad0*/  @P2 IMAD.HI.U32 R4, R9, R14, RZ ;  /* 0x0000000e09042227 */ /* 0x010fc600078e00ff */
[----:B------:R-:W-:Y:S01]  /*25ae0*/  IADD3 R3, R3, R7, RZ ;  /* 0x0000000703037210 */ /* 0x000fe20007ffe0ff */
[----:B------:R-:W-:Y:S01]  /*25af0*/  IMAD.MOV.U32 R5, RZ, RZ, R9 ;  /* 0x000000ffff057224 */ /* 0x000fe200078e0009 */
[----:B0-----:R-:W-:Y:S01]  /*25b00*/  @P2 SHF.R.U32.HI R5, RZ, R29, R4 ;  /* 0x0000001dff052219 */ /* 0x001fe20000011604 */
[----:B------:R-:W-:Y:S02]  /*25b10*/  IMAD R6, R12, UR4, RZ ;  /* 0x000000040c067c24 */ /* 0x000fe4000f8e02ff */
[----:B------:R-:W-:Y:S01]  /*25b20*/  IMAD.WIDE.U32 R2, R237, UR4, R2 ;  /* 0x00000004ed027c25 */ /* 0x000fe2000f8e0002 */
[----:B------:R-:W-:-:S03]  /*25b30*/  SHF.R.S32.HI R4, RZ, 0x1f, R5 ;  /* 0x0000001fff047819 */ /* 0x000fc60000011405 */
[----:B------:R-:W-:Y:S01]  /*25b40*/  IMAD R7, R237, UR5, R6 ;  /* 0x00000005ed077c24 */ /* 0x000fe2000f8e0206 */
[----:B------:R-:W-:Y:S01]  /*25b50*/  ULDC.64 UR4, c[0x0][0xae0] ;  /* 0x0002b80000047ab9 */ /* 0x000fe20000000a00 */
[----:B------:R-:W-:Y:S02]  /*25b60*/  IMAD.MOV R6, RZ, RZ, -R5 ;  /* 0x000000ffff067224 */ /* 0x000fe400078e0a05 */
[----:B------:R-:W-:Y:S02]  /*25b70*/  IMAD.IADD R3, R3, 0x1, R7 ;  /* 0x0000000103037824 */ /* 0x000fe400078e0207 */
[----:B------:R-:W-:Y:S02]  /*25b80*/  IMAD R4, R4, UR4, RZ ;  /* 0x0000000404047c24 */ /* 0x000fe4000f8e02ff */
[----:B------:R-:W-:Y:S02]  /*25b90*/  IMAD R7, R21, R6, R9 ;  /* 0x0000000615077224 */ /* 0x000fe400078e0209 */
[----:B------:R-:W-:-:S02]  /*25ba0*/  IMAD R9, R5, UR5, R4 ;  /* 0x0000000505097c24 */ /* 0x000fc4000f8e0204 */
[----:B------:R-:W-:Y:S01]  /*25bb0*/  IMAD.WIDE.U32 R2, R5, UR4, R2 ;  /* 0x0000000405027c25 */ /* 0x000fe2000f8e0002 */
[----:B------:R-:W-:Y:S01]  /*25bc0*/  SHF.R.S32.HI R4, RZ, 0x1f, R7 ;  /* 0x0000001fff047819 */ /* 0x000fe20000011407 */
[----:B------:R-:W-:Y:S02]  /*25bd0*/  ULDC.64 UR4, c[0x0][0xad8] ;  /* 0x0002b60000047ab9 */ /* 0x000fe40000000a00 */
[----:B------:R-:W-:Y:S02]  /*25be0*/  IMAD.IADD R3, R3, 0x1, R9 ;  /* 0x0000000103037824 */ /* 0x000fe400078e0209 */
[----:B------:R-:W-:Y:S02]  /*25bf0*/  IMAD R4, R4, UR4, RZ ;  /* 0x0000000404047c24 */ /* 0x000fe4000f8e02ff */
[----:B------:R-:W-:Y:S02]  /*25c00*/  IMAD R21, R0, R21, RZ ;  /* 0x0000001500157224 */ /* 0x000fe400078e02ff */
[----:B------:R-:W-:-:S02]  /*25c10*/  IMAD R5, R7, UR5, R4 ;  /* 0x0000000507057c24 */ /* 0x000fc4000f8e0204 */
[----:B------:R-:W-:Y:S01]  /*25c20*/  IMAD.WIDE.U32 R2, R7, UR4, R2 ;  /* 0x0000000407027c25 */ /* 0x000fe2000f8e0002 */
[C---:B------:R-:W-:Y:S01]  /*25c30*/  ISETP.GE.AND P2, PT, R224.reuse, R21, PT ;  /* 0x00000015e000720c */ /* 0x040fe20003f46270 */
[----:B------:R-:W-:Y:S02]  /*25c40*/  ULDC.64 UR4, c[0x0][0xa80] ;  /* 0x0002a00000047ab9 */ /* 0x000fe40000000a00 */
[----:B------:R-:W-:Y:S01]  /*25c50*/  VIADD R0, R224, 0x20 ;  /* 0x00000020e0007836 */ /* 0x000fe20000000000 */
[----:B------:R-:W-:Y:S01]  /*25c60*/  LEA R4, P3, R2, UR4, 0x1 ;  /* 0x0000000402047c11 */ /* 0x000fe2000f8608ff */
[----:B------:R-:W-:-:S03]  /*25c70*/  IMAD.IADD R3, R3, 0x1, R5 ;  /* 0x0000000103037824 */ /* 0x000fc600078e0205 */
[-C--:B------:R-:W-:Y:S01]  /*25c80*/  ISETP.GE.AND P1, PT, R0, R21.reuse, PT ;  /* 0x000000150000720c */ /* 0x080fe20003f26270 */
[----:B------:R-:W-:Y:S01]  /*25c90*/  VIADD R0, R224, 0x40 ;  /* 0x00000040e0007836 */ /* 0x000fe20000000000 */
[----:B------:R-:W-:Y:S02]  /*25ca0*/  LEA.HI.X R5, R2, UR5, R3, 0x1, P3 ;  /* 0x0000000502057c11 */ /* 0x000fe400098f0c03 */
[----:B------:R0:W2:Y:S02]  /*25cb0*/  SHFL.IDX PT, R2, R4, RZ, 0x181f ;  /* 0x00181fff04027589 */ /* 0x0000a400000e0000 */
[----:B------:R-:W-:Y:S02]  /*25cc0*/  ISETP.GE.AND P0, PT, R0, R21, PT ;  /* 0x000000150000720c */ /* 0x000fe40003f06270 */
[----:B------:R0:W3:Y:S01]  /*25cd0*/  SHFL.IDX PT, R0, R5, RZ, 0x181f ;  /* 0x00181fff05007589 */ /* 0x0000e200000e0000 */
[----:B------:R-:W-:Y:S10]  /*25ce0*/  @P2 BRA `(.L_x_6404) ;  /* 0x0000000000342947 */ /* 0x000ff40003800000 */
        /* <DEDUP_REMOVED lines=13> */
.L_x_6404:
[----:B------:R-:W-:Y:S05]  /*25dc0*/  BSYNC B1 ;  /* 0x0000000000017941 */ /* 0x000fea0003800000 */
.L_x_6403:
        /* <DEDUP_REMOVED lines=17> */
.L_x_6406:
[----:B------:R-:W-:Y:S05]  /*25ee0*/  BSYNC B1 ;  /* 0x0000000000017941 */ /* 0x000fea0003800000 */
.L_x_6405:
        /* <DEDUP_REMOVED lines=17> */
.L_x_6408:
[----:B------:R-:W-:Y:S05]  /*26000*/  BSYNC B1 ;  /* 0x0000000000017941 */ /* 0x000fea0003800000 */
.L_x_6407:
        /* <DEDUP_REMOVED lines=18> */
.L_x_6399:
[----:B------:R-:W-:Y:S05]  /*26130*/  BSYNC B0 ;  /* 0x0000000000007941 */ /* 0x000fea0003800000 */
.L_x_6390:
[----:B------:R-:W-:Y:S02]  /*26140*/  ULDC UR4, c[0x0][0xc3c] ;  /* 0x00030f0000047ab9 */ /* 0x000fe40000000800 */
[----:B-1----:R-:W-:-:S13]  /*26150*/  ISETP.GE.AND P0, PT, R27, UR4, PT ;  /* 0x000000041b007c0c */ /* 0x002fda000bf06270 */
[----:B------:R-:W-:Y:S05]  /*26160*/  @!P0 BRA `(.L_x_6409) ;  /* 0xfffffdb000908947 */ /* 0x000fea000383ffff */
[----:B------:R-:W-:Y:S05]  /*26170*/  BRA `(.L_x_6185) ;  /* 0x0000008400087947 */ /* 0x000fea0003800000 */
.L_x_6183:
        /* <DEDUP_REMOVED lines=18> */
.L_x_6410:
        /* <DEDUP_REMOVED lines=41> */
.L_x_6416:
        /* <DEDUP_REMOVED lines=12> */
.L_x_6415:
[----:B------:R-:W-:Y:S05]  /*265f0*/  BSYNC B0 ;  /* 0x0000000000007941 */ /* 0x000fea0003800000 */
.L_x_6414:
        /* <DEDUP_REMOVED lines=21> */
.L_x_6412:
        /* <DEDUP_REMOVED lines=20> */
.L_x_6417:
[----:B-12---:R-:W-:Y:S01]  /*26890*/  IADD3 R5, RZ, -R3, RZ ;  /* 0x80000003ff057210 */ /* 0x006fe20007ffe0ff */
[----:B---3--:R-:W-:Y:S01]  /*268a0*/  IMAD R16, R16, UR5, R8 ;  /* 0x0000000510107c24 */ /* 0x008fe2000f8e0208 */
[----:B------:R-:W-:Y:S01]  /*268b0*/  IABS R7, R9 ;  /* 0x0000000900077213 */ /* 0x000fe20000000000 */
[----:B------:R-:W-:Y:S02]  /*268c0*/  IMAD.MOV.U32 R2, RZ, RZ, RZ ;  /* 0x000000ffff027224 */ /* 0x000fe400078e00ff */
[----:B------:R-:W-:Y:S02]  /*268d0*/  IMAD R5, R5, R10, RZ ;  /* 0x0000000a05057224 */ /* 0x000fe400078e02ff */
        /* <DEDUP_REMOVED lines=25> */
[----:B-1----:R-:W-:-:S02]  /*26a70*/  IADD3 R3, R10, 0xffffffe, RZ ;  /* 0x0ffffffe0a037810 */ /* 0x002fc40007ffe0ff */
[----:B------:R-:W-:-:S04]  /*26a80*/  IABS R10, R11 ;  /* 0x0000000b000a7213 */ /* 0x000fc80000000000 */
[----:B------:R-:W1:Y:S01]  /*26a90*/  F2I.FTZ.U32.TRUNC.NTZ R3, R3 ;  /* 0x0000000300037305 */ /* 0x000e62000021f000 */
[----:B------:R-:W-:Y:S01]  /*26aa0*/  IADD3 R10, RZ, -R10, RZ ;  /* 0x8000000aff0a7210 */ /* 0x000fe20007ffe0ff */
        /* <DEDUP_REMOVED lines=22> */
.L_x_6413:
[----:B------:R-:W-:Y:S01]  /*26c10*/  MOV R17, RZ ;  /* 0x000000ff00117202 */ /* 0x000fe20000000f00 */
[----:B------:R-:W-:Y:S02]  /*26c20*/  IMAD.U32 R16, RZ, RZ, UR6 ;  /* 0x00000006ff107e24 */ /* 0x000fe4000f8e00ff */
[----:B------:R-:W-:-:S07]  /*26c30*/  IMAD.MOV.U32 R18, RZ, RZ, RZ ;  /* 0x000000ffff127224 */ /* 0x000fce00078e00ff */
.L_x_6418:
[----:B------:R-:W-:-:S13]  /*26c40*/  ISETP.NE.AND P0, PT, R0, RZ, PT ;  /* 0x000000ff0000720c */ /* 0x000fda0003f05270 */
[----:B------:R-:W1:Y:S01]  /*26c50*/  @!P0 S2R R3, SR_CgaCtaId ;  /* 0x0000000000038919 */ /* 0x000e620000008800 */
[----:B------:R-:W-:-:S04]  /*26c60*/  @!P0 MOV R0, 0x400 ;  /* 0x0000040000008802 */ /* 0x000fc80000000f00 */
[----:B-1----:R-:W-:-:S05]  /*26c70*/  @!P0 LEA R0, R3, R0, 0x18 ;  /* 0x0000000003008211 */ /* 0x002fca00078ec0ff */
[----:B------:R1:W-:Y:S01]  /*26c80*/  @!P0 STS.128 [R0+0x368d0], R16 ;  /* 0x0368d01000008388 */ /* 0x0003e20000000c00 */
[----:B------:R-:W-:Y:S06]  /*26c90*/  BAR.ARV 0x5, 0x180 ;  /* 0x0146000000007b1d */ /* 0x000fec0000002000 */
.L_x_6411:
        /* <DEDUP_REMOVED lines=36> */
[----:B------:R-:W-:-:S04]  /*26ee0*/  LOP3.LUT R5, R5, 0xfffffff7, RZ, 0xc0, !PT ;  /* 0xfffffff705057812 */ /* 0x000fc800078ec0ff */
[----:B------:R-:W-:Y:S01]  /*26ef0*/  LEA R2, R2, R3, 0x1 ;  /* 0x0000000302027211 */ /* 0x000fe200078e08ff */
[----:B------:R0:W-:Y:S04]  /*26f00*/  STL [R1+0x4], R3 ;  /* 0x0000040301007387 */ /* 0x0001e80000100800 */
[----:B------:R1:W-:Y:S02]  /*26f10*/  STL [R1+0x30], R2 ;  /* 0x0000300201007387 */ /* 0x0003e40000100800 */
[----:B------:R-:W-:Y:S02]  /*26f20*/  @P0 LOP3.LUT R5, R5, 0x8, RZ, 0xfc, !PT ;  /* 0x0000000805050812 */ /* 0x000fe400078efcff */
[----:B------:R-:W-:Y:S01]  /*26f30*/  STL [R1+0x20], RZ ;  /* 0x000020ff01007387 */ /* 0x000fe20000100800 */
[----:B0-----:R-:W-:-:S03]  /*26f40*/  IMAD.MOV.U32 R3, RZ, RZ, 0x1 ;  /* 0x00000001ff037424 */ /* 0x001fc600078e00ff */
        /* <DEDUP_REMOVED lines=8> */
.L_x_6569:
        /* <DEDUP_REMOVED lines=11> */
[----:B------:R-:W-:Y:S01]  /*27080*/  IMAD.MOV.U32 R12, RZ, RZ, RZ ;  /* 0x000000ffff0c7224 */ /* 0x000fe200078e00ff */
[----:B------:R-:W-:Y:S01]  /*27090*/  ISETP.NE.AND.EX P3, PT, RZ, UR11, PT, P3 ;  /* 0x0000000bff007c0c */ /* 0x000fe2000bf65330 */
[----:B------:R-:W-:Y:S01]  /*270a0*/  ULDC.64 UR8, c[0x0][0xa10] ;  /* 0x0002840000087ab9 */ /* 0x000fe20000000a00 */
[----:B--2---:R-:W-:Y:S01]  /*270b0*/  SHF.R.S32.HI R5, RZ, 0x1f, R4 ;  /* 0x0000001fff057819 */ /* 0x004fe20000011404 */
[----:B------:R0:W-:Y:S08]  /*270c0*/  STL [R1+0x34], R4 ;  /* 0x0000340401007387 */ /* 0x0001f00000100800 */
[----:B------:R-:W-:-:S02]  /*270d0*/  @P0 LEA R2, P1, R4, UR4, 0x2 ;  /* 0x0000000404020c11 */ /* 0x000fc4000f8210ff */
[C---:B------:R-:W-:Y:S01]  /*270e0*/  SHF.L.U32 R15, R4.reuse, 0x2, RZ ;  /* 0x00000002040f7819 */ /* 0x040fe200000006ff */
[----:B------:R1:W-:Y:S01]  /*270f0*/  STL [R1+0x44], R5 ;  /* 0x0000440501007387 */ /* 0x0003e20000100800 */
[C-C-:B------:R-:W-:Y:S01]  /*27100*/  @P0 LEA.HI.X R3, R4.reuse, UR5, R5.reuse, 0x2, P1 ;  /* 0x0000000504030c11 */ /* 0x140fe200088f1405 */
[----:B------:R-:W-:Y:S01]  /*27110*/  ULDC.64 UR4, c[0x0][0xa00] ;  /* 0x0002800000047ab9 */ /* 0x000fe20000000a00 */
[----:B------:R-:W-:Y:S02]  /*27120*/  SHF.L.U64.HI R14, R4, 0x2, R5 ;  /* 0x00000002040e7819 */ /* 0x000fe40000010205 */
[----:B---3-5:R-:W-:Y:S01]  /*27130*/  @P3 IADD3 R8, P1, R15, UR10, RZ ;  /* 0x0000000a0f083c10 */ /* 0x028fe2000ff3e0ff */
[----:B------:R2:W5:Y:S01]  /*27140*/  @P0 LDG.E R0, desc[UR60][R2.64] ;  /* 0x0000003c02000981 */ /* 0x000562000c1e1900 */
[----:B------:R-:W-:Y:S02]  /*27150*/  ISETP.NE.U32.AND P2, PT, RZ, UR6, PT ;  /* 0x00000006ff007c0c */ /* 0x000fe4000bf45070 */
[----:B------:R-:W-:-:S02]  /*27160*/  CS2R R10, SRZ ;  /* 0x00000000000a7805 */ /* 0x000fc4000001ff00 */
[C---:B------:R-:W-:Y:S01]  /*27170*/  @P3 IADD3.X R9, R14.reuse, UR11, RZ, P1, !PT ;  /* 0x0000000b0e093c10 */ /* 0x040fe20008ffe4ff */
[----:B------:R-:W-:Y:S01]  /*27180*/  STL [R1], R15 ;  /* 0x0000000f01007387 */ /* 0x000fe20000100800 */
[C---:B------:R-:W-:Y:S02]  /*27190*/  IADD3 R6, P1, R15.reuse, UR6, RZ ;  /* 0x000000060f067c10 */ /* 0x040fe4000ff3e0ff */
[----:B------:R-:W-:Y:S01]  /*271a0*/  ISETP.NE.AND.EX P2, PT, RZ, UR7, PT, P2 ;  /* 0x00000007ff007c0c */ /* 0x000fe2000bf45320 */
[----:B------:R-:W-:Y:S01]  /*271b0*/  STL [R1+0x10], R14 ;  /* 0x0000100e01007387 */ /* 0x000fe20000100800 */
[----:B------:R-:W-:Y:S02]  /*271c0*/  IADD3.X R7, R14, UR7, RZ, P1, !PT ;  /* 0x000000070e077c10 */ /* 0x000fe40008ffe4ff */
[----:B------:R-:W-:Y:S02]  /*271d0*/  ISETP.NE.U32.AND P1, PT, RZ, UR4, PT ;  /* 0x00000004ff007c0c */ /* 0x000fe4000bf25070 */
[----:B--2---:R-:W-:-:S02]  /*271e0*/  IADD3 R2, P0, R15, UR4, RZ ;  /* 0x000000040f027c10 */ /* 0x004fc4000ff1e0ff */
[----:B------:R-:W-:Y:S02]  /*271f0*/  ISETP.NE.AND.EX P1, PT, RZ, UR5, PT, P1 ;  /* 0x00000005ff007c0c */ /* 0x000fe4000bf25310 */
[C---:B------:R-:W-:Y:S01]  /*27200*/  IADD3.X R3, R14.reuse, UR5, RZ, P0, !PT ;  /* 0x000000050e037c10 */ /* 0x040fe200087fe4ff */
[----:B------:R-:W-:Y:S01]  /*27210*/  ULDC UR4, c[0x0][0x288] ;  /* 0x0000a20000047ab9 */ /* 0x000fe20000000800 */
[----:B0-----:R-:W-:Y:S01]  /*27220*/  IADD3 R4, P0, R15, UR8, RZ ;  /* 0x000000080f047c10 */ /* 0x001fe2000ff1e0ff */
[----:B------:R0:W5:Y:S03]  /*27230*/  @P2 LDG.E R11, desc[UR60][R6.64] ;  /* 0x0000003c060b2981 */ /* 0x000166000c1e1900 */
[----:B-1----:R-:W-:Y:S02]  /*27240*/  IADD3.X R5, R14, UR9, RZ, P0, !PT ;  /* 0x000000090e057c10 */ /* 0x002fe400087fe4ff */
[----:B------:R-:W-:-:S03]  /*27250*/  ISETP.NE.U32.AND P0, PT, RZ, UR8, PT ;  /* 0x00000008ff007c0c */ /* 0x000fc6000bf05070 */
[----:B------:R-:W2:Y:S01]  /*27260*/  @P1 LDG.E R12, desc[UR60][R2.64] ;  /* 0x0000003c020c1981 */ /* 0x000ea2000c1e1900 */
        /* <DEDUP_REMOVED lines=15> */
[----:B------:R-:W-:Y:S01]  /*27360*/  IMAD.U32 R8, RZ, RZ, UR5 ;  /* 0x00000005ff087e24 */ /* 0x000fe2000f8e00ff */
[----:B------:R-:W-:Y:S01]  /*27370*/  MOV R9, UR4 ;  /* 0x0000000400097c02 */ /* 0x000fe20008000f00 */
[----:B0-----:R-:W-:Y:S06]  /*27380*/  @P3 BRA `(.L_x_6420) ;  /* 0x0000000000143947 */ /* 0x001fec0003800000 */
[----:B------:R-:W-:Y:S05]  /*27390*/  @!P1 BRA `(.L_x_6420) ;  /* 0x0000000000109947 */ /* 0x000fea0003800000 */
[----:B------:R-:W2:Y:S04]  /*273a0*/  LDG.E R12, desc[UR60][R2.64] ;  /* 0x0000003c020c7981 */ /* 0x000ea8000c1e1900 */
[----:B------:R-:W2:Y:S02]  /*273b0*/  LDG.E R2, desc[UR60][R2.64+0x4] ;  /* 0x0000043c02027981 */ /* 0x000ea4000c1e1900 */
[----:B--2--5:R-:W-:-:S05]  /*273c0*/  IMAD.IADD R13, R2, 0x1, -R12 ;  /* 0x00000001020d7824 */ /* 0x024fca00078e0a0c */
[----:B------:R0:W-:Y:S02]  /*273d0*/  STL [R1+0x40], R13 ;  /* 0x0000400d01007387 */ /* 0x0001e40000100800 */
.L_x_6420:
        /* <DEDUP_REMOVED lines=8> */
[----:B-1----:R-:W-:-:S04]  /*27460*/  IADD3 R2, P1, R15, UR4, RZ ;  /* 0x000000040f027c10 */ /* 0x002fc8000ff3e0ff */
[----:B------:R-:W-:-:S05]  /*27470*/  IADD3.X R3, R14, UR5, RZ, P1, !PT ;  /* 0x000000050e037c10 */ /* 0x000fca0008ffe4ff */
[----:B------:R1:W5:Y:S01]  /*27480*/  LDG.E R9, desc[UR60][R2.64] ;  /* 0x0000003c02097981 */ /* 0x000362000c1e1900 */
[----:B------:R-:W-:Y:S05]  /*27490*/  BRA `(.L_x_6422) ;  /* 0x0000000000107947 */ /* 0x000fea0003800000 */
.L_x_6421:
[----:B------:R-:W-:Y:S05]  /*274a0*/  @!P2 BRA `(.L_x_6422) ;  /* 0x00000000000ca947 */ /* 0x000fea0003800000 */
[----:B------:R-:W2:Y:S04]  /*274b0*/  LDG.E R9, desc[UR60][R6.64] ;  /* 0x0000003c06097981 */ /* 0x000ea8000c1e1900 */
[----:B------:R-:W2:Y:S02]  /*274c0*/  LDG.E R6, desc[UR60][R6.64+0x4] ;  /* 0x0000043c06067981 */ /* 0x000ea4000c1e1900 */
[----:B--2---:R-:W-:-:S07]  /*274d0*/  IMAD.IADD R9, R6, 0x1, -R9 ;  /* 0x0000000106097824 */ /* 0x004fce00078e0a09 */
.L_x_6422:
[----:B-1----:R-:W2:Y:S01]  /*274e0*/  @P0 LDG.E R2, desc[UR60][R4.64] ;  /* 0x0000003c04020981 */ /* 0x002ea2000c1e1900 */
[----:B------:R-:W1:Y:S03]  /*274f0*/  LDC R3, c[0x0][0x448] ;  /* 0x00011200ff037b82 */ /* 0x000e660000000800 */
[----:B------:R-:W2:Y:S01]  /*27500*/  @P0 LDG.E R4, desc[UR60][R4.64+0x4] ;  /* 0x0000043c04040981 */ /* 0x000ea2000c1e1900 */
[----:B-----5:R-:W-:Y:S01]  /*27510*/  IMAD.IADD R0, R9, 0x1, -R0 ;  /* 0x0000000109007824 */ /* 0x020fe200078e0a00 */
[----:B------:R-:W-:Y:S01]  /*27520*/  BSSY B0, `(.L_x_6423) ;  /* 0x0000176000007945 */ /* 0x000fe20003800000 */
[----:B------:R-:W-:Y:S02]  /*27530*/  PLOP3.LUT P5, PT, PT, PT, PT, 0x80, 0x0 ;  /* 0x000000000000781c */ /* 0x000fe40003faf070 */
[----:B-1----:R-:W-:-:S13]  /*27540*/  ISETP.NE.AND P1, PT, R3, 0x1, PT ;  /* 0x000000010300780c */ /* 0x002fda0003f25270 */
[----:B------:R-:W1:Y:S01]  /*27550*/  @P1 LDC R3, c[0x0][0x44c] ;  /* 0x00011300ff031b82 */ /* 0x000e620000000800 */
[----:B--2---:R-:W-:Y:S01]  /*27560*/  @P0 IADD3 R8, -R2, R4, RZ ;  /* 0x0000000402080210 */ /* 0x004fe20007ffe1ff */
[----:B------:R-:W-:-:S06]  /*27570*/  IMAD.SHL.U32 R2, R17, 0x80, RZ ;  /* 0x0000008011027824 */ /* 0x000fcc00078e00ff */
[----:B------:R-:W2:Y:S01]  /*27580*/  @P1 LDC R4, c[0x0][0x450] ;  /* 0x00011400ff041b82 */ /* 0x000ea20000000800 */
[----:B------:R-:W-:-:S04]  /*27590*/  VIADD R2, R2, 0x7f ;  /* 0x0000007f02027836 */ /* 0x000fc80000000000 */
[----:B-1----:R-:W-:Y:S01]  /*275a0*/  @P1 IMAD.HI.U32 R3, R2, R3, RZ ;  /* 0x0000000302031227 */ /* 0x002fe200078e00ff */
[----:B------:R-:W-:-:S03]  /*275b0*/  MOV R5, R2 ;  /* 0x0000000200057202 */ /* 0x000fc60000000f00 */
[----:B------:R-:W-:Y:S01]  /*275c0*/  IMAD.MOV.U32 R2, RZ, RZ, RZ ;  /* 0x000000ffff027224 */ /* 0x000fe200078e00ff */
[----:B--2---:R-:W-:Y:S01]  /*275d0*/  @P1 SHF.R.U32.HI R5, RZ, R4, R3 ;  /* 0x00000004ff051219 */ /* 0x004fe20000011603 */
[----:B------:R-:W-:-:S04]  /*275e0*/  IMAD.IADD R4, R0, 0x1, R8 ;  /* 0x0000000100047824 */ /* 0x000fc800078e0208 */
[C---:B------:R-:W-:Y:S01]  /*275f0*/  VIADD R3, R4.reuse, 0x6f ;  /* 0x0000006f04037836 */ /* 0x040fe20000000000 */
[----:B------:R-:W-:-:S03]  /*27600*/  IADD3 R21, R4, 0x70, -R13 ;  /* 0x0000007004157810 */ /* 0x000fc60007ffe80d */
[----:B------:R-:W-:Y:S01]  /*27610*/  IMAD.HI R6, R3, -0x6db6db6d, R2 ;  /* 0x9249249303067827 */ /* 0x000fe200078e0202 */
[----:B------:R-:W-:-:S04]  /*27620*/  IADD3 R3, R21, R5, RZ ;  /* 0x0000000515037210 */ /* 0x000fc80007ffe0ff */
[----:B------:R-:W-:Y:S01]  /*27630*/  SHF.R.U32.HI R20, RZ, 0x1f, R6 ;  /* 0x0000001fff147819 */ /* 0x000fe20000011606 */
[----:B------:R-:W-:-:S03]  /*27640*/  IMAD.HI R2, R3, -0x6db6db6d, R2 ;  /* 0x9249249303027827 */ /* 0x000fc600078e0202 */
        /* <DEDUP_REMOVED lines=8> */
[----:B------:R-:W-:Y:S02]  /*276d0*/  ISETP.GT.AND P1, PT, R2, R0, PT ;  /* 0x000000000200720c */ /* 0x000fe40003f24270 */
[----:B------:R-:W-:-:S05]  /*276e0*/  SHF.R.U32.HI R4, RZ, 0x4, R0 ;  /* 0x00000004ff047819 */ /* 0x000fca0000011600 */
[----:B------:R-:W-:-:S04]  /*276f0*/  IMAD.WIDE.U32 R4, R4, 0x24924925, RZ ;  /* 0x2492492504047825 */ /* 0x000fc800078e00ff */
[----:B------:R-:W-:Y:S02]  /*27700*/  IMAD.MOV.U32 R9, RZ, RZ, R5 ;  /* 0x000000ffff097224 */ /* 0x000fe400078e0005 */
[----:B------:R-:W-:Y:S01]  /*27710*/  @P1 VIADD R3, R2, 0x6f ;  /* 0x0000006f02031836 */ /* 0x000fe20000000000 */
[----:B------:R-:W-:Y:S01]  /*27720*/  @P1 MOV R2, RZ ;  /* 0x000000ff00021202 */ /* 0x000fe20000000f00 */
[----:B------:R-:W-:-:S04]  /*27730*/  IMAD.MOV.U32 R7, RZ, RZ, R9 ;  /* 0x000000ffff077224 */ /* 0x000fc800078e0009 */
[----:B------:R-:W-:-:S05]  /*27740*/  @P1 IMAD.HI R2, R3, -0x6db6db6d, R2 ;  /* 0x9249249303021827 */ /* 0x000fca00078e0202 */
        /* <DEDUP_REMOVED lines=11> */
.L_x_6612:
[----:B--2---:R-:W-:Y:S02]  /*27800*/  ISETP.NE.AND P0, PT, R14, RZ, PT ;  /* 0x000000ff0e00720c */ /* 0x004fe40003f05270 */
[----:B------:R-:W-:-:S11]  /*27810*/  PLOP3.LUT P2, PT, PT, PT, PT, 0x8, 0x0 ;  /* 0x000000000000781c */ /* 0x000fd60003f4e170 */
[----:B------:R-:W-:Y:S05]  /*27820*/  @P0 BRA `(.L_x_6426) ;  /* 0x00000000000c0947 */ /* 0x000fea0003800000 */
[----:B------:R-:W-:-:S03]  /*27830*/  UMOV UR4, 0xffffffff ;  /* 0xffffffff00047882 */ /* 0x000fc60000000000 */
[----:B------:R-:W-:Y:S05]  /*27840*/  BRA.DIV UR4, `(.L_x_6427) ;  /* 0x0000007a04547947 */ /* 0x000fea000b800000 */
[----:B------:R-:W-:-:S13]  /*27850*/  ELECT P2, URZ, PT ;  /* 0x00000000003f782f */ /* 0x000fda0003840000 */
.L_x_6426:
        /* <DEDUP_REMOVED lines=10> */
.L_x_6615:
[----:B------:R-:W-:Y:S05]  /*27900*/  BSYNC B1 ;  /* 0x0000000000017941 */ /* 0x000fea0003800000 */
.L_x_6428:
        /* <DEDUP_REMOVED lines=13> */
.L_x_6616:
[----:B------:R-:W-:Y:S05]  /*279e0*/  BSYNC B2 ;  /* 0x0000000000027941 */ /* 0x000fea0003800000 */
.L_x_6432:
        /* <DEDUP_REMOVED lines=8> */
.L_x_6435:
[----:B------:R-:W-:Y:S05]  /*27a70*/  BSYNC B2 ;  /* 0x0000000000027941 */ /* 0x000fea0003800000 */
.L_x_6434:
        /* <DEDUP_REMOVED lines=11> */
[----:B---3--:R-:W-:Y:S01]  /*27b30*/  IMAD R6, R2, 0xa800, R5 ;  /* 0x0000a80002067824 */ /* 0x008fe200078e0205 */
[----:B------:R-:W-:-:S03]  /*27b40*/  IADD3 R2, R4, 0x36890, RZ ;  /* 0x0003689004027810 */ /* 0x000fc60007ffe0ff */
[----:B------:R-:W-:-:S07]  /*27b50*/  VIADD R5, R6, 0x21400 ;  /* 0x0002140006057836 */ /* 0x000fce0000000000 */
.L_x_6436:
        /* <DEDUP_REMOVED lines=16> */
.L_x_6437:
        /* <DEDUP_REMOVED lines=16> */
.L_x_6438:
        /* <DEDUP_REMOVED lines=13> */
.L_x_6617:
[----:B------:R-:W-:Y:S05]  /*27e30*/  BSYNC B2 ;  /* 0x0000000000027941 */ /* 0x000fea0003800000 */
.L_x_6439:
        /* <DEDUP_REMOVED lines=10> */
.L_x_6442:
[----:B------:R-:W-:Y:S05]  /*27ee0*/  BSYNC B2 ;  /* 0x0000000000027941 */ /* 0x000fea0003800000 */
.L_x_6441:
        /* <DEDUP_REMOVED lines=8> */
.L_x_6443:
        /* <DEDUP_REMOVED lines=15> */
.L_x_6444:
        /* <DEDUP_REMOVED lines=15> */
.L_x_6445:
        /* <DEDUP_REMOVED lines=10> */
.L_x_6431:
[----:B------:R-:W-:Y:S05]  /*281f0*/  BSYNC B1 ;  /* 0x0000000000017941 */ /* 0x000fea0003800000 */
.L_x_6430:
[----:B-1----:R-:W2:Y:S04]  /*28200*/  LDL.LU R2, [R1+0x20] ;  /* 0x0000200001027983 */ /* 0x002ea80000300800 */
        /* <DEDUP_REMOVED lines=12> */
.L_x_6462:
        /* <DEDUP_REMOVED lines=14> */
.L_x_6618:
[----:B------:R-:W-:Y:S05]  /*283b0*/  BSYNC B2 ;  /* 0x0000000000027941 */ /* 0x000fea0003800000 */
.L_x_6448:
        /* <DEDUP_REMOVED lines=8> */
.L_x_6451:
[----:B------:R-:W-:Y:S05]  /*28440*/  BSYNC B2 ;  /* 0x0000000000027941 */ /* 0x000fea0003800000 */
.L_x_6450:
        /* <DEDUP_REMOVED lines=13> */
.L_x_6452:
        /* <DEDUP_REMOVED lines=16> */
.L_x_6453:
        /* <DEDUP_REMOVED lines=16> */
.L_x_6454:
        /* <DEDUP_REMOVED lines=13> */
.L_x_6619:
[----:B------:R-:W-:Y:S05]  /*287f0*/  BSYNC B2 ;  /* 0x0000000000027941 */ /* 0x000fea0003800000 */
.L_x_6455:
        /* <DEDUP_REMOVED lines=10> */
.L_x_6458:
[----:B------:R-:W-:Y:S05]  /*288a0*/  BSYNC B2 ;  /* 0x0000000000027941 */ /* 0x000fea0003800000 */
.L_x_6457:
        /* <DEDUP_REMOVED lines=8> */
.L_x_6459:
        /* <DEDUP_REMOVED lines=15> */
.L_x_6460:
        /* <DEDUP_REMOVED lines=15> */
.L_x_6461:
        /* <DEDUP_REMOVED lines=10> */
.L_x_6447:
[----:B------:R-:W-:Y:S05]  /*28bb0*/  BSYNC B1 ;  /* 0x0000000000017941 */ /* 0x000fea0003800000 */
.L_x_6446:
[----:B------:R-:W2:Y:S04]  /*28bc0*/  LDL.LU R2, [R1+0x20] ;  /* 0x0000200001027983 */ /* 0x000ea80000300800 */
[----:B-1----:R-:W3:Y:S01]  /*28bd0*/  LDL.LU R5, [R1+0x24] ;  /* 0x0000240001057983 */ /* 0x002ee20000300800 */
[----:B--2---:R-:W-:-:S05]  /*28be0*/  VIADD R2, R2, 0x1 ;  /* 0x0000000102027836 */ /* 0x004fca0000000000 */
[----:B------:R-:W-:-:S04]  /*28bf0*/  ISETP.NE.AND P0, PT, R2, 0x2, PT ;  /* 0x000000020200780c */ /* 0x000fc80003f05270 */
[----:B------:R-:W-:Y:S02]  /*28c00*/  SEL R3, RZ, 0x1, P0 ;  /* 0x00000001ff037807 */ /* 0x000fe40000000000 */
[----:B------:R-:W-:Y:S02]  /*28c10*/  SEL R2, R2, RZ, P0 ;  /* 0x000000ff02027207 */ /* 0x000fe40000000000 */
[----:B---3--:R-:W-:Y:S02]  /*28c20*/  LOP3.LUT R5, R5, R3, RZ, 0x3c, !PT ;  /* 0x0000000305057212 */ /* 0x008fe400078e3cff */
[C---:B------:R-:W-:Y:S02]  /*28c30*/  ISETP.GT.AND P0, PT, R7.reuse, R9, PT ;  /* 0x000000090700720c */ /* 0x040fe40003f04270 */
[----:B------:R-:W-:Y:S01]  /*28c40*/  IADD3 R7, R7, -0x1, RZ ;  /* 0xffffffff07077810 */ /* 0x000fe20007ffe0ff */
[----:B------:R2:W-:Y:S04]  /*28c50*/  STL [R1+0x24], R5 ;  /* 0x0000240501007387 */ /* 0x0005e80000100800 */
[----:B------:R2:W-:Y:S06]  /*28c60*/  STL [R1+0x20], R2 ;  /* 0x0000200201007387 */ /* 0x0005ec0000100800 */
[----:B------:R-:W-:Y:S05]  /*28c70*/  @P0 BRA `(.L_x_6462) ;  /* 0xfffffff400940947 */ /* 0x000fea000383ffff */
.L_x_6424:
[----:B------:R-:W-:Y:S05]  /*28c80*/  BSYNC B0 ;  /* 0x0000000000007941 */ /* 0x000fea0003800000 */
.L_x_6423:
        /* <DEDUP_REMOVED lines=9> */
[----:B-1----:R-:W-:Y:S01]  /*28d20*/  @P0 SHF.R.U32.HI R0, RZ, R3, R2 ;  /* 0x00000003ff000219 */ /* 0x002fe20000011602 */
[----:B------:R-:W-:-:S04]  /*28d30*/  IMAD.MOV.U32 R2, RZ, RZ, RZ ;  /* 0x000000ffff027224 */ /* 0x000fc800078e00ff */
[----:B------:R-:W-:-:S04]  /*28d40*/  IMAD.IADD R3, R21, 0x1, R0 ;  /* 0x0000000115037824 */ /* 0x000fc800078e0200 */
[----:B------:R-:W-:-:S05]  /*28d50*/  IMAD.HI R2, R3, -0x6db6db6d, R2 ;  /* 0x9249249303027827 */ /* 0x000fca00078e0202 */
        /* <DEDUP_REMOVED lines=23> */
.L_x_6464:
        /* <DEDUP_REMOVED lines=11> */
[----:B------:R-:W1:Y:S01]  /*28f80*/  LDC.64 R2, c[0x4][R2] ;  /* 0x0100000002027b82 */ /* 0x000e620000000a00 */
[----:B------:R-:W-:Y:S01]  /*28f90*/  IMAD.U32 R6, RZ, RZ, UR8 ;  /* 0x00000008ff067e24 */ /* 0x000fe2000f8e00ff */
[----:B------:R-:W-:Y:S01]  /*28fa0*/  MOV R10, UR4 ;  /* 0x00000004000a7c02 */ /* 0x000fe20008000f00 */
[----:B------:R-:W-:Y:S01]  /*28fb0*/  IMAD.U32 R7, RZ, RZ, UR9 ;  /* 0x00000009ff077e24 */ /* 0x000fe2000f8e00ff */
[----:B0-----:R-:W-:Y:S01]  /*28fc0*/  MOV R13, RZ ;  /* 0x000000ff000d7202 */ /* 0x001fe20000000f00 */
[----:B------:R-:W-:-:S02]  /*28fd0*/  IMAD.U32 R11, RZ, RZ, UR5 ;  /* 0x00000005ff0b7e24 */ /* 0x000fc4000f8e00ff */
[----:B------:R-:W-:Y:S02]  /*28fe0*/  IMAD.MOV.U32 R8, RZ, RZ, 0x70 ;  /* 0x00000070ff087424 */ /* 0x000fe400078e00ff */
[----:B------:R-:W-:-:S07]  /*28ff0*/  IMAD.MOV.U32 R12, RZ, RZ, 0x1 ;  /* 0x00000001ff0c7424 */ /* 0x000fce00078e00ff */
[----:B------:R-:W-:-:S07]  /*29000*/  LEPC R20, `(.L_x_6467) ;  /* 0x000000001014794e */ /* 0x000fce0000000000 */
[----:B-1----:R-:W-:Y:S05]  /*29010*/  CALL.ABS.NOINC R2 ;  /* 0x0000000002007343 */ /* 0x002fea0003c00000 */
.L_x_6467:
[----:B------:R-:W-:Y:S05]  /*29020*/  BSYNC B6 ;  /* 0x0000000000067941 */ /* 0x000fea0003800000 */
.L_x_6466:
        /* <DEDUP_REMOVED lines=18> */
[----:B01----:R-:W-:-:S07]  /*29150*/  IMAD.MOV.U32 R13, RZ, RZ, RZ ;  /* 0x000000ffff0d7224 */ /* 0x003fce00078e00ff */
[----:B------:R-:W-:-:S07]  /*29160*/  LEPC R20, `(.L_x_6470) ;  /* 0x000000001014794e */ /* 0x000fce0000000000 */
[----:B--2---:R-:W-:Y:S05]  /*29170*/  CALL.ABS.NOINC R2 ;  /* 0x0000000002007343 */ /* 0x004fea0003c00000 */
.L_x_6470:
        /* <DEDUP_REMOVED lines=16> */
.L_x_6469:
[----:B------:R-:W-:Y:S05]  /*29280*/  BSYNC B6 ;  /* 0x0000000000067941 */ /* 0x000fea0003800000 */
.L_x_6468:
[----:B------:R-:W2:Y:S01]  /*29290*/  LDL.LU R2, [R1] ;  /* 0x0000000001027983 */ /* 0x000ea20000300800 */
[----:B------:R-:W-:-:S03]  /*292a0*/  ULDC.64 UR4, c[0x0][0x9f8] ;  /* 0x00027e0000047ab9 */ /* 0x000fc60000000a00 */
[----:B------:R-:W3:Y:S04]  /*292b0*/  LDL.LU R4, [R1+0x10] ;  /* 0x0000100001047983 */ /* 0x000ee80000300800 */
[----:B------:R-:W4:Y:S01]  /*292c0*/  LDL R7, [R1+0x14] ;  /* 0x0000140001077983 */ /* 0x000f220000100800 */
[----:B------:R-:W-:-:S03]  /*292d0*/  ISETP.NE.U32.AND P0, PT, RZ, UR4, PT ;  /* 0x00000004ff007c0c */ /* 0x000fc6000bf05070 */
[----:B------:R-:W5:Y:S01]  /*292e0*/  LDL R0, [R1+0x38] ;  /* 0x0000380001007983 */ /* 0x000f620000100800 */
[----:B------:R-:W-:-:S13]  /*292f0*/  ISETP.NE.AND.EX P0, PT, RZ, UR5, PT, P0 ;  /* 0x00000005ff007c0c */ /* 0x000fda000bf05300 */
[----:B--2---:R-:W-:-:S04]  /*29300*/  @P0 IADD3 R2, P1, R2, UR4, RZ ;  /* 0x0000000402020c10 */ /* 0x004fc8000ff3e0ff */
[----:B---3--:R-:W-:Y:S01]  /*29310*/  @P0 IADD3.X R3, R4, UR5, RZ, P1, !PT ;  /* 0x0000000504030c10 */ /* 0x008fe20008ffe4ff */
[----:B------:R-:W-:-:S04]  /*29320*/  ULDC.64 UR4, c[0x0][0xa08] ;  /* 0x0002820000047ab9 */ /* 0x000fc80000000a00 */
[----:B----4-:R1:W2:Y:S02]  /*29330*/  @P0 LDG.E R7, desc[UR60][R2.64] ;  /* 0x0000003c02070981 */ /* 0x0102a4000c1e1900 */
[----:B-1----:R-:W1:Y:S01]  /*29340*/  LDC.64 R2, c[0x0][0x418] ;  /* 0x00010600ff027b82 */ /* 0x002e620000000a00 */
[----:B-----5:R-:W-:Y:S02]  /*29350*/  IADD3 R4, R0, -0x1, RZ ;  /* 0xffffffff00047810 */ /* 0x020fe40007ffe0ff */
        /* <DEDUP_REMOVED lines=12> */
.L_x_6622:
        /* <DEDUP_REMOVED lines=12> */
.L_x_6625:
[----:B------:R-:W-:Y:S05]  /*294e0*/  @!P6 BRA `(.L_x_6472) ;  /* 0x000000040038e947 */ /* 0x000fea0003800000 */
[----:B------:R-:W-:-:S04]  /*294f0*/  ISETP.NE.U32.AND P0, PT, R2, RZ, PT ;  /* 0x000000ff0200720c */ /* 0x000fc80003f05070 */
[----:B------:R-:W-:-:S13]  /*29500*/  ISETP.NE.AND.EX P0, PT, R3, RZ, PT, P0 ;  /* 0x000000ff0300720c */ /* 0x000fda0003f05300 */
[----:B------:R-:W-:Y:S05]  /*29510*/  @!P0 BRA `(.L_x_6474) ;  /* 0x0000000000548947 */ /* 0x000fea0003800000 */
[----:B------:R-:W2:Y:S01]  /*29520*/  LDC R6, c[0x0][0x43c] ;  /* 0x00010f00ff067b82 */ /* 0x000ea20000000800 */
[----:B------:R-:W-:Y:S01]  /*29530*/  IMAD.MOV.U32 R9, RZ, RZ, R4 ;  /* 0x000000ffff097224 */ /* 0x000fe200078e0004 */
[----:B------:R-:W-:-:S03]  /*29540*/  ULDC.64 UR4, c[0x0][0x428] ;  /* 0x00010a0000047ab9 */ /* 0x000fc60000000a00 */
[----:B-1----:R-:W-:Y:S01]  /*29550*/  IMAD.MOV.U32 R0, RZ, RZ, R9 ;  /* 0x000000ffff007224 */ /* 0x002fe200078e0009 */
[----:B--2---:R-:W-:-:S13]  /*29560*/  ISETP.NE.AND P0, PT, R6, 0x1, PT ;  /* 0x000000010600780c */ /* 0x004fda0003f05270 */
[----:B------:R-:W1:Y:S02]  /*29570*/  @P0 LDC.64 R4, c[0x0][0x440] ;  /* 0x00011000ff040b82 */ /* 0x000e640000000a00 */
[----:B-1----:R-:W-:-:S05]  /*29580*/  @P0 IMAD.HI.U32 R4, R9, R4, RZ ;  /* 0x0000000409040227 */ /* 0x002fca00078e00ff */
        /* <DEDUP_REMOVED lines=12> */
[----:B------:R-:W3:Y:S04]  /*29650*/  LDG.E R0, desc[UR60][R2.64] ;  /* 0x0000003c02007981 */ /* 0x000ee8000c1e1900 */
[----:B---3--:R2:W-:Y:S02]  /*29660*/  STL [R1], R0 ;  /* 0x0000000001007387 */ /* 0x0085e40000100800 */
.L_x_6474:
[----:B------:R-:W3:Y:S04]  /*29670*/  LDL R7, [R1+0x4] ;  /* 0x0000040001077983 */ /* 0x000ee80000100800 */
[----:B-12---:R-:W3:Y:S04]  /*29680*/  LDL R0, [R1+0xc] ;  /* 0x00000c0001007983 */ /* 0x006ee80000100800 */
[----:B------:R-:W2:Y:S01]  /*29690*/  LDL R2, [R1+0x18] ;  /* 0x0000180001027983 */ /* 0x000ea20000100800 */
[----:B---3--:R-:W-:Y:S01]  /*296a0*/  IMAD R0, R0, 0x8, R7 ;  /* 0x0000000800007824 */ /* 0x008fe200078e0207 */
[----:B--2---:R-:W-:-:S04]  /*296b0*/  SHF.L.U32 R2, R2, 0x1f, RZ ;  /* 0x0000001f02027819 */ /* 0x004fc800000006ff */
[----:B------:R-:W1:Y:S02]  /*296c0*/  SYNCS.PHASECHK.TRANS64.TRYWAIT P0, [R0+URZ+0x36840], R2 ;  /* 0x03684002000075a7 */ /* 0x000e64000800017f */
[----:B-1----:R-:W-:Y:S05]  /*296d0*/  @!P0 BRA `(.L_x_6475) ;  /* 0x0000005c00908947 */ /* 0x002fea0003800000 */
.L_x_6626:
[----:B------:R2:W5:Y:S01]  /*296e0*/  LDL R3, [R1+0x8] ;  /* 0x0000080001037983 */ /* 0x0005620000100800 */
        /* <DEDUP_REMOVED lines=9> */
.L_x_6476:
        /* <DEDUP_REMOVED lines=37> */
.L_x_6472:
        /* <DEDUP_REMOVED lines=43> */
.L_x_6478:
[----:B------:R-:W-:Y:S05]  /*29c80*/  BSYNC B6 ;  /* 0x0000000000067941 */ /* 0x000fea0003800000 */
.L_x_6477:
        /* <DEDUP_REMOVED lines=11> */
[----:B0-----:R-:W-:Y:S01]  /*29d40*/  IMAD.SHL.U32 R9, R9, 0x8, RZ ;  /* 0x0000000809097824 */ /* 0x001fe200078e00ff */
[----:B------:R-:W-:-:S04]  /*29d50*/  SHF.L.U32 R8, R8, 0x3, RZ ;  /* 0x0000000308087819 */ /* 0x000fc800000006ff */
[----:B------:R-:W-:Y:S02]  /*29d60*/  LOP3.LUT R9, R9, 0x38, RZ, 0xc0, !PT ;  /* 0x0000003809097812 */ /* 0x000fe400078ec0ff */
[----:B------:R-:W-:Y:S02]  /*29d70*/  LOP3.LUT R8, R8, 0x38, RZ, 0xc0, !PT ;  /* 0x0000003808087812 */ /* 0x000fe400078ec0ff */
[C---:B------:R-:W-:Y:S02]  /*29d80*/  LOP3.LUT R11, R9.reuse, 0x40, RZ, 0xfc, !PT ;  /* 0x00000040090b7812 */ /* 0x040fe400078efcff */
[----:B------:R-:W-:Y:S02]  /*29d90*/  LOP3.LUT R9, R9, 0x80, RZ, 0xfc, !PT ;  /* 0x0000008009097812 */ /* 0x000fe400078efcff */
[----:B-1----:R-:W-:-:S04]  /*29da0*/  LOP3.LUT R10, R10, 0x7f, RZ, 0xc0, !PT ;  /* 0x0000007f0a0a7812 */ /* 0x002fc800078ec0ff */
[----:B------:R-:W-:Y:S01]  /*29db0*/  SHF.R.U32.HI R10, RZ, 0x3, R10 ;  /* 0x00000003ff0a7819 */ /* 0x000fe2000001160a */
[----:B---3--:R-:W-:Y:S02]  /*29dc0*/  IMAD.MOV.U32 R3, RZ, RZ, R6 ;  /* 0x000000ffff037224 */ /* 0x008fe400078e0006 */
[----:B------:R-:W0:Y:S01]  /*29dd0*/  @P0 LDC R6, c[0x0][0x450] ;  /* 0x00011400ff060b82 */ /* 0x000e220000000800 */
[----:B--2---:R-:W-:Y:S02]  /*29de0*/  IMAD R0, R0, UR4, RZ ;  /* 0x0000000400007c24 */ /* 0x004fe4000f8e02ff */
[----:B------:R-:W-:-:S04]  /*29df0*/  IMAD.WIDE.U32 R2, R18, UR4, R2 ;  /* 0x0000000412027c25 */ /* 0x000fc8000f8e0002 */
[----:B------:R-:W-:Y:S01]  /*29e00*/  IMAD R0, R18, UR5, R0 ;  /* 0x0000000512007c24 */ /* 0x000fe2000f8e0200 */
[----:B------:R-:W-:-:S04]  /*29e10*/  ULDC.64 UR4, c[0x0][0x2e0] ;  /* 0x0000b80000047ab9 */ /* 0x000fc80000000a00 */
[----:B------:R-:W-:Y:S01]  /*29e20*/  IADD3 R3, R3, R0, RZ ;  /* 0x0000000003037210 */ /* 0x000fe20007ffe0ff */
[----:B----4-:R-:W-:Y:S02]  /*29e30*/  IMAD R0, R4, UR4, RZ ;  /* 0x0000000404007c24 */ /* 0x010fe4000f8e02ff */
[----:B------:R-:W1:Y:S02]  /*29e40*/  S2R R4, SR_TID.X ;  /* 0x0000000000047919 */ /* 0x000e640000002100 */
[C---:B-----5:R-:W-:Y:S02]  /*29e50*/  IMAD R0, R5.reuse, UR5, R0 ;  /* 0x0000000505007c24 */ /* 0x060fe4000f8e0200 */
[----:B------:R-:W-:Y:S01]  /*29e60*/  IMAD.WIDE.U32 R2, R5, UR4, R2 ;  /* 0x0000000405027c25 */ /* 0x000fe2000f8e0002 */
[----:B------:R-:W-:-:S03]  /*29e70*/  ULDC.64 UR4, c[0x0][0x2d0] ;  /* 0x0000b40000047ab9 */ /* 0x000fc60000000a00 */
[----:B------:R-:W-:Y:S01]  /*29e80*/  IMAD.IADD R3, R3, 0x1, R0 ;  /* 0x0000000103037824 */ /* 0x000fe200078e0200 */
[----:B-1----:R-:W-:-:S04]  /*29e90*/  LOP3.LUT R4, R4, 0x7f, RZ, 0xc0, !PT ;  /* 0x0000007f04047812 */ /* 0x002fc800078ec0ff */
[----:B------:R-:W-:Y:S02]  /*29ea0*/  SHF.R.U32.HI R5, RZ, 0x3, R4 ;  /* 0x00000003ff057819 */ /* 0x000fe40000011604 */
[----:B------:R-:W1:Y:S02]  /*29eb0*/  S2R R4, SR_TID.X ;  /* 0x0000000000047919 */ /* 0x000e640000002100 */
[----:B-1----:R-:W-:-:S05]  /*29ec0*/  IMAD.SHL.U32 R4, R4, 0x10, RZ ;  /* 0x0000001004047824 */ /* 0x002fca00078e00ff */
[----:B------:R-:W-:Y:S02]  /*29ed0*/  LOP3.LUT R4, R5, 0x70, R4, 0xf8, !PT ;  /* 0x0000007005047812 */ /* 0x000fe400078ef804 */
[----:B------:R-:W1:Y:S03]  /*29ee0*/  @P0 LDC R5, c[0x0][0x44c] ;  /* 0x00011300ff050b82 */ /* 0x000e660000000800 */
[----:B------:R-:W-:-:S05]  /*29ef0*/  IMAD R4, R17, 0x80, R4 ;  /* 0x0000008011047824 */ /* 0x000fca00078e0204 */
[----:B------:R-:W-:Y:S01]  /*29f00*/  MOV R0, R4 ;  /* 0x0000000400007202 */ /* 0x000fe20000000f00 */
        /* <DEDUP_REMOVED lines=26> */
[----:B------:R-:W-:-:S03]  /*2a0b0*/  IMAD R17, R17, 0x80, R10 ;  /* 0x0000008011117824 */ /* 0x000fc600078e020a */
[----:B------:R-:W-:Y:S04]  /*2a0c0*/  SHFL.IDX PT, R4, R2, RZ, 0x181f ;  /* 0x00181fff02047589 */ /* 0x000fe800000e0000 */
[----:B------:R-:W-:Y:S01]  /*2a0d0*/  SHFL.IDX PT, R6, R2, 0x1, 0x181f ;  /* 0x00381f0002067f89 */ /* 0x000fe200000e0000 */
[----:B--2---:R-:W-:-:S03]  /*2a0e0*/  IMAD R0, R5, R7, RZ ;  /* 0x0000000705007224 */ /* 0x004fc600078e02ff */
[----:B------:R-:W0:Y:S02]  /*2a0f0*/  SHFL.IDX PT, R5, R3, RZ, 0x181f ;  /* 0x00181fff03057589 */ /* 0x000e2400000e0000 */
[----:B------:R-:W-:-:S13]  /*2a100*/  ISETP.GE.AND P2, PT, R17, R0, PT ;  /* 0x000000001100720c */ /* 0x000fda0003f46270 */
[----:B0-----:R-:W-:-:S05]  /*2a110*/  @!P2 LEA R5, P4, R8, R5, 0x1 ;  /* 0x000000050805a211 */ /* 0x001fca00078808ff */
[----:B------:R-:W-:-:S05]  /*2a120*/  @!P2 IMAD.X R4, RZ, RZ, R4, P4 ;  /* 0x000000ffff04a224 */ /* 0x000fca00020e0604 */
[----:B------:R-:W-:-:S04]  /*2a130*/  @!P2 LOP3.LUT R5, R5, R4, RZ, 0x3c, !PT ;  /* 0x000000040505a212 */ /* 0x000fc800078e3cff */
[----:B------:R-:W-:-:S04]  /*2a140*/  @!P2 LOP3.LUT R4, R5, R4, RZ, 0x3c, !PT ;  /* 0x000000040504a212 */ /* 0x000fc800078e3cff */
[----:B------:R-:W-:-:S05]  /*2a150*/  @!P2 LOP3.LUT R5, R5, R4, RZ, 0x3c, !PT ;  /* 0x000000040505a212 */ /* 0x000fca00078e3cff */
[----:B---3--:R-:W-:Y:S04]  /*2a160*/  @!P2 LDGSTS.E.BYPASS.LTC128B.128 [R9+0x15400], desc[UR60][R4.64], !P3 ;  /* 0x154000000409afae */ /* 0x008fe8000d901d7c */
[----:B------:R-:W-:Y:S04]  /*2a170*/  @!P2 LDGSTS.E.BYPASS.LTC128B.128 [R9+0x19400], desc[UR60][R4.64+0x80], !P0 ;  /* 0x194000800409afae */ /* 0x000fe8000c101d7c */
[----:B------:R0:W-:Y:S02]  /*2a180*/  @!P2 LDGSTS.E.BYPASS.LTC128B.128 [R9+0x1d400], desc[UR60][R4.64+0x100], !P1 ;  /* 0x1d4001000409afae */ /* 0x0001e4000c901d7c */
[----:B0-----:R-:W-:-:S04]  /*2a190*/  IADD3 R4, R17, 0x10, RZ ;  /* 0x0000001011047810 */ /* 0x001fc80007ffe0ff */
[----:B------:R-:W-:Y:S02]  /*2a1a0*/  ISETP.GE.AND P2, PT, R4, R0, PT ;  /* 0x000000000400720c */ /* 0x000fe40003f46270 */
[----:B------:R-:W0:Y:S11]  /*2a1b0*/  SHFL.IDX PT, R4, R3, 0x1, 0x181f ;  /* 0x00381f0003047f89 */ /* 0x000e3600000e0000 */
        /* <DEDUP_REMOVED lines=8> */
[----:B------:R0:W-:Y:S02]  /*2a240*/  @!P2 LDGSTS.E.BYPASS.LTC128B.128 [R9+0x1dc00], desc[UR60][R4.64+0x100], !P1 ;  /* 0x1dc001000409afae */ /* 0x0001e4000c901d7c */
[----:B0-----:R-:W-:-:S05]  /*2a250*/  VIADD R4, R17, 0x20 ;  /* 0x0000002011047836 */ /* 0x001fca0000000000 */
        /* <DEDUP_REMOVED lines=49> */
[----:B------:R-:W0:Y:S04]  /*2a570*/  SHFL.IDX PT, R4, R3, 0x6, 0x181f ;  /* 0x00d81f0003047f89 */ /* 0x000e2800000e0000 */
[----:B------:R-:W1:Y:S07]  /*2a580*/  SHFL.IDX PT, R3, R3, 0x7, 0x181f ;  /* 0x00f81f0003037f89 */ /* 0x000e6e00000e0000 */
[----:B0-----:R-:W-:-:S05]  /*2a590*/  @!P2 LEA R5, P4, R8, R4, 0x1 ;  /* 0x000000040805a211 */ /* 0x001fca00078808ff */
[----:B------:R-:W-:-:S05]  /*2a5a0*/  @!P2 IMAD.X R4, RZ, RZ, R6, P4 ;  /* 0x000000ffff04a224 */ /* 0x000fca00020e0606 */
[----:B------:R-:W-:-:S04]  /*2a5b0*/  @!P2 LOP3.LUT R5, R5, R4, RZ, 0x3c, !PT ;  /* 0x000000040505a212 */ /* 0x000fc800078e3cff */
[----:B------:R-:W-:-:S04]  /*2a5c0*/  @!P2 LOP3.LUT R4, R5, R4, RZ, 0x3c, !PT ;  /* 0x000000040504a212 */ /* 0x000fc800078e3cff */
[----:B------:R-:W-:-:S05]  /*2a5d0*/  @!P2 LOP3.LUT R5, R5, R4, RZ, 0x3c, !PT ;  /* 0x000000040505a212 */ /* 0x000fca00078e3cff */
[----:B------:R-:W-:Y:S04]  /*2a5e0*/  @!P2 LDGSTS.E.BYPASS.LTC128B.128 [R9+0x18400], desc[UR60][R4.64], !P3 ;  /* 0x184000000409afae */ /* 0x000fe8000d901d7c */
[----:B------:R-:W-:Y:S04]  /*2a5f0*/  @!P2 LDGSTS.E.BYPASS.LTC128B.128 [R9+0x1c400], desc[UR60][R4.64+0x80], !P0 ;  /* 0x1c4000800409afae */ /* 0x000fe8000c101d7c */
[----:B------:R0:W-:Y:S04]  /*2a600*/  @!P2 LDGSTS.E.BYPASS.LTC128B.128 [R9+0x20400], desc[UR60][R4.64+0x100], !P1 ;  /* 0x204001000409afae */ /* 0x0001e8000c901d7c */
[----:B01----:R0:W2:Y:S02]  /*2a610*/  SHFL.IDX PT, R4, R2, 0x7, 0x181f ;  /* 0x00f81f0002047f89 */ /* 0x0030a400000e0000 */
.L_x_6643:
[----:B------:R-:W-:Y:S01]  /*2a620*/  IADD3 R17, R17, 0x70, RZ ;  /* 0x0000007011117810 */ /* 0x000fe20007ffe0ff */
[----:B------:R-:W-:Y:S03]  /*2a630*/  BSSY B0, `(.L_x_6480) ;  /* 0x000000c000007945 */ /* 0x000fe60003800000 */
[----:B------:R-:W-:-:S13]  /*2a640*/  ISETP.GE.AND P2, PT, R17, R0, PT ;  /* 0x000000001100720c */ /* 0x000fda0003f46270 */
[----:B------:R-:W-:Y:S05]  /*2a650*/  @P2 BRA `(.L_x_6481) ;  /* 0x0000000000242947 */ /* 0x000fea0003800000 */
[----:B------:R-:W3:Y:S01]  /*2a660*/  LDL R5, [R1+0x30] ;  /* 0x0000300001057983 */ /* 0x000ee20000100800 */
[----:B0-----:R-:W-:-:S05]  /*2a670*/  LEA R2, P2, R8, R3, 0x1 ;  /* 0x0000000308027211 */ /* 0x001fca00078408ff */
[----:B--2---:R-:W-:-:S05]  /*2a680*/  IMAD.X R3, RZ, RZ, R4, P2 ;  /* 0x000000ffff037224 */ /* 0x004fca00010e0604 */
[----:B------:R-:W-:Y:S01]  /*2a690*/  @!PT LDS RZ, [RZ] ;  /* 0x00000000fffff984 */ /* 0x000fe20000000800 */
[----:B------:R-:W-:Y:S01]  /*2a6a0*/  @!PT LDS RZ, [RZ] ;  /* 0x00000000fffff984 */ /* 0x000fe20000000800 */
[----:B------:R-:W-:Y:S01]  /*2a6b0*/  @!PT LDS RZ, [RZ] ;  /* 0x00000000fffff984 */ /* 0x000fe20000000800 */
[----:B---3--:R1:W-:Y:S04]  /*2a6c0*/  LDGSTS.E.BYPASS.LTC128B.128 [R5+0x18c00], desc[UR60][R2.64], !P3 ;  /* 0x18c0000002057fae */ /* 0x0083e8000d901d7c */
[----:B------:R1:W-:Y:S04]  /*2a6d0*/  LDGSTS.E.BYPASS.LTC128B.128 [R5+0x1cc00], desc[UR60][R2.64+0x80], !P0 ;  /* 0x1cc0008002057fae */ /* 0x0003e8000c101d7c */
[----:B------:R1:W-:Y:S02]  /*2a6e0*/  LDGSTS.E.BYPASS.LTC128B.128 [R5+0x20c00], desc[UR60][R2.64+0x100], !P1 ;  /* 0x20c0010002057fae */ /* 0x0003e4000c901d7c */
.L_x_6481:
[----:B------:R-:W-:Y:S05]  /*2a6f0*/  BSYNC B0 ;  /* 0x0000000000007941 */ /* 0x000fea0003800000 */
.L_x_6480:
[----:B------:R3:W5:Y:S01]  /*2a700*/  LDL R8, [R1+0x4] ;  /* 0x0000040001087983 */ /* 0x0007620000100800 */
[----:B------:R-:W-:Y:S01]  /*2a710*/  PLOP3.LUT P0, PT, PT, PT, PT, 0x80, 0x0 ;  /* 0x000000000000781c */ /* 0x000fe20003f0f070 */
[----:B------:R-:W-:-:S12]  /*2a720*/  NOP ;  /* 0x0000000000007918 */ /* 0x000fd80000000000 */
.L_x_6482:
[----:B01----:R-:W4:Y:S01]  /*2a730*/  LDL R2, [R1+0x4] ;  /* 0x0000040001027983 */ /* 0x003f220000100800 */
[----:B------:R-:W-:Y:S02]  /*2a740*/  PLOP3.LUT P1, PT, P1, P0, PT, 0xa2, 0x0 ;  /* 0x000000000000781c */ /* 0x000fe40000f21472 */
[----:B----4-:R-:W-:-:S08]  /*2a750*/  @P0 R2UR P1, UR4, R2 ;  /* 0x00000000020402ca */ /* 0x010fd00000020000 */
[----:B------:R-:W-:-:S05]  /*2a760*/  @P0 PLOP3.LUT P0, PT, P1, PT, PT, 0x80, 0x0 ;  /* 0x000000000000081c */ /* 0x000fca0000f0f070 */
[----:B------:R-:W-:Y:S01]  /*2a770*/  @!P1 SYNCS.ARRIVE.TRANS64.RED.A0T1 RZ, [UR4+0x36800], RZ ;  /* 0x036800ffffff99a7 */ /* 0x000fe20008200404 */
[----:B------:R-:W-:Y:S07]  /*2a780*/  @!P1 ARRIVES.LDGSTSBAR.64.TRANSCNT [UR4+0x36800] ;  /* 0x03680000ff0099b0 */ /* 0x000fee0008000a84 */
[----:B------:R-:W-:Y:S05]  /*2a790*/  @P0 BRA.U.ANY `(.L_x_6482) ;  /* 0xfffffffd00e40947 */ /* 0x000fea000393ffff */
[----:B------:R-:W4:Y:S02]  /*2a7a0*/  LDL.LU R3, [R1+0x50] ;  /* 0x0000500001037983 */ /* 0x000f240000300800 */
[----:B----4-:R-:W-:-:S05]  /*2a7b0*/  VIADD R3, R3, 0x1 ;  /* 0x0000000103037836 */ /* 0x010fca0000000000 */
        /* <DEDUP_REMOVED lines=10> */
.L_x_6644:
[----:B------:R-:W-:Y:S05]  /*2a860*/  BSYNC B0 ;  /* 0x0000000000007941 */ /* 0x000fea0003800000 */
.L_x_6483:
[----:B0-----:R-:W4:Y:S01]  /*2a870*/  LDL R2, [R1+0x38] ;  /* 0x0000380001027983 */ /* 0x001f220000100800 */
[----:B------:R-:W-:Y:S01]  /*2a880*/  BSSY B0, `(.L_x_6485) ;  /* 0x000025b000007945 */ /* 0x000fe20003800000 */
[----:B----4-:R-:W-:-:S13]  /*2a890*/  ISETP.GE.AND P0, PT, R2, 0x2, PT ;  /* 0x000000020200780c */ /* 0x010fda0003f06270 */
[----:B------:R-:W-:Y:S05]  /*2a8a0*/  @!P0 BRA `(.L_x_6486) ;  /* 0x0000002400608947 */ /* 0x000fea0003800000 */
[C---:B------:R-:W-:Y:S01]  /*2a8b0*/  LOP3.LUT R0, R2.reuse, 0x1, RZ, 0xc0, !PT ;  /* 0x0000000102007812 */ /* 0x040fe200078ec0ff */
[----:B------:R-:W-:Y:S01]  /*2a8c0*/  BSSY B2, `(.L_x_6487) ;  /* 0x00000cd000027945 */ /* 0x000fe20003800000 */
[----:B------:R-:W-:Y:S02]  /*2a8d0*/  IADD3 R2, R2, -0x2, RZ ;  /* 0xfffffffe02027810 */ /* 0x000fe40007ffe0ff */
[----:B------:R-:W-:-:S03]  /*2a8e0*/  ISETP.NE.U32.AND P0, PT, R0, 0x1, PT ;  /* 0x000000010000780c */ /* 0x000fc60003f05070 */
[----:B------:R-:W-:-:S10]  /*2a8f0*/  IMAD.MOV.U32 R0, RZ, RZ, R2 ;  /* 0x000000ffff007224 */ /* 0x000fd400078e0002 */
[----:B------:R-:W-:Y:S05]  /*2a900*/  @!P0 BRA `(.L_x_6488) ;  /* 0x0000000c00208947 */ /* 0x000fea0003800000 */
[----:B------:R-:W4:Y:S04]  /*2a910*/  LDL R5, [R1+0x8] ;  /* 0x0000080001057983 */ /* 0x000f280000100800 */
[----:B--2---:R-:W2:Y:S04]  /*2a920*/  LDL R4, [R1+0xc] ;  /* 0x00000c0001047983 */ /* 0x004ea80000100800 */
[----:B------:R-:W3:Y:S01]  /*2a930*/  LDL R3, [R1+0x18] ;  /* 0x0000180001037983 */ /* 0x000ee20000100800 */
[----:B------:R-:W-:Y:S01]  /*2a940*/  BSSY B1, `(.L_x_6489) ;  /* 0x00000c0000017945 */ /* 0x000fe20003800000 */
[----:B----4-:R-:W-:Y:S01]  /*2a950*/  LOP3.LUT P1, RZ, R5, 0x4, RZ, 0xc0, !PT ;  /* 0x0000000405ff7812 */ /* 0x010fe2000782c0ff */
[----:B--2--5:R-:W-:-:S05]  /*2a960*/  VIADD R8, R4, 0x1 ;  /* 0x0000000104087836 */ /* 0x024fca0000000000 */
[----:B------:R-:W-:-:S04]  /*2a970*/  ISETP.NE.AND P0, PT, R8, 0x2, PT ;  /* 0x000000020800780c */ /* 0x000fc80003f05270 */
[----:B------:R-:W-:Y:S02]  /*2a980*/  SEL R9, RZ, 0x1, P0 ;  /* 0x00000001ff097807 */ /* 0x000fe40000000000 */
[----:B------:R-:W-:Y:S02]  /*2a990*/  SEL R8, R8, RZ, P0 ;  /* 0x000000ff08087207 */ /* 0x000fe40000000000 */
[----:B---3--:R-:W-:Y:S01]  /*2a9a0*/  LOP3.LUT R9, R3, R9, RZ, 0x3c, !PT ;  /* 0x0000000903097212 */ /* 0x008fe200078e3cff */
[----:B------:R-:W-:Y:S06]  /*2a9b0*/  @!P1 BRA `(.L_x_6490) ;  /* 0x0000000800e09947 */ /* 0x000fec0003800000 */
[----:B------:R0:W5:Y:S01]  /*2a9c0*/  LDL R4, [R1] ;  /* 0x0000000001047983 */ /* 0x0001620000100800 */
[----:B------:R-:W-:Y:S01]  /*2a9d0*/  ULDC.64 UR4, c[0x0][0x418] ;  /* 0x0001060000047ab9 */ /* 0x000fe20000000a00 */
[----:B------:R-:W-:Y:S01]  /*2a9e0*/  IMAD.MOV.U32 R7, RZ, RZ, R2 ;  /* 0x000000ffff077224 */ /* 0x000fe200078e0002 */
[----:B------:R-:W-:-:S04]  /*2a9f0*/  ISETP.NE.U32.AND P0, PT, RZ, UR4, PT ;  /* 0x00000004ff007c0c */ /* 0x000fc8000bf05070 */
[----:B------:R-:W-:-:S13]  /*2aa00*/  ISETP.NE.AND.EX P0, PT, RZ, UR5, PT, P0 ;  /* 0x00000005ff007c0c */ /* 0x000fda000bf05300 */
[----:B0-----:R-:W-:Y:S05]  /*2aa10*/  @!P0 BRA `(.L_x_6491) ;  /* 0x0000000000508947 */ /* 0x001fea0003800000 */
[----:B------:R-:W2:Y:S01]  /*2aa20*/  LDL R10, [R1+0x28] ;  /* 0x00002800010a7983 */ /* 0x000ea20000100800 */
[----:B------:R-:W0:Y:S03]  /*2aa30*/  LDC R3, c[0x0][0x43c] ;  /* 0x00010f00ff037b82 */ /* 0x000e260000000800 */
[----:B------:R-:W3:Y:S01]  /*2aa40*/  LDL R6, [R1+0x14] ;  /* 0x0000140001067983 */ /* 0x000ee20000100800 */
[----:B------:R-:W-:Y:S01]  /*2aa50*/  MOV R0, R2 ;  /* 0x0000000200007202 */ /* 0x000fe20000000f00 */
        /* <DEDUP_REMOVED lines=16> */
.L_x_6491:
[----:B------:R-:W2:Y:S01]  /*2ab60*/  LDL R0, [R1+0x4] ;  /* 0x0000040001007983 */ /* 0x000ea20000100800 */
[----:B------:R-:W-:Y:S01]  /*2ab70*/  BSSY B3, `(.L_x_6492) ;  /* 0x0000005000037945 */ /* 0x000fe20003800000 */
[----:B--2---:R-:W-:Y:S02]  /*2ab80*/  LEA R3, R8, R0, 0x3 ;  /* 0x0000000008037211 */ /* 0x004fe400078e18ff */
[----:B------:R-:W-:-:S04]  /*2ab90*/  SHF.L.U32 R0, R9, 0x1f, RZ ;  /* 0x0000001f09007819 */ /* 0x000fc800000006ff */
[----:B------:R-:W1:Y:S02]  /*2aba0*/  SYNCS.PHASECHK.TRANS64.TRYWAIT P0, [R3+URZ+0x36840], R0 ;  /* 0x03684000030075a7 */ /* 0x000e64000800017f */
[----:B-1----:R-:W-:Y:S05]  /*2abb0*/  @!P0 BRA `(.L_x_6493) ;  /* 0x0000005400748947 */ /* 0x002fea0003800000 */
.L_x_6645:
[----:B------:R-:W-:Y:S05]  /*2abc0*/  BSYNC B3 ;  /* 0x0000000000037941 */ /* 0x000fea0003800000 */
.L_x_6492:
        /* <DEDUP_REMOVED lines=11> */
.L_x_6495:
[----:B------:R-:W-:Y:S05]  /*2ac80*/  BSYNC B3 ;  /* 0x0000000000037941 */ /* 0x000fea0003800000 */
.L_x_6494:
[----:B------:R-:W2:Y:S04]  /*2ac90*/  LDL R5, [R1+0x4] ;  /* 0x0000040001057983 */ /* 0x000ea80000100800 */
[----:B-1----:R-:W3:Y:S01]  /*2aca0*/  LDL R0, [R1+0x1c] ;  /* 0x00001c0001007983 */ /* 0x002ee20000100800 */
[----:B0-----:R-:W-:Y:S01]  /*2acb0*/  IMAD.MOV.U32 R10, RZ, RZ, RZ ;  /* 0x000000ffff0a7224 */ /* 0x001fe200078e00ff */
        /* <DEDUP_REMOVED lines=9> */
[----:B------:R-:W-:-:S07]  /*2ad50*/  IADD3 R5, R6, 0x21400, RZ ;  /* 0x0002140006057810 */ /* 0x000fce0007ffe0ff */
.L_x_6496:
        /* <DEDUP_REMOVED lines=16> */
.L_x_6497:
        /* <DEDUP_REMOVED lines=16> */
.L_x_6498:
        /* <DEDUP_REMOVED lines=18> */
.L_x_6646:
[----:B------:R-:W-:Y:S05]  /*2b080*/  BSYNC B3 ;  /* 0x0000000000037941 */ /* 0x000fea0003800000 */
.L_x_6499:
        /* <DEDUP_REMOVED lines=10> */
.L_x_6501:
[----:B------:R-:W2:Y:S01]  /*2b130*/  LDL R3, [R1+0x8] ;  /* 0x0000080001037983 */ /* 0x000ea20000100800 */
[----:B------:R-:W-:Y:S01]  /*2b140*/  BSSY B3, `(.L_x_6502) ;  /* 0x0000004000037945 */ /* 0x000fe20003800000 */
[----:B--2---:R-:W-:-:S13]  /*2b150*/  LOP3.LUT P0, RZ, R3, 0x8, RZ, 0xc0, !PT ;  /* 0x0000000803ff7812 */ /* 0x004fda000780c0ff */
[----:B------:R-:W-:Y:S05]  /*2b160*/  @P0 BRA `(.L_x_6503) ;  /* 0x0000000000040947 */ /* 0x000fea0003800000 */
[----:B------:R-:W-:Y:S01]  /*2b170*/  BPT.TRAP 0x1 ;  /* 0x000000040000795c */ /* 0x000fe20000300000 */
.L_x_6503:
[----:B------:R-:W-:Y:S05]  /*2b180*/  BSYNC B3 ;  /* 0x0000000000037941 */ /* 0x000fea0003800000 */
.L_x_6502:
        /* <DEDUP_REMOVED lines=14> */
.L_x_6504:
        /* <DEDUP_REMOVED lines=16> */
.L_x_6505:
        /* <DEDUP_REMOVED lines=16> */
.L_x_6506:
        /* <DEDUP_REMOVED lines=13> */
.L_x_6490:
[----:B------:R-:W-:Y:S05]  /*2b540*/  BSYNC B1 ;  /* 0x0000000000017941 */ /* 0x000fea0003800000 */
.L_x_6489:
[----:B------:R-:W2:Y:S04]  /*2b550*/  LDL.LU R0, [R1+0x38] ;  /* 0x0000380001007983 */ /* 0x000ea80000300800 */
[----:B------:R1:W-:Y:S04]  /*2b560*/  STL [R1+0x18], R9 ;  /* 0x0000180901007387 */ /* 0x0003e80000100800 */
[----:B------:R1:W-:Y:S02]  /*2b570*/  STL [R1+0xc], R8 ;  /* 0x00000c0801007387 */ /* 0x0003e40000100800 */
[----:B-12---:R-:W-:-:S07]  /*2b580*/  VIADD R0, R0, 0xfffffffd ;  /* 0xfffffffd00007836 */ /* 0x006fce0000000000 */
.L_x_6488:
[----:B------:R-:W-:Y:S05]  /*2b590*/  BSYNC B2 ;  /* 0x0000000000027941 */ /* 0x000fea0003800000 */
.L_x_6487:
[----:B------:R-:W-:-:S13]  /*2b5a0*/  ISETP.NE.AND P0, PT, R2, RZ, PT ;  /* 0x000000ff0200720c */ /* 0x000fda0003f05270 */
[----:B------:R-:W-:Y:S05]  /*2b5b0*/  @!P0 BRA `(.L_x_6486) ;  /* 0x00000018001c8947 */ /* 0x000fea0003800000 */
[----:B-----5:R1:W5:Y:S02]  /*2b5c0*/  LDL R8, [R1] ;  /* 0x0000000001087983 */ /* 0x0203640000100800 */
.L_x_6543:
[----:B0-2---:R-:W2:Y:S04]  /*2b5d0*/  LDL R4, [R1+0x8] ;  /* 0x0000080001047983 */ /* 0x005ea80000100800 */
[----:B------:R-:W4:Y:S04]  /*2b5e0*/  LDL R3, [R1+0xc] ;  /* 0x00000c0001037983 */ /* 0x000f280000100800 */
[----:B---3--:R-:W3:Y:S01]  /*2b5f0*/  LDL R2, [R1+0x18] ;  /* 0x0000180001027983 */ /* 0x008ee20000100800 */
[----:B------:R-:W-:Y:S05]  /*2b600*/  YIELD ;  /* 0x0000000000007946 */ /* 0x000fea0003800000 */
[----:B------:R-:W-:Y:S01]  /*2b610*/  BSSY B1, `(.L_x_6507) ;  /* 0x00000be000017945 */ /* 0x000fe20003800000 */
[----:B--2---:R-:W-:-:S02]  /*2b620*/  LOP3.LUT P1, RZ, R4, 0x4, RZ, 0xc0, !PT ;  /* 0x0000000404ff7812 */ /* 0x004fc4000782c0ff */
[----:B----4-:R-:W-:-:S04]  /*2b630*/  IADD3 R4, R3, 0x1, RZ ;  /* 0x0000000103047810 */ /* 0x010fc80007ffe0ff */
        /* <DEDUP_REMOVED lines=29> */
.L_x_6509:
[----:B------:R-:W2:Y:S01]  /*2b810*/  LDL R2, [R1+0x4] ;  /* 0x0000040001027983 */ /* 0x000ea20000100800 */
[----:B------:R-:W-:Y:S01]  /*2b820*/  BSSY B2, `(.L_x_6510) ;  /* 0x0000005000027945 */ /* 0x000fe20003800000 */
[----:B--2---:R-:W-:Y:S01]  /*2b830*/  IMAD R3, R4, 0x8, R2 ;  /* 0x0000000804037824 */ /* 0x004fe200078e0202 */
[----:B------:R-:W-:-:S04]  /*2b840*/  SHF.L.U32 R2, R5, 0x1f, RZ ;  /* 0x0000001f05027819 */ /* 0x000fc800000006ff */
[----:B------:R-:W2:Y:S02]  /*2b850*/  SYNCS.PHASECHK.TRANS64.TRYWAIT P0, [R3+URZ+0x36840], R2 ;  /* 0x03684002030075a7 */ /* 0x000ea4000800017f */
[----:B--2---:R-:W-:Y:S05]  /*2b860*/  @!P0 BRA `(.L_x_6511) ;  /* 0x0000004800708947 */ /* 0x004fea0003800000 */
.L_x_6647:
[----:B------:R-:W-:Y:S05]  /*2b870*/  BSYNC B2 ;  /* 0x0000000000027941 */ /* 0x000fea0003800000 */
.L_x_6510:
        /* <DEDUP_REMOVED lines=11> */
.L_x_6513:
[----:B------:R-:W-:Y:S05]  /*2b930*/  BSYNC B2 ;  /* 0x0000000000027941 */ /* 0x000fea0003800000 */
.L_x_6512:
        /* <DEDUP_REMOVED lines=13> */
.L_x_6514:
        /* <DEDUP_REMOVED lines=16> */
.L_x_6515:
        /* <DEDUP_REMOVED lines=16> */
.L_x_6516:
        /* <DEDUP_REMOVED lines=18> */
.L_x_6648:
[----:B------:R-:W-:Y:S05]  /*2bd30*/  BSYNC B2 ;  /* 0x0000000000027941 */ /* 0x000fea0003800000 */
.L_x_6517:
        /* <DEDUP_REMOVED lines=10> */
.L_x_6519:
[----:B------:R-:W2:Y:S01]  /*2bde0*/  LDL R3, [R1+0x8] ;  /* 0x0000080001037983 */ /* 0x000ea20000100800 */
[----:B------:R-:W-:Y:S01]  /*2bdf0*/  BSSY B2, `(.L_x_6520) ;  /* 0x0000004000027945 */ /* 0x000fe20003800000 */
[----:B--2---:R-:W-:-:S13]  /*2be00*/  LOP3.LUT P0, RZ, R3, 0x8, RZ, 0xc0, !PT ;  /* 0x0000000803ff7812 */ /* 0x004fda000780c0ff */
[----:B------:R-:W-:Y:S05]  /*2be10*/  @P0 BRA `(.L_x_6521) ;  /* 0x0000000000040947 */ /* 0x000fea0003800000 */
[----:B------:R-:W-:Y:S01]  /*2be20*/  BPT.TRAP 0x1 ;  /* 0x000000040000795c */ /* 0x000fe20000300000 */
.L_x_6521:
[----:B------:R-:W-:Y:S05]  /*2be30*/  BSYNC B2 ;  /* 0x0000000000027941 */ /* 0x000fea0003800000 */
.L_x_6520:
        /* <DEDUP_REMOVED lines=14> */
.L_x_6522:
        /* <DEDUP_REMOVED lines=16> */
.L_x_6523:
        /* <DEDUP_REMOVED lines=16> */
.L_x_6524:
        /* <DEDUP_REMOVED lines=13> */
.L_x_6508:
[----:B------:R-:W-:Y:S05]  /*2c1f0*/  BSYNC B1 ;  /* 0x0000000000017941 */ /* 0x000fea0003800000 */
.L_x_6507:
[----:B------:R-:W2:Y:S01]  /*2c200*/  LDL R2, [R1+0x8] ;  /* 0x0000080001027983 */ /* 0x000ea20000100800 */
[----:B------:R-:W-:Y:S01]  /*2c210*/  IADD3 R3, R4, 0x1, RZ ;  /* 0x0000000104037810 */ /* 0x000fe20007ffe0ff */
[----:B------:R-:W-:Y:S03]  /*2c220*/  BSSY B1, `(.L_x_6525) ;  /* 0x00000bd000017945 */ /* 0x000fe60003800000 */
        /* <DEDUP_REMOVED lines=9> */
[----:B0-----:R-:W-:Y:S01]  /*2c2c0*/  VIADD R6, R0, 0xffffffff ;  /* 0xffffffff00067836 */ /* 0x001fe20000000000 */
[----:B------:R-:W-:-:S04]  /*2c2d0*/  ISETP.NE.U32.AND P0, PT, RZ, UR4, PT ;  /* 0x00000004ff007c0c */ /* 0x000fc8000bf05070 */
[----:B------:R-:W-:-:S13]  /*2c2e0*/  ISETP.NE.AND.EX P0, PT, RZ, UR5, PT, P0 ;  /* 0x00000005ff007c0c */ /* 0x000fda000bf05300 */
[----:B------:R-:W-:Y:S05]  /*2c2f0*/  @!P0 BRA `(.L_x_6527) ;  /* 0x00000000004c8947 */ /* 0x000fea0003800000 */
[----:B------:R-:W3:Y:S01]  /*2c300*/  LDL R12, [R1+0x28] ;  /* 0x00002800010c7983 */ /* 0x000ee20000100800 */
[----:B-----5:R-:W0:Y:S01]  /*2c310*/  LDC R8, c[0x0][0x43c] ;  /* 0x00010f00ff087b82 */ /* 0x020e220000000800 */
[----:B------:R-:W-:Y:S02]  /*2c320*/  ULDC.64 UR6, c[0x0][0x428] ;  /* 0x00010a0000067ab9 */ /* 0x000fe40000000a00 */
[----:B------:R-:W4:Y:S01]  /*2c330*/  LDL R9, [R1+0x14] ;  /* 0x0000140001097983 */ /* 0x000f220000100800 */
        /* <DEDUP_REMOVED lines=10> */
[----:B------:R-:W-:-:S05]  /*2c3e0*/  IMAD.WIDE.U32 R2, R9, UR6, R2 ;  /* 0x0000000609027c25 */ /* 0x000fca000f8e0002 */
[----:B------:R-:W-:Y:S02]  /*2c3f0*/  IADD3 R3, R7, R3, RZ ;  /* 0x0000000307037210 */ /* 0x000fe40007ffe0ff */
[----:B------:R-:W-:-:S04]  /*2c400*/  LEA R8, P0, R2, UR4, 0x2 ;  /* 0x0000000402087c11 */ /* 0x000fc8000f8010ff */
[----:B------:R-:W-:-:S05]  /*2c410*/  LEA.HI.X R9, R2, UR5, R3, 0x2, P0 ;  /* 0x0000000502097c11 */ /* 0x000fca00080f1403 */
[----:B------:R0:W5:Y:S04]  /*2c420*/  LDG.E R8, desc[UR60][R8.64] ;  /* 0x0000003c08087981 */ /* 0x000168000c1e1900 */
.L_x_6527:
[----:B------:R-:W3:Y:S01]  /*2c430*/  LDL R2, [R1+0x4] ;  /* 0x0000040001027983 */ /* 0x000ee20000100800 */
[----:B------:R-:W-:Y:S01]  /*2c440*/  BSSY B2, `(.L_x_6528) ;  /* 0x0000005000027945 */ /* 0x000fe20003800000 */
[----:B---3--:R-:W-:Y:S01]  /*2c450*/  IMAD R3, R11, 0x8, R2 ;  /* 0x000000080b037824 */ /* 0x008fe200078e0202 */
[----:B------:R-:W-:-:S04]  /*2c460*/  SHF.L.U32 R2, R10, 0x1f, RZ ;  /* 0x0000001f0a027819 */ /* 0x000fc800000006ff */
[----:B------:R-:W3:Y:S02]  /*2c470*/  SYNCS.PHASECHK.TRANS64.TRYWAIT P0, [R3+URZ+0x36840], R2 ;  /* 0x03684002030075a7 */ /* 0x000ee4000800017f */
[----:B---3--:R-:W-:Y:S05]  /*2c480*/  @!P0 BRA `(.L_x_6529) ;  /* 0x0000003c00908947 */ /* 0x008fea0003800000 */
.L_x_6649:
[----:B------:R-:W-:Y:S05]  /*2c490*/  BSYNC B2 ;  /* 0x0000000000027941 */ /* 0x000fea0003800000 */
.L_x_6528:
        /* <DEDUP_REMOVED lines=11> */
.L_x_6531:
[----:B------:R-:W-:Y:S05]  /*2c550*/  BSYNC B2 ;  /* 0x0000000000027941 */ /* 0x000fea0003800000 */
.L_x_6530:
[----:B0-----:R-:W4:Y:S04]  /*2c560*/  LDL R9, [R1+0x4] ;  /* 0x0000040001097983 */ /* 0x001f280000100800 */
        /* <DEDUP_REMOVED lines=13> */
.L_x_6532:
        /* <DEDUP_REMOVED lines=16> */
.L_x_6533:
        /* <DEDUP_REMOVED lines=16> */
.L_x_6534:
        /* <DEDUP_REMOVED lines=16> */
.L_x_6650:
[----:B------:R-:W-:Y:S05]  /*2c940*/  BSYNC B2 ;  /* 0x0000000000027941 */ /* 0x000fea0003800000 */
.L_x_6535:
        /* <DEDUP_REMOVED lines=10> */
.L_x_6537:
[----:B------:R-:W2:Y:S01]  /*2c9f0*/  LDL R3, [R1+0x8] ;  /* 0x0000080001037983 */ /* 0x000ea20000100800 */
[----:B------:R-:W-:Y:S01]  /*2ca00*/  BSSY B2, `(.L_x_6538) ;  /* 0x0000004000027945 */ /* 0x000fe20003800000 */
[----:B--2---:R-:W-:-:S13]  /*2ca10*/  LOP3.LUT P0, RZ, R3, 0x8, RZ, 0xc0, !PT ;  /* 0x0000000803ff7812 */ /* 0x004fda000780c0ff */
[----:B------:R-:W-:Y:S05]  /*2ca20*/  @P0 BRA `(.L_x_6539) ;  /* 0x0000000000040947 */ /* 0x000fea0003800000 */
[----:B------:R-:W-:Y:S01]  /*2ca30*/  BPT.TRAP 0x1 ;  /* 0x000000040000795c */ /* 0x000fe20000300000 */
.L_x_6539:
[----:B------:R-:W-:Y:S05]  /*2ca40*/  BSYNC B2 ;  /* 0x0000000000027941 */ /* 0x000fea0003800000 */
.L_x_6538:
[----:B------:R-:W2:Y:S04]  /*2ca50*/  LDL R7, [R1+0x4] ;  /* 0x0000040001077983 */ /* 0x000ea80000100800 */
        /* <DEDUP_REMOVED lines=12> */
.L_x_6540:
        /* <DEDUP_REMOVED lines=16> */
.L_x_6541:
        /* <DEDUP_REMOVED lines=16> */
.L_x_6542:
        /* <DEDUP_REMOVED lines=13> */
.L_x_6526:
[----:B------:R-:W-:Y:S05]  /*2cdf0*/  BSYNC B1 ;  /* 0x0000000000017941 */ /* 0x000fea0003800000 */
.L_x_6525:
[C---:B------:R-:W-:Y:S02]  /*2ce00*/  ISETP.GT.AND P0, PT, R0.reuse, 0x1, PT ;  /* 0x000000010000780c */ /* 0x040fe40003f04270 */
[----:B------:R-:W-:-:S11]  /*2ce10*/  IADD3 R0, R0, -0x2, RZ ;  /* 0xfffffffe00007810 */ /* 0x000fd60007ffe0ff */
[----:B------:R-:W-:Y:S05]  /*2ce20*/  @P0 BRA `(.L_x_6543) ;  /* 0xffffffe400e80947 */ /* 0x000fea000383ffff */
.L_x_6486:
[----:B------:R-:W-:Y:S05]  /*2ce30*/  BSYNC B0 ;  /* 0x0000000000007941 */ /* 0x000fea0003800000 */
.L_x_6485:
[----:B------:R-:W4:Y:S01]  /*2ce40*/  S2R R2, SR_TID.X ;  /* 0x0000000000027919 */ /* 0x000f220000002100 */
[----:B------:R-:W-:Y:S01]  /*2ce50*/  BSSY B0, `(.L_x_6544) ;  /* 0x0000010000007945 */ /* 0x000fe20003800000 */
[----:B----4-:R-:W-:-:S04]  /*2ce60*/  LOP3.LUT R2, R2, 0x7f, RZ, 0xc0, !PT ;  /* 0x0000007f02027812 */ /* 0x010fc800078ec0ff */
[----:B------:R-:W-:-:S13]  /*2ce70*/  ISETP.NE.AND P0, PT, R2, RZ, PT ;  /* 0x000000ff0200720c */ /* 0x000fda0003f05270 */
[----:B------:R-:W-:Y:S05]  /*2ce80*/  @P0 BRA `(.L_x_6545) ;  /* 0x0000000000300947 */ /* 0x000fea0003800000 */
[----:B------:R-:W4:Y:S01]  /*2ce90*/  S2R R2, SR_LANEID ;  /* 0x0000000000027919 */ /* 0x000f220000000000 */
[----:B------:R-:W-:Y:S01]  /*2cea0*/  VOTEU.ANY UR4, UPT, PT ;  /* 0x0000000000047886 */ /* 0x000fe200038e0100 */
[----:B0-2---:R-:W0:Y:S01]  /*2ceb0*/  LDC.64 R4, c[0x0][0xc60] ;  /* 0x00031800ff047b82 */ /* 0x005e220000000a00 */
[----:B------:R-:W4:Y:S02]  /*2cec0*/  FLO.U32 R0, UR4 ;  /* 0x0000000400007d00 */ /* 0x000f2400080e0000 */
[----:B----4-:R-:W-:-:S06]  /*2ced0*/  ISETP.EQ.U32.AND P0, PT, R0, R2, PT ;  /* 0x000000020000720c */ /* 0x010fcc0003f02070 */
[----:B------:R-:W0:Y:S07]  /*2cee0*/  POPC R2, UR4 ;  /* 0x0000000400027d09 */ /* 0x000e2e0008000000 */
[----:B0-----:R-:W2:Y:S04]  /*2cef0*/  @P0 ATOMG.E.ADD.STRONG.GPU PT, R2, desc[UR60][R4.64], R2 ;  /* 0x00000002040209a8 */ /* 0x001ea800081ee1fc */
[----:B--2---:R0:W2:Y:S02]  /*2cf00*/  SHFL.IDX PT, R2, R2, R0, 0x1f ;  /* 0x00001f0002027589 */ /* 0x0040a400000e0000 */
[----:B0-----:R-:W0:Y:S02]  /*2cf10*/  S2R R0, SR_LTMASK ;  /* 0x0000000000007919 */ /* 0x001e240000003900 */
[----:B0-----:R-:W-:-:S06]  /*2cf20*/  LOP3.LUT R0, R0, UR4, RZ, 0xc0, !PT ;  /* 0x0000000400007c12 */ /* 0x001fcc000f8ec0ff */
[----:B------:R-:W2:Y:S02]  /*2cf30*/  POPC R0, R0 ;  /* 0x0000000000007309 */ /* 0x000ea40000000000 */
[----:B--2---:R-:W-:-:S07]  /*2cf40*/  IADD3 R16, R2, UR39, R0 ;  /* 0x0000002702107c10 */ /* 0x004fce000fffe000 */
.L_x_6545:
[----:B------:R-:W-:Y:S05]  /*2cf50*/  BSYNC B0 ;  /* 0x0000000000007941 */ /* 0x000fea0003800000 */
.L_x_6544:
        /* <DEDUP_REMOVED lines=12> */
.L_x_6651:
[----:B------:R-:W-:Y:S05]  /*2d020*/  BSYNC B1 ;  /* 0x0000000000017941 */ /* 0x000fea0003800000 */
.L_x_6548:
        /* <DEDUP_REMOVED lines=10> */
.L_x_6550:
[----:B------:R-:W2:Y:S01]  /*2d0d0*/  LDL R2, [R1+0x8] ;  /* 0x0000080001027983 */ /* 0x000ea20000100800 */
[----:B------:R-:W-:Y:S01]  /*2d0e0*/  BSSY B1, `(.L_x_6551) ;  /* 0x0000004000017945 */ /* 0x000fe20003800000 */
[----:B--2---:R-:W-:-:S13]  /*2d0f0*/  LOP3.LUT P0, RZ, R2, 0x8, RZ, 0xc0, !PT ;  /* 0x0000000802ff7812 */ /* 0x004fda000780c0ff */
[----:B------:R-:W-:Y:S05]  /*2d100*/  @P0 BRA `(.L_x_6552) ;  /* 0x0000000000040947 */ /* 0x000fea0003800000 */
[----:B------:R-:W-:Y:S01]  /*2d110*/  BPT.TRAP 0x1 ;  /* 0x000000040000795c */ /* 0x000fe20000300000 */
.L_x_6552:
[----:B------:R-:W-:Y:S05]  /*2d120*/  BSYNC B1 ;  /* 0x0000000000017941 */ /* 0x000fea0003800000 */
.L_x_6551:
        /* <DEDUP_REMOVED lines=12> */
[----:B----4-:R-:W-:-:S05]  /*2d1f0*/  IMAD R2, R2, 0xa800, R4 ;  /* 0x0000a80002027824 */ /* 0x010fca00078e0204 */
[----:B------:R-:W-:-:S07]  /*2d200*/  IADD3 R4, R2, 0x400, RZ ;  /* 0x0000040002047810 */ /* 0x000fce0007ffe0ff */
.L_x_6553:
        /* <DEDUP_REMOVED lines=16> */
.L_x_6554:
        /* <DEDUP_REMOVED lines=16> */
.L_x_6555:
        /* <DEDUP_REMOVED lines=11> */
.L_x_6547:
[----:B------:R-:W-:Y:S05]  /*2d4c0*/  BSYNC B0 ;  /* 0x0000000000007941 */ /* 0x000fea0003800000 */
.L_x_6546:
[----:B------:R-:W4:Y:S04]  /*2d4d0*/  LDL.LU R5, [R1+0xc] ;  /* 0x00000c0001057983 */ /* 0x000f280000300800 */
[----:B0-2---:R-:W2:Y:S01]  /*2d4e0*/  LDL.LU R4, [R1+0x18] ;  /* 0x0000180001047983 */ /* 0x005ea20000300800 */
[----:B----4-:R-:W-:-:S05]  /*2d4f0*/  VIADD R0, R5, 0x1 ;  /* 0x0000000105007836 */ /* 0x010fca0000000000 */
[----:B------:R-:W-:-:S04]  /*2d500*/  ISETP.NE.AND P0, PT, R0, 0x2, PT ;  /* 0x000000020000780c */ /* 0x000fc80003f05270 */
[----:B------:R-:W-:Y:S02]  /*2d510*/  SEL R2, RZ, 0x1, P0 ;  /* 0x00000001ff027807 */ /* 0x000fe40000000000 */
[----:B------:R-:W-:Y:S02]  /*2d520*/  SEL R0, R0, RZ, P0 ;  /* 0x000000ff00007207 */ /* 0x000fe40000000000 */
[----:B--2---:R-:W-:-:S03]  /*2d530*/  LOP3.LUT R4, R4, R2, RZ, 0x3c, !PT ;  /* 0x0000000204047212 */ /* 0x004fc600078e3cff */
[----:B------:R0:W-:Y:S04]  /*2d540*/  STL [R1+0xc], R0 ;  /* 0x00000c0001007387 */ /* 0x0001e80000100800 */
[----:B------:R0:W-:Y:S02]  /*2d550*/  STL [R1+0x18], R4 ;  /* 0x0000180401007387 */ /* 0x0001e40000100800 */
.L_x_6465:
[----:B------:R-:W-:Y:S05]  /*2d560*/  BSYNC B7 ;  /* 0x0000000000077941 */ /* 0x000fea0003800000 */
.L_x_6463:
[----:B------:R-:W2:Y:S02]  /*2d570*/  LDL R7, [R1+0x8] ;  /* 0x0000080001077983 */ /* 0x000ea40000100800 */
[----:B--2---:R-:W-:-:S13]  /*2d580*/  LOP3.LUT P0, RZ, R7, 0x10, RZ, 0xc0, !PT ;  /* 0x0000001007ff7812 */ /* 0x004fda000780c0ff */
[----:B------:R-:W-:Y:S05]  /*2d590*/  @!P0 BRA `(.L_x_6556) ;  /* 0x0000000000288947 */ /* 0x000fea0003800000 */
[----:B------:R-:W-:Y:S05]  /*2d5a0*/  WARPSYNC.ALL ;  /* 0x0000000000007948 */ /* 0x000fea0003800000 */
[----:B------:R-:W2:Y:S08]  /*2d5b0*/  S2UR UR5, SR_CgaCtaId ;  /* 0x00000000000579c3 */ /* 0x000eb00000008800 */
[----:B------:R-:W-:Y:S06]  /*2d5c0*/  BAR.SYNC.DEFER_BLOCKING 0x5, 0x180 ;  /* 0x0146000000007b1d */ /* 0x000fec0000010000 */
[----:B------:R-:W-:-:S02]  /*2d5d0*/  UMOV UR4, 0x400 ;  /* 0x0000040000047882 */ /* 0x000fc40000000000 */
[----:B--2---:R-:W-:-:S06]  /*2d5e0*/  ULEA UR4, UR5, UR4, 0x18 ;  /* 0x0000000405047291 */ /* 0x004fcc000f8ec03f */
[----:B0-----:R-:W-:-:S05]  /*2d5f0*/  MOV R0, UR4 ;  /* 0x0000000400007c02 */ /* 0x001fca0008000f00 */
[----:B------:R2:W4:Y:S04]  /*2d600*/  LDS.128 R16, [R0+0x368d0] ;  /* 0x0368d00000107984 */ /* 0x0005280000000c00 */
[----:B------:R2:W-:Y:S01]  /*2d610*/  STL [R1+0x4], R0 ;  /* 0x0000040001007387 */ /* 0x0005e20000100800 */
[----:B------:R-:W-:Y:S06]  /*2d620*/  BAR.ARV 0x4, 0x180 ;  /* 0x0106000000007b1d */ /* 0x000fec0000002000 */
[----:B------:R-:W-:Y:S05]  /*2d630*/  BRA `(.L_x_6557) ;  /* 0x0000000800d87947 */ /* 0x000fea0003800000 */
.L_x_6556:
[----:B---3--:R-:W2:Y:S01]  /*2d640*/  LDL R6, [R1+0x2c] ;  /* 0x00002c0001067983 */ /* 0x008ea20000100800 */
[----:B------:R-:W-:Y:S01]  /*2d650*/  UMOV UR4, 0xffffffff ;  /* 0xffffffff00047882 */ /* 0x000fe20000000000 */
[----:B--2---:R-:W-:Y:S02]  /*2d660*/  ISETP.NE.AND P5, PT, R6, 0x1f, PT ;  /* 0x0000001f0600780c */ /* 0x004fe40003fa5270 */
[----:B------:R-:W-:Y:S11]  /*2d670*/  BRA.DIV UR4, `(.L_x_6558) ;  /* 0x0000002e04507947 */ /* 0x000ff6000b800000 */
[----:B0-----:R-:W-:Y:S01]  /*2d680*/  IMAD.IADD R0, R19, 0x1, R6 ;  /* 0x0000000113007824 */ /* 0x001fe200078e0206 */
        /* <DEDUP_REMOVED lines=14> */
[----:B0-----:R-:W-:-:S04]  /*2d770*/  SEL R0, R2, RZ, P4 ;  /* 0x000000ff02007207 */ /* 0x001fc80002000000 */
[----:B------:R-:W-:Y:S02]  /*2d780*/  IADD3 R2, R3, R0, RZ ;  /* 0x0000000003027210 */ /* 0x000fe40007ffe0ff */
[----:B------:R-:W-:Y:S04]  /*2d790*/  SHFL.IDX PT, R0, R16, RZ, 0x1f ;  /* 0x00001fff10007589 */ /* 0x000fe800000e0000 */
        /* <DEDUP_REMOVED lines=12> */
[----:B------:R0:W2:Y:S02]  /*2d860*/  SHFL.IDX PT, R16, R2, 0x1f, 0x1f ;  /* 0x03e01f0002107f89 */ /* 0x0000a400000e0000 */
.L_x_6661:
[----:B------:R-:W-:Y:S02]  /*2d870*/  ULDC UR4, c[0x0][0xc38] ;  /* 0x00030e0000047ab9 */ /* 0x000fe40000000800 */
[----:B------:R-:W-:-:S04]  /*2d880*/  IMAD.U32 R4, RZ, RZ, UR4 ;  /* 0x00000004ff047e24 */ /* 0x000fc8000f8e00ff */
[----:B--2---:R-:W-:-:S04]  /*2d890*/  IMAD R16, R16, R4, RZ ;  /* 0x0000000410107224 */ /* 0x004fc800078e02ff */
[----:B------:R-:W-:-:S05]  /*2d8a0*/  IMAD.IADD R5, R5, 0x1, R16 ;  /* 0x0000000105057824 */ /* 0x000fca00078e0210 */
[----:B------:R-:W-:-:S13]  /*2d8b0*/  ISETP.GT.AND P4, PT, R5, R0, PT ;  /* 0x000000000500720c */ /* 0x000fda0003f84270 */
[----:B------:R-:W-:Y:S05]  /*2d8c0*/  @P4 BRA `(.L_x_6559) ;  /* 0x0000000000a04947 */ /* 0x000fea0003800000 */
.L_x_6564:
[----:B0-----:R-:W0:Y:S01]  /*2d8d0*/  LDC R2, c[0x0][0xc3c] ;  /* 0x00030f00ff027b82 */ /* 0x001e220000000800 */
[----:B------:R-:W-:-:S05]  /*2d8e0*/  VIADD R19, R19, 0x1f ;  /* 0x0000001f13137836 */ /* 0x000fca0000000000 */
[----:B0-----:R-:W-:-:S13]  /*2d8f0*/  ISETP.GE.AND P4, PT, R19, R2, PT ;  /* 0x000000021300720c */ /* 0x001fda0003f86270 */
[----:B------:R-:W-:Y:S05]  /*2d900*/  @P4 BRA `(.L_x_6560) ;  /* 0x0000000400dc4947 */ /* 0x000fea0003800000 */
[----:B------:R-:W2:Y:S01]  /*2d910*/  LDL R3, [R1+0x2c] ;  /* 0x00002c0001037983 */ /* 0x000ea20000100800 */
[----:B------:R-:W-:Y:S01]  /*2d920*/  BSSY B0, `(.L_x_6561) ;  /* 0x0000008000007945 */ /* 0x000fe20003800000 */
[----:B--2---:R-:W-:Y:S01]  /*2d930*/  IADD3 R4, R19, R3, RZ ;  /* 0x0000000313047210 */ /* 0x004fe20007ffe0ff */
[----:B------:R-:W-:-:S03]  /*2d940*/  IMAD.MOV.U32 R3, RZ, RZ, RZ ;  /* 0x000000ffff037224 */ /* 0x000fc600078e00ff */
[----:B------:R-:W-:-:S13]  /*2d950*/  ISETP.GE.OR P4, PT, R4, R2, !P5 ;  /* 0x000000020400720c */ /* 0x000fda0006f86670 */
[----:B------:R-:W-:Y:S05]  /*2d960*/  @P4 BRA `(.L_x_6562) ;  /* 0x00000000000c4947 */ /* 0x000fea0003800000 */
[----:B------:R-:W0:Y:S02]  /*2d970*/  LDC.64 R2, c[0x0][0xc80] ;  /* 0x00032000ff027b82 */ /* 0x000e240000000a00 */
[----:B0-----:R-:W-:-:S06]  /*2d980*/  IMAD.WIDE R2, R4, 0x4, R2 ;  /* 0x0000000404027825 */ /* 0x001fcc00078e0202 */
[----:B------:R0:W5:Y:S02]  /*2d990*/  LDG.E R3, desc[UR60][R2.64] ;  /* 0x0000003c02037981 */ /* 0x000164000c1e1900 */
.L_x_6562:
[----:B------:R-:W-:Y:S05]  /*2d9a0*/  BSYNC B0 ;  /* 0x0000000000007941 */ /* 0x000fea0003800000 */
.L_x_6561:
        /* <DEDUP_REMOVED lines=19> */
[----:B------:R0:W2:Y:S02]  /*2dae0*/  SHFL.IDX PT, R16, R2, 0x1f, 0x1f ;  /* 0x03e01f0002107f89 */ /* 0x0000a400000e0000 */
.L_x_6669:
[----:B------:R-:W-:Y:S02]  /*2daf0*/  ULDC UR4, c[0x0][0xc38] ;  /* 0x00030e0000047ab9 */ /* 0x000fe40000000800 */
[----:B------:R-:W-:-:S04]  /*2db00*/  IMAD.U32 R4, RZ, RZ, UR4 ;  /* 0x00000004ff047e24 */ /* 0x000fc8000f8e00ff */
[----:B--2---:R-:W-:-:S05]  /*2db10*/  IMAD R16, R16, R4, RZ ;  /* 0x0000000410107224 */ /* 0x004fca00078e02ff */
[----:B------:R-:W-:-:S04]  /*2db20*/  IADD3 R5, R16, R5, RZ ;  /* 0x0000000510057210 */ /* 0x000fc80007ffe0ff */
[----:B------:R-:W-:-:S13]  /*2db30*/  ISETP.GT.AND P4, PT, R5, R0, PT ;  /* 0x000000000500720c */ /* 0x000fda0003f84270 */
[----:B------:R-:W-:Y:S05]  /*2db40*/  @!P4 BRA `(.L_x_6564) ;  /* 0xfffffffc0060c947 */ /* 0x000fea000383ffff */
.L_x_6559:
        /* <DEDUP_REMOVED lines=8> */
.L_x_6673:
[----:B------:R-:W-:Y:S01]  /*2dbd0*/  ISETP.NE.AND P0, PT, R5, RZ, PT ;  /* 0x000000ff0500720c */ /* 0x000fe20003f05270 */
[----:B------:R-:W-:-:S12]  /*2dbe0*/  IMAD.MOV.U32 R5, RZ, RZ, RZ ;  /* 0x000000ffff057224 */ /* 0x000fd800078e00ff */
[----:B------:R-:W-:Y:S05]  /*2dbf0*/  @!P0 BRA `(.L_x_6566) ;  /* 0x0000000000148947 */ /* 0x000fea0003800000 */
[----:B------:R-:W-:Y:S01]  /*2dc00*/  UMOV UR4, 0xffffffff ;  /* 0xffffffff00047882 */ /* 0x000fe20000000000 */
[----:B------:R-:W-:Y:S02]  /*2dc10*/  VIADD R12, R6, 0xffffffff ;  /* 0xffffffff060c7836 */ /* 0x000fe40000000000 */
[----:B------:R-:W-:Y:S05]  /*2dc20*/  BRA.DIV UR4, `(.L_x_6567) ;  /* 0x0000003204487947 */ /* 0x000fea000b800000 */
[----:B0-----:R0:W4:Y:S02]  /*2dc30*/  SHFL.IDX PT, R2, R2, R12, 0x1f ;  /* 0x00001f0c02027589 */ /* 0x00112400000e0000 */
.L_x_6676:
[----:B----4-:R-:W-:-:S07]  /*2dc40*/  MOV R5, R2 ;  /* 0x0000000200057202 */ /* 0x010fce0000000f00 */
.L_x_6566:
[----:B0-2---:R-:W0:Y:S01]  /*2dc50*/  LDC.64 R2, c[0x0][0xc90] ;  /* 0x00032400ff027b82 */ /* 0x005e220000000a00 */
[----:B------:R-:W-:-:S04]  /*2dc60*/  IMAD.IADD R19, R6, 0x1, R19 ;  /* 0x0000000106137824 */ /* 0x000fc800078e0213 */
[----:B0-----:R-:W-:-:S05]  /*2dc70*/  IMAD.WIDE R2, R19, 0x4, R2 ;  /* 0x0000000413027825 */ /* 0x001fca00078e0202 */
[----:B------:R-:W3:Y:S01]  /*2dc80*/  LDG.E R7, desc[UR60][R2.64] ;  /* 0x0000003c02077981 */ /* 0x000ee2000c1e1900 */
        /* <DEDUP_REMOVED lines=55> */
[----:B------:R-:W-:-:S06]  /*2e000*/  @P0 IADD3 R2, R2, 0x1, RZ ;  /* 0x0000000102020810 */ /* 0x000fcc0007ffe0ff */
[----:B------:R-:W-:Y:S01]  /*2e010*/  @!P1 IMAD.MOV R2, RZ, RZ, -R2 ;  /* 0x000000ffff029224 */ /* 0x000fe200078e0a02 */
[----:B------:R-:W-:Y:S01]  /*2e020*/  @!P2 LOP3.LUT R2, RZ, R4, RZ, 0x33, !PT ;  /* 0x00000004ff02a212 */ /* 0x000fe200078e33ff */
[----:B------:R-:W-:-:S04]  /*2e030*/  IMAD.MOV R4, RZ, RZ, -R4 ;  /* 0x000000ffff047224 */ /* 0x000fc800078e0a04 */
[----:B------:R-:W-:Y:S01]  /*2e040*/  IMAD R18, R2, R4, R0 ;  /* 0x0000000402127224 */ /* 0x000fe200078e0200 */
[----:B------:R-:W-:-:S04]  /*2e050*/  LOP3.LUT R2, RZ, R2, RZ, 0x33, !PT ;  /* 0x00000002ff027212 */ /* 0x000fc800078e33ff */
[----:B------:R-:W-:Y:S01]  /*2e060*/  IADD3 R17, R17, R2, RZ ;  /* 0x0000000211117210 */ /* 0x000fe20007ffe0ff */
[----:B------:R-:W-:Y:S06]  /*2e070*/  BRA `(.L_x_6568) ;  /* 0x00000000001c7947 */ /* 0x000fec0003800000 */
.L_x_6560:
[----:B------:R-:W-:Y:S01]  /*2e080*/  UMOV UR4, URZ ;  /* 0x0000003f00047c82 */ /* 0x000fe20008000000 */
[----:B------:R-:W-:Y:S01]  /*2e090*/  UMOV UR5, URZ ;  /* 0x0000003f00057c82 */ /* 0x000fe20008000000 */
[----:B------:R-:W-:Y:S01]  /*2e0a0*/  ULDC UR6, c[0x0][0xc3c] ;  /* 0x00030f0000067ab9 */ /* 0x000fe20000000800 */
[----:B------:R-:W-:Y:S01]  /*2e0b0*/  IMAD.MOV.U32 R16, RZ, RZ, R0 ;  /* 0x000000ffff107224 */ /* 0x000fe200078e0000 */
[----:B------:R-:W-:Y:S01]  /*2e0c0*/  MOV R19, UR6 ;  /* 0x0000000600137c02 */ /* 0x000fe20008000f00 */
[----:B------:R-:W-:Y:S02]  /*2e0d0*/  IMAD.U32 R17, RZ, RZ, UR4 ;  /* 0x00000004ff117e24 */ /* 0x000fe4000f8e00ff */
[----:B------:R-:W-:-:S07]  /*2e0e0*/  IMAD.U32 R18, RZ, RZ, UR5 ;  /* 0x00000005ff127e24 */ /* 0x000fce000f8e00ff */
.L_x_6568:
        /* <DEDUP_REMOVED lines=11> */
.L_x_6557:
[----:B------:R-:W-:Y:S02]  /*2e1a0*/  ULDC UR4, c[0x0][0xc3c] ;  /* 0x00030f0000047ab9 */ /* 0x000fe40000000800 */
[----:B----4-:R-:W-:-:S13]  /*2e1b0*/  ISETP.GE.AND P0, PT, R19, UR4, PT ;  /* 0x0000000413007c0c */ /* 0x010fda000bf06270 */
[----:B------:R-:W-:Y:S05]  /*2e1c0*/  @!P0 BRA `(.L_x_6569) ;  /* 0xffffff8c00808947 */ /* 0x000fea000383ffff */
[----:B------:R-:W-:Y:S05]  /*2e1d0*/  BSYNC B8 ;  /* 0x0000000000087941 */ /* 0x000fea0003800000 */
.L_x_6419:
[----:B--2---:R-:W2:Y:S01]  /*2e1e0*/  LDL.LU R0, [R1+0x50] ;  /* 0x0000500001007983 */ /* 0x004ea20000300800 */
[----:B------:R-:W-:Y:S01]  /*2e1f0*/  BSSY B0, `(.L_x_6570) ;  /* 0x000000b000007945 */ /* 0x000fe20003800000 */
[----:B------:R-:W4:Y:S01]  /*2e200*/  S2R R5, SR_CgaCtaId ;  /* 0x0000000000057919 */ /* 0x000f220000008800 */
[----:B--2---:R-:W-:-:S05]  /*2e210*/  VIADD R0, R0, 0x1 ;  /* 0x0000000100007836 */ /* 0x004fca0000000000 */
        /* <DEDUP_REMOVED lines=8> */
.L_x_6677:
[----:B------:R-:W-:Y:S05]  /*2e2a0*/  BSYNC B0 ;  /* 0x0000000000007941 */ /* 0x000fea0003800000 */
.L_x_6570:
[----:B------:R-:W-:-:S03]  /*2e2b0*/  UMOV UR4, 0xffffffff ;  /* 0xffffffff00047882 */ /* 0x000fc60000000000 */
[----:B------:R-:W-:Y:S05]  /*2e2c0*/  BRA.DIV UR4, `(.L_x_6572) ;  /* 0x0000002a04dc7947 */ /* 0x000fea000b800000 */
[----:B------:R-:W2:Y:S02]  /*2e2d0*/  S2R R2, SR_TID.X ;  /* 0x0000000000027919 */ /* 0x000ea40000002100 */
[----:B--2---:R-:W-:-:S04]  /*2e2e0*/  SHF.R.U32.HI R2, RZ, 0x5, R2 ;  /* 0x00000005ff027819 */ /* 0x004fc80000011602 */
[----:B------:R-:W-:-:S05]  /*2e2f0*/  LOP3.LUT R2, R2, 0x3, RZ, 0xc0, !PT ;  /* 0x0000000302027812 */ /* 0x000fca00078ec0ff */
[----:B------:R2:W4:Y:S02]  /*2e300*/  SHFL.IDX PT, R14, R2, RZ, 0x1f ;  /* 0x00001fff020e7589 */ /* 0x00052400000e0000 */
.L_x_6680:
[----:B----4-:R-:W-:-:S13]  /*2e310*/  ISETP.NE.AND P0, PT, R14, RZ, PT ;  /* 0x000000ff0e00720c */ /* 0x010fda0003f05270 */
[----:B------:R-:W-:Y:S05]  /*2e320*/  @P0 BRA `(.L_x_6185) ;  /* 0x00000000009c0947 */ /* 0x000fea0003800000 */
[----:B------:R-:W-:-:S03]  /*2e330*/  UMOV UR4, 0xffffffff ;  /* 0xffffffff00047882 */ /* 0x000fc60000000000 */
[----:B------:R-:W-:Y:S05]  /*2e340*/  BRA.DIV UR4, `(.L_x_6573) ;  /* 0x0000002a04f07947 */ /* 0x000fea000b800000 */
[----:B------:R-:W-:-:S13]  /*2e350*/  ELECT P6, URZ, PT ;  /* 0x00000000003f782f */ /* 0x000fda00038c0000 */
.L_x_6683:
        /* <DEDUP_REMOVED lines=8> */
.L_x_6574:
[----:B0-----:R-:W3:Y:S04]  /*2e3e0*/  LDL R3, [R1+0xc] ;  /* 0x00000c0001037983 */ /* 0x001ee80000100800 */
[----:B------:R-:W2:Y:S01]  /*2e3f0*/  LDL.LU R7, [R1+0x18] ;  /* 0x0000180001077983 */ /* 0x000ea20000300800 */
[----:B------:R-:W-:-:S05]  /*2e400*/  IADD3 R2, R0, 0x36840, RZ ;  /* 0x0003684000027810 */ /* 0x000fca0007ffe0ff */
        /* <DEDUP_REMOVED lines=11> */
.L_x_6684:
[----:B------:R-:W2:Y:S02]  /*2e4c0*/  SYNCS.PHASECHK.TRANS64.TRYWAIT P0, [R7+URZ], R2 ;  /* 0x00000002070075a7 */ /* 0x000ea4000800017f */
[----:B--2---:R-:W-:Y:S05]  /*2e4d0*/  @!P0 BRA `(.L_x_6576) ;  /* 0x0000002800c08947 */ /* 0x004fea0003800000 */
.L_x_6685:
[----:B------:R-:W-:Y:S05]  /*2e4e0*/  @!P2 BRA `(.L_x_6577) ;  /* 0x000000000004a947 */ /* 0x000fea0003800000 */
[----:B------:R-:W-:Y:S01]  /*2e4f0*/  BPT.TRAP 0x1 ;  /* 0x000000040000795c */ /* 0x000fe20000300000 */
.L_x_6577:
[----:B------:R-:W3:Y:S01]  /*2e500*/  LDL.LU R4, [R1+0xc] ;  /* 0x00000c0001047983 */ /* 0x000ee20000300800 */
[----:B------:R-:W-:-:S05]  /*2e510*/  IADD3 R0, R0, 0x36860, RZ ;  /* 0x0003686000007810 */ /* 0x000fca0007ffe0ff */
[----:B---3--:R-:W-:-:S04]  /*2e520*/  IMAD R4, R4, 0x8, R0 ;  /* 0x0000000804047824 */ /* 0x008fc800078e0200 */
[----:B------:R-:W3:Y:S02]  /*2e530*/  SYNCS.PHASECHK.TRANS64.TRYWAIT P0, [R4+URZ], R5 ;  /* 0x00000005040075a7 */ /* 0x000ee4000800017f */
[----:B---3--:R-:W-:Y:S05]  /*2e540*/  @!P0 BRA `(.L_x_6578) ;  /* 0x0000002800b88947 */ /* 0x008fea0003800000 */
.L_x_6686:
[----:B------:R-:W-:-:S07]  /*2e550*/  IMAD R3, R3, 0x8, R0 ;  /* 0x0000000803037824 */ /* 0x000fce00078e0200 */
.L_x_6579:
[----:B----4-:R4:W0:Y:S02]  /*2e560*/  SYNCS.PHASECHK.TRANS64.TRYWAIT P0, [R3+URZ], R2 ;  /* 0x00000002030075a7 */ /* 0x010824000800017f */
[----:B0-----:R-:W-:Y:S05]  /*2e570*/  @!P0 NANOSLEEP.SYNCS 0x989680 ;  /* 0x009896800000895d */ /* 0x001fea0003900000 */
[----:B------:R-:W0:Y:S02]  /*2e580*/  @!P0 SYNCS.PHASECHK.TRANS64 P0, [R3+URZ], R2 ;  /* 0x00000002030085a7 */ /* 0x000e24000800007f */
[----:B0-----:R-:W-:Y:S05]  /*2e590*/  @!P0 BRA `(.L_x_6579) ;  /* 0xfffffffc00f08947 */ /* 0x001fea000383ffff */
.L_x_6185:
[----:B------:R-:W-:Y:S05]  /*2e5a0*/  BSYNC B9 ;  /* 0x0000000000097941 */ /* 0x000fea0003800000 */
.L_x_6182:
[----:B------:R-:W-:Y:S05]  /*2e5b0*/  EXIT ;  /* 0x000000000000794d */ /* 0x000fea0003800000 */
.L_x_6203:
[----:B0-----:R0:W1:Y:S02]  /*2e5c0*/  SYNCS.PHASECHK.TRANS64.TRYWAIT P5, [R98+URZ+0x36890], R99 ;  /* 0x03689063620075a7 */ /* 0x00106400080a017f */
[----:B-1----:R-:W-:Y:S05]  /*2e5d0*/  @!P5 NANOSLEEP.SYNCS 0x989680 ;  /* 0x009896800000d95d */ /* 0x002fea0003900000 */
[----:B------:R-:W1:Y:S02]  /*2e5e0*/  @!P5 SYNCS.PHASECHK.TRANS64 P5, [R98+URZ+0x36890], R99 ;  /* 0x036890636200d5a7 */ /* 0x000e6400080a007f */
[----:B-1----:R-:W-:Y:S05]  /*2e5f0*/  @!P5 BRA `(.L_x_6203) ;  /* 0xfffffffc00f0d947 */ /* 0x002fea000383ffff */
[----:B------:R-:W-:Y:S05]  /*2e600*/  BRA `(.L_x_6580) ;  /* 0xfffffd5000bc7947 */ /* 0x000fea000383ffff */
.L_x_6257:
[----:B-1----:R1:W3:Y:S02]  /*2e610*/  SYNCS.PHASECHK.TRANS64.TRYWAIT P5, [R98+URZ+0x36890], R99 ;  /* 0x03689063620075a7 */ /* 0x0022e400080a017f */
[----:B---3--:R-:W-:Y:S05]  /*2e620*/  @!P5 NANOSLEEP.SYNCS 0x989680 ;  /* 0x009896800000d95d */ /* 0x008fea0003900000 */
[----:B------:R-:W3:Y:S02]  /*2e630*/  @!P5 SYNCS.PHASECHK.TRANS64 P5, [R98+URZ+0x36890], R99 ;  /* 0x036890636200d5a7 */ /* 0x000ee400080a007f */
[----:B---3--:R-:W-:Y:S05]  /*2e640*/  @!P5 BRA `(.L_x_6257) ;  /* 0xfffffffc00f0d947 */ /* 0x008fea000383ffff */
[----:B------:R-:W-:Y:S05]  /*2e650*/  BRA `(.L_x_6581) ;  /* 0xfffffd8400387947 */ /* 0x000fea000383ffff */
.L_x_6282:
[----:B-1----:R1:W2:Y:S02]  /*2e660*/  SYNCS.PHASECHK.TRANS64.TRYWAIT P3, [R98+URZ+0x36890], R99 ;  /* 0x03689063620075a7 */ /* 0x0022a4000806017f */
[----:B--2---:R-:W-:Y:S05]  /*2e670*/  @!P3 NANOSLEEP.SYNCS 0x989680 ;  /* 0x009896800000b95d */ /* 0x004fea0003900000 */
[----:B------:R-:W2:Y:S02]  /*2e680*/  @!P3 SYNCS.PHASECHK.TRANS64 P3, [R98+URZ+0x36890], R99 ;  /* 0x036890636200b5a7 */ /* 0x000ea4000806007f */
[----:B--2---:R-:W-:Y:S05]  /*2e690*/  @!P3 BRA `(.L_x_6282) ;  /* 0xfffffffc00f0b947 */ /* 0x004fea000383ffff */
[----:B------:R-:W-:Y:S05]  /*2e6a0*/  BRA `(.L_x_6582) ;  /* 0xfffffdb400587947 */ /* 0x000fea000383ffff */
.L_x_6288:
[----:B0-----:R0:W1:Y:S02]  /*2e6b0*/  SYNCS.PHASECHK.TRANS64.TRYWAIT P2, [R98+URZ+0x368b0], R99 ;  /* 0x0368b063620075a7 */ /* 0x001064000804017f */
[----:B-1----:R-:W-:Y:S05]  /*2e6c0*/  @!P2 NANOSLEEP.SYNCS 0x989680 ;  /* 0x009896800000a95d */ /* 0x002fea0003900000 */
[----:B------:R-:W1:Y:S02]  /*2e6d0*/  @!P2 SYNCS.PHASECHK.TRANS64 P2, [R98+URZ+0x368b0], R99 ;  /* 0x0368b0636200a5a7 */ /* 0x000e64000804007f */
[----:B-1----:R-:W-:Y:S05]  /*2e6e0*/  @!P2 BRA `(.L_x_6288) ;  /* 0xfffffffc00f0a947 */ /* 0x002fea000383ffff */
[----:B------:R-:W-:Y:S05]  /*2e6f0*/  BRA `(.L_x_6583) ;  /* 0xfffffdb800747947 */ /* 0x000fea000383ffff */
.L_x_6306:
        /* <DEDUP_REMOVED lines=8> */
.L_x_6585:
[----:B------:R-:W-:Y:S05]  /*2e780*/  BSYNC B1 ;  /* 0x0000000000017941 */ /* 0x000fea0003800000 */
.L_x_6584:
        /* <DEDUP_REMOVED lines=8> */
.L_x_6586:
[----:B------:R-:W-:Y:S01]  /*2e810*/  IMAD.MOV.U32 R13, RZ, RZ, R8 ;  /* 0x000000ffff0d7224 */ /* 0x000fe200078e0008 */
[----:B------:R-:W-:-:S07]  /*2e820*/  MOV R0, R14 ;  /* 0x0000000e00007202 */ /* 0x000fce0000000f00 */
[----:B------:R-:W-:Y:S05]  /*2e830*/  WARPSYNC.COLLECTIVE R15, `(.L_x_6587) ;  /* 0x000000000f087348 */ /* 0x000fea0003c00000 */
[----:B------:R0:W1:Y:S02]  /*2e840*/  SHFL.IDX P6, R14, R13, R12, R11 ;  /* 0x0000000c0d0e7389 */ /* 0x00006400000c000b */
[----:B01----:R-:W-:Y:S01]  /*2e850*/  ENDCOLLECTIVE ;  /* 0x000000000000791b */ /* 0x003fe20003800000 */
.L_x_6587:
[----:B------:R-:W-:Y:S02]  /*2e860*/  IMAD.MOV.U32 R13, RZ, RZ, R4 ;  /* 0x000000ffff0d7224 */ /* 0x000fe400078e0004 */
[----:B------:R-:W-:-:S07]  /*2e870*/  IMAD.MOV.U32 R5, RZ, RZ, R14 ;  /* 0x000000ffff057224 */ /* 0x000fce00078e000e */
[----:B------:R-:W-:Y:S05]  /*2e880*/  WARPSYNC.COLLECTIVE R15, `(.L_x_6588) ;  /* 0x000000000f087348 */ /* 0x000fea0003c00000 */
[----:B------:R0:W1:Y:S02]  /*2e890*/  SHFL.IDX P6, R14, R13, R12, R11 ;  /* 0x0000000c0d0e7389 */ /* 0x00006400000c000b */
[----:B01----:R-:W-:Y:S01]  /*2e8a0*/  ENDCOLLECTIVE ;  /* 0x000000000000791b */ /* 0x003fe20003800000 */
.L_x_6588:
[----:B------:R-:W-:Y:S05]  /*2e8b0*/  BRA `(.L_x_6589) ;  /* 0xfffffdc800c47947 */ /* 0x000fea000383ffff */
.L_x_6309:
        /* <DEDUP_REMOVED lines=8> */
.L_x_6591:
[----:B------:R-:W-:Y:S05]  /*2e940*/  BSYNC B1 ;  /* 0x0000000000017941 */ /* 0x000fea0003800000 */
.L_x_6590:
        /* <DEDUP_REMOVED lines=8> */
.L_x_6592:
[----:B------:R-:W-:Y:S02]  /*2e9d0*/  IMAD.MOV.U32 R13, RZ, RZ, R8 ;  /* 0x000000ffff0d7224 */ /* 0x000fe400078e0008 */
[----:B------:R-:W-:-:S07]  /*2e9e0*/  IMAD.MOV.U32 R0, RZ, RZ, R14 ;  /* 0x000000ffff007224 */ /* 0x000fce00078e000e */
[----:B------:R-:W-:Y:S05]  /*2e9f0*/  WARPSYNC.COLLECTIVE R15, `(.L_x_6593) ;  /* 0x000000000f087348 */ /* 0x000fea0003c00000 */
[----:B------:R0:W1:Y:S02]  /*2ea00*/  SHFL.IDX P6, R14, R13, R12, R11 ;  /* 0x0000000c0d0e7389 */ /* 0x00006400000c000b */
[----:B01----:R-:W-:Y:S01]  /*2ea10*/  ENDCOLLECTIVE ;  /* 0x000000000000791b */ /* 0x003fe20003800000 */
.L_x_6593:
[----:B------:R-:W-:Y:S01]  /*2ea20*/  MOV R13, R4 ;  /* 0x00000004000d7202 */ /* 0x000fe20000000f00 */
[----:B------:R-:W-:-:S07]  /*2ea30*/  IMAD.MOV.U32 R5, RZ, RZ, R14 ;  /* 0x000000ffff057224 */ /* 0x000fce00078e000e */
[----:B------:R-:W-:Y:S05]  /*2ea40*/  WARPSYNC.COLLECTIVE R15, `(.L_x_6594) ;  /* 0x000000000f087348 */ /* 0x000fea0003c00000 */
[----:B------:R0:W1:Y:S02]  /*2ea50*/  SHFL.IDX P6, R14, R13, R12, R11 ;  /* 0x0000000c0d0e7389 */ /* 0x00006400000c000b */
[----:B01----:R-:W-:Y:S01]  /*2ea60*/  ENDCOLLECTIVE ;  /* 0x000000000000791b */ /* 0x003fe20003800000 */
.L_x_6594:
[----:B------:R-:W-:Y:S01]  /*2ea70*/  IMAD.MOV.U32 R4, RZ, RZ, R14 ;  /* 0x000000ffff047224 */ /* 0x000fe200078e000e */
[----:B------:R-:W-:Y:S06]  /*2ea80*/  BRA `(.L_x_6595) ;  /* 0xfffffdd0006c7947 */ /* 0x000fec000383ffff */
.L_x_6313:
[----:B0-----:R0:W1:Y:S02]  /*2ea90*/  SYNCS.PHASECHK.TRANS64.TRYWAIT P0, [R16+URZ+0x36800], R5 ;  /* 0x03680005100075a7 */ /* 0x001064000800017f */
[----:B-1----:R-:W-:Y:S05]  /*2eaa0*/  @!P0 NANOSLEEP.SYNCS 0x989680 ;  /* 0x009896800000895d */ /* 0x002fea0003900000 */
[----:B------:R-:W1:Y:S02]  /*2eab0*/  @!P0 SYNCS.PHASECHK.TRANS64 P0, [R16+URZ+0x36800], R5 ;  /* 0x03680005100085a7 */ /* 0x000e64000800007f */
[----:B-1----:R-:W-:Y:S05]  /*2eac0*/  @!P0 BRA `(.L_x_6313) ;  /* 0xfffffffc00f08947 */ /* 0x002fea000383ffff */
[----:B------:R-:W-:Y:S05]  /*2ead0*/  BRA `(.L_x_6596) ;  /* 0xfffffdd800987947 */ /* 0x000fea000383ffff */
.L_x_6337:
        /* <DEDUP_REMOVED lines=8> */
.L_x_6598:
[----:B------:R-:W-:Y:S05]  /*2eb60*/  BSYNC B1 ;  /* 0x0000000000017941 */ /* 0x000fea0003800000 */
.L_x_6597:
        /* <DEDUP_REMOVED lines=8> */
.L_x_6599:
[----:B------:R-:W-:Y:S02]  /*2ebf0*/  MOV R21, R3 ;  /* 0x0000000300157202 */ /* 0x000fe40000000f00 */
[----:B------:R-:W-:Y:S01]  /*2ec00*/  MOV R13, R7 ;  /* 0x00000007000d7202 */ /* 0x000fe20000000f00 */
[----:B------:R-:W-:-:S07]  /*2ec10*/  IMAD.MOV.U32 R0, RZ, RZ, R14 ;  /* 0x000000ffff007224 */ /* 0x000fce00078e000e */
[----:B------:R-:W-:Y:S05]  /*2ec20*/  WARPSYNC.COLLECTIVE R15, `(.L_x_6600) ;  /* 0x000000000f087348 */ /* 0x000fea0003c00000 */
[----:B------:R0:W1:Y:S02]  /*2ec30*/  SHFL.IDX P6, R14, R13, R12, R11 ;  /* 0x0000000c0d0e7389 */ /* 0x00006400000c000b */
[----:B01----:R-:W-:Y:S01]  /*2ec40*/  ENDCOLLECTIVE ;  /* 0x000000000000791b */ /* 0x003fe20003800000 */
.L_x_6600:
[----:B------:R-:W-:Y:S02]  /*2ec50*/  IMAD.MOV.U32 R20, RZ, RZ, R0 ;  /* 0x000000ffff147224 */ /* 0x000fe400078e0000 */
[----:B------:R-:W-:Y:S02]  /*2ec60*/  IMAD.MOV.U32 R13, RZ, RZ, R9 ;  /* 0x000000ffff0d7224 */ /* 0x000fe400078e0009 */
[----:B------:R-:W-:-:S07]  /*2ec70*/  IMAD.MOV.U32 R5, RZ, RZ, R14 ;  /* 0x000000ffff057224 */ /* 0x000fce00078e000e */
[----:B------:R-:W-:Y:S05]  /*2ec80*/  WARPSYNC.COLLECTIVE R15, `(.L_x_6601) ;  /* 0x000000000f087348 */ /* 0x000fea0003c00000 */
[----:B------:R0:W1:Y:S02]  /*2ec90*/  SHFL.IDX P6, R14, R13, R12, R11 ;  /* 0x0000000c0d0e7389 */ /* 0x00006400000c000b */
[----:B01----:R-:W-:Y:S01]  /*2eca0*/  ENDCOLLECTIVE ;  /* 0x000000000000791b */ /* 0x003fe20003800000 */
.L_x_6601:
[----:B------:R-:W-:Y:S05]  /*2ecb0*/  BRA `(.L_x_6602) ;  /* 0xfffffdfc00847947 */ /* 0x000fea000383ffff */
.L_x_6340:
[----:B------:R-:W-:Y:S01]  /*2ecc0*/  BSSY B1, `(.L_x_6603) ;  /* 0x0000008000017945 */ /* 0x000fe20003800000 */
[----:B------:R-:W-:Y:S01]  /*2ecd0*/  IMAD.MOV.U32 R13, RZ, RZ, R8 ;  /* 0x000000ffff0d7224 */ /* 0x000fe200078e0008 */
[----:B------:R-:W-:Y:S01]  /*2ece0*/  MOV R15, 0xffffffff ;  /* 0xffffffff000f7802 */ /* 0x000fe20000000f00 */
[----:B------:R-:W-:Y:S02]  /*2ecf0*/  IMAD.MOV.U32 R12, RZ, RZ, 0x1 ;  /* 0x00000001ff0c7424 */ /* 0x000fe400078e00ff */
[----:B------:R-:W-:-:S07]  /*2ed00*/  IMAD.MOV.U32 R11, RZ, RZ, 0x1c1f ;  /* 0x00001c1fff0b7424 */ /* 0x000fce00078e00ff */
[----:B------:R-:W-:Y:S05]  /*2ed10*/  WARPSYNC.COLLECTIVE R15, `(.L_x_6604) ;  /* 0x000000000f087348 */ /* 0x000fea0003c00000 */
[----:B------:R0:W1:Y:S02]  /*2ed20*/  SHFL.IDX P6, R14, R13, R12, R11 ;  /* 0x0000000c0d0e7389 */ /* 0x00006400000c000b */
[----:B01----:R-:W-:Y:S01]  /*2ed30*/  ENDCOLLECTIVE ;  /* 0x000000000000791b */ /* 0x003fe20003800000 */
.L_x_6604:
[----:B------:R-:W-:Y:S05]  /*2ed40*/  BSYNC B1 ;  /* 0x0000000000017941 */ /* 0x000fea0003800000 */
.L_x_6603:
        /* <DEDUP_REMOVED lines=8> */
.L_x_6605:
[----:B------:R-:W-:Y:S02]  /*2edd0*/  IMAD.MOV.U32 R21, RZ, RZ, R3 ;  /* 0x000000ffff157224 */ /* 0x000fe400078e0003 */
[----:B------:R-:W-:Y:S02]  /*2ede0*/  IMAD.MOV.U32 R13, RZ, RZ, R7 ;  /* 0x000000ffff0d7224 */ /* 0x000fe400078e0007 */
[----:B------:R-:W-:-:S07]  /*2edf0*/  IMAD.MOV.U32 R0, RZ, RZ, R14 ;  /* 0x000000ffff007224 */ /* 0x000fce00078e000e */
[----:B------:R-:W-:Y:S05]  /*2ee00*/  WARPSYNC.COLLECTIVE R15, `(.L_x_6606) ;  /* 0x000000000f087348 */ /* 0x000fea0003c00000 */
[----:B------:R0:W1:Y:S02]  /*2ee10*/  SHFL.IDX P6, R14, R13, R12, R11 ;  /* 0x0000000c0d0e7389 */ /* 0x00006400000c000b */
[----:B01----:R-:W-:Y:S01]  /*2ee20*/  ENDCOLLECTIVE ;  /* 0x000000000000791b */ /* 0x003fe20003800000 */
.L_x_6606:
[----:B------:R-:W-:Y:S02]  /*2ee30*/  IMAD.MOV.U32 R20, RZ, RZ, R0 ;  /* 0x000000ffff147224 */ /* 0x000fe400078e0000 */
[----:B------:R-:W-:Y:S01]  /*2ee40*/  IMAD.MOV.U32 R13, RZ, RZ, R9 ;  /* 0x000000ffff0d7224 */ /* 0x000fe200078e0009 */
[----:B------:R-:W-:-:S07]  /*2ee50*/  MOV R7, R14 ;  /* 0x0000000e00077202 */ /* 0x000fce0000000f00 */
[----:B------:R-:W-:Y:S05]  /*2ee60*/  WARPSYNC.COLLECTIVE R15, `(.L_x_6607) ;  /* 0x000000000f087348 */ /* 0x000fea0003c00000 */
[----:B------:R0:W1:Y:S02]  /*2ee70*/  SHFL.IDX P6, R14, R13, R12, R11 ;  /* 0x0000000c0d0e7389 */ /* 0x00006400000c000b */
[----:B01----:R-:W-:Y:S01]  /*2ee80*/  ENDCOLLECTIVE ;  /* 0x000000000000791b */ /* 0x003fe20003800000 */
.L_x_6607:
[----:B------:R-:W-:Y:S05]  /*2ee90*/  BRA `(.L_x_6608) ;  /* 0xfffffe0000947947 */ /* 0x000fea000383ffff */
.L_x_6344:
[----:B0-----:R0:W1:Y:S02]  /*2eea0*/  SYNCS.PHASECHK.TRANS64.TRYWAIT P0, [R16+URZ+0x36800], R61 ;  /* 0x0368003d100075a7 */ /* 0x001064000800017f */
[----:B-1----:R-:W-:Y:S05]  /*2eeb0*/  @!P0 NANOSLEEP.SYNCS 0x989680 ;  /* 0x009896800000895d */ /* 0x002fea0003900000 */
[----:B------:R-:W1:Y:S02]  /*2eec0*/  @!P0 SYNCS.PHASECHK.TRANS64 P0, [R16+URZ+0x36800], R61 ;  /* 0x0368003d100085a7 */ /* 0x000e64000800007f */
[----:B-1----:R-:W-:Y:S05]  /*2eed0*/  @!P0 BRA `(.L_x_6344) ;  /* 0xfffffffc00f08947 */ /* 0x002fea000383ffff */
[----:B------:R-:W-:Y:S05]  /*2eee0*/  BRA `(.L_x_6609) ;  /* 0xfffffe0800087947 */ /* 0x000fea000383ffff */
.L_x_6358:
[----:B-1----:R1:W2:Y:S02]  /*2eef0*/  SYNCS.PHASECHK.TRANS64.TRYWAIT P2, [R0+URZ+0x36830], R3 ;  /* 0x03683003000075a7 */ /* 0x0022a4000804017f */
[----:B--2---:R-:W-:Y:S05]  /*2ef00*/  @!P2 NANOSLEEP.SYNCS 0x989680 ;  /* 0x009896800000a95d */ /* 0x004fea0003900000 */
[----:B------:R-:W2:Y:S02]  /*2ef10*/  @!P2 SYNCS.PHASECHK.TRANS64 P2, [R0+URZ+0x36830], R3 ;  /* 0x036830030000a5a7 */ /* 0x000ea4000804007f */
[----:B--2---:R-:W-:Y:S05]  /*2ef20*/  @!P2 BRA `(.L_x_6358) ;  /* 0xfffffffc00f0a947 */ /* 0x004fea000383ffff */
[----:B------:R-:W-:Y:S05]  /*2ef30*/  BRA `(.L_x_6357) ;  /* 0xfffffe30000c7947 */ /* 0x000fea000383ffff */
.L_x_6365:
[----:B-1----:R1:W2:Y:S02]  /*2ef40*/  SYNCS.PHASECHK.TRANS64.TRYWAIT P3, [R13+URZ+0x36830], R4 ;  /* 0x036830040d0075a7 */ /* 0x0022a4000806017f */
[----:B--2---:R-:W-:Y:S05]  /*2ef50*/  @!P3 NANOSLEEP.SYNCS 0x989680 ;  /* 0x009896800000b95d */ /* 0x004fea0003900000 */
[----:B------:R-:W2:Y:S02]  /*2ef60*/  @!P3 SYNCS.PHASECHK.TRANS64 P3, [R13+URZ+0x36830], R4 ;  /* 0x036830040d00b5a7 */ /* 0x000ea4000806007f */
[----:B--2---:R-:W-:Y:S05]  /*2ef70*/  @!P3 BRA `(.L_x_6365) ;  /* 0xfffffffc00f0b947 */ /* 0x004fea000383ffff */
[----:B------:R-:W-:Y:S05]  /*2ef80*/  BRA `(.L_x_6364) ;  /* 0xfffffe8400dc7947 */ /* 0x000fea000383ffff */
.L_x_6370:
[----:B-1----:R1:W2:Y:S02]  /*2ef90*/  SYNCS.PHASECHK.TRANS64.TRYWAIT P3, [R11+URZ+0x36850], R0 ;  /* 0x036850000b0075a7 */ /* 0x0022a4000806017f */
[----:B--2---:R-:W-:Y:S05]  /*2efa0*/  @!P3 NANOSLEEP.SYNCS 0x989680 ;  /* 0x009896800000b95d */ /* 0x004fea0003900000 */
[----:B------:R-:W2:Y:S02]  /*2efb0*/  @!P3 SYNCS.PHASECHK.TRANS64 P3, [R11+URZ+0x36850], R0 ;  /* 0x036850000b00b5a7 */ /* 0x000ea4000806007f */
[----:B--2---:R-:W-:Y:S05]  /*2efc0*/  @!P3 BRA `(.L_x_6370) ;  /* 0xfffffffc00f0b947 */ /* 0x004fea000383ffff */
[----:B------:R-:W-:Y:S05]  /*2efd0*/  BRA `(.L_x_6369) ;  /* 0xfffffebc009c7947 */ /* 0x000fea000383ffff */
.L_x_6378:
[----:B-1----:R1:W2:Y:S02]  /*2efe0*/  SYNCS.PHASECHK.TRANS64.TRYWAIT P2, [R4+URZ+0x36830], R5 ;  /* 0x03683005040075a7 */ /* 0x0022a4000804017f */
[----:B--2---:R-:W-:Y:S05]  /*2eff0*/  @!P2 NANOSLEEP.SYNCS 0x989680 ;  /* 0x009896800000a95d */ /* 0x004fea0003900000 */
[----:B------:R-:W2:Y:S02]  /*2f000*/  @!P2 SYNCS.PHASECHK.TRANS64 P2, [R4+URZ+0x36830], R5 ;  /* 0x036830050400a5a7 */ /* 0x000ea4000804007f */
[----:B--2---:R-:W-:Y:S05]  /*2f010*/  @!P2 BRA `(.L_x_6378) ;  /* 0xfffffffc00f0a947 */ /* 0x004fea000383ffff */
[----:B------:R-:W-:Y:S05]  /*2f020*/  BRA `(.L_x_6377) ;  /* 0xfffffee4000c7947 */ /* 0x000fea000383ffff */
.L_x_6383:
[----:B-1----:R1:W2:Y:S02]  /*2f030*/  SYNCS.PHASECHK.TRANS64.TRYWAIT P2, [R11+URZ+0x36850], R0 ;  /* 0x036850000b0075a7 */ /* 0x0022a4000804017f */
[----:B--2---:R-:W-:Y:S05]  /*2f040*/  @!P2 NANOSLEEP.SYNCS 0x989680 ;  /* 0x009896800000a95d */ /* 0x004fea0003900000 */
[----:B------:R-:W2:Y:S02]  /*2f050*/  @!P2 SYNCS.PHASECHK.TRANS64 P2, [R11+URZ+0x36850], R0 ;  /* 0x036850000b00a5a7 */ /* 0x000ea4000804007f */
[----:B--2---:R-:W-:Y:S05]  /*2f060*/  @!P2 BRA `(.L_x_6383) ;  /* 0xfffffffc00f0a947 */ /* 0x004fea000383ffff */
[----:B------:R-:W-:Y:S05]  /*2f070*/  BRA `(.L_x_6382) ;  /* 0xffffff1800c47947 */ /* 0x000fea000383ffff */
.L_x_6389:
[----:B-1----:R1:W2:Y:S02]  /*2f080*/  SYNCS.PHASECHK.TRANS64.TRYWAIT P0, [R0+URZ+0x36850], R9 ;  /* 0x03685009000075a7 */ /* 0x0022a4000800017f */
[----:B--2---:R-:W-:Y:S05]  /*2f090*/  @!P0 NANOSLEEP.SYNCS 0x989680 ;  /* 0x009896800000895d */ /* 0x004fea0003900000 */
[----:B------:R-:W2:Y:S02]  /*2f0a0*/  @!P0 SYNCS.PHASECHK.TRANS64 P0, [R0+URZ+0x36850], R9 ;  /* 0x03685009000085a7 */ /* 0x000ea4000800007f */
[----:B--2---:R-:W-:Y:S05]  /*2f0b0*/  @!P0 BRA `(.L_x_6389) ;  /* 0xfffffffc00f08947 */ /* 0x004fea000383ffff */
[----:B------:R-:W-:Y:S05]  /*2f0c0*/  BRA `(.L_x_6388) ;  /* 0xffffff3c00807947 */ /* 0x000fea000383ffff */
.L_x_6425:
[----:B------:R-:W1:Y:S01]  /*2f0d0*/  S2R R11, SR_TID.X ;  /* 0x00000000000b7919 */ /* 0x000e620000002100 */
[----:B------:R-:W-:Y:S01]  /*2f0e0*/  BSSY B1, `(.L_x_6610) ;  /* 0x000000a000017945 */ /* 0x000fe20003800000 */
[----:B------:R-:W-:Y:S02]  /*2f0f0*/  IMAD.MOV.U32 R12, RZ, RZ, RZ ;  /* 0x000000ffff0c7224 */ /* 0x000fe400078e00ff */
[----:B------:R-:W-:Y:S01]  /*2f100*/  IMAD.MOV.U32 R15, RZ, RZ, -0x1 ;  /* 0xffffffffff0f7424 */ /* 0x000fe200078e00ff */
[----:B-1----:R-:W-:-:S04]  /*2f110*/  SHF.R.U32.HI R11, RZ, 0x5, R11 ;  /* 0x00000005ff0b7819 */ /* 0x002fc8000001160b */
[----:B------:R-:W-:-:S04]  /*2f120*/  LOP3.LUT R11, R11, 0x3, RZ, 0xc0, !PT ;  /* 0x000000030b0b7812 */ /* 0x000fc800078ec0ff */
[----:B0-----:R-:W-:Y:S01]  /*2f130*/  MOV R13, R11 ;  /* 0x0000000b000d7202 */ /* 0x001fe20000000f00 */
[----:B------:R-:W-:-:S07]  /*2f140*/  IMAD.MOV.U32 R11, RZ, RZ, 0x1f ;  /* 0x0000001fff0b7424 */ /* 0x000fce00078e00ff */
[----:B------:R-:W-:Y:S05]  /*2f150*/  WARPSYNC.COLLECTIVE R15, `(.L_x_6611) ;  /* 0x000000000f087348 */ /* 0x000fea0003c00000 */
[----:B------:R0:W1:Y:S02]  /*2f160*/  SHFL.IDX P6, R14, R13, R12, R11 ;  /* 0x0000000c0d0e7389 */ /* 0x00006400000c000b */
[----:B01----:R-:W-:Y:S01]  /*2f170*/  ENDCOLLECTIVE ;  /* 0x000000000000791b */ /* 0x003fe20003800000 */
.L_x_6611:
[----:B------:R-:W-:Y:S05]  /*2f180*/  BSYNC B1 ;  /* 0x0000000000017941 */ /* 0x000fea0003800000 */
.L_x_6610:
[----:B------:R-:W-:Y:S05]  /*2f190*/  BRA `(.L_x_6612) ;  /* 0xffffff8400987947 */ /* 0x000fea000383ffff */
.L_x_6427:
[----:B------:R-:W-:Y:S01]  /*2f1a0*/  BSSY B1, `(.L_x_6613) ;  /* 0x0000006000017945 */ /* 0x000fe20003800000 */
[----:B------:R-:W-:-:S07]  /*2f1b0*/  MOV R15, 0xffffffff ;  /* 0xffffffff000f7802 */ /* 0x000fce0000000f00 */
[----:B01----:R-:W-:Y:S05]  /*2f1c0*/  WARPSYNC.COLLECTIVE R15, `(.L_x_6614) ;  /* 0x000000000f0c7348 */ /* 0x003fea0003c00000 */
[----:B------:R-:W-:Y:S02]  /*2f1d0*/  ELECT P6, UR62, PT ;  /* 0x00000000003e782f */ /* 0x000fe400038c0000 */
[----:B------:R-:W-:Y:S01]  /*2f1e0*/  MOV R14, UR62 ;  /* 0x0000003e000e7c02 */ /* 0x000fe20008000f00 */
[----:B01----:R-:W-:Y:S10]  /*2f1f0*/  ENDCOLLECTIVE ;  /* 0x000000000000791b */ /* 0x003ff40003800000 */
.L_x_6614:
[----:B------:R-:W-:Y:S05]  /*2f200*/  BSYNC B1 ;  /* 0x0000000000017941 */ /* 0x000fea0003800000 */
.L_x_6613:
[----:B------:R-:W-:Y:S01]  /*2f210*/  PLOP3.LUT P2, PT, P6, PT, PT, 0x80, 0x0 ;  /* 0x000000000000781c */ /* 0x000fe2000374f070 */
[----:B------:R-:W-:-:S12]  /*2f220*/  BRA `(.L_x_6426) ;  /* 0xffffff84008c7947 */ /* 0x000fd8000383ffff */
.L_x_6429:
[----:B-1----:R-:W2:Y:S02]  /*2f230*/  LDL R3, [R1+0x4] ;  /* 0x0000040001037983 */ /* 0x002ea40000100800 */
[----:B--2---:R1:W2:Y:S02]  /*2f240*/  SYNCS.PHASECHK.TRANS64.TRYWAIT P0, [R3+URZ+0x36820], R2 ;  /* 0x03682002030075a7 */ /* 0x0042a4000800017f */
[----:B--2---:R-:W-:Y:S05]  /*2f250*/  @!P0 NANOSLEEP.SYNCS 0x989680 ;  /* 0x009896800000895d */ /* 0x004fea0003900000 */
[----:B------:R-:W2:Y:S02]  /*2f260*/  @!P0 SYNCS.PHASECHK.TRANS64 P0, [R3+URZ+0x36820], R2 ;  /* 0x03682002030085a7 */ /* 0x000ea4000800007f */
[----:B--2---:R-:W-:Y:S05]  /*2f270*/  @!P0 BRA `(.L_x_6429) ;  /* 0xfffffffc00ec8947 */ /* 0x004fea000383ffff */
[----:B------:R-:W-:Y:S05]  /*2f280*/  BRA `(.L_x_6615) ;  /* 0xffffff84009c7947 */ /* 0x000fea000383ffff */
.L_x_6433:
[----:B-1----:R1:W2:Y:S02]  /*2f290*/  SYNCS.PHASECHK.TRANS64.TRYWAIT P0, [R4+URZ+0x368a0], R8 ;  /* 0x0368a008040075a7 */ /* 0x0022a4000800017f */
[----:B--2---:R-:W-:Y:S05]  /*2f2a0*/  @!P0 NANOSLEEP.SYNCS 0x989680 ;  /* 0x009896800000895d */ /* 0x004fea0003900000 */
[----:B------:R-:W2:Y:S02]  /*2f2b0*/  @!P0 SYNCS.PHASECHK.TRANS64 P0, [R4+URZ+0x368a0], R8 ;  /* 0x0368a008040085a7 */ /* 0x000ea4000800007f */
[----:B--2---:R-:W-:Y:S05]  /*2f2c0*/  @!P0 BRA `(.L_x_6433) ;  /* 0xfffffffc00f08947 */ /* 0x004fea000383ffff */
[----:B------:R-:W-:Y:S05]  /*2f2d0*/  BRA `(.L_x_6616) ;  /* 0xffffff8400c07947 */ /* 0x000fea000383ffff */
.L_x_6440:
[----:B--2---:R2:W3:Y:S02]  /*2f2e0*/  SYNCS.PHASECHK.TRANS64.TRYWAIT P0, [R4+URZ+0x368c0], R8 ;  /* 0x0368c008040075a7 */ /* 0x0044e4000800017f */
[----:B---3--:R-:W-:Y:S05]  /*2f2f0*/  @!P0 NANOSLEEP.SYNCS 0x989680 ;  /* 0x009896800000895d */ /* 0x008fea0003900000 */
[----:B------:R-:W3:Y:S02]  /*2f300*/  @!P0 SYNCS.PHASECHK.TRANS64 P0, [R4+URZ+0x368c0], R8 ;  /* 0x0368c008040085a7 */ /* 0x000ee4000800007f */
[----:B---3--:R-:W-:Y:S05]  /*2f310*/  @!P0 BRA `(.L_x_6440) ;  /* 0xfffffffc00f08947 */ /* 0x008fea000383ffff */
[----:B------:R-:W-:Y:S05]  /*2f320*/  BRA `(.L_x_6617) ;  /* 0xffffff8800c07947 */ /* 0x000fea000383ffff */
.L_x_6449:
[----:B-1----:R1:W2:Y:S02]  /*2f330*/  SYNCS.PHASECHK.TRANS64.TRYWAIT P0, [R6+URZ+0x368a0], R5 ;  /* 0x0368a005060075a7 */ /* 0x0022a4000800017f */
[----:B--2---:R-:W-:Y:S05]  /*2f340*/  @!P0 NANOSLEEP.SYNCS 0x989680 ;  /* 0x009896800000895d */ /* 0x004fea0003900000 */
[----:B------:R-:W2:Y:S02]  /*2f350*/  @!P0 SYNCS.PHASECHK.TRANS64 P0, [R6+URZ+0x368a0], R5 ;  /* 0x0368a005060085a7 */ /* 0x000ea4000800007f */
[----:B--2---:R-:W-:Y:S05]  /*2f360*/  @!P0 BRA `(.L_x_6449) ;  /* 0xfffffffc00f08947 */ /* 0x004fea000383ffff */
[----:B------:R-:W-:Y:S05]  /*2f370*/  BRA `(.L_x_6618) ;  /* 0xffffff90000c7947 */ /* 0x000fea000383ffff */
.L_x_6456:
[----:B--2---:R2:W3:Y:S02]  /*2f380*/  SYNCS.PHASECHK.TRANS64.TRYWAIT P0, [R6+URZ+0x368c0], R5 ;  /* 0x0368c005060075a7 */ /* 0x0044e4000800017f */
[----:B---3--:R-:W-:Y:S05]  /*2f390*/  @!P0 NANOSLEEP.SYNCS 0x989680 ;  /* 0x009896800000895d */ /* 0x008fea0003900000 */
[----:B------:R-:W3:Y:S02]  /*2f3a0*/  @!P0 SYNCS.PHASECHK.TRANS64 P0, [R6+URZ+0x368c0], R5 ;  /* 0x0368c005060085a7 */ /* 0x000ee4000800007f */
[----:B---3--:R-:W-:Y:S05]  /*2f3b0*/  @!P0 BRA `(.L_x_6456) ;  /* 0xfffffffc00f08947 */ /* 0x008fea000383ffff */
[----:B------:R-:W-:Y:S05]  /*2f3c0*/  BRA `(.L_x_6619) ;  /* 0xffffff9400087947 */ /* 0x000fea000383ffff */
.L_x_6471:
        /* <DEDUP_REMOVED lines=11> */
.L_x_6621:
[----:B------:R-:W-:Y:S05]  /*2f480*/  BSYNC B0 ;  /* 0x0000000000007941 */ /* 0x000fea0003800000 */
.L_x_6620:
[----:B------:R-:W-:Y:S05]  /*2f490*/  BRA `(.L_x_6622) ;  /* 0xffffff9c00e07947 */ /* 0x000fea000383ffff */
.L_x_6473:
[----:B------:R-:W-:Y:S01]  /*2f4a0*/  BSSY B0, `(.L_x_6623) ;  /* 0x0000006000007945 */ /* 0x000fe20003800000 */
[----:B------:R-:W-:-:S07]  /*2f4b0*/  IMAD.MOV.U32 R15, RZ, RZ, -0x1 ;  /* 0xffffffffff0f7424 */ /* 0x000fce00078e00ff */
[----:B01----:R-:W-:Y:S05]  /*2f4c0*/  WARPSYNC.COLLECTIVE R15, `(.L_x_6624) ;  /* 0x000000000f0c7348 */ /* 0x003fea0003c00000 */
[----:B------:R-:W-:Y:S02]  /*2f4d0*/  ELECT P6, UR62, PT ;  /* 0x00000000003e782f */ /* 0x000fe400038c0000 */
[----:B------:R-:W-:Y:S01]  /*2f4e0*/  MOV R14, UR62 ;  /* 0x0000003e000e7c02 */ /* 0x000fe20008000f00 */
[----:B01----:R-:W-:Y:S10]  /*2f4f0*/  ENDCOLLECTIVE ;  /* 0x000000000000791b */ /* 0x003ff40003800000 */
.L_x_6624:
[----:B------:R-:W-:Y:S05]  /*2f500*/  BSYNC B0 ;  /* 0x0000000000007941 */ /* 0x000fea0003800000 */
.L_x_6623:
[----:B------:R-:W-:Y:S05]  /*2f510*/  BRA `(.L_x_6625) ;  /* 0xffffff9c00f07947 */ /* 0x000fea000383ffff */
.L_x_6475:
[----:B-1----:R1:W2:Y:S02]  /*2f520*/  SYNCS.PHASECHK.TRANS64.TRYWAIT P0, [R0+URZ+0x36840], R2 ;  /* 0x03684002000075a7 */ /* 0x0022a4000800017f */
[----:B--2---:R-:W-:Y:S05]  /*2f530*/  @!P0 NANOSLEEP.SYNCS 0x989680 ;  /* 0x009896800000895d */ /* 0x004fea0003900000 */
[----:B------:R-:W2:Y:S02]  /*2f540*/  @!P0 SYNCS.PHASECHK.TRANS64 P0, [R0+URZ+0x36840], R2 ;  /* 0x03684002000085a7 */ /* 0x000ea4000800007f */
[----:B--2---:R-:W-:Y:S05]  /*2f550*/  @!P0 BRA `(.L_x_6475) ;  /* 0xfffffffc00f08947 */ /* 0x004fea000383ffff */
[----:B------:R-:W-:Y:S05]  /*2f560*/  BRA `(.L_x_6626) ;  /* 0xffffffa0005c7947 */ /* 0x000fea000383ffff */
.L_x_6479:
        /* <DEDUP_REMOVED lines=8> */
.L_x_6627:
[----:B------:R-:W-:Y:S02]  /*2f5f0*/  IMAD.MOV.U32 R13, RZ, RZ, R3 ;  /* 0x000000ffff0d7224 */ /* 0x000fe400078e0003 */
[----:B------:R-:W-:-:S07]  /*2f600*/  IMAD.MOV.U32 R4, RZ, RZ, R14 ;  /* 0x000000ffff047224 */ /* 0x000fce00078e000e */
[----:B------:R-:W-:Y:S05]  /*2f610*/  WARPSYNC.COLLECTIVE R15, `(.L_x_6628) ;  /* 0x000000000f087348 */ /* 0x000fea0003c00000 */
[----:B------:R0:W1:Y:S02]  /*2f620*/  SHFL.IDX P6, R14, R13, R12, R11 ;  /* 0x0000000c0d0e7389 */ /* 0x00006400000c000b */
[----:B01----:R-:W-:Y:S01]  /*2f630*/  ENDCOLLECTIVE ;  /* 0x000000000000791b */ /* 0x003fe20003800000 */
.L_x_6628:
[----:B------:R-:W-:Y:S01]  /*2f640*/  IMAD R17, R17, 0x80, R10 ;  /* 0x0000008011117824 */ /* 0x000fe200078e020a */
[----:B------:R-:W-:Y:S01]  /*2f650*/  MOV R13, R2 ;  /* 0x00000002000d7202 */ /* 0x000fe20000000f00 */
[----:B------:R-:W-:Y:S02]  /*2f660*/  IMAD R0, R9, R7, RZ ;  /* 0x0000000709007224 */ /* 0x000fe400078e02ff */
[----:B------:R0:W5:Y:S01]  /*2f670*/  LDL R9, [R1+0x30] ;  /* 0x0000300001097983 */ /* 0x0001620000100800 */
[----:B------:R-:W-:Y:S01]  /*2f680*/  IMAD.MOV.U32 R12, RZ, RZ, 0x1 ;  /* 0x00000001ff0c7424 */ /* 0x000fe200078e00ff */
[----:B------:R-:W-:Y:S01]  /*2f690*/  MOV R5, R14 ;  /* 0x0000000e00057202 */ /* 0x000fe20000000f00 */
[C---:B------:R-:W-:Y:S01]  /*2f6a0*/  VIADD R7, R17.reuse, 0x10 ;  /* 0x0000001011077836 */ /* 0x040fe20000000000 */
[----:B------:R-:W-:-:S13]  /*2f6b0*/  ISETP.GE.AND P2, PT, R17, R0, PT ;  /* 0x000000001100720c */ /* 0x000fda0003f46270 */
[----:B0----5:R-:W-:Y:S05]  /*2f6c0*/  WARPSYNC.COLLECTIVE R15, `(.L_x_6629) ;  /* 0x000000000f087348 */ /* 0x021fea0003c00000 */
[----:B------:R1:W2:Y:S02]  /*2f6d0*/  SHFL.IDX P6, R14, R13, R12, R11 ;  /* 0x0000000c0d0e7389 */ /* 0x0002a400000c000b */
[----:B012--5:R-:W-:Y:S01]  /*2f6e0*/  ENDCOLLECTIVE ;  /* 0x000000000000791b */ /* 0x027fe20003800000 */
.L_x_6629:
[----:B------:R-:W-:Y:S01]  /*2f6f0*/  @!P2 LEA R5, P4, R8, R5, 0x1 ;  /* 0x000000050805a211 */ /* 0x000fe200078808ff */
[----:B------:R-:W-:-:S04]  /*2f700*/  IMAD.MOV.U32 R13, RZ, RZ, R3 ;  /* 0x000000ffff0d7224 */ /* 0x000fc800078e0003 */
[----:B------:R-:W-:-:S05]  /*2f710*/  @!P2 IMAD.X R4, RZ, RZ, R4, P4 ;  /* 0x000000ffff04a224 */ /* 0x000fca00020e0604 */
[----:B------:R-:W-:Y:S01]  /*2f720*/  @!P2 LOP3.LUT R5, R5, R4, RZ, 0x3c, !PT ;  /* 0x000000040505a212 */ /* 0x000fe200078e3cff */
[----:B------:R-:W-:-:S03]  /*2f730*/  IMAD.MOV.U32 R6, RZ, RZ, R14 ;  /* 0x000000ffff067224 */ /* 0x000fc600078e000e */
[----:B------:R-:W-:-:S07]  /*2f740*/  @!P2 LOP3.LUT R4, R5, R4, RZ, 0x3c, !PT ;  /* 0x000000040504a212 */ /* 0x000fce00078e3cff */
[----:B------:R-:W-:Y:S05]  /*2f750*/  WARPSYNC.COLLECTIVE R15, `(.L_x_6630) ;  /* 0x000000000f087348 */ /* 0x000fea0003c00000 */
[----:B------:R0:W1:Y:S02]  /*2f760*/  SHFL.IDX P6, R14, R13, R12, R11 ;  /* 0x0000000c0d0e7389 */ /* 0x00006400000c000b */
[----:B01----:R-:W-:Y:S01]  /*2f770*/  ENDCOLLECTIVE ;  /* 0x000000000000791b */ /* 0x003fe20003800000 */
.L_x_6630:
[----:B------:R-:W-:Y:S01]  /*2f780*/  @!P2 LOP3.LUT R5, R5, R4, RZ, 0x3c, !PT ;  /* 0x000000040505a212 */ /* 0x000fe200078e3cff */
[----:B------:R-:W-:Y:S01]  /*2f790*/  IMAD.MOV.U32 R13, RZ, RZ, R2 ;  /* 0x000000ffff0d7224 */ /* 0x000fe200078e0002 */
[----:B------:R-:W-:-:S03]  /*2f7a0*/  MOV R12, 0x2 ;  /* 0x00000002000c7802 */ /* 0x000fc60000000f00 */
        /* <DEDUP_REMOVED lines=11> */
.L_x_6631:
[----:B------:R-:W-:-:S05]  /*2f860*/  @!P2 LEA R5, P4, R8, R4, 0x1 ;  /* 0x000000040805a211 */ /* 0x000fca00078808ff */
[----:B------:R-:W-:-:S05]  /*2f870*/  @!P2 IMAD.X R4, RZ, RZ, R6, P4 ;  /* 0x000000ffff04a224 */ /* 0x000fca00020e0606 */
[----:B------:R-:W-:Y:S01]  /*2f880*/  @!P2 LOP3.LUT R5, R5, R4, RZ, 0x3c, !PT ;  /* 0x000000040505a212 */ /* 0x000fe200078e3cff */
[----:B------:R-:W-:-:S03]  /*2f890*/  IMAD.MOV.U32 R13, RZ, RZ, R3 ;  /* 0x000000ffff0d7224 */ /* 0x000fc600078e0003 */
[----:B------:R-:W-:-:S04]  /*2f8a0*/  @!P2 LOP3.LUT R4, R5, R4, RZ, 0x3c, !PT ;  /* 0x000000040504a212 */ /* 0x000fc800078e3cff */
[----:B------:R-:W-:Y:S01]  /*2f8b0*/  @!P2 LOP3.LUT R5, R5, R4, RZ, 0x3c, !PT ;  /* 0x000000040505a212 */ /* 0x000fe200078e3cff */
[----:B------:R-:W-:-:S04]  /*2f8c0*/  IMAD.MOV.U32 R6, RZ, RZ, R14 ;  /* 0x000000ffff067224 */ /* 0x000fc800078e000e */
[----:B------:R-:W-:Y:S01]  /*2f8d0*/  @!PT LDS RZ, [RZ] ;  /* 0x00000000fffff984 */ /* 0x000fe20000000800 */
[----:B------:R-:W-:Y:S01]  /*2f8e0*/  @!PT LDS RZ, [RZ] ;  /* 0x00000000fffff984 */ /* 0x000fe20000000800 */
[----:B------:R-:W-:Y:S01]  /*2f8f0*/  @!PT LDS RZ, [RZ] ;  /* 0x00000000fffff984 */ /* 0x000fe20000000800 */
[----:B------:R0:W-:Y:S03]  /*2f900*/  @!P2 LDGSTS.E.BYPASS.LTC128B.128 [R9+0x15c00], desc[UR60][R4.64], !P3 ;  /* 0x15c000000409afae */ /* 0x0001e6000d901d7c */
[----:B0-----:R-:W-:Y:S05]  /*2f910*/  WARPSYNC.COLLECTIVE R15, `(.L_x_6632) ;  /* 0x000000000f087348 */ /* 0x001fea0003c00000 */
[----:B------:R1:W2:Y:S02]  /*2f920*/  SHFL.IDX P6, R14, R13, R12, R11 ;  /* 0x0000000c0d0e7389 */ /* 0x0002a400000c000b */
[----:B012---:R-:W-:Y:S01]  /*2f930*/  ENDCOLLECTIVE ;  /* 0x000000000000791b */ /* 0x007fe20003800000 */
.L_x_6632:
[----:B------:R-:W-:Y:S01]  /*2f940*/  @!PT LDS RZ, [RZ] ;  /* 0x00000000fffff984 */ /* 0x000fe20000000800 */
[----:B------:R-:W-:Y:S01]  /*2f950*/  @!PT LDS RZ, [RZ] ;  /* 0x00000000fffff984 */ /* 0x000fe20000000800 */
[----:B------:R-:W-:Y:S01]  /*2f960*/  @!PT LDS RZ, [RZ] ;  /* 0x00000000fffff984 */ /* 0x000fe20000000800 */
[----:B------:R-:W-:Y:S04]  /*2f970*/  @!P2 LDGSTS.E.BYPASS.LTC128B.128 [R9+0x19c00], desc[UR60][R4.64+0x80], !P0 ;  /* 0x19c000800409afae */ /* 0x000fe8000c101d7c */
[----:B------:R0:W-:Y:S01]  /*2f980*/  @!P2 LDGSTS.E.BYPASS.LTC128B.128 [R9+0x1dc00], desc[UR60][R4.64+0x100], !P1 ;  /* 0x1dc001000409afae */ /* 0x0001e2000c901d7c */
[----:B------:R-:W-:Y:S02]  /*2f990*/  IMAD.MOV.U32 R13, RZ, RZ, R2 ;  /* 0x000000ffff0d7224 */ /* 0x000fe400078e0002 */
[----:B------:R-:W-:Y:S02]  /*2f9a0*/  IMAD.MOV.U32 R12, RZ, RZ, 0x3 ;  /* 0x00000003ff0c7424 */ /* 0x000fe400078e00ff */
[----:B0-----:R-:W-:-:S05]  /*2f9b0*/  VIADD R4, R17, 0x20 ;  /* 0x0000002011047836 */ /* 0x001fca0000000000 */
[----:B------:R-:W-:Y:S01]  /*2f9c0*/  ISETP.GE.AND P2, PT, R4, R0, PT ;  /* 0x000000000400720c */ /* 0x000fe20003f46270 */
[----:B------:R-:W-:-:S12]  /*2f9d0*/  IMAD.MOV.U32 R4, RZ, RZ, R14 ;  /* 0x000000ffff047224 */ /* 0x000fd800078e000e */
[----:B------:R-:W-:Y:S05]  /*2f9e0*/  WARPSYNC.COLLECTIVE R15, `(.L_x_6633) ;  /* 0x000000000f087348 */ /* 0x000fea0003c00000 */
[----:B------:R0:W1:Y:S02]  /*2f9f0*/  SHFL.IDX P6, R14, R13, R12, R11 ;  /* 0x0000000c0d0e7389 */ /* 0x00006400000c000b */
[----:B01----:R-:W-:Y:S01]  /*2fa00*/  ENDCOLLECTIVE ;  /* 0x000000000000791b */ /* 0x003fe20003800000 */
.L_x_6633:
[----:B------:R-:W-:Y:S01]  /*2fa10*/  @!P2 LEA R5, P4, R8, R4, 0x1 ;  /* 0x000000040805a211 */ /* 0x000fe200078808ff */
[----:B------:R-:W-:-:S03]  /*2fa20*/  IMAD.MOV.U32 R13, RZ, RZ, R3 ;  /* 0x000000ffff0d7224 */ /* 0x000fc600078e0003 */
[----:B------:R-:W-:-:S04]  /*2fa30*/  @!P2 IADD3.X R4, RZ, R6, RZ, P4, !PT ;  /* 0x00000006ff04a210 */ /* 0x000fc800027fe4ff */
[----:B------:R-:W-:-:S04]  /*2fa40*/  @!P2 LOP3.LUT R5, R5, R4, RZ, 0x3c, !PT ;  /* 0x000000040505a212 */ /* 0x000fc800078e3cff */
[----:B------:R-:W-:Y:S02]  /*2fa50*/  @!P2 LOP3.LUT R4, R5, R4, RZ, 0x3c, !PT ;  /* 0x000000040504a212 */ /* 0x000fe400078e3cff */
[----:B------:R-:W-:-:S07]  /*2fa60*/  MOV R6, R14 ;  /* 0x0000000e00067202 */ /* 0x000fce0000000f00 */
[----:B------:R-:W-:Y:S05]  /*2fa70*/  WARPSYNC.COLLECTIVE R15, `(.L_x_6634) ;  /* 0x000000000f087348 */ /* 0x000fea0003c00000 */
[----:B------:R0:W1:Y:S02]  /*2fa80*/  SHFL.IDX P6, R14, R13, R12, R11 ;  /* 0x0000000c0d0e7389 */ /* 0x00006400000c000b */
[----:B01----:R-:W-:Y:S01]  /*2fa90*/  ENDCOLLECTIVE ;  /* 0x000000000000791b */ /* 0x003fe20003800000 */
.L_x_6634:
[----:B------:R-:W-:-:S05]  /*2faa0*/  @!P2 LOP3.LUT R5, R5, R4, RZ, 0x3c, !PT ;  /* 0x000000040505a212 */ /* 0x000fca00078e3cff */
[----:B------:R-:W-:Y:S01]  /*2fab0*/  @!PT LDS RZ, [RZ] ;  /* 0x00000000fffff984 */ /* 0x000fe20000000800 */
[----:B------:R-:W-:Y:S01]  /*2fac0*/  @!PT LDS RZ, [RZ] ;  /* 0x00000000fffff984 */ /* 0x000fe20000000800 */
[----:B------:R-:W-:Y:S01]  /*2fad0*/  @!PT LDS RZ, [RZ] ;  /* 0x00000000fffff984 */ /* 0x000fe20000000800 */
[----:B------:R-:W-:Y:S04]  /*2fae0*/  @!P2 LDGSTS.E.BYPASS.LTC128B.128 [R9+0x16400], desc[UR60][R4.64], !P3 ;  /* 0x164000000409afae */ /* 0x000fe8000d901d7c */
[----:B------:R-:W-:Y:S04]  /*2faf0*/  @!P2 LDGSTS.E.BYPASS.LTC128B.128 [R9+0x1a400], desc[UR60][R4.64+0x80], !P0 ;  /* 0x1a4000800409afae */ /* 0x000fe8000c101d7c */
[----:B------:R0:W-:Y:S01]  /*2fb00*/  @!P2 LDGSTS.E.BYPASS.LTC128B.128 [R9+0x1e400], desc[UR60][R4.64+0x100], !P1 ;  /* 0x1e4001000409afae */ /* 0x0001e2000c901d7c */
[----:B------:R-:W-:Y:S02]  /*2fb10*/  IMAD.MOV.U32 R13, RZ, RZ, R2 ;  /* 0x000000ffff0d7224 */ /* 0x000fe400078e0002 */
[----:B------:R-:W-:-:S02]  /*2fb20*/  IMAD.MOV.U32 R12, RZ, RZ, 0x4 ;  /* 0x00000004ff0c7424 */ /* 0x000fc400078e00ff */
[----:B0-----:R-:W-:-:S05]  /*2fb30*/  VIADD R4, R17, 0x30 ;  /* 0x0000003011047836 */ /* 0x001fca0000000000 */
[----:B------:R-:W-:Y:S01]  /*2fb40*/  ISETP.GE.AND P2, PT, R4, R0, PT ;  /* 0x000000000400720c */ /* 0x000fe20003f46270 */
[----:B------:R-:W-:-:S12]  /*2fb50*/  IMAD.MOV.U32 R4, RZ, RZ, R14 ;  /* 0x000000ffff047224 */ /* 0x000fd800078e000e */
[----:B------:R-:W-:Y:S05]  /*2fb60*/  WARPSYNC.COLLECTIVE R15, `(.L_x_6635) ;  /* 0x000000000f087348 */ /* 0x000fea0003c00000 */
[----:B------:R0:W1:Y:S02]  /*2fb70*/  SHFL.IDX P6, R14, R13, R12, R11 ;  /* 0x0000000c0d0e7389 */ /* 0x00006400000c000b */
[----:B01----:R-:W-:Y:S01]  /*2fb80*/  ENDCOLLECTIVE ;  /* 0x000000000000791b */ /* 0x003fe20003800000 */
.L_x_6635:
[----:B------:R-:W-:Y:S02]  /*2fb90*/  @!P2 LEA R5, P4, R8, R4, 0x1 ;  /* 0x000000040805a211 */ /* 0x000fe400078808ff */
[----:B------:R-:W-:-:S03]  /*2fba0*/  MOV R13, R3 ;  /* 0x00000003000d7202 */ /* 0x000fc60000000f00 */
[----:B------:R-:W-:-:S05]  /*2fbb0*/  @!P2 IMAD.X R4, RZ, RZ, R6, P4 ;  /* 0x000000ffff04a224 */ /* 0x000fca00020e0606 */
[----:B------:R-:W-:Y:S01]  /*2fbc0*/  @!P2 LOP3.LUT R5, R5, R4, RZ, 0x3c, !PT ;  /* 0x000000040505a212 */ /* 0x000fe200078e3cff */
[----:B------:R-:W-:-:S03]  /*2fbd0*/  IMAD.MOV.U32 R6, RZ, RZ, R14 ;  /* 0x000000ffff067224 */ /* 0x000fc600078e000e */
[----:B------:R-:W-:-:S07]  /*2fbe0*/  @!P2 LOP3.LUT R4, R5, R4, RZ, 0x3c, !PT ;  /* 0x000000040504a212 */ /* 0x000fce00078e3cff */
[----:B------:R-:W-:Y:S05]  /*2fbf0*/  WARPSYNC.COLLECTIVE R15, `(.L_x_6636) ;  /* 0x000000000f087348 */ /* 0x000fea0003c00000 */
[----:B------:R0:W1:Y:S02]  /*2fc00*/  SHFL.IDX P6, R14, R13, R12, R11 ;  /* 0x0000000c0d0e7389 */ /* 0x00006400000c000b */
[----:B01----:R-:W-:Y:S01]  /*2fc10*/  ENDCOLLECTIVE ;  /* 0x000000000000791b */ /* 0x003fe20003800000 */
.L_x_6636:
[----:B------:R-:W-:-:S05]  /*2fc20*/  @!P2 LOP3.LUT R5, R5, R4, RZ, 0x3c, !PT ;  /* 0x000000040505a212 */ /* 0x000fca00078e3cff */
[----:B------:R-:W-:Y:S01]  /*2fc30*/  @!PT LDS RZ, [RZ] ;  /* 0x00000000fffff984 */ /* 0x000fe20000000800 */
[----:B------:R-:W-:Y:S01]  /*2fc40*/  @!PT LDS RZ, [RZ] ;  /* 0x00000000fffff984 */ /* 0x000fe20000000800 */
[----:B------:R-:W-:Y:S01]  /*2fc50*/  @!PT LDS RZ, [RZ] ;  /* 0x00000000fffff984 */ /* 0x000fe20000000800 */
[----:B------:R-:W-:Y:S04]  /*2fc60*/  @!P2 LDGSTS.E.BYPASS.LTC128B.128 [R9+0x16c00], desc[UR60][R4.64], !P3 ;  /* 0x16c000000409afae */ /* 0x000fe8000d901d7c */
[----:B------:R-:W-:Y:S01]  /*2fc70*/  @!P2 LDGSTS.E.BYPASS.LTC128B.128 [R9+0x1ac00], desc[UR60][R4.64+0x80], !P0 ;  /* 0x1ac000800409afae */ /* 0x000fe2000c101d7c */
[----:B------:R-:W-:Y:S01]  /*2fc80*/  MOV R13, R2 ;  /* 0x00000002000d7202 */ /* 0x000fe20000000f00 */
[----:B------:R-:W-:Y:S02]  /*2fc90*/  IMAD.MOV.U32 R12, RZ, RZ, 0x5 ;  /* 0x00000005ff0c7424 */ /* 0x000fe400078e00ff */
[----:B------:R0:W-:Y:S02]  /*2fca0*/  @!P2 LDGSTS.E.BYPASS.LTC128B.128 [R9+0x1ec00], desc[UR60][R4.64+0x100], !P1 ;  /* 0x1ec001000409afae */ /* 0x0001e4000c901d7c */
[----:B0-----:R-:W-:-:S04]  /*2fcb0*/  IADD3 R4, R17, 0x40, RZ ;  /* 0x0000004011047810 */ /* 0x001fc80007ffe0ff */
[----:B------:R-:W-:Y:S01]  /*2fcc0*/  ISETP.GE.AND P2, PT, R4, R0, PT ;  /* 0x000000000400720c */ /* 0x000fe20003f46270 */
[----:B------:R-:W-:-:S12]  /*2fcd0*/  IMAD.MOV.U32 R4, RZ, RZ, R14 ;  /* 0x000000ffff047224 */ /* 0x000fd800078e000e */
[----:B------:R-:W-:Y:S05]  /*2fce0*/  WARPSYNC.COLLECTIVE R15, `(.L_x_6637) ;  /* 0x000000000f087348 */ /* 0x000fea0003c00000 */
[----:B------:R0:W1:Y:S02]  /*2fcf0*/  SHFL.IDX P6, R14, R13, R12, R11 ;  /* 0x0000000c0d0e7389 */ /* 0x00006400000c000b */
[----:B01----:R-:W-:Y:S01]  /*2fd00*/  ENDCOLLECTIVE ;  /* 0x000000000000791b */ /* 0x003fe20003800000 */
.L_x_6637:
        /* <DEDUP_REMOVED lines=9> */
.L_x_6638:
[----:B------:R-:W-:-:S05]  /*2fda0*/  @!P2 LOP3.LUT R5, R5, R4, RZ, 0x3c, !PT ;  /* 0x000000040505a212 */ /* 0x000fca00078e3cff */
[----:B------:R-:W-:Y:S01]  /*2fdb0*/  @!PT LDS RZ, [RZ] ;  /* 0x00000000fffff984 */ /* 0x000fe20000000800 */
[----:B------:R-:W-:Y:S01]  /*2fdc0*/  @!PT LDS RZ, [RZ] ;  /* 0x00000000fffff984 */ /* 0x000fe20000000800 */
[----:B------:R-:W-:Y:S01]  /*2fdd0*/  @!PT LDS RZ, [RZ] ;  /* 0x00000000fffff984 */ /* 0x000fe20000000800 */
[----:B------:R-:W-:Y:S04]  /*2fde0*/  @!P2 LDGSTS.E.BYPASS.LTC128B.128 [R9+0x17400], desc[UR60][R4.64], !P3 ;  /* 0x174000000409afae */ /* 0x000fe8000d901d7c */
[----:B------:R-:W-:Y:S01]  /*2fdf0*/  @!P2 LDGSTS.E.BYPASS.LTC128B.128 [R9+0x1b400], desc[UR60][R4.64+0x80], !P0 ;  /* 0x1b4000800409afae */ /* 0x000fe2000c101d7c */
[----:B------:R-:W-:Y:S01]  /*2fe00*/  IMAD.MOV.U32 R13, RZ, RZ, R2 ;  /* 0x000000ffff0d7224 */ /* 0x000fe200078e0002 */
[----:B------:R-:W-:Y:S02]  /*2fe10*/  MOV R12, 0x6 ;  /* 0x00000006000c7802 */ /* 0x000fe40000000f00 */
[----:B------:R0:W-:Y:S02]  /*2fe20*/  @!P2 LDGSTS.E.BYPASS.LTC128B.128 [R9+0x1f400], desc[UR60][R4.64+0x100], !P1 ;  /* 0x1f4001000409afae */ /* 0x0001e4000c901d7c */
[----:B0-----:R-:W-:-:S05]  /*2fe30*/  VIADD R4, R17, 0x50 ;  /* 0x0000005011047836 */ /* 0x001fca0000000000 */
[----:B------:R-:W-:Y:S02]  /*2fe40*/  ISETP.GE.AND P2, PT, R4, R0, PT ;  /* 0x000000000400720c */ /* 0x000fe40003f46270 */
[----:B------:R-:W-:-:S11]  /*2fe50*/  MOV R4, R14 ;  /* 0x0000000e00047202 */ /* 0x000fd60000000f00 */
[----:B------:R-:W-:Y:S05]  /*2fe60*/  WARPSYNC.COLLECTIVE R15, `(.L_x_6639) ;  /* 0x000000000f087348 */ /* 0x000fea0003c00000 */
[----:B------:R0:W1:Y:S02]  /*2fe70*/  SHFL.IDX P6, R14, R13, R12, R11 ;  /* 0x0000000c0d0e7389 */ /* 0x00006400000c000b */
[----:B01----:R-:W-:Y:S01]  /*2fe80*/  ENDCOLLECTIVE ;  /* 0x000000000000791b */ /* 0x003fe20003800000 */
.L_x_6639:
[----:B------:R-:W-:-:S05]  /*2fe90*/  @!P2 LEA R5, P4, R8, R4, 0x1 ;  /* 0x000000040805a211 */ /* 0x000fca00078808ff */
[----:B------:R-:W-:Y:S02]  /*2fea0*/  @!P2 IMAD.X R4, RZ, RZ, R6, P4 ;  /* 0x000000ffff04a224 */ /* 0x000fe400020e0606 */
[----:B------:R-:W-:-:S03]  /*2feb0*/  IMAD.MOV.U32 R13, RZ, RZ, R3 ;  /* 0x000000ffff0d7224 */ /* 0x000fc600078e0003 */
[----:B------:R-:W-:-:S04]  /*2fec0*/  @!P2 LOP3.LUT R5, R5, R4, RZ, 0x3c, !PT ;  /* 0x000000040505a212 */ /* 0x000fc800078e3cff */
[----:B------:R-:W-:Y:S01]  /*2fed0*/  @!P2 LOP3.LUT R4, R5, R4, RZ, 0x3c, !PT ;  /* 0x000000040504a212 */ /* 0x000fe200078e3cff */
[----:B------:R-:W-:-:S07]  /*2fee0*/  IMAD.MOV.U32 R6, RZ, RZ, R14 ;  /* 0x000000ffff067224 */ /* 0x000fce00078e000e */
[----:B------:R-:W-:Y:S05]  /*2fef0*/  WARPSYNC.COLLECTIVE R15, `(.L_x_6640) ;  /* 0x000000000f087348 */ /* 0x000fea0003c00000 */
[----:B------:R0:W1:Y:S02]  /*2ff00*/  SHFL.IDX P6, R14, R13, R12, R11 ;  /* 0x0000000c0d0e7389 */ /* 0x00006400000c000b */
[----:B01----:R-:W-:Y:S01]  /*2ff10*/  ENDCOLLECTIVE ;  /* 0x000000000000791b */ /* 0x003fe20003800000 */
.L_x_6640:
        /* <DEDUP_REMOVED lines=15> */
.L_x_6641:
[----:B------:R-:W-:-:S04]  /*30010*/  @!P2 LEA R5, P4, R8, R4, 0x1 ;  /* 0x000000040805a211 */ /* 0x000fc800078808ff */
[----:B------:R-:W-:Y:S02]  /*30020*/  @!P2 IADD3.X R4, RZ, R6, RZ, P4, !PT ;  /* 0x00000006ff04a210 */ /* 0x000fe400027fe4ff */
[----:B------:R-:W-:Y:S02]  /*30030*/  MOV R13, R3 ;  /* 0x00000003000d7202 */ /* 0x000fe40000000f00 */
        /* <DEDUP_REMOVED lines=13> */
.L_x_6642:
[----:B------:R-:W-:Y:S01]  /*30110*/  IMAD.MOV.U32 R3, RZ, RZ, R14 ;  /* 0x000000ffff037224 */ /* 0x000fe200078e000e */
[----:B------:R-:W-:Y:S06]  /*30120*/  BRA `(.L_x_6643) ;  /* 0xffffffa4003c7947 */ /* 0x000fec000383ffff */
.L_x_6484:
[----:B0-----:R-:W4:Y:S02]  /*30130*/  LDL R2, [R1+0x4] ;  /* 0x0000040001027983 */ /* 0x001f240000100800 */
[----:B----4-:R0:W1:Y:S02]  /*30140*/  SYNCS.PHASECHK.TRANS64.TRYWAIT P0, [R2+URZ+0x36820], R0 ;  /* 0x03682000020075a7 */ /* 0x010064000800017f */
[----:B-1----:R-:W-:Y:S05]  /*30150*/  @!P0 NANOSLEEP.SYNCS 0x989680 ;  /* 0x009896800000895d */ /* 0x002fea0003900000 */
[----:B------:R-:W1:Y:S02]  /*30160*/  @!P0 SYNCS.PHASECHK.TRANS64 P0, [R2+URZ+0x36820], R0 ;  /* 0x03682000020085a7 */ /* 0x000e64000800007f */
[----:B-1----:R-:W-:Y:S05]  /*30170*/  @!P0 BRA `(.L_x_6484) ;  /* 0xfffffffc00ec8947 */ /* 0x002fea000383ffff */
[----:B------:R-:W-:Y:S05]  /*30180*/  BRA `(.L_x_6644) ;  /* 0xffffffa400b47947 */ /* 0x000fea000383ffff */
.L_x_6493:
[----:B-1----:R1:W2:Y:S02]  /*30190*/  SYNCS.PHASECHK.TRANS64.TRYWAIT P0, [R3+URZ+0x36840], R0 ;  /* 0x03684000030075a7 */ /* 0x0022a4000800017f */
[----:B--2---:R-:W-:Y:S05]  /*301a0*/  @!P0 NANOSLEEP.SYNCS 0x989680 ;  /* 0x009896800000895d */ /* 0x004fea0003900000 */
[----:B------:R-:W2:Y:S02]  /*301b0*/  @!P0 SYNCS.PHASECHK.TRANS64 P0, [R3+URZ+0x36840], R0 ;  /* 0x03684000030085a7 */ /* 0x000ea4000800007f */
[----:B--2---:R-:W-:Y:S05]  /*301c0*/  @!P0 BRA `(.L_x_6493) ;  /* 0xfffffffc00f08947 */ /* 0x004fea000383ffff */
[----:B------:R-:W-:Y:S05]  /*301d0*/  BRA `(.L_x_6645) ;  /* 0xffffffa800787947 */ /* 0x000fea000383ffff */
.L_x_6500:
[----:B0-----:R0:W1:Y:S02]  /*301e0*/  SYNCS.PHASECHK.TRANS64.TRYWAIT P0, [R0+URZ+0x36860], R3 ;  /* 0x03686003000075a7 */ /* 0x001064000800017f */
[----:B-1----:R-:W-:Y:S05]  /*301f0*/  @!P0 NANOSLEEP.SYNCS 0x989680 ;  /* 0x009896800000895d */ /* 0x002fea0003900000 */
[----:B------:R-:W1:Y:S02]  /*30200*/  @!P0 SYNCS.PHASECHK.TRANS64 P0, [R0+URZ+0x36860], R3 ;  /* 0x03686003000085a7 */ /* 0x000e64000800007f */
[----:B-1----:R-:W-:Y:S05]  /*30210*/  @!P0 BRA `(.L_x_6500) ;  /* 0xfffffffc00f08947 */ /* 0x002fea000383ffff */
[----:B------:R-:W-:Y:S05]  /*30220*/  BRA `(.L_x_6646) ;  /* 0xffffffac00947947 */ /* 0x000fea000383ffff */
.L_x_6511:
[----:B--2---:R2:W3:Y:S02]  /*30230*/  SYNCS.PHASECHK.TRANS64.TRYWAIT P0, [R3+URZ+0x36840], R2 ;  /* 0x03684002030075a7 */ /* 0x0044e4000800017f */
[----:B---3--:R-:W-:Y:S05]  /*30240*/  @!P0 NANOSLEEP.SYNCS 0x989680 ;  /* 0x009896800000895d */ /* 0x008fea0003900000 */
[----:B------:R-:W3:Y:S02]  /*30250*/  @!P0 SYNCS.PHASECHK.TRANS64 P0, [R3+URZ+0x36840], R2 ;  /* 0x03684002030085a7 */ /* 0x000ee4000800007f */
[----:B---3--:R-:W-:Y:S05]  /*30260*/  @!P0 BRA `(.L_x_6511) ;  /* 0xfffffffc00f08947 */ /* 0x008fea000383ffff */
[----:B------:R-:W-:Y:S05]  /*30270*/  BRA `(.L_x_6647) ;  /* 0xffffffb4007c7947 */ /* 0x000fea000383ffff */
.L_x_6518:
[----:B0-----:R0:W2:Y:S02]  /*30280*/  SYNCS.PHASECHK.TRANS64.TRYWAIT P0, [R2+URZ+0x36860], R3 ;  /* 0x03686003020075a7 */ /* 0x0010a4000800017f */
[----:B--2---:R-:W-:Y:S05]  /*30290*/  @!P0 NANOSLEEP.SYNCS 0x989680 ;  /* 0x009896800000895d */ /* 0x004fea0003900000 */
[----:B------:R-:W2:Y:S02]  /*302a0*/  @!P0 SYNCS.PHASECHK.TRANS64 P0, [R2+URZ+0x36860], R3 ;  /* 0x03686003020085a7 */ /* 0x000ea4000800007f */
[----:B--2---:R-:W-:Y:S05]  /*302b0*/  @!P0 BRA `(.L_x_6518) ;  /* 0xfffffffc00f08947 */ /* 0x004fea000383ffff */
[----:B------:R-:W-:Y:S05]  /*302c0*/  BRA `(.L_x_6648) ;  /* 0xffffffb800987947 */ /* 0x000fea000383ffff */
.L_x_6529:
[----:B---3--:R3:W4:Y:S02]  /*302d0*/  SYNCS.PHASECHK.TRANS64.TRYWAIT P0, [R3+URZ+0x36840], R2 ;  /* 0x03684002030075a7 */ /* 0x008724000800017f */
[----:B----4-:R-:W-:Y:S05]  /*302e0*/  @!P0 NANOSLEEP.SYNCS 0x989680 ;  /* 0x009896800000895d */ /* 0x010fea0003900000 */
[----:B------:R-:W4:Y:S02]  /*302f0*/  @!P0 SYNCS.PHASECHK.TRANS64 P0, [R3+URZ+0x36840], R2 ;  /* 0x03684002030085a7 */ /* 0x000f24000800007f */
[----:B----4-:R-:W-:Y:S05]  /*30300*/  @!P0 BRA `(.L_x_6529) ;  /* 0xfffffffc00f08947 */ /* 0x010fea000383ffff */
[----:B------:R-:W-:Y:S05]  /*30310*/  BRA `(.L_x_6649) ;  /* 0xffffffc0005c7947 */ /* 0x000fea000383ffff */
.L_x_6536:
[----:B0-----:R0:W2:Y:S02]  /*30320*/  SYNCS.PHASECHK.TRANS64.TRYWAIT P0, [R2+URZ+0x36860], R5 ;  /* 0x03686005020075a7 */ /* 0x0010a4000800017f */
[----:B--2---:R-:W-:Y:S05]  /*30330*/  @!P0 NANOSLEEP.SYNCS 0x989680 ;  /* 0x009896800000895d */ /* 0x004fea0003900000 */
[----:B------:R-:W2:Y:S02]  /*30340*/  @!P0 SYNCS.PHASECHK.TRANS64 P0, [R2+URZ+0x36860], R5 ;  /* 0x03686005020085a7 */ /* 0x000ea4000800007f */
[----:B--2---:R-:W-:Y:S05]  /*30350*/  @!P0 BRA `(.L_x_6536) ;  /* 0xfffffffc00f08947 */ /* 0x004fea000383ffff */
[----:B------:R-:W-:Y:S05]  /*30360*/  BRA `(.L_x_6650) ;  /* 0xffffffc400747947 */ /* 0x000fea000383ffff */
.L_x_6549:
[----:B--2---:R2:W4:Y:S02]  /*30370*/  SYNCS.PHASECHK.TRANS64.TRYWAIT P0, [R0+URZ+0x36860], R2 ;  /* 0x03686002000075a7 */ /* 0x004524000800017f */
[----:B----4-:R-:W-:Y:S05]  /*30380*/  @!P0 NANOSLEEP.SYNCS 0x989680 ;  /* 0x009896800000895d */ /* 0x010fea0003900000 */
[----:B------:R-:W4:Y:S02]  /*30390*/  @!P0 SYNCS.PHASECHK.TRANS64 P0, [R0+URZ+0x36860], R2 ;  /* 0x03686002000085a7 */ /* 0x000f24000800007f */
[----:B----4-:R-:W-:Y:S05]  /*303a0*/  @!P0 BRA `(.L_x_6549) ;  /* 0xfffffffc00f08947 */ /* 0x010fea000383ffff */
[----:B------:R-:W-:Y:S05]  /*303b0*/  BRA `(.L_x_6651) ;  /* 0xffffffcc00187947 */ /* 0x000fea000383ffff */
.L_x_6558:
[----:B------:R-:W-:Y:S01]  /*303c0*/  BSSY B0, `(.L_x_6652) ;  /* 0x0000008000007945 */ /* 0x000fe20003800000 */
[----:B0-----:R-:W-:Y:S01]  /*303d0*/  IMAD.MOV.U32 R13, RZ, RZ, R16 ;  /* 0x000000ffff0d7224 */ /* 0x001fe200078e0010 */
[----:B------:R-:W-:Y:S01]  /*303e0*/  MOV R11, 0x1f ;  /* 0x0000001f000b7802 */ /* 0x000fe20000000f00 */
[----:B------:R-:W-:Y:S02]  /*303f0*/  IMAD.MOV.U32 R12, RZ, RZ, RZ ;  /* 0x000000ffff0c7224 */ /* 0x000fe400078e00ff */
[----:B------:R-:W-:-:S07]  /*30400*/  IMAD.MOV.U32 R15, RZ, RZ, -0x1 ;  /* 0xffffffffff0f7424 */ /* 0x000fce00078e00ff */
[----:B-1---5:R-:W-:Y:S05]  /*30410*/  WARPSYNC.COLLECTIVE R15, `(.L_x_6653) ;  /* 0x000000000f087348 */ /* 0x022fea0003c00000 */
[----:B------:R0:W2:Y:S02]  /*30420*/  SHFL.IDX P6, R14, R13, R12, R11 ;  /* 0x0000000c0d0e7389 */ /* 0x0000a400000c000b */
[----:B012--5:R-:W-:Y:S01]  /*30430*/  ENDCOLLECTIVE ;  /* 0x000000000000791b */ /* 0x027fe20003800000 */
.L_x_6653:
[----:B------:R-:W-:Y:S05]  /*30440*/  BSYNC B0 ;  /* 0x0000000000007941 */ /* 0x000fea0003800000 */
.L_x_6652:
        /* <DEDUP_REMOVED lines=10> */
.L_x_6654:
        /* <DEDUP_REMOVED lines=16> */
.L_x_6655:
        /* <DEDUP_REMOVED lines=9> */
.L_x_6656:
        /* <DEDUP_REMOVED lines=8> */
.L_x_6657:
        /* <DEDUP_REMOVED lines=8> */
.L_x_6658:
        /* <DEDUP_REMOVED lines=8> */
.L_x_6659:
        /* <DEDUP_REMOVED lines=9> */
.L_x_6660:
[----:B------:R-:W-:Y:S01]  /*30890*/  IMAD.MOV.U32 R16, RZ, RZ, R14 ;  /* 0x000000ffff107224 */ /* 0x000fe200078e000e */
[----:B------:R-:W-:Y:S06]  /*308a0*/  BRA `(.L_x_6661) ;  /* 0xffffffcc00f07947 */ /* 0x000fec000383ffff */
.L_x_6563:
[----:B------:R-:W-:Y:S01]  /*308b0*/  BSSY B0, `(.L_x_6662) ;  /* 0x0000008000007945 */ /* 0x000fe20003800000 */
[----:B-----5:R-:W-:Y:S01]  /*308c0*/  IMAD.MOV.U32 R13, RZ, RZ, R3 ;  /* 0x000000ffff0d7224 */ /* 0x020fe200078e0003 */
[----:B------:R-:W-:Y:S01]  /*308d0*/  MOV R12, 0x1 ;  /* 0x00000001000c7802 */ /* 0x000fe20000000f00 */
[----:B------:R-:W-:Y:S02]  /*308e0*/  IMAD.MOV.U32 R11, RZ, RZ, RZ ;  /* 0x000000ffff0b7224 */ /* 0x000fe400078e00ff */
[----:B------:R-:W-:-:S07]  /*308f0*/  IMAD.MOV.U32 R15, RZ, RZ, -0x1 ;  /* 0xffffffffff0f7424 */ /* 0x000fce00078e00ff */
[----:B01----:R-:W-:Y:S05]  /*30900*/  WARPSYNC.COLLECTIVE R15, `(.L_x_6663) ;  /* 0x000000000f087348 */ /* 0x003fea0003c00000 */
[----:B------:R2:W3:Y:S02]  /*30910*/  SHFL.UP P6, R14, R13, R12, R11 ;  /* 0x0400000c0d0e7389 */ /* 0x0004e400000c000b */
[----:B0123--:R-:W-:Y:S01]  /*30920*/  ENDCOLLECTIVE ;  /* 0x000000000000791b */ /* 0x00ffe20003800000 */
.L_x_6663:
[----:B------:R-:W-:Y:S05]  /*30930*/  BSYNC B0 ;  /* 0x0000000000007941 */ /* 0x000fea0003800000 */
.L_x_6662:
        /* <DEDUP_REMOVED lines=12> */
.L_x_6664:
        /* <DEDUP_REMOVED lines=8> */
.L_x_6665:
        /* <DEDUP_REMOVED lines=8> */
.L_x_6666:
        /* <DEDUP_REMOVED lines=8> */
.L_x_6667:
        /* <DEDUP_REMOVED lines=9> */
.L_x_6668:
[----:B------:R-:W-:Y:S01]  /*30c10*/  IMAD.MOV.U32 R16, RZ, RZ, R14 ;  /* 0x000000ffff107224 */ /* 0x000fe200078e000e */
[----:B------:R-:W-:Y:S06]  /*30c20*/  BRA `(.L_x_6669) ;  /* 0xffffffcc00b07947 */ /* 0x000fec000383ffff */
.L_x_6565:
[----:B------:R-:W-:Y:S01]  /*30c30*/  BSSY B0, `(.L_x_6670) ;  /* 0x0000006000007945 */ /* 0x000fe20003800000 */
[----:B------:R-:W-:Y:S01]  /*30c40*/  PLOP3.LUT P6, PT, P6, PT, PT, 0x8, 0x0 ;  /* 0x000000000000781c */ /* 0x000fe200037ce170 */
[----:B------:R-:W-:-:S12]  /*30c50*/  IMAD.MOV.U32 R15, RZ, RZ, -0x1 ;  /* 0xffffffffff0f7424 */ /* 0x000fd800078e00ff */
[----:B01---5:R-:W-:Y:S05]  /*30c60*/  WARPSYNC.COLLECTIVE R15, `(.L_x_6671) ;  /* 0x000000000f087348 */ /* 0x023fea0003c00000 */
[----:B------:R-:W-:Y:S01]  /*30c70*/  VOTE.ANY R14, PT, P6 ;  /* 0x00000000000e7806 */ /* 0x000fe200030e0100 */
[----:B01---5:R-:W-:Y:S06]  /*30c80*/  ENDCOLLECTIVE ;  /* 0x000000000000791b */ /* 0x023fec0003800000 */
.L_x_6671:
[----:B------:R-:W-:Y:S05]  /*30c90*/  BSYNC B0 ;  /* 0x0000000000007941 */ /* 0x000fea0003800000 */
.L_x_6670:
        /* <DEDUP_REMOVED lines=9> */
.L_x_6672:
[----:B------:R-:W-:Y:S01]  /*30d30*/  IMAD.MOV.U32 R17, RZ, RZ, R14 ;  /* 0x000000ffff117224 */ /* 0x000fe200078e000e */
[----:B------:R-:W-:Y:S06]  /*30d40*/  BRA `(.L_x_6673) ;  /* 0xffffffcc00a07947 */ /* 0x000fec000383ffff */
.L_x_6567:
[----:B------:R-:W-:Y:S01]  /*30d50*/  BSSY B0, `(.L_x_6674) ;  /* 0x0000007000007945 */ /* 0x000fe20003800000 */
[----:B------:R-:W-:Y:S01]  /*30d60*/  IMAD.MOV.U32 R13, RZ, RZ, R2 ;  /* 0x000000ffff0d7224 */ /* 0x000fe200078e0002 */
[----:B------:R-:W-:Y:S01]  /*30d70*/  MOV R15, 0xffffffff ;  /* 0xffffffff000f7802 */ /* 0x000fe20000000f00 */
[----:B------:R-:W-:-:S07]  /*30d80*/  IMAD.MOV.U32 R11, RZ, RZ, 0x1f ;  /* 0x0000001fff0b7424 */ /* 0x000fce00078e00ff */
[----:B0123-5:R-:W-:Y:S05]  /*30d90*/  WARPSYNC.COLLECTIVE R15, `(.L_x_6675) ;  /* 0x000000000f087348 */ /* 0x02ffea0003c00000 */
[----:B------:R4:W0:Y:S02]  /*30da0*/  SHFL.IDX P6, R14, R13, R12, R11 ;  /* 0x0000000c0d0e7389 */ /* 0x00082400000c000b */
[----:B012345:R-:W-:Y:S01]  /*30db0*/  ENDCOLLECTIVE ;  /* 0x000000000000791b */ /* 0x03ffe20003800000 */
.L_x_6675:
[----:B------:R-:W-:Y:S05]  /*30dc0*/  BSYNC B0 ;  /* 0x0000000000007941 */ /* 0x000fea0003800000 */
.L_x_6674:
[----:B------:R-:W-:Y:S01]  /*30dd0*/  IMAD.MOV.U32 R2, RZ, RZ, R14 ;  /* 0x000000ffff027224 */ /* 0x000fe200078e000e */
[----:B------:R-:W-:Y:S06]  /*30de0*/  BRA `(.L_x_6676) ;  /* 0xffffffcc00947947 */ /* 0x000fec000383ffff */
.L_x_6571:
[----:B0-----:R0:W2:Y:S02]  /*30df0*/  SYNCS.PHASECHK.TRANS64.TRYWAIT P0, [R0+URZ+0x36820], R3 ;  /* 0x03682003000075a7 */ /* 0x0010a4000800017f */
[----:B--2---:R-:W-:Y:S05]  /*30e00*/  @!P0 NANOSLEEP.SYNCS 0x989680 ;  /* 0x009896800000895d */ /* 0x004fea0003900000 */
[----:B------:R-:W2:Y:S02]  /*30e10*/  @!P0 SYNCS.PHASECHK.TRANS64 P0, [R0+URZ+0x36820], R3 ;  /* 0x03682003000085a7 */ /* 0x000ea4000800007f */
[----:B--2---:R-:W-:Y:S05]  /*30e20*/  @!P0 BRA `(.L_x_6571) ;  /* 0xfffffffc00f08947 */ /* 0x004fea000383ffff */
[----:B------:R-:W-:Y:S05]  /*30e30*/  BRA `(.L_x_6677) ;  /* 0xffffffd400187947 */ /* 0x000fea000383ffff */
.L_x_6572:
        /* <DEDUP_REMOVED lines=8> */
[----:B01-3-5:R-:W-:Y:S05]  /*30ec0*/  WARPSYNC.COLLECTIVE R15, `(.L_x_6679) ;  /* 0x000000000f087348 */ /* 0x02bfea0003c00000 */
[----:B------:R2:W4:Y:S02]  /*30ed0*/  SHFL.IDX P6, R14, R13, R12, R11 ;  /* 0x0000000c0d0e7389 */ /* 0x00052400000c000b */
[----:B012345:R-:W-:Y:S01]  /*30ee0*/  ENDCOLLECTIVE ;  /* 0x000000000000791b */ /* 0x03ffe20003800000 */
.L_x_6679:
[----:B------:R-:W-:Y:S05]  /*30ef0*/  BSYNC B0 ;  /* 0x0000000000007941 */ /* 0x000fea0003800000 */
.L_x_6678:
[----:B------:R-:W-:Y:S05]  /*30f00*/  BRA `(.L_x_6680) ;  /* 0xffffffd400007947 */ /* 0x000fea000383ffff */
.L_x_6573:
[----:B------:R-:W-:Y:S01]  /*30f10*/  BSSY B0, `(.L_x_6681) ;  /* 0x0000006000007945 */ /* 0x000fe20003800000 */
[----:B------:R-:W-:-:S07]  /*30f20*/  IMAD.MOV.U32 R15, RZ, RZ, -0x1 ;  /* 0xffffffffff0f7424 */ /* 0x000fce00078e00ff */
[----:B0123-5:R-:W-:Y:S05]  /*30f30*/  WARPSYNC.COLLECTIVE R15, `(.L_x_6682) ;  /* 0x000000000f0c7348 */ /* 0x02ffea0003c00000 */
[----:B------:R-:W-:Y:S02]  /*30f40*/  ELECT P6, UR62, PT ;  /* 0x00000000003e782f */ /* 0x000fe400038c0000 */
[----:B------:R-:W-:Y:S01]  /*30f50*/  MOV R14, UR62 ;  /* 0x0000003e000e7c02 */ /* 0x000fe20008000f00 */
[----:B0123-5:R-:W-:Y:S10]  /*30f60*/  ENDCOLLECTIVE ;  /* 0x000000000000791b */ /* 0x02fff40003800000 */
.L_x_6682:
[----:B------:R-:W-:Y:S05]  /*30f70*/  BSYNC B0 ;  /* 0x0000000000007941 */ /* 0x000fea0003800000 */
.L_x_6681:
[----:B------:R-:W-:Y:S05]  /*30f80*/  BRA `(.L_x_6683) ;  /* 0xffffffd000f47947 */ /* 0x000fea000383ffff */
.L_x_6575:
[----:B0-----:R0:W2:Y:S02]  /*30f90*/  SYNCS.PHASECHK.TRANS64.TRYWAIT P0, [R6+URZ], R5 ;  /* 0x00000005060075a7 */ /* 0x0010a4000800017f */
[----:B--2---:R-:W-:Y:S05]  /*30fa0*/  @!P0 NANOSLEEP.SYNCS 0x989680 ;  /* 0x009896800000895d */ /* 0x004fea0003900000 */
[----:B------:R-:W2:Y:S02]  /*30fb0*/  @!P0 SYNCS.PHASECHK.TRANS64 P0, [R6+URZ], R5 ;  /* 0x00000005060085a7 */ /* 0x000ea4000800007f */
[----:B--2---:R-:W-:Y:S05]  /*30fc0*/  @!P0 BRA `(.L_x_6575) ;  /* 0xfffffffc00f08947 */ /* 0x004fea000383ffff */
[----:B------:R-:W-:Y:S05]  /*30fd0*/  BRA `(.L_x_6684) ;  /* 0xffffffd400387947 */ /* 0x000fea000383ffff */
.L_x_6576:
[----:B--2---:R2:W3:Y:S02]  /*30fe0*/  SYNCS.PHASECHK.TRANS64.TRYWAIT P0, [R7+URZ], R2 ;  /* 0x00000002070075a7 */ /* 0x0044e4000800017f */
[----:B---3--:R-:W-:Y:S05]  /*30ff0*/  @!P0 NANOSLEEP.SYNCS 0x989680 ;  /* 0x009896800000895d */ /* 0x008fea0003900000 */
[----:B------:R-:W3:Y:S02]  /*31000*/  @!P0 SYNCS.PHASECHK.TRANS64 P0, [R7+URZ], R2 ;  /* 0x00000002070085a7 */ /* 0x000ee4000800007f */
[----:B---3--:R-:W-:Y:S05]  /*31010*/  @!P0 BRA `(.L_x_6576) ;  /* 0xfffffffc00f08947 */ /* 0x008fea000383ffff */
[----:B------:R-:W-:Y:S05]  /*31020*/  BRA `(.L_x_6685) ;  /* 0xffffffd4002c7947 */ /* 0x000fea000383ffff */
.L_x_6578:
[----:B---3--:R3:W4:Y:S02]  /*31030*/  SYNCS.PHASECHK.TRANS64.TRYWAIT P0, [R4+URZ], R5 ;  /* 0x00000005040075a7 */ /* 0x008724000800017f */
[----:B----4-:R-:W-:Y:S05]  /*31040*/  @!P0 NANOSLEEP.SYNCS 0x989680 ;  /* 0x009896800000895d */ /* 0x010fea0003900000 */
[----:B------:R-:W4:Y:S02]  /*31050*/  @!P0 SYNCS.PHASECHK.TRANS64 P0, [R4+URZ], R5 ;  /* 0x00000005040085a7 */ /* 0x000f24000800007f */
[----:B----4-:R-:W-:Y:S05]  /*31060*/  @!P0 BRA `(.L_x_6578) ;  /* 0xfffffffc00f08947 */ /* 0x010fea000383ffff */
[----:B------:R-:W-:Y:S05]  /*31070*/  BRA `(.L_x_6686) ;  /* 0xffffffd400347947 */ /* 0x000fea000383ffff */
.L_x_6687:
        /* <DEDUP_REMOVED lines=16> */
.L_x_15312:


//--------------------- .text._ZN7cutlass13device_kernelIN5flash11enable_sm90INS1_16FlashAttnFwdSm90INS1_25CollectiveMainloopFwdSm90ILi2EN4cute5tupleIJNS5_1CILi1EEES8_S8_EEENS6_IJNS7_ILi128EEENS7_ILi176EEESA_EEELi128ENS_6half_tEfNS_4arch4Sm90ELb0ELb0ELb1ELb0ELb0ELb0ELb0ELb1ELb1ELb1ELb0ELb0EEENS1_21CollectiveEpilogueFwdINS6_IJSA_SA_SB_EEES9_SD_SF_Li256ELb0ELb1ELb0ELb0EEENS1_29StaticPersistentTileSchedulerILb0EEEEEEEEEvNT_6ParamsE --------------------------
	.section	.text._ZN7cutlass13device_kernelIN5flash11enable_sm90INS1_16FlashAttnFwdSm90INS1_25CollectiveMainloopFwdSm90ILi2EN4cute5tupleIJNS5_1CILi1EEES8_S8_EEENS6_IJNS7_ILi128EEENS7_ILi176EEESA_EEELi128ENS_6half_tEfNS_4arch4Sm90ELb0ELb0ELb1ELb0ELb0ELb0ELb0ELb1ELb1ELb1ELb0ELb0EEENS1_21CollectiveEpilogueFwdINS6_IJSA_SA_SB_EEES9_SD_SF_Li256ELb0ELb1ELb0ELb0EEENS1_29StaticPersistentTileSchedulerILb0EEEEEEEEEvNT_6ParamsE,"ax",@progbits
	.align	128
.text._ZN7cutlass13device_kernelIN5flash11enable_sm90INS1_16FlashAttnFwdSm90INS1_25CollectiveMainloopFwdSm90ILi2EN4cute5tupleIJNS5_1CILi1EEES8_S8_EEENS6_IJNS7_ILi128EEENS7_ILi176EEESA_EEELi128ENS_6half_tEfNS_4arch4Sm90ELb0ELb0ELb1ELb0ELb0ELb0ELb0ELb1ELb1ELb1ELb0ELb0EEENS1_21CollectiveEpilogueFwdINS6_IJSA_SA_SB_EEES9_SD_SF_Li256ELb0ELb1ELb0ELb0EEENS1_29StaticPersistentTileSchedulerILb0EEEEEEEEEvNT_6ParamsE:
        .type           _ZN7cutlass13device_kernelIN5flash11enable_sm90INS1_16FlashAttnFwdSm90INS1_25CollectiveMainloopFwdSm90ILi2EN4cute5tupleIJNS5_1CILi1EEES8_S8_EEENS6_IJNS7_ILi128EEENS7_ILi176EEESA_EEELi128ENS_6half_tEfNS_4arch4Sm90ELb0ELb0ELb1ELb0ELb0ELb0ELb0ELb1ELb1ELb1ELb0ELb0EEENS1_21CollectiveEpilogueFwdINS6_IJSA_SA_SB_EEES9_SD_SF_Li256ELb0ELb1ELb0ELb0EEENS1_29StaticPersistentTileSchedulerILb0EEEEEEEEEvNT_6ParamsE,@function
        .size           _ZN7cutlass13device_kernelIN5flash11enable_sm90INS1_16FlashAttnFwdSm90INS1_25CollectiveMainloopFwdSm90ILi2EN4cute5tupleIJNS5_1CILi1EEES8_S8_EEENS6_IJNS7_ILi128EEENS7_ILi176EEESA_EEELi128ENS_6half_tEfNS_4arch4Sm90ELb0ELb0ELb1ELb0ELb0ELb0ELb0ELb1ELb1ELb1ELb0ELb0EEENS1_21CollectiveEpilogueFwdINS6_IJSA_SA_SB_EEES9_SD_SF_Li256ELb0ELb1ELb0ELb0EEENS1_29StaticPersistentTileSchedulerILb0EEEEEEEEEvNT_6ParamsE,(.L_x_15313 - _ZN7cutlass13device_kernelIN5flash11enable_sm90INS1_16FlashAttnFwdSm90INS1_25CollectiveMainloopFwdSm90ILi2EN4cute5tupleIJNS5_1CILi1EEES8_S8_EEENS6_IJNS7_ILi128EEENS7_ILi176EEESA_EEELi128ENS_6half_tEfNS_4arch4Sm90ELb0ELb0ELb1ELb0ELb0ELb0ELb0ELb1ELb1ELb1ELb0ELb0EEENS1_21CollectiveEpilogueFwdINS6_IJSA_SA_SB_EEES9_SD_SF_Li256ELb0ELb1ELb0ELb0EEENS1_29StaticPersistentTileSchedulerILb0EEEEEEEEEvNT_6ParamsE)
        .other          _ZN7cutlass13device_kernelIN5flash11enable_sm90INS1_16FlashAttnFwdSm90INS1_25CollectiveMainloopFwdSm90ILi2EN4cute5tupleIJNS5_1CILi1EEES8_S8_EEENS6_IJNS7_ILi128EEENS7_ILi176EEESA_EEELi128ENS_6half_tEfNS_4arch4Sm90ELb0ELb0ELb1ELb0ELb0ELb0ELb0ELb1ELb1ELb1ELb0ELb0EEENS1_21CollectiveEpilogueFwdINS6_IJSA_SA_SB_EEES9_SD_SF_Li256ELb0ELb1ELb0ELb0EEENS1_29StaticPersistentTileSchedulerILb0EEEEEEEEEvNT_6ParamsE,@"STO_CUDA_ENTRY STV_DEFAULT"
_ZN7cutlass13device_kernelIN5flash11enable_sm90INS1_16FlashAttnFwdSm90INS1_25CollectiveMainloopFwdSm90ILi2EN4cute5tupleIJNS5_1CILi1EEES8_S8_EEENS6_IJNS7_ILi128EEENS7_ILi176EEESA_EEELi128ENS_6half_tEfNS_4arch4Sm90ELb0ELb0ELb1ELb0ELb0ELb0ELb0ELb1ELb1ELb1ELb0ELb0EEENS1_21CollectiveEpilogueFwdINS6_IJSA_SA_SB_EEES9_SD_SF_Li256ELb0ELb1ELb0ELb0EEENS1_29StaticPersistentTileSchedulerILb0EEEEEEEEEvNT_6ParamsE:
        /* <DEDUP_REMOVED lines=17> */
.L_x_6689:
[----:B------:R-:W-:Y:S05]  /*0110*/  BSYNC B0 ;  /* 0x0000000000007941 */ /* 0x000fea0003800000 */
.L_x_6688:
        /* <DEDUP_REMOVED lines=11> */
[----:B0-----:R-:W-:Y:S02]  /*01d0*/  ISETP.NE.AND P1, PT, R3, RZ, PT ;  /* 0x000000ff0300720c */ /* 0x001fe40003f25270 */
[----:B------:R0:W2:Y:S01]  /*01e0*/  SHFL.IDX PT, R3, R4, RZ, 0x1f ;  /* 0x00001fff04037589 */ /* 0x0000a200000e0000 */
[----:B-1----:R-:W-:Y:S02]  /*01f0*/  @UP0 ULEA UR8, UR8, UR6, 0x18 ;  /* 0x0000000608080291 */ /* 0x002fe4000f8ec03f */
[----:B------:R-:W-:-:S04]  /*0200*/  @UP0 UIADD3 UR6, -UR7, 0x100000, URZ ;  /* 0x0010000007060890 */ /* 0x000fc8000fffe13f */
[----:B------:R-:W-:Y:S02]  /*0210*/  @UP0 USHF.L.U32 UR7, UR6, 0xb, URZ ;  /* 0x0000000b06070899 */ /* 0x000fe4000800063f */
[----:B------:R-:W-:Y:S01]  /*0220*/  @UP0 USHF.L.U32 UR6, UR6, 0x1, URZ ;  /* 0x0000000106060899 */ /* 0x000fe2000800063f */
[----:B------:R-:W-:Y:S01]  /*0230*/  VOTEU.ANY UP0, P0 ;  /* 0x00000000003f7886 */ /* 0x000fe20000000100 */
[----:B------:R-:W1:Y:S04]  /*0240*/  FENCE.VIEW.ASYNC.S ;  /* 0x00000000000073c6 */ /* 0x000e680000000000 */
[----:B-1----:R0:W1:Y:S06]  /*0250*/  @UP0 SYNCS.EXCH.64 URZ, [UR8+0x34800], UR4 ;  /* 0x03480004083f05b2 */ /* 0x00206c0008000100 */
[----:B------:R0:W3:Y:S02]  /*0260*/  @UP1 SYNCS.EXCH.64 URZ, [UR8+0x34820], UR6 ;  /* 0x03482006083f15b2 */ /* 0x0000e40008000100 */
[----:B0-----:R-:W-:Y:S05]  /*0270*/  @P1 BRA `(.L_x_6690) ;  /* 0x0000000000481947 */ /* 0x001fea0003800000 */
        /* <DEDUP_REMOVED lines=16> */
[----:B------:R0:W0:Y:S01]  /*0380*/  SYNCS.EXCH.64 URZ, [UR8+0x34848], UR6 ;  /* 0x03484806083f75b2 */ /* 0x0000220008000100 */
[----:B------:R-:W-:Y:S01]  /*0390*/  NOP ;  /* 0x0000000000007918 */ /* 0x000fe20000000000 */
.L_x_6690:
[----:B------:R-:W5:Y:S01]  /*03a0*/  SHFL.IDX PT, R4, R2, RZ, 0x1f ;  /* 0x00001fff02047589 */ /* 0x000f6200000e0000 */
[----:B------:R-:W-:Y:S01]  /*03b0*/  NOP ;  /* 0x0000000000007918 */ /* 0x000fe20000000000 */
[----:B-----5:R-:W-:-:S13]  /*03c0*/  ISETP.NE.AND P0, PT, R4, RZ, PT ;  /* 0x000000ff0400720c */ /* 0x020fda0003f05270 */
        /* <DEDUP_REMOVED lines=19> */
.L_x_6691:
[----:B------:R-:W5:Y:S01]  /*0500*/  SHFL.IDX PT, R4, R2, RZ, 0x1f ;  /* 0x00001fff02047589 */ /* 0x000f6200000e0000 */
[----:B------:R-:W-:Y:S01]  /*0510*/  NOP ;  /* 0x0000000000007918 */ /* 0x000fe20000000000 */
[----:B-----5:R-:W-:-:S13]  /*0520*/  ISETP.NE.AND P0, PT, R4, RZ, PT ;  /* 0x000000ff0400720c */ /* 0x020fda0003f05270 */
        /* <DEDUP_REMOVED lines=13> */
[----:B------:R0:W0:Y:S01]  /*0600*/  SYNCS.EXCH.64 URZ, [UR6+0x34888], UR4 ;  /* 0x03488804063f75b2 */ /* 0x0000220008000100 */
[----:B------:R-:W-:Y:S01]  /*0610*/  NOP ;  /* 0x0000000000007918 */ /* 0x000fe20000000000 */
.L_x_6692:
        /* <DEDUP_REMOVED lines=22> */
.L_x_6693:
        /* <DEDUP_REMOVED lines=22> */
.L_x_6694:
[----:B--2---:R-:W-:Y:S01]  /*08e0*/  ISETP.NE.AND P0, PT, R3, RZ, PT ;  /* 0x000000ff0300720c */ /* 0x004fe20003f05270 */
[----:B------:R-:W-:Y:S01]  /*08f0*/  IMAD.MOV.U32 R3, RZ, RZ, 0x1 ;  /* 0x00000001ff037424 */ /* 0x000fe200078e00ff */
[----:B------:R-:W-:-:S04]  /*0900*/  NOP ;  /* 0x0000000000007918 */ /* 0x000fc80000000000 */
[----:B------:R-:W-:-:S05]  /*0910*/  SEL R3, R3, 0x2, !P0 ;  /* 0x0000000203037807 */ /* 0x000fca0004000000 */
[----:B------:R2:W-:Y:S01]  /*0920*/  STL [R1+0x34], R3 ;  /* 0x0000340301007387 */ /* 0x0005e20000100800 */
[----:B01-34-:R-:W-:Y:S06]  /*0930*/  BAR.SYNC.DEFER_BLOCKING 0x0 ;  /* 0x0000000000007b1d */ /* 0x01bfec0000010000 */
[----:B------:R-:W-:Y:S05]  /*0940*/  @!P0 BRA `(.L_x_6695) ;  /* 0x000000d800648947 */ /* 0x000fea0003800000 */
.L_x_6696:
[----:B------:R-:W-:-:S08]  /*0950*/  NOP ;  /* 0x0000000000007918 */ /* 0x000fd00000000000 */
[----:B------:R-:W0:Y:S02]  /*0960*/  USETMAXREG.TRY_ALLOC.CTAPOOL UP0, 0xf0 ;  /* 0x000000f0000079c8 */ /* 0x000e240008000600 */
[----:B0-----:R-:W-:-:S13]  /*0970*/  PLOP3.LUT P0, PT, PT, PT, UP0, 0x80, 0x0 ;  /* 0x000000000000781c */ /* 0x001fda0003f0f008 */
[----:B------:R-:W-:Y:S05]  /*0980*/  @!P0 BRA `(.L_x_6696) ;  /* 0xfffffffc00f08947 */ /* 0x000fea000383ffff */
[----:B------:R-:W-:Y:S01]  /*0990*/  LOP3.LUT R2, R0, 0xffffff80, RZ, 0xc0, !PT ;  /* 0xffffff8000027812 */ /* 0x000fe200078ec0ff */
[----:B------:R-:W0:Y:S08]  /*09a0*/  S2UR UR4, SR_CTAID.X ;  /* 0x00000000000479c3 */ /* 0x000e300000002500 */
[----:B------:R-:W-:Y:S06]  /*09b0*/  BAR.ARV 0x8, 0x180 ;  /* 0x0206000000007b1d */ /* 0x000fec0000002000 */
[----:B------:R-:W-:-:S02]  /*09c0*/  ISETP.NE.AND P0, PT, R2, 0x80, PT ;  /* 0x000000800200780c */ /* 0x000fc40003f05270 */
[----:B------:R-:W0:Y:S11]  /*09d0*/  LDC R2, c[0x0][0xc34] ;  /* 0x00030d00ff027b82 */ /* 0x000e360000000800 */
[----:B------:R-:W-:Y:S06]  /*09e0*/  @!P0 BAR.ARV 0x9, 0x100 ;  /* 0x0244000000008b1d */ /* 0x000fec0000002000 */
[----:B0-----:R-:W-:-:S13]  /*09f0*/  ISETP.LE.AND P0, PT, R2, UR4, PT ;  /* 0x0000000402007c0c */ /* 0x001fda000bf03270 */
[----:B------:R-:W-:Y:S05]  /*0a00*/  @P0 EXIT ;  /* 0x000000000000094d */ /* 0x000fea0003800000 */
[----:B------:R-:W3:Y:S01]  /*0a10*/  LDL.LU R12, [R1+0x34] ;  /* 0x00003400010c7983 */ /* 0x000ee20000300800 */
[----:B------:R-:W-:Y:S01]  /*0a20*/  VIADD R0, R0, 0xffffff80 ;  /* 0xffffff8000007836 */ /* 0x000fe20000000000 */
[----:B------:R-:W-:Y:S01]  /*0a30*/  UMOV UR60, URZ ;  /* 0x0000003f003c7c82 */ /* 0x000fe20008000000 */
[----:B------:R-:W-:Y:S02]  /*0a40*/  IMAD.MOV.U32 R231, RZ, RZ, -0x2 ;  /* 0xfffffffeffe77424 */ /* 0x000fe400078e00ff */
[----:B------:R-:W-:Y:S01]  /*0a50*/  IMAD.U32 R220, RZ, RZ, UR4 ;  /* 0x00000004ffdc7e24 */ /* 0x000fe2000f8e00ff */
[----:B--2---:R-:W-:Y:S01]  /*0a60*/  SHF.R.S32.HI R3, RZ, 0x1f, R0 ;  /* 0x0000001fff037819 */ /* 0x004fe20000011400 */
[----:B------:R-:W-:Y:S01]  /*0a70*/  UMOV UR4, URZ ;  /* 0x0000003f00047c82 */ /* 0x000fe20008000000 */
[----:B------:R-:W-:Y:S02]  /*0a80*/  IMAD.MOV.U32 R221, RZ, RZ, RZ ;  /* 0x000000ffffdd7224 */ /* 0x000fe400078e00ff */
[CC--:B------:R-:W-:Y:S01]  /*0a90*/  LEA.HI R2, R3.reuse, R0.reuse, RZ, 0x7 ;  /* 0x0000000003027211 */ /* 0x0c0fe200078f38ff */
[----:B------:R-:W-:Y:S01]  /*0aa0*/  IMAD.U32 R16, RZ, RZ, UR4 ;  /* 0x00000004ff107e24 */ /* 0x000fe2000f8e00ff */
[----:B------:R-:W-:-:S02]  /*0ab0*/  LEA.HI R4, R3, R0, RZ, 0x5 ;  /* 0x0000000003047211 */ /* 0x000fc400078f28ff */
[----:B------:R-:W-:Y:S02]  /*0ac0*/  LOP3.LUT R223, R2, 0xffffff80, RZ, 0xc0, !PT ;  /* 0xffffff8002df7812 */ /* 0x000fe400078ec0ff */
[CC--:B------:R-:W-:Y:S01]  /*0ad0*/  LEA.HI R6, R3.reuse, R0.reuse, RZ, 0x4 ;  /* 0x0000000003067211 */ /* 0x0c0fe200078f20ff */
[----:B------:R-:W-:Y:S01]  /*0ae0*/  IMAD.SHL.U32 R4, R4, 0x20, RZ ;  /* 0x0000002004047824 */ /* 0x000fe200078e00ff */
[----:B------:R-:W-:Y:S01]  /*0af0*/  LEA.HI R10, R3, R0, RZ, 0x2 ;  /* 0x00000000030a7211 */ /* 0x000fe200078f10ff */
[----:B------:R-:W-:Y:S01]  /*0b00*/  IMAD.IADD R223, R0, 0x1, -R223 ;  /* 0x0000000100df7824 */ /* 0x000fe200078e0adf */
[----:B------:R-:W-:Y:S02]  /*0b10*/  LOP3.LUT R5, R6, 0x3fffff0, RZ, 0xc0, !PT ;  /* 0x03fffff006057812 */ /* 0x000fe400078ec0ff */
[----:B------:R-:W-:Y:S02]  /*0b20*/  LOP3.LUT R8, R4, 0xfffffc00, RZ, 0xc0, !PT ;  /* 0xfffffc0004087812 */ /* 0x000fe400078ec0ff */
[----:B------:R-:W-:Y:S01]  /*0b30*/  SHF.R.S32.HI R4, RZ, 0x1f, R223 ;  /* 0x0000001fff047819 */ /* 0x000fe200000114df */
[----:B------:R-:W-:Y:S01]  /*0b40*/  IMAD.IADD R7, R0, 0x1, -R5 ;  /* 0x0000000100077824 */ /* 0x000fe200078e0a05 */
[----:B------:R-:W-:-:S02]  /*0b50*/  SHF.R.S32.HI R9, RZ, 0x4, R6 ;  /* 0x00000004ff097819 */ /* 0x000fc40000011406 */
[----:B------:R-:W-:Y:S02]  /*0b60*/  LEA.HI R5, R4, R223, RZ, 0x2 ;  /* 0x000000df04057211 */ /* 0x000fe400078f10ff */
[----:B------:R-:W-:Y:S02]  /*0b70*/  LEA.HI R6, R6, R9, RZ, 0x1 ;  /* 0x0000000906067211 */ /* 0x000fe400078f08ff */
[----:B------:R-:W-:Y:S02]  /*0b80*/  LEA R7, R7, R8, 0x6 ;  /* 0x0000000807077211 */ /* 0x000fe400078e30ff */
[--C-:B------:R-:W-:Y:S02]  /*0b90*/  SHF.R.S32.HI R8, RZ, 0x2, R5.reuse ;  /* 0x00000002ff087819 */ /* 0x100fe40000011405 */
[----:B------:R-:W-:Y:S02]  /*0ba0*/  SHF.R.S32.HI R11, RZ, 0x1f, R5 ;  /* 0x0000001fff0b7819 */ /* 0x000fe40000011405 */
[----:B------:R-:W-:-:S02]  /*0bb0*/  LEA.HI R222, R3, R0, RZ, 0x3 ;  /* 0x0000000003de7211 */ /* 0x000fc400078f18ff */
[----:B------:R-:W-:Y:S02]  /*0bc0*/  LOP3.LUT R6, R6, 0x1ffffffe, RZ, 0xc0, !PT ;  /* 0x1ffffffe06067812 */ /* 0x000fe400078ec0ff */
[----:B------:R-:W-:Y:S02]  /*0bd0*/  LOP3.LUT R3, R10, 0xfffffffc, RZ, 0xc0, !PT ;  /* 0xfffffffc0a037812 */ /* 0x000fe400078ec0ff */
[----:B------:R-:W-:Y:S01]  /*0be0*/  LEA.HI R11, R11, R8, RZ, 0x3 ;  /* 0x000000080b0b7211 */ /* 0x000fe200078f18ff */
[----:B------:R-:W-:Y:S01]  /*0bf0*/  IMAD.IADD R6, R9, 0x1, -R6 ;  /* 0x0000000109067824 */ /* 0x000fe200078e0a06 */
[----:B------:R-:W-:Y:S01]  /*0c00*/  SHF.R.S32.HI R227, RZ, 0x7, R2 ;  /* 0x00000007ffe37819 */ /* 0x000fe20000011402 */
[----:B------:R-:W-:Y:S01]  /*0c10*/  IMAD.IADD R3, R0, 0x1, -R3 ;  /* 0x0000000100037824 */ /* 0x000fe200078e0a03 */
[----:B------:R-:W-:Y:S01]  /*0c20*/  LOP3.LUT R23, R222, 0xfffffff8, RZ, 0xc0, !PT ;  /* 0xfffffff8de177812 */ /* 0x000fe200078ec0ff */
[----:B------:R-:W-:Y:S01]  /*0c30*/  IMAD R230, R6, 0x8, R7 ;  /* 0x0000000806e67824 */ /* 0x000fe200078e0207 */
[----:B------:R-:W-:-:S02]  /*0c40*/  LOP3.LUT R11, R11, 0xfffffff8, RZ, 0xc0, !PT ;  /* 0xfffffff80b0b7812 */ /* 0x000fc400078ec0ff */
[----:B------:R-:W-:Y:S01]  /*0c50*/  LEA.HI R4, R4, R223, RZ, 0x5 ;  /* 0x000000df04047211 */ /* 0x000fe200078f28ff */
[----:B------:R-:W-:Y:S01]  /*0c60*/  IMAD.IADD R23, R0, 0x1, -R23 ;  /* 0x0000000100177824 */ /* 0x000fe200078e0a17 */
[----:B------:R-:W-:Y:S01]  /*0c70*/  LEA.HI R2, R2, R227, RZ, 0x1 ;  /* 0x000000e302027211 */ /* 0x000fe200078f08ff */
[----:B------:R-:W-:Y:S01]  /*0c80*/  IMAD.IADD R11, R8, 0x1, -R11 ;  /* 0x00000001080b7824 */ /* 0x000fe200078e0a0b */
[----:B------:R-:W-:Y:S01]  /*0c90*/  LEA.HI R6, R3, R3, RZ, 0x1 ;  /* 0x0000000303067211 */ /* 0x000fe200078f08ff */
[----:B------:R-:W-:Y:S01]  /*0ca0*/  IMAD.SHL.U32 R19, R23, 0x8, RZ ;  /* 0x0000000817137824 */ /* 0x000fe200078e00ff */
[----:B------:R-:W-:Y:S02]  /*0cb0*/  SHF.R.S32.HI R4, RZ, 0x5, R4 ;  /* 0x00000005ff047819 */ /* 0x000fe40000011404 */
[----:B------:R-:W-:Y:S02]  /*0cc0*/  LOP3.LUT R2, R2, 0x3fffffe, RZ, 0xc0, !PT ;  /* 0x03fffffe02027812 */ /* 0x000fe400078ec0ff */
[----:B------:R-:W-:Y:S01]  /*0cd0*/  LOP3.LUT R0, R5, 0x7ffffffc, RZ, 0xc0, !PT ;  /* 0x7ffffffc05007812 */ /* 0x000fe200078ec0ff */
[----:B------:R-:W-:Y:S01]  /*0ce0*/  IMAD R11, R4, 0x10, R11 ;  /* 0x00000010040b7824 */ /* 0x000fe200078e020b */
[----:B------:R-:W-:Y:S01]  /*0cf0*/  LOP3.LUT R6, R6, 0x1ffffffe, RZ, 0xc0, !PT ;  /* 0x1ffffffe06067812 */ /* 0x000fe200078ec0ff */
[----:B------:R-:W-:Y:S01]  /*0d00*/  IMAD.IADD R2, R227, 0x1, -R2 ;  /* 0x00000001e3027824 */ /* 0x000fe200078e0a02 */
[----:B------:R-:W-:-:S02]  /*0d10*/  IADD3 R0, R223, -R0, RZ ;  /* 0x80000000df007210 */ /* 0x000fc40007ffe0ff */
[----:B------:R-:W-:Y:S01]  /*0d20*/  IADD3 R22, R19, 0x40, RZ ;  /* 0x0000004013167810 */ /* 0x000fe20007ffe0ff */
[----:B------:R-:W-:Y:S01]  /*0d30*/  IMAD.IADD R229, R3, 0x1, -R6 ;  /* 0x0000000103e57824 */ /* 0x000fe200078e0a06 */
[----:B------:R-:W-:Y:S01]  /*0d40*/  SHF.R.S32.HI R222, RZ, 0x3, R222 ;  /* 0x00000003ffde7819 */ /* 0x000fe200000114de */
[----:B------:R-:W-:Y:S01]  /*0d50*/  IMAD R228, R2, 0x40, R11 ;  /* 0x0000004002e47824 */ /* 0x000fe200078e020b */
[----:B------:R-:W-:Y:S01]  /*0d60*/  SHF.R.S32.HI R232, RZ, 0x1f, R22 ;  /* 0x0000001fffe87819 */ /* 0x000fe20000011416 */
[----:B------:R-:W-:Y:S02]  /*0d70*/  IMAD R231, R0, R231, 0xb0 ;  /* 0x000000b000e77424 */ /* 0x000fe400078e02e7 */
[----:B------:R-:W-:Y:S01]  /*0d80*/  IMAD R229, R229, 0x8, R228 ;  /* 0x00000008e5e57824 */ /* 0x000fe200078e02e4 */
[----:B---3--:R-:W-:-:S07]  /*0d90*/  LOP3.LUT R18, R12, 0x1, RZ, 0xfc, !PT ;  /* 0x000000010c127812 */ /* 0x008fce00078efcff */
.L_x_6725:
[----:B0-----:R-:W0:Y:S01]  /*0da0*/  SHFL.IDX PT, R0, R227, RZ, 0x1f ;  /* 0x00001fffe3007589 */ /* 0x001e2200000e0000 */
[----:B-1----:R-:W1:Y:S01]  /*0db0*/  S2UR UR5, SR_CgaCtaId ;  /* 0x00000000000579c3 */ /* 0x002e620000008800 */
[----:B------:R-:W-:Y:S01]  /*0dc0*/  ULDC UR4, c[0x0][0xc38] ;  /* 0x00030e0000047ab9 */ /* 0x000fe20000000800 */
[----:B------:R-:W-:Y:S01]  /*0dd0*/  ULDC.64 UR6, c[0x0][0x418] ;  /* 0x0001060000067ab9 */ /* 0x000fe20000000a00 */
[----:B------:R-:W-:Y:S01]  /*0de0*/  R2UR UR12, R220 ;  /* 0x00000000dc0c72ca */ /* 0x000fe200000e0000 */
[----:B------:R-:W-:Y:S02]  /*0df0*/  UISETP.NE.AND UP1, UPT, UR4, 0x1, UPT ;  /* 0x000000010400788c */ /* 0x000fe4000bf25270 */
[----:B------:R-:W-:Y:S02]  /*0e00*/  UISETP.NE.U32.AND UP0, UPT, UR6, URZ, UPT ;  /* 0x0000003f0600728c */ /* 0x000fe4000bf05070 */
[----:B------:R-:W2:Y:S01]  /*0e10*/  LDC R80, c[0x0][0x2f0] ;  /* 0x0000bc00ff507b82 */ /* 0x000ea20000000800 */
[----:B------:R-:W-:Y:S01]  /*0e20*/  UMOV UR4, 0x400 ;  /* 0x0000040000047882 */ /* 0x000fe20000000000 */
[----:B------:R-:W-:Y:S01]  /*0e30*/  UISETP.NE.AND.EX UP0, UPT, UR7, URZ, UPT, UP0 ;  /* 0x0000003f0700728c */ /* 0x000fe2000bf05300 */
[----:B------:R-:W-:-:S02]  /*0e40*/  ULDC UR6, c[0x0][0x424] ;  /* 0x0001090000067ab9 */ /* 0x000fc40000000800 */
[----:B------:R-:W-:Y:S01]  /*0e50*/  ULDC UR7, c[0x0][0xc44] ;  /* 0x0003110000077ab9 */ /* 0x000fe20000000800 */
[----:B------:R-:W-:Y:S02]  /*0e60*/  USEL UR6, UR6, 0x1, UP0 ;  /* 0x0000000106067887 */ /* 0x000fe40008000000 */
[----:B------:R-:W-:Y:S01]  /*0e70*/  UISETP.NE.AND UP2, UPT, UR7, 0x1, UPT ;  /* 0x000000010700788c */ /* 0x000fe2000bf45270 */
[----:B------:R-:W-:Y:S01]  /*0e80*/  @UP1 ULDC UR11, c[0x0][0xc40] ;  /* 0x00031000000b1ab9 */ /* 0x000fe20000000800 */
[----:B------:R-:W-:Y:S01]  /*0e90*/  UMOV UR13, UR12 ;  /* 0x0000000c000d7c82 */ /* 0x000fe20008000000 */
[----:B0-----:R-:W-:Y:S01]  /*0ea0*/  R2UR UR14, R0 ;  /* 0x00000000000e72ca */ /* 0x001fe200000e0000 */
[----:B-1----:R-:W-:-:S03]  /*0eb0*/  ULEA UR8, UR5, UR4, 0x18 ;  /* 0x0000000405087291 */ /* 0x002fc6000f8ec03f */
[----:B------:R-:W-:Y:S01]  /*0ec0*/  @UP1 ULDC UR4, c[0x0][0xc3c] ;  /* 0x00030f0000041ab9 */ /* 0x000fe20000000800 */
[----:B------:R-:W-:Y:S02]  /*0ed0*/  UIADD3 UR10, UR8, 0x16400, URZ ;  /* 0x00016400080a7890 */ /* 0x000fe4000fffe03f */
[----:B------:R-:W-:Y:S01]  /*0ee0*/  UIMAD.WIDE.U32 UR4, UR12, UR4, URZ ;  /* 0x000000040c0472a5 */ /* 0x000fe2000f8e003f */
[----:B------:R-:W-:Y:S01]  /*0ef0*/  IMAD.U32 R2, RZ, RZ, UR8 ;  /* 0x00000008ff027e24 */ /* 0x000fe2000f8e00ff */
[----:B------:R-:W-:Y:S01]  /*0f00*/  ULOP3.LUT UP0, URZ, UR10, 0x9f, URZ, 0xc0, !UPT ;  /* 0x0000009f0a3f7892 */ /* 0x000fe2000f80c03f */
[----:B--2---:R-:W-:Y:S01]  /*0f10*/  IMAD R80, R80, UR6, RZ ;  /* 0x0000000650507c24 */ /* 0x004fe2000f8e02ff */
[----:B------:R-:W-:Y:S02]  /*0f20*/  @UP1 USHF.R.U32.HI UR13, URZ, UR11, UR5 ;  /* 0x0000000b3f0d1299 */ /* 0x000fe40008011605 */
[----:B------:R-:W-:Y:S01]  /*0f30*/  ULEA.HI UR7, UR14, UR14, URZ, 0x1 ;  /* 0x0000000e0e077291 */ /* 0x000fe2000f8f083f */
[----:B------:R-:W-:Y:S01]  /*0f40*/  VIADD R0, R80, 0xaf ;  /* 0x000000af50007836 */ /* 0x000fe20000000000 */
[----:B------:R-:W-:Y:S01]  /*0f50*/  @UP2 ULDC.64 UR8, c[0x0][0xc48] ;  /* 0x0003120000082ab9 */ /* 0x000fe20000000a00 */
[----:B------:R-:W-:Y:S01]  /*0f60*/  PLOP3.LUT P0, PT, PT, PT, UP0, 0x80, 0x0 ;  /* 0x000000000000781c */ /* 0x000fe20003f0f008 */
[----:B------:R-:W-:Y:S01]  /*0f70*/  ULOP3.LUT UR7, UR7, 0x1e, URZ, 0xc0, !UPT ;  /* 0x0000001e07077892 */ /* 0x000fe2000f8ec03f */
[----:B------:R-:W-:Y:S01]  /*0f80*/  IMAD.HI R0, R0, 0x2e8ba2e9, RZ ;  /* 0x2e8ba2e900007827 */ /* 0x000fe200078e02ff */
[----:B------:R-:W-:-:S02]  /*0f90*/  UIMAD.WIDE.U32 UR4, UR13, UR8, URZ ;  /* 0x000000080d0472a5 */ /* 0x000fc4000f8e003f */
[----:B------:R-:W-:Y:S01]  /*0fa0*/  MOV R226, UR13 ;  /* 0x0000000d00e27c02 */ /* 0x000fe20008000f00 */
[----:B------:R-:W-:Y:S02]  /*0fb0*/  UIADD3 UR7, UR14, -UR7, URZ ;  /* 0x800000070e077290 */ /* 0x000fe4000fffe03f */
[----:B------:R-:W-:Y:S01]  /*0fc0*/  IMAD.U32 R17, RZ, RZ, UR14 ;  /* 0x0000000eff117e24 */ /* 0x000fe2000f8e00ff */
[----:B------:R-:W-:Y:S01]  /*0fd0*/  UMOV UR6, UR13 ;  /* 0x0000000d00067c82 */ /* 0x000fe20008000000 */
[----:B------:R-:W-:Y:S01]  /*0fe0*/  @UP2 USHF.R.U32.HI UR6, URZ, UR9, UR5 ;  /* 0x000000093f062299 */ /* 0x000fe20008011605 */
[----:B------:R-:W-:Y:S01]  /*0ff0*/  SHF.R.U32.HI R3, RZ, 0x1f, R0 ;  /* 0x0000001fff037819 */ /* 0x000fe20000011600 */
[----:B------:R-:W-:Y:S01]  /*1000*/  ULEA UR7, UR7, UR10, 0xd ;  /* 0x0000000a07077291 */ /* 0x000fe2000f8e683f */
[----:B------:R-:W-:Y:S02]  /*1010*/  UMOV UR4, UR12 ;  /* 0x0000000c00047c82 */ /* 0x000fe40008000000 */
[----:B------:R-:W-:Y:S01]  /*1020*/  LEA.HI.SX32 R120, R0, R3, 0x1b ;  /* 0x0000000300787211 */ /* 0x000fe200078fdaff */
[----:B------:R-:W-:Y:S01]  /*1030*/  USHF.R.U32.HI UR7, URZ, 0x4, UR7 ;  /* 0x000000043f077899 */ /* 0x000fe20008011607 */
[----:B------:R-:W-:-:S02]  /*1040*/  IMAD.U32 R225, RZ, RZ, UR6 ;  /* 0x00000006ffe17e24 */ /* 0x000fc4000f8e00ff */
[----:B------:R-:W-:Y:S01]  /*1050*/  IMAD.U32 R224, RZ, RZ, UR4 ;  /* 0x00000004ffe07e24 */ /* 0x000fe2000f8e00ff */
        /* <DEDUP_REMOVED lines=18> */
.L_x_6697:
[----:B------:R-:W-:Y:S02]  /*1180*/  R2UR UR4, R2 ;  /* 0x00000000020472ca */ /* 0x000fe400000e0000 */
[----:B------:R-:W-:Y:S02]  /*1190*/  LOP3.LUT R0, R221, 0x1, RZ, 0xc0, !PT ;  /* 0x00000001dd007812 */ /* 0x000fe400078ec0ff */
[----:B------:R-:W-:Y:S02]  /*11a0*/  ISETP.NE.AND P0, PT, R18, 0x3, PT ;  /* 0x000000031200780c */ /* 0x000fe40003f05270 */
[----:B------:R-:W-:-:S07]  /*11b0*/  SHF.L.U32 R0, R0, 0x1f, RZ ;  /* 0x0000001f00007819 */ /* 0x000fce00000006ff */
[----:B------:R-:W0:Y:S02]  /*11c0*/  SYNCS.PHASECHK.TRANS64.TRYWAIT P1, [UR4+0x34800], R0 ;  /* 0x03480000ff0075a7 */ /* 0x000e240008020144 */
[----:B0-----:R-:W-:Y:S05]  /*11d0*/  @!P1 BRA `(.L_x_6698) ;  /* 0x0000011000009947 */ /* 0x001fea0003800000 */
.L_x_6812:
[----:B------:R-:W-:Y:S05]  /*11e0*/  @!P0 BRA `(.L_x_6699) ;  /* 0x0000000000048947 */ /* 0x000fea0003800000 */
[----:B------:R-:W-:Y:S01]  /*11f0*/  BPT.TRAP 0x1 ;  /* 0x000000040000795c */ /* 0x000fe20000300000 */
.L_x_6699:
        /* <DEDUP_REMOVED lines=9> */
.L_x_6700:
[----:B------:R-:W2:Y:S01]  /*1290*/  S2R R4, SR_TID.X ;  /* 0x0000000000047919 */ /* 0x000ea20000002100 */
[----:B------:R-:W-:Y:S02]  /*12a0*/  MOV R87, RZ ;  /* 0x000000ff00577202 */ /* 0x000fe40000000f00 */
[----:B--2---:R-:W-:-:S04]  /*12b0*/  LOP3.LUT R4, R4, 0x7f, RZ, 0xc0, !PT ;  /* 0x0000007f04047812 */ /* 0x004fc800078ec0ff */
[----:B------:R-:W-:Y:S01]  /*12c0*/  ISETP.NE.AND P1, PT, R4, RZ, PT ;  /* 0x000000ff0400720c */ /* 0x000fe20003f25270 */
[----:B-1----:R-:W-:-:S12]  /*12d0*/  @P2 BRA `(.L_x_6701) ;  /* 0x0000000000082947 */ /* 0x002fd80003800000 */
[----:B------:R-:W1:Y:S02]  /*12e0*/  SYNCS.PHASECHK.TRANS64.TRYWAIT P2, [R3+URZ+0x34830], R0 ;  /* 0x03483000030075a7 */ /* 0x000e64000804017f */
[----:B-1----:R-:W-:Y:S05]  /*12f0*/  @!P2 BRA `(.L_x_6702) ;  /* 0x0000010c00d4a947 */ /* 0x002fea0003800000 */
.L_x_6701:
[----:B------:R-:W-:Y:S05]  /*1300*/  WARPSYNC.ALL ;  /* 0x0000000000007948 */ /* 0x000fea0003800000 */
[----:B------:R-:W-:Y:S01]  /*1310*/  R2UR UR4, R2 ;  /* 0x00000000020472ca */ /* 0x000fe200000e0000 */
[----:B------:R-:W-:Y:S01]  /*1320*/  ULOP3.LUT UR25, UR36, 0x10000, URZ, 0xfc, !UPT ;  /* 0x0001000024197892 */ /* 0x000fe2000f8efc3f */
        /* <DEDUP_REMOVED lines=10> */
[----:B------:R-:W-:Y:S01]  /*13d0*/  UIADD3 UR26, UR25, 0x2, URZ ;  /* 0x00000002191a7890 */ /* 0x000fe2000fffe03f */
[----:B------:R-:W-:Y:S01]  /*13e0*/  P2R R122, PR, RZ, 0x1 ;  /* 0x00000001ff7a7803 */ /* 0x000fe20000000000 */
[----:B------:R-:W-:Y:S01]  /*13f0*/  UIADD3 UR4, UR4, 0x1e400, URZ ;  /* 0x0001e40004047890 */ /* 0x000fe2000fffe03f */
[----:B01----:R-:W-:Y:S01]  /*1400*/  @!P1 VIADD R3, R3, 0x34840 ;  /* 0x0003484003039836 */ /* 0x003fe20000000000 */
[----:B------:R-:W-:Y:S01]  /*1410*/  UMOV UR47, 0x40000040 ;  /* 0x40000040002f7882 */ /* 0x000fe20000000000 */
[----:B------:R-:W-:Y:S01]  /*1420*/  UMOV UR51, 0x40000040 ;  /* 0x4000004000337882 */ /* 0x000fe20000000000 */
[----:B------:R-:W-:Y:S01]  /*1430*/  USHF.R.U32.HI UR4, URZ, 0x4, UR4 ;  /* 0x000000043f047899 */ /* 0x000fe20008011604 */
[----:B------:R-:W-:Y:S01]  /*1440*/  UMOV UR55, 0x40000040 ;  /* 0x4000004000377882 */ /* 0x000fe20000000000 */
[----:B------:R-:W-:-:S02]  /*1450*/  @!P1 PRMT R3, RZ, 0x654, R3 ;  /* 0x00000654ff039816 */ /* 0x000fc40000000003 */
[----:B------:R-:W-:-:S04]  /*1460*/  ULOP3.LUT UR4, UR4, 0x3fff, URZ, 0xc0, !UPT ;  /* 0x00003fff04047892 */ /* 0x000fc8000f8ec03f */
[----:B------:R-:W-:-:S03]  /*1470*/  ULOP3.LUT UR5, UR4, 0x10000, URZ, 0xfc, !UPT ;  /* 0x0001000004057892 */ /* 0x000fc6000f8efc3f */
[----:B------:R-:W-:Y:S01]  /*1480*/  UMOV UR4, UR25 ;  /* 0x0000001900047c82 */ /* 0x000fe20008000000 */
[----:B------:R-:W-:Y:S01]  /*1490*/  UIMAD UR24, UR60, 0xb00, UR5 ;  /* 0x00000b003c1878a4 */ /* 0x000fe2000f8e0205 */
[----:B------:R-:W-:Y:S01]  /*14a0*/  IMAD.U32 R8, RZ, RZ, UR4 ;  /* 0x00000004ff087e24 */ /* 0x000fe2000f8e00ff */
[----:B------:R-:W-:Y:S01]  /*14b0*/  UMOV UR44, UR4 ;  /* 0x00000004002c7c82 */ /* 0x000fe20008000000 */
[----:B------:R-:W-:Y:S01]  /*14c0*/  IMAD.U32 R0, RZ, RZ, UR5 ;  /* 0x00000005ff007e24 */ /* 0x000fe2000f8e00ff */
[----:B------:R-:W-:Y:S01]  /*14d0*/  UMOV UR5, 0x40000040 ;  /* 0x4000004000057882 */ /* 0x000fe20000000000 */
[----:B------:R-:W-:Y:S01]  /*14e0*/  UIADD3 UR10, UR24, 0x100, URZ ;  /* 0x00000100180a7890 */ /* 0x000fe2000fffe03f */
[----:B------:R-:W-:Y:S01]  /*14f0*/  IMAD.U32 R9, RZ, RZ, UR5 ;  /* 0x00000005ff097e24 */ /* 0x000fe2000f8e00ff */
[----:B------:R-:W-:Y:S01]  /*1500*/  UMOV UR6, UR24 ;  /* 0x0000001800067c82 */ /* 0x000fe20008000000 */
[----:B------:R-:W-:Y:S01]  /*1510*/  UMOV UR45, UR5 ;  /* 0x00000005002d7c82 */ /* 0x000fe20008000000 */
[----:B------:R-:W-:Y:S01]  /*1520*/  HGMMA.64x16x16.F32 R112, gdesc[UR4], RZ, !UPT, gsb0 ;  /* 0x00200000047079f0 */ /* 0x000fe2000c0008ff */
[----:B------:R-:W-:Y:S01]  /*1530*/  UIADD3 UR6, UR24, 0x80, URZ ;  /* 0x0000008018067890 */ /* 0x000fe2000fffe03f */
[----:B------:R-:W-:Y:S01]  /*1540*/  UMOV UR4, UR44 ;  /* 0x0000002c00047c82 */ /* 0x000fe20008000000 */
[----:B------:R-:W-:Y:S01]  /*1550*/  UMOV UR5, UR45 ;  /* 0x0000002d00057c82 */ /* 0x000fe20008000000 */
[----:B------:R-:W-:Y:S01]  /*1560*/  UMOV UR7, 0x40000040 ;  /* 0x4000004000077882 */ /* 0x000fe20000000000 */
[----:B------:R-:W-:Y:S01]  /*1570*/  UMOV UR8, UR44 ;  /* 0x0000002c00087c82 */ /* 0x000fe20008000000 */
[----:B------:R-:W-:Y:S01]  /*1580*/  UMOV UR9, UR45 ;  /* 0x0000002d00097c82 */ /* 0x000fe20008000000 */
[----:B------:R-:W-:Y:S01]  /*1590*/  UIADD3 UR14, UR24, 0x180, URZ ;  /* 0x00000180180e7890 */ /* 0x000fe2000fffe03f */
        /* <DEDUP_REMOVED lines=20> */
[----:B------:R-:W-:-:S02]  /*16e0*/  UIADD3 UR46, UR24, 0x600, URZ ;  /* 0x00000600182e7890 */ /* 0x000fc4000fffe03f */
[----:B------:R-:W-:Y:S02]  /*16f0*/  UIADD3 UR50, UR24, 0x602, URZ ;  /* 0x0000060218327890 */ /* 0x000fe4000fffe03f */
        /* <DEDUP_REMOVED lines=25> */
[----:B------:R-:W-:Y:S01]  /*1890*/  IMAD.U32 R6, RZ, RZ, UR12 ;  /* 0x0000000cff067e24 */ /* 0x000fe2000f8e00ff */
[----:B------:R-:W-:Y:S01]  /*18a0*/  UIADD3 UR26, UR25, 0x4, URZ ;  /* 0x00000004191a7890 */ /* 0x000fe2000fffe03f */
[----:B------:R-:W-:Y:S01]  /*18b0*/  IMAD.U32 R7, RZ, RZ, UR13 ;  /* 0x0000000dff077e24 */ /* 0x000fe2000f8e00ff */
        /* <DEDUP_REMOVED lines=81> */
[----:B------:R-:W-:Y:S01]  /*1dd0*/  MOV R5, UR13 ;  /* 0x0000000d00057c02 */ /* 0x000fe20008000f00 */
        /* <DEDUP_REMOVED lines=422> */
[----:B------:R-:W-:Y:S01]  /*3840*/  FMUL.FTZ R83, R109, UR6 ;  /* 0x000000066d537c20 */ /* 0x000fe20008410000 */
[----:B------:R-:W-:Y:S01]  /*3850*/  UMOV UR23, 0x40000040 ;  /* 0x4000004000177882 */ /* 0x000fe20000000000 */
[----:B------:R-:W5:Y:S01]  /*3860*/  MUFU.TANH R81, R81 ;  /* 0x0000005100517308 */ /* 0x000f620000002400 */
[----:B------:R-:W-:Y:S01]  /*3870*/  FMUL.FTZ R85, R107, UR6 ;  /* 0x000000066b557c20 */ /* 0x000fe20008410000 */
[----:B------:R-:W-:-:S06]  /*3880*/  FMUL.FTZ R105, R111, UR6 ;  /* 0x000000066f697c20 */ /* 0x000fcc0008410000 */
[----:B------:R-:W5:Y:S08]  /*3890*/  MUFU.TANH R82, R82 ;  /* 0x0000005200527308 */ /* 0x000f700000002400 */
[----:B------:R-:W5:Y:S08]  /*38a0*/  MUFU.TANH R84, R84 ;  /* 0x0000005400547308 */ /* 0x000f700000002400 */
[----:B------:R-:W5:Y:S08]  /*38b0*/  MUFU.TANH R21, R21 ;  /* 0x0000001500157308 */ /* 0x000f700000002400 */
[----:B------:R-:W5:Y:S08]  /*38c0*/  MUFU.TANH R83, R83 ;  /* 0x0000005300537308 */ /* 0x000f700000002400 */
[----:B------:R-:W5:Y:S01]  /*38d0*/  MUFU.TANH R86, R86 ;  /* 0x0000005600567308 */ /* 0x000f620000002400 */
        /* <DEDUP_REMOVED lines=14> */
[----:B------:R-:W5:Y:S08]  /*39c0*/  MUFU.TANH R104, R104 ;  /* 0x0000006800687308 */ /* 0x000f700000002400 */
[----:B------:R-:W5:Y:S08]  /*39d0*/  MUFU.TANH R85, R85 ;  /* 0x0000005500557308 */ /* 0x000f700000002400 */
[----:B------:R-:W5:Y:S08]  /*39e0*/  MUFU.TANH R96, R96 ;  /* 0x0000006000607308 */ /* 0x000f700000002400 */
[----:B------:R-:W-:Y:S08]  /*39f0*/  MUFU.TANH R100, R103 ;  /* 0x0000006700647308 */ /* 0x000ff00000002400 */
[----:B------:R-:W5:Y:S08]  /*3a00*/  MUFU.TANH R106, R106 ;  /* 0x0000006a006a7308 */ /* 0x000f700000002400 */
[----:B------:R-:W5:Y:S01]  /*3a10*/  MUFU.TANH R115, R115 ;  /* 0x0000007300737308 */ /* 0x000f620000002400 */
[----:B------:R-:W-:-:S02]  /*3a20*/  WARPGROUP.DEPBAR.LE gsb0, 0x0 ;  /* 0x00008000000079c5 */ /* 0x000fc40000010000 */
[----:B------:R-:W-:Y:S01]  /*3a30*/  WARPGROUP.ARRIVE ;  /* 0x00000000000079c5 */ /* 0x000fe20000000000 */
[----:B------:R-:W-:Y:S01]  /*3a40*/  FMUL.FTZ R91, R91, UR6 ;  /* 0x000000065b5b7c20 */ /* 0x000fe20008410000 */
[----:B0-----:R-:W-:Y:S01]  /*3a50*/  FMUL.FTZ R99, R88, UR6 ;  /* 0x0000000658637c20 */ /* 0x001fe20008410000 */
        /* <DEDUP_REMOVED lines=10> */
[----:B------:R-:W-:Y:S08]  /*3b00*/  MUFU.TANH R119, R99 ;  /* 0x0000006300777308 */ /* 0x000ff00000002400 */
[----:B------:R-:W5:Y:S08]  /*3b10*/  MUFU.TANH R105, R105 ;  /* 0x0000006900697308 */ /* 0x000f700000002400 */
[----:B------:R-:W5:Y:S08]  /*3b20*/  MUFU.TANH R97, R97 ;  /* 0x0000006100617308 */ /* 0x000f700000002400 */
[----:B------:R-:W5:Y:S08]  /*3b30*/  MUFU.TANH R98, R98 ;  /* 0x0000006200627308 */ /* 0x000f700000002400 */
[----:B------:R-:W5:Y:S08]  /*3b40*/  MUFU.TANH R88, R88 ;  /* 0x0000005800587308 */ /* 0x000f700000002400 */
[----:B------:R-:W5:Y:S01]  /*3b50*/  MUFU.TANH R102, R102 ;  /* 0x0000006600667308 */ /* 0x000f620000002400 */
[----:B------:R-:W-:-:S02]  /*3b60*/  WARPGROUP.DEPBAR.LE gsb0, 0x0 ;  /* 0x00008000000079c5 */ /* 0x000fc40000010000 */
[----:B------:R-:W-:Y:S01]  /*3b70*/  WARPGROUP.ARRIVE ;  /* 0x00000000000079c5 */ /* 0x000fe20000000000 */
[----:B0-----:R-:W-:Y:S01]  /*3b80*/  FMUL.FTZ R91, R72, UR6 ;  /* 0x00000006485b7c20 */ /* 0x001fe20008410000 */
[----:B------:R-:W-:Y:S01]  /*3b90*/  FMUL.FTZ R72, R73, UR6 ;  /* 0x0000000649487c20 */ /* 0x000fe20008410000 */
[----:B------:R-:W-:Y:S02]  /*3ba0*/  FMUL.FTZ R73, R77, UR6 ;  /* 0x000000064d497c20 */ /* 0x000fe40008410000 */
[----:B------:R-:W0:Y:S01]  /*3bb0*/  MUFU.TANH R92, R92 ;  /* 0x0000005c005c7308 */ /* 0x000e220000002400 */
[----:B------:R-:W-:Y:S01]  /*3bc0*/  FMUL.FTZ R76, R76, UR6 ;  /* 0x000000064c4c7c20 */ /* 0x000fe20008410000 */
[----:B------:R-:W-:Y:S01]  /*3bd0*/  HGMMA.64x16x16.F32 R64, gdesc[UR20], R64, gsb0 ;  /* 0x00200000144079f0 */ /* 0x000fe20008000840 */
[----:B------:R-:W-:Y:S01]  /*3be0*/  UIADD3 UR22, UR24, 0x886, URZ ;  /* 0x0000088618167890 */ /* 0x000fe2000fffe03f */
[----:B------:R-:W-:Y:S01]  /*3bf0*/  FMUL.FTZ R78, R78, UR6 ;  /* 0x000000064e4e7c20 */ /* 0x000fe20008410000 */
[----:B------:R-:W-:Y:S01]  /*3c00*/  UMOV UR23, 0x40000040 ;  /* 0x4000004000177882 */ /* 0x000fe20000000000 */
[----:B------:R-:W-:Y:S01]  /*3c10*/  FMUL.FTZ R74, R74, UR6 ;  /* 0x000000064a4a7c20 */ /* 0x000fe20008410000 */
[----:B------:R-:W-:Y:S01]  /*3c20*/  FMUL.FTZ R75, R75, UR6 ;  /* 0x000000064b4b7c20 */ /* 0x000fe20008410000 */
[----:B------:R-:W-:Y:S01]  /*3c30*/  MUFU.TANH R127, R91 ;  /* 0x0000005b007f7308 */ /* 0x000fe20000002400 */
[----:B------:R-:W-:-:S07]  /*3c40*/  FMUL.FTZ R79, R79, UR6 ;  /* 0x000000064f4f7c20 */ /* 0x000fce0008410000 */
[----:B------:R-:W0:Y:S08]  /*3c50*/  MUFU.TANH R89, R89 ;  /* 0x0000005900597308 */ /* 0x000e300000002400 */
[----:B------:R-:W0:Y:S08]  /*3c60*/  MUFU.TANH R90, R90 ;  /* 0x0000005a005a7308 */ /* 0x000e300000002400 */
[----:B------:R-:W0:Y:S08]  /*3c70*/  MUFU.TANH R72, R72 ;  /* 0x0000004800487308 */ /* 0x000e300000002400 */
[----:B------:R-:W-:Y:S08]  /*3c80*/  MUFU.TANH R76, R76 ;  /* 0x0000004c004c7308 */ /* 0x000ff00000002400 */
[----:B------:R-:W0:Y:S01]  /*3c90*/  MUFU.TANH R78, R78 ;  /* 0x0000004e004e7308 */ /* 0x000e220000002400 */
        /* <DEDUP_REMOVED lines=15> */
[----:B------:R-:W-:Y:S08]  /*3d90*/  MUFU.TANH R137, R64 ;  /* 0x0000004000897308 */ /* 0x000ff00000002400 */
[----:B------:R-:W-:Y:S08]  /*3da0*/  MUFU.TANH R64, R69 ;  /* 0x0000004500407308 */ /* 0x000ff00000002400 */
[----:B------:R-:W-:Y:S08]  /*3db0*/  MUFU.TANH R112, R67 ;  /* 0x0000004300707308 */ /* 0x000ff00000002400 */
[----:B------:R-:W0:Y:S08]  /*3dc0*/  MUFU.TANH R94, R94 ;  /* 0x0000005e005e7308 */ /* 0x000e300000002400 */
[----:B------:R-:W0:Y:S01]  /*3dd0*/  MUFU.TANH R95, R95 ;  /* 0x0000005f005f7308 */ /* 0x000e220000002400 */
[----:B------:R-:W-:-:S02]  /*3de0*/  WARPGROUP.DEPBAR.LE gsb0, 0x0 ;  /* 0x00008000000079c5 */ /* 0x000fc40000010000 */
[----:B------:R-:W-:Y:S01]  /*3df0*/  WARPGROUP.ARRIVE ;  /* 0x00000000000079c5 */ /* 0x000fe20000000000 */
[----:B-1----:R-:W-:Y:S01]  /*3e00*/  FMUL.FTZ R66, R56, UR6 ;  /* 0x0000000638427c20 */ /* 0x002fe20008410000 */
        /* <DEDUP_REMOVED lines=8> */
[----:B------:R-:W-:Y:S01]  /*3e90*/  IMAD.IADD R63, R231, 0x1, R80 ;  /* 0x00000001e73f7824 */ /* 0x000fe200078e0250 */
[----:B------:R1:W-:Y:S01]  /*3ea0*/  MUFU.TANH R116, R57 ;  /* 0x0000003900747308 */ /* 0x0003e20000002400 */
[----:B------:R-:W-:Y:S01]  /*3eb0*/  FMUL.FTZ R59, R59, UR6 ;  /* 0x000000063b3b7c20 */ /* 0x000fe20008410000 */
[----:B------:R-:W-:-:S06]  /*3ec0*/  FMUL.FTZ R60, R60, UR6 ;  /* 0x000000063c3c7c20 */ /* 0x000fcc0008410000 */
[----:B------:R-:W0:Y:S08]  /*3ed0*/  MUFU.TANH R73, R73 ;  /* 0x0000004900497308 */ /* 0x000e300000002400 */
[----:B------:R2:W-:Y:S08]  /*3ee0*/  MUFU.TANH R124, R61 ;  /* 0x0000003d007c7308 */ /* 0x0005f00000002400 */
[----:B------:R-:W0:Y:S08]  /*3ef0*/  MUFU.TANH R74, R74 ;  /* 0x0000004a004a7308 */ /* 0x000e300000002400 */
[----:B------:R3:W-:Y:S08]  /*3f00*/  MUFU.TANH R118, R59 ;  /* 0x0000003b00767308 */ /* 0x0007f00000002400 */
[----:B------:R-:W0:Y:S01]  /*3f10*/  MUFU.TANH R75, R75 ;  /* 0x0000004b004b7308 */ /* 0x000e220000002400 */
[----:B------:R-:W-:-:S02]  /*3f20*/  WARPGROUP.DEPBAR.LE gsb0, 0x0 ;  /* 0x00008000000079c5 */ /* 0x000fc40000010000 */
[----:B------:R-:W-:Y:S01]  /*3f30*/  WARPGROUP.ARRIVE ;  /* 0x00000000000079c5 */ /* 0x000fe20000000000 */
[----:B-1----:R-:W-:Y:S01]  /*3f40*/  FMUL.FTZ R57, R48, UR6 ;  /* 0x0000000630397c20 */ /* 0x002fe20008410000 */
[----:B------:R-:W-:Y:S02]  /*3f50*/  IMAD R48, R120, -0xb0, R63 ;  /* 0xffffff5078307824 */ /* 0x000fe400078e023f */
[----:B------:R-:W-:Y:S01]  /*3f60*/  FMUL.FTZ R49, R49, UR6 ;  /* 0x0000000631317c20 */ /* 0x000fe20008410000 */
[----:B------:R-:W-:Y:S01]  /*3f70*/  FMUL.FTZ R51, R51, UR6 ;  /* 0x0000000633337c20 */ /* 0x000fe20008410000 */
[----:B------:R-:W-:Y:S01]  /*3f80*/  FMUL.FTZ R53, R53, UR6 ;  /* 0x0000000635357c20 */ /* 0x000fe20008410000 */
[----:B------:R-:W-:Y:S01]  /*3f90*/  HGMMA.64x16x16.F32 R40, gdesc[UR20], R40, gsb0 ;  /* 0x00200000142879f0 */ /* 0x000fe20008000828 */
[C---:B------:R-:W-:Y:S01]  /*3fa0*/  ISETP.GT.AND P5, PT, R48.reuse, RZ, PT ;  /* 0x000000ff3000720c */ /* 0x040fe20003fa4270 */
[----:B------:R-:W-:Y:S01]  /*3fb0*/  UIADD3 UR22, UR24, 0xa06, URZ ;  /* 0x00000a0618167890 */ /* 0x000fe2000fffe03f */
[C---:B------:R-:W-:Y:S01]  /*3fc0*/  ISETP.GT.AND P4, PT, R48.reuse, 0x1, PT ;  /* 0x000000013000780c */ /* 0x040fe20003f84270 */
[----:B------:R-:W-:Y:S01]  /*3fd0*/  UMOV UR23, 0x40000040 ;  /* 0x4000004000177882 */ /* 0x000fe20000000000 */
[C---:B------:R-:W-:Y:S01]  /*3fe0*/  ISETP.GT.AND P3, PT, R48.reuse, 0x9, PT ;  /* 0x000000093000780c */ /* 0x040fe20003f64270 */
[----:B------:R1:W-:Y:S01]  /*3ff0*/  MUFU.TANH R159, R49 ;  /* 0x00000031009f7308 */ /* 0x0003e20000002400 */
[----:B------:R-:W-:Y:S01]  /*4000*/  ISETP.GT.AND P2, PT, R48, 0x8, PT ;  /* 0x000000083000780c */ /* 0x000fe20003f44270 */
[----:B--2---:R-:W-:Y:S01]  /*4010*/  FMUL.FTZ R61, R55, UR6 ;  /* 0x00000006373d7c20 */ /* 0x004fe20008410000 */
[----:B------:R-:W-:Y:S01]  /*4020*/  FSEL R91, R10, -INF , P5 ;  /* 0xff8000000a5b7808 */ /* 0x000fe20002800000 */
[----:B---3--:R-:W-:Y:S01]  /*4030*/  FMUL.FTZ R59, R50, UR6 ;  /* 0x00000006323b7c20 */ /* 0x008fe20008410000 */
[----:B------:R-:W-:Y:S01]  /*4040*/  FSEL R12, R12, -INF , P4 ;  /* 0xff8000000c0c7808 */ /* 0x000fe20002000000 */
[----:B------:R-:W-:Y:S01]  /*4050*/  FMUL.FTZ R52, R52, UR6 ;  /* 0x0000000634347c20 */ /* 0x000fe20008410000 */
[----:B------:R-:W-:Y:S01]  /*4060*/  FSEL R99, R20, -INF , P3 ;  /* 0xff80000014637808 */ /* 0x000fe20001800000 */
[----:B------:R-:W-:Y:S01]  /*4070*/  MUFU.TANH R163, R53 ;  /* 0x0000003500a37308 */ /* 0x000fe20000002400 */
[----:B------:R-:W-:Y:S01]  /*4080*/  FSEL R93, R14, -INF , P2 ;  /* 0xff8000000e5d7808 */ /* 0x000fe20001000000 */
[----:B------:R-:W-:Y:S01]  /*4090*/  FMUL.FTZ R54, R54, UR6 ;  /* 0x0000000636367c20 */ /* 0x000fe20008410000 */
[----:B------:R-:W-:-:S02]  /*40a0*/  FMNMX.FTZ R20, R91, R12, !PT ;  /* 0x0000000c5b147209 */ /* 0x000fc40007810000 */
[C---:B------:R-:W-:Y:S02]  /*40b0*/  ISETP.GT.AND P6, PT, R48.reuse, 0x10, PT ;  /* 0x000000103000780c */ /* 0x040fe40003fc4270 */
[----:B------:R-:W-:Y:S01]  /*40c0*/  FMNMX.FTZ R20, R93, R20, !PT ;  /* 0x000000145d147209 */ /* 0x000fe20007810000 */
[----:B------:R-:W-:Y:S01]  /*40d0*/  MUFU.TANH R50, R57 ;  /* 0x0000003900327308 */ /* 0x000fe20000002400 */
[----:B----4-:R-:W-:Y:S02]  /*40e0*/  FSEL R11, R11, -INF , P5 ;  /* 0xff8000000b0b7808 */ /* 0x010fe40002800000 */
[----:B------:R-:W-:Y:S02]  /*40f0*/  ISETP.GT.AND P5, PT, R48, 0x11, PT ;  /* 0x000000113000780c */ /* 0x000fe40003fa4270 */
[----:B-----5:R-:W-:Y:S02]  /*4100*/  FSEL R101, R81, -INF , P6 ;  /* 0xff80000051657808 */ /* 0x020fe40003000000 */
[----:B------:R-:W-:Y:S01]  /*4110*/  FMNMX.FTZ R20, R99, R20, !PT ;  /* 0x0000001463147209 */ /* 0x000fe20007810000 */
[----:B------:R-:W2:Y:S01]  /*4120*/  MUFU.TANH R68, R68 ;  /* 0x0000004400447308 */ /* 0x000ea20000002400 */
[----:B------:R-:W-:-:S02]  /*4130*/  FSEL R10, R13, -INF , P4 ;  /* 0xff8000000d0a7808 */ /* 0x000fc40002000000 */
[----:B------:R-:W-:Y:S02]  /*4140*/  ISETP.GT.AND P4, PT, R48, 0x18, PT ;  /* 0x000000183000780c */ /* 0x000fe40003f84270 */
[----:B------:R-:W-:Y:S01]  /*4150*/  FSEL R103, R82, -INF , P5 ;  /* 0xff80000052677808 */ /* 0x000fe20002800000 */
[--C-:B------:R-:W-:Y:S01]  /*4160*/  IMAD.MOV.U32 R82, RZ, RZ, R87.reuse ;  /* 0x000000ffff527224 */ /* 0x100fe200078e0057 */
[----:B------:R-:W-:Y:S01]  /*4170*/  FMNMX.FTZ R20, R101, R20, !PT ;  /* 0x0000001465147209 */ /* 0x000fe20007810000 */
[----:B------:R-:W3:Y:S01]  /*4180*/  MUFU.TANH R79, R79 ;  /* 0x0000004f004f7308 */ /* 0x000ee20000002400 */
[----:B------:R-:W-:Y:S02]  /*4190*/  FSEL R13, R15, -INF , P2 ;  /* 0xff8000000f0d7808 */ /* 0x000fe40001000000 */
[----:B------:R-:W-:Y:S02]  /*41a0*/  ISETP.GT.AND P2, PT, R48, 0x19, PT ;  /* 0x000000193000780c */ /* 0x000fe40003f44270 */
[----:B------:R-:W-:Y:S01]  /*41b0*/  FSEL R107, R84, -INF , P4 ;  /* 0xff800000546b7808 */ /* 0x000fe20002000000 */
[----:B------:R-:W-:Y:S01]  /*41c0*/  IMAD.MOV.U32 R84, RZ, RZ, R87 ;  /* 0x000000ffff547224 */ /* 0x000fe200078e0057 */
[----:B------:R-:W-:Y:S01]  /*41d0*/  FMNMX.FTZ R20, R103, R20, !PT ;  /* 0x0000001467147209 */ /* 0x000fe20007810000 */
[----:B------:R-:W-:Y:S01]  /*41e0*/  MUFU.TANH R14, R61 ;  /* 0x0000003d000e7308 */ /* 0x000fe20000002400 */
[----:B------:R-:W-:-:S02]  /*41f0*/  FSEL R15, R21, -INF , P3 ;  /* 0xff800000150f7808 */ /* 0x000fc40001800000 */
[----:B------:R-:W-:Y:S02]  /*4200*/  ISETP.GT.AND P3, PT, R48, 0x20, PT ;  /* 0x000000203000780c */ /* 0x000fe40003f64270 */
[----:B------:R-:W-:Y:S01]  /*4210*/  FSEL R109, R83, -INF , P2 ;  /* 0xff800000536d7808 */ /* 0x000fe20001000000 */
[----:B------:R-:W-:Y:S02]  /*4220*/  WARPGROUP.DEPBAR.LE gsb0, 0x0 ;  /* 0x00008000000079c5 */ /* 0x000fe40000010000 */
[----:B------:R-:W-:Y:S01]  /*4230*/  WARPGROUP.ARRIVE ;  /* 0x00000000000079c5 */ /* 0x000fe20000000000 */
[----:B------:R-:W-:Y:S01]  /*4240*/  FMNMX.FTZ R20, R107, R20, !PT ;  /* 0x000000146b147209 */ /* 0x000fe20007810000 */
[----:B------:R-:W-:Y:S01]  /*4250*/  FMUL.FTZ R65, R41, UR6 ;  /* 0x0000000629417c20 */ /* 0x000fe20008410000 */
[----:B------:R-:W-:Y:S01]  /*4260*/  FSEL R21, R86, -INF , P6 ;  /* 0xff80000056157808 */ /* 0x000fe20003000000 */
[----:B------:R-:W-:Y:S01]  /*4270*/  FMUL.FTZ R69, R43, UR6 ;  /* 0x000000062b457c20 */ /* 0x000fe20008410000 */
[----:B------:R-:W-:Y:S01]  /*4280*/  ISETP.GT.AND P6, PT, R48, 0x21, PT ;  /* 0x000000213000780c */ /* 0x000fe20003fc4270 */
[----:B------:R-:W-:Y:S01]  /*4290*/  HGMMA.64x16x16.F32 R32, gdesc[UR20], R32, gsb0 ;  /* 0x00200000142079f0 */ /* 0x000fe20008000820 */
[----:B------:R-:W-:Y:S01]  /*42a0*/  FSEL R111, R104, -INF , P3 ;  /* 0xff800000686f7808 */ /* 0x000fe20001800000 */
[----:B------:R-:W-:Y:S01]  /*42b0*/  FMUL.FTZ R126, R45, UR6 ;  /* 0x000000062d7e7c20 */ /* 0x000fe20008410000 */
[----:B------:R-:W-:Y:S01]  /*42c0*/  FMNMX.FTZ R20, R109, R20, !PT ;  /* 0x000000146d147209 */ /* 0x000fe20007810000 */
[----:B------:R-:W-:Y:S01]  /*42d0*/  FMUL.FTZ R128, R47, UR6 ;  /* 0x000000062f807c20 */ /* 0x000fe20008410000 */
[----:B------:R-:W-:Y:S01]  /*42e0*/  FSEL R41, R85, -INF , P5 ;  /* 0xff80000055297808 */ /* 0x000fe20002800000 */
[----:B------:R-:W-:Y:S01]  /*42f0*/  FMUL.FTZ R67, R42, UR6 ;  /* 0x000000062a437c20 */ /* 0x000fe20008410000 */
[----:B------:R-:W-:Y:S01]  /*4300*/  ISETP.GT.AND P5, PT, R48, 0x28, PT ;  /* 0x000000283000780c */ /* 0x000fe20003fa4270 */
[----:B------:R4:W-:Y:S01]  /*4310*/  MUFU.TANH R42, R51 ;  /* 0x00000033002a7308 */ /* 0x0009e20000002400 */
[----:B------:R-:W-:Y:S01]  /*4320*/  FSEL R113, R96, -INF , P6 ;  /* 0xff80000060717808 */ /* 0x000fe20003000000 */
[----:B------:R-:W-:Y:S01]  /*4330*/  FMUL.FTZ R63, R40, UR6 ;  /* 0x00000006283f7c20 */ /* 0x000fe20008410000 */
[----:B------:R-:W-:Y:S01]  /*4340*/  FMNMX.FTZ R20, R111, R20, !PT ;  /* 0x000000146f147209 */ /* 0x000fe20007810000 */
[----:B------:R-:W-:Y:S01]  /*4350*/  UIADD3 UR22, UR24, 0xa86, URZ ;  /* 0x00000a8618167890 */ /* 0x000fe2000fffe03f */
[----:B------:R-:W-:Y:S01]  /*4360*/  FSEL R43, R106, -INF , P4 ;  /* 0xff8000006a2b7808 */ /* 0x000fe20002000000 */
[----:B------:R-:W-:Y:S01]  /*4370*/  UMOV UR23, 0x40000040 ;  /* 0x4000004000177882 */ /* 0x000fe20000000000 */
[----:B------:R-:W-:Y:S01]  /*4380*/  ISETP.GT.AND P4, PT, R48, 0x29, PT ;  /* 0x000000293000780c */ /* 0x000fe20003f84270 */
[----:B------:R-:W-:Y:S01]  /*4390*/  MUFU.TANH R40, R59 ;  /* 0x0000003b00287308 */ /* 0x000fe20000002400 */
[----:B------:R-:W-:Y:S01]  /*43a0*/  FSEL R115, R115, -INF , P5 ;  /* 0xff80000073737808 */ /* 0x000fe20002800000 */
[----:B------:R-:W-:Y:S01]  /*43b0*/  FMUL.FTZ R44, R44, UR6 ;  /* 0x000000062c2c7c20 */ /* 0x000fe20008410000 */
[----:B------:R-:W-:Y:S01]  /*43c0*/  FMNMX.FTZ R20, R113, R20, !PT ;  /* 0x0000001471147209 */ /* 0x000fe20007810000 */
[----:B------:R-:W-:Y:S01]  /*43d0*/  FMUL.FTZ R46, R46, UR6 ;  /* 0x000000062e2e7c20 */ /* 0x000fe20008410000 */
[----:B------:R-:W-:Y:S01]  /*43e0*/  FSEL R45, R105, -INF , P2 ;  /* 0xff800000692d7808 */ /* 0x000fe20001000000 */
[----:B------:R-:W-:Y:S01]  /*43f0*/  IMAD.MOV.U32 R86, RZ, RZ, R87 ;  /* 0x000000ffff567224 */ /* 0x000fe200078e0057 */
[----:B------:R-:W-:Y:S01]  /*4400*/  ISETP.GT.AND P2, PT, R48, 0x30, PT ;  /* 0x000000303000780c */ /* 0x000fe20003f44270 */
[----:B------:R-:W-:Y:S01]  /*4410*/  MUFU.TANH R165, R63 ;  /* 0x0000003f00a57308 */ /* 0x000fe20000002400 */
[----:B------:R-:W-:-:S02]  /*4420*/  FSEL R117, R97, -INF , P4 ;  /* 0xff80000061757808 */ /* 0x000fc40002000000 */
[----:B------:R-:W-:Y:S02]  /*4430*/  FMNMX.FTZ R20, R115, R20, !PT ;  /* 0x0000001473147209 */ /* 0x000fe40007810000 */
[----:B------:R-:W-:Y:S02]  /*4440*/  FSEL R47, R98, -INF , P3 ;  /* 0xff800000622f7808 */ /* 0x000fe40001800000 */
[----:B------:R-:W-:Y:S01]  /*4450*/  ISETP.GT.AND P3, PT, R48, 0x31, PT ;  /* 0x000000313000780c */ /* 0x000fe20003f64270 */
[----:B------:R5:W-:Y:S01]  /*4460*/  MUFU.TANH R97, R67 ;  /* 0x0000004300617308 */ /* 0x000be20000002400 */
[----:B------:R-:W-:Y:S02]  /*4470*/  FSEL R119, R119, -INF , P2 ;  /* 0xff80000077777808 */ /* 0x000fe40001000000 */
[----:B------:R-:W-:Y:S02]  /*4480*/  FMNMX.FTZ R20, R117, R20, !PT ;  /* 0x0000001475147209 */ /* 0x000fe40007810000 */
[----:B-1----:R-:W-:-:S02]  /*4490*/  FSEL R49, R108, -INF , P6 ;  /* 0xff8000006c317808 */ /* 0x002fc40003000000 */
[----:B------:R-:W-:Y:S01]  /*44a0*/  ISETP.GT.AND P6, PT, R48, 0x38, PT ;  /* 0x000000383000780c */ /* 0x000fe20003fc4270 */
[----:B------:R-:W1:Y:S01]  /*44b0*/  MUFU.TANH R66, R66 ;  /* 0x0000004200427308 */ /* 0x000e620000002400 */
[----:B------:R-:W-:Y:S01]  /*44c0*/  FSEL R121, R88, -INF , P3 ;  /* 0xff80000058797808 */ /* 0x000fe20001800000 */
[----:B------:R-:W-:Y:S01]  /*44d0*/  IMAD.U32 R88, RZ, RZ, UR7 ;  /* 0x00000007ff587e24 */ /* 0x000fe2000f8e00ff */
[----:B------:R-:W-:Y:S02]  /*44e0*/  FMNMX.FTZ R20, R119, R20, !PT ;  /* 0x0000001477147209 */ /* 0x000fe40007810000 */
[----:B----4-:R-:W-:Y:S02]  /*44f0*/  FSEL R51, R102, -INF , P5 ;  /* 0xff80000066337808 */ /* 0x010fe40002800000 */
[----:B------:R-:W-:Y:S01]  /*4500*/  ISETP.GT.AND P5, PT, R48, 0x39, PT ;  /* 0x000000393000780c */ /* 0x000fe20003fa4270 */
[----:B------:R4:W-:Y:S01]  /*4510*/  MUFU.TANH R167, R65 ;  /* 0x0000004100a77308 */ /* 0x0009e20000002400 */
[----:B0-----:R-:W-:-:S02]  /*4520*/  FSEL R123, R92, -INF , P6 ;  /* 0xff8000005c7b7808 */ /* 0x001fc40003000000 */
[----:B------:R-:W-:Y:S01]  /*4530*/  FMNMX.FTZ R20, R121, R20, !PT ;  /* 0x0000001479147209 */ /* 0x000fe20007810000 */
[----:B------:R-:W-:Y:S02]  /*4540*/  WARPGROUP.DEPBAR.LE gsb0, 0x0 ;  /* 0x00008000000079c5 */ /* 0x000fe40000010000 */
[----:B------:R-:W-:Y:S01]  /*4550*/  FSEL R53, R100, -INF , P4 ;  /* 0xff80000064357808 */ /* 0x000fe20002000000 */
[----:B------:R-:W-:Y:S01]  /*4560*/  WARPGROUP.ARRIVE ;  /* 0x00000000000079c5 */ /* 0x000fe20000000000 */
[----:B------:R-:W-:Y:S01]  /*4570*/  ISETP.GT.AND P4, PT, R48, 0x40, PT ;  /* 0x000000403000780c */ /* 0x000fe20003f84270 */
[----:B------:R-:W0:Y:S01]  /*4580*/  MUFU.TANH R56, R56 ;  /* 0x0000003800387308 */ /* 0x000e220000002400 */
[----:B------:R-:W-:Y:S01]  /*4590*/  FSEL R125, R89, -INF , P5 ;  /* 0xff800000597d7808 */ /* 0x000fe20002800000 */
[----:B------:R-:W-:Y:S01]  /*45a0*/  FMUL.FTZ R32, R32, UR6 ;  /* 0x0000000620207c20 */ /* 0x000fe20008410000 */
[----:B------:R-:W-:Y:S01]  /*45b0*/  FMNMX.FTZ R20, R123, R20, !PT ;  /* 0x000000147b147209 */ /* 0x000fe20007810000 */
[----:B------:R-:W-:Y:S01]  /*45c0*/  HGMMA.64x16x16.F32 R24, gdesc[UR20], R24, gsb0 ;  /* 0x00200000141879f0 */ /* 0x000fe20008000818 */
[----:B------:R-:W-:Y:S01]  /*45d0*/  FSEL R55, R90, -INF , P2 ;  /* 0xff8000005a377808 */ /* 0x000fe20001000000 */
[----:B------:R-:W-:Y:S01]  /*45e0*/  FMUL.FTZ R36, R36, UR6 ;  /* 0x0000000624247c20 */ /* 0x000fe20008410000 */
[----:B------:R-:W-:Y:S01]  /*45f0*/  ISETP.GT.AND P2, PT, R48, 0x41, PT ;  /* 0x000000413000780c */ /* 0x000fe20003f44270 */
[----:B------:R-:W0:Y:S01]  /*4600*/  MUFU.TANH R70, R70 ;  /* 0x0000004600467308 */ /* 0x000e220000002400 */
[----:B------:R-:W-:Y:S01]  /*4610*/  FSEL R127, R127, -INF , P4 ;  /* 0xff8000007f7f7808 */ /* 0x000fe20002000000 */
[----:B------:R-:W-:Y:S01]  /*4620*/  FMUL.FTZ R34, R34, UR6 ;  /* 0x0000000622227c20 */ /* 0x000fe20008410000 */
[----:B------:R-:W-:Y:S01]  /*4630*/  FMNMX.FTZ R20, R125, R20, !PT ;  /* 0x000000147d147209 */ /* 0x000fe20007810000 */
[----:B------:R-:W-:Y:S01]  /*4640*/  FMUL.FTZ R38, R38, UR6 ;  /* 0x0000000626267c20 */ /* 0x000fe20008410000 */
[----:B------:R-:W-:Y:S01]  /*4650*/  FSEL R57, R110, -INF , P3 ;  /* 0xff8000006e397808 */ /* 0x000fe20001800000 */
[----:B------:R-:W-:Y:S01]  /*4660*/  FMUL.FTZ R39, R39, UR6 ;  /* 0x0000000627277c20 */ /* 0x000fe20008410000 */
[----:B------:R-:W-:Y:S01]  /*4670*/  ISETP.GT.AND P3, PT, R48, 0x48, PT ;  /* 0x000000483000780c */ /* 0x000fe20003f64270 */
[----:B------:R-:W0:Y:S01]  /*4680*/  MUFU.TANH R60, R60 ;  /* 0x0000003c003c7308 */ /* 0x000e220000002400 */
[----:B------:R-:W-:Y:S01]  /*4690*/  FSEL R129, R72, -INF , P2 ;  /* 0xff80000048817808 */ /* 0x000fe20001000000 */
[----:B------:R-:W-:Y:S01]  /*46a0*/  IMAD.MOV.U32 R72, RZ, RZ, R87 ;  /* 0x000000ffff487224 */ /* 0x000fe200078e0057 */
[----:B------:R-:W-:-:S02]  /*46b0*/  FMNMX.FTZ R20, R127, R20, !PT ;  /* 0x000000147f147209 */ /* 0x000fc40007810000 */
[----:B-----5:R-:W-:Y:S01]  /*46c0*/  FSEL R67, R78, -INF , P3 ;  /* 0xff8000004e437808 */ /* 0x020fe20001800000 */
[----:B------:R-:W-:Y:S01]  /*46d0*/  IMAD.MOV.U32 R78, RZ, RZ, R87 ;  /* 0x000000ffff4e7224 */ /* 0x000fe200078e0057 */
[----:B------:R-:W-:Y:S01]  /*46e0*/  FSEL R131, R76, -INF , P3 ;  /* 0xff8000004c837808 */ /* 0x000fe20001800000 */
[----:B------:R-:W5:Y:S01]  /*46f0*/  MUFU.TANH R114, R71 ;  /* 0x0000004700727308 */ /* 0x000f620000002400 */
[----:B------:R-:W-:Y:S02]  /*4700*/  FSEL R59, R94, -INF , P6 ;  /* 0xff8000005e3b7808 */ /* 0x000fe40003000000 */
[C---:B------:R-:W-:Y:S02]  /*4710*/  ISETP.GT.AND P3, PT, R48.reuse, 0x59, PT ;  /* 0x000000593000780c */ /* 0x040fe40003f64270 */
[----:B------:R-:W-:Y:S02]  /*4720*/  ISETP.GT.AND P6, PT, R48, 0x49, PT ;  /* 0x000000493000780c */ /* 0x000fe40003fc4270 */
[----:B------:R-:W-:Y:S01]  /*4730*/  FMNMX.FTZ R20, R129, R20, !PT ;  /* 0x0000001481147209 */ /* 0x000fe20007810000 */
[----:B------:R3:W-:Y:S01]  /*4740*/  MUFU.TANH R105, R69 ;  /* 0x0000004500697308 */ /* 0x0007e20000002400 */
[----:B------:R-:W-:-:S02]  /*4750*/  FSEL R61, R95, -INF , P5 ;  /* 0xff8000005f3d7808 */ /* 0x000fc40002800000 */
[----:B------:R-:W-:Y:S02]  /*4760*/  FSEL R147, R64, -INF , P3 ;  /* 0xff80000040937808 */ /* 0x000fe40001800000 */
[----:B------:R-:W-:Y:S02]  /*4770*/  ISETP.GT.AND P5, PT, R48, 0x50, PT ;  /* 0x000000503000780c */ /* 0x000fe40003fa4270 */
[----:B------:R-:W-:Y:S01]  /*4780*/  FSEL R133, R73, -INF , P6 ;  /* 0xff80000049857808 */ /* 0x000fe20003000000 */
[----:B------:R-:W5:Y:S01]  /*4790*/  MUFU.TANH R58, R58 ;  /* 0x0000003a003a7308 */ /* 0x000f620000002400 */
[----:B------:R-:W-:Y:S01]  /*47a0*/  FMNMX.FTZ R64, R131, R20, !PT ;  /* 0x0000001483407209 */ /* 0x000fe20007810000 */
[----:B------:R-:W-:Y:S01]  /*47b0*/  FMUL.FTZ R20, R33, UR6 ;  /* 0x0000000621147c20 */ /* 0x000fe20008410000 */
[----:B------:R-:W-:Y:S01]  /*47c0*/  FSEL R63, R74, -INF , P4 ;  /* 0xff8000004a3f7808 */ /* 0x000fe20002000000 */
[----:B------:R-:W-:Y:S01]  /*47d0*/  IMAD.MOV.U32 R74, RZ, RZ, R87 ;  /* 0x000000ffff4a7224 */ /* 0x000fe200078e0057 */
[----:B------:R-:W-:-:S02]  /*47e0*/  ISETP.GT.AND P4, PT, R48, 0x51, PT ;  /* 0x000000513000780c */ /* 0x000fc40003f84270 */
[----:B------:R-:W-:Y:S01]  /*47f0*/  FSEL R137, R137, -INF , P5 ;  /* 0xff80000089897808 */ /* 0x000fe20002800000 */
[----:B------:R-:W5:Y:S01]  /*4800*/  MUFU.TANH R52, R52 ;  /* 0x0000003400347308 */ /* 0x000f620000002400 */
[----:B------:R-:W-:Y:S02]  /*4810*/  FMNMX.FTZ R64, R133, R64, !PT ;  /* 0x0000004085407209 */ /* 0x000fe40007810000 */
[----:B----4-:R-:W-:Y:S02]  /*4820*/  FSEL R65, R75, -INF , P2 ;  /* 0xff8000004b417808 */ /* 0x010fe40001000000 */
[----:B------:R-:W-:Y:S02]  /*4830*/  ISETP.GT.AND P2, PT, R48, 0x58, PT ;  /* 0x000000583000780c */ /* 0x000fe40003f44270 */
[----:B------:R-:W-:Y:S01]  /*4840*/  FSEL R141, R141, -INF , P4 ;  /* 0xff8000008d8d7808 */ /* 0x000fe20002000000 */
[----:B------:R-:W4:Y:S01]  /*4850*/  MUFU.TANH R62, R62 ;  /* 0x0000003e003e7308 */ /* 0x000f220000002400 */
[----:B------:R-:W-:Y:S01]  /*4860*/  FMNMX.FTZ R64, R137, R64, !PT ;  /* 0x0000004089407209 */ /* 0x000fe20007810000 */
[----:B------:R-:W-:-:S02]  /*4870*/  WARPGROUP.DEPBAR.LE gsb0, 0x0 ;  /* 0x00008000000079c5 */ /* 0x000fc40000010000 */
[----:B--2---:R-:W-:Y:S01]  /*4880*/  FSEL R145, R68, -INF , P2 ;  /* 0xff80000044917808 */ /* 0x004fe20001000000 */
[----:B------:R-:W-:Y:S01]  /*4890*/  FMUL.FTZ R24, R24, UR6 ;  /* 0x0000000618187c20 */ /* 0x000fe20008410000 */
[----:B------:R-:W-:Y:S01]  /*48a0*/  FMNMX.FTZ R64, R141, R64, !PT ;  /* 0x000000408d407209 */ /* 0x000fe20007810000 */
[----:B------:R-:W-:Y:S01]  /*48b0*/  FMUL.FTZ R28, R28, UR6 ;  /* 0x000000061c1c7c20 */ /* 0x000fe20008410000 */
[----:B---3--:R-:W-:Y:S01]  /*48c0*/  FSEL R69, R79, -INF , P6 ;  /* 0xff8000004f457808 */ /* 0x008fe20003000000 */
[----:B------:R-:W2:Y:S01]  /*48d0*/  MUFU.TANH R54, R54 ;  /* 0x0000003600367308 */ /* 0x000ea20000002400 */
[----:B------:R-:W-:Y:S01]  /*48e0*/  ISETP.GT.AND P6, PT, R48, 0x60, PT ;  /* 0x000000603000780c */ /* 0x000fe20003fc4270 */
[----:B------:R-:W-:Y:S01]  /*48f0*/  FMUL.FTZ R26, R26, UR6 ;  /* 0x000000061a1a7c20 */ /* 0x000fe20008410000 */
[----:B------:R-:W-:Y:S01]  /*4900*/  FMNMX.FTZ R64, R145, R64, !PT ;  /* 0x0000004091407209 */ /* 0x000fe20007810000 */
[----:B------:R-:W-:Y:S01]  /*4910*/  FMUL.FTZ R30, R30, UR6 ;  /* 0x000000061e1e7c20 */ /* 0x000fe20008410000 */
[----:B------:R-:W-:Y:S01]  /*4920*/  FSEL R71, R77, -INF , P5 ;  /* 0xff8000004d477808 */ /* 0x000fe20002800000 */
[----:B------:R3:W-:Y:S01]  /*4930*/  @!P1 SYNCS.ARRIVE.TRANS64.RED.A1T0 RZ, [R3+URZ], RZ ;  /* 0x000000ff03ff99a7 */ /* 0x0007e2000810043f */
[----:B------:R-:W-:Y:S01]  /*4940*/  ISETP.GT.AND P5, PT, R48, 0x61, PT ;  /* 0x000000613000780c */ /* 0x000fe20003fa4270 */
[----:B------:R-:W3:Y:S01]  /*4950*/  MUFU.TANH R44, R44 ;  /* 0x0000002c002c7308 */ /* 0x000ee20000002400 */
[----:B-1----:R-:W-:Y:S01]  /*4960*/  FSEL R149, R66, -INF , P6 ;  /* 0xff80000042957808 */ /* 0x002fe20003000000 */
[--C-:B------:R-:W-:Y:S01]  /*4970*/  IMAD.MOV.U32 R68, RZ, RZ, R87.reuse ;  /* 0x000000ffff447224 */ /* 0x100fe200078e0057 */
[----:B------:R-:W-:Y:S01]  /*4980*/  FMNMX.FTZ R64, R147, R64, !PT ;  /* 0x0000004093407209 */ /* 0x000fe20007810000 */
[----:B------:R-:W-:Y:S01]  /*4990*/  IMAD.MOV.U32 R66, RZ, RZ, R87 ;  /* 0x000000ffff427224 */ /* 0x000fe200078e0057 */
[----:B------:R-:W-:-:S02]  /*49a0*/  FSEL R73, R112, -INF , P4 ;  /* 0xff80000070497808 */ /* 0x000fc40002000000 */
[----:B------:R-:W-:Y:S01]  /*49b0*/  ISETP.GT.AND P4, PT, R48, 0x68, PT ;  /* 0x000000683000780c */ /* 0x000fe20003f84270 */
[----:B------:R-:W1:Y:S01]  /*49c0*/  MUFU.TANH R126, R126 ;  /* 0x0000007e007e7308 */ /* 0x000e620000002400 */
[----:B0-----:R-:W-:Y:S01]  /*49d0*/  FSEL R151, R56, -INF , P5 ;  /* 0xff80000038977808 */ /* 0x001fe20002800000 */
[----:B------:R-:W-:Y:S01]  /*49e0*/  FMUL.FTZ R56, R35, UR6 ;  /* 0x0000000623387c20 */ /* 0x000fe20008410000 */
[----:B------:R-:W-:Y:S02]  /*49f0*/  FMNMX.FTZ R64, R149, R64, !PT ;  /* 0x0000004095407209 */ /* 0x000fe40007810000 */
[----:B------:R-:W-:Y:S01]  /*4a00*/  FSEL R75, R70, -INF , P2 ;  /* 0xff800000464b7808 */ /* 0x000fe20001000000 */
[----:B------:R-:W-:Y:S01]  /*4a10*/  IMAD.MOV.U32 R70, RZ, RZ, R87 ;  /* 0x000000ffff467224 */ /* 0x000fe200078e0057 */
[----:B------:R-:W-:Y:S01]  /*4a20*/  ISETP.GT.AND P2, PT, R48, 0x69, PT ;  /* 0x000000693000780c */ /* 0x000fe20003f44270 */
[----:B------:R-:W0:Y:S01]  /*4a30*/  MUFU.TANH R32, R32 ;  /* 0x0000002000207308 */ /* 0x000e220000002400 */
[----:B------:R-:W-:-:S02]  /*4a40*/  FSEL R153, R60, -INF , P4 ;  /* 0xff8000003c997808 */ /* 0x000fc40002000000 */
[----:B------:R-:W-:Y:S02]  /*4a50*/  FMNMX.FTZ R64, R151, R64, !PT ;  /* 0x0000004097407209 */ /* 0x000fe40007810000 */
[----:B-----5:R-:W-:Y:S02]  /*4a60*/  FSEL R77, R114, -INF , P3 ;  /* 0xff800000724d7808 */ /* 0x020fe40001800000 */
[----:B------:R-:W-:Y:S01]  /*4a70*/  ISETP.GT.AND P3, PT, R48, 0x70, PT ;  /* 0x000000703000780c */ /* 0x000fe20003f64270 */
[----:B------:R-:W5:Y:S01]  /*4a80*/  MUFU.TANH R20, R20 ;  /* 0x0000001400147308 */ /* 0x000f620000002400 */
[----:B------:R-:W-:Y:S02]  /*4a90*/  FSEL R155, R58, -INF , P2 ;  /* 0xff8000003a9b7808 */ /* 0x000fe40001000000 */
[----:B------:R-:W-:Y:S02]  /*4aa0*/  FMNMX.FTZ R64, R153, R64, !PT ;  /* 0x0000004099407209 */ /* 0x000fe40007810000 */
[----:B------:R-:W-:-:S02]  /*4ab0*/  FSEL R79, R116, -INF , P6 ;  /* 0xff800000744f7808 */ /* 0x000fc40003000000 */
[----:B------:R-:W-:Y:S01]  /*4ac0*/  ISETP.GT.AND P6, PT, R48, 0x71, PT ;  /* 0x000000713000780c */ /* 0x000fe20003fc4270 */
[----:B------:R-:W5:Y:S01]  /*4ad0*/  MUFU.TANH R46, R46 ;  /* 0x0000002e002e7308 */ /* 0x000f620000002400 */
[----:B------:R-:W-:Y:S02]  /*4ae0*/  FSEL R157, R50, -INF , P3 ;  /* 0xff800000329d7808 */ /* 0x000fe40001800000 */
[----:B------:R-:W-:Y:S02]  /*4af0*/  FMNMX.FTZ R64, R155, R64, !PT ;  /* 0x000000409b407209 */ /* 0x000fe40007810000 */
[----:B------:R-:W-:Y:S02]  /*4b00*/  FSEL R33, R118, -INF , P5 ;  /* 0xff80000076217808 */ /* 0x000fe40002800000 */
[----:B------:R-:W-:Y:S01]  /*4b10*/  ISETP.GT.AND P5, PT, R48, 0x78, PT ;  /* 0x000000783000780c */ /* 0x000fe20003fa4270 */
[----:B------:R-:W5:Y:S01]  /*4b20*/  MUFU.TANH R36, R36 ;  /* 0x0000002400247308 */ /* 0x000f620000002400 */
[----:B------:R-:W-:-:S02]  /*4b30*/  FSEL R159, R159, -INF , P6 ;  /* 0xff8000009f9f7808 */ /* 0x000fc40003000000 */
[----:B------:R-:W-:Y:S02]  /*4b40*/  FMNMX.FTZ R64, R157, R64, !PT ;  /* 0x000000409d407209 */ /* 0x000fe40007810000 */
[----:B------:R-:W-:Y:S02]  /*4b50*/  FSEL R81, R124, -INF , P4 ;  /* 0xff8000007c517808 */ /* 0x000fe40002000000 */
[----:B------:R-:W-:Y:S01]  /*4b60*/  ISETP.GT.AND P4, PT, R48, 0x79, PT ;  /* 0x000000793000780c */ /* 0x000fe20003f84270 */
[----:B------:R-:W5:Y:S01]  /*4b70*/  MUFU.TANH R128, R128 ;  /* 0x0000008000807308 */ /* 0x000f620000002400 */
[----:B------:R-:W-:Y:S02]  /*4b80*/  FSEL R161, R52, -INF , P5 ;  /* 0xff80000034a17808 */ /* 0x000fe40002800000 */
[----:B------:R-:W-:Y:S02]  /*4b90*/  FMNMX.FTZ R64, R159, R64, !PT ;  /* 0x000000409f407209 */ /* 0x000fe40007810000 */
[----:B----4-:R-:W-:-:S02]  /*4ba0*/  FSEL R35, R62, -INF , P2 ;  /* 0xff8000003e237808 */ /* 0x010fc40001000000 */
[----:B------:R-:W-:Y:S01]  /*4bb0*/  ISETP.GT.AND P2, PT, R48, 0x80, PT ;  /* 0x000000803000780c */ /* 0x000fe20003f44270 */
[----:B------:R-:W-:Y:S01]  /*4bc0*/  MUFU.TANH R34, R34 ;  /* 0x0000002200227308 */ /* 0x000fe20000002400 */
[----:B------:R-:W-:Y:S02]  /*4bd0*/  FSEL R163, R163, -INF , P4 ;  /* 0xff800000a3a37808 */ /* 0x000fe40002000000 */
[----:B------:R-:W-:Y:S02]  /*4be0*/  FMNMX.FTZ R64, R161, R64, !PT ;  /* 0x00000040a1407209 */ /* 0x000fe40007810000 */
[----:B------:R-:W-:Y:S01]  /*4bf0*/  FSEL R83, R40, -INF , P3 ;  /* 0xff80000028537808 */ /* 0x000fe20001800000 */
[----:B------:R-:W-:Y:S01]  /*4c00*/  FMUL.FTZ R40, R37, UR6 ;  /* 0x0000000625287c20 */ /* 0x000fe20008410000 */
[----:B------:R-:W-:Y:S01]  /*4c10*/  ISETP.GT.AND P3, PT, R48, 0x81, PT ;  /* 0x000000813000780c */ /* 0x000fe20003f64270 */
[----:B------:R-:W-:Y:S01]  /*4c20*/  MUFU.TANH R24, R24 ;  /* 0x0000001800187308 */ /* 0x000fe20000002400 */
[----:B------:R-:W-:-:S02]  /*4c30*/  FSEL R165, R165, -INF , P2 ;  /* 0xff800000a5a57808 */ /* 0x000fc40001000000 */
[----:B------:R-:W-:Y:S02]  /*4c40*/  FMNMX.FTZ R64, R163, R64, !PT ;  /* 0x00000040a3407209 */ /* 0x000fe40007810000 */
[----:B------:R-:W-:Y:S02]  /*4c50*/  FSEL R37, R42, -INF , P6 ;  /* 0xff8000002a257808 */ /* 0x000fe40003000000 */
[----:B------:R-:W-:Y:S01]  /*4c60*/  ISETP.GT.AND P6, PT, R48, 0x88, PT ;  /* 0x000000883000780c */ /* 0x000fe20003fc4270 */
[----:B------:R-:W4:Y:S01]  /*4c70*/  MUFU.TANH R40, R40 ;  /* 0x0000002800287308 */ /* 0x000f220000002400 */
[----:B------:R-:W-:Y:S02]  /*4c80*/  FSEL R167, R167, -INF , P3 ;  /* 0xff800000a7a77808 */ /* 0x000fe40001800000 */
[----:B------:R-:W-:Y:S02]  /*4c90*/  FMNMX.FTZ R64, R165, R64, !PT ;  /* 0x00000040a5407209 */ /* 0x000fe40007810000 */
[----:B--2---:R-:W-:-:S02]  /*4ca0*/  FSEL R85, R54, -INF , P5 ;  /* 0xff80000036557808 */ /* 0x004fc40002800000 */
[----:B------:R-:W-:Y:S01]  /*4cb0*/  ISETP.GT.AND P5, PT, R48, 0x89, PT ;  /* 0x000000893000780c */ /* 0x000fe20003fa4270 */
[----:B------:R-:W2:Y:S01]  /*4cc0*/  MUFU.TANH R56, R56 ;  /* 0x0000003800387308 */ /* 0x000ea20000002400 */
[----:B---3--:R-:W-:Y:S02]  /*4cd0*/  FSEL R169, R44, -INF , P6 ;  /* 0xff8000002ca97808 */ /* 0x008fe40003000000 */
[----:B------:R-:W-:Y:S02]  /*4ce0*/  FMNMX.FTZ R64, R167, R64, !PT ;  /* 0x00000040a7407209 */ /* 0x000fe40007810000 */
[----:B------:R-:W-:Y:S01]  /*4cf0*/  FSEL R95, R14, -INF , P4 ;  /* 0xff8000000e5f7808 */ /* 0x000fe20002000000 */
[----:B------:R-:W-:Y:S01]  /*4d00*/  FMUL.FTZ R14, R25, UR6 ;  /* 0x00000006190e7c20 */ /* 0x000fe20008410000 */
[----:B------:R-:W-:Y:S01]  /*4d10*/  ISETP.GT.AND P4, PT, R48, 0x90, PT ;  /* 0x000000903000780c */ /* 0x000fe20003f84270 */
[----:B------:R-:W-:Y:S01]  /*4d20*/  MUFU.TANH R38, R38 ;  /* 0x0000002600267308 */ /* 0x000fe20000002400 */
[----:B-1----:R-:W-:-:S02]  /*4d30*/  FSEL R171, R126, -INF , P5 ;  /* 0xff8000007eab7808 */ /* 0x002fc40002800000 */
[----:B------:R-:W-:Y:S02]  /*4d40*/  FMNMX.FTZ R64, R169, R64, !PT ;  /* 0x00000040a9407209 */ /* 0x000fe40007810000 */
[----:B------:R-:W-:Y:S02]  /*4d50*/  FSEL R105, R105, -INF , P3 ;  /* 0xff80000069697808 */ /* 0x000fe40001800000 */
[----:B------:R-:W-:Y:S01]  /*4d60*/  ISETP.GT.AND P3, PT, R48, 0x91, PT ;  /* 0x000000913000780c */ /* 0x000fe20003f64270 */
[----:B------:R-:W1:Y:S01]  /*4d70*/  MUFU.TANH R14, R14 ;  /* 0x0000000e000e7308 */ /* 0x000e620000002400 */
[----:B0-----:R-:W-:Y:S02]  /*4d80*/  FSEL R173, R32, -INF , P4 ;  /* 0xff80000020ad7808 */ /* 0x001fe40002000000 */
[----:B------:R-:W-:Y:S02]  /*4d90*/  FMNMX.FTZ R64, R171, R64, !PT ;  /* 0x00000040ab407209 */ /* 0x000fe40007810000 */
[----:B------:R-:W-:-:S02]  /*4da0*/  FSEL R97, R97, -INF , P2 ;  /* 0xff80000061617808 */ /* 0x000fc40001000000 */
[----:B------:R-:W-:Y:S01]  /*4db0*/  ISETP.GT.AND P2, PT, R48, 0x98, PT ;  /* 0x000000983000780c */ /* 0x000fe20003f44270 */
[----:B------:R-:W0:Y:S01]  /*4dc0*/  MUFU.TANH R28, R28 ;  /* 0x0000001c001c7308 */ /* 0x000e220000002400 */
[----:B-----5:R-:W-:Y:S01]  /*4dd0*/  FSEL R175, R20, -INF , P3 ;  /* 0xff80000014af7808 */ /* 0x020fe20001800000 */
[----:B------:R-:W-:Y:S01]  /*4de0*/  FMUL.FTZ R20, R29, UR6 ;  /* 0x000000061d147c20 */ /* 0x000fe20008410000 */
[----:B------:R-:W-:Y:S02]  /*4df0*/  FMNMX.FTZ R64, R173, R64, !PT ;  /* 0x00000040ad407209 */ /* 0x000fe40007810000 */
[----:B------:R-:W-:Y:S02]  /*4e00*/  FSEL R25, R46, -INF , P6 ;  /* 0xff8000002e197808 */ /* 0x000fe40003000000 */
[----:B------:R-:W-:Y:S01]  /*4e10*/  ISETP.GT.AND P6, PT, R48, 0x99, PT ;  /* 0x000000993000780c */ /* 0x000fe20003fc4270 */
[----:B------:R-:W3:Y:S01]  /*4e20*/  MUFU.TANH R20, R20 ;  /* 0x0000001400147308 */ /* 0x000ee20000002400 */
[----:B------:R-:W-:-:S02]  /*4e30*/  FSEL R177, R36, -INF , P2 ;  /* 0xff80000024b17808 */ /* 0x000fc40001000000 */
[----:B------:R-:W-:Y:S02]  /*4e40*/  FMNMX.FTZ R64, R175, R64, !PT ;  /* 0x00000040af407209 */ /* 0x000fe40007810000 */
[----:B------:R-:W-:Y:S02]  /*4e50*/  FSEL R29, R128, -INF , P5 ;  /* 0xff800000801d7808 */ /* 0x000fe40002800000 */
[----:B------:R-:W-:Y:S01]  /*4e60*/  ISETP.GT.AND P5, PT, R48, 0xa0, PT ;  /* 0x000000a03000780c */ /* 0x000fe20003fa4270 */
[----:B------:R-:W-:Y:S01]  /*4e70*/  MUFU.TANH R26, R26 ;  /* 0x0000001a001a7308 */ /* 0x000fe20000002400 */
[----:B----4-:R-:W-:Y:S02]  /*4e80*/  FSEL R179, R40, -INF , P6 ;  /* 0xff80000028b37808 */ /* 0x010fe40003000000 */
[----:B------:R-:W-:Y:S02]  /*4e90*/  FMNMX.FTZ R64, R177, R64, !PT ;  /* 0x00000040b1407209 */ /* 0x000fe40007810000 */
[----:B------:R-:W-:-:S02]  /*4ea0*/  FSEL R135, R34, -INF , P4 ;  /* 0xff80000022877808 */ /* 0x000fc40002000000 */
[----:B------:R-:W-:Y:S01]  /*4eb0*/  ISETP.GT.AND P4, PT, R48, 0xa1, PT ;  /* 0x000000a13000780c */ /* 0x000fe20003f84270 */
[----:B------:R-:W-:Y:S01]  /*4ec0*/  MUFU.TANH R30, R30 ;  /* 0x0000001e001e7308 */ /* 0x000fe20000002400 */
[----:B------:R-:W-:Y:S02]  /*4ed0*/  FSEL R181, R24, -INF , P5 ;  /* 0xff80000018b57808 */ /* 0x000fe40002800000 */
[----:B------:R-:W-:Y:S02]  /*4ee0*/  FMNMX.FTZ R64, R179, R64, !PT ;  /* 0x00000040b3407209 */ /* 0x000fe40007810000 */
[----:B--2---:R-:W-:Y:S02]  /*4ef0*/  FSEL R139, R56, -INF , P3 ;  /* 0xff800000388b7808 */ /* 0x004fe40001800000 */
[----:B------:R-:W-:Y:S02]  /*4f00*/  ISETP.GT.AND P3, PT, R48, 0xa8, PT ;  /* 0x000000a83000780c */ /* 0x000fe40003f64270 */
[----:B-1----:R-:W-:-:S02]  /*4f10*/  FSEL R183, R14, -INF , P4 ;  /* 0xff8000000eb77808 */ /* 0x002fc40002000000 */
[----:B------:R-:W-:Y:S02]  /*4f20*/  FMNMX.FTZ R64, R181, R64, !PT ;  /* 0x00000040b5407209 */ /* 0x000fe40007810000 */
[----:B------:R-:W-:Y:S02]  /*4f30*/  FSEL R143, R38, -INF , P2 ;  /* 0xff800000268f7808 */ /* 0x000fe40001000000 */
[----:B------:R-:W-:Y:S02]  /*4f40*/  ISETP.GT.AND P2, PT, R48, 0xa9, PT ;  /* 0x000000a93000780c */ /* 0x000fe40003f44270 */
[----:B0-----:R-:W-:Y:S01]  /*4f50*/  FSEL R185, R28, -INF , P3 ;  /* 0xff8000001cb97808 */ /* 0x001fe20001800000 */
[----:B------:R-:W-:Y:S01]  /*4f60*/  FMUL.FTZ R28, R31, UR6 ;  /* 0x000000061f1c7c20 */ /* 0x000fe20008410000 */
[----:B------:R-:W-:Y:S02]  /*4f70*/  FMNMX.FTZ R64, R183, R64, !PT ;  /* 0x00000040b7407209 */ /* 0x000fe40007810000 */
[----:B---3--:R-:W-:-:S02]  /*4f80*/  FSEL R187, R20, -INF , P2 ;  /* 0xff80000014bb7808 */ /* 0x008fc40001000000 */
[----:B------:R-:W-:Y:S01]  /*4f90*/  FMNMX.FTZ R64, R185, R64, !PT ;  /* 0x00000040b9407209 */ /* 0x000fe20007810000 */
[----:B------:R-:W0:Y:S01]  /*4fa0*/  MUFU.TANH R20, R39 ;  /* 0x0000002700147308 */ /* 0x000e220000002400 */
[-C--:B------:R-:W-:Y:S02]  /*4fb0*/  MOV R76, R87.reuse ;  /* 0x00000057004c7202 */ /* 0x080fe40000000f00 */
[----:B------:R-:W-:Y:S02]  /*4fc0*/  FMNMX.FTZ R64, R187, R64, !PT ;  /* 0x00000040bb407209 */ /* 0x000fe40007810000 */
[----:B------:R-:W-:-:S03]  /*4fd0*/  MOV R62, R87 ;  /* 0x00000057003e7202 */ /* 0x000fc60000000f00 */
[----:B------:R-:W1:Y:S01]  /*4fe0*/  SHFL.BFLY PT, R89, R64, 0x2, 0x1f ;  /* 0x0c401f0040597f89 */ /* 0x000e6200000e0000 */
[----:B------:R-:W-:Y:S01]  /*4ff0*/  MUFU.TANH R28, R28 ;  /* 0x0000001c001c7308 */ /* 0x000fe20000002400 */
[----:B-1----:R-:W-:Y:S01]  /*5000*/  FMNMX.FTZ R24, R64, R89, !PT ;  /* 0x0000005940187209 */ /* 0x002fe20007810000 */
[----:B------:R-:W-:-:S04]  /*5010*/  IMAD.MOV.U32 R64, RZ, RZ, R87 ;  /* 0x000000ffff407224 */ /* 0x000fc800078e0057 */
[----:B------:R-:W1:Y:S02]  /*5020*/  SHFL.BFLY PT, R89, R24, 0x1, 0x1f ;  /* 0x0c201f0018597f89 */ /* 0x000e6400000e0000 */
[----:B-1----:R-:W-:Y:S01]  /*5030*/  FMNMX.FTZ R89, R24, R89, !PT ;  /* 0x0000005918597209 */ /* 0x002fe20007810000 */
[----:B------:R-:W-:-:S03]  /*5040*/  FMUL.FTZ R24, R27, UR6 ;  /* 0x000000061b187c20 */ /* 0x000fc60008410000 */
[C---:B------:R-:W-:Y:S01]  /*5050*/  FSETP.NEU.FTZ.AND P0, PT, R89.reuse, -INF , PT ;  /* 0xff8000005900780b */ /* 0x040fe20003f1d000 */
[----:B------:R-:W-:Y:S02]  /*5060*/  FMUL.FTZ R14, R89, R88 ;  /* 0x00000058590e7220 */ /* 0x000fe40000410000 */
[----:B------:R-:W1:Y:S03]  /*5070*/  MUFU.TANH R24, R24 ;  /* 0x0000001800187308 */ /* 0x000e660000002400 */
[----:B------:R-:W-:Y:S02]  /*5080*/  FSEL R14, R14, RZ, P0 ;  /* 0x000000ff0e0e7208 */ /* 0x000fe40000000000 */
[----:B------:R-:W-:-:S03]  /*5090*/  ISETP.NE.AND P0, PT, R122, RZ, PT ;  /* 0x000000ff7a00720c */ /* 0x000fc60003f05270 */
[--C-:B------:R-:W-:Y:S01]  /*50a0*/  FFMA.FTZ R27, R12, R88, -R14.reuse ;  /* 0x000000580c1b7223 */ /* 0x100fe2000001080e */
[----:B------:R-:W-:Y:S01]  /*50b0*/  FMNMX.FTZ R12, R11, R10, !PT ;  /* 0x0000000a0b0c7209 */ /* 0x000fe20007810000 */
[-CC-:B------:R-:W-:Y:S01]  /*50c0*/  FFMA.FTZ R180, R101, R88.reuse, -R14.reuse ;  /* 0x0000005865b47223 */ /* 0x180fe2000001080e */
[-CC-:B------:R-:W-:Y:S01]  /*50d0*/  FFMA.FTZ R101, R121, R88.reuse, -R14.reuse ;  /* 0x0000005879657223 */ /* 0x180fe2000001080e */
[----:B0-----:R-:W-:Y:S01]  /*50e0*/  FSEL R121, R20, -INF , P6 ;  /* 0xff80000014797808 */ /* 0x001fe20003000000 */
[--C-:B------:R-:W-:Y:S01]  /*50f0*/  FFMA.FTZ R190, R123, R88, -R14.reuse ;  /* 0x000000587bbe7223 */ /* 0x100fe2000001080e */
[----:B------:R-:W-:Y:S01]  /*5100*/  FMNMX.FTZ R12, R13, R12, !PT ;  /* 0x0000000c0d0c7209 */ /* 0x000fe20007810000 */
        /* <DEDUP_REMOVED lines=9> */
[----:B------:R-:W-:Y:S01]  /*51a0*/  FSEL R137, R30, -INF , P3 ;  /* 0xff8000001e897808 */ /* 0x000fe20001800000 */
[--C-:B------:R-:W-:Y:S01]  /*51b0*/  FFMA.FTZ R109, R133, R88, -R14.reuse ;  /* 0x00000058856d7223 */ /* 0x100fe2000001080e */
[----:B------:R-:W-:Y:S01]  /*51c0*/  FMNMX.FTZ R12, R41, R12, !PT ;  /* 0x0000000c290c7209 */ /* 0x000fe20007810000 */
[--C-:B------:R-:W-:Y:S01]  /*51d0*/  FFMA.FTZ R178, R93, R88, -R14.reuse ;  /* 0x000000585db27223 */ /* 0x100fe2000001080e */
[----:B------:R-:W-:Y:S01]  /*51e0*/  FSEL R145, R28, -INF , P2 ;  /* 0xff8000001c917808 */ /* 0x000fe20001000000 */
        /* <DEDUP_REMOVED lines=26> */
[-CC-:B------:R-:W-:Y:S01]  /*5390*/  FFMA.FTZ R200, R149, R88.reuse, -R14.reuse ;  /* 0x0000005895c87223 */ /* 0x180fe2000001080e */
[-CC-:B------:R-:W-:Y:S01]  /*53a0*/  FFMA.FTZ R115, R151, R88.reuse, -R14.reuse ;  /* 0x0000005897737223 */ /* 0x180fe2000001080e */
[--C-:B------:R-:W-:Y:S01]  /*53b0*/  FFMA.FTZ R202, R153, R88, -R14.reuse ;  /* 0x0000005899ca7223 */ /* 0x100fe2000001080e */
[----:B------:R-:W-:Y:S01]  /*53c0*/  FMNMX.FTZ R12, R57, R12, !PT ;  /* 0x0000000c390c7209 */ /* 0x000fe20007810000 */
[-CC-:B------:R-:W-:Y:S01]  /*53d0*/  FFMA.FTZ R117, R155, R88.reuse, -R14.reuse ;  /* 0x000000589b757223 */ /* 0x180fe2000001080e */
[--C-:B------:R-:W-:Y:S01]  /*53e0*/  FFMA.FTZ R204, R157, R88, -R14.reuse ;  /* 0x000000589dcc7223 */ /* 0x100fe2000001080e */
[----:B------:R-:W3:Y:S01]  /*53f0*/  MUFU.EX2 R180, R180 ;  /* 0x000000b400b47308 */ /* 0x000ee20000000800 */
[----:B------:R-:W-:Y:S01]  /*5400*/  FMNMX.FTZ R12, R59, R12, !PT ;  /* 0x0000000c3b0c7209 */ /* 0x000fe20007810000 */
[-CC-:B------:R-:W-:Y:S01]  /*5410*/  FFMA.FTZ R119, R159, R88.reuse, -R14.reuse ;  /* 0x000000589f777223 */ /* 0x180fe2000001080e */
[-CC-:B------:R-:W-:Y:S01]  /*5420*/  FFMA.FTZ R206, R161, R88.reuse, -R14.reuse ;  /* 0x00000058a1ce7223 */ /* 0x180fe2000001080e */
[--C-:B------:R-:W-:Y:S01]  /*5430*/  FFMA.FTZ R125, R163, R88, -R14.reuse ;  /* 0x00000058a37d7223 */ /* 0x100fe2000001080e */
[----:B------:R-:W-:Y:S01]  /*5440*/  FMNMX.FTZ R12, R61, R12, !PT ;  /* 0x0000000c3d0c7209 */ /* 0x000fe20007810000 */
[-CC-:B------:R-:W-:Y:S01]  /*5450*/  FFMA.FTZ R208, R165, R88.reuse, -R14.reuse ;  /* 0x00000058a5d07223 */ /* 0x180fe2000001080e */
[--C-:B------:R-:W-:Y:S01]  /*5460*/  FFMA.FTZ R129, R167, R88, -R14.reuse ;  /* 0x00000058a7817223 */ /* 0x100fe2000001080e */
[----:B------:R-:W4:Y:S01]  /*5470*/  MUFU.EX2 R39, R39 ;  /* 0x0000002700277308 */ /* 0x000f220000000800 */
[----:B------:R-:W-:Y:S01]  /*5480*/  FMNMX.FTZ R12, R63, R12, !PT ;  /* 0x0000000c3f0c7209 */ /* 0x000fe20007810000 */
[-CC-:B------:R-:W-:Y:S01]  /*5490*/  FFMA.FTZ R210, R169, R88.reuse, -R14.reuse ;  /* 0x00000058a9d27223 */ /* 0x180fe2000001080e */
[-CC-:B------:R-:W-:Y:S01]  /*54a0*/  FFMA.FTZ R131, R171, R88.reuse, -R14.reuse ;  /* 0x00000058ab837223 */ /* 0x180fe2000001080e */
[--C-:B------:R-:W-:Y:S01]  /*54b0*/  FFMA.FTZ R212, R173, R88, -R14.reuse ;  /* 0x00000058add47223 */ /* 0x100fe2000001080e */
[----:B------:R-:W-:Y:S01]  /*54c0*/  FMNMX.FTZ R12, R65, R12, !PT ;  /* 0x0000000c410c7209 */ /* 0x000fe20007810000 */
[-CC-:B------:R-:W-:Y:S01]  /*54d0*/  FFMA.FTZ R141, R175, R88.reuse, -R14.reuse ;  /* 0x00000058af8d7223 */ /* 0x180fe2000001080e */
[--C-:B------:R-:W-:Y:S01]  /*54e0*/  FFMA.FTZ R216, R181, R88, -R14.reuse ;  /* 0x00000058b5d87223 */ /* 0x100fe2000001080e */
[----:B------:R-:W5:Y:S01]  /*54f0*/  MUFU.EX2 R182, R182 ;  /* 0x000000b600b67308 */ /* 0x000f620000000800 */
[----:B------:R-:W-:Y:S01]  /*5500*/  FMNMX.FTZ R12, R67, R12, !PT ;  /* 0x0000000c430c7209 */ /* 0x000fe20007810000 */
[-CC-:B------:R-:W-:Y:S01]  /*5510*/  FFMA.FTZ R149, R183, R88.reuse, -R14.reuse ;  /* 0x00000058b7957223 */ /* 0x180fe2000001080e */
[-CC-:B------:R-:W-:Y:S01]  /*5520*/  FFMA.FTZ R218, R185, R88.reuse, -R14.reuse ;  /* 0x00000058b9da7223 */ /* 0x180fe2000001080e */
[----:B------:R-:W-:Y:S01]  /*5530*/  FFMA.FTZ R151, R187, R88, -R14 ;  /* 0x00000058bb977223 */ /* 0x000fe2000001080e */
[----:B------:R-:W-:-:S03]  /*5540*/  FMNMX.FTZ R12, R69, R12, !PT ;  /* 0x0000000c450c7209 */ /* 0x000fc60007810000 */
[----:B------:R-:W5:Y:S01]  /*5550*/  MUFU.EX2 R91, R91 ;  /* 0x0000005b005b7308 */ /* 0x000f620000000800 */
[----:B------:R-:W-:-:S04]  /*5560*/  FMNMX.FTZ R12, R71, R12, !PT ;  /* 0x0000000c470c7209 */ /* 0x000fc80007810000 */
[----:B------:R-:W-:-:S03]  /*5570*/  FMNMX.FTZ R12, R73, R12, !PT ;  /* 0x0000000c490c7209 */ /* 0x000fc60007810000 */
[----:B------:R-:W5:Y:S01]  /*5580*/  MUFU.EX2 R184, R184 ;  /* 0x000000b800b87308 */ /* 0x000f620000000800 */
        /* <DEDUP_REMOVED lines=45> */
[----:B------:R-:W-:-:S06]  /*5860*/  FMUL.FTZ R38, R133, R88 ;  /* 0x0000005885267220 */ /* 0x000fcc0000410000 */
[----:B------:R-:W-:Y:S01]  /*5870*/  MUFU.EX2 R117, R117 ;  /* 0x0000007500757308 */ /* 0x000fe20000000800 */
[----:B------:R-:W-:Y:S02]  /*5880*/  FSEL R38, R38, RZ, P2 ;  /* 0x000000ff26267208 */ /* 0x000fe40001000000 */
[----:B------:R-:W-:Y:S01]  /*5890*/  ISETP.GE.AND P2, PT, R80, 0xb1, PT ;  /* 0x000000b15000780c */ /* 0x000fe20003f46270 */
[----:B------:R-:W-:Y:S02]  /*58a0*/  IMAD.MOV.U32 R80, RZ, RZ, R87 ;  /* 0x000000ffff507224 */ /* 0x000fe400078e0057 */
[-CC-:B------:R-:W-:Y:S01]  /*58b0*/  FFMA.FTZ R177, R11, R88.reuse, -R38.reuse ;  /* 0x000000580bb17223 */ /* 0x180fe20000010826 */
[----:B------:R-:W-:Y:S01]  /*58c0*/  FADD.FTZ R11, R176, R27 ;  /* 0x0000001bb00b7221 */ /* 0x000fe20000010000 */
[-CC-:B------:R-:W-:Y:S01]  /*58d0*/  FFMA.FTZ R12, R10, R88.reuse, -R38.reuse ;  /* 0x000000580a0c7223 */ /* 0x180fe20000010826 */
[-CC-:B------:R-:W-:Y:S01]  /*58e0*/  FFMA.FTZ R179, R13, R88.reuse, -R38.reuse ;  /* 0x000000580db37223 */ /* 0x180fe20000010826 */
[-CC-:B------:R-:W-:Y:S01]  /*58f0*/  FFMA.FTZ R14, R15, R88.reuse, -R38.reuse ;  /* 0x000000580f0e7223 */ /* 0x180fe20000010826 */
[----:B-1----:R-:W-:Y:S01]  /*5900*/  FADD.FTZ R10, R178, R11 ;  /* 0x0000000bb20a7221 */ /* 0x002fe20000010000 */
[----:B------:R-:W-:Y:S01]  /*5910*/  MUFU.EX2 R177, R177 ;  /* 0x000000b100b17308 */ /* 0x000fe20000000800 */
[-CC-:B------:R-:W-:Y:S01]  /*5920*/  FFMA.FTZ R181, R21, R88.reuse, -R38.reuse ;  /* 0x0000005815b57223 */ /* 0x180fe20000010826 */
[-C--:B------:R-:W-:Y:S01]  /*5930*/  FFMA.FTZ R20, R41, R88.reuse, -R38 ;  /* 0x0000005829147223 */ /* 0x080fe20000010826 */
[----:B--2---:R-:W-:Y:S01]  /*5940*/  FADD.FTZ R11, R31, R10 ;  /* 0x0000000a1f0b7221 */ /* 0x004fe20000010000 */
[-CC-:B------:R-:W-:Y:S01]  /*5950*/  FFMA.FTZ R183, R43, R88.reuse, -R38.reuse ;  /* 0x000000582bb77223 */ /* 0x180fe20000010826 */
[-CC-:B------:R-:W-:Y:S01]  /*5960*/  FFMA.FTZ R24, R45, R88.reuse, -R38.reuse ;  /* 0x000000582d187223 */ /* 0x180fe20000010826 */
[-CC-:B------:R-:W-:Y:S01]  /*5970*/  FFMA.FTZ R185, R47, R88.reuse, -R38.reuse ;  /* 0x000000582fb97223 */ /* 0x180fe20000010826 */
[----:B---3--:R-:W-:Y:S01]  /*5980*/  FADD.FTZ R10, R180, R11 ;  /* 0x0000000bb40a7221 */ /* 0x008fe20000010000 */
[----:B------:R-:W0:Y:S01]  /*5990*/  MUFU.EX2 R12, R12 ;  /* 0x0000000c000c7308 */ /* 0x000e220000000800 */
[-CC-:B------:R-:W-:Y:S01]  /*59a0*/  FFMA.FTZ R26, R49, R88.reuse, -R38.reuse ;  /* 0x00000058311a7223 */ /* 0x180fe20000010826 */
[-C--:B------:R-:W-:Y:S01]  /*59b0*/  FFMA.FTZ R187, R51, R88.reuse, -R38 ;  /* 0x0000005833bb7223 */ /* 0x080fe20000010826 */
[----:B----4-:R-:W-:Y:S01]  /*59c0*/  FADD.FTZ R11, R39, R10 ;  /* 0x0000000a270b7221 */ /* 0x010fe20000010000 */
[-CC-:B------:R-:W-:Y:S01]  /*59d0*/  FFMA.FTZ R28, R53, R88.reuse, -R38.reuse ;  /* 0x00000058351c7223 */ /* 0x180fe20000010826 */
[-CC-:B------:R-:W-:Y:S01]  /*59e0*/  FFMA.FTZ R189, R55, R88.reuse, -R38.reuse ;  /* 0x0000005837bd7223 */ /* 0x180fe20000010826 */
[-CC-:B------:R-:W-:Y:S01]  /*59f0*/  FFMA.FTZ R30, R57, R88.reuse, -R38.reuse ;  /* 0x00000058391e7223 */ /* 0x180fe20000010826 */
[----:B-----5:R-:W-:Y:S01]  /*5a00*/  FADD.FTZ R10, R182, R11 ;  /* 0x0000000bb60a7221 */ /* 0x020fe20000010000 */
[----:B------:R-:W1:Y:S01]  /*5a10*/  MUFU.EX2 R179, R179 ;  /* 0x000000b300b37308 */ /* 0x000e620000000800 */
[-CC-:B------:R-:W-:Y:S01]  /*5a20*/  FFMA.FTZ R191, R59, R88.reuse, -R38.reuse ;  /* 0x000000583bbf7223 */ /* 0x180fe20000010826 */
[-C--:B------:R-:W-:Y:S01]  /*5a30*/  FFMA.FTZ R32, R61, R88.reuse, -R38 ;  /* 0x000000583d207223 */ /* 0x080fe20000010826 */
[----:B------:R-:W-:Y:S01]  /*5a40*/  FADD.FTZ R11, R91, R10 ;  /* 0x0000000a5b0b7221 */ /* 0x000fe20000010000 */
[-CC-:B------:R-:W-:Y:S01]  /*5a50*/  FFMA.FTZ R193, R63, R88.reuse, -R38.reuse ;  /* 0x000000583fc17223 */ /* 0x180fe20000010826 */
[-CC-:B------:R-:W-:Y:S01]  /*5a60*/  FFMA.FTZ R34, R65, R88.reuse, -R38.reuse ;  /* 0x0000005841227223 */ /* 0x180fe20000010826 */
[-C--:B------:R-:W-:Y:S01]  /*5a70*/  FFMA.FTZ R195, R67, R88.reuse, -R38 ;  /* 0x0000005843c37223 */ /* 0x080fe20000010826 */
[----:B------:R-:W-:Y:S01]  /*5a80*/  FADD.FTZ R44, R184, R11 ;  /* 0x0000000bb82c7221 */ /* 0x000fe20000010000 */
[----:B------:R-:W2:Y:S01]  /*5a90*/  MUFU.EX2 R14, R14 ;  /* 0x0000000e000e7308 */ /* 0x000ea20000000800 */
[----:B0-----:R-:W-:Y:S01]  /*5aa0*/  FADD.FTZ R10, R177, R12 ;  /* 0x0000000cb10a7221 */ /* 0x001fe20000010000 */
[-C--:B------:R-:W-:Y:S01]  /*5ab0*/  FFMA.FTZ R36, R69, R88.reuse, -R38 ;  /* 0x0000005845247223 */ /* 0x080fe20000010826 */
[----:B------:R-:W-:Y:S01]  /*5ac0*/  FADD.FTZ R13, R93, R44 ;  /* 0x0000002c5d0d7221 */ /* 0x000fe20000010000 */
[-CC-:B------:R-:W-:Y:S01]  /*5ad0*/  FFMA.FTZ R197, R71, R88.reuse, -R38.reuse ;  /* 0x0000005847c57223 */ /* 0x180fe20000010826 */
[-CC-:B------:R-:W-:Y:S01]  /*5ae0*/  FFMA.FTZ R40, R73, R88.reuse, -R38.reuse ;  /* 0x0000005849287223 */ /* 0x180fe20000010826 */
[-C--:B------:R-:W-:Y:S01]  /*5af0*/  FFMA.FTZ R199, R75, R88.reuse, -R38 ;  /* 0x000000584bc77223 */ /* 0x080fe20000010826 */
[----:B------:R-:W-:Y:S01]  /*5b00*/  FADD.FTZ R46, R186, R13 ;  /* 0x0000000dba2e7221 */ /* 0x000fe20000010000 */
[----:B------:R-:W0:Y:S01]  /*5b10*/  MUFU.EX2 R181, R181 ;  /* 0x000000b500b57308 */ /* 0x000e220000000800 */
[----:B-1----:R-:W-:Y:S01]  /*5b20*/  FADD.FTZ R11, R179, R10 ;  /* 0x0000000ab30b7221 */ /* 0x002fe20000010000 */
[-C--:B------:R-:W-:Y:S01]  /*5b30*/  FFMA.FTZ R42, R77, R88.reuse, -R38 ;  /* 0x000000584d2a7223 */ /* 0x080fe20000010826 */
[----:B------:R-:W-:Y:S01]  /*5b40*/  FADD.FTZ R13, R99, R46 ;  /* 0x0000002e630d7221 */ /* 0x000fe20000010000 */
[-CC-:B------:R-:W-:Y:S01]  /*5b50*/  FFMA.FTZ R201, R79, R88.reuse, -R38.reuse ;  /* 0x000000584fc97223 */ /* 0x180fe20000010826 */
[-CC-:B------:R-:W-:Y:S01]  /*5b60*/  FFMA.FTZ R44, R33, R88.reuse, -R38.reuse ;  /* 0x00000058212c7223 */ /* 0x180fe20000010826 */
[-CC-:B------:R-:W-:Y:S01]  /*5b70*/  FFMA.FTZ R203, R81, R88.reuse, -R38.reuse ;  /* 0x0000005851cb7223 */ /* 0x180fe20000010826 */
[----:B------:R-:W-:Y:S01]  /*5b80*/  FADD.FTZ R46, R188, R13 ;  /* 0x0000000dbc2e7221 */ /* 0x000fe20000010000 */
[----:B------:R-:W1:Y:S01]  /*5b90*/  MUFU.EX2 R20, R20 ;  /* 0x0000001400147308 */ /* 0x000e620000000800 */
[----:B--2---:R-:W-:Y:S01]  /*5ba0*/  FADD.FTZ R10, R14, R11 ;  /* 0x0000000b0e0a7221 */ /* 0x004fe20000010000 */
        /* <DEDUP_REMOVED lines=12> */
[-CC-:B------:R-:W-:Y:S01]  /*5c70*/  FFMA.FTZ R29, R29, R88.reuse, -R38.reuse ;  /* 0x000000581d1d7223 */ /* 0x180fe20000010826 */
[----:B------:R-:W-:Y:S01]  /*5c80*/  FADD.FTZ R48, R192, R13 ;  /* 0x0000000dc0307221 */ /* 0x000fe20000010000 */
[----:B------:R-:W0:Y:S01]  /*5c90*/  MUFU.EX2 R24, R24 ;  /* 0x0000001800187308 */ /* 0x000e220000000800 */
[----:B-1----:R-:W-:Y:S01]  /*5ca0*/  FADD.FTZ R10, R20, R11 ;  /* 0x0000000b140a7221 */ /* 0x002fe20000010000 */
[-C--:B------:R-:W-:Y:S01]  /*5cb0*/  FFMA.FTZ R135, R135, R88.reuse, -R38 ;  /* 0x0000005887877223 */ /* 0x080fe20000010826 */
[----:B------:R-:W-:Y:S01]  /*5cc0*/  FADD.FTZ R13, R107, R48 ;  /* 0x000000306b0d7221 */ /* 0x000fe20000010000 */
[-CC-:B------:R-:W-:Y:S01]  /*5cd0*/  FFMA.FTZ R48, R37, R88.reuse, -R38.reuse ;  /* 0x0000005825307223 */ /* 0x180fe20000010826 */
[-CC-:B------:R-:W-:Y:S01]  /*5ce0*/  FFMA.FTZ R139, R139, R88.reuse, -R38.reuse ;  /* 0x000000588b8b7223 */ /* 0x180fe20000010826 */
[-C--:B------:R-:W-:Y:S01]  /*5cf0*/  FFMA.FTZ R143, R143, R88.reuse, -R38 ;  /* 0x000000588f8f7223 */ /* 0x080fe20000010826 */
[----:B------:R-:W-:Y:S01]  /*5d00*/  FADD.FTZ R50, R194, R13 ;  /* 0x0000000dc2327221 */ /* 0x000fe20000010000 */
[----:B------:R-:W1:Y:S01]  /*5d10*/  MUFU.EX2 R185, R185 ;  /* 0x000000b900b97308 */ /* 0x000e620000000800 */
[----:B--2---:R-:W-:Y:S01]  /*5d20*/  FADD.FTZ R11, R183, R10 ;  /* 0x0000000ab70b7221 */ /* 0x004fe20000010000 */
[-CC-:B------:R-:W-:Y:S01]  /*5d30*/  FFMA.FTZ R121, R121, R88.reuse, -R38.reuse ;  /* 0x0000005879797223 */ /* 0x180fe20000010826 */
[-CC-:B------:R-:W-:Y:S01]  /*5d40*/  FFMA.FTZ R123, R123, R88.reuse, -R38.reuse ;  /* 0x000000587b7b7223 */ /* 0x180fe20000010826 */
[-CC-:B------:R-:W-:Y:S01]  /*5d50*/  FFMA.FTZ R127, R127, R88.reuse, -R38.reuse ;  /* 0x000000587f7f7223 */ /* 0x180fe20000010826 */
[-CC-:B------:R-:W-:Y:S01]  /*5d60*/  FFMA.FTZ R137, R137, R88.reuse, -R38.reuse ;  /* 0x0000005889897223 */ /* 0x180fe20000010826 */
[----:B------:R-:W-:Y:S01]  /*5d70*/  FFMA.FTZ R145, R145, R88, -R38 ;  /* 0x0000005891917223 */ /* 0x000fe20000010826 */
[----:B------:R-:W-:Y:S01]  /*5d80*/  F2FP.F16.F32.PACK_AB R177, R12, R177 ;  /* 0x000000b10cb1723e */ /* 0x000fe200000000ff */
[----:B------:R-:W2:Y:S01]  /*5d90*/  MUFU.EX2 R26, R26 ;  /* 0x0000001a001a7308 */ /* 0x000ea20000000800 */
[----:B0-----:R-:W-:Y:S01]  /*5da0*/  FADD.FTZ R10, R24, R11 ;  /* 0x0000000b180a7221 */ /* 0x001fe20000010000 */
[----:B------:R-:W-:Y:S01]  /*5db0*/  F2FP.F16.F32.PACK_AB R179, R14, R179 ;  /* 0x000000b30eb3723e */ /* 0x000fe200000000ff */
[--C-:B------:R-:W-:Y:S01]  /*5dc0*/  IMAD.MOV.U32 R85, RZ, RZ, R87.reuse ;  /* 0x000000ffff557224 */ /* 0x100fe200078e0057 */
[----:B------:R-:W-:Y:S01]  /*5dd0*/  F2FP.F16.F32.PACK_AB R176, R27, R176 ;  /* 0x000000b01bb0723e */ /* 0x000fe200000000ff */
[--C-:B------:R-:W-:Y:S01]  /*5de0*/  IMAD.MOV.U32 R81, RZ, RZ, R87.reuse ;  /* 0x000000ffff517224 */ /* 0x100fe200078e0057 */
[----:B------:R-:W-:Y:S01]  /*5df0*/  F2FP.F16.F32.PACK_AB R178, R31, R178 ;  /* 0x000000b21fb2723e */ /* 0x000fe200000000ff */
[--C-:B------:R-:W-:Y:S01]  /*5e00*/  IMAD.MOV.U32 R79, RZ, RZ, R87.reuse ;  /* 0x000000ffff4f7224 */ /* 0x100fe200078e0057 */
[----:B------:R-:W0:Y:S01]  /*5e10*/  MUFU.EX2 R187, R187 ;  /* 0x000000bb00bb7308 */ /* 0x000e220000000800 */
[----:B-1----:R-:W-:Y:S01]  /*5e20*/  FADD.FTZ R11, R185, R10 ;  /* 0x0000000ab90b7221 */ /* 0x002fe20000010000 */
[----:B------:R-:W-:Y:S01]  /*5e30*/  F2FP.F16.F32.PACK_AB R180, R39, R180 ;  /* 0x000000b427b4723e */ /* 0x000fe200000000ff */
[--C-:B------:R-:W-:Y:S01]  /*5e40*/  IMAD.MOV.U32 R77, RZ, RZ, R87.reuse ;  /* 0x000000ffff4d7224 */ /* 0x100fe200078e0057 */
[----:B------:R-:W-:Y:S01]  /*5e50*/  F2FP.F16.F32.PACK_AB R183, R24, R183 ;  /* 0x000000b718b7723e */ /* 0x000fe200000000ff */
[--C-:B------:R-:W-:Y:S01]  /*5e60*/  IMAD.MOV.U32 R75, RZ, RZ, R87.reuse ;  /* 0x000000ffff4b7224 */ /* 0x100fe200078e0057 */
[----:B------:R-:W-:Y:S01]  /*5e70*/  F2FP.F16.F32.PACK_AB R182, R91, R182 ;  /* 0x000000b65bb6723e */ /* 0x000fe200000000ff */
[----:B------:R-:W-:Y:S01]  /*5e80*/  IMAD.MOV.U32 R73, RZ, RZ, R87 ;  /* 0x000000ffff497224 */ /* 0x000fe200078e0057 */
[----:B------:R-:W1:Y:S01]  /*5e90*/  MUFU.EX2 R28, R28 ;  /* 0x0000001c001c7308 */ /* 0x000e620000000800 */
[C---:B--2---:R-:W-:Y:S01]  /*5ea0*/  FADD.FTZ R10, R26.reuse, R11 ;  /* 0x0000000b1a0a7221 */ /* 0x044fe20000010000 */
[----:B------:R-:W-:Y:S01]  /*5eb0*/  F2FP.F16.F32.PACK_AB R185, R26, R185 ;  /* 0x000000b91ab9723e */ /* 0x000fe200000000ff */
[--C-:B------:R-:W-:Y:S01]  /*5ec0*/  IMAD.MOV.U32 R71, RZ, RZ, R87.reuse ;  /* 0x000000ffff477224 */ /* 0x100fe200078e0057 */
[----:B------:R-:W-:Y:S01]  /*5ed0*/  F2FP.F16.F32.PACK_AB R184, R93, R184 ;  /* 0x000000b85db8723e */ /* 0x000fe200000000ff */
[--C-:B------:R-:W-:Y:S01]  /*5ee0*/  IMAD.MOV.U32 R67, RZ, RZ, R87.reuse ;  /* 0x000000ffff437224 */ /* 0x100fe200078e0057 */
[----:B------:R-:W-:Y:S01]  /*5ef0*/  F2FP.F16.F32.PACK_AB R186, R99, R186 ;  /* 0x000000ba63ba723e */ /* 0x000fe200000000ff */
[--C-:B------:R-:W-:Y:S01]  /*5f00*/  IMAD.MOV.U32 R65, RZ, RZ, R87.reuse ;  /* 0x000000ffff417224 */ /* 0x100fe200078e0057 */
[----:B------:R-:W2:Y:S01]  /*5f10*/  MUFU.EX2 R189, R189 ;  /* 0x000000bd00bd7308 */ /* 0x000ea20000000800 */
[----:B0-----:R-:W-:Y:S01]  /*5f20*/  FADD.FTZ R11, R187, R10 ;  /* 0x0000000abb0b7221 */ /* 0x001fe20000010000 */
[----:B------:R-:W-:Y:S01]  /*5f30*/  F2FP.F16.F32.PACK_AB R188, R101, R188 ;  /* 0x000000bc65bc723e */ /* 0x000fe200000000ff */
[--C-:B------:R-:W-:Y:S01]  /*5f40*/  IMAD.MOV.U32 R63, RZ, RZ, R87.reuse ;  /* 0x000000ffff3f7224 */ /* 0x100fe200078e0057 */
[----:B------:R-:W-:Y:S01]  /*5f50*/  F2FP.F16.F32.PACK_AB R190, R103, R190 ;  /* 0x000000be67be723e */ /* 0x000fe200000000ff */
[--C-:B------:R-:W-:Y:S01]  /*5f60*/  IMAD.MOV.U32 R61, RZ, RZ, R87.reuse ;  /* 0x000000ffff3d7224 */ /* 0x100fe200078e0057 */
[----:B------:R-:W-:Y:S01]  /*5f70*/  F2FP.F16.F32.PACK_AB R192, R107, R192 ;  /* 0x000000c06bc0723e */ /* 0x000fe200000000ff */
[----:B------:R-:W-:Y:S01]  /*5f80*/  IMAD.MOV.U32 R59, RZ, RZ, R87 ;  /* 0x000000ffff3b7224 */ /* 0x000fe200078e0057 */
[----:B------:R-:W0:Y:S01]  /*5f90*/  MUFU.EX2 R30, R30 ;  /* 0x0000001e001e7308 */ /* 0x000e220000000800 */
[C---:B-1----:R-:W-:Y:S01]  /*5fa0*/  FADD.FTZ R10, R28.reuse, R11 ;  /* 0x0000000b1c0a7221 */ /* 0x042fe20000010000 */
[C---:B------:R-:W-:Y:S01]  /*5fb0*/  FADD.FTZ R11, R109.reuse, R50 ;  /* 0x000000326d0b7221 */ /* 0x040fe20000010000 */
[----:B------:R-:W-:Y:S01]  /*5fc0*/  F2FP.F16.F32.PACK_AB R187, R28, R187 ;  /* 0x000000bb1cbb723e */ /* 0x000fe200000000ff */
[----:B------:R-:W-:Y:S01]  /*5fd0*/  IMAD.MOV.U32 R57, RZ, RZ, R87 ;  /* 0x000000ffff397224 */ /* 0x000fe200078e0057 */
[----:B------:R-:W-:Y:S01]  /*5fe0*/  F2FP.F16.F32.PACK_AB R194, R109, R194 ;  /* 0x000000c26dc2723e */ /* 0x000fe200000000ff */
[----:B------:R-:W-:Y:S01]  /*5ff0*/  FADD.FTZ R50, R196, R11 ;  /* 0x0000000bc4327221 */ /* 0x000fe20000010000 */
[----:B------:R-:W-:Y:S01]  /*6000*/  F2FP.F16.F32.PACK_AB R196, R111, R196 ;  /* 0x000000c46fc4723e */ /* 0x000fe200000000ff */
[----:B------:R-:W1:Y:S01]  /*6010*/  MUFU.EX2 R191, R191 ;  /* 0x000000bf00bf7308 */ /* 0x000e620000000800 */
[----:B--2---:R-:W-:Y:S01]  /*6020*/  FADD.FTZ R3, R189, R10 ;  /* 0x0000000abd037221 */ /* 0x004fe20000010000 */
[----:B------:R-:W-:Y:S01]  /*6030*/  FADD.FTZ R11, R111, R50 ;  /* 0x000000326f0b7221 */ /* 0x000fe20000010000 */
[----:B------:R-:W-:Y:S01]  /*6040*/  F2FP.F16.F32.PACK_AB R181, R20, R181 ;  /* 0x000000b514b5723e */ /* 0x000fe200000000ff */
[----:B------:R-:W-:Y:S01]  /*6050*/  IMAD.MOV.U32 R53, RZ, RZ, R87 ;  /* 0x000000ffff357224 */ /* 0x000fe200078e0057 */
[----:B------:R-:W-:Y:S01]  /*6060*/  MOV R83, R87 ;  /* 0x0000005700537202 */ /* 0x000fe20000000f00 */
[----:B------:R-:W-:Y:S01]  /*6070*/  FADD.FTZ R52, R198, R11 ;  /* 0x0000000bc6347221 */ /* 0x000fe20000010000 */
[C---:B------:R-:W-:Y:S01]  /*6080*/  F2FP.F16.F32.PACK_AB R198, R113.reuse, R198 ;  /* 0x000000c671c6723e */ /* 0x040fe200000000ff */
[----:B------:R-:W2:Y:S01]  /*6090*/  MUFU.EX2 R32, R32 ;  /* 0x0000002000207308 */ /* 0x000ea20000000800 */
[C---:B0-----:R-:W-:Y:S01]  /*60a0*/  FADD.FTZ R10, R30.reuse, R3 ;  /* 0x000000031e0a7221 */ /* 0x041fe20000010000 */
[----:B------:R-:W-:Y:S01]  /*60b0*/  FADD.FTZ R11, R113, R52 ;  /* 0x00000034710b7221 */ /* 0x000fe20000010000 */
[----:B------:R-:W-:Y:S01]  /*60c0*/  F2FP.F16.F32.PACK_AB R189, R30, R189 ;  /* 0x000000bd1ebd723e */ /* 0x000fe200000000ff */
[----:B------:R-:W-:Y:S01]  /*60d0*/  IMAD.MOV.U32 R51, RZ, RZ, R87 ;  /* 0x000000ffff337224 */ /* 0x000fe200078e0057 */
[-C--:B------:R-:W-:Y:S01]  /*60e0*/  MOV R69, R87.reuse ;  /* 0x0000005700457202 */ /* 0x080fe20000000f00 */
[----:B------:R-:W-:Y:S01]  /*60f0*/  FADD.FTZ R52, R200, R11 ;  /* 0x0000000bc8347221 */ /* 0x000fe20000010000 */
[----:B------:R-:W-:Y:S01]  /*6100*/  F2FP.F16.F32.PACK_AB R200, R115, R200 ;  /* 0x000000c873c8723e */ /* 0x000fe200000000ff */
[----:B------:R-:W0:Y:S01]  /*6110*/  MUFU.EX2 R193, R193 ;  /* 0x000000c100c17308 */ /* 0x000e220000000800 */
[----:B-1----:R-:W-:Y:S01]  /*6120*/  FADD.FTZ R3, R191, R10 ;  /* 0x0000000abf037221 */ /* 0x002fe20000010000 */
[----:B------:R-:W-:Y:S01]  /*6130*/  FADD.FTZ R11, R115, R52 ;  /* 0x00000034730b7221 */ /* 0x000fe20000010000 */
[-C--:B------:R-:W-:Y:S01]  /*6140*/  MOV R55, R87.reuse ;  /* 0x0000005700377202 */ /* 0x080fe20000000f00 */
[----:B------:R-:W-:Y:S01]  /*6150*/  IMAD.MOV.U32 R49, RZ, RZ, R87 ;  /* 0x000000ffff317224 */ /* 0x000fe200078e0057 */
[----:B------:R-:W-:Y:S01]  /*6160*/  MOV R41, R87 ;  /* 0x0000005700297202 */ /* 0x000fe20000000f00 */
[----:B------:R-:W-:Y:S01]  /*6170*/  FADD.FTZ R54, R202, R11 ;  /* 0x0000000bca367221 */ /* 0x000fe20000010000 */
[C---:B------:R-:W-:Y:S01]  /*6180*/  F2FP.F16.F32.PACK_AB R202, R117.reuse, R202 ;  /* 0x000000ca75ca723e */ /* 0x040fe200000000ff */
[----:B------:R-:W1:Y:S01]  /*6190*/  MUFU.EX2 R34, R34 ;  /* 0x0000002200227308 */ /* 0x000e620000000800 */
[C---:B--2---:R-:W-:Y:S01]  /*61a0*/  FADD.FTZ R10, R32.reuse, R3 ;  /* 0x00000003200a7221 */ /* 0x044fe20000010000 */
[----:B------:R-:W-:Y:S01]  /*61b0*/  FADD.FTZ R11, R117, R54 ;  /* 0x00000036750b7221 */ /* 0x000fe20000010000 */
[----:B------:R-:W-:Y:S01]  /*61c0*/  F2FP.F16.F32.PACK_AB R191, R32, R191 ;  /* 0x000000bf20bf723e */ /* 0x000fe200000000ff */
[--C-:B------:R-:W-:Y:S01]  /*61d0*/  IMAD.MOV.U32 R47, RZ, RZ, R87.reuse ;  /* 0x000000ffff2f7224 */ /* 0x100fe200078e0057 */
[----:B------:R-:W-:Y:S01]  /*61e0*/  MOV R27, R87 ;  /* 0x00000057001b7202 */ /* 0x000fe20000000f00 */
[----:B------:R-:W-:-:S02]  /*61f0*/  IMAD.MOV.U32 R45, RZ, RZ, R87 ;  /* 0x000000ffff2d7224 */ /* 0x000fc400078e0057 */
[----:B------:R-:W2:Y:S01]  /*6200*/  MUFU.EX2 R195, R195 ;  /* 0x000000c300c37308 */ /* 0x000ea20000000800 */
[----:B0-----:R-:W-:Y:S01]  /*6210*/  FADD.FTZ R3, R193, R10 ;  /* 0x0000000ac1037221 */ /* 0x001fe20000010000 */
[--C-:B------:R-:W-:Y:S02]  /*6220*/  IMAD.MOV.U32 R43, RZ, RZ, R87.reuse ;  /* 0x000000ffff2b7224 */ /* 0x100fe400078e0057 */
[--C-:B------:R-:W-:Y:S02]  /*6230*/  IMAD.MOV.U32 R39, RZ, RZ, R87.reuse ;  /* 0x000000ffff277224 */ /* 0x100fe400078e0057 */
[----:B------:R-:W-:Y:S02]  /*6240*/  IMAD.MOV.U32 R37, RZ, RZ, R87 ;  /* 0x000000ffff257224 */ /* 0x000fe400078e0057 */
[----:B------:R-:W0:Y:S01]  /*6250*/  MUFU.EX2 R36, R36 ;  /* 0x0000002400247308 */ /* 0x000e220000000800 */
[C---:B-1----:R-:W-:Y:S01]  /*6260*/  FADD.FTZ R10, R34.reuse, R3 ;  /* 0x00000003220a7221 */ /* 0x042fe20000010000 */
[----:B------:R-:W-:Y:S01]  /*6270*/  F2FP.F16.F32.PACK_AB R193, R34, R193 ;  /* 0x000000c122c1723e */ /* 0x000fe200000000ff */
[--C-:B------:R-:W-:Y:S01]  /*6280*/  IMAD.MOV.U32 R35, RZ, RZ, R87.reuse ;  /* 0x000000ffff237224 */ /* 0x100fe200078e0057 */
[----:B------:R-:W-:Y:S01]  /*6290*/  MOV R34, R87 ;  /* 0x0000005700227202 */ /* 0x000fe20000000f00 */
[----:B------:R-:W-:-:S02]  /*62a0*/  IMAD.MOV.U32 R33, RZ, RZ, R87 ;  /* 0x000000ffff217224 */ /* 0x000fc400078e0057 */
[--C-:B------:R-:W-:Y:S01]  /*62b0*/  IMAD.MOV.U32 R32, RZ, RZ, R87.reuse ;  /* 0x000000ffff207224 */ /* 0x100fe200078e0057 */
[----:B------:R-:W1:Y:S01]  /*62c0*/  MUFU.EX2 R197, R197 ;  /* 0x000000c500c57308 */ /* 0x000e620000000800 */
[----:B--2---:R-:W-:Y:S01]  /*62d0*/  FADD.FTZ R3, R195, R10 ;  /* 0x0000000ac3037221 */ /* 0x004fe20000010000 */
[--C-:B------:R-:W-:Y:S02]  /*62e0*/  IMAD.MOV.U32 R31, RZ, RZ, R87.reuse ;  /* 0x000000ffff1f7224 */ /* 0x100fe400078e0057 */
[--C-:B------:R-:W-:Y:S02]  /*62f0*/  IMAD.MOV.U32 R30, RZ, RZ, R87.reuse ;  /* 0x000000ffff1e7224 */ /* 0x100fe400078e0057 */
[----:B------:R-:W-:Y:S02]  /*6300*/  IMAD.MOV.U32 R28, RZ, RZ, R87 ;  /* 0x000000ffff1c7224 */ /* 0x000fe400078e0057 */
[----:B------:R-:W2:Y:S01]  /*6310*/  MUFU.EX2 R40, R40 ;  /* 0x0000002800287308 */ /* 0x000ea20000000800 */
[C---:B0-----:R-:W-:Y:S01]  /*6320*/  FADD.FTZ R10, R36.reuse, R3 ;  /* 0x00000003240a7221 */ /* 0x041fe20000010000 */
[----:B------:R-:W-:Y:S01]  /*6330*/  F2FP.F16.F32.PACK_AB R195, R36, R195 ;  /* 0x000000c324c3723e */ /* 0x000fe200000000ff */
[----:B------:R-:W-:-:S02]  /*6340*/  IMAD.MOV.U32 R36, RZ, RZ, R87 ;  /* 0x000000ffff247224 */ /* 0x000fc400078e0057 */
[--C-:B------:R-:W-:Y:S02]  /*6350*/  IMAD.MOV.U32 R26, RZ, RZ, R87.reuse ;  /* 0x000000ffff1a7224 */ /* 0x100fe400078e0057 */
[----:B------:R-:W-:Y:S01]  /*6360*/  IMAD.MOV.U32 R24, RZ, RZ, R87 ;  /* 0x000000ffff187224 */ /* 0x000fe200078e0057 */
        /* <DEDUP_REMOVED lines=21> */
[----:B------:R-:W-:Y:S01]  /*64c0*/  F2FP.F16.F32.PACK_AB R201, R44, R201 ;  /* 0x000000c92cc9723e */ /* 0x000fe200000000ff */
[----:B------:R-:W-:-:S05]  /*64d0*/  IMAD.MOV.U32 R44, RZ, RZ, R87 ;  /* 0x000000ffff2c7224 */ /* 0x000fca00078e0057 */
        /* <DEDUP_REMOVED lines=9> */
[----:B------:R-:W-:Y:S01]  /*6570*/  F2FP.F16.F32.PACK_AB R203, R46, R203 ;  /* 0x000000cb2ecb723e */ /* 0x000fe200000000ff */
[----:B------:R-:W-:-:S05]  /*6580*/  IMAD.MOV.U32 R46, RZ, RZ, R87 ;  /* 0x000000ffff2e7224 */ /* 0x000fca00078e0057 */
        /* <DEDUP_REMOVED lines=9> */
[----:B------:R-:W-:Y:S02]  /*6620*/  F2FP.F16.F32.PACK_AB R205, R48, R205 ;  /* 0x000000cd30cd723e */ /* 0x000fe400000000ff */
[----:B------:R-:W-:-:S04]  /*6630*/  MOV R48, R87 ;  /* 0x0000005700307202 */ /* 0x000fc80000000f00 */
        /* <DEDUP_REMOVED lines=24> */
[----:B------:R1:W3:Y:S01]  /*67c0*/  MUFU.EX2 R38, R29 ;  /* 0x0000001d00267308 */ /* 0x0002e20000000800 */
[----:B--2---:R-:W-:-:S07]  /*67d0*/  FADD.FTZ R3, R25, R10 ;  /* 0x0000000a19037221 */ /* 0x004fce0000010000 */
[----:B------:R-:W2:Y:S01]  /*67e0*/  MUFU.EX2 R216, R216 ;  /* 0x000000d800d87308 */ /* 0x000ea20000000800 */
[C---:B0-----:R-:W-:Y:S01]  /*67f0*/  FADD.FTZ R11, R147.reuse, R58 ;  /* 0x0000003a930b7221 */ /* 0x041fe20000010000 */
[----:B------:R-:W-:Y:S01]  /*6800*/  F2FP.F16.F32.PACK_AB R214, R147, R214 ;  /* 0x000000d693d6723e */ /* 0x000fe200000000ff */
[----:B-1----:R-:W-:-:S05]  /*6810*/  IMAD.MOV.U32 R29, RZ, RZ, R87 ;  /* 0x000000ffff1d7224 */ /* 0x002fca00078e0057 */
[----:B------:R-:W0:Y:S01]  /*6820*/  MUFU.EX2 R135, R135 ;  /* 0x0000008700877308 */ /* 0x000e220000000800 */
[C---:B---3--:R-:W-:Y:S01]  /*6830*/  FADD.FTZ R60, R38.reuse, R3 ;  /* 0x00000003263c7221 */ /* 0x048fe20000010000 */
[----:B------:R-:W-:Y:S01]  /*6840*/  F2FP.F16.F32.PACK_AB R211, R38, R25 ;  /* 0x0000001926d3723e */ /* 0x000fe200000000ff */
[--C-:B------:R-:W-:Y:S02]  /*6850*/  IMAD.MOV.U32 R38, RZ, RZ, R87.reuse ;  /* 0x000000ffff267224 */ /* 0x100fe400078e0057 */
[----:B------:R-:W-:-:S03]  /*6860*/  IMAD.MOV.U32 R25, RZ, RZ, R87 ;  /* 0x000000ffff197224 */ /* 0x000fc600078e0057 */
[----:B------:R-:W1:Y:S01]  /*6870*/  MUFU.EX2 R149, R149 ;  /* 0x0000009500957308 */ /* 0x000e620000000800 */
[----:B--2---:R-:W-:-:S07]  /*6880*/  FADD.FTZ R58, R216, R11 ;  /* 0x0000000bd83a7221 */ /* 0x004fce0000010000 */
[----:B------:R-:W2:Y:S01]  /*6890*/  MUFU.EX2 R54, R139 ;  /* 0x0000008b00367308 */ /* 0x000ea20000000800 */
[----:B0-----:R-:W-:Y:S01]  /*68a0*/  FADD.FTZ R3, R135, R60 ;  /* 0x0000003c87037221 */ /* 0x001fe20000010000 */
[----:B------:R-:W-:-:S06]  /*68b0*/  IMAD.MOV.U32 R60, RZ, RZ, R87 ;  /* 0x000000ffff3c7224 */ /* 0x000fcc00078e0057 */
        /* <DEDUP_REMOVED lines=17> */
[----:B------:R-:W-:Y:S01]  /*69d0*/  F2FP.F16.F32.PACK_AB R217, R58, R123 ;  /* 0x0000007b3ad9723e */ /* 0x000fe200000000ff */
[----:B------:R-:W-:-:S05]  /*69e0*/  IMAD.MOV.U32 R58, RZ, RZ, R87 ;  /* 0x000000ffff3a7224 */ /* 0x000fca00078e0057 */
        /* <DEDUP_REMOVED lines=8> */
[----:B------:R-:W-:Y:S06]  /*6a70*/  @!P2 BRA `(.L_x_6703) ;  /* 0x000000580044a947 */ /* 0x000fec0003800000 */
[----:B------:R-:W-:Y:S01]  /*6a80*/  R2UR UR6, R16 ;  /* 0x00000000100672ca */ /* 0x000fe200000e0000 */
[----:B------:R-:W-:Y:S01]  /*6a90*/  VIADD R13, R120, 0xfffffffe ;  /* 0xfffffffe780d7836 */ /* 0x000fe20000000000 */
[----:B------:R-:W-:Y:S01]  /*6aa0*/  CS2R R86, SRZ ;  /* 0x0000000000567805 */ /* 0x000fe2000001ff00 */
[----:B------:R-:W-:Y:S01]  /*6ab0*/  IMAD.MOV.U32 R12, RZ, RZ, R133 ;  /* 0x000000ffff0c7224 */ /* 0x000fe200078e0085 */
[----:B------:R-:W-:Y:S01]  /*6ac0*/  CS2R R84, SRZ ;  /* 0x0000000000547805 */ /* 0x000fe2000001ff00 */
[----:B------:R-:W-:Y:S01]  /*6ad0*/  IMAD.MOV.U32 R11, RZ, RZ, R89 ;  /* 0x000000ffff0b7224 */ /* 0x000fe200078e0059 */
[----:B------:R-:W-:Y:S02]  /*6ae0*/  CS2R R82, SRZ ;  /* 0x0000000000527805 */ /* 0x000fe4000001ff00 */
[----:B------:R-:W-:Y:S02]  /*6af0*/  CS2R R80, SRZ ;  /* 0x0000000000507805 */ /* 0x000fe4000001ff00 */
[----:B------:R-:W-:-:S02]  /*6b00*/  CS2R R78, SRZ ;  /* 0x00000000004e7805 */ /* 0x000fc4000001ff00 */
[----:B------:R-:W-:Y:S02]  /*6b10*/  CS2R R76, SRZ ;  /* 0x00000000004c7805 */ /* 0x000fe4000001ff00 */
[----:B------:R-:W-:Y:S02]  /*6b20*/  CS2R R74, SRZ ;  /* 0x00000000004a7805 */ /* 0x000fe4000001ff00 */
[----:B------:R-:W-:Y:S02]  /*6b30*/  CS2R R72, SRZ ;  /* 0x0000000000487805 */ /* 0x000fe4000001ff00 */
[----:B------:R-:W-:Y:S02]  /*6b40*/  CS2R R70, SRZ ;  /* 0x0000000000467805 */ /* 0x000fe4000001ff00 */
[----:B------:R-:W-:Y:S02]  /*6b50*/  MOV R15, UR6 ;  /* 0x00000006000f7c02 */ /* 0x000fe40008000f00 */
        /* <DEDUP_REMOVED lines=23> */
[----:B------:R-:W-:Y:S01]  /*6cd0*/  UMOV UR61, UR60 ;  /* 0x0000003c003d7c82 */ /* 0x000fe20008000000 */
[----:B------:R-:W-:-:S05]  /*6ce0*/  ULDC UR7, c[0x0][0x9d8] ;  /* 0x0002760000077ab9 */ /* 0x000fca0000000800 */
.L_x_6712:
[----:B------:R-:W-:Y:S01]  /*6cf0*/  R2UR UR11, R17 ;  /* 0x00000000110b72ca */ /* 0x000fe200000e0000 */
[----:B------:R-:W-:Y:S01]  /*6d00*/  UIADD3 UR60, UR61, 0x1, URZ ;  /* 0x000000013d3c7890 */ /* 0x000fe2000fffe03f */
[----:B------:R-:W-:-:S03]  /*6d10*/  R2UR UR10, R15 ;  /* 0x000000000f0a72ca */ /* 0x000fc600000e0000 */
[----:B------:R-:W-:-:S04]  /*6d20*/  UISETP.NE.AND UP0, UPT, UR60, 0x2, UPT ;  /* 0x000000023c00788c */ /* 0x000fc8000bf05270 */
[----:B------:R-:W-:Y:S02]  /*6d30*/  USEL UR6, URZ, 0x1, UP0 ;  /* 0x000000013f067887 */ /* 0x000fe40008000000 */
[----:B------:R-:W-:Y:S02]  /*6d40*/  USEL UR60, UR60, URZ, UP0 ;  /* 0x0000003f3c3c7287 */ /* 0x000fe40008000000 */
[----:B------:R-:W-:Y:S02]  /*6d50*/  ISETP.NE.AND P3, PT, RZ, UR11, PT ;  /* 0x0000000bff007c0c */ /* 0x000fe4000bf65270 */
[----:B------:R-:W-:-:S06]  /*6d60*/  ULOP3.LUT UR6, UR10, UR6, URZ, 0x3c, !UPT ;  /* 0x000000060a067292 */ /* 0x000fcc000f8e3c3f */
[----:B------:R-:W-:-:S05]  /*6d70*/  IMAD.U32 R16, RZ, RZ, UR6 ;  /* 0x00000006ff107e24 */ /* 0x000fca000f8e00ff */
[----:B------:R-:W-:Y:S05]  /*6d80*/  @P3 BRA `(.L_x_6704) ;  /* 0x0000000000343947 */ /* 0x000fea0003800000 */
[----:B------:R-:W-:Y:S05]  /*6d90*/  @!P0 BRA `(.L_x_6705) ;  /* 0x0000000000048947 */ /* 0x000fea0003800000 */
[----:B------:R-:W-:Y:S01]  /*6da0*/  BPT.TRAP 0x1 ;  /* 0x000000040000795c */ /* 0x000fe20000300000 */
.L_x_6705:
        /* <DEDUP_REMOVED lines=8> */
.L_x_6706:
[----:B-1----:R-:W-:Y:S05]  /*6e30*/  @P2 BRA `(.L_x_6704) ;  /* 0x0000000000082947 */ /* 0x002fea0003800000 */
[----:B------:R-:W1:Y:S02]  /*6e40*/  SYNCS.PHASECHK.TRANS64.TRYWAIT P2, [UR6+0x34830], R14 ;  /* 0x0348300eff0075a7 */ /* 0x000e640008040146 */
[----:B-1----:R-:W-:Y:S05]  /*6e50*/  @!P2 BRA `(.L_x_6707) ;  /* 0x000000b40010a947 */ /* 0x002fea0003800000 */
.L_x_6704:
[----:B------:R-:W2:Y:S01]  /*6e60*/  S2R R20, SR_TID.X ;  /* 0x0000000000147919 */ /* 0x000ea20000002100 */
[----:B------:R-:W-:Y:S01]  /*6e70*/  R2UR UR6, R0 ;  /* 0x00000000000672ca */ /* 0x000fe200000e0000 */
[----:B------:R-:W-:Y:S01]  /*6e80*/  UMOV UR59, 0x40000040 ;  /* 0x40000040003b7882 */ /* 0x000fe20000000000 */
        /* <DEDUP_REMOVED lines=10> */
[----:B------:R-:W-:Y:S01]  /*6f30*/  R2UR UR18, R6 ;  /* 0x00000000061272ca */ /* 0x000fe200000e0000 */
[----:B------:R-:W-:Y:S01]  /*6f40*/  UIMAD UR6, UR60, 0xb00, UR6 ;  /* 0x00000b003c0678a4 */ /* 0x000fe2000f8e0206 */
[----:B------:R-:W-:Y:S01]  /*6f50*/  R2UR UR19, R7 ;  /* 0x00000000071372ca */ /* 0x000fe200000e0000 */
[----:B------:R-:W-:Y:S01]  /*6f60*/  UMOV UR56, UR14 ;  /* 0x0000000e00387c82 */ /* 0x000fe20008000000 */
[----:B------:R-:W-:Y:S01]  /*6f70*/  UMOV UR24, UR14 ;  /* 0x0000000e00187c82 */ /* 0x000fe20008000000 */
[----:B------:R-:W-:Y:S01]  /*6f80*/  UMOV UR57, UR15 ;  /* 0x0000000f00397c82 */ /* 0x000fe20008000000 */
[----:B------:R-:W-:-:S02]  /*6f90*/  UIADD3 UR26, UR6, 0x80, URZ ;  /* 0x00000080061a7890 */ /* 0x000fc4000fffe03f */
        /* <DEDUP_REMOVED lines=9> */
[----:B--2---:R-:W-:Y:S01]  /*7030*/  SHF.R.U32.HI R20, RZ, 0x7, R20 ;  /* 0x00000007ff147819 */ /* 0x004fe20000011614 */
[----:B------:R-:W-:Y:S01]  /*7040*/  UMOV UR36, UR14 ;  /* 0x0000000e00247c82 */ /* 0x000fe20008000000 */
[----:B------:R-:W-:Y:S01]  /*7050*/  UMOV UR37, UR15 ;  /* 0x0000000f00257c82 */ /* 0x000fe20008000000 */
[----:B------:R-:W-:-:S02]  /*7060*/  UIADD3 UR42, UR6, 0x280, URZ ;  /* 0x00000280062a7890 */ /* 0x000fc4000fffe03f */
[----:B01----:R-:W-:Y:S01]  /*7070*/  VIADD R14, R20, 0x8 ;  /* 0x00000008140e7836 */ /* 0x003fe20000000000 */
[----:B------:R-:W-:Y:S01]  /*7080*/  UMOV UR40, UR14 ;  /* 0x0000000e00287c82 */ /* 0x000fe20008000000 */
[----:B------:R-:W-:Y:S01]  /*7090*/  UMOV UR41, UR15 ;  /* 0x0000000f00297c82 */ /* 0x000fe20008000000 */
[----:B------:R-:W-:Y:S02]  /*70a0*/  UIADD3 UR46, UR6, 0x300, URZ ;  /* 0x00000300062e7890 */ /* 0x000fe4000fffe03f */
[----:B------:R0:W-:Y:S01]  /*70b0*/  BAR.SYNC.DEFER_BLOCKING R14, 0x100 ;  /* 0x0004000e0000751d */ /* 0x0001e20000010000 */
        /* <DEDUP_REMOVED lines=11> */
[----:B------:R-:W-:Y:S01]  /*7170*/  UMOV UR23, 0x40000040 ;  /* 0x4000004000177882 */ /* 0x000fe20000000000 */
        /* <DEDUP_REMOVED lines=69> */
[----:B------:R-:W-:Y:S01]  /*75d0*/  UIADD3 UR10, UR6, 0x502, URZ ;  /* 0x00000502060a7890 */ /* 0x000fe2000fffe03f */
[----:B------:R-:W-:Y:S02]  /*75e0*/  R2UR UR14, R4 ;  /* 0x00000000040e72ca */ /* 0x000fe400000e0000 */
[----:B------:R-:W-:Y:S01]  /*75f0*/  R2UR UR15, R5 ;  /* 0x00000000050f72ca */ /* 0x000fe200000e0000 */
        /* <DEDUP_REMOVED lines=456> */
[----:B------:R-:W-:Y:S01]  /*9280*/  UIADD3 UR6, UR6, 0xa86, URZ ;  /* 0x00000a8606067890 */ /* 0x000fe2000fffe03f */
        /* <DEDUP_REMOVED lines=33> */
[----:B0-----:R-:W-:Y:S05]  /*94a0*/  @P3 BRA `(.L_x_6708) ;  /* 0x0000000000343947 */ /* 0x001fea0003800000 */
[----:B------:R-:W-:Y:S05]  /*94b0*/  @!P0 BRA `(.L_x_6709) ;  /* 0x0000000000048947 */ /* 0x000fea0003800000 */
[----:B------:R-:W-:Y:S01]  /*94c0*/  BPT.TRAP 0x1 ;  /* 0x000000040000795c */ /* 0x000fe20000300000 */
.L_x_6709:
        /* <DEDUP_REMOVED lines=8> */
.L_x_6710:
[----:B-1----:R-:W-:Y:S05]  /*9550*/  @P2 BRA `(.L_x_6708) ;  /* 0x0000000000082947 */ /* 0x002fea0003800000 */
[----:B------:R-:W1:Y:S02]  /*9560*/  SYNCS.PHASECHK.TRANS64.TRYWAIT P2, [UR6+0x34850], R14 ;  /* 0x0348500eff0075a7 */ /* 0x000e640008040146 */
[----:B-1----:R-:W-:Y:S05]  /*9570*/  @!P2 BRA `(.L_x_6711) ;  /* 0x0000008c0060a947 */ /* 0x002fea0003800000 */
.L_x_6708:
[----:B------:R-:W-:Y:S01]  /*9580*/  R2UR UR14, R2 ;  /* 0x00000000020e72ca */ /* 0x000fe200000e0000 */
[----:B------:R-:W-:Y:S01]  /*9590*/  WARPGROUP.ARRIVE ;  /* 0x00000000000079c5 */ /* 0x000fe20000000000 */
[----:B------:R-:W-:Y:S01]  /*95a0*/  UMOV UR11, 0x40000040 ;  /* 0x40000040000b7882 */ /* 0x000fe20000000000 */
[----:B01----:R-:W-:Y:S01]  /*95b0*/  FMUL.FTZ R14, R168, UR7 ;  /* 0x00000007a80e7c20 */ /* 0x003fe20008410000 */
        /* <DEDUP_REMOVED lines=34> */
[----:B------:R-:W-:Y:S01]  /*97e0*/  HGMMA.64x128x16.F32 R24, R176, gdesc[UR8].tnspB, R24, gsb0 ;  /* 0x41e00008b0187df0 */ /* 0x000fe20008000818 */
        /* <DEDUP_REMOVED lines=71> */
[----:B------:R-:W1:Y:S01]  /*9c60*/  S2R R234, SR_TID.X ;  /* 0x0000000000ea7919 */ /* 0x000e620000002100 */
[C---:B------:R-:W-:Y:S01]  /*9c70*/  ISETP.GT.AND P2, PT, R13.reuse, RZ, PT ;  /* 0x000000ff0d00720c */ /* 0x040fe20003f44270 */
[----:B------:R-:W-:-:S02]  /*9c80*/  VIADD R13, R13, 0xffffffff ;  /* 0xffffffff0d0d7836 */ /* 0x000fc40000000000 */
[----:B------:R-:W3:Y:S01]  /*9c90*/  MUFU.TANH R145, R145 ;  /* 0x0000009100917308 */ /* 0x000ee20000002400 */
[----:B--2---:R-:W-:-:S07]  /*9ca0*/  FMNMX.FTZ R173, R157, R172, !PT ;  /* 0x000000ac9dad7209 */ /* 0x004fce0007810000 */
[----:B------:R-:W2:Y:S01]  /*9cb0*/  MUFU.TANH R148, R148 ;  /* 0x0000009400947308 */ /* 0x000ea20000002400 */
[----:B0-----:R-:W-:Y:S01]  /*9cc0*/  FMNMX.FTZ R172, R144, R173, !PT ;  /* 0x000000ad90ac7209 */ /* 0x001fe20007810000 */
[----:B------:R-:W-:-:S06]  /*9cd0*/  FMUL.FTZ R173, R118, UR7 ;  /* 0x0000000776ad7c20 */ /* 0x000fcc0008410000 */
[----:B------:R-:W0:Y:S01]  /*9ce0*/  MUFU.TANH R149, R149 ;  /* 0x0000009500957308 */ /* 0x000e220000002400 */
[----:B---3--:R-:W-:-:S07]  /*9cf0*/  FMNMX.FTZ R175, R145, R172, !PT ;  /* 0x000000ac91af7209 */ /* 0x008fce0007810000 */
[----:B------:R-:W3:Y:S01]  /*9d00*/  MUFU.TANH R136, R136 ;  /* 0x0000008800887308 */ /* 0x000ee20000002400 */
[----:B--2---:R-:W-:Y:S01]  /*9d10*/  FMNMX.FTZ R118, R148, R175, !PT ;  /* 0x000000af94767209 */ /* 0x004fe20007810000 */
[----:B------:R-:W-:Y:S01]  /*9d20*/  FMUL.FTZ R175, R104, UR7 ;  /* 0x0000000768af7c20 */ /* 0x000fe20008410000 */
[----:B-1----:R-:W-:-:S05]  /*9d30*/  SHF.R.U32.HI R234, RZ, 0x7, R234 ;  /* 0x00000007ffea7819 */ /* 0x002fca00000116ea */
[----:B------:R-:W1:Y:S08]  /*9d40*/  MUFU.TANH R137, R137 ;  /* 0x0000008900897308 */ /* 0x000e700000002400 */
[----:B------:R-:W2:Y:S08]  /*9d50*/  MUFU.TANH R140, R140 ;  /* 0x0000008c008c7308 */ /* 0x000eb00000002400 */
[----:B------:R-:W4:Y:S08]  /*9d60*/  MUFU.TANH R141, R141 ;  /* 0x0000008d008d7308 */ /* 0x000f300000002400 */
[----:B------:R-:W5:Y:S08]  /*9d70*/  MUFU.TANH R128, R128 ;  /* 0x0000008000807308 */ /* 0x000f700000002400 */
[----:B------:R-:W5:Y:S01]  /*9d80*/  MUFU.TANH R129, R129 ;  /* 0x0000008100817308 */ /* 0x000f620000002400 */
[----:B------:R-:W-:-:S02]  /*9d90*/  WARPGROUP.DEPBAR.LE gsb0, 0x0 ;  /* 0x00008000000079c5 */ /* 0x000fc40000010000 */
[----:B------:R-:W-:Y:S01]  /*9da0*/  WARPGROUP.ARRIVE ;  /* 0x00000000000079c5 */ /* 0x000fe20000000000 */
[----:B0-----:R-:W-:Y:S01]  /*9db0*/  FMNMX.FTZ R177, R149, R118, !PT ;  /* 0x0000007695b17209 */ /* 0x001fe20007810000 */
[----:B------:R-:W-:-:S03]  /*9dc0*/  IMAD.U32 R118, RZ, RZ, UR60 ;  /* 0x0000003cff767e24 */ /* 0x000fc6000f8e00ff */
[----:B------:R-:W0:Y:S01]  /*9dd0*/  MUFU.TANH R132, R132 ;  /* 0x0000008400847308 */ /* 0x000e220000002400 */
[----:B---3--:R-:W-:Y:S01]  /*9de0*/  FMNMX.FTZ R104, R136, R177, !PT ;  /* 0x000000b188687209 */ /* 0x008fe20007810000 */
[----:B------:R-:W-:Y:S01]  /*9df0*/  HGMMA.64x128x16.F32 R24, R180, gdesc[UR8].tnspB, R24, gsb0 ;  /* 0x41e00008b4187df0 */ /* 0x000fe20008000818 */
[----:B------:R-:W-:Y:S01]  /*9e00*/  UIADD3 UR10, UR6, 0x100, URZ ;  /* 0x00000100060a7890 */ /* 0x000fe2000fffe03f */
[----:B------:R-:W-:Y:S01]  /*9e10*/  @!P1 LEA R118, R118, UR14, 0x3 ;  /* 0x0000000e76769c11 */ /* 0x000fe2000f8e18ff */
[----:B------:R-:W-:Y:S01]  /*9e20*/  UMOV UR11, 0x40000040 ;  /* 0x40000040000b7882 */ /* 0x000fe20000000000 */
[----:B-1----:R-:W-:Y:S02]  /*9e30*/  FMNMX.FTZ R177, R137, R104, !PT ;  /* 0x0000006889b17209 */ /* 0x002fe40007810000 */
[----:B------:R-:W1:Y:S01]  /*9e40*/  MUFU.TANH R133, R133 ;  /* 0x0000008500857308 */ /* 0x000e620000002400 */
[----:B------:R-:W-:Y:S01]  /*9e50*/  @!P1 VIADD R118, R118, 0x34840 ;  /* 0x0003484076769836 */ /* 0x000fe20000000000 */
[----:B--2---:R-:W-:Y:S01]  /*9e60*/  FMNMX.FTZ R104, R140, R177, !PT ;  /* 0x000000b18c687209 */ /* 0x004fe20007810000 */
[----:B------:R-:W-:-:S03]  /*9e70*/  FMUL.FTZ R177, R108, UR7 ;  /* 0x000000076cb17c20 */ /* 0x000fc60008410000 */
[----:B----4-:R-:W-:Y:S02]  /*9e80*/  FMNMX.FTZ R179, R141, R104, !PT ;  /* 0x000000688db37209 */ /* 0x010fe40007810000 */
[----:B------:R-:W2:Y:S02]  /*9e90*/  MUFU.TANH R120, R120 ;  /* 0x0000007800787308 */ /* 0x000ea40000002400 */
[----:B-----5:R-:W-:-:S04]  /*9ea0*/  FMNMX.FTZ R104, R128, R179, !PT ;  /* 0x000000b380687209 */ /* 0x020fc80007810000 */
[----:B------:R-:W-:Y:S02]  /*9eb0*/  FMNMX.FTZ R179, R129, R104, !PT ;  /* 0x0000006881b37209 */ /* 0x000fe40007810000 */
[----:B------:R-:W3:Y:S02]  /*9ec0*/  MUFU.TANH R121, R121 ;  /* 0x0000007900797308 */ /* 0x000ee40000002400 */
[----:B0-----:R-:W-:Y:S01]  /*9ed0*/  FMNMX.FTZ R104, R132, R179, !PT ;  /* 0x000000b384687209 */ /* 0x001fe20007810000 */
[----:B------:R-:W-:-:S05]  /*9ee0*/  FMUL.FTZ R179, R96, UR7 ;  /* 0x0000000760b37c20 */ /* 0x000fca0008410000 */
[----:B------:R-:W0:Y:S08]  /*9ef0*/  MUFU.TANH R124, R124 ;  /* 0x0000007c007c7308 */ /* 0x000e300000002400 */
[----:B------:R-:W4:Y:S08]  /*9f00*/  MUFU.TANH R125, R125 ;  /* 0x0000007d007d7308 */ /* 0x000f300000002400 */
[----:B------:R-:W5:Y:S08]  /*9f10*/  MUFU.TANH R112, R112 ;  /* 0x0000007000707308 */ /* 0x000f700000002400 */
        /* <DEDUP_REMOVED lines=9> */
[----:B------:R-:W-:Y:S08]  /*9fb0*/  MUFU.TANH R101, R101 ;  /* 0x0000006500657308 */ /* 0x000ff00000002400 */
[----:B------:R-:W-:Y:S01]  /*9fc0*/  MUFU.TANH R93, R93 ;  /* 0x0000005d005d7308 */ /* 0x000fe20000002400 */
[----:B------:R-:W-:-:S02]  /*9fd0*/  WARPGROUP.DEPBAR.LE gsb0, 0x0 ;  /* 0x00008000000079c5 */ /* 0x000fc40000010000 */
[----:B------:R-:W-:Y:S01]  /*9fe0*/  WARPGROUP.ARRIVE ;  /* 0x00000000000079c5 */ /* 0x000fe20000000000 */
[----:B-1----:R-:W-:-:S04]  /*9ff0*/  FMNMX.FTZ R181, R133, R104, !PT ;  /* 0x0000006885b57209 */ /* 0x002fc80007810000 */
[----:B------:R-:W-:Y:S01]  /*a000*/  MUFU.TANH R21, R21 ;  /* 0x0000001500157308 */ /* 0x000fe20000002400 */
[----:B--2---:R-:W-:Y:S01]  /*a010*/  FMNMX.FTZ R96, R120, R181, !PT ;  /* 0x000000b578607209 */ /* 0x004fe20007810000 */
[----:B------:R-:W-:Y:S01]  /*a020*/  HGMMA.64x128x16.F32 R24, R184, gdesc[UR8].tnspB, R24, gsb0 ;  /* 0x41e00008b8187df0 */ /* 0x000fe20008000818 */
[----:B------:R-:W-:Y:S01]  /*a030*/  UIADD3 UR10, UR6, 0x180, URZ ;  /* 0x00000180060a7890 */ /* 0x000fe2000fffe03f */
[----:B------:R-:W-:Y:S01]  /*a040*/  UMOV UR11, 0x40000040 ;  /* 0x40000040000b7882 */ /* 0x000fe20000000000 */
[----:B---3--:R-:W-:-:S03]  /*a050*/  FMNMX.FTZ R181, R121, R96, !PT ;  /* 0x0000006079b57209 */ /* 0x008fc60007810000 */
[----:B------:R-:W-:Y:S01]  /*a060*/  MUFU.TANH R20, R20 ;  /* 0x0000001400147308 */ /* 0x000fe20000002400 */
[----:B0-----:R-:W-:Y:S01]  /*a070*/  FMNMX.FTZ R96, R124, R181, !PT ;  /* 0x000000b57c607209 */ /* 0x001fe20007810000 */
[----:B------:R-:W-:-:S03]  /*a080*/  FMUL.FTZ R181, R100, UR7 ;  /* 0x0000000764b57c20 */ /* 0x000fc60008410000 */
[----:B----4-:R-:W-:-:S03]  /*a090*/  FMNMX.FTZ R183, R125, R96, !PT ;  /* 0x000000607db77209 */ /* 0x010fc60007810000 */
[----:B------:R-:W-:Y:S01]  /*a0a0*/  MUFU.TANH R170, R170 ;  /* 0x000000aa00aa7308 */ /* 0x000fe20000002400 */
[----:B-----5:R-:W-:-:S04]  /*a0b0*/  FMNMX.FTZ R96, R112, R183, !PT ;  /* 0x000000b770607209 */ /* 0x020fc80007810000 */
[----:B------:R-:W-:-:S03]  /*a0c0*/  FMNMX.FTZ R183, R113, R96, !PT ;  /* 0x0000006071b77209 */ /* 0x000fc60007810000 */
[----:B------:R-:W0:Y:S01]  /*a0d0*/  MUFU.TANH R181, R181 ;  /* 0x000000b500b57308 */ /* 0x000e220000002400 */
[----:B------:R-:W-:Y:S01]  /*a0e0*/  FMNMX.FTZ R96, R116, R183, !PT ;  /* 0x000000b774607209 */ /* 0x000fe20007810000 */
[----:B------:R-:W-:Y:S02]  /*a0f0*/  FMUL.FTZ R183, R88, UR7 ;  /* 0x0000000758b77c20 */ /* 0x000fe40008410000 */
[----:B------:R-:W1:Y:S01]  /*a100*/  LDC R88, c[0x0][0x988] ;  /* 0x00026200ff587b82 */ /* 0x000e620000000800 */
[----:B------:R-:W-:-:S03]  /*a110*/  FMNMX.FTZ R96, R117, R96, !PT ;  /* 0x0000006075607209 */ /* 0x000fc60007810000 */
[----:B------:R-:W-:Y:S01]  /*a120*/  MUFU.TANH R171, R171 ;  /* 0x000000ab00ab7308 */ /* 0x000fe20000002400 */
[----:B------:R-:W-:-:S04]  /*a130*/  FMNMX.FTZ R96, R175, R96, !PT ;  /* 0x00000060af607209 */ /* 0x000fc80007810000 */
[----:B------:R-:W-:-:S03]  /*a140*/  FMNMX.FTZ R96, R105, R96, !PT ;  /* 0x0000006069607209 */ /* 0x000fc60007810000 */
[----:B------:R-:W2:Y:S01]  /*a150*/  MUFU.TANH R183, R183 ;  /* 0x000000b700b77308 */ /* 0x000ea20000002400 */
[----:B------:R-:W-:-:S04]  /*a160*/  FMNMX.FTZ R96, R177, R96, !PT ;  /* 0x00000060b1607209 */ /* 0x000fc80007810000 */
[----:B------:R-:W-:-:S03]  /*a170*/  FMNMX.FTZ R96, R109, R96, !PT ;  /* 0x000000606d607209 */ /* 0x000fc60007810000 */
[----:B------:R-:W-:Y:S01]  /*a180*/  MUFU.TANH R162, R162 ;  /* 0x000000a200a27308 */ /* 0x000fe20000002400 */
[----:B------:R-:W-:-:S04]  /*a190*/  FMNMX.FTZ R96, R179, R96, !PT ;  /* 0x00000060b3607209 */ /* 0x000fc80007810000 */
[----:B------:R-:W-:-:S03]  /*a1a0*/  FMNMX.FTZ R96, R97, R96, !PT ;  /* 0x0000006061607209 */ /* 0x000fc60007810000 */
[----:B------:R-:W-:Y:S01]  /*a1b0*/  MUFU.TANH R163, R163 ;  /* 0x000000a300a37308 */ /* 0x000fe20000002400 */
[----:B0-----:R-:W-:-:S04]  /*a1c0*/  FMNMX.FTZ R96, R181, R96, !PT ;  /* 0x00000060b5607209 */ /* 0x001fc80007810000 */
[----:B------:R-:W-:-:S03]  /*a1d0*/  FMNMX.FTZ R96, R101, R96, !PT ;  /* 0x0000006065607209 */ /* 0x000fc60007810000 */
        /* <DEDUP_REMOVED lines=15> */
[----:B------:R-:W-:-:S03]  /*a2d0*/  FMUL.FTZ R187, R92, UR7 ;  /* 0x000000075cbb7c20 */ /* 0x000fc60008410000 */
[----:B------:R-:W-:Y:S01]  /*a2e0*/  MUFU.TANH R139, R139 ;  /* 0x0000008b008b7308 */ /* 0x000fe20000002400 */
[----:B------:R-:W-:Y:S01]  /*a2f0*/  HGMMA.64x128x16.F32 R24, R188, gdesc[UR8].tnspB, R24, gsb0 ;  /* 0x41e00008bc187df0 */ /* 0x000fe20008000818 */
[----:B------:R-:W-:Y:S01]  /*a300*/  UIADD3 UR10, UR6, 0x200, URZ ;  /* 0x00000200060a7890 */ /* 0x000fe2000fffe03f */
[----:B------:R-:W-:-:S05]  /*a310*/  UMOV UR11, 0x40000040 ;  /* 0x40000040000b7882 */ /* 0x000fca0000000000 */
[----:B------:R-:W0:Y:S08]  /*a320*/  MUFU.TANH R185, R185 ;  /* 0x000000b900b97308 */ /* 0x000e300000002400 */
[----:B------:R-:W2:Y:S08]  /*a330*/  MUFU.TANH R187, R187 ;  /* 0x000000bb00bb7308 */ /* 0x000eb00000002400 */
[----:B------:R-:W-:Y:S01]  /*a340*/  MUFU.TANH R142, R142 ;  /* 0x0000008e008e7308 */ /* 0x000fe20000002400 */
[----:B0-----:R-:W-:-:S07]  /*a350*/  FMNMX.FTZ R96, R185, R96, !PT ;  /* 0x00000060b9607209 */ /* 0x001fce0007810000 */
[----:B------:R-:W-:Y:S01]  /*a360*/  MUFU.TANH R143, R143 ;  /* 0x0000008f008f7308 */ /* 0x000fe20000002400 */
[----:B--2---:R-:W-:-:S04]  /*a370*/  FMNMX.FTZ R96, R187, R96, !PT ;  /* 0x00000060bb607209 */ /* 0x004fc80007810000 */
[----:B------:R-:W-:-:S03]  /*a380*/  FMNMX.FTZ R96, R93, R96, !PT ;  /* 0x000000605d607209 */ /* 0x000fc60007810000 */
[----:B------:R-:W-:Y:S02]  /*a390*/  MUFU.TANH R130, R130 ;  /* 0x0000008200827308 */ /* 0x000fe40000002400 */
[----:B------:R-:W0:Y:S06]  /*a3a0*/  SHFL.BFLY PT, R89, R96, 0x2, 0x1f ;  /* 0x0c401f0060597f89 */ /* 0x000e2c00000e0000 */
[----:B------:R-:W-:Y:S08]  /*a3b0*/  MUFU.TANH R131, R131 ;  /* 0x0000008300837308 */ /* 0x000ff00000002400 */
[----:B------:R-:W-:Y:S08]  /*a3c0*/  MUFU.TANH R134, R134 ;  /* 0x0000008600867308 */ /* 0x000ff00000002400 */
[----:B------:R-:W-:Y:S01]  /*a3d0*/  MUFU.TANH R135, R135 ;  /* 0x0000008700877308 */ /* 0x000fe20000002400 */
[----:B0-----:R-:W-:-:S05]  /*a3e0*/  FMNMX.FTZ R89, R96, R89, !PT ;  /* 0x0000005960597209 */ /* 0x001fca0007810000 */
[----:B------:R-:W0:Y:S02]  /*a3f0*/  SHFL.BFLY PT, R92, R89, 0x1, 0x1f ;  /* 0x0c201f00595c7f89 */ /* 0x000e2400000e0000 */
[----:B------:R-:W-:Y:S08]  /*a400*/  MUFU.TANH R122, R122 ;  /* 0x0000007a007a7308 */ /* 0x000ff00000002400 */
[----:B------:R-:W-:Y:S08]  /*a410*/  MUFU.TANH R123, R123 ;  /* 0x0000007b007b7308 */ /* 0x000ff00000002400 */
[----:B------:R-:W-:Y:S01]  /*a420*/  MUFU.TANH R126, R126 ;  /* 0x0000007e007e7308 */ /* 0x000fe20000002400 */
[----:B0-----:R-:W-:-:S07]  /*a430*/  FMNMX.FTZ R89, R89, R92, !PT ;  /* 0x0000005c59597209 */ /* 0x001fce0007810000 */
[----:B------:R-:W-:Y:S01]  /*a440*/  MUFU.TANH R127, R127 ;  /* 0x0000007f007f7308 */ /* 0x000fe20000002400 */
[C---:B-1----:R-:W-:Y:S01]  /*a450*/  FMUL.FTZ R233, R89.reuse, R88 ;  /* 0x0000005859e97220 */ /* 0x042fe20000410000 */
[----:B------:R-:W-:-:S03]  /*a460*/  FADD.FTZ R11, -R89, R11 ;  /* 0x0000000b590b7221 */ /* 0x000fc60000010100 */
[----:B------:R-:W-:-:S03]  /*a470*/  FFMA.FTZ R176, R14, R88, -R233 ;  /* 0x000000580eb07223 */ /* 0x000fc600000108e9 */
[----:B------:R-:W-:Y:S01]  /*a480*/  MUFU.TANH R114, R114 ;  /* 0x0000007200727308 */ /* 0x000fe20000002400 */
[-C--:B------:R-:W-:Y:S01]  /*a490*/  FMUL.FTZ R11, R11, R88.reuse ;  /* 0x000000580b0b7220 */ /* 0x080fe20000410000 */
[-CC-:B------:R-:W-:Y:S01]  /*a4a0*/  FFMA.FTZ R15, R15, R88.reuse, -R233.reuse ;  /* 0x000000580f0f7223 */ /* 0x180fe200000108e9 */
[-CC-:B------:R-:W-:Y:S01]  /*a4b0*/  FFMA.FTZ R178, R168, R88.reuse, -R233.reuse ;  /* 0x00000058a8b27223 */ /* 0x180fe200000108e9 */
[-CC-:B------:R-:W-:Y:S01]  /*a4c0*/  FFMA.FTZ R169, R169, R88.reuse, -R233.reuse ;  /* 0x00000058a9a97223 */ /* 0x180fe200000108e9 */
[-CC-:B------:R-:W-:Y:S01]  /*a4d0*/  FFMA.FTZ R180, R160, R88.reuse, -R233.reuse ;  /* 0x00000058a0b47223 */ /* 0x180fe200000108e9 */
[-CC-:B------:R-:W-:Y:S01]  /*a4e0*/  FFMA.FTZ R182, R164, R88.reuse, -R233.reuse ;  /* 0x00000058a4b67223 */ /* 0x180fe200000108e9 */
[-CC-:B------:R-:W-:Y:S01]  /*a4f0*/  FFMA.FTZ R92, R183, R88.reuse, -R233.reuse ;  /* 0x00000058b75c7223 */ /* 0x180fe200000108e9 */
[----:B------:R-:W-:Y:S01]  /*a500*/  MUFU.TANH R115, R115 ;  /* 0x0000007300737308 */ /* 0x000fe20000002400 */
[-CC-:B------:R-:W-:Y:S01]  /*a510*/  FFMA.FTZ R184, R152, R88.reuse, -R233.reuse ;  /* 0x0000005898b87223 */ /* 0x180fe200000108e9 */
        /* <DEDUP_REMOVED lines=16> */
[----:B------:R-:W-:-:S06]  /*a620*/  FFMA.FTZ R93, R93, R88, -R233 ;  /* 0x000000585d5d7223 */ /* 0x000fcc00000108e9 */
[----:B------:R-:W-:Y:S01]  /*a630*/  MUFU.TANH R107, R107 ;  /* 0x0000006b006b7308 */ /* 0x000fe20000002400 */
[----:B------:R-:W-:Y:S02]  /*a640*/  WARPGROUP.DEPBAR.LE gsb0, 0x0 ;  /* 0x00008000000079c5 */ /* 0x000fe40000010000 */
[----:B------:R-:W-:Y:S01]  /*a650*/  WARPGROUP.ARRIVE ;  /* 0x00000000000079c5 */ /* 0x000fe20000000000 */
[----:B------:R-:W-:Y:S01]  /*a660*/  FMUL.FTZ R189, R106, UR7 ;  /* 0x000000076abd7c20 */ /* 0x000fe20008410000 */
[----:B------:R-:W-:-:S03]  /*a670*/  FMUL.FTZ R191, R110, UR7 ;  /* 0x000000076ebf7c20 */ /* 0x000fc60008410000 */
[----:B------:R-:W-:Y:S01]  /*a680*/  MUFU.TANH R111, R111 ;  /* 0x0000006f006f7308 */ /* 0x000fe20000002400 */
[-CC-:B------:R-:W-:Y:S01]  /*a690*/  FFMA.FTZ R188, R144, R88.reuse, -R233.reuse ;  /* 0x0000005890bc7223 */ /* 0x180fe200000108e9 */
[----:B------:R-:W-:Y:S01]  /*a6a0*/  FFMA.FTZ R190, R148, R88, -R233 ;  /* 0x0000005894be7223 */ /* 0x000fe200000108e9 */
[----:B------:R-:W-:Y:S01]  /*a6b0*/  HGMMA.64x128x16.F32 R24, R192, gdesc[UR8].tnspB, R24, gsb0 ;  /* 0x41e00008c0187df0 */ /* 0x000fe20008000818 */
[----:B------:R-:W-:Y:S01]  /*a6c0*/  UIADD3 UR10, UR6, 0x280, URZ ;  /* 0x00000280060a7890 */ /* 0x000fe2000fffe03f */
[----:B------:R-:W-:-:S03]  /*a6d0*/  UMOV UR11, 0x40000040 ;  /* 0x40000040000b7882 */ /* 0x000fc60000000000 */
[----:B------:R-:W-:Y:S08]  /*a6e0*/  MUFU.TANH R189, R189 ;  /* 0x000000bd00bd7308 */ /* 0x000ff00000002400 */
[----:B------:R-:W-:Y:S08]  /*a6f0*/  MUFU.TANH R191, R191 ;  /* 0x000000bf00bf7308 */ /* 0x000ff00000002400 */
[----:B------:R-:W-:Y:S08]  /*a700*/  MUFU.TANH R99, R99 ;  /* 0x0000006300637308 */ /* 0x000ff00000002400 */
[----:B------:R-:W-:Y:S08]  /*a710*/  MUFU.TANH R103, R103 ;  /* 0x0000006700677308 */ /* 0x000ff00000002400 */
[----:B------:R-:W-:Y:S08]  /*a720*/  MUFU.TANH R91, R91 ;  /* 0x0000005b005b7308 */ /* 0x000ff00000002400 */
[----:B------:R-:W-:Y:S08]  /*a730*/  MUFU.TANH R95, R95 ;  /* 0x0000005f005f7308 */ /* 0x000ff00000002400 */
[----:B------:R-:W-:Y:S08]  /*a740*/  MUFU.EX2 R11, R11 ;  /* 0x0000000b000b7308 */ /* 0x000ff00000000800 */
[----:B------:R-:W0:Y:S08]  /*a750*/  MUFU.EX2 R176, R176 ;  /* 0x000000b000b07308 */ /* 0x000e300000000800 */
[----:B------:R-:W1:Y:S08]  /*a760*/  MUFU.EX2 R15, R15 ;  /* 0x0000000f000f7308 */ /* 0x000e700000000800 */
[----:B------:R-:W-:Y:S01]  /*a770*/  MUFU.EX2 R178, R178 ;  /* 0x000000b200b27308 */ /* 0x000fe20000000800 */
[----:B0-----:R-:W-:-:S07]  /*a780*/  FFMA.FTZ R10, R11, R10, R176 ;  /* 0x0000000a0b0a7223 */ /* 0x001fce00000100b0 */
[----:B------:R-:W-:Y:S01]  /*a790*/  MUFU.EX2 R169, R169 ;  /* 0x000000a900a97308 */ /* 0x000fe20000000800 */
[----:B-1----:R-:W-:-:S07]  /*a7a0*/  F2FP.F16.F32.PACK_AB R176, R15, R176 ;  /* 0x000000b00fb0723e */ /* 0x002fce00000000ff */
        /* <DEDUP_REMOVED lines=9> */
[----:B------:R-:W-:Y:S01]  /*a840*/  FMUL.FTZ R193, R98, UR7 ;  /* 0x0000000762c17c20 */ /* 0x000fe20008410000 */
[----:B------:R-:W-:Y:S01]  /*a850*/  FMUL.FTZ R195, R102, UR7 ;  /* 0x0000000766c37c20 */ /* 0x000fe20008410000 */
[-CC-:B------:R-:W-:Y:S01]  /*a860*/  FFMA.FTZ R192, R136, R88.reuse, -R233.reuse ;  /* 0x0000005888c07223 */ /* 0x180fe200000108e9 */
[----:B------:R-:W-:Y:S01]  /*a870*/  FFMA.FTZ R194, R140, R88, -R233 ;  /* 0x000000588cc27223 */ /* 0x000fe200000108e9 */
[----:B------:R-:W-:Y:S01]  /*a880*/  MUFU.EX2 R149, R149 ;  /* 0x0000009500957308 */ /* 0x000fe20000000800 */
[----:B------:R-:W-:Y:S01]  /*a890*/  HGMMA.64x128x16.F32 R24, R196, gdesc[UR8].tnspB, R24, gsb0 ;  /* 0x41e00008c4187df0 */ /* 0x000fe20008000818 */
[----:B------:R-:W-:Y:S01]  /*a8a0*/  UIADD3 UR10, UR6, 0x300, URZ ;  /* 0x00000300060a7890 */ /* 0x000fe2000fffe03f */
[----:B------:R-:W-:-:S05]  /*a8b0*/  UMOV UR11, 0x40000040 ;  /* 0x40000040000b7882 */ /* 0x000fca0000000000 */
[----:B------:R-:W0:Y:S08]  /*a8c0*/  MUFU.TANH R193, R193 ;  /* 0x000000c100c17308 */ /* 0x000e300000002400 */
[----:B------:R-:W1:Y:S08]  /*a8d0*/  MUFU.TANH R195, R195 ;  /* 0x000000c300c37308 */ /* 0x000e700000002400 */
        /* <DEDUP_REMOVED lines=19> */
[----:B------:R-:W-:Y:S01]  /*aa10*/  MOV R128, UR61 ;  /* 0x0000003d00807c02 */ /* 0x000fe20008000f00 */
[----:B------:R-:W-:Y:S01]  /*aa20*/  FFMA.FTZ R198, R132, R88, -R233 ;  /* 0x0000005884c67223 */ /* 0x000fe200000108e9 */
[----:B------:R-:W-:Y:S01]  /*aa30*/  HGMMA.64x128x16.F32 R24, R200, gdesc[UR8].tnspB, R24, gsb0 ;  /* 0x41e00008c8187df0 */ /* 0x000fe20008000818 */
[----:B------:R-:W-:Y:S01]  /*aa40*/  UIADD3 UR10, UR6, 0x380, URZ ;  /* 0x00000380060a7890 */ /* 0x000fe2000fffe03f */
[----:B------:R-:W2:Y:S01]  /*aa50*/  MUFU.TANH R197, R197 ;  /* 0x000000c500c57308 */ /* 0x000ea20000002400 */
[----:B------:R-:W-:Y:S01]  /*aa60*/  UMOV UR11, 0x40000040 ;  /* 0x40000040000b7882 */ /* 0x000fe20000000000 */
[----:B------:R-:W-:Y:S01]  /*aa70*/  @!P1 LEA R128, R128, UR14, 0x3 ;  /* 0x0000000e80809c11 */ /* 0x000fe2000f8e18ff */
[----:B------:R-:W-:-:S04]  /*aa80*/  UMOV UR61, UR60 ;  /* 0x0000003c003d7c82 */ /* 0x000fc80008000000 */
[----:B------:R-:W-:Y:S01]  /*aa90*/  @!P1 VIADD R128, R128, 0x34860 ;  /* 0x0003486080809836 */ /* 0x000fe20000000000 */
[----:B------:R-:W3:Y:S04]  /*aaa0*/  MUFU.TANH R199, R199 ;  /* 0x000000c700c77308 */ /* 0x000ee80000002400 */
[----:B------:R-:W-:-:S04]  /*aab0*/  @!P1 PRMT R128, RZ, 0x654, R128 ;  /* 0x00000654ff809816 */ /* 0x000fc80000000080 */
[----:B------:R-:W-:Y:S08]  /*aac0*/  MUFU.EX2 R196, R196 ;  /* 0x000000c400c47308 */ /* 0x000ff00000000800 */
[----:B------:R-:W-:Y:S01]  /*aad0*/  MUFU.EX2 R198, R198 ;  /* 0x000000c600c67308 */ /* 0x000fe20000000800 */
[----:B------:R-:W-:Y:S02]  /*aae0*/  WARPGROUP.DEPBAR.LE gsb0, 0x0 ;  /* 0x00008000000079c5 */ /* 0x000fe40000010000 */
[----:B------:R-:W-:Y:S01]  /*aaf0*/  WARPGROUP.ARRIVE ;  /* 0x00000000000079c5 */ /* 0x000fe20000000000 */
[-CC-:B------:R-:W-:Y:S01]  /*ab00*/  FFMA.FTZ R201, R161, R88.reuse, -R233.reuse ;  /* 0x00000058a1c97223 */ /* 0x180fe200000108e9 */
[-CC-:B------:R-:W-:Y:S01]  /*ab10*/  FFMA.FTZ R161, R165, R88.reuse, -R233.reuse ;  /* 0x00000058a5a17223 */ /* 0x180fe200000108e9 */
[--C-:B------:R-:W-:Y:S01]  /*ab20*/  FFMA.FTZ R165, R153, R88, -R233.reuse ;  /* 0x0000005899a57223 */ /* 0x100fe200000108e9 */
[----:B------:R-:W-:Y:S01]  /*ab30*/  FMNMX.FTZ R153, R21, R12, !PT ;  /* 0x0000000c15997209 */ /* 0x000fe20007810000 */
[-CC-:B------:R-:W-:Y:S01]  /*ab40*/  FFMA.FTZ R200, R120, R88.reuse, -R233.reuse ;  /* 0x0000005878c87223 */ /* 0x180fe200000108e9 */
[----:B------:R-:W-:Y:S01]  /*ab50*/  HGMMA.64x128x16.F32 R24, R204, gdesc[UR8].tnspB, R24, gsb0 ;  /* 0x41e00008cc187df0 */ /* 0x000fe20008000818 */
[----:B------:R-:W-:Y:S01]  /*ab60*/  UIADD3 UR10, UR6, 0x400, URZ ;  /* 0x00000400060a7890 */ /* 0x000fe2000fffe03f */
[----:B------:R-:W-:Y:S01]  /*ab70*/  FMNMX.FTZ R153, R20, R153, !PT ;  /* 0x0000009914997209 */ /* 0x000fe20007810000 */
[----:B------:R-:W-:Y:S01]  /*ab80*/  UMOV UR11, 0x40000040 ;  /* 0x40000040000b7882 */ /* 0x000fe20000000000 */
[----:B------:R-:W-:Y:S01]  /*ab90*/  IADD3 R120, -R234, 0xb, RZ ;  /* 0x0000000bea787810 */ /* 0x000fe20007ffe1ff */
[-CC-:B------:R-:W-:Y:S01]  /*aba0*/  FFMA.FTZ R202, R124, R88.reuse, -R233.reuse ;  /* 0x000000587cca7223 */ /* 0x180fe200000108e9 */
[----:B------:R-:W-:Y:S01]  /*abb0*/  FMNMX.FTZ R14, R170, R153, !PT ;  /* 0x00000099aa0e7209 */ /* 0x000fe20007810000 */
[----:B------:R-:W-:Y:S01]  /*abc0*/  FFMA.FTZ R153, R157, R88, -R233 ;  /* 0x000000589d997223 */ /* 0x000fe200000108e9 */
[----:B------:R-:W-:Y:S01]  /*abd0*/  @!P1 PRMT R124, RZ, 0x654, R118 ;  /* 0x00000654ff7c9816 */ /* 0x000fe20000000076 */
        /* <DEDUP_REMOVED lines=26> */
[----:B------:R-:W-:-:S03]  /*ad80*/  FFMA.FTZ R157, R129, R88, -R233 ;  /* 0x00000058819d7223 */ /* 0x000fc600000108e9 */
[----:B------:R-:W-:-:S03]  /*ad90*/  FMNMX.FTZ R129, R135, R14, !PT ;  /* 0x0000000e87817209 */ /* 0x000fc60007810000 */
[----:B------:R-:W-:Y:S01]  /*ada0*/  MUFU.EX2 R157, R157 ;  /* 0x0000009d009d7308 */ /* 0x000fe20000000800 */
        /* <DEDUP_REMOVED lines=16> */
[----:B0-----:R-:W-:Y:S01]  /*aeb0*/  FMNMX.FTZ R14, R193, R14, !PT ;  /* 0x0000000ec10e7209 */ /* 0x001fe20007810000 */
[-CC-:B------:R-:W-:Y:S01]  /*aec0*/  FFMA.FTZ R204, R112, R88.reuse, -R233.reuse ;  /* 0x0000005870cc7223 */ /* 0x180fe200000108e9 */
[----:B------:R-:W-:Y:S02]  /*aed0*/  FFMA.FTZ R206, R116, R88, -R233 ;  /* 0x0000005874ce7223 */ /* 0x000fe400000108e9 */
[----:B------:R-:W-:Y:S01]  /*aee0*/  FMNMX.FTZ R14, R99, R14, !PT ;  /* 0x0000000e630e7209 */ /* 0x000fe20007810000 */
[----:B------:R-:W-:Y:S01]  /*aef0*/  HGMMA.64x128x16.F32 R24, R208, gdesc[UR8].tnspB, R24, gsb0 ;  /* 0x41e00008d0187df0 */ /* 0x000fe20008000818 */
[----:B------:R-:W-:Y:S01]  /*af00*/  UIADD3 UR10, UR6, 0x480, URZ ;  /* 0x00000480060a7890 */ /* 0x000fe2000fffe03f */
[----:B------:R-:W-:Y:S01]  /*af10*/  MUFU.EX2 R204, R204 ;  /* 0x000000cc00cc7308 */ /* 0x000fe20000000800 */
[----:B------:R-:W-:Y:S01]  /*af20*/  UMOV UR11, 0x40000040 ;  /* 0x40000040000b7882 */ /* 0x000fe20000000000 */
[----:B-1----:R-:W-:Y:S01]  /*af30*/  FMNMX.FTZ R14, R195, R14, !PT ;  /* 0x0000000ec30e7209 */ /* 0x002fe20007810000 */
[----:B------:R-:W-:-:S03]  /*af40*/  UIADD3 UR6, UR6, 0x500, URZ ;  /* 0x0000050006067890 */ /* 0x000fc6000fffe03f */
[----:B------:R-:W-:Y:S02]  /*af50*/  FMNMX.FTZ R14, R103, R14, !PT ;  /* 0x0000000e670e7209 */ /* 0x000fe40007810000 */
[----:B------:R-:W-:Y:S02]  /*af60*/  MUFU.EX2 R206, R206 ;  /* 0x000000ce00ce7308 */ /* 0x000fe40000000800 */
[----:B--2---:R-:W-:-:S04]  /*af70*/  FMNMX.FTZ R14, R197, R14, !PT ;  /* 0x0000000ec50e7209 */ /* 0x004fc80007810000 */
[----:B------:R-:W-:-:S04]  /*af80*/  FMNMX.FTZ R14, R91, R14, !PT ;  /* 0x0000000e5b0e7209 */ /* 0x000fc80007810000 */
[----:B---3--:R-:W-:-:S04]  /*af90*/  FMNMX.FTZ R14, R199, R14, !PT ;  /* 0x0000000ec70e7209 */ /* 0x008fc80007810000 */
[----:B------:R-:W-:Y:S01]  /*afa0*/  FMNMX.FTZ R90, R95, R14, !PT ;  /* 0x0000000e5f5a7209 */ /* 0x000fe20007810000 */
[----:B------:R-:W-:-:S04]  /*afb0*/  FFMA.FTZ R14, R179, R88, -R233 ;  /* 0x00000058b30e7223 */ /* 0x000fc800000108e9 */
[----:B------:R-:W0:Y:S02]  /*afc0*/  SHFL.BFLY PT, R133, R90, 0x2, 0x1f ;  /* 0x0c401f005a857f89 */ /* 0x000e2400000e0000 */
[----:B------:R-:W-:Y:S01]  /*afd0*/  MUFU.EX2 R14, R14 ;  /* 0x0000000e000e7308 */ /* 0x000fe20000000800 */
[----:B0-----:R-:W-:Y:S01]  /*afe0*/  FMNMX.FTZ R94, R90, R133, !PT ;  /* 0x000000855a5e7209 */ /* 0x001fe20007810000 */
[----:B------:R-:W-:-:S04]  /*aff0*/  FFMA.FTZ R90, R181, R88, -R233 ;  /* 0x00000058b55a7223 */ /* 0x000fc800000108e9 */
[----:B------:R-:W0:Y:S02]  /*b000*/  SHFL.BFLY PT, R133, R94, 0x1, 0x1f ;  /* 0x0c201f005e857f89 */ /* 0x000e2400000e0000 */
[----:B------:R-:W-:Y:S01]  /*b010*/  MUFU.EX2 R90, R90 ;  /* 0x0000005a005a7308 */ /* 0x000fe20000000800 */
[----:B0-----:R-:W-:-:S07]  /*b020*/  FMNMX.FTZ R133, R94, R133, !PT ;  /* 0x000000855e857209 */ /* 0x001fce0007810000 */
[----:B------:R0:W-:Y:S01]  /*b030*/  MUFU.EX2 R94, R187 ;  /* 0x000000bb005e7308 */ /* 0x0001e20000000800 */
[----:B------:R-:W-:-:S04]  /*b040*/  FMUL.FTZ R181, R133, R88 ;  /* 0x0000005885b57220 */ /* 0x000fc80000410000 */
        /* <DEDUP_REMOVED lines=16> */
[-CC-:B------:R-:W-:Y:S01]  /*b150*/  FFMA.FTZ R122, R122, R88.reuse, -R181.reuse ;  /* 0x000000587a7a7223 */ /* 0x180fe200000108b5 */
[-CC-:B0-----:R-:W-:Y:S01]  /*b160*/  FFMA.FTZ R187, R158, R88.reuse, -R181.reuse ;  /* 0x000000589ebb7223 */ /* 0x181fe200000108b5 */
        /* <DEDUP_REMOVED lines=15> */
[----:B------:R-:W-:-:S05]  /*b260*/  FFMA.FTZ R95, R95, R88, -R181 ;  /* 0x000000585f5f7223 */ /* 0x000fca00000108b5 */
[----:B------:R-:W-:Y:S08]  /*b270*/  MUFU.EX2 R163, R163 ;  /* 0x000000a300a37308 */ /* 0x000ff00000000800 */
[----:B------:R-:W-:Y:S01]  /*b280*/  MUFU.EX2 R183, R183 ;  /* 0x000000b700b77308 */ /* 0x000fe20000000800 */
[----:B------:R-:W-:Y:S02]  /*b290*/  WARPGROUP.DEPBAR.LE gsb0, 0x0 ;  /* 0x00008000000079c5 */ /* 0x000fe40000010000 */
[----:B------:R-:W-:Y:S01]  /*b2a0*/  WARPGROUP.ARRIVE ;  /* 0x00000000000079c5 */ /* 0x000fe20000000000 */
[-CC-:B------:R-:W-:Y:S01]  /*b2b0*/  FFMA.FTZ R210, R177, R88.reuse, -R233.reuse ;  /* 0x00000058b1d27223 */ /* 0x180fe200000108e9 */
[----:B------:R-:W-:Y:S01]  /*b2c0*/  FADD.FTZ R177, -R133, R12 ;  /* 0x0000000c85b17221 */ /* 0x000fe20000010100 */
[-CC-:B------:R-:W-:Y:S01]  /*b2d0*/  FFMA.FTZ R208, R175, R88.reuse, -R233.reuse ;  /* 0x00000058afd07223 */ /* 0x180fe200000108e9 */
[-C--:B------:R-:W-:Y:S01]  /*b2e0*/  FFMA.FTZ R175, R185, R88.reuse, -R233 ;  /* 0x00000058b9af7223 */ /* 0x080fe200000108e9 */
[-CC-:B------:R-:W-:Y:S01]  /*b2f0*/  FFMA.FTZ R185, R154, R88.reuse, -R181.reuse ;  /* 0x000000589ab97223 */ /* 0x180fe200000108b5 */
[----:B------:R-:W-:Y:S01]  /*b300*/  HGMMA.64x128x16.F32 R24, R212, gdesc[UR8].tnspB, R24, gsb0 ;  /* 0x41e00008d4187df0 */ /* 0x000fe20008000818 */
[----:B------:R-:W-:Y:S01]  /*b310*/  UMOV UR10, UR6 ;  /* 0x00000006000a7c82 */ /* 0x000fe20008000000 */
[----:B------:R-:W-:Y:S01]  /*b320*/  UMOV UR11, 0x40000040 ;  /* 0x40000040000b7882 */ /* 0x000fe20000000000 */
[-C--:B------:R-:W-:Y:S01]  /*b330*/  FMUL.FTZ R12, R177, R88.reuse ;  /* 0x00000058b10c7220 */ /* 0x080fe20000410000 */
[-CC-:B------:R-:W-:Y:S01]  /*b340*/  FFMA.FTZ R177, R21, R88.reuse, -R181.reuse ;  /* 0x0000005815b17223 */ /* 0x180fe200000108b5 */
[----:B------:R-:W-:Y:S01]  /*b350*/  MUFU.EX2 R116, R116 ;  /* 0x0000007400747308 */ /* 0x000fe20000000800 */
[-CC-:B------:R-:W-:Y:S01]  /*b360*/  FFMA.FTZ R21, R130, R88.reuse, -R181.reuse ;  /* 0x0000005882157223 */ /* 0x180fe200000108b5 */
[-CC-:B------:R-:W-:Y:S01]  /*b370*/  FFMA.FTZ R209, R189, R88.reuse, -R181.reuse ;  /* 0x00000058bdd17223 */ /* 0x180fe200000108b5 */
[----:B------:R-:W-:Y:S01]  /*b380*/  FFMA.FTZ R211, R191, R88, -R181 ;  /* 0x00000058bfd37223 */ /* 0x000fe200000108b5 */
[----:B------:R-:W-:-:S04]  /*b390*/  R2UR UR6, R16 ;  /* 0x00000000100672ca */ /* 0x000fc800000e0000 */
[----:B------:R-:W-:Y:S08]  /*b3a0*/  MUFU.EX2 R12, R12 ;  /* 0x0000000c000c7308 */ /* 0x000ff00000000800 */
[----:B------:R-:W0:Y:S08]  /*b3b0*/  MUFU.EX2 R177, R177 ;  /* 0x000000b100b17308 */ /* 0x000e300000000800 */
[----:B------:R-:W-:Y:S08]  /*b3c0*/  MUFU.EX2 R185, R185 ;  /* 0x000000b900b97308 */ /* 0x000ff00000000800 */
[----:B------:R-:W-:Y:S01]  /*b3d0*/  MUFU.EX2 R110, R110 ;  /* 0x0000006e006e7308 */ /* 0x000fe20000000800 */
[----:B0-----:R-:W-:Y:S01]  /*b3e0*/  FFMA.FTZ R135, R12, R3, R177 ;  /* 0x000000030c877223 */ /* 0x001fe200000100b1 */
[----:B------:R-:W-:-:S06]  /*b3f0*/  F2FP.F16.F32.PACK_AB R177, R20, R177 ;  /* 0x000000b114b1723e */ /* 0x000fcc00000000ff */
        /* <DEDUP_REMOVED lines=13> */
[----:B------:R-:W-:Y:S08]  /*b4d0*/  MUFU.EX2 R21, R21 ;  /* 0x0000001500157308 */ /* 0x000ff00000000800 */
[----:B------:R-:W-:Y:S01]  /*b4e0*/  MUFU.EX2 R108, R108 ;  /* 0x0000006c006c7308 */ /* 0x000fe20000000800 */
[----:B------:R-:W-:-:S02]  /*b4f0*/  WARPGROUP.DEPBAR.LE gsb0, 0x0 ;  /* 0x00008000000079c5 */ /* 0x000fc40000010000 */
[----:B------:R-:W-:Y:S01]  /*b500*/  WARPGROUP.ARRIVE ;  /* 0x00000000000079c5 */ /* 0x000fe20000000000 */
[----:B------:R-:W-:Y:S02]  /*b510*/  F2FP.F16.F32.PACK_AB R212, R97, R14 ;  /* 0x0000000e61d4723e */ /* 0x000fe400000000ff */
[----:B------:R-:W-:Y:S02]  /*b520*/  F2FP.F16.F32.PACK_AB R214, R101, R90 ;  /* 0x0000005a65d6723e */ /* 0x000fe400000000ff */
[----:B------:R-:W-:Y:S01]  /*b530*/  MUFU.EX2 R118, R134 ;  /* 0x0000008600767308 */ /* 0x000fe20000000800 */
[----:B------:R-:W-:Y:S07]  /*b540*/  HGMMA.64x128x16.F32 R24, R216, gdesc[UR8].tnspB, R24, gsb0 ;  /* 0x41e00008d8187df0 */ /* 0x000fee0008000818 */
[----:B------:R-:W-:Y:S08]  /*b550*/  MUFU.EX2 R131, R131 ;  /* 0x0000008300837308 */ /* 0x000ff00000000800 */
[----:B------:R-:W0:Y:S08]  /*b560*/  MUFU.EX2 R10, R10 ;  /* 0x0000000a000a7308 */ /* 0x000e300000000800 */
[----:B------:R-:W1:Y:S08]  /*b570*/  MUFU.EX2 R203, R203 ;  /* 0x000000cb00cb7308 */ /* 0x000e700000000800 */
        /* <DEDUP_REMOVED lines=10> */
[----:B------:R2:W-:Y:S06]  /*b620*/  BAR.ARV R120, 0x100 ;  /* 0x000400780000751d */ /* 0x0005ec0000002000 */
[----:B------:R3:W-:Y:S01]  /*b630*/  @!P1 SYNCS.ARRIVE.TRANS64.RED.A1T0 RZ, [R124+URZ], RZ ;  /* 0x000000ff7cff99a7 */ /* 0x0007e2000810043f */
[-C--:B------:R-:W-:Y:S01]  /*b640*/  FMUL.FTZ R24, R24, R11.reuse ;  /* 0x0000000b18187220 */ /* 0x080fe20000410000 */
[----:B--2---:R-:W-:Y:S01]  /*b650*/  FADD.FTZ R120, R178, R151 ;  /* 0x00000097b2787221 */ /* 0x004fe20000010000 */
[-C--:B------:R-:W-:Y:S01]  /*b660*/  FMUL.FTZ R25, R25, R11.reuse ;  /* 0x0000000b19197220 */ /* 0x080fe20000410000 */
[-C--:B------:R-:W-:Y:S01]  /*b670*/  FMUL.FTZ R28, R28, R11.reuse ;  /* 0x0000000b1c1c7220 */ /* 0x080fe20000410000 */
[-C--:B------:R-:W-:Y:S01]  /*b680*/  FMUL.FTZ R29, R29, R11.reuse ;  /* 0x0000000b1d1d7220 */ /* 0x080fe20000410000 */
[-C--:B------:R-:W-:Y:S01]  /*b690*/  FMUL.FTZ R32, R32, R11.reuse ;  /* 0x0000000b20207220 */ /* 0x080fe20000410000 */
[-C--:B------:R-:W-:Y:S01]  /*b6a0*/  FMUL.FTZ R33, R33, R11.reuse ;  /* 0x0000000b21217220 */ /* 0x080fe20000410000 */
[----:B---3--:R-:W-:Y:S01]  /*b6b0*/  FADD.FTZ R124, R20, R135 ;  /* 0x00000087147c7221 */ /* 0x008fe20000010000 */
[----:B------:R-:W-:Y:S01]  /*b6c0*/  FADD.FTZ R135, R169, R120 ;  /* 0x00000078a9877221 */ /* 0x000fe20000010000 */
[----:B------:R2:W-:Y:S01]  /*b6d0*/  @!P1 SYNCS.ARRIVE.TRANS64.RED.A1T0 RZ, [R128+URZ], RZ ;  /* 0x000000ff80ff99a7 */ /* 0x0005e2000810043f */
[----:B------:R-:W-:Y:S01]  /*b6e0*/  FMUL.FTZ R36, R36, R11 ;  /* 0x0000000b24247220 */ /* 0x000fe20000410000 */
[----:B------:R-:W-:Y:S01]  /*b6f0*/  FADD.FTZ R123, R179, R124 ;  /* 0x0000007cb37b7221 */ /* 0x000fe20000010000 */
[----:B------:R-:W-:Y:S01]  /*b700*/  FADD.FTZ R120, R180, R135 ;  /* 0x00000087b4787221 */ /* 0x000fe20000010000 */
[C---:B------:R-:W-:Y:S01]  /*b710*/  F2FP.F16.F32.PACK_AB R179, R96.reuse, R179 ;  /* 0x000000b360b3723e */ /* 0x040fe200000000ff */
[-C--:B------:R-:W-:Y:S01]  /*b720*/  FMUL.FTZ R37, R37, R11.reuse ;  /* 0x0000000b25257220 */ /* 0x080fe20000410000 */
[----:B------:R-:W-:Y:S01]  /*b730*/  FADD.FTZ R123, R96, R123 ;  /* 0x0000007b607b7221 */ /* 0x000fe20000010000 */
[----:B------:R-:W-:Y:S01]  /*b740*/  F2FP.F16.F32.PACK_AB R180, R201, R180 ;  /* 0x000000b4c9b4723e */ /* 0x000fe200000000ff */
[-C--:B------:R-:W-:Y:S01]  /*b750*/  FMUL.FTZ R40, R40, R11.reuse ;  /* 0x0000000b28287220 */ /* 0x080fe20000410000 */
[----:B------:R-:W-:Y:S01]  /*b760*/  FMUL.FTZ R41, R41, R11 ;  /* 0x0000000b29297220 */ /* 0x000fe20000410000 */
[----:B------:R-:W-:Y:S01]  /*b770*/  FADD.FTZ R122, R112, R123 ;  /* 0x0000007b707a7221 */ /* 0x000fe20000010000 */
[----:B------:R-:W-:Y:S01]  /*b780*/  FADD.FTZ R123, R201, R120 ;  /* 0x00000078c97b7221 */ /* 0x000fe20000010000 */
[-C--:B------:R-:W-:Y:S01]  /*b790*/  FFMA.FTZ R120, R115, R88.reuse, -R181 ;  /* 0x0000005873787223 */ /* 0x080fe200000108b5 */
[----:B0-----:R-:W-:Y:S01]  /*b7a0*/  F2FP.F16.F32.PACK_AB R201, R10, R3 ;  /* 0x000000030ac9723e */ /* 0x001fe200000000ff */
[----:B------:R-:W-:Y:S01]  /*b7b0*/  FADD.FTZ R122, R163, R122 ;  /* 0x0000007aa37a7221 */ /* 0x000fe20000010000 */
[----:B------:R-:W-:Y:S01]  /*b7c0*/  FADD.FTZ R114, R182, R123 ;  /* 0x0000007bb6727221 */ /* 0x000fe20000010000 */
[-C--:B------:R-:W-:Y:S01]  /*b7d0*/  FMUL.FTZ R44, R44, R11.reuse ;  /* 0x0000000b2c2c7220 */ /* 0x080fe20000410000 */
[----:B------:R-:W-:Y:S01]  /*b7e0*/  FMUL.FTZ R45, R45, R11 ;  /* 0x0000000b2d2d7220 */ /* 0x000fe20000410000 */
[----:B------:R-:W-:Y:S01]  /*b7f0*/  FADD.FTZ R115, R183, R122 ;  /* 0x0000007ab7737221 */ /* 0x000fe20000010000 */
[----:B------:R-:W-:Y:S01]  /*b800*/  FADD.FTZ R123, R161, R114 ;  /* 0x00000072a17b7221 */ /* 0x000fe20000010000 */
[-C--:B------:R-:W-:Y:S01]  /*b810*/  FFMA.FTZ R122, R119, R88.reuse, -R181 ;  /* 0x00000058777a7223 */ /* 0x080fe200000108b5 */
[----:B------:R0:W3:Y:S01]  /*b820*/  MUFU.EX2 R114, R127 ;  /* 0x0000007f00727308 */ /* 0x0000e20000000800 */
[----:B------:R-:W-:Y:S01]  /*b830*/  FADD.FTZ R124, R116, R115 ;  /* 0x00000073747c7221 */ /* 0x000fe20000010000 */
[----:B------:R-:W-:Y:S01]  /*b840*/  FADD.FTZ R126, R184, R123 ;  /* 0x0000007bb87e7221 */ /* 0x000fe20000010000 */
[-CC-:B------:R-:W-:Y:S01]  /*b850*/  FFMA.FTZ R123, R111, R88.reuse, -R181.reuse ;  /* 0x000000586f7b7223 */ /* 0x180fe200000108b5 */
[-CC-:B------:R-:W-:Y:S01]  /*b860*/  FFMA.FTZ R119, R99, R88.reuse, -R181.reuse ;  /* 0x0000005863777223 */ /* 0x180fe200000108b5 */
[----:B------:R-:W-:Y:S01]  /*b870*/  FADD.FTZ R115, R185, R124 ;  /* 0x0000007cb9737221 */ /* 0x000fe20000010000 */
[-C--:B------:R-:W-:Y:S01]  /*b880*/  FFMA.FTZ R124, R107, R88.reuse, -R181 ;  /* 0x000000586b7c7223 */ /* 0x080fe200000108b5 */
[----:B------:R-:W-:Y:S01]  /*b890*/  FADD.FTZ R107, R165, R126 ;  /* 0x0000007ea56b7221 */ /* 0x000fe20000010000 */
[C---:B------:R-:W-:Y:S01]  /*b8a0*/  F2FP.F16.F32.PACK_AB R185, R110.reuse, R185 ;  /* 0x000000b96eb9723e */ /* 0x040fe200000000ff */
[----:B------:R-:W-:Y:S01]  /*b8b0*/  FADD.FTZ R126, R110, R115 ;  /* 0x000000736e7e7221 */ /* 0x000fe20000010000 */
[----:B------:R-:W4:Y:S01]  /*b8c0*/  MUFU.EX2 R120, R120 ;  /* 0x0000007800787308 */ /* 0x000f220000000800 */
[----:B--2---:R-:W-:Y:S01]  /*b8d0*/  FADD.FTZ R128, R186, R107 ;  /* 0x0000006bba807221 */ /* 0x004fe20000010000 */
[----:B------:R-:W-:Y:S01]  /*b8e0*/  FFMA.FTZ R107, R193, R88, -R181 ;  /* 0x00000058c16b7223 */ /* 0x000fe200000108b5 */
[----:B------:R-:W-:Y:S01]  /*b8f0*/  FADD.FTZ R111, R187, R126 ;  /* 0x0000007ebb6f7221 */ /* 0x000fe20000010000 */
[C---:B------:R-:W-:Y:S01]  /*b900*/  F2FP.F16.F32.PACK_AB R187, R106.reuse, R187 ;  /* 0x000000bb6abb723e */ /* 0x040fe200000000ff */
[----:B------:R-:W-:Y:S01]  /*b910*/  FADD.FTZ R115, R153, R128 ;  /* 0x0000008099737221 */ /* 0x000fe20000010000 */
[----:B------:R-:W-:Y:S01]  /*b920*/  F2FP.F16.F32.PACK_AB R193, R139, R100 ;  /* 0x000000648bc1723e */ /* 0x000fe200000000ff */
[----:B0-----:R-:W-:Y:S01]  /*b930*/  FADD.FTZ R127, R106, R111 ;  /* 0x0000006f6a7f7221 */ /* 0x001fe20000010000 */
[----:B------:R-:W0:Y:S01]  /*b940*/  MUFU.EX2 R122, R122 ;  /* 0x0000007a007a7308 */ /* 0x000e220000000800 */
[----:B------:R-:W-:Y:S01]  /*b950*/  FADD.FTZ R126, R188, R115 ;  /* 0x00000073bc7e7221 */ /* 0x000fe20000010000 */
[----:B------:R-:W-:Y:S01]  /*b960*/  FFMA.FTZ R111, R195, R88, -R181 ;  /* 0x00000058c36f7223 */ /* 0x000fe200000108b5 */
[----:B------:R-:W-:Y:S01]  /*b970*/  FADD.FTZ R128, R104, R127 ;  /* 0x0000007f68807221 */ /* 0x000fe20000010000 */
[----:B------:R-:W-:Y:S01]  /*b980*/  F2FP.F16.F32.PACK_AB R195, R143, R98 ;  /* 0x000000628fc3723e */ /* 0x000fe200000000ff */
[----:B------:R-:W-:Y:S01]  /*b990*/  FADD.FTZ R99, R145, R126 ;  /* 0x0000007e91637221 */ /* 0x000fe20000010000 */
[-C--:B------:R-:W-:Y:S01]  /*b9a0*/  FFMA.FTZ R115, R197, R88.reuse, -R181 ;  /* 0x00000058c5737223 */ /* 0x080fe200000108b5 */
[----:B------:R-:W-:Y:S01]  /*b9b0*/  FADD.FTZ R127, R155, R128 ;  /* 0x000000809b7f7221 */ /* 0x000fe20000010000 */
[----:B------:R-:W2:Y:S01]  /*b9c0*/  MUFU.EX2 R20, R124 ;  /* 0x0000007c00147308 */ /* 0x000ea20000000800 */
[----:B------:R-:W-:Y:S01]  /*b9d0*/  FADD.FTZ R126, R190, R99 ;  /* 0x00000063be7e7221 */ /* 0x000fe20000010000 */
[----:B------:R-:W-:Y:S01]  /*b9e0*/  F2FP.F16.F32.PACK_AB R197, R108, R21 ;  /* 0x000000156cc5723e */ /* 0x000fe200000000ff */
[----:B------:R-:W-:Y:S01]  /*b9f0*/  FADD.FTZ R128, R102, R127 ;  /* 0x0000007f66807221 */ /* 0x000fe20000010000 */
[-CC-:B------:R-:W-:Y:S01]  /*ba00*/  FFMA.FTZ R99, R91, R88.reuse, -R181.reuse ;  /* 0x000000585b637223 */ /* 0x180fe200000108b5 */
[----:B------:R-:W-:Y:S01]  /*ba10*/  FADD.FTZ R127, R149, R126 ;  /* 0x0000007e957f7221 */ /* 0x000fe20000010000 */
[----:B------:R-:W-:Y:S01]  /*ba20*/  FFMA.FTZ R91, R199, R88, -R181 ;  /* 0x00000058c75b7223 */ /* 0x000fe200000108b5 */
[----:B------:R-:W-:Y:S01]  /*ba30*/  FADD.FTZ R135, R147, R128 ;  /* 0x0000008093877221 */ /* 0x000fe20000010000 */
[----:B------:R-:W-:Y:S01]  /*ba40*/  MUFU.EX2 R119, R119 ;  /* 0x0000007700777308 */ /* 0x000fe20000000800 */
[----:B------:R-:W-:Y:S01]  /*ba50*/  FADD.FTZ R126, R192, R127 ;  /* 0x0000007fc07e7221 */ /* 0x000fe20000010000 */
[-C--:B------:R-:W-:Y:S01]  /*ba60*/  FMUL.FTZ R48, R48, R11.reuse ;  /* 0x0000000b30307220 */ /* 0x080fe20000410000 */
[----:B------:R-:W-:Y:S01]  /*ba70*/  FADD.FTZ R128, R100, R135 ;  /* 0x0000008764807221 */ /* 0x000fe20000010000 */
[-C--:B------:R-:W-:Y:S01]  /*ba80*/  FMUL.FTZ R49, R49, R11.reuse ;  /* 0x0000000b31317220 */ /* 0x080fe20000410000 */
[----:B------:R-:W-:Y:S01]  /*ba90*/  FADD.FTZ R15, R137, R126 ;  /* 0x0000007e890f7221 */ /* 0x000fe20000010000 */
[-C--:B------:R-:W-:Y:S01]  /*baa0*/  FMUL.FTZ R52, R52, R11.reuse ;  /* 0x0000000b34347220 */ /* 0x080fe20000410000 */
        /* <DEDUP_REMOVED lines=25> */
[----:B------:R5:W2:Y:S01]  /*bc40*/  MUFU.EX2 R96, R123 ;  /* 0x0000007b00607308 */ /* 0x000aa20000000800 */
        /* <DEDUP_REMOVED lines=10> */
[----:B-1----:R-:W-:Y:S01]  /*bcf0*/  FADD.FTZ R15, R203, R104 ;  /* 0x00000068cb0f7221 */ /* 0x002fe20000010000 */
[-C--:B------:R-:W-:Y:S01]  /*bd00*/  FMUL.FTZ R84, R84, R11.reuse ;  /* 0x0000000b54547220 */ /* 0x080fe20000410000 */
[----:B-----5:R-:W-:Y:S01]  /*bd10*/  FADD.FTZ R123, R125, R106 ;  /* 0x0000006a7d7b7221 */ /* 0x020fe20000010000 */
[----:B------:R-:W-:Y:S01]  /*bd20*/  FMUL.FTZ R85, R85, R11 ;  /* 0x0000000b55557220 */ /* 0x000fe20000410000 */
[----:B---3--:R-:W-:Y:S01]  /*bd30*/  FADD.FTZ R102, R114, R15 ;  /* 0x0000000f72667221 */ /* 0x008fe20000010000 */
[-C--:B------:R-:W-:Y:S01]  /*bd40*/  FMUL.FTZ R26, R26, R12.reuse ;  /* 0x0000000c1a1a7220 */ /* 0x080fe20000410000 */
[----:B------:R-:W-:Y:S01]  /*bd50*/  FADD.FTZ R100, R204, R123 ;  /* 0x0000007bcc647221 */ /* 0x000fe20000010000 */
[-C--:B------:R-:W-:Y:S01]  /*bd60*/  FMUL.FTZ R27, R27, R12.reuse ;  /* 0x0000000c1b1b7220 */ /* 0x080fe20000410000 */
[----:B------:R-:W-:Y:S01]  /*bd70*/  FADD.FTZ R15, R205, R102 ;  /* 0x00000066cd0f7221 */ /* 0x000fe20000010000 */
[-C--:B------:R-:W-:Y:S01]  /*bd80*/  FMUL.FTZ R30, R30, R12.reuse ;  /* 0x0000000c1e1e7220 */ /* 0x080fe20000410000 */
[----:B----4-:R-:W-:Y:S01]  /*bd90*/  FADD.FTZ R107, R113, R100 ;  /* 0x00000064716b7221 */ /* 0x010fe20000010000 */
[----:B------:R-:W1:Y:S01]  /*bda0*/  MUFU.EX2 R102, R111 ;  /* 0x0000006f00667308 */ /* 0x000e620000000800 */
        /* <DEDUP_REMOVED lines=8> */
[----:B0-----:R-:W-:Y:S01]  /*be30*/  FADD.FTZ R98, R122, R15 ;  /* 0x0000000f7a627221 */ /* 0x001fe20000010000 */
[-C--:B------:R-:W-:Y:S01]  /*be40*/  FMUL.FTZ R39, R39, R12.reuse ;  /* 0x0000000c27277220 */ /* 0x080fe20000410000 */
[----:B------:R-:W-:Y:S01]  /*be50*/  FADD.FTZ R100, R208, R21 ;  /* 0x00000015d0647221 */ /* 0x000fe20000010000 */
[-C--:B------:R-:W-:Y:S01]  /*be60*/  FMUL.FTZ R42, R42, R12.reuse ;  /* 0x0000000c2a2a7220 */ /* 0x080fe20000410000 */
[----:B------:R-:W-:Y:S01]  /*be70*/  FADD.FTZ R15, R209, R98 ;  /* 0x00000062d10f7221 */ /* 0x000fe20000010000 */
[-C--:B------:R-:W-:Y:S01]  /*be80*/  FMUL.FTZ R43, R43, R12.reuse ;  /* 0x0000000c2b2b7220 */ /* 0x080fe20000410000 */
[----:B------:R-:W-:Y:S01]  /*be90*/  FADD.FTZ R3, R105, R100 ;  /* 0x0000006469037221 */ /* 0x000fe20000010000 */
[-C--:B------:R-:W-:Y:S01]  /*bea0*/  FMUL.FTZ R46, R46, R12.reuse ;  /* 0x0000000c2e2e7220 */ /* 0x080fe20000410000 */
[----:B--2---:R-:W-:Y:S01]  /*beb0*/  FADD.FTZ R10, R20, R15 ;  /* 0x0000000f140a7221 */ /* 0x004fe20000010000 */
[----:B------:R-:W0:Y:S01]  /*bec0*/  MUFU.EX2 R100, R115 ;  /* 0x0000007300647308 */ /* 0x000e220000000800 */
[----:B------:R-:W-:Y:S01]  /*bed0*/  FADD.FTZ R98, R210, R3 ;  /* 0x00000003d2627221 */ /* 0x000fe20000010000 */
[-C--:B------:R-:W-:Y:S01]  /*bee0*/  FMUL.FTZ R47, R47, R12.reuse ;  /* 0x0000000c2f2f7220 */ /* 0x080fe20000410000 */
[----:B------:R-:W-:Y:S01]  /*bef0*/  FADD.FTZ R3, R211, R10 ;  /* 0x0000000ad3037221 */ /* 0x000fe20000010000 */
[-C--:B------:R-:W-:Y:S01]  /*bf00*/  FMUL.FTZ R50, R50, R12.reuse ;  /* 0x0000000c32327220 */ /* 0x080fe20000410000 */
[----:B------:R-:W-:Y:S01]  /*bf10*/  FADD.FTZ R15, R109, R98 ;  /* 0x000000626d0f7221 */ /* 0x000fe20000010000 */
[-C--:B------:R-:W-:Y:S01]  /*bf20*/  FMUL.FTZ R51, R51, R12.reuse ;  /* 0x0000000c33337220 */ /* 0x080fe20000410000 */
[----:B------:R-:W-:Y:S01]  /*bf30*/  FADD.FTZ R3, R96, R3 ;  /* 0x0000000360037221 */ /* 0x000fe20000010000 */
[----:B------:R-:W2:Y:S01]  /*bf40*/  MUFU.EX2 R98, R91 ;  /* 0x0000005b00627308 */ /* 0x000ea20000000800 */
        /* <DEDUP_REMOVED lines=10> */
[----:B-1----:R-:W-:Y:S01]  /*bff0*/  FADD.FTZ R3, R102, R3 ;  /* 0x0000000366037221 */ /* 0x002fe20000010000 */
        /* <DEDUP_REMOVED lines=12> */
[----:B------:R-:W-:Y:S01]  /*c0c0*/  FMUL.FTZ R75, R75, R12 ;  /* 0x0000000c4b4b7220 */ /* 0x000fe20000410000 */
[----:B------:R-:W-:Y:S01]  /*c0d0*/  FADD.FTZ R10, R94, R15 ;  /* 0x0000000f5e0a7221 */ /* 0x000fe20000010000 */
[----:B------:R-:W-:-:S02]  /*c0e0*/  IMAD.U32 R15, RZ, RZ, UR6 ;  /* 0x00000006ff0f7e24 */ /* 0x000fc4000f8e00ff */
[----:B--2---:R-:W-:Y:S01]  /*c0f0*/  FADD.FTZ R3, R98, R3 ;  /* 0x0000000362037221 */ /* 0x004fe20000010000 */
[-C--:B------:R-:W-:Y:S01]  /*c100*/  FMUL.FTZ R78, R78, R12.reuse ;  /* 0x0000000c4e4e7220 */ /* 0x080fe20000410000 */
[-C--:B------:R-:W-:Y:S01]  /*c110*/  FMUL.FTZ R79, R79, R12.reuse ;  /* 0x0000000c4f4f7220 */ /* 0x080fe20000410000 */
[-C--:B------:R-:W-:Y:S01]  /*c120*/  FMUL.FTZ R82, R82, R12.reuse ;  /* 0x0000000c52527220 */ /* 0x080fe20000410000 */
[-C--:B------:R-:W-:Y:S01]  /*c130*/  FMUL.FTZ R83, R83, R12.reuse ;  /* 0x0000000c53537220 */ /* 0x080fe20000410000 */
[-C--:B------:R-:W-:Y:S01]  /*c140*/  FMUL.FTZ R86, R86, R12.reuse ;  /* 0x0000000c56567220 */ /* 0x080fe20000410000 */
[----:B------:R-:W-:Y:S01]  /*c150*/  FMUL.FTZ R87, R87, R12 ;  /* 0x0000000c57577220 */ /* 0x000fe20000410000 */
[----:B------:R-:W-:Y:S01]  /*c160*/  F2FP.F16.F32.PACK_AB R178, R169, R178 ;  /* 0x000000b2a9b2723e */ /* 0x000fe200000000ff */
[----:B------:R-:W-:Y:S01]  /*c170*/  FADD.FTZ R10, R93, R10 ;  /* 0x0000000a5d0a7221 */ /* 0x000fe20000010000 */
[----:B------:R-:W-:Y:S01]  /*c180*/  F2FP.F16.F32.PACK_AB R181, R163, R112 ;  /* 0x00000070a3b5723e */ /* 0x000fe200000000ff */
[----:B------:R-:W-:Y:S01]  /*c190*/  FADD.FTZ R3, R95, R3 ;  /* 0x000000035f037221 */ /* 0x000fe20000010000 */
[----:B------:R-:W-:Y:S01]  /*c1a0*/  F2FP.F16.F32.PACK_AB R182, R161, R182 ;  /* 0x000000b6a1b6723e */ /* 0x000fe200000000ff */
[----:B------:R-:W-:Y:S01]  /*c1b0*/  IMAD.MOV.U32 R12, RZ, RZ, R133 ;  /* 0x000000ffff0c7224 */ /* 0x000fe200078e0085 */
[----:B------:R-:W-:Y:S01]  /*c1c0*/  F2FP.F16.F32.PACK_AB R183, R116, R183 ;  /* 0x000000b774b7723e */ /* 0x000fe200000000ff */
[----:B------:R-:W-:Y:S01]  /*c1d0*/  IMAD.MOV.U32 R11, RZ, RZ, R89 ;  /* 0x000000ffff0b7224 */ /* 0x000fe200078e0059 */
        /* <DEDUP_REMOVED lines=26> */
[----:B------:R-:W-:Y:S06]  /*c380*/  @P2 BRA `(.L_x_6712) ;  /* 0xffffffa800582947 */ /* 0x000fec000383ffff */
.L_x_6703:
[----:B------:R-:W-:Y:S06]  /*c390*/  BAR.ARV 0x8, 0x180 ;  /* 0x0206000000007b1d */ /* 0x000fec0000002000 */
[----:B------:R-:W-:Y:S05]  /*c3a0*/  @!P0 BRA `(.L_x_6713) ;  /* 0x0000000000048947 */ /* 0x000fea0003800000 */
[----:B------:R-:W-:Y:S01]  /*c3b0*/  BPT.TRAP 0x1 ;  /* 0x000000040000795c */ /* 0x000fe20000300000 */
.L_x_6713:
        /* <DEDUP_REMOVED lines=8> */
.L_x_6714:
[----:B-1----:R-:W-:Y:S05]  /*c440*/  @P2 BRA `(.L_x_6715) ;  /* 0x0000000000082947 */ /* 0x002fea0003800000 */
[----:B------:R-:W1:Y:S02]  /*c450*/  SYNCS.PHASECHK.TRANS64.TRYWAIT P0, [UR8+0x34850], R0 ;  /* 0x03485000ff0075a7 */ /* 0x000e640008000148 */
[----:B-1----:R-:W-:Y:S05]  /*c460*/  @!P0 BRA `(.L_x_6716) ;  /* 0x0000005c00bc8947 */ /* 0x002fea0003800000 */
.L_x_6715:
[----:B------:R-:W-:Y:S01]  /*c470*/  R2UR UR12, R2 ;  /* 0x00000000020c72ca */ /* 0x000fe200000e0000 */
[----:B------:R-:W-:Y:S01]  /*c480*/  WARPGROUP.ARRIVE ;  /* 0x00000000000079c5 */ /* 0x000fe20000000000 */
[----:B------:R-:W-:Y:S01]  /*c490*/  UMOV UR7, 0x40000040 ;  /* 0x4000004000077882 */ /* 0x000fe20000000000 */
[----:B------:R-:W-:Y:S01]  /*c4a0*/  UMOV UR11, 0x40000040 ;  /* 0x40000040000b7882 */ /* 0x000fe20000000000 */
[----:B-1----:R-:W1:Y:S01]  /*c4b0*/  SHFL.BFLY PT, R5, R10, 0x2, 0x1f ;  /* 0x0c401f000a057f89 */ /* 0x002e6200000e0000 */
[----:B------:R-:W-:Y:S01]  /*c4c0*/  IMAD.MOV.U32 R93, RZ, RZ, -0x800000 ;  /* 0xff800000ff5d7424 */ /* 0x000fe200078e00ff */
[----:B------:R-:W2:Y:S01]  /*c4d0*/  LDC R96, c[0x0][0xc38] ;  /* 0x00030e00ff607b82 */ /* 0x000ea20000000800 */
[----:B------:R-:W-:Y:S01]  /*c4e0*/  IMAD.MOV.U32 R108, RZ, RZ, RZ ;  /* 0x000000ffff6c7224 */ /* 0x000fe200078e00ff */
[----:B0-----:R-:W0:Y:S01]  /*c4f0*/  SHFL.BFLY PT, R0, R3, 0x2, 0x1f ;  /* 0x0c401f0003007f89 */ /* 0x001e2200000e0000 */
[----:B------:R-:W-:Y:S01]  /*c500*/  IMAD.MOV.U32 R97, RZ, RZ, RZ ;  /* 0x000000ffff617224 */ /* 0x000fe200078e00ff */
[----:B------:R-:W-:Y:S01]  /*c510*/  R2UR UR13, R225 ;  /* 0x00000000e10d72ca */ /* 0x000fe200000e0000 */
[----:B------:R-:W-:Y:S01]  /*c520*/  IMAD.MOV.U32 R92, RZ, RZ, -0x800000 ;  /* 0xff800000ff5c7424 */ /* 0x000fe200078e00ff */
[----:B------:R-:W-:Y:S01]  /*c530*/  R2UR UR14, R226 ;  /* 0x00000000e20e72ca */ /* 0x000fe200000e0000 */
[----:B------:R-:W-:Y:S01]  /*c540*/  UIADD3 UR4, UR12, 0x400, URZ ;  /* 0x000004000c047890 */ /* 0x000fe2000fffe03f */
[----:B------:R-:W-:-:S03]  /*c550*/  R2UR UR9, R224 ;  /* 0x00000000e00972ca */ /* 0x000fc600000e0000 */
[----:B------:R-:W-:-:S04]  /*c560*/  USHF.R.U32.HI UR4, URZ, 0x4, UR4 ;  /* 0x000000043f047899 */ /* 0x000fc80008011604 */
[----:B------:R-:W-:-:S04]  /*c570*/  ULOP3.LUT UR4, UR4, 0x3fff, URZ, 0xc0, !UPT ;  /* 0x00003fff04047892 */ /* 0x000fc8000f8ec03f */
[----:B------:R-:W-:Y:S01]  /*c580*/  ULOP3.LUT UR4, UR4, 0x5800000, URZ, 0xfc, !UPT ;  /* 0x0580000004047892 */ /* 0x000fe2000f8efc3f */
[----:B-1----:R-:W-:-:S03]  /*c590*/  FADD.FTZ R5, R5, R10 ;  /* 0x0000000a05057221 */ /* 0x002fc60000010000 */
[----:B------:R-:W-:Y:S01]  /*c5a0*/  UIMAD UR6, UR60, 0xb00, UR4 ;  /* 0x00000b003c0678a4 */ /* 0x000fe2000f8e0204 */
[----:B0-----:R-:W-:-:S03]  /*c5b0*/  FADD.FTZ R2, R0, R3 ;  /* 0x0000000300027221 */ /* 0x001fc60000010000 */
[----:B------:R-:W-:Y:S01]  /*c5c0*/  UIADD3 UR4, UR6, 0x80, URZ ;  /* 0x0000008006047890 */ /* 0x000fe2000fffe03f */
[----:B------:R-:W0:Y:S08]  /*c5d0*/  SHFL.BFLY PT, R0, R5, 0x1, 0x1f ;  /* 0x0c201f0005007f89 */ /* 0x000e3000000e0000 */
[----:B------:R-:W-:Y:S03]  /*c5e0*/  HGMMA.64x128x16.F32 R24, R176, gdesc[UR4].tnspB, R24, gsb0 ;  /* 0x41e00004b0187df0 */ /* 0x000fe60008000818 */
[----:B------:R-:W1:Y:S01]  /*c5f0*/  S2UR UR7, SR_SWINHI ;  /* 0x00000000000779c3 */ /* 0x000e620000002f00 */
[----:B------:R-:W-:Y:S01]  /*c600*/  UMOV UR10, UR4 ;  /* 0x00000004000a7c82 */ /* 0x000fe20008000000 */
[----:B------:R-:W-:Y:S01]  /*c610*/  UIADD3 UR4, UR6, 0x100, URZ ;  /* 0x0000010006047890 */ /* 0x000fe2000fffe03f */
[----:B------:R-:W3:Y:S01]  /*c620*/  SHFL.BFLY PT, R7, R2, 0x1, 0x1f ;  /* 0x0c201f0002077f89 */ /* 0x000ee200000e0000 */
[----:B0-----:R-:W-:Y:S01]  /*c630*/  FADD.FTZ R8, R5, R0 ;  /* 0x0000000005087221 */ /* 0x001fe20000010000 */
[----:B------:R-:W-:-:S04]  /*c640*/  IMAD R5, R222, 0x40, R19 ;  /* 0x00000040de057824 */ /* 0x000fc800078e0213 */
[----:B------:R-:W-:Y:S01]  /*c650*/  FSETP.NE.FTZ.AND P0, PT, R8, RZ, PT ;  /* 0x000000ff0800720b */ /* 0x000fe20003f15000 */
[----:B---3--:R-:W-:-:S05]  /*c660*/  FADD.FTZ R7, R2, R7 ;  /* 0x0000000702077221 */ /* 0x008fca0000010000 */
[----:B------:R-:W-:-:S07]  /*c670*/  FSETP.NE.FTZ.AND P2, PT, R7, RZ, PT ;  /* 0x000000ff0700720b */ /* 0x000fce0003f55000 */
[----:B------:R-:W-:Y:S01]  /*c680*/  @P0 MUFU.LG2 R4, R8 ;  /* 0x0000000800040308 */ /* 0x000fe20000000c00 */
[----:B------:R-:W-:-:S07]  /*c690*/  @P0 FMUL.FTZ R0, R88, 0.69314718246459960938 ;  /* 0x3f31721858000820 */ /* 0x000fce0000410000 */
[----:B------:R-:W0:Y:S01]  /*c6a0*/  @P2 MUFU.LG2 R6, R7 ;  /* 0x0000000700062308 */ /* 0x000e220000000c00 */
[----:B------:R-:W-:-:S07]  /*c6b0*/  @P2 FMUL.FTZ R9, R88, 0.69314718246459960938 ;  /* 0x3f31721858092820 */ /* 0x000fce0000410000 */
[----:B------:R-:W3:Y:S08]  /*c6c0*/  @P0 MUFU.RCP R108, R8 ;  /* 0x00000008006c0308 */ /* 0x000ef00000001000 */
[----:B------:R4:W3:Y:S01]  /*c6d0*/  @P2 MUFU.RCP R97, R7 ;  /* 0x0000000700612308 */ /* 0x0008e20000001000 */
[----:B0-----:R-:W-:-:S04]  /*c6e0*/  @P2 FMUL.FTZ R6, R6, 0.69314718246459960938 ;  /* 0x3f31721806062820 */ /* 0x001fc80000410000 */
[----:B------:R-:W-:Y:S01]  /*c6f0*/  @P2 FFMA.FTZ R92, R9, R133, R6 ;  /* 0x00000085095c2223 */ /* 0x000fe20000010006 */
[----:B------:R-:W-:Y:S02]  /*c700*/  WARPGROUP.DEPBAR.LE gsb0, 0x0 ;  /* 0x00008000000079c5 */ /* 0x000fe40000010000 */
[----:B------:R-:W-:-:S06]  /*c710*/  WARPGROUP.ARRIVE ;  /* 0x00000000000079c5 */ /* 0x000fcc0000000000 */
[----:B------:R-:W-:Y:S01]  /*c720*/  HGMMA.64x128x16.F32 R24, R180, gdesc[UR8].tnspB, R24, gsb0 ;  /* 0x41e00008b4187df0 */ /* 0x000fe20008000818 */
[----:B------:R-:W-:Y:S01]  /*c730*/  UMOV UR10, UR4 ;  /* 0x00000004000a7c82 */ /* 0x000fe20008000000 */
[----:B------:R-:W-:Y:S01]  /*c740*/  UMOV UR11, 0x40000040 ;  /* 0x40000040000b7882 */ /* 0x000fe20000000000 */
[----:B------:R-:W-:Y:S01]  /*c750*/  UIADD3 UR4, UR6, 0x180, URZ ;  /* 0x0000018006047890 */ /* 0x000fe2000fffe03f */
        /* <DEDUP_REMOVED lines=35> */
[----:B------:R-:W-:Y:S02]  /*c990*/  UIADD3 UR4, UR6, 0x480, URZ ;  /* 0x0000048006047890 */ /* 0x000fe4000fffe03f */
[----:B------:R-:W-:Y:S01]  /*c9a0*/  UIADD3 UR6, UR6, 0x500, URZ ;  /* 0x0000050006067890 */ /* 0x000fe2000fffe03f */
[----:B------:R-:W-:Y:S02]  /*c9b0*/  WARPGROUP.DEPBAR.LE gsb0, 0x0 ;  /* 0x00008000000079c5 */ /* 0x000fe40000010000 */
[----:B------:R-:W-:-:S06]  /*c9c0*/  WARPGROUP.ARRIVE ;  /* 0x00000000000079c5 */ /* 0x000fcc0000000000 */
[----:B------:R-:W-:Y:S01]  /*c9d0*/  HGMMA.64x128x16.F32 R24, R208, gdesc[UR8].tnspB, R24, gsb0 ;  /* 0x41e00008d0187df0 */ /* 0x000fe20008000818 */
[----:B------:R-:W-:Y:S01]  /*c9e0*/  UMOV UR10, UR4 ;  /* 0x00000004000a7c82 */ /* 0x000fe20008000000 */
[----:B------:R-:W-:Y:S01]  /*c9f0*/  UMOV UR11, 0x40000040 ;  /* 0x40000040000b7882 */ /* 0x000fe20000000000 */
[----:B------:R-:W-:Y:S01]  /*ca00*/  UMOV UR4, UR12 ;  /* 0x0000000c00047c82 */ /* 0x000fe20008000000 */
[----:B-1----:R-:W-:Y:S01]  /*ca10*/  UMOV UR5, UR7 ;  /* 0x0000000700057c82 */ /* 0x002fe20008000000 */
[----:B------:R-:W-:Y:S01]  /*ca20*/  UMOV UR7, 0x40000040 ;  /* 0x4000004000077882 */ /* 0x000fe20000000000 */
[----:B------:R-:W-:Y:S01]  /*ca30*/  MOV R20, UR4 ;  /* 0x0000000400147c02 */ /* 0x000fe20008000f00 */
[----:B------:R-:W-:Y:S01]  /*ca40*/  IMAD.U32 R21, RZ, RZ, UR5 ;  /* 0x00000005ff157e24 */ /* 0x000fe2000f8e00ff */
[----:B------:R-:W-:-:S03]  /*ca50*/  UIADD3 UR4, -UR13, URZ, URZ ;  /* 0x0000003f0d047290 */ /* 0x000fc6000fffe13f */
[----:B------:R-:W-:-:S04]  /*ca60*/  IMAD.WIDE R2, R230, 0x2, R20 ;  /* 0x00000002e6027825 */ /* 0x000fc800078e0214 */
[----:B------:R-:W-:-:S04]  /*ca70*/  IMAD.WIDE R20, R5, 0x2, R20 ;  /* 0x0000000205147825 */ /* 0x000fc800078e0214 */
[----:B------:R-:W-:Y:S01]  /*ca80*/  @P0 FMUL.FTZ R5, R4, 0.69314718246459960938 ;  /* 0x3f31721804050820 */ /* 0x000fe20000410000 */
[C---:B------:R-:W-:Y:S02]  /*ca90*/  IADD3 R11, P5, R2.reuse, 0x4040, RZ ;  /* 0x00004040020b7810 */ /* 0x040fe40007fbe0ff */
[----:B------:R-:W-:Y:S01]  /*caa0*/  IADD3 R95, P6, R2, 0x4060, RZ ;  /* 0x00004060025f7810 */ /* 0x000fe20007fde0ff */
[----:B------:R-:W-:Y:S01]  /*cab0*/  @P0 FFMA.FTZ R93, R0, R89, R5 ;  /* 0x00000059005d0223 */ /* 0x000fe20000010005 */
[----:B------:R-:W-:Y:S01]  /*cac0*/  LOP3.LUT R0, R11, 0x380, RZ, 0xc0, !PT ;  /* 0x000003800b007812 */ /* 0x000fe200078ec0ff */
[----:B------:R-:W-:Y:S01]  /*cad0*/  IMAD.X R107, RZ, RZ, R3, P5 ;  /* 0x000000ffff6b7224 */ /* 0x000fe200028e0603 */
[----:B------:R-:W-:Y:S02]  /*cae0*/  LOP3.LUT R94, R95, 0x380, RZ, 0xc0, !PT ;  /* 0x000003805f5e7812 */ /* 0x000fe400078ec0ff */
[----:B------:R-:W-:Y:S02]  /*caf0*/  SHF.R.U64 R0, R0, 0x3, RZ ;  /* 0x0000000300007819 */ /* 0x000fe400000012ff */
[----:B------:R-:W-:-:S02]  /*cb00*/  LOP3.LUT R111, R2, 0x380, RZ, 0xc0, !PT ;  /* 0x00000380026f7812 */ /* 0x000fc400078ec0ff */
[----:B------:R-:W-:Y:S02]  /*cb10*/  LOP3.LUT R106, R0, R11, RZ, 0x3c, !PT ;  /* 0x0000000b006a7212 */ /* 0x000fe400078e3cff */
[----:B------:R-:W0:Y:S01]  /*cb20*/  LDC R0, c[0x0][0xbe8] ;  /* 0x0002fa00ff007b82 */ /* 0x000e220000000800 */
[----:B------:R-:W-:Y:S02]  /*cb30*/  SHF.R.U64 R94, R94, 0x3, RZ ;  /* 0x000000035e5e7819 */ /* 0x000fe400000012ff */
[C---:B------:R-:W-:Y:S02]  /*cb40*/  IADD3 R4, P0, R2.reuse, 0x60, RZ ;  /* 0x0000006002047810 */ /* 0x040fe40007f1e0ff */
[----:B------:R-:W-:Y:S02]  /*cb50*/  SHF.R.U64 R111, R111, 0x3, RZ ;  /* 0x000000036f6f7819 */ /* 0x000fe400000012ff */
[----:B------:R-:W-:Y:S01]  /*cb60*/  IADD3 R5, P2, R2, 0x20, RZ ;  /* 0x0000002002057810 */ /* 0x000fe20007f5e0ff */
[----:B------:R-:W-:Y:S01]  /*cb70*/  IMAD.X R99, RZ, RZ, R3, P0 ;  /* 0x000000ffff637224 */ /* 0x000fe200000e0603 */
[----:B------:R-:W-:-:S02]  /*cb80*/  LOP3.LUT R94, R94, R95, RZ, 0x3c, !PT ;  /* 0x0000005f5e5e7212 */ /* 0x000fc400078e3cff */
[----:B------:R-:W-:Y:S01]  /*cb90*/  IADD3.X R95, RZ, R3, RZ, P6, !PT ;  /* 0x00000003ff5f7210 */ /* 0x000fe200037fe4ff */
[--C-:B------:R-:W-:Y:S01]  /*cba0*/  IMAD.X R101, RZ, RZ, R3.reuse, P2 ;  /* 0x000000ffff657224 */ /* 0x100fe200010e0603 */
[C---:B------:R-:W-:Y:S02]  /*cbb0*/  IADD3 R9, P4, R2.reuse, 0x4020, RZ ;  /* 0x0000402002097810 */ /* 0x040fe40007f9e0ff */
[C---:B------:R-:W-:Y:S02]  /*cbc0*/  IADD3 R6, P3, R2.reuse, 0x4000, RZ ;  /* 0x0000400002067810 */ /* 0x040fe40007f7e0ff */
[----:B----4-:R-:W-:Y:S01]  /*cbd0*/  IADD3 R7, P6, R2, 0x40, RZ ;  /* 0x0000004002077810 */ /* 0x010fe20007fde0ff */
[--C-:B------:R-:W-:Y:S01]  /*cbe0*/  IMAD.X R103, RZ, RZ, R3.reuse, P4 ;  /* 0x000000ffff677224 */ /* 0x100fe200020e0603 */
[----:B------:R-:W-:Y:S01]  /*cbf0*/  LOP3.LUT R110, R111, R2, RZ, 0x3c, !PT ;  /* 0x000000026f6e7212 */ /* 0x000fe200078e3cff */
[--C-:B------:R-:W-:Y:S01]  /*cc00*/  IMAD.X R105, RZ, RZ, R3.reuse, P3 ;  /* 0x000000ffff697224 */ /* 0x100fe200018e0603 */
[----:B------:R-:W-:Y:S01]  /*cc10*/  LOP3.LUT R2, R5, 0x380, RZ, 0xc0, !PT ;  /* 0x0000038005027812 */ /* 0x000fe200078ec0ff */
[----:B------:R-:W-:Y:S01]  /*cc20*/  IMAD.X R91, RZ, RZ, R3, P6 ;  /* 0x000000ffff5b7224 */ /* 0x000fe200030e0603 */
[----:B------:R-:W-:-:S02]  /*cc30*/  IADD3 R13, P0, R20, 0x2000, RZ ;  /* 0x00002000140d7810 */ /* 0x000fc40007f1e0ff */
[----:B------:R-:W-:Y:S02]  /*cc40*/  SHF.R.U64 R2, R2, 0x3, RZ ;  /* 0x0000000302027819 */ /* 0x000fe400000012ff */
[----:B------:R-:W-:Y:S02]  /*cc50*/  LOP3.LUT R12, R13, 0x380, RZ, 0xc0, !PT ;  /* 0x000003800d0c7812 */ /* 0x000fe400078ec0ff */
[----:B0-----:R-:W-:Y:S02]  /*cc60*/  ISETP.NE.AND P2, PT, R0, 0x1, PT ;  /* 0x000000010000780c */ /* 0x001fe40003f45270 */
[----:B------:R-:W-:Y:S02]  /*cc70*/  LOP3.LUT R100, R2, R5, RZ, 0x3c, !PT ;  /* 0x0000000502647212 */ /* 0x000fe400078e3cff */
[----:B------:R-:W-:Y:S02]  /*cc80*/  SHF.R.U64 R12, R12, 0x3, RZ ;  /* 0x000000030c0c7819 */ /* 0x000fe400000012ff */
[----:B------:R-:W-:-:S02]  /*cc90*/  LOP3.LUT R2, R7, 0x380, RZ, 0xc0, !PT ;  /* 0x0000038007027812 */ /* 0x000fc400078ec0ff */
[----:B------:R-:W-:Y:S01]  /*cca0*/  LOP3.LUT R12, R12, R13, RZ, 0x3c, !PT ;  /* 0x0000000d0c0c7212 */ /* 0x000fe200078e3cff */
[----:B------:R-:W-:Y:S01]  /*ccb0*/  IMAD.X R13, RZ, RZ, R21, P0 ;  /* 0x000000ffff0d7224 */ /* 0x000fe200000e0615 */
[----:B------:R-:W-:Y:S02]  /*ccc0*/  SHF.R.U64 R2, R2, 0x3, RZ ;  /* 0x0000000302027819 */ /* 0x000fe400000012ff */
[----:B------:R-:W-:Y:S01]  /*ccd0*/  IADD3 R17, P0, R20, 0x7000, RZ ;  /* 0x0000700014117810 */ /* 0x000fe20007f1e0ff */
[----:B------:R-:W0:Y:S01]  /*cce0*/  @P2 LDC R109, c[0x0][0xbec] ;  /* 0x0002fb00ff6d2b82 */ /* 0x000e220000000800 */
[----:B------:R-:W-:Y:S02]  /*ccf0*/  MOV R111, R3 ;  /* 0x00000003006f7202 */ /* 0x000fe40000000f00 */
[----:B------:R-:W-:Y:S02]  /*cd00*/  LOP3.LUT R90, R2, R7, RZ, 0x3c, !PT ;  /* 0x00000007025a7212 */ /* 0x000fe400078e3cff */
[----:B------:R-:W-:-:S02]  /*cd10*/  LOP3.LUT R3, R6, 0x380, RZ, 0xc0, !PT ;  /* 0x0000038006037812 */ /* 0x000fc400078ec0ff */
[----:B------:R-:W-:Y:S01]  /*cd20*/  LOP3.LUT R2, R17, 0x380, RZ, 0xc0, !PT ;  /* 0x0000038011027812 */ /* 0x000fe200078ec0ff */
[----:B------:R-:W1:Y:S01]  /*cd30*/  @P2 LDC R112, c[0x0][0xbf0] ;  /* 0x0002fc00ff702b82 */ /* 0x000e620000000800 */
[----:B------:R-:W-:Y:S02]  /*cd40*/  SHF.R.U64 R3, R3, 0x3, RZ ;  /* 0x0000000303037819 */ /* 0x000fe400000012ff */
[----:B------:R-:W-:Y:S02]  /*cd50*/  SHF.R.U64 R2, R2, 0x3, RZ ;  /* 0x0000000302027819 */ /* 0x000fe400000012ff */
[----:B------:R-:W-:Y:S02]  /*cd60*/  LOP3.LUT R104, R3, R6, RZ, 0x3c, !PT ;  /* 0x0000000603687212 */ /* 0x000fe400078e3cff */
[----:B------:R-:W-:Y:S01]  /*cd70*/  LOP3.LUT R2, R2, R17, RZ, 0x3c, !PT ;  /* 0x0000001102027212 */ /* 0x000fe200078e3cff */
[----:B------:R-:W-:Y:S01]  /*cd80*/  IMAD R17, RZ, RZ, -UR14 ;  /* 0x8000000eff117e24 */ /* 0x000fe2000f8e02ff */
[----:B------:R-:W-:-:S02]  /*cd90*/  LOP3.LUT R8, R9, 0x380, RZ, 0xc0, !PT ;  /* 0x0000038009087812 */ /* 0x000fc400078ec0ff */
[----:B------:R-:W-:Y:S01]  /*cda0*/  LOP3.LUT R3, R4, 0x380, RZ, 0xc0, !PT ;  /* 0x0000038004037812 */ /* 0x000fe200078ec0ff */
[----:B--2---:R-:W-:Y:S01]  /*cdb0*/  IMAD R17, R96, R17, UR9 ;  /* 0x0000000960117e24 */ /* 0x004fe2000f8e0211 */
[----:B------:R-:W-:Y:S02]  /*cdc0*/  MOV R104, R104 ;  /* 0x0000006800687202 */ /* 0x000fe40000000f00 */
[----:B------:R-:W-:Y:S02]  /*cdd0*/  SHF.R.U64 R8, R8, 0x3, RZ ;  /* 0x0000000308087819 */ /* 0x000fe400000012ff */
[----:B------:R-:W-:Y:S02]  /*cde0*/  MOV R105, R90 ;  /* 0x0000005a00697202 */ /* 0x000fe40000000f00 */
[----:B------:R-:W-:Y:S01]  /*cdf0*/  SHF.R.U64 R3, R3, 0x3, RZ ;  /* 0x0000000303037819 */ /* 0x000fe200000012ff */
[----:B------:R-:W2:Y:S01]  /*ce00*/  LDC.64 R90, c[0x0][0xb98] ;  /* 0x0002e600ff5a7b82 */ /* 0x000ea20000000a00 */
[----:B------:R-:W-:-:S02]  /*ce10*/  MOV R94, R94 ;  /* 0x0000005e005e7202 */ /* 0x000fc40000000f00 */
[----:B------:R-:W-:Y:S02]  /*ce20*/  LOP3.LUT R102, R8, R9, RZ, 0x3c, !PT ;  /* 0x0000000908667212 */ /* 0x000fe400078e3cff */
[----:B------:R-:W-:Y:S01]  /*ce30*/  MOV R95, R106 ;  /* 0x0000006a005f7202 */ /* 0x000fe20000000f00 */
[----:B------:R-:W-:Y:S01]  /*ce40*/  IMAD.U32 R106, RZ, RZ, UR8 ;  /* 0x00000008ff6a7e24 */ /* 0x000fe2000f8e00ff */
[----:B------:R-:W-:Y:S01]  /*ce50*/  LOP3.LUT R98, R3, R4, RZ, 0x3c, !PT ;  /* 0x0000000403627212 */ /* 0x000fe200078e3cff */
[----:B------:R-:W-:Y:S01]  /*ce60*/  ULDC.64 UR8, c[0x0][0xae8] ;  /* 0x0002ba0000087ab9 */ /* 0x000fe20000000a00 */
[----:B------:R-:W-:Y:S02]  /*ce70*/  LEA R114, R17, R229, 0x7 ;  /* 0x000000e511727211 */ /* 0x000fe400078e38ff */
[----:B------:R-:W-:Y:S01]  /*ce80*/  MOV R96, R102 ;  /* 0x0000006600607202 */ /* 0x000fe20000000f00 */
[----:B------:R-:W-:Y:S01]  /*ce90*/  @!P1 VIADD R102, R106, 0x34860 ;  /* 0x000348606a669836 */ /* 0x000fe20000000000 */
[----:B------:R-:W-:Y:S01]  /*cea0*/  MOV R98, R98 ;  /* 0x0000006200627202 */ /* 0x000fe20000000f00 */
[----:B0-----:R-:W-:Y:S01]  /*ceb0*/  @P2 IMAD.HI.U32 R99, R114, R109, RZ ;  /* 0x0000006d72632227 */ /* 0x001fe200078e00ff */
[----:B------:R-:W-:-:S02]  /*cec0*/  IADD3 R15, P6, R20, 0x1000, RZ ;  /* 0x00001000140f7810 */ /* 0x000fc40007fde0ff */
[----:B------:R-:W-:Y:S01]  /*ced0*/  @!P1 PRMT R102, RZ, 0x654, R102 ;  /* 0x00000654ff669816 */ /* 0x000fe20000000066 */
[----:B------:R-:W-:Y:S01]  /*cee0*/  IMAD.MOV.U32 R103, RZ, RZ, R114 ;  /* 0x000000ffff677224 */ /* 0x000fe200078e0072 */
[----:B-1----:R-:W-:Y:S02]  /*cef0*/  @P2 SHF.R.U32.HI R103, RZ, R112, R99 ;  /* 0x00000070ff672219 */ /* 0x002fe40000011663 */
[----:B------:R-:W-:Y:S02]  /*cf00*/  LOP3.LUT R14, R15, 0x380, RZ, 0xc0, !PT ;  /* 0x000003800f0e7812 */ /* 0x000fe400078ec0ff */
[----:B------:R-:W-:Y:S02]  /*cf10*/  LOP3.LUT R3, R20, 0x380, RZ, 0xc0, !PT ;  /* 0x0000038014037812 */ /* 0x000fe400078ec0ff */
[----:B------:R-:W-:Y:S02]  /*cf20*/  SHF.R.U64 R14, R14, 0x3, RZ ;  /* 0x000000030e0e7819 */ /* 0x000fe400000012ff */
[----:B------:R-:W-:-:S02]  /*cf30*/  MOV R107, R100 ;  /* 0x00000064006b7202 */ /* 0x000fc40000000f00 */
[----:B------:R-:W-:Y:S02]  /*cf40*/  SHF.R.U64 R3, R3, 0x3, RZ ;  /* 0x0000000303037819 */ /* 0x000fe400000012ff */
[----:B------:R-:W-:Y:S01]  /*cf50*/  LOP3.LUT R14, R14, R15, RZ, 0x3c, !PT ;  /* 0x0000000f0e0e7212 */ /* 0x000fe200078e3cff */
[----:B------:R-:W-:Y:S01]  /*cf60*/  IMAD.X R15, RZ, RZ, R21, P6 ;  /* 0x000000ffff0f7224 */ /* 0x000fe200030e0615 */
[C---:B------:R-:W-:Y:S02]  /*cf70*/  IADD3 R11, P3, R20.reuse, 0x3000, RZ ;  /* 0x00003000140b7810 */ /* 0x040fe40007f7e0ff */
[C---:B------:R-:W-:Y:S02]  /*cf80*/  IADD3 R9, P4, R20.reuse, 0x4000, RZ ;  /* 0x0000400014097810 */ /* 0x040fe40007f9e0ff */
[C---:B------:R-:W-:Y:S02]  /*cf90*/  IADD3 R7, P5, R20.reuse, 0x5000, RZ ;  /* 0x0000500014077810 */ /* 0x040fe40007fbe0ff */
[----:B------:R-:W-:-:S02]  /*cfa0*/  IADD3 R5, P6, R20, 0x6000, RZ ;  /* 0x0000600014057810 */ /* 0x000fc40007fde0ff */
[----:B------:R-:W-:Y:S01]  /*cfb0*/  LOP3.LUT R20, R3, R20, RZ, 0x3c, !PT ;  /* 0x0000001403147212 */ /* 0x000fe200078e3cff */
[----:B------:R-:W-:Y:S02]  /*cfc0*/  WARPGROUP.DEPBAR.LE gsb0, 0x0 ;  /* 0x00008000000079c5 */ /* 0x000fe40000010000 */
[----:B------:R-:W-:Y:S01]  /*cfd0*/  WARPGROUP.ARRIVE ;  /* 0x00000000000079c5 */ /* 0x000fe20000000000 */
[----:B------:R-:W-:Y:S01]  /*cfe0*/  IMAD.X R3, RZ, RZ, R21, P0 ;  /* 0x000000ffff037224 */ /* 0x000fe200000e0615 */
[----:B------:R-:W-:Y:S02]  /*cff0*/  LOP3.LUT R10, R11, 0x380, RZ, 0xc0, !PT ;  /* 0x000003800b0a7812 */ /* 0x000fe400078ec0ff */
[----:B------:R-:W-:Y:S02]  /*d000*/  MOV R110, R110 ;  /* 0x0000006e006e7202 */ /* 0x000fe40000000f00 */
[----:B------:R-:W-:Y:S01]  /*d010*/  HGMMA.64x128x16.F32 R24, R212, gdesc[UR8].tnspB, R24, gsb0 ;  /* 0x41e00008d4187df0 */ /* 0x000fe20008000818 */
[----:B------:R-:W-:Y:S01]  /*d020*/  ULDC UR10, c[0x0][0xc44] ;  /* 0x00031100000a7ab9 */ /* 0x000fe20000000800 */
[----:B------:R-:W-:Y:S01]  /*d030*/  SHF.R.U64 R10, R10, 0x3, RZ ;  /* 0x000000030a0a7819 */ /* 0x000fe200000012ff */
[----:B------:R-:W-:Y:S01]  /*d040*/  UIMAD UR10, UR10, UR4, UR14 ;  /* 0x000000040a0a72a4 */ /* 0x000fe2000f8e020e */
[----:B------:R-:W-:-:S02]  /*d050*/  LOP3.LUT R8, R9, 0x380, RZ, 0xc0, !PT ;  /* 0x0000038009087812 */ /* 0x000fc400078ec0ff */
[----:B------:R-:W-:Y:S01]  /*d060*/  LOP3.LUT R10, R10, R11, RZ, 0x3c, !PT ;  /* 0x0000000b0a0a7212 */ /* 0x000fe200078e3cff */
[----:B------:R-:W-:Y:S01]  /*d070*/  USHF.R.S32.HI UR11, URZ, 0x1f, UR10 ;  /* 0x0000001f3f0b7899 */ /* 0x000fe2000801140a */
[----:B------:R-:W-:Y:S01]  /*d080*/  IMAD.X R11, RZ, RZ, R21, P3 ;  /* 0x000000ffff0b7224 */ /* 0x000fe200018e0615 */
[----:B------:R-:W-:Y:S01]  /*d090*/  LOP3.LUT R6, R7, 0x380, RZ, 0xc0, !PT ;  /* 0x0000038007067812 */ /* 0x000fe200078ec0ff */
[----:B------:R-:W-:Y:S01]  /*d0a0*/  ULDC.64 UR14, c[0x0][0x208] ;  /* 0x00008200000e7ab9 */ /* 0x000fe20000000a00 */
[----:B------:R-:W-:Y:S02]  /*d0b0*/  LOP3.LUT R4, R5, 0x380, RZ, 0xc0, !PT ;  /* 0x0000038005047812 */ /* 0x000fe400078ec0ff */
[----:B------:R-:W-:Y:S02]  /*d0c0*/  SHF.R.U64 R8, R8, 0x3, RZ ;  /* 0x0000000308087819 */ /* 0x000fe400000012ff */
[----:B------:R-:W-:Y:S02]  /*d0d0*/  SHF.R.U64 R6, R6, 0x3, RZ ;  /* 0x0000000306067819 */ /* 0x000fe400000012ff */
[----:B------:R-:W-:-:S02]  /*d0e0*/  SHF.R.U64 R4, R4, 0x3, RZ ;  /* 0x0000000304047819 */ /* 0x000fc400000012ff */
[----:B------:R-:W-:Y:S02]  /*d0f0*/  LOP3.LUT R8, R8, R9, RZ, 0x3c, !PT ;  /* 0x0000000908087212 */ /* 0x000fe400078e3cff */
[----:B------:R-:W-:Y:S01]  /*d100*/  LOP3.LUT R6, R6, R7, RZ, 0x3c, !PT ;  /* 0x0000000706067212 */ /* 0x000fe200078e3cff */
[--C-:B------:R-:W-:Y:S01]  /*d110*/  IMAD.X R7, RZ, RZ, R21.reuse, P5 ;  /* 0x000000ffff077224 */ /* 0x100fe200028e0615 */
[----:B------:R-:W-:Y:S01]  /*d120*/  LOP3.LUT R4, R4, R5, RZ, 0x3c, !PT ;  /* 0x0000000504047212 */ /* 0x000fe200078e3cff */
[----:B------:R-:W-:Y:S01]  /*d130*/  IMAD.X R5, RZ, RZ, R21, P6 ;  /* 0x000000ffff057224 */ /* 0x000fe200030e0615 */
[----:B------:R-:W-:Y:S01]  /*d140*/  IADD3.X R9, RZ, R21, RZ, P4, !PT ;  /* 0x00000015ff097210 */ /* 0x000fe200027fe4ff */
[----:B------:R-:W-:Y:S02]  /*d150*/  WARPGROUP.DEPBAR.LE gsb0, 0x0 ;  /* 0x00008000000079c5 */ /* 0x000fe40000010000 */
[----:B------:R-:W-:-:S06]  /*d160*/  WARPGROUP.ARRIVE ;  /* 0x00000000000079c5 */ /* 0x000fcc0000000000 */
[----:B------:R-:W-:Y:S01]  /*d170*/  HGMMA.64x128x16.F32 R24, R216, gdesc[UR4].tnspB, R24, gsb0 ;  /* 0x41e00004d8187df0 */ /* 0x000fe20008000818 */
[----:B------:R-:W-:Y:S02]  /*d180*/  ULDC.64 UR6, c[0x0][0xb90] ;  /* 0x0002e40000067ab9 */ /* 0x000fe40000000a00 */
[----:B------:R-:W-:Y:S02]  /*d190*/  UIMAD.WIDE.U32 UR4, UR10, UR6, URZ ;  /* 0x000000060a0472a5 */ /* 0x000fe4000f8e003f */
[----:B------:R-:W-:-:S04]  /*d1a0*/  UIMAD UR6, UR11, UR6, URZ ;  /* 0x000000060b0672a4 */ /* 0x000fc8000f8e023f */
[----:B------:R-:W-:Y:S01]  /*d1b0*/  UIMAD UR6, UR10, UR7, UR6 ;  /* 0x000000070a0672a4 */ /* 0x000fe2000f8e0206 */
[----:B------:R-:W-:Y:S01]  /*d1c0*/  IMAD.U32 R88, RZ, RZ, UR4 ;  /* 0x00000004ff587e24 */ /* 0x000fe2000f8e00ff */
[----:B------:R-:W-:Y:S01]  /*d1d0*/  USHF.R.S32.HI UR7, URZ, 0x1f, UR13 ;  /* 0x0000001f3f077899 */ /* 0x000fe2000801140d */
[----:B------:R-:W-:Y:S01]  /*d1e0*/  IMAD.U32 R89, RZ, RZ, UR5 ;  /* 0x00000005ff597e24 */ /* 0x000fe2000f8e00ff */
[----:B------:R-:W-:-:S06]  /*d1f0*/  UIADD3 UR4, UR5, UR6, URZ ;  /* 0x0000000605047290 */ /* 0x000fcc000fffe03f */
[----:B------:R-:W-:Y:S01]  /*d200*/  IMAD.U32 R89, RZ, RZ, UR4 ;  /* 0x00000004ff597e24 */ /* 0x000fe2000f8e00ff */
[----:B------:R-:W-:Y:S01]  /*d210*/  ULDC.64 UR4, c[0x0][0xb88] ;  /* 0x0002e20000047ab9 */ /* 0x000fe20000000a00 */
[----:B--2---:R-:W-:Y:S01]  /*d220*/  IMAD.WIDE.U32 R88, R90, UR13, R88 ;  /* 0x0000000d5a587c25 */ /* 0x004fe2000f8e0058 */
[----:B------:R-:W-:-:S04]  /*d230*/  UIMAD UR6, UR11, UR8, URZ ;  /* 0x000000080b0672a4 */ /* 0x000fc8000f8e023f */
[----:B------:R-:W-:Y:S02]  /*d240*/  UIMAD UR6, UR10, UR9, UR6 ;  /* 0x000000090a0672a4 */ /* 0x000fe4000f8e0206 */
[----:B------:R-:W-:Y:S01]  /*d250*/  UIADD3 UR60, UR60, 0x1, URZ ;  /* 0x000000013c3c7890 */ /* 0x000fe2000fffe03f */
[----:B------:R-:W-:Y:S02]  /*d260*/  WARPGROUP.DEPBAR.LE gsb0, 0x0 ;  /* 0x00008000000079c5 */ /* 0x000fe40000010000 */
[----:B------:R0:W-:Y:S01]  /*d270*/  @!P1 SYNCS.ARRIVE.TRANS64.RED.A1T0 RZ, [R102+URZ], RZ ;  /* 0x000000ff66ff99a7 */ /* 0x0001e2000810043f */
[-C--:B---3--:R-:W-:Y:S01]  /*d280*/  FMUL.FTZ R99, R57, R108.reuse ;  /* 0x0000006c39637220 */ /* 0x088fe20000410000 */
[-C--:B------:R-:W-:Y:S01]  /*d290*/  FMUL.FTZ R25, R25, R108.reuse ;  /* 0x0000006c19197220 */ /* 0x080fe20000410000 */
[-C--:B------:R-:W-:Y:S01]  /*d2a0*/  FMUL.FTZ R24, R24, R108.reuse ;  /* 0x0000006c18187220 */ /* 0x080fe20000410000 */
[----:B------:R-:W-:Y:S02]  /*d2b0*/  IMAD.MOV R57, RZ, RZ, -R103 ;  /* 0x000000ffff397224 */ /* 0x000fe400078e0a67 */
[-C--:B------:R-:W-:Y:S01]  /*d2c0*/  FMUL.FTZ R27, R27, R97.reuse ;  /* 0x000000611b1b7220 */ /* 0x080fe20000410000 */
[----:B------:R-:W-:Y:S01]  /*d2d0*/  FMUL.FTZ R26, R26, R97 ;  /* 0x000000611a1a7220 */ /* 0x000fe20000410000 */
[-C--:B------:R-:W-:Y:S01]  /*d2e0*/  FMUL.FTZ R29, R29, R108.reuse ;  /* 0x0000006c1d1d7220 */ /* 0x080fe20000410000 */
[-C--:B------:R-:W-:Y:S01]  /*d2f0*/  FMUL.FTZ R28, R28, R108.reuse ;  /* 0x0000006c1c1c7220 */ /* 0x080fe20000410000 */
[-C--:B------:R-:W-:Y:S01]  /*d300*/  FMUL.FTZ R33, R33, R108.reuse ;  /* 0x0000006c21217220 */ /* 0x080fe20000410000 */
[-C--:B------:R-:W-:Y:S01]  /*d310*/  FMUL.FTZ R32, R32, R108.reuse ;  /* 0x0000006c20207220 */ /* 0x080fe20000410000 */
[----:B------:R-:W-:Y:S01]  /*d320*/  FMUL.FTZ R100, R36, R108 ;  /* 0x0000006c24647220 */ /* 0x000fe20000410000 */
[----:B------:R-:W-:Y:S01]  /*d330*/  IMAD R57, R0, R57, R114 ;  /* 0x0000003900397224 */ /* 0x000fe200078e0272 */
[----:B------:R-:W-:Y:S01]  /*d340*/  F2FP.F16.F32.PACK_AB R24, R25, R24 ;  /* 0x000000181918723e */ /* 0x000fe200000000ff */
[----:B------:R-:W-:Y:S01]  /*d350*/  IMAD R36, R90, UR7, RZ ;  /* 0x000000075a247c24 */ /* 0x000fe2000f8e02ff */
[----:B------:R-:W-:Y:S01]  /*d360*/  F2FP.F16.F32.PACK_AB R25, R27, R26 ;  /* 0x0000001a1b19723e */ /* 0x000fe200000000ff */
[-C--:B------:R-:W-:Y:S01]  /*d370*/  FMUL.FTZ R31, R31, R97.reuse ;  /* 0x000000611f1f7220 */ /* 0x080fe20000410000 */
[-C--:B------:R-:W-:Y:S01]  /*d380*/  FMUL.FTZ R30, R30, R97.reuse ;  /* 0x000000611e1e7220 */ /* 0x080fe20000410000 */
[----:B------:R-:W-:Y:S01]  /*d390*/  F2FP.F16.F32.PACK_AB R26, R29, R28 ;  /* 0x0000001c1d1a723e */ /* 0x000fe200000000ff */
[----:B------:R-:W-:Y:S01]  /*d3a0*/  FMUL.FTZ R37, R37, R108 ;  /* 0x0000006c25257220 */ /* 0x000fe20000410000 */
[----:B------:R-:W-:Y:S01]  /*d3b0*/  F2FP.F16.F32.PACK_AB R28, R33, R32 ;  /* 0x00000020211c723e */ /* 0x000fe200000000ff */
[----:B------:R-:W-:Y:S01]  /*d3c0*/  IMAD R91, R91, UR13, R36 ;  /* 0x0000000d5b5b7c24 */ /* 0x000fe2000f8e0224 */
[----:B------:R-:W-:Y:S01]  /*d3d0*/  SHF.R.S32.HI R32, RZ, 0x1f, R57 ;  /* 0x0000001fff207819 */ /* 0x000fe20000011439 */
[-C--:B------:R-:W-:Y:S01]  /*d3e0*/  FMUL.FTZ R39, R39, R97.reuse ;  /* 0x0000006127277220 */ /* 0x080fe20000410000 */
[----:B------:R-:W-:Y:S01]  /*d3f0*/  SHF.R.S32.HI R33, RZ, 0x1f, R103 ;  /* 0x0000001fff217819 */ /* 0x000fe20000011467 */
[----:B------:R-:W-:Y:S01]  /*d400*/  FMUL.FTZ R38, R38, R97 ;  /* 0x0000006126267220 */ /* 0x000fe20000410000 */
[----:B------:R-:W-:Y:S01]  /*d410*/  IADD3 R36, P0, R103, R88, RZ ;  /* 0x0000005867247210 */ /* 0x000fe20007f1e0ff */
[----:B------:R-:W-:Y:S01]  /*d420*/  FMUL.FTZ R41, R41, R108 ;  /* 0x0000006c29297220 */ /* 0x000fe20000410000 */
[----:B------:R-:W-:Y:S01]  /*d430*/  F2FP.F16.F32.PACK_AB R27, R31, R30 ;  /* 0x0000001e1f1b723e */ /* 0x000fe200000000ff */
[----:B------:R-:W-:Y:S01]  /*d440*/  BAR.SYNC.DEFER_BLOCKING 0x1, 0x100 ;  /* 0x0044000000007b1d */ /* 0x000fe20000010000 */
[----:B------:R-:W-:Y:S01]  /*d450*/  F2FP.F16.F32.PACK_AB R30, R37, R100 ;  /* 0x00000064251e723e */ /* 0x000fe200000000ff */
[----:B------:R-:W-:Y:S01]  /*d460*/  FMUL.FTZ R40, R40, R108 ;  /* 0x0000006c28287220 */ /* 0x000fe20000410000 */
[----:B------:R-:W-:Y:S01]  /*d470*/  IADD3.X R37, R33, R89, R91, P0, !PT ;  /* 0x0000005921257210 */ /* 0x000fe200007fe45b */
[----:B------:R-:W-:Y:S01]  /*d480*/  IMAD R32, R32, UR4, RZ ;  /* 0x0000000420207c24 */ /* 0x000fe2000f8e02ff */
[----:B------:R-:W-:Y:S01]  /*d490*/  F2FP.F16.F32.PACK_AB R31, R39, R38 ;  /* 0x00000026271f723e */ /* 0x000fe200000000ff */
        /* <DEDUP_REMOVED lines=20> */
[----:B------:R-:W-:-:S02]  /*d5e0*/  IMAD R39, R57, UR5, R32 ;  /* 0x0000000539277c24 */ /* 0x000fc4000f8e0220 */
[----:B------:R-:W-:Y:S01]  /*d5f0*/  FMUL.FTZ R108, R84, R108 ;  /* 0x0000006c546c7220 */ /* 0x000fe20000410000 */
[----:B------:R-:W-:Y:S01]  /*d600*/  IMAD.WIDE.U32 R36, R57, UR4, R36 ;  /* 0x0000000439247c25 */ /* 0x000fe2000f8e0024 */
[----:B------:R-:W-:-:S03]  /*d610*/  F2FP.F16.F32.PACK_AB R32, R41, R40 ;  /* 0x000000282920723e */ /* 0x000fc600000000ff */
        /* <DEDUP_REMOVED lines=25> */
[----:B------:R-:W-:Y:S01]  /*d7b0*/  IMAD R41, R17, 0x80, R228 ;  /* 0x0000008011297824 */ /* 0x000fe200078e02e4 */
[----:B------:R-:W-:Y:S01]  /*d7c0*/  ULDC UR4, c[0x0][0xa88] ;  /* 0x0002a20000047ab9 */ /* 0x000fe20000000800 */
[----:B------:R-:W-:Y:S01]  /*d7d0*/  FMUL.FTZ R97, R86, R97 ;  /* 0x0000006156617220 */ /* 0x000fe20000410000 */
[----:B------:R-:W-:Y:S01]  /*d7e0*/  IMAD R86, R0, UR4, RZ ;  /* 0x0000000400567c24 */ /* 0x000fe2000f8e02ff */
[----:B------:R0:W-:Y:S01]  /*d7f0*/  STSM.16.M88.4 [R110], R24 ;  /* 0x000000186e007844 */ /* 0x0001e20000000200 */
[----:B------:R-:W-:Y:S01]  /*d800*/  ULDC.64 UR4, c[0x0][0xb50] ;  /* 0x0002d40000047ab9 */ /* 0x000fe20000000a00 */
[----:B------:R-:W-:-:S02]  /*d810*/  LOP3.LUT P0, RZ, R223, 0x3, RZ, 0xc0, !PT ;  /* 0x00000003dfff7812 */ /* 0x000fc4000780c0ff */
[----:B------:R-:W-:Y:S02]  /*d820*/  F2FP.F16.F32.PACK_AB R29, R35, R34 ;  /* 0x00000022231d723e */ /* 0x000fe400000000ff */
[----:B------:R-:W-:Y:S02]  /*d830*/  F2FP.F16.F32.PACK_AB R33, R43, R42 ;  /* 0x0000002a2b21723e */ /* 0x000fe400000000ff */
[----:B------:R-:W-:Y:S01]  /*d840*/  F2FP.F16.F32.PACK_AB R34, R45, R44 ;  /* 0x0000002c2d22723e */ /* 0x000fe200000000ff */
[----:B------:R1:W-:Y:S01]  /*d850*/  STSM.16.M88.4 [R107], R28 ;  /* 0x0000001c6b007844 */ /* 0x0003e20000000200 */
[----:B------:R-:W-:Y:S02]  /*d860*/  F2FP.F16.F32.PACK_AB R35, R47, R46 ;  /* 0x0000002e2f23723e */ /* 0x000fe400000000ff */
[----:B------:R-:W-:Y:S02]  /*d870*/  ISETP.GE.OR P1, PT, R41, R86, P0 ;  /* 0x000000562900720c */ /* 0x000fe40000726670 */
[----:B------:R-:W-:Y:S01]  /*d880*/  F2FP.F16.F32.PACK_AB R72, R73, R72 ;  /* 0x000000484948723e */ /* 0x000fe200000000ff */
[----:B------:R2:W-:Y:S01]  /*d890*/  STSM.16.M88.4 [R105], R32 ;  /* 0x0000002069007844 */ /* 0x0005e20000000200 */
[----:B0-----:R-:W-:Y:S01]  /*d8a0*/  VIADD R25, R41, 0x8 ;  /* 0x0000000829197836 */ /* 0x001fe20000000000 */
[----:B------:R-:W-:Y:S01]  /*d8b0*/  F2FP.F16.F32.PACK_AB R24, R49, R48 ;  /* 0x000000303118723e */ /* 0x000fe200000000ff */
[----:B------:R-:W-:Y:S01]  /*d8c0*/  IMAD.IADD R27, R37, 0x1, R39 ;  /* 0x00000001251b7824 */ /* 0x000fe200078e0227 */
[----:B------:R-:W-:-:S02]  /*d8d0*/  LEA R37, P3, R36, UR4, 0x2 ;  /* 0x0000000424257c11 */ /* 0x000fc4000f8610ff */
[----:B------:R-:W-:Y:S02]  /*d8e0*/  ISETP.GE.OR P0, PT, R25, R86, P0 ;  /* 0x000000561900720c */ /* 0x000fe40000706670 */
[----:B------:R-:W-:Y:S01]  /*d8f0*/  LEA.HI.X R36, R36, UR5, R27, 0x2, P3 ;  /* 0x0000000524247c11 */ /* 0x000fe200098f141b */
[----:B------:R-:W-:Y:S01]  /*d900*/  SHFL.IDX PT, R56, R37, RZ, 0x1c1f ;  /* 0x001c1fff25387589 */ /* 0x000fe200000e0000 */
[----:B------:R-:W-:Y:S02]  /*d910*/  F2FP.F16.F32.PACK_AB R25, R51, R50 ;  /* 0x000000323319723e */ /* 0x000fe400000000ff */
[----:B------:R-:W-:Y:S01]  /*d920*/  F2FP.F16.F32.PACK_AB R26, R53, R52 ;  /* 0x00000034351a723e */ /* 0x000fe200000000ff */
[----:B------:R-:W0:Y:S01]  /*d930*/  SHFL.IDX PT, R57, R36, RZ, 0x1c1f ;  /* 0x001c1fff24397589 */ /* 0x000e2200000e0000 */
[----:B------:R-:W-:Y:S02]  /*d940*/  F2FP.F16.F32.PACK_AB R27, R55, R54 ;  /* 0x00000036371b723e */ /* 0x000fe400000000ff */
[----:B-1----:R-:W-:Y:S01]  /*d950*/  F2FP.F16.F32.PACK_AB R28, R99, R102 ;  /* 0x00000066631c723e */ /* 0x002fe200000000ff */
[----:B------:R-:W-:Y:S01]  /*d960*/  SHFL.IDX PT, R58, R37, 0x1, 0x1c1f ;  /* 0x003c1f00253a7f89 */ /* 0x000fe200000e0000 */
[----:B------:R-:W-:-:S02]  /*d970*/  F2FP.F16.F32.PACK_AB R29, R60, R61 ;  /* 0x0000003d3c1d723e */ /* 0x000fc400000000ff */
[----:B------:R-:W-:Y:S01]  /*d980*/  F2FP.F16.F32.PACK_AB R30, R101, R106 ;  /* 0x0000006a651e723e */ /* 0x000fe200000000ff */
[----:B------:R-:W-:Y:S01]  /*d990*/  STSM.16.M88.4 [R98], R24 ;  /* 0x0000001862007844 */ /* 0x000fe20000000200 */
[----:B------:R-:W-:Y:S01]  /*d9a0*/  F2FP.F16.F32.PACK_AB R31, R63, R62 ;  /* 0x0000003e3f1f723e */ /* 0x000fe200000000ff */
[----:B------:R-:W1:Y:S01]  /*d9b0*/  @P2 LDC R61, c[0x0][0xbec] ;  /* 0x0002fb00ff3d2b82 */ /* 0x000e620000000800 */
[----:B--2---:R-:W-:Y:S01]  /*d9c0*/  F2FP.F16.F32.PACK_AB R32, R65, R64 ;  /* 0x000000404120723e */ /* 0x004fe200000000ff */
[----:B------:R-:W2:Y:S01]  /*d9d0*/  SHFL.IDX PT, R59, R36, 0x1, 0x1c1f ;  /* 0x003c1f00243b7f89 */ /* 0x000ea200000e0000 */
[----:B------:R-:W-:Y:S02]  /*d9e0*/  F2FP.F16.F32.PACK_AB R33, R67, R66 ;  /* 0x000000424321723e */ /* 0x000fe400000000ff */
[----:B------:R-:W-:Y:S01]  /*d9f0*/  F2FP.F16.F32.PACK_AB R34, R69, R68 ;  /* 0x000000444522723e */ /* 0x000fe200000000ff */
[----:B------:R-:W-:Y:S01]  /*da00*/  STSM.16.M88.4 [R104], R28 ;  /* 0x0000001c68007844 */ /* 0x000fe20000000200 */
[----:B------:R-:W-:Y:S01]  /*da10*/  F2FP.F16.F32.PACK_AB R35, R71, R70 ;  /* 0x000000464723723e */ /* 0x000fe200000000ff */
[----:B------:R-:W3:Y:S01]  /*da20*/  @P2 LDC R60, c[0x0][0xbf0] ;  /* 0x0002fc00ff3c2b82 */ /* 0x000ee20000000800 */
        /* <DEDUP_REMOVED lines=11> */
[----:B------:R-:W-:-:S04]  /*dae0*/  UIMAD.WIDE.U32 UR4, UR10, UR8, URZ ;  /* 0x000000080a0472a5 */ /* 0x000fc8000f8e003f */
[----:B------:R-:W-:Y:S01]  /*daf0*/  UIADD3 UR5, UR5, UR6, URZ ;  /* 0x0000000605057290 */ /* 0x000fe2000fffe03f */
[----:B------:R-:W-:Y:S01]  /*db00*/  ULDC.64 UR8, c[0x0][0xaf0] ;  /* 0x0002bc0000087ab9 */ /* 0x000fe20000000a00 */
[----:B0-----:R0:W-:Y:S04]  /*db10*/  @!P1 ST.E desc[UR14][R56.64], R93 ;  /* 0x0000005d38009985 */ /* 0x0011e8000c10190e */
[----:B--2---:R2:W-:Y:S04]  /*db20*/  @!P0 ST.E desc[UR14][R58.64], R92 ;  /* 0x0000005c3a008985 */ /* 0x0045e8000c10190e */
[----:B------:R4:W5:Y:S01]  /*db30*/  LD.E.128 R44, desc[UR14][R20.64] ;  /* 0x0000000e142c7980 */ /* 0x000962000c101d00 */
[----:B0-----:R-:W-:-:S03]  /*db40*/  IMAD R56, R23, 0x20, R222 ;  /* 0x0000002017387824 */ /* 0x001fc600078e02de */
[----:B------:R1:W5:Y:S01]  /*db50*/  LD.E.128 R28, desc[UR14][R2.64] ;  /* 0x0000000e021c7980 */ /* 0x000362000c101d00 */
[----:B------:R-:W-:Y:S02]  /*db60*/  UIMAD UR6, UR7, UR8, URZ ;  /* 0x00000008070672a4 */ /* 0x000fe4000f8e023f */
[----:B------:R-:W-:Y:S01]  /*db70*/  UIMAD.WIDE.U32 UR4, UR13, UR8, UR4 ;  /* 0x000000080d0472a5 */ /* 0x000fe2000f8e0004 */
[----:B------:R0:W5:Y:S01]  /*db80*/  LD.E.128 R32, desc[UR14][R4.64] ;  /* 0x0000000e04207980 */ /* 0x000162000c101d00 */
[----:B----4-:R-:W4:Y:S01]  /*db90*/  LDC.64 R20, c[0x0][0xae0] ;  /* 0x0002b800ff147b82 */ /* 0x010f220000000a00 */
[----:B------:R-:W-:Y:S02]  /*dba0*/  LEA R56, R17, R56, 0x7 ;  /* 0x0000003811387211 */ /* 0x000fe400078e38ff */
[----:B------:R2:W5:Y:S03]  /*dbb0*/  LD.E.128 R48, desc[UR14][R6.64] ;  /* 0x0000000e06307980 */ /* 0x000566000c101d00 */
[----:B-1----:R-:W-:Y:S01]  /*dbc0*/  @P2 IMAD.HI.U32 R3, R56, R61, RZ ;  /* 0x0000003d38032227 */ /* 0x002fe200078e00ff */
[----:B------:R-:W5:Y:S03]  /*dbd0*/  LD.E.128 R40, desc[UR14][R14.64] ;  /* 0x0000000e0e287980 */ /* 0x000f66000c101d00 */
[----:B------:R-:W-:Y:S01]  /*dbe0*/  IMAD.MOV.U32 R2, RZ, RZ, R56 ;  /* 0x000000ffff027224 */ /* 0x000fe200078e0038 */
[----:B---3--:R-:W-:Y:S01]  /*dbf0*/  @P2 SHF.R.U32.HI R2, RZ, R60, R3 ;  /* 0x0000003cff022219 */ /* 0x008fe20000011603 */
[----:B------:R-:W-:Y:S01]  /*dc00*/  UIMAD UR6, UR13, UR9, UR6 ;  /* 0x000000090d0672a4 */ /* 0x000fe2000f8e0206 */
[----:B------:R-:W5:Y:S02]  /*dc10*/  LD.E.128 R36, desc[UR14][R12.64] ;  /* 0x0000000e0c247980 */ /* 0x000f64000c101d00 */
[--C-:B------:R-:W-:Y:S01]  /*dc20*/  SHF.R.S32.HI R3, RZ, 0x1f, R2.reuse ;  /* 0x0000001fff037819 */ /* 0x100fe20000011402 */
[----:B0-----:R-:W-:Y:S01]  /*dc30*/  IMAD.MOV R5, RZ, RZ, -R2 ;  /* 0x000000ffff057224 */ /* 0x001fe200078e0a02 */
[----:B------:R-:W-:Y:S01]  /*dc40*/  UIADD3 UR5, UR5, UR6, URZ ;  /* 0x0000000605057290 */ /* 0x000fe2000fffe03f */
[----:B------:R-:W5:Y:S02]  /*dc50*/  LD.E.128 R24, desc[UR14][R10.64] ;  /* 0x0000000e0a187980 */ /* 0x000f64000c101d00 */
[----:B------:R-:W-:-:S02]  /*dc60*/  IMAD R5, R0, R5, R56 ;  /* 0x0000000500057224 */ /* 0x000fc400078e0238 */
[----:B------:R0:W5:Y:S01]  /*dc70*/  LD.E.128 R52, desc[UR14][R8.64] ;  /* 0x0000000e08347980 */ /* 0x000162000c101d00 */
[----:B------:R-:W-:Y:S01]  /*dc80*/  R2UR UR10, R220 ;  /* 0x00000000dc0a72ca */ /* 0x000fe200000e0000 */
[-C--:B----4-:R-:W-:Y:S01]  /*dc90*/  IMAD R3, R3, R20.reuse, RZ ;  /* 0x0000001403037224 */ /* 0x090fe200078e02ff */
[----:B------:R-:W-:Y:S01]  /*dca0*/  SHF.R.S32.HI R0, RZ, 0x1f, R5 ;  /* 0x0000001fff007819 */ /* 0x000fe20000011405 */
[----:B------:R-:W-:Y:S01]  /*dcb0*/  @!PT LDS RZ, [RZ] ;  /* 0x00000000fffff984 */ /* 0x000fe20000000800 */
[----:B------:R-:W-:Y:S01]  /*dcc0*/  @!PT LDS RZ, [RZ] ;  /* 0x00000000fffff984 */ /* 0x000fe20000000800 */
[----:B------:R-:W-:Y:S01]  /*dcd0*/  @!PT LDS RZ, [RZ] ;  /* 0x00000000fffff984 */ /* 0x000fe20000000800 */
[----:B------:R-:W-:Y:S01]  /*dce0*/  @!PT LDS RZ, [RZ] ;  /* 0x00000000fffff984 */ /* 0x000fe20000000800 */
[----:B------:R1:W-:Y:S06]  /*dcf0*/  MEMBAR.ALL.CTA ;  /* 0x0000000000007992 */ /* 0x0003ec0000008000 */
[----:B-1----:R-:W1:Y:S01]  /*dd00*/  FENCE.VIEW.ASYNC.S ;  /* 0x00000000000073c6 */ /* 0x002e620000000000 */
[----:B------:R-:W-:Y:S01]  /*dd10*/  R2UR UR9, R16 ;  /* 0x00000000100972ca */ /* 0x000fe200000e0000 */
[C---:B--2---:R-:W-:Y:S01]  /*dd20*/  IMAD R7, R2.reuse, R21, R3 ;  /* 0x0000001502077224 */ /* 0x044fe200078e0203 */
[----:B------:R-:W-:Y:S01]  /*dd30*/  UISETP.NE.AND UP0, UPT, UR60, 0x2, UPT ;  /* 0x000000023c00788c */ /* 0x000fe2000bf05270 */
[----:B------:R-:W-:Y:S01]  /*dd40*/  IMAD.WIDE.U32 R2, R2, R20, UR4 ;  /* 0x0000000402027e25 */ /* 0x000fe2000f8e0014 */
[----:B------:R-:W-:Y:S01]  /*dd50*/  ULDC.64 UR4, c[0x0][0xad8] ;  /* 0x0002b60000047ab9 */ /* 0x000fe20000000a00 */
[----:B------:R-:W-:-:S02]  /*dd60*/  ULDC.64 UR6, c[0x0][0xa80] ;  /* 0x0002a00000067ab9 */ /* 0x000fc40000000a00 */
[----:B------:R-:W-:Y:S02]  /*dd70*/  IMAD.IADD R3, R3, 0x1, R7 ;  /* 0x0000000103037824 */ /* 0x000fe400078e0207 */
[----:B------:R-:W-:Y:S02]  /*dd80*/  IMAD R0, R0, UR4, RZ ;  /* 0x0000000400007c24 */ /* 0x000fe4000f8e02ff */
[----:B------:R-:W-:Y:S02]  /*dd90*/  IMAD R17, R17, 0x80, R222 ;  /* 0x0000008011117824 */ /* 0x000fe400078e02de */
[----:B------:R-:W-:Y:S01]  /*dda0*/  IMAD.WIDE.U32 R2, R5, UR4, R2 ;  /* 0x0000000405027c25 */ /* 0x000fe2000f8e0002 */
[----:B------:R-:W-:-:S03]  /*ddb0*/  UIADD3 UR4, UR12, 0x34820, URZ ;  /* 0x000348200c047890 */ /* 0x000fc6000fffe03f */
[----:B------:R-:W-:Y:S01]  /*ddc0*/  IMAD R7, R5, UR5, R0 ;  /* 0x0000000505077c24 */ /* 0x000fe2000f8e0200 */
[-C--:B------:R-:W-:Y:S02]  /*ddd0*/  ISETP.GE.AND P1, PT, R17, R86.reuse, PT ;  /* 0x000000561100720c */ /* 0x080fe40003f26270 */
[C---:B------:R-:W-:Y:S01]  /*dde0*/  LEA R0, P2, R2.reuse, UR6, 0x1 ;  /* 0x0000000602007c11 */ /* 0x040fe2000f8408ff */
[----:B------:R-:W-:Y:S01]  /*ddf0*/  USEL UR6, URZ, 0x1, UP0 ;  /* 0x000000013f067887 */ /* 0x000fe20008000000 */
[----:B------:R-:W-:Y:S01]  /*de00*/  IADD3 R3, R3, R7, RZ ;  /* 0x0000000703037210 */ /* 0x000fe20007ffe0ff */
[----:B------:R-:W-:Y:S01]  /*de10*/  UPRMT UR4, URZ, 0x654, UR4 ;  /* 0x000006543f047896 */ /* 0x000fe20008000004 */
[----:B------:R-:W-:Y:S01]  /*de20*/  VIADD R5, R17, 0x20 ;  /* 0x0000002011057836 */ /* 0x000fe20000000000 */
[----:B------:R-:W-:Y:S01]  /*de30*/  ULDC UR5, c[0x0][0xc] ;  /* 0x0000030000057ab9 */ /* 0x000fe20000000800 */
[----:B------:R-:W-:Y:S01]  /*de40*/  ULOP3.LUT UR9, UR9, UR6, URZ, 0x3c, !UPT ;  /* 0x0000000609097292 */ /* 0x000fe2000f8e3c3f */
[----:B0-----:R-:W-:Y:S01]  /*de50*/  LEA.HI.X R8, R2, UR7, R3, 0x1, P2 ;  /* 0x0000000702087c11 */ /* 0x001fe200090f0c03 */
[----:B------:R-:W-:Y:S01]  /*de60*/  UIADD3 UR10, UR5, UR10, URZ ;  /* 0x0000000a050a7290 */ /* 0x000fe2000fffe03f */
[-C--:B------:R-:W-:Y:S01]  /*de70*/  ISETP.GE.AND P3, PT, R5, R86.reuse, PT ;  /* 0x000000560500720c */ /* 0x080fe20003f66270 */
[----:B------:R-:W-:Y:S01]  /*de80*/  VIADD R5, R17, 0x40 ;  /* 0x0000004011057836 */ /* 0x000fe20000000000 */
[----:B------:R-:W-:Y:S01]  /*de90*/  USEL UR60, UR60, URZ, UP0 ;  /* 0x0000003f3c3c7287 */ /* 0x000fe20008000000 */
[----:B-1----:R0:W1:Y:S01]  /*dea0*/  SHFL.IDX PT, R6, R0, RZ, 0x181f ;  /* 0x00181fff00067589 */ /* 0x00206200000e0000 */
[----:B------:R-:W-:Y:S01]  /*deb0*/  IMAD.U32 R16, RZ, RZ, UR9 ;  /* 0x00000009ff107e24 */ /* 0x000fe2000f8e00ff */
[----:B------:R-:W-:Y:S01]  /*dec0*/  SYNCS.ARRIVE.TRANS64.RED.A1T0 RZ, [UR4], RZ ;  /* 0x000000ffffff79a7 */ /* 0x000fe20008100404 */
[----:B------:R-:W-:Y:S01]  /*ded0*/  IMAD.U32 R220, RZ, RZ, UR10 ;  /* 0x0000000affdc7e24 */ /* 0x000fe2000f8e00ff */
[----:B------:R0:W2:Y:S01]  /*dee0*/  SHFL.IDX PT, R7, R8, RZ, 0x181f ;  /* 0x00181fff08077589 */ /* 0x0000a200000e0000 */
[----:B------:R-:W-:Y:S01]  /*def0*/  BSSY B0, `(.L_x_6717) ;  /* 0x000000c000007945 */ /* 0x000fe20003800000 */
[----:B------:R-:W-:-:S03]  /*df00*/  ISETP.GE.AND P0, PT, R5, R86, PT ;  /* 0x000000560500720c */ /* 0x000fc60003f06270 */
[----:B------:R-:W-:Y:S10]  /*df10*/  @P1 BRA `(.L_x_6718) ;  /* 0x0000000000241947 */ /* 0x000ff40003800000 */
[----:B------:R-:W-:Y:S01]  /*df20*/  ULDC UR4, c[0x0][0xac8] ;  /* 0x0002b20000047ab9 */ /* 0x000fe20000000800 */
[----:B------:R-:W-:Y:S01]  /*df30*/  ULDC.64 UR6, c[0x0][0x208] ;  /* 0x0000820000067ab9 */ /* 0x000fe20000000a00 */
[----:B------:R-:W-:Y:S02]  /*df40*/  ISETP.GE.AND P2, PT, R22, UR4, PT ;  /* 0x0000000416007c0c */ /* 0x000fe4000bf46270 */
[----:B------:R-:W-:-:S11]  /*df50*/  ISETP.GE.AND P1, PT, R19, UR4, PT ;  /* 0x0000000413007c0c */ /* 0x000fd6000bf26270 */
[C---:B-1----:R-:W-:Y:S02]  /*df60*/  @!P2 LEA R4, P4, R22.reuse, R6, 0x1 ;  /* 0x000000061604a211 */ /* 0x042fe400078808ff */
[----:B--2---:R-:W-:Y:S02]  /*df70*/  @!P1 IMAD.WIDE R2, R19, 0x2, R6 ;  /* 0x0000000213029825 */ /* 0x004fe400078e0206 */
[----:B------:R-:W-:-:S03]  /*df80*/  @!P2 LEA.HI.X R5, R22, R7, R232, 0x1, P4 ;  /* 0x000000071605a211 */ /* 0x000fc600020f0ce8 */
[----:B-----5:R3:W-:Y:S04]  /*df90*/  @!P1 ST.E.128 desc[UR6][R2.64], R44 ;  /* 0x0000002c02009985 */ /* 0x0207e8000c101d06 */
[----:B------:R3:W-:Y:S02]  /*dfa0*/  @!P2 ST.E.128 desc[UR6][R4.64], R52 ;  /* 0x000000340400a985 */ /* 0x0007e4000c101d06 */
.L_x_6718:
[----:B------:R-:W-:Y:S05]  /*dfb0*/  BSYNC B0 ;  /* 0x0000000000007941 */ /* 0x000fea0003800000 */
.L_x_6717:
[----:B--2---:R2:W4:Y:S01]  /*dfc0*/  SHFL.IDX PT, R7, R8, 0x1, 0x181f ;  /* 0x00381f0008077f89 */ /* 0x00452200000e0000 */
[----:B------:R-:W-:Y:S03]  /*dfd0*/  BSSY B0, `(.L_x_6719) ;  /* 0x000000c000007945 */ /* 0x000fe60003800000 */
[----:B-1----:R2:W1:Y:S01]  /*dfe0*/  SHFL.IDX PT, R6, R0, 0x1, 0x181f ;  /* 0x00381f0000067f89 */ /* 0x00246200000e0000 */
[----:B------:R-:W-:Y:S05]  /*dff0*/  @P3 BRA `(.L_x_6720) ;  /* 0x0000000000243947 */ /* 0x000fea0003800000 */
[----:B------:R-:W-:Y:S01]  /*e000*/  ULDC UR4, c[0x0][0xac8] ;  /* 0x0002b20000047ab9 */ /* 0x000fe20000000800 */
[----:B------:R-:W-:Y:S01]  /*e010*/  ULDC.64 UR6, c[0x0][0x208] ;  /* 0x0000820000067ab9 */ /* 0x000fe20000000a00 */
[----:B------:R-:W-:Y:S02]  /*e020*/  ISETP.GE.AND P3, PT, R22, UR4, PT ;  /* 0x0000000416007c0c */ /* 0x000fe4000bf66270 */
[----:B------:R-:W-:-:S11]  /*e030*/  ISETP.GE.AND P2, PT, R19, UR4, PT ;  /* 0x0000000413007c0c */ /* 0x000fd6000bf46270 */
[C---:B-1-3--:R-:W-:Y:S02]  /*e040*/  @!P3 LEA R4, P1, R22.reuse, R6, 0x1 ;  /* 0x000000061604b211 */ /* 0x04afe400078208ff */
[----:B----4-:R-:W-:Y:S02]  /*e050*/  @!P2 IMAD.WIDE R2, R19, 0x2, R6 ;  /* 0x000000021302a825 */ /* 0x010fe400078e0206 */
[----:B------:R-:W-:-:S03]  /*e060*/  @!P3 LEA.HI.X R5, R22, R7, R232, 0x1, P1 ;  /* 0x000000071605b211 */ /* 0x000fc600008f0ce8 */
[----:B-----5:R1:W-:Y:S04]  /*e070*/  @!P2 ST.E.128 desc[UR6][R2.64], R40 ;  /* 0x000000280200a985 */ /* 0x0203e8000c101d06 */
[----:B------:R1:W-:Y:S02]  /*e080*/  @!P3 ST.E.128 desc[UR6][R4.64], R48 ;  /* 0x000000300400b985 */ /* 0x0003e4000c101d06 */
.L_x_6720:
[----:B------:R-:W-:Y:S05]  /*e090*/  BSYNC B0 ;  /* 0x0000000000007941 */ /* 0x000fea0003800000 */
.L_x_6719:
[----:B----4-:R4:W0:Y:S01]  /*e0a0*/  SHFL.IDX PT, R7, R8, 0x2, 0x181f ;  /* 0x00581f0008077f89 */ /* 0x01082200000e0000 */
        /* <DEDUP_REMOVED lines=8> */
[----:B0-----:R-:W-:Y:S02]  /*e130*/  @!P1 IMAD.WIDE R2, R19, 0x2, R6 ;  /* 0x0000000213029825 */ /* 0x001fe400078e0206 */
[----:B------:R-:W-:-:S03]  /*e140*/  @!P2 LEA.HI.X R5, R22, R7, R232, 0x1, P0 ;  /* 0x000000071605a211 */ /* 0x000fc600000f0ce8 */
[----:B-----5:R0:W-:Y:S04]  /*e150*/  @!P1 ST.E.128 desc[UR6][R2.64], R36 ;  /* 0x0000002402009985 */ /* 0x0201e8000c101d06 */
[----:B------:R0:W-:Y:S02]  /*e160*/  @!P2 ST.E.128 desc[UR6][R4.64], R32 ;  /* 0x000000200400a985 */ /* 0x0001e4000c101d06 */
.L_x_6722:
[----:B------:R-:W-:Y:S05]  /*e170*/  BSYNC B0 ;  /* 0x0000000000007941 */ /* 0x000fea0003800000 */
.L_x_6721:
[----:B0--3--:R-:W-:Y:S01]  /*e180*/  VIADD R3, R17, 0x60 ;  /* 0x0000006011037836 */ /* 0x009fe20000000000 */
[----:B------:R0:W3:Y:S01]  /*e190*/  SHFL.IDX PT, R7, R8, 0x3, 0x181f ;  /* 0x00781f0008077f89 */ /* 0x0000e200000e0000 */
[----:B------:R-:W-:Y:S01]  /*e1a0*/  BSSY B0, `(.L_x_6723) ;  /* 0x000000e000007945 */ /* 0x000fe20003800000 */
[----:B------:R-:W-:Y:S02]  /*e1b0*/  VIADD R221, R221, 0x1 ;  /* 0x00000001dddd7836 */ /* 0x000fe40000000000 */
[----:B------:R-:W-:Y:S01]  /*e1c0*/  ISETP.GE.AND P0, PT, R3, R86, PT ;  /* 0x000000560300720c */ /* 0x000fe20003f06270 */
[----:B-1----:R0:W1:-:S12]  /*e1d0*/  SHFL.IDX PT, R6, R0, 0x3, 0x181f ;  /* 0x00781f0000067f89 */ /* 0x00205800000e0000 */
[----:B0-----:R-:W-:Y:S05]  /*e1e0*/  @P0 BRA `(.L_x_6724) ;  /* 0x0000000000240947 */ /* 0x001fea0003800000 */
[----:B------:R-:W-:Y:S01]  /*e1f0*/  ULDC UR4, c[0x0][0xac8] ;  /* 0x0002b20000047ab9 */ /* 0x000fe20000000800 */
[----:B------:R-:W-:Y:S01]  /*e200*/  ULDC.64 UR6, c[0x0][0x208] ;  /* 0x0000820000067ab9 */ /* 0x000fe20000000a00 */
[----:B------:R-:W-:Y:S02]  /*e210*/  ISETP.GE.AND P2, PT, R22, UR4, PT ;  /* 0x0000000416007c0c */ /* 0x000fe4000bf46270 */
[----:B------:R-:W-:-:S11]  /*e220*/  ISETP.GE.AND P1, PT, R19, UR4, PT ;  /* 0x0000000413007c0c */ /* 0x000fd6000bf26270 */
[C---:B-1----:R-:W-:Y:S02]  /*e230*/  @!P2 LEA R4, P0, R22.reuse, R6, 0x1 ;  /* 0x000000061604a211 */ /* 0x042fe400078008ff */
[----:B---3--:R-:W-:Y:S02]  /*e240*/  @!P1 IMAD.WIDE R2, R19, 0x2, R6 ;  /* 0x0000000213029825 */ /* 0x008fe400078e0206 */
[----:B------:R-:W-:-:S03]  /*e250*/  @!P2 LEA.HI.X R5, R22, R7, R232, 0x1, P0 ;  /* 0x000000071605a211 */ /* 0x000fc600000f0ce8 */
[----:B-----5:R0:W-:Y:S04]  /*e260*/  @!P1 ST.E.128 desc[UR6][R2.64], R24 ;  /* 0x0000001802009985 */ /* 0x0201e8000c101d06 */
[----:B------:R0:W-:Y:S02]  /*e270*/  @!P2 ST.E.128 desc[UR6][R4.64], R28 ;  /* 0x0000001c0400a985 */ /* 0x0001e4000c101d06 */
.L_x_6724:
[----:B------:R-:W-:Y:S05]  /*e280*/  BSYNC B0 ;  /* 0x0000000000007941 */ /* 0x000fea0003800000 */
.L_x_6723:
[----:B--2-4-:R-:W2:Y:S01]  /*e290*/  LDC R0, c[0x0][0xc34] ;  /* 0x00030d00ff007b82 */ /* 0x014ea20000000800 */
[----:B------:R-:W-:-:S13]  /*e2a0*/  R2UR UR4, R220 ;  /* 0x00000000dc0472ca */ /* 0x000fda00000e0000 */
[----:B--2---:R-:W-:-:S13]  /*e2b0*/  ISETP.LE.AND P0, PT, R0, UR4, PT ;  /* 0x0000000400007c0c */ /* 0x004fda000bf03270 */
[----:B------:R-:W-:Y:S05]  /*e2c0*/  @!P0 BRA `(.L_x_6725) ;  /* 0xffffff2800b48947 */ /* 0x000fea000383ffff */
[----:B------:R-:W-:Y:S05]  /*e2d0*/  EXIT ;  /* 0x000000000000794d */ /* 0x000fea0003800000 */
.L_x_6695:
[----:B------:R-:W-:-:S08]  /*e2e0*/  NOP ;  /* 0x0000000000007918 */ /* 0x000fd00000000000 */
[----:B--2---:R-:W0:-:S00]  /*e2f0*/  USETMAXREG.DEALLOC.CTAPOOL 0x18 ;  /* 0x00000018000079c8 */ /* 0x004e0000080e0500 */
        /* <DEDUP_REMOVED lines=28> */
[----:B------:R-:W-:Y:S04]  /*e4c0*/  STL [R1+0x28], R3 ;  /* 0x0000280301007387 */ /* 0x000fe80000100800 */
[----:B------:R0:W-:Y:S04]  /*e4d0*/  STL [R1], R0 ;  /* 0x0000000001007387 */ /* 0x0001e80000100800 */
[----:B------:R1:W-:Y:S01]  /*e4e0*/  STL [R1+0x30], RZ ;  /* 0x000030ff01007387 */ /* 0x0003e20000100800 */
[----:B0-----:R-:W-:-:S07]  /*e4f0*/  LOP3.LUT R0, R2, 0x40, RZ, 0xfc, !PT ;  /* 0x0000004002007812 */ /* 0x001fce00078efcff */
.L_x_6799:
[----:B0-----:R-:W2:Y:S01]  /*e500*/  LDL R2, [R1+0x28] ;  /* 0x0000280001027983 */ /* 0x001ea20000100800 */
[----:B------:R-:W0:Y:S01]  /*e510*/  LDC R0, c[0x0][0xc38] ;  /* 0x00030e00ff007b82 */ /* 0x000e220000000800 */
[----:B------:R-:W-:Y:S05]  /*e520*/  YIELD ;  /* 0x0000000000007946 */ /* 0x000fea0003800000 */
[----:B------:R-:W-:Y:S02]  /*e530*/  ULDC.64 UR4, c[0x0][0x418] ;  /* 0x0001060000047ab9 */ /* 0x000fe40000000a00 */
[----:B---3--:R-:W3:Y:S01]  /*e540*/  LDC R16, c[0x0][0xc44] ;  /* 0x00031100ff107b82 */ /* 0x008ee20000000800 */
[----:B------:R-:W-:-:S03]  /*e550*/  UISETP.NE.U32.AND UP0, UPT, UR4, URZ, UPT ;  /* 0x0000003f0400728c */ /* 0x000fc6000bf05070 */
[----:B------:R-:W-:Y:S01]  /*e560*/  ULDC UR4, c[0x0][0x424] ;  /* 0x0001090000047ab9 */ /* 0x000fe20000000800 */
[----:B------:R-:W-:-:S04]  /*e570*/  UISETP.NE.AND.EX UP0, UPT, UR5, URZ, UPT, UP0 ;  /* 0x0000003f0500728c */ /* 0x000fc8000bf05300 */
[----:B------:R-:W-:Y:S01]  /*e580*/  USEL UR4, UR4, 0x1, UP0 ;  /* 0x0000000104047887 */ /* 0x000fe20008000000 */
[----:B0-----:R-:W-:Y:S02]  /*e590*/  ISETP.NE.AND P0, PT, R0, 0x1, PT ;  /* 0x000000010000780c */ /* 0x001fe40003f05270 */
[----:B---3--:R-:W-:-:S11]  /*e5a0*/  ISETP.NE.AND P1, PT, R16, 0x1, PT ;  /* 0x000000011000780c */ /* 0x008fd60003f25270 */
[----:B------:R-:W2:Y:S08]  /*e5b0*/  @P0 LDC R0, c[0x0][0xc3c] ;  /* 0x00030f00ff000b82 */ /* 0x000eb00000000800 */
[----:B------:R-:W0:Y:S01]  /*e5c0*/  @P0 LDC R3, c[0x0][0xc40] ;  /* 0x00031000ff030b82 */ /* 0x000e220000000800 */
[----:B--2---:R-:W-:Y:S01]  /*e5d0*/  @P0 IMAD.HI.U32 R0, R2, R0, RZ ;  /* 0x0000000002000227 */ /* 0x004fe200078e00ff */
        /* <DEDUP_REMOVED lines=8> */
[----:B---3--:R-:W-:Y:S01]  /*e660*/  IMAD R2, R0, UR4, RZ ;  /* 0x0000000400027c24 */ /* 0x008fe2000f8e02ff */
[----:B------:R-:W-:-:S03]  /*e670*/  UIADD3 UR4, UR36, 0x1e400, URZ ;  /* 0x0001e40024047890 */ /* 0x000fc6000fffe03f */
[----:B------:R-:W-:Y:S01]  /*e680*/  IMAD.MOV R3, RZ, RZ, -R19 ;  /* 0x000000ffff037224 */ /* 0x000fe200078e0a13 */
[----:B------:R2:W-:Y:S01]  /*e690*/  STL [R1+0x18], R19 ;  /* 0x0000181301007387 */ /* 0x0005e20000100800 */
[----:B------:R-:W-:Y:S01]  /*e6a0*/  VIADD R0, R2, 0xaf ;  /* 0x000000af02007836 */ /* 0x000fe20000000000 */
[----:B------:R-:W-:Y:S01]  /*e6b0*/  ULOP3.LUT UP0, URZ, UR4, 0x3ff, URZ, 0xc0, !UPT ;  /* 0x000003ff043f7892 */ /* 0x000fe2000f80c03f */
[----:B------:R-:W-:Y:S01]  /*e6c0*/  IMAD R16, R16, R3, R4 ;  /* 0x0000000310107224 */ /* 0x000fe200078e0204 */
[----:B------:R2:W-:Y:S01]  /*e6d0*/  STL [R1+0x2c], R2 ;  /* 0x00002c0201007387 */ /* 0x0005e20000100800 */
[----:B------:R-:W-:-:S03]  /*e6e0*/  IMAD.HI R0, R0, 0x2e8ba2e9, RZ ;  /* 0x2e8ba2e900007827 */ /* 0x000fc600078e02ff */
[----:B------:R-:W-:Y:S02]  /*e6f0*/  PLOP3.LUT P0, PT, PT, PT, UP0, 0x80, 0x0 ;  /* 0x000000000000781c */ /* 0x000fe40003f0f008 */
[----:B------:R-:W-:-:S04]  /*e700*/  SHF.R.U32.HI R3, RZ, 0x1f, R0 ;  /* 0x0000001fff037819 */ /* 0x000fc80000011600 */
[----:B------:R-:W-:-:S05]  /*e710*/  LEA.HI.SX32 R0, R0, R3, 0x1b ;  /* 0x0000000300007211 */ /* 0x000fca00078fdaff */
[----:B------:R2:W-:Y:S02]  /*e720*/  STL [R1+0x24], R0 ;  /* 0x0000240001007387 */ /* 0x0005e40000100800 */
[----:B-1----:R-:W-:Y:S05]  /*e730*/  @!P0 BRA `(.L_x_6727) ;  /* 0x0000000000408947 */ /* 0x002fea0003800000 */
[----:B--2---:R-:W-:Y:S01]  /*e740*/  MOV R2, 0x0 ;  /* 0x0000000000027802 */ /* 0x004fe20000000f00 */
        /* <DEDUP_REMOVED lines=14> */
[----:B01----:R-:W-:Y:S05]  /*e830*/  CALL.ABS.NOINC R2 ;  /* 0x0000000002007343 */ /* 0x003fea0003c00000 */
.L_x_6727:
        /* <DEDUP_REMOVED lines=8> */
[----:B--2---:R0:W2:Y:S01]  /*e8c0*/  LDC.64 R2, c[0x4][R17] ;  /* 0x0100000011027b82 */ /* 0x0040a20000000a00 */
[----:B------:R-:W-:Y:S01]  /*e8d0*/  IMAD.U32 R4, RZ, RZ, UR6 ;  /* 0x00000006ff047e24 */ /* 0x000fe2000f8e00ff */
[----:B------:R-:W-:Y:S01]  /*e8e0*/  MOV R5, UR7 ;  /* 0x0000000700057c02 */ /* 0x000fe20008000f00 */
        /* <DEDUP_REMOVED lines=8> */
[----:B-12---:R-:W-:Y:S05]  /*e970*/  CALL.ABS.NOINC R2 ;  /* 0x0000000002007343 */ /* 0x006fea0003c00000 */
.L_x_6729:
[----:B------:R0:W1:Y:S01]  /*e980*/  LDC.64 R2, c[0x4][R17] ;  /* 0x0100000011027b82 */ /* 0x0000620000000a00 */
[----:B------:R-:W-:Y:S01]  /*e990*/  ULDC.64 UR6, c[0x4][0x1b8] ;  /* 0x01006e0000067ab9 */ /* 0x000fe20000000a00 */
[----:B------:R-:W-:Y:S01]  /*e9a0*/  ULDC.64 UR8, c[0x4][0x1c0] ;  /* 0x0100700000087ab9 */ /* 0x000fe20000000a00 */
[----:B------:R-:W-:Y:S01]  /*e9b0*/  ULDC.64 UR4, c[0x4][0xc0] ;  /* 0x0100300000047ab9 */ /* 0x000fe20000000a00 */
[----:B------:R-:W-:Y:S01]  /*e9c0*/  IMAD.U32 R4, RZ, RZ, UR6 ;  /* 0x00000006ff047e24 */ /* 0x000fe2000f8e00ff */
[----:B------:R-:W-:Y:S01]  /*e9d0*/  MOV R8, 0x70 ;  /* 0x0000007000087802 */ /* 0x000fe20000000f00 */
[----:B------:R-:W-:Y:S02]  /*e9e0*/  IMAD.U32 R5, RZ, RZ, UR7 ;  /* 0x00000007ff057e24 */ /* 0x000fe4000f8e00ff */
[----:B------:R-:W-:Y:S02]  /*e9f0*/  IMAD.U32 R6, RZ, RZ, UR8 ;  /* 0x00000008ff067e24 */ /* 0x000fe4000f8e00ff */
[----:B------:R-:W-:-:S02]  /*ea00*/  IMAD.U32 R7, RZ, RZ, UR9 ;  /* 0x00000009ff077e24 */ /* 0x000fc4000f8e00ff */
[----:B------:R-:W-:Y:S02]  /*ea10*/  IMAD.U32 R10, RZ, RZ, UR4 ;  /* 0x00000004ff0a7e24 */ /* 0x000fe4000f8e00ff */
[----:B------:R-:W-:Y:S02]  /*ea20*/  IMAD.U32 R11, RZ, RZ, UR5 ;  /* 0x00000005ff0b7e24 */ /* 0x000fe4000f8e00ff */
[----:B------:R-:W-:Y:S02]  /*ea30*/  IMAD.MOV.U32 R12, RZ, RZ, 0x1 ;  /* 0x00000001ff0c7424 */ /* 0x000fe400078e00ff */
[----:B0-----:R-:W-:-:S07]  /*ea40*/  IMAD.MOV.U32 R13, RZ, RZ, RZ ;  /* 0x000000ffff0d7224 */ /* 0x001fce00078e00ff */
[----:B------:R-:W-:-:S07]  /*ea50*/  LEPC R20, `(.L_x_6728) ;  /* 0x000000001014794e */ /* 0x000fce0000000000 */
[----:B-1----:R-:W-:Y:S05]  /*ea60*/  CALL.ABS.NOINC R2 ;  /* 0x0000000002007343 */ /* 0x002fea0003c00000 */
.L_x_6728:
[----:B------:R-:W-:Y:S01]  /*ea70*/  ULDC.64 UR4, c[0x0][0x9f8] ;  /* 0x00027e0000047ab9 */ /* 0x000fe20000000a00 */
[----:B------:R-:W3:Y:S01]  /*ea80*/  LDL R17, [R1+0x24] ;  /* 0x0000240001117983 */ /* 0x000ee20000100800 */
[----:B------:R-:W-:Y:S01]  /*ea90*/  ISETP.NE.U32.AND P0, PT, RZ, UR4, PT ;  /* 0x00000004ff007c0c */ /* 0x000fe2000bf05070 */
[----:B------:R-:W-:-:S03]  /*eaa0*/  ULDC.64 UR6, c[0x0][0x208] ;  /* 0x0000820000067ab9 */ /* 0x000fc60000000a00 */
[----:B------:R-:W-:-:S13]  /*eab0*/  ISETP.NE.AND.EX P0, PT, RZ, UR5, PT, P0 ;  /* 0x00000005ff007c0c */ /* 0x000fda000bf05300 */
[----:B--2---:R-:W0:Y:S02]  /*eac0*/  @P0 LDC.64 R2, c[0x0][0x9f8] ;  /* 0x00027e00ff020b82 */ /* 0x004e240000000a00 */
[----:B0-----:R-:W-:-:S05]  /*ead0*/  @P0 IMAD.WIDE R2, R19, 0x4, R2 ;  /* 0x0000000413020825 */ /* 0x001fca00078e0202 */
[----:B------:R0:W2:Y:S01]  /*eae0*/  @P0 LDG.E R19, desc[UR6][R2.64] ;  /* 0x0000000602130981 */ /* 0x0000a2000c1e1900 */
        /* <DEDUP_REMOVED lines=8> */
[----:B--2---:R-:W-:Y:S02]  /*eb70*/  SHF.R.S32.HI R7, RZ, 0x1f, R19 ;  /* 0x0000001fff077819 */ /* 0x004fe40000011413 */
[----:B------:R-:W-:-:S03]  /*eb80*/  SEL R17, R19, RZ, !P1 ;  /* 0x000000ff13117207 */ /* 0x000fc60004800000 */
[----:B------:R0:W-:Y:S01]  /*eb90*/  STL [R1+0x8], R7 ;  /* 0x0000080701007387 */ /* 0x0001e20000100800 */
[----:B------:R-:W-:Y:S05]  /*eba0*/  BRA.DIV UR4, `(.L_x_6730) ;  /* 0x0000003a04047947 */ /* 0x000fea000b800000 */
[----:B0-----:R-:W0:Y:S02]  /*ebb0*/  S2R R0, SR_TID.X ;  /* 0x0000000000007919 */ /* 0x001e240000002100 */
[----:B0-----:R-:W-:-:S04]  /*ebc0*/  SHF.R.U32.HI R0, RZ, 0x5, R0 ;  /* 0x00000005ff007819 */ /* 0x001fc80000011600 */
[----:B------:R-:W-:-:S05]  /*ebd0*/  LOP3.LUT R0, R0, 0x3, RZ, 0xc0, !PT ;  /* 0x0000000300007812 */ /* 0x000fca00078ec0ff */
[----:B------:R0:W2:Y:S02]  /*ebe0*/  SHFL.IDX PT, R14, R0, RZ, 0x1f ;  /* 0x00001fff000e7589 */ /* 0x0000a400000e0000 */
.L_x_6815:
[----:B------:R-:W-:Y:S02]  /*ebf0*/  PLOP3.LUT P2, PT, PT, PT, PT, 0x8, 0x0 ;  /* 0x000000000000781c */ /* 0x000fe40003f4e170 */
[----:B--2---:R-:W-:Y:S02]  /*ec00*/  ISETP.NE.AND P0, PT, R14, RZ, PT ;  /* 0x000000ff0e00720c */ /* 0x004fe40003f05270 */
[----:B0-----:R-:W-:-:S05]  /*ec10*/  P2R R0, PR, RZ, 0x4 ;  /* 0x00000004ff007803 */ /* 0x001fca0000000000 */
[----:B------:R0:W-:Y:S06]  /*ec20*/  STL [R1+0xc], R0 ;  /* 0x00000c0001007387 */ /* 0x0001ec0000100800 */
[----:B------:R-:W-:Y:S05]  /*ec30*/  @P0 BRA `(.L_x_6731) ;  /* 0x0000000400100947 */ /* 0x000fea0003800000 */
[----:B------:R-:W-:-:S03]  /*ec40*/  UMOV UR4, 0xffffffff ;  /* 0xffffffff00047882 */ /* 0x000fc60000000000 */
[----:B------:R-:W-:Y:S05]  /*ec50*/  BRA.DIV UR4, `(.L_x_6732) ;  /* 0x0000003a040c7947 */ /* 0x000fea000b800000 */
[----:B------:R-:W-:-:S13]  /*ec60*/  ELECT P6, URZ, PT ;  /* 0x00000000003f782f */ /* 0x000fda00038c0000 */
.L_x_6818:
[----:B------:R-:W-:Y:S05]  /*ec70*/  @!P6 BRA `(.L_x_6731) ;  /* 0x000000040000e947 */ /* 0x000fea0003800000 */
[----:B------:R2:W-:Y:S01]  /*ec80*/  STL [R1+0x4], R8 ;  /* 0x0000040801007387 */ /* 0x0005e20000100800 */
[----:B------:R-:W-:Y:S01]  /*ec90*/  IMAD.MOV.U32 R17, RZ, RZ, R19 ;  /* 0x000000ffff117224 */ /* 0x000fe200078e0013 */
[----:B------:R-:W-:Y:S06]  /*eca0*/  @!P1 BRA `(.L_x_6733) ;  /* 0x0000000000509947 */ /* 0x000fec0003800000 */
[----:B------:R-:W3:Y:S01]  /*ecb0*/  LDC R6, c[0x0][0x43c] ;  /* 0x00010f00ff067b82 */ /* 0x000ee20000000800 */
[----:B0-----:R-:W-:Y:S01]  /*ecc0*/  IMAD.MOV.U32 R0, RZ, RZ, R8 ;  /* 0x000000ffff007224 */ /* 0x001fe200078e0008 */
[----:B------:R-:W-:Y:S01]  /*ecd0*/  ULDC.64 UR4, c[0x0][0x428] ;  /* 0x00010a0000047ab9 */ /* 0x000fe20000000a00 */
[----:B------:R-:W-:Y:S01]  /*ece0*/  ULDC.64 UR6, c[0x0][0x208] ;  /* 0x0000820000067ab9 */ /* 0x000fe20000000a00 */
[----:B---3--:R-:W-:-:S13]  /*ecf0*/  ISETP.NE.AND P0, PT, R6, 0x1, PT ;  /* 0x000000010600780c */ /* 0x008fda0003f05270 */
[----:B------:R-:W0:Y:S02]  /*ed00*/  @P0 LDC.64 R4, c[0x0][0x440] ;  /* 0x00011000ff040b82 */ /* 0x000e240000000a00 */
[----:B0-----:R-:W-:-:S05]  /*ed10*/  @P0 IMAD.HI.U32 R4, R8, R4, RZ ;  /* 0x0000000408040227 */ /* 0x001fca00078e00ff */
[----:B------:R-:W-:-:S04]  /*ed20*/  @P0 SHF.R.U32.HI R0, RZ, R5, R4 ;  /* 0x00000005ff000219 */ /* 0x000fc80000011604 */
[--C-:B------:R-:W-:Y:S01]  /*ed30*/  SHF.R.S32.HI R5, RZ, 0x1f, R0.reuse ;  /* 0x0000001fff057819 */ /* 0x100fe20000011400 */
[----:B------:R-:W-:-:S04]  /*ed40*/  IMAD.MOV R4, RZ, RZ, -R0 ;  /* 0x000000ffff047224 */ /* 0x000fc800078e0a00 */
[----:B------:R-:W-:Y:S01]  /*ed50*/  IMAD R6, R6, R4, R8 ;  /* 0x0000000406067224 */ /* 0x000fe200078e0208 */
[----:B------:R-:W-:-:S04]  /*ed60*/  MOV R4, R0 ;  /* 0x0000000000047202 */ /* 0x000fc80000000f00 */
        /* <DEDUP_REMOVED lines=8> */
.L_x_6733:
[----:B---3--:R-:W3:Y:S01]  /*edf0*/  LDL R2, [R1] ;  /* 0x0000000001027983 */ /* 0x008ee20000100800 */
[----:B0-----:R-:W-:Y:S02]  /*ee00*/  LEA R0, R18, UR36, 0x3 ;  /* 0x0000002412007c11 */ /* 0x001fe4000f8e18ff */
[----:B---3--:R-:W-:-:S04]  /*ee10*/  SHF.L.U32 R2, R2, 0x1f, RZ ;  /* 0x0000001f02027819 */ /* 0x008fc800000006ff */
[----:B------:R-:W0:Y:S02]  /*ee20*/  SYNCS.PHASECHK.TRANS64.TRYWAIT P0, [R0+URZ+0x34840], R2 ;  /* 0x03484002000075a7 */ /* 0x000e24000800017f */
[----:B0-----:R-:W-:Y:S05]  /*ee30*/  @!P0 BRA `(.L_x_6734) ;  /* 0x0000003400b48947 */ /* 0x001fea0003800000 */
.L_x_6819:
        /* <DEDUP_REMOVED lines=11> */
.L_x_6735:
        /* <DEDUP_REMOVED lines=10> */
[----:B------:R-:W-:-:S03]  /*ef90*/  UMOV UR15, 0x40 ;  /* 0x00000040000f7882 */ /* 0x000fc60000000000 */
[----:B------:R-:W-:Y:S01]  /*efa0*/  P2R R0, PR, RZ, 0x1 ;  /* 0x00000001ff007803 */ /* 0x000fe20000000000 */
[----:B------:R-:W-:Y:S02]  /*efb0*/  UIMAD UR6, UR6, 0xb000, UR36 ;  /* 0x0000b000060678a4 */ /* 0x000fe4000f8e0224 */
[----:B------:R-:W-:Y:S02]  /*efc0*/  UIADD3 UR9, UR9, 0x34830, URZ ;  /* 0x0003483009097890 */ /* 0x000fe4000fffe03f */
[----:B------:R-:W-:Y:S01]  /*efd0*/  UIADD3 UR8, UR6, 0x1e400, URZ ;  /* 0x0001e40006087890 */ /* 0x000fe2000fffe03f */
[----:B------:R4:W-:Y:S01]  /*efe0*/  STL [R1+0xc], R0 ;  /* 0x00000c0001007387 */ /* 0x0009e20000100800 */
[----:B------:R-:W-:-:S03]  /*eff0*/  UIADD3 UR14, UR6, 0x23c00, URZ ;  /* 0x00023c00060e7890 */ /* 0x000fc6000fffe03f */
[----:B------:R-:W-:Y:S01]  /*f000*/  UMOV UR6, 0x0 ;  /* 0x0000000000067882 */ /* 0x000fe20000000000 */
[----:B---3--:R-:W-:-:S13]  /*f010*/  R2UR UR11, R2 ;  /* 0x00000000020b72ca */ /* 0x008fda00000e0000 */
[----:B------:R-:W-:-:S09]  /*f020*/  UIMAD UR11, UR11, 0xb0, URZ ;  /* 0x000000b00b0b78a4 */ /* 0x000fd2000f8e023f */
[----:B------:R0:W-:Y:S02]  /*f030*/  UTMALDG.4D [UR8], [UR4], desc[UR6] ;  /* 0x00000608040075b4 */ /* 0x0001e40008019000 */
[----:B0-----:R-:W-:Y:S01]  /*f040*/  UMOV UR8, UR14 ;  /* 0x0000000e00087c82 */ /* 0x001fe20008000000 */
[----:B------:R-:W-:Y:S02]  /*f050*/  UMOV UR10, UR15 ;  /* 0x0000000f000a7c82 */ /* 0x000fe40008000000 */
[----:B------:R4:W-:Y:S02]  /*f060*/  UTMALDG.4D [UR8], [UR4], desc[UR6] ;  /* 0x00000608040075b4 */ /* 0x0009e40008019000 */
[----:B----4-:R-:W-:Y:S01]  /*f070*/  NOP ;  /* 0x0000000000007918 */ /* 0x010fe20000000000 */
.L_x_6731:
        /* <DEDUP_REMOVED lines=17> */
[----:B--2---:R-:W-:Y:S02]  /*f190*/  IMAD.MOV.U32 R8, RZ, RZ, 0x70 ;  /* 0x00000070ff087424 */ /* 0x004fe400078e00ff */
[----:B------:R-:W-:Y:S02]  /*f1a0*/  IMAD.MOV.U32 R12, RZ, RZ, 0x1 ;  /* 0x00000001ff0c7424 */ /* 0x000fe400078e00ff */
[----:B------:R-:W-:-:S07]  /*f1b0*/  IMAD.MOV.U32 R13, RZ, RZ, RZ ;  /* 0x000000ffff0d7224 */ /* 0x000fce00078e00ff */
[----:B------:R-:W-:-:S07]  /*f1c0*/  LEPC R20, `(.L_x_6736) ;  /* 0x000000001014794e */ /* 0x000fce0000000000 */
[----:B01-3--:R-:W-:Y:S05]  /*f1d0*/  CALL.ABS.NOINC R2 ;  /* 0x0000000002007343 */ /* 0x00bfea0003c00000 */
.L_x_6736:
[----:B------:R-:W3:Y:S01]  /*f1e0*/  LDL.LU R5, [R1+0x18] ;  /* 0x0000180001057983 */ /* 0x000ee20000300800 */
[----:B0-----:R-:W-:Y:S01]  /*f1f0*/  SHF.R.S32.HI R0, RZ, 0x1f, R16 ;  /* 0x0000001fff007819 */ /* 0x001fe20000011410 */
[----:B------:R-:W-:Y:S01]  /*f200*/  ULDC.64 UR4, c[0x0][0x2d8] ;  /* 0x0000b60000047ab9 */ /* 0x000fe20000000a00 */
[----:B--2---:R-:W0:Y:S01]  /*f210*/  LDC R8, c[0x0][0x448] ;  /* 0x00011200ff087b82 */ /* 0x004e220000000800 */
[----:B------:R-:W2:Y:S01]  /*f220*/  LDL.LU R7, [R1+0x20] ;  /* 0x0000200001077983 */ /* 0x000ea20000300800 */
[----:B------:R-:W-:-:S03]  /*f230*/  ULDC.64 UR6, c[0x0][0x280] ;  /* 0x0000a00000067ab9 */ /* 0x000fc60000000a00 */
[----:B------:R-:W4:Y:S01]  /*f240*/  LDL R4, [R1+0x28] ;  /* 0x0000280001047983 */ /* 0x000f220000100800 */
        /* <DEDUP_REMOVED lines=9> */
[----:B------:R-:W-:Y:S02]  /*f2e0*/  LOP3.LUT R10, R10, 0x38, RZ, 0xc0, !PT ;  /* 0x000000380a0a7812 */ /* 0x000fe400078ec0ff */
[----:B---3--:R-:W-:Y:S01]  /*f2f0*/  SHF.R.S32.HI R0, RZ, 0x1f, R5 ;  /* 0x0000001fff007819 */ /* 0x008fe20000011405 */
[----:B------:R-:W-:-:S04]  /*f300*/  IMAD.WIDE.U32 R2, R5, UR4, R2 ;  /* 0x0000000405027c25 */ /* 0x000fc8000f8e0002 */
[----:B------:R-:W-:Y:S01]  /*f310*/  IMAD R0, R0, UR4, RZ ;  /* 0x0000000400007c24 */ /* 0x000fe2000f8e02ff */
[----:B------:R-:W-:-:S03]  /*f320*/  ULDC UR4, c[0x0][0xc38] ;  /* 0x00030e0000047ab9 */ /* 0x000fc60000000800 */
[----:B------:R-:W-:Y:S02]  /*f330*/  IMAD R0, R5, UR5, R0 ;  /* 0x0000000505007c24 */ /* 0x000fe4000f8e0200 */
[----:B------:R-:W1:Y:S02]  /*f340*/  S2R R5, SR_TID.X ;  /* 0x0000000000057919 */ /* 0x000e640000002100 */
[----:B------:R-:W-:Y:S01]  /*f350*/  IMAD.IADD R3, R3, 0x1, R0 ;  /* 0x0000000103037824 */ /* 0x000fe200078e0200 */
[----:B--2---:R-:W-:Y:S02]  /*f360*/  IADD3 R0, -R7, RZ, RZ ;  /* 0x000000ff07007210 */ /* 0x004fe40007ffe1ff */
[----:B------:R-:W2:Y:S03]  /*f370*/  @P0 LDC R7, c[0x0][0x450] ;  /* 0x00011400ff070b82 */ /* 0x000ea60000000800 */
[----:B----4-:R-:W-:Y:S01]  /*f380*/  IMAD R0, R0, UR4, R4 ;  /* 0x0000000400007c24 */ /* 0x010fe2000f8e0204 */
        /* <DEDUP_REMOVED lines=11> */
[----:B--2---:R-:W-:-:S05]  /*f440*/  @P0 SHF.R.U32.HI R5, RZ, R7, R6 ;  /* 0x00000007ff050219 */ /* 0x004fca0000011606 */
        /* <DEDUP_REMOVED lines=11> */
[----:B------:R-:W-:Y:S01]  /*f500*/  IMAD R5, R5, UR4, RZ ;  /* 0x0000000405057c24 */ /* 0x000fe2000f8e02ff */
[----:B------:R-:W-:Y:S01]  /*f510*/  LOP3.LUT R9, R9, 0x40, RZ, 0xfc, !PT ;  /* 0x0000004009097812 */ /* 0x000fe200078efcff */
[----:B------:R-:W-:Y:S01]  /*f520*/  IMAD.WIDE.U32 R2, R0, UR4, R2 ;  /* 0x0000000400027c25 */ /* 0x000fe2000f8e0002 */
[----:B------:R-:W-:-:S02]  /*f530*/  ULDC UR4, c[0x0][0x2b8] ;  /* 0x0000ae0000047ab9 */ /* 0x000fc40000000800 */
[----:B------:R-:W-:Y:S01]  /*f540*/  ISETP.GE.AND P1, PT, R9, UR4, PT ;  /* 0x0000000409007c0c */ /* 0x000fe2000bf26270 */
[----:B------:R-:W-:Y:S01]  /*f550*/  IMAD R5, R0, UR5, R5 ;  /* 0x0000000500057c24 */ /* 0x000fe2000f8e0205 */
[----:B------:R0:W5:Y:S01]  /*f560*/  LDL R9, [R1+0x14] ;  /* 0x0000140001097983 */ /* 0x0001620000100800 */
[----:B------:R-:W-:Y:S02]  /*f570*/  LEA R0, P2, R2, UR6, 0x1 ;  /* 0x0000000602007c11 */ /* 0x000fe4000f8408ff */
[----:B------:R-:W-:Y:S01]  /*f580*/  IMAD.IADD R5, R3, 0x1, R5 ;  /* 0x0000000103057824 */ /* 0x000fe200078e0205 */
[----:B------:R-:W-:Y:S01]  /*f590*/  ISETP.GE.AND P0, PT, R10, UR4, PT ;  /* 0x000000040a007c0c */ /* 0x000fe2000bf06270 */
[----:B------:R-:W-:-:S03]  /*f5a0*/  UMOV UR4, 0xffffffff ;  /* 0xffffffff00047882 */ /* 0x000fc60000000000 */
[----:B------:R-:W-:Y:S01]  /*f5b0*/  LEA.HI.X R2, R2, UR7, R5, 0x1, P2 ;  /* 0x0000000702027c11 */ /* 0x000fe200090f0c05 */
[----:B0-----:R-:W-:Y:S08]  /*f5c0*/  BRA.DIV UR4, `(.L_x_6737) ;  /* 0x0000002e04e47947 */ /* 0x001ff0000b800000 */
[----:B------:R-:W0:Y:S01]  /*f5d0*/  S2R R6, SR_TID.X ;  /* 0x0000000000067919 */ /* 0x000e220000002100 */
[----:B------:R-:W-:Y:S01]  /*f5e0*/  ULDC UR4, c[0x0][0x288] ;  /* 0x0000a20000047ab9 */ /* 0x000fe20000000800 */
[----:B------:R-:W-:Y:S01]  /*f5f0*/  ULDC.64 UR6, c[0x0][0x208] ;  /* 0x0000820000067ab9 */ /* 0x000fe20000000a00 */
[----:B------:R-:W-:Y:S01]  /*f600*/  IMAD R3, R8, UR4, RZ ;  /* 0x0000000408037c24 */ /* 0x000fe2000f8e02ff */
[----:B------:R-:W1:Y:S04]  /*f610*/  SHFL.IDX PT, R7, R0, RZ, 0x181f ;  /* 0x00181fff00077589 */ /* 0x000e6800000e0000 */
[----:B------:R-:W-:Y:S01]  /*f620*/  SHFL.IDX PT, R8, R2, 0x1, 0x181f ;  /* 0x00381f0002087f89 */ /* 0x000fe200000e0000 */
[----:B0-----:R-:W-:-:S04]  /*f630*/  LOP3.LUT R6, R6, 0x7f, RZ, 0xc0, !PT ;  /* 0x0000007f06067812 */ /* 0x001fc800078ec0ff */
[----:B------:R-:W-:-:S05]  /*f640*/  SHF.R.U32.HI R6, RZ, 0x3, R6 ;  /* 0x00000003ff067819 */ /* 0x000fca0000011606 */
[----:B------:R-:W-:Y:S02]  /*f650*/  IMAD.IADD R4, R6, 0x1, R4 ;  /* 0x0000000106047824 */ /* 0x000fe400078e0204 */
[----:B------:R-:W0:Y:S02]  /*f660*/  SHFL.IDX PT, R6, R2, RZ, 0x181f ;  /* 0x00181fff02067589 */ /* 0x000e2400000e0000 */
[C---:B------:R-:W-:Y:S01]  /*f670*/  VIADD R5, R4.reuse, 0x10 ;  /* 0x0000001004057836 */ /* 0x040fe20000000000 */
[----:B------:R-:W-:-:S04]  /*f680*/  ISETP.GE.AND P4, PT, R4, R3, PT ;  /* 0x000000030400720c */ /* 0x000fc80003f86270 */
[----:B------:R-:W-:Y:S02]  /*f690*/  ISETP.GE.AND P2, PT, R5, R3, PT ;  /* 0x000000030500720c */ /* 0x000fe40003f46270 */
[----:B------:R-:W2:Y:S07]  /*f6a0*/  SHFL.IDX PT, R5, R0, 0x1, 0x181f ;  /* 0x00381f0000057f89 */ /* 0x000eae00000e0000 */
[----:B-1----:R-:W-:-:S05]  /*f6b0*/  @!P4 LEA R7, P3, R10, R7, 0x1 ;  /* 0x000000070a07c211 */ /* 0x002fca00078608ff */
[----:B0-----:R-:W-:-:S05]  /*f6c0*/  @!P4 IMAD.X R6, RZ, RZ, R6, P3 ;  /* 0x000000ffff06c224 */ /* 0x001fca00018e0606 */
[----:B------:R-:W-:-:S04]  /*f6d0*/  @!P4 LOP3.LUT R7, R7, R6, RZ, 0x3c, !PT ;  /* 0x000000060707c212 */ /* 0x000fc800078e3cff */
[C---:B------:R-:W-:Y:S02]  /*f6e0*/  @!P4 LOP3.LUT R6, R7.reuse, R6, RZ, 0x3c, !PT ;  /* 0x000000060706c212 */ /* 0x040fe400078e3cff */
[----:B--2---:R-:W-:Y:S02]  /*f6f0*/  @!P2 LEA R5, P3, R10, R5, 0x1 ;  /* 0x000000050a05a211 */ /* 0x004fe400078608ff */
[----:B------:R-:W-:-:S05]  /*f700*/  @!P4 LOP3.LUT R7, R7, R6, RZ, 0x3c, !PT ;  /* 0x000000060707c212 */ /* 0x000fca00078e3cff */
[----:B-----5:R-:W-:Y:S04]  /*f710*/  @!P4 LDGSTS.E.BYPASS.LTC128B.128 [R9+0x16400], desc[UR6][R6.64], !P0 ;  /* 0x164000000609cfae */ /* 0x020fe8000c101d46 */
[----:B------:R0:W-:Y:S02]  /*f720*/  @!P4 LDGSTS.E.BYPASS.LTC128B.128 [R9+0x1a400], desc[UR6][R6.64+0x80], !P1 ;  /* 0x1a4000800609cfae */ /* 0x0001e4000c901d46 */
[----:B0-----:R-:W-:-:S05]  /*f730*/  @!P2 IMAD.X R6, RZ, RZ, R8, P3 ;  /* 0x000000ffff06a224 */ /* 0x001fca00018e0608 */
[----:B------:R-:W-:Y:S01]  /*f740*/  @!P2 MOV R7, R6 ;  /* 0x000000060007a202 */ /* 0x000fe20000000f00 */
[----:B------:R-:W-:Y:S02]  /*f750*/  @!P2 IMAD.MOV.U32 R6, RZ, RZ, R5 ;  /* 0x000000ffff06a224 */ /* 0x000fe400078e0005 */
[----:B------:R-:W-:-:S03]  /*f760*/  VIADD R5, R4, 0x20 ;  /* 0x0000002004057836 */ /* 0x000fc60000000000 */
        /* <DEDUP_REMOVED lines=40> */
[----:B0-----:R-:W0:Y:S04]  /*f9f0*/  SHFL.IDX PT, R6, R0, 0x6, 0x181f ;  /* 0x00d81f0000067f89 */ /* 0x001e2800000e0000 */
[----:B------:R-:W1:Y:S02]  /*fa00*/  SHFL.IDX PT, R0, R0, 0x7, 0x181f ;  /* 0x00f81f0000007f89 */ /* 0x000e6400000e0000 */
[----:B0-----:R-:W-:-:S05]  /*fa10*/  @!P2 LEA R6, P3, R10, R6, 0x1 ;  /* 0x000000060a06a211 */ /* 0x001fca00078608ff */
[----:B------:R-:W-:-:S04]  /*fa20*/  @!P2 IMAD.X R5, RZ, RZ, R5, P3 ;  /* 0x000000ffff05a224 */ /* 0x000fc800018e0605 */
[----:B------:R-:W-:Y:S02]  /*fa30*/  @!P2 IMAD.MOV.U32 R7, RZ, RZ, R5 ;  /* 0x000000ffff07a224 */ /* 0x000fe400078e0005 */
[----:B------:R0:W2:Y:S04]  /*fa40*/  SHFL.IDX PT, R5, R2, 0x7, 0x181f ;  /* 0x00f81f0002057f89 */ /* 0x0000a800000e0000 */
[----:B------:R0:W-:Y:S04]  /*fa50*/  @!P2 LDGSTS.E.BYPASS.LTC128B.128 [R9+0x19400], desc[UR6][R6.64], !P0 ;  /* 0x194000000609afae */ /* 0x0001e8000c101d46 */
[----:B-1----:R0:W-:Y:S02]  /*fa60*/  @!P2 LDGSTS.E.BYPASS.LTC128B.128 [R9+0x1d400], desc[UR6][R6.64+0x80], !P1 ;  /* 0x1d4000800609afae */ /* 0x0021e4000c901d46 */
.L_x_6836:
[----:B------:R-:W-:Y:S01]  /*fa70*/  VIADD R4, R4, 0x70 ;  /* 0x0000007004047836 */ /* 0x000fe20000000000 */
[----:B------:R-:W-:Y:S04]  /*fa80*/  BSSY B0, `(.L_x_6738) ;  /* 0x000000b000007945 */ /* 0x000fe80003800000 */
[----:B------:R-:W-:-:S13]  /*fa90*/  ISETP.GE.AND P2, PT, R4, R3, PT ;  /* 0x000000030400720c */ /* 0x000fda0003f46270 */
[----:B------:R-:W-:Y:S05]  /*faa0*/  @P2 BRA `(.L_x_6739) ;  /* 0x0000000000202947 */ /* 0x000fea0003800000 */
[----:B0-----:R-:W-:Y:S01]  /*fab0*/  LEA R2, P2, R10, R0, 0x1 ;  /* 0x000000000a027211 */ /* 0x001fe200078408ff */
[----:B------:R-:W-:-:S03]  /*fac0*/  ULDC.64 UR4, c[0x0][0x208] ;  /* 0x0000820000047ab9 */ /* 0x000fc60000000a00 */
[----:B--2---:R-:W-:-:S05]  /*fad0*/  IADD3.X R3, RZ, R5, RZ, P2, !PT ;  /* 0x00000005ff037210 */ /* 0x004fca00017fe4ff */
[----:B------:R-:W-:Y:S01]  /*fae0*/  @!PT LDS RZ, [RZ] ;  /* 0x00000000fffff984 */ /* 0x000fe20000000800 */
[----:B------:R-:W-:Y:S01]  /*faf0*/  @!PT LDS RZ, [RZ] ;  /* 0x00000000fffff984 */ /* 0x000fe20000000800 */
[----:B------:R-:W-:Y:S01]  /*fb00*/  @!PT LDS RZ, [RZ] ;  /* 0x00000000fffff984 */ /* 0x000fe20000000800 */
[----:B------:R1:W-:Y:S04]  /*fb10*/  LDGSTS.E.BYPASS.LTC128B.128 [R9+0x19c00], desc[UR4][R2.64], !P0 ;  /* 0x19c0000002097fae */ /* 0x0003e8000c101d44 */
[----:B------:R1:W-:Y:S02]  /*fb20*/  LDGSTS.E.BYPASS.LTC128B.128 [R9+0x1dc00], desc[UR4][R2.64+0x80], !P1 ;  /* 0x1dc0008002097fae */ /* 0x0003e4000c901d44 */
.L_x_6739:
[----:B------:R-:W-:Y:S05]  /*fb30*/  BSYNC B0 ;  /* 0x0000000000007941 */ /* 0x000fea0003800000 */
.L_x_6738:
[----:B01----:R-:W3:Y:S01]  /*fb40*/  LDL R2, [R1+0x30] ;  /* 0x0000300001027983 */ /* 0x003ee20000100800 */
        /* <DEDUP_REMOVED lines=9> */
[----:B------:R-:W-:Y:S01]  /*fbe0*/  IMAD.U32 R11, RZ, RZ, UR36 ;  /* 0x00000024ff0b7e24 */ /* 0x000fe2000f8e00ff */
[----:B------:R-:W0:Y:S01]  /*fbf0*/  SYNCS.PHASECHK.TRANS64.TRYWAIT P0, [UR36+0x34820], R0 ;  /* 0x03482000ff0075a7 */ /* 0x000e220008000164 */
[----:B---3--:R-:W-:Y:S01]  /*fc00*/  ISETP.GE.AND P1, PT, R2, 0xb1, PT ;  /* 0x000000b10200780c */ /* 0x008fe20003f26270 */
[----:B0-----:R-:W-:-:S12]  /*fc10*/  @!P0 BRA `(.L_x_6741) ;  /* 0x0000003400108947 */ /* 0x001fd80003800000 */
.L_x_6837:
[----:B------:R-:W-:Y:S05]  /*fc20*/  BSYNC B0 ;  /* 0x0000000000007941 */ /* 0x000fea0003800000 */
.L_x_6740:
        /* <DEDUP_REMOVED lines=8> */
[----:B------:R-:W-:Y:S02]  /*fcb0*/  ISETP.NE.U32.AND P0, PT, R0, 0x1, PT ;  /* 0x000000010000780c */ /* 0x000fe40003f05070 */
[----:B------:R-:W-:-:S11]  /*fcc0*/  IADD3 R0, R2, -0x2, RZ ;  /* 0xfffffffe02007810 */ /* 0x000fd60007ffe0ff */
[----:B------:R-:W-:Y:S05]  /*fcd0*/  @P0 BRA `(.L_x_6743) ;  /* 0x0000000800680947 */ /* 0x000fea0003800000 */
[----:B------:R-:W3:Y:S04]  /*fce0*/  LDL R3, [R1+0xc] ;  /* 0x00000c0001037983 */ /* 0x000ee80000100800 */
[----:B------:R-:W4:Y:S01]  /*fcf0*/  LDL R2, [R1] ;  /* 0x0000000001027983 */ /* 0x000f220000100800 */
[----:B------:R-:W-:Y:S01]  /*fd00*/  VIADD R4, R18, 0x1 ;  /* 0x0000000112047836 */ /* 0x000fe20000000000 */
[----:B------:R-:W-:Y:S04]  /*fd10*/  BSSY B0, `(.L_x_6744) ;  /* 0x0000092000007945 */ /* 0x000fe80003800000 */
[----:B------:R-:W-:-:S04]  /*fd20*/  ISETP.NE.AND P0, PT, R4, 0x2, PT ;  /* 0x000000020400780c */ /* 0x000fc80003f05270 */
[----:B------:R-:W-:Y:S02]  /*fd30*/  SEL R8, RZ, 0x1, P0 ;  /* 0x00000001ff087807 */ /* 0x000fe40000000000 */
[----:B------:R-:W-:Y:S02]  /*fd40*/  SEL R4, R4, RZ, P0 ;  /* 0x000000ff04047207 */ /* 0x000fe40000000000 */
[----:B---3--:R-:W-:Y:S02]  /*fd50*/  ISETP.NE.AND P2, PT, R3, RZ, PT ;  /* 0x000000ff0300720c */ /* 0x008fe40003f45270 */
[----:B----4-:R-:W-:-:S11]  /*fd60*/  LOP3.LUT R8, R2, R8, RZ, 0x3c, !PT ;  /* 0x0000000802087212 */ /* 0x010fd600078e3cff */
[----:B------:R-:W-:Y:S05]  /*fd70*/  @!P2 BRA `(.L_x_6745) ;  /* 0x00000008002ca947 */ /* 0x000fea0003800000 */
[----:B------:R-:W3:Y:S01]  /*fd80*/  LDL R2, [R1+0x10] ;  /* 0x0000100001027983 */ /* 0x000ee20000100800 */
[----:B------:R-:W-:Y:S01]  /*fd90*/  IMAD.MOV.U32 R6, RZ, RZ, R17 ;  /* 0x000000ffff067224 */ /* 0x000fe200078e0011 */
[----:B---3--:R-:W-:-:S13]  /*fda0*/  ISETP.NE.AND P2, PT, R2, RZ, PT ;  /* 0x000000ff0200720c */ /* 0x008fda0003f45270 */
[----:B------:R-:W-:Y:S05]  /*fdb0*/  @!P2 BRA `(.L_x_6746) ;  /* 0x000000000050a947 */ /* 0x000fea0003800000 */
[----:B------:R-:W3:Y:S01]  /*fdc0*/  LDL R7, [R1+0x8] ;  /* 0x0000080001077983 */ /* 0x000ee20000100800 */
[----:B------:R-:W0:Y:S01]  /*fdd0*/  LDC R6, c[0x0][0x43c] ;  /* 0x00010f00ff067b82 */ /* 0x000e220000000800 */
[----:B------:R-:W-:Y:S01]  /*fde0*/  ULDC.64 UR4, c[0x0][0x428] ;  /* 0x00010a0000047ab9 */ /* 0x000fe20000000a00 */
        /* <DEDUP_REMOVED lines=17> */
.L_x_6746:
[----:B------:R-:W-:Y:S01]  /*ff00*/  LEA R3, R4, UR36, 0x3 ;  /* 0x0000002404037c11 */ /* 0x000fe2000f8e18ff */
[----:B------:R-:W-:Y:S01]  /*ff10*/  BSSY B1, `(.L_x_6747) ;  /* 0x0000004000017945 */ /* 0x000fe20003800000 */
[----:B------:R-:W-:-:S04]  /*ff20*/  SHF.L.U32 R2, R8, 0x1f, RZ ;  /* 0x0000001f08027819 */ /* 0x000fc800000006ff */
[----:B------:R-:W1:Y:S02]  /*ff30*/  SYNCS.PHASECHK.TRANS64.TRYWAIT P0, [R3+URZ+0x34840], R2 ;  /* 0x03484002030075a7 */ /* 0x000e64000800017f */
[----:B-1----:R-:W-:Y:S05]  /*ff40*/  @!P0 BRA `(.L_x_6748) ;  /* 0x0000003000588947 */ /* 0x002fea0003800000 */
.L_x_6838:
[----:B------:R-:W-:Y:S05]  /*ff50*/  BSYNC B1 ;  /* 0x0000000000017941 */ /* 0x000fea0003800000 */
.L_x_6747:
[----:B--2---:R-:W2:Y:S01]  /*ff60*/  S2R R5, SR_TID.X ;  /* 0x0000000000057919 */ /* 0x004ea20000002100 */
[----:B------:R-:W-:Y:S01]  /*ff70*/  BSSY B1, `(.L_x_6749) ;  /* 0x000000b000017945 */ /* 0x000fe20003800000 */
[----:B--2---:R-:W-:-:S04]  /*ff80*/  LOP3.LUT R5, R5, 0x7f, RZ, 0xc0, !PT ;  /* 0x0000007f05057812 */ /* 0x004fc800078ec0ff */
[----:B------:R-:W-:-:S13]  /*ff90*/  ISETP.NE.AND P1, PT, R5, RZ, PT ;  /* 0x000000ff0500720c */ /* 0x000fda0003f25270 */
[----:B------:R-:W-:Y:S05]  /*ffa0*/  @P1 BRA `(.L_x_6750) ;  /* 0x00000000001c1947 */ /* 0x000fea0003800000 */
[----:B------:R-:W2:Y:S01]  /*ffb0*/  S2R R5, SR_TID.X ;  /* 0x0000000000057919 */ /* 0x000ea20000002100 */
[----:B-1----:R-:W-:-:S04]  /*ffc0*/  MOV R2, 0xb000 ;  /* 0x0000b00000027802 */ /* 0x002fc80000000f00 */
[----:B------:R3:W-:Y:S01]  /*ffd0*/  SYNCS.ARRIVE.TRANS64 RZ, [R3+URZ+0x34830], R2 ;  /* 0x0348300203ff79a7 */ /* 0x0007e2000800003f */
[----:B--2---:R-:W-:-:S04]  /*ffe0*/  LOP3.LUT R5, R5, 0x1f, RZ, 0xc0, !PT ;  /* 0x0000001f05057812 */ /* 0x004fc800078ec0ff */
[----:B------:R-:W-:-:S13]  /*fff0*/  ISETP.NE.AND P0, PT, R5, RZ, PT ;  /* 0x000000ff0500720c */ /* 0x000fda0003f05270 */
[----:B---3--:R-:W-:Y:S05]  /*10000*/  @!P0 BRA `(.L_x_6750) ;  /* 0x0000000000048947 */ /* 0x008fea0003800000 */
[----:B------:R-:W-:Y:S01]  /*10010*/  BPT.TRAP 0x1 ;  /* 0x000000040000795c */ /* 0x000fe20000300000 */
.L_x_6750:
[----:B------:R-:W-:Y:S05]  /*10020*/  BSYNC B1 ;  /* 0x0000000000017941 */ /* 0x000fea0003800000 */
.L_x_6749:
[----:B------:R-:W-:Y:S01]  /*10030*/  IMAD.MOV.U32 R14, RZ, RZ, RZ ;  /* 0x000000ffff0e7224 */ /* 0x000fe200078e00ff */
[----:B------:R-:W-:Y:S01]  /*10040*/  UIADD3 UR4, UP0, UR38, 0x370, URZ ;  /* 0x0000037026047890 */ /* 0x000fe2000ff1e03f */
[----:B-1----:R-:W-:Y:S01]  /*10050*/  IMAD R2, R4, 0xb000, R11 ;  /* 0x0000b00004027824 */ /* 0x002fe200078e020b */
[----:B------:R-:W-:Y:S01]  /*10060*/  PLOP3.LUT P0, PT, PT, PT, PT, 0x80, 0x0 ;  /* 0x000000000000781c */ /* 0x000fe20003f0f070 */
[----:B------:R-:W-:Y:S01]  /*10070*/  VIADD R3, R3, 0x34830 ;  /* 0x0003483003037836 */ /* 0x000fe20000000000 */
[----:B------:R-:W-:Y:S01]  /*10080*/  R2UR UR10, R14 ;  /* 0x000000000e0a72ca */ /* 0x000fe200000e0000 */
[----:B------:R-:W-:Y:S01]  /*10090*/  IMAD R5, R0, 0xb0, RZ ;  /* 0x000000b000057824 */ /* 0x000fe200078e02ff */
[----:B------:R-:W-:Y:S01]  /*100a0*/  UIADD3.X UR5, URZ, UR39, URZ, UP0, !UPT ;  /* 0x000000273f057290 */ /* 0x000fe200087fe43f */
[----:B0-----:R-:W-:Y:S01]  /*100b0*/  VIADD R7, R2, 0x1e400 ;  /* 0x0001e40002077836 */ /* 0x001fe20000000000 */
[----:B------:R-:W-:Y:S01]  /*100c0*/  UMOV UR6, 0x0 ;  /* 0x0000000000067882 */ /* 0x000fe20000000000 */
[----:B------:R-:W-:-:S10]  /*100d0*/  UMOV UR7, 0x14f00000 ;  /* 0x14f0000000077882 */ /* 0x000fd40000000000 */
.L_x_6751:
        /* <DEDUP_REMOVED lines=16> */
.L_x_6752:
        /* <DEDUP_REMOVED lines=16> */
.L_x_6839:
[----:B------:R-:W-:Y:S05]  /*102e0*/  BSYNC B1 ;  /* 0x0000000000017941 */ /* 0x000fea0003800000 */
.L_x_6753:
        /* <DEDUP_REMOVED lines=12> */
.L_x_6756:
[----:B------:R-:W-:Y:S05]  /*103b0*/  BSYNC B1 ;  /* 0x0000000000017941 */ /* 0x000fea0003800000 */
.L_x_6755:
        /* <DEDUP_REMOVED lines=12> */
.L_x_6757:
        /* <DEDUP_REMOVED lines=15> */
.L_x_6758:
        /* <DEDUP_REMOVED lines=12> */
.L_x_6745:
[----:B------:R-:W-:Y:S05]  /*10630*/  BSYNC B0 ;  /* 0x0000000000007941 */ /* 0x000fea0003800000 */
.L_x_6744:
[----:B0-----:R-:W3:Y:S01]  /*10640*/  LDL.LU R0, [R1+0x24] ;  /* 0x0000240001007983 */ /* 0x001ee20000300800 */
[----:B------:R-:W-:-:S03]  /*10650*/  IMAD.MOV.U32 R18, RZ, RZ, R4 ;  /* 0x000000ffff127224 */ /* 0x000fc600078e0004 */
[----:B------:R0:W-:Y:S02]  /*10660*/  STL [R1], R8 ;  /* 0x0000000801007387 */ /* 0x0001e40000100800 */
[----:B0--3--:R-:W-:-:S07]  /*10670*/  VIADD R0, R0, 0xfffffffd ;  /* 0xfffffffd00007836 */ /* 0x009fce0000000000 */
.L_x_6743:
[----:B------:R-:W3:Y:S01]  /*10680*/  LDL.LU R2, [R1+0x1c] ;  /* 0x00001c0001027983 */ /* 0x000ee20000300800 */
[----:B------:R-:W-:Y:S01]  /*10690*/  IMAD.MOV R9, RZ, RZ, -R9 ;  /* 0x000000ffff097224 */ /* 0x000fe200078e0a09 */
[----:B------:R-:W-:Y:S04]  /*106a0*/  BSSY B0, `(.L_x_6742) ;  /* 0x000012f000007945 */ /* 0x000fe80003800000 */
[----:B---3--:R-:W-:-:S13]  /*106b0*/  ISETP.NE.AND P0, PT, R2, R9, PT ;  /* 0x000000090200720c */ /* 0x008fda0003f05270 */
[----:B------:R-:W-:Y:S05]  /*106c0*/  @!P0 BRA `(.L_x_6759) ;  /* 0x0000001000b08947 */ /* 0x000fea0003800000 */
[----:B------:R-:W-:-:S07]  /*106d0*/  IMAD.MOV.U32 R4, RZ, RZ, R17 ;  /* 0x000000ffff047224 */ /* 0x000fce00078e0011 */
.L_x_6790:
[----:B---3--:R-:W3:Y:S04]  /*106e0*/  LDL R3, [R1+0xc] ;  /* 0x00000c0001037983 */ /* 0x008ee80000100800 */
[----:B------:R-:W4:Y:S01]  /*106f0*/  LDL R2, [R1] ;  /* 0x0000000001027983 */ /* 0x000f220000100800 */
[----:B------:R-:W-:Y:S01]  /*10700*/  IADD3 R6, R18, 0x1, RZ ;  /* 0x0000000112067810 */ /* 0x000fe20007ffe0ff */
[----:B------:R-:W-:Y:S03]  /*10710*/  BSSY B1, `(.L_x_6760) ;  /* 0x0000090000017945 */ /* 0x000fe60003800000 */
[----:B------:R-:W-:-:S04]  /*10720*/  ISETP.NE.AND P0, PT, R6, 0x2, PT ;  /* 0x000000020600780c */ /* 0x000fc80003f05270 */
[----:B------:R-:W-:Y:S02]  /*10730*/  SEL R7, RZ, 0x1, P0 ;  /* 0x00000001ff077807 */ /* 0x000fe40000000000 */
[----:B------:R-:W-:Y:S02]  /*10740*/  SEL R6, R6, RZ, P0 ;  /* 0x000000ff06067207 */ /* 0x000fe40000000000 */
[----:B---3--:R-:W-:Y:S02]  /*10750*/  ISETP.NE.AND P1, PT, R3, RZ, PT ;  /* 0x000000ff0300720c */ /* 0x008fe40003f25270 */
[----:B----4-:R-:W-:-:S11]  /*10760*/  LOP3.LUT R7, R2, R7, RZ, 0x3c, !PT ;  /* 0x0000000702077212 */ /* 0x010fd600078e3cff */
[----:B01----:R-:W-:Y:S05]  /*10770*/  @!P1 BRA `(.L_x_6761) ;  /* 0x0000000800249947 */ /* 0x003fea0003800000 */
[----:B------:R-:W3:Y:S01]  /*10780*/  LDL R2, [R1+0x10] ;  /* 0x0000100001027983 */ /* 0x000ee20000100800 */
[----:B------:R-:W-:Y:S01]  /*10790*/  IMAD.MOV.U32 R8, RZ, RZ, R0 ;  /* 0x000000ffff087224 */ /* 0x000fe200078e0000 */
[----:B---3--:R-:W-:-:S13]  /*107a0*/  ISETP.NE.AND P1, PT, R2, RZ, PT ;  /* 0x000000ff0200720c */ /* 0x008fda0003f25270 */
[----:B------:R-:W-:Y:S05]  /*107b0*/  @!P1 BRA `(.L_x_6762) ;  /* 0x0000000000509947 */ /* 0x000fea0003800000 */
[----:B------:R-:W3:Y:S01]  /*107c0*/  LDL R9, [R1+0x8] ;  /* 0x0000080001097983 */ /* 0x000ee20000100800 */
[----:B--2---:R-:W0:Y:S01]  /*107d0*/  LDC R5, c[0x0][0x43c] ;  /* 0x00010f00ff057b82 */ /* 0x004e220000000800 */
[----:B------:R-:W-:Y:S01]  /*107e0*/  ULDC.64 UR4, c[0x0][0x428] ;  /* 0x00010a0000047ab9 */ /* 0x000fe20000000a00 */
        /* <DEDUP_REMOVED lines=17> */
.L_x_6762:
[----:B------:R-:W-:Y:S01]  /*10900*/  LEA R3, R6, UR36, 0x3 ;  /* 0x0000002406037c11 */ /* 0x000fe2000f8e18ff */
[----:B------:R-:W-:Y:S01]  /*10910*/  BSSY B2, `(.L_x_6763) ;  /* 0x0000004000027945 */ /* 0x000fe20003800000 */
[----:B------:R-:W-:-:S04]  /*10920*/  SHF.L.U32 R2, R7, 0x1f, RZ ;  /* 0x0000001f07027819 */ /* 0x000fc800000006ff */
[----:B------:R-:W1:Y:S02]  /*10930*/  SYNCS.PHASECHK.TRANS64.TRYWAIT P0, [R3+URZ+0x34840], R2 ;  /* 0x03484002030075a7 */ /* 0x000e64000800017f */
[----:B-1----:R-:W-:Y:S05]  /*10940*/  @!P0 BRA `(.L_x_6764) ;  /* 0x0000002800008947 */ /* 0x002fea0003800000 */
.L_x_6840:
[----:B------:R-:W-:Y:S05]  /*10950*/  BSYNC B2 ;  /* 0x0000000000027941 */ /* 0x000fea0003800000 */
.L_x_6763:
[----:B0-2---:R-:W0:Y:S01]  /*10960*/  S2R R5, SR_TID.X ;  /* 0x0000000000057919 */ /* 0x005e220000002100 */
        /* <DEDUP_REMOVED lines=11> */
.L_x_6766:
[----:B------:R-:W-:Y:S05]  /*10a20*/  BSYNC B2 ;  /* 0x0000000000027941 */ /* 0x000fea0003800000 */
.L_x_6765:
[----:B------:R-:W-:Y:S01]  /*10a30*/  MOV R14, RZ ;  /* 0x000000ff000e7202 */ /* 0x000fe20000000f00 */
[----:B-1----:R-:W-:Y:S01]  /*10a40*/  IMAD R2, R6, 0xb000, R11 ;  /* 0x0000b00006027824 */ /* 0x002fe200078e020b */
[----:B------:R-:W-:Y:S01]  /*10a50*/  UIADD3 UR4, UP0, UR38, 0x370, URZ ;  /* 0x0000037026047890 */ /* 0x000fe2000ff1e03f */
[----:B------:R-:W-:Y:S01]  /*10a60*/  PLOP3.LUT P0, PT, PT, PT, PT, 0x80, 0x0 ;  /* 0x000000000000781c */ /* 0x000fe20003f0f070 */
[----:B------:R-:W-:Y:S01]  /*10a70*/  VIADD R3, R3, 0x34830 ;  /* 0x0003483003037836 */ /* 0x000fe20000000000 */
[----:B------:R-:W-:Y:S01]  /*10a80*/  R2UR UR10, R14 ;  /* 0x000000000e0a72ca */ /* 0x000fe200000e0000 */
[----:B------:R-:W-:Y:S01]  /*10a90*/  IMAD R5, R8, 0xb0, RZ ;  /* 0x000000b008057824 */ /* 0x000fe200078e02ff */
[----:B------:R-:W-:Y:S01]  /*10aa0*/  UIADD3.X UR5, URZ, UR39, URZ, UP0, !UPT ;  /* 0x000000273f057290 */ /* 0x000fe200087fe43f */
[----:B------:R-:W-:Y:S01]  /*10ab0*/  VIADD R9, R2, 0x1e400 ;  /* 0x0001e40002097836 */ /* 0x000fe20000000000 */
[----:B------:R-:W-:Y:S01]  /*10ac0*/  UMOV UR6, 0x0 ;  /* 0x0000000000067882 */ /* 0x000fe20000000000 */
[----:B------:R-:W-:-:S10]  /*10ad0*/  UMOV UR7, 0x14f00000 ;  /* 0x14f0000000077882 */ /* 0x000fd40000000000 */
.L_x_6767:
        /* <DEDUP_REMOVED lines=16> */
.L_x_6768:
        /* <DEDUP_REMOVED lines=16> */
.L_x_6841:
[----:B------:R-:W-:Y:S05]  /*10ce0*/  BSYNC B2 ;  /* 0x0000000000027941 */ /* 0x000fea0003800000 */
.L_x_6769:
[----:B------:R-:W-:Y:S01]  /*10cf0*/  BSSY B2, `(.L_x_6771) ;  /* 0x000000b000027945 */ /* 0x000fe20003800000 */
[----:B------:R-:W-:Y:S01]  /*10d00*/  MOV R12, 0x0 ;  /* 0x00000000000c7802 */ /* 0x000fe20000000f00 */
[----:B------:R-:W-:Y:S02]  /*10d10*/  IMAD.MOV.U32 R13, RZ, RZ, 0x14f00000 ;  /* 0x14f00000ff0d7424 */ /* 0x000fe400078e00ff */
        /* <DEDUP_REMOVED lines=8> */
.L_x_6772:
[----:B------:R-:W-:Y:S05]  /*10da0*/  BSYNC B2 ;  /* 0x0000000000027941 */ /* 0x000fea0003800000 */
.L_x_6771:
        /* <DEDUP_REMOVED lines=11> */
.L_x_6773:
        /* <DEDUP_REMOVED lines=15> */
.L_x_6774:
        /* <DEDUP_REMOVED lines=12> */
.L_x_6761:
[----:B------:R-:W-:Y:S05]  /*11010*/  BSYNC B1 ;  /* 0x0000000000017941 */ /* 0x000fea0003800000 */
.L_x_6760:
        /* <DEDUP_REMOVED lines=34> */
.L_x_6777:
[----:B------:R-:W-:Y:S01]  /*11240*/  LEA R2, R18, UR36, 0x3 ;  /* 0x0000002412027c11 */ /* 0x000fe2000f8e18ff */
[----:B------:R-:W-:Y:S01]  /*11250*/  BSSY B2, `(.L_x_6778) ;  /* 0x0000004000027945 */ /* 0x000fe20003800000 */
[----:B------:R-:W-:-:S04]  /*11260*/  SHF.L.U32 R3, R9, 0x1f, RZ ;  /* 0x0000001f09037819 */ /* 0x000fc800000006ff */
[----:B------:R-:W3:Y:S02]  /*11270*/  SYNCS.PHASECHK.TRANS64.TRYWAIT P0, [R2+URZ+0x34840], R3 ;  /* 0x03484003020075a7 */ /* 0x000ee4000800017f */
[----:B---3--:R-:W-:Y:S05]  /*11280*/  @!P0 BRA `(.L_x_6779) ;  /* 0x0000001c00d88947 */ /* 0x008fea0003800000 */
.L_x_6842:
[----:B------:R-:W-:Y:S05]  /*11290*/  BSYNC B2 ;  /* 0x0000000000027941 */ /* 0x000fea0003800000 */
.L_x_6778:
[----:B0-2---:R-:W0:Y:S01]  /*112a0*/  S2R R5, SR_TID.X ;  /* 0x0000000000057919 */ /* 0x005e220000002100 */
[----:B------:R-:W-:Y:S01]  /*112b0*/  BSSY B2, `(.L_x_6780) ;  /* 0x000000b000027945 */ /* 0x000fe20003800000 */
[----:B0-----:R-:W-:-:S04]  /*112c0*/  LOP3.LUT R5, R5, 0x7f, RZ, 0xc0, !PT ;  /* 0x0000007f05057812 */ /* 0x001fc800078ec0ff */
[----:B------:R-:W-:-:S13]  /*112d0*/  ISETP.NE.AND P1, PT, R5, RZ, PT ;  /* 0x000000ff0500720c */ /* 0x000fda0003f25270 */
[----:B------:R-:W-:Y:S05]  /*112e0*/  @P1 BRA `(.L_x_6781) ;  /* 0x00000000001c1947 */ /* 0x000fea0003800000 */
[----:B------:R-:W0:Y:S01]  /*112f0*/  S2R R5, SR_TID.X ;  /* 0x0000000000057919 */ /* 0x000e220000002100 */
[----:B---3--:R-:W-:-:S04]  /*11300*/  MOV R3, 0xb000 ;  /* 0x0000b00000037802 */ /* 0x008fc80000000f00 */
[----:B------:R2:W-:Y:S01]  /*11310*/  SYNCS.ARRIVE.TRANS64 RZ, [R2+URZ+0x34830], R3 ;  /* 0x0348300302ff79a7 */ /* 0x0005e2000800003f */
[----:B0-----:R-:W-:-:S04]  /*11320*/  LOP3.LUT R5, R5, 0x1f, RZ, 0xc0, !PT ;  /* 0x0000001f05057812 */ /* 0x001fc800078ec0ff */
[----:B------:R-:W-:-:S13]  /*11330*/  ISETP.NE.AND P0, PT, R5, RZ, PT ;  /* 0x000000ff0500720c */ /* 0x000fda0003f05270 */
[----:B--2---:R-:W-:Y:S05]  /*11340*/  @!P0 BRA `(.L_x_6781) ;  /* 0x0000000000048947 */ /* 0x004fea0003800000 */
[----:B------:R-:W-:Y:S01]  /*11350*/  BPT.TRAP 0x1 ;  /* 0x000000040000795c */ /* 0x000fe20000300000 */
.L_x_6781:
[----:B------:R-:W-:Y:S05]  /*11360*/  BSYNC B2 ;  /* 0x0000000000027941 */ /* 0x000fea0003800000 */
.L_x_6780:
        /* <DEDUP_REMOVED lines=12> */
.L_x_6782:
        /* <DEDUP_REMOVED lines=16> */
.L_x_6783:
        /* <DEDUP_REMOVED lines=15> */
.L_x_6843:
[----:B------:R-:W-:Y:S05]  /*11620*/  BSYNC B2 ;  /* 0x0000000000027941 */ /* 0x000fea0003800000 */
.L_x_6784:
        /* <DEDUP_REMOVED lines=11> */
.L_x_6787:
[----:B------:R-:W-:Y:S05]  /*116e0*/  BSYNC B2 ;  /* 0x0000000000027941 */ /* 0x000fea0003800000 */
.L_x_6786:
        /* <DEDUP_REMOVED lines=11> */
.L_x_6788:
        /* <DEDUP_REMOVED lines=15> */
.L_x_6789:
        /* <DEDUP_REMOVED lines=12> */
.L_x_6776:
[----:B------:R-:W-:Y:S05]  /*11950*/  BSYNC B1 ;  /* 0x0000000000017941 */ /* 0x000fea0003800000 */
.L_x_6775:
[C---:B------:R-:W-:Y:S01]  /*11960*/  ISETP.GT.AND P0, PT, R0.reuse, 0x1, PT ;  /* 0x000000010000780c */ /* 0x040fe20003f04270 */
[----:B------:R-:W-:-:S12]  /*11970*/  VIADD R0, R0, 0xfffffffe ;  /* 0xfffffffe00007836 */ /* 0x000fd80000000000 */
[----:B------:R-:W-:Y:S05]  /*11980*/  @P0 BRA `(.L_x_6790) ;  /* 0xffffffec00540947 */ /* 0x000fea000383ffff */
.L_x_6759:
[----:B------:R-:W-:Y:S05]  /*11990*/  BSYNC B0 ;  /* 0x0000000000007941 */ /* 0x000fea0003800000 */
.L_x_6742:
        /* <DEDUP_REMOVED lines=13> */
.L_x_6844:
[----:B------:R-:W-:Y:S05]  /*11a70*/  BSYNC B1 ;  /* 0x0000000000017941 */ /* 0x000fea0003800000 */
.L_x_6793:
        /* <DEDUP_REMOVED lines=9> */
.L_x_6796:
[----:B------:R-:W-:Y:S05]  /*11b10*/  BSYNC B1 ;  /* 0x0000000000017941 */ /* 0x000fea0003800000 */
.L_x_6795:
[----:B------:R-:W4:Y:S01]  /*11b20*/  LDL R2, [R1+0x4] ;  /* 0x0000040001027983 */ /* 0x000f220000100800 */
[----:B------:R-:W-:Y:S01]  /*11b30*/  IMAD R11, R18, 0xb000, R11 ;  /* 0x0000b000120b7824 */ /* 0x000fe200078e020b */
[----:B------:R-:W-:Y:S01]  /*11b40*/  UIADD3 UR4, UP0, UR38, 0x470, URZ ;  /* 0x0000047026047890 */ /* 0x000fe2000ff1e03f */
[----:B0-----:R-:W-:Y:S01]  /*11b50*/  VIADD R0, R3, 0x34850 ;  /* 0x0003485003007836 */ /* 0x001fe20000000000 */
[----:B------:R-:W-:Y:S01]  /*11b60*/  PLOP3.LUT P0, PT, PT, PT, PT, 0x80, 0x0 ;  /* 0x000000000000781c */ /* 0x000fe20003f0f070 */
[----:B------:R-:W-:Y:S01]  /*11b70*/  UMOV UR6, 0x0 ;  /* 0x0000000000067882 */ /* 0x000fe20000000000 */
[----:B------:R-:W-:Y:S01]  /*11b80*/  UIADD3.X UR5, URZ, UR39, URZ, UP0, !UPT ;  /* 0x000000273f057290 */ /* 0x000fe200087fe43f */
[----:B------:R-:W-:Y:S01]  /*11b90*/  UMOV UR7, 0x14f00000 ;  /* 0x14f0000000077882 */ /* 0x000fe20000000000 */
[----:B------:R-:W-:Y:S01]  /*11ba0*/  UMOV UR10, URZ ;  /* 0x0000003f000a7c82 */ /* 0x000fe20008000000 */
[----:B----4-:R-:W-:Y:S01]  /*11bb0*/  IMAD R3, R2, 0xb0, RZ ;  /* 0x000000b002037824 */ /* 0x010fe200078e02ff */
[----:B------:R-:W-:-:S08]  /*11bc0*/  IADD3 R2, R11, 0x400, RZ ;  /* 0x000004000b027810 */ /* 0x000fd00007ffe0ff */
.L_x_6797:
        /* <DEDUP_REMOVED lines=15> */
.L_x_6798:
        /* <DEDUP_REMOVED lines=10> */
.L_x_6792:
[----:B------:R-:W-:Y:S05]  /*11d60*/  BSYNC B0 ;  /* 0x0000000000007941 */ /* 0x000fea0003800000 */
.L_x_6791:
        /* <DEDUP_REMOVED lines=11> */
[----:B------:R-:W-:Y:S01]  /*11e20*/  ISETP.GE.AND P1, PT, R5, UR4, PT ;  /* 0x0000000405007c0c */ /* 0x000fe2000bf26270 */
[----:B-----5:R-:W-:-:S05]  /*11e30*/  VIADD R2, R2, 0x1 ;  /* 0x0000000102027836 */ /* 0x020fca0000000000 */
[----:B------:R0:W-:Y:S04]  /*11e40*/  STL [R1+0x30], R2 ;  /* 0x0000300201007387 */ /* 0x0001e80000100800 */
[----:B------:R0:W-:Y:S03]  /*11e50*/  STL [R1], R4 ;  /* 0x0000000401007387 */ /* 0x0001e60000100800 */
[----:B------:R-:W-:Y:S05]  /*11e60*/  @!P1 BRA `(.L_x_6799) ;  /* 0xffffffc400a49947 */ /* 0x000fea000383ffff */
[----:B0-----:R-:W-:-:S07]  /*11e70*/  LOP3.LUT R2, R2, 0x1, RZ, 0xc, !PT ;  /* 0x0000000102027812 */ /* 0x001fce00078e0cff */
.L_x_6726:
[----:B0-----:R-:W0:Y:S01]  /*11e80*/  S2R R3, SR_CgaCtaId ;  /* 0x0000000000037919 */ /* 0x001e220000008800 */
[----:B------:R-:W-:Y:S01]  /*11e90*/  MOV R0, 0x400 ;  /* 0x0000040000007802 */ /* 0x000fe20000000f00 */
[----:B------:R-:W-:Y:S03]  /*11ea0*/  BSSY B0, `(.L_x_6800) ;  /* 0x0000005000007945 */ /* 0x000fe60003800000 */
[----:B0-----:R-:W-:Y:S02]  /*11eb0*/  LEA R0, R3, R0, 0x18 ;  /* 0x0000000003007211 */ /* 0x001fe400078ec0ff */
[----:B------:R-:W-:-:S04]  /*11ec0*/  SHF.L.U32 R3, R2, 0x1f, RZ ;  /* 0x0000001f02037819 */ /* 0x000fc800000006ff */
[----:B------:R-:W0:Y:S02]  /*11ed0*/  SYNCS.PHASECHK.TRANS64.TRYWAIT P0, [R0+URZ+0x34820], R3 ;  /* 0x03482003000075a7 */ /* 0x000e24000800017f */
[----:B0-----:R-:W-:Y:S05]  /*11ee0*/  @!P0 BRA `(.L_x_6801) ;  /* 0x0000001000fc8947 */ /* 0x001fea0003800000 */
.L_x_6845:
[----:B------:R-:W-:Y:S05]  /*11ef0*/  BSYNC B0 ;  /* 0x0000000000007941 */ /* 0x000fea0003800000 */
.L_x_6800:
[----:B------:R-:W-:-:S03]  /*11f00*/  UMOV UR4, 0xffffffff ;  /* 0xffffffff00047882 */ /* 0x000fc60000000000 */
[----:B------:R-:W-:Y:S05]  /*11f10*/  BRA.DIV UR4, `(.L_x_6802) ;  /* 0x0000001604047947 */ /* 0x000fea000b800000 */
[----:B------:R-:W2:Y:S02]  /*11f20*/  S2R R2, SR_TID.X ;  /* 0x0000000000027919 */ /* 0x000ea40000002100 */
[----:B--2---:R-:W-:-:S04]  /*11f30*/  SHF.R.U32.HI R2, RZ, 0x5, R2 ;  /* 0x00000005ff027819 */ /* 0x004fc80000011602 */
[----:B------:R-:W-:-:S05]  /*11f40*/  LOP3.LUT R2, R2, 0x3, RZ, 0xc0, !PT ;  /* 0x0000000302027812 */ /* 0x000fca00078ec0ff */
[----:B------:R2:W4:Y:S02]  /*11f50*/  SHFL.IDX PT, R14, R2, RZ, 0x1f ;  /* 0x00001fff020e7589 */ /* 0x00052400000e0000 */
.L_x_6848:
[----:B----4-:R-:W-:Y:S01]  /*11f60*/  ISETP.NE.AND P0, PT, R14, RZ, PT ;  /* 0x000000ff0e00720c */ /* 0x010fe20003f05270 */
[----:B------:R-:W-:-:S12]  /*11f70*/  BSSY B0, `(.L_x_6803) ;  /* 0x0000025000007945 */ /* 0x000fd80003800000 */
[----:B------:R-:W-:Y:S05]  /*11f80*/  @P0 BRA `(.L_x_6804) ;  /* 0x00000000008c0947 */ /* 0x000fea0003800000 */
[----:B------:R-:W-:-:S03]  /*11f90*/  UMOV UR4, 0xffffffff ;  /* 0xffffffff00047882 */ /* 0x000fc60000000000 */
[----:B------:R-:W-:Y:S05]  /*11fa0*/  BRA.DIV UR4, `(.L_x_6805) ;  /* 0x0000001604147947 */ /* 0x000fea000b800000 */
[----:B------:R-:W-:-:S13]  /*11fb0*/  ELECT P6, URZ, PT ;  /* 0x00000000003f782f */ /* 0x000fda00038c0000 */
.L_x_6851:
[----:B------:R-:W-:Y:S05]  /*11fc0*/  @!P6 BRA `(.L_x_6804) ;  /* 0x00000000007ce947 */ /* 0x000fea0003800000 */
[----:B--2---:R-:W2:Y:S02]  /*11fd0*/  LDL.LU R2, [R1+0x34] ;  /* 0x0000340001027983 */ /* 0x004ea40000300800 */
[----:B--2---:R-:W-:-:S04]  /*11fe0*/  LOP3.LUT R2, R2, 0x2, RZ, 0xfc, !PT ;  /* 0x0000000202027812 */ /* 0x004fc800078efcff */
[----:B------:R-:W-:-:S13]  /*11ff0*/  ISETP.NE.AND P2, PT, R2, 0x3, PT ;  /* 0x000000030200780c */ /* 0x000fda0003f45270 */
[----:B------:R-:W-:Y:S05]  /*12000*/  @!P2 BRA `(.L_x_6806) ;  /* 0x000000000004a947 */ /* 0x000fea0003800000 */
[----:B------:R-:W-:Y:S01]  /*12010*/  BPT.TRAP 0x1 ;  /* 0x000000040000795c */ /* 0x000fe20000300000 */
.L_x_6806:
[----:B------:R-:W2:Y:S01]  /*12020*/  LDL.LU R7, [R1] ;  /* 0x0000000001077983 */ /* 0x000ea20000300800 */
[----:B0-----:R-:W-:Y:S02]  /*12030*/  VIADD R3, R0, 0x34840 ;  /* 0x0003484000037836 */ /* 0x001fe40000000000 */
[----:B------:R-:W-:-:S03]  /*12040*/  VIADD R2, R18, 0x1 ;  /* 0x0000000112027836 */ /* 0x000fc60000000000 */
[----:B------:R-:W-:Y:S02]  /*12050*/  LEA R6, R18, R3, 0x3 ;  /* 0x0000000312067211 */ /* 0x000fe400078e18ff */
        /* <DEDUP_REMOVED lines=9> */
.L_x_6852:
[----:B------:R-:W2:Y:S02]  /*120f0*/  SYNCS.PHASECHK.TRANS64.TRYWAIT P0, [R3+URZ], R2 ;  /* 0x00000002030075a7 */ /* 0x000ea4000800017f */
[----:B--2---:R-:W-:Y:S05]  /*12100*/  @!P0 BRA `(.L_x_6808) ;  /* 0x0000001000f08947 */ /* 0x004fea0003800000 */
.L_x_6853:
[----:B------:R-:W-:Y:S05]  /*12110*/  @!P2 BRA `(.L_x_6809) ;  /* 0x000000000004a947 */ /* 0x000fea0003800000 */
[----:B------:R-:W-:Y:S01]  /*12120*/  BPT.TRAP 0x1 ;  /* 0x000000040000795c */ /* 0x000fe20000300000 */
.L_x_6809:
[----:B--2---:R-:W-:-:S04]  /*12130*/  VIADD R3, R0, 0x34860 ;  /* 0x0003486000037836 */ /* 0x004fc80000000000 */
[----:B------:R-:W-:-:S04]  /*12140*/  IMAD R18, R18, 0x8, R3 ;  /* 0x0000000812127824 */ /* 0x000fc800078e0203 */
[----:B------:R-:W2:Y:S02]  /*12150*/  SYNCS.PHASECHK.TRANS64.TRYWAIT P0, [R18+URZ], R5 ;  /* 0x00000005120075a7 */ /* 0x000ea4000800017f */
[----:B--2---:R-:W-:Y:S05]  /*12160*/  @!P0 BRA `(.L_x_6810) ;  /* 0x0000001000ec8947 */ /* 0x004fea0003800000 */
.L_x_6854:
[----:B------:R-:W-:-:S07]  /*12170*/  IMAD R3, R4, 0x8, R3 ;  /* 0x0000000804037824 */ /* 0x000fce00078e0203 */
.L_x_6811:
[----:B----4-:R4:W0:Y:S02]  /*12180*/  SYNCS.PHASECHK.TRANS64.TRYWAIT P0, [R3+URZ], R2 ;  /* 0x00000002030075a7 */ /* 0x010824000800017f */
[----:B0-----:R-:W-:Y:S05]  /*12190*/  @!P0 NANOSLEEP.SYNCS 0x989680 ;  /* 0x009896800000895d */ /* 0x001fea0003900000 */
[----:B------:R-:W0:Y:S02]  /*121a0*/  @!P0 SYNCS.PHASECHK.TRANS64 P0, [R3+URZ], R2 ;  /* 0x00000002030085a7 */ /* 0x000e24000800007f */
[----:B0-----:R-:W-:Y:S05]  /*121b0*/  @!P0 BRA `(.L_x_6811) ;  /* 0xfffffffc00f08947 */ /* 0x001fea000383ffff */
.L_x_6804:
[----:B------:R-:W-:Y:S05]  /*121c0*/  BSYNC B0 ;  /* 0x0000000000007941 */ /* 0x000fea0003800000 */
.L_x_6803:
[----:B------:R-:W-:Y:S05]  /*121d0*/  EXIT ;  /* 0x000000000000794d */ /* 0x000fea0003800000 */
.L_x_6698:
[----:B------:R-:W-:-:S13]  /*121e0*/  R2UR UR4, R2 ;  /* 0x00000000020472ca */ /* 0x000fda00000e0000 */
[----:B0-----:R-:W-:-:S04]  /*121f0*/  MOV R3, UR4 ;  /* 0x0000000400037c02 */ /* 0x001fc80008000f00 */
[----:B------:R0:W1:Y:S03]  /*12200*/  SYNCS.PHASECHK.TRANS64.TRYWAIT P1, [R3+URZ+0x34800], R0 ;  /* 0x03480000030075a7 */ /* 0x000066000802017f */
[----:B-1----:R-:W-:Y:S05]  /*12210*/  @!P1 NANOSLEEP.SYNCS 0x989680 ;  /* 0x009896800000995d */ /* 0x002fea0003900000 */
[----:B------:R-:W1:Y:S02]  /*12220*/  @!P1 SYNCS.PHASECHK.TRANS64 P1, [R3+URZ+0x34800], R0 ;  /* 0x03480000030095a7 */ /* 0x000e64000802007f */
[----:B-1----:R-:W-:Y:S05]  /*12230*/  @!P1 BRA `(.L_x_6698) ;  /* 0xfffffffc00e89947 */ /* 0x002fea000383ffff */
[----:B------:R-:W-:Y:S05]  /*12240*/  BRA `(.L_x_6812) ;  /* 0xfffffeec00e47947 */ /* 0x000fea000383ffff */
.L_x_6702:
[----:B-1----:R1:W2:Y:S02]  /*12250*/  SYNCS.PHASECHK.TRANS64.TRYWAIT P2, [R3+URZ+0x34830], R0 ;  /* 0x03483000030075a7 */ /* 0x0022a4000804017f */
[----:B--2---:R-:W-:Y:S05]  /*12260*/  @!P2 NANOSLEEP.SYNCS 0x989680 ;  /* 0x009896800000a95d */ /* 0x004fea0003900000 */
[----:B------:R-:W2:Y:S02]  /*12270*/  @!P2 SYNCS.PHASECHK.TRANS64 P2, [R3+URZ+0x34830], R0 ;  /* 0x034830000300a5a7 */ /* 0x000ea4000804007f */
[----:B--2---:R-:W-:Y:S05]  /*12280*/  @!P2 BRA `(.L_x_6702) ;  /* 0xfffffffc00f0a947 */ /* 0x004fea000383ffff */
[----:B------:R-:W-:Y:S05]  /*12290*/  BRA `(.L_x_6701) ;  /* 0xfffffef000187947 */ /* 0x000fea000383ffff */
.L_x_6707:
[----:B-1----:R-:W-:-:S04]  /*122a0*/  IMAD.U32 R21, RZ, RZ, UR6 ;  /* 0x00000006ff157e24 */ /* 0x002fc8000f8e00ff */
[----:B------:R1:W2:Y:S03]  /*122b0*/  SYNCS.PHASECHK.TRANS64.TRYWAIT P2, [R21+URZ+0x34830], R14 ;  /* 0x0348300e150075a7 */ /* 0x0002a6000804017f */
[----:B--2---:R-:W-:Y:S05]  /*122c0*/  @!P2 NANOSLEEP.SYNCS 0x989680 ;  /* 0x009896800000a95d */ /* 0x004fea0003900000 */
[----:B------:R-:W2:Y:S02]  /*122d0*/  @!P2 SYNCS.PHASECHK.TRANS64 P2, [R21+URZ+0x34830], R14 ;  /* 0x0348300e1500a5a7 */ /* 0x000ea4000804007f */
[----:B--2---:R-:W-:Y:S05]  /*122e0*/  @!P2 BRA `(.L_x_6707) ;  /* 0xfffffffc00eca947 */ /* 0x004fea000383ffff */
[----:B------:R-:W-:Y:S05]  /*122f0*/  BRA `(.L_x_6704) ;  /* 0xffffff4800d87947 */ /* 0x000fea000383ffff */
.L_x_6711:
[----:B-1----:R-:W-:-:S04]  /*12300*/  IMAD.U32 R15, RZ, RZ, UR6 ;  /* 0x00000006ff0f7e24 */ /* 0x002fc8000f8e00ff */
[----:B------:R1:W2:Y:S03]  /*12310*/  SYNCS.PHASECHK.TRANS64.TRYWAIT P2, [R15+URZ+0x34850], R14 ;  /* 0x0348500e0f0075a7 */ /* 0x0002a6000804017f */
[----:B--2---:R-:W-:Y:S05]  /*12320*/  @!P2 NANOSLEEP.SYNCS 0x989680 ;  /* 0x009896800000a95d */ /* 0x004fea0003900000 */
[----:B------:R-:W2:Y:S02]  /*12330*/  @!P2 SYNCS.PHASECHK.TRANS64 P2, [R15+URZ+0x34850], R14 ;  /* 0x0348500e0f00a5a7 */ /* 0x000ea4000804007f */
[----:B--2---:R-:W-:Y:S05]  /*12340*/  @!P2 BRA `(.L_x_6711) ;  /* 0xfffffffc00eca947 */ /* 0x004fea000383ffff */
[----:B------:R-:W-:Y:S05]  /*12350*/  BRA `(.L_x_6708) ;  /* 0xffffff7000887947 */ /* 0x000fea000383ffff */
.L_x_6716:
[----:B-1----:R-:W-:-:S04]  /*12360*/  IMAD.U32 R5, RZ, RZ, UR8 ;  /* 0x00000008ff057e24 */ /* 0x002fc8000f8e00ff */
[----:B------:R1:W2:Y:S03]  /*12370*/  SYNCS.PHASECHK.TRANS64.TRYWAIT P0, [R5+URZ+0x34850], R0 ;  /* 0x03485000050075a7 */ /* 0x0002a6000800017f */
[----:B--2---:R-:W-:Y:S05]  /*12380*/  @!P0 NANOSLEEP.SYNCS 0x989680 ;  /* 0x009896800000895d */ /* 0x004fea0003900000 */
[----:B------:R-:W2:Y:S02]  /*12390*/  @!P0 SYNCS.PHASECHK.TRANS64 P0, [R5+URZ+0x34850], R0 ;  /* 0x03485000050085a7 */ /* 0x000ea4000800007f */
[----:B--2---:R-:W-:Y:S05]  /*123a0*/  @!P0 BRA `(.L_x_6716) ;  /* 0xfffffffc00ec8947 */ /* 0x004fea000383ffff */
[----:B------:R-:W-:Y:S05]  /*123b0*/  BRA `(.L_x_6715) ;  /* 0xffffffa0002c7947 */ /* 0x000fea000383ffff */
.L_x_6730:
[----:B0-----:R-:W0:Y:S01]  /*123c0*/  S2R R0, SR_TID.X ;  /* 0x0000000000007919 */ /* 0x001e220000002100 */
[----:B------:R-:W-:Y:S01]  /*123d0*/  BSSY B0, `(.L_x_6813) ;  /* 0x000000a000007945 */ /* 0x000fe20003800000 */
[----:B------:R-:W-:Y:S01]  /*123e0*/  IMAD.MOV.U32 R12, RZ, RZ, RZ ;  /* 0x000000ffff0c7224 */ /* 0x000fe200078e00ff */
[----:B------:R-:W-:Y:S01]  /*123f0*/  MOV R11, 0x1f ;  /* 0x0000001f000b7802 */ /* 0x000fe20000000f00 */
[----:B------:R-:W-:Y:S01]  /*12400*/  IMAD.MOV.U32 R15, RZ, RZ, -0x1 ;  /* 0xffffffffff0f7424 */ /* 0x000fe200078e00ff */
[----:B0-----:R-:W-:-:S04]  /*12410*/  SHF.R.U32.HI R0, RZ, 0x5, R0 ;  /* 0x00000005ff007819 */ /* 0x001fc80000011600 */
[----:B------:R-:W-:-:S05]  /*12420*/  LOP3.LUT R0, R0, 0x3, RZ, 0xc0, !PT ;  /* 0x0000000300007812 */ /* 0x000fca00078ec0ff */
[----:B------:R-:W-:-:S07]  /*12430*/  IMAD.MOV.U32 R13, RZ, RZ, R0 ;  /* 0x000000ffff0d7224 */ /* 0x000fce00078e0000 */
[----:B-1----:R-:W-:Y:S05]  /*12440*/  WARPSYNC.COLLECTIVE R15, `(.L_x_6814) ;  /* 0x000000000f087348 */ /* 0x002fea0003c00000 */
[----:B------:R0:W2:Y:S02]  /*12450*/  SHFL.IDX P6, R14, R13, R12, R11 ;  /* 0x0000000c0d0e7389 */ /* 0x0000a400000c000b */
[----:B012---:R-:W-:Y:S01]  /*12460*/  ENDCOLLECTIVE ;  /* 0x000000000000791b */ /* 0x007fe20003800000 */
.L_x_6814:
[----:B------:R-:W-:Y:S05]  /*12470*/  BSYNC B0 ;  /* 0x0000000000007941 */ /* 0x000fea0003800000 */
.L_x_6813:
[----:B------:R-:W-:Y:S05]  /*12480*/  BRA `(.L_x_6815) ;  /* 0xffffffc400d87947 */ /* 0x000fea000383ffff */
.L_x_6732:
[----:B------:R-:W-:Y:S01]  /*12490*/  BSSY B0, `(.L_x_6816) ;  /* 0x0000006000007945 */ /* 0x000fe20003800000 */
[----:B------:R-:W-:-:S07]  /*124a0*/  IMAD.MOV.U32 R15, RZ, RZ, -0x1 ;  /* 0xffffffffff0f7424 */ /* 0x000fce00078e00ff */
[----:B01----:R-:W-:Y:S05]  /*124b0*/  WARPSYNC.COLLECTIVE R15, `(.L_x_6817) ;  /* 0x000000000f0c7348 */ /* 0x003fea0003c00000 */
[----:B------:R-:W-:Y:S02]  /*124c0*/  ELECT P6, UR62, PT ;  /* 0x00000000003e782f */ /* 0x000fe400038c0000 */
[----:B------:R-:W-:Y:S01]  /*124d0*/  MOV R14, UR62 ;  /* 0x0000003e000e7c02 */ /* 0x000fe20008000f00 */
[----:B01----:R-:W-:Y:S10]  /*124e0*/  ENDCOLLECTIVE ;  /* 0x000000000000791b */ /* 0x003ff40003800000 */
.L_x_6817:
[----:B------:R-:W-:Y:S05]  /*124f0*/  BSYNC B0 ;  /* 0x0000000000007941 */ /* 0x000fea0003800000 */
.L_x_6816:
[----:B------:R-:W-:Y:S05]  /*12500*/  BRA `(.L_x_6818) ;  /* 0xffffffc400d87947 */ /* 0x000fea000383ffff */
.L_x_6734:
[----:B0-----:R0:W3:Y:S02]  /*12510*/  SYNCS.PHASECHK.TRANS64.TRYWAIT P0, [R0+URZ+0x34840], R2 ;  /* 0x03484002000075a7 */ /* 0x0010e4000800017f */
[----:B---3--:R-:W-:Y:S05]  /*12520*/  @!P0 NANOSLEEP.SYNCS 0x989680 ;  /* 0x009896800000895d */ /* 0x008fea0003900000 */
[----:B------:R-:W3:Y:S02]  /*12530*/  @!P0 SYNCS.PHASECHK.TRANS64 P0, [R0+URZ+0x34840], R2 ;  /* 0x03484002000085a7 */ /* 0x000ee4000800007f */
[----:B---3--:R-:W-:Y:S05]  /*12540*/  @!P0 BRA `(.L_x_6734) ;  /* 0xfffffffc00f08947 */ /* 0x008fea000383ffff */
[----:B------:R-:W-:Y:S05]  /*12550*/  BRA `(.L_x_6819) ;  /* 0xffffffc800387947 */ /* 0x000fea000383ffff */
.L_x_6737:
[----:B------:R-:W-:Y:S01]  /*12560*/  IMAD.MOV.U32 R13, RZ, RZ, R2 ;  /* 0x000000ffff0d7224 */ /* 0x000fe200078e0002 */
[----:B------:R-:W-:Y:S01]  /*12570*/  MOV R15, 0xffffffff ;  /* 0xffffffff000f7802 */ /* 0x000fe20000000f00 */
[----:B------:R-:W-:Y:S01]  /*12580*/  IMAD.MOV.U32 R12, RZ, RZ, RZ ;  /* 0x000000ffff0c7224 */ /* 0x000fe200078e00ff */
[----:B------:R-:W0:Y:S01]  /*12590*/  S2R R7, SR_TID.X ;  /* 0x0000000000077919 */ /* 0x000e220000002100 */
[----:B------:R-:W-:-:S07]  /*125a0*/  IMAD.MOV.U32 R11, RZ, RZ, 0x181f ;  /* 0x0000181fff0b7424 */ /* 0x000fce00078e00ff */
[----:B0----5:R-:W-:Y:S05]  /*125b0*/  WARPSYNC.COLLECTIVE R15, `(.L_x_6820) ;  /* 0x000000000f087348 */ /* 0x021fea0003c00000 */
[----:B------:R1:W2:Y:S02]  /*125c0*/  SHFL.IDX P6, R14, R13, R12, R11 ;  /* 0x0000000c0d0e7389 */ /* 0x0002a400000c000b */
[----:B012--5:R-:W-:Y:S01]  /*125d0*/  ENDCOLLECTIVE ;  /* 0x000000000000791b */ /* 0x027fe20003800000 */
.L_x_6820:
[----:B------:R-:W-:Y:S02]  /*125e0*/  IMAD.MOV.U32 R13, RZ, RZ, R0 ;  /* 0x000000ffff0d7224 */ /* 0x000fe400078e0000 */
[----:B------:R-:W-:-:S07]  /*125f0*/  IMAD.MOV.U32 R6, RZ, RZ, R14 ;  /* 0x000000ffff067224 */ /* 0x000fce00078e000e */
[----:B------:R-:W-:Y:S05]  /*12600*/  WARPSYNC.COLLECTIVE R15, `(.L_x_6821) ;  /* 0x000000000f087348 */ /* 0x000fea0003c00000 */
[----:B------:R0:W1:Y:S02]  /*12610*/  SHFL.IDX P6, R14, R13, R12, R11 ;  /* 0x0000000c0d0e7389 */ /* 0x00006400000c000b */
[----:B01----:R-:W-:Y:S01]  /*12620*/  ENDCOLLECTIVE ;  /* 0x000000000000791b */ /* 0x003fe20003800000 */
.L_x_6821:
[----:B------:R-:W-:Y:S01]  /*12630*/  LOP3.LUT R7, R7, 0x7f, RZ, 0xc0, !PT ;  /* 0x0000007f07077812 */ /* 0x000fe200078ec0ff */
[----:B------:R-:W-:Y:S01]  /*12640*/  ULDC UR4, c[0x0][0x288] ;  /* 0x0000a20000047ab9 */ /* 0x000fe20000000800 */
[----:B------:R-:W-:Y:S01]  /*12650*/  ULDC.64 UR6, c[0x0][0x208] ;  /* 0x0000820000067ab9 */ /* 0x000fe20000000a00 */
[----:B------:R-:W-:Y:S01]  /*12660*/  IMAD R3, R8, UR4, RZ ;  /* 0x0000000408037c24 */ /* 0x000fe2000f8e02ff */
[----:B------:R-:W-:-:S05]  /*12670*/  SHF.R.U32.HI R5, RZ, 0x3, R7 ;  /* 0x00000003ff057819 */ /* 0x000fca0000011607 */
[----:B------:R-:W-:Y:S02]  /*12680*/  IMAD.IADD R4, R5, 0x1, R4 ;  /* 0x0000000105047824 */ /* 0x000fe400078e0204 */
[----:B------:R-:W-:-:S03]  /*12690*/  IMAD.MOV.U32 R13, RZ, RZ, R2 ;  /* 0x000000ffff0d7224 */ /* 0x000fc600078e0002 */
[C---:B------:R-:W-:Y:S01]  /*126a0*/  ISETP.GE.AND P2, PT, R4.reuse, R3, PT ;  /* 0x000000030400720c */ /* 0x040fe20003f46270 */
[----:B------:R-:W-:Y:S01]  /*126b0*/  IMAD.MOV.U32 R12, RZ, RZ, 0x1 ;  /* 0x00000001ff0c7424 */ /* 0x000fe200078e00ff */
[----:B------:R-:W-:Y:S01]  /*126c0*/  IADD3 R5, R4, 0x10, RZ ;  /* 0x0000001004057810 */ /* 0x000fe20007ffe0ff */
[----:B------:R-:W-:-:S10]  /*126d0*/  IMAD.MOV.U32 R7, RZ, RZ, R14 ;  /* 0x000000ffff077224 */ /* 0x000fd400078e000e */
        /* <DEDUP_REMOVED lines=9> */
[----:B------:R0:W-:Y:S01]  /*12770*/  @!P2 LDGSTS.E.BYPASS.LTC128B.128 [R9+0x1a400], desc[UR6][R6.64+0x80], !P1 ;  /* 0x1a4000800609afae */ /* 0x0001e2000c901d46 */
[----:B------:R-:W-:-:S13]  /*12780*/  ISETP.GE.AND P2, PT, R5, R3, PT ;  /* 0x000000030500720c */ /* 0x000fda0003f46270 */
[----:B0-----:R-:W-:Y:S05]  /*12790*/  WARPSYNC.COLLECTIVE R15, `(.L_x_6822) ;  /* 0x000000000f087348 */ /* 0x001fea0003c00000 */
[----:B------:R1:W2:Y:S02]  /*127a0*/  SHFL.IDX P6, R14, R13, R12, R11 ;  /* 0x0000000c0d0e7389 */ /* 0x0002a400000c000b */
[----:B012---:R-:W-:Y:S01]  /*127b0*/  ENDCOLLECTIVE ;  /* 0x000000000000791b */ /* 0x007fe20003800000 */
.L_x_6822:
[----:B------:R-:W-:Y:S02]  /*127c0*/  IMAD.MOV.U32 R13, RZ, RZ, R0 ;  /* 0x000000ffff0d7224 */ /* 0x000fe400078e0000 */
[----:B------:R-:W-:-:S07]  /*127d0*/  IMAD.MOV.U32 R8, RZ, RZ, R14 ;  /* 0x000000ffff087224 */ /* 0x000fce00078e000e */
[----:B------:R-:W-:Y:S05]  /*127e0*/  WARPSYNC.COLLECTIVE R15, `(.L_x_6823) ;  /* 0x000000000f087348 */ /* 0x000fea0003c00000 */
[----:B------:R0:W1:Y:S02]  /*127f0*/  SHFL.IDX P6, R14, R13, R12, R11 ;  /* 0x0000000c0d0e7389 */ /* 0x00006400000c000b */
[----:B01----:R-:W-:Y:S01]  /*12800*/  ENDCOLLECTIVE ;  /* 0x000000000000791b */ /* 0x003fe20003800000 */
.L_x_6823:
[----:B------:R-:W-:Y:S01]  /*12810*/  ULDC.64 UR4, c[0x0][0x208] ;  /* 0x0000820000047ab9 */ /* 0x000fe20000000a00 */
[----:B------:R-:W-:Y:S02]  /*12820*/  IMAD.MOV.U32 R13, RZ, RZ, R2 ;  /* 0x000000ffff0d7224 */ /* 0x000fe400078e0002 */
[----:B------:R-:W-:Y:S02]  /*12830*/  IMAD.MOV.U32 R12, RZ, RZ, 0x2 ;  /* 0x00000002ff0c7424 */ /* 0x000fe400078e00ff */
[----:B------:R-:W-:-:S05]  /*12840*/  IMAD.MOV.U32 R5, RZ, RZ, R14 ;  /* 0x000000ffff057224 */ /* 0x000fca00078e000e */
[----:B------:R-:W-:-:S04]  /*12850*/  @!P2 LEA R5, P3, R10, R5, 0x1 ;  /* 0x000000050a05a211 */ /* 0x000fc800078608ff */
[----:B------:R-:W-:Y:S01]  /*12860*/  @!P2 IADD3.X R6, RZ, R8, RZ, P3, !PT ;  /* 0x00000008ff06a210 */ /* 0x000fe20001ffe4ff */
[----:B------:R-:W-:-:S04]  /*12870*/  VIADD R8, R4, 0x60 ;  /* 0x0000006004087836 */ /* 0x000fc80000000000 */
[----:B------:R-:W-:Y:S02]  /*12880*/  @!P2 IMAD.MOV.U32 R7, RZ, RZ, R6 ;  /* 0x000000ffff07a224 */ /* 0x000fe400078e0006 */
[----:B------:R-:W-:Y:S02]  /*12890*/  @!P2 IMAD.MOV.U32 R6, RZ, RZ, R5 ;  /* 0x000000ffff06a224 */ /* 0x000fe400078e0005 */
[----:B------:R-:W-:-:S03]  /*128a0*/  VIADD R5, R4, 0x20 ;  /* 0x0000002004057836 */ /* 0x000fc60000000000 */
        /* <DEDUP_REMOVED lines=9> */
.L_x_6824:
[----:B------:R-:W-:Y:S01]  /*12940*/  IMAD.MOV.U32 R13, RZ, RZ, R0 ;  /* 0x000000ffff0d7224 */ /* 0x000fe200078e0000 */
[----:B------:R-:W-:-:S07]  /*12950*/  MOV R5, R14 ;  /* 0x0000000e00057202 */ /* 0x000fce0000000f00 */
[----:B------:R-:W-:Y:S05]  /*12960*/  WARPSYNC.COLLECTIVE R15, `(.L_x_6825) ;  /* 0x000000000f087348 */ /* 0x000fea0003c00000 */
[----:B------:R0:W1:Y:S02]  /*12970*/  SHFL.IDX P6, R14, R13, R12, R11 ;  /* 0x0000000c0d0e7389 */ /* 0x00006400000c000b */
[----:B01----:R-:W-:Y:S01]  /*12980*/  ENDCOLLECTIVE ;  /* 0x000000000000791b */ /* 0x003fe20003800000 */
.L_x_6825:
        /* <DEDUP_REMOVED lines=17> */
.L_x_6826:
[----:B------:R-:W-:Y:S02]  /*12aa0*/  IMAD.MOV.U32 R13, RZ, RZ, R0 ;  /* 0x000000ffff0d7224 */ /* 0x000fe400078e0000 */
[----:B------:R-:W-:-:S07]  /*12ab0*/  IMAD.MOV.U32 R5, RZ, RZ, R14 ;  /* 0x000000ffff057224 */ /* 0x000fce00078e000e */
[----:B------:R-:W-:Y:S05]  /*12ac0*/  WARPSYNC.COLLECTIVE R15, `(.L_x_6827) ;  /* 0x000000000f087348 */ /* 0x000fea0003c00000 */
[----:B------:R0:W1:Y:S02]  /*12ad0*/  SHFL.IDX P6, R14, R13, R12, R11 ;  /* 0x0000000c0d0e7389 */ /* 0x00006400000c000b */
[----:B01----:R-:W-:Y:S01]  /*12ae0*/  ENDCOLLECTIVE ;  /* 0x000000000000791b */ /* 0x003fe20003800000 */
.L_x_6827:
        /* <DEDUP_REMOVED lines=17> */
.L_x_6828:
[----:B------:R-:W-:Y:S02]  /*12c00*/  IMAD.MOV.U32 R13, RZ, RZ, R0 ;  /* 0x000000ffff0d7224 */ /* 0x000fe400078e0000 */
[----:B------:R-:W-:-:S07]  /*12c10*/  IMAD.MOV.U32 R5, RZ, RZ, R14 ;  /* 0x000000ffff057224 */ /* 0x000fce00078e000e */
[----:B------:R-:W-:Y:S05]  /*12c20*/  WARPSYNC.COLLECTIVE R15, `(.L_x_6829) ;  /* 0x000000000f087348 */ /* 0x000fea0003c00000 */
[----:B------:R0:W1:Y:S02]  /*12c30*/  SHFL.IDX P6, R14, R13, R12, R11 ;  /* 0x0000000c0d0e7389 */ /* 0x00006400000c000b */
[----:B01----:R-:W-:Y:S01]  /*12c40*/  ENDCOLLECTIVE ;  /* 0x000000000000791b */ /* 0x003fe20003800000 */
.L_x_6829:
        /* <DEDUP_REMOVED lines=17> */
.L_x_6830:
[----:B------:R-:W-:Y:S01]  /*12d60*/  IMAD.MOV.U32 R13, RZ, RZ, R0 ;  /* 0x000000ffff0d7224 */ /* 0x000fe200078e0000 */
[----:B------:R-:W-:-:S07]  /*12d70*/  MOV R5, R14 ;  /* 0x0000000e00057202 */ /* 0x000fce0000000f00 */
[----:B------:R-:W-:Y:S05]  /*12d80*/  WARPSYNC.COLLECTIVE R15, `(.L_x_6831) ;  /* 0x000000000f087348 */ /* 0x000fea0003c00000 */
[----:B------:R0:W1:Y:S02]  /*12d90*/  SHFL.IDX P6, R14, R13, R12, R11 ;  /* 0x0000000c0d0e7389 */ /* 0x00006400000c000b */
[----:B01----:R-:W-:Y:S01]  /*12da0*/  ENDCOLLECTIVE ;  /* 0x000000000000791b */ /* 0x003fe20003800000 */
.L_x_6831:
[----:B------:R-:W-:Y:S01]  /*12db0*/  ULDC.64 UR4, c[0x0][0x208] ;  /* 0x0000820000047ab9 */ /* 0x000fe20000000a00 */
[----:B------:R-:W-:Y:S01]  /*12dc0*/  IMAD.MOV.U32 R13, RZ, RZ, R2 ;  /* 0x000000ffff0d7224 */ /* 0x000fe200078e0002 */
[----:B------:R-:W-:Y:S01]  /*12dd0*/  MOV R12, 0x6 ;  /* 0x00000006000c7802 */ /* 0x000fe20000000f00 */
        /* <DEDUP_REMOVED lines=13> */
.L_x_6832:
[----:B------:R-:W-:Y:S02]  /*12eb0*/  IMAD.MOV.U32 R13, RZ, RZ, R0 ;  /* 0x000000ffff0d7224 */ /* 0x000fe400078e0000 */
[----:B------:R-:W-:-:S07]  /*12ec0*/  IMAD.MOV.U32 R5, RZ, RZ, R14 ;  /* 0x000000ffff057224 */ /* 0x000fce00078e000e */
[----:B------:R-:W-:Y:S05]  /*12ed0*/  WARPSYNC.COLLECTIVE R15, `(.L_x_6833) ;  /* 0x000000000f087348 */ /* 0x000fea0003c00000 */
[----:B------:R0:W1:Y:S02]  /*12ee0*/  SHFL.IDX P6, R14, R13, R12, R11 ;  /* 0x0000000c0d0e7389 */ /* 0x00006400000c000b */
[----:B01----:R-:W-:Y:S01]  /*12ef0*/  ENDCOLLECTIVE ;  /* 0x000000000000791b */ /* 0x003fe20003800000 */
.L_x_6833:
[----:B------:R-:W-:Y:S01]  /*12f00*/  ULDC.64 UR4, c[0x0][0x208] ;  /* 0x0000820000047ab9 */ /* 0x000fe20000000a00 */
[----:B------:R-:W-:Y:S02]  /*12f10*/  IMAD.MOV.U32 R13, RZ, RZ, R2 ;  /* 0x000000ffff0d7224 */ /* 0x000fe400078e0002 */
[----:B------:R-:W-:Y:S02]  /*12f20*/  IMAD.MOV.U32 R12, RZ, RZ, 0x7 ;  /* 0x00000007ff0c7424 */ /* 0x000fe400078e00ff */
[----:B------:R-:W-:-:S05]  /*12f30*/  IMAD.MOV.U32 R6, RZ, RZ, R14 ;  /* 0x000000ffff067224 */ /* 0x000fca00078e000e */
[----:B------:R-:W-:-:S05]  /*12f40*/  @!P2 LEA R6, P3, R10, R6, 0x1 ;  /* 0x000000060a06a211 */ /* 0x000fca00078608ff */
[----:B------:R-:W-:-:S05]  /*12f50*/  @!P2 IMAD.X R5, RZ, RZ, R5, P3 ;  /* 0x000000ffff05a224 */ /* 0x000fca00018e0605 */
[----:B------:R-:W-:-:S05]  /*12f60*/  @!P2 MOV R7, R5 ;  /* 0x000000050007a202 */ /* 0x000fca0000000f00 */
[----:B------:R-:W-:Y:S01]  /*12f70*/  @!PT LDS RZ, [RZ] ;  /* 0x00000000fffff984 */ /* 0x000fe20000000800 */
[----:B------:R-:W-:Y:S01]  /*12f80*/  @!PT LDS RZ, [RZ] ;  /* 0x00000000fffff984 */ /* 0x000fe20000000800 */
[----:B------:R-:W-:Y:S01]  /*12f90*/  @!PT LDS RZ, [RZ] ;  /* 0x00000000fffff984 */ /* 0x000fe20000000800 */
[----:B------:R0:W-:Y:S04]  /*12fa0*/  @!P2 LDGSTS.E.BYPASS.LTC128B.128 [R9+0x19400], desc[UR4][R6.64], !P0 ;  /* 0x194000000609afae */ /* 0x0001e8000c101d44 */
[----:B------:R0:W-:Y:S02]  /*12fb0*/  @!P2 LDGSTS.E.BYPASS.LTC128B.128 [R9+0x1d400], desc[UR4][R6.64+0x80], !P1 ;  /* 0x1d4000800609afae */ /* 0x0001e4000c901d44 */
[----:B0-----:R-:W-:Y:S05]  /*12fc0*/  WARPSYNC.COLLECTIVE R15, `(.L_x_6834) ;  /* 0x000000000f087348 */ /* 0x001fea0003c00000 */
[----:B------:R1:W2:Y:S02]  /*12fd0*/  SHFL.IDX P6, R14, R13, R12, R11 ;  /* 0x0000000c0d0e7389 */ /* 0x0002a400000c000b */
[----:B012---:R-:W-:Y:S01]  /*12fe0*/  ENDCOLLECTIVE ;  /* 0x000000000000791b */ /* 0x007fe20003800000 */
.L_x_6834:
[----:B------:R-:W-:Y:S02]  /*12ff0*/  IMAD.MOV.U32 R13, RZ, RZ, R0 ;  /* 0x000000ffff0d7224 */ /* 0x000fe400078e0000 */
[----:B------:R-:W-:-:S07]  /*13000*/  IMAD.MOV.U32 R5, RZ, RZ, R14 ;  /* 0x000000ffff057224 */ /* 0x000fce00078e000e */
[----:B------:R-:W-:Y:S05]  /*13010*/  WARPSYNC.COLLECTIVE R15, `(.L_x_6835) ;  /* 0x000000000f087348 */ /* 0x000fea0003c00000 */
[----:B------:R0:W1:Y:S02]  /*13020*/  SHFL.IDX P6, R14, R13, R12, R11 ;  /* 0x0000000c0d0e7389 */ /* 0x00006400000c000b */
[----:B01----:R-:W-:Y:S01]  /*13030*/  ENDCOLLECTIVE ;  /* 0x000000000000791b */ /* 0x003fe20003800000 */
.L_x_6835:
[----:B------:R-:W-:Y:S01]  /*13040*/  IMAD.MOV.U32 R0, RZ, RZ, R14 ;  /* 0x000000ffff007224 */ /* 0x000fe200078e000e */
[----:B------:R-:W-:Y:S06]  /*13050*/  BRA `(.L_x_6836) ;  /* 0xffffffc800847947 */ /* 0x000fec000383ffff */
.L_x_6741:
[----:B0-----:R0:W1:Y:S02]  /*13060*/  SYNCS.PHASECHK.TRANS64.TRYWAIT P0, [R11+URZ+0x34820], R0 ;  /* 0x034820000b0075a7 */ /* 0x001064000800017f */
[----:B-1----:R-:W-:Y:S05]  /*13070*/  @!P0 NANOSLEEP.SYNCS 0x989680 ;  /* 0x009896800000895d */ /* 0x002fea0003900000 */
[----:B------:R-:W1:Y:S02]  /*13080*/  @!P0 SYNCS.PHASECHK.TRANS64 P0, [R11+URZ+0x34820], R0 ;  /* 0x034820000b0085a7 */ /* 0x000e64000800007f */
[----:B-1----:R-:W-:Y:S05]  /*13090*/  @!P0 BRA `(.L_x_6741) ;  /* 0xfffffffc00f08947 */ /* 0x002fea000383ffff */
[----:B------:R-:W-:Y:S05]  /*130a0*/  BRA `(.L_x_6837) ;  /* 0xffffffc800dc7947 */ /* 0x000fea000383ffff */
.L_x_6748:
[----:B-1----:R1:W3:Y:S02]  /*130b0*/  SYNCS.PHASECHK.TRANS64.TRYWAIT P0, [R3+URZ+0x34840], R2 ;  /* 0x03484002030075a7 */ /* 0x0022e4000800017f */
[----:B---3--:R-:W-:Y:S05]  /*130c0*/  @!P0 NANOSLEEP.SYNCS 0x989680 ;  /* 0x009896800000895d */ /* 0x008fea0003900000 */
[----:B------:R-:W3:Y:S02]  /*130d0*/  @!P0 SYNCS.PHASECHK.TRANS64 P0, [R3+URZ+0x34840], R2 ;  /* 0x03484002030085a7 */ /* 0x000ee4000800007f */
[----:B---3--:R-:W-:Y:S05]  /*130e0*/  @!P0 BRA `(.L_x_6748) ;  /* 0xfffffffc00f08947 */ /* 0x008fea000383ffff */
[----:B------:R-:W-:Y:S05]  /*130f0*/  BRA `(.L_x_6838) ;  /* 0xffffffcc00947947 */ /* 0x000fea000383ffff */
.L_x_6754:
[----:B0-----:R0:W1:Y:S02]  /*13100*/  SYNCS.PHASECHK.TRANS64.TRYWAIT P0, [R3+URZ+0x60], R2 ;  /* 0x00006002030075a7 */ /* 0x001064000800017f */
[----:B-1----:R-:W-:Y:S05]  /*13110*/  @!P0 NANOSLEEP.SYNCS 0x989680 ;  /* 0x009896800000895d */ /* 0x002fea0003900000 */
[----:B------:R-:W1:Y:S02]  /*13120*/  @!P0 SYNCS.PHASECHK.TRANS64 P0, [R3+URZ+0x60], R2 ;  /* 0x00006002030085a7 */ /* 0x000e64000800007f */
[----:B-1----:R-:W-:Y:S05]  /*13130*/  @!P0 BRA `(.L_x_6754) ;  /* 0xfffffffc00f08947 */ /* 0x002fea000383ffff */
[----:B------:R-:W-:Y:S05]  /*13140*/  BRA `(.L_x_6839) ;  /* 0xffffffd000647947 */ /* 0x000fea000383ffff */
.L_x_6764:
[----:B-1----:R1:W3:Y:S02]  /*13150*/  SYNCS.PHASECHK.TRANS64.TRYWAIT P0, [R3+URZ+0x34840], R2 ;  /* 0x03484002030075a7 */ /* 0x0022e4000800017f */
[----:B---3--:R-:W-:Y:S05]  /*13160*/  @!P0 NANOSLEEP.SYNCS 0x989680 ;  /* 0x009896800000895d */ /* 0x008fea0003900000 */
[----:B------:R-:W3:Y:S02]  /*13170*/  @!P0 SYNCS.PHASECHK.TRANS64 P0, [R3+URZ+0x34840], R2 ;  /* 0x03484002030085a7 */ /* 0x000ee4000800007f */
[----:B---3--:R-:W-:Y:S05]  /*13180*/  @!P0 BRA `(.L_x_6764) ;  /* 0xfffffffc00f08947 */ /* 0x008fea000383ffff */
[----:B------:R-:W-:Y:S05]  /*13190*/  BRA `(.L_x_6840) ;  /* 0xffffffd400ec7947 */ /* 0x000fea000383ffff */
.L_x_6770:
[----:B0-----:R0:W1:Y:S02]  /*131a0*/  SYNCS.PHASECHK.TRANS64.TRYWAIT P0, [R2+URZ+0x60], R3 ;  /* 0x00006003020075a7 */ /* 0x001064000800017f */
[----:B-1----:R-:W-:Y:S05]  /*131b0*/  @!P0 NANOSLEEP.SYNCS 0x989680 ;  /* 0x009896800000895d */ /* 0x002fea0003900000 */
[----:B------:R-:W1:Y:S02]  /*131c0*/  @!P0 SYNCS.PHASECHK.TRANS64 P0, [R2+URZ+0x60], R3 ;  /* 0x00006003020085a7 */ /* 0x000e64000800007f */
[----:B-1----:R-:W-:Y:S05]  /*131d0*/  @!P0 BRA `(.L_x_6770) ;  /* 0xfffffffc00f08947 */ /* 0x002fea000383ffff */
[----:B------:R-:W-:Y:S05]  /*131e0*/  BRA `(.L_x_6841) ;  /* 0xffffffd800bc7947 */ /* 0x000fea000383ffff */
.L_x_6779:
[----:B---3--:R3:W4:Y:S02]  /*131f0*/  SYNCS.PHASECHK.TRANS64.TRYWAIT P0, [R2+URZ+0x34840], R3 ;  /* 0x03484003020075a7 */ /* 0x008724000800017f */
[----:B----4-:R-:W-:Y:S05]  /*13200*/  @!P0 NANOSLEEP.SYNCS 0x989680 ;  /* 0x009896800000895d */ /* 0x010fea0003900000 */
[----:B------:R-:W4:Y:S02]  /*13210*/  @!P0 SYNCS.PHASECHK.TRANS64 P0, [R2+URZ+0x34840], R3 ;  /* 0x03484003020085a7 */ /* 0x000f24000800007f */
[----:B----4-:R-:W-:Y:S05]  /*13220*/  @!P0 BRA `(.L_x_6779) ;  /* 0xfffffffc00f08947 */ /* 0x010fea000383ffff */
[----:B------:R-:W-:Y:S05]  /*13230*/  BRA `(.L_x_6842) ;  /* 0xffffffe000147947 */ /* 0x000fea000383ffff */
.L_x_6785:
[----:B0-----:R0:W1:Y:S02]  /*13240*/  SYNCS.PHASECHK.TRANS64.TRYWAIT P0, [R2+URZ+0x60], R7 ;  /* 0x00006007020075a7 */ /* 0x001064000800017f */
[----:B-1----:R-:W-:Y:S05]  /*13250*/  @!P0 NANOSLEEP.SYNCS 0x989680 ;  /* 0x009896800000895d */ /* 0x002fea0003900000 */
[----:B------:R-:W1:Y:S02]  /*13260*/  @!P0 SYNCS.PHASECHK.TRANS64 P0, [R2+URZ+0x60], R7 ;  /* 0x00006007020085a7 */ /* 0x000e64000800007f */
[----:B-1----:R-:W-:Y:S05]  /*13270*/  @!P0 BRA `(.L_x_6785) ;  /* 0xfffffffc00f08947 */ /* 0x002fea000383ffff */
[----:B------:R-:W-:Y:S05]  /*13280*/  BRA `(.L_x_6843) ;  /* 0xffffffe000e47947 */ /* 0x000fea000383ffff */
.L_x_6794:
[----:B0-----:R0:W4:Y:S02]  /*13290*/  SYNCS.PHASECHK.TRANS64.TRYWAIT P0, [R3+URZ+0x34860], R0 ;  /* 0x03486000030075a7 */ /* 0x001124000800017f */
[----:B----4-:R-:W-:Y:S05]  /*132a0*/  @!P0 NANOSLEEP.SYNCS 0x989680 ;  /* 0x009896800000895d */ /* 0x010fea0003900000 */
[----:B------:R-:W4:Y:S02]  /*132b0*/  @!P0 SYNCS.PHASECHK.TRANS64 P0, [R3+URZ+0x34860], R0 ;  /* 0x03486000030085a7 */ /* 0x000f24000800007f */
[----:B----4-:R-:W-:Y:S05]  /*132c0*/  @!P0 BRA `(.L_x_6794) ;  /* 0xfffffffc00f08947 */ /* 0x010fea000383ffff */
[----:B------:R-:W-:Y:S05]  /*132d0*/  BRA `(.L_x_6844) ;  /* 0xffffffe400e47947 */ /* 0x000fea000383ffff */
.L_x_6801:
[----:B0-----:R0:W2:Y:S02]  /*132e0*/  SYNCS.PHASECHK.TRANS64.TRYWAIT P0, [R0+URZ+0x34820], R3 ;  /* 0x03482003000075a7 */ /* 0x0010a4000800017f */
[----:B--2---:R-:W-:Y:S05]  /*132f0*/  @!P0 NANOSLEEP.SYNCS 0x989680 ;  /* 0x009896800000895d */ /* 0x004fea0003900000 */
[----:B------:R-:W2:Y:S02]  /*13300*/  @!P0 SYNCS.PHASECHK.TRANS64 P0, [R0+URZ+0x34820], R3 ;  /* 0x03482003000085a7 */ /* 0x000ea4000800007f */
[----:B--2---:R-:W-:Y:S05]  /*13310*/  @!P0 BRA `(.L_x_6801) ;  /* 0xfffffffc00f08947 */ /* 0x004fea000383ffff */
[----:B------:R-:W-:Y:S05]  /*13320*/  BRA `(.L_x_6845) ;  /* 0xffffffe800f07947 */ /* 0x000fea000383ffff */
.L_x_6802:
        /* <DEDUP_REMOVED lines=11> */
.L_x_6847:
[----:B------:R-:W-:Y:S05]  /*133e0*/  BSYNC B0 ;  /* 0x0000000000007941 */ /* 0x000fea0003800000 */
.L_x_6846:
[----:B------:R-:W-:Y:S05]  /*133f0*/  BRA `(.L_x_6848) ;  /* 0xffffffe800d87947 */ /* 0x000fea000383ffff */
.L_x_6805:
[----:B------:R-:W-:Y:S01]  /*13400*/  BSSY B1, `(.L_x_6849) ;  /* 0x0000006000017945 */ /* 0x000fe20003800000 */
[----:B------:R-:W-:-:S07]  /*13410*/  IMAD.MOV.U32 R15, RZ, RZ, -0x1 ;  /* 0xffffffffff0f7424 */ /* 0x000fce00078e00ff */
[----:B0123--:R-:W-:Y:S05]  /*13420*/  WARPSYNC.COLLECTIVE R15, `(.L_x_6850) ;  /* 0x000000000f0c7348 */ /* 0x00ffea0003c00000 */
[----:B------:R-:W-:Y:S02]  /*13430*/  ELECT P6, UR62, PT ;  /* 0x00000000003e782f */ /* 0x000fe400038c0000 */
[----:B------:R-:W-:Y:S01]  /*13440*/  MOV R14, UR62 ;  /* 0x0000003e000e7c02 */ /* 0x000fe20008000f00 */
[----:B0123--:R-:W-:Y:S10]  /*13450*/  ENDCOLLECTIVE ;  /* 0x000000000000791b */ /* 0x00fff40003800000 */
.L_x_6850:
[----:B------:R-:W-:Y:S05]  /*13460*/  BSYNC B1 ;  /* 0x0000000000017941 */ /* 0x000fea0003800000 */
.L_x_6849:
[----:B------:R-:W-:Y:S05]  /*13470*/  BRA `(.L_x_6851) ;  /* 0xffffffe800d07947 */ /* 0x000fea000383ffff */
.L_x_6807:
[----:B0-----:R0:W2:Y:S02]  /*13480*/  SYNCS.PHASECHK.TRANS64.TRYWAIT P0, [R6+URZ], R5 ;  /* 0x00000005060075a7 */ /* 0x0010a4000800017f */
[----:B--2---:R-:W-:Y:S05]  /*13490*/  @!P0 NANOSLEEP.SYNCS 0x989680 ;  /* 0x009896800000895d */ /* 0x004fea0003900000 */
[----:B------:R-:W2:Y:S02]  /*134a0*/  @!P0 SYNCS.PHASECHK.TRANS64 P0, [R6+URZ], R5 ;  /* 0x00000005060085a7 */ /* 0x000ea4000800007f */
[----:B--2---:R-:W-:Y:S05]  /*134b0*/  @!P0 BRA `(.L_x_6807) ;  /* 0xfffffffc00f08947 */ /* 0x004fea000383ffff */
[----:B------:R-:W-:Y:S05]  /*134c0*/  BRA `(.L_x_6852) ;  /* 0xffffffec00087947 */ /* 0x000fea000383ffff */
.L_x_6808:
[----:B--2---:R2:W4:Y:S02]  /*134d0*/  SYNCS.PHASECHK.TRANS64.TRYWAIT P0, [R3+URZ], R2 ;  /* 0x00000002030075a7 */ /* 0x004524000800017f */
[----:B----4-:R-:W-:Y:S05]  /*134e0*/  @!P0 NANOSLEEP.SYNCS 0x989680 ;  /* 0x009896800000895d */ /* 0x010fea0003900000 */
[----:B------:R-:W4:Y:S02]  /*134f0*/  @!P0 SYNCS.PHASECHK.TRANS64 P0, [R3+URZ], R2 ;  /* 0x00000002030085a7 */ /* 0x000f24000800007f */
[----:B----4-:R-:W-:Y:S05]  /*13500*/  @!P0 BRA `(.L_x_6808) ;  /* 0xfffffffc00f08947 */ /* 0x010fea000383ffff */
[----:B------:R-:W-:Y:S05]  /*13510*/  BRA `(.L_x_6853) ;  /* 0xffffffe800fc7947 */ /* 0x000fea000383ffff */
.L_x_6810:
[----:B--2---:R2:W4:Y:S02]  /*13520*/  SYNCS.PHASECHK.TRANS64.TRYWAIT P0, [R18+URZ], R5 ;  /* 0x00000005120075a7 */ /* 0x004524000800017f */
[----:B----4-:R-:W-:Y:S05]  /*13530*/  @!P0 NANOSLEEP.SYNCS 0x989680 ;  /* 0x009896800000895d */ /* 0x010fea0003900000 */
[----:B------:R-:W4:Y:S02]  /*13540*/  @!P0 SYNCS.PHASECHK.TRANS64 P0, [R18+URZ], R5 ;  /* 0x00000005120085a7 */ /* 0x000f24000800007f */
[----:B----4-:R-:W-:Y:S05]  /*13550*/  @!P0 BRA `(.L_x_6810) ;  /* 0xfffffffc00f08947 */ /* 0x010fea000383ffff */
[----:B------:R-:W-:Y:S05]  /*13560*/  BRA `(.L_x_6854) ;  /* 0xffffffec00007947 */ /* 0x000fea000383ffff */
.L_x_6855:
        /* <DEDUP_REMOVED lines=9> */
.L_x_15313:


//--------------------- .text._ZN7cutlass13device_kernelIN5flash11enable_sm90INS1_16FlashAttnFwdSm90INS1_25CollectiveMainloopFwdSm90ILi2EN4cute5tupleIJNS5_1CILi2EEENS7_ILi1EEES9_EEENS6_IJNS7_ILi128EEENS7_ILi176EEESB_EEELi128ENS_6half_tEfNS_4arch4Sm90ELb0ELb0ELb1ELb0ELb0ELb0ELb0ELb1ELb1ELb1ELb0ELb0EEENS1_21CollectiveEpilogueFwdINS6_IJSB_SB_SC_EEESA_SE_SG_Li256ELb0ELb1ELb0ELb0EEENS1_29StaticPersistentTileSchedulerILb0EEEEEEEEEvNT_6ParamsE --------------------------
	.section	.text._ZN7cutlass13device_kernelIN5flash11enable_sm90INS1_16FlashAttnFwdSm90INS1_25CollectiveMainloopFwdSm90ILi2EN4cute5tupleIJNS5_1CILi2EEENS7_ILi1EEES9_EEENS6_IJNS7_ILi128EEENS7_ILi176EEESB_EEELi128ENS_6half_tEfNS_4arch4Sm90ELb0ELb0ELb1ELb0ELb0ELb0ELb0ELb1ELb1ELb1ELb0ELb0EEENS1_21CollectiveEpilogueFwdINS6_IJSB_SB_SC_EEESA_SE_SG_Li256ELb0ELb1ELb0ELb0EEENS1_29StaticPersistentTileSchedulerILb0EEEEEEEEEvNT_6ParamsE,"ax",@progbits
	.align	128
.text._ZN7cutlass13device_kernelIN5flash11enable_sm90INS1_16FlashAttnFwdSm90INS1_25CollectiveMainloopFwdSm90ILi2EN4cute5tupleIJNS5_1CILi2EEENS7_ILi1EEES9_EEENS6_IJNS7_ILi128EEENS7_ILi176EEESB_EEELi128ENS_6half_tEfNS_4arch4Sm90ELb0ELb0ELb1ELb0ELb0ELb0ELb0ELb1ELb1ELb1ELb0ELb0EEENS1_21CollectiveEpilogueFwdINS6_IJSB_SB_SC_EEESA_SE_SG_Li256ELb0ELb1ELb0ELb0EEENS1_29StaticPersistentTileSchedulerILb0EEEEEEEEEvNT_6ParamsE:
        .type           _ZN7cutlass13device_kernelIN5flash11enable_sm90INS1_16FlashAttnFwdSm90INS1_25CollectiveMainloopFwdSm90ILi2EN4cute5tupleIJNS5_1CILi2EEENS7_ILi1EEES9_EEENS6_IJNS7_ILi128EEENS7_ILi176EEESB_EEELi128ENS_6half_tEfNS_4arch4Sm90ELb0ELb0ELb1ELb0ELb0ELb0ELb0ELb1ELb1ELb1ELb0ELb0EEENS1_21CollectiveEpilogueFwdINS6_IJSB_SB_SC_EEESA_SE_SG_Li256ELb0ELb1ELb0ELb0EEENS1_29StaticPersistentTileSchedulerILb0EEEEEEEEEvNT_6ParamsE,@function
        .size           _ZN7cutlass13device_kernelIN5flash11enable_sm90INS1_16FlashAttnFwdSm90INS1_25CollectiveMainloopFwdSm90ILi2EN4cute5tupleIJNS5_1CILi2EEENS7_ILi1EEES9_EEENS6_IJNS7_ILi128EEENS7_ILi176EEESB_EEELi128ENS_6half_tEfNS_4arch4Sm90ELb0ELb0ELb1ELb0ELb0ELb0ELb0ELb1ELb1ELb1ELb0ELb0EEENS1_21CollectiveEpilogueFwdINS6_IJSB_SB_SC_EEESA_SE_SG_Li256ELb0ELb1ELb0ELb0EEENS1_29StaticPersistentTileSchedulerILb0EEEEEEEEEvNT_6ParamsE,(.L_x_15314 - _ZN7cutlass13device_kernelIN5flash11enable_sm90INS1_16FlashAttnFwdSm90INS1_25CollectiveMainloopFwdSm90ILi2EN4cute5tupleIJNS5_1CILi2EEENS7_ILi1EEES9_EEENS6_IJNS7_ILi128EEENS7_ILi176EEESB_EEELi128ENS_6half_tEfNS_4arch4Sm90ELb0ELb0ELb1ELb0ELb0ELb0ELb0ELb1ELb1ELb1ELb0ELb0EEENS1_21CollectiveEpilogueFwdINS6_IJSB_SB_SC_EEESA_SE_SG_Li256ELb0ELb1ELb0ELb0EEENS1_29StaticPersistentTileSchedulerILb0EEEEEEEEEvNT_6ParamsE)
        .other          _ZN7cutlass13device_kernelIN5flash11enable_sm90INS1_16FlashAttnFwdSm90INS1_25CollectiveMainloopFwdSm90ILi2EN4cute5tupleIJNS5_1CILi2EEENS7_ILi1EEES9_EEENS6_IJNS7_ILi128EEENS7_ILi176EEESB_EEELi128ENS_6half_tEfNS_4arch4Sm90ELb0ELb0ELb1ELb0ELb0ELb0ELb0ELb1ELb1ELb1ELb0ELb0EEENS1_21CollectiveEpilogueFwdINS6_IJSB_SB_SC_EEESA_SE_SG_Li256ELb0ELb1ELb0ELb0EEENS1_29StaticPersistentTileSchedulerILb0EEEEEEEEEvNT_6ParamsE,@"STO_CUDA_ENTRY STV_DEFAULT"
_ZN7cutlass13device_kernelIN5flash11enable_sm90INS1_16FlashAttnFwdSm90INS1_25CollectiveMainloopFwdSm90ILi2EN4cute5tupleIJNS5_1CILi2EEENS7_ILi1EEES9_EEENS6_IJNS7_ILi128EEENS7_ILi176EEESB_EEELi128ENS_6half_tEfNS_4arch4Sm90ELb0ELb0ELb1ELb0ELb0ELb0ELb0ELb1ELb1ELb1ELb0ELb0EEENS1_21CollectiveEpilogueFwdINS6_IJSB_SB_SC_EEESA_SE_SG_Li256ELb0ELb1ELb0ELb0EEENS1_29StaticPersistentTileSchedulerILb0EEEEEEEEEvNT_6ParamsE:
        /* <DEDUP_REMOVED lines=17> */
.L_x_6857:
[----:B------:R-:W-:Y:S05]  /*0110*/  BSYNC B0 ;  /* 0x0000000000007941 */ /* 0x000fea0003800000 */
.L_x_6856:
        /* <DEDUP_REMOVED lines=11> */
[----:B------:R2:W3:Y:S01]  /*01d0*/  SHFL.IDX PT, R13, R4, RZ, 0x1f ;  /* 0x00001fff040d7589 */ /* 0x0004e200000e0000 */
[----:B0-----:R-:W-:Y:S01]  /*01e0*/  ISETP.NE.AND P1, PT, R3, RZ, PT ;  /* 0x000000ff0300720c */ /* 0x001fe20003f25270 */
[----:B-1----:R-:W-:Y:S02]  /*01f0*/  @UP0 ULEA UR8, UR8, UR6, 0x18 ;  /* 0x0000000608080291 */ /* 0x002fe4000f8ec03f */
[----:B------:R-:W-:-:S04]  /*0200*/  @UP0 UIADD3 UR6, -UR7, 0x100000, URZ ;  /* 0x0010000007060890 */ /* 0x000fc8000fffe13f */
[----:B------:R-:W-:Y:S02]  /*0210*/  @UP0 USHF.L.U32 UR7, UR6, 0xb, URZ ;  /* 0x0000000b06070899 */ /* 0x000fe4000800063f */
[----:B------:R-:W-:Y:S01]  /*0220*/  @UP0 USHF.L.U32 UR6, UR6, 0x1, URZ ;  /* 0x0000000106060899 */ /* 0x000fe2000800063f */
[----:B------:R-:W-:Y:S01]  /*0230*/  VOTEU.ANY UP0, P0 ;  /* 0x00000000003f7886 */ /* 0x000fe20000000100 */
[----:B------:R-:W0:Y:S04]  /*0240*/  FENCE.VIEW.ASYNC.S ;  /* 0x00000000000073c6 */ /* 0x000e280000000000 */
[----:B0-----:R2:W0:Y:S06]  /*0250*/  @UP0 SYNCS.EXCH.64 URZ, [UR8+0x34800], UR4 ;  /* 0x03480004083f05b2 */ /* 0x00142c0008000100 */
[----:B------:R2:W1:Y:S02]  /*0260*/  @UP1 SYNCS.EXCH.64 URZ, [UR8+0x34820], UR6 ;  /* 0x03482006083f15b2 */ /* 0x0004640008000100 */
[----:B--23--:R-:W-:Y:S05]  /*0270*/  @P1 BRA `(.L_x_6858) ;  /* 0x0000000000481947 */ /* 0x00cfea0003800000 */
[----:B------:R-:W2:Y:S01]  /*0280*/  S2UR UR5, SR_CgaCtaId ;  /* 0x00000000000579c3 */ /* 0x000ea20000008800 */
[----:B------:R-:W-:Y:S01]  /*0290*/  UMOV UR4, 0x400 ;  /* 0x0000040000047882 */ /* 0x000fe20000000000 */
[----:B------:R-:W-:Y:S01]  /*02a0*/  UMOV UR6, 0x1 ;  /* 0x0000000100067882 */ /* 0x000fe20000000000 */
[----:B------:R-:W-:Y:S01]  /*02b0*/  UMOV UR7, 0x4 ;  /* 0x0000000400077882 */ /* 0x000fe20000000000 */
[----:B------:R-:W-:Y:S01]  /*02c0*/  ELECT P0, URZ, PT ;  /* 0x00000000003f782f */ /* 0x000fe20003800000 */
[----:B--2---:R-:W-:Y:S02]  /*02d0*/  ULEA UR8, UR5, UR4, 0x18 ;  /* 0x0000000405087291 */ /* 0x004fe4000f8ec03f */
[----:B------:R-:W-:-:S04]  /*02e0*/  UIADD3 UR4, -UR6, 0x100000, URZ ;  /* 0x0010000006047890 */ /* 0x000fc8000fffe13f */
[----:B------:R-:W-:Y:S02]  /*02f0*/  USHF.L.U32 UR5, UR4, 0xb, URZ ;  /* 0x0000000b04057899 */ /* 0x000fe4000800063f */
[----:B------:R-:W-:Y:S02]  /*0300*/  USHF.L.U32 UR4, UR4, 0x1, URZ ;  /* 0x0000000104047899 */ /* 0x000fe4000800063f */
[----:B------:R-:W-:-:S04]  /*0310*/  UIADD3 UR6, -UR7, 0x100000, URZ ;  /* 0x0010000007067890 */ /* 0x000fc8000fffe13f */
[----:B------:R-:W-:Y:S02]  /*0320*/  USHF.L.U32 UR7, UR6, 0xb, URZ ;  /* 0x0000000b06077899 */ /* 0x000fe4000800063f */
[----:B------:R-:W-:Y:S01]  /*0330*/  USHF.L.U32 UR6, UR6, 0x1, URZ ;  /* 0x0000000106067899 */ /* 0x000fe2000800063f */
[----:B------:R-:W2:Y:S03]  /*0340*/  FENCE.VIEW.ASYNC.S ;  /* 0x00000000000073c6 */ /* 0x000ea60000000000 */
[----:B--2---:R2:W3:Y:S08]  /*0350*/  SYNCS.EXCH.64 URZ, [UR8+0x34830], UR4 ;  /* 0x03483004083f75b2 */ /* 0x0044f00008000100 */
[----:B------:R2:W4:Y:S01]  /*0360*/  SYNCS.EXCH.64 URZ, [UR8+0x34840], UR6 ;  /* 0x03484006083f75b2 */ /* 0x0005220008000100 */
[----:B------:R2:W0:Y:S01]  /*0370*/  SYNCS.EXCH.64 URZ, [UR8+0x34838], UR4 ;  /* 0x03483804083f75b2 */ /* 0x0004220008000100 */
[----:B------:R2:W0:Y:S01]  /*0380*/  SYNCS.EXCH.64 URZ, [UR8+0x34848], UR6 ;  /* 0x03484806083f75b2 */ /* 0x0004220008000100 */
[----:B------:R-:W-:Y:S01]  /*0390*/  NOP ;  /* 0x0000000000007918 */ /* 0x000fe20000000000 */
.L_x_6858:
[----:B--2---:R-:W2:Y:S01]  /*03a0*/  S2UR UR4, SR_CTAID.Y ;  /* 0x00000000000479c3 */ /* 0x004ea20000002600 */
[----:B------:R-:W5:Y:S01]  /*03b0*/  SHFL.IDX PT, R8, R2, RZ, 0x1f ;  /* 0x00001fff02087589 */ /* 0x000f6200000e0000 */
[----:B------:R-:W-:Y:S01]  /*03c0*/  ULDC UR5, c[0x0][0x154] ;  /* 0x0000550000057ab9 */ /* 0x000fe20000000800 */
[----:B------:R-:W-:Y:S01]  /*03d0*/  SHF.R.S32.HI R5, RZ, 0x1f, R0 ;  /* 0x0000001fff057819 */ /* 0x000fe20000011400 */
[----:B------:R-:W-:-:S03]  /*03e0*/  NOP ;  /* 0x0000000000007918 */ /* 0x000fc60000000000 */
[----:B------:R-:W-:Y:S01]  /*03f0*/  LEA.HI R5, R5, R0, RZ, 0x7 ;  /* 0x0000000005057211 */ /* 0x000fe200078f38ff */
[----:B------:R-:W3:Y:S08]  /*0400*/  S2UR UR6, SR_CTAID.X ;  /* 0x00000000000679c3 */ /* 0x000ef00000002500 */
[----:B------:R-:W1:Y:S01]  /*0410*/  LDC R7, c[0x0][0x148] ;  /* 0x00005200ff077b82 */ /* 0x000e620000000800 */
[----:B--2---:R-:W-:-:S02]  /*0420*/  I2FP.F32.U32 R4, UR4 ;  /* 0x0000000400047c45 */ /* 0x004fc40008201000 */
[----:B-----5:R-:W-:-:S03]  /*0430*/  ISETP.NE.AND P0, PT, R8, RZ, PT ;  /* 0x000000ff0800720c */ /* 0x020fc60003f05270 */
[----:B------:R-:W-:Y:S01]  /*0440*/  FMUL R6, R4, UR5 ;  /* 0x0000000504067c20 */ /* 0x000fe20008400000 */
[----:B---3--:R-:W-:-:S05]  /*0450*/  I2FP.F32.U32 R4, UR6 ;  /* 0x0000000600047c45 */ /* 0x008fca0008201000 */
[----:B------:R-:W2:Y:S02]  /*0460*/  F2I.U32.TRUNC.NTZ R6, R6 ;  /* 0x0000000600067305 */ /* 0x000ea4000020f000 */
[----:B--2---:R-:W-:-:S04]  /*0470*/  IMAD.MOV R12, RZ, RZ, -R6 ;  /* 0x000000ffff0c7224 */ /* 0x004fc800078e0a06 */
[----:B-1----:R-:W-:Y:S01]  /*0480*/  IMAD R12, R7, R12, UR4 ;  /* 0x00000004070c7e24 */ /* 0x002fe2000f8e020c */
[----:B------:R-:W-:Y:S02]  /*0490*/  ULDC UR4, c[0x0][0x150] ;  /* 0x0000540000047ab9 */ /* 0x000fe40000000800 */
[----:B------:R-:W-:Y:S01]  /*04a0*/  FMUL R10, R4, UR4 ;  /* 0x00000004040a7c20 */ /* 0x000fe20008400000 */
[----:B------:R-:W-:Y:S06]  /*04b0*/  @P0 BRA `(.L_x_6859) ;  /* 0x0000000000480947 */ /* 0x000fec0003800000 */
[----:B------:R-:W1:Y:S01]  /*04c0*/  S2UR UR5, SR_CgaCtaId ;  /* 0x00000000000579c3 */ /* 0x000e620000008800 */
        /* <DEDUP_REMOVED lines=12> */
[----:B-1----:R1:W2:Y:S08]  /*0590*/  SYNCS.EXCH.64 URZ, [UR8+0x34850], UR4 ;  /* 0x03485004083f75b2 */ /* 0x0022b00008000100 */
[----:B------:R1:W3:Y:S01]  /*05a0*/  SYNCS.EXCH.64 URZ, [UR8+0x34860], UR6 ;  /* 0x03486006083f75b2 */ /* 0x0002e20008000100 */
[----:B------:R1:W0:Y:S01]  /*05b0*/  SYNCS.EXCH.64 URZ, [UR8+0x34858], UR4 ;  /* 0x03485804083f75b2 */ /* 0x0002220008000100 */
[----:B------:R1:W0:Y:S01]  /*05c0*/  SYNCS.EXCH.64 URZ, [UR8+0x34868], UR6 ;  /* 0x03486806083f75b2 */ /* 0x0002220008000100 */
[----:B------:R-:W-:Y:S01]  /*05d0*/  NOP ;  /* 0x0000000000007918 */ /* 0x000fe20000000000 */
.L_x_6859:
[----:B------:R-:W5:Y:S01]  /*05e0*/  SHFL.IDX PT, R9, R2, RZ, 0x1f ;  /* 0x00001fff02097589 */ /* 0x000f6200000e0000 */
[----:B------:R-:W-:Y:S01]  /*05f0*/  LOP3.LUT R5, R5, 0xffffff80, RZ, 0xc0, !PT ;  /* 0xffffff8005057812 */ /* 0x000fe200078ec0ff */
[----:B------:R-:W0:Y:S01]  /*0600*/  LDC R11, c[0x0][0x144] ;  /* 0x00005100ff0b7b82 */ /* 0x000e220000000800 */
[----:B------:R-:W0:Y:S01]  /*0610*/  F2I.U32.TRUNC.NTZ R10, R10 ;  /* 0x0000000a000a7305 */ /* 0x000e22000020f000 */
[----:B------:R-:W-:Y:S02]  /*0620*/  NOP ;  /* 0x0000000000007918 */ /* 0x000fe40000000000 */
[----:B------:R-:W-:-:S05]  /*0630*/  IMAD.IADD R5, R0, 0x1, -R5 ;  /* 0x0000000100057824 */ /* 0x000fca00078e0a05 */
[----:B------:R-:W-:-:S04]  /*0640*/  SHF.R.S32.HI R4, RZ, 0x1f, R5 ;  /* 0x0000001fff047819 */ /* 0x000fc80000011405 */
[----:B------:R-:W-:-:S04]  /*0650*/  LEA.HI R4, R4, R5, RZ, 0x3 ;  /* 0x0000000504047211 */ /* 0x000fc800078f18ff */
[--C-:B------:R-:W-:Y:S02]  /*0660*/  SHF.R.S32.HI R6, RZ, 0x3, R4.reuse ;  /* 0x00000003ff067819 */ /* 0x100fe40000011404 */
[----:B------:R-:W-:Y:S02]  /*0670*/  SHF.R.S32.HI R7, RZ, 0x1f, R4 ;  /* 0x0000001fff077819 */ /* 0x000fe40000011404 */
[----:B------:R-:W-:Y:S02]  /*0680*/  SHF.R.S32.HI R4, RZ, 0x1f, R3 ;  /* 0x0000001fff047819 */ /* 0x000fe40000011403 */
[----:B-----5:R-:W-:Y:S02]  /*0690*/  ISETP.NE.AND P0, PT, R9, RZ, PT ;  /* 0x000000ff0900720c */ /* 0x020fe40003f05270 */
[----:B------:R-:W-:Y:S02]  /*06a0*/  LEA.HI R7, R7, R6, RZ, 0x2 ;  /* 0x0000000607077211 */ /* 0x000fe400078f10ff */
[----:B------:R-:W-:-:S02]  /*06b0*/  LEA.HI R4, R4, R3, RZ, 0x2 ;  /* 0x0000000304047211 */ /* 0x000fc400078f10ff */
[----:B------:R-:W-:Y:S02]  /*06c0*/  LOP3.LUT R7, R7, 0xfffffffc, RZ, 0xc0, !PT ;  /* 0xfffffffc07077812 */ /* 0x000fe400078ec0ff */
[----:B------:R-:W-:-:S05]  /*06d0*/  SHF.R.S32.HI R9, RZ, 0x1f, R8 ;  /* 0x0000001fff097819 */ /* 0x000fca0000011408 */
[----:B------:R-:W-:Y:S05]  /*06e0*/  @P0 BRA `(.L_x_6860) ;  /* 0x0000000000480947 */ /* 0x000fea0003800000 */
[----:B-1----:R-:W1:Y:S01]  /*06f0*/  S2UR UR5, SR_CgaCtaId ;  /* 0x00000000000579c3 */ /* 0x002e620000008800 */
[----:B------:R-:W-:Y:S01]  /*0700*/  UMOV UR4, 0x400 ;  /* 0x0000040000047882 */ /* 0x000fe20000000000 */
[----:B------:R-:W-:Y:S01]  /*0710*/  UMOV UR6, 0x1 ;  /* 0x0000000100067882 */ /* 0x000fe20000000000 */
[----:B------:R-:W-:Y:S01]  /*0720*/  UMOV UR9, 0x2 ;  /* 0x0000000200097882 */ /* 0x000fe20000000000 */
[----:B------:R-:W-:-:S04]  /*0730*/  UIADD3 UR6, -UR6, 0x100000, URZ ;  /* 0x0010000006067890 */ /* 0x000fc8000fffe13f */
[----:B------:R-:W-:Y:S02]  /*0740*/  USHF.L.U32 UR7, UR6, 0xb, URZ ;  /* 0x0000000b06077899 */ /* 0x000fe4000800063f */
[----:B------:R-:W-:Y:S01]  /*0750*/  USHF.L.U32 UR6, UR6, 0x1, URZ ;  /* 0x0000000106067899 */ /* 0x000fe2000800063f */
[----:B------:R-:W-:Y:S01]  /*0760*/  ELECT P0, URZ, PT ;  /* 0x00000000003f782f */ /* 0x000fe20003800000 */
[----:B-1----:R-:W-:Y:S02]  /*0770*/  ULEA UR8, UR5, UR4, 0x18 ;  /* 0x0000000405087291 */ /* 0x002fe4000f8ec03f */
[----:B------:R-:W-:-:S04]  /*0780*/  UIADD3 UR4, -UR9, 0x100000, URZ ;  /* 0x0010000009047890 */ /* 0x000fc8000fffe13f */
[----:B------:R-:W-:Y:S02]  /*0790*/  USHF.L.U32 UR5, UR4, 0xb, URZ ;  /* 0x0000000b04057899 */ /* 0x000fe4000800063f */
[----:B------:R-:W-:Y:S01]  /*07a0*/  USHF.L.U32 UR4, UR4, 0x1, URZ ;  /* 0x0000000104047899 */ /* 0x000fe2000800063f */
[----:B------:R-:W1:Y:S03]  /*07b0*/  FENCE.VIEW.ASYNC.S ;  /* 0x00000000000073c6 */ /* 0x000e660000000000 */
[----:B-1----:R1:W0:Y:S08]  /*07c0*/  SYNCS.EXCH.64 URZ, [UR8+0x34870], UR6 ;  /* 0x03487006083f75b2 */ /* 0x0022300008000100 */
[----:B------:R1:W0:Y:S01]  /*07d0*/  SYNCS.EXCH.64 URZ, [UR8+0x34880], UR4 ;  /* 0x03488004083f75b2 */ /* 0x0002220008000100 */
[----:B------:R1:W0:Y:S01]  /*07e0*/  SYNCS.EXCH.64 URZ, [UR8+0x34878], UR6 ;  /* 0x03487806083f75b2 */ /* 0x0002220008000100 */
[----:B------:R1:W0:Y:S01]  /*07f0*/  SYNCS.EXCH.64 URZ, [UR8+0x34888], UR4 ;  /* 0x03488804083f75b2 */ /* 0x0002220008000100 */
[----:B------:R-:W-:Y:S01]  /*0800*/  NOP ;  /* 0x0000000000007918 */ /* 0x000fe20000000000 */
.L_x_6860:
[----:B------:R-:W5:Y:S01]  /*0810*/  SHFL.IDX PT, R14, R2, RZ, 0x1f ;  /* 0x00001fff020e7589 */ /* 0x000f6200000e0000 */
[----:B-1----:R-:W1:Y:S01]  /*0820*/  S2UR UR4, SR_CTAID.X ;  /* 0x00000000000479c3 */ /* 0x002e620000002500 */
[----:B------:R-:W-:Y:S01]  /*0830*/  LOP3.LUT R4, R4, 0x3ffffffc, RZ, 0xc0, !PT ;  /* 0x3ffffffc04047812 */ /* 0x000fe200078ec0ff */
[----:B------:R-:W-:Y:S01]  /*0840*/  IMAD.IADD R7, R6, 0x1, -R7 ;  /* 0x0000000106077824 */ /* 0x000fe200078e0a07 */
[----:B------:R-:W-:Y:S01]  /*0850*/  LEA.HI R9, R9, R8, RZ, 0x2 ;  /* 0x0000000809097211 */ /* 0x000fe200078f10ff */
[----:B0-----:R-:W-:Y:S01]  /*0860*/  IMAD.MOV R10, RZ, RZ, -R10 ;  /* 0x000000ffff0a7224 */ /* 0x001fe200078e0a0a */
[----:B------:R-:W-:Y:S01]  /*0870*/  NOP ;  /* 0x0000000000007918 */ /* 0x000fe20000000000 */
[----:B------:R-:W-:Y:S01]  /*0880*/  IMAD.IADD R4, R3, 0x1, -R4 ;  /* 0x0000000103047824 */ /* 0x000fe200078e0a04 */
[----:B------:R-:W-:-:S03]  /*0890*/  LOP3.LUT R9, R9, 0x3ffffffc, RZ, 0xc0, !PT ;  /* 0x3ffffffc09097812 */ /* 0x000fc600078ec0ff */
[----:B------:R-:W-:Y:S02]  /*08a0*/  IMAD R4, R4, 0x4, R7 ;  /* 0x0000000404047824 */ /* 0x000fe400078e0207 */
[----:B------:R-:W-:Y:S02]  /*08b0*/  IMAD.IADD R8, R8, 0x1, -R9 ;  /* 0x0000000108087824 */ /* 0x000fe400078e0a09 */
[----:B------:R-:W0:Y:S01]  /*08c0*/  LDC R9, c[0x0][0x140] ;  /* 0x00005000ff097b82 */ /* 0x000e220000000800 */
[----:B------:R-:W-:Y:S01]  /*08d0*/  LEA.HI R3, R4, R4, RZ, 0x1 ;  /* 0x0000000404037211 */ /* 0x000fe200078f08ff */
[----:B------:R-:W-:-:S03]  /*08e0*/  IMAD R8, R8, 0x4, R7 ;  /* 0x0000000408087824 */ /* 0x000fc600078e0207 */
[----:B------:R-:W-:Y:S02]  /*08f0*/  LOP3.LUT R3, R3, 0xfffffffe, RZ, 0xc0, !PT ;  /* 0xfffffffe03037812 */ /* 0x000fe400078ec0ff */
[----:B------:R-:W-:Y:S02]  /*0900*/  LEA.HI R6, R8, R8, RZ, 0x1 ;  /* 0x0000000808067211 */ /* 0x000fe400078f08ff */
[----:B-----5:R-:W-:Y:S01]  /*0910*/  ISETP.NE.AND P0, PT, R14, RZ, PT ;  /* 0x000000ff0e00720c */ /* 0x020fe20003f05270 */
[----:B-1----:R-:W-:Y:S02]  /*0920*/  IMAD R11, R11, R10, UR4 ;  /* 0x000000040b0b7e24 */ /* 0x002fe4000f8e020a */
[----:B------:R-:W-:-:S05]  /*0930*/  IMAD.IADD R3, R4, 0x1, -R3 ;  /* 0x0000000104037824 */ /* 0x000fca00078e0a03 */
[----:B------:R-:W-:Y:S02]  /*0940*/  ISETP.NE.AND P4, PT, R3, R11, PT ;  /* 0x0000000b0300720c */ /* 0x000fe40003f85270 */
[----:B------:R-:W-:-:S05]  /*0950*/  LOP3.LUT R3, R6, 0xfffffffe, RZ, 0xc0, !PT ;  /* 0xfffffffe06037812 */ /* 0x000fca00078ec0ff */
[----:B------:R-:W-:Y:S01]  /*0960*/  IMAD.IADD R6, R8, 0x1, -R3 ;  /* 0x0000000108067824 */ /* 0x000fe200078e0a03 */
        /* <DEDUP_REMOVED lines=19> */
.L_x_6861:
        /* <DEDUP_REMOVED lines=10> */
[C---:B------:R-:W-:Y:S01]  /*0b40*/  @P4 LEA.HI R3, R10.reuse, R10, RZ, 0x1 ;  /* 0x0000000a0a034211 */ /* 0x040fe200078f08ff */
[----:B------:R0:W-:Y:S01]  /*0b50*/  STL [R1], R10 ;  /* 0x0000000a01007387 */ /* 0x0001e20000100800 */
[----:B------:R-:W-:-:S02]  /*0b60*/  ISETP.LT.U32.AND P6, PT, R10, 0x2, !P0 ;  /* 0x000000020a00780c */ /* 0x000fc400047c1070 */
[----:B------:R-:W-:Y:S02]  /*0b70*/  @P4 SHF.R.S32.HI R3, RZ, 0x1, R3 ;  /* 0x00000001ff034819 */ /* 0x000fe40000011403 */
[----:B------:R-:W-:Y:S02]  /*0b80*/  @P3 LEA.HI R4, R23, R23, RZ, 0x1 ;  /* 0x0000001717043211 */ /* 0x000fe400078f08ff */
[----:B------:R-:W-:Y:S02]  /*0b90*/  @P4 ISETP.NE.AND P5, PT, R3, R12, PT ;  /* 0x0000000c0300420c */ /* 0x000fe40003fa5270 */
[----:B------:R-:W-:Y:S02]  /*0ba0*/  @P3 SHF.R.S32.HI R4, RZ, 0x1, R4 ;  /* 0x00000001ff043819 */ /* 0x000fe40000011404 */
[----:B------:R-:W-:Y:S02]  /*0bb0*/  @P4 SEL R22, RZ, 0x1, P5 ;  /* 0x00000001ff164807 */ /* 0x000fe40002800000 */
[----:B-----5:R-:W-:-:S02]  /*0bc0*/  ISETP.NE.AND P5, PT, R7, RZ, PT ;  /* 0x000000ff0700720c */ /* 0x020fc40003fa5270 */
[----:B------:R-:W-:Y:S02]  /*0bd0*/  @P3 ISETP.NE.AND P4, PT, R4, R12, PT ;  /* 0x0000000c0400320c */ /* 0x000fe40003f85270 */
[----:B------:R-:W-:Y:S02]  /*0be0*/  SEL R3, RZ, 0x1, !P6 ;  /* 0x00000001ff037807 */ /* 0x000fe40007000000 */
[----:B------:R-:W-:Y:S02]  /*0bf0*/  ISETP.LT.U32.AND P0, PT, R23, 0x2, !P0 ;  /* 0x000000021700780c */ /* 0x000fe40004701070 */
[----:B0-----:R-:W-:Y:S02]  /*0c00*/  ISETP.EQ.U32.AND P1, PT, R9, 0x1, PT ;  /* 0x000000010900780c */ /* 0x001fe40003f22070 */
[----:B------:R-:W-:Y:S02]  /*0c10*/  ISETP.NE.AND P2, PT, R13, RZ, PT ;  /* 0x000000ff0d00720c */ /* 0x000fe40003f45270 */
[----:B------:R-:W-:-:S02]  /*0c20*/  LOP3.LUT R22, R22, R3, RZ, 0xc0, !PT ;  /* 0x0000000316167212 */ /* 0x000fc400078ec0ff */
[----:B------:R-:W-:Y:S02]  /*0c30*/  SEL R4, RZ, 0x1, !P0 ;  /* 0x00000001ff047807 */ /* 0x000fe40004000000 */
[----:B------:R-:W-:Y:S01]  /*0c40*/  @P3 SEL R19, RZ, 0x1, P4 ;  /* 0x00000001ff133807 */ /* 0x000fe20002000000 */
[----:B------:R-:W-:Y:S06]  /*0c50*/  @P5 BRA `(.L_x_6862) ;  /* 0x0000000000485947 */ /* 0x000fec0003800000 */
[----:B-1----:R-:W0:Y:S01]  /*0c60*/  S2UR UR5, SR_CgaCtaId ;  /* 0x00000000000579c3 */ /* 0x002e220000008800 */
        /* <DEDUP_REMOVED lines=13> */
[----:B------:R0:W0:Y:S01]  /*0d40*/  SYNCS.EXCH.64 URZ, [UR8+0x348c0], UR6 ;  /* 0x0348c006083f75b2 */ /* 0x0000220008000100 */
[----:B------:R0:W0:Y:S01]  /*0d50*/  SYNCS.EXCH.64 URZ, [UR8+0x348b8], UR4 ;  /* 0x0348b804083f75b2 */ /* 0x0000220008000100 */
[----:B------:R0:W0:Y:S01]  /*0d60*/  SYNCS.EXCH.64 URZ, [UR8+0x348c8], UR6 ;  /* 0x0348c806083f75b2 */ /* 0x0000220008000100 */
[----:B------:R-:W-:Y:S01]  /*0d70*/  NOP ;  /* 0x0000000000007918 */ /* 0x000fe20000000000 */
.L_x_6862:
[----:B------:R-:W-:Y:S01]  /*0d80*/  LOP3.LUT R19, R19, R4, RZ, 0xc0, !PT ;  /* 0x0000000413137212 */ /* 0x000fe200078ec0ff */
[----:B------:R-:W-:Y:S01]  /*0d90*/  NOP ;  /* 0x0000000000007918 */ /* 0x000fe20000000000 */
[----:B------:R-:W-:Y:S05]  /*0da0*/  @!P1 BRA `(.L_x_6863) ;  /* 0x0000000000089947 */ /* 0x000fea0003800000 */
[----:B01234-:R-:W-:Y:S01]  /*0db0*/  UCGABAR_ARV ;  /* 0x00000000000079c7 */ /* 0x01ffe20008000000 */
[----:B------:R-:W-:Y:S05]  /*0dc0*/  BRA `(.L_x_6864) ;  /* 0x0000000000047947 */ /* 0x000fea0003800000 */
.L_x_6863:
[----:B01234-:R-:W-:Y:S01]  /*0dd0*/  NOP ;  /* 0x0000000000007918 */ /* 0x01ffe20000000000 */
.L_x_6864:
[----:B------:R-:W-:Y:S05]  /*0de0*/  @!P1 BRA `(.L_x_6865) ;  /* 0x00000000000c9947 */ /* 0x000fea0003800000 */
[----:B------:R-:W-:Y:S01]  /*0df0*/  UCGABAR_WAIT ;  /* 0x0000000000007dc7 */ /* 0x000fe20008000000 */
[----:B------:R-:W-:Y:S01]  /*0e00*/  CCTL.IVALL ;  /* 0x00000000ff00798f */ /* 0x000fe20002000000 */
[----:B------:R-:W-:Y:S05]  /*0e10*/  BRA `(.L_x_6866) ;  /* 0x0000000000047947 */ /* 0x000fea0003800000 */
.L_x_6865:
[----:B------:R-:W-:Y:S06]  /*0e20*/  BAR.SYNC.DEFER_BLOCKING 0x0 ;  /* 0x0000000000007b1d */ /* 0x000fec0000010000 */
.L_x_6866:
[----:B------:R-:W-:-:S05]  /*0e30*/  IMAD.MOV.U32 R3, RZ, RZ, 0x1 ;  /* 0x00000001ff037424 */ /* 0x000fca00078e00ff */
[----:B------:R-:W-:-:S05]  /*0e40*/  SEL R3, R3, 0x2, !P2 ;  /* 0x0000000203037807 */ /* 0x000fca0005000000 */
[----:B------:R0:W-:Y:S01]  /*0e50*/  STL [R1+0x2c], R3 ;  /* 0x00002c0301007387 */ /* 0x0001e20000100800 */
[----:B------:R-:W-:Y:S05]  /*0e60*/  @!P2 BRA `(.L_x_6867) ;  /* 0x000000d400f4a947 */ /* 0x000fea0003800000 */
.L_x_6868:
[----:B------:R-:W-:-:S08]  /*0e70*/  NOP ;  /* 0x0000000000007918 */ /* 0x000fd00000000000 */
[----:B------:R-:W1:Y:S02]  /*0e80*/  USETMAXREG.TRY_ALLOC.CTAPOOL UP0, 0xf0 ;  /* 0x000000f0000079c8 */ /* 0x000e640008000600 */
[----:B-1----:R-:W-:-:S13]  /*0e90*/  PLOP3.LUT P0, PT, PT, PT, UP0, 0x80, 0x0 ;  /* 0x000000000000781c */ /* 0x002fda0003f0f008 */
[----:B------:R-:W-:Y:S05]  /*0ea0*/  @!P0 BRA `(.L_x_6868) ;  /* 0xfffffffc00f08947 */ /* 0x000fea000383ffff */
[----:B------:R-:W-:Y:S01]  /*0eb0*/  LOP3.LUT R2, R0, 0xffffff80, RZ, 0xc0, !PT ;  /* 0xffffff8000027812 */ /* 0x000fe200078ec0ff */
[----:B------:R-:W1:Y:S08]  /*0ec0*/  S2UR UR4, SR_CTAID.X ;  /* 0x00000000000479c3 */ /* 0x000e700000002500 */
[----:B------:R-:W-:Y:S06]  /*0ed0*/  BAR.ARV 0x8, 0x180 ;  /* 0x0206000000007b1d */ /* 0x000fec0000002000 */
[----:B------:R-:W-:-:S02]  /*0ee0*/  ISETP.NE.AND P0, PT, R2, 0x80, PT ;  /* 0x000000800200780c */ /* 0x000fc40003f05270 */
[----:B------:R-:W1:Y:S11]  /*0ef0*/  LDC R2, c[0x0][0xc34] ;  /* 0x00030d00ff027b82 */ /* 0x000e760000000800 */
[----:B------:R-:W-:Y:S06]  /*0f00*/  @!P0 BAR.ARV 0x9, 0x100 ;  /* 0x0244000000008b1d */ /* 0x000fec0000002000 */
[----:B-1----:R-:W-:-:S13]  /*0f10*/  ISETP.LE.AND P0, PT, R2, UR4, PT ;  /* 0x0000000402007c0c */ /* 0x002fda000bf03270 */
[----:B------:R-:W-:Y:S05]  /*0f20*/  @P0 EXIT ;  /* 0x000000000000094d */ /* 0x000fea0003800000 */
[----:B------:R-:W2:Y:S01]  /*0f30*/  LDL.LU R10, [R1+0x2c] ;  /* 0x00002c00010a7983 */ /* 0x000ea20000300800 */
[----:B------:R-:W-:Y:S01]  /*0f40*/  VIADD R0, R0, 0xffffff80 ;  /* 0xffffff8000007836 */ /* 0x000fe20000000000 */
[----:B------:R-:W-:Y:S01]  /*0f50*/  UMOV UR60, URZ ;  /* 0x0000003f003c7c82 */ /* 0x000fe20008000000 */
[----:B------:R-:W-:Y:S02]  /*0f60*/  IMAD.MOV.U32 R234, RZ, RZ, -0x2 ;  /* 0xfffffffeffea7424 */ /* 0x000fe400078e00ff */
[----:B------:R-:W-:Y:S01]  /*0f70*/  IMAD.U32 R223, RZ, RZ, UR4 ;  /* 0x00000004ffdf7e24 */ /* 0x000fe2000f8e00ff */
[----:B0-----:R-:W-:Y:S01]  /*0f80*/  SHF.R.S32.HI R3, RZ, 0x1f, R0 ;  /* 0x0000001fff037819 */ /* 0x001fe20000011400 */
        /* <DEDUP_REMOVED lines=15> */
[----:B------:R-:W-:Y:S01]  /*1080*/  LEA.HI R2, R7, R226, RZ, 0x2 ;  /* 0x000000e207027211 */ /* 0x000fe200078f10ff */
[----:B------:R-:W-:Y:S01]  /*1090*/  IMAD R9, R9, 0x40, R6 ;  /* 0x0000004009097824 */ /* 0x000fe200078e0206 */
[----:B------:R-:W-:Y:S02]  /*10a0*/  LEA.HI R225, R3, R0, RZ, 0x3 ;  /* 0x0000000003e17211 */ /* 0x000fe400078f18ff */
[--C-:B------:R-:W-:Y:S02]  /*10b0*/  SHF.R.S32.HI R6, RZ, 0x2, R2.reuse ;  /* 0x00000002ff067819 */ /* 0x100fe40000011402 */
[----:B------:R-:W-:Y:S02]  /*10c0*/  SHF.R.S32.HI R13, RZ, 0x1f, R2 ;  /* 0x0000001fff0d7819 */ /* 0x000fe40000011402 */
[----:B------:R-:W-:Y:S02]  /*10d0*/  LEA.HI R4, R4, R11, RZ, 0x1 ;  /* 0x0000000b04047211 */ /* 0x000fe400078f08ff */
[----:B------:R-:W-:-:S02]  /*10e0*/  LOP3.LUT R3, R8, 0xfffffffc, RZ, 0xc0, !PT ;  /* 0xfffffffc08037812 */ /* 0x000fc400078ec0ff */
[----:B------:R-:W-:Y:S02]  /*10f0*/  LEA.HI R13, R13, R6, RZ, 0x3 ;  /* 0x000000060d0d7211 */ /* 0x000fe400078f18ff */
[----:B------:R-:W-:Y:S01]  /*1100*/  SHF.R.S32.HI R230, RZ, 0x7, R5 ;  /* 0x00000007ffe67819 */ /* 0x000fe20000011405 */
[----:B------:R-:W-:Y:S01]  /*1110*/  IMAD.IADD R8, R0, 0x1, -R3 ;  /* 0x0000000100087824 */ /* 0x000fe200078e0a03 */
[----:B------:R-:W-:Y:S02]  /*1120*/  LOP3.LUT R4, R4, 0x1ffffffe, RZ, 0xc0, !PT ;  /* 0x1ffffffe04047812 */ /* 0x000fe400078ec0ff */
[----:B------:R-:W-:Y:S02]  /*1130*/  LOP3.LUT R15, R225, 0xfffffff8, RZ, 0xc0, !PT ;  /* 0xfffffff8e10f7812 */ /* 0x000fe400078ec0ff */
[----:B------:R-:W-:Y:S01]  /*1140*/  LOP3.LUT R13, R13, 0xfffffff8, RZ, 0xc0, !PT ;  /* 0xfffffff80d0d7812 */ /* 0x000fe200078ec0ff */
[----:B------:R-:W-:Y:S01]  /*1150*/  IMAD.IADD R4, R11, 0x1, -R4 ;  /* 0x000000010b047824 */ /* 0x000fe200078e0a04 */
[----:B------:R-:W-:Y:S01]  /*1160*/  LEA.HI R7, R7, R226, RZ, 0x5 ;  /* 0x000000e207077211 */ /* 0x000fe200078f28ff */
[----:B------:R-:W-:Y:S01]  /*1170*/  IMAD.IADD R222, R0, 0x1, -R15 ;  /* 0x0000000100de7824 */ /* 0x000fe200078e0a0f */
[----:B------:R-:W-:Y:S01]  /*1180*/  LEA.HI R5, R5, R230, RZ, 0x1 ;  /* 0x000000e605057211 */ /* 0x000fe200078f08ff */
[----:B------:R-:W-:Y:S01]  /*1190*/  IMAD.IADD R6, R6, 0x1, -R13 ;  /* 0x0000000106067824 */ /* 0x000fe200078e0a0d */
[----:B------:R-:W-:Y:S01]  /*11a0*/  LEA.HI R0, R8, R8, RZ, 0x1 ;  /* 0x0000000808007211 */ /* 0x000fe200078f08ff */
[----:B------:R-:W-:Y:S01]  /*11b0*/  IMAD R233, R4, 0x8, R9 ;  /* 0x0000000804e97824 */ /* 0x000fe200078e0209 */
[----:B------:R-:W-:Y:S01]  /*11c0*/  SHF.R.S32.HI R7, RZ, 0x5, R7 ;  /* 0x00000005ff077819 */ /* 0x000fe20000011407 */
[----:B------:R-:W-:Y:S01]  /*11d0*/  IMAD.SHL.U32 R220, R222, 0x8, RZ ;  /* 0x00000008dedc7824 */ /* 0x000fe200078e00ff */
[----:B------:R-:W-:-:S02]  /*11e0*/  LOP3.LUT R5, R5, 0x3fffffe, RZ, 0xc0, !PT ;  /* 0x03fffffe05057812 */ /* 0x000fc400078ec0ff */
        /* <DEDUP_REMOVED lines=8> */
[----:B------:R-:W-:Y:S01]  /*1270*/  SHF.R.S32.HI R235, RZ, 0x1f, R221 ;  /* 0x0000001fffeb7819 */ /* 0x000fe200000114dd */
[----:B------:R-:W-:Y:S02]  /*1280*/  IMAD R231, R5, 0x40, R6 ;  /* 0x0000004005e77824 */ /* 0x000fe400078e0206 */
[----:B------:R-:W-:-:S02]  /*1290*/  IMAD R234, R3, R234, 0xb0 ;  /* 0x000000b003ea7424 */ /* 0x000fc400078e02ea */
[----:B------:R-:W-:Y:S01]  /*12a0*/  IMAD R232, R232, 0x8, R231 ;  /* 0x00000008e8e87824 */ /* 0x000fe200078e02e7 */
[----:B--2---:R-:W-:-:S07]  /*12b0*/  LOP3.LUT R17, R10, 0x1, RZ, 0xfc, !PT ;  /* 0x000000010a117812 */ /* 0x004fce00078efcff */
.L_x_6901:
[----:B0-----:R-:W0:Y:S01]  /*12c0*/  SHFL.IDX PT, R0, R230, RZ, 0x1f ;  /* 0x00001fffe6007589 */ /* 0x001e2200000e0000 */
[----:B-1----:R-:W1:Y:S01]  /*12d0*/  S2UR UR5, SR_CgaCtaId ;  /* 0x00000000000579c3 */ /* 0x002e620000008800 */
[----:B------:R-:W-:Y:S01]  /*12e0*/  ULDC UR4, c[0x0][0xc38] ;  /* 0x00030e0000047ab9 */ /* 0x000fe20000000800 */
[----:B------:R-:W-:Y:S01]  /*12f0*/  ULDC.64 UR6, c[0x0][0x418] ;  /* 0x0001060000067ab9 */ /* 0x000fe20000000a00 */
[----:B------:R-:W-:Y:S01]  /*1300*/  R2UR UR12, R223 ;  /* 0x00000000df0c72ca */ /* 0x000fe200000e0000 */
[----:B------:R-:W-:Y:S02]  /*1310*/  UISETP.NE.AND UP1, UPT, UR4, 0x1, UPT ;  /* 0x000000010400788c */ /* 0x000fe4000bf25270 */
[----:B------:R-:W-:Y:S02]  /*1320*/  UISETP.NE.U32.AND UP0, UPT, UR6, URZ, UPT ;  /* 0x0000003f0600728c */ /* 0x000fe4000bf05070 */
[----:B--2---:R-:W2:Y:S01]  /*1330*/  LDC R113, c[0x0][0x2f0] ;  /* 0x0000bc00ff717b82 */ /* 0x004ea20000000800 */
        /* <DEDUP_REMOVED lines=13> */
[----:B---3--:R-:W-:Y:S01]  /*1410*/  IMAD.U32 R2, RZ, RZ, UR8 ;  /* 0x00000008ff027e24 */ /* 0x008fe2000f8e00ff */
        /* <DEDUP_REMOVED lines=10> */
[----:B------:R-:W-:Y:S02]  /*14c0*/  UIADD3 UR7, UR14, -UR7, URZ ;  /* 0x800000070e077290 */ /* 0x000fe4000fffe03f */
[----:B----4-:R-:W-:Y:S01]  /*14d0*/  IMAD.U32 R18, RZ, RZ, UR14 ;  /* 0x0000000eff127e24 */ /* 0x010fe2000f8e00ff */
[----:B------:R-:W-:Y:S01]  /*14e0*/  UMOV UR6, UR13 ;  /* 0x0000000d00067c82 */ /* 0x000fe20008000000 */
[----:B------:R-:W-:Y:S01]  /*14f0*/  @UP2 USHF.R.U32.HI UR6, URZ, UR9, UR5 ;  /* 0x000000093f062299 */ /* 0x000fe20008011605 */
[----:B------:R-:W-:Y:S01]  /*1500*/  SHF.R.U32.HI R3, RZ, 0x1f, R0 ;  /* 0x0000001fff037819 */ /* 0x000fe20000011600 */
[----:B------:R-:W-:Y:S01]  /*1510*/  ULEA UR7, UR7, UR10, 0xd ;  /* 0x0000000a07077291 */ /* 0x000fe2000f8e683f */
[----:B------:R-:W-:Y:S01]  /*1520*/  IMAD.U32 R229, RZ, RZ, UR13 ;  /* 0x0000000dffe57e24 */ /* 0x000fe2000f8e00ff */
[----:B------:R-:W-:Y:S01]  /*1530*/  UMOV UR4, UR12 ;  /* 0x0000000c00047c82 */ /* 0x000fe20008000000 */
[----:B------:R-:W-:Y:S01]  /*1540*/  LEA.HI.SX32 R112, R0, R3, 0x1b ;  /* 0x0000000300707211 */ /* 0x000fe200078fdaff */
[----:B------:R-:W-:Y:S01]  /*1550*/  USHF.R.U32.HI UR7, URZ, 0x4, UR7 ;  /* 0x000000043f077899 */ /* 0x000fe20008011607 */
[----:B------:R-:W-:-:S02]  /*1560*/  IMAD.U32 R228, RZ, RZ, UR6 ;  /* 0x00000006ffe47e24 */ /* 0x000fc4000f8e00ff */
[----:B------:R-:W-:Y:S01]  /*1570*/  IMAD.U32 R227, RZ, RZ, UR4 ;  /* 0x00000004ffe37e24 */ /* 0x000fe2000f8e00ff */
        /* <DEDUP_REMOVED lines=18> */
.L_x_6869:
[----:B------:R-:W-:Y:S02]  /*16a0*/  R2UR UR4, R2 ;  /* 0x00000000020472ca */ /* 0x000fe400000e0000 */
[----:B------:R-:W-:Y:S02]  /*16b0*/  LOP3.LUT R0, R224, 0x1, RZ, 0xc0, !PT ;  /* 0x00000001e0007812 */ /* 0x000fe400078ec0ff */
[----:B------:R-:W-:Y:S02]  /*16c0*/  ISETP.NE.AND P0, PT, R17, 0x3, PT ;  /* 0x000000031100780c */ /* 0x000fe40003f05270 */
[----:B------:R-:W-:-:S07]  /*16d0*/  SHF.L.U32 R0, R0, 0x1f, RZ ;  /* 0x0000001f00007819 */ /* 0x000fce00000006ff */
[----:B------:R-:W0:Y:S02]  /*16e0*/  SYNCS.PHASECHK.TRANS64.TRYWAIT P1, [UR4+0x34800], R0 ;  /* 0x03480000ff0075a7 */ /* 0x000e240008020144 */
[----:B0-----:R-:W-:Y:S05]  /*16f0*/  @!P1 BRA `(.L_x_6870) ;  /* 0x0000011400009947 */ /* 0x001fea0003800000 */
.L_x_6996:
[----:B------:R-:W-:Y:S05]  /*1700*/  @!P0 BRA `(.L_x_6871) ;  /* 0x0000000000048947 */ /* 0x000fea0003800000 */
[----:B------:R-:W-:Y:S01]  /*1710*/  BPT.TRAP 0x1 ;  /* 0x000000040000795c */ /* 0x000fe20000300000 */
.L_x_6871:
        /* <DEDUP_REMOVED lines=9> */
.L_x_6872:
[----:B-1----:R-:W-:Y:S05]  /*17b0*/  @P1 BRA `(.L_x_6873) ;  /* 0x0000000000081947 */ /* 0x002fea0003800000 */
[----:B------:R-:W1:Y:S02]  /*17c0*/  SYNCS.PHASECHK.TRANS64.TRYWAIT P1, [R3+URZ+0x34830], R0 ;  /* 0x03483000030075a7 */ /* 0x000e64000802017f */
[----:B-1----:R-:W-:Y:S05]  /*17d0*/  @!P1 BRA `(.L_x_6874) ;  /* 0x0000011000e49947 */ /* 0x002fea0003800000 */
.L_x_6873:
[----:B------:R-:W-:Y:S05]  /*17e0*/  WARPSYNC.ALL ;  /* 0x0000000000007948 */ /* 0x000fea0003800000 */
[----:B------:R-:W-:Y:S01]  /*17f0*/  R2UR UR4, R2 ;  /* 0x00000000020472ca */ /* 0x000fe200000e0000 */
[----:B------:R-:W-:Y:S01]  /*1800*/  ULOP3.LUT UR45, UR45, 0x10000, URZ, 0xfc, !UPT ;  /* 0x000100002d2d7892 */ /* 0x000fe2000f8efc3f */
[----:B------:R-:W-:Y:S01]  /*1810*/  WARPGROUP.ARRIVE ;  /* 0x00000000000079c5 */ /* 0x000fe20000000000 */
[----:B------:R-:W-:Y:S01]  /*1820*/  UMOV UR37, 0x40000040 ;  /* 0x4000004000257882 */ /* 0x000fe20000000000 */
[----:B------:R-:W-:Y:S01]  /*1830*/  UMOV UR39, 0x40000040 ;  /* 0x4000004000277882 */ /* 0x000fe20000000000 */
[----:B------:R-:W-:Y:S01]  /*1840*/  UMOV UR5, UR37 ;  /* 0x0000002500057c82 */ /* 0x000fe20008000000 */
[----:B------:R-:W-:Y:S01]  /*1850*/  UMOV UR9, UR37 ;  /* 0x0000002500097c82 */ /* 0x000fe20008000000 */
[----:B------:R-:W-:Y:S01]  /*1860*/  UMOV UR11, 0x40000040 ;  /* 0x40000040000b7882 */ /* 0x000fe20000000000 */
[----:B------:R-:W-:Y:S01]  /*1870*/  UMOV UR36, UR45 ;  /* 0x0000002d00247c82 */ /* 0x000fe20008000000 */
[----:B------:R-:W-:Y:S01]  /*1880*/  UMOV UR13, UR37 ;  /* 0x00000025000d7c82 */ /* 0x000fe20008000000 */
[----:B------:R-:W-:Y:S01]  /*1890*/  UMOV UR8, UR36 ;  /* 0x0000002400087c82 */ /* 0x000fe20008000000 */
[----:B------:R-:W-:Y:S01]  /*18a0*/  UMOV UR12, UR36 ;  /* 0x00000024000c7c82 */ /* 0x000fe20008000000 */
[----:B------:R-:W-:Y:S01]  /*18b0*/  UMOV UR15, 0x40000040 ;  /* 0x40000040000f7882 */ /* 0x000fe20000000000 */
[----:B------:R-:W-:Y:S01]  /*18c0*/  UIADD3 UR4, UR4, 0x1e400, URZ ;  /* 0x0001e40004047890 */ /* 0x000fe2000fffe03f */
[----:B------:R-:W-:Y:S01]  /*18d0*/  IMAD.U32 R8, RZ, RZ, UR36 ;  /* 0x00000024ff087e24 */ /* 0x000fe2000f8e00ff */
[----:B------:R-:W-:Y:S01]  /*18e0*/  UMOV UR16, UR36 ;  /* 0x0000002400107c82 */ /* 0x000fe20008000000 */
[----:B------:R-:W-:Y:S01]  /*18f0*/  UMOV UR17, UR37 ;  /* 0x0000002500117c82 */ /* 0x000fe20008000000 */
[----:B------:R-:W-:Y:S01]  /*1900*/  USHF.R.U32.HI UR4, URZ, 0x4, UR4 ;  /* 0x000000043f047899 */ /* 0x000fe20008011604 */
[----:B------:R-:W-:Y:S01]  /*1910*/  IMAD.U32 R9, RZ, RZ, UR37 ;  /* 0x00000025ff097e24 */ /* 0x000fe2000f8e00ff */
[----:B------:R-:W-:Y:S01]  /*1920*/  UMOV UR19, 0x40000040 ;  /* 0x4000004000137882 */ /* 0x000fe20000000000 */
[----:B------:R-:W-:Y:S01]  /*1930*/  UMOV UR20, UR36 ;  /* 0x0000002400147c82 */ /* 0x000fe20008000000 */
[----:B------:R-:W-:Y:S01]  /*1940*/  ULOP3.LUT UR6, UR4, 0x3fff, URZ, 0xc0, !UPT ;  /* 0x00003fff04067892 */ /* 0x000fe2000f8ec03f */
[----:B------:R-:W-:-:S02]  /*1950*/  UMOV UR21, UR37 ;  /* 0x0000002500157c82 */ /* 0x000fc40008000000 */
[----:B------:R-:W-:Y:S01]  /*1960*/  UMOV UR4, UR36 ;  /* 0x0000002400047c82 */ /* 0x000fe20008000000 */
[----:B------:R-:W-:Y:S01]  /*1970*/  ULOP3.LUT UR7, UR6, 0x10000, URZ, 0xfc, !UPT ;  /* 0x0001000006077892 */ /* 0x000fe2000f8efc3f */
[----:B------:R-:W-:Y:S01]  /*1980*/  UMOV UR23, 0x40000040 ;  /* 0x4000004000177882 */ /* 0x000fe20000000000 */
[----:B------:R-:W-:Y:S02]  /*1990*/  UMOV UR24, UR36 ;  /* 0x0000002400187c82 */ /* 0x000fe40008000000 */
[----:B------:R-:W-:Y:S02]  /*19a0*/  UIMAD UR44, UR60, 0xb00, UR7 ;  /* 0x00000b003c2c78a4 */ /* 0x000fe4000f8e0207 */
[----:B01----:R-:W-:Y:S01]  /*19b0*/  IMAD.U32 R0, RZ, RZ, UR7 ;  /* 0x00000007ff007e24 */ /* 0x003fe2000f8e00ff */
[----:B------:R-:W-:Y:S01]  /*19c0*/  UMOV UR7, 0x40000040 ;  /* 0x4000004000077882 */ /* 0x000fe20000000000 */
[----:B------:R-:W-:Y:S02]  /*19d0*/  UIADD3 UR6, UR44, 0x80, URZ ;  /* 0x000000802c067890 */ /* 0x000fe4000fffe03f */
[----:B------:R-:W-:-:S02]  /*19e0*/  UIADD3 UR10, UR44, 0x100, URZ ;  /* 0x000001002c0a7890 */ /* 0x000fc4000fffe03f */
[----:B------:R-:W-:Y:S01]  /*19f0*/  UMOV UR38, UR44 ;  /* 0x0000002c00267c82 */ /* 0x000fe20008000000 */
[----:B------:R-:W-:Y:S01]  /*1a00*/  UIADD3 UR14, UR44, 0x180, URZ ;  /* 0x000001802c0e7890 */ /* 0x000fe2000fffe03f */
[----:B------:R-:W-:Y:S01]  /*1a10*/  HGMMA.64x16x16.F32 R104, gdesc[UR36], RZ, !UPT, gsb0 ;  /* 0x00200000246879f0 */ /* 0x000fe2000c0008ff */
[----:B------:R-:W-:Y:S02]  /*1a20*/  UIADD3 UR18, UR44, 0x200, URZ ;  /* 0x000002002c127890 */ /* 0x000fe4000fffe03f */
[----:B------:R-:W-:Y:S02]  /*1a30*/  UIADD3 UR22, UR44, 0x280, URZ ;  /* 0x000002802c167890 */ /* 0x000fe4000fffe03f */
[----:B------:R-:W-:Y:S01]  /*1a40*/  UIADD3 UR26, UR44, 0x300, URZ ;  /* 0x000003002c1a7890 */ /* 0x000fe2000fffe03f */
[----:B------:R-:W-:Y:S01]  /*1a50*/  UMOV UR25, UR37 ;  /* 0x0000002500197c82 */ /* 0x000fe20008000000 */
[----:B------:R-:W-:Y:S01]  /*1a60*/  UMOV UR27, 0x40000040 ;  /* 0x40000040001b7882 */ /* 0x000fe20000000000 */
        /* <DEDUP_REMOVED lines=65> */
[----:B------:R-:W-:Y:S02]  /*1e80*/  UMOV UR37, 0x40000040 ;  /* 0x4000004000257882 */ /* 0x000fe40000000000 */
[----:B------:R-:W-:Y:S01]  /*1e90*/  UMOV UR9, UR37 ;  /* 0x0000002500097c82 */ /* 0x000fe20008000000 */
[----:B------:R-:W-:Y:S01]  /*1ea0*/  UMOV UR13, UR37 ;  /* 0x00000025000d7c82 */ /* 0x000fe20008000000 */
[----:B------:R-:W-:Y:S01]  /*1eb0*/  UMOV UR17, UR37 ;  /* 0x0000002500117c82 */ /* 0x000fe20008000000 */
[----:B------:R-:W-:Y:S01]  /*1ec0*/  UMOV UR21, UR37 ;  /* 0x0000002500157c82 */ /* 0x000fe20008000000 */
[----:B------:R-:W-:Y:S01]  /*1ed0*/  UMOV UR25, UR37 ;  /* 0x0000002500197c82 */ /* 0x000fe20008000000 */
[----:B------:R-:W-:Y:S01]  /*1ee0*/  UMOV UR29, UR37 ;  /* 0x00000025001d7c82 */ /* 0x000fe20008000000 */
[----:B------:R-:W-:Y:S01]  /*1ef0*/  UMOV UR33, UR37 ;  /* 0x0000002500217c82 */ /* 0x000fe20008000000 */
[----:B------:R-:W-:Y:S01]  /*1f00*/  IMAD.U32 R7, RZ, RZ, UR37 ;  /* 0x00000025ff077e24 */ /* 0x000fe2000f8e00ff */
[----:B------:R-:W-:-:S02]  /*1f10*/  WARPGROUP.DEPBAR.LE gsb0, 0x0 ;  /* 0x00008000000079c5 */ /* 0x000fc40000010000 */
[----:B------:R-:W-:-:S06]  /*1f20*/  WARPGROUP.ARRIVE ;  /* 0x00000000000079c5 */ /* 0x000fcc0000000000 */
[----:B------:R-:W-:Y:S01]  /*1f30*/  HGMMA.64x16x16.F32 R24, gdesc[UR4], RZ, !UPT, gsb0 ;  /* 0x00200000041879f0 */ /* 0x000fe2000c0008ff */
[----:B------:R-:W-:Y:S02]  /*1f40*/  UIADD3 UR4, UR45, 0x2, URZ ;  /* 0x000000022d047890 */ /* 0x000fe4000fffe03f */
[----:B------:R-:W-:Y:S01]  /*1f50*/  UIADD3 UR6, UR44, 0x2, URZ ;  /* 0x000000022c067890 */ /* 0x000fe2000fffe03f */
[----:B------:R-:W-:Y:S01]  /*1f60*/  UMOV UR5, UR37 ;  /* 0x0000002500057c82 */ /* 0x000fe20008000000 */
[----:B------:R-:W-:-:S03]  /*1f70*/  UMOV UR7, 0x40000040 ;  /* 0x4000004000077882 */ /* 0x000fc60000000000 */
[----:B------:R-:W-:Y:S02]  /*1f80*/  UMOV UR36, UR4 ;  /* 0x0000000400247c82 */ /* 0x000fe40008000000 */
        /* <DEDUP_REMOVED lines=15> */
[----:B------:R-:W-:Y:S01]  /*2080*/  HGMMA.64x16x16.F32 R104, gdesc[UR36], R104, gsb0 ;  /* 0x00200000246879f0 */ /* 0x000fe20008000868 */
[----:B------:R-:W-:Y:S02]  /*2090*/  UMOV UR39, 0x40000040 ;  /* 0x4000004000277882 */ /* 0x000fe40000000000 */
[----:B------:R-:W-:Y:S02]  /*20a0*/  WARPGROUP.DEPBAR.LE gsb0, 0x0 ;  /* 0x00008000000079c5 */ /* 0x000fe40000010000 */
[----:B------:R-:W-:-:S06]  /*20b0*/  WARPGROUP.ARRIVE ;  /* 0x00000000000079c5 */ /* 0x000fcc0000000000 */
[----:B------:R-:W-:Y:S01]  /*20c0*/  HGMMA.64x16x16.F32 R96, gdesc[UR4], R96, gsb0 ;  /* 0x00200000046079f0 */ /* 0x000fe20008000860 */
[----:B------:R-:W-:Y:S02]  /*20d0*/  UIADD3 UR4, UR44, 0x202, URZ ;  /* 0x000002022c047890 */ /* 0x000fe4000fffe03f */
[----:B------:R-:W-:Y:S01]  /*20e0*/  UIADD3 UR6, UR44, 0x482, URZ ;  /* 0x000004822c067890 */ /* 0x000fe2000fffe03f */
[----:B------:R-:W-:Y:S01]  /*20f0*/  UMOV UR5, UR37 ;  /* 0x0000002500057c82 */ /* 0x000fe20008000000 */
[----:B------:R-:W-:-:S03]  /*2100*/  UMOV UR7, 0x40000040 ;  /* 0x4000004000077882 */ /* 0x000fc60000000000 */
[----:B------:R-:W-:Y:S01]  /*2110*/  UMOV UR18, UR4 ;  /* 0x0000000400127c82 */ /* 0x000fe20008000000 */
[----:B------:R-:W-:Y:S01]  /*2120*/  UMOV UR4, UR36 ;  /* 0x0000002400047c82 */ /* 0x000fe20008000000 */
        /* <DEDUP_REMOVED lines=156> */
[----:B------:R-:W-:Y:S01]  /*2af0*/  UMOV UR10, UR14 ;  /* 0x0000000e000a7c82 */ /* 0x000fe20008000000 */
[----:B------:R-:W-:Y:S01]  /*2b00*/  UMOV UR14, UR18 ;  /* 0x00000012000e7c82 */ /* 0x000fe20008000000 */
[----:B------:R-:W-:Y:S02]  /*2b10*/  WARPGROUP.DEPBAR.LE gsb0, 0x0 ;  /* 0x00008000000079c5 */ /* 0x000fe40000010000 */
[----:B------:R-:W-:-:S06]  /*2b20*/  WARPGROUP.ARRIVE ;  /* 0x00000000000079c5 */ /* 0x000fcc0000000000 */
[----:B------:R-:W-:Y:S01]  /*2b30*/  HGMMA.64x16x16.F32 R96, gdesc[UR4], R96, gsb0 ;  /* 0x00200000046079f0 */ /* 0x000fe20008000860 */
[----:B------:R-:W-:Y:S01]  /*2b40*/  UIADD3 UR6, UR44, 0x206, URZ ;  /* 0x000002062c067890 */ /* 0x000fe2000fffe03f */
[----:B------:R-:W-:-:S06]  /*2b50*/  UMOV UR7, 0x40000040 ;  /* 0x4000004000077882 */ /* 0x000fcc0000000000 */
[----:B------:R-:W-:Y:S01]  /*2b60*/  UMOV UR18, UR6 ;  /* 0x0000000600127c82 */ /* 0x000fe20008000000 */
        /* <DEDUP_REMOVED lines=8> */
[----:B------:R-:W-:Y:S01]  /*2bf0*/  UMOV UR37, UR9 ;  /* 0x0000000900257c82 */ /* 0x000fe20008000000 */
[----:B------:R-:W-:Y:S02]  /*2c00*/  WARPGROUP.DEPBAR.LE gsb0, 0x0 ;  /* 0x00008000000079c5 */ /* 0x000fe40000010000 */
[----:B------:R-:W-:-:S06]  /*2c10*/  WARPGROUP.ARRIVE ;  /* 0x00000000000079c5 */ /* 0x000fcc0000000000 */
[----:B------:R-:W-:Y:S01]  /*2c20*/  HGMMA.64x16x16.F32 R80, gdesc[UR12], R80, gsb0 ;  /* 0x002000000c5079f0 */ /* 0x000fe20008000850 */
[----:B------:R-:W-:Y:S01]  /*2c30*/  UIADD3 UR14, UR44, 0x680, URZ ;  /* 0x000006802c0e7890 */ /* 0x000fe2000fffe03f */
[----:B------:R-:W-:Y:S01]  /*2c40*/  UMOV UR13, UR9 ;  /* 0x00000009000d7c82 */ /* 0x000fe20008000000 */
[----:B------:R-:W-:Y:S01]  /*2c50*/  UMOV UR15, 0x40000040 ;  /* 0x40000040000f7882 */ /* 0x000fe20000000000 */
        /* <DEDUP_REMOVED lines=302> */
.L_x_6875:
[----:B------:R-:W-:Y:S01]  /*3f40*/  ULDC UR6, c[0x0][0x9d8] ;  /* 0x0002760000067ab9 */ /* 0x000fe20000000800 */
[----:B------:R-:W2:Y:S01]  /*3f50*/  LDL R135, [R1] ;  /* 0x0000000001877983 */ /* 0x000ea20000100800 */
[----:B------:R-:W-:Y:S01]  /*3f60*/  FMUL.FTZ R12, R104, UR6 ;  /* 0x00000006680c7c20 */ /* 0x000fe20008410000 */
[----:B------:R-:W-:Y:S01]  /*3f70*/  FMUL.FTZ R13, R105, UR6 ;  /* 0x00000006690d7c20 */ /* 0x000fe20008410000 */
[----:B------:R-:W-:Y:S01]  /*3f80*/  FMUL.FTZ R20, R108, UR6 ;  /* 0x000000066c147c20 */ /* 0x000fe20008410000 */
[----:B------:R-:W-:Y:S01]  /*3f90*/  FMUL.FTZ R104, R109, UR6 ;  /* 0x000000066d687c20 */ /* 0x000fe20008410000 */
[----:B------:R-:W-:Y:S01]  /*3fa0*/  FMUL.FTZ R125, R33, UR6 ;  /* 0x00000006217d7c20 */ /* 0x000fe20008410000 */
[----:B------:R-:W-:Y:S01]  /*3fb0*/  FMUL.FTZ R33, R35, UR6 ;  /* 0x0000000623217c20 */ /* 0x000fe20008410000 */
[----:B------:R-:W0:Y:S01]  /*3fc0*/  MUFU.TANH R12, R12 ;  /* 0x0000000c000c7308 */ /* 0x000e220000002400 */
[----:B------:R-:W-:Y:S02]  /*3fd0*/  IMAD.IADD R35, R234, 0x1, R113 ;  /* 0x00000001ea237824 */ /* 0x000fe400078e0271 */
[----:B------:R-:W-:Y:S01]  /*3fe0*/  FMUL.FTZ R105, R96, UR6 ;  /* 0x0000000660697c20 */ /* 0x000fe20008410000 */
[----:B------:R-:W-:Y:S01]  /*3ff0*/  FMUL.FTZ R10, R106, UR6 ;  /* 0x000000066a0a7c20 */ /* 0x000fe20008410000 */
[----:B------:R-:W-:Y:S01]  /*4000*/  FMUL.FTZ R106, R97, UR6 ;  /* 0x00000006616a7c20 */ /* 0x000fe20008410000 */
[----:B------:R-:W-:-:S02]  /*4010*/  IMAD R35, R112, -0xb0, R35 ;  /* 0xffffff5070237824 */ /* 0x000fc400078e0223 */
[----:B------:R-:W-:Y:S01]  /*4020*/  FMUL.FTZ R11, R107, UR6 ;  /* 0x000000066b0b7c20 */ /* 0x000fe20008410000 */
[----:B------:R-:W-:Y:S01]  /*4030*/  FMUL.FTZ R100, R100, UR6 ;  /* 0x0000000664647c20 */ /* 0x000fe20008410000 */
[----:B------:R-:W1:Y:S01]  /*4040*/  MUFU.TANH R13, R13 ;  /* 0x0000000d000d7308 */ /* 0x000e620000002400 */
[----:B------:R-:W-:Y:S01]  /*4050*/  FMUL.FTZ R131, R25, UR6 ;  /* 0x0000000619837c20 */ /* 0x000fe20008410000 */
[C---:B------:R-:W-:Y:S01]  /*4060*/  ISETP.GT.AND P2, PT, R35.reuse, RZ, PT ;  /* 0x000000ff2300720c */ /* 0x040fe20003f44270 */
[----:B------:R-:W-:Y:S01]  /*4070*/  FMUL.FTZ R15, R110, UR6 ;  /* 0x000000066e0f7c20 */ /* 0x000fe20008410000 */
[----:B------:R-:W-:Y:S01]  /*4080*/  ISETP.GT.AND P1, PT, R35, 0x1, PT ;  /* 0x000000012300780c */ /* 0x000fe20003f24270 */
[----:B------:R-:W-:Y:S01]  /*4090*/  FMUL.FTZ R21, R99, UR6 ;  /* 0x0000000663157c20 */ /* 0x000fe20008410000 */
[----:B------:R-:W-:Y:S01]  /*40a0*/  ISETP.GT.AND P6, PT, R35, 0x8, PT ;  /* 0x000000082300780c */ /* 0x000fe20003fc4270 */
[----:B------:R-:W-:Y:S01]  /*40b0*/  FMUL.FTZ R99, R101, UR6 ;  /* 0x0000000665637c20 */ /* 0x000fe20008410000 */
[----:B------:R-:W3:Y:S01]  /*40c0*/  MUFU.TANH R20, R20 ;  /* 0x0000001400147308 */ /* 0x000ee20000002400 */
[----:B0-----:R-:W-:Y:S01]  /*40d0*/  FSEL R25, R12, -INF , P2 ;  /* 0xff8000000c197808 */ /* 0x001fe20001000000 */
[----:B------:R-:W-:Y:S01]  /*40e0*/  FMUL.FTZ R14, R111, UR6 ;  /* 0x000000066f0e7c20 */ /* 0x000fe20008410000 */
[----:B------:R-:W-:Y:S01]  /*40f0*/  FMUL.FTZ R97, R102, UR6 ;  /* 0x0000000666617c20 */ /* 0x000fe20008410000 */
[C---:B------:R-:W-:Y:S01]  /*4100*/  ISETP.GT.AND P5, PT, R35.reuse, 0x9, PT ;  /* 0x000000092300780c */ /* 0x040fe20003fa4270 */
[----:B------:R-:W-:Y:S01]  /*4110*/  FMUL.FTZ R102, R88, UR6 ;  /* 0x0000000658667c20 */ /* 0x000fe20008410000 */
[----:B------:R-:W-:Y:S01]  /*4120*/  FMUL.FTZ R96, R98, UR6 ;  /* 0x0000000662607c20 */ /* 0x000fe20008410000 */
[----:B------:R-:W-:Y:S01]  /*4130*/  ISETP.GT.AND P4, PT, R35, 0x10, PT ;  /* 0x000000102300780c */ /* 0x000fe20003f84270 */
[----:B------:R-:W0:Y:S01]  /*4140*/  MUFU.TANH R104, R104 ;  /* 0x0000006800687308 */ /* 0x000e220000002400 */
[----:B-1----:R-:W-:Y:S01]  /*4150*/  FSEL R114, R13, -INF , P1 ;  /* 0xff8000000d727808 */ /* 0x002fe20000800000 */
[----:B------:R-:W-:Y:S01]  /*4160*/  FMUL.FTZ R101, R89, UR6 ;  /* 0x0000000659657c20 */ /* 0x000fe20008410000 */
[----:B------:R-:W-:Y:S01]  /*4170*/  FMUL.FTZ R98, R103, UR6 ;  /* 0x0000000667627c20 */ /* 0x000fe20008410000 */
[----:B------:R-:W-:Y:S01]  /*4180*/  ISETP.GT.AND P3, PT, R35, 0x11, PT ;  /* 0x000000112300780c */ /* 0x000fe20003f64270 */
[----:B------:R-:W-:Y:S01]  /*4190*/  FMUL.FTZ R103, R92, UR6 ;  /* 0x000000065c677c20 */ /* 0x000fe20008410000 */
[----:B------:R-:W-:Y:S01]  /*41a0*/  FMNMX.FTZ R133, R25, R114, !PT ;  /* 0x0000007219857209 */ /* 0x000fe20007810000 */
[----:B------:R-:W-:Y:S01]  /*41b0*/  FMUL.FTZ R92, R93, UR6 ;  /* 0x000000065d5c7c20 */ /* 0x000fe20008410000 */
[----:B------:R-:W1:Y:S01]  /*41c0*/  MUFU.TANH R105, R105 ;  /* 0x0000006900697308 */ /* 0x000e620000002400 */
[----:B---3--:R-:W-:Y:S01]  /*41d0*/  FSEL R116, R20, -INF , P6 ;  /* 0xff80000014747808 */ /* 0x008fe20003000000 */
[----:B------:R-:W-:Y:S01]  /*41e0*/  FMUL.FTZ R88, R90, UR6 ;  /* 0x000000065a587c20 */ /* 0x000fe20008410000 */
[----:B------:R-:W-:Y:S01]  /*41f0*/  FMUL.FTZ R90, R94, UR6 ;  /* 0x000000065e5a7c20 */ /* 0x000fe20008410000 */
[----:B------:R-:W-:Y:S01]  /*4200*/  FMUL.FTZ R94, R80, UR6 ;  /* 0x00000006505e7c20 */ /* 0x000fe20008410000 */
[----:B------:R-:W-:Y:S01]  /*4210*/  FMNMX.FTZ R133, R116, R133, !PT ;  /* 0x0000008574857209 */ /* 0x000fe20007810000 */
[----:B------:R-:W-:Y:S01]  /*4220*/  FMUL.FTZ R93, R81, UR6 ;  /* 0x00000006515d7c20 */ /* 0x000fe20008410000 */
[----:B------:R-:W-:Y:S01]  /*4230*/  FMUL.FTZ R89, R91, UR6 ;  /* 0x000000065b597c20 */ /* 0x000fe20008410000 */
[----:B------:R-:W3:Y:S01]  /*4240*/  MUFU.TANH R10, R10 ;  /* 0x0000000a000a7308 */ /* 0x000ee20000002400 */
        /* <DEDUP_REMOVED lines=16> */
[----:B---3--:R-:W-:Y:S01]  /*4350*/  FSEL R10, R10, -INF , P2 ;  /* 0xff8000000a0a7808 */ /* 0x008fe20001000000 */
[----:B------:R-:W-:Y:S01]  /*4360*/  FMUL.FTZ R81, R83, UR6 ;  /* 0x0000000653517c20 */ /* 0x000fe20008410000 */
[----:B------:R-:W-:Y:S01]  /*4370*/  ISETP.GT.AND P2, PT, R35, 0x18, PT ;  /* 0x000000182300780c */ /* 0x000fe20003f44270 */
[----:B------:R-:W-:Y:S01]  /*4380*/  FMUL.FTZ R83, R87, UR6 ;  /* 0x0000000657537c20 */ /* 0x000fe20008410000 */
[----:B------:R-:W-:Y:S01]  /*4390*/  FMUL.FTZ R122, R45, UR6 ;  /* 0x000000062d7a7c20 */ /* 0x000fe20008410000 */
        /* <DEDUP_REMOVED lines=13> */
[----:B------:R-:W-:Y:S01]  /*4470*/  ISETP.GT.AND P1, PT, R35, 0x19, PT ;  /* 0x000000192300780c */ /* 0x000fe20003f24270 */
[----:B------:R-:W-:Y:S01]  /*4480*/  FMUL.FTZ R119, R40, UR6 ;  /* 0x0000000628777c20 */ /* 0x000fe20008410000 */
[----:B------:R-:W-:Y:S01]  /*4490*/  FMUL.FTZ R73, R75, UR6 ;  /* 0x000000064b497c20 */ /* 0x000fe20008410000 */
[----:B------:R-:W-:Y:S01]  /*44a0*/  FMUL.FTZ R75, R79, UR6 ;  /* 0x000000064f4b7c20 */ /* 0x000fe20008410000 */
        /* <DEDUP_REMOVED lines=12> */
[----:B------:R-:W-:Y:S01]  /*4570*/  ISETP.GT.AND P6, PT, R35, 0x20, PT ;  /* 0x000000202300780c */ /* 0x000fe20003fc4270 */
[----:B------:R-:W-:Y:S01]  /*4580*/  FMUL.FTZ R121, R44, UR6 ;  /* 0x000000062c797c20 */ /* 0x000fe20008410000 */
[----:B------:R-:W-:Y:S01]  /*4590*/  FMUL.FTZ R57, R59, UR6 ;  /* 0x000000063b397c20 */ /* 0x000fe20008410000 */
        /* <DEDUP_REMOVED lines=38> */
[----:B------:R-:W-:Y:S01]  /*4800*/  ULDC UR7, c[0x0][0x988] ;  /* 0x0002620000077ab9 */ /* 0x000fe20000000800 */
[----:B------:R-:W-:Y:S01]  /*4810*/  FMNMX.FTZ R133, R150, R133, !PT ;  /* 0x0000008596857209 */ /* 0x000fe20007810000 */
[----:B------:R-:W-:Y:S01]  /*4820*/  FMUL.FTZ R26, R26, UR6 ;  /* 0x000000061a1a7c20 */ /* 0x000fe20008410000 */
[----:B------:R-:W-:Y:S01]  /*4830*/  P2R R117, PR, RZ, 0x1 ;  /* 0x00000001ff757803 */ /* 0x000fe20000000000 */
[----:B------:R-:W-:Y:S01]  /*4840*/  MUFU.TANH R97, R97 ;  /* 0x0000006100617308 */ /* 0x000fe20000002400 */
[----:B0-----:R-:W-:Y:S01]  /*4850*/  FSEL R24, R21, -INF , P3 ;  /* 0xff80000015187808 */ /* 0x001fe20001800000 */
[----:B------:R-:W-:Y:S01]  /*4860*/  FMUL.FTZ R27, R27, UR6 ;  /* 0x000000061b1b7c20 */ /* 0x000fe20008410000 */
[----:B------:R-:W-:Y:S01]  /*4870*/  ISETP.GT.AND P3, PT, R35, 0x29, PT ;  /* 0x000000292300780c */ /* 0x000fe20003f64270 */
[----:B------:R-:W-:-:S04]  /*4880*/  FMUL.FTZ R30, R30, UR6 ;  /* 0x000000061e1e7c20 */ /* 0x000fc80008410000 */
[----:B------:R-:W0:Y:S01]  /*4890*/  MUFU.TANH R92, R92 ;  /* 0x0000005c005c7308 */ /* 0x000e220000002400 */
[----:B-1----:R-:W-:-:S04]  /*48a0*/  FSEL R148, R103, -INF , P4 ;  /* 0xff80000067947808 */ /* 0x002fc80002000000 */
[----:B------:R-:W-:-:S03]  /*48b0*/  FMNMX.FTZ R133, R148, R133, !PT ;  /* 0x0000008594857209 */ /* 0x000fc60007810000 */
[----:B------:R-:W1:Y:S08]  /*48c0*/  MUFU.TANH R98, R98 ;  /* 0x0000006200627308 */ /* 0x000e700000002400 */
[----:B------:R-:W-:Y:S01]  /*48d0*/  MUFU.TANH R94, R94 ;  /* 0x0000005e005e7308 */ /* 0x000fe20000002400 */
[----:B0-----:R-:W-:-:S04]  /*48e0*/  FSEL R126, R92, -INF , P3 ;  /* 0xff8000005c7e7808 */ /* 0x001fc80001800000 */
[----:B------:R-:W-:-:S03]  /*48f0*/  FMNMX.FTZ R133, R126, R133, !PT ;  /* 0x000000857e857209 */ /* 0x000fc60007810000 */
[----:B------:R-:W0:Y:S01]  /*4900*/  MUFU.TANH R88, R88 ;  /* 0x0000005800587308 */ /* 0x000e220000002400 */
[----:B-1----:R-:W-:Y:S02]  /*4910*/  FSEL R32, R98, -INF , P1 ;  /* 0xff80000062207808 */ /* 0x002fe40000800000 */
[----:B------:R-:W-:-:S05]  /*4920*/  ISETP.GT.AND P1, PT, R35, 0x31, PT ;  /* 0x000000312300780c */ /* 0x000fca0003f24270 */
[----:B------:R-:W1:Y:S08]  /*4930*/  MUFU.TANH R93, R93 ;  /* 0x0000005d005d7308 */ /* 0x000e700000002400 */
[----:B------:R-:W3:Y:S01]  /*4940*/  MUFU.TANH R89, R89 ;  /* 0x0000005900597308 */ /* 0x000ee20000002400 */
[----:B0-----:R-:W-:Y:S02]  /*4950*/  FSEL R34, R88, -INF , P6 ;  /* 0xff80000058227808 */ /* 0x001fe40003000000 */
[----:B------:R-:W-:-:S05]  /*4960*/  ISETP.GT.AND P6, PT, R35, 0x38, PT ;  /* 0x000000382300780c */ /* 0x000fca0003fc4270 */
[----:B------:R-:W0:Y:S01]  /*4970*/  MUFU.TANH R95, R95 ;  /* 0x0000005f005f7308 */ /* 0x000e220000002400 */
[----:B-1----:R-:W-:-:S07]  /*4980*/  FSEL R132, R93, -INF , P1 ;  /* 0xff8000005d847808 */ /* 0x002fce0000800000 */
[----:B------:R-:W1:Y:S01]  /*4990*/  MUFU.TANH R90, R90 ;  /* 0x0000005a005a7308 */ /* 0x000e620000002400 */
[----:B---3--:R-:W-:Y:S01]  /*49a0*/  FSEL R36, R89, -INF , P5 ;  /* 0xff80000059247808 */ /* 0x008fe20002800000 */
[----:B------:R-:W-:Y:S01]  /*49b0*/  IMAD.U32 R89, RZ, RZ, UR7 ;  /* 0x00000007ff597e24 */ /* 0x000fe2000f8e00ff */
[----:B------:R-:W-:-:S05]  /*49c0*/  ISETP.GT.AND P5, PT, R35, 0x39, PT ;  /* 0x000000392300780c */ /* 0x000fca0003fa4270 */
[----:B------:R3:W-:Y:S01]  /*49d0*/  MUFU.TANH R13, R28 ;  /* 0x0000001c000d7308 */ /* 0x0007e20000002400 */
[----:B0-----:R-:W-:-:S07]  /*49e0*/  FSEL R144, R95, -INF , P6 ;  /* 0xff8000005f907808 */ /* 0x001fce0003000000 */
[----:B------:R-:W0:Y:S01]  /*49f0*/  MUFU.TANH R84, R84 ;  /* 0x0000005400547308 */ /* 0x000e220000002400 */
[----:B---3--:R-:W-:Y:S02]  /*4a00*/  FSEL R28, R97, -INF , P2 ;  /* 0xff800000611c7808 */ /* 0x008fe40001000000 */
[C---:B------:R-:W-:Y:S02]  /*4a10*/  ISETP.GT.AND P2, PT, R35.reuse, 0x30, PT ;  /* 0x000000302300780c */ /* 0x040fe40003f44270 */
[----:B-1----:R-:W-:Y:S02]  /*4a20*/  FSEL R40, R90, -INF , P4 ;  /* 0xff8000005a287808 */ /* 0x002fe40002000000 */
[----:B------:R-:W-:Y:S01]  /*4a30*/  FSEL R146, R94, -INF , P2 ;  /* 0xff8000005e927808 */ /* 0x000fe20001000000 */
[----:B------:R-:W1:Y:S01]  /*4a40*/  MUFU.TANH R91, R91 ;  /* 0x0000005b005b7308 */ /* 0x000e620000002400 */
[----:B------:R-:W-:Y:S02]  /*4a50*/  ISETP.GT.AND P4, PT, R35, 0x40, PT ;  /* 0x000000402300780c */ /* 0x000fe40003f84270 */
[----:B------:R-:W-:-:S04]  /*4a60*/  FMNMX.FTZ R133, R146, R133, !PT ;  /* 0x0000008592857209 */ /* 0x000fc80007810000 */
[----:B------:R-:W-:Y:S01]  /*4a70*/  FMNMX.FTZ R133, R132, R133, !PT ;  /* 0x0000008584857209 */ /* 0x000fe20007810000 */
[----:B------:R-:W3:Y:S01]  /*4a80*/  MUFU.TANH R86, R86 ;  /* 0x0000005600567308 */ /* 0x000ee20000002400 */
[----:B0-----:R-:W-:Y:S02]  /*4a90*/  FSEL R90, R84, -INF , P5 ;  /* 0xff800000545a7808 */ /* 0x001fe40002800000 */
[----:B------:R-:W-:-:S04]  /*4aa0*/  FMNMX.FTZ R133, R144, R133, !PT ;  /* 0x0000008590857209 */ /* 0x000fc80007810000 */
[----:B------:R-:W-:Y:S01]  /*4ab0*/  FMNMX.FTZ R133, R90, R133, !PT ;  /* 0x000000855a857209 */ /* 0x000fe20007810000 */
[----:B------:R-:W0:Y:S01]  /*4ac0*/  MUFU.TANH R80, R80 ;  /* 0x0000005000507308 */ /* 0x000e220000002400 */
[----:B-1----:R-:W-:Y:S02]  /*4ad0*/  FSEL R42, R91, -INF , P3 ;  /* 0xff8000005b2a7808 */ /* 0x002fe40001800000 */
[----:B------:R-:W-:-:S05]  /*4ae0*/  ISETP.GT.AND P3, PT, R35, 0x41, PT ;  /* 0x000000412300780c */ /* 0x000fca0003f64270 */
[----:B------:R-:W1:Y:S01]  /*4af0*/  MUFU.TANH R85, R85 ;  /* 0x0000005500557308 */ /* 0x000e620000002400 */
[----:B---3--:R-:W-:-:S04]  /*4b00*/  FSEL R142, R86, -INF , P4 ;  /* 0xff800000568e7808 */ /* 0x008fc80002000000 */
[----:B------:R-:W-:-:S03]  /*4b10*/  FMNMX.FTZ R133, R142, R133, !PT ;  /* 0x000000858e857209 */ /* 0x000fc60007810000 */
[----:B------:R-:W3:Y:S01]  /*4b20*/  MUFU.TANH R81, R81 ;  /* 0x0000005100517308 */ /* 0x000ee20000002400 */
[----:B0-----:R-:W-:Y:S02]  /*4b30*/  FSEL R44, R80, -INF , P2 ;  /* 0xff800000502c7808 */ /* 0x001fe40001000000 */
[----:B------:R-:W-:-:S05]  /*4b40*/  ISETP.GT.AND P2, PT, R35, 0x48, PT ;  /* 0x000000482300780c */ /* 0x000fca0003f44270 */
[----:B------:R-:W0:Y:S01]  /*4b50*/  MUFU.TANH R87, R87 ;  /* 0x0000005700577308 */ /* 0x000e220000002400 */
[----:B-1----:R-:W-:-:S04]  /*4b60*/  FSEL R130, R85, -INF , P3 ;  /* 0xff80000055827808 */ /* 0x002fc80001800000 */
[----:B------:R-:W-:-:S03]  /*4b70*/  FMNMX.FTZ R133, R130, R133, !PT ;  /* 0x0000008582857209 */ /* 0x000fc60007810000 */
[----:B------:R-:W1:Y:S01]  /*4b80*/  MUFU.TANH R82, R82 ;  /* 0x0000005200527308 */ /* 0x000e620000002400 */
[----:B---3--:R-:W-:Y:S02]  /*4b90*/  FSEL R46, R81, -INF , P1 ;  /* 0xff800000512e7808 */ /* 0x008fe40000800000 */
[----:B------:R-:W-:-:S05]  /*4ba0*/  ISETP.GT.AND P1, PT, R35, 0x49, PT ;  /* 0x000000492300780c */ /* 0x000fca0003f24270 */
[----:B------:R-:W3:Y:S01]  /*4bb0*/  MUFU.TANH R76, R76 ;  /* 0x0000004c004c7308 */ /* 0x000ee20000002400 */
[----:B0-----:R-:W-:-:S04]  /*4bc0*/  FSEL R140, R87, -INF , P2 ;  /* 0xff800000578c7808 */ /* 0x001fc80001000000 */
[----:B------:R-:W-:-:S03]  /*4bd0*/  FMNMX.FTZ R133, R140, R133, !PT ;  /* 0x000000858c857209 */ /* 0x000fc60007810000 */
        /* <DEDUP_REMOVED lines=28> */
[----:B-1----:R-:W-:-:S07]  /*4da0*/  FSEL R156, R70, -INF , P1 ;  /* 0xff800000469c7808 */ /* 0x002fce0000800000 */
        /* <DEDUP_REMOVED lines=10> */
[----:B---3--:R-:W-:-:S07]  /*4e50*/  FSEL R164, R115, -INF , P1 ;  /* 0xff80000073a47808 */ /* 0x008fce0000800000 */
        /* <DEDUP_REMOVED lines=8> */
[----:B------:R-:W-:Y:S02]  /*4ee0*/  ISETP.GT.AND P6, PT, R35, 0x68, PT ;  /* 0x000000682300780c */ /* 0x000fe40003fc4270 */
[----:B------:R-:W-:-:S03]  /*4ef0*/  FMNMX.FTZ R133, R156, R133, !PT ;  /* 0x000000859c857209 */ /* 0x000fc60007810000 */
[----:B------:R-:W3:Y:S01]  /*4f00*/  MUFU.TANH R65, R65 ;  /* 0x0000004100417308 */ /* 0x000ee20000002400 */
[----:B0-----:R-:W-:-:S07]  /*4f10*/  FSEL R172, R125, -INF , P1 ;  /* 0xff8000007dac7808 */ /* 0x001fce0000800000 */
[----:B------:R-:W0:Y:S01]  /*4f20*/  MUFU.TANH R107, R107 ;  /* 0x0000006b006b7308 */ /* 0x000e220000002400 */
[----:B-1----:R-:W-:Y:S02]  /*4f30*/  FSEL R98, R33, -INF , P1 ;  /* 0xff80000021627808 */ /* 0x002fe40000800000 */
[----:B------:R-:W-:-:S05]  /*4f40*/  ISETP.GT.AND P1, PT, R35, 0xa9, PT ;  /* 0x000000a92300780c */ /* 0x000fca0003f24270 */
        /* <DEDUP_REMOVED lines=8> */
[----:B------:R-:W-:-:S04]  /*4fd0*/  FMNMX.FTZ R29, R10, R11, !PT ;  /* 0x0000000b0a1d7209 */ /* 0x000fc80007810000 */
[----:B------:R-:W-:Y:S01]  /*4fe0*/  FMNMX.FTZ R29, R12, R29, !PT ;  /* 0x0000001d0c1d7209 */ /* 0x000fe20007810000 */
[----:B------:R-:W1:Y:S01]  /*4ff0*/  MUFU.TANH R66, R66 ;  /* 0x0000004200427308 */ /* 0x000e620000002400 */
[----:B---3--:R-:W-:Y:S02]  /*5000*/  FSEL R62, R67, -INF , P4 ;  /* 0xff800000433e7808 */ /* 0x008fe40002000000 */
[----:B------:R-:W-:Y:S02]  /*5010*/  ISETP.GT.AND P4, PT, R35, 0x70, PT ;  /* 0x000000702300780c */ /* 0x000fe40003f84270 */
[----:B------:R-:W-:-:S03]  /*5020*/  FMNMX.FTZ R29, R14, R29, !PT ;  /* 0x0000001d0e1d7209 */ /* 0x000fc60007810000 */
[----:B------:R-:W3:Y:S01]  /*5030*/  MUFU.TANH R109, R109 ;  /* 0x0000006d006d7308 */ /* 0x000ee20000002400 */
[----:B0-----:R-:W-:Y:S02]  /*5040*/  FSEL R160, R108, -INF , P5 ;  /* 0xff8000006ca07808 */ /* 0x001fe40002800000 */
[----:B------:R-:W-:Y:S02]  /*5050*/  FMNMX.FTZ R29, R20, R29, !PT ;  /* 0x0000001d141d7209 */ /* 0x000fe40007810000 */
        /* <DEDUP_REMOVED lines=14> */
[----:B---3--:R-:W-:-:S04]  /*5140*/  FSEL R162, R111, -INF , P2 ;  /* 0xff8000006fa27808 */ /* 0x008fc80001000000 */
[----:B------:R-:W-:-:S03]  /*5150*/  FMNMX.FTZ R133, R162, R133, !PT ;  /* 0x00000085a2857209 */ /* 0x000fc60007810000 */
[----:B------:R-:W3:Y:S01]  /*5160*/  MUFU.TANH R119, R119 ;  /* 0x0000007700777308 */ /* 0x000ee20000002400 */
[----:B0-----:R-:W-:Y:S02]  /*5170*/  FSEL R72, R61, -INF , P6 ;  /* 0xff8000003d487808 */ /* 0x001fe40003000000 */
[----:B------:R-:W-:Y:S02]  /*5180*/  ISETP.GT.AND P6, PT, R35, 0x80, PT ;  /* 0x000000802300780c */ /* 0x000fe40003fc4270 */
        /* <DEDUP_REMOVED lines=37> */
[----:B------:R0:W-:Y:S01]  /*53e0*/  MUFU.TANH R57, R31 ;  /* 0x0000001f00397308 */ /* 0x0001e20000002400 */
[----:B-1----:R-:W-:-:S04]  /*53f0*/  FSEL R170, R123, -INF , P2 ;  /* 0xff8000007baa7808 */ /* 0x002fc80001000000 */
[----:B------:R-:W-:-:S03]  /*5400*/  FMNMX.FTZ R133, R170, R133, !PT ;  /* 0x00000085aa857209 */ /* 0x000fc60007810000 */
[----:B------:R-:W1:Y:S01]  /*5410*/  MUFU.TANH R127, R127 ;  /* 0x0000007f007f7308 */ /* 0x000e620000002400 */
[----:B0-----:R-:W-:Y:S02]  /*5420*/  FMNMX.FTZ R31, R24, R29, !PT ;  /* 0x0000001d181f7209 */ /* 0x001fe40007810000 */
[----:B---3--:R-:W-:Y:S02]  /*5430*/  FSEL R96, R47, -INF , P2 ;  /* 0xff8000002f607808 */ /* 0x008fe40001000000 */
[----:B------:R-:W-:Y:S02]  /*5440*/  FMNMX.FTZ R31, R28, R31, !PT ;  /* 0x0000001f1c1f7209 */ /* 0x000fe40007810000 */
[----:B------:R-:W-:Y:S01]  /*5450*/  ISETP.GT.AND P2, PT, R35, 0xa8, PT ;  /* 0x000000a82300780c */ /* 0x000fe20003f44270 */
[----:B------:R-:W0:Y:S01]  /*5460*/  MUFU.TANH R37, R37 ;  /* 0x0000002500257308 */ /* 0x000e220000002400 */
[----:B------:R-:W-:Y:S02]  /*5470*/  FMNMX.FTZ R31, R32, R31, !PT ;  /* 0x0000001f201f7209 */ /* 0x000fe40007810000 */
[----:B------:R-:W-:-:S02]  /*5480*/  FMNMX.FTZ R133, R172, R133, !PT ;  /* 0x00000085ac857209 */ /* 0x000fc40007810000 */
[----:B------:R-:W-:Y:S02]  /*5490*/  FMNMX.FTZ R31, R34, R31, !PT ;  /* 0x0000001f221f7209 */ /* 0x000fe40007810000 */
[----:B------:R-:W-:Y:S01]  /*54a0*/  FSEL R196, R13, -INF , P2 ;  /* 0xff8000000dc47808 */ /* 0x000fe20001000000 */
[----:B------:R-:W3:Y:S01]  /*54b0*/  MUFU.TANH R129, R129 ;  /* 0x0000008100817308 */ /* 0x000ee20000002400 */
[----:B------:R-:W-:Y:S02]  /*54c0*/  FMNMX.FTZ R35, R36, R31, !PT ;  /* 0x0000001f24237209 */ /* 0x000fe40007810000 */
[----:B-1----:R-:W-:Y:S02]  /*54d0*/  FSEL R174, R127, -INF , P6 ;  /* 0xff8000007fae7808 */ /* 0x002fe40003000000 */
[----:B------:R-:W-:Y:S02]  /*54e0*/  FMNMX.FTZ R35, R40, R35, !PT ;  /* 0x0000002328237209 */ /* 0x000fe40007810000 */
[----:B------:R-:W-:Y:S01]  /*54f0*/  FMNMX.FTZ R133, R174, R133, !PT ;  /* 0x00000085ae857209 */ /* 0x000fe20007810000 */
[----:B------:R-:W1:Y:S01]  /*5500*/  MUFU.TANH R131, R131 ;  /* 0x0000008300837308 */ /* 0x000e620000002400 */
[----:B------:R-:W-:-:S02]  /*5510*/  FMNMX.FTZ R35, R42, R35, !PT ;  /* 0x000000232a237209 */ /* 0x000fc40007810000 */
[----:B0-----:R-:W-:Y:S02]  /*5520*/  FSEL R190, R37, -INF , P5 ;  /* 0xff80000025be7808 */ /* 0x001fe40002800000 */
[----:B------:R-:W-:Y:S02]  /*5530*/  FMNMX.FTZ R35, R44, R35, !PT ;  /* 0x000000232c237209 */ /* 0x000fe40007810000 */
[----:B------:R-:W-:Y:S01]  /*5540*/  FMNMX.FTZ R133, R190, R133, !PT ;  /* 0x00000085be857209 */ /* 0x000fe20007810000 */
[----:B------:R0:W-:Y:S01]  /*5550*/  MUFU.TANH R49, R39 ;  /* 0x0000002700317308 */ /* 0x0001e20000002400 */
[----:B------:R-:W-:Y:S02]  /*5560*/  FMNMX.FTZ R37, R46, R35, !PT ;  /* 0x000000232e257209 */ /* 0x000fe40007810000 */
[----:B---3--:R-:W-:Y:S02]  /*5570*/  FSEL R192, R129, -INF , P4 ;  /* 0xff80000081c07808 */ /* 0x008fe40002000000 */
[----:B------:R-:W-:-:S02]  /*5580*/  FMNMX.FTZ R37, R48, R37, !PT ;  /* 0x0000002530257209 */ /* 0x000fc40007810000 */
[----:B------:R-:W-:Y:S01]  /*5590*/  FMNMX.FTZ R133, R192, R133, !PT ;  /* 0x00000085c0857209 */ /* 0x000fe20007810000 */
[----:B------:R-:W3:Y:S01]  /*55a0*/  MUFU.TANH R47, R38 ;  /* 0x00000026002f7308 */ /* 0x000ee20000002400 */
[----:B------:R-:W-:Y:S02]  /*55b0*/  FMNMX.FTZ R37, R50, R37, !PT ;  /* 0x0000002532257209 */ /* 0x000fe40007810000 */
[----:B-1----:R-:W-:Y:S02]  /*55c0*/  FSEL R194, R131, -INF , P3 ;  /* 0xff80000083c27808 */ /* 0x002fe40001800000 */
[----:B------:R-:W-:Y:S02]  /*55d0*/  FMNMX.FTZ R37, R52, R37, !PT ;  /* 0x0000002534257209 */ /* 0x000fe40007810000 */
[----:B------:R-:W-:Y:S01]  /*55e0*/  FMNMX.FTZ R133, R194, R133, !PT ;  /* 0x00000085c2857209 */ /* 0x000fe20007810000 */
[----:B------:R-:W1:Y:S01]  /*55f0*/  MUFU.TANH R51, R26 ;  /* 0x0000001a00337308 */ /* 0x000e620000002400 */
[----:B0-----:R-:W-:-:S02]  /*5600*/  FMNMX.FTZ R39, R54, R37, !PT ;  /* 0x0000002536277209 */ /* 0x001fc40007810000 */
[----:B------:R-:W-:Y:S02]  /*5610*/  FMNMX.FTZ R133, R196, R133, !PT ;  /* 0x00000085c4857209 */ /* 0x000fe40007810000 */
[----:B------:R-:W-:Y:S02]  /*5620*/  FMNMX.FTZ R39, R56, R39, !PT ;  /* 0x0000002738277209 */ /* 0x000fe40007810000 */
[----:B------:R-:W-:Y:S01]  /*5630*/  FMNMX.FTZ R133, R198, R133, !PT ;  /* 0x00000085c6857209 */ /* 0x000fe20007810000 */
[----:B------:R-:W0:Y:S01]  /*5640*/  MUFU.TANH R53, R27 ;  /* 0x0000001b00357308 */ /* 0x000e220000002400 */
[----:B------:R-:W-:-:S03]  /*5650*/  FMNMX.FTZ R39, R58, R39, !PT ;  /* 0x000000273a277209 */ /* 0x000fc60007810000 */
[----:B------:R-:W4:Y:S01]  /*5660*/  SHFL.BFLY PT, R88, R133, 0x2, 0x1f ;  /* 0x0c401f0085587f89 */ /* 0x000f2200000e0000 */
[----:B------:R-:W-:-:S03]  /*5670*/  FMNMX.FTZ R39, R64, R39, !PT ;  /* 0x0000002740277209 */ /* 0x000fc60007810000 */
[----:B------:R-:W5:Y:S01]  /*5680*/  MUFU.TANH R55, R30 ;  /* 0x0000001e00377308 */ /* 0x000f620000002400 */
[----:B------:R-:W-:-:S04]  /*5690*/  FMNMX.FTZ R41, R60, R39, !PT ;  /* 0x000000273c297209 */ /* 0x000fc80007810000 */
[----:B------:R-:W-:-:S04]  /*56a0*/  FMNMX.FTZ R41, R62, R41, !PT ;  /* 0x000000293e297209 */ /* 0x000fc80007810000 */
[----:B------:R-:W-:-:S04]  /*56b0*/  FMNMX.FTZ R43, R66, R41, !PT ;  /* 0x00000029422b7209 */ /* 0x000fc80007810000 */
[----:B------:R-:W-:-:S04]  /*56c0*/  FMNMX.FTZ R43, R68, R43, !PT ;  /* 0x0000002b442b7209 */ /* 0x000fc80007810000 */
[----:B------:R-:W-:Y:S02]  /*56d0*/  FMNMX.FTZ R43, R70, R43, !PT ;  /* 0x0000002b462b7209 */ /* 0x000fe40007810000 */
[----:B----4-:R-:W-:Y:S02]  /*56e0*/  FMNMX.FTZ R13, R133, R88, !PT ;  /* 0x00000058850d7209 */ /* 0x010fe40007810000 */
        /* <DEDUP_REMOVED lines=8> */
[----:B----4-:R-:W-:Y:S02]  /*5770*/  FMNMX.FTZ R88, R13, R88, !PT ;  /* 0x000000580d587209 */ /* 0x010fe40007810000 */
[----:B------:R-:W-:Y:S02]  /*5780*/  FMNMX.FTZ R59, R86, R45, !PT ;  /* 0x0000002d563b7209 */ /* 0x000fe40007810000 */
[C---:B------:R-:W-:Y:S01]  /*5790*/  FSETP.NEU.FTZ.AND P0, PT, R88.reuse, -INF , PT ;  /* 0xff8000005800780b */ /* 0x040fe20003f1d000 */
[----:B------:R-:W-:Y:S01]  /*57a0*/  FMUL.FTZ R33, R88, R89 ;  /* 0x0000005958217220 */ /* 0x000fe20000410000 */
[----:B------:R-:W-:-:S04]  /*57b0*/  FMNMX.FTZ R59, R92, R59, !PT ;  /* 0x0000003b5c3b7209 */ /* 0x000fc80007810000 */
[----:B------:R-:W-:Y:S02]  /*57c0*/  FMNMX.FTZ R59, R94, R59, !PT ;  /* 0x0000003b5e3b7209 */ /* 0x000fe40007810000 */
[----:B------:R-:W-:Y:S02]  /*57d0*/  FSEL R33, R33, RZ, P0 ;  /* 0x000000ff21217208 */ /* 0x000fe40000000000 */
[----:B------:R-:W-:Y:S02]  /*57e0*/  FMNMX.FTZ R59, R96, R59, !PT ;  /* 0x0000003b603b7209 */ /* 0x000fe40007810000 */
[----:B------:R-:W-:Y:S01]  /*57f0*/  ISETP.NE.AND P0, PT, R117, RZ, PT ;  /* 0x000000ff7500720c */ /* 0x000fe20003f05270 */
[-CC-:B------:R-:W-:Y:S01]  /*5800*/  FFMA.FTZ R15, R104, R89.reuse, -R33.reuse ;  /* 0x00000059680f7223 */ /* 0x180fe20000010821 */
[----:B---3--:R-:W-:Y:S01]  /*5810*/  FSEL R104, R47, -INF , P6 ;  /* 0xff8000002f687808 */ /* 0x008fe20003000000 */
        /* <DEDUP_REMOVED lines=11> */
[----:B0-----:R-:W-:Y:S01]  /*58d0*/  FSEL R108, R53, -INF , P3 ;  /* 0xff800000356c7808 */ /* 0x001fe20001800000 */
[--C-:B------:R-:W-:Y:S01]  /*58e0*/  FFMA.FTZ R176, R25, R89, -R33.reuse ;  /* 0x0000005919b07223 */ /* 0x100fe20000010821 */
[----:B------:R-:W-:Y:S01]  /*58f0*/  FMNMX.FTZ R59, R114, R59, !PT ;  /* 0x0000003b723b7209 */ /* 0x000fe20007810000 */
[----:B------:R0:W-:Y:S01]  /*5900*/  MUFU.EX2 R35, R90 ;  /* 0x0000005a00237308 */ /* 0x0001e20000000800 */
[----:B-----5:R-:W-:Y:S01]  /*5910*/  FSEL R116, R55, -INF , P2 ;  /* 0xff80000037747808 */ /* 0x020fe20001000000 */
[--C-:B------:R-:W-:Y:S01]  /*5920*/  FFMA.FTZ R180, R118, R89, -R33.reuse ;  /* 0x0000005976b47223 */ /* 0x100fe20000010821 */
[----:B------:R-:W-:Y:S01]  /*5930*/  FMNMX.FTZ R59, R108, R59, !PT ;  /* 0x0000003b6c3b7209 */ /* 0x000fe20007810000 */
[-CC-:B------:R-:W-:Y:S01]  /*5940*/  FFMA.FTZ R182, R100, R89.reuse, -R33.reuse ;  /* 0x0000005964b67223 */ /* 0x180fe20000010821 */
[----:B------:R-:W-:Y:S01]  /*5950*/  FSEL R110, R57, -INF , P1 ;  /* 0xff800000396e7808 */ /* 0x000fe20000800000 */
        /* <DEDUP_REMOVED lines=8> */
[-CC-:B------:R-:W-:Y:S01]  /*59e0*/  FFMA.FTZ R188, R146, R89.reuse, -R33.reuse ;  /* 0x0000005992bc7223 */ /* 0x180fe20000010821 */
[-CC-:B------:R-:W-:Y:S01]  /*59f0*/  FFMA.FTZ R132, R132, R89.reuse, -R33.reuse ;  /* 0x0000005984847223 */ /* 0x180fe20000010821 */
[----:B0-----:R-:W0:Y:S01]  /*5a00*/  SHFL.BFLY PT, R90, R59, 0x2, 0x1f ;  /* 0x0c401f003b5a7f89 */ /* 0x001e2200000e0000 */
        /* <DEDUP_REMOVED lines=9> */
[-CC-:B------:R-:W-:Y:S01]  /*5aa0*/  FFMA.FTZ R136, R136, R89.reuse, -R33.reuse ;  /* 0x0000005988887223 */ /* 0x180fe20000010821 */
[-CC-:B------:R-:W-:Y:S01]  /*5ab0*/  FFMA.FTZ R102, R152, R89.reuse, -R33.reuse ;  /* 0x0000005998667223 */ /* 0x180fe20000010821 */
[-CC-:B------:R-:W-:Y:S01]  /*5ac0*/  FFMA.FTZ R200, R154, R89.reuse, -R33.reuse ;  /* 0x000000599ac87223 */ /* 0x180fe20000010821 */
[-CC-:B------:R-:W-:Y:S01]  /*5ad0*/  FFMA.FTZ R156, R156, R89.reuse, -R33.reuse ;  /* 0x000000599c9c7223 */ /* 0x180fe20000010821 */
[-CC-:B------:R-:W-:Y:S01]  /*5ae0*/  FFMA.FTZ R202, R158, R89.reuse, -R33.reuse ;  /* 0x000000599eca7223 */ /* 0x180fe20000010821 */
[-CC-:B------:R-:W-:Y:S01]  /*5af0*/  FFMA.FTZ R47, R160, R89.reuse, -R33.reuse ;  /* 0x00000059a02f7223 */ /* 0x180fe20000010821 */
[-CC-:B------:R-:W-:Y:S01]  /*5b00*/  FFMA.FTZ R206, R162, R89.reuse, -R33.reuse ;  /* 0x00000059a2ce7223 */ /* 0x180fe20000010821 */
[----:B------:R-:W4:Y:S01]  /*5b10*/  MUFU.EX2 R15, R15 ;  /* 0x0000000f000f7308 */ /* 0x000f220000000800 */
[-CC-:B------:R-:W-:Y:S01]  /*5b20*/  FFMA.FTZ R51, R164, R89.reuse, -R33.reuse ;  /* 0x00000059a4337223 */ /* 0x180fe20000010821 */
[-CC-:B------:R-:W-:Y:S01]  /*5b30*/  FFMA.FTZ R208, R166, R89.reuse, -R33.reuse ;  /* 0x00000059a6d07223 */ /* 0x180fe20000010821 */
[-CC-:B------:R-:W-:Y:S01]  /*5b40*/  FFMA.FTZ R53, R120, R89.reuse, -R33.reuse ;  /* 0x0000005978357223 */ /* 0x180fe20000010821 */
[-CC-:B------:R-:W-:Y:S01]  /*5b50*/  FFMA.FTZ R210, R168, R89.reuse, -R33.reuse ;  /* 0x00000059a8d27223 */ /* 0x180fe20000010821 */
[-CC-:B------:R-:W-:Y:S01]  /*5b60*/  FFMA.FTZ R55, R122, R89.reuse, -R33.reuse ;  /* 0x000000597a377223 */ /* 0x180fe20000010821 */
[-CC-:B------:R-:W-:Y:S01]  /*5b70*/  FFMA.FTZ R212, R170, R89.reuse, -R33.reuse ;  /* 0x00000059aad47223 */ /* 0x180fe20000010821 */
[----:B0-----:R-:W-:Y:S01]  /*5b80*/  FMNMX.FTZ R61, R59, R90, !PT ;  /* 0x0000005a3b3d7209 */ /* 0x001fe20007810000 */
[----:B------:R-:W0:Y:S01]  /*5b90*/  MUFU.EX2 R180, R180 ;  /* 0x000000b400b47308 */ /* 0x000e220000000800 */
[-CC-:B------:R-:W-:Y:S01]  /*5ba0*/  FFMA.FTZ R57, R172, R89.reuse, -R33.reuse ;  /* 0x00000059ac397223 */ /* 0x180fe20000010821 */
[-CC-:B------:R-:W-:Y:S01]  /*5bb0*/  FFMA.FTZ R214, R174, R89.reuse, -R33.reuse ;  /* 0x00000059aed67223 */ /* 0x180fe20000010821 */
[-CC-:B------:R-:W-:Y:S01]  /*5bc0*/  FFMA.FTZ R59, R190, R89.reuse, -R33.reuse ;  /* 0x00000059be3b7223 */ /* 0x180fe20000010821 */
[----:B------:R-:W5:Y:S01]  /*5bd0*/  SHFL.BFLY PT, R90, R61, 0x1, 0x1f ;  /* 0x0c201f003d5a7f89 */ /* 0x000f6200000e0000 */
[-CC-:B------:R-:W-:Y:S01]  /*5be0*/  FFMA.FTZ R216, R192, R89.reuse, -R33.reuse ;  /* 0x00000059c0d87223 */ /* 0x180fe20000010821 */
[-CC-:B------:R-:W-:Y:S01]  /*5bf0*/  FFMA.FTZ R194, R194, R89.reuse, -R33.reuse ;  /* 0x00000059c2c27223 */ /* 0x180fe20000010821 */
[-CC-:B------:R-:W-:Y:S01]  /*5c00*/  FFMA.FTZ R218, R196, R89.reuse, -R33.reuse ;  /* 0x00000059c4da7223 */ /* 0x180fe20000010821 */
[----:B------:R-:W2:Y:S01]  /*5c10*/  MUFU.EX2 R21, R21 ;  /* 0x0000001500157308 */ /* 0x000ea20000000800 */
[----:B------:R-:W-:Y:S01]  /*5c20*/  FFMA.FTZ R33, R198, R89, -R33 ;  /* 0x00000059c6217223 */ /* 0x000fe20000010821 */
[----:B------:R-:W-:-:S06]  /*5c30*/  ISETP.GE.AND P2, PT, R113, 0xb1, PT ;  /* 0x000000b17100780c */ /* 0x000fcc0003f46270 */
[----:B------:R-:W2:Y:S08]  /*5c40*/  MUFU.EX2 R182, R182 ;  /* 0x000000b600b67308 */ /* 0x000eb00000000800 */
[----:B------:R-:W2:Y:S01]  /*5c50*/  MUFU.EX2 R25, R25 ;  /* 0x0000001900197308 */ /* 0x000ea20000000800 */
[----:B-----5:R-:W-:-:S04]  /*5c60*/  FMNMX.FTZ R90, R61, R90, !PT ;  /* 0x0000005a3d5a7209 */ /* 0x020fc80007810000 */
[C---:B------:R-:W-:Y:S01]  /*5c70*/  FSETP.NEU.FTZ.AND P1, PT, R90.reuse, -INF , PT ;  /* 0xff8000005a00780b */ /* 0x040fe20003f3d000 */
[----:B------:R-:W-:Y:S02]  /*5c80*/  FMUL.FTZ R63, R90, R89 ;  /* 0x000000595a3f7220 */ /* 0x000fe40000410000 */
[----:B------:R-:W5:Y:S03]  /*5c90*/  MUFU.EX2 R184, R184 ;  /* 0x000000b800b87308 */ /* 0x000f660000000800 */
[----:B------:R-:W-:Y:S02]  /*5ca0*/  FSEL R63, R63, RZ, P1 ;  /* 0x000000ff3f3f7208 */ /* 0x000fe40000800000 */
[----:B------:R-:W-:-:S03]  /*5cb0*/  ISETP.NE.AND P1, PT, R22, RZ, PT ;  /* 0x000000ff1600720c */ /* 0x000fc60003f25270 */
[----:B------:R-:W-:Y:S01]  /*5cc0*/  MUFU.EX2 R27, R27 ;  /* 0x0000001b001b7308 */ /* 0x000fe20000000800 */
[-CC-:B------:R-:W-:Y:S01]  /*5cd0*/  FFMA.FTZ R177, R10, R89.reuse, -R63.reuse ;  /* 0x000000590ab17223 */ /* 0x180fe2000001083f */
[-C--:B------:R-:W-:Y:S01]  /*5ce0*/  FFMA.FTZ R10, R11, R89.reuse, -R63 ;  /* 0x000000590b0a7223 */ /* 0x080fe2000001083f */
[----:B-1----:R-:W-:Y:S01]  /*5cf0*/  FADD.FTZ R11, R176, R13 ;  /* 0x0000000db00b7221 */ /* 0x002fe20000010000 */
[-CC-:B------:R-:W-:Y:S01]  /*5d00*/  FFMA.FTZ R189, R44, R89.reuse, -R63.reuse ;  /* 0x000000592cbd7223 */ /* 0x180fe2000001083f */
[-CC-:B------:R-:W-:Y:S01]  /*5d10*/  FFMA.FTZ R179, R12, R89.reuse, -R63.reuse ;  /* 0x000000590cb37223 */ /* 0x180fe2000001083f */
[-C--:B------:R-:W-:Y:S01]  /*5d20*/  FFMA.FTZ R12, R14, R89.reuse, -R63 ;  /* 0x000000590e0c7223 */ /* 0x080fe2000001083f */
[----:B---3--:R-:W-:Y:S01]  /*5d30*/  FADD.FTZ R44, R178, R11 ;  /* 0x0000000bb22c7221 */ /* 0x008fe20000010000 */
[----:B------:R-:W-:Y:S01]  /*5d40*/  MUFU.EX2 R177, R177 ;  /* 0x000000b100b17308 */ /* 0x000fe20000000800 */
[-CC-:B------:R-:W-:Y:S01]  /*5d50*/  FFMA.FTZ R181, R20, R89.reuse, -R63.reuse ;  /* 0x0000005914b57223 */ /* 0x180fe2000001083f */
[-CC-:B------:R-:W-:Y:S01]  /*5d60*/  FFMA.FTZ R20, R32, R89.reuse, -R63.reuse ;  /* 0x0000005920147223 */ /* 0x180fe2000001083f */
[----:B----4-:R-:W-:Y:S01]  /*5d70*/  FADD.FTZ R11, R15, R44 ;  /* 0x0000002c0f0b7221 */ /* 0x010fe20000010000 */
[-CC-:B------:R-:W-:Y:S01]  /*5d80*/  FFMA.FTZ R32, R46, R89.reuse, -R63.reuse ;  /* 0x000000592e207223 */ /* 0x180fe2000001083f */
[-CC-:B------:R-:W-:Y:S01]  /*5d90*/  FFMA.FTZ R14, R24, R89.reuse, -R63.reuse ;  /* 0x00000059180e7223 */ /* 0x180fe2000001083f */
[-C--:B------:R-:W-:Y:S01]  /*5da0*/  FFMA.FTZ R183, R28, R89.reuse, -R63 ;  /* 0x000000591cb77223 */ /* 0x080fe2000001083f */
[----:B0-----:R-:W-:Y:S01]  /*5db0*/  FADD.FTZ R44, R180, R11 ;  /* 0x0000000bb42c7221 */ /* 0x001fe20000010000 */
[----:B------:R-:W0:Y:S01]  /*5dc0*/  MUFU.EX2 R10, R10 ;  /* 0x0000000a000a7308 */ /* 0x000e220000000800 */
[-CC-:B------:R-:W-:Y:S01]  /*5dd0*/  FFMA.FTZ R191, R48, R89.reuse, -R63.reuse ;  /* 0x0000005930bf7223 */ /* 0x180fe2000001083f */
[-CC-:B------:R-:W-:Y:S01]  /*5de0*/  FFMA.FTZ R185, R34, R89.reuse, -R63.reuse ;  /* 0x0000005922b97223 */ /* 0x180fe2000001083f */
[----:B--2---:R-:W-:Y:S01]  /*5df0*/  FADD.FTZ R11, R21, R44 ;  /* 0x0000002c150b7221 */ /* 0x004fe20000010000 */
[-CC-:B------:R-:W-:Y:S01]  /*5e00*/  FFMA.FTZ R34, R50, R89.reuse, -R63.reuse ;  /* 0x0000005932227223 */ /* 0x180fe2000001083f */
[-CC-:B------:R-:W-:Y:S01]  /*5e10*/  FFMA.FTZ R24, R36, R89.reuse, -R63.reuse ;  /* 0x0000005924187223 */ /* 0x180fe2000001083f */
[-C--:B------:R-:W-:Y:S01]  /*5e20*/  FFMA.FTZ R187, R40, R89.reuse, -R63 ;  /* 0x0000005928bb7223 */ /* 0x080fe2000001083f */
[----:B------:R-:W-:Y:S01]  /*5e30*/  FADD.FTZ R46, R182, R11 ;  /* 0x0000000bb62e7221 */ /* 0x000fe20000010000 */
[----:B------:R-:W1:Y:S01]  /*5e40*/  MUFU.EX2 R179, R179 ;  /* 0x000000b300b37308 */ /* 0x000e620000000800 */
[-CC-:B------:R-:W-:Y:S01]  /*5e50*/  FFMA.FTZ R28, R42, R89.reuse, -R63.reuse ;  /* 0x000000592a1c7223 */ /* 0x180fe2000001083f */
[----:B------:R-:W-:Y:S01]  /*5e60*/  FFMA.FTZ R193, R52, R89, -R63 ;  /* 0x0000005934c17223 */ /* 0x000fe2000001083f */
[----:B------:R-:W-:Y:S01]  /*5e70*/  FADD.FTZ R11, R25, R46 ;  /* 0x0000002e190b7221 */ /* 0x000fe20000010000 */
[----:B------:R-:W-:-:S02]  /*5e80*/  @P1 VIADD R3, R3, 0x34840 ;  /* 0x0003484003031836 */ /* 0x000fc40000000000 */
[-CC-:B------:R-:W-:Y:S01]  /*5e90*/  FFMA.FTZ R36, R54, R89.reuse, -R63.reuse ;  /* 0x0000005936247223 */ /* 0x180fe2000001083f */
[-C--:B------:R-:W-:Y:S01]  /*5ea0*/  FFMA.FTZ R195, R56, R89.reuse, -R63 ;  /* 0x0000005938c37223 */ /* 0x080fe2000001083f */
[----:B-----5:R-:W-:Y:S01]  /*5eb0*/  FADD.FTZ R46, R184, R11 ;  /* 0x0000000bb82e7221 */ /* 0x020fe20000010000 */
[----:B------:R-:W2:Y:S01]  /*5ec0*/  MUFU.EX2 R186, R186 ;  /* 0x000000ba00ba7308 */ /* 0x000ea20000000800 */
[----:B0-----:R-:W-:Y:S01]  /*5ed0*/  FADD.FTZ R48, R177, R10 ;  /* 0x0000000ab1307221 */ /* 0x001fe20000010000 */
[----:B------:R-:W-:Y:S01]  /*5ee0*/  @P1 PRMT R3, R135, 0x654, R3 ;  /* 0x0000065487031816 */ /* 0x000fe20000000003 */
[----:B------:R-:W-:Y:S01]  /*5ef0*/  FADD.FTZ R65, R27, R46 ;  /* 0x0000002e1b417221 */ /* 0x000fe20000010000 */
[-CC-:B------:R-:W-:Y:S01]  /*5f00*/  FFMA.FTZ R40, R58, R89.reuse, -R63.reuse ;  /* 0x000000593a287223 */ /* 0x180fe2000001083f */
[-CC-:B------:R-:W-:Y:S01]  /*5f10*/  FFMA.FTZ R197, R64, R89.reuse, -R63.reuse ;  /* 0x0000005940c57223 */ /* 0x180fe2000001083f */
[----:B------:R0:W-:Y:S01]  /*5f20*/  @P1 SYNCS.ARRIVE.TRANS64.RED.A1T0 RZ, [R3+URZ], RZ ;  /* 0x000000ff03ff19a7 */ /* 0x0001e2000810043f */
[-CC-:B------:R-:W-:Y:S01]  /*5f30*/  FFMA.FTZ R42, R60, R89.reuse, -R63.reuse ;  /* 0x000000593c2a7223 */ /* 0x180fe2000001083f */
[----:B------:R-:W3:Y:S01]  /*5f40*/  MUFU.EX2 R12, R12 ;  /* 0x0000000c000c7308 */ /* 0x000ee20000000800 */
[----:B-1----:R-:W-:Y:S01]  /*5f50*/  FADD.FTZ R11, R179, R48 ;  /* 0x00000030b30b7221 */ /* 0x002fe20000010000 */
[-CC-:B------:R-:W-:Y:S01]  /*5f60*/  FFMA.FTZ R199, R62, R89.reuse, -R63.reuse ;  /* 0x000000593ec77223 */ /* 0x180fe2000001083f */
[-CC-:B------:R-:W-:Y:S01]  /*5f70*/  FFMA.FTZ R44, R66, R89.reuse, -R63.reuse ;  /* 0x00000059422c7223 */ /* 0x180fe2000001083f */
[-CC-:B------:R-:W-:Y:S01]  /*5f80*/  FFMA.FTZ R201, R68, R89.reuse, -R63.reuse ;  /* 0x0000005944c97223 */ /* 0x180fe2000001083f */
[-CC-:B------:R-:W-:Y:S01]  /*5f90*/  FFMA.FTZ R46, R70, R89.reuse, -R63.reuse ;  /* 0x00000059462e7223 */ /* 0x180fe2000001083f */
[-CC-:B------:R-:W-:Y:S01]  /*5fa0*/  FFMA.FTZ R203, R72, R89.reuse, -R63.reuse ;  /* 0x0000005948cb7223 */ /* 0x180fe2000001083f */
[-C--:B------:R-:W-:Y:S01]  /*5fb0*/  FFMA.FTZ R205, R78, R89.reuse, -R63 ;  /* 0x000000594ecd7223 */ /* 0x080fe2000001083f */
[----:B------:R-:W1:Y:S01]  /*5fc0*/  MUFU.EX2 R29, R126 ;  /* 0x0000007e001d7308 */ /* 0x000e620000000800 */
[----:B--2---:R-:W-:Y:S01]  /*5fd0*/  FADD.FTZ R50, R186, R65 ;  /* 0x00000041ba327221 */ /* 0x004fe20000010000 */
[-CC-:B------:R-:W-:Y:S01]  /*5fe0*/  FFMA.FTZ R207, R80, R89.reuse, -R63.reuse ;  /* 0x0000005950cf7223 */ /* 0x180fe2000001083f */
[-CC-:B------:R-:W-:Y:S01]  /*5ff0*/  FFMA.FTZ R82, R82, R89.reuse, -R63.reuse ;  /* 0x0000005952527223 */ /* 0x180fe2000001083f */
[-CC-:B------:R-:W-:Y:S01]  /*6000*/  FFMA.FTZ R84, R84, R89.reuse, -R63.reuse ;  /* 0x0000005954547223 */ /* 0x180fe2000001083f */
[-CC-:B------:R-:W-:Y:S01]  /*6010*/  FFMA.FTZ R86, R86, R89.reuse, -R63.reuse ;  /* 0x0000005956567223 */ /* 0x180fe2000001083f */
[-CC-:B------:R-:W-:Y:S01]  /*6020*/  FFMA.FTZ R92, R92, R89.reuse, -R63.reuse ;  /* 0x000000595c5c7223 */ /* 0x180fe2000001083f */
[-C--:B------:R-:W-:Y:S01]  /*6030*/  FFMA.FTZ R94, R94, R89.reuse, -R63 ;  /* 0x000000595e5e7223 */ /* 0x080fe2000001083f */
[----:B------:R-:W2:Y:S01]  /*6040*/  MUFU.EX2 R181, R181 ;  /* 0x000000b500b57308 */ /* 0x000ea20000000800 */
[----:B---3--:R-:W-:Y:S01]  /*6050*/  FADD.FTZ R48, R12, R11 ;  /* 0x0000000b0c307221 */ /* 0x008fe20000010000 */
[-CC-:B------:R-:W-:Y:S01]  /*6060*/  FFMA.FTZ R96, R96, R89.reuse, -R63.reuse ;  /* 0x0000005960607223 */ /* 0x180fe2000001083f */
[-CC-:B------:R-:W-:Y:S01]  /*6070*/  FFMA.FTZ R98, R98, R89.reuse, -R63.reuse ;  /* 0x0000005962627223 */ /* 0x180fe2000001083f */
[-CC-:B------:R-:W-:Y:S01]  /*6080*/  FFMA.FTZ R104, R104, R89.reuse, -R63.reuse ;  /* 0x0000005968687223 */ /* 0x180fe2000001083f */
[-CC-:B------:R-:W-:Y:S01]  /*6090*/  FFMA.FTZ R106, R106, R89.reuse, -R63.reuse ;  /* 0x000000596a6a7223 */ /* 0x180fe2000001083f */
[-CC-:B------:R-:W-:Y:S01]  /*60a0*/  FFMA.FTZ R114, R114, R89.reuse, -R63.reuse ;  /* 0x0000005972727223 */ /* 0x180fe2000001083f */
[--C-:B------:R-:W-:Y:S01]  /*60b0*/  FFMA.FTZ R108, R108, R89, -R63.reuse ;  /* 0x000000596c6c7223 */ /* 0x100fe2000001083f */
[----:B------:R-:W3:Y:S01]  /*60c0*/  MUFU.EX2 R188, R188 ;  /* 0x000000bc00bc7308 */ /* 0x000ee20000000800 */
[----:B-1----:R-:W-:Y:S01]  /*60d0*/  FADD.FTZ R65, R29, R50 ;  /* 0x000000321d417221 */ /* 0x002fe20000010000 */
[----:B------:R-:W-:Y:S01]  /*60e0*/  F2FP.F16.F32.PACK_AB R177, R10, R177 ;  /* 0x000000b10ab1723e */ /* 0x000fe200000000ff */
[----:B------:R-:W-:Y:S01]  /*60f0*/  FFMA.FTZ R116, R116, R89, -R63 ;  /* 0x0000005974747223 */ /* 0x000fe2000001083f */
[----:B------:R-:W-:-:S02]  /*6100*/  F2FP.F16.F32.PACK_AB R182, R25, R182 ;  /* 0x000000b619b6723e */ /* 0x000fc400000000ff */
[----:B------:R-:W-:Y:S02]  /*6110*/  CS2R R80, SRZ ;  /* 0x0000000000507805 */ /* 0x000fe4000001ff00 */
[----:B------:R-:W-:Y:S02]  /*6120*/  F2FP.F16.F32.PACK_AB R184, R27, R184 ;  /* 0x000000b81bb8723e */ /* 0x000fe400000000ff */
[----:B------:R-:W-:Y:S01]  /*6130*/  CS2R R78, SRZ ;  /* 0x00000000004e7805 */ /* 0x000fe2000001ff00 */
[----:B------:R-:W1:Y:S01]  /*6140*/  MUFU.EX2 R14, R14 ;  /* 0x0000000e000e7308 */ /* 0x000e620000000800 */
[----:B--2---:R-:W-:Y:S01]  /*6150*/  FADD.FTZ R11, R181, R48 ;  /* 0x00000030b50b7221 */ /* 0x004fe20000010000 */
[----:B------:R-:W-:Y:S02]  /*6160*/  F2FP.F16.F32.PACK_AB R186, R29, R186 ;  /* 0x000000ba1dba723e */ /* 0x000fe400000000ff */
[----:B------:R-:W-:Y:S02]  /*6170*/  CS2R R72, SRZ ;  /* 0x0000000000487805 */ /* 0x000fe4000001ff00 */
[----:B------:R-:W-:-:S02]  /*6180*/  F2FP.F16.F32.PACK_AB R176, R13, R176 ;  /* 0x000000b00db0723e */ /* 0x000fc400000000ff */
[----:B------:R-:W-:Y:S02]  /*6190*/  CS2R R70, SRZ ;  /* 0x0000000000467805 */ /* 0x000fe4000001ff00 */
[----:B------:R-:W-:Y:S02]  /*61a0*/  F2FP.F16.F32.PACK_AB R178, R15, R178 ;  /* 0x000000b20fb2723e */ /* 0x000fe400000000ff */
[----:B------:R-:W-:Y:S01]  /*61b0*/  CS2R R68, SRZ ;  /* 0x0000000000447805 */ /* 0x000fe2000001ff00 */
[----:B------:R-:W2:Y:S01]  /*61c0*/  MUFU.EX2 R31, R132 ;  /* 0x00000084001f7308 */ /* 0x000ea20000000800 */
[----:B---3--:R-:W-:Y:S01]  /*61d0*/  FADD.FTZ R48, R188, R65 ;  /* 0x00000041bc307221 */ /* 0x008fe20000010000 */
[----:B------:R-:W-:Y:S02]  /*61e0*/  F2FP.F16.F32.PACK_AB R180, R21, R180 ;  /* 0x000000b415b4723e */ /* 0x000fe400000000ff */
[----:B------:R-:W-:Y:S02]  /*61f0*/  CS2R R66, SRZ ;  /* 0x0000000000427805 */ /* 0x000fe4000001ff00 */
[----:B------:R-:W-:-:S02]  /*6200*/  F2FP.F16.F32.PACK_AB R179, R12, R179 ;  /* 0x000000b30cb3723e */ /* 0x000fc400000000ff */
[----:B------:R-:W3:Y:S01]  /*6210*/  MUFU.EX2 R183, R183 ;  /* 0x000000b700b77308 */ /* 0x000ee20000000800 */
[C---:B-1----:R-:W-:Y:S01]  /*6220*/  FADD.FTZ R50, R14.reuse, R11 ;  /* 0x0000000b0e327221 */ /* 0x042fe20000010000 */
[----:B------:R-:W-:-:S06]  /*6230*/  F2FP.F16.F32.PACK_AB R181, R14, R181 ;  /* 0x000000b50eb5723e */ /* 0x000fcc00000000ff */
[----:B------:R-:W1:Y:S01]  /*6240*/  MUFU.EX2 R26, R26 ;  /* 0x0000001a001a7308 */ /* 0x000e620000000800 */
[C---:B--2---:R-:W-:Y:S01]  /*6250*/  FADD.FTZ R65, R31.reuse, R48 ;  /* 0x000000301f417221 */ /* 0x044fe20000010000 */
[----:B------:R-:W-:Y:S01]  /*6260*/  FFMA.FTZ R48, R74, R89, -R63 ;  /* 0x000000594a307223 */ /* 0x000fe2000001083f */
[----:B------:R-:W-:Y:S02]  /*6270*/  F2FP.F16.F32.PACK_AB R188, R31, R188 ;  /* 0x000000bc1fbc723e */ /* 0x000fe400000000ff */
[----:B------:R-:W-:-:S03]  /*6280*/  CS2R R74, SRZ ;  /* 0x00000000004a7805 */ /* 0x000fc6000001ff00 */
[----:B------:R-:W2:Y:S01]  /*6290*/  MUFU.EX2 R20, R20 ;  /* 0x0000001400147308 */ /* 0x000ea20000000800 */
[----:B---3--:R-:W-:-:S07]  /*62a0*/  FADD.FTZ R11, R183, R50 ;  /* 0x00000032b70b7221 */ /* 0x008fce0000010000 */
[----:B------:R-:W3:Y:S01]  /*62b0*/  MUFU.EX2 R185, R185 ;  /* 0x000000b900b97308 */ /* 0x000ee20000000800 */
[----:B-1----:R-:W-:Y:S01]  /*62c0*/  FADD.FTZ R52, R26, R65 ;  /* 0x000000411a347221 */ /* 0x002fe20000010000 */
[----:B------:R-:W-:-:S03]  /*62d0*/  F2FP.F16.F32.PACK_AB R190, R35, R26 ;  /* 0x0000001a23be723e */ /* 0x000fc600000000ff */
[----:B------:R-:W-:-:S03]  /*62e0*/  FADD.FTZ R65, R35, R52 ;  /* 0x0000003423417221 */ /* 0x000fc60000010000 */
        /* <DEDUP_REMOVED lines=9> */
[----:B------:R-:W-:Y:S02]  /*6380*/  F2FP.F16.F32.PACK_AB R185, R24, R185 ;  /* 0x000000b918b9723e */ /* 0x000fe400000000ff */
[----:B------:R-:W-:-:S04]  /*6390*/  CS2R R24, SRZ ;  /* 0x0000000000187805 */ /* 0x000fc8000001ff00 */
[----:B------:R-:W2:Y:S01]  /*63a0*/  MUFU.EX2 R38, R38 ;  /* 0x0000002600267308 */ /* 0x000ea20000000800 */
[C---:B---3--:R-:W-:Y:S01]  /*63b0*/  FADD.FTZ R65, R37.reuse, R50 ;  /* 0x0000003225417221 */ /* 0x048fe20000010000 */
[-CC-:B------:R-:W-:Y:S01]  /*63c0*/  FFMA.FTZ R50, R76, R89.reuse, -R63.reuse ;  /* 0x000000594c327223 */ /* 0x180fe2000001083f */
[----:B------:R-:W-:Y:S01]  /*63d0*/  F2FP.F16.F32.PACK_AB R192, R37, R30 ;  /* 0x0000001e25c0723e */ /* 0x000fe200000000ff */
[----:B------:R-:W-:Y:S01]  /*63e0*/  FFMA.FTZ R63, R110, R89, -R63 ;  /* 0x000000596e3f7223 */ /* 0x000fe2000001083f */
[----:B------:R-:W-:-:S03]  /*63f0*/  CS2R R76, SRZ ;  /* 0x00000000004c7805 */ /* 0x000fc6000001ff00 */
[----:B------:R-:W3:Y:S01]  /*6400*/  MUFU.EX2 R28, R28 ;  /* 0x0000001c001c7308 */ /* 0x000ee20000000800 */
[----:B-1----:R-:W-:-:S07]  /*6410*/  FADD.FTZ R11, R187, R52 ;  /* 0x00000034bb0b7221 */ /* 0x002fce0000010000 */
[----:B------:R-:W1:Y:S01]  /*6420*/  MUFU.EX2 R39, R134 ;  /* 0x0000008600277308 */ /* 0x000e620000000800 */
[----:B--2---:R-:W-:Y:S01]  /*6430*/  FADD.FTZ R54, R38, R65 ;  /* 0x0000004126367221 */ /* 0x004fe20000010000 */
[----:B------:R-:W-:-:S06]  /*6440*/  CS2R R64, SRZ ;  /* 0x0000000000407805 */ /* 0x000fcc000001ff00 */
[----:B------:R-:W0:Y:S01]  /*6450*/  MUFU.EX2 R189, R189 ;  /* 0x000000bd00bd7308 */ /* 0x000e220000000800 */
[C---:B---3--:R-:W-:Y:S01]  /*6460*/  FADD.FTZ R52, R28.reuse, R11 ;  /* 0x0000000b1c347221 */ /* 0x048fe20000010000 */
[----:B------:R-:W-:Y:S02]  /*6470*/  F2FP.F16.F32.PACK_AB R187, R28, R187 ;  /* 0x000000bb1cbb723e */ /* 0x000fe400000000ff */
[----:B------:R-:W-:-:S04]  /*6480*/  CS2R R28, SRZ ;  /* 0x00000000001c7805 */ /* 0x000fc8000001ff00 */
[----:B------:R-:W2:Y:S01]  /*6490*/  MUFU.EX2 R41, R138 ;  /* 0x0000008a00297308 */ /* 0x000ea20000000800 */
[----:B-1----:R-:W-:-:S07]  /*64a0*/  FADD.FTZ R54, R39, R54 ;  /* 0x0000003627367221 */ /* 0x002fce0000010000 */
        /* <DEDUP_REMOVED lines=16> */
[----:B------:R-:W-:Y:S02]  /*65b0*/  F2FP.F16.F32.PACK_AB R191, R34, R191 ;  /* 0x000000bf22bf723e */ /* 0x000fe400000000ff */
[----:B------:R-:W-:-:S04]  /*65c0*/  CS2R R34, SRZ ;  /* 0x0000000000227805 */ /* 0x000fc8000001ff00 */
[----:B------:R-:W0:Y:S01]  /*65d0*/  MUFU.EX2 R200, R200 ;  /* 0x000000c800c87308 */ /* 0x000e220000000800 */
        /* <DEDUP_REMOVED lines=8> */
[----:B------:R-:W-:Y:S02]  /*6660*/  F2FP.F16.F32.PACK_AB R193, R36, R193 ;  /* 0x000000c124c1723e */ /* 0x000fe400000000ff */
[----:B------:R-:W-:-:S04]  /*6670*/  CS2R R36, SRZ ;  /* 0x0000000000247805 */ /* 0x000fc8000001ff00 */
        /* <DEDUP_REMOVED lines=9> */
[----:B------:R-:W-:Y:S02]  /*6710*/  F2FP.F16.F32.PACK_AB R195, R40, R195 ;  /* 0x000000c328c3723e */ /* 0x000fe400000000ff */
[----:B------:R-:W-:-:S04]  /*6720*/  CS2R R40, SRZ ;  /* 0x0000000000287805 */ /* 0x000fc8000001ff00 */
        /* <DEDUP_REMOVED lines=46> */
[----:B------:R-:W-:Y:S02]  /*6a10*/  F2FP.F16.F32.PACK_AB R210, R55, R210 ;  /* 0x000000d237d2723e */ /* 0x000fe400000000ff */
[----:B------:R-:W-:Y:S02]  /*6a20*/  CS2R R54, SRZ ;  /* 0x0000000000367805 */ /* 0x000fe4000001ff00 */
[----:B------:R-:W-:Y:S02]  /*6a30*/  CS2R R52, SRZ ;  /* 0x0000000000347805 */ /* 0x000fe4000001ff00 */
        /* <DEDUP_REMOVED lines=10> */
[----:B------:R-:W-:Y:S02]  /*6ae0*/  F2FP.F16.F32.PACK_AB R212, R57, R212 ;  /* 0x000000d439d4723e */ /* 0x000fe400000000ff */
[----:B------:R-:W-:-:S04]  /*6af0*/  CS2R R56, SRZ ;  /* 0x0000000000387805 */ /* 0x000fc8000001ff00 */
        /* <DEDUP_REMOVED lines=10> */
[----:B------:R-:W-:Y:S02]  /*6ba0*/  F2FP.F16.F32.PACK_AB R214, R59, R214 ;  /* 0x000000d63bd6723e */ /* 0x000fe400000000ff */
[----:B------:R-:W-:-:S04]  /*6bb0*/  CS2R R58, SRZ ;  /* 0x00000000003a7805 */ /* 0x000fc8000001ff00 */
[----:B------:R0:W3:Y:S01]  /*6bc0*/  MUFU.EX2 R209, R86 ;  /* 0x0000005600d17308 */ /* 0x0000e20000000800 */
[----:B--2---:R-:W-:-:S07]  /*6bd0*/  FADD.FTZ R26, R84, R3 ;  /* 0x00000003541a7221 */ /* 0x004fce0000010000 */
[----:B------:R2:W4:Y:S01]  /*6be0*/  MUFU.EX2 R61, R194 ;  /* 0x000000c2003d7308 */ /* 0x0005220000000800 */
[----:B-1----:R-:W-:Y:S01]  /*6bf0*/  FADD.FTZ R30, R216, R11 ;  /* 0x0000000bd81e7221 */ /* 0x002fe20000010000 */
[----:B0-----:R-:W-:-:S06]  /*6c00*/  CS2R R86, SRZ ;  /* 0x0000000000567805 */ /* 0x001fcc000001ff00 */
[----:B------:R-:W0:Y:S01]  /*6c10*/  MUFU.EX2 R92, R92 ;  /* 0x0000005c005c7308 */ /* 0x000e220000000800 */
[----:B---3--:R-:W-:Y:S01]  /*6c20*/  FADD.FTZ R3, R209, R26 ;  /* 0x0000001ad1037221 */ /* 0x008fe20000010000 */
[----:B--2---:R-:W-:Y:S02]  /*6c30*/  F2FP.F16.F32.PACK_AB R194, R39, R38 ;  /* 0x0000002627c2723e */ /* 0x004fe400000000ff */
[----:B------:R-:W-:Y:S02]  /*6c40*/  CS2R R38, SRZ ;  /* 0x0000000000267805 */ /* 0x000fe4000001ff00 */
[----:B------:R-:W-:Y:S02]  /*6c50*/  F2FP.F16.F32.PACK_AB R209, R209, R84 ;  /* 0x00000054d1d1723e */ /* 0x000fe400000000ff */
[----:B------:R-:W-:Y:S01]  /*6c60*/  CS2R R84, SRZ ;  /* 0x0000000000547805 */ /* 0x000fe2000001ff00 */
[----:B------:R-:W1:Y:S01]  /*6c70*/  MUFU.EX2 R218, R218 ;  /* 0x000000da00da7308 */ /* 0x000e620000000800 */
[C---:B----4-:R-:W-:Y:S01]  /*6c80*/  FADD.FTZ R11, R61.reuse, R30 ;  /* 0x0000001e3d0b7221 */ /* 0x050fe20000010000 */
[----:B------:R-:W-:-:S02]  /*6c90*/  F2FP.F16.F32.PACK_AB R216, R61, R216 ;  /* 0x000000d83dd8723e */ /* 0x000fc400000000ff */
[----:B------:R-:W-:-:S04]  /*6ca0*/  CS2R R60, SRZ ;  /* 0x00000000003c7805 */ /* 0x000fc8000001ff00 */
[----:B------:R-:W2:Y:S01]  /*6cb0*/  MUFU.EX2 R211, R94 ;  /* 0x0000005e00d37308 */ /* 0x000ea20000000800 */
[----:B0-----:R-:W-:-:S07]  /*6cc0*/  FADD.FTZ R26, R92, R3 ;  /* 0x000000035c1a7221 */ /* 0x001fce0000010000 */
        /* <DEDUP_REMOVED lines=22> */
[----:B0-----:R-:W-:Y:S01]  /*6e30*/  FADD.FTZ R10, R116, R11 ;  /* 0x0000000b740a7221 */ /* 0x001fe20000010000 */
[C---:B-1----:R-:W-:Y:S01]  /*6e40*/  FADD.FTZ R3, R33.reuse, R30 ;  /* 0x0000001e21037221 */ /* 0x042fe20000010000 */
[----:B------:R-:W-:Y:S02]  /*6e50*/  F2FP.F16.F32.PACK_AB R218, R33, R218 ;  /* 0x000000da21da723e */ /* 0x000fe400000000ff */
[----:B------:R-:W-:Y:S02]  /*6e60*/  CS2R R32, SRZ ;  /* 0x0000000000207805 */ /* 0x000fe4000001ff00 */
[----:B------:R-:W-:Y:S01]  /*6e70*/  CS2R R30, SRZ ;  /* 0x00000000001e7805 */ /* 0x000fe2000001ff00 */
[C---:B--2---:R-:W-:Y:S01]  /*6e80*/  FADD.FTZ R10, R63.reuse, R10 ;  /* 0x0000000a3f0a7221 */ /* 0x044fe20000010000 */
[----:B------:R-:W-:Y:S02]  /*6e90*/  F2FP.F16.F32.PACK_AB R219, R63, R116 ;  /* 0x000000743fdb723e */ /* 0x000fe400000000ff */
[----:B------:R-:W-:Y:S01]  /*6ea0*/  CS2R R62, SRZ ;  /* 0x00000000003e7805 */ /* 0x000fe2000001ff00 */
[----:B------:R-:W-:Y:S06]  /*6eb0*/  @!P2 BRA `(.L_x_6876) ;  /* 0x0000005400eca947 */ /* 0x000fec0003800000 */
[----:B------:R-:W-:Y:S01]  /*6ec0*/  R2UR UR6, R16 ;  /* 0x00000000100672ca */ /* 0x000fe200000e0000 */
[----:B------:R-:W-:Y:S01]  /*6ed0*/  VIADD R12, R112, 0xfffffffe ;  /* 0xfffffffe700c7836 */ /* 0x000fe20000000000 */
[----:B------:R-:W-:Y:S01]  /*6ee0*/  MOV R13, R90 ;  /* 0x0000005a000d7202 */ /* 0x000fe20000000f00 */
[----:B------:R-:W-:Y:S01]  /*6ef0*/  IMAD.MOV.U32 R11, RZ, RZ, R88 ;  /* 0x000000ffff0b7224 */ /* 0x000fe200078e0058 */
[----:B------:R-:W-:Y:S01]  /*6f00*/  UMOV UR61, UR60 ;  /* 0x0000003c003d7c82 */ /* 0x000fe20008000000 */
[----:B------:R-:W-:Y:S01]  /*6f10*/  IMAD.MOV.U32 R87, RZ, RZ, RZ ;  /* 0x000000ffff577224 */ /* 0x000fe200078e00ff */
[----:B------:R-:W-:-:S07]  /*6f20*/  ULDC UR7, c[0x0][0x9d8] ;  /* 0x0002760000077ab9 */ /* 0x000fce0000000800 */
[----:B------:R-:W-:-:S07]  /*6f30*/  IMAD.U32 R14, RZ, RZ, UR6 ;  /* 0x00000006ff0e7e24 */ /* 0x000fce000f8e00ff */
.L_x_6887:
        /* <DEDUP_REMOVED lines=12> */
.L_x_6878:
        /* <DEDUP_REMOVED lines=8> */
.L_x_6879:
[----:B-1----:R-:W-:Y:S05]  /*7080*/  @P1 BRA `(.L_x_6877) ;  /* 0x0000000000081947 */ /* 0x002fea0003800000 */
[----:B------:R-:W1:Y:S02]  /*7090*/  SYNCS.PHASECHK.TRANS64.TRYWAIT P1, [UR6+0x34830], R15 ;  /* 0x0348300fff0075a7 */ /* 0x000e640008020146 */
[----:B-1----:R-:W-:Y:S05]  /*70a0*/  @!P1 BRA `(.L_x_6880) ;  /* 0x000000b800c49947 */ /* 0x002fea0003800000 */
.L_x_6877:
[----:B-1----:R-:W1:Y:S01]  /*70b0*/  S2R R20, SR_TID.X ;  /* 0x0000000000147919 */ /* 0x002e620000002100 */
        /* <DEDUP_REMOVED lines=28> */
[----:B-1----:R-:W-:Y:S01]  /*7280*/  SHF.R.U32.HI R20, RZ, 0x7, R20 ;  /* 0x00000007ff147819 */ /* 0x002fe20000011614 */
[----:B------:R-:W-:Y:S01]  /*7290*/  UMOV UR36, UR14 ;  /* 0x0000000e00247c82 */ /* 0x000fe20008000000 */
[----:B------:R-:W-:Y:S01]  /*72a0*/  UMOV UR37, UR15 ;  /* 0x0000000f00257c82 */ /* 0x000fe20008000000 */
[----:B------:R-:W-:-:S02]  /*72b0*/  UIADD3 UR42, UR6, 0x280, URZ ;  /* 0x00000280062a7890 */ /* 0x000fc4000fffe03f */
[----:B0-----:R-:W-:Y:S01]  /*72c0*/  VIADD R15, R20, 0x8 ;  /* 0x00000008140f7836 */ /* 0x001fe20000000000 */
        /* <DEDUP_REMOVED lines=581> */
.L_x_6882:
        /* <DEDUP_REMOVED lines=8> */
.L_x_6883:
[----:B-1----:R-:W-:Y:S05]  /*97a0*/  @P1 BRA `(.L_x_6881) ;  /* 0x0000000000081947 */ /* 0x002fea0003800000 */
[----:B------:R-:W1:Y:S02]  /*97b0*/  SYNCS.PHASECHK.TRANS64.TRYWAIT P1, [UR6+0x34850], R14 ;  /* 0x0348500eff0075a7 */ /* 0x000e640008020146 */
[----:B-1----:R-:W-:Y:S05]  /*97c0*/  @!P1 BRA `(.L_x_6884) ;  /* 0x0000009400149947 */ /* 0x002fea0003800000 */
.L_x_6881:
[----:B------:R-:W-:Y:S01]  /*97d0*/  R2UR UR6, R2 ;  /* 0x00000000020672ca */ /* 0x000fe200000e0000 */
[----:B------:R-:W-:Y:S01]  /*97e0*/  WARPGROUP.ARRIVE ;  /* 0x00000000000079c5 */ /* 0x000fe20000000000 */
[----:B------:R-:W-:-:S05]  /*97f0*/  UMOV UR11, 0x40000040 ;  /* 0x40000040000b7882 */ /* 0x000fca0000000000 */
[----:B-1----:R-:W1:Y:S06]  /*9800*/  S2R R15, SR_TID.X ;  /* 0x00000000000f7919 */ /* 0x002e6c0000002100 */
[----:B------:R-:W-:-:S04]  /*9810*/  UIADD3 UR6, UR6, 0x400, URZ ;  /* 0x0000040006067890 */ /* 0x000fc8000fffe03f */
[----:B------:R-:W-:-:S04]  /*9820*/  USHF.R.U32.HI UR6, URZ, 0x4, UR6 ;  /* 0x000000043f067899 */ /* 0x000fc80008011606 */
[----:B------:R-:W-:-:S04]  /*9830*/  ULOP3.LUT UR6, UR6, 0x3fff, URZ, 0xc0, !UPT ;  /* 0x00003fff06067892 */ /* 0x000fc8000f8ec03f */
[----:B------:R-:W-:-:S04]  /*9840*/  ULOP3.LUT UR6, UR6, 0x5800000, URZ, 0xfc, !UPT ;  /* 0x0580000006067892 */ /* 0x000fc8000f8efc3f */
[----:B------:R-:W-:Y:S01]  /*9850*/  UIMAD UR6, UR61, 0xb00, UR6 ;  /* 0x00000b003d0678a4 */ /* 0x000fe2000f8e0206 */
[----:B-1----:R-:W-:-:S06]  /*9860*/  SHF.R.U32.HI R15, RZ, 0x7, R15 ;  /* 0x00000007ff0f7819 */ /* 0x002fcc000001160f */
[----:B------:R-:W-:Y:S02]  /*9870*/  UMOV UR10, UR6 ;  /* 0x00000006000a7c82 */ /* 0x000fe40008000000 */
[----:B------:R-:W-:Y:S01]  /*9880*/  HGMMA.64x128x16.F32 R24, R176, gdesc[UR8].tnspB, R24, gsb0 ;  /* 0x41e00008b0187df0 */ /* 0x000fe20008000818 */
[----:B------:R-:W-:Y:S01]  /*9890*/  UIADD3 UR10, UR6, 0x80, URZ ;  /* 0x00000080060a7890 */ /* 0x000fe2000fffe03f */
[----:B0-----:R-:W-:Y:S01]  /*98a0*/  IADD3 R14, -R15, 0xb, RZ ;  /* 0x0000000b0f0e7810 */ /* 0x001fe20007ffe1ff */
[----:B------:R-:W-:Y:S01]  /*98b0*/  UMOV UR11, 0x40000040 ;  /* 0x40000040000b7882 */ /* 0x000fe20000000000 */
[----:B------:R-:W-:Y:S02]  /*98c0*/  WARPGROUP.DEPBAR.LE gsb0, 0x0 ;  /* 0x00008000000079c5 */ /* 0x000fe40000010000 */
[----:B------:R-:W-:-:S06]  /*98d0*/  WARPGROUP.ARRIVE ;  /* 0x00000000000079c5 */ /* 0x000fcc0000000000 */
[----:B------:R-:W-:Y:S01]  /*98e0*/  HGMMA.64x128x16.F32 R24, R180, gdesc[UR8].tnspB, R24, gsb0 ;  /* 0x41e00008b4187df0 */ /* 0x000fe20008000818 */
[----:B------:R-:W-:Y:S01]  /*98f0*/  UIADD3 UR10, UR6, 0x100, URZ ;  /* 0x00000100060a7890 */ /* 0x000fe2000fffe03f */
[----:B------:R-:W-:Y:S01]  /*9900*/  UMOV UR11, 0x40000040 ;  /* 0x40000040000b7882 */ /* 0x000fe20000000000 */
[----:B------:R-:W-:Y:S02]  /*9910*/  WARPGROUP.DEPBAR.LE gsb0, 0x0 ;  /* 0x00008000000079c5 */ /* 0x000fe40000010000 */
[----:B------:R-:W-:-:S07]  /*9920*/  WARPGROUP.ARRIVE ;  /* 0x00000000000079c5 */ /* 0x000fce0000000000 */
        /* <DEDUP_REMOVED lines=33> */
[----:B------:R-:W-:Y:S01]  /*9b40*/  UIADD3 UR6, UR6, 0x500, URZ ;  /* 0x0000050006067890 */ /* 0x000fe2000fffe03f */
[----:B------:R-:W-:Y:S02]  /*9b50*/  WARPGROUP.DEPBAR.LE gsb0, 0x0 ;  /* 0x00008000000079c5 */ /* 0x000fe40000010000 */
[----:B------:R-:W-:-:S06]  /*9b60*/  WARPGROUP.ARRIVE ;  /* 0x00000000000079c5 */ /* 0x000fcc0000000000 */
[----:B------:R-:W-:Y:S01]  /*9b70*/  HGMMA.64x128x16.F32 R24, R212, gdesc[UR8].tnspB, R24, gsb0 ;  /* 0x41e00008d4187df0 */ /* 0x000fe20008000818 */
[----:B------:R-:W-:Y:S01]  /*9b80*/  UMOV UR10, UR6 ;  /* 0x00000006000a7c82 */ /* 0x000fe20008000000 */
[----:B------:R-:W-:Y:S01]  /*9b90*/  UMOV UR11, 0x40000040 ;  /* 0x40000040000b7882 */ /* 0x000fe20000000000 */
[----:B------:R-:W-:Y:S02]  /*9ba0*/  WARPGROUP.DEPBAR.LE gsb0, 0x0 ;  /* 0x00008000000079c5 */ /* 0x000fe40000010000 */
[----:B------:R-:W-:-:S07]  /*9bb0*/  WARPGROUP.ARRIVE ;  /* 0x00000000000079c5 */ /* 0x000fce0000000000 */
[----:B------:R-:W-:Y:S03]  /*9bc0*/  HGMMA.64x128x16.F32 R24, R216, gdesc[UR8].tnspB, R24, gsb0 ;  /* 0x41e00008d8187df0 */ /* 0x000fe60008000818 */
[----:B------:R-:W-:Y:S02]  /*9bd0*/  WARPGROUP.DEPBAR.LE gsb0, 0x0 ;  /* 0x00008000000079c5 */ /* 0x000fe40000010000 */
[----:B------:R0:W-:Y:S06]  /*9be0*/  BAR.ARV R14, 0x100 ;  /* 0x0004000e0000751d */ /* 0x0001ec0000002000 */
[----:B------:R-:W-:Y:S05]  /*9bf0*/  @!P0 BRA `(.L_x_6885) ;  /* 0x0000000000048947 */ /* 0x000fea0003800000 */
[----:B------:R-:W-:Y:S01]  /*9c00*/  BPT.TRAP 0x1 ;  /* 0x000000040000795c */ /* 0x000fe20000300000 */
.L_x_6885:
[----:B0-----:R-:W-:Y:S01]  /*9c10*/  FMUL.FTZ R14, R168, UR7 ;  /* 0x00000007a80e7c20 */ /* 0x001fe20008410000 */
        /* <DEDUP_REMOVED lines=99> */
[----:B------:R-:W-:-:S02]  /*a250*/  R2UR UR6, R2 ;  /* 0x00000000020672ca */ /* 0x000fc400000e0000 */
        /* <DEDUP_REMOVED lines=58> */
[----:B--2---:R-:W-:Y:S01]  /*a600*/  FMNMX.FTZ R99, R139, R100, !PT ;  /* 0x000000648b637209 */ /* 0x004fe20007810000 */
[----:B------:R-:W-:Y:S01]  /*a610*/  FMUL.FTZ R100, R102, UR7 ;  /* 0x0000000766647c20 */ /* 0x000fe20008410000 */
[----:B------:R-:W-:-:S05]  /*a620*/  FMUL.FTZ R102, R103, UR7 ;  /* 0x0000000767667c20 */ /* 0x000fca0008410000 */
        /* <DEDUP_REMOVED lines=101> */
[----:B------:R-:W1:Y:S01]  /*ac80*/  SHFL.BFLY PT, R89, R92, 0x2, 0x1f ;  /* 0x0c401f005c597f89 */ /* 0x000e6200000e0000 */
[----:B--2---:R-:W-:-:S04]  /*ac90*/  FMNMX.FTZ R90, R94, R99, !PT ;  /* 0x000000635e5a7209 */ /* 0x004fc80007810000 */
[----:B0-----:R-:W-:-:S05]  /*aca0*/  FMNMX.FTZ R99, R95, R90, !PT ;  /* 0x0000005a5f637209 */ /* 0x001fca0007810000 */
[----:B------:R-:W0:Y:S01]  /*acb0*/  SHFL.BFLY PT, R88, R99, 0x2, 0x1f ;  /* 0x0c401f0063587f89 */ /* 0x000e2200000e0000 */
        /* <DEDUP_REMOVED lines=10> */
[-CC-:B------:R-:W-:Y:S01]  /*ad60*/  FFMA.FTZ R169, R161, R89.reuse, -R177.reuse ;  /* 0x00000059a1a97223 */ /* 0x180fe200000108b1 */
[-CC-:B------:R-:W-:Y:S01]  /*ad70*/  FFMA.FTZ R161, R153, R89.reuse, -R177.reuse ;  /* 0x0000005999a17223 */ /* 0x180fe200000108b1 */
[-C--:B------:R-:W-:Y:S01]  /*ad80*/  FFMA.FTZ R153, R157, R89.reuse, -R177 ;  /* 0x000000599d997223 */ /* 0x080fe200000108b1 */
[-C--:B------:R-:W-:Y:S01]  /*ad90*/  FMUL.FTZ R105, R11, R89.reuse ;  /* 0x000000590b697220 */ /* 0x080fe20000410000 */
[----:B------:R-:W2:Y:S01]  /*ada0*/  LDL R157, [R1] ;  /* 0x00000000019d7983 */ /* 0x000ea20000100800 */
[C---:B------:R-:W-:Y:S01]  /*adb0*/  FADD.FTZ R11, -R90.reuse, R13 ;  /* 0x0000000d5a0b7221 */ /* 0x040fe20000010100 */
[-CC-:B------:R-:W-:Y:S01]  /*adc0*/  FFMA.FTZ R13, R91, R89.reuse, -R177.reuse ;  /* 0x000000595b0d7223 */ /* 0x180fe200000108b1 */
[-C--:B------:R-:W-:Y:S01]  /*add0*/  FMUL.FTZ R91, R90, R89.reuse ;  /* 0x000000595a5b7220 */ /* 0x080fe20000410000 */
[-C--:B------:R-:W-:Y:S01]  /*ade0*/  FFMA.FTZ R135, R14, R89.reuse, -R177 ;  /* 0x000000590e877223 */ /* 0x080fe200000108b1 */
[-C--:B------:R-:W-:Y:S01]  /*adf0*/  FMUL.FTZ R11, R11, R89.reuse ;  /* 0x000000590b0b7220 */ /* 0x080fe20000410000 */
[----:B------:R0:W-:Y:S01]  /*ae00*/  MUFU.EX2 R92, R105 ;  /* 0x00000069005c7308 */ /* 0x0001e20000000800 */
[-C--:B------:R-:W-:Y:S01]  /*ae10*/  FFMA.FTZ R20, R20, R89.reuse, -R91 ;  /* 0x0000005914147223 */ /* 0x080fe2000001085b */
        /* <DEDUP_REMOVED lines=25> */
[-CC-:B0-----:R-:W-:Y:S01]  /*afb0*/  FFMA.FTZ R105, R196, R89.reuse, -R177.reuse ;  /* 0x00000059c4697223 */ /* 0x181fe200000108b1 */
        /* <DEDUP_REMOVED lines=12> */
[-CC-:B------:R-:W-:Y:S01]  /*b080*/  FFMA.FTZ R177, R21, R89.reuse, -R91.reuse ;  /* 0x0000005915b17223 */ /* 0x180fe2000001085b */
[----:B------:R-:W-:Y:S01]  /*b090*/  MUFU.EX2 R11, R11 ;  /* 0x0000000b000b7308 */ /* 0x000fe20000000800 */
[-CC-:B------:R-:W-:Y:S01]  /*b0a0*/  FFMA.FTZ R179, R170, R89.reuse, -R91.reuse ;  /* 0x00000059aab37223 */ /* 0x180fe2000001085b */
[----:B------:R-:W-:-:S06]  /*b0b0*/  FFMA.FTZ R170, R171, R89, -R91 ;  /* 0x00000059abaa7223 */ /* 0x000fcc000001085b */
[----:B------:R-:W0:Y:S08]  /*b0c0*/  MUFU.EX2 R135, R135 ;  /* 0x0000008700877308 */ /* 0x000e300000000800 */
[----:B------:R-:W1:Y:S01]  /*b0d0*/  MUFU.EX2 R20, R20 ;  /* 0x0000001400147308 */ /* 0x000e620000000800 */
[----:B------:R-:W-:-:S07]  /*b0e0*/  FFMA.FTZ R181, R162, R89, -R91 ;  /* 0x00000059a2b57223 */ /* 0x000fce000001085b */
[----:B------:R-:W3:Y:S08]  /*b0f0*/  MUFU.EX2 R175, R175 ;  /* 0x000000af00af7308 */ /* 0x000ef00000000800 */
[----:B------:R-:W4:Y:S01]  /*b100*/  MUFU.EX2 R177, R177 ;  /* 0x000000b100b17308 */ /* 0x000f220000000800 */
[----:B------:R-:W-:-:S07]  /*b110*/  FFMA.FTZ R162, R163, R89, -R91 ;  /* 0x00000059a3a27223 */ /* 0x000fce000001085b */
[----:B------:R-:W5:Y:S08]  /*b120*/  MUFU.EX2 R133, R133 ;  /* 0x0000008500857308 */ /* 0x000f700000000800 */
[----:B------:R-:W5:Y:S01]  /*b130*/  MUFU.EX2 R179, R179 ;  /* 0x000000b300b37308 */ /* 0x000f620000000800 */
[----:B------:R-:W-:Y:S01]  /*b140*/  FFMA.FTZ R201, R120, R89, -R91 ;  /* 0x0000005978c97223 */ /* 0x000fe2000001085b */
[----:B0-----:R-:W-:Y:S01]  /*b150*/  FFMA.FTZ R120, R92, R3, R135 ;  /* 0x000000035c787223 */ /* 0x001fe20000010087 */
[----:B-1----:R-:W-:-:S05]  /*b160*/  FFMA.FTZ R10, R11, R10, R20 ;  /* 0x0000000a0b0a7223 */ /* 0x002fca0000010014 */
[----:B------:R-:W0:Y:S01]  /*b170*/  MUFU.EX2 R173, R173 ;  /* 0x000000ad00ad7308 */ /* 0x000e220000000800 */
[----:B------:R-:W-:-:S07]  /*b180*/  FFMA.FTZ R183, R166, R89, -R91 ;  /* 0x00000059a6b77223 */ /* 0x000fce000001085b */
[----:B------:R-:W1:Y:S01]  /*b190*/  MUFU.EX2 R170, R170 ;  /* 0x000000aa00aa7308 */ /* 0x000e620000000800 */
[-CC-:B------:R-:W-:Y:S01]  /*b1a0*/  FFMA.FTZ R199, R132, R89.reuse, -R91.reuse ;  /* 0x0000005984c77223 */ /* 0x180fe2000001085b */
[----:B------:R-:W-:Y:S01]  /*b1b0*/  FFMA.FTZ R132, R134, R89, -R91 ;  /* 0x0000005986847223 */ /* 0x000fe2000001085b */
[----:B---3--:R-:W-:-:S05]  /*b1c0*/  FADD.FTZ R134, R175, R120 ;  /* 0x00000078af867221 */ /* 0x008fca0000010000 */
[----:B------:R-:W3:Y:S01]  /*b1d0*/  MUFU.EX2 R131, R131 ;  /* 0x0000008300837308 */ /* 0x000ee20000000800 */
[----:B----4-:R-:W-:Y:S01]  /*b1e0*/  FADD.FTZ R10, R177, R10 ;  /* 0x0000000ab10a7221 */ /* 0x010fe20000010000 */
[----:B------:R-:W-:-:S06]  /*b1f0*/  FFMA.FTZ R166, R167, R89, -R91 ;  /* 0x00000059a7a67223 */ /* 0x000fcc000001085b */
[----:B------:R-:W4:Y:S01]  /*b200*/  MUFU.EX2 R181, R181 ;  /* 0x000000b500b57308 */ /* 0x000f220000000800 */
[----:B-----5:R-:W-:Y:S01]  /*b210*/  FADD.FTZ R134, R133, R134 ;  /* 0x0000008685867221 */ /* 0x020fe20000010000 */
[----:B------:R-:W-:-:S06]  /*b220*/  FADD.FTZ R3, R179, R10 ;  /* 0x0000000ab3037221 */ /* 0x000fcc0000010000 */
[----:B------:R-:W5:Y:S01]  /*b230*/  MUFU.EX2 R169, R169 ;  /* 0x000000a900a97308 */ /* 0x000f620000000800 */
[----:B------:R-:W-:-:S07]  /*b240*/  FFMA.FTZ R185, R154, R89, -R91 ;  /* 0x000000599ab97223 */ /* 0x000fce000001085b */
[----:B------:R-:W5:Y:S01]  /*b250*/  MUFU.EX2 R162, R162 ;  /* 0x000000a200a27308 */ /* 0x000f620000000800 */
[----:B0-----:R-:W-:Y:S01]  /*b260*/  FADD.FTZ R134, R173, R134 ;  /* 0x00000086ad867221 */ /* 0x001fe20000010000 */
[----:B-1----:R-:W-:-:S06]  /*b270*/  FADD.FTZ R10, R170, R3 ;  /* 0x00000003aa0a7221 */ /* 0x002fcc0000010000 */
[----:B------:R-:W0:Y:S01]  /*b280*/  MUFU.EX2 R129, R129 ;  /* 0x0000008100817308 */ /* 0x000e220000000800 */
[----:B------:R-:W-:-:S07]  /*b290*/  FFMA.FTZ R154, R155, R89, -R91 ;  /* 0x000000599b9a7223 */ /* 0x000fce000001085b */
[----:B------:R-:W1:Y:S01]  /*b2a0*/  MUFU.EX2 R183, R183 ;  /* 0x000000b700b77308 */ /* 0x000e620000000800 */
[----:B---3--:R-:W-:Y:S01]  /*b2b0*/  FADD.FTZ R134, R131, R134 ;  /* 0x0000008683867221 */ /* 0x008fe20000010000 */
[----:B----4-:R-:W-:-:S06]  /*b2c0*/  FADD.FTZ R3, R181, R10 ;  /* 0x0000000ab5037221 */ /* 0x010fcc0000010000 */
[----:B------:R-:W3:Y:S01]  /*b2d0*/  MUFU.EX2 R165, R165 ;  /* 0x000000a500a57308 */ /* 0x000ee20000000800 */
[----:B------:R-:W-:-:S07]  /*b2e0*/  FFMA.FTZ R187, R158, R89, -R91 ;  /* 0x000000599ebb7223 */ /* 0x000fce000001085b */
        /* <DEDUP_REMOVED lines=35> */
[----:B------:R-:W2:Y:S01]  /*b520*/  MUFU.EX2 R191, R191 ;  /* 0x000000bf00bf7308 */ /* 0x000ea20000000800 */
        /* <DEDUP_REMOVED lines=11> */
[----:B--2---:R-:W-:-:S06]  /*b5e0*/  FADD.FTZ R3, R191, R10 ;  /* 0x0000000abf037221 */ /* 0x004fcc0000010000 */
[----:B------:R-:W2:Y:S01]  /*b5f0*/  MUFU.EX2 R137, R137 ;  /* 0x0000008900897308 */ /* 0x000ea20000000800 */
        /* <DEDUP_REMOVED lines=9> */
[----:B------:R-:W3:Y:S08]  /*b690*/  MUFU.EX2 R172, R172 ;  /* 0x000000ac00ac7308 */ /* 0x000ef00000000800 */
[----:B------:R-:W4:Y:S01]  /*b6a0*/  MUFU.EX2 R142, R142 ;  /* 0x0000008e008e7308 */ /* 0x000f220000000800 */
[----:B--2---:R-:W-:Y:S01]  /*b6b0*/  FADD.FTZ R134, R137, R134 ;  /* 0x0000008689867221 */ /* 0x004fe20000010000 */
[----:B-----5:R-:W-:-:S06]  /*b6c0*/  FADD.FTZ R10, R138, R3 ;  /* 0x000000038a0a7221 */ /* 0x020fcc0000010000 */
[----:B------:R-:W2:Y:S08]  /*b6d0*/  MUFU.EX2 R115, R115 ;  /* 0x0000007300737308 */ /* 0x000eb00000000800 */
[----:B------:R-:W5:Y:S01]  /*b6e0*/  MUFU.EX2 R197, R197 ;  /* 0x000000c500c57308 */ /* 0x000f620000000800 */
[----:B0-----:R-:W-:Y:S01]  /*b6f0*/  FADD.FTZ R3, R117, R134 ;  /* 0x0000008675037221 */ /* 0x001fe20000010000 */
[----:B-1----:R-:W-:-:S06]  /*b700*/  FADD.FTZ R21, R195, R10 ;  /* 0x0000000ac3157221 */ /* 0x002fcc0000010000 */
[----:B------:R-:W0:Y:S01]  /*b710*/  MUFU.EX2 R168, R168 ;  /* 0x000000a800a87308 */ /* 0x000e220000000800 */
[----:B------:R-:W-:-:S07]  /*b720*/  FFMA.FTZ R209, R104, R89, -R91 ;  /* 0x0000005968d17223 */ /* 0x000fce000001085b */
[----:B------:R-:W1:Y:S01]  /*b730*/  MUFU.EX2 R130, R130 ;  /* 0x0000008200827308 */ /* 0x000e620000000800 */
[----:B------:R-:W-:Y:S01]  /*b740*/  FFMA.FTZ R104, R106, R89, -R91 ;  /* 0x000000596a687223 */ /* 0x000fe2000001085b */
[----:B---3--:R-:W-:Y:S01]  /*b750*/  FADD.FTZ R10, R172, R3 ;  /* 0x00000003ac0a7221 */ /* 0x008fe20000010000 */
[----:B----4-:R-:W-:-:S05]  /*b760*/  FADD.FTZ R106, R142, R21 ;  /* 0x000000158e6a7221 */ /* 0x010fca0000010000 */
[----:B------:R-:W3:Y:S01]  /*b770*/  MUFU.EX2 R113, R113 ;  /* 0x0000007100717308 */ /* 0x000ee20000000800 */
[----:B------:R-:W-:-:S07]  /*b780*/  FFMA.FTZ R120, R122, R89, -R91 ;  /* 0x000000597a787223 */ /* 0x000fce000001085b */
[----:B------:R-:W4:Y:S01]  /*b790*/  MUFU.EX2 R199, R199 ;  /* 0x000000c700c77308 */ /* 0x000f220000000800 */
[----:B--2---:R-:W-:Y:S01]  /*b7a0*/  FADD.FTZ R3, R115, R10 ;  /* 0x0000000a73037221 */ /* 0x004fe20000010000 */
[----:B-----5:R-:W-:-:S06]  /*b7b0*/  FADD.FTZ R21, R197, R106 ;  /* 0x0000006ac5157221 */ /* 0x020fcc0000010000 */
[----:B------:R-:W2:Y:S01]  /*b7c0*/  MUFU.EX2 R164, R164 ;  /* 0x000000a400a47308 */ /* 0x000ea20000000800 */
[----:B------:R-:W-:-:S07]  /*b7d0*/  FFMA.FTZ R203, R124, R89, -R91 ;  /* 0x000000597ccb7223 */ /* 0x000fce000001085b */
[----:B------:R-:W5:Y:S01]  /*b7e0*/  MUFU.EX2 R132, R132 ;  /* 0x0000008400847308 */ /* 0x000f620000000800 */
[----:B------:R-:W-:Y:S01]  /*b7f0*/  FFMA.FTZ R211, R108, R89, -R91 ;  /* 0x000000596cd37223 */ /* 0x000fe2000001085b */
[----:B0-----:R-:W-:Y:S01]  /*b800*/  FADD.FTZ R10, R168, R3 ;  /* 0x00000003a80a7221 */ /* 0x001fe20000010000 */
[----:B-1----:R-:W-:-:S05]  /*b810*/  FADD.FTZ R108, R130, R21 ;  /* 0x00000015826c7221 */ /* 0x002fca0000010000 */
        /* <DEDUP_REMOVED lines=31> */
[----:B------:R-:W0:Y:S08]  /*ba10*/  MUFU.EX2 R105, R105 ;  /* 0x0000006900697308 */ /* 0x000e300000000800 */
[----:B------:R-:W1:Y:S01]  /*ba20*/  MUFU.EX2 R207, R207 ;  /* 0x000000cf00cf7308 */ /* 0x000e620000000800 */
[----:B---3--:R-:W-:Y:S01]  /*ba30*/  FADD.FTZ R3, R107, R10 ;  /* 0x0000000a6b037221 */ /* 0x008fe20000010000 */
[----:B----4-:R-:W-:-:S06]  /*ba40*/  FADD.FTZ R21, R205, R98 ;  /* 0x00000062cd157221 */ /* 0x010fcc0000010000 */
[----:B------:R-:W3:Y:S08]  /*ba50*/  MUFU.EX2 R148, R148 ;  /* 0x0000009400947308 */ /* 0x000ef00000000800 */
[----:B------:R-:W4:Y:S01]  /*ba60*/  MUFU.EX2 R114, R114 ;  /* 0x0000007200727308 */ /* 0x000f220000000800 */
[----:B------:R-:W-:Y:S01]  /*ba70*/  FFMA.FTZ R215, R100, R89, -R91 ;  /* 0x0000005964d77223 */ /* 0x000fe2000001085b */
[----:B--2---:R-:W-:Y:S01]  /*ba80*/  FADD.FTZ R10, R152, R3 ;  /* 0x00000003980a7221 */ /* 0x004fe20000010000 */
[----:B-----5:R-:W-:-:S05]  /*ba90*/  FADD.FTZ R100, R112, R21 ;  /* 0x0000001570647221 */ /* 0x020fca0000010000 */
[----:B------:R-:W2:Y:S01]  /*baa0*/  MUFU.EX2 R103, R103 ;  /* 0x0000006700677308 */ /* 0x000ea20000000800 */
[----:B------:R-:W-:-:S07]  /*bab0*/  FFMA.FTZ R106, R110, R89, -R91 ;  /* 0x000000596e6a7223 */ /* 0x000fce000001085b */
[----:B------:R-:W5:Y:S01]  /*bac0*/  MUFU.EX2 R209, R209 ;  /* 0x000000d100d17308 */ /* 0x000f620000000800 */
[----:B0-----:R-:W-:Y:S01]  /*bad0*/  FADD.FTZ R3, R105, R10 ;  /* 0x0000000a69037221 */ /* 0x001fe20000010000 */
[----:B-1----:R-:W-:-:S06]  /*bae0*/  FADD.FTZ R21, R207, R100 ;  /* 0x00000064cf157221 */ /* 0x002fcc0000010000 */
[----:B------:R-:W0:Y:S08]  /*baf0*/  MUFU.EX2 R144, R144 ;  /* 0x0000009000907308 */ /* 0x000e300000000800 */
[----:B------:R-:W1:Y:S01]  /*bb00*/  MUFU.EX2 R104, R104 ;  /* 0x0000006800687308 */ /* 0x000e620000000800 */
[----:B---3--:R-:W-:Y:S01]  /*bb10*/  FADD.FTZ R10, R148, R3 ;  /* 0x00000003940a7221 */ /* 0x008fe20000010000 */
[----:B----4-:R-:W-:-:S06]  /*bb20*/  FADD.FTZ R100, R114, R21 ;  /* 0x0000001572647221 */ /* 0x010fcc0000010000 */
[----:B------:R-:W3:Y:S08]  /*bb30*/  MUFU.EX2 R101, R101 ;  /* 0x0000006500657308 */ /* 0x000ef00000000800 */
[----:B------:R-:W4:Y:S01]  /*bb40*/  MUFU.EX2 R211, R211 ;  /* 0x000000d300d37308 */ /* 0x000f220000000800 */
[----:B--2---:R-:W-:Y:S01]  /*bb50*/  FADD.FTZ R3, R103, R10 ;  /* 0x0000000a67037221 */ /* 0x004fe20000010000 */
[----:B-----5:R-:W-:-:S06]  /*bb60*/  FADD.FTZ R21, R209, R100 ;  /* 0x00000064d1157221 */ /* 0x020fcc0000010000 */
[----:B------:R-:W2:Y:S01]  /*bb70*/  MUFU.EX2 R140, R140 ;  /* 0x0000008c008c7308 */ /* 0x000ea20000000800 */
[----:B------:R-:W-:-:S07]  /*bb80*/  ISETP.NE.AND P1, PT, R22, RZ, PT ;  /* 0x000000ff1600720c */ /* 0x000fce0003f25270 */
        /* <DEDUP_REMOVED lines=8> */
[----:B------:R-:W3:Y:S01]  /*bc10*/  MUFU.EX2 R136, R136 ;  /* 0x0000008800887308 */ /* 0x000ee20000000800 */
[----:B------:R-:W-:-:S07]  /*bc20*/  FFMA.FTZ R217, R216, R89, -R91 ;  /* 0x00000059d8d97223 */ /* 0x000fce000001085b */
[----:B------:R-:W4:Y:S01]  /*bc30*/  MUFU.EX2 R96, R96 ;  /* 0x0000006000607308 */ /* 0x000f220000000800 */
[----:B------:R-:W-:Y:S02]  /*bc40*/  IMAD.U32 R93, RZ, RZ, UR60 ;  /* 0x0000003cff5d7e24 */ /* 0x000fe4000f8e00ff */
[----:B--2---:R-:W-:Y:S01]  /*bc50*/  FADD.FTZ R10, R140, R3 ;  /* 0x000000038c0a7221 */ /* 0x004fe20000010000 */
[----:B-----5:R-:W-:-:S04]  /*bc60*/  FADD.FTZ R102, R106, R21 ;  /* 0x000000156a667221 */ /* 0x020fc80000010000 */
[----:B------:R-:W2:Y:S01]  /*bc70*/  MUFU.EX2 R15, R15 ;  /* 0x0000000f000f7308 */ /* 0x000ea20000000800 */
[----:B------:R-:W-:-:S07]  /*bc80*/  FFMA.FTZ R100, R218, R89, -R91 ;  /* 0x00000059da647223 */ /* 0x000fce000001085b */
[----:B------:R-:W5:Y:S01]  /*bc90*/  MUFU.EX2 R215, R215 ;  /* 0x000000d700d77308 */ /* 0x000f620000000800 */
[----:B------:R-:W-:Y:S01]  /*bca0*/  @P1 LEA R3, R93, UR6, 0x3 ;  /* 0x000000065d031c11 */ /* 0x000fe2000f8e18ff */
        /* <DEDUP_REMOVED lines=10> */
[----:B------:R-:W-:Y:S02]  /*bd50*/  @P1 VIADD R3, R3, 0x34840 ;  /* 0x0003484003031836 */ /* 0x000fe40000000000 */
[----:B--2---:R-:W-:Y:S01]  /*bd60*/  FADD.FTZ R21, R15, R10 ;  /* 0x0000000a0f157221 */ /* 0x004fe20000010000 */
[----:B-----5:R-:W-:-:S04]  /*bd70*/  FADD.FTZ R91, R215, R102 ;  /* 0x00000066d75b7221 */ /* 0x020fc80000010000 */
[----:B------:R-:W2:Y:S08]  /*bd80*/  MUFU.EX2 R97, R97 ;  /* 0x0000006100617308 */ /* 0x000eb00000000800 */
[----:B------:R-:W5:Y:S01]  /*bd90*/  MUFU.EX2 R100, R100 ;  /* 0x0000006400647308 */ /* 0x000f620000000800 */
[----:B------:R-:W-:Y:S01]  /*bda0*/  @P1 PRMT R3, R157, 0x654, R3 ;  /* 0x000006549d031816 */ /* 0x000fe20000000003 */
[----:B0-----:R-:W-:Y:S01]  /*bdb0*/  FADD.FTZ R21, R214, R21 ;  /* 0x00000015d6157221 */ /* 0x001fe20000010000 */
[----:B-1----:R-:W-:-:S02]  /*bdc0*/  FADD.FTZ R10, R98, R91 ;  /* 0x0000005b620a7221 */ /* 0x002fc40000010000 */
[----:B------:R4:W-:Y:S03]  /*bdd0*/  @P1 SYNCS.ARRIVE.TRANS64.RED.A1T0 RZ, [R3+URZ], RZ ;  /* 0x000000ff03ff19a7 */ /* 0x0009e6000810043f */
[----:B------:R-:W0:Y:S08]  /*bde0*/  MUFU.EX2 R13, R13 ;  /* 0x0000000d000d7308 */ /* 0x000e300000000800 */
[----:B------:R-:W1:Y:S01]  /*bdf0*/  MUFU.EX2 R219, R219 ;  /* 0x000000db00db7308 */ /* 0x000e620000000800 */
[----:B---3--:R-:W-:Y:S01]  /*be00*/  FADD.FTZ R102, R14, R21 ;  /* 0x000000150e667221 */ /* 0x008fe20000010000 */
[----:B----4-:R-:W-:-:S06]  /*be10*/  FADD.FTZ R3, R217, R10 ;  /* 0x0000000ad9037221 */ /* 0x010fcc0000010000 */
[----:B------:R-:W3:Y:S08]  /*be20*/  MUFU.EX2 R128, R128 ;  /* 0x0000008000807308 */ /* 0x000ef00000000800 */
[----:B------:R-:W4:Y:S01]  /*be30*/  MUFU.EX2 R94, R94 ;  /* 0x0000005e005e7308 */ /* 0x000f220000000800 */
[----:B--2---:R-:W-:Y:S01]  /*be40*/  FADD.FTZ R102, R97, R102 ;  /* 0x0000006661667221 */ /* 0x004fe20000010000 */
[----:B-----5:R-:W-:-:S03]  /*be50*/  FADD.FTZ R10, R100, R3 ;  /* 0x00000003640a7221 */ /* 0x020fc60000010000 */
[----:B0-----:R-:W-:Y:S01]  /*be60*/  FADD.FTZ R3, R13, R102 ;  /* 0x000000660d037221 */ /* 0x001fe20000010000 */
[----:B-1----:R-:W-:-:S03]  /*be70*/  FADD.FTZ R21, R219, R10 ;  /* 0x0000000adb157221 */ /* 0x002fc60000010000 */
[----:B---3--:R-:W-:Y:S01]  /*be80*/  FADD.FTZ R3, R128, R3 ;  /* 0x0000000380037221 */ /* 0x008fe20000010000 */
[----:B----4-:R-:W-:Y:S01]  /*be90*/  FADD.FTZ R10, R94, R21 ;  /* 0x000000155e0a7221 */ /* 0x010fe20000010000 */
[----:B------:R-:W-:Y:S06]  /*bea0*/  @!P0 BRA `(.L_x_6886) ;  /* 0x0000000000048947 */ /* 0x000fec0003800000 */
[----:B------:R-:W-:Y:S01]  /*beb0*/  BPT.TRAP 0x1 ;  /* 0x000000040000795c */ /* 0x000fe20000300000 */
.L_x_6886:
[----:B------:R-:W-:Y:S01]  /*bec0*/  R2UR UR6, R2 ;  /* 0x00000000020672ca */ /* 0x000fe200000e0000 */
[----:B------:R-:W-:Y:S01]  /*bed0*/  IMAD.U32 R102, RZ, RZ, UR61 ;  /* 0x0000003dff667e24 */ /* 0x000fe2000f8e00ff */
[----:B------:R-:W-:Y:S01]  /*bee0*/  ISETP.NE.AND P1, PT, R19, RZ, PT ;  /* 0x000000ff1300720c */ /* 0x000fe20003f25270 */
[----:B------:R-:W-:Y:S01]  /*bef0*/  UMOV UR61, UR60 ;  /* 0x0000003c003d7c82 */ /* 0x000fe20008000000 */
[----:B------:R-:W-:Y:S01]  /*bf00*/  F2FP.F16.F32.PACK_AB R216, R97, R14 ;  /* 0x0000000e61d8723e */ /* 0x000fe200000000ff */
[----:B------:R-:W-:Y:S01]  /*bf10*/  FMUL.FTZ R26, R26, R11 ;  /* 0x0000000b1a1a7220 */ /* 0x000fe20000410000 */
[----:B------:R-:W-:Y:S01]  /*bf20*/  F2FP.F16.F32.PACK_AB R218, R128, R13 ;  /* 0x0000000d80da723e */ /* 0x000fe200000000ff */
        /* <DEDUP_REMOVED lines=8> */
[----:B------:R-:W-:Y:S01]  /*bfb0*/  @P1 LEA R102, R102, UR6, 0x3 ;  /* 0x0000000666661c11 */ /* 0x000fe2000f8e18ff */
[-C--:B------:R-:W-:Y:S01]  /*bfc0*/  FMUL.FTZ R43, R43, R11.reuse ;  /* 0x0000000b2b2b7220 */ /* 0x080fe20000410000 */
[----:B------:R-:W-:Y:S01]  /*bfd0*/  R2UR UR6, R16 ;  /* 0x00000000100672ca */ /* 0x000fe200000e0000 */
[-C--:B------:R-:W-:Y:S01]  /*bfe0*/  FMUL.FTZ R46, R46, R11.reuse ;  /* 0x0000000b2e2e7220 */ /* 0x080fe20000410000 */
[----:B------:R-:W-:Y:S01]  /*bff0*/  FMUL.FTZ R47, R47, R11 ;  /* 0x0000000b2f2f7220 */ /* 0x000fe20000410000 */
[----:B------:R-:W-:-:S02]  /*c000*/  @P1 VIADD R102, R102, 0x34860 ;  /* 0x0003486066661836 */ /* 0x000fc40000000000 */
[-C--:B------:R-:W-:Y:S01]  /*c010*/  FMUL.FTZ R50, R50, R11.reuse ;  /* 0x0000000b32327220 */ /* 0x080fe20000410000 */
[-C--:B------:R-:W-:Y:S01]  /*c020*/  FMUL.FTZ R51, R51, R11.reuse ;  /* 0x0000000b33337220 */ /* 0x080fe20000410000 */
[-C--:B------:R-:W-:Y:S01]  /*c030*/  FMUL.FTZ R54, R54, R11.reuse ;  /* 0x0000000b36367220 */ /* 0x080fe20000410000 */
[-C--:B------:R-:W-:Y:S01]  /*c040*/  FMUL.FTZ R55, R55, R11.reuse ;  /* 0x0000000b37377220 */ /* 0x080fe20000410000 */
[----:B------:R-:W-:Y:S01]  /*c050*/  @P1 PRMT R102, R23, 0x654, R102 ;  /* 0x0000065417661816 */ /* 0x000fe20000000066 */
[-C--:B------:R-:W-:Y:S01]  /*c060*/  FMUL.FTZ R58, R58, R11.reuse ;  /* 0x0000000b3a3a7220 */ /* 0x080fe20000410000 */
[-C--:B------:R-:W-:Y:S01]  /*c070*/  FMUL.FTZ R59, R59, R11.reuse ;  /* 0x0000000b3b3b7220 */ /* 0x080fe20000410000 */
[----:B------:R-:W-:Y:S01]  /*c080*/  FMUL.FTZ R62, R62, R11 ;  /* 0x0000000b3e3e7220 */ /* 0x000fe20000410000 */
[----:B------:R0:W-:Y:S01]  /*c090*/  @P1 SYNCS.ARRIVE.TRANS64.RED.A1T0 RZ, [R102+URZ], RZ ;  /* 0x000000ff66ff19a7 */ /* 0x0001e2000810043f */
[----:B------:R-:W-:Y:S01]  /*c0a0*/  ISETP.GT.AND P1, PT, R12, RZ, PT ;  /* 0x000000ff0c00720c */ /* 0x000fe20003f24270 */
[----:B------:R-:W-:-:S02]  /*c0b0*/  IMAD.U32 R14, RZ, RZ, UR6 ;  /* 0x00000006ff0e7e24 */ /* 0x000fc4000f8e00ff */
        /* <DEDUP_REMOVED lines=14> */
[----:B------:R-:W-:Y:S01]  /*c1a0*/  FMUL.FTZ R24, R24, R92 ;  /* 0x0000005c18187220 */ /* 0x000fe20000410000 */
        /* <DEDUP_REMOVED lines=62> */
[----:B------:R-:W-:Y:S01]  /*c590*/  F2FP.F16.F32.PACK_AB R208, R144, R103 ;  /* 0x0000006790d0723e */ /* 0x000fe200000000ff */
[----:B------:R-:W-:Y:S01]  /*c5a0*/  VIADD R12, R12, 0xffffffff ;  /* 0xffffffff0c0c7836 */ /* 0x000fe20000000000 */
        /* <DEDUP_REMOVED lines=10> */
[----:B------:R-:W-:Y:S01]  /*c650*/  F2FP.F16.F32.PACK_AB R219, R94, R219 ;  /* 0x000000db5edb723e */ /* 0x000fe200000000ff */
[----:B0-----:R-:W-:Y:S06]  /*c660*/  @P1 BRA `(.L_x_6887) ;  /* 0xffffffa800341947 */ /* 0x001fec000383ffff */
.L_x_6876:
[----:B------:R-:W-:Y:S06]  /*c670*/  BAR.ARV 0x8, 0x180 ;  /* 0x0206000000007b1d */ /* 0x000fec0000002000 */
[----:B------:R-:W-:Y:S05]  /*c680*/  @!P0 BRA `(.L_x_6888) ;  /* 0x0000000000048947 */ /* 0x000fea0003800000 */
[----:B------:R-:W-:Y:S01]  /*c690*/  BPT.TRAP 0x1 ;  /* 0x000000040000795c */ /* 0x000fe20000300000 */
.L_x_6888:
        /* <DEDUP_REMOVED lines=8> */
.L_x_6889:
[----:B-1----:R-:W-:Y:S05]  /*c720*/  @P1 BRA `(.L_x_6890) ;  /* 0x0000000000081947 */ /* 0x002fea0003800000 */
[----:B------:R-:W1:Y:S02]  /*c730*/  SYNCS.PHASECHK.TRANS64.TRYWAIT P1, [UR7+0x34850], R0 ;  /* 0x03485000ff0075a7 */ /* 0x000e640008020147 */
[----:B-1----:R-:W-:Y:S05]  /*c740*/  @!P1 BRA `(.L_x_6891) ;  /* 0x00000064004c9947 */ /* 0x002fea0003800000 */
.L_x_6890:
[----:B------:R-:W-:Y:S01]  /*c750*/  R2UR UR4, R2 ;  /* 0x00000000020472ca */ /* 0x000fe200000e0000 */
[----:B------:R-:W-:Y:S01]  /*c760*/  WARPGROUP.ARRIVE ;  /* 0x00000000000079c5 */ /* 0x000fe20000000000 */
[----:B------:R-:W-:Y:S01]  /*c770*/  UMOV UR11, 0x40000040 ;  /* 0x40000040000b7882 */ /* 0x000fe20000000000 */
[----:B01----:R-:W0:Y:S01]  /*c780*/  SHFL.BFLY PT, R0, R3, 0x2, 0x1f ;  /* 0x0c401f0003007f89 */ /* 0x003e2200000e0000 */
[----:B------:R-:W-:Y:S02]  /*c790*/  IMAD.MOV.U32 R8, RZ, RZ, RZ ;  /* 0x000000ffff087224 */ /* 0x000fe400078e00ff */
[----:B------:R-:W-:Y:S01]  /*c7a0*/  IMAD.MOV.U32 R18, RZ, RZ, -0x800000 ;  /* 0xff800000ff127424 */ /* 0x000fe200078e00ff */
[----:B------:R-:W1:Y:S06]  /*c7b0*/  SHFL.BFLY PT, R5, R10, 0x2, 0x1f ;  /* 0x0c401f000a057f89 */ /* 0x000e6c00000e0000 */
[----:B------:R-:W-:-:S04]  /*c7c0*/  UIADD3 UR4, UR4, 0x400, URZ ;  /* 0x0000040004047890 */ /* 0x000fc8000fffe03f */
[----:B------:R-:W-:-:S04]  /*c7d0*/  USHF.R.U32.HI UR4, URZ, 0x4, UR4 ;  /* 0x000000043f047899 */ /* 0x000fc80008011604 */
[----:B------:R-:W-:-:S04]  /*c7e0*/  ULOP3.LUT UR4, UR4, 0x3fff, URZ, 0xc0, !UPT ;  /* 0x00003fff04047892 */ /* 0x000fc8000f8ec03f */
[----:B------:R-:W-:Y:S01]  /*c7f0*/  ULOP3.LUT UR4, UR4, 0x5800000, URZ, 0xfc, !UPT ;  /* 0x0580000004047892 */ /* 0x000fe2000f8efc3f */
[----:B0-----:R-:W-:Y:S01]  /*c800*/  FADD.FTZ R0, R0, R3 ;  /* 0x0000000300007221 */ /* 0x001fe20000010000 */
[----:B------:R-:W-:Y:S02]  /*c810*/  IMAD.MOV.U32 R3, RZ, RZ, RZ ;  /* 0x000000ffff037224 */ /* 0x000fe400078e00ff */
[----:B------:R-:W-:Y:S01]  /*c820*/  UIMAD UR4, UR60, 0xb00, UR4 ;  /* 0x00000b003c0478a4 */ /* 0x000fe2000f8e0204 */
[----:B-1----:R-:W-:-:S03]  /*c830*/  FADD.FTZ R4, R5, R10 ;  /* 0x0000000a05047221 */ /* 0x002fc60000010000 */
[----:B------:R-:W-:Y:S01]  /*c840*/  UIADD3 UR6, UR4, 0x80, URZ ;  /* 0x0000008004067890 */ /* 0x000fe2000fffe03f */
[----:B------:R-:W0:Y:S02]  /*c850*/  SHFL.BFLY PT, R5, R0, 0x1, 0x1f ;  /* 0x0c201f0000057f89 */ /* 0x000e2400000e0000 */
[----:B------:R-:W-:Y:S02]  /*c860*/  UMOV UR10, UR4 ;  /* 0x00000004000a7c82 */ /* 0x000fe40008000000 */
[----:B------:R-:W-:Y:S01]  /*c870*/  HGMMA.64x128x16.F32 R24, R176, gdesc[UR8].tnspB, R24, gsb0 ;  /* 0x41e00008b0187df0 */ /* 0x000fe20008000818 */
[----:B------:R-:W-:Y:S01]  /*c880*/  UMOV UR11, 0x40000040 ;  /* 0x40000040000b7882 */ /* 0x000fe20000000000 */
[----:B------:R-:W-:Y:S01]  /*c890*/  UMOV UR10, UR6 ;  /* 0x00000006000a7c82 */ /* 0x000fe20008000000 */
[----:B------:R-:W-:Y:S01]  /*c8a0*/  UIADD3 UR6, UR4, 0x100, URZ ;  /* 0x0000010004067890 */ /* 0x000fe2000fffe03f */
[----:B------:R-:W1:Y:S01]  /*c8b0*/  SHFL.BFLY PT, R7, R4, 0x1, 0x1f ;  /* 0x0c201f0004077f89 */ /* 0x000e6200000e0000 */
[----:B0-----:R-:W-:Y:S01]  /*c8c0*/  FADD.FTZ R9, R0, R5 ;  /* 0x0000000500097221 */ /* 0x001fe20000010000 */
[----:B------:R-:W-:-:S04]  /*c8d0*/  IMAD.MOV.U32 R0, RZ, RZ, -0x800000 ;  /* 0xff800000ff007424 */ /* 0x000fc800078e00ff */
[----:B------:R-:W-:Y:S01]  /*c8e0*/  FSETP.NE.FTZ.AND P1, PT, R9, RZ, PT ;  /* 0x000000ff0900720b */ /* 0x000fe20003f35000 */
[----:B-1----:R-:W-:-:S05]  /*c8f0*/  FADD.FTZ R11, R4, R7 ;  /* 0x00000007040b7221 */ /* 0x002fca0000010000 */
[----:B------:R-:W-:-:S07]  /*c900*/  FSETP.NE.FTZ.AND P2, PT, R11, RZ, PT ;  /* 0x000000ff0b00720b */ /* 0x000fce0003f55000 */
[----:B------:R-:W0:Y:S01]  /*c910*/  @P1 MUFU.LG2 R6, R9 ;  /* 0x0000000900061308 */ /* 0x000e220000000c00 */
[----:B------:R-:W-:-:S07]  /*c920*/  @P1 FMUL.FTZ R5, R89, 0.69314718246459960938 ;  /* 0x3f31721859051820 */ /* 0x000fce0000410000 */
[----:B------:R-:W1:Y:S01]  /*c930*/  @P2 MUFU.LG2 R7, R11 ;  /* 0x0000000b00072308 */ /* 0x000e620000000c00 */
[----:B------:R-:W-:-:S07]  /*c940*/  @P2 FMUL.FTZ R4, R89, 0.69314718246459960938 ;  /* 0x3f31721859042820 */ /* 0x000fce0000410000 */
        /* <DEDUP_REMOVED lines=56> */
[----:B------:R-:W-:Y:S01]  /*ccd0*/  HGMMA.64x128x16.F32 R24, R212, gdesc[UR8].tnspB, R24, gsb0 ;  /* 0x41e00008d4187df0 */ /* 0x000fe20008000818 */
[----:B------:R-:W-:Y:S01]  /*cce0*/  UMOV UR10, UR4 ;  /* 0x00000004000a7c82 */ /* 0x000fe20008000000 */
[----:B------:R-:W-:Y:S01]  /*ccf0*/  UMOV UR11, 0x40000040 ;  /* 0x40000040000b7882 */ /* 0x000fe20000000000 */
[----:B------:R-:W-:Y:S02]  /*cd00*/  WARPGROUP.DEPBAR.LE gsb0, 0x0 ;  /* 0x00008000000079c5 */ /* 0x000fe40000010000 */
[----:B------:R-:W-:-:S07]  /*cd10*/  WARPGROUP.ARRIVE ;  /* 0x00000000000079c5 */ /* 0x000fce0000000000 */
[----:B------:R-:W-:Y:S03]  /*cd20*/  HGMMA.64x128x16.F32 R24, R216, gdesc[UR8].tnspB, R24, gsb0 ;  /* 0x41e00008d8187df0 */ /* 0x000fe60008000818 */
[----:B------:R-:W-:Y:S02]  /*cd30*/  WARPGROUP.DEPBAR.LE gsb0, 0x0 ;  /* 0x00008000000079c5 */ /* 0x000fe40000010000 */
[----:B0-23--:R-:W-:Y:S05]  /*cd40*/  @!P0 BRA `(.L_x_6892) ;  /* 0x0000000000048947 */ /* 0x00dfea0003800000 */
[----:B------:R-:W-:Y:S01]  /*cd50*/  BPT.TRAP 0x1 ;  /* 0x000000040000795c */ /* 0x000fe20000300000 */
.L_x_6892:
[----:B------:R-:W0:Y:S01]  /*cd60*/  S2UR UR6, SR_SWINHI ;  /* 0x00000000000679c3 */ /* 0x000e220000002f00 */
[----:B------:R-:W-:Y:S01]  /*cd70*/  R2UR UR13, R2 ;  /* 0x00000000020d72ca */ /* 0x000fe200000e0000 */
[-C--:B------:R-:W-:Y:S01]  /*cd80*/  FMUL.FTZ R90, R44, R3.reuse ;  /* 0x000000032c5a7220 */ /* 0x080fe20000410000 */
[----:B------:R-:W-:Y:S01]  /*cd90*/  ISETP.NE.AND P1, PT, R19, RZ, PT ;  /* 0x000000ff1300720c */ /* 0x000fe20003f25270 */
[----:B------:R-:W-:Y:S02]  /*cda0*/  IMAD.U32 R10, RZ, RZ, UR7 ;  /* 0x00000007ff0a7e24 */ /* 0x000fe4000f8e00ff */
[-C--:B------:R-:W-:Y:S01]  /*cdb0*/  FMUL.FTZ R99, R35, R8.reuse ;  /* 0x0000000823637220 */ /* 0x080fe20000410000 */
[----:B------:R-:W-:Y:S01]  /*cdc0*/  FMUL.FTZ R106, R34, R8 ;  /* 0x00000008226a7220 */ /* 0x000fe20000410000 */
[-C--:B------:R-:W-:Y:S01]  /*cdd0*/  FMUL.FTZ R4, R25, R3.reuse ;  /* 0x0000000319047220 */ /* 0x080fe20000410000 */
[----:B------:R-:W1:Y:S01]  /*cde0*/  LDC R44, c[0x0][0xbe8] ;  /* 0x0002fa00ff2c7b82 */ /* 0x000e620000000800 */
        /* <DEDUP_REMOVED lines=35> */
[----:B------:R-:W-:Y:S01]  /*d020*/  IMAD.WIDE R2, R233, 0x2, R34 ;  /* 0x00000002e9027825 */ /* 0x000fe200078e0222 */
[----:B------:R-:W-:-:S03]  /*d030*/  @P1 PRMT R10, R23, 0x654, R10 ;  /* 0x00000654170a1816 */ /* 0x000fc6000000000a */
[-C--:B------:R-:W-:Y:S01]  /*d040*/  FMUL.FTZ R27, R27, R8.reuse ;  /* 0x000000081b1b7220 */ /* 0x080fe20000410000 */
[-C--:B------:R-:W-:Y:S01]  /*d050*/  FMUL.FTZ R100, R26, R8.reuse ;  /* 0x000000081a647220 */ /* 0x080fe20000410000 */
[-C--:B------:R-:W-:Y:S01]  /*d060*/  FMUL.FTZ R31, R31, R8.reuse ;  /* 0x000000081f1f7220 */ /* 0x080fe20000410000 */
[----:B------:R0:W-:Y:S01]  /*d070*/  @P1 SYNCS.ARRIVE.TRANS64.RED.A1T0 RZ, [R10+URZ], RZ ;  /* 0x000000ff0aff19a7 */ /* 0x0001e2000810043f */
        /* <DEDUP_REMOVED lines=28> */
[----:B------:R-:W-:Y:S01]  /*d240*/  LOP3.LUT R8, R101, 0x380, RZ, 0xc0, !PT ;  /* 0x0000038065087812 */ /* 0x000fe200078ec0ff */
[----:B------:R-:W-:Y:S01]  /*d250*/  IMAD.X R41, RZ, RZ, R3, P1 ;  /* 0x000000ffff297224 */ /* 0x000fe200008e0603 */
[C---:B------:R-:W-:Y:S01]  /*d260*/  IADD3 R29, P3, R2.reuse, 0x4000, RZ ;  /* 0x00004000021d7810 */ /* 0x040fe20007f7e0ff */
[----:B------:R-:W-:Y:S01]  /*d270*/  IMAD R9, R225, 0x40, R220 ;  /* 0x00000040e1097824 */ /* 0x000fe200078e02dc */
[----:B------:R-:W-:Y:S01]  /*d280*/  IADD3 R33, P2, R2, 0x4020, RZ ;  /* 0x0000402002217810 */ /* 0x000fe20007f5e0ff */
[----:B------:R-:W-:Y:S01]  /*d290*/  ULDC UR7, c[0x0][0xc44] ;  /* 0x0003110000077ab9 */ /* 0x000fe20000000800 */
[----:B------:R-:W-:Y:S01]  /*d2a0*/  SHF.R.U64 R8, R8, 0x3, RZ ;  /* 0x0000000308087819 */ /* 0x000fe200000012ff */
[----:B------:R-:W-:Y:S01]  /*d2b0*/  IMAD.WIDE R34, R9, 0x2, R34 ;  /* 0x0000000209227825 */ /* 0x000fe200078e0222 */
[----:B0-----:R-:W-:Y:S01]  /*d2c0*/  LOP3.LUT R10, R29, 0x380, RZ, 0xc0, !PT ;  /* 0x000003801d0a7812 */ /* 0x001fe200078ec0ff */
[----:B------:R-:W-:Y:S01]  /*d2d0*/  ULDC.64 UR8, c[0x0][0xb90] ;  /* 0x0002e40000087ab9 */ /* 0x000fe20000000a00 */
[----:B------:R-:W-:Y:S01]  /*d2e0*/  LOP3.LUT R12, R33, 0x380, RZ, 0xc0, !PT ;  /* 0x00000380210c7812 */ /* 0x000fe200078ec0ff */
[--C-:B------:R-:W-:Y:S01]  /*d2f0*/  IMAD.X R37, RZ, RZ, R3.reuse, P3 ;  /* 0x000000ffff257224 */ /* 0x100fe200018e0603 */
[----:B-1----:R-:W-:Y:S01]  /*d300*/  ISETP.NE.AND P1, PT, R44, 0x1, PT ;  /* 0x000000012c00780c */ /* 0x002fe20003f25270 */
[----:B------:R-:W-:Y:S01]  /*d310*/  IMAD.X R39, RZ, RZ, R3, P2 ;  /* 0x000000ffff277224 */ /* 0x000fe200010e0603 */
[----:B------:R-:W-:-:S02]  /*d320*/  LOP3.LUT R40, R8, R101, RZ, 0x3c, !PT ;  /* 0x0000006508287212 */ /* 0x000fc400078e3cff */
[----:B------:R-:W0:Y:S01]  /*d330*/  LDC R101, c[0x0][0xc38] ;  /* 0x00030e00ff657b82 */ /* 0x000e220000000800 */
[----:B------:R-:W-:Y:S02]  /*d340*/  IADD3 R25, P4, R2, 0x60, RZ ;  /* 0x0000006002197810 */ /* 0x000fe40007f9e0ff */
[----:B------:R-:W-:Y:S02]  /*d350*/  SHF.R.U64 R10, R10, 0x3, RZ ;  /* 0x000000030a0a7819 */ /* 0x000fe400000012ff */
[----:B------:R-:W-:Y:S01]  /*d360*/  SHF.R.U64 R12, R12, 0x3, RZ ;  /* 0x000000030c0c7819 */ /* 0x000fe200000012ff */
[--C-:B------:R-:W-:Y:S01]  /*d370*/  IMAD.X R11, RZ, RZ, R3.reuse, P4 ;  /* 0x000000ffff0b7224 */ /* 0x100fe200020e0603 */
[----:B------:R-:W-:Y:S02]  /*d380*/  IADD3 R13, P6, R2, 0x20, RZ ;  /* 0x00000020020d7810 */ /* 0x000fe40007fde0ff */
[----:B------:R-:W-:Y:S01]  /*d390*/  LOP3.LUT R36, R10, R29, RZ, 0x3c, !PT ;  /* 0x0000001d0a247212 */ /* 0x000fe200078e3cff */
[----:B------:R-:W1:Y:S01]  /*d3a0*/  @P1 LDC R107, c[0x0][0xbf0] ;  /* 0x0002fc00ff6b1b82 */ /* 0x000e620000000800 */
[----:B------:R-:W-:Y:S01]  /*d3b0*/  R2UR UR14, R228 ;  /* 0x00000000e40e72ca */ /* 0x000fe200000e0000 */
[----:B------:R-:W-:Y:S01]  /*d3c0*/  IMAD.X R15, RZ, RZ, R3, P6 ;  /* 0x000000ffff0f7224 */ /* 0x000fe200030e0603 */
[----:B------:R-:W-:-:S02]  /*d3d0*/  LOP3.LUT R38, R12, R33, RZ, 0x3c, !PT ;  /* 0x000000210c267212 */ /* 0x000fc400078e3cff */
[----:B------:R-:W-:Y:S02]  /*d3e0*/  LOP3.LUT R10, R25, 0x380, RZ, 0xc0, !PT ;  /* 0x00000380190a7812 */ /* 0x000fe400078ec0ff */
[----:B------:R-:W-:Y:S02]  /*d3f0*/  R2UR UR12, R229 ;  /* 0x00000000e50c72ca */ /* 0x000fe400000e0000 */
[----:B------:R-:W-:Y:S02]  /*d400*/  IADD3 R33, P4, R34, 0x3000, RZ ;  /* 0x0000300022217810 */ /* 0x000fe40007f9e0ff */
[----:B------:R-:W-:Y:S02]  /*d410*/  LOP3.LUT R8, R13, 0x380, RZ, 0xc0, !PT ;  /* 0x000003800d087812 */ /* 0x000fe400078ec0ff */
[----:B------:R-:W-:Y:S01]  /*d420*/  F2FP.F16.F32.PACK_AB R6, R6, R7 ;  /* 0x000000070606723e */ /* 0x000fe200000000ff */
[----:B------:R-:W-:Y:S01]  /*d430*/  UIADD3 UR4, -UR14, URZ, URZ ;  /* 0x0000003f0e047290 */ /* 0x000fe2000fffe13f */
[----:B------:R-:W-:-:S02]  /*d440*/  SHF.R.U64 R10, R10, 0x3, RZ ;  /* 0x000000030a0a7819 */ /* 0x000fc400000012ff */
[----:B------:R-:W-:Y:S02]  /*d450*/  F2FP.F16.F32.PACK_AB R7, R31, R104 ;  /* 0x000000681f07723e */ /* 0x000fe400000000ff */
[----:B------:R-:W-:Y:S01]  /*d460*/  R2UR UR11, R227 ;  /* 0x00000000e30b72ca */ /* 0x000fe200000e0000 */
[----:B------:R-:W2:Y:S01]  /*d470*/  @P1 LDC R104, c[0x0][0xbec] ;  /* 0x0002fb00ff681b82 */ /* 0x000ea20000000800 */
[----:B------:R-:W-:Y:S01]  /*d480*/  LOP3.LUT R28, R33, 0x380, RZ, 0xc0, !PT ;  /* 0x00000380211c7812 */ /* 0x000fe200078ec0ff */
[----:B------:R-:W-:Y:S01]  /*d490*/  IMAD R98, RZ, RZ, -UR12 ;  /* 0x8000000cff627e24 */ /* 0x000fe2000f8e02ff */
[----:B------:R-:W-:Y:S01]  /*d4a0*/  LOP3.LUT R9, R2, 0x380, RZ, 0xc0, !PT ;  /* 0x0000038002097812 */ /* 0x000fe200078ec0ff */
[----:B------:R-:W-:Y:S01]  /*d4b0*/  UIMAD UR7, UR7, UR4, UR12 ;  /* 0x00000004070772a4 */ /* 0x000fe2000f8e020c */
[----:B------:R-:W-:Y:S02]  /*d4c0*/  SHF.R.U64 R8, R8, 0x3, RZ ;  /* 0x0000000308087819 */ /* 0x000fe400000012ff */
[----:B------:R-:W-:Y:S01]  /*d4d0*/  IADD3 R21, P5, R2, 0x40, RZ ;  /* 0x0000004002157810 */ /* 0x000fe20007fbe0ff */
[----:B------:R-:W-:Y:S01]  /*d4e0*/  USHF.R.S32.HI UR10, URZ, 0x1f, UR7 ;  /* 0x0000001f3f0a7899 */ /* 0x000fe20008011407 */
[----:B------:R-:W-:Y:S01]  /*d4f0*/  LOP3.LUT R10, R10, R25, RZ, 0x3c, !PT ;  /* 0x000000190a0a7212 */ /* 0x000fe200078e3cff */
[----:B------:R-:W-:Y:S01]  /*d500*/  UIMAD.WIDE.U32 UR4, UR7, UR8, URZ ;  /* 0x00000008070472a5 */ /* 0x000fe2000f8e003f */
[----:B------:R-:W-:Y:S01]  /*d510*/  IADD3 R25, P6, R34, 0x1000, RZ ;  /* 0x0000100022197810 */ /* 0x000fe20007fde0ff */
[----:B0-----:R-:W-:Y:S01]  /*d520*/  IMAD R98, R101, R98, UR11 ;  /* 0x0000000b65627e24 */ /* 0x001fe2000f8e0262 */
[----:B------:R-:W-:Y:S01]  /*d530*/  SHF.R.U64 R28, R28, 0x3, RZ ;  /* 0x000000031c1c7819 */ /* 0x000fe200000012ff */
[----:B------:R-:W-:Y:S01]  /*d540*/  UIMAD UR6, UR10, UR8, URZ ;  /* 0x000000080a0672a4 */ /* 0x000fe2000f8e023f */
[----:B------:R-:W-:Y:S01]  /*d550*/  IADD3 R43, P0, R2, 0x4060, RZ ;  /* 0x00004060022b7810 */ /* 0x000fe20007f1e0ff */
[----:B------:R-:W-:Y:S01]  /*d560*/  IMAD R109, R98, 0x80, R232 ;  /* 0x00000080626d7824 */ /* 0x000fe200078e02e8 */
[----:B------:R-:W-:Y:S01]  /*d570*/  SHF.R.U64 R9, R9, 0x3, RZ ;  /* 0x0000000309097819 */ /* 0x000fe200000012ff */
[----:B------:R-:W-:Y:S01]  /*d580*/  UIMAD UR6, UR7, UR9, UR6 ;  /* 0x00000009070672a4 */ /* 0x000fe2000f8e0206 */
[----:B------:R-:W-:Y:S01]  /*d590*/  LOP3.LUT R14, R8, R13, RZ, 0x3c, !PT ;  /* 0x0000000d080e7212 */ /* 0x000fe200078e3cff */
[----:B------:R-:W-:Y:S01]  /*d5a0*/  USHF.R.S32.HI UR11, URZ, 0x1f, UR14 ;  /* 0x0000001f3f0b7899 */ /* 0x000fe2000801140e */
[----:B------:R-:W-:Y:S01]  /*d5b0*/  LOP3.LUT R8, R21, 0x380, RZ, 0xc0, !PT ;  /* 0x0000038015087812 */ /* 0x000fe200078ec0ff */
[----:B------:R-:W-:Y:S01]  /*d5c0*/  UIADD3 UR6, UR5, UR6, URZ ;  /* 0x0000000605067290 */ /* 0x000fe2000fffe03f */
[----:B------:R-:W-:Y:S01]  /*d5d0*/  LOP3.LUT R28, R28, R33, RZ, 0x3c, !PT ;  /* 0x000000211c1c7212 */ /* 0x000fe200078e3cff */
[----:B------:R-:W-:Y:S01]  /*d5e0*/  IMAD.X R33, RZ, RZ, R35, P6 ;  /* 0x000000ffff217224 */ /* 0x000fe200030e0623 */
[----:B------:R-:W-:Y:S01]  /*d5f0*/  LOP3.LUT R42, R43, 0x380, RZ, 0xc0, !PT ;  /* 0x000003802b2a7812 */ /* 0x000fe200078ec0ff */
[----:B------:R-:W-:Y:S01]  /*d600*/  IMAD.U32 R13, RZ, RZ, UR5 ;  /* 0x00000005ff0d7e24 */ /* 0x000fe2000f8e00ff */
[----:B------:R-:W-:Y:S01]  /*d610*/  LOP3.LUT R2, R9, R2, RZ, 0x3c, !PT ;  /* 0x0000000209027212 */ /* 0x000fe200078e3cff */
[----:B------:R-:W-:Y:S01]  /*d620*/  IMAD.U32 R12, RZ, RZ, UR4 ;  /* 0x00000004ff0c7e24 */ /* 0x000fe2000f8e00ff */
[----:B------:R-:W-:Y:S01]  /*d630*/  IADD3 R103, P6, R34, 0x7000, RZ ;  /* 0x0000700022677810 */ /* 0x000fe20007fde0ff */
[----:B------:R-:W-:Y:S01]  /*d640*/  IMAD.U32 R13, RZ, RZ, UR6 ;  /* 0x00000006ff0d7e24 */ /* 0x000fe2000f8e00ff */
[----:B------:R-:W-:Y:S01]  /*d650*/  SHF.R.U64 R8, R8, 0x3, RZ ;  /* 0x0000000308087819 */ /* 0x000fe200000012ff */
[----:B------:R-:W-:Y:S01]  /*d660*/  ULDC.64 UR4, c[0x0][0xb88] ;  /* 0x0002e20000047ab9 */ /* 0x000fe20000000a00 */
[----:B------:R-:W-:Y:S01]  /*d670*/  F2FP.F16.F32.PACK_AB R4, R4, R5 ;  /* 0x000000050404723e */ /* 0x000fe200000000ff */
[----:B------:R-:W-:Y:S01]  /*d680*/  ULDC UR6, c[0x0][0xa88] ;  /* 0x0002a20000067ab9 */ /* 0x000fe20000000800 */
[----:B------:R-:W-:Y:S01]  /*d690*/  SHF.R.U64 R42, R42, 0x3, RZ ;  /* 0x000000032a2a7819 */ /* 0x000fe200000012ff */
[----:B------:R-:W-:Y:S01]  /*d6a0*/  ULDC.64 UR8, c[0x0][0x208] ;  /* 0x0000820000087ab9 */ /* 0x000fe20000000a00 */
[----:B------:R-:W-:-:S02]  /*d6b0*/  MOV R108, R2 ;  /* 0x00000002006c7202 */ /* 0x000fc40000000f00 */
[----:B------:R-:W-:Y:S01]  /*d6c0*/  F2FP.F16.F32.PACK_AB R5, R27, R100 ;  /* 0x000000641b05723e */ /* 0x000fe200000000ff */
[----:B------:R-:W-:Y:S01]  /*d6d0*/  BAR.SYNC.DEFER_BLOCKING 0x1, 0x100 ;  /* 0x0044000000007b1d */ /* 0x000fe20000010000 */
[----:B------:R-:W-:Y:S02]  /*d6e0*/  LOP3.LUT R2, R103, 0x380, RZ, 0xc0, !PT ;  /* 0x0000038067027812 */ /* 0x000fe400078ec0ff */
[----:B------:R-:W-:Y:S02]  /*d6f0*/  IADD3.X R9, RZ, R3, RZ, P5, !PT ;  /* 0x00000003ff097210 */ /* 0x000fe40002ffe4ff */
[----:B------:R-:W-:-:S03]  /*d700*/  LOP3.LUT R8, R8, R21, RZ, 0x3c, !PT ;  /* 0x0000001508087212 */ /* 0x000fc600078e3cff */
[----:B------:R-:W0:Y:S01]  /*d710*/  LDC.64 R100, c[0x0][0xb98] ;  /* 0x0002e600ff647b82 */ /* 0x000e220000000a00 */
[----:B------:R-:W-:Y:S02]  /*d720*/  IADD3 R21, P5, R34, 0x2000, RZ ;  /* 0x0000200022157810 */ /* 0x000fe40007fbe0ff */
[----:B------:R-:W-:Y:S01]  /*d730*/  LOP3.LUT R42, R42, R43, RZ, 0x3c, !PT ;  /* 0x0000002b2a2a7212 */ /* 0x000fe200078e3cff */
[----:B------:R-:W-:Y:S01]  /*d740*/  IMAD.X R43, RZ, RZ, R3, P0 ;  /* 0x000000ffff2b7224 */ /* 0x000fe200000e0603 */
[----:B------:R-:W-:Y:S01]  /*d750*/  SHF.R.U64 R2, R2, 0x3, RZ ;  /* 0x0000000302027819 */ /* 0x000fe200000012ff */
[----:B------:R-:W-:Y:S01]  /*d760*/  IMAD.X R31, RZ, RZ, R35, P5 ;  /* 0x000000ffff1f7224 */ /* 0x000fe200028e0623 */
[----:B------:R-:W-:Y:S02]  /*d770*/  LOP3.LUT R30, R21, 0x380, RZ, 0xc0, !PT ;  /* 0x00000380151e7812 */ /* 0x000fe400078ec0ff */
[----:B------:R-:W-:Y:S02]  /*d780*/  LOP3.LUT R2, R2, R103, RZ, 0x3c, !PT ;  /* 0x0000006702027212 */ /* 0x000fe400078e3cff */
[----:B------:R-:W-:Y:S01]  /*d790*/  MOV R103, R42 ;  /* 0x0000002a00677202 */ /* 0x000fe20000000f00 */
[----:B--2---:R-:W-:Y:S01]  /*d7a0*/  @P1 IMAD.HI.U32 R42, R109, R104, RZ ;  /* 0x000000686d2a1227 */ /* 0x004fe200078e00ff */
[----:B------:R-:W-:-:S02]  /*d7b0*/  SHF.R.U64 R30, R30, 0x3, RZ ;  /* 0x000000031e1e7819 */ /* 0x000fc400000012ff */
[----:B------:R-:W-:Y:S01]  /*d7c0*/  LOP3.LUT R32, R25, 0x380, RZ, 0xc0, !PT ;  /* 0x0000038019207812 */ /* 0x000fe200078ec0ff */
[----:B------:R-:W-:Y:S01]  /*d7d0*/  IMAD.MOV.U32 R43, RZ, RZ, R109 ;  /* 0x000000ffff2b7224 */ /* 0x000fe200078e006d */
[----:B------:R-:W-:Y:S01]  /*d7e0*/  LOP3.LUT R30, R30, R21, RZ, 0x3c, !PT ;  /* 0x000000151e1e7212 */ /* 0x000fe200078e3cff */
[----:B------:R2:W-:Y:S01]  /*d7f0*/  STSM.16.M88.4 [R108], R4 ;  /* 0x000000046c007844 */ /* 0x0005e20000000200 */
[----:B------:R-:W-:Y:S02]  /*d800*/  IADD3 R21, P0, R34, 0x6000, RZ ;  /* 0x0000600022157810 */ /* 0x000fe40007f1e0ff */
[----:B-1----:R-:W-:Y:S02]  /*d810*/  @P1 SHF.R.U32.HI R43, RZ, R107, R42 ;  /* 0x0000006bff2b1219 */ /* 0x002fe4000001162a */
[----:B------:R-:W-:Y:S01]  /*d820*/  LOP3.LUT R20, R21, 0x380, RZ, 0xc0, !PT ;  /* 0x0000038015147812 */ /* 0x000fe200078ec0ff */
[----:B0-----:R-:W-:Y:S01]  /*d830*/  IMAD.WIDE.U32 R12, R100, UR14, R12 ;  /* 0x0000000e640c7c25 */ /* 0x001fe2000f8e000c */
[----:B------:R-:W-:-:S02]  /*d840*/  MOV R107, R36 ;  /* 0x00000024006b7202 */ /* 0x000fc40000000f00 */
[----:B------:R-:W-:Y:S01]  /*d850*/  SHF.R.U64 R20, R20, 0x3, RZ ;  /* 0x0000000314147819 */ /* 0x000fe200000012ff */
[----:B------:R-:W-:Y:S01]  /*d860*/  IMAD.MOV R37, RZ, RZ, -R43 ;  /* 0x000000ffff257224 */ /* 0x000fe200078e0a2b */
[----:B------:R-:W-:Y:S01]  /*d870*/  SHF.R.U64 R32, R32, 0x3, RZ ;  /* 0x0000000320207819 */ /* 0x000fe200000012ff */
[----:B------:R-:W-:Y:S01]  /*d880*/  IMAD R36, R98, 0x80, R231 ;  /* 0x0000008062247824 */ /* 0x000fe200078e02e7 */
[----:B------:R-:W-:Y:S01]  /*d890*/  LOP3.LUT R20, R20, R21, RZ, 0x3c, !PT ;  /* 0x0000001514147212 */ /* 0x000fe200078e3cff */
[----:B------:R-:W-:Y:S01]  /*d8a0*/  IMAD.X R21, RZ, RZ, R35, P0 ;  /* 0x000000ffff157224 */ /* 0x000fe200000e0623 */
[----:B------:R-:W-:Y:S01]  /*d8b0*/  IADD3 R12, P0, R43, R12, RZ ;  /* 0x0000000c2b0c7210 */ /* 0x000fe20007f1e0ff */
[----:B--2---:R-:W-:Y:S01]  /*d8c0*/  IMAD R4, R100, UR11, RZ ;  /* 0x0000000b64047c24 */ /* 0x004fe2000f8e02ff */
[----:B------:R-:W-:Y:S01]  /*d8d0*/  MOV R108, R10 ;  /* 0x0000000a006c7202 */ /* 0x000fe20000000f00 */
[----:B------:R-:W-:Y:S01]  /*d8e0*/  IMAD R11, R44, R37, R109 ;  /* 0x000000252c0b7224 */ /* 0x000fe200078e026d */
[----:B------:R-:W-:Y:S01]  /*d8f0*/  SHF.R.S32.HI R37, RZ, 0x1f, R43 ;  /* 0x0000001fff257819 */ /* 0x000fe2000001142b */
[----:B------:R-:W-:Y:S01]  /*d900*/  IMAD R101, R101, UR14, R4 ;  /* 0x0000000e65657c24 */ /* 0x000fe2000f8e0204 */
[----:B------:R-:W-:-:S02]  /*d910*/  LOP3.LUT R32, R32, R25, RZ, 0x3c, !PT ;  /* 0x0000001920207212 */ /* 0x000fc400078e3cff */
[----:B------:R-:W-:Y:S02]  /*d920*/  SHF.R.S32.HI R10, RZ, 0x1f, R11 ;  /* 0x0000001fff0a7819 */ /* 0x000fe4000001140b */
[----:B------:R-:W-:Y:S02]  /*d930*/  IADD3.X R13, R37, R13, R101, P0, !PT ;  /* 0x0000000d250d7210 */ /* 0x000fe400007fe465 */
[----:B------:R-:W-:Y:S01]  /*d940*/  IADD3 R25, P2, R34, 0x5000, RZ ;  /* 0x0000500022197810 */ /* 0x000fe20007f5e0ff */
[----:B------:R-:W-:Y:S01]  /*d950*/  IMAD R10, R10, UR4, RZ ;  /* 0x000000040a0a7c24 */ /* 0x000fe2000f8e02ff */
[----:B------:R-:W-:Y:S01]  /*d960*/  MOV R15, R14 ;  /* 0x0000000e000f7202 */ /* 0x000fe20000000f00 */
[----:B------:R-:W-:Y:S01]  /*d970*/  IMAD.WIDE.U32 R12, R11, UR4, R12 ;  /* 0x000000040b0c7c25 */ /* 0x000fe2000f8e000c */
[----:B------:R-:W-:Y:S02]  /*d980*/  F2FP.F16.F32.PACK_AB R4, R93, R94 ;  /* 0x0000005e5d04723e */ /* 0x000fe400000000ff */
[----:B------:R-:W-:Y:S01]  /*d990*/  F2FP.F16.F32.PACK_AB R5, R99, R106 ;  /* 0x0000006a6305723e */ /* 0x000fe200000000ff */
[----:B------:R-:W-:Y:S01]  /*d9a0*/  IMAD R37, R11, UR5, R10 ;  /* 0x000000050b257c24 */ /* 0x000fe2000f8e020a */
[----:B------:R-:W-:Y:S01]  /*d9b0*/  F2FP.F16.F32.PACK_AB R6, R91, R92 ;  /* 0x0000005c5b06723e */ /* 0x000fe200000000ff */
[----:B------:R-:W-:Y:S01]  /*d9c0*/  ULDC.64 UR4, c[0x0][0xb50] ;  /* 0x0002d40000047ab9 */ /* 0x000fe20000000a00 */
[----:B------:R-:W-:-:S02]  /*d9d0*/  F2FP.F16.F32.PACK_AB R7, R97, R102 ;  /* 0x000000666107723e */ /* 0x000fc400000000ff */
[----:B------:R-:W-:Y:S02]  /*d9e0*/  IADD3 R29, P3, R34, 0x4000, RZ ;  /* 0x00004000221d7810 */ /* 0x000fe40007f7e0ff */
[----:B------:R-:W-:Y:S01]  /*d9f0*/  LOP3.LUT R24, R25, 0x380, RZ, 0xc0, !PT ;  /* 0x0000038019187812 */ /* 0x000fe200078ec0ff */
[----:B------:R0:W-:Y:S01]  /*da00*/  STSM.16.M88.4 [R15], R4 ;  /* 0x000000040f007844 */ /* 0x0001e20000000200 */
[----:B------:R-:W-:Y:S01]  /*da10*/  MOV R105, R38 ;  /* 0x0000002600697202 */ /* 0x000fe20000000f00 */
[----:B------:R-:W-:Y:S01]  /*da20*/  IMAD.X R27, RZ, RZ, R35, P3 ;  /* 0x000000ffff1b7224 */ /* 0x000fe200018e0623 */
[----:B------:R-:W-:Y:S02]  /*da30*/  SHF.R.U64 R24, R24, 0x3, RZ ;  /* 0x0000000318187819 */ /* 0x000fe400000012ff */
[----:B------:R-:W-:Y:S01]  /*da40*/  F2FP.F16.F32.PACK_AB R10, R45, R90 ;  /* 0x0000005a2d0a723e */ /* 0x000fe200000000ff */
[----:B------:R-:W-:Y:S01]  /*da50*/  IMAD R45, R44, UR6, RZ ;  /* 0x000000062c2d7c24 */ /* 0x000fe2000f8e02ff */
[----:B------:R-:W-:-:S02]  /*da60*/  LEA R38, P3, R12, UR4, 0x2 ;  /* 0x000000040c267c11 */ /* 0x000fc4000f8610ff */
[----:B------:R-:W-:Y:S02]  /*da70*/  MOV R14, R8 ;  /* 0x00000008000e7202 */ /* 0x000fe40000000f00 */
[----:B------:R-:W-:Y:S02]  /*da80*/  LOP3.LUT P0, RZ, R226, 0x3, RZ, 0xc0, !PT ;  /* 0x00000003e2ff7812 */ /* 0x000fe4000780c0ff */
[----:B------:R-:W-:Y:S02]  /*da90*/  F2FP.F16.F32.PACK_AB R8, R88, R89 ;  /* 0x000000595808723e */ /* 0x000fe400000000ff */
[----:B------:R-:W-:Y:S01]  /*daa0*/  F2FP.F16.F32.PACK_AB R9, R95, R96 ;  /* 0x000000605f09723e */ /* 0x000fe200000000ff */
[----:B0-----:R-:W-:Y:S01]  /*dab0*/  IMAD.IADD R5, R13, 0x1, R37 ;  /* 0x000000010d057824 */ /* 0x001fe200078e0225 */
[----:B------:R-:W-:Y:S01]  /*dac0*/  F2FP.F16.F32.PACK_AB R11, R47, R46 ;  /* 0x0000002e2f0b723e */ /* 0x000fe200000000ff */
[----:B------:R-:W-:Y:S01]  /*dad0*/  VIADD R4, R36, 0x8 ;  /* 0x0000000824047836 */ /* 0x000fe20000000000 */
[----:B------:R-:W-:Y:S01]  /*dae0*/  LOP3.LUT R24, R24, R25, RZ, 0x3c, !PT ;  /* 0x0000001918187212 */ /* 0x000fe200078e3cff */
[----:B------:R-:W-:Y:S01]  /*daf0*/  IMAD.X R25, RZ, RZ, R35, P2 ;  /* 0x000000ffff197224 */ /* 0x000fe200010e0623 */
[----:B------:R-:W-:Y:S01]  /*db00*/  LEA.HI.X R39, R12, UR5, R5, 0x2, P3 ;  /* 0x000000050c277c11 */ /* 0x000fe200098f1405 */
[----:B------:R0:W-:Y:S01]  /*db10*/  STSM.16.M88.4 [R14], R8 ;  /* 0x000000080e007844 */ /* 0x0001e20000000200 */
[----:B------:R-:W-:-:S02]  /*db20*/  ISETP.GE.OR P2, PT, R36, R45, P0 ;  /* 0x0000002d2400720c */ /* 0x000fc40000746670 */
[----:B------:R-:W-:Y:S01]  /*db30*/  ISETP.GE.OR P0, PT, R4, R45, P0 ;  /* 0x0000002d0400720c */ /* 0x000fe20000706670 */
[----:B------:R-:W-:Y:S01]  /*db40*/  SHFL.IDX PT, R46, R38, RZ, 0x1c1f ;  /* 0x001c1fff262e7589 */ /* 0x000fe200000e0000 */
[----:B------:R-:W-:Y:S02]  /*db50*/  F2FP.F16.F32.PACK_AB R4, R49, R48 ;  /* 0x000000303104723e */ /* 0x000fe400000000ff */
[----:B------:R-:W-:Y:S01]  /*db60*/  F2FP.F16.F32.PACK_AB R5, R51, R50 ;  /* 0x000000323305723e */ /* 0x000fe200000000ff */
[----:B------:R-:W1:Y:S01]  /*db70*/  SHFL.IDX PT, R47, R39, RZ, 0x1c1f ;  /* 0x001c1fff272f7589 */ /* 0x000e6200000e0000 */
[----:B------:R-:W-:Y:S02]  /*db80*/  F2FP.F16.F32.PACK_AB R6, R53, R52 ;  /* 0x000000343506723e */ /* 0x000fe400000000ff */
[----:B------:R-:W-:Y:S01]  /*db90*/  F2FP.F16.F32.PACK_AB R7, R55, R54 ;  /* 0x000000363707723e */ /* 0x000fe200000000ff */
[----:B------:R2:W-:Y:S01]  /*dba0*/  SHFL.IDX PT, R88, R38, 0x1, 0x1c1f ;  /* 0x003c1f0026587f89 */ /* 0x0005e200000e0000 */
[----:B------:R-:W-:-:S02]  /*dbb0*/  F2FP.F16.F32.PACK_AB R12, R57, R56 ;  /* 0x00000038390c723e */ /* 0x000fc400000000ff */
[----:B------:R-:W-:Y:S01]  /*dbc0*/  F2FP.F16.F32.PACK_AB R13, R59, R58 ;  /* 0x0000003a3b0d723e */ /* 0x000fe200000000ff */
[----:B------:R3:W4:Y:S01]  /*dbd0*/  SHFL.IDX PT, R89, R39, 0x1, 0x1c1f ;  /* 0x003c1f0027597f89 */ /* 0x00072200000e0000 */
[----:B0-----:R-:W-:Y:S02]  /*dbe0*/  F2FP.F16.F32.PACK_AB R14, R61, R60 ;  /* 0x0000003c3d0e723e */ /* 0x001fe400000000ff */
[----:B------:R-:W-:Y:S01]  /*dbf0*/  F2FP.F16.F32.PACK_AB R15, R63, R62 ;  /* 0x0000003e3f0f723e */ /* 0x000fe200000000ff */
[----:B------:R-:W-:Y:S01]  /*dc00*/  STSM.16.M88.4 [R108], R4 ;  /* 0x000000046c007844 */ /* 0x000fe20000000200 */
[----:B------:R-:W-:Y:S02]  /*dc10*/  F2FP.F16.F32.PACK_AB R8, R65, R64 ;  /* 0x000000404108723e */ /* 0x000fe400000000ff */
[----:B------:R-:W-:Y:S01]  /*dc20*/  F2FP.F16.F32.PACK_AB R9, R67, R66 ;  /* 0x000000424309723e */ /* 0x000fe200000000ff */
[----:B------:R-:W-:Y:S01]  /*dc30*/  STSM.16.M88.4 [R107], R12 ;  /* 0x0000000c6b007844 */ /* 0x000fe20000000200 */
[----:B------:R-:W-:-:S02]  /*dc40*/  F2FP.F16.F32.PACK_AB R10, R69, R68 ;  /* 0x00000044450a723e */ /* 0x000fc400000000ff */
[----:B------:R-:W-:Y:S02]  /*dc50*/  F2FP.F16.F32.PACK_AB R11, R71, R70 ;  /* 0x00000046470b723e */ /* 0x000fe400000000ff */
[----:B------:R-:W-:Y:S02]  /*dc60*/  F2FP.F16.F32.PACK_AB R80, R81, R80 ;  /* 0x000000505150723e */ /* 0x000fe400000000ff */
[----:B------:R-:W-:Y:S01]  /*dc70*/  MOV R104, R40 ;  /* 0x0000002800687202 */ /* 0x000fe20000000f00 */
[----:B------:R-:W-:Y:S01]  /*dc80*/  STSM.16.M88.4 [R105], R8 ;  /* 0x0000000869007844 */ /* 0x000fe20000000200 */
[----:B------:R-:W-:Y:S02]  /*dc90*/  F2FP.F16.F32.PACK_AB R36, R73, R72 ;  /* 0x000000484924723e */ /* 0x000fe400000000ff */
[----:B------:R-:W-:Y:S02]  /*dca0*/  F2FP.F16.F32.PACK_AB R37, R75, R74 ;  /* 0x0000004a4b25723e */ /* 0x000fe400000000ff */
[----:B--2---:R-:W-:-:S02]  /*dcb0*/  F2FP.F16.F32.PACK_AB R38, R77, R76 ;  /* 0x0000004c4d26723e */ /* 0x004fc400000000ff */
[----:B---3--:R-:W-:Y:S02]  /*dcc0*/  F2FP.F16.F32.PACK_AB R39, R79, R78 ;  /* 0x0000004e4f27723e */ /* 0x008fe400000000ff */
[----:B------:R-:W-:Y:S02]  /*dcd0*/  F2FP.F16.F32.PACK_AB R81, R83, R82 ;  /* 0x000000525351723e */ /* 0x000fe400000000ff */
[----:B------:R-:W-:Y:S01]  /*dce0*/  F2FP.F16.F32.PACK_AB R82, R85, R84 ;  /* 0x000000545552723e */ /* 0x000fe200000000ff */
[----:B------:R0:W-:Y:S01]  /*dcf0*/  STSM.16.M88.4 [R104], R36 ;  /* 0x0000002468007844 */ /* 0x0001e20000000200 */
[----:B------:R-:W-:Y:S02]  /*dd00*/  F2FP.F16.F32.PACK_AB R83, R87, R86 ;  /* 0x000000565753723e */ /* 0x000fe400000000ff */
[----:B------:R-:W-:Y:S02]  /*dd10*/  LOP3.LUT R26, R29, 0x380, RZ, 0xc0, !PT ;  /* 0x000003801d1a7812 */ /* 0x000fe400078ec0ff */
[----:B------:R-:W-:Y:S01]  /*dd20*/  LOP3.LUT R3, R34, 0x380, RZ, 0xc0, !PT ;  /* 0x0000038022037812 */ /* 0x000fe200078ec0ff */
[----:B------:R-:W-:Y:S01]  /*dd30*/  STSM.16.M88.4 [R103], R80 ;  /* 0x0000005067007844 */ /* 0x000fe20000000200 */
[----:B------:R-:W-:-:S02]  /*dd40*/  SHF.R.U64 R26, R26, 0x3, RZ ;  /* 0x000000031a1a7819 */ /* 0x000fc400000012ff */
[----:B------:R-:W-:Y:S01]  /*dd50*/  SHF.R.U64 R3, R3, 0x3, RZ ;  /* 0x0000000303037819 */ /* 0x000fe200000012ff */
[----:B------:R-:W-:Y:S01]  /*dd60*/  BAR.SYNC.DEFER_BLOCKING 0x1, 0x100 ;  /* 0x0044000000007b1d */ /* 0x000fe20000010000 */
[----:B------:R-:W-:Y:S01]  /*dd70*/  LOP3.LUT R26, R26, R29, RZ, 0x3c, !PT ;  /* 0x0000001d1a1a7212 */ /* 0x000fe200078e3cff */
[--C-:B------:R-:W-:Y:S01]  /*dd80*/  IMAD.X R29, RZ, RZ, R35.reuse, P4 ;  /* 0x000000ffff1d7224 */ /* 0x100fe200020e0623 */
[----:B------:R-:W-:Y:S01]  /*dd90*/  LOP3.LUT R34, R3, R34, RZ, 0x3c, !PT ;  /* 0x0000002203227212 */ /* 0x000fe200078e3cff */
[----:B------:R-:W-:-:S04]  /*dda0*/  IMAD.X R3, RZ, RZ, R35, P6 ;  /* 0x000000ffff037224 */ /* 0x000fc800030e0623 */
[----:B0-----:R-:W0:Y:S08]  /*ddb0*/  @P1 LDC R36, c[0x0][0xbec] ;  /* 0x0002fb00ff241b82 */ /* 0x001e300000000800 */
[----:B------:R-:W2:Y:S01]  /*ddc0*/  @P1 LDC R39, c[0x0][0xbf0] ;  /* 0x0002fc00ff271b82 */ /* 0x000ea20000000800 */
[----:B------:R-:W-:Y:S01]  /*ddd0*/  IMAD R37, R222, 0x20, R225 ;  /* 0x00000020de257824 */ /* 0x000fe200078e02e1 */
[----:B-1----:R-:W-:Y:S04]  /*dde0*/  @!P2 ST.E desc[UR8][R46.64], R18 ;  /* 0x000000122e00a985 */ /* 0x002fe8000c101908 */
[----:B----4-:R1:W-:Y:S04]  /*ddf0*/  @!P0 ST.E desc[UR8][R88.64], R0 ;  /* 0x0000000058008985 */ /* 0x0103e8000c101908 */
[----:B------:R3:W5:Y:S01]  /*de00*/  LD.E.128 R48, desc[UR8][R32.64] ;  /* 0x0000000820307980 */ /* 0x000762000c101d00 */
[----:B------:R-:W-:-:S03]  /*de10*/  IMAD R37, R98, 0x80, R37 ;  /* 0x0000008062257824 */ /* 0x000fc600078e0225 */
[----:B------:R-:W5:Y:S04]  /*de20*/  LD.E.128 R52, desc[UR8][R34.64] ;  /* 0x0000000822347980 */ /* 0x000f68000c101d00 */
[----:B------:R-:W5:Y:S01]  /*de30*/  LD.E.128 R40, desc[UR8][R30.64] ;  /* 0x000000081e287980 */ /* 0x000f62000c101d00 */
[----:B---3--:R-:W3:Y:S03]  /*de40*/  LDC.64 R32, c[0x0][0xae0] ;  /* 0x0002b800ff207b82 */ /* 0x008ee60000000a00 */
[----:B------:R-:W5:Y:S04]  /*de50*/  LD.E.128 R4, desc[UR8][R28.64] ;  /* 0x000000081c047980 */ /* 0x000f68000c101d00 */
[----:B------:R-:W5:Y:S04]  /*de60*/  LD.E.128 R60, desc[UR8][R26.64] ;  /* 0x000000081a3c7980 */ /* 0x000f68000c101d00 */
[----:B------:R-:W5:Y:S04]  /*de70*/  LD.E.128 R56, desc[UR8][R24.64] ;  /* 0x0000000818387980 */ /* 0x000f68000c101d00 */
[----:B------:R-:W5:Y:S04]  /*de80*/  LD.E.128 R12, desc[UR8][R20.64] ;  /* 0x00000008140c7980 */ /* 0x000f68000c101d00 */
[----:B------:R0:W5:Y:S01]  /*de90*/  LD.E.128 R8, desc[UR8][R2.64] ;  /* 0x0000000802087980 */ /* 0x000162000c101d00 */
[----:B------:R-:W-:-:S02]  /*dea0*/  ULDC.64 UR8, c[0x0][0xae8] ;  /* 0x0002ba0000087ab9 */ /* 0x000fc40000000a00 */
[----:B------:R-:W-:Y:S01]  /*deb0*/  UIMAD UR6, UR10, UR8, URZ ;  /* 0x000000080a0672a4 */ /* 0x000fe2000f8e023f */
[----:B-1----:R-:W-:Y:S01]  /*dec0*/  IMAD.MOV.U32 R0, RZ, RZ, R37 ;  /* 0x000000ffff007224 */ /* 0x002fe200078e0025 */
[----:B------:R-:W-:Y:S01]  /*ded0*/  UIMAD.WIDE.U32 UR4, UR7, UR8, URZ ;  /* 0x00000008070472a5 */ /* 0x000fe2000f8e003f */
[----:B------:R-:W-:Y:S01]  /*dee0*/  R2UR UR12, R223 ;  /* 0x00000000df0c72ca */ /* 0x000fe200000e0000 */
[----:B------:R-:W-:Y:S01]  /*def0*/  UIMAD UR6, UR7, UR9, UR6 ;  /* 0x00000009070672a4 */ /* 0x000fe2000f8e0206 */
[----:B------:R-:W-:Y:S01]  /*df00*/  @!PT LDS RZ, [RZ] ;  /* 0x00000000fffff984 */ /* 0x000fe20000000800 */
[----:B------:R-:W-:Y:S01]  /*df10*/  @!PT LDS RZ, [RZ] ;  /* 0x00000000fffff984 */ /* 0x000fe20000000800 */
[----:B------:R-:W-:Y:S01]  /*df20*/  @!PT LDS RZ, [RZ] ;  /* 0x00000000fffff984 */ /* 0x000fe20000000800 */
[----:B------:R-:W-:Y:S01]  /*df30*/  @!PT LDS RZ, [RZ] ;  /* 0x00000000fffff984 */ /* 0x000fe20000000800 */
[----:B------:R1:W-:Y:S06]  /*df40*/  MEMBAR.ALL.CTA ;  /* 0x0000000000007992 */ /* 0x0003ec0000008000 */
[----:B-1----:R-:W1:Y:S01]  /*df50*/  FENCE.VIEW.ASYNC.S ;  /* 0x00000000000073c6 */ /* 0x002e620000000000 */
[----:B0-----:R-:W-:Y:S01]  /*df60*/  @P1 IMAD.HI.U32 R2, R37, R36, RZ ;  /* 0x0000002425021227 */ /* 0x001fe200078e00ff */
[----:B------:R-:W-:Y:S01]  /*df70*/  ULDC.64 UR8, c[0x0][0xaf0] ;  /* 0x0002bc0000087ab9 */ /* 0x000fe20000000a00 */
[----:B------:R-:W-:-:S02]  /*df80*/  UIADD3 UR5, UR5, UR6, URZ ;  /* 0x0000000605057290 */ /* 0x000fc4000fffe03f */
[----:B------:R-:W-:Y:S01]  /*df90*/  UIMAD UR6, UR11, UR8, URZ ;  /* 0x000000080b0672a4 */ /* 0x000fe2000f8e023f */
[----:B--2---:R-:W-:Y:S01]  /*dfa0*/  @P1 SHF.R.U32.HI R0, RZ, R39, R2 ;  /* 0x00000027ff001219 */ /* 0x004fe20000011602 */
[----:B------:R-:W-:Y:S02]  /*dfb0*/  UIMAD.WIDE.U32 UR4, UR14, UR8, UR4 ;  /* 0x000000080e0472a5 */ /* 0x000fe4000f8e0004 */
[----:B------:R-:W-:Y:S01]  /*dfc0*/  UIMAD UR6, UR14, UR9, UR6 ;  /* 0x000000090e0672a4 */ /* 0x000fe2000f8e0206 */
[--C-:B------:R-:W-:Y:S01]  /*dfd0*/  SHF.R.S32.HI R3, RZ, 0x1f, R0.reuse ;  /* 0x0000001fff037819 */ /* 0x100fe20000011400 */
[----:B------:R-:W-:Y:S01]  /*dfe0*/  IMAD.MOV R21, RZ, RZ, -R0 ;  /* 0x000000ffff157224 */ /* 0x000fe200078e0a00 */
[----:B------:R-:W-:Y:S01]  /*dff0*/  ULDC.64 UR8, c[0x0][0xad8] ;  /* 0x0002b60000087ab9 */ /* 0x000fe20000000a00 */
[----:B------:R-:W-:Y:S02]  /*e000*/  UIADD3 UR5, UR5, UR6, URZ ;  /* 0x0000000605057290 */ /* 0x000fe4000fffe03f */
[-C--:B---3--:R-:W-:Y:S01]  /*e010*/  IMAD R3, R3, R32.reuse, RZ ;  /* 0x0000002003037224 */ /* 0x088fe200078e02ff */
[----:B------:R-:W-:Y:S01]  /*e020*/  R2UR UR7, R16 ;  /* 0x00000000100772ca */ /* 0x000fe200000e0000 */
[----:B------:R-:W-:Y:S01]  /*e030*/  IMAD R21, R44, R21, R37 ;  /* 0x000000152c157224 */ /* 0x000fe200078e0225 */
[----:B------:R-:W-:Y:S01]  /*e040*/  UIADD3 UR60, UR60, 0x1, URZ ;  /* 0x000000013c3c7890 */ /* 0x000fe2000fffe03f */
[C---:B------:R-:W-:Y:S01]  /*e050*/  IMAD R25, R0.reuse, R33, R3 ;  /* 0x0000002100197224 */ /* 0x040fe200078e0203 */
[----:B------:R-:W-:Y:S01]  /*e060*/  ULDC.64 UR10, c[0x0][0xa80] ;  /* 0x0002a000000a7ab9 */ /* 0x000fe20000000a00 */
[----:B------:R-:W-:Y:S01]  /*e070*/  IMAD.WIDE.U32 R2, R0, R32, UR4 ;  /* 0x0000000400027e25 */ /* 0x000fe2000f8e0020 */
[----:B------:R-:W-:Y:S01]  /*e080*/  SHF.R.S32.HI R0, RZ, 0x1f, R21 ;  /* 0x0000001fff007819 */ /* 0x000fe20000011415 */
[----:B------:R-:W-:-:S02]  /*e090*/  UIADD3 UR4, UR13, 0x34820, URZ ;  /* 0x000348200d047890 */ /* 0x000fc4000fffe03f */
        /* <DEDUP_REMOVED lines=18> */
[----:B-1----:R-:W-:Y:S01]  /*e1c0*/  SYNCS.ARRIVE.TRANS64.RED.A1T0 RZ, [UR5], RZ ;  /* 0x000000ffffff79a7 */ /* 0x002fe20008100405 */
[-C--:B------:R-:W-:Y:S01]  /*e1d0*/  ISETP.GE.AND P3, PT, R0, R45.reuse, PT ;  /* 0x0000002d0000720c */ /* 0x080fe20003f66270 */
[----:B------:R-:W-:Y:S01]  /*e1e0*/  VIADD R0, R98, 0x40 ;  /* 0x0000004062007836 */ /* 0x000fe20000000000 */
[----:B------:R-:W-:Y:S01]  /*e1f0*/  USEL UR60, UR60, URZ, UP0 ;  /* 0x0000003f3c3c7287 */ /* 0x000fe20008000000 */
[----:B------:R-:W-:Y:S01]  /*e200*/  IMAD.U32 R223, RZ, RZ, UR12 ;  /* 0x0000000cffdf7e24 */ /* 0x000fe2000f8e00ff */
[----:B------:R0:W1:Y:S01]  /*e210*/  SHFL.IDX PT, R24, R18, RZ, 0x181f ;  /* 0x00181fff12187589 */ /* 0x00006200000e0000 */
[----:B------:R-:W-:Y:S01]  /*e220*/  IMAD.U32 R16, RZ, RZ, UR7 ;  /* 0x00000007ff107e24 */ /* 0x000fe2000f8e00ff */
[----:B------:R-:W-:Y:S01]  /*e230*/  BSSY B0, `(.L_x_6893) ;  /* 0x000000e000007945 */ /* 0x000fe20003800000 */
[----:B------:R-:W-:Y:S01]  /*e240*/  SYNCS.ARRIVE.TRANS64.RED.A1T0 RZ, [UR4], RZ ;  /* 0x000000ffffff79a7 */ /* 0x000fe20008100404 */
[----:B------:R0:W2:Y:S01]  /*e250*/  SHFL.IDX PT, R25, R26, RZ, 0x181f ;  /* 0x00181fff1a197589 */ /* 0x0000a200000e0000 */
[----:B------:R-:W-:Y:S01]  /*e260*/  ISETP.GE.AND P0, PT, R0, R45, PT ;  /* 0x0000002d0000720c */ /* 0x000fe20003f06270 */
[----:B------:R-:W-:-:S12]  /*e270*/  @P1 BRA `(.L_x_6894) ;  /* 0x0000000000241947 */ /* 0x000fd80003800000 */
        /* <DEDUP_REMOVED lines=9> */
.L_x_6894:
[----:B------:R-:W-:Y:S05]  /*e310*/  BSYNC B0 ;  /* 0x0000000000007941 */ /* 0x000fea0003800000 */
.L_x_6893:
        /* <DEDUP_REMOVED lines=13> */
.L_x_6896:
[----:B------:R-:W-:Y:S05]  /*e3f0*/  BSYNC B0 ;  /* 0x0000000000007941 */ /* 0x000fea0003800000 */
.L_x_6895:
        /* <DEDUP_REMOVED lines=13> */
.L_x_6898:
[----:B------:R-:W-:Y:S05]  /*e4d0*/  BSYNC B0 ;  /* 0x0000000000007941 */ /* 0x000fea0003800000 */
.L_x_6897:
[----:B------:R-:W-:Y:S01]  /*e4e0*/  VIADD R0, R98, 0x60 ;  /* 0x0000006062007836 */ /* 0x000fe20000000000 */
[----:B0----5:R0:W0:Y:S01]  /*e4f0*/  SHFL.IDX PT, R15, R26, 0x3, 0x181f ;  /* 0x00781f001a0f7f89 */ /* 0x02102200000e0000 */
[----:B------:R-:W-:Y:S01]  /*e500*/  BSSY B0, `(.L_x_6899) ;  /* 0x000000e000007945 */ /* 0x000fe20003800000 */
[----:B------:R-:W-:Y:S02]  /*e510*/  VIADD R224, R224, 0x1 ;  /* 0x00000001e0e07836 */ /* 0x000fe40000000000 */
[----:B------:R-:W-:Y:S01]  /*e520*/  ISETP.GE.AND P0, PT, R0, R45, PT ;  /* 0x0000002d0000720c */ /* 0x000fe20003f06270 */
[----:B------:R0:W0:-:S12]  /*e530*/  SHFL.IDX PT, R14, R18, 0x3, 0x181f ;  /* 0x00781f00120e7f89 */ /* 0x00001800000e0000 */
[----:B------:R-:W-:Y:S05]  /*e540*/  @P0 BRA `(.L_x_6900) ;  /* 0x0000000000240947 */ /* 0x000fea0003800000 */
[----:B------:R-:W-:Y:S01]  /*e550*/  ULDC UR4, c[0x0][0xac8] ;  /* 0x0002b20000047ab9 */ /* 0x000fe20000000800 */
[----:B------:R-:W-:Y:S01]  /*e560*/  ULDC.64 UR6, c[0x0][0x208] ;  /* 0x0000820000067ab9 */ /* 0x000fe20000000a00 */
[----:B------:R-:W-:Y:S02]  /*e570*/  ISETP.GE.AND P2, PT, R221, UR4, PT ;  /* 0x00000004dd007c0c */ /* 0x000fe4000bf46270 */
[----:B------:R-:W-:-:S11]  /*e580*/  ISETP.GE.AND P1, PT, R220, UR4, PT ;  /* 0x00000004dc007c0c */ /* 0x000fd6000bf26270 */
[C---:B0-----:R-:W-:Y:S02]  /*e590*/  @!P2 LEA R12, P0, R221.reuse, R14, 0x1 ;  /* 0x0000000edd0ca211 */ /* 0x041fe400078008ff */
[----:B---3--:R-:W-:Y:S02]  /*e5a0*/  @!P1 IMAD.WIDE R2, R220, 0x2, R14 ;  /* 0x00000002dc029825 */ /* 0x008fe400078e020e */
[----:B------:R-:W-:-:S03]  /*e5b0*/  @!P2 LEA.HI.X R13, R221, R15, R235, 0x1, P0 ;  /* 0x0000000fdd0da211 */ /* 0x000fc600000f0ceb */
[----:B------:R0:W-:Y:S04]  /*e5c0*/  @!P1 ST.E.128 desc[UR6][R2.64], R4 ;  /* 0x0000000402009985 */ /* 0x0001e8000c101d06 */
[----:B------:R0:W-:Y:S02]  /*e5d0*/  @!P2 ST.E.128 desc[UR6][R12.64], R8 ;  /* 0x000000080c00a985 */ /* 0x0001e4000c101d06 */
.L_x_6900:
[----:B------:R-:W-:Y:S05]  /*e5e0*/  BSYNC B0 ;  /* 0x0000000000007941 */ /* 0x000fea0003800000 */
.L_x_6899:
[----:B------:R-:W5:Y:S01]  /*e5f0*/  LDC R0, c[0x0][0xc34] ;  /* 0x00030d00ff007b82 */ /* 0x000f620000000800 */
[----:B------:R-:W-:-:S13]  /*e600*/  R2UR UR4, R223 ;  /* 0x00000000df0472ca */ /* 0x000fda00000e0000 */
[----:B-----5:R-:W-:-:S13]  /*e610*/  ISETP.LE.AND P0, PT, R0, UR4, PT ;  /* 0x0000000400007c0c */ /* 0x020fda000bf03270 */
[----:B------:R-:W-:Y:S05]  /*e620*/  @!P0 BRA `(.L_x_6901) ;  /* 0xffffff2c00248947 */ /* 0x000fea000383ffff */
[----:B------:R-:W-:Y:S05]  /*e630*/  EXIT ;  /* 0x000000000000794d */ /* 0x000fea0003800000 */
.L_x_6867:
[----:B------:R-:W-:-:S08]  /*e640*/  NOP ;  /* 0x0000000000007918 */ /* 0x000fd00000000000 */
[----:B0-----:R-:W0:-:S00]  /*e650*/  USETMAXREG.DEALLOC.CTAPOOL 0x18 ;  /* 0x00000018000079c8 */ /* 0x001e0000080e0500 */
[----:B------:R-:W1:Y:S01]  /*e660*/  S2UR UR4, SR_CTAID.X ;  /* 0x00000000000479c3 */ /* 0x000e620000002500 */
[----:B0-----:R-:W-:Y:S01]  /*e670*/  IMAD.MOV.U32 R2, RZ, RZ, 0x1 ;  /* 0x00000001ff027424 */ /* 0x001fe200078e00ff */
[----:B------:R-:W-:-:S06]  /*e680*/  MOV R19, RZ ;  /* 0x000000ff00137202 */ /* 0x000fcc0000000f00 */
        /* <DEDUP_REMOVED lines=36> */
[----:B------:R-:W-:Y:S04]  /*e8d0*/  STL [R1+0x18], R3 ;  /* 0x0000180301007387 */ /* 0x000fe80000100800 */
[----:B------:R-:W-:Y:S04]  /*e8e0*/  STL [R1+0x34], RZ ;  /* 0x000034ff01007387 */ /* 0x000fe80000100800 */
[----:B------:R0:W-:Y:S02]  /*e8f0*/  STL [R1], R0 ;  /* 0x0000000001007387 */ /* 0x0001e40000100800 */
[----:B0-----:R-:W-:-:S07]  /*e900*/  LOP3.LUT R0, R2, 0x40, RZ, 0xfc, !PT ;  /* 0x0000004002007812 */ /* 0x001fce00078efcff */
.L_x_6983:
[----:B--2---:R-:W2:Y:S01]  /*e910*/  LDL R2, [R1+0x28] ;  /* 0x0000280001027983 */ /* 0x004ea20000100800 */
        /* <DEDUP_REMOVED lines=51> */
.L_x_6903:
        /* <DEDUP_REMOVED lines=20> */
.L_x_6905:
        /* <DEDUP_REMOVED lines=15> */
.L_x_6904:
        /* <DEDUP_REMOVED lines=27> */
.L_x_6999:
        /* <DEDUP_REMOVED lines=8> */
.L_x_7002:
        /* <DEDUP_REMOVED lines=22> */
.L_x_6909:
[----:B---3--:R-:W3:Y:S01]  /*f210*/  LDL R3, [R1] ;  /* 0x0000000001037983 */ /* 0x008ee20000100800 */
[----:B------:R-:W-:Y:S02]  /*f220*/  LEA R2, R19, UR36, 0x3 ;  /* 0x0000002413027c11 */ /* 0x000fe4000f8e18ff */
[----:B---3--:R-:W-:-:S04]  /*f230*/  SHF.L.U32 R3, R3, 0x1f, RZ ;  /* 0x0000001f03037819 */ /* 0x008fc800000006ff */
[----:B------:R-:W3:Y:S02]  /*f240*/  SYNCS.PHASECHK.TRANS64.TRYWAIT P0, [R2+URZ+0x34840], R3 ;  /* 0x03484003020075a7 */ /* 0x000ee4000800017f */
[----:B---3--:R-:W-:Y:S05]  /*f250*/  @!P0 BRA `(.L_x_6910) ;  /* 0x0000003800f48947 */ /* 0x008fea0003800000 */
.L_x_7003:
        /* <DEDUP_REMOVED lines=10> */
.L_x_6911:
[----:B------:R-:W-:-:S13]  /*f300*/  LOP3.LUT P0, RZ, R18, 0x2, RZ, 0xc0, !PT ;  /* 0x0000000212ff7812 */ /* 0x000fda000780c0ff */
[----:B------:R-:W-:Y:S05]  /*f310*/  @P0 BRA `(.L_x_6912) ;  /* 0x0000000000040947 */ /* 0x000fea0003800000 */
[----:B------:R-:W-:Y:S01]  /*f320*/  BPT.TRAP 0x1 ;  /* 0x000000040000795c */ /* 0x000fe20000300000 */
.L_x_6912:
        /* <DEDUP_REMOVED lines=10> */
[----:B------:R-:W-:Y:S01]  /*f3d0*/  PLOP3.LUT P0, PT, PT, PT, PT, 0x80, 0x0 ;  /* 0x000000000000781c */ /* 0x000fe20003f0f070 */
[----:B------:R-:W-:Y:S01]  /*f3e0*/  IMAD.MOV.U32 R17, RZ, RZ, R0 ;  /* 0x000000ffff117224 */ /* 0x000fe200078e0000 */
[----:B------:R-:W-:-:S02]  /*f3f0*/  LOP3.LUT R18, R18, 0xfffffff7, RZ, 0xc0, !PT ;  /* 0xfffffff712127812 */ /* 0x000fc400078ec0ff */
[----:B------:R-:W-:-:S09]  /*f400*/  UIADD3 UR9, UR9, 0x34830, URZ ;  /* 0x0003483009097890 */ /* 0x000fd2000fffe03f */
        /* <DEDUP_REMOVED lines=11> */
[----:B------:R-:W-:-:S03]  /*f4c0*/  UIADD3 UR14, UR6, 0x23c00, URZ ;  /* 0x00023c00060e7890 */ /* 0x000fc6000fffe03f */
[----:B------:R-:W-:Y:S01]  /*f4d0*/  UMOV UR6, 0x0 ;  /* 0x0000000000067882 */ /* 0x000fe20000000000 */
[----:B---3--:R-:W-:-:S13]  /*f4e0*/  R2UR UR11, R4 ;  /* 0x00000000040b72ca */ /* 0x008fda00000e0000 */
[----:B------:R-:W-:-:S03]  /*f4f0*/  UIMAD UR11, UR11, 0xb0, UR7 ;  /* 0x000000b00b0b78a4 */ /* 0x000fc6000f8e0207 */
[----:B------:R-:W-:-:S06]  /*f500*/  UMOV UR7, 0x14f00000 ;  /* 0x14f0000000077882 */ /* 0x000fcc0000000000 */
[----:B------:R0:W-:Y:S02]  /*f510*/  UTMALDG.4D.MULTICAST [UR8], [UR4], UR16, desc[UR6] ;  /* 0x00000608040073b4 */ /* 0x0001e40008019810 */
[----:B0-----:R-:W-:Y:S01]  /*f520*/  UMOV UR8, UR14 ;  /* 0x0000000e00087c82 */ /* 0x001fe20008000000 */
[----:B------:R-:W-:Y:S02]  /*f530*/  UMOV UR10, UR15 ;  /* 0x0000000f000a7c82 */ /* 0x000fe40008000000 */
[----:B------:R3:W-:Y:S02]  /*f540*/  UTMALDG.4D.MULTICAST [UR8], [UR4], UR16, desc[UR6] ;  /* 0x00000608040073b4 */ /* 0x0007e40008019810 */
[----:B---3--:R-:W-:Y:S01]  /*f550*/  NOP ;  /* 0x0000000000007918 */ /* 0x008fe20000000000 */
.L_x_6907:
        /* <DEDUP_REMOVED lines=22> */
.L_x_6913:
[----:B0-----:R-:W3:Y:S01]  /*f6c0*/  LDL.LU R4, [R1+0x14] ;  /* 0x0000140001047983 */ /* 0x001ee20000300800 */
[----:B-1----:R-:W-:Y:S01]  /*f6d0*/  SHF.R.S32.HI R0, RZ, 0x1f, R16 ;  /* 0x0000001fff007819 */ /* 0x002fe20000011410 */
[----:B------:R-:W-:Y:S01]  /*f6e0*/  ULDC.64 UR4, c[0x0][0x2d8] ;  /* 0x0000b60000047ab9 */ /* 0x000fe20000000a00 */
[----:B------:R-:W0:Y:S01]  /*f6f0*/  LDC R8, c[0x0][0x448] ;  /* 0x00011200ff087b82 */ /* 0x000e220000000800 */
        /* <DEDUP_REMOVED lines=39> */
[----:B------:R-:W-:Y:S01]  /*f970*/  IMAD R6, R6, UR4, RZ ;  /* 0x0000000406067c24 */ /* 0x000fe2000f8e02ff */
[----:B-1----:R-:W-:-:S03]  /*f980*/  SHF.L.U32 R9, R9, 0x3, RZ ;  /* 0x0000000309097819 */ /* 0x002fc600000006ff */
[----:B------:R-:W-:Y:S01]  /*f990*/  IMAD R4, R4, UR5, R6 ;  /* 0x0000000504047c24 */ /* 0x000fe2000f8e0206 */
[----:B------:R-:W-:Y:S01]  /*f9a0*/  ULDC.64 UR4, c[0x0][0x2c8] ;  /* 0x0000b20000047ab9 */ /* 0x000fe20000000a00 */
[----:B------:R-:W-:Y:S02]  /*f9b0*/  LOP3.LUT R9, R9, 0x38, RZ, 0xc0, !PT ;  /* 0x0000003809097812 */ /* 0x000fe400078ec0ff */
[----:B------:R-:W-:Y:S01]  /*f9c0*/  IMAD.IADD R3, R3, 0x1, R4 ;  /* 0x0000000103037824 */ /* 0x000fe200078e0204 */
[----:B------:R-:W-:Y:S02]  /*f9d0*/  SHF.R.S32.HI R4, RZ, 0x1f, R0 ;  /* 0x0000001fff047819 */ /* 0x000fe40000011400 */
[----:B------:R-:W-:Y:S01]  /*f9e0*/  LOP3.LUT R9, R9, 0x40, RZ, 0xfc, !PT ;  /* 0x0000004009097812 */ /* 0x000fe200078efcff */
        /* <DEDUP_REMOVED lines=89> */
[----:B------:R0:W1:Y:S04]  /*ff80*/  SHFL.IDX PT, R5, R2, 0x7, 0x181f ;  /* 0x00f81f0002057f89 */ /* 0x00006800000e0000 */
[----:B------:R0:W-:Y:S04]  /*ff90*/  @!P2 LDGSTS.E.BYPASS.LTC128B.128 [R9+0x19400], desc[UR6][R6.64], !P0 ;  /* 0x194000000609afae */ /* 0x0001e8000c101d46 */
[----:B------:R0:W-:Y:S02]  /*ffa0*/  @!P2 LDGSTS.E.BYPASS.LTC128B.128 [R9+0x1d400], desc[UR6][R6.64+0x80], !P1 ;  /* 0x1d4000800609afae */ /* 0x0001e4000c901d46 */
.L_x_7020:
[----:B------:R-:W-:Y:S01]  /*ffb0*/  VIADD R4, R4, 0x70 ;  /* 0x0000007004047836 */ /* 0x000fe20000000000 */
[----:B------:R-:W-:Y:S04]  /*ffc0*/  BSSY B0, `(.L_x_6915) ;  /* 0x000000b000007945 */ /* 0x000fe80003800000 */
[----:B------:R-:W-:-:S13]  /*ffd0*/  ISETP.GE.AND P2, PT, R4, R3, PT ;  /* 0x000000030400720c */ /* 0x000fda0003f46270 */
[----:B------:R-:W-:Y:S05]  /*ffe0*/  @P2 BRA `(.L_x_6916) ;  /* 0x0000000000202947 */ /* 0x000fea0003800000 */
[----:B0-----:R-:W-:Y:S01]  /*fff0*/  LEA R2, P2, R10, R0, 0x1 ;  /* 0x000000000a027211 */ /* 0x001fe200078408ff */
[----:B------:R-:W-:-:S04]  /*10000*/  ULDC.64 UR4, c[0x0][0x208] ;  /* 0x0000820000047ab9 */ /* 0x000fc80000000a00 */
[----:B-1----:R-:W-:-:S05]  /*10010*/  IMAD.X R3, RZ, RZ, R5, P2 ;  /* 0x000000ffff037224 */ /* 0x002fca00010e0605 */
[----:B------:R-:W-:Y:S01]  /*10020*/  @!PT LDS RZ, [RZ] ;  /* 0x00000000fffff984 */ /* 0x000fe20000000800 */
[----:B------:R-:W-:Y:S01]  /*10030*/  @!PT LDS RZ, [RZ] ;  /* 0x00000000fffff984 */ /* 0x000fe20000000800 */
[----:B------:R-:W-:Y:S01]  /*10040*/  @!PT LDS RZ, [RZ] ;  /* 0x00000000fffff984 */ /* 0x000fe20000000800 */
[----:B------:R2:W-:Y:S04]  /*10050*/  LDGSTS.E.BYPASS.LTC128B.128 [R9+0x19c00], desc[UR4][R2.64], !P0 ;  /* 0x19c0000002097fae */ /* 0x0005e8000c101d44 */
[----:B------:R2:W-:Y:S02]  /*10060*/  LDGSTS.E.BYPASS.LTC128B.128 [R9+0x1dc00], desc[UR4][R2.64+0x80], !P1 ;  /* 0x1dc0008002097fae */ /* 0x0005e4000c901d44 */
.L_x_6916:
[----:B------:R-:W-:Y:S05]  /*10070*/  BSYNC B0 ;  /* 0x0000000000007941 */ /* 0x000fea0003800000 */
.L_x_6915:
[----:B0-2---:R-:W2:Y:S01]  /*10080*/  LDL R2, [R1+0x34] ;  /* 0x0000340001027983 */ /* 0x005ea20000100800 */
[----:B------:R-:W-:Y:S01]  /*10090*/  NOP ;  /* 0x0000000000007918 */ /* 0x000fe20000000000 */
[----:B------:R-:W-:Y:S02]  /*100a0*/  SYNCS.ARRIVE.TRANS64.RED.A0T1 RZ, [UR36+0x34800], RZ ;  /* 0x034800ffffff79a7 */ /* 0x000fe40008200424 */
[----:B------:R-:W-:Y:S01]  /*100b0*/  ARRIVES.LDGSTSBAR.64.TRANSCNT [UR36+0x34800] ;  /* 0x03480000ff0079b0 */ /* 0x000fe20008000aa4 */
[----:B--2---:R-:W-:-:S04]  /*100c0*/  LOP3.LUT R0, R2, 0x1, RZ, 0xc, !PT ;  /* 0x0000000102007812 */ /* 0x004fc800078e0cff */
[----:B------:R-:W-:Y:S01]  /*100d0*/  SHF.L.U32 R0, R0, 0x1f, RZ ;  /* 0x0000001f00007819 */ /* 0x000fe200000006ff */
[----:B------:R-:W-:Y:S01]  /*100e0*/  NOP ;  /* 0x0000000000007918 */ /* 0x000fe20000000000 */
[----:B------:R-:W2:Y:S01]  /*100f0*/  LDL.LU R2, [R1+0x30] ;  /* 0x0000300001027983 */ /* 0x000ea20000300800 */
[----:B------:R-:W-:Y:S01]  /*10100*/  SYNCS.ARRIVE.TRANS64.A1T0 RZ, [UR36+0x34800], RZ ;  /* 0x034800ffffff79a7 */ /* 0x000fe20008100024 */
[----:B------:R-:W-:Y:S01]  /*10110*/  BSSY B0, `(.L_x_6917) ;  /* 0x0000004000007945 */ /* 0x000fe20003800000 */
[----:B------:R-:W0:Y:S01]  /*10120*/  SYNCS.PHASECHK.TRANS64.TRYWAIT P0, [UR36+0x34820], R0 ;  /* 0x03482000ff0075a7 */ /* 0x000e220008000164 */
[----:B--2---:R-:W-:Y:S02]  /*10130*/  ISETP.GE.AND P1, PT, R2, 0xb1, PT ;  /* 0x000000b10200780c */ /* 0x004fe40003f26270 */
[----:B0-----:R-:W-:Y:S11]  /*10140*/  @!P0 BRA `(.L_x_6918) ;  /* 0x0000003800208947 */ /* 0x001ff60003800000 */
.L_x_7021:
[----:B------:R-:W-:Y:S05]  /*10150*/  BSYNC B0 ;  /* 0x0000000000007941 */ /* 0x000fea0003800000 */
.L_x_6917:
[----:B------:R-:W-:Y:S05]  /*10160*/  @!P1 BRA `(.L_x_6919) ;  /* 0x00000020002c9947 */ /* 0x000fea0003800000 */
[----:B------:R-:W2:Y:S01]  /*10170*/  LDL R2, [R1+0x24] ;  /* 0x0000240001027983 */ /* 0x000ea20000100800 */
[----:B0-----:R-:W-:Y:S01]  /*10180*/  IMAD.MOV.U32 R0, RZ, RZ, 0x1 ;  /* 0x00000001ff007424 */ /* 0x001fe200078e00ff */
[----:B--2---:R-:W-:-:S04]  /*10190*/  IADD3 R9, -R2, RZ, RZ ;  /* 0x000000ff02097210 */ /* 0x004fc80007ffe1ff */
[----:B------:R-:W-:-:S05]  /*101a0*/  VIADDMNMX R9, R9, R0, 0xffffffff, !PT ;  /* 0xffffffff09097446 */ /* 0x000fca0007800100 */
[----:B------:R-:W-:-:S05]  /*101b0*/  IMAD.IADD R0, R2, 0x1, R9 ;  /* 0x0000000102007824 */ /* 0x000fca00078e0209 */
[----:B------:R-:W-:-:S04]  /*101c0*/  LOP3.LUT R0, R0, 0x1, RZ, 0xc0, !PT ;  /* 0x0000000100007812 */ /* 0x000fc800078ec0ff */
[----:B------:R-:W-:Y:S01]  /*101d0*/  ISETP.NE.U32.AND P0, PT, R0, 0x1, PT ;  /* 0x000000010000780c */ /* 0x000fe20003f05070 */
[----:B------:R-:W-:-:S12]  /*101e0*/  VIADD R0, R2, 0xfffffffe ;  /* 0xfffffffe02007836 */ /* 0x000fd80000000000 */
[----:B------:R-:W-:Y:S05]  /*101f0*/  @P0 BRA `(.L_x_6920) ;  /* 0x0000000800ac0947 */ /* 0x000fea0003800000 */
[----:B------:R-:W2:Y:S01]  /*10200*/  LDL R2, [R1] ;  /* 0x0000000001027983 */ /* 0x000ea20000100800 */
        /* <DEDUP_REMOVED lines=12> */
[----:B-1----:R-:W0:Y:S01]  /*102d0*/  LDC R5, c[0x0][0x43c] ;  /* 0x00010f00ff057b82 */ /* 0x002e220000000800 */
        /* <DEDUP_REMOVED lines=19> */
.L_x_6923:
[----:B------:R-:W-:Y:S01]  /*10410*/  LEA R3, R6, UR36, 0x3 ;  /* 0x0000002406037c11 */ /* 0x000fe2000f8e18ff */
[----:B------:R-:W-:Y:S01]  /*10420*/  BSSY B1, `(.L_x_6924) ;  /* 0x0000004000017945 */ /* 0x000fe20003800000 */
[----:B------:R-:W-:-:S04]  /*10430*/  SHF.L.U32 R2, R8, 0x1f, RZ ;  /* 0x0000001f08027819 */ /* 0x000fc800000006ff */
[----:B------:R-:W2:Y:S02]  /*10440*/  SYNCS.PHASECHK.TRANS64.TRYWAIT P0, [R3+URZ+0x34840], R2 ;  /* 0x03484002030075a7 */ /* 0x000ea4000800017f */
[----:B--2---:R-:W-:Y:S05]  /*10450*/  @!P0 BRA `(.L_x_6925) ;  /* 0x0000003400748947 */ /* 0x004fea0003800000 */
.L_x_7022:
[----:B------:R-:W-:Y:S05]  /*10460*/  BSYNC B1 ;  /* 0x0000000000017941 */ /* 0x000fea0003800000 */
.L_x_6924:
[----:B01----:R-:W3:Y:S01]  /*10470*/  LDL R5, [R1+0x18] ;  /* 0x0000180001057983 */ /* 0x003ee20000100800 */
[----:B------:R-:W0:Y:S02]  /*10480*/  S2R R7, SR_TID.X ;  /* 0x0000000000077919 */ /* 0x000e240000002100 */
        /* <DEDUP_REMOVED lines=8> */
.L_x_6926:
[----:B------:R-:W-:Y:S01]  /*10510*/  LOP3.LUT P0, RZ, R18, 0x2, RZ, 0xc0, !PT ;  /* 0x0000000212ff7812 */ /* 0x000fe2000780c0ff */
[----:B------:R-:W-:-:S12]  /*10520*/  BSSY B1, `(.L_x_6927) ;  /* 0x0000003000017945 */ /* 0x000fd80003800000 */
[----:B------:R-:W-:Y:S05]  /*10530*/  @P0 BRA `(.L_x_6928) ;  /* 0x0000000000040947 */ /* 0x000fea0003800000 */
[----:B------:R-:W-:Y:S01]  /*10540*/  BPT.TRAP 0x1 ;  /* 0x000000040000795c */ /* 0x000fe20000300000 */
.L_x_6928:
[----:B------:R-:W-:Y:S05]  /*10550*/  BSYNC B1 ;  /* 0x0000000000017941 */ /* 0x000fea0003800000 */
.L_x_6927:
        /* <DEDUP_REMOVED lines=19> */
.L_x_6929:
        /* <DEDUP_REMOVED lines=17> */
.L_x_6930:
        /* <DEDUP_REMOVED lines=16> */
.L_x_7023:
[----:B------:R-:W-:Y:S05]  /*108a0*/  BSYNC B1 ;  /* 0x0000000000017941 */ /* 0x000fea0003800000 */
.L_x_6931:
[----:B------:R-:W1:Y:S02]  /*108b0*/  S2R R5, SR_TID.X ;  /* 0x0000000000057919 */ /* 0x000e640000002100 */
[----:B-1----:R-:W-:-:S04]  /*108c0*/  LOP3.LUT R5, R5, 0x7f, RZ, 0xc0, !PT ;  /* 0x0000007f05057812 */ /* 0x002fc800078ec0ff */
[----:B------:R-:W-:-:S13]  /*108d0*/  ISETP.NE.AND P0, PT, R5, RZ, PT ;  /* 0x000000ff0500720c */ /* 0x000fda0003f05270 */
[----:B0-----:R-:W-:-:S04]  /*108e0*/  @!P0 IMAD.MOV.U32 R3, RZ, RZ, 0xb000 ;  /* 0x0000b000ff038424 */ /* 0x001fc800078e00ff */
[----:B------:R0:W-:Y:S01]  /*108f0*/  @!P0 SYNCS.ARRIVE.TRANS64 RZ, [R2+URZ+0x34850], R3 ;  /* 0x0348500302ff89a7 */ /* 0x0001e2000800003f */
[----:B------:R-:W-:Y:S05]  /*10900*/  @P1 BRA `(.L_x_6933) ;  /* 0x0000000000041947 */ /* 0x000fea0003800000 */
[----:B------:R-:W-:Y:S01]  /*10910*/  BPT.TRAP 0x1 ;  /* 0x000000040000795c */ /* 0x000fe20000300000 */
.L_x_6933:
[----:B------:R-:W-:Y:S01]  /*10920*/  LOP3.LUT P0, RZ, R18, 0x2, RZ, 0xc0, !PT ;  /* 0x0000000212ff7812 */ /* 0x000fe2000780c0ff */
[----:B------:R-:W-:-:S12]  /*10930*/  BSSY B1, `(.L_x_6934) ;  /* 0x0000003000017945 */ /* 0x000fd80003800000 */
[----:B------:R-:W-:Y:S05]  /*10940*/  @P0 BRA `(.L_x_6935) ;  /* 0x0000000000040947 */ /* 0x000fea0003800000 */
[----:B------:R-:W-:Y:S01]  /*10950*/  BPT.TRAP 0x1 ;  /* 0x000000040000795c */ /* 0x000fe20000300000 */
.L_x_6935:
[----:B------:R-:W-:Y:S05]  /*10960*/  BSYNC B1 ;  /* 0x0000000000017941 */ /* 0x000fea0003800000 */
.L_x_6934:
        /* <DEDUP_REMOVED lines=19> */
.L_x_6936:
        /* <DEDUP_REMOVED lines=16> */
.L_x_6937:
        /* <DEDUP_REMOVED lines=12> */
.L_x_6922:
[----:B------:R-:W-:Y:S05]  /*10c60*/  BSYNC B0 ;  /* 0x0000000000007941 */ /* 0x000fea0003800000 */
.L_x_6921:
[----:B0-----:R-:W2:Y:S01]  /*10c70*/  LDL.LU R0, [R1+0x24] ;  /* 0x0000240001007983 */ /* 0x001ea20000300800 */
[----:B------:R-:W-:-:S03]  /*10c80*/  IMAD.MOV.U32 R19, RZ, RZ, R6 ;  /* 0x000000ffff137224 */ /* 0x000fc600078e0006 */
[----:B------:R0:W-:Y:S02]  /*10c90*/  STL [R1], R8 ;  /* 0x0000000801007387 */ /* 0x0001e40000100800 */
[----:B0-2---:R-:W-:-:S07]  /*10ca0*/  VIADD R0, R0, 0xfffffffd ;  /* 0xfffffffd00007836 */ /* 0x005fce0000000000 */
.L_x_6920:
[----:B------:R-:W2:Y:S01]  /*10cb0*/  LDL.LU R2, [R1+0x20] ;  /* 0x0000200001027983 */ /* 0x000ea20000300800 */
[----:B------:R-:W-:Y:S01]  /*10cc0*/  IMAD.MOV R9, RZ, RZ, -R9 ;  /* 0x000000ffff097224 */ /* 0x000fe200078e0a09 */
[----:B------:R-:W-:Y:S04]  /*10cd0*/  BSSY B0, `(.L_x_6919) ;  /* 0x0000154000007945 */ /* 0x000fe80003800000 */
[----:B--2---:R-:W-:-:S13]  /*10ce0*/  ISETP.NE.AND P0, PT, R2, R9, PT ;  /* 0x000000090200720c */ /* 0x004fda0003f05270 */
[----:B------:R-:W-:Y:S05]  /*10cf0*/  @!P0 BRA `(.L_x_6938) ;  /* 0x0000001400448947 */ /* 0x000fea0003800000 */
[----:B------:R-:W-:-:S07]  /*10d00*/  IMAD.MOV.U32 R6, RZ, RZ, R17 ;  /* 0x000000ffff067224 */ /* 0x000fce00078e0011 */
.L_x_6973:
[----:B--2---:R-:W2:Y:S01]  /*10d10*/  LDL R2, [R1] ;  /* 0x0000000001027983 */ /* 0x004ea20000100800 */
[----:B------:R-:W-:Y:S01]  /*10d20*/  LOP3.LUT P1, RZ, R18, 0x8, RZ, 0xc0, !PT ;  /* 0x0000000812ff7812 */ /* 0x000fe2000782c0ff */
[----:B------:R-:W-:Y:S01]  /*10d30*/  VIADD R4, R19, 0x1 ;  /* 0x0000000113047836 */ /* 0x000fe20000000000 */
[----:B------:R-:W-:Y:S04]  /*10d40*/  BSSY B1, `(.L_x_6939) ;  /* 0x00000a3000017945 */ /* 0x000fe80003800000 */
[----:B------:R-:W-:-:S04]  /*10d50*/  ISETP.NE.AND P0, PT, R4, 0x2, PT ;  /* 0x000000020400780c */ /* 0x000fc80003f05270 */
[----:B-1----:R-:W-:Y:S02]  /*10d60*/  SEL R5, RZ, 0x1, P0 ;  /* 0x00000001ff057807 */ /* 0x002fe40000000000 */
[----:B------:R-:W-:Y:S02]  /*10d70*/  SEL R4, R4, RZ, P0 ;  /* 0x000000ff04047207 */ /* 0x000fe40000000000 */
[----:B--2---:R-:W-:Y:S01]  /*10d80*/  LOP3.LUT R5, R2, R5, RZ, 0x3c, !PT ;  /* 0x0000000502057212 */ /* 0x004fe200078e3cff */
[----:B0-----:R-:W-:Y:S06]  /*10d90*/  @!P1 BRA `(.L_x_6940) ;  /* 0x0000000800749947 */ /* 0x001fec0003800000 */
[----:B------:R-:W-:Y:S01]  /*10da0*/  LOP3.LUT P1, RZ, R18, 0x4, RZ, 0xc0, !PT ;  /* 0x0000000412ff7812 */ /* 0x000fe2000782c0ff */
[----:B------:R-:W-:-:S12]  /*10db0*/  IMAD.MOV.U32 R8, RZ, RZ, R0 ;  /* 0x000000ffff087224 */ /* 0x000fd800078e0000 */
        /* <DEDUP_REMOVED lines=22> */
.L_x_6941:
[----:B------:R-:W-:Y:S01]  /*10f20*/  LEA R3, R4, UR36, 0x3 ;  /* 0x0000002404037c11 */ /* 0x000fe2000f8e18ff */
[----:B------:R-:W-:Y:S01]  /*10f30*/  BSSY B2, `(.L_x_6942) ;  /* 0x0000004000027945 */ /* 0x000fe20003800000 */
[----:B------:R-:W-:-:S04]  /*10f40*/  SHF.L.U32 R2, R5, 0x1f, RZ ;  /* 0x0000001f05027819 */ /* 0x000fc800000006ff */
[----:B------:R-:W1:Y:S02]  /*10f50*/  SYNCS.PHASECHK.TRANS64.TRYWAIT P0, [R3+URZ+0x34840], R2 ;  /* 0x03484002030075a7 */ /* 0x000e64000800017f */
[----:B-1----:R-:W-:Y:S05]  /*10f60*/  @!P0 BRA `(.L_x_6943) ;  /* 0x0000002800d88947 */ /* 0x002fea0003800000 */
.L_x_7024:
[----:B------:R-:W-:Y:S05]  /*10f70*/  BSYNC B2 ;  /* 0x0000000000027941 */ /* 0x000fea0003800000 */
.L_x_6942:
        /* <DEDUP_REMOVED lines=10> */
.L_x_6944:
[----:B------:R-:W-:Y:S01]  /*11020*/  LOP3.LUT P0, RZ, R18, 0x2, RZ, 0xc0, !PT ;  /* 0x0000000212ff7812 */ /* 0x000fe2000780c0ff */
[----:B------:R-:W-:-:S12]  /*11030*/  BSSY B2, `(.L_x_6945) ;  /* 0x0000003000027945 */ /* 0x000fd80003800000 */
[----:B------:R-:W-:Y:S05]  /*11040*/  @P0 BRA `(.L_x_6946) ;  /* 0x0000000000040947 */ /* 0x000fea0003800000 */
[----:B------:R-:W-:Y:S01]  /*11050*/  BPT.TRAP 0x1 ;  /* 0x000000040000795c */ /* 0x000fe20000300000 */
.L_x_6946:
[----:B------:R-:W-:Y:S05]  /*11060*/  BSYNC B2 ;  /* 0x0000000000027941 */ /* 0x000fea0003800000 */
.L_x_6945:
[----:B------:R-:W0:Y:S01]  /*11070*/  S2R R2, SR_CgaCtaId ;  /* 0x0000000000027919 */ /* 0x000e220000008800 */
[----:B------:R-:W-:Y:S01]  /*11080*/  IMAD.MOV.U32 R10, RZ, RZ, RZ ;  /* 0x000000ffff0a7224 */ /* 0x000fe200078e00ff */
[----:B------:R-:W-:Y:S01]  /*11090*/  UIADD3 UR4, UP0, UR38, 0x370, URZ ;  /* 0x0000037026047890 */ /* 0x000fe2000ff1e03f */
[----:B------:R-:W-:Y:S01]  /*110a0*/  PLOP3.LUT P0, PT, PT, PT, PT, 0x80, 0x0 ;  /* 0x000000000000781c */ /* 0x000fe20003f0f070 */
[----:B------:R-:W1:Y:S01]  /*110b0*/  S2R R7, SR_CgaCtaId ;  /* 0x0000000000077919 */ /* 0x000e620000008800 */
[----:B------:R-:W-:Y:S01]  /*110c0*/  IADD3 R3, R3, 0x34830, RZ ;  /* 0x0003483003037810 */ /* 0x000fe20007ffe0ff */
[----:B------:R-:W-:Y:S01]  /*110d0*/  UIADD3.X UR5, URZ, UR39, URZ, UP0, !UPT ;  /* 0x000000273f057290 */ /* 0x000fe200087fe43f */
[----:B------:R-:W-:Y:S01]  /*110e0*/  R2UR UR10, R10 ;  /* 0x000000000a0a72ca */ /* 0x000fe200000e0000 */
[----:B------:R-:W-:Y:S01]  /*110f0*/  UMOV UR6, 0x30000 ;  /* 0x0003000000067882 */ /* 0x000fe20000000000 */
[----:B------:R-:W-:Y:S01]  /*11100*/  UMOV UR14, 0x0 ;  /* 0x00000000000e7882 */ /* 0x000fe20000000000 */
[----:B------:R-:W-:Y:S01]  /*11110*/  UMOV UR15, 0x14f00000 ;  /* 0x14f00000000f7882 */ /* 0x000fe20000000000 */
[----:B0-----:R-:W-:-:S02]  /*11120*/  LOP3.LUT R2, R2, 0x1, RZ, 0xc0, !PT ;  /* 0x0000000102027812 */ /* 0x001fc400078ec0ff */
[----:B-1----:R-:W-:-:S03]  /*11130*/  LOP3.LUT R7, R7, 0x1, RZ, 0xc0, !PT ;  /* 0x0000000107077812 */ /* 0x002fc600078ec0ff */
[----:B------:R-:W-:-:S04]  /*11140*/  IMAD R2, R2, 0x1600, RZ ;  /* 0x0000160002027824 */ /* 0x000fc800078e02ff */
[----:B------:R-:W-:Y:S02]  /*11150*/  IMAD R2, R4, 0x5800, R2 ;  /* 0x0000580004027824 */ /* 0x000fe400078e0202 */
[----:B------:R-:W-:-:S03]  /*11160*/  IMAD R7, R7, 0x58, RZ ;  /* 0x0000005807077824 */ /* 0x000fc600078e02ff */
[----:B------:R-:W-:Y:S01]  /*11170*/  LEA R2, R2, UR36, 0x1 ;  /* 0x0000002402027c11 */ /* 0x000fe2000f8e08ff */
[----:B------:R-:W-:-:S04]  /*11180*/  IMAD R7, R8, 0xb0, R7 ;  /* 0x000000b008077824 */ /* 0x000fc800078e0207 */
[----:B------:R-:W-:-:S07]  /*11190*/  VIADD R9, R2, 0x1e400 ;  /* 0x0001e40002097836 */ /* 0x000fce0000000000 */
.L_x_6947:
        /* <DEDUP_REMOVED lines=17> */
.L_x_6948:
        /* <DEDUP_REMOVED lines=16> */
.L_x_7025:
[----:B------:R-:W-:Y:S05]  /*113b0*/  BSYNC B2 ;  /* 0x0000000000027941 */ /* 0x000fea0003800000 */
.L_x_6949:
[----:B------:R-:W1:Y:S02]  /*113c0*/  S2R R7, SR_TID.X ;  /* 0x0000000000077919 */ /* 0x000e640000002100 */
[----:B-1----:R-:W-:-:S04]  /*113d0*/  LOP3.LUT R7, R7, 0x7f, RZ, 0xc0, !PT ;  /* 0x0000007f07077812 */ /* 0x002fc800078ec0ff */
[----:B------:R-:W-:-:S13]  /*113e0*/  ISETP.NE.AND P0, PT, R7, RZ, PT ;  /* 0x000000ff0700720c */ /* 0x000fda0003f05270 */
[----:B0-----:R-:W-:-:S04]  /*113f0*/  @!P0 IMAD.MOV.U32 R3, RZ, RZ, 0xb000 ;  /* 0x0000b000ff038424 */ /* 0x001fc800078e00ff */
[----:B------:R0:W-:Y:S01]  /*11400*/  @!P0 SYNCS.ARRIVE.TRANS64 RZ, [R2+URZ+0x34850], R3 ;  /* 0x0348500302ff89a7 */ /* 0x0001e2000800003f */
[----:B------:R-:W-:Y:S05]  /*11410*/  @P1 BRA `(.L_x_6951) ;  /* 0x0000000000041947 */ /* 0x000fea0003800000 */
[----:B------:R-:W-:Y:S01]  /*11420*/  BPT.TRAP 0x1 ;  /* 0x000000040000795c */ /* 0x000fe20000300000 */
.L_x_6951:
[----:B------:R-:W-:Y:S01]  /*11430*/  LOP3.LUT P0, RZ, R18, 0x2, RZ, 0xc0, !PT ;  /* 0x0000000212ff7812 */ /* 0x000fe2000780c0ff */
[----:B------:R-:W-:-:S12]  /*11440*/  BSSY B2, `(.L_x_6952) ;  /* 0x0000003000027945 */ /* 0x000fd80003800000 */
[----:B------:R-:W-:Y:S05]  /*11450*/  @P0 BRA `(.L_x_6953) ;  /* 0x0000000000040947 */ /* 0x000fea0003800000 */
[----:B------:R-:W-:Y:S01]  /*11460*/  BPT.TRAP 0x1 ;  /* 0x000000040000795c */ /* 0x000fe20000300000 */
.L_x_6953:
[----:B------:R-:W-:Y:S05]  /*11470*/  BSYNC B2 ;  /* 0x0000000000027941 */ /* 0x000fea0003800000 */
.L_x_6952:
        /* <DEDUP_REMOVED lines=19> */
.L_x_6954:
        /* <DEDUP_REMOVED lines=16> */
.L_x_6955:
        /* <DEDUP_REMOVED lines=12> */
.L_x_6940:
[----:B------:R-:W-:Y:S05]  /*11770*/  BSYNC B1 ;  /* 0x0000000000017941 */ /* 0x000fea0003800000 */
.L_x_6939:
        /* <DEDUP_REMOVED lines=33> */
.L_x_6958:
[----:B------:R-:W-:Y:S01]  /*11990*/  LEA R3, R19, UR36, 0x3 ;  /* 0x0000002413037c11 */ /* 0x000fe2000f8e18ff */
[----:B------:R-:W-:Y:S01]  /*119a0*/  BSSY B2, `(.L_x_6959) ;  /* 0x0000004000027945 */ /* 0x000fe20003800000 */
[----:B------:R-:W-:-:S04]  /*119b0*/  SHF.L.U32 R2, R9, 0x1f, RZ ;  /* 0x0000001f09027819 */ /* 0x000fc800000006ff */
[----:B------:R-:W2:Y:S02]  /*119c0*/  SYNCS.PHASECHK.TRANS64.TRYWAIT P0, [R3+URZ+0x34840], R2 ;  /* 0x03484002030075a7 */ /* 0x000ea4000800017f */
[----:B--2---:R-:W-:Y:S05]  /*119d0*/  @!P0 BRA `(.L_x_6960) ;  /* 0x0000002000648947 */ /* 0x004fea0003800000 */
.L_x_7026:
[----:B------:R-:W-:Y:S05]  /*119e0*/  BSYNC B2 ;  /* 0x0000000000027941 */ /* 0x000fea0003800000 */
.L_x_6959:
        /* <DEDUP_REMOVED lines=10> */
.L_x_6961:
[----:B------:R-:W-:Y:S01]  /*11a90*/  LOP3.LUT P0, RZ, R18, 0x2, RZ, 0xc0, !PT ;  /* 0x0000000212ff7812 */ /* 0x000fe2000780c0ff */
[----:B------:R-:W-:-:S12]  /*11aa0*/  BSSY B2, `(.L_x_6962) ;  /* 0x0000003000027945 */ /* 0x000fd80003800000 */
[----:B------:R-:W-:Y:S05]  /*11ab0*/  @P0 BRA `(.L_x_6963) ;  /* 0x0000000000040947 */ /* 0x000fea0003800000 */
[----:B------:R-:W-:Y:S01]  /*11ac0*/  BPT.TRAP 0x1 ;  /* 0x000000040000795c */ /* 0x000fe20000300000 */
.L_x_6963:
[----:B------:R-:W-:Y:S05]  /*11ad0*/  BSYNC B2 ;  /* 0x0000000000027941 */ /* 0x000fea0003800000 */
.L_x_6962:
[----:B------:R-:W0:Y:S01]  /*11ae0*/  S2R R2, SR_CgaCtaId ;  /* 0x0000000000027919 */ /* 0x000e220000008800 */
[----:B------:R-:W-:Y:S01]  /*11af0*/  IMAD.MOV.U32 R10, RZ, RZ, RZ ;  /* 0x000000ffff0a7224 */ /* 0x000fe200078e00ff */
[----:B------:R-:W-:Y:S01]  /*11b00*/  UIADD3 UR4, UP0, UR38, 0x370, URZ ;  /* 0x0000037026047890 */ /* 0x000fe2000ff1e03f */
[----:B------:R-:W-:Y:S01]  /*11b10*/  PLOP3.LUT P0, PT, PT, PT, PT, 0x80, 0x0 ;  /* 0x000000000000781c */ /* 0x000fe20003f0f070 */
[----:B------:R-:W1:Y:S01]  /*11b20*/  S2R R7, SR_CgaCtaId ;  /* 0x0000000000077919 */ /* 0x000e620000008800 */
[----:B------:R-:W-:Y:S01]  /*11b30*/  VIADD R3, R3, 0x34830 ;  /* 0x0003483003037836 */ /* 0x000fe20000000000 */
[----:B------:R-:W-:Y:S01]  /*11b40*/  R2UR UR10, R10 ;  /* 0x000000000a0a72ca */ /* 0x000fe200000e0000 */
[----:B------:R-:W-:Y:S01]  /*11b50*/  UIADD3.X UR5, URZ, UR39, URZ, UP0, !UPT ;  /* 0x000000273f057290 */ /* 0x000fe200087fe43f */
        /* <DEDUP_REMOVED lines=11> */
.L_x_6964:
        /* <DEDUP_REMOVED lines=17> */
.L_x_6965:
        /* <DEDUP_REMOVED lines=15> */
.L_x_7027:
[----:B------:R-:W-:Y:S05]  /*11e10*/  BSYNC B2 ;  /* 0x0000000000027941 */ /* 0x000fea0003800000 */
.L_x_6966:
[----:B------:R-:W1:Y:S02]  /*11e20*/  S2R R3, SR_TID.X ;  /* 0x0000000000037919 */ /* 0x000e640000002100 */
[----:B-1----:R-:W-:-:S04]  /*11e30*/  LOP3.LUT R3, R3, 0x7f, RZ, 0xc0, !PT ;  /* 0x0000007f03037812 */ /* 0x002fc800078ec0ff */
[----:B------:R-:W-:-:S13]  /*11e40*/  ISETP.NE.AND P0, PT, R3, RZ, PT ;  /* 0x000000ff0300720c */ /* 0x000fda0003f05270 */
[----:B------:R-:W-:-:S04]  /*11e50*/  @!P0 IMAD.MOV.U32 R3, RZ, RZ, 0xb000 ;  /* 0x0000b000ff038424 */ /* 0x000fc800078e00ff */
[----:B------:R1:W-:Y:S01]  /*11e60*/  @!P0 SYNCS.ARRIVE.TRANS64 RZ, [R2+URZ+0x34850], R3 ;  /* 0x0348500302ff89a7 */ /* 0x0003e2000800003f */
[----:B------:R-:W-:Y:S05]  /*11e70*/  @P1 BRA `(.L_x_6968) ;  /* 0x0000000000041947 */ /* 0x000fea0003800000 */
[----:B------:R-:W-:Y:S01]  /*11e80*/  BPT.TRAP 0x1 ;  /* 0x000000040000795c */ /* 0x000fe20000300000 */
.L_x_6968:
[----:B------:R-:W-:Y:S01]  /*11e90*/  LOP3.LUT P0, RZ, R18, 0x2, RZ, 0xc0, !PT ;  /* 0x0000000212ff7812 */ /* 0x000fe2000780c0ff */
[----:B------:R-:W-:-:S12]  /*11ea0*/  BSSY B2, `(.L_x_6969) ;  /* 0x0000003000027945 */ /* 0x000fd80003800000 */
[----:B------:R-:W-:Y:S05]  /*11eb0*/  @P0 BRA `(.L_x_6970) ;  /* 0x0000000000040947 */ /* 0x000fea0003800000 */
[----:B------:R-:W-:Y:S01]  /*11ec0*/  BPT.TRAP 0x1 ;  /* 0x000000040000795c */ /* 0x000fe20000300000 */
.L_x_6970:
[----:B------:R-:W-:Y:S05]  /*11ed0*/  BSYNC B2 ;  /* 0x0000000000027941 */ /* 0x000fea0003800000 */
.L_x_6969:
        /* <DEDUP_REMOVED lines=19> */
.L_x_6971:
        /* <DEDUP_REMOVED lines=16> */
.L_x_6972:
        /* <DEDUP_REMOVED lines=12> */
.L_x_6957:
[----:B------:R-:W-:Y:S05]  /*121d0*/  BSYNC B1 ;  /* 0x0000000000017941 */ /* 0x000fea0003800000 */
.L_x_6956:
[C---:B------:R-:W-:Y:S01]  /*121e0*/  ISETP.GT.AND P0, PT, R0.reuse, 0x1, PT ;  /* 0x000000010000780c */ /* 0x040fe20003f04270 */
[----:B------:R-:W-:-:S12]  /*121f0*/  VIADD R0, R0, 0xfffffffe ;  /* 0xfffffffe00007836 */ /* 0x000fd80000000000 */
[----:B------:R-:W-:Y:S05]  /*12200*/  @P0 BRA `(.L_x_6973) ;  /* 0xffffffe800c00947 */ /* 0x000fea000383ffff */
.L_x_6938:
[----:B------:R-:W-:Y:S05]  /*12210*/  BSYNC B0 ;  /* 0x0000000000007941 */ /* 0x000fea0003800000 */
.L_x_6919:
[----:B------:R-:W-:Y:S01]  /*12220*/  LOP3.LUT P0, RZ, R18, 0x8, RZ, 0xc0, !PT ;  /* 0x0000000812ff7812 */ /* 0x000fe2000780c0ff */
[----:B------:R-:W-:-:S12]  /*12230*/  BSSY B0, `(.L_x_6974) ;  /* 0x0000045000007945 */ /* 0x000fd80003800000 */
[----:B------:R-:W-:Y:S05]  /*12240*/  @!P0 BRA `(.L_x_6975) ;  /* 0x00000004000c8947 */ /* 0x000fea0003800000 */
[----:B------:R-:W3:Y:S01]  /*12250*/  LDL R2, [R1] ;  /* 0x0000000001027983 */ /* 0x000ee20000100800 */
[----:B0-----:R-:W-:Y:S01]  /*12260*/  LEA R0, R19, UR36, 0x3 ;  /* 0x0000002413007c11 */ /* 0x001fe2000f8e18ff */
[----:B------:R-:W-:Y:S01]  /*12270*/  BSSY B1, `(.L_x_6976) ;  /* 0x0000004000017945 */ /* 0x000fe20003800000 */
[----:B---3--:R-:W-:-:S04]  /*12280*/  SHF.L.U32 R3, R2, 0x1f, RZ ;  /* 0x0000001f02037819 */ /* 0x008fc800000006ff */
[----:B------:R-:W0:Y:S02]  /*12290*/  SYNCS.PHASECHK.TRANS64.TRYWAIT P0, [R0+URZ+0x34860], R3 ;  /* 0x03486003000075a7 */ /* 0x000e24000800017f */
[----:B0-----:R-:W-:Y:S05]  /*122a0*/  @!P0 BRA `(.L_x_6977) ;  /* 0x0000001800588947 */ /* 0x001fea0003800000 */
.L_x_7028:
[----:B------:R-:W-:Y:S05]  /*122b0*/  BSYNC B1 ;  /* 0x0000000000017941 */ /* 0x000fea0003800000 */
.L_x_6976:
[----:B------:R-:W3:Y:S01]  /*122c0*/  LDL R2, [R1+0x18] ;  /* 0x0000180001027983 */ /* 0x000ee20000100800 */
[----:B------:R-:W4:Y:S02]  /*122d0*/  S2R R4, SR_TID.X ;  /* 0x0000000000047919 */ /* 0x000f240000002100 */
[----:B----4-:R-:W-:-:S04]  /*122e0*/  LOP3.LUT R4, R4, 0x7f, RZ, 0xc0, !PT ;  /* 0x0000007f04047812 */ /* 0x010fc800078ec0ff */
[----:B------:R-:W-:-:S13]  /*122f0*/  ISETP.NE.AND P0, PT, R4, RZ, PT ;  /* 0x000000ff0400720c */ /* 0x000fda0003f05270 */
[----:B0-----:R-:W-:-:S04]  /*12300*/  @!P0 IMAD.MOV.U32 R3, RZ, RZ, 0xb000 ;  /* 0x0000b000ff038424 */ /* 0x001fc800078e00ff */
[----:B------:R0:W-:Y:S01]  /*12310*/  @!P0 SYNCS.ARRIVE.TRANS64 RZ, [R0+URZ+0x34850], R3 ;  /* 0x0348500300ff89a7 */ /* 0x0001e2000800003f */
[----:B---3--:R-:W-:-:S04]  /*12320*/  PRMT R2, R2, 0x9910, RZ ;  /* 0x0000991002027816 */ /* 0x008fc800000000ff */
[----:B------:R-:W-:-:S13]  /*12330*/  ISETP.NE.AND P0, PT, R2, 0x2, PT ;  /* 0x000000020200780c */ /* 0x000fda0003f05270 */
[----:B0-----:R-:W-:Y:S05]  /*12340*/  @P0 BRA `(.L_x_6978) ;  /* 0x0000000000040947 */ /* 0x001fea0003800000 */
[----:B------:R-:W-:Y:S01]  /*12350*/  BPT.TRAP 0x1 ;  /* 0x000000040000795c */ /* 0x000fe20000300000 */
.L_x_6978:
[----:B------:R-:W-:Y:S01]  /*12360*/  LOP3.LUT P0, RZ, R18, 0x2, RZ, 0xc0, !PT ;  /* 0x0000000212ff7812 */ /* 0x000fe2000780c0ff */
[----:B------:R-:W-:-:S12]  /*12370*/  BSSY B1, `(.L_x_6979) ;  /* 0x0000003000017945 */ /* 0x000fd80003800000 */
[----:B------:R-:W-:Y:S05]  /*12380*/  @P0 BRA `(.L_x_6980) ;  /* 0x0000000000040947 */ /* 0x000fea0003800000 */
[----:B------:R-:W-:Y:S01]  /*12390*/  BPT.TRAP 0x1 ;  /* 0x000000040000795c */ /* 0x000fe20000300000 */
.L_x_6980:
[----:B------:R-:W-:Y:S05]  /*123a0*/  BSYNC B1 ;  /* 0x0000000000017941 */ /* 0x000fea0003800000 */
.L_x_6979:
[----:B------:R-:W3:Y:S01]  /*123b0*/  LDL R2, [R1+0x4] ;  /* 0x0000040001027983 */ /* 0x000ee20000100800 */
[----:B------:R-:W0:Y:S01]  /*123c0*/  S2R R3, SR_CgaCtaId ;  /* 0x0000000000037919 */ /* 0x000e220000008800 */
[----:B------:R-:W4:Y:S01]  /*123d0*/  S2R R4, SR_CgaCtaId ;  /* 0x0000000000047919 */ /* 0x000f220000008800 */
[----:B------:R-:W-:Y:S01]  /*123e0*/  UIADD3 UR4, UP0, UR38, 0x470, URZ ;  /* 0x0000047026047890 */ /* 0x000fe2000ff1e03f */
[----:B------:R-:W-:Y:S01]  /*123f0*/  PLOP3.LUT P0, PT, PT, PT, PT, 0x80, 0x0 ;  /* 0x000000000000781c */ /* 0x000fe20003f0f070 */
[----:B------:R-:W-:Y:S01]  /*12400*/  VIADD R0, R0, 0x34850 ;  /* 0x0003485000007836 */ /* 0x000fe20000000000 */
[----:B------:R-:W-:Y:S01]  /*12410*/  UMOV UR6, 0x30000 ;  /* 0x0003000000067882 */ /* 0x000fe20000000000 */
[----:B------:R-:W-:Y:S01]  /*12420*/  UIADD3.X UR5, URZ, UR39, URZ, UP0, !UPT ;  /* 0x000000273f057290 */ /* 0x000fe200087fe43f */
[----:B0-----:R-:W-:Y:S02]  /*12430*/  LOP3.LUT R3, R3, 0x1, RZ, 0xc0, !PT ;  /* 0x0000000103037812 */ /* 0x001fe400078ec0ff */
        /* <DEDUP_REMOVED lines=10> */
.L_x_6981:
        /* <DEDUP_REMOVED lines=16> */
.L_x_6982:
        /* <DEDUP_REMOVED lines=10> */
.L_x_6975:
[----:B------:R-:W-:Y:S05]  /*12680*/  BSYNC B0 ;  /* 0x0000000000007941 */ /* 0x000fea0003800000 */
.L_x_6974:
[----:B------:R-:W3:Y:S01]  /*12690*/  LDL.LU R6, [R1+0x28] ;  /* 0x0000280001067983 */ /* 0x000ee20000300800 */
[----:B------:R-:W-:Y:S01]  /*126a0*/  VIADD R19, R19, 0x1 ;  /* 0x0000000113137836 */ /* 0x000fe20000000000 */
[----:B------:R-:W-:Y:S02]  /*126b0*/  ULDC UR4, c[0x0][0xc34] ;  /* 0x00030d0000047ab9 */ /* 0x000fe40000000800 */
[----:B-1----:R-:W4:Y:S04]  /*126c0*/  LDL.LU R5, [R1] ;  /* 0x0000000001057983 */ /* 0x002f280000300800 */
[----:B------:R-:W5:Y:S01]  /*126d0*/  LDL.LU R4, [R1+0x34] ;  /* 0x0000340001047983 */ /* 0x000f620000300800 */
[----:B------:R-:W-:-:S04]  /*126e0*/  ISETP.NE.AND P0, PT, R19, 0x2, PT ;  /* 0x000000021300780c */ /* 0x000fc80003f05270 */
[----:B0-----:R-:W-:Y:S02]  /*126f0*/  SEL R0, RZ, 0x1, P0 ;  /* 0x00000001ff007807 */ /* 0x001fe40000000000 */
[----:B------:R-:W-:Y:S02]  /*12700*/  SEL R19, R19, RZ, P0 ;  /* 0x000000ff13137207 */ /* 0x000fe40000000000 */
[----:B---3--:R-:W-:Y:S02]  /*12710*/  IADD3 R6, R6, UR37, RZ ;  /* 0x0000002506067c10 */ /* 0x008fe4000fffe0ff */
[----:B----4-:R-:W-:-:S03]  /*12720*/  LOP3.LUT R5, R5, R0, RZ, 0x3c, !PT ;  /* 0x0000000005057212 */ /* 0x010fc600078e3cff */
[----:B------:R0:W-:Y:S01]  /*12730*/  STL [R1+0x28], R6 ;  /* 0x0000280601007387 */ /* 0x0001e20000100800 */
[----:B------:R-:W-:Y:S01]  /*12740*/  ISETP.GE.AND P1, PT, R6, UR4, PT ;  /* 0x0000000406007c0c */ /* 0x000fe2000bf26270 */
[----:B-----5:R-:W-:-:S05]  /*12750*/  VIADD R4, R4, 0x1 ;  /* 0x0000000104047836 */ /* 0x020fca0000000000 */
[----:B------:R0:W-:Y:S04]  /*12760*/  STL [R1+0x34], R4 ;  /* 0x0000340401007387 */ /* 0x0001e80000100800 */
[----:B------:R0:W-:Y:S03]  /*12770*/  STL [R1], R5 ;  /* 0x0000000501007387 */ /* 0x0001e60000100800 */
[----:B------:R-:W-:Y:S05]  /*12780*/  @!P1 BRA `(.L_x_6983) ;  /* 0xffffffc000609947 */ /* 0x000fea000383ffff */
[----:B------:R-:W-:-:S07]  /*12790*/  LOP3.LUT R2, R4, 0x1, RZ, 0xc, !PT ;  /* 0x0000000104027812 */ /* 0x000fce00078e0cff */
.L_x_6902:
[----:B0-----:R-:W0:Y:S01]  /*127a0*/  S2R R3, SR_CgaCtaId ;  /* 0x0000000000037919 */ /* 0x001e220000008800 */
[----:B------:R-:W-:Y:S01]  /*127b0*/  MOV R0, 0x400 ;  /* 0x0000040000007802 */ /* 0x000fe20000000f00 */
[----:B------:R-:W-:Y:S03]  /*127c0*/  BSSY B0, `(.L_x_6984) ;  /* 0x0000005000007945 */ /* 0x000fe60003800000 */
[----:B0-----:R-:W-:Y:S02]  /*127d0*/  LEA R0, R3, R0, 0x18 ;  /* 0x0000000003007211 */ /* 0x001fe400078ec0ff */
[----:B------:R-:W-:-:S04]  /*127e0*/  SHF.L.U32 R3, R2, 0x1f, RZ ;  /* 0x0000001f02037819 */ /* 0x000fc800000006ff */
[----:B------:R-:W0:Y:S02]  /*127f0*/  SYNCS.PHASECHK.TRANS64.TRYWAIT P0, [R0+URZ+0x34820], R3 ;  /* 0x03482003000075a7 */ /* 0x000e24000800017f */
[----:B0-----:R-:W-:Y:S05]  /*12800*/  @!P0 BRA `(.L_x_6985) ;  /* 0x0000001400148947 */ /* 0x001fea0003800000 */
.L_x_7029:
[----:B------:R-:W-:Y:S05]  /*12810*/  BSYNC B0 ;  /* 0x0000000000007941 */ /* 0x000fea0003800000 */
.L_x_6984:
[----:B------:R-:W-:-:S03]  /*12820*/  UMOV UR4, 0xffffffff ;  /* 0xffffffff00047882 */ /* 0x000fc60000000000 */
[----:B------:R-:W-:Y:S05]  /*12830*/  BRA.DIV UR4, `(.L_x_6986) ;  /* 0x00000016041c7947 */ /* 0x000fea000b800000 */
[----:B------:R-:W1:Y:S02]  /*12840*/  S2R R2, SR_TID.X ;  /* 0x0000000000027919 */ /* 0x000e640000002100 */
[----:B-1----:R-:W-:-:S04]  /*12850*/  SHF.R.U32.HI R2, RZ, 0x5, R2 ;  /* 0x00000005ff027819 */ /* 0x002fc80000011602 */
[----:B------:R-:W-:-:S05]  /*12860*/  LOP3.LUT R2, R2, 0x3, RZ, 0xc0, !PT ;  /* 0x0000000302027812 */ /* 0x000fca00078ec0ff */
[----:B------:R1:W3:Y:S02]  /*12870*/  SHFL.IDX PT, R14, R2, RZ, 0x1f ;  /* 0x00001fff020e7589 */ /* 0x0002e400000e0000 */
.L_x_7032:
[----:B---3--:R-:W-:Y:S01]  /*12880*/  ISETP.NE.AND P0, PT, R14, RZ, PT ;  /* 0x000000ff0e00720c */ /* 0x008fe20003f05270 */
[----:B------:R-:W-:-:S12]  /*12890*/  BSSY B0, `(.L_x_6987) ;  /* 0x0000025000007945 */ /* 0x000fd80003800000 */
[----:B------:R-:W-:Y:S05]  /*128a0*/  @P0 BRA `(.L_x_6988) ;  /* 0x00000000008c0947 */ /* 0x000fea0003800000 */
[----:B------:R-:W-:-:S03]  /*128b0*/  UMOV UR4, 0xffffffff ;  /* 0xffffffff00047882 */ /* 0x000fc60000000000 */
[----:B------:R-:W-:Y:S05]  /*128c0*/  BRA.DIV UR4, `(.L_x_6989) ;  /* 0x00000016042c7947 */ /* 0x000fea000b800000 */
[----:B------:R-:W-:-:S13]  /*128d0*/  ELECT P6, URZ, PT ;  /* 0x00000000003f782f */ /* 0x000fda00038c0000 */
.L_x_7035:
[----:B------:R-:W-:Y:S05]  /*128e0*/  @!P6 BRA `(.L_x_6988) ;  /* 0x00000000007ce947 */ /* 0x000fea0003800000 */
[----:B-1----:R-:W3:Y:S02]  /*128f0*/  LDL.LU R2, [R1+0x2c] ;  /* 0x00002c0001027983 */ /* 0x002ee40000300800 */
[----:B---3--:R-:W-:-:S04]  /*12900*/  LOP3.LUT R2, R2, 0x2, RZ, 0xfc, !PT ;  /* 0x0000000202027812 */ /* 0x008fc800078efcff */
[----:B------:R-:W-:-:S13]  /*12910*/  ISETP.NE.AND P2, PT, R2, 0x3, PT ;  /* 0x000000030200780c */ /* 0x000fda0003f45270 */
[----:B------:R-:W-:Y:S05]  /*12920*/  @!P2 BRA `(.L_x_6990) ;  /* 0x000000000004a947 */ /* 0x000fea0003800000 */
[----:B------:R-:W-:Y:S01]  /*12930*/  BPT.TRAP 0x1 ;  /* 0x000000040000795c */ /* 0x000fe20000300000 */
.L_x_6990:
[----:B------:R-:W3:Y:S01]  /*12940*/  LDL.LU R7, [R1] ;  /* 0x0000000001077983 */ /* 0x000ee20000300800 */
[----:B------:R-:W-:Y:S02]  /*12950*/  VIADD R2, R0, 0x34840 ;  /* 0x0003484000027836 */ /* 0x000fe40000000000 */
[C---:B0-----:R-:W-:Y:S02]  /*12960*/  VIADD R3, R19.reuse, 0x1 ;  /* 0x0000000113037836 */ /* 0x041fe40000000000 */
[----:B------:R-:W-:-:S03]  /*12970*/  IMAD R6, R19, 0x8, R2 ;  /* 0x0000000813067824 */ /* 0x000fc600078e0202 */
[----:B------:R-:W-:-:S04]  /*12980*/  ISETP.NE.AND P1, PT, R3, 0x2, PT ;  /* 0x000000020300780c */ /* 0x000fc80003f25270 */
[----:B------:R-:W-:Y:S02]  /*12990*/  SEL R4, RZ, 0x1, P1 ;  /* 0x00000001ff047807 */ /* 0x000fe40000800000 */
[----:B------:R-:W-:Y:S02]  /*129a0*/  SEL R3, R3, RZ, P1 ;  /* 0x000000ff03037207 */ /* 0x000fe40000800000 */
[C---:B---3--:R-:W-:Y:S02]  /*129b0*/  SHF.L.U32 R5, R7.reuse, 0x1f, RZ ;  /* 0x0000001f07057819 */ /* 0x048fe400000006ff */
[----:B------:R-:W-:Y:S01]  /*129c0*/  LOP3.LUT R4, R7, R4, RZ, 0x3c, !PT ;  /* 0x0000000407047212 */ /* 0x000fe200078e3cff */
[----:B------:R-:W-:Y:S01]  /*129d0*/  IMAD R7, R3, 0x8, R2 ;  /* 0x0000000803077824 */ /* 0x000fe200078e0202 */
[----:B------:R-:W0:Y:S02]  /*129e0*/  SYNCS.PHASECHK.TRANS64.TRYWAIT P0, [R6+URZ], R5 ;  /* 0x00000005060075a7 */ /* 0x000e24000800017f */
[----:B------:R-:W-:Y:S01]  /*129f0*/  SHF.L.U32 R2, R4, 0x1f, RZ ;  /* 0x0000001f04027819 */ /* 0x000fe200000006ff */
[----:B0-----:R-:W-:Y:S06]  /*12a00*/  @!P0 BRA `(.L_x_6991) ;  /* 0x0000001000fc8947 */ /* 0x001fec0003800000 */
.L_x_7036:
[----:B------:R-:W1:Y:S02]  /*12a10*/  SYNCS.PHASECHK.TRANS64.TRYWAIT P0, [R7+URZ], R2 ;  /* 0x00000002070075a7 */ /* 0x000e64000800017f */
[----:B-1----:R-:W-:Y:S05]  /*12a20*/  @!P0 BRA `(.L_x_6992) ;  /* 0x0000001400088947 */ /* 0x002fea0003800000 */
.L_x_7037:
[----:B------:R-:W-:Y:S05]  /*12a30*/  @!P2 BRA `(.L_x_6993) ;  /* 0x000000000004a947 */ /* 0x000fea0003800000 */
[----:B------:R-:W-:Y:S01]  /*12a40*/  BPT.TRAP 0x1 ;  /* 0x000000040000795c */ /* 0x000fe20000300000 */
.L_x_6993:
[----:B------:R-:W-:-:S04]  /*12a50*/  VIADD R0, R0, 0x34860 ;  /* 0x0003486000007836 */ /* 0x000fc80000000000 */
[----:B------:R-:W-:-:S04]  /*12a60*/  IMAD R4, R19, 0x8, R0 ;  /* 0x0000000813047824 */ /* 0x000fc800078e0200 */
[----:B------:R-:W3:Y:S02]  /*12a70*/  SYNCS.PHASECHK.TRANS64.TRYWAIT P0, [R4+URZ], R5 ;  /* 0x00000005040075a7 */ /* 0x000ee4000800017f */
[----:B---3--:R-:W-:Y:S05]  /*12a80*/  @!P0 BRA `(.L_x_6994) ;  /* 0x0000001400048947 */ /* 0x008fea0003800000 */
.L_x_7038:
[----:B------:R-:W-:-:S07]  /*12a90*/  IMAD R3, R3, 0x8, R0 ;  /* 0x0000000803037824 */ /* 0x000fce00078e0200 */
.L_x_6995:
[----:B----4-:R4:W0:Y:S02]  /*12aa0*/  SYNCS.PHASECHK.TRANS64.TRYWAIT P0, [R3+URZ], R2 ;  /* 0x00000002030075a7 */ /* 0x010824000800017f */
[----:B0-----:R-:W-:Y:S05]  /*12ab0*/  @!P0 NANOSLEEP.SYNCS 0x989680 ;  /* 0x009896800000895d */ /* 0x001fea0003900000 */
[----:B------:R-:W0:Y:S02]  /*12ac0*/  @!P0 SYNCS.PHASECHK.TRANS64 P0, [R3+URZ], R2 ;  /* 0x00000002030085a7 */ /* 0x000e24000800007f */
[----:B0-----:R-:W-:Y:S05]  /*12ad0*/  @!P0 BRA `(.L_x_6995) ;  /* 0xfffffffc00f08947 */ /* 0x001fea000383ffff */
.L_x_6988:
[----:B------:R-:W-:Y:S05]  /*12ae0*/  BSYNC B0 ;  /* 0x0000000000007941 */ /* 0x000fea0003800000 */
.L_x_6987:
[----:B------:R-:W-:Y:S05]  /*12af0*/  EXIT ;  /* 0x000000000000794d */ /* 0x000fea0003800000 */
.L_x_6870:
[----:B------:R-:W-:-:S13]  /*12b00*/  R2UR UR4, R2 ;  /* 0x00000000020472ca */ /* 0x000fda00000e0000 */
[----:B0-----:R-:W-:-:S04]  /*12b10*/  IMAD.U32 R3, RZ, RZ, UR4 ;  /* 0x00000004ff037e24 */ /* 0x001fc8000f8e00ff */
[----:B------:R0:W1:Y:S03]  /*12b20*/  SYNCS.PHASECHK.TRANS64.TRYWAIT P1, [R3+URZ+0x34800], R0 ;  /* 0x03480000030075a7 */ /* 0x000066000802017f */
[----:B-1----:R-:W-:Y:S05]  /*12b30*/  @!P1 NANOSLEEP.SYNCS 0x989680 ;  /* 0x009896800000995d */ /* 0x002fea0003900000 */
[----:B------:R-:W1:Y:S02]  /*12b40*/  @!P1 SYNCS.PHASECHK.TRANS64 P1, [R3+URZ+0x34800], R0 ;  /* 0x03480000030095a7 */ /* 0x000e64000802007f */
[----:B-1----:R-:W-:Y:S05]  /*12b50*/  @!P1 BRA `(.L_x_6870) ;  /* 0xfffffffc00e89947 */ /* 0x002fea000383ffff */
[----:B------:R-:W-:Y:S05]  /*12b60*/  BRA `(.L_x_6996) ;  /* 0xfffffee800e47947 */ /* 0x000fea000383ffff */
.L_x_6874:
[----:B-1----:R1:W2:Y:S02]  /*12b70*/  SYNCS.PHASECHK.TRANS64.TRYWAIT P1, [R3+URZ+0x34830], R0 ;  /* 0x03483000030075a7 */ /* 0x0022a4000802017f */
[----:B--2---:R-:W-:Y:S05]  /*12b80*/  @!P1 NANOSLEEP.SYNCS 0x989680 ;  /* 0x009896800000995d */ /* 0x004fea0003900000 */
[----:B------:R-:W2:Y:S02]  /*12b90*/  @!P1 SYNCS.PHASECHK.TRANS64 P1, [R3+URZ+0x34830], R0 ;  /* 0x03483000030095a7 */ /* 0x000ea4000802007f */
[----:B--2---:R-:W-:Y:S05]  /*12ba0*/  @!P1 BRA `(.L_x_6874) ;  /* 0xfffffffc00f09947 */ /* 0x004fea000383ffff */
[----:B------:R-:W-:Y:S05]  /*12bb0*/  BRA `(.L_x_6873) ;  /* 0xfffffeec00087947 */ /* 0x000fea000383ffff */
.L_x_6880:
[----:B-1----:R-:W-:-:S04]  /*12bc0*/  IMAD.U32 R20, RZ, RZ, UR6 ;  /* 0x00000006ff147e24 */ /* 0x002fc8000f8e00ff */
[----:B------:R1:W2:Y:S03]  /*12bd0*/  SYNCS.PHASECHK.TRANS64.TRYWAIT P1, [R20+URZ+0x34830], R15 ;  /* 0x0348300f140075a7 */ /* 0x0002a6000802017f */
[----:B--2---:R-:W-:Y:S05]  /*12be0*/  @!P1 NANOSLEEP.SYNCS 0x989680 ;  /* 0x009896800000995d */ /* 0x004fea0003900000 */
[----:B------:R-:W2:Y:S02]  /*12bf0*/  @!P1 SYNCS.PHASECHK.TRANS64 P1, [R20+URZ+0x34830], R15 ;  /* 0x0348300f140095a7 */ /* 0x000ea4000802007f */
[----:B--2---:R-:W-:Y:S05]  /*12c00*/  @!P1 BRA `(.L_x_6880) ;  /* 0xfffffffc00ec9947 */ /* 0x004fea000383ffff */
[----:B------:R-:W-:Y:S05]  /*12c10*/  BRA `(.L_x_6877) ;  /* 0xffffff4400247947 */ /* 0x000fea000383ffff */
.L_x_6884:
[----:B-1----:R-:W-:-:S04]  /*12c20*/  IMAD.U32 R15, RZ, RZ, UR6 ;  /* 0x00000006ff0f7e24 */ /* 0x002fc8000f8e00ff */
[----:B------:R1:W2:Y:S03]  /*12c30*/  SYNCS.PHASECHK.TRANS64.TRYWAIT P1, [R15+URZ+0x34850], R14 ;  /* 0x0348500e0f0075a7 */ /* 0x0002a6000802017f */
[----:B--2---:R-:W-:Y:S05]  /*12c40*/  @!P1 NANOSLEEP.SYNCS 0x989680 ;  /* 0x009896800000995d */ /* 0x004fea0003900000 */
[----:B------:R-:W2:Y:S02]  /*12c50*/  @!P1 SYNCS.PHASECHK.TRANS64 P1, [R15+URZ+0x34850], R14 ;  /* 0x0348500e0f0095a7 */ /* 0x000ea4000802007f */
[----:B--2---:R-:W-:Y:S05]  /*12c60*/  @!P1 BRA `(.L_x_6884) ;  /* 0xfffffffc00ec9947 */ /* 0x004fea000383ffff */
[----:B------:R-:W-:Y:S05]  /*12c70*/  BRA `(.L_x_6881) ;  /* 0xffffff6800d47947 */ /* 0x000fea000383ffff */
.L_x_6891:
[----:B-1----:R-:W-:-:S04]  /*12c80*/  IMAD.U32 R5, RZ, RZ, UR7 ;  /* 0x00000007ff057e24 */ /* 0x002fc8000f8e00ff */
[----:B------:R1:W2:Y:S03]  /*12c90*/  SYNCS.PHASECHK.TRANS64.TRYWAIT P1, [R5+URZ+0x34850], R0 ;  /* 0x03485000050075a7 */ /* 0x0002a6000802017f */
[----:B--2---:R-:W-:Y:S05]  /*12ca0*/  @!P1 NANOSLEEP.SYNCS 0x989680 ;  /* 0x009896800000995d */ /* 0x004fea0003900000 */
[----:B------:R-:W2:Y:S02]  /*12cb0*/  @!P1 SYNCS.PHASECHK.TRANS64 P1, [R5+URZ+0x34850], R0 ;  /* 0x03485000050095a7 */ /* 0x000ea4000802007f */
[----:B--2---:R-:W-:Y:S05]  /*12cc0*/  @!P1 BRA `(.L_x_6891) ;  /* 0xfffffffc00ec9947 */ /* 0x004fea000383ffff */
[----:B------:R-:W-:Y:S05]  /*12cd0*/  BRA `(.L_x_6890) ;  /* 0xffffff98009c7947 */ /* 0x000fea000383ffff */
.L_x_6906:
        /* <DEDUP_REMOVED lines=11> */
.L_x_6998:
[----:B------:R-:W-:Y:S05]  /*12d90*/  BSYNC B0 ;  /* 0x0000000000007941 */ /* 0x000fea0003800000 */
.L_x_6997:
[----:B------:R-:W-:Y:S05]  /*12da0*/  BRA `(.L_x_6999) ;  /* 0xffffffc000a07947 */ /* 0x000fea000383ffff */
.L_x_6908:
[----:B------:R-:W-:Y:S01]  /*12db0*/  BSSY B0, `(.L_x_7000) ;  /* 0x0000006000007945 */ /* 0x000fe20003800000 */
[----:B------:R-:W-:-:S07]  /*12dc0*/  IMAD.MOV.U32 R15, RZ, RZ, -0x1 ;  /* 0xffffffffff0f7424 */ /* 0x000fce00078e00ff */
[----:B01----:R-:W-:Y:S05]  /*12dd0*/  WARPSYNC.COLLECTIVE R15, `(.L_x_7001) ;  /* 0x000000000f0c7348 */ /* 0x003fea0003c00000 */
[----:B------:R-:W-:Y:S02]  /*12de0*/  ELECT P6, UR62, PT ;  /* 0x00000000003e782f */ /* 0x000fe400038c0000 */
[----:B------:R-:W-:Y:S01]  /*12df0*/  MOV R14, UR62 ;  /* 0x0000003e000e7c02 */ /* 0x000fe20008000f00 */
[----:B01----:R-:W-:Y:S10]  /*12e00*/  ENDCOLLECTIVE ;  /* 0x000000000000791b */ /* 0x003ff40003800000 */
.L_x_7001:
[----:B------:R-:W-:Y:S05]  /*12e10*/  BSYNC B0 ;  /* 0x0000000000007941 */ /* 0x000fea0003800000 */
.L_x_7000:
[----:B------:R-:W-:Y:S05]  /*12e20*/  BRA `(.L_x_7002) ;  /* 0xffffffc000a07947 */ /* 0x000fea000383ffff */
.L_x_6910:
[----:B---3--:R3:W4:Y:S02]  /*12e30*/  SYNCS.PHASECHK.TRANS64.TRYWAIT P0, [R2+URZ+0x34840], R3 ;  /* 0x03484003020075a7 */ /* 0x008724000800017f */
[----:B----4-:R-:W-:Y:S05]  /*12e40*/  @!P0 NANOSLEEP.SYNCS 0x989680 ;  /* 0x009896800000895d */ /* 0x010fea0003900000 */
[----:B------:R-:W4:Y:S02]  /*12e50*/  @!P0 SYNCS.PHASECHK.TRANS64 P0, [R2+URZ+0x34840], R3 ;  /* 0x03484003020085a7 */ /* 0x000f24000800007f */
[----:B----4-:R-:W-:Y:S05]  /*12e60*/  @!P0 BRA `(.L_x_6910) ;  /* 0xfffffffc00f08947 */ /* 0x010fea000383ffff */
[----:B------:R-:W-:Y:S05]  /*12e70*/  BRA `(.L_x_7003) ;  /* 0xffffffc000f87947 */ /* 0x000fea000383ffff */
.L_x_6914:
        /* <DEDUP_REMOVED lines=8> */
.L_x_7004:
[----:B------:R-:W-:Y:S01]  /*12f00*/  IMAD.MOV.U32 R13, RZ, RZ, R0 ;  /* 0x000000ffff0d7224 */ /* 0x000fe200078e0000 */
[----:B------:R-:W-:Y:S01]  /*12f10*/  LOP3.LUT R7, R7, 0x7f, RZ, 0xc0, !PT ;  /* 0x0000007f07077812 */ /* 0x000fe200078ec0ff */
[----:B------:R-:W-:-:S07]  /*12f20*/  IMAD.MOV.U32 R6, RZ, RZ, R14 ;  /* 0x000000ffff067224 */ /* 0x000fce00078e000e */
[----:B------:R-:W-:Y:S05]  /*12f30*/  WARPSYNC.COLLECTIVE R15, `(.L_x_7005) ;  /* 0x000000000f087348 */ /* 0x000fea0003c00000 */
[----:B------:R0:W1:Y:S02]  /*12f40*/  SHFL.IDX P6, R14, R13, R12, R11 ;  /* 0x0000000c0d0e7389 */ /* 0x00006400000c000b */
[----:B01----:R-:W-:Y:S01]  /*12f50*/  ENDCOLLECTIVE ;  /* 0x000000000000791b */ /* 0x003fe20003800000 */
.L_x_7005:
        /* <DEDUP_REMOVED lines=24> */
.L_x_7006:
[----:B------:R-:W-:Y:S01]  /*130e0*/  MOV R13, R0 ;  /* 0x00000000000d7202 */ /* 0x000fe20000000f00 */
[----:B------:R-:W-:-:S07]  /*130f0*/  IMAD.MOV.U32 R6, RZ, RZ, R14 ;  /* 0x000000ffff067224 */ /* 0x000fce00078e000e */
[----:B------:R-:W-:Y:S05]  /*13100*/  WARPSYNC.COLLECTIVE R15, `(.L_x_7007) ;  /* 0x000000000f087348 */ /* 0x000fea0003c00000 */
[----:B------:R0:W1:Y:S02]  /*13110*/  SHFL.IDX P6, R14, R13, R12, R11 ;  /* 0x0000000c0d0e7389 */ /* 0x00006400000c000b */
[----:B01----:R-:W-:Y:S01]  /*13120*/  ENDCOLLECTIVE ;  /* 0x000000000000791b */ /* 0x003fe20003800000 */
.L_x_7007:
        /* <DEDUP_REMOVED lines=18> */
.L_x_7008:
[----:B------:R-:W-:Y:S02]  /*13250*/  IMAD.MOV.U32 R13, RZ, RZ, R0 ;  /* 0x000000ffff0d7224 */ /* 0x000fe400078e0000 */
[----:B------:R-:W-:-:S07]  /*13260*/  IMAD.MOV.U32 R6, RZ, RZ, R14 ;  /* 0x000000ffff067224 */ /* 0x000fce00078e000e */
[----:B------:R-:W-:Y:S05]  /*13270*/  WARPSYNC.COLLECTIVE R15, `(.L_x_7009) ;  /* 0x000000000f087348 */ /* 0x000fea0003c00000 */
[----:B------:R0:W1:Y:S02]  /*13280*/  SHFL.IDX P6, R14, R13, R12, R11 ;  /* 0x0000000c0d0e7389 */ /* 0x00006400000c000b */
[----:B01----:R-:W-:Y:S01]  /*13290*/  ENDCOLLECTIVE ;  /* 0x000000000000791b */ /* 0x003fe20003800000 */
.L_x_7009:
        /* <DEDUP_REMOVED lines=18> */
.L_x_7010:
[----:B------:R-:W-:Y:S02]  /*133c0*/  IMAD.MOV.U32 R13, RZ, RZ, R0 ;  /* 0x000000ffff0d7224 */ /* 0x000fe400078e0000 */
[----:B------:R-:W-:-:S07]  /*133d0*/  IMAD.MOV.U32 R6, RZ, RZ, R14 ;  /* 0x000000ffff067224 */ /* 0x000fce00078e000e */
[----:B------:R-:W-:Y:S05]  /*133e0*/  WARPSYNC.COLLECTIVE R15, `(.L_x_7011) ;  /* 0x000000000f087348 */ /* 0x000fea0003c00000 */
[----:B------:R0:W1:Y:S02]  /*133f0*/  SHFL.IDX P6, R14, R13, R12, R11 ;  /* 0x0000000c0d0e7389 */ /* 0x00006400000c000b */
[----:B01----:R-:W-:Y:S01]  /*13400*/  ENDCOLLECTIVE ;  /* 0x000000000000791b */ /* 0x003fe20003800000 */
.L_x_7011:
        /* <DEDUP_REMOVED lines=18> */
.L_x_7012:
[----:B------:R-:W-:Y:S02]  /*13530*/  IMAD.MOV.U32 R13, RZ, RZ, R0 ;  /* 0x000000ffff0d7224 */ /* 0x000fe400078e0000 */
[----:B------:R-:W-:-:S07]  /*13540*/  IMAD.MOV.U32 R6, RZ, RZ, R14 ;  /* 0x000000ffff067224 */ /* 0x000fce00078e000e */
[----:B------:R-:W-:Y:S05]  /*13550*/  WARPSYNC.COLLECTIVE R15, `(.L_x_7013) ;  /* 0x000000000f087348 */ /* 0x000fea0003c00000 */
[----:B------:R0:W1:Y:S02]  /*13560*/  SHFL.IDX P6, R14, R13, R12, R11 ;  /* 0x0000000c0d0e7389 */ /* 0x00006400000c000b */
[----:B01----:R-:W-:Y:S01]  /*13570*/  ENDCOLLECTIVE ;  /* 0x000000000000791b */ /* 0x003fe20003800000 */
.L_x_7013:
[----:B------:R-:W-:Y:S01]  /*13580*/  ULDC.64 UR4, c[0x0][0x208] ;  /* 0x0000820000047ab9 */ /* 0x000fe20000000a00 */
[----:B------:R-:W-:Y:S02]  /*13590*/  IMAD.MOV.U32 R13, RZ, RZ, R2 ;  /* 0x000000ffff0d7224 */ /* 0x000fe400078e0002 */
[----:B------:R-:W-:Y:S02]  /*135a0*/  IMAD.MOV.U32 R12, RZ, RZ, 0x5 ;  /* 0x00000005ff0c7424 */ /* 0x000fe400078e00ff */
[----:B------:R-:W-:-:S05]  /*135b0*/  IMAD.MOV.U32 R5, RZ, RZ, R14 ;  /* 0x000000ffff057224 */ /* 0x000fca00078e000e */
[----:B------:R-:W-:-:S05]  /*135c0*/  @!P2 LEA R5, P3, R10, R5, 0x1 ;  /* 0x000000050a05a211 */ /* 0x000fca00078608ff */
[----:B------:R-:W-:-:S04]  /*135d0*/  @!P2 IMAD.X R6, RZ, RZ, R6, P3 ;  /* 0x000000ffff06a224 */ /* 0x000fc800018e0606 */
[----:B------:R-:W-:Y:S01]  /*135e0*/  @!P2 IMAD.MOV.U32 R7, RZ, RZ, R6 ;  /* 0x000000ffff07a224 */ /* 0x000fe200078e0006 */
        /* <DEDUP_REMOVED lines=11> */
.L_x_7014:
[----:B------:R-:W-:Y:S02]  /*136a0*/  IMAD.MOV.U32 R13, RZ, RZ, R0 ;  /* 0x000000ffff0d7224 */ /* 0x000fe400078e0000 */
[----:B------:R-:W-:-:S07]  /*136b0*/  IMAD.MOV.U32 R6, RZ, RZ, R14 ;  /* 0x000000ffff067224 */ /* 0x000fce00078e000e */
[----:B------:R-:W-:Y:S05]  /*136c0*/  WARPSYNC.COLLECTIVE R15, `(.L_x_7015) ;  /* 0x000000000f087348 */ /* 0x000fea0003c00000 */
[----:B------:R0:W1:Y:S02]  /*136d0*/  SHFL.IDX P6, R14, R13, R12, R11 ;  /* 0x0000000c0d0e7389 */ /* 0x00006400000c000b */
[----:B01----:R-:W-:Y:S01]  /*136e0*/  ENDCOLLECTIVE ;  /* 0x000000000000791b */ /* 0x003fe20003800000 */
.L_x_7015:
        /* <DEDUP_REMOVED lines=18> */
.L_x_7016:
[----:B------:R-:W-:Y:S02]  /*13810*/  IMAD.MOV.U32 R13, RZ, RZ, R0 ;  /* 0x000000ffff0d7224 */ /* 0x000fe400078e0000 */
[----:B------:R-:W-:-:S07]  /*13820*/  IMAD.MOV.U32 R6, RZ, RZ, R14 ;  /* 0x000000ffff067224 */ /* 0x000fce00078e000e */
[----:B------:R-:W-:Y:S05]  /*13830*/  WARPSYNC.COLLECTIVE R15, `(.L_x_7017) ;  /* 0x000000000f087348 */ /* 0x000fea0003c00000 */
[----:B------:R0:W1:Y:S02]  /*13840*/  SHFL.IDX P6, R14, R13, R12, R11 ;  /* 0x0000000c0d0e7389 */ /* 0x00006400000c000b */
[----:B01----:R-:W-:Y:S01]  /*13850*/  ENDCOLLECTIVE ;  /* 0x000000000000791b */ /* 0x003fe20003800000 */
.L_x_7017:
        /* <DEDUP_REMOVED lines=16> */
.L_x_7018:
[----:B------:R-:W-:Y:S02]  /*13960*/  IMAD.MOV.U32 R13, RZ, RZ, R0 ;  /* 0x000000ffff0d7224 */ /* 0x000fe400078e0000 */
[----:B------:R-:W-:-:S07]  /*13970*/  IMAD.MOV.U32 R5, RZ, RZ, R14 ;  /* 0x000000ffff057224 */ /* 0x000fce00078e000e */
[----:B------:R-:W-:Y:S05]  /*13980*/  WARPSYNC.COLLECTIVE R15, `(.L_x_7019) ;  /* 0x000000000f087348 */ /* 0x000fea0003c00000 */
[----:B------:R0:W1:Y:S02]  /*13990*/  SHFL.IDX P6, R14, R13, R12, R11 ;  /* 0x0000000c0d0e7389 */ /* 0x00006400000c000b */
[----:B01----:R-:W-:Y:S01]  /*139a0*/  ENDCOLLECTIVE ;  /* 0x000000000000791b */ /* 0x003fe20003800000 */
.L_x_7019:
[----:B------:R-:W-:Y:S01]  /*139b0*/  IMAD.MOV.U32 R0, RZ, RZ, R14 ;  /* 0x000000ffff007224 */ /* 0x000fe200078e000e */
[----:B------:R-:W-:Y:S06]  /*139c0*/  BRA `(.L_x_7020) ;  /* 0xffffffc400787947 */ /* 0x000fec000383ffff */
.L_x_6918:
[----:B0-----:R-:W-:-:S04]  /*139d0*/  IMAD.U32 R3, RZ, RZ, UR36 ;  /* 0x00000024ff037e24 */ /* 0x001fc8000f8e00ff */
[----:B------:R0:W2:Y:S03]  /*139e0*/  SYNCS.PHASECHK.TRANS64.TRYWAIT P0, [R3+URZ+0x34820], R0 ;  /* 0x03482000030075a7 */ /* 0x0000a6000800017f */
[----:B--2---:R-:W-:Y:S05]  /*139f0*/  @!P0 NANOSLEEP.SYNCS 0x989680 ;  /* 0x009896800000895d */ /* 0x004fea0003900000 */
[----:B------:R-:W2:Y:S02]  /*13a00*/  @!P0 SYNCS.PHASECHK.TRANS64 P0, [R3+URZ+0x34820], R0 ;  /* 0x03482000030085a7 */ /* 0x000ea4000800007f */
[----:B--2---:R-:W-:Y:S05]  /*13a10*/  @!P0 BRA `(.L_x_6918) ;  /* 0xfffffffc00ec8947 */ /* 0x004fea000383ffff */
[----:B------:R-:W-:Y:S05]  /*13a20*/  BRA `(.L_x_7021) ;  /* 0xffffffc400c87947 */ /* 0x000fea000383ffff */
.L_x_6925:
[----:B--2---:R2:W3:Y:S02]  /*13a30*/  SYNCS.PHASECHK.TRANS64.TRYWAIT P0, [R3+URZ+0x34840], R2 ;  /* 0x03484002030075a7 */ /* 0x0044e4000800017f */
[----:B---3--:R-:W-:Y:S05]  /*13a40*/  @!P0 NANOSLEEP.SYNCS 0x989680 ;  /* 0x009896800000895d */ /* 0x008fea0003900000 */
[----:B------:R-:W3:Y:S02]  /*13a50*/  @!P0 SYNCS.PHASECHK.TRANS64 P0, [R3+URZ+0x34840], R2 ;  /* 0x03484002030085a7 */ /* 0x000ee4000800007f */
[----:B---3--:R-:W-:Y:S05]  /*13a60*/  @!P0 BRA `(.L_x_6925) ;  /* 0xfffffffc00f08947 */ /* 0x008fea000383ffff */
[----:B------:R-:W-:Y:S05]  /*13a70*/  BRA `(.L_x_7022) ;  /* 0xffffffc800787947 */ /* 0x000fea000383ffff */
.L_x_6932:
[----:B0-----:R0:W1:Y:S02]  /*13a80*/  SYNCS.PHASECHK.TRANS64.TRYWAIT P0, [R2+URZ+0x34860], R3 ;  /* 0x03486003020075a7 */ /* 0x001064000800017f */
[----:B-1----:R-:W-:Y:S05]  /*13a90*/  @!P0 NANOSLEEP.SYNCS 0x989680 ;  /* 0x009896800000895d */ /* 0x002fea0003900000 */
[----:B------:R-:W1:Y:S02]  /*13aa0*/  @!P0 SYNCS.PHASECHK.TRANS64 P0, [R2+URZ+0x34860], R3 ;  /* 0x03486003020085a7 */ /* 0x000e64000800007f */
[----:B-1----:R-:W-:Y:S05]  /*13ab0*/  @!P0 BRA `(.L_x_6932) ;  /* 0xfffffffc00f08947 */ /* 0x002fea000383ffff */
[----:B------:R-:W-:Y:S05]  /*13ac0*/  BRA `(.L_x_7023) ;  /* 0xffffffcc00747947 */ /* 0x000fea000383ffff */
.L_x_6943:
[----:B-1----:R1:W2:Y:S02]  /*13ad0*/  SYNCS.PHASECHK.TRANS64.TRYWAIT P0, [R3+URZ+0x34840], R2 ;  /* 0x03484002030075a7 */ /* 0x0022a4000800017f */
[----:B--2---:R-:W-:Y:S05]  /*13ae0*/  @!P0 NANOSLEEP.SYNCS 0x989680 ;  /* 0x009896800000895d */ /* 0x004fea0003900000 */
[----:B------:R-:W2:Y:S02]  /*13af0*/  @!P0 SYNCS.PHASECHK.TRANS64 P0, [R3+URZ+0x34840], R2 ;  /* 0x03484002030085a7 */ /* 0x000ea4000800007f */
[----:B--2---:R-:W-:Y:S05]  /*13b00*/  @!P0 BRA `(.L_x_6943) ;  /* 0xfffffffc00f08947 */ /* 0x004fea000383ffff */
[----:B------:R-:W-:Y:S05]  /*13b10*/  BRA `(.L_x_7024) ;  /* 0xffffffd400147947 */ /* 0x000fea000383ffff */
.L_x_6950:
[----:B0-----:R0:W1:Y:S02]  /*13b20*/  SYNCS.PHASECHK.TRANS64.TRYWAIT P0, [R2+URZ+0x34860], R3 ;  /* 0x03486003020075a7 */ /* 0x001064000800017f */
[----:B-1----:R-:W-:Y:S05]  /*13b30*/  @!P0 NANOSLEEP.SYNCS 0x989680 ;  /* 0x009896800000895d */ /* 0x002fea0003900000 */
[----:B------:R-:W1:Y:S02]  /*13b40*/  @!P0 SYNCS.PHASECHK.TRANS64 P0, [R2+URZ+0x34860], R3 ;  /* 0x03486003020085a7 */ /* 0x000e64000800007f */
[----:B-1----:R-:W-:Y:S05]  /*13b50*/  @!P0 BRA `(.L_x_6950) ;  /* 0xfffffffc00f08947 */ /* 0x002fea000383ffff */
[----:B------:R-:W-:Y:S05]  /*13b60*/  BRA `(.L_x_7025) ;  /* 0xffffffd800107947 */ /* 0x000fea000383ffff */
.L_x_6960:
[----:B--2---:R2:W3:Y:S02]  /*13b70*/  SYNCS.PHASECHK.TRANS64.TRYWAIT P0, [R3+URZ+0x34840], R2 ;  /* 0x03484002030075a7 */ /* 0x0044e4000800017f */
[----:B---3--:R-:W-:Y:S05]  /*13b80*/  @!P0 NANOSLEEP.SYNCS 0x989680 ;  /* 0x009896800000895d */ /* 0x008fea0003900000 */
[----:B------:R-:W3:Y:S02]  /*13b90*/  @!P0 SYNCS.PHASECHK.TRANS64 P0, [R3+URZ+0x34840], R2 ;  /* 0x03484002030085a7 */ /* 0x000ee4000800007f */
[----:B---3--:R-:W-:Y:S05]  /*13ba0*/  @!P0 BRA `(.L_x_6960) ;  /* 0xfffffffc00f08947 */ /* 0x008fea000383ffff */
[----:B------:R-:W-:Y:S05]  /*13bb0*/  BRA `(.L_x_7026) ;  /* 0xffffffdc00887947 */ /* 0x000fea000383ffff */
.L_x_6967:
[----:B0-----:R0:W1:Y:S02]  /*13bc0*/  SYNCS.PHASECHK.TRANS64.TRYWAIT P0, [R2+URZ+0x34860], R5 ;  /* 0x03486005020075a7 */ /* 0x001064000800017f */
[----:B-1----:R-:W-:Y:S05]  /*13bd0*/  @!P0 NANOSLEEP.SYNCS 0x989680 ;  /* 0x009896800000895d */ /* 0x002fea0003900000 */
[----:B------:R-:W1:Y:S02]  /*13be0*/  @!P0 SYNCS.PHASECHK.TRANS64 P0, [R2+URZ+0x34860], R5 ;  /* 0x03486005020085a7 */ /* 0x000e64000800007f */
[----:B-1----:R-:W-:Y:S05]  /*13bf0*/  @!P0 BRA `(.L_x_6967) ;  /* 0xfffffffc00f08947 */ /* 0x002fea000383ffff */
[----:B------:R-:W-:Y:S05]  /*13c00*/  BRA `(.L_x_7027) ;  /* 0xffffffe000807947 */ /* 0x000fea000383ffff */
.L_x_6977:
[----:B0-----:R0:W3:Y:S02]  /*13c10*/  SYNCS.PHASECHK.TRANS64.TRYWAIT P0, [R0+URZ+0x34860], R3 ;  /* 0x03486003000075a7 */ /* 0x0010e4000800017f */
[----:B---3--:R-:W-:Y:S05]  /*13c20*/  @!P0 NANOSLEEP.SYNCS 0x989680 ;  /* 0x009896800000895d */ /* 0x008fea0003900000 */
[----:B------:R-:W3:Y:S02]  /*13c30*/  @!P0 SYNCS.PHASECHK.TRANS64 P0, [R0+URZ+0x34860], R3 ;  /* 0x03486003000085a7 */ /* 0x000ee4000800007f */
[----:B---3--:R-:W-:Y:S05]  /*13c40*/  @!P0 BRA `(.L_x_6977) ;  /* 0xfffffffc00f08947 */ /* 0x008fea000383ffff */
[----:B------:R-:W-:Y:S05]  /*13c50*/  BRA `(.L_x_7028) ;  /* 0xffffffe400947947 */ /* 0x000fea000383ffff */
.L_x_6985:
[----:B0-----:R0:W1:Y:S02]  /*13c60*/  SYNCS.PHASECHK.TRANS64.TRYWAIT P0, [R0+URZ+0x34820], R3 ;  /* 0x03482003000075a7 */ /* 0x001064000800017f */
[----:B-1----:R-:W-:Y:S05]  /*13c70*/  @!P0 NANOSLEEP.SYNCS 0x989680 ;  /* 0x009896800000895d */ /* 0x002fea0003900000 */
[----:B------:R-:W1:Y:S02]  /*13c80*/  @!P0 SYNCS.PHASECHK.TRANS64 P0, [R0+URZ+0x34820], R3 ;  /* 0x03482003000085a7 */ /* 0x000e64000800007f */
[----:B-1----:R-:W-:Y:S05]  /*13c90*/  @!P0 BRA `(.L_x_6985) ;  /* 0xfffffffc00f08947 */ /* 0x002fea000383ffff */
[----:B------:R-:W-:Y:S05]  /*13ca0*/  BRA `(.L_x_7029) ;  /* 0xffffffe800d87947 */ /* 0x000fea000383ffff */
.L_x_6986:
        /* <DEDUP_REMOVED lines=8> */
[----:B0-2---:R-:W-:Y:S05]  /*13d30*/  WARPSYNC.COLLECTIVE R15, `(.L_x_7031) ;  /* 0x000000000f087348 */ /* 0x005fea0003c00000 */
[----:B------:R1:W3:Y:S02]  /*13d40*/  SHFL.IDX P6, R14, R13, R12, R11 ;  /* 0x0000000c0d0e7389 */ /* 0x0002e400000c000b */
[----:B0123--:R-:W-:Y:S01]  /*13d50*/  ENDCOLLECTIVE ;  /* 0x000000000000791b */ /* 0x00ffe20003800000 */
.L_x_7031:
[----:B------:R-:W-:Y:S05]  /*13d60*/  BSYNC B0 ;  /* 0x0000000000007941 */ /* 0x000fea0003800000 */
.L_x_7030:
[----:B------:R-:W-:Y:S05]  /*13d70*/  BRA `(.L_x_7032) ;  /* 0xffffffe800c07947 */ /* 0x000fea000383ffff */
.L_x_6989:
[----:B------:R-:W-:Y:S01]  /*13d80*/  BSSY B1, `(.L_x_7033) ;  /* 0x0000006000017945 */ /* 0x000fe20003800000 */
[----:B------:R-:W-:-:S07]  /*13d90*/  IMAD.MOV.U32 R15, RZ, RZ, -0x1 ;  /* 0xffffffffff0f7424 */ /* 0x000fce00078e00ff */
[----:B012---:R-:W-:Y:S05]  /*13da0*/  WARPSYNC.COLLECTIVE R15, `(.L_x_7034) ;  /* 0x000000000f0c7348 */ /* 0x007fea0003c00000 */
[----:B------:R-:W-:Y:S02]  /*13db0*/  ELECT P6, UR62, PT ;  /* 0x00000000003e782f */ /* 0x000fe400038c0000 */
[----:B------:R-:W-:Y:S01]  /*13dc0*/  MOV R14, UR62 ;  /* 0x0000003e000e7c02 */ /* 0x000fe20008000f00 */
[----:B012---:R-:W-:Y:S10]  /*13dd0*/  ENDCOLLECTIVE ;  /* 0x000000000000791b */ /* 0x007ff40003800000 */
.L_x_7034:
[----:B------:R-:W-:Y:S05]  /*13de0*/  BSYNC B1 ;  /* 0x0000000000017941 */ /* 0x000fea0003800000 */
.L_x_7033:
[----:B------:R-:W-:Y:S05]  /*13df0*/  BRA `(.L_x_7035) ;  /* 0xffffffe800b87947 */ /* 0x000fea000383ffff */
.L_x_6991:
[----:B0-----:R0:W1:Y:S02]  /*13e00*/  SYNCS.PHASECHK.TRANS64.TRYWAIT P0, [R6+URZ], R5 ;  /* 0x00000005060075a7 */ /* 0x001064000800017f */
[----:B-1----:R-:W-:Y:S05]  /*13e10*/  @!P0 NANOSLEEP.SYNCS 0x989680 ;  /* 0x009896800000895d */ /* 0x002fea0003900000 */
[----:B------:R-:W1:Y:S02]  /*13e20*/  @!P0 SYNCS.PHASECHK.TRANS64 P0, [R6+URZ], R5 ;  /* 0x00000005060085a7 */ /* 0x000e64000800007f */
[----:B-1----:R-:W-:Y:S05]  /*13e30*/  @!P0 BRA `(.L_x_6991) ;  /* 0xfffffffc00f08947 */ /* 0x002fea000383ffff */
[----:B------:R-:W-:Y:S05]  /*13e40*/  BRA `(.L_x_7036) ;  /* 0xffffffe800f07947 */ /* 0x000fea000383ffff */
.L_x_6992:
[----:B-1----:R1:W3:Y:S02]  /*13e50*/  SYNCS.PHASECHK.TRANS64.TRYWAIT P0, [R7+URZ], R2 ;  /* 0x00000002070075a7 */ /* 0x0022e4000800017f */
[----:B---3--:R-:W-:Y:S05]  /*13e60*/  @!P0 NANOSLEEP.SYNCS 0x989680 ;  /* 0x009896800000895d */ /* 0x008fea0003900000 */
[----:B------:R-:W3:Y:S02]  /*13e70*/  @!P0 SYNCS.PHASECHK.TRANS64 P0, [R7+URZ], R2 ;  /* 0x00000002070085a7 */ /* 0x000ee4000800007f */
[----:B---3--:R-:W-:Y:S05]  /*13e80*/  @!P0 BRA `(.L_x_6992) ;  /* 0xfffffffc00f08947 */ /* 0x008fea000383ffff */
[----:B------:R-:W-:Y:S05]  /*13e90*/  BRA `(.L_x_7037) ;  /* 0xffffffe800e47947 */ /* 0x000fea000383ffff */
.L_x_6994:
[----:B---3--:R3:W4:Y:S02]  /*13ea0*/  SYNCS.PHASECHK.TRANS64.TRYWAIT P0, [R4+URZ], R5 ;  /* 0x00000005040075a7 */ /* 0x008724000800017f */
[----:B----4-:R-:W-:Y:S05]  /*13eb0*/  @!P0 NANOSLEEP.SYNCS 0x989680 ;  /* 0x009896800000895d */ /* 0x010fea0003900000 */
[----:B------:R-:W4:Y:S02]  /*13ec0*/  @!P0 SYNCS.PHASECHK.TRANS64 P0, [R4+URZ], R5 ;  /* 0x00000005040085a7 */ /* 0x000f24000800007f */
[----:B----4-:R-:W-:Y:S05]  /*13ed0*/  @!P0 BRA `(.L_x_6994) ;  /* 0xfffffffc00f08947 */ /* 0x010fea000383ffff */
[----:B------:R-:W-:Y:S05]  /*13ee0*/  BRA `(.L_x_7038) ;  /* 0xffffffe800e87947 */ /* 0x000fea000383ffff */
.L_x_7039:
        /* <DEDUP_REMOVED lines=9> */
.L_x_15314:


//--------------------- .text._ZN7cutlass13device_kernelIN5flash11enable_sm90INS1_16FlashAttnFwdSm90INS1_25CollectiveMainloopFwdSm90ILi2EN4cute5tupleIJNS5_1CILi1EEES8_S8_EEENS6_IJNS7_ILi128EEENS7_ILi176EEESA_EEELi128ENS_6half_tEfNS_4arch4Sm90ELb0ELb0ELb1ELb1ELb0ELb0ELb0ELb1ELb1ELb1ELb0ELb0EEENS1_21CollectiveEpilogueFwdINS6_IJSA_SA_SB_EEES9_SD_SF_Li256ELb1ELb1ELb0ELb0EEENS1_36VarlenDynamicPersistentTileSchedulerILi128ELi176ELi256ELi128ELb0ELb1ELb1ELb0ELb1ELb1EEEEEEEEEvNT_6ParamsE --------------------------
	.section	.text._ZN7cutlass13device_kernelIN5flash11enable_sm90INS1_16FlashAttnFwdSm90INS1_25CollectiveMainloopFwdSm90ILi2EN4cute5tupleIJNS5_1CILi1EEES8_S8_EEENS6_IJNS7_ILi128EEENS7_ILi176EEESA_EEELi128ENS_6half_tEfNS_4arch4Sm90ELb0ELb0ELb1ELb1ELb0ELb0ELb0ELb1ELb1ELb1ELb0ELb0EEENS1_21CollectiveEpilogueFwdINS6_IJSA_SA_SB_EEES9_SD_SF_Li256ELb1ELb1ELb0ELb0EEENS1_36VarlenDynamicPersistentTileSchedulerILi128ELi176ELi256ELi128ELb0ELb1ELb1ELb0ELb1ELb1EEEEEEEEEvNT_6ParamsE,"ax",@progbits
	.align	128
.text._ZN7cutlass13device_kernelIN5flash11enable_sm90INS1_16FlashAttnFwdSm90INS1_25CollectiveMainloopFwdSm90ILi2EN4cute5tupleIJNS5_1CILi1EEES8_S8_EEENS6_IJNS7_ILi128EEENS7_ILi176EEESA_EEELi128ENS_6half_tEfNS_4arch4Sm90ELb0ELb0ELb1ELb1ELb0ELb0ELb0ELb1ELb1ELb1ELb0ELb0EEENS1_21CollectiveEpilogueFwdINS6_IJSA_SA_SB_EEES9_SD_SF_Li256ELb1ELb1ELb0ELb0EEENS1_36VarlenDynamicPersistentTileSchedulerILi128ELi176ELi256ELi128ELb0ELb1ELb1ELb0ELb1ELb1EEEEEEEEEvNT_6ParamsE:
        .type           _ZN7cutlass13device_kernelIN5flash11enable_sm90INS1_16FlashAttnFwdSm90INS1_25CollectiveMainloopFwdSm90ILi2EN4cute5tupleIJNS5_1CILi1EEES8_S8_EEENS6_IJNS7_ILi128EEENS7_ILi176EEESA_EEELi128ENS_6half_tEfNS_4arch4Sm90ELb0ELb0ELb1ELb1ELb0ELb0ELb0ELb1ELb1ELb1ELb0ELb0EEENS1_21CollectiveEpilogueFwdINS6_IJSA_SA_SB_EEES9_SD_SF_Li256ELb1ELb1ELb0ELb0EEENS1_36VarlenDynamicPersistentTileSchedulerILi128ELi176ELi256ELi128ELb0ELb1ELb1ELb0ELb1ELb1EEEEEEEEEvNT_6ParamsE,@function
        .size           _ZN7cutlass13device_kernelIN5flash11enable_sm90INS1_16FlashAttnFwdSm90INS1_25CollectiveMainloopFwdSm90ILi2EN4cute5tupleIJNS5_1CILi1EEES8_S8_EEENS6_IJNS7_ILi128EEENS7_ILi176EEESA_EEELi128ENS_6half_tEfNS_4arch4Sm90ELb0ELb0ELb1ELb1ELb0ELb0ELb0ELb1ELb1ELb1ELb0ELb0EEENS1_21CollectiveEpilogueFwdINS6_IJSA_SA_SB_EEES9_SD_SF_Li256ELb1ELb1ELb0ELb0EEENS1_36VarlenDynamicPersistentTileSchedulerILi128ELi176ELi256ELi128ELb0ELb1ELb1ELb0ELb1ELb1EEEEEEEEEvNT_6ParamsE,(.L_x_15315 - _ZN7cutlass13device_kernelIN5flash11enable_sm90INS1_16FlashAttnFwdSm90INS1_25CollectiveMainloopFwdSm90ILi2EN4cute5tupleIJNS5_1CILi1EEES8_S8_EEENS6_IJNS7_ILi128EEENS7_ILi176EEESA_EEELi128ENS_6half_tEfNS_4arch4Sm90ELb0ELb0ELb1ELb1ELb0ELb0ELb0ELb1ELb1ELb1ELb0ELb0EEENS1_21CollectiveEpilogueFwdINS6_IJSA_SA_SB_EEES9_SD_SF_Li256ELb1ELb1ELb0ELb0EEENS1_36VarlenDynamicPersistentTileSchedulerILi128ELi176ELi256ELi128ELb0ELb1ELb1ELb0ELb1ELb1EEEEEEEEEvNT_6ParamsE)
        .other          _ZN7cutlass13device_kernelIN5flash11enable_sm90INS1_16FlashAttnFwdSm90INS1_25CollectiveMainloopFwdSm90ILi2EN4cute5tupleIJNS5_1CILi1EEES8_S8_EEENS6_IJNS7_ILi128EEENS7_ILi176EEESA_EEELi128ENS_6half_tEfNS_4arch4Sm90ELb0ELb0ELb1ELb1ELb0ELb0ELb0ELb1ELb1ELb1ELb0ELb0EEENS1_21CollectiveEpilogueFwdINS6_IJSA_SA_SB_EEES9_SD_SF_Li256ELb1ELb1ELb0ELb0EEENS1_36VarlenDynamicPersistentTileSchedulerILi128ELi176ELi256ELi128ELb0ELb1ELb1ELb0ELb1ELb1EEEEEEEEEvNT_6ParamsE,@"STO_CUDA_ENTRY STV_DEFAULT"
_ZN7cutlass13device_kernelIN5flash11enable_sm90INS1_16FlashAttnFwdSm90INS1_25CollectiveMainloopFwdSm90ILi2EN4cute5tupleIJNS5_1CILi1EEES8_S8_EEENS6_IJNS7_ILi128EEENS7_ILi176EEESA_EEELi128ENS_6half_tEfNS_4arch4Sm90ELb0ELb0ELb1ELb1ELb0ELb0ELb0ELb1ELb1ELb1ELb0ELb0EEENS1_21CollectiveEpilogueFwdINS6_IJSA_SA_SB_EEES9_SD_SF_Li256ELb1ELb1ELb0ELb0EEENS1_36VarlenDynamicPersistentTileSchedulerILi128ELi176ELi256ELi128ELb0ELb1ELb1ELb0ELb1ELb1EEEEEEEEEvNT_6ParamsE:
        /* <DEDUP_REMOVED lines=17> */
.L_x_7041:
[----:B------:R-:W-:Y:S05]  /*0110*/  BSYNC B0 ;  /* 0x0000000000007941 */ /* 0x000fea0003800000 */
.L_x_7040:
        /* <DEDUP_REMOVED lines=40> */
.L_x_7042:
        /* <DEDUP_REMOVED lines=22> */
.L_x_7043:
        /* <DEDUP_REMOVED lines=18> */
.L_x_7044:
        /* <DEDUP_REMOVED lines=22> */
.L_x_7045:
        /* <DEDUP_REMOVED lines=22> */
.L_x_7046:
[----:B--2---:R-:W-:Y:S01]  /*08e0*/  ISETP.NE.AND P0, PT, R2, RZ, PT ;  /* 0x000000ff0200720c */ /* 0x004fe20003f05270 */
[----:B------:R-:W-:Y:S01]  /*08f0*/  IMAD.MOV.U32 R2, RZ, RZ, 0x1 ;  /* 0x00000001ff027424 */ /* 0x000fe200078e00ff */
[----:B------:R-:W-:-:S04]  /*0900*/  NOP ;  /* 0x0000000000007918 */ /* 0x000fc80000000000 */
[----:B------:R-:W-:-:S05]  /*0910*/  SEL R2, R2, 0x2, !P0 ;  /* 0x0000000202027807 */ /* 0x000fca0004000000 */
[----:B------:R2:W-:Y:S01]  /*0920*/  STL [R1+0x5c], R2 ;  /* 0x00005c0201007387 */ /* 0x0005e20000100800 */
[----:B01-34-:R-:W-:Y:S06]  /*0930*/  BAR.SYNC.DEFER_BLOCKING 0x0 ;  /* 0x0000000000007b1d */ /* 0x01bfec0000010000 */
[----:B------:R-:W-:Y:S05]  /*0940*/  @!P0 BRA `(.L_x_7047) ;  /* 0x000000e800a08947 */ /* 0x000fea0003800000 */
.L_x_7048:
[----:B------:R-:W-:-:S08]  /*0950*/  NOP ;  /* 0x0000000000007918 */ /* 0x000fd00000000000 */
[----:B------:R-:W0:Y:S02]  /*0960*/  USETMAXREG.TRY_ALLOC.CTAPOOL UP0, 0xf0 ;  /* 0x000000f0000079c8 */ /* 0x000e240008000600 */
[----:B0-----:R-:W-:-:S13]  /*0970*/  PLOP3.LUT P0, PT, PT, PT, UP0, 0x80, 0x0 ;  /* 0x000000000000781c */ /* 0x001fda0003f0f008 */
[----:B------:R-:W-:Y:S05]  /*0980*/  @!P0 BRA `(.L_x_7048) ;  /* 0xfffffffc00f08947 */ /* 0x000fea000383ffff */
[----:B--2---:R-:W0:Y:S01]  /*0990*/  S2R R2, SR_TID.X ;  /* 0x0000000000027919 */ /* 0x004e220000002100 */
[----:B------:R-:W1:Y:S01]  /*09a0*/  S2UR UR5, SR_CgaCtaId ;  /* 0x00000000000579c3 */ /* 0x000e620000008800 */
[----:B------:R-:W-:-:S07]  /*09b0*/  UMOV UR4, 0x400 ;  /* 0x0000040000047882 */ /* 0x000fce0000000000 */
[----:B------:R-:W-:Y:S06]  /*09c0*/  BAR.ARV 0x8, 0x180 ;  /* 0x0206000000007b1d */ /* 0x000fec0000002000 */
[----:B-1----:R-:W-:Y:S01]  /*09d0*/  ULEA UR4, UR5, UR4, 0x18 ;  /* 0x0000000405047291 */ /* 0x002fe2000f8ec03f */
[----:B0-----:R-:W-:-:S04]  /*09e0*/  LOP3.LUT R0, R2, 0xffffff80, RZ, 0xc0, !PT ;  /* 0xffffff8002007812 */ /* 0x001fc800078ec0ff */
[----:B------:R-:W-:-:S13]  /*09f0*/  ISETP.NE.AND P0, PT, R0, 0x80, PT ;  /* 0x000000800000780c */ /* 0x000fda0003f05270 */
[----:B------:R-:W-:Y:S08]  /*0a00*/  @!P0 BAR.ARV 0x9, 0x100 ;  /* 0x0244000000008b1d */ /* 0x000ff00000002000 */
[----:B------:R-:W-:Y:S06]  /*0a10*/  BAR.SYNC.DEFER_BLOCKING 0x5, 0x180 ;  /* 0x0146000000007b1d */ /* 0x000fec0000010000 */
[----:B------:R-:W0:Y:S01]  /*0a20*/  LDS.128 R48, [UR4+0x348d0] ;  /* 0x0348d004ff307984 */ /* 0x000e220008000c00 */
[----:B------:R-:W-:Y:S01]  /*0a30*/  ULDC UR4, c[0x0][0xc3c] ;  /* 0x00030f0000047ab9 */ /* 0x000fe20000000800 */
[----:B------:R-:W-:Y:S06]  /*0a40*/  BAR.ARV 0x4, 0x180 ;  /* 0x0106000000007b1d */ /* 0x000fec0000002000 */
[----:B0-----:R-:W-:-:S13]  /*0a50*/  ISETP.GE.AND P0, PT, R51, UR4, PT ;  /* 0x0000000433007c0c */ /* 0x001fda000bf06270 */
[----:B------:R-:W-:Y:S05]  /*0a60*/  @P0 EXIT ;  /* 0x000000000000094d */ /* 0x000fea0003800000 */
[----:B------:R-:W2:Y:S01]  /*0a70*/  LDL.LU R10, [R1+0x5c] ;  /* 0x00005c00010a7983 */ /* 0x000ea20000300800 */
[----:B------:R-:W-:-:S05]  /*0a80*/  VIADD R233, R2, 0xffffff80 ;  /* 0xffffff8002e97836 */ /* 0x000fca0000000000 */
[----:B------:R-:W-:-:S04]  /*0a90*/  SHF.R.S32.HI R0, RZ, 0x1f, R233 ;  /* 0x0000001fff007819 */ /* 0x000fc800000114e9 */
[----:B------:R-:W-:-:S04]  /*0aa0*/  LEA.HI R3, R0, R233, RZ, 0x7 ;  /* 0x000000e900037211 */ /* 0x000fc800078f38ff */
[----:B------:R-:W-:Y:S02]  /*0ab0*/  LOP3.LUT R2, R3, 0xffffff80, RZ, 0xc0, !PT ;  /* 0xffffff8003027812 */ /* 0x000fe400078ec0ff */
[----:B------:R-:W-:-:S03]  /*0ac0*/  LEA.HI R4, R0, R233, RZ, 0x5 ;  /* 0x000000e900047211 */ /* 0x000fc600078f28ff */
[----:B------:R-:W-:Y:S01]  /*0ad0*/  IMAD.IADD R225, R233, 0x1, -R2 ;  /* 0x00000001e9e17824 */ /* 0x000fe200078e0a02 */
[----:B------:R-:W-:Y:S01]  /*0ae0*/  LEA.HI R2, R0, R233, RZ, 0x4 ;  /* 0x000000e900027211 */ /* 0x000fe200078f20ff */
[----:B------:R-:W-:-:S03]  /*0af0*/  IMAD.SHL.U32 R6, R4, 0x20, RZ ;  /* 0x0000002004067824 */ /* 0x000fc600078e00ff */
[----:B------:R-:W-:Y:S02]  /*0b00*/  LOP3.LUT R4, R2, 0x3fffff0, RZ, 0xc0, !PT ;  /* 0x03fffff002047812 */ /* 0x000fe400078ec0ff */
[----:B------:R-:W-:Y:S02]  /*0b10*/  LOP3.LUT R7, R6, 0xfffffc00, RZ, 0xc0, !PT ;  /* 0xfffffc0006077812 */ /* 0x000fe400078ec0ff */
[----:B------:R-:W-:Y:S01]  /*0b20*/  SHF.R.S32.HI R5, RZ, 0x4, R2 ;  /* 0x00000004ff057819 */ /* 0x000fe20000011402 */
[----:B------:R-:W-:-:S03]  /*0b30*/  IMAD.IADD R4, R233, 0x1, -R4 ;  /* 0x00000001e9047824 */ /* 0x000fc600078e0a04 */
[----:B------:R-:W-:Y:S01]  /*0b40*/  LEA.HI R2, R2, R5, RZ, 0x1 ;  /* 0x0000000502027211 */ /* 0x000fe200078f08ff */
[----:B------:R-:W-:Y:S01]  /*0b50*/  IMAD R7, R4, 0x40, R7 ;  /* 0x0000004004077824 */ /* 0x000fe200078e0207 */
[----:B------:R-:W-:Y:S02]  /*0b60*/  LEA.HI R4, R0, R233, RZ, 0x2 ;  /* 0x000000e900047211 */ /* 0x000fe400078f10ff */
[----:B------:R-:W-:Y:S02]  /*0b70*/  LOP3.LUT R2, R2, 0x1ffffffe, RZ, 0xc0, !PT ;  /* 0x1ffffffe02027812 */ /* 0x000fe400078ec0ff */
[----:B------:R-:W-:Y:S02]  /*0b80*/  LOP3.LUT R4, R4, 0xfffffffc, RZ, 0xc0, !PT ;  /* 0xfffffffc04047812 */ /* 0x000fe400078ec0ff */
[----:B------:R-:W-:Y:S01]  /*0b90*/  SHF.R.S32.HI R8, RZ, 0x1f, R225 ;  /* 0x0000001fff087819 */ /* 0x000fe200000114e1 */
[----:B------:R-:W-:Y:S02]  /*0ba0*/  IMAD.IADD R2, R5, 0x1, -R2 ;  /* 0x0000000105027824 */ /* 0x000fe400078e0a02 */
[----:B------:R-:W-:Y:S01]  /*0bb0*/  IMAD.IADD R4, R233, 0x1, -R4 ;  /* 0x00000001e9047824 */ /* 0x000fe200078e0a04 */
[----:B------:R-:W-:Y:S01]  /*0bc0*/  LEA.HI R9, R8, R225, RZ, 0x2 ;  /* 0x000000e108097211 */ /* 0x000fe200078f10ff */
[----:B------:R-:W-:Y:S01]  /*0bd0*/  IMAD R230, R2, 0x8, R7 ;  /* 0x0000000802e67824 */ /* 0x000fe200078e0207 */
[----:B------:R-:W-:-:S02]  /*0be0*/  LEA.HI R0, R0, R233, RZ, 0x3 ;  /* 0x000000e900007211 */ /* 0x000fc400078f18ff */
[--C-:B------:R-:W-:Y:S02]  /*0bf0*/  SHF.R.S32.HI R6, RZ, 0x2, R9.reuse ;  /* 0x00000002ff067819 */ /* 0x100fe40000011409 */
[----:B------:R-:W-:Y:S02]  /*0c00*/  SHF.R.S32.HI R11, RZ, 0x1f, R9 ;  /* 0x0000001fff0b7819 */ /* 0x000fe40000011409 */
[----:B------:R-:W-:Y:S02]  /*0c10*/  LEA.HI R2, R4, R4, RZ, 0x1 ;  /* 0x0000000404027211 */ /* 0x000fe400078f08ff */
[----:B------:R-:W-:Y:S02]  /*0c20*/  LEA.HI R11, R11, R6, RZ, 0x3 ;  /* 0x000000060b0b7211 */ /* 0x000fe400078f18ff */
[----:B------:R-:W-:Y:S02]  /*0c30*/  SHF.R.S32.HI R226, RZ, 0x7, R3 ;  /* 0x00000007ffe27819 */ /* 0x000fe40000011403 */
[----:B------:R-:W-:-:S02]  /*0c40*/  LOP3.LUT R5, R2, 0x1ffffffe, RZ, 0xc0, !PT ;  /* 0x1ffffffe02057812 */ /* 0x000fc400078ec0ff */
[----:B------:R-:W-:Y:S02]  /*0c50*/  LOP3.LUT R2, R0, 0xfffffff8, RZ, 0xc0, !PT ;  /* 0xfffffff800027812 */ /* 0x000fe400078ec0ff */
[----:B------:R-:W-:Y:S02]  /*0c60*/  LOP3.LUT R11, R11, 0xfffffff8, RZ, 0xc0, !PT ;  /* 0xfffffff80b0b7812 */ /* 0x000fe400078ec0ff */
[----:B------:R-:W-:Y:S02]  /*0c70*/  LEA.HI R8, R8, R225, RZ, 0x5 ;  /* 0x000000e108087211 */ /* 0x000fe400078f28ff */
[----:B------:R-:W-:Y:S01]  /*0c80*/  LEA.HI R3, R3, R226, RZ, 0x1 ;  /* 0x000000e203037211 */ /* 0x000fe200078f08ff */
[----:B------:R-:W-:Y:S01]  /*0c90*/  IMAD.IADD R23, R233, 0x1, -R2 ;  /* 0x00000001e9177824 */ /* 0x000fe200078e0a02 */
[----:B------:R-:W-:Y:S02]  /*0ca0*/  IADD3 R11, R6, -R11, RZ ;  /* 0x8000000b060b7210 */ /* 0x000fe40007ffe0ff */
[----:B------:R-:W-:-:S02]  /*0cb0*/  SHF.R.S32.HI R8, RZ, 0x5, R8 ;  /* 0x00000005ff087819 */ /* 0x000fc40000011408 */
[----:B------:R-:W-:Y:S02]  /*0cc0*/  LOP3.LUT R3, R3, 0x3fffffe, RZ, 0xc0, !PT ;  /* 0x03fffffe03037812 */ /* 0x000fe400078ec0ff */
[----:B------:R-:W-:Y:S01]  /*0cd0*/  SHF.L.U32 R17, R23, 0x3, RZ ;  /* 0x0000000317117819 */ /* 0x000fe200000006ff */
[----:B------:R-:W-:Y:S01]  /*0ce0*/  IMAD R8, R8, 0x10, R11 ;  /* 0x0000001008087824 */ /* 0x000fe200078e020b */
[----:B------:R-:W-:Y:S01]  /*0cf0*/  LOP3.LUT R6, R9, 0x7ffffffc, RZ, 0xc0, !PT ;  /* 0x7ffffffc09067812 */ /* 0x000fe200078ec0ff */
[----:B------:R-:W-:Y:S02]  /*0d00*/  IMAD.IADD R3, R226, 0x1, -R3 ;  /* 0x00000001e2037824 */ /* 0x000fe400078e0a03 */
[----:B------:R-:W-:Y:S02]  /*0d10*/  VIADD R19, R17, 0x40 ;  /* 0x0000004011137836 */ /* 0x000fe40000000000 */
[----:B------:R-:W-:Y:S02]  /*0d20*/  IMAD.MOV.U32 R7, RZ, RZ, -0x2 ;  /* 0xfffffffeff077424 */ /* 0x000fe400078e00ff */
[----:B------:R-:W-:-:S02]  /*0d30*/  IMAD.IADD R6, R225, 0x1, -R6 ;  /* 0x00000001e1067824 */ /* 0x000fc400078e0a06 */
[----:B------:R-:W-:Y:S02]  /*0d40*/  IMAD.IADD R4, R4, 0x1, -R5 ;  /* 0x0000000104047824 */ /* 0x000fe400078e0a05 */
[----:B------:R-:W-:Y:S01]  /*0d50*/  IMAD R227, R3, 0x40, R8 ;  /* 0x0000004003e37824 */ /* 0x000fe200078e0208 */
[----:B------:R-:W-:Y:S01]  /*0d60*/  SHF.R.S32.HI R223, RZ, 0x3, R0 ;  /* 0x00000003ffdf7819 */ /* 0x000fe20000011400 */
[----:B------:R-:W-:Y:S01]  /*0d70*/  IMAD R228, R6, R7, 0xb0 ;  /* 0x000000b006e47424 */ /* 0x000fe200078e0207 */
[----:B------:R-:W-:Y:S01]  /*0d80*/  SHF.R.S32.HI R232, RZ, 0x1f, R17 ;  /* 0x0000001fffe87819 */ /* 0x000fe20000011411 */
[----:B------:R-:W-:Y:S01]  /*0d90*/  IMAD.MOV.U32 R224, RZ, RZ, RZ ;  /* 0x000000ffffe07224 */ /* 0x000fe200078e00ff */
[----:B------:R-:W-:Y:S01]  /*0da0*/  SHF.R.S32.HI R231, RZ, 0x1f, R19 ;  /* 0x0000001fffe77819 */ /* 0x000fe20000011413 */
[----:B------:R-:W-:Y:S02]  /*0db0*/  IMAD.MOV.U32 R16, RZ, RZ, RZ ;  /* 0x000000ffff107224 */ /* 0x000fe400078e00ff */
[----:B------:R-:W-:-:S02]  /*0dc0*/  IMAD.MOV.U32 R2, RZ, RZ, RZ ;  /* 0x000000ffff027224 */ /* 0x000fc400078e00ff */
[----:B------:R-:W-:Y:S01]  /*0dd0*/  IMAD R229, R4, 0x8, R227 ;  /* 0x0000000804e57824 */ /* 0x000fe200078e02e3 */
[----:B--2---:R-:W-:-:S07]  /*0de0*/  LOP3.LUT R18, R10, 0x1, RZ, 0xfc, !PT ;  /* 0x000000010a127812 */ /* 0x004fce00078efcff */
.L_x_7091:
[----:B0-2-4-:R-:W0:Y:S01]  /*0df0*/  LDC.64 R4, c[0x0][0xc88] ;  /* 0x00032200ff047b82 */ /* 0x015e220000000a00 */
[----:B------:R-:W-:Y:S01]  /*0e00*/  ULDC.64 UR8, c[0x0][0x208] ;  /* 0x0000820000087ab9 */ /* 0x000fe20000000a00 */
[----:B------:R-:W-:Y:S01]  /*0e10*/  ULDC.64 UR4, c[0x0][0xa28] ;  /* 0x00028a0000047ab9 */ /* 0x000fe20000000a00 */
[----:B------:R-:W-:Y:S01]  /*0e20*/  IMAD.MOV.U32 R0, RZ, RZ, RZ ;  /* 0x000000ffff007224 */ /* 0x000fe200078e00ff */
        /* <DEDUP_REMOVED lines=33> */
.L_x_7049:
[----:B-----5:R-:W-:Y:S01]  /*1040*/  IADD3 R81, -R0, R81, RZ ;  /* 0x0000005100517210 */ /* 0x020fe20007ffe1ff */
[----:B------:R-:W-:Y:S01]  /*1050*/  IMAD.MOV.U32 R221, RZ, RZ, R49 ;  /* 0x000000ffffdd7224 */ /* 0x000fe200078e0031 */
[----:B------:R-:W-:Y:S01]  /*1060*/  PLOP3.LUT P0, PT, PT, PT, PT, 0x80, 0x0 ;  /* 0x000000000000781c */ /* 0x000fe20003f0f070 */
[----:B------:R-:W-:Y:S01]  /*1070*/  IMAD.MOV.U32 R220, RZ, RZ, R50 ;  /* 0x000000ffffdc7224 */ /* 0x000fe200078e0032 */
[C---:B------:R-:W-:Y:S01]  /*1080*/  ISETP.GE.AND P1, PT, R81.reuse, 0x1, PT ;  /* 0x000000015100780c */ /* 0x040fe20003f26270 */
[----:B------:R-:W-:Y:S01]  /*1090*/  VIADD R0, R81, 0xaf ;  /* 0x000000af51007836 */ /* 0x000fe20000000000 */
[----:B------:R-:W-:Y:S01]  /*10a0*/  CS2R R36, SRZ ;  /* 0x0000000000247805 */ /* 0x000fe2000001ff00 */
[----:B------:R-:W-:Y:S01]  /*10b0*/  IMAD.MOV.U32 R87, RZ, RZ, RZ ;  /* 0x000000ffff577224 */ /* 0x000fe200078e00ff */
[----:B------:R-:W-:Y:S01]  /*10c0*/  CS2R R40, SRZ ;  /* 0x0000000000287805 */ /* 0x000fe2000001ff00 */
[----:B------:R-:W-:Y:S01]  /*10d0*/  IMAD.HI R0, R0, 0x2e8ba2e9, RZ ;  /* 0x2e8ba2e900007827 */ /* 0x000fe200078e02ff */
[----:B------:R-:W-:-:S02]  /*10e0*/  CS2R R38, SRZ ;  /* 0x0000000000267805 */ /* 0x000fc4000001ff00 */
[----:B------:R-:W-:Y:S02]  /*10f0*/  CS2R R44, SRZ ;  /* 0x00000000002c7805 */ /* 0x000fe4000001ff00 */
[----:B------:R-:W-:Y:S01]  /*1100*/  CS2R R42, SRZ ;  /* 0x00000000002a7805 */ /* 0x000fe2000001ff00 */
[----:B------:R-:W-:Y:S01]  /*1110*/  IMAD.MOV.U32 R29, RZ, RZ, RZ ;  /* 0x000000ffff1d7224 */ /* 0x000fe200078e00ff */
[----:B------:R-:W-:Y:S02]  /*1120*/  SHF.R.U32.HI R3, RZ, 0x1f, R0 ;  /* 0x0000001fff037819 */ /* 0x000fe40000011600 */
[----:B------:R-:W-:Y:S02]  /*1130*/  CS2R R52, SRZ ;  /* 0x0000000000347805 */ /* 0x000fe4000001ff00 */
[----:B------:R-:W-:Y:S02]  /*1140*/  CS2R R46, SRZ ;  /* 0x00000000002e7805 */ /* 0x000fe4000001ff00 */
[----:B------:R-:W-:-:S02]  /*1150*/  CS2R R56, SRZ ;  /* 0x0000000000387805 */ /* 0x000fc4000001ff00 */
[----:B------:R-:W-:Y:S01]  /*1160*/  LEA.HI.SX32 R120, R0, R3, 0x1b ;  /* 0x0000000300787211 */ /* 0x000fe200078fdaff */
[----:B------:R-:W-:Y:S01]  /*1170*/  IMAD.MOV.U32 R3, RZ, RZ, RZ ;  /* 0x000000ffff037224 */ /* 0x000fe200078e00ff */
        /* <DEDUP_REMOVED lines=21> */
[----:B0-----:R-:W-:Y:S01]  /*12d0*/  CS2R R6, SRZ ;  /* 0x0000000000067805 */ /* 0x001fe2000001ff00 */
[----:B------:R-:W-:Y:S02]  /*12e0*/  IMAD.MOV.U32 R8, RZ, RZ, RZ ;  /* 0x000000ffff087224 */ /* 0x000fe400078e00ff */
[----:B------:R-:W-:Y:S02]  /*12f0*/  IMAD.MOV.U32 R107, RZ, RZ, RZ ;  /* 0x000000ffff6b7224 */ /* 0x000fe400078e00ff */
[----:B------:R-:W-:Y:S02]  /*1300*/  IMAD.MOV.U32 R10, RZ, RZ, RZ ;  /* 0x000000ffff0a7224 */ /* 0x000fe400078e00ff */
[----:B------:R-:W-:-:S02]  /*1310*/  IMAD.MOV.U32 R109, RZ, RZ, RZ ;  /* 0x000000ffff6d7224 */ /* 0x000fc400078e00ff */
[----:B------:R-:W-:Y:S02]  /*1320*/  IMAD.MOV.U32 R12, RZ, RZ, RZ ;  /* 0x000000ffff0c7224 */ /* 0x000fe400078e00ff */
        /* <DEDUP_REMOVED lines=33> */
.L_x_7051:
        /* <DEDUP_REMOVED lines=9> */
[----:B------:R-:W-:-:S04]  /*15d0*/  IMAD.U32 R0, RZ, RZ, UR4 ;  /* 0x00000004ff007e24 */ /* 0x000fc8000f8e00ff */
[----:B------:R-:W0:Y:S02]  /*15e0*/  SYNCS.PHASECHK.TRANS64.TRYWAIT P1, [R0+URZ+0x34800], R3 ;  /* 0x03480003000075a7 */ /* 0x000e24000802017f */
[----:B0-----:R-:W-:Y:S05]  /*15f0*/  @!P1 BRA `(.L_x_7053) ;  /* 0x0000013800ec9947 */ /* 0x001fea0003800000 */
.L_x_7213:
[----:B------:R-:W-:Y:S05]  /*1600*/  BSYNC B0 ;  /* 0x0000000000007941 */ /* 0x000fea0003800000 */
.L_x_7052:
[----:B------:R-:W-:Y:S05]  /*1610*/  @!P0 BRA `(.L_x_7054) ;  /* 0x0000000000048947 */ /* 0x000fea0003800000 */
[----:B------:R-:W-:Y:S01]  /*1620*/  BPT.TRAP 0x1 ;  /* 0x000000040000795c */ /* 0x000fe20000300000 */
.L_x_7054:
[----:B------:R-:W-:Y:S02]  /*1630*/  LEA R10, R2, R0, 0x3 ;  /* 0x00000000020a7211 */ /* 0x000fe400078e18ff */
[----:B0-----:R-:W-:-:S04]  /*1640*/  SHF.L.U32 R3, R16, 0x1f, RZ ;  /* 0x0000001f10037819 */ /* 0x001fc800000006ff */
[----:B------:R0:W1:Y:S01]  /*1650*/  SYNCS.PHASECHK.TRANS64.TRYWAIT P2, [R10+URZ+0x34830], R3 ;  /* 0x034830030a0075a7 */ /* 0x000062000804017f */
[----:B------:R-:W-:Y:S05]  /*1660*/  @!P0 BRA `(.L_x_7055) ;  /* 0x0000000000048947 */ /* 0x000fea0003800000 */
[----:B------:R-:W-:Y:S01]  /*1670*/  BPT.TRAP 0x1 ;  /* 0x000000040000795c */ /* 0x000fe20000300000 */
.L_x_7055:
[----:B------:R-:W2:Y:S01]  /*1680*/  S2R R4, SR_TID.X ;  /* 0x0000000000047919 */ /* 0x000ea20000002100 */
[----:B------:R-:W-:Y:S01]  /*1690*/  IMAD.MOV.U32 R87, RZ, RZ, RZ ;  /* 0x000000ffff577224 */ /* 0x000fe200078e00ff */
[----:B--2---:R-:W-:Y:S01]  /*16a0*/  LOP3.LUT P1, RZ, R4, 0x7f, RZ, 0xc0, !PT ;  /* 0x0000007f04ff7812 */ /* 0x004fe2000782c0ff */
[----:B-1----:R-:W-:-:S12]  /*16b0*/  @P2 BRA `(.L_x_7056) ;  /* 0x0000000000082947 */ /* 0x002fd80003800000 */
[----:B------:R-:W1:Y:S02]  /*16c0*/  SYNCS.PHASECHK.TRANS64.TRYWAIT P2, [R10+URZ+0x34830], R3 ;  /* 0x034830030a0075a7 */ /* 0x000e64000804017f */
[----:B-1----:R-:W-:Y:S05]  /*16d0*/  @!P2 BRA `(.L_x_7057) ;  /* 0x0000013800c8a947 */ /* 0x002fea0003800000 */
.L_x_7056:
        /* <DEDUP_REMOVED lines=8> */
[----:B------:R-:W-:Y:S01]  /*1760*/  IMAD.U32 R9, RZ, RZ, UR5 ;  /* 0x00000005ff097e24 */ /* 0x000fe2000f8e00ff */
[----:B------:R-:W-:Y:S01]  /*1770*/  UMOV UR4, UR25 ;  /* 0x0000001900047c82 */ /* 0x000fe20008000000 */
[----:B------:R-:W-:Y:S01]  /*1780*/  LOP3.LUT R3, R3, 0x3fff, RZ, 0xc0, !PT ;  /* 0x00003fff03037812 */ /* 0x000fe200078ec0ff */
[----:B------:R-:W-:Y:S01]  /*1790*/  UMOV UR44, UR4 ;  /* 0x00000004002c7c82 */ /* 0x000fe20008000000 */
[----:B------:R-:W-:Y:S01]  /*17a0*/  IMAD.U32 R8, RZ, RZ, UR4 ;  /* 0x00000004ff087e24 */ /* 0x000fe2000f8e00ff */
[----:B------:R-:W-:Y:S01]  /*17b0*/  UMOV UR8, UR44 ;  /* 0x0000002c00087c82 */ /* 0x000fe20008000000 */
[----:B------:R-:W-:Y:S01]  /*17c0*/  LOP3.LUT R3, R3, 0x10000, RZ, 0xfc, !PT ;  /* 0x0001000003037812 */ /* 0x000fe200078efcff */
[----:B------:R-:W-:Y:S01]  /*17d0*/  UMOV UR9, UR45 ;  /* 0x0000002d00097c82 */ /* 0x000fe20008000000 */
[----:B------:R-:W-:Y:S01]  /*17e0*/  UMOV UR11, 0x40000040 ;  /* 0x40000040000b7882 */ /* 0x000fe20000000000 */
[----:B------:R-:W-:Y:S01]  /*17f0*/  UMOV UR12, UR44 ;  /* 0x0000002c000c7c82 */ /* 0x000fe20008000000 */
[----:B------:R-:W-:Y:S01]  /*1800*/  UMOV UR13, UR45 ;  /* 0x0000002d000d7c82 */ /* 0x000fe20008000000 */
[----:B------:R-:W-:Y:S01]  /*1810*/  IMAD R4, R2, 0xb00, R3 ;  /* 0x00000b0002047824 */ /* 0x000fe200078e0203 */
[----:B------:R-:W-:Y:S01]  /*1820*/  UMOV UR15, 0x40000040 ;  /* 0x40000040000f7882 */ /* 0x000fe20000000000 */
[----:B------:R-:W-:Y:S01]  /*1830*/  UMOV UR32, UR44 ;  /* 0x0000002c00207c82 */ /* 0x000fe20008000000 */
[----:B------:R-:W-:Y:S01]  /*1840*/  UMOV UR33, UR45 ;  /* 0x0000002d00217c82 */ /* 0x000fe20008000000 */
[----:B------:R-:W-:Y:S01]  /*1850*/  UMOV UR35, 0x40000040 ;  /* 0x4000004000237882 */ /* 0x000fe20000000000 */
[----:B------:R-:W-:Y:S01]  /*1860*/  R2UR UR24, R4 ;  /* 0x00000000041872ca */ /* 0x000fe200000e0000 */
[----:B------:R-:W-:Y:S01]  /*1870*/  UMOV UR28, UR44 ;  /* 0x0000002c001c7c82 */ /* 0x000fe20008000000 */
[----:B------:R-:W-:Y:S01]  /*1880*/  UMOV UR29, UR45 ;  /* 0x0000002d001d7c82 */ /* 0x000fe20008000000 */
[----:B------:R-:W-:Y:S01]  /*1890*/  UMOV UR31, 0x40000040 ;  /* 0x40000040001f7882 */ /* 0x000fe20000000000 */
        /* <DEDUP_REMOVED lines=10> */
[----:B------:R-:W-:Y:S01]  /*1940*/  UIADD3 UR10, UR24, 0x100, URZ ;  /* 0x00000100180a7890 */ /* 0x000fe2000fffe03f */
[----:B------:R-:W-:Y:S01]  /*1950*/  HGMMA.64x16x16.F32 R112, gdesc[UR4], RZ, !UPT, gsb0 ;  /* 0x00200000047079f0 */ /* 0x000fe2000c0008ff */
[----:B------:R-:W-:Y:S01]  /*1960*/  UIADD3 UR6, UR24, 0x80, URZ ;  /* 0x0000008018067890 */ /* 0x000fe2000fffe03f */
[----:B------:R-:W-:Y:S01]  /*1970*/  P2R R122, PR, RZ, 0x1 ;  /* 0x00000001ff7a7803 */ /* 0x000fe20000000000 */
[----:B------:R-:W-:Y:S01]  /*1980*/  UMOV UR4, UR44 ;  /* 0x0000002c00047c82 */ /* 0x000fe20008000000 */
[----:B------:R-:W-:Y:S01]  /*1990*/  UMOV UR5, UR45 ;  /* 0x0000002d00057c82 */ /* 0x000fe20008000000 */
[----:B------:R-:W-:Y:S01]  /*19a0*/  UMOV UR7, 0x40000040 ;  /* 0x4000004000077882 */ /* 0x000fe20000000000 */
[----:B------:R-:W-:Y:S01]  /*19b0*/  UIADD3 UR14, UR24, 0x180, URZ ;  /* 0x00000180180e7890 */ /* 0x000fe2000fffe03f */
[----:B------:R-:W-:Y:S01]  /*19c0*/  @!P1 VIADD R10, R10, 0x34840 ;  /* 0x000348400a0a9836 */ /* 0x000fe20000000000 */
[----:B------:R-:W-:-:S02]  /*19d0*/  UIADD3 UR34, UR24, 0x200, URZ ;  /* 0x0000020018227890 */ /* 0x000fc4000fffe03f */
[----:B------:R-:W-:Y:S02]  /*19e0*/  UIADD3 UR30, UR24, 0x280, URZ ;  /* 0x00000280181e7890 */ /* 0x000fe4000fffe03f */
[----:B------:R-:W-:Y:S02]  /*19f0*/  UIADD3 UR22, UR24, 0x300, URZ ;  /* 0x0000030018167890 */ /* 0x000fe4000fffe03f */
[----:B------:R-:W-:Y:S02]  /*1a00*/  UIADD3 UR18, UR24, 0x380, URZ ;  /* 0x0000038018127890 */ /* 0x000fe4000fffe03f */
[----:B------:R-:W-:Y:S02]  /*1a10*/  UIADD3 UR38, UR24, 0x400, URZ ;  /* 0x0000040018267890 */ /* 0x000fe4000fffe03f */
[----:B------:R-:W-:Y:S01]  /*1a20*/  UIADD3 UR42, UR24, 0x480, URZ ;  /* 0x00000480182a7890 */ /* 0x000fe2000fffe03f */
[----:B------:R-:W-:Y:S01]  /*1a30*/  UMOV UR40, UR44 ;  /* 0x0000002c00287c82 */ /* 0x000fe20008000000 */
[----:B------:R-:W-:Y:S01]  /*1a40*/  UMOV UR41, UR45 ;  /* 0x0000002d00297c82 */ /* 0x000fe20008000000 */
        /* <DEDUP_REMOVED lines=524> */
[----:B------:R-:W-:Y:S08]  /*3b10*/  MUFU.TANH R13, R13 ;  /* 0x0000000d000d7308 */ /* 0x000ff00000002400 */
[----:B------:R-:W1:Y:S08]  /*3b20*/  MUFU.TANH R20, R20 ;  /* 0x0000001400147308 */ /* 0x000e700000002400 */
[----:B------:R-:W2:Y:S08]  /*3b30*/  MUFU.TANH R14, R14 ;  /* 0x0000000e000e7308 */ /* 0x000eb00000002400 */
[----:B------:R-:W3:Y:S08]  /*3b40*/  MUFU.TANH R11, R11 ;  /* 0x0000000b000b7308 */ /* 0x000ef00000002400 */
        /* <DEDUP_REMOVED lines=17> */
[----:B------:R-:W-:Y:S08]  /*3c60*/  MUFU.TANH R107, R107 ;  /* 0x0000006b006b7308 */ /* 0x000ff00000002400 */
[----:B------:R-:W-:Y:S08]  /*3c70*/  MUFU.TANH R85, R85 ;  /* 0x0000005500557308 */ /* 0x000ff00000002400 */
        /* <DEDUP_REMOVED lines=17> */
[----:B------:R-:W-:Y:S08]  /*3d90*/  MUFU.TANH R110, R103 ;  /* 0x00000067006e7308 */ /* 0x000ff00000002400 */
        /* <DEDUP_REMOVED lines=28> */
[----:B0-----:R-:W-:Y:S01]  /*3f60*/  FMUL.FTZ R91, R74, UR6 ;  /* 0x000000064a5b7c20 */ /* 0x001fe20008410000 */
[----:B------:R-:W-:Y:S01]  /*3f70*/  FMUL.FTZ R72, R73, UR6 ;  /* 0x0000000649487c20 */ /* 0x000fe20008410000 */
[----:B------:R-:W-:Y:S01]  /*3f80*/  FMUL.FTZ R74, R76, UR6 ;  /* 0x000000064c4a7c20 */ /* 0x000fe20008410000 */
[----:B------:R-:W-:Y:S01]  /*3f90*/  HGMMA.64x16x16.F32 R64, gdesc[UR20], R64, gsb0 ;  /* 0x00200000144079f0 */ /* 0x000fe20008000840 */
[----:B------:R-:W-:Y:S01]  /*3fa0*/  UIADD3 UR22, UR24, 0x886, URZ ;  /* 0x0000088618167890 */ /* 0x000fe2000fffe03f */
[----:B------:R-:W-:Y:S01]  /*3fb0*/  FMUL.FTZ R73, R77, UR6 ;  /* 0x000000064d497c20 */ /* 0x000fe20008410000 */
[----:B------:R-:W-:Y:S01]  /*3fc0*/  UMOV UR23, 0x40000040 ;  /* 0x4000004000177882 */ /* 0x000fe20000000000 */
[----:B------:R-:W-:Y:S01]  /*3fd0*/  MUFU.TANH R77, R78 ;  /* 0x0000004e004d7308 */ /* 0x000fe20000002400 */
[----:B------:R-:W-:Y:S01]  /*3fe0*/  FMUL.FTZ R75, R75, UR6 ;  /* 0x000000064b4b7c20 */ /* 0x000fe20008410000 */
[----:B------:R-:W-:-:S06]  /*3ff0*/  FMUL.FTZ R79, R79, UR6 ;  /* 0x000000064f4f7c20 */ /* 0x000fcc0008410000 */
[----:B------:R-:W-:Y:S08]  /*4000*/  MUFU.TANH R116, R91 ;  /* 0x0000005b00747308 */ /* 0x000ff00000002400 */
[----:B------:R0:W-:Y:S08]  /*4010*/  MUFU.TANH R118, R75 ;  /* 0x0000004b00767308 */ /* 0x0001f00000002400 */
[----:B------:R-:W5:Y:S08]  /*4020*/  MUFU.TANH R88, R88 ;  /* 0x0000005800587308 */ /* 0x000f700000002400 */
        /* <DEDUP_REMOVED lines=8> */
[----:B------:R-:W0:Y:S01]  /*40b0*/  MUFU.TANH R89, R89 ;  /* 0x0000005900597308 */ /* 0x000e220000002400 */
        /* <DEDUP_REMOVED lines=8> */
[----:B------:R-:W0:Y:S08]  /*4140*/  MUFU.TANH R92, R92 ;  /* 0x0000005c005c7308 */ /* 0x000e300000002400 */
[----:B------:R-:W-:Y:S08]  /*4150*/  MUFU.TANH R126, R67 ;  /* 0x00000043007e7308 */ /* 0x000ff00000002400 */
        /* <DEDUP_REMOVED lines=12> */
[----:B------:R-:W-:Y:S01]  /*4220*/  IADD3 R63, R228, R81, RZ ;  /* 0x00000051e43f7210 */ /* 0x000fe20007ffe0ff */
[----:B------:R-:W-:Y:S01]  /*4230*/  UMOV UR23, 0x40000040 ;  /* 0x4000004000177882 */ /* 0x000fe20000000000 */
[----:B------:R-:W-:Y:S01]  /*4240*/  MUFU.TANH R132, R57 ;  /* 0x0000003900847308 */ /* 0x000fe20000002400 */
[----:B------:R-:W-:Y:S01]  /*4250*/  FMUL.FTZ R58, R61, UR6 ;  /* 0x000000063d3a7c20 */ /* 0x000fe20008410000 */
[----:B------:R-:W-:-:S06]  /*4260*/  FMUL.FTZ R60, R60, UR6 ;  /* 0x000000063c3c7c20 */ /* 0x000fcc0008410000 */
[----:B------:R-:W0:Y:S08]  /*4270*/  MUFU.TANH R64, R64 ;  /* 0x0000004000407308 */ /* 0x000e300000002400 */
[----:B------:R-:W0:Y:S08]  /*4280*/  MUFU.TANH R73, R73 ;  /* 0x0000004900497308 */ /* 0x000e300000002400 */
[----:B------:R1:W-:Y:S08]  /*4290*/  MUFU.TANH R128, R70 ;  /* 0x0000004600807308 */ /* 0x0003f00000002400 */
[----:B------:R-:W0:Y:S01]  /*42a0*/  MUFU.TANH R75, R75 ;  /* 0x0000004b004b7308 */ /* 0x000e220000002400 */
[----:B-1----:R-:W-:-:S07]  /*42b0*/  FMUL.FTZ R70, R59, UR6 ;  /* 0x000000063b467c20 */ /* 0x002fce0008410000 */
[----:B------:R-:W1:Y:S01]  /*42c0*/  MUFU.TANH R76, R76 ;  /* 0x0000004c004c7308 */ /* 0x000e620000002400 */
[----:B------:R-:W-:Y:S02]  /*42d0*/  WARPGROUP.DEPBAR.LE gsb0, 0x0 ;  /* 0x00008000000079c5 */ /* 0x000fe40000010000 */
[----:B------:R-:W-:Y:S01]  /*42e0*/  WARPGROUP.ARRIVE ;  /* 0x00000000000079c5 */ /* 0x000fe20000000000 */
[----:B------:R-:W-:Y:S01]  /*42f0*/  FMUL.FTZ R57, R48, UR6 ;  /* 0x0000000630397c20 */ /* 0x000fe20008410000 */
        /* <DEDUP_REMOVED lines=10> */
[----:B------:R-:W-:Y:S01]  /*43a0*/  MUFU.TANH R165, R53 ;  /* 0x0000003500a57308 */ /* 0x000fe20000002400 */
[----:B------:R-:W-:Y:S01]  /*43b0*/  ISETP.GT.AND P2, PT, R48, 0x8, PT ;  /* 0x000000083000780c */ /* 0x000fe20003f44270 */
[----:B------:R-:W-:Y:S01]  /*43c0*/  FMUL.FTZ R61, R55, UR6 ;  /* 0x00000006373d7c20 */ /* 0x000fe20008410000 */
[----:B------:R-:W-:Y:S01]  /*43d0*/  FSEL R91, R12, -INF , P5 ;  /* 0xff8000000c5b7808 */ /* 0x000fe20002800000 */
[----:B------:R-:W-:Y:S01]  /*43e0*/  FMUL.FTZ R59, R50, UR6 ;  /* 0x00000006323b7c20 */ /* 0x000fe20008410000 */
[----:B------:R-:W-:Y:S01]  /*43f0*/  FSEL R101, R20, -INF , P3 ;  /* 0xff80000014657808 */ /* 0x000fe20001800000 */
[----:B------:R-:W-:Y:S01]  /*4400*/  FMUL.FTZ R52, R52, UR6 ;  /* 0x0000000634347c20 */ /* 0x000fe20008410000 */
[----:B--2---:R-:W-:Y:S01]  /*4410*/  FSEL R95, R14, -INF , P2 ;  /* 0xff8000000e5f7808 */ /* 0x004fe20001000000 */
[----:B------:R-:W-:Y:S01]  /*4420*/  MUFU.TANH R50, R57 ;  /* 0x0000003900327308 */ /* 0x000fe20000002400 */
[----:B------:R-:W-:Y:S01]  /*4430*/  ISETP.GT.AND P6, PT, R48, 0x10, PT ;  /* 0x000000103000780c */ /* 0x000fe20003fc4270 */
[----:B------:R-:W-:Y:S01]  /*4440*/  FMUL.FTZ R54, R54, UR6 ;  /* 0x0000000636367c20 */ /* 0x000fe20008410000 */
[----:B---3--:R-:W-:-:S02]  /*4450*/  FSEL R11, R11, -INF , P5 ;  /* 0xff8000000b0b7808 */ /* 0x008fc40002800000 */
[----:B------:R-:W-:Y:S02]  /*4460*/  ISETP.GT.AND P5, PT, R48, 0x11, PT ;  /* 0x000000113000780c */ /* 0x000fe40003fa4270 */
[----:B----4-:R-:W-:Y:S01]  /*4470*/  FSEL R103, R82, -INF , P6 ;  /* 0xff80000052677808 */ /* 0x010fe20003000000 */
[----:B------:R-:W-:Y:S01]  /*4480*/  MUFU.TANH R14, R61 ;  /* 0x0000003d000e7308 */ /* 0x000fe20000002400 */
[----:B------:R-:W-:Y:S01]  /*4490*/  FSEL R12, R15, -INF , P4 ;  /* 0xff8000000f0c7808 */ /* 0x000fe20002000000 */
[----:B------:R-:W-:Y:S01]  /*44a0*/  IMAD.MOV.U32 R82, RZ, RZ, R87 ;  /* 0x000000ffff527224 */ /* 0x000fe200078e0057 */
[----:B-----5:R-:W-:Y:S02]  /*44b0*/  FSEL R109, R80, -INF , P5 ;  /* 0xff800000506d7808 */ /* 0x020fe40002800000 */
[----:B------:R-:W-:Y:S02]  /*44c0*/  FSEL R15, R83, -INF , P3 ;  /* 0xff800000530f7808 */ /* 0x000fe40001800000 */
[----:B------:R-:W-:Y:S01]  /*44d0*/  ISETP.GT.AND P3, PT, R48, 0x20, PT ;  /* 0x000000203000780c */ /* 0x000fe20003f64270 */
[----:B------:R-:W2:Y:S01]  /*44e0*/  MUFU.TANH R79, R79 ;  /* 0x0000004f004f7308 */ /* 0x000ea20000002400 */
[----:B------:R-:W-:-:S02]  /*44f0*/  MOV R80, R87 ;  /* 0x0000005700507202 */ /* 0x000fc40000000f00 */
[----:B------:R-:W-:-:S05]  /*4500*/  FSEL R113, R105, -INF , P3 ;  /* 0xff80000069717808 */ /* 0x000fca0001800000 */
[----:B------:R-:W3:Y:S08]  /*4510*/  MUFU.TANH R66, R66 ;  /* 0x0000004200427308 */ /* 0x000ef00000002400 */
[----:B------:R-:W-:Y:S01]  /*4520*/  MUFU.TANH R60, R60 ;  /* 0x0000003c003c7308 */ /* 0x000fe20000002400 */
[----:B------:R-:W-:Y:S02]  /*4530*/  WARPGROUP.DEPBAR.LE gsb0, 0x0 ;  /* 0x00008000000079c5 */ /* 0x000fe40000010000 */
[----:B------:R-:W-:Y:S01]  /*4540*/  FMUL.FTZ R63, R40, UR6 ;  /* 0x00000006283f7c20 */ /* 0x000fe20008410000 */
[----:B------:R-:W-:Y:S01]  /*4550*/  FSEL R40, R13, -INF , P4 ;  /* 0xff8000000d287808 */ /* 0x000fe20002000000 */
[----:B------:R-:W-:Y:S01]  /*4560*/  WARPGROUP.ARRIVE ;  /* 0x00000000000079c5 */ /* 0x000fe20000000000 */
[----:B------:R-:W-:Y:S01]  /*4570*/  ISETP.GT.AND P4, PT, R48, 0x18, PT ;  /* 0x000000183000780c */ /* 0x000fe20003f84270 */
[----:B------:R-:W-:Y:S01]  /*4580*/  FMUL.FTZ R69, R43, UR6 ;  /* 0x000000062b457c20 */ /* 0x000fe20008410000 */
[----:B------:R-:W-:Y:S01]  /*4590*/  FMNMX.FTZ R20, R91, R40, !PT ;  /* 0x000000285b147209 */ /* 0x000fe20007810000 */
[----:B------:R-:W-:Y:S01]  /*45a0*/  FMUL.FTZ R65, R41, UR6 ;  /* 0x0000000629417c20 */ /* 0x000fe20008410000 */
[----:B------:R-:W-:Y:S01]  /*45b0*/  FSEL R13, R21, -INF , P2 ;  /* 0xff800000150d7808 */ /* 0x000fe20001000000 */
[----:B------:R-:W-:Y:S01]  /*45c0*/  HGMMA.64x16x16.F32 R32, gdesc[UR20], R32, gsb0 ;  /* 0x00200000142079f0 */ /* 0x000fe20008000820 */
[----:B------:R-:W-:Y:S01]  /*45d0*/  FMNMX.FTZ R20, R95, R20, !PT ;  /* 0x000000145f147209 */ /* 0x000fe20007810000 */
[----:B------:R-:W-:Y:S01]  /*45e0*/  FMUL.FTZ R135, R45, UR6 ;  /* 0x000000062d877c20 */ /* 0x000fe20008410000 */
[----:B------:R-:W-:Y:S01]  /*45f0*/  FSEL R43, R107, -INF , P4 ;  /* 0xff8000006b2b7808 */ /* 0x000fe20002000000 */
[----:B------:R-:W-:Y:S01]  /*4600*/  FMUL.FTZ R138, R47, UR6 ;  /* 0x000000062f8a7c20 */ /* 0x000fe20008410000 */
[----:B------:R-:W-:Y:S01]  /*4610*/  FMNMX.FTZ R20, R101, R20, !PT ;  /* 0x0000001465147209 */ /* 0x000fe20007810000 */
[----:B------:R-:W-:Y:S01]  /*4620*/  FMUL.FTZ R67, R42, UR6 ;  /* 0x000000062a437c20 */ /* 0x000fe20008410000 */
[----:B------:R-:W-:Y:S01]  /*4630*/  ISETP.GT.AND P2, PT, R48, 0x19, PT ;  /* 0x000000193000780c */ /* 0x000fe20003f44270 */
[----:B------:R4:W-:Y:S01]  /*4640*/  MUFU.TANH R42, R49 ;  /* 0x00000031002a7308 */ /* 0x0009e20000002400 */
[----:B------:R-:W-:Y:S01]  /*4650*/  FMNMX.FTZ R20, R103, R20, !PT ;  /* 0x0000001467147209 */ /* 0x000fe20007810000 */
[----:B------:R-:W-:Y:S01]  /*4660*/  FMUL.FTZ R136, R46, UR6 ;  /* 0x000000062e887c20 */ /* 0x000fe20008410000 */
[----:B------:R-:W-:Y:S01]  /*4670*/  FSEL R107, R85, -INF , P4 ;  /* 0xff800000556b7808 */ /* 0x000fe20002000000 */
[----:B------:R-:W-:Y:S01]  /*4680*/  FMUL.FTZ R134, R44, UR6 ;  /* 0x000000062c867c20 */ /* 0x000fe20008410000 */
[----:B------:R-:W-:Y:S01]  /*4690*/  FMNMX.FTZ R20, R109, R20, !PT ;  /* 0x000000146d147209 */ /* 0x000fe20007810000 */
[----:B------:R-:W-:Y:S01]  /*46a0*/  UIADD3 UR22, UR24, 0xa86, URZ ;  /* 0x00000a8618167890 */ /* 0x000fe2000fffe03f */
[----:B------:R-:W-:Y:S01]  /*46b0*/  FSEL R111, R84, -INF , P2 ;  /* 0xff800000546f7808 */ /* 0x000fe20001000000 */
[----:B------:R5:W-:Y:S01]  /*46c0*/  MUFU.TANH R46, R51 ;  /* 0x00000033002e7308 */ /* 0x000be20000002400 */
[----:B------:R-:W-:Y:S01]  /*46d0*/  FMNMX.FTZ R20, R107, R20, !PT ;  /* 0x000000146b147209 */ /* 0x000fe20007810000 */
[----:B------:R-:W-:Y:S01]  /*46e0*/  UMOV UR23, 0x40000040 ;  /* 0x4000004000177882 */ /* 0x000fe20000000000 */
[----:B------:R-:W-:Y:S01]  /*46f0*/  FSEL R21, R104, -INF , P6 ;  /* 0xff80000068157808 */ /* 0x000fe20003000000 */
[----:B------:R-:W-:Y:S01]  /*4700*/  IMAD.MOV.U32 R84, RZ, RZ, R87 ;  /* 0x000000ffff547224 */ /* 0x000fe200078e0057 */
[----:B------:R-:W-:-:S02]  /*4710*/  ISETP.GT.AND P6, PT, R48, 0x21, PT ;  /* 0x000000213000780c */ /* 0x000fc40003fc4270 */
[----:B------:R-:W-:Y:S01]  /*4720*/  FMNMX.FTZ R20, R111, R20, !PT ;  /* 0x000000146f147209 */ /* 0x000fe20007810000 */
[----:B------:R1:W-:Y:S01]  /*4730*/  MUFU.TANH R44, R59 ;  /* 0x0000003b002c7308 */ /* 0x0003e20000002400 */
[----:B------:R-:W-:Y:S01]  /*4740*/  FSEL R41, R86, -INF , P5 ;  /* 0xff80000056297808 */ /* 0x000fe20002800000 */
[----:B------:R-:W-:Y:S01]  /*4750*/  IMAD.MOV.U32 R86, RZ, RZ, R87 ;  /* 0x000000ffff567224 */ /* 0x000fe200078e0057 */
[----:B------:R-:W-:Y:S02]  /*4760*/  ISETP.GT.AND P5, PT, R48, 0x28, PT ;  /* 0x000000283000780c */ /* 0x000fe40003fa4270 */
[----:B------:R-:W-:Y:S02]  /*4770*/  FSEL R115, R96, -INF , P6 ;  /* 0xff80000060737808 */ /* 0x000fe40003000000 */
[----:B------:R-:W-:Y:S01]  /*4780*/  FMNMX.FTZ R20, R113, R20, !PT ;  /* 0x0000001471147209 */ /* 0x000fe20007810000 */
[----:B------:R-:W3:Y:S01]  /*4790*/  MUFU.TANH R78, R78 ;  /* 0x0000004e004e7308 */ /* 0x000ee20000002400 */
[----:B------:R-:W-:-:S02]  /*47a0*/  ISETP.GT.AND P4, PT, R48, 0x29, PT ;  /* 0x000000293000780c */ /* 0x000fc40003f84270 */
[----:B------:R-:W-:Y:S02]  /*47b0*/  FSEL R117, R98, -INF , P5 ;  /* 0xff80000062757808 */ /* 0x000fe40002800000 */
[----:B------:R-:W-:Y:S02]  /*47c0*/  FMNMX.FTZ R20, R115, R20, !PT ;  /* 0x0000001473147209 */ /* 0x000fe40007810000 */
[----:B------:R-:W-:Y:S01]  /*47d0*/  FSEL R45, R106, -INF , P2 ;  /* 0xff8000006a2d7808 */ /* 0x000fe20001000000 */
[----:B------:R2:W-:Y:S01]  /*47e0*/  MUFU.TANH R167, R63 ;  /* 0x0000003f00a77308 */ /* 0x0005e20000002400 */
[----:B------:R-:W-:Y:S02]  /*47f0*/  ISETP.GT.AND P2, PT, R48, 0x30, PT ;  /* 0x000000303000780c */ /* 0x000fe40003f44270 */
[----:B------:R-:W-:Y:S02]  /*4800*/  FSEL R119, R97, -INF , P4 ;  /* 0xff80000061777808 */ /* 0x000fe40002000000 */
[----:B------:R-:W-:-:S02]  /*4810*/  FMNMX.FTZ R20, R117, R20, !PT ;  /* 0x0000001475147209 */ /* 0x000fc40007810000 */
[----:B------:R-:W-:Y:S01]  /*4820*/  FSEL R47, R108, -INF , P3 ;  /* 0xff8000006c2f7808 */ /* 0x000fe20001800000 */
[----:B------:R-:W3:Y:S01]  /*4830*/  MUFU.TANH R68, R68 ;  /* 0x0000004400447308 */ /* 0x000ee20000002400 */
[----:B------:R-:W-:Y:S02]  /*4840*/  ISETP.GT.AND P3, PT, R48, 0x31, PT ;  /* 0x000000313000780c */ /* 0x000fe40003f64270 */
[----:B------:R-:W-:Y:S01]  /*4850*/  FSEL R121, R100, -INF , P2 ;  /* 0xff80000064797808 */ /* 0x000fe20001000000 */
[----:B------:R-:W-:Y:S02]  /*4860*/  WARPGROUP.DEPBAR.LE gsb0, 0x0 ;  /* 0x00008000000079c5 */ /* 0x000fe40000010000 */
[----:B------:R-:W-:Y:S01]  /*4870*/  FMNMX.FTZ R20, R119, R20, !PT ;  /* 0x0000001477147209 */ /* 0x000fe20007810000 */
[----:B------:R-:W-:Y:S01]  /*4880*/  WARPGROUP.ARRIVE ;  /* 0x00000000000079c5 */ /* 0x000fe20000000000 */
[----:B----4-:R-:W-:Y:S01]  /*4890*/  FSEL R49, R99, -INF , P6 ;  /* 0xff80000063317808 */ /* 0x010fe20003000000 */
[----:B------:R-:W-:Y:S01]  /*48a0*/  FMUL.FTZ R32, R32, UR6 ;  /* 0x0000000620207c20 */ /* 0x000fe20008410000 */
[----:B------:R-:W-:Y:S01]  /*48b0*/  ISETP.GT.AND P6, PT, R48, 0x38, PT ;  /* 0x000000383000780c */ /* 0x000fe20003fc4270 */
[----:B------:R4:W-:Y:S01]  /*48c0*/  MUFU.TANH R169, R65 ;  /* 0x0000004100a97308 */ /* 0x0009e20000002400 */
[----:B------:R-:W-:Y:S01]  /*48d0*/  FSEL R123, R88, -INF , P3 ;  /* 0xff800000587b7808 */ /* 0x000fe20001800000 */
[----:B------:R-:W-:Y:S01]  /*48e0*/  HGMMA.64x16x16.F32 R24, gdesc[UR20], R24, gsb0 ;  /* 0x00200000141879f0 */ /* 0x000fe20008000818 */
[----:B------:R-:W-:Y:S01]  /*48f0*/  FMNMX.FTZ R20, R121, R20, !PT ;  /* 0x0000001479147209 */ /* 0x000fe20007810000 */
[----:B------:R-:W-:Y:S01]  /*4900*/  FMUL.FTZ R36, R36, UR6 ;  /* 0x0000000624247c20 */ /* 0x000fe20008410000 */
[----:B-----5:R-:W-:Y:S01]  /*4910*/  FSEL R51, R102, -INF , P5 ;  /* 0xff80000066337808 */ /* 0x020fe20002800000 */
[----:B------:R-:W-:Y:S01]  /*4920*/  FMUL.FTZ R34, R34, UR6 ;  /* 0x0000000622227c20 */ /* 0x000fe20008410000 */
[----:B------:R-:W-:Y:S01]  /*4930*/  ISETP.GT.AND P5, PT, R48, 0x39, PT ;  /* 0x000000393000780c */ /* 0x000fe20003fa4270 */
[----:B------:R-:W5:Y:S01]  /*4940*/  MUFU.TANH R56, R56 ;  /* 0x0000003800387308 */ /* 0x000f620000002400 */
[----:B------:R-:W-:Y:S01]  /*4950*/  FSEL R125, R90, -INF , P6 ;  /* 0xff8000005a7d7808 */ /* 0x000fe20003000000 */
[----:B------:R-:W-:Y:S01]  /*4960*/  FMUL.FTZ R38, R38, UR6 ;  /* 0x0000000626267c20 */ /* 0x000fe20008410000 */
[----:B------:R-:W-:Y:S01]  /*4970*/  FMNMX.FTZ R20, R123, R20, !PT ;  /* 0x000000147b147209 */ /* 0x000fe20007810000 */
[----:B------:R-:W-:Y:S01]  /*4980*/  FMUL.FTZ R39, R39, UR6 ;  /* 0x0000000627277c20 */ /* 0x000fe20008410000 */
[----:B------:R-:W-:Y:S01]  /*4990*/  FSEL R53, R110, -INF , P4 ;  /* 0xff8000006e357808 */ /* 0x000fe20002000000 */
[----:B------:R-:W-:Y:S01]  /*49a0*/  IMAD.U32 R88, RZ, RZ, UR7 ;  /* 0x00000007ff587e24 */ /* 0x000fe2000f8e00ff */
[----:B------:R-:W-:Y:S01]  /*49b0*/  ISETP.GT.AND P4, PT, R48, 0x40, PT ;  /* 0x000000403000780c */ /* 0x000fe20003f84270 */
[----:B------:R-:W5:Y:S01]  /*49c0*/  MUFU.TANH R32, R32 ;  /* 0x0000002000207308 */ /* 0x000f620000002400 */
[----:B0-----:R-:W-:-:S02]  /*49d0*/  FSEL R127, R89, -INF , P5 ;  /* 0xff800000597f7808 */ /* 0x001fc40002800000 */
[----:B------:R-:W-:Y:S02]  /*49e0*/  FMNMX.FTZ R20, R125, R20, !PT ;  /* 0x000000147d147209 */ /* 0x000fe40007810000 */
[----:B------:R-:W-:Y:S02]  /*49f0*/  FSEL R55, R112, -INF , P2 ;  /* 0xff80000070377808 */ /* 0x000fe40001000000 */
[----:B------:R-:W-:Y:S01]  /*4a00*/  ISETP.GT.AND P2, PT, R48, 0x41, PT ;  /* 0x000000413000780c */ /* 0x000fe20003f44270 */
[----:B------:R0:W-:Y:S01]  /*4a10*/  MUFU.TANH R99, R67 ;  /* 0x0000004300637308 */ /* 0x0001e20000002400 */
[----:B------:R-:W-:Y:S02]  /*4a20*/  FSEL R129, R92, -INF , P4 ;  /* 0xff8000005c817808 */ /* 0x000fe40002000000 */
[----:B------:R-:W-:Y:S02]  /*4a30*/  FMNMX.FTZ R20, R127, R20, !PT ;  /* 0x000000147f147209 */ /* 0x000fe40007810000 */
[----:B------:R-:W-:-:S02]  /*4a40*/  FSEL R57, R114, -INF , P3 ;  /* 0xff80000072397808 */ /* 0x000fc40001800000 */
[----:B------:R-:W-:Y:S01]  /*4a50*/  ISETP.GT.AND P3, PT, R48, 0x48, PT ;  /* 0x000000483000780c */ /* 0x000fe20003f64270 */
[----:B------:R-:W5:Y:S01]  /*4a60*/  MUFU.TANH R130, R71 ;  /* 0x0000004700827308 */ /* 0x000f620000002400 */
[----:B------:R-:W-:Y:S01]  /*4a70*/  FSEL R131, R72, -INF , P2 ;  /* 0xff80000048837808 */ /* 0x000fe20001000000 */
[----:B------:R-:W-:Y:S01]  /*4a80*/  IMAD.MOV.U32 R72, RZ, RZ, R87 ;  /* 0x000000ffff487224 */ /* 0x000fe200078e0057 */
[----:B------:R-:W-:Y:S02]  /*4a90*/  FMNMX.FTZ R20, R129, R20, !PT ;  /* 0x0000001481147209 */ /* 0x000fe40007810000 */
[----:B------:R-:W-:Y:S02]  /*4aa0*/  FSEL R61, R93, -INF , P5 ;  /* 0xff8000005d3d7808 */ /* 0x000fe40002800000 */
[----:B-1----:R-:W-:Y:S01]  /*4ab0*/  FSEL R59, R94, -INF , P6 ;  /* 0xff8000005e3b7808 */ /* 0x002fe20003000000 */
[----:B------:R1:W-:Y:S01]  /*4ac0*/  MUFU.TANH R105, R69 ;  /* 0x0000004500697308 */ /* 0x0003e20000002400 */
[----:B------:R-:W-:-:S02]  /*4ad0*/  ISETP.GT.AND P5, PT, R48, 0x50, PT ;  /* 0x000000503000780c */ /* 0x000fc40003fa4270 */
[----:B------:R-:W-:Y:S02]  /*4ae0*/  ISETP.GT.AND P6, PT, R48, 0x49, PT ;  /* 0x000000493000780c */ /* 0x000fe40003fc4270 */
[----:B------:R-:W-:Y:S01]  /*4af0*/  FSEL R133, R74, -INF , P3 ;  /* 0xff8000004a857808 */ /* 0x000fe20001800000 */
[----:B------:R-:W-:Y:S01]  /*4b00*/  IMAD.MOV.U32 R74, RZ, RZ, R87 ;  /* 0x000000ffff4a7224 */ /* 0x000fe200078e0057 */
[----:B------:R-:W-:Y:S01]  /*4b10*/  FMNMX.FTZ R20, R131, R20, !PT ;  /* 0x0000001483147209 */ /* 0x000fe20007810000 */
[----:B------:R-:W5:Y:S01]  /*4b20*/  MUFU.TANH R58, R58 ;  /* 0x0000003a003a7308 */ /* 0x000f620000002400 */
[----:B------:R-:W-:Y:S02]  /*4b30*/  FSEL R141, R64, -INF , P5 ;  /* 0xff800000408d7808 */ /* 0x000fe40002800000 */
[----:B------:R-:W-:Y:S02]  /*4b40*/  FSEL R137, R73, -INF , P6 ;  /* 0xff80000049897808 */ /* 0x000fe40003000000 */
[----:B------:R-:W-:Y:S01]  /*4b50*/  FMNMX.FTZ R64, R133, R20, !PT ;  /* 0x0000001485407209 */ /* 0x000fe20007810000 */
[----:B------:R-:W-:Y:S01]  /*4b60*/  FMUL.FTZ R20, R33, UR6 ;  /* 0x0000000621147c20 */ /* 0x000fe20008410000 */
[----:B--2---:R-:W-:Y:S01]  /*4b70*/  FSEL R63, R116, -INF , P4 ;  /* 0xff800000743f7808 */ /* 0x004fe20002000000 */
[----:B------:R-:W2:Y:S01]  /*4b80*/  MUFU.TANH R70, R70 ;  /* 0x0000004600467308 */ /* 0x000ea20000002400 */
[----:B------:R-:W-:Y:S01]  /*4b90*/  ISETP.GT.AND P4, PT, R48, 0x51, PT ;  /* 0x000000513000780c */ /* 0x000fe20003f84270 */
[----:B------:R-:W-:-:S02]  /*4ba0*/  WARPGROUP.DEPBAR.LE gsb0, 0x0 ;  /* 0x00008000000079c5 */ /* 0x000fc40000010000 */
[----:B------:R-:W-:Y:S01]  /*4bb0*/  FMNMX.FTZ R64, R137, R64, !PT ;  /* 0x0000004089407209 */ /* 0x000fe20007810000 */
[----:B------:R-:W-:Y:S01]  /*4bc0*/  FMUL.FTZ R24, R24, UR6 ;  /* 0x0000000618187c20 */ /* 0x000fe20008410000 */
[----:B----4-:R-:W-:Y:S01]  /*4bd0*/  FSEL R65, R118, -INF , P2 ;  /* 0xff80000076417808 */ /* 0x010fe20001000000 */
[----:B------:R-:W-:Y:S01]  /*4be0*/  FMUL.FTZ R28, R28, UR6 ;  /* 0x000000061c1c7c20 */ /* 0x000fe20008410000 */
[----:B------:R-:W-:Y:S01]  /*4bf0*/  ISETP.GT.AND P2, PT, R48, 0x58, PT ;  /* 0x000000583000780c */ /* 0x000fe20003f44270 */
[----:B------:R-:W4:Y:S01]  /*4c00*/  MUFU.TANH R52, R52 ;  /* 0x0000003400347308 */ /* 0x000f220000002400 */
[----:B------:R-:W-:Y:S01]  /*4c10*/  FSEL R143, R75, -INF , P4 ;  /* 0xff8000004b8f7808 */ /* 0x000fe20002000000 */
[----:B------:R-:W-:Y:S01]  /*4c20*/  FMUL.FTZ R26, R26, UR6 ;  /* 0x000000061a1a7c20 */ /* 0x000fe20008410000 */
[----:B------:R-:W-:Y:S01]  /*4c30*/  FMNMX.FTZ R64, R141, R64, !PT ;  /* 0x000000408d407209 */ /* 0x000fe20007810000 */
[----:B------:R-:W-:Y:S01]  /*4c40*/  FMUL.FTZ R30, R30, UR6 ;  /* 0x000000061e1e7c20 */ /* 0x000fe20008410000 */
[----:B0-----:R-:W-:-:S02]  /*4c50*/  FSEL R67, R77, -INF , P3 ;  /* 0xff8000004d437808 */ /* 0x001fc40001800000 */
[----:B------:R-:W-:Y:S01]  /*4c60*/  FSEL R73, R126, -INF , P4 ;  /* 0xff8000007e497808 */ /* 0x000fe20002000000 */
[----:B------:R-:W0:Y:S01]  /*4c70*/  MUFU.TANH R62, R62 ;  /* 0x0000003e003e7308 */ /* 0x000e220000002400 */
[C---:B------:R-:W-:Y:S02]  /*4c80*/  ISETP.GT.AND P3, PT, R48.reuse, 0x59, PT ;  /* 0x000000593000780c */ /* 0x040fe40003f64270 */
[----:B------:R-:W-:Y:S02]  /*4c90*/  ISETP.GT.AND P4, PT, R48, 0x68, PT ;  /* 0x000000683000780c */ /* 0x000fe40003f84270 */
[----:B------:R-:W-:Y:S01]  /*4ca0*/  FSEL R147, R76, -INF , P2 ;  /* 0xff8000004c937808 */ /* 0x000fe20001000000 */
[----:B------:R-:W-:Y:S01]  /*4cb0*/  IMAD.MOV.U32 R76, RZ, RZ, R87 ;  /* 0x000000ffff4c7224 */ /* 0x000fe200078e0057 */
[----:B------:R-:W-:Y:S01]  /*4cc0*/  FMNMX.FTZ R64, R143, R64, !PT ;  /* 0x000000408f407209 */ /* 0x000fe20007810000 */
[----:B------:R-:W0:Y:S01]  /*4cd0*/  MUFU.TANH R54, R54 ;  /* 0x0000003600367308 */ /* 0x000e220000002400 */
[----:B-1----:R-:W-:-:S02]  /*4ce0*/  FSEL R69, R79, -INF , P6 ;  /* 0xff8000004f457808 */ /* 0x002fc40003000000 */
[----:B------:R-:W-:Y:S02]  /*4cf0*/  ISETP.GT.AND P6, PT, R48, 0x60, PT ;  /* 0x000000603000780c */ /* 0x000fe40003fc4270 */
[----:B---3--:R-:W-:Y:S01]  /*4d00*/  FSEL R149, R66, -INF , P3 ;  /* 0xff80000042957808 */ /* 0x008fe20001800000 */
[--C-:B------:R-:W-:Y:S01]  /*4d10*/  IMAD.MOV.U32 R66, RZ, RZ, R87.reuse ;  /* 0x000000ffff427224 */ /* 0x100fe200078e0057 */
[----:B------:R-:W-:Y:S01]  /*4d20*/  FSEL R83, R78, -INF , P4 ;  /* 0xff8000004e537808 */ /* 0x000fe20002000000 */
[----:B------:R-:W1:Y:S01]  /*4d30*/  MUFU.TANH R134, R134 ;  /* 0x0000008600867308 */ /* 0x000e620000002400 */
[----:B------:R-:W-:Y:S01]  /*4d40*/  FSEL R155, R60, -INF , P4 ;  /* 0xff8000003c9b7808 */ /* 0x000fe20002000000 */
[----:B------:R-:W-:Y:S01]  /*4d50*/  IMAD.MOV.U32 R78, RZ, RZ, R87 ;  /* 0x000000ffff4e7224 */ /* 0x000fe200078e0057 */
[----:B------:R-:W-:Y:S02]  /*4d60*/  FMNMX.FTZ R64, R147, R64, !PT ;  /* 0x0000004093407209 */ /* 0x000fe40007810000 */
[----:B------:R-:W-:-:S02]  /*4d70*/  ISETP.GT.AND P4, PT, R48, 0x79, PT ;  /* 0x000000793000780c */ /* 0x000fc40003f84270 */
[----:B------:R-:W-:Y:S01]  /*4d80*/  FSEL R71, R124, -INF , P5 ;  /* 0xff8000007c477808 */ /* 0x000fe20002800000 */
[----:B------:R-:W3:Y:S01]  /*4d90*/  MUFU.TANH R135, R135 ;  /* 0x0000008700877308 */ /* 0x000ee20000002400 */
[----:B------:R-:W-:Y:S02]  /*4da0*/  ISETP.GT.AND P5, PT, R48, 0x61, PT ;  /* 0x000000613000780c */ /* 0x000fe40003fa4270 */
[----:B------:R-:W-:Y:S01]  /*4db0*/  FSEL R151, R68, -INF , P6 ;  /* 0xff80000044977808 */ /* 0x000fe20003000000 */
[----:B------:R-:W-:Y:S01]  /*4dc0*/  IMAD.MOV.U32 R68, RZ, RZ, R87 ;  /* 0x000000ffff447224 */ /* 0x000fe200078e0057 */
[----:B------:R-:W-:Y:S02]  /*4dd0*/  FMNMX.FTZ R64, R149, R64, !PT ;  /* 0x0000004095407209 */ /* 0x000fe40007810000 */
[----:B------:R-:W-:Y:S01]  /*4de0*/  FSEL R97, R14, -INF , P4 ;  /* 0xff8000000e617808 */ /* 0x000fe20002000000 */
[----:B------:R-:W3:Y:S01]  /*4df0*/  MUFU.TANH R20, R20 ;  /* 0x0000001400147308 */ /* 0x000ee20000002400 */
[----:B------:R-:W-:Y:S01]  /*4e00*/  FSEL R165, R165, -INF , P4 ;  /* 0xff800000a5a57808 */ /* 0x000fe20002000000 */
[----:B------:R-:W-:Y:S01]  /*4e10*/  FMUL.FTZ R14, R25, UR6 ;  /* 0x00000006190e7c20 */ /* 0x000fe20008410000 */
[----:B------:R-:W-:-:S02]  /*4e20*/  ISETP.GT.AND P4, PT, R48, 0x90, PT ;  /* 0x000000903000780c */ /* 0x000fc40003f84270 */
[----:B-----5:R-:W-:Y:S01]  /*4e30*/  FSEL R153, R56, -INF , P5 ;  /* 0xff80000038997808 */ /* 0x020fe20002800000 */
[----:B------:R-:W-:Y:S01]  /*4e40*/  FMUL.FTZ R56, R35, UR6 ;  /* 0x0000000623387c20 */ /* 0x000fe20008410000 */
[----:B------:R-:W-:Y:S01]  /*4e50*/  FMNMX.FTZ R64, R151, R64, !PT ;  /* 0x0000004097407209 */ /* 0x000fe20007810000 */
[----:B------:R-:W5:Y:S01]  /*4e60*/  MUFU.TANH R136, R136 ;  /* 0x0000008800887308 */ /* 0x000f620000002400 */
[----:B------:R-:W-:Y:S02]  /*4e70*/  FSEL R175, R32, -INF , P4 ;  /* 0xff80000020af7808 */ /* 0x000fe40002000000 */
[----:B------:R-:W-:Y:S02]  /*4e80*/  FSEL R75, R128, -INF , P2 ;  /* 0xff800000804b7808 */ /* 0x000fe40001000000 */
[----:B------:R-:W-:Y:S02]  /*4e90*/  FMNMX.FTZ R32, R11, R12, !PT ;  /* 0x0000000c0b207209 */ /* 0x000fe40007810000 */
[----:B------:R-:W-:Y:S01]  /*4ea0*/  ISETP.GT.AND P2, PT, R48, 0x69, PT ;  /* 0x000000693000780c */ /* 0x000fe20003f44270 */
[----:B------:R-:W5:Y:S01]  /*4eb0*/  MUFU.TANH R36, R36 ;  /* 0x0000002400247308 */ /* 0x000f620000002400 */
[----:B------:R-:W-:-:S02]  /*4ec0*/  FMNMX.FTZ R64, R153, R64, !PT ;  /* 0x0000004099407209 */ /* 0x000fc40007810000 */
[----:B------:R-:W-:Y:S02]  /*4ed0*/  FSEL R77, R130, -INF , P3 ;  /* 0xff800000824d7808 */ /* 0x000fe40001800000 */
[----:B------:R-:W-:Y:S02]  /*4ee0*/  FMNMX.FTZ R32, R13, R32, !PT ;  /* 0x000000200d207209 */ /* 0x000fe40007810000 */
[----:B------:R-:W-:Y:S01]  /*4ef0*/  ISETP.GT.AND P3, PT, R48, 0x70, PT ;  /* 0x000000703000780c */ /* 0x000fe20003f64270 */
[----:B------:R-:W5:Y:S01]  /*4f00*/  MUFU.TANH R138, R138 ;  /* 0x0000008a008a7308 */ /* 0x000f620000002400 */
[----:B------:R-:W-:Y:S02]  /*4f10*/  FSEL R157, R58, -INF , P2 ;  /* 0xff8000003a9d7808 */ /* 0x000fe40001000000 */
[----:B------:R-:W-:Y:S02]  /*4f20*/  FMNMX.FTZ R64, R155, R64, !PT ;  /* 0x000000409b407209 */ /* 0x000fe40007810000 */
[----:B------:R-:W-:-:S02]  /*4f30*/  FSEL R79, R132, -INF , P6 ;  /* 0xff800000844f7808 */ /* 0x000fc40003000000 */
[----:B------:R-:W-:Y:S01]  /*4f40*/  FMNMX.FTZ R32, R15, R32, !PT ;  /* 0x000000200f207209 */ /* 0x000fe20007810000 */
[----:B------:R-:W-:Y:S01]  /*4f50*/  MUFU.TANH R34, R34 ;  /* 0x0000002200227308 */ /* 0x000fe20000002400 */
[----:B------:R-:W-:Y:S02]  /*4f60*/  ISETP.GT.AND P6, PT, R48, 0x71, PT ;  /* 0x000000713000780c */ /* 0x000fe40003fc4270 */
[----:B------:R-:W-:Y:S02]  /*4f70*/  FSEL R159, R50, -INF , P3 ;  /* 0xff800000329f7808 */ /* 0x000fe40001800000 */
[----:B------:R-:W-:Y:S02]  /*4f80*/  FMNMX.FTZ R64, R157, R64, !PT ;  /* 0x000000409d407209 */ /* 0x000fe40007810000 */
[----:B--2---:R-:W-:Y:S01]  /*4f90*/  FSEL R33, R70, -INF , P5 ;  /* 0xff80000046217808 */ /* 0x004fe20002800000 */
[----:B------:R-:W-:Y:S01]  /*4fa0*/  MUFU.TANH R24, R24 ;  /* 0x0000001800187308 */ /* 0x000fe20000002400 */
[----:B------:R-:W-:Y:S01]  /*4fb0*/  FMNMX.FTZ R32, R21, R32, !PT ;  /* 0x0000002015207209 */ /* 0x000fe20007810000 */
[----:B------:R-:W-:Y:S01]  /*4fc0*/  IMAD.MOV.U32 R70, RZ, RZ, R87 ;  /* 0x000000ffff467224 */ /* 0x000fe200078e0057 */
[----:B------:R-:W-:-:S02]  /*4fd0*/  ISETP.GT.AND P5, PT, R48, 0x78, PT ;  /* 0x000000783000780c */ /* 0x000fc40003fa4270 */
[----:B------:R-:W-:Y:S02]  /*4fe0*/  FSEL R161, R42, -INF , P6 ;  /* 0xff8000002aa17808 */ /* 0x000fe40003000000 */
[----:B------:R-:W-:Y:S01]  /*4ff0*/  FMNMX.FTZ R64, R159, R64, !PT ;  /* 0x000000409f407209 */ /* 0x000fe20007810000 */
[----:B------:R-:W-:Y:S01]  /*5000*/  MUFU.TANH R56, R56 ;  /* 0x0000003800387308 */ /* 0x000fe20000002400 */
[----:B------:R-:W-:Y:S02]  /*5010*/  FMNMX.FTZ R32, R41, R32, !PT ;  /* 0x0000002029207209 */ /* 0x000fe40007810000 */
[----:B----4-:R-:W-:Y:S02]  /*5020*/  FSEL R163, R52, -INF , P5 ;  /* 0xff80000034a37808 */ /* 0x010fe40002800000 */
[----:B------:R-:W-:Y:S02]  /*5030*/  FMNMX.FTZ R64, R161, R64, !PT ;  /* 0x00000040a1407209 */ /* 0x000fe40007810000 */
[----:B0-----:R-:W-:Y:S01]  /*5040*/  FSEL R35, R62, -INF , P2 ;  /* 0xff8000003e237808 */ /* 0x001fe20001000000 */
[----:B------:R-:W-:Y:S01]  /*5050*/  MUFU.TANH R14, R14 ;  /* 0x0000000e000e7308 */ /* 0x000fe20000002400 */
[----:B------:R-:W-:-:S02]  /*5060*/  FMNMX.FTZ R32, R43, R32, !PT ;  /* 0x000000202b207209 */ /* 0x000fc40007810000 */
[----:B------:R-:W-:Y:S02]  /*5070*/  ISETP.GT.AND P2, PT, R48, 0x80, PT ;  /* 0x000000803000780c */ /* 0x000fe40003f44270 */
[----:B------:R-:W-:Y:S02]  /*5080*/  FMNMX.FTZ R64, R163, R64, !PT ;  /* 0x00000040a3407209 */ /* 0x000fe40007810000 */
[----:B------:R-:W-:Y:S01]  /*5090*/  FSEL R85, R44, -INF , P3 ;  /* 0xff8000002c557808 */ /* 0x000fe20001800000 */
[----:B------:R-:W-:Y:S01]  /*50a0*/  FMUL.FTZ R44, R37, UR6 ;  /* 0x00000006252c7c20 */ /* 0x000fe20008410000 */
[----:B------:R-:W-:Y:S01]  /*50b0*/  FMNMX.FTZ R32, R45, R32, !PT ;  /* 0x000000202d207209 */ /* 0x000fe20007810000 */
[----:B------:R-:W-:Y:S01]  /*50c0*/  MUFU.TANH R38, R38 ;  /* 0x0000002600267308 */ /* 0x000fe20000002400 */
[----:B------:R-:W-:Y:S02]  /*50d0*/  ISETP.GT.AND P3, PT, R48, 0x81, PT ;  /* 0x000000813000780c */ /* 0x000fe40003f64270 */
[----:B------:R-:W-:-:S02]  /*50e0*/  FSEL R167, R167, -INF , P2 ;  /* 0xff800000a7a77808 */ /* 0x000fc40001000000 */
[----:B------:R-:W-:Y:S02]  /*50f0*/  FMNMX.FTZ R64, R165, R64, !PT ;  /* 0x00000040a5407209 */ /* 0x000fe40007810000 */
[----:B------:R-:W-:Y:S01]  /*5100*/  FSEL R37, R46, -INF , P6 ;  /* 0xff8000002e257808 */ /* 0x000fe20003000000 */
[----:B------:R-:W0:Y:S01]  /*5110*/  MUFU.TANH R44, R44 ;  /* 0x0000002c002c7308 */ /* 0x000e220000002400 */
[----:B------:R-:W-:Y:S02]  /*5120*/  FMNMX.FTZ R32, R47, R32, !PT ;  /* 0x000000202f207209 */ /* 0x000fe40007810000 */
[----:B------:R-:W-:Y:S02]  /*5130*/  ISETP.GT.AND P6, PT, R48, 0x88, PT ;  /* 0x000000883000780c */ /* 0x000fe40003fc4270 */
[----:B------:R-:W-:Y:S02]  /*5140*/  FSEL R169, R169, -INF , P3 ;  /* 0xff800000a9a97808 */ /* 0x000fe40001800000 */
[----:B------:R-:W-:Y:S01]  /*5150*/  FMNMX.FTZ R64, R167, R64, !PT ;  /* 0x00000040a7407209 */ /* 0x000fe20007810000 */
[----:B------:R-:W2:Y:S01]  /*5160*/  MUFU.TANH R28, R28 ;  /* 0x0000001c001c7308 */ /* 0x000ea20000002400 */
[----:B------:R-:W-:-:S02]  /*5170*/  FSEL R93, R54, -INF , P5 ;  /* 0xff800000365d7808 */ /* 0x000fc40002800000 */
[----:B------:R-:W-:Y:S02]  /*5180*/  FMNMX.FTZ R32, R49, R32, !PT ;  /* 0x0000002031207209 */ /* 0x000fe40007810000 */
[----:B------:R-:W-:Y:S02]  /*5190*/  ISETP.GT.AND P5, PT, R48, 0x89, PT ;  /* 0x000000893000780c */ /* 0x000fe40003fa4270 */
[----:B-1----:R-:W-:Y:S01]  /*51a0*/  FSEL R171, R134, -INF , P6 ;  /* 0xff80000086ab7808 */ /* 0x002fe20003000000 */
[----:B------:R-:W-:Y:S01]  /*51b0*/  MUFU.TANH R26, R26 ;  /* 0x0000001a001a7308 */ /* 0x000fe20000002400 */
[----:B------:R-:W-:Y:S02]  /*51c0*/  FMNMX.FTZ R64, R169, R64, !PT ;  /* 0x00000040a9407209 */ /* 0x000fe40007810000 */
[----:B------:R-:W-:Y:S02]  /*51d0*/  FMNMX.FTZ R32, R51, R32, !PT ;  /* 0x0000002033207209 */ /* 0x000fe40007810000 */
[----:B---3--:R-:W-:-:S02]  /*51e0*/  FSEL R173, R135, -INF , P5 ;  /* 0xff80000087ad7808 */ /* 0x008fc40002800000 */
[----:B------:R-:W-:Y:S01]  /*51f0*/  FMNMX.FTZ R64, R171, R64, !PT ;  /* 0x00000040ab407209 */ /* 0x000fe20007810000 */
[----:B------:R-:W-:Y:S01]  /*5200*/  MUFU.TANH R30, R30 ;  /* 0x0000001e001e7308 */ /* 0x000fe20000002400 */
[----:B------:R-:W-:Y:S02]  /*5210*/  FSEL R105, R105, -INF , P3 ;  /* 0xff80000069697808 */ /* 0x000fe40001800000 */
[----:B------:R-:W-:Y:S02]  /*5220*/  FMNMX.FTZ R32, R53, R32, !PT ;  /* 0x0000002035207209 */ /* 0x000fe40007810000 */
[----:B------:R-:W-:Y:S02]  /*5230*/  ISETP.GT.AND P3, PT, R48, 0x91, PT ;  /* 0x000000913000780c */ /* 0x000fe40003f64270 */
[----:B------:R-:W-:Y:S02]  /*5240*/  FMNMX.FTZ R64, R173, R64, !PT ;  /* 0x00000040ad407209 */ /* 0x000fe40007810000 */
[----:B------:R-:W-:-:S02]  /*5250*/  FSEL R99, R99, -INF , P2 ;  /* 0xff80000063637808 */ /* 0x000fc40001000000 */
[----:B------:R-:W-:Y:S02]  /*5260*/  FMNMX.FTZ R32, R55, R32, !PT ;  /* 0x0000002037207209 */ /* 0x000fe40007810000 */
[----:B------:R-:W-:Y:S02]  /*5270*/  ISETP.GT.AND P2, PT, R48, 0x98, PT ;  /* 0x000000983000780c */ /* 0x000fe40003f44270 */
[----:B------:R-:W-:Y:S01]  /*5280*/  FSEL R177, R20, -INF , P3 ;  /* 0xff80000014b17808 */ /* 0x000fe20001800000 */
[----:B------:R-:W-:Y:S01]  /*5290*/  FMUL.FTZ R20, R29, UR6 ;  /* 0x000000061d147c20 */ /* 0x000fe20008410000 */
[----:B------:R-:W-:Y:S02]  /*52a0*/  FMNMX.FTZ R64, R175, R64, !PT ;  /* 0x00000040af407209 */ /* 0x000fe40007810000 */
[----:B-----5:R-:W-:Y:S02]  /*52b0*/  FSEL R25, R136, -INF , P6 ;  /* 0xff80000088197808 */ /* 0x020fe40003000000 */
[----:B------:R-:W-:Y:S01]  /*52c0*/  FMNMX.FTZ R32, R57, R32, !PT ;  /* 0x0000002039207209 */ /* 0x000fe20007810000 */
[----:B------:R-:W1:Y:S01]  /*52d0*/  MUFU.TANH R20, R20 ;  /* 0x0000001400147308 */ /* 0x000e620000002400 */
[----:B------:R-:W-:-:S02]  /*52e0*/  ISETP.GT.AND P6, PT, R48, 0x99, PT ;  /* 0x000000993000780c */ /* 0x000fc40003fc4270 */
[----:B------:R-:W-:Y:S02]  /*52f0*/  FSEL R179, R36, -INF , P2 ;  /* 0xff80000024b37808 */ /* 0x000fe40001000000 */
[----:B------:R-:W-:Y:S02]  /*5300*/  FMNMX.FTZ R64, R177, R64, !PT ;  /* 0x00000040b1407209 */ /* 0x000fe40007810000 */
[----:B------:R-:W-:Y:S02]  /*5310*/  FSEL R29, R138, -INF , P5 ;  /* 0xff8000008a1d7808 */ /* 0x000fe40002800000 */
[----:B------:R-:W-:Y:S02]  /*5320*/  FMNMX.FTZ R32, R59, R32, !PT ;  /* 0x000000203b207209 */ /* 0x000fe40007810000 */
[----:B------:R-:W-:Y:S02]  /*5330*/  ISETP.GT.AND P5, PT, R48, 0xa0, PT ;  /* 0x000000a03000780c */ /* 0x000fe40003fa4270 */
[----:B0-----:R-:W-:-:S02]  /*5340*/  FSEL R181, R44, -INF , P6 ;  /* 0xff8000002cb57808 */ /* 0x001fc40003000000 */
[----:B------:R-:W-:Y:S02]  /*5350*/  FMNMX.FTZ R64, R179, R64, !PT ;  /* 0x00000040b3407209 */ /* 0x000fe40007810000 */
[----:B------:R-:W-:Y:S02]  /*5360*/  FSEL R135, R34, -INF , P4 ;  /* 0xff80000022877808 */ /* 0x000fe40002000000 */
[----:B------:R-:W-:Y:S02]  /*5370*/  FMNMX.FTZ R32, R61, R32, !PT ;  /* 0x000000203d207209 */ /* 0x000fe40007810000 */
[----:B------:R-:W-:Y:S02]  /*5380*/  ISETP.GT.AND P4, PT, R48, 0xa1, PT ;  /* 0x000000a13000780c */ /* 0x000fe40003f84270 */
[----:B------:R-:W-:Y:S02]  /*5390*/  FSEL R183, R24, -INF , P5 ;  /* 0xff80000018b77808 */ /* 0x000fe40002800000 */
[----:B------:R-:W-:-:S02]  /*53a0*/  FMNMX.FTZ R64, R181, R64, !PT ;  /* 0x00000040b5407209 */ /* 0x000fc40007810000 */
[----:B------:R-:W-:Y:S02]  /*53b0*/  FSEL R139, R56, -INF , P3 ;  /* 0xff800000388b7808 */ /* 0x000fe40001800000 */
[----:B------:R-:W-:Y:S02]  /*53c0*/  FMNMX.FTZ R32, R63, R32, !PT ;  /* 0x000000203f207209 */ /* 0x000fe40007810000 */
[----:B------:R-:W-:Y:S02]  /*53d0*/  ISETP.GT.AND P3, PT, R48, 0xa8, PT ;  /* 0x000000a83000780c */ /* 0x000fe40003f64270 */
[----:B------:R-:W-:Y:S02]  /*53e0*/  FSEL R185, R14, -INF , P4 ;  /* 0xff8000000eb97808 */ /* 0x000fe40002000000 */
[----:B------:R-:W-:Y:S02]  /*53f0*/  FMNMX.FTZ R64, R183, R64, !PT ;  /* 0x00000040b7407209 */ /* 0x000fe40007810000 */
[----:B------:R-:W-:-:S02]  /*5400*/  FSEL R145, R38, -INF , P2 ;  /* 0xff80000026917808 */ /* 0x000fc40001000000 */
[----:B------:R-:W-:Y:S02]  /*5410*/  FMNMX.FTZ R32, R65, R32, !PT ;  /* 0x0000002041207209 */ /* 0x000fe40007810000 */
[----:B------:R-:W-:Y:S02]  /*5420*/  ISETP.GT.AND P2, PT, R48, 0xa9, PT ;  /* 0x000000a93000780c */ /* 0x000fe40003f44270 */
[----:B--2---:R-:W-:Y:S01]  /*5430*/  FSEL R187, R28, -INF , P3 ;  /* 0xff8000001cbb7808 */ /* 0x004fe20001800000 */
[----:B------:R-:W-:Y:S01]  /*5440*/  FMUL.FTZ R28, R31, UR6 ;  /* 0x000000061f1c7c20 */ /* 0x000fe20008410000 */
[----:B------:R-:W-:Y:S02]  /*5450*/  FMNMX.FTZ R64, R185, R64, !PT ;  /* 0x00000040b9407209 */ /* 0x000fe40007810000 */
[----:B------:R-:W-:Y:S02]  /*5460*/  FMNMX.FTZ R32, R67, R32, !PT ;  /* 0x0000002043207209 */ /* 0x000fe40007810000 */
[----:B-1----:R-:W-:Y:S01]  /*5470*/  FSEL R189, R20, -INF , P2 ;  /* 0xff80000014bd7808 */ /* 0x002fe20001000000 */
[----:B------:R-:W-:Y:S01]  /*5480*/  MUFU.TANH R28, R28 ;  /* 0x0000001c001c7308 */ /* 0x000fe20000002400 */
[----:B------:R-:W-:-:S02]  /*5490*/  FMNMX.FTZ R64, R187, R64, !PT ;  /* 0x00000040bb407209 */ /* 0x000fc40007810000 */
[----:B------:R-:W-:Y:S02]  /*54a0*/  FMNMX.FTZ R32, R69, R32, !PT ;  /* 0x0000002045207209 */ /* 0x000fe40007810000 */
[----:B------:R-:W-:Y:S02]  /*54b0*/  FMNMX.FTZ R64, R189, R64, !PT ;  /* 0x00000040bd407209 */ /* 0x000fe40007810000 */
[----:B------:R-:W-:Y:S01]  /*54c0*/  FMNMX.FTZ R32, R71, R32, !PT ;  /* 0x0000002047207209 */ /* 0x000fe20007810000 */
[----:B------:R-:W0:Y:S01]  /*54d0*/  MUFU.TANH R20, R39 ;  /* 0x0000002700147308 */ /* 0x000e220000002400 */
[----:B------:R-:W-:Y:S01]  /*54e0*/  MOV R62, R87 ;  /* 0x00000057003e7202 */ /* 0x000fe20000000f00 */
[----:B------:R-:W1:Y:S01]  /*54f0*/  SHFL.BFLY PT, R89, R64, 0x2, 0x1f ;  /* 0x0c401f0040597f89 */ /* 0x000e6200000e0000 */
[----:B------:R-:W-:-:S04]  /*5500*/  FMNMX.FTZ R32, R73, R32, !PT ;  /* 0x0000002049207209 */ /* 0x000fc80007810000 */
[----:B------:R-:W-:-:S04]  /*5510*/  FMNMX.FTZ R32, R75, R32, !PT ;  /* 0x000000204b207209 */ /* 0x000fc80007810000 */
[----:B------:R-:W-:-:S04]  /*5520*/  FMNMX.FTZ R32, R77, R32, !PT ;  /* 0x000000204d207209 */ /* 0x000fc80007810000 */
[----:B------:R-:W-:-:S04]  /*5530*/  FMNMX.FTZ R32, R79, R32, !PT ;  /* 0x000000204f207209 */ /* 0x000fc80007810000 */
[----:B------:R-:W-:-:S04]  /*5540*/  FMNMX.FTZ R32, R33, R32, !PT ;  /* 0x0000002021207209 */ /* 0x000fc80007810000 */
[----:B------:R-:W-:Y:S02]  /*5550*/  FMNMX.FTZ R32, R83, R32, !PT ;  /* 0x0000002053207209 */ /* 0x000fe40007810000 */
[----:B-1----:R-:W-:Y:S01]  /*5560*/  FMNMX.FTZ R24, R64, R89, !PT ;  /* 0x0000005940187209 */ /* 0x002fe20007810000 */
[----:B------:R-:W-:Y:S01]  /*5570*/  IMAD.MOV.U32 R64, RZ, RZ, R87 ;  /* 0x000000ffff407224 */ /* 0x000fe200078e0057 */
[----:B------:R-:W-:-:S03]  /*5580*/  FMNMX.FTZ R32, R35, R32, !PT ;  /* 0x0000002023207209 */ /* 0x000fc60007810000 */
        /* <DEDUP_REMOVED lines=8> */
[----:B------:R-:W-:Y:S01]  /*5610*/  FMUL.FTZ R24, R27, UR6 ;  /* 0x000000061b187c20 */ /* 0x000fe20008410000 */
[----:B------:R-:W-:Y:S02]  /*5620*/  FMNMX.FTZ R32, R25, R32, !PT ;  /* 0x0000002019207209 */ /* 0x000fe40007810000 */
[C---:B------:R-:W-:Y:S01]  /*5630*/  FSETP.NEU.FTZ.AND P0, PT, R89.reuse, -INF , PT ;  /* 0xff8000005900780b */ /* 0x040fe20003f1d000 */
[----:B------:R-:W-:Y:S01]  /*5640*/  FMUL.FTZ R14, R89, R88 ;  /* 0x00000058590e7220 */ /* 0x000fe20000410000 */
[----:B------:R-:W-:Y:S01]  /*5650*/  FMNMX.FTZ R32, R29, R32, !PT ;  /* 0x000000201d207209 */ /* 0x000fe20007810000 */
[----:B------:R-:W1:Y:S03]  /*5660*/  MUFU.TANH R24, R24 ;  /* 0x0000001800187308 */ /* 0x000e660000002400 */
[----:B------:R-:W-:-:S02]  /*5670*/  FMNMX.FTZ R32, R135, R32, !PT ;  /* 0x0000002087207209 */ /* 0x000fc40007810000 */
[----:B------:R-:W-:Y:S02]  /*5680*/  FSEL R14, R14, RZ, P0 ;  /* 0x000000ff0e0e7208 */ /* 0x000fe40000000000 */
[----:B------:R-:W-:Y:S02]  /*5690*/  FMNMX.FTZ R32, R139, R32, !PT ;  /* 0x000000208b207209 */ /* 0x000fe40007810000 */
[----:B------:R-:W-:Y:S01]  /*56a0*/  ISETP.NE.AND P0, PT, R122, RZ, PT ;  /* 0x000000ff7a00720c */ /* 0x000fe20003f05270 */
        /* <DEDUP_REMOVED lines=29> */
[----:B------:R-:W0:Y:S01]  /*5880*/  SHFL.BFLY PT, R133, R32, 0x2, 0x1f ;  /* 0x0c401f0020857f89 */ /* 0x000e2200000e0000 */
        /* <DEDUP_REMOVED lines=28> */
[----:B------:R-:W4:Y:S01]  /*5a50*/  SHFL.BFLY PT, R133, R20, 0x1, 0x1f ;  /* 0x0c201f0014857f89 */ /* 0x000f2200000e0000 */
[-CC-:B------:R-:W-:Y:S01]  /*5a60*/  FFMA.FTZ R216, R183, R88.reuse, -R14.reuse ;  /* 0x00000058b7d87223 */ /* 0x180fe2000001080e */
[-CC-:B------:R-:W-:Y:S01]  /*5a70*/  FFMA.FTZ R151, R185, R88.reuse, -R14.reuse ;  /* 0x00000058b9977223 */ /* 0x180fe2000001080e */
[-CC-:B------:R-:W-:Y:S01]  /*5a80*/  FFMA.FTZ R218, R187, R88.reuse, -R14.reuse ;  /* 0x00000058bbda7223 */ /* 0x180fe2000001080e */
[----:B------:R-:W5:Y:S01]  /*5a90*/  MUFU.EX2 R39, R39 ;  /* 0x0000002700277308 */ /* 0x000f620000000800 */
[----:B------:R-:W-:-:S07]  /*5aa0*/  FFMA.FTZ R153, R189, R88, -R14 ;  /* 0x00000058bd997223 */ /* 0x000fce000001080e */
[----:B------:R-:W5:Y:S08]  /*5ab0*/  MUFU.EX2 R182, R182 ;  /* 0x000000b600b67308 */ /* 0x000f700000000800 */
[----:B------:R-:W5:Y:S01]  /*5ac0*/  MUFU.EX2 R91, R91 ;  /* 0x0000005b005b7308 */ /* 0x000f620000000800 */
[----:B----4-:R-:W-:-:S04]  /*5ad0*/  FMNMX.FTZ R133, R20, R133, !PT ;  /* 0x0000008514857209 */ /* 0x010fc80007810000 */
[C---:B------:R-:W-:Y:S01]  /*5ae0*/  FSETP.NEU.FTZ.AND P2, PT, R133.reuse, -INF , PT ;  /* 0xff8000008500780b */ /* 0x040fe20003f5d000 */
[-C--:B------:R-:W-:Y:S02]  /*5af0*/  FMUL.FTZ R38, R133, R88.reuse ;  /* 0x0000005885267220 */ /* 0x080fe40000410000 */
[----:B------:R-:W4:Y:S03]  /*5b00*/  MUFU.EX2 R184, R184 ;  /* 0x000000b800b87308 */ /* 0x000f260000000800 */
[----:B------:R-:W-:Y:S02]  /*5b10*/  FSEL R38, R38, RZ, P2 ;  /* 0x000000ff26267208 */ /* 0x000fe40001000000 */
[----:B------:R-:W-:Y:S01]  /*5b20*/  ISETP.GE.AND P2, PT, R81, 0xb1, PT ;  /* 0x000000b15100780c */ /* 0x000fe20003f46270 */
[----:B------:R-:W-:Y:S02]  /*5b30*/  IMAD.MOV.U32 R81, RZ, RZ, R87 ;  /* 0x000000ffff517224 */ /* 0x000fe400078e0057 */
[----:B------:R-:W-:Y:S01]  /*5b40*/  MUFU.EX2 R95, R95 ;  /* 0x0000005f005f7308 */ /* 0x000fe20000000800 */
[-CC-:B------:R-:W-:Y:S01]  /*5b50*/  FFMA.FTZ R177, R11, R88.reuse, -R38.reuse ;  /* 0x000000580bb17223 */ /* 0x180fe20000010826 */
[----:B-1----:R-:W-:Y:S01]  /*5b60*/  FADD.FTZ R11, R176, R27 ;  /* 0x0000001bb00b7221 */ /* 0x002fe20000010000 */
[-CC-:B------:R-:W-:Y:S01]  /*5b70*/  FFMA.FTZ R12, R12, R88.reuse, -R38.reuse ;  /* 0x000000580c0c7223 */ /* 0x180fe20000010826 */
[-CC-:B------:R-:W-:Y:S01]  /*5b80*/  FFMA.FTZ R179, R13, R88.reuse, -R38.reuse ;  /* 0x000000580db37223 */ /* 0x180fe20000010826 */
[-CC-:B------:R-:W-:Y:S01]  /*5b90*/  FFMA.FTZ R14, R15, R88.reuse, -R38.reuse ;  /* 0x000000580f0e7223 */ /* 0x180fe20000010826 */
[----:B--2---:R-:W-:Y:S01]  /*5ba0*/  FADD.FTZ R42, R178, R11 ;  /* 0x0000000bb22a7221 */ /* 0x004fe20000010000 */
[-CC-:B------:R-:W-:Y:S01]  /*5bb0*/  FFMA.FTZ R181, R21, R88.reuse, -R38.reuse ;  /* 0x0000005815b57223 */ /* 0x180fe20000010826 */
[----:B------:R-:W-:Y:S01]  /*5bc0*/  MUFU.EX2 R177, R177 ;  /* 0x000000b100b17308 */ /* 0x000fe20000000800 */
[-C--:B------:R-:W-:Y:S01]  /*5bd0*/  FFMA.FTZ R20, R41, R88.reuse, -R38 ;  /* 0x0000005829147223 */ /* 0x080fe20000010826 */
[----:B---3--:R-:W-:Y:S01]  /*5be0*/  FADD.FTZ R11, R31, R42 ;  /* 0x0000002a1f0b7221 */ /* 0x008fe20000010000 */
[-CC-:B------:R-:W-:Y:S01]  /*5bf0*/  FFMA.FTZ R183, R43, R88.reuse, -R38.reuse ;  /* 0x000000582bb77223 */ /* 0x180fe20000010826 */
[-CC-:B------:R-:W-:Y:S01]  /*5c00*/  FFMA.FTZ R24, R45, R88.reuse, -R38.reuse ;  /* 0x000000582d187223 */ /* 0x180fe20000010826 */
[-CC-:B------:R-:W-:Y:S01]  /*5c10*/  FFMA.FTZ R185, R47, R88.reuse, -R38.reuse ;  /* 0x000000582fb97223 */ /* 0x180fe20000010826 */
[----:B0-----:R-:W-:Y:S01]  /*5c20*/  FADD.FTZ R42, R180, R11 ;  /* 0x0000000bb42a7221 */ /* 0x001fe20000010000 */
[-CC-:B------:R-:W-:Y:S01]  /*5c30*/  FFMA.FTZ R26, R49, R88.reuse, -R38.reuse ;  /* 0x00000058311a7223 */ /* 0x180fe20000010826 */
[----:B------:R-:W0:Y:S01]  /*5c40*/  MUFU.EX2 R12, R12 ;  /* 0x0000000c000c7308 */ /* 0x000e220000000800 */
[-C--:B------:R-:W-:Y:S01]  /*5c50*/  FFMA.FTZ R187, R51, R88.reuse, -R38 ;  /* 0x0000005833bb7223 */ /* 0x080fe20000010826 */
[----:B-----5:R-:W-:Y:S01]  /*5c60*/  FADD.FTZ R11, R39, R42 ;  /* 0x0000002a270b7221 */ /* 0x020fe20000010000 */
[-CC-:B------:R-:W-:Y:S01]  /*5c70*/  FFMA.FTZ R28, R53, R88.reuse, -R38.reuse ;  /* 0x00000058351c7223 */ /* 0x180fe20000010826 */
[-CC-:B------:R-:W-:Y:S01]  /*5c80*/  FFMA.FTZ R189, R55, R88.reuse, -R38.reuse ;  /* 0x0000005837bd7223 */ /* 0x180fe20000010826 */
[-CC-:B------:R-:W-:Y:S01]  /*5c90*/  FFMA.FTZ R30, R57, R88.reuse, -R38.reuse ;  /* 0x00000058391e7223 */ /* 0x180fe20000010826 */
[----:B------:R-:W-:Y:S01]  /*5ca0*/  FADD.FTZ R44, R182, R11 ;  /* 0x0000000bb62c7221 */ /* 0x000fe20000010000 */
[-CC-:B------:R-:W-:Y:S01]  /*5cb0*/  FFMA.FTZ R191, R59, R88.reuse, -R38.reuse ;  /* 0x000000583bbf7223 */ /* 0x180fe20000010826 */
[----:B------:R-:W1:Y:S01]  /*5cc0*/  MUFU.EX2 R179, R179 ;  /* 0x000000b300b37308 */ /* 0x000e620000000800 */
[-C--:B------:R-:W-:Y:S01]  /*5cd0*/  FFMA.FTZ R32, R61, R88.reuse, -R38 ;  /* 0x000000583d207223 */ /* 0x080fe20000010826 */
[----:B------:R-:W-:Y:S01]  /*5ce0*/  FADD.FTZ R11, R91, R44 ;  /* 0x0000002c5b0b7221 */ /* 0x000fe20000010000 */
[-CC-:B------:R-:W-:Y:S01]  /*5cf0*/  FFMA.FTZ R193, R63, R88.reuse, -R38.reuse ;  /* 0x000000583fc17223 */ /* 0x180fe20000010826 */
[-CC-:B------:R-:W-:Y:S01]  /*5d00*/  FFMA.FTZ R34, R65, R88.reuse, -R38.reuse ;  /* 0x0000005841227223 */ /* 0x180fe20000010826 */
[-CC-:B------:R-:W-:Y:S01]  /*5d10*/  FFMA.FTZ R195, R67, R88.reuse, -R38.reuse ;  /* 0x0000005843c37223 */ /* 0x180fe20000010826 */
[----:B----4-:R-:W-:Y:S01]  /*5d20*/  FADD.FTZ R44, R184, R11 ;  /* 0x0000000bb82c7221 */ /* 0x010fe20000010000 */
[-C--:B------:R-:W-:Y:S01]  /*5d30*/  FFMA.FTZ R36, R69, R88.reuse, -R38 ;  /* 0x0000005845247223 */ /* 0x080fe20000010826 */
[----:B------:R-:W2:Y:S01]  /*5d40*/  MUFU.EX2 R186, R186 ;  /* 0x000000ba00ba7308 */ /* 0x000ea20000000800 */
[----:B0-----:R-:W-:Y:S01]  /*5d50*/  FADD.FTZ R46, R177, R12 ;  /* 0x0000000cb12e7221 */ /* 0x001fe20000010000 */
[----:B------:R-:W-:Y:S01]  /*5d60*/  FADD.FTZ R13, R95, R44 ;  /* 0x0000002c5f0d7221 */ /* 0x000fe20000010000 */
[-CC-:B------:R-:W-:Y:S01]  /*5d70*/  FFMA.FTZ R197, R71, R88.reuse, -R38.reuse ;  /* 0x0000005847c57223 */ /* 0x180fe20000010826 */
[-CC-:B------:R-:W-:Y:S01]  /*5d80*/  FFMA.FTZ R40, R73, R88.reuse, -R38.reuse ;  /* 0x0000005849287223 */ /* 0x180fe20000010826 */
[-CC-:B------:R-:W-:Y:S01]  /*5d90*/  FFMA.FTZ R199, R75, R88.reuse, -R38.reuse ;  /* 0x000000584bc77223 */ /* 0x180fe20000010826 */
[-CC-:B------:R-:W-:Y:S01]  /*5da0*/  FFMA.FTZ R42, R77, R88.reuse, -R38.reuse ;  /* 0x000000584d2a7223 */ /* 0x180fe20000010826 */
[-C--:B------:R-:W-:Y:S01]  /*5db0*/  FFMA.FTZ R201, R79, R88.reuse, -R38 ;  /* 0x000000584fc97223 */ /* 0x080fe20000010826 */
[----:B------:R-:W0:Y:S01]  /*5dc0*/  MUFU.EX2 R14, R14 ;  /* 0x0000000e000e7308 */ /* 0x000e220000000800 */
[----:B-1----:R-:W-:Y:S01]  /*5dd0*/  FADD.FTZ R11, R179, R46 ;  /* 0x0000002eb30b7221 */ /* 0x002fe20000010000 */
[-CC-:B------:R-:W-:Y:S01]  /*5de0*/  FFMA.FTZ R44, R33, R88.reuse, -R38.reuse ;  /* 0x00000058212c7223 */ /* 0x180fe20000010826 */
[-CC-:B------:R-:W-:Y:S01]  /*5df0*/  FFMA.FTZ R203, R83, R88.reuse, -R38.reuse ;  /* 0x0000005853cb7223 */ /* 0x180fe20000010826 */
[-CC-:B------:R-:W-:Y:S01]  /*5e00*/  FFMA.FTZ R205, R85, R88.reuse, -R38.reuse ;  /* 0x0000005855cd7223 */ /* 0x180fe20000010826 */
[-CC-:B------:R-:W-:Y:S01]  /*5e10*/  FFMA.FTZ R37, R37, R88.reuse, -R38.reuse ;  /* 0x0000005825257223 */ /* 0x180fe20000010826 */
[-CC-:B------:R-:W-:Y:S01]  /*5e20*/  FFMA.FTZ R207, R93, R88.reuse, -R38.reuse ;  /* 0x000000585dcf7223 */ /* 0x180fe20000010826 */
[-CC-:B------:R-:W-:Y:S01]  /*5e30*/  FFMA.FTZ R97, R97, R88.reuse, -R38.reuse ;  /* 0x0000005861617223 */ /* 0x180fe20000010826 */
[----:B------:R-:W1:Y:S01]  /*5e40*/  MUFU.EX2 R101, R101 ;  /* 0x0000006500657308 */ /* 0x000e620000000800 */
[----:B--2---:R-:W-:Y:S01]  /*5e50*/  FADD.FTZ R48, R186, R13 ;  /* 0x0000000dba307221 */ /* 0x004fe20000010000 */
[-CC-:B------:R-:W-:Y:S01]  /*5e60*/  FFMA.FTZ R99, R99, R88.reuse, -R38.reuse ;  /* 0x0000005863637223 */ /* 0x180fe20000010826 */
[-CC-:B------:R-:W-:Y:S01]  /*5e70*/  FFMA.FTZ R105, R105, R88.reuse, -R38.reuse ;  /* 0x0000005869697223 */ /* 0x180fe20000010826 */
[-CC-:B------:R-:W-:Y:S01]  /*5e80*/  FFMA.FTZ R25, R25, R88.reuse, -R38.reuse ;  /* 0x0000005819197223 */ /* 0x180fe20000010826 */
[-CC-:B------:R-:W-:Y:S01]  /*5e90*/  FFMA.FTZ R29, R29, R88.reuse, -R38.reuse ;  /* 0x000000581d1d7223 */ /* 0x180fe20000010826 */
[-CC-:B------:R-:W-:Y:S01]  /*5ea0*/  FFMA.FTZ R135, R135, R88.reuse, -R38.reuse ;  /* 0x0000005887877223 */ /* 0x180fe20000010826 */
[-CC-:B------:R-:W-:Y:S01]  /*5eb0*/  FFMA.FTZ R139, R139, R88.reuse, -R38.reuse ;  /* 0x000000588b8b7223 */ /* 0x180fe20000010826 */
[----:B------:R-:W2:Y:S01]  /*5ec0*/  MUFU.EX2 R181, R181 ;  /* 0x000000b500b57308 */ /* 0x000ea20000000800 */
[----:B0-----:R-:W-:Y:S01]  /*5ed0*/  FADD.FTZ R46, R14, R11 ;  /* 0x0000000b0e2e7221 */ /* 0x001fe20000010000 */
[-CC-:B------:R-:W-:Y:S01]  /*5ee0*/  FFMA.FTZ R145, R145, R88.reuse, -R38.reuse ;  /* 0x0000005891917223 */ /* 0x180fe20000010826 */
[-CC-:B------:R-:W-:Y:S01]  /*5ef0*/  FFMA.FTZ R123, R123, R88.reuse, -R38.reuse ;  /* 0x000000587b7b7223 */ /* 0x180fe20000010826 */
[-CC-:B------:R-:W-:Y:S01]  /*5f00*/  FFMA.FTZ R125, R125, R88.reuse, -R38.reuse ;  /* 0x000000587d7d7223 */ /* 0x180fe20000010826 */
[-CC-:B------:R-:W-:Y:S01]  /*5f10*/  FFMA.FTZ R129, R129, R88.reuse, -R38.reuse ;  /* 0x0000005881817223 */ /* 0x180fe20000010826 */
[-CC-:B------:R-:W-:Y:S01]  /*5f20*/  FFMA.FTZ R137, R137, R88.reuse, -R38.reuse ;  /* 0x0000005889897223 */ /* 0x180fe20000010826 */
[----:B------:R-:W-:Y:S01]  /*5f30*/  FFMA.FTZ R147, R147, R88, -R38 ;  /* 0x0000005893937223 */ /* 0x000fe20000010826 */
[----:B------:R-:W0:Y:S01]  /*5f40*/  MUFU.EX2 R188, R188 ;  /* 0x000000bc00bc7308 */ /* 0x000e220000000800 */
[----:B-1----:R-:W-:Y:S01]  /*5f50*/  FADD.FTZ R13, R101, R48 ;  /* 0x00000030650d7221 */ /* 0x002fe20000010000 */
[----:B------:R-:W-:Y:S01]  /*5f60*/  F2FP.F16.F32.PACK_AB R177, R12, R177 ;  /* 0x000000b10cb1723e */ /* 0x000fe200000000ff */
[--C-:B------:R-:W-:Y:S01]  /*5f70*/  IMAD.MOV.U32 R85, RZ, RZ, R87.reuse ;  /* 0x000000ffff557224 */ /* 0x100fe200078e0057 */
[----:B------:R-:W-:Y:S01]  /*5f80*/  F2FP.F16.F32.PACK_AB R179, R14, R179 ;  /* 0x000000b30eb3723e */ /* 0x000fe200000000ff */
[--C-:B------:R-:W-:Y:S01]  /*5f90*/  IMAD.MOV.U32 R83, RZ, RZ, R87.reuse ;  /* 0x000000ffff537224 */ /* 0x100fe200078e0057 */
[----:B------:R-:W-:Y:S01]  /*5fa0*/  F2FP.F16.F32.PACK_AB R176, R27, R176 ;  /* 0x000000b01bb0723e */ /* 0x000fe200000000ff */
[--C-:B------:R-:W-:Y:S01]  /*5fb0*/  IMAD.MOV.U32 R79, RZ, RZ, R87.reuse ;  /* 0x000000ffff4f7224 */ /* 0x100fe200078e0057 */
[----:B------:R-:W1:Y:S01]  /*5fc0*/  MUFU.EX2 R20, R20 ;  /* 0x0000001400147308 */ /* 0x000e620000000800 */
[----:B--2---:R-:W-:Y:S01]  /*5fd0*/  FADD.FTZ R11, R181, R46 ;  /* 0x0000002eb50b7221 */ /* 0x004fe20000010000 */
[----:B------:R-:W-:Y:S01]  /*5fe0*/  F2FP.F16.F32.PACK_AB R178, R31, R178 ;  /* 0x000000b21fb2723e */ /* 0x000fe200000000ff */
[--C-:B------:R-:W-:Y:S01]  /*5ff0*/  IMAD.MOV.U32 R77, RZ, RZ, R87.reuse ;  /* 0x000000ffff4d7224 */ /* 0x100fe200078e0057 */
[----:B------:R-:W-:Y:S01]  /*6000*/  F2FP.F16.F32.PACK_AB R180, R39, R180 ;  /* 0x000000b427b4723e */ /* 0x000fe200000000ff */
[--C-:B------:R-:W-:Y:S01]  /*6010*/  IMAD.MOV.U32 R75, RZ, RZ, R87.reuse ;  /* 0x000000ffff4b7224 */ /* 0x100fe200078e0057 */
[----:B------:R-:W-:Y:S01]  /*6020*/  F2FP.F16.F32.PACK_AB R182, R91, R182 ;  /* 0x000000b65bb6723e */ /* 0x000fe200000000ff */
[----:B------:R-:W-:Y:S01]  /*6030*/  IMAD.MOV.U32 R73, RZ, RZ, R87 ;  /* 0x000000ffff497224 */ /* 0x000fe200078e0057 */
[----:B------:R-:W2:Y:S01]  /*6040*/  MUFU.EX2 R103, R103 ;  /* 0x0000006700677308 */ /* 0x000ea20000000800 */
[----:B0-----:R-:W-:Y:S01]  /*6050*/  FADD.FTZ R46, R188, R13 ;  /* 0x0000000dbc2e7221 */ /* 0x001fe20000010000 */
[----:B------:R-:W-:Y:S01]  /*6060*/  F2FP.F16.F32.PACK_AB R184, R95, R184 ;  /* 0x000000b85fb8723e */ /* 0x000fe200000000ff */
[--C-:B------:R-:W-:Y:S01]  /*6070*/  IMAD.MOV.U32 R69, RZ, RZ, R87.reuse ;  /* 0x000000ffff457224 */ /* 0x100fe200078e0057 */
[----:B------:R-:W-:Y:S01]  /*6080*/  F2FP.F16.F32.PACK_AB R186, R101, R186 ;  /* 0x000000ba65ba723e */ /* 0x000fe200000000ff */
[--C-:B------:R-:W-:Y:S01]  /*6090*/  IMAD.MOV.U32 R67, RZ, RZ, R87.reuse ;  /* 0x000000ffff437224 */ /* 0x100fe200078e0057 */
[----:B------:R-:W-:Y:S01]  /*60a0*/  MOV R71, R87 ;  /* 0x0000005700477202 */ /* 0x000fe20000000f00 */
[----:B------:R-:W-:Y:S01]  /*60b0*/  IMAD.MOV.U32 R65, RZ, RZ, R87 ;  /* 0x000000ffff417224 */ /* 0x000fe200078e0057 */
        /* <DEDUP_REMOVED lines=9> */
[----:B------:R-:W-:Y:S01]  /*6150*/  FFMA.FTZ R46, R35, R88, -R38 ;  /* 0x00000058232e7223 */ /* 0x000fe20000010826 */
[----:B------:R-:W-:Y:S01]  /*6160*/  F2FP.F16.F32.PACK_AB R188, R103, R188 ;  /* 0x000000bc67bc723e */ /* 0x000fe200000000ff */
[--C-:B------:R-:W-:Y:S01]  /*6170*/  IMAD.MOV.U32 R57, RZ, RZ, R87.reuse ;  /* 0x000000ffff397224 */ /* 0x100fe200078e0057 */
[----:B------:R-:W-:Y:S01]  /*6180*/  MOV R35, R87 ;  /* 0x0000005700237202 */ /* 0x000fe20000000f00 */
[--C-:B------:R-:W-:Y:S02]  /*6190*/  IMAD.MOV.U32 R55, RZ, RZ, R87.reuse ;  /* 0x000000ffff377224 */ /* 0x100fe400078e0057 */
[----:B------:R-:W2:Y:S01]  /*61a0*/  MUFU.EX2 R24, R24 ;  /* 0x0000001800187308 */ /* 0x000ea20000000800 */
[----:B0-----:R-:W-:Y:S01]  /*61b0*/  FADD.FTZ R11, R183, R48 ;  /* 0x00000030b70b7221 */ /* 0x001fe20000010000 */
[----:B------:R-:W-:-:S02]  /*61c0*/  IMAD.MOV.U32 R51, RZ, RZ, R87 ;  /* 0x000000ffff337224 */ /* 0x000fc400078e0057 */
[--C-:B------:R-:W-:Y:S02]  /*61d0*/  IMAD.MOV.U32 R49, RZ, RZ, R87.reuse ;  /* 0x000000ffff317224 */ /* 0x100fe400078e0057 */
[----:B------:R-:W-:Y:S02]  /*61e0*/  IMAD.MOV.U32 R47, RZ, RZ, R87 ;  /* 0x000000ffff2f7224 */ /* 0x000fe400078e0057 */
[----:B------:R-:W0:Y:S01]  /*61f0*/  MUFU.EX2 R107, R107 ;  /* 0x0000006b006b7308 */ /* 0x000e220000000800 */
[----:B-1----:R-:W-:Y:S01]  /*6200*/  FADD.FTZ R50, R190, R13 ;  /* 0x0000000dbe327221 */ /* 0x002fe20000010000 */
[--C-:B------:R-:W-:Y:S02]  /*6210*/  IMAD.MOV.U32 R45, RZ, RZ, R87.reuse ;  /* 0x000000ffff2d7224 */ /* 0x100fe400078e0057 */
[--C-:B------:R-:W-:Y:S02]  /*6220*/  IMAD.MOV.U32 R43, RZ, RZ, R87.reuse ;  /* 0x000000ffff2b7224 */ /* 0x100fe400078e0057 */
[----:B------:R-:W-:-:S02]  /*6230*/  IMAD.MOV.U32 R41, RZ, RZ, R87 ;  /* 0x000000ffff297224 */ /* 0x000fc400078e0057 */
[----:B------:R-:W1:Y:S01]  /*6240*/  MUFU.EX2 R185, R185 ;  /* 0x000000b900b97308 */ /* 0x000e620000000800 */
[C---:B--2---:R-:W-:Y:S01]  /*6250*/  FADD.FTZ R48, R24.reuse, R11 ;  /* 0x0000000b18307221 */ /* 0x044fe20000010000 */
[----:B------:R-:W-:Y:S01]  /*6260*/  F2FP.F16.F32.PACK_AB R183, R24, R183 ;  /* 0x000000b718b7723e */ /* 0x000fe200000000ff */
[--C-:B------:R-:W-:Y:S02]  /*6270*/  IMAD.MOV.U32 R39, RZ, RZ, R87.reuse ;  /* 0x000000ffff277224 */ /* 0x100fe400078e0057 */
[--C-:B------:R-:W-:Y:S02]  /*6280*/  IMAD.MOV.U32 R33, RZ, RZ, R87.reuse ;  /* 0x000000ffff217224 */ /* 0x100fe400078e0057 */
[--C-:B------:R-:W-:Y:S01]  /*6290*/  IMAD.MOV.U32 R31, RZ, RZ, R87.reuse ;  /* 0x000000ffff1f7224 */ /* 0x100fe200078e0057 */
[----:B------:R-:W2:Y:S01]  /*62a0*/  MUFU.EX2 R192, R192 ;  /* 0x000000c000c07308 */ /* 0x000ea20000000800 */
[C---:B0-----:R-:W-:Y:S01]  /*62b0*/  FADD.FTZ R13, R107.reuse, R50 ;  /* 0x000000326b0d7221 */ /* 0x041fe20000010000 */
[----:B------:R-:W-:Y:S01]  /*62c0*/  F2FP.F16.F32.PACK_AB R190, R107, R190 ;  /* 0x000000be6bbe723e */ /* 0x000fe200000000ff */
[----:B------:R-:W-:-:S02]  /*62d0*/  IMAD.MOV.U32 R27, RZ, RZ, R87 ;  /* 0x000000ffff1b7224 */ /* 0x000fc400078e0057 */
[----:B------:R-:W-:-:S03]  /*62e0*/  IMAD.MOV.U32 R24, RZ, RZ, R87 ;  /* 0x000000ffff187224 */ /* 0x000fc600078e0057 */
[----:B------:R-:W0:Y:S01]  /*62f0*/  MUFU.EX2 R26, R26 ;  /* 0x0000001a001a7308 */ /* 0x000e220000000800 */
[----:B-1----:R-:W-:-:S07]  /*6300*/  FADD.FTZ R11, R185, R48 ;  /* 0x00000030b90b7221 */ /* 0x002fce0000010000 */
[----:B------:R-:W1:Y:S01]  /*6310*/  MUFU.EX2 R109, R109 ;  /* 0x0000006d006d7308 */ /* 0x000e620000000800 */
[----:B--2---:R-:W-:-:S07]  /*6320*/  FADD.FTZ R50, R192, R13 ;  /* 0x0000000dc0327221 */ /* 0x004fce0000010000 */
[----:B------:R-:W2:Y:S01]  /*6330*/  MUFU.EX2 R187, R187 ;  /* 0x000000bb00bb7308 */ /* 0x000ea20000000800 */
[C---:B0-----:R-:W-:Y:S01]  /*6340*/  FADD.FTZ R48, R26.reuse, R11 ;  /* 0x0000000b1a307221 */ /* 0x041fe20000010000 */
[----:B------:R-:W-:Y:S02]  /*6350*/  F2FP.F16.F32.PACK_AB R185, R26, R185 ;  /* 0x000000b91ab9723e */ /* 0x000fe400000000ff */
[----:B------:R-:W-:-:S04]  /*6360*/  MOV R26, R87 ;  /* 0x00000057001a7202 */ /* 0x000fc80000000f00 */
[----:B------:R-:W0:Y:S01]  /*6370*/  MUFU.EX2 R194, R194 ;  /* 0x000000c200c27308 */ /* 0x000e220000000800 */
[C---:B-1----:R-:W-:Y:S01]  /*6380*/  FADD.FTZ R11, R109.reuse, R50 ;  /* 0x000000326d0b7221 */ /* 0x042fe20000010000 */
[----:B------:R-:W-:-:S06]  /*6390*/  F2FP.F16.F32.PACK_AB R192, R109, R192 ;  /* 0x000000c06dc0723e */ /* 0x000fcc00000000ff */
[----:B------:R-:W1:Y:S01]  /*63a0*/  MUFU.EX2 R28, R28 ;  /* 0x0000001c001c7308 */ /* 0x000e620000000800 */
[----:B--2---:R-:W-:-:S07]  /*63b0*/  FADD.FTZ R13, R187, R48 ;  /* 0x00000030bb0d7221 */ /* 0x004fce0000010000 */
[----:B------:R-:W2:Y:S01]  /*63c0*/  MUFU.EX2 R189, R189 ;  /* 0x000000bd00bd7308 */ /* 0x000ea20000000800 */
[----:B0-----:R-:W-:Y:S01]  /*63d0*/  FADD.FTZ R50, R194, R11 ;  /* 0x0000000bc2327221 */ /* 0x001fe20000010000 */
[----:B------:R-:W-:-:S04]  /*63e0*/  @!P1 PRMT R11, RZ, 0x654, R10 ;  /* 0x00000654ff0b9816 */ /* 0x000fc8000000000a */
[----:B------:R2:W-:Y:S02]  /*63f0*/  @!P1 SYNCS.ARRIVE.TRANS64.RED.A1T0 RZ, [R11+URZ], RZ ;  /* 0x000000ff0bff99a7 */ /* 0x0005e4000810043f */
        /* <DEDUP_REMOVED lines=92> */
[----:B------:R0:W3:Y:S01]  /*69c0*/  MUFU.EX2 R10, R37 ;  /* 0x00000025000a7308 */ /* 0x0000e20000000800 */
[----:B-1----:R-:W-:-:S07]  /*69d0*/  FADD.FTZ R11, R205, R54 ;  /* 0x00000036cd0b7221 */ /* 0x002fce0000010000 */
[----:B------:R-:W1:Y:S01]  /*69e0*/  MUFU.EX2 R212, R212 ;  /* 0x000000d400d47308 */ /* 0x000e620000000800 */
[C---:B--2---:R-:W-:Y:S01]  /*69f0*/  FADD.FTZ R13, R141.reuse, R56 ;  /* 0x000000388d0d7221 */ /* 0x044fe20000010000 */
[----:B------:R-:W-:Y:S01]  /*6a00*/  F2FP.F16.F32.PACK_AB R210, R141, R210 ;  /* 0x000000d28dd2723e */ /* 0x000fe200000000ff */
[----:B0-----:R-:W-:-:S05]  /*6a10*/  IMAD.MOV.U32 R37, RZ, RZ, R87 ;  /* 0x000000ffff257224 */ /* 0x001fca00078e0057 */
[----:B------:R-:W0:Y:S01]  /*6a20*/  MUFU.EX2 R207, R207 ;  /* 0x000000cf00cf7308 */ /* 0x000e220000000800 */
[C---:B---3--:R-:W-:Y:S01]  /*6a30*/  FADD.FTZ R54, R10.reuse, R11 ;  /* 0x0000000b0a367221 */ /* 0x048fe20000010000 */
        /* <DEDUP_REMOVED lines=10> */
[----:B------:R-:W-:Y:S01]  /*6ae0*/  F2FP.F16.F32.PACK_AB R207, R48, R207 ;  /* 0x000000cf30cf723e */ /* 0x000fe200000000ff */
[----:B------:R-:W-:-:S05]  /*6af0*/  IMAD.MOV.U32 R48, RZ, RZ, R87 ;  /* 0x000000ffff307224 */ /* 0x000fca00078e0057 */
        /* <DEDUP_REMOVED lines=13> */
[----:B------:R2:W3:Y:S01]  /*6bd0*/  MUFU.EX2 R38, R29 ;  /* 0x0000001d00267308 */ /* 0x0004e20000000800 */
[----:B-1----:R-:W-:-:S07]  /*6be0*/  FADD.FTZ R11, R25, R56 ;  /* 0x00000038190b7221 */ /* 0x002fce0000010000 */
[----:B------:R-:W1:Y:S01]  /*6bf0*/  MUFU.EX2 R218, R218 ;  /* 0x000000da00da7308 */ /* 0x000e620000000800 */
[C---:B0-----:R-:W-:Y:S01]  /*6c00*/  FADD.FTZ R13, R151.reuse, R58 ;  /* 0x0000003a970d7221 */ /* 0x041fe20000010000 */
[----:B------:R-:W-:Y:S01]  /*6c10*/  F2FP.F16.F32.PACK_AB R216, R151, R216 ;  /* 0x000000d897d8723e */ /* 0x000fe200000000ff */
[----:B--2---:R-:W-:-:S05]  /*6c20*/  IMAD.MOV.U32 R29, RZ, RZ, R87 ;  /* 0x000000ffff1d7224 */ /* 0x004fca00078e0057 */
[----:B------:R-:W0:Y:S01]  /*6c30*/  MUFU.EX2 R135, R135 ;  /* 0x0000008700877308 */ /* 0x000e220000000800 */
[C---:B---3--:R-:W-:Y:S01]  /*6c40*/  FADD.FTZ R58, R38.reuse, R11 ;  /* 0x0000000b263a7221 */ /* 0x048fe20000010000 */
[----:B------:R-:W-:Y:S01]  /*6c50*/  F2FP.F16.F32.PACK_AB R211, R38, R25 ;  /* 0x0000001926d3723e */ /* 0x000fe200000000ff */
[--C-:B------:R-:W-:Y:S02]  /*6c60*/  IMAD.MOV.U32 R38, RZ, RZ, R87.reuse ;  /* 0x000000ffff267224 */ /* 0x100fe400078e0057 */
[----:B------:R-:W-:-:S03]  /*6c70*/  IMAD.MOV.U32 R25, RZ, RZ, R87 ;  /* 0x000000ffff197224 */ /* 0x000fc600078e0057 */
[----:B------:R-:W2:Y:S01]  /*6c80*/  MUFU.EX2 R52, R139 ;  /* 0x0000008b00347308 */ /* 0x000ea20000000800 */
[----:B-1----:R-:W-:-:S07]  /*6c90*/  FADD.FTZ R60, R218, R13 ;  /* 0x0000000dda3c7221 */ /* 0x002fce0000010000 */
[----:B------:R-:W1:Y:S01]  /*6ca0*/  MUFU.EX2 R145, R145 ;  /* 0x0000009100917308 */ /* 0x000e620000000800 */
[----:B0-----:R-:W-:Y:S01]  /*6cb0*/  FADD.FTZ R13, R135, R58 ;  /* 0x0000003a870d7221 */ /* 0x001fe20000010000 */
[----:B------:R-:W-:-:S06]  /*6cc0*/  IMAD.MOV.U32 R58, RZ, RZ, R87 ;  /* 0x000000ffff3a7224 */ /* 0x000fcc00078e0057 */
[----:B------:R-:W0:Y:S01]  /*6cd0*/  MUFU.EX2 R54, R123 ;  /* 0x0000007b00367308 */ /* 0x000e220000000800 */
[C---:B--2---:R-:W-:Y:S01]  /*6ce0*/  FADD.FTZ R12, R52.reuse, R13 ;  /* 0x0000000d340c7221 */ /* 0x044fe20000010000 */
[----:B------:R-:W-:Y:S01]  /*6cf0*/  F2FP.F16.F32.PACK_AB R213, R52, R135 ;  /* 0x0000008734d5723e */ /* 0x000fe200000000ff */
[----:B------:R-:W-:-:S05]  /*6d00*/  IMAD.MOV.U32 R52, RZ, RZ, R87 ;  /* 0x000000ffff347224 */ /* 0x000fca00078e0057 */
[----:B------:R-:W2:Y:S01]  /*6d10*/  MUFU.EX2 R125, R125 ;  /* 0x0000007d007d7308 */ /* 0x000ea20000000800 */
[----:B-1----:R-:W-:-:S07]  /*6d20*/  FADD.FTZ R13, R145, R12 ;  /* 0x0000000c910d7221 */ /* 0x002fce0000010000 */
[----:B------:R-:W1:Y:S01]  /*6d30*/  MUFU.EX2 R56, R129 ;  /* 0x0000008100387308 */ /* 0x000e620000000800 */
[C---:B0-----:R-:W-:Y:S01]  /*6d40*/  FADD.FTZ R14, R54.reuse, R13 ;  /* 0x0000000d360e7221 */ /* 0x041fe20000010000 */
[----:B------:R-:W-:Y:S01]  /*6d50*/  F2FP.F16.F32.PACK_AB R215, R54, R145 ;  /* 0x0000009136d7723e */ /* 0x000fe200000000ff */
[----:B------:R-:W-:-:S05]  /*6d60*/  IMAD.MOV.U32 R54, RZ, RZ, R87 ;  /* 0x000000ffff367224 */ /* 0x000fca00078e0057 */
[----:B------:R-:W0:Y:S01]  /*6d70*/  MUFU.EX2 R137, R137 ;  /* 0x0000008900897308 */ /* 0x000e220000000800 */
[----:B--2---:R-:W-:-:S07]  /*6d80*/  FADD.FTZ R13, R125, R14 ;  /* 0x0000000e7d0d7221 */ /* 0x004fce0000010000 */
[----:B------:R-:W2:Y:S01]  /*6d90*/  MUFU.EX2 R153, R153 ;  /* 0x0000009900997308 */ /* 0x000ea20000000800 */
[C---:B-1----:R-:W-:Y:S01]  /*6da0*/  FADD.FTZ R10, R56.reuse, R13 ;  /* 0x0000000d380a7221 */ /* 0x042fe20000010000 */
[----:B------:R-:W-:Y:S01]  /*6db0*/  F2FP.F16.F32.PACK_AB R217, R56, R125 ;  /* 0x0000007d38d9723e */ /* 0x000fe200000000ff */
[----:B------:R-:W-:-:S05]  /*6dc0*/  IMAD.MOV.U32 R56, RZ, RZ, R87 ;  /* 0x000000ffff387224 */ /* 0x000fca00078e0057 */
[----:B------:R-:W1:Y:S01]  /*6dd0*/  MUFU.EX2 R12, R147 ;  /* 0x00000093000c7308 */ /* 0x000e620000000800 */
[----:B0-----:R-:W-:Y:S01]  /*6de0*/  FADD.FTZ R13, R137, R10 ;  /* 0x0000000a890d7221 */ /* 0x001fe20000010000 */
[C---:B--2---:R-:W-:Y:S01]  /*6df0*/  FADD.FTZ R11, R153.reuse, R60 ;  /* 0x0000003c990b7221 */ /* 0x044fe20000010000 */
[----:B------:R-:W-:Y:S01]  /*6e00*/  F2FP.F16.F32.PACK_AB R218, R153, R218 ;  /* 0x000000da99da723e */ /* 0x000fe200000000ff */
[----:B------:R-:W-:Y:S02]  /*6e10*/  IMAD.MOV.U32 R60, RZ, RZ, R87 ;  /* 0x000000ffff3c7224 */ /* 0x000fe400078e0057 */
        /* <DEDUP_REMOVED lines=40> */
[----:B------:R-:W-:-:S06]  /*70a0*/  ULDC UR7, c[0x0][0x9d8] ;  /* 0x0002760000077ab9 */ /* 0x000fcc0000000800 */
.L_x_7067:
[----:B------:R-:W-:Y:S01]  /*70b0*/  UIADD3 UR6, UR60, 0x1, URZ ;  /* 0x000000013c067890 */ /* 0x000fe2000fffe03f */
[----:B------:R-:W-:-:S03]  /*70c0*/  ISETP.NE.AND P3, PT, RZ, UR61, PT ;  /* 0x0000003dff007c0c */ /* 0x000fc6000bf65270 */
[----:B------:R-:W-:-:S04]  /*70d0*/  UISETP.NE.AND UP0, UPT, UR6, 0x2, UPT ;  /* 0x000000020600788c */ /* 0x000fc8000bf05270 */
[----:B------:R-:W-:Y:S02]  /*70e0*/  USEL UR10, URZ, 0x1, UP0 ;  /* 0x000000013f0a7887 */ /* 0x000fe40008000000 */
[----:B------:R-:W-:-:S04]  /*70f0*/  USEL UR6, UR6, URZ, UP0 ;  /* 0x0000003f06067287 */ /* 0x000fc80008000000 */
[----:B------:R-:W-:Y:S02]  /*7100*/  LOP3.LUT R16, R15, UR10, RZ, 0x3c, !PT ;  /* 0x0000000a0f107c12 */ /* 0x000fe4000f8e3cff */
[----:B------:R-:W-:Y:S01]  /*7110*/  IMAD.U32 R2, RZ, RZ, UR6 ;  /* 0x00000006ff027e24 */ /* 0x000fe2000f8e00ff */
[----:B------:R-:W-:Y:S06]  /*7120*/  @P3 BRA `(.L_x_7059) ;  /* 0x0000000000343947 */ /* 0x000fec0003800000 */
[----:B------:R-:W-:Y:S05]  /*7130*/  @!P0 BRA `(.L_x_7060) ;  /* 0x0000000000048947 */ /* 0x000fea0003800000 */
[----:B------:R-:W-:Y:S01]  /*7140*/  BPT.TRAP 0x1 ;  /* 0x000000040000795c */ /* 0x000fe20000300000 */
.L_x_7060:
[----:B------:R-:W0:Y:S01]  /*7150*/  S2UR UR10, SR_CgaCtaId ;  /* 0x00000000000a79c3 */ /* 0x000e220000008800 */
[----:B------:R-:W-:Y:S01]  /*7160*/  UMOV UR6, 0x400 ;  /* 0x0000040000067882 */ /* 0x000fe20000000000 */
[----:B------:R-:W-:Y:S01]  /*7170*/  SHF.L.U32 R21, R16, 0x1f, RZ ;  /* 0x0000001f10157819 */ /* 0x000fe200000006ff */
[----:B0-----:R-:W-:-:S06]  /*7180*/  ULEA UR6, UR10, UR6, 0x18 ;  /* 0x000000060a067291 */ /* 0x001fcc000f8ec03f */
[----:B------:R-:W-:-:S04]  /*7190*/  LEA R0, R2, UR6, 0x3 ;  /* 0x0000000602007c11 */ /* 0x000fc8000f8e18ff */
[----:B------:R0:W1:Y:S01]  /*71a0*/  SYNCS.PHASECHK.TRANS64.TRYWAIT P2, [R0+URZ+0x34830], R21 ;  /* 0x03483015000075a7 */ /* 0x000062000804017f */
[----:B------:R-:W-:Y:S05]  /*71b0*/  @!P0 BRA `(.L_x_7061) ;  /* 0x0000000000048947 */ /* 0x000fea0003800000 */
[----:B------:R-:W-:Y:S01]  /*71c0*/  BPT.TRAP 0x1 ;  /* 0x000000040000795c */ /* 0x000fe20000300000 */
.L_x_7061:
[----:B-1----:R-:W-:Y:S05]  /*71d0*/  @P2 BRA `(.L_x_7059) ;  /* 0x0000000000082947 */ /* 0x002fea0003800000 */
[----:B------:R-:W1:Y:S02]  /*71e0*/  SYNCS.PHASECHK.TRANS64.TRYWAIT P2, [R0+URZ+0x34830], R21 ;  /* 0x03483015000075a7 */ /* 0x000e64000804017f */
[----:B-1----:R-:W-:Y:S05]  /*71f0*/  @!P2 BRA `(.L_x_7062) ;  /* 0x000000e00014a947 */ /* 0x002fea0003800000 */
.L_x_7059:
[----:B------:R-:W2:Y:S01]  /*7200*/  S2R R20, SR_TID.X ;  /* 0x0000000000147919 */ /* 0x000ea20000002100 */
[----:B01----:R-:W-:Y:S01]  /*7210*/  IMAD R0, R2, 0xb00, R3 ;  /* 0x00000b0002007824 */ /* 0x003fe200078e0203 */
        /* <DEDUP_REMOVED lines=8> */
[----:B------:R-:W-:Y:S01]  /*72a0*/  R2UR UR18, R6 ;  /* 0x00000000061272ca */ /* 0x000fe200000e0000 */
[----:B------:R-:W-:Y:S01]  /*72b0*/  UMOV UR59, 0x40000040 ;  /* 0x40000040003b7882 */ /* 0x000fe20000000000 */
[----:B------:R-:W-:Y:S01]  /*72c0*/  R2UR UR19, R7 ;  /* 0x00000000071372ca */ /* 0x000fe200000e0000 */
[----:B------:R-:W-:Y:S01]  /*72d0*/  UMOV UR47, 0x40000040 ;  /* 0x40000040002f7882 */ /* 0x000fe20000000000 */
[----:B------:R-:W-:Y:S01]  /*72e0*/  UMOV UR51, 0x40000040 ;  /* 0x4000004000337882 */ /* 0x000fe20000000000 */
[----:B------:R-:W-:Y:S01]  /*72f0*/  UMOV UR40, UR10 ;  /* 0x0000000a00287c82 */ /* 0x000fe20008000000 */
[----:B------:R-:W-:Y:S01]  /*7300*/  UMOV UR36, UR10 ;  /* 0x0000000a00247c82 */ /* 0x000fe20008000000 */
[----:B------:R-:W-:Y:S01]  /*7310*/  UMOV UR41, UR11 ;  /* 0x0000000b00297c82 */ /* 0x000fe20008000000 */
[----:B------:R-:W-:Y:S01]  /*7320*/  UMOV UR37, UR11 ;  /* 0x0000000b00257c82 */ /* 0x000fe20008000000 */
[----:B------:R-:W-:Y:S01]  /*7330*/  UMOV UR42, UR6 ;  /* 0x00000006002a7c82 */ /* 0x000fe20008000000 */
[----:B------:R-:W-:Y:S01]  /*7340*/  UIADD3 UR38, UR6, 0x80, URZ ;  /* 0x0000008006267890 */ /* 0x000fe2000fffe03f */
[----:B------:R-:W-:Y:S01]  /*7350*/  R2UR UR14, R4 ;  /* 0x00000000040e72ca */ /* 0x000fe200000e0000 */
[----:B------:R-:W-:Y:S01]  /*7360*/  UIADD3 UR26, UR6, 0x100, URZ ;  /* 0x00000100061a7890 */ /* 0x000fe2000fffe03f */
[----:B------:R-:W-:Y:S01]  /*7370*/  R2UR UR15, R5 ;  /* 0x00000000050f72ca */ /* 0x000fe200000e0000 */
        /* <DEDUP_REMOVED lines=10> */
[----:B------:R-:W-:Y:S01]  /*7420*/  VIADD R0, R20, 0x8 ;  /* 0x0000000814007836 */ /* 0x000fe20000000000 */
        /* <DEDUP_REMOVED lines=579> */
.L_x_7064:
[----:B------:R-:W0:Y:S01]  /*9860*/  S2UR UR10, SR_CgaCtaId ;  /* 0x00000000000a79c3 */ /* 0x000e220000008800 */
[----:B------:R-:W-:Y:S01]  /*9870*/  UMOV UR6, 0x400 ;  /* 0x0000040000067882 */ /* 0x000fe20000000000 */
[----:B------:R-:W-:Y:S01]  /*9880*/  SHF.L.U32 R0, R15, 0x1f, RZ ;  /* 0x0000001f0f007819 */ /* 0x000fe200000006ff */
[----:B0-----:R-:W-:-:S04]  /*9890*/  ULEA UR6, UR10, UR6, 0x18 ;  /* 0x000000060a067291 */ /* 0x001fc8000f8ec03f */
[----:B------:R-:W-:-:S09]  /*98a0*/  ULEA UR6, UR60, UR6, 0x3 ;  /* 0x000000063c067291 */ /* 0x000fd2000f8e183f */
[----:B------:R0:W1:Y:S01]  /*98b0*/  SYNCS.PHASECHK.TRANS64.TRYWAIT P2, [UR6+0x34850], R0 ;  /* 0x03485000ff0075a7 */ /* 0x0000620008040146 */
[----:B------:R-:W-:Y:S05]  /*98c0*/  @!P0 BRA `(.L_x_7065) ;  /* 0x0000000000048947 */ /* 0x000fea0003800000 */
[----:B------:R-:W-:Y:S01]  /*98d0*/  BPT.TRAP 0x1 ;  /* 0x000000040000795c */ /* 0x000fe20000300000 */
.L_x_7065:
[----:B-1----:R-:W-:Y:S05]  /*98e0*/  @P2 BRA `(.L_x_7063) ;  /* 0x0000000000082947 */ /* 0x002fea0003800000 */
[----:B------:R-:W1:Y:S02]  /*98f0*/  SYNCS.PHASECHK.TRANS64.TRYWAIT P2, [UR6+0x34850], R0 ;  /* 0x03485000ff0075a7 */ /* 0x000e640008040146 */
[----:B-1----:R-:W-:Y:S05]  /*9900*/  @!P2 BRA `(.L_x_7066) ;  /* 0x000000b80064a947 */ /* 0x002fea0003800000 */
.L_x_7063:
[----:B------:R-:W2:Y:S01]  /*9910*/  S2UR UR10, SR_CgaCtaId ;  /* 0x00000000000a79c3 */ /* 0x000ea20000008800 */
[----:B------:R-:W-:Y:S01]  /*9920*/  UMOV UR6, 0x400 ;  /* 0x0000040000067882 */ /* 0x000fe20000000000 */
[----:B------:R-:W-:Y:S01]  /*9930*/  WARPGROUP.ARRIVE ;  /* 0x00000000000079c5 */ /* 0x000fe20000000000 */
[----:B------:R-:W-:Y:S01]  /*9940*/  UMOV UR11, 0x40000040 ;  /* 0x40000040000b7882 */ /* 0x000fe20000000000 */
[----:B-1----:R-:W-:Y:S01]  /*9950*/  FMUL.FTZ R15, R168, UR7 ;  /* 0x00000007a80f7c20 */ /* 0x002fe20008410000 */
        /* <DEDUP_REMOVED lines=19> */
[----:B--2---:R-:W-:Y:S01]  /*9a90*/  ULEA UR6, UR10, UR6, 0x18 ;  /* 0x000000060a067291 */ /* 0x004fe2000f8ec03f */
[----:B------:R-:W-:Y:S01]  /*9aa0*/  FMUL.FTZ R149, R149, UR7 ;  /* 0x0000000795957c20 */ /* 0x000fe20008410000 */
[----:B------:R-:W2:Y:S01]  /*9ab0*/  MUFU.TANH R169, R169 ;  /* 0x000000a900a97308 */ /* 0x000ea20000002400 */
[----:B-1----:R-:W-:Y:S01]  /*9ac0*/  FMNMX.FTZ R173, R15, R12, !PT ;  /* 0x0000000c0fad7209 */ /* 0x002fe20007810000 */
[----:B------:R-:W-:Y:S01]  /*9ad0*/  FMUL.FTZ R136, R136, UR7 ;  /* 0x0000000788887c20 */ /* 0x000fe20008410000 */
[----:B------:R-:W-:Y:S01]  /*9ae0*/  FMUL.FTZ R137, R137, UR7 ;  /* 0x0000000789897c20 */ /* 0x000fe20008410000 */
[----:B0-----:R-:W-:Y:S01]  /*9af0*/  MOV R0, UR6 ;  /* 0x0000000600007c02 */ /* 0x001fe20008000f00 */
[----:B------:R-:W-:Y:S01]  /*9b00*/  FMUL.FTZ R140, R140, UR7 ;  /* 0x000000078c8c7c20 */ /* 0x000fe20008410000 */
[----:B------:R-:W-:Y:S01]  /*9b10*/  FMUL.FTZ R172, R175, UR7 ;  /* 0x00000007afac7c20 */ /* 0x000fe20008410000 */
[----:B------:R-:W-:Y:S01]  /*9b20*/  FMUL.FTZ R141, R141, UR7 ;  /* 0x000000078d8d7c20 */ /* 0x000fe20008410000 */
[----:B------:R-:W-:Y:S01]  /*9b30*/  R2UR UR6, R0 ;  /* 0x00000000000672ca */ /* 0x000fe200000e0000 */
[----:B------:R-:W0:Y:S01]  /*9b40*/  MUFU.TANH R170, R170 ;  /* 0x000000aa00aa7308 */ /* 0x000e220000002400 */
[----:B---3--:R-:W-:Y:S01]  /*9b50*/  FMNMX.FTZ R174, R20, R173, !PT ;  /* 0x000000ad14ae7209 */ /* 0x008fe20007810000 */
        /* <DEDUP_REMOVED lines=10> */
[----:B------:R-:W-:Y:S01]  /*9c00*/  UIADD3 UR6, UR6, 0x400, URZ ;  /* 0x0000040006067890 */ /* 0x000fe2000fffe03f */
[----:B------:R-:W-:Y:S01]  /*9c10*/  FMUL.FTZ R112, R112, UR7 ;  /* 0x0000000770707c20 */ /* 0x000fe20008410000 */
[----:B------:R-:W-:Y:S01]  /*9c20*/  FMUL.FTZ R113, R113, UR7 ;  /* 0x0000000771717c20 */ /* 0x000fe20008410000 */
[----:B------:R-:W-:Y:S01]  /*9c30*/  FMUL.FTZ R116, R116, UR7 ;  /* 0x0000000774747c20 */ /* 0x000fe20008410000 */
[----:B------:R-:W-:Y:S01]  /*9c40*/  USHF.R.U32.HI UR6, URZ, 0x4, UR6 ;  /* 0x000000043f067899 */ /* 0x000fe20008011606 */
[----:B------:R-:W2:Y:S01]  /*9c50*/  MUFU.TANH R161, R161 ;  /* 0x000000a100a17308 */ /* 0x000ea20000002400 */
[----:B0-----:R-:W-:Y:S01]  /*9c60*/  FMNMX.FTZ R173, R170, R173, !PT ;  /* 0x000000adaaad7209 */ /* 0x001fe20007810000 */
[----:B------:R-:W-:Y:S01]  /*9c70*/  FMUL.FTZ R117, R117, UR7 ;  /* 0x0000000775757c20 */ /* 0x000fe20008410000 */
[----:B------:R-:W-:Y:S01]  /*9c80*/  ULOP3.LUT UR6, UR6, 0x3fff, URZ, 0xc0, !UPT ;  /* 0x00003fff06067892 */ /* 0x000fe2000f8ec03f */
[----:B------:R-:W-:Y:S01]  /*9c90*/  FMUL.FTZ R105, R105, UR7 ;  /* 0x0000000769697c20 */ /* 0x000fe20008410000 */
[----:B------:R-:W-:Y:S01]  /*9ca0*/  FMUL.FTZ R109, R109, UR7 ;  /* 0x000000076d6d7c20 */ /* 0x000fe20008410000 */
[----:B------:R-:W-:Y:S01]  /*9cb0*/  FMUL.FTZ R97, R97, UR7 ;  /* 0x0000000761617c20 */ /* 0x000fe20008410000 */
[----:B------:R-:W-:Y:S01]  /*9cc0*/  ULOP3.LUT UR6, UR6, 0x5800000, URZ, 0xfc, !UPT ;  /* 0x0580000006067892 */ /* 0x000fe2000f8efc3f */
[----:B------:R-:W0:Y:S01]  /*9cd0*/  MUFU.TANH R164, R164 ;  /* 0x000000a400a47308 */ /* 0x000e220000002400 */
[----:B-1----:R-:W-:Y:S01]  /*9ce0*/  FMNMX.FTZ R174, R160, R173, !PT ;  /* 0x000000ada0ae7209 */ /* 0x002fe20007810000 */
[----:B------:R-:W-:Y:S01]  /*9cf0*/  FMUL.FTZ R101, R101, UR7 ;  /* 0x0000000765657c20 */ /* 0x000fe20008410000 */
[----:B------:R-:W-:Y:S01]  /*9d00*/  UIMAD UR6, UR60, 0xb00, UR6 ;  /* 0x00000b003c0678a4 */ /* 0x000fe2000f8e0206 */
[----:B------:R-:W-:Y:S01]  /*9d10*/  FMUL.FTZ R93, R93, UR7 ;  /* 0x000000075d5d7c20 */ /* 0x000fe20008410000 */
[----:B------:R-:W-:Y:S01]  /*9d20*/  FMUL.FTZ R162, R162, UR7 ;  /* 0x00000007a2a27c20 */ /* 0x000fe20008410000 */
[----:B------:R-:W-:Y:S01]  /*9d30*/  FMUL.FTZ R163, R163, UR7 ;  /* 0x00000007a3a37c20 */ /* 0x000fe20008410000 */
[----:B------:R-:W-:Y:S01]  /*9d40*/  FMUL.FTZ R166, R166, UR7 ;  /* 0x00000007a6a67c20 */ /* 0x000fe20008410000 */
[----:B------:R-:W1:Y:S01]  /*9d50*/  MUFU.TANH R165, R165 ;  /* 0x000000a500a57308 */ /* 0x000e620000002400 */
[----:B--2---:R-:W-:Y:S01]  /*9d60*/  FMNMX.FTZ R173, R161, R174, !PT ;  /* 0x000000aea1ad7209 */ /* 0x004fe20007810000 */
[----:B------:R-:W-:Y:S01]  /*9d70*/  UMOV UR10, UR6 ;  /* 0x00000006000a7c82 */ /* 0x000fe20008000000 */
[----:B------:R-:W-:Y:S01]  /*9d80*/  FMUL.FTZ R167, R167, UR7 ;  /* 0x00000007a7a77c20 */ /* 0x000fe20008410000 */
[----:B------:R-:W-:Y:S01]  /*9d90*/  HGMMA.64x128x16.F32 R24, R176, gdesc[UR8].tnspB, R24, gsb0 ;  /* 0x41e00008b0187df0 */ /* 0x000fe20008000818 */
[----:B------:R-:W-:Y:S01]  /*9da0*/  UIADD3 UR10, UR6, 0x80, URZ ;  /* 0x00000080060a7890 */ /* 0x000fe2000fffe03f */
[----:B------:R-:W-:Y:S01]  /*9db0*/  FMUL.FTZ R154, R154, UR7 ;  /* 0x000000079a9a7c20 */ /* 0x000fe20008410000 */
[----:B------:R-:W-:Y:S01]  /*9dc0*/  UMOV UR11, 0x40000040 ;  /* 0x40000040000b7882 */ /* 0x000fe20000000000 */
        /* <DEDUP_REMOVED lines=38> */
[----:B------:R-:W1:Y:S01]  /*a030*/  S2R R234, SR_TID.X ;  /* 0x0000000000ea7919 */ /* 0x000e620000002100 */
[C---:B------:R-:W-:Y:S01]  /*a040*/  ISETP.GT.AND P2, PT, R14.reuse, RZ, PT ;  /* 0x000000ff0e00720c */ /* 0x040fe20003f44270 */
[----:B------:R-:W3:Y:S01]  /*a050*/  MUFU.TANH R145, R145 ;  /* 0x0000009100917308 */ /* 0x000ee20000002400 */
[----:B--2---:R-:W-:Y:S01]  /*a060*/  FMNMX.FTZ R173, R157, R174, !PT ;  /* 0x000000ae9dad7209 */ /* 0x004fe20007810000 */
[----:B------:R-:W-:-:S06]  /*a070*/  VIADD R14, R14, 0xffffffff ;  /* 0xffffffff0e0e7836 */ /* 0x000fcc0000000000 */
        /* <DEDUP_REMOVED lines=13> */
[----:B------:R-:W5:Y:S08]  /*a150*/  MUFU.TANH R129, R129 ;  /* 0x0000008100817308 */ /* 0x000f700000002400 */
[----:B------:R-:W5:Y:S08]  /*a160*/  MUFU.TANH R132, R132 ;  /* 0x0000008400847308 */ /* 0x000f700000002400 */
[----:B------:R-:W5:Y:S08]  /*a170*/  MUFU.TANH R133, R133 ;  /* 0x0000008500857308 */ /* 0x000f700000002400 */
[----:B------:R-:W5:Y:S08]  /*a180*/  MUFU.TANH R120, R120 ;  /* 0x0000007800787308 */ /* 0x000f700000002400 */
[----:B------:R-:W5:Y:S01]  /*a190*/  MUFU.TANH R121, R121 ;  /* 0x0000007900797308 */ /* 0x000f620000002400 */
[----:B------:R-:W-:-:S02]  /*a1a0*/  WARPGROUP.DEPBAR.LE gsb0, 0x0 ;  /* 0x00008000000079c5 */ /* 0x000fc40000010000 */
[----:B------:R-:W-:Y:S01]  /*a1b0*/  WARPGROUP.ARRIVE ;  /* 0x00000000000079c5 */ /* 0x000fe20000000000 */
[----:B0-----:R-:W-:-:S04]  /*a1c0*/  FMNMX.FTZ R177, R149, R118, !PT ;  /* 0x0000007695b17209 */ /* 0x001fc80007810000 */
[----:B------:R-:W0:Y:S01]  /*a1d0*/  MUFU.TANH R124, R124 ;  /* 0x0000007c007c7308 */ /* 0x000e220000002400 */
[----:B---3--:R-:W-:Y:S01]  /*a1e0*/  FMNMX.FTZ R104, R136, R177, !PT ;  /* 0x000000b188687209 */ /* 0x008fe20007810000 */
[----:B------:R-:W-:Y:S01]  /*a1f0*/  HGMMA.64x128x16.F32 R24, R180, gdesc[UR8].tnspB, R24, gsb0 ;  /* 0x41e00008b4187df0 */ /* 0x000fe20008000818 */
[----:B------:R-:W-:Y:S01]  /*a200*/  UIADD3 UR10, UR6, 0x100, URZ ;  /* 0x00000100060a7890 */ /* 0x000fe2000fffe03f */
[----:B------:R-:W-:Y:S01]  /*a210*/  UMOV UR11, 0x40000040 ;  /* 0x40000040000b7882 */ /* 0x000fe20000000000 */
[----:B-1----:R-:W-:-:S03]  /*a220*/  FMNMX.FTZ R177, R137, R104, !PT ;  /* 0x0000006889b17209 */ /* 0x002fc60007810000 */
[----:B------:R-:W1:Y:S01]  /*a230*/  MUFU.TANH R125, R125 ;  /* 0x0000007d007d7308 */ /* 0x000e620000002400 */
[----:B--2---:R-:W-:Y:S01]  /*a240*/  FMNMX.FTZ R104, R140, R177, !PT ;  /* 0x000000b18c687209 */ /* 0x004fe20007810000 */
[----:B------:R-:W-:-:S03]  /*a250*/  FMUL.FTZ R177, R108, UR7 ;  /* 0x000000076cb17c20 */ /* 0x000fc60008410000 */
[----:B----4-:R-:W-:-:S03]  /*a260*/  FMNMX.FTZ R179, R141, R104, !PT ;  /* 0x000000688db37209 */ /* 0x010fc60007810000 */
[----:B------:R-:W2:Y:S01]  /*a270*/  MUFU.TANH R112, R112 ;  /* 0x0000007000707308 */ /* 0x000ea20000002400 */
[----:B-----5:R-:W-:-:S04]  /*a280*/  FMNMX.FTZ R104, R128, R179, !PT ;  /* 0x000000b380687209 */ /* 0x020fc80007810000 */
[----:B------:R-:W-:-:S03]  /*a290*/  FMNMX.FTZ R179, R129, R104, !PT ;  /* 0x0000006881b37209 */ /* 0x000fc60007810000 */
[----:B------:R-:W3:Y:S01]  /*a2a0*/  MUFU.TANH R113, R113 ;  /* 0x0000007100717308 */ /* 0x000ee20000002400 */
[----:B------:R-:W-:Y:S01]  /*a2b0*/  FMNMX.FTZ R104, R132, R179, !PT ;  /* 0x000000b384687209 */ /* 0x000fe20007810000 */
[----:B------:R-:W-:-:S06]  /*a2c0*/  FMUL.FTZ R179, R96, UR7 ;  /* 0x0000000760b37c20 */ /* 0x000fcc0008410000 */
        /* <DEDUP_REMOVED lines=16> */
[----:B------:R-:W-:-:S04]  /*a3d0*/  FMNMX.FTZ R181, R133, R104, !PT ;  /* 0x0000006885b57209 */ /* 0x000fc80007810000 */
[----:B------:R-:W-:Y:S01]  /*a3e0*/  MUFU.TANH R162, R162 ;  /* 0x000000a200a27308 */ /* 0x000fe20000002400 */
[----:B------:R-:W-:Y:S01]  /*a3f0*/  FMNMX.FTZ R96, R120, R181, !PT ;  /* 0x000000b578607209 */ /* 0x000fe20007810000 */
[----:B------:R-:W-:Y:S01]  /*a400*/  HGMMA.64x128x16.F32 R24, R184, gdesc[UR8].tnspB, R24, gsb0 ;  /* 0x41e00008b8187df0 */ /* 0x000fe20008000818 */
[----:B------:R-:W-:Y:S01]  /*a410*/  UIADD3 UR10, UR6, 0x180, URZ ;  /* 0x00000180060a7890 */ /* 0x000fe2000fffe03f */
[----:B------:R-:W-:Y:S01]  /*a420*/  UMOV UR11, 0x40000040 ;  /* 0x40000040000b7882 */ /* 0x000fe20000000000 */
[----:B------:R-:W-:-:S03]  /*a430*/  FMNMX.FTZ R181, R121, R96, !PT ;  /* 0x0000006079b57209 */ /* 0x000fc60007810000 */
[----:B------:R-:W-:Y:S01]  /*a440*/  MUFU.TANH R163, R163 ;  /* 0x000000a300a37308 */ /* 0x000fe20000002400 */
[----:B0-----:R-:W-:Y:S01]  /*a450*/  FMNMX.FTZ R96, R124, R181, !PT ;  /* 0x000000b57c607209 */ /* 0x001fe20007810000 */
[----:B------:R-:W-:-:S03]  /*a460*/  FMUL.FTZ R181, R100, UR7 ;  /* 0x0000000764b57c20 */ /* 0x000fc60008410000 */
[----:B-1----:R-:W-:-:S03]  /*a470*/  FMNMX.FTZ R183, R125, R96, !PT ;  /* 0x000000607db77209 */ /* 0x002fc60007810000 */
[----:B------:R-:W-:Y:S01]  /*a480*/  MUFU.TANH R166, R166 ;  /* 0x000000a600a67308 */ /* 0x000fe20000002400 */
[----:B--2---:R-:W-:-:S04]  /*a490*/  FMNMX.FTZ R96, R112, R183, !PT ;  /* 0x000000b770607209 */ /* 0x004fc80007810000 */
[----:B---3--:R-:W-:-:S03]  /*a4a0*/  FMNMX.FTZ R183, R113, R96, !PT ;  /* 0x0000006071b77209 */ /* 0x008fc60007810000 */
[----:B------:R-:W0:Y:S01]  /*a4b0*/  MUFU.TANH R181, R181 ;  /* 0x000000b500b57308 */ /* 0x000e220000002400 */
[----:B----4-:R-:W-:Y:S01]  /*a4c0*/  FMNMX.FTZ R96, R116, R183, !PT ;  /* 0x000000b774607209 */ /* 0x010fe20007810000 */
[----:B------:R-:W-:Y:S02]  /*a4d0*/  FMUL.FTZ R183, R88, UR7 ;  /* 0x0000000758b77c20 */ /* 0x000fe40008410000 */
[----:B------:R-:W1:Y:S01]  /*a4e0*/  LDC R88, c[0x0][0x988] ;  /* 0x00026200ff587b82 */ /* 0x000e620000000800 */
[----:B-----5:R-:W-:-:S03]  /*a4f0*/  FMNMX.FTZ R96, R117, R96, !PT ;  /* 0x0000006075607209 */ /* 0x020fc60007810000 */
        /* <DEDUP_REMOVED lines=51> */
[----:B------:R-:W-:-:S04]  /*a830*/  FADD.FTZ R235, -R89, R12 ;  /* 0x0000000c59eb7221 */ /* 0x000fc80000010100 */
[-C--:B-1----:R-:W-:Y:S01]  /*a840*/  FMUL.FTZ R12, R235, R88.reuse ;  /* 0x00000058eb0c7220 */ /* 0x082fe20000410000 */
[-C--:B------:R-:W-:Y:S02]  /*a850*/  FMUL.FTZ R235, R89, R88.reuse ;  /* 0x0000005859eb7220 */ /* 0x080fe40000410000 */
[----:B------:R-:W-:Y:S02]  /*a860*/  MUFU.TANH R107, R107 ;  /* 0x0000006b006b7308 */ /* 0x000fe40000002400 */
[-CC-:B------:R-:W-:Y:S01]  /*a870*/  FFMA.FTZ R176, R20, R88.reuse, -R235.reuse ;  /* 0x0000005814b07223 */ /* 0x180fe200000108eb */
[----:B------:R-:W-:Y:S01]  /*a880*/  FMNMX.FTZ R20, R168, R13, !PT ;  /* 0x0000000da8147209 */ /* 0x000fe20007810000 */
[-CC-:B------:R-:W-:Y:S01]  /*a890*/  FFMA.FTZ R178, R169, R88.reuse, -R235.reuse ;  /* 0x00000058a9b27223 */ /* 0x180fe200000108eb */
[-CC-:B------:R-:W-:Y:S01]  /*a8a0*/  FFMA.FTZ R15, R15, R88.reuse, -R235.reuse ;  /* 0x000000580f0f7223 */ /* 0x180fe200000108eb */
[--C-:B------:R-:W-:Y:S01]  /*a8b0*/  FFMA.FTZ R169, R170, R88, -R235.reuse ;  /* 0x00000058aaa97223 */ /* 0x100fe200000108eb */
[----:B------:R-:W-:Y:S01]  /*a8c0*/  FMNMX.FTZ R20, R21, R20, !PT ;  /* 0x0000001415147209 */ /* 0x000fe20007810000 */
        /* <DEDUP_REMOVED lines=20> */
[----:B------:R-:W-:-:S04]  /*aa10*/  FFMA.FTZ R187, R187, R88, -R235 ;  /* 0x00000058bbbb7223 */ /* 0x000fc800000108eb */
        /* <DEDUP_REMOVED lines=56> */
[-CC-:B------:R-:W-:Y:S01]  /*ada0*/  FFMA.FTZ R90, R157, R88.reuse, -R235.reuse ;  /* 0x000000589d5a7223 */ /* 0x180fe200000108eb */
[----:B------:R-:W-:Y:S01]  /*adb0*/  FMUL.FTZ R199, R94, UR7 ;  /* 0x000000075ec77c20 */ /* 0x000fe20008410000 */
[-CC-:B------:R-:W-:Y:S01]  /*adc0*/  FFMA.FTZ R196, R128, R88.reuse, -R235.reuse ;  /* 0x0000005880c47223 */ /* 0x180fe200000108eb */
[----:B------:R-:W-:Y:S01]  /*add0*/  FFMA.FTZ R198, R132, R88, -R235 ;  /* 0x0000005884c67223 */ /* 0x000fe200000108eb */
[----:B------:R-:W-:Y:S01]  /*ade0*/  HGMMA.64x128x16.F32 R24, R200, gdesc[UR8].tnspB, R24, gsb0 ;  /* 0x41e00008c8187df0 */ /* 0x000fe20008000818 */
[----:B------:R-:W-:Y:S01]  /*adf0*/  UIADD3 UR10, UR6, 0x380, URZ ;  /* 0x00000380060a7890 */ /* 0x000fe2000fffe03f */
[----:B------:R-:W2:Y:S01]  /*ae00*/  MUFU.TANH R197, R197 ;  /* 0x000000c500c57308 */ /* 0x000ea20000002400 */
[----:B------:R-:W-:-:S07]  /*ae10*/  UMOV UR11, 0x40000040 ;  /* 0x40000040000b7882 */ /* 0x000fce0000000000 */
[----:B------:R-:W3:Y:S08]  /*ae20*/  MUFU.TANH R199, R199 ;  /* 0x000000c700c77308 */ /* 0x000ef00000002400 */
[----:B------:R-:W-:Y:S08]  /*ae30*/  MUFU.EX2 R196, R196 ;  /* 0x000000c400c47308 */ /* 0x000ff00000000800 */
[----:B------:R-:W-:Y:S01]  /*ae40*/  MUFU.EX2 R198, R198 ;  /* 0x000000c600c67308 */ /* 0x000fe20000000800 */
[----:B------:R-:W-:-:S02]  /*ae50*/  WARPGROUP.DEPBAR.LE gsb0, 0x0 ;  /* 0x00008000000079c5 */ /* 0x000fc40000010000 */
        /* <DEDUP_REMOVED lines=10> */
[----:B------:R4:W-:Y:S01]  /*af00*/  MUFU.EX2 R153, R90 ;  /* 0x0000005a00997308 */ /* 0x0009e20000000800 */
[----:B------:R-:W-:Y:S01]  /*af10*/  FFMA.FTZ R202, R124, R88, -R235 ;  /* 0x000000587cca7223 */ /* 0x000fe200000108eb */
[----:B------:R-:W-:Y:S01]  /*af20*/  FMNMX.FTZ R20, R162, R157, !PT ;  /* 0x0000009da2147209 */ /* 0x000fe20007810000 */
[----:B------:R-:W-:Y:S01]  /*af30*/  @!P1 IMAD R120, R2, 0x8, R0 ;  /* 0x0000000802789824 */ /* 0x000fe200078e0200 */
[----:B------:R-:W-:-:S02]  /*af40*/  IADD3 R124, -R234, 0xb, RZ ;  /* 0x0000000bea7c7810 */ /* 0x000fc40007ffe1ff */
[----:B------:R-:W-:Y:S01]  /*af50*/  FMNMX.FTZ R157, R163, R20, !PT ;  /* 0x00000014a39d7209 */ /* 0x000fe20007810000 */
[----:B------:R-:W-:Y:S01]  /*af60*/  @!P1 VIADD R120, R120, 0x34840 ;  /* 0x0003484078789836 */ /* 0x000fe20000000000 */
[----:B------:R-:W-:Y:S02]  /*af70*/  MUFU.EX2 R201, R201 ;  /* 0x000000c900c97308 */ /* 0x000fe40000000800 */
[----:B------:R-:W-:Y:S02]  /*af80*/  FMNMX.FTZ R20, R166, R157, !PT ;  /* 0x0000009da6147209 */ /* 0x000fe40007810000 */
[----:B------:R-:W-:Y:S02]  /*af90*/  @!P1 PRMT R128, RZ, 0x654, R120 ;  /* 0x00000654ff809816 */ /* 0x000fe40000000078 */
        /* <DEDUP_REMOVED lines=37> */
[----:B0-----:R-:W-:-:S04]  /*b1f0*/  FMNMX.FTZ R20, R193, R20, !PT ;  /* 0x00000014c1147209 */ /* 0x001fc80007810000 */
[----:B------:R-:W-:Y:S01]  /*b200*/  FMNMX.FTZ R20, R99, R20, !PT ;  /* 0x0000001463147209 */ /* 0x000fe20007810000 */
[----:B------:R-:W-:Y:S02]  /*b210*/  WARPGROUP.DEPBAR.LE gsb0, 0x0 ;  /* 0x00008000000079c5 */ /* 0x000fe40000010000 */
[----:B------:R-:W-:Y:S01]  /*b220*/  WARPGROUP.ARRIVE ;  /* 0x00000000000079c5 */ /* 0x000fe20000000000 */
[----:B-1----:R-:W-:Y:S01]  /*b230*/  FMNMX.FTZ R20, R195, R20, !PT ;  /* 0x00000014c3147209 */ /* 0x002fe20007810000 */
[-CC-:B------:R-:W-:Y:S01]  /*b240*/  FFMA.FTZ R204, R112, R88.reuse, -R235.reuse ;  /* 0x0000005870cc7223 */ /* 0x180fe200000108eb */
[----:B------:R-:W-:Y:S02]  /*b250*/  FFMA.FTZ R206, R116, R88, -R235 ;  /* 0x0000005874ce7223 */ /* 0x000fe400000108eb */
[----:B------:R-:W-:Y:S01]  /*b260*/  FMNMX.FTZ R20, R103, R20, !PT ;  /* 0x0000001467147209 */ /* 0x000fe20007810000 */
[----:B------:R-:W-:Y:S01]  /*b270*/  HGMMA.64x128x16.F32 R24, R208, gdesc[UR8].tnspB, R24, gsb0 ;  /* 0x41e00008d0187df0 */ /* 0x000fe20008000818 */
[----:B------:R-:W-:Y:S01]  /*b280*/  UIADD3 UR10, UR6, 0x480, URZ ;  /* 0x00000480060a7890 */ /* 0x000fe2000fffe03f */
[----:B------:R-:W-:Y:S01]  /*b290*/  MUFU.EX2 R204, R204 ;  /* 0x000000cc00cc7308 */ /* 0x000fe20000000800 */
[----:B------:R-:W-:Y:S01]  /*b2a0*/  UMOV UR11, 0x40000040 ;  /* 0x40000040000b7882 */ /* 0x000fe20000000000 */
[----:B------:R-:W-:Y:S01]  /*b2b0*/  UIADD3 UR6, UR6, 0x500, URZ ;  /* 0x0000050006067890 */ /* 0x000fe2000fffe03f */
[----:B--2---:R-:W-:-:S04]  /*b2c0*/  FMNMX.FTZ R20, R197, R20, !PT ;  /* 0x00000014c5147209 */ /* 0x004fc80007810000 */
[----:B------:R-:W-:Y:S01]  /*b2d0*/  FMNMX.FTZ R20, R91, R20, !PT ;  /* 0x000000145b147209 */ /* 0x000fe20007810000 */
[----:B------:R-:W-:Y:S03]  /*b2e0*/  MUFU.EX2 R206, R206 ;  /* 0x000000ce00ce7308 */ /* 0x000fe60000000800 */
[----:B---3--:R-:W-:-:S04]  /*b2f0*/  FMNMX.FTZ R20, R199, R20, !PT ;  /* 0x00000014c7147209 */ /* 0x008fc80007810000 */
[----:B----4-:R-:W-:Y:S01]  /*b300*/  FMNMX.FTZ R90, R95, R20, !PT ;  /* 0x000000145f5a7209 */ /* 0x010fe20007810000 */
        /* <DEDUP_REMOVED lines=19> */
[----:B------:R-:W-:Y:S01]  /*b440*/  FFMA.FTZ R131, R135, R88, -R181 ;  /* 0x0000005887837223 */ /* 0x000fe200000108b5 */
[----:B------:R-:W-:-:S02]  /*b450*/  IMAD.U32 R135, RZ, RZ, UR60 ;  /* 0x0000003cff877e24 */ /* 0x000fc4000f8e00ff */
[-CC-:B------:R-:W-:Y:S01]  /*b460*/  FFMA.FTZ R122, R122, R88.reuse, -R181.reuse ;  /* 0x000000587a7a7223 */ /* 0x180fe200000108b5 */
[-CC-:B------:R-:W-:Y:S01]  /*b470*/  FFMA.FTZ R110, R155, R88.reuse, -R181.reuse ;  /* 0x000000589b6e7223 */ /* 0x180fe200000108b5 */
[-CC-:B0-----:R-:W-:Y:S01]  /*b480*/  FFMA.FTZ R187, R158, R88.reuse, -R181.reuse ;  /* 0x000000589ebb7223 */ /* 0x181fe200000108b5 */
        /* <DEDUP_REMOVED lines=18> */
[----:B------:R-:W-:Y:S01]  /*b5b0*/  FFMA.FTZ R95, R95, R88, -R181 ;  /* 0x000000585f5f7223 */ /* 0x000fe200000108b5 */
[----:B------:R-:W-:-:S05]  /*b5c0*/  R2UR UR60, R2 ;  /* 0x00000000023c72ca */ /* 0x000fca00000e0000 */
        /* <DEDUP_REMOVED lines=9> */
[----:B------:R-:W-:Y:S01]  /*b660*/  FADD.FTZ R93, -R133, R13 ;  /* 0x0000000d855d7221 */ /* 0x000fe20000010100 */
[----:B------:R-:W-:Y:S01]  /*b670*/  HGMMA.64x128x16.F32 R24, R212, gdesc[UR8].tnspB, R24, gsb0 ;  /* 0x41e00008d4187df0 */ /* 0x000fe20008000818 */
[----:B------:R-:W-:Y:S01]  /*b680*/  UMOV UR10, UR6 ;  /* 0x00000006000a7c82 */ /* 0x000fe20008000000 */
[----:B------:R-:W-:Y:S01]  /*b690*/  UMOV UR11, 0x40000040 ;  /* 0x40000040000b7882 */ /* 0x000fe20000000000 */
[-C--:B------:R-:W-:Y:S01]  /*b6a0*/  FMUL.FTZ R93, R93, R88.reuse ;  /* 0x000000585d5d7220 */ /* 0x080fe20000410000 */
[-CC-:B------:R-:W-:Y:S01]  /*b6b0*/  FFMA.FTZ R177, R21, R88.reuse, -R181.reuse ;  /* 0x0000005815b17223 */ /* 0x180fe200000108b5 */
[-CC-:B------:R-:W-:Y:S01]  /*b6c0*/  FFMA.FTZ R185, R154, R88.reuse, -R181.reuse ;  /* 0x000000589ab97223 */ /* 0x180fe200000108b5 */
[-CC-:B------:R-:W-:Y:S01]  /*b6d0*/  FFMA.FTZ R21, R130, R88.reuse, -R181.reuse ;  /* 0x0000005882157223 */ /* 0x180fe200000108b5 */
[----:B------:R-:W-:Y:S01]  /*b6e0*/  @!P1 IMAD R130, R135, 0x8, R0 ;  /* 0x0000000887829824 */ /* 0x000fe200078e0200 */
[----:B------:R-:W-:Y:S01]  /*b6f0*/  MUFU.EX2 R110, R110 ;  /* 0x0000006e006e7308 */ /* 0x000fe20000000800 */
[-CC-:B------:R-:W-:Y:S01]  /*b700*/  FFMA.FTZ R209, R189, R88.reuse, -R181.reuse ;  /* 0x00000058bdd17223 */ /* 0x180fe200000108b5 */
[----:B------:R-:W-:Y:S01]  /*b710*/  FFMA.FTZ R211, R191, R88, -R181 ;  /* 0x00000058bfd37223 */ /* 0x000fe200000108b5 */
[----:B------:R-:W-:-:S05]  /*b720*/  @!P1 VIADD R130, R130, 0x34860 ;  /* 0x0003486082829836 */ /* 0x000fca0000000000 */
[----:B------:R-:W-:Y:S01]  /*b730*/  MUFU.EX2 R93, R93 ;  /* 0x0000005d005d7308 */ /* 0x000fe20000000800 */
[----:B------:R-:W-:-:S07]  /*b740*/  @!P1 PRMT R130, RZ, 0x654, R130 ;  /* 0x00000654ff829816 */ /* 0x000fce0000000082 */
        /* <DEDUP_REMOVED lines=20> */
[----:B------:R-:W-:Y:S02]  /*b890*/  F2FP.F16.F32.PACK_AB R212, R97, R20 ;  /* 0x0000001461d4723e */ /* 0x000fe400000000ff */
[----:B------:R-:W-:Y:S01]  /*b8a0*/  F2FP.F16.F32.PACK_AB R214, R101, R90 ;  /* 0x0000005a65d6723e */ /* 0x000fe200000000ff */
[----:B------:R-:W-:Y:S04]  /*b8b0*/  HGMMA.64x128x16.F32 R24, R216, gdesc[UR8].tnspB, R24, gsb0 ;  /* 0x41e00008d8187df0 */ /* 0x000fe80008000818 */
        /* <DEDUP_REMOVED lines=12> */
[----:B------:R1:W-:Y:S06]  /*b980*/  BAR.ARV R124, 0x100 ;  /* 0x0004007c0000751d */ /* 0x0003ec0000002000 */
[----:B------:R2:W-:Y:S01]  /*b990*/  @!P1 SYNCS.ARRIVE.TRANS64.RED.A1T0 RZ, [R128+URZ], RZ ;  /* 0x000000ff80ff99a7 */ /* 0x0005e2000810043f */
[----:B0-----:R-:W-:Y:S01]  /*b9a0*/  F2FP.F16.F32.PACK_AB R218, R13, R94 ;  /* 0x0000005e0dda723e */ /* 0x001fe200000000ff */
[----:B-1----:R-:W-:Y:S01]  /*b9b0*/  FADD.FTZ R124, R178, R11 ;  /* 0x0000000bb27c7221 */ /* 0x002fe20000010000 */
[----:B------:R-:W-:Y:S01]  /*b9c0*/  FFMA.FTZ R11, R123, R88, -R181 ;  /* 0x000000587b0b7223 */ /* 0x000fe200000108b5 */
[-C--:B------:R-:W-:Y:S01]  /*b9d0*/  FMUL.FTZ R24, R24, R12.reuse ;  /* 0x0000000c18187220 */ /* 0x080fe20000410000 */
[-C--:B------:R-:W-:Y:S01]  /*b9e0*/  FMUL.FTZ R25, R25, R12.reuse ;  /* 0x0000000c19197220 */ /* 0x080fe20000410000 */
[----:B------:R-:W-:Y:S01]  /*b9f0*/  FADD.FTZ R135, R169, R124 ;  /* 0x0000007ca9877221 */ /* 0x000fe20000010000 */
[----:B------:R-:W-:Y:S01]  /*ba00*/  FMUL.FTZ R28, R28, R12 ;  /* 0x0000000c1c1c7220 */ /* 0x000fe20000410000 */
[----:B--2---:R-:W-:Y:S01]  /*ba10*/  FFMA.FTZ R128, R93, R10, R96 ;  /* 0x0000000a5d807223 */ /* 0x004fe20000010060 */
[----:B------:R0:W-:Y:S01]  /*ba20*/  @!P1 SYNCS.ARRIVE.TRANS64.RED.A1T0 RZ, [R130+URZ], RZ ;  /* 0x000000ff82ff99a7 */ /* 0x0001e2000810043f */
[----:B------:R1:W-:Y:S01]  /*ba30*/  MUFU.EX2 R10, R122 ;  /* 0x0000007a000a7308 */ /* 0x0003e20000000800 */
[----:B------:R-:W-:Y:S01]  /*ba40*/  FMUL.FTZ R29, R29, R12 ;  /* 0x0000000c1d1d7220 */ /* 0x000fe20000410000 */
[C---:B------:R-:W-:Y:S01]  /*ba50*/  FADD.FTZ R128, R177.reuse, R128 ;  /* 0x00000080b1807221 */ /* 0x040fe20000010000 */
[----:B------:R-:W-:Y:S01]  /*ba60*/  F2FP.F16.F32.PACK_AB R177, R177, R96 ;  /* 0x00000060b1b1723e */ /* 0x000fe200000000ff */
[-C--:B------:R-:W-:Y:S01]  /*ba70*/  FMUL.FTZ R32, R32, R12.reuse ;  /* 0x0000000c20207220 */ /* 0x080fe20000410000 */
[----:B------:R-:W-:Y:S01]  /*ba80*/  FMUL.FTZ R33, R33, R12 ;  /* 0x0000000c21217220 */ /* 0x000fe20000410000 */
[----:B------:R-:W-:Y:S01]  /*ba90*/  FADD.FTZ R123, R179, R128 ;  /* 0x00000080b37b7221 */ /* 0x000fe20000010000 */
[----:B------:R-:W-:Y:S01]  /*baa0*/  F2FP.F16.F32.PACK_AB R179, R98, R179 ;  /* 0x000000b362b3723e */ /* 0x000fe200000000ff */
[----:B------:R-:W2:Y:S01]  /*bab0*/  MUFU.EX2 R11, R11 ;  /* 0x0000000b000b7308 */ /* 0x000ea20000000800 */
[----:B-1----:R-:W-:Y:S01]  /*bac0*/  FADD.FTZ R122, R180, R135 ;  /* 0x00000087b47a7221 */ /* 0x002fe20000010000 */
[----:B------:R-:W-:Y:S01]  /*bad0*/  FADD.FTZ R123, R98, R123 ;  /* 0x0000007b627b7221 */ /* 0x000fe20000010000 */
[----:B------:R-:W-:Y:S01]  /*bae0*/  F2FP.F16.F32.PACK_AB R180, R201, R180 ;  /* 0x000000b4c9b4723e */ /* 0x000fe200000000ff */
[-C--:B------:R-:W-:Y:S01]  /*baf0*/  FMUL.FTZ R36, R36, R12.reuse ;  /* 0x0000000c24247220 */ /* 0x080fe20000410000 */
[----:B------:R-:W-:Y:S01]  /*bb00*/  FMUL.FTZ R37, R37, R12 ;  /* 0x0000000c25257220 */ /* 0x000fe20000410000 */
[----:B------:R-:W-:Y:S01]  /*bb10*/  FADD.FTZ R124, R108, R123 ;  /* 0x0000007b6c7c7221 */ /* 0x000fe20000010000 */
[----:B------:R-:W-:Y:S01]  /*bb20*/  FADD.FTZ R123, R201, R122 ;  /* 0x0000007ac97b7221 */ /* 0x000fe20000010000 */
[----:B------:R-:W-:Y:S01]  /*bb30*/  FFMA.FTZ R122, R115, R88, -R181 ;  /* 0x00000058737a7223 */ /* 0x000fe200000108b5 */
[-C--:B------:R-:W-:Y:S01]  /*bb40*/  FMUL.FTZ R40, R40, R12.reuse ;  /* 0x0000000c28287220 */ /* 0x080fe20000410000 */
        /* <DEDUP_REMOVED lines=17> */
[----:B------:R-:W-:Y:S01]  /*bc60*/  FFMA.FTZ R115, R193, R88, -R181 ;  /* 0x00000058c1737223 */ /* 0x000fe200000108b5 */
[----:B0-----:R-:W-:Y:S01]  /*bc70*/  FADD.FTZ R130, R186, R107 ;  /* 0x0000006bba827221 */ /* 0x001fe20000010000 */
[----:B------:R-:W0:Y:S01]  /*bc80*/  MUFU.EX2 R122, R122 ;  /* 0x0000007a007a7308 */ /* 0x000e220000000800 */
[----:B------:R-:W-:Y:S01]  /*bc90*/  FADD.FTZ R107, R187, R128 ;  /* 0x00000080bb6b7221 */ /* 0x000fe20000010000 */
[----:B------:R-:W-:Y:S01]  /*bca0*/  F2FP.F16.F32.PACK_AB R193, R139, R102 ;  /* 0x000000668bc1723e */ /* 0x000fe200000000ff */
[----:B------:R-:W-:Y:S01]  /*bcb0*/  FADD.FTZ R111, R153, R130 ;  /* 0x00000082996f7221 */ /* 0x000fe20000010000 */
[----:B--2---:R-:W-:Y:S01]  /*bcc0*/  F2FP.F16.F32.PACK_AB R201, R11, R10 ;  /* 0x0000000a0bc9723e */ /* 0x004fe200000000ff */
[----:B-1----:R-:W-:Y:S01]  /*bcd0*/  FADD.FTZ R127, R112, R107 ;  /* 0x0000006b707f7221 */ /* 0x002fe20000010000 */
[-C--:B------:R-:W-:Y:S01]  /*bce0*/  FFMA.FTZ R107, R195, R88.reuse, -R181 ;  /* 0x00000058c36b7223 */ /* 0x080fe200000108b5 */
[----:B------:R-:W-:Y:S01]  /*bcf0*/  FADD.FTZ R128, R188, R111 ;  /* 0x0000006fbc807221 */ /* 0x000fe20000010000 */
[----:B------:R-:W-:Y:S01]  /*bd00*/  FFMA.FTZ R111, R197, R88, -R181 ;  /* 0x00000058c56f7223 */ /* 0x000fe200000108b5 */
[----:B------:R-:W-:Y:S01]  /*bd10*/  FADD.FTZ R130, R106, R127 ;  /* 0x0000007f6a827221 */ /* 0x000fe20000010000 */
[----:B------:R-:W1:Y:S01]  /*bd20*/  MUFU.EX2 R124, R124 ;  /* 0x0000007c007c7308 */ /* 0x000e620000000800 */
[----:B------:R-:W-:Y:S01]  /*bd30*/  FADD.FTZ R99, R145, R128 ;  /* 0x0000008091637221 */ /* 0x000fe20000010000 */
[----:B------:R-:W-:Y:S01]  /*bd40*/  F2FP.F16.F32.PACK_AB R195, R143, R100 ;  /* 0x000000648fc3723e */ /* 0x000fe200000000ff */
[----:B------:R-:W-:Y:S01]  /*bd50*/  FADD.FTZ R127, R155, R130 ;  /* 0x000000829b7f7221 */ /* 0x000fe20000010000 */
[----:B------:R-:W-:Y:S01]  /*bd60*/  F2FP.F16.F32.PACK_AB R197, R116, R21 ;  /* 0x0000001574c5723e */ /* 0x000fe200000000ff */
[----:B------:R-:W-:Y:S01]  /*bd70*/  FADD.FTZ R128, R190, R99 ;  /* 0x00000063be807221 */ /* 0x000fe20000010000 */
[-C--:B------:R-:W-:Y:S01]  /*bd80*/  FFMA.FTZ R99, R91, R88.reuse, -R181 ;  /* 0x000000585b637223 */ /* 0x080fe200000108b5 */
[----:B------:R-:W-:Y:S01]  /*bd90*/  FADD.FTZ R130, R104, R127 ;  /* 0x0000007f68827221 */ /* 0x000fe20000010000 */
[----:B------:R-:W-:Y:S01]  /*bda0*/  FFMA.FTZ R91, R199, R88, -R181 ;  /* 0x00000058c75b7223 */ /* 0x000fe200000108b5 */
[----:B------:R-:W-:Y:S01]  /*bdb0*/  FADD.FTZ R127, R149, R128 ;  /* 0x00000080957f7221 */ /* 0x000fe20000010000 */
[----:B------:R-:W-:Y:S01]  /*bdc0*/  F2FP.F16.F32.PACK_AB R181, R163, R108 ;  /* 0x0000006ca3b5723e */ /* 0x000fe200000000ff */
        /* <DEDUP_REMOVED lines=33> */
[----:B------:R4:W5:Y:S01]  /*bfe0*/  MUFU.EX2 R98, R123 ;  /* 0x0000007b00627308 */ /* 0x0009620000000800 */
[----:B------:R-:W-:Y:S01]  /*bff0*/  FADD.FTZ R108, R200, R15 ;  /* 0x0000000fc86c7221 */ /* 0x000fe20000010000 */
[-C--:B------:R-:W-:Y:S01]  /*c000*/  FMUL.FTZ R69, R69, R12.reuse ;  /* 0x0000000c45457220 */ /* 0x080fe20000410000 */
[----:B------:R-:W-:Y:S01]  /*c010*/  FADD.FTZ R110, R10, R127 ;  /* 0x0000007f0a6e7221 */ /* 0x000fe20000010000 */
[-C--:B------:R-:W-:Y:S01]  /*c020*/  FMUL.FTZ R72, R72, R12.reuse ;  /* 0x0000000c48487220 */ /* 0x080fe20000410000 */
[----:B------:R-:W-:Y:S01]  /*c030*/  FADD.FTZ R15, R121, R108 ;  /* 0x0000006c790f7221 */ /* 0x000fe20000010000 */
[-C--:B------:R-:W-:Y:S01]  /*c040*/  FMUL.FTZ R73, R73, R12.reuse ;  /* 0x0000000c49497220 */ /* 0x080fe20000410000 */
[----:B------:R-:W-:Y:S01]  /*c050*/  FADD.FTZ R110, R11, R110 ;  /* 0x0000006e0b6e7221 */ /* 0x000fe20000010000 */
[----:B------:R-:W5:Y:S01]  /*c060*/  MUFU.EX2 R111, R111 ;  /* 0x0000006f006f7308 */ /* 0x000f620000000800 */
[----:B------:R-:W-:Y:S01]  /*c070*/  FADD.FTZ R106, R202, R15 ;  /* 0x0000000fca6a7221 */ /* 0x000fe20000010000 */
[-C--:B------:R-:W-:Y:S01]  /*c080*/  FMUL.FTZ R76, R76, R12.reuse ;  /* 0x0000000c4c4c7220 */ /* 0x080fe20000410000 */
[----:B------:R-:W-:Y:S01]  /*c090*/  FADD.FTZ R15, R203, R110 ;  /* 0x0000006ecb0f7221 */ /* 0x000fe20000010000 */
[-C--:B------:R-:W-:Y:S01]  /*c0a0*/  FMUL.FTZ R77, R77, R12.reuse ;  /* 0x0000000c4d4d7220 */ /* 0x080fe20000410000 */
[----:B----4-:R-:W-:Y:S01]  /*c0b0*/  FADD.FTZ R123, R125, R106 ;  /* 0x0000006a7d7b7221 */ /* 0x010fe20000010000 */
[-C--:B------:R-:W-:Y:S01]  /*c0c0*/  FMUL.FTZ R80, R80, R12.reuse ;  /* 0x0000000c50507220 */ /* 0x080fe20000410000 */
[----:B---3--:R-:W-:Y:S01]  /*c0d0*/  FADD.FTZ R104, R114, R15 ;  /* 0x0000000f72687221 */ /* 0x008fe20000010000 */
[----:B------:R-:W3:Y:S01]  /*c0e0*/  MUFU.EX2 R99, R99 ;  /* 0x0000006300637308 */ /* 0x000ee20000000800 */
[----:B------:R-:W-:Y:S01]  /*c0f0*/  FADD.FTZ R102, R204, R123 ;  /* 0x0000007bcc667221 */ /* 0x000fe20000010000 */
[-C--:B------:R-:W-:Y:S01]  /*c100*/  FMUL.FTZ R81, R81, R12.reuse ;  /* 0x0000000c51517220 */ /* 0x080fe20000410000 */
[----:B------:R-:W-:Y:S01]  /*c110*/  FADD.FTZ R15, R205, R104 ;  /* 0x00000068cd0f7221 */ /* 0x000fe20000010000 */
[-C--:B------:R-:W-:Y:S01]  /*c120*/  FMUL.FTZ R84, R84, R12.reuse ;  /* 0x0000000c54547220 */ /* 0x080fe20000410000 */
[----:B------:R-:W-:Y:S01]  /*c130*/  FADD.FTZ R123, R113, R102 ;  /* 0x00000066717b7221 */ /* 0x000fe20000010000 */
[----:B------:R-:W-:Y:S01]  /*c140*/  FMUL.FTZ R85, R85, R12 ;  /* 0x0000000c55557220 */ /* 0x000fe20000410000 */
[----:B0-----:R-:W-:Y:S01]  /*c150*/  FADD.FTZ R100, R122, R15 ;  /* 0x0000000f7a647221 */ /* 0x001fe20000010000 */
[----:B------:R-:W0:Y:S01]  /*c160*/  MUFU.EX2 R91, R91 ;  /* 0x0000005b005b7308 */ /* 0x000e220000000800 */
[----:B------:R-:W-:Y:S01]  /*c170*/  FADD.FTZ R102, R206, R123 ;  /* 0x0000007bce667221 */ /* 0x000fe20000010000 */
[----:B------:R-:W-:Y:S01]  /*c180*/  F2FP.F16.F32.PACK_AB R178, R169, R178 ;  /* 0x000000b2a9b2723e */ /* 0x000fe200000000ff */
[----:B------:R-:W-:Y:S01]  /*c190*/  FADD.FTZ R15, R207, R100 ;  /* 0x00000064cf0f7221 */ /* 0x000fe20000010000 */
[----:B------:R-:W-:Y:S01]  /*c1a0*/  F2FP.F16.F32.PACK_AB R182, R161, R182 ;  /* 0x000000b6a1b6723e */ /* 0x000fe200000000ff */
[----:B------:R-:W-:Y:S01]  /*c1b0*/  FADD.FTZ R21, R117, R102 ;  /* 0x0000006675157221 */ /* 0x000fe20000010000 */
[----:B------:R-:W-:Y:S01]  /*c1c0*/  F2FP.F16.F32.PACK_AB R183, R118, R183 ;  /* 0x000000b776b7723e */ /* 0x000fe200000000ff */
[----:B-1----:R-:W-:Y:S01]  /*c1d0*/  FADD.FTZ R100, R124, R15 ;  /* 0x0000000f7c647221 */ /* 0x002fe20000010000 */
[----:B------:R-:W-:Y:S01]  /*c1e0*/  F2FP.F16.F32.PACK_AB R184, R165, R184 ;  /* 0x000000b8a5b8723e */ /* 0x000fe200000000ff */
[----:B------:R-:W-:Y:S01]  /*c1f0*/  FADD.FTZ R102, R208, R21 ;  /* 0x00000015d0667221 */ /* 0x000fe20000010000 */
[----:B------:R-:W-:Y:S01]  /*c200*/  F2FP.F16.F32.PACK_AB R186, R153, R186 ;  /* 0x000000ba99ba723e */ /* 0x000fe200000000ff */
[----:B------:R-:W-:Y:S01]  /*c210*/  FADD.FTZ R15, R209, R100 ;  /* 0x00000064d10f7221 */ /* 0x000fe20000010000 */
[----:B--2---:R-:W-:Y:S01]  /*c220*/  F2FP.F16.F32.PACK_AB R209, R96, R209 ;  /* 0x000000d160d1723e */ /* 0x004fe200000000ff */
[----:B------:R-:W-:Y:S01]  /*c230*/  FADD.FTZ R11, R105, R102 ;  /* 0x00000066690b7221 */ /* 0x000fe20000010000 */
[----:B------:R-:W-:Y:S01]  /*c240*/  F2FP.F16.F32.PACK_AB R187, R112, R187 ;  /* 0x000000bb70bb723e */ /* 0x000fe200000000ff */
        /* <DEDUP_REMOVED lines=8> */
[----:B-----5:R-:W-:Y:S01]  /*c2d0*/  FADD.FTZ R10, R98, R11 ;  /* 0x0000000b620a7221 */ /* 0x020fe20000010000 */
        /* <DEDUP_REMOVED lines=23> */
[----:B---3--:R-:W-:Y:S01]  /*c450*/  FADD.FTZ R10, R99, R10 ;  /* 0x0000000a630a7221 */ /* 0x008fe20000010000 */
[----:B------:R-:W-:Y:S01]  /*c460*/  F2FP.F16.F32.PACK_AB R211, R98, R211 ;  /* 0x000000d362d3723e */ /* 0x000fe200000000ff */
[----:B------:R-:W-:Y:S01]  /*c470*/  FADD.FTZ R20, R94, R11 ;  /* 0x0000000b5e147221 */ /* 0x000fe20000010000 */
[----:B------:R-:W-:Y:S01]  /*c480*/  F2FP.F16.F32.PACK_AB R213, R119, R115 ;  /* 0x0000007377d5723e */ /* 0x000fe200000000ff */
[----:B0-----:R-:W-:Y:S01]  /*c490*/  FADD.FTZ R10, R91, R10 ;  /* 0x0000000a5b0a7221 */ /* 0x001fe20000010000 */
[----:B------:R-:W-:Y:S01]  /*c4a0*/  F2FP.F16.F32.PACK_AB R215, R103, R107 ;  /* 0x0000006b67d7723e */ /* 0x000fe200000000ff */
[----:B------:R-:W-:Y:S01]  /*c4b0*/  FADD.FTZ R11, R13, R20 ;  /* 0x000000140d0b7221 */ /* 0x000fe20000010000 */
[----:B------:R-:W-:Y:S01]  /*c4c0*/  F2FP.F16.F32.PACK_AB R216, R175, R92 ;  /* 0x0000005cafd8723e */ /* 0x000fe200000000ff */
[----:B------:R-:W-:Y:S01]  /*c4d0*/  FADD.FTZ R10, R95, R10 ;  /* 0x0000000a5f0a7221 */ /* 0x000fe20000010000 */
        /* <DEDUP_REMOVED lines=34> */
[----:B------:R-:W-:Y:S01]  /*c700*/  IMAD.MOV.U32 R15, RZ, RZ, R16 ;  /* 0x000000ffff0f7224 */ /* 0x000fe200078e0010 */
[----:B------:R-:W-:Y:S01]  /*c710*/  MOV R12, R89 ;  /* 0x00000059000c7202 */ /* 0x000fe20000000f00 */
[----:B------:R-:W-:Y:S01]  /*c720*/  IMAD.MOV.U32 R13, RZ, RZ, R133 ;  /* 0x000000ffff0d7224 */ /* 0x000fe200078e0085 */
[----:B------:R-:W-:Y:S06]  /*c730*/  @P2 BRA `(.L_x_7067) ;  /* 0xffffffa8005c2947 */ /* 0x000fec000383ffff */
.L_x_7058:
[----:B------:R-:W-:Y:S06]  /*c740*/  BAR.ARV 0x8, 0x180 ;  /* 0x0206000000007b1d */ /* 0x000fec0000002000 */
[----:B------:R-:W-:Y:S05]  /*c750*/  @!P0 BRA `(.L_x_7068) ;  /* 0x0000000000048947 */ /* 0x000fea0003800000 */
[----:B------:R-:W-:Y:S01]  /*c760*/  BPT.TRAP 0x1 ;  /* 0x000000040000795c */ /* 0x000fe20000300000 */
.L_x_7068:
[----:B------:R-:W-:Y:S01]  /*c770*/  IMAD R8, R2, 0x8, R0 ;  /* 0x0000000802087824 */ /* 0x000fe200078e0200 */
[----:B------:R-:W-:-:S04]  /*c780*/  SHF.L.U32 R3, R16, 0x1f, RZ ;  /* 0x0000001f10037819 */ /* 0x000fc800000006ff */
[----:B------:R0:W1:Y:S01]  /*c790*/  SYNCS.PHASECHK.TRANS64.TRYWAIT P2, [R8+URZ+0x34850], R3 ;  /* 0x03485003080075a7 */ /* 0x000062000804017f */
[----:B------:R-:W-:Y:S05]  /*c7a0*/  @!P0 BRA `(.L_x_7069) ;  /* 0x0000000000048947 */ /* 0x000fea0003800000 */
[----:B------:R-:W-:Y:S01]  /*c7b0*/  BPT.TRAP 0x1 ;  /* 0x000000040000795c */ /* 0x000fe20000300000 */
.L_x_7069:
[----:B-1----:R-:W-:Y:S05]  /*c7c0*/  @P2 BRA `(.L_x_7070) ;  /* 0x0000000000082947 */ /* 0x002fea0003800000 */
[----:B------:R-:W1:Y:S02]  /*c7d0*/  SYNCS.PHASECHK.TRANS64.TRYWAIT P0, [R8+URZ+0x34850], R3 ;  /* 0x03485003080075a7 */ /* 0x000e64000800017f */
[----:B-1----:R-:W-:Y:S05]  /*c7e0*/  @!P0 BRA `(.L_x_7071) ;  /* 0x0000008800c48947 */ /* 0x002fea0003800000 */
.L_x_7070:
[----:B------:R-:W-:Y:S05]  /*c7f0*/  WARPSYNC.ALL ;  /* 0x0000000000007948 */ /* 0x000fea0003800000 */
[----:B------:R-:W-:Y:S01]  /*c800*/  VIADD R0, R0, 0x400 ;  /* 0x0000040000007836 */ /* 0x000fe20000000000 */
[----:B------:R-:W-:Y:S01]  /*c810*/  WARPGROUP.ARRIVE ;  /* 0x00000000000079c5 */ /* 0x000fe20000000000 */
[----:B------:R-:W-:Y:S01]  /*c820*/  IMAD.MOV.U32 R7, RZ, RZ, 0x40000040 ;  /* 0x40000040ff077424 */ /* 0x000fe200078e00ff */
[----:B01----:R-:W-:Y:S01]  /*c830*/  SHFL.BFLY PT, R3, R10, 0x2, 0x1f ;  /* 0x0c401f000a037f89 */ /* 0x003fe200000e0000 */
[----:B------:R-:W-:Y:S01]  /*c840*/  IMAD.MOV.U32 R9, RZ, RZ, RZ ;  /* 0x000000ffff097224 */ /* 0x000fe200078e00ff */
[----:B------:R-:W-:Y:S01]  /*c850*/  SHF.R.U32.HI R0, RZ, 0x4, R0 ;  /* 0x00000004ff007819 */ /* 0x000fe20000011600 */
[----:B------:R-:W-:-:S03]  /*c860*/  VIADD R224, R224, 0x1 ;  /* 0x00000001e0e07836 */ /* 0x000fc60000000000 */
[----:B------:R-:W-:-:S04]  /*c870*/  LOP3.LUT R0, R0, 0x3fff, RZ, 0xc0, !PT ;  /* 0x00003fff00007812 */ /* 0x000fc800078ec0ff */
[----:B------:R-:W-:Y:S02]  /*c880*/  LOP3.LUT R5, R0, 0x5800000, RZ, 0xfc, !PT ;  /* 0x0580000000057812 */ /* 0x000fe400078efcff */
[----:B------:R-:W0:Y:S03]  /*c890*/  SHFL.BFLY PT, R0, R11, 0x2, 0x1f ;  /* 0x0c401f000b007f89 */ /* 0x000e2600000e0000 */
[----:B------:R-:W-:Y:S02]  /*c8a0*/  IMAD R4, R2, 0xb00, R5 ;  /* 0x00000b0002047824 */ /* 0x000fe400078e0205 */
[----:B------:R-:W-:Y:S02]  /*c8b0*/  IMAD.MOV.U32 R5, RZ, RZ, 0x40000040 ;  /* 0x40000040ff057424 */ /* 0x000fe400078e00ff */
[C---:B------:R-:W-:Y:S01]  /*c8c0*/  VIADD R6, R4.reuse, 0x80 ;  /* 0x0000008004067836 */ /* 0x040fe20000000000 */
[----:B------:R-:W-:-:S02]  /*c8d0*/  R2UR UR6, R4 ;  /* 0x00000000040672ca */ /* 0x000fc400000e0000 */
[----:B------:R-:W-:Y:S01]  /*c8e0*/  R2UR UR7, R5 ;  /* 0x00000000050772ca */ /* 0x000fe200000e0000 */
[----:B------:R-:W-:-:S12]  /*c8f0*/  IMAD.MOV.U32 R5, RZ, RZ, 0x40000040 ;  /* 0x40000040ff057424 */ /* 0x000fd800078e00ff */
[----:B------:R-:W-:Y:S01]  /*c900*/  HGMMA.64x128x16.F32 R24, R176, gdesc[UR4].tnspB, R24, gsb0 ;  /* 0x41e00004b0187df0 */ /* 0x000fe20008000818 */
[----:B------:R-:W-:Y:S01]  /*c910*/  R2UR UR6, R6 ;  /* 0x00000000060672ca */ /* 0x000fe200000e0000 */
[----:B------:R-:W-:Y:S01]  /*c920*/  VIADD R6, R4, 0x100 ;  /* 0x0000010004067836 */ /* 0x000fe20000000000 */
[----:B------:R-:W-:Y:S01]  /*c930*/  R2UR UR7, R7 ;  /* 0x00000000070772ca */ /* 0x000fe200000e0000 */
[----:B------:R-:W-:Y:S02]  /*c940*/  IMAD.MOV.U32 R7, RZ, RZ, 0x40000040 ;  /* 0x40000040ff077424 */ /* 0x000fe400078e00ff */
[----:B0-----:R-:W-:Y:S01]  /*c950*/  FADD.FTZ R0, R0, R11 ;  /* 0x0000000b00007221 */ /* 0x001fe20000010000 */
[----:B------:R-:W-:Y:S02]  /*c960*/  VIADD R11, R2, 0x1 ;  /* 0x00000001020b7836 */ /* 0x000fe40000000000 */
[----:B------:R-:W-:-:S03]  /*c970*/  IMAD.MOV.U32 R2, RZ, RZ, RZ ;  /* 0x000000ffff027224 */ /* 0x000fc600078e00ff */
[----:B------:R-:W-:Y:S01]  /*c980*/  ISETP.NE.AND P2, PT, R11, 0x2, PT ;  /* 0x000000020b00780c */ /* 0x000fe20003f45270 */
[----:B------:R-:W-:Y:S02]  /*c990*/  WARPGROUP.DEPBAR.LE gsb0, 0x0 ;  /* 0x00008000000079c5 */ /* 0x000fe40000010000 */
[----:B------:R-:W-:-:S06]  /*c9a0*/  WARPGROUP.ARRIVE ;  /* 0x00000000000079c5 */ /* 0x000fcc0000000000 */
[----:B------:R-:W-:Y:S01]  /*c9b0*/  HGMMA.64x128x16.F32 R24, R180, gdesc[UR4].tnspB, R24, gsb0 ;  /* 0x41e00004b4187df0 */ /* 0x000fe20008000818 */
[----:B------:R-:W-:Y:S01]  /*c9c0*/  R2UR UR6, R6 ;  /* 0x00000000060672ca */ /* 0x000fe200000e0000 */
[----:B------:R-:W-:Y:S01]  /*c9d0*/  VIADD R6, R4, 0x180 ;  /* 0x0000018004067836 */ /* 0x000fe20000000000 */
[----:B------:R-:W-:Y:S02]  /*c9e0*/  R2UR UR7, R7 ;  /* 0x00000000070772ca */ /* 0x000fe400000e0000 */
[----:B------:R-:W-:Y:S01]  /*c9f0*/  MOV R7, 0x40000040 ;  /* 0x4000004000077802 */ /* 0x000fe20000000f00 */
[----:B------:R-:W-:Y:S02]  /*ca00*/  WARPGROUP.DEPBAR.LE gsb0, 0x0 ;  /* 0x00008000000079c5 */ /* 0x000fe40000010000 */
[----:B------:R-:W-:-:S08]  /*ca10*/  WARPGROUP.ARRIVE ;  /* 0x00000000000079c5 */ /* 0x000fd00000000000 */
[----:B------:R-:W-:Y:S01]  /*ca20*/  HGMMA.64x128x16.F32 R24, R184, gdesc[UR4].tnspB, R24, gsb0 ;  /* 0x41e00004b8187df0 */ /* 0x000fe20008000818 */
[----:B------:R-:W-:Y:S01]  /*ca30*/  R2UR UR6, R6 ;  /* 0x00000000060672ca */ /* 0x000fe200000e0000 */
[----:B------:R-:W-:Y:S01]  /*ca40*/  VIADD R6, R4, 0x200 ;  /* 0x0000020004067836 */ /* 0x000fe20000000000 */
[----:B------:R-:W-:Y:S01]  /*ca50*/  R2UR UR7, R7 ;  /* 0x00000000070772ca */ /* 0x000fe200000e0000 */
[----:B------:R-:W-:Y:S01]  /*ca60*/  IMAD.MOV.U32 R7, RZ, RZ, 0x40000040 ;  /* 0x40000040ff077424 */ /* 0x000fe200078e00ff */
[----:B------:R-:W-:Y:S02]  /*ca70*/  WARPGROUP.DEPBAR.LE gsb0, 0x0 ;  /* 0x00008000000079c5 */ /* 0x000fe40000010000 */
[----:B------:R-:W-:-:S09]  /*ca80*/  WARPGROUP.ARRIVE ;  /* 0x00000000000079c5 */ /* 0x000fd20000000000 */
        /* <DEDUP_REMOVED lines=22> */
[----:B------:R-:W-:Y:S02]  /*cbf0*/  R2UR UR6, R6 ;  /* 0x00000000060672ca */ /* 0x000fe400000e0000 */
[----:B------:R-:W-:Y:S01]  /*cc00*/  R2UR UR7, R7 ;  /* 0x00000000070772ca */ /* 0x000fe200000e0000 */
[----:B------:R-:W-:Y:S01]  /*cc10*/  IMAD.MOV.U32 R7, RZ, RZ, 0x40000040 ;  /* 0x40000040ff077424 */ /* 0x000fe200078e00ff */
[----:B------:R-:W-:Y:S01]  /*cc20*/  IADD3 R6, R4, 0x400, RZ ;  /* 0x0000040004067810 */ /* 0x000fe20007ffe0ff */
[----:B------:R-:W-:Y:S02]  /*cc30*/  WARPGROUP.DEPBAR.LE gsb0, 0x0 ;  /* 0x00008000000079c5 */ /* 0x000fe40000010000 */
[----:B------:R-:W-:-:S08]  /*cc40*/  WARPGROUP.ARRIVE ;  /* 0x00000000000079c5 */ /* 0x000fd00000000000 */
[----:B------:R-:W-:Y:S01]  /*cc50*/  HGMMA.64x128x16.F32 R24, R204, gdesc[UR4].tnspB, R24, gsb0 ;  /* 0x41e00004cc187df0 */ /* 0x000fe20008000818 */
[----:B------:R-:W-:Y:S01]  /*cc60*/  R2UR UR6, R6 ;  /* 0x00000000060672ca */ /* 0x000fe200000e0000 */
[C---:B------:R-:W-:Y:S01]  /*cc70*/  VIADD R6, R4.reuse, 0x480 ;  /* 0x0000048004067836 */ /* 0x040fe20000000000 */
[----:B------:R-:W-:Y:S01]  /*cc80*/  R2UR UR7, R7 ;  /* 0x00000000070772ca */ /* 0x000fe200000e0000 */
[----:B------:R-:W-:Y:S02]  /*cc90*/  IMAD.MOV.U32 R7, RZ, RZ, 0x40000040 ;  /* 0x40000040ff077424 */ /* 0x000fe400078e00ff */
[----:B------:R-:W-:Y:S01]  /*cca0*/  VIADD R4, R4, 0x500 ;  /* 0x0000050004047836 */ /* 0x000fe20000000000 */
[----:B------:R-:W-:Y:S02]  /*ccb0*/  WARPGROUP.DEPBAR.LE gsb0, 0x0 ;  /* 0x00008000000079c5 */ /* 0x000fe40000010000 */
[----:B------:R-:W-:-:S07]  /*ccc0*/  WARPGROUP.ARRIVE ;  /* 0x00000000000079c5 */ /* 0x000fce0000000000 */
[----:B------:R-:W-:Y:S01]  /*ccd0*/  HGMMA.64x128x16.F32 R24, R208, gdesc[UR4].tnspB, R24, gsb0 ;  /* 0x41e00004d0187df0 */ /* 0x000fe20008000818 */
[----:B------:R-:W-:Y:S02]  /*cce0*/  R2UR UR6, R6 ;  /* 0x00000000060672ca */ /* 0x000fe400000e0000 */
[----:B------:R-:W-:Y:S01]  /*ccf0*/  R2UR UR7, R7 ;  /* 0x00000000070772ca */ /* 0x000fe200000e0000 */
[----:B------:R-:W-:-:S05]  /*cd00*/  @!P1 VIADD R7, R8, 0x34860 ;  /* 0x0003486008079836 */ /* 0x000fca0000000000 */
[----:B------:R-:W-:Y:S01]  /*cd10*/  @!P1 PRMT R7, RZ, 0x654, R7 ;  /* 0x00000654ff079816 */ /* 0x000fe20000000007 */
[----:B------:R-:W-:Y:S02]  /*cd20*/  WARPGROUP.DEPBAR.LE gsb0, 0x0 ;  /* 0x00008000000079c5 */ /* 0x000fe40000010000 */
[----:B------:R-:W-:-:S06]  /*cd30*/  WARPGROUP.ARRIVE ;  /* 0x00000000000079c5 */ /* 0x000fcc0000000000 */
[----:B------:R-:W-:Y:S01]  /*cd40*/  HGMMA.64x128x16.F32 R24, R212, gdesc[UR4].tnspB, R24, gsb0 ;  /* 0x41e00004d4187df0 */ /* 0x000fe20008000818 */
[----:B------:R-:W-:Y:S01]  /*cd50*/  R2UR UR6, R4 ;  /* 0x00000000040672ca */ /* 0x000fe200000e0000 */
[----:B------:R-:W-:Y:S01]  /*cd60*/  FADD.FTZ R4, R3, R10 ;  /* 0x0000000a03047221 */ /* 0x000fe20000010000 */
[----:B------:R-:W-:Y:S01]  /*cd70*/  R2UR UR7, R5 ;  /* 0x00000000050772ca */ /* 0x000fe200000e0000 */
[----:B------:R-:W0:Y:S04]  /*cd80*/  SHFL.BFLY PT, R3, R0, 0x1, 0x1f ;  /* 0x0c201f0000037f89 */ /* 0x000e2800000e0000 */
[----:B------:R-:W1:Y:S01]  /*cd90*/  SHFL.BFLY PT, R5, R4, 0x1, 0x1f ;  /* 0x0c201f0004057f89 */ /* 0x000e6200000e0000 */
[----:B0-----:R-:W-:Y:S01]  /*cda0*/  FADD.FTZ R12, R0, R3 ;  /* 0x00000003000c7221 */ /* 0x001fe20000010000 */
[----:B------:R-:W-:-:S02]  /*cdb0*/  SEL R3, RZ, 0x1, P2 ;  /* 0x00000001ff037807 */ /* 0x000fc40001000000 */
[----:B------:R-:W-:Y:S01]  /*cdc0*/  MOV R0, 0xff800000 ;  /* 0xff80000000007802 */ /* 0x000fe20000000f00 */
[----:B-1----:R-:W-:Y:S01]  /*cdd0*/  FADD.FTZ R13, R4, R5 ;  /* 0x00000005040d7221 */ /* 0x002fe20000010000 */
[----:B------:R-:W-:Y:S02]  /*cde0*/  FSETP.NE.FTZ.AND P0, PT, R12, RZ, PT ;  /* 0x000000ff0c00720b */ /* 0x000fe40003f15000 */
[----:B------:R-:W-:Y:S01]  /*cdf0*/  LOP3.LUT R16, R16, R3, RZ, 0x3c, !PT ;  /* 0x0000000310107212 */ /* 0x000fe200078e3cff */
[----:B------:R-:W-:Y:S01]  /*ce00*/  IMAD.MOV.U32 R3, RZ, RZ, -0x800000 ;  /* 0xff800000ff037424 */ /* 0x000fe200078e00ff */
        /* <DEDUP_REMOVED lines=14> */
[----:B------:R-:W-:Y:S03]  /*cef0*/  HGMMA.64x128x16.F32 R24, R216, gdesc[UR4].tnspB, R24, gsb0 ;  /* 0x41e00004d8187df0 */ /* 0x000fe60008000818 */
[----:B------:R-:W-:Y:S02]  /*cf00*/  WARPGROUP.DEPBAR.LE gsb0, 0x0 ;  /* 0x00008000000079c5 */ /* 0x000fe40000010000 */
        /* <DEDUP_REMOVED lines=65> */
[----:B------:R-:W-:-:S07]  /*d320*/  SEL R2, R11, RZ, P2 ;  /* 0x000000ff0b027207 */ /* 0x000fce0001000000 */
.L_x_7050:
        /* <DEDUP_REMOVED lines=11> */
[----:B------:R-:W-:Y:S01]  /*d3e0*/  F2FP.F16.F32.PACK_AB R34, R57, R60 ;  /* 0x0000003c3922723e */ /* 0x000fe200000000ff */
[----:B------:R-:W-:Y:S01]  /*d3f0*/  ULDC.64 UR6, c[0x0][0x208] ;  /* 0x0000820000067ab9 */ /* 0x000fe20000000a00 */
[----:B------:R-:W3:Y:S01]  /*d400*/  LDC R60, c[0x0][0xbe8] ;  /* 0x0002fa00ff3c7b82 */ /* 0x000ee20000000800 */
[----:B------:R-:W-:Y:S02]  /*d410*/  F2FP.F16.F32.PACK_AB R7, R7, R8 ;  /* 0x000000080707723e */ /* 0x000fe400000000ff */
[----:B------:R-:W-:Y:S02]  /*d420*/  F2FP.F16.F32.PACK_AB R6, R6, R107 ;  /* 0x0000006b0606723e */ /* 0x000fe400000000ff */
[----:B------:R-:W-:-:S02]  /*d430*/  F2FP.F16.F32.PACK_AB R32, R32, R61 ;  /* 0x0000003d2020723e */ /* 0x000fc400000000ff */
[----:B------:R-:W-:Y:S02]  /*d440*/  F2FP.F16.F32.PACK_AB R35, R35, R54 ;  /* 0x000000362323723e */ /* 0x000fe400000000ff */
[----:B------:R-:W-:Y:S02]  /*d450*/  F2FP.F16.F32.PACK_AB R56, R53, R56 ;  /* 0x000000383538723e */ /* 0x000fe400000000ff */
[----:B------:R-:W-:Y:S02]  /*d460*/  F2FP.F16.F32.PACK_AB R57, R43, R46 ;  /* 0x0000002e2b39723e */ /* 0x000fe400000000ff */
[----:B------:R-:W-:Y:S02]  /*d470*/  F2FP.F16.F32.PACK_AB R44, R41, R44 ;  /* 0x0000002c292c723e */ /* 0x000fe400000000ff */
[----:B------:R-:W-:Y:S01]  /*d480*/  F2FP.F16.F32.PACK_AB R46, R29, R40 ;  /* 0x000000281d2e723e */ /* 0x000fe200000000ff */
[----:B------:R-:W-:Y:S01]  /*d490*/  IMAD.MOV.U32 R29, RZ, RZ, RZ ;  /* 0x000000ffff1d7224 */ /* 0x000fe200078e00ff */
[----:B------:R-:W-:-:S02]  /*d4a0*/  MOV R20, R28 ;  /* 0x0000001c00147202 */ /* 0x000fc40000000f00 */
[----:B--2---:R-:W-:-:S03]  /*d4b0*/  MOV R21, R5 ;  /* 0x0000000500157202 */ /* 0x004fc60000000f00 */
[----:B------:R-:W-:-:S03]  /*d4c0*/  IMAD.WIDE R4, R230, 0x2, R20 ;  /* 0x00000002e6047825 */ /* 0x000fc600078e0214 */
[C---:B------:R-:W-:Y:S02]  /*d4d0*/  IADD3 R59, P6, R4.reuse, 0x20, RZ ;  /* 0x00000020043b7810 */ /* 0x040fe40007fde0ff */
[C---:B------:R-:W-:Y:S02]  /*d4e0*/  IADD3 R71, P3, R4.reuse, 0x4000, RZ ;  /* 0x0000400004477810 */ /* 0x040fe40007f7e0ff */
[C---:B------:R-:W-:Y:S01]  /*d4f0*/  LOP3.LUT R9, R4.reuse, 0x380, RZ, 0xc0, !PT ;  /* 0x0000038004097812 */ /* 0x040fe200078ec0ff */
[--C-:B------:R-:W-:Y:S01]  /*d500*/  IMAD.X R31, RZ, RZ, R5.reuse, P6 ;  /* 0x000000ffff1f7224 */ /* 0x100fe200030e0605 */
[C---:B------:R-:W-:Y:S01]  /*d510*/  IADD3 R63, P5, R4.reuse, 0x40, RZ ;  /* 0x00000040043f7810 */ /* 0x040fe20007fbe0ff */
[--C-:B------:R-:W-:Y:S01]  /*d520*/  IMAD.X R15, RZ, RZ, R5.reuse, P3 ;  /* 0x000000ffff0f7224 */ /* 0x100fe200018e0605 */
[----:B------:R-:W-:Y:S02]  /*d530*/  IADD3 R67, P4, R4, 0x60, RZ ;  /* 0x0000006004437810 */ /* 0x000fe40007f9e0ff */
[----:B------:R-:W-:Y:S01]  /*d540*/  LOP3.LUT R14, R59, 0x380, RZ, 0xc0, !PT ;  /* 0x000003803b0e7812 */ /* 0x000fe200078ec0ff */
[--C-:B------:R-:W-:Y:S01]  /*d550*/  IMAD.X R27, RZ, RZ, R5.reuse, P5 ;  /* 0x000000ffff1b7224 */ /* 0x100fe200028e0605 */
[----:B------:R-:W-:Y:S01]  /*d560*/  LOP3.LUT R62, R71, 0x380, RZ, 0xc0, !PT ;  /* 0x00000380473e7812 */ /* 0x000fe200078ec0ff */
[----:B------:R-:W-:Y:S01]  /*d570*/  IMAD.X R25, RZ, RZ, R5, P4 ;  /* 0x000000ffff197224 */ /* 0x000fe200020e0605 */
[----:B------:R-:W-:-:S02]  /*d580*/  SHF.R.U64 R9, R9, 0x3, RZ ;  /* 0x0000000309097819 */ /* 0x000fc400000012ff */
[----:B------:R-:W-:Y:S02]  /*d590*/  LOP3.LUT R24, R63, 0x380, RZ, 0xc0, !PT ;  /* 0x000003803f187812 */ /* 0x000fe400078ec0ff */
[----:B-1----:R-:W-:Y:S02]  /*d5a0*/  LOP3.LUT R48, R67, 0x380, RZ, 0xc0, !PT ;  /* 0x0000038043307812 */ /* 0x002fe400078ec0ff */
[----:B------:R-:W-:Y:S01]  /*d5b0*/  SHF.R.U64 R14, R14, 0x3, RZ ;  /* 0x000000030e0e7819 */ /* 0x000fe200000012ff */
[----:B------:R-:W-:Y:S01]  /*d5c0*/  BAR.SYNC.DEFER_BLOCKING 0x1, 0x100 ;  /* 0x0044000000007b1d */ /* 0x000fe20000010000 */
[C---:B------:R-:W-:Y:S02]  /*d5d0*/  IADD3 R75, P2, R4.reuse, 0x4020, RZ ;  /* 0x00004020044b7810 */ /* 0x040fe40007f5e0ff */
[C---:B------:R-:W-:Y:S02]  /*d5e0*/  IADD3 R79, P1, R4.reuse, 0x4040, RZ ;  /* 0x00004040044f7810 */ /* 0x040fe40007f3e0ff */
[----:B------:R-:W-:Y:S01]  /*d5f0*/  IADD3 R66, P0, R4, 0x4060, RZ ;  /* 0x0000406004427810 */ /* 0x000fe20007f1e0ff */
[----:B------:R-:W-:Y:S01]  /*d600*/  IMAD.X R13, RZ, RZ, R5, P2 ;  /* 0x000000ffff0d7224 */ /* 0x000fe200010e0605 */
[----:B------:R-:W-:-:S02]  /*d610*/  SHF.R.U64 R62, R62, 0x3, RZ ;  /* 0x000000033e3e7819 */ /* 0x000fc400000012ff */
[----:B------:R-:W-:Y:S01]  /*d620*/  LOP3.LUT R4, R9, R4, RZ, 0x3c, !PT ;  /* 0x0000000409047212 */ /* 0x000fe200078e3cff */
[----:B------:R-:W-:Y:S01]  /*d630*/  IMAD.X R9, RZ, RZ, R5, P0 ;  /* 0x000000ffff097224 */ /* 0x000fe200000e0605 */
[----:B------:R-:W-:Y:S02]  /*d640*/  SHF.R.U64 R24, R24, 0x3, RZ ;  /* 0x0000000318187819 */ /* 0x000fe400000012ff */
[----:B------:R-:W-:Y:S02]  /*d650*/  SHF.R.U64 R48, R48, 0x3, RZ ;  /* 0x0000000330307819 */ /* 0x000fe400000012ff */
[----:B------:R-:W-:Y:S02]  /*d660*/  LOP3.LUT R30, R14, R59, RZ, 0x3c, !PT ;  /* 0x0000003b0e1e7212 */ /* 0x000fe400078e3cff */
[----:B------:R-:W-:Y:S02]  /*d670*/  LOP3.LUT R14, R62, R71, RZ, 0x3c, !PT ;  /* 0x000000473e0e7212 */ /* 0x000fe400078e3cff */
[----:B------:R-:W-:-:S02]  /*d680*/  IADD3.X R11, RZ, R5, RZ, P1, !PT ;  /* 0x00000005ff0b7210 */ /* 0x000fc40000ffe4ff */
[----:B------:R-:W-:Y:S02]  /*d690*/  MOV R71, R4 ;  /* 0x0000000400477202 */ /* 0x000fe40000000f00 */
[----:B------:R-:W-:Y:S02]  /*d6a0*/  LOP3.LUT R26, R24, R63, RZ, 0x3c, !PT ;  /* 0x0000003f181a7212 */ /* 0x000fe400078e3cff */
[----:B------:R-:W-:Y:S02]  /*d6b0*/  F2FP.F16.F32.PACK_AB R5, R10, R109 ;  /* 0x0000006d0a05723e */ /* 0x000fe400000000ff */
[----:B------:R-:W-:Y:S02]  /*d6c0*/  LOP3.LUT R24, R48, R67, RZ, 0x3c, !PT ;  /* 0x0000004330187212 */ /* 0x000fe400078e3cff */
[----:B------:R-:W-:Y:S02]  /*d6d0*/  LOP3.LUT R10, R75, 0x380, RZ, 0xc0, !PT ;  /* 0x000003804b0a7812 */ /* 0x000fe400078ec0ff */
[----:B------:R-:W-:-:S02]  /*d6e0*/  LOP3.LUT R48, R79, 0x380, RZ, 0xc0, !PT ;  /* 0x000003804f307812 */ /* 0x000fc400078ec0ff */
[----:B------:R-:W-:Y:S02]  /*d6f0*/  LOP3.LUT R59, R66, 0x380, RZ, 0xc0, !PT ;  /* 0x00000380423b7812 */ /* 0x000fe400078ec0ff */
[----:B------:R-:W-:Y:S02]  /*d700*/  SHF.R.U64 R10, R10, 0x3, RZ ;  /* 0x000000030a0a7819 */ /* 0x000fe400000012ff */
[----:B------:R-:W-:Y:S02]  /*d710*/  SHF.R.U64 R48, R48, 0x3, RZ ;  /* 0x0000000330307819 */ /* 0x000fe400000012ff */
[----:B------:R-:W-:Y:S02]  /*d720*/  SHF.R.U64 R59, R59, 0x3, RZ ;  /* 0x000000033b3b7819 */ /* 0x000fe400000012ff */
[----:B------:R-:W-:Y:S02]  /*d730*/  F2FP.F16.F32.PACK_AB R4, R12, R111 ;  /* 0x0000006f0c04723e */ /* 0x000fe400000000ff */
[----:B------:R-:W-:-:S02]  /*d740*/  LOP3.LUT R12, R10, R75, RZ, 0x3c, !PT ;  /* 0x0000004b0a0c7212 */ /* 0x000fc400078e3cff */
[----:B------:R-:W-:Y:S01]  /*d750*/  LOP3.LUT R10, R48, R79, RZ, 0x3c, !PT ;  /* 0x0000004f300a7212 */ /* 0x000fe200078e3cff */
[----:B------:R-:W1:Y:S01]  /*d760*/  LDC.64 R74, c[0x0][0xc00] ;  /* 0x00030000ff4a7b82 */ /* 0x000e620000000a00 */
[----:B------:R-:W-:Y:S01]  /*d770*/  LOP3.LUT R8, R59, R66, RZ, 0x3c, !PT ;  /* 0x000000423b087212 */ /* 0x000fe200078e3cff */
[----:B------:R2:W-:Y:S01]  /*d780*/  STSM.16.M88.4 [R71], R4 ;  /* 0x0000000447007844 */ /* 0x0005e20000000200 */
[----:B------:R-:W-:Y:S02]  /*d790*/  MOV R62, R10 ;  /* 0x0000000a003e7202 */ /* 0x000fe40000000f00 */
[----:B------:R-:W-:Y:S02]  /*d7a0*/  MOV R48, R8 ;  /* 0x0000000800307202 */ /* 0x000fe40000000f00 */
[----:B------:R-:W-:Y:S02]  /*d7b0*/  MOV R70, R30 ;  /* 0x0000001e00467202 */ /* 0x000fe40000000f00 */
[----:B------:R-:W-:Y:S01]  /*d7c0*/  F2FP.F16.F32.PACK_AB R8, R104, R105 ;  /* 0x000000696808723e */ /* 0x000fe200000000ff */
[----:B------:R-:W4:Y:S01]  /*d7d0*/  LDC.64 R30, c[0x0][0xc00] ;  /* 0x00030000ff1e7b82 */ /* 0x000f220000000a00 */
[----:B------:R-:W-:-:S02]  /*d7e0*/  F2FP.F16.F32.PACK_AB R9, R102, R103 ;  /* 0x000000676609723e */ /* 0x000fc400000000ff */
[----:B------:R-:W-:Y:S02]  /*d7f0*/  F2FP.F16.F32.PACK_AB R10, R100, R101 ;  /* 0x00000065640a723e */ /* 0x000fe400000000ff */
[----:B------:R-:W-:Y:S02]  /*d800*/  F2FP.F16.F32.PACK_AB R11, R84, R85 ;  /* 0x00000055540b723e */ /* 0x000fe400000000ff */
[----:B------:R-:W-:Y:S02]  /*d810*/  MOV R59, R26 ;  /* 0x0000001a003b7202 */ /* 0x000fe40000000f00 */
[----:B--2---:R-:W-:Y:S01]  /*d820*/  F2FP.F16.F32.PACK_AB R4, R98, R99 ;  /* 0x000000636204723e */ /* 0x004fe200000000ff */
[----:B------:R-:W-:Y:S01]  /*d830*/  STSM.16.M88.4 [R70], R8 ;  /* 0x0000000846007844 */ /* 0x000fe20000000200 */
[----:B------:R-:W-:Y:S02]  /*d840*/  F2FP.F16.F32.PACK_AB R5, R77, R80 ;  /* 0x000000504d05723e */ /* 0x000fe400000000ff */
[----:B------:R-:W-:-:S02]  /*d850*/  F2FP.F16.F32.PACK_AB R6, R96, R97 ;  /* 0x000000616006723e */ /* 0x000fc400000000ff */
[----:B------:R-:W-:Y:S02]  /*d860*/  F2FP.F16.F32.PACK_AB R7, R73, R76 ;  /* 0x0000004c4907723e */ /* 0x000fe400000000ff */
[----:B------:R-:W-:Y:S02]  /*d870*/  MOV R66, R14 ;  /* 0x0000000e00427202 */ /* 0x000fe40000000f00 */
[----:B------:R-:W-:Y:S01]  /*d880*/  MOV R63, R12 ;  /* 0x0000000c003f7202 */ /* 0x000fe20000000f00 */
[----:B------:R2:W-:Y:S01]  /*d890*/  STSM.16.M88.4 [R59], R4 ;  /* 0x000000043b007844 */ /* 0x0005e20000000200 */
[----:B------:R-:W-:Y:S02]  /*d8a0*/  MOV R67, R24 ;  /* 0x0000001800437202 */ /* 0x000fe40000000f00 */
[----:B------:R-:W-:Y:S01]  /*d8b0*/  F2FP.F16.F32.PACK_AB R12, R94, R95 ;  /* 0x0000005f5e0c723e */ /* 0x000fe200000000ff */
[----:B----4-:R-:W-:Y:S01]  /*d8c0*/  IMAD.WIDE R30, R22, 0x4, R30 ;  /* 0x00000004161e7825 */ /* 0x010fe200078e021e */
[----:B------:R-:W-:-:S02]  /*d8d0*/  F2FP.F16.F32.PACK_AB R13, R69, R72 ;  /* 0x00000048450d723e */ /* 0x000fc400000000ff */
        /* <DEDUP_REMOVED lines=8> */
[----:B--2---:R-:W-:Y:S01]  /*d960*/  F2FP.F16.F32.PACK_AB R59, R39, R42 ;  /* 0x0000002a273b723e */ /* 0x004fe200000000ff */
[----:B------:R4:W-:Y:S01]  /*d970*/  STSM.16.M88.4 [R66], R24 ;  /* 0x0000001842007844 */ /* 0x0009e20000000200 */
[----:B------:R-:W-:Y:S02]  /*d980*/  F2FP.F16.F32.PACK_AB R45, R37, R38 ;  /* 0x00000026252d723e */ /* 0x000fe400000000ff */
[----:B------:R-:W-:Y:S01]  /*d990*/  F2FP.F16.F32.PACK_AB R47, R87, R36 ;  /* 0x00000024572f723e */ /* 0x000fe200000000ff */
[----:B------:R4:W-:Y:S01]  /*d9a0*/  STSM.16.M88.4 [R63], R32 ;  /* 0x000000203f007844 */ /* 0x0009e20000000200 */
[----:B---3--:R-:W-:Y:S02]  /*d9b0*/  ISETP.NE.AND P1, PT, R60, 0x1, PT ;  /* 0x000000013c00780c */ /* 0x008fe40003f25270 */
[----:B------:R-:W-:Y:S01]  /*d9c0*/  ISETP.NE.U32.AND P2, PT, RZ, UR4, PT ;  /* 0x00000004ff007c0c */ /* 0x000fe2000bf45070 */
[----:B------:R4:W-:Y:S01]  /*d9d0*/  STSM.16.M88.4 [R62], R56 ;  /* 0x000000383e007844 */ /* 0x0009e20000000200 */
[----:B-1----:R-:W-:-:S03]  /*d9e0*/  ISETP.NE.U32.AND P0, PT, R74, RZ, PT ;  /* 0x000000ff4a00720c */ /* 0x002fc60003f05070 */
[----:B------:R4:W-:Y:S01]  /*d9f0*/  STSM.16.M88.4 [R48], R44 ;  /* 0x0000002c30007844 */ /* 0x0009e20000000200 */
[----:B------:R-:W-:Y:S01]  /*da00*/  BAR.SYNC.DEFER_BLOCKING 0x1, 0x100 ;  /* 0x0044000000007b1d */ /* 0x000fe20000010000 */
[----:B------:R-:W-:Y:S02]  /*da10*/  ISETP.NE.AND.EX P2, PT, RZ, UR5, PT, P2 ;  /* 0x00000005ff007c0c */ /* 0x000fe4000bf45320 */
[----:B------:R-:W-:-:S05]  /*da20*/  ISETP.NE.AND.EX P0, PT, R75, RZ, PT, P0 ;  /* 0x000000ff4b00720c */ /* 0x000fca0003f05300 */
[----:B------:R-:W1:Y:S08]  /*da30*/  @P1 LDC R6, c[0x0][0xbec] ;  /* 0x0002fb00ff061b82 */ /* 0x000e700000000800 */
[----:B------:R-:W2:Y:S01]  /*da40*/  @P1 LDC R11, c[0x0][0xbf0] ;  /* 0x0002fc00ff0b1b82 */ /* 0x000ea20000000800 */
[----:B------:R-:W-:Y:S01]  /*da50*/  @P2 LEA R4, P3, R22, UR4, 0x2 ;  /* 0x0000000416042c11 */ /* 0x000fe2000f8610ff */
[----:B------:R-:W-:-:S02]  /*da60*/  ULDC UR4, c[0x0][0xa88] ;  /* 0x0002a20000047ab9 */ /* 0x000fc40000000800 */
[----:B------:R-:W-:Y:S01]  /*da70*/  IMAD.U32 R7, RZ, RZ, UR4 ;  /* 0x00000004ff077e24 */ /* 0x000fe2000f8e00ff */
[----:B------:R-:W-:Y:S01]  /*da80*/  @P2 LEA.HI.X R5, R22, UR5, R222, 0x2, P3 ;  /* 0x0000000516052c11 */ /* 0x000fe200098f14de */
[----:B------:R4:W5:Y:S04]  /*da90*/  @P0 LDG.E R29, desc[UR6][R30.64] ;  /* 0x000000061e1d0981 */ /* 0x000968000c1e1900 */
[----:B------:R4:W5:Y:S01]  /*daa0*/  @P2 LDG.E R7, desc[UR6][R4.64] ;  /* 0x0000000604072981 */ /* 0x000962000c1e1900 */
[----:B------:R-:W-:Y:S05]  /*dab0*/  @P2 BRA `(.L_x_7074) ;  /* 0x0000000000142947 */ /* 0x000fea0003800000 */
[----:B------:R-:W-:Y:S05]  /*dac0*/  @!P0 BRA `(.L_x_7074) ;  /* 0x0000000000108947 */ /* 0x000fea0003800000 */
[----:B------:R-:W-:Y:S02]  /*dad0*/  ULDC.64 UR4, c[0x0][0x208] ;  /* 0x0000820000047ab9 */ /* 0x000fe40000000a00 */
[----:B----4-:R-:W3:Y:S04]  /*dae0*/  LDG.E R4, desc[UR4][R30.64] ;  /* 0x000000041e047981 */ /* 0x010ee8000c1e1900 */
[----:B-----5:R-:W3:Y:S02]  /*daf0*/  LDG.E R7, desc[UR4][R30.64+0x4] ;  /* 0x000004041e077981 */ /* 0x020ee4000c1e1900 */
[----:B---3--:R-:W-:-:S07]  /*db00*/  IMAD.IADD R7, R7, 0x1, -R4 ;  /* 0x0000000107077824 */ /* 0x008fce00078e0a04 */
.L_x_7074:
[----:B----4-:R-:W-:Y:S01]  /*db10*/  SHF.R.S32.HI R48, RZ, 0x1f, R220 ;  /* 0x0000001fff307819 */ /* 0x010fe200000114dc */
[----:B------:R-:W-:Y:S01]  /*db20*/  IMAD R15, R221, 0x80, R229 ;  /* 0x00000080dd0f7824 */ /* 0x000fe200078e02e5 */
[----:B------:R-:W-:Y:S01]  /*db30*/  ULDC.64 UR4, c[0x0][0xb90] ;  /* 0x0002e40000047ab9 */ /* 0x000fe20000000a00 */
[--C-:B-----5:R-:W-:Y:S01]  /*db40*/  SHF.R.S32.HI R31, RZ, 0x1f, R29.reuse ;  /* 0x0000001fff1f7819 */ /* 0x120fe2000001141d */
[----:B------:R-:W-:Y:S01]  /*db50*/  IMAD.MOV.U32 R30, RZ, RZ, R29 ;  /* 0x000000ffff1e7224 */ /* 0x000fe200078e001d */
[----:B------:R-:W-:Y:S01]  /*db60*/  SEL R222, R222, RZ, !P0 ;  /* 0x000000ffdede7207 */ /* 0x000fe20004000000 */
[----:B------:R-:W-:Y:S01]  /*db70*/  IMAD R5, R48, UR4, RZ ;  /* 0x0000000430057c24 */ /* 0x000fe2000f8e02ff */
[----:B------:R-:W-:Y:S01]  /*db80*/  SEL R57, R22, RZ, !P0 ;  /* 0x000000ff16397207 */ /* 0x000fe20004000000 */
[----:B-1----:R-:W-:Y:S01]  /*db90*/  @P1 IMAD.HI.U32 R6, R15, R6, RZ ;  /* 0x000000060f061227 */ /* 0x002fe200078e00ff */
[----:B------:R-:W-:-:S03]  /*dba0*/  ULDC.64 UR6, c[0x0][0x208] ;  /* 0x0000820000067ab9 */ /* 0x000fc60000000a00 */
[C---:B------:R-:W-:Y:S02]  /*dbb0*/  IMAD R13, R220.reuse, UR5, R5 ;  /* 0x00000005dc0d7c24 */ /* 0x040fe4000f8e0205 */
[----:B------:R-:W-:Y:S01]  /*dbc0*/  IMAD.MOV.U32 R9, RZ, RZ, R15 ;  /* 0x000000ffff097224 */ /* 0x000fe200078e000f */
[----:B--2---:R-:W-:Y:S01]  /*dbd0*/  @P1 SHF.R.U32.HI R9, RZ, R11, R6 ;  /* 0x0000000bff091219 */ /* 0x004fe20000011606 */
[----:B------:R-:W-:Y:S01]  /*dbe0*/  IMAD.WIDE.U32 R4, R220, UR4, R30 ;  /* 0x00000004dc047c25 */ /* 0x000fe2000f8e001e */
[----:B------:R-:W-:-:S03]  /*dbf0*/  ULDC.64 UR4, c[0x0][0xb98] ;  /* 0x0002e60000047ab9 */ /* 0x000fc60000000a00 */
[----:B------:R-:W-:Y:S01]  /*dc00*/  IMAD R11, R223, 0x40, R17 ;  /* 0x00000040df0b7824 */ /* 0x000fe200078e0211 */
[----:B------:R-:W-:Y:S01]  /*dc10*/  IADD3 R5, R5, R13, RZ ;  /* 0x0000000d05057210 */ /* 0x000fe20007ffe0ff */
        /* <DEDUP_REMOVED lines=13> */
[----:B------:R-:W-:Y:S01]  /*dcf0*/  IMAD R22, R221, 0x80, R227 ;  /* 0x00000080dd167824 */ /* 0x000fe200078e02e3 */
[----:B------:R-:W-:Y:S01]  /*dd00*/  IADD3.X R5, R13, R5, R8, P2, !PT ;  /* 0x000000050d057210 */ /* 0x000fe200017fe408 */
[----:B------:R-:W-:Y:S01]  /*dd10*/  IMAD R59, R7, R60, RZ ;  /* 0x0000003c073b7224 */ /* 0x000fe200078e02ff */
[----:B------:R-:W-:Y:S01]  /*dd20*/  IADD3 R9, P3, R20, 0x2000, RZ ;  /* 0x0000200014097810 */ /* 0x000fe20007f7e0ff */
[----:B------:R-:W-:Y:S01]  /*dd30*/  IMAD R10, R6, UR4, RZ ;  /* 0x00000004060a7c24 */ /* 0x000fe2000f8e02ff */
[----:B------:R-:W-:Y:S01]  /*dd40*/  IADD3 R15, P0, R20, 0x1000, RZ ;  /* 0x00001000140f7810 */ /* 0x000fe20007f1e0ff */
[----:B------:R-:W-:Y:S01]  /*dd50*/  IMAD.WIDE.U32 R4, R11, UR4, R4 ;  /* 0x000000040b047c25 */ /* 0x000fe2000f8e0004 */
[----:B------:R-:W-:-:S02]  /*dd60*/  LOP3.LUT R8, R9, 0x380, RZ, 0xc0, !PT ;  /* 0x0000038009087812 */ /* 0x000fc400078ec0ff */
[----:B------:R-:W-:Y:S01]  /*dd70*/  LOP3.LUT R40, R41, 0x380, RZ, 0xc0, !PT ;  /* 0x0000038029287812 */ /* 0x000fe200078ec0ff */
[----:B------:R-:W-:Y:S01]  /*dd80*/  IMAD R13, R11, UR5, R10 ;  /* 0x000000050b0d7c24 */ /* 0x000fe2000f8e020a */
[----:B------:R-:W-:Y:S01]  /*dd90*/  ULDC.64 UR4, c[0x0][0xb50] ;  /* 0x0002d40000047ab9 */ /* 0x000fe20000000a00 */
[----:B------:R-:W-:Y:S01]  /*dda0*/  SHF.R.U64 R6, R8, 0x3, RZ ;  /* 0x0000000308067819 */ /* 0x000fe200000012ff */
[----:B------:R-:W-:Y:S01]  /*ddb0*/  IMAD.X R7, RZ, RZ, R21, P3 ;  /* 0x000000ffff077224 */ /* 0x000fe200018e0615 */
[----:B------:R-:W-:Y:S01]  /*ddc0*/  LEA R10, P4, R4, UR4, 0x2 ;  /* 0x00000004040a7c11 */ /* 0x000fe2000f8810ff */
[----:B------:R-:W-:Y:S01]  /*ddd0*/  IMAD.IADD R5, R5, 0x1, R13 ;  /* 0x0000000105057824 */ /* 0x000fe200078e020d */
[----:B------:R-:W-:Y:S01]  /*dde0*/  LOP3.LUT R6, R6, R9, RZ, 0x3c, !PT ;  /* 0x0000000906067212 */ /* 0x000fe200078e3cff */
[----:B------:R-:W-:Y:S01]  /*ddf0*/  IMAD.X R13, RZ, RZ, R21, P0 ;  /* 0x000000ffff0d7224 */ /* 0x000fe200000e0615 */
[----:B------:R-:W-:Y:S01]  /*de00*/  IADD3 R9, P2, R20, 0x3000, RZ ;  /* 0x0000300014097810 */ /* 0x000fe20007f5e0ff */
[----:B------:R-:W-:Y:S01]  /*de10*/  SHFL.IDX PT, R52, R10, RZ, 0x1c1f ;  /* 0x001c1fff0a347589 */ /* 0x000fe200000e0000 */
[----:B------:R-:W-:Y:S01]  /*de20*/  LEA.HI.X R14, R4, UR5, R5, 0x2, P4 ;  /* 0x00000005040e7c11 */ /* 0x000fe2000a0f1405 */
[----:B------:R-:W-:Y:S01]  /*de30*/  VIADD R4, R22, 0x8 ;  /* 0x0000000816047836 */ /* 0x000fe20000000000 */
[----:B------:R-:W-:Y:S01]  /*de40*/  LOP3.LUT R8, R9, 0x380, RZ, 0xc0, !PT ;  /* 0x0000038009087812 */ /* 0x000fe200078ec0ff */
[----:B------:R-:W-:Y:S01]  /*de50*/  SHFL.IDX PT, R54, R10, 0x1, 0x1c1f ;  /* 0x003c1f000a367f89 */ /* 0x000fe200000e0000 */
[----:B------:R-:W-:Y:S01]  /*de60*/  LOP3.LUT P0, RZ, R225, 0x3, RZ, 0xc0, !PT ;  /* 0x00000003e1ff7812 */ /* 0x000fe2000780c0ff */
[----:B------:R-:W-:Y:S01]  /*de70*/  ULDC.64 UR4, c[0x0][0xaa0] ;  /* 0x0002a80000047ab9 */ /* 0x000fe20000000a00 */
[----:B------:R-:W-:Y:S01]  /*de80*/  SHF.R.U64 R8, R8, 0x3, RZ ;  /* 0x0000000308087819 */ /* 0x000fe200000012ff */
[----:B------:R-:W1:Y:S01]  /*de90*/  SHFL.IDX PT, R53, R14, RZ, 0x1c1f ;  /* 0x001c1fff0e357589 */ /* 0x000e6200000e0000 */
[----:B------:R-:W-:-:S02]  /*dea0*/  IADD3 R37, P4, R20, 0x6000, RZ ;  /* 0x0000600014257810 */ /* 0x000fc40007f9e0ff */
[----:B------:R-:W-:Y:S01]  /*deb0*/  LOP3.LUT R8, R8, R9, RZ, 0x3c, !PT ;  /* 0x0000000908087212 */ /* 0x000fe200078e3cff */
[----:B------:R-:W2:Y:S01]  /*dec0*/  SHFL.IDX PT, R55, R14, 0x1, 0x1c1f ;  /* 0x003c1f000e377f89 */ /* 0x000ea200000e0000 */
[----:B------:R-:W-:Y:S01]  /*ded0*/  IMAD.X R9, RZ, RZ, R21, P2 ;  /* 0x000000ffff097224 */ /* 0x000fe200010e0615 */
[-C--:B------:R-:W-:Y:S02]  /*dee0*/  ISETP.GE.OR P2, PT, R22, R59.reuse, P0 ;  /* 0x0000003b1600720c */ /* 0x080fe40000746670 */
[----:B------:R-:W-:Y:S02]  /*def0*/  ISETP.GE.OR P0, PT, R4, R59, P0 ;  /* 0x0000003b0400720c */ /* 0x000fe40000706670 */
[----:B------:R-:W-:Y:S02]  /*df00*/  LOP3.LUT R11, R20, 0x380, RZ, 0xc0, !PT ;  /* 0x00000380140b7812 */ /* 0x000fe400078ec0ff */
[----:B------:R-:W-:Y:S02]  /*df10*/  LOP3.LUT R36, R37, 0x380, RZ, 0xc0, !PT ;  /* 0x0000038025247812 */ /* 0x000fe400078ec0ff */
[----:B------:R-:W-:-:S02]  /*df20*/  SHF.R.U64 R11, R11, 0x3, RZ ;  /* 0x000000030b0b7819 */ /* 0x000fc400000012ff */
[----:B------:R-:W-:Y:S02]  /*df30*/  IADD3 R5, P3, R20, 0x7000, RZ ;  /* 0x0000700014057810 */ /* 0x000fe40007f7e0ff */
[----:B------:R-:W-:Y:S02]  /*df40*/  SHF.R.U64 R44, R44, 0x3, RZ ;  /* 0x000000032c2c7819 */ /* 0x000fe400000012ff */
[----:B------:R-:W-:Y:S01]  /*df50*/  SHF.R.U64 R40, R40, 0x3, RZ ;  /* 0x0000000328287819 */ /* 0x000fe200000012ff */
[--C-:B------:R-:W-:Y:S01]  /*df60*/  IMAD.X R33, RZ, RZ, R21.reuse, P3 ;  /* 0x000000ffff217224 */ /* 0x100fe200018e0615 */
[----:B------:R-:W-:Y:S02]  /*df70*/  SHF.R.U64 R36, R36, 0x3, RZ ;  /* 0x0000000324247819 */ /* 0x000fe400000012ff */
[----:B------:R-:W-:Y:S01]  /*df80*/  LOP3.LUT R20, R11, R20, RZ, 0x3c, !PT ;  /* 0x000000140b147212 */ /* 0x000fe200078e3cff */
[----:B-1----:R1:W-:Y:S01]  /*df90*/  @!P2 ST.E desc[UR6][R52.64], R0 ;  /* 0x000000003400a985 */ /* 0x0023e2000c101906 */
[----:B------:R-:W-:Y:S01]  /*dfa0*/  LOP3.LUT R44, R44, R45, RZ, 0x3c, !PT ;  /* 0x0000002d2c2c7212 */ /* 0x000fe200078e3cff */
[--C-:B------:R-:W-:Y:S01]  /*dfb0*/  IMAD.X R45, RZ, RZ, R21.reuse, P6 ;  /* 0x000000ffff2d7224 */ /* 0x100fe200030e0615 */
[----:B------:R-:W-:Y:S01]  /*dfc0*/  LOP3.LUT R40, R40, R41, RZ, 0x3c, !PT ;  /* 0x0000002928287212 */ /* 0x000fe200078e3cff */
[----:B--2---:R2:W-:Y:S01]  /*dfd0*/  @!P0 ST.E desc[UR6][R54.64], R3 ;  /* 0x0000000336008985 */ /* 0x0045e2000c101906 */
[----:B------:R-:W-:Y:S01]  /*dfe0*/  LOP3.LUT R36, R36, R37, RZ, 0x3c, !PT ;  /* 0x0000002524247212 */ /* 0x000fe200078e3cff */
[----:B------:R-:W-:Y:S01]  /*dff0*/  IMAD.X R37, RZ, RZ, R21, P4 ;  /* 0x000000ffff257224 */ /* 0x000fe200020e0615 */
[----:B------:R-:W-:Y:S01]  /*e000*/  IADD3.X R41, RZ, R21, RZ, P5, !PT ;  /* 0x00000015ff297210 */ /* 0x000fe20002ffe4ff */
[----:B------:R3:W5:Y:S01]  /*e010*/  LD.E.128 R24, desc[UR6][R20.64] ;  /* 0x0000000614187980 */ /* 0x000762000c101d00 */
[----:B------:R-:W-:-:S02]  /*e020*/  LOP3.LUT R12, R15, 0x380, RZ, 0xc0, !PT ;  /* 0x000003800f0c7812 */ /* 0x000fc400078ec0ff */
[----:B------:R-:W-:Y:S01]  /*e030*/  LOP3.LUT R4, R5, 0x380, RZ, 0xc0, !PT ;  /* 0x0000038005047812 */ /* 0x000fe200078ec0ff */
[----:B-1----:R-:W1:Y:S01]  /*e040*/  @P1 LDC R53, c[0x0][0xbec] ;  /* 0x0002fb00ff351b82 */ /* 0x002e620000000800 */
[----:B------:R-:W-:Y:S01]  /*e050*/  IMAD R0, R31, UR4, RZ ;  /* 0x000000041f007c24 */ /* 0x000fe2000f8e02ff */
[----:B------:R-:W-:Y:S01]  /*e060*/  SHF.R.U64 R12, R12, 0x3, RZ ;  /* 0x000000030c0c7819 */ /* 0x000fe200000012ff */
[----:B------:R-:W5:Y:S01]  /*e070*/  LD.E.128 R8, desc[UR6][R8.64] ;  /* 0x0000000608087980 */ /* 0x000f62000c101d00 */
[----:B------:R-:W-:Y:S01]  /*e080*/  SHF.R.U64 R4, R4, 0x3, RZ ;  /* 0x0000000304047819 */ /* 0x000fe200000012ff */
[C---:B--2---:R-:W-:Y:S01]  /*e090*/  IMAD R3, R29.reuse, UR5, R0 ;  /* 0x000000051d037c24 */ /* 0x044fe2000f8e0200 */
[----:B------:R-:W-:Y:S01]  /*e0a0*/  LOP3.LUT R12, R12, R15, RZ, 0x3c, !PT ;  /* 0x0000000f0c0c7212 */ /* 0x000fe200078e3cff */
[----:B---3--:R-:W-:Y:S01]  /*e0b0*/  IMAD.WIDE.U32 R20, R29, UR4, RZ ;  /* 0x000000041d147c25 */ /* 0x008fe2000f8e00ff */
[----:B------:R-:W-:Y:S01]  /*e0c0*/  ULDC.64 UR4, c[0x0][0xae8] ;  /* 0x0002ba0000047ab9 */ /* 0x000fe20000000a00 */
[----:B------:R-:W2:Y:S01]  /*e0d0*/  @P1 LDC R29, c[0x0][0xbf0] ;  /* 0x0002fc00ff1d1b82 */ /* 0x000ea20000000800 */
[----:B------:R-:W-:Y:S01]  /*e0e0*/  LOP3.LUT R32, R4, R5, RZ, 0x3c, !PT ;  /* 0x0000000504207212 */ /* 0x000fe200078e3cff */
[----:B------:R-:W-:Y:S01]  /*e0f0*/  IMAD R0, R23, 0x20, R223 ;  /* 0x0000002017007824 */ /* 0x000fe200078e02df */
[----:B------:R-:W5:Y:S01]  /*e100*/  LD.E.128 R12, desc[UR6][R12.64] ;  /* 0x000000060c0c7980 */ /* 0x000f62000c101d00 */
[----:B------:R-:W-:-:S02]  /*e110*/  IMAD.IADD R21, R21, 0x1, R3 ;  /* 0x0000000115157824 */ /* 0x000fc400078e0203 */
[----:B------:R-:W-:Y:S01]  /*e120*/  IMAD R3, R48, UR4, RZ ;  /* 0x0000000430037c24 */ /* 0x000fe2000f8e02ff */
[----:B------:R-:W5:Y:S01]  /*e130*/  LD.E.128 R4, desc[UR6][R6.64] ;  /* 0x0000000606047980 */ /* 0x000f62000c101d00 */
[----:B------:R-:W-:Y:S02]  /*e140*/  IMAD R30, R221, 0x80, R0 ;  /* 0x00000080dd1e7824 */ /* 0x000fe400078e0200 */
[C---:B------:R-:W-:Y:S01]  /*e150*/  IMAD R3, R220.reuse, UR5, R3 ;  /* 0x00000005dc037c24 */ /* 0x040fe2000f8e0203 */
[----:B------:R-:W5:Y:S01]  /*e160*/  LD.E.128 R44, desc[UR6][R44.64] ;  /* 0x000000062c2c7980 */ /* 0x000f62000c101d00 */
[----:B------:R-:W-:Y:S01]  /*e170*/  IMAD.WIDE.U32 R20, R220, UR4, R20 ;  /* 0x00000004dc147c25 */ /* 0x000fe2000f8e0014 */
[----:B------:R-:W-:Y:S02]  /*e180*/  ULDC.64 UR4, c[0x0][0xaf0] ;  /* 0x0002bc0000047ab9 */ /* 0x000fe40000000a00 */
[----:B------:R-:W5:Y:S01]  /*e190*/  LD.E.128 R40, desc[UR6][R40.64] ;  /* 0x0000000628287980 */ /* 0x000f62000c101d00 */
[----:B-1----:R-:W-:-:S03]  /*e1a0*/  @P1 IMAD.HI.U32 R0, R30, R53, RZ ;  /* 0x000000351e001227 */ /* 0x002fc600078e00ff */
[----:B------:R-:W5:Y:S01]  /*e1b0*/  LD.E.128 R36, desc[UR6][R36.64] ;  /* 0x0000000624247980 */ /* 0x000f62000c101d00 */
[----:B------:R-:W-:Y:S02]  /*e1c0*/  IMAD.IADD R21, R21, 0x1, R3 ;  /* 0x0000000115157824 */ /* 0x000fe400078e0203 */
[----:B------:R-:W-:Y:S01]  /*e1d0*/  IMAD.MOV.U32 R3, RZ, RZ, R30 ;  /* 0x000000ffff037224 */ /* 0x000fe200078e001e */
[----:B------:R-:W5:Y:S01]  /*e1e0*/  LD.E.128 R32, desc[UR6][R32.64] ;  /* 0x0000000620207980 */ /* 0x000f62000c101d00 */
[----:B------:R-:W-:Y:S01]  /*e1f0*/  IMAD R22, R222, UR4, RZ ;  /* 0x00000004de167c24 */ /* 0x000fe2000f8e02ff */
[----:B--2---:R-:W-:Y:S01]  /*e200*/  @P1 SHF.R.U32.HI R3, RZ, R29, R0 ;  /* 0x0000001dff031219 */ /* 0x004fe20000011600 */
[C---:B------:R-:W-:Y:S01]  /*e210*/  IMAD.WIDE.U32 R20, R57.reuse, UR4, R20 ;  /* 0x0000000439147c25 */ /* 0x040fe2000f8e0014 */
[----:B------:R-:W-:Y:S01]  /*e220*/  @!PT LDS RZ, [RZ] ;  /* 0x00000000fffff984 */ /* 0x000fe20000000800 */
[----:B------:R-:W-:Y:S01]  /*e230*/  @!PT LDS RZ, [RZ] ;  /* 0x00000000fffff984 */ /* 0x000fe20000000800 */
[----:B------:R-:W-:Y:S01]  /*e240*/  @!PT LDS RZ, [RZ] ;  /* 0x00000000fffff984 */ /* 0x000fe20000000800 */
[----:B------:R-:W-:Y:S01]  /*e250*/  @!PT LDS RZ, [RZ] ;  /* 0x00000000fffff984 */ /* 0x000fe20000000800 */
[----:B------:R1:W-:Y:S06]  /*e260*/  MEMBAR.ALL.CTA ;  /* 0x0000000000007992 */ /* 0x0003ec0000008000 */
[----:B-1----:R-:W1:Y:S01]  /*e270*/  FENCE.VIEW.ASYNC.S ;  /* 0x00000000000073c6 */ /* 0x002e620000000000 */
[--C-:B------:R-:W-:Y:S01]  /*e280*/  SHF.R.S32.HI R0, RZ, 0x1f, R3.reuse ;  /* 0x0000001fff007819 */ /* 0x100fe20000011403 */
[----:B------:R-:W-:Y:S01]  /*e290*/  IMAD R29, R57, UR5, R22 ;  /* 0x00000005391d7c24 */ /* 0x000fe2000f8e0216 */
[----:B------:R-:W-:Y:S01]  /*e2a0*/  ULDC.64 UR4, c[0x0][0xae0] ;  /* 0x0002b80000047ab9 */ /* 0x000fe20000000a00 */
[----:B------:R-:W-:-:S02]  /*e2b0*/  IMAD.MOV R31, RZ, RZ, -R3 ;  /* 0x000000ffff1f7224 */ /* 0x000fc400078e0a03 */
[----:B------:R-:W-:Y:S01]  /*e2c0*/  IMAD R0, R0, UR4, RZ ;  /* 0x0000000400007c24 */ /* 0x000fe2000f8e02ff */
[----:B------:R-:W-:Y:S01]  /*e2d0*/  IADD3 R21, R21, R29, RZ ;  /* 0x0000001d15157210 */ /* 0x000fe20007ffe0ff */
        /* <DEDUP_REMOVED lines=12> */
[----:B------:R-:W-:-:S02]  /*e3a0*/  VIADD R0, R30, 0x20 ;  /* 0x000000201e007836 */ /* 0x000fc40000000000 */
[----:B0-----:R-:W-:Y:S01]  /*e3b0*/  VIADD R28, R28, 0x34820 ;  /* 0x000348201c1c7836 */ /* 0x001fe20000000000 */
[----:B------:R-:W-:Y:S01]  /*e3c0*/  LEA R22, P3, R20, UR4, 0x1 ;  /* 0x0000000414167c11 */ /* 0x000fe2000f8608ff */
[----:B------:R-:W-:Y:S01]  /*e3d0*/  IMAD.IADD R3, R21, 0x1, R3 ;  /* 0x0000000115037824 */ /* 0x000fe200078e0203 */
[-C--:B------:R-:W-:Y:S01]  /*e3e0*/  ISETP.GE.AND P0, PT, R0, R59.reuse, PT ;  /* 0x0000003b0000720c */ /* 0x080fe20003f06270 */
[----:B------:R-:W-:Y:S01]  /*e3f0*/  VIADD R0, R30, 0x40 ;  /* 0x000000401e007836 */ /* 0x000fe20000000000 */
[----:B------:R-:W-:Y:S02]  /*e400*/  PRMT R28, RZ, 0x654, R28 ;  /* 0x00000654ff1c7816 */ /* 0x000fe4000000001c */
[----:B------:R-:W-:Y:S01]  /*e410*/  LEA.HI.X R3, R20, UR5, R3, 0x1, P3 ;  /* 0x0000000514037c11 */ /* 0x000fe200098f0c03 */
[----:B------:R-:W-:Y:S01]  /*e420*/  BSSY B1, `(.L_x_7075) ;  /* 0x0000010000017945 */ /* 0x000fe20003800000 */
[----:B------:R-:W-:Y:S01]  /*e430*/  ISETP.GE.AND P1, PT, R0, R59, PT ;  /* 0x0000003b0000720c */ /* 0x000fe20003f26270 */
[----:B-1----:R0:W-:Y:S02]  /*e440*/  SYNCS.ARRIVE.TRANS64.RED.A1T0 RZ, [R28+URZ], RZ ;  /* 0x000000ff1cff79a7 */ /* 0x0021e4000810043f */
[----:B------:R1:W2:Y:S04]  /*e450*/  SHFL.IDX PT, R0, R3, RZ, 0x181f ;  /* 0x00181fff03007589 */ /* 0x0002a800000e0000 */
[----:B0-----:R1:W0:Y:S01]  /*e460*/  SHFL.IDX PT, R28, R22, RZ, 0x181f ;  /* 0x00181fff161c7589 */ /* 0x00122200000e0000 */
[----:B------:R-:W-:Y:S05]  /*e470*/  @P2 BRA `(.L_x_7076) ;  /* 0x0000000000282947 */ /* 0x000fea0003800000 */
[----:B------:R-:W-:Y:S01]  /*e480*/  ULDC UR4, c[0x0][0xac8] ;  /* 0x0002b20000047ab9 */ /* 0x000fe20000000800 */
[----:B------:R-:W-:Y:S01]  /*e490*/  ULDC.64 UR6, c[0x0][0x208] ;  /* 0x0000820000067ab9 */ /* 0x000fe20000000a00 */
[----:B------:R-:W-:Y:S02]  /*e4a0*/  ISETP.GE.AND P2, PT, R17, UR4, PT ;  /* 0x0000000411007c0c */ /* 0x000fe4000bf46270 */
[----:B------:R-:W-:-:S11]  /*e4b0*/  ISETP.GE.AND P3, PT, R19, UR4, PT ;  /* 0x0000000413007c0c */ /* 0x000fd6000bf66270 */
[-C--:B0-----:R-:W-:Y:S02]  /*e4c0*/  @!P2 LEA R20, P4, R17, R28.reuse, 0x1 ;  /* 0x0000001c1114a211 */ /* 0x081fe400078808ff */
[----:B------:R-:W-:Y:S02]  /*e4d0*/  @!P3 LEA R28, P5, R19, R28, 0x1 ;  /* 0x0000001c131cb211 */ /* 0x000fe400078a08ff */
[-C--:B--2---:R-:W-:Y:S02]  /*e4e0*/  @!P2 LEA.HI.X R21, R17, R0.reuse, R232, 0x1, P4 ;  /* 0x000000001115a211 */ /* 0x084fe400020f0ce8 */
[----:B------:R-:W-:-:S03]  /*e4f0*/  @!P3 LEA.HI.X R29, R19, R0, R231, 0x1, P5 ;  /* 0x00000000131db211 */ /* 0x000fc600028f0ce7 */
[----:B-----5:R3:W-:Y:S04]  /*e500*/  @!P2 ST.E.128 desc[UR6][R20.64], R24 ;  /* 0x000000181400a985 */ /* 0x0207e8000c101d06 */
[----:B------:R3:W-:Y:S02]  /*e510*/  @!P3 ST.E.128 desc[UR6][R28.64], R44 ;  /* 0x0000002c1c00b985 */ /* 0x0007e4000c101d06 */
.L_x_7076:
[----:B------:R-:W-:Y:S05]  /*e520*/  BSYNC B1 ;  /* 0x0000000000017941 */ /* 0x000fea0003800000 */
.L_x_7075:
[----:B--2---:R2:W4:Y:S01]  /*e530*/  SHFL.IDX PT, R0, R3, 0x1, 0x181f ;  /* 0x00381f0003007f89 */ /* 0x00452200000e0000 */
[----:B------:R-:W-:Y:S03]  /*e540*/  BSSY B1, `(.L_x_7077) ;  /* 0x000000d000017945 */ /* 0x000fe60003800000 */
[----:B---3-5:R2:W3:Y:S01]  /*e550*/  SHFL.IDX PT, R24, R22, 0x1, 0x181f ;  /* 0x00381f0016187f89 */ /* 0x0284e200000e0000 */
[----:B------:R-:W-:Y:S05]  /*e560*/  @P0 BRA `(.L_x_7078) ;  /* 0x0000000000280947 */ /* 0x000fea0003800000 */
[----:B------:R-:W-:Y:S01]  /*e570*/  ULDC UR4, c[0x0][0xac8] ;  /* 0x0002b20000047ab9 */ /* 0x000fe20000000800 */
[----:B------:R-:W-:Y:S01]  /*e580*/  ULDC.64 UR6, c[0x0][0x208] ;  /* 0x0000820000067ab9 */ /* 0x000fe20000000a00 */
[----:B------:R-:W-:Y:S02]  /*e590*/  ISETP.GE.AND P3, PT, R17, UR4, PT ;  /* 0x0000000411007c0c */ /* 0x000fe4000bf66270 */
[----:B------:R-:W-:-:S11]  /*e5a0*/  ISETP.GE.AND P4, PT, R19, UR4, PT ;  /* 0x0000000413007c0c */ /* 0x000fd6000bf86270 */
[-C--:B---3--:R-:W-:Y:S02]  /*e5b0*/  @!P3 LEA R20, P0, R17, R24.reuse, 0x1 ;  /* 0x000000181114b211 */ /* 0x088fe400078008ff */
[----:B------:R-:W-:Y:S02]  /*e5c0*/  @!P4 LEA R24, P2, R19, R24, 0x1 ;  /* 0x000000181318c211 */ /* 0x000fe400078408ff */
[-C--:B----4-:R-:W-:Y:S02]  /*e5d0*/  @!P3 LEA.HI.X R21, R17, R0.reuse, R232, 0x1, P0 ;  /* 0x000000001115b211 */ /* 0x090fe400000f0ce8 */
[----:B------:R-:W-:-:S03]  /*e5e0*/  @!P4 LEA.HI.X R25, R19, R0, R231, 0x1, P2 ;  /* 0x000000001319c211 */ /* 0x000fc600010f0ce7 */
[----:B------:R3:W-:Y:S04]  /*e5f0*/  @!P3 ST.E.128 desc[UR6][R20.64], R12 ;  /* 0x0000000c1400b985 */ /* 0x0007e8000c101d06 */
[----:B------:R3:W-:Y:S02]  /*e600*/  @!P4 ST.E.128 desc[UR6][R24.64], R40 ;  /* 0x000000281800c985 */ /* 0x0007e4000c101d06 */
.L_x_7078:
[----:B------:R-:W-:Y:S05]  /*e610*/  BSYNC B1 ;  /* 0x0000000000017941 */ /* 0x000fea0003800000 */
.L_x_7077:
[----:B----4-:R4:W0:Y:S01]  /*e620*/  SHFL.IDX PT, R0, R3, 0x2, 0x181f ;  /* 0x00581f0003007f89 */ /* 0x01082200000e0000 */
[----:B------:R-:W-:Y:S03]  /*e630*/  BSSY B1, `(.L_x_7079) ;  /* 0x000000d000017945 */ /* 0x000fe60003800000 */
[----:B---3--:R4:W3:Y:S01]  /*e640*/  SHFL.IDX PT, R14, R22, 0x2, 0x181f ;  /* 0x00581f00160e7f89 */ /* 0x0088e200000e0000 */
[----:B------:R-:W-:Y:S05]  /*e650*/  @P1 BRA `(.L_x_7080) ;  /* 0x0000000000281947 */ /* 0x000fea0003800000 */
[----:B------:R-:W-:Y:S01]  /*e660*/  ULDC UR4, c[0x0][0xac8] ;  /* 0x0002b20000047ab9 */ /* 0x000fe20000000800 */
[----:B------:R-:W-:Y:S01]  /*e670*/  ULDC.64 UR6, c[0x0][0x208] ;  /* 0x0000820000067ab9 */ /* 0x000fe20000000a00 */
[----:B------:R-:W-:Y:S02]  /*e680*/  ISETP.GE.AND P2, PT, R17, UR4, PT ;  /* 0x0000000411007c0c */ /* 0x000fe4000bf46270 */
[----:B------:R-:W-:-:S11]  /*e690*/  ISETP.GE.AND P3, PT, R19, UR4, PT ;  /* 0x0000000413007c0c */ /* 0x000fd6000bf66270 */
[-C--:B---3--:R-:W-:Y:S02]  /*e6a0*/  @!P2 LEA R12, P0, R17, R14.reuse, 0x1 ;  /* 0x0000000e110ca211 */ /* 0x088fe400078008ff */
[----:B------:R-:W-:Y:S02]  /*e6b0*/  @!P3 LEA R14, P1, R19, R14, 0x1 ;  /* 0x0000000e130eb211 */ /* 0x000fe400078208ff */
[-C--:B0-----:R-:W-:Y:S02]  /*e6c0*/  @!P2 LEA.HI.X R13, R17, R0.reuse, R232, 0x1, P0 ;  /* 0x00000000110da211 */ /* 0x081fe400000f0ce8 */
[----:B------:R-:W-:-:S03]  /*e6d0*/  @!P3 LEA.HI.X R15, R19, R0, R231, 0x1, P1 ;  /* 0x00000000130fb211 */ /* 0x000fc600008f0ce7 */
[----:B------:R0:W-:Y:S04]  /*e6e0*/  @!P2 ST.E.128 desc[UR6][R12.64], R4 ;  /* 0x000000040c00a985 */ /* 0x0001e8000c101d06 */
[----:B------:R0:W-:Y:S02]  /*e6f0*/  @!P3 ST.E.128 desc[UR6][R14.64], R36 ;  /* 0x000000240e00b985 */ /* 0x0001e4000c101d06 */
.L_x_7080:
[----:B------:R-:W-:Y:S05]  /*e700*/  BSYNC B1 ;  /* 0x0000000000017941 */ /* 0x000fea0003800000 */
.L_x_7079:
[----:B0-----:R-:W-:Y:S01]  /*e710*/  VIADD R0, R30, 0x60 ;  /* 0x000000601e007836 */ /* 0x001fe20000000000 */
[----:B------:R0:W0:Y:S04]  /*e720*/  SHFL.IDX PT, R6, R3, 0x3, 0x181f ;  /* 0x00781f0003067f89 */ /* 0x00002800000e0000 */
[----:B------:R-:W-:Y:S01]  /*e730*/  ISETP.GE.AND P0, PT, R0, R59, PT ;  /* 0x0000003b0000720c */ /* 0x000fe20003f06270 */
[----:B-12-4-:R-:W1:-:S12]  /*e740*/  SHFL.IDX PT, R22, R22, 0x3, 0x181f ;  /* 0x00781f0016167f89 */ /* 0x016e5800000e0000 */
[----:B------:R-:W-:Y:S05]  /*e750*/  @P0 BRA `(.L_x_7081) ;  /* 0x0000000c00080947 */ /* 0x000fea0003800000 */
[----:B------:R-:W-:Y:S01]  /*e760*/  ULDC UR4, c[0x0][0xac8] ;  /* 0x0002b20000047ab9 */ /* 0x000fe20000000800 */
[----:B------:R-:W-:Y:S01]  /*e770*/  ULDC.64 UR6, c[0x0][0x208] ;  /* 0x0000820000067ab9 */ /* 0x000fe20000000a00 */
[----:B------:R-:W-:-:S13]  /*e780*/  ISETP.GE.AND P1, PT, R17, UR4, PT ;  /* 0x0000000411007c0c */ /* 0x000fda000bf26270 */
[----:B-1----:R-:W-:-:S04]  /*e790*/  @!P1 LEA R4, P0, R17, R22, 0x1 ;  /* 0x0000001611049211 */ /* 0x002fc800078008ff */
[----:B0-----:R-:W-:Y:S02]  /*e7a0*/  @!P1 LEA.HI.X R5, R17, R6, R232, 0x1, P0 ;  /* 0x0000000611059211 */ /* 0x001fe400000f0ce8 */
[----:B------:R-:W-:-:S03]  /*e7b0*/  ISETP.GE.AND P0, PT, R19, UR4, PT ;  /* 0x0000000413007c0c */ /* 0x000fc6000bf06270 */
[----:B------:R2:W-:Y:S10]  /*e7c0*/  @!P1 ST.E.128 desc[UR6][R4.64], R8 ;  /* 0x0000000804009985 */ /* 0x0005f4000c101d06 */
[----:B------:R-:W-:Y:S05]  /*e7d0*/  @P0 BRA `(.L_x_7081) ;  /* 0x0000000800e80947 */ /* 0x000fea0003800000 */
[----:B--2---:R-:W-:Y:S01]  /*e7e0*/  LEA R4, P0, R19, R22, 0x1 ;  /* 0x0000001613047211 */ /* 0x004fe200078008ff */
[----:B------:R-:W-:-:S03]  /*e7f0*/  ULDC.64 UR4, c[0x0][0x208] ;  /* 0x0000820000047ab9 */ /* 0x000fc60000000a00 */
[----:B------:R-:W-:-:S05]  /*e800*/  LEA.HI.X R5, R19, R6, R231, 0x1, P0 ;  /* 0x0000000613057211 */ /* 0x000fca00000f0ce7 */
[----:B------:R4:W-:Y:S01]  /*e810*/  ST.E.128 desc[UR4][R4.64], R32 ;  /* 0x0000002004007985 */ /* 0x0009e2000c101d04 */
[----:B------:R-:W-:Y:S05]  /*e820*/  BRA `(.L_x_7081) ;  /* 0x0000000800d47947 */ /* 0x000fea0003800000 */
.L_x_7073:
[----:B------:R-:W2:Y:S01]  /*e830*/  LDC.64 R6, c[0x0][0xc00] ;  /* 0x00030000ff067b82 */ /* 0x000ea20000000a00 */
[C---:B------:R-:W-:Y:S01]  /*e840*/  IMAD.SHL.U32 R5, R22.reuse, 0x4, RZ ;  /* 0x0000000416057824 */ /* 0x040fe200078e00ff */
[----:B------:R-:W-:Y:S01]  /*e850*/  SHF.L.U64.HI R0, R22, 0x2, R222 ;  /* 0x0000000216007819 */ /* 0x000fe200000102de */
[----:B------:R-:W-:Y:S01]  /*e860*/  ULDC.64 UR4, c[0x0][0xc08] ;  /* 0x0003020000047ab9 */ /* 0x000fe20000000a00 */
[----:B------:R-:W-:Y:S01]  /*e870*/  IMAD.MOV.U32 R3, RZ, RZ, RZ ;  /* 0x000000ffff037224 */ /* 0x000fe200078e00ff */
[----:B------:R-:W-:-:S03]  /*e880*/  ULDC.64 UR6, c[0x0][0x208] ;  /* 0x0000820000067ab9 */ /* 0x000fc60000000a00 */
[----:B------:R-:W3:Y:S01]  /*e890*/  LDC R25, c[0x0][0xbe8] ;  /* 0x0002fa00ff197b82 */ /* 0x000ee20000000800 */
[----:B--2---:R-:W-:Y:S02]  /*e8a0*/  ISETP.NE.U32.AND P0, PT, R6, RZ, PT ;  /* 0x000000ff0600720c */ /* 0x004fe40003f05070 */
[----:B------:R-:W-:Y:S02]  /*e8b0*/  IADD3 R6, P1, R5, R6, RZ ;  /* 0x0000000605067210 */ /* 0x000fe40007f3e0ff */
[----:B------:R-:W-:Y:S02]  /*e8c0*/  ISETP.NE.AND.EX P0, PT, R7, RZ, PT, P0 ;  /* 0x000000ff0700720c */ /* 0x000fe40003f05300 */
[----:B------:R-:W-:Y:S02]  /*e8d0*/  IADD3.X R7, R0, R7, RZ, P1, !PT ;  /* 0x0000000700077210 */ /* 0x000fe40000ffe4ff */
[----:B------:R-:W-:-:S04]  /*e8e0*/  ISETP.NE.U32.AND P1, PT, RZ, UR4, PT ;  /* 0x00000004ff007c0c */ /* 0x000fc8000bf25070 */
[----:B------:R-:W-:Y:S02]  /*e8f0*/  ISETP.NE.AND.EX P1, PT, RZ, UR5, PT, P1 ;  /* 0x00000005ff007c0c */ /* 0x000fe4000bf25310 */
[----:B------:R-:W-:-:S03]  /*e900*/  ISETP.GE.AND P3, PT, R233, 0x80, PT ;  /* 0x00000080e900780c */ /* 0x000fc60003f66270 */
[----:B------:R2:W5:Y:S08]  /*e910*/  @P0 LDG.E R3, desc[UR6][R6.64] ;  /* 0x0000000606030981 */ /* 0x000570000c1e1900 */
        /* <DEDUP_REMOVED lines=14> */
.L_x_7082:
        /* <DEDUP_REMOVED lines=15> */
[----:B------:R-:W-:Y:S01]  /*eaf0*/  IMAD.MOV.U32 R4, RZ, RZ, R3 ;  /* 0x000000ffff047224 */ /* 0x000fe200078e0003 */
[----:B------:R-:W-:Y:S01]  /*eb00*/  ULDC.64 UR6, c[0x0][0x208] ;  /* 0x0000820000067ab9 */ /* 0x000fe20000000a00 */
        /* <DEDUP_REMOVED lines=30> */
.L_x_7084:
[----:B------:R-:W-:Y:S05]  /*ecf0*/  BSYNC B1 ;  /* 0x0000000000017941 */ /* 0x000fea0003800000 */
.L_x_7083:
        /* <DEDUP_REMOVED lines=56> */
[----:B------:R3:W-:Y:S04]  /*f080*/  @!P4 ST.E.128 desc[UR6][R8.64], RZ ;  /* 0x000000ff0800c985 */ /* 0x0007e8000c101d06 */
[----:B------:R3:W-:Y:S02]  /*f090*/  @!P5 ST.E.128 desc[UR6][R4.64], RZ ;  /* 0x000000ff0400d985 */ /* 0x0007e4000c101d06 */
.L_x_7086:
[----:B------:R-:W-:Y:S05]  /*f0a0*/  BSYNC B1 ;  /* 0x0000000000017941 */ /* 0x000fea0003800000 */
.L_x_7085:
        /* <DEDUP_REMOVED lines=12> */
[----:B------:R0:W-:Y:S04]  /*f170*/  @!P3 ST.E.128 desc[UR6][R8.64], RZ ;  /* 0x000000ff0800b985 */ /* 0x0001e8000c101d06 */
[----:B------:R0:W-:Y:S02]  /*f180*/  @!P4 ST.E.128 desc[UR6][R4.64], RZ ;  /* 0x000000ff0400c985 */ /* 0x0001e4000c101d06 */
.L_x_7088:
[----:B------:R-:W-:Y:S05]  /*f190*/  BSYNC B1 ;  /* 0x0000000000017941 */ /* 0x000fea0003800000 */
.L_x_7087:
[----:B0-----:R0:W0:Y:S01]  /*f1a0*/  SHFL.IDX PT, R0, R3, 0x2, 0x181f ;  /* 0x00581f0003007f89 */ /* 0x00102200000e0000 */
[----:B------:R-:W-:Y:S03]  /*f1b0*/  BSSY B1, `(.L_x_7089) ;  /* 0x000000d000017945 */ /* 0x000fe60003800000 */
[----:B---3--:R3:W0:Y:S01]  /*f1c0*/  SHFL.IDX PT, R4, R6, 0x2, 0x181f ;  /* 0x00581f0006047f89 */ /* 0x00862200000e0000 */
[----:B------:R-:W-:Y:S05]  /*f1d0*/  @P0 BRA `(.L_x_7090) ;  /* 0x0000000000280947 */ /* 0x000fea0003800000 */
[----:B------:R-:W-:Y:S01]  /*f1e0*/  ULDC UR4, c[0x0][0xac8] ;  /* 0x0002b20000047ab9 */ /* 0x000fe20000000800 */
[----:B------:R-:W-:Y:S01]  /*f1f0*/  ULDC.64 UR6, c[0x0][0x208] ;  /* 0x0000820000067ab9 */ /* 0x000fe20000000a00 */
[----:B------:R-:W-:Y:S02]  /*f200*/  ISETP.GE.AND P2, PT, R17, UR4, PT ;  /* 0x0000000411007c0c */ /* 0x000fe4000bf46270 */
[----:B------:R-:W-:-:S11]  /*f210*/  ISETP.GE.AND P3, PT, R19, UR4, PT ;  /* 0x0000000413007c0c */ /* 0x000fd6000bf66270 */
[-C--:B0-----:R-:W-:Y:S02]  /*f220*/  @!P2 LEA R8, P0, R17, R4.reuse, 0x1 ;  /* 0x000000041108a211 */ /* 0x081fe400078008ff */
[----:B------:R-:W-:Y:S02]  /*f230*/  @!P3 LEA R4, P1, R19, R4, 0x1 ;  /* 0x000000041304b211 */ /* 0x000fe400078208ff */
[-C--:B------:R-:W-:Y:S02]  /*f240*/  @!P2 LEA.HI.X R9, R17, R0.reuse, R232, 0x1, P0 ;  /* 0x000000001109a211 */ /* 0x080fe400000f0ce8 */
[----:B------:R-:W-:-:S03]  /*f250*/  @!P3 LEA.HI.X R5, R19, R0, R231, 0x1, P1 ;  /* 0x000000001305b211 */ /* 0x000fc600008f0ce7 */
[----:B------:R0:W-:Y:S04]  /*f260*/  @!P2 ST.E.128 desc[UR6][R8.64], RZ ;  /* 0x000000ff0800a985 */ /* 0x0001e8000c101d06 */
[----:B------:R0:W-:Y:S02]  /*f270*/  @!P3 ST.E.128 desc[UR6][R4.64], RZ ;  /* 0x000000ff0400b985 */ /* 0x0001e4000c101d06 */
.L_x_7090:
[----:B------:R-:W-:Y:S05]  /*f280*/  BSYNC B1 ;  /* 0x0000000000017941 */ /* 0x000fea0003800000 */
.L_x_7089:
[----:B0-----:R-:W-:Y:S01]  /*f290*/  VIADD R0, R10, 0x60 ;  /* 0x000000600a007836 */ /* 0x001fe20000000000 */
[----:B------:R0:W0:Y:S04]  /*f2a0*/  SHFL.IDX PT, R8, R3, 0x3, 0x181f ;  /* 0x00781f0003087f89 */ /* 0x00002800000e0000 */
[----:B------:R-:W-:Y:S01]  /*f2b0*/  ISETP.GE.AND P0, PT, R0, R25, PT ;  /* 0x000000190000720c */ /* 0x000fe20003f06270 */
[----:B------:R0:W0:-:S12]  /*f2c0*/  SHFL.IDX PT, R4, R6, 0x3, 0x181f ;  /* 0x00781f0006047f89 */ /* 0x00001800000e0000 */
[----:B------:R-:W-:Y:S05]  /*f2d0*/  @P0 BRA `(.L_x_7081) ;  /* 0x0000000000280947 */ /* 0x000fea0003800000 */
[----:B------:R-:W-:Y:S01]  /*f2e0*/  ULDC UR4, c[0x0][0xac8] ;  /* 0x0002b20000047ab9 */ /* 0x000fe20000000800 */
[----:B------:R-:W-:Y:S01]  /*f2f0*/  ULDC.64 UR6, c[0x0][0x208] ;  /* 0x0000820000067ab9 */ /* 0x000fe20000000a00 */
[----:B------:R-:W-:Y:S02]  /*f300*/  ISETP.GE.AND P2, PT, R17, UR4, PT ;  /* 0x0000000411007c0c */ /* 0x000fe4000bf46270 */
[----:B------:R-:W-:-:S11]  /*f310*/  ISETP.GE.AND P3, PT, R19, UR4, PT ;  /* 0x0000000413007c0c */ /* 0x000fd6000bf66270 */
[-C--:B0-234-:R-:W-:Y:S02]  /*f320*/  @!P2 LEA R6, P0, R17, R4.reuse, 0x1 ;  /* 0x000000041106a211 */ /* 0x09dfe400078008ff */
[----:B------:R-:W-:Y:S02]  /*f330*/  @!P3 LEA R4, P1, R19, R4, 0x1 ;  /* 0x000000041304b211 */ /* 0x000fe400078208ff */
[-C--:B------:R-:W-:Y:S02]  /*f340*/  @!P2 LEA.HI.X R7, R17, R8.reuse, R232, 0x1, P0 ;  /* 0x000000081107a211 */ /* 0x080fe400000f0ce8 */
[----:B------:R-:W-:-:S03]  /*f350*/  @!P3 LEA.HI.X R5, R19, R8, R231, 0x1, P1 ;  /* 0x000000081305b211 */ /* 0x000fc600008f0ce7 */
[----:B------:R0:W-:Y:S04]  /*f360*/  @!P2 ST.E.128 desc[UR6][R6.64], RZ ;  /* 0x000000ff0600a985 */ /* 0x0001e8000c101d06 */
[----:B------:R0:W-:Y:S02]  /*f370*/  @!P3 ST.E.128 desc[UR6][R4.64], RZ ;  /* 0x000000ff0400b985 */ /* 0x0001e4000c101d06 */
.L_x_7081:
[----:B------:R-:W-:Y:S05]  /*f380*/  BSYNC B0 ;  /* 0x0000000000007941 */ /* 0x000fea0003800000 */
.L_x_7072:
[----:B------:R-:W-:Y:S02]  /*f390*/  ULDC UR4, c[0x0][0xc3c] ;  /* 0x00030f0000047ab9 */ /* 0x000fe40000000800 */
[----:B-1----:R-:W-:-:S13]  /*f3a0*/  ISETP.GE.AND P0, PT, R51, UR4, PT ;  /* 0x0000000433007c0c */ /* 0x002fda000bf06270 */
[----:B------:R-:W-:Y:S05]  /*f3b0*/  @!P0 BRA `(.L_x_7091) ;  /* 0xffffff18008c8947 */ /* 0x000fea000383ffff */
[----:B------:R-:W-:Y:S05]  /*f3c0*/  EXIT ;  /* 0x000000000000794d */ /* 0x000fea0003800000 */
.L_x_7047:
[----:B------:R-:W-:-:S08]  /*f3d0*/  NOP ;  /* 0x0000000000007918 */ /* 0x000fd00000000000 */
[----:B--2---:R-:W0:-:S00]  /*f3e0*/  USETMAXREG.DEALLOC.CTAPOOL 0x18 ;  /* 0x00000018000079c8 */ /* 0x004e0000080e0500 */
        /* <DEDUP_REMOVED lines=14> */
.L_x_7092:
        /* <DEDUP_REMOVED lines=43> */
.L_x_7098:
        /* <DEDUP_REMOVED lines=13> */
.L_x_7097:
[----:B------:R-:W-:Y:S05]  /*f850*/  BSYNC B0 ;  /* 0x0000000000007941 */ /* 0x000fea0003800000 */
.L_x_7096:
        /* <DEDUP_REMOVED lines=20> */
[----:B------:R-:W-:Y:S01]  /*f9a0*/  IMAD.MOV.U32 R2, RZ, RZ, R9 ;  /* 0x000000ffff027224 */ /* 0x000fe200078e0009 */
[----:B------:R-:W-:-:S07]  /*f9b0*/  MOV R7, R3 ;  /* 0x0000000300077202 */ /* 0x000fce0000000f00 */
.L_x_7094:
        /* <DEDUP_REMOVED lines=16> */
.L_x_7099:
        /* <DEDUP_REMOVED lines=25> */
.L_x_7095:
[----:B------:R-:W-:Y:S02]  /*fc50*/  IMAD.MOV.U32 R17, RZ, RZ, RZ ;  /* 0x000000ffff117224 */ /* 0x000fe400078e00ff */
[----:B------:R-:W-:Y:S02]  /*fc60*/  IMAD.U32 R16, RZ, RZ, UR6 ;  /* 0x00000006ff107e24 */ /* 0x000fe4000f8e00ff */
[----:B------:R-:W-:-:S07]  /*fc70*/  IMAD.MOV.U32 R18, RZ, RZ, RZ ;  /* 0x000000ffff127224 */ /* 0x000fce00078e00ff */
.L_x_7100:
[----:B------:R-:W-:-:S13]  /*fc80*/  ISETP.NE.AND P0, PT, R5, RZ, PT ;  /* 0x000000ff0500720c */ /* 0x000fda0003f05270 */
[----:B------:R-:W0:Y:S01]  /*fc90*/  @!P0 S2R R3, SR_CgaCtaId ;  /* 0x0000000000038919 */ /* 0x000e220000008800 */
[----:B------:R-:W-:-:S04]  /*fca0*/  @!P0 MOV R0, 0x400 ;  /* 0x0000040000008802 */ /* 0x000fc80000000f00 */
[----:B0-----:R-:W-:-:S05]  /*fcb0*/  @!P0 LEA R0, R3, R0, 0x18 ;  /* 0x0000000003008211 */ /* 0x001fca00078ec0ff */
[----:B------:R0:W-:Y:S01]  /*fcc0*/  @!P0 STS.128 [R0+0x348d0], R16 ;  /* 0x0348d01000008388 */ /* 0x0001e20000000c00 */
[----:B------:R-:W-:Y:S06]  /*fcd0*/  BAR.ARV 0x5, 0x180 ;  /* 0x0146000000007b1d */ /* 0x000fec0000002000 */
.L_x_7093:
        /* <DEDUP_REMOVED lines=14> */
[C---:B0-----:R-:W-:Y:S02]  /*fdc0*/  SHF.L.U32 R0, R5.reuse, 0x3, RZ ;  /* 0x0000000305007819 */ /* 0x041fe400000006ff */
[----:B------:R-:W-:Y:S02]  /*fdd0*/  LOP3.LUT R4, R5, 0x7f, RZ, 0xc0, !PT ;  /* 0x0000007f05047812 */ /* 0x000fe400078ec0ff */
[----:B------:R-:W-:-:S02]  /*fde0*/  LOP3.LUT R2, R0, 0x1f8, RZ, 0xc0, !PT ;  /* 0x000001f800027812 */ /* 0x000fc400078ec0ff */
[----:B------:R-:W-:Y:S02]  /*fdf0*/  LOP3.LUT R0, R0, 0x38, RZ, 0xc0, !PT ;  /* 0x0000003800007812 */ /* 0x000fe400078ec0ff */
[----:B------:R-:W-:Y:S01]  /*fe00*/  LOP3.LUT R3, R2, 0x38, R5, 0x78, !PT ;  /* 0x0000003802037812 */ /* 0x000fe200078e7805 */
[----:B------:R-:W-:Y:S01]  /*fe10*/  IMAD.SHL.U32 R2, R4, 0x8, RZ ;  /* 0x0000000804027824 */ /* 0x000fe200078e00ff */
[----:B------:R-:W-:-:S04]  /*fe20*/  LOP3.LUT R0, R0, 0x40, RZ, 0xfc, !PT ;  /* 0x0000004000007812 */ /* 0x000fc800078efcff */
[----:B------:R-:W-:Y:S01]  /*fe30*/  LOP3.LUT R3, R3, 0x200, R2, 0xf8, !PT ;  /* 0x0000020003037812 */ /* 0x000fe200078ef802 */
[----:B------:R-:W-:Y:S01]  /*fe40*/  IMAD.SHL.U32 R2, R5, 0x10, RZ ;  /* 0x0000001005027824 */ /* 0x000fe200078e00ff */
[----:B------:R-:W-:Y:S01]  /*fe50*/  SHF.R.U32.HI R5, RZ, 0x3, R4 ;  /* 0x00000003ff057819 */ /* 0x000fe20000011604 */
[----:B------:R-:W-:-:S03]  /*fe60*/  IMAD.U32 R4, RZ, RZ, UR4 ;  /* 0x00000004ff047e24 */ /* 0x000fc6000f8e00ff */
[----:B------:R-:W-:Y:S01]  /*fe70*/  LOP3.LUT R2, R5, 0x70, R2, 0xf8, !PT ;  /* 0x0000007005027812 */ /* 0x000fe200078ef802 */
[----:B------:R-:W-:Y:S01]  /*fe80*/  IMAD R3, R3, 0x2, R4 ;  /* 0x0000000203037824 */ /* 0x000fe200078e0204 */
[----:B------:R0:W-:Y:S01]  /*fe90*/  STL [R1+0x4], R4 ;  /* 0x0000040401007387 */ /* 0x0001e20000100800 */
[----:B------:R-:W-:-:S03]  /*fea0*/  IMAD.MOV.U32 R2, RZ, RZ, 0x1 ;  /* 0x00000001ff027424 */ /* 0x000fc600078e00ff */
[----:B------:R0:W-:Y:S04]  /*feb0*/  STL [R1+0x24], R3 ;  /* 0x0000240301007387 */ /* 0x0001e80000100800 */
[----:B------:R0:W-:Y:S04]  /*fec0*/  STL [R1+0x8], RZ ;  /* 0x000008ff01007387 */ /* 0x0001e80000100800 */
[----:B------:R0:W-:Y:S04]  /*fed0*/  STL [R1+0x10], R2 ;  /* 0x0000100201007387 */ /* 0x0001e80000100800 */
[----:B------:R0:W-:Y:S02]  /*fee0*/  STL [R1+0x50], RZ ;  /* 0x000050ff01007387 */ /* 0x0001e40000100800 */
.L_x_7200:
[----:B0-----:R-:W0:Y:S01]  /*fef0*/  LDC.64 R2, c[0x0][0xc88] ;  /* 0x00032200ff027b82 */ /* 0x001e220000000a00 */
[----:B------:R-:W-:Y:S01]  /*ff00*/  ULDC.64 UR4, c[0x0][0x208] ;  /* 0x0000820000047ab9 */ /* 0x000fe20000000a00 */
[----:B0-----:R-:W-:-:S05]  /*ff10*/  IMAD.WIDE R2, R19, 0x4, R2 ;  /* 0x0000000413027825 */ /* 0x001fca00078e0202 */
[----:B--2---:R-:W2:Y:S01]  /*ff20*/  LDG.E R11, desc[UR4][R2.64] ;  /* 0x00000004020b7981 */ /* 0x004ea2000c1e1900 */
        /* <DEDUP_REMOVED lines=19> */
[----:B------:R-:W-:Y:S02]  /*10060*/  ISETP.NE.AND.EX P1, PT, RZ, UR5, PT, P1 ;  /* 0x00000005ff007c0c */ /* 0x000fe4000bf25310 */
[----:B------:R-:W-:Y:S01]  /*10070*/  ISETP.NE.U32.AND P2, PT, RZ, UR6, PT ;  /* 0x00000006ff007c0c */ /* 0x000fe2000bf45070 */
[----:B------:R-:W-:Y:S01]  /*10080*/  STL [R1], R10 ;  /* 0x0000000a01007387 */ /* 0x000fe20000100800 */
[----:B------:R-:W-:Y:S02]  /*10090*/  ISETP.NE.U32.AND P0, PT, RZ, UR8, PT ;  /* 0x00000008ff007c0c */ /* 0x000fe4000bf05070 */
[----:B------:R-:W-:Y:S01]  /*100a0*/  ISETP.NE.AND.EX P2, PT, RZ, UR7, PT, P2 ;  /* 0x00000007ff007c0c */ /* 0x000fe2000bf45320 */
[----:B------:R-:W-:Y:S01]  /*100b0*/  STL [R1+0x1c], R9 ;  /* 0x00001c0901007387 */ /* 0x000fe20000100800 */
[----:B------:R-:W-:Y:S02]  /*100c0*/  ISETP.NE.AND.EX P0, PT, RZ, UR9, PT, P0 ;  /* 0x00000009ff007c0c */ /* 0x000fe4000bf05300 */
[----:B-1----:R-:W-:-:S02]  /*100d0*/  IADD3 R2, P3, R10, UR4, RZ ;  /* 0x000000040a027c10 */ /* 0x002fc4000ff7e0ff */
[C---:B0-----:R-:W-:Y:S02]  /*100e0*/  IADD3 R4, P4, R10.reuse, UR8, RZ ;  /* 0x000000080a047c10 */ /* 0x041fe4000ff9e0ff */
[C---:B------:R-:W-:Y:S01]  /*100f0*/  IADD3.X R3, R9.reuse, UR5, RZ, P3, !PT ;  /* 0x0000000509037c10 */ /* 0x040fe20009ffe4ff */
[----:B------:R-:W-:Y:S01]  /*10100*/  ULDC UR4, c[0x0][0x288] ;  /* 0x0000a20000047ab9 */ /* 0x000fe20000000800 */
[----:B----4-:R-:W-:Y:S02]  /*10110*/  MOV R8, RZ ;  /* 0x000000ff00087202 */ /* 0x010fe40000000f00 */
[----:B------:R-:W-:Y:S01]  /*10120*/  IADD3.X R5, R9, UR9, RZ, P4, !PT ;  /* 0x0000000909057c10 */ /* 0x000fe2000a7fe4ff */
        /* <DEDUP_REMOVED lines=23> */
.L_x_7102:
        /* <DEDUP_REMOVED lines=8> */
[----:B------:R-:W-:Y:S01]  /*10320*/  IADD3 R6, P0, R10, UR4, RZ ;  /* 0x000000040a067c10 */ /* 0x000fe2000ff1e0ff */
[----:B------:R-:W-:-:S03]  /*10330*/  ULDC.64 UR6, c[0x0][0x208] ;  /* 0x0000820000067ab9 */ /* 0x000fc60000000a00 */
[----:B------:R-:W-:-:S05]  /*10340*/  IADD3.X R7, R9, UR5, RZ, P0, !PT ;  /* 0x0000000509077c10 */ /* 0x000fca00087fe4ff */
[----:B------:R1:W5:Y:S01]  /*10350*/  LDG.E R6, desc[UR6][R6.64] ;  /* 0x0000000606067981 */ /* 0x000362000c1e1900 */
[----:B------:R-:W-:Y:S05]  /*10360*/  BRA `(.L_x_7104) ;  /* 0x0000000000147947 */ /* 0x000fea0003800000 */
.L_x_7103:
[----:B------:R-:W-:Y:S05]  /*10370*/  @!P0 BRA `(.L_x_7104) ;  /* 0x0000000000108947 */ /* 0x000fea0003800000 */
[----:B------:R-:W-:Y:S02]  /*10380*/  ULDC.64 UR4, c[0x0][0x208] ;  /* 0x0000820000047ab9 */ /* 0x000fe40000000a00 */
[----:B------:R-:W2:Y:S04]  /*10390*/  LDG.E R6, desc[UR4][R4.64] ;  /* 0x0000000404067981 */ /* 0x000ea8000c1e1900 */
[----:B------:R-:W2:Y:S02]  /*103a0*/  LDG.E R4, desc[UR4][R4.64+0x4] ;  /* 0x0000040404047981 */ /* 0x000ea4000c1e1900 */
[----:B--2---:R-:W-:-:S07]  /*103b0*/  IMAD.IADD R6, R4, 0x1, -R6 ;  /* 0x0000000104067824 */ /* 0x004fce00078e0a06 */
.L_x_7104:
[----:B-----5:R-:W-:Y:S01]  /*103c0*/  IMAD.IADD R2, R6, 0x1, -R0 ;  /* 0x0000000106027824 */ /* 0x020fe200078e0a00 */
[----:B------:R-:W-:Y:S03]  /*103d0*/  BSSY B7, `(.L_x_7105) ;  /* 0x00003fb000077945 */ /* 0x000fe60003800000 */
[C---:B------:R-:W-:Y:S01]  /*103e0*/  VIADD R0, R2.reuse, 0xaf ;  /* 0x000000af02007836 */ /* 0x040fe20000000000 */
[----:B------:R2:W-:Y:S01]  /*103f0*/  STL [R1+0x3c], R2 ;  /* 0x00003c0201007387 */ /* 0x0005e20000100800 */
[----:B------:R-:W-:Y:S02]  /*10400*/  ISETP.GT.AND P0, PT, R2, RZ, PT ;  /* 0x000000ff0200720c */ /* 0x000fe40003f04270 */
[----:B------:R-:W-:-:S05]  /*10410*/  IMAD.HI R0, R0, 0x2e8ba2e9, RZ ;  /* 0x2e8ba2e900007827 */ /* 0x000fca00078e02ff */
        /* <DEDUP_REMOVED lines=9> */
[----:B------:R-:W-:Y:S01]  /*104b0*/  VOTEU.ANY UR4, UPT, PT ;  /* 0x0000000000047886 */ /* 0x000fe200038e0100 */
[----:B------:R-:W-:Y:S01]  /*104c0*/  ULDC.64 UR6, c[0x0][0x208] ;  /* 0x0000820000067ab9 */ /* 0x000fe20000000a00 */
        /* <DEDUP_REMOVED lines=11> */
.L_x_7106:
[----:B--2---:R-:W2:Y:S01]  /*10580*/  LDL R0, [R1+0x4] ;  /* 0x0000040001007983 */ /* 0x004ea20000100800 */
        /* <DEDUP_REMOVED lines=9> */
[----:B------:R-:W-:Y:S01]  /*10620*/  MOV R13, RZ ;  /* 0x000000ff000d7202 */ /* 0x000fe20000000f00 */
[----:B------:R-:W2:Y:S01]  /*10630*/  LDC.64 R2, c[0x4][R2] ;  /* 0x0100000002027b82 */ /* 0x000ea20000000a00 */
[----:B------:R-:W-:Y:S02]  /*10640*/  IMAD.U32 R5, RZ, RZ, UR7 ;  /* 0x00000007ff057e24 */ /* 0x000fe4000f8e00ff */
[----:B------:R-:W-:Y:S02]  /*10650*/  IMAD.U32 R6, RZ, RZ, UR8 ;  /* 0x00000008ff067e24 */ /* 0x000fe4000f8e00ff */
[----:B-1----:R-:W-:-:S02]  /*10660*/  IMAD.U32 R7, RZ, RZ, UR9 ;  /* 0x00000009ff077e24 */ /* 0x002fc4000f8e00ff */
[----:B------:R-:W-:Y:S02]  /*10670*/  IMAD.U32 R10, RZ, RZ, UR4 ;  /* 0x00000004ff0a7e24 */ /* 0x000fe4000f8e00ff */
[----:B------:R-:W-:Y:S02]  /*10680*/  IMAD.U32 R11, RZ, RZ, UR5 ;  /* 0x00000005ff0b7e24 */ /* 0x000fe4000f8e00ff */
[----:B------:R-:W-:Y:S02]  /*10690*/  IMAD.MOV.U32 R8, RZ, RZ, 0x70 ;  /* 0x00000070ff087424 */ /* 0x000fe400078e00ff */
[----:B0-----:R-:W-:-:S07]  /*106a0*/  IMAD.MOV.U32 R12, RZ, RZ, 0x1 ;  /* 0x00000001ff0c7424 */ /* 0x001fce00078e00ff */
[----:B------:R-:W-:-:S07]  /*106b0*/  LEPC R20, `(.L_x_7109) ;  /* 0x000000001014794e */ /* 0x000fce0000000000 */
[----:B--2---:R-:W-:Y:S05]  /*106c0*/  CALL.ABS.NOINC R2 ;  /* 0x0000000002007343 */ /* 0x004fea0003c00000 */
.L_x_7109:
[----:B------:R-:W-:Y:S05]  /*106d0*/  BSYNC B6 ;  /* 0x0000000000067941 */ /* 0x000fea0003800000 */
.L_x_7108:
        /* <DEDUP_REMOVED lines=11> */
[----:B0-----:R-:W-:Y:S01]  /*10790*/  MOV R12, 0x1 ;  /* 0x00000001000c7802 */ /* 0x001fe20000000f00 */
[----:B------:R-:W-:Y:S02]  /*107a0*/  IMAD.U32 R5, RZ, RZ, UR7 ;  /* 0x00000007ff057e24 */ /* 0x000fe4000f8e00ff */
[----:B------:R-:W-:Y:S02]  /*107b0*/  IMAD.U32 R6, RZ, RZ, UR8 ;  /* 0x00000008ff067e24 */ /* 0x000fe4000f8e00ff */
[----:B-1----:R-:W-:-:S02]  /*107c0*/  IMAD.U32 R7, RZ, RZ, UR9 ;  /* 0x00000009ff077e24 */ /* 0x002fc4000f8e00ff */
[----:B------:R-:W-:Y:S02]  /*107d0*/  IMAD.U32 R10, RZ, RZ, UR4 ;  /* 0x00000004ff0a7e24 */ /* 0x000fe4000f8e00ff */
[----:B------:R-:W-:Y:S02]  /*107e0*/  IMAD.U32 R11, RZ, RZ, UR5 ;  /* 0x00000005ff0b7e24 */ /* 0x000fe4000f8e00ff */
[----:B------:R-:W-:Y:S02]  /*107f0*/  IMAD.MOV.U32 R8, RZ, RZ, 0x70 ;  /* 0x00000070ff087424 */ /* 0x000fe400078e00ff */
[----:B--2---:R-:W-:-:S07]  /*10800*/  IMAD.MOV.U32 R13, RZ, RZ, RZ ;  /* 0x000000ffff0d7224 */ /* 0x004fce00078e00ff */
[----:B------:R-:W-:-:S07]  /*10810*/  LEPC R20, `(.L_x_7112) ;  /* 0x000000001014794e */ /* 0x000fce0000000000 */
[----:B---3--:R-:W-:Y:S05]  /*10820*/  CALL.ABS.NOINC R2 ;  /* 0x0000000002007343 */ /* 0x008fea0003c00000 */
.L_x_7112:
[----:B------:R-:W-:Y:S01]  /*10830*/  MOV R2, 0x0 ;  /* 0x0000000000027802 */ /* 0x000fe20000000f00 */
[----:B------:R-:W-:Y:S01]  /*10840*/  ULDC.64 UR6, c[0x4][0x1b8] ;  /* 0x01006e0000067ab9 */ /* 0x000fe20000000a00 */
[----:B------:R-:W-:Y:S01]  /*10850*/  ULDC.64 UR8, c[0x4][0x1c0] ;  /* 0x0100700000087ab9 */ /* 0x000fe20000000a00 */
[----:B------:R-:W-:Y:S01]  /*10860*/  ULDC.64 UR4, c[0x4][0xc0] ;  /* 0x0100300000047ab9 */ /* 0x000fe20000000a00 */
[----:B------:R-:W-:Y:S01]  /*10870*/  IMAD.U32 R4, RZ, RZ, UR6 ;  /* 0x00000006ff047e24 */ /* 0x000fe2000f8e00ff */
[----:B------:R-:W-:Y:S01]  /*10880*/  MOV R12, 0x1 ;  /* 0x00000001000c7802 */ /* 0x000fe20000000f00 */
[----:B------:R-:W0:Y:S01]  /*10890*/  LDC.64 R2, c[0x4][R2] ;  /* 0x0100000002027b82 */ /* 0x000e220000000a00 */
[----:B------:R-:W-:Y:S02]  /*108a0*/  IMAD.U32 R5, RZ, RZ, UR7 ;  /* 0x00000007ff057e24 */ /* 0x000fe4000f8e00ff */
[----:B------:R-:W-:Y:S02]  /*108b0*/  IMAD.U32 R6, RZ, RZ, UR8 ;  /* 0x00000008ff067e24 */ /* 0x000fe4000f8e00ff */
[----:B------:R-:W-:-:S02]  /*108c0*/  IMAD.U32 R7, RZ, RZ, UR9 ;  /* 0x00000009ff077e24 */ /* 0x000fc4000f8e00ff */
[----:B------:R-:W-:Y:S02]  /*108d0*/  IMAD.U32 R10, RZ, RZ, UR4 ;  /* 0x00000004ff0a7e24 */ /* 0x000fe4000f8e00ff */
[----:B------:R-:W-:Y:S02]  /*108e0*/  IMAD.U32 R11, RZ, RZ, UR5 ;  /* 0x00000005ff0b7e24 */ /* 0x000fe4000f8e00ff */
[----:B------:R-:W-:Y:S02]  /*108f0*/  IMAD.MOV.U32 R8, RZ, RZ, 0x70 ;  /* 0x00000070ff087424 */ /* 0x000fe400078e00ff */
[----:B------:R-:W-:-:S07]  /*10900*/  IMAD.MOV.U32 R13, RZ, RZ, RZ ;  /* 0x000000ffff0d7224 */ /* 0x000fce00078e00ff */
[----:B------:R-:W-:-:S07]  /*10910*/  LEPC R20, `(.L_x_7111) ;  /* 0x000000001014794e */ /* 0x000fce0000000000 */
[----:B0-----:R-:W-:Y:S05]  /*10920*/  CALL.ABS.NOINC R2 ;  /* 0x0000000002007343 */ /* 0x001fea0003c00000 */
.L_x_7111:
[----:B------:R-:W-:Y:S05]  /*10930*/  BSYNC B6 ;  /* 0x0000000000067941 */ /* 0x000fea0003800000 */
.L_x_7110:
[----:B------:R-:W2:Y:S01]  /*10940*/  LDL.LU R2, [R1] ;  /* 0x0000000001027983 */ /* 0x000ea20000300800 */
[----:B------:R-:W-:-:S03]  /*10950*/  ULDC.64 UR4, c[0x0][0x9f8] ;  /* 0x00027e0000047ab9 */ /* 0x000fc60000000a00 */
[----:B------:R-:W3:Y:S04]  /*10960*/  LDL.LU R4, [R1+0x1c] ;  /* 0x00001c0001047983 */ /* 0x000ee80000300800 */
[----:B-1----:R-:W4:Y:S01]  /*10970*/  LDL R7, [R1+0xc] ;  /* 0x00000c0001077983 */ /* 0x002f220000100800 */
        /* <DEDUP_REMOVED lines=23> */
.L_x_7216:
        /* <DEDUP_REMOVED lines=9> */
.L_x_7219:
        /* <DEDUP_REMOVED lines=26> */
.L_x_7116:
[----:B------:R-:W4:Y:S04]  /*10d20*/  LDL R7, [R1+0x4] ;  /* 0x0000040001077983 */ /* 0x000f280000100800 */
[----:B--23--:R-:W4:Y:S04]  /*10d30*/  LDL R0, [R1+0x8] ;  /* 0x0000080001007983 */ /* 0x00cf280000100800 */
[----:B------:R-:W2:Y:S01]  /*10d40*/  LDL R2, [R1+0x10] ;  /* 0x0000100001027983 */ /* 0x000ea20000100800 */
[----:B----4-:R-:W-:Y:S01]  /*10d50*/  IMAD R0, R0, 0x8, R7 ;  /* 0x0000000800007824 */ /* 0x010fe200078e0207 */
[----:B--2---:R-:W-:-:S04]  /*10d60*/  SHF.L.U32 R2, R2, 0x1f, RZ ;  /* 0x0000001f02027819 */ /* 0x004fc800000006ff */
[----:B------:R-:W2:Y:S02]  /*10d70*/  SYNCS.PHASECHK.TRANS64.TRYWAIT P0, [R0+URZ+0x34840], R2 ;  /* 0x03484002000075a7 */ /* 0x000ea4000800017f */
[----:B--2---:R-:W-:Y:S05]  /*10d80*/  @!P0 BRA `(.L_x_7117) ;  /* 0x0000004400c48947 */ /* 0x004fea0003800000 */
.L_x_7220:
        /* <DEDUP_REMOVED lines=11> */
.L_x_7118:
        /* <DEDUP_REMOVED lines=11> */
[----:B------:R-:W-:-:S07]  /*10ef0*/  UMOV UR15, 0x40 ;  /* 0x00000040000f7882 */ /* 0x000fce0000000000 */
        /* <DEDUP_REMOVED lines=11> */
[----:B------:R-:W-:-:S03]  /*10fb0*/  UIADD3 UR14, UR6, 0x23c00, URZ ;  /* 0x00023c00060e7890 */ /* 0x000fc6000fffe03f */
[----:B------:R-:W-:-:S04]  /*10fc0*/  UMOV UR6, 0x0 ;  /* 0x0000000000067882 */ /* 0x000fc80000000000 */
[----:B------:R1:W-:Y:S02]  /*10fd0*/  UTMALDG.4D [UR8], [UR4], desc[UR6] ;  /* 0x00000608040075b4 */ /* 0x0003e40008019000 */
[----:B-1----:R-:W-:Y:S01]  /*10fe0*/  UMOV UR8, UR14 ;  /* 0x0000000e00087c82 */ /* 0x002fe20008000000 */
[----:B------:R-:W-:Y:S02]  /*10ff0*/  UMOV UR10, UR15 ;  /* 0x0000000f000a7c82 */ /* 0x000fe40008000000 */
[----:B------:R3:W-:Y:S02]  /*11000*/  UTMALDG.4D [UR8], [UR4], desc[UR6] ;  /* 0x00000608040075b4 */ /* 0x0007e40008019000 */
[----:B---3--:R-:W-:Y:S01]  /*11010*/  NOP ;  /* 0x0000000000007918 */ /* 0x008fe20000000000 */
.L_x_7114:
        /* <DEDUP_REMOVED lines=10> */
[----:B------:R-:W-:Y:S02]  /*110c0*/  ISETP.NE.AND.EX P0, PT, RZ, UR7, PT, P0 ;  /* 0x00000007ff007c0c */ /* 0x000fe4000bf05300 */
[----:B---3--:R-:W-:Y:S02]  /*110d0*/  IADD3 R2, R2, 0x16400, RZ ;  /* 0x0001640002027810 */ /* 0x008fe40007ffe0ff */
[----:B--2---:R-:W-:Y:S02]  /*110e0*/  SHF.R.S32.HI R0, RZ, 0x1f, R3 ;  /* 0x0000001fff007819 */ /* 0x004fe40000011403 */
        /* <DEDUP_REMOVED lines=19> */
[----:B0-----:R-:W-:Y:S01]  /*11220*/  MOV R12, 0x1 ;  /* 0x00000001000c7802 */ /* 0x001fe20000000f00 */
        /* <DEDUP_REMOVED lines=10> */
.L_x_7120:
[----:B------:R-:W-:Y:S05]  /*112d0*/  BSYNC B6 ;  /* 0x0000000000067941 */ /* 0x000fea0003800000 */
.L_x_7119:
        /* <DEDUP_REMOVED lines=10> */
[----:B------:R-:W0:Y:S01]  /*11380*/  S2R R8, SR_TID.X ;  /* 0x0000000000087919 */ /* 0x000e220000002100 */
[----:B-1----:R-:W-:Y:S01]  /*11390*/  ISETP.NE.AND P0, PT, R7, 0x1, PT ;  /* 0x000000010700780c */ /* 0x002fe20003f05270 */
[----:B0-----:R-:W-:-:S02]  /*113a0*/  IMAD.SHL.U32 R9, R9, 0x8, RZ ;  /* 0x0000000809097824 */ /* 0x001fc400078e00ff */
[----:B------:R-:W-:-:S03]  /*113b0*/  IMAD.SHL.U32 R10, R8, 0x8, RZ ;  /* 0x00000008080a7824 */ /* 0x000fc600078e00ff */
[----:B------:R-:W-:-:S04]  /*113c0*/  LOP3.LUT R9, R9, 0x38, RZ, 0xc0, !PT ;  /* 0x0000003809097812 */ /* 0x000fc800078ec0ff */
[----:B------:R-:W-:Y:S02]  /*113d0*/  LOP3.LUT R9, R9, 0x40, RZ, 0xfc, !PT ;  /* 0x0000004009097812 */ /* 0x000fe400078efcff */
        /* <DEDUP_REMOVED lines=44> */
[----:B------:R-:W0:Y:S02]  /*116a0*/  S2R R5, SR_TID.X ;  /* 0x0000000000057919 */ /* 0x000e240000002100 */
[----:B0-----:R-:W-:-:S04]  /*116b0*/  LOP3.LUT R5, R5, 0x7f, RZ, 0xc0, !PT ;  /* 0x0000007f05057812 */ /* 0x001fc800078ec0ff */
[----:B------:R-:W-:Y:S02]  /*116c0*/  SHF.R.U32.HI R6, RZ, 0x3, R5 ;  /* 0x00000003ff067819 */ /* 0x000fe40000011605 */
[----:B------:R-:W2:Y:S01]  /*116d0*/  LDL.LU R5, [R1+0x40] ;  /* 0x0000400001057983 */ /* 0x000ea20000300800 */
[----:B------:R-:W-:Y:S02]  /*116e0*/  ULDC.64 UR4, c[0x0][0x208] ;  /* 0x0000820000047ab9 */ /* 0x000fe40000000a00 */
[----:B------:R-:W-:Y:S01]  /*116f0*/  IMAD.IADD R2, R6, 0x1, R17 ;  /* 0x0000000106027824 */ /* 0x000fe200078e0211 */
[----:B------:R-:W-:Y:S04]  /*11700*/  SHFL.IDX PT, R8, R0, 0x1, 0x181f ;  /* 0x00381f0000087f89 */ /* 0x000fe800000e0000 */
[----:B------:R-:W-:Y:S01]  /*11710*/  SHFL.IDX PT, R6, R0, RZ, 0x181f ;  /* 0x00181fff00067589 */ /* 0x000fe200000e0000 */
[----:B--2---:R-:W-:-:S03]  /*11720*/  IMAD R3, R5, R7, RZ ;  /* 0x0000000705037224 */ /* 0x004fc600078e02ff */
[----:B------:R-:W0:Y:S01]  /*11730*/  SHFL.IDX PT, R7, R4, RZ, 0x181f ;  /* 0x00181fff04077589 */ /* 0x000e2200000e0000 */
[C---:B------:R-:W-:Y:S01]  /*11740*/  VIADD R5, R2.reuse, 0x10 ;  /* 0x0000001002057836 */ /* 0x040fe20000000000 */
[----:B------:R-:W-:-:S04]  /*11750*/  ISETP.GE.AND P4, PT, R2, R3, PT ;  /* 0x000000030200720c */ /* 0x000fc80003f86270 */
[----:B------:R-:W-:Y:S02]  /*11760*/  ISETP.GE.AND P2, PT, R5, R3, PT ;  /* 0x000000030500720c */ /* 0x000fe40003f46270 */
[----:B------:R-:W1:Y:S07]  /*11770*/  SHFL.IDX PT, R5, R4, 0x1, 0x181f ;  /* 0x00381f0004057f89 */ /* 0x000e6e00000e0000 */
[----:B0-----:R-:W-:-:S05]  /*11780*/  @!P4 LEA R7, P3, R10, R7, 0x1 ;  /* 0x000000070a07c211 */ /* 0x001fca00078608ff */
[----:B------:R-:W-:-:S05]  /*11790*/  @!P4 IMAD.X R6, RZ, RZ, R6, P3 ;  /* 0x000000ffff06c224 */ /* 0x000fca00018e0606 */
[----:B------:R-:W-:-:S04]  /*117a0*/  @!P4 LOP3.LUT R7, R7, R6, RZ, 0x3c, !PT ;  /* 0x000000060707c212 */ /* 0x000fc800078e3cff */
[----:B------:R-:W-:-:S04]  /*117b0*/  @!P4 LOP3.LUT R6, R7, R6, RZ, 0x3c, !PT ;  /* 0x000000060706c212 */ /* 0x000fc800078e3cff */
[----:B------:R-:W-:-:S05]  /*117c0*/  @!P4 LOP3.LUT R7, R7, R6, RZ, 0x3c, !PT ;  /* 0x000000060707c212 */ /* 0x000fca00078e3cff */
[----:B-----5:R-:W-:Y:S04]  /*117d0*/  @!P4 LDGSTS.E.BYPASS.LTC128B.128 [R9+0x16400], desc[UR4][R6.64], !P0 ;  /* 0x164000000609cfae */ /* 0x020fe8000c101d44 */
[----:B------:R1:W-:Y:S02]  /*117e0*/  @!P4 LDGSTS.E.BYPASS.LTC128B.128 [R9+0x1a400], desc[UR4][R6.64+0x80], !P1 ;  /* 0x1a4000800609cfae */ /* 0x0003e4000c901d44 */
[----:B-1----:R-:W-:Y:S01]  /*117f0*/  @!P2 LEA R7, P3, R10, R5, 0x1 ;  /* 0x000000050a07a211 */ /* 0x002fe200078608ff */
[----:B------:R-:W-:-:S04]  /*11800*/  VIADD R5, R2, 0x20 ;  /* 0x0000002002057836 */ /* 0x000fc80000000000 */
[----:B------:R-:W-:-:S05]  /*11810*/  @!P2 IMAD.X R6, RZ, RZ, R8, P3 ;  /* 0x000000ffff06a224 */ /* 0x000fca00018e0608 */
[----:B------:R-:W-:-:S04]  /*11820*/  @!P2 LOP3.LUT R7, R7, R6, RZ, 0x3c, !PT ;  /* 0x000000060707a212 */ /* 0x000fc800078e3cff */
[----:B------:R-:W-:-:S04]  /*11830*/  @!P2 LOP3.LUT R6, R7, R6, RZ, 0x3c, !PT ;  /* 0x000000060706a212 */ /* 0x000fc800078e3cff */
[----:B------:R-:W-:-:S05]  /*11840*/  @!P2 LOP3.LUT R7, R7, R6, RZ, 0x3c, !PT ;  /* 0x000000060707a212 */ /* 0x000fca00078e3cff */
        /* <DEDUP_REMOVED lines=45> */
[----:B0-----:R-:W0:Y:S04]  /*11b20*/  SHFL.IDX PT, R6, R0, 0x6, 0x181f ;  /* 0x00d81f0000067f89 */ /* 0x001e2800000e0000 */
[----:B------:R-:W2:Y:S01]  /*11b30*/  SHFL.IDX PT, R0, R0, 0x7, 0x181f ;  /* 0x00f81f0000007f89 */ /* 0x000ea200000e0000 */
[----:B-1----:R-:W-:-:S05]  /*11b40*/  @!P2 LEA R5, P3, R10, R5, 0x1 ;  /* 0x000000050a05a211 */ /* 0x002fca00078608ff */
[----:B0-----:R-:W-:-:S04]  /*11b50*/  @!P2 IMAD.X R6, RZ, RZ, R6, P3 ;  /* 0x000000ffff06a224 */ /* 0x001fc800018e0606 */
[----:B------:R-:W-:Y:S01]  /*11b60*/  @!P2 IMAD.MOV.U32 R7, RZ, RZ, R6 ;  /* 0x000000ffff07a224 */ /* 0x000fe200078e0006 */
[----:B------:R-:W-:-:S05]  /*11b70*/  @!P2 MOV R6, R5 ;  /* 0x000000050006a202 */ /* 0x000fca0000000f00 */
[----:B------:R0:W-:Y:S04]  /*11b80*/  @!P2 LDGSTS.E.BYPASS.LTC128B.128 [R9+0x19400], desc[UR4][R6.64], !P0 ;  /* 0x194000000609afae */ /* 0x0001e8000c101d44 */
[----:B--2---:R0:W-:Y:S02]  /*11b90*/  @!P2 LDGSTS.E.BYPASS.LTC128B.128 [R9+0x1d400], desc[UR4][R6.64+0x80], !P1 ;  /* 0x1d4000800609afae */ /* 0x0041e4000c901d44 */
.L_x_7237:
        /* <DEDUP_REMOVED lines=11> */
[----:B------:R1:W-:Y:S02]  /*11c50*/  LDGSTS.E.BYPASS.LTC128B.128 [R9+0x1dc00], desc[UR4][R2.64+0x80], !P1 ;  /* 0x1dc0008002097fae */ /* 0x0003e4000c901d44 */
.L_x_7123:
[----:B------:R-:W-:Y:S05]  /*11c60*/  BSYNC B0 ;  /* 0x0000000000007941 */ /* 0x000fea0003800000 */
.L_x_7122:
[----:B01----:R-:W2:Y:S01]  /*11c70*/  LDL R9, [R1+0x4] ;  /* 0x0000040001097983 */ /* 0x003ea20000100800 */
[----:B------:R-:W-:Y:S01]  /*11c80*/  PLOP3.LUT P0, PT, PT, PT, PT, 0x80, 0x0 ;  /* 0x000000000000781c */ /* 0x000fe20003f0f070 */
[----:B------:R-:W-:Y:S01]  /*11c90*/  NOP ;  /* 0x0000000000007918 */ /* 0x000fe20000000000 */
[----:B--2---:R-:W-:-:S11]  /*11ca0*/  VIADD R6, R9, 0x34800 ;  /* 0x0003480009067836 */ /* 0x004fd60000000000 */
.L_x_7124:
        /* <DEDUP_REMOVED lines=19> */
.L_x_7238:
[----:B------:R-:W-:Y:S05]  /*11de0*/  BSYNC B0 ;  /* 0x0000000000007941 */ /* 0x000fea0003800000 */
.L_x_7125:
        /* <DEDUP_REMOVED lines=11> */
[----:B------:R-:W-:Y:S02]  /*11ea0*/  ISETP.NE.U32.AND P0, PT, R0, 0x1, PT ;  /* 0x000000010000780c */ /* 0x000fe40003f05070 */
[----:B------:R-:W-:-:S11]  /*11eb0*/  IADD3 R0, R2, -0x2, RZ ;  /* 0xfffffffe02007810 */ /* 0x000fd60007ffe0ff */
        /* <DEDUP_REMOVED lines=21> */
[----:B------:R-:W-:Y:S01]  /*12010*/  ULDC.64 UR8, c[0x0][0x208] ;  /* 0x0000820000087ab9 */ /* 0x000fe20000000a00 */
        /* <DEDUP_REMOVED lines=15> */
.L_x_7133:
[----:B------:R-:W2:Y:S01]  /*12110*/  LDL R2, [R1+0x4] ;  /* 0x0000040001027983 */ /* 0x000ea20000100800 */
[----:B------:R-:W-:Y:S01]  /*12120*/  BSSY B3, `(.L_x_7134) ;  /* 0x0000005000037945 */ /* 0x000fe20003800000 */
[----:B--2---:R-:W-:Y:S01]  /*12130*/  IMAD R3, R7, 0x8, R2 ;  /* 0x0000000807037824 */ /* 0x004fe200078e0202 */
[----:B------:R-:W-:-:S04]  /*12140*/  SHF.L.U32 R2, R10, 0x1f, RZ ;  /* 0x0000001f0a027819 */ /* 0x000fc800000006ff */
[----:B------:R-:W1:Y:S02]  /*12150*/  SYNCS.PHASECHK.TRANS64.TRYWAIT P0, [R3+URZ+0x34840], R2 ;  /* 0x03484002030075a7 */ /* 0x000e64000800017f */
[----:B-1----:R-:W-:Y:S05]  /*12160*/  @!P0 BRA `(.L_x_7135) ;  /* 0x0000003c00cc8947 */ /* 0x002fea0003800000 */
.L_x_7239:
[----:B------:R-:W-:Y:S05]  /*12170*/  BSYNC B3 ;  /* 0x0000000000037941 */ /* 0x000fea0003800000 */
.L_x_7134:
        /* <DEDUP_REMOVED lines=12> */
.L_x_7137:
[----:B------:R-:W-:Y:S05]  /*12240*/  BSYNC B3 ;  /* 0x0000000000037941 */ /* 0x000fea0003800000 */
.L_x_7136:
        /* <DEDUP_REMOVED lines=13> */
.L_x_7138:
        /* <DEDUP_REMOVED lines=16> */
.L_x_7139:
        /* <DEDUP_REMOVED lines=17> */
.L_x_7240:
[----:B------:R-:W-:Y:S05]  /*12530*/  BSYNC B3 ;  /* 0x0000000000037941 */ /* 0x000fea0003800000 */
.L_x_7140:
[----:B------:R1:W5:Y:S04]  /*12540*/  LDL R17, [R1+0x4] ;  /* 0x0000040001117983 */ /* 0x0003680000100800 */
[----:B------:R1:W5:Y:S01]  /*12550*/  LDL R15, [R1+0x8] ;  /* 0x00000800010f7983 */ /* 0x0003620000100800 */
[----:B------:R-:W-:Y:S01]  /*12560*/  BSSY B3, `(.L_x_7142) ;  /* 0x000000c000037945 */ /* 0x000fe20003800000 */
[----:B------:R-:W-:Y:S02]  /*12570*/  IMAD.MOV.U32 R12, RZ, RZ, 0x0 ;  /* 0x00000000ff0c7424 */ /* 0x000fe400078e00ff */
[----:B------:R-:W-:Y:S01]  /*12580*/  IMAD.MOV.U32 R13, RZ, RZ, 0x14f00000 ;  /* 0x14f00000ff0d7424 */ /* 0x000fe200078e00ff */
[----:B------:R-:W-:Y:S06]  /*12590*/  @P1 BRA `(.L_x_7143) ;  /* 0x0000000000201947 */ /* 0x000fec0003800000 */
[----:B------:R-:W2:Y:S01]  /*125a0*/  S2R R5, SR_TID.X ;  /* 0x0000000000057919 */ /* 0x000ea20000002100 */
[----:B0----5:R-:W-:Y:S02]  /*125b0*/  IMAD R2, R15, 0x8, R17 ;  /* 0x000000080f027824 */ /* 0x021fe400078e0211 */
[----:B------:R-:W-:-:S04]  /*125c0*/  IMAD.MOV.U32 R3, RZ, RZ, 0xb000 ;  /* 0x0000b000ff037424 */ /* 0x000fc800078e00ff */
[----:B------:R3:W-:Y:S01]  /*125d0*/  SYNCS.ARRIVE.TRANS64 RZ, [R2+URZ+0x34850], R3 ;  /* 0x0348500302ff79a7 */ /* 0x0007e2000800003f */
[----:B--2---:R-:W-:-:S04]  /*125e0*/  LOP3.LUT R5, R5, 0x1f, RZ, 0xc0, !PT ;  /* 0x0000001f05057812 */ /* 0x004fc800078ec0ff */
[----:B------:R-:W-:-:S13]  /*125f0*/  ISETP.NE.AND P0, PT, R5, RZ, PT ;  /* 0x000000ff0500720c */ /* 0x000fda0003f05270 */
[----:B---3--:R-:W-:Y:S05]  /*12600*/  @!P0 BRA `(.L_x_7143) ;  /* 0x0000000000048947 */ /* 0x008fea0003800000 */
[----:B------:R-:W-:Y:S01]  /*12610*/  BPT.TRAP 0x1 ;  /* 0x000000040000795c */ /* 0x000fe20000300000 */
.L_x_7143:
[----:B------:R-:W-:Y:S05]  /*12620*/  BSYNC B3 ;  /* 0x0000000000037941 */ /* 0x000fea0003800000 */
.L_x_7142:
[----:B------:R-:W2:Y:S04]  /*12630*/  LDL R8, [R1+0x18] ;  /* 0x0000180001087983 */ /* 0x000ea80000100800 */
[----:B0-----:R-:W2:Y:S01]  /*12640*/  LDL.LU R3, [R1+0x14] ;  /* 0x0000140001037983 */ /* 0x001ea20000300800 */
[----:B------:R-:W-:Y:S01]  /*12650*/  R2UR UR10, R11 ;  /* 0x000000000b0a72ca */ /* 0x000fe200000e0000 */
[C-C-:B-----5:R-:W-:Y:S01]  /*12660*/  IMAD R5, R15.reuse, 0x8, R17.reuse ;  /* 0x000000080f057824 */ /* 0x160fe200078e0211 */
[----:B------:R-:W-:Y:S01]  /*12670*/  R2UR UR6, R12 ;  /* 0x000000000c0672ca */ /* 0x000fe200000e0000 */
[----:B------:R-:W-:Y:S01]  /*12680*/  IMAD R2, R15, 0xb000, R17 ;  /* 0x0000b0000f027824 */ /* 0x000fe200078e0211 */
[----:B------:R-:W-:Y:S01]  /*12690*/  R2UR UR7, R13 ;  /* 0x000000000d0772ca */ /* 0x000fe200000e0000 */
[----:B------:R-:W-:Y:S01]  /*126a0*/  UIADD3 UR4, UP0, UR36, 0x470, URZ ;  /* 0x0000047024047890 */ /* 0x000fe2000ff1e03f */
[----:B------:R-:W-:-:S02]  /*126b0*/  PLOP3.LUT P0, PT, PT, PT, PT, 0x80, 0x0 ;  /* 0x000000000000781c */ /* 0x000fc40003f0f070 */
[----:B------:R-:W-:Y:S01]  /*126c0*/  IADD3 R5, R5, 0x34850, RZ ;  /* 0x0003485005057810 */ /* 0x000fe20007ffe0ff */
[----:B------:R-:W-:Y:S01]  /*126d0*/  UIADD3.X UR5, URZ, UR37, URZ, UP0, !UPT ;  /* 0x000000253f057290 */ /* 0x000fe200087fe43f */
[----:B--2---:R-:W-:Y:S02]  /*126e0*/  IMAD R3, R3, 0xb0, R8 ;  /* 0x000000b003037824 */ /* 0x004fe400078e0208 */
[----:B------:R-:W-:-:S09]  /*126f0*/  VIADD R8, R2, 0x400 ;  /* 0x0000040002087836 */ /* 0x000fd20000000000 */
.L_x_7144:
        /* <DEDUP_REMOVED lines=16> */
.L_x_7145:
        /* <DEDUP_REMOVED lines=13> */
.L_x_7132:
[----:B------:R-:W-:Y:S05]  /*128d0*/  BSYNC B1 ;  /* 0x0000000000017941 */ /* 0x000fea0003800000 */
.L_x_7131:
[----:B0-----:R-:W2:Y:S04]  /*128e0*/  LDL.LU R0, [R1+0x30] ;  /* 0x0000300001007983 */ /* 0x001ea80000300800 */
[----:B------:R0:W-:Y:S04]  /*128f0*/  STL [R1+0x8], R7 ;  /* 0x0000080701007387 */ /* 0x0001e80000100800 */
[----:B------:R0:W-:Y:S02]  /*12900*/  STL [R1+0x10], R10 ;  /* 0x0000100a01007387 */ /* 0x0001e40000100800 */
[----:B0-2---:R-:W-:-:S07]  /*12910*/  VIADD R0, R0, 0xfffffffd ;  /* 0xfffffffd00007836 */ /* 0x005fce0000000000 */
.L_x_7130:
[----:B------:R-:W-:Y:S05]  /*12920*/  BSYNC B2 ;  /* 0x0000000000027941 */ /* 0x000fea0003800000 */
.L_x_7129:
[----:B------:R-:W2:Y:S01]  /*12930*/  LDL.LU R2, [R1+0x2c] ;  /* 0x00002c0001027983 */ /* 0x000ea20000300800 */
[----:B------:R-:W-:-:S05]  /*12940*/  IMAD.MOV R9, RZ, RZ, -R9 ;  /* 0x000000ffff097224 */ /* 0x000fca00078e0a09 */
[----:B--2---:R-:W-:-:S13]  /*12950*/  ISETP.NE.AND P0, PT, R2, R9, PT ;  /* 0x000000090200720c */ /* 0x004fda0003f05270 */
[----:B------:R-:W-:Y:S05]  /*12960*/  @!P0 BRA `(.L_x_7128) ;  /* 0x0000001400088947 */ /* 0x000fea0003800000 */
[----:B------:R0:W5:Y:S02]  /*12970*/  LDL R8, [R1] ;  /* 0x0000000001087983 */ /* 0x0001640000100800 */
.L_x_7176:
        /* <DEDUP_REMOVED lines=37> */
.L_x_7148:
[----:B------:R-:W3:Y:S01]  /*12bd0*/  LDL R2, [R1+0x4] ;  /* 0x0000040001027983 */ /* 0x000ee20000100800 */
[----:B------:R-:W-:Y:S01]  /*12be0*/  BSSY B2, `(.L_x_7149) ;  /* 0x0000005000027945 */ /* 0x000fe20003800000 */
[----:B---3--:R-:W-:Y:S01]  /*12bf0*/  IMAD R3, R4, 0x8, R2 ;  /* 0x0000000804037824 */ /* 0x008fe200078e0202 */
[----:B------:R-:W-:-:S04]  /*12c00*/  SHF.L.U32 R2, R5, 0x1f, RZ ;  /* 0x0000001f05027819 */ /* 0x000fc800000006ff */
[----:B------:R-:W3:Y:S02]  /*12c10*/  SYNCS.PHASECHK.TRANS64.TRYWAIT P0, [R3+URZ+0x34840], R2 ;  /* 0x03484002030075a7 */ /* 0x000ee4000800017f */
[----:B---3--:R-:W-:Y:S05]  /*12c20*/  @!P0 BRA `(.L_x_7150) ;  /* 0x0000003400448947 */ /* 0x008fea0003800000 */
.L_x_7241:
[----:B------:R-:W-:Y:S05]  /*12c30*/  BSYNC B2 ;  /* 0x0000000000027941 */ /* 0x000fea0003800000 */
.L_x_7149:
        /* <DEDUP_REMOVED lines=12> */
.L_x_7152:
[----:B------:R-:W-:Y:S05]  /*12d00*/  BSYNC B2 ;  /* 0x0000000000027941 */ /* 0x000fea0003800000 */
.L_x_7151:
[----:B---3--:R-:W2:Y:S04]  /*12d10*/  LDL R2, [R1+0x4] ;  /* 0x0000040001027983 */ /* 0x008ea80000100800 */
[----:B------:R-:W3:Y:S01]  /*12d20*/  LDL R9, [R1+0x18] ;  /* 0x0000180001097983 */ /* 0x000ee20000100800 */
        /* <DEDUP_REMOVED lines=11> */
.L_x_7153:
        /* <DEDUP_REMOVED lines=16> */
.L_x_7154:
        /* <DEDUP_REMOVED lines=17> */
.L_x_7242:
[----:B------:R-:W-:Y:S05]  /*12ff0*/  BSYNC B2 ;  /* 0x0000000000027941 */ /* 0x000fea0003800000 */
.L_x_7155:
        /* <DEDUP_REMOVED lines=11> */
.L_x_7158:
[----:B------:R-:W-:Y:S05]  /*130b0*/  BSYNC B2 ;  /* 0x0000000000027941 */ /* 0x000fea0003800000 */
.L_x_7157:
        /* <DEDUP_REMOVED lines=14> */
.L_x_7159:
        /* <DEDUP_REMOVED lines=16> */
.L_x_7160:
        /* <DEDUP_REMOVED lines=13> */
.L_x_7147:
[----:B------:R-:W-:Y:S05]  /*13370*/  BSYNC B1 ;  /* 0x0000000000017941 */ /* 0x000fea0003800000 */
.L_x_7146:
        /* <DEDUP_REMOVED lines=25> */
[----:B------:R-:W-:-:S04]  /*13510*/  @P0 SHF.R.U32.HI R2, RZ, R3, R8 ;  /* 0x00000003ff020219 */ /* 0x000fc80000011608 */
[----:B------:R-:W-:-:S05]  /*13520*/  IADD3 R3, -R2, RZ, RZ ;  /* 0x000000ff02037210 */ /* 0x000fca0007ffe1ff */
        /* <DEDUP_REMOVED lines=9> */
.L_x_7163:
[----:B------:R-:W4:Y:S01]  /*135c0*/  LDL R2, [R1+0x4] ;  /* 0x0000040001027983 */ /* 0x000f220000100800 */
[----:B------:R-:W-:Y:S01]  /*135d0*/  SHF.L.U32 R3, R10, 0x1f, RZ ;  /* 0x0000001f0a037819 */ /* 0x000fe200000006ff */
[----:B------:R-:W-:Y:S01]  /*135e0*/  BSSY B2, `(.L_x_7164) ;  /* 0x0000004000027945 */ /* 0x000fe20003800000 */
[----:B----4-:R-:W-:-:S04]  /*135f0*/  IMAD R2, R11, 0x8, R2 ;  /* 0x000000080b027824 */ /* 0x010fc800078e0202 */
[----:B------:R-:W4:Y:S02]  /*13600*/  SYNCS.PHASECHK.TRANS64.TRYWAIT P0, [R2+URZ+0x34840], R3 ;  /* 0x03484003020075a7 */ /* 0x000f24000800017f */
[----:B----4-:R-:W-:Y:S05]  /*13610*/  @!P0 BRA `(.L_x_7165) ;  /* 0x0000002800f08947 */ /* 0x010fea0003800000 */
.L_x_7243:
[----:B------:R-:W-:Y:S05]  /*13620*/  BSYNC B2 ;  /* 0x0000000000027941 */ /* 0x000fea0003800000 */
.L_x_7164:
        /* <DEDUP_REMOVED lines=12> */
.L_x_7167:
[----:B------:R-:W-:Y:S05]  /*136f0*/  BSYNC B2 ;  /* 0x0000000000027941 */ /* 0x000fea0003800000 */
.L_x_7166:
[----:B----4-:R-:W2:Y:S04]  /*13700*/  LDL R2, [R1+0x8] ;  /* 0x0000080001027983 */ /* 0x010ea80000100800 */
[----:B---3--:R-:W3:Y:S04]  /*13710*/  LDL R10, [R1+0x4] ;  /* 0x00000400010a7983 */ /* 0x008ee80000100800 */
[----:B------:R-:W4:Y:S01]  /*13720*/  LDL R9, [R1+0x18] ;  /* 0x0000180001097983 */ /* 0x000f220000100800 */
        /* <DEDUP_REMOVED lines=12> */
.L_x_7168:
        /* <DEDUP_REMOVED lines=13> */
[----:B------:R-:W-:Y:S01]  /*138c0*/  IADD3 R2, R2, 0x23c00, RZ ;  /* 0x00023c0002027810 */ /* 0x000fe20007ffe0ff */
[----:B------:R-:W-:Y:S01]  /*138d0*/  UMOV UR7, 0x14f00000 ;  /* 0x14f0000000077882 */ /* 0x000fe20000000000 */
[----:B------:R-:W-:-:S15]  /*138e0*/  R2UR UR10, R13 ;  /* 0x000000000d0a72ca */ /* 0x000fde00000e0000 */
.L_x_7169:
        /* <DEDUP_REMOVED lines=15> */
.L_x_7244:
[----:B------:R-:W-:Y:S05]  /*139e0*/  BSYNC B2 ;  /* 0x0000000000027941 */ /* 0x000fea0003800000 */
.L_x_7170:
        /* <DEDUP_REMOVED lines=11> */
.L_x_7173:
[----:B------:R-:W-:Y:S05]  /*13aa0*/  BSYNC B2 ;  /* 0x0000000000027941 */ /* 0x000fea0003800000 */
.L_x_7172:
        /* <DEDUP_REMOVED lines=13> */
.L_x_7174:
        /* <DEDUP_REMOVED lines=16> */
.L_x_7175:
        /* <DEDUP_REMOVED lines=13> */
.L_x_7162:
[----:B------:R-:W-:Y:S05]  /*13d50*/  BSYNC B1 ;  /* 0x0000000000017941 */ /* 0x000fea0003800000 */
.L_x_7161:
[C---:B------:R-:W-:Y:S01]  /*13d60*/  ISETP.GT.AND P0, PT, R0.reuse, 0x1, PT ;  /* 0x000000010000780c */ /* 0x040fe20003f04270 */
[----:B------:R-:W-:-:S12]  /*13d70*/  VIADD R0, R0, 0xfffffffe ;  /* 0xfffffffe00007836 */ /* 0x000fd80000000000 */
[----:B------:R-:W-:Y:S05]  /*13d80*/  @P0 BRA `(.L_x_7176) ;  /* 0xffffffe800fc0947 */ /* 0x000fea000383ffff */
.L_x_7128:
[----:B------:R-:W-:Y:S05]  /*13d90*/  BSYNC B0 ;  /* 0x0000000000007941 */ /* 0x000fea0003800000 */
.L_x_7127:
        /* <DEDUP_REMOVED lines=18> */
.L_x_7178:
[----:B------:R-:W-:Y:S05]  /*13ec0*/  BSYNC B0 ;  /* 0x0000000000007941 */ /* 0x000fea0003800000 */
.L_x_7177:
        /* <DEDUP_REMOVED lines=8> */
[----:B------:R-:W-:-:S02]  /*13f50*/  ISETP.NE.AND P1, PT, R3, RZ, PT ;  /* 0x000000ff0300720c */ /* 0x000fc40003f25270 */
[----:B--2---:R-:W-:Y:S02]  /*13f60*/  LEA R2, R2, R4, 0x3 ;  /* 0x0000000402027211 */ /* 0x004fe400078e18ff */
[----:B---3--:R-:W-:-:S04]  /*13f70*/  SHF.L.U32 R0, R0, 0x1f, RZ ;  /* 0x0000001f00007819 */ /* 0x008fc800000006ff */
[----:B------:R-:W0:Y:S02]  /*13f80*/  SYNCS.PHASECHK.TRANS64.TRYWAIT P0, [R2+URZ+0x34860], R0 ;  /* 0x03486000020075a7 */ /* 0x000e24000800017f */
[----:B0-----:R-:W-:Y:S05]  /*13f90*/  @!P0 BRA `(.L_x_7182) ;  /* 0x0000002000b88947 */ /* 0x001fea0003800000 */
.L_x_7245:
[----:B------:R-:W-:Y:S05]  /*13fa0*/  BSYNC B1 ;  /* 0x0000000000017941 */ /* 0x000fea0003800000 */
.L_x_7181:
        /* <DEDUP_REMOVED lines=9> */
.L_x_7184:
[----:B------:R-:W-:Y:S05]  /*14040*/  BSYNC B1 ;  /* 0x0000000000017941 */ /* 0x000fea0003800000 */
.L_x_7183:
[----:B------:R-:W2:Y:S04]  /*14050*/  LDL R5, [R1+0x4] ;  /* 0x0000040001057983 */ /* 0x000ea80000100800 */
[----:B0-----:R-:W2:Y:S04]  /*14060*/  LDL R0, [R1+0x8] ;  /* 0x0000080001007983 */ /* 0x001ea80000100800 */
[----:B------:R-:W3:Y:S04]  /*14070*/  LDL.LU R4, [R1+0x18] ;  /* 0x0000180001047983 */ /* 0x000ee80000300800 */
        /* <DEDUP_REMOVED lines=9> */
[----:B---3--:R-:W-:Y:S02]  /*14110*/  IMAD R3, R3, 0xb0, R4 ;  /* 0x000000b003037824 */ /* 0x008fe400078e0204 */
[----:B------:R-:W-:-:S07]  /*14120*/  VIADD R4, R0, 0x400 ;  /* 0x0000040000047836 */ /* 0x000fce0000000000 */
.L_x_7185:
        /* <DEDUP_REMOVED lines=16> */
.L_x_7186:
        /* <DEDUP_REMOVED lines=11> */
.L_x_7180:
[----:B------:R-:W-:Y:S05]  /*142e0*/  BSYNC B0 ;  /* 0x0000000000007941 */ /* 0x000fea0003800000 */
.L_x_7179:
        /* <DEDUP_REMOVED lines=9> */
.L_x_7107:
[----:B------:R-:W-:Y:S05]  /*14380*/  BSYNC B7 ;  /* 0x0000000000077941 */ /* 0x000fea0003800000 */
.L_x_7105:
        /* <DEDUP_REMOVED lines=9> */
[----:B------:R2:W3:Y:S04]  /*14420*/  LDS.128 R16, [R0+0x348d0] ;  /* 0x0348d00000107984 */ /* 0x0004e80000000c00 */
[----:B------:R2:W-:Y:S01]  /*14430*/  STL [R1+0x4], R0 ;  /* 0x0000040001007387 */ /* 0x0005e20000100800 */
[----:B------:R-:W-:Y:S06]  /*14440*/  BAR.ARV 0x4, 0x180 ;  /* 0x0106000000007b1d */ /* 0x000fec0000002000 */
[----:B------:R-:W-:Y:S05]  /*14450*/  BRA `(.L_x_7188) ;  /* 0x0000000800507947 */ /* 0x000fea0003800000 */
.L_x_7187:
[----:B------:R-:W1:Y:S01]  /*14460*/  S2R R0, SR_TID.X ;  /* 0x0000000000007919 */ /* 0x000e620000002100 */
[----:B------:R-:W-:Y:S01]  /*14470*/  UMOV UR4, 0xffffffff ;  /* 0xffffffff00047882 */ /* 0x000fe20000000000 */
[----:B-1--4-:R-:W-:-:S04]  /*14480*/  LOP3.LUT R7, R0, 0x1f, RZ, 0xc0, !PT ;  /* 0x0000001f00077812 */ /* 0x012fc800078ec0ff */
        /* <DEDUP_REMOVED lines=14> */
[----:B0-----:R-:W-:Y:S01]  /*14570*/  IMAD.MOV.U32 R2, RZ, RZ, RZ ;  /* 0x000000ffff027224 */ /* 0x001fe200078e00ff */
[----:B--2---:R-:W-:Y:S02]  /*14580*/  @!P1 MOV R2, R3 ;  /* 0x0000000300029202 */ /* 0x004fe40000000f00 */
[----:B------:R-:W-:-:S03]  /*14590*/  ISETP.NE.AND P1, PT, R7, RZ, PT ;  /* 0x000000ff0700720c */ /* 0x000fc60003f25270 */
        /* <DEDUP_REMOVED lines=17> */
.L_x_7255:
[----:B------:R-:W-:Y:S02]  /*146b0*/  ULDC UR4, c[0x0][0xc38] ;  /* 0x00030e0000047ab9 */ /* 0x000fe40000000800 */
[----:B0-----:R-:W-:-:S04]  /*146c0*/  IMAD.U32 R16, RZ, RZ, UR4 ;  /* 0x00000004ff107e24 */ /* 0x001fc8000f8e00ff */
[----:B--2---:R-:W-:-:S04]  /*146d0*/  IMAD R6, R6, R16, RZ ;  /* 0x0000001006067224 */ /* 0x004fc800078e02ff */
[----:B------:R-:W-:-:S05]  /*146e0*/  IMAD.IADD R4, R4, 0x1, R6 ;  /* 0x0000000104047824 */ /* 0x000fca00078e0206 */
[----:B-1----:R-:W-:-:S13]  /*146f0*/  ISETP.GT.AND P6, PT, R4, R0, PT ;  /* 0x000000000400720c */ /* 0x002fda0003fc4270 */
[----:B------:R-:W-:Y:S05]  /*14700*/  @P6 BRA `(.L_x_7190) ;  /* 0x0000000000a06947 */ /* 0x000fea0003800000 */
.L_x_7195:
[----:B0-----:R-:W0:Y:S01]  /*14710*/  LDC R2, c[0x0][0xc3c] ;  /* 0x00030f00ff027b82 */ /* 0x001e220000000800 */
[----:B------:R-:W-:-:S05]  /*14720*/  VIADD R19, R19, 0x1f ;  /* 0x0000001f13137836 */ /* 0x000fca0000000000 */
[----:B0-----:R-:W-:-:S13]  /*14730*/  ISETP.GE.AND P6, PT, R19, R2, PT ;  /* 0x000000021300720c */ /* 0x001fda0003fc6270 */
[----:B------:R-:W-:Y:S05]  /*14740*/  @P6 BRA `(.L_x_7191) ;  /* 0x0000000400486947 */ /* 0x000fea0003800000 */
[----:B------:R-:W0:Y:S01]  /*14750*/  S2R R3, SR_TID.X ;  /* 0x0000000000037919 */ /* 0x000e220000002100 */
[----:B------:R-:W-:Y:S01]  /*14760*/  BSSY B0, `(.L_x_7192) ;  /* 0x000000a000007945 */ /* 0x000fe20003800000 */
[----:B0-----:R-:W-:-:S04]  /*14770*/  LOP3.LUT R3, R3, 0x1f, RZ, 0xc0, !PT ;  /* 0x0000001f03037812 */ /* 0x001fc800078ec0ff */
[----:B------:R-:W-:-:S04]  /*14780*/  IADD3 R5, R19, R3, RZ ;  /* 0x0000000313057210 */ /* 0x000fc80007ffe0ff */
[----:B------:R-:W-:Y:S01]  /*14790*/  ISETP.GE.OR P6, PT, R5, R2, !P0 ;  /* 0x000000020500720c */ /* 0x000fe200047c6670 */
[----:B------:R-:W-:-:S12]  /*147a0*/  IMAD.MOV.U32 R2, RZ, RZ, RZ ;  /* 0x000000ffff027224 */ /* 0x000fd800078e00ff */
[----:B------:R-:W-:Y:S05]  /*147b0*/  @P6 BRA `(.L_x_7193) ;  /* 0x0000000000106947 */ /* 0x000fea0003800000 */
[----:B------:R-:W0:Y:S01]  /*147c0*/  LDC.64 R2, c[0x0][0xc80] ;  /* 0x00032000ff027b82 */ /* 0x000e220000000a00 */
[----:B------:R-:W-:Y:S01]  /*147d0*/  ULDC.64 UR4, c[0x0][0x208] ;  /* 0x0000820000047ab9 */ /* 0x000fe20000000a00 */
[----:B0-----:R-:W-:-:S06]  /*147e0*/  IMAD.WIDE R2, R5, 0x4, R2 ;  /* 0x0000000405027825 */ /* 0x001fcc00078e0202 */
[----:B------:R0:W5:Y:S02]  /*147f0*/  LDG.E R2, desc[UR4][R2.64] ;  /* 0x0000000402027981 */ /* 0x000164000c1e1900 */
.L_x_7193:
[----:B------:R-:W-:Y:S05]  /*14800*/  BSYNC B0 ;  /* 0x0000000000007941 */ /* 0x000fea0003800000 */
.L_x_7192:
        /* <DEDUP_REMOVED lines=17> */
[----:B------:R0:W1:Y:S02]  /*14920*/  SHFL.IDX PT, R6, R3, 0x1f, 0x1f ;  /* 0x03e01f0003067f89 */ /* 0x00006400000e0000 */
.L_x_7263:
[----:B------:R-:W-:Y:S02]  /*14930*/  ULDC UR4, c[0x0][0xc38] ;  /* 0x00030e0000047ab9 */ /* 0x000fe40000000800 */
[----:B------:R-:W-:-:S04]  /*14940*/  IMAD.U32 R16, RZ, RZ, UR4 ;  /* 0x00000004ff107e24 */ /* 0x000fc8000f8e00ff */
[----:B-1----:R-:W-:-:S04]  /*14950*/  IMAD R6, R6, R16, RZ ;  /* 0x0000001006067224 */ /* 0x002fc800078e02ff */
[----:B------:R-:W-:-:S05]  /*14960*/  IMAD.IADD R4, R6, 0x1, R4 ;  /* 0x0000000106047824 */ /* 0x000fca00078e0204 */
[----:B------:R-:W-:-:S13]  /*14970*/  ISETP.GT.AND P6, PT, R4, R0, PT ;  /* 0x000000000400720c */ /* 0x000fda0003fc4270 */
[----:B------:R-:W-:Y:S05]  /*14980*/  @!P6 BRA `(.L_x_7195) ;  /* 0xfffffffc0060e947 */ /* 0x000fea000383ffff */
.L_x_7190:
        /* <DEDUP_REMOVED lines=8> */
.L_x_7267:
[----:B------:R-:W-:Y:S01]  /*14a10*/  ISETP.NE.AND P0, PT, R5, RZ, PT ;  /* 0x000000ff0500720c */ /* 0x000fe20003f05270 */
[----:B-1----:R-:W-:-:S12]  /*14a20*/  IMAD.MOV.U32 R2, RZ, RZ, RZ ;  /* 0x000000ffff027224 */ /* 0x002fd800078e00ff */
[----:B------:R-:W-:Y:S05]  /*14a30*/  @!P0 BRA `(.L_x_7197) ;  /* 0x0000000000108947 */ /* 0x000fea0003800000 */
[----:B------:R-:W-:Y:S01]  /*14a40*/  UMOV UR4, 0xffffffff ;  /* 0xffffffff00047882 */ /* 0x000fe20000000000 */
[----:B------:R-:W-:Y:S02]  /*14a50*/  VIADD R12, R4, 0xffffffff ;  /* 0xffffffff040c7836 */ /* 0x000fe40000000000 */
[----:B------:R-:W-:Y:S05]  /*14a60*/  BRA.DIV UR4, `(.L_x_7198) ;  /* 0x0000002204607947 */ /* 0x000fea000b800000 */
[----:B------:R1:W3:Y:S02]  /*14a70*/  SHFL.IDX PT, R2, R3, R12, 0x1f ;  /* 0x00001f0c03027589 */ /* 0x0002e400000e0000 */
.L_x_7197:
        /* <DEDUP_REMOVED lines=31> */
.L_x_7191:
[----:B------:R-:W-:Y:S01]  /*14c70*/  UMOV UR4, URZ ;  /* 0x0000003f00047c82 */ /* 0x000fe20008000000 */
[----:B------:R-:W-:Y:S01]  /*14c80*/  UMOV UR5, URZ ;  /* 0x0000003f00057c82 */ /* 0x000fe20008000000 */
[----:B------:R-:W-:Y:S01]  /*14c90*/  ULDC UR6, c[0x0][0xc3c] ;  /* 0x00030f0000067ab9 */ /* 0x000fe20000000800 */
[----:B------:R-:W-:Y:S01]  /*14ca0*/  IMAD.MOV.U32 R16, RZ, RZ, R0 ;  /* 0x000000ffff107224 */ /* 0x000fe200078e0000 */
[----:B------:R-:W-:Y:S01]  /*14cb0*/  MOV R19, UR6 ;  /* 0x0000000600137c02 */ /* 0x000fe20008000f00 */
[----:B------:R-:W-:Y:S02]  /*14cc0*/  IMAD.U32 R17, RZ, RZ, UR4 ;  /* 0x00000004ff117e24 */ /* 0x000fe4000f8e00ff */
[----:B------:R-:W-:-:S07]  /*14cd0*/  IMAD.U32 R18, RZ, RZ, UR5 ;  /* 0x00000005ff127e24 */ /* 0x000fce000f8e00ff */
.L_x_7199:
[----:B------:R0:W2:Y:S01]  /*14ce0*/  LDL R2, [R1+0x4] ;  /* 0x0000040001027983 */ /* 0x0000a20000100800 */
[----:B------:R-:W1:Y:S01]  /*14cf0*/  S2R R0, SR_TID.X ;  /* 0x0000000000007919 */ /* 0x000e620000002100 */
[----:B------:R-:W-:Y:S05]  /*14d00*/  WARPSYNC.ALL ;  /* 0x0000000000007948 */ /* 0x000fea0003800000 */
[----:B-1----:R-:W-:Y:S01]  /*14d10*/  LOP3.LUT R0, R0, 0x1f, RZ, 0xc0, !PT ;  /* 0x0000001f00007812 */ /* 0x002fe200078ec0ff */
        /* <DEDUP_REMOVED lines=8> */
.L_x_7188:
[----:B------:R-:W-:Y:S02]  /*14da0*/  ULDC UR4, c[0x0][0xc3c] ;  /* 0x00030f0000047ab9 */ /* 0x000fe40000000800 */
[----:B---3--:R-:W-:-:S13]  /*14db0*/  ISETP.GE.AND P0, PT, R19, UR4, PT ;  /* 0x0000000413007c0c */ /* 0x008fda000bf06270 */
[----:B------:R-:W-:Y:S05]  /*14dc0*/  @!P0 BRA `(.L_x_7200) ;  /* 0xffffffb000488947 */ /* 0x000fea000383ffff */
[----:B------:R-:W-:Y:S05]  /*14dd0*/  BSYNC B8 ;  /* 0x0000000000087941 */ /* 0x000fea0003800000 */
.L_x_7101:
[----:B--2---:R-:W2:Y:S01]  /*14de0*/  LDL.LU R0, [R1+0x50] ;  /* 0x0000500001007983 */ /* 0x004ea20000300800 */
[----:B------:R-:W-:Y:S01]  /*14df0*/  BSSY B0, `(.L_x_7201) ;  /* 0x000000b000007945 */ /* 0x000fe20003800000 */
[----:B------:R-:W3:Y:S01]  /*14e00*/  S2R R5, SR_CgaCtaId ;  /* 0x0000000000057919 */ /* 0x000ee20000008800 */
[----:B--2---:R-:W-:-:S05]  /*14e10*/  VIADD R0, R0, 0x1 ;  /* 0x0000000100007836 */ /* 0x004fca0000000000 */
[----:B0-----:R-:W-:-:S04]  /*14e20*/  LEA.HI R2, R0, R0, RZ, 0x1 ;  /* 0x0000000000027211 */ /* 0x001fc800078f08ff */
[----:B------:R-:W-:-:S05]  /*14e30*/  LOP3.LUT R3, R2, 0xfffffffe, RZ, 0xc0, !PT ;  /* 0xfffffffe02037812 */ /* 0x000fca00078ec0ff */
[----:B------:R-:W-:Y:S01]  /*14e40*/  IMAD.IADD R3, R0, 0x1, -R3 ;  /* 0x0000000100037824 */ /* 0x000fe200078e0a03 */
[----:B------:R-:W-:-:S04]  /*14e50*/  MOV R0, 0x400 ;  /* 0x0000040000007802 */ /* 0x000fc80000000f00 */
[----:B---3--:R-:W-:Y:S02]  /*14e60*/  LEA R0, R5, R0, 0x18 ;  /* 0x0000000005007211 */ /* 0x008fe400078ec0ff */
[----:B------:R-:W-:-:S04]  /*14e70*/  SHF.L.U32 R3, R3, 0x1f, RZ ;  /* 0x0000001f03037819 */ /* 0x000fc800000006ff */
[----:B------:R-:W0:Y:S02]  /*14e80*/  SYNCS.PHASECHK.TRANS64.TRYWAIT P0, [R0+URZ+0x34820], R3 ;  /* 0x03482003000075a7 */ /* 0x000e24000800017f */
[----:B0-----:R-:W-:Y:S05]  /*14e90*/  @!P0 BRA `(.L_x_7202) ;  /* 0x0000001c007c8947 */ /* 0x001fea0003800000 */
.L_x_7270:
[----:B------:R-:W-:Y:S05]  /*14ea0*/  BSYNC B0 ;  /* 0x0000000000007941 */ /* 0x000fea0003800000 */
.L_x_7201:
[----:B------:R-:W-:-:S03]  /*14eb0*/  UMOV UR4, 0xffffffff ;  /* 0xffffffff00047882 */ /* 0x000fc60000000000 */
[----:B------:R-:W-:Y:S05]  /*14ec0*/  BRA.DIV UR4, `(.L_x_7203) ;  /* 0x0000001e04847947 */ /* 0x000fea000b800000 */
[----:B------:R-:W2:Y:S02]  /*14ed0*/  S2R R2, SR_TID.X ;  /* 0x0000000000027919 */ /* 0x000ea40000002100 */
[----:B--2---:R-:W-:-:S04]  /*14ee0*/  SHF.R.U32.HI R2, RZ, 0x5, R2 ;  /* 0x00000005ff027819 */ /* 0x004fc80000011602 */
[----:B------:R-:W-:-:S05]  /*14ef0*/  LOP3.LUT R2, R2, 0x3, RZ, 0xc0, !PT ;  /* 0x0000000302027812 */ /* 0x000fca00078ec0ff */
[----:B------:R2:W3:Y:S02]  /*14f00*/  SHFL.IDX PT, R14, R2, RZ, 0x1f ;  /* 0x00001fff020e7589 */ /* 0x0004e400000e0000 */
.L_x_7273:
[----:B---3--:R-:W-:Y:S01]  /*14f10*/  ISETP.NE.AND P0, PT, R14, RZ, PT ;  /* 0x000000ff0e00720c */ /* 0x008fe20003f05270 */
[----:B------:R-:W-:-:S12]  /*14f20*/  BSSY B0, `(.L_x_7204) ;  /* 0x0000027000007945 */ /* 0x000fd80003800000 */
[----:B------:R-:W-:Y:S05]  /*14f30*/  @P0 BRA `(.L_x_7205) ;  /* 0x0000000000940947 */ /* 0x000fea0003800000 */
[----:B------:R-:W-:-:S03]  /*14f40*/  UMOV UR4, 0xffffffff ;  /* 0xffffffff00047882 */ /* 0x000fc60000000000 */
[----:B------:R-:W-:Y:S05]  /*14f50*/  BRA.DIV UR4, `(.L_x_7206) ;  /* 0x0000001e04947947 */ /* 0x000fea000b800000 */
[----:B------:R-:W-:-:S13]  /*14f60*/  ELECT P6, URZ, PT ;  /* 0x00000000003f782f */ /* 0x000fda00038c0000 */
.L_x_7276:
[----:B------:R-:W-:Y:S05]  /*14f70*/  @!P6 BRA `(.L_x_7205) ;  /* 0x000000000084e947 */ /* 0x000fea0003800000 */
[----:B--2---:R-:W2:Y:S02]  /*14f80*/  LDL.LU R2, [R1+0x5c] ;  /* 0x00005c0001027983 */ /* 0x004ea40000300800 */
[----:B--2---:R-:W-:-:S04]  /*14f90*/  LOP3.LUT R2, R2, 0x2, RZ, 0xfc, !PT ;  /* 0x0000000202027812 */ /* 0x004fc800078efcff */
[----:B------:R-:W-:-:S13]  /*14fa0*/  ISETP.NE.AND P2, PT, R2, 0x3, PT ;  /* 0x000000030200780c */ /* 0x000fda0003f45270 */
[----:B------:R-:W-:Y:S05]  /*14fb0*/  @!P2 BRA `(.L_x_7207) ;  /* 0x000000000004a947 */ /* 0x000fea0003800000 */
[----:B------:R-:W-:Y:S01]  /*14fc0*/  BPT.TRAP 0x1 ;  /* 0x000000040000795c */ /* 0x000fe20000300000 */
.L_x_7207:
        /* <DEDUP_REMOVED lines=14> */
.L_x_7277:
[----:B------:R-:W1:Y:S02]  /*150b0*/  SYNCS.PHASECHK.TRANS64.TRYWAIT P0, [R7+URZ], R2 ;  /* 0x00000002070075a7 */ /* 0x000e64000800017f */
[----:B-1----:R-:W-:Y:S05]  /*150c0*/  @!P0 BRA `(.L_x_7209) ;  /* 0x0000001c006c8947 */ /* 0x002fea0003800000 */
.L_x_7278:
[----:B------:R-:W-:Y:S05]  /*150d0*/  @!P2 BRA `(.L_x_7210) ;  /* 0x000000000004a947 */ /* 0x000fea0003800000 */
[----:B------:R-:W-:Y:S01]  /*150e0*/  BPT.TRAP 0x1 ;  /* 0x000000040000795c */ /* 0x000fe20000300000 */
.L_x_7210:
[----:B------:R-:W2:Y:S01]  /*150f0*/  LDL.LU R4, [R1+0x8] ;  /* 0x0000080001047983 */ /* 0x000ea20000300800 */
[----:B------:R-:W-:-:S04]  /*15100*/  VIADD R0, R0, 0x34860 ;  /* 0x0003486000007836 */ /* 0x000fc80000000000 */
[----:B--2---:R-:W-:-:S04]  /*15110*/  IMAD R4, R4, 0x8, R0 ;  /* 0x0000000804047824 */ /* 0x004fc800078e0200 */
[----:B------:R-:W2:Y:S02]  /*15120*/  SYNCS.PHASECHK.TRANS64.TRYWAIT P0, [R4+URZ], R5 ;  /* 0x00000005040075a7 */ /* 0x000ea4000800017f */
[----:B--2---:R-:W-:Y:S05]  /*15130*/  @!P0 BRA `(.L_x_7211) ;  /* 0x0000001c00648947 */ /* 0x004fea0003800000 */
.L_x_7279:
[----:B------:R-:W-:-:S07]  /*15140*/  LEA R3, R3, R0, 0x3 ;  /* 0x0000000003037211 */ /* 0x000fce00078e18ff */
.L_x_7212:
[----:B---3--:R3:W4:Y:S02]  /*15150*/  SYNCS.PHASECHK.TRANS64.TRYWAIT P0, [R3+URZ], R2 ;  /* 0x00000002030075a7 */ /* 0x008724000800017f */
[----:B----4-:R-:W-:Y:S05]  /*15160*/  @!P0 NANOSLEEP.SYNCS 0x989680 ;  /* 0x009896800000895d */ /* 0x010fea0003900000 */
[----:B------:R-:W4:Y:S02]  /*15170*/  @!P0 SYNCS.PHASECHK.TRANS64 P0, [R3+URZ], R2 ;  /* 0x00000002030085a7 */ /* 0x000f24000800007f */
[----:B----4-:R-:W-:Y:S05]  /*15180*/  @!P0 BRA `(.L_x_7212) ;  /* 0xfffffffc00f08947 */ /* 0x010fea000383ffff */
.L_x_7205:
[----:B------:R-:W-:Y:S05]  /*15190*/  BSYNC B0 ;  /* 0x0000000000007941 */ /* 0x000fea0003800000 */
.L_x_7204:
[----:B------:R-:W-:Y:S05]  /*151a0*/  EXIT ;  /* 0x000000000000794d */ /* 0x000fea0003800000 */
.L_x_7053:
[----:B0-----:R0:W1:Y:S02]  /*151b0*/  SYNCS.PHASECHK.TRANS64.TRYWAIT P1, [R0+URZ+0x34800], R3 ;  /* 0x03480003000075a7 */ /* 0x001064000802017f */
[----:B-1----:R-:W-:Y:S05]  /*151c0*/  @!P1 NANOSLEEP.SYNCS 0x989680 ;  /* 0x009896800000995d */ /* 0x002fea0003900000 */
[----:B------:R-:W1:Y:S02]  /*151d0*/  @!P1 SYNCS.PHASECHK.TRANS64 P1, [R0+URZ+0x34800], R3 ;  /* 0x03480003000095a7 */ /* 0x000e64000802007f */
[----:B-1----:R-:W-:Y:S05]  /*151e0*/  @!P1 BRA `(.L_x_7053) ;  /* 0xfffffffc00f09947 */ /* 0x002fea000383ffff */
[----:B------:R-:W-:Y:S05]  /*151f0*/  BRA `(.L_x_7213) ;  /* 0xfffffec400007947 */ /* 0x000fea000383ffff */
.L_x_7057:
[----:B-1----:R1:W2:Y:S02]  /*15200*/  SYNCS.PHASECHK.TRANS64.TRYWAIT P2, [R10+URZ+0x34830], R3 ;  /* 0x034830030a0075a7 */ /* 0x0022a4000804017f */
[----:B--2---:R-:W-:Y:S05]  /*15210*/  @!P2 NANOSLEEP.SYNCS 0x989680 ;  /* 0x009896800000a95d */ /* 0x004fea0003900000 */
[----:B------:R-:W2:Y:S02]  /*15220*/  @!P2 SYNCS.PHASECHK.TRANS64 P2, [R10+URZ+0x34830], R3 ;  /* 0x034830030a00a5a7 */ /* 0x000ea4000804007f */
[----:B--2---:R-:W-:Y:S05]  /*15230*/  @!P2 BRA `(.L_x_7057) ;  /* 0xfffffffc00f0a947 */ /* 0x004fea000383ffff */
[----:B------:R-:W-:Y:S05]  /*15240*/  BRA `(.L_x_7056) ;  /* 0xfffffec400247947 */ /* 0x000fea000383ffff */
.L_x_7062:
[----:B-1----:R1:W2:Y:S02]  /*15250*/  SYNCS.PHASECHK.TRANS64.TRYWAIT P2, [R0+URZ+0x34830], R21 ;  /* 0x03483015000075a7 */ /* 0x0022a4000804017f */
[----:B--2---:R-:W-:Y:S05]  /*15260*/  @!P2 NANOSLEEP.SYNCS 0x989680 ;  /* 0x009896800000a95d */ /* 0x004fea0003900000 */
[----:B------:R-:W2:Y:S02]  /*15270*/  @!P2 SYNCS.PHASECHK.TRANS64 P2, [R0+URZ+0x34830], R21 ;  /* 0x034830150000a5a7 */ /* 0x000ea4000804007f */
[----:B--2---:R-:W-:Y:S05]  /*15280*/  @!P2 BRA `(.L_x_7062) ;  /* 0xfffffffc00f0a947 */ /* 0x004fea000383ffff */
[----:B------:R-:W-:Y:S05]  /*15290*/  BRA `(.L_x_7059) ;  /* 0xffffff1c00d87947 */ /* 0x000fea000383ffff */
.L_x_7066:
[----:B-1----:R-:W-:-:S04]  /*152a0*/  IMAD.U32 R15, RZ, RZ, UR6 ;  /* 0x00000006ff0f7e24 */ /* 0x002fc8000f8e00ff */
[----:B------:R1:W2:Y:S03]  /*152b0*/  SYNCS.PHASECHK.TRANS64.TRYWAIT P2, [R15+URZ+0x34850], R0 ;  /* 0x034850000f0075a7 */ /* 0x0002a6000804017f */
[----:B--2---:R-:W-:Y:S05]  /*152c0*/  @!P2 NANOSLEEP.SYNCS 0x989680 ;  /* 0x009896800000a95d */ /* 0x004fea0003900000 */
[----:B------:R-:W2:Y:S02]  /*152d0*/  @!P2 SYNCS.PHASECHK.TRANS64 P2, [R15+URZ+0x34850], R0 ;  /* 0x034850000f00a5a7 */ /* 0x000ea4000804007f */
[----:B--2---:R-:W-:Y:S05]  /*152e0*/  @!P2 BRA `(.L_x_7066) ;  /* 0xfffffffc00eca947 */ /* 0x004fea000383ffff */
[----:B------:R-:W-:Y:S05]  /*152f0*/  BRA `(.L_x_7063) ;  /* 0xffffff4400847947 */ /* 0x000fea000383ffff */
.L_x_7071:
[----:B-1----:R1:W2:Y:S02]  /*15300*/  SYNCS.PHASECHK.TRANS64.TRYWAIT P0, [R8+URZ+0x34850], R3 ;  /* 0x03485003080075a7 */ /* 0x0022a4000800017f */
[----:B--2---:R-:W-:Y:S05]  /*15310*/  @!P0 NANOSLEEP.SYNCS 0x989680 ;  /* 0x009896800000895d */ /* 0x004fea0003900000 */
[----:B------:R-:W2:Y:S02]  /*15320*/  @!P0 SYNCS.PHASECHK.TRANS64 P0, [R8+URZ+0x34850], R3 ;  /* 0x03485003080085a7 */ /* 0x000ea4000800007f */
[----:B--2---:R-:W-:Y:S05]  /*15330*/  @!P0 BRA `(.L_x_7071) ;  /* 0xfffffffc00f08947 */ /* 0x004fea000383ffff */
[----:B------:R-:W-:Y:S05]  /*15340*/  BRA `(.L_x_7070) ;  /* 0xffffff7400287947 */ /* 0x000fea000383ffff */
.L_x_7113:
[----:B------:R-:W1:Y:S01]  /*15350*/  S2R R4, SR_TID.X ;  /* 0x0000000000047919 */ /* 0x000e620000002100 */
[----:B------:R-:W-:Y:S01]  /*15360*/  BSSY B0, `(.L_x_7214) ;  /* 0x000000a000007945 */ /* 0x000fe20003800000 */
[----:B0-----:R-:W-:Y:S02]  /*15370*/  IMAD.MOV.U32 R12, RZ, RZ, RZ ;  /* 0x000000ffff0c7224 */ /* 0x001fe400078e00ff */
        /* <DEDUP_REMOVED lines=8> */
.L_x_7215:
[----:B------:R-:W-:Y:S05]  /*15400*/  BSYNC B0 ;  /* 0x0000000000007941 */ /* 0x000fea0003800000 */
.L_x_7214:
[----:B------:R-:W-:Y:S05]  /*15410*/  BRA `(.L_x_7216) ;  /* 0xffffffb400b47947 */ /* 0x000fea000383ffff */
.L_x_7115:
[----:B------:R-:W-:Y:S01]  /*15420*/  BSSY B0, `(.L_x_7217) ;  /* 0x0000006000007945 */ /* 0x000fe20003800000 */
[----:B------:R-:W-:-:S07]  /*15430*/  IMAD.MOV.U32 R15, RZ, RZ, -0x1 ;  /* 0xffffffffff0f7424 */ /* 0x000fce00078e00ff */
[----:B012---:R-:W-:Y:S05]  /*15440*/  WARPSYNC.COLLECTIVE R15, `(.L_x_7218) ;  /* 0x000000000f0c7348 */ /* 0x007fea0003c00000 */
[----:B------:R-:W-:Y:S02]  /*15450*/  ELECT P6, UR62, PT ;  /* 0x00000000003e782f */ /* 0x000fe400038c0000 */
[----:B------:R-:W-:Y:S01]  /*15460*/  MOV R14, UR62 ;  /* 0x0000003e000e7c02 */ /* 0x000fe20008000f00 */
[----:B012---:R-:W-:Y:S10]  /*15470*/  ENDCOLLECTIVE ;  /* 0x000000000000791b */ /* 0x007ff40003800000 */
.L_x_7218:
[----:B------:R-:W-:Y:S05]  /*15480*/  BSYNC B0 ;  /* 0x0000000000007941 */ /* 0x000fea0003800000 */
.L_x_7217:
[----:B------:R-:W-:Y:S05]  /*15490*/  BRA `(.L_x_7219) ;  /* 0xffffffb400b87947 */ /* 0x000fea000383ffff */
.L_x_7117:
[----:B--2---:R2:W3:Y:S02]  /*154a0*/  SYNCS.PHASECHK.TRANS64.TRYWAIT P0, [R0+URZ+0x34840], R2 ;  /* 0x03484002000075a7 */ /* 0x0044e4000800017f */
[----:B---3--:R-:W-:Y:S05]  /*154b0*/  @!P0 NANOSLEEP.SYNCS 0x989680 ;  /* 0x009896800000895d */ /* 0x008fea0003900000 */
[----:B------:R-:W3:Y:S02]  /*154c0*/  @!P0 SYNCS.PHASECHK.TRANS64 P0, [R0+URZ+0x34840], R2 ;  /* 0x03484002000085a7 */ /* 0x000ee4000800007f */
[----:B---3--:R-:W-:Y:S05]  /*154d0*/  @!P0 BRA `(.L_x_7117) ;  /* 0xfffffffc00f08947 */ /* 0x008fea000383ffff */
[----:B------:R-:W-:Y:S05]  /*154e0*/  BRA `(.L_x_7220) ;  /* 0xffffffb800287947 */ /* 0x000fea000383ffff */
.L_x_7121:
        /* <DEDUP_REMOVED lines=8> */
[----:B--2---:R-:W-:Y:S01]  /*15570*/  IMAD R3, R11, R7, RZ ;  /* 0x000000070b037224 */ /* 0x004fe200078e02ff */
[----:B------:R-:W-:-:S04]  /*15580*/  MOV R11, 0x181f ;  /* 0x0000181f000b7802 */ /* 0x000fc80000000f00 */
[----:B------:R-:W-:-:S13]  /*15590*/  ISETP.GE.AND P2, PT, R2, R3, PT ;  /* 0x000000030200720c */ /* 0x000fda0003f46270 */
[----:B-----5:R-:W-:Y:S05]  /*155a0*/  WARPSYNC.COLLECTIVE R15, `(.L_x_7221) ;  /* 0x000000000f087348 */ /* 0x020fea0003c00000 */
[----:B------:R0:W1:Y:S02]  /*155b0*/  SHFL.IDX P6, R14, R13, R12, R11 ;  /* 0x0000000c0d0e7389 */ /* 0x00006400000c000b */
[----:B01---5:R-:W-:Y:S01]  /*155c0*/  ENDCOLLECTIVE ;  /* 0x000000000000791b */ /* 0x023fe20003800000 */
.L_x_7221:
[----:B------:R-:W-:Y:S02]  /*155d0*/  IMAD.MOV.U32 R13, RZ, RZ, R4 ;  /* 0x000000ffff0d7224 */ /* 0x000fe400078e0004 */
[----:B------:R-:W-:-:S07]  /*155e0*/  IMAD.MOV.U32 R6, RZ, RZ, R14 ;  /* 0x000000ffff067224 */ /* 0x000fce00078e000e */
[----:B------:R-:W-:Y:S05]  /*155f0*/  WARPSYNC.COLLECTIVE R15, `(.L_x_7222) ;  /* 0x000000000f087348 */ /* 0x000fea0003c00000 */
[----:B------:R0:W1:Y:S02]  /*15600*/  SHFL.IDX P6, R14, R13, R12, R11 ;  /* 0x0000000c0d0e7389 */ /* 0x00006400000c000b */
[----:B01----:R-:W-:Y:S01]  /*15610*/  ENDCOLLECTIVE ;  /* 0x000000000000791b */ /* 0x003fe20003800000 */
.L_x_7222:
[----:B------:R-:W-:Y:S01]  /*15620*/  ULDC.64 UR4, c[0x0][0x208] ;  /* 0x0000820000047ab9 */ /* 0x000fe20000000a00 */
[----:B------:R-:W-:Y:S01]  /*15630*/  IMAD.MOV.U32 R13, RZ, RZ, R0 ;  /* 0x000000ffff0d7224 */ /* 0x000fe200078e0000 */
[----:B------:R-:W-:Y:S01]  /*15640*/  MOV R12, 0x1 ;  /* 0x00000001000c7802 */ /* 0x000fe20000000f00 */
        /* <DEDUP_REMOVED lines=15> */
.L_x_7223:
[----:B------:R-:W-:Y:S02]  /*15740*/  IMAD.MOV.U32 R13, RZ, RZ, R4 ;  /* 0x000000ffff0d7224 */ /* 0x000fe400078e0004 */
[----:B------:R-:W-:-:S07]  /*15750*/  IMAD.MOV.U32 R8, RZ, RZ, R14 ;  /* 0x000000ffff087224 */ /* 0x000fce00078e000e */
[----:B------:R-:W-:Y:S05]  /*15760*/  WARPSYNC.COLLECTIVE R15, `(.L_x_7224) ;  /* 0x000000000f087348 */ /* 0x000fea0003c00000 */
[----:B------:R0:W1:Y:S02]  /*15770*/  SHFL.IDX P6, R14, R13, R12, R11 ;  /* 0x0000000c0d0e7389 */ /* 0x00006400000c000b */
[----:B01----:R-:W-:Y:S01]  /*15780*/  ENDCOLLECTIVE ;  /* 0x000000000000791b */ /* 0x003fe20003800000 */
.L_x_7224:
[----:B------:R-:W-:Y:S01]  /*15790*/  ULDC.64 UR4, c[0x0][0x208] ;  /* 0x0000820000047ab9 */ /* 0x000fe20000000a00 */
[----:B------:R-:W-:Y:S02]  /*157a0*/  IMAD.MOV.U32 R13, RZ, RZ, R0 ;  /* 0x000000ffff0d7224 */ /* 0x000fe400078e0000 */
[----:B------:R-:W-:Y:S02]  /*157b0*/  IMAD.MOV.U32 R12, RZ, RZ, 0x2 ;  /* 0x00000002ff0c7424 */ /* 0x000fe400078e00ff */
[----:B------:R-:W-:-:S05]  /*157c0*/  IMAD.MOV.U32 R5, RZ, RZ, R14 ;  /* 0x000000ffff057224 */ /* 0x000fca00078e000e */
[----:B------:R-:W-:Y:S01]  /*157d0*/  @!P2 LEA R7, P3, R10, R5, 0x1 ;  /* 0x000000050a07a211 */ /* 0x000fe200078608ff */
[----:B------:R-:W-:-:S04]  /*157e0*/  VIADD R5, R2, 0x20 ;  /* 0x0000002002057836 */ /* 0x000fc80000000000 */
[----:B------:R-:W-:Y:S02]  /*157f0*/  @!P2 IMAD.X R6, RZ, RZ, R8, P3 ;  /* 0x000000ffff06a224 */ /* 0x000fe400018e0608 */
[----:B------:R-:W-:-:S03]  /*15800*/  VIADD R8, R2, 0x60 ;  /* 0x0000006002087836 */ /* 0x000fc60000000000 */
        /* <DEDUP_REMOVED lines=12> */
.L_x_7225:
[----:B------:R-:W-:Y:S01]  /*158d0*/  MOV R13, R4 ;  /* 0x00000004000d7202 */ /* 0x000fe20000000f00 */
[----:B------:R-:W-:-:S07]  /*158e0*/  IMAD.MOV.U32 R6, RZ, RZ, R14 ;  /* 0x000000ffff067224 */ /* 0x000fce00078e000e */
[----:B------:R-:W-:Y:S05]  /*158f0*/  WARPSYNC.COLLECTIVE R15, `(.L_x_7226) ;  /* 0x000000000f087348 */ /* 0x000fea0003c00000 */
[----:B------:R0:W1:Y:S02]  /*15900*/  SHFL.IDX P6, R14, R13, R12, R11 ;  /* 0x0000000c0d0e7389 */ /* 0x00006400000c000b */
[----:B01----:R-:W-:Y:S01]  /*15910*/  ENDCOLLECTIVE ;  /* 0x000000000000791b */ /* 0x003fe20003800000 */
.L_x_7226:
        /* <DEDUP_REMOVED lines=18> */
.L_x_7227:
[----:B------:R-:W-:Y:S01]  /*15a40*/  MOV R13, R4 ;  /* 0x00000004000d7202 */ /* 0x000fe20000000f00 */
[----:B------:R-:W-:-:S07]  /*15a50*/  IMAD.MOV.U32 R6, RZ, RZ, R14 ;  /* 0x000000ffff067224 */ /* 0x000fce00078e000e */
[----:B------:R-:W-:Y:S05]  /*15a60*/  WARPSYNC.COLLECTIVE R15, `(.L_x_7228) ;  /* 0x000000000f087348 */ /* 0x000fea0003c00000 */
[----:B------:R0:W1:Y:S02]  /*15a70*/  SHFL.IDX P6, R14, R13, R12, R11 ;  /* 0x0000000c0d0e7389 */ /* 0x00006400000c000b */
[----:B01----:R-:W-:Y:S01]  /*15a80*/  ENDCOLLECTIVE ;  /* 0x000000000000791b */ /* 0x003fe20003800000 */
.L_x_7228:
        /* <DEDUP_REMOVED lines=18> */
.L_x_7229:
[----:B------:R-:W-:Y:S01]  /*15bb0*/  MOV R13, R4 ;  /* 0x00000004000d7202 */ /* 0x000fe20000000f00 */
[----:B------:R-:W-:-:S07]  /*15bc0*/  IMAD.MOV.U32 R6, RZ, RZ, R14 ;  /* 0x000000ffff067224 */ /* 0x000fce00078e000e */
[----:B------:R-:W-:Y:S05]  /*15bd0*/  WARPSYNC.COLLECTIVE R15, `(.L_x_7230) ;  /* 0x000000000f087348 */ /* 0x000fea0003c00000 */
[----:B------:R0:W1:Y:S02]  /*15be0*/  SHFL.IDX P6, R14, R13, R12, R11 ;  /* 0x0000000c0d0e7389 */ /* 0x00006400000c000b */
[----:B01----:R-:W-:Y:S01]  /*15bf0*/  ENDCOLLECTIVE ;  /* 0x000000000000791b */ /* 0x003fe20003800000 */
.L_x_7230:
        /* <DEDUP_REMOVED lines=18> */
.L_x_7231:
[----:B------:R-:W-:Y:S01]  /*15d20*/  MOV R13, R4 ;  /* 0x00000004000d7202 */ /* 0x000fe20000000f00 */
[----:B------:R-:W-:-:S07]  /*15d30*/  IMAD.MOV.U32 R6, RZ, RZ, R14 ;  /* 0x000000ffff067224 */ /* 0x000fce00078e000e */
[----:B------:R-:W-:Y:S05]  /*15d40*/  WARPSYNC.COLLECTIVE R15, `(.L_x_7232) ;  /* 0x000000000f087348 */ /* 0x000fea0003c00000 */
[----:B------:R0:W1:Y:S02]  /*15d50*/  SHFL.IDX P6, R14, R13, R12, R11 ;  /* 0x0000000c0d0e7389 */ /* 0x00006400000c000b */
[----:B01----:R-:W-:Y:S01]  /*15d60*/  ENDCOLLECTIVE ;  /* 0x000000000000791b */ /* 0x003fe20003800000 */
.L_x_7232:
        /* <DEDUP_REMOVED lines=17> */
.L_x_7233:
[----:B------:R-:W-:Y:S02]  /*15e80*/  IMAD.MOV.U32 R13, RZ, RZ, R4 ;  /* 0x000000ffff0d7224 */ /* 0x000fe400078e0004 */
[----:B------:R-:W-:-:S07]  /*15e90*/  IMAD.MOV.U32 R6, RZ, RZ, R14 ;  /* 0x000000ffff067224 */ /* 0x000fce00078e000e */
[----:B------:R-:W-:Y:S05]  /*15ea0*/  WARPSYNC.COLLECTIVE R15, `(.L_x_7234) ;  /* 0x000000000f087348 */ /* 0x000fea0003c00000 */
[----:B------:R0:W1:Y:S02]  /*15eb0*/  SHFL.IDX P6, R14, R13, R12, R11 ;  /* 0x0000000c0d0e7389 */ /* 0x00006400000c000b */
[----:B01----:R-:W-:Y:S01]  /*15ec0*/  ENDCOLLECTIVE ;  /* 0x000000000000791b */ /* 0x003fe20003800000 */
.L_x_7234:
[----:B------:R-:W-:Y:S01]  /*15ed0*/  ULDC.64 UR4, c[0x0][0x208] ;  /* 0x0000820000047ab9 */ /* 0x000fe20000000a00 */
[----:B------:R-:W-:Y:S02]  /*15ee0*/  IMAD.MOV.U32 R13, RZ, RZ, R0 ;  /* 0x000000ffff0d7224 */ /* 0x000fe400078e0000 */
[----:B------:R-:W-:Y:S01]  /*15ef0*/  IMAD.MOV.U32 R12, RZ, RZ, 0x7 ;  /* 0x00000007ff0c7424 */ /* 0x000fe200078e00ff */
[----:B------:R-:W-:-:S04]  /*15f00*/  MOV R5, R14 ;  /* 0x0000000e00057202 */ /* 0x000fc80000000f00 */
        /* <DEDUP_REMOVED lines=12> */
.L_x_7235:
[----:B------:R-:W-:Y:S02]  /*15fd0*/  IMAD.MOV.U32 R13, RZ, RZ, R4 ;  /* 0x000000ffff0d7224 */ /* 0x000fe400078e0004 */
[----:B------:R-:W-:-:S07]  /*15fe0*/  IMAD.MOV.U32 R0, RZ, RZ, R14 ;  /* 0x000000ffff007224 */ /* 0x000fce00078e000e */
[----:B------:R-:W-:Y:S05]  /*15ff0*/  WARPSYNC.COLLECTIVE R15, `(.L_x_7236) ;  /* 0x000000000f087348 */ /* 0x000fea0003c00000 */
[----:B------:R0:W1:Y:S02]  /*16000*/  SHFL.IDX P6, R14, R13, R12, R11 ;  /* 0x0000000c0d0e7389 */ /* 0x00006400000c000b */
[----:B01----:R-:W-:Y:S01]  /*16010*/  ENDCOLLECTIVE ;  /* 0x000000000000791b */ /* 0x003fe20003800000 */
.L_x_7236:
[----:B------:R-:W-:Y:S01]  /*16020*/  MOV R4, R14 ;  /* 0x0000000e00047202 */ /* 0x000fe20000000f00 */
[----:B------:R-:W-:Y:S06]  /*16030*/  BRA `(.L_x_7237) ;  /* 0xffffffb800d87947 */ /* 0x000fec000383ffff */
.L_x_7126:
[----:B0-----:R-:W2:Y:S02]  /*16040*/  LDL R2, [R1+0x4] ;  /* 0x0000040001027983 */ /* 0x001ea40000100800 */
[----:B--2---:R0:W1:Y:S02]  /*16050*/  SYNCS.PHASECHK.TRANS64.TRYWAIT P0, [R2+URZ+0x34820], R0 ;  /* 0x03482000020075a7 */ /* 0x004064000800017f */
[----:B-1----:R-:W-:Y:S05]  /*16060*/  @!P0 NANOSLEEP.SYNCS 0x989680 ;  /* 0x009896800000895d */ /* 0x002fea0003900000 */
[----:B------:R-:W1:Y:S02]  /*16070*/  @!P0 SYNCS.PHASECHK.TRANS64 P0, [R2+URZ+0x34820], R0 ;  /* 0x03482000020085a7 */ /* 0x000e64000800007f */
[----:B-1----:R-:W-:Y:S05]  /*16080*/  @!P0 BRA `(.L_x_7126) ;  /* 0xfffffffc00ec8947 */ /* 0x002fea000383ffff */
[----:B------:R-:W-:Y:S05]  /*16090*/  BRA `(.L_x_7238) ;  /* 0xffffffbc00507947 */ /* 0x000fea000383ffff */
.L_x_7135:
[----:B-1----:R1:W2:Y:S02]  /*160a0*/  SYNCS.PHASECHK.TRANS64.TRYWAIT P0, [R3+URZ+0x34840], R2 ;  /* 0x03484002030075a7 */ /* 0x0022a4000800017f */
[----:B--2---:R-:W-:Y:S05]  /*160b0*/  @!P0 NANOSLEEP.SYNCS 0x989680 ;  /* 0x009896800000895d */ /* 0x004fea0003900000 */
[----:B------:R-:W2:Y:S02]  /*160c0*/  @!P0 SYNCS.PHASECHK.TRANS64 P0, [R3+URZ+0x34840], R2 ;  /* 0x03484002030085a7 */ /* 0x000ea4000800007f */
[----:B--2---:R-:W-:Y:S05]  /*160d0*/  @!P0 BRA `(.L_x_7135) ;  /* 0xfffffffc00f08947 */ /* 0x004fea000383ffff */
[----:B------:R-:W-:Y:S05]  /*160e0*/  BRA `(.L_x_7239) ;  /* 0xffffffc000207947 */ /* 0x000fea000383ffff */
.L_x_7141:
[----:B0-----:R0:W1:Y:S02]  /*160f0*/  SYNCS.PHASECHK.TRANS64.TRYWAIT P0, [R3+URZ+0x60], R2 ;  /* 0x00006002030075a7 */ /* 0x001064000800017f */
[----:B-1----:R-:W-:Y:S05]  /*16100*/  @!P0 NANOSLEEP.SYNCS 0x989680 ;  /* 0x009896800000895d */ /* 0x002fea0003900000 */
[----:B------:R-:W1:Y:S02]  /*16110*/  @!P0 SYNCS.PHASECHK.TRANS64 P0, [R3+URZ+0x60], R2 ;  /* 0x00006002030085a7 */ /* 0x000e64000800007f */
[----:B-1----:R-:W-:Y:S05]  /*16120*/  @!P0 BRA `(.L_x_7141) ;  /* 0xfffffffc00f08947 */ /* 0x002fea000383ffff */
[----:B------:R-:W-:Y:S05]  /*16130*/  BRA `(.L_x_7240) ;  /* 0xffffffc000fc7947 */ /* 0x000fea000383ffff */
.L_x_7150:
[----:B---3--:R3:W4:Y:S02]  /*16140*/  SYNCS.PHASECHK.TRANS64.TRYWAIT P0, [R3+URZ+0x34840], R2 ;  /* 0x03484002030075a7 */ /* 0x008724000800017f */
[----:B----4-:R-:W-:Y:S05]  /*16150*/  @!P0 NANOSLEEP.SYNCS 0x989680 ;  /* 0x009896800000895d */ /* 0x010fea0003900000 */
[----:B------:R-:W4:Y:S02]  /*16160*/  @!P0 SYNCS.PHASECHK.TRANS64 P0, [R3+URZ+0x34840], R2 ;  /* 0x03484002030085a7 */ /* 0x000f24000800007f */
[----:B----4-:R-:W-:Y:S05]  /*16170*/  @!P0 BRA `(.L_x_7150) ;  /* 0xfffffffc00f08947 */ /* 0x010fea000383ffff */
[----:B------:R-:W-:Y:S05]  /*16180*/  BRA `(.L_x_7241) ;  /* 0xffffffc800a87947 */ /* 0x000fea000383ffff */
.L_x_7156:
[----:B--2---:R2:W3:Y:S02]  /*16190*/  SYNCS.PHASECHK.TRANS64.TRYWAIT P0, [R2+URZ+0x60], R3 ;  /* 0x00006003020075a7 */ /* 0x0044e4000800017f */
[----:B---3--:R-:W-:Y:S05]  /*161a0*/  @!P0 NANOSLEEP.SYNCS 0x989680 ;  /* 0x009896800000895d */ /* 0x008fea0003900000 */
[----:B------:R-:W3:Y:S02]  /*161b0*/  @!P0 SYNCS.PHASECHK.TRANS64 P0, [R2+URZ+0x60], R3 ;  /* 0x00006003020085a7 */ /* 0x000ee4000800007f */
[----:B---3--:R-:W-:Y:S05]  /*161c0*/  @!P0 BRA `(.L_x_7156) ;  /* 0xfffffffc00f08947 */ /* 0x008fea000383ffff */
[----:B------:R-:W-:Y:S05]  /*161d0*/  BRA `(.L_x_7242) ;  /* 0xffffffcc00847947 */ /* 0x000fea000383ffff */
.L_x_7165:
[----:B----4-:R4:W0:Y:S02]  /*161e0*/  SYNCS.PHASECHK.TRANS64.TRYWAIT P0, [R2+URZ+0x34840], R3 ;  /* 0x03484003020075a7 */ /* 0x010824000800017f */
[----:B0-----:R-:W-:Y:S05]  /*161f0*/  @!P0 NANOSLEEP.SYNCS 0x989680 ;  /* 0x009896800000895d */ /* 0x001fea0003900000 */
[----:B------:R-:W0:Y:S02]  /*16200*/  @!P0 SYNCS.PHASECHK.TRANS64 P0, [R2+URZ+0x34840], R3 ;  /* 0x03484003020085a7 */ /* 0x000e24000800007f */
[----:B0-----:R-:W-:Y:S05]  /*16210*/  @!P0 BRA `(.L_x_7165) ;  /* 0xfffffffc00f08947 */ /* 0x001fea000383ffff */
[----:B------:R-:W-:Y:S05]  /*16220*/  BRA `(.L_x_7243) ;  /* 0xffffffd000fc7947 */ /* 0x000fea000383ffff */
.L_x_7171:
[----:B--2---:R2:W3:Y:S02]  /*16230*/  SYNCS.PHASECHK.TRANS64.TRYWAIT P0, [R2+URZ+0x60], R5 ;  /* 0x00006005020075a7 */ /* 0x0044e4000800017f */
[----:B---3--:R-:W-:Y:S05]  /*16240*/  @!P0 NANOSLEEP.SYNCS 0x989680 ;  /* 0x009896800000895d */ /* 0x008fea0003900000 */
[----:B------:R-:W3:Y:S02]  /*16250*/  @!P0 SYNCS.PHASECHK.TRANS64 P0, [R2+URZ+0x60], R5 ;  /* 0x00006005020085a7 */ /* 0x000ee4000800007f */
[----:B---3--:R-:W-:Y:S05]  /*16260*/  @!P0 BRA `(.L_x_7171) ;  /* 0xfffffffc00f08947 */ /* 0x008fea000383ffff */
[----:B------:R-:W-:Y:S05]  /*16270*/  BRA `(.L_x_7244) ;  /* 0xffffffd400d87947 */ /* 0x000fea000383ffff */
.L_x_7182:
[----:B0-----:R0:W2:Y:S02]  /*16280*/  SYNCS.PHASECHK.TRANS64.TRYWAIT P0, [R2+URZ+0x34860], R0 ;  /* 0x03486000020075a7 */ /* 0x0010a4000800017f */
[----:B--2---:R-:W-:Y:S05]  /*16290*/  @!P0 NANOSLEEP.SYNCS 0x989680 ;  /* 0x009896800000895d */ /* 0x004fea0003900000 */
[----:B------:R-:W2:Y:S02]  /*162a0*/  @!P0 SYNCS.PHASECHK.TRANS64 P0, [R2+URZ+0x34860], R0 ;  /* 0x03486000020085a7 */ /* 0x000ea4000800007f */
[----:B--2---:R-:W-:Y:S05]  /*162b0*/  @!P0 BRA `(.L_x_7182) ;  /* 0xfffffffc00f08947 */ /* 0x004fea000383ffff */
[----:B------:R-:W-:Y:S05]  /*162c0*/  BRA `(.L_x_7245) ;  /* 0xffffffdc00347947 */ /* 0x000fea000383ffff */
.L_x_7189:
        /* <DEDUP_REMOVED lines=8> */
.L_x_7247:
[----:B------:R-:W-:Y:S05]  /*16350*/  BSYNC B0 ;  /* 0x0000000000007941 */ /* 0x000fea0003800000 */
.L_x_7246:
[----:B------:R-:W-:Y:S01]  /*16360*/  IMAD.MOV.U32 R13, RZ, RZ, R16 ;  /* 0x000000ffff0d7224 */ /* 0x000fe200078e0010 */
[----:B------:R-:W-:Y:S01]  /*16370*/  MOV R15, 0xffffffff ;  /* 0xffffffff000f7802 */ /* 0x000fe20000000f00 */
[----:B------:R-:W-:Y:S02]  /*16380*/  IMAD.MOV.U32 R12, RZ, RZ, 0x1 ;  /* 0x00000001ff0c7424 */ /* 0x000fe400078e00ff */
[----:B------:R-:W-:Y:S02]  /*16390*/  IMAD.MOV.U32 R11, RZ, RZ, 0x1f ;  /* 0x0000001fff0b7424 */ /* 0x000fe400078e00ff */
[----:B------:R-:W-:Y:S02]  /*163a0*/  IMAD.IADD R5, R19, 0x1, R7 ;  /* 0x0000000113057824 */ /* 0x000fe400078e0207 */
[----:B------:R-:W-:-:S07]  /*163b0*/  IMAD.MOV.U32 R0, RZ, RZ, R14 ;  /* 0x000000ffff007224 */ /* 0x000fce00078e000e */
[----:B------:R-:W-:Y:S05]  /*163c0*/  WARPSYNC.COLLECTIVE R15, `(.L_x_7248) ;  /* 0x000000000f087348 */ /* 0x000fea0003c00000 */
[----:B------:R0:W1:Y:S02]  /*163d0*/  SHFL.IDX P6, R14, R13, R12, R11 ;  /* 0x0000000c0d0e7389 */ /* 0x00006400000c000b */
[----:B01----:R-:W-:Y:S01]  /*163e0*/  ENDCOLLECTIVE ;  /* 0x000000000000791b */ /* 0x003fe20003800000 */
.L_x_7248:
        /* <DEDUP_REMOVED lines=19> */
.L_x_7249:
[----:B------:R-:W-:Y:S02]  /*16520*/  MOV R12, 0x2 ;  /* 0x00000002000c7802 */ /* 0x000fe40000000f00 */
[----:B------:R-:W-:-:S05]  /*16530*/  SEL R5, R14, RZ, P1 ;  /* 0x000000ff0e057207 */ /* 0x000fca0000800000 */
[----:B------:R-:W-:-:S04]  /*16540*/  IMAD.IADD R3, R2, 0x1, R5 ;  /* 0x0000000102037824 */ /* 0x000fc800078e0205 */
[----:B------:R-:W-:-:S07]  /*16550*/  IMAD.MOV.U32 R13, RZ, RZ, R3 ;  /* 0x000000ffff0d7224 */ /* 0x000fce00078e0003 */
[----:B------:R-:W-:Y:S05]  /*16560*/  WARPSYNC.COLLECTIVE R15, `(.L_x_7250) ;  /* 0x000000000f087348 */ /* 0x000fea0003c00000 */
[----:B------:R0:W1:Y:S02]  /*16570*/  SHFL.UP P6, R14, R13, R12, R11 ;  /* 0x0400000c0d0e7389 */ /* 0x00006400000c000b */
[----:B01----:R-:W-:Y:S01]  /*16580*/  ENDCOLLECTIVE ;  /* 0x000000000000791b */ /* 0x003fe20003800000 */
.L_x_7250:
        /* <DEDUP_REMOVED lines=8> */
.L_x_7251:
        /* <DEDUP_REMOVED lines=8> */
.L_x_7252:
        /* <DEDUP_REMOVED lines=8> */
.L_x_7253:
        /* <DEDUP_REMOVED lines=9> */
.L_x_7254:
[----:B------:R-:W-:Y:S01]  /*167a0*/  MOV R6, R14 ;  /* 0x0000000e00067202 */ /* 0x000fe20000000f00 */
[----:B------:R-:W-:Y:S06]  /*167b0*/  BRA `(.L_x_7255) ;  /* 0xffffffdc00bc7947 */ /* 0x000fec000383ffff */
.L_x_7194:
[----:B------:R-:W-:Y:S01]  /*167c0*/  BSSY B0, `(.L_x_7256) ;  /* 0x0000008000007945 */ /* 0x000fe20003800000 */
[----:B-----5:R-:W-:Y:S02]  /*167d0*/  IMAD.MOV.U32 R13, RZ, RZ, R2 ;  /* 0x000000ffff0d7224 */ /* 0x020fe400078e0002 */
[----:B------:R-:W-:Y:S02]  /*167e0*/  IMAD.MOV.U32 R12, RZ, RZ, 0x1 ;  /* 0x00000001ff0c7424 */ /* 0x000fe400078e00ff */
[----:B------:R-:W-:Y:S02]  /*167f0*/  IMAD.MOV.U32 R11, RZ, RZ, RZ ;  /* 0x000000ffff0b7224 */ /* 0x000fe400078e00ff */
[----:B------:R-:W-:-:S07]  /*16800*/  IMAD.MOV.U32 R15, RZ, RZ, -0x1 ;  /* 0xffffffffff0f7424 */ /* 0x000fce00078e00ff */
[----:B0-----:R-:W-:Y:S05]  /*16810*/  WARPSYNC.COLLECTIVE R15, `(.L_x_7257) ;  /* 0x000000000f087348 */ /* 0x001fea0003c00000 */
[----:B------:R1:W2:Y:S02]  /*16820*/  SHFL.UP P6, R14, R13, R12, R11 ;  /* 0x0400000c0d0e7389 */ /* 0x0002a400000c000b */
[----:B012---:R-:W-:Y:S01]  /*16830*/  ENDCOLLECTIVE ;  /* 0x000000000000791b */ /* 0x007fe20003800000 */
.L_x_7257:
[----:B------:R-:W-:Y:S05]  /*16840*/  BSYNC B0 ;  /* 0x0000000000007941 */ /* 0x000fea0003800000 */
.L_x_7256:
[----:B------:R-:W-:Y:S01]  /*16850*/  SEL R3, R14, RZ, P1 ;  /* 0x000000ff0e037207 */ /* 0x000fe20000800000 */
[----:B------:R-:W-:Y:S01]  /*16860*/  IMAD.MOV.U32 R12, RZ, RZ, 0x2 ;  /* 0x00000002ff0c7424 */ /* 0x000fe200078e00ff */
[----:B------:R-:W-:Y:S01]  /*16870*/  MOV R15, 0xffffffff ;  /* 0xffffffff000f7802 */ /* 0x000fe20000000f00 */
[----:B------:R-:W-:Y:S02]  /*16880*/  IMAD.MOV.U32 R11, RZ, RZ, RZ ;  /* 0x000000ffff0b7224 */ /* 0x000fe400078e00ff */
[----:B------:R-:W-:-:S04]  /*16890*/  IMAD.IADD R3, R2, 0x1, R3 ;  /* 0x0000000102037824 */ /* 0x000fc800078e0203 */
[----:B------:R-:W-:-:S07]  /*168a0*/  IMAD.MOV.U32 R13, RZ, RZ, R3 ;  /* 0x000000ffff0d7224 */ /* 0x000fce00078e0003 */
[----:B------:R-:W-:Y:S05]  /*168b0*/  WARPSYNC.COLLECTIVE R15, `(.L_x_7258) ;  /* 0x000000000f087348 */ /* 0x000fea0003c00000 */
[----:B------:R0:W1:Y:S02]  /*168c0*/  SHFL.UP P6, R14, R13, R12, R11 ;  /* 0x0400000c0d0e7389 */ /* 0x00006400000c000b */
[----:B01----:R-:W-:Y:S01]  /*168d0*/  ENDCOLLECTIVE ;  /* 0x000000000000791b */ /* 0x003fe20003800000 */
.L_x_7258:
[----:B------:R-:W-:Y:S01]  /*168e0*/  IMAD.MOV.U32 R12, RZ, RZ, 0x4 ;  /* 0x00000004ff0c7424 */ /* 0x000fe200078e00ff */
[----:B------:R-:W-:-:S05]  /*168f0*/  SEL R14, R14, RZ, P2 ;  /* 0x000000ff0e0e7207 */ /* 0x000fca0001000000 */
[----:B------:R-:W-:-:S04]  /*16900*/  IMAD.IADD R3, R3, 0x1, R14 ;  /* 0x0000000103037824 */ /* 0x000fc800078e020e */
[----:B------:R-:W-:-:S07]  /*16910*/  IMAD.MOV.U32 R13, RZ, RZ, R3 ;  /* 0x000000ffff0d7224 */ /* 0x000fce00078e0003 */
[----:B------:R-:W-:Y:S05]  /*16920*/  WARPSYNC.COLLECTIVE R15, `(.L_x_7259) ;  /* 0x000000000f087348 */ /* 0x000fea0003c00000 */
[----:B------:R0:W1:Y:S02]  /*16930*/  SHFL.UP P6, R14, R13, R12, R11 ;  /* 0x0400000c0d0e7389 */ /* 0x00006400000c000b */
[----:B01----:R-:W-:Y:S01]  /*16940*/  ENDCOLLECTIVE ;  /* 0x000000000000791b */ /* 0x003fe20003800000 */
.L_x_7259:
[----:B------:R-:W-:Y:S01]  /*16950*/  IMAD.MOV.U32 R12, RZ, RZ, 0x8 ;  /* 0x00000008ff0c7424 */ /* 0x000fe200078e00ff */
[----:B------:R-:W-:-:S05]  /*16960*/  SEL R14, R14, RZ, P3 ;  /* 0x000000ff0e0e7207 */ /* 0x000fca0001800000 */
[----:B------:R-:W-:-:S04]  /*16970*/  IMAD.IADD R3, R3, 0x1, R14 ;  /* 0x0000000103037824 */ /* 0x000fc800078e020e */
[----:B------:R-:W-:-:S07]  /*16980*/  IMAD.MOV.U32 R13, RZ, RZ, R3 ;  /* 0x000000ffff0d7224 */ /* 0x000fce00078e0003 */
[----:B------:R-:W-:Y:S05]  /*16990*/  WARPSYNC.COLLECTIVE R15, `(.L_x_7260) ;  /* 0x000000000f087348 */ /* 0x000fea0003c00000 */
[----:B------:R0:W1:Y:S02]  /*169a0*/  SHFL.UP P6, R14, R13, R12, R11 ;  /* 0x0400000c0d0e7389 */ /* 0x00006400000c000b */
[----:B01----:R-:W-:Y:S01]  /*169b0*/  ENDCOLLECTIVE ;  /* 0x000000000000791b */ /* 0x003fe20003800000 */
.L_x_7260:
[----:B------:R-:W-:Y:S01]  /*169c0*/  IMAD.MOV.U32 R12, RZ, RZ, 0x10 ;  /* 0x00000010ff0c7424 */ /* 0x000fe200078e00ff */
[----:B------:R-:W-:-:S05]  /*169d0*/  SEL R14, R14, RZ, P4 ;  /* 0x000000ff0e0e7207 */ /* 0x000fca0002000000 */
[----:B------:R-:W-:-:S05]  /*169e0*/  IMAD.IADD R3, R3, 0x1, R14 ;  /* 0x0000000103037824 */ /* 0x000fca00078e020e */
[----:B------:R-:W-:-:S07]  /*169f0*/  MOV R13, R3 ;  /* 0x00000003000d7202 */ /* 0x000fce0000000f00 */
[----:B------:R-:W-:Y:S05]  /*16a00*/  WARPSYNC.COLLECTIVE R15, `(.L_x_7261) ;  /* 0x000000000f087348 */ /* 0x000fea0003c00000 */
[----:B------:R0:W1:Y:S02]  /*16a10*/  SHFL.UP P6, R14, R13, R12, R11 ;  /* 0x0400000c0d0e7389 */ /* 0x00006400000c000b */
[----:B01----:R-:W-:Y:S01]  /*16a20*/  ENDCOLLECTIVE ;  /* 0x000000000000791b */ /* 0x003fe20003800000 */
.L_x_7261:
        /* <DEDUP_REMOVED lines=8> */
.L_x_7262:
[----:B------:R-:W-:Y:S01]  /*16ab0*/  IMAD.MOV.U32 R6, RZ, RZ, R14 ;  /* 0x000000ffff067224 */ /* 0x000fe200078e000e */
[----:B------:R-:W-:Y:S06]  /*16ac0*/  BRA `(.L_x_7263) ;  /* 0xffffffdc00987947 */ /* 0x000fec000383ffff */
.L_x_7196:
[----:B------:R-:W-:Y:S01]  /*16ad0*/  BSSY B0, `(.L_x_7264) ;  /* 0x0000006000007945 */ /* 0x000fe20003800000 */
[----:B------:R-:W-:Y:S01]  /*16ae0*/  PLOP3.LUT P6, PT, P6, PT, PT, 0x8, 0x0 ;  /* 0x000000000000781c */ /* 0x000fe200037ce170 */
[----:B------:R-:W-:-:S12]  /*16af0*/  IMAD.MOV.U32 R15, RZ, RZ, -0x1 ;  /* 0xffffffffff0f7424 */ /* 0x000fd800078e00ff */
[----:B0----5:R-:W-:Y:S05]  /*16b00*/  WARPSYNC.COLLECTIVE R15, `(.L_x_7265) ;  /* 0x000000000f087348 */ /* 0x021fea0003c00000 */
[----:B------:R-:W-:Y:S01]  /*16b10*/  VOTE.ANY R14, PT, P6 ;  /* 0x00000000000e7806 */ /* 0x000fe200030e0100 */
[----:B0----5:R-:W-:Y:S06]  /*16b20*/  ENDCOLLECTIVE ;  /* 0x000000000000791b */ /* 0x021fec0003800000 */
.L_x_7265:
[----:B------:R-:W-:Y:S05]  /*16b30*/  BSYNC B0 ;  /* 0x0000000000007941 */ /* 0x000fea0003800000 */
.L_x_7264:
[----:B------:R-:W-:Y:S01]  /*16b40*/  MOV R5, R14 ;  /* 0x0000000e00057202 */ /* 0x000fe20000000f00 */
[----:B------:R-:W-:Y:S02]  /*16b50*/  IMAD.MOV.U32 R13, RZ, RZ, R2 ;  /* 0x000000ffff0d7224 */ /* 0x000fe400078e0002 */
[----:B------:R-:W-:Y:S01]  /*16b60*/  IMAD.MOV.U32 R11, RZ, RZ, 0x1f ;  /* 0x0000001fff0b7424 */ /* 0x000fe200078e00ff */
[----:B------:R-:W0:Y:S01]  /*16b70*/  POPC R4, R5 ;  /* 0x0000000500047309 */ /* 0x000e220000000000 */
[----:B------:R-:W-:Y:S02]  /*16b80*/  IMAD.MOV.U32 R15, RZ, RZ, -0x1 ;  /* 0xffffffffff0f7424 */ /* 0x000fe400078e00ff */
[----:B0-----:R-:W-:-:S07]  /*16b90*/  IMAD.MOV.U32 R12, RZ, RZ, R4 ;  /* 0x000000ffff0c7224 */ /* 0x001fce00078e0004 */
[----:B------:R-:W-:Y:S05]  /*16ba0*/  WARPSYNC.COLLECTIVE R15, `(.L_x_7266) ;  /* 0x000000000f087348 */ /* 0x000fea0003c00000 */
[----:B------:R0:W1:Y:S02]  /*16bb0*/  SHFL.IDX P6, R14, R13, R12, R11 ;  /* 0x0000000c0d0e7389 */ /* 0x00006400000c000b */
[----:B01----:R-:W-:Y:S01]  /*16bc0*/  ENDCOLLECTIVE ;  /* 0x000000000000791b */ /* 0x003fe20003800000 */
.L_x_7266:
[----:B------:R-:W-:Y:S01]  /*16bd0*/  IMAD.MOV.U32 R17, RZ, RZ, R14 ;  /* 0x000000ffff117224 */ /* 0x000fe200078e000e */
[----:B------:R-:W-:Y:S06]  /*16be0*/  BRA `(.L_x_7267) ;  /* 0xffffffdc00887947 */ /* 0x000fec000383ffff */
.L_x_7198:
[----:B------:R-:W-:Y:S01]  /*16bf0*/  BSSY B0, `(.L_x_7268) ;  /* 0x0000007000007945 */ /* 0x000fe20003800000 */
[----:B------:R-:W-:Y:S01]  /*16c00*/  IMAD.MOV.U32 R13, RZ, RZ, R3 ;  /* 0x000000ffff0d7224 */ /* 0x000fe200078e0003 */
[----:B------:R-:W-:Y:S01]  /*16c10*/  MOV R15, 0xffffffff ;  /* 0xffffffff000f7802 */ /* 0x000fe20000000f00 */
[----:B------:R-:W-:-:S07]  /*16c20*/  IMAD.MOV.U32 R11, RZ, RZ, 0x1f ;  /* 0x0000001fff0b7424 */ /* 0x000fce00078e00ff */
[----:B0-2--5:R-:W-:Y:S05]  /*16c30*/  WARPSYNC.COLLECTIVE R15, `(.L_x_7269) ;  /* 0x000000000f087348 */ /* 0x025fea0003c00000 */
[----:B------:R1:W3:Y:S02]  /*16c40*/  SHFL.IDX P6, R14, R13, R12, R11 ;  /* 0x0000000c0d0e7389 */ /* 0x0002e400000c000b */
[----:B0123-5:R-:W-:Y:S01]  /*16c50*/  ENDCOLLECTIVE ;  /* 0x000000000000791b */ /* 0x02ffe20003800000 */
.L_x_7269:
[----:B------:R-:W-:Y:S05]  /*16c60*/  BSYNC B0 ;  /* 0x0000000000007941 */ /* 0x000fea0003800000 */
.L_x_7268:
[----:B------:R-:W-:Y:S01]  /*16c70*/  IMAD.MOV.U32 R2, RZ, RZ, R14 ;  /* 0x000000ffff027224 */ /* 0x000fe200078e000e */
[----:B------:R-:W-:Y:S06]  /*16c80*/  BRA `(.L_x_7197) ;  /* 0xffffffdc007c7947 */ /* 0x000fec000383ffff */
.L_x_7202:
[----:B0-----:R0:W2:Y:S02]  /*16c90*/  SYNCS.PHASECHK.TRANS64.TRYWAIT P0, [R0+URZ+0x34820], R3 ;  /* 0x03482003000075a7 */ /* 0x0010a4000800017f */
[----:B--2---:R-:W-:Y:S05]  /*16ca0*/  @!P0 NANOSLEEP.SYNCS 0x989680 ;  /* 0x009896800000895d */ /* 0x004fea0003900000 */
[----:B------:R-:W2:Y:S02]  /*16cb0*/  @!P0 SYNCS.PHASECHK.TRANS64 P0, [R0+URZ+0x34820], R3 ;  /* 0x03482003000085a7 */ /* 0x000ea4000800007f */
[----:B--2---:R-:W-:Y:S05]  /*16cc0*/  @!P0 BRA `(.L_x_7202) ;  /* 0xfffffffc00f08947 */ /* 0x004fea000383ffff */
[----:B------:R-:W-:Y:S05]  /*16cd0*/  BRA `(.L_x_7270) ;  /* 0xffffffe000707947 */ /* 0x000fea000383ffff */
.L_x_7203:
        /* <DEDUP_REMOVED lines=11> */
.L_x_7272:
[----:B------:R-:W-:Y:S05]  /*16d90*/  BSYNC B0 ;  /* 0x0000000000007941 */ /* 0x000fea0003800000 */
.L_x_7271:
[----:B------:R-:W-:Y:S05]  /*16da0*/  BRA `(.L_x_7273) ;  /* 0xffffffe000587947 */ /* 0x000fea000383ffff */
.L_x_7206:
[----:B------:R-:W-:Y:S01]  /*16db0*/  BSSY B1, `(.L_x_7274) ;  /* 0x0000006000017945 */ /* 0x000fe20003800000 */
[----:B------:R-:W-:-:S07]  /*16dc0*/  IMAD.MOV.U32 R15, RZ, RZ, -0x1 ;  /* 0xffffffffff0f7424 */ /* 0x000fce00078e00ff */
[----:B012-45:R-:W-:Y:S05]  /*16dd0*/  WARPSYNC.COLLECTIVE R15, `(.L_x_7275) ;  /* 0x000000000f0c7348 */ /* 0x037fea0003c00000 */
[----:B------:R-:W-:Y:S02]  /*16de0*/  ELECT P6, UR62, PT ;  /* 0x00000000003e782f */ /* 0x000fe400038c0000 */
[----:B------:R-:W-:Y:S01]  /*16df0*/  MOV R14, UR62 ;  /* 0x0000003e000e7c02 */ /* 0x000fe20008000f00 */
[----:B012-45:R-:W-:Y:S10]  /*16e00*/  ENDCOLLECTIVE ;  /* 0x000000000000791b */ /* 0x037ff40003800000 */
.L_x_7275:
[----:B------:R-:W-:Y:S05]  /*16e10*/  BSYNC B1 ;  /* 0x0000000000017941 */ /* 0x000fea0003800000 */
.L_x_7274:
[----:B------:R-:W-:Y:S05]  /*16e20*/  BRA `(.L_x_7276) ;  /* 0xffffffe000507947 */ /* 0x000fea000383ffff */
.L_x_7208:
[----:B0-----:R0:W1:Y:S02]  /*16e30*/  SYNCS.PHASECHK.TRANS64.TRYWAIT P0, [R6+URZ], R5 ;  /* 0x00000005060075a7 */ /* 0x001064000800017f */
[----:B-1----:R-:W-:Y:S05]  /*16e40*/  @!P0 NANOSLEEP.SYNCS 0x989680 ;  /* 0x009896800000895d */ /* 0x002fea0003900000 */
[----:B------:R-:W1:Y:S02]  /*16e50*/  @!P0 SYNCS.PHASECHK.TRANS64 P0, [R6+URZ], R5 ;  /* 0x00000005060085a7 */ /* 0x000e64000800007f */
[----:B-1----:R-:W-:Y:S05]  /*16e60*/  @!P0 BRA `(.L_x_7208) ;  /* 0xfffffffc00f08947 */ /* 0x002fea000383ffff */
[----:B------:R-:W-:Y:S05]  /*16e70*/  BRA `(.L_x_7277) ;  /* 0xffffffe0008c7947 */ /* 0x000fea000383ffff */
.L_x_7209:
[----:B-1----:R1:W2:Y:S02]  /*16e80*/  SYNCS.PHASECHK.TRANS64.TRYWAIT P0, [R7+URZ], R2 ;  /* 0x00000002070075a7 */ /* 0x0022a4000800017f */
[----:B--2---:R-:W-:Y:S05]  /*16e90*/  @!P0 NANOSLEEP.SYNCS 0x989680 ;  /* 0x009896800000895d */ /* 0x004fea0003900000 */
[----:B------:R-:W2:Y:S02]  /*16ea0*/  @!P0 SYNCS.PHASECHK.TRANS64 P0, [R7+URZ], R2 ;  /* 0x00000002070085a7 */ /* 0x000ea4000800007f */
[----:B--2---:R-:W-:Y:S05]  /*16eb0*/  @!P0 BRA `(.L_x_7209) ;  /* 0xfffffffc00f08947 */ /* 0x004fea000383ffff */
[----:B------:R-:W-:Y:S05]  /*16ec0*/  BRA `(.L_x_7278) ;  /* 0xffffffe000807947 */ /* 0x000fea000383ffff */
.L_x_7211:
[----:B--2---:R2:W3:Y:S02]  /*16ed0*/  SYNCS.PHASECHK.TRANS64.TRYWAIT P0, [R4+URZ], R5 ;  /* 0x00000005040075a7 */ /* 0x0044e4000800017f */
[----:B---3--:R-:W-:Y:S05]  /*16ee0*/  @!P0 NANOSLEEP.SYNCS 0x989680 ;  /* 0x009896800000895d */ /* 0x008fea0003900000 */
[----:B------:R-:W3:Y:S02]  /*16ef0*/  @!P0 SYNCS.PHASECHK.TRANS64 P0, [R4+URZ], R5 ;  /* 0x00000005040085a7 */ /* 0x000ee4000800007f */
[----:B---3--:R-:W-:Y:S05]  /*16f00*/  @!P0 BRA `(.L_x_7211) ;  /* 0xfffffffc00f08947 */ /* 0x008fea000383ffff */
[----:B------:R-:W-:Y:S05]  /*16f10*/  BRA `(.L_x_7279) ;  /* 0xffffffe000887947 */ /* 0x000fea000383ffff */
.L_x_7280:
        /* <DEDUP_REMOVED lines=14> */
.L_x_15315:


//--------------------- .text._ZN7cutlass13device_kernelIN5flash11enable_sm90INS1_16FlashAttnFwdSm90INS1_25CollectiveMainloopFwdSm90ILi2EN4cute5tupleIJNS5_1CILi1EEES8_S8_EEENS6_IJNS7_ILi128EEENS7_ILi176EEESA_EEELi128ENS_6half_tEfNS_4arch4Sm90ELb0ELb0ELb1ELb1ELb0ELb1ELb0ELb1ELb1ELb1ELb0ELb0EEENS1_21CollectiveEpilogueFwdINS6_IJSA_SA_SB_EEES9_SD_SF_Li256ELb1ELb1ELb0ELb0EEENS1_36VarlenDynamicPersistentTileSchedulerILi128ELi176ELi256ELi128ELb0ELb1ELb1ELb0ELb1ELb1EEEEEEEEEvNT_6ParamsE --------------------------
	.section	.text._ZN7cutlass13device_kernelIN5flash11enable_sm90INS1_16FlashAttnFwdSm90INS1_25CollectiveMainloopFwdSm90ILi2EN4cute5tupleIJNS5_1CILi1EEES8_S8_EEENS6_IJNS7_ILi128EEENS7_ILi176EEESA_EEELi128ENS_6half_tEfNS_4arch4Sm90ELb0ELb0ELb1ELb1ELb0ELb1ELb0ELb1ELb1ELb1ELb0ELb0EEENS1_21CollectiveEpilogueFwdINS6_IJSA_SA_SB_EEES9_SD_SF_Li256ELb1ELb1ELb0ELb0EEENS1_36VarlenDynamicPersistentTileSchedulerILi128ELi176ELi256ELi128ELb0ELb1ELb1ELb0ELb1ELb1EEEEEEEEEvNT_6ParamsE,"ax",@progbits
	.align	128
.text._ZN7cutlass13device_kernelIN5flash11enable_sm90INS1_16FlashAttnFwdSm90INS1_25CollectiveMainloopFwdSm90ILi2EN4cute5tupleIJNS5_1CILi1EEES8_S8_EEENS6_IJNS7_ILi128EEENS7_ILi176EEESA_EEELi128ENS_6half_tEfNS_4arch4Sm90ELb0ELb0ELb1ELb1ELb0ELb1ELb0ELb1ELb1ELb1ELb0ELb0EEENS1_21CollectiveEpilogueFwdINS6_IJSA_SA_SB_EEES9_SD_SF_Li256ELb1ELb1ELb0ELb0EEENS1_36VarlenDynamicPersistentTileSchedulerILi128ELi176ELi256ELi128ELb0ELb1ELb1ELb0ELb1ELb1EEEEEEEEEvNT_6ParamsE:
        .type           _ZN7cutlass13device_kernelIN5flash11enable_sm90INS1_16FlashAttnFwdSm90INS1_25CollectiveMainloopFwdSm90ILi2EN4cute5tupleIJNS5_1CILi1EEES8_S8_EEENS6_IJNS7_ILi128EEENS7_ILi176EEESA_EEELi128ENS_6half_tEfNS_4arch4Sm90ELb0ELb0ELb1ELb1ELb0ELb1ELb0ELb1ELb1ELb1ELb0ELb0EEENS1_21CollectiveEpilogueFwdINS6_IJSA_SA_SB_EEES9_SD_SF_Li256ELb1ELb1ELb0ELb0EEENS1_36VarlenDynamicPersistentTileSchedulerILi128ELi176ELi256ELi128ELb0ELb1ELb1ELb0ELb1ELb1EEEEEEEEEvNT_6ParamsE,@function
        .size           _ZN7cutlass13device_kernelIN5flash11enable_sm90INS1_16FlashAttnFwdSm90INS1_25CollectiveMainloopFwdSm90ILi2EN4cute5tupleIJNS5_1CILi1EEES8_S8_EEENS6_IJNS7_ILi128EEENS7_ILi176EEESA_EEELi128ENS_6half_tEfNS_4arch4Sm90ELb0ELb0ELb1ELb1ELb0ELb1ELb0ELb1ELb1ELb1ELb0ELb0EEENS1_21CollectiveEpilogueFwdINS6_IJSA_SA_SB_EEES9_SD_SF_Li256ELb1ELb1ELb0ELb0EEENS1_36VarlenDynamicPersistentTileSchedulerILi128ELi176ELi256ELi128ELb0ELb1ELb1ELb0ELb1ELb1EEEEEEEEEvNT_6ParamsE,(.L_x_15316 - _ZN7cutlass13device_kernelIN5flash11enable_sm90INS1_16FlashAttnFwdSm90INS1_25CollectiveMainloopFwdSm90ILi2EN4cute5tupleIJNS5_1CILi1EEES8_S8_EEENS6_IJNS7_ILi128EEENS7_ILi176EEESA_EEELi128ENS_6half_tEfNS_4arch4Sm90ELb0ELb0ELb1ELb1ELb0ELb1ELb0ELb1ELb1ELb1ELb0ELb0EEENS1_21CollectiveEpilogueFwdINS6_IJSA_SA_SB_EEES9_SD_SF_Li256ELb1ELb1ELb0ELb0EEENS1_36VarlenDynamicPersistentTileSchedulerILi128ELi176ELi256ELi128ELb0ELb1ELb1ELb0ELb1ELb1EEEEEEEEEvNT_6ParamsE)
        .other          _ZN7cutlass13device_kernelIN5flash11enable_sm90INS1_16FlashAttnFwdSm90INS1_25CollectiveMainloopFwdSm90ILi2EN4cute5tupleIJNS5_1CILi1EEES8_S8_EEENS6_IJNS7_ILi128EEENS7_ILi176EEESA_EEELi128ENS_6half_tEfNS_4arch4Sm90ELb0ELb0ELb1ELb1ELb0ELb1ELb0ELb1ELb1ELb1ELb0ELb0EEENS1_21CollectiveEpilogueFwdINS6_IJSA_SA_SB_EEES9_SD_SF_Li256ELb1ELb1ELb0ELb0EEENS1_36VarlenDynamicPersistentTileSchedulerILi128ELi176ELi256ELi128ELb0ELb1ELb1ELb0ELb1ELb1EEEEEEEEEvNT_6ParamsE,@"STO_CUDA_ENTRY STV_DEFAULT"
_ZN7cutlass13device_kernelIN5flash11enable_sm90INS1_16FlashAttnFwdSm90INS1_25CollectiveMainloopFwdSm90ILi2EN4cute5tupleIJNS5_1CILi1EEES8_S8_EEENS6_IJNS7_ILi128EEENS7_ILi176EEESA_EEELi128ENS_6half_tEfNS_4arch4Sm90ELb0ELb0ELb1ELb1ELb0ELb1ELb0ELb1ELb1ELb1ELb0ELb0EEENS1_21CollectiveEpilogueFwdINS6_IJSA_SA_SB_EEES9_SD_SF_Li256ELb1ELb1ELb0ELb0EEENS1_36VarlenDynamicPersistentTileSchedulerILi128ELi176ELi256ELi128ELb0ELb1ELb1ELb0ELb1ELb1EEEEEEEEEvNT_6ParamsE:
        /* <DEDUP_REMOVED lines=24> */
.L_x_7282:
[----:B------:R-:W-:Y:S05]  /*0180*/  BSYNC B0 ;  /* 0x0000000000007941 */ /* 0x000fea0003800000 */
.L_x_7281:
        /* <DEDUP_REMOVED lines=41> */
.L_x_7283:
        /* <DEDUP_REMOVED lines=22> */
.L_x_7284:
        /* <DEDUP_REMOVED lines=18> */
.L_x_7285:
        /* <DEDUP_REMOVED lines=22> */
.L_x_7286:
        /* <DEDUP_REMOVED lines=22> */
.L_x_7287:
[----:B------:R-:W-:Y:S01]  /*0960*/  PLOP3.LUT P0, PT, PT, PT, UP0, 0x80, 0x0 ;  /* 0x000000000000781c */ /* 0x000fe20003f0f008 */
[----:B------:R-:W-:Y:S01]  /*0970*/  UMOV UR60, 0x1 ;  /* 0x00000001003c7882 */ /* 0x000fe20000000000 */
[----:B------:R-:W-:Y:S01]  /*0980*/  NOP ;  /* 0x0000000000007918 */ /* 0x000fe20000000000 */
[----:B------:R-:W-:Y:S01]  /*0990*/  USEL UR60, UR60, 0x2, !UP0 ;  /* 0x000000023c3c7887 */ /* 0x000fe2000c000000 */
[----:B------:R-:W-:Y:S01]  /*09a0*/  BSSY B9, `(.L_x_7288) ;  /* 0x00026a6000097945 */ /* 0x000fe20003800000 */
[----:B012-4-:R-:W-:Y:S08]  /*09b0*/  BAR.SYNC.DEFER_BLOCKING 0x0 ;  /* 0x0000000000007b1d */ /* 0x017ff00000010000 */
[----:B------:R-:W-:Y:S05]  /*09c0*/  @!P0 BRA `(.L_x_7289) ;  /* 0x000001f400e48947 */ /* 0x000fea0003800000 */
.L_x_7290:
[----:B------:R-:W-:-:S08]  /*09d0*/  NOP ;  /* 0x0000000000007918 */ /* 0x000fd00000000000 */
[----:B------:R-:W0:Y:S02]  /*09e0*/  USETMAXREG.TRY_ALLOC.CTAPOOL UP0, 0xf0 ;  /* 0x000000f0000079c8 */ /* 0x000e240008000600 */
[----:B0-----:R-:W-:-:S13]  /*09f0*/  PLOP3.LUT P0, PT, PT, PT, UP0, 0x80, 0x0 ;  /* 0x000000000000781c */ /* 0x001fda0003f0f008 */
[----:B------:R-:W-:Y:S05]  /*0a00*/  @!P0 BRA `(.L_x_7290) ;  /* 0xfffffffc00f08947 */ /* 0x000fea000383ffff */
[----:B------:R-:W2:Y:S01]  /*0a10*/  LDL.LU R3, [R1+0x4] ;  /* 0x0000040001037983 */ /* 0x000ea20000300800 */
[----:B------:R-:W-:Y:S01]  /*0a20*/  SHF.R.U32.HI R2, RZ, 0x7, R0 ;  /* 0x00000007ff027819 */ /* 0x000fe20000011600 */
[----:B------:R-:W0:Y:S01]  /*0a30*/  S2UR UR5, SR_CgaCtaId ;  /* 0x00000000000579c3 */ /* 0x000e220000008800 */
[----:B------:R-:W-:-:S07]  /*0a40*/  UMOV UR4, 0x400 ;  /* 0x0000040000047882 */ /* 0x000fce0000000000 */
[----:B------:R-:W-:Y:S06]  /*0a50*/  BAR.ARV 0x8, 0x180 ;  /* 0x0206000000007b1d */ /* 0x000fec0000002000 */
[----:B------:R-:W-:-:S13]  /*0a60*/  ISETP.NE.AND P0, PT, R2, 0x1, PT ;  /* 0x000000010200780c */ /* 0x000fda0003f05270 */
[----:B------:R-:W-:Y:S06]  /*0a70*/  @!P0 BAR.ARV 0x9, 0x100 ;  /* 0x0244000000008b1d */ /* 0x000fec0000002000 */
[----:B0-----:R-:W-:Y:S02]  /*0a80*/  ULEA UR4, UR5, UR4, 0x18 ;  /* 0x0000000405047291 */ /* 0x001fe4000f8ec03f */
[----:B------:R-:W-:Y:S04]  /*0a90*/  BAR.SYNC.DEFER_BLOCKING 0x5, 0x180 ;  /* 0x0146000000007b1d */ /* 0x000fe80000010000 */
[----:B------:R-:W-:-:S02]  /*0aa0*/  IMAD.U32 R2, RZ, RZ, UR4 ;  /* 0x00000004ff027e24 */ /* 0x000fc4000f8e00ff */
[----:B------:R-:W-:-:S03]  /*0ab0*/  ULDC UR4, c[0x0][0xc3c] ;  /* 0x00030f0000047ab9 */ /* 0x000fc60000000800 */
[----:B------:R-:W0:Y:S01]  /*0ac0*/  LDS.128 R28, [R2+0x348d0] ;  /* 0x0348d000021c7984 */ /* 0x000e220000000c00 */
[----:B------:R-:W-:Y:S06]  /*0ad0*/  BAR.ARV 0x4, 0x180 ;  /* 0x0106000000007b1d */ /* 0x000fec0000002000 */
[----:B--2---:R-:W-:-:S04]  /*0ae0*/  LOP3.LUT R3, R3, 0xffffffdf, RZ, 0xc0, !PT ;  /* 0xffffffdf03037812 */ /* 0x004fc800078ec0ff */
[----:B------:R-:W-:Y:S02]  /*0af0*/  @P0 LOP3.LUT R3, R3, 0x20, RZ, 0xfc, !PT ;  /* 0x0000002003030812 */ /* 0x000fe400078efcff */
[----:B0-----:R-:W-:-:S03]  /*0b00*/  ISETP.GE.AND P0, PT, R31, UR4, PT ;  /* 0x000000041f007c0c */ /* 0x001fc6000bf06270 */
[----:B------:R0:W-:Y:S10]  /*0b10*/  STL [R1+0x4], R3 ;  /* 0x0000040301007387 */ /* 0x0001f40000100800 */
[----:B0-----:R-:W-:Y:S05]  /*0b20*/  @P0 BRA `(.L_x_7291) ;  /* 0x0000026800340947 */ /* 0x001fea0003800000 */
[----:B------:R-:W-:Y:S01]  /*0b30*/  VIADD R13, R0, 0xffffff80 ;  /* 0xffffff80000d7836 */ /* 0x000fe20000000000 */
[----:B------:R-:W-:Y:S01]  /*0b40*/  R2UR UR4, R2 ;  /* 0x00000000020472ca */ /* 0x000fe200000e0000 */
[----:B------:R-:W-:Y:S01]  /*0b50*/  ULOP3.LUT UR5, UR60, 0x1, URZ, 0xfc, !UPT ;  /* 0x000000013c057892 */ /* 0x000fe2000f8efc3f */
[----:B------:R-:W-:Y:S01]  /*0b60*/  IMAD.MOV.U32 R23, RZ, RZ, RZ ;  /* 0x000000ffff177224 */ /* 0x000fe200078e00ff */
[----:B------:R-:W-:Y:S02]  /*0b70*/  CS2R R222, SRZ ;  /* 0x0000000000de7805 */ /* 0x000fe4000001ff00 */
[----:B------:R-:W-:Y:S02]  /*0b80*/  SHF.R.S32.HI R0, RZ, 0x1f, R13 ;  /* 0x0000001fff007819 */ /* 0x000fe4000001140d */
[----:B------:R-:W-:Y:S02]  /*0b90*/  MOV R229, RZ ;  /* 0x000000ff00e57202 */ /* 0x000fe40000000f00 */
[----:B------:R-:W-:-:S02]  /*0ba0*/  LEA.HI R3, R0, R13, RZ, 0x7 ;  /* 0x0000000d00037211 */ /* 0x000fc400078f38ff */
[CC--:B------:R-:W-:Y:S02]  /*0bb0*/  LEA.HI R5, R0.reuse, R13.reuse, RZ, 0x5 ;  /* 0x0000000d00057211 */ /* 0x0c0fe400078f28ff */
[----:B------:R-:W-:Y:S01]  /*0bc0*/  LOP3.LUT R4, R3, 0xffffff80, RZ, 0xc0, !PT ;  /* 0xffffff8003047812 */ /* 0x000fe200078ec0ff */
[----:B------:R-:W-:Y:S01]  /*0bd0*/  UIADD3 UR4, UR4, 0x16400, URZ ;  /* 0x0001640004047890 */ /* 0x000fe2000fffe03f */
[----:B------:R-:W-:Y:S01]  /*0be0*/  SHF.R.S32.HI R14, RZ, 0x7, R3 ;  /* 0x00000007ff0e7819 */ /* 0x000fe20000011403 */
[----:B------:R-:W-:Y:S01]  /*0bf0*/  IMAD.SHL.U32 R6, R5, 0x20, RZ ;  /* 0x0000002005067824 */ /* 0x000fe200078e00ff */
[----:B------:R-:W-:Y:S02]  /*0c00*/  IADD3 R15, R13, -R4, RZ ;  /* 0x800000040d0f7210 */ /* 0x000fe40007ffe0ff */
[----:B------:R-:W-:Y:S02]  /*0c10*/  LEA.HI R4, R0, R13, RZ, 0x4 ;  /* 0x0000000d00047211 */ /* 0x000fe400078f20ff */
[----:B------:R-:W-:-:S02]  /*0c20*/  SHF.R.S32.HI R8, RZ, 0x1f, R15 ;  /* 0x0000001fff087819 */ /* 0x000fc4000001140f */
[----:B------:R-:W-:Y:S02]  /*0c30*/  SHF.R.S32.HI R7, RZ, 0x4, R4 ;  /* 0x00000004ff077819 */ /* 0x000fe40000011404 */
[----:B------:R-:W-:Y:S02]  /*0c40*/  LEA.HI R9, R8, R15, RZ, 0x2 ;  /* 0x0000000f08097211 */ /* 0x000fe400078f10ff */
[C---:B------:R-:W-:Y:S02]  /*0c50*/  LOP3.LUT R5, R4.reuse, 0x3fffff0, RZ, 0xc0, !PT ;  /* 0x03fffff004057812 */ /* 0x040fe400078ec0ff */
[--C-:B------:R-:W-:Y:S02]  /*0c60*/  SHF.R.S32.HI R10, RZ, 0x2, R9.reuse ;  /* 0x00000002ff0a7819 */ /* 0x100fe40000011409 */
[----:B------:R-:W-:Y:S01]  /*0c70*/  SHF.R.S32.HI R11, RZ, 0x1f, R9 ;  /* 0x0000001fff0b7819 */ /* 0x000fe20000011409 */
[----:B------:R-:W-:Y:S01]  /*0c80*/  IMAD.IADD R5, R13, 0x1, -R5 ;  /* 0x000000010d057824 */ /* 0x000fe200078e0a05 */
[----:B------:R-:W-:-:S02]  /*0c90*/  LEA.HI R4, R4, R7, RZ, 0x1 ;  /* 0x0000000704047211 */ /* 0x000fc400078f08ff */
[----:B------:R-:W-:Y:S02]  /*0ca0*/  LEA.HI R11, R11, R10, RZ, 0x3 ;  /* 0x0000000a0b0b7211 */ /* 0x000fe400078f18ff */
[----:B------:R-:W-:Y:S02]  /*0cb0*/  LEA.HI R8, R8, R15, RZ, 0x5 ;  /* 0x0000000f08087211 */ /* 0x000fe400078f28ff */
[----:B------:R-:W-:Y:S02]  /*0cc0*/  LOP3.LUT R11, R11, 0xfffffff8, RZ, 0xc0, !PT ;  /* 0xfffffff80b0b7812 */ /* 0x000fe400078ec0ff */
[----:B------:R-:W-:Y:S02]  /*0cd0*/  LEA.HI R3, R3, R14, RZ, 0x1 ;  /* 0x0000000e03037211 */ /* 0x000fe400078f08ff */
[----:B------:R-:W-:Y:S01]  /*0ce0*/  LOP3.LUT R6, R6, 0xfffffc00, RZ, 0xc0, !PT ;  /* 0xfffffc0006067812 */ /* 0x000fe200078ec0ff */
[----:B------:R-:W-:Y:S01]  /*0cf0*/  IMAD.IADD R11, R10, 0x1, -R11 ;  /* 0x000000010a0b7824 */ /* 0x000fe200078e0a0b */
[----:B------:R-:W-:Y:S01]  /*0d00*/  LOP3.LUT R4, R4, 0x1ffffffe, RZ, 0xc0, !PT ;  /* 0x1ffffffe04047812 */ /* 0x000fe200078ec0ff */
[----:B------:R-:W-:Y:S01]  /*0d10*/  IMAD.MOV.U32 R10, RZ, RZ, -0x2 ;  /* 0xfffffffeff0a7424 */ /* 0x000fe200078e00ff */
[----:B------:R-:W-:Y:S01]  /*0d20*/  LOP3.LUT R9, R9, 0x7ffffffc, RZ, 0xc0, !PT ;  /* 0x7ffffffc09097812 */ /* 0x000fe200078ec0ff */
[----:B------:R-:W-:Y:S01]  /*0d30*/  IMAD R5, R5, 0x40, R6 ;  /* 0x0000004005057824 */ /* 0x000fe200078e0206 */
[----:B------:R-:W-:-:S02]  /*0d40*/  SHF.R.S32.HI R8, RZ, 0x5, R8 ;  /* 0x00000005ff087819 */ /* 0x000fc40000011408 */
[----:B------:R-:W-:Y:S02]  /*0d50*/  LOP3.LUT R3, R3, 0x3fffffe, RZ, 0xc0, !PT ;  /* 0x03fffffe03037812 */ /* 0x000fe400078ec0ff */
[----:B------:R-:W-:Y:S01]  /*0d60*/  IADD3 R4, R7, -R4, RZ ;  /* 0x8000000407047210 */ /* 0x000fe20007ffe0ff */
[----:B------:R-:W-:Y:S01]  /*0d70*/  IMAD R8, R8, 0x10, R11 ;  /* 0x0000001008087824 */ /* 0x000fe200078e020b */
[----:B------:R-:W-:Y:S01]  /*0d80*/  IADD3 R9, R15, -R9, RZ ;  /* 0x800000090f097210 */ /* 0x000fe20007ffe0ff */
[----:B------:R-:W-:Y:S01]  /*0d90*/  IMAD.IADD R3, R14, 0x1, -R3 ;  /* 0x000000010e037824 */ /* 0x000fe200078e0a03 */
[-C--:B------:R-:W-:Y:S01]  /*0da0*/  LEA.HI R12, R0, R13.reuse, RZ, 0x2 ;  /* 0x0000000d000c7211 */ /* 0x080fe200078f10ff */
[----:B------:R-:W-:Y:S02]  /*0db0*/  IMAD R5, R4, 0x8, R5 ;  /* 0x0000000804057824 */ /* 0x000fe400078e0205 */
[----:B------:R-:W-:Y:S01]  /*0dc0*/  IMAD R4, R9, R10, 0xb0 ;  /* 0x000000b009047424 */ /* 0x000fe200078e020a */
[----:B------:R-:W-:Y:S01]  /*0dd0*/  LOP3.LUT R12, R12, 0xfffffffc, RZ, 0xc0, !PT ;  /* 0xfffffffc0c0c7812 */ /* 0x000fe200078ec0ff */
[----:B------:R-:W-:Y:S01]  /*0de0*/  IMAD R14, R3, 0x40, R8 ;  /* 0x00000040030e7824 */ /* 0x000fe200078e0208 */
[CC--:B------:R-:W-:Y:S01]  /*0df0*/  LEA.HI R3, R0.reuse, R13.reuse, RZ, 0x6 ;  /* 0x0000000d00037211 */ /* 0x0c0fe200078f30ff */
[----:B------:R-:W-:Y:S01]  /*0e00*/  STL [R1+0x8c], R5 ;  /* 0x00008c0501007387 */ /* 0x000fe20000100800 */
[----:B------:R-:W-:Y:S01]  /*0e10*/  LEA.HI R0, R0, R13, RZ, 0x3 ;  /* 0x0000000d00007211 */ /* 0x000fe200078f18ff */
[----:B------:R-:W-:-:S02]  /*0e20*/  IMAD.IADD R12, R13, 0x1, -R12 ;  /* 0x000000010d0c7824 */ /* 0x000fc400078e0a0c */
[----:B------:R0:W-:Y:S01]  /*0e30*/  STL [R1+0x84], R4 ;  /* 0x0000840401007387 */ /* 0x0001e20000100800 */
[----:B------:R-:W-:Y:S02]  /*0e40*/  SHF.R.S32.HI R22, RZ, 0x3, R0 ;  /* 0x00000003ff167819 */ /* 0x000fe40000011400 */
[----:B------:R-:W-:Y:S01]  /*0e50*/  LEA.HI R6, R12, R12, RZ, 0x1 ;  /* 0x0000000c0c067211 */ /* 0x000fe200078f08ff */
[----:B------:R-:W-:Y:S01]  /*0e60*/  STL [R1+0x80], R14 ;  /* 0x0000800e01007387 */ /* 0x000fe20000100800 */
[C---:B------:R-:W-:Y:S01]  /*0e70*/  IADD3 R24, R22.reuse, 0x80, RZ ;  /* 0x0000008016187810 */ /* 0x040fe20007ffe0ff */
[----:B------:R-:W-:Y:S01]  /*0e80*/  VIADD R27, R22, 0x20 ;  /* 0x00000020161b7836 */ /* 0x000fe20000000000 */
[----:B------:R-:W-:Y:S01]  /*0e90*/  LOP3.LUT R7, R6, 0x1ffffffe, RZ, 0xc0, !PT ;  /* 0x1ffffffe06077812 */ /* 0x000fe200078ec0ff */
[----:B------:R-:W-:Y:S01]  /*0ea0*/  STL [R1+0x60], RZ ;  /* 0x000060ff01007387 */ /* 0x000fe20000100800 */
[----:B------:R-:W-:Y:S01]  /*0eb0*/  VIADD R26, R22, 0x40 ;  /* 0x00000040161a7836 */ /* 0x000fe20000000000 */
[----:B------:R-:W-:Y:S01]  /*0ec0*/  SHF.R.S32.HI R11, RZ, 0x1f, R24 ;  /* 0x0000001fff0b7819 */ /* 0x000fe20000011418 */
[----:B0-----:R-:W-:Y:S01]  /*0ed0*/  IMAD.U32 R4, RZ, RZ, UR5 ;  /* 0x00000005ff047e24 */ /* 0x001fe2000f8e00ff */
[----:B------:R-:W-:Y:S01]  /*0ee0*/  IADD3 R7, R12, -R7, RZ ;  /* 0x800000070c077210 */ /* 0x000fe20007ffe0ff */
[----:B------:R-:W-:Y:S01]  /*0ef0*/  IMAD.SHL.U32 R4, R3, 0x8, RZ ;  /* 0x0000000803047824 */ /* 0x000fe200078e00ff */
[----:B------:R-:W-:Y:S01]  /*0f00*/  LOP3.LUT R3, R0, 0xfffffff8, RZ, 0xc0, !PT ;  /* 0xfffffff800037812 */ /* 0x000fe200078ec0ff */
[C---:B------:R-:W-:Y:S01]  /*0f10*/  IMAD.SHL.U32 R0, R22.reuse, 0x40, RZ ;  /* 0x0000004016007824 */ /* 0x040fe200078e00ff */
[----:B------:R-:W-:Y:S01]  /*0f20*/  SHF.R.S32.HI R6, RZ, 0x1f, R26 ;  /* 0x0000001fff067819 */ /* 0x000fe2000001141a */
[----:B------:R-:W-:Y:S01]  /*0f30*/  VIADD R25, R22, 0x60 ;  /* 0x0000006016197836 */ /* 0x000fe20000000000 */
[----:B------:R-:W-:Y:S01]  /*0f40*/  LOP3.LUT R15, R4, 0xfffffe00, RZ, 0xc0, !PT ;  /* 0xfffffe00040f7812 */ /* 0x000fe200078ec0ff */
[----:B------:R-:W-:Y:S01]  /*0f50*/  IMAD.IADD R18, R13, 0x1, -R3 ;  /* 0x000000010d127824 */ /* 0x000fe200078e0a03 */
[----:B------:R-:W-:Y:S01]  /*0f60*/  MOV R3, UR4 ;  /* 0x0000000400037c02 */ /* 0x000fe20008000f00 */
[----:B------:R-:W-:Y:S01]  /*0f70*/  VIADD R21, R22, 0xa0 ;  /* 0x000000a016157836 */ /* 0x000fe20000000000 */
[----:B------:R-:W-:Y:S01]  /*0f80*/  SHF.R.S32.HI R4, RZ, 0x1f, R27 ;  /* 0x0000001fff047819 */ /* 0x000fe2000001141b */
[----:B------:R-:W-:Y:S01]  /*0f90*/  IMAD.SHL.U32 R16, R18, 0x8, RZ ;  /* 0x0000000812107824 */ /* 0x000fe200078e00ff */
[----:B------:R-:W-:Y:S01]  /*0fa0*/  SHF.R.S32.HI R9, RZ, 0x1f, R25 ;  /* 0x0000001fff097819 */ /* 0x000fe20000011419 */
[----:B------:R0:W-:Y:S01]  /*0fb0*/  STL [R1+0x6c], R3 ;  /* 0x00006c0301007387 */ /* 0x0001e20000100800 */
[----:B------:R-:W-:Y:S01]  /*0fc0*/  LEA.HI R4, R4, R27, RZ, 0x3 ;  /* 0x0000001b04047211 */ /* 0x000fe200078f18ff */
[----:B------:R-:W-:Y:S01]  /*0fd0*/  IMAD.SHL.U32 R8, R25, 0x40, RZ ;  /* 0x0000004019087824 */ /* 0x000fe200078e00ff */
[----:B------:R-:W-:Y:S01]  /*0fe0*/  SHF.R.S32.HI R13, RZ, 0x1f, R21 ;  /* 0x0000001fff0d7819 */ /* 0x000fe20000011415 */
[----:B------:R-:W-:Y:S01]  /*0ff0*/  IMAD.SHL.U32 R10, R24, 0x40, RZ ;  /* 0x00000040180a7824 */ /* 0x000fe200078e00ff */
[----:B------:R-:W-:Y:S01]  /*1000*/  SHF.L.U32 R18, R18, 0x2, RZ ;  /* 0x0000000212127819 */ /* 0x000fe200000006ff */
[----:B------:R-:W-:Y:S01]  /*1010*/  IMAD.SHL.U32 R4, R4, 0x40, RZ ;  /* 0x0000004004047824 */ /* 0x000fe200078e00ff */
[----:B------:R-:W-:Y:S01]  /*1020*/  LEA.HI R6, R6, R26, RZ, 0x3 ;  /* 0x0000001a06067211 */ /* 0x000fe200078f18ff */
[----:B------:R-:W-:Y:S01]  /*1030*/  IMAD.SHL.U32 R12, R21, 0x40, RZ ;  /* 0x00000040150c7824 */ /* 0x000fe200078e00ff */
[----:B------:R-:W-:Y:S01]  /*1040*/  SHF.L.U32 R5, R26, 0x6, RZ ;  /* 0x000000061a057819 */ /* 0x000fe200000006ff */
[----:B------:R-:W-:Y:S01]  /*1050*/  VIADD R220, R18, 0x20 ;  /* 0x0000002012dc7836 */ /* 0x000fe20000000000 */
[----:B0-----:R-:W-:Y:S01]  /*1060*/  SHF.R.S32.HI R3, RZ, 0x1f, R22 ;  /* 0x0000001fff037819 */ /* 0x001fe20000011416 */
[----:B------:R-:W-:Y:S01]  /*1070*/  VIADD R221, R16, 0x40 ;  /* 0x0000004010dd7836 */ /* 0x000fe20000000000 */
[----:B------:R-:W-:Y:S01]  /*1080*/  LOP3.LUT R3, R0, 0x1c0, RZ, 0xc0, !PT ;  /* 0x000001c000037812 */ /* 0x000fe200078ec0ff */
[----:B------:R-:W-:Y:S01]  /*1090*/  IMAD.SHL.U32 R0, R27, 0x40, RZ ;  /* 0x000000401b007824 */ /* 0x000fe200078e00ff */
[----:B------:R-:W-:-:S02]  /*10a0*/  LEA.HI R9, R9, R25, RZ, 0x3 ;  /* 0x0000001909097211 */ /* 0x000fc400078f18ff */
[----:B------:R-:W-:Y:S02]  /*10b0*/  SHF.R.U32.HI R20, RZ, 0x3, R3 ;  /* 0x00000003ff147819 */ /* 0x000fe40000011603 */
[----:B------:R-:W-:Y:S01]  /*10c0*/  LOP3.LUT R3, R3, 0x38, R16, 0xf8, !PT ;  /* 0x0000003803037812 */ /* 0x000fe200078ef810 */
[----:B------:R-:W-:Y:S01]  /*10d0*/  IMAD.SHL.U32 R9, R9, 0x40, RZ ;  /* 0x0000004009097824 */ /* 0x000fe200078e00ff */
[----:B------:R-:W-:Y:S02]  /*10e0*/  LEA.HI R11, R11, R24, RZ, 0x3 ;  /* 0x000000180b0b7211 */ /* 0x000fe400078f18ff */
[----:B------:R-:W-:Y:S02]  /*10f0*/  LEA.HI R13, R13, R21, RZ, 0x3 ;  /* 0x000000150d0d7211 */ /* 0x000fe400078f18ff */
[----:B------:R-:W-:Y:S01]  /*1100*/  LOP3.LUT R0, R0, 0x1c0, RZ, 0xc0, !PT ;  /* 0x000001c000007812 */ /* 0x000fe200078ec0ff */
[----:B------:R-:W-:Y:S01]  /*1110*/  IMAD.SHL.U32 R11, R11, 0x40, RZ ;  /* 0x000000400b0b7824 */ /* 0x000fe200078e00ff */
[----:B------:R-:W-:Y:S01]  /*1120*/  LOP3.LUT R3, R15, R3, R20, 0xf6, !PT ;  /* 0x000000030f037212 */ /* 0x000fe200078ef614 */
[----:B------:R-:W-:Y:S01]  /*1130*/  IMAD.SHL.U32 R13, R13, 0x40, RZ ;  /* 0x000000400d0d7824 */ /* 0x000fe200078e00ff */
[----:B------:R-:W-:-:S02]  /*1140*/  SHF.L.U32 R6, R6, 0x6, RZ ;  /* 0x0000000606067819 */ /* 0x000fc400000006ff */
[----:B------:R-:W-:Y:S01]  /*1150*/  LOP3.LUT R5, R5, 0x1c0, RZ, 0xc0, !PT ;  /* 0x000001c005057812 */ /* 0x000fe200078ec0ff */
[----:B------:R0:W-:Y:S01]  /*1160*/  STL [R1+0x30], R3 ;  /* 0x0000300301007387 */ /* 0x0001e20000100800 */
[----:B------:R-:W-:Y:S02]  /*1170*/  LOP3.LUT R8, R8, 0x1c0, RZ, 0xc0, !PT ;  /* 0x000001c008087812 */ /* 0x000fe400078ec0ff */
[----:B------:R-:W-:Y:S02]  /*1180*/  SHF.R.U32.HI R20, RZ, 0x3, R0 ;  /* 0x00000003ff147819 */ /* 0x000fe40000011600 */
[----:B------:R-:W-:Y:S02]  /*1190*/  LOP3.LUT R21, R10, 0x1c0, RZ, 0xc0, !PT ;  /* 0x000001c00a157812 */ /* 0x000fe400078ec0ff */
[----:B------:R-:W-:Y:S02]  /*11a0*/  LOP3.LUT R0, R0, 0x38, R16, 0xf8, !PT ;  /* 0x0000003800007812 */ /* 0x000fe400078ef810 */
[----:B------:R-:W-:-:S02]  /*11b0*/  LOP3.LUT R4, R4, 0xfffffe00, RZ, 0xc0, !PT ;  /* 0xfffffe0004047812 */ /* 0x000fc400078ec0ff */
[----:B------:R-:W-:Y:S02]  /*11c0*/  LOP3.LUT R10, R12, 0x1c0, RZ, 0xc0, !PT ;  /* 0x000001c00c0a7812 */ /* 0x000fe400078ec0ff */
[----:B------:R-:W-:Y:S01]  /*11d0*/  LOP3.LUT R6, R6, 0xfffffe00, RZ, 0xc0, !PT ;  /* 0xfffffe0006067812 */ /* 0x000fe200078ec0ff */
[----:B------:R-:W-:Y:S01]  /*11e0*/  STL [R1+0x3c], R4 ;  /* 0x00003c0401007387 */ /* 0x000fe20000100800 */
[----:B------:R-:W-:Y:S02]  /*11f0*/  SHF.R.U32.HI R12, RZ, 0x3, R5 ;  /* 0x00000003ff0c7819 */ /* 0x000fe40000011605 */
[----:B0-----:R-:W-:Y:S01]  /*1200*/  LOP3.LUT R3, R5, 0x38, R16, 0xf8, !PT ;  /* 0x0000003805037812 */ /* 0x001fe200078ef810 */
[----:B------:R0:W-:Y:S01]  /*1210*/  STL [R1+0x38], R6 ;  /* 0x0000380601007387 */ /* 0x0001e20000100800 */
[----:B------:R-:W-:Y:S02]  /*1220*/  SHF.R.U32.HI R10, RZ, 0x3, R8 ;  /* 0x00000003ff0a7819 */ /* 0x000fe40000011608 */
[----:B------:R-:W-:-:S02]  /*1230*/  LOP3.LUT R5, R8, 0x38, R16, 0xf8, !PT ;  /* 0x0000003808057812 */ /* 0x000fc400078ef810 */
[----:B------:R-:W-:Y:S02]  /*1240*/  SHF.R.S32.HI R15, RZ, 0x1f, R220 ;  /* 0x0000001fff0f7819 */ /* 0x000fe400000114dc */
[----:B------:R-:W-:Y:S02]  /*1250*/  LOP3.LUT R8, R9, 0xfffffe00, RZ, 0xc0, !PT ;  /* 0xfffffe0009087812 */ /* 0x000fe400078ec0ff */
[----:B------:R-:W-:Y:S02]  /*1260*/  LOP3.LUT R11, R11, 0xfffffe00, RZ, 0xc0, !PT ;  /* 0xfffffe000b0b7812 */ /* 0x000fe400078ec0ff */
[----:B------:R-:W-:Y:S02]  /*1270*/  LOP3.LUT R0, R4, R0, R20, 0xf6, !PT ;  /* 0x0000000004007212 */ /* 0x000fe400078ef614 */
[----:B------:R-:W-:Y:S01]  /*1280*/  LOP3.LUT R9, R13, 0xfffffe00, RZ, 0xc0, !PT ;  /* 0xfffffe000d097812 */ /* 0x000fe200078ec0ff */
[----:B------:R-:W-:Y:S01]  /*1290*/  STL [R1+0x4c], R11 ;  /* 0x00004c0b01007387 */ /* 0x000fe20000100800 */
[----:B------:R-:W-:-:S02]  /*12a0*/  LOP3.LUT R3, R6, R3, R12, 0xf6, !PT ;  /* 0x0000000306037212 */ /* 0x000fc400078ef60c */
[----:B0-----:R-:W-:Y:S01]  /*12b0*/  SHF.L.U64.HI R6, R220, 0x1, R15 ;  /* 0x00000001dc067819 */ /* 0x001fe2000001020f */
[----:B------:R-:W-:Y:S01]  /*12c0*/  STL [R1+0x48], R9 ;  /* 0x0000480901007387 */ /* 0x000fe20000100800 */
[----:B------:R-:W-:Y:S02]  /*12d0*/  LEA R0, R0, UR4, 0x1 ;  /* 0x0000000400007c11 */ /* 0x000fe4000f8e08ff */
[----:B------:R-:W-:Y:S01]  /*12e0*/  LOP3.LUT R5, R8, R5, R10, 0xf6, !PT ;  /* 0x0000000508057212 */ /* 0x000fe200078ef60a */
[----:B------:R-:W-:Y:S01]  /*12f0*/  STL [R1+0x34], R8 ;  /* 0x0000340801007387 */ /* 0x000fe20000100800 */
[----:B------:R-:W-:Y:S02]  /*1300*/  LEA R4, R3, UR4, 0x1 ;  /* 0x0000000403047c11 */ /* 0x000fe4000f8e08ff */
[----:B------:R-:W-:Y:S01]  /*1310*/  LEA R3, R5, UR4, 0x1 ;  /* 0x0000000405037c11 */ /* 0x000fe2000f8e08ff */
[----:B------:R-:W-:Y:S01]  /*1320*/  STL [R1+0x70], R6 ;  /* 0x0000700601007387 */ /* 0x000fe20000100800 */
[----:B------:R-:W-:-:S02]  /*1330*/  SHF.R.S32.HI R17, RZ, 0x1f, R16 ;  /* 0x0000001fff117819 */ /* 0x000fc40000011410 */
[----:B------:R-:W-:Y:S01]  /*1340*/  SHF.R.S32.HI R19, RZ, 0x1f, R18 ;  /* 0x0000001fff137819 */ /* 0x000fe20000011412 */
[----:B------:R0:W-:Y:S04]  /*1350*/  STL [R1+0x7c], R0 ;  /* 0x00007c0001007387 */ /* 0x0001e80000100800 */
[----:B------:R1:W-:Y:S01]  /*1360*/  STL [R1+0x78], R4 ;  /* 0x0000780401007387 */ /* 0x0003e20000100800 */
[----:B0-----:R-:W-:-:S05]  /*1370*/  LEA R0, R7, R14, 0x3 ;  /* 0x0000000e07007211 */ /* 0x001fca00078e18ff */
[----:B------:R1:W-:Y:S04]  /*1380*/  STL [R1+0x88], R0 ;  /* 0x0000880001007387 */ /* 0x0003e80000100800 */
[----:B------:R1:W-:Y:S02]  /*1390*/  STL [R1+0x74], R3 ;  /* 0x0000740301007387 */ /* 0x0003e40000100800 */
.L_x_7509:
        /* <DEDUP_REMOVED lines=9> */
[----:B------:R-:W-:Y:S01]  /*1430*/  ULDC.64 UR10, c[0x0][0x208] ;  /* 0x00008200000a7ab9 */ /* 0x000fe20000000a00 */
[----:B------:R-:W-:Y:S01]  /*1440*/  ISETP.NE.U32.AND P0, PT, RZ, UR6, PT ;  /* 0x00000006ff007c0c */ /* 0x000fe2000bf05070 */
[----:B------:R-:W-:Y:S01]  /*1450*/  IMAD.MOV.U32 R31, RZ, RZ, RZ ;  /* 0x000000ffff1f7224 */ /* 0x000fe200078e00ff */
[----:B------:R-:W-:-:S02]  /*1460*/  ISETP.NE.AND.EX P1, PT, RZ, UR5, PT, P1 ;  /* 0x00000005ff007c0c */ /* 0x000fc4000bf25310 */
[----:B------:R-:W-:Y:S02]  /*1470*/  ISETP.NE.AND.EX P0, PT, RZ, UR7, PT, P0 ;  /* 0x00000007ff007c0c */ /* 0x000fe4000bf05300 */
[----:B--2---:R-:W-:Y:S01]  /*1480*/  SHF.R.S32.HI R3, RZ, 0x1f, R0 ;  /* 0x0000001fff037819 */ /* 0x004fe20000011400 */
[----:B------:R-:W-:-:S08]  /*1490*/  IMAD.SHL.U32 R32, R0, 0x4, RZ ;  /* 0x0000000400207824 */ /* 0x000fd000078e00ff */
[C---:B------:R-:W-:Y:S01]  /*14a0*/  @P1 LEA R6, P2, R0.reuse, UR4, 0x2 ;  /* 0x0000000400061c11 */ /* 0x040fe2000f8410ff */
[----:B------:R-:W-:Y:S01]  /*14b0*/  STL [R1+0x5c], R0 ;  /* 0x00005c0001007387 */ /* 0x000fe20000100800 */
[C-C-:B---3--:R-:W-:Y:S02]  /*14c0*/  SHF.L.U64.HI R28, R0.reuse, 0x2, R3.reuse ;  /* 0x00000002001c7819 */ /* 0x148fe40000010203 */
[----:B----4-:R-:W-:Y:S01]  /*14d0*/  @P1 LEA.HI.X R7, R0, UR5, R3, 0x2, P2 ;  /* 0x0000000500071c11 */ /* 0x010fe200090f1403 */
[----:B------:R-:W-:Y:S01]  /*14e0*/  ULDC UR4, c[0x0][0x288] ;  /* 0x0000a20000047ab9 */ /* 0x000fe20000000800 */
[----:B------:R-:W-:Y:S01]  /*14f0*/  ISETP.NE.U32.AND P2, PT, RZ, UR8, PT ;  /* 0x00000008ff007c0c */ /* 0x000fe2000bf45070 */
[----:B------:R0:W-:Y:S01]  /*1500*/  STL [R1+0x68], R3 ;  /* 0x0000680301007387 */ /* 0x0001e20000100800 */
[----:B------:R-:W-:Y:S01]  /*1510*/  MOV R160, UR4 ;  /* 0x0000000400a07c02 */ /* 0x000fe20008000f00 */
[----:B------:R-:W-:Y:S01]  /*1520*/  ULDC.64 UR4, c[0x0][0x418] ;  /* 0x0001060000047ab9 */ /* 0x000fe20000000a00 */
[----:B------:R-:W-:Y:S01]  /*1530*/  ISETP.NE.AND.EX P2, PT, RZ, UR9, PT, P2 ;  /* 0x00000009ff007c0c */ /* 0x000fe2000bf45320 */
[----:B------:R-:W-:Y:S01]  /*1540*/  UISETP.NE.U32.AND UP0, UPT, UR4, URZ, UPT ;  /* 0x0000003f0400728c */ /* 0x000fe2000bf05070 */
[----:B------:R1:W-:Y:S01]  /*1550*/  STL [R1+0x58], R32 ;  /* 0x0000582001007387 */ /* 0x0003e20000100800 */
[----:B------:R-:W-:Y:S01]  /*1560*/  IADD3 R8, P3, R32, UR6, RZ ;  /* 0x0000000620087c10 */ /* 0x000fe2000ff7e0ff */
[----:B------:R-:W-:Y:S01]  /*1570*/  ULDC UR4, c[0x0][0x424] ;  /* 0x0001090000047ab9 */ /* 0x000fe20000000800 */
[----:B------:R-:W-:Y:S01]  /*1580*/  UISETP.NE.AND.EX UP0, UPT, UR5, URZ, UPT, UP0 ;  /* 0x0000003f0500728c */ /* 0x000fe2000bf05300 */
[----:B0-----:R-:W-:-:S02]  /*1590*/  IMAD.MOV.U32 R3, RZ, RZ, RZ ;  /* 0x000000ffff037224 */ /* 0x001fc400078e00ff */
[----:B------:R-:W-:Y:S01]  /*15a0*/  ULDC UR5, c[0x0][0x2f0] ;  /* 0x0000bc0000057ab9 */ /* 0x000fe20000000800 */
[----:B------:R-:W-:Y:S01]  /*15b0*/  USEL UR4, UR4, 0x1, UP0 ;  /* 0x0000000104047887 */ /* 0x000fe20008000000 */
[----:B------:R-:W-:Y:S02]  /*15c0*/  IADD3.X R9, R28, UR7, RZ, P3, !PT ;  /* 0x000000071c097c10 */ /* 0x000fe40009ffe4ff */
[----:B------:R1:W5:Y:S01]  /*15d0*/  @P1 LDG.E R3, desc[UR10][R6.64] ;  /* 0x0000000a06031981 */ /* 0x000362000c1e1900 */
[----:B------:R-:W-:Y:S01]  /*15e0*/  @P2 IADD3 R4, P1, R32, UR8, RZ ;  /* 0x0000000820042c10 */ /* 0x000fe2000ff3e0ff */
[----:B------:R-:W-:Y:S02]  /*15f0*/  UIMAD UR4, UR4, UR5, URZ ;  /* 0x00000005040472a4 */ /* 0x000fe4000f8e023f */
[----:B------:R1:W5:Y:S01]  /*1600*/  @P0 LDG.E R31, desc[UR10][R8.64] ;  /* 0x0000000a081f0981 */ /* 0x000362000c1e1900 */
[----:B------:R-:W-:Y:S01]  /*1610*/  @P2 IADD3.X R5, R28, UR9, RZ, P1, !PT ;  /* 0x000000091c052c10 */ /* 0x000fe20008ffe4ff */
[----:B------:R-:W-:-:S02]  /*1620*/  ULDC UR5, c[0x0][0x348] ;  /* 0x0000d20000057ab9 */ /* 0x000fc40000000800 */
[----:B------:R-:W-:Y:S02]  /*1630*/  IMAD.U32 R25, RZ, RZ, UR5 ;  /* 0x00000005ff197e24 */ /* 0x000fe4000f8e00ff */
[----:B------:R1:W5:Y:S01]  /*1640*/  @P2 LDG.E R160, desc[UR10][R4.64] ;  /* 0x0000000a04a02981 */ /* 0x000362000c1e1900 */
[----:B------:R-:W-:Y:S02]  /*1650*/  IMAD.U32 R26, RZ, RZ, UR4 ;  /* 0x00000004ff1a7e24 */ /* 0x000fe4000f8e00ff */
[----:B------:R-:W-:Y:S01]  /*1660*/  IMAD.MOV.U32 R27, RZ, RZ, R0 ;  /* 0x000000ffff1b7224 */ /* 0x000fe200078e0000 */
[----:B------:R-:W-:Y:S06]  /*1670*/  @P2 BRA `(.L_x_7292) ;  /* 0x0000000000282947 */ /* 0x000fec0003800000 */
[----:B------:R-:W-:Y:S02]  /*1680*/  ULDC.64 UR4, c[0x0][0xa00] ;  /* 0x0002800000047ab9 */ /* 0x000fe40000000a00 */
[----:B------:R-:W-:-:S04]  /*1690*/  ISETP.NE.U32.AND P1, PT, RZ, UR4, PT ;  /* 0x00000004ff007c0c */ /* 0x000fc8000bf25070 */
[----:B------:R-:W-:-:S13]  /*16a0*/  ISETP.NE.AND.EX P1, PT, RZ, UR5, PT, P1 ;  /* 0x00000005ff007c0c */ /* 0x000fda000bf25310 */
[----:B------:R-:W-:Y:S05]  /*16b0*/  @!P1 BRA `(.L_x_7292) ;  /* 0x0000000000189947 */ /* 0x000fea0003800000 */
[----:B-1----:R-:W0:Y:S01]  /*16c0*/  LDC.64 R4, c[0x0][0xa00] ;  /* 0x00028000ff047b82 */ /* 0x002e220000000a00 */
[----:B------:R-:W-:Y:S01]  /*16d0*/  ULDC.64 UR4, c[0x0][0x208] ;  /* 0x0000820000047ab9 */ /* 0x000fe20000000a00 */
[----:B0-----:R-:W-:-:S05]  /*16e0*/  IMAD.WIDE R4, R27, 0x4, R4 ;  /* 0x000000041b047825 */ /* 0x001fca00078e0204 */
[----:B-----5:R-:W2:Y:S04]  /*16f0*/  LDG.E R160, desc[UR4][R4.64] ;  /* 0x0000000404a07981 */ /* 0x020ea8000c1e1900 */
[----:B------:R-:W2:Y:S02]  /*1700*/  LDG.E R7, desc[UR4][R4.64+0x4] ;  /* 0x0000040404077981 */ /* 0x000ea4000c1e1900 */
[----:B--2---:R-:W-:-:S07]  /*1710*/  IADD3 R160, -R160, R7, RZ ;  /* 0x00000007a0a07210 */ /* 0x004fce0007ffe1ff */
.L_x_7292:
[----:B------:R-:W-:Y:S01]  /*1720*/  ULDC.64 UR4, c[0x0][0xa20] ;  /* 0x0002880000047ab9 */ /* 0x000fe20000000a00 */
[----:B------:R0:W-:Y:S01]  /*1730*/  STL [R1+0x64], R29 ;  /* 0x0000641d01007387 */ /* 0x0001e20000100800 */
[----:B------:R-:W-:-:S03]  /*1740*/  ISETP.NE.U32.AND P1, PT, RZ, UR4, PT ;  /* 0x00000004ff007c0c */ /* 0x000fc6000bf25070 */
[----:B------:R0:W-:Y:S01]  /*1750*/  STL [R1+0x50], R30 ;  /* 0x0000501e01007387 */ /* 0x0001e20000100800 */
[----:B------:R-:W-:-:S13]  /*1760*/  ISETP.NE.AND.EX P1, PT, RZ, UR5, PT, P1 ;  /* 0x00000005ff007c0c */ /* 0x000fda000bf25310 */
[----:B0-----:R-:W-:Y:S05]  /*1770*/  @!P1 BRA `(.L_x_7293) ;  /* 0x0000000000149947 */ /* 0x001fea0003800000 */
[----:B-1----:R-:W-:Y:S01]  /*1780*/  IADD3 R4, P0, R32, UR4, RZ ;  /* 0x0000000420047c10 */ /* 0x002fe2000ff1e0ff */
[----:B------:R-:W-:-:S03]  /*1790*/  ULDC.64 UR6, c[0x0][0x208] ;  /* 0x0000820000067ab9 */ /* 0x000fc60000000a00 */
[----:B------:R-:W-:-:S05]  /*17a0*/  IADD3.X R5, R28, UR5, RZ, P0, !PT ;  /* 0x000000051c057c10 */ /* 0x000fca00087fe4ff */
[----:B------:R0:W5:Y:S01]  /*17b0*/  LDG.E R26, desc[UR6][R4.64] ;  /* 0x00000006041a7981 */ /* 0x000162000c1e1900 */
[----:B------:R-:W-:Y:S05]  /*17c0*/  BRA `(.L_x_7294) ;  /* 0x0000000000147947 */ /* 0x000fea0003800000 */
.L_x_7293:
[----:B------:R-:W-:Y:S05]  /*17d0*/  @!P0 BRA `(.L_x_7294) ;  /* 0x0000000000108947 */ /* 0x000fea0003800000 */
[----:B------:R-:W-:Y:S02]  /*17e0*/  ULDC.64 UR4, c[0x0][0x208] ;  /* 0x0000820000047ab9 */ /* 0x000fe40000000a00 */
[----:B-1----:R-:W2:Y:S04]  /*17f0*/  LDG.E R5, desc[UR4][R8.64] ;  /* 0x0000000408057981 */ /* 0x002ea8000c1e1900 */
[----:B------:R-:W2:Y:S02]  /*1800*/  LDG.E R26, desc[UR4][R8.64+0x4] ;  /* 0x00000404081a7981 */ /* 0x000ea4000c1e1900 */
[----:B--2---:R-:W-:-:S07]  /*1810*/  IMAD.IADD R26, R26, 0x1, -R5 ;  /* 0x000000011a1a7824 */ /* 0x004fce00078e0a05 */
.L_x_7294:
[----:B------:R-:W-:Y:S01]  /*1820*/  ULDC.64 UR4, c[0x0][0xa10] ;  /* 0x0002840000047ab9 */ /* 0x000fe20000000a00 */
[----:B------:R-:W-:Y:S01]  /*1830*/  ULDC.64 UR6, c[0x0][0x208] ;  /* 0x0000820000067ab9 */ /* 0x000fe20000000a00 */
[----:B------:R-:W-:-:S04]  /*1840*/  ISETP.NE.U32.AND P0, PT, RZ, UR4, PT ;  /* 0x00000004ff007c0c */ /* 0x000fc8000bf05070 */
[----:B------:R-:W-:Y:S01]  /*1850*/  ISETP.NE.AND.EX P0, PT, RZ, UR5, PT, P0 ;  /* 0x00000005ff007c0c */ /* 0x000fe2000bf05300 */
[----:B-1---5:R-:W-:Y:S01]  /*1860*/  IMAD.IADD R8, R26, 0x1, -R3 ;  /* 0x000000011a087824 */ /* 0x022fe200078e0a03 */
[----:B------:R-:W-:-:S11]  /*1870*/  ULDC.64 UR4, c[0x0][0xa30] ;  /* 0x00028c0000047ab9 */ /* 0x000fd60000000a00 */
[----:B0-----:R-:W0:Y:S02]  /*1880*/  @P0 LDC.64 R4, c[0x0][0xa10] ;  /* 0x00028400ff040b82 */ /* 0x001e240000000a00 */
[----:B0-----:R-:W-:-:S05]  /*1890*/  @P0 IMAD.WIDE R4, R27, 0x4, R4 ;  /* 0x000000041b040825 */ /* 0x001fca00078e0204 */
[----:B------:R-:W2:Y:S04]  /*18a0*/  @P0 LDG.E R0, desc[UR6][R4.64] ;  /* 0x0000000604000981 */ /* 0x000ea8000c1e1900 */
[----:B------:R0:W2:Y:S01]  /*18b0*/  @P0 LDG.E R9, desc[UR6][R4.64+0x4] ;  /* 0x0000040604090981 */ /* 0x0000a2000c1e1900 */
[----:B------:R-:W-:Y:S01]  /*18c0*/  ISETP.NE.U32.AND P1, PT, RZ, UR4, PT ;  /* 0x00000004ff007c0c */ /* 0x000fe2000bf25070 */
[----:B------:R-:W-:-:S03]  /*18d0*/  IMAD.MOV.U32 R148, RZ, RZ, R26 ;  /* 0x000000ffff947224 */ /* 0x000fc600078e001a */
[----:B------:R-:W-:Y:S01]  /*18e0*/  ISETP.NE.AND.EX P1, PT, RZ, UR5, PT, P1 ;  /* 0x00000005ff007c0c */ /* 0x000fe2000bf25310 */
[----:B0-----:R-:W-:-:S05]  /*18f0*/  IMAD.MOV R4, RZ, RZ, -R8 ;  /* 0x000000ffff047224 */ /* 0x001fca00078e0a08 */
[----:B------:R-:W-:-:S07]  /*1900*/  VIMNMX R4, RZ, R4, !PT ;  /* 0x00000004ff047248 */ /* 0x000fce0007fe0100 */
[----:B------:R-:W-:-:S04]  /*1910*/  @P1 IADD3 R6, P2, R32, UR4, RZ ;  /* 0x0000000420061c10 */ /* 0x000fc8000ff5e0ff */
[----:B------:R-:W-:-:S05]  /*1920*/  @P1 IADD3.X R7, R28, UR5, RZ, P2, !PT ;  /* 0x000000051c071c10 */ /* 0x000fca00097fe4ff */
[----:B------:R0:W5:Y:S01]  /*1930*/  @P1 LDG.E R148, desc[UR6][R6.64] ;  /* 0x0000000606941981 */ /* 0x000162000c1e1900 */
[----:B--2---:R-:W-:-:S05]  /*1940*/  @P0 IADD3 R25, -R0, R9, RZ ;  /* 0x0000000900190210 */ /* 0x004fca0007ffe1ff */
[----:B------:R-:W-:-:S04]  /*1950*/  IMAD.IADD R161, R8, 0x1, R25 ;  /* 0x0000000108a17824 */ /* 0x000fc800078e0219 */
[----:B------:R-:W-:-:S04]  /*1960*/  VIADD R0, R161, 0xaf ;  /* 0x000000afa1007836 */ /* 0x000fc80000000000 */
[----:B------:R-:W-:-:S05]  /*1970*/  IMAD.HI R0, R0, 0x2e8ba2e9, RZ ;  /* 0x2e8ba2e900007827 */ /* 0x000fca00078e02ff */
[----:B------:R-:W-:-:S04]  /*1980*/  SHF.R.U32.HI R163, RZ, 0x1f, R0 ;  /* 0x0000001fffa37819 */ /* 0x000fc80000011600 */
[----:B------:R-:W-:-:S05]  /*1990*/  LEA.HI.SX32 R163, R0, R163, 0x1b ;  /* 0x000000a300a37211 */ /* 0x000fca00078fdaff */
[----:B------:R-:W-:-:S05]  /*19a0*/  IMAD R0, R163, 0xb0, -R8 ;  /* 0x000000b0a3007824 */ /* 0x000fca00078e0a08 */
[----:B------:R-:W-:-:S04]  /*19b0*/  VIMNMX R3, R0, R25, PT ;  /* 0x0000001900037248 */ /* 0x000fc80003fe0100 */
[----:B------:R-:W-:Y:S01]  /*19c0*/  ISETP.GT.AND P0, PT, R3, R4, PT ;  /* 0x000000040300720c */ /* 0x000fe20003f04270 */
[----:B------:R-:W-:-:S05]  /*19d0*/  IMAD.WIDE.U32 R4, R4, -0x45d1745d, RZ ;  /* 0xba2e8ba304047825 */ /* 0x000fca00078e00ff */
[----:B------:R-:W-:-:S05]  /*19e0*/  SHF.R.U32.HI R131, RZ, 0x7, R5 ;  /* 0x00000007ff837819 */ /* 0x000fca0000011605 */
[----:B------:R-:W-:Y:S02]  /*19f0*/  IMAD.MOV.U32 R24, RZ, RZ, R131 ;  /* 0x000000ffff187224 */ /* 0x000fe400078e0083 */
[----:B------:R-:W-:-:S05]  /*1a00*/  @P0 IADD3 R0, R3, 0xaf, RZ ;  /* 0x000000af03000810 */ /* 0x000fca0007ffe0ff */
[----:B------:R-:W-:-:S05]  /*1a10*/  @P0 IMAD.HI R0, R0, 0x2e8ba2e9, RZ ;  /* 0x2e8ba2e900000827 */ /* 0x000fca00078e02ff */
[----:B------:R-:W-:-:S04]  /*1a20*/  @P0 SHF.R.U32.HI R3, RZ, 0x1f, R0 ;  /* 0x0000001fff030819 */ /* 0x000fc80000011600 */
[----:B------:R-:W-:Y:S02]  /*1a30*/  @P0 LEA.HI.SX32 R24, R0, R3, 0x1b ;  /* 0x0000000300180211 */ /* 0x000fe400078fdaff */
[----:B------:R-:W-:Y:S02]  /*1a40*/  PLOP3.LUT P0, PT, PT, PT, PT, 0x80, 0x0 ;  /* 0x000000000000781c */ /* 0x000fe40003f0f070 */
        /* <DEDUP_REMOVED lines=22> */
.L_x_7297:
[----:B------:R-:W-:Y:S05]  /*1bb0*/  BSYNC B6 ;  /* 0x0000000000067941 */ /* 0x000fea0003800000 */
.L_x_7296:
        /* <DEDUP_REMOVED lines=20> */
.L_x_7299:
[----:B------:R-:W-:Y:S05]  /*1d00*/  BSYNC B6 ;  /* 0x0000000000067941 */ /* 0x000fea0003800000 */
.L_x_7298:
[----:B------:R-:W-:Y:S01]  /*1d10*/  ULDC.64 UR4, c[0x0][0x9f8] ;  /* 0x00027e0000047ab9 */ /* 0x000fe20000000a00 */
[----:B------:R-:W-:Y:S01]  /*1d20*/  ULDC.64 UR6, c[0x0][0x208] ;  /* 0x0000820000067ab9 */ /* 0x000fe20000000a00 */
[----:B------:R-:W-:Y:S01]  /*1d30*/  ISETP.NE.U32.AND P0, PT, RZ, UR4, PT ;  /* 0x00000004ff007c0c */ /* 0x000fe2000bf05070 */
[----:B------:R-:W2:Y:S01]  /*1d40*/  LDL.LU R9, [R1+0x4] ;  /* 0x0000040001097983 */ /* 0x000ea20000300800 */
[----:B------:R-:W0:Y:S02]  /*1d50*/  LDC.64 R42, c[0x0][0x300] ;  /* 0x0000c000ff2a7b82 */ /* 0x000e240000000a00 */
[----:B------:R-:W-:Y:S01]  /*1d60*/  ISETP.NE.AND.EX P0, PT, RZ, UR5, PT, P0 ;  /* 0x00000005ff007c0c */ /* 0x000fe2000bf05300 */
[----:B------:R-:W1:Y:S01]  /*1d70*/  S2R R20, SR_TID.X ;  /* 0x0000000000147919 */ /* 0x000e620000002100 */
[----:B------:R-:W-:Y:S01]  /*1d80*/  IMAD.IADD R119, R31, 0x1, R26 ;  /* 0x000000011f777824 */ /* 0x000fe200078e021a */
[----:B------:R-:W-:Y:S01]  /*1d90*/  SHF.R.S32.HI R8, RZ, 0x1f, R30 ;  /* 0x0000001fff087819 */ /* 0x000fe2000001141e */
[----:B------:R-:W3:Y:S02]  /*1da0*/  LDL R26, [R1+0x38] ;  /* 0x00003800011a7983 */ /* 0x000ee40000100800 */
[----:B------:R-:W4:Y:S02]  /*1db0*/  LDC R13, c[0x0][0x3f4] ;  /* 0x0000fd00ff0d7b82 */ /* 0x000f240000000800 */
[----:B------:R-:W3:Y:S05]  /*1dc0*/  LDL R21, [R1+0x34] ;  /* 0x0000340001157983 */ /* 0x000eea0000100800 */
[----:B------:R-:W-:Y:S01]  /*1dd0*/  @P0 IADD3 R4, P1, R32, UR4, RZ ;  /* 0x0000000420040c10 */ /* 0x000fe2000ff3e0ff */
[----:B------:R-:W2:Y:S03]  /*1de0*/  LDC.64 R108, c[0x0][0x3f8] ;  /* 0x0000fe00ff6c7b82 */ /* 0x000ea60000000a00 */
[----:B------:R-:W-:Y:S01]  /*1df0*/  @P0 IADD3.X R5, R28, UR5, RZ, P1, !PT ;  /* 0x000000051c050c10 */ /* 0x000fe20008ffe4ff */
[----:B------:R-:W-:-:S04]  /*1e00*/  ULDC.64 UR4, c[0x0][0x308] ;  /* 0x0000c20000047ab9 */ /* 0x000fc80000000a00 */
[----:B------:R4:W3:Y:S01]  /*1e10*/  @P0 LDG.E R27, desc[UR6][R4.64] ;  /* 0x00000006041b0981 */ /* 0x0008e2000c1e1900 */
[----:B------:R-:W-:Y:S01]  /*1e20*/  SHF.R.S32.HI R15, RZ, 0x1f, R119 ;  /* 0x0000001fff0f7819 */ /* 0x000fe20000011477 */
[-C--:B0-----:R-:W-:Y:S01]  /*1e30*/  IMAD.WIDE.U32 R6, R119, R42.reuse, RZ ;  /* 0x0000002a77067225 */ /* 0x081fe200078e00ff */
[----:B------:R-:W-:Y:S01]  /*1e40*/  ULDC.64 UR6, c[0x0][0xa08] ;  /* 0x0002820000067ab9 */ /* 0x000fe20000000a00 */
[----:B------:R-:W0:Y:S02]  /*1e50*/  LDC.64 R114, c[0x0][0x408] ;  /* 0x00010200ff727b82 */ /* 0x000e240000000a00 */
[----:B------:R-:W-:Y:S01]  /*1e60*/  IMAD R0, R15, R42, RZ ;  /* 0x0000002a0f007224 */ /* 0x000fe200078e02ff */
[----:B------:R-:W-:-:S03]  /*1e70*/  ISETP.NE.U32.AND P0, PT, RZ, UR6, PT ;  /* 0x00000006ff007c0c */ /* 0x000fc6000bf05070 */
[----:B------:R-:W-:Y:S01]  /*1e80*/  IMAD R3, R119, R43, R0 ;  /* 0x0000002b77037224 */ /* 0x000fe200078e0200 */
[----:B-1----:R-:W-:Y:S02]  /*1e90*/  SHF.R.U32.HI R20, RZ, 0x7, R20 ;  /* 0x00000007ff147819 */ /* 0x002fe40000011614 */
[----:B----4-:R-:W-:Y:S01]  /*1ea0*/  ISETP.GE.AND P2, PT, R16, R13, PT ;  /* 0x0000000d1000720c */ /* 0x010fe20003f46270 */
[----:B------:R-:W-:Y:S01]  /*1eb0*/  IMAD.IADD R7, R7, 0x1, R3 ;  /* 0x0000000107077824 */ /* 0x000fe200078e0203 */
[----:B------:R-:W-:Y:S01]  /*1ec0*/  ISETP.NE.AND.EX P0, PT, RZ, UR7, PT, P0 ;  /* 0x00000007ff007c0c */ /* 0x000fe2000bf05300 */
[----:B------:R-:W-:Y:S01]  /*1ed0*/  IMAD R3, R8, UR4, RZ ;  /* 0x0000000408037c24 */ /* 0x000fe2000f8e02ff */
[----:B------:R-:W-:Y:S01]  /*1ee0*/  ISETP.NE.AND P6, PT, R20, 0x1, PT ;  /* 0x000000011400780c */ /* 0x000fe20003fc5270 */
[----:B------:R-:W-:-:S04]  /*1ef0*/  IMAD.WIDE.U32 R4, R30, UR4, R6 ;  /* 0x000000041e047c25 */ /* 0x000fc8000f8e0006 */
[----:B------:R-:W-:Y:S01]  /*1f00*/  IMAD R3, R30, UR5, R3 ;  /* 0x000000051e037c24 */ /* 0x000fe2000f8e0203 */
[----:B------:R-:W-:-:S04]  /*1f10*/  ULDC.64 UR4, c[0x0][0x310] ;  /* 0x0000c40000047ab9 */ /* 0x000fc80000000a00 */
[----:B------:R-:W-:Y:S02]  /*1f20*/  IADD3 R5, R5, R3, RZ ;  /* 0x0000000305057210 */ /* 0x000fe40007ffe0ff */
[----:B------:R-:W-:Y:S02]  /*1f30*/  SHF.R.S32.HI R12, RZ, 0x1f, R22 ;  /* 0x0000001fff0c7819 */ /* 0x000fe40000011416 */
[----:B--2---:R-:W-:-:S04]  /*1f40*/  LOP3.LUT R9, R9, 0xfffffffe, RZ, 0xc0, !PT ;  /* 0xfffffffe09097812 */ /* 0x004fc800078ec0ff */
[----:B------:R-:W-:Y:S02]  /*1f50*/  @P2 LOP3.LUT R9, R9, 0x1, RZ, 0xfc, !PT ;  /* 0x0000000109092812 */ /* 0x000fe400078efcff */
[----:B---3--:R-:W-:Y:S02]  /*1f60*/  SHF.R.S32.HI R0, RZ, 0x1f, R27 ;  /* 0x0000001fff007819 */ /* 0x008fe4000001141b */
[----:B------:R-:W-:Y:S02]  /*1f70*/  SEL R103, R27, RZ, !P0 ;  /* 0x000000ff1b677207 */ /* 0x000fe40004000000 */
[----:B------:R-:W-:Y:S01]  /*1f80*/  SEL R6, R0, RZ, !P0 ;  /* 0x000000ff00067207 */ /* 0x000fe20004000000 */
[----:B------:R-:W2:Y:S04]  /*1f90*/  LDL R27, [R1+0x3c] ;  /* 0x00003c00011b7983 */ /* 0x000ea80000100800 */
[----:B------:R-:W-:-:S02]  /*1fa0*/  IMAD R0, R6, UR4, RZ ;  /* 0x0000000406007c24 */ /* 0x000fc4000f8e02ff */
[----:B------:R-:W-:-:S04]  /*1fb0*/  IMAD.WIDE.U32 R100, R103, UR4, R4 ;  /* 0x0000000467647c25 */ /* 0x000fc8000f8e0004 */
[----:B------:R-:W-:Y:S01]  /*1fc0*/  IMAD R11, R103, UR5, R0 ;  /* 0x00000005670b7c24 */ /* 0x000fe2000f8e0200 */
[----:B------:R-:W-:Y:S05]  /*1fd0*/  @!P6 WARPSYNC.ALL ;  /* 0x000000000000e948 */ /* 0x000fea0003800000 */
[----:B------:R-:W-:Y:S01]  /*1fe0*/  ULDC.64 UR4, c[0x0][0x330] ;  /* 0x0000cc0000047ab9 */ /* 0x000fe20000000a00 */
[----:B------:R1:W-:Y:S01]  /*1ff0*/  STL [R1+0x4], R9 ;  /* 0x0000040901007387 */ /* 0x0003e20000100800 */
[----:B------:R-:W-:-:S03]  /*2000*/  IMAD R3, R8, UR4, RZ ;  /* 0x0000000408037c24 */ /* 0x000fc6000f8e02ff */
[----:B------:R-:W3:Y:S04]  /*2010*/  LDL R8, [R1+0x4c] ;  /* 0x00004c0001087983 */ /* 0x000ee80000100800 */
[----:B------:R-:W4:Y:S01]  /*2020*/  LDL R14, [R1+0x48] ;  /* 0x00004800010e7983 */ /* 0x000f220000100800 */
[C---:B------:R-:W-:Y:S02]  /*2030*/  IMAD R3, R30.reuse, UR5, R3 ;  /* 0x000000051e037c24 */ /* 0x040fe4000f8e0203 */
[----:B------:R-:W-:Y:S01]  /*2040*/  IMAD.WIDE.U32 R4, R30, UR4, R16 ;  /* 0x000000041e047c25 */ /* 0x000fe2000f8e0010 */
[----:B------:R-:W-:-:S03]  /*2050*/  ULDC.64 UR4, c[0x0][0x338] ;  /* 0x0000ce0000047ab9 */ /* 0x000fc60000000a00 */
[----:B------:R-:W-:Y:S01]  /*2060*/  IMAD.IADD R5, R5, 0x1, R3 ;  /* 0x0000000105057824 */ /* 0x000fe200078e0203 */
[----:B------:R-:W-:Y:S01]  /*2070*/  SEL R3, R13, RZ, P2 ;  /* 0x000000ff0d037207 */ /* 0x000fe20001000000 */
[----:B------:R-:W-:Y:S02]  /*2080*/  IMAD R0, R12, R108, RZ ;  /* 0x0000006c0c007224 */ /* 0x000fe400078e02ff */
[C---:B------:R-:W-:Y:S02]  /*2090*/  VIADD R32, R22.reuse, 0x20 ;  /* 0x0000002016207836 */ /* 0x040fe40000000000 */
[----:B------:R-:W-:Y:S02]  /*20a0*/  IMAD R7, R22, R109, R0 ;  /* 0x0000006d16077224 */ /* 0x000fe400078e0200 */
[----:B------:R-:W-:Y:S02]  /*20b0*/  IMAD R0, R6, UR4, RZ ;  /* 0x0000000406007c24 */ /* 0x000fe4000f8e02ff */
[----:B------:R-:W-:-:S02]  /*20c0*/  IMAD.IADD R3, R16, 0x1, R3 ;  /* 0x0000000110037824 */ /* 0x000fc400078e0203 */
[----:B------:R-:W-:Y:S02]  /*20d0*/  IMAD R45, R103, UR5, R0 ;  /* 0x00000005672d7c24 */ /* 0x000fe4000f8e0200 */
[----:B------:R-:W-:Y:S01]  /*20e0*/  IMAD.SHL.U32 R32, R32, 0x40, RZ ;  /* 0x0000004020207824 */ /* 0x000fe200078e00ff */
[----:B------:R-:W-:-:S04]  /*20f0*/  SHF.R.S32.HI R0, RZ, 0x1f, R3 ;  /* 0x0000001fff007819 */ /* 0x000fc80000011403 */
[CC--:B------:R-:W-:Y:S02]  /*2100*/  LEA.HI R10, R0.reuse, R3.reuse, RZ, 0x3 ;  /* 0x00000003000a7211 */ /* 0x0c0fe400078f18ff */
[----:B------:R-:W-:Y:S02]  /*2110*/  LEA.HI R0, R0, R3, RZ, 0x6 ;  /* 0x0000000300007211 */ /* 0x000fe400078f30ff */
[----:B------:R-:W-:Y:S02]  /*2120*/  LOP3.LUT R32, R32, 0x1c0, RZ, 0xc0, !PT ;  /* 0x000001c020207812 */ /* 0x000fe400078ec0ff */
[----:B------:R-:W-:Y:S02]  /*2130*/  SHF.R.S32.HI R3, RZ, 0x6, R0 ;  /* 0x00000006ff037819 */ /* 0x000fe40000011400 */
[----:B------:R-:W-:Y:S02]  /*2140*/  LOP3.LUT R0, R32, 0x38, R10, 0xf8, !PT ;  /* 0x0000003820007812 */ /* 0x000fe400078ef80a */
[----:B------:R-:W0:Y:S01]  /*2150*/  S2R R32, SR_TID.X ;  /* 0x0000000000207919 */ /* 0x000e220000002100 */
[----:B-1----:R-:W-:-:S02]  /*2160*/  VIADD R9, R22, 0x40 ;  /* 0x0000004016097836 */ /* 0x002fc40000000000 */
[----:B------:R-:W-:Y:S01]  /*2170*/  IMAD.WIDE.U32 R102, R103, UR4, R4 ;  /* 0x0000000467667c25 */ /* 0x000fe2000f8e0004 */
[----:B------:R-:W-:Y:S01]  /*2180*/  IADD3 R28, R22, 0x20, RZ ;  /* 0x00000020161c7810 */ /* 0x000fe20007ffe0ff */
[----:B------:R-:W-:Y:S01]  /*2190*/  ULDC UR4, c[0x0][0x2f4] ;  /* 0x0000bd0000047ab9 */ /* 0x000fe20000000800 */
[----:B------:R-:W-:Y:S01]  /*21a0*/  SHF.L.U32 R9, R9, 0x6, RZ ;  /* 0x0000000609097819 */ /* 0x000fe200000006ff */
[----:B0-----:R-:W-:-:S03]  /*21b0*/  IMAD R4, R12, R114, RZ ;  /* 0x000000720c047224 */ /* 0x001fc600078e02ff */
[----:B------:R-:W-:Y:S01]  /*21c0*/  LOP3.LUT R9, R9, 0x1c0, RZ, 0xc0, !PT ;  /* 0x000001c009097812 */ /* 0x000fe200078ec0ff */
[C---:B------:R-:W-:Y:S02]  /*21d0*/  IMAD R5, R22.reuse, R115, R4 ;  /* 0x0000007316057224 */ /* 0x040fe400078e0204 */
[----:B------:R-:W-:Y:S01]  /*21e0*/  IMAD R145, R3, 0x2c00, R26 ;  /* 0x00002c0003917824 */ /* 0x000fe200078e021a */
[----:B------:R-:W-:Y:S01]  /*21f0*/  LOP3.LUT R4, R9, 0x38, R10, 0xf8, !PT ;  /* 0x0000003809047812 */ /* 0x000fe200078ef80a */
[C---:B------:R-:W-:Y:S02]  /*2200*/  VIADD R9, R22.reuse, 0x40 ;  /* 0x0000004016097836 */ /* 0x040fe40000000000 */
[----:B------:R-:W-:Y:S02]  /*2210*/  VIADD R26, R22, 0x80 ;  /* 0x00000080161a7836 */ /* 0x000fe40000000000 */
[----:B------:R-:W-:Y:S02]  /*2220*/  IMAD.SHL.U32 R9, R9, 0x40, RZ ;  /* 0x0000004009097824 */ /* 0x000fe400078e00ff */
[----:B------:R-:W-:-:S02]  /*2230*/  IMAD.SHL.U32 R26, R26, 0x40, RZ ;  /* 0x000000401a1a7824 */ /* 0x000fc400078e00ff */
[----:B------:R-:W-:Y:S01]  /*2240*/  IMAD.SHL.U32 R28, R28, 0x40, RZ ;  /* 0x000000401c1c7824 */ /* 0x000fe200078e00ff */
[----:B------:R-:W-:Y:S02]  /*2250*/  LOP3.LUT R9, R9, 0x1c0, RZ, 0xc0, !PT ;  /* 0x000001c009097812 */ /* 0x000fe400078ec0ff */
[----:B------:R-:W-:Y:S02]  /*2260*/  LOP3.LUT R26, R26, 0x1c0, RZ, 0xc0, !PT ;  /* 0x000001c01a1a7812 */ /* 0x000fe400078ec0ff */
[----:B------:R-:W-:Y:S01]  /*2270*/  SHF.R.U32.HI R9, RZ, 0x3, R9 ;  /* 0x00000003ff097819 */ /* 0x000fe20000011609 */
[----:B------:R-:W-:Y:S01]  /*2280*/  VIADD R32, R32, 0xffffff80 ;  /* 0xffffff8020207836 */ /* 0x000fe20000000000 */
[----:B------:R-:W-:Y:S02]  /*2290*/  SHF.R.U32.HI R165, RZ, 0x3, R26 ;  /* 0x00000003ffa57819 */ /* 0x000fe4000001161a */
[----:B------:R-:W-:Y:S02]  /*22a0*/  LOP3.LUT R6, R26, 0x38, R10, 0xf8, !PT ;  /* 0x000000381a067812 */ /* 0x000fe400078ef80a */
[----:B------:R-:W-:-:S02]  /*22b0*/  LOP3.LUT R28, R28, 0x1c0, RZ, 0xc0, !PT ;  /* 0x000001c01c1c7812 */ /* 0x000fc400078ec0ff */
[----:B------:R-:W-:Y:S01]  /*22c0*/  SHF.R.S32.HI R26, RZ, 0x1f, R32 ;  /* 0x0000001fff1a7819 */ /* 0x000fe20000011420 */
[-C--:B------:R-:W-:Y:S01]  /*22d0*/  IMAD.WIDE.U32 R110, R22, R114.reuse, R18 ;  /* 0x00000072166e7225 */ /* 0x080fe200078e0012 */
[----:B------:R-:W-:Y:S02]  /*22e0*/  LOP3.LUT R4, R4, R9, RZ, 0x3c, !PT ;  /* 0x0000000904047212 */ /* 0x000fe400078e3cff */
[----:B------:R-:W-:Y:S01]  /*22f0*/  SHF.R.U32.HI R28, RZ, 0x3, R28 ;  /* 0x00000003ff1c7819 */ /* 0x000fe2000001161c */
[----:B------:R-:W-:Y:S01]  /*2300*/  IMAD.WIDE.U32 R112, R22, R114, R16 ;  /* 0x0000007216707225 */ /* 0x000fe200078e0010 */
[----:B------:R-:W-:Y:S02]  /*2310*/  LEA.HI R26, R26, R32, RZ, 0x6 ;  /* 0x000000201a1a7211 */ /* 0x000fe400078f30ff */
[----:B------:R-:W-:Y:S01]  /*2320*/  IADD3 R145, R145, R4, RZ ;  /* 0x0000000491917210 */ /* 0x000fe20007ffe0ff */
[----:B------:R-:W-:Y:S01]  /*2330*/  IMAD.IADD R111, R111, 0x1, R5 ;  /* 0x000000016f6f7824 */ /* 0x000fe200078e0205 */
[----:B------:R-:W-:Y:S01]  /*2340*/  SHF.L.U32 R26, R26, 0x3, RZ ;  /* 0x000000031a1a7819 */ /* 0x000fe200000006ff */
[----:B------:R-:W-:Y:S01]  /*2350*/  IMAD.IADD R113, R5, 0x1, R113 ;  /* 0x0000000105717824 */ /* 0x000fe200078e0271 */
[----:B------:R-:W-:Y:S01]  /*2360*/  LOP3.LUT R5, R0, R28, RZ, 0x3c, !PT ;  /* 0x0000001c00057212 */ /* 0x000fe200078e3cff */
[----:B------:R-:W-:Y:S01]  /*2370*/  IMAD.SHL.U32 R28, R22, 0x40, RZ ;  /* 0x00000040161c7824 */ /* 0x000fe200078e00ff */
[----:B------:R-:W-:-:S02]  /*2380*/  LOP3.LUT R0, R10, 0x38, RZ, 0xc0, !PT ;  /* 0x000000380a007812 */ /* 0x000fc400078ec0ff */
[----:B------:R-:W-:Y:S02]  /*2390*/  LOP3.LUT R26, R26, 0xfffffe00, RZ, 0xc0, !PT ;  /* 0xfffffe001a1a7812 */ /* 0x000fe400078ec0ff */
[----:B------:R-:W-:Y:S02]  /*23a0*/  LOP3.LUT R0, R0, 0x1c0, R28, 0xf8, !PT ;  /* 0x000001c000007812 */ /* 0x000fe400078ef81c */
[----:B-----5:R-:W-:Y:S01]  /*23b0*/  SHF.R.S32.HI R9, RZ, 0x1f, R148 ;  /* 0x0000001fff097819 */ /* 0x020fe20000011494 */
[----:B------:R-:W-:Y:S01]  /*23c0*/  IMAD R147, R3, 0x2c00, R26 ;  /* 0x00002c0003937824 */ /* 0x000fe200078e021a */
[C---:B------:R-:W-:Y:S02]  /*23d0*/  SHF.L.U64.HI R117, R42.reuse, 0x5, R43 ;  /* 0x000000052a757819 */ /* 0x040fe4000001022b */
[----:B------:R-:W-:-:S05]  /*23e0*/  SHF.L.U32 R116, R42, 0x5, RZ ;  /* 0x000000052a747819 */ /* 0x000fca00000006ff */
[C---:B------:R-:W-:Y:S01]  /*23f0*/  IMAD.WIDE.U32 R158, R22.reuse, R42, R116 ;  /* 0x0000002a169e7225 */ /* 0x040fe200078e0074 */
[----:B------:R-:W-:Y:S02]  /*2400*/  IADD3 R118, P0, R22, R119, RZ ;  /* 0x0000007716767210 */ /* 0x000fe40007f1e0ff */
[----:B------:R-:W-:Y:S01]  /*2410*/  IADD3 R126, P1, R116, R158, RZ ;  /* 0x0000009e747e7210 */ /* 0x000fe20007f3e0ff */
[----:B------:R-:W-:Y:S01]  /*2420*/  VIADD R30, R22, 0xa0 ;  /* 0x000000a0161e7836 */ /* 0x000fe20000000000 */
[----:B------:R-:W-:Y:S02]  /*2430*/  IADD3.X R119, R12, R15, RZ, P0, !PT ;  /* 0x0000000f0c777210 */ /* 0x000fe400007fe4ff */
[----:B------:R-:W-:Y:S02]  /*2440*/  IADD3 R128, P0, R126, R116, RZ ;  /* 0x000000747e807210 */ /* 0x000fe40007f1e0ff */
[----:B------:R-:W-:Y:S01]  /*2450*/  SHF.L.U32 R30, R30, 0x6, RZ ;  /* 0x000000061e1e7819 */ /* 0x000fe200000006ff */
[----:B------:R-:W-:-:S03]  /*2460*/  IMAD.WIDE.U32 R106, R22, R108, R16 ;  /* 0x0000006c166a7225 */ /* 0x000fc600078e0010 */
[----:B------:R-:W-:Y:S01]  /*2470*/  LOP3.LUT R30, R30, 0x1c0, RZ, 0xc0, !PT ;  /* 0x000001c01e1e7812 */ /* 0x000fe200078ec0ff */
[----:B------:R-:W-:-:S04]  /*2480*/  IMAD.WIDE.U32 R104, R22, R108, R18 ;  /* 0x0000006c16687225 */ /* 0x000fc800078e0012 */
[----:B------:R-:W-:Y:S01]  /*2490*/  IMAD.WIDE.U32 R120, R22, R42, R16 ;  /* 0x0000002a16787225 */ /* 0x000fe200078e0010 */
[----:B------:R-:W-:Y:S02]  /*24a0*/  IADD3 R107, R7, R107, RZ ;  /* 0x0000006b076b7210 */ /* 0x000fe40007ffe0ff */
[----:B------:R-:W-:Y:S01]  /*24b0*/  SHF.R.U32.HI R164, RZ, 0x3, R30 ;  /* 0x00000003ffa47819 */ /* 0x000fe2000001161e */
[----:B------:R-:W-:Y:S01]  /*24c0*/  IMAD.IADD R105, R105, 0x1, R7 ;  /* 0x0000000169697824 */ /* 0x000fe200078e0207 */
[----:B------:R-:W-:Y:S01]  /*24d0*/  LOP3.LUT R7, R30, 0x38, R10, 0xf8, !PT ;  /* 0x000000381e077812 */ /* 0x000fe200078ef80a */
[----:B------:R-:W-:Y:S01]  /*24e0*/  IMAD R144, R3, 0x2c00, R21 ;  /* 0x00002c0003907824 */ /* 0x000fe200078e0215 */
[----:B------:R-:W-:Y:S01]  /*24f0*/  LOP3.LUT R6, R6, R165, RZ, 0x3c, !PT ;  /* 0x000000a506067212 */ /* 0x000fe200078e3cff */
[----:B------:R-:W-:Y:S01]  /*2500*/  IMAD R135, R115, 0xb0, RZ ;  /* 0x000000b073877824 */ /* 0x000fe200078e02ff */
[----:B------:R-:W-:Y:S01]  /*2510*/  LOP3.LUT R7, R7, R164, RZ, 0x3c, !PT ;  /* 0x000000a407077212 */ /* 0x000fe200078e3cff */
[C---:B------:R-:W-:Y:S01]  /*2520*/  IMAD.SHL.U32 R31, R114.reuse, 0x40, RZ ;  /* 0x00000040721f7824 */ /* 0x040fe200078e00ff */
[C-C-:B------:R-:W-:Y:S01]  /*2530*/  SHF.L.U64.HI R35, R114.reuse, 0x5, R115.reuse ;  /* 0x0000000572237819 */ /* 0x140fe20000010273 */
[C---:B------:R-:W-:Y:S01]  /*2540*/  IMAD.SHL.U32 R30, R114.reuse, 0x80, RZ ;  /* 0x00000080721e7824 */ /* 0x040fe200078e00ff */
[----:B------:R-:W-:Y:S01]  /*2550*/  SHF.L.U64.HI R34, R114, 0x6, R115 ;  /* 0x0000000672227819 */ /* 0x000fe20000010273 */
[----:B------:R-:W-:Y:S01]  /*2560*/  IMAD.WIDE.U32 R110, R148, R114, R110 ;  /* 0x00000072946e7225 */ /* 0x000fe200078e006e */
[----:B------:R-:W-:-:S02]  /*2570*/  SHF.L.U64.HI R33, R114, 0x7, R115 ;  /* 0x0000000772217819 */ /* 0x000fc40000010273 */
[----:B------:R-:W-:Y:S01]  /*2580*/  SHF.L.U32 R32, R114, 0x5, RZ ;  /* 0x0000000572207819 */ /* 0x000fe200000006ff */
[----:B------:R-:W-:Y:S01]  /*2590*/  IMAD.WIDE.U32 R112, R148, R114, R112 ;  /* 0x0000007294707225 */ /* 0x000fe200078e0070 */
[C-C-:B------:R-:W-:Y:S02]  /*25a0*/  SHF.L.U64.HI R41, R108.reuse, 0x5, R109.reuse ;  /* 0x000000056c297819 */ /* 0x140fe4000001026d */
[C-C-:B------:R-:W-:Y:S01]  /*25b0*/  SHF.L.U64.HI R40, R108.reuse, 0x6, R109.reuse ;  /* 0x000000066c287819 */ /* 0x140fe2000001026d */
[----:B------:R-:W-:Y:S01]  /*25c0*/  IMAD.SHL.U32 R122, R13, 0x2, RZ ;  /* 0x000000020d7a7824 */ /* 0x000fe200078e00ff */
[C---:B------:R-:W-:Y:S01]  /*25d0*/  SHF.L.U64.HI R39, R108.reuse, 0x7, R109 ;  /* 0x000000076c277819 */ /* 0x040fe2000001026d */
[----:B------:R-:W-:Y:S01]  /*25e0*/  IMAD.SHL.U32 R38, R108, 0x20, RZ ;  /* 0x000000206c267824 */ /* 0x000fe200078e00ff */
[----:B------:R-:W-:Y:S01]  /*25f0*/  IADD3 R13, P3, R100, 0x40, RZ ;  /* 0x00000040640d7810 */ /* 0x000fe20007f7e0ff */
[C---:B------:R-:W-:Y:S02]  /*2600*/  IMAD.SHL.U32 R37, R108.reuse, 0x40, RZ ;  /* 0x000000406c257824 */ /* 0x040fe400078e00ff */
[----:B------:R-:W-:-:S02]  /*2610*/  IMAD.SHL.U32 R36, R108, 0x80, RZ ;  /* 0x000000806c247824 */ /* 0x000fc400078e00ff */
[----:B------:R-:W-:-:S04]  /*2620*/  IMAD.WIDE.U32 R104, R148, R108, R104 ;  /* 0x0000006c94687225 */ /* 0x000fc800078e0068 */
[----:B------:R-:W-:-:S04]  /*2630*/  IMAD.WIDE.U32 R106, R148, R108, R106 ;  /* 0x0000006c946a7225 */ /* 0x000fc800078e006a */
[----:B------:R-:W-:Y:S01]  /*2640*/  VIADD R162, R20, 0x8 ;  /* 0x0000000814a27836 */ /* 0x000fe20000000000 */
[----:B------:R-:W-:Y:S01]  /*2650*/  LOP3.LUT R20, R10, 0xfffffff8, RZ, 0xc0, !PT ;  /* 0xfffffff80a147812 */ /* 0x000fe200078ec0ff */
[C---:B------:R-:W-:Y:S01]  /*2660*/  IMAD.WIDE.U32 R156, R42.reuse, 0xb0, RZ ;  /* 0x000000b02a9c7825 */ /* 0x040fe200078e00ff */
[C-C-:B------:R-:W-:Y:S02]  /*2670*/  SHF.L.U64.HI R141, R42.reuse, 0x6, R43.reuse ;  /* 0x000000062a8d7819 */ /* 0x140fe4000001022b */
[----:B------:R-:W-:Y:S01]  /*2680*/  SHF.L.U64.HI R132, R42, 0x7, R43 ;  /* 0x000000072a847819 */ /* 0x000fe2000001022b */
[----:B--2---:R-:W-:Y:S02]  /*2690*/  IMAD R146, R3, 0x2c00, R27 ;  /* 0x00002c0003927824 */ /* 0x004fe400078e021b */
[----:B------:R-:W-:-:S04]  /*26a0*/  VIADD R27, R22, 0x60 ;  /* 0x00000060161b7836 */ /* 0x000fc80000000000 */
[----:B------:R-:W-:-:S05]  /*26b0*/  IMAD.SHL.U32 R27, R27, 0x40, RZ ;  /* 0x000000401b1b7824 */ /* 0x000fca00078e00ff */
[----:B------:R-:W-:-:S04]  /*26c0*/  LOP3.LUT R27, R27, 0x1c0, RZ, 0xc0, !PT ;  /* 0x000001c01b1b7812 */ /* 0x000fc800078ec0ff */
[----:B------:R-:W-:Y:S01]  /*26d0*/  LOP3.LUT R4, R27, 0x38, R10, 0xf8, !PT ;  /* 0x000000381b047812 */ /* 0x000fe200078ef80a */
[C---:B------:R-:W-:Y:S02]  /*26e0*/  VIADD R27, R22.reuse, 0x60 ;  /* 0x00000060161b7836 */ /* 0x040fe40000000000 */
[----:B---3--:R-:W-:Y:S01]  /*26f0*/  IMAD R143, R3, 0x2c00, R8 ;  /* 0x00002c00038f7824 */ /* 0x008fe200078e0208 */
[----:B------:R-:W-:Y:S01]  /*2700*/  SHF.L.U32 R8, R22, 0x6, RZ ;  /* 0x0000000616087819 */ /* 0x000fe200000006ff */
[----:B------:R-:W-:-:S03]  /*2710*/  IMAD.SHL.U32 R27, R27, 0x40, RZ ;  /* 0x000000401b1b7824 */ /* 0x000fc600078e00ff */
[----:B------:R-:W-:-:S04]  /*2720*/  LOP3.LUT R8, R8, 0x1c0, RZ, 0xc0, !PT ;  /* 0x000001c008087812 */ /* 0x000fc800078ec0ff */
[----:B------:R-:W-:Y:S02]  /*2730*/  SHF.R.U32.HI R8, RZ, 0x3, R8 ;  /* 0x00000003ff087819 */ /* 0x000fe40000011608 */
[----:B------:R-:W-:Y:S02]  /*2740*/  LOP3.LUT R27, R27, 0x1c0, RZ, 0xc0, !PT ;  /* 0x000001c01b1b7812 */ /* 0x000fe400078ec0ff */
[----:B------:R-:W-:Y:S02]  /*2750*/  LOP3.LUT R0, R0, R8, RZ, 0x3c, !PT ;  /* 0x0000000800007212 */ /* 0x000fe400078e3cff */
[----:B------:R-:W-:Y:S02]  /*2760*/  SHF.R.U32.HI R27, RZ, 0x3, R27 ;  /* 0x00000003ff1b7819 */ /* 0x000fe4000001161b */
[----:B------:R-:W-:Y:S01]  /*2770*/  IADD3 R147, R147, R0, RZ ;  /* 0x0000000093937210 */ /* 0x000fe20007ffe0ff */
[----:B------:R-:W-:Y:S02]  /*2780*/  IMAD R0, R9, R108, RZ ;  /* 0x0000006c09007224 */ /* 0x000fe400078e02ff */
[----:B------:R-:W-:Y:S01]  /*2790*/  IMAD.IADD R146, R146, 0x1, R5 ;  /* 0x0000000192927824 */ /* 0x000fe200078e0205 */
[----:B------:R-:W-:Y:S01]  /*27a0*/  LOP3.LUT R5, R4, R27, RZ, 0x3c, !PT ;  /* 0x0000001b04057212 */ /* 0x000fe200078e3cff */
[----:B------:R-:W-:-:S02]  /*27b0*/  IMAD R27, R148, R109, R0 ;  /* 0x0000006d941b7224 */ /* 0x000fc400078e0200 */
[----:B------:R-:W-:-:S04]  /*27c0*/  IMAD R0, R12, R42, RZ ;  /* 0x0000002a0c007224 */ /* 0x000fc800078e02ff */
[----:B------:R-:W-:-:S04]  /*27d0*/  IMAD R123, R22, R43, R0 ;  /* 0x0000002b167b7224 */ /* 0x000fc800078e0200 */
[----:B------:R-:W-:-:S04]  /*27e0*/  IMAD.IADD R124, R123, 0x1, R159 ;  /* 0x000000017b7c7824 */ /* 0x000fc800078e029f */
[--C-:B------:R-:W-:Y:S02]  /*27f0*/  IMAD.X R125, R124, 0x1, R117.reuse, P1 ;  /* 0x000000017c7d7824 */ /* 0x100fe400008e0675 */
[----:B----4-:R-:W-:Y:S02]  /*2800*/  IMAD R142, R3, 0x2c00, R14 ;  /* 0x00002c00038e7824 */ /* 0x010fe400078e020e */
[--C-:B------:R-:W-:Y:S01]  /*2810*/  IMAD.X R127, R125, 0x1, R117.reuse, P0 ;  /* 0x000000017d7f7824 */ /* 0x100fe200000e0675 */
[----:B------:R-:W-:Y:S02]  /*2820*/  IADD3 R130, P0, R128, R116, RZ ;  /* 0x0000007480827210 */ /* 0x000fe40007f1e0ff */
[C---:B------:R-:W-:Y:S01]  /*2830*/  IADD3 R14, R22.reuse, 0x40, RZ ;  /* 0x00000040160e7810 */ /* 0x040fe20007ffe0ff */
[----:B------:R-:W-:Y:S02]  /*2840*/  VIADD R4, R22, 0x20 ;  /* 0x0000002016047836 */ /* 0x000fe40000000000 */
[----:B------:R-:W-:Y:S01]  /*2850*/  IMAD.X R129, R127, 0x1, R117, P0 ;  /* 0x000000017f817824 */ /* 0x000fe200000e0675 */
[----:B------:R-:W-:Y:S01]  /*2860*/  SHF.R.S32.HI R154, RZ, 0x1f, R14 ;  /* 0x0000001fff9a7819 */ /* 0x000fe2000001140e */
[----:B------:R-:W-:Y:S01]  /*2870*/  IMAD R9, R9, R114, RZ ;  /* 0x0000007209097224 */ /* 0x000fe200078e02ff */
[----:B------:R-:W-:Y:S01]  /*2880*/  IADD3 R15, P0, R100, R120, RZ ;  /* 0x00000078640f7210 */ /* 0x000fe20007f1e0ff */
[----:B------:R-:W-:Y:S01]  /*2890*/  VIADD R3, R22, 0xa0 ;  /* 0x000000a016037836 */ /* 0x000fe20000000000 */
[----:B------:R-:W-:Y:S01]  /*28a0*/  IADD3 R14, R101, R11, RZ ;  /* 0x0000000b650e7210 */ /* 0x000fe20007ffe0ff */
[----:B------:R-:W-:Y:S01]  /*28b0*/  IMAD.IADD R123, R121, 0x1, R123 ;  /* 0x00000001797b7824 */ /* 0x000fe200078e027b */
[----:B------:R-:W-:Y:S01]  /*28c0*/  SHF.R.S32.HI R155, RZ, 0x1f, R4 ;  /* 0x0000001fff9b7819 */ /* 0x000fe20000011404 */
[----:B------:R-:W-:Y:S01]  /*28d0*/  IMAD.IADD R144, R144, 0x1, R5 ;  /* 0x0000000190907824 */ /* 0x000fe200078e0205 */
[----:B------:R-:W-:Y:S01]  /*28e0*/  SHF.R.S32.HI R149, RZ, 0x1f, R3 ;  /* 0x0000001fff957819 */ /* 0x000fe20000011403 */
[----:B------:R-:W-:Y:S01]  /*28f0*/  IMAD R9, R148, R115, R9 ;  /* 0x0000007394097224 */ /* 0x000fe200078e0209 */
[----:B------:R-:W-:Y:S01]  /*2900*/  IADD3 R134, P2, R130, R116, RZ ;  /* 0x0000007482867210 */ /* 0x000fe20007f5e0ff */
[----:B------:R-:W-:Y:S01]  /*2910*/  VIADD R8, R22, 0x60 ;  /* 0x0000006016087836 */ /* 0x000fe20000000000 */
[----:B------:R-:W-:Y:S01]  /*2920*/  IADD3 R12, P4, R15, 0x40, RZ ;  /* 0x000000400f0c7810 */ /* 0x000fe20007f9e0ff */
[----:B------:R-:W-:-:S02]  /*2930*/  IMAD R5, R109, 0xb0, RZ ;  /* 0x000000b06d057824 */ /* 0x000fc400078e02ff */
[----:B------:R-:W-:-:S04]  /*2940*/  IMAD.WIDE.U32 R114, R114, 0xb0, RZ ;  /* 0x000000b072727825 */ /* 0x000fc800078e00ff */
[----:B------:R-:W-:Y:S02]  /*2950*/  VIADD R4, R22, 0x80 ;  /* 0x0000008016047836 */ /* 0x000fe40000000000 */
[----:B------:R-:W-:Y:S02]  /*2960*/  IMAD.X R11, R123, 0x1, R14, P0 ;  /* 0x000000017b0b7824 */ /* 0x000fe400000e060e */
[----:B------:R-:W-:Y:S01]  /*2970*/  IMAD.WIDE.U32 R108, R108, 0xb0, RZ ;  /* 0x000000b06c6c7825 */ /* 0x000fe200078e00ff */
[----:B------:R-:W-:-:S03]  /*2980*/  SHF.R.S32.HI R153, RZ, 0x1f, R8 ;  /* 0x0000001fff997819 */ /* 0x000fc60000011408 */
[----:B------:R-:W-:Y:S01]  /*2990*/  IMAD R3, R43, 0xb0, RZ ;  /* 0x000000b02b037824 */ /* 0x000fe200078e02ff */
[----:B------:R-:W-:Y:S01]  /*29a0*/  SHF.R.S32.HI R152, RZ, 0x1f, R4 ;  /* 0x0000001fff987819 */ /* 0x000fe20000011404 */
[----:B------:R-:W-:Y:S01]  /*29b0*/  IMAD.IADD R143, R143, 0x1, R6 ;  /* 0x000000018f8f7824 */ /* 0x000fe200078e0206 */
[----:B------:R-:W-:Y:S01]  /*29c0*/  IADD3 R135, R115, R135, RZ ;  /* 0x0000008773877210 */ /* 0x000fe20007ffe0ff */
[----:B------:R-:W-:Y:S01]  /*29d0*/  IMAD.IADD R142, R142, 0x1, R7 ;  /* 0x000000018e8e7824 */ /* 0x000fe200078e0207 */
[----:B------:R-:W-:Y:S01]  /*29e0*/  ISETP.GE.AND P0, PT, R16, UR4, PT ;  /* 0x0000000410007c0c */ /* 0x000fe2000bf06270 */
[----:B------:R-:W-:Y:S01]  /*29f0*/  IMAD.IADD R28, R105, 0x1, R27 ;  /* 0x00000001691c7824 */ /* 0x000fe200078e021b */
[----:B------:R-:W-:Y:S01]  /*2a00*/  IADD3 R27, R27, R107, RZ ;  /* 0x0000006b1b1b7210 */ /* 0x000fe20007ffe0ff */
[----:B------:R-:W-:Y:S01]  /*2a10*/  IMAD.IADD R26, R111, 0x1, R9 ;  /* 0x000000016f1a7824 */ /* 0x000fe200078e0209 */
[----:B------:R-:W-:Y:S01]  /*2a20*/  ISETP.GE.AND P1, PT, R221, UR4, PT ;  /* 0x00000004dd007c0c */ /* 0x000fe2000bf26270 */
[----:B------:R-:W-:Y:S01]  /*2a30*/  IMAD.IADD R21, R9, 0x1, R113 ;  /* 0x0000000109157824 */ /* 0x000fe200078e0271 */
[----:B------:R-:W-:Y:S01]  /*2a40*/  SHF.R.S32.HI R10, RZ, 0x3, R10 ;  /* 0x00000003ff0a7819 */ /* 0x000fe2000001140a */
[----:B------:R-:W-:Y:S01]  /*2a50*/  IMAD.IADD R43, R157, 0x1, R3 ;  /* 0x000000019d2b7824 */ /* 0x000fe200078e0203 */
[----:B------:R-:W-:Y:S01]  /*2a60*/  SHF.R.S32.HI R9, RZ, 0x1f, R20 ;  /* 0x0000001fff097819 */ /* 0x000fe20000011414 */
[----:B------:R-:W-:Y:S01]  /*2a70*/  IMAD.IADD R140, R109, 0x1, R5 ;  /* 0x000000016d8c7824 */ /* 0x000fe200078e0205 */
[----:B------:R-:W-:Y:S01]  /*2a80*/  IADD3.X R7, RZ, R11, RZ, P4, !PT ;  /* 0x0000000bff077210 */ /* 0x000fe200027fe4ff */
[----:B------:R-:W-:-:S02]  /*2a90*/  IMAD.X R133, R129, 0x1, R117, P2 ;  /* 0x0000000181857824 */ /* 0x000fc400010e0675 */
[----:B------:R-:W-:Y:S02]  /*2aa0*/  IMAD.X R8, RZ, RZ, R14, P3 ;  /* 0x000000ffff087224 */ /* 0x000fe400018e060e */
[----:B------:R-:W-:Y:S01]  /*2ab0*/  IMAD.IADD R6, R103, 0x1, R45 ;  /* 0x0000000167067824 */ /* 0x000fe200078e022d */
[----:B------:R-:W-:Y:S06]  /*2ac0*/  @!P6 BAR.SYNC.DEFER_BLOCKING 0x9, 0x100 ;  /* 0x024400000000eb1d */ /* 0x000fec0000010000 */
.L_x_7423:
[----:B--2---:R-:W2:Y:S01]  /*2ad0*/  LDL R0, [R1+0x30] ;  /* 0x0000300001007983 */ /* 0x004ea20000100800 */
[----:B0-----:R-:W0:Y:S03]  /*2ae0*/  LDC R84, c[0x0][0x3f4] ;  /* 0x0000fd00ff547b82 */ /* 0x001e260000000800 */
[----:B---34-:R-:W3:Y:S01]  /*2af0*/  LDL.LU R51, [R1+0x4] ;  /* 0x0000040001337983 */ /* 0x018ee20000300800 */
[----:B------:R-:W-:Y:S01]  /*2b00*/  VIADD R24, R24, 0xffffffff ;  /* 0xffffffff18187836 */ /* 0x000fe20000000000 */
[----:B------:R-:W-:Y:S05]  /*2b10*/  YIELD ;  /* 0x0000000000007946 */ /* 0x000fea0003800000 */
[----:B------:R-:W-:Y:S01]  /*2b20*/  ISETP.GT.AND P3, PT, R24, R131, PT ;  /* 0x000000831800720c */ /* 0x000fe20003f64270 */
[----:B------:R-:W-:Y:S01]  /*2b30*/  BSSY B0, `(.L_x_7300) ;  /* 0x00008c4000007945 */ /* 0x000fe20003800000 */
[----:B0-----:R-:W-:Y:S01]  /*2b40*/  ISETP.GE.AND P2, PT, R84, 0x1, PT ;  /* 0x000000015400780c */ /* 0x001fe20003f46270 */
[----:B--2---:R-:W-:Y:S01]  /*2b50*/  IMAD R5, R23, 0x5800, R0 ;  /* 0x0000580017057824 */ /* 0x004fe200078e0200 */
[----:B---3--:R-:W-:-:S03]  /*2b60*/  LOP3.LUT R51, R51, 0xffffffef, RZ, 0xc0, !PT ;  /* 0xffffffef33337812 */ /* 0x008fc600078ec0ff */
[----:B------:R-:W-:-:S06]  /*2b70*/  IMAD R5, R5, 0x2, R2 ;  /* 0x0000000205057824 */ /* 0x000fcc00078e0202 */
[----:B------:R-:W-:-:S05]  /*2b80*/  @P3 LOP3.LUT R51, R51, 0x10, RZ, 0xfc, !PT ;  /* 0x0000001033333812 */ /* 0x000fca00078efcff */
[----:B------:R0:W-:Y:S01]  /*2b90*/  STL [R1+0x4], R51 ;  /* 0x0000043301007387 */ /* 0x0001e20000100800 */
[----:B------:R-:W-:Y:S05]  /*2ba0*/  @!P2 BRA `(.L_x_7301) ;  /* 0x000000800090a947 */ /* 0x000fea0003800000 */
[----:B------:R-:W-:Y:S01]  /*2bb0*/  ULDC.U8 UR4, c[0x0][0x410] ;  /* 0x0001040000047ab9 */ /* 0x000fe20000000000 */
[----:B------:R-:W-:Y:S01]  /*2bc0*/  SHF.R.S32.HI R3, RZ, 0x1f, R24 ;  /* 0x0000001fff037819 */ /* 0x000fe20000011418 */
[-C--:B------:R-:W-:Y:S01]  /*2bd0*/  IMAD R4, R140, R24.reuse, RZ ;  /* 0x000000188c047224 */ /* 0x080fe200078e02ff */
[----:B------:R-:W-:Y:S01]  /*2be0*/  ISETP.NE.AND P2, PT, RZ, UR4, PT ;  /* 0x00000004ff007c0c */ /* 0x000fe2000bf45270 */
[-C--:B------:R-:W-:Y:S02]  /*2bf0*/  IMAD R0, R43, R24.reuse, RZ ;  /* 0x000000182b007224 */ /* 0x080fe400078e02ff */
[----:B------:R-:W-:Y:S02]  /*2c00*/  IMAD R44, R135, R24, RZ ;  /* 0x00000018872c7224 */ /* 0x000fe400078e02ff */
[C---:B------:R-:W-:Y:S02]  /*2c10*/  IMAD R47, R3.reuse, R108, R4 ;  /* 0x0000006c032f7224 */ /* 0x040fe400078e0204 */
[----:B------:R-:W-:-:S02]  /*2c20*/  IMAD R45, R3, R156, R0 ;  /* 0x0000009c032d7224 */ /* 0x000fc400078e0200 */
[----:B------:R-:W-:Y:S02]  /*2c30*/  IMAD R4, R24, -0xb0, R25 ;  /* 0xffffff5018047824 */ /* 0x000fe400078e0219 */
[----:B------:R-:W-:-:S03]  /*2c40*/  IMAD.WIDE.U32 R136, R156, R24, RZ ;  /* 0x000000189c887225 */ /* 0x000fc600078e00ff */
[----:B------:R-:W-:Y:S01]  /*2c50*/  VIMNMX R4, R4, 0xb0, PT ;  /* 0x000000b004047848 */ /* 0x000fe20003fe0100 */
[----:B------:R-:W-:Y:S01]  /*2c60*/  IMAD R49, R3, R114, R44 ;  /* 0x0000007203317224 */ /* 0x000fe200078e022c */
[----:B------:R-:W-:Y:S01]  /*2c70*/  IADD3 R92, R137, R45, RZ ;  /* 0x0000002d895c7210 */ /* 0x000fe20007ffe0ff */
        /* <DEDUP_REMOVED lines=11> */
[----:B------:R-:W-:-:S03]  /*2d30*/  CS2R R150, SRZ ;  /* 0x0000000000967805 */ /* 0x000fc6000001ff00 */
[----:B------:R-:W-:Y:S05]  /*2d40*/  @P3 BRA `(.L_x_7304) ;  /* 0x0000000000543947 */ /* 0x000fea0003800000 */
[----:B------:R-:W-:Y:S01]  /*2d50*/  IADD3 R45, P2, R104, R96, RZ ;  /* 0x00000060682d7210 */ /* 0x000fe20007f5e0ff */
[----:B------:R-:W-:Y:S01]  /*2d60*/  ULDC.64 UR4, c[0x0][0x3e8] ;  /* 0x0000fa0000047ab9 */ /* 0x000fe20000000a00 */
[----:B------:R-:W-:Y:S02]  /*2d70*/  CS2R R138, SRZ ;  /* 0x00000000008a7805 */ /* 0x000fe4000001ff00 */
[----:B------:R-:W-:Y:S01]  /*2d80*/  CS2R R150, SRZ ;  /* 0x0000000000967805 */ /* 0x000fe2000001ff00 */
[----:B------:R-:W-:Y:S01]  /*2d90*/  ULDC.64 UR6, c[0x0][0x208] ;  /* 0x0000820000067ab9 */ /* 0x000fe20000000a00 */
[----:B------:R-:W-:Y:S01]  /*2da0*/  IMAD.X R46, R3, 0x1, R28, P2 ;  /* 0x00000001032e7824 */ /* 0x000fe200010e061c */
[----:B------:R-:W-:-:S04]  /*2db0*/  LEA R44, P2, R45, UR4, 0x1 ;  /* 0x000000042d2c7c11 */ /* 0x000fc8000f8408ff */
[----:B------:R-:W-:Y:S01]  /*2dc0*/  LEA.HI.X R45, R45, UR5, R46, 0x1, P2 ;  /* 0x000000052d2d7c11 */ /* 0x000fe200090f0c2e */
[----:B------:R-:W-:Y:S01]  /*2dd0*/  ULDC.64 UR4, c[0x0][0x400] ;  /* 0x0001000000047ab9 */ /* 0x000fe20000000a00 */
[----:B------:R-:W-:-:S04]  /*2de0*/  IADD3 R47, P2, R110, R94, RZ ;  /* 0x0000005e6e2f7210 */ /* 0x000fc80007f5e0ff */
[----:B------:R-:W-:Y:S02]  /*2df0*/  IADD3.X R48, R0, R26, RZ, P2, !PT ;  /* 0x0000001a00307210 */ /* 0x000fe400017fe4ff */
[----:B------:R-:W-:-:S04]  /*2e00*/  LEA R46, P2, R47, UR4, 0x1 ;  /* 0x000000042f2e7c11 */ /* 0x000fc8000f8408ff */
[----:B------:R-:W-:Y:S02]  /*2e10*/  LEA.HI.X R47, R47, UR5, R48, 0x1, P2 ;  /* 0x000000052f2f7c11 */ /* 0x000fe400090f0c30 */
        /* <DEDUP_REMOVED lines=8> */
.L_x_7304:
[----:B------:R-:W-:Y:S05]  /*2ea0*/  BSYNC B1 ;  /* 0x0000000000017941 */ /* 0x000fea0003800000 */
.L_x_7303:
[----:B-1----:R-:W-:Y:S01]  /*2eb0*/  IADD3 R47, R22, 0x20, RZ ;  /* 0x00000020162f7810 */ /* 0x002fe20007ffe0ff */
[----:B-----5:R-:W-:Y:S01]  /*2ec0*/  IMAD.MOV.U32 R44, RZ, RZ, R90 ;  /* 0x000000ffff2c7224 */ /* 0x020fe200078e005a */
[----:B------:R-:W-:Y:S01]  /*2ed0*/  BSSY B1, `(.L_x_7305) ;  /* 0x0000026000017945 */ /* 0x000fe20003800000 */
[----:B------:R-:W-:Y:S01]  /*2ee0*/  IMAD.MOV.U32 R45, RZ, RZ, R91 ;  /* 0x000000ffff2d7224 */ /* 0x000fe200078e005b */
[----:B------:R-:W-:Y:S01]  /*2ef0*/  ISETP.GE.AND P4, PT, R47, R4, PT ;  /* 0x000000042f00720c */ /* 0x000fe20003f86270 */
[----:B------:R-:W-:Y:S01]  /*2f00*/  IMAD.MOV.U32 R46, RZ, RZ, R138 ;  /* 0x000000ffff2e7224 */ /* 0x000fe200078e008a */
[----:B------:R-:W-:Y:S02]  /*2f10*/  CS2R R86, SRZ ;  /* 0x0000000000567805 */ /* 0x000fe4000001ff00 */
[----:B------:R-:W-:Y:S02]  /*2f20*/  CS2R R82, SRZ ;  /* 0x0000000000527805 */ /* 0x000fe4000001ff00 */
[----:B------:R-:W-:Y:S01]  /*2f30*/  PRMT R186, R44, 0x5410, R45 ;  /* 0x000054102cba7816 */ /* 0x000fe2000000002d */
[----:B------:R-:W-:Y:S01]  /*2f40*/  IMAD.MOV.U32 R44, RZ, RZ, R139 ;  /* 0x000000ffff2c7224 */ /* 0x000fe200078e008b */
[----:B------:R-:W-:Y:S01]  /*2f50*/  PRMT R177, R46, 0x7610, R177 ;  /* 0x000076102eb17816 */ /* 0x000fe200000000b1 */
[----:B------:R-:W-:Y:S01]  /*2f60*/  IMAD.MOV.U32 R45, RZ, RZ, R98 ;  /* 0x000000ffff2d7224 */ /* 0x000fe200078e0062 */
[----:B------:R-:W-:Y:S01]  /*2f70*/  MOV R49, R150 ;  /* 0x0000009600317202 */ /* 0x000fe20000000f00 */
[----:B------:R-:W-:Y:S01]  /*2f80*/  IMAD.MOV.U32 R46, RZ, RZ, R99 ;  /* 0x000000ffff2e7224 */ /* 0x000fe200078e0063 */
[----:B------:R-:W-:Y:S01]  /*2f90*/  CS2R R88, SRZ ;  /* 0x0000000000587805 */ /* 0x000fe2000001ff00 */
[----:B------:R-:W-:Y:S01]  /*2fa0*/  IMAD.MOV.U32 R50, RZ, RZ, R151 ;  /* 0x000000ffff327224 */ /* 0x000fe200078e0097 */
[----:B------:R-:W-:-:S02]  /*2fb0*/  PRMT R187, R44, 0x5410, R45 ;  /* 0x000054102cbb7816 */ /* 0x000fc4000000002d */
[----:B------:R-:W-:Y:S01]  /*2fc0*/  PRMT R188, R46, 0x7610, R188 ;  /* 0x000076102ebc7816 */ /* 0x000fe200000000bc */
[----:B------:R-:W-:Y:S06]  /*2fd0*/  @P4 BRA `(.L_x_7306) ;  /* 0x0000000000544947 */ /* 0x000fec0003800000 */
[----:B------:R-:W-:Y:S01]  /*2fe0*/  IADD3 R45, P2, P5, R104, R96, R38 ;  /* 0x00000060682d7210 */ /* 0x000fe20007d5e026 */
[----:B------:R-:W-:Y:S01]  /*2ff0*/  ULDC.64 UR4, c[0x0][0x3e8] ;  /* 0x0000fa0000047ab9 */ /* 0x000fe20000000a00 */
[----:B------:R-:W-:Y:S02]  /*3000*/  CS2R R86, SRZ ;  /* 0x0000000000567805 */ /* 0x000fe4000001ff00 */
[----:B------:R-:W-:Y:S02]  /*3010*/  CS2R R88, SRZ ;  /* 0x0000000000587805 */ /* 0x000fe4000001ff00 */
[----:B------:R-:W-:Y:S01]  /*3020*/  IADD3.X R46, R28, R3, R41, P2, P5 ;  /* 0x000000031c2e7210 */ /* 0x000fe200017ea429 */
[----:B------:R-:W-:Y:S01]  /*3030*/  ULDC.64 UR6, c[0x0][0x208] ;  /* 0x0000820000067ab9 */ /* 0x000fe20000000a00 */
        /* <DEDUP_REMOVED lines=15> */
.L_x_7306:
[----:B------:R-:W-:Y:S05]  /*3130*/  BSYNC B1 ;  /* 0x0000000000017941 */ /* 0x000fea0003800000 */
.L_x_7305:
[----:B------:R-:W-:Y:S01]  /*3140*/  IADD3 R48, R22, 0x40, RZ ;  /* 0x0000004016307810 */ /* 0x000fe20007ffe0ff */
[----:B-1---5:R-:W-:Y:S01]  /*3150*/  IMAD.MOV.U32 R44, RZ, RZ, R80 ;  /* 0x000000ffff2c7224 */ /* 0x022fe200078e0050 */
[----:B0-----:R-:W-:Y:S01]  /*3160*/  LOP3.LUT R51, R51, 0xfffffffb, RZ, 0xc0, !PT ;  /* 0xfffffffb33337812 */ /* 0x001fe200078ec0ff */
[----:B------:R-:W-:Y:S01]  /*3170*/  IMAD.MOV.U32 R45, RZ, RZ, R81 ;  /* 0x000000ffff2d7224 */ /* 0x000fe200078e0051 */
[----:B------:R-:W-:Y:S01]  /*3180*/  ISETP.GE.AND P2, PT, R48, R4, PT ;  /* 0x000000043000720c */ /* 0x000fe20003f46270 */
[----:B------:R-:W-:Y:S01]  /*3190*/  IMAD.MOV.U32 R46, RZ, RZ, R82 ;  /* 0x000000ffff2e7224 */ /* 0x000fe200078e0052 */
[----:B------:R-:W-:Y:S01]  /*31a0*/  BSSY B1, `(.L_x_7307) ;  /* 0x0000028000017945 */ /* 0x000fe20003800000 */
[----:B------:R-:W-:Y:S01]  /*31b0*/  IMAD.MOV.U32 R47, RZ, RZ, R83 ;  /* 0x000000ffff2f7224 */ /* 0x000fe200078e0053 */
[----:B------:R-:W-:Y:S01]  /*31c0*/  PRMT R168, R45, 0x5410, R44 ;  /* 0x000054102da87816 */ /* 0x000fe2000000002c */
[----:B------:R-:W-:Y:S01]  /*31d0*/  IMAD.MOV.U32 R45, RZ, RZ, R87 ;  /* 0x000000ffff2d7224 */ /* 0x000fe200078e0057 */
[----:B------:R-:W-:-:S02]  /*31e0*/  MOV R44, R86 ;  /* 0x00000056002c7202 */ /* 0x000fc40000000f00 */
[----:B------:R-:W-:Y:S02]  /*31f0*/  CS2R R64, SRZ ;  /* 0x0000000000407805 */ /* 0x000fe4000001ff00 */
[----:B------:R-:W-:Y:S02]  /*3200*/  PRMT R177, R177, 0x5410, R49 ;  /* 0x00005410b1b17816 */ /* 0x000fe40000000031 */
[----:B------:R-:W-:Y:S02]  /*3210*/  CS2R R72, SRZ ;  /* 0x0000000000487805 */ /* 0x000fe4000001ff00 */
[----:B------:R-:W-:Y:S02]  /*3220*/  PRMT R188, R188, 0x5410, R50 ;  /* 0x00005410bcbc7816 */ /* 0x000fe40000000032 */
[----:B------:R-:W-:Y:S02]  /*3230*/  CS2R R76, SRZ ;  /* 0x00000000004c7805 */ /* 0x000fe4000001ff00 */
[----:B------:R-:W-:-:S02]  /*3240*/  PRMT R184, R45, 0x5410, R44 ;  /* 0x000054102db87816 */ /* 0x000fc4000000002c */
[----:B------:R-:W-:Y:S02]  /*3250*/  CS2R R74, SRZ ;  /* 0x00000000004a7805 */ /* 0x000fe4000001ff00 */
[----:B------:R-:W-:Y:S02]  /*3260*/  @P2 LOP3.LUT R51, R51, 0x4, RZ, 0xfc, !PT ;  /* 0x0000000433332812 */ /* 0x000fe400078efcff */
[----:B------:R-:W-:Y:S02]  /*3270*/  CS2R R78, SRZ ;  /* 0x00000000004e7805 */ /* 0x000fe4000001ff00 */
[----:B------:R-:W-:Y:S01]  /*3280*/  PRMT R167, R47, 0x5410, R46 ;  /* 0x000054102fa77816 */ /* 0x000fe2000000002e */
[----:B------:R-:W-:Y:S01]  /*3290*/  IMAD.MOV.U32 R49, RZ, RZ, R88 ;  /* 0x000000ffff317224 */ /* 0x000fe200078e0058 */
[----:B------:R0:W-:Y:S01]  /*32a0*/  STL [R1+0x4], R51 ;  /* 0x0000043301007387 */ /* 0x0001e20000100800 */
[----:B------:R-:W-:Y:S01]  /*32b0*/  IMAD.MOV.U32 R50, RZ, RZ, R89 ;  /* 0x000000ffff327224 */ /* 0x000fe200078e0059 */
        /* <DEDUP_REMOVED lines=22> */
.L_x_7308:
[----:B------:R-:W-:Y:S05]  /*3420*/  BSYNC B1 ;  /* 0x0000000000017941 */ /* 0x000fea0003800000 */
.L_x_7307:
[----:B------:R-:W-:Y:S01]  /*3430*/  VIADD R170, R22, 0x60 ;  /* 0x0000006016aa7836 */ /* 0x000fe20000000000 */
[----:B-1---5:R-:W-:Y:S01]  /*3440*/  MOV R44, R72 ;  /* 0x00000048002c7202 */ /* 0x022fe20000000f00 */
[----:B------:R-:W-:Y:S01]  /*3450*/  IMAD.MOV.U32 R169, RZ, RZ, R51 ;  /* 0x000000ffffa97224 */ /* 0x000fe200078e0033 */
[----:B------:R-:W-:Y:S01]  /*3460*/  MOV R46, R74 ;  /* 0x0000004a002e7202 */ /* 0x000fe20000000f00 */
[----:B------:R-:W-:Y:S01]  /*3470*/  IMAD.MOV.U32 R45, RZ, RZ, R73 ;  /* 0x000000ffff2d7224 */ /* 0x000fe200078e0049 */
[----:B------:R-:W-:Y:S01]  /*3480*/  ISETP.GE.AND P2, PT, R170, R4, PT ;  /* 0x00000004aa00720c */ /* 0x000fe20003f46270 */
[----:B------:R-:W-:Y:S01]  /*3490*/  IMAD.MOV.U32 R47, RZ, RZ, R75 ;  /* 0x000000ffff2f7224 */ /* 0x000fe200078e004b */
[----:B------:R-:W-:Y:S01]  /*34a0*/  LOP3.LUT R169, R169, 0xfffffff7, RZ, 0xc0, !PT ;  /* 0xfffffff7a9a97812 */ /* 0x000fe200078ec0ff */
[----:B------:R-:W-:Y:S01]  /*34b0*/  BSSY B1, `(.L_x_7309) ;  /* 0x0000034000017945 */ /* 0x000fe20003800000 */
[----:B------:R-:W-:Y:S01]  /*34c0*/  PRMT R93, R45, 0x5410, R44 ;  /* 0x000054102d5d7816 */ /* 0x000fe2000000002c */
[----:B------:R-:W-:Y:S01]  /*34d0*/  IMAD.MOV.U32 R44, RZ, RZ, R76 ;  /* 0x000000ffff2c7224 */ /* 0x000fe200078e004c */
[----:B------:R-:W-:Y:S01]  /*34e0*/  PRMT R185, R50, 0x5410, R49 ;  /* 0x0000541032b97816 */ /* 0x000fe20000000031 */
[----:B------:R-:W-:Y:S01]  /*34f0*/  IMAD.MOV.U32 R45, RZ, RZ, R77 ;  /* 0x000000ffff2d7224 */ /* 0x000fe200078e004d */
[----:B------:R-:W-:-:S02]  /*3500*/  PRMT R85, R47, 0x5410, R46 ;  /* 0x000054102f557816 */ /* 0x000fc4000000002e */
[----:B------:R-:W-:Y:S02]  /*3510*/  CS2R R68, SRZ ;  /* 0x0000000000447805 */ /* 0x000fe4000001ff00 */
[----:B------:R-:W-:Y:S02]  /*3520*/  CS2R R66, SRZ ;  /* 0x0000000000427805 */ /* 0x000fe4000001ff00 */
[----:B------:R-:W-:Y:S02]  /*3530*/  CS2R R70, SRZ ;  /* 0x0000000000467805 */ /* 0x000fe4000001ff00 */
[----:B------:R-:W-:Y:S02]  /*3540*/  PRMT R166, R44, 0x5410, R45 ;  /* 0x000054102ca67816 */ /* 0x000fe4000000002d */
[----:B------:R-:W-:Y:S02]  /*3550*/  CS2R R48, SRZ ;  /* 0x0000000000307805 */ /* 0x000fe4000001ff00 */
[----:B------:R-:W-:-:S02]  /*3560*/  @P2 LOP3.LUT R169, R169, 0x8, RZ, 0xfc, !PT ;  /* 0x00000008a9a92812 */ /* 0x000fc400078efcff */
[----:B------:R-:W-:Y:S02]  /*3570*/  CS2R R56, SRZ ;  /* 0x0000000000387805 */ /* 0x000fe4000001ff00 */
[----:B------:R-:W-:Y:S02]  /*3580*/  CS2R R60, SRZ ;  /* 0x00000000003c7805 */ /* 0x000fe4000001ff00 */
[----:B------:R-:W-:Y:S02]  /*3590*/  CS2R R58, SRZ ;  /* 0x00000000003a7805 */ /* 0x000fe4000001ff00 */
[----:B------:R-:W-:Y:S01]  /*35a0*/  CS2R R62, SRZ ;  /* 0x00000000003e7805 */ /* 0x000fe2000001ff00 */
[----:B------:R1:W-:Y:S01]  /*35b0*/  STL [R1+0x4], R169 ;  /* 0x000004a901007387 */ /* 0x0003e20000100800 */
[----:B------:R-:W-:Y:S02]  /*35c0*/  CS2R R52, SRZ ;  /* 0x0000000000347805 */ /* 0x000fe4000001ff00 */
[----:B0-----:R-:W-:-:S02]  /*35d0*/  CS2R R50, SRZ ;  /* 0x0000000000327805 */ /* 0x001fc4000001ff00 */
[----:B------:R-:W-:Y:S01]  /*35e0*/  CS2R R54, SRZ ;  /* 0x0000000000367805 */ /* 0x000fe2000001ff00 */
[----:B------:R-:W-:Y:S06]  /*35f0*/  @P2 BRA `(.L_x_7310) ;  /* 0x00000000007c2947 */ /* 0x000fec0003800000 */
[----:B------:R-:W0:Y:S01]  /*3600*/  LDC.64 R44, c[0x0][0x3f8] ;  /* 0x0000fe00ff2c7b82 */ /* 0x000e220000000a00 */
[----:B------:R-:W-:Y:S01]  /*3610*/  MOV R47, R3 ;  /* 0x00000003002f7202 */ /* 0x000fe20000000f00 */
[----:B------:R-:W-:Y:S01]  /*3620*/  IMAD.MOV.U32 R46, RZ, RZ, R96 ;  /* 0x000000ffff2e7224 */ /* 0x000fe200078e0060 */
[----:B------:R-:W-:Y:S01]  /*3630*/  ULDC.64 UR4, c[0x0][0x3e8] ;  /* 0x0000fa0000047ab9 */ /* 0x000fe20000000a00 */
[----:B------:R-:W-:Y:S02]  /*3640*/  CS2R R68, SRZ ;  /* 0x0000000000447805 */ /* 0x000fe4000001ff00 */
[----:B------:R-:W-:Y:S01]  /*3650*/  CS2R R70, SRZ ;  /* 0x0000000000467805 */ /* 0x000fe2000001ff00 */
[----:B------:R-:W-:Y:S01]  /*3660*/  ULDC.64 UR6, c[0x0][0x208] ;  /* 0x0000820000067ab9 */ /* 0x000fe20000000a00 */
[----:B0-----:R-:W-:-:S04]  /*3670*/  IMAD.WIDE.U32 R46, R44, 0x60, R46 ;  /* 0x000000602c2e7825 */ /* 0x001fc800078e002e */
[----:B------:R-:W-:Y:S01]  /*3680*/  IMAD R45, R45, 0x60, RZ ;  /* 0x000000602d2d7824 */ /* 0x000fe200078e02ff */
[----:B------:R-:W-:Y:S01]  /*3690*/  IADD3 R64, P2, R104, R46, RZ ;  /* 0x0000002e68407210 */ /* 0x000fe20007f5e0ff */
[----:B------:R-:W-:-:S03]  /*36a0*/  IMAD.MOV.U32 R46, RZ, RZ, R94 ;  /* 0x000000ffff2e7224 */ /* 0x000fc600078e005e */
[----:B------:R-:W-:Y:S01]  /*36b0*/  IADD3.X R65, R28, R47, R45, P2, !PT ;  /* 0x0000002f1c417210 */ /* 0x000fe200017fe42d */
[----:B------:R-:W-:Y:S01]  /*36c0*/  IMAD.MOV.U32 R47, RZ, RZ, R0 ;  /* 0x000000ffff2f7224 */ /* 0x000fe200078e0000 */
[----:B------:R-:W0:Y:S02]  /*36d0*/  LDC.64 R44, c[0x0][0x408] ;  /* 0x00010200ff2c7b82 */ /* 0x000e240000000a00 */
[----:B0-----:R-:W-:-:S04]  /*36e0*/  IMAD.WIDE.U32 R46, R44, 0x60, R46 ;  /* 0x000000602c2e7825 */ /* 0x001fc800078e002e */
[----:B------:R-:W-:Y:S01]  /*36f0*/  IMAD R67, R45, 0x60, RZ ;  /* 0x000000602d437824 */ /* 0x000fe200078e02ff */
[----:B------:R-:W-:-:S04]  /*3700*/  IADD3 R45, P2, R110, R46, RZ ;  /* 0x0000002e6e2d7210 */ /* 0x000fc80007f5e0ff */
[----:B------:R-:W-:Y:S02]  /*3710*/  IADD3.X R66, R26, R47, R67, P2, !PT ;  /* 0x0000002f1a427210 */ /* 0x000fe400017fe443 */
        /* <DEDUP_REMOVED lines=13> */
.L_x_7310:
[----:B------:R-:W-:Y:S05]  /*37f0*/  BSYNC B1 ;  /* 0x0000000000017941 */ /* 0x000fea0003800000 */
.L_x_7309:
[----:B0-----:R-:W-:Y:S01]  /*3800*/  VIADD R45, R22, 0x80 ;  /* 0x00000080162d7836 */ /* 0x001fe20000000000 */
[----:B------:R-:W-:Y:S01]  /*3810*/  MOV R44, R169 ;  /* 0x000000a9002c7202 */ /* 0x000fe20000000f00 */
[----:B------:R-:W-:Y:S03]  /*3820*/  BSSY B1, `(.L_x_7311) ;  /* 0x000001b000017945 */ /* 0x000fe60003800000 */
[----:B------:R-:W-:Y:S02]  /*3830*/  ISETP.GE.AND P2, PT, R45, R4, PT ;  /* 0x000000042d00720c */ /* 0x000fe40003f46270 */
[----:B------:R-:W-:-:S11]  /*3840*/  LOP3.LUT R44, R44, 0xfffffffd, RZ, 0xc0, !PT ;  /* 0xfffffffd2c2c7812 */ /* 0x000fd600078ec0ff */
[----:B------:R-:W-:-:S05]  /*3850*/  @P2 LOP3.LUT R44, R44, 0x2, RZ, 0xfc, !PT ;  /* 0x000000022c2c2812 */ /* 0x000fca00078efcff */
[----:B------:R0:W-:Y:S01]  /*3860*/  STL [R1+0x4], R44 ;  /* 0x0000042c01007387 */ /* 0x0001e20000100800 */
[----:B------:R-:W-:Y:S05]  /*3870*/  @P2 BRA `(.L_x_7312) ;  /* 0x0000000000542947 */ /* 0x000fea0003800000 */
[----:B0-----:R-:W-:Y:S01]  /*3880*/  IADD3 R44, P2, P5, R104, R36, R96 ;  /* 0x00000024682c7210 */ /* 0x001fe20007d5e060 */
        /* <DEDUP_REMOVED lines=20> */
.L_x_7312:
[----:B------:R-:W-:Y:S05]  /*39d0*/  BSYNC B1 ;  /* 0x0000000000017941 */ /* 0x000fea0003800000 */
.L_x_7311:
[----:B0-2---:R-:W-:Y:S01]  /*39e0*/  VIADD R44, R22, 0xa0 ;  /* 0x000000a0162c7836 */ /* 0x005fe20000000000 */
[----:B------:R-:W-:Y:S04]  /*39f0*/  BSSY B1, `(.L_x_7313) ;  /* 0x0000020000017945 */ /* 0x000fe80003800000 */
[----:B------:R-:W-:-:S13]  /*3a00*/  ISETP.GE.AND P5, PT, R44, R4, PT ;  /* 0x000000042c00720c */ /* 0x000fda0003fa6270 */
[----:B------:R-:W-:Y:S05]  /*3a10*/  @P5 BRA `(.L_x_7314) ;  /* 0x0000000000745947 */ /* 0x000fea0003800000 */
[----:B------:R-:W0:Y:S01]  /*3a20*/  LDC.64 R44, c[0x0][0x3f8] ;  /* 0x0000fe00ff2c7b82 */ /* 0x000e220000000a00 */
[----:B------:R-:W-:Y:S01]  /*3a30*/  IMAD.MOV.U32 R97, RZ, RZ, R3 ;  /* 0x000000ffff617224 */ /* 0x000fe200078e0003 */
[----:B------:R-:W-:Y:S01]  /*3a40*/  ULDC.64 UR4, c[0x0][0x3e8] ;  /* 0x0000fa0000047ab9 */ /* 0x000fe20000000a00 */
[----:B------:R-:W-:Y:S01]  /*3a50*/  IMAD.MOV.U32 R95, RZ, RZ, R0 ;  /* 0x000000ffff5f7224 */ /* 0x000fe200078e0000 */
[----:B------:R-:W-:Y:S02]  /*3a60*/  CS2R R52, SRZ ;  /* 0x0000000000347805 */ /* 0x000fe4000001ff00 */
[----:B------:R-:W-:Y:S01]  /*3a70*/  CS2R R54, SRZ ;  /* 0x0000000000367805 */ /* 0x000fe2000001ff00 */
[----:B------:R-:W-:Y:S01]  /*3a80*/  ULDC.64 UR6, c[0x0][0x208] ;  /* 0x0000820000067ab9 */ /* 0x000fe20000000a00 */
[----:B0-----:R-:W-:-:S04]  /*3a90*/  IMAD.WIDE.U32 R96, R44, 0xa0, R96 ;  /* 0x000000a02c607825 */ /* 0x001fc800078e0060 */
[----:B------:R-:W-:Y:S01]  /*3aa0*/  IMAD R45, R45, 0xa0, RZ ;  /* 0x000000a02d2d7824 */ /* 0x000fe200078e02ff */
[----:B------:R-:W-:-:S04]  /*3ab0*/  IADD3 R3, P2, R104, R96, RZ ;  /* 0x0000006068037210 */ /* 0x000fc80007f5e0ff */
[----:B------:R-:W-:Y:S02]  /*3ac0*/  IADD3.X R96, R28, R97, R45, P2, !PT ;  /* 0x000000611c607210 */ /* 0x000fe400017fe42d */
        /* <DEDUP_REMOVED lines=18> */
.L_x_7314:
[----:B------:R-:W-:Y:S05]  /*3bf0*/  BSYNC B1 ;  /* 0x0000000000017941 */ /* 0x000fea0003800000 */
.L_x_7313:
[----:B------:R-:W-:Y:S01]  /*3c00*/  IMAD.MOV.U32 R3, RZ, RZ, R79 ;  /* 0x000000ffff037224 */ /* 0x000fe200078e004f */
[----:B------:R-:W-:Y:S01]  /*3c10*/  MOV R0, R78 ;  /* 0x0000004e00007202 */ /* 0x000fe20000000f00 */
[----:B------:R-:W-:Y:S01]  /*3c20*/  ULOP3.LUT UR4, UR60, 0x1, URZ, 0xfc, !UPT ;  /* 0x000000013c047892 */ /* 0x000fe2000f8efc3f */
[----:B0----5:R-:W-:Y:S02]  /*3c30*/  IMAD.MOV.U32 R44, RZ, RZ, R64 ;  /* 0x000000ffff2c7224 */ /* 0x021fe400078e0040 */
[----:B------:R-:W-:Y:S01]  /*3c40*/  PRMT R183, R0, 0x5410, R3 ;  /* 0x0000541000b77816 */ /* 0x000fe20000000003 */
[----:B------:R-:W-:Y:S01]  /*3c50*/  IMAD.MOV.U32 R3, RZ, RZ, R69 ;  /* 0x000000ffff037224 */ /* 0x000fe200078e0045 */
[----:B------:R-:W-:Y:S01]  /*3c60*/  MOV R0, R68 ;  /* 0x0000004400007202 */ /* 0x000fe20000000f00 */
[----:B------:R-:W-:Y:S01]  /*3c70*/  UISETP.NE.AND UP0, UPT, UR4, 0x3, UPT ;  /* 0x000000030400788c */ /* 0x000fe2000bf05270 */
[----:B------:R-:W-:Y:S02]  /*3c80*/  IMAD.MOV.U32 R45, RZ, RZ, R65 ;  /* 0x000000ffff2d7224 */ /* 0x000fe400078e0041 */
[----:B------:R-:W-:Y:S01]  /*3c90*/  PRMT R181, R0, 0x5410, R3 ;  /* 0x0000541000b57816 */ /* 0x000fe20000000003 */
[----:B------:R-:W-:-:S02]  /*3ca0*/  IMAD.MOV.U32 R3, RZ, RZ, R56 ;  /* 0x000000ffff037224 */ /* 0x000fc400078e0038 */
[----:B------:R-:W-:Y:S01]  /*3cb0*/  IMAD.MOV.U32 R0, RZ, RZ, R57 ;  /* 0x000000ffff007224 */ /* 0x000fe200078e0039 */
[----:B------:R-:W-:Y:S02]  /*3cc0*/  PLOP3.LUT P2, PT, PT, PT, UP0, 0x80, 0x0 ;  /* 0x000000000000781c */ /* 0x000fe40003f4f008 */
        /* <DEDUP_REMOVED lines=14> */
[----:B------:R-:W-:Y:S02]  /*3db0*/  MOV R3, R62 ;  /* 0x0000003e00037202 */ /* 0x000fe40000000f00 */
[----:B------:R-:W-:Y:S02]  /*3dc0*/  PRMT R182, R45, 0x5410, R44 ;  /* 0x000054102db67816 */ /* 0x000fe4000000002c */
[----:B------:R-:W-:Y:S01]  /*3dd0*/  PRMT R178, R3, 0x5410, R0 ;  /* 0x0000541003b27816 */ /* 0x000fe20000000000 */
[----:B------:R-:W-:Y:S02]  /*3de0*/  IMAD.MOV.U32 R3, RZ, RZ, R48 ;  /* 0x000000ffff037224 */ /* 0x000fe400078e0030 */
[----:B------:R-:W-:-:S05]  /*3df0*/  IMAD.MOV.U32 R0, RZ, RZ, R49 ;  /* 0x000000ffff007224 */ /* 0x000fca00078e0031 */
[----:B------:R-:W-:Y:S01]  /*3e00*/  PRMT R96, R3, 0x5410, R0 ;  /* 0x0000541003607816 */ /* 0x000fe20000000000 */
[----:B------:R-:W-:Y:S01]  /*3e10*/  IMAD.MOV.U32 R0, RZ, RZ, R53 ;  /* 0x000000ffff007224 */ /* 0x000fe200078e0035 */
[----:B------:R-:W-:-:S04]  /*3e20*/  MOV R3, R52 ;  /* 0x0000003400037202 */ /* 0x000fc80000000f00 */
[----:B-1----:R-:W-:Y:S01]  /*3e30*/  PRMT R169, R3, 0x5410, R0 ;  /* 0x0000541003a97816 */ /* 0x002fe20000000000 */
[----:B------:R-:W-:Y:S02]  /*3e40*/  IMAD.MOV.U32 R3, RZ, RZ, R50 ;  /* 0x000000ffff037224 */ /* 0x000fe400078e0032 */
[----:B------:R-:W-:-:S05]  /*3e50*/  IMAD.MOV.U32 R0, RZ, RZ, R51 ;  /* 0x000000ffff007224 */ /* 0x000fca00078e0033 */
[----:B------:R-:W-:Y:S01]  /*3e60*/  PRMT R97, R3, 0x5410, R0 ;  /* 0x0000541003617816 */ /* 0x000fe20000000000 */
[----:B------:R-:W-:Y:S01]  /*3e70*/  IMAD.MOV.U32 R0, RZ, RZ, R55 ;  /* 0x000000ffff007224 */ /* 0x000fe200078e0037 */
[----:B------:R-:W-:-:S04]  /*3e80*/  MOV R3, R54 ;  /* 0x0000003600037202 */ /* 0x000fc80000000f00 */
[----:B------:R-:W-:Y:S01]  /*3e90*/  PRMT R170, R3, 0x5410, R0 ;  /* 0x0000541003aa7816 */ /* 0x000fe20000000000 */
[----:B------:R-:W-:Y:S06]  /*3ea0*/  @!P2 BRA `(.L_x_7315) ;  /* 0x000000000004a947 */ /* 0x000fec0003800000 */
[----:B------:R-:W-:Y:S01]  /*3eb0*/  BPT.TRAP 0x1 ;  /* 0x000000040000795c */ /* 0x000fe20000300000 */
.L_x_7315:
[----:B------:R-:W-:Y:S01]  /*3ec0*/  IMAD R3, R23, 0x8, R2 ;  /* 0x0000000817037824 */ /* 0x000fe200078e0202 */
[----:B------:R-:W-:Y:S01]  /*3ed0*/  SHF.L.U32 R0, R223, 0x1f, RZ ;  /* 0x0000001fdf007819 */ /* 0x000fe200000006ff */
[----:B------:R-:W-:Y:S03]  /*3ee0*/  BSSY B1, `(.L_x_7316) ;  /* 0x0000003000017945 */ /* 0x000fe60003800000 */
[----:B------:R-:W0:Y:S02]  /*3ef0*/  SYNCS.PHASECHK.TRANS64.TRYWAIT P6, [R3+URZ+0x34890], R0 ;  /* 0x03489000030075a7 */ /* 0x000e2400080c017f */
[----:B0-----:R-:W-:Y:S05]  /*3f00*/  @!P6 BRA `(.L_x_7317) ;  /* 0x000002340044e947 */ /* 0x001fea0003800000 */
.L_x_7669:
[----:B------:R-:W-:Y:S05]  /*3f10*/  BSYNC B1 ;  /* 0x0000000000017941 */ /* 0x000fea0003800000 */
.L_x_7316:
[----:B------:R-:W-:Y:S04]  /*3f20*/  BSSY B1, `(.L_x_7318) ;  /* 0x0000074000017945 */ /* 0x000fe80003800000 */
[----:B------:R-:W-:Y:S05]  /*3f30*/  @P3 BRA `(.L_x_7319) ;  /* 0x0000000400c83947 */ /* 0x000fea0003800000 */
[----:B------:R-:W-:Y:S01]  /*3f40*/  IADD3 R173, P3, R120, R136, RZ ;  /* 0x0000008878ad7210 */ /* 0x000fe20007f7e0ff */
[----:B------:R-:W-:Y:S04]  /*3f50*/  BSSY B2, `(.L_x_7320) ;  /* 0x0000037000027945 */ /* 0x000fe80003800000 */
[----:B------:R-:W-:Y:S01]  /*3f60*/  IMAD.X R175, R92, 0x1, R123, P3 ;  /* 0x000000015caf7824 */ /* 0x000fe200018e067b */
[----:B------:R-:W-:Y:S07]  /*3f70*/  @P0 BRA `(.L_x_7321) ;  /* 0x0000000000d00947 */ /* 0x000fee0003800000 */
[----:B------:R1:W2:Y:S01]  /*3f80*/  LDS.128 R44, [R5+0x1e400] ;  /* 0x01e40000052c7984 */ /* 0x0002a20000000c00 */
[----:B------:R-:W-:Y:S01]  /*3f90*/  ISETP.GE.AND P3, PT, R18, R84, PT ;  /* 0x000000541200720c */ /* 0x000fe20003f66270 */
[----:B------:R-:W-:-:S12]  /*3fa0*/  BSSY B3, `(.L_x_7322) ;  /* 0x000002a000037945 */ /* 0x000fd80003800000 */
[----:B-1----:R-:W-:Y:S05]  /*3fb0*/  @P3 BRA `(.L_x_7323) ;  /* 0x0000000000a03947 */ /* 0x002fea0003800000 */
[----:B------:R-:W-:Y:S01]  /*3fc0*/  SHF.R.U64 R94, R138, 0x10, R139 ;  /* 0x000000108a5e7819 */ /* 0x000fe2000000128b */
[----:B--2---:R-:W-:Y:S01]  /*3fd0*/  HADD2.F32 R174, -RZ, R45.H1_H1 ;  /* 0x3000002dffae7230 */ /* 0x004fe20000004100 */
[----:B------:R-:W-:Y:S02]  /*3fe0*/  SHF.R.U64 R95, R150, 0x10, R151 ;  /* 0x00000010965f7819 */ /* 0x000fe40000001297 */
[----:B------:R-:W-:Y:S01]  /*3ff0*/  SHF.R.U32.HI R138, RZ, 0x10, R139 ;  /* 0x00000010ff8a7819 */ /* 0x000fe2000001168b */
[----:B------:R-:W-:Y:S01]  /*4000*/  HADD2.F32 R139, -RZ, R94.H0_H0 ;  /* 0x2000005eff8b7230 */ /* 0x000fe20000004100 */
[----:B------:R-:W-:Y:S01]  /*4010*/  SHF.R.U32.HI R150, RZ, 0x10, R151 ;  /* 0x00000010ff967819 */ /* 0x000fe20000011697 */
[----:B------:R-:W-:Y:S02]  /*4020*/  HADD2.F32 R95, -RZ, R95.H0_H0 ;  /* 0x2000005fff5f7230 */ /* 0x000fe40000004100 */
[----:B------:R-:W-:Y:S02]  /*4030*/  HADD2.F32 R94, -RZ, R45.H0_H0 ;  /* 0x2000002dff5e7230 */ /* 0x000fe40000004100 */
[----:B------:R-:W-:-:S02]  /*4040*/  HADD2.F32 R150, -RZ, R150.H0_H0 ;  /* 0x20000096ff967230 */ /* 0x000fc40000004100 */
[-C--:B------:R-:W-:Y:S01]  /*4050*/  FMUL.FTZ R45, R174, R95.reuse ;  /* 0x0000005fae2d7220 */ /* 0x080fe20000410000 */
[----:B------:R-:W-:Y:S02]  /*4060*/  HADD2.F32 R138, -RZ, R138.H0_H0 ;  /* 0x2000008aff8a7230 */ /* 0x000fe40000004100 */
[C---:B------:R-:W-:Y:S01]  /*4070*/  FMUL.FTZ R95, R94.reuse, R95 ;  /* 0x0000005f5e5f7220 */ /* 0x040fe20000410000 */
[----:B------:R-:W-:Y:S02]  /*4080*/  HADD2.F32 R151, -RZ, R177.H1_H1 ;  /* 0x300000b1ff977230 */ /* 0x000fe40000004100 */
[-C--:B------:R-:W-:Y:S01]  /*4090*/  FFMA.FTZ R45, R94, R139.reuse, -R45 ;  /* 0x0000008b5e2d7223 */ /* 0x080fe2000001082d */
[----:B------:R-:W-:Y:S01]  /*40a0*/  FFMA.FTZ R94, R174, R139, R95 ;  /* 0x0000008bae5e7223 */ /* 0x000fe2000001005f */
[--C-:B------:R-:W-:Y:S02]  /*40b0*/  HADD2.F32 R95, -RZ, R47.reuse.H1_H1 ;  /* 0x3000002fff5f7230 */ /* 0x100fe40000004100 */
[----:B------:R-:W-:-:S02]  /*40c0*/  HADD2.F32 R139, -RZ, R47.H0_H0 ;  /* 0x2000002fff8b7230 */ /* 0x000fc40000004100 */
[----:B------:R-:W-:Y:S01]  /*40d0*/  F2FP.F16.F32.PACK_AB R45, R94, R45 ;  /* 0x0000002d5e2d723e */ /* 0x000fe200000000ff */
[-C--:B------:R-:W-:Y:S02]  /*40e0*/  FMUL.FTZ R174, R95, R150.reuse ;  /* 0x000000965fae7220 */ /* 0x080fe40000410000 */
[C---:B------:R-:W-:Y:S02]  /*40f0*/  FMUL.FTZ R150, R139.reuse, R150 ;  /* 0x000000968b967220 */ /* 0x040fe40000410000 */
[-C--:B------:R-:W-:Y:S01]  /*4100*/  FFMA.FTZ R47, R139, R138.reuse, -R174 ;  /* 0x0000008a8b2f7223 */ /* 0x080fe200000108ae */
[----:B------:R-:W-:Y:S02]  /*4110*/  HADD2.F32 R139, -RZ, R177.H0_H0 ;  /* 0x200000b1ff8b7230 */ /* 0x000fe40000004100 */
[----:B------:R-:W-:Y:S01]  /*4120*/  FFMA.FTZ R138, R95, R138, R150 ;  /* 0x0000008a5f8a7223 */ /* 0x000fe20000010096 */
[--C-:B------:R-:W-:Y:S02]  /*4130*/  HADD2.F32 R150, -RZ, R44.reuse.H0_H0 ;  /* 0x2000002cff967230 */ /* 0x100fe40000004100 */
[----:B------:R-:W-:-:S02]  /*4140*/  HADD2.F32 R44, -RZ, R44.H1_H1 ;  /* 0x3000002cff2c7230 */ /* 0x000fc40000004100 */
[----:B------:R-:W-:Y:S01]  /*4150*/  HADD2.F32 R177, -RZ, R188.H1_H1 ;  /* 0x300000bcffb17230 */ /* 0x000fe20000004100 */
[----:B------:R-:W-:Y:S02]  /*4160*/  F2FP.F16.F32.PACK_AB R47, R138, R47 ;  /* 0x0000002f8a2f723e */ /* 0x000fe400000000ff */
[-C--:B------:R-:W-:Y:S01]  /*4170*/  FMUL.FTZ R95, R44, R151.reuse ;  /* 0x000000972c5f7220 */ /* 0x080fe20000410000 */
[----:B------:R-:W-:-:S03]  /*4180*/  FMUL.FTZ R151, R150, R151 ;  /* 0x0000009796977220 */ /* 0x000fc60000410000 */
[-C--:B------:R-:W-:Y:S01]  /*4190*/  FFMA.FTZ R95, R150, R139.reuse, -R95 ;  /* 0x0000008b965f7223 */ /* 0x080fe2000001085f */
[--C-:B------:R-:W-:Y:S02]  /*41a0*/  HADD2.F32 R150, -RZ, R46.reuse.H0_H0 ;  /* 0x2000002eff967230 */ /* 0x100fe40000004100 */
[----:B------:R-:W-:Y:S01]  /*41b0*/  FFMA.FTZ R44, R44, R139, R151 ;  /* 0x0000008b2c2c7223 */ /* 0x000fe20000010097 */
[----:B------:R-:W-:Y:S02]  /*41c0*/  HADD2.F32 R46, -RZ, R46.H1_H1 ;  /* 0x3000002eff2e7230 */ /* 0x000fe40000004100 */
[----:B------:R-:W-:Y:S02]  /*41d0*/  HADD2.F32 R139, -RZ, R187.H0_H0 ;  /* 0x200000bbff8b7230 */ /* 0x000fe40000004100 */
[----:B------:R-:W-:Y:S01]  /*41e0*/  F2FP.F16.F32.PACK_AB R44, R44, R95 ;  /* 0x0000005f2c2c723e */ /* 0x000fe200000000ff */
[-C--:B------:R-:W-:Y:S01]  /*41f0*/  FMUL.FTZ R151, R46, R177.reuse ;  /* 0x000000b12e977220 */ /* 0x080fe20000410000 */
[----:B------:R-:W-:-:S03]  /*4200*/  FMUL.FTZ R177, R150, R177 ;  /* 0x000000b196b17220 */ /* 0x000fc60000410000 */
[-C--:B------:R-:W-:Y:S01]  /*4210*/  FFMA.FTZ R151, R150, R139.reuse, -R151 ;  /* 0x0000008b96977223 */ /* 0x080fe20000010897 */
[----:B------:R-:W-:-:S05]  /*4220*/  FFMA.FTZ R46, R46, R139, R177 ;  /* 0x0000008b2e2e7223 */ /* 0x000fca00000100b1 */
[----:B------:R-:W-:-:S07]  /*4230*/  F2FP.F16.F32.PACK_AB R46, R46, R151 ;  /* 0x000000972e2e723e */ /* 0x000fce00000000ff */
.L_x_7323:
[----:B------:R-:W-:Y:S05]  /*4240*/  BSYNC B3 ;  /* 0x0000000000037941 */ /* 0x000fea0003800000 */
.L_x_7322:
[----:B------:R-:W-:Y:S01]  /*4250*/  IADD3 R95, P3, R173, R100, RZ ;  /* 0x00000064ad5f7210 */ /* 0x000fe20007f7e0ff */
[----:B------:R-:W-:Y:S01]  /*4260*/  ULDC.64 UR4, c[0x0][0x2e8] ;  /* 0x0000ba0000047ab9 */ /* 0x000fe20000000a00 */
[----:B------:R-:W-:Y:S02]  /*4270*/  ULDC.64 UR6, c[0x0][0x208] ;  /* 0x0000820000067ab9 */ /* 0x000fe40000000a00 */
[----:B------:R-:W-:Y:S02]  /*4280*/  IADD3.X R138, R175, R14, RZ, P3, !PT ;  /* 0x0000000eaf8a7210 */ /* 0x000fe40001ffe4ff */
[----:B------:R-:W-:-:S04]  /*4290*/  LEA R94, P3, R95, UR4, 0x1 ;  /* 0x000000045f5e7c11 */ /* 0x000fc8000f8608ff */
[----:B------:R-:W-:-:S05]  /*42a0*/  LEA.HI.X R95, R95, UR5, R138, 0x1, P3 ;  /* 0x000000055f5f7c11 */ /* 0x000fca00098f0c8a */
[----:B--2---:R1:W-:Y:S04]  /*42b0*/  STG.E.128 desc[UR6][R94.64], R44 ;  /* 0x0000002c5e007986 */ /* 0x0043e8000c101d06 */
.L_x_7321:
[----:B------:R-:W-:Y:S05]  /*42c0*/  BSYNC B2 ;  /* 0x0000000000027941 */ /* 0x000fea0003800000 */
.L_x_7320:
[----:B------:R-:W-:Y:S05]  /*42d0*/  @P1 BRA `(.L_x_7319) ;  /* 0x0000000000e01947 */ /* 0x000fea0003800000 */
[----:B-1----:R1:W2:Y:S01]  /*42e0*/  LDS.128 R44, [R5+0x23c00] ;  /* 0x023c0000052c7984 */ /* 0x0022a20000000c00 */
[----:B------:R-:W-:Y:S01]  /*42f0*/  IADD3 R173, P3, R173, R13, RZ ;  /* 0x0000000dadad7210 */ /* 0x000fe20007f7e0ff */
[----:B------:R-:W-:Y:S04]  /*4300*/  BSSY B2, `(.L_x_7324) ;  /* 0x0000030000027945 */ /* 0x000fe80003800000 */
[----:B------:R-:W-:Y:S01]  /*4310*/  IMAD.X R94, R175, 0x1, R8, P3 ;  /* 0x00000001af5e7824 */ /* 0x000fe200018e0608 */
[----:B------:R-:W-:-:S13]  /*4320*/  ISETP.GE.AND P3, PT, R220, R84, PT ;  /* 0x00000054dc00720c */ /* 0x000fda0003f66270 */
[----:B-1----:R-:W-:Y:S05]  /*4330*/  @P3 BRA `(.L_x_7325) ;  /* 0x0000000000b03947 */ /* 0x002fea0003800000 */
[----:B------:R-:W-:Y:S01]  /*4340*/  SHF.R.U64 R138, R98, 0x10, R99 ;  /* 0x00000010628a7819 */ /* 0x000fe20000001263 */
[----:B--2---:R-:W-:Y:S01]  /*4350*/  IMAD.MOV.U32 R95, RZ, RZ, R45 ;  /* 0x000000ffff5f7224 */ /* 0x004fe200078e002d */
[----:B------:R-:W-:Y:S01]  /*4360*/  SHF.R.U64 R90, R90, 0x10, R91 ;  /* 0x000000105a5a7819 */ /* 0x000fe2000000125b */
[----:B------:R-:W-:Y:S01]  /*4370*/  HADD2.F32 R139, -RZ, R188.H0_H0 ;  /* 0x200000bcff8b7230 */ /* 0x000fe20000004100 */
[----:B------:R-:W-:Y:S01]  /*4380*/  SHF.R.U32.HI R99, RZ, 0x10, R99 ;  /* 0x00000010ff637819 */ /* 0x000fe20000011663 */
[----:B------:R-:W-:Y:S02]  /*4390*/  HADD2.F32 R138, -RZ, R138.H0_H0 ;  /* 0x2000008aff8a7230 */ /* 0x000fe40000004100 */
[--C-:B------:R-:W-:Y:S02]  /*43a0*/  HADD2.F32 R45, -RZ, R95.reuse.H1_H1 ;  /* 0x3000005fff2d7230 */ /* 0x100fe40000004100 */
[----:B------:R-:W-:Y:S02]  /*43b0*/  HADD2.F32 R95, -RZ, R95.H0_H0 ;  /* 0x2000005fff5f7230 */ /* 0x000fe40000004100 */
[----:B------:R-:W-:-:S02]  /*43c0*/  HADD2.F32 R90, -RZ, R90.H0_H0 ;  /* 0x2000005aff5a7230 */ /* 0x000fc40000004100 */
[-C--:B------:R-:W-:Y:S01]  /*43d0*/  FMUL.FTZ R98, R45, R138.reuse ;  /* 0x0000008a2d627220 */ /* 0x080fe20000410000 */
[----:B------:R-:W-:-:S03]  /*43e0*/  FMUL.FTZ R138, R95, R138 ;  /* 0x0000008a5f8a7220 */ /* 0x000fc60000410000 */
[-C--:B------:R-:W-:Y:S01]  /*43f0*/  FFMA.FTZ R98, R95, R90.reuse, -R98 ;  /* 0x0000005a5f627223 */ /* 0x080fe20000010862 */
[----:B------:R-:W-:Y:S01]  /*4400*/  MOV R95, R47 ;  /* 0x0000002f005f7202 */ /* 0x000fe20000000f00 */
[----:B------:R-:W-:Y:S01]  /*4410*/  FFMA.FTZ R45, R45, R90, R138 ;  /* 0x0000005a2d2d7223 */ /* 0x000fe2000001008a */
[----:B------:R-:W-:Y:S01]  /*4420*/  SHF.R.U32.HI R90, RZ, 0x10, R91 ;  /* 0x00000010ff5a7819 */ /* 0x000fe2000001165b */
[----:B------:R-:W-:Y:S02]  /*4430*/  IMAD.MOV.U32 R91, RZ, RZ, R44 ;  /* 0x000000ffff5b7224 */ /* 0x000fe400078e002c */
[----:B------:R-:W-:Y:S01]  /*4440*/  HADD2.F32 R47, -RZ, R95.H1_H1 ;  /* 0x3000005fff2f7230 */ /* 0x000fe20000004100 */
[----:B------:R-:W-:Y:S01]  /*4450*/  F2FP.F16.F32.PACK_AB R45, R45, R98 ;  /* 0x000000622d2d723e */ /* 0x000fe200000000ff */
[----:B------:R-:W-:Y:S02]  /*4460*/  HADD2.F32 R44, -RZ, R99.H0_H0 ;  /* 0x20000063ff2c7230 */ /* 0x000fe40000004100 */
[----:B------:R-:W-:-:S02]  /*4470*/  HADD2.F32 R95, -RZ, R95.H0_H0 ;  /* 0x2000005fff5f7230 */ /* 0x000fc40000004100 */
[----:B------:R-:W-:Y:S02]  /*4480*/  HADD2.F32 R90, -RZ, R90.H0_H0 ;  /* 0x2000005aff5a7230 */ /* 0x000fe40000004100 */
[-C--:B------:R-:W-:Y:S01]  /*4490*/  FMUL.FTZ R138, R47, R44.reuse ;  /* 0x0000002c2f8a7220 */ /* 0x080fe20000410000 */
[----:B------:R-:W-:Y:S02]  /*44a0*/  HADD2.F32 R99, -RZ, R187.H1_H1 ;  /* 0x300000bbff637230 */ /* 0x000fe40000004100 */
[C---:B------:R-:W-:Y:S01]  /*44b0*/  FMUL.FTZ R150, R95.reuse, R44 ;  /* 0x0000002c5f967220 */ /* 0x040fe20000410000 */
[-C--:B------:R-:W-:Y:S01]  /*44c0*/  FFMA.FTZ R44, R95, R90.reuse, -R138 ;  /* 0x0000005a5f2c7223 */ /* 0x080fe2000001088a */
[----:B------:R-:W-:Y:S02]  /*44d0*/  HADD2.F32 R138, -RZ, R91.H0_H0 ;  /* 0x2000005bff8a7230 */ /* 0x000fe40000004100 */
[----:B------:R-:W-:Y:S01]  /*44e0*/  FFMA.FTZ R47, R47, R90, R150 ;  /* 0x0000005a2f2f7223 */ /* 0x000fe20000010096 */
[----:B------:R-:W-:-:S02]  /*44f0*/  IMAD.MOV.U32 R90, RZ, RZ, R46 ;  /* 0x000000ffff5a7224 */ /* 0x000fc400078e002e */
[----:B------:R-:W-:Y:S02]  /*4500*/  HADD2.F32 R46, -RZ, R91.H1_H1 ;  /* 0x3000005bff2e7230 */ /* 0x000fe40000004100 */
[----:B------:R-:W-:Y:S01]  /*4510*/  HADD2.F32 R95, -RZ, R186.H0_H0 ;  /* 0x200000baff5f7230 */ /* 0x000fe20000004100 */
[----:B------:R-:W-:Y:S02]  /*4520*/  F2FP.F16.F32.PACK_AB R47, R47, R44 ;  /* 0x0000002c2f2f723e */ /* 0x000fe400000000ff */
[-C--:B------:R-:W-:Y:S01]  /*4530*/  FMUL.FTZ R91, R46, R99.reuse ;  /* 0x000000632e5b7220 */ /* 0x080fe20000410000 */
[----:B------:R-:W-:-:S03]  /*4540*/  FMUL.FTZ R99, R138, R99 ;  /* 0x000000638a637220 */ /* 0x000fc60000410000 */
[-C--:B------:R-:W-:Y:S01]  /*4550*/  FFMA.FTZ R91, R138, R95.reuse, -R91 ;  /* 0x0000005f8a5b7223 */ /* 0x080fe2000001085b */
[--C-:B------:R-:W-:Y:S02]  /*4560*/  HADD2.F32 R138, -RZ, R90.reuse.H0_H0 ;  /* 0x2000005aff8a7230 */ /* 0x100fe40000004100 */
[----:B------:R-:W-:Y:S01]  /*4570*/  FFMA.FTZ R46, R46, R95, R99 ;  /* 0x0000005f2e2e7223 */ /* 0x000fe20000010063 */
[----:B------:R-:W-:Y:S02]  /*4580*/  HADD2.F32 R90, -RZ, R90.H1_H1 ;  /* 0x3000005aff5a7230 */ /* 0x000fe40000004100 */
[----:B------:R-:W-:Y:S02]  /*4590*/  HADD2.F32 R95, -RZ, R186.H1_H1 ;  /* 0x300000baff5f7230 */ /* 0x000fe40000004100 */
[----:B------:R-:W-:Y:S01]  /*45a0*/  F2FP.F16.F32.PACK_AB R44, R46, R91 ;  /* 0x0000005b2e2c723e */ /* 0x000fe200000000ff */
[-C--:B------:R-:W-:Y:S01]  /*45b0*/  FMUL.FTZ R99, R90, R139.reuse ;  /* 0x0000008b5a637220 */ /* 0x080fe20000410000 */
[----:B------:R-:W-:-:S03]  /*45c0*/  FMUL.FTZ R139, R138, R139 ;  /* 0x0000008b8a8b7220 */ /* 0x000fc60000410000 */
[-C--:B------:R-:W-:Y:S01]  /*45d0*/  FFMA.FTZ R99, R138, R95.reuse, -R99 ;  /* 0x0000005f8a637223 */ /* 0x080fe20000010863 */
[----:B------:R-:W-:-:S05]  /*45e0*/  FFMA.FTZ R90, R90, R95, R139 ;  /* 0x0000005f5a5a7223 */ /* 0x000fca000001008b */
[----:B------:R-:W-:-:S07]  /*45f0*/  F2FP.F16.F32.PACK_AB R46, R90, R99 ;  /* 0x000000635a2e723e */ /* 0x000fce00000000ff */
.L_x_7325:
[----:B------:R-:W-:Y:S05]  /*4600*/  BSYNC B2 ;  /* 0x0000000000027941 */ /* 0x000fea0003800000 */
.L_x_7324:
[----:B------:R-:W-:Y:S01]  /*4610*/  ULDC.64 UR4, c[0x0][0x2e8] ;  /* 0x0000ba0000047ab9 */ /* 0x000fe20000000a00 */
[----:B------:R-:W-:Y:S01]  /*4620*/  ULDC.64 UR6, c[0x0][0x208] ;  /* 0x0000820000067ab9 */ /* 0x000fe20000000a00 */
[----:B------:R-:W-:-:S04]  /*4630*/  LEA R90, P3, R173, UR4, 0x1 ;  /* 0x00000004ad5a7c11 */ /* 0x000fc8000f8608ff */
[----:B------:R-:W-:-:S05]  /*4640*/  LEA.HI.X R91, R173, UR5, R94, 0x1, P3 ;  /* 0x00000005ad5b7c11 */ /* 0x000fca00098f0c5e */
[----:B--2---:R2:W-:Y:S04]  /*4650*/  STG.E.128 desc[UR6][R90.64], R44 ;  /* 0x0000002c5a007986 */ /* 0x0045e8000c101d06 */
.L_x_7319:
[----:B------:R-:W-:Y:S05]  /*4660*/  BSYNC B1 ;  /* 0x0000000000017941 */ /* 0x000fea0003800000 */
.L_x_7318:
[----:B------:R-:W-:Y:S04]  /*4670*/  BSSY B1, `(.L_x_7326) ;  /* 0x0000074000017945 */ /* 0x000fe80003800000 */
[----:B------:R-:W-:Y:S05]  /*4680*/  @P4 BRA `(.L_x_7327) ;  /* 0x0000000400c84947 */ /* 0x000fea0003800000 */
[----:B--2---:R-:W-:Y:S01]  /*4690*/  IADD3 R90, P3, P4, R158, R136, R16 ;  /* 0x000000889e5a7210 */ /* 0x004fe20007c7e010 */
[----:B------:R-:W-:Y:S03]  /*46a0*/  BSSY B2, `(.L_x_7328) ;  /* 0x000003b000027945 */ /* 0x000fe60003800000 */
[----:B------:R-:W-:Y:S01]  /*46b0*/  IADD3.X R91, R124, R92, R17, P3, P4 ;  /* 0x0000005c7c5b7210 */ /* 0x000fe20001fe8411 */
[----:B------:R-:W-:Y:S08]  /*46c0*/  @P0 BRA `(.L_x_7329) ;  /* 0x0000000000e00947 */ /* 0x000ff00003800000 */
        /* <DEDUP_REMOVED lines=18> */
[----:B------:R-:W-:Y:S02]  /*47f0*/  HADD2.F32 R99, -RZ, R185.H1_H1 ;  /* 0x300000b9ff637230 */ /* 0x000fe40000004100 */
[----:B------:R-:W-:Y:S01]  /*4800*/  FFMA.FTZ R45, R45, R86, R98 ;  /* 0x000000562d2d7223 */ /* 0x000fe20000010062 */
[----:B------:R-:W-:Y:S01]  /*4810*/  IMAD.MOV.U32 R98, RZ, RZ, R47 ;  /* 0x000000ffff627224 */ /* 0x000fe200078e002f */
[----:B------:R-:W-:Y:S02]  /*4820*/  SHF.R.U32.HI R86, RZ, 0x10, R87 ;  /* 0x00000010ff567819 */ /* 0x000fe40000011657 */
[----:B------:R-:W-:Y:S01]  /*4830*/  MOV R87, R44 ;  /* 0x0000002c00577202 */ /* 0x000fe20000000f00 */
[----:B------:R-:W-:Y:S01]  /*4840*/  HADD2.F32 R44, -RZ, R89.H0_H0 ;  /* 0x20000059ff2c7230 */ /* 0x000fe20000004100 */
[----:B------:R-:W-:Y:S01]  /*4850*/  F2FP.F16.F32.PACK_AB R45, R45, R88 ;  /* 0x000000582d2d723e */ /* 0x000fe200000000ff */
[----:B------:R-:W-:-:S02]  /*4860*/  HADD2.F32 R47, -RZ, R98.H1_H1 ;  /* 0x30000062ff2f7230 */ /* 0x000fc40000004100 */
[----:B------:R-:W-:Y:S02]  /*4870*/  HADD2.F32 R89, -RZ, R98.H0_H0 ;  /* 0x20000062ff597230 */ /* 0x000fe40000004100 */
[----:B------:R-:W-:Y:S02]  /*4880*/  HADD2.F32 R86, -RZ, R86.H0_H0 ;  /* 0x20000056ff567230 */ /* 0x000fe40000004100 */
[-C--:B------:R-:W-:Y:S01]  /*4890*/  FMUL.FTZ R98, R47, R44.reuse ;  /* 0x0000002c2f627220 */ /* 0x080fe20000410000 */
[----:B------:R-:W-:-:S03]  /*48a0*/  FMUL.FTZ R138, R89, R44 ;  /* 0x0000002c598a7220 */ /* 0x000fc60000410000 */
[-C--:B------:R-:W-:Y:S01]  /*48b0*/  FFMA.FTZ R44, R89, R86.reuse, -R98 ;  /* 0x00000056592c7223 */ /* 0x080fe20000010862 */
[--C-:B------:R-:W-:Y:S02]  /*48c0*/  HADD2.F32 R98, -RZ, R87.reuse.H0_H0 ;  /* 0x20000057ff627230 */ /* 0x100fe40000004100 */
[----:B------:R-:W-:Y:S01]  /*48d0*/  FFMA.FTZ R47, R47, R86, R138 ;  /* 0x000000562f2f7223 */ /* 0x000fe2000001008a */
[----:B------:R-:W-:Y:S02]  /*48e0*/  IMAD.MOV.U32 R86, RZ, RZ, R46 ;  /* 0x000000ffff567224 */ /* 0x000fe400078e002e */
[----:B------:R-:W-:Y:S02]  /*48f0*/  HADD2.F32 R46, -RZ, R87.H1_H1 ;  /* 0x30000057ff2e7230 */ /* 0x000fe40000004100 */
        /* <DEDUP_REMOVED lines=15> */
.L_x_7331:
[----:B------:R-:W-:Y:S05]  /*49f0*/  BSYNC B3 ;  /* 0x0000000000037941 */ /* 0x000fea0003800000 */
.L_x_7330:
[----:B------:R-:W-:Y:S01]  /*4a00*/  ULDC.64 UR4, c[0x0][0x2e8] ;  /* 0x0000ba0000047ab9 */ /* 0x000fe20000000a00 */
[----:B------:R-:W-:Y:S01]  /*4a10*/  ULDC.64 UR6, c[0x0][0x208] ;  /* 0x0000820000067ab9 */ /* 0x000fe20000000a00 */
[----:B------:R-:W-:-:S04]  /*4a20*/  LEA R86, P3, R94, UR4, 0x1 ;  /* 0x000000045e567c11 */ /* 0x000fc8000f8608ff */
[----:B------:R-:W-:-:S05]  /*4a30*/  LEA.HI.X R87, R94, UR5, R95, 0x1, P3 ;  /* 0x000000055e577c11 */ /* 0x000fca00098f0c5f */
[----:B--2---:R2:W-:Y:S04]  /*4a40*/  STG.E.128 desc[UR6][R86.64], R44 ;  /* 0x0000002c56007986 */ /* 0x0045e8000c101d06 */
.L_x_7329:
[----:B------:R-:W-:Y:S05]  /*4a50*/  BSYNC B2 ;  /* 0x0000000000027941 */ /* 0x000fea0003800000 */
.L_x_7328:
[----:B------:R-:W-:Y:S05]  /*4a60*/  @P1 BRA `(.L_x_7327) ;  /* 0x0000000000d01947 */ /* 0x000fea0003800000 */
[----:B-12---:R1:W2:Y:S01]  /*4a70*/  LDS.128 R44, [R5+0x24c00] ;  /* 0x024c0000052c7984 */ /* 0x0062a20000000c00 */
[----:B------:R-:W-:Y:S01]  /*4a80*/  IADD3 R90, P3, R90, R13, RZ ;  /* 0x0000000d5a5a7210 */ /* 0x000fe20007f7e0ff */
[----:B------:R-:W-:Y:S04]  /*4a90*/  BSSY B2, `(.L_x_7332) ;  /* 0x000002c000027945 */ /* 0x000fe80003800000 */
[----:B------:R-:W-:Y:S01]  /*4aa0*/  IMAD.X R91, R91, 0x1, R8, P3 ;  /* 0x000000015b5b7824 */ /* 0x000fe200018e0608 */
[----:B------:R-:W-:-:S13]  /*4ab0*/  ISETP.GE.AND P3, PT, R220, R84, PT ;  /* 0x00000054dc00720c */ /* 0x000fda0003f66270 */
        /* <DEDUP_REMOVED lines=23> */
[----:B------:R-:W-:Y:S02]  /*4c30*/  HADD2.F32 R167, -RZ, R167.H0_H0 ;  /* 0x200000a7ffa77230 */ /* 0x000fe40000004100 */
        /* <DEDUP_REMOVED lines=9> */
[C---:B------:R-:W-:Y:S01]  /*4cd0*/  FMUL.FTZ R167, R46.reuse, R167 ;  /* 0x000000a72ea77220 */ /* 0x040fe20000410000 */
[----:B------:R-:W-:Y:S01]  /*4ce0*/  FFMA.FTZ R95, R46, R89, -R95 ;  /* 0x000000592e5f7223 */ /* 0x000fe2000001085f */
[-C--:B------:R-:W-:Y:S01]  /*4cf0*/  FFMA.FTZ R83, R44, R45.reuse, -R83 ;  /* 0x0000002d2c537223 */ /* 0x080fe20000010853 */
[----:B------:R-:W-:Y:S01]  /*4d00*/  FFMA.FTZ R80, R81, R45, R80 ;  /* 0x0000002d51507223 */ /* 0x000fe20000010050 */
[----:B------:R-:W-:Y:S01]  /*4d10*/  FFMA.FTZ R82, R82, R89, R167 ;  /* 0x0000005952527223 */ /* 0x000fe200000100a7 */
[----:B------:R-:W-:-:S03]  /*4d20*/  F2FP.F16.F32.PACK_AB R45, R87, R94 ;  /* 0x0000005e572d723e */ /* 0x000fc600000000ff */
[----:B------:R-:W-:Y:S02]  /*4d30*/  F2FP.F16.F32.PACK_AB R44, R80, R83 ;  /* 0x00000053502c723e */ /* 0x000fe400000000ff */
[----:B------:R-:W-:-:S07]  /*4d40*/  F2FP.F16.F32.PACK_AB R46, R82, R95 ;  /* 0x0000005f522e723e */ /* 0x000fce00000000ff */
.L_x_7333:
[----:B------:R-:W-:Y:S05]  /*4d50*/  BSYNC B2 ;  /* 0x0000000000027941 */ /* 0x000fea0003800000 */
.L_x_7332:
[----:B------:R-:W-:Y:S01]  /*4d60*/  ULDC.64 UR4, c[0x0][0x2e8] ;  /* 0x0000ba0000047ab9 */ /* 0x000fe20000000a00 */
[----:B------:R-:W-:Y:S01]  /*4d70*/  ULDC.64 UR6, c[0x0][0x208] ;  /* 0x0000820000067ab9 */ /* 0x000fe20000000a00 */
[----:B------:R-:W-:-:S04]  /*4d80*/  LEA R80, P3, R90, UR4, 0x1 ;  /* 0x000000045a507c11 */ /* 0x000fc8000f8608ff */
[----:B------:R-:W-:-:S05]  /*4d90*/  LEA.HI.X R81, R90, UR5, R91, 0x1, P3 ;  /* 0x000000055a517c11 */ /* 0x000fca00098f0c5b */
[----:B--2---:R3:W-:Y:S04]  /*4da0*/  STG.E.128 desc[UR6][R80.64], R44 ;  /* 0x0000002c50007986 */ /* 0x0047e8000c101d06 */
.L_x_7327:
[----:B------:R-:W-:Y:S05]  /*4db0*/  BSYNC B1 ;  /* 0x0000000000017941 */ /* 0x000fea0003800000 */
.L_x_7326:
[----:B-1----:R-:W4:Y:S01]  /*4dc0*/  LDL R94, [R1+0x4] ;  /* 0x00000400015e7983 */ /* 0x002f220000100800 */
[----:B------:R-:W-:Y:S01]  /*4dd0*/  BSSY B1, `(.L_x_7334) ;  /* 0x0000076000017945 */ /* 0x000fe20003800000 */
[----:B----4-:R-:W-:-:S13]  /*4de0*/  LOP3.LUT P3, RZ, R94, 0x4, RZ, 0xc0, !PT ;  /* 0x000000045eff7812 */ /* 0x010fda000786c0ff */
[----:B------:R-:W-:Y:S05]  /*4df0*/  @P3 BRA `(.L_x_7335) ;  /* 0x0000000400cc3947 */ /* 0x000fea0003800000 */
[----:B---3--:R-:W-:Y:S01]  /*4e00*/  IADD3 R80, P3, P4, R126, R136, R16 ;  /* 0x000000887e507210 */ /* 0x008fe20007c7e010 */
[----:B------:R-:W-:Y:S03]  /*4e10*/  BSSY B2, `(.L_x_7336) ;  /* 0x000003a000027945 */ /* 0x000fe60003800000 */
[----:B------:R-:W-:Y:S01]  /*4e20*/  IADD3.X R81, R125, R92, R17, P3, P4 ;  /* 0x0000005c7d517210 */ /* 0x000fe20001fe8411 */
[----:B------:R-:W-:Y:S08]  /*4e30*/  @P0 BRA `(.L_x_7337) ;  /* 0x0000000000dc0947 */ /* 0x000ff00003800000 */
[----:B--2---:R1:W2:Y:S01]  /*4e40*/  LDS.128 R44, [R5+0x20400] ;  /* 0x02040000052c7984 */ /* 0x0042a20000000c00 */
[----:B------:R-:W-:Y:S01]  /*4e50*/  IADD3 R82, P3, R80, R100, RZ ;  /* 0x0000006450527210 */ /* 0x000fe20007f7e0ff */
[----:B------:R-:W-:Y:S03]  /*4e60*/  BSSY B3, `(.L_x_7338) ;  /* 0x000002f000037945 */ /* 0x000fe60003800000 */
[----:B------:R-:W-:Y:S02]  /*4e70*/  IADD3.X R83, R81, R14, RZ, P3, !PT ;  /* 0x0000000e51537210 */ /* 0x000fe40001ffe4ff */
[----:B------:R-:W-:-:S13]  /*4e80*/  ISETP.GE.AND P3, PT, R18, R84, PT ;  /* 0x000000541200720c */ /* 0x000fda0003f66270 */
[----:B-1----:R-:W-:Y:S05]  /*4e90*/  @P3 BRA `(.L_x_7339) ;  /* 0x0000000000ac3947 */ /* 0x002fea0003800000 */
[----:B------:R-:W-:Y:S01]  /*4ea0*/  SHF.R.U64 R90, R78, 0x10, R79 ;  /* 0x000000104e5a7819 */ /* 0x000fe2000000124f */
[----:B--2---:R-:W-:Y:S01]  /*4eb0*/  IMAD.MOV.U32 R88, RZ, RZ, R47 ;  /* 0x000000ffff587224 */ /* 0x004fe200078e002f */
[----:B------:R-:W-:Y:S01]  /*4ec0*/  SHF.R.U32.HI R78, RZ, 0x10, R79 ;  /* 0x00000010ff4e7819 */ /* 0x000fe2000001164f */
[----:B------:R-:W-:Y:S01]  /*4ed0*/  IMAD.MOV.U32 R79, RZ, RZ, R45 ;  /* 0x000000ffff4f7224 */ /* 0x000fe200078e002d */
[--C-:B------:R-:W-:Y:S01]  /*4ee0*/  SHF.R.U64 R86, R76, 0x10, R77.reuse ;  /* 0x000000104c567819 */ /* 0x100fe2000000124d */
[----:B------:R-:W-:Y:S01]  /*4ef0*/  HADD2.F32 R90, -RZ, R90.H0_H0 ;  /* 0x2000005aff5a7230 */ /* 0x000fe20000004100 */
[----:B------:R-:W-:Y:S01]  /*4f00*/  SHF.R.U32.HI R76, RZ, 0x10, R77 ;  /* 0x00000010ff4c7819 */ /* 0x000fe2000001164d */
[----:B------:R-:W-:Y:S02]  /*4f10*/  HADD2.F32 R45, -RZ, R78.H0_H0 ;  /* 0x2000004eff2d7230 */ /* 0x000fe40000004100 */
[--C-:B------:R-:W-:Y:S02]  /*4f20*/  HADD2.F32 R47, -RZ, R79.reuse.H1_H1 ;  /* 0x3000004fff2f7230 */ /* 0x100fe40000004100 */
[----:B------:R-:W-:-:S02]  /*4f30*/  HADD2.F32 R79, -RZ, R79.H0_H0 ;  /* 0x2000004fff4f7230 */ /* 0x000fc40000004100 */
[--C-:B------:R-:W-:Y:S02]  /*4f40*/  HADD2.F32 R78, -RZ, R88.reuse.H1_H1 ;  /* 0x30000058ff4e7230 */ /* 0x100fe40000004100 */
[----:B------:R-:W-:Y:S02]  /*4f50*/  HADD2.F32 R88, -RZ, R88.H0_H0 ;  /* 0x20000058ff587230 */ /* 0x000fe40000004100 */
[----:B------:R-:W-:Y:S02]  /*4f60*/  HADD2.F32 R86, -RZ, R86.H0_H0 ;  /* 0x20000056ff567230 */ /* 0x000fe40000004100 */
[-C--:B------:R-:W-:Y:S01]  /*4f70*/  FMUL.FTZ R87, R78, R45.reuse ;  /* 0x0000002d4e577220 */ /* 0x080fe20000410000 */
[----:B------:R-:W-:Y:S02]  /*4f80*/  HADD2.F32 R77, -RZ, R76.H0_H0 ;  /* 0x2000004cff4d7230 */ /* 0x000fe40000004100 */
[-C--:B------:R-:W-:Y:S01]  /*4f90*/  FMUL.FTZ R76, R47, R90.reuse ;  /* 0x0000005a2f4c7220 */ /* 0x080fe20000410000 */
[----:B------:R-:W-:Y:S01]  /*4fa0*/  FMUL.FTZ R90, R79, R90 ;  /* 0x0000005a4f5a7220 */ /* 0x000fe20000410000 */
[----:B------:R-:W-:-:S02]  /*4fb0*/  FMUL.FTZ R89, R88, R45 ;  /* 0x0000002d58597220 */ /* 0x000fc40000410000 */
[-C--:B------:R-:W-:Y:S01]  /*4fc0*/  FFMA.FTZ R45, R79, R86.reuse, -R76 ;  /* 0x000000564f2d7223 */ /* 0x080fe2000001084c */
[----:B------:R-:W-:Y:S01]  /*4fd0*/  FFMA.FTZ R76, R47, R86, R90 ;  /* 0x000000562f4c7223 */ /* 0x000fe2000001005a */
[-C--:B------:R-:W-:Y:S01]  /*4fe0*/  FFMA.FTZ R47, R88, R77.reuse, -R87 ;  /* 0x0000004d582f7223 */ /* 0x080fe20000010857 */
[--C-:B------:R-:W-:Y:S02]  /*4ff0*/  HADD2.F32 R87, -RZ, R183.reuse.H0_H0 ;  /* 0x200000b7ff577230 */ /* 0x100fe40000004100 */
[----:B------:R-:W-:Y:S01]  /*5000*/  FFMA.FTZ R78, R78, R77, R89 ;  /* 0x0000004d4e4e7223 */ /* 0x000fe20000010059 */
[--C-:B------:R-:W-:Y:S01]  /*5010*/  HADD2.F32 R86, -RZ, R44.reuse.H1_H1 ;  /* 0x3000002cff567230 */ /* 0x100fe20000004100 */
[----:B------:R-:W-:Y:S01]  /*5020*/  F2FP.F16.F32.PACK_AB R45, R76, R45 ;  /* 0x0000002d4c2d723e */ /* 0x000fe200000000ff */
[----:B------:R-:W-:Y:S02]  /*5030*/  HADD2.F32 R88, -RZ, R44.H0_H0 ;  /* 0x2000002cff587230 */ /* 0x000fe40000004100 */
[----:B------:R-:W-:-:S02]  /*5040*/  HADD2.F32 R183, -RZ, R183.H1_H1 ;  /* 0x300000b7ffb77230 */ /* 0x000fc40000004100 */
[-C--:B------:R-:W-:Y:S01]  /*5050*/  FMUL.FTZ R89, R86, R87.reuse ;  /* 0x0000005756597220 */ /* 0x080fe20000410000 */
[----:B------:R-:W-:Y:S02]  /*5060*/  HADD2.F32 R44, -RZ, R46.H1_H1 ;  /* 0x3000002eff2c7230 */ /* 0x000fe40000004100 */
[----:B------:R-:W-:Y:S01]  /*5070*/  FMUL.FTZ R87, R88, R87 ;  /* 0x0000005758577220 */ /* 0x000fe20000410000 */
[----:B------:R-:W-:Y:S01]  /*5080*/  HADD2.F32 R77, -RZ, R166.H0_H0 ;  /* 0x200000a6ff4d7230 */ /* 0x000fe20000004100 */
[----:B------:R-:W-:Y:S01]  /*5090*/  F2FP.F16.F32.PACK_AB R47, R78, R47 ;  /* 0x0000002f4e2f723e */ /* 0x000fe200000000ff */
        /* <DEDUP_REMOVED lines=11> */
.L_x_7339:
[----:B------:R-:W-:Y:S05]  /*5150*/  BSYNC B3 ;  /* 0x0000000000037941 */ /* 0x000fea0003800000 */
.L_x_7338:
[----:B------:R-:W-:Y:S01]  /*5160*/  ULDC.64 UR4, c[0x0][0x2e8] ;  /* 0x0000ba0000047ab9 */ /* 0x000fe20000000a00 */
[----:B------:R-:W-:Y:S01]  /*5170*/  ULDC.64 UR6, c[0x0][0x208] ;  /* 0x0000820000067ab9 */ /* 0x000fe20000000a00 */
[----:B------:R-:W-:-:S04]  /*5180*/  LEA R76, P3, R82, UR4, 0x1 ;  /* 0x00000004524c7c11 */ /* 0x000fc8000f8608ff */
[----:B------:R-:W-:-:S05]  /*5190*/  LEA.HI.X R77, R82, UR5, R83, 0x1, P3 ;  /* 0x00000005524d7c11 */ /* 0x000fca00098f0c53 */
[----:B--2---:R1:W-:Y:S04]  /*51a0*/  STG.E.128 desc[UR6][R76.64], R44 ;  /* 0x0000002c4c007986 */ /* 0x0043e8000c101d06 */
.L_x_7337:
[----:B------:R-:W-:Y:S05]  /*51b0*/  BSYNC B2 ;  /* 0x0000000000027941 */ /* 0x000fea0003800000 */
.L_x_7336:
[----:B------:R-:W-:Y:S05]  /*51c0*/  @P1 BRA `(.L_x_7335) ;  /* 0x0000000000d81947 */ /* 0x000fea0003800000 */
[----:B-12---:R1:W2:Y:S01]  /*51d0*/  LDS.128 R44, [R5+0x25c00] ;  /* 0x025c0000052c7984 */ /* 0x0062a20000000c00 */
[----:B------:R-:W-:Y:S01]  /*51e0*/  IADD3 R80, P3, R80, R13, RZ ;  /* 0x0000000d50507210 */ /* 0x000fe20007f7e0ff */
[----:B------:R-:W-:Y:S03]  /*51f0*/  BSSY B2, `(.L_x_7340) ;  /* 0x000002e000027945 */ /* 0x000fe60003800000 */
[----:B------:R-:W-:Y:S02]  /*5200*/  IADD3.X R81, R81, R8, RZ, P3, !PT ;  /* 0x0000000851517210 */ /* 0x000fe40001ffe4ff */
[----:B------:R-:W-:-:S13]  /*5210*/  ISETP.GE.AND P3, PT, R220, R84, PT ;  /* 0x00000054dc00720c */ /* 0x000fda0003f66270 */
        /* <DEDUP_REMOVED lines=24> */
[----:B------:R-:W-:Y:S01]  /*53a0*/  HADD2.F32 R85, -RZ, R85.H0_H0 ;  /* 0x20000055ff557230 */ /* 0x000fe20000004100 */
        /* <DEDUP_REMOVED lines=18> */
.L_x_7341:
[----:B------:R-:W-:Y:S05]  /*54d0*/  BSYNC B2 ;  /* 0x0000000000027941 */ /* 0x000fea0003800000 */
.L_x_7340:
[----:B------:R-:W-:Y:S01]  /*54e0*/  ULDC.64 UR4, c[0x0][0x2e8] ;  /* 0x0000ba0000047ab9 */ /* 0x000fe20000000a00 */
[----:B------:R-:W-:Y:S01]  /*54f0*/  ULDC.64 UR6, c[0x0][0x208] ;  /* 0x0000820000067ab9 */ /* 0x000fe20000000a00 */
[----:B------:R-:W-:-:S04]  /*5500*/  LEA R72, P3, R80, UR4, 0x1 ;  /* 0x0000000450487c11 */ /* 0x000fc8000f8608ff */
[----:B------:R-:W-:-:S05]  /*5510*/  LEA.HI.X R73, R80, UR5, R81, 0x1, P3 ;  /* 0x0000000550497c11 */ /* 0x000fca00098f0c51 */
[----:B--2---:R4:W-:Y:S04]  /*5520*/  STG.E.128 desc[UR6][R72.64], R44 ;  /* 0x0000002c48007986 */ /* 0x0049e8000c101d06 */
.L_x_7335:
[----:B------:R-:W-:Y:S05]  /*5530*/  BSYNC B1 ;  /* 0x0000000000017941 */ /* 0x000fea0003800000 */
.L_x_7334:
[----:B------:R-:W-:Y:S01]  /*5540*/  LOP3.LUT P3, RZ, R94, 0x8, RZ, 0xc0, !PT ;  /* 0x000000085eff7812 */ /* 0x000fe2000786c0ff */
[----:B------:R-:W-:-:S12]  /*5550*/  BSSY B1, `(.L_x_7342) ;  /* 0x0000072000017945 */ /* 0x000fd80003800000 */
[----:B------:R-:W-:Y:S05]  /*5560*/  @P3 BRA `(.L_x_7343) ;  /* 0x0000000400c03947 */ /* 0x000fea0003800000 */
[----:B----4-:R-:W-:Y:S01]  /*5570*/  IADD3 R72, P3, P4, R128, R136, R16 ;  /* 0x0000008880487210 */ /* 0x010fe20007c7e010 */
[----:B------:R-:W-:Y:S03]  /*5580*/  BSSY B2, `(.L_x_7344) ;  /* 0x0000038000027945 */ /* 0x000fe60003800000 */
[----:B------:R-:W-:Y:S01]  /*5590*/  IADD3.X R73, R127, R92, R17, P3, P4 ;  /* 0x0000005c7f497210 */ /* 0x000fe20001fe8411 */
[----:B------:R-:W-:Y:S08]  /*55a0*/  @P0 BRA `(.L_x_7345) ;  /* 0x0000000000d40947 */ /* 0x000ff00003800000 */
[----:B-123--:R1:W2:Y:S01]  /*55b0*/  LDS.128 R44, [R5+0x21400] ;  /* 0x02140000052c7984 */ /* 0x00e2a20000000c00 */
[----:B------:R-:W-:Y:S01]  /*55c0*/  IADD3 R74, P3, R72, R100, RZ ;  /* 0x00000064484a7210 */ /* 0x000fe20007f7e0ff */
[----:B------:R-:W-:Y:S04]  /*55d0*/  BSSY B3, `(.L_x_7346) ;  /* 0x000002d000037945 */ /* 0x000fe80003800000 */
[----:B------:R-:W-:Y:S01]  /*55e0*/  IMAD.X R75, R73, 0x1, R14, P3 ;  /* 0x00000001494b7824 */ /* 0x000fe200018e060e */
[----:B------:R-:W-:-:S13]  /*55f0*/  ISETP.GE.AND P3, PT, R18, R84, PT ;  /* 0x000000541200720c */ /* 0x000fda0003f66270 */
        /* <DEDUP_REMOVED lines=9> */
[----:B------:R-:W-:-:S02]  /*5690*/  HADD2.F32 R78, -RZ, R78.H0_H0 ;  /* 0x2000004eff4e7230 */ /* 0x000fc40000004100 */
[----:B------:R-:W-:Y:S02]  /*56a0*/  HADD2.F32 R46, -RZ, R45.H1_H1 ;  /* 0x3000002dff2e7230 */ /* 0x000fe40000004100 */
[--C-:B------:R-:W-:Y:S02]  /*56b0*/  HADD2.F32 R69, -RZ, R47.reuse.H1_H1 ;  /* 0x3000002fff457230 */ /* 0x100fe40000004100 */
[----:B------:R-:W-:Y:S02]  /*56c0*/  HADD2.F32 R47, -RZ, R47.H0_H0 ;  /* 0x2000002fff2f7230 */ /* 0x000fe40000004100 */
[----:B------:R-:W-:Y:S01]  /*56d0*/  FMUL.FTZ R80, R46, R71 ;  /* 0x000000472e507220 */ /* 0x000fe20000410000 */
[----:B------:R-:W-:Y:S02]  /*56e0*/  HADD2.F32 R45, -RZ, R45.H0_H0 ;  /* 0x2000002dff2d7230 */ /* 0x000fe40000004100 */
[-C--:B------:R-:W-:Y:S01]  /*56f0*/  FMUL.FTZ R82, R69, R78.reuse ;  /* 0x0000004e45527220 */ /* 0x080fe20000410000 */
[----:B------:R-:W-:-:S02]  /*5700*/  FMUL.FTZ R78, R47, R78 ;  /* 0x0000004e2f4e7220 */ /* 0x000fc40000410000 */
[C---:B------:R-:W-:Y:S01]  /*5710*/  FMUL.FTZ R71, R45.reuse, R71 ;  /* 0x000000472d477220 */ /* 0x040fe20000410000 */
[----:B------:R-:W-:Y:S01]  /*5720*/  FFMA.FTZ R80, R45, R70, -R80 ;  /* 0x000000462d507223 */ /* 0x000fe20000010850 */
[----:B------:R-:W-:Y:S01]  /*5730*/  FFMA.FTZ R81, R69, R76, R78 ;  /* 0x0000004c45517223 */ /* 0x000fe2000001004e */
[----:B------:R-:W-:Y:S02]  /*5740*/  HADD2.F32 R45, -RZ, R44.H1_H1 ;  /* 0x3000002cff2d7230 */ /* 0x000fe40000004100 */
[----:B------:R-:W-:Y:S01]  /*5750*/  FFMA.FTZ R79, R46, R70, R71 ;  /* 0x000000462e4f7223 */ /* 0x000fe20000010047 */
[----:B------:R-:W-:Y:S02]  /*5760*/  HADD2.F32 R69, -RZ, R182.H0_H0 ;  /* 0x200000b6ff457230 */ /* 0x000fe40000004100 */
[----:B------:R-:W-:Y:S01]  /*5770*/  FFMA.FTZ R82, R47, R76, -R82 ;  /* 0x0000004c2f527223 */ /* 0x000fe20000010852 */
[----:B------:R-:W-:Y:S02]  /*5780*/  HADD2.F32 R44, -RZ, R44.H0_H0 ;  /* 0x2000002cff2c7230 */ /* 0x000fe40000004100 */
[----:B------:R-:W-:-:S02]  /*5790*/  HADD2.F32 R71, -RZ, R182.H1_H1 ;  /* 0x300000b6ff477230 */ /* 0x000fc40000004100 */
[CC--:B------:R-:W-:Y:S01]  /*57a0*/  FMUL.FTZ R77, R45.reuse, R69.reuse ;  /* 0x000000452d4d7220 */ /* 0x0c0fe20000410000 */
[--C-:B------:R-:W-:Y:S02]  /*57b0*/  HADD2.F32 R46, -RZ, R68.reuse.H1_H1 ;  /* 0x30000044ff2e7230 */ /* 0x100fe40000004100 */
        /* <DEDUP_REMOVED lines=14> */
.L_x_7347:
[----:B------:R-:W-:Y:S05]  /*58a0*/  BSYNC B3 ;  /* 0x0000000000037941 */ /* 0x000fea0003800000 */
.L_x_7346:
[----:B------:R-:W-:Y:S01]  /*58b0*/  ULDC.64 UR4, c[0x0][0x2e8] ;  /* 0x0000ba0000047ab9 */ /* 0x000fe20000000a00 */
[----:B------:R-:W-:Y:S01]  /*58c0*/  ULDC.64 UR6, c[0x0][0x208] ;  /* 0x0000820000067ab9 */ /* 0x000fe20000000a00 */
[----:B------:R-:W-:-:S04]  /*58d0*/  LEA R68, P3, R74, UR4, 0x1 ;  /* 0x000000044a447c11 */ /* 0x000fc8000f8608ff */
[----:B------:R-:W-:-:S05]  /*58e0*/  LEA.HI.X R69, R74, UR5, R75, 0x1, P3 ;  /* 0x000000054a457c11 */ /* 0x000fca00098f0c4b */
[----:B--2---:R4:W-:Y:S04]  /*58f0*/  STG.E.128 desc[UR6][R68.64], R44 ;  /* 0x0000002c44007986 */ /* 0x0049e8000c101d06 */
.L_x_7345:
[----:B------:R-:W-:Y:S05]  /*5900*/  BSYNC B2 ;  /* 0x0000000000027941 */ /* 0x000fea0003800000 */
.L_x_7344:
[----:B------:R-:W-:Y:S05]  /*5910*/  @P1 BRA `(.L_x_7343) ;  /* 0x0000000000d41947 */ /* 0x000fea0003800000 */
[----:B-1234-:R1:W2:Y:S01]  /*5920*/  LDS.128 R44, [R5+0x26c00] ;  /* 0x026c0000052c7984 */ /* 0x01e2a20000000c00 */
[----:B------:R-:W-:Y:S01]  /*5930*/  IADD3 R72, P3, R72, R13, RZ ;  /* 0x0000000d48487210 */ /* 0x000fe20007f7e0ff */
[----:B------:R-:W-:Y:S04]  /*5940*/  BSSY B2, `(.L_x_7348) ;  /* 0x000002d000027945 */ /* 0x000fe80003800000 */
[----:B------:R-:W-:Y:S01]  /*5950*/  IMAD.X R73, R73, 0x1, R8, P3 ;  /* 0x0000000149497824 */ /* 0x000fe200018e0608 */
[----:B------:R-:W-:-:S13]  /*5960*/  ISETP.GE.AND P3, PT, R220, R84, PT ;  /* 0x00000054dc00720c */ /* 0x000fda0003f66270 */
        /* <DEDUP_REMOVED lines=42> */
.L_x_7349:
[----:B------:R-:W-:Y:S05]  /*5c10*/  BSYNC B2 ;  /* 0x0000000000027941 */ /* 0x000fea0003800000 */
.L_x_7348:
[----:B------:R-:W-:Y:S01]  /*5c20*/  ULDC.64 UR4, c[0x0][0x2e8] ;  /* 0x0000ba0000047ab9 */ /* 0x000fe20000000a00 */
[----:B------:R-:W-:Y:S01]  /*5c30*/  ULDC.64 UR6, c[0x0][0x208] ;  /* 0x0000820000067ab9 */ /* 0x000fe20000000a00 */
[----:B------:R-:W-:-:S04]  /*5c40*/  LEA R64, P3, R72, UR4, 0x1 ;  /* 0x0000000448407c11 */ /* 0x000fc8000f8608ff */
[----:B------:R-:W-:-:S05]  /*5c50*/  LEA.HI.X R65, R72, UR5, R73, 0x1, P3 ;  /* 0x0000000548417c11 */ /* 0x000fca00098f0c49 */
[----:B--2---:R1:W-:Y:S04]  /*5c60*/  STG.E.128 desc[UR6][R64.64], R44 ;  /* 0x0000002c40007986 */ /* 0x0043e8000c101d06 */
.L_x_7343:
[----:B------:R-:W-:Y:S05]  /*5c70*/  BSYNC B1 ;  /* 0x0000000000017941 */ /* 0x000fea0003800000 */
.L_x_7342:
[----:B------:R-:W-:Y:S01]  /*5c80*/  LOP3.LUT P3, RZ, R94, 0x2, RZ, 0xc0, !PT ;  /* 0x000000025eff7812 */ /* 0x000fe2000786c0ff */
[----:B------:R-:W-:-:S12]  /*5c90*/  BSSY B1, `(.L_x_7350) ;  /* 0x0000072000017945 */ /* 0x000fd80003800000 */
[----:B------:R-:W-:Y:S05]  /*5ca0*/  @P3 BRA `(.L_x_7351) ;  /* 0x0000000400c03947 */ /* 0x000fea0003800000 */
[----:B-1----:R-:W-:Y:S01]  /*5cb0*/  IADD3 R64, P3, P4, R130, R136, R16 ;  /* 0x0000008882407210 */ /* 0x002fe20007c7e010 */
[----:B------:R-:W-:Y:S03]  /*5cc0*/  BSSY B2, `(.L_x_7352) ;  /* 0x0000038000027945 */ /* 0x000fe60003800000 */
[----:B------:R-:W-:Y:S01]  /*5cd0*/  IADD3.X R65, R129, R92, R17, P3, P4 ;  /* 0x0000005c81417210 */ /* 0x000fe20001fe8411 */
[----:B------:R-:W-:Y:S08]  /*5ce0*/  @P0 BRA `(.L_x_7353) ;  /* 0x0000000000d40947 */ /* 0x000ff00003800000 */
[----:B--234-:R1:W2:Y:S01]  /*5cf0*/  LDS.128 R44, [R5+0x22400] ;  /* 0x02240000052c7984 */ /* 0x01c2a20000000c00 */
        /* <DEDUP_REMOVED lines=22> */
[----:B------:R-:W-:Y:S01]  /*5e60*/  FMUL.FTZ R74, R61, R70 ;  /* 0x000000463d4a7220 */ /* 0x000fe20000410000 */
[----:B------:R-:W-:Y:S01]  /*5e70*/  FFMA.FTZ R71, R46, R62, R63 ;  /* 0x0000003e2e477223 */ /* 0x000fe2000001003f */
[C---:B------:R-:W-:Y:S01]  /*5e80*/  FMUL.FTZ R70, R47.reuse, R70 ;  /* 0x000000462f467220 */ /* 0x040fe20000410000 */
[--C-:B------:R-:W-:Y:S02]  /*5e90*/  HADD2.F32 R62, -RZ, R178.reuse.H0_H0 ;  /* 0x200000b2ff3e7230 */ /* 0x100fe40000004100 */
[-C--:B------:R-:W-:Y:S01]  /*5ea0*/  FFMA.FTZ R74, R47, R68.reuse, -R74 ;  /* 0x000000442f4a7223 */ /* 0x080fe2000001084a */
[----:B------:R-:W-:Y:S02]  /*5eb0*/  HADD2.F32 R63, -RZ, R178.H1_H1 ;  /* 0x300000b2ff3f7230 */ /* 0x000fe40000004100 */
[----:B------:R-:W-:Y:S01]  /*5ec0*/  FFMA.FTZ R75, R61, R68, R70 ;  /* 0x000000443d4b7223 */ /* 0x000fe20000010046 */
[----:B------:R-:W-:Y:S02]  /*5ed0*/  HADD2.F32 R46, -RZ, R60.H1_H1 ;  /* 0x3000003cff2e7230 */ /* 0x000fe40000004100 */
[----:B------:R-:W-:Y:S01]  /*5ee0*/  FMUL.FTZ R69, R45, R62 ;  /* 0x0000003e2d457220 */ /* 0x000fe20000410000 */
[----:B------:R-:W-:-:S02]  /*5ef0*/  HADD2.F32 R44, -RZ, R44.H0_H0 ;  /* 0x2000002cff2c7230 */ /* 0x000fc40000004100 */
        /* <DEDUP_REMOVED lines=14> */
.L_x_7355:
[----:B------:R-:W-:Y:S05]  /*5fe0*/  BSYNC B3 ;  /* 0x0000000000037941 */ /* 0x000fea0003800000 */
.L_x_7354:
[----:B------:R-:W-:Y:S01]  /*5ff0*/  ULDC.64 UR4, c[0x0][0x2e8] ;  /* 0x0000ba0000047ab9 */ /* 0x000fe20000000a00 */
[----:B------:R-:W-:Y:S01]  /*6000*/  ULDC.64 UR6, c[0x0][0x208] ;  /* 0x0000820000067ab9 */ /* 0x000fe20000000a00 */
[----:B------:R-:W-:-:S04]  /*6010*/  LEA R60, P3, R66, UR4, 0x1 ;  /* 0x00000004423c7c11 */ /* 0x000fc8000f8608ff */
[----:B------:R-:W-:-:S05]  /*6020*/  LEA.HI.X R61, R66, UR5, R67, 0x1, P3 ;  /* 0x00000005423d7c11 */ /* 0x000fca00098f0c43 */
[----:B--2---:R1:W-:Y:S04]  /*6030*/  STG.E.128 desc[UR6][R60.64], R44 ;  /* 0x0000002c3c007986 */ /* 0x0043e8000c101d06 */
.L_x_7353:
[----:B------:R-:W-:Y:S05]  /*6040*/  BSYNC B2 ;  /* 0x0000000000027941 */ /* 0x000fea0003800000 */
.L_x_7352:
        /* <DEDUP_REMOVED lines=48> */
.L_x_7357:
[----:B------:R-:W-:Y:S05]  /*6350*/  BSYNC B2 ;  /* 0x0000000000027941 */ /* 0x000fea0003800000 */
.L_x_7356:
[----:B------:R-:W-:Y:S01]  /*6360*/  ULDC.64 UR4, c[0x0][0x2e8] ;  /* 0x0000ba0000047ab9 */ /* 0x000fe20000000a00 */
[----:B------:R-:W-:Y:S01]  /*6370*/  ULDC.64 UR6, c[0x0][0x208] ;  /* 0x0000820000067ab9 */ /* 0x000fe20000000a00 */
[----:B------:R-:W-:-:S04]  /*6380*/  LEA R56, P3, R67, UR4, 0x1 ;  /* 0x0000000443387c11 */ /* 0x000fc8000f8608ff */
[----:B------:R-:W-:-:S05]  /*6390*/  LEA.HI.X R57, R67, UR5, R68, 0x1, P3 ;  /* 0x0000000543397c11 */ /* 0x000fca00098f0c44 */
[----:B--2---:R1:W-:Y:S04]  /*63a0*/  STG.E.128 desc[UR6][R56.64], R44 ;  /* 0x0000002c38007986 */ /* 0x0043e8000c101d06 */
.L_x_7351:
[----:B------:R-:W-:Y:S05]  /*63b0*/  BSYNC B1 ;  /* 0x0000000000017941 */ /* 0x000fea0003800000 */
.L_x_7350:
[----:B------:R-:W-:Y:S05]  /*63c0*/  @P5 BRA `(.L_x_7358) ;  /* 0x0000005000e85947 */ /* 0x000fea0003800000 */
[----:B------:R-:W-:Y:S01]  /*63d0*/  IADD3 R136, P3, P4, R134, R136, R16 ;  /* 0x0000008886887210 */ /* 0x000fe20007c7e010 */
[----:B------:R-:W-:Y:S03]  /*63e0*/  BSSY B1, `(.L_x_7359) ;  /* 0x0000038000017945 */ /* 0x000fe60003800000 */
[----:B-1----:R-:W-:Y:S01]  /*63f0*/  IADD3.X R57, R133, R92, R17, P3, P4 ;  /* 0x0000005c85397210 */ /* 0x002fe20001fe8411 */
[----:B------:R-:W-:Y:S08]  /*6400*/  @P0 BRA `(.L_x_7360) ;  /* 0x0000000000d40947 */ /* 0x000ff00003800000 */
[----:B--234-:R1:W2:Y:S01]  /*6410*/  LDS.128 R44, [R5+0x23400] ;  /* 0x02340000052c7984 */ /* 0x01c2a20000000c00 */
[----:B------:R-:W-:Y:S01]  /*6420*/  ISETP.GE.AND P4, PT, R18, R84, PT ;  /* 0x000000541200720c */ /* 0x000fe20003f86270 */
[----:B------:R-:W-:Y:S01]  /*6430*/  BSSY B2, `(.L_x_7361) ;  /* 0x000002c000027945 */ /* 0x000fe20003800000 */
[----:B------:R-:W-:-:S11]  /*6440*/  IADD3 R64, P3, R136, R100, RZ ;  /* 0x0000006488407210 */ /* 0x000fd60007f7e0ff */
        /* <DEDUP_REMOVED lines=42> */
.L_x_7362:
[----:B------:R-:W-:Y:S05]  /*66f0*/  BSYNC B2 ;  /* 0x0000000000027941 */ /* 0x000fea0003800000 */
.L_x_7361:
[----:B------:R-:W-:Y:S01]  /*6700*/  ULDC.64 UR4, c[0x0][0x2e8] ;  /* 0x0000ba0000047ab9 */ /* 0x000fe20000000a00 */
[----:B------:R-:W-:Y:S01]  /*6710*/  IADD3.X R53, R57, R14, RZ, P3, !PT ;  /* 0x0000000e39357210 */ /* 0x000fe20001ffe4ff */
[----:B------:R-:W-:Y:S01]  /*6720*/  ULDC.64 UR6, c[0x0][0x208] ;  /* 0x0000820000067ab9 */ /* 0x000fe20000000a00 */
[----:B------:R-:W-:-:S04]  /*6730*/  LEA R52, P3, R64, UR4, 0x1 ;  /* 0x0000000440347c11 */ /* 0x000fc8000f8608ff */
[----:B------:R-:W-:-:S05]  /*6740*/  LEA.HI.X R53, R64, UR5, R53, 0x1, P3 ;  /* 0x0000000540357c11 */ /* 0x000fca00098f0c35 */
[----:B--2---:R1:W-:Y:S04]  /*6750*/  STG.E.128 desc[UR6][R52.64], R44 ;  /* 0x0000002c34007986 */ /* 0x0043e8000c101d06 */
.L_x_7360:
[----:B------:R-:W-:Y:S05]  /*6760*/  BSYNC B1 ;  /* 0x0000000000017941 */ /* 0x000fea0003800000 */
.L_x_7359:
[----:B------:R-:W-:Y:S05]  /*6770*/  @P1 BRA `(.L_x_7358) ;  /* 0x0000004c00fc1947 */ /* 0x000fea0003800000 */
[----:B-1234-:R1:W2:Y:S01]  /*6780*/  LDS.128 R44, [R5+0x28c00] ;  /* 0x028c0000052c7984 */ /* 0x01e2a20000000c00 */
        /* <DEDUP_REMOVED lines=45> */
.L_x_7364:
[----:B------:R-:W-:Y:S05]  /*6a60*/  BSYNC B1 ;  /* 0x0000000000017941 */ /* 0x000fea0003800000 */
.L_x_7363:
[----:B------:R-:W-:Y:S01]  /*6a70*/  ULDC.64 UR4, c[0x0][0x2e8] ;  /* 0x0000ba0000047ab9 */ /* 0x000fe20000000a00 */
[----:B------:R-:W-:Y:S01]  /*6a80*/  IMAD.X R57, R57, 0x1, R8, P3 ;  /* 0x0000000139397824 */ /* 0x000fe200018e0608 */
[----:B------:R-:W-:Y:S01]  /*6a90*/  LEA R48, P3, R60, UR4, 0x1 ;  /* 0x000000043c307c11 */ /* 0x000fe2000f8608ff */
[----:B------:R-:W-:-:S03]  /*6aa0*/  ULDC.64 UR6, c[0x0][0x208] ;  /* 0x0000820000067ab9 */ /* 0x000fc60000000a00 */
[----:B------:R-:W-:-:S05]  /*6ab0*/  LEA.HI.X R49, R60, UR5, R57, 0x1, P3 ;  /* 0x000000053c317c11 */ /* 0x000fca00098f0c39 */
[----:B--2---:R1:W-:Y:S01]  /*6ac0*/  STG.E.128 desc[UR6][R48.64], R44 ;  /* 0x0000002c30007986 */ /* 0x0043e2000c101d06 */
[----:B------:R-:W-:Y:S05]  /*6ad0*/  BRA `(.L_x_7358) ;  /* 0x0000004c00247947 */ /* 0x000fea0003800000 */
.L_x_7302:
[C---:B------:R-:W-:Y:S01]  /*6ae0*/  VIADD R44, R22.reuse, 0x20 ;  /* 0x00000020162c7836 */ /* 0x040fe20000000000 */
[----:B------:R-:W-:Y:S01]  /*6af0*/  ULDC.64 UR4, c[0x0][0x208] ;  /* 0x0000820000047ab9 */ /* 0x000fe20000000a00 */
[----:B------:R-:W-:-:S03]  /*6b00*/  VIADD R52, R22, 0x80 ;  /* 0x0000008016347836 */ /* 0x000fc60000000000 */
[----:B------:R-:W-:Y:S02]  /*6b10*/  ISETP.GE.AND P4, PT, R44, R4, PT ;  /* 0x000000042c00720c */ /* 0x000fe40003f86270 */
[----:B------:R-:W-:Y:S02]  /*6b20*/  IADD3 R44, R22, 0x40, RZ ;  /* 0x00000040162c7810 */ /* 0x000fe40007ffe0ff */
[----:B------:R-:W-:-:S13]  /*6b30*/  ISETP.GE.OR P4, PT, R16, R84, P4 ;  /* 0x000000541000720c */ /* 0x000fda0002786670 */
[----:B------:R-:W-:Y:S01]  /*6b40*/  @!P4 IADD3 R50, P2, P3, R106, R96, R38 ;  /* 0x000000606a32c210 */ /* 0x000fe20007b5e026 */
[----:B------:R-:W1:Y:S03]  /*6b50*/  @!P4 LDC.64 R60, c[0x0][0x3e8] ;  /* 0x0000fa00ff3ccb82 */ /* 0x000e660000000a00 */
[----:B0-----:R-:W-:Y:S02]  /*6b60*/  @!P4 IADD3.X R51, R27, R3, R41, P2, P3 ;  /* 0x000000031b33c210 */ /* 0x001fe400017e6429 */
[----:B------:R-:W-:-:S03]  /*6b70*/  @!P4 IADD3 R48, P2, P3, R112, R94, R32 ;  /* 0x0000005e7030c210 */ /* 0x000fc60007b5e020 */
[----:B------:R-:W0:Y:S01]  /*6b80*/  @!P4 LDC.64 R62, c[0x0][0x400] ;  /* 0x00010000ff3ecb82 */ /* 0x000e220000000a00 */
[----:B------:R-:W-:Y:S02]  /*6b90*/  @!P4 IADD3.X R49, R21, R0, R35, P2, P3 ;  /* 0x000000001531c210 */ /* 0x000fe400017e6423 */
[----:B------:R-:W-:-:S04]  /*6ba0*/  ISETP.GE.AND P3, PT, R44, R4, PT ;  /* 0x000000042c00720c */ /* 0x000fc80003f66270 */
[----:B------:R-:W-:-:S13]  /*6bb0*/  ISETP.GE.OR P3, PT, R16, R84, P3 ;  /* 0x000000541000720c */ /* 0x000fda0001f66670 */
[----:B------:R-:W-:Y:S01]  /*6bc0*/  @!P3 IADD3 R46, P2, P5, R106, R37, R96 ;  /* 0x000000256a2eb210 */ /* 0x000fe20007d5e060 */
[----:B------:R-:W2:Y:S03]  /*6bd0*/  @!P3 LDC.64 R68, c[0x0][0x3e8] ;  /* 0x0000fa00ff44bb82 */ /* 0x000ea60000000a00 */
[----:B------:R-:W-:Y:S02]  /*6be0*/  @!P3 IADD3.X R47, R27, R40, R3, P2, P5 ;  /* 0x000000281b2fb210 */ /* 0x000fe400017ea403 */
[----:B------:R-:W-:-:S03]  /*6bf0*/  @!P3 IADD3 R44, P2, P5, R112, R31, R94 ;  /* 0x0000001f702cb210 */ /* 0x000fc60007d5e05e */
[----:B------:R-:W3:Y:S01]  /*6c00*/  @!P3 LDC.64 R70, c[0x0][0x400] ;  /* 0x00010000ff46bb82 */ /* 0x000ee20000000a00 */
[----:B------:R-:W-:Y:S02]  /*6c10*/  @!P3 IADD3.X R45, R21, R34, R0, P2, P5 ;  /* 0x00000022152db210 */ /* 0x000fe400017ea400 */
[----:B------:R-:W-:-:S04]  /*6c20*/  ISETP.GE.AND P2, PT, R52, R4, PT ;  /* 0x000000043400720c */ /* 0x000fc80003f46270 */
[----:B------:R-:W-:-:S13]  /*6c30*/  ISETP.GE.OR P2, PT, R16, R84, P2 ;  /* 0x000000541000720c */ /* 0x000fda0001746670 */
[----:B------:R-:W-:Y:S01]  /*6c40*/  @!P2 IADD3 R74, P5, P6, R106, R36, R96 ;  /* 0x000000246a4aa210 */ /* 0x000fe20007ebe060 */
[----:B------:R-:W4:Y:S03]  /*6c50*/  @!P2 LDC.64 R76, c[0x0][0x3e8] ;  /* 0x0000fa00ff4cab82 */ /* 0x000f260000000a00 */
[----:B------:R-:W-:Y:S02]  /*6c60*/  @!P2 IADD3.X R75, R27, R39, R3, P5, P6 ;  /* 0x000000271b4ba210 */ /* 0x000fe40002fec403 */
[----:B------:R-:W-:-:S03]  /*6c70*/  @!P2 IADD3 R72, P5, P6, R112, R30, R94 ;  /* 0x0000001e7048a210 */ /* 0x000fc60007ebe05e */
[----:B------:R-:W4:Y:S01]  /*6c80*/  @!P2 LDC.64 R78, c[0x0][0x400] ;  /* 0x00010000ff4eab82 */ /* 0x000f220000000a00 */
[----:B------:R-:W-:Y:S02]  /*6c90*/  @!P2 IADD3.X R73, R21, R33, R0, P5, P6 ;  /* 0x000000211549a210 */ /* 0x000fe40002fec400 */
[----:B------:R-:W-:-:S04]  /*6ca0*/  ISETP.GE.AND P5, PT, R22, R4, PT ;  /* 0x000000041600720c */ /* 0x000fc80003fa6270 */
[----:B------:R-:W-:-:S13]  /*6cb0*/  ISETP.GE.OR P5, PT, R16, R84, P5 ;  /* 0x000000541000720c */ /* 0x000fda0002fa6670 */
[----:B------:R-:W1:Y:S01]  /*6cc0*/  @!P5 LDC.64 R52, c[0x0][0x3e8] ;  /* 0x0000fa00ff34db82 */ /* 0x000e620000000a00 */
[----:B------:R-:W-:-:S05]  /*6cd0*/  @!P5 IADD3 R54, P6, R106, R96, RZ ;  /* 0x000000606a36d210 */ /* 0x000fca0007fde0ff */
[----:B------:R-:W-:Y:S01]  /*6ce0*/  @!P5 IMAD.X R55, R3, 0x1, R27, P6 ;  /* 0x000000010337d824 */ /* 0x000fe200030e061b */
[----:B-1----:R-:W-:-:S04]  /*6cf0*/  @!P5 LEA R52, P6, R54, R52, 0x1 ;  /* 0x000000343634d211 */ /* 0x002fc800078c08ff */
[----:B------:R-:W-:Y:S02]  /*6d00*/  @!P5 LEA.HI.X R53, R54, R53, R55, 0x1, P6 ;  /* 0x000000353635d211 */ /* 0x000fe400030f0c37 */
[----:B------:R-:W1:Y:S01]  /*6d10*/  @!P5 LDC.64 R54, c[0x0][0x400] ;  /* 0x00010000ff36db82 */ /* 0x000e620000000a00 */
[----:B------:R-:W-:-:S05]  /*6d20*/  @!P5 IADD3 R56, P6, R112, R94, RZ ;  /* 0x0000005e7038d210 */ /* 0x000fca0007fde0ff */
[----:B------:R-:W-:Y:S01]  /*6d30*/  @!P5 IMAD.X R57, R0, 0x1, R21, P6 ;  /* 0x000000010039d824 */ /* 0x000fe200030e0615 */
[----:B-1----:R-:W-:-:S04]  /*6d40*/  @!P5 LEA R54, P6, R56, R54, 0x1 ;  /* 0x000000363836d211 */ /* 0x002fc800078c08ff */
[----:B------:R-:W-:Y:S02]  /*6d50*/  @!P5 LEA.HI.X R55, R56, R55, R57, 0x1, P6 ;  /* 0x000000373837d211 */ /* 0x000fe400030f0c39 */
[----:B------:R-:W-:-:S04]  /*6d60*/  @!P4 LEA R60, P6, R50, R60, 0x1 ;  /* 0x0000003c323cc211 */ /* 0x000fc800078c08ff */
[----:B------:R-:W-:Y:S02]  /*6d70*/  @!P4 LEA.HI.X R61, R50, R61, R51, 0x1, P6 ;  /* 0x0000003d323dc211 */ /* 0x000fe400030f0c33 */
[----:B------:R-:W-:Y:S02]  /*6d80*/  CS2R R50, SRZ ;  /* 0x0000000000327805 */ /* 0x000fe4000001ff00 */
[----:B0-----:R-:W-:-:S04]  /*6d90*/  @!P4 LEA R62, P6, R48, R62, 0x1 ;  /* 0x0000003e303ec211 */ /* 0x001fc800078c08ff */
[----:B------:R-:W-:Y:S02]  /*6da0*/  @!P4 LEA.HI.X R63, R48, R63, R49, 0x1, P6 ;  /* 0x0000003f303fc211 */ /* 0x000fe400030f0c31 */
[----:B------:R-:W-:Y:S02]  /*6db0*/  CS2R R48, SRZ ;  /* 0x0000000000307805 */ /* 0x000fe4000001ff00 */
[----:B--2---:R-:W-:-:S04]  /*6dc0*/  @!P3 LEA R68, P6, R46, R68, 0x1 ;  /* 0x000000442e44b211 */ /* 0x004fc800078c08ff */
[----:B------:R-:W-:Y:S02]  /*6dd0*/  @!P3 LEA.HI.X R69, R46, R69, R47, 0x1, P6 ;  /* 0x000000452e45b211 */ /* 0x000fe400030f0c2f */
[----:B------:R-:W-:Y:S02]  /*6de0*/  CS2R R46, SRZ ;  /* 0x00000000002e7805 */ /* 0x000fe4000001ff00 */
[C---:B---3--:R-:W-:Y:S01]  /*6df0*/  @!P3 LEA R70, P6, R44.reuse, R70, 0x1 ;  /* 0x000000462c46b211 */ /* 0x048fe200078c08ff */
[----:B------:R0:W5:Y:S03]  /*6e00*/  @!P5 LDG.E.128 R48, desc[UR4][R54.64] ;  /* 0x000000043630d981 */ /* 0x000166000c1e1d00 */
[----:B------:R-:W-:Y:S02]  /*6e10*/  @!P3 LEA.HI.X R71, R44, R71, R45, 0x1, P6 ;  /* 0x000000472c47b211 */ /* 0x000fe400030f0c2d */
[----:B------:R-:W-:-:S02]  /*6e20*/  CS2R R44, SRZ ;  /* 0x00000000002c7805 */ /* 0x000fc4000001ff00 */
[----:B------:R-:W-:Y:S02]  /*6e30*/  CS2R R58, SRZ ;  /* 0x00000000003a7805 */ /* 0x000fe4000001ff00 */
[----:B------:R-:W-:Y:S02]  /*6e40*/  CS2R R56, SRZ ;  /* 0x0000000000387805 */ /* 0x000fe4000001ff00 */
[----:B------:R1:W5:Y:S01]  /*6e50*/  @!P5 LDG.E.128 R44, desc[UR4][R52.64] ;  /* 0x00000004342cd981 */ /* 0x000362000c1e1d00 */
[----:B0-----:R-:W-:Y:S02]  /*6e60*/  CS2R R54, SRZ ;  /* 0x0000000000367805 */ /* 0x001fe4000001ff00 */
[----:B------:R-:W-:Y:S02]  /*6e70*/  CS2R R66, SRZ ;  /* 0x0000000000427805 */ /* 0x000fe4000001ff00 */
[----:B------:R-:W-:Y:S01]  /*6e80*/  CS2R R64, SRZ ;  /* 0x0000000000407805 */ /* 0x000fe2000001ff00 */
[----:B------:R0:W5:Y:S05]  /*6e90*/  @!P4 LDG.E.128 R56, desc[UR4][R62.64] ;  /* 0x000000043e38c981 */ /* 0x00016a000c1e1d00 */
[----:B------:R-:W5:Y:S01]  /*6ea0*/  @!P3 LDG.E.128 R64, desc[UR4][R70.64] ;  /* 0x000000044640b981 */ /* 0x000f62000c1e1d00 */
[----:B-1----:R-:W-:-:S02]  /*6eb0*/  CS2R R52, SRZ ;  /* 0x0000000000347805 */ /* 0x002fc4000001ff00 */
[----:B0-----:R-:W-:-:S04]  /*6ec0*/  CS2R R62, SRZ ;  /* 0x00000000003e7805 */ /* 0x001fc8000001ff00 */
[----:B------:R0:W5:Y:S02]  /*6ed0*/  @!P4 LDG.E.128 R52, desc[UR4][R60.64] ;  /* 0x000000043c34c981 */ /* 0x000164000c1e1d00 */
[----:B0-----:R-:W-:-:S06]  /*6ee0*/  CS2R R60, SRZ ;  /* 0x00000000003c7805 */ /* 0x001fcc000001ff00 */
[----:B------:R0:W5:Y:S01]  /*6ef0*/  @!P3 LDG.E.128 R60, desc[UR4][R68.64] ;  /* 0x00000004443cb981 */ /* 0x000162000c1e1d00 */
[----:B----4-:R-:W-:Y:S02]  /*6f00*/  @!P2 LEA R76, P3, R74, R76, 0x1 ;  /* 0x0000004c4a4ca211 */ /* 0x010fe400078608ff */
[----:B------:R-:W-:Y:S02]  /*6f10*/  IADD3 R81, R22, 0x60, RZ ;  /* 0x0000006016517810 */ /* 0x000fe40007ffe0ff */
[----:B------:R-:W-:Y:S02]  /*6f20*/  @!P2 LEA.HI.X R77, R74, R77, R75, 0x1, P3 ;  /* 0x0000004d4a4da211 */ /* 0x000fe400018f0c4b */
[----:B------:R-:W-:-:S04]  /*6f30*/  @!P2 LEA R78, P3, R72, R78, 0x1 ;  /* 0x0000004e484ea211 */ /* 0x000fc800078608ff */
[----:B------:R-:W-:Y:S02]  /*6f40*/  @!P2 LEA.HI.X R79, R72, R79, R73, 0x1, P3 ;  /* 0x0000004f484fa211 */ /* 0x000fe400018f0c49 */
[----:B------:R-:W-:-:S04]  /*6f50*/  ISETP.GE.AND P3, PT, R81, R4, PT ;  /* 0x000000045100720c */ /* 0x000fc80003f66270 */
[----:B------:R-:W-:Y:S02]  /*6f60*/  ISETP.GE.OR P3, PT, R16, R84, P3 ;  /* 0x000000541000720c */ /* 0x000fe40001f66670 */
[----:B------:R-:W-:Y:S02]  /*6f70*/  CS2R R70, SRZ ;  /* 0x0000000000467805 */ /* 0x000fe4000001ff00 */
[----:B0-----:R-:W-:Y:S02]  /*6f80*/  CS2R R68, SRZ ;  /* 0x0000000000447805 */ /* 0x001fe4000001ff00 */
[----:B------:R-:W-:Y:S02]  /*6f90*/  CS2R R74, SRZ ;  /* 0x00000000004a7805 */ /* 0x000fe4000001ff00 */
[----:B------:R-:W-:Y:S01]  /*6fa0*/  CS2R R72, SRZ ;  /* 0x0000000000487805 */ /* 0x000fe2000001ff00 */
[----:B------:R-:W-:Y:S01]  /*6fb0*/  VIADD R80, R22, 0xa0 ;  /* 0x000000a016507836 */ /* 0x000fe20000000000 */
[----:B------:R-:W-:Y:S01]  /*6fc0*/  BSSY B1, `(.L_x_7365) ;  /* 0x0000021000017945 */ /* 0x000fe20003800000 */
[----:B------:R0:W5:Y:S04]  /*6fd0*/  @!P2 LDG.E.128 R68, desc[UR4][R76.64] ;  /* 0x000000044c44a981 */ /* 0x000168000c1e1d00 */
[----:B------:R1:W5:Y:S01]  /*6fe0*/  @!P2 LDG.E.128 R72, desc[UR4][R78.64] ;  /* 0x000000044e48a981 */ /* 0x000362000c1e1d00 */
[----:B------:R-:W-:-:S02]  /*6ff0*/  ISETP.GE.AND P2, PT, R80, R4, PT ;  /* 0x000000045000720c */ /* 0x000fc40003f46270 */
[----:B------:R-:W-:Y:S02]  /*7000*/  CS2R R82, SRZ ;  /* 0x0000000000527805 */ /* 0x000fe4000001ff00 */
[----:B------:R-:W-:Y:S02]  /*7010*/  CS2R R80, SRZ ;  /* 0x0000000000507805 */ /* 0x000fe4000001ff00 */
[----:B------:R-:W-:Y:S02]  /*7020*/  ISETP.GE.OR P2, PT, R16, R84, P2 ;  /* 0x000000541000720c */ /* 0x000fe40001746670 */
[----:B0-----:R-:W-:Y:S02]  /*7030*/  CS2R R76, SRZ ;  /* 0x00000000004c7805 */ /* 0x001fe4000001ff00 */
[----:B-1----:R-:W-:Y:S01]  /*7040*/  CS2R R78, SRZ ;  /* 0x00000000004e7805 */ /* 0x002fe2000001ff00 */
[----:B------:R-:W-:Y:S08]  /*7050*/  @P3 BRA `(.L_x_7366) ;  /* 0x00000000005c3947 */ /* 0x000ff00003800000 */
[----:B------:R-:W0:Y:S01]  /*7060*/  LDC.64 R80, c[0x0][0x3f8] ;  /* 0x0000fe00ff507b82 */ /* 0x000e220000000a00 */
[----:B------:R-:W-:Y:S01]  /*7070*/  IMAD.MOV.U32 R78, RZ, RZ, R96 ;  /* 0x000000ffff4e7224 */ /* 0x000fe200078e0060 */
[----:B------:R-:W-:Y:S01]  /*7080*/  MOV R82, R94 ;  /* 0x0000005e00527202 */ /* 0x000fe20000000f00 */
[----:B------:R-:W-:Y:S01]  /*7090*/  IMAD.MOV.U32 R79, RZ, RZ, R3 ;  /* 0x000000ffff4f7224 */ /* 0x000fe200078e0003 */
[----:B------:R-:W-:Y:S01]  /*70a0*/  ULDC.64 UR4, c[0x0][0x3e8] ;  /* 0x0000fa0000047ab9 */ /* 0x000fe20000000a00 */
[----:B------:R-:W-:Y:S01]  /*70b0*/  IMAD.MOV.U32 R83, RZ, RZ, R0 ;  /* 0x000000ffff537224 */ /* 0x000fe200078e0000 */
[----:B------:R-:W-:Y:S01]  /*70c0*/  ULDC.64 UR6, c[0x0][0x400] ;  /* 0x0001000000067ab9 */ /* 0x000fe20000000a00 */
[----:B------:R-:W-:Y:S01]  /*70d0*/  ULDC.64 UR8, c[0x0][0x208] ;  /* 0x0000820000087ab9 */ /* 0x000fe20000000a00 */
[----:B------:R-:W1:Y:S01]  /*70e0*/  LDC.64 R76, c[0x0][0x408] ;  /* 0x00010200ff4c7b82 */ /* 0x000e620000000a00 */
[----:B0-----:R-:W-:-:S04]  /*70f0*/  IMAD.WIDE.U32 R78, R80, 0x60, R78 ;  /* 0x00000060504e7825 */ /* 0x001fc800078e004e */
[----:B------:R-:W-:Y:S01]  /*7100*/  IMAD R81, R81, 0x60, RZ ;  /* 0x0000006051517824 */ /* 0x000fe200078e02ff */
[----:B------:R-:W-:Y:S01]  /*7110*/  IADD3 R80, P3, R106, R78, RZ ;  /* 0x0000004e6a507210 */ /* 0x000fe20007f7e0ff */
[----:B-1----:R-:W-:-:S03]  /*7120*/  IMAD.WIDE.U32 R82, R76, 0x60, R82 ;  /* 0x000000604c527825 */ /* 0x002fc600078e0052 */
[----:B------:R-:W-:Y:S01]  /*7130*/  IADD3.X R79, R27, R79, R81, P3, !PT ;  /* 0x0000004f1b4f7210 */ /* 0x000fe20001ffe451 */
[----:B------:R-:W-:Y:S01]  /*7140*/  IMAD R77, R77, 0x60, RZ ;  /* 0x000000604d4d7824 */ /* 0x000fe200078e02ff */
[----:B------:R-:W-:-:S04]  /*7150*/  IADD3 R78, P3, R112, R82, RZ ;  /* 0x00000052704e7210 */ /* 0x000fc80007f7e0ff */
[----:B------:R-:W-:Y:S02]  /*7160*/  IADD3.X R83, R21, R83, R77, P3, !PT ;  /* 0x0000005315537210 */ /* 0x000fe40001ffe44d */
[----:B------:R-:W-:-:S04]  /*7170*/  LEA R76, P3, R80, UR4, 0x1 ;  /* 0x00000004504c7c11 */ /* 0x000fc8000f8608ff */
[----:B------:R-:W-:Y:S02]  /*7180*/  LEA.HI.X R77, R80, UR5, R79, 0x1, P3 ;  /* 0x00000005504d7c11 */ /* 0x000fe400098f0c4f */
[----:B------:R-:W-:-:S04]  /*7190*/  LEA R80, P3, R78, UR6, 0x1 ;  /* 0x000000064e507c11 */ /* 0x000fc8000f8608ff */
[----:B------:R-:W-:Y:S02]  /*71a0*/  LEA.HI.X R81, R78, UR7, R83, 0x1, P3 ;  /* 0x000000074e517c11 */ /* 0x000fe400098f0c53 */
[----:B------:R-:W5:Y:S04]  /*71b0*/  LDG.E.128 R76, desc[UR8][R76.64] ;  /* 0x000000084c4c7981 */ /* 0x000f68000c1e1d00 */
[----:B------:R-:W5:Y:S03]  /*71c0*/  LDG.E.128 R80, desc[UR8][R80.64] ;  /* 0x0000000850507981 */ /* 0x000f66000c1e1d00 */
.L_x_7366:
[----:B------:R-:W-:Y:S05]  /*71d0*/  BSYNC B1 ;  /* 0x0000000000017941 */ /* 0x000fea0003800000 */
.L_x_7365:
[----:B------:R-:W-:Y:S01]  /*71e0*/  BSSY B1, `(.L_x_7367) ;  /* 0x000001c000017945 */ /* 0x000fe20003800000 */
[----:B------:R-:W-:Y:S02]  /*71f0*/  ISETP.GE.AND P3, PT, R16, R84, PT ;  /* 0x000000541000720c */ /* 0x000fe40003f66270 */
[----:B------:R-:W-:Y:S02]  /*7200*/  CS2R R86, SRZ ;  /* 0x0000000000567805 */ /* 0x000fe4000001ff00 */
[----:B------:R-:W-:Y:S02]  /*7210*/  CS2R R84, SRZ ;  /* 0x0000000000547805 */ /* 0x000fe4000001ff00 */
[----:B------:R-:W-:Y:S02]  /*7220*/  CS2R R90, SRZ ;  /* 0x00000000005a7805 */ /* 0x000fe4000001ff00 */
[----:B------:R-:W-:Y:S01]  /*7230*/  CS2R R88, SRZ ;  /* 0x0000000000587805 */ /* 0x000fe2000001ff00 */
[----:B------:R-:W-:Y:S06]  /*7240*/  @P2 BRA `(.L_x_7368) ;  /* 0x0000000000542947 */ /* 0x000fec0003800000 */
[----:B------:R-:W0:Y:S01]  /*7250*/  LDC.64 R84, c[0x0][0x3f8] ;  /* 0x0000fe00ff547b82 */ /* 0x000e220000000a00 */
[----:B------:R-:W-:Y:S01]  /*7260*/  IMAD.MOV.U32 R97, RZ, RZ, R3 ;  /* 0x000000ffff617224 */ /* 0x000fe200078e0003 */
[----:B------:R-:W-:Y:S01]  /*7270*/  ULDC.64 UR4, c[0x0][0x3e8] ;  /* 0x0000fa0000047ab9 */ /* 0x000fe20000000a00 */
[----:B------:R-:W-:Y:S01]  /*7280*/  IMAD.MOV.U32 R95, RZ, RZ, R0 ;  /* 0x000000ffff5f7224 */ /* 0x000fe200078e0000 */
[----:B------:R-:W-:Y:S01]  /*7290*/  ULDC.64 UR6, c[0x0][0x400] ;  /* 0x0001000000067ab9 */ /* 0x000fe20000000a00 */
[----:B------:R-:W-:-:S03]  /*72a0*/  ULDC.64 UR8, c[0x0][0x208] ;  /* 0x0000820000087ab9 */ /* 0x000fc60000000a00 */
        /* <DEDUP_REMOVED lines=12> */
[----:B------:R-:W-:Y:S01]  /*7370*/  LEA.HI.X R89, R0, UR7, R95, 0x1, P2 ;  /* 0x0000000700597c11 */ /* 0x000fe200090f0c5f */
[----:B------:R-:W5:Y:S05]  /*7380*/  LDG.E.128 R84, desc[UR8][R84.64] ;  /* 0x0000000854547981 */ /* 0x000f6a000c1e1d00 */
[----:B------:R-:W5:Y:S03]  /*7390*/  LDG.E.128 R88, desc[UR8][R88.64] ;  /* 0x0000000858587981 */ /* 0x000f66000c1e1d00 */
.L_x_7368:
[----:B------:R-:W-:Y:S05]  /*73a0*/  BSYNC B1 ;  /* 0x0000000000017941 */ /* 0x000fea0003800000 */
.L_x_7367:
[----:B-----5:R-:W-:Y:S01]  /*73b0*/  IMAD.MOV.U32 R93, RZ, RZ, R76 ;  /* 0x000000ffff5d7224 */ /* 0x020fe200078e004c */
[----:B------:R-:W-:Y:S01]  /*73c0*/  MOV R0, R78 ;  /* 0x0000004e00007202 */ /* 0x000fe20000000f00 */
[----:B------:R-:W-:Y:S01]  /*73d0*/  IMAD.MOV.U32 R94, RZ, RZ, R77 ;  /* 0x000000ffff5e7224 */ /* 0x000fe200078e004d */
[----:B------:R-:W-:Y:S01]  /*73e0*/  ULOP3.LUT UR4, UR60, 0x1, URZ, 0xfc, !UPT ;  /* 0x000000013c047892 */ /* 0x000fe2000f8efc3f */
[----:B------:R-:W-:-:S03]  /*73f0*/  IMAD.MOV.U32 R3, RZ, RZ, R79 ;  /* 0x000000ffff037224 */ /* 0x000fc600078e004f */
[----:B------:R-:W-:Y:S01]  /*7400*/  PRMT R181, R93, 0x5410, R94 ;  /* 0x000054105db57816 */ /* 0x000fe2000000005e */
[----:B------:R-:W-:Y:S01]  /*7410*/  IMAD.MOV.U32 R93, RZ, RZ, R80 ;  /* 0x000000ffff5d7224 */ /* 0x000fe200078e0050 */
[----:B------:R-:W-:Y:S01]  /*7420*/  PRMT R180, R0, 0x5410, R3 ;  /* 0x0000541000b47816 */ /* 0x000fe20000000003 */
[----:B------:R-:W-:Y:S01]  /*7430*/  IMAD.MOV.U32 R94, RZ, RZ, R81 ;  /* 0x000000ffff5e7224 */ /* 0x000fe200078e0051 */
[----:B------:R-:W-:Y:S01]  /*7440*/  MOV R0, R82 ;  /* 0x0000005200007202 */ /* 0x000fe20000000f00 */
[----:B------:R-:W-:Y:S01]  /*7450*/  IMAD.MOV.U32 R3, RZ, RZ, R83 ;  /* 0x000000ffff037224 */ /* 0x000fe200078e0053 */
[----:B------:R-:W-:Y:S02]  /*7460*/  UISETP.NE.AND UP0, UPT, UR4, 0x3, UPT ;  /* 0x000000030400788c */ /* 0x000fe4000bf05270 */
        /* <DEDUP_REMOVED lines=21> */
[----:B------:R-:W-:Y:S02]  /*75c0*/  PRMT R189, R189, 0x5410, R0 ;  /* 0x00005410bdbd7816 */ /* 0x000fe40000000000 */
        /* <DEDUP_REMOVED lines=28> */
[----:B------:R-:W-:Y:S02]  /*7790*/  PRMT R186, R93, 0x7610, R186 ;  /* 0x000076105dba7816 */ /* 0x000fe400000000ba */
[----:B------:R-:W-:Y:S02]  /*77a0*/  PRMT R185, R3, 0x7610, R185 ;  /* 0x0000761003b97816 */ /* 0x000fe400000000b9 */
[----:B------:R-:W-:Y:S02]  /*77b0*/  PRMT R184, R184, 0x5410, R94 ;  /* 0x00005410b8b87816 */ /* 0x000fe4000000005e */
[----:B------:R-:W-:Y:S02]  /*77c0*/  MOV R3, R66 ;  /* 0x0000004200037202 */ /* 0x000fe40000000f00 */
[----:B------:R-:W-:Y:S01]  /*77d0*/  PRMT R186, R186, 0x5410, R0 ;  /* 0x00005410baba7816 */ /* 0x000fe20000000000 */
[----:B------:R-:W-:Y:S01]  /*77e0*/  IMAD.MOV.U32 R0, RZ, RZ, R65 ;  /* 0x000000ffff007224 */ /* 0x000fe200078e0041 */
[----:B------:R-:W-:Y:S01]  /*77f0*/  PRMT R184, R3, 0x7610, R184 ;  /* 0x0000761003b87816 */ /* 0x000fe200000000b8 */
[----:B------:R-:W-:-:S03]  /*7800*/  IMAD.MOV.U32 R3, RZ, RZ, R64 ;  /* 0x000000ffff037224 */ /* 0x000fc600078e0040 */
[----:B------:R-:W-:Y:S01]  /*7810*/  PRMT R187, R187, 0x5410, R0 ;  /* 0x00005410bbbb7816 */ /* 0x000fe20000000000 */
[----:B------:R-:W-:Y:S01]  /*7820*/  IMAD.MOV.U32 R0, RZ, RZ, R71 ;  /* 0x000000ffff007224 */ /* 0x000fe200078e0047 */
[----:B------:R-:W-:Y:S02]  /*7830*/  PRMT R185, R185, 0x5410, R3 ;  /* 0x00005410b9b97816 */ /* 0x000fe40000000003 */
[----:B------:R-:W-:-:S04]  /*7840*/  MOV R3, R70 ;  /* 0x0000004600037202 */ /* 0x000fc80000000f00 */
        /* <DEDUP_REMOVED lines=10> */
[----:B------:R-:W-:Y:S06]  /*78f0*/  @!P2 BRA `(.L_x_7369) ;  /* 0x000000000004a947 */ /* 0x000fec0003800000 */
[----:B------:R-:W-:Y:S01]  /*7900*/  BPT.TRAP 0x1 ;  /* 0x000000040000795c */ /* 0x000fe20000300000 */
.L_x_7369:
        /* <DEDUP_REMOVED lines=8> */
.L_x_7670:
[----:B------:R-:W-:Y:S05]  /*7990*/  BSYNC B1 ;  /* 0x0000000000017941 */ /* 0x000fea0003800000 */
.L_x_7370:
[----:B------:R-:W-:Y:S01]  /*79a0*/  ISETP.GE.OR P4, PT, R22, R4, P0 ;  /* 0x000000041600720c */ /* 0x000fe20000786670 */
[----:B------:R-:W-:Y:S01]  /*79b0*/  BSSY B1, `(.L_x_7372) ;  /* 0x0000092000017945 */ /* 0x000fe20003800000 */
[----:B0-----:R-:W-:-:S11]  /*79c0*/  IMAD.IADD R151, R150, 0x1, -R122 ;  /* 0x0000000196977824 */ /* 0x001fd600078e0a7a */
[----:B------:R-:W-:Y:S05]  /*79d0*/  @P4 BRA `(.L_x_7373) ;  /* 0x00000008003c4947 */ /* 0x000fea0003800000 */
[----:B------:R-:W3:Y:S01]  /*79e0*/  LDL R92, [R1+0x4] ;  /* 0x00000400015c7983 */ /* 0x000ee20000100800 */
[----:B------:R-:W-:Y:S01]  /*79f0*/  IMAD.SHL.U32 R94, R22, 0x40, RZ ;  /* 0x00000040165e7824 */ /* 0x000fe200078e00ff */
[----:B------:R-:W-:Y:S01]  /*7a00*/  BSSY B2, `(.L_x_7374) ;  /* 0x0000079000027945 */ /* 0x000fe20003800000 */
[----:B------:R-:W0:Y:S03]  /*7a10*/  S2R R96, SR_TID.X ;  /* 0x0000000000607919 */ /* 0x000e260000002100 */
[----:B------:R-:W-:-:S04]  /*7a20*/  LOP3.LUT R94, R94, 0x1c0, RZ, 0xc0, !PT ;  /* 0x000001c05e5e7812 */ /* 0x000fc800078ec0ff */
[----:B------:R-:W-:Y:S02]  /*7a30*/  SHF.R.U32.HI R94, RZ, 0x3, R94 ;  /* 0x00000003ff5e7819 */ /* 0x000fe4000001165e */
[----:B0-----:R-:W-:-:S04]  /*7a40*/  IADD3 R96, R96, -0x80, RZ ;  /* 0xffffff8060607810 */ /* 0x001fc80007ffe0ff */
[----:B------:R-:W-:-:S04]  /*7a50*/  SHF.R.S32.HI R95, RZ, 0x1f, R96 ;  /* 0x0000001fff5f7819 */ /* 0x000fc80000011460 */
[----:B------:R-:W-:Y:S01]  /*7a60*/  LEA.HI R95, R95, R96, RZ, 0x6 ;  /* 0x000000605f5f7211 */ /* 0x000fe200078f30ff */
[----:B------:R-:W-:-:S04]  /*7a70*/  IMAD.SHL.U32 R96, R22, 0x40, RZ ;  /* 0x0000004016607824 */ /* 0x000fc800078e00ff */
[----:B------:R-:W-:-:S05]  /*7a80*/  IMAD.SHL.U32 R95, R95, 0x8, RZ ;  /* 0x000000085f5f7824 */ /* 0x000fca00078e00ff */
[----:B------:R-:W-:Y:S02]  /*7a90*/  LOP3.LUT R95, R95, 0xfffffe00, RZ, 0xc0, !PT ;  /* 0xfffffe005f5f7812 */ /* 0x000fe400078ec0ff */
        /* <DEDUP_REMOVED lines=8> */
[----:B------:R-:W-:Y:S02]  /*7b20*/  LOP3.LUT R93, R174, 0x38, RZ, 0xc0, !PT ;  /* 0x00000038ae5d7812 */ /* 0x000fe400078ec0ff */
[----:B------:R-:W-:Y:S02]  /*7b30*/  SHF.R.S32.HI R92, RZ, 0x3, R92 ;  /* 0x00000003ff5c7819 */ /* 0x000fe4000001145c */
[----:B------:R-:W-:-:S03]  /*7b40*/  LOP3.LUT R93, R93, 0x1c0, R96, 0xf8, !PT ;  /* 0x000001c05d5d7812 */ /* 0x000fc600078ef860 */
[----:B------:R-:W-:Y:S01]  /*7b50*/  IMAD R92, R92, 0x2c00, R95 ;  /* 0x00002c005c5c7824 */ /* 0x000fe200078e025f */
[----:B------:R-:W-:-:S04]  /*7b60*/  LOP3.LUT R93, R93, R94, RZ, 0x3c, !PT ;  /* 0x0000005e5d5d7212 */ /* 0x000fc800078e3cff */
[----:B------:R-:W-:-:S05]  /*7b70*/  IADD3 R92, R92, R93, RZ ;  /* 0x0000005d5c5c7210 */ /* 0x000fca0007ffe0ff */
[C---:B------:R-:W-:Y:S02]  /*7b80*/  IMAD R96, R23.reuse, 0x5800, R92 ;  /* 0x0000580017607824 */ /* 0x040fe400078e025c */
[----:B------:R-:W-:Y:S02]  /*7b90*/  IMAD R92, R23, 0x5800, R147 ;  /* 0x00005800175c7824 */ /* 0x000fe400078e0293 */
[--C-:B------:R-:W-:Y:S02]  /*7ba0*/  IMAD R96, R96, 0x2, R2.reuse ;  /* 0x0000000260607824 */ /* 0x100fe400078e0202 */
[----:B------:R-:W-:-:S04]  /*7bb0*/  IMAD R92, R92, 0x2, R2 ;  /* 0x000000025c5c7824 */ /* 0x000fc800078e0202 */
[----:B------:R-:W0:Y:S04]  /*7bc0*/  LDS.128 R96, [R96+0x1e400] ;  /* 0x01e4000060607984 */ /* 0x000e280000000c00 */
[----:B------:R-:W3:Y:S01]  /*7bd0*/  LDS.128 R92, [R92+0x1e400] ;  /* 0x01e400005c5c7984 */ /* 0x000ee20000000c00 */
[----:B------:R-:W-:Y:S05]  /*7be0*/  @P3 BRA `(.L_x_7375) ;  /* 0x0000000400683947 */ /* 0x000fea0003800000 */
[----:B0-----:R-:W-:Y:S01]  /*7bf0*/  IMAD.MOV.U32 R177, RZ, RZ, R97 ;  /* 0x000000ffffb17224 */ /* 0x001fe200078e0061 */
[----:B---3--:R-:W-:Y:S01]  /*7c00*/  MOV R176, R93 ;  /* 0x0000005d00b07202 */ /* 0x008fe20000000f00 */
[----:B------:R-:W-:Y:S01]  /*7c10*/  HADD2.F32 R175, -RZ, R175.H0_H0 ;  /* 0x200000afffaf7230 */ /* 0x000fe20000004100 */
[--C-:B------:R-:W-:Y:S01]  /*7c20*/  SHF.R.U64 R44, R44, 0x10, R45.reuse ;  /* 0x000000102c2c7819 */ /* 0x100fe2000000122d */
[----:B------:R-:W-:Y:S01]  /*7c30*/  HADD2.F32 R178, -RZ, R178.H0_H0 ;  /* 0x200000b2ffb27230 */ /* 0x000fe20000004100 */
[----:B------:R-:W-:Y:S01]  /*7c40*/  SHF.R.U32.HI R45, RZ, 0x10, R45 ;  /* 0x00000010ff2d7819 */ /* 0x000fe2000001162d */
[----:B------:R-:W-:Y:S01]  /*7c50*/  HADD2.F32 R93, -RZ, R177.H0_H0 ;  /* 0x200000b1ff5d7230 */ /* 0x000fe20000004100 */
[----:B------:R-:W-:Y:S01]  /*7c60*/  SHF.R.U64 R46, R46, 0x10, R47 ;  /* 0x000000102e2e7819 */ /* 0x000fe2000000122f */
[----:B------:R-:W-:Y:S02]  /*7c70*/  HADD2.F32 R179, -RZ, R176.H0_H0 ;  /* 0x200000b0ffb37230 */ /* 0x000fe40000004100 */
[----:B------:R-:W-:-:S02]  /*7c80*/  HADD2.F32 R45, -RZ, R45.H0_H0 ;  /* 0x2000002dff2d7230 */ /* 0x000fc40000004100 */
[-C--:B------:R-:W-:Y:S01]  /*7c90*/  FMUL.FTZ R97, R93, R175.reuse ;  /* 0x000000af5d617220 */ /* 0x080fe20000410000 */
[----:B------:R-:W-:Y:S02]  /*7ca0*/  HADD2.F32 R46, -RZ, R46.H0_H0 ;  /* 0x2000002eff2e7230 */ /* 0x000fe40000004100 */
[C---:B------:R-:W-:Y:S01]  /*7cb0*/  FMUL.FTZ R175, R179.reuse, R175 ;  /* 0x000000afb3af7220 */ /* 0x040fe20000410000 */
[----:B------:R-:W-:-:S03]  /*7cc0*/  FFMA.FTZ R97, R179, R178, -R97 ;  /* 0x000000b2b3617223 */ /* 0x000fc60000010861 */
[----:B------:R-:W-:Y:S01]  /*7cd0*/  FFMA.FTZ R93, R93, R178, R175 ;  /* 0x000000b25d5d7223 */ /* 0x000fe200000100af */
[--C-:B------:R-:W-:Y:S02]  /*7ce0*/  SHF.R.U32.HI R178, RZ, 0x10, R49.reuse ;  /* 0x00000010ffb27819 */ /* 0x100fe40000011631 */
[----:B------:R-:W-:Y:S01]  /*7cf0*/  SHF.R.U64 R175, R48, 0x10, R49 ;  /* 0x0000001030af7819 */ /* 0x000fe20000001231 */
[----:B------:R-:W-:Y:S02]  /*7d00*/  HADD2.F32 R48, -RZ, R177.H1_H1 ;  /* 0x300000b1ff307230 */ /* 0x000fe40000004100 */
[----:B------:R-:W-:Y:S02]  /*7d10*/  HADD2.F32 R178, -RZ, R178.H0_H0 ;  /* 0x200000b2ffb27230 */ /* 0x000fe40000004100 */
[----:B------:R-:W-:Y:S02]  /*7d20*/  HADD2.F32 R49, -RZ, R176.H1_H1 ;  /* 0x300000b0ff317230 */ /* 0x000fe40000004100 */
[----:B------:R-:W-:-:S02]  /*7d30*/  HADD2.F32 R175, -RZ, R175.H0_H0 ;  /* 0x200000afffaf7230 */ /* 0x000fc40000004100 */
[-C--:B------:R-:W-:Y:S01]  /*7d40*/  FMUL.FTZ R176, R48, R178.reuse ;  /* 0x000000b230b07220 */ /* 0x080fe20000410000 */
[----:B------:R-:W-:-:S03]  /*7d50*/  FMUL.FTZ R178, R49, R178 ;  /* 0x000000b231b27220 */ /* 0x000fc60000410000 */
[-C--:B------:R-:W-:Y:S01]  /*7d60*/  FFMA.FTZ R49, R49, R45.reuse, -R176 ;  /* 0x0000002d31317223 */ /* 0x080fe200000108b0 */
[----:B------:R-:W-:Y:S02]  /*7d70*/  HADD2.F32 R176, -RZ, R190.H0_H0 ;  /* 0x200000beffb07230 */ /* 0x000fe40000004100 */
[----:B------:R-:W-:Y:S01]  /*7d80*/  FFMA.FTZ R45, R48, R45, R178 ;  /* 0x0000002d302d7223 */ /* 0x000fe200000100b2 */
[----:B------:R-:W-:Y:S02]  /*7d90*/  IMAD.MOV.U32 R48, RZ, RZ, R95 ;  /* 0x000000ffff307224 */ /* 0x000fe400078e005f */
[----:B------:R-:W-:Y:S01]  /*7da0*/  HADD2.F32 R178, -RZ, R191.H1_H1 ;  /* 0x300000bfffb27230 */ /* 0x000fe20000004100 */
        /* <DEDUP_REMOVED lines=10> */
[----:B------:R-:W-:-:S03]  /*7e50*/  HADD2.F32 R178, -RZ, R192.H0_H0 ;  /* 0x200000c0ffb27230 */ /* 0x000fc60000004100 */
        /* <DEDUP_REMOVED lines=30> */
[----:B------:R-:W-:-:S02]  /*8040*/  HADD2.F32 R175, -RZ, R191.H0_H0 ;  /* 0x200000bfffaf7230 */ /* 0x000fc40000004100 */
        /* <DEDUP_REMOVED lines=11> */
[----:B------:R-:W-:Y:S01]  /*8100*/  IMAD.MOV.U32 R92, RZ, RZ, R44 ;  /* 0x000000ffff5c7224 */ /* 0x000fe200078e002c */
[----:B------:R-:W-:Y:S01]  /*8110*/  MOV R96, R50 ;  /* 0x0000003200607202 */ /* 0x000fe20000000f00 */
[-C--:B------:R-:W-:Y:S01]  /*8120*/  FFMA.FTZ R51, R94, R46.reuse, -R51 ;  /* 0x0000002e5e337223 */ /* 0x080fe20000010833 */
[----:B------:R-:W-:-:S04]  /*8130*/  FFMA.FTZ R47, R98, R46, R47 ;  /* 0x0000002e622f7223 */ /* 0x000fc8000001002f */
[----:B------:R-:W-:Y:S02]  /*8140*/  F2FP.F16.F32.PACK_AB R51, R51, R99 ;  /* 0x000000633333723e */ /* 0x000fe400000000ff */
[----:B------:R-:W-:Y:S02]  /*8150*/  F2FP.F16.F32.PACK_AB R47, R47, R175 ;  /* 0x000000af2f2f723e */ /* 0x000fe400000000ff */
[----:B------:R-:W-:Y:S01]  /*8160*/  MOV R99, R48 ;  /* 0x0000003000637202 */ /* 0x000fe20000000f00 */
[----:B------:R-:W-:Y:S02]  /*8170*/  IMAD.MOV.U32 R94, RZ, RZ, R51 ;  /* 0x000000ffff5e7224 */ /* 0x000fe400078e0033 */
[----:B------:R-:W-:-:S07]  /*8180*/  IMAD.MOV.U32 R98, RZ, RZ, R47 ;  /* 0x000000ffff627224 */ /* 0x000fce00078e002f */
.L_x_7375:
[----:B------:R-:W-:Y:S05]  /*8190*/  BSYNC B2 ;  /* 0x0000000000027941 */ /* 0x000fea0003800000 */
.L_x_7374:
[----:B------:R-:W-:Y:S01]  /*81a0*/  SHF.R.S32.HI R44, RZ, 0x1f, R22 ;  /* 0x0000001fff2c7819 */ /* 0x000fe20000011416 */
[----:B------:R-:W-:Y:S01]  /*81b0*/  ULDC.64 UR4, c[0x0][0x2e8] ;  /* 0x0000ba0000047ab9 */ /* 0x000fe20000000a00 */
[----:B------:R-:W-:Y:S01]  /*81c0*/  ISETP.GE.AND P4, PT, R174, R150, PT ;  /* 0x00000096ae00720c */ /* 0x000fe20003f86270 */
[----:B------:R-:W-:Y:S02]  /*81d0*/  ULDC.64 UR6, c[0x0][0x208] ;  /* 0x0000820000067ab9 */ /* 0x000fe40000000a00 */
[-C--:B--2---:R-:W-:Y:S02]  /*81e0*/  IMAD R46, R44, R138.reuse, RZ ;  /* 0x0000008a2c2e7224 */ /* 0x084fe400078e02ff */
[----:B------:R-:W-:-:S04]  /*81f0*/  IMAD.WIDE.U32 R44, R22, R138, R136 ;  /* 0x0000008a162c7225 */ /* 0x000fc800078e0088 */
[----:B------:R-:W-:-:S04]  /*8200*/  IMAD R46, R22, R139, R46 ;  /* 0x0000008b162e7224 */ /* 0x000fc800078e022e */
[----:B------:R-:W-:Y:S01]  /*8210*/  IMAD.IADD R45, R46, 0x1, R45 ;  /* 0x000000012e2d7824 */ /* 0x000fe200078e022d */
[--C-:B------:R-:W-:Y:S02]  /*8220*/  @!P4 SHF.R.S32.HI R47, RZ, 0x1f, R174.reuse ;  /* 0x0000001fff2fc819 */ /* 0x100fe400000114ae */
[----:B------:R-:W-:-:S04]  /*8230*/  @!P4 IADD3 R174, P5, P6, R100, R44, R174 ;  /* 0x0000002c64aec210 */ /* 0x000fc80007ebe0ae */
[----:B------:R-:W-:Y:S02]  /*8240*/  @!P4 IADD3.X R47, R14, R45, R47, P5, P6 ;  /* 0x0000002d0e2fc210 */ /* 0x000fe40002fec42f */
[----:B------:R-:W-:-:S04]  /*8250*/  IADD3 R46, P5, P6, R100, R44, R20 ;  /* 0x0000002c642e7210 */ /* 0x000fc80007ebe014 */
[----:B------:R-:W-:Y:S02]  /*8260*/  IADD3.X R45, R14, R45, R9, P5, P6 ;  /* 0x0000002d0e2d7210 */ /* 0x000fe40002fec409 */
[----:B------:R-:W-:-:S04]  /*8270*/  LEA R44, P5, R46, UR4, 0x1 ;  /* 0x000000042e2c7c11 */ /* 0x000fc8000f8a08ff */
[----:B------:R-:W-:Y:S02]  /*8280*/  LEA.HI.X R45, R46, UR5, R45, 0x1, P5 ;  /* 0x000000052e2d7c11 */ /* 0x000fe4000a8f0c2d */
[----:B------:R-:W-:-:S03]  /*8290*/  @!P4 LEA R46, P5, R174, UR4, 0x1 ;  /* 0x00000004ae2ecc11 */ /* 0x000fc6000f8a08ff */
[----:B---3--:R3:W-:Y:S01]  /*82a0*/  STG.E.128 desc[UR6][R44.64], R92 ;  /* 0x0000005c2c007986 */ /* 0x0087e2000c101d06 */
[----:B------:R-:W-:-:S05]  /*82b0*/  @!P4 LEA.HI.X R47, R174, UR5, R47, 0x1, P5 ;  /* 0x00000005ae2fcc11 */ /* 0x000fca000a8f0c2f */
[----:B0-----:R3:W-:Y:S04]  /*82c0*/  @!P4 STG.E.128 desc[UR6][R46.64], R96 ;  /* 0x000000602e00c986 */ /* 0x0017e8000c101d06 */
.L_x_7373:
[----:B------:R-:W-:Y:S05]  /*82d0*/  BSYNC B1 ;  /* 0x0000000000017941 */ /* 0x000fea0003800000 */
.L_x_7372:
[----:B------:R-:W-:Y:S01]  /*82e0*/  VIADD R175, R22, 0x20 ;  /* 0x0000002016af7836 */ /* 0x000fe20000000000 */
[----:B------:R-:W-:Y:S04]  /*82f0*/  BSSY B1, `(.L_x_7376) ;  /* 0x000008e000017945 */ /* 0x000fe80003800000 */
[----:B------:R-:W-:-:S13]  /*8300*/  ISETP.GE.OR P4, PT, R175, R4, P0 ;  /* 0x00000004af00720c */ /* 0x000fda0000786670 */
[----:B------:R-:W-:Y:S05]  /*8310*/  @P4 BRA `(.L_x_7377) ;  /* 0x00000008002c4947 */ /* 0x000fea0003800000 */
[----:B---3--:R-:W3:Y:S04]  /*8320*/  LDL R44, [R1+0x4] ;  /* 0x00000400012c7983 */ /* 0x008ee80000100800 */
[----:B------:R-:W4:Y:S01]  /*8330*/  LDL R47, [R1+0x3c] ;  /* 0x00003c00012f7983 */ /* 0x000f220000100800 */
[C---:B------:R-:W-:Y:S01]  /*8340*/  IADD3 R46, R22.reuse, 0x20, RZ ;  /* 0x00000020162e7810 */ /* 0x040fe20007ffe0ff */
[----:B------:R-:W-:Y:S01]  /*8350*/  VIADD R48, R22, 0x20 ;  /* 0x0000002016307836 */ /* 0x000fe20000000000 */
[----:B------:R-:W-:Y:S03]  /*8360*/  BSSY B2, `(.L_x_7378) ;  /* 0x0000074000027945 */ /* 0x000fe60003800000 */
[----:B------:R-:W-:-:S02]  /*8370*/  IMAD.SHL.U32 R46, R46, 0x40, RZ ;  /* 0x000000402e2e7824 */ /* 0x000fc400078e00ff */
[----:B------:R-:W-:-:S03]  /*8380*/  IMAD.SHL.U32 R48, R48, 0x40, RZ ;  /* 0x0000004030307824 */ /* 0x000fc600078e00ff */
[----:B------:R-:W-:Y:S02]  /*8390*/  LOP3.LUT R46, R46, 0x1c0, RZ, 0xc0, !PT ;  /* 0x000001c02e2e7812 */ /* 0x000fe400078ec0ff */
[----:B------:R-:W-:Y:S02]  /*83a0*/  LOP3.LUT R48, R48, 0x1c0, RZ, 0xc0, !PT ;  /* 0x000001c030307812 */ /* 0x000fe400078ec0ff */
[----:B------:R-:W-:Y:S02]  /*83b0*/  SHF.R.U32.HI R46, RZ, 0x3, R46 ;  /* 0x00000003ff2e7819 */ /* 0x000fe4000001162e */
        /* <DEDUP_REMOVED lines=10> */
[----:B----4-:R-:W-:Y:S01]  /*8460*/  IMAD R45, R45, 0x2c00, R47 ;  /* 0x00002c002d2d7824 */ /* 0x010fe200078e022f */
[----:B------:R-:W-:Y:S01]  /*8470*/  LOP3.LUT R44, R44, R46, RZ, 0x3c, !PT ;  /* 0x0000002e2c2c7212 */ /* 0x000fe200078e3cff */
[----:B------:R-:W-:-:S03]  /*8480*/  IMAD R47, R23, 0x5800, R146 ;  /* 0x00005800172f7824 */ /* 0x000fc600078e0292 */
[----:B------:R-:W-:-:S05]  /*8490*/  IADD3 R44, R45, R44, RZ ;  /* 0x0000002c2d2c7210 */ /* 0x000fca0007ffe0ff */
[----:B------:R-:W-:Y:S02]  /*84a0*/  IMAD R45, R23, 0x5800, R44 ;  /* 0x00005800172d7824 */ /* 0x000fe400078e022c */
[--C-:B------:R-:W-:Y:S02]  /*84b0*/  IMAD R44, R47, 0x2, R2.reuse ;  /* 0x000000022f2c7824 */ /* 0x100fe400078e0202 */
[----:B------:R-:W-:-:S04]  /*84c0*/  IMAD R48, R45, 0x2, R2 ;  /* 0x000000022d307824 */ /* 0x000fc800078e0202 */
[----:B------:R-:W0:Y:S04]  /*84d0*/  LDS.128 R44, [R44+0x1e400] ;  /* 0x01e400002c2c7984 */ /* 0x000e280000000c00 */
[----:B------:R-:W3:Y:S01]  /*84e0*/  LDS.128 R48, [R48+0x1e400] ;  /* 0x01e4000030307984 */ /* 0x000ee20000000c00 */
[----:B------:R-:W-:Y:S05]  /*84f0*/  @P3 BRA `(.L_x_7379) ;  /* 0x0000000400683947 */ /* 0x000fea0003800000 */
[----:B---3--:R-:W-:Y:S01]  /*8500*/  IMAD.MOV.U32 R95, RZ, RZ, R49 ;  /* 0x000000ffff5f7224 */ /* 0x008fe200078e0031 */
[----:B0-----:R-:W-:Y:S01]  /*8510*/  MOV R49, R45 ;  /* 0x0000002d00317202 */ /* 0x001fe20000000f00 */
[----:B------:R-:W-:Y:S01]  /*8520*/  HADD2.F32 R96, -RZ, R194.H1_H1 ;  /* 0x300000c2ff607230 */ /* 0x000fe20000004100 */
[----:B------:R-:W-:Y:S01]  /*8530*/  SHF.R.U64 R52, R52, 0x10, R53 ;  /* 0x0000001034347819 */ /* 0x000fe20000001235 */
[----:B------:R-:W-:Y:S01]  /*8540*/  HADD2.F32 R45, -RZ, R193.H0_H0 ;  /* 0x200000c1ff2d7230 */ /* 0x000fe20000004100 */
[----:B------:R-:W-:Y:S01]  /*8550*/  SHF.R.U64 R58, R58, 0x10, R59 ;  /* 0x000000103a3a7819 */ /* 0x000fe2000000123b */
[----:B------:R-:W-:Y:S01]  /*8560*/  HADD2.F32 R93, -RZ, R95.H0_H0 ;  /* 0x2000005fff5d7230 */ /* 0x000fe20000004100 */
[----:B------:R-:W-:Y:S01]  /*8570*/  SHF.R.U64 R54, R54, 0x10, R55 ;  /* 0x0000001036367819 */ /* 0x000fe20000001237 */
[--C-:B------:R-:W-:Y:S02]  /*8580*/  HADD2.F32 R94, -RZ, R49.reuse.H0_H0 ;  /* 0x20000031ff5e7230 */ /* 0x100fe40000004100 */
        /* <DEDUP_REMOVED lines=11> */
[----:B------:R-:W-:Y:S01]  /*8640*/  HADD2.F32 R54, -RZ, R54.H0_H0 ;  /* 0x20000036ff367230 */ /* 0x000fe20000004100 */
[----:B------:R-:W-:Y:S01]  /*8650*/  SHF.R.U64 R57, R56, 0x10, R57 ;  /* 0x0000001038397819 */ /* 0x000fe20000001239 */
[----:B------:R-:W-:-:S02]  /*8660*/  HADD2.F32 R96, -RZ, R96.H0_H0 ;  /* 0x20000060ff607230 */ /* 0x000fc40000004100 */
[----:B------:R-:W-:Y:S02]  /*8670*/  HADD2.F32 R95, -RZ, R95.H0_H0 ;  /* 0x2000005fff5f7230 */ /* 0x000fe40000004100 */
[----:B------:R-:W-:Y:S02]  /*8680*/  HADD2.F32 R56, -RZ, R47.H0_H0 ;  /* 0x2000002fff387230 */ /* 0x000fe40000004100 */
[-C--:B------:R-:W-:Y:S01]  /*8690*/  FMUL.FTZ R97, R45, R96.reuse ;  /* 0x000000602d617220 */ /* 0x080fe20000410000 */
[C---:B------:R-:W-:Y:S01]  /*86a0*/  FMUL.FTZ R96, R49.reuse, R96 ;  /* 0x0000006031607220 */ /* 0x040fe20000410000 */
[----:B------:R-:W-:Y:S02]  /*86b0*/  HADD2.F32 R57, -RZ, R57.H0_H0 ;  /* 0x20000039ff397230 */ /* 0x000fe40000004100 */
[-C--:B------:R-:W-:Y:S01]  /*86c0*/  FFMA.FTZ R49, R49, R95.reuse, -R97 ;  /* 0x0000005f31317223 */ /* 0x080fe20000010861 */
[----:B------:R-:W-:Y:S01]  /*86d0*/  FFMA.FTZ R45, R45, R95, R96 ;  /* 0x0000005f2d2d7223 */ /* 0x000fe20000010060 */
[----:B------:R-:W-:-:S02]  /*86e0*/  HADD2.F32 R97, -RZ, R193.H1_H1 ;  /* 0x300000c1ff617230 */ /* 0x000fc40000004100 */
[--C-:B------:R-:W-:Y:S01]  /*86f0*/  HADD2.F32 R95, -RZ, R51.reuse.H0_H0 ;  /* 0x20000033ff5f7230 */ /* 0x100fe20000004100 */
[----:B------:R-:W-:Y:S01]  /*8700*/  F2FP.F16.F32.PACK_AB R49, R49, R94 ;  /* 0x0000005e3131723e */ /* 0x000fe200000000ff */
[----:B------:R-:W-:Y:S01]  /*8710*/  HADD2.F32 R96, -RZ, R192.H1_H1 ;  /* 0x300000c0ff607230 */ /* 0x000fe20000004100 */
[----:B------:R-:W-:Y:S02]  /*8720*/  F2FP.F16.F32.PACK_AB R93, R45, R93 ;  /* 0x0000005d2d5d723e */ /* 0x000fe400000000ff */
[CC--:B------:R-:W-:Y:S01]  /*8730*/  FMUL.FTZ R98, R95.reuse, R97.reuse ;  /* 0x000000615f627220 */ /* 0x0c0fe20000410000 */
[C---:B------:R-:W-:Y:S01]  /*8740*/  FMUL.FTZ R97, R56.reuse, R97 ;  /* 0x0000006138617220 */ /* 0x040fe20000410000 */
[----:B------:R-:W-:Y:S01]  /*8750*/  IMAD.MOV.U32 R45, RZ, RZ, R49 ;  /* 0x000000ffff2d7224 */ /* 0x000fe200078e0031 */
[----:B------:R-:W-:Y:S01]  /*8760*/  MOV R49, R93 ;  /* 0x0000005d00317202 */ /* 0x000fe20000000f00 */
[-C--:B------:R-:W-:Y:S01]  /*8770*/  FFMA.FTZ R56, R56, R96.reuse, -R98 ;  /* 0x0000006038387223 */ /* 0x080fe20000010862 */
[----:B------:R-:W-:Y:S01]  /*8780*/  FFMA.FTZ R97, R95, R96, R97 ;  /* 0x000000605f617223 */ /* 0x000fe20000010061 */
[----:B------:R-:W-:Y:S01]  /*8790*/  SHF.R.U32.HI R96, RZ, 0x10, R59 ;  /* 0x00000010ff607819 */ /* 0x000fe2000001163b */
[----:B------:R-:W-:Y:S01]  /*87a0*/  HADD2.F32 R95, -RZ, R51.H1_H1 ;  /* 0x30000033ff5f7230 */ /* 0x000fe20000004100 */
[----:B------:R-:W-:-:S03]  /*87b0*/  SHF.R.U32.HI R98, RZ, 0x10, R55 ;  /* 0x00000010ff627819 */ /* 0x000fc60000011637 */
[----:B------:R-:W-:Y:S02]  /*87c0*/  HADD2.F32 R51, -RZ, R96.H0_H0 ;  /* 0x20000060ff337230 */ /* 0x000fe40000004100 */
[----:B------:R-:W-:Y:S02]  /*87d0*/  HADD2.F32 R96, -RZ, R47.H1_H1 ;  /* 0x3000002fff607230 */ /* 0x000fe40000004100 */
[----:B------:R-:W-:Y:S02]  /*87e0*/  HADD2.F32 R47, -RZ, R98.H0_H0 ;  /* 0x20000062ff2f7230 */ /* 0x000fe40000004100 */
[-C--:B------:R-:W-:Y:S01]  /*87f0*/  FMUL.FTZ R98, R95, R51.reuse ;  /* 0x000000335f627220 */ /* 0x080fe20000410000 */
[----:B------:R-:W-:-:S03]  /*8800*/  FMUL.FTZ R99, R96, R51 ;  /* 0x0000003360637220 */ /* 0x000fc60000410000 */
[-C--:B------:R-:W-:Y:S01]  /*8810*/  FFMA.FTZ R51, R96, R47.reuse, -R98 ;  /* 0x0000002f60337223 */ /* 0x080fe20000010862 */
[----:B------:R-:W-:Y:S02]  /*8820*/  HADD2.F32 R98, -RZ, R44.H0_H0 ;  /* 0x2000002cff627230 */ /* 0x000fe40000004100 */
[----:B------:R-:W-:Y:S01]  /*8830*/  FFMA.FTZ R47, R95, R47, R99 ;  /* 0x0000002f5f2f7223 */ /* 0x000fe20000010063 */
[--C-:B------:R-:W-:Y:S02]  /*8840*/  HADD2.F32 R95, -RZ, R48.reuse.H0_H0 ;  /* 0x20000030ff5f7230 */ /* 0x100fe40000004100 */
[----:B------:R-:W-:Y:S01]  /*8850*/  HADD2.F32 R48, -RZ, R48.H1_H1 ;  /* 0x30000030ff307230 */ /* 0x000fe20000004100 */
[----:B------:R-:W-:Y:S01]  /*8860*/  F2FP.F16.F32.PACK_AB R51, R51, R56 ;  /* 0x000000383333723e */ /* 0x000fe200000000ff */
[----:B------:R-:W-:Y:S02]  /*8870*/  HADD2.F32 R44, -RZ, R44.H1_H1 ;  /* 0x3000002cff2c7230 */ /* 0x000fe40000004100 */
[----:B------:R-:W-:Y:S01]  /*8880*/  FMUL.FTZ R99, R95, R174 ;  /* 0x000000ae5f637220 */ /* 0x000fe20000410000 */
[----:B------:R-:W-:-:S02]  /*8890*/  HADD2.F32 R96, -RZ, R189.H0_H0 ;  /* 0x200000bdff607230 */ /* 0x000fc40000004100 */
[----:B------:R-:W-:Y:S01]  /*88a0*/  FMUL.FTZ R174, R98, R174 ;  /* 0x000000ae62ae7220 */ /* 0x000fe20000410000 */
[-C--:B------:R-:W-:Y:S01]  /*88b0*/  FMUL.FTZ R53, R48, R57.reuse ;  /* 0x0000003930357220 */ /* 0x080fe20000410000 */
[C---:B------:R-:W-:Y:S01]  /*88c0*/  FMUL.FTZ R57, R44.reuse, R57 ;  /* 0x000000392c397220 */ /* 0x040fe20000410000 */
[----:B------:R-:W-:Y:S01]  /*88d0*/  F2FP.F16.F32.PACK_AB R97, R47, R97 ;  /* 0x000000612f61723e */ /* 0x000fe200000000ff */
[----:B------:R-:W-:Y:S01]  /*88e0*/  FFMA.FTZ R174, R95, R96, R174 ;  /* 0x000000605fae7223 */ /* 0x000fe200000100ae */
[-C--:B------:R-:W-:Y:S01]  /*88f0*/  FFMA.FTZ R53, R44, R52.reuse, -R53 ;  /* 0x000000342c357223 */ /* 0x080fe20000010835 */
[----:B------:R-:W-:Y:S01]  /*8900*/  FFMA.FTZ R57, R48, R52, R57 ;  /* 0x0000003430397223 */ /* 0x000fe20000010039 */
[----:B------:R-:W-:Y:S02]  /*8910*/  HADD2.F32 R95, -RZ, R188.H1_H1 ;  /* 0x300000bcff5f7230 */ /* 0x000fe40000004100 */
[----:B------:R-:W-:Y:S01]  /*8920*/  FFMA.FTZ R99, R98, R96, -R99 ;  /* 0x0000006062637223 */ /* 0x000fe20000010863 */
[----:B------:R-:W-:-:S02]  /*8930*/  HADD2.F32 R44, -RZ, R50.H0_H0 ;  /* 0x20000032ff2c7230 */ /* 0x000fc40000004100 */
[----:B------:R-:W-:Y:S01]  /*8940*/  HADD2.F32 R52, -RZ, R46.H0_H0 ;  /* 0x2000002eff347230 */ /* 0x000fe20000004100 */
[----:B------:R-:W-:Y:S01]  /*8950*/  F2FP.F16.F32.PACK_AB R57, R57, R174 ;  /* 0x000000ae3939723e */ /* 0x000fe200000000ff */
[----:B------:R-:W-:Y:S02]  /*8960*/  HADD2.F32 R48, -RZ, R188.H0_H0 ;  /* 0x200000bcff307230 */ /* 0x000fe40000004100 */
        /* <DEDUP_REMOVED lines=8> */
[C---:B------:R-:W-:Y:S01]  /*89f0*/  FMUL.FTZ R58, R46.reuse, R58 ;  /* 0x0000003a2e3a7220 */ /* 0x040fe20000410000 */
[----:B------:R-:W-:Y:S01]  /*8a00*/  IMAD.MOV.U32 R47, RZ, RZ, R51 ;  /* 0x000000ffff2f7224 */ /* 0x000fe200078e0033 */
[----:B------:R-:W-:Y:S01]  /*8a10*/  MOV R51, R97 ;  /* 0x0000006100337202 */ /* 0x000fe20000000f00 */
[-C--:B------:R-:W-:Y:S01]  /*8a20*/  FFMA.FTZ R44, R46, R54.reuse, -R44 ;  /* 0x000000362e2c7223 */ /* 0x080fe2000001082c */
[----:B------:R-:W-:Y:S01]  /*8a30*/  FFMA.FTZ R58, R50, R54, R58 ;  /* 0x00000036323a7223 */ /* 0x000fe2000001003a */
[----:B------:R-:W-:-:S03]  /*8a40*/  IMAD.MOV.U32 R48, RZ, RZ, R57 ;  /* 0x000000ffff307224 */ /* 0x000fc600078e0039 */
[----:B------:R-:W-:Y:S01]  /*8a50*/  F2FP.F16.F32.PACK_AB R59, R44, R59 ;  /* 0x0000003b2c3b723e */ /* 0x000fe200000000ff */
[----:B------:R-:W-:Y:S01]  /*8a60*/  IMAD.MOV.U32 R44, RZ, RZ, R53 ;  /* 0x000000ffff2c7224 */ /* 0x000fe200078e0035 */
[----:B------:R-:W-:-:S03]  /*8a70*/  F2FP.F16.F32.PACK_AB R58, R58, R95 ;  /* 0x0000005f3a3a723e */ /* 0x000fc600000000ff */
[----:B------:R-:W-:Y:S02]  /*8a80*/  IMAD.MOV.U32 R46, RZ, RZ, R59 ;  /* 0x000000ffff2e7224 */ /* 0x000fe400078e003b */
[----:B------:R-:W-:-:S07]  /*8a90*/  IMAD.MOV.U32 R50, RZ, RZ, R58 ;  /* 0x000000ffff327224 */ /* 0x000fce00078e003a */
.L_x_7379:
[----:B------:R-:W-:Y:S05]  /*8aa0*/  BSYNC B2 ;  /* 0x0000000000027941 */ /* 0x000fea0003800000 */
.L_x_7378:
[-C--:B--2---:R-:W-:Y:S01]  /*8ab0*/  IMAD R54, R155, R138.reuse, RZ ;  /* 0x0000008a9b367224 */ /* 0x084fe200078e02ff */
[----:B------:R-:W-:Y:S01]  /*8ac0*/  ULDC.64 UR4, c[0x0][0x2e8] ;  /* 0x0000ba0000047ab9 */ /* 0x000fe20000000a00 */
[----:B------:R-:W-:Y:S01]  /*8ad0*/  IMAD.WIDE.U32 R52, R175, R138, R136 ;  /* 0x0000008aaf347225 */ /* 0x000fe200078e0088 */
[----:B------:R-:W-:-:S03]  /*8ae0*/  ULDC.64 UR6, c[0x0][0x208] ;  /* 0x0000820000067ab9 */ /* 0x000fc60000000a00 */
[----:B------:R-:W-:-:S04]  /*8af0*/  IMAD R55, R175, R139, R54 ;  /* 0x0000008baf377224 */ /* 0x000fc800078e0236 */
[----:B------:R-:W-:Y:S01]  /*8b00*/  IMAD.IADD R55, R53, 0x1, R55 ;  /* 0x0000000135377824 */ /* 0x000fe200078e0237 */
[----:B------:R-:W-:-:S04]  /*8b10*/  IADD3 R53, P4, P5, R100, R52, R20 ;  /* 0x0000003464357210 */ /* 0x000fc80007d9e014 */
[----:B------:R-:W-:Y:S02]  /*8b20*/  IADD3.X R54, R14, R55, R9, P4, P5 ;  /* 0x000000370e367210 */ /* 0x000fe400027ea409 */
[----:B------:R-:W-:-:S13]  /*8b30*/  ISETP.GE.AND P4, PT, R92, R150, PT ;  /* 0x000000965c00720c */ /* 0x000fda0003f86270 */
[--C-:B------:R-:W-:Y:S02]  /*8b40*/  @!P4 SHF.R.S32.HI R56, RZ, 0x1f, R92.reuse ;  /* 0x0000001fff38c819 */ /* 0x100fe4000001145c */
[----:B------:R-:W-:-:S04]  /*8b50*/  @!P4 IADD3 R92, P5, P6, R100, R52, R92 ;  /* 0x00000034645cc210 */ /* 0x000fc80007ebe05c */
[----:B------:R-:W-:Y:S02]  /*8b60*/  @!P4 IADD3.X R56, R14, R55, R56, P5, P6 ;  /* 0x000000370e38c210 */ /* 0x000fe40002fec438 */
[----:B------:R-:W-:-:S04]  /*8b70*/  LEA R52, P5, R53, UR4, 0x1 ;  /* 0x0000000435347c11 */ /* 0x000fc8000f8a08ff */
[----:B------:R-:W-:Y:S02]  /*8b80*/  LEA.HI.X R53, R53, UR5, R54, 0x1, P5 ;  /* 0x0000000535357c11 */ /* 0x000fe4000a8f0c36 */
[----:B------:R-:W-:-:S03]  /*8b90*/  @!P4 LEA R54, P5, R92, UR4, 0x1 ;  /* 0x000000045c36cc11 */ /* 0x000fc6000f8a08ff */
[----:B0-----:R0:W-:Y:S01]  /*8ba0*/  STG.E.128 desc[UR6][R52.64], R44 ;  /* 0x0000002c34007986 */ /* 0x0011e2000c101d06 */
[----:B------:R-:W-:-:S05]  /*8bb0*/  @!P4 LEA.HI.X R55, R92, UR5, R56, 0x1, P5 ;  /* 0x000000055c37cc11 */ /* 0x000fca000a8f0c38 */
[----:B---3--:R0:W-:Y:S04]  /*8bc0*/  @!P4 STG.E.128 desc[UR6][R54.64], R48 ;  /* 0x000000303600c986 */ /* 0x0081e8000c101d06 */
.L_x_7377:
[----:B------:R-:W-:Y:S05]  /*8bd0*/  BSYNC B1 ;  /* 0x0000000000017941 */ /* 0x000fea0003800000 */
.L_x_7376:
[----:B0--3--:R-:W-:Y:S01]  /*8be0*/  VIADD R45, R22, 0x40 ;  /* 0x00000040162d7836 */ /* 0x009fe20000000000 */
[----:B------:R-:W-:Y:S04]  /*8bf0*/  BSSY B1, `(.L_x_7380) ;  /* 0x0000087000017945 */ /* 0x000fe80003800000 */
[----:B------:R-:W-:-:S13]  /*8c00*/  ISETP.GE.OR P4, PT, R45, R4, P0 ;  /* 0x000000042d00720c */ /* 0x000fda0000786670 */
[----:B------:R-:W-:Y:S05]  /*8c10*/  @P4 BRA `(.L_x_7381) ;  /* 0x0000000800104947 */ /* 0x000fea0003800000 */
[----:B------:R-:W3:Y:S04]  /*8c20*/  LDL R44, [R1+0x4] ;  /* 0x00000400012c7983 */ /* 0x000ee80000100800 */
[----:B------:R-:W4:Y:S01]  /*8c30*/  LDL R47, [R1+0x38] ;  /* 0x00003800012f7983 */ /* 0x000f220000100800 */
[----:B--2---:R-:W-:Y:S01]  /*8c40*/  IMAD.WIDE.U32 R52, R45, R138, R136 ;  /* 0x0000008a2d347225 */ /* 0x004fe200078e0088 */
[----:B------:R-:W-:Y:S03]  /*8c50*/  BSSY B2, `(.L_x_7382) ;  /* 0x0000074000027945 */ /* 0x000fe60003800000 */
[----:B------:R-:W-:Y:S01]  /*8c60*/  VIADD R46, R22, 0x40 ;  /* 0x00000040162e7836 */ /* 0x000fe20000000000 */
[----:B------:R-:W-:Y:S01]  /*8c70*/  IADD3 R54, P4, P5, R100, R52, R20 ;  /* 0x0000003464367210 */ /* 0x000fe20007d9e014 */
[----:B------:R-:W-:-:S02]  /*8c80*/  VIADD R48, R22, 0x40 ;  /* 0x0000004016307836 */ /* 0x000fc40000000000 */
[----:B------:R-:W-:-:S03]  /*8c90*/  IMAD.SHL.U32 R46, R46, 0x40, RZ ;  /* 0x000000402e2e7824 */ /* 0x000fc600078e00ff */
[----:B------:R-:W-:Y:S02]  /*8ca0*/  SHF.L.U32 R48, R48, 0x6, RZ ;  /* 0x0000000630307819 */ /* 0x000fe400000006ff */
[----:B------:R-:W-:Y:S02]  /*8cb0*/  LOP3.LUT R46, R46, 0x1c0, RZ, 0xc0, !PT ;  /* 0x000001c02e2e7812 */ /* 0x000fe400078ec0ff */
[----:B------:R-:W-:Y:S02]  /*8cc0*/  LOP3.LUT R48, R48, 0x1c0, RZ, 0xc0, !PT ;  /* 0x000001c030307812 */ /* 0x000fe400078ec0ff */
[----:B------:R-:W-:Y:S02]  /*8cd0*/  SHF.R.U32.HI R46, RZ, 0x3, R46 ;  /* 0x00000003ff2e7819 */ /* 0x000fe4000001162e */
[----:B---3--:R-:W-:Y:S01]  /*8ce0*/  LOP3.LUT P6, RZ, R44, 0x1, RZ, 0xc0, !PT ;  /* 0x000000012cff7812 */ /* 0x008fe200078cc0ff */
[----:B------:R-:W-:-:S04]  /*8cf0*/  IMAD R44, R154, R138, RZ ;  /* 0x0000008a9a2c7224 */ /* 0x000fc800078e02ff */
[----:B------:R-:W-:Y:S01]  /*8d00*/  IMAD R45, R45, R139, R44 ;  /* 0x0000008b2d2d7224 */ /* 0x000fe200078e022c */
[----:B------:R-:W-:-:S03]  /*8d10*/  SEL R44, R122, R151, !P6 ;  /* 0x000000977a2c7207 */ /* 0x000fc60007000000 */
[----:B------:R-:W-:Y:S01]  /*8d20*/  IMAD.IADD R56, R53, 0x1, R45 ;  /* 0x0000000135387824 */ /* 0x000fe200078e022d */
[----:B------:R-:W-:-:S04]  /*8d30*/  SHF.R.S32.HI R45, RZ, 0x1f, R44 ;  /* 0x0000001fff2d7819 */ /* 0x000fc8000001142c */
[----:B------:R-:W-:Y:S02]  /*8d40*/  LEA.HI R45, R45, R44, RZ, 0x4 ;  /* 0x0000002c2d2d7211 */ /* 0x000fe400078f20ff */
[----:B------:R-:W-:Y:S02]  /*8d50*/  IADD3.X R55, R14, R56, R9, P4, P5 ;  /* 0x000000380e377210 */ /* 0x000fe400027ea409 */
[----:B------:R-:W-:-:S04]  /*8d60*/  LEA.HI.SX32 R45, R45, R10, 0x1c ;  /* 0x0000000a2d2d7211 */ /* 0x000fc800078fe2ff */
[----:B------:R-:W-:Y:S02]  /*8d70*/  SHF.R.S32.HI R44, RZ, 0x1f, R45 ;  /* 0x0000001fff2c7819 */ /* 0x000fe4000001142d */
[----:B------:R-:W-:Y:S02]  /*8d80*/  SHF.L.U32 R57, R45, 0x3, RZ ;  /* 0x000000032d397819 */ /* 0x000fe400000006ff */
[----:B------:R-:W-:-:S04]  /*8d90*/  LEA.HI R44, R44, R45, RZ, 0x3 ;  /* 0x0000002d2c2c7211 */ /* 0x000fc800078f18ff */
[----:B------:R-:W-:Y:S02]  /*8da0*/  SHF.R.S32.HI R45, RZ, 0x3, R44 ;  /* 0x00000003ff2d7819 */ /* 0x000fe4000001142c */
[----:B------:R-:W-:-:S03]  /*8db0*/  LOP3.LUT R44, R48, 0x38, R57, 0xf8, !PT ;  /* 0x00000038302c7812 */ /* 0x000fc600078ef839 */
[----:B----4-:R-:W-:Y:S01]  /*8dc0*/  IMAD R45, R45, 0x2c00, R47 ;  /* 0x00002c002d2d7824 */ /* 0x010fe200078e022f */
        /* <DEDUP_REMOVED lines=9> */
[----:B------:R-:W-:Y:S01]  /*8e60*/  HADD2.F32 R93, -RZ, R187.H1_H1 ;  /* 0x300000bbff5d7230 */ /* 0x000fe20000004100 */
[----:B------:R-:W-:Y:S01]  /*8e70*/  SHF.R.U64 R64, R64, 0x10, R65 ;  /* 0x0000001040407819 */ /* 0x000fe20000001241 */
[----:B--2---:R-:W-:Y:S01]  /*8e80*/  HADD2.F32 R59, -RZ, R49.H0_H0 ;  /* 0x20000031ff3b7230 */ /* 0x004fe20000004100 */
[----:B------:R-:W-:Y:S01]  /*8e90*/  SHF.R.U64 R60, R60, 0x10, R61 ;  /* 0x000000103c3c7819 */ /* 0x000fe2000000123d */
[----:B0-----:R-:W-:Y:S01]  /*8ea0*/  HADD2.F32 R92, -RZ, R45.H0_H0 ;  /* 0x2000002dff5c7230 */ /* 0x001fe20000004100 */
[----:B------:R-:W-:Y:S01]  /*8eb0*/  SHF.R.U64 R66, R66, 0x10, R67 ;  /* 0x0000001042427819 */ /* 0x000fe20000001243 */
[----:B------:R-:W-:Y:S02]  /*8ec0*/  HADD2.F32 R58, -RZ, R187.H0_H0 ;  /* 0x200000bbff3a7230 */ /* 0x000fe40000004100 */
[-C--:B------:R-:W-:Y:S01]  /*8ed0*/  FMUL.FTZ R94, R59, R93.reuse ;  /* 0x0000005d3b5e7220 */ /* 0x080fe20000410000 */
[----:B------:R-:W-:Y:S02]  /*8ee0*/  HADD2.F32 R49, -RZ, R49.H1_H1 ;  /* 0x30000031ff317230 */ /* 0x000fe40000004100 */
[----:B------:R-:W-:Y:S01]  /*8ef0*/  FMUL.FTZ R93, R92, R93 ;  /* 0x0000005d5c5d7220 */ /* 0x000fe20000410000 */
[----:B------:R-:W-:-:S02]  /*8f00*/  HADD2.F32 R95, -RZ, R186.H1_H1 ;  /* 0x300000baff5f7230 */ /* 0x000fc40000004100 */
[-C--:B------:R-:W-:Y:S01]  /*8f10*/  FFMA.FTZ R92, R92, R58.reuse, -R94 ;  /* 0x0000003a5c5c7223 */ /* 0x080fe2000001085e */
[----:B------:R-:W-:Y:S01]  /*8f20*/  SHF.R.U32.HI R94, RZ, 0x10, R61 ;  /* 0x00000010ff5e7819 */ /* 0x000fe2000001163d */
[----:B------:R-:W-:Y:S01]  /*8f30*/  FFMA.FTZ R59, R59, R58, R93 ;  /* 0x0000003a3b3b7223 */ /* 0x000fe2000001005d */
[----:B------:R-:W-:Y:S01]  /*8f40*/  SHF.R.U32.HI R93, RZ, 0x10, R65 ;  /* 0x00000010ff5d7819 */ /* 0x000fe20000011641 */
[----:B------:R-:W-:Y:S01]  /*8f50*/  HADD2.F32 R58, -RZ, R45.H1_H1 ;  /* 0x3000002dff3a7230 */ /* 0x000fe20000004100 */
[----:B------:R-:W-:Y:S01]  /*8f60*/  SHF.R.U64 R62, R62, 0x10, R63 ;  /* 0x000000103e3e7819 */ /* 0x000fe2000000123f */
[----:B------:R-:W-:Y:S02]  /*8f70*/  HADD2.F32 R45, -RZ, R94.H0_H0 ;  /* 0x2000005eff2d7230 */ /* 0x000fe40000004100 */
[----:B------:R-:W-:Y:S02]  /*8f80*/  HADD2.F32 R93, -RZ, R93.H0_H0 ;  /* 0x2000005dff5d7230 */ /* 0x000fe40000004100 */
[----:B------:R-:W-:-:S02]  /*8f90*/  HADD2.F32 R98, -RZ, R185.H1_H1 ;  /* 0x300000b9ff627230 */ /* 0x000fc40000004100 */
[----:B------:R-:W-:Y:S02]  /*8fa0*/  HADD2.F32 R64, -RZ, R64.H0_H0 ;  /* 0x20000040ff407230 */ /* 0x000fe40000004100 */
[CC--:B------:R-:W-:Y:S01]  /*8fb0*/  FMUL.FTZ R94, R49.reuse, R93.reuse ;  /* 0x0000005d315e7220 */ /* 0x0c0fe20000410000 */
[C---:B------:R-:W-:Y:S01]  /*8fc0*/  FMUL.FTZ R93, R58.reuse, R93 ;  /* 0x0000005d3a5d7220 */ /* 0x040fe20000410000 */
[----:B------:R-:W-:Y:S02]  /*8fd0*/  HADD2.F32 R61, -RZ, R48.H1_H1 ;  /* 0x30000030ff3d7230 */ /* 0x000fe40000004100 */
[-C--:B------:R-:W-:Y:S01]  /*8fe0*/  FFMA.FTZ R58, R58, R45.reuse, -R94 ;  /* 0x0000002d3a3a7223 */ /* 0x080fe2000001085e */
[----:B------:R-:W-:Y:S01]  /*8ff0*/  FFMA.FTZ R49, R49, R45, R93 ;  /* 0x0000002d31317223 */ /* 0x000fe2000001005d */
[----:B------:R-:W-:Y:S01]  /*9000*/  MOV R45, R51 ;  /* 0x00000033002d7202 */ /* 0x000fe20000000f00 */
[----:B------:R-:W-:Y:S02]  /*9010*/  HADD2.F32 R51, -RZ, R47.H0_H0 ;  /* 0x2000002fff337230 */ /* 0x000fe40000004100 */
[----:B------:R-:W-:Y:S01]  /*9020*/  HADD2.F32 R94, -RZ, R186.H0_H0 ;  /* 0x200000baff5e7230 */ /* 0x000fe20000004100 */
[----:B------:R-:W-:Y:S01]  /*9030*/  F2FP.F16.F32.PACK_AB R58, R58, R92 ;  /* 0x0000005c3a3a723e */ /* 0x000fe200000000ff */
[--C-:B------:R-:W-:Y:S01]  /*9040*/  HADD2.F32 R93, -RZ, R45.reuse.H0_H0 ;  /* 0x2000002dff5d7230 */ /* 0x100fe20000004100 */
[----:B------:R-:W-:Y:S01]  /*9050*/  F2FP.F16.F32.PACK_AB R49, R49, R59 ;  /* 0x0000003b3131723e */ /* 0x000fe200000000ff */
[----:B------:R-:W-:-:S02]  /*9060*/  HADD2.F32 R45, -RZ, R45.H1_H1 ;  /* 0x3000002dff2d7230 */ /* 0x000fc40000004100 */
[----:B------:R-:W-:Y:S02]  /*9070*/  HADD2.F32 R47, -RZ, R47.H1_H1 ;  /* 0x3000002fff2f7230 */ /* 0x000fe40000004100 */
[-C--:B------:R-:W-:Y:S01]  /*9080*/  FMUL.FTZ R96, R93, R95.reuse ;  /* 0x0000005f5d607220 */ /* 0x080fe20000410000 */
[C---:B------:R-:W-:Y:S01]  /*9090*/  FMUL.FTZ R95, R51.reuse, R95 ;  /* 0x0000005f335f7220 */ /* 0x040fe20000410000 */
[----:B------:R-:W-:Y:S02]  /*90a0*/  HADD2.F32 R65, -RZ, R44.H1_H1 ;  /* 0x3000002cff417230 */ /* 0x000fe40000004100 */
[-C--:B------:R-:W-:Y:S01]  /*90b0*/  FFMA.FTZ R51, R51, R94.reuse, -R96 ;  /* 0x0000005e33337223 */ /* 0x080fe20000010860 */
[----:B------:R-:W-:Y:S01]  /*90c0*/  FFMA.FTZ R95, R93, R94, R95 ;  /* 0x0000005e5d5f7223 */ /* 0x000fe2000001005f */
[----:B------:R-:W-:Y:S01]  /*90d0*/  SHF.R.U32.HI R94, RZ, 0x10, R67 ;  /* 0x00000010ff5e7819 */ /* 0x000fe20000011643 */
[----:B------:R-:W-:Y:S01]  /*90e0*/  HADD2.F32 R60, -RZ, R60.H0_H0 ;  /* 0x2000003cff3c7230 */ /* 0x000fe20000004100 */
        /* <DEDUP_REMOVED lines=10> */
[----:B------:R-:W-:-:S02]  /*9190*/  HADD2.F32 R93, -RZ, R48.H0_H0 ;  /* 0x20000030ff5d7230 */ /* 0x000fc40000004100 */
[----:B------:R-:W-:Y:S02]  /*91a0*/  HADD2.F32 R96, -RZ, R44.H0_H0 ;  /* 0x2000002cff607230 */ /* 0x000fe40000004100 */
[----:B------:R-:W-:Y:S01]  /*91b0*/  FMUL.FTZ R44, R61, R64 ;  /* 0x000000403d2c7220 */ /* 0x000fe20000410000 */
[----:B------:R-:W-:Y:S02]  /*91c0*/  HADD2.F32 R94, -RZ, R185.H0_H0 ;  /* 0x200000b9ff5e7230 */ /* 0x000fe40000004100 */
[----:B------:R-:W-:Y:S01]  /*91d0*/  FMUL.FTZ R97, R93, R98 ;  /* 0x000000625d617220 */ /* 0x000fe20000410000 */
[C---:B------:R-:W-:Y:S01]  /*91e0*/  FMUL.FTZ R64, R65.reuse, R64 ;  /* 0x0000004041407220 */ /* 0x040fe20000410000 */
[----:B------:R-:W-:Y:S01]  /*91f0*/  FMUL.FTZ R98, R96, R98 ;  /* 0x0000006260627220 */ /* 0x000fe20000410000 */
[-C--:B------:R-:W-:Y:S01]  /*9200*/  FFMA.FTZ R44, R65, R60.reuse, -R44 ;  /* 0x0000003c412c7223 */ /* 0x080fe2000001082c */
[----:B------:R-:W-:Y:S02]  /*9210*/  HADD2.F32 R48, -RZ, R184.H0_H0 ;  /* 0x200000b8ff307230 */ /* 0x000fe40000004100 */
[----:B------:R-:W-:Y:S01]  /*9220*/  FFMA.FTZ R61, R61, R60, R64 ;  /* 0x0000003c3d3d7223 */ /* 0x000fe20000010040 */
[----:B------:R-:W-:Y:S01]  /*9230*/  FFMA.FTZ R98, R93, R94, R98 ;  /* 0x0000005e5d627223 */ /* 0x000fe20000010062 */
[----:B------:R-:W-:-:S02]  /*9240*/  HADD2.F32 R65, -RZ, R50.H0_H0 ;  /* 0x20000032ff417230 */ /* 0x000fc40000004100 */
[----:B------:R-:W-:Y:S01]  /*9250*/  FFMA.FTZ R97, R96, R94, -R97 ;  /* 0x0000005e60617223 */ /* 0x000fe20000010861 */
[----:B------:R-:W-:Y:S02]  /*9260*/  HADD2.F32 R93, -RZ, R46.H1_H1 ;  /* 0x3000002eff5d7230 */ /* 0x000fe40000004100 */
[----:B------:R-:W-:Y:S01]  /*9270*/  FMUL.FTZ R46, R67, R66 ;  /* 0x00000042432e7220 */ /* 0x000fe20000410000 */
[----:B------:R-:W-:Y:S02]  /*9280*/  HADD2.F32 R184, -RZ, R184.H1_H1 ;  /* 0x300000b8ffb87230 */ /* 0x000fe40000004100 */
[-C--:B------:R-:W-:Y:S01]  /*9290*/  FMUL.FTZ R60, R65, R48.reuse ;  /* 0x00000030413c7220 */ /* 0x080fe20000410000 */
[----:B------:R-:W-:Y:S02]  /*92a0*/  HADD2.F32 R62, -RZ, R62.H0_H0 ;  /* 0x2000003eff3e7230 */ /* 0x000fe40000004100 */
[----:B------:R-:W-:Y:S01]  /*92b0*/  FMUL.FTZ R48, R63, R48 ;  /* 0x000000303f307220 */ /* 0x000fe20000410000 */
[----:B------:R-:W-:Y:S01]  /*92c0*/  FMUL.FTZ R66, R93, R66 ;  /* 0x000000425d427220 */ /* 0x000fe20000410000 */
[----:B------:R-:W-:Y:S01]  /*92d0*/  FFMA.FTZ R60, R63, R184, -R60 ;  /* 0x000000b83f3c7223 */ /* 0x000fe2000001083c */
[----:B------:R-:W-:Y:S01]  /*92e0*/  F2FP.F16.F32.PACK_AB R98, R61, R98 ;  /* 0x000000623d62723e */ /* 0x000fe200000000ff */
[----:B------:R-:W-:Y:S01]  /*92f0*/  FFMA.FTZ R48, R65, R184, R48 ;  /* 0x000000b841307223 */ /* 0x000fe20000010030 */
[-C--:B------:R-:W-:Y:S01]  /*9300*/  FFMA.FTZ R67, R67, R62.reuse, R66 ;  /* 0x0000003e43437223 */ /* 0x080fe20000010042 */
[----:B------:R-:W-:Y:S01]  /*9310*/  FFMA.FTZ R93, R93, R62, -R46 ;  /* 0x0000003e5d5d7223 */ /* 0x000fe2000001082e */
[----:B------:R-:W-:-:S02]  /*9320*/  F2FP.F16.F32.PACK_AB R47, R47, R51 ;  /* 0x000000332f2f723e */ /* 0x000fc400000000ff */
[----:B------:R-:W-:Y:S01]  /*9330*/  F2FP.F16.F32.PACK_AB R51, R45, R95 ;  /* 0x0000005f2d33723e */ /* 0x000fe200000000ff */
[----:B------:R-:W-:Y:S01]  /*9340*/  IMAD.MOV.U32 R45, RZ, RZ, R58 ;  /* 0x000000ffff2d7224 */ /* 0x000fe200078e003a */
[----:B------:R-:W-:Y:S01]  /*9350*/  F2FP.F16.F32.PACK_AB R50, R67, R48 ;  /* 0x000000304332723e */ /* 0x000fe200000000ff */
[----:B------:R-:W-:Y:S01]  /*9360*/  IMAD.MOV.U32 R48, RZ, RZ, R98 ;  /* 0x000000ffff307224 */ /* 0x000fe200078e0062 */
[----:B------:R-:W-:Y:S02]  /*9370*/  F2FP.F16.F32.PACK_AB R44, R44, R97 ;  /* 0x000000612c2c723e */ /* 0x000fe400000000ff */
[----:B------:R-:W-:-:S07]  /*9380*/  F2FP.F16.F32.PACK_AB R46, R93, R60 ;  /* 0x0000003c5d2e723e */ /* 0x000fce00000000ff */
.L_x_7383:
[----:B------:R-:W-:Y:S05]  /*9390*/  BSYNC B2 ;  /* 0x0000000000027941 */ /* 0x000fea0003800000 */
.L_x_7382:
[----:B------:R-:W-:Y:S01]  /*93a0*/  ISETP.GE.AND P4, PT, R57, R150, PT ;  /* 0x000000963900720c */ /* 0x000fe20003f86270 */
[----:B------:R-:W-:Y:S01]  /*93b0*/  ULDC.64 UR4, c[0x0][0x2e8] ;  /* 0x0000ba0000047ab9 */ /* 0x000fe20000000a00 */
[----:B------:R-:W-:-:S11]  /*93c0*/  ULDC.64 UR6, c[0x0][0x208] ;  /* 0x0000820000067ab9 */ /* 0x000fd60000000a00 */
        /* <DEDUP_REMOVED lines=8> */
[----:B--2---:R0:W-:Y:S04]  /*9450*/  @!P4 STG.E.128 desc[UR6][R54.64], R48 ;  /* 0x000000303600c986 */ /* 0x0041e8000c101d06 */
.L_x_7381:
[----:B------:R-:W-:Y:S05]  /*9460*/  BSYNC B1 ;  /* 0x0000000000017941 */ /* 0x000fea0003800000 */
.L_x_7380:
[----:B0-----:R-:W-:Y:S01]  /*9470*/  VIADD R45, R22, 0x60 ;  /* 0x00000060162d7836 */ /* 0x001fe20000000000 */
[----:B------:R-:W-:Y:S04]  /*9480*/  BSSY B1, `(.L_x_7384) ;  /* 0x0000087000017945 */ /* 0x000fe80003800000 */
[----:B------:R-:W-:-:S13]  /*9490*/  ISETP.GE.OR P4, PT, R45, R4, P0 ;  /* 0x000000042d00720c */ /* 0x000fda0000786670 */
[----:B------:R-:W-:Y:S05]  /*94a0*/  @P4 BRA `(.L_x_7385) ;  /* 0x0000000800104947 */ /* 0x000fea0003800000 */
[----:B------:R-:W3:Y:S04]  /*94b0*/  LDL R44, [R1+0x4] ;  /* 0x00000400012c7983 */ /* 0x000ee80000100800 */
[----:B------:R-:W4:Y:S01]  /*94c0*/  LDL R47, [R1+0x34] ;  /* 0x00003400012f7983 */ /* 0x000f220000100800 */
[----:B--2---:R-:W-:Y:S01]  /*94d0*/  IMAD.WIDE.U32 R52, R45, R138, R136 ;  /* 0x0000008a2d347225 */ /* 0x004fe200078e0088 */
[C---:B------:R-:W-:Y:S01]  /*94e0*/  IADD3 R48, R22.reuse, 0x60, RZ ;  /* 0x0000006016307810 */ /* 0x040fe20007ffe0ff */
[----:B------:R-:W-:Y:S02]  /*94f0*/  BSSY B2, `(.L_x_7386) ;  /* 0x0000073000027945 */ /* 0x000fe40003800000 */
[----:B------:R-:W-:Y:S01]  /*9500*/  VIADD R46, R22, 0x60 ;  /* 0x00000060162e7836 */ /* 0x000fe20000000000 */
[----:B------:R-:W-:Y:S01]  /*9510*/  IADD3 R54, P4, P5, R100, R52, R20 ;  /* 0x0000003464367210 */ /* 0x000fe20007d9e014 */
[----:B------:R-:W-:-:S02]  /*9520*/  IMAD.SHL.U32 R48, R48, 0x40, RZ ;  /* 0x0000004030307824 */ /* 0x000fc400078e00ff */
[----:B------:R-:W-:-:S03]  /*9530*/  IMAD.SHL.U32 R46, R46, 0x40, RZ ;  /* 0x000000402e2e7824 */ /* 0x000fc600078e00ff */
[----:B------:R-:W-:Y:S02]  /*9540*/  LOP3.LUT R48, R48, 0x1c0, RZ, 0xc0, !PT ;  /* 0x000001c030307812 */ /* 0x000fe400078ec0ff */
[----:B------:R-:W-:-:S04]  /*9550*/  LOP3.LUT R46, R46, 0x1c0, RZ, 0xc0, !PT ;  /* 0x000001c02e2e7812 */ /* 0x000fc800078ec0ff */
[----:B------:R-:W-:Y:S02]  /*9560*/  SHF.R.U32.HI R46, RZ, 0x3, R46 ;  /* 0x00000003ff2e7819 */ /* 0x000fe4000001162e */
[----:B---3--:R-:W-:Y:S01]  /*9570*/  LOP3.LUT P6, RZ, R44, 0x1, RZ, 0xc0, !PT ;  /* 0x000000012cff7812 */ /* 0x008fe200078cc0ff */
[----:B------:R-:W-:-:S04]  /*9580*/  IMAD R44, R153, R138, RZ ;  /* 0x0000008a992c7224 */ /* 0x000fc800078e02ff */
[----:B------:R-:W-:Y:S01]  /*9590*/  IMAD R57, R45, R139, R44 ;  /* 0x0000008b2d397224 */ /* 0x000fe200078e022c */
[----:B------:R-:W-:-:S04]  /*95a0*/  SEL R44, R122, R151, !P6 ;  /* 0x000000977a2c7207 */ /* 0x000fc80007000000 */
[----:B------:R-:W-:Y:S02]  /*95b0*/  SHF.R.S32.HI R45, RZ, 0x1f, R44 ;  /* 0x0000001fff2d7819 */ /* 0x000fe4000001142c */
[----:B------:R-:W-:Y:S02]  /*95c0*/  IADD3 R57, R53, R57, RZ ;  /* 0x0000003935397210 */ /* 0x000fe40007ffe0ff */
[----:B------:R-:W-:Y:S02]  /*95d0*/  LEA.HI R45, R45, R44, RZ, 0x4 ;  /* 0x0000002c2d2d7211 */ /* 0x000fe400078f20ff */
[----:B------:R-:W-:Y:S02]  /*95e0*/  IADD3.X R55, R14, R57, R9, P4, P5 ;  /* 0x000000390e377210 */ /* 0x000fe400027ea409 */
[----:B------:R-:W-:-:S04]  /*95f0*/  LEA.HI.SX32 R45, R45, R10, 0x1c ;  /* 0x0000000a2d2d7211 */ /* 0x000fc800078fe2ff */
[----:B------:R-:W-:Y:S01]  /*9600*/  SHF.R.S32.HI R44, RZ, 0x1f, R45 ;  /* 0x0000001fff2c7819 */ /* 0x000fe2000001142d */
[----:B------:R-:W-:-:S03]  /*9610*/  IMAD.SHL.U32 R59, R45, 0x8, RZ ;  /* 0x000000082d3b7824 */ /* 0x000fc600078e00ff */
        /* <DEDUP_REMOVED lines=24> */
[----:B------:R-:W-:Y:S01]  /*97a0*/  HADD2.F32 R67, -RZ, R80.H0_H0 ;  /* 0x20000050ff437230 */ /* 0x000fe20000004100 */
[--C-:B------:R-:W-:Y:S01]  /*97b0*/  SHF.R.U64 R60, R78, 0x10, R79.reuse ;  /* 0x000000104e3c7819 */ /* 0x100fe2000000124f */
[--C-:B------:R-:W-:Y:S01]  /*97c0*/  HADD2.F32 R62, -RZ, R45.reuse.H1_H1 ;  /* 0x3000002dff3e7230 */ /* 0x100fe20000004100 */
[----:B------:R-:W-:Y:S01]  /*97d0*/  SHF.R.U32.HI R78, RZ, 0x10, R79 ;  /* 0x00000010ff4e7819 */ /* 0x000fe2000001164f */
[----:B------:R-:W-:-:S02]  /*97e0*/  HADD2.F32 R47, -RZ, R45.H0_H0 ;  /* 0x2000002dff2f7230 */ /* 0x000fc40000004100 */
[-C--:B------:R-:W-:Y:S01]  /*97f0*/  FMUL.FTZ R77, R64, R67.reuse ;  /* 0x00000043404d7220 */ /* 0x080fe20000410000 */
[----:B------:R-:W-:Y:S02]  /*9800*/  HADD2.F32 R66, -RZ, R181.H1_H1 ;  /* 0x300000b5ff427230 */ /* 0x000fe40000004100 */
[----:B------:R-:W-:Y:S01]  /*9810*/  FMUL.FTZ R67, R62, R67 ;  /* 0x000000433e437220 */ /* 0x000fe20000410000 */
[----:B------:R-:W-:Y:S02]  /*9820*/  HADD2.F32 R65, -RZ, R76.H0_H0 ;  /* 0x2000004cff417230 */ /* 0x000fe40000004100 */
[-C--:B------:R-:W-:Y:S01]  /*9830*/  FMUL.FTZ R76, R63, R92.reuse ;  /* 0x0000005c3f4c7220 */ /* 0x080fe20000410000 */
[C---:B------:R-:W-:Y:S01]  /*9840*/  FMUL.FTZ R92, R47.reuse, R92 ;  /* 0x0000005c2f5c7220 */ /* 0x040fe20000410000 */
[----:B------:R-:W-:Y:S02]  /*9850*/  HADD2.F32 R80, -RZ, R180.H1_H1 ;  /* 0x300000b4ff507230 */ /* 0x000fe40000004100 */
[-C--:B------:R-:W-:Y:S01]  /*9860*/  FFMA.FTZ R45, R47, R66.reuse, -R76 ;  /* 0x000000422f2d7223 */ /* 0x080fe2000001084c */
[----:B------:R-:W-:Y:S01]  /*9870*/  FFMA.FTZ R64, R64, R65, R67 ;  /* 0x0000004140407223 */ /* 0x000fe20000010043 */
[----:B------:R-:W-:Y:S01]  /*9880*/  FFMA.FTZ R47, R63, R66, R92 ;  /* 0x000000423f2f7223 */ /* 0x000fe2000001005c */
[----:B------:R-:W-:-:S02]  /*9890*/  HADD2.F32 R76, -RZ, R51.H1_H1 ;  /* 0x30000033ff4c7230 */ /* 0x000fc40000004100 */
[----:B------:R-:W-:Y:S01]  /*98a0*/  FFMA.FTZ R62, R62, R65, -R77 ;  /* 0x000000413e3e7223 */ /* 0x000fe2000001084d */
[----:B------:R-:W-:Y:S02]  /*98b0*/  HADD2.F32 R67, -RZ, R82.H0_H0 ;  /* 0x20000052ff437230 */ /* 0x000fe40000004100 */
[----:B------:R-:W-:Y:S02]  /*98c0*/  HADD2.F32 R92, -RZ, R182.H1_H1 ;  /* 0x300000b6ff5c7230 */ /* 0x000fe40000004100 */
[----:B------:R-:W-:Y:S02]  /*98d0*/  HADD2.F32 R63, -RZ, R51.H0_H0 ;  /* 0x20000033ff3f7230 */ /* 0x000fe40000004100 */
[----:B------:R-:W-:Y:S01]  /*98e0*/  FMUL.FTZ R77, R76, R67 ;  /* 0x000000434c4d7220 */ /* 0x000fe20000410000 */
[--C-:B------:R-:W-:Y:S01]  /*98f0*/  HADD2.F32 R66, -RZ, R49.reuse.H1_H1 ;  /* 0x30000031ff427230 */ /* 0x100fe20000004100 */
[----:B------:R-:W-:Y:S01]  /*9900*/  F2FP.F16.F32.PACK_AB R45, R62, R45 ;  /* 0x0000002d3e2d723e */ /* 0x000fe200000000ff */
[----:B------:R-:W-:-:S02]  /*9910*/  HADD2.F32 R51, -RZ, R49.H0_H0 ;  /* 0x20000031ff337230 */ /* 0x000fc40000004100 */
[----:B------:R-:W-:Y:S02]  /*9920*/  HADD2.F32 R65, -RZ, R78.H0_H0 ;  /* 0x2000004eff417230 */ /* 0x000fe40000004100 */
[-C--:B------:R-:W-:Y:S01]  /*9930*/  FMUL.FTZ R78, R63, R92.reuse ;  /* 0x0000005c3f4e7220 */ /* 0x080fe20000410000 */
[C---:B------:R-:W-:Y:S01]  /*9940*/  FMUL.FTZ R67, R66.reuse, R67 ;  /* 0x0000004342437220 */ /* 0x040fe20000410000 */
[C---:B------:R-:W-:Y:S01]  /*9950*/  FMUL.FTZ R92, R51.reuse, R92 ;  /* 0x0000005c335c7220 */ /* 0x040fe20000410000 */
[----:B------:R-:W-:Y:S02]  /*9960*/  HADD2.F32 R183, -RZ, R183.H0_H0 ;  /* 0x200000b7ffb77230 */ /* 0x000fe40000004100 */
[-C--:B------:R-:W-:Y:S01]  /*9970*/  FFMA.FTZ R49, R51, R80.reuse, -R78 ;  /* 0x0000005033317223 */ /* 0x080fe2000001084e */
[-C--:B------:R-:W-:Y:S01]  /*9980*/  FFMA.FTZ R66, R66, R65.reuse, -R77 ;  /* 0x0000004142427223 */ /* 0x080fe2000001084d */
[----:B------:R-:W-:Y:S01]  /*9990*/  FFMA.FTZ R76, R76, R65, R67 ;  /* 0x000000414c4c7223 */ /* 0x000fe20000010043 */
[----:B------:R-:W-:Y:S01]  /*99a0*/  FFMA.FTZ R51, R63, R80, R92 ;  /* 0x000000503f337223 */ /* 0x000fe2000001005c */
[----:B------:R-:W-:-:S02]  /*99b0*/  HADD2.F32 R78, -RZ, R58.H0_H0 ;  /* 0x2000003aff4e7230 */ /* 0x000fc40000004100 */
[--C-:B------:R-:W-:Y:S01]  /*99c0*/  HADD2.F32 R65, -RZ, R48.reuse.H0_H0 ;  /* 0x20000030ff417230 */ /* 0x100fe20000004100 */
[----:B------:R-:W-:Y:S01]  /*99d0*/  F2FP.F16.F32.PACK_AB R66, R66, R49 ;  /* 0x000000314242723e */ /* 0x000fe200000000ff */
[----:B------:R-:W-:Y:S01]  /*99e0*/  HADD2.F32 R67, -RZ, R48.H1_H1 ;  /* 0x30000030ff437230 */ /* 0x000fe20000004100 */
[----:B------:R-:W-:Y:S01]  /*99f0*/  F2FP.F16.F32.PACK_AB R49, R64, R47 ;  /* 0x0000002f4031723e */ /* 0x000fe200000000ff */
[--C-:B------:R-:W-:Y:S02]  /*9a00*/  HADD2.F32 R63, -RZ, R44.reuse.H1_H1 ;  /* 0x3000002cff3f7230 */ /* 0x100fe40000004100 */
[----:B------:R-:W-:Y:S01]  /*9a10*/  FMUL.FTZ R77, R65, R183 ;  /* 0x000000b7414d7220 */ /* 0x000fe20000410000 */
[----:B------:R-:W-:Y:S02]  /*9a20*/  HADD2.F32 R181, -RZ, R181.H0_H0 ;  /* 0x200000b5ffb57230 */ /* 0x000fe40000004100 */
[----:B------:R-:W-:Y:S01]  /*9a30*/  FMUL.FTZ R80, R67, R78 ;  /* 0x0000004e43507220 */ /* 0x000fe20000410000 */
[----:B------:R-:W-:-:S02]  /*9a40*/  HADD2.F32 R58, -RZ, R44.H0_H0 ;  /* 0x2000002cff3a7230 */ /* 0x000fc40000004100 */
[C---:B------:R-:W-:Y:S01]  /*9a50*/  FMUL.FTZ R78, R63.reuse, R78 ;  /* 0x0000004e3f4e7220 */ /* 0x040fe20000410000 */
[----:B------:R-:W-:Y:S01]  /*9a60*/  HADD2.F32 R56, -RZ, R56.H0_H0 ;  /* 0x20000038ff387230 */ /* 0x000fe20000004100 */
[----:B------:R-:W-:Y:S01]  /*9a70*/  F2FP.F16.F32.PACK_AB R51, R76, R51 ;  /* 0x000000334c33723e */ /* 0x000fe200000000ff */
[----:B------:R-:W-:Y:S02]  /*9a80*/  IMAD.MOV.U32 R47, RZ, RZ, R66 ;  /* 0x000000ffff2f7224 */ /* 0x000fe400078e0042 */
[C---:B------:R-:W-:Y:S01]  /*9a90*/  FMUL.FTZ R48, R58.reuse, R183 ;  /* 0x000000b73a307220 */ /* 0x040fe20000410000 */
[-C--:B------:R-:W-:Y:S01]  /*9aa0*/  FFMA.FTZ R44, R58, R181.reuse, -R77 ;  /* 0x000000b53a2c7223 */ /* 0x080fe2000001084d */
[-C--:B------:R-:W-:Y:S01]  /*9ab0*/  FFMA.FTZ R63, R63, R56.reuse, -R80 ;  /* 0x000000383f3f7223 */ /* 0x080fe20000010850 */
[----:B------:R-:W-:Y:S01]  /*9ac0*/  FFMA.FTZ R79, R67, R56, R78 ;  /* 0x00000038434f7223 */ /* 0x000fe2000001004e */
[----:B------:R-:W-:Y:S02]  /*9ad0*/  HADD2.F32 R58, -RZ, R50.H0_H0 ;  /* 0x20000032ff3a7230 */ /* 0x000fe40000004100 */
[----:B------:R-:W-:Y:S01]  /*9ae0*/  FFMA.FTZ R48, R65, R181, R48 ;  /* 0x000000b541307223 */ /* 0x000fe20000010030 */
[----:B------:R-:W-:Y:S01]  /*9af0*/  HADD2.F32 R67, -RZ, R182.H0_H0 ;  /* 0x200000b6ff437230 */ /* 0x000fe20000004100 */
[----:B------:R-:W-:Y:S01]  /*9b00*/  F2FP.F16.F32.PACK_AB R44, R63, R44 ;  /* 0x0000002c3f2c723e */ /* 0x000fe200000000ff */
[----:B------:R-:W-:-:S02]  /*9b10*/  HADD2.F32 R77, -RZ, R61.H0_H0 ;  /* 0x2000003dff4d7230 */ /* 0x000fc40000004100 */
[----:B------:R-:W-:Y:S02]  /*9b20*/  HADD2.F32 R56, -RZ, R46.H0_H0 ;  /* 0x2000002eff387230 */ /* 0x000fe40000004100 */
[-C--:B------:R-:W-:Y:S01]  /*9b30*/  FMUL.FTZ R81, R58, R67.reuse ;  /* 0x000000433a517220 */ /* 0x080fe20000410000 */
        /* <DEDUP_REMOVED lines=8> */
[-C--:B------:R-:W-:Y:S01]  /*9bc0*/  FFMA.FTZ R81, R56, R65.reuse, -R81 ;  /* 0x0000004138517223 */ /* 0x080fe20000010851 */
[----:B------:R-:W-:Y:S01]  /*9bd0*/  FFMA.FTZ R67, R58, R65, R67 ;  /* 0x000000413a437223 */ /* 0x000fe20000010043 */
[-C--:B------:R-:W-:Y:S01]  /*9be0*/  FFMA.FTZ R46, R46, R61.reuse, -R83 ;  /* 0x0000003d2e2e7223 */ /* 0x080fe20000010853 */
[----:B------:R-:W-:-:S04]  /*9bf0*/  FFMA.FTZ R50, R50, R61, R77 ;  /* 0x0000003d32327223 */ /* 0x000fc8000001004d */
[----:B------:R-:W-:Y:S02]  /*9c00*/  F2FP.F16.F32.PACK_AB R46, R46, R81 ;  /* 0x000000512e2e723e */ /* 0x000fe400000000ff */
[----:B------:R-:W-:-:S07]  /*9c10*/  F2FP.F16.F32.PACK_AB R50, R50, R67 ;  /* 0x000000433232723e */ /* 0x000fce00000000ff */
.L_x_7387:
[----:B------:R-:W-:Y:S05]  /*9c20*/  BSYNC B2 ;  /* 0x0000000000027941 */ /* 0x000fea0003800000 */
.L_x_7386:
        /* <DEDUP_REMOVED lines=12> */
.L_x_7385:
[----:B------:R-:W-:Y:S05]  /*9cf0*/  BSYNC B1 ;  /* 0x0000000000017941 */ /* 0x000fea0003800000 */
.L_x_7384:
[----:B0-----:R-:W-:Y:S01]  /*9d00*/  IADD3 R45, R22, 0x80, RZ ;  /* 0x00000080162d7810 */ /* 0x001fe20007ffe0ff */
[----:B------:R-:W-:Y:S03]  /*9d10*/  BSSY B1, `(.L_x_7388) ;  /* 0x0000085000017945 */ /* 0x000fe60003800000 */
[----:B------:R-:W-:-:S13]  /*9d20*/  ISETP.GE.OR P4, PT, R45, R4, P0 ;  /* 0x000000042d00720c */ /* 0x000fda0000786670 */
[----:B------:R-:W-:Y:S05]  /*9d30*/  @P4 BRA `(.L_x_7389) ;  /* 0x0000000800084947 */ /* 0x000fea0003800000 */
[----:B------:R-:W3:Y:S04]  /*9d40*/  LDL R44, [R1+0x4] ;  /* 0x00000400012c7983 */ /* 0x000ee80000100800 */
[----:B------:R-:W4:Y:S01]  /*9d50*/  LDL R46, [R1+0x4c] ;  /* 0x00004c00012e7983 */ /* 0x000f220000100800 */
[----:B--2---:R-:W-:Y:S01]  /*9d60*/  IMAD.WIDE.U32 R52, R45, R138, R136 ;  /* 0x0000008a2d347225 */ /* 0x004fe200078e0088 */
[----:B------:R-:W-:Y:S03]  /*9d70*/  BSSY B2, `(.L_x_7390) ;  /* 0x0000072000027945 */ /* 0x000fe60003800000 */
[----:B------:R-:W-:Y:S01]  /*9d80*/  VIADD R47, R22, 0x80 ;  /* 0x00000080162f7836 */ /* 0x000fe20000000000 */
[----:B------:R-:W-:-:S03]  /*9d90*/  IADD3 R54, P4, P5, R100, R52, R20 ;  /* 0x0000003464367210 */ /* 0x000fc60007d9e014 */
[----:B------:R-:W-:-:S05]  /*9da0*/  IMAD.SHL.U32 R47, R47, 0x40, RZ ;  /* 0x000000402f2f7824 */ /* 0x000fca00078e00ff */
[----:B------:R-:W-:Y:S02]  /*9db0*/  LOP3.LUT R47, R47, 0x1c0, RZ, 0xc0, !PT ;  /* 0x000001c02f2f7812 */ /* 0x000fe400078ec0ff */
        /* <DEDUP_REMOVED lines=25> */
[----:B------:R-:W-:Y:S01]  /*9f50*/  IMAD.MOV.U32 R64, RZ, RZ, R51 ;  /* 0x000000ffff407224 */ /* 0x000fe200078e0033 */
[----:B------:R-:W-:Y:S01]  /*9f60*/  SHF.R.U32.HI R67, RZ, 0x10, R73 ;  /* 0x00000010ff437819 */ /* 0x000fe20000011649 */
[----:B------:R-:W-:Y:S01]  /*9f70*/  IMAD.MOV.U32 R63, RZ, RZ, R48 ;  /* 0x000000ffff3f7224 */ /* 0x000fe200078e0030 */
[--C-:B------:R-:W-:Y:S01]  /*9f80*/  SHF.R.U64 R58, R68, 0x10, R69.reuse ;  /* 0x00000010443a7819 */ /* 0x100fe20000001245 */
[--C-:B------:R-:W-:Y:S01]  /*9f90*/  HADD2.F32 R51, -RZ, R62.reuse.H0_H0 ;  /* 0x2000003eff337230 */ /* 0x100fe20000004100 */
[----:B------:R-:W-:Y:S01]  /*9fa0*/  SHF.R.U32.HI R65, RZ, 0x10, R69 ;  /* 0x00000010ff417819 */ /* 0x000fe20000011645 */
[----:B0-----:R-:W-:Y:S01]  /*9fb0*/  IMAD.MOV.U32 R49, RZ, RZ, R47 ;  /* 0x000000ffff317224 */ /* 0x001fe200078e002f */
[----:B------:R-:W-:Y:S01]  /*9fc0*/  SHF.R.U64 R61, R72, 0x10, R73 ;  /* 0x00000010483d7819 */ /* 0x000fe20000001249 */
[----:B------:R-:W-:Y:S01]  /*9fd0*/  HADD2.F32 R68, -RZ, R173.H1_H1 ;  /* 0x300000adff447230 */ /* 0x000fe20000004100 */
[--C-:B------:R-:W-:Y:S01]  /*9fe0*/  SHF.R.U64 R60, R74, 0x10, R75.reuse ;  /* 0x000000104a3c7819 */ /* 0x100fe2000000124b */
[----:B------:R-:W-:Y:S01]  /*9ff0*/  HADD2.F32 R62, -RZ, R62.H1_H1 ;  /* 0x3000003eff3e7230 */ /* 0x000fe20000004100 */
[----:B------:R-:W-:Y:S01]  /*a000*/  SHF.R.U32.HI R74, RZ, 0x10, R75 ;  /* 0x00000010ff4a7819 */ /* 0x000fe2000001164b */
[----:B------:R-:W-:-:S02]  /*a010*/  HADD2.F32 R67, -RZ, R67.H0_H0 ;  /* 0x20000043ff437230 */ /* 0x000fc40000004100 */
[-C--:B------:R-:W-:Y:S01]  /*a020*/  FMUL.FTZ R72, R51, R68.reuse ;  /* 0x0000004433487220 */ /* 0x080fe20000410000 */
[--C-:B------:R-:W-:Y:S01]  /*a030*/  HADD2.F32 R47, -RZ, R45.reuse.H0_H0 ;  /* 0x2000002dff2f7230 */ /* 0x100fe20000004100 */
[--C-:B------:R-:W-:Y:S01]  /*a040*/  SHF.R.U64 R56, R70, 0x10, R71.reuse ;  /* 0x0000001046387819 */ /* 0x100fe20000001247 */
[----:B------:R-:W-:Y:S02]  /*a050*/  HADD2.F32 R48, -RZ, R45.H1_H1 ;  /* 0x3000002dff307230 */ /* 0x000fe40000004100 */
[-C--:B------:R-:W-:Y:S01]  /*a060*/  FMUL.FTZ R69, R62, R67.reuse ;  /* 0x000000433e457220 */ /* 0x080fe20000410000 */
[----:B------:R-:W-:Y:S02]  /*a070*/  HADD2.F32 R66, -RZ, R171.H1_H1 ;  /* 0x300000abff427230 */ /* 0x000fe40000004100 */
[C---:B------:R-:W-:Y:S01]  /*a080*/  FMUL.FTZ R68, R47.reuse, R68 ;  /* 0x000000442f447220 */ /* 0x040fe20000410000 */
[----:B------:R-:W-:Y:S02]  /*a090*/  HADD2.F32 R65, -RZ, R65.H0_H0 ;  /* 0x20000041ff417230 */ /* 0x000fe40000004100 */
[C---:B------:R-:W-:Y:S01]  /*a0a0*/  FMUL.FTZ R67, R48.reuse, R67 ;  /* 0x0000004330437220 */ /* 0x040fe20000410000 */
[----:B------:R-:W-:Y:S01]  /*a0b0*/  SHF.R.U32.HI R70, RZ, 0x10, R71 ;  /* 0x00000010ff467819 */ /* 0x000fe20000011647 */
[-C--:B------:R-:W-:Y:S01]  /*a0c0*/  FFMA.FTZ R45, R47, R66.reuse, -R72 ;  /* 0x000000422f2d7223 */ /* 0x080fe20000010848 */
[----:B------:R-:W-:Y:S01]  /*a0d0*/  FFMA.FTZ R47, R51, R66, R68 ;  /* 0x00000042332f7223 */ /* 0x000fe20000010044 */
[-C--:B------:R-:W-:Y:S01]  /*a0e0*/  FFMA.FTZ R48, R48, R65.reuse, -R69 ;  /* 0x0000004130307223 */ /* 0x080fe20000010845 */
[----:B------:R-:W-:Y:S01]  /*a0f0*/  FFMA.FTZ R62, R62, R65, R67 ;  /* 0x000000413e3e7223 */ /* 0x000fe20000010043 */
[----:B------:R-:W-:-:S02]  /*a100*/  HADD2.F32 R65, -RZ, R64.H0_H0 ;  /* 0x20000040ff417230 */ /* 0x000fc40000004100 */
[----:B------:R-:W-:Y:S01]  /*a110*/  HADD2.F32 R66, -RZ, R64.H1_H1 ;  /* 0x30000040ff427230 */ /* 0x000fe20000004100 */
[----:B------:R-:W-:Y:S01]  /*a120*/  F2FP.F16.F32.PACK_AB R45, R48, R45 ;  /* 0x0000002d302d723e */ /* 0x000fe200000000ff */
[----:B------:R-:W-:Y:S02]  /*a130*/  HADD2.F32 R69, -RZ, R74.H0_H0 ;  /* 0x2000004aff457230 */ /* 0x000fe40000004100 */
[----:B------:R-:W-:Y:S02]  /*a140*/  HADD2.F32 R72, -RZ, R172.H1_H1 ;  /* 0x300000acff487230 */ /* 0x000fe40000004100 */
[--C-:B------:R-:W-:Y:S02]  /*a150*/  HADD2.F32 R64, -RZ, R49.reuse.H1_H1 ;  /* 0x30000031ff407230 */ /* 0x100fe40000004100 */
[----:B------:R-:W-:Y:S01]  /*a160*/  FMUL.FTZ R71, R66, R69 ;  /* 0x0000004542477220 */ /* 0x000fe20000410000 */
[----:B------:R-:W-:Y:S02]  /*a170*/  HADD2.F32 R51, -RZ, R49.H0_H0 ;  /* 0x20000031ff337230 */ /* 0x000fe40000004100 */
[----:B------:R-:W-:-:S02]  /*a180*/  HADD2.F32 R68, -RZ, R170.H1_H1 ;  /* 0x300000aaff447230 */ /* 0x000fc40000004100 */
[C---:B------:R-:W-:Y:S01]  /*a190*/  FMUL.FTZ R69, R64.reuse, R69 ;  /* 0x0000004540457220 */ /* 0x040fe20000410000 */
[----:B------:R-:W-:Y:S02]  /*a1a0*/  HADD2.F32 R67, -RZ, R70.H0_H0 ;  /* 0x20000046ff437230 */ /* 0x000fe40000004100 */
[-C--:B------:R-:W-:Y:S01]  /*a1b0*/  FMUL.FTZ R70, R65, R72.reuse ;  /* 0x0000004841467220 */ /* 0x080fe20000410000 */
[C---:B------:R-:W-:Y:S01]  /*a1c0*/  FMUL.FTZ R72, R51.reuse, R72 ;  /* 0x0000004833487220 */ /* 0x040fe20000410000 */
[----:B------:R-:W-:Y:S02]  /*a1d0*/  HADD2.F32 R58, -RZ, R58.H0_H0 ;  /* 0x2000003aff3a7230 */ /* 0x000fe40000004100 */
[-C--:B------:R-:W-:Y:S01]  /*a1e0*/  FFMA.FTZ R49, R51, R68.reuse, -R70 ;  /* 0x0000004433317223 */ /* 0x080fe20000010846 */
[-C--:B------:R-:W-:Y:S01]  /*a1f0*/  FFMA.FTZ R64, R64, R67.reuse, -R71 ;  /* 0x0000004340407223 */ /* 0x080fe20000010847 */
[----:B------:R-:W-:Y:S01]  /*a200*/  FFMA.FTZ R74, R66, R67, R69 ;  /* 0x00000043424a7223 */ /* 0x000fe20000010045 */
[----:B------:R-:W-:Y:S01]  /*a210*/  FFMA.FTZ R51, R65, R68, R72 ;  /* 0x0000004441337223 */ /* 0x000fe20000010048 */
[----:B------:R-:W-:-:S02]  /*a220*/  HADD2.F32 R67, -RZ, R61.H0_H0 ;  /* 0x2000003dff437230 */ /* 0x000fc40000004100 */
[----:B------:R-:W-:Y:S01]  /*a230*/  HADD2.F32 R65, -RZ, R63.H0_H0 ;  /* 0x2000003fff417230 */ /* 0x000fe20000004100 */
[----:B------:R-:W-:Y:S01]  /*a240*/  F2FP.F16.F32.PACK_AB R64, R64, R49 ;  /* 0x000000314040723e */ /* 0x000fe200000000ff */
[--C-:B------:R-:W-:Y:S01]  /*a250*/  HADD2.F32 R61, -RZ, R44.reuse.H0_H0 ;  /* 0x2000002cff3d7230 */ /* 0x100fe20000004100 */
[----:B------:R-:W-:Y:S01]  /*a260*/  F2FP.F16.F32.PACK_AB R49, R62, R47 ;  /* 0x0000002f3e31723e */ /* 0x000fe200000000ff */
[----:B------:R-:W-:Y:S01]  /*a270*/  HADD2.F32 R68, -RZ, R173.H0_H0 ;  /* 0x200000adff447230 */ /* 0x000fe20000004100 */
[----:B------:R-:W-:Y:S01]  /*a280*/  F2FP.F16.F32.PACK_AB R51, R74, R51 ;  /* 0x000000334a33723e */ /* 0x000fe200000000ff */
[----:B------:R-:W-:Y:S01]  /*a290*/  HADD2.F32 R63, -RZ, R63.H1_H1 ;  /* 0x3000003fff3f7230 */ /* 0x000fe20000004100 */
[----:B------:R-:W-:Y:S01]  /*a2a0*/  MOV R47, R64 ;  /* 0x00000040002f7202 */ /* 0x000fe20000000f00 */
[----:B------:R-:W-:Y:S02]  /*a2b0*/  HADD2.F32 R44, -RZ, R44.H1_H1 ;  /* 0x3000002cff2c7230 */ /* 0x000fe40000004100 */
[----:B------:R-:W-:Y:S01]  /*a2c0*/  FMUL.FTZ R70, R65, R68 ;  /* 0x0000004441467220 */ /* 0x000fe20000410000 */
[----:B------:R-:W-:-:S02]  /*a2d0*/  HADD2.F32 R66, -RZ, R171.H0_H0 ;  /* 0x200000abff427230 */ /* 0x000fc40000004100 */
[-C--:B------:R-:W-:Y:S01]  /*a2e0*/  FMUL.FTZ R69, R63, R67.reuse ;  /* 0x000000433f457220 */ /* 0x080fe20000410000 */
[----:B------:R-:W-:Y:S01]  /*a2f0*/  FMUL.FTZ R68, R61, R68 ;  /* 0x000000443d447220 */ /* 0x000fe20000410000 */
[C---:B------:R-:W-:Y:S01]  /*a300*/  FMUL.FTZ R72, R44.reuse, R67 ;  /* 0x000000432c487220 */ /* 0x040fe20000410000 */
[----:B------:R-:W-:Y:S02]  /*a310*/  HADD2.F32 R67, -RZ, R60.H0_H0 ;  /* 0x2000003cff437230 */ /* 0x000fe40000004100 */
[----:B------:R-:W-:Y:S01]  /*a320*/  FFMA.FTZ R69, R44, R58, -R69 ;  /* 0x0000003a2c457223 */ /* 0x000fe20000010845 */
[----:B------:R-:W-:Y:S01]  /*a330*/  FFMA.FTZ R68, R65, R66, R68 ;  /* 0x0000004241447223 */ /* 0x000fe20000010044 */
[----:B------:R-:W-:Y:S01]  /*a340*/  FFMA.FTZ R71, R63, R58, R72 ;  /* 0x0000003a3f477223 */ /* 0x000fe20000010048 */
        /* <DEDUP_REMOVED lines=16> */
[----:B------:R-:W-:Y:S01]  /*a450*/  FFMA.FTZ R50, R50, R63, R67 ;  /* 0x0000003f32327223 */ /* 0x000fe20000010043 */
[----:B------:R-:W-:-:S03]  /*a460*/  F2FP.F16.F32.PACK_AB R44, R69, R70 ;  /* 0x00000046452c723e */ /* 0x000fc600000000ff */
[----:B------:R-:W-:Y:S02]  /*a470*/  F2FP.F16.F32.PACK_AB R46, R46, R73 ;  /* 0x000000492e2e723e */ /* 0x000fe400000000ff */
[----:B------:R-:W-:-:S07]  /*a480*/  F2FP.F16.F32.PACK_AB R50, R50, R65 ;  /* 0x000000413232723e */ /* 0x000fce00000000ff */
.L_x_7391:
[----:B------:R-:W-:Y:S05]  /*a490*/  BSYNC B2 ;  /* 0x0000000000027941 */ /* 0x000fea0003800000 */
.L_x_7390:
        /* <DEDUP_REMOVED lines=12> */
.L_x_7389:
[----:B------:R-:W-:Y:S05]  /*a560*/  BSYNC B1 ;  /* 0x0000000000017941 */ /* 0x000fea0003800000 */
.L_x_7388:
[----:B0-----:R-:W-:Y:S02]  /*a570*/  VIADD R45, R22, 0xa0 ;  /* 0x000000a0162d7836 */ /* 0x001fe40000000000 */
[-C--:B--2---:R-:W-:Y:S02]  /*a580*/  IMAD R44, R149, R138.reuse, RZ ;  /* 0x0000008a952c7224 */ /* 0x084fe400078e02ff */
[C---:B------:R-:W-:Y:S01]  /*a590*/  IMAD.WIDE.U32 R136, R45.reuse, R138, R136 ;  /* 0x0000008a2d887225 */ /* 0x040fe200078e0088 */
[----:B------:R-:W-:-:S03]  /*a5a0*/  ISETP.GE.OR P4, PT, R45, R4, P0 ;  /* 0x000000042d00720c */ /* 0x000fc60000786670 */
[----:B------:R-:W-:-:S10]  /*a5b0*/  IMAD R57, R45, R139, R44 ;  /* 0x0000008b2d397224 */ /* 0x000fd400078e022c */
[----:B------:R-:W-:Y:S05]  /*a5c0*/  @P4 BRA `(.L_x_7358) ;  /* 0x0000001000684947 */ /* 0x000fea0003800000 */
[----:B------:R-:W2:Y:S01]  /*a5d0*/  LDL R45, [R1+0x4] ;  /* 0x00000400012d7983 */ /* 0x000ea20000100800 */
[----:B------:R-:W0:Y:S03]  /*a5e0*/  LDC.64 R52, c[0x0][0x2e8] ;  /* 0x0000ba00ff347b82 */ /* 0x000e260000000a00 */
[----:B------:R-:W3:Y:S01]  /*a5f0*/  LDL R46, [R1+0x48] ;  /* 0x00004800012e7983 */ /* 0x000ee20000100800 */
[----:B------:R-:W-:Y:S01]  /*a600*/  IMAD.IADD R57, R137, 0x1, R57 ;  /* 0x0000000189397824 */ /* 0x000fe200078e0239 */
[----:B------:R-:W-:Y:S01]  /*a610*/  IADD3 R44, P4, P5, R100, R136, R20 ;  /* 0x00000088642c7210 */ /* 0x000fe20007d9e014 */
[----:B------:R-:W-:Y:S01]  /*a620*/  VIADD R47, R22, 0xa0 ;  /* 0x000000a0162f7836 */ /* 0x000fe20000000000 */
[----:B------:R-:W-:Y:S04]  /*a630*/  BSSY B1, `(.L_x_7392) ;  /* 0x000006f000017945 */ /* 0x000fe80003800000 */
[----:B------:R-:W-:-:S04]  /*a640*/  SHF.L.U32 R47, R47, 0x6, RZ ;  /* 0x000000062f2f7819 */ /* 0x000fc800000006ff */
[----:B------:R-:W-:Y:S02]  /*a650*/  LOP3.LUT R47, R47, 0x1c0, RZ, 0xc0, !PT ;  /* 0x000001c02f2f7812 */ /* 0x000fe400078ec0ff */
[----:B--2---:R-:W-:Y:S02]  /*a660*/  LOP3.LUT P6, RZ, R45, 0x1, RZ, 0xc0, !PT ;  /* 0x000000012dff7812 */ /* 0x004fe400078cc0ff */
[----:B------:R-:W-:Y:S02]  /*a670*/  IADD3.X R45, R14, R57, R9, P4, P5 ;  /* 0x000000390e2d7210 */ /* 0x000fe400027ea409 */
[----:B0-----:R-:W-:Y:S02]  /*a680*/  LEA R54, P4, R44, R52, 0x1 ;  /* 0x000000342c367211 */ /* 0x001fe400078808ff */
[----:B------:R-:W-:Y:S02]  /*a690*/  SEL R151, R122, R151, !P6 ;  /* 0x000000977a977207 */ /* 0x000fe40007000000 */
[----:B------:R-:W-:-:S02]  /*a6a0*/  LEA.HI.X R55, R44, R53, R45, 0x1, P4 ;  /* 0x000000352c377211 */ /* 0x000fc400020f0c2d */
        /* <DEDUP_REMOVED lines=9> */
[----:B---3--:R-:W-:-:S04]  /*a740*/  IMAD R44, R44, 0x2c00, R46 ;  /* 0x00002c002c2c7824 */ /* 0x008fc800078e022e */
        /* <DEDUP_REMOVED lines=10> */
[----:B------:R-:W-:Y:S01]  /*a7f0*/  MOV R63, R51 ;  /* 0x00000033003f7202 */ /* 0x000fe20000000f00 */
[--C-:B------:R-:W-:Y:S01]  /*a800*/  HADD2.F32 R51, -RZ, R49.reuse.H0_H0 ;  /* 0x20000031ff337230 */ /* 0x100fe20000004100 */
[----:B------:R-:W-:Y:S01]  /*a810*/  SHF.R.U32.HI R66, RZ, 0x10, R85 ;  /* 0x00000010ff427819 */ /* 0x000fe20000011655 */
[----:B0-----:R-:W-:Y:S01]  /*a820*/  IMAD.MOV.U32 R48, RZ, RZ, R47 ;  /* 0x000000ffff307224 */ /* 0x001fe200078e002f */
        /* <DEDUP_REMOVED lines=37> */
[-C--:B------:R-:W-:Y:S01]  /*aa80*/  FFMA.FTZ R70, R47, R64.reuse, -R70 ;  /* 0x000000402f467223 */ /* 0x080fe20000010846 */
[----:B------:R-:W-:Y:S02]  /*aa90*/  HADD2.F32 R47, -RZ, R61.H0_H0 ;  /* 0x2000003dff2f7230 */ /* 0x000fe40000004100 */
[----:B------:R-:W-:Y:S01]  /*aaa0*/  FFMA.FTZ R69, R49, R64, R66 ;  /* 0x0000004031457223 */ /* 0x000fe20000010042 */
[----:B------:R-:W-:Y:S02]  /*aab0*/  HADD2.F32 R167, -RZ, R167.H0_H0 ;  /* 0x200000a7ffa77230 */ /* 0x000fe40000004100 */
[----:B------:R-:W-:Y:S01]  /*aac0*/  FMUL.FTZ R64, R48, R169 ;  /* 0x000000a930407220 */ /* 0x000fe20000410000 */
[----:B------:R-:W-:-:S02]  /*aad0*/  HADD2.F32 R49, -RZ, R73.H0_H0 ;  /* 0x20000049ff317230 */ /* 0x000fc40000004100 */
[----:B------:R-:W-:Y:S01]  /*aae0*/  FMUL.FTZ R169, R47, R169 ;  /* 0x000000a92fa97220 */ /* 0x000fe20000410000 */
[----:B------:R-:W-:Y:S02]  /*aaf0*/  HADD2.F32 R62, -RZ, R62.H1_H1 ;  /* 0x3000003eff3e7230 */ /* 0x000fe40000004100 */
[----:B------:R-:W-:Y:S01]  /*ab00*/  FFMA.FTZ R72, R63, R51, R72 ;  /* 0x000000333f487223 */ /* 0x000fe20000010048 */
        /* <DEDUP_REMOVED lines=11> */
[----:B------:R-:W-:Y:S01]  /*abc0*/  HADD2.F32 R50, -RZ, R50.H1_H1 ;  /* 0x30000032ff327230 */ /* 0x000fe20000004100 */
[----:B------:R-:W-:Y:S01]  /*abd0*/  F2FP.F16.F32.PACK_AB R67, R67, R44 ;  /* 0x0000002c4343723e */ /* 0x000fe200000000ff */
[----:B------:R-:W-:Y:S01]  /*abe0*/  HADD2.F32 R168, -RZ, R168.H0_H0 ;  /* 0x200000a8ffa87230 */ /* 0x000fe20000004100 */
[----:B------:R-:W-:Y:S01]  /*abf0*/  F2FP.F16.F32.PACK_AB R44, R61, R64 ;  /* 0x000000403d2c723e */ /* 0x000fe200000000ff */
[----:B------:R-:W-:-:S02]  /*ac00*/  HADD2.F32 R46, -RZ, R46.H1_H1 ;  /* 0x3000002eff2e7230 */ /* 0x000fc40000004100 */
[-C--:B------:R-:W-:Y:S01]  /*ac10*/  FMUL.FTZ R65, R50, R51.reuse ;  /* 0x0000003332417220 */ /* 0x080fe20000410000 */
[----:B------:R-:W-:Y:S02]  /*ac20*/  HADD2.F32 R166, -RZ, R166.H0_H0 ;  /* 0x200000a6ffa67230 */ /* 0x000fe40000004100 */
[CC--:B------:R-:W-:Y:S01]  /*ac30*/  FMUL.FTZ R63, R47.reuse, R168.reuse ;  /* 0x000000a82f3f7220 */ /* 0x0c0fe20000410000 */
[----:B------:R-:W-:Y:S02]  /*ac40*/  HADD2.F32 R49, -RZ, R56.H0_H0 ;  /* 0x20000038ff317230 */ /* 0x000fe40000004100 */
[----:B------:R-:W-:Y:S01]  /*ac50*/  FMUL.FTZ R56, R48, R168 ;  /* 0x000000a830387220 */ /* 0x000fe20000410000 */
[----:B------:R-:W-:Y:S01]  /*ac60*/  FMUL.FTZ R51, R46, R51 ;  /* 0x000000332e337220 */ /* 0x000fe20000410000 */
[-C--:B------:R-:W-:Y:S01]  /*ac70*/  FFMA.FTZ R63, R48, R166.reuse, R63 ;  /* 0x000000a6303f7223 */ /* 0x080fe2000001003f */
[----:B------:R-:W-:Y:S01]  /*ac80*/  F2FP.F16.F32.PACK_AB R48, R60, R169 ;  /* 0x000000a93c30723e */ /* 0x000fe200000000ff */
[----:B------:R-:W-:Y:S01]  /*ac90*/  FFMA.FTZ R56, R47, R166, -R56 ;  /* 0x000000a62f387223 */ /* 0x000fe20000010838 */
[-C--:B------:R-:W-:Y:S01]  /*aca0*/  FFMA.FTZ R65, R46, R49.reuse, -R65 ;  /* 0x000000312e417223 */ /* 0x080fe20000010841 */
[----:B------:R-:W-:Y:S01]  /*acb0*/  FFMA.FTZ R50, R50, R49, R51 ;  /* 0x0000003132327223 */ /* 0x000fe20000010033 */
[----:B------:R-:W-:Y:S01]  /*acc0*/  F2FP.F16.F32.PACK_AB R49, R68, R45 ;  /* 0x0000002d4431723e */ /* 0x000fe200000000ff */
[----:B------:R-:W-:Y:S01]  /*acd0*/  IMAD.MOV.U32 R45, RZ, RZ, R67 ;  /* 0x000000ffff2d7224 */ /* 0x000fe200078e0043 */
[----:B------:R-:W-:-:S02]  /*ace0*/  F2FP.F16.F32.PACK_AB R47, R71, R70 ;  /* 0x00000046472f723e */ /* 0x000fc400000000ff */
[----:B------:R-:W-:Y:S02]  /*acf0*/  F2FP.F16.F32.PACK_AB R51, R72, R69 ;  /* 0x000000454833723e */ /* 0x000fe400000000ff */
[----:B------:R-:W-:Y:S02]  /*ad00*/  F2FP.F16.F32.PACK_AB R46, R65, R56 ;  /* 0x00000038412e723e */ /* 0x000fe400000000ff */
[----:B------:R-:W-:-:S07]  /*ad10*/  F2FP.F16.F32.PACK_AB R50, R50, R63 ;  /* 0x0000003f3232723e */ /* 0x000fce00000000ff */
.L_x_7393:
[----:B------:R-:W-:Y:S05]  /*ad20*/  BSYNC B1 ;  /* 0x0000000000017941 */ /* 0x000fea0003800000 */
.L_x_7392:
[----:B------:R-:W-:Y:S01]  /*ad30*/  ISETP.GE.AND P3, PT, R59, R150, PT ;  /* 0x000000963b00720c */ /* 0x000fe20003f66270 */
[----:B------:R-:W-:Y:S02]  /*ad40*/  ULDC.64 UR4, c[0x0][0x208] ;  /* 0x0000820000047ab9 */ /* 0x000fe40000000a00 */
[----:B0-----:R3:W-:Y:S10]  /*ad50*/  STG.E.128 desc[UR4][R54.64], R44 ;  /* 0x0000002c36007986 */ /* 0x0017f4000c101d04 */
[----:B------:R-:W-:Y:S05]  /*ad60*/  @P3 BRA `(.L_x_7358) ;  /* 0x0000000800803947 */ /* 0x000fea0003800000 */
[--C-:B---3--:R-:W-:Y:S01]  /*ad70*/  SHF.R.S32.HI R44, RZ, 0x1f, R59.reuse ;  /* 0x0000001fff2c7819 */ /* 0x108fe2000001143b */
[----:B------:R-:W-:Y:S01]  /*ad80*/  ULDC.64 UR4, c[0x0][0x208] ;  /* 0x0000820000047ab9 */ /* 0x000fe20000000a00 */
[----:B------:R-:W-:-:S04]  /*ad90*/  IADD3 R59, P3, P4, R100, R136, R59 ;  /* 0x00000088643b7210 */ /* 0x000fc80007c7e03b */
[----:B------:R-:W-:Y:S02]  /*ada0*/  IADD3.X R44, R14, R57, R44, P3, P4 ;  /* 0x000000390e2c7210 */ /* 0x000fe40001fe842c */
[----:B------:R-:W-:-:S04]  /*adb0*/  LEA R52, P3, R59, R52, 0x1 ;  /* 0x000000343b347211 */ /* 0x000fc800078608ff */
[----:B------:R-:W-:-:S05]  /*adc0*/  LEA.HI.X R53, R59, R53, R44, 0x1, P3 ;  /* 0x000000353b357211 */ /* 0x000fca00018f0c2c */
[----:B--2---:R4:W-:Y:S01]  /*add0*/  STG.E.128 desc[UR4][R52.64], R48 ;  /* 0x0000003034007986 */ /* 0x0049e2000c101d04 */
[----:B------:R-:W-:Y:S05]  /*ade0*/  BRA `(.L_x_7358) ;  /* 0x0000000800607947 */ /* 0x000fea0003800000 */
.L_x_7301:
[----:B------:R-:W-:-:S04]  /*adf0*/  ULOP3.LUT UR4, UR60, 0x1, URZ, 0xfc, !UPT ;  /* 0x000000013c047892 */ /* 0x000fc8000f8efc3f */
[----:B------:R-:W-:-:S06]  /*ae00*/  UISETP.NE.AND UP0, UPT, UR4, 0x3, UPT ;  /* 0x000000030400788c */ /* 0x000fcc000bf05270 */
[----:B------:R-:W-:-:S13]  /*ae10*/  PLOP3.LUT P2, PT, PT, PT, UP0, 0x80, 0x0 ;  /* 0x000000000000781c */ /* 0x000fda0003f4f008 */
[----:B------:R-:W-:Y:S05]  /*ae20*/  @!P2 BRA `(.L_x_7394) ;  /* 0x000000000004a947 */ /* 0x000fea0003800000 */
[----:B------:R-:W-:Y:S01]  /*ae30*/  BPT.TRAP 0x1 ;  /* 0x000000040000795c */ /* 0x000fe20000300000 */
.L_x_7394:
[----:B------:R-:W-:Y:S01]  /*ae40*/  IMAD R3, R23, 0x8, R2 ;  /* 0x0000000817037824 */ /* 0x000fe200078e0202 */
[----:B------:R-:W-:Y:S01]  /*ae50*/  SHF.L.U32 R0, R223, 0x1f, RZ ;  /* 0x0000001fdf007819 */ /* 0x000fe200000006ff */
[----:B------:R-:W-:Y:S01]  /*ae60*/  IMAD R4, R24, -0xb0, R25 ;  /* 0xffffff5018047824 */ /* 0x000fe200078e0219 */
[----:B------:R-:W-:Y:S01]  /*ae70*/  BSSY B1, `(.L_x_7395) ;  /* 0x0000006000017945 */ /* 0x000fe20003800000 */
[----:B------:R-:W-:Y:S01]  /*ae80*/  SHF.R.S32.HI R45, RZ, 0x1f, R24 ;  /* 0x0000001fff2d7819 */ /* 0x000fe20000011418 */
[----:B------:R-:W1:Y:S01]  /*ae90*/  SYNCS.PHASECHK.TRANS64.TRYWAIT P3, [R3+URZ+0x34890], R0 ;  /* 0x03489000030075a7 */ /* 0x000e62000806017f */
[----:B------:R-:W-:Y:S01]  /*aea0*/  IMAD R44, R43, R24, RZ ;  /* 0x000000182b2c7224 */ /* 0x000fe200078e02ff */
[----:B------:R-:W-:Y:S01]  /*aeb0*/  VIMNMX R4, R4, 0xb0, PT ;  /* 0x000000b004047848 */ /* 0x000fe20003fe0100 */
[----:B-1----:R-:W-:Y:S06]  /*aec0*/  @!P3 BRA `(.L_x_7396) ;  /* 0x000001c4007cb947 */ /* 0x002fec0003800000 */
.L_x_7671:
[----:B------:R-:W-:Y:S05]  /*aed0*/  BSYNC B1 ;  /* 0x0000000000017941 */ /* 0x000fea0003800000 */
.L_x_7395:
[----:B------:R-:W-:Y:S01]  /*aee0*/  ISETP.GE.AND P3, PT, R22, R4, PT ;  /* 0x000000041600720c */ /* 0x000fe20003f66270 */
[----:B------:R-:W-:Y:S01]  /*aef0*/  IMAD R45, R45, R156, R44 ;  /* 0x0000009c2d2d7224 */ /* 0x000fe200078e022c */
[----:B------:R-:W-:Y:S01]  /*af00*/  BSSY B1, `(.L_x_7397) ;  /* 0x0000013000017945 */ /* 0x000fe20003800000 */
[----:B------:R-:W-:-:S04]  /*af10*/  IMAD.WIDE.U32 R52, R156, R24, RZ ;  /* 0x000000189c347225 */ /* 0x000fc800078e00ff */
[----:B------:R-:W-:-:S06]  /*af20*/  IMAD.IADD R62, R45, 0x1, R53 ;  /* 0x000000012d3e7824 */ /* 0x000fcc00078e0235 */
[----:B------:R-:W-:Y:S05]  /*af30*/  @P3 BRA `(.L_x_7398) ;  /* 0x00000000003c3947 */ /* 0x000fea0003800000 */
[----:B------:R-:W2:Y:S01]  /*af40*/  @!P0 LDC.64 R54, c[0x0][0x2e8] ;  /* 0x0000ba00ff368b82 */ /* 0x000ea20000000a00 */
[----:B------:R-:W3:Y:S01]  /*af50*/  @!P0 LDS.128 R44, [R5+0x1e400] ;  /* 0x01e40000052c8984 */ /* 0x000ee20000000c00 */
[----:B------:R-:W-:Y:S01]  /*af60*/  @!P0 IADD3 R58, P3, R15, R52, RZ ;  /* 0x000000340f3a8210 */ /* 0x000fe20007f7e0ff */
[----:B------:R-:W-:Y:S02]  /*af70*/  ULDC.64 UR4, c[0x0][0x208] ;  /* 0x0000820000047ab9 */ /* 0x000fe40000000a00 */
[----:B0-----:R-:W0:Y:S01]  /*af80*/  @!P1 LDS.128 R48, [R5+0x23c00] ;  /* 0x023c000005309984 */ /* 0x001e220000000c00 */
[----:B------:R-:W-:Y:S02]  /*af90*/  @!P0 IADD3.X R59, R62, R11, RZ, P3, !PT ;  /* 0x0000000b3e3b8210 */ /* 0x000fe40001ffe4ff */
[----:B------:R-:W4:Y:S01]  /*afa0*/  @!P1 LDC.64 R56, c[0x0][0x2e8] ;  /* 0x0000ba00ff389b82 */ /* 0x000f220000000a00 */
[----:B--2---:R-:W-:-:S04]  /*afb0*/  @!P0 LEA R54, P3, R58, R54, 0x1 ;  /* 0x000000363a368211 */ /* 0x004fc800078608ff */
[----:B------:R-:W-:Y:S02]  /*afc0*/  @!P0 LEA.HI.X R55, R58, R55, R59, 0x1, P3 ;  /* 0x000000373a378211 */ /* 0x000fe400018f0c3b */
[----:B------:R-:W-:-:S05]  /*afd0*/  @!P1 IADD3 R58, P3, R12, R52, RZ ;  /* 0x000000340c3a9210 */ /* 0x000fca0007f7e0ff */
[----:B------:R-:W-:Y:S01]  /*afe0*/  @!P1 IMAD.X R59, R62, 0x1, R7, P3 ;  /* 0x000000013e3b9824 */ /* 0x000fe200018e0607 */
[----:B----4-:R-:W-:-:S04]  /*aff0*/  @!P1 LEA R56, P3, R58, R56, 0x1 ;  /* 0x000000383a389211 */ /* 0x010fc800078608ff */
[----:B------:R-:W-:Y:S01]  /*b000*/  @!P1 LEA.HI.X R57, R58, R57, R59, 0x1, P3 ;  /* 0x000000393a399211 */ /* 0x000fe200018f0c3b */
[----:B---3--:R2:W-:Y:S04]  /*b010*/  @!P0 STG.E.128 desc[UR4][R54.64], R44 ;  /* 0x0000002c36008986 */ /* 0x0085e8000c101d04 */
[----:B0-----:R2:W-:Y:S04]  /*b020*/  @!P1 STG.E.128 desc[UR4][R56.64], R48 ;  /* 0x0000003038009986 */ /* 0x0015e8000c101d04 */
.L_x_7398:
[----:B------:R-:W-:Y:S05]  /*b030*/  BSYNC B1 ;  /* 0x0000000000017941 */ /* 0x000fea0003800000 */
.L_x_7397:
[----:B--2---:R-:W-:Y:S01]  /*b040*/  VIADD R44, R22, 0x20 ;  /* 0x00000020162c7836 */ /* 0x004fe20000000000 */
[----:B------:R-:W-:Y:S04]  /*b050*/  BSSY B1, `(.L_x_7399) ;  /* 0x0000014000017945 */ /* 0x000fe80003800000 */
[----:B------:R-:W-:-:S13]  /*b060*/  ISETP.GE.AND P3, PT, R44, R4, PT ;  /* 0x000000042c00720c */ /* 0x000fda0003f66270 */
[----:B------:R-:W-:Y:S05]  /*b070*/  @P3 BRA `(.L_x_7400) ;  /* 0x0000000000443947 */ /* 0x000fea0003800000 */
[----:B------:R-:W2:Y:S01]  /*b080*/  @!P0 LDC.64 R54, c[0x0][0x2e8] ;  /* 0x0000ba00ff368b82 */ /* 0x000ea20000000a00 */
[----:B------:R-:W3:Y:S01]  /*b090*/  @!P0 LDS.128 R44, [R5+0x1f400] ;  /* 0x01f40000052c8984 */ /* 0x000ee20000000c00 */
[----:B------:R-:W-:Y:S01]  /*b0a0*/  IADD3 R60, P3, R116, R52, RZ ;  /* 0x00000034743c7210 */ /* 0x000fe20007f7e0ff */
[----:B------:R-:W-:Y:S02]  /*b0b0*/  ULDC.64 UR4, c[0x0][0x208] ;  /* 0x0000820000047ab9 */ /* 0x000fe40000000a00 */
[----:B0-----:R-:W0:Y:S02]  /*b0c0*/  @!P1 LDS.128 R48, [R5+0x24c00] ;  /* 0x024c000005309984 */ /* 0x001e240000000c00 */
[----:B------:R-:W-:Y:S01]  /*b0d0*/  IMAD.X R64, R62, 0x1, R117, P3 ;  /* 0x000000013e407824 */ /* 0x000fe200018e0675 */
[----:B------:R-:W4:Y:S01]  /*b0e0*/  @!P1 LDC.64 R56, c[0x0][0x2e8] ;  /* 0x0000ba00ff389b82 */ /* 0x000f220000000a00 */
[----:B------:R-:W-:-:S04]  /*b0f0*/  @!P0 IADD3 R58, P3, R60, R15, RZ ;  /* 0x0000000f3c3a8210 */ /* 0x000fc80007f7e0ff */
[----:B------:R-:W-:Y:S02]  /*b100*/  @!P0 IADD3.X R59, R64, R11, RZ, P3, !PT ;  /* 0x0000000b403b8210 */ /* 0x000fe40001ffe4ff */
        /* <DEDUP_REMOVED lines=8> */
.L_x_7400:
[----:B------:R-:W-:Y:S05]  /*b190*/  BSYNC B1 ;  /* 0x0000000000017941 */ /* 0x000fea0003800000 */
.L_x_7399:
[----:B--2---:R-:W-:Y:S01]  /*b1a0*/  VIADD R44, R22, 0x40 ;  /* 0x00000040162c7836 */ /* 0x004fe20000000000 */
[----:B------:R-:W-:Y:S04]  /*b1b0*/  BSSY B1, `(.L_x_7401) ;  /* 0x0000014000017945 */ /* 0x000fe80003800000 */
[----:B------:R-:W-:-:S13]  /*b1c0*/  ISETP.GE.AND P3, PT, R44, R4, PT ;  /* 0x000000042c00720c */ /* 0x000fda0003f66270 */
[----:B------:R-:W-:Y:S05]  /*b1d0*/  @P3 BRA `(.L_x_7402) ;  /* 0x0000000000443947 */ /* 0x000fea0003800000 */
[----:B------:R-:W2:Y:S01]  /*b1e0*/  @!P0 LDC.64 R54, c[0x0][0x2e8] ;  /* 0x0000ba00ff368b82 */ /* 0x000ea20000000a00 */
[----:B------:R-:W3:Y:S01]  /*b1f0*/  @!P0 LDS.128 R44, [R5+0x20400] ;  /* 0x02040000052c8984 */ /* 0x000ee20000000c00 */
[----:B------:R-:W-:Y:S01]  /*b200*/  LEA R60, P3, R42, R52, 0x6 ;  /* 0x000000342a3c7211 */ /* 0x000fe200078630ff */
        /* <DEDUP_REMOVED lines=14> */
.L_x_7402:
[----:B------:R-:W-:Y:S05]  /*b2f0*/  BSYNC B1 ;  /* 0x0000000000017941 */ /* 0x000fea0003800000 */
.L_x_7401:
[----:B--2---:R-:W-:Y:S01]  /*b300*/  VIADD R44, R22, 0x60 ;  /* 0x00000060162c7836 */ /* 0x004fe20000000000 */
[----:B------:R-:W-:Y:S04]  /*b310*/  BSSY B1, `(.L_x_7403) ;  /* 0x0000018000017945 */ /* 0x000fe80003800000 */
[----:B------:R-:W-:-:S13]  /*b320*/  ISETP.GE.AND P3, PT, R44, R4, PT ;  /* 0x000000042c00720c */ /* 0x000fda0003f66270 */
[----:B------:R-:W-:Y:S05]  /*b330*/  @P3 BRA `(.L_x_7404) ;  /* 0x0000000000543947 */ /* 0x000fea0003800000 */
[----:B------:R-:W2:Y:S01]  /*b340*/  LDC.64 R58, c[0x0][0x300] ;  /* 0x0000c000ff3a7b82 */ /* 0x000ea20000000a00 */
[----:B------:R-:W3:Y:S01]  /*b350*/  @!P0 LDS.128 R44, [R5+0x21400] ;  /* 0x02140000052c8984 */ /* 0x000ee20000000c00 */
[----:B------:R-:W-:Y:S01]  /*b360*/  MOV R61, R62 ;  /* 0x0000003e003d7202 */ /* 0x000fe20000000f00 */
[----:B------:R-:W-:Y:S01]  /*b370*/  IMAD.MOV.U32 R60, RZ, RZ, R52 ;  /* 0x000000ffff3c7224 */ /* 0x000fe200078e0034 */
[----:B------:R-:W-:Y:S01]  /*b380*/  ULDC.64 UR4, c[0x0][0x208] ;  /* 0x0000820000047ab9 */ /* 0x000fe20000000a00 */
[----:B0-----:R-:W0:Y:S03]  /*b390*/  @!P1 LDS.128 R48, [R5+0x26c00] ;  /* 0x026c000005309984 */ /* 0x001e260000000c00 */
[----:B------:R-:W4:Y:S08]  /*b3a0*/  @!P0 LDC.64 R54, c[0x0][0x2e8] ;  /* 0x0000ba00ff368b82 */ /* 0x000f300000000a00 */
[----:B------:R-:W5:Y:S01]  /*b3b0*/  @!P1 LDC.64 R56, c[0x0][0x2e8] ;  /* 0x0000ba00ff389b82 */ /* 0x000f620000000a00 */
[----:B--2---:R-:W-:-:S04]  /*b3c0*/  IMAD.WIDE.U32 R60, R58, 0x60, R60 ;  /* 0x000000603a3c7825 */ /* 0x004fc800078e003c */
[----:B------:R-:W-:Y:S01]  /*b3d0*/  IMAD R59, R59, 0x60, RZ ;  /* 0x000000603b3b7824 */ /* 0x000fe200078e02ff */
[----:B------:R-:W-:-:S03]  /*b3e0*/  @!P0 IADD3 R58, P3, R15, R60, RZ ;  /* 0x0000003c0f3a8210 */ /* 0x000fc60007f7e0ff */
[----:B------:R-:W-:-:S04]  /*b3f0*/  IMAD.IADD R64, R61, 0x1, R59 ;  /* 0x000000013d407824 */ /* 0x000fc800078e023b */
[----:B------:R-:W-:Y:S01]  /*b400*/  @!P0 IMAD.X R59, R64, 0x1, R11, P3 ;  /* 0x00000001403b8824 */ /* 0x000fe200018e060b */
[----:B----4-:R-:W-:-:S04]  /*b410*/  @!P0 LEA R54, P3, R58, R54, 0x1 ;  /* 0x000000363a368211 */ /* 0x010fc800078608ff */
[----:B------:R-:W-:Y:S02]  /*b420*/  @!P0 LEA.HI.X R55, R58, R55, R59, 0x1, P3 ;  /* 0x000000373a378211 */ /* 0x000fe400018f0c3b */
[----:B------:R-:W-:-:S03]  /*b430*/  @!P1 IADD3 R60, P3, R12, R60, RZ ;  /* 0x0000003c0c3c9210 */ /* 0x000fc60007f7e0ff */
[----:B---3--:R2:W-:Y:S02]  /*b440*/  @!P0 STG.E.128 desc[UR4][R54.64], R44 ;  /* 0x0000002c36008986 */ /* 0x0085e4000c101d04 */
[----:B------:R-:W-:Y:S01]  /*b450*/  @!P1 IMAD.X R58, R64, 0x1, R7, P3 ;  /* 0x00000001403a9824 */ /* 0x000fe200018e0607 */
[----:B-----5:R-:W-:-:S04]  /*b460*/  @!P1 LEA R56, P3, R60, R56, 0x1 ;  /* 0x000000383c389211 */ /* 0x020fc800078608ff */
[----:B------:R-:W-:-:S05]  /*b470*/  @!P1 LEA.HI.X R57, R60, R57, R58, 0x1, P3 ;  /* 0x000000393c399211 */ /* 0x000fca00018f0c3a */
[----:B0-----:R2:W-:Y:S04]  /*b480*/  @!P1 STG.E.128 desc[UR4][R56.64], R48 ;  /* 0x0000003038009986 */ /* 0x0015e8000c101d04 */
.L_x_7404:
[----:B------:R-:W-:Y:S05]  /*b490*/  BSYNC B1 ;  /* 0x0000000000017941 */ /* 0x000fea0003800000 */
.L_x_7403:
[----:B--2---:R-:W-:Y:S01]  /*b4a0*/  IADD3 R44, R22, 0x80, RZ ;  /* 0x00000080162c7810 */ /* 0x004fe20007ffe0ff */
[----:B------:R-:W-:Y:S03]  /*b4b0*/  BSSY B1, `(.L_x_7405) ;  /* 0x0000014000017945 */ /* 0x000fe60003800000 */
        /* <DEDUP_REMOVED lines=9> */
[----:B------:R-:W-:-:S05]  /*b550*/  @!P0 IADD3 R58, P3, R60, R15, RZ ;  /* 0x0000000f3c3a8210 */ /* 0x000fca0007f7e0ff */
[----:B------:R-:W-:Y:S01]  /*b560*/  @!P0 IMAD.X R59, R64, 0x1, R11, P3 ;  /* 0x00000001403b8824 */ /* 0x000fe200018e060b */
        /* <DEDUP_REMOVED lines=8> */
.L_x_7406:
[----:B------:R-:W-:Y:S05]  /*b5f0*/  BSYNC B1 ;  /* 0x0000000000017941 */ /* 0x000fea0003800000 */
.L_x_7405:
[----:B--2---:R-:W-:-:S04]  /*b600*/  IADD3 R44, R22, 0xa0, RZ ;  /* 0x000000a0162c7810 */ /* 0x004fc80007ffe0ff */
[----:B------:R-:W-:-:S13]  /*b610*/  ISETP.GE.AND P3, PT, R44, R4, PT ;  /* 0x000000042c00720c */ /* 0x000fda0003f66270 */
[----:B------:R-:W-:Y:S05]  /*b620*/  @P3 BRA `(.L_x_7358) ;  /* 0x0000000000503947 */ /* 0x000fea0003800000 */
[----:B------:R-:W2:Y:S01]  /*b630*/  LDC.64 R58, c[0x0][0x300] ;  /* 0x0000c000ff3a7b82 */ /* 0x000ea20000000a00 */
[----:B------:R-:W3:Y:S01]  /*b640*/  @!P0 LDS.128 R44, [R5+0x23400] ;  /* 0x02340000052c8984 */ /* 0x000ee20000000c00 */
[----:B------:R-:W-:Y:S01]  /*b650*/  IMAD.MOV.U32 R53, RZ, RZ, R62 ;  /* 0x000000ffff357224 */ /* 0x000fe200078e003e */
[----:B------:R-:W-:Y:S02]  /*b660*/  ULDC.64 UR4, c[0x0][0x208] ;  /* 0x0000820000047ab9 */ /* 0x000fe40000000a00 */
[----:B0-----:R-:W0:Y:S03]  /*b670*/  @!P1 LDS.128 R48, [R5+0x28c00] ;  /* 0x028c000005309984 */ /* 0x001e260000000c00 */
[----:B------:R-:W4:Y:S08]  /*b680*/  @!P0 LDC.64 R54, c[0x0][0x2e8] ;  /* 0x0000ba00ff368b82 */ /* 0x000f300000000a00 */
[----:B------:R-:W5:Y:S01]  /*b690*/  @!P1 LDC.64 R56, c[0x0][0x2e8] ;  /* 0x0000ba00ff389b82 */ /* 0x000f620000000a00 */
[----:B--2---:R-:W-:-:S04]  /*b6a0*/  IMAD.WIDE.U32 R52, R58, 0xa0, R52 ;  /* 0x000000a03a347825 */ /* 0x004fc800078e0034 */
[----:B------:R-:W-:-:S04]  /*b6b0*/  IMAD R59, R59, 0xa0, RZ ;  /* 0x000000a03b3b7824 */ /* 0x000fc800078e02ff */
[----:B------:R-:W-:Y:S01]  /*b6c0*/  IMAD.IADD R60, R53, 0x1, R59 ;  /* 0x00000001353c7824 */ /* 0x000fe200078e023b */
[----:B------:R-:W-:-:S05]  /*b6d0*/  @!P0 IADD3 R53, P3, R15, R52, RZ ;  /* 0x000000340f358210 */ /* 0x000fca0007f7e0ff */
[----:B------:R-:W-:Y:S01]  /*b6e0*/  @!P0 IMAD.X R58, R60, 0x1, R11, P3 ;  /* 0x000000013c3a8824 */ /* 0x000fe200018e060b */
[----:B----4-:R-:W-:-:S04]  /*b6f0*/  @!P0 LEA R54, P3, R53, R54, 0x1 ;  /* 0x0000003635368211 */ /* 0x010fc800078608ff */
[----:B------:R-:W-:Y:S02]  /*b700*/  @!P0 LEA.HI.X R55, R53, R55, R58, 0x1, P3 ;  /* 0x0000003735378211 */ /* 0x000fe400018f0c3a */
[----:B------:R-:W-:-:S03]  /*b710*/  @!P1 IADD3 R52, P3, R12, R52, RZ ;  /* 0x000000340c349210 */ /* 0x000fc60007f7e0ff */
[----:B---3--:R2:W-:Y:S01]  /*b720*/  @!P0 STG.E.128 desc[UR4][R54.64], R44 ;  /* 0x0000002c36008986 */ /* 0x0085e2000c101d04 */
[----:B------:R-:W-:Y:S02]  /*b730*/  @!P1 IADD3.X R53, R60, R7, RZ, P3, !PT ;  /* 0x000000073c359210 */ /* 0x000fe40001ffe4ff */
[----:B-----5:R-:W-:-:S04]  /*b740*/  @!P1 LEA R56, P3, R52, R56, 0x1 ;  /* 0x0000003834389211 */ /* 0x020fc800078608ff */
[----:B------:R-:W-:-:S05]  /*b750*/  @!P1 LEA.HI.X R57, R52, R57, R53, 0x1, P3 ;  /* 0x0000003934399211 */ /* 0x000fca00018f0c35 */
[----:B0-----:R2:W-:Y:S04]  /*b760*/  @!P1 STG.E.128 desc[UR4][R56.64], R48 ;  /* 0x0000003038009986 */ /* 0x0015e8000c101d04 */
.L_x_7358:
[----:B------:R-:W-:Y:S05]  /*b770*/  BSYNC B0 ;  /* 0x0000000000007941 */ /* 0x000fea0003800000 */
.L_x_7300:
        /* <DEDUP_REMOVED lines=17> */
.L_x_7408:
[----:B------:R-:W-:Y:S05]  /*b890*/  BSYNC B0 ;  /* 0x0000000000007941 */ /* 0x000fea0003800000 */
.L_x_7407:
[----:B------:R-:W2:Y:S01]  /*b8a0*/  SYNCS.PHASECHK.TRANS64.TRYWAIT P2, [R3+URZ+0x348b0], R0 ;  /* 0x0348b000030075a7 */ /* 0x000ea2000804017f */
[----:B------:R-:W-:Y:S01]  /*b8b0*/  ULDC UR61, c[0x0][0x2f4] ;  /* 0x0000bd00003d7ab9 */ /* 0x000fe20000000800 */
[----:B------:R-:W-:Y:S01]  /*b8c0*/  ULDC.64 UR38, c[0x0][0x328] ;  /* 0x0000ca0000267ab9 */ /* 0x000fe20000000a00 */
[----:B------:R-:W-:Y:S01]  /*b8d0*/  ULDC.64 UR36, c[0x0][0x318] ;  /* 0x0000c60000247ab9 */ /* 0x000fe20000000a00 */
[----:B------:R-:W-:Y:S04]  /*b8e0*/  BSSY B0, `(.L_x_7409) ;  /* 0x0000002000007945 */ /* 0x000fe80003800000 */
[----:B--2---:R-:W-:Y:S05]  /*b8f0*/  @!P2 BRA `(.L_x_7410) ;  /* 0x000001bc0004a947 */ /* 0x004fea0003800000 */
.L_x_7672:
[----:B------:R-:W-:Y:S05]  /*b900*/  BSYNC B0 ;  /* 0x0000000000007941 */ /* 0x000fea0003800000 */
.L_x_7409:
[----:B------:R-:W-:Y:S01]  /*b910*/  ISETP.GE.AND P2, PT, R22, R4, PT ;  /* 0x000000041600720c */ /* 0x000fe20003f46270 */
[----:B------:R-:W-:Y:S01]  /*b920*/  BSSY B0, `(.L_x_7411) ;  /* 0x0000012000007945 */ /* 0x000fe20003800000 */
[----:B------:R-:W-:-:S11]  /*b930*/  IMAD.WIDE R48, R24, 0xb0, R118 ;  /* 0x000000b018307825 */ /* 0x000fd600078e0276 */
[----:B------:R-:W-:Y:S05]  /*b940*/  @P2 BRA `(.L_x_7412) ;  /* 0x00000000003c2947 */ /* 0x000fea0003800000 */
[----:B------:R-:W-:Y:S01]  /*b950*/  IMAD R47, R49, UR38, RZ ;  /* 0x00000026312f7c24 */ /* 0x000fe2000f8e02ff */
[----:B------:R-:W-:Y:S01]  /*b960*/  ULDC.64 UR4, c[0x0][0x208] ;  /* 0x0000820000047ab9 */ /* 0x000fe20000000a00 */
[----:B-1----:R-:W-:Y:S02]  /*b970*/  IMAD.MOV.U32 R44, RZ, RZ, R102 ;  /* 0x000000ffff2c7224 */ /* 0x002fe400078e0066 */
[----:B------:R-:W-:Y:S02]  /*b980*/  IMAD.MOV.U32 R45, RZ, RZ, R6 ;  /* 0x000000ffff2d7224 */ /* 0x000fe400078e0006 */
[C---:B------:R-:W-:Y:S02]  /*b990*/  IMAD R47, R48.reuse, UR39, R47 ;  /* 0x00000027302f7c24 */ /* 0x040fe4000f8e022f */
[----:B------:R-:W-:-:S05]  /*b9a0*/  IMAD.WIDE.U32 R44, R48, UR38, R44 ;  /* 0x00000026302c7c25 */ /* 0x000fca000f8e002c */
[----:B------:R-:W-:Y:S02]  /*b9b0*/  IADD3 R45, R45, R47, RZ ;  /* 0x0000002f2d2d7210 */ /* 0x000fe40007ffe0ff */
[----:B------:R-:W-:-:S04]  /*b9c0*/  LEA R50, P2, R44, UR36, 0x1 ;  /* 0x000000242c327c11 */ /* 0x000fc8000f8408ff */
[----:B0-----:R-:W-:Y:S02]  /*b9d0*/  LEA.HI.X R51, R44, UR37, R45, 0x1, P2 ;  /* 0x000000252c337c11 */ /* 0x001fe400090f0c2d */
[----:B------:R-:W-:-:S13]  /*b9e0*/  ISETP.GE.AND P2, PT, R16, UR61, PT ;  /* 0x0000003d10007c0c */ /* 0x000fda000bf46270 */
[----:B------:R-:W0:Y:S04]  /*b9f0*/  @!P2 LDS.128 R44, [R5+0x400] ;  /* 0x00040000052ca984 */ /* 0x000e280000000c00 */
[----:B0-----:R-:W-:Y:S01]  /*ba00*/  @!P2 STG.E.128 desc[UR4][R50.64], R44 ;  /* 0x0000002c3200a986 */ /* 0x001fe2000c101d04 */
[----:B------:R-:W-:-:S13]  /*ba10*/  ISETP.GE.AND P2, PT, R221, UR61, PT ;  /* 0x0000003ddd007c0c */ /* 0x000fda000bf46270 */
[----:B------:R-:W0:Y:S04]  /*ba20*/  @!P2 LDS.128 R44, [R5+0x5c00] ;  /* 0x005c0000052ca984 */ /* 0x000e280000000c00 */
[----:B0-----:R3:W-:Y:S02]  /*ba30*/  @!P2 STG.E.128 desc[UR4][R50.64+0x80], R44 ;  /* 0x0000802c3200a986 */ /* 0x0017e4000c101d04 */
.L_x_7412:
[----:B------:R-:W-:Y:S05]  /*ba40*/  BSYNC B0 ;  /* 0x0000000000007941 */ /* 0x000fea0003800000 */
.L_x_7411:
[----:B0-2---:R-:W-:Y:S01]  /*ba50*/  VIADD R0, R22, 0x20 ;  /* 0x0000002016007836 */ /* 0x005fe20000000000 */
[----:B------:R-:W-:Y:S04]  /*ba60*/  BSSY B0, `(.L_x_7413) ;  /* 0x0000014000007945 */ /* 0x000fe80003800000 */
[----:B------:R-:W-:-:S13]  /*ba70*/  ISETP.GE.AND P2, PT, R0, R4, PT ;  /* 0x000000040000720c */ /* 0x000fda0003f46270 */
[----:B------:R-:W-:Y:S05]  /*ba80*/  @P2 BRA `(.L_x_7414) ;  /* 0x0000000000442947 */ /* 0x000fea0003800000 */
[----:B---3--:R-:W-:Y:S01]  /*ba90*/  IADD3 R47, P2, R48, 0x20, RZ ;  /* 0x00000020302f7810 */ /* 0x008fe20007f5e0ff */
[----:B-1----:R-:W-:Y:S01]  /*baa0*/  IMAD.MOV.U32 R44, RZ, RZ, R102 ;  /* 0x000000ffff2c7224 */ /* 0x002fe200078e0066 */
[----:B------:R-:W-:Y:S01]  /*bab0*/  MOV R45, R6 ;  /* 0x00000006002d7202 */ /* 0x000fe20000000f00 */
[----:B------:R-:W-:Y:S02]  /*bac0*/  ULDC.64 UR4, c[0x0][0x208] ;  /* 0x0000820000047ab9 */ /* 0x000fe40000000a00 */
[----:B------:R-:W-:Y:S02]  /*bad0*/  IMAD.X R0, RZ, RZ, R49, P2 ;  /* 0x000000ffff007224 */ /* 0x000fe400010e0631 */
[----:B------:R-:W-:-:S04]  /*bae0*/  IMAD.WIDE.U32 R44, R47, UR38, R44 ;  /* 0x000000262f2c7c25 */ /* 0x000fc8000f8e002c */
[----:B------:R-:W-:Y:S01]  /*baf0*/  IMAD R0, R0, UR38, RZ ;  /* 0x0000002600007c24 */ /* 0x000fe2000f8e02ff */
[----:B------:R-:W-:-:S03]  /*bb00*/  LEA R50, P2, R44, UR36, 0x1 ;  /* 0x000000242c327c11 */ /* 0x000fc6000f8408ff */
[----:B------:R-:W-:-:S04]  /*bb10*/  IMAD R47, R47, UR39, R0 ;  /* 0x000000272f2f7c24 */ /* 0x000fc8000f8e0200 */
[----:B------:R-:W-:-:S05]  /*bb20*/  IMAD.IADD R45, R45, 0x1, R47 ;  /* 0x000000012d2d7824 */ /* 0x000fca00078e022f */
[----:B------:R-:W-:Y:S02]  /*bb30*/  LEA.HI.X R51, R44, UR37, R45, 0x1, P2 ;  /* 0x000000252c337c11 */ /* 0x000fe400090f0c2d */
[----:B------:R-:W-:-:S13]  /*bb40*/  ISETP.GE.AND P2, PT, R16, UR61, PT ;  /* 0x0000003d10007c0c */ /* 0x000fda000bf46270 */
[----:B------:R-:W0:Y:S04]  /*bb50*/  @!P2 LDS.128 R44, [R5+0x1400] ;  /* 0x00140000052ca984 */ /* 0x000e280000000c00 */
[----:B0-----:R-:W-:Y:S01]  /*bb60*/  @!P2 STG.E.128 desc[UR4][R50.64], R44 ;  /* 0x0000002c3200a986 */ /* 0x001fe2000c101d04 */
[----:B------:R-:W-:-:S13]  /*bb70*/  ISETP.GE.AND P2, PT, R221, UR61, PT ;  /* 0x0000003ddd007c0c */ /* 0x000fda000bf46270 */
[----:B------:R-:W0:Y:S04]  /*bb80*/  @!P2 LDS.128 R44, [R5+0x6c00] ;  /* 0x006c0000052ca984 */ /* 0x000e280000000c00 */
[----:B0-----:R0:W-:Y:S02]  /*bb90*/  @!P2 STG.E.128 desc[UR4][R50.64+0x80], R44 ;  /* 0x0000802c3200a986 */ /* 0x0011e4000c101d04 */
.L_x_7414:
[----:B------:R-:W-:Y:S05]  /*bba0*/  BSYNC B0 ;  /* 0x0000000000007941 */ /* 0x000fea0003800000 */
.L_x_7413:
[----:B------:R-:W-:Y:S01]  /*bbb0*/  VIADD R0, R22, 0x40 ;  /* 0x0000004016007836 */ /* 0x000fe20000000000 */
[----:B------:R-:W-:Y:S04]  /*bbc0*/  BSSY B0, `(.L_x_7415) ;  /* 0x0000014000007945 */ /* 0x000fe80003800000 */
[----:B------:R-:W-:-:S13]  /*bbd0*/  ISETP.GE.AND P2, PT, R0, R4, PT ;  /* 0x000000040000720c */ /* 0x000fda0003f46270 */
[----:B------:R-:W-:Y:S05]  /*bbe0*/  @P2 BRA `(.L_x_7416) ;  /* 0x0000000000442947 */ /* 0x000fea0003800000 */
[----:B0--3--:R-:W-:Y:S01]  /*bbf0*/  IADD3 R47, P2, R48, 0x40, RZ ;  /* 0x00000040302f7810 */ /* 0x009fe20007f5e0ff */
[----:B------:R-:W-:Y:S01]  /*bc00*/  IMAD.MOV.U32 R45, RZ, RZ, R6 ;  /* 0x000000ffff2d7224 */ /* 0x000fe200078e0006 */
[----:B-1----:R-:W-:Y:S01]  /*bc10*/  MOV R44, R102 ;  /* 0x00000066002c7202 */ /* 0x002fe20000000f00 */
        /* <DEDUP_REMOVED lines=14> */
.L_x_7416:
[----:B------:R-:W-:Y:S05]  /*bd00*/  BSYNC B0 ;  /* 0x0000000000007941 */ /* 0x000fea0003800000 */
.L_x_7415:
[----:B------:R-:W-:Y:S01]  /*bd10*/  VIADD R0, R22, 0x60 ;  /* 0x0000006016007836 */ /* 0x000fe20000000000 */
[----:B------:R-:W-:Y:S04]  /*bd20*/  BSSY B0, `(.L_x_7417) ;  /* 0x0000014000007945 */ /* 0x000fe80003800000 */
[----:B------:R-:W-:-:S13]  /*bd30*/  ISETP.GE.AND P2, PT, R0, R4, PT ;  /* 0x000000040000720c */ /* 0x000fda0003f46270 */
[----:B------:R-:W-:Y:S05]  /*bd40*/  @P2 BRA `(.L_x_7418) ;  /* 0x0000000000442947 */ /* 0x000fea0003800000 */
[----:B0-23--:R-:W-:Y:S01]  /*bd50*/  IADD3 R47, P2, R48, 0x60, RZ ;  /* 0x00000060302f7810 */ /* 0x00dfe20007f5e0ff */
[----:B-1----:R-:W-:Y:S01]  /*bd60*/  IMAD.MOV.U32 R44, RZ, RZ, R102 ;  /* 0x000000ffff2c7224 */ /* 0x002fe200078e0066 */
[----:B------:R-:W-:Y:S01]  /*bd70*/  ULDC.64 UR4, c[0x0][0x208] ;  /* 0x0000820000047ab9 */ /* 0x000fe20000000a00 */
[----:B------:R-:W-:Y:S01]  /*bd80*/  IMAD.MOV.U32 R45, RZ, RZ, R6 ;  /* 0x000000ffff2d7224 */ /* 0x000fe200078e0006 */
[----:B------:R-:W-:Y:S01]  /*bd90*/  IADD3.X R0, RZ, R49, RZ, P2, !PT ;  /* 0x00000031ff007210 */ /* 0x000fe200017fe4ff */
        /* <DEDUP_REMOVED lines=12> */
.L_x_7418:
[----:B------:R-:W-:Y:S05]  /*be60*/  BSYNC B0 ;  /* 0x0000000000007941 */ /* 0x000fea0003800000 */
.L_x_7417:
[----:B------:R-:W-:Y:S01]  /*be70*/  IADD3 R0, R22, 0x80, RZ ;  /* 0x0000008016007810 */ /* 0x000fe20007ffe0ff */
[----:B------:R-:W-:Y:S03]  /*be80*/  BSSY B0, `(.L_x_7419) ;  /* 0x0000014000007945 */ /* 0x000fe60003800000 */
[----:B------:R-:W-:-:S13]  /*be90*/  ISETP.GE.AND P2, PT, R0, R4, PT ;  /* 0x000000040000720c */ /* 0x000fda0003f46270 */
[----:B------:R-:W-:Y:S05]  /*bea0*/  @P2 BRA `(.L_x_7420) ;  /* 0x0000000000442947 */ /* 0x000fea0003800000 */
[----:B0-234-:R-:W-:Y:S01]  /*beb0*/  IADD3 R47, P2, R48, 0x80, RZ ;  /* 0x00000080302f7810 */ /* 0x01dfe20007f5e0ff */
[----:B-1----:R-:W-:Y:S01]  /*bec0*/  IMAD.MOV.U32 R44, RZ, RZ, R102 ;  /* 0x000000ffff2c7224 */ /* 0x002fe200078e0066 */
[----:B------:R-:W-:Y:S01]  /*bed0*/  ULDC.64 UR4, c[0x0][0x208] ;  /* 0x0000820000047ab9 */ /* 0x000fe20000000a00 */
[----:B------:R-:W-:Y:S02]  /*bee0*/  IMAD.MOV.U32 R45, RZ, RZ, R6 ;  /* 0x000000ffff2d7224 */ /* 0x000fe400078e0006 */
[----:B------:R-:W-:Y:S02]  /*bef0*/  IMAD.X R0, RZ, RZ, R49, P2 ;  /* 0x000000ffff007224 */ /* 0x000fe400010e0631 */
[----:B------:R-:W-:-:S04]  /*bf00*/  IMAD.WIDE.U32 R44, R47, UR38, R44 ;  /* 0x000000262f2c7c25 */ /* 0x000fc8000f8e002c */
[----:B------:R-:W-:Y:S01]  /*bf10*/  IMAD R0, R0, UR38, RZ ;  /* 0x0000002600007c24 */ /* 0x000fe2000f8e02ff */
[----:B------:R-:W-:-:S03]  /*bf20*/  LEA R50, P2, R44, UR36, 0x1 ;  /* 0x000000242c327c11 */ /* 0x000fc6000f8408ff */
[----:B------:R-:W-:-:S05]  /*bf30*/  IMAD R47, R47, UR39, R0 ;  /* 0x000000272f2f7c24 */ /* 0x000fca000f8e0200 */
[----:B------:R-:W-:-:S04]  /*bf40*/  IADD3 R45, R45, R47, RZ ;  /* 0x0000002f2d2d7210 */ /* 0x000fc80007ffe0ff */
[----:B------:R-:W-:Y:S02]  /*bf50*/  LEA.HI.X R51, R44, UR37, R45, 0x1, P2 ;  /* 0x000000252c337c11 */ /* 0x000fe400090f0c2d */
[----:B------:R-:W-:-:S13]  /*bf60*/  ISETP.GE.AND P2, PT, R16, UR61, PT ;  /* 0x0000003d10007c0c */ /* 0x000fda000bf46270 */
[----:B------:R-:W0:Y:S04]  /*bf70*/  @!P2 LDS.128 R44, [R5+0x4400] ;  /* 0x00440000052ca984 */ /* 0x000e280000000c00 */
[----:B0-----:R-:W-:Y:S01]  /*bf80*/  @!P2 STG.E.128 desc[UR4][R50.64], R44 ;  /* 0x0000002c3200a986 */ /* 0x001fe2000c101d04 */
[----:B------:R-:W-:-:S13]  /*bf90*/  ISETP.GE.AND P2, PT, R221, UR61, PT ;  /* 0x0000003ddd007c0c */ /* 0x000fda000bf46270 */
[----:B------:R-:W0:Y:S04]  /*bfa0*/  @!P2 LDS.128 R44, [R5+0x9c00] ;  /* 0x009c0000052ca984 */ /* 0x000e280000000c00 */
[----:B0-----:R0:W-:Y:S02]  /*bfb0*/  @!P2 STG.E.128 desc[UR4][R50.64+0x80], R44 ;  /* 0x0000802c3200a986 */ /* 0x0011e4000c101d04 */
.L_x_7420:
[----:B------:R-:W-:Y:S05]  /*bfc0*/  BSYNC B0 ;  /* 0x0000000000007941 */ /* 0x000fea0003800000 */
.L_x_7419:
[----:B------:R-:W-:Y:S01]  /*bfd0*/  VIADD R0, R22, 0xa0 ;  /* 0x000000a016007836 */ /* 0x000fe20000000000 */
[----:B------:R-:W-:Y:S04]  /*bfe0*/  BSSY B0, `(.L_x_7421) ;  /* 0x0000014000007945 */ /* 0x000fe80003800000 */
[----:B------:R-:W-:-:S13]  /*bff0*/  ISETP.GE.AND P2, PT, R0, R4, PT ;  /* 0x000000040000720c */ /* 0x000fda0003f46270 */
[----:B------:R-:W-:Y:S05]  /*c000*/  @P2 BRA `(.L_x_7422) ;  /* 0x0000000000442947 */ /* 0x000fea0003800000 */
[----:B0-234-:R-:W-:Y:S01]  /*c010*/  IADD3 R47, P2, R48, 0xa0, RZ ;  /* 0x000000a0302f7810 */ /* 0x01dfe20007f5e0ff */
[----:B-1----:R-:W-:Y:S01]  /*c020*/  IMAD.MOV.U32 R44, RZ, RZ, R102 ;  /* 0x000000ffff2c7224 */ /* 0x002fe200078e0066 */
[----:B------:R-:W-:Y:S01]  /*c030*/  MOV R45, R6 ;  /* 0x00000006002d7202 */ /* 0x000fe20000000f00 */
[----:B------:R-:W-:Y:S02]  /*c040*/  ULDC.64 UR4, c[0x0][0x208] ;  /* 0x0000820000047ab9 */ /* 0x000fe40000000a00 */
[----:B------:R-:W-:Y:S02]  /*c050*/  IMAD.X R48, RZ, RZ, R49, P2 ;  /* 0x000000ffff307224 */ /* 0x000fe400010e0631 */
        /* <DEDUP_REMOVED lines=12> */
.L_x_7422:
[----:B------:R-:W-:Y:S05]  /*c120*/  BSYNC B0 ;  /* 0x0000000000007941 */ /* 0x000fea0003800000 */
.L_x_7421:
[----:B------:R-:W5:Y:S01]  /*c130*/  LDL R0, [R1+0x4] ;  /* 0x0000040001007983 */ /* 0x000f620000100800 */
[----:B------:R-:W-:Y:S02]  /*c140*/  VIADD R23, R23, 0x1 ;  /* 0x0000000117177836 */ /* 0x000fe40000000000 */
[----:B------:R-:W-:Y:S01]  /*c150*/  @!P3 VIADD R3, R3, 0x348c0 ;  /* 0x000348c00303b836 */ /* 0x000fe20000000000 */
[----:B------:R-:W-:Y:S01]  /*c160*/  @!PT LDS RZ, [RZ] ;  /* 0x00000000fffff984 */ /* 0x000fe20000000800 */
[----:B------:R-:W-:Y:S01]  /*c170*/  @!PT LDS RZ, [RZ] ;  /* 0x00000000fffff984 */ /* 0x000fe20000000800 */
[----:B------:R-:W-:Y:S01]  /*c180*/  @!PT LDS RZ, [RZ] ;  /* 0x00000000fffff984 */ /* 0x000fe20000000800 */
[----:B------:R-:W-:Y:S01]  /*c190*/  @!PT LDS RZ, [RZ] ;  /* 0x00000000fffff984 */ /* 0x000fe20000000800 */
[----:B------:R1:W-:Y:S06]  /*c1a0*/  MEMBAR.ALL.CTA ;  /* 0x0000000000007992 */ /* 0x0003ec0000008000 */
[----:B-1----:R-:W1:Y:S02]  /*c1b0*/  FENCE.VIEW.ASYNC.S ;  /* 0x00000000000073c6 */ /* 0x002e640000000000 */
[----:B-1----:R1:W-:Y:S01]  /*c1c0*/  BAR.SYNC.DEFER_BLOCKING R162, 0x80 ;  /* 0x000200a20000751d */ /* 0x0023e20000010000 */
[----:B------:R-:W-:-:S02]  /*c1d0*/  ISETP.NE.AND P2, PT, R23, 0x2, PT ;  /* 0x000000021700780c */ /* 0x000fc40003f45270 */
[----:B------:R-:W-:Y:S02]  /*c1e0*/  @!P3 PRMT R3, RZ, 0x654, R3 ;  /* 0x00000654ff03b816 */ /* 0x000fe40000000003 */
[----:B------:R-:W-:Y:S02]  /*c1f0*/  SEL R23, R23, RZ, P2 ;  /* 0x000000ff17177207 */ /* 0x000fe40001000000 */
[----:B------:R1:W-:Y:S01]  /*c200*/  @!P3 SYNCS.ARRIVE.TRANS64.RED.A1T0 RZ, [R3+URZ], RZ ;  /* 0x000000ff03ffb9a7 */ /* 0x0003e2000810043f */
[----:B-----5:R-:W-:Y:S02]  /*c210*/  LOP3.LUT P4, RZ, R0, 0x10, RZ, 0xc0, !PT ;  /* 0x0000001000ff7812 */ /* 0x020fe4000788c0ff */
[----:B------:R-:W-:-:S04]  /*c220*/  SEL R0, RZ, 0x1, P2 ;  /* 0x00000001ff007807 */ /* 0x000fc80001000000 */
[----:B------:R-:W-:-:S07]  /*c230*/  LOP3.LUT R223, R223, R0, RZ, 0x3c, !PT ;  /* 0x00000000dfdf7212 */ /* 0x000fce00078e3cff */
[----:B-1----:R-:W-:Y:S05]  /*c240*/  @P4 BRA `(.L_x_7423) ;  /* 0xffffff6800204947 */ /* 0x002fea000383ffff */
[----:B------:R-:W1:Y:S01]  /*c250*/  S2R R4, SR_TID.X ;  /* 0x0000000000047919 */ /* 0x000e620000002100 */
[----:B------:R-:W-:Y:S02]  /*c260*/  PLOP3.LUT P0, PT, PT, PT, PT, 0x8, 0x0 ;  /* 0x000000000000781c */ /* 0x000fe40003f0e170 */
[----:B-1----:R-:W-:-:S04]  /*c270*/  SHF.R.U32.HI R4, RZ, 0x7, R4 ;  /* 0x00000007ff047819 */ /* 0x002fc80000011604 */
[----:B------:R-:W-:-:S13]  /*c280*/  ISETP.NE.AND P4, PT, R4, 0x1, PT ;  /* 0x000000010400780c */ /* 0x000fda0003f85270 */
[----:B------:R-:W-:Y:S06]  /*c290*/  @!P4 BAR.ARV 0x9, 0x100 ;  /* 0x024400000000cb1d */ /* 0x000fec0000002000 */
.L_x_7295:
[----:B------:R-:W-:Y:S01]  /*c2a0*/  ISETP.GE.AND P2, PT, R161, 0x1, PT ;  /* 0x00000001a100780c */ /* 0x000fe20003f46270 */
[----:B------:R-:W-:Y:S01]  /*c2b0*/  IMAD.MOV.U32 R3, RZ, RZ, RZ ;  /* 0x000000ffff037224 */ /* 0x000fe200078e00ff */
[----:B------:R-:W-:Y:S01]  /*c2c0*/  PLOP3.LUT P1, PT, PT, PT, PT, 0x80, 0x0 ;  /* 0x000000000000781c */ /* 0x000fe20003f2f070 */
[----:B------:R-:W-:Y:S01]  /*c2d0*/  IMAD.MOV.U32 R87, RZ, RZ, RZ ;  /* 0x000000ffff577224 */ /* 0x000fe200078e00ff */
[----:B------:R-:W-:Y:S02]  /*c2e0*/  MOV R0, RZ ;  /* 0x000000ff00007202 */ /* 0x000fe40000000f00 */
[----:B------:R-:W-:Y:S02]  /*c2f0*/  CS2R R42, SRZ ;  /* 0x00000000002a7805 */ /* 0x000fe4000001ff00 */
[----:B------:R-:W-:Y:S02]  /*c300*/  CS2R R40, SRZ ;  /* 0x0000000000287805 */ /* 0x000fe4000001ff00 */
[----:B0-234-:R-:W-:-:S02]  /*c310*/  CS2R R46, SRZ ;  /* 0x00000000002e7805 */ /* 0x01dfc4000001ff00 */
        /* <DEDUP_REMOVED lines=26> */
[----:B------:R-:W-:Y:S01]  /*c4c0*/  MOV R105, RZ ;  /* 0x000000ff00697202 */ /* 0x000fe20000000f00 */
[----:B------:R-:W-:Y:S02]  /*c4d0*/  IMAD.MOV.U32 R108, RZ, RZ, RZ ;  /* 0x000000ffff6c7224 */ /* 0x000fe400078e00ff */
[----:B------:R-:W-:Y:S02]  /*c4e0*/  IMAD.MOV.U32 R10, RZ, RZ, RZ ;  /* 0x000000ffff0a7224 */ /* 0x000fe400078e00ff */
[----:B------:R-:W-:Y:S01]  /*c4f0*/  IMAD.MOV.U32 R110, RZ, RZ, RZ ;  /* 0x000000ffff6e7224 */ /* 0x000fe200078e00ff */
[----:B------:R-:W-:Y:S06]  /*c500*/  @P0 BRA `(.L_x_7424) ;  /* 0x00000000000c0947 */ /* 0x000fec0003800000 */
[----:B------:R-:W0:Y:S01]  /*c510*/  FENCE.VIEW.ASYNC.G ;  /* 0x00000000000073c6 */ /* 0x000e220000000100 */
[----:B------:R-:W-:Y:S05]  /*c520*/  WARPSYNC.ALL ;  /* 0x0000000000007948 */ /* 0x000fea0003800000 */
[----:B0-----:R-:W-:Y:S06]  /*c530*/  BAR.ARV 0xc, 0x180 ;  /* 0x0306000000007b1d */ /* 0x001fec0000002000 */
.L_x_7424:
[----:B------:R-:W-:Y:S01]  /*c540*/  MOV R104, RZ ;  /* 0x000000ff00687202 */ /* 0x000fe20000000f00 */
[----:B------:R-:W-:Y:S01]  /*c550*/  IMAD.MOV.U32 R11, RZ, RZ, RZ ;  /* 0x000000ffff0b7224 */ /* 0x000fe200078e00ff */
[----:B------:R-:W-:Y:S06]  /*c560*/  @!P2 BRA `(.L_x_7425) ;  /* 0x000001180034a947 */ /* 0x000fec0003800000 */
[----:B------:R-:W-:-:S03]  /*c570*/  UMOV UR4, 0xffffffff ;  /* 0xffffffff00047882 */ /* 0x000fc60000000000 */
[----:B------:R-:W-:Y:S05]  /*c580*/  BRA.DIV UR4, `(.L_x_7426) ;  /* 0x000001ae04f47947 */ /* 0x000fea000b800000 */
[----:B------:R-:W0:Y:S02]  /*c590*/  S2R R3, SR_TID.X ;  /* 0x0000000000037919 */ /* 0x000e240000002100 */
[----:B0-----:R-:W-:-:S05]  /*c5a0*/  VIADD R3, R3, 0xffffff80 ;  /* 0xffffff8003037836 */ /* 0x001fca0000000000 */
[----:B------:R-:W-:-:S04]  /*c5b0*/  SHF.R.S32.HI R0, RZ, 0x1f, R3 ;  /* 0x0000001fff007819 */ /* 0x000fc80000011403 */
[----:B------:R-:W-:-:S04]  /*c5c0*/  LEA.HI R0, R0, R3, RZ, 0x7 ;  /* 0x0000000300007211 */ /* 0x000fc800078f38ff */
[----:B------:R-:W-:-:S06]  /*c5d0*/  SHF.R.S32.HI R0, RZ, 0x7, R0 ;  /* 0x00000007ff007819 */ /* 0x000fcc0000011400 */
[----:B------:R-:W0:Y:S04]  /*c5e0*/  SHFL.IDX PT, R0, R0, RZ, 0x1f ;  /* 0x00001fff00007589 */ /* 0x000e2800000e0000 */
[----:B0-----:R0:W-:Y:S02]  /*c5f0*/  STL [R1], R0 ;  /* 0x0000000001007387 */ /* 0x0011e40000100800 */
.L_x_7675:
[----:B0-----:R-:W2:Y:S04]  /*c600*/  LDL R0, [R1+0x6c] ;  /* 0x00006c0001007983 */ /* 0x001ea80000100800 */
[----:B------:R-:W3:Y:S01]  /*c610*/  LDL R3, [R1] ;  /* 0x0000000001037983 */ /* 0x000ee20000100800 */
[----:B--2---:R-:W-:Y:S02]  /*c620*/  R2UR UR4, R0 ;  /* 0x00000000000472ca */ /* 0x004fe400000e0000 */
[----:B---3--:R-:W-:-:S04]  /*c630*/  LEA.HI R0, R3, R3, RZ, 0x1 ;  /* 0x0000000303007211 */ /* 0x008fc800078f08ff */
[----:B------:R-:W-:-:S07]  /*c640*/  LOP3.LUT R0, R0, 0x1e, RZ, 0xc0, !PT ;  /* 0x0000001e00007812 */ /* 0x000fce00078ec0ff */
[----:B------:R-:W-:Y:S01]  /*c650*/  ULOP3.LUT UP0, URZ, UR4, 0x9f, URZ, 0xc0, !UPT ;  /* 0x0000009f043f7892 */ /* 0x000fe2000f80c03f */
[----:B------:R-:W-:-:S05]  /*c660*/  IMAD.IADD R0, R3, 0x1, -R0 ;  /* 0x0000000103007824 */ /* 0x000fca00078e0a00 */
        /* <DEDUP_REMOVED lines=9> */
[----:B-1----:R0:W1:Y:S01]  /*c700*/  LDC.64 R14, c[0x4][R0] ;  /* 0x01000000000e7b82 */ /* 0x0020620000000a00 */
        /* <DEDUP_REMOVED lines=11> */
.L_x_7427:
        /* <DEDUP_REMOVED lines=8> */
[----:B------:R0:W2:Y:S03]  /*c840*/  SYNCS.PHASECHK.TRANS64.TRYWAIT P0, [R2+URZ+0x34800], R3 ;  /* 0x03480003020075a7 */ /* 0x0000a6000800017f */
[----:B--2---:R-:W-:Y:S05]  /*c850*/  @!P0 NANOSLEEP.SYNCS 0x989680 ;  /* 0x009896800000895d */ /* 0x004fea0003900000 */
[----:B------:R-:W2:Y:S01]  /*c860*/  @!P0 SYNCS.PHASECHK.TRANS64 P0, [R2+URZ+0x34800], R3 ;  /* 0x03480003020085a7 */ /* 0x000ea2000800007f */
[----:B------:R-:W-:Y:S04]  /*c870*/  BSSY B0, `(.L_x_7429) ;  /* 0x0000006000007945 */ /* 0x000fe80003800000 */
[----:B--2---:R-:W-:Y:S05]  /*c880*/  @P0 BRA `(.L_x_7430) ;  /* 0x0000000000100947 */ /* 0x004fea0003800000 */
.L_x_7431:
[----:B--2---:R2:W3:Y:S02]  /*c890*/  SYNCS.PHASECHK.TRANS64.TRYWAIT P0, [R2+URZ+0x34800], R3 ;  /* 0x03480003020075a7 */ /* 0x0044e4000800017f */
[----:B---3--:R-:W-:Y:S05]  /*c8a0*/  @!P0 NANOSLEEP.SYNCS 0x989680 ;  /* 0x009896800000895d */ /* 0x008fea0003900000 */
[----:B------:R-:W3:Y:S02]  /*c8b0*/  @!P0 SYNCS.PHASECHK.TRANS64 P0, [R2+URZ+0x34800], R3 ;  /* 0x03480003020085a7 */ /* 0x000ee4000800007f */
[----:B---3--:R-:W-:Y:S05]  /*c8c0*/  @!P0 BRA `(.L_x_7431) ;  /* 0xfffffffc00f08947 */ /* 0x008fea000383ffff */
.L_x_7430:
[----:B------:R-:W-:Y:S05]  /*c8d0*/  BSYNC B0 ;  /* 0x0000000000007941 */ /* 0x000fea0003800000 */
.L_x_7429:
[----:B------:R-:W-:Y:S05]  /*c8e0*/  BRA `(.L_x_7432) ;  /* 0x0000003c00207947 */ /* 0x000fea0003800000 */
.L_x_7428:
        /* <DEDUP_REMOVED lines=12> */
[----:B------:R-:W-:-:S03]  /*c9b0*/  ULDC.64 UR6, c[0x0][0x400] ;  /* 0x0001000000067ab9 */ /* 0x000fc60000000a00 */
[----:B------:R-:W-:Y:S01]  /*c9c0*/  IMAD.IADD R25, R3, 0x1, R5 ;  /* 0x0000000103197824 */ /* 0x000fe200078e0205 */
[----:B------:R-:W-:Y:S01]  /*c9d0*/  LEA R26, P1, R148, UR6, 0x1 ;  /* 0x00000006941a7c11 */ /* 0x000fe2000f8208ff */
[----:B------:R-:W-:-:S03]  /*c9e0*/  IMAD.IADD R27, R7, 0x1, R149 ;  /* 0x00000001071b7824 */ /* 0x000fc600078e0295 */
        /* <DEDUP_REMOVED lines=22> */
.L_x_7433:
[----:B------:R-:W2:Y:S01]  /*cb50*/  LDL R20, [R1+0x30] ;  /* 0x0000300001147983 */ /* 0x000ea20000100800 */
[----:B------:R-:W-:Y:S01]  /*cb60*/  ULDC.U8 UR4, c[0x0][0x410] ;  /* 0x0001040000047ab9 */ /* 0x000fe20000000000 */
[----:B------:R-:W-:Y:S01]  /*cb70*/  R2UR UR5, R30 ;  /* 0x000000001e0572ca */ /* 0x000fe200000e0000 */
[----:B------:R-:W-:Y:S01]  /*cb80*/  BSSY B0, `(.L_x_7434) ;  /* 0x0000396000007945 */ /* 0x000fe20003800000 */
[----:B------:R-:W-:Y:S01]  /*cb90*/  ISETP.NE.AND P0, PT, RZ, UR4, PT ;  /* 0x00000004ff007c0c */ /* 0x000fe2000bf05270 */
[----:B------:R-:W-:-:S10]  /*cba0*/  IMAD R5, R29, 0x80, R22 ;  /* 0x000000801d057824 */ /* 0x000fd400078e0216 */
[----:B--2---:R-:W-:Y:S02]  /*cbb0*/  LEA R21, R20, UR5, 0x1 ;  /* 0x0000000514157c11 */ /* 0x004fe4000f8e08ff */
[----:B------:R-:W-:Y:S05]  /*cbc0*/  @!P0 BRA `(.L_x_7435) ;  /* 0x0000001800a48947 */ /* 0x000fea0003800000 */
[----:B------:R-:W-:-:S03]  /*cbd0*/  UMOV UR4, 0xffffffff ;  /* 0xffffffff00047882 */ /* 0x000fc60000000000 */
[----:B------:R-:W-:Y:S05]  /*cbe0*/  BRA.DIV UR4, `(.L_x_7436) ;  /* 0x000001aa049c7947 */ /* 0x000fea000b800000 */
[----:B------:R0:W2:Y:S04]  /*cbf0*/  SHFL.IDX PT, R0, R25, RZ, 0x181f ;  /* 0x00181fff19007589 */ /* 0x0000a800000e0000 */
[----:B------:R0:W3:Y:S04]  /*cc00*/  SHFL.IDX PT, R3, R24, RZ, 0x181f ;  /* 0x00181fff18037589 */ /* 0x0000e800000e0000 */
[----:B------:R0:W4:Y:S04]  /*cc10*/  SHFL.IDX PT, R4, R27, RZ, 0x181f ;  /* 0x00181fff1b047589 */ /* 0x00012800000e0000 */
[----:B-1----:R0:W1:Y:S02]  /*cc20*/  SHFL.IDX PT, R14, R26, RZ, 0x181f ;  /* 0x00181fff1a0e7589 */ /* 0x00206400000e0000 */
.L_x_7681:
[----:B------:R-:W5:Y:S01]  /*cc30*/  LDL R7, [R1+0x60] ;  /* 0x0000600001077983 */ /* 0x000f620000100800 */
[----:B------:R-:W-:Y:S01]  /*cc40*/  ULDC UR4, c[0x0][0x448] ;  /* 0x0001120000047ab9 */ /* 0x000fe20000000800 */
[----:B------:R-:W-:Y:S01]  /*cc50*/  BSSY B1, `(.L_x_7437) ;  /* 0x0000024000017945 */ /* 0x000fe20003800000 */
[----:B------:R-:W-:Y:S01]  /*cc60*/  IMAD R160, R160, UR4, RZ ;  /* 0x00000004a0a07c24 */ /* 0x000fe2000f8e02ff */
[----:B------:R-:W-:Y:S02]  /*cc70*/  CS2R R8, SRZ ;  /* 0x0000000000087805 */ /* 0x000fe4000001ff00 */
[----:B------:R-:W-:Y:S02]  /*cc80*/  CS2R R10, SRZ ;  /* 0x00000000000a7805 */ /* 0x000fe4000001ff00 */
[----:B------:R-:W-:Y:S02]  /*cc90*/  CS2R R12, SRZ ;  /* 0x00000000000c7805 */ /* 0x000fe4000001ff00 */
[----:B------:R-:W-:-:S02]  /*cca0*/  ISETP.GE.AND P0, PT, R5, R160, PT ;  /* 0x000000a00500720c */ /* 0x000fc40003f06270 */
[----:B-----5:R-:W-:-:S04]  /*ccb0*/  LEA.HI R6, R7, R7, RZ, 0x1 ;  /* 0x0000000707067211 */ /* 0x020fc800078f08ff */
[----:B------:R-:W-:-:S05]  /*ccc0*/  LOP3.LUT R6, R6, 0xfffffffe, RZ, 0xc0, !PT ;  /* 0xfffffffe06067812 */ /* 0x000fca00078ec0ff */
[----:B------:R-:W-:Y:S01]  /*ccd0*/  IMAD.IADD R5, R7, 0x1, -R6 ;  /* 0x0000000107057824 */ /* 0x000fe200078e0a06 */
[----:B------:R-:W-:-:S04]  /*cce0*/  CS2R R6, SRZ ;  /* 0x0000000000067805 */ /* 0x000fc8000001ff00 */
[----:B------:R-:W-:Y:S01]  /*ccf0*/  SHF.L.U32 R5, R5, 0x1f, RZ ;  /* 0x0000001f05057819 */ /* 0x000fe200000006ff */
[----:B------:R-:W-:Y:S06]  /*cd00*/  @P0 BRA `(.L_x_7438) ;  /* 0x0000000000600947 */ /* 0x000fec0003800000 */
[----:B------:R-:W4:Y:S01]  /*cd10*/  LDL R20, [R1+0x70] ;  /* 0x0000700001147983 */ /* 0x000f220000100800 */
[----:B------:R-:W-:Y:S01]  /*cd20*/  ULDC UR4, c[0x0][0x3f4] ;  /* 0x0000fd0000047ab9 */ /* 0x000fe20000000800 */
[----:B------:R-:W-:Y:S01]  /*cd30*/  IMAD.SHL.U32 R30, R220, 0x2, RZ ;  /* 0x00000002dc1e7824 */ /* 0x000fe200078e00ff */
[----:B------:R-:W-:Y:S02]  /*cd40*/  ISETP.GE.AND P4, PT, R18, UR4, PT ;  /* 0x0000000412007c0c */ /* 0x000fe4000bf86270 */
[----:B------:R-:W-:Y:S02]  /*cd50*/  CS2R R12, SRZ ;  /* 0x00000000000c7805 */ /* 0x000fe4000001ff00 */
[----:B------:R-:W-:Y:S02]  /*cd60*/  ISETP.GE.AND P5, PT, R220, UR4, PT ;  /* 0x00000004dc007c0c */ /* 0x000fe4000bfa6270 */
[----:B------:R-:W-:Y:S02]  /*cd70*/  CS2R R8, SRZ ;  /* 0x0000000000087805 */ /* 0x000fe4000001ff00 */
[----:B------:R-:W-:Y:S01]  /*cd80*/  CS2R R10, SRZ ;  /* 0x00000000000a7805 */ /* 0x000fe2000001ff00 */
[----:B------:R-:W-:-:S04]  /*cd90*/  ULDC.64 UR6, c[0x0][0x208] ;  /* 0x0000820000067ab9 */ /* 0x000fc80000000a00 */
[----:B------:R-:W-:-:S04]  /*cda0*/  @!P4 SHF.L.U32 R15, R18, 0x1, RZ ;  /* 0x00000001120fc819 */ /* 0x000fc800000006ff */
[CC--:B0--3--:R-:W-:Y:S02]  /*cdb0*/  @!P5 IADD3 R26, P2, R3.reuse, R30.reuse, RZ ;  /* 0x0000001e031ad210 */ /* 0x0c9fe40007f5e0ff */
[C---:B-1----:R-:W-:Y:S02]  /*cdc0*/  @!P5 IADD3 R30, P3, R14.reuse, R30, RZ ;  /* 0x0000001e0e1ed210 */ /* 0x042fe40007f7e0ff */
[-C--:B------:R-:W-:Y:S02]  /*cdd0*/  @!P4 IADD3 R24, P0, R3, R15.reuse, RZ ;  /* 0x0000000f0318c210 */ /* 0x080fe40007f1e0ff */
[----:B------:R-:W-:Y:S02]  /*cde0*/  @!P4 IADD3 R14, P1, R14, R15, RZ ;  /* 0x0000000f0e0ec210 */ /* 0x000fe40007f3e0ff */
[----:B------:R-:W-:Y:S02]  /*cdf0*/  @!P4 SHF.L.U64.HI R3, R18, 0x1, R19 ;  /* 0x000000011203c819 */ /* 0x000fe40000010213 */
[----:B------:R-:W-:-:S03]  /*ce00*/  CS2R R6, SRZ ;  /* 0x0000000000067805 */ /* 0x000fc6000001ff00 */
[--C-:B--2---:R-:W-:Y:S02]  /*ce10*/  @!P4 IMAD.X R25, R0, 0x1, R3.reuse, P0 ;  /* 0x000000010019c824 */ /* 0x104fe400000e0603 */
[----:B----4-:R-:W-:-:S03]  /*ce20*/  @!P4 IMAD.X R15, R4, 0x1, R3, P1 ;  /* 0x00000001040fc824 */ /* 0x010fc600008e0603 */
[----:B------:R0:W5:Y:S04]  /*ce30*/  @!P4 LD.E.64 R10, desc[UR6][R24.64] ;  /* 0x00000006180ac980 */ /* 0x000168000c101b00 */
[----:B------:R0:W5:Y:S01]  /*ce40*/  @!P4 LD.E.64 R6, desc[UR6][R14.64] ;  /* 0x000000060e06c980 */ /* 0x000162000c101b00 */
[----:B------:R-:W-:Y:S01]  /*ce50*/  @!P5 IMAD.X R27, R0, 0x1, R20, P2 ;  /* 0x00000001001bd824 */ /* 0x000fe200010e0614 */
[----:B------:R-:W-:-:S04]  /*ce60*/  @!P5 IADD3.X R31, R4, R20, RZ, P3, !PT ;  /* 0x00000014041fd210 */ /* 0x000fc80001ffe4ff */
[----:B------:R0:W5:Y:S04]  /*ce70*/  @!P5 LD.E.64 R12, desc[UR6][R26.64] ;  /* 0x000000061a0cd980 */ /* 0x000168000c101b00 */
[----:B------:R0:W5:Y:S02]  /*ce80*/  @!P5 LD.E.64 R8, desc[UR6][R30.64] ;  /* 0x000000061e08d980 */ /* 0x000164000c101b00 */
.L_x_7438:
[----:B------:R-:W-:Y:S05]  /*ce90*/  BSYNC B1 ;  /* 0x0000000000017941 */ /* 0x000fea0003800000 */
.L_x_7437:
[----:B------:R-:W4:Y:S01]  /*cea0*/  SYNCS.PHASECHK.TRANS64.TRYWAIT P0, [R2+URZ+0x34800], R5 ;  /* 0x03480005020075a7 */ /* 0x000f22000800017f */
[----:B---3--:R-:W-:Y:S01]  /*ceb0*/  IMAD R3, R29, -0x80, R160 ;  /* 0xffffff801d037824 */ /* 0x008fe200078e02a0 */
[----:B0----5:R-:W-:Y:S01]  /*cec0*/  MOV R15, R13 ;  /* 0x0000000d000f7202 */ /* 0x021fe20000000f00 */
[----:B--2---:R-:W-:Y:S01]  /*ced0*/  IMAD.MOV.U32 R0, RZ, RZ, R10 ;  /* 0x000000ffff007224 */ /* 0x004fe200078e000a */
[----:B------:R-:W-:Y:S01]  /*cee0*/  SHF.R.U64 R25, R12, 0x10, R13 ;  /* 0x000000100c197819 */ /* 0x000fe2000000120d */
[----:B-1----:R-:W-:Y:S01]  /*cef0*/  IMAD.MOV.U32 R14, RZ, RZ, R11 ;  /* 0x000000ffff0e7224 */ /* 0x002fe200078e000b */
[----:B------:R-:W-:Y:S01]  /*cf00*/  SHF.R.U32.HI R26, RZ, 0x10, R13 ;  /* 0x00000010ff1a7819 */ /* 0x000fe2000001160d */
[----:B------:R-:W-:Y:S01]  /*cf10*/  IMAD.MOV.U32 R13, RZ, RZ, R6 ;  /* 0x000000ffff0d7224 */ /* 0x000fe200078e0006 */
[----:B------:R-:W-:Y:S01]  /*cf20*/  SHF.R.U64 R20, R10, 0x10, R11 ;  /* 0x000000100a147819 */ /* 0x000fe2000000120b */
[----:B------:R-:W-:Y:S01]  /*cf30*/  IMAD.MOV.U32 R10, RZ, RZ, R12 ;  /* 0x000000ffff0a7224 */ /* 0x000fe200078e000c */
[--C-:B------:R-:W-:Y:S01]  /*cf40*/  SHF.R.U64 R27, R6, 0x10, R7.reuse ;  /* 0x00000010061b7819 */ /* 0x100fe20000001207 */
[--C-:B----4-:R-:W-:Y:S01]  /*cf50*/  IMAD.MOV.U32 R4, RZ, RZ, R7.reuse ;  /* 0x000000ffff047224 */ /* 0x110fe200078e0007 */
[----:B------:R-:W-:Y:S01]  /*cf60*/  SHF.R.U32.HI R29, RZ, 0x10, R7 ;  /* 0x00000010ff1d7819 */ /* 0x000fe20000011607 */
[----:B------:R-:W-:Y:S01]  /*cf70*/  IMAD.MOV.U32 R6, RZ, RZ, R8 ;  /* 0x000000ffff067224 */ /* 0x000fe200078e0008 */
[----:B------:R-:W-:Y:S01]  /*cf80*/  SHF.R.U32.HI R24, RZ, 0x10, R11 ;  /* 0x00000010ff187819 */ /* 0x000fe2000001160b */
[----:B------:R-:W-:Y:S01]  /*cf90*/  BSSY B1, `(.L_x_7439) ;  /* 0x000000e000017945 */ /* 0x000fe20003800000 */
[----:B------:R-:W-:-:S02]  /*cfa0*/  MOV R7, R9 ;  /* 0x0000000900077202 */ /* 0x000fc40000000f00 */
[----:B------:R-:W-:Y:S02]  /*cfb0*/  VIMNMX R3, R3, 0x80, PT ;  /* 0x0000008003037848 */ /* 0x000fe40003fe0100 */
[--C-:B------:R-:W-:Y:S02]  /*cfc0*/  SHF.R.U64 R30, R8, 0x10, R9.reuse ;  /* 0x00000010081e7819 */ /* 0x100fe40000001209 */
[----:B------:R-:W-:Y:S02]  /*cfd0*/  SHF.R.U32.HI R31, RZ, 0x10, R9 ;  /* 0x00000010ff1f7819 */ /* 0x000fe40000011609 */
        /* <DEDUP_REMOVED lines=8> */
[----:B------:R-:W-:Y:S06]  /*d060*/  @!P0 BRA `(.L_x_7440) ;  /* 0x000001a400ec8947 */ /* 0x000fec0003800000 */
.L_x_7682:
[----:B------:R-:W-:Y:S05]  /*d070*/  BSYNC B1 ;  /* 0x0000000000017941 */ /* 0x000fea0003800000 */
.L_x_7439:
[----:B------:R-:W-:Y:S01]  /*d080*/  BSSY B1, `(.L_x_7441) ;  /* 0x0000056000017945 */ /* 0x000fe20003800000 */
[----:B------:R-:W-:-:S03]  /*d090*/  PRMT R10, R30, 0x5410, R31 ;  /* 0x000054101e0a7816 */ /* 0x000fc6000000001f */
[----:B------:R-:W-:Y:S05]  /*d0a0*/  @P1 BRA `(.L_x_7442) ;  /* 0x00000004004c1947 */ /* 0x000fea0003800000 */
[----:B0-----:R-:W0:Y:S01]  /*d0b0*/  LDC R5, c[0x0][0x3f4] ;  /* 0x0000fd00ff057b82 */ /* 0x001e220000000800 */
[----:B------:R-:W-:Y:S01]  /*d0c0*/  BSSY B2, `(.L_x_7443) ;  /* 0x000002a000027945 */ /* 0x000fe20003800000 */
[-C--:B0-----:R-:W-:Y:S02]  /*d0d0*/  ISETP.GE.AND P0, PT, R18, R5.reuse, PT ;  /* 0x000000051200720c */ /* 0x081fe40003f06270 */
[----:B------:R-:W-:-:S11]  /*d0e0*/  ISETP.GE.AND P1, PT, R220, R5, PT ;  /* 0x00000005dc00720c */ /* 0x000fd60003f26270 */
[----:B------:R-:W-:Y:S05]  /*d0f0*/  @P0 BRA `(.L_x_7444) ;  /* 0x0000000000980947 */ /* 0x000fea0003800000 */
        /* <DEDUP_REMOVED lines=9> */
[CC--:B------:R-:W-:Y:S01]  /*d190*/  FMUL.FTZ R32, R4.reuse, R29.reuse ;  /* 0x0000001d04207220 */ /* 0x0c0fe20000410000 */
[----:B------:R-:W-:Y:S01]  /*d1a0*/  FMUL.FTZ R4, R4, R26 ;  /* 0x0000001a04047220 */ /* 0x000fe20000410000 */
[--C-:B------:R-:W-:Y:S02]  /*d1b0*/  HADD2.F32 R24, -RZ, R6.reuse.H0_H0 ;  /* 0x20000006ff187230 */ /* 0x100fe40000004100 */
[----:B------:R-:W-:Y:S02]  /*d1c0*/  HADD2.F32 R25, -RZ, R7.H0_H0 ;  /* 0x20000007ff197230 */ /* 0x000fe40000004100 */
[----:B------:R-:W-:Y:S01]  /*d1d0*/  FMUL.FTZ R31, R5, R30 ;  /* 0x0000001e051f7220 */ /* 0x000fe20000410000 */
        /* <DEDUP_REMOVED lines=20> */
[----:B------:R-:W-:Y:S02]  /*d320*/  F2FP.F16.F32.PACK_AB R5, R20, R31 ;  /* 0x0000001f1405723e */ /* 0x000fe400000000ff */
[----:B------:R-:W-:-:S02]  /*d330*/  F2FP.F16.F32.PACK_AB R6, R15, R6 ;  /* 0x000000060f06723e */ /* 0x000fc400000000ff */
[----:B------:R-:W-:-:S05]  /*d340*/  F2FP.F16.F32.PACK_AB R7, R26, R7 ;  /* 0x000000071a07723e */ /* 0x000fca00000000ff */
[----:B------:R0:W-:Y:S02]  /*d350*/  STS.128 [R21], R4 ;  /* 0x0000000415007388 */ /* 0x0001e40000000c00 */
.L_x_7444:
[----:B------:R-:W-:Y:S05]  /*d360*/  BSYNC B2 ;  /* 0x0000000000027941 */ /* 0x000fea0003800000 */
.L_x_7443:
        /* <DEDUP_REMOVED lines=38> */
[----:B------:R1:W-:Y:S02]  /*d5d0*/  STS.128 [R21+0x4000], R4 ;  /* 0x0040000415007388 */ /* 0x0003e40000000c00 */
.L_x_7442:
[----:B------:R-:W-:Y:S05]  /*d5e0*/  BSYNC B1 ;  /* 0x0000000000017941 */ /* 0x000fea0003800000 */
.L_x_7441:
[----:B01----:R-:W-:Y:S01]  /*d5f0*/  VIADD R4, R22, 0x20 ;  /* 0x0000002016047836 */ /* 0x003fe20000000000 */
[----:B------:R-:W-:Y:S04]  /*d600*/  BSSY B1, `(.L_x_7445) ;  /* 0x0000056000017945 */ /* 0x000fe80003800000 */
[----:B------:R-:W-:-:S13]  /*d610*/  ISETP.GE.AND P0, PT, R4, R3, PT ;  /* 0x000000030400720c */ /* 0x000fda0003f06270 */
[----:B------:R-:W-:Y:S05]  /*d620*/  @P0 BRA `(.L_x_7446) ;  /* 0x00000004004c0947 */ /* 0x000fea0003800000 */
[----:B------:R-:W0:Y:S01]  /*d630*/  LDC R5, c[0x0][0x3f4] ;  /* 0x0000fd00ff057b82 */ /* 0x000e220000000800 */
[----:B------:R-:W-:Y:S01]  /*d640*/  BSSY B2, `(.L_x_7447) ;  /* 0x000002a000027945 */ /* 0x000fe20003800000 */
[-C--:B0-----:R-:W-:Y:S02]  /*d650*/  ISETP.GE.AND P0, PT, R18, R5.reuse, PT ;  /* 0x000000051200720c */ /* 0x081fe40003f06270 */
[----:B------:R-:W-:-:S11]  /*d660*/  ISETP.GE.AND P1, PT, R220, R5, PT ;  /* 0x00000005dc00720c */ /* 0x000fd60003f26270 */
[----:B------:R-:W-:Y:S05]  /*d670*/  @P0 BRA `(.L_x_7448) ;  /* 0x0000000000980947 */ /* 0x000fea0003800000 */
[----:B------:R-:W0:Y:S01]  /*d680*/  LDS.128 R4, [R21+0x1000] ;  /* 0x0010000015047984 */ /* 0x000e220000000c00 */
[----:B------:R-:W-:Y:S02]  /*d690*/  HADD2.F32 R31, -RZ, R13.H0_H0 ;  /* 0x2000000dff1f7230 */ /* 0x000fe40000004100 */
[----:B------:R-:W-:Y:S02]  /*d6a0*/  HADD2.F32 R29, -RZ, R11.H0_H0 ;  /* 0x2000000bff1d7230 */ /* 0x000fe40000004100 */
        /* <DEDUP_REMOVED lines=11> */
[----:B------:R-:W-:Y:S01]  /*d760*/  FMUL.FTZ R27, R34, R5 ;  /* 0x00000005221b7220 */ /* 0x000fe20000410000 */
[----:B------:R-:W-:Y:S01]  /*d770*/  FFMA.FTZ R4, R29, R15, -R26 ;  /* 0x0000000f1d047223 */ /* 0x000fe2000001081a */
[C---:B------:R-:W-:Y:S01]  /*d780*/  FMUL.FTZ R29, R32.reuse, R5 ;  /* 0x00000005201d7220 */ /* 0x040fe20000410000 */
[--C-:B------:R-:W-:Y:S02]  /*d790*/  HADD2.F32 R25, -RZ, R7.reuse.H0_H0 ;  /* 0x20000007ff197230 */ /* 0x100fe40000004100 */
[----:B------:R-:W-:Y:S01]  /*d7a0*/  FFMA.FTZ R15, R31, R15, R30 ;  /* 0x0000000f1f0f7223 */ /* 0x000fe2000001001e */
        /* <DEDUP_REMOVED lines=19> */
.L_x_7448:
[----:B------:R-:W-:Y:S05]  /*d8e0*/  BSYNC B2 ;  /* 0x0000000000027941 */ /* 0x000fea0003800000 */
.L_x_7447:
[----:B------:R-:W-:Y:S05]  /*d8f0*/  @P1 BRA `(.L_x_7446) ;  /* 0x0000000000981947 */ /* 0x000fea0003800000 */
[----:B0-----:R-:W0:Y:S01]  /*d900*/  LDS.128 R4, [R21+0x5000] ;  /* 0x0050000015047984 */ /* 0x001e220000000c00 */
[--C-:B------:R-:W-:Y:S02]  /*d910*/  HADD2.F32 R31, -RZ, R9.reuse.H0_H0 ;  /* 0x20000009ff1f7230 */ /* 0x100fe40000004100 */
        /* <DEDUP_REMOVED lines=36> */
.L_x_7446:
[----:B------:R-:W-:Y:S05]  /*db60*/  BSYNC B1 ;  /* 0x0000000000017941 */ /* 0x000fea0003800000 */
.L_x_7445:
        /* <DEDUP_REMOVED lines=47> */
.L_x_7452:
[----:B------:R-:W-:Y:S05]  /*de60*/  BSYNC B2 ;  /* 0x0000000000027941 */ /* 0x000fea0003800000 */
.L_x_7451:
        /* <DEDUP_REMOVED lines=39> */
.L_x_7450:
[----:B------:R-:W-:Y:S05]  /*e0e0*/  BSYNC B1 ;  /* 0x0000000000017941 */ /* 0x000fea0003800000 */
.L_x_7449:
[----:B01----:R-:W-:-:S05]  /*e0f0*/  VIADD R4, R22, 0x60 ;  /* 0x0000006016047836 */ /* 0x003fca0000000000 */
        /* <DEDUP_REMOVED lines=23> */
[----:B------:R-:W-:Y:S01]  /*e270*/  FMUL.FTZ R26, R27, R5 ;  /* 0x000000051b1a7220 */ /* 0x000fe20000410000 */
[--C-:B------:R-:W-:Y:S02]  /*e280*/  HADD2.F32 R20, -RZ, R6.reuse.H0_H0 ;  /* 0x20000006ff147230 */ /* 0x100fe40000004100 */
[----:B------:R-:W-:Y:S01]  /*e290*/  FFMA.FTZ R3, R29, R3, R30 ;  /* 0x000000031d037223 */ /* 0x000fe2000001001e */
[----:B------:R-:W-:Y:S02]  /*e2a0*/  HADD2.F32 R7, -RZ, R7.H1_H1 ;  /* 0x30000007ff077230 */ /* 0x000fe40000004100 */
[-C--:B------:R-:W-:Y:S01]  /*e2b0*/  FFMA.FTZ R5, R27, R15.reuse, -R32 ;  /* 0x0000000f1b057223 */ /* 0x080fe20000010820 */
[----:B------:R-:W-:Y:S02]  /*e2c0*/  HADD2.F32 R6, -RZ, R6.H1_H1 ;  /* 0x30000006ff067230 */ /* 0x000fe40000004100 */
[----:B------:R-:W-:Y:S01]  /*e2d0*/  FFMA.FTZ R26, R31, R15, R26 ;  /* 0x0000000f1f1a7223 */ /* 0x000fe2000001001a */
[----:B------:R-:W-:-:S02]  /*e2e0*/  HADD2.F32 R32, -RZ, R13.H1_H1 ;  /* 0x3000000dff207230 */ /* 0x000fc40000004100 */
[-C--:B------:R-:W-:Y:S01]  /*e2f0*/  FMUL.FTZ R15, R14, R7.reuse ;  /* 0x000000070e0f7220 */ /* 0x080fe20000410000 */
[----:B------:R-:W-:Y:S02]  /*e300*/  HADD2.F32 R30, -RZ, R11.H1_H1 ;  /* 0x3000000bff1e7230 */ /* 0x000fe40000004100 */
[----:B------:R-:W-:Y:S01]  /*e310*/  FMUL.FTZ R25, R12, R7 ;  /* 0x000000070c197220 */ /* 0x000fe20000410000 */
[----:B------:R-:W-:Y:S01]  /*e320*/  F2FP.F16.F32.PACK_AB R4, R3, R4 ;  /* 0x000000040304723e */ /* 0x000fe200000000ff */
[----:B------:R-:W-:Y:S01]  /*e330*/  FMUL.FTZ R11, R32, R6 ;  /* 0x00000006200b7220 */ /* 0x000fe20000410000 */
[----:B------:R-:W-:Y:S01]  /*e340*/  FFMA.FTZ R7, R12, R24, -R15 ;  /* 0x000000180c077223 */ /* 0x000fe2000001080f */
[----:B------:R-:W-:Y:S01]  /*e350*/  FMUL.FTZ R13, R30, R6 ;  /* 0x000000061e0d7220 */ /* 0x000fe20000410000 */
[----:B------:R-:W-:Y:S01]  /*e360*/  FFMA.FTZ R24, R14, R24, R25 ;  /* 0x000000180e187223 */ /* 0x000fe20000010019 */
[-C--:B------:R-:W-:Y:S01]  /*e370*/  FFMA.FTZ R6, R30, R20.reuse, -R11 ;  /* 0x000000141e067223 */ /* 0x080fe2000001080b */
[----:B------:R-:W-:Y:S01]  /*e380*/  F2FP.F16.F32.PACK_AB R5, R26, R5 ;  /* 0x000000051a05723e */ /* 0x000fe200000000ff */
[----:B------:R-:W-:-:S02]  /*e390*/  FFMA.FTZ R13, R32, R20, R13 ;  /* 0x00000014200d7223 */ /* 0x000fc4000001000d */
[----:B------:R-:W-:-:S03]  /*e3a0*/  F2FP.F16.F32.PACK_AB R7, R24, R7 ;  /* 0x000000071807723e */ /* 0x000fc600000000ff */
[----:B------:R-:W-:-:S05]  /*e3b0*/  F2FP.F16.F32.PACK_AB R6, R13, R6 ;  /* 0x000000060d06723e */ /* 0x000fca00000000ff */
[----:B------:R0:W-:Y:S02]  /*e3c0*/  STS.128 [R21+0x3000], R4 ;  /* 0x0030000415007388 */ /* 0x0001e40000000c00 */
.L_x_7455:
[----:B------:R-:W-:Y:S05]  /*e3d0*/  BSYNC B1 ;  /* 0x0000000000017941 */ /* 0x000fea0003800000 */
.L_x_7454:
        /* <DEDUP_REMOVED lines=11> */
[----:B------:R-:W-:Y:S01]  /*e490*/  FMUL.FTZ R20, R15, R4 ;  /* 0x000000040f147220 */ /* 0x000fe20000410000 */
[----:B------:R-:W-:Y:S02]  /*e4a0*/  HADD2.F32 R12, -RZ, R6.H0_H0 ;  /* 0x20000006ff0c7230 */ /* 0x000fe40000004100 */
[----:B------:R-:W-:Y:S01]  /*e4b0*/  FMUL.FTZ R24, R29, R5 ;  /* 0x000000051d187220 */ /* 0x000fe20000410000 */
[----:B------:R-:W-:Y:S01]  /*e4c0*/  FFMA.FTZ R4, R15, R3, -R14 ;  /* 0x000000030f047223 */ /* 0x000fe2000001080e */
[----:B------:R-:W-:Y:S01]  /*e4d0*/  FMUL.FTZ R14, R25, R5 ;  /* 0x00000005190e7220 */ /* 0x000fe20000410000 */
[----:B------:R-:W-:-:S02]  /*e4e0*/  HADD2.F32 R13, -RZ, R7.H0_H0 ;  /* 0x20000007ff0d7230 */ /* 0x000fc40000004100 */
[----:B------:R-:W-:Y:S01]  /*e4f0*/  FFMA.FTZ R3, R27, R3, R20 ;  /* 0x000000031b037223 */ /* 0x000fe20000010014 */
        /* <DEDUP_REMOVED lines=20> */
[----:B------:R1:W-:Y:S01]  /*e640*/  STS.128 [R21+0x7000], R4 ;  /* 0x0070000415007388 */ /* 0x0003e20000000c00 */
[----:B------:R-:W-:Y:S05]  /*e650*/  BRA `(.L_x_7453) ;  /* 0x0000001c00a07947 */ /* 0x000fea0003800000 */
.L_x_7435:
[----:B------:R-:W-:-:S03]  /*e660*/  UMOV UR4, 0xffffffff ;  /* 0xffffffff00047882 */ /* 0x000fc60000000000 */
[----:B------:R-:W-:Y:S05]  /*e670*/  BRA.DIV UR4, `(.L_x_7456) ;  /* 0x00000192047c7947 */ /* 0x000fea000b800000 */
[----:B------:R0:W2:Y:S04]  /*e680*/  SHFL.IDX PT, R0, R25, RZ, 0x181f ;  /* 0x00181fff19007589 */ /* 0x0000a800000e0000 */
[----:B------:R0:W3:Y:S04]  /*e690*/  SHFL.IDX PT, R3, R24, RZ, 0x181f ;  /* 0x00181fff18037589 */ /* 0x0000e800000e0000 */
[----:B------:R0:W4:Y:S04]  /*e6a0*/  SHFL.IDX PT, R20, R27, RZ, 0x181f ;  /* 0x00181fff1b147589 */ /* 0x00012800000e0000 */
[----:B-1----:R0:W1:Y:S02]  /*e6b0*/  SHFL.IDX PT, R14, R26, RZ, 0x181f ;  /* 0x00181fff1a0e7589 */ /* 0x00206400000e0000 */
.L_x_7688:
[----:B------:R-:W5:Y:S01]  /*e6c0*/  LDL R11, [R1+0x60] ;  /* 0x00006000010b7983 */ /* 0x000f620000100800 */
[----:B------:R-:W-:Y:S01]  /*e6d0*/  ULDC UR4, c[0x0][0x448] ;  /* 0x0001120000047ab9 */ /* 0x000fe20000000800 */
[----:B------:R-:W-:Y:S01]  /*e6e0*/  BSSY B1, `(.L_x_7457) ;  /* 0x0000019000017945 */ /* 0x000fe20003800000 */
[----:B0-----:R-:W-:Y:S01]  /*e6f0*/  IMAD R24, R160, UR4, RZ ;  /* 0x00000004a0187c24 */ /* 0x001fe2000f8e02ff */
[----:B------:R-:W-:Y:S02]  /*e700*/  CS2R R6, SRZ ;  /* 0x0000000000067805 */ /* 0x000fe4000001ff00 */
[----:B------:R-:W-:Y:S02]  /*e710*/  CS2R R8, SRZ ;  /* 0x0000000000087805 */ /* 0x000fe4000001ff00 */
[----:B------:R-:W-:Y:S01]  /*e720*/  ISETP.GE.AND P0, PT, R5, R24, PT ;  /* 0x000000180500720c */ /* 0x000fe20003f06270 */
[----:B------:R-:W-:Y:S01]  /*e730*/  IMAD R24, R29, -0x80, R24 ;  /* 0xffffff801d187824 */ /* 0x000fe200078e0218 */
[----:B-----5:R-:W-:-:S04]  /*e740*/  LEA.HI R4, R11, R11, RZ, 0x1 ;  /* 0x0000000b0b047211 */ /* 0x020fc800078f08ff */
[----:B------:R-:W-:Y:S02]  /*e750*/  LOP3.LUT R10, R4, 0xfffffffe, RZ, 0xc0, !PT ;  /* 0xfffffffe040a7812 */ /* 0x000fe400078ec0ff */
[----:B------:R-:W-:Y:S02]  /*e760*/  CS2R R4, SRZ ;  /* 0x0000000000047805 */ /* 0x000fe4000001ff00 */
[----:B------:R-:W-:Y:S02]  /*e770*/  IADD3 R27, R11, -R10, RZ ;  /* 0x8000000a0b1b7210 */ /* 0x000fe40007ffe0ff */
[----:B------:R-:W-:Y:S01]  /*e780*/  CS2R R10, SRZ ;  /* 0x00000000000a7805 */ /* 0x000fe2000001ff00 */
[----:B------:R-:W-:Y:S06]  /*e790*/  @P0 BRA `(.L_x_7458) ;  /* 0x0000000000340947 */ /* 0x000fec0003800000 */
[----:B------:R-:W-:Y:S01]  /*e7a0*/  ULDC UR4, c[0x0][0x3f4] ;  /* 0x0000fd0000047ab9 */ /* 0x000fe20000000800 */
[C---:B------:R-:W-:Y:S01]  /*e7b0*/  IMAD.SHL.U32 R15, R16.reuse, 0x2, RZ ;  /* 0x00000002100f7824 */ /* 0x040fe200078e00ff */
[C---:B------:R-:W-:Y:S02]  /*e7c0*/  ISETP.GE.AND P2, PT, R16.reuse, UR4, PT ;  /* 0x0000000410007c0c */ /* 0x040fe4000bf46270 */
[----:B------:R-:W-:Y:S02]  /*e7d0*/  SHF.L.U64.HI R5, R16, 0x1, R17 ;  /* 0x0000000110057819 */ /* 0x000fe40000010211 */
[-C--:B---3--:R-:W-:Y:S02]  /*e7e0*/  IADD3 R12, P0, R3, R15.reuse, RZ ;  /* 0x0000000f030c7210 */ /* 0x088fe40007f1e0ff */
[----:B-1----:R-:W-:-:S03]  /*e7f0*/  IADD3 R14, P1, R14, R15, RZ ;  /* 0x0000000f0e0e7210 */ /* 0x002fc60007f3e0ff */
[--C-:B--2---:R-:W-:Y:S02]  /*e800*/  IMAD.X R13, R0, 0x1, R5.reuse, P0 ;  /* 0x00000001000d7824 */ /* 0x104fe400000e0605 */
[----:B----4-:R-:W-:Y:S01]  /*e810*/  IMAD.X R15, R20, 0x1, R5, P1 ;  /* 0x00000001140f7824 */ /* 0x010fe200008e0605 */
[----:B------:R-:W-:Y:S01]  /*e820*/  CS2R R4, SRZ ;  /* 0x0000000000047805 */ /* 0x000fe2000001ff00 */
[----:B------:R-:W-:Y:S06]  /*e830*/  @P2 BRA `(.L_x_7458) ;  /* 0x00000000000c2947 */ /* 0x000fec0003800000 */
[----:B------:R-:W-:Y:S02]  /*e840*/  ULDC.64 UR4, c[0x0][0x208] ;  /* 0x0000820000047ab9 */ /* 0x000fe40000000a00 */
[----:B------:R0:W5:Y:S04]  /*e850*/  LD.E.128 R4, desc[UR4][R12.64] ;  /* 0x000000040c047980 */ /* 0x000168000c101d00 */
[----:B------:R0:W5:Y:S02]  /*e860*/  LD.E.128 R8, desc[UR4][R14.64] ;  /* 0x000000040e087980 */ /* 0x000164000c101d00 */
.L_x_7458:
[----:B------:R-:W-:Y:S05]  /*e870*/  BSYNC B1 ;  /* 0x0000000000017941 */ /* 0x000fea0003800000 */
.L_x_7457:
[----:B------:R-:W-:Y:S01]  /*e880*/  SHF.L.U32 R27, R27, 0x1f, RZ ;  /* 0x0000001f1b1b7819 */ /* 0x000fe200000006ff */
[----:B---3--:R-:W3:Y:S01]  /*e890*/  LDC R3, c[0x0][0x3f4] ;  /* 0x0000fd00ff037b82 */ /* 0x008ee20000000800 */
[--C-:B0----5:R-:W-:Y:S01]  /*e8a0*/  IMAD.MOV.U32 R12, RZ, RZ, R5.reuse ;  /* 0x000000ffff0c7224 */ /* 0x121fe200078e0005 */
[----:B--2---:R-:W-:Y:S01]  /*e8b0*/  MOV R0, R4 ;  /* 0x0000000400007202 */ /* 0x004fe20000000f00 */
[----:B------:R-:W-:Y:S01]  /*e8c0*/  IMAD.MOV.U32 R13, RZ, RZ, R6 ;  /* 0x000000ffff0d7224 */ /* 0x000fe200078e0006 */
[----:B-1----:R-:W-:Y:S01]  /*e8d0*/  SHF.R.U64 R14, R4, 0x10, R5 ;  /* 0x00000010040e7819 */ /* 0x002fe20000001205 */
[----:B------:R-:W-:Y:S01]  /*e8e0*/  IMAD.MOV.U32 R4, RZ, RZ, R7 ;  /* 0x000000ffff047224 */ /* 0x000fe200078e0007 */
[----:B------:R-:W-:Y:S01]  /*e8f0*/  SHF.R.U32.HI R5, RZ, 0x10, R5 ;  /* 0x00000010ff057819 */ /* 0x000fe20000011605 */
[----:B------:R-:W-:Y:S01]  /*e900*/  VIADD R30, R22, 0x40 ;  /* 0x00000040161e7836 */ /* 0x000fe20000000000 */
[----:B------:R-:W0:Y:S01]  /*e910*/  SYNCS.PHASECHK.TRANS64.TRYWAIT P4, [R2+URZ+0x34800], R27 ;  /* 0x0348001b020075a7 */ /* 0x000e22000808017f */
[----:B----4-:R-:W-:Y:S01]  /*e920*/  SHF.R.U64 R20, R6, 0x10, R7 ;  /* 0x0000001006147819 */ /* 0x010fe20000001207 */
[----:B------:R-:W-:Y:S01]  /*e930*/  IMAD.MOV.U32 R6, RZ, RZ, R9 ;  /* 0x000000ffff067224 */ /* 0x000fe200078e0009 */
[----:B------:R-:W-:Y:S01]  /*e940*/  SHF.R.U32.HI R25, RZ, 0x10, R7 ;  /* 0x00000010ff197819 */ /* 0x000fe20000011607 */
[----:B------:R-:W-:Y:S01]  /*e950*/  IMAD.MOV.U32 R7, RZ, RZ, R10 ;  /* 0x000000ffff077224 */ /* 0x000fe200078e000a */
[----:B------:R-:W-:Y:S01]  /*e960*/  PRMT R0, R0, 0x5410, R12 ;  /* 0x0000541000007816 */ /* 0x000fe2000000000c */
[----:B------:R-:W-:Y:S01]  /*e970*/  VIADD R29, R22, 0x60 ;  /* 0x00000060161d7836 */ /* 0x000fe20000000000 */
[----:B------:R-:W-:Y:S01]  /*e980*/  MOV R15, R8 ;  /* 0x00000008000f7202 */ /* 0x000fe20000000f00 */
[----:B------:R-:W-:Y:S01]  /*e990*/  BSSY B1, `(.L_x_7459) ;  /* 0x0000015000017945 */ /* 0x000fe20003800000 */
[----:B------:R-:W-:Y:S01]  /*e9a0*/  SHF.R.U64 R26, R8, 0x10, R9 ;  /* 0x00000010081a7819 */ /* 0x000fe20000001209 */
[----:B------:R-:W-:Y:S01]  /*e9b0*/  IMAD.MOV.U32 R8, RZ, RZ, R11 ;  /* 0x000000ffff087224 */ /* 0x000fe200078e000b */
[----:B------:R-:W-:-:S02]  /*e9c0*/  PRMT R12, R14, 0x5410, R5 ;  /* 0x000054100e0c7816 */ /* 0x000fc40000000005 */
[----:B------:R-:W-:Y:S02]  /*e9d0*/  SHF.R.U64 R10, R10, 0x10, R11 ;  /* 0x000000100a0a7819 */ /* 0x000fe4000000120b */
[----:B------:R-:W-:Y:S02]  /*e9e0*/  VIMNMX R5, R24, 0x80, PT ;  /* 0x0000008018057848 */ /* 0x000fe40003fe0100 */
[----:B---3--:R-:W-:Y:S02]  /*e9f0*/  ISETP.GE.AND P0, PT, R16, R3, PT ;  /* 0x000000031000720c */ /* 0x008fe40003f06270 */
[----:B------:R-:W-:Y:S02]  /*ea00*/  IADD3 R31, R22, 0x20, RZ ;  /* 0x00000020161f7810 */ /* 0x000fe40007ffe0ff */
[----:B------:R-:W-:Y:S02]  /*ea10*/  SHF.R.U32.HI R9, RZ, 0x10, R9 ;  /* 0x00000010ff097819 */ /* 0x000fe40000011609 */
[----:B------:R-:W-:-:S02]  /*ea20*/  SHF.R.U32.HI R11, RZ, 0x10, R11 ;  /* 0x00000010ff0b7819 */ /* 0x000fc4000001160b */
[----:B------:R-:W-:Y:S02]  /*ea30*/  PRMT R14, R20, 0x5410, R25 ;  /* 0x00005410140e7816 */ /* 0x000fe40000000019 */
[-C--:B------:R-:W-:Y:S02]  /*ea40*/  ISETP.GE.OR P3, PT, R22, R5.reuse, P0 ;  /* 0x000000051600720c */ /* 0x080fe40000766670 */
[-C--:B------:R-:W-:Y:S02]  /*ea50*/  ISETP.GE.OR P2, PT, R31, R5.reuse, P0 ;  /* 0x000000051f00720c */ /* 0x080fe40000746670 */
[----:B------:R-:W-:Y:S02]  /*ea60*/  ISETP.GE.OR P1, PT, R30, R5, P0 ;  /* 0x000000051e00720c */ /* 0x000fe40000726670 */
[----:B------:R-:W-:Y:S02]  /*ea70*/  PRMT R13, R13, 0x5410, R4 ;  /* 0x000054100d0d7816 */ /* 0x000fe40000000004 */
[----:B------:R-:W-:-:S02]  /*ea80*/  PRMT R15, R15, 0x5410, R6 ;  /* 0x000054100f0f7816 */ /* 0x000fc40000000006 */
[----:B------:R-:W-:Y:S02]  /*ea90*/  ISETP.GE.OR P0, PT, R29, R5, P0 ;  /* 0x000000051d00720c */ /* 0x000fe40000706670 */
[----:B------:R-:W-:Y:S02]  /*eaa0*/  PRMT R20, R26, 0x5410, R9 ;  /* 0x000054101a147816 */ /* 0x000fe40000000009 */
[----:B------:R-:W-:Y:S02]  /*eab0*/  PRMT R24, R7, 0x5410, R8 ;  /* 0x0000541007187816 */ /* 0x000fe40000000008 */
[----:B------:R-:W-:Y:S01]  /*eac0*/  PRMT R25, R10, 0x5410, R11 ;  /* 0x000054100a197816 */ /* 0x000fe2000000000b */
[----:B0-----:R-:W-:Y:S06]  /*ead0*/  @!P4 BRA `(.L_x_7460) ;  /* 0x0000018c00d4c947 */ /* 0x001fec0003800000 */
.L_x_7689:
[----:B------:R-:W-:Y:S05]  /*eae0*/  BSYNC B1 ;  /* 0x0000000000017941 */ /* 0x000fea0003800000 */
.L_x_7459:
[----:B------:R-:W-:Y:S04]  /*eaf0*/  BSSY B1, `(.L_x_7461) ;  /* 0x0000068000017945 */ /* 0x000fe80003800000 */
[----:B------:R-:W-:Y:S05]  /*eb00*/  @P3 BRA `(.L_x_7462) ;  /* 0x0000000400983947 */ /* 0x000fea0003800000 */
[----:B------:R-:W1:Y:S01]  /*eb10*/  S2R R5, SR_TID.X ;  /* 0x0000000000057919 */ /* 0x000e620000002100 */
[----:B------:R-:W-:Y:S02]  /*eb20*/  IMAD.SHL.U32 R6, R22, 0x40, RZ ;  /* 0x0000004016067824 */ /* 0x000fe400078e00ff */
[----:B------:R-:W-:Y:S01]  /*eb30*/  HADD2.F32 R38, -RZ, R15.H0_H0 ;  /* 0x2000000fff267230 */ /* 0x000fe20000004100 */
[----:B------:R-:W2:Y:S01]  /*eb40*/  S2R R8, SR_TID.X ;  /* 0x0000000000087919 */ /* 0x000ea20000002100 */
[----:B------:R-:W-:Y:S02]  /*eb50*/  HADD2.F32 R36, -RZ, R0.H0_H0 ;  /* 0x20000000ff247230 */ /* 0x000fe40000004100 */
[----:B------:R-:W-:Y:S02]  /*eb60*/  HADD2.F32 R39, -RZ, R20.H0_H0 ;  /* 0x20000014ff277230 */ /* 0x000fe40000004100 */
[----:B------:R-:W-:Y:S02]  /*eb70*/  HADD2.F32 R37, -RZ, R12.H0_H0 ;  /* 0x2000000cff257230 */ /* 0x000fe40000004100 */
[----:B-1----:R-:W-:-:S02]  /*eb80*/  VIADD R5, R5, 0xffffff80 ;  /* 0xffffff8005057836 */ /* 0x002fc40000000000 */
[----:B--2---:R-:W-:-:S03]  /*eb90*/  VIADD R8, R8, 0xffffff80 ;  /* 0xffffff8008087836 */ /* 0x004fc60000000000 */
[----:B------:R-:W-:-:S04]  /*eba0*/  SHF.R.S32.HI R4, RZ, 0x1f, R5 ;  /* 0x0000001fff047819 */ /* 0x000fc80000011405 */
[----:B------:R-:W-:Y:S02]  /*ebb0*/  LEA.HI R4, R4, R5, RZ, 0x3 ;  /* 0x0000000504047211 */ /* 0x000fe400078f18ff */
[----:B------:R-:W-:Y:S02]  /*ebc0*/  SHF.R.S32.HI R10, RZ, 0x1f, R8 ;  /* 0x0000001fff0a7819 */ /* 0x000fe40000011408 */
[----:B------:R-:W-:Y:S02]  /*ebd0*/  LOP3.LUT R4, R4, 0xfffffff8, RZ, 0xc0, !PT ;  /* 0xfffffff804047812 */ /* 0x000fe400078ec0ff */
[----:B------:R-:W-:Y:S02]  /*ebe0*/  LEA.HI R10, R10, R8, RZ, 0x6 ;  /* 0x000000080a0a7211 */ /* 0x000fe400078f30ff */
[----:B------:R-:W-:-:S03]  /*ebf0*/  IADD3 R4, R5, -R4, RZ ;  /* 0x8000000405047210 */ /* 0x000fc60007ffe0ff */
[----:B------:R-:W-:Y:S01]  /*ec00*/  IMAD.SHL.U32 R10, R10, 0x8, RZ ;  /* 0x000000080a0a7824 */ /* 0x000fe200078e00ff */
[----:B------:R-:W-:-:S04]  /*ec10*/  LEA.HI R4, R3, R4, RZ, 0x1d ;  /* 0x0000000403047211 */ /* 0x000fc800078fe8ff */
[----:B------:R-:W-:Y:S01]  /*ec20*/  SHF.R.S32.HI R7, RZ, 0x1f, R4 ;  /* 0x0000001fff077819 */ /* 0x000fe20000011404 */
[----:B------:R-:W-:Y:S01]  /*ec30*/  IMAD.SHL.U32 R5, R4, 0x8, RZ ;  /* 0x0000000804057824 */ /* 0x000fe200078e00ff */
[----:B------:R-:W-:Y:S02]  /*ec40*/  LOP3.LUT R10, R10, 0xfffffe00, RZ, 0xc0, !PT ;  /* 0xfffffe000a0a7812 */ /* 0x000fe400078ec0ff */
[----:B------:R-:W-:Y:S02]  /*ec50*/  LEA.HI R7, R7, R4, RZ, 0x3 ;  /* 0x0000000407077211 */ /* 0x000fe400078f18ff */
[----:B------:R-:W-:Y:S02]  /*ec60*/  LOP3.LUT R5, R5, 0x38, RZ, 0xc0, !PT ;  /* 0x0000003805057812 */ /* 0x000fe400078ec0ff */
[----:B------:R-:W-:Y:S02]  /*ec70*/  SHF.L.U32 R7, R7, 0xa, RZ ;  /* 0x0000000a07077819 */ /* 0x000fe400000006ff */
[----:B------:R-:W-:-:S02]  /*ec80*/  LOP3.LUT R5, R5, 0x1c0, R6, 0xf8, !PT ;  /* 0x000001c005057812 */ /* 0x000fc400078ef806 */
[----:B------:R-:W-:Y:S02]  /*ec90*/  LOP3.LUT R6, R6, 0x1c0, RZ, 0xc0, !PT ;  /* 0x000001c006067812 */ /* 0x000fe400078ec0ff */
[----:B------:R-:W-:Y:S02]  /*eca0*/  LOP3.LUT R8, R7, 0x7fffe000, RZ, 0xc0, !PT ;  /* 0x7fffe00007087812 */ /* 0x000fe400078ec0ff */
[----:B------:R-:W-:-:S04]  /*ecb0*/  SHF.R.U32.HI R6, RZ, 0x3, R6 ;  /* 0x00000003ff067819 */ /* 0x000fc80000011606 */
[----:B------:R-:W-:Y:S02]  /*ecc0*/  LOP3.LUT R9, R5, R6, RZ, 0x3c, !PT ;  /* 0x0000000605097212 */ /* 0x000fe400078e3cff */
        /* <DEDUP_REMOVED lines=12> */
[--C-:B------:R-:W-:Y:S02]  /*ed90*/  HADD2.F32 R33, -RZ, R9.reuse.H0_H0 ;  /* 0x20000009ff217230 */ /* 0x100fe40000004100 */
[C---:B------:R-:W-:Y:S01]  /*eda0*/  FMUL.FTZ R40, R32.reuse, R38 ;  /* 0x0000002620287220 */ /* 0x040fe20000410000 */
[-C--:B------:R-:W-:Y:S01]  /*edb0*/  FMUL.FTZ R32, R32, R36.reuse ;  /* 0x0000002420207220 */ /* 0x080fe20000410000 */
[----:B------:R-:W-:Y:S01]  /*edc0*/  FMUL.FTZ R41, R8, R39 ;  /* 0x0000002708297220 */ /* 0x000fe20000410000 */
[----:B------:R-:W-:Y:S02]  /*edd0*/  HADD2.F32 R9, -RZ, R9.H1_H1 ;  /* 0x30000009ff097230 */ /* 0x000fe40000004100 */
[----:B------:R-:W-:Y:S01]  /*ede0*/  FFMA.FTZ R40, R27, R36, -R40 ;  /* 0x000000241b287223 */ /* 0x000fe20000010828 */
[----:B------:R-:W-:-:S02]  /*edf0*/  HADD2.F32 R36, -RZ, R15.H1_H1 ;  /* 0x3000000fff247230 */ /* 0x000fc40000004100 */
[----:B------:R-:W-:Y:S01]  /*ee00*/  FFMA.FTZ R38, R27, R38, R32 ;  /* 0x000000261b267223 */ /* 0x000fe20000010020 */
[----:B------:R-:W-:Y:S02]  /*ee10*/  HADD2.F32 R32, -RZ, R0.H1_H1 ;  /* 0x30000000ff207230 */ /* 0x000fe40000004100 */
[-C--:B------:R-:W-:Y:S01]  /*ee20*/  FMUL.FTZ R27, R8, R37.reuse ;  /* 0x00000025081b7220 */ /* 0x080fe20000410000 */
[C---:B------:R-:W-:Y:S01]  /*ee30*/  FFMA.FTZ R41, R4.reuse, R37, -R41 ;  /* 0x0000002504297223 */ /* 0x040fe20000010829 */
[C---:B------:R-:W-:Y:S01]  /*ee40*/  FMUL.FTZ R42, R33.reuse, R36 ;  /* 0x00000024212a7220 */ /* 0x040fe20000410000 */
[----:B------:R-:W-:Y:S02]  /*ee50*/  HADD2.F32 R8, -RZ, R20.H1_H1 ;  /* 0x30000014ff087230 */ /* 0x000fe40000004100 */
[-C--:B------:R-:W-:Y:S01]  /*ee60*/  FMUL.FTZ R33, R33, R32.reuse ;  /* 0x0000002021217220 */ /* 0x080fe20000410000 */
[----:B------:R-:W-:Y:S01]  /*ee70*/  FFMA.FTZ R39, R4, R39, R27 ;  /* 0x0000002704277223 */ /* 0x000fe2000001001b */
[----:B------:R-:W-:Y:S01]  /*ee80*/  FFMA.FTZ R42, R29, R32, -R42 ;  /* 0x000000201d2a7223 */ /* 0x000fe2000001082a */
[----:B------:R-:W-:-:S02]  /*ee90*/  HADD2.F32 R4, -RZ, R12.H1_H1 ;  /* 0x3000000cff047230 */ /* 0x000fc40000004100 */
[----:B------:R-:W-:Y:S01]  /*eea0*/  FFMA.FTZ R36, R29, R36, R33 ;  /* 0x000000241d247223 */ /* 0x000fe20000010021 */
[----:B------:R-:W-:Y:S02]  /*eeb0*/  HADD2.F32 R34, -RZ, R10.H0_H0 ;  /* 0x2000000aff227230 */ /* 0x000fe40000004100 */
[C---:B------:R-:W-:Y:S01]  /*eec0*/  FMUL.FTZ R32, R9.reuse, R8 ;  /* 0x0000000809207220 */ /* 0x040fe20000410000 */
[----:B------:R-:W-:Y:S02]  /*eed0*/  HADD2.F32 R29, -RZ, R24.H0_H0 ;  /* 0x20000018ff1d7230 */ /* 0x000fe40000004100 */
[-C--:B------:R-:W-:Y:S01]  /*eee0*/  FMUL.FTZ R44, R9, R4.reuse ;  /* 0x00000004092c7220 */ /* 0x080fe20000410000 */
[----:B------:R-:W-:Y:S02]  /*eef0*/  HADD2.F32 R27, -RZ, R13.H0_H0 ;  /* 0x2000000dff1b7230 */ /* 0x000fe40000004100 */
        /* <DEDUP_REMOVED lines=8> */
[--C-:B------:R-:W-:Y:S02]  /*ef80*/  HADD2.F32 R35, -RZ, R11.reuse.H0_H0 ;  /* 0x2000000bff237230 */ /* 0x100fe40000004100 */
[----:B------:R-:W-:Y:S01]  /*ef90*/  FMUL.FTZ R5, R10, R33 ;  /* 0x000000210a057220 */ /* 0x000fe20000410000 */
[----:B------:R-:W-:Y:S01]  /*efa0*/  FFMA.FTZ R34, R30, R29, R34 ;  /* 0x0000001d1e227223 */ /* 0x000fe20000010022 */
[----:B------:R-:W-:Y:S01]  /*efb0*/  FMUL.FTZ R27, R10, R9 ;  /* 0x000000090a1b7220 */ /* 0x000fe20000410000 */
[----:B------:R-:W-:-:S02]  /*efc0*/  HADD2.F32 R11, -RZ, R11.H1_H1 ;  /* 0x3000000bff0b7230 */ /* 0x000fc40000004100 */
[C---:B------:R-:W-:Y:S01]  /*efd0*/  FFMA.FTZ R32, R6.reuse, R9, -R5 ;  /* 0x0000000906207223 */ /* 0x040fe20000010805 */
[----:B------:R-:W-:Y:S02]  /*efe0*/  HADD2.F32 R10, -RZ, R24.H1_H1 ;  /* 0x30000018ff0a7230 */ /* 0x000fe40000004100 */
[----:B------:R-:W-:Y:S01]  /*eff0*/  FFMA.FTZ R27, R6, R33, R27 ;  /* 0x00000021061b7223 */ /* 0x000fe2000001001b */
[----:B------:R-:W-:Y:S01]  /*f000*/  HADD2.F32 R30, -RZ, R25.H1_H1 ;  /* 0x30000019ff1e7230 */ /* 0x000fe20000004100 */
[----:B------:R-:W-:Y:S01]  /*f010*/  F2FP.F16.F32.PACK_AB R9, R43, R36 ;  /* 0x000000242b09723e */ /* 0x000fe200000000ff */
[----:B------:R-:W-:Y:S02]  /*f020*/  HADD2.F32 R4, -RZ, R13.H1_H1 ;  /* 0x3000000dff047230 */ /* 0x000fe40000004100 */
[----:B------:R-:W-:Y:S01]  /*f030*/  FMUL.FTZ R6, R35, R10 ;  /* 0x0000000a23067220 */ /* 0x000fe20000410000 */
[----:B------:R-:W-:Y:S02]  /*f040*/  HADD2.F32 R8, -RZ, R14.H1_H1 ;  /* 0x3000000eff087230 */ /* 0x000fe40000004100 */
[----:B------:R-:W-:Y:S01]  /*f050*/  FMUL.FTZ R44, R11, R30 ;  /* 0x0000001e0b2c7220 */ /* 0x000fe20000410000 */
[----:B------:R-:W-:-:S02]  /*f060*/  HADD2.F32 R31, -RZ, R7.H0_H0 ;  /* 0x20000007ff1f7230 */ /* 0x000fc40000004100 */
        /* <DEDUP_REMOVED lines=14> */
[----:B------:R-:W-:-:S05]  /*f150*/  F2FP.F16.F32.PACK_AB R11, R30, R35 ;  /* 0x000000231e0b723e */ /* 0x000fca00000000ff */
[----:B------:R1:W-:Y:S02]  /*f160*/  STS.128 [R26+0x16400], R8 ;  /* 0x016400081a007388 */ /* 0x0003e40000000c00 */
.L_x_7462:
[----:B------:R-:W-:Y:S05]  /*f170*/  BSYNC B1 ;  /* 0x0000000000017941 */ /* 0x000fea0003800000 */
.L_x_7461:
[----:B------:R-:W-:Y:S04]  /*f180*/  BSSY B1, `(.L_x_7463) ;  /* 0x0000067000017945 */ /* 0x000fe80003800000 */
[----:B------:R-:W-:Y:S05]  /*f190*/  @P2 BRA `(.L_x_7464) ;  /* 0x0000000400942947 */ /* 0x000fea0003800000 */
[----:B-1----:R-:W2:Y:S04]  /*f1a0*/  LDL R10, [R1+0x3c] ;  /* 0x00003c00010a7983 */ /* 0x002ea80000100800 */
[----:B------:R-:W3:Y:S01]  /*f1b0*/  LDL R46, [R1+0x7c] ;  /* 0x00007c00012e7983 */ /* 0x000ee20000100800 */
[----:B------:R-:W1:Y:S01]  /*f1c0*/  S2R R5, SR_TID.X ;  /* 0x0000000000057919 */ /* 0x000e620000002100 */
[C---:B------:R-:W-:Y:S01]  /*f1d0*/  IADD3 R8, R22.reuse, 0x20, RZ ;  /* 0x0000002016087810 */ /* 0x040fe20007ffe0ff */
[----:B------:R-:W-:-:S04]  /*f1e0*/  VIADD R6, R22, 0x20 ;  /* 0x0000002016067836 */ /* 0x000fc80000000000 */
[----:B------:R-:W-:Y:S02]  /*f1f0*/  IMAD.SHL.U32 R6, R6, 0x40, RZ ;  /* 0x0000004006067824 */ /* 0x000fe400078e00ff */
[----:B-1----:R-:W-:-:S05]  /*f200*/  VIADD R5, R5, 0xffffff80 ;  /* 0xffffff8005057836 */ /* 0x002fca0000000000 */
[----:B------:R-:W-:-:S04]  /*f210*/  SHF.R.S32.HI R4, RZ, 0x1f, R5 ;  /* 0x0000001fff047819 */ /* 0x000fc80000011405 */
[----:B------:R-:W-:-:S04]  /*f220*/  LEA.HI R4, R4, R5, RZ, 0x3 ;  /* 0x0000000504047211 */ /* 0x000fc800078f18ff */
[----:B------:R-:W-:-:S04]  /*f230*/  LOP3.LUT R4, R4, 0xfffffff8, RZ, 0xc0, !PT ;  /* 0xfffffff804047812 */ /* 0x000fc800078ec0ff */
[----:B------:R-:W-:-:S04]  /*f240*/  IADD3 R4, R5, -R4, RZ ;  /* 0x8000000405047210 */ /* 0x000fc80007ffe0ff */
[----:B------:R-:W-:Y:S01]  /*f250*/  LEA.HI R4, R3, R4, RZ, 0x1d ;  /* 0x0000000403047211 */ /* 0x000fe200078fe8ff */
[----:B------:R-:W-:-:S03]  /*f260*/  IMAD.SHL.U32 R8, R8, 0x40, RZ ;  /* 0x0000004008087824 */ /* 0x000fc600078e00ff */
[----:B------:R-:W-:Y:S01]  /*f270*/  SHF.R.S32.HI R7, RZ, 0x1f, R4 ;  /* 0x0000001fff077819 */ /* 0x000fe20000011404 */
[----:B------:R-:W-:Y:S01]  /*f280*/  IMAD.SHL.U32 R5, R4, 0x8, RZ ;  /* 0x0000000804057824 */ /* 0x000fe200078e00ff */
[----:B------:R-:W-:Y:S02]  /*f290*/  LOP3.LUT R8, R8, 0x1c0, RZ, 0xc0, !PT ;  /* 0x000001c008087812 */ /* 0x000fe400078ec0ff */
[----:B------:R-:W-:Y:S02]  /*f2a0*/  LEA.HI R7, R7, R4, RZ, 0x3 ;  /* 0x0000000407077211 */ /* 0x000fe400078f18ff */
[----:B------:R-:W-:Y:S02]  /*f2b0*/  LOP3.LUT R6, R6, 0x1c0, RZ, 0xc0, !PT ;  /* 0x000001c006067812 */ /* 0x000fe400078ec0ff */
[----:B------:R-:W-:Y:S01]  /*f2c0*/  LOP3.LUT R4, R8, 0x38, R5, 0xf8, !PT ;  /* 0x0000003808047812 */ /* 0x000fe200078ef805 */
[----:B------:R-:W-:Y:S01]  /*f2d0*/  IMAD.SHL.U32 R7, R7, 0x400, RZ ;  /* 0x0000040007077824 */ /* 0x000fe200078e00ff */
[----:B------:R-:W-:-:S04]  /*f2e0*/  SHF.R.U32.HI R6, RZ, 0x3, R6 ;  /* 0x00000003ff067819 */ /* 0x000fc80000011606 */
[----:B------:R-:W-:Y:S02]  /*f2f0*/  LOP3.LUT R8, R4, R6, RZ, 0x3c, !PT ;  /* 0x0000000604087212 */ /* 0x000fe400078e3cff */
[----:B------:R-:W-:Y:S01]  /*f300*/  LOP3.LUT R9, R7, 0x7fffe000, RZ, 0xc0, !PT ;  /* 0x7fffe00007097812 */ /* 0x000fe200078ec0ff */
[--C-:B------:R-:W-:Y:S02]  /*f310*/  HADD2.F32 R38, -RZ, R15.reuse.H0_H0 ;  /* 0x2000000fff267230 */ /* 0x100fe40000004100 */
[----:B------:R-:W-:Y:S02]  /*f320*/  HADD2.F32 R36, -RZ, R0.H0_H0 ;  /* 0x20000000ff247230 */ /* 0x000fe40000004100 */
[----:B------:R-:W-:Y:S02]  /*f330*/  HADD2.F32 R40, -RZ, R20.H0_H0 ;  /* 0x20000014ff287230 */ /* 0x000fe40000004100 */
[----:B------:R-:W-:Y:S02]  /*f340*/  HADD2.F32 R43, -RZ, R15.H1_H1 ;  /* 0x3000000fff2b7230 */ /* 0x000fe40000004100 */
[----:B------:R-:W-:-:S02]  /*f350*/  HADD2.F32 R41, -RZ, R0.H1_H1 ;  /* 0x30000000ff297230 */ /* 0x000fc40000004100 */
[----:B------:R-:W-:Y:S02]  /*f360*/  HADD2.F32 R45, -RZ, R20.H1_H1 ;  /* 0x30000014ff2d7230 */ /* 0x000fe40000004100 */
[----:B------:R-:W-:Y:S02]  /*f370*/  HADD2.F32 R44, -RZ, R25.H0_H0 ;  /* 0x20000019ff2c7230 */ /* 0x000fe40000004100 */
[----:B------:R-:W-:Y:S01]  /*f380*/  HADD2.F32 R42, -RZ, R14.H0_H0 ;  /* 0x2000000eff2a7230 */ /* 0x000fe20000004100 */
[----:B--2---:R-:W-:Y:S01]  /*f390*/  IADD3 R9, R8, R9, R10 ;  /* 0x0000000908097210 */ /* 0x004fe20007ffe00a */
[----:B---3--:R-:W1:Y:S04]  /*f3a0*/  LDS.128 R4, [R46] ;  /* 0x000000002e047984 */ /* 0x008e680000000c00 */
[----:B------:R-:W-:-:S05]  /*f3b0*/  IMAD R21, R9, 0x2, R2 ;  /* 0x0000000209157824 */ /* 0x000fca00078e0202 */
[----:B------:R-:W2:Y:S01]  /*f3c0*/  LDS.128 R8, [R21+0x16400] ;  /* 0x0164000015087984 */ /* 0x000ea20000000c00 */
[----:B-1----:R-:W-:Y:S02]  /*f3d0*/  HADD2.F32 R26, -RZ, R4.H0_H0 ;  /* 0x20000004ff1a7230 */ /* 0x002fe40000004100 */
[--C-:B--2---:R-:W-:Y:S02]  /*f3e0*/  HADD2.F32 R31, -RZ, R8.reuse.H0_H0 ;  /* 0x20000008ff1f7230 */ /* 0x104fe40000004100 */
[----:B------:R-:W-:-:S03]  /*f3f0*/  HADD2.F32 R8, -RZ, R8.H1_H1 ;  /* 0x30000008ff087230 */ /* 0x000fc60000004100 */
[-C--:B------:R-:W-:Y:S01]  /*f400*/  FMUL.FTZ R35, R38, R31.reuse ;  /* 0x0000001f26237220 */ /* 0x080fe20000410000 */
[C---:B------:R-:W-:Y:S01]  /*f410*/  FMUL.FTZ R31, R36.reuse, R31 ;  /* 0x0000001f241f7220 */ /* 0x040fe20000410000 */
[----:B------:R-:W-:Y:S02]  /*f420*/  HADD2.F32 R4, -RZ, R4.H1_H1 ;  /* 0x30000004ff047230 */ /* 0x000fe40000004100 */
[----:B------:R-:W-:Y:S01]  /*f430*/  FFMA.FTZ R35, R36, R26, -R35 ;  /* 0x0000001a24237223 */ /* 0x000fe20000010823 */
[----:B------:R-:W-:Y:S02]  /*f440*/  HADD2.F32 R36, -RZ, R12.H0_H0 ;  /* 0x2000000cff247230 */ /* 0x000fe40000004100 */
[----:B------:R-:W-:Y:S01]  /*f450*/  FMUL.FTZ R37, R40, R8 ;  /* 0x0000000828257220 */ /* 0x000fe20000410000 */
[----:B------:R-:W-:Y:S02]  /*f460*/  HADD2.F32 R32, -RZ, R9.H0_H0 ;  /* 0x20000009ff207230 */ /* 0x000fe40000004100 */
[----:B0-----:R-:W-:-:S02]  /*f470*/  HADD2.F32 R27, -RZ, R5.H0_H0 ;  /* 0x20000005ff1b7230 */ /* 0x001fc40000004100 */
[C---:B------:R-:W-:Y:S01]  /*f480*/  FMUL.FTZ R39, R36.reuse, R8 ;  /* 0x0000000824277220 */ /* 0x040fe20000410000 */
[----:B------:R-:W-:Y:S01]  /*f490*/  FFMA.FTZ R8, R36, R4, -R37 ;  /* 0x0000000424087223 */ /* 0x000fe20000010825 */
[----:B------:R-:W-:Y:S02]  /*f4a0*/  HADD2.F32 R9, -RZ, R9.H1_H1 ;  /* 0x30000009ff097230 */ /* 0x000fe40000004100 */
[----:B------:R-:W-:Y:S01]  /*f4b0*/  FMUL.FTZ R36, R43, R32 ;  /* 0x000000202b247220 */ /* 0x000fe20000410000 */
[----:B------:R-:W-:Y:S02]  /*f4c0*/  HADD2.F32 R37, -RZ, R12.H1_H1 ;  /* 0x3000000cff257230 */ /* 0x000fe40000004100 */
[----:B------:R-:W-:Y:S01]  /*f4d0*/  FFMA.FTZ R31, R38, R26, R31 ;  /* 0x0000001a261f7223 */ /* 0x000fe2000001001f */
[----:B------:R-:W-:Y:S02]  /*f4e0*/  HADD2.F32 R5, -RZ, R5.H1_H1 ;  /* 0x30000005ff057230 */ /* 0x000fe40000004100 */
[C---:B------:R-:W-:Y:S01]  /*f4f0*/  FMUL.FTZ R32, R41.reuse, R32 ;  /* 0x0000002029207220 */ /* 0x040fe20000410000 */
[----:B------:R-:W-:Y:S01]  /*f500*/  FFMA.FTZ R26, R40, R4, R39 ;  /* 0x00000004281a7223 */ /* 0x000fe20000010027 */
[----:B------:R-:W-:Y:S01]  /*f510*/  FFMA.FTZ R36, R41, R27, -R36 ;  /* 0x0000001b29247223 */ /* 0x000fe20000010824 */
[----:B------:R-:W-:-:S02]  /*f520*/  HADD2.F32 R33, -RZ, R10.H0_H0 ;  /* 0x2000000aff217230 */ /* 0x000fc40000004100 */
[-C--:B------:R-:W-:Y:S01]  /*f530*/  FMUL.FTZ R4, R45, R9.reuse ;  /* 0x000000092d047220 */ /* 0x080fe20000410000 */
[----:B------:R-:W-:Y:S02]  /*f540*/  HADD2.F32 R39, -RZ, R13.H0_H0 ;  /* 0x2000000dff277230 */ /* 0x000fe40000004100 */
[----:B------:R-:W-:Y:S02]  /*f550*/  HADD2.F32 R41, -RZ, R24.H0_H0 ;  /* 0x20000018ff297230 */ /* 0x000fe40000004100 */
[C---:B------:R-:W-:Y:S01]  /*f560*/  FMUL.FTZ R38, R37.reuse, R9 ;  /* 0x0000000925267220 */ /* 0x040fe20000410000 */
[----:B------:R-:W-:Y:S02]  /*f570*/  HADD2.F32 R10, -RZ, R10.H1_H1 ;  /* 0x3000000aff0a7230 */ /* 0x000fe40000004100 */
[----:B------:R-:W-:Y:S01]  /*f580*/  FFMA.FTZ R9, R37, R5, -R4 ;  /* 0x0000000525097223 */ /* 0x000fe20000010804 */
[--C-:B------:R-:W-:Y:S02]  /*f590*/  HADD2.F32 R29, -RZ, R6.reuse.H0_H0 ;  /* 0x20000006ff1d7230 */ /* 0x100fe40000004100 */
[----:B------:R-:W-:Y:S01]  /*f5a0*/  FFMA.FTZ R32, R43, R27, R32 ;  /* 0x0000001b2b207223 */ /* 0x000fe20000010020 */
[-C--:B------:R-:W-:Y:S01]  /*f5b0*/  FMUL.FTZ R4, R41, R33.reuse ;  /* 0x0000002129047220 */ /* 0x080fe20000410000 */
[----:B------:R-:W-:Y:S01]  /*f5c0*/  FMUL.FTZ R40, R39, R33 ;  /* 0x0000002127287220 */ /* 0x000fe20000410000 */
[----:B------:R-:W-:-:S02]  /*f5d0*/  HADD2.F32 R6, -RZ, R6.H1_H1 ;  /* 0x30000006ff067230 */ /* 0x000fc40000004100 */
[----:B------:R-:W-:Y:S01]  /*f5e0*/  FFMA.FTZ R27, R45, R5, R38 ;  /* 0x000000052d1b7223 */ /* 0x000fe20000010026 */
[-C--:B------:R-:W-:Y:S01]  /*f5f0*/  FMUL.FTZ R5, R44, R10.reuse ;  /* 0x0000000a2c057220 */ /* 0x080fe20000410000 */
[-C--:B------:R-:W-:Y:S01]  /*f600*/  FFMA.FTZ R33, R39, R29.reuse, -R4 ;  /* 0x0000001d27217223 */ /* 0x080fe20000010804 */
[----:B------:R-:W-:Y:S01]  /*f610*/  FFMA.FTZ R40, R41, R29, R40 ;  /* 0x0000001d29287223 */ /* 0x000fe20000010028 */
[C---:B------:R-:W-:Y:S01]  /*f620*/  FMUL.FTZ R29, R42.reuse, R10 ;  /* 0x0000000a2a1d7220 */ /* 0x040fe20000410000 */
[----:B------:R-:W-:Y:S01]  /*f630*/  FFMA.FTZ R10, R42, R6, -R5 ;  /* 0x000000062a0a7223 */ /* 0x000fe20000010805 */
[----:B------:R-:W-:Y:S02]  /*f640*/  HADD2.F32 R34, -RZ, R11.H0_H0 ;  /* 0x2000000bff227230 */ /* 0x000fe40000004100 */
[----:B------:R-:W-:Y:S02]  /*f650*/  HADD2.F32 R42, -RZ, R24.H1_H1 ;  /* 0x30000018ff2a7230 */ /* 0x000fe40000004100 */
[----:B------:R-:W-:-:S02]  /*f660*/  HADD2.F32 R38, -RZ, R13.H1_H1 ;  /* 0x3000000dff267230 */ /* 0x000fc40000004100 */
[----:B------:R-:W-:Y:S02]  /*f670*/  HADD2.F32 R11, -RZ, R11.H1_H1 ;  /* 0x3000000bff0b7230 */ /* 0x000fe40000004100 */
[----:B------:R-:W-:Y:S02]  /*f680*/  HADD2.F32 R41, -RZ, R25.H1_H1 ;  /* 0x30000019ff297230 */ /* 0x000fe40000004100 */
[----:B------:R-:W-:Y:S02]  /*f690*/  HADD2.F32 R39, -RZ, R14.H1_H1 ;  /* 0x3000000eff277230 */ /* 0x000fe40000004100 */
[-C--:B------:R-:W-:Y:S01]  /*f6a0*/  FMUL.FTZ R5, R42, R34.reuse ;  /* 0x000000222a057220 */ /* 0x080fe20000410000 */
[--C-:B------:R-:W-:Y:S02]  /*f6b0*/  HADD2.F32 R30, -RZ, R7.reuse.H0_H0 ;  /* 0x20000007ff1e7230 */ /* 0x100fe40000004100 */
[----:B------:R-:W-:Y:S01]  /*f6c0*/  FMUL.FTZ R37, R38, R34 ;  /* 0x0000002226257220 */ /* 0x000fe20000410000 */
[----:B------:R-:W-:-:S02]  /*f6d0*/  HADD2.F32 R7, -RZ, R7.H1_H1 ;  /* 0x30000007ff077230 */ /* 0x000fc40000004100 */
[----:B------:R-:W-:Y:S01]  /*f6e0*/  FFMA.FTZ R29, R44, R6, R29 ;  /* 0x000000062c1d7223 */ /* 0x000fe2000001001d */
[-C--:B------:R-:W-:Y:S01]  /*f6f0*/  FMUL.FTZ R4, R41, R11.reuse ;  /* 0x0000000b29047220 */ /* 0x080fe20000410000 */
[C---:B------:R-:W-:Y:S01]  /*f700*/  FMUL.FTZ R6, R39.reuse, R11 ;  /* 0x0000000b27067220 */ /* 0x040fe20000410000 */
[-C--:B------:R-:W-:Y:S01]  /*f710*/  FFMA.FTZ R11, R38, R30.reuse, -R5 ;  /* 0x0000001e260b7223 */ /* 0x080fe20000010805 */
[----:B------:R-:W-:Y:S01]  /*f720*/  FFMA.FTZ R37, R42, R30, R37 ;  /* 0x0000001e2a257223 */ /* 0x000fe20000010025 */
[-C--:B------:R-:W-:Y:S01]  /*f730*/  FFMA.FTZ R30, R39, R7.reuse, -R4 ;  /* 0x00000007271e7223 */ /* 0x080fe20000010804 */
[----:B------:R-:W-:Y:S01]  /*f740*/  FFMA.FTZ R34, R41, R7, R6 ;  /* 0x0000000729227223 */ /* 0x000fe20000010006 */
        /* <DEDUP_REMOVED lines=8> */
[----:B------:R2:W-:Y:S04]  /*f7d0*/  STS.128 [R46], R4 ;  /* 0x000000042e007388 */ /* 0x0005e80000000c00 */
[----:B------:R2:W-:Y:S02]  /*f7e0*/  STS.128 [R21+0x16400], R8 ;  /* 0x0164000815007388 */ /* 0x0005e40000000c00 */
.L_x_7464:
[----:B------:R-:W-:Y:S05]  /*f7f0*/  BSYNC B1 ;  /* 0x0000000000017941 */ /* 0x000fea0003800000 */
.L_x_7463:
[----:B------:R-:W-:Y:S04]  /*f800*/  BSSY B1, `(.L_x_7465) ;  /* 0x0000067000017945 */ /* 0x000fe80003800000 */
[----:B------:R-:W-:Y:S05]  /*f810*/  @P1 BRA `(.L_x_7466) ;  /* 0x0000000400941947 */ /* 0x000fea0003800000 */
[----:B-12---:R-:W2:Y:S04]  /*f820*/  LDL R10, [R1+0x38] ;  /* 0x00003800010a7983 */ /* 0x006ea80000100800 */
[----:B------:R-:W3:Y:S01]  /*f830*/  LDL R46, [R1+0x78] ;  /* 0x00007800012e7983 */ /* 0x000ee20000100800 */
[----:B------:R-:W1:Y:S01]  /*f840*/  S2R R5, SR_TID.X ;  /* 0x0000000000057919 */ /* 0x000e620000002100 */
[C---:B------:R-:W-:Y:S02]  /*f850*/  VIADD R6, R22.reuse, 0x40 ;  /* 0x0000004016067836 */ /* 0x040fe40000000000 */
[----:B------:R-:W-:Y:S01]  /*f860*/  VIADD R8, R22, 0x40 ;  /* 0x0000004016087836 */ /* 0x000fe20000000000 */
[----:B-1----:R-:W-:-:S04]  /*f870*/  IADD3 R5, R5, -0x80, RZ ;  /* 0xffffff8005057810 */ /* 0x002fc80007ffe0ff */
[----:B------:R-:W-:-:S04]  /*f880*/  SHF.R.S32.HI R4, RZ, 0x1f, R5 ;  /* 0x0000001fff047819 */ /* 0x000fc80000011405 */
[----:B------:R-:W-:-:S04]  /*f890*/  LEA.HI R4, R4, R5, RZ, 0x3 ;  /* 0x0000000504047211 */ /* 0x000fc800078f18ff */
[----:B------:R-:W-:-:S05]  /*f8a0*/  LOP3.LUT R4, R4, 0xfffffff8, RZ, 0xc0, !PT ;  /* 0xfffffff804047812 */ /* 0x000fca00078ec0ff */
[----:B------:R-:W-:-:S05]  /*f8b0*/  IMAD.IADD R4, R5, 0x1, -R4 ;  /* 0x0000000105047824 */ /* 0x000fca00078e0a04 */
[----:B------:R-:W-:Y:S01]  /*f8c0*/  LEA.HI R4, R3, R4, RZ, 0x1d ;  /* 0x0000000403047211 */ /* 0x000fe200078fe8ff */
[----:B------:R-:W-:Y:S01]  /*f8d0*/  IMAD.SHL.U32 R8, R8, 0x40, RZ ;  /* 0x0000004008087824 */ /* 0x000fe200078e00ff */
[----:B------:R-:W-:Y:S02]  /*f8e0*/  SHF.L.U32 R6, R6, 0x6, RZ ;  /* 0x0000000606067819 */ /* 0x000fe400000006ff */
[----:B------:R-:W-:Y:S01]  /*f8f0*/  SHF.R.S32.HI R7, RZ, 0x1f, R4 ;  /* 0x0000001fff077819 */ /* 0x000fe20000011404 */
[----:B------:R-:W-:Y:S01]  /*f900*/  IMAD.SHL.U32 R5, R4, 0x8, RZ ;  /* 0x0000000804057824 */ /* 0x000fe200078e00ff */
[----:B------:R-:W-:Y:S02]  /*f910*/  LOP3.LUT R8, R8, 0x1c0, RZ, 0xc0, !PT ;  /* 0x000001c008087812 */ /* 0x000fe400078ec0ff */
[----:B------:R-:W-:Y:S02]  /*f920*/  LEA.HI R7, R7, R4, RZ, 0x3 ;  /* 0x0000000407077211 */ /* 0x000fe400078f18ff */
[----:B------:R-:W-:-:S02]  /*f930*/  LOP3.LUT R6, R6, 0x1c0, RZ, 0xc0, !PT ;  /* 0x000001c006067812 */ /* 0x000fc400078ec0ff */
        /* <DEDUP_REMOVED lines=13> */
[----:B--2---:R-:W-:-:S04]  /*fa10*/  IADD3 R9, R8, R9, R10 ;  /* 0x0000000908097210 */ /* 0x004fc80007ffe00a */
[----:B------:R-:W-:Y:S01]  /*fa20*/  LEA R21, R9, R2, 0x1 ;  /* 0x0000000209157211 */ /* 0x000fe200078e08ff */
[----:B---3--:R-:W1:Y:S04]  /*fa30*/  LDS.128 R4, [R46] ;  /* 0x000000002e047984 */ /* 0x008e680000000c00 */
        /* <DEDUP_REMOVED lines=67> */
.L_x_7466:
[----:B------:R-:W-:Y:S05]  /*fe70*/  BSYNC B1 ;  /* 0x0000000000017941 */ /* 0x000fea0003800000 */
.L_x_7465:
[----:B------:R-:W-:Y:S05]  /*fe80*/  @P0 BRA `(.L_x_7453) ;  /* 0x0000000400940947 */ /* 0x000fea0003800000 */
[----:B-123--:R-:W2:Y:S04]  /*fe90*/  LDL R9, [R1+0x34] ;  /* 0x0000340001097983 */ /* 0x00eea80000100800 */
[----:B------:R-:W3:Y:S01]  /*fea0*/  LDL R42, [R1+0x74] ;  /* 0x00007400012a7983 */ /* 0x000ee20000100800 */
[----:B------:R-:W1:Y:S01]  /*feb0*/  S2R R5, SR_TID.X ;  /* 0x0000000000057919 */ /* 0x000e620000002100 */
[----:B------:R-:W-:-:S04]  /*fec0*/  VIADD R7, R22, 0x60 ;  /* 0x0000006016077836 */ /* 0x000fc80000000000 */
[----:B------:R-:W-:Y:S02]  /*fed0*/  IMAD.SHL.U32 R7, R7, 0x40, RZ ;  /* 0x0000004007077824 */ /* 0x000fe400078e00ff */
[----:B-1----:R-:W-:-:S05]  /*fee0*/  VIADD R5, R5, 0xffffff80 ;  /* 0xffffff8005057836 */ /* 0x002fca0000000000 */
[----:B------:R-:W-:-:S04]  /*fef0*/  SHF.R.S32.HI R4, RZ, 0x1f, R5 ;  /* 0x0000001fff047819 */ /* 0x000fc80000011405 */
[----:B------:R-:W-:-:S04]  /*ff00*/  LEA.HI R4, R4, R5, RZ, 0x3 ;  /* 0x0000000504047211 */ /* 0x000fc800078f18ff */
[----:B------:R-:W-:-:S05]  /*ff10*/  LOP3.LUT R4, R4, 0xfffffff8, RZ, 0xc0, !PT ;  /* 0xfffffff804047812 */ /* 0x000fca00078ec0ff */
[----:B------:R-:W-:Y:S01]  /*ff20*/  IMAD.IADD R4, R5, 0x1, -R4 ;  /* 0x0000000105047824 */ /* 0x000fe200078e0a04 */
[----:B------:R-:W-:-:S04]  /*ff30*/  IADD3 R5, R22, 0x60, RZ ;  /* 0x0000006016057810 */ /* 0x000fc80007ffe0ff */
[----:B------:R-:W-:Y:S01]  /*ff40*/  LEA.HI R3, R3, R4, RZ, 0x1d ;  /* 0x0000000403037211 */ /* 0x000fe200078fe8ff */
[----:B------:R-:W-:-:S03]  /*ff50*/  IMAD.SHL.U32 R5, R5, 0x40, RZ ;  /* 0x0000004005057824 */ /* 0x000fc600078e00ff */
[----:B------:R-:W-:Y:S01]  /*ff60*/  SHF.R.S32.HI R6, RZ, 0x1f, R3 ;  /* 0x0000001fff067819 */ /* 0x000fe20000011403 */
[----:B------:R-:W-:Y:S01]  /*ff70*/  IMAD.SHL.U32 R4, R3, 0x8, RZ ;  /* 0x0000000803047824 */ /* 0x000fe200078e00ff */
[----:B------:R-:W-:Y:S02]  /*ff80*/  LOP3.LUT R7, R7, 0x1c0, RZ, 0xc0, !PT ;  /* 0x000001c007077812 */ /* 0x000fe400078ec0ff */
[----:B------:R-:W-:Y:S02]  /*ff90*/  LOP3.LUT R5, R5, 0x1c0, RZ, 0xc0, !PT ;  /* 0x000001c005057812 */ /* 0x000fe400078ec0ff */
[----:B------:R-:W-:Y:S02]  /*ffa0*/  LEA.HI R6, R6, R3, RZ, 0x3 ;  /* 0x0000000306067211 */ /* 0x000fe400078f18ff */
[----:B------:R-:W-:Y:S02]  /*ffb0*/  SHF.R.U32.HI R5, RZ, 0x3, R5 ;  /* 0x00000003ff057819 */ /* 0x000fe40000011605 */
[----:B------:R-:W-:-:S02]  /*ffc0*/  LOP3.LUT R3, R7, 0x38, R4, 0xf8, !PT ;  /* 0x0000003807037812 */ /* 0x000fc400078ef804 */
[----:B------:R-:W-:Y:S02]  /*ffd0*/  SHF.L.U32 R6, R6, 0xa, RZ ;  /* 0x0000000a06067819 */ /* 0x000fe400000006ff */
[----:B------:R-:W-:Y:S02]  /*ffe0*/  LOP3.LUT R3, R3, R5, RZ, 0x3c, !PT ;  /* 0x0000000503037212 */ /* 0x000fe400078e3cff */
[----:B------:R-:W-:Y:S01]  /*fff0*/  LOP3.LUT R8, R6, 0x7fffe000, RZ, 0xc0, !PT ;  /* 0x7fffe00006087812 */ /* 0x000fe200078ec0ff */
[----:B------:R-:W-:Y:S02]  /*10000*/  HADD2.F32 R37, -RZ, R15.H0_H0 ;  /* 0x2000000fff257230 */ /* 0x000fe40000004100 */
[----:B------:R-:W-:Y:S02]  /*10010*/  HADD2.F32 R35, -RZ, R0.H0_H0 ;  /* 0x20000000ff237230 */ /* 0x000fe40000004100 */
[----:B------:R-:W-:Y:S02]  /*10020*/  HADD2.F32 R38, -RZ, R20.H0_H0 ;  /* 0x20000014ff267230 */ /* 0x000fe40000004100 */
[----:B------:R-:W-:-:S02]  /*10030*/  HADD2.F32 R36, -RZ, R12.H0_H0 ;  /* 0x2000000cff247230 */ /* 0x000fc40000004100 */
[----:B------:R-:W-:Y:S02]  /*10040*/  HADD2.F32 R40, -RZ, R15.H1_H1 ;  /* 0x3000000fff287230 */ /* 0x000fe40000004100 */
[----:B------:R-:W-:Y:S02]  /*10050*/  HADD2.F32 R0, -RZ, R0.H1_H1 ;  /* 0x30000000ff007230 */ /* 0x000fe40000004100 */
        /* <DEDUP_REMOVED lines=9> */
[----:B------:R-:W-:Y:S02]  /*100f0*/  HADD2.F32 R8, -RZ, R8.H1_H1 ;  /* 0x30000008ff087230 */ /* 0x000fe40000004100 */
[----:B------:R-:W-:Y:S02]  /*10100*/  HADD2.F32 R31, -RZ, R9.H0_H0 ;  /* 0x20000009ff1f7230 */ /* 0x000fe40000004100 */
[-C--:B------:R-:W-:Y:S01]  /*10110*/  FMUL.FTZ R34, R37, R30.reuse ;  /* 0x0000001e25227220 */ /* 0x080fe20000410000 */
[----:B------:R-:W-:Y:S01]  /*10120*/  FMUL.FTZ R30, R35, R30 ;  /* 0x0000001e231e7220 */ /* 0x000fe20000410000 */
[----:B------:R-:W-:-:S02]  /*10130*/  HADD2.F32 R4, -RZ, R4.H1_H1 ;  /* 0x30000004ff047230 */ /* 0x000fc40000004100 */
[-C--:B------:R-:W-:Y:S01]  /*10140*/  FMUL.FTZ R15, R38, R8.reuse ;  /* 0x00000008260f7220 */ /* 0x080fe20000410000 */
[----:B------:R-:W-:Y:S02]  /*10150*/  HADD2.F32 R26, -RZ, R5.H0_H0 ;  /* 0x20000005ff1a7230 */ /* 0x000fe40000004100 */
[-C--:B------:R-:W-:Y:S01]  /*10160*/  FFMA.FTZ R34, R35, R21.reuse, -R34 ;  /* 0x0000001523227223 */ /* 0x080fe20000010822 */
[----:B------:R-:W-:Y:S01]  /*10170*/  FFMA.FTZ R30, R37, R21, R30 ;  /* 0x00000015251e7223 */ /* 0x000fe2000001001e */
[----:B------:R-:W-:Y:S02]  /*10180*/  HADD2.F32 R9, -RZ, R9.H1_H1 ;  /* 0x30000009ff097230 */ /* 0x000fe40000004100 */
[----:B------:R-:W-:Y:S01]  /*10190*/  FMUL.FTZ R21, R36, R8 ;  /* 0x0000000824157220 */ /* 0x000fe20000410000 */
[----:B------:R-:W-:Y:S01]  /*101a0*/  FMUL.FTZ R35, R40, R31 ;  /* 0x0000001f28237220 */ /* 0x000fe20000410000 */
[----:B------:R-:W-:Y:S02]  /*101b0*/  HADD2.F32 R37, -RZ, R12.H1_H1 ;  /* 0x3000000cff257230 */ /* 0x000fe40000004100 */
[----:B------:R-:W-:Y:S01]  /*101c0*/  FFMA.FTZ R15, R36, R4, -R15 ;  /* 0x00000004240f7223 */ /* 0x000fe2000001080f */
[----:B------:R-:W-:-:S02]  /*101d0*/  HADD2.F32 R32, -RZ, R10.H0_H0 ;  /* 0x2000000aff207230 */ /* 0x000fc40000004100 */
[----:B------:R-:W-:Y:S01]  /*101e0*/  FMUL.FTZ R31, R0, R31 ;  /* 0x0000001f001f7220 */ /* 0x000fe20000410000 */
[----:B------:R-:W-:Y:S02]  /*101f0*/  HADD2.F32 R5, -RZ, R5.H1_H1 ;  /* 0x30000005ff057230 */ /* 0x000fe40000004100 */
[----:B------:R-:W-:Y:S01]  /*10200*/  FFMA.FTZ R21, R38, R4, R21 ;  /* 0x0000000426157223 */ /* 0x000fe20000010015 */
[-C--:B------:R-:W-:Y:S01]  /*10210*/  FFMA.FTZ R35, R0, R26.reuse, -R35 ;  /* 0x0000001a00237223 */ /* 0x080fe20000010823 */
[----:B------:R-:W-:Y:S02]  /*10220*/  HADD2.F32 R10, -RZ, R10.H1_H1 ;  /* 0x3000000aff0a7230 */ /* 0x000fe40000004100 */
[-C--:B------:R-:W-:Y:S01]  /*10230*/  FMUL.FTZ R0, R41, R9.reuse ;  /* 0x0000000929007220 */ /* 0x080fe20000410000 */
[----:B------:R-:W-:Y:S01]  /*10240*/  FMUL.FTZ R4, R37, R9 ;  /* 0x0000000925047220 */ /* 0x000fe20000410000 */
[----:B------:R-:W-:Y:S02]  /*10250*/  HADD2.F32 R36, -RZ, R25.H0_H0 ;  /* 0x20000019ff247230 */ /* 0x000fe40000004100 */
[----:B------:R-:W-:Y:S01]  /*10260*/  FFMA.FTZ R31, R40, R26, R31 ;  /* 0x0000001a281f7223 */ /* 0x000fe2000001001f */
[----:B0-----:R-:W-:-:S02]  /*10270*/  HADD2.F32 R27, -RZ, R6.H0_H0 ;  /* 0x20000006ff1b7230 */ /* 0x001fc40000004100 */
[-C--:B------:R-:W-:Y:S01]  /*10280*/  FMUL.FTZ R8, R43, R32.reuse ;  /* 0x000000202b087220 */ /* 0x080fe20000410000 */
[----:B------:R-:W-:Y:S02]  /*10290*/  HADD2.F32 R6, -RZ, R6.H1_H1 ;  /* 0x30000006ff067230 */ /* 0x000fe40000004100 */
[-C--:B------:R-:W-:Y:S01]  /*102a0*/  FFMA.FTZ R0, R37, R5.reuse, -R0 ;  /* 0x0000000525007223 */ /* 0x080fe20000010800 */
[----:B------:R-:W-:Y:S02]  /*102b0*/  HADD2.F32 R26, -RZ, R14.H0_H0 ;  /* 0x2000000eff1a7230 */ /* 0x000fe40000004100 */
[----:B------:R-:W-:Y:S01]  /*102c0*/  FMUL.FTZ R32, R39, R32 ;  /* 0x0000002027207220 */ /* 0x000fe20000410000 */
[----:B------:R-:W-:Y:S01]  /*102d0*/  FFMA.FTZ R12, R41, R5, R4 ;  /* 0x00000005290c7223 */ /* 0x000fe20000010004 */
[----:B------:R-:W-:Y:S01]  /*102e0*/  FMUL.FTZ R5, R36, R10 ;  /* 0x0000000a24057220 */ /* 0x000fe20000410000 */
[--C-:B------:R-:W-:Y:S02]  /*102f0*/  HADD2.F32 R33, -RZ, R11.reuse.H0_H0 ;  /* 0x2000000bff217230 */ /* 0x100fe40000004100 */
[-C--:B------:R-:W-:Y:S01]  /*10300*/  FFMA.FTZ R20, R39, R27.reuse, -R8 ;  /* 0x0000001b27147223 */ /* 0x080fe20000010808 */
[----:B------:R-:W-:Y:S01]  /*10310*/  FFMA.FTZ R32, R43, R27, R32 ;  /* 0x0000001b2b207223 */ /* 0x000fe20000010020 */
[----:B------:R-:W-:-:S02]  /*10320*/  HADD2.F32 R11, -RZ, R11.H1_H1 ;  /* 0x3000000bff0b7230 */ /* 0x000fc40000004100 */
[C---:B------:R-:W-:Y:S01]  /*10330*/  FFMA.FTZ R27, R26.reuse, R6, -R5 ;  /* 0x000000061a1b7223 */ /* 0x040fe20000010805 */
[----:B------:R-:W-:Y:S02]  /*10340*/  HADD2.F32 R37, -RZ, R24.H1_H1 ;  /* 0x30000018ff257230 */ /* 0x000fe40000004100 */
[----:B------:R-:W-:Y:S01]  /*10350*/  FMUL.FTZ R9, R26, R10 ;  /* 0x0000000a1a097220 */ /* 0x000fe20000410000 */
[----:B------:R-:W-:Y:S02]  /*10360*/  HADD2.F32 R39, -RZ, R25.H1_H1 ;  /* 0x30000019ff277230 */ /* 0x000fe40000004100 */
[----:B------:R-:W-:Y:S02]  /*10370*/  HADD2.F32 R5, -RZ, R13.H1_H1 ;  /* 0x3000000dff057230 */ /* 0x000fe40000004100 */
[----:B------:R-:W-:Y:S02]  /*10380*/  HADD2.F32 R25, -RZ, R14.H1_H1 ;  /* 0x3000000eff197230 */ /* 0x000fe40000004100 */
[----:B------:R-:W-:-:S02]  /*10390*/  HADD2.F32 R29, -RZ, R7.H0_H0 ;  /* 0x20000007ff1d7230 */ /* 0x000fc40000004100 */
[----:B------:R-:W-:Y:S01]  /*103a0*/  FFMA.FTZ R13, R36, R6, R9 ;  /* 0x00000006240d7223 */ /* 0x000fe20000010009 */
[----:B------:R-:W-:Y:S02]  /*103b0*/  HADD2.F32 R7, -RZ, R7.H1_H1 ;  /* 0x30000007ff077230 */ /* 0x000fe40000004100 */
        /* <DEDUP_REMOVED lines=16> */
[----:B------:R4:W-:Y:S04]  /*104c0*/  STS.128 [R42], R4 ;  /* 0x000000042a007388 */ /* 0x0009e80000000c00 */
[----:B------:R4:W-:Y:S02]  /*104d0*/  STS.128 [R3+0x16400], R8 ;  /* 0x0164000803007388 */ /* 0x0009e40000000c00 */
.L_x_7453:
[----:B------:R-:W-:Y:S05]  /*104e0*/  BSYNC B0 ;  /* 0x0000000000007941 */ /* 0x000fea0003800000 */
.L_x_7434:
        /* <DEDUP_REMOVED lines=8> */
.L_x_7432:
[----:B------:R-:W-:-:S06]  /*10570*/  ULOP3.LUT UR4, UR60, 0x1, URZ, 0xfc, !UPT ;  /* 0x000000013c047892 */ /* 0x000fcc000f8efc3f */
[----:B------:R-:W-:-:S05]  /*10580*/  IMAD.U32 R0, RZ, RZ, UR4 ;  /* 0x00000004ff007e24 */ /* 0x000fca000f8e00ff */
[----:B------:R-:W-:-:S13]  /*10590*/  ISETP.NE.AND P0, PT, R0, 0x3, PT ;  /* 0x000000030000780c */ /* 0x000fda0003f05270 */
[----:B------:R-:W-:Y:S05]  /*105a0*/  @!P0 BRA `(.L_x_7467) ;  /* 0x0000000000048947 */ /* 0x000fea0003800000 */
[----:B------:R-:W-:Y:S01]  /*105b0*/  BPT.TRAP 0x1 ;  /* 0x000000040000795c */ /* 0x000fe20000300000 */
.L_x_7467:
[----:B------:R-:W-:Y:S01]  /*105c0*/  IMAD R0, R222, 0x8, R2 ;  /* 0x00000008de007824 */ /* 0x000fe200078e0202 */
[----:B0-2-4-:R-:W-:-:S04]  /*105d0*/  SHF.L.U32 R3, R229, 0x1f, RZ ;  /* 0x0000001fe5037819 */ /* 0x015fc800000006ff */
[----:B------:R0:W2:Y:S01]  /*105e0*/  SYNCS.PHASECHK.TRANS64.TRYWAIT P2, [R0+URZ+0x34830], R3 ;  /* 0x03483003000075a7 */ /* 0x0000a2000804017f */
[----:B------:R-:W-:Y:S05]  /*105f0*/  @!P0 BRA `(.L_x_7468) ;  /* 0x0000000000048947 */ /* 0x000fea0003800000 */
[----:B------:R-:W-:Y:S01]  /*10600*/  BPT.TRAP 0x1 ;  /* 0x000000040000795c */ /* 0x000fe20000300000 */
.L_x_7468:
[----:B-1-3--:R-:W1:Y:S01]  /*10610*/  S2R R4, SR_TID.X ;  /* 0x0000000000047919 */ /* 0x00ae620000002100 */
[----:B------:R-:W-:Y:S02]  /*10620*/  MOV R87, RZ ;  /* 0x000000ff00577202 */ /* 0x000fe40000000f00 */
[----:B-1----:R-:W-:-:S04]  /*10630*/  LOP3.LUT R4, R4, 0x7f, RZ, 0xc0, !PT ;  /* 0x0000007f04047812 */ /* 0x002fc800078ec0ff */
[----:B------:R-:W-:Y:S01]  /*10640*/  ISETP.NE.AND P1, PT, R4, RZ, PT ;  /* 0x000000ff0400720c */ /* 0x000fe20003f25270 */
[----:B--2---:R-:W-:-:S12]  /*10650*/  @P2 BRA `(.L_x_7469) ;  /* 0x0000000000082947 */ /* 0x004fd80003800000 */
[----:B------:R-:W1:Y:S02]  /*10660*/  SYNCS.PHASECHK.TRANS64.TRYWAIT P2, [R0+URZ+0x34830], R3 ;  /* 0x03483003000075a7 */ /* 0x000e64000804017f */
[----:B-1----:R-:W-:Y:S05]  /*10670*/  @!P2 BRA `(.L_x_7470) ;  /* 0x000001740000a947 */ /* 0x002fea0003800000 */
.L_x_7469:
[----:B------:R-:W-:Y:S05]  /*10680*/  WARPSYNC.ALL ;  /* 0x0000000000007948 */ /* 0x000fea0003800000 */
[----:B01----:R-:W-:Y:S01]  /*10690*/  VIADD R3, R2, 0x1e400 ;  /* 0x0001e40002037836 */ /* 0x003fe20000000000 */
[----:B------:R-:W-:Y:S01]  /*106a0*/  R2UR UR56, R28 ;  /* 0x000000001c3872ca */ /* 0x000fe200000e0000 */
[----:B------:R-:W-:Y:S01]  /*106b0*/  WARPGROUP.ARRIVE ;  /* 0x00000000000079c5 */ /* 0x000fe20000000000 */
[----:B------:R-:W-:Y:S01]  /*106c0*/  MOV R5, 0x40000040 ;  /* 0x4000004000057802 */ /* 0x000fe20000000f00 */
[----:B------:R-:W-:Y:S01]  /*106d0*/  UMOV UR9, 0x40000040 ;  /* 0x4000004000097882 */ /* 0x000fe20000000000 */
[----:B------:R-:W-:Y:S01]  /*106e0*/  SHF.R.U32.HI R3, RZ, 0x4, R3 ;  /* 0x00000004ff037819 */ /* 0x000fe20000011603 */
[----:B------:R-:W-:Y:S01]  /*106f0*/  IMAD.MOV.U32 R11, RZ, RZ, 0x40000040 ;  /* 0x40000040ff0b7424 */ /* 0x000fe200078e00ff */
[----:B------:R-:W-:Y:S01]  /*10700*/  R2UR UR11, R5 ;  /* 0x00000000050b72ca */ /* 0x000fe200000e0000 */
[----:B------:R-:W-:Y:S01]  /*10710*/  IMAD.MOV.U32 R13, RZ, RZ, 0x40000040 ;  /* 0x40000040ff0d7424 */ /* 0x000fe200078e00ff */
[----:B------:R-:W-:Y:S01]  /*10720*/  LOP3.LUT R3, R3, 0x3fff, RZ, 0xc0, !PT ;  /* 0x00003fff03037812 */ /* 0x000fe200078ec0ff */
[----:B------:R-:W-:Y:S01]  /*10730*/  IMAD.MOV.U32 R15, RZ, RZ, 0x40000040 ;  /* 0x40000040ff0f7424 */ /* 0x000fe200078e00ff */
[----:B------:R-:W-:Y:S01]  /*10740*/  R2UR UR15, R11 ;  /* 0x000000000b0f72ca */ /* 0x000fe200000e0000 */
[----:B------:R-:W-:Y:S01]  /*10750*/  IMAD.U32 R21, RZ, RZ, UR9 ;  /* 0x00000009ff157e24 */ /* 0x000fe2000f8e00ff */
[----:B------:R-:W-:Y:S01]  /*10760*/  LOP3.LUT R4, R3, 0x10000, RZ, 0xfc, !PT ;  /* 0x0001000003047812 */ /* 0x000fe200078efcff */
[----:B------:R-:W-:Y:S01]  /*10770*/  ULOP3.LUT UR56, UR56, 0x10000, URZ, 0xfc, !UPT ;  /* 0x0001000038387892 */ /* 0x000fe2000f8efc3f */
[----:B------:R-:W-:Y:S01]  /*10780*/  MOV R8, UR37 ;  /* 0x0000002500087c02 */ /* 0x000fe20008000f00 */
[----:B------:R-:W-:Y:S01]  /*10790*/  UMOV UR37, UR9 ;  /* 0x0000000900257c82 */ /* 0x000fe20008000000 */
[----:B------:R-:W-:Y:S01]  /*107a0*/  MOV R9, UR36 ;  /* 0x0000002400097c02 */ /* 0x000fe20008000f00 */
[----:B------:R0:W-:Y:S01]  /*107b0*/  STL [R1+0x18], R4 ;  /* 0x0000180401007387 */ /* 0x0001e20000100800 */
[----:B------:R-:W-:Y:S01]  /*107c0*/  UMOV UR13, UR37 ;  /* 0x00000025000d7c82 */ /* 0x000fe20008000000 */
[----:B------:R-:W-:Y:S01]  /*107d0*/  R2UR UR23, R13 ;  /* 0x000000000d1772ca */ /* 0x000fe200000e0000 */
[----:B------:R-:W-:Y:S01]  /*107e0*/  UMOV UR8, UR56 ;  /* 0x0000003800087c82 */ /* 0x000fe20008000000 */
[----:B------:R-:W-:Y:S01]  /*107f0*/  UMOV UR21, UR37 ;  /* 0x0000002500157c82 */ /* 0x000fe20008000000 */
[----:B------:R-:W-:Y:S01]  /*10800*/  UMOV UR36, UR8 ;  /* 0x0000000800247c82 */ /* 0x000fe20008000000 */
[----:B------:R-:W-:Y:S01]  /*10810*/  R2UR UR55, R15 ;  /* 0x000000000f3772ca */ /* 0x000fe200000e0000 */
[----:B------:R-:W-:Y:S01]  /*10820*/  UMOV UR12, UR36 ;  /* 0x00000024000c7c82 */ /* 0x000fe20008000000 */
[----:B------:R-:W-:Y:S01]  /*10830*/  UMOV UR20, UR36 ;  /* 0x0000002400147c82 */ /* 0x000fe20008000000 */
[----:B------:R-:W-:Y:S01]  /*10840*/  UMOV UR52, UR36 ;  /* 0x0000002400347c82 */ /* 0x000fe20008000000 */
[----:B0-----:R-:W-:Y:S01]  /*10850*/  IMAD R4, R222, 0xb00, R4 ;  /* 0x00000b00de047824 */ /* 0x001fe200078e0204 */
[----:B------:R-:W-:Y:S01]  /*10860*/  UMOV UR53, UR37 ;  /* 0x0000002500357c82 */ /* 0x000fe20008000000 */
[----:B------:R-:W-:Y:S01]  /*10870*/  R2UR UR35, R11 ;  /* 0x000000000b2372ca */ /* 0x000fe200000e0000 */
[----:B------:R-:W-:Y:S01]  /*10880*/  UMOV UR32, UR36 ;  /* 0x0000002400207c82 */ /* 0x000fe20008000000 */
[C---:B------:R-:W-:Y:S01]  /*10890*/  VIADD R10, R4.reuse, 0x80 ;  /* 0x00000080040a7836 */ /* 0x040fe20000000000 */
[C---:B------:R-:W-:Y:S01]  /*108a0*/  R2UR UR10, R4.reuse ;  /* 0x00000000040a72ca */ /* 0x040fe200000e0000 */
[C---:B------:R-:W-:Y:S01]  /*108b0*/  VIADD R12, R4.reuse, 0x100 ;  /* 0x00000100040c7836 */ /* 0x040fe20000000000 */
[----:B------:R-:W-:Y:S01]  /*108c0*/  UMOV UR33, UR37 ;  /* 0x0000002500217c82 */ /* 0x000fe20008000000 */
[----:B------:R-:W-:Y:S01]  /*108d0*/  VIADD R14, R4, 0x180 ;  /* 0x00000180040e7836 */ /* 0x000fe20000000000 */
[----:B------:R-:W-:Y:S01]  /*108e0*/  R2UR UR14, R10 ;  /* 0x000000000a0e72ca */ /* 0x000fe200000e0000 */
[----:B------:R-:W-:Y:S01]  /*108f0*/  UMOV UR28, UR36 ;  /* 0x00000024001c7c82 */ /* 0x000fe20008000000 */
[----:B------:R-:W-:Y:S01]  /*10900*/  R2UR UR22, R12 ;  /* 0x000000000c1672ca */ /* 0x000fe200000e0000 */
[----:B------:R-:W-:Y:S01]  /*10910*/  VIADD R12, R4, 0x280 ;  /* 0x00000280040c7836 */ /* 0x000fe20000000000 */
[----:B------:R-:W-:Y:S01]  /*10920*/  R2UR UR54, R14 ;  /* 0x000000000e3672ca */ /* 0x000fe200000e0000 */
[----:B------:R-:W-:Y:S01]  /*10930*/  UMOV UR29, UR37 ;  /* 0x00000025001d7c82 */ /* 0x000fe20008000000 */
[C---:B------:R-:W-:Y:S01]  /*10940*/  IADD3 R10, R4.reuse, 0x200, RZ ;  /* 0x00000200040a7810 */ /* 0x040fe20007ffe0ff */
[----:B------:R-:W-:Y:S01]  /*10950*/  VIADD R14, R4, 0x300 ;  /* 0x00000300040e7836 */ /* 0x000fe20000000000 */
[----:B------:R-:W-:Y:S01]  /*10960*/  R2UR UR30, R12 ;  /* 0x000000000c1e72ca */ /* 0x000fe200000e0000 */
[----:B------:R-:W-:Y:S01]  /*10970*/  HGMMA.64x16x16.F32 R112, gdesc[UR8], RZ, !UPT, gsb0 ;  /* 0x00200000087079f0 */ /* 0x000fe2000c0008ff */
[----:B------:R-:W-:Y:S01]  /*10980*/  R2UR UR34, R10 ;  /* 0x000000000a2272ca */ /* 0x000fe200000e0000 */
[----:B------:R-:W-:Y:S01]  /*10990*/  UMOV UR44, UR36 ;  /* 0x00000024002c7c82 */ /* 0x000fe20008000000 */
[----:B------:R-:W-:Y:S01]  /*109a0*/  R2UR UR31, R13 ;  /* 0x000000000d1f72ca */ /* 0x000fe200000e0000 */
[----:B------:R-:W-:Y:S01]  /*109b0*/  UMOV UR45, UR37 ;  /* 0x00000025002d7c82 */ /* 0x000fe20008000000 */
[----:B------:R-:W-:Y:S01]  /*109c0*/  R2UR UR46, R14 ;  /* 0x000000000e2e72ca */ /* 0x000fe200000e0000 */
[----:B------:R-:W-:Y:S01]  /*109d0*/  UMOV UR24, UR36 ;  /* 0x0000002400187c82 */ /* 0x000fe20008000000 */
[----:B------:R-:W-:Y:S01]  /*109e0*/  R2UR UR47, R15 ;  /* 0x000000000f2f72ca */ /* 0x000fe200000e0000 */
[----:B------:R-:W-:Y:S01]  /*109f0*/  UMOV UR25, UR37 ;  /* 0x0000002500197c82 */ /* 0x000fe20008000000 */
[C---:B------:R-:W-:Y:S01]  /*10a00*/  IADD3 R10, R4.reuse, 0x380, RZ ;  /* 0x00000380040a7810 */ /* 0x040fe20007ffe0ff */
[----:B------:R-:W-:Y:S01]  /*10a10*/  VIADD R12, R4, 0x400 ;  /* 0x00000400040c7836 */ /* 0x000fe20000000000 */
[----:B------:R-:W-:Y:S01]  /*10a20*/  R2UR UR27, R11 ;  /* 0x000000000b1b72ca */ /* 0x000fe200000e0000 */
[----:B------:R-:W-:Y:S01]  /*10a30*/  UMOV UR16, UR36 ;  /* 0x0000002400107c82 */ /* 0x000fe20008000000 */
[----:B------:R-:W-:Y:S01]  /*10a40*/  R2UR UR26, R10 ;  /* 0x000000000a1a72ca */ /* 0x000fe200000e0000 */
[----:B------:R-:W-:Y:S01]  /*10a50*/  UMOV UR17, UR37 ;  /* 0x0000002500117c82 */ /* 0x000fe20008000000 */
[----:B------:R-:W-:Y:S01]  /*10a60*/  R2UR UR18, R12 ;  /* 0x000000000c1272ca */ /* 0x000fe200000e0000 */
        /* <DEDUP_REMOVED lines=9> */
[----:B------:R-:W-:Y:S01]  /*10b00*/  UMOV UR41, UR37 ;  /* 0x0000002500297c82 */ /* 0x000fe20008000000 */
[----:B------:R-:W-:Y:S01]  /*10b10*/  IMAD.MOV.U32 R11, RZ, RZ, 0x40000040 ;  /* 0x40000040ff0b7424 */ /* 0x000fe200078e00ff */
[----:B------:R-:W-:Y:S01]  /*10b20*/  R2UR UR42, R12 ;  /* 0x000000000c2a72ca */ /* 0x000fe200000e0000 */
[----:B------:R-:W-:Y:S01]  /*10b30*/  IMAD.U32 R20, RZ, RZ, UR8 ;  /* 0x00000008ff147e24 */ /* 0x000fe2000f8e00ff */
[C---:B------:R-:W-:Y:S01]  /*10b40*/  IADD3 R10, R4.reuse, 0x2, RZ ;  /* 0x00000002040a7810 */ /* 0x040fe20007ffe0ff */
[----:B------:R-:W-:Y:S01]  /*10b50*/  UIADD3 UR8, UR56, 0x2, URZ ;  /* 0x0000000238087890 */ /* 0x000fe2000fffe03f */
[----:B------:R-:W-:Y:S01]  /*10b60*/  MOV R6, UR39 ;  /* 0x0000002700067c02 */ /* 0x000fe20008000f00 */
[----:B------:R-:W-:Y:S01]  /*10b70*/  UMOV UR37, 0x40000040 ;  /* 0x4000004000257882 */ /* 0x000fe20000000000 */
[----:B------:R-:W-:Y:S01]  /*10b80*/  MOV R7, UR38 ;  /* 0x0000002600077c02 */ /* 0x000fe20008000f00 */
[----:B------:R-:W-:Y:S01]  /*10b90*/  VIADD R14, R4, 0x82 ;  /* 0x00000082040e7836 */ /* 0x000fe20000000000 */
[----:B------:R-:W-:Y:S01]  /*10ba0*/  R2UR UR38, R10 ;  /* 0x000000000a2672ca */ /* 0x000fe200000e0000 */
[----:B------:R-:W-:Y:S01]  /*10bb0*/  IMAD.MOV.U32 R15, RZ, RZ, 0x40000040 ;  /* 0x40000040ff0f7424 */ /* 0x000fe200078e00ff */
[----:B------:R-:W-:Y:S01]  /*10bc0*/  R2UR UR39, R11 ;  /* 0x000000000b2772ca */ /* 0x000fe200000e0000 */
[----:B------:R-:W-:Y:S01]  /*10bd0*/  UMOV UR36, UR8 ;  /* 0x0000000800247c82 */ /* 0x000fe20008000000 */
[----:B------:R-:W-:Y:S01]  /*10be0*/  R2UR UR10, R14 ;  /* 0x000000000e0a72ca */ /* 0x000fe200000e0000 */
[----:B------:R-:W-:Y:S01]  /*10bf0*/  IMAD.MOV.U32 R13, RZ, RZ, 0x40000040 ;  /* 0x40000040ff0d7424 */ /* 0x000fe200078e00ff */
[----:B------:R-:W-:Y:S01]  /*10c00*/  R2UR UR11, R15 ;  /* 0x000000000f0b72ca */ /* 0x000fe200000e0000 */
[----:B------:R-:W-:Y:S01]  /*10c10*/  IMAD.MOV.U32 R11, RZ, RZ, 0x40000040 ;  /* 0x40000040ff0b7424 */ /* 0x000fe200078e00ff */
[C---:B------:R-:W-:Y:S01]  /*10c20*/  IADD3 R12, R4.reuse, 0x102, RZ ;  /* 0x00000102040c7810 */ /* 0x040fe20007ffe0ff */
[----:B------:R-:W-:Y:S01]  /*10c30*/  VIADD R14, R4, 0x4 ;  /* 0x00000004040e7836 */ /* 0x000fe20000000000 */
[----:B------:R-:W-:Y:S01]  /*10c40*/  R2UR UR51, R13 ;  /* 0x000000000d3372ca */ /* 0x000fe200000e0000 */
[----:B------:R-:W-:Y:S01]  /*10c50*/  IMAD.MOV.U32 R13, RZ, RZ, 0x40000040 ;  /* 0x40000040ff0d7424 */ /* 0x000fe200078e00ff */
[----:B------:R-:W-:Y:S01]  /*10c60*/  R2UR UR50, R12 ;  /* 0x000000000c3272ca */ /* 0x000fe200000e0000 */
[C---:B------:R-:W-:Y:S01]  /*10c70*/  VIADD R12, R4.reuse, 0x202 ;  /* 0x00000202040c7836 */ /* 0x040fe20000000000 */
[----:B------:R-:W-:Y:S01]  /*10c80*/  IADD3 R10, R4, 0x182, RZ ;  /* 0x00000182040a7810 */ /* 0x000fe20007ffe0ff */
[----:B------:R0:W-:Y:S01]  /*10c90*/  STL.64 [R1+0x10], R20 ;  /* 0x0000101401007387 */ /* 0x0001e20000100a00 */
[----:B------:R-:W-:-:S02]  /*10ca0*/  WARPGROUP.DEPBAR.LE gsb0, 0x0 ;  /* 0x00008000000079c5 */ /* 0x000fc40000010000 */
[----:B------:R-:W-:Y:S01]  /*10cb0*/  WARPGROUP.ARRIVE ;  /* 0x00000000000079c5 */ /* 0x000fe20000000000 */
[----:B------:R-:W-:Y:S01]  /*10cc0*/  MOV R15, 0x40000040 ;  /* 0x40000040000f7802 */ /* 0x000fe20000000f00 */
[----:B------:R-:W2:Y:S04]  /*10cd0*/  LDL R120, [R1+0x84] ;  /* 0x0000840001787983 */ /* 0x000ea80000100800 */
[----:B------:R-:W-:Y:S01]  /*10ce0*/  HGMMA.64x16x16.F32 R104, gdesc[UR12], RZ, !UPT, gsb0 ;  /* 0x002000000c6879f0 */ /* 0x000fe2000c0008ff */
[----:B------:R-:W-:Y:S01]  /*10cf0*/  R2UR UR14, R10 ;  /* 0x000000000a0e72ca */ /* 0x000fe200000e0000 */
[----:B0-----:R-:W-:Y:S01]  /*10d00*/  IMAD.U32 R20, RZ, RZ, UR36 ;  /* 0x00000024ff147e24 */ /* 0x001fe2000f8e00ff */
[----:B------:R-:W-:Y:S01]  /*10d10*/  R2UR UR15, R11 ;  /* 0x000000000b0f72ca */ /* 0x000fe200000e0000 */
[----:B------:R-:W-:Y:S01]  /*10d20*/  IMAD.MOV.U32 R11, RZ, RZ, 0x40000040 ;  /* 0x40000040ff0b7424 */ /* 0x000fe200078e00ff */
[----:B------:R-:W-:-:S02]  /*10d30*/  IADD3 R10, R4, 0x282, RZ ;  /* 0x00000282040a7810 */ /* 0x000fc40007ffe0ff */
[----:B------:R-:W-:Y:S01]  /*10d40*/  MOV R21, UR37 ;  /* 0x0000002500157c02 */ /* 0x000fe20008000f00 */
[----:B------:R-:W-:Y:S02]  /*10d50*/  WARPGROUP.DEPBAR.LE gsb0, 0x0 ;  /* 0x00008000000079c5 */ /* 0x000fe40000010000 */
[----:B------:R-:W-:-:S06]  /*10d60*/  WARPGROUP.ARRIVE ;  /* 0x00000000000079c5 */ /* 0x000fcc0000000000 */
[----:B------:R-:W-:Y:S01]  /*10d70*/  HGMMA.64x16x16.F32 R96, gdesc[UR20], RZ, !UPT, gsb0 ;  /* 0x00200000146079f0 */ /* 0x000fe2000c0008ff */
[----:B------:R-:W-:Y:S01]  /*10d80*/  R2UR UR22, R12 ;  /* 0x000000000c1672ca */ /* 0x000fe200000e0000 */
[----:B------:R-:W-:Y:S01]  /*10d90*/  VIADD R12, R4, 0x302 ;  /* 0x00000302040c7836 */ /* 0x000fe20000000000 */
[----:B------:R-:W-:Y:S01]  /*10da0*/  R2UR UR23, R13 ;  /* 0x000000000d1772ca */ /* 0x000fe200000e0000 */
[----:B------:R-:W-:Y:S01]  /*10db0*/  IMAD.MOV.U32 R13, RZ, RZ, 0x40000040 ;  /* 0x40000040ff0d7424 */ /* 0x000fe200078e00ff */
[----:B------:R-:W-:Y:S02]  /*10dc0*/  WARPGROUP.DEPBAR.LE gsb0, 0x0 ;  /* 0x00008000000079c5 */ /* 0x000fe40000010000 */
[----:B------:R-:W-:-:S06]  /*10dd0*/  WARPGROUP.ARRIVE ;  /* 0x00000000000079c5 */ /* 0x000fcc0000000000 */
[----:B------:R-:W-:Y:S03]  /*10de0*/  HGMMA.64x16x16.F32 R88, gdesc[UR52], RZ, !UPT, gsb0 ;  /* 0x00200000345879f0 */ /* 0x000fe6000c0008ff */
[----:B------:R-:W-:Y:S02]  /*10df0*/  WARPGROUP.DEPBAR.LE gsb0, 0x0 ;  /* 0x00008000000079c5 */ /* 0x000fe40000010000 */
[----:B------:R-:W-:-:S06]  /*10e00*/  WARPGROUP.ARRIVE ;  /* 0x00000000000079c5 */ /* 0x000fcc0000000000 */
[----:B------:R-:W-:Y:S01]  /*10e10*/  HGMMA.64x16x16.F32 R72, gdesc[UR32], RZ, !UPT, gsb0 ;  /* 0x00200000204879f0 */ /* 0x000fe2000c0008ff */
        /* <DEDUP_REMOVED lines=17> */
[----:B------:R-:W-:Y:S01]  /*10f30*/  UMOV UR44, UR36 ;  /* 0x00000024002c7c82 */ /* 0x000fe20008000000 */
[----:B------:R-:W-:Y:S01]  /*10f40*/  UMOV UR45, UR37 ;  /* 0x00000025002d7c82 */ /* 0x000fe20008000000 */
[----:B------:R-:W-:Y:S02]  /*10f50*/  R2UR UR26, R10 ;  /* 0x000000000a1a72ca */ /* 0x000fe400000e0000 */
[----:B------:R-:W-:Y:S01]  /*10f60*/  R2UR UR27, R11 ;  /* 0x000000000b1b72ca */ /* 0x000fe200000e0000 */
[----:B------:R-:W-:Y:S02]  /*10f70*/  WARPGROUP.DEPBAR.LE gsb0, 0x0 ;  /* 0x00008000000079c5 */ /* 0x000fe40000010000 */
[----:B------:R-:W-:Y:S01]  /*10f80*/  WARPGROUP.ARRIVE ;  /* 0x00000000000079c5 */ /* 0x000fe20000000000 */
[----:B------:R-:W-:Y:S01]  /*10f90*/  UMOV UR8, UR44 ;  /* 0x0000002c00087c82 */ /* 0x000fe20008000000 */
[----:B------:R-:W-:Y:S01]  /*10fa0*/  UMOV UR9, UR45 ;  /* 0x0000002d00097c82 */ /* 0x000fe20008000000 */
[----:B------:R-:W-:Y:S01]  /*10fb0*/  UMOV UR48, UR44 ;  /* 0x0000002c00307c82 */ /* 0x000fe20008000000 */
[----:B------:R-:W-:Y:S01]  /*10fc0*/  UMOV UR49, UR45 ;  /* 0x0000002d00317c82 */ /* 0x000fe20008000000 */
[----:B------:R-:W-:Y:S01]  /*10fd0*/  UMOV UR12, UR44 ;  /* 0x0000002c000c7c82 */ /* 0x000fe20008000000 */
[----:B------:R-:W-:Y:S01]  /*10fe0*/  HGMMA.64x16x16.F32 R40, gdesc[UR16], RZ, !UPT, gsb0 ;  /* 0x00200000102879f0 */ /* 0x000fe2000c0008ff */
        /* <DEDUP_REMOVED lines=10> */
[----:B------:R-:W-:Y:S01]  /*11090*/  UMOV UR16, UR44 ;  /* 0x0000002c00107c82 */ /* 0x000fe20008000000 */
[----:B------:R-:W-:Y:S01]  /*110a0*/  R2UR UR19, R13 ;  /* 0x000000000d1372ca */ /* 0x000fe200000e0000 */
[----:B------:R-:W-:Y:S01]  /*110b0*/  UMOV UR17, UR45 ;  /* 0x0000002d00117c82 */ /* 0x000fe20008000000 */
[----:B------:R-:W-:Y:S01]  /*110c0*/  IMAD.MOV.U32 R11, RZ, RZ, 0x40000040 ;  /* 0x40000040ff0b7424 */ /* 0x000fe200078e00ff */
[C---:B------:R-:W-:Y:S01]  /*110d0*/  IADD3 R10, R4.reuse, 0x482, RZ ;  /* 0x00000482040a7810 */ /* 0x040fe20007ffe0ff */
[----:B------:R-:W-:Y:S01]  /*110e0*/  VIADD R12, R4, 0x502 ;  /* 0x00000502040c7836 */ /* 0x000fe20000000000 */
[----:B------:R-:W-:-:S02]  /*110f0*/  WARPGROUP.DEPBAR.LE gsb0, 0x0 ;  /* 0x00008000000079c5 */ /* 0x000fc40000010000 */
[----:B------:R-:W-:-:S06]  /*11100*/  WARPGROUP.ARRIVE ;  /* 0x00000000000079c5 */ /* 0x000fcc0000000000 */
[----:B------:R-:W-:Y:S03]  /*11110*/  HGMMA.64x16x16.F32 R32, gdesc[UR4], RZ, !UPT, gsb0 ;  /* 0x00200000042079f0 */ /* 0x000fe6000c0008ff */
[----:B------:R-:W-:Y:S02]  /*11120*/  WARPGROUP.DEPBAR.LE gsb0, 0x0 ;  /* 0x00008000000079c5 */ /* 0x000fe40000010000 */
[----:B------:R-:W-:-:S06]  /*11130*/  WARPGROUP.ARRIVE ;  /* 0x00000000000079c5 */ /* 0x000fcc0000000000 */
[----:B------:R-:W-:Y:S03]  /*11140*/  HGMMA.64x16x16.F32 R24, gdesc[UR40], RZ, !UPT, gsb0 ;  /* 0x00200000281879f0 */ /* 0x000fe6000c0008ff */
        /* <DEDUP_REMOVED lines=35> */
[----:B------:R-:W-:-:S04]  /*11380*/  R2UR UR46, R12 ;  /* 0x000000000c2e72ca */ /* 0x000fc800000e0000 */
[----:B------:R-:W-:Y:S01]  /*11390*/  R2UR UR47, R13 ;  /* 0x000000000d2f72ca */ /* 0x000fe200000e0000 */
[----:B------:R-:W-:Y:S02]  /*113a0*/  WARPGROUP.DEPBAR.LE gsb0, 0x0 ;  /* 0x00008000000079c5 */ /* 0x000fe40000010000 */
[----:B------:R-:W-:-:S10]  /*113b0*/  WARPGROUP.ARRIVE ;  /* 0x00000000000079c5 */ /* 0x000fd40000000000 */
[----:B------:R-:W-:Y:S01]  /*113c0*/  HGMMA.64x16x16.F32 R24, gdesc[UR44], R24, gsb0 ;  /* 0x002000002c1879f0 */ /* 0x000fe20008000818 */
[----:B------:R-:W-:Y:S02]  /*113d0*/  R2UR UR54, R14 ;  /* 0x000000000e3672ca */ /* 0x000fe400000e0000 */
[----:B------:R-:W-:Y:S01]  /*113e0*/  R2UR UR55, R15 ;  /* 0x000000000f3772ca */ /* 0x000fe200000e0000 */
[----:B------:R-:W-:Y:S01]  /*113f0*/  UIADD3 UR4, UR56, 0x4, URZ ;  /* 0x0000000438047890 */ /* 0x000fe2000fffe03f */
[----:B------:R-:W-:-:S06]  /*11400*/  UMOV UR53, 0x40000040 ;  /* 0x4000004000357882 */ /* 0x000fcc0000000000 */
[----:B------:R-:W-:Y:S01]  /*11410*/  UMOV UR52, UR4 ;  /* 0x0000000400347c82 */ /* 0x000fe20008000000 */
[----:B------:R-:W-:Y:S02]  /*11420*/  WARPGROUP.DEPBAR.LE gsb0, 0x0 ;  /* 0x00008000000079c5 */ /* 0x000fe40000010000 */
[----:B------:R-:W-:-:S06]  /*11430*/  WARPGROUP.ARRIVE ;  /* 0x00000000000079c5 */ /* 0x000fcc0000000000 */
        /* <DEDUP_REMOVED lines=404> */
[----:B------:R-:W-:Y:S01]  /*12d80*/  UMOV UR5, 0x40000040 ;  /* 0x4000004000057882 */ /* 0x000fe20000000000 */
        /* <DEDUP_REMOVED lines=64> */
[C---:B------:R-:W-:Y:S01]  /*13190*/  VIADD R6, R4.reuse, 0x984 ;  /* 0x0000098404067836 */ /* 0x040fe20000000000 */
[----:B------:R-:W-:Y:S01]  /*131a0*/  MOV R7, 0x40000040 ;  /* 0x4000004000077802 */ /* 0x000fe20000000f00 */
[----:B------:R-:W-:Y:S01]  /*131b0*/  UMOV UR8, UR4 ;  /* 0x0000000400087c82 */ /* 0x000fe20008000000 */
[----:B------:R-:W-:Y:S01]  /*131c0*/  UMOV UR9, UR5 ;  /* 0x0000000500097c82 */ /* 0x000fe20008000000 */
[----:B------:R-:W-:Y:S01]  /*131d0*/  VIADD R8, R4, 0xa04 ;  /* 0x00000a0404087836 */ /* 0x000fe20000000000 */
[----:B------:R-:W-:Y:S01]  /*131e0*/  R2UR UR10, R6 ;  /* 0x00000000060a72ca */ /* 0x000fe200000e0000 */
[----:B------:R-:W-:Y:S01]  /*131f0*/  IMAD.MOV.U32 R9, RZ, RZ, 0x40000040 ;  /* 0x40000040ff097424 */ /* 0x000fe200078e00ff */
[----:B------:R-:W-:Y:S01]  /*13200*/  R2UR UR11, R7 ;  /* 0x00000000070b72ca */ /* 0x000fe200000e0000 */
[----:B------:R-:W-:Y:S01]  /*13210*/  UMOV UR12, UR4 ;  /* 0x00000004000c7c82 */ /* 0x000fe20008000000 */
[----:B------:R-:W-:Y:S01]  /*13220*/  UMOV UR13, UR5 ;  /* 0x00000005000d7c82 */ /* 0x000fe20008000000 */
[----:B------:R-:W-:Y:S01]  /*13230*/  UMOV UR16, UR4 ;  /* 0x0000000400107c82 */ /* 0x000fe20008000000 */
[----:B------:R-:W-:Y:S01]  /*13240*/  UMOV UR17, UR5 ;  /* 0x0000000500117c82 */ /* 0x000fe20008000000 */
[----:B------:R-:W-:Y:S01]  /*13250*/  UIADD3 UR20, UR56, 0x406, URZ ;  /* 0x0000040638147890 */ /* 0x000fe2000fffe03f */
[----:B------:R-:W-:Y:S01]  /*13260*/  UMOV UR21, 0x40000040 ;  /* 0x4000004000157882 */ /* 0x000fe20000000000 */
[----:B------:R-:W-:Y:S01]  /*13270*/  ULDC UR6, c[0x0][0x9d8] ;  /* 0x0002760000067ab9 */ /* 0x000fe20000000800 */
[----:B------:R0:W-:Y:S01]  /*13280*/  STL.64 [R1+0x8], R20 ;  /* 0x0000081401007387 */ /* 0x0001e20000100a00 */
[----:B------:R-:W-:Y:S01]  /*13290*/  IMAD.MOV.U32 R5, RZ, RZ, 0x40000040 ;  /* 0x40000040ff057424 */ /* 0x000fe200078e00ff */
[----:B------:R-:W-:Y:S01]  /*132a0*/  ULDC UR7, c[0x0][0x988] ;  /* 0x0002620000077ab9 */ /* 0x000fe20000000800 */
        /* <DEDUP_REMOVED lines=84> */
[----:B------:R-:W-:Y:S01]  /*137f0*/  FMUL.FTZ R3, R112, UR6 ;  /* 0x0000000670037c20 */ /* 0x000fe20008410000 */
[----:B------:R-:W-:Y:S01]  /*13800*/  FMUL.FTZ R8, R113, UR6 ;  /* 0x0000000671087c20 */ /* 0x000fe20008410000 */
[----:B------:R-:W-:Y:S02]  /*13810*/  WARPGROUP.DEPBAR.LE gsb0, 0x0 ;  /* 0x00008000000079c5 */ /* 0x000fe40000010000 */
[----:B------:R-:W-:-:S06]  /*13820*/  WARPGROUP.ARRIVE ;  /* 0x00000000000079c5 */ /* 0x000fcc0000000000 */
[----:B------:R-:W-:Y:S01]  /*13830*/  HGMMA.64x16x16.F32 R32, gdesc[UR8], R32, gsb0 ;  /* 0x00200000082079f0 */ /* 0x000fe20008000820 */
[----:B------:R-:W-:Y:S01]  /*13840*/  FMUL.FTZ R10, R117, UR6 ;  /* 0x00000006750a7c20 */ /* 0x000fe20008410000 */
[----:B------:R-:W-:Y:S01]  /*13850*/  FMUL.FTZ R9, R116, UR6 ;  /* 0x0000000674097c20 */ /* 0x000fe20008410000 */
[----:B------:R-:W1:Y:S01]  /*13860*/  MUFU.TANH R3, R3 ;  /* 0x0000000300037308 */ /* 0x000e620000002400 */
[----:B------:R-:W-:Y:S01]  /*13870*/  FMUL.FTZ R11, R114, UR6 ;  /* 0x00000006720b7c20 */ /* 0x000fe20008410000 */
[----:B--2---:R-:W-:Y:S01]  /*13880*/  IADD3 R6, R120, R161, RZ ;  /* 0x000000a178067210 */ /* 0x004fe20007ffe0ff */
[----:B------:R-:W-:-:S05]  /*13890*/  FMUL.FTZ R84, R96, UR6 ;  /* 0x0000000660547c20 */ /* 0x000fca0008410000 */
[----:B------:R-:W2:Y:S01]  /*138a0*/  MUFU.TANH R8, R8 ;  /* 0x0000000800087308 */ /* 0x000ea20000002400 */
[----:B------:R-:W-:Y:S01]  /*138b0*/  FMUL.FTZ R12, R115, UR6 ;  /* 0x00000006730c7c20 */ /* 0x000fe20008410000 */
[----:B------:R-:W-:Y:S01]  /*138c0*/  FMUL.FTZ R96, R88, UR6 ;  /* 0x0000000658607c20 */ /* 0x000fe20008410000 */
[----:B------:R-:W-:Y:S01]  /*138d0*/  FMUL.FTZ R13, R104, UR6 ;  /* 0x00000006680d7c20 */ /* 0x000fe20008410000 */
[----:B------:R-:W-:-:S04]  /*138e0*/  FMUL.FTZ R88, R89, UR6 ;  /* 0x0000000659587c20 */ /* 0x000fc80008410000 */
[----:B------:R-:W3:Y:S01]  /*138f0*/  MUFU.TANH R10, R10 ;  /* 0x0000000a000a7308 */ /* 0x000ee20000002400 */
[----:B------:R-:W-:Y:S01]  /*13900*/  FMUL.FTZ R89, R92, UR6 ;  /* 0x000000065c597c20 */ /* 0x000fe20008410000 */
[----:B------:R-:W-:Y:S01]  /*13910*/  FMUL.FTZ R92, R95, UR6 ;  /* 0x000000065f5c7c20 */ /* 0x000fe20008410000 */
[----:B------:R-:W-:-:S05]  /*13920*/  IMAD R6, R163, -0xb0, R6 ;  /* 0xffffff50a3067824 */ /* 0x000fca00078e0206 */
[----:B------:R-:W-:Y:S01]  /*13930*/  MUFU.TANH R9, R9 ;  /* 0x0000000900097308 */ /* 0x000fe20000002400 */
[----:B0-----:R-:W-:Y:S01]  /*13940*/  FMUL.FTZ R20, R118, UR6 ;  /* 0x0000000676147c20 */ /* 0x001fe20008410000 */
[----:B------:R-:W-:Y:S01]  /*13950*/  FMUL.FTZ R95, R78, UR6 ;  /* 0x000000064e5f7c20 */ /* 0x000fe20008410000 */
[----:B------:R-:W-:Y:S01]  /*13960*/  FMUL.FTZ R14, R105, UR6 ;  /* 0x00000006690e7c20 */ /* 0x000fe20008410000 */
[----:B------:R-:W-:-:S04]  /*13970*/  FMUL.FTZ R78, R79, UR6 ;  /* 0x000000064f4e7c20 */ /* 0x000fc80008410000 */
[----:B------:R-:W0:Y:S01]  /*13980*/  MUFU.TANH R11, R11 ;  /* 0x0000000b000b7308 */ /* 0x000e220000002400 */
[----:B------:R-:W-:Y:S01]  /*13990*/  FMUL.FTZ R79, R66, UR6 ;  /* 0x00000006424f7c20 */ /* 0x000fe20008410000 */
[----:B------:R-:W-:Y:S01]  /*139a0*/  FMUL.FTZ R66, R67, UR6 ;  /* 0x0000000643427c20 */ /* 0x000fe20008410000 */
[----:B------:R-:W-:Y:S01]  /*139b0*/  FMUL.FTZ R15, R119, UR6 ;  /* 0x00000006770f7c20 */ /* 0x000fe20008410000 */
[----:B------:R-:W-:Y:S01]  /*139c0*/  FMUL.FTZ R85, R100, UR6 ;  /* 0x0000000664557c20 */ /* 0x000fe20008410000 */
[----:B------:R-:W-:Y:S01]  /*139d0*/  FMUL.FTZ R67, R69, UR6 ;  /* 0x0000000645437c20 */ /* 0x000fe20008410000 */
[C---:B------:R-:W-:Y:S02]  /*139e0*/  ISETP.GT.AND P2, PT, R6.reuse, RZ, PT ;  /* 0x000000ff0600720c */ /* 0x040fe40003f44270 */
[----:B------:R-:W4:Y:S01]  /*139f0*/  MUFU.TANH R12, R12 ;  /* 0x0000000c000c7308 */ /* 0x000f220000002400 */
[----:B------:R-:W-:Y:S01]  /*13a00*/  ISETP.GT.AND P3, PT, R6, 0x1, PT ;  /* 0x000000010600780c */ /* 0x000fe20003f64270 */
[----:B------:R-:W-:Y:S01]  /*13a10*/  FMUL.FTZ R21, R108, UR6 ;  /* 0x000000066c157c20 */ /* 0x000fe20008410000 */
[----:B------:R-:W-:Y:S01]  /*13a20*/  FMUL.FTZ R100, R102, UR6 ;  /* 0x0000000666647c20 */ /* 0x000fe20008410000 */
[----:B------:R-:W-:Y:S01]  /*13a30*/  FMUL.FTZ R69, R71, UR6 ;  /* 0x0000000647457c20 */ /* 0x000fe20008410000 */
[----:B------:R-:W-:-:S03]  /*13a40*/  FMUL.FTZ R50, R50, UR6 ;  /* 0x0000000632327c20 */ /* 0x000fc60008410000 */
[----:B------:R-:W4:Y:S01]  /*13a50*/  MUFU.TANH R13, R13 ;  /* 0x0000000d000d7308 */ /* 0x000f220000002400 */
[----:B------:R-:W-:Y:S01]  /*13a60*/  FMUL.FTZ R71, R58, UR6 ;  /* 0x000000063a477c20 */ /* 0x000fe20008410000 */
[----:B------:R-:W-:Y:S01]  /*13a70*/  FMUL.FTZ R102, R46, UR6 ;  /* 0x000000062e667c20 */ /* 0x000fe20008410000 */
[----:B------:R-:W-:Y:S02]  /*13a80*/  WARPGROUP.DEPBAR.LE gsb0, 0x0 ;  /* 0x00008000000079c5 */ /* 0x000fe40000010000 */
[----:B------:R-:W-:Y:S01]  /*13a90*/  FMUL.FTZ R58, R61, UR6 ;  /* 0x000000063d3a7c20 */ /* 0x000fe20008410000 */
[----:B------:R-:W-:Y:S01]  /*13aa0*/  FMUL.FTZ R46, R35, UR6 ;  /* 0x00000006232e7c20 */ /* 0x000fe20008410000 */
[----:B------:R-:W-:Y:S01]  /*13ab0*/  ISETP.GT.AND P5, PT, R6, 0x9, PT ;  /* 0x000000090600780c */ /* 0x000fe20003fa4270 */
[----:B------:R-:W4:Y:S01]  /*13ac0*/  MUFU.TANH R20, R20 ;  /* 0x0000001400147308 */ /* 0x000f220000002400 */
[----:B------:R-:W-:Y:S01]  /*13ad0*/  FMUL.FTZ R81, R106, UR6 ;  /* 0x000000066a517c20 */ /* 0x000fe20008410000 */
[----:B------:R-:W-:Y:S01]  /*13ae0*/  FMUL.FTZ R61, R62, UR6 ;  /* 0x000000063e3d7c20 */ /* 0x000fe20008410000 */
[----:B------:R-:W-:Y:S01]  /*13af0*/  FMUL.FTZ R157, R40, UR6 ;  /* 0x00000006289d7c20 */ /* 0x000fe20008410000 */
[----:B------:R-:W-:Y:S01]  /*13b00*/  ISETP.GT.AND P4, PT, R6, 0x8, PT ;  /* 0x000000080600780c */ /* 0x000fe20003f84270 */
[----:B------:R-:W-:Y:S01]  /*13b10*/  FMUL.FTZ R82, R109, UR6 ;  /* 0x000000066d527c20 */ /* 0x000fe20008410000 */
[----:B-1----:R-:W-:-:S02]  /*13b20*/  FSEL R35, R3, -INF , P2 ;  /* 0xff80000003237808 */ /* 0x002fc40001000000 */
[----:B------:R-:W1:Y:S01]  /*13b30*/  MUFU.TANH R14, R14 ;  /* 0x0000000e000e7308 */ /* 0x000e620000002400 */
[----:B--2---:R-:W-:Y:S01]  /*13b40*/  FSEL R8, R8, -INF , P3 ;  /* 0xff80000008087808 */ /* 0x004fe20001800000 */
[----:B------:R-:W-:Y:S01]  /*13b50*/  FMUL.FTZ R62, R32, UR6 ;  /* 0x00000006203e7c20 */ /* 0x000fe20008410000 */
[----:B------:R-:W-:Y:S01]  /*13b60*/  FMUL.FTZ R32, R39, UR6 ;  /* 0x0000000627207c20 */ /* 0x000fe20008410000 */
[----:B---3--:R-:W-:Y:S01]  /*13b70*/  FSEL R39, R10, -INF , P5 ;  /* 0xff8000000a277808 */ /* 0x008fe20002800000 */
[----:B------:R-:W-:-:S03]  /*13b80*/  FMUL.FTZ R80, R107, UR6 ;  /* 0x000000066b507c20 */ /* 0x000fc60008410000 */
[----:B------:R2:W-:Y:S01]  /*13b90*/  MUFU.TANH R40, R50 ;  /* 0x0000003200287308 */ /* 0x0005e20000002400 */
[----:B------:R-:W-:Y:S01]  /*13ba0*/  FMNMX.FTZ R10, R35, R8, !PT ;  /* 0x00000008230a7209 */ /* 0x000fe20007810000 */
[----:B------:R-:W-:Y:S01]  /*13bb0*/  FMUL.FTZ R105, R110, UR6 ;  /* 0x000000066e697c20 */ /* 0x000fe20008410000 */
[----:B0-----:R-:W-:-:S05]  /*13bc0*/  FSEL R11, R11, -INF , P2 ;  /* 0xff8000000b0b7808 */ /* 0x001fca0001000000 */
[----:B------:R-:W0:Y:S01]  /*13bd0*/  MUFU.TANH R15, R15 ;  /* 0x0000000f000f7308 */ /* 0x000e220000002400 */
[----:B--2---:R-:W-:Y:S01]  /*13be0*/  FMUL.FTZ R50, R34, UR6 ;  /* 0x0000000622327c20 */ /* 0x004fe20008410000 */
[----:B------:R-:W-:Y:S01]  /*13bf0*/  FMUL.FTZ R34, R37, UR6 ;  /* 0x0000000625227c20 */ /* 0x000fe20008410000 */
[----:B------:R-:W-:-:S05]  /*13c00*/  FSEL R37, R9, -INF , P4 ;  /* 0xff80000009257808 */ /* 0x000fca0002000000 */
[----:B------:R-:W2:Y:S01]  /*13c10*/  MUFU.TANH R21, R21 ;  /* 0x0000001500157308 */ /* 0x000ea20000002400 */
[----:B------:R-:W-:Y:S01]  /*13c20*/  ISETP.GT.AND P2, PT, R6, 0x10, PT ;  /* 0x000000100600780c */ /* 0x000fe20003f44270 */
[----:B------:R-:W-:Y:S01]  /*13c30*/  FMUL.FTZ R83, R97, UR6 ;  /* 0x0000000661537c20 */ /* 0x000fe20008410000 */
[----:B------:R-:W-:-:S05]  /*13c40*/  FMNMX.FTZ R10, R37, R10, !PT ;  /* 0x0000000a250a7209 */ /* 0x000fca0007810000 */
[----:B------:R-:W3:Y:S01]  /*13c50*/  MUFU.TANH R81, R81 ;  /* 0x0000005100517308 */ /* 0x000ee20000002400 */
[----:B------:R-:W-:Y:S01]  /*13c60*/  FMUL.FTZ R159, R41, UR6 ;  /* 0x00000006299f7c20 */ /* 0x000fe20008410000 */
[----:B----4-:R-:W-:Y:S01]  /*13c70*/  FSEL R12, R12, -INF , P3 ;  /* 0xff8000000c0c7808 */ /* 0x010fe20001800000 */
[----:B------:R-:W-:-:S05]  /*13c80*/  FMUL.FTZ R104, R111, UR6 ;  /* 0x000000066f687c20 */ /* 0x000fca0008410000 */
[----:B------:R-:W-:Y:S01]  /*13c90*/  MUFU.TANH R82, R82 ;  /* 0x0000005200527308 */ /* 0x000fe20000002400 */
[----:B------:R-:W-:Y:S02]  /*13ca0*/  ISETP.GT.AND P3, PT, R6, 0x11, PT ;  /* 0x000000110600780c */ /* 0x000fe40003f64270 */
[----:B------:R-:W-:Y:S02]  /*13cb0*/  FSEL R41, R13, -INF , P2 ;  /* 0xff8000000d297808 */ /* 0x000fe40001000000 */
[----:B------:R-:W-:-:S03]  /*13cc0*/  FMNMX.FTZ R10, R39, R10, !PT ;  /* 0x0000000a270a7209 */ /* 0x000fc60007810000 */
[----:B------:R-:W4:Y:S01]  /*13cd0*/  MUFU.TANH R80, R80 ;  /* 0x0000005000507308 */ /* 0x000f220000002400 */
[----:B------:R-:W-:Y:S01]  /*13ce0*/  FMUL.FTZ R115, R43, UR6 ;  /* 0x000000062b737c20 */ /* 0x000fe20008410000 */
[----:B------:R-:W-:Y:S01]  /*13cf0*/  FSEL R3, R20, -INF , P4 ;  /* 0xff80000014037808 */ /* 0x000fe20002000000 */
[----:B------:R-:W-:-:S05]  /*13d00*/  FMUL.FTZ R98, R98, UR6 ;  /* 0x0000000662627c20 */ /* 0x000fca0008410000 */
[----:B------:R-:W-:Y:S01]  /*13d10*/  MUFU.TANH R84, R84 ;  /* 0x0000005400547308 */ /* 0x000fe20000002400 */
[----:B------:R-:W-:Y:S01]  /*13d20*/  ISETP.GT.AND P4, PT, R6, 0x18, PT ;  /* 0x000000180600780c */ /* 0x000fe20003f84270 */
[----:B------:R-:W-:Y:S01]  /*13d30*/  FMUL.FTZ R86, R101, UR6 ;  /* 0x0000000665567c20 */ /* 0x000fe20008410000 */
[----:B-1----:R-:W-:Y:S02]  /*13d40*/  FSEL R43, R14, -INF , P3 ;  /* 0xff8000000e2b7808 */ /* 0x002fe40001800000 */
[----:B------:R-:W-:-:S03]  /*13d50*/  FMNMX.FTZ R10, R41, R10, !PT ;  /* 0x0000000a290a7209 */ /* 0x000fc60007810000 */
[----:B------:R-:W1:Y:S01]  /*13d60*/  MUFU.TANH R105, R105 ;  /* 0x0000006900697308 */ /* 0x000e620000002400 */
[----:B------:R-:W-:Y:S01]  /*13d70*/  FMUL.FTZ R51, R51, UR6 ;  /* 0x0000000633337c20 */ /* 0x000fe20008410000 */
[----:B------:R-:W-:Y:S01]  /*13d80*/  FMUL.FTZ R167, R45, UR6 ;  /* 0x000000062da77c20 */ /* 0x000fe20008410000 */
[----:B0-----:R-:W-:-:S05]  /*13d90*/  FSEL R15, R15, -INF , P5 ;  /* 0xff8000000f0f7808 */ /* 0x001fca0002800000 */
[----:B------:R-:W0:Y:S01]  /*13da0*/  MUFU.TANH R83, R83 ;  /* 0x0000005300537308 */ /* 0x000e220000002400 */
[----:B------:R-:W-:Y:S01]  /*13db0*/  FMUL.FTZ R97, R99, UR6 ;  /* 0x0000000663617c20 */ /* 0x000fe20008410000 */
[----:B------:R-:W-:Y:S01]  /*13dc0*/  ISETP.GT.AND P5, PT, R6, 0x19, PT ;  /* 0x000000190600780c */ /* 0x000fe20003fa4270 */
[----:B------:R-:W-:Y:S01]  /*13dd0*/  VIADD R4, R4, 0xa86 ;  /* 0x00000a8604047836 */ /* 0x000fe20000000000 */
[----:B--2---:R-:W-:Y:S02]  /*13de0*/  FSEL R45, R21, -INF , P4 ;  /* 0xff800000152d7808 */ /* 0x004fe40002000000 */
[----:B------:R-:W-:Y:S02]  /*13df0*/  FMNMX.FTZ R10, R43, R10, !PT ;  /* 0x0000000a2b0a7209 */ /* 0x000fe40007810000 */
[----:B------:R-:W-:Y:S01]  /*13e00*/  MUFU.TANH R104, R104 ;  /* 0x0000006800687308 */ /* 0x000fe20000002400 */
[----:B------:R-:W-:Y:S01]  /*13e10*/  FMUL.FTZ R113, R42, UR6 ;  /* 0x000000062a717c20 */ /* 0x000fe20008410000 */
[----:B------:R-:W-:Y:S01]  /*13e20*/  FMUL.FTZ R53, R53, UR6 ;  /* 0x0000000635357c20 */ /* 0x000fe20008410000 */
[----:B---3--:R-:W-:-:S05]  /*13e30*/  FSEL R81, R81, -INF , P2 ;  /* 0xff80000051517808 */ /* 0x008fca0001000000 */
[----:B------:R-:W2:Y:S01]  /*13e40*/  MUFU.TANH R85, R85 ;  /* 0x0000005500557308 */ /* 0x000ea20000002400 */
[----:B------:R-:W-:Y:S02]  /*13e50*/  ISETP.GT.AND P2, PT, R6, 0x20, PT ;  /* 0x000000200600780c */ /* 0x000fe40003f44270 */
[----:B------:R-:W-:-:S05]  /*13e60*/  FMNMX.FTZ R10, R45, R10, !PT ;  /* 0x0000000a2d0a7209 */ /* 0x000fca0007810000 */
[----:B------:R-:W3:Y:S01]  /*13e70*/  MUFU.TANH R98, R98 ;  /* 0x0000006200627308 */ /* 0x000ee20000002400 */
[----:B------:R-:W-:Y:S01]  /*13e80*/  R2UR UR22, R4 ;  /* 0x00000000041672ca */ /* 0x000fe200000e0000 */
[----:B------:R-:W-:Y:S01]  /*13e90*/  FMUL.FTZ R101, R90, UR6 ;  /* 0x000000065a657c20 */ /* 0x000fe20008410000 */
[----:B------:R-:W-:-:S05]  /*13ea0*/  R2UR UR23, R5 ;  /* 0x00000000051772ca */ /* 0x000fca00000e0000 */
[----:B------:R-:W3:Y:S01]  /*13eb0*/  MUFU.TANH R86, R86 ;  /* 0x0000005600567308 */ /* 0x000ee20000002400 */
[----:B----4-:R-:W-:Y:S01]  /*13ec0*/  FSEL R5, R80, -INF , P3 ;  /* 0xff80000050057808 */ /* 0x010fe20001800000 */
[----:B------:R-:W-:Y:S01]  /*13ed0*/  FMUL.FTZ R99, R103, UR6 ;  /* 0x0000000667637c20 */ /* 0x000fe20008410000 */
[----:B------:R-:W-:-:S05]  /*13ee0*/  FMUL.FTZ R90, R93, UR6 ;  /* 0x000000065d5a7c20 */ /* 0x000fca0008410000 */
[----:B------:R4:W-:Y:S01]  /*13ef0*/  MUFU.TANH R42, R51 ;  /* 0x00000033002a7308 */ /* 0x0009e20000002400 */
[----:B------:R-:W-:Y:S01]  /*13f00*/  ISETP.GT.AND P3, PT, R6, 0x21, PT ;  /* 0x000000210600780c */ /* 0x000fe20003f64270 */
[----:B------:R-:W-:Y:S01]  /*13f10*/  FMUL.FTZ R93, R74, UR6 ;  /* 0x000000064a5d7c20 */ /* 0x000fe20008410000 */
[----:B------:R-:W-:Y:S01]  /*13f20*/  FMUL.FTZ R74, R76, UR6 ;  /* 0x000000064c4a7c20 */ /* 0x000fe20008410000 */
[----:B----4-:R-:W-:-:S04]  /*13f30*/  FSEL R51, R82, -INF , P5 ;  /* 0xff80000052337808 */ /* 0x010fc80002800000 */
[----:B------:R-:W4:Y:S01]  /*13f40*/  MUFU.TANH R97, R97 ;  /* 0x0000006100617308 */ /* 0x000f220000002400 */
[----:B------:R-:W-:Y:S01]  /*13f50*/  FMUL.FTZ R7, R52, UR6 ;  /* 0x0000000634077c20 */ /* 0x000fe20008410000 */
[----:B------:R-:W-:Y:S01]  /*13f60*/  FMNMX.FTZ R10, R51, R10, !PT ;  /* 0x0000000a330a7209 */ /* 0x000fe20007810000 */
[----:B------:R-:W-:-:S05]  /*13f70*/  FMUL.FTZ R76, R77, UR6 ;  /* 0x000000064d4c7c20 */ /* 0x000fca0008410000 */
[----:B------:R-:W-:Y:S01]  /*13f80*/  MUFU.TANH R96, R96 ;  /* 0x0000006000607308 */ /* 0x000fe20000002400 */
[----:B-1----:R-:W-:Y:S01]  /*13f90*/  FSEL R105, R105, -INF , P4 ;  /* 0xff80000069697808 */ /* 0x002fe20002000000 */
[----:B------:R-:W-:Y:S01]  /*13fa0*/  FMUL.FTZ R77, R64, UR6 ;  /* 0x00000006404d7c20 */ /* 0x000fe20008410000 */
[----:B------:R-:W-:-:S05]  /*13fb0*/  FMUL.FTZ R165, R44, UR6 ;  /* 0x000000062ca57c20 */ /* 0x000fca0008410000 */
[----:B------:R1:W-:Y:S01]  /*13fc0*/  MUFU.TANH R4, R53 ;  /* 0x0000003500047308 */ /* 0x0003e20000002400 */
[----:B------:R-:W-:Y:S01]  /*13fd0*/  ISETP.GT.AND P4, PT, R6, 0x28, PT ;  /* 0x000000280600780c */ /* 0x000fe20003f84270 */
[----:B------:R-:W-:Y:S01]  /*13fe0*/  FMUL.FTZ R64, R65, UR6 ;  /* 0x0000000641407c20 */ /* 0x000fe20008410000 */
[----:B0-----:R-:W-:Y:S01]  /*13ff0*/  FSEL R83, R83, -INF , P3 ;  /* 0xff80000053537808 */ /* 0x001fe20001800000 */
[----:B------:R-:W-:Y:S01]  /*14000*/  FMUL.FTZ R44, R36, UR6 ;  /* 0x00000006242c7c20 */ /* 0x000fe20008410000 */
[----:B-1----:R-:W-:-:S03]  /*14010*/  FSEL R53, R84, -INF , P2 ;  /* 0xff80000054357808 */ /* 0x002fc60001000000 */
[----:B------:R-:W0:Y:S01]  /*14020*/  MUFU.TANH R100, R100 ;  /* 0x0000006400647308 */ /* 0x000e220000002400 */
[----:B------:R-:W-:Y:S01]  /*14030*/  FMUL.FTZ R65, R68, UR6 ;  /* 0x0000000644417c20 */ /* 0x000fe20008410000 */
[----:B------:R-:W-:Y:S01]  /*14040*/  FMNMX.FTZ R10, R53, R10, !PT ;  /* 0x0000000a350a7209 */ /* 0x000fe20007810000 */
[----:B------:R-:W-:-:S05]  /*14050*/  FMUL.FTZ R68, R70, UR6 ;  /* 0x0000000646447c20 */ /* 0x000fca0008410000 */
[----:B------:R-:W1:Y:S01]  /*14060*/  MUFU.TANH R88, R88 ;  /* 0x0000005800587308 */ /* 0x000e620000002400 */
[----:B------:R-:W-:Y:S01]  /*14070*/  FMUL.FTZ R91, R91, UR6 ;  /* 0x000000065b5b7c20 */ /* 0x000fe20008410000 */
[----:B------:R-:W-:Y:S01]  /*14080*/  FMUL.FTZ R70, R59, UR6 ;  /* 0x000000063b467c20 */ /* 0x000fe20008410000 */
[----:B--2---:R-:W-:Y:S01]  /*14090*/  FSEL R85, R85, -INF , P4 ;  /* 0xff80000055557808 */ /* 0x004fe20002000000 */
[----:B------:R-:W-:Y:S01]  /*140a0*/  FMUL.FTZ R72, R72, UR6 ;  /* 0x0000000648487c20 */ /* 0x000fe20008410000 */
[----:B------:R-:W-:-:S03]  /*140b0*/  FMNMX.FTZ R10, R83, R10, !PT ;  /* 0x0000000a530a7209 */ /* 0x000fc60007810000 */
[----:B------:R-:W2:Y:S01]  /*140c0*/  MUFU.TANH R99, R99 ;  /* 0x0000006300637308 */ /* 0x000ea20000002400 */
[----:B------:R-:W-:Y:S01]  /*140d0*/  FMUL.FTZ R59, R60, UR6 ;  /* 0x000000063c3b7c20 */ /* 0x000fe20008410000 */
[----:B------:R-:W-:Y:S01]  /*140e0*/  FMUL.FTZ R60, R63, UR6 ;  /* 0x000000063f3c7c20 */ /* 0x000fe20008410000 */
[----:B------:R-:W-:-:S05]  /*140f0*/  FMUL.FTZ R63, R54, UR6 ;  /* 0x00000006363f7c20 */ /* 0x000fca0008410000 */
[----:B------:R4:W-:Y:S01]  /*14100*/  MUFU.TANH R36, R7 ;  /* 0x0000000700247308 */ /* 0x0009e20000002400 */
[----:B------:R-:W-:Y:S01]  /*14110*/  FMUL.FTZ R111, R55, UR6 ;  /* 0x00000006376f7c20 */ /* 0x000fe20008410000 */
[----:B---3--:R-:W-:Y:S01]  /*14120*/  FSEL R9, R98, -INF , P2 ;  /* 0xff80000062097808 */ /* 0x008fe20001000000 */
[----:B------:R-:W-:-:S05]  /*14130*/  FMUL.FTZ R94, R94, UR6 ;  /* 0x000000065e5e7c20 */ /* 0x000fca0008410000 */
[----:B------:R-:W3:Y:S01]  /*14140*/  MUFU.TANH R89, R89 ;  /* 0x0000005900597308 */ /* 0x000ee20000002400 */
[----:B----4-:R-:W-:Y:S02]  /*14150*/  FSEL R7, R104, -INF , P5 ;  /* 0xff80000068077808 */ /* 0x010fe40002800000 */
[C---:B------:R-:W-:Y:S01]  /*14160*/  ISETP.GT.AND P5, PT, R6.reuse, 0x29, PT ;  /* 0x000000290600780c */ /* 0x040fe20003fa4270 */
[----:B------:R-:W-:Y:S01]  /*14170*/  FMUL.FTZ R73, R73, UR6 ;  /* 0x0000000649497c20 */ /* 0x000fe20008410000 */
[----:B------:R-:W-:-:S03]  /*14180*/  ISETP.GT.AND P2, PT, R6, 0x30, PT ;  /* 0x000000300600780c */ /* 0x000fc60003f44270 */
[----:B------:R-:W4:Y:S01]  /*14190*/  MUFU.TANH R101, R101 ;  /* 0x0000006500657308 */ /* 0x000f220000002400 */
[----:B------:R-:W-:Y:S02]  /*141a0*/  FSEL R55, R86, -INF , P5 ;  /* 0xff80000056377808 */ /* 0x000fe40002800000 */
[----:B------:R-:W-:-:S05]  /*141b0*/  FMNMX.FTZ R10, R85, R10, !PT ;  /* 0x0000000a550a7209 */ /* 0x000fca0007810000 */
[----:B------:R-:W4:Y:S01]  /*141c0*/  MUFU.TANH R90, R90 ;  /* 0x0000005a005a7308 */ /* 0x000f220000002400 */
[----:B------:R-:W-:Y:S02]  /*141d0*/  FSEL R97, R97, -INF , P3 ;  /* 0xff80000061617808 */ /* 0x000fe40001800000 */
[----:B------:R-:W-:Y:S02]  /*141e0*/  ISETP.GT.AND P3, PT, R6, 0x31, PT ;  /* 0x000000310600780c */ /* 0x000fe40003f64270 */
[----:B------:R-:W-:-:S03]  /*141f0*/  FMNMX.FTZ R10, R55, R10, !PT ;  /* 0x0000000a370a7209 */ /* 0x000fc60007810000 */
[----:B------:R-:W4:Y:S01]  /*14200*/  MUFU.TANH R91, R91 ;  /* 0x0000005b005b7308 */ /* 0x000f220000002400 */
[----:B0-----:R-:W-:Y:S02]  /*14210*/  FSEL R13, R100, -INF , P4 ;  /* 0xff800000640d7808 */ /* 0x001fe40002000000 */
[----:B------:R-:W-:-:S05]  /*14220*/  ISETP.GT.AND P4, PT, R6, 0x38, PT ;  /* 0x000000380600780c */ /* 0x000fca0003f84270 */
[----:B------:R-:W0:Y:S01]  /*14230*/  MUFU.TANH R72, R72 ;  /* 0x0000004800487308 */ /* 0x000e220000002400 */
[----:B-1----:R-:W-:-:S07]  /*14240*/  FSEL R103, R88, -INF , P3 ;  /* 0xff80000058677808 */ /* 0x002fce0001800000 */
[----:B------:R1:W-:Y:S01]  /*14250*/  MUFU.TANH R20, R63 ;  /* 0x0000003f00147308 */ /* 0x0003e20000002400 */
[----:B--2---:R-:W-:Y:S02]  /*14260*/  FSEL R99, R99, -INF , P5 ;  /* 0xff80000063637808 */ /* 0x004fe40002800000 */
[----:B-1----:R-:W-:-:S05]  /*14270*/  FSEL R63, R96, -INF , P2 ;  /* 0xff800000603f7808 */ /* 0x002fca0001000000 */
[----:B------:R-:W1:Y:S01]  /*14280*/  MUFU.TANH R94, R94 ;  /* 0x0000005e005e7308 */ /* 0x000e620000002400 */
[----:B------:R-:W-:-:S07]  /*14290*/  FMNMX.FTZ R10, R63, R10, !PT ;  /* 0x0000000a3f0a7209 */ /* 0x000fce0007810000 */
[----:B------:R-:W2:Y:S01]  /*142a0*/  MUFU.TANH R73, R73 ;  /* 0x0000004900497308 */ /* 0x000ea20000002400 */
[----:B------:R-:W-:Y:S01]  /*142b0*/  FMUL.FTZ R75, R75, UR6 ;  /* 0x000000064b4b7c20 */ /* 0x000fe20008410000 */
[C---:B------:R-:W-:Y:S02]  /*142c0*/  ISETP.GT.AND P5, PT, R6.reuse, 0x39, PT ;  /* 0x000000390600780c */ /* 0x040fe40003fa4270 */
[----:B---3--:R-:W-:Y:S02]  /*142d0*/  FSEL R107, R89, -INF , P4 ;  /* 0xff800000596b7808 */ /* 0x008fe40002000000 */
[----:B------:R-:W-:Y:S02]  /*142e0*/  FMNMX.FTZ R10, R103, R10, !PT ;  /* 0x0000000a670a7209 */ /* 0x000fe40007810000 */
[----:B------:R-:W3:Y:S01]  /*142f0*/  MUFU.TANH R92, R92 ;  /* 0x0000005c005c7308 */ /* 0x000ee20000002400 */
[----:B----4-:R-:W-:Y:S02]  /*14300*/  FSEL R101, R101, -INF , P2 ;  /* 0xff80000065657808 */ /* 0x010fe40001000000 */
[----:B------:R-:W-:-:S05]  /*14310*/  ISETP.GT.AND P2, PT, R6, 0x40, PT ;  /* 0x000000400600780c */ /* 0x000fca0003f44270 */
[----:B------:R-:W4:Y:S01]  /*14320*/  MUFU.TANH R74, R74 ;  /* 0x0000004a004a7308 */ /* 0x000f220000002400 */
[----:B------:R-:W-:Y:S02]  /*14330*/  FSEL R109, R90, -INF , P5 ;  /* 0xff8000005a6d7808 */ /* 0x000fe40002800000 */
[----:B------:R-:W-:-:S05]  /*14340*/  FMNMX.FTZ R10, R107, R10, !PT ;  /* 0x0000000a6b0a7209 */ /* 0x000fca0007810000 */
[----:B------:R-:W4:Y:S01]  /*14350*/  MUFU.TANH R93, R93 ;  /* 0x0000005d005d7308 */ /* 0x000f220000002400 */
[----:B------:R-:W-:Y:S02]  /*14360*/  FSEL R91, R91, -INF , P3 ;  /* 0xff8000005b5b7808 */ /* 0x000fe40001800000 */
[----:B------:R-:W-:-:S05]  /*14370*/  ISETP.GT.AND P3, PT, R6, 0x41, PT ;  /* 0x000000410600780c */ /* 0x000fca0003f64270 */
[----:B------:R-:W4:Y:S01]  /*14380*/  MUFU.TANH R76, R76 ;  /* 0x0000004c004c7308 */ /* 0x000f220000002400 */
[----:B0-----:R-:W-:Y:S02]  /*14390*/  FSEL R125, R72, -INF , P2 ;  /* 0xff800000487d7808 */ /* 0x001fe40001000000 */
[----:B------:R-:W-:-:S05]  /*143a0*/  FMNMX.FTZ R10, R109, R10, !PT ;  /* 0x0000000a6d0a7209 */ /* 0x000fca0007810000 */
[----:B------:R-:W0:Y:S01]  /*143b0*/  MUFU.TANH R75, R75 ;  /* 0x0000004b004b7308 */ /* 0x000e220000002400 */
[----:B-1----:R-:W-:Y:S02]  /*143c0*/  FSEL R21, R94, -INF , P4 ;  /* 0xff8000005e157808 */ /* 0x002fe40002000000 */
[----:B------:R-:W-:-:S05]  /*143d0*/  ISETP.GT.AND P4, PT, R6, 0x48, PT ;  /* 0x000000480600780c */ /* 0x000fca0003f84270 */
[----:B------:R-:W1:Y:S01]  /*143e0*/  MUFU.TANH R77, R77 ;  /* 0x0000004d004d7308 */ /* 0x000e620000002400 */
[----:B--2---:R-:W-:Y:S02]  /*143f0*/  FSEL R127, R73, -INF , P3 ;  /* 0xff800000497f7808 */ /* 0x004fe40001800000 */
[----:B------:R-:W-:Y:S01]  /*14400*/  FMNMX.FTZ R10, R125, R10, !PT ;  /* 0x0000000a7d0a7209 */ /* 0x000fe20007810000 */
[----:B------:R-:W-:-:S04]  /*14410*/  FMUL.FTZ R52, R33, UR6 ;  /* 0x0000000621347c20 */ /* 0x000fc80008410000 */
[----:B------:R-:W2:Y:S01]  /*14420*/  MUFU.TANH R95, R95 ;  /* 0x0000005f005f7308 */ /* 0x000ea20000002400 */
[----:B---3--:R-:W-:Y:S01]  /*14430*/  FSEL R33, R92, -INF , P5 ;  /* 0xff8000005c217808 */ /* 0x008fe20002800000 */
[----:B------:R-:W-:Y:S01]  /*14440*/  FMUL.FTZ R56, R56, UR6 ;  /* 0x0000000638387c20 */ /* 0x000fe20008410000 */
[----:B------:R-:W-:-:S05]  /*14450*/  ISETP.GT.AND P5, PT, R6, 0x49, PT ;  /* 0x000000490600780c */ /* 0x000fca0003fa4270 */
[----:B------:R-:W3:Y:S01]  /*14460*/  MUFU.TANH R64, R64 ;  /* 0x0000004000407308 */ /* 0x000ee20000002400 */
[----:B----4-:R-:W-:Y:S02]  /*14470*/  FSEL R129, R74, -INF , P4 ;  /* 0xff8000004a817808 */ /* 0x010fe40002000000 */
[----:B------:R-:W-:-:S05]  /*14480*/  FMNMX.FTZ R10, R127, R10, !PT ;  /* 0x0000000a7f0a7209 */ /* 0x000fca0007810000 */
[----:B------:R-:W4:Y:S01]  /*14490*/  MUFU.TANH R78, R78 ;  /* 0x0000004e004e7308 */ /* 0x000f220000002400 */
[----:B------:R-:W-:Y:S01]  /*144a0*/  FSEL R93, R93, -INF , P2 ;  /* 0xff8000005d5d7808 */ /* 0x000fe20001000000 */
[----:B------:R-:W-:Y:S01]  /*144b0*/  FMUL.FTZ R57, R57, UR6 ;  /* 0x0000000639397c20 */ /* 0x000fe20008410000 */
[----:B------:R-:W-:-:S05]  /*144c0*/  ISETP.GT.AND P2, PT, R6, 0x50, PT ;  /* 0x000000500600780c */ /* 0x000fca0003f44270 */
[----:B------:R-:W4:Y:S01]  /*144d0*/  MUFU.TANH R65, R65 ;  /* 0x0000004100417308 */ /* 0x000f220000002400 */
[----:B------:R-:W-:Y:S02]  /*144e0*/  FSEL R131, R76, -INF , P5 ;  /* 0xff8000004c837808 */ /* 0x000fe40002800000 */
[----:B------:R-:W-:Y:S01]  /*144f0*/  FMNMX.FTZ R10, R129, R10, !PT ;  /* 0x0000000a810a7209 */ /* 0x000fe20007810000 */
[----:B------:R-:W-:-:S04]  /*14500*/  WARPGROUP.ARRIVE ;  /* 0x00000000000079c5 */ /* 0x000fc80000000000 */
[----:B------:R-:W4:Y:S01]  /*14510*/  MUFU.TANH R79, R79 ;  /* 0x0000004f004f7308 */ /* 0x000f220000002400 */
[----:B0-----:R-:W-:Y:S01]  /*14520*/  FSEL R75, R75, -INF , P3 ;  /* 0xff8000004b4b7808 */ /* 0x001fe20001800000 */
[----:B------:R-:W-:Y:S01]  /*14530*/  HGMMA.64x16x16.F32 R24, gdesc[UR20], R24, gsb0 ;  /* 0x00200000141879f0 */ /* 0x000fe20008000818 */
[----:B------:R-:W-:-:S05]  /*14540*/  ISETP.GT.AND P3, PT, R6, 0x51, PT ;  /* 0x000000510600780c */ /* 0x000fca0003f64270 */
[----:B------:R-:W0:Y:S01]  /*14550*/  MUFU.TANH R67, R67 ;  /* 0x0000004300437308 */ /* 0x000e220000002400 */
[----:B-1----:R-:W-:Y:S02]  /*14560*/  FSEL R133, R77, -INF , P2 ;  /* 0xff8000004d857808 */ /* 0x002fe40001000000 */
[----:B------:R-:W-:-:S05]  /*14570*/  FMNMX.FTZ R10, R131, R10, !PT ;  /* 0x0000000a830a7209 */ /* 0x000fca0007810000 */
[----:B------:R-:W1:Y:S01]  /*14580*/  MUFU.TANH R66, R66 ;  /* 0x0000004200427308 */ /* 0x000e620000002400 */
[----:B--2---:R-:W-:Y:S02]  /*14590*/  FSEL R95, R95, -INF , P4 ;  /* 0xff8000005f5f7808 */ /* 0x004fe40002000000 */
[----:B------:R-:W-:-:S05]  /*145a0*/  ISETP.GT.AND P4, PT, R6, 0x58, PT ;  /* 0x000000580600780c */ /* 0x000fca0003f84270 */
[----:B------:R-:W2:Y:S01]  /*145b0*/  MUFU.TANH R56, R56 ;  /* 0x0000003800387308 */ /* 0x000ea20000002400 */
[----:B---3--:R-:W-:Y:S02]  /*145c0*/  FSEL R135, R64, -INF , P3 ;  /* 0xff80000040877808 */ /* 0x008fe40001800000 */
[----:B------:R-:W-:Y:S01]  /*145d0*/  FMNMX.FTZ R10, R133, R10, !PT ;  /* 0x0000000a850a7209 */ /* 0x000fe20007810000 */
[----:B------:R-:W-:-:S04]  /*145e0*/  FMUL.FTZ R54, R47, UR6 ;  /* 0x000000062f367c20 */ /* 0x000fc80008410000 */
[----:B------:R-:W3:Y:S01]  /*145f0*/  MUFU.TANH R68, R68 ;  /* 0x0000004400447308 */ /* 0x000ee20000002400 */
[----:B----4-:R-:W-:Y:S01]  /*14600*/  FSEL R47, R78, -INF , P5 ;  /* 0xff8000004e2f7808 */ /* 0x010fe20002800000 */
[----:B------:R-:W-:Y:S01]  /*14610*/  FMUL.FTZ R48, R48, UR6 ;  /* 0x0000000630307c20 */ /* 0x000fe20008410000 */
[----:B------:R-:W-:-:S05]  /*14620*/  ISETP.GT.AND P5, PT, R6, 0x59, PT ;  /* 0x000000590600780c */ /* 0x000fca0003fa4270 */
[----:B------:R-:W4:Y:S01]  /*14630*/  MUFU.TANH R57, R57 ;  /* 0x0000003900397308 */ /* 0x000f220000002400 */
[----:B------:R-:W-:Y:S02]  /*14640*/  FSEL R137, R65, -INF , P4 ;  /* 0xff80000041897808 */ /* 0x000fe40002000000 */
[----:B------:R-:W-:-:S05]  /*14650*/  FMNMX.FTZ R10, R135, R10, !PT ;  /* 0x0000000a870a7209 */ /* 0x000fca0007810000 */
[----:B------:R-:W4:Y:S01]  /*14660*/  MUFU.TANH R69, R69 ;  /* 0x0000004500457308 */ /* 0x000f220000002400 */
[----:B------:R-:W-:Y:S01]  /*14670*/  FSEL R79, R79, -INF , P2 ;  /* 0xff8000004f4f7808 */ /* 0x000fe20001000000 */
[----:B------:R-:W-:Y:S01]  /*14680*/  FMUL.FTZ R49, R49, UR6 ;  /* 0x0000000631317c20 */ /* 0x000fe20008410000 */
        /* <DEDUP_REMOVED lines=9> */
[----:B------:R-:W-:-:S05]  /*14720*/  FMNMX.FTZ R10, R139, R10, !PT ;  /* 0x0000000a8b0a7209 */ /* 0x000fca0007810000 */
[----:B------:R-:W2:Y:S01]  /*14730*/  MUFU.TANH R70, R70 ;  /* 0x0000004600467308 */ /* 0x000ea20000002400 */
[----:B---3--:R-:W-:Y:S02]  /*14740*/  FSEL R77, R68, -INF , P4 ;  /* 0xff800000444d7808 */ /* 0x008fe40002000000 */
[----:B------:R-:W-:-:S05]  /*14750*/  ISETP.GT.AND P4, PT, R6, 0x68, PT ;  /* 0x000000680600780c */ /* 0x000fca0003f84270 */
[----:B------:R-:W3:Y:S01]  /*14760*/  MUFU.TANH R48, R48 ;  /* 0x0000003000307308 */ /* 0x000ee20000002400 */
[----:B----4-:R-:W-:Y:S02]  /*14770*/  FSEL R143, R57, -INF , P3 ;  /* 0xff800000398f7808 */ /* 0x010fe40001800000 */
[----:B------:R-:W-:-:S05]  /*14780*/  FMNMX.FTZ R10, R141, R10, !PT ;  /* 0x0000000a8d0a7209 */ /* 0x000fca0007810000 */
[----:B------:R-:W4:Y:S01]  /*14790*/  MUFU.TANH R61, R61 ;  /* 0x0000003d003d7308 */ /* 0x000f220000002400 */
[----:B------:R-:W-:Y:S02]  /*147a0*/  FSEL R69, R69, -INF , P5 ;  /* 0xff80000045457808 */ /* 0x000fe40002800000 */
[----:B------:R-:W-:-:S05]  /*147b0*/  ISETP.GT.AND P5, PT, R6, 0x69, PT ;  /* 0x000000690600780c */ /* 0x000fca0003fa4270 */
[----:B------:R-:W4:Y:S01]  /*147c0*/  MUFU.TANH R49, R49 ;  /* 0x0000003100317308 */ /* 0x000f220000002400 */
[----:B------:R-:W-:Y:S02]  /*147d0*/  FSEL R145, R59, -INF , P4 ;  /* 0xff8000003b917808 */ /* 0x000fe40002000000 */
[----:B------:R-:W-:-:S05]  /*147e0*/  FMNMX.FTZ R10, R143, R10, !PT ;  /* 0x0000000a8f0a7209 */ /* 0x000fca0007810000 */
[----:B------:R-:W4:Y:S01]  /*147f0*/  MUFU.TANH R60, R60 ;  /* 0x0000003c003c7308 */ /* 0x000f220000002400 */
[----:B0-----:R-:W-:Y:S02]  /*14800*/  FSEL R71, R71, -INF , P2 ;  /* 0xff80000047477808 */ /* 0x001fe40001000000 */
[----:B------:R-:W-:Y:S02]  /*14810*/  ISETP.GT.AND P2, PT, R6, 0x70, PT ;  /* 0x000000700600780c */ /* 0x000fe40003f44270 */
[----:B-1----:R-:W-:Y:S02]  /*14820*/  FSEL R147, R58, -INF , P5 ;  /* 0xff8000003a937808 */ /* 0x002fe40002800000 */
[----:B------:R-:W-:Y:S01]  /*14830*/  FMNMX.FTZ R10, R145, R10, !PT ;  /* 0x0000000a910a7209 */ /* 0x000fe20007810000 */
[----:B------:R-:W0:Y:S01]  /*14840*/  MUFU.TANH R157, R157 ;  /* 0x0000009d009d7308 */ /* 0x000e220000002400 */
[----:B--2---:R-:W-:Y:S02]  /*14850*/  FSEL R65, R70, -INF , P3 ;  /* 0xff80000046417808 */ /* 0x004fe40001800000 */
[----:B------:R-:W-:-:S02]  /*14860*/  ISETP.GT.AND P3, PT, R6, 0x71, PT ;  /* 0x000000710600780c */ /* 0x000fc40003f64270 */
[----:B---3--:R-:W-:Y:S02]  /*14870*/  FSEL R151, R48, -INF , P2 ;  /* 0xff80000030977808 */ /* 0x008fe40001000000 */
[----:B------:R-:W-:Y:S01]  /*14880*/  FMNMX.FTZ R10, R147, R10, !PT ;  /* 0x0000000a930a7209 */ /* 0x000fe20007810000 */
[----:B------:R-:W1:Y:S01]  /*14890*/  MUFU.TANH R159, R159 ;  /* 0x0000009f009f7308 */ /* 0x000e620000002400 */
[----:B----4-:R-:W-:Y:S02]  /*148a0*/  FSEL R61, R61, -INF , P4 ;  /* 0xff8000003d3d7808 */ /* 0x010fe40002000000 */
[----:B------:R-:W-:Y:S02]  /*148b0*/  ISETP.GT.AND P4, PT, R6, 0x78, PT ;  /* 0x000000780600780c */ /* 0x000fe40003f84270 */
[----:B------:R-:W-:Y:S02]  /*148c0*/  FSEL R149, R49, -INF , P3 ;  /* 0xff80000031957808 */ /* 0x000fe40001800000 */
[----:B------:R-:W-:Y:S01]  /*148d0*/  FMNMX.FTZ R10, R151, R10, !PT ;  /* 0x0000000a970a7209 */ /* 0x000fe20007810000 */
[----:B------:R-:W2:Y:S01]  /*148e0*/  MUFU.TANH R111, R111 ;  /* 0x0000006f006f7308 */ /* 0x000ea20000002400 */
[----:B------:R-:W-:-:S02]  /*148f0*/  FSEL R57, R60, -INF , P5 ;  /* 0xff8000003c397808 */ /* 0x000fc40002800000 */
[----:B------:R-:W-:Y:S02]  /*14900*/  ISETP.GT.AND P5, PT, R6, 0x79, PT ;  /* 0x000000790600780c */ /* 0x000fe40003fa4270 */
[----:B------:R-:W-:Y:S02]  /*14910*/  FSEL R153, R36, -INF , P4 ;  /* 0xff80000024997808 */ /* 0x000fe40002000000 */
[----:B------:R-:W-:Y:S01]  /*14920*/  FMNMX.FTZ R10, R149, R10, !PT ;  /* 0x0000000a950a7209 */ /* 0x000fe20007810000 */
[----:B------:R-:W3:Y:S01]  /*14930*/  MUFU.TANH R165, R165 ;  /* 0x000000a500a57308 */ /* 0x000ee20000002400 */
[----:B------:R-:W-:Y:S02]  /*14940*/  FSEL R59, R40, -INF , P2 ;  /* 0xff800000283b7808 */ /* 0x000fe40001000000 */
[----:B------:R-:W-:Y:S02]  /*14950*/  ISETP.GT.AND P2, PT, R6, 0x80, PT ;  /* 0x000000800600780c */ /* 0x000fe40003f44270 */
[----:B------:R-:W-:-:S03]  /*14960*/  FSEL R155, R4, -INF , P5 ;  /* 0xff800000049b7808 */ /* 0x000fc60002800000 */
[----:B------:R-:W4:Y:S01]  /*14970*/  MUFU.TANH R113, R113 ;  /* 0x0000007100717308 */ /* 0x000f220000002400 */
[----:B------:R-:W-:Y:S02]  /*14980*/  FMNMX.FTZ R10, R153, R10, !PT ;  /* 0x0000000a990a7209 */ /* 0x000fe40007810000 */
[----:B------:R-:W-:-:S05]  /*14990*/  FSEL R67, R42, -INF , P3 ;  /* 0xff8000002a437808 */ /* 0x000fca0001800000 */
[----:B------:R-:W4:Y:S01]  /*149a0*/  MUFU.TANH R167, R167 ;  /* 0x000000a700a77308 */ /* 0x000f220000002400 */
[----:B------:R-:W-:Y:S02]  /*149b0*/  ISETP.GT.AND P3, PT, R6, 0x81, PT ;  /* 0x000000810600780c */ /* 0x000fe40003f64270 */
[----:B0-----:R-:W-:Y:S02]  /*149c0*/  FSEL R157, R157, -INF , P2 ;  /* 0xff8000009d9d7808 */ /* 0x001fe40001000000 */
[----:B------:R-:W-:-:S03]  /*149d0*/  FMNMX.FTZ R10, R155, R10, !PT ;  /* 0x0000000a9b0a7209 */ /* 0x000fc60007810000 */
[----:B------:R-:W0:Y:S01]  /*149e0*/  MUFU.TANH R115, R115 ;  /* 0x0000007300737308 */ /* 0x000e220000002400 */
[----:B------:R-:W-:Y:S02]  /*149f0*/  FSEL R49, R20, -INF , P4 ;  /* 0xff80000014317808 */ /* 0x000fe40002000000 */
[----:B------:R-:W-:-:S05]  /*14a00*/  ISETP.GT.AND P4, PT, R6, 0x88, PT ;  /* 0x000000880600780c */ /* 0x000fca0003f84270 */
[----:B------:R-:W0:Y:S01]  /*14a10*/  MUFU.TANH R62, R62 ;  /* 0x0000003e003e7308 */ /* 0x000e220000002400 */
[----:B-1----:R-:W-:Y:S02]  /*14a20*/  FSEL R159, R159, -INF , P3 ;  /* 0xff8000009f9f7808 */ /* 0x002fe40001800000 */
[----:B------:R-:W-:-:S05]  /*14a30*/  FMNMX.FTZ R10, R157, R10, !PT ;  /* 0x0000000a9d0a7209 */ /* 0x000fca0007810000 */
[----:B------:R-:W1:Y:S01]  /*14a40*/  MUFU.TANH R102, R102 ;  /* 0x0000006600667308 */ /* 0x000e620000002400 */
[----:B--2---:R-:W-:Y:S01]  /*14a50*/  FSEL R111, R111, -INF , P5 ;  /* 0xff8000006f6f7808 */ /* 0x004fe20002800000 */
[----:B------:R-:W-:-:S06]  /*14a60*/  WARPGROUP.DEPBAR.LE gsb0, 0x0 ;  /* 0x00008000000079c5 */ /* 0x000fcc0000010000 */
[----:B------:R-:W2:Y:S01]  /*14a70*/  MUFU.TANH R52, R52 ;  /* 0x0000003400347308 */ /* 0x000ea20000002400 */
[----:B------:R-:W-:Y:S01]  /*14a80*/  ISETP.GT.AND P5, PT, R6, 0x89, PT ;  /* 0x000000890600780c */ /* 0x000fe20003fa4270 */
[----:B------:R-:W-:Y:S01]  /*14a90*/  FMUL.FTZ R24, R24, UR6 ;  /* 0x0000000618187c20 */ /* 0x000fe20008410000 */
[----:B---3--:R-:W-:Y:S02]  /*14aa0*/  FSEL R165, R165, -INF , P4 ;  /* 0xff800000a5a57808 */ /* 0x008fe40002000000 */
[----:B------:R-:W-:-:S03]  /*14ab0*/  FMNMX.FTZ R10, R159, R10, !PT ;  /* 0x0000000a9f0a7209 */ /* 0x000fc60007810000 */
[----:B------:R-:W3:Y:S01]  /*14ac0*/  MUFU.TANH R54, R54 ;  /* 0x0000003600367308 */ /* 0x000ee20000002400 */
[----:B----4-:R-:W-:Y:S01]  /*14ad0*/  FSEL R113, R113, -INF , P2 ;  /* 0xff80000071717808 */ /* 0x010fe20001000000 */
[----:B------:R-:W-:Y:S01]  /*14ae0*/  FMUL.FTZ R38, R38, UR6 ;  /* 0x0000000626267c20 */ /* 0x000fe20008410000 */
[----:B------:R-:W-:-:S05]  /*14af0*/  ISETP.GT.AND P2, PT, R6, 0x90, PT ;  /* 0x000000900600780c */ /* 0x000fca0003f44270 */
[----:B------:R-:W4:Y:S01]  /*14b00*/  MUFU.TANH R44, R44 ;  /* 0x0000002c002c7308 */ /* 0x000f220000002400 */
[----:B------:R-:W-:Y:S01]  /*14b10*/  FSEL R167, R167, -INF , P5 ;  /* 0xff800000a7a77808 */ /* 0x000fe20002800000 */
[----:B------:R-:W-:Y:S01]  /*14b20*/  FMUL.FTZ R4, R25, UR6 ;  /* 0x0000000619047c20 */ /* 0x000fe20008410000 */
[----:B------:R-:W-:-:S05]  /*14b30*/  FMNMX.FTZ R10, R165, R10, !PT ;  /* 0x0000000aa50a7209 */ /* 0x000fca0007810000 */
[----:B------:R-:W4:Y:S01]  /*14b40*/  MUFU.TANH R50, R50 ;  /* 0x0000003200327308 */ /* 0x000f220000002400 */
[----:B0-----:R-:W-:Y:S01]  /*14b50*/  FSEL R115, R115, -INF , P3 ;  /* 0xff80000073737808 */ /* 0x001fe20001800000 */
[----:B------:R-:W-:Y:S01]  /*14b60*/  FMUL.FTZ R28, R28, UR6 ;  /* 0x000000061c1c7c20 */ /* 0x000fe20008410000 */
[----:B------:R-:W-:-:S05]  /*14b70*/  ISETP.GT.AND P3, PT, R6, 0x91, PT ;  /* 0x000000910600780c */ /* 0x000fca0003f64270 */
[----:B------:R-:W0:Y:S01]  /*14b80*/  MUFU.TANH R34, R34 ;  /* 0x0000002200227308 */ /* 0x000e220000002400 */
[----:B------:R-:W-:Y:S02]  /*14b90*/  FSEL R169, R62, -INF , P2 ;  /* 0xff8000003ea97808 */ /* 0x000fe40001000000 */
        /* <DEDUP_REMOVED lines=21> */
[----:B------:R-:W-:Y:S02]  /*14cf0*/  FSEL R121, R46, -INF , P3 ;  /* 0xff8000002e797808 */ /* 0x000fe40001800000 */
[----:B------:R-:W-:Y:S02]  /*14d00*/  ISETP.GT.AND P3, PT, R6, 0xa1, PT ;  /* 0x000000a10600780c */ /* 0x000fe40003f64270 */
[----:B-1----:R-:W-:Y:S02]  /*14d10*/  FSEL R177, R24, -INF , P2 ;  /* 0xff80000018b17808 */ /* 0x002fe40001000000 */
[----:B------:R-:W-:Y:S02]  /*14d20*/  FMNMX.FTZ R14, R175, R14, !PT ;  /* 0x0000000eaf0e7209 */ /* 0x000fe40007810000 */
[----:B--2---:R-:W-:Y:S02]  /*14d30*/  FSEL R123, R38, -INF , P4 ;  /* 0xff800000267b7808 */ /* 0x004fe40002000000 */
[----:B------:R-:W-:-:S02]  /*14d40*/  ISETP.GT.AND P4, PT, R6, 0xa8, PT ;  /* 0x000000a80600780c */ /* 0x000fc40003f84270 */
[----:B---3--:R-:W-:Y:S02]  /*14d50*/  FSEL R179, R4, -INF , P3 ;  /* 0xff80000004b37808 */ /* 0x008fe40001800000 */
[----:B------:R-:W-:Y:S02]  /*14d60*/  FMNMX.FTZ R14, R177, R14, !PT ;  /* 0x0000000eb10e7209 */ /* 0x000fe40007810000 */
[----:B----4-:R-:W-:Y:S02]  /*14d70*/  FSEL R119, R32, -INF , P5 ;  /* 0xff80000020777808 */ /* 0x010fe40002800000 */
[----:B------:R-:W-:Y:S02]  /*14d80*/  ISETP.GT.AND P5, PT, R6, 0xa9, PT ;  /* 0x000000a90600780c */ /* 0x000fe40003fa4270 */
[----:B------:R-:W-:Y:S02]  /*14d90*/  FSEL R183, R28, -INF , P4 ;  /* 0xff8000001cb77808 */ /* 0x000fe40002000000 */
[----:B------:R-:W-:-:S02]  /*14da0*/  FMNMX.FTZ R14, R179, R14, !PT ;  /* 0x0000000eb30e7209 */ /* 0x000fc40007810000 */
[----:B0-----:R-:W-:Y:S02]  /*14db0*/  FSEL R181, R10, -INF , P5 ;  /* 0xff8000000ab57808 */ /* 0x001fe40002800000 */
[----:B------:R-:W-:-:S04]  /*14dc0*/  FMNMX.FTZ R14, R183, R14, !PT ;  /* 0x0000000eb70e7209 */ /* 0x000fc80007810000 */
[----:B------:R-:W-:-:S05]  /*14dd0*/  FMNMX.FTZ R14, R181, R14, !PT ;  /* 0x0000000eb50e7209 */ /* 0x000fca0007810000 */
[----:B------:R-:W0:Y:S02]  /*14de0*/  SHFL.BFLY PT, R89, R14, 0x2, 0x1f ;  /* 0x0c401f000e597f89 */ /* 0x000e2400000e0000 */
[----:B0-----:R-:W-:-:S05]  /*14df0*/  FMNMX.FTZ R20, R14, R89, !PT ;  /* 0x000000590e147209 */ /* 0x001fca0007810000 */
[----:B------:R-:W0:Y:S01]  /*14e00*/  SHFL.BFLY PT, R89, R20, 0x1, 0x1f ;  /* 0x0c201f0014597f89 */ /* 0x000e2200000e0000 */
[----:B------:R-:W-:Y:S02]  /*14e10*/  IMAD.U32 R88, RZ, RZ, UR7 ;  /* 0x00000007ff587e24 */ /* 0x000fe4000f8e00ff */
[----:B------:R-:W-:Y:S01]  /*14e20*/  FMUL.FTZ R10, R27, UR6 ;  /* 0x000000061b0a7c20 */ /* 0x000fe20008410000 */
        /* <DEDUP_REMOVED lines=38> */
[----:B------:R-:W-:-:S04]  /*15090*/  FMNMX.FTZ R8, R115, R8, !PT ;  /* 0x0000000873087209 */ /* 0x000fc80007810000 */
[----:B------:R-:W-:Y:S01]  /*150a0*/  FMNMX.FTZ R8, R25, R8, !PT ;  /* 0x0000000819087209 */ /* 0x000fe20007810000 */
[----:B------:R-:W0:Y:S01]  /*150b0*/  MUFU.TANH R6, R6 ;  /* 0x0000000600067308 */ /* 0x000e220000002400 */
[----:B------:R-:W-:Y:S02]  /*150c0*/  FMUL.FTZ R14, R30, UR6 ;  /* 0x000000061e0e7c20 */ /* 0x000fe40008410000 */
[----:B------:R-:W-:Y:S01]  /*150d0*/  FMNMX.FTZ R8, R117, R8, !PT ;  /* 0x0000000875087209 */ /* 0x000fe20007810000 */
[----:B------:R-:W-:-:S03]  /*150e0*/  FMUL.FTZ R20, R31, UR6 ;  /* 0x000000061f147c20 */ /* 0x000fc60008410000 */
[----:B------:R-:W-:Y:S01]  /*150f0*/  FMNMX.FTZ R8, R29, R8, !PT ;  /* 0x000000081d087209 */ /* 0x000fe20007810000 */
[----:B------:R-:W1:Y:S03]  /*15100*/  MUFU.TANH R10, R10 ;  /* 0x0000000a000a7308 */ /* 0x000e660000002400 */
[----:B------:R-:W-:-:S05]  /*15110*/  FMNMX.FTZ R8, R121, R8, !PT ;  /* 0x0000000879087209 */ /* 0x000fca0007810000 */
[----:B------:R-:W2:Y:S01]  /*15120*/  MUFU.TANH R14, R14 ;  /* 0x0000000e000e7308 */ /* 0x000ea20000002400 */
[----:B------:R-:W-:Y:S01]  /*15130*/  FMNMX.FTZ R8, R123, R8, !PT ;  /* 0x000000087b087209 */ /* 0x000fe20007810000 */
[----:B------:R-:W-:Y:S01]  /*15140*/  FFMA.FTZ R192, R125, R88, -R4 ;  /* 0x000000587dc07223 */ /* 0x000fe20000010804 */
[----:B0-----:R-:W-:-:S05]  /*15150*/  FSEL R125, R6, -INF , P2 ;  /* 0xff800000067d7808 */ /* 0x001fca0001000000 */
[----:B------:R-:W0:Y:S01]  /*15160*/  MUFU.TANH R20, R20 ;  /* 0x0000001400147308 */ /* 0x000e220000002400 */
[----:B------:R-:W-:Y:S01]  /*15170*/  FMNMX.FTZ R8, R119, R8, !PT ;  /* 0x0000000877087209 */ /* 0x000fe20007810000 */
[-CC-:B------:R-:W-:Y:S01]  /*15180*/  FFMA.FTZ R178, R37, R88.reuse, -R4.reuse ;  /* 0x0000005825b27223 */ /* 0x180fe20000010804 */
[-CC-:B------:R-:W-:Y:S01]  /*15190*/  FFMA.FTZ R37, R51, R88.reuse, -R4.reuse ;  /* 0x0000005833257223 */ /* 0x180fe20000010804 */
[--C-:B------:R-:W-:Y:S01]  /*151a0*/  FFMA.FTZ R51, R127, R88, -R4.reuse ;  /* 0x000000587f337223 */ /* 0x100fe20000010804 */
[----:B-1----:R-:W-:Y:S02]  /*151b0*/  FSEL R127, R10, -INF , P3 ;  /* 0xff8000000a7f7808 */ /* 0x002fe40001800000 */
[----:B------:R-:W-:Y:S01]  /*151c0*/  FMNMX.FTZ R8, R125, R8, !PT ;  /* 0x000000087d087209 */ /* 0x000fe20007810000 */
[-CC-:B------:R-:W-:Y:S01]  /*151d0*/  FFMA.FTZ R184, R53, R88.reuse, -R4.reuse ;  /* 0x0000005835b87223 */ /* 0x180fe20000010804 */
[-CC-:B------:R-:W-:Y:S01]  /*151e0*/  FFMA.FTZ R53, R131, R88.reuse, -R4.reuse ;  /* 0x0000005883357223 */ /* 0x180fe20000010804 */
[----:B--2---:R-:W-:Y:S01]  /*151f0*/  FSEL R131, R14, -INF , P4 ;  /* 0xff8000000e837808 */ /* 0x004fe20002000000 */
[--C-:B------:R-:W-:Y:S01]  /*15200*/  FFMA.FTZ R180, R41, R88, -R4.reuse ;  /* 0x0000005829b47223 */ /* 0x100fe20000010804 */
[----:B------:R-:W-:Y:S01]  /*15210*/  FMNMX.FTZ R8, R127, R8, !PT ;  /* 0x000000087f087209 */ /* 0x000fe20007810000 */
[-CC-:B------:R-:W-:Y:S01]  /*15220*/  FFMA.FTZ R41, R55, R88.reuse, -R4.reuse ;  /* 0x0000005837297223 */ /* 0x180fe20000010804 */
[----:B------:R-:W-:-:S02]  /*15230*/  FFMA.FTZ R55, R135, R88, -R4 ;  /* 0x0000005887377223 */ /* 0x000fc40000010804 */
[----:B------:R-:W-:Y:S02]  /*15240*/  FMNMX.FTZ R8, R131, R8, !PT ;  /* 0x0000000883087209 */ /* 0x000fe40007810000 */
[----:B0-----:R-:W-:-:S04]  /*15250*/  FSEL R135, R20, -INF , P5 ;  /* 0xff80000014877808 */ /* 0x001fc80002800000 */
[----:B------:R-:W-:Y:S01]  /*15260*/  FMNMX.FTZ R8, R135, R8, !PT ;  /* 0x0000000887087209 */ /* 0x000fe20007810000 */
[----:B------:R-:W-:-:S04]  /*15270*/  FFMA.FTZ R196, R133, R88, -R4 ;  /* 0x0000005885c47223 */ /* 0x000fc80000010804 */
[----:B------:R-:W0:Y:S01]  /*15280*/  SHFL.BFLY PT, R133, R8, 0x2, 0x1f ;  /* 0x0c401f0008857f89 */ /* 0x000e2200000e0000 */
[-CC-:B------:R-:W-:Y:S01]  /*15290*/  FFMA.FTZ R188, R63, R88.reuse, -R4.reuse ;  /* 0x000000583fbc7223 */ /* 0x180fe20000010804 */
[----:B------:R-:W-:Y:S01]  /*152a0*/  FFMA.FTZ R63, R139, R88, -R4 ;  /* 0x000000588b3f7223 */ /* 0x000fe20000010804 */
[----:B0-----:R-:W-:-:S05]  /*152b0*/  FMNMX.FTZ R6, R8, R133, !PT ;  /* 0x0000008508067209 */ /* 0x001fca0007810000 */
[----:B------:R-:W0:Y:S01]  /*152c0*/  SHFL.BFLY PT, R139, R6, 0x1, 0x1f ;  /* 0x0c201f00068b7f89 */ /* 0x000e2200000e0000 */
[-CC-:B------:R-:W-:Y:S01]  /*152d0*/  FFMA.FTZ R176, R35, R88.reuse, -R4.reuse ;  /* 0x0000005823b07223 */ /* 0x180fe20000010804 */
[----:B------:R-:W-:Y:S01]  /*152e0*/  MUFU.EX2 R27, R27 ;  /* 0x0000001b001b7308 */ /* 0x000fe20000000800 */
[----:B------:R-:W-:-:S07]  /*152f0*/  FFMA.FTZ R31, R39, R88, -R4 ;  /* 0x00000058271f7223 */ /* 0x000fce0000010804 */
[----:B------:R-:W1:Y:S01]  /*15300*/  MUFU.EX2 R176, R176 ;  /* 0x000000b000b07308 */ /* 0x000e620000000800 */
[----:B------:R-:W-:-:S07]  /*15310*/  FFMA.FTZ R35, R43, R88, -R4 ;  /* 0x000000582b237223 */ /* 0x000fce0000010804 */
[----:B------:R-:W2:Y:S01]  /*15320*/  MUFU.EX2 R178, R178 ;  /* 0x000000b200b27308 */ /* 0x000ea20000000800 */
[----:B0-----:R-:W-:-:S07]  /*15330*/  FMNMX.FTZ R92, R6, R139, !PT ;  /* 0x0000008b065c7209 */ /* 0x001fce0007810000 */
[----:B------:R-:W0:Y:S01]  /*15340*/  MUFU.EX2 R31, R31 ;  /* 0x0000001f001f7308 */ /* 0x000e220000000800 */
[C---:B------:R-:W-:Y:S01]  /*15350*/  FSETP.NEU.FTZ.AND P2, PT, R92.reuse, -INF , PT ;  /* 0xff8000005c00780b */ /* 0x040fe20003f5d000 */
[-C--:B------:R-:W-:Y:S01]  /*15360*/  FMUL.FTZ R14, R92, R88.reuse ;  /* 0x000000585c0e7220 */ /* 0x080fe20000410000 */
[-CC-:B------:R-:W-:Y:S01]  /*15370*/  FFMA.FTZ R179, R179, R88.reuse, -R4.reuse ;  /* 0x00000058b3b37223 */ /* 0x180fe20000010804 */
[----:B------:R-:W-:-:S03]  /*15380*/  FFMA.FTZ R182, R45, R88, -R4 ;  /* 0x000000582db67223 */ /* 0x000fc60000010804 */
[----:B------:R-:W-:Y:S01]  /*15390*/  FSEL R14, R14, RZ, P2 ;  /* 0x000000ff0e0e7208 */ /* 0x000fe20001000000 */
[----:B------:R-:W3:Y:S01]  /*153a0*/  MUFU.EX2 R180, R180 ;  /* 0x000000b400b47308 */ /* 0x000ee20000000800 */
[----:B------:R-:W-:-:S07]  /*153b0*/  FFMA.FTZ R39, R83, R88, -R4 ;  /* 0x0000005853277223 */ /* 0x000fce0000010804 */
[----:B------:R4:W-:Y:S01]  /*153c0*/  MUFU.EX2 R139, R179 ;  /* 0x000000b3008b7308 */ /* 0x0009e20000000800 */
[-CC-:B------:R-:W-:Y:S01]  /*153d0*/  FFMA.FTZ R186, R85, R88.reuse, -R4.reuse ;  /* 0x0000005855ba7223 */ /* 0x180fe20000010804 */
[----:B------:R-:W-:-:S06]  /*153e0*/  FFMA.FTZ R43, R103, R88, -R4 ;  /* 0x00000058672b7223 */ /* 0x000fcc0000010804 */
[----:B------:R-:W3:Y:S01]  /*153f0*/  MUFU.EX2 R35, R35 ;  /* 0x0000002300237308 */ /* 0x000ee20000000800 */
[-C--:B----4-:R-:W-:Y:S01]  /*15400*/  FFMA.FTZ R179, R3, R88.reuse, -R14 ;  /* 0x0000005803b37223 */ /* 0x090fe2000001080e */
[----:B-1----:R-:W-:Y:S01]  /*15410*/  FADD.FTZ R3, R176, R27 ;  /* 0x0000001bb0037221 */ /* 0x002fe20000010000 */
[-CC-:B------:R-:W-:Y:S01]  /*15420*/  FFMA.FTZ R190, R107, R88.reuse, -R4.reuse ;  /* 0x000000586bbe7223 */ /* 0x180fe20000010804 */
[-CC-:B------:R-:W-:Y:S01]  /*15430*/  FFMA.FTZ R45, R109, R88.reuse, -R4.reuse ;  /* 0x000000586d2d7223 */ /* 0x180fe20000010804 */
[-CC-:B------:R-:W-:Y:S01]  /*15440*/  FFMA.FTZ R194, R129, R88.reuse, -R4.reuse ;  /* 0x0000005881c27223 */ /* 0x180fe20000010804 */
[----:B--2---:R-:W-:Y:S02]  /*15450*/  FADD.FTZ R34, R178, R3 ;  /* 0x00000003b2227221 */ /* 0x004fe40000010000 */
        /* <DEDUP_REMOVED lines=22> */
[-CC-:B------:R-:W-:Y:S01]  /*155c0*/  FFMA.FTZ R177, R11, R88.reuse, -R14.reuse ;  /* 0x000000580bb17223 */ /* 0x180fe2000001080e */
[-C--:B------:R-:W-:Y:S01]  /*155d0*/  FFMA.FTZ R4, R12, R88.reuse, -R14 ;  /* 0x000000580c047223 */ /* 0x080fe2000001080e */
[----:B0-----:R-:W-:Y:S01]  /*155e0*/  FADD.FTZ R3, R31, R34 ;  /* 0x000000221f037221 */ /* 0x001fe20000010000 */
[----:B------:R-:W-:-:S03]  /*155f0*/  FFMA.FTZ R6, R15, R88, -R14 ;  /* 0x000000580f067223 */ /* 0x000fc6000001080e */
[----:B---3--:R-:W-:Y:S01]  /*15600*/  FADD.FTZ R34, R180, R3 ;  /* 0x00000003b4227221 */ /* 0x008fe20000010000 */
[----:B------:R-:W0:Y:S03]  /*15610*/  MUFU.EX2 R184, R184 ;  /* 0x000000b800b87308 */ /* 0x000e260000000800 */
[----:B------:R-:W-:-:S05]  /*15620*/  FADD.FTZ R3, R35, R34 ;  /* 0x0000002223037221 */ /* 0x000fca0000010000 */
[----:B------:R-:W-:Y:S01]  /*15630*/  MUFU.EX2 R177, R177 ;  /* 0x000000b100b17308 */ /* 0x000fe20000000800 */
[----:B------:R-:W-:-:S07]  /*15640*/  FFMA.FTZ R181, R81, R88, -R14 ;  /* 0x0000005851b57223 */ /* 0x000fce000001080e */
[----:B------:R-:W3:Y:S01]  /*15650*/  MUFU.EX2 R4, R4 ;  /* 0x0000000400047308 */ /* 0x000ee20000000800 */
[----:B-1----:R-:W-:-:S07]  /*15660*/  FADD.FTZ R36, R182, R3 ;  /* 0x00000003b6247221 */ /* 0x002fce0000010000 */
[----:B------:R-:W1:Y:S01]  /*15670*/  MUFU.EX2 R39, R39 ;  /* 0x0000002700277308 */ /* 0x000e620000000800 */
[----:B------:R-:W-:-:S07]  /*15680*/  FFMA.FTZ R8, R5, R88, -R14 ;  /* 0x0000005805087223 */ /* 0x000fce000001080e */
[----:B------:R-:W4:Y:S01]  /*15690*/  MUFU.EX2 R179, R179 ;  /* 0x000000b300b37308 */ /* 0x000f220000000800 */
[----:B--2---:R-:W-:-:S07]  /*156a0*/  FADD.FTZ R3, R37, R36 ;  /* 0x0000002425037221 */ /* 0x004fce0000010000 */
[----:B------:R-:W2:Y:S01]  /*156b0*/  MUFU.EX2 R186, R186 ;  /* 0x000000ba00ba7308 */ /* 0x000ea20000000800 */
[----:B------:R-:W-:-:S07]  /*156c0*/  FFMA.FTZ R183, R105, R88, -R14 ;  /* 0x0000005869b77223 */ /* 0x000fce000001080e */
[----:B------:R-:W2:Y:S01]  /*156d0*/  MUFU.EX2 R6, R6 ;  /* 0x0000000600067308 */ /* 0x000ea20000000800 */
[----:B0-----:R-:W-:-:S07]  /*156e0*/  FADD.FTZ R36, R184, R3 ;  /* 0x00000003b8247221 */ /* 0x001fce0000010000 */
[----:B------:R-:W0:Y:S01]  /*156f0*/  MUFU.EX2 R41, R41 ;  /* 0x0000002900297308 */ /* 0x000e220000000800 */
[----:B---3--:R-:W-:Y:S01]  /*15700*/  FADD.FTZ R38, R177, R4 ;  /* 0x00000004b1267221 */ /* 0x008fe20000010000 */
[----:B------:R-:W-:-:S06]  /*15710*/  FFMA.FTZ R10, R7, R88, -R14 ;  /* 0x00000058070a7223 */ /* 0x000fcc000001080e */
[----:B------:R-:W3:Y:S01]  /*15720*/  MUFU.EX2 R181, R181 ;  /* 0x000000b500b57308 */ /* 0x000ee20000000800 */
[----:B-1----:R-:W-:-:S07]  /*15730*/  FADD.FTZ R5, R39, R36 ;  /* 0x0000002427057221 */ /* 0x002fce0000010000 */
[----:B------:R-:W1:Y:S01]  /*15740*/  MUFU.EX2 R188, R188 ;  /* 0x000000bc00bc7308 */ /* 0x000e620000000800 */
[----:B----4-:R-:W-:Y:S01]  /*15750*/  FADD.FTZ R3, R179, R38 ;  /* 0x00000026b3037221 */ /* 0x010fe20000010000 */
[----:B------:R-:W-:-:S06]  /*15760*/  FFMA.FTZ R185, R9, R88, -R14 ;  /* 0x0000005809b97223 */ /* 0x000fcc000001080e */
[----:B------:R-:W4:Y:S01]  /*15770*/  MUFU.EX2 R8, R8 ;  /* 0x0000000800087308 */ /* 0x000f220000000800 */
[----:B--2---:R-:W-:-:S07]  /*15780*/  FADD.FTZ R40, R186, R5 ;  /* 0x00000005ba287221 */ /* 0x004fce0000010000 */
[----:B------:R-:W2:Y:S01]  /*15790*/  MUFU.EX2 R43, R43 ;  /* 0x0000002b002b7308 */ /* 0x000ea20000000800 */
[----:B------:R-:W-:Y:S01]  /*157a0*/  FADD.FTZ R38, R6, R3 ;  /* 0x0000000306267221 */ /* 0x000fe20000010000 */
[----:B------:R-:W-:-:S06]  /*157b0*/  FFMA.FTZ R12, R97, R88, -R14 ;  /* 0x00000058610c7223 */ /* 0x000fcc000001080e */
        /* <DEDUP_REMOVED lines=26> */
[----:B--2---:R-:W-:Y:S01]  /*15960*/  FADD.FTZ R42, R192, R5 ;  /* 0x00000005c02a7221 */ /* 0x004fe20000010000 */
[----:B------:R-:W-:-:S06]  /*15970*/  FADD.FTZ R40, R12, R3 ;  /* 0x000000030c287221 */ /* 0x000fcc0000010000 */
[----:B------:R-:W2:Y:S01]  /*15980*/  MUFU.EX2 R189, R189 ;  /* 0x000000bd00bd7308 */ /* 0x000ea20000000800 */
[----:B------:R-:W-:Y:S01]  /*15990*/  FFMA.FTZ R26, R33, R88, -R14 ;  /* 0x00000058211a7223 */ /* 0x000fe2000001080e */
[----:B0-----:R-:W-:Y:S01]  /*159a0*/  FADD.FTZ R3, R51, R42 ;  /* 0x0000002a33037221 */ /* 0x001fe20000010000 */
[----:B------:R-:W-:-:S05]  /*159b0*/  @!P1 IADD3 R0, R0, 0x34840, RZ ;  /* 0x0003484000009810 */ /* 0x000fca0007ffe0ff */
[----:B------:R-:W0:Y:S01]  /*159c0*/  MUFU.EX2 R24, R24 ;  /* 0x0000001800187308 */ /* 0x000e220000000800 */
[----:B---3--:R-:W-:Y:S01]  /*159d0*/  FADD.FTZ R5, R187, R40 ;  /* 0x00000028bb057221 */ /* 0x008fe20000010000 */
[----:B------:R-:W-:Y:S01]  /*159e0*/  FFMA.FTZ R193, R93, R88, -R14 ;  /* 0x000000585dc17223 */ /* 0x000fe2000001080e */
[----:B-1----:R-:W-:Y:S01]  /*159f0*/  FADD.FTZ R42, R194, R3 ;  /* 0x00000003c22a7221 */ /* 0x002fe20000010000 */
[----:B------:R-:W-:-:S04]  /*15a00*/  @!P1 PRMT R3, RZ, 0x654, R0 ;  /* 0x00000654ff039816 */ /* 0x000fc80000000000 */
[----:B------:R-:W1:Y:S01]  /*15a10*/  MUFU.EX2 R191, R191 ;  /* 0x000000bf00bf7308 */ /* 0x000e620000000800 */
[----:B----4-:R-:W-:Y:S01]  /*15a20*/  FADD.FTZ R40, R20, R5 ;  /* 0x0000000514287221 */ /* 0x010fe20000010000 */
[-CC-:B------:R-:W-:Y:S01]  /*15a30*/  FFMA.FTZ R28, R75, R88.reuse, -R14.reuse ;  /* 0x000000584b1c7223 */ /* 0x180fe2000001080e */
[----:B------:R2:W-:Y:S05]  /*15a40*/  @!P1 SYNCS.ARRIVE.TRANS64.RED.A1T0 RZ, [R3+URZ], RZ ;  /* 0x000000ff03ff99a7 */ /* 0x0005ea000810043f */
[----:B------:R-:W3:Y:S01]  /*15a50*/  MUFU.EX2 R53, R53 ;  /* 0x0000003500357308 */ /* 0x000ee20000000800 */
[----:B------:R-:W-:Y:S01]  /*15a60*/  FFMA.FTZ R195, R95, R88, -R14 ;  /* 0x000000585fc37223 */ /* 0x000fe2000001080e */
[----:B--2---:R-:W-:-:S06]  /*15a70*/  FADD.FTZ R3, R189, R40 ;  /* 0x00000028bd037221 */ /* 0x004fcc0000010000 */
[----:B------:R-:W2:Y:S08]  /*15a80*/  MUFU.EX2 R26, R26 ;  /* 0x0000001a001a7308 */ /* 0x000eb00000000800 */
[----:B------:R-:W4:Y:S01]  /*15a90*/  MUFU.EX2 R196, R196 ;  /* 0x000000c400c47308 */ /* 0x000f220000000800 */
[----:B0-----:R-:W-:Y:S01]  /*15aa0*/  FADD.FTZ R44, R24, R3 ;  /* 0x00000003182c7221 */ /* 0x001fe20000010000 */
[----:B------:R-:W-:-:S06]  /*15ab0*/  FFMA.FTZ R30, R47, R88, -R14 ;  /* 0x000000582f1e7223 */ /* 0x000fcc000001080e */
[----:B------:R-:W0:Y:S08]  /*15ac0*/  MUFU.EX2 R193, R193 ;  /* 0x000000c100c17308 */ /* 0x000e300000000800 */
[----:B------:R-:W0:Y:S01]  /*15ad0*/  MUFU.EX2 R55, R55 ;  /* 0x0000003700377308 */ /* 0x000e220000000800 */
[----:B-1----:R-:W-:Y:S01]  /*15ae0*/  FADD.FTZ R3, R191, R44 ;  /* 0x0000002cbf037221 */ /* 0x002fe20000010000 */
[----:B------:R-:W-:-:S06]  /*15af0*/  FFMA.FTZ R197, R79, R88, -R14 ;  /* 0x000000584fc57223 */ /* 0x000fcc000001080e */
[----:B------:R-:W1:Y:S01]  /*15b00*/  MUFU.EX2 R28, R28 ;  /* 0x0000001c001c7308 */ /* 0x000e620000000800 */
[----:B---3--:R-:W-:-:S07]  /*15b10*/  FADD.FTZ R5, R53, R42 ;  /* 0x0000002a35057221 */ /* 0x008fce0000010000 */
[----:B------:R-:W3:Y:S01]  /*15b20*/  MUFU.EX2 R198, R198 ;  /* 0x000000c600c67308 */ /* 0x000ee20000000800 */
[----:B--2---:R-:W-:Y:S01]  /*15b30*/  FADD.FTZ R46, R26, R3 ;  /* 0x000000031a2e7221 */ /* 0x004fe20000010000 */
[----:B------:R-:W-:-:S06]  /*15b40*/  FFMA.FTZ R32, R73, R88, -R14 ;  /* 0x0000005849207223 */ /* 0x000fcc000001080e */
[----:B------:R-:W2:Y:S01]  /*15b50*/  MUFU.EX2 R195, R195 ;  /* 0x000000c300c37308 */ /* 0x000ea20000000800 */
[----:B----4-:R-:W-:-:S07]  /*15b60*/  FADD.FTZ R42, R196, R5 ;  /* 0x00000005c42a7221 */ /* 0x010fce0000010000 */
[----:B------:R-:W4:Y:S01]  /*15b70*/  MUFU.EX2 R63, R63 ;  /* 0x0000003f003f7308 */ /* 0x000f220000000800 */
[----:B0-----:R-:W-:Y:S01]  /*15b80*/  FADD.FTZ R3, R193, R46 ;  /* 0x0000002ec1037221 */ /* 0x001fe20000010000 */
[----:B------:R-:W-:-:S06]  /*15b90*/  FFMA.FTZ R199, R77, R88, -R14 ;  /* 0x000000584dc77223 */ /* 0x000fcc000001080e */
[----:B------:R-:W0:Y:S01]  /*15ba0*/  MUFU.EX2 R30, R30 ;  /* 0x0000001e001e7308 */ /* 0x000e220000000800 */
[----:B------:R-:W-:-:S07]  /*15bb0*/  FADD.FTZ R5, R55, R42 ;  /* 0x0000002a37057221 */ /* 0x000fce0000010000 */
        /* <DEDUP_REMOVED lines=21> */
[-CC-:B------:R-:W-:Y:S01]  /*15d10*/  FFMA.FTZ R38, R57, R88.reuse, -R14.reuse ;  /* 0x0000005839267223 */ /* 0x180fe2000001080e */
[-CC-:B------:R-:W-:Y:S01]  /*15d20*/  FFMA.FTZ R205, R59, R88.reuse, -R14.reuse ;  /* 0x000000583bcd7223 */ /* 0x180fe2000001080e */
[-CC-:B------:R-:W-:Y:S01]  /*15d30*/  FFMA.FTZ R67, R67, R88.reuse, -R14.reuse ;  /* 0x0000005843437223 */ /* 0x180fe2000001080e */
[----:B------:R-:W-:-:S04]  /*15d40*/  FFMA.FTZ R207, R49, R88, -R14 ;  /* 0x0000005831cf7223 */ /* 0x000fc8000001080e */
[----:B------:R-:W3:Y:S01]  /*15d50*/  MUFU.EX2 R201, R201 ;  /* 0x000000c900c97308 */ /* 0x000ee20000000800 */
[-CC-:B------:R-:W-:Y:S01]  /*15d60*/  FFMA.FTZ R40, R111, R88.reuse, -R14.reuse ;  /* 0x000000586f287223 */ /* 0x180fe2000001080e */
[-CC-:B------:R-:W-:Y:S01]  /*15d70*/  FFMA.FTZ R209, R113, R88.reuse, -R14.reuse ;  /* 0x0000005871d17223 */ /* 0x180fe2000001080e */
[-CC-:B------:R-:W-:Y:S01]  /*15d80*/  FFMA.FTZ R42, R115, R88.reuse, -R14.reuse ;  /* 0x00000058732a7223 */ /* 0x180fe2000001080e */
[-CC-:B------:R-:W-:Y:S01]  /*15d90*/  FFMA.FTZ R211, R25, R88.reuse, -R14.reuse ;  /* 0x0000005819d37223 */ /* 0x180fe2000001080e */
[----:B------:R-:W-:-:S03]  /*15da0*/  FFMA.FTZ R44, R117, R88, -R14 ;  /* 0x00000058752c7223 */ /* 0x000fc6000001080e */
        /* <DEDUP_REMOVED lines=9> */
[----:B------:R-:W-:Y:S01]  /*15e40*/  FFMA.FTZ R135, R135, R88, -R14 ;  /* 0x0000005887877223 */ /* 0x000fe2000001080e */
[----:B--2---:R-:W-:Y:S01]  /*15e50*/  FADD.FTZ R14, R32, R3 ;  /* 0x00000003200e7221 */ /* 0x004fe20000010000 */
[----:B----4-:R-:W-:-:S05]  /*15e60*/  FADD.FTZ R48, R202, R5 ;  /* 0x00000005ca307221 */ /* 0x010fca0000010000 */
[----:B------:R-:W2:Y:S01]  /*15e70*/  MUFU.EX2 R206, R206 ;  /* 0x000000ce00ce7308 */ /* 0x000ea20000000800 */
[----:B0-----:R-:W-:Y:S01]  /*15e80*/  FADD.FTZ R3, R199, R14 ;  /* 0x0000000ec7037221 */ /* 0x001fe20000010000 */
[----:B------:R-:W-:-:S06]  /*15e90*/  FADD.FTZ R5, R85, R48 ;  /* 0x0000003055057221 */ /* 0x000fcc0000010000 */
[----:B------:R-:W0:Y:S01]  /*15ea0*/  MUFU.EX2 R203, R203 ;  /* 0x000000cb00cb7308 */ /* 0x000e220000000800 */
[----:B-1----:R-:W-:Y:S01]  /*15eb0*/  FADD.FTZ R14, R34, R3 ;  /* 0x00000003220e7221 */ /* 0x002fe20000010000 */
[----:B---3--:R-:W-:-:S06]  /*15ec0*/  FADD.FTZ R46, R204, R5 ;  /* 0x00000005cc2e7221 */ /* 0x008fcc0000010000 */
[----:B------:R-:W1:Y:S01]  /*15ed0*/  MUFU.EX2 R107, R107 ;  /* 0x0000006b006b7308 */ /* 0x000e620000000800 */
[----:B------:R-:W-:Y:S01]  /*15ee0*/  FADD.FTZ R3, R201, R14 ;  /* 0x0000000ec9037221 */ /* 0x000fe20000010000 */
[----:B------:R-:W-:-:S06]  /*15ef0*/  FADD.FTZ R5, R103, R46 ;  /* 0x0000002e67057221 */ /* 0x000fcc0000010000 */
[----:B------:R-:W3:Y:S08]  /*15f00*/  MUFU.EX2 R38, R38 ;  /* 0x0000002600267308 */ /* 0x000ef00000000800 */
[----:B------:R-:W4:Y:S01]  /*15f10*/  MUFU.EX2 R208, R208 ;  /* 0x000000d000d07308 */ /* 0x000f220000000800 */
[----:B------:R-:W-:Y:S01]  /*15f20*/  FADD.FTZ R14, R36, R3 ;  /* 0x00000003240e7221 */ /* 0x000fe20000010000 */
[----:B--2---:R-:W-:-:S06]  /*15f30*/  FADD.FTZ R46, R206, R5 ;  /* 0x00000005ce2e7221 */ /* 0x004fcc0000010000 */
[----:B------:R-:W2:Y:S08]  /*15f40*/  MUFU.EX2 R205, R205 ;  /* 0x000000cd00cd7308 */ /* 0x000eb00000000800 */
[----:B------:R-:W2:Y:S01]  /*15f50*/  MUFU.EX2 R109, R109 ;  /* 0x0000006d006d7308 */ /* 0x000ea20000000800 */
        /* <DEDUP_REMOVED lines=9> */
[----:B------:R-:W-:-:S06]  /*15ff0*/  FADD.FTZ R5, R109, R46 ;  /* 0x0000002e6d057221 */ /* 0x000fcc0000010000 */
        /* <DEDUP_REMOVED lines=20> */
[----:B------:R-:W3:Y:S01]  /*16140*/  MUFU.EX2 R29, R29 ;  /* 0x0000001d001d7308 */ /* 0x000ee20000000800 */
[----:B--2---:R-:W-:Y:S01]  /*16150*/  FADD.FTZ R3, R211, R14 ;  /* 0x0000000ed3037221 */ /* 0x004fe20000010000 */
[----:B------:R-:W-:-:S06]  /*16160*/  FADD.FTZ R5, R137, R50 ;  /* 0x0000003289057221 */ /* 0x000fcc0000010000 */
[----:B------:R-:W2:Y:S01]  /*16170*/  MUFU.EX2 R46, R121 ;  /* 0x00000079002e7308 */ /* 0x000ea20000000800 */
[----:B0-----:R-:W-:Y:S01]  /*16180*/  FADD.FTZ R52, R44, R3 ;  /* 0x000000032c347221 */ /* 0x001fe20000010000 */
[----:B-1----:R-:W-:-:S06]  /*16190*/  FADD.FTZ R50, R216, R5 ;  /* 0x00000005d8327221 */ /* 0x002fcc0000010000 */
[----:B------:R-:W0:Y:S01]  /*161a0*/  MUFU.EX2 R123, R123 ;  /* 0x0000007b007b7308 */ /* 0x000e220000000800 */
[----:B---3--:R-:W-:-:S07]  /*161b0*/  FADD.FTZ R3, R29, R52 ;  /* 0x000000341d037221 */ /* 0x008fce0000010000 */
[----:B------:R-:W1:Y:S01]  /*161c0*/  MUFU.EX2 R48, R119 ;  /* 0x0000007700307308 */ /* 0x000e620000000800 */
[----:B------:R-:W-:Y:S01]  /*161d0*/  FADD.FTZ R5, R139, R50 ;  /* 0x000000328b057221 */ /* 0x000fe20000010000 */
[----:B------:R-:W-:Y:S01]  /*161e0*/  F2FP.F16.F32.PACK_AB R177, R4, R177 ;  /* 0x000000b104b1723e */ /* 0x000fe200000000ff */
[----:B--2---:R-:W-:-:S05]  /*161f0*/  FADD.FTZ R4, R46, R3 ;  /* 0x000000032e047221 */ /* 0x004fca0000010000 */
[----:B------:R-:W2:Y:S01]  /*16200*/  MUFU.EX2 R125, R125 ;  /* 0x0000007d007d7308 */ /* 0x000ea20000000800 */
[----:B0-----:R-:W-:-:S07]  /*16210*/  FADD.FTZ R3, R123, R4 ;  /* 0x000000047b037221 */ /* 0x001fce0000010000 */
[----:B------:R-:W0:Y:S01]  /*16220*/  MUFU.EX2 R50, R127 ;  /* 0x0000007f00327308 */ /* 0x000e220000000800 */
[----:B------:R-:W-:Y:S01]  /*16230*/  F2FP.F16.F32.PACK_AB R179, R6, R179 ;  /* 0x000000b306b3723e */ /* 0x000fe200000000ff */
[----:B-1----:R-:W-:-:S06]  /*16240*/  FADD.FTZ R6, R48, R3 ;  /* 0x0000000330067221 */ /* 0x002fcc0000010000 */
[----:B------:R-:W1:Y:S01]  /*16250*/  MUFU.EX2 R218, R218 ;  /* 0x000000da00da7308 */ /* 0x000e620000000800 */
[----:B------:R-:W-:-:S07]  /*16260*/  ISETP.GE.AND P2, PT, R161, 0xb1, PT ;  /* 0x000000b1a100780c */ /* 0x000fce0003f46270 */
[----:B------:R-:W3:Y:S01]  /*16270*/  MUFU.EX2 R131, R131 ;  /* 0x0000008300837308 */ /* 0x000ee20000000800 */
[----:B--2---:R-:W-:-:S07]  /*16280*/  FADD.FTZ R3, R125, R6 ;  /* 0x000000067d037221 */ /* 0x004fce0000010000 */
[----:B------:R-:W2:Y:S08]  /*16290*/  MUFU.EX2 R141, R141 ;  /* 0x0000008d008d7308 */ /* 0x000eb00000000800 */
[----:B------:R-:W4:Y:S01]  /*162a0*/  MUFU.EX2 R4, R135 ;  /* 0x0000008700047308 */ /* 0x000f220000000800 */
[----:B------:R-:W-:Y:S01]  /*162b0*/  F2FP.F16.F32.PACK_AB R205, R0, R205 ;  /* 0x000000cd00cd723e */ /* 0x000fe200000000ff */
[----:B0-----:R-:W-:Y:S01]  /*162c0*/  FADD.FTZ R0, R50, R3 ;  /* 0x0000000332007221 */ /* 0x001fe20000010000 */
[----:B-1----:R-:W-:Y:S01]  /*162d0*/  FADD.FTZ R14, R218, R5 ;  /* 0x00000005da0e7221 */ /* 0x002fe20000010000 */
[----:B------:R-:W-:Y:S01]  /*162e0*/  MOV R236, UR52 ;  /* 0x0000003400ec7c02 */ /* 0x000fe20008000f00 */
[----:B------:R-:W-:-:S02]  /*162f0*/  IMAD.U32 R237, RZ, RZ, UR53 ;  /* 0x00000035ffed7e24 */ /* 0x000fc4000f8e00ff */
[----:B---3--:R-:W-:Y:S01]  /*16300*/  FADD.FTZ R3, R131, R0 ;  /* 0x0000000083037221 */ /* 0x008fe20000010000 */
[----:B------:R-:W-:Y:S01]  /*16310*/  IMAD.U32 R234, RZ, RZ, UR48 ;  /* 0x00000030ffea7e24 */ /* 0x000fe2000f8e00ff */
[----:B------:R-:W-:Y:S01]  /*16320*/  MOV R233, UR45 ;  /* 0x0000002d00e97c02 */ /* 0x000fe20008000f00 */
[----:B------:R-:W-:Y:S01]  /*16330*/  IMAD.U32 R235, RZ, RZ, UR49 ;  /* 0x00000031ffeb7e24 */ /* 0x000fe2000f8e00ff */
[----:B------:R-:W-:Y:S01]  /*16340*/  MOV R230, UR40 ;  /* 0x0000002800e67c02 */ /* 0x000fe20008000f00 */
[----:B------:R-:W-:Y:S02]  /*16350*/  IMAD.U32 R232, RZ, RZ, UR44 ;  /* 0x0000002cffe87e24 */ /* 0x000fe4000f8e00ff */
[----:B------:R-:W-:Y:S01]  /*16360*/  IMAD.U32 R231, RZ, RZ, UR41 ;  /* 0x00000029ffe77e24 */ /* 0x000fe2000f8e00ff */
[----:B------:R-:W-:Y:S01]  /*16370*/  F2FP.F16.F32.PACK_AB R176, R27, R176 ;  /* 0x000000b01bb0723e */ /* 0x000fe200000000ff */
[----:B--2---:R-:W-:Y:S01]  /*16380*/  FADD.FTZ R14, R141, R14 ;  /* 0x0000000e8d0e7221 */ /* 0x004fe20000010000 */
        /* <DEDUP_REMOVED lines=97> */
[----:B------:R-:W-:Y:S01]  /*169a0*/  IMAD.MOV.U32 R24, RZ, RZ, R87 ;  /* 0x000000ffff187224 */ /* 0x000fe200078e0057 */
[----:B------:R-:W-:-:S02]  /*169b0*/  MOV R47, R87 ;  /* 0x00000057002f7202 */ /* 0x000fc40000000f00 */
[-C--:B------:R-:W-:Y:S02]  /*169c0*/  MOV R43, R87.reuse ;  /* 0x00000057002b7202 */ /* 0x080fe40000000f00 */
[-C--:B------:R-:W-:Y:S02]  /*169d0*/  MOV R39, R87.reuse ;  /* 0x0000005700277202 */ /* 0x080fe40000000f00 */
[-C--:B------:R-:W-:Y:S02]  /*169e0*/  MOV R35, R87.reuse ;  /* 0x0000005700237202 */ /* 0x080fe40000000f00 */
[-C--:B------:R-:W-:Y:S02]  /*169f0*/  MOV R31, R87.reuse ;  /* 0x00000057001f7202 */ /* 0x080fe40000000f00 */
[----:B------:R-:W-:Y:S01]  /*16a00*/  MOV R27, R87 ;  /* 0x00000057001b7202 */ /* 0x000fe20000000f00 */
[----:B------:R-:W-:Y:S06]  /*16a10*/  @!P2 BRA `(.L_x_7471) ;  /* 0x000000680000a947 */ /* 0x000fec0003800000 */
[----:B------:R-:W-:Y:S01]  /*16a20*/  IADD3 R3, R163, -0x2, RZ ;  /* 0xfffffffea3037810 */ /* 0x000fe20007ffe0ff */
[----:B------:R-:W-:Y:S01]  /*16a30*/  IMAD.MOV.U32 R4, RZ, RZ, R92 ;  /* 0x000000ffff047224 */ /* 0x000fe200078e005c */
[----:B------:R-:W-:Y:S01]  /*16a40*/  MOV R7, R222 ;  /* 0x000000de00077202 */ /* 0x000fe20000000f00 */
        /* <DEDUP_REMOVED lines=33> */
[----:B------:R-:W-:-:S07]  /*16c60*/  CS2R R24, SRZ ;  /* 0x0000000000187805 */ /* 0x000fce000001ff00 */
.L_x_7481:
[----:B------:R-:W2:Y:S01]  /*16c70*/  LDL R8, [R1] ;  /* 0x0000000001087983 */ /* 0x000ea20000100800 */
[----:B------:R-:W-:Y:S01]  /*16c80*/  VIADD R222, R7, 0x1 ;  /* 0x0000000107de7836 */ /* 0x000fe20000000000 */
[----:B------:R-:W-:Y:S05]  /*16c90*/  YIELD ;  /* 0x0000000000007946 */ /* 0x000fea0003800000 */
[----:B------:R-:W-:-:S04]  /*16ca0*/  ISETP.NE.AND P3, PT, R222, 0x2, PT ;  /* 0x00000002de00780c */ /* 0x000fc80003f65270 */
[----:B------:R-:W-:Y:S02]  /*16cb0*/  SEL R229, RZ, 0x1, P3 ;  /* 0x00000001ffe57807 */ /* 0x000fe40001800000 */
[----:B------:R-:W-:Y:S02]  /*16cc0*/  SEL R222, R222, RZ, P3 ;  /* 0x000000ffdede7207 */ /* 0x000fe40001800000 */
[----:B------:R-:W-:Y:S02]  /*16cd0*/  LOP3.LUT R229, R6, R229, RZ, 0x3c, !PT ;  /* 0x000000e506e57212 */ /* 0x000fe400078e3cff */
[----:B--2---:R-:W-:-:S13]  /*16ce0*/  ISETP.NE.AND P2, PT, R8, RZ, PT ;  /* 0x000000ff0800720c */ /* 0x004fda0003f45270 */
[----:B------:R-:W-:Y:S05]  /*16cf0*/  @P2 BRA `(.L_x_7472) ;  /* 0x0000000000302947 */ /* 0x000fea0003800000 */
[----:B------:R-:W-:Y:S05]  /*16d00*/  @!P0 BRA `(.L_x_7473) ;  /* 0x0000000000048947 */ /* 0x000fea0003800000 */
[----:B------:R-:W-:Y:S01]  /*16d10*/  BPT.TRAP 0x1 ;  /* 0x000000040000795c */ /* 0x000fe20000300000 */
.L_x_7473:
[----:B------:R-:W-:Y:S01]  /*16d20*/  IMAD R8, R222, 0x8, R2 ;  /* 0x00000008de087824 */ /* 0x000fe200078e0202 */
[----:B------:R-:W-:-:S04]  /*16d30*/  SHF.L.U32 R9, R229, 0x1f, RZ ;  /* 0x0000001fe5097819 */ /* 0x000fc800000006ff */
[----:B------:R0:W1:Y:S01]  /*16d40*/  SYNCS.PHASECHK.TRANS64.TRYWAIT P3, [R8+URZ+0x34830], R9 ;  /* 0x03483009080075a7 */ /* 0x000062000806017f */
[----:B------:R-:W-:Y:S05]  /*16d50*/  @!P0 BRA `(.L_x_7474) ;  /* 0x0000000000048947 */ /* 0x000fea0003800000 */
[----:B------:R-:W-:Y:S01]  /*16d60*/  BPT.TRAP 0x1 ;  /* 0x000000040000795c */ /* 0x000fe20000300000 */
.L_x_7474:
[----:B------:R-:W-:Y:S04]  /*16d70*/  BSSY B0, `(.L_x_7472) ;  /* 0x0000004000007945 */ /* 0x000fe80003800000 */
[----:B-1----:R-:W-:Y:S05]  /*16d80*/  @P3 BRA `(.L_x_7475) ;  /* 0x0000000000083947 */ /* 0x002fea0003800000 */
[----:B------:R-:W1:Y:S02]  /*16d90*/  SYNCS.PHASECHK.TRANS64.TRYWAIT P3, [R8+URZ+0x34830], R9 ;  /* 0x03483009080075a7 */ /* 0x000e64000806017f */
[----:B-1----:R-:W-:Y:S05]  /*16da0*/  @!P3 BRA `(.L_x_7476) ;  /* 0x0000010c0048b947 */ /* 0x002fea0003800000 */
.L_x_7475:
[----:B------:R-:W-:Y:S05]  /*16db0*/  BSYNC B0 ;  /* 0x0000000000007941 */ /* 0x000fea0003800000 */
.L_x_7472:
[----:B01----:R-:W2:Y:S04]  /*16dc0*/  LDL R8, [R1+0x18] ;  /* 0x0000180001087983 */ /* 0x003ea80000100800 */
[----:B------:R-:W3:Y:S01]  /*16dd0*/  LDL.64 R20, [R1+0x10] ;  /* 0x0000100001147983 */ /* 0x000ee20000100a00 */
[----:B------:R-:W0:Y:S01]  /*16de0*/  S2R R10, SR_TID.X ;  /* 0x00000000000a7919 */ /* 0x000e220000002100 */
[----:B------:R-:W-:Y:S05]  /*16df0*/  WARPSYNC.ALL ;  /* 0x0000000000007948 */ /* 0x000fea0003800000 */
[----:B------:R-:W-:Y:S01]  /*16e00*/  IMAD.MOV.U32 R11, RZ, RZ, 0x40000040 ;  /* 0x40000040ff0b7424 */ /* 0x000fe200078e00ff */
[----:B------:R-:W4:Y:S01]  /*16e10*/  LDL.64 R92, [R1+0x8] ;  /* 0x00000800015c7983 */ /* 0x000f220000100a00 */
[----:B0-----:R-:W-:-:S05]  /*16e20*/  SHF.R.U32.HI R10, RZ, 0x7, R10 ;  /* 0x00000007ff0a7819 */ /* 0x001fca000001160a */
[----:B------:R-:W-:-:S05]  /*16e30*/  VIADD R90, R10, 0x8 ;  /* 0x000000080a5a7836 */ /* 0x000fca0000000000 */
[----:B------:R0:W-:Y:S01]  /*16e40*/  BAR.SYNC.DEFER_BLOCKING R90, 0x100 ;  /* 0x0004005a0000751d */ /* 0x0001e20000010000 */
[----:B------:R-:W-:-:S05]  /*16e50*/  R2UR UR55, R11 ;  /* 0x000000000b3772ca */ /* 0x000fca00000e0000 */
[----:B------:R-:W-:Y:S01]  /*16e60*/  WARPGROUP.ARRIVE ;  /* 0x00000000000079c5 */ /* 0x000fe20000000000 */
[----:B------:R-:W-:Y:S02]  /*16e70*/  IMAD.MOV.U32 R13, RZ, RZ, 0x40000040 ;  /* 0x40000040ff0d7424 */ /* 0x000fe400078e00ff */
[----:B------:R-:W-:-:S03]  /*16e80*/  IMAD.MOV.U32 R9, RZ, RZ, 0x40000040 ;  /* 0x40000040ff097424 */ /* 0x000fc600078e00ff */
[----:B------:R-:W-:Y:S02]  /*16e90*/  R2UR UR59, R13 ;  /* 0x000000000d3b72ca */ /* 0x000fe400000e0000 */
[----:B------:R-:W-:-:S11]  /*16ea0*/  R2UR UR7, R9 ;  /* 0x00000000090772ca */ /* 0x000fd600000e0000 */
[----:B------:R-:W-:Y:S02]  /*16eb0*/  MOV R11, UR59 ;  /* 0x0000003b000b7c02 */ /* 0x000fe40008000f00 */
[----:B------:R-:W-:Y:S01]  /*16ec0*/  UMOV UR59, UR7 ;  /* 0x00000007003b7c82 */ /* 0x000fe20008000000 */
[----:B------:R-:W-:Y:S02]  /*16ed0*/  MOV R227, UR38 ;  /* 0x0000002600e37c02 */ /* 0x000fe40008000f00 */
[C---:B------:R-:W-:Y:S02]  /*16ee0*/  R2UR UR7, R9.reuse ;  /* 0x00000000090772ca */ /* 0x040fe400000e0000 */
[C---:B------:R-:W-:Y:S02]  /*16ef0*/  R2UR UR19, R9.reuse ;  /* 0x00000000091372ca */ /* 0x040fe400000e0000 */
[C---:B------:R-:W-:Y:S02]  /*16f00*/  R2UR UR31, R9.reuse ;  /* 0x00000000091f72ca */ /* 0x040fe400000e0000 */
[----:B------:R-:W-:Y:S01]  /*16f10*/  R2UR UR43, R9 ;  /* 0x00000000092b72ca */ /* 0x000fe200000e0000 */
[----:B--2---:R-:W-:Y:S01]  /*16f20*/  IMAD R10, R222, 0xb00, R8 ;  /* 0x00000b00de0a7824 */ /* 0x004fe200078e0208 */
[----:B---3--:R-:W-:-:S02]  /*16f30*/  R2UR UR22, R20 ;  /* 0x00000000141672ca */ /* 0x008fc400000e0000 */
[----:B------:R-:W-:Y:S02]  /*16f40*/  R2UR UR23, R21 ;  /* 0x00000000151772ca */ /* 0x000fe400000e0000 */
[----:B------:R-:W-:-:S09]  /*16f50*/  R2UR UR54, R10 ;  /* 0x000000000a3672ca */ /* 0x000fd200000e0000 */
[----:B------:R-:W-:Y:S02]  /*16f60*/  UMOV UR52, UR22 ;  /* 0x0000001600347c82 */ /* 0x000fe40008000000 */
[----:B------:R-:W-:Y:S02]  /*16f70*/  UMOV UR53, UR23 ;  /* 0x0000001700357c82 */ /* 0x000fe40008000000 */
[----:B------:R-:W-:Y:S01]  /*16f80*/  HGMMA.64x16x16.F32 R168, gdesc[UR52], RZ, !UPT, gsb0 ;  /* 0x0020000034a879f0 */ /* 0x000fe2000c0008ff */
[C---:B------:R-:W-:Y:S01]  /*16f90*/  VIADD R12, R10.reuse, 0x100 ;  /* 0x000001000a0c7836 */ /* 0x040fe20000000000 */
[----:B------:R-:W-:-:S04]  /*16fa0*/  IADD3 R8, R10, 0x80, RZ ;  /* 0x000000800a087810 */ /* 0x000fc80007ffe0ff */
[----:B------:R-:W-:Y:S02]  /*16fb0*/  R2UR UR58, R12 ;  /* 0x000000000c3a72ca */ /* 0x000fe400000e0000 */
[----:B------:R-:W-:Y:S01]  /*16fc0*/  R2UR UR6, R8 ;  /* 0x00000000080672ca */ /* 0x000fe200000e0000 */
[----:B------:R-:W-:Y:S01]  /*16fd0*/  UMOV UR56, UR22 ;  /* 0x0000001600387c82 */ /* 0x000fe20008000000 */
[----:B------:R-:W-:-:S09]  /*16fe0*/  UMOV UR57, UR23 ;  /* 0x0000001700397c82 */ /* 0x000fd20008000000 */
[----:B0-----:R-:W-:Y:S02]  /*16ff0*/  MOV R90, UR58 ;  /* 0x0000003a005a7c02 */ /* 0x001fe40008000f00 */
[----:B------:R-:W-:Y:S01]  /*17000*/  UMOV UR58, UR6 ;  /* 0x00000006003a7c82 */ /* 0x000fe20008000000 */
[----:B------:R-:W-:Y:S02]  /*17010*/  WARPGROUP.DEPBAR.LE gsb0, 0x0 ;  /* 0x00008000000079c5 */ /* 0x000fe40000010000 */
[----:B------:R-:W-:-:S06]  /*17020*/  WARPGROUP.ARRIVE ;  /* 0x00000000000079c5 */ /* 0x000fcc0000000000 */
[----:B------:R-:W-:Y:S01]  /*17030*/  HGMMA.64x16x16.F32 R160, gdesc[UR56], RZ, !UPT, gsb0 ;  /* 0x0020000038a079f0 */ /* 0x000fe2000c0008ff */
[----:B------:R-:W-:Y:S02]  /*17040*/  R2UR UR59, R11 ;  /* 0x000000000b3b72ca */ /* 0x000fe400000e0000 */
[----:B------:R-:W-:Y:S01]  /*17050*/  R2UR UR58, R90 ;  /* 0x000000005a3a72ca */ /* 0x000fe200000e0000 */
[----:B------:R-:W-:Y:S01]  /*17060*/  UMOV UR56, UR22 ;  /* 0x0000001600387c82 */ /* 0x000fe20008000000 */
[----:B------:R-:W-:Y:S01]  /*17070*/  UMOV UR57, UR23 ;  /* 0x0000001700397c82 */ /* 0x000fe20008000000 */
[----:B------:R-:W-:-:S04]  /*17080*/  IADD3 R8, R10, 0x180, RZ ;  /* 0x000001800a087810 */ /* 0x000fc80007ffe0ff */
[----:B------:R-:W-:Y:S01]  /*17090*/  R2UR UR6, R8 ;  /* 0x00000000080672ca */ /* 0x000fe200000e0000 */
[----:B------:R-:W-:-:S05]  /*170a0*/  VIADD R8, R10, 0x300 ;  /* 0x000003000a087836 */ /* 0x000fca0000000000 */
[----:B------:R-:W-:Y:S02]  /*170b0*/  R2UR UR18, R8 ;  /* 0x00000000081272ca */ /* 0x000fe400000e0000 */
[----:B------:R-:W-:Y:S01]  /*170c0*/  IADD3 R8, R10, 0x480, RZ ;  /* 0x000004800a087810 */ /* 0x000fe20007ffe0ff */
[----:B------:R-:W-:Y:S02]  /*170d0*/  WARPGROUP.DEPBAR.LE gsb0, 0x0 ;  /* 0x00008000000079c5 */ /* 0x000fe40000010000 */
[----:B------:R-:W-:-:S06]  /*170e0*/  WARPGROUP.ARRIVE ;  /* 0x00000000000079c5 */ /* 0x000fcc0000000000 */
[----:B------:R-:W-:Y:S01]  /*170f0*/  HGMMA.64x16x16.F32 R152, gdesc[UR56], RZ, !UPT, gsb0 ;  /* 0x00200000389879f0 */ /* 0x000fe2000c0008ff */
[----:B------:R-:W-:Y:S01]  /*17100*/  R2UR UR30, R8 ;  /* 0x00000000081e72ca */ /* 0x000fe200000e0000 */
[C---:B------:R-:W-:Y:S02]  /*17110*/  VIADD R8, R10.reuse, 0x2 ;  /* 0x000000020a087836 */ /* 0x040fe40000000000 */
[----:B------:R-:W-:-:S03]  /*17120*/  VIADD R12, R10, 0x280 ;  /* 0x000002800a0c7836 */ /* 0x000fc60000000000 */
[----:B------:R-:W-:Y:S01]  /*17130*/  R2UR UR42, R8 ;  /* 0x00000000082a72ca */ /* 0x000fe200000e0000 */
[----:B------:R-:W-:Y:S01]  /*17140*/  VIADD R8, R10, 0x182 ;  /* 0x000001820a087836 */ /* 0x000fe20000000000 */
[----:B------:R-:W-:Y:S01]  /*17150*/  R2UR UR14, R12 ;  /* 0x000000000c0e72ca */ /* 0x000fe200000e0000 */
[----:B------:R-:W-:Y:S01]  /*17160*/  VIADD R12, R10, 0x380 ;  /* 0x000003800a0c7836 */ /* 0x000fe20000000000 */
[----:B------:R-:W-:Y:S01]  /*17170*/  R2UR UR55, R9 ;  /* 0x00000000093772ca */ /* 0x000fe200000e0000 */
[----:B------:R-:W-:Y:S01]  /*17180*/  IMAD.MOV.U32 R9, RZ, RZ, 0x40000040 ;  /* 0x40000040ff097424 */ /* 0x000fe200078e00ff */
[----:B------:R-:W-:Y:S01]  /*17190*/  R2UR UR54, R8 ;  /* 0x00000000083672ca */ /* 0x000fe200000e0000 */
[----:B------:R-:W-:Y:S01]  /*171a0*/  VIADD R8, R10, 0x282 ;  /* 0x000002820a087836 */ /* 0x000fe20000000000 */
[----:B------:R-:W-:Y:S01]  /*171b0*/  R2UR UR38, R12 ;  /* 0x000000000c2672ca */ /* 0x000fe200000e0000 */
[----:B------:R-:W-:Y:S01]  /*171c0*/  VIADD R12, R10, 0x500 ;  /* 0x000005000a0c7836 */ /* 0x000fe20000000000 */
[----:B------:R-:W-:-:S02]  /*171d0*/  R2UR UR59, R9 ;  /* 0x00000000093b72ca */ /* 0x000fc400000e0000 */
[----:B------:R-:W-:Y:S02]  /*171e0*/  R2UR UR58, R8 ;  /* 0x00000000083a72ca */ /* 0x000fe400000e0000 */
[----:B------:R-:W-:Y:S02]  /*171f0*/  R2UR UR34, R12 ;  /* 0x000000000c2272ca */ /* 0x000fe400000e0000 */
[----:B------:R-:W-:-:S04]  /*17200*/  IADD3 R12, R10, 0x102, RZ ;  /* 0x000001020a0c7810 */ /* 0x000fc80007ffe0ff */
[----:B------:R-:W-:Y:S01]  /*17210*/  R2UR UR50, R12 ;  /* 0x000000000c3272ca */ /* 0x000fe200000e0000 */
[----:B------:R-:W-:Y:S01]  /*17220*/  VIADD R12, R10, 0x202 ;  /* 0x000002020a0c7836 */ /* 0x000fe20000000000 */
[----:B------:R-:W-:Y:S01]  /*17230*/  MOV R20, UR4 ;  /* 0x0000000400147c02 */ /* 0x000fe20008000f00 */
[----:B------:R-:W-:Y:S01]  /*17240*/  UMOV UR56, UR22 ;  /* 0x0000001600387c82 */ /* 0x000fe20008000000 */
[----:B------:R-:W-:Y:S02]  /*17250*/  MOV R11, UR59 ;  /* 0x0000003b000b7c02 */ /* 0x000fe40008000f00 */
[----:B------:R-:W-:Y:S01]  /*17260*/  R2UR UR4, R12 ;  /* 0x000000000c0472ca */ /* 0x000fe200000e0000 */
[----:B------:R-:W-:Y:S01]  /*17270*/  UMOV UR59, UR7 ;  /* 0x00000007003b7c82 */ /* 0x000fe20008000000 */
[----:B------:R-:W-:Y:S01]  /*17280*/  MOV R12, UR58 ;  /* 0x0000003a000c7c02 */ /* 0x000fe20008000f00 */
[----:B------:R-:W-:Y:S01]  /*17290*/  UMOV UR58, UR6 ;  /* 0x00000006003a7c82 */ /* 0x000fe20008000000 */
[----:B------:R-:W-:Y:S01]  /*172a0*/  UMOV UR57, UR23 ;  /* 0x0000001700397c82 */ /* 0x000fe20008000000 */
[----:B------:R-:W-:-:S02]  /*172b0*/  WARPGROUP.DEPBAR.LE gsb0, 0x0 ;  /* 0x00008000000079c5 */ /* 0x000fc40000010000 */
[----:B-----5:R-:W-:-:S06]  /*172c0*/  WARPGROUP.ARRIVE ;  /* 0x00000000000079c5 */ /* 0x020fcc0000000000 */
[----:B------:R-:W-:Y:S01]  /*172d0*/  HGMMA.64x16x16.F32 R144, gdesc[UR56], RZ, !UPT, gsb0 ;  /* 0x00200000389079f0 */ /* 0x000fe2000c0008ff */
        /* <DEDUP_REMOVED lines=17> */
[----:B------:R-:W-:Y:S02]  /*173f0*/  WARPGROUP.DEPBAR.LE gsb0, 0x0 ;  /* 0x00008000000079c5 */ /* 0x000fe40000010000 */
[----:B------:R-:W-:-:S06]  /*17400*/  WARPGROUP.ARRIVE ;  /* 0x00000000000079c5 */ /* 0x000fcc0000000000 */
[----:B------:R-:W-:Y:S01]  /*17410*/  HGMMA.64x16x16.F32 R120, gdesc[UR16], RZ, !UPT, gsb0 ;  /* 0x00200000107879f0 */ /* 0x000fe2000c0008ff */
[----:B------:R-:W-:Y:S02]  /*17420*/  MOV R228, UR39 ;  /* 0x0000002700e47c02 */ /* 0x000fe40008000f00 */
[----:B------:R-:W-:Y:S02]  /*17430*/  R2UR UR39, R13 ;  /* 0x000000000d2772ca */ /* 0x000fe400000e0000 */
[----:B------:R-:W-:Y:S01]  /*17440*/  MOV R226, UR37 ;  /* 0x0000002500e27c02 */ /* 0x000fe20008000f00 */
[----:B------:R-:W-:Y:S01]  /*17450*/  UMOV UR37, UR23 ;  /* 0x0000001700257c82 */ /* 0x000fe20008000000 */
[----:B------:R-:W-:Y:S01]  /*17460*/  MOV R15, UR36 ;  /* 0x00000024000f7c02 */ /* 0x000fe20008000f00 */
[----:B------:R-:W-:Y:S01]  /*17470*/  UMOV UR36, UR22 ;  /* 0x0000001600247c82 */ /* 0x000fe20008000000 */
[----:B------:R-:W-:Y:S02]  /*17480*/  WARPGROUP.DEPBAR.LE gsb0, 0x0 ;  /* 0x00008000000079c5 */ /* 0x000fe40000010000 */
[----:B------:R-:W-:-:S06]  /*17490*/  WARPGROUP.ARRIVE ;  /* 0x00000000000079c5 */ /* 0x000fcc0000000000 */
[----:B------:R-:W-:Y:S01]  /*174a0*/  HGMMA.64x16x16.F32 R112, gdesc[UR36], RZ, !UPT, gsb0 ;  /* 0x00200000247079f0 */ /* 0x000fe2000c0008ff */
[----:B------:R-:W-:Y:S01]  /*174b0*/  VIADD R88, R10, 0x400 ;  /* 0x000004000a587836 */ /* 0x000fe20000000000 */
[----:B------:R-:W-:-:S04]  /*174c0*/  R2UR UR27, R89 ;  /* 0x00000000591b72ca */ /* 0x000fc800000e0000 */
        /* <DEDUP_REMOVED lines=8> */
[----:B------:R-:W-:Y:S01]  /*17550*/  VIADD R88, R10, 0x82 ;  /* 0x000000820a587836 */ /* 0x000fe20000000000 */
[----:B------:R-:W-:-:S04]  /*17560*/  R2UR UR47, R89 ;  /* 0x00000000592f72ca */ /* 0x000fc800000e0000 */
[----:B------:R-:W-:Y:S01]  /*17570*/  R2UR UR46, R88 ;  /* 0x00000000582e72ca */ /* 0x000fe200000e0000 */
[----:B------:R-:W-:Y:S01]  /*17580*/  VIADD R88, R10, 0x302 ;  /* 0x000003020a587836 */ /* 0x000fe20000000000 */
[----:B------:R-:W-:Y:S02]  /*17590*/  WARPGROUP.DEPBAR.LE gsb0, 0x0 ;  /* 0x00008000000079c5 */ /* 0x000fe40000010000 */
[----:B------:R-:W-:-:S06]  /*175a0*/  WARPGROUP.ARRIVE ;  /* 0x00000000000079c5 */ /* 0x000fcc0000000000 */
[----:B------:R-:W-:Y:S01]  /*175b0*/  HGMMA.64x16x16.F32 R96, gdesc[UR28], RZ, !UPT, gsb0 ;  /* 0x002000001c6079f0 */ /* 0x000fe2000c0008ff */
[----:B------:R-:W-:Y:S02]  /*175c0*/  MOV R89, 0x40000040 ;  /* 0x4000004000597802 */ /* 0x000fe40000000f00 */
[----:B------:R-:W-:Y:S01]  /*175d0*/  R2UR UR6, R88 ;  /* 0x00000000580672ca */ /* 0x000fe200000e0000 */
[----:B------:R-:W-:Y:S01]  /*175e0*/  VIADD R88, R10, 0x402 ;  /* 0x000004020a587836 */ /* 0x000fe20000000000 */
[----:B------:R-:W-:Y:S02]  /*175f0*/  R2UR UR7, R89 ;  /* 0x00000000590772ca */ /* 0x000fe400000e0000 */
[----:B------:R-:W-:Y:S02]  /*17600*/  MOV R89, 0x40000040 ;  /* 0x4000004000597802 */ /* 0x000fe40000000f00 */
[----:B------:R-:W-:Y:S02]  /*17610*/  R2UR UR35, R13 ;  /* 0x000000000d2372ca */ /* 0x000fe400000e0000 */
[----:B------:R-:W-:Y:S01]  /*17620*/  R2UR UR14, R88 ;  /* 0x00000000580e72ca */ /* 0x000fe200000e0000 */
[----:B------:R-:W-:Y:S01]  /*17630*/  VIADD R88, R10, 0x502 ;  /* 0x000005020a587836 */ /* 0x000fe20000000000 */
[----:B------:R-:W-:-:S02]  /*17640*/  R2UR UR15, R89 ;  /* 0x00000000590f72ca */ /* 0x000fc400000e0000 */
[----:B------:R-:W-:Y:S02]  /*17650*/  MOV R89, 0x40000040 ;  /* 0x4000004000597802 */ /* 0x000fe40000000f00 */
[----:B------:R-:W-:Y:S02]  /*17660*/  MOV R225, UR21 ;  /* 0x0000001500e17c02 */ /* 0x000fe40008000f00 */
[----:B------:R-:W-:Y:S02]  /*17670*/  MOV R224, UR20 ;  /* 0x0000001400e07c02 */ /* 0x000fe40008000f00 */
[----:B----4-:R-:W-:Y:S02]  /*17680*/  R2UR UR20, R92 ;  /* 0x000000005c1472ca */ /* 0x010fe400000e0000 */
[----:B------:R-:W-:Y:S02]  /*17690*/  R2UR UR21, R93 ;  /* 0x000000005d1572ca */ /* 0x000fe400000e0000 */
[----:B------:R-:W-:-:S02]  /*176a0*/  R2UR UR38, R88 ;  /* 0x00000000582672ca */ /* 0x000fc400000e0000 */
        /* <DEDUP_REMOVED lines=24> */
[----:B------:R-:W-:Y:S01]  /*17830*/  MOV R13, 0x40000040 ;  /* 0x40000040000d7802 */ /* 0x000fe20000000f00 */
[----:B------:R-:W-:Y:S02]  /*17840*/  WARPGROUP.DEPBAR.LE gsb0, 0x0 ;  /* 0x00008000000079c5 */ /* 0x000fe40000010000 */
[----:B------:R-:W-:-:S06]  /*17850*/  WARPGROUP.ARRIVE ;  /* 0x00000000000079c5 */ /* 0x000fcc0000000000 */
[----:B------:R-:W-:Y:S01]  /*17860*/  HGMMA.64x16x16.F32 R144, gdesc[UR52], R144, gsb0 ;  /* 0x00200000349079f0 */ /* 0x000fe20008000890 */
[----:B------:R-:W-:Y:S02]  /*17870*/  MOV R21, UR5 ;  /* 0x0000000500157c02 */ /* 0x000fe40008000f00 */
[----:B------:R-:W-:Y:S01]  /*17880*/  R2UR UR5, R13 ;  /* 0x000000000d0572ca */ /* 0x000fe200000e0000 */
[----:B------:R-:W-:Y:S01]  /*17890*/  UMOV UR58, UR4 ;  /* 0x00000004003a7c82 */ /* 0x000fe20008000000 */
[----:B------:R-:W-:Y:S01]  /*178a0*/  UMOV UR56, UR20 ;  /* 0x0000001400387c82 */ /* 0x000fe20008000000 */
[----:B------:R-:W-:-:S10]  /*178b0*/  UMOV UR57, UR21 ;  /* 0x0000001500397c82 */ /* 0x000fd40008000000 */
        /* <DEDUP_REMOVED lines=124> */
[----:B------:R-:W-:Y:S01]  /*18080*/  IMAD.MOV.U32 R9, RZ, RZ, 0x40000040 ;  /* 0x40000040ff097424 */ /* 0x000fe200078e00ff */
[----:B------:R-:W-:Y:S02]  /*18090*/  WARPGROUP.DEPBAR.LE gsb0, 0x0 ;  /* 0x00008000000079c5 */ /* 0x000fe40000010000 */
[----:B------:R-:W-:-:S07]  /*180a0*/  WARPGROUP.ARRIVE ;  /* 0x00000000000079c5 */ /* 0x000fce0000000000 */
[----:B------:R-:W-:Y:S01]  /*180b0*/  HGMMA.64x16x16.F32 R104, gdesc[UR56], R104, gsb0 ;  /* 0x00200000386879f0 */ /* 0x000fe20008000868 */
[----:B------:R-:W-:Y:S01]  /*180c0*/  VIADD R8, R10, 0x484 ;  /* 0x000004840a087836 */ /* 0x000fe20000000000 */
[----:B------:R-:W-:Y:S01]  /*180d0*/  R2UR UR7, R9 ;  /* 0x00000000090772ca */ /* 0x000fe200000e0000 */
[----:B------:R-:W-:-:S03]  /*180e0*/  IMAD.MOV.U32 R9, RZ, RZ, 0x40000040 ;  /* 0x40000040ff097424 */ /* 0x000fc600078e00ff */
[----:B------:R-:W-:Y:S02]  /*180f0*/  R2UR UR6, R8 ;  /* 0x00000000080672ca */ /* 0x000fe400000e0000 */
[----:B------:R-:W-:Y:S02]  /*18100*/  IADD3 R8, R10, 0x504, RZ ;  /* 0x000005040a087810 */ /* 0x000fe40007ffe0ff */
[----:B------:R-:W-:Y:S02]  /*18110*/  R2UR UR11, R9 ;  /* 0x00000000090b72ca */ /* 0x000fe400000e0000 */
[----:B------:R-:W-:Y:S01]  /*18120*/  R2UR UR10, R8 ;  /* 0x00000000080a72ca */ /* 0x000fe200000e0000 */
[----:B------:R-:W-:Y:S01]  /*18130*/  UMOV UR8, UR4 ;  /* 0x0000000400087c82 */ /* 0x000fe20008000000 */
[----:B------:R-:W-:-:S09]  /*18140*/  UMOV UR9, UR5 ;  /* 0x0000000500097c82 */ /* 0x000fd20008000000 */
[----:B------:R-:W-:Y:S01]  /*18150*/  MOV R9, UR11 ;  /* 0x0000000b00097c02 */ /* 0x000fe20008000f00 */
[----:B------:R-:W-:Y:S01]  /*18160*/  UMOV UR11, UR7 ;  /* 0x00000007000b7c82 */ /* 0x000fe20008000000 */
[----:B------:R-:W-:Y:S01]  /*18170*/  MOV R8, UR10 ;  /* 0x0000000a00087c02 */ /* 0x000fe20008000f00 */
        /* <DEDUP_REMOVED lines=107> */
[----:B------:R-:W-:Y:S01]  /*18830*/  IMAD.MOV.U32 R9, RZ, RZ, 0x40000040 ;  /* 0x40000040ff097424 */ /* 0x000fe200078e00ff */
[----:B------:R-:W-:-:S04]  /*18840*/  IADD3 R8, R10, 0x680, RZ ;  /* 0x000006800a087810 */ /* 0x000fc80007ffe0ff */
[----:B------:R-:W-:Y:S01]  /*18850*/  R2UR UR11, R9 ;  /* 0x00000000090b72ca */ /* 0x000fe200000e0000 */
[----:B------:R-:W-:Y:S02]  /*18860*/  WARPGROUP.DEPBAR.LE gsb0, 0x0 ;  /* 0x00008000000079c5 */ /* 0x000fe40000010000 */
[----:B------:R-:W-:-:S06]  /*18870*/  WARPGROUP.ARRIVE ;  /* 0x00000000000079c5 */ /* 0x000fcc0000000000 */
[----:B------:R-:W-:Y:S01]  /*18880*/  HGMMA.64x16x16.F32 R88, gdesc[UR20], R88, gsb0 ;  /* 0x00200000145879f0 */ /* 0x000fe20008000858 */
[----:B------:R-:W-:Y:S01]  /*18890*/  IMAD.MOV.U32 R9, RZ, RZ, 0x40000040 ;  /* 0x40000040ff097424 */ /* 0x000fe200078e00ff */
[----:B------:R-:W-:Y:S01]  /*188a0*/  R2UR UR10, R8 ;  /* 0x00000000080a72ca */ /* 0x000fe200000e0000 */
[----:B------:R-:W-:-:S03]  /*188b0*/  VIADD R8, R10, 0x700 ;  /* 0x000007000a087836 */ /* 0x000fc60000000000 */
[----:B------:R-:W-:Y:S01]  /*188c0*/  R2UR UR15, R9 ;  /* 0x00000000090f72ca */ /* 0x000fe200000e0000 */
[----:B------:R-:W-:Y:S01]  /*188d0*/  IMAD.MOV.U32 R9, RZ, RZ, 0x40000040 ;  /* 0x40000040ff097424 */ /* 0x000fe200078e00ff */
[----:B------:R-:W-:Y:S01]  /*188e0*/  IADD3 R12, R10, 0x580, RZ ;  /* 0x000005800a0c7810 */ /* 0x000fe20007ffe0ff */
[----:B------:R-:W-:Y:S01]  /*188f0*/  IMAD.MOV.U32 R13, RZ, RZ, 0x40000040 ;  /* 0x40000040ff0d7424 */ /* 0x000fe200078e00ff */
[----:B------:R-:W-:Y:S02]  /*18900*/  R2UR UR14, R8 ;  /* 0x00000000080e72ca */ /* 0x000fe400000e0000 */
[----:B------:R-:W-:Y:S01]  /*18910*/  R2UR UR19, R9 ;  /* 0x00000000091372ca */ /* 0x000fe200000e0000 */
[----:B------:R-:W-:Y:S01]  /*18920*/  IMAD.MOV.U32 R9, RZ, RZ, 0x40000040 ;  /* 0x40000040ff097424 */ /* 0x000fe200078e00ff */
[----:B------:R-:W-:Y:S02]  /*18930*/  IADD3 R8, R10, 0x780, RZ ;  /* 0x000007800a087810 */ /* 0x000fe40007ffe0ff */
[----:B------:R-:W-:-:S02]  /*18940*/  R2UR UR4, R232 ;  /* 0x00000000e80472ca */ /* 0x000fc400000e0000 */
[----:B------:R-:W-:Y:S02]  /*18950*/  R2UR UR5, R233 ;  /* 0x00000000e90572ca */ /* 0x000fe400000e0000 */
[----:B------:R-:W-:Y:S02]  /*18960*/  R2UR UR58, R12 ;  /* 0x000000000c3a72ca */ /* 0x000fe400000e0000 */
[----:B------:R-:W-:Y:S02]  /*18970*/  R2UR UR59, R13 ;  /* 0x000000000d3b72ca */ /* 0x000fe400000e0000 */
[----:B------:R-:W-:Y:S01]  /*18980*/  R2UR UR18, R8 ;  /* 0x00000000081272ca */ /* 0x000fe200000e0000 */
[----:B------:R-:W-:Y:S01]  /*18990*/  VIADD R8, R10, 0x800 ;  /* 0x000008000a087836 */ /* 0x000fe20000000000 */
[----:B------:R-:W-:Y:S01]  /*189a0*/  R2UR UR39, R9 ;  /* 0x00000000092772ca */ /* 0x000fe200000e0000 */
[----:B------:R-:W-:-:S03]  /*189b0*/  IMAD.MOV.U32 R9, RZ, RZ, 0x40000040 ;  /* 0x40000040ff097424 */ /* 0x000fc600078e00ff */
[----:B------:R-:W-:Y:S02]  /*189c0*/  R2UR UR38, R8 ;  /* 0x00000000082672ca */ /* 0x000fe400000e0000 */
[----:B------:R-:W-:Y:S02]  /*189d0*/  IADD3 R8, R10, 0x880, RZ ;  /* 0x000008800a087810 */ /* 0x000fe40007ffe0ff */
[----:B------:R-:W-:Y:S01]  /*189e0*/  R2UR UR27, R9 ;  /* 0x00000000091b72ca */ /* 0x000fe200000e0000 */
[----:B------:R-:W-:Y:S01]  /*189f0*/  IMAD.MOV.U32 R9, RZ, RZ, 0x40000040 ;  /* 0x40000040ff097424 */ /* 0x000fe200078e00ff */
[----:B------:R-:W-:Y:S01]  /*18a00*/  UMOV UR56, UR4 ;  /* 0x0000000400387c82 */ /* 0x000fe20008000000 */
[----:B------:R-:W-:Y:S01]  /*18a10*/  UMOV UR57, UR5 ;  /* 0x0000000500397c82 */ /* 0x000fe20008000000 */
[----:B------:R-:W-:Y:S01]  /*18a20*/  R2UR UR26, R8 ;  /* 0x00000000081a72ca */ /* 0x000fe200000e0000 */
[----:B------:R-:W-:Y:S01]  /*18a30*/  VIADD R8, R10, 0x900 ;  /* 0x000009000a087836 */ /* 0x000fe20000000000 */
[----:B------:R-:W-:Y:S01]  /*18a40*/  R2UR UR31, R9 ;  /* 0x00000000091f72ca */ /* 0x000fe200000e0000 */
[----:B------:R-:W-:Y:S01]  /*18a50*/  IMAD.MOV.U32 R9, RZ, RZ, 0x40000040 ;  /* 0x40000040ff097424 */ /* 0x000fe200078e00ff */
[----:B------:R-:W-:-:S02]  /*18a60*/  WARPGROUP.DEPBAR.LE gsb0, 0x0 ;  /* 0x00008000000079c5 */ /* 0x000fc40000010000 */
[----:B------:R-:W-:Y:S01]  /*18a70*/  WARPGROUP.ARRIVE ;  /* 0x00000000000079c5 */ /* 0x000fe20000000000 */
[----:B------:R-:W-:-:S05]  /*18a80*/  R2UR UR30, R8 ;  /* 0x00000000081e72ca */ /* 0x000fca00000e0000 */
[----:B------:R-:W-:Y:S01]  /*18a90*/  HGMMA.64x16x16.F32 R168, gdesc[UR56], R168, gsb0 ;  /* 0x0020000038a879f0 */ /* 0x000fe200080008a8 */
[----:B------:R-:W-:Y:S02]  /*18aa0*/  IADD3 R8, R10, 0x980, RZ ;  /* 0x000009800a087810 */ /* 0x000fe40007ffe0ff */
[----:B------:R-:W-:Y:S01]  /*18ab0*/  R2UR UR35, R9 ;  /* 0x00000000092372ca */ /* 0x000fe200000e0000 */
[----:B------:R-:W-:Y:S01]  /*18ac0*/  IMAD.MOV.U32 R9, RZ, RZ, 0x40000040 ;  /* 0x40000040ff097424 */ /* 0x000fe200078e00ff */
[----:B------:R-:W-:Y:S01]  /*18ad0*/  R2UR UR34, R8 ;  /* 0x00000000082272ca */ /* 0x000fe200000e0000 */
[----:B------:R-:W-:-:S03]  /*18ae0*/  VIADD R8, R10, 0xa00 ;  /* 0x00000a000a087836 */ /* 0x000fc60000000000 */
[----:B------:R-:W-:Y:S01]  /*18af0*/  R2UR UR43, R9 ;  /* 0x00000000092b72ca */ /* 0x000fe200000e0000 */
[----:B------:R-:W-:Y:S01]  /*18b00*/  IMAD.MOV.U32 R9, RZ, RZ, 0x40000040 ;  /* 0x40000040ff097424 */ /* 0x000fe200078e00ff */
[----:B------:R-:W-:Y:S02]  /*18b10*/  R2UR UR42, R8 ;  /* 0x00000000082a72ca */ /* 0x000fe400000e0000 */
        /* <DEDUP_REMOVED lines=15> */
[----:B------:R-:W-:Y:S01]  /*18c10*/  R2UR UR20, R8 ;  /* 0x00000000081472ca */ /* 0x000fe200000e0000 */
[C---:B------:R-:W-:Y:S01]  /*18c20*/  VIADD R12, R10.reuse, 0x600 ;  /* 0x000006000a0c7836 */ /* 0x040fe20000000000 */
[----:B------:R-:W-:Y:S01]  /*18c30*/  IADD3 R8, R10, 0x702, RZ ;  /* 0x000007020a087810 */ /* 0x000fe20007ffe0ff */
[----:B------:R-:W-:Y:S01]  /*18c40*/  IMAD.MOV.U32 R13, RZ, RZ, 0x40000040 ;  /* 0x40000040ff0d7424 */ /* 0x000fe200078e00ff */
[----:B------:R-:W-:Y:S02]  /*18c50*/  R2UR UR59, R9 ;  /* 0x00000000093b72ca */ /* 0x000fe400000e0000 */
[----:B------:R-:W-:Y:S02]  /*18c60*/  R2UR UR58, R8 ;  /* 0x00000000083a72ca */ /* 0x000fe400000e0000 */
[----:B------:R-:W-:-:S02]  /*18c70*/  R2UR UR6, R12 ;  /* 0x000000000c0672ca */ /* 0x000fc400000e0000 */
[----:B------:R-:W-:Y:S01]  /*18c80*/  R2UR UR7, R13 ;  /* 0x000000000d0772ca */ /* 0x000fe200000e0000 */
[----:B------:R-:W-:Y:S01]  /*18c90*/  UMOV UR56, UR4 ;  /* 0x0000000400387c82 */ /* 0x000fe20008000000 */
[----:B------:R-:W-:Y:S01]  /*18ca0*/  UMOV UR57, UR5 ;  /* 0x0000000500397c82 */ /* 0x000fe20008000000 */
[----:B------:R-:W-:Y:S02]  /*18cb0*/  WARPGROUP.DEPBAR.LE gsb0, 0x0 ;  /* 0x00008000000079c5 */ /* 0x000fe40000010000 */
[----:B------:R-:W-:Y:S02]  /*18cc0*/  WARPGROUP.ARRIVE ;  /* 0x00000000000079c5 */ /* 0x000fe40000000000 */
[----:B------:R-:W-:Y:S02]  /*18cd0*/  MOV R8, UR59 ;  /* 0x0000003b00087c02 */ /* 0x000fe40008000f00 */
[----:B------:R-:W-:Y:S02]  /*18ce0*/  MOV R9, UR58 ;  /* 0x0000003a00097c02 */ /* 0x000fe40008000f00 */
[----:B------:R-:W-:-:S02]  /*18cf0*/  UMOV UR58, UR6 ;  /* 0x00000006003a7c82 */ /* 0x000fc40008000000 */
[----:B------:R-:W-:Y:S02]  /*18d00*/  UMOV UR59, UR7 ;  /* 0x00000007003b7c82 */ /* 0x000fe40008000000 */
        /* <DEDUP_REMOVED lines=239> */
[----:B------:R-:W-:Y:S01]  /*19c00*/  R2UR UR23, R9 ;  /* 0x00000000091772ca */ /* 0x000fe200000e0000 */
[----:B------:R-:W-:-:S02]  /*19c10*/  WARPGROUP.DEPBAR.LE gsb0, 0x0 ;  /* 0x00008000000079c5 */ /* 0x000fc40000010000 */
        /* <DEDUP_REMOVED lines=93> */
[----:B------:R-:W-:Y:S02]  /*1a1f0*/  R2UR UR38, R227 ;  /* 0x00000000e32672ca */ /* 0x000fe400000e0000 */
[----:B------:R-:W-:Y:S02]  /*1a200*/  R2UR UR37, R226 ;  /* 0x00000000e22572ca */ /* 0x000fe400000e0000 */
[----:B------:R-:W-:Y:S01]  /*1a210*/  R2UR UR36, R15 ;  /* 0x000000000f2472ca */ /* 0x000fe200000e0000 */
[----:B------:R-:W-:Y:S02]  /*1a220*/  WARPGROUP.DEPBAR.LE gsb0, 0x0 ;  /* 0x00008000000079c5 */ /* 0x000fe40000010000 */
[----:B------:R-:W-:-:S12]  /*1a230*/  @P2 BRA `(.L_x_7477) ;  /* 0x0000000000282947 */ /* 0x000fd80003800000 */
[----:B------:R-:W-:Y:S05]  /*1a240*/  @!P0 BRA `(.L_x_7478) ;  /* 0x0000000000048947 */ /* 0x000fea0003800000 */
[----:B------:R-:W-:Y:S01]  /*1a250*/  BPT.TRAP 0x1 ;  /* 0x000000040000795c */ /* 0x000fe20000300000 */
.L_x_7478:
[----:B------:R-:W-:Y:S02]  /*1a260*/  SHF.L.U32 R6, R6, 0x1f, RZ ;  /* 0x0000001f06067819 */ /* 0x000fe400000006ff */
[----:B------:R-:W-:-:S04]  /*1a270*/  LEA R8, R7, R2, 0x3 ;  /* 0x0000000207087211 */ /* 0x000fc800078e18ff */
[----:B------:R0:W1:Y:S01]  /*1a280*/  SYNCS.PHASECHK.TRANS64.TRYWAIT P2, [R8+URZ+0x34850], R6 ;  /* 0x03485006080075a7 */ /* 0x000062000804017f */
[----:B------:R-:W-:Y:S05]  /*1a290*/  @!P0 BRA `(.L_x_7479) ;  /* 0x0000000000048947 */ /* 0x000fea0003800000 */
[----:B------:R-:W-:Y:S01]  /*1a2a0*/  BPT.TRAP 0x1 ;  /* 0x000000040000795c */ /* 0x000fe20000300000 */
.L_x_7479:
[----:B-1----:R-:W-:Y:S05]  /*1a2b0*/  @P2 BRA `(.L_x_7477) ;  /* 0x0000000000082947 */ /* 0x002fea0003800000 */
[----:B------:R-:W1:Y:S02]  /*1a2c0*/  SYNCS.PHASECHK.TRANS64.TRYWAIT P2, [R8+URZ+0x34850], R6 ;  /* 0x03485006080075a7 */ /* 0x000e64000804017f */
[----:B-1----:R-:W-:Y:S05]  /*1a2d0*/  @!P2 BRA `(.L_x_7480) ;  /* 0x000000d80010a947 */ /* 0x002fea0003800000 */
.L_x_7477:
[----:B01----:R-:W-:Y:S01]  /*1a2e0*/  VIADD R6, R2, 0x400 ;  /* 0x0000040002067836 */ /* 0x003fe20000000000 */
[----:B------:R-:W-:Y:S05]  /*1a2f0*/  WARPSYNC.ALL ;  /* 0x0000000000007948 */ /* 0x000fea0003800000 */
[----:B------:R-:W-:Y:S01]  /*1a300*/  SHF.R.U32.HI R6, RZ, 0x4, R6 ;  /* 0x00000004ff067819 */ /* 0x000fe20000011606 */
[----:B------:R-:W-:Y:S01]  /*1a310*/  IMAD.MOV.U32 R9, RZ, RZ, 0x40000040 ;  /* 0x40000040ff097424 */ /* 0x000fe200078e00ff */
[----:B------:R-:W-:Y:S01]  /*1a320*/  WARPGROUP.ARRIVE ;  /* 0x00000000000079c5 */ /* 0x000fe20000000000 */
[----:B------:R-:W-:Y:S01]  /*1a330*/  MOV R11, 0x40000040 ;  /* 0x40000040000b7802 */ /* 0x000fe20000000f00 */
[----:B------:R-:W-:Y:S01]  /*1a340*/  ULDC UR9, c[0x0][0x9d8] ;  /* 0x0002760000097ab9 */ /* 0x000fe20000000800 */
[----:B------:R-:W-:Y:S01]  /*1a350*/  LOP3.LUT R6, R6, 0x3fff, RZ, 0xc0, !PT ;  /* 0x00003fff06067812 */ /* 0x000fe200078ec0ff */
[----:B------:R-:W-:Y:S01]  /*1a360*/  FMUL.FTZ R12, R172, UR9 ;  /* 0x00000009ac0c7c20 */ /* 0x000fe20008410000 */
[----:B------:R-:W-:Y:S01]  /*1a370*/  R2UR UR7, R9 ;  /* 0x00000000090772ca */ /* 0x000fe200000e0000 */
[----:B------:R-:W-:Y:S01]  /*1a380*/  FMUL.FTZ R9, R169, UR9 ;  /* 0x00000009a9097c20 */ /* 0x000fe20008410000 */
[----:B------:R-:W-:Y:S01]  /*1a390*/  LOP3.LUT R6, R6, 0x5800000, RZ, 0xfc, !PT ;  /* 0x0580000006067812 */ /* 0x000fe200078efcff */
[----:B------:R-:W-:Y:S01]  /*1a3a0*/  FMUL.FTZ R13, R173, UR9 ;  /* 0x00000009ad0d7c20 */ /* 0x000fe20008410000 */
[----:B------:R-:W-:Y:S01]  /*1a3b0*/  FMUL.FTZ R21, R160, UR9 ;  /* 0x00000009a0157c20 */ /* 0x000fe20008410000 */
[----:B------:R-:W-:Y:S01]  /*1a3c0*/  MUFU.TANH R12, R12 ;  /* 0x0000000c000c7308 */ /* 0x000fe20000002400 */
[----:B------:R-:W-:Y:S01]  /*1a3d0*/  FMUL.FTZ R160, R161, UR9 ;  /* 0x00000009a1a07c20 */ /* 0x000fe20008410000 */
[----:B------:R-:W-:-:S02]  /*1a3e0*/  IMAD R8, R7, 0xb00, R6 ;  /* 0x00000b0007087824 */ /* 0x000fc400078e0206 */
[----:B------:R-:W-:Y:S01]  /*1a3f0*/  FMUL.FTZ R6, R168, UR9 ;  /* 0x00000009a8067c20 */ /* 0x000fe20008410000 */
[----:B------:R-:W-:Y:S01]  /*1a400*/  FMUL.FTZ R161, R162, UR9 ;  /* 0x00000009a2a17c20 */ /* 0x000fe20008410000 */
        /* <DEDUP_REMOVED lines=15> */
[----:B------:R-:W-:Y:S01]  /*1a500*/  HGMMA.64x128x16.F32 R24, R176, gdesc[UR4].tnspB, R24, gsb0 ;  /* 0x41e00004b0187df0 */ /* 0x000fe20008000818 */
[----:B------:R-:W-:Y:S01]  /*1a510*/  R2UR UR6, R10 ;  /* 0x000000000a0672ca */ /* 0x000fe200000e0000 */
[----:B------:R-:W-:Y:S01]  /*1a520*/  VIADD R10, R8, 0x100 ;  /* 0x00000100080a7836 */ /* 0x000fe20000000000 */
[----:B------:R-:W-:Y:S01]  /*1a530*/  R2UR UR7, R11 ;  /* 0x000000000b0772ca */ /* 0x000fe200000e0000 */
[----:B------:R-:W-:Y:S01]  /*1a540*/  IMAD.MOV.U32 R11, RZ, RZ, 0x40000040 ;  /* 0x40000040ff0b7424 */ /* 0x000fe200078e00ff */
        /* <DEDUP_REMOVED lines=43> */
[----:B------:R-:W-:Y:S01]  /*1a800*/  ULDC UR8, c[0x0][0x988] ;  /* 0x0002620000087ab9 */ /* 0x000fe20000000800 */
        /* <DEDUP_REMOVED lines=51> */
[----:B------:R-:W-:Y:S01]  /*1ab40*/  @!P1 IMAD R7, R7, 0x8, R2 ;  /* 0x0000000807079824 */ /* 0x000fe200078e0202 */
[----:B------:R-:W3:Y:S01]  /*1ab50*/  MUFU.TANH R149, R149 ;  /* 0x0000009500957308 */ /* 0x000ee20000002400 */
[----:B--2---:R-:W-:-:S02]  /*1ab60*/  FMNMX.FTZ R167, R145, R167, !PT ;  /* 0x000000a791a77209 */ /* 0x004fc40007810000 */
[----:B------:R-:W-:Y:S01]  /*1ab70*/  @!P1 VIADD R7, R7, 0x34860 ;  /* 0x0003486007079836 */ /* 0x000fe20000000000 */
[C---:B------:R-:W-:Y:S02]  /*1ab80*/  ISETP.GT.AND P2, PT, R3.reuse, RZ, PT ;  /* 0x000000ff0300720c */ /* 0x040fe40003f44270 */
[----:B------:R-:W-:Y:S02]  /*1ab90*/  IADD3 R3, R3, -0x1, RZ ;  /* 0xffffffff03037810 */ /* 0x000fe40007ffe0ff */
[----:B------:R-:W2:Y:S01]  /*1aba0*/  MUFU.TANH R136, R136 ;  /* 0x0000008800887308 */ /* 0x000ea20000002400 */
[----:B0-----:R-:W-:-:S07]  /*1abb0*/  FMNMX.FTZ R167, R148, R167, !PT ;  /* 0x000000a794a77209 */ /* 0x001fce0007810000 */
[----:B------:R-:W0:Y:S01]  /*1abc0*/  MUFU.TANH R137, R137 ;  /* 0x0000008900897308 */ /* 0x000e220000002400 */
[----:B---3--:R-:W-:-:S07]  /*1abd0*/  FMNMX.FTZ R167, R149, R167, !PT ;  /* 0x000000a795a77209 */ /* 0x008fce0007810000 */
[----:B------:R-:W3:Y:S01]  /*1abe0*/  MUFU.TANH R140, R140 ;  /* 0x0000008c008c7308 */ /* 0x000ee20000002400 */
[----:B--2---:R-:W-:Y:S02]  /*1abf0*/  FMNMX.FTZ R167, R136, R167, !PT ;  /* 0x000000a788a77209 */ /* 0x004fe40007810000 */
[----:B-1----:R-:W-:-:S05]  /*1ac00*/  SHF.R.U32.HI R224, RZ, 0x7, R224 ;  /* 0x00000007ffe07819 */ /* 0x002fca00000116e0 */
[----:B------:R-:W1:Y:S01]  /*1ac10*/  MUFU.TANH R141, R141 ;  /* 0x0000008d008d7308 */ /* 0x000e620000002400 */
[----:B0-----:R-:W-:-:S07]  /*1ac20*/  FMNMX.FTZ R167, R137, R167, !PT ;  /* 0x000000a789a77209 */ /* 0x001fce0007810000 */
[----:B------:R-:W0:Y:S01]  /*1ac30*/  MUFU.TANH R128, R128 ;  /* 0x0000008000807308 */ /* 0x000e220000002400 */
[----:B------:R-:W-:Y:S02]  /*1ac40*/  WARPGROUP.DEPBAR.LE gsb0, 0x0 ;  /* 0x00008000000079c5 */ /* 0x000fe40000010000 */
[----:B------:R-:W-:Y:S01]  /*1ac50*/  WARPGROUP.ARRIVE ;  /* 0x00000000000079c5 */ /* 0x000fe20000000000 */
[----:B---3--:R-:W-:-:S04]  /*1ac60*/  FMNMX.FTZ R167, R140, R167, !PT ;  /* 0x000000a78ca77209 */ /* 0x008fc80007810000 */
[----:B------:R-:W2:Y:S01]  /*1ac70*/  MUFU.TANH R129, R129 ;  /* 0x0000008100817308 */ /* 0x000ea20000002400 */
[----:B------:R-:W-:Y:S01]  /*1ac80*/  HGMMA.64x128x16.F32 R24, R180, gdesc[UR4].tnspB, R24, gsb0 ;  /* 0x41e00004b4187df0 */ /* 0x000fe20008000818 */
[----:B------:R-:W-:Y:S01]  /*1ac90*/  R2UR UR6, R10 ;  /* 0x000000000a0672ca */ /* 0x000fe200000e0000 */
[----:B------:R-:W-:Y:S01]  /*1aca0*/  VIADD R10, R8, 0x180 ;  /* 0x00000180080a7836 */ /* 0x000fe20000000000 */
[----:B------:R-:W-:Y:S02]  /*1acb0*/  R2UR UR7, R11 ;  /* 0x000000000b0772ca */ /* 0x000fe400000e0000 */
[----:B------:R-:W-:Y:S02]  /*1acc0*/  MOV R11, 0x40000040 ;  /* 0x40000040000b7802 */ /* 0x000fe40000000f00 */
[----:B------:R-:W3:Y:S01]  /*1acd0*/  MUFU.TANH R132, R132 ;  /* 0x0000008400847308 */ /* 0x000ee20000002400 */
[----:B-1----:R-:W-:-:S04]  /*1ace0*/  FMNMX.FTZ R167, R141, R167, !PT ;  /* 0x000000a78da77209 */ /* 0x002fc80007810000 */
[----:B0-----:R-:W-:-:S03]  /*1acf0*/  FMNMX.FTZ R167, R128, R167, !PT ;  /* 0x000000a780a77209 */ /* 0x001fc60007810000 */
[----:B------:R-:W0:Y:S01]  /*1ad00*/  MUFU.TANH R133, R133 ;  /* 0x0000008500857308 */ /* 0x000e220000002400 */
[----:B--2---:R-:W-:-:S07]  /*1ad10*/  FMNMX.FTZ R167, R129, R167, !PT ;  /* 0x000000a781a77209 */ /* 0x004fce0007810000 */
[----:B------:R-:W1:Y:S01]  /*1ad20*/  MUFU.TANH R120, R120 ;  /* 0x0000007800787308 */ /* 0x000e620000002400 */
[----:B---3--:R-:W-:-:S07]  /*1ad30*/  FMNMX.FTZ R167, R132, R167, !PT ;  /* 0x000000a784a77209 */ /* 0x008fce0007810000 */
        /* <DEDUP_REMOVED lines=20> */
[----:B------:R-:W0:Y:S08]  /*1ae80*/  MUFU.TANH R109, R109 ;  /* 0x0000006d006d7308 */ /* 0x000e300000002400 */
[----:B------:R-:W3:Y:S08]  /*1ae90*/  MUFU.TANH R96, R96 ;  /* 0x0000006000607308 */ /* 0x000ef00000002400 */
[----:B------:R-:W4:Y:S08]  /*1aea0*/  MUFU.TANH R97, R97 ;  /* 0x0000006100617308 */ /* 0x000f300000002400 */
[----:B------:R1:W-:Y:S01]  /*1aeb0*/  MUFU.TANH R167, R88 ;  /* 0x0000005800a77308 */ /* 0x0003e20000002400 */
[----:B------:R-:W-:-:S02]  /*1aec0*/  WARPGROUP.DEPBAR.LE gsb0, 0x0 ;  /* 0x00008000000079c5 */ /* 0x000fc40000010000 */
[----:B------:R-:W-:Y:S01]  /*1aed0*/  WARPGROUP.ARRIVE ;  /* 0x00000000000079c5 */ /* 0x000fe20000000000 */
[----:B-1----:R-:W-:-:S04]  /*1aee0*/  FMNMX.FTZ R88, R105, R168, !PT ;  /* 0x000000a869587209 */ /* 0x002fc80007810000 */
[----:B------:R-:W1:Y:S01]  /*1aef0*/  MUFU.TANH R100, R100 ;  /* 0x0000006400647308 */ /* 0x000e620000002400 */
[----:B--2---:R-:W-:Y:S01]  /*1af00*/  FMNMX.FTZ R88, R108, R88, !PT ;  /* 0x000000586c587209 */ /* 0x004fe20007810000 */
[----:B------:R-:W-:Y:S01]  /*1af10*/  HGMMA.64x128x16.F32 R24, R184, gdesc[UR4].tnspB, R24, gsb0 ;  /* 0x41e00004b8187df0 */ /* 0x000fe20008000818 */
[----:B------:R-:W-:Y:S01]  /*1af20*/  R2UR UR6, R10 ;  /* 0x000000000a0672ca */ /* 0x000fe200000e0000 */
[----:B------:R-:W-:Y:S01]  /*1af30*/  VIADD R10, R8, 0x200 ;  /* 0x00000200080a7836 */ /* 0x000fe20000000000 */
[----:B------:R-:W-:Y:S01]  /*1af40*/  R2UR UR7, R11 ;  /* 0x000000000b0772ca */ /* 0x000fe200000e0000 */
[----:B------:R-:W-:Y:S02]  /*1af50*/  IMAD.MOV.U32 R11, RZ, RZ, 0x40000040 ;  /* 0x40000040ff0b7424 */ /* 0x000fe400078e00ff */
[----:B------:R-:W2:Y:S01]  /*1af60*/  MUFU.TANH R101, R101 ;  /* 0x0000006500657308 */ /* 0x000ea20000002400 */
[----:B0-----:R-:W-:-:S04]  /*1af70*/  FMNMX.FTZ R88, R109, R88, !PT ;  /* 0x000000586d587209 */ /* 0x001fc80007810000 */
[----:B---3--:R-:W-:-:S03]  /*1af80*/  FMNMX.FTZ R88, R96, R88, !PT ;  /* 0x0000005860587209 */ /* 0x008fc60007810000 */
[----:B------:R2:W0:Y:S01]  /*1af90*/  MUFU.TANH R168, R89 ;  /* 0x0000005900a87308 */ /* 0x0004220000002400 */
[----:B----4-:R-:W-:-:S04]  /*1afa0*/  FMNMX.FTZ R88, R97, R88, !PT ;  /* 0x0000005861587209 */ /* 0x010fc80007810000 */
[----:B-1----:R-:W-:-:S03]  /*1afb0*/  FMNMX.FTZ R88, R100, R88, !PT ;  /* 0x0000005864587209 */ /* 0x002fc60007810000 */
[----:B------:R-:W1:Y:S01]  /*1afc0*/  MUFU.TANH R92, R92 ;  /* 0x0000005c005c7308 */ /* 0x000e620000002400 */
[----:B--2---:R-:W-:Y:S01]  /*1afd0*/  FMNMX.FTZ R89, R101, R88, !PT ;  /* 0x0000005865597209 */ /* 0x004fe20007810000 */
[----:B------:R-:W-:-:S03]  /*1afe0*/  VIADD R88, R8, 0x280 ;  /* 0x0000028008587836 */ /* 0x000fc60000000000 */
[----:B------:R-:W-:-:S03]  /*1aff0*/  FMNMX.FTZ R89, R167, R89, !PT ;  /* 0x00000059a7597209 */ /* 0x000fc60007810000 */
[----:B------:R-:W2:Y:S01]  /*1b000*/  MUFU.TANH R93, R93 ;  /* 0x0000005d005d7308 */ /* 0x000ea20000002400 */
[----:B0-----:R-:W-:Y:S02]  /*1b010*/  FMNMX.FTZ R169, R168, R89, !PT ;  /* 0x00000059a8a97209 */ /* 0x001fe40007810000 */
[----:B------:R-:W-:-:S05]  /*1b020*/  MOV R89, 0x40000040 ;  /* 0x4000004000597802 */ /* 0x000fca0000000f00 */
        /* <DEDUP_REMOVED lines=17> */
[----:B------:R-:W-:Y:S01]  /*1b140*/  HGMMA.64x128x16.F32 R24, R188, gdesc[UR4].tnspB, R24, gsb0 ;  /* 0x41e00004bc187df0 */ /* 0x000fe20008000818 */
[----:B------:R-:W-:Y:S01]  /*1b150*/  R2UR UR6, R10 ;  /* 0x000000000a0672ca */ /* 0x000fe200000e0000 */
[----:B------:R-:W-:Y:S01]  /*1b160*/  FMUL.FTZ R10, R170, UR9 ;  /* 0x00000009aa0a7c20 */ /* 0x000fe20008410000 */
[----:B------:R-:W-:Y:S01]  /*1b170*/  R2UR UR7, R11 ;  /* 0x000000000b0772ca */ /* 0x000fe200000e0000 */
[----:B------:R-:W-:-:S03]  /*1b180*/  FMUL.FTZ R11, R171, UR9 ;  /* 0x00000009ab0b7c20 */ /* 0x000fc60008410000 */
[----:B------:R-:W-:Y:S08]  /*1b190*/  MUFU.TANH R139, R139 ;  /* 0x0000008b008b7308 */ /* 0x000ff00000002400 */
[----:B------:R-:W0:Y:S08]  /*1b1a0*/  MUFU.TANH R10, R10 ;  /* 0x0000000a000a7308 */ /* 0x000e300000002400 */
[----:B------:R-:W3:Y:S08]  /*1b1b0*/  MUFU.TANH R11, R11 ;  /* 0x0000000b000b7308 */ /* 0x000ef00000002400 */
        /* <DEDUP_REMOVED lines=13> */
[----:B------:R-:W5:Y:S01]  /*1b290*/  MUFU.TANH R119, R119 ;  /* 0x0000007700777308 */ /* 0x000f620000002400 */
[----:B------:R-:W-:-:S02]  /*1b2a0*/  WARPGROUP.DEPBAR.LE gsb0, 0x0 ;  /* 0x00008000000079c5 */ /* 0x000fc40000010000 */
[----:B------:R-:W-:-:S05]  /*1b2b0*/  WARPGROUP.ARRIVE ;  /* 0x00000000000079c5 */ /* 0x000fca0000000000 */
[----:B------:R-:W5:Y:S01]  /*1b2c0*/  MUFU.TANH R106, R106 ;  /* 0x0000006a006a7308 */ /* 0x000f620000002400 */
[----:B------:R-:W-:Y:S01]  /*1b2d0*/  HGMMA.64x128x16.F32 R24, R192, gdesc[UR4].tnspB, R24, gsb0 ;  /* 0x41e00004c0187df0 */ /* 0x000fe20008000818 */
[----:B------:R-:W-:Y:S02]  /*1b2e0*/  R2UR UR6, R88 ;  /* 0x00000000580672ca */ /* 0x000fe400000e0000 */
[----:B------:R-:W-:-:S04]  /*1b2f0*/  R2UR UR7, R89 ;  /* 0x00000000590772ca */ /* 0x000fc800000e0000 */
[----:B------:R-:W5:Y:S01]  /*1b300*/  MUFU.TANH R107, R107 ;  /* 0x0000006b006b7308 */ /* 0x000f620000002400 */
[----:B-1----:R-:W-:-:S04]  /*1b310*/  FMNMX.FTZ R88, R92, R169, !PT ;  /* 0x000000a95c587209 */ /* 0x002fc80007810000 */
[----:B--2---:R-:W-:-:S03]  /*1b320*/  FMNMX.FTZ R88, R93, R88, !PT ;  /* 0x000000585d587209 */ /* 0x004fc60007810000 */
[----:B------:R-:W1:Y:S02]  /*1b330*/  MUFU.TANH R110, R110 ;  /* 0x0000006e006e7308 */ /* 0x000e640000002400 */
[----:B------:R-:W2:Y:S06]  /*1b340*/  SHFL.BFLY PT, R89, R88, 0x2, 0x1f ;  /* 0x0c401f0058597f89 */ /* 0x000eac00000e0000 */
[----:B------:R-:W1:Y:S08]  /*1b350*/  MUFU.TANH R111, R111 ;  /* 0x0000006f006f7308 */ /* 0x000e700000002400 */
[----:B------:R-:W1:Y:S08]  /*1b360*/  MUFU.TANH R98, R98 ;  /* 0x0000006200627308 */ /* 0x000e700000002400 */
[----:B------:R-:W1:Y:S01]  /*1b370*/  MUFU.TANH R99, R99 ;  /* 0x0000006300637308 */ /* 0x000e620000002400 */
[----:B--2---:R-:W-:-:S05]  /*1b380*/  FMNMX.FTZ R89, R88, R89, !PT ;  /* 0x0000005958597209 */ /* 0x004fca0007810000 */
[----:B------:R-:W2:Y:S02]  /*1b390*/  SHFL.BFLY PT, R88, R89, 0x1, 0x1f ;  /* 0x0c201f0059587f89 */ /* 0x000ea400000e0000 */
[----:B------:R-:W1:Y:S08]  /*1b3a0*/  MUFU.TANH R102, R102 ;  /* 0x0000006600667308 */ /* 0x000e700000002400 */
[----:B------:R-:W1:Y:S08]  /*1b3b0*/  MUFU.TANH R103, R103 ;  /* 0x0000006700677308 */ /* 0x000e700000002400 */
[----:B------:R-:W1:Y:S01]  /*1b3c0*/  MUFU.TANH R90, R90 ;  /* 0x0000005a005a7308 */ /* 0x000e620000002400 */
[----:B--2---:R-:W-:Y:S01]  /*1b3d0*/  FMNMX.FTZ R89, R89, R88, !PT ;  /* 0x0000005859597209 */ /* 0x004fe20007810000 */
[----:B------:R-:W-:-:S06]  /*1b3e0*/  IMAD.U32 R88, RZ, RZ, UR8 ;  /* 0x00000008ff587e24 */ /* 0x000fcc000f8e00ff */
[----:B------:R-:W2:Y:S01]  /*1b3f0*/  MUFU.TANH R91, R91 ;  /* 0x0000005b005b7308 */ /* 0x000ea20000002400 */
[C---:B------:R-:W-:Y:S01]  /*1b400*/  FMUL.FTZ R169, R89.reuse, R88 ;  /* 0x0000005859a97220 */ /* 0x040fe20000410000 */
[----:B------:R-:W-:-:S03]  /*1b410*/  FADD.FTZ R5, -R89, R5 ;  /* 0x0000000559057221 */ /* 0x000fc60000010100 */
[-CC-:B------:R-:W-:Y:S01]  /*1b420*/  FFMA.FTZ R176, R6, R88.reuse, -R169.reuse ;  /* 0x0000005806b07223 */ /* 0x180fe200000108a9 */
[-CC-:B------:R-:W-:Y:S01]  /*1b430*/  FFMA.FTZ R6, R9, R88.reuse, -R169.reuse ;  /* 0x0000005809067223 */ /* 0x180fe200000108a9 */
[-CC-:B------:R-:W-:Y:S01]  /*1b440*/  FFMA.FTZ R178, R12, R88.reuse, -R169.reuse ;  /* 0x000000580cb27223 */ /* 0x180fe200000108a9 */
[-CC-:B------:R-:W-:Y:S01]  /*1b450*/  FFMA.FTZ R9, R13, R88.reuse, -R169.reuse ;  /* 0x000000580d097223 */ /* 0x180fe200000108a9 */
[----:B------:R-:W-:Y:S01]  /*1b460*/  VIADD R12, R8, 0x300 ;  /* 0x00000300080c7836 */ /* 0x000fe20000000000 */
[----:B------:R-:W2:Y:S01]  /*1b470*/  MUFU.TANH R94, R94 ;  /* 0x0000005e005e7308 */ /* 0x000ea20000002400 */
[----:B------:R-:W-:Y:S02]  /*1b480*/  IMAD.MOV.U32 R13, RZ, RZ, 0x40000040 ;  /* 0x40000040ff0d7424 */ /* 0x000fe400078e00ff */
[-CC-:B------:R-:W-:Y:S01]  /*1b490*/  FFMA.FTZ R93, R93, R88.reuse, -R169.reuse ;  /* 0x000000585d5d7223 */ /* 0x180fe200000108a9 */
[-C--:B------:R-:W-:Y:S01]  /*1b4a0*/  FMUL.FTZ R5, R5, R88.reuse ;  /* 0x0000005805057220 */ /* 0x080fe20000410000 */
[-CC-:B------:R-:W-:Y:S01]  /*1b4b0*/  FFMA.FTZ R180, R21, R88.reuse, -R169.reuse ;  /* 0x0000005815b47223 */ /* 0x180fe200000108a9 */
[-CC-:B------:R-:W-:Y:S01]  /*1b4c0*/  FFMA.FTZ R21, R160, R88.reuse, -R169.reuse ;  /* 0x00000058a0157223 */ /* 0x180fe200000108a9 */
[-CC-:B------:R-:W-:Y:S01]  /*1b4d0*/  FFMA.FTZ R182, R163, R88.reuse, -R169.reuse ;  /* 0x00000058a3b67223 */ /* 0x180fe200000108a9 */
[-CC-:B------:R-:W-:Y:S01]  /*1b4e0*/  FFMA.FTZ R141, R141, R88.reuse, -R169.reuse ;  /* 0x000000588d8d7223 */ /* 0x180fe200000108a9 */
[----:B------:R-:W2:Y:S01]  /*1b4f0*/  MUFU.TANH R95, R95 ;  /* 0x0000005f005f7308 */ /* 0x000ea20000002400 */
        /* <DEDUP_REMOVED lines=11> */
[----:B------:R-:W2:Y:S08]  /*1b5b0*/  MUFU.EX2 R176, R176 ;  /* 0x000000b000b07308 */ /* 0x000eb00000000800 */
[----:B------:R-:W2:Y:S08]  /*1b5c0*/  MUFU.EX2 R6, R6 ;  /* 0x0000000600067308 */ /* 0x000eb00000000800 */
[----:B------:R-:W2:Y:S08]  /*1b5d0*/  MUFU.EX2 R178, R178 ;  /* 0x000000b200b27308 */ /* 0x000eb00000000800 */
[----:B------:R-:W-:Y:S08]  /*1b5e0*/  MUFU.EX2 R9, R9 ;  /* 0x0000000900097308 */ /* 0x000ff00000000800 */
[----:B------:R-:W-:Y:S01]  /*1b5f0*/  MUFU.EX2 R180, R180 ;  /* 0x000000b400b47308 */ /* 0x000fe20000000800 */
[----:B------:R-:W-:-:S02]  /*1b600*/  WARPGROUP.DEPBAR.LE gsb0, 0x0 ;  /* 0x00008000000079c5 */ /* 0x000fc40000010000 */
[----:B------:R-:W-:Y:S01]  /*1b610*/  WARPGROUP.ARRIVE ;  /* 0x00000000000079c5 */ /* 0x000fe20000000000 */
[-CC-:B------:R-:W-:Y:S01]  /*1b620*/  FFMA.FTZ R192, R136, R88.reuse, -R169.reuse ;  /* 0x0000005888c07223 */ /* 0x180fe200000108a9 */
[----:B------:R-:W-:-:S03]  /*1b630*/  FFMA.FTZ R136, R137, R88, -R169 ;  /* 0x0000005889887223 */ /* 0x000fc600000108a9 */
[----:B------:R-:W-:Y:S01]  /*1b640*/  MUFU.EX2 R21, R21 ;  /* 0x0000001500157308 */ /* 0x000fe20000000800 */
[----:B------:R-:W-:Y:S01]  /*1b650*/  FFMA.FTZ R194, R140, R88, -R169 ;  /* 0x000000588cc27223 */ /* 0x000fe200000108a9 */
[----:B------:R-:W-:Y:S01]  /*1b660*/  HGMMA.64x128x16.F32 R24, R196, gdesc[UR4].tnspB, R24, gsb0 ;  /* 0x41e00004c4187df0 */ /* 0x000fe20008000818 */
[----:B------:R-:W-:Y:S02]  /*1b670*/  R2UR UR6, R12 ;  /* 0x000000000c0672ca */ /* 0x000fe400000e0000 */
[----:B------:R-:W-:Y:S02]  /*1b680*/  R2UR UR7, R13 ;  /* 0x000000000d0772ca */ /* 0x000fe400000e0000 */
[----:B0-----:R-:W-:Y:S01]  /*1b690*/  FMNMX.FTZ R12, R10, R4, !PT ;  /* 0x000000040a0c7209 */ /* 0x001fe20007810000 */
[----:B------:R-:W-:Y:S03]  /*1b6a0*/  MUFU.EX2 R182, R182 ;  /* 0x000000b600b67308 */ /* 0x000fe60000000800 */
[----:B---3--:R-:W-:-:S04]  /*1b6b0*/  FMNMX.FTZ R12, R11, R12, !PT ;  /* 0x0000000c0b0c7209 */ /* 0x008fc80007810000 */
        /* <DEDUP_REMOVED lines=17> */
[----:B------:R-:W-:Y:S02]  /*1b7d0*/  FMNMX.FTZ R13, R147, R12, !PT ;  /* 0x0000000c930d7209 */ /* 0x000fe40007810000 */
[----:B------:R-:W-:Y:S02]  /*1b7e0*/  IADD3 R12, R8, 0x380, RZ ;  /* 0x00000380080c7810 */ /* 0x000fe40007ffe0ff */
[----:B------:R-:W-:Y:S01]  /*1b7f0*/  FMNMX.FTZ R13, R150, R13, !PT ;  /* 0x0000000d960d7209 */ /* 0x000fe20007810000 */
[----:B------:R-:W-:Y:S03]  /*1b800*/  MUFU.EX2 R144, R144 ;  /* 0x0000009000907308 */ /* 0x000fe60000000800 */
[----:B------:R-:W-:Y:S01]  /*1b810*/  FMNMX.FTZ R137, R151, R13, !PT ;  /* 0x0000000d97897209 */ /* 0x000fe20007810000 */
[----:B------:R-:W-:-:S03]  /*1b820*/  IMAD.MOV.U32 R13, RZ, RZ, 0x40000040 ;  /* 0x40000040ff0d7424 */ /* 0x000fc600078e00ff */
[----:B------:R-:W-:Y:S01]  /*1b830*/  FMNMX.FTZ R137, R138, R137, !PT ;  /* 0x000000898a897209 */ /* 0x000fe20007810000 */
[----:B------:R-:W-:Y:S03]  /*1b840*/  MUFU.EX2 R190, R190 ;  /* 0x000000be00be7308 */ /* 0x000fe60000000800 */
[----:B------:R-:W-:-:S04]  /*1b850*/  FMNMX.FTZ R137, R139, R137, !PT ;  /* 0x000000898b897209 */ /* 0x000fc80007810000 */
[----:B----4-:R-:W-:Y:S01]  /*1b860*/  FMNMX.FTZ R137, R142, R137, !PT ;  /* 0x000000898e897209 */ /* 0x010fe20007810000 */
        /* <DEDUP_REMOVED lines=9> */
[----:B------:R-:W-:-:S03]  /*1b900*/  FFMA.FTZ R128, R133, R88, -R169 ;  /* 0x0000005885807223 */ /* 0x000fc600000108a9 */
[----:B------:R-:W-:Y:S01]  /*1b910*/  HGMMA.64x128x16.F32 R24, R200, gdesc[UR4].tnspB, R24, gsb0 ;  /* 0x41e00004c8187df0 */ /* 0x000fe20008000818 */
[----:B------:R-:W-:Y:S01]  /*1b920*/  R2UR UR6, R12 ;  /* 0x000000000c0672ca */ /* 0x000fe200000e0000 */
[----:B------:R-:W-:Y:S01]  /*1b930*/  MUFU.EX2 R196, R196 ;  /* 0x000000c400c47308 */ /* 0x000fe20000000800 */
[----:B------:R-:W-:Y:S02]  /*1b940*/  R2UR UR7, R13 ;  /* 0x000000000d0772ca */ /* 0x000fe400000e0000 */
[----:B-----5:R-:W-:-:S04]  /*1b950*/  FMNMX.FTZ R12, R143, R137, !PT ;  /* 0x000000898f0c7209 */ /* 0x020fc80007810000 */
        /* <DEDUP_REMOVED lines=17> */
[----:B-1----:R-:W-:-:S04]  /*1ba70*/  FMNMX.FTZ R12, R110, R12, !PT ;  /* 0x0000000c6e0c7209 */ /* 0x002fc80007810000 */
[----:B------:R-:W-:-:S04]  /*1ba80*/  FMNMX.FTZ R12, R111, R12, !PT ;  /* 0x0000000c6f0c7209 */ /* 0x000fc80007810000 */
[----:B------:R-:W-:-:S04]  /*1ba90*/  FMNMX.FTZ R12, R98, R12, !PT ;  /* 0x0000000c620c7209 */ /* 0x000fc80007810000 */
[----:B------:R-:W-:-:S04]  /*1baa0*/  FMNMX.FTZ R12, R99, R12, !PT ;  /* 0x0000000c630c7209 */ /* 0x000fc80007810000 */
[----:B------:R-:W-:Y:S01]  /*1bab0*/  FMNMX.FTZ R13, R102, R12, !PT ;  /* 0x0000000c660d7209 */ /* 0x000fe20007810000 */
[----:B------:R-:W-:-:S03]  /*1bac0*/  VIADD R12, R8, 0x400 ;  /* 0x00000400080c7836 */ /* 0x000fc60000000000 */
[----:B------:R-:W-:Y:S01]  /*1bad0*/  FMNMX.FTZ R13, R103, R13, !PT ;  /* 0x0000000d670d7209 */ /* 0x000fe20007810000 */
[----:B------:R-:W-:Y:S02]  /*1bae0*/  WARPGROUP.DEPBAR.LE gsb0, 0x0 ;  /* 0x00008000000079c5 */ /* 0x000fe40000010000 */
[----:B------:R-:W-:Y:S01]  /*1baf0*/  WARPGROUP.ARRIVE ;  /* 0x00000000000079c5 */ /* 0x000fe20000000000 */
[-CC-:B------:R-:W-:Y:S01]  /*1bb00*/  FFMA.FTZ R202, R124, R88.reuse, -R169.reuse ;  /* 0x000000587cca7223 */ /* 0x180fe200000108a9 */
[-CC-:B------:R-:W-:Y:S01]  /*1bb10*/  FFMA.FTZ R200, R120, R88.reuse, -R169.reuse ;  /* 0x0000005878c87223 */ /* 0x180fe200000108a9 */
[-CC-:B------:R-:W-:Y:S01]  /*1bb20*/  FFMA.FTZ R120, R121, R88.reuse, -R169.reuse ;  /* 0x0000005879787223 */ /* 0x180fe200000108a9 */
[-CC-:B------:R-:W-:Y:S02]  /*1bb30*/  FFMA.FTZ R121, R125, R88.reuse, -R169.reuse ;  /* 0x000000587d797223 */ /* 0x180fe400000108a9 */
[----:B------:R-:W-:Y:S01]  /*1bb40*/  HGMMA.64x128x16.F32 R24, R204, gdesc[UR4].tnspB, R24, gsb0 ;  /* 0x41e00004cc187df0 */ /* 0x000fe20008000818 */
[----:B------:R-:W-:Y:S01]  /*1bb50*/  R2UR UR6, R12 ;  /* 0x000000000c0672ca */ /* 0x000fe200000e0000 */
[----:B------:R-:W-:Y:S01]  /*1bb60*/  FFMA.FTZ R12, R117, R88, -R169 ;  /* 0x00000058750c7223 */ /* 0x000fe200000108a9 */
[----:B------:R-:W-:Y:S08]  /*1bb70*/  MUFU.EX2 R200, R200 ;  /* 0x000000c800c87308 */ /* 0x000ff00000000800 */
[----:B------:R-:W-:Y:S08]  /*1bb80*/  MUFU.EX2 R120, R120 ;  /* 0x0000007800787308 */ /* 0x000ff00000000800 */
[----:B------:R-:W-:Y:S08]  /*1bb90*/  MUFU.EX2 R202, R202 ;  /* 0x000000ca00ca7308 */ /* 0x000ff00000000800 */
[----:B------:R-:W-:Y:S08]  /*1bba0*/  MUFU.EX2 R121, R121 ;  /* 0x0000007900797308 */ /* 0x000ff00000000800 */
[----:B------:R-:W-:Y:S01]  /*1bbb0*/  MUFU.EX2 R12, R12 ;  /* 0x0000000c000c7308 */ /* 0x000fe20000000800 */
[----:B------:R-:W-:-:S02]  /*1bbc0*/  WARPGROUP.DEPBAR.LE gsb0, 0x0 ;  /* 0x00008000000079c5 */ /* 0x000fc40000010000 */
[-CC-:B------:R-:W-:Y:S01]  /*1bbd0*/  FFMA.FTZ R204, R112, R88.reuse, -R169.reuse ;  /* 0x0000005870cc7223 */ /* 0x180fe200000108a9 */
[-CC-:B------:R-:W-:Y:S01]  /*1bbe0*/  FFMA.FTZ R112, R113, R88.reuse, -R169.reuse ;  /* 0x0000005871707223 */ /* 0x180fe200000108a9 */
[----:B------:R-:W-:Y:S01]  /*1bbf0*/  FMNMX.FTZ R113, R90, R13, !PT ;  /* 0x0000000d5a717209 */ /* 0x000fe20007810000 */
[----:B------:R-:W-:Y:S01]  /*1bc00*/  IMAD.MOV.U32 R13, RZ, RZ, 0x40000040 ;  /* 0x40000040ff0d7424 */ /* 0x000fe200078e00ff */
[----:B------:R-:W-:Y:S01]  /*1bc10*/  WARPGROUP.ARRIVE ;  /* 0x00000000000079c5 */ /* 0x000fe20000000000 */
[-CC-:B------:R-:W-:Y:S01]  /*1bc20*/  FFMA.FTZ R206, R116, R88.reuse, -R169.reuse ;  /* 0x0000005874ce7223 */ /* 0x180fe200000108a9 */
[----:B--2---:R-:W-:Y:S01]  /*1bc30*/  FMNMX.FTZ R113, R91, R113, !PT ;  /* 0x000000715b717209 */ /* 0x004fe20007810000 */
[----:B------:R-:W-:Y:S01]  /*1bc40*/  MUFU.EX2 R204, R204 ;  /* 0x000000cc00cc7308 */ /* 0x000fe20000000800 */
[----:B------:R-:W-:Y:S01]  /*1bc50*/  R2UR UR7, R13 ;  /* 0x000000000d0772ca */ /* 0x000fe200000e0000 */
[-CC-:B------:R-:W-:Y:S01]  /*1bc60*/  FFMA.FTZ R13, R96, R88.reuse, -R169.reuse ;  /* 0x00000058600d7223 */ /* 0x180fe200000108a9 */
[----:B------:R-:W-:Y:S01]  /*1bc70*/  FMNMX.FTZ R113, R94, R113, !PT ;  /* 0x000000715e717209 */ /* 0x000fe20007810000 */
[-CC-:B------:R-:W-:Y:S01]  /*1bc80*/  FFMA.FTZ R96, R97, R88.reuse, -R169.reuse ;  /* 0x0000005861607223 */ /* 0x180fe200000108a9 */
[-CC-:B------:R-:W-:Y:S01]  /*1bc90*/  FFMA.FTZ R97, R100, R88.reuse, -R169.reuse ;  /* 0x0000005864617223 */ /* 0x180fe200000108a9 */
[-CC-:B------:R-:W-:Y:S01]  /*1bca0*/  FFMA.FTZ R100, R101, R88.reuse, -R169.reuse ;  /* 0x0000005865647223 */ /* 0x180fe200000108a9 */
[----:B------:R-:W-:Y:S01]  /*1bcb0*/  FMNMX.FTZ R113, R95, R113, !PT ;  /* 0x000000715f717209 */ /* 0x000fe20007810000 */
[----:B------:R-:W-:Y:S01]  /*1bcc0*/  MUFU.EX2 R112, R112 ;  /* 0x0000007000707308 */ /* 0x000fe20000000800 */
[----:B------:R-:W-:-:S03]  /*1bcd0*/  FFMA.FTZ R101, R167, R88, -R169 ;  /* 0x00000058a7657223 */ /* 0x000fc600000108a9 */
[----:B------:R-:W0:Y:S02]  /*1bce0*/  SHFL.BFLY PT, R116, R113, 0x2, 0x1f ;  /* 0x0c401f0071747f89 */ /* 0x000e2400000e0000 */
[----:B------:R-:W-:Y:S02]  /*1bcf0*/  HGMMA.64x128x16.F32 R24, R208, gdesc[UR4].tnspB, R24, gsb0 ;  /* 0x41e00004d0187df0 */ /* 0x000fe40008000818 */
[----:B------:R-:W-:Y:S08]  /*1bd00*/  MUFU.EX2 R206, R206 ;  /* 0x000000ce00ce7308 */ /* 0x000ff00000000800 */
[----:B------:R-:W-:Y:S08]  /*1bd10*/  MUFU.EX2 R13, R13 ;  /* 0x0000000d000d7308 */ /* 0x000ff00000000800 */
[----:B------:R-:W-:Y:S01]  /*1bd20*/  MUFU.EX2 R96, R96 ;  /* 0x0000006000607308 */ /* 0x000fe20000000800 */
[----:B0-----:R-:W-:Y:S01]  /*1bd30*/  FMNMX.FTZ R113, R113, R116, !PT ;  /* 0x0000007471717209 */ /* 0x001fe20007810000 */
[----:B------:R-:W-:-:S06]  /*1bd40*/  FFMA.FTZ R116, R92, R88, -R169 ;  /* 0x000000585c747223 */ /* 0x000fcc00000108a9 */
[----:B------:R-:W-:Y:S08]  /*1bd50*/  MUFU.EX2 R97, R97 ;  /* 0x0000006100617308 */ /* 0x000ff00000000800 */
[----:B------:R-:W-:Y:S08]  /*1bd60*/  MUFU.EX2 R100, R100 ;  /* 0x0000006400647308 */ /* 0x000ff00000000800 */
[----:B------:R-:W-:Y:S01]  /*1bd70*/  MUFU.EX2 R101, R101 ;  /* 0x0000006500657308 */ /* 0x000fe20000000800 */
[----:B------:R-:W-:-:S02]  /*1bd80*/  WARPGROUP.DEPBAR.LE gsb0, 0x0 ;  /* 0x00008000000079c5 */ /* 0x000fc40000010000 */
[-CC-:B------:R-:W-:Y:S01]  /*1bd90*/  FFMA.FTZ R208, R104, R88.reuse, -R169.reuse ;  /* 0x0000005868d07223 */ /* 0x180fe200000108a9 */
[-CC-:B------:R-:W-:Y:S01]  /*1bda0*/  FFMA.FTZ R104, R105, R88.reuse, -R169.reuse ;  /* 0x0000005869687223 */ /* 0x180fe200000108a9 */
[-CC-:B------:R-:W-:Y:S01]  /*1bdb0*/  FFMA.FTZ R105, R109, R88.reuse, -R169.reuse ;  /* 0x000000586d697223 */ /* 0x180fe200000108a9 */
[----:B------:R-:W-:Y:S01]  /*1bdc0*/  WARPGROUP.ARRIVE ;  /* 0x00000000000079c5 */ /* 0x000fe20000000000 */
[----:B------:R-:W0:Y:S01]  /*1bdd0*/  SHFL.BFLY PT, R109, R113, 0x1, 0x1f ;  /* 0x0c201f00716d7f89 */ /* 0x000e2200000e0000 */
[-CC-:B------:R-:W-:Y:S01]  /*1bde0*/  FFMA.FTZ R210, R108, R88.reuse, -R169.reuse ;  /* 0x000000586cd27223 */ /* 0x180fe200000108a9 */
[----:B------:R-:W-:Y:S01]  /*1bdf0*/  MUFU.EX2 R208, R208 ;  /* 0x000000d000d07308 */ /* 0x000fe20000000800 */
[----:B------:R-:W-:-:S07]  /*1be00*/  FFMA.FTZ R108, R168, R88, -R169 ;  /* 0x00000058a86c7223 */ /* 0x000fce00000108a9 */
[----:B------:R-:W-:Y:S08]  /*1be10*/  MUFU.EX2 R104, R104 ;  /* 0x0000006800687308 */ /* 0x000ff00000000800 */
[----:B------:R-:W-:Y:S01]  /*1be20*/  MUFU.EX2 R210, R210 ;  /* 0x000000d200d27308 */ /* 0x000fe20000000800 */
[----:B0-----:R-:W-:-:S07]  /*1be30*/  FMNMX.FTZ R92, R113, R109, !PT ;  /* 0x0000006d715c7209 */ /* 0x001fce0007810000 */
[----:B------:R-:W-:Y:S01]  /*1be40*/  MUFU.EX2 R109, R116 ;  /* 0x00000074006d7308 */ /* 0x000fe20000000800 */
[----:B------:R-:W-:-:S07]  /*1be50*/  FADD.FTZ R113, -R92, R4 ;  /* 0x000000045c717221 */ /* 0x000fce0000010100 */
[----:B------:R0:W-:Y:S08]  /*1be60*/  MUFU.EX2 R4, R93 ;  /* 0x0000005d00047308 */ /* 0x0001f00000000800 */
[----:B------:R-:W-:Y:S01]  /*1be70*/  MUFU.EX2 R105, R105 ;  /* 0x0000006900697308 */ /* 0x000fe20000000800 */
[-C--:B0-----:R-:W-:Y:S01]  /*1be80*/  FMUL.FTZ R93, R113, R88.reuse ;  /* 0x00000058715d7220 */ /* 0x081fe20000410000 */
[----:B------:R-:W-:-:S04]  /*1be90*/  FMUL.FTZ R113, R92, R88 ;  /* 0x000000585c717220 */ /* 0x000fc80000410000 */
[-CC-:B------:R-:W-:Y:S01]  /*1bea0*/  FFMA.FTZ R116, R11, R88.reuse, -R113.reuse ;  /* 0x000000580b747223 */ /* 0x180fe20000010871 */
[-CC-:B------:R-:W-:Y:S01]  /*1beb0*/  FFMA.FTZ R177, R10, R88.reuse, -R113.reuse ;  /* 0x000000580ab17223 */ /* 0x180fe20000010871 */
[----:B------:R-:W-:Y:S01]  /*1bec0*/  IMAD.MOV.U32 R11, RZ, RZ, 0x40000040 ;  /* 0x40000040ff0b7424 */ /* 0x000fe200078e00ff */
[----:B------:R-:W-:Y:S01]  /*1bed0*/  IADD3 R10, R8, 0x480, RZ ;  /* 0x00000480080a7810 */ /* 0x000fe20007ffe0ff */
[----:B------:R-:W-:Y:S01]  /*1bee0*/  MUFU.EX2 R93, R93 ;  /* 0x0000005d005d7308 */ /* 0x000fe20000000800 */
[-CC-:B------:R-:W-:Y:S01]  /*1bef0*/  FFMA.FTZ R179, R15, R88.reuse, -R113.reuse ;  /* 0x000000580fb37223 */ /* 0x180fe20000010871 */
[----:B------:R-:W-:Y:S01]  /*1bf00*/  FFMA.FTZ R15, R20, R88, -R113 ;  /* 0x00000058140f7223 */ /* 0x000fe20000010871 */
[----:B------:R-:W-:Y:S01]  /*1bf10*/  R2UR UR6, R10 ;  /* 0x000000000a0672ca */ /* 0x000fe200000e0000 */
[----:B------:R-:W-:Y:S01]  /*1bf20*/  VIADD R10, R8, 0x500 ;  /* 0x00000500080a7836 */ /* 0x000fe20000000000 */
[----:B------:R-:W-:Y:S01]  /*1bf30*/  R2UR UR7, R11 ;  /* 0x000000000b0772ca */ /* 0x000fe200000e0000 */
[----:B------:R-:W-:-:S02]  /*1bf40*/  IMAD.MOV.U32 R11, RZ, RZ, 0x40000040 ;  /* 0x40000040ff0b7424 */ /* 0x000fc400078e00ff */
[-CC-:B------:R-:W-:Y:S01]  /*1bf50*/  FFMA.FTZ R181, R161, R88.reuse, -R113.reuse ;  /* 0x00000058a1b57223 */ /* 0x180fe20000010871 */
[----:B------:R-:W0:Y:S01]  /*1bf60*/  MUFU.EX2 R177, R177 ;  /* 0x000000b100b17308 */ /* 0x000e220000000800 */
[-CC-:B------:R-:W-:Y:S01]  /*1bf70*/  FFMA.FTZ R20, R162, R88.reuse, -R113.reuse ;  /* 0x00000058a2147223 */ /* 0x180fe20000010871 */
[-CC-:B------:R-:W-:Y:S01]  /*1bf80*/  FFMA.FTZ R8, R131, R88.reuse, -R113.reuse ;  /* 0x0000005883087223 */ /* 0x180fe20000010871 */
[--C-:B------:R-:W-:Y:S01]  /*1bf90*/  FFMA.FTZ R132, R139, R88, -R113.reuse ;  /* 0x000000588b847223 */ /* 0x100fe20000010871 */
[----:B------:R-:W-:Y:S01]  /*1bfa0*/  FFMA.FTZ R131, R5, R14, R176 ;  /* 0x0000000e05837223 */ /* 0x000fe200000100b0 */
[-CC-:B------:R-:W-:Y:S01]  /*1bfb0*/  FFMA.FTZ R183, R165, R88.reuse, -R113.reuse ;  /* 0x00000058a5b77223 */ /* 0x180fe20000010871 */
[-CC-:B------:R-:W-:Y:S01]  /*1bfc0*/  FFMA.FTZ R141, R166, R88.reuse, -R113.reuse ;  /* 0x00000058a68d7223 */ /* 0x180fe20000010871 */
[-C--:B------:R-:W-:Y:S01]  /*1bfd0*/  FFMA.FTZ R201, R122, R88.reuse, -R113 ;  /* 0x000000587ac97223 */ /* 0x080fe20000010871 */
[----:B------:R-:W1:Y:S01]  /*1bfe0*/  MUFU.EX2 R116, R116 ;  /* 0x0000007400747308 */ /* 0x000e620000000800 */
[----:B------:R-:W-:Y:S01]  /*1bff0*/  FADD.FTZ R131, R6, R131 ;  /* 0x0000008306837221 */ /* 0x000fe20000010000 */
[----:B------:R-:W-:Y:S01]  /*1c000*/  HGMMA.64x128x16.F32 R24, R212, gdesc[UR4].tnspB, R24, gsb0 ;  /* 0x41e00004d4187df0 */ /* 0x000fe20008000818 */
[----:B------:R-:W-:Y:S01]  /*1c010*/  R2UR UR6, R10 ;  /* 0x000000000a0672ca */ /* 0x000fe200000e0000 */
[----:B------:R-:W-:Y:S01]  /*1c020*/  FFMA.FTZ R185, R154, R88, -R113 ;  /* 0x000000589ab97223 */ /* 0x000fe20000010871 */
[----:B------:R-:W-:Y:S01]  /*1c030*/  R2UR UR7, R11 ;  /* 0x000000000b0772ca */ /* 0x000fe200000e0000 */
[----:B------:R-:W-:Y:S01]  /*1c040*/  FADD.FTZ R122, R178, R131 ;  /* 0x00000083b27a7221 */ /* 0x000fe20000010000 */
[----:B------:R-:W-:Y:S01]  /*1c050*/  @!P1 LEA R10, R222, R2, 0x3 ;  /* 0x00000002de0a9211 */ /* 0x000fe200078e18ff */
[----:B------:R-:W2:Y:S01]  /*1c060*/  MUFU.EX2 R179, R179 ;  /* 0x000000b300b37308 */ /* 0x000ea20000000800 */
[----:B0-----:R-:W-:Y:S01]  /*1c070*/  FFMA.FTZ R139, R93, R0, R177 ;  /* 0x000000005d8b7223 */ /* 0x001fe200000100b1 */
[----:B------:R-:W-:Y:S01]  /*1c080*/  IADD3 R11, -R224, 0xb, RZ ;  /* 0x0000000be00b7810 */ /* 0x000fe20007ffe1ff */
[----:B------:R-:W-:Y:S01]  /*1c090*/  FFMA.FTZ R197, R130, R88, -R113 ;  /* 0x0000005882c57223 */ /* 0x000fe20000010871 */
[----:B------:R-:W-:-:S02]  /*1c0a0*/  @!P1 VIADD R10, R10, 0x34840 ;  /* 0x000348400a0a9836 */ /* 0x000fc40000000000 */
[-CC-:B------:R-:W-:Y:S01]  /*1c0b0*/  FFMA.FTZ R117, R155, R88.reuse, -R113.reuse ;  /* 0x000000589b757223 */ /* 0x180fe20000010871 */
[-CC-:B------:R-:W-:Y:S01]  /*1c0c0*/  FFMA.FTZ R187, R158, R88.reuse, -R113.reuse ;  /* 0x000000589ebb7223 */ /* 0x180fe20000010871 */
[-C--:B------:R-:W-:Y:S01]  /*1c0d0*/  FFMA.FTZ R0, R123, R88.reuse, -R113 ;  /* 0x000000587b007223 */ /* 0x080fe20000010871 */
[----:B------:R-:W0:Y:S01]  /*1c0e0*/  MUFU.EX2 R15, R15 ;  /* 0x0000000f000f7308 */ /* 0x000e220000000800 */
[----:B-1----:R-:W-:Y:S01]  /*1c0f0*/  FADD.FTZ R14, R116, R139 ;  /* 0x0000008b740e7221 */ /* 0x002fe20000010000 */
[----:B------:R-:W-:Y:S01]  /*1c100*/  @!P1 PRMT R130, RZ, 0x654, R10 ;  /* 0x00000654ff829816 */ /* 0x000fe2000000000a */
[-CC-:B------:R-:W-:Y:S01]  /*1c110*/  FFMA.FTZ R124, R159, R88.reuse, -R113.reuse ;  /* 0x000000589f7c7223 */ /* 0x180fe20000010871 */
[-CC-:B------:R-:W-:Y:S01]  /*1c120*/  FFMA.FTZ R189, R146, R88.reuse, -R113.reuse ;  /* 0x0000005892bd7223 */ /* 0x180fe20000010871 */
[-CC-:B------:R-:W-:Y:S01]  /*1c130*/  FFMA.FTZ R205, R114, R88.reuse, -R113.reuse ;  /* 0x0000005872cd7223 */ /* 0x180fe20000010871 */
[-CC-:B------:R-:W-:Y:S01]  /*1c140*/  FFMA.FTZ R140, R147, R88.reuse, -R113.reuse ;  /* 0x00000058938c7223 */ /* 0x180fe20000010871 */
[-CC-:B------:R-:W-:Y:S01]  /*1c150*/  FFMA.FTZ R207, R118, R88.reuse, -R113.reuse ;  /* 0x0000005876cf7223 */ /* 0x180fe20000010871 */
[----:B------:R-:W-:Y:S01]  /*1c160*/  MUFU.EX2 R181, R181 ;  /* 0x000000b500b57308 */ /* 0x000fe20000000800 */
[----:B--2---:R-:W-:Y:S01]  /*1c170*/  FADD.FTZ R14, R179, R14 ;  /* 0x0000000eb30e7221 */ /* 0x004fe20000010000 */
        /* <DEDUP_REMOVED lines=23> */
[----:B------:R-:W-:Y:S01]  /*1c2f0*/  FFMA.FTZ R95, R95, R88, -R113 ;  /* 0x000000585f5f7223 */ /* 0x000fe20000010871 */
[----:B------:R-:W-:-:S02]  /*1c300*/  F2FP.F16.F32.PACK_AB R176, R6, R176 ;  /* 0x000000b006b0723e */ /* 0x000fc400000000ff */
[----:B------:R-:W-:Y:S02]  /*1c310*/  F2FP.F16.F32.PACK_AB R178, R9, R178 ;  /* 0x000000b209b2723e */ /* 0x000fe400000000ff */
[----:B------:R-:W-:Y:S02]  /*1c320*/  F2FP.F16.F32.PACK_AB R179, R15, R179 ;  /* 0x000000b30fb3723e */ /* 0x000fe400000000ff */
[----:B------:R-:W-:Y:S01]  /*1c330*/  MUFU.EX2 R185, R185 ;  /* 0x000000b900b97308 */ /* 0x000fe20000000800 */
[----:B------:R-:W-:-:S07]  /*1c340*/  F2FP.F16.F32.PACK_AB R177, R116, R177 ;  /* 0x000000b174b1723e */ /* 0x000fce00000000ff */
        /* <DEDUP_REMOVED lines=37> */
[----:B------:R0:W-:Y:S06]  /*1c5a0*/  BAR.ARV R11, 0x100 ;  /* 0x0004000b0000751d */ /* 0x0001ec0000002000 */
[----:B------:R-:W-:Y:S01]  /*1c5b0*/  @!P1 SYNCS.ARRIVE.TRANS64.RED.A1T0 RZ, [R130+URZ], RZ ;  /* 0x000000ff82ff99a7 */ /* 0x000fe2000810043f */
[----:B------:R-:W-:Y:S01]  /*1c5c0*/  MUFU.EX2 R91, R91 ;  /* 0x0000005b005b7308 */ /* 0x000fe20000000800 */
[----:B0-----:R-:W-:Y:S01]  /*1c5d0*/  @!P1 PRMT R11, RZ, 0x654, R7 ;  /* 0x00000654ff0b9816 */ /* 0x001fe20000000007 */
[----:B------:R-:W-:Y:S01]  /*1c5e0*/  FADD.FTZ R7, R9, R122 ;  /* 0x0000007a09077221 */ /* 0x000fe20000010000 */
[----:B------:R-:W-:Y:S01]  /*1c5f0*/  F2FP.F16.F32.PACK_AB R218, R4, R109 ;  /* 0x0000006d04da723e */ /* 0x000fe200000000ff */
[-C--:B------:R-:W-:Y:S01]  /*1c600*/  FMUL.FTZ R24, R24, R5.reuse ;  /* 0x0000000518187220 */ /* 0x080fe20000410000 */
[-C--:B------:R-:W-:Y:S01]  /*1c610*/  FMUL.FTZ R25, R25, R5.reuse ;  /* 0x0000000519197220 */ /* 0x080fe20000410000 */
[----:B------:R-:W-:Y:S01]  /*1c620*/  FADD.FTZ R122, R180, R7 ;  /* 0x00000007b47a7221 */ /* 0x000fe20000010000 */
[----:B------:R0:W-:Y:S01]  /*1c630*/  @!P1 SYNCS.ARRIVE.TRANS64.RED.A1T0 RZ, [R11+URZ], RZ ;  /* 0x000000ff0bff99a7 */ /* 0x0001e2000810043f */
[-C--:B------:R-:W-:Y:S01]  /*1c640*/  FFMA.FTZ R7, R127, R88.reuse, -R113 ;  /* 0x000000587f077223 */ /* 0x080fe20000010871 */
[----:B------:R-:W-:Y:S01]  /*1c650*/  MUFU.EX2 R94, R94 ;  /* 0x0000005e005e7308 */ /* 0x000fe20000000800 */
[----:B------:R-:W-:Y:S01]  /*1c660*/  FADD.FTZ R123, R21, R122 ;  /* 0x0000007a157b7221 */ /* 0x000fe20000010000 */
[-C--:B------:R-:W-:Y:S01]  /*1c670*/  FMUL.FTZ R28, R28, R5.reuse ;  /* 0x000000051c1c7220 */ /* 0x080fe20000410000 */
[-C--:B------:R-:W-:Y:S01]  /*1c680*/  FMUL.FTZ R29, R29, R5.reuse ;  /* 0x000000051d1d7220 */ /* 0x080fe20000410000 */
[----:B------:R-:W-:Y:S01]  /*1c690*/  FMUL.FTZ R32, R32, R5 ;  /* 0x0000000520207220 */ /* 0x000fe20000410000 */
[----:B------:R-:W-:Y:S01]  /*1c6a0*/  FADD.FTZ R123, R182, R123 ;  /* 0x0000007bb67b7221 */ /* 0x000fe20000010000 */
[----:B0-----:R-:W-:Y:S01]  /*1c6b0*/  FADD.FTZ R11, R181, R14 ;  /* 0x0000000eb50b7221 */ /* 0x001fe20000010000 */
[----:B------:R-:W-:Y:S01]  /*1c6c0*/  F2FP.F16.F32.PACK_AB R181, R20, R181 ;  /* 0x000000b514b5723e */ /* 0x000fe200000000ff */
[----:B------:R-:W0:Y:S01]  /*1c6d0*/  MUFU.EX2 R7, R7 ;  /* 0x0000000700077308 */ /* 0x000e220000000800 */
[----:B------:R-:W-:Y:S01]  /*1c6e0*/  FADD.FTZ R123, R160, R123 ;  /* 0x0000007ba07b7221 */ /* 0x000fe20000010000 */
[----:B------:R-:W-:Y:S01]  /*1c6f0*/  FADD.FTZ R14, R20, R11 ;  /* 0x0000000b140e7221 */ /* 0x000fe20000010000 */
[-C--:B------:R-:W-:Y:S01]  /*1c700*/  FFMA.FTZ R11, R115, R88.reuse, -R113 ;  /* 0x00000058730b7223 */ /* 0x080fe20000010871 */
[-C--:B------:R-:W-:Y:S01]  /*1c710*/  FMUL.FTZ R33, R33, R5.reuse ;  /* 0x0000000521217220 */ /* 0x080fe20000410000 */
[----:B------:R-:W-:Y:S01]  /*1c720*/  FADD.FTZ R118, R184, R123 ;  /* 0x0000007bb8767221 */ /* 0x000fe20000010000 */
[----:B------:R-:W-:Y:S01]  /*1c730*/  FADD.FTZ R14, R183, R14 ;  /* 0x0000000eb70e7221 */ /* 0x000fe20000010000 */
[-C--:B------:R-:W-:Y:S01]  /*1c740*/  FMUL.FTZ R36, R36, R5.reuse ;  /* 0x0000000524247220 */ /* 0x080fe20000410000 */
[----:B------:R-:W-:Y:S01]  /*1c750*/  MUFU.EX2 R95, R95 ;  /* 0x0000005f005f7308 */ /* 0x000fe20000000800 */
[----:B------:R-:W-:Y:S01]  /*1c760*/  FADD.FTZ R115, R153, R118 ;  /* 0x0000007699737221 */ /* 0x000fe20000010000 */
[----:B------:R-:W-:Y:S01]  /*1c770*/  FADD.FTZ R114, R141, R14 ;  /* 0x0000000e8d727221 */ /* 0x000fe20000010000 */
[----:B------:R-:W-:Y:S01]  /*1c780*/  FFMA.FTZ R14, R119, R88, -R113 ;  /* 0x00000058770e7223 */ /* 0x000fe20000010871 */
[-C--:B------:R-:W-:Y:S01]  /*1c790*/  FMUL.FTZ R37, R37, R5.reuse ;  /* 0x0000000525257220 */ /* 0x080fe20000410000 */
[----:B------:R-:W-:Y:S01]  /*1c7a0*/  FADD.FTZ R115, R186, R115 ;  /* 0x00000073ba737221 */ /* 0x000fe20000010000 */
[----:B------:R-:W-:Y:S01]  /*1c7b0*/  FADD.FTZ R114, R185, R114 ;  /* 0x00000072b9727221 */ /* 0x000fe20000010000 */
[-C--:B------:R-:W-:Y:S01]  /*1c7c0*/  FMUL.FTZ R40, R40, R5.reuse ;  /* 0x0000000528287220 */ /* 0x080fe20000410000 */
[----:B------:R-:W1:Y:S01]  /*1c7d0*/  MUFU.EX2 R11, R11 ;  /* 0x0000000b000b7308 */ /* 0x000e620000000800 */
[----:B------:R-:W-:Y:S01]  /*1c7e0*/  FADD.FTZ R115, R152, R115 ;  /* 0x0000007398737221 */ /* 0x000fe20000010000 */
[----:B------:R-:W-:Y:S01]  /*1c7f0*/  FADD.FTZ R114, R117, R114 ;  /* 0x0000007275727221 */ /* 0x000fe20000010000 */
[-C--:B------:R-:W-:Y:S01]  /*1c800*/  FMUL.FTZ R41, R41, R5.reuse ;  /* 0x0000000529297220 */ /* 0x080fe20000410000 */
[-C--:B------:R-:W-:Y:S01]  /*1c810*/  FMUL.FTZ R44, R44, R5.reuse ;  /* 0x000000052c2c7220 */ /* 0x080fe20000410000 */
[----:B------:R-:W-:Y:S01]  /*1c820*/  FADD.FTZ R115, R188, R115 ;  /* 0x00000073bc737221 */ /* 0x000fe20000010000 */
[----:B------:R-:W-:Y:S01]  /*1c830*/  FADD.FTZ R119, R187, R114 ;  /* 0x00000072bb777221 */ /* 0x000fe20000010000 */
[-C--:B------:R-:W-:Y:S01]  /*1c840*/  FMUL.FTZ R45, R45, R5.reuse ;  /* 0x000000052d2d7220 */ /* 0x080fe20000410000 */
[----:B------:R-:W2:Y:S01]  /*1c850*/  MUFU.EX2 R14, R14 ;  /* 0x0000000e000e7308 */ /* 0x000ea20000000800 */
[----:B------:R-:W-:Y:S01]  /*1c860*/  FADD.FTZ R115, R144, R115 ;  /* 0x0000007390737221 */ /* 0x000fe20000010000 */
[----:B------:R-:W-:Y:S01]  /*1c870*/  FADD.FTZ R106, R124, R119 ;  /* 0x000000777c6a7221 */ /* 0x000fe20000010000 */
[-C--:B------:R-:W-:Y:S01]  /*1c880*/  FMUL.FTZ R48, R48, R5.reuse ;  /* 0x0000000530307220 */ /* 0x080fe20000410000 */
[-C--:B------:R-:W-:Y:S01]  /*1c890*/  FMUL.FTZ R49, R49, R5.reuse ;  /* 0x0000000531317220 */ /* 0x080fe20000410000 */
        /* <DEDUP_REMOVED lines=27> */
[----:B------:R-:W3:Y:S01]  /*1ca50*/  MUFU.EX2 R6, R107 ;  /* 0x0000006b00067308 */ /* 0x000ee20000000800 */
[-C--:B------:R-:W-:Y:S01]  /*1ca60*/  FMUL.FTZ R77, R77, R5.reuse ;  /* 0x000000054d4d7220 */ /* 0x080fe20000410000 */
[----:B------:R-:W-:Y:S01]  /*1ca70*/  FADD.FTZ R110, R133, R110 ;  /* 0x0000006e856e7221 */ /* 0x000fe20000010000 */
[----:B------:R-:W-:Y:S01]  /*1ca80*/  FADD.FTZ R15, R129, R20 ;  /* 0x00000014810f7221 */ /* 0x000fe20000010000 */
[-C--:B------:R-:W-:Y:S01]  /*1ca90*/  FMUL.FTZ R80, R80, R5.reuse ;  /* 0x0000000550507220 */ /* 0x080fe20000410000 */
[----:B------:R-:W-:Y:S01]  /*1caa0*/  FMUL.FTZ R81, R81, R5 ;  /* 0x0000000551517220 */ /* 0x000fe20000410000 */
[----:B------:R-:W-:Y:S01]  /*1cab0*/  FADD.FTZ R9, R197, R110 ;  /* 0x0000006ec5097221 */ /* 0x000fe20000010000 */
[----:B------:R-:W-:Y:S01]  /*1cac0*/  FADD.FTZ R15, R198, R15 ;  /* 0x0000000fc60f7221 */ /* 0x000fe20000010000 */
[----:B------:R-:W-:Y:S01]  /*1cad0*/  F2FP.F16.F32.PACK_AB R197, R8, R197 ;  /* 0x000000c508c5723e */ /* 0x000fe200000000ff */
[-C--:B------:R-:W-:Y:S01]  /*1cae0*/  FMUL.FTZ R84, R84, R5.reuse ;  /* 0x0000000554547220 */ /* 0x080fe20000410000 */
[----:B------:R-:W-:Y:S01]  /*1caf0*/  FADD.FTZ R20, R8, R9 ;  /* 0x0000000908147221 */ /* 0x000fe20000010000 */
[----:B------:R-:W-:Y:S01]  /*1cb00*/  FADD.FTZ R15, R128, R15 ;  /* 0x0000000f800f7221 */ /* 0x000fe20000010000 */
[----:B------:R-:W-:Y:S01]  /*1cb10*/  FMUL.FTZ R85, R85, R5 ;  /* 0x0000000555557220 */ /* 0x000fe20000410000 */
[----:B------:R-:W-:Y:S01]  /*1cb20*/  F2FP.F16.F32.PACK_AB R180, R21, R180 ;  /* 0x000000b415b4723e */ /* 0x000fe200000000ff */
[----:B------:R-:W-:Y:S01]  /*1cb30*/  FADD.FTZ R9, R199, R20 ;  /* 0x00000014c7097221 */ /* 0x000fe20000010000 */
[----:B------:R-:W-:Y:S01]  /*1cb40*/  FADD.FTZ R15, R200, R15 ;  /* 0x0000000fc80f7221 */ /* 0x000fe20000010000 */
[----:B------:R-:W-:Y:S01]  /*1cb50*/  F2FP.F16.F32.PACK_AB R182, R160, R182 ;  /* 0x000000b6a0b6723e */ /* 0x000fe200000000ff */
[----:B------:R-:W-:Y:S01]  /*1cb60*/  FMUL.FTZ R26, R26, R93 ;  /* 0x0000005d1a1a7220 */ /* 0x000fe20000410000 */
[----:B------:R-:W-:Y:S01]  /*1cb70*/  FADD.FTZ R20, R10, R9 ;  /* 0x000000090a147221 */ /* 0x000fe20000010000 */
[----:B------:R-:W-:Y:S01]  /*1cb80*/  FADD.FTZ R15, R120, R15 ;  /* 0x0000000f780f7221 */ /* 0x000fe20000010000 */
[----:B------:R-:W-:Y:S01]  /*1cb90*/  F2FP.F16.F32.PACK_AB R183, R141, R183 ;  /* 0x000000b78db7723e */ /* 0x000fe200000000ff */
[----:B------:R-:W-:Y:S01]  /*1cba0*/  FMUL.FTZ R27, R27, R93 ;  /* 0x0000005d1b1b7220 */ /* 0x000fe20000410000 */
[----:B------:R-:W-:Y:S01]  /*1cbb0*/  FADD.FTZ R9, R201, R20 ;  /* 0x00000014c9097221 */ /* 0x000fe20000010000 */
[----:B------:R-:W-:Y:S01]  /*1cbc0*/  FADD.FTZ R106, R202, R15 ;  /* 0x0000000fca6a7221 */ /* 0x000fe20000010000 */
[----:B------:R-:W-:Y:S01]  /*1cbd0*/  F2FP.F16.F32.PACK_AB R201, R0, R201 ;  /* 0x000000c900c9723e */ /* 0x000fe200000000ff */
[-C--:B------:R-:W-:Y:S01]  /*1cbe0*/  FMUL.FTZ R30, R30, R93.reuse ;  /* 0x0000005d1e1e7220 */ /* 0x080fe20000410000 */
[----:B------:R-:W-:Y:S01]  /*1cbf0*/  FADD.FTZ R20, R0, R9 ;  /* 0x0000000900147221 */ /* 0x000fe20000010000 */
[----:B------:R-:W-:Y:S01]  /*1cc00*/  FADD.FTZ R9, R121, R106 ;  /* 0x0000006a79097221 */ /* 0x000fe20000010000 */
[----:B------:R-:W-:Y:S01]  /*1cc10*/  F2FP.F16.F32.PACK_AB R184, R153, R184 ;  /* 0x000000b899b8723e */ /* 0x000fe200000000ff */
[----:B------:R-:W-:Y:S01]  /*1cc20*/  FMUL.FTZ R31, R31, R93 ;  /* 0x0000005d1f1f7220 */ /* 0x000fe20000410000 */
[----:B------:R-:W-:Y:S01]  /*1cc30*/  FADD.FTZ R20, R203, R20 ;  /* 0x00000014cb147221 */ /* 0x000fe20000010000 */
[----:B------:R-:W-:Y:S01]  /*1cc40*/  FADD.FTZ R9, R204, R9 ;  /* 0x00000009cc097221 */ /* 0x000fe20000010000 */
[C---:B0-----:R-:W-:Y:S01]  /*1cc50*/  F2FP.F16.F32.PACK_AB R203, R7.reuse, R203 ;  /* 0x000000cb07cb723e */ /* 0x041fe200000000ff */
        /* <DEDUP_REMOVED lines=9> */
[----:B-1----:R-:W-:Y:S01]  /*1ccf0*/  FADD.FTZ R20, R11, R20 ;  /* 0x000000140b147221 */ /* 0x002fe20000010000 */
[----:B------:R-:W-:Y:S01]  /*1cd00*/  FADD.FTZ R9, R12, R9 ;  /* 0x000000090c097221 */ /* 0x000fe20000010000 */
[----:B------:R-:W-:Y:S01]  /*1cd10*/  F2FP.F16.F32.PACK_AB R187, R124, R187 ;  /* 0x000000bb7cbb723e */ /* 0x000fe200000000ff */
[----:B------:R-:W-:Y:S01]  /*1cd20*/  FMUL.FTZ R39, R39, R93 ;  /* 0x0000005d27277220 */ /* 0x000fe20000410000 */
[----:B------:R-:W-:Y:S01]  /*1cd30*/  FADD.FTZ R15, R207, R20 ;  /* 0x00000014cf0f7221 */ /* 0x000fe20000010000 */
[----:B------:R-:W-:Y:S01]  /*1cd40*/  FADD.FTZ R9, R208, R9 ;  /* 0x00000009d0097221 */ /* 0x000fe20000010000 */
[----:B--2---:R-:W-:Y:S01]  /*1cd50*/  F2FP.F16.F32.PACK_AB R207, R14, R207 ;  /* 0x000000cf0ecf723e */ /* 0x004fe200000000ff */
[-C--:B------:R-:W-:Y:S01]  /*1cd60*/  FMUL.FTZ R42, R42, R93.reuse ;  /* 0x0000005d2a2a7220 */ /* 0x080fe20000410000 */
[----:B------:R-:W-:Y:S01]  /*1cd70*/  FADD.FTZ R8, R14, R15 ;  /* 0x0000000f0e087221 */ /* 0x000fe20000010000 */
[----:B------:R-:W-:Y:S01]  /*1cd80*/  FADD.FTZ R9, R104, R9 ;  /* 0x0000000968097221 */ /* 0x000fe20000010000 */
[----:B------:R-:W-:Y:S01]  /*1cd90*/  F2FP.F16.F32.PACK_AB R188, R144, R188 ;  /* 0x000000bc90bc723e */ /* 0x000fe200000000ff */
[----:B------:R-:W-:Y:S01]  /*1cda0*/  FMUL.FTZ R43, R43, R93 ;  /* 0x0000005d2b2b7220 */ /* 0x000fe20000410000 */
[----:B------:R-:W-:Y:S01]  /*1cdb0*/  FADD.FTZ R15, R209, R8 ;  /* 0x00000008d10f7221 */ /* 0x000fe20000010000 */
[----:B------:R-:W-:Y:S01]  /*1cdc0*/  FADD.FTZ R8, R210, R9 ;  /* 0x00000009d2087221 */ /* 0x000fe20000010000 */
[----:B---3--:R-:W-:Y:S01]  /*1cdd0*/  F2FP.F16.F32.PACK_AB R209, R6, R209 ;  /* 0x000000d106d1723e */ /* 0x008fe200000000ff */
        /* <DEDUP_REMOVED lines=38> */
[----:B------:R-:W-:Y:S01]  /*1d040*/  F2FP.F16.F32.PACK_AB R199, R10, R199 ;  /* 0x000000c70ac7723e */ /* 0x000fe200000000ff */
[-C--:B------:R-:W-:Y:S01]  /*1d050*/  FMUL.FTZ R66, R66, R93.reuse ;  /* 0x0000005d42427220 */ /* 0x080fe20000410000 */
[----:B------:R-:W-:Y:S01]  /*1d060*/  F2FP.F16.F32.PACK_AB R200, R120, R200 ;  /* 0x000000c878c8723e */ /* 0x000fe200000000ff */
[----:B------:R-:W-:Y:S01]  /*1d070*/  FADD.FTZ R0, R95, R7 ;  /* 0x000000075f007221 */ /* 0x000fe20000010000 */
[----:B------:R-:W-:Y:S01]  /*1d080*/  F2FP.F16.F32.PACK_AB R202, R121, R202 ;  /* 0x000000ca79ca723e */ /* 0x000fe200000000ff */
[-C--:B------:R-:W-:Y:S01]  /*1d090*/  FMUL.FTZ R67, R67, R93.reuse ;  /* 0x0000005d43437220 */ /* 0x080fe20000410000 */
        /* <DEDUP_REMOVED lines=18> */
[----:B------:R-:W-:Y:S01]  /*1d1c0*/  FMUL.FTZ R87, R87, R93 ;  /* 0x0000005d57577220 */ /* 0x000fe20000410000 */
[----:B------:R-:W-:Y:S01]  /*1d1d0*/  IMAD.MOV.U32 R6, RZ, RZ, R229 ;  /* 0x000000ffff067224 */ /* 0x000fe200078e00e5 */
[----:B------:R-:W-:Y:S01]  /*1d1e0*/  MOV R5, R89 ;  /* 0x0000005900057202 */ /* 0x000fe20000000f00 */
[----:B------:R-:W-:-:S02]  /*1d1f0*/  IMAD.MOV.U32 R7, RZ, RZ, R222 ;  /* 0x000000ffff077224 */ /* 0x000fc400078e00de */
[----:B------:R-:W-:Y:S01]  /*1d200*/  IMAD.MOV.U32 R4, RZ, RZ, R92 ;  /* 0x000000ffff047224 */ /* 0x000fe200078e005c */
[----:B------:R-:W-:Y:S06]  /*1d210*/  @P2 BRA `(.L_x_7481) ;  /* 0xffffff9800942947 */ /* 0x000fec000383ffff */
.L_x_7471:
[----:B------:R-:W-:Y:S05]  /*1d220*/  WARPSYNC.ALL ;  /* 0x0000000000007948 */ /* 0x000fea0003800000 */
[----:B------:R-:W-:Y:S06]  /*1d230*/  BAR.ARV 0x8, 0x180 ;  /* 0x0206000000007b1d */ /* 0x000fec0000002000 */
[----:B------:R-:W-:Y:S05]  /*1d240*/  @!P0 BRA `(.L_x_7482) ;  /* 0x0000000000048947 */ /* 0x000fea0003800000 */
[----:B------:R-:W-:Y:S01]  /*1d250*/  BPT.TRAP 0x1 ;  /* 0x000000040000795c */ /* 0x000fe20000300000 */
.L_x_7482:
[----:B------:R-:W-:Y:S01]  /*1d260*/  IMAD R10, R222, 0x8, R2 ;  /* 0x00000008de0a7824 */ /* 0x000fe200078e0202 */
[----:B------:R-:W-:-:S04]  /*1d270*/  SHF.L.U32 R3, R229, 0x1f, RZ ;  /* 0x0000001fe5037819 */ /* 0x000fc800000006ff */
[----:B------:R0:W1:Y:S01]  /*1d280*/  SYNCS.PHASECHK.TRANS64.TRYWAIT P2, [R10+URZ+0x34850], R3 ;  /* 0x034850030a0075a7 */ /* 0x000062000804017f */
[----:B------:R-:W-:Y:S05]  /*1d290*/  @!P0 BRA `(.L_x_7483) ;  /* 0x0000000000048947 */ /* 0x000fea0003800000 */
[----:B------:R-:W-:Y:S01]  /*1d2a0*/  BPT.TRAP 0x1 ;  /* 0x000000040000795c */ /* 0x000fe20000300000 */
.L_x_7483:
[----:B------:R-:W-:-:S05]  /*1d2b0*/  VIADD R2, R2, 0x400 ;  /* 0x0000040002027836 */ /* 0x000fca0000000000 */
[----:B------:R-:W-:-:S04]  /*1d2c0*/  SHF.R.U32.HI R2, RZ, 0x4, R2 ;  /* 0x00000004ff027819 */ /* 0x000fc80000011602 */
[----:B------:R-:W-:-:S04]  /*1d2d0*/  LOP3.LUT R2, R2, 0x3fff, RZ, 0xc0, !PT ;  /* 0x00003fff02027812 */ /* 0x000fc800078ec0ff */
[----:B------:R-:W-:Y:S01]  /*1d2e0*/  LOP3.LUT R5, R2, 0x5800000, RZ, 0xfc, !PT ;  /* 0x0580000002057812 */ /* 0x000fe200078efcff */
[----:B-1----:R-:W-:Y:S06]  /*1d2f0*/  @P2 BRA `(.L_x_7484) ;  /* 0x0000000000082947 */ /* 0x002fec0003800000 */
[----:B------:R-:W1:Y:S02]  /*1d300*/  SYNCS.PHASECHK.TRANS64.TRYWAIT P0, [R10+URZ+0x34850], R3 ;  /* 0x034850030a0075a7 */ /* 0x000e64000800017f */
[----:B-1----:R-:W-:Y:S05]  /*1d310*/  @!P0 BRA `(.L_x_7485) ;  /* 0x000000a800148947 */ /* 0x002fea0003800000 */
.L_x_7484:
[----:B------:R-:W-:Y:S01]  /*1d320*/  IMAD R2, R222, 0xb00, R5 ;  /* 0x00000b00de027824 */ /* 0x000fe200078e0205 */
[----:B------:R-:W2:Y:S01]  /*1d330*/  LDL.LU R13, [R1+0x60] ;  /* 0x00006000010d7983 */ /* 0x000ea20000300800 */
[----:B01----:R-:W-:Y:S01]  /*1d340*/  IMAD.MOV.U32 R3, RZ, RZ, 0x40000040 ;  /* 0x40000040ff037424 */ /* 0x003fe200078e00ff */
[----:B------:R-:W-:Y:S05]  /*1d350*/  WARPSYNC.ALL ;  /* 0x0000000000007948 */ /* 0x000fea0003800000 */
[C---:B------:R-:W-:Y:S01]  /*1d360*/  R2UR UR6, R2.reuse ;  /* 0x00000000020672ca */ /* 0x040fe200000e0000 */
[----:B------:R-:W-:Y:S01]  /*1d370*/  WARPGROUP.ARRIVE ;  /* 0x00000000000079c5 */ /* 0x000fe20000000000 */
[----:B------:R-:W-:Y:S01]  /*1d380*/  R2UR UR7, R3 ;  /* 0x00000000030772ca */ /* 0x000fe200000e0000 */
[----:B------:R-:W-:Y:S01]  /*1d390*/  IMAD.MOV.U32 R5, RZ, RZ, 0x40000040 ;  /* 0x40000040ff057424 */ /* 0x000fe200078e00ff */
[----:B------:R-:W-:Y:S01]  /*1d3a0*/  IADD3 R4, R2, 0x80, RZ ;  /* 0x0000008002047810 */ /* 0x000fe20007ffe0ff */
[----:B------:R-:W-:Y:S01]  /*1d3b0*/  IMAD.MOV.U32 R3, RZ, RZ, 0x40000040 ;  /* 0x40000040ff037424 */ /* 0x000fe200078e00ff */
[----:B------:R-:W-:Y:S01]  /*1d3c0*/  MOV R7, RZ ;  /* 0x000000ff00077202 */ /* 0x000fe20000000f00 */
[----:B------:R-:W-:Y:S01]  /*1d3d0*/  @!P1 VIADD R10, R10, 0x34860 ;  /* 0x000348600a0a9836 */ /* 0x000fe20000000000 */
[----:B------:R-:W-:-:S04]  /*1d3e0*/  IADD3 R222, R222, 0x1, RZ ;  /* 0x00000001dede7810 */ /* 0x000fc80007ffe0ff */
[----:B------:R-:W-:Y:S02]  /*1d3f0*/  ISETP.NE.AND P0, PT, R222, 0x2, PT ;  /* 0x00000002de00780c */ /* 0x000fe40003f05270 */
[----:B------:R-:W-:Y:S01]  /*1d400*/  @!P1 PRMT R10, RZ, 0x654, R10 ;  /* 0x00000654ff0a9816 */ /* 0x000fe2000000000a */
[----:B------:R-:W-:Y:S01]  /*1d410*/  HGMMA.64x128x16.F32 R24, R176, gdesc[UR4].tnspB, R24, gsb0 ;  /* 0x41e00004b0187df0 */ /* 0x000fe20008000818 */
[----:B------:R-:W-:Y:S01]  /*1d420*/  R2UR UR6, R4 ;  /* 0x00000000040672ca */ /* 0x000fe200000e0000 */
[----:B------:R-:W-:Y:S01]  /*1d430*/  VIADD R4, R2, 0x100 ;  /* 0x0000010002047836 */ /* 0x000fe20000000000 */
[----:B------:R-:W-:Y:S01]  /*1d440*/  R2UR UR7, R5 ;  /* 0x00000000050772ca */ /* 0x000fe200000e0000 */
[----:B------:R-:W-:Y:S01]  /*1d450*/  IMAD.MOV.U32 R5, RZ, RZ, 0x40000040 ;  /* 0x40000040ff057424 */ /* 0x000fe200078e00ff */
[----:B------:R-:W-:Y:S01]  /*1d460*/  SEL R222, R222, RZ, P0 ;  /* 0x000000ffdede7207 */ /* 0x000fe20000000000 */
[----:B------:R-:W-:Y:S02]  /*1d470*/  WARPGROUP.DEPBAR.LE gsb0, 0x0 ;  /* 0x00008000000079c5 */ /* 0x000fe40000010000 */
[----:B------:R-:W-:-:S08]  /*1d480*/  WARPGROUP.ARRIVE ;  /* 0x00000000000079c5 */ /* 0x000fd00000000000 */
[----:B------:R-:W-:Y:S01]  /*1d490*/  HGMMA.64x128x16.F32 R24, R180, gdesc[UR4].tnspB, R24, gsb0 ;  /* 0x41e00004b4187df0 */ /* 0x000fe20008000818 */
[----:B------:R-:W-:Y:S02]  /*1d4a0*/  R2UR UR6, R4 ;  /* 0x00000000040672ca */ /* 0x000fe400000e0000 */
[----:B------:R-:W-:Y:S01]  /*1d4b0*/  R2UR UR7, R5 ;  /* 0x00000000050772ca */ /* 0x000fe200000e0000 */
[----:B------:R-:W-:Y:S01]  /*1d4c0*/  IMAD.MOV.U32 R5, RZ, RZ, 0x40000040 ;  /* 0x40000040ff057424 */ /* 0x000fe200078e00ff */
[----:B------:R-:W-:Y:S01]  /*1d4d0*/  IADD3 R4, R2, 0x180, RZ ;  /* 0x0000018002047810 */ /* 0x000fe20007ffe0ff */
[----:B--2---:R-:W-:-:S05]  /*1d4e0*/  VIADD R13, R13, 0x1 ;  /* 0x000000010d0d7836 */ /* 0x004fca0000000000 */
[----:B------:R-:W-:Y:S01]  /*1d4f0*/  STL [R1+0x60], R13 ;  /* 0x0000600d01007387 */ /* 0x000fe20000100800 */
[----:B------:R-:W-:Y:S02]  /*1d500*/  WARPGROUP.DEPBAR.LE gsb0, 0x0 ;  /* 0x00008000000079c5 */ /* 0x000fe40000010000 */
[----:B------:R-:W-:-:S06]  /*1d510*/  WARPGROUP.ARRIVE ;  /* 0x00000000000079c5 */ /* 0x000fcc0000000000 */
        /* <DEDUP_REMOVED lines=39> */
[C---:B------:R-:W-:Y:S01]  /*1d790*/  IADD3 R4, R2.reuse, 0x480, RZ ;  /* 0x0000048002047810 */ /* 0x040fe20007ffe0ff */
[----:B------:R-:W-:Y:S01]  /*1d7a0*/  VIADD R2, R2, 0x500 ;  /* 0x0000050002027836 */ /* 0x000fe20000000000 */
[----:B------:R-:W-:Y:S02]  /*1d7b0*/  WARPGROUP.DEPBAR.LE gsb0, 0x0 ;  /* 0x00008000000079c5 */ /* 0x000fe40000010000 */
[----:B------:R-:W-:-:S07]  /*1d7c0*/  WARPGROUP.ARRIVE ;  /* 0x00000000000079c5 */ /* 0x000fce0000000000 */
[----:B------:R-:W-:Y:S01]  /*1d7d0*/  HGMMA.64x128x16.F32 R24, R208, gdesc[UR4].tnspB, R24, gsb0 ;  /* 0x41e00004d0187df0 */ /* 0x000fe20008000818 */
[----:B------:R-:W-:Y:S02]  /*1d7e0*/  R2UR UR6, R4 ;  /* 0x00000000040672ca */ /* 0x000fe400000e0000 */
[----:B------:R-:W-:Y:S02]  /*1d7f0*/  R2UR UR7, R5 ;  /* 0x00000000050772ca */ /* 0x000fe400000e0000 */
[----:B------:R-:W0:Y:S02]  /*1d800*/  SHFL.BFLY PT, R5, R0, 0x2, 0x1f ;  /* 0x0c401f0000057f89 */ /* 0x000e2400000e0000 */
[----:B0-----:R-:W-:Y:S01]  /*1d810*/  FADD.FTZ R5, R5, R0 ;  /* 0x0000000005057221 */ /* 0x001fe20000010000 */
[----:B------:R-:W-:-:S04]  /*1d820*/  SEL R0, RZ, 0x1, P0 ;  /* 0x00000001ff007807 */ /* 0x000fc80000000000 */
[----:B------:R-:W0:Y:S01]  /*1d830*/  SHFL.BFLY PT, R4, R5, 0x1, 0x1f ;  /* 0x0c201f0005047f89 */ /* 0x000e2200000e0000 */
[----:B------:R-:W-:Y:S01]  /*1d840*/  LOP3.LUT R229, R229, R0, RZ, 0x3c, !PT ;  /* 0x00000000e5e57212 */ /* 0x000fe200078e3cff */
[----:B------:R-:W-:Y:S02]  /*1d850*/  IMAD.MOV.U32 R0, RZ, RZ, -0x800000 ;  /* 0xff800000ff007424 */ /* 0x000fe400078e00ff */
[----:B0-----:R-:W-:-:S05]  /*1d860*/  FADD.FTZ R12, R5, R4 ;  /* 0x00000004050c7221 */ /* 0x001fca0000010000 */
[----:B------:R-:W-:-:S13]  /*1d870*/  FSETP.NE.FTZ.AND P3, PT, R12, RZ, PT ;  /* 0x000000ff0c00720b */ /* 0x000fda0003f75000 */
[----:B------:R-:W0:Y:S08]  /*1d880*/  @P3 MUFU.LG2 R8, R12 ;  /* 0x0000000c00083308 */ /* 0x000e300000000c00 */
[----:B------:R-:W-:Y:S01]  /*1d890*/  @P3 MUFU.RCP R7, R12 ;  /* 0x0000000c00073308 */ /* 0x000fe20000001000 */
[----:B0-----:R-:W-:Y:S01]  /*1d8a0*/  @P3 FMUL.FTZ R9, R8, 0.69314718246459960938 ;  /* 0x3f31721808093820 */ /* 0x001fe20000410000 */
[----:B------:R-:W-:-:S02]  /*1d8b0*/  WARPGROUP.DEPBAR.LE gsb0, 0x0 ;  /* 0x00008000000079c5 */ /* 0x000fc40000010000 */
[----:B------:R-:W-:-:S06]  /*1d8c0*/  WARPGROUP.ARRIVE ;  /* 0x00000000000079c5 */ /* 0x000fcc0000000000 */
[----:B------:R-:W-:Y:S01]  /*1d8d0*/  HGMMA.64x128x16.F32 R24, R212, gdesc[UR4].tnspB, R24, gsb0 ;  /* 0x41e00004d4187df0 */ /* 0x000fe20008000818 */
[----:B------:R-:W-:Y:S02]  /*1d8e0*/  R2UR UR6, R2 ;  /* 0x00000000020672ca */ /* 0x000fe400000e0000 */
[----:B------:R-:W-:Y:S02]  /*1d8f0*/  R2UR UR7, R3 ;  /* 0x00000000030772ca */ /* 0x000fe400000e0000 */
[----:B------:R-:W0:Y:S02]  /*1d900*/  SHFL.BFLY PT, R3, R14, 0x2, 0x1f ;  /* 0x0c401f000e037f89 */ /* 0x000e2400000e0000 */
[----:B0-----:R-:W-:-:S05]  /*1d910*/  FADD.FTZ R3, R3, R14 ;  /* 0x0000000e03037221 */ /* 0x001fca0000010000 */
[----:B------:R-:W0:Y:S02]  /*1d920*/  SHFL.BFLY PT, R2, R3, 0x1, 0x1f ;  /* 0x0c201f0003027f89 */ /* 0x000e2400000e0000 */
[----:B0-----:R-:W-:Y:S01]  /*1d930*/  FADD.FTZ R11, R3, R2 ;  /* 0x00000002030b7221 */ /* 0x001fe20000010000 */
[----:B------:R-:W-:Y:S02]  /*1d940*/  IMAD.MOV.U32 R2, RZ, RZ, RZ ;  /* 0x000000ffff027224 */ /* 0x000fe400078e00ff */
[----:B------:R-:W-:Y:S02]  /*1d950*/  IMAD.MOV.U32 R3, RZ, RZ, -0x800000 ;  /* 0xff800000ff037424 */ /* 0x000fe400078e00ff */
[----:B------:R-:W-:-:S13]  /*1d960*/  FSETP.NE.FTZ.AND P2, PT, R11, RZ, PT ;  /* 0x000000ff0b00720b */ /* 0x000fda0003f55000 */
[----:B------:R-:W0:Y:S01]  /*1d970*/  @P2 MUFU.LG2 R6, R11 ;  /* 0x0000000b00062308 */ /* 0x000e220000000c00 */
[C---:B------:R-:W-:Y:S01]  /*1d980*/  @P2 FMUL.FTZ R4, R88.reuse, 0.69314718246459960938 ;  /* 0x3f31721858042820 */ /* 0x040fe20000410000 */
[----:B------:R-:W-:-:S04]  /*1d990*/  @P3 FMUL.FTZ R88, R88, 0.69314718246459960938 ;  /* 0x3f31721858583820 */ /* 0x000fc80000410000 */
[----:B------:R-:W-:Y:S02]  /*1d9a0*/  @P3 FFMA.FTZ R0, R88, R92, R9 ;  /* 0x0000005c58003223 */ /* 0x000fe40000010009 */
[----:B------:R-:W1:Y:S01]  /*1d9b0*/  @P2 MUFU.RCP R2, R11 ;  /* 0x0000000b00022308 */ /* 0x000e620000001000 */
[----:B0-----:R-:W-:-:S04]  /*1d9c0*/  @P2 FMUL.FTZ R5, R6, 0.69314718246459960938 ;  /* 0x3f31721806052820 */ /* 0x001fc80000410000 */
[----:B------:R-:W-:Y:S01]  /*1d9d0*/  @P2 FFMA.FTZ R3, R4, R89, R5 ;  /* 0x0000005904032223 */ /* 0x000fe20000010005 */
[----:B------:R-:W-:Y:S02]  /*1d9e0*/  WARPGROUP.DEPBAR.LE gsb0, 0x0 ;  /* 0x00008000000079c5 */ /* 0x000fe40000010000 */
[----:B------:R-:W-:-:S06]  /*1d9f0*/  WARPGROUP.ARRIVE ;  /* 0x00000000000079c5 */ /* 0x000fcc0000000000 */
[----:B------:R-:W-:Y:S03]  /*1da00*/  HGMMA.64x128x16.F32 R24, R216, gdesc[UR4].tnspB, R24, gsb0 ;  /* 0x41e00004d8187df0 */ /* 0x000fe60008000818 */
[----:B------:R-:W-:Y:S02]  /*1da10*/  WARPGROUP.DEPBAR.LE gsb0, 0x0 ;  /* 0x00008000000079c5 */ /* 0x000fe40000010000 */
        /* <DEDUP_REMOVED lines=45> */
[----:B------:R-:W-:Y:S01]  /*1dcf0*/  FMUL.FTZ R61, R61, R2 ;  /* 0x000000023d3d7220 */ /* 0x000fe20000410000 */
[----:B------:R-:W-:Y:S01]  /*1dd00*/  PLOP3.LUT P1, PT, PT, PT, PT, 0x8, 0x0 ;  /* 0x000000000000781c */ /* 0x000fe20003f2e170 */
        /* <DEDUP_REMOVED lines=19> */
.L_x_7425:
[----:B------:R-:W2:Y:S04]  /*1de40*/  LDL R82, [R1+0x5c] ;  /* 0x00005c0001527983 */ /* 0x000ea80000100800 */
[----:B------:R-:W2:Y:S01]  /*1de50*/  LDL R78, [R1+0x68] ;  /* 0x00006800014e7983 */ /* 0x000ea20000100800 */
[----:B------:R-:W-:Y:S05]  /*1de60*/  WARPSYNC.ALL ;  /* 0x0000000000007948 */ /* 0x000fea0003800000 */
[----:B------:R-:W0:Y:S01]  /*1de70*/  S2UR UR5, SR_CgaCtaId ;  /* 0x00000000000579c3 */ /* 0x000e220000008800 */
[----:B------:R-:W-:Y:S01]  /*1de80*/  UMOV UR4, 0x400 ;  /* 0x0000040000047882 */ /* 0x000fe20000000000 */
[----:B------:R-:W-:Y:S01]  /*1de90*/  BSSY B0, `(.L_x_7486) ;  /* 0x0000228000007945 */ /* 0x000fe20003800000 */
[----:B------:R-:W-:Y:S01]  /*1dea0*/  SHF.R.S32.HI R48, RZ, 0x1f, R221 ;  /* 0x0000001fff307819 */ /* 0x000fe200000114dd */
[----:B0-----:R-:W-:-:S06]  /*1deb0*/  ULEA UR4, UR5, UR4, 0x18 ;  /* 0x0000000405047291 */ /* 0x001fcc000f8ec03f */
[----:B------:R-:W-:Y:S01]  /*1dec0*/  IMAD.U32 R2, RZ, RZ, UR4 ;  /* 0x00000004ff027e24 */ /* 0x000fe2000f8e00ff */
[----:B------:R-:W-:Y:S06]  /*1ded0*/  BAR.SYNC.DEFER_BLOCKING 0x5, 0x180 ;  /* 0x0146000000007b1d */ /* 0x000fec0000010000 */
[----:B------:R0:W1:Y:S02]  /*1dee0*/  LDS.128 R28, [R2+0x348d0] ;  /* 0x0348d000021c7984 */ /* 0x0000640000000c00 */
[----:B------:R-:W-:Y:S06]  /*1def0*/  BAR.ARV 0x4, 0x180 ;  /* 0x0106000000007b1d */ /* 0x000fec0000002000 */
[----:B--2---:R-:W-:Y:S01]  /*1df00*/  SHF.L.U64.HI R74, R82, 0x2, R78 ;  /* 0x00000002524a7819 */ /* 0x004fe2000001024e */
[----:B01----:R-:W-:Y:S06]  /*1df10*/  @P1 BRA `(.L_x_7487) ;  /* 0x00000014006c1947 */ /* 0x003fec0003800000 */
[----:B------:R-:W2:Y:S04]  /*1df20*/  LDL R4, [R1+0x8c] ;  /* 0x00008c0001047983 */ /* 0x000ea80000100800 */
[----:B------:R-:W3:Y:S04]  /*1df30*/  LDL.LU R112, [R1+0x58] ;  /* 0x0000580001707983 */ /* 0x000ee80000300800 */
[----:B------:R-:W4:Y:S04]  /*1df40*/  LDL R111, [R1+0x88] ;  /* 0x00008800016f7983 */ /* 0x000f280000100800 */
[----:B------:R-:W4:Y:S01]  /*1df50*/  LDL R86, [R1+0x64] ;  /* 0x0000640001567983 */ /* 0x000f220000100800 */
[----:B------:R-:W0:Y:S01]  /*1df60*/  S2R R5, SR_SWINHI ;  /* 0x0000000000057919 */ /* 0x000e220000002f00 */
[----:B------:R-:W-:Y:S05]  /*1df70*/  WARPSYNC.ALL ;  /* 0x0000000000007948 */ /* 0x000fea0003800000 */
[----:B------:R-:W-:Y:S01]  /*1df80*/  F2FP.F16.F32.PACK_AB R36, R57, R36 ;  /* 0x000000243924723e */ /* 0x000fe200000000ff */
[----:B------:R-:W-:Y:S01]  /*1df90*/  ULDC.64 UR4, c[0x0][0xc00] ;  /* 0x0003000000047ab9 */ /* 0x000fe20000000a00 */
[----:B------:R-:W1:Y:S01]  /*1dfa0*/  LDC R57, c[0x0][0xbe8] ;  /* 0x0002fa00ff397b82 */ /* 0x000e620000000800 */
[----:B------:R-:W-:-:S02]  /*1dfb0*/  MOV R20, R2 ;  /* 0x0000000200147202 */ /* 0x000fc40000000f00 */
[----:B0-----:R-:W-:Y:S02]  /*1dfc0*/  MOV R21, R5 ;  /* 0x0000000500157202 */ /* 0x001fe40000000f00 */
[----:B------:R-:W-:Y:S02]  /*1dfd0*/  F2FP.F16.F32.PACK_AB R10, R103, R10 ;  /* 0x0000000a670a723e */ /* 0x000fe400000000ff */
[----:B------:R-:W-:Y:S02]  /*1dfe0*/  F2FP.F16.F32.PACK_AB R35, R35, R54 ;  /* 0x000000362323723e */ /* 0x000fe400000000ff */
[----:B------:R-:W-:Y:S01]  /*1dff0*/  F2FP.F16.F32.PACK_AB R39, R39, R50 ;  /* 0x000000322727723e */ /* 0x000fe200000000ff */
[----:B------:R-:W-:Y:S01]  /*1e000*/  IMAD.MOV.U32 R50, RZ, RZ, RZ ;  /* 0x000000ffff327224 */ /* 0x000fe200078e00ff */
[----:B------:R-:W-:Y:S01]  /*1e010*/  ULDC.64 UR6, c[0x0][0x208] ;  /* 0x0000820000067ab9 */ /* 0x000fe20000000a00 */
[----:B------:R-:W-:Y:S01]  /*1e020*/  BAR.SYNC.DEFER_BLOCKING 0x1, 0x100 ;  /* 0x0044000000007b1d */ /* 0x000fe20000010000 */
[----:B--2---:R-:W-:-:S03]  /*1e030*/  IMAD.WIDE R8, R4, 0x2, R20 ;  /* 0x0000000204087825 */ /* 0x004fc600078e0214 */
[C---:B------:R-:W-:Y:S02]  /*1e040*/  IADD3 R63, P5, R8.reuse, 0x20, RZ ;  /* 0x00000020083f7810 */ /* 0x040fe40007fbe0ff */
[C---:B------:R-:W-:Y:S02]  /*1e050*/  LOP3.LUT R33, R8.reuse, 0x380, RZ, 0xc0, !PT ;  /* 0x0000038008217812 */ /* 0x040fe400078ec0ff */
[----:B------:R-:W-:Y:S02]  /*1e060*/  IADD3.X R5, RZ, R9, RZ, P5, !PT ;  /* 0x00000009ff057210 */ /* 0x000fe40002ffe4ff */
[C---:B------:R-:W-:Y:S02]  /*1e070*/  IADD3 R109, P5, R8.reuse, 0x4060, RZ ;  /* 0x00004060086d7810 */ /* 0x040fe40007fbe0ff */
[----:B------:R-:W-:Y:S02]  /*1e080*/  IADD3 R67, P0, R8, 0x40, RZ ;  /* 0x0000004008437810 */ /* 0x000fe40007f1e0ff */
[----:B------:R-:W-:-:S02]  /*1e090*/  LOP3.LUT R28, R109, 0x380, RZ, 0xc0, !PT ;  /* 0x000003806d1c7812 */ /* 0x000fc400078ec0ff */
[----:B------:R-:W-:Y:S02]  /*1e0a0*/  SHF.R.U64 R33, R33, 0x3, RZ ;  /* 0x0000000321217819 */ /* 0x000fe400000012ff */
[C---:B------:R-:W-:Y:S02]  /*1e0b0*/  IADD3 R71, P1, R8.reuse, 0x60, RZ ;  /* 0x0000006008477810 */ /* 0x040fe40007f3e0ff */
[----:B------:R-:W-:Y:S02]  /*1e0c0*/  LOP3.LUT R4, R63, 0x380, RZ, 0xc0, !PT ;  /* 0x000003803f047812 */ /* 0x000fe400078ec0ff */
[----:B------:R-:W-:Y:S02]  /*1e0d0*/  LOP3.LUT R6, R67, 0x380, RZ, 0xc0, !PT ;  /* 0x0000038043067812 */ /* 0x000fe400078ec0ff */
[C---:B------:R-:W-:Y:S02]  /*1e0e0*/  IADD3 R75, P2, R8.reuse, 0x4000, RZ ;  /* 0x00004000084b7810 */ /* 0x040fe40007f5e0ff */
[----:B------:R-:W-:-:S02]  /*1e0f0*/  IADD3 R79, P3, R8, 0x4020, RZ ;  /* 0x00004020084f7810 */ /* 0x000fc40007f7e0ff */
[----:B------:R-:W-:Y:S02]  /*1e100*/  IADD3 R83, P4, R8, 0x4040, RZ ;  /* 0x0000404008537810 */ /* 0x000fe40007f9e0ff */
[----:B------:R-:W-:Y:S02]  /*1e110*/  SHF.R.U64 R28, R28, 0x3, RZ ;  /* 0x000000031c1c7819 */ /* 0x000fe400000012ff */
[----:B------:R-:W-:Y:S02]  /*1e120*/  LOP3.LUT R8, R33, R8, RZ, 0x3c, !PT ;  /* 0x0000000821087212 */ /* 0x000fe400078e3cff */
[----:B------:R-:W-:Y:S02]  /*1e130*/  LOP3.LUT R12, R71, 0x380, RZ, 0xc0, !PT ;  /* 0x00000380470c7812 */ /* 0x000fe400078ec0ff */
[----:B------:R-:W-:Y:S02]  /*1e140*/  SHF.R.U64 R4, R4, 0x3, RZ ;  /* 0x0000000304047819 */ /* 0x000fe400000012ff */
[----:B------:R-:W-:-:S02]  /*1e150*/  SHF.R.U64 R6, R6, 0x3, RZ ;  /* 0x0000000306067819 */ /* 0x000fc400000012ff */
[----:B------:R-:W-:Y:S01]  /*1e160*/  LOP3.LUT R32, R28, R109, RZ, 0x3c, !PT ;  /* 0x0000006d1c207212 */ /* 0x000fe200078e3cff */
[--C-:B------:R-:W-:Y:S01]  /*1e170*/  IMAD.X R7, RZ, RZ, R9.reuse, P0 ;  /* 0x000000ffff077224 */ /* 0x100fe200000e0609 */
[----:B------:R-:W-:Y:S01]  /*1e180*/  MOV R28, R8 ;  /* 0x00000008001c7202 */ /* 0x000fe20000000f00 */
[--C-:B------:R-:W-:Y:S01]  /*1e190*/  IMAD.X R13, RZ, RZ, R9.reuse, P1 ;  /* 0x000000ffff0d7224 */ /* 0x100fe200008e0609 */
[----:B------:R-:W-:Y:S01]  /*1e1a0*/  IADD3.X R25, RZ, R9, RZ, P3, !PT ;  /* 0x00000009ff197210 */ /* 0x000fe20001ffe4ff */
[--C-:B------:R-:W-:Y:S01]  /*1e1b0*/  IMAD.X R15, RZ, RZ, R9.reuse, P2 ;  /* 0x000000ffff0f7224 */ /* 0x100fe200010e0609 */
[----:B------:R-:W-:Y:S01]  /*1e1c0*/  SHF.R.U64 R12, R12, 0x3, RZ ;  /* 0x000000030c0c7819 */ /* 0x000fe200000012ff */
[--C-:B------:R-:W-:Y:S01]  /*1e1d0*/  IMAD.X R27, RZ, RZ, R9.reuse, P4 ;  /* 0x000000ffff1b7224 */ /* 0x100fe200020e0609 */
[----:B------:R-:W-:Y:S01]  /*1e1e0*/  F2FP.F16.F32.PACK_AB R8, R104, R11 ;  /* 0x0000000b6808723e */ /* 0x000fe200000000ff */
[----:B------:R-:W-:Y:S01]  /*1e1f0*/  IMAD.X R33, RZ, RZ, R9, P5 ;  /* 0x000000ffff217224 */ /* 0x000fe200028e0609 */
[----:B------:R-:W-:-:S02]  /*1e200*/  LOP3.LUT R4, R4, R63, RZ, 0x3c, !PT ;  /* 0x0000003f04047212 */ /* 0x000fc400078e3cff */
[----:B------:R-:W-:Y:S02]  /*1e210*/  LOP3.LUT R6, R6, R67, RZ, 0x3c, !PT ;  /* 0x0000004306067212 */ /* 0x000fe400078e3cff */
[----:B------:R-:W-:Y:S02]  /*1e220*/  LOP3.LUT R14, R75, 0x380, RZ, 0xc0, !PT ;  /* 0x000003804b0e7812 */ /* 0x000fe400078ec0ff */
[----:B------:R-:W-:Y:S02]  /*1e230*/  F2FP.F16.F32.PACK_AB R9, R107, R110 ;  /* 0x0000006e6b09723e */ /* 0x000fe400000000ff */
[----:B------:R-:W-:Y:S02]  /*1e240*/  F2FP.F16.F32.PACK_AB R11, R105, R108 ;  /* 0x0000006c690b723e */ /* 0x000fe400000000ff */
[----:B------:R-:W-:Y:S02]  /*1e250*/  LOP3.LUT R24, R79, 0x380, RZ, 0xc0, !PT ;  /* 0x000003804f187812 */ /* 0x000fe400078ec0ff */
[----:B------:R-:W-:-:S02]  /*1e260*/  LOP3.LUT R26, R83, 0x380, RZ, 0xc0, !PT ;  /* 0x00000380531a7812 */ /* 0x000fc400078ec0ff */
[----:B------:R-:W-:Y:S01]  /*1e270*/  LOP3.LUT R12, R12, R71, RZ, 0x3c, !PT ;  /* 0x000000470c0c7212 */ /* 0x000fe200078e3cff */
[----:B------:R0:W-:Y:S01]  /*1e280*/  STSM.16.M88.4 [R28], R8 ;  /* 0x000000081c007844 */ /* 0x0001e20000000200 */
[----:B------:R-:W-:Y:S02]  /*1e290*/  SHF.R.U64 R14, R14, 0x3, RZ ;  /* 0x000000030e0e7819 */ /* 0x000fe400000012ff */
[----:B------:R-:W-:Y:S02]  /*1e2a0*/  MOV R71, R4 ;  /* 0x0000000400477202 */ /* 0x000fe40000000f00 */
[----:B------:R-:W-:Y:S02]  /*1e2b0*/  MOV R70, R6 ;  /* 0x0000000600467202 */ /* 0x000fe40000000f00 */
[----:B------:R-:W-:Y:S02]  /*1e2c0*/  SHF.R.U64 R24, R24, 0x3, RZ ;  /* 0x0000000318187819 */ /* 0x000fe400000012ff */
[----:B------:R-:W-:-:S02]  /*1e2d0*/  SHF.R.U64 R26, R26, 0x3, RZ ;  /* 0x000000031a1a7819 */ /* 0x000fc400000012ff */
[----:B------:R-:W-:Y:S02]  /*1e2e0*/  F2FP.F16.F32.PACK_AB R4, R96, R95 ;  /* 0x0000005f6004723e */ /* 0x000fe400000000ff */
[----:B------:R-:W-:Y:S02]  /*1e2f0*/  F2FP.F16.F32.PACK_AB R5, R85, R106 ;  /* 0x0000006a5505723e */ /* 0x000fe400000000ff */
[----:B------:R-:W-:Y:S02]  /*1e300*/  F2FP.F16.F32.PACK_AB R6, R101, R94 ;  /* 0x0000005e6506723e */ /* 0x000fe400000000ff */
[----:B------:R-:W-:Y:S02]  /*1e310*/  F2FP.F16.F32.PACK_AB R7, R81, R84 ;  /* 0x000000545107723e */ /* 0x000fe400000000ff */
[----:B0-----:R-:W-:Y:S02]  /*1e320*/  F2FP.F16.F32.PACK_AB R8, R102, R93 ;  /* 0x0000005d6608723e */ /* 0x001fe400000000ff */
[----:B------:R-:W-:-:S02]  /*1e330*/  F2FP.F16.F32.PACK_AB R9, R77, R80 ;  /* 0x000000504d09723e */ /* 0x000fc400000000ff */
[----:B------:R-:W-:Y:S02]  /*1e340*/  F2FP.F16.F32.PACK_AB R10, R99, R92 ;  /* 0x0000005c630a723e */ /* 0x000fe400000000ff */
[----:B------:R-:W-:Y:S02]  /*1e350*/  F2FP.F16.F32.PACK_AB R11, R73, R76 ;  /* 0x0000004c490b723e */ /* 0x000fe400000000ff */
[----:B------:R-:W-:Y:S01]  /*1e360*/  LOP3.LUT R14, R14, R75, RZ, 0x3c, !PT ;  /* 0x0000004b0e0e7212 */ /* 0x000fe200078e3cff */
[----:B------:R-:W-:Y:S01]  /*1e370*/  STSM.16.M88.4 [R71], R4 ;  /* 0x0000000447007844 */ /* 0x000fe20000000200 */
[----:B------:R-:W-:Y:S02]  /*1e380*/  LOP3.LUT R24, R24, R79, RZ, 0x3c, !PT ;  /* 0x0000004f18187212 */ /* 0x000fe400078e3cff */
[----:B------:R-:W-:Y:S01]  /*1e390*/  LOP3.LUT R26, R26, R83, RZ, 0x3c, !PT ;  /* 0x000000531a1a7212 */ /* 0x000fe200078e3cff */
[----:B------:R3:W-:Y:S01]  /*1e3a0*/  STSM.16.M88.4 [R70], R8 ;  /* 0x0000000846007844 */ /* 0x0007e20000000200 */
[----:B------:R-:W-:-:S02]  /*1e3b0*/  MOV R67, R12 ;  /* 0x0000000c00437202 */ /* 0x000fc40000000f00 */
[----:B------:R-:W-:Y:S02]  /*1e3c0*/  MOV R66, R14 ;  /* 0x0000000e00427202 */ /* 0x000fe40000000f00 */
[----:B------:R-:W-:Y:S02]  /*1e3d0*/  MOV R28, R32 ;  /* 0x00000020001c7202 */ /* 0x000fe40000000f00 */
[----:B------:R-:W-:Y:S02]  /*1e3e0*/  MOV R63, R24 ;  /* 0x00000018003f7202 */ /* 0x000fe40000000f00 */
[----:B------:R-:W-:Y:S02]  /*1e3f0*/  MOV R62, R26 ;  /* 0x0000001a003e7202 */ /* 0x000fe40000000f00 */
[----:B------:R-:W-:Y:S02]  /*1e400*/  F2FP.F16.F32.PACK_AB R12, R100, R91 ;  /* 0x0000005b640c723e */ /* 0x000fe400000000ff */
[----:B------:R-:W-:-:S02]  /*1e410*/  F2FP.F16.F32.PACK_AB R13, R69, R72 ;  /* 0x00000048450d723e */ /* 0x000fc400000000ff */
[----:B------:R-:W-:Y:S02]  /*1e420*/  F2FP.F16.F32.PACK_AB R14, R97, R90 ;  /* 0x0000005a610e723e */ /* 0x000fe400000000ff */
[----:B---3--:R-:W-:Y:S02]  /*1e430*/  IADD3 R10, P1, R112, UR4, RZ ;  /* 0x00000004700a7c10 */ /* 0x008fe4000ff3e0ff */
[----:B------:R-:W-:Y:S02]  /*1e440*/  F2FP.F16.F32.PACK_AB R15, R65, R68 ;  /* 0x00000044410f723e */ /* 0x000fe400000000ff */
[----:B------:R-:W-:Y:S02]  /*1e450*/  F2FP.F16.F32.PACK_AB R33, R34, R51 ;  /* 0x000000332221723e */ /* 0x000fe400000000ff */
[----:B------:R-:W-:Y:S02]  /*1e460*/  F2FP.F16.F32.PACK_AB R24, R98, R89 ;  /* 0x000000596218723e */ /* 0x000fe400000000ff */
[----:B------:R-:W-:-:S02]  /*1e470*/  F2FP.F16.F32.PACK_AB R25, R59, R64 ;  /* 0x000000403b19723e */ /* 0x000fc400000000ff */
[----:B------:R-:W-:Y:S02]  /*1e480*/  F2FP.F16.F32.PACK_AB R26, R61, R88 ;  /* 0x000000583d1a723e */ /* 0x000fe400000000ff */
[----:B------:R-:W-:Y:S02]  /*1e490*/  F2FP.F16.F32.PACK_AB R27, R55, R58 ;  /* 0x0000003a371b723e */ /* 0x000fe400000000ff */
[----:B------:R-:W-:Y:S02]  /*1e4a0*/  F2FP.F16.F32.PACK_AB R34, R56, R37 ;  /* 0x000000253822723e */ /* 0x000fe400000000ff */
[----:B------:R-:W-:Y:S02]  /*1e4b0*/  ISETP.NE.U32.AND P0, PT, RZ, UR4, PT ;  /* 0x00000004ff007c0c */ /* 0x000fe4000bf05070 */
[----:B------:R-:W-:Y:S02]  /*1e4c0*/  F2FP.F16.F32.PACK_AB R32, R60, R49 ;  /* 0x000000313c20723e */ /* 0x000fe400000000ff */
[----:B------:R-:W-:-:S02]  /*1e4d0*/  F2FP.F16.F32.PACK_AB R37, R38, R47 ;  /* 0x0000002f2625723e */ /* 0x000fc400000000ff */
[----:B------:R-:W-:Y:S02]  /*1e4e0*/  F2FP.F16.F32.PACK_AB R38, R52, R45 ;  /* 0x0000002d3426723e */ /* 0x000fe400000000ff */
[----:B------:R-:W-:Y:S01]  /*1e4f0*/  IADD3.X R11, R74, UR5, RZ, P1, !PT ;  /* 0x000000054a0b7c10 */ /* 0x000fe20008ffe4ff */
[----:B------:R0:W-:Y:S01]  /*1e500*/  STSM.16.M88.4 [R67], R12 ;  /* 0x0000000c43007844 */ /* 0x0001e20000000200 */
[----:B------:R-:W-:Y:S02]  /*1e510*/  F2FP.F16.F32.PACK_AB R4, R53, R44 ;  /* 0x0000002c3504723e */ /* 0x000fe400000000ff */
[----:B------:R-:W-:Y:S02]  /*1e520*/  F2FP.F16.F32.PACK_AB R5, R43, R46 ;  /* 0x0000002e2b05723e */ /* 0x000fe400000000ff */
[----:B------:R-:W-:Y:S02]  /*1e530*/  F2FP.F16.F32.PACK_AB R6, R41, R40 ;  /* 0x000000282906723e */ /* 0x000fe400000000ff */
[----:B------:R-:W-:-:S02]  /*1e540*/  F2FP.F16.F32.PACK_AB R7, R87, R42 ;  /* 0x0000002a5707723e */ /* 0x000fc400000000ff */
[----:B-1----:R-:W-:Y:S01]  /*1e550*/  ISETP.NE.AND P1, PT, R57, 0x1, PT ;  /* 0x000000013900780c */ /* 0x002fe20003f25270 */
[----:B------:R-:W-:Y:S01]  /*1e560*/  STSM.16.M88.4 [R66], R24 ;  /* 0x0000001842007844 */ /* 0x000fe20000000200 */
[----:B------:R-:W-:Y:S01]  /*1e570*/  ISETP.NE.AND.EX P0, PT, RZ, UR5, PT, P0 ;  /* 0x00000005ff007c0c */ /* 0x000fe2000bf05300 */
[----:B------:R-:W-:Y:S02]  /*1e580*/  ULDC.64 UR4, c[0x0][0xc08] ;  /* 0x0003020000047ab9 */ /* 0x000fe40000000a00 */
[----:B------:R-:W-:Y:S01]  /*1e590*/  STSM.16.M88.4 [R63], R32 ;  /* 0x000000203f007844 */ /* 0x000fe20000000200 */
[----:B------:R-:W-:-:S03]  /*1e5a0*/  ISETP.NE.U32.AND P2, PT, RZ, UR4, PT ;  /* 0x00000004ff007c0c */ /* 0x000fc6000bf45070 */
[----:B------:R-:W-:Y:S01]  /*1e5b0*/  STSM.16.M88.4 [R62], R36 ;  /* 0x000000243e007844 */ /* 0x000fe20000000200 */
[----:B------:R-:W-:-:S03]  /*1e5c0*/  ISETP.NE.AND.EX P2, PT, RZ, UR5, PT, P2 ;  /* 0x00000005ff007c0c */ /* 0x000fc6000bf45320 */
[----:B------:R1:W-:Y:S01]  /*1e5d0*/  STSM.16.M88.4 [R28], R4 ;  /* 0x000000041c007844 */ /* 0x0003e20000000200 */
[----:B0-----:R-:W0:Y:S08]  /*1e5e0*/  @P1 LDC R12, c[0x0][0xbec] ;  /* 0x0002fb00ff0c1b82 */ /* 0x001e300000000800 */
[----:B------:R-:W-:Y:S08]  /*1e5f0*/  BAR.SYNC.DEFER_BLOCKING 0x1, 0x100 ;  /* 0x0044000000007b1d */ /* 0x000ff00000010000 */
[----:B------:R-:W2:Y:S01]  /*1e600*/  @P1 LDC R13, c[0x0][0xbf0] ;  /* 0x0002fc00ff0d1b82 */ /* 0x000ea20000000800 */
[----:B------:R-:W-:Y:S01]  /*1e610*/  @P2 IADD3 R8, P3, R112, UR4, RZ ;  /* 0x0000000470082c10 */ /* 0x000fe2000ff7e0ff */
[----:B------:R-:W-:-:S03]  /*1e620*/  ULDC UR4, c[0x0][0xa88] ;  /* 0x0002a20000047ab9 */ /* 0x000fc60000000800 */
[----:B------:R-:W-:Y:S02]  /*1e630*/  @P2 IADD3.X R9, R74, UR5, RZ, P3, !PT ;  /* 0x000000054a092c10 */ /* 0x000fe40009ffe4ff */
[----:B-1----:R-:W-:Y:S01]  /*1e640*/  MOV R6, UR4 ;  /* 0x0000000400067c02 */ /* 0x002fe20008000f00 */
[----:B----4-:R-:W-:Y:S01]  /*1e650*/  IMAD R15, R86, 0x80, R111 ;  /* 0x00000080560f7824 */ /* 0x010fe200078e026f */
[----:B------:R1:W5:Y:S04]  /*1e660*/  @P0 LDG.E R50, desc[UR6][R10.64] ;  /* 0x000000060a320981 */ /* 0x000368000c1e1900 */
[----:B------:R1:W5:Y:S01]  /*1e670*/  @P2 LDG.E R6, desc[UR6][R8.64] ;  /* 0x0000000608062981 */ /* 0x000362000c1e1900 */
[----:B------:R-:W-:Y:S05]  /*1e680*/  @P2 BRA `(.L_x_7488) ;  /* 0x0000000000142947 */ /* 0x000fea0003800000 */
[----:B------:R-:W-:Y:S05]  /*1e690*/  @!P0 BRA `(.L_x_7488) ;  /* 0x0000000000108947 */ /* 0x000fea0003800000 */
[----:B------:R-:W-:Y:S02]  /*1e6a0*/  ULDC.64 UR4, c[0x0][0x208] ;  /* 0x0000820000047ab9 */ /* 0x000fe40000000a00 */
[----:B------:R-:W3:Y:S04]  /*1e6b0*/  LDG.E R5, desc[UR4][R10.64] ;  /* 0x000000040a057981 */ /* 0x000ee8000c1e1900 */
[----:B-----5:R-:W3:Y:S02]  /*1e6c0*/  LDG.E R6, desc[UR4][R10.64+0x4] ;  /* 0x000004040a067981 */ /* 0x020ee4000c1e1900 */
[----:B---3--:R-:W-:-:S07]  /*1e6d0*/  IMAD.IADD R6, R6, 0x1, -R5 ;  /* 0x0000000106067824 */ /* 0x008fce00078e0a05 */
.L_x_7488:
[----:B------:R-:W3:Y:S01]  /*1e6e0*/  LDL.LU R56, [R1+0x50] ;  /* 0x0000500001387983 */ /* 0x000ee20000300800 */
[----:B0-----:R-:W-:Y:S01]  /*1e6f0*/  @P1 IMAD.HI.U32 R4, R15, R12, RZ ;  /* 0x0000000c0f041227 */ /* 0x001fe200078e00ff */
[----:B------:R-:W-:Y:S01]  /*1e700*/  ULDC.64 UR4, c[0x0][0xb90] ;  /* 0x0002e40000047ab9 */ /* 0x000fe20000000a00 */
[----:B-----5:R-:W-:Y:S01]  /*1e710*/  SHF.R.S32.HI R51, RZ, 0x1f, R50 ;  /* 0x0000001fff337819 */ /* 0x020fe20000011432 */
[----:B------:R-:W4:Y:S01]  /*1e720*/  LDL R14, [R1+0x80] ;  /* 0x00008000010e7983 */ /* 0x000f220000100800 */
[----:B------:R-:W-:Y:S01]  /*1e730*/  IMAD.MOV.U32 R7, RZ, RZ, R15 ;  /* 0x000000ffff077224 */ /* 0x000fe200078e000f */
[----:B--2---:R-:W-:Y:S01]  /*1e740*/  @P1 SHF.R.U32.HI R7, RZ, R13, R4 ;  /* 0x0000000dff071219 */ /* 0x004fe20000011604 */
[----:B------:R-:W0:Y:S01]  /*1e750*/  S2R R27, SR_TID.X ;  /* 0x00000000001b7919 */ /* 0x000e220000002100 */
[----:B-1----:R-:W-:Y:S02]  /*1e760*/  SHF.L.U32 R10, R22, 0x6, RZ ;  /* 0x00000006160a7819 */ /* 0x002fe400000006ff */
[----:B------:R-:W-:-:S02]  /*1e770*/  SEL R28, R78, RZ, !P0 ;  /* 0x000000ff4e1c7207 */ /* 0x000fc40004000000 */
[----:B------:R-:W-:Y:S01]  /*1e780*/  SEL R59, R82, RZ, !P0 ;  /* 0x000000ff523b7207 */ /* 0x000fe20004000000 */
[----:B------:R-:W-:-:S04]  /*1e790*/  IMAD.IADD R11, R16, 0x1, R10 ;  /* 0x00000001100b7824 */ /* 0x000fc800078e020a */
[----:B------:R-:W-:Y:S01]  /*1e7a0*/  IMAD.WIDE R20, R11, 0x2, R20 ;  /* 0x000000020b147825 */ /* 0x000fe200078e0214 */
[----:B------:R-:W-:Y:S01]  /*1e7b0*/  SHF.R.S32.HI R11, RZ, 0x1f, R7 ;  /* 0x0000001fff0b7819 */ /* 0x000fe20000011407 */
[----:B------:R-:W1:Y:S02]  /*1e7c0*/  S2R R60, SR_TID.X ;  /* 0x00000000003c7919 */ /* 0x000e640000002100 */
[----:B0-----:R-:W-:-:S05]  /*1e7d0*/  VIADD R27, R27, 0xffffff80 ;  /* 0xffffff801b1b7836 */ /* 0x001fca0000000000 */
[----:B------:R-:W-:-:S04]  /*1e7e0*/  SHF.R.S32.HI R26, RZ, 0x1f, R27 ;  /* 0x0000001fff1a7819 */ /* 0x000fc8000001141b */
[----:B------:R-:W-:-:S04]  /*1e7f0*/  LEA.HI R26, R26, R27, RZ, 0x7 ;  /* 0x0000001b1a1a7211 */ /* 0x000fc800078f38ff */
[----:B------:R-:W-:Y:S01]  /*1e800*/  LOP3.LUT R26, R26, 0xffffff80, RZ, 0xc0, !PT ;  /* 0xffffff801a1a7812 */ /* 0x000fe200078ec0ff */
[----:B------:R-:W-:-:S04]  /*1e810*/  IMAD R61, R6, R57, RZ ;  /* 0x00000039063d7224 */ /* 0x000fc800078e02ff */
[----:B------:R-:W-:Y:S01]  /*1e820*/  IMAD.IADD R26, R27, 0x1, -R26 ;  /* 0x000000011b1a7824 */ /* 0x000fe200078e0a1a */
[C---:B------:R-:W-:Y:S02]  /*1e830*/  IADD3 R33, P3, R20.reuse, 0x4000, RZ ;  /* 0x0000400014217810 */ /* 0x040fe40007f7e0ff */
[----:B------:R-:W-:Y:S02]  /*1e840*/  IADD3 R13, P4, R20, 0x2000, RZ ;  /* 0x00002000140d7810 */ /* 0x000fe40007f9e0ff */
[----:B------:R-:W-:Y:S02]  /*1e850*/  LOP3.LUT R32, R33, 0x380, RZ, 0xc0, !PT ;  /* 0x0000038021207812 */ /* 0x000fe400078ec0ff */
[----:B-1----:R-:W-:Y:S02]  /*1e860*/  IADD3 R60, R60, -0x80, RZ ;  /* 0xffffff803c3c7810 */ /* 0x002fe40007ffe0ff */
[----:B------:R-:W-:Y:S01]  /*1e870*/  SHF.R.U64 R32, R32, 0x3, RZ ;  /* 0x0000000320207819 */ /* 0x000fe200000012ff */
[----:B------:R-:W-:Y:S01]  /*1e880*/  ULDC.64 UR6, c[0x0][0x208] ;  /* 0x0000820000067ab9 */ /* 0x000fe20000000a00 */
[----:B------:R-:W-:-:S02]  /*1e890*/  SHF.R.S32.HI R58, RZ, 0x1f, R60 ;  /* 0x0000001fff3a7819 */ /* 0x000fc4000001143c */
[----:B------:R-:W-:Y:S02]  /*1e8a0*/  LOP3.LUT R32, R32, R33, RZ, 0x3c, !PT ;  /* 0x0000002120207212 */ /* 0x000fe400078e3cff */
[----:B------:R-:W-:Y:S02]  /*1e8b0*/  IADD3.X R33, RZ, R21, RZ, P3, !PT ;  /* 0x00000015ff217210 */ /* 0x000fe40001ffe4ff */
[----:B------:R-:W-:Y:S02]  /*1e8c0*/  IADD3 R37, P5, R20, 0x5000, RZ ;  /* 0x0000500014257810 */ /* 0x000fe40007fbe0ff */
[----:B------:R-:W-:Y:S02]  /*1e8d0*/  LEA.HI R58, R58, R60, RZ, 0x3 ;  /* 0x0000003c3a3a7211 */ /* 0x000fe400078f18ff */
[----:B------:R-:W-:Y:S02]  /*1e8e0*/  LOP3.LUT R36, R37, 0x380, RZ, 0xc0, !PT ;  /* 0x0000038025247812 */ /* 0x000fe400078ec0ff */
[----:B------:R-:W-:-:S02]  /*1e8f0*/  LOP3.LUT R58, R58, 0xfffffff8, RZ, 0xc0, !PT ;  /* 0xfffffff83a3a7812 */ /* 0x000fc400078ec0ff */
[----:B------:R-:W-:-:S03]  /*1e900*/  SHF.R.U64 R36, R36, 0x3, RZ ;  /* 0x0000000324247819 */ /* 0x000fc600000012ff */
[----:B------:R-:W-:Y:S01]  /*1e910*/  IMAD.IADD R58, R60, 0x1, -R58 ;  /* 0x000000013c3a7824 */ /* 0x000fe200078e0a3a */
[----:B------:R-:W-:Y:S01]  /*1e920*/  LOP3.LUT R36, R36, R37, RZ, 0x3c, !PT ;  /* 0x0000002524247212 */ /* 0x000fe200078e3cff */
[----:B------:R-:W-:Y:S01]  /*1e930*/  IMAD.X R37, RZ, RZ, R21, P5 ;  /* 0x000000ffff257224 */ /* 0x000fe200028e0615 */
[----:B------:R-:W-:Y:S01]  /*1e940*/  BSSY B1, `(.L_x_7489) ;  /* 0x0000088000017945 */ /* 0x000fe20003800000 */
[----:B---3--:R-:W-:Y:S01]  /*1e950*/  SHF.R.S32.HI R49, RZ, 0x1f, R56 ;  /* 0x0000001fff317819 */ /* 0x008fe20000011438 */
[----:B------:R-:W-:-:S04]  /*1e960*/  IMAD.WIDE.U32 R4, R56, UR4, R50 ;  /* 0x0000000438047c25 */ /* 0x000fc8000f8e0032 */
[----:B------:R-:W-:-:S04]  /*1e970*/  IMAD R8, R49, UR4, RZ ;  /* 0x0000000431087c24 */ /* 0x000fc8000f8e02ff */
[----:B------:R-:W-:Y:S01]  /*1e980*/  IMAD R9, R56, UR5, R8 ;  /* 0x0000000538097c24 */ /* 0x000fe2000f8e0208 */
[----:B------:R-:W-:Y:S01]  /*1e990*/  ULDC.64 UR4, c[0x0][0xb98] ;  /* 0x0002e60000047ab9 */ /* 0x000fe20000000a00 */
[----:B------:R-:W-:Y:S02]  /*1e9a0*/  IMAD.MOV R8, RZ, RZ, -R7 ;  /* 0x000000ffff087224 */ /* 0x000fe400078e0a07 */
[----:B------:R-:W-:Y:S02]  /*1e9b0*/  IMAD.IADD R5, R5, 0x1, R9 ;  /* 0x0000000105057824 */ /* 0x000fe400078e0209 */
[----:B------:R-:W-:Y:S02]  /*1e9c0*/  IMAD R9, R57, R8, R15 ;  /* 0x0000000839097224 */ /* 0x000fe400078e020f */
[----:B------:R-:W-:Y:S02]  /*1e9d0*/  IMAD R8, R28, UR4, RZ ;  /* 0x000000041c087c24 */ /* 0x000fe4000f8e02ff */
[----:B------:R-:W-:-:S04]  /*1e9e0*/  IMAD.WIDE.U32 R4, R59, UR4, R4 ;  /* 0x000000043b047c25 */ /* 0x000fc8000f8e0004 */
[----:B------:R-:W-:Y:S01]  /*1e9f0*/  IMAD R10, R59, UR5, R8 ;  /* 0x000000053b0a7c24 */ /* 0x000fe2000f8e0208 */
[----:B------:R-:W-:Y:S01]  /*1ea00*/  SHF.R.S32.HI R8, RZ, 0x1f, R9 ;  /* 0x0000001fff087819 */ /* 0x000fe20000011409 */
[----:B------:R-:W-:Y:S01]  /*1ea10*/  ULDC.64 UR4, c[0x0][0xb88] ;  /* 0x0002e20000047ab9 */ /* 0x000fe20000000a00 */
[----:B------:R-:W-:-:S03]  /*1ea20*/  IADD3 R4, P2, R7, R4, RZ ;  /* 0x0000000407047210 */ /* 0x000fc60007f5e0ff */
[----:B------:R-:W-:Y:S01]  /*1ea30*/  IMAD R12, R8, UR4, RZ ;  /* 0x00000004080c7c24 */ /* 0x000fe2000f8e02ff */
[----:B------:R-:W-:-:S03]  /*1ea40*/  IADD3.X R5, R11, R5, R10, P2, !PT ;  /* 0x000000050b057210 */ /* 0x000fc600017fe40a */
[C---:B------:R-:W-:Y:S02]  /*1ea50*/  IMAD R11, R9.reuse, UR5, R12 ;  /* 0x00000005090b7c24 */ /* 0x040fe4000f8e020c */
[----:B------:R-:W-:Y:S01]  /*1ea60*/  IMAD.WIDE.U32 R4, R9, UR4, R4 ;  /* 0x0000000409047c25 */ /* 0x000fe2000f8e0004 */
[----:B------:R-:W-:-:S04]  /*1ea70*/  ULDC.64 UR4, c[0x0][0xb50] ;  /* 0x0002d40000047ab9 */ /* 0x000fc80000000a00 */
[----:B------:R-:W-:Y:S02]  /*1ea80*/  IADD3 R5, R5, R11, RZ ;  /* 0x0000000b05057210 */ /* 0x000fe40007ffe0ff */
[----:B------:R-:W-:-:S04]  /*1ea90*/  LEA R10, P2, R4, UR4, 0x2 ;  /* 0x00000004040a7c11 */ /* 0x000fc8000f8410ff */
[----:B------:R-:W-:Y:S01]  /*1eaa0*/  LEA.HI.X R11, R4, UR5, R5, 0x2, P2 ;  /* 0x00000005040b7c11 */ /* 0x000fe200090f1405 */
[----:B------:R-:W-:Y:S01]  /*1eab0*/  SHFL.IDX PT, R52, R10, RZ, 0x1c1f ;  /* 0x001c1fff0a347589 */ /* 0x000fe200000e0000 */
[C---:B------:R-:W-:Y:S01]  /*1eac0*/  IADD3 R25, P2, R20.reuse, 0x3000, RZ ;  /* 0x0000300014197810 */ /* 0x040fe20007f5e0ff */
[----:B------:R-:W-:Y:S01]  /*1ead0*/  ULDC.64 UR4, c[0x0][0xaa0] ;  /* 0x0002a80000047ab9 */ /* 0x000fe20000000a00 */
[----:B------:R-:W-:Y:S01]  /*1eae0*/  IADD3 R7, P0, R20, 0x1000, RZ ;  /* 0x0000100014077810 */ /* 0x000fe20007f1e0ff */
[----:B------:R-:W0:Y:S01]  /*1eaf0*/  SHFL.IDX PT, R53, R11, RZ, 0x1c1f ;  /* 0x001c1fff0b357589 */ /* 0x000e2200000e0000 */
[----:B------:R-:W-:Y:S02]  /*1eb00*/  LOP3.LUT R24, R25, 0x380, RZ, 0xc0, !PT ;  /* 0x0000038019187812 */ /* 0x000fe400078ec0ff */
[----:B----4-:R-:W-:Y:S01]  /*1eb10*/  LEA R4, R86, R14, 0x7 ;  /* 0x0000000e56047211 */ /* 0x010fe200078e38ff */
[----:B------:R-:W-:Y:S01]  /*1eb20*/  IMAD.X R9, RZ, RZ, R21, P0 ;  /* 0x000000ffff097224 */ /* 0x000fe200000e0615 */
[----:B------:R-:W-:-:S02]  /*1eb30*/  SHF.R.U64 R24, R24, 0x3, RZ ;  /* 0x0000000318187819 */ /* 0x000fc400000012ff */
[----:B------:R-:W-:Y:S02]  /*1eb40*/  LOP3.LUT P0, RZ, R26, 0x3, RZ, 0xc0, !PT ;  /* 0x000000031aff7812 */ /* 0x000fe4000780c0ff */
[----:B------:R-:W-:Y:S01]  /*1eb50*/  LOP3.LUT R24, R24, R25, RZ, 0x3c, !PT ;  /* 0x0000001918187212 */ /* 0x000fe200078e3cff */
[----:B------:R-:W-:Y:S01]  /*1eb60*/  IMAD.X R25, RZ, RZ, R21, P2 ;  /* 0x000000ffff197224 */ /* 0x000fe200010e0615 */
[----:B------:R-:W-:Y:S01]  /*1eb70*/  ISETP.GE.OR P2, PT, R4, R61, P0 ;  /* 0x0000003d0400720c */ /* 0x000fe20000746670 */
[----:B------:R-:W-:Y:S01]  /*1eb80*/  SHFL.IDX PT, R54, R10, 0x1, 0x1c1f ;  /* 0x003c1f000a367f89 */ /* 0x000fe200000e0000 */
[----:B------:R-:W-:-:S03]  /*1eb90*/  LOP3.LUT R12, R13, 0x380, RZ, 0xc0, !PT ;  /* 0x000003800d0c7812 */ /* 0x000fc600078ec0ff */
[----:B------:R-:W1:Y:S01]  /*1eba0*/  SHFL.IDX PT, R55, R11, 0x1, 0x1c1f ;  /* 0x003c1f000b377f89 */ /* 0x000e6200000e0000 */
[----:B------:R-:W-:Y:S01]  /*1ebb0*/  LOP3.LUT R8, R7, 0x380, RZ, 0xc0, !PT ;  /* 0x0000038007087812 */ /* 0x000fe200078ec0ff */
[----:B------:R-:W-:Y:S01]  /*1ebc0*/  VIADD R4, R4, 0x8 ;  /* 0x0000000804047836 */ /* 0x000fe20000000000 */
[----:B------:R-:W-:Y:S02]  /*1ebd0*/  SHF.R.U64 R12, R12, 0x3, RZ ;  /* 0x000000030c0c7819 */ /* 0x000fe400000012ff */
[----:B------:R-:W-:Y:S02]  /*1ebe0*/  SHF.R.U64 R8, R8, 0x3, RZ ;  /* 0x0000000308087819 */ /* 0x000fe400000012ff */
[----:B------:R-:W-:Y:S01]  /*1ebf0*/  LOP3.LUT R12, R12, R13, RZ, 0x3c, !PT ;  /* 0x0000000d0c0c7212 */ /* 0x000fe200078e3cff */
[----:B------:R-:W-:Y:S01]  /*1ec00*/  IMAD.X R13, RZ, RZ, R21, P4 ;  /* 0x000000ffff0d7224 */ /* 0x000fe200020e0615 */
[----:B------:R-:W-:Y:S01]  /*1ec10*/  LOP3.LUT R8, R8, R7, RZ, 0x3c, !PT ;  /* 0x0000000708087212 */ /* 0x000fe200078e3cff */
[----:B0-----:R0:W-:Y:S01]  /*1ec20*/  @!P2 ST.E desc[UR6][R52.64], R3 ;  /* 0x000000033400a985 */ /* 0x0011e2000c101906 */
[----:B------:R-:W-:-:S02]  /*1ec30*/  IADD3 R5, P3, R20, 0x7000, RZ ;  /* 0x0000700014057810 */ /* 0x000fc40007f7e0ff */
[----:B------:R-:W-:Y:S02]  /*1ec40*/  ISETP.GE.OR P0, PT, R4, R61, P0 ;  /* 0x0000003d0400720c */ /* 0x000fe40000706670 */
[C---:B------:R-:W-:Y:S02]  /*1ec50*/  IADD3 R41, P4, R20.reuse, 0x6000, RZ ;  /* 0x0000600014297810 */ /* 0x040fe40007f9e0ff */
[----:B------:R-:W-:Y:S02]  /*1ec60*/  LOP3.LUT R7, R20, 0x380, RZ, 0xc0, !PT ;  /* 0x0000038014077812 */ /* 0x000fe400078ec0ff */
[----:B------:R-:W-:Y:S01]  /*1ec70*/  LOP3.LUT R4, R5, 0x380, RZ, 0xc0, !PT ;  /* 0x0000038005047812 */ /* 0x000fe200078ec0ff */
[----:B0-----:R-:W0:Y:S01]  /*1ec80*/  @P1 LDC R53, c[0x0][0xbec] ;  /* 0x0002fb00ff351b82 */ /* 0x001e220000000800 */
[----:B------:R-:W-:Y:S01]  /*1ec90*/  LOP3.LUT R40, R41, 0x380, RZ, 0xc0, !PT ;  /* 0x0000038029287812 */ /* 0x000fe200078ec0ff */
[----:B------:R-:W-:Y:S01]  /*1eca0*/  IMAD R3, R51, UR4, RZ ;  /* 0x0000000433037c24 */ /* 0x000fe2000f8e02ff */
[----:B------:R-:W-:-:S02]  /*1ecb0*/  SHF.R.U64 R7, R7, 0x3, RZ ;  /* 0x0000000307077819 */ /* 0x000fc400000012ff */
[----:B------:R-:W-:-:S03]  /*1ecc0*/  SHF.R.U64 R4, R4, 0x3, RZ ;  /* 0x0000000304047819 */ /* 0x000fc600000012ff */
[----:B------:R-:W2:Y:S01]  /*1ecd0*/  @P1 LDC R51, c[0x0][0xbf0] ;  /* 0x0002fc00ff331b82 */ /* 0x000ea20000000800 */
[----:B------:R-:W-:Y:S02]  /*1ece0*/  SHF.R.U64 R40, R40, 0x3, RZ ;  /* 0x0000000328287819 */ /* 0x000fe400000012ff */
[----:B------:R-:W-:Y:S01]  /*1ecf0*/  LOP3.LUT R20, R7, R20, RZ, 0x3c, !PT ;  /* 0x0000001407147212 */ /* 0x000fe200078e3cff */
[----:B-1----:R1:W-:Y:S01]  /*1ed00*/  @!P0 ST.E desc[UR6][R54.64], R0 ;  /* 0x0000000036008985 */ /* 0x0023e2000c101906 */
[----:B------:R-:W-:Y:S01]  /*1ed10*/  LOP3.LUT R40, R40, R41, RZ, 0x3c, !PT ;  /* 0x0000002928287212 */ /* 0x000fe200078e3cff */
[--C-:B------:R-:W-:Y:S01]  /*1ed20*/  IMAD.X R41, RZ, RZ, R21.reuse, P4 ;  /* 0x000000ffff297224 */ /* 0x100fe200020e0615 */
[----:B------:R-:W-:Y:S01]  /*1ed30*/  LOP3.LUT R44, R4, R5, RZ, 0x3c, !PT ;  /* 0x00000005042c7212 */ /* 0x000fe200078e3cff */
[----:B------:R-:W-:Y:S01]  /*1ed40*/  IMAD.X R45, RZ, RZ, R21, P3 ;  /* 0x000000ffff2d7224 */ /* 0x000fe200018e0615 */
[----:B------:R3:W5:Y:S01]  /*1ed50*/  LD.E.128 R4, desc[UR6][R20.64] ;  /* 0x0000000614047980 */ /* 0x000762000c101d00 */
[----:B------:R-:W-:-:S03]  /*1ed60*/  IMAD R3, R50, UR5, R3 ;  /* 0x0000000532037c24 */ /* 0x000fc6000f8e0203 */
[----:B------:R-:W5:Y:S01]  /*1ed70*/  LD.E.128 R8, desc[UR6][R8.64] ;  /* 0x0000000608087980 */ /* 0x000f62000c101d00 */
[----:B-1----:R-:W-:-:S03]  /*1ed80*/  IMAD R0, R58, 0x20, R22 ;  /* 0x000000203a007824 */ /* 0x002fc600078e0216 */
[----:B------:R-:W5:Y:S01]  /*1ed90*/  LD.E.128 R12, desc[UR6][R12.64] ;  /* 0x000000060c0c7980 */ /* 0x000f62000c101d00 */
[----:B---3--:R-:W-:Y:S01]  /*1eda0*/  IMAD.WIDE.U32 R20, R50, UR4, RZ ;  /* 0x0000000432147c25 */ /* 0x008fe2000f8e00ff */
[----:B------:R-:W-:Y:S01]  /*1edb0*/  ULDC.64 UR4, c[0x0][0xae8] ;  /* 0x0002ba0000047ab9 */ /* 0x000fe20000000a00 */
[----:B------:R-:W-:Y:S01]  /*1edc0*/  LEA R50, R86, R0, 0x7 ;  /* 0x0000000056327211 */ /* 0x000fe200078e38ff */
[----:B------:R-:W5:Y:S01]  /*1edd0*/  LD.E.128 R24, desc[UR6][R24.64] ;  /* 0x0000000618187980 */ /* 0x000f62000c101d00 */
[----:B------:R-:W-:Y:S02]  /*1ede0*/  IMAD.IADD R21, R21, 0x1, R3 ;  /* 0x0000000115157824 */ /* 0x000fe400078e0203 */
[----:B------:R-:W-:Y:S01]  /*1edf0*/  IMAD R3, R49, UR4, RZ ;  /* 0x0000000431037c24 */ /* 0x000fe2000f8e02ff */
[----:B------:R-:W5:Y:S01]  /*1ee00*/  LD.E.128 R32, desc[UR6][R32.64] ;  /* 0x0000000620207980 */ /* 0x000f62000c101d00 */
[----:B------:R-:W-:-:S03]  /*1ee10*/  IMAD.WIDE.U32 R20, R56, UR4, R20 ;  /* 0x0000000438147c25 */ /* 0x000fc6000f8e0014 */
[----:B------:R-:W5:Y:S01]  /*1ee20*/  LD.E.128 R36, desc[UR6][R36.64] ;  /* 0x0000000624247980 */ /* 0x000f62000c101d00 */
[----:B------:R-:W-:Y:S01]  /*1ee30*/  IMAD R3, R56, UR5, R3 ;  /* 0x0000000538037c24 */ /* 0x000fe2000f8e0203 */
[----:B------:R-:W-:Y:S01]  /*1ee40*/  ULDC.64 UR4, c[0x0][0xaf0] ;  /* 0x0002bc0000047ab9 */ /* 0x000fe20000000a00 */
[----:B0-----:R-:W-:Y:S01]  /*1ee50*/  @P1 IMAD.HI.U32 R0, R50, R53, RZ ;  /* 0x0000003532001227 */ /* 0x001fe200078e00ff */
[----:B------:R-:W5:Y:S03]  /*1ee60*/  LD.E.128 R40, desc[UR6][R40.64] ;  /* 0x0000000628287980 */ /* 0x000f66000c101d00 */
[----:B------:R-:W-:Y:S01]  /*1ee70*/  IMAD.IADD R21, R21, 0x1, R3 ;  /* 0x0000000115157824 */ /* 0x000fe200078e0203 */
[----:B------:R-:W5:Y:S01]  /*1ee80*/  LD.E.128 R44, desc[UR6][R44.64] ;  /* 0x000000062c2c7980 */ /* 0x000f62000c101d00 */
[----:B------:R-:W-:Y:S01]  /*1ee90*/  IMAD.MOV.U32 R3, RZ, RZ, R50 ;  /* 0x000000ffff037224 */ /* 0x000fe200078e0032 */
[----:B--2---:R-:W-:Y:S01]  /*1eea0*/  @P1 SHF.R.U32.HI R3, RZ, R51, R0 ;  /* 0x00000033ff031219 */ /* 0x004fe20000011600 */
[----:B------:R-:W-:Y:S01]  /*1eeb0*/  IMAD R28, R28, UR4, RZ ;  /* 0x000000041c1c7c24 */ /* 0x000fe2000f8e02ff */
[----:B------:R-:W-:Y:S01]  /*1eec0*/  @!PT LDS RZ, [RZ] ;  /* 0x00000000fffff984 */ /* 0x000fe20000000800 */
[----:B------:R-:W-:Y:S01]  /*1eed0*/  @!PT LDS RZ, [RZ] ;  /* 0x00000000fffff984 */ /* 0x000fe20000000800 */
[----:B------:R-:W-:Y:S01]  /*1eee0*/  @!PT LDS RZ, [RZ] ;  /* 0x00000000fffff984 */ /* 0x000fe20000000800 */
[----:B------:R-:W-:Y:S01]  /*1eef0*/  @!PT LDS RZ, [RZ] ;  /* 0x00000000fffff984 */ /* 0x000fe20000000800 */
[----:B------:R0:W-:Y:S06]  /*1ef00*/  MEMBAR.ALL.CTA ;  /* 0x0000000000007992 */ /* 0x0001ec0000008000 */
[----:B0-----:R-:W0:Y:S01]  /*1ef10*/  FENCE.VIEW.ASYNC.S ;  /* 0x00000000000073c6 */ /* 0x001e220000000000 */
[----:B------:R-:W-:Y:S01]  /*1ef20*/  IMAD.WIDE.U32 R20, R59, UR4, R20 ;  /* 0x000000043b147c25 */ /* 0x000fe2000f8e0014 */
[----:B------:R-:W-:-:S03]  /*1ef30*/  SHF.R.S32.HI R0, RZ, 0x1f, R3 ;  /* 0x0000001fff007819 */ /* 0x000fc60000011403 */
[----:B------:R-:W-:Y:S01]  /*1ef40*/  IMAD R49, R59, UR5, R28 ;  /* 0x000000053b317c24 */ /* 0x000fe2000f8e021c */
[----:B------:R-:W-:Y:S01]  /*1ef50*/  ULDC.64 UR4, c[0x0][0xae0] ;  /* 0x0002b80000047ab9 */ /* 0x000fe20000000a00 */
[----:B------:R-:W-:Y:S02]  /*1ef60*/  IMAD.MOV R28, RZ, RZ, -R3 ;  /* 0x000000ffff1c7224 */ /* 0x000fe400078e0a03 */
[----:B------:R-:W-:Y:S01]  /*1ef70*/  IMAD R0, R0, UR4, RZ ;  /* 0x0000000400007c24 */ /* 0x000fe2000f8e02ff */
[----:B------:R-:W-:Y:S01]  /*1ef80*/  IADD3 R21, R21, R49, RZ ;  /* 0x0000003115157210 */ /* 0x000fe20007ffe0ff */
[----:B------:R-:W-:Y:S02]  /*1ef90*/  IMAD R49, R57, R28, R50 ;  /* 0x0000001c39317224 */ /* 0x000fe400078e0232 */
[C---:B------:R-:W-:Y:S02]  /*1efa0*/  IMAD R51, R3.reuse, UR5, R0 ;  /* 0x0000000503337c24 */ /* 0x040fe4000f8e0200 */
[----:B------:R-:W-:Y:S01]  /*1efb0*/  IMAD.WIDE.U32 R20, R3, UR4, R20 ;  /* 0x0000000403147c25 */ /* 0x000fe2000f8e0014 */
[----:B------:R-:W-:Y:S01]  /*1efc0*/  SHF.R.S32.HI R0, RZ, 0x1f, R49 ;  /* 0x0000001fff007819 */ /* 0x000fe20000011431 */
[----:B------:R-:W-:-:S02]  /*1efd0*/  ULDC.64 UR4, c[0x0][0xad8] ;  /* 0x0002b60000047ab9 */ /* 0x000fc40000000a00 */
[----:B------:R-:W-:Y:S02]  /*1efe0*/  IMAD R52, R86, 0x80, R22 ;  /* 0x0000008056347824 */ /* 0x000fe400078e0216 */
[----:B------:R-:W-:Y:S02]  /*1eff0*/  IMAD.IADD R21, R21, 0x1, R51 ;  /* 0x0000000115157824 */ /* 0x000fe400078e0233 */
[----:B------:R-:W-:Y:S02]  /*1f000*/  IMAD R28, R0, UR4, RZ ;  /* 0x00000004001c7c24 */ /* 0x000fe4000f8e02ff */
[C---:B------:R-:W-:Y:S02]  /*1f010*/  VIADD R0, R52.reuse, 0x20 ;  /* 0x0000002034007836 */ /* 0x040fe40000000000 */
[C---:B------:R-:W-:Y:S02]  /*1f020*/  IMAD R51, R49.reuse, UR5, R28 ;  /* 0x0000000531337c24 */ /* 0x040fe4000f8e021c */
[----:B------:R-:W-:Y:S01]  /*1f030*/  IMAD.WIDE.U32 R20, R49, UR4, R20 ;  /* 0x0000000431147c25 */ /* 0x000fe2000f8e0014 */
[----:B------:R-:W-:Y:S01]  /*1f040*/  ISETP.GE.AND P2, PT, R52, R61, PT ;  /* 0x0000003d3400720c */ /* 0x000fe20003f46270 */
[----:B------:R-:W-:-:S02]  /*1f050*/  ULDC.64 UR4, c[0x0][0xa80] ;  /* 0x0002a00000047ab9 */ /* 0x000fc40000000a00 */
[----:B------:R-:W-:Y:S01]  /*1f060*/  VIADD R3, R52, 0x40 ;  /* 0x0000004034037836 */ /* 0x000fe20000000000 */
[-C--:B------:R-:W-:Y:S01]  /*1f070*/  ISETP.GE.AND P0, PT, R0, R61.reuse, PT ;  /* 0x0000003d0000720c */ /* 0x080fe20003f06270 */
[----:B------:R-:W-:Y:S01]  /*1f080*/  IMAD.IADD R21, R21, 0x1, R51 ;  /* 0x0000000115157824 */ /* 0x000fe200078e0233 */
[----:B------:R-:W-:Y:S02]  /*1f090*/  LEA R28, P3, R20, UR4, 0x1 ;  /* 0x00000004141c7c11 */ /* 0x000fe4000f8608ff */
[----:B------:R-:W-:Y:S02]  /*1f0a0*/  IADD3 R0, R2, 0x34820, RZ ;  /* 0x0003482002007810 */ /* 0x000fe40007ffe0ff */
[----:B------:R-:W-:Y:S02]  /*1f0b0*/  ISETP.GE.AND P1, PT, R3, R61, PT ;  /* 0x0000003d0300720c */ /* 0x000fe40003f26270 */
[----:B------:R-:W-:Y:S02]  /*1f0c0*/  LEA.HI.X R3, R20, UR5, R21, 0x1, P3 ;  /* 0x0000000514037c11 */ /* 0x000fe400098f0c15 */
[----:B------:R-:W-:Y:S01]  /*1f0d0*/  PRMT R0, RZ, 0x654, R0 ;  /* 0x00000654ff007816 */ /* 0x000fe20000000000 */
[----:B0-----:R0:W1:Y:S03]  /*1f0e0*/  SHFL.IDX PT, R50, R28, RZ, 0x181f ;  /* 0x00181fff1c327589 */ /* 0x00106600000e0000 */
[----:B------:R0:W-:Y:S01]  /*1f0f0*/  SYNCS.ARRIVE.TRANS64.RED.A1T0 RZ, [R0+URZ], RZ ;  /* 0x000000ff00ff79a7 */ /* 0x0001e2000810043f */
[----:B------:R0:W2:Y:S01]  /*1f100*/  SHFL.IDX PT, R49, R3, RZ, 0x181f ;  /* 0x00181fff03317589 */ /* 0x0000a200000e0000 */
[----:B------:R-:W-:Y:S05]  /*1f110*/  @P2 BRA `(.L_x_7490) ;  /* 0x0000000000282947 */ /* 0x000fea0003800000 */
[----:B------:R-:W-:Y:S01]  /*1f120*/  ULDC UR4, c[0x0][0xac8] ;  /* 0x0002b20000047ab9 */ /* 0x000fe20000000800 */
[----:B------:R-:W-:Y:S01]  /*1f130*/  ULDC.64 UR6, c[0x0][0x208] ;  /* 0x0000820000067ab9 */ /* 0x000fe20000000a00 */
[----:B------:R-:W-:Y:S02]  /*1f140*/  ISETP.GE.AND P2, PT, R16, UR4, PT ;  /* 0x0000000410007c0c */ /* 0x000fe4000bf46270 */
[----:B------:R-:W-:-:S11]  /*1f150*/  ISETP.GE.AND P3, PT, R221, UR4, PT ;  /* 0x00000004dd007c0c */ /* 0x000fd6000bf66270 */
[CC--:B-1----:R-:W-:Y:S02]  /*1f160*/  @!P2 LEA R20, P4, R16.reuse, R50.reuse, 0x1 ;  /* 0x000000321014a211 */ /* 0x0c2fe400078808ff */
[C---:B------:R-:W-:Y:S02]  /*1f170*/  @!P3 LEA R50, P5, R221.reuse, R50, 0x1 ;  /* 0x00000032dd32b211 */ /* 0x040fe400078a08ff */
[-C--:B--2---:R-:W-:Y:S02]  /*1f180*/  @!P2 LEA.HI.X R21, R16, R49.reuse, R17, 0x1, P4 ;  /* 0x000000311015a211 */ /* 0x084fe400020f0c11 */
[----:B------:R-:W-:-:S03]  /*1f190*/  @!P3 LEA.HI.X R51, R221, R49, R48, 0x1, P5 ;  /* 0x00000031dd33b211 */ /* 0x000fc600028f0c30 */
[----:B-----5:R3:W-:Y:S04]  /*1f1a0*/  @!P2 ST.E.128 desc[UR6][R20.64], R4 ;  /* 0x000000041400a985 */ /* 0x0207e8000c101d06 */
[----:B------:R3:W-:Y:S02]  /*1f1b0*/  @!P3 ST.E.128 desc[UR6][R50.64], R32 ;  /* 0x000000203200b985 */ /* 0x0007e4000c101d06 */
.L_x_7490:
[----:B------:R-:W-:Y:S05]  /*1f1c0*/  BSYNC B1 ;  /* 0x0000000000017941 */ /* 0x000fea0003800000 */
.L_x_7489:
[----:B---3-5:R3:W4:Y:S01]  /*1f1d0*/  SHFL.IDX PT, R7, R3, 0x1, 0x181f ;  /* 0x00381f0003077f89 */ /* 0x02872200000e0000 */
[----:B------:R-:W-:Y:S03]  /*1f1e0*/  BSSY B1, `(.L_x_7491) ;  /* 0x000000d000017945 */ /* 0x000fe60003800000 */
[----:B------:R3:W0:Y:S01]  /*1f1f0*/  SHFL.IDX PT, R6, R28, 0x1, 0x181f ;  /* 0x00381f001c067f89 */ /* 0x00062200000e0000 */
[----:B------:R-:W-:Y:S05]  /*1f200*/  @P0 BRA `(.L_x_7492) ;  /* 0x0000000000280947 */ /* 0x000fea0003800000 */
[----:B------:R-:W-:Y:S01]  /*1f210*/  ULDC UR4, c[0x0][0xac8] ;  /* 0x0002b20000047ab9 */ /* 0x000fe20000000800 */
[----:B------:R-:W-:Y:S01]  /*1f220*/  ULDC.64 UR6, c[0x0][0x208] ;  /* 0x0000820000067ab9 */ /* 0x000fe20000000a00 */
[----:B------:R-:W-:Y:S02]  /*1f230*/  ISETP.GE.AND P3, PT, R16, UR4, PT ;  /* 0x0000000410007c0c */ /* 0x000fe4000bf66270 */
[----:B------:R-:W-:-:S11]  /*1f240*/  ISETP.GE.AND P4, PT, R221, UR4, PT ;  /* 0x00000004dd007c0c */ /* 0x000fd6000bf86270 */
[CC--:B0-----:R-:W-:Y:S02]  /*1f250*/  @!P3 LEA R4, P0, R16.reuse, R6.reuse, 0x1 ;  /* 0x000000061004b211 */ /* 0x0c1fe400078008ff */
[C---:B------:R-:W-:Y:S02]  /*1f260*/  @!P4 LEA R6, P2, R221.reuse, R6, 0x1 ;  /* 0x00000006dd06c211 */ /* 0x040fe400078408ff */
[-C--:B----4-:R-:W-:Y:S02]  /*1f270*/  @!P3 LEA.HI.X R5, R16, R7.reuse, R17, 0x1, P0 ;  /* 0x000000071005b211 */ /* 0x090fe400000f0c11 */
[----:B------:R-:W-:-:S03]  /*1f280*/  @!P4 LEA.HI.X R7, R221, R7, R48, 0x1, P2 ;  /* 0x00000007dd07c211 */ /* 0x000fc600010f0c30 */
[----:B------:R0:W-:Y:S04]  /*1f290*/  @!P3 ST.E.128 desc[UR6][R4.64], R8 ;  /* 0x000000080400b985 */ /* 0x0001e8000c101d06 */
[----:B------:R0:W-:Y:S02]  /*1f2a0*/  @!P4 ST.E.128 desc[UR6][R6.64], R36 ;  /* 0x000000240600c985 */ /* 0x0001e4000c101d06 */
.L_x_7492:
[----:B------:R-:W-:Y:S05]  /*1f2b0*/  BSYNC B1 ;  /* 0x0000000000017941 */ /* 0x000fea0003800000 */
.L_x_7491:
[----:B0---4-:R0:W4:Y:S01]  /*1f2c0*/  SHFL.IDX PT, R7, R3, 0x2, 0x181f ;  /* 0x00581f0003077f89 */ /* 0x01112200000e0000 */
        /* <DEDUP_REMOVED lines=13> */
.L_x_7494:
[----:B------:R-:W-:Y:S05]  /*1f3a0*/  BSYNC B1 ;  /* 0x0000000000017941 */ /* 0x000fea0003800000 */
.L_x_7493:
[----:B------:R-:W-:Y:S01]  /*1f3b0*/  VIADD R0, R52, 0x60 ;  /* 0x0000006034007836 */ /* 0x000fe20000000000 */
[----:B0--3--:R-:W0:Y:S04]  /*1f3c0*/  SHFL.IDX PT, R3, R3, 0x3, 0x181f ;  /* 0x00781f0003037f89 */ /* 0x009e2800000e0000 */
[----:B------:R-:W-:Y:S01]  /*1f3d0*/  ISETP.GE.AND P0, PT, R0, R61, PT ;  /* 0x0000003d0000720c */ /* 0x000fe20003f06270 */
[----:B------:R-:W3:-:S12]  /*1f3e0*/  SHFL.IDX PT, R28, R28, 0x3, 0x181f ;  /* 0x00781f001c1c7f89 */ /* 0x000ed800000e0000 */
[----:B------:R-:W-:Y:S05]  /*1f3f0*/  @P0 BRA `(.L_x_7495) ;  /* 0x0000000c00440947 */ /* 0x000fea0003800000 */
[----:B------:R-:W-:Y:S01]  /*1f400*/  ULDC UR4, c[0x0][0xac8] ;  /* 0x0002b20000047ab9 */ /* 0x000fe20000000800 */
[----:B------:R-:W-:Y:S01]  /*1f410*/  ULDC.64 UR6, c[0x0][0x208] ;  /* 0x0000820000067ab9 */ /* 0x000fe20000000a00 */
[----:B------:R-:W-:-:S13]  /*1f420*/  ISETP.GE.AND P1, PT, R16, UR4, PT ;  /* 0x0000000410007c0c */ /* 0x000fda000bf26270 */
[----:B---3--:R-:W-:-:S04]  /*1f430*/  @!P1 LEA R4, P0, R16, R28, 0x1 ;  /* 0x0000001c10049211 */ /* 0x008fc800078008ff */
[----:B0-----:R-:W-:Y:S02]  /*1f440*/  @!P1 LEA.HI.X R5, R16, R3, R17, 0x1, P0 ;  /* 0x0000000310059211 */ /* 0x001fe400000f0c11 */
[----:B------:R-:W-:-:S03]  /*1f450*/  ISETP.GE.AND P0, PT, R221, UR4, PT ;  /* 0x00000004dd007c0c */ /* 0x000fc6000bf06270 */
[----:B------:R0:W-:Y:S10]  /*1f460*/  @!P1 ST.E.128 desc[UR6][R4.64], R24 ;  /* 0x0000001804009985 */ /* 0x0001f4000c101d06 */
[----:B------:R-:W-:Y:S05]  /*1f470*/  @P0 BRA `(.L_x_7495) ;  /* 0x0000000c00240947 */ /* 0x000fea0003800000 */
[----:B0-----:R-:W-:Y:S01]  /*1f480*/  LEA R4, P0, R221, R28, 0x1 ;  /* 0x0000001cdd047211 */ /* 0x001fe200078008ff */
[----:B------:R-:W-:-:S03]  /*1f490*/  ULDC.64 UR4, c[0x0][0x208] ;  /* 0x0000820000047ab9 */ /* 0x000fc60000000a00 */
[----:B------:R-:W-:-:S05]  /*1f4a0*/  LEA.HI.X R5, R221, R3, R48, 0x1, P0 ;  /* 0x00000003dd057211 */ /* 0x000fca00000f0c30 */
[----:B------:R0:W-:Y:S01]  /*1f4b0*/  ST.E.128 desc[UR4][R4.64], R44 ;  /* 0x0000002c04007985 */ /* 0x0001e2000c101d04 */
[----:B------:R-:W-:Y:S05]  /*1f4c0*/  BRA `(.L_x_7495) ;  /* 0x0000000c00107947 */ /* 0x000fea0003800000 */
.L_x_7487:
[----:B------:R-:W2:Y:S01]  /*1f4d0*/  LDL.LU R3, [R1+0x58] ;  /* 0x0000580001037983 */ /* 0x000ea20000300800 */
[----:B------:R-:W-:Y:S01]  /*1f4e0*/  ULDC.64 UR4, c[0x0][0xc00] ;  /* 0x0003000000047ab9 */ /* 0x000fe20000000a00 */
[----:B------:R-:W0:Y:S01]  /*1f4f0*/  LDC R21, c[0x0][0xbe8] ;  /* 0x0002fa00ff157b82 */ /* 0x000e220000000800 */
[----:B------:R-:W-:Y:S01]  /*1f500*/  ISETP.NE.U32.AND P0, PT, RZ, UR4, PT ;  /* 0x00000004ff007c0c */ /* 0x000fe2000bf05070 */
[----:B------:R-:W-:Y:S01]  /*1f510*/  ULDC.64 UR6, c[0x0][0x208] ;  /* 0x0000820000067ab9 */ /* 0x000fe20000000a00 */
[----:B------:R-:W-:Y:S02]  /*1f520*/  MOV R0, RZ ;  /* 0x000000ff00007202 */ /* 0x000fe40000000f00 */
[----:B------:R-:W-:Y:S01]  /*1f530*/  ISETP.NE.AND.EX P0, PT, RZ, UR5, PT, P0 ;  /* 0x00000005ff007c0c */ /* 0x000fe2000bf05300 */
[----:B------:R-:W1:Y:S02]  /*1f540*/  S2R R26, SR_TID.X ;  /* 0x00000000001a7919 */ /* 0x000e640000002100 */
[----:B-1----:R-:W-:-:S05]  /*1f550*/  VIADD R26, R26, 0xffffff80 ;  /* 0xffffff801a1a7836 */ /* 0x002fca0000000000 */
[----:B------:R-:W-:Y:S02]  /*1f560*/  ISETP.GE.AND P3, PT, R26, 0x80, PT ;  /* 0x000000801a00780c */ /* 0x000fe40003f66270 */
[----:B--2---:R-:W-:-:S04]  /*1f570*/  IADD3 R4, P1, R3, UR4, RZ ;  /* 0x0000000403047c10 */ /* 0x004fc8000ff3e0ff */
[----:B------:R-:W-:Y:S01]  /*1f580*/  IADD3.X R5, R74, UR5, RZ, P1, !PT ;  /* 0x000000054a057c10 */ /* 0x000fe20008ffe4ff */
[----:B------:R-:W-:Y:S02]  /*1f590*/  ULDC.64 UR4, c[0x0][0xc08] ;  /* 0x0003020000047ab9 */ /* 0x000fe40000000a00 */
[----:B------:R-:W-:Y:S02]  /*1f5a0*/  ISETP.NE.U32.AND P1, PT, RZ, UR4, PT ;  /* 0x00000004ff007c0c */ /* 0x000fe4000bf25070 */
[----:B------:R1:W5:Y:S02]  /*1f5b0*/  @P0 LDG.E R0, desc[UR6][R4.64] ;  /* 0x0000000604000981 */ /* 0x000364000c1e1900 */
[----:B------:R-:W-:-:S13]  /*1f5c0*/  ISETP.NE.AND.EX P1, PT, RZ, UR5, PT, P1 ;  /* 0x00000005ff007c0c */ /* 0x000fda000bf25310 */
[----:B------:R-:W-:Y:S01]  /*1f5d0*/  @P1 IADD3 R6, P2, R3, UR4, RZ ;  /* 0x0000000403061c10 */ /* 0x000fe2000ff5e0ff */
[----:B------:R-:W-:Y:S02]  /*1f5e0*/  ULDC UR4, c[0x0][0xa88] ;  /* 0x0002a20000047ab9 */ /* 0x000fe40000000800 */
[----:B------:R-:W-:Y:S01]  /*1f5f0*/  IMAD.U32 R8, RZ, RZ, UR4 ;  /* 0x00000004ff087e24 */ /* 0x000fe2000f8e00ff */
[----:B------:R-:W-:Y:S02]  /*1f600*/  @P1 IADD3.X R7, R74, UR5, RZ, P2, !PT ;  /* 0x000000054a071c10 */ /* 0x000fe400097fe4ff */
[----:B0-----:R-:W-:-:S03]  /*1f610*/  ISETP.NE.AND P2, PT, R21, 0x1, PT ;  /* 0x000000011500780c */ /* 0x001fc60003f45270 */
[----:B------:R1:W5:Y:S10]  /*1f620*/  @P1 LDG.E R8, desc[UR6][R6.64] ;  /* 0x0000000606081981 */ /* 0x000374000c1e1900 */
[----:B------:R-:W0:Y:S01]  /*1f630*/  @P2 LDC R25, c[0x0][0xbec] ;  /* 0x0002fb00ff192b82 */ /* 0x000e220000000800 */
[----:B-1----:R-:W-:Y:S05]  /*1f640*/  @P1 BRA `(.L_x_7496) ;  /* 0x0000000000141947 */ /* 0x002fea0003800000 */
[----:B------:R-:W-:Y:S05]  /*1f650*/  @!P0 BRA `(.L_x_7496) ;  /* 0x0000000000108947 */ /* 0x000fea0003800000 */
[----:B------:R-:W-:Y:S02]  /*1f660*/  ULDC.64 UR4, c[0x0][0x208] ;  /* 0x0000820000047ab9 */ /* 0x000fe40000000a00 */
[----:B------:R-:W2:Y:S04]  /*1f670*/  LDG.E R3, desc[UR4][R4.64] ;  /* 0x0000000404037981 */ /* 0x000ea8000c1e1900 */
[----:B-----5:R-:W2:Y:S02]  /*1f680*/  LDG.E R8, desc[UR4][R4.64+0x4] ;  /* 0x0000040404087981 */ /* 0x020ea4000c1e1900 */
[----:B--2---:R-:W-:-:S07]  /*1f690*/  IMAD.IADD R8, R8, 0x1, -R3 ;  /* 0x0000000108087824 */ /* 0x004fce00078e0a03 */
.L_x_7496:
[----:B------:R-:W2:Y:S04]  /*1f6a0*/  LDL R24, [R1+0x50] ;  /* 0x0000500001187983 */ /* 0x000ea80000100800 */
[----:B------:R1:W5:Y:S01]  /*1f6b0*/  LDL R20, [R1+0x64] ;  /* 0x0000640001147983 */ /* 0x0003620000100800 */
[----:B------:R-:W-:Y:S01]  /*1f6c0*/  BSSY B1, `(.L_x_7497) ;  /* 0x000002f000017945 */ /* 0x000fe20003800000 */
[----:B------:R-:W-:Y:S02]  /*1f6d0*/  SEL R13, R82, RZ, !P0 ;  /* 0x000000ff520d7207 */ /* 0x000fe40004000000 */
[----:B------:R-:W-:Y:S02]  /*1f6e0*/  SEL R12, R78, RZ, !P0 ;  /* 0x000000ff4e0c7207 */ /* 0x000fe40004000000 */
[----:B-----5:R-:W-:-:S02]  /*1f6f0*/  SHF.R.S32.HI R11, RZ, 0x1f, R0 ;  /* 0x0000001fff0b7819 */ /* 0x020fc40000011400 */
[----:B--2---:R-:W-:Y:S01]  /*1f700*/  SHF.R.S32.HI R10, RZ, 0x1f, R24 ;  /* 0x0000001fff0a7819 */ /* 0x004fe20000011418 */
[----:B-1----:R-:W-:Y:S06]  /*1f710*/  @P3 BRA `(.L_x_7498) ;  /* 0x0000000000a43947 */ /* 0x002fec0003800000 */
[----:B------:R-:W1:Y:S01]  /*1f720*/  S2R R3, SR_TID.X ;  /* 0x0000000000037919 */ /* 0x000e620000002100 */
[----:B------:R-:W2:Y:S02]  /*1f730*/  LDC R14, c[0x0][0xbe8] ;  /* 0x0002fa00ff0e7b82 */ /* 0x000ea40000000800 */
[----:B--2---:R-:W-:Y:S01]  /*1f740*/  IMAD R4, R8, R14, RZ ;  /* 0x0000000e08047224 */ /* 0x004fe200078e02ff */
[----:B-1----:R-:W-:-:S05]  /*1f750*/  LEA R3, R20, R3, 0x7 ;  /* 0x0000000314037211 */ /* 0x002fca00078e38ff */
[----:B------:R-:W-:-:S05]  /*1f760*/  VIADD R9, R3, 0xffffff80 ;  /* 0xffffff8003097836 */ /* 0x000fca0000000000 */
        /* <DEDUP_REMOVED lines=10> */
[----:B------:R-:W1:Y:S01]  /*1f810*/  @P0 LDC R6, c[0x0][0xbec] ;  /* 0x0002fb00ff060b82 */ /* 0x000e620000000800 */
[----:B------:R-:W-:Y:S01]  /*1f820*/  IMAD R7, R24, UR5, R7 ;  /* 0x0000000518077c24 */ /* 0x000fe2000f8e0207 */
[----:B------:R-:W-:-:S03]  /*1f830*/  ULDC.64 UR4, c[0x0][0xb98] ;  /* 0x0002e60000047ab9 */ /* 0x000fc60000000a00 */
[----:B------:R-:W-:-:S03]  /*1f840*/  IMAD.IADD R5, R5, 0x1, R7 ;  /* 0x0000000105057824 */ /* 0x000fc600078e0207 */
[----:B------:R-:W2:Y:S01]  /*1f850*/  @P0 LDC R15, c[0x0][0xbf0] ;  /* 0x0002fc00ff0f0b82 */ /* 0x000ea20000000800 */
[----:B------:R-:W-:-:S04]  /*1f860*/  IMAD.WIDE.U32 R4, R13, UR4, R4 ;  /* 0x000000040d047c25 */ /* 0x000fc8000f8e0004 */
[----:B-1----:R-:W-:-:S05]  /*1f870*/  @P0 IMAD.HI.U32 R6, R9, R6, RZ ;  /* 0x0000000609060227 */ /* 0x002fca00078e00ff */
[----:B--2---:R-:W-:Y:S01]  /*1f880*/  @P0 SHF.R.U32.HI R3, RZ, R15, R6 ;  /* 0x0000000fff030219 */ /* 0x004fe20000011606 */
[----:B------:R-:W-:-:S03]  /*1f890*/  IMAD R6, R12, UR4, RZ ;  /* 0x000000040c067c24 */ /* 0x000fc6000f8e02ff */
[----:B------:R-:W-:Y:S01]  /*1f8a0*/  IADD3 R4, P0, R3, R4, RZ ;  /* 0x0000000403047210 */ /* 0x000fe20007f1e0ff */
[----:B------:R-:W-:Y:S02]  /*1f8b0*/  IMAD.MOV R7, RZ, RZ, -R3 ;  /* 0x000000ffff077224 */ /* 0x000fe400078e0a03 */
[----:B------:R-:W-:Y:S01]  /*1f8c0*/  IMAD R6, R13, UR5, R6 ;  /* 0x000000050d067c24 */ /* 0x000fe2000f8e0206 */
[----:B------:R-:W-:Y:S01]  /*1f8d0*/  ULDC.64 UR4, c[0x0][0xb88] ;  /* 0x0002e20000047ab9 */ /* 0x000fe20000000a00 */
[----:B------:R-:W-:Y:S01]  /*1f8e0*/  IMAD R7, R14, R7, R9 ;  /* 0x000000070e077224 */ /* 0x000fe200078e0209 */
[----:B------:R-:W-:-:S04]  /*1f8f0*/  SHF.R.S32.HI R9, RZ, 0x1f, R3 ;  /* 0x0000001fff097819 */ /* 0x000fc80000011403 */
        /* <DEDUP_REMOVED lines=11> */
.L_x_7498:
[----:B------:R-:W-:Y:S05]  /*1f9b0*/  BSYNC B1 ;  /* 0x0000000000017941 */ /* 0x000fea0003800000 */
.L_x_7497:
[----:B-1----:R-:W-:Y:S01]  /*1f9c0*/  SHF.R.S32.HI R6, RZ, 0x1f, R26 ;  /* 0x0000001fff067819 */ /* 0x002fe2000001141a */
[----:B------:R-:W1:Y:S01]  /*1f9d0*/  @P2 LDC R9, c[0x0][0xbf0] ;  /* 0x0002fc00ff092b82 */ /* 0x000e620000000800 */
[----:B------:R-:W-:Y:S02]  /*1f9e0*/  ULDC.64 UR4, c[0x0][0xaa0] ;  /* 0x0002a80000047ab9 */ /* 0x000fe40000000a00 */
[----:B------:R-:W-:Y:S01]  /*1f9f0*/  LEA.HI R6, R6, R26, RZ, 0x3 ;  /* 0x0000001a06067211 */ /* 0x000fe200078f18ff */
[----:B------:R-:W-:Y:S02]  /*1fa00*/  IMAD R3, R11, UR4, RZ ;  /* 0x000000040b037c24 */ /* 0x000fe4000f8e02ff */
[----:B------:R-:W-:Y:S01]  /*1fa10*/  IMAD.WIDE.U32 R4, R0, UR4, RZ ;  /* 0x0000000400047c25 */ /* 0x000fe2000f8e00ff */
[----:B------:R-:W-:-:S03]  /*1fa20*/  LOP3.LUT R6, R6, 0xfffffff8, RZ, 0xc0, !PT ;  /* 0xfffffff806067812 */ /* 0x000fc600078ec0ff */
[----:B------:R-:W-:Y:S01]  /*1fa30*/  IMAD R3, R0, UR5, R3 ;  /* 0x0000000500037c24 */ /* 0x000fe2000f8e0203 */
[----:B------:R-:W-:Y:S01]  /*1fa40*/  ULDC.64 UR4, c[0x0][0xae8] ;  /* 0x0002ba0000047ab9 */ /* 0x000fe20000000a00 */
[----:B------:R-:W-:Y:S02]  /*1fa50*/  IMAD.IADD R6, R26, 0x1, -R6 ;  /* 0x000000011a067824 */ /* 0x000fe400078e0a06 */
[----:B------:R-:W-:Y:S02]  /*1fa60*/  IMAD R0, R10, UR4, RZ ;  /* 0x000000040a007c24 */ /* 0x000fe4000f8e02ff */
[----:B------:R-:W-:Y:S02]  /*1fa70*/  IMAD R6, R6, 0x20, R22 ;  /* 0x0000002006067824 */ /* 0x000fe400078e0216 */
[----:B------:R-:W-:Y:S02]  /*1fa80*/  IMAD.IADD R5, R5, 0x1, R3 ;  /* 0x0000000105057824 */ /* 0x000fe400078e0203 */
[----:B------:R-:W-:Y:S01]  /*1fa90*/  IMAD R7, R24, UR5, R0 ;  /* 0x0000000518077c24 */ /* 0x000fe2000f8e0200 */
[----:B------:R-:W-:Y:S01]  /*1faa0*/  LEA R10, R20, R6, 0x7 ;  /* 0x00000006140a7211 */ /* 0x000fe200078e38ff */
[----:B------:R-:W-:Y:S01]  /*1fab0*/  IMAD.WIDE.U32 R4, R24, UR4, R4 ;  /* 0x0000000418047c25 */ /* 0x000fe2000f8e0004 */
[----:B------:R-:W-:-:S03]  /*1fac0*/  ULDC.64 UR4, c[0x0][0xaf0] ;  /* 0x0002bc0000047ab9 */ /* 0x000fc60000000a00 */
[----:B0-----:R-:W-:-:S04]  /*1fad0*/  @P2 IMAD.HI.U32 R0, R10, R25, RZ ;  /* 0x000000190a002227 */ /* 0x001fc800078e00ff */
[----:B------:R-:W-:Y:S01]  /*1fae0*/  IMAD.MOV.U32 R3, RZ, RZ, R10 ;  /* 0x000000ffff037224 */ /* 0x000fe200078e000a */
[----:B-1----:R-:W-:Y:S01]  /*1faf0*/  @P2 SHF.R.U32.HI R3, RZ, R9, R0 ;  /* 0x00000009ff032219 */ /* 0x002fe20000011600 */
[----:B------:R-:W-:Y:S02]  /*1fb00*/  IMAD.IADD R5, R5, 0x1, R7 ;  /* 0x0000000105057824 */ /* 0x000fe400078e0207 */
[----:B------:R-:W-:Y:S01]  /*1fb10*/  IMAD R6, R12, UR4, RZ ;  /* 0x000000040c067c24 */ /* 0x000fe2000f8e02ff */
[--C-:B------:R-:W-:Y:S01]  /*1fb20*/  SHF.R.S32.HI R0, RZ, 0x1f, R3.reuse ;  /* 0x0000001fff007819 */ /* 0x100fe20000011403 */
[----:B------:R-:W-:Y:S02]  /*1fb30*/  IMAD.MOV R7, RZ, RZ, -R3 ;  /* 0x000000ffff077224 */ /* 0x000fe400078e0a03 */
[C---:B------:R-:W-:Y:S02]  /*1fb40*/  IMAD R9, R13.reuse, UR5, R6 ;  /* 0x000000050d097c24 */ /* 0x040fe4000f8e0206 */
[----:B------:R-:W-:Y:S01]  /*1fb50*/  IMAD.WIDE.U32 R4, R13, UR4, R4 ;  /* 0x000000040d047c25 */ /* 0x000fe2000f8e0004 */
[----:B------:R-:W-:-:S03]  /*1fb60*/  ULDC.64 UR4, c[0x0][0xae0] ;  /* 0x0002b80000047ab9 */ /* 0x000fc60000000a00 */
[----:B------:R-:W-:Y:S01]  /*1fb70*/  IMAD R7, R21, R7, R10 ;  /* 0x0000000715077224 */ /* 0x000fe200078e020a */
[----:B------:R-:W-:Y:S01]  /*1fb80*/  IADD3 R5, R5, R9, RZ ;  /* 0x0000000905057210 */ /* 0x000fe20007ffe0ff */
[----:B------:R-:W-:-:S03]  /*1fb90*/  IMAD R6, R0, UR4, RZ ;  /* 0x0000000400067c24 */ /* 0x000fc6000f8e02ff */
[----:B------:R-:W-:Y:S01]  /*1fba0*/  SHF.R.S32.HI R0, RZ, 0x1f, R7 ;  /* 0x0000001fff007819 */ /* 0x000fe20000011407 */
[C---:B------:R-:W-:Y:S02]  /*1fbb0*/  IMAD R9, R3.reuse, UR5, R6 ;  /* 0x0000000503097c24 */ /* 0x040fe4000f8e0206 */
[----:B------:R-:W-:Y:S01]  /*1fbc0*/  IMAD.WIDE.U32 R4, R3, UR4, R4 ;  /* 0x0000000403047c25 */ /* 0x000fe2000f8e0004 */
[----:B------:R-:W-:-:S03]  /*1fbd0*/  ULDC.64 UR4, c[0x0][0xad8] ;  /* 0x0002b60000047ab9 */ /* 0x000fc60000000a00 */
[----:B------:R-:W-:Y:S02]  /*1fbe0*/  IMAD R0, R0, UR4, RZ ;  /* 0x0000000400007c24 */ /* 0x000fe4000f8e02ff */
[----:B------:R-:W-:Y:S02]  /*1fbf0*/  IMAD.IADD R5, R5, 0x1, R9 ;  /* 0x0000000105057824 */ /* 0x000fe400078e0209 */
[C---:B------:R-:W-:Y:S02]  /*1fc00*/  IMAD R3, R7.reuse, UR5, R0 ;  /* 0x0000000507037c24 */ /* 0x040fe4000f8e0200 */
[----:B------:R-:W-:Y:S01]  /*1fc10*/  IMAD.WIDE.U32 R4, R7, UR4, R4 ;  /* 0x0000000407047c25 */ /* 0x000fe2000f8e0004 */
[----:B------:R-:W-:-:S03]  /*1fc20*/  ULDC.64 UR4, c[0x0][0xa80] ;  /* 0x0002a00000047ab9 */ /* 0x000fc60000000a00 */
[----:B------:R-:W-:Y:S01]  /*1fc30*/  IMAD.IADD R5, R5, 0x1, R3 ;  /* 0x0000000105057824 */ /* 0x000fe200078e0203 */
[----:B------:R-:W-:Y:S01]  /*1fc40*/  LEA R3, P0, R4, UR4, 0x1 ;  /* 0x0000000404037c11 */ /* 0x000fe2000f8008ff */
[----:B------:R-:W-:Y:S01]  /*1fc50*/  UMOV UR4, 0xffffffff ;  /* 0xffffffff00047882 */ /* 0x000fe20000000000 */
[----:B------:R-:W-:Y:S02]  /*1fc60*/  IMAD R6, R20, 0x80, R22 ;  /* 0x0000008014067824 */ /* 0x000fe400078e0216 */
[----:B------:R-:W-:Y:S01]  /*1fc70*/  LEA.HI.X R4, R4, UR5, R5, 0x1, P0 ;  /* 0x0000000504047c11 */ /* 0x000fe200080f0c05 */
[----:B------:R-:W-:Y:S08]  /*1fc80*/  BRA.DIV UR4, `(.L_x_7499) ;  /* 0x0000007e04cc7947 */ /* 0x000ff0000b800000 */
[----:B------:R0:W1:Y:S04]  /*1fc90*/  SHFL.IDX PT, R0, R4, RZ, 0x181f ;  /* 0x00181fff04007589 */ /* 0x00006800000e0000 */
[----:B------:R0:W2:Y:S02]  /*1fca0*/  SHFL.IDX PT, R14, R3, RZ, 0x181f ;  /* 0x00181fff030e7589 */ /* 0x0000a400000e0000 */
.L_x_7692:
[----:B------:R-:W-:Y:S01]  /*1fcb0*/  IMAD R8, R8, R21, RZ ;  /* 0x0000001508087224 */ /* 0x000fe200078e02ff */
[----:B------:R-:W-:Y:S04]  /*1fcc0*/  BSSY B1, `(.L_x_7500) ;  /* 0x000000d000017945 */ /* 0x000fe80003800000 */
[----:B------:R-:W-:-:S13]  /*1fcd0*/  ISETP.GE.AND P0, PT, R6, R8, PT ;  /* 0x000000080600720c */ /* 0x000fda0003f06270 */
[----:B------:R-:W-:Y:S05]  /*1fce0*/  @P0 BRA `(.L_x_7501) ;  /* 0x0000000000280947 */ /* 0x000fea0003800000 */
[----:B------:R-:W-:Y:S01]  /*1fcf0*/  ULDC UR4, c[0x0][0xac8] ;  /* 0x0002b20000047ab9 */ /* 0x000fe20000000800 */
[----:B------:R-:W-:Y:S01]  /*1fd00*/  ULDC.64 UR6, c[0x0][0x208] ;  /* 0x0000820000067ab9 */ /* 0x000fe20000000a00 */
[----:B------:R-:W-:Y:S02]  /*1fd10*/  ISETP.GE.AND P2, PT, R16, UR4, PT ;  /* 0x0000000410007c0c */ /* 0x000fe4000bf46270 */
[----:B------:R-:W-:-:S11]  /*1fd20*/  ISETP.GE.AND P3, PT, R221, UR4, PT ;  /* 0x00000004dd007c0c */ /* 0x000fd6000bf66270 */
[CC--:B--2---:R-:W-:Y:S02]  /*1fd30*/  @!P2 LEA R10, P0, R16.reuse, R14.reuse, 0x1 ;  /* 0x0000000e100aa211 */ /* 0x0c4fe400078008ff */
[C---:B------:R-:W-:Y:S02]  /*1fd40*/  @!P3 LEA R14, P1, R221.reuse, R14, 0x1 ;  /* 0x0000000edd0eb211 */ /* 0x040fe400078208ff */
[-C--:B-1----:R-:W-:Y:S02]  /*1fd50*/  @!P2 LEA.HI.X R11, R16, R0.reuse, R17, 0x1, P0 ;  /* 0x00000000100ba211 */ /* 0x082fe400000f0c11 */
[----:B------:R-:W-:-:S03]  /*1fd60*/  @!P3 LEA.HI.X R15, R221, R0, R48, 0x1, P1 ;  /* 0x00000000dd0fb211 */ /* 0x000fc600008f0c30 */
[----:B------:R3:W-:Y:S04]  /*1fd70*/  @!P2 ST.E.128 desc[UR6][R10.64], RZ ;  /* 0x000000ff0a00a985 */ /* 0x0007e8000c101d06 */
[----:B------:R3:W-:Y:S02]  /*1fd80*/  @!P3 ST.E.128 desc[UR6][R14.64], RZ ;  /* 0x000000ff0e00b985 */ /* 0x0007e4000c101d06 */
.L_x_7501:
[----:B------:R-:W-:Y:S05]  /*1fd90*/  BSYNC B1 ;  /* 0x0000000000017941 */ /* 0x000fea0003800000 */
.L_x_7500:
[----:B------:R-:W-:-:S03]  /*1fda0*/  UMOV UR4, 0xffffffff ;  /* 0xffffffff00047882 */ /* 0x000fc60000000000 */
[----:B------:R-:W-:Y:S05]  /*1fdb0*/  BRA.DIV UR4, `(.L_x_7502) ;  /* 0x0000007e04b47947 */ /* 0x000fea000b800000 */
[----:B-1----:R1:W4:Y:S04]  /*1fdc0*/  SHFL.IDX PT, R0, R4, 0x1, 0x181f ;  /* 0x00381f0004007f89 */ /* 0x00232800000e0000 */
[----:B--23--:R1:W2:Y:S02]  /*1fdd0*/  SHFL.IDX PT, R14, R3, 0x1, 0x181f ;  /* 0x00381f00030e7f89 */ /* 0x00c2a400000e0000 */
.L_x_7696:
[----:B------:R-:W-:Y:S01]  /*1fde0*/  IADD3 R5, R6, 0x20, RZ ;  /* 0x0000002006057810 */ /* 0x000fe20007ffe0ff */
[----:B------:R-:W-:Y:S03]  /*1fdf0*/  BSSY B1, `(.L_x_7503) ;  /* 0x000000d000017945 */ /* 0x000fe60003800000 */
        /* <DEDUP_REMOVED lines=8> */
[-C--:B----4-:R-:W-:Y:S02]  /*1fe80*/  @!P2 LEA.HI.X R11, R16, R0.reuse, R17, 0x1, P0 ;  /* 0x00000000100ba211 */ /* 0x090fe400000f0c11 */
[----:B------:R-:W-:-:S03]  /*1fe90*/  @!P3 LEA.HI.X R15, R221, R0, R48, 0x1, P1 ;  /* 0x00000000dd0fb211 */ /* 0x000fc600008f0c30 */
[----:B------:R3:W-:Y:S04]  /*1fea0*/  @!P2 ST.E.128 desc[UR6][R10.64], RZ ;  /* 0x000000ff0a00a985 */ /* 0x0007e8000c101d06 */
[----:B------:R3:W-:Y:S02]  /*1feb0*/  @!P3 ST.E.128 desc[UR6][R14.64], RZ ;  /* 0x000000ff0e00b985 */ /* 0x0007e4000c101d06 */
.L_x_7504:
[----:B------:R-:W-:Y:S05]  /*1fec0*/  BSYNC B1 ;  /* 0x0000000000017941 */ /* 0x000fea0003800000 */
.L_x_7503:
[----:B------:R-:W-:-:S03]  /*1fed0*/  UMOV UR4, 0xffffffff ;  /* 0xffffffff00047882 */ /* 0x000fc60000000000 */
[----:B------:R-:W-:Y:S05]  /*1fee0*/  BRA.DIV UR4, `(.L_x_7505) ;  /* 0x0000007e04b07947 */ /* 0x000fea000b800000 */
[----:B----4-:R4:W0:Y:S04]  /*1fef0*/  SHFL.IDX PT, R0, R4, 0x2, 0x181f ;  /* 0x00581f0004007f89 */ /* 0x01082800000e0000 */
[----:B--23--:R4:W2:Y:S02]  /*1ff00*/  SHFL.IDX PT, R14, R3, 0x2, 0x181f ;  /* 0x00581f00030e7f89 */ /* 0x00c8a400000e0000 */
.L_x_7700:
[----:B------:R-:W-:Y:S01]  /*1ff10*/  VIADD R5, R6, 0x40 ;  /* 0x0000004006057836 */ /* 0x000fe20000000000 */
        /* <DEDUP_REMOVED lines=9> */
[-C--:B0-----:R-:W-:Y:S02]  /*1ffb0*/  @!P2 LEA.HI.X R11, R16, R0.reuse, R17, 0x1, P0 ;  /* 0x00000000100ba211 */ /* 0x081fe400000f0c11 */
[----:B------:R-:W-:-:S03]  /*1ffc0*/  @!P3 LEA.HI.X R15, R221, R0, R48, 0x1, P1 ;  /* 0x00000000dd0fb211 */ /* 0x000fc600008f0c30 */
[----:B------:R3:W-:Y:S04]  /*1ffd0*/  @!P2 ST.E.128 desc[UR6][R10.64], RZ ;  /* 0x000000ff0a00a985 */ /* 0x0007e8000c101d06 */
[----:B------:R3:W-:Y:S02]  /*1ffe0*/  @!P3 ST.E.128 desc[UR6][R14.64], RZ ;  /* 0x000000ff0e00b985 */ /* 0x0007e4000c101d06 */
.L_x_7507:
[----:B------:R-:W-:Y:S05]  /*1fff0*/  BSYNC B1 ;  /* 0x0000000000017941 */ /* 0x000fea0003800000 */
.L_x_7506:
[----:B------:R-:W-:-:S03]  /*20000*/  UMOV UR4, 0xffffffff ;  /* 0xffffffff00047882 */ /* 0x000fc60000000000 */
[----:B------:R-:W-:Y:S05]  /*20010*/  BRA.DIV UR4, `(.L_x_7508) ;  /* 0x0000007e04ac7947 */ /* 0x000fea000b800000 */
[----:B0-----:R0:W0:Y:S04]  /*20020*/  SHFL.IDX PT, R0, R4, 0x3, 0x181f ;  /* 0x00781f0004007f89 */ /* 0x00102800000e0000 */
[----:B--23--:R2:W3:Y:S02]  /*20030*/  SHFL.IDX PT, R14, R3, 0x3, 0x181f ;  /* 0x00781f00030e7f89 */ /* 0x00c4e400000e0000 */
.L_x_7704:
[----:B-12-4-:R-:W-:-:S05]  /*20040*/  VIADD R3, R6, 0x60 ;  /* 0x0000006006037836 */ /* 0x016fca0000000000 */
[----:B------:R-:W-:-:S13]  /*20050*/  ISETP.GE.AND P0, PT, R3, R8, PT ;  /* 0x000000080300720c */ /* 0x000fda0003f06270 */
[----:B------:R-:W-:Y:S05]  /*20060*/  @P0 BRA `(.L_x_7495) ;  /* 0x0000000000280947 */ /* 0x000fea0003800000 */
[----:B------:R-:W-:Y:S01]  /*20070*/  ULDC UR4, c[0x0][0xac8] ;  /* 0x0002b20000047ab9 */ /* 0x000fe20000000800 */
[----:B------:R-:W-:Y:S01]  /*20080*/  ULDC.64 UR6, c[0x0][0x208] ;  /* 0x0000820000067ab9 */ /* 0x000fe20000000a00 */
[----:B------:R-:W-:Y:S02]  /*20090*/  ISETP.GE.AND P2, PT, R16, UR4, PT ;  /* 0x0000000410007c0c */ /* 0x000fe4000bf46270 */
[----:B------:R-:W-:-:S11]  /*200a0*/  ISETP.GE.AND P3, PT, R221, UR4, PT ;  /* 0x00000004dd007c0c */ /* 0x000fd6000bf66270 */
[CC--:B0--3--:R-:W-:Y:S02]  /*200b0*/  @!P2 LEA R4, P0, R16.reuse, R14.reuse, 0x1 ;  /* 0x0000000e1004a211 */ /* 0x0c9fe400078008ff */
[C---:B------:R-:W-:Y:S02]  /*200c0*/  @!P3 LEA R14, P1, R221.reuse, R14, 0x1 ;  /* 0x0000000edd0eb211 */ /* 0x040fe400078208ff */
[-C--:B------:R-:W-:Y:S02]  /*200d0*/  @!P2 LEA.HI.X R5, R16, R0.reuse, R17, 0x1, P0 ;  /* 0x000000001005a211 */ /* 0x080fe400000f0c11 */
[----:B------:R-:W-:-:S03]  /*200e0*/  @!P3 LEA.HI.X R15, R221, R0, R48, 0x1, P1 ;  /* 0x00000000dd0fb211 */ /* 0x000fc600008f0c30 */
[----:B------:R1:W-:Y:S04]  /*200f0*/  @!P2 ST.E.128 desc[UR6][R4.64], RZ ;  /* 0x000000ff0400a985 */ /* 0x0003e8000c101d06 */
[----:B------:R1:W-:Y:S02]  /*20100*/  @!P3 ST.E.128 desc[UR6][R14.64], RZ ;  /* 0x000000ff0e00b985 */ /* 0x0003e4000c101d06 */
.L_x_7495:
[----:B------:R-:W-:Y:S05]  /*20110*/  BSYNC B0 ;  /* 0x0000000000007941 */ /* 0x000fea0003800000 */
.L_x_7486:
[----:B------:R-:W-:Y:S02]  /*20120*/  ULDC UR4, c[0x0][0xc3c] ;  /* 0x00030f0000047ab9 */ /* 0x000fe40000000800 */
[----:B------:R-:W-:-:S13]  /*20130*/  ISETP.GE.AND P0, PT, R31, UR4, PT ;  /* 0x000000041f007c0c */ /* 0x000fda000bf06270 */
[----:B------:R-:W-:Y:S05]  /*20140*/  @!P0 BRA `(.L_x_7509) ;  /* 0xfffffe1000948947 */ /* 0x000fea000383ffff */
[----:B------:R-:W-:Y:S05]  /*20150*/  BRA `(.L_x_7291) ;  /* 0x0000007000a87947 */ /* 0x000fea0003800000 */
.L_x_7289:
        /* <DEDUP_REMOVED lines=18> */
.L_x_7510:
        /* <DEDUP_REMOVED lines=42> */
.L_x_7516:
        /* <DEDUP_REMOVED lines=13> */
.L_x_7515:
[----:B------:R-:W-:Y:S05]  /*205f0*/  BSYNC B0 ;  /* 0x0000000000007941 */ /* 0x000fea0003800000 */
.L_x_7514:
[----:B0----5:R-:W0:Y:S02]  /*20600*/  SHFL.UP PT, R2, R4, 0x1, RZ ;  /* 0x0420000004027989 */ /* 0x021e2400000e00ff */
        /* <DEDUP_REMOVED lines=20> */
.L_x_7512:
        /* <DEDUP_REMOVED lines=12> */
[----:B0-----:R-:W-:Y:S01]  /*20810*/  IADD3 R11, RZ, -R3, RZ ;  /* 0x80000003ff0b7210 */ /* 0x001fe20007ffe0ff */
[----:B------:R-:W-:Y:S06]  /*20820*/  @!P0 BRA `(.L_x_7517) ;  /* 0x0000000000088947 */ /* 0x000fec0003800000 */
[----:B------:R-:W-:-:S05]  /*20830*/  VIADD R9, R19, 0xffffffff ;  /* 0xffffffff13097836 */ /* 0x000fca0000000000 */
[----:B------:R0:W1:Y:S02]  /*20840*/  SHFL.IDX PT, R16, R2, R9, 0x1f ;  /* 0x00001f0902107589 */ /* 0x00006400000e0000 */
.L_x_7517:
[----:B-1----:R-:W-:Y:S02]  /*20850*/  IMAD R16, R16, UR5, R7 ;  /* 0x0000000510107c24 */ /* 0x002fe4000f8e0207 */
[----:B------:R-:W-:Y:S02]  /*20860*/  IMAD R7, R11, R6, RZ ;  /* 0x000000060b077224 */ /* 0x000fe400078e02ff */
[----:B0-----:R-:W-:Y:S01]  /*20870*/  IMAD.MOV.U32 R2, RZ, RZ, RZ ;  /* 0x000000ffff027224 */ /* 0x001fe200078e00ff */
[----:B------:R-:W-:Y:S01]  /*20880*/  IADD3 R9, -R16, UR6, RZ ;  /* 0x0000000610097c10 */ /* 0x000fe2000fffe1ff */
[----:B------:R-:W-:Y:S02]  /*20890*/  VIADD R19, R19, UR4 ;  /* 0x0000000413137c36 */ /* 0x000fe40008000000 */
[----:B------:R-:W-:Y:S01]  /*208a0*/  IMAD.HI.U32 R2, R3, R7, R2 ;  /* 0x0000000703027227 */ /* 0x000fe200078e0002 */
[----:B------:R-:W-:Y:S02]  /*208b0*/  IABS R7, R4 ;  /* 0x0000000400077213 */ /* 0x000fe40000000000 */
[----:B------:R-:W-:-:S03]  /*208c0*/  IABS R3, R9 ;  /* 0x0000000900037213 */ /* 0x000fc60000000000 */
[----:B------:R-:W-:Y:S02]  /*208d0*/  IMAD.MOV R7, RZ, RZ, -R7 ;  /* 0x000000ffff077224 */ /* 0x000fe400078e0a07 */
        /* <DEDUP_REMOVED lines=16> */
.L_x_7513:
[----:B------:R-:W-:Y:S01]  /*209e0*/  IMAD.MOV.U32 R17, RZ, RZ, RZ ;  /* 0x000000ffff117224 */ /* 0x000fe200078e00ff */
[----:B------:R-:W-:Y:S01]  /*209f0*/  MOV R16, UR6 ;  /* 0x0000000600107c02 */ /* 0x000fe20008000f00 */
[----:B------:R-:W-:-:S07]  /*20a00*/  IMAD.MOV.U32 R18, RZ, RZ, RZ ;  /* 0x000000ffff127224 */ /* 0x000fce00078e00ff */
.L_x_7518:
[----:B------:R-:W-:-:S13]  /*20a10*/  ISETP.NE.AND P0, PT, R5, RZ, PT ;  /* 0x000000ff0500720c */ /* 0x000fda0003f05270 */
[----:B------:R-:W0:Y:S01]  /*20a20*/  @!P0 S2R R3, SR_CgaCtaId ;  /* 0x0000000000038919 */ /* 0x000e220000008800 */
[----:B------:R-:W-:-:S04]  /*20a30*/  @!P0 MOV R2, 0x400 ;  /* 0x0000040000028802 */ /* 0x000fc80000000f00 */
[----:B0-----:R-:W-:-:S05]  /*20a40*/  @!P0 LEA R2, R3, R2, 0x18 ;  /* 0x0000000203028211 */ /* 0x001fca00078ec0ff */
[----:B------:R2:W-:Y:S01]  /*20a50*/  @!P0 STS.128 [R2+0x348d0], R16 ;  /* 0x0348d01002008388 */ /* 0x0005e20000000c00 */
[----:B------:R-:W-:Y:S06]  /*20a60*/  BAR.ARV 0x5, 0x180 ;  /* 0x0146000000007b1d */ /* 0x000fec0000002000 */
.L_x_7511:
[----:B--2---:R-:W-:Y:S01]  /*20a70*/  IMAD.MOV.U32 R2, RZ, RZ, 0x1 ;  /* 0x00000001ff027424 */ /* 0x004fe200078e00ff */
        /* <DEDUP_REMOVED lines=12> */
[----:B0-----:R-:W-:Y:S01]  /*20b40*/  LOP3.LUT R3, R2, 0x1f8, RZ, 0xc0, !PT ;  /* 0x000001f802037812 */ /* 0x001fe200078ec0ff */
[----:B------:R-:W-:Y:S01]  /*20b50*/  ULDC.64 UR38, c[0x0][0x198] ;  /* 0x0000660000267ab9 */ /* 0x000fe20000000a00 */
[----:B------:R-:W-:Y:S01]  /*20b60*/  ISETP.NE.AND P1, PT, R7, RZ, PT ;  /* 0x000000ff0700720c */ /* 0x000fe20003f25270 */
[----:B------:R-:W-:Y:S01]  /*20b70*/  ULOP3.LUT UR37, UR60, 0x2, URZ, 0xfc, !UPT ;  /* 0x000000023c257892 */ /* 0x000fe2000f8efc3f */
[----:B------:R-:W-:Y:S01]  /*20b80*/  LOP3.LUT R4, R3, 0x38, R0, 0x78, !PT ;  /* 0x0000003803047812 */ /* 0x000fe200078e7800 */
[----:B------:R-:W-:Y:S01]  /*20b90*/  ULDC UR36, c[0x0][0xc] ;  /* 0x0000030000247ab9 */ /* 0x000fe20000000800 */
[----:B------:R-:W-:-:S02]  /*20ba0*/  SHF.L.U32 R3, R7, 0x3, RZ ;  /* 0x0000000307037819 */ /* 0x000fc400000006ff */
[----:B------:R-:W-:Y:S02]  /*20bb0*/  SHF.R.U32.HI R6, RZ, 0x3, R7 ;  /* 0x00000003ff067819 */ /* 0x000fe40000011607 */
[----:B------:R-:W-:Y:S02]  /*20bc0*/  LOP3.LUT R3, R4, 0x200, R3, 0xf8, !PT ;  /* 0x0000020004037812 */ /* 0x000fe400078ef803 */
[C---:B------:R-:W-:Y:S01]  /*20bd0*/  LOP3.LUT P0, R4, R0.reuse, 0x1f, RZ, 0xc0, !PT ;  /* 0x0000001f00047812 */ /* 0x040fe2000780c0ff */
[----:B------:R-:W-:Y:S01]  /*20be0*/  IMAD.SHL.U32 R0, R0, 0x10, RZ ;  /* 0x0000001000007824 */ /* 0x000fe200078e00ff */
[----:B------:R-:W-:-:S03]  /*20bf0*/  LOP3.LUT R2, R2, 0x38, RZ, 0xc0, !PT ;  /* 0x0000003802027812 */ /* 0x000fc600078ec0ff */
[----:B------:R0:W-:Y:S01]  /*20c00*/  STL [R1+0x2c], R4 ;  /* 0x00002c0401007387 */ /* 0x0001e20000100800 */
[----:B------:R-:W-:Y:S01]  /*20c10*/  LOP3.LUT R6, R6, 0x70, R0, 0xf8, !PT ;  /* 0x0000007006067812 */ /* 0x000fe200078ef800 */
[----:B-1----:R-:W-:-:S06]  /*20c20*/  ULEA UR4, UR5, UR4, 0x18 ;  /* 0x0000000405047291 */ /* 0x002fcc000f8ec03f */
[----:B0-----:R-:W-:-:S04]  /*20c30*/  IMAD.U32 R4, RZ, RZ, UR4 ;  /* 0x00000004ff047e24 */ /* 0x001fc8000f8e00ff */
[----:B------:R-:W-:Y:S01]  /*20c40*/  IMAD R0, R3, 0x2, R4 ;  /* 0x0000000203007824 */ /* 0x000fe200078e0204 */
[----:B------:R-:W-:Y:S04]  /*20c50*/  STL [R1+0x8], R4 ;  /* 0x0000080401007387 */ /* 0x000fe80000100800 */
[----:B------:R0:W-:Y:S04]  /*20c60*/  STL [R1+0x30], R0 ;  /* 0x0000300001007387 */ /* 0x0001e80000100800 */
[----:B------:R-:W-:Y:S01]  /*20c70*/  STL [R1+0x20], RZ ;  /* 0x000020ff01007387 */ /* 0x000fe20000100800 */
[----:B0-----:R-:W-:-:S02]  /*20c80*/  MOV R0, 0x1 ;  /* 0x0000000100007802 */ /* 0x001fc40000000f00 */
        /* <DEDUP_REMOVED lines=13> */
.L_x_7658:
[----:B0-----:R-:W0:Y:S01]  /*20d60*/  LDC.64 R2, c[0x0][0xc88] ;  /* 0x00032200ff027b82 */ /* 0x001e220000000a00 */
        /* <DEDUP_REMOVED lines=13> */
[----:B------:R-:W-:Y:S01]  /*20e40*/  IMAD.MOV.U32 R12, RZ, RZ, RZ ;  /* 0x000000ffff0c7224 */ /* 0x000fe200078e00ff */
[----:B------:R-:W-:Y:S01]  /*20e50*/  ULDC.64 UR8, c[0x0][0xa10] ;  /* 0x0002840000087ab9 */ /* 0x000fe20000000a00 */
[----:B--2---:R-:W-:Y:S01]  /*20e60*/  SHF.R.S32.HI R4, RZ, 0x1f, R15 ;  /* 0x0000001fff047819 */ /* 0x004fe2000001140f */
[----:B------:R-:W-:-:S07]  /*20e70*/  IMAD.SHL.U32 R14, R15, 0x4, RZ ;  /* 0x000000040f0e7824 */ /* 0x000fce00078e00ff */
        /* <DEDUP_REMOVED lines=8> */
[----:B-1----:R1:W5:Y:S01]  /*20f00*/  @P0 LDG.E R0, desc[UR12][R2.64] ;  /* 0x0000000c02000981 */ /* 0x002362000c1e1900 */
        /* <DEDUP_REMOVED lines=20> */
[----:B0-----:R-:W-:Y:S01]  /*21050*/  MOV R12, UR4 ;  /* 0x00000004000c7c02 */ /* 0x001fe20008000f00 */
        /* <DEDUP_REMOVED lines=9> */
[----:B0-----:R-:W-:Y:S02]  /*210f0*/  IMAD.U32 R9, RZ, RZ, UR5 ;  /* 0x00000005ff097e24 */ /* 0x001fe4000f8e00ff */
[----:B------:R-:W-:Y:S01]  /*21100*/  IMAD.U32 R8, RZ, RZ, UR4 ;  /* 0x00000004ff087e24 */ /* 0x000fe2000f8e00ff */
[----:B--2---:R0:W-:Y:S01]  /*21110*/  STL [R1+0x58], R12 ;  /* 0x0000580c01007387 */ /* 0x0041e20000100800 */
[----:B------:R-:W-:Y:S05]  /*21120*/  @P3 BRA `(.L_x_7520) ;  /* 0x0000000000183947 */ /* 0x000fea0003800000 */
[----:B------:R-:W-:Y:S05]  /*21130*/  @!P1 BRA `(.L_x_7520) ;  /* 0x0000000000149947 */ /* 0x000fea0003800000 */
[----:B------:R-:W-:Y:S02]  /*21140*/  ULDC.64 UR4, c[0x0][0x208] ;  /* 0x0000820000047ab9 */ /* 0x000fe40000000a00 */
[----:B0-----:R-:W2:Y:S04]  /*21150*/  LDG.E R12, desc[UR4][R2.64] ;  /* 0x00000004020c7981 */ /* 0x001ea8000c1e1900 */
[----:B------:R-:W2:Y:S02]  /*21160*/  LDG.E R2, desc[UR4][R2.64+0x4] ;  /* 0x0000040402027981 */ /* 0x000ea4000c1e1900 */
[----:B--2---:R-:W-:-:S05]  /*21170*/  IMAD.IADD R2, R2, 0x1, -R12 ;  /* 0x0000000102027824 */ /* 0x004fca00078e0a0c */
[----:B------:R1:W-:Y:S02]  /*21180*/  STL [R1+0x58], R2 ;  /* 0x0000580201007387 */ /* 0x0003e40000100800 */
.L_x_7520:
[----:B0-----:R-:W-:Y:S01]  /*21190*/  IMAD.MOV.U32 R12, RZ, RZ, R15 ;  /* 0x000000ffff0c7224 */ /* 0x001fe200078e000f */
[----:B-1---5:R-:W-:Y:S01]  /*211a0*/  IADD3 R2, R11, R0, RZ ;  /* 0x000000000b027210 */ /* 0x022fe20007ffe0ff */
        /* <DEDUP_REMOVED lines=11> */
.L_x_7521:
[----:B------:R-:W-:Y:S05]  /*21260*/  @!P2 BRA `(.L_x_7522) ;  /* 0x000000000010a947 */ /* 0x000fea0003800000 */
[----:B------:R-:W-:Y:S02]  /*21270*/  ULDC.64 UR4, c[0x0][0x208] ;  /* 0x0000820000047ab9 */ /* 0x000fe40000000a00 */
[----:B------:R-:W2:Y:S04]  /*21280*/  LDG.E R8, desc[UR4][R6.64] ;  /* 0x0000000406087981 */ /* 0x000ea8000c1e1900 */
[----:B------:R-:W2:Y:S02]  /*21290*/  LDG.E R6, desc[UR4][R6.64+0x4] ;  /* 0x0000040406067981 */ /* 0x000ea4000c1e1900 */
[----:B--2---:R-:W-:-:S07]  /*212a0*/  IMAD.IADD R8, R6, 0x1, -R8 ;  /* 0x0000000106087824 */ /* 0x004fce00078e0a08 */
.L_x_7522:
        /* <DEDUP_REMOVED lines=13> */
[--C-:B------:R-:W-:Y:S01]  /*21380*/  IMAD R2, R4, 0xb0, -R0.reuse ;  /* 0x000000b004027824 */ /* 0x100fe200078e0a00 */
[----:B------:R0:W-:Y:S01]  /*21390*/  STL [R1+0x38], R4 ;  /* 0x0000380401007387 */ /* 0x0001e20000100800 */
[----:B------:R-:W-:-:S03]  /*213a0*/  IMAD.MOV R0, RZ, RZ, -R0 ;  /* 0x000000ffff007224 */ /* 0x000fc600078e0a00 */
[----:B------:R-:W-:Y:S02]  /*213b0*/  VIMNMX R9, R2, R9, PT ;  /* 0x0000000902097248 */ /* 0x000fe40003fe0100 */
[----:B------:R-:W-:-:S04]  /*213c0*/  VIMNMX R0, RZ, R0, !PT ;  /* 0x00000000ff007248 */ /* 0x000fc80007fe0100 */
[----:B------:R-:W-:Y:S01]  /*213d0*/  ISETP.GT.AND P1, PT, R9, R0, PT ;  /* 0x000000000900720c */ /* 0x000fe20003f24270 */
[----:B0-----:R-:W-:-:S12]  /*213e0*/  IMAD.WIDE.U32 R4, R0, -0x45d1745d, RZ ;  /* 0xba2e8ba300047825 */ /* 0x001fd800078e00ff */
[----:B------:R-:W-:Y:S02]  /*213f0*/  @P1 IADD3 R2, R9, 0xaf, RZ ;  /* 0x000000af09021810 */ /* 0x000fe40007ffe0ff */
        /* <DEDUP_REMOVED lines=14> */
.L_x_7707:
[----:B-1----:R-:W-:Y:S02]  /*214e0*/  ISETP.NE.AND P0, PT, R14, RZ, PT ;  /* 0x000000ff0e00720c */ /* 0x002fe40003f05270 */
[----:B------:R-:W-:-:S11]  /*214f0*/  PLOP3.LUT P1, PT, PT, PT, PT, 0x8, 0x0 ;  /* 0x000000000000781c */ /* 0x000fd60003f2e170 */
[----:B------:R-:W-:Y:S05]  /*21500*/  @P0 BRA `(.L_x_7526) ;  /* 0x00000000000c0947 */ /* 0x000fea0003800000 */
[----:B------:R-:W-:-:S03]  /*21510*/  UMOV UR4, 0xffffffff ;  /* 0xffffffff00047882 */ /* 0x000fc60000000000 */
[----:B------:R-:W-:Y:S05]  /*21520*/  BRA.DIV UR4, `(.L_x_7527) ;  /* 0x0000006a04e47947 */ /* 0x000fea000b800000 */
[----:B------:R-:W-:-:S13]  /*21530*/  ELECT P1, URZ, PT ;  /* 0x00000000003f782f */ /* 0x000fda0003820000 */
.L_x_7526:
[----:B0-----:R-:W2:Y:S04]  /*21540*/  LDL R2, [R1+0x54] ;  /* 0x0000540001027983 */ /* 0x001ea80000100800 */
[----:B------:R-:W3:Y:S01]  /*21550*/  LDL R4, [R1+0x8] ;  /* 0x0000080001047983 */ /* 0x000ee20000100800 */
        /* <DEDUP_REMOVED lines=8> */
.L_x_7710:
[----:B------:R-:W-:Y:S05]  /*215e0*/  BSYNC B1 ;  /* 0x0000000000017941 */ /* 0x000fea0003800000 */
.L_x_7528:
        /* <DEDUP_REMOVED lines=13> */
.L_x_7711:
[----:B------:R-:W-:Y:S05]  /*216c0*/  BSYNC B2 ;  /* 0x0000000000027941 */ /* 0x000fea0003800000 */
.L_x_7532:
        /* <DEDUP_REMOVED lines=8> */
.L_x_7535:
[----:B------:R-:W-:Y:S05]  /*21750*/  BSYNC B2 ;  /* 0x0000000000027941 */ /* 0x000fea0003800000 */
.L_x_7534:
        /* <DEDUP_REMOVED lines=14> */
.L_x_7536:
        /* <DEDUP_REMOVED lines=16> */
.L_x_7537:
        /* <DEDUP_REMOVED lines=13> */
.L_x_7712:
[----:B------:R-:W-:Y:S05]  /*21a10*/  BSYNC B2 ;  /* 0x0000000000027941 */ /* 0x000fea0003800000 */
.L_x_7538:
        /* <DEDUP_REMOVED lines=10> */
.L_x_7541:
[----:B------:R-:W-:Y:S05]  /*21ac0*/  BSYNC B2 ;  /* 0x0000000000027941 */ /* 0x000fea0003800000 */
.L_x_7540:
        /* <DEDUP_REMOVED lines=8> */
.L_x_7542:
        /* <DEDUP_REMOVED lines=15> */
.L_x_7543:
        /* <DEDUP_REMOVED lines=10> */
.L_x_7531:
[----:B------:R-:W-:Y:S05]  /*21ce0*/  BSYNC B1 ;  /* 0x0000000000017941 */ /* 0x000fea0003800000 */
.L_x_7530:
[----:B------:R-:W0:Y:S04]  /*21cf0*/  LDL.LU R7, [R1+0x20] ;  /* 0x0000200001077983 */ /* 0x000e280000300800 */
[----:B------:R-:W2:Y:S01]  /*21d00*/  LDL.LU R4, [R1+0x24] ;  /* 0x0000240001047983 */ /* 0x000ea20000300800 */
[----:B------:R-:W-:Y:S01]  /*21d10*/  PLOP3.LUT P5, PT, PT, PT, PT, 0x8, 0x0 ;  /* 0x000000000000781c */ /* 0x000fe20003fae170 */
[----:B0-----:R-:W-:Y:S02]  /*21d20*/  VIADD R2, R7, 0x1 ;  /* 0x0000000107027836 */ /* 0x001fe40000000000 */
[----:B------:R-:W-:-:S03]  /*21d30*/  VIADD R7, R6, 0xfffffffe ;  /* 0xfffffffe06077836 */ /* 0x000fc60000000000 */
[----:B------:R-:W-:-:S04]  /*21d40*/  ISETP.NE.AND P0, PT, R2, 0x2, PT ;  /* 0x000000020200780c */ /* 0x000fc80003f05270 */
[----:B------:R-:W-:Y:S02]  /*21d50*/  SEL R3, R2, RZ, P0 ;  /* 0x000000ff02037207 */ /* 0x000fe40000000000 */
[----:B------:R-:W-:Y:S02]  /*21d60*/  SEL R2, RZ, 0x1, P0 ;  /* 0x00000001ff027807 */ /* 0x000fe40000000000 */
[----:B------:R-:W-:Y:S01]  /*21d70*/  ISETP.GE.AND P0, PT, R7, R9, PT ;  /* 0x000000090700720c */ /* 0x000fe20003f06270 */
[----:B------:R0:W-:Y:S01]  /*21d80*/  STL [R1+0x20], R3 ;  /* 0x0000200301007387 */ /* 0x0001e20000100800 */
[----:B--2---:R-:W-:-:S05]  /*21d90*/  LOP3.LUT R4, R4, R2, RZ, 0x3c, !PT ;  /* 0x0000000204047212 */ /* 0x004fca00078e3cff */
[----:B------:R0:W-:Y:S06]  /*21da0*/  STL [R1+0x24], R4 ;  /* 0x0000240401007387 */ /* 0x0001ec0000100800 */
[----:B------:R-:W-:Y:S05]  /*21db0*/  @!P0 BRA `(.L_x_7524) ;  /* 0x0000000400f08947 */ /* 0x000fea0003800000 */
.L_x_7558:
        /* <DEDUP_REMOVED lines=14> */
.L_x_7713:
[----:B------:R-:W-:Y:S05]  /*21ea0*/  BSYNC B2 ;  /* 0x0000000000027941 */ /* 0x000fea0003800000 */
.L_x_7546:
        /* <DEDUP_REMOVED lines=8> */
.L_x_7549:
[----:B------:R-:W-:Y:S05]  /*21f30*/  BSYNC B2 ;  /* 0x0000000000027941 */ /* 0x000fea0003800000 */
.L_x_7548:
        /* <DEDUP_REMOVED lines=9> */
[----:B--2---:R-:W-:-:S02]  /*21fd0*/  IMAD R4, R2, 0xb000, R3 ;  /* 0x0000b00002047824 */ /* 0x004fc400078e0203 */
[----:B------:R-:W-:Y:S02]  /*21fe0*/  IMAD R3, R7, 0xb0, R10 ;  /* 0x000000b007037824 */ /* 0x000fe400078e020a */
[----:B------:R-:W-:Y:S01]  /*21ff0*/  VIADD R2, R6, 0x34890 ;  /* 0x0003489006027836 */ /* 0x000fe20000000000 */
[----:B------:R-:W-:-:S08]  /*22000*/  IADD3 R8, R4, 0x1e400, RZ ;  /* 0x0001e40004087810 */ /* 0x000fd00007ffe0ff */
.L_x_7550:
        /* <DEDUP_REMOVED lines=16> */
.L_x_7551:
        /* <DEDUP_REMOVED lines=13> */
.L_x_7714:
[----:B------:R-:W-:Y:S05]  /*221e0*/  BSYNC B2 ;  /* 0x0000000000027941 */ /* 0x000fea0003800000 */
.L_x_7552:
        /* <DEDUP_REMOVED lines=10> */
.L_x_7555:
[----:B------:R-:W-:Y:S05]  /*22290*/  BSYNC B2 ;  /* 0x0000000000027941 */ /* 0x000fea0003800000 */
.L_x_7554:
        /* <DEDUP_REMOVED lines=8> */
.L_x_7556:
        /* <DEDUP_REMOVED lines=15> */
.L_x_7557:
        /* <DEDUP_REMOVED lines=10> */
.L_x_7545:
[----:B------:R-:W-:Y:S05]  /*224b0*/  BSYNC B1 ;  /* 0x0000000000017941 */ /* 0x000fea0003800000 */
.L_x_7544:
        /* <DEDUP_REMOVED lines=12> */
.L_x_7524:
[----:B------:R-:W-:Y:S05]  /*22580*/  BSYNC B0 ;  /* 0x0000000000007941 */ /* 0x000fea0003800000 */
.L_x_7523:
        /* <DEDUP_REMOVED lines=22> */
[----:B0-----:R-:W-:Y:S01]  /*226f0*/  IADD3 R16, R0, UR36, R7 ;  /* 0x0000002400107c10 */ /* 0x001fe2000fffe007 */
[----:B------:R-:W-:Y:S06]  /*22700*/  BRA `(.L_x_7561) ;  /* 0x0000003c00c07947 */ /* 0x000fec0003800000 */
.L_x_7560:
        /* <DEDUP_REMOVED lines=9> */
[----:B0-----:R-:W-:Y:S01]  /*227a0*/  MOV R4, UR6 ;  /* 0x0000000600047c02 */ /* 0x001fe20008000f00 */
        /* <DEDUP_REMOVED lines=11> */
.L_x_7563:
[----:B------:R-:W-:Y:S05]  /*22860*/  BSYNC B6 ;  /* 0x0000000000067941 */ /* 0x000fea0003800000 */
.L_x_7562:
        /* <DEDUP_REMOVED lines=21> */
.L_x_7566:
        /* <DEDUP_REMOVED lines=16> */
.L_x_7565:
[----:B------:R-:W-:Y:S05]  /*22ac0*/  BSYNC B6 ;  /* 0x0000000000067941 */ /* 0x000fea0003800000 */
.L_x_7564:
        /* <DEDUP_REMOVED lines=12> */
[----:B-----5:R-:W-:Y:S01]  /*22b90*/  IADD3 R9, R0, -0x1, RZ ;  /* 0xffffffff00097810 */ /* 0x020fe20007ffe0ff */
        /* <DEDUP_REMOVED lines=14> */
.L_x_7717:
        /* <DEDUP_REMOVED lines=11> */
.L_x_7720:
[----:B------:R-:W-:Y:S05]  /*22d30*/  @!P6 BRA `(.L_x_7568) ;  /* 0x000000040024e947 */ /* 0x000fea0003800000 */
[----:B------:R1:W-:Y:S01]  /*22d40*/  STL [R1+0x18], R9 ;  /* 0x0000180901007387 */ /* 0x0003e20000100800 */
[----:B------:R-:W-:-:S04]  /*22d50*/  ISETP.NE.U32.AND P0, PT, R2, RZ, PT ;  /* 0x000000ff0200720c */ /* 0x000fc80003f05070 */
[----:B------:R-:W-:-:S13]  /*22d60*/  ISETP.NE.AND.EX P0, PT, R3, RZ, PT, P0 ;  /* 0x000000ff0300720c */ /* 0x000fda0003f05300 */
[----:B-1----:R-:W-:Y:S05]  /*22d70*/  @!P0 BRA `(.L_x_7570) ;  /* 0x0000000000548947 */ /* 0x002fea0003800000 */
[----:B------:R-:W1:Y:S01]  /*22d80*/  LDC R6, c[0x0][0x43c] ;  /* 0x00010f00ff067b82 */ /* 0x000e620000000800 */
[----:B0-----:R-:W-:Y:S01]  /*22d90*/  IMAD.MOV.U32 R0, RZ, RZ, R9 ;  /* 0x000000ffff007224 */ /* 0x001fe200078e0009 */
        /* <DEDUP_REMOVED lines=19> */
.L_x_7570:
[----:B------:R-:W2:Y:S04]  /*22ed0*/  LDL R7, [R1+0x8] ;  /* 0x0000080001077983 */ /* 0x000ea80000100800 */
[----:B01----:R-:W2:Y:S04]  /*22ee0*/  LDL R0, [R1+0xc] ;  /* 0x00000c0001007983 */ /* 0x003ea80000100800 */
[----:B------:R-:W3:Y:S01]  /*22ef0*/  LDL R2, [R1+0x14] ;  /* 0x0000140001027983 */ /* 0x000ee20000100800 */
[----:B--2---:R-:W-:Y:S01]  /*22f00*/  IMAD R0, R0, 0x8, R7 ;  /* 0x0000000800007824 */ /* 0x004fe200078e0207 */
[----:B---3--:R-:W-:-:S04]  /*22f10*/  SHF.L.U32 R2, R2, 0x1f, RZ ;  /* 0x0000001f02027819 */ /* 0x008fc800000006ff */
[----:B------:R-:W0:Y:S02]  /*22f20*/  SYNCS.PHASECHK.TRANS64.TRYWAIT P0, [R0+URZ+0x34840], R2 ;  /* 0x03484002000075a7 */ /* 0x000e24000800017f */
[----:B0-----:R-:W-:Y:S05]  /*22f30*/  @!P0 BRA `(.L_x_7571) ;  /* 0x0000005400408947 */ /* 0x001fea0003800000 */
.L_x_7721:
        /* <DEDUP_REMOVED lines=10> */
.L_x_7572:
[----:B------:R-:W2:Y:S04]  /*22fe0*/  LDL R7, [R1+0x8] ;  /* 0x0000080001077983 */ /* 0x000ea80000100800 */
[----:B------:R-:W2:Y:S04]  /*22ff0*/  LDL R6, [R1+0xc] ;  /* 0x00000c0001067983 */ /* 0x000ea80000100800 */
[----:B------:R-:W3:Y:S04]  /*23000*/  LDL R5, [R1+0x18] ;  /* 0x0000180001057983 */ /* 0x000ee80000100800 */
[----:B------:R-:W4:Y:S04]  /*23010*/  LDL R4, [R1+0x1c] ;  /* 0x00001c0001047983 */ /* 0x000f280000100800 */
[----:B01----:R-:W4:Y:S01]  /*23020*/  LDL R2, [R1] ;  /* 0x0000000001027983 */ /* 0x003f220000100800 */
[----:B------:R-:W-:Y:S01]  /*23030*/  R2UR UR9, R0 ;  /* 0x00000000000972ca */ /* 0x000fe200000e0000 */
[----:B------:R-:W-:Y:S01]  /*23040*/  UIADD3 UR4, UP0, UR38, 0x370, URZ ;  /* 0x0000037026047890 */ /* 0x000fe2000ff1e03f */
[----:B------:R-:W-:Y:S01]  /*23050*/  PLOP3.LUT P0, PT, PT, PT, PT, 0x80, 0x0 ;  /* 0x000000000000781c */ /* 0x000fe20003f0f070 */
[----:B------:R-:W-:Y:S01]  /*23060*/  UMOV UR10, URZ ;  /* 0x0000003f000a7c82 */ /* 0x000fe20008000000 */
[----:B------:R-:W-:Y:S01]  /*23070*/  R2UR UR12, R18 ;  /* 0x00000000120c72ca */ /* 0x000fe200000e0000 */
[----:B------:R-:W-:Y:S01]  /*23080*/  UMOV UR7, 0x14f00000 ;  /* 0x14f0000000077882 */ /* 0x000fe20000000000 */
[----:B-----5:R-:W-:Y:S01]  /*23090*/  LOP3.LUT R3, R3, 0xfffffffb, RZ, 0xc0, !PT ;  /* 0xfffffffb03037812 */ /* 0x020fe200078ec0ff */
[----:B------:R-:W-:-:S06]  /*230a0*/  UMOV UR15, 0x40 ;  /* 0x00000040000f7882 */ /* 0x000fcc0000000000 */
[----:B------:R-:W-:Y:S02]  /*230b0*/  UIADD3 UR9, UR9, 0x34830, URZ ;  /* 0x0003483009097890 */ /* 0x000fe4000fffe03f */
        /* <DEDUP_REMOVED lines=10> */
[----:B------:R-:W-:-:S03]  /*23160*/  UIADD3 UR14, UR6, 0x23c00, URZ ;  /* 0x00023c00060e7890 */ /* 0x000fc6000fffe03f */
[----:B------:R-:W-:-:S04]  /*23170*/  UMOV UR6, 0x0 ;  /* 0x0000000000067882 */ /* 0x000fc80000000000 */
[----:B------:R0:W-:Y:S02]  /*23180*/  UTMALDG.4D [UR8], [UR4], desc[UR6] ;  /* 0x00000608040075b4 */ /* 0x0001e40008019000 */
[----:B0-----:R-:W-:Y:S01]  /*23190*/  UMOV UR8, UR14 ;  /* 0x0000000e00087c82 */ /* 0x001fe20008000000 */
[----:B------:R-:W-:Y:S02]  /*231a0*/  UMOV UR10, UR15 ;  /* 0x0000000f000a7c82 */ /* 0x000fe40008000000 */
[----:B------:R1:W-:Y:S02]  /*231b0*/  UTMALDG.4D [UR8], [UR4], desc[UR6] ;  /* 0x00000608040075b4 */ /* 0x0003e40008019000 */
[----:B-1----:R-:W-:Y:S01]  /*231c0*/  NOP ;  /* 0x0000000000007918 */ /* 0x002fe20000000000 */
.L_x_7568:
        /* <DEDUP_REMOVED lines=22> */
[----:B0-----:R-:W-:Y:S02]  /*23330*/  IADD3 R2, R3, R0, RZ ;  /* 0x0000000003027210 */ /* 0x001fe40007ffe0ff */
        /* <DEDUP_REMOVED lines=12> */
[----:B------:R-:W-:Y:S01]  /*23400*/  MOV R12, 0x1 ;  /* 0x00000001000c7802 */ /* 0x000fe20000000f00 */
[----:B------:R-:W-:Y:S02]  /*23410*/  IMAD.U32 R6, RZ, RZ, UR6 ;  /* 0x00000006ff067e24 */ /* 0x000fe4000f8e00ff */
[----:B------:R-:W-:-:S02]  /*23420*/  IMAD.U32 R10, RZ, RZ, UR8 ;  /* 0x00000008ff0a7e24 */ /* 0x000fc4000f8e00ff */
[----:B------:R-:W-:Y:S02]  /*23430*/  IMAD.U32 R11, RZ, RZ, UR9 ;  /* 0x00000009ff0b7e24 */ /* 0x000fe4000f8e00ff */
[----:B------:R-:W-:Y:S02]  /*23440*/  IMAD.MOV.U32 R8, RZ, RZ, 0x70 ;  /* 0x00000070ff087424 */ /* 0x000fe400078e00ff */
[----:B------:R-:W-:-:S07]  /*23450*/  IMAD.MOV.U32 R13, RZ, RZ, RZ ;  /* 0x000000ffff0d7224 */ /* 0x000fce00078e00ff */
[----:B------:R-:W-:-:S07]  /*23460*/  LEPC R20, `(.L_x_7574) ;  /* 0x000000001014794e */ /* 0x000fce0000000000 */
[----:B0-----:R-:W-:Y:S05]  /*23470*/  CALL.ABS.NOINC R2 ;  /* 0x0000000002007343 */ /* 0x001fea0003c00000 */
.L_x_7574:
[----:B------:R-:W-:Y:S05]  /*23480*/  BSYNC B6 ;  /* 0x0000000000067941 */ /* 0x000fea0003800000 */
.L_x_7573:
[----:B------:R-:W2:Y:S01]  /*23490*/  LDL.LU R6, [R1+0x40] ;  /* 0x0000400001067983 */ /* 0x000ea20000300800 */
[----:B------:R-:W-:Y:S01]  /*234a0*/  ULDC.64 UR4, c[0x0][0x2d8] ;  /* 0x0000b60000047ab9 */ /* 0x000fe20000000a00 */
[----:B------:R-:W0:Y:S02]  /*234b0*/  LDC R7, c[0x0][0x448] ;  /* 0x00011200ff077b82 */ /* 0x000e240000000800 */
[----:B-1----:R-:W2:Y:S04]  /*234c0*/  LDL.LU.64 R2, [R1+0x48] ;  /* 0x0000480001027983 */ /* 0x002ea80000300a00 */
[----:B------:R-:W3:Y:S04]  /*234d0*/  LDL.LU R0, [R1+0x44] ;  /* 0x0000440001007983 */ /* 0x000ee80000300800 */
[----:B------:R-:W4:Y:S04]  /*234e0*/  LDL.LU R5, [R1+0x5c] ;  /* 0x00005c0001057983 */ /* 0x000f280000300800 */
[----:B------:R-:W4:Y:S01]  /*234f0*/  LDL.LU R4, [R1+0x34] ;  /* 0x0000340001047983 */ /* 0x000f220000300800 */
[----:B------:R-:W-:Y:S01]  /*23500*/  IMAD.SHL.U32 R17, R17, 0x80, RZ ;  /* 0x0000008011117824 */ /* 0x000fe200078e00ff */
[----:B------:R-:W1:Y:S01]  /*23510*/  S2R R8, SR_TID.X ;  /* 0x0000000000087919 */ /* 0x000e620000002100 */
[----:B------:R-:W1:Y:S01]  /*23520*/  S2R R9, SR_TID.X ;  /* 0x0000000000097919 */ /* 0x000e620000002100 */
[----:B0-----:R-:W-:Y:S01]  /*23530*/  ISETP.NE.AND P0, PT, R7, 0x1, PT ;  /* 0x000000010700780c */ /* 0x001fe20003f05270 */
[----:B------:R-:W0:Y:S01]  /*23540*/  S2R R10, SR_TID.X ;  /* 0x00000000000a7919 */ /* 0x000e220000002100 */
[----:B-1----:R-:W-:-:S04]  /*23550*/  SHF.L.U32 R8, R8, 0x3, RZ ;  /* 0x0000000308087819 */ /* 0x002fc800000006ff */
[----:B------:R-:W-:Y:S01]  /*23560*/  LOP3.LUT R8, R8, 0x38, RZ, 0xc0, !PT ;  /* 0x0000003808087812 */ /* 0x000fe200078ec0ff */
[----:B------:R-:W-:-:S03]  /*23570*/  IMAD.SHL.U32 R9, R9, 0x8, RZ ;  /* 0x0000000809097824 */ /* 0x000fc600078e00ff */
[----:B------:R-:W-:Y:S02]  /*23580*/  LOP3.LUT R8, R8, 0x40, RZ, 0xfc, !PT ;  /* 0x0000004008087812 */ /* 0x000fe400078efcff */
[----:B------:R-:W-:Y:S02]  /*23590*/  LOP3.LUT R9, R9, 0x38, RZ, 0xc0, !PT ;  /* 0x0000003809097812 */ /* 0x000fe400078ec0ff */
[----:B0-----:R-:W-:Y:S01]  /*235a0*/  LOP3.LUT R10, R10, 0x7f, RZ, 0xc0, !PT ;  /* 0x0000007f0a0a7812 */ /* 0x001fe200078ec0ff */
[----:B--2---:R-:W-:Y:S02]  /*235b0*/  IMAD.MOV.U32 R3, RZ, RZ, R6 ;  /* 0x000000ffff037224 */ /* 0x004fe400078e0006 */
[----:B------:R-:W0:Y:S01]  /*235c0*/  @P0 LDC R6, c[0x0][0x450] ;  /* 0x00011400ff060b82 */ /* 0x000e220000000800 */
[----:B---3--:R-:W-:Y:S02]  /*235d0*/  IMAD R0, R0, UR4, RZ ;  /* 0x0000000400007c24 */ /* 0x008fe4000f8e02ff */
[----:B------:R-:W-:-:S04]  /*235e0*/  IMAD.WIDE.U32 R2, R18, UR4, R2 ;  /* 0x0000000412027c25 */ /* 0x000fc8000f8e0002 */
[----:B------:R-:W-:Y:S01]  /*235f0*/  IMAD R0, R18, UR5, R0 ;  /* 0x0000000512007c24 */ /* 0x000fe2000f8e0200 */
[----:B------:R-:W-:-:S03]  /*23600*/  ULDC.64 UR4, c[0x0][0x2e0] ;  /* 0x0000b80000047ab9 */ /* 0x000fc60000000a00 */
[----:B------:R-:W-:Y:S02]  /*23610*/  IMAD.IADD R3, R3, 0x1, R0 ;  /* 0x0000000103037824 */ /* 0x000fe400078e0200 */
[----:B----4-:R-:W-:Y:S02]  /*23620*/  IMAD R0, R5, UR4, RZ ;  /* 0x0000000405007c24 */ /* 0x010fe4000f8e02ff */
[----:B------:R-:W-:-:S04]  /*23630*/  IMAD.WIDE.U32 R2, R4, UR4, R2 ;  /* 0x0000000404027c25 */ /* 0x000fc8000f8e0002 */
[----:B------:R-:W-:Y:S01]  /*23640*/  IMAD R0, R4, UR5, R0 ;  /* 0x0000000504007c24 */ /* 0x000fe2000f8e0200 */
[----:B------:R-:W-:Y:S01]  /*23650*/  ULDC.64 UR4, c[0x0][0x2d0] ;  /* 0x0000b40000047ab9 */ /* 0x000fe20000000a00 */
[----:B------:R-:W1:Y:S03]  /*23660*/  S2R R4, SR_TID.X ;  /* 0x0000000000047919 */ /* 0x000e660000002100 */
[----:B------:R-:W-:Y:S02]  /*23670*/  IADD3 R3, R3, R0, RZ ;  /* 0x0000000003037210 */ /* 0x000fe40007ffe0ff */
        /* <DEDUP_REMOVED lines=9> */
[----:B0-----:R-:W-:-:S04]  /*23710*/  @P0 SHF.R.U32.HI R0, RZ, R6, R5 ;  /* 0x00000006ff000219 */ /* 0x001fc80000011605 */
[C---:B------:R-:W-:Y:S01]  /*23720*/  IADD3 R5, -R0.reuse, RZ, RZ ;  /* 0x000000ff00057210 */ /* 0x040fe20007ffe1ff */
        /* <DEDUP_REMOVED lines=16> */
[----:B------:R0:W5:Y:S01]  /*23830*/  LDL R8, [R1+0x30] ;  /* 0x0000300001087983 */ /* 0x0001620000100800 */
[----:B------:R-:W-:Y:S02]  /*23840*/  LEA.HI.X R3, R2, UR5, R3, 0x1, P0 ;  /* 0x0000000502037c11 */ /* 0x000fe400080f0c03 */
[----:B------:R-:W-:Y:S01]  /*23850*/  ISETP.GE.AND P0, PT, R9, UR4, PT ;  /* 0x0000000409007c0c */ /* 0x000fe2000bf06270 */
[----:B------:R-:W-:Y:S01]  /*23860*/  UMOV UR4, 0xffffffff ;  /* 0xffffffff00047882 */ /* 0x000fe20000000000 */
[----:B------:R-:W-:-:S02]  /*23870*/  SHF.R.U32.HI R10, RZ, 0x3, R10 ;  /* 0x00000003ff0a7819 */ /* 0x000fc4000001160a */
[----:B------:R-:W-:Y:S09]  /*23880*/  BRA.DIV UR4, `(.L_x_7575) ;  /* 0x0000004e04007947 */ /* 0x000ff2000b800000 */
[----:B------:R-:W2:Y:S01]  /*23890*/  LDL.LU R6, [R1+0x58] ;  /* 0x0000580001067983 */ /* 0x000ea20000300800 */
[----:B------:R-:W-:Y:S01]  /*238a0*/  IMAD.IADD R0, R10, 0x1, R17 ;  /* 0x000000010a007824 */ /* 0x000fe200078e0211 */
[----:B------:R-:W-:-:S03]  /*238b0*/  ULDC.64 UR4, c[0x0][0x208] ;  /* 0x0000820000047ab9 */ /* 0x000fc60000000a00 */
[----:B------:R-:W-:Y:S02]  /*238c0*/  VIADD R5, R0, 0x10 ;  /* 0x0000001000057836 */ /* 0x000fe40000000000 */
[----:B--2---:R-:W-:Y:S02]  /*238d0*/  IMAD R2, R6, R7, RZ ;  /* 0x0000000706027224 */ /* 0x004fe400078e02ff */
[----:B------:R-:W1:Y:S03]  /*238e0*/  SHFL.IDX PT, R7, R4, RZ, 0x181f ;  /* 0x00181fff04077589 */ /* 0x000e6600000e0000 */
[----:B------:R-:W-:Y:S01]  /*238f0*/  ISETP.GE.AND P2, PT, R0, R2, PT ;  /* 0x000000020000720c */ /* 0x000fe20003f46270 */
[----:B------:R-:W2:-:S12]  /*23900*/  SHFL.IDX PT, R6, R3, RZ, 0x181f ;  /* 0x00181fff03067589 */ /* 0x000e9800000e0000 */
[----:B-1----:R-:W-:-:S05]  /*23910*/  @!P2 LEA R7, P3, R9, R7, 0x1 ;  /* 0x000000070907a211 */ /* 0x002fca00078608ff */
[----:B--2---:R-:W-:-:S05]  /*23920*/  @!P2 IMAD.X R6, RZ, RZ, R6, P3 ;  /* 0x000000ffff06a224 */ /* 0x004fca00018e0606 */
[----:B------:R-:W-:-:S04]  /*23930*/  @!P2 LOP3.LUT R7, R7, R6, RZ, 0x3c, !PT ;  /* 0x000000060707a212 */ /* 0x000fc800078e3cff */
[----:B------:R-:W-:-:S04]  /*23940*/  @!P2 LOP3.LUT R6, R7, R6, RZ, 0x3c, !PT ;  /* 0x000000060706a212 */ /* 0x000fc800078e3cff */
[----:B------:R-:W-:-:S05]  /*23950*/  @!P2 LOP3.LUT R7, R7, R6, RZ, 0x3c, !PT ;  /* 0x000000060707a212 */ /* 0x000fca00078e3cff */
[----:B------:R-:W-:Y:S01]  /*23960*/  @!PT LDS RZ, [RZ] ;  /* 0x00000000fffff984 */ /* 0x000fe20000000800 */
[----:B-----5:R-:W-:Y:S04]  /*23970*/  @!P2 LDGSTS.E.BYPASS.LTC128B.128 [R8+0x16400], desc[UR4][R6.64], !P0 ;  /* 0x164000000608afae */ /* 0x020fe8000c101d44 */
[----:B------:R1:W-:Y:S01]  /*23980*/  @!P2 LDGSTS.E.BYPASS.LTC128B.128 [R8+0x1a400], desc[UR4][R6.64+0x80], !P1 ;  /* 0x1a4000800608afae */ /* 0x0003e2000c901d44 */
[----:B------:R-:W-:-:S03]  /*23990*/  ISETP.GE.AND P2, PT, R5, R2, PT ;  /* 0x000000020500720c */ /* 0x000fc60003f46270 */
[----:B------:R-:W2:Y:S04]  /*239a0*/  SHFL.IDX PT, R5, R4, 0x1, 0x181f ;  /* 0x00381f0004057f89 */ /* 0x000ea800000e0000 */
[----:B-1----:R-:W1:Y:S06]  /*239b0*/  SHFL.IDX PT, R6, R3, 0x1, 0x181f ;  /* 0x00381f0003067f89 */ /* 0x002e6c00000e0000 */
[----:B--2---:R-:W-:-:S04]  /*239c0*/  @!P2 LEA R5, P3, R9, R5, 0x1 ;  /* 0x000000050905a211 */ /* 0x004fc800078608ff */
[----:B-1----:R-:W-:-:S05]  /*239d0*/  @!P2 IADD3.X R6, RZ, R6, RZ, P3, !PT ;  /* 0x00000006ff06a210 */ /* 0x002fca0001ffe4ff */
[----:B------:R-:W-:Y:S02]  /*239e0*/  @!P2 IMAD.MOV.U32 R7, RZ, RZ, R6 ;  /* 0x000000ffff07a224 */ /* 0x000fe400078e0006 */
[----:B------:R-:W-:Y:S02]  /*239f0*/  @!P2 IMAD.MOV.U32 R6, RZ, RZ, R5 ;  /* 0x000000ffff06a224 */ /* 0x000fe400078e0005 */
[----:B------:R-:W-:-:S03]  /*23a00*/  VIADD R5, R0, 0x20 ;  /* 0x0000002000057836 */ /* 0x000fc60000000000 */
[----:B------:R-:W-:Y:S04]  /*23a10*/  @!P2 LDGSTS.E.BYPASS.LTC128B.128 [R8+0x16c00], desc[UR4][R6.64], !P0 ;  /* 0x16c000000608afae */ /* 0x000fe8000c101d44 */
        /* <DEDUP_REMOVED lines=48> */
[----:B------:R1:W2:Y:S04]  /*23d20*/  SHFL.IDX PT, R5, R3, 0x7, 0x181f ;  /* 0x00f81f0003057f89 */ /* 0x0002a800000e0000 */
[----:B------:R1:W-:Y:S04]  /*23d30*/  @!P2 LDGSTS.E.BYPASS.LTC128B.128 [R8+0x19400], desc[UR4][R6.64], !P0 ;  /* 0x194000000608afae */ /* 0x0003e8000c101d44 */
[----:B------:R1:W-:Y:S04]  /*23d40*/  @!P2 LDGSTS.E.BYPASS.LTC128B.128 [R8+0x1d400], desc[UR4][R6.64+0x80], !P1 ;  /* 0x1d4000800608afae */ /* 0x0003e8000c901d44 */
[----:B------:R1:W3:Y:S02]  /*23d50*/  SHFL.IDX PT, R3, R4, 0x7, 0x181f ;  /* 0x00f81f0004037f89 */ /* 0x0002e400000e0000 */
.L_x_7738:
[----:B------:R-:W-:Y:S01]  /*23d60*/  VIADD R0, R0, 0x70 ;  /* 0x0000007000007836 */ /* 0x000fe20000000000 */
[----:B------:R-:W-:Y:S04]  /*23d70*/  BSSY B0, `(.L_x_7576) ;  /* 0x000000b000007945 */ /* 0x000fe80003800000 */
[----:B------:R-:W-:-:S13]  /*23d80*/  ISETP.GE.AND P2, PT, R0, R2, PT ;  /* 0x000000020000720c */ /* 0x000fda0003f46270 */
[----:B------:R-:W-:Y:S05]  /*23d90*/  @P2 BRA `(.L_x_7577) ;  /* 0x0000000000202947 */ /* 0x000fea0003800000 */
[----:B---3--:R-:W-:Y:S01]  /*23da0*/  LEA R2, P2, R9, R3, 0x1 ;  /* 0x0000000309027211 */ /* 0x008fe200078408ff */
[----:B------:R-:W-:-:S03]  /*23db0*/  ULDC.64 UR4, c[0x0][0x208] ;  /* 0x0000820000047ab9 */ /* 0x000fc60000000a00 */
[----:B-12---:R-:W-:-:S05]  /*23dc0*/  IADD3.X R3, RZ, R5, RZ, P2, !PT ;  /* 0x00000005ff037210 */ /* 0x006fca00017fe4ff */
[----:B------:R-:W-:Y:S01]  /*23dd0*/  @!PT LDS RZ, [RZ] ;  /* 0x00000000fffff984 */ /* 0x000fe20000000800 */
[----:B------:R-:W-:Y:S01]  /*23de0*/  @!PT LDS RZ, [RZ] ;  /* 0x00000000fffff984 */ /* 0x000fe20000000800 */
[----:B------:R-:W-:Y:S01]  /*23df0*/  @!PT LDS RZ, [RZ] ;  /* 0x00000000fffff984 */ /* 0x000fe20000000800 */
[----:B------:R4:W-:Y:S04]  /*23e00*/  LDGSTS.E.BYPASS.LTC128B.128 [R8+0x19c00], desc[UR4][R2.64], !P0 ;  /* 0x19c0000002087fae */ /* 0x0009e8000c101d44 */
[----:B------:R4:W-:Y:S02]  /*23e10*/  LDGSTS.E.BYPASS.LTC128B.128 [R8+0x1dc00], desc[UR4][R2.64+0x80], !P1 ;  /* 0x1dc0008002087fae */ /* 0x0009e4000c901d44 */
.L_x_7577:
[----:B------:R-:W-:Y:S05]  /*23e20*/  BSYNC B0 ;  /* 0x0000000000007941 */ /* 0x000fea0003800000 */
.L_x_7576:
[----:B-1--4-:R1:W5:Y:S01]  /*23e30*/  LDL R8, [R1+0x8] ;  /* 0x0000080001087983 */ /* 0x0123620000100800 */
[----:B------:R-:W-:Y:S01]  /*23e40*/  PLOP3.LUT P0, PT, PT, PT, PT, 0x80, 0x0 ;  /* 0x000000000000781c */ /* 0x000fe20003f0f070 */
[----:B------:R-:W-:-:S12]  /*23e50*/  NOP ;  /* 0x0000000000007918 */ /* 0x000fd80000000000 */
.L_x_7578:
[----:B------:R-:W4:Y:S01]  /*23e60*/  LDL R2, [R1+0x8] ;  /* 0x0000080001027983 */ /* 0x000f220000100800 */
[----:B------:R-:W-:Y:S02]  /*23e70*/  PLOP3.LUT P1, PT, P1, P0, PT, 0xa2, 0x0 ;  /* 0x000000000000781c */ /* 0x000fe40000f21472 */
[----:B----4-:R-:W-:-:S08]  /*23e80*/  @P0 R2UR P1, UR4, R2 ;  /* 0x00000000020402ca */ /* 0x010fd00000020000 */
        /* <DEDUP_REMOVED lines=14> */
[----:B------:R-:W4:Y:S03]  /*23f70*/  SYNCS.PHASECHK.TRANS64.TRYWAIT P0, [R2+URZ+0x34820], R0 ;  /* 0x03482000020075a7 */ /* 0x000f26000800017f */
[----:B---34-:R-:W-:Y:S05]  /*23f80*/  @!P0 BRA `(.L_x_7580) ;  /* 0x0000005000088947 */ /* 0x018fea0003800000 */
.L_x_7739:
[----:B------:R-:W-:Y:S05]  /*23f90*/  BSYNC B0 ;  /* 0x0000000000007941 */ /* 0x000fea0003800000 */
.L_x_7579:
[----:B---3--:R-:W3:Y:S01]  /*23fa0*/  LDL.LU R2, [R1+0x50] ;  /* 0x0000500001027983 */ /* 0x008ee20000300800 */
[----:B------:R-:W-:Y:S01]  /*23fb0*/  BSSY B0, `(.L_x_7581) ;  /* 0x0000202000007945 */ /* 0x000fe20003800000 */
[----:B---3--:R-:W-:-:S13]  /*23fc0*/  ISETP.GE.AND P0, PT, R2, 0xb1, PT ;  /* 0x000000b10200780c */ /* 0x008fda0003f06270 */
[----:B------:R-:W-:Y:S05]  /*23fd0*/  @!P0 BRA `(.L_x_7582) ;  /* 0x0000001c00fc8947 */ /* 0x000fea0003800000 */
[----:B------:R-:W3:Y:S01]  /*23fe0*/  LDL R2, [R1+0x38] ;  /* 0x0000380001027983 */ /* 0x000ee20000100800 */
[----:B------:R-:W-:Y:S01]  /*23ff0*/  MOV R0, 0x1 ;  /* 0x0000000100007802 */ /* 0x000fe20000000f00 */
[----:B------:R-:W-:Y:S01]  /*24000*/  BSSY B2, `(.L_x_7583) ;  /* 0x00000af000027945 */ /* 0x000fe20003800000 */
[----:B---3-5:R-:W-:-:S05]  /*24010*/  IMAD.MOV R8, RZ, RZ, -R2 ;  /* 0x000000ffff087224 */ /* 0x028fca00078e0a02 */
[----:B------:R-:W-:-:S05]  /*24020*/  VIADDMNMX R8, R8, R0, 0xffffffff, !PT ;  /* 0xffffffff08087446 */ /* 0x000fca0007800100 */
[----:B------:R-:W-:-:S05]  /*24030*/  IMAD.IADD R0, R2, 0x1, R8 ;  /* 0x0000000102007824 */ /* 0x000fca00078e0208 */
[----:B------:R-:W-:-:S04]  /*24040*/  LOP3.LUT R0, R0, 0x1, RZ, 0xc0, !PT ;  /* 0x0000000100007812 */ /* 0x000fc800078ec0ff */
[----:B------:R-:W-:Y:S01]  /*24050*/  ISETP.NE.U32.AND P0, PT, R0, 0x1, PT ;  /* 0x000000010000780c */ /* 0x000fe20003f05070 */
[----:B------:R-:W-:-:S12]  /*24060*/  VIADD R0, R2, 0xfffffffe ;  /* 0xfffffffe02007836 */ /* 0x000fd80000000000 */
[----:B------:R-:W-:Y:S05]  /*24070*/  @P0 BRA `(.L_x_7584) ;  /* 0x00000008009c0947 */ /* 0x000fea0003800000 */
[----:B------:R-:W3:Y:S04]  /*24080*/  LDL R4, [R1+0x4] ;  /* 0x0000040001047983 */ /* 0x000ee80000100800 */
[----:B------:R-:W4:Y:S04]  /*24090*/  LDL R3, [R1+0xc] ;  /* 0x00000c0001037983 */ /* 0x000f280000100800 */
[----:B------:R-:W5:Y:S01]  /*240a0*/  LDL R2, [R1+0x14] ;  /* 0x0000140001027983 */ /* 0x000f620000100800 */
[----:B------:R-:W-:Y:S01]  /*240b0*/  BSSY B1, `(.L_x_7585) ;  /* 0x000009f000017945 */ /* 0x000fe20003800000 */
[----:B---3--:R-:W-:Y:S01]  /*240c0*/  LOP3.LUT P1, RZ, R4, 0x4, RZ, 0xc0, !PT ;  /* 0x0000000404ff7812 */ /* 0x008fe2000782c0ff */
[----:B----4-:R-:W-:-:S05]  /*240d0*/  VIADD R6, R3, 0x1 ;  /* 0x0000000103067836 */ /* 0x010fca0000000000 */
        /* <DEDUP_REMOVED lines=9> */
[----:B---3--:R-:W-:Y:S05]  /*24170*/  @!P0 BRA `(.L_x_7587) ;  /* 0x0000000000508947 */ /* 0x008fea0003800000 */
[----:B------:R-:W3:Y:S01]  /*24180*/  LDL R10, [R1+0x28] ;  /* 0x00002800010a7983 */ /* 0x000ee20000100800 */
[----:B--2---:R-:W2:Y:S01]  /*24190*/  LDC R5, c[0x0][0x43c] ;  /* 0x00010f00ff057b82 */ /* 0x004ea20000000800 */
[----:B------:R-:W-:Y:S02]  /*241a0*/  ULDC.64 UR6, c[0x0][0x428] ;  /* 0x00010a0000067ab9 */ /* 0x000fe40000000a00 */
[----:B------:R-:W4:Y:S01]  /*241b0*/  LDL R7, [R1+0x10] ;  /* 0x0000100001077983 */ /* 0x000f220000100800 */
[----:B------:R-:W-:Y:S01]  /*241c0*/  ULDC.64 UR8, c[0x0][0x208] ;  /* 0x0000820000087ab9 */ /* 0x000fe20000000a00 */
[----:B--2---:R-:W-:-:S13]  /*241d0*/  ISETP.NE.AND P0, PT, R5, 0x1, PT ;  /* 0x000000010500780c */ /* 0x004fda0003f05270 */
[----:B------:R-:W2:Y:S02]  /*241e0*/  @P0 LDC.64 R2, c[0x0][0x440] ;  /* 0x00011000ff020b82 */ /* 0x000ea40000000a00 */
[----:B--2--5:R-:W-:Y:S01]  /*241f0*/  @P0 IMAD.HI.U32 R4, R0, R2, RZ ;  /* 0x0000000200040227 */ /* 0x024fe200078e00ff */
        /* <DEDUP_REMOVED lines=12> */
.L_x_7587:
[----:B------:R-:W4:Y:S01]  /*242c0*/  LDL R2, [R1+0x8] ;  /* 0x0000080001027983 */ /* 0x000f220000100800 */
[----:B------:R-:W-:Y:S01]  /*242d0*/  BSSY B3, `(.L_x_7588) ;  /* 0x0000005000037945 */ /* 0x000fe20003800000 */
[----:B----4-:R-:W-:Y:S01]  /*242e0*/  IMAD R3, R6, 0x8, R2 ;  /* 0x0000000806037824 */ /* 0x010fe200078e0202 */
[----:B------:R-:W-:-:S04]  /*242f0*/  SHF.L.U32 R2, R9, 0x1f, RZ ;  /* 0x0000001f09027819 */ /* 0x000fc800000006ff */
[----:B------:R-:W4:Y:S02]  /*24300*/  SYNCS.PHASECHK.TRANS64.TRYWAIT P0, [R3+URZ+0x34840], R2 ;  /* 0x03484002030075a7 */ /* 0x000f24000800017f */
[----:B----4-:R-:W-:Y:S05]  /*24310*/  @!P0 BRA `(.L_x_7589) ;  /* 0x0000004c003c8947 */ /* 0x010fea0003800000 */
.L_x_7740:
[----:B------:R-:W-:Y:S05]  /*24320*/  BSYNC B3 ;  /* 0x0000000000037941 */ /* 0x000fea0003800000 */
.L_x_7588:
[----:B--23--:R-:W2:Y:S01]  /*24330*/  S2R R5, SR_TID.X ;  /* 0x0000000000057919 */ /* 0x00cea20000002100 */
[----:B------:R-:W-:Y:S01]  /*24340*/  BSSY B3, `(.L_x_7590) ;  /* 0x000000a000037945 */ /* 0x000fe20003800000 */
[----:B--2---:R-:W-:-:S04]  /*24350*/  LOP3.LUT R5, R5, 0x7f, RZ, 0xc0, !PT ;  /* 0x0000007f05057812 */ /* 0x004fc800078ec0ff */
[----:B------:R-:W-:-:S13]  /*24360*/  ISETP.NE.AND P0, PT, R5, RZ, PT ;  /* 0x000000ff0500720c */ /* 0x000fda0003f05270 */
[----:B------:R-:W-:Y:S05]  /*24370*/  @P0 BRA `(.L_x_7591) ;  /* 0x0000000000180947 */ /* 0x000fea0003800000 */
[----:B------:R-:W2:Y:S01]  /*24380*/  LDL R5, [R1+0x4] ;  /* 0x0000040001057983 */ /* 0x000ea20000100800 */
[----:B----4-:R-:W-:-:S04]  /*24390*/  MOV R2, 0xb000 ;  /* 0x0000b00000027802 */ /* 0x010fc80000000f00 */
[----:B------:R3:W-:Y:S01]  /*243a0*/  SYNCS.ARRIVE.TRANS64 RZ, [R3+URZ+0x34830], R2 ;  /* 0x0348300203ff79a7 */ /* 0x0007e2000800003f */
[----:B--2---:R-:W-:-:S13]  /*243b0*/  LOP3.LUT P1, RZ, R5, 0x1, RZ, 0xc0, !PT ;  /* 0x0000000105ff7812 */ /* 0x004fda000782c0ff */
[----:B---3--:R-:W-:Y:S05]  /*243c0*/  @!P1 BRA `(.L_x_7591) ;  /* 0x0000000000049947 */ /* 0x008fea0003800000 */
[----:B------:R-:W-:Y:S01]  /*243d0*/  BPT.TRAP 0x1 ;  /* 0x000000040000795c */ /* 0x000fe20000300000 */
.L_x_7591:
[----:B------:R-:W-:Y:S05]  /*243e0*/  BSYNC B3 ;  /* 0x0000000000037941 */ /* 0x000fea0003800000 */
.L_x_7590:
[----:B------:R-:W2:Y:S04]  /*243f0*/  LDL R5, [R1+0x8] ;  /* 0x0000080001057983 */ /* 0x000ea80000100800 */
[----:B----4-:R-:W3:Y:S01]  /*24400*/  LDL R2, [R1+0x1c] ;  /* 0x00001c0001027983 */ /* 0x010ee20000100800 */
        /* <DEDUP_REMOVED lines=11> */
.L_x_7592:
        /* <DEDUP_REMOVED lines=16> */
.L_x_7593:
        /* <DEDUP_REMOVED lines=11> */
[----:B------:R-:W3:Y:S04]  /*24670*/  LDL R12, [R1+0x8] ;  /* 0x00000800010c7983 */ /* 0x000ee80000100800 */
[----:B------:R-:W3:Y:S01]  /*24680*/  LDL R7, [R1+0xc] ;  /* 0x00000c0001077983 */ /* 0x000ee20000100800 */
[----:B------:R-:W-:Y:S01]  /*24690*/  BSSY B3, `(.L_x_7594) ;  /* 0x0000005000037945 */ /* 0x000fe20003800000 */
[----:B--2---:R-:W-:Y:S01]  /*246a0*/  SHF.L.U32 R3, R13, 0x1f, RZ ;  /* 0x0000001f0d037819 */ /* 0x004fe200000006ff */
[----:B---3--:R-:W-:-:S04]  /*246b0*/  IMAD R2, R7, 0x8, R12 ;  /* 0x0000000807027824 */ /* 0x008fc800078e020c */
[----:B------:R-:W2:Y:S02]  /*246c0*/  SYNCS.PHASECHK.TRANS64.TRYWAIT P0, [R2+URZ+0x34860], R3 ;  /* 0x03486003020075a7 */ /* 0x000ea4000800017f */
[----:B--2---:R-:W-:Y:S05]  /*246d0*/  @!P0 BRA `(.L_x_7595) ;  /* 0x0000004800608947 */ /* 0x004fea0003800000 */
.L_x_7741:
[----:B------:R-:W-:Y:S05]  /*246e0*/  BSYNC B3 ;  /* 0x0000000000037941 */ /* 0x000fea0003800000 */
.L_x_7594:
[----:B------:R-:W3:Y:S01]  /*246f0*/  S2R R5, SR_TID.X ;  /* 0x0000000000057919 */ /* 0x000ee20000002100 */
[----:B------:R-:W-:-:S04]  /*24700*/  UPRMT UR4, UR37, 0x9910, URZ ;  /* 0x0000991025047896 */ /* 0x000fc8000800003f */
[----:B------:R-:W-:Y:S01]  /*24710*/  UISETP.NE.AND UP0, UPT, UR4, 0x2, UPT ;  /* 0x000000020400788c */ /* 0x000fe2000bf05270 */
[----:B---3--:R-:W-:-:S04]  /*24720*/  LOP3.LUT R5, R5, 0x7f, RZ, 0xc0, !PT ;  /* 0x0000007f05057812 */ /* 0x008fc800078ec0ff */
[----:B------:R-:W-:-:S13]  /*24730*/  ISETP.NE.AND P0, PT, R5, RZ, PT ;  /* 0x000000ff0500720c */ /* 0x000fda0003f05270 */
[----:B--2---:R-:W-:-:S04]  /*24740*/  @!P0 IMAD.MOV.U32 R3, RZ, RZ, 0xb000 ;  /* 0x0000b000ff038424 */ /* 0x004fc800078e00ff */
[----:B------:R2:W-:Y:S01]  /*24750*/  @!P0 SYNCS.ARRIVE.TRANS64 RZ, [R2+URZ+0x34850], R3 ;  /* 0x0348500302ff89a7 */ /* 0x0005e2000800003f */
[----:B------:R-:W-:-:S13]  /*24760*/  PLOP3.LUT P0, PT, PT, PT, UP0, 0x80, 0x0 ;  /* 0x000000000000781c */ /* 0x000fda0003f0f008 */
[----:B--2---:R-:W-:Y:S05]  /*24770*/  @P0 BRA `(.L_x_7596) ;  /* 0x0000000000040947 */ /* 0x004fea0003800000 */
[----:B------:R-:W-:Y:S01]  /*24780*/  BPT.TRAP 0x1 ;  /* 0x000000040000795c */ /* 0x000fe20000300000 */
.L_x_7596:
[----:B------:R-:W2:Y:S01]  /*24790*/  LDL R3, [R1+0x4] ;  /* 0x0000040001037983 */ /* 0x000ea20000100800 */
[----:B------:R-:W-:Y:S01]  /*247a0*/  BSSY B3, `(.L_x_7597) ;  /* 0x0000004000037945 */ /* 0x000fe20003800000 */
[----:B--2---:R-:W-:-:S13]  /*247b0*/  LOP3.LUT P0, RZ, R3, 0x8, RZ, 0xc0, !PT ;  /* 0x0000000803ff7812 */ /* 0x004fda000780c0ff */
[----:B------:R-:W-:Y:S05]  /*247c0*/  @P0 BRA `(.L_x_7598) ;  /* 0x0000000000040947 */ /* 0x000fea0003800000 */
[----:B------:R-:W-:Y:S01]  /*247d0*/  BPT.TRAP 0x1 ;  /* 0x000000040000795c */ /* 0x000fe20000300000 */
.L_x_7598:
[----:B------:R-:W-:Y:S05]  /*247e0*/  BSYNC B3 ;  /* 0x0000000000037941 */ /* 0x000fea0003800000 */
.L_x_7597:
        /* <DEDUP_REMOVED lines=14> */
.L_x_7599:
        /* <DEDUP_REMOVED lines=13> */
[----:B------:R-:W-:Y:S01]  /*249a0*/  PLOP3.LUT P0, PT, PT, PT, PT, 0x80, 0x0 ;  /* 0x000000000000781c */ /* 0x000fe20003f0f070 */
[----:B------:R-:W-:Y:S01]  /*249b0*/  UMOV UR6, 0x0 ;  /* 0x0000000000067882 */ /* 0x000fe20000000000 */
[----:B------:R-:W-:-:S11]  /*249c0*/  UMOV UR7, 0x14f00000 ;  /* 0x14f0000000077882 */ /* 0x000fd60000000000 */
.L_x_7600:
        /* <DEDUP_REMOVED lines=11> */
[----:B------:R3:W-:Y:S04]  /*24a80*/  STL [R1], R4 ;  /* 0x0000000401007387 */ /* 0x0007e80000100800 */
[----:B------:R3:W-:Y:S02]  /*24a90*/  STL [R1+0x18], R0 ;  /* 0x0000180001007387 */ /* 0x0007e40000100800 */
.L_x_7586:
[----:B------:R-:W-:Y:S05]  /*24aa0*/  BSYNC B1 ;  /* 0x0000000000017941 */ /* 0x000fea0003800000 */
.L_x_7585:
[----:B---3--:R-:W3:Y:S04]  /*24ab0*/  LDL.LU R0, [R1+0x38] ;  /* 0x0000380001007983 */ /* 0x008ee80000300800 */
[----:B------:R4:W-:Y:S04]  /*24ac0*/  STL [R1+0xc], R6 ;  /* 0x00000c0601007387 */ /* 0x0009e80000100800 */
[----:B------:R4:W-:Y:S02]  /*24ad0*/  STL [R1+0x14], R9 ;  /* 0x0000140901007387 */ /* 0x0009e40000100800 */
[----:B---34-:R-:W-:-:S07]  /*24ae0*/  VIADD R0, R0, 0xfffffffd ;  /* 0xfffffffd00007836 */ /* 0x018fce0000000000 */
.L_x_7584:
[----:B------:R-:W-:Y:S05]  /*24af0*/  BSYNC B2 ;  /* 0x0000000000027941 */ /* 0x000fea0003800000 */
.L_x_7583:
[----:B------:R-:W3:Y:S01]  /*24b00*/  LDL.LU R2, [R1+0x3c] ;  /* 0x00003c0001027983 */ /* 0x000ee20000300800 */
[----:B------:R-:W-:-:S04]  /*24b10*/  IADD3 R8, -R8, RZ, RZ ;  /* 0x000000ff08087210 */ /* 0x000fc80007ffe1ff */
[----:B---3--:R-:W-:-:S13]  /*24b20*/  ISETP.NE.AND P0, PT, R2, R8, PT ;  /* 0x000000080200720c */ /* 0x008fda0003f05270 */
[----:B------:R-:W-:Y:S05]  /*24b30*/  @!P0 BRA `(.L_x_7582) ;  /* 0x0000001400248947 */ /* 0x000fea0003800000 */
[----:B------:R3:W5:Y:S02]  /*24b40*/  LDL R8, [R1] ;  /* 0x0000000001087983 */ /* 0x0007640000100800 */
.L_x_7633:
[----:B----4-:R-:W4:Y:S04]  /*24b50*/  LDL R4, [R1+0x4] ;  /* 0x0000040001047983 */ /* 0x010f280000100800 */
[----:B--2---:R-:W2:Y:S04]  /*24b60*/  LDL R3, [R1+0xc] ;  /* 0x00000c0001037983 */ /* 0x004ea80000100800 */
[----:B---3--:R-:W3:Y:S01]  /*24b70*/  LDL R2, [R1+0x14] ;  /* 0x0000140001027983 */ /* 0x008ee20000100800 */
[----:B------:R-:W-:Y:S05]  /*24b80*/  YIELD ;  /* 0x0000000000007946 */ /* 0x000fea0003800000 */
[----:B------:R-:W-:Y:S01]  /*24b90*/  BSSY B1, `(.L_x_7601) ;  /* 0x000009f000017945 */ /* 0x000fe20003800000 */
[----:B----4-:R-:W-:Y:S01]  /*24ba0*/  LOP3.LUT P1, RZ, R4, 0x4, RZ, 0xc0, !PT ;  /* 0x0000000404ff7812 */ /* 0x010fe2000782c0ff */
[----:B--2---:R-:W-:-:S05]  /*24bb0*/  VIADD R4, R3, 0x1 ;  /* 0x0000000103047836 */ /* 0x004fca0000000000 */
        /* <DEDUP_REMOVED lines=11> */
[----:B------:R-:W3:Y:S01]  /*24c70*/  LDC R7, c[0x0][0x43c] ;  /* 0x00010f00ff077b82 */ /* 0x000ee20000000800 */
        /* <DEDUP_REMOVED lines=8> */
[----:B------:R-:W-:Y:S02]  /*24d00*/  IADD3 R6, -R2, RZ, RZ ;  /* 0x000000ff02067210 */ /* 0x000fe40007ffe1ff */
[----:B------:R-:W-:-:S03]  /*24d10*/  SHF.R.S32.HI R3, RZ, 0x1f, R2 ;  /* 0x0000001fff037819 */ /* 0x000fc60000011402 */
[----:B------:R-:W-:Y:S02]  /*24d20*/  IMAD R6, R7, R6, R0 ;  /* 0x0000000607067224 */ /* 0x000fe400078e0200 */
[----:B--2---:R-:W-:-:S04]  /*24d30*/  IMAD R7, R10, UR6, RZ ;  /* 0x000000060a077c24 */ /* 0x004fc8000f8e02ff */
[C---:B----4-:R-:W-:Y:S02]  /*24d40*/  IMAD R7, R9.reuse, UR7, R7 ;  /* 0x0000000709077c24 */ /* 0x050fe4000f8e0207 */
[----:B------:R-:W-:-:S04]  /*24d50*/  IMAD.WIDE.U32 R2, R9, UR6, R2 ;  /* 0x0000000609027c25 */ /* 0x000fc8000f8e0002 */
[----:B------:R-:W-:Y:S01]  /*24d60*/  IMAD.IADD R3, R7, 0x1, R3 ;  /* 0x0000000107037824 */ /* 0x000fe200078e0203 */
[----:B-----5:R-:W-:-:S04]  /*24d70*/  LEA R8, P0, R2, UR4, 0x2 ;  /* 0x0000000402087c11 */ /* 0x020fc8000f8010ff */
[----:B------:R-:W-:-:S05]  /*24d80*/  LEA.HI.X R9, R2, UR5, R3, 0x2, P0 ;  /* 0x0000000502097c11 */ /* 0x000fca00080f1403 */
[----:B------:R2:W5:Y:S04]  /*24d90*/  LDG.E R8, desc[UR8][R8.64] ;  /* 0x0000000808087981 */ /* 0x000568000c1e1900 */
.L_x_7603:
[----:B------:R-:W3:Y:S01]  /*24da0*/  LDL R2, [R1+0x8] ;  /* 0x0000080001027983 */ /* 0x000ee20000100800 */
[----:B------:R-:W-:Y:S01]  /*24db0*/  BSSY B2, `(.L_x_7604) ;  /* 0x0000005000027945 */ /* 0x000fe20003800000 */
[----:B---3--:R-:W-:Y:S01]  /*24dc0*/  IMAD R3, R4, 0x8, R2 ;  /* 0x0000000804037824 */ /* 0x008fe200078e0202 */
[----:B------:R-:W-:-:S04]  /*24dd0*/  SHF.L.U32 R2, R5, 0x1f, RZ ;  /* 0x0000001f05027819 */ /* 0x000fc800000006ff */
[----:B------:R-:W3:Y:S02]  /*24de0*/  SYNCS.PHASECHK.TRANS64.TRYWAIT P0, [R3+URZ+0x34840], R2 ;  /* 0x03484002030075a7 */ /* 0x000ee4000800017f */
[----:B---3--:R-:W-:Y:S05]  /*24df0*/  @!P0 BRA `(.L_x_7605) ;  /* 0x0000004000ac8947 */ /* 0x008fea0003800000 */
.L_x_7742:
[----:B------:R-:W-:Y:S05]  /*24e00*/  BSYNC B2 ;  /* 0x0000000000027941 */ /* 0x000fea0003800000 */
.L_x_7604:
        /* <DEDUP_REMOVED lines=11> */
.L_x_7607:
[----:B------:R-:W-:Y:S05]  /*24ec0*/  BSYNC B2 ;  /* 0x0000000000027941 */ /* 0x000fea0003800000 */
.L_x_7606:
[----:B---3--:R-:W3:Y:S04]  /*24ed0*/  LDL R2, [R1+0x8] ;  /* 0x0000080001027983 */ /* 0x008ee80000100800 */
[----:B------:R-:W4:Y:S01]  /*24ee0*/  LDL R7, [R1+0x1c] ;  /* 0x00001c0001077983 */ /* 0x000f220000100800 */
        /* <DEDUP_REMOVED lines=9> */
[----:B----4-:R-:W-:Y:S02]  /*24f80*/  IMAD R7, R6, 0xb0, R7 ;  /* 0x000000b006077824 */ /* 0x010fe400078e0207 */
[----:B--2---:R-:W-:-:S07]  /*24f90*/  VIADD R9, R2, 0x1e400 ;  /* 0x0001e40002097836 */ /* 0x004fce0000000000 */
.L_x_7608:
        /* <DEDUP_REMOVED lines=16> */
.L_x_7609:
        /* <DEDUP_REMOVED lines=18> */
.L_x_7743:
[----:B------:R-:W-:Y:S05]  /*251c0*/  BSYNC B2 ;  /* 0x0000000000027941 */ /* 0x000fea0003800000 */
.L_x_7610:
        /* <DEDUP_REMOVED lines=10> */
.L_x_7612:
[----:B------:R-:W2:Y:S01]  /*25270*/  LDL R3, [R1+0x4] ;  /* 0x0000040001037983 */ /* 0x000ea20000100800 */
[----:B------:R-:W-:Y:S01]  /*25280*/  BSSY B2, `(.L_x_7613) ;  /* 0x0000004000027945 */ /* 0x000fe20003800000 */
[----:B--2---:R-:W-:-:S13]  /*25290*/  LOP3.LUT P0, RZ, R3, 0x8, RZ, 0xc0, !PT ;  /* 0x0000000803ff7812 */ /* 0x004fda000780c0ff */
[----:B------:R-:W-:Y:S05]  /*252a0*/  @P0 BRA `(.L_x_7614) ;  /* 0x0000000000040947 */ /* 0x000fea0003800000 */
[----:B------:R-:W-:Y:S01]  /*252b0*/  BPT.TRAP 0x1 ;  /* 0x000000040000795c */ /* 0x000fe20000300000 */
.L_x_7614:
[----:B------:R-:W-:Y:S05]  /*252c0*/  BSYNC B2 ;  /* 0x0000000000027941 */ /* 0x000fea0003800000 */
.L_x_7613:
        /* <DEDUP_REMOVED lines=14> */
.L_x_7615:
        /* <DEDUP_REMOVED lines=16> */
.L_x_7616:
        /* <DEDUP_REMOVED lines=13> */
.L_x_7602:
[----:B------:R-:W-:Y:S05]  /*25580*/  BSYNC B1 ;  /* 0x0000000000017941 */ /* 0x000fea0003800000 */
.L_x_7601:
[----:B------:R-:W3:Y:S01]  /*25590*/  LDL R2, [R1+0x4] ;  /* 0x0000040001027983 */ /* 0x000ee20000100800 */
[----:B------:R-:W-:Y:S01]  /*255a0*/  VIADD R3, R4, 0x1 ;  /* 0x0000000104037836 */ /* 0x000fe20000000000 */
[----:B------:R-:W-:Y:S04]  /*255b0*/  BSSY B1, `(.L_x_7617) ;  /* 0x000009e000017945 */ /* 0x000fe80003800000 */
[----:B------:R-:W-:-:S04]  /*255c0*/  ISETP.NE.AND P0, PT, R3, 0x2, PT ;  /* 0x000000020300780c */ /* 0x000fc80003f05270 */
[----:B------:R-:W-:Y:S02]  /*255d0*/  SEL R11, R3, RZ, P0 ;  /* 0x000000ff030b7207 */ /* 0x000fe40000000000 */
[----:B---3--:R-:W-:Y:S02]  /*255e0*/  LOP3.LUT P1, RZ, R2, 0x4, RZ, 0xc0, !PT ;  /* 0x0000000402ff7812 */ /* 0x008fe4000782c0ff */
        /* <DEDUP_REMOVED lines=11> */
[----:B-----5:R-:W4:Y:S01]  /*256a0*/  LDC R8, c[0x0][0x43c] ;  /* 0x00010f00ff087b82 */ /* 0x020f220000000800 */
[----:B------:R-:W-:Y:S02]  /*256b0*/  ULDC.64 UR6, c[0x0][0x428] ;  /* 0x00010a0000067ab9 */ /* 0x000fe40000000a00 */
[----:B------:R-:W3:Y:S01]  /*256c0*/  LDL R9, [R1+0x10] ;  /* 0x0000100001097983 */ /* 0x000ee20000100800 */
[----:B------:R-:W-:Y:S01]  /*256d0*/  ULDC.64 UR8, c[0x0][0x208] ;  /* 0x0000820000087ab9 */ /* 0x000fe20000000a00 */
[----:B----4-:R-:W-:-:S13]  /*256e0*/  ISETP.NE.AND P0, PT, R8, 0x1, PT ;  /* 0x000000010800780c */ /* 0x010fda0003f05270 */
[----:B------:R-:W4:Y:S02]  /*256f0*/  @P0 LDC.64 R2, c[0x0][0x440] ;  /* 0x00011000ff020b82 */ /* 0x000f240000000a00 */
[----:B----4-:R-:W-:Y:S01]  /*25700*/  @P0 IMAD.HI.U32 R7, R6, R2, RZ ;  /* 0x0000000206070227 */ /* 0x010fe200078e00ff */
        /* <DEDUP_REMOVED lines=12> */
.L_x_7619:
[----:B------:R-:W4:Y:S01]  /*257d0*/  LDL R2, [R1+0x8] ;  /* 0x0000080001027983 */ /* 0x000f220000100800 */
[----:B------:R-:W-:Y:S01]  /*257e0*/  BSSY B2, `(.L_x_7620) ;  /* 0x0000005000027945 */ /* 0x000fe20003800000 */
[----:B----4-:R-:W-:Y:S01]  /*257f0*/  IMAD R3, R11, 0x8, R2 ;  /* 0x000000080b037824 */ /* 0x010fe200078e0202 */
[----:B------:R-:W-:-:S04]  /*25800*/  SHF.L.U32 R2, R10, 0x1f, RZ ;  /* 0x0000001f0a027819 */ /* 0x000fc800000006ff */
[----:B------:R-:W4:Y:S02]  /*25810*/  SYNCS.PHASECHK.TRANS64.TRYWAIT P0, [R3+URZ+0x34840], R2 ;  /* 0x03484002030075a7 */ /* 0x000f24000800017f */
[----:B----4-:R-:W-:Y:S05]  /*25820*/  @!P0 BRA `(.L_x_7621) ;  /* 0x0000003800488947 */ /* 0x010fea0003800000 */
.L_x_7744:
[----:B------:R-:W-:Y:S05]  /*25830*/  BSYNC B2 ;  /* 0x0000000000027941 */ /* 0x000fea0003800000 */
.L_x_7620:
[----:B------:R-:W0:Y:S01]  /*25840*/  S2R R7, SR_TID.X ;  /* 0x0000000000077919 */ /* 0x000e220000002100 */
[----:B------:R-:W-:Y:S01]  /*25850*/  BSSY B2, `(.L_x_7622) ;  /* 0x000000a000027945 */ /* 0x000fe20003800000 */
[----:B0-----:R-:W-:-:S04]  /*25860*/  LOP3.LUT R7, R7, 0x7f, RZ, 0xc0, !PT ;  /* 0x0000007f07077812 */ /* 0x001fc800078ec0ff */
[----:B------:R-:W-:-:S13]  /*25870*/  ISETP.NE.AND P0, PT, R7, RZ, PT ;  /* 0x000000ff0700720c */ /* 0x000fda0003f05270 */
[----:B------:R-:W-:Y:S05]  /*25880*/  @P0 BRA `(.L_x_7623) ;  /* 0x0000000000180947 */ /* 0x000fea0003800000 */
[----:B------:R-:W2:Y:S01]  /*25890*/  LDL R7, [R1+0x4] ;  /* 0x0000040001077983 */ /* 0x000ea20000100800 */
[----:B----4-:R-:W-:-:S04]  /*258a0*/  MOV R2, 0xb000 ;  /* 0x0000b00000027802 */ /* 0x010fc80000000f00 */
[----:B------:R0:W-:Y:S01]  /*258b0*/  SYNCS.ARRIVE.TRANS64 RZ, [R3+URZ+0x34830], R2 ;  /* 0x0348300203ff79a7 */ /* 0x0001e2000800003f */
[----:B--2---:R-:W-:-:S13]  /*258c0*/  LOP3.LUT P1, RZ, R7, 0x1, RZ, 0xc0, !PT ;  /* 0x0000000107ff7812 */ /* 0x004fda000782c0ff */
[----:B0-----:R-:W-:Y:S05]  /*258d0*/  @!P1 BRA `(.L_x_7623) ;  /* 0x0000000000049947 */ /* 0x001fea0003800000 */
[----:B------:R-:W-:Y:S01]  /*258e0*/  BPT.TRAP 0x1 ;  /* 0x000000040000795c */ /* 0x000fe20000300000 */
.L_x_7623:
[----:B------:R-:W-:Y:S05]  /*258f0*/  BSYNC B2 ;  /* 0x0000000000027941 */ /* 0x000fea0003800000 */
.L_x_7622:
[----:B--2---:R-:W2:Y:S04]  /*25900*/  LDL R9, [R1+0x8] ;  /* 0x0000080001097983 */ /* 0x004ea80000100800 */
[----:B----4-:R-:W2:Y:S04]  /*25910*/  LDL R2, [R1+0xc] ;  /* 0x00000c0001027983 */ /* 0x010ea80000100800 */
[----:B------:R-:W4:Y:S01]  /*25920*/  LDL R7, [R1+0x1c] ;  /* 0x00001c0001077983 */ /* 0x000f220000100800 */
[----:B---3--:R-:W-:Y:S01]  /*25930*/  IMAD.MOV.U32 R10, RZ, RZ, RZ ;  /* 0x000000ffff0a7224 */ /* 0x008fe200078e00ff */
        /* <DEDUP_REMOVED lines=8> */
[----:B----4-:R-:W-:Y:S02]  /*259c0*/  IMAD R7, R6, 0xb0, R7 ;  /* 0x000000b006077824 */ /* 0x010fe400078e0207 */
[----:B------:R-:W-:-:S08]  /*259d0*/  VIADD R9, R2, 0x1e400 ;  /* 0x0001e40002097836 */ /* 0x000fd00000000000 */
.L_x_7624:
        /* <DEDUP_REMOVED lines=16> */
.L_x_7625:
        /* <DEDUP_REMOVED lines=16> */
.L_x_7745:
[----:B------:R-:W-:Y:S05]  /*25be0*/  BSYNC B2 ;  /* 0x0000000000027941 */ /* 0x000fea0003800000 */
.L_x_7626:
        /* <DEDUP_REMOVED lines=10> */
.L_x_7628:
[----:B------:R-:W2:Y:S01]  /*25c90*/  LDL R3, [R1+0x4] ;  /* 0x0000040001037983 */ /* 0x000ea20000100800 */
[----:B------:R-:W-:Y:S01]  /*25ca0*/  BSSY B2, `(.L_x_7629) ;  /* 0x0000004000027945 */ /* 0x000fe20003800000 */
[----:B--2---:R-:W-:-:S13]  /*25cb0*/  LOP3.LUT P0, RZ, R3, 0x8, RZ, 0xc0, !PT ;  /* 0x0000000803ff7812 */ /* 0x004fda000780c0ff */
[----:B------:R-:W-:Y:S05]  /*25cc0*/  @P0 BRA `(.L_x_7630) ;  /* 0x0000000000040947 */ /* 0x000fea0003800000 */
[----:B------:R-:W-:Y:S01]  /*25cd0*/  BPT.TRAP 0x1 ;  /* 0x000000040000795c */ /* 0x000fe20000300000 */
.L_x_7630:
[----:B------:R-:W-:Y:S05]  /*25ce0*/  BSYNC B2 ;  /* 0x0000000000027941 */ /* 0x000fea0003800000 */
.L_x_7629:
        /* <DEDUP_REMOVED lines=13> */
.L_x_7631:
        /* <DEDUP_REMOVED lines=16> */
.L_x_7632:
        /* <DEDUP_REMOVED lines=13> */
.L_x_7618:
[----:B------:R-:W-:Y:S05]  /*25f90*/  BSYNC B1 ;  /* 0x0000000000017941 */ /* 0x000fea0003800000 */
.L_x_7617:
[C---:B------:R-:W-:Y:S01]  /*25fa0*/  ISETP.GT.AND P0, PT, R0.reuse, 0x1, PT ;  /* 0x000000010000780c */ /* 0x040fe20003f04270 */
[----:B------:R-:W-:-:S12]  /*25fb0*/  VIADD R0, R0, 0xfffffffe ;  /* 0xfffffffe00007836 */ /* 0x000fd80000000000 */
[----:B------:R-:W-:Y:S05]  /*25fc0*/  @P0 BRA `(.L_x_7633) ;  /* 0xffffffe800e00947 */ /* 0x000fea000383ffff */
.L_x_7582:
[----:B------:R-:W-:Y:S05]  /*25fd0*/  BSYNC B0 ;  /* 0x0000000000007941 */ /* 0x000fea0003800000 */
.L_x_7581:
[----:B------:R-:W0:Y:S01]  /*25fe0*/  S2R R2, SR_TID.X ;  /* 0x0000000000027919 */ /* 0x000e220000002100 */
[----:B------:R-:W-:Y:S01]  /*25ff0*/  BSSY B0, `(.L_x_7634) ;  /* 0x0000011000007945 */ /* 0x000fe20003800000 */
[----:B0-----:R-:W-:-:S04]  /*26000*/  LOP3.LUT R2, R2, 0x7f, RZ, 0xc0, !PT ;  /* 0x0000007f02027812 */ /* 0x001fc800078ec0ff */
[----:B------:R-:W-:-:S13]  /*26010*/  ISETP.NE.AND P0, PT, R2, RZ, PT ;  /* 0x000000ff0200720c */ /* 0x000fda0003f05270 */
[----:B------:R-:W-:Y:S05]  /*26020*/  @P0 BRA `(.L_x_7635) ;  /* 0x0000000000340947 */ /* 0x000fea0003800000 */
[----:B------:R-:W0:Y:S01]  /*26030*/  S2R R2, SR_LANEID ;  /* 0x0000000000027919 */ /* 0x000e220000000000 */
[----:B------:R-:W-:Y:S01]  /*26040*/  VOTEU.ANY UR4, UPT, PT ;  /* 0x0000000000047886 */ /* 0x000fe200038e0100 */
[----:B--2---:R-:W2:Y:S01]  /*26050*/  LDC.64 R4, c[0x0][0xc60] ;  /* 0x00031800ff047b82 */ /* 0x004ea20000000a00 */
[----:B------:R-:W0:Y:S01]  /*26060*/  FLO.U32 R0, UR4 ;  /* 0x0000000400007d00 */ /* 0x000e2200080e0000 */
[----:B------:R-:W-:Y:S01]  /*26070*/  ULDC.64 UR6, c[0x0][0x208] ;  /* 0x0000820000067ab9 */ /* 0x000fe20000000a00 */
[----:B0-----:R-:W-:-:S06]  /*26080*/  ISETP.EQ.U32.AND P0, PT, R0, R2, PT ;  /* 0x000000020000720c */ /* 0x001fcc0003f02070 */
[----:B------:R-:W2:Y:S07]  /*26090*/  POPC R2, UR4 ;  /* 0x0000000400027d09 */ /* 0x000eae0008000000 */
[----:B--2---:R-:W2:Y:S04]  /*260a0*/  @P0 ATOMG.E.ADD.STRONG.GPU PT, R2, desc[UR6][R4.64], R2 ;  /* 0x00000002040209a8 */ /* 0x004ea800081ee1c6 */
[----:B--2---:R0:W2:Y:S02]  /*260b0*/  SHFL.IDX PT, R2, R2, R0, 0x1f ;  /* 0x00001f0002027589 */ /* 0x0040a400000e0000 */
[----:B0-----:R-:W0:Y:S02]  /*260c0*/  S2R R0, SR_LTMASK ;  /* 0x0000000000007919 */ /* 0x001e240000003900 */
[----:B0-----:R-:W-:-:S06]  /*260d0*/  LOP3.LUT R0, R0, UR4, RZ, 0xc0, !PT ;  /* 0x0000000400007c12 */ /* 0x001fcc000f8ec0ff */
[----:B------:R-:W2:Y:S02]  /*260e0*/  POPC R0, R0 ;  /* 0x0000000000007309 */ /* 0x000ea40000000000 */
[----:B--2---:R-:W-:-:S07]  /*260f0*/  IADD3 R16, R2, UR36, R0 ;  /* 0x0000002402107c10 */ /* 0x004fce000fffe000 */
.L_x_7635:
[----:B------:R-:W-:Y:S05]  /*26100*/  BSYNC B0 ;  /* 0x0000000000007941 */ /* 0x000fea0003800000 */
.L_x_7634:
        /* <DEDUP_REMOVED lines=8> */
[----:B--2---:R-:W-:-:S02]  /*26190*/  LEA R2, R2, R3, 0x3 ;  /* 0x0000000302027211 */ /* 0x004fc400078e18ff */
[----:B---3--:R-:W-:-:S04]  /*261a0*/  SHF.L.U32 R0, R0, 0x1f, RZ ;  /* 0x0000001f00007819 */ /* 0x008fc800000006ff */
[----:B------:R-:W0:Y:S02]  /*261b0*/  SYNCS.PHASECHK.TRANS64.TRYWAIT P0, [R2+URZ+0x34860], R0 ;  /* 0x03486000020075a7 */ /* 0x000e24000800017f */
[----:B0-----:R-:W-:Y:S05]  /*261c0*/  @!P0 BRA `(.L_x_7639) ;  /* 0x0000003000088947 */ /* 0x001fea0003800000 */
.L_x_7746:
[----:B------:R-:W-:Y:S05]  /*261d0*/  BSYNC B1 ;  /* 0x0000000000017941 */ /* 0x000fea0003800000 */
.L_x_7638:
        /* <DEDUP_REMOVED lines=10> */
.L_x_7640:
[----:B------:R-:W2:Y:S01]  /*26280*/  LDL R0, [R1+0x4] ;  /* 0x0000040001007983 */ /* 0x000ea20000100800 */
[----:B------:R-:W-:Y:S01]  /*26290*/  BSSY B1, `(.L_x_7641) ;  /* 0x0000004000017945 */ /* 0x000fe20003800000 */
[----:B--2---:R-:W-:-:S13]  /*262a0*/  LOP3.LUT P0, RZ, R0, 0x8, RZ, 0xc0, !PT ;  /* 0x0000000800ff7812 */ /* 0x004fda000780c0ff */
[----:B------:R-:W-:Y:S05]  /*262b0*/  @P0 BRA `(.L_x_7642) ;  /* 0x0000000000040947 */ /* 0x000fea0003800000 */
[----:B------:R-:W-:Y:S01]  /*262c0*/  BPT.TRAP 0x1 ;  /* 0x000000040000795c */ /* 0x000fe20000300000 */
.L_x_7642:
[----:B------:R-:W-:Y:S05]  /*262d0*/  BSYNC B1 ;  /* 0x0000000000017941 */ /* 0x000fea0003800000 */
.L_x_7641:
[----:B------:R-:W2:Y:S04]  /*262e0*/  LDL R5, [R1+0x8] ;  /* 0x0000080001057983 */ /* 0x000ea80000100800 */
[----:B------:R-:W2:Y:S04]  /*262f0*/  LDL R0, [R1+0xc] ;  /* 0x00000c0001007983 */ /* 0x000ea80000100800 */
        /* <DEDUP_REMOVED lines=12> */
.L_x_7643:
        /* <DEDUP_REMOVED lines=16> */
.L_x_7644:
        /* <DEDUP_REMOVED lines=11> */
.L_x_7637:
[----:B------:R-:W-:Y:S05]  /*26570*/  BSYNC B0 ;  /* 0x0000000000007941 */ /* 0x000fea0003800000 */
.L_x_7636:
        /* <DEDUP_REMOVED lines=9> */
.L_x_7561:
[----:B------:R-:W-:Y:S05]  /*26610*/  BSYNC B7 ;  /* 0x0000000000077941 */ /* 0x000fea0003800000 */
.L_x_7559:
[----:B----45:R-:W2:Y:S02]  /*26620*/  LDL R8, [R1+0x4] ;  /* 0x0000040001087983 */ /* 0x030ea40000100800 */
[----:B--2---:R-:W-:-:S13]  /*26630*/  LOP3.LUT P0, RZ, R8, 0x10, RZ, 0xc0, !PT ;  /* 0x0000001008ff7812 */ /* 0x004fda000780c0ff */
[----:B------:R-:W-:Y:S05]  /*26640*/  @!P0 BRA `(.L_x_7645) ;  /* 0x0000000000288947 */ /* 0x000fea0003800000 */
[----:B------:R-:W-:Y:S05]  /*26650*/  WARPSYNC.ALL ;  /* 0x0000000000007948 */ /* 0x000fea0003800000 */
[----:B------:R-:W2:Y:S08]  /*26660*/  S2UR UR5, SR_CgaCtaId ;  /* 0x00000000000579c3 */ /* 0x000eb00000008800 */
[----:B------:R-:W-:Y:S06]  /*26670*/  BAR.SYNC.DEFER_BLOCKING 0x5, 0x180 ;  /* 0x0146000000007b1d */ /* 0x000fec0000010000 */
[----:B------:R-:W-:-:S02]  /*26680*/  UMOV UR4, 0x400 ;  /* 0x0000040000047882 */ /* 0x000fc40000000000 */
[----:B--2---:R-:W-:-:S06]  /*26690*/  ULEA UR4, UR5, UR4, 0x18 ;  /* 0x0000000405047291 */ /* 0x004fcc000f8ec03f */
[----:B0-----:R-:W-:-:S05]  /*266a0*/  IMAD.U32 R0, RZ, RZ, UR4 ;  /* 0x00000004ff007e24 */ /* 0x001fca000f8e00ff */
[----:B------:R2:W3:Y:S04]  /*266b0*/  LDS.128 R16, [R0+0x348d0] ;  /* 0x0348d00000107984 */ /* 0x0004e80000000c00 */
[----:B------:R2:W-:Y:S01]  /*266c0*/  STL [R1+0x8], R0 ;  /* 0x0000080001007387 */ /* 0x0005e20000100800 */
[----:B------:R-:W-:Y:S06]  /*266d0*/  BAR.ARV 0x4, 0x180 ;  /* 0x0106000000007b1d */ /* 0x000fec0000002000 */
[----:B------:R-:W-:Y:S05]  /*266e0*/  BRA `(.L_x_7646) ;  /* 0x00000008004c7947 */ /* 0x000fea0003800000 */
.L_x_7645:
[----:B------:R-:W2:Y:S01]  /*266f0*/  LDL R7, [R1+0x2c] ;  /* 0x00002c0001077983 */ /* 0x000ea20000100800 */
[----:B------:R-:W-:Y:S01]  /*26700*/  UMOV UR4, 0xffffffff ;  /* 0xffffffff00047882 */ /* 0x000fe20000000000 */
[----:B--2---:R-:W-:Y:S02]  /*26710*/  ISETP.NE.AND P5, PT, R7, 0x1f, PT ;  /* 0x0000001f0700780c */ /* 0x004fe40003fa5270 */
[----:B------:R-:W-:Y:S11]  /*26720*/  BRA.DIV UR4, `(.L_x_7647) ;  /* 0x0000002a04c47947 */ /* 0x000ff6000b800000 */
[----:B------:R-:W-:Y:S01]  /*26730*/  IMAD.IADD R5, R19, 0x1, R7 ;  /* 0x0000000113057824 */ /* 0x000fe200078e0207 */
        /* <DEDUP_REMOVED lines=9> */
[----:B------:R-:W-:Y:S01]  /*267d0*/  SHFL.IDX PT, R4, R16, 0x1, 0x1f ;  /* 0x00201f0010047f89 */ /* 0x000fe200000e0000 */
[C---:B------:R-:W-:Y:S02]  /*267e0*/  ISETP.GE.U32.AND P3, PT, R7.reuse, 0x10, PT ;  /* 0x000000100700780c */ /* 0x040fe40003f66070 */
[----:B0-----:R-:W-:Y:S01]  /*267f0*/  MOV R2, RZ ;  /* 0x000000ff00027202 */ /* 0x001fe20000000f00 */
[----:B--2---:R-:W-:Y:S01]  /*26800*/  @!P0 IMAD.MOV.U32 R2, RZ, RZ, R3 ;  /* 0x000000ffff028224 */ /* 0x004fe200078e0003 */
[----:B------:R-:W-:-:S04]  /*26810*/  ISETP.GE.U32.AND P0, PT, R7, 0x2, PT ;  /* 0x000000020700780c */ /* 0x000fc80003f06070 */
        /* <DEDUP_REMOVED lines=15> */
[----:B------:R0:W2:Y:S04]  /*26910*/  SHFL.IDX PT, R0, R16, RZ, 0x1f ;  /* 0x00001fff10007589 */ /* 0x0000a800000e0000 */
[----:B------:R0:W3:Y:S02]  /*26920*/  SHFL.IDX PT, R6, R5, 0x1f, 0x1f ;  /* 0x03e01f0005067f89 */ /* 0x0000e400000e0000 */
.L_x_7756:
[----:B------:R-:W-:Y:S02]  /*26930*/  ULDC UR4, c[0x0][0xc38] ;  /* 0x00030e0000047ab9 */ /* 0x000fe40000000800 */
[----:B0-----:R-:W-:-:S05]  /*26940*/  MOV R16, UR4 ;  /* 0x0000000400107c02 */ /* 0x001fca0008000f00 */
[----:B---3--:R-:W-:-:S04]  /*26950*/  IMAD R6, R6, R16, RZ ;  /* 0x0000001006067224 */ /* 0x008fc800078e02ff */
[----:B------:R-:W-:-:S05]  /*26960*/  IMAD.IADD R4, R4, 0x1, R6 ;  /* 0x0000000104047824 */ /* 0x000fca00078e0206 */
[----:B--2---:R-:W-:-:S13]  /*26970*/  ISETP.GT.AND P4, PT, R4, R0, PT ;  /* 0x000000000400720c */ /* 0x004fda0003f84270 */
[----:B------:R-:W-:Y:S05]  /*26980*/  @P4 BRA `(.L_x_7648) ;  /* 0x0000000000a44947 */ /* 0x000fea0003800000 */
.L_x_7653:
[----:B0-----:R-:W0:Y:S01]  /*26990*/  LDC R2, c[0x0][0xc3c] ;  /* 0x00030f00ff027b82 */ /* 0x001e220000000800 */
[----:B------:R-:W-:-:S05]  /*269a0*/  VIADD R19, R19, 0x1f ;  /* 0x0000001f13137836 */ /* 0x000fca0000000000 */
[----:B0-----:R-:W-:-:S13]  /*269b0*/  ISETP.GE.AND P4, PT, R19, R2, PT ;  /* 0x000000021300720c */ /* 0x001fda0003f86270 */
[----:B------:R-:W-:Y:S05]  /*269c0*/  @P4 BRA `(.L_x_7649) ;  /* 0x00000004004c4947 */ /* 0x000fea0003800000 */
[----:B------:R-:W2:Y:S01]  /*269d0*/  LDL R3, [R1+0x2c] ;  /* 0x00002c0001037983 */ /* 0x000ea20000100800 */
[----:B------:R-:W-:Y:S01]  /*269e0*/  BSSY B0, `(.L_x_7650) ;  /* 0x0000009000007945 */ /* 0x000fe20003800000 */
[----:B--2---:R-:W-:-:S04]  /*269f0*/  IADD3 R5, R19, R3, RZ ;  /* 0x0000000313057210 */ /* 0x004fc80007ffe0ff */
[----:B------:R-:W-:Y:S01]  /*26a00*/  ISETP.GE.OR P4, PT, R5, R2, !P5 ;  /* 0x000000020500720c */ /* 0x000fe20006f86670 */
[----:B------:R-:W-:-:S12]  /*26a10*/  IMAD.MOV.U32 R2, RZ, RZ, RZ ;  /* 0x000000ffff027224 */ /* 0x000fd800078e00ff */
[----:B------:R-:W-:Y:S05]  /*26a20*/  @P4 BRA `(.L_x_7651) ;  /* 0x0000000000104947 */ /* 0x000fea0003800000 */
[----:B------:R-:W0:Y:S01]  /*26a30*/  LDC.64 R2, c[0x0][0xc80] ;  /* 0x00032000ff027b82 */ /* 0x000e220000000a00 */
[----:B------:R-:W-:Y:S01]  /*26a40*/  ULDC.64 UR4, c[0x0][0x208] ;  /* 0x0000820000047ab9 */ /* 0x000fe20000000a00 */
[----:B0-----:R-:W-:-:S06]  /*26a50*/  IMAD.WIDE R2, R5, 0x4, R2 ;  /* 0x0000000405027825 */ /* 0x001fcc00078e0202 */
[----:B------:R0:W5:Y:S02]  /*26a60*/  LDG.E R2, desc[UR4][R2.64] ;  /* 0x0000000402027981 */ /* 0x000164000c1e1900 */
.L_x_7651:
[----:B------:R-:W-:Y:S05]  /*26a70*/  BSYNC B0 ;  /* 0x0000000000007941 */ /* 0x000fea0003800000 */
.L_x_7650:
[----:B------:R-:W-:-:S03]  /*26a80*/  UMOV UR4, 0xffffffff ;  /* 0xffffffff00047882 */ /* 0x000fc60000000000 */
[----:B------:R-:W-:Y:S05]  /*26a90*/  BRA.DIV UR4, `(.L_x_7652) ;  /* 0x0000002e04287947 */ /* 0x000fea000b800000 */
[----:B0-----:R-:W2:Y:S04]  /*26aa0*/  LDL R3, [R1+0x4] ;  /* 0x0000040001037983 */ /* 0x001ea80000100800 */
[----:B-----5:R-:W0:Y:S01]  /*26ab0*/  SHFL.UP PT, R14, R2, 0x1, RZ ;  /* 0x04200000020e7989 */ /* 0x020e2200000e00ff */
[----:B--2---:R-:W-:-:S04]  /*26ac0*/  LOP3.LUT P4, RZ, R3, 0x1, RZ, 0xc0, !PT ;  /* 0x0000000103ff7812 */ /* 0x004fc8000788c0ff */
        /* <DEDUP_REMOVED lines=15> */
.L_x_7764:
[----:B------:R-:W-:Y:S02]  /*26bc0*/  ULDC UR4, c[0x0][0xc38] ;  /* 0x00030e0000047ab9 */ /* 0x000fe40000000800 */
[----:B------:R-:W-:-:S04]  /*26bd0*/  IMAD.U32 R16, RZ, RZ, UR4 ;  /* 0x00000004ff107e24 */ /* 0x000fc8000f8e00ff */
[----:B--2---:R-:W-:-:S04]  /*26be0*/  IMAD R6, R6, R16, RZ ;  /* 0x0000001006067224 */ /* 0x004fc800078e02ff */
[----:B------:R-:W-:-:S05]  /*26bf0*/  IMAD.IADD R4, R6, 0x1, R4 ;  /* 0x0000000106047824 */ /* 0x000fca00078e0204 */
[----:B------:R-:W-:-:S13]  /*26c00*/  ISETP.GT.AND P4, PT, R4, R0, PT ;  /* 0x000000000400720c */ /* 0x000fda0003f84270 */
[----:B------:R-:W-:Y:S05]  /*26c10*/  @!P4 BRA `(.L_x_7653) ;  /* 0xfffffffc005cc947 */ /* 0x000fea000383ffff */
.L_x_7648:
[----:B------:R-:W-:Y:S01]  /*26c20*/  IADD3 R6, -R6, R4, RZ ;  /* 0x0000000406067210 */ /* 0x000fe20007ffe1ff */
[----:B------:R-:W-:-:S04]  /*26c30*/  UMOV UR4, 0xffffffff ;  /* 0xffffffff00047882 */ /* 0x000fc80000000000 */
[----:B------:R-:W-:-:S05]  /*26c40*/  IMAD R3, R5, R16, R6 ;  /* 0x0000001005037224 */ /* 0x000fca00078e0206 */
[----:B------:R-:W-:Y:S01]  /*26c50*/  ISETP.GT.AND P6, PT, R3, R0, PT ;  /* 0x000000000300720c */ /* 0x000fe20003fc4270 */
[----:B------:R-:W-:-:S12]  /*26c60*/  BRA.DIV UR4, `(.L_x_7654) ;  /* 0x0000002e04907947 */ /* 0x000fd8000b800000 */
[----:B------:R-:W-:-:S04]  /*26c70*/  VOTE.ANY R3, PT, !P6 ;  /* 0x0000000000037806 */ /* 0x000fc800070e0100 */
[----:B------:R-:W2:Y:S02]  /*26c80*/  POPC R4, R3 ;  /* 0x0000000300047309 */ /* 0x000ea40000000000 */
[----:B--2---:R2:W3:Y:S02]  /*26c90*/  SHFL.IDX PT, R17, R2, R4, 0x1f ;  /* 0x00001f0402117589 */ /* 0x0044e400000e0000 */
.L_x_7768:
[----:B------:R-:W-:Y:S01]  /*26ca0*/  ISETP.NE.AND P0, PT, R3, RZ, PT ;  /* 0x000000ff0300720c */ /* 0x000fe20003f05270 */
[----:B--2---:R-:W-:-:S12]  /*26cb0*/  IMAD.MOV.U32 R2, RZ, RZ, RZ ;  /* 0x000000ffff027224 */ /* 0x004fd800078e00ff */
[----:B------:R-:W-:Y:S05]  /*26cc0*/  @!P0 BRA `(.L_x_7655) ;  /* 0x0000000000108947 */ /* 0x000fea0003800000 */
[----:B------:R-:W-:Y:S01]  /*26cd0*/  UMOV UR4, 0xffffffff ;  /* 0xffffffff00047882 */ /* 0x000fe20000000000 */
[----:B------:R-:W-:Y:S02]  /*26ce0*/  VIADD R12, R4, 0xffffffff ;  /* 0xffffffff040c7836 */ /* 0x000fe40000000000 */
[----:B------:R-:W-:Y:S05]  /*26cf0*/  BRA.DIV UR4, `(.L_x_7656) ;  /* 0x0000002e04b47947 */ /* 0x000fea000b800000 */
[----:B------:R2:W4:Y:S02]  /*26d00*/  SHFL.IDX PT, R2, R5, R12, 0x1f ;  /* 0x00001f0c05027589 */ /* 0x00052400000e0000 */
.L_x_7655:
[----:B0-23--:R-:W-:Y:S01]  /*26d10*/  IABS R5, R17 ;  /* 0x0000001100057213 */ /* 0x00dfe20000000000 */
[----:B----4-:R-:W-:Y:S02]  /*26d20*/  IMAD R16, R2, R16, R6 ;  /* 0x0000001002107224 */ /* 0x010fe400078e0206 */
        /* <DEDUP_REMOVED lines=29> */
.L_x_7649:
[----:B------:R-:W-:Y:S01]  /*26f00*/  UMOV UR4, URZ ;  /* 0x0000003f00047c82 */ /* 0x000fe20008000000 */
[----:B------:R-:W-:Y:S01]  /*26f10*/  UMOV UR5, URZ ;  /* 0x0000003f00057c82 */ /* 0x000fe20008000000 */
[----:B------:R-:W-:Y:S01]  /*26f20*/  ULDC UR6, c[0x0][0xc3c] ;  /* 0x00030f0000067ab9 */ /* 0x000fe20000000800 */
[----:B------:R-:W-:Y:S01]  /*26f30*/  MOV R16, R0 ;  /* 0x0000000000107202 */ /* 0x000fe20000000f00 */
[----:B------:R-:W-:Y:S01]  /*26f40*/  IMAD.U32 R17, RZ, RZ, UR4 ;  /* 0x00000004ff117e24 */ /* 0x000fe2000f8e00ff */
[----:B------:R-:W-:Y:S01]  /*26f50*/  MOV R19, UR6 ;  /* 0x0000000600137c02 */ /* 0x000fe20008000f00 */
[----:B------:R-:W-:-:S07]  /*26f60*/  IMAD.U32 R18, RZ, RZ, UR5 ;  /* 0x00000005ff127e24 */ /* 0x000fce000f8e00ff */
.L_x_7657:
        /* <DEDUP_REMOVED lines=11> */
.L_x_7646:
[----:B------:R-:W-:Y:S02]  /*27020*/  ULDC UR4, c[0x0][0xc3c] ;  /* 0x00030f0000047ab9 */ /* 0x000fe40000000800 */
[----:B---3--:R-:W-:-:S13]  /*27030*/  ISETP.GE.AND P0, PT, R19, UR4, PT ;  /* 0x0000000413007c0c */ /* 0x008fda000bf06270 */
[----:B------:R-:W-:Y:S05]  /*27040*/  @!P0 BRA `(.L_x_7658) ;  /* 0xffffff9c00448947 */ /* 0x000fea000383ffff */
[----:B------:R-:W-:Y:S05]  /*27050*/  BSYNC B8 ;  /* 0x0000000000087941 */ /* 0x000fea0003800000 */
.L_x_7519:
[----:B--2---:R-:W2:Y:S01]  /*27060*/  LDL.LU R0, [R1+0x54] ;  /* 0x0000540001007983 */ /* 0x004ea20000300800 */
[----:B------:R-:W-:Y:S01]  /*27070*/  BSSY B0, `(.L_x_7659) ;  /* 0x000000b000007945 */ /* 0x000fe20003800000 */
[----:B------:R-:W3:Y:S01]  /*27080*/  S2R R5, SR_CgaCtaId ;  /* 0x0000000000057919 */ /* 0x000ee20000008800 */
[----:B--2---:R-:W-:-:S05]  /*27090*/  VIADD R0, R0, 0x1 ;  /* 0x0000000100007836 */ /* 0x004fca0000000000 */
[----:B------:R-:W-:-:S04]  /*270a0*/  LEA.HI R2, R0, R0, RZ, 0x1 ;  /* 0x0000000000027211 */ /* 0x000fc800078f08ff */
[----:B0-----:R-:W-:-:S05]  /*270b0*/  LOP3.LUT R3, R2, 0xfffffffe, RZ, 0xc0, !PT ;  /* 0xfffffffe02037812 */ /* 0x001fca00078ec0ff */
[----:B------:R-:W-:Y:S01]  /*270c0*/  IMAD.IADD R3, R0, 0x1, -R3 ;  /* 0x0000000100037824 */ /* 0x000fe200078e0a03 */
[----:B------:R-:W-:-:S04]  /*270d0*/  MOV R0, 0x400 ;  /* 0x0000040000007802 */ /* 0x000fc80000000f00 */
[----:B---3--:R-:W-:Y:S02]  /*270e0*/  LEA R0, R5, R0, 0x18 ;  /* 0x0000000005007211 */ /* 0x008fe400078ec0ff */
[----:B------:R-:W-:-:S04]  /*270f0*/  SHF.L.U32 R3, R3, 0x1f, RZ ;  /* 0x0000001f03037819 */ /* 0x000fc800000006ff */
[----:B------:R-:W0:Y:S02]  /*27100*/  SYNCS.PHASECHK.TRANS64.TRYWAIT P0, [R0+URZ+0x34820], R3 ;  /* 0x03482003000075a7 */ /* 0x000e24000800017f */
[----:B0-----:R-:W-:Y:S05]  /*27110*/  @!P0 BRA `(.L_x_7660) ;  /* 0x0000002800d48947 */ /* 0x001fea0003800000 */
.L_x_7771:
[----:B------:R-:W-:Y:S05]  /*27120*/  BSYNC B0 ;  /* 0x0000000000007941 */ /* 0x000fea0003800000 */
.L_x_7659:
[----:B------:R-:W-:-:S03]  /*27130*/  UMOV UR4, 0xffffffff ;  /* 0xffffffff00047882 */ /* 0x000fc60000000000 */
[----:B------:R-:W-:Y:S05]  /*27140*/  BRA.DIV UR4, `(.L_x_7661) ;  /* 0x0000002a04dc7947 */ /* 0x000fea000b800000 */
[----:B------:R-:W2:Y:S02]  /*27150*/  S2R R2, SR_TID.X ;  /* 0x0000000000027919 */ /* 0x000ea40000002100 */
[----:B--2---:R-:W-:-:S04]  /*27160*/  SHF.R.U32.HI R2, RZ, 0x5, R2 ;  /* 0x00000005ff027819 */ /* 0x004fc80000011602 */
[----:B------:R-:W-:-:S05]  /*27170*/  LOP3.LUT R2, R2, 0x3, RZ, 0xc0, !PT ;  /* 0x0000000302027812 */ /* 0x000fca00078ec0ff */
[----:B------:R2:W3:Y:S02]  /*27180*/  SHFL.IDX PT, R14, R2, RZ, 0x1f ;  /* 0x00001fff020e7589 */ /* 0x0004e400000e0000 */
.L_x_7774:
[----:B---3--:R-:W-:-:S13]  /*27190*/  ISETP.NE.AND P0, PT, R14, RZ, PT ;  /* 0x000000ff0e00720c */ /* 0x008fda0003f05270 */
[----:B------:R-:W-:Y:S05]  /*271a0*/  @P0 BRA `(.L_x_7291) ;  /* 0x0000000000940947 */ /* 0x000fea0003800000 */
[----:B------:R-:W-:-:S03]  /*271b0*/  UMOV UR4, 0xffffffff ;  /* 0xffffffff00047882 */ /* 0x000fc60000000000 */
[----:B------:R-:W-:Y:S05]  /*271c0*/  BRA.DIV UR4, `(.L_x_7662) ;  /* 0x0000002a04f07947 */ /* 0x000fea000b800000 */
[----:B------:R-:W-:-:S13]  /*271d0*/  ELECT P6, URZ, PT ;  /* 0x00000000003f782f */ /* 0x000fda00038c0000 */
.L_x_7777:
[----:B------:R-:W-:Y:S05]  /*271e0*/  @!P6 BRA `(.L_x_7291) ;  /* 0x000000000084e947 */ /* 0x000fea0003800000 */
[----:B------:R-:W-:-:S06]  /*271f0*/  ULOP3.LUT UR4, UR60, 0x2, URZ, 0xfc, !UPT ;  /* 0x000000023c047892 */ /* 0x000fcc000f8efc3f */
[----:B--2---:R-:W-:-:S04]  /*27200*/  MOV R2, UR4 ;  /* 0x0000000400027c02 */ /* 0x004fc80008000f00 */
[----:B------:R-:W-:-:S13]  /*27210*/  ISETP.NE.AND P2, PT, R2, 0x3, PT ;  /* 0x000000030200780c */ /* 0x000fda0003f45270 */
[----:B------:R-:W-:Y:S05]  /*27220*/  @!P2 BRA `(.L_x_7663) ;  /* 0x000000000004a947 */ /* 0x000fea0003800000 */
[----:B------:R-:W-:Y:S01]  /*27230*/  BPT.TRAP 0x1 ;  /* 0x000000040000795c */ /* 0x000fe20000300000 */
.L_x_7663:
        /* <DEDUP_REMOVED lines=14> */
.L_x_7778:
[----:B------:R-:W2:Y:S02]  /*27320*/  SYNCS.PHASECHK.TRANS64.TRYWAIT P0, [R7+URZ], R2 ;  /* 0x00000002070075a7 */ /* 0x000ea4000800017f */
[----:B--2---:R-:W-:Y:S05]  /*27330*/  @!P0 BRA `(.L_x_7665) ;  /* 0x0000002800c88947 */ /* 0x004fea0003800000 */
.L_x_7779:
[----:B------:R-:W-:Y:S05]  /*27340*/  @!P2 BRA `(.L_x_7666) ;  /* 0x000000000004a947 */ /* 0x000fea0003800000 */
[----:B------:R-:W-:Y:S01]  /*27350*/  BPT.TRAP 0x1 ;  /* 0x000000040000795c */ /* 0x000fe20000300000 */
.L_x_7666:
[----:B------:R-:W3:Y:S01]  /*27360*/  LDL.LU R4, [R1+0xc] ;  /* 0x00000c0001047983 */ /* 0x000ee20000300800 */
[----:B------:R-:W-:-:S05]  /*27370*/  VIADD R0, R0, 0x34860 ;  /* 0x0003486000007836 */ /* 0x000fca0000000000 */
[----:B---3--:R-:W-:-:S04]  /*27380*/  LEA R4, R4, R0, 0x3 ;  /* 0x0000000004047211 */ /* 0x008fc800078e18ff */
[----:B------:R-:W3:Y:S02]  /*27390*/  SYNCS.PHASECHK.TRANS64.TRYWAIT P0, [R4+URZ], R5 ;  /* 0x00000005040075a7 */ /* 0x000ee4000800017f */
[----:B---3--:R-:W-:Y:S05]  /*273a0*/  @!P0 BRA `(.L_x_7667) ;  /* 0x0000002800c08947 */ /* 0x008fea0003800000 */
.L_x_7780:
[----:B------:R-:W-:-:S07]  /*273b0*/  IMAD R3, R3, 0x8, R0 ;  /* 0x0000000803037824 */ /* 0x000fce00078e0200 */
.L_x_7668:
[----:B----4-:R4:W0:Y:S02]  /*273c0*/  SYNCS.PHASECHK.TRANS64.TRYWAIT P0, [R3+URZ], R2 ;  /* 0x00000002030075a7 */ /* 0x010824000800017f */
[----:B0-----:R-:W-:Y:S05]  /*273d0*/  @!P0 NANOSLEEP.SYNCS 0x989680 ;  /* 0x009896800000895d */ /* 0x001fea0003900000 */
[----:B------:R-:W0:Y:S02]  /*273e0*/  @!P0 SYNCS.PHASECHK.TRANS64 P0, [R3+URZ], R2 ;  /* 0x00000002030085a7 */ /* 0x000e24000800007f */
[----:B0-----:R-:W-:Y:S05]  /*273f0*/  @!P0 BRA `(.L_x_7668) ;  /* 0xfffffffc00f08947 */ /* 0x001fea000383ffff */
.L_x_7291:
[----:B------:R-:W-:Y:S05]  /*27400*/  BSYNC B9 ;  /* 0x0000000000097941 */ /* 0x000fea0003800000 */
.L_x_7288:
[----:B------:R-:W-:Y:S05]  /*27410*/  EXIT ;  /* 0x000000000000794d */ /* 0x000fea0003800000 */
.L_x_7317:
[----:B0-----:R0:W1:Y:S02]  /*27420*/  SYNCS.PHASECHK.TRANS64.TRYWAIT P6, [R3+URZ+0x34890], R0 ;  /* 0x03489000030075a7 */ /* 0x00106400080c017f */
[----:B-1----:R-:W-:Y:S05]  /*27430*/  @!P6 NANOSLEEP.SYNCS 0x989680 ;  /* 0x009896800000e95d */ /* 0x002fea0003900000 */
[----:B------:R-:W1:Y:S02]  /*27440*/  @!P6 SYNCS.PHASECHK.TRANS64 P6, [R3+URZ+0x34890], R0 ;  /* 0x034890000300e5a7 */ /* 0x000e6400080c007f */
[----:B-1----:R-:W-:Y:S05]  /*27450*/  @!P6 BRA `(.L_x_7317) ;  /* 0xfffffffc00f0e947 */ /* 0x002fea000383ffff */
[----:B------:R-:W-:Y:S05]  /*27460*/  BRA `(.L_x_7669) ;  /* 0xfffffdc800a87947 */ /* 0x000fea000383ffff */
.L_x_7371:
[----:B-1----:R1:W3:Y:S02]  /*27470*/  SYNCS.PHASECHK.TRANS64.TRYWAIT P4, [R3+URZ+0x34890], R0 ;  /* 0x03489000030075a7 */ /* 0x0022e4000808017f */
[----:B---3--:R-:W-:Y:S05]  /*27480*/  @!P4 NANOSLEEP.SYNCS 0x989680 ;  /* 0x009896800000c95d */ /* 0x008fea0003900000 */
[----:B------:R-:W3:Y:S02]  /*27490*/  @!P4 SYNCS.PHASECHK.TRANS64 P4, [R3+URZ+0x34890], R0 ;  /* 0x034890000300c5a7 */ /* 0x000ee4000808007f */
[----:B---3--:R-:W-:Y:S05]  /*274a0*/  @!P4 BRA `(.L_x_7371) ;  /* 0xfffffffc00f0c947 */ /* 0x008fea000383ffff */
[----:B------:R-:W-:Y:S05]  /*274b0*/  BRA `(.L_x_7670) ;  /* 0xfffffe0400347947 */ /* 0x000fea000383ffff */
.L_x_7396:
[----:B-1----:R1:W2:Y:S02]  /*274c0*/  SYNCS.PHASECHK.TRANS64.TRYWAIT P3, [R3+URZ+0x34890], R0 ;  /* 0x03489000030075a7 */ /* 0x0022a4000806017f */
[----:B--2---:R-:W-:Y:S05]  /*274d0*/  @!P3 NANOSLEEP.SYNCS 0x989680 ;  /* 0x009896800000b95d */ /* 0x004fea0003900000 */
[----:B------:R-:W2:Y:S02]  /*274e0*/  @!P3 SYNCS.PHASECHK.TRANS64 P3, [R3+URZ+0x34890], R0 ;  /* 0x034890000300b5a7 */ /* 0x000ea4000806007f */
[----:B--2---:R-:W-:Y:S05]  /*274f0*/  @!P3 BRA `(.L_x_7396) ;  /* 0xfffffffc00f0b947 */ /* 0x004fea000383ffff */
[----:B------:R-:W-:Y:S05]  /*27500*/  BRA `(.L_x_7671) ;  /* 0xfffffe3800707947 */ /* 0x000fea000383ffff */
.L_x_7410:
[----:B--2---:R2:W3:Y:S02]  /*27510*/  SYNCS.PHASECHK.TRANS64.TRYWAIT P2, [R3+URZ+0x348b0], R0 ;  /* 0x0348b000030075a7 */ /* 0x0044e4000804017f */
[----:B---3--:R-:W-:Y:S05]  /*27520*/  @!P2 NANOSLEEP.SYNCS 0x989680 ;  /* 0x009896800000a95d */ /* 0x008fea0003900000 */
[----:B------:R-:W3:Y:S02]  /*27530*/  @!P2 SYNCS.PHASECHK.TRANS64 P2, [R3+URZ+0x348b0], R0 ;  /* 0x0348b0000300a5a7 */ /* 0x000ee4000804007f */
[----:B---3--:R-:W-:Y:S05]  /*27540*/  @!P2 BRA `(.L_x_7410) ;  /* 0xfffffffc00f0a947 */ /* 0x008fea000383ffff */
[----:B------:R-:W-:Y:S05]  /*27550*/  BRA `(.L_x_7672) ;  /* 0xfffffe4000e87947 */ /* 0x000fea000383ffff */
.L_x_7426:
[----:B------:R-:W0:Y:S01]  /*27560*/  S2R R5, SR_TID.X ;  /* 0x0000000000057919 */ /* 0x000e220000002100 */
[----:B------:R-:W-:Y:S01]  /*27570*/  BSSY B0, `(.L_x_7673) ;  /* 0x000000c000007945 */ /* 0x000fe20003800000 */
[----:B------:R-:W-:Y:S01]  /*27580*/  IMAD.MOV.U32 R12, RZ, RZ, RZ ;  /* 0x000000ffff0c7224 */ /* 0x000fe200078e00ff */
[----:B------:R-:W-:Y:S01]  /*27590*/  MOV R15, 0xffffffff ;  /* 0xffffffff000f7802 */ /* 0x000fe20000000f00 */
[----:B------:R-:W-:Y:S02]  /*275a0*/  IMAD.MOV.U32 R11, RZ, RZ, 0x1f ;  /* 0x0000001fff0b7424 */ /* 0x000fe400078e00ff */
[----:B0-----:R-:W-:-:S05]  /*275b0*/  VIADD R5, R5, 0xffffff80 ;  /* 0xffffff8005057836 */ /* 0x001fca0000000000 */
[----:B------:R-:W-:-:S04]  /*275c0*/  SHF.R.S32.HI R4, RZ, 0x1f, R5 ;  /* 0x0000001fff047819 */ /* 0x000fc80000011405 */
[----:B------:R-:W-:-:S04]  /*275d0*/  LEA.HI R4, R4, R5, RZ, 0x7 ;  /* 0x0000000504047211 */ /* 0x000fc800078f38ff */
[----:B------:R-:W-:-:S04]  /*275e0*/  SHF.R.S32.HI R4, RZ, 0x7, R4 ;  /* 0x00000007ff047819 */ /* 0x000fc80000011404 */
[----:B------:R-:W-:-:S07]  /*275f0*/  MOV R13, R4 ;  /* 0x00000004000d7202 */ /* 0x000fce0000000f00 */
[----:B-----5:R-:W-:Y:S05]  /*27600*/  WARPSYNC.COLLECTIVE R15, `(.L_x_7674) ;  /* 0x000000000f087348 */ /* 0x020fea0003c00000 */
[----:B------:R0:W1:Y:S02]  /*27610*/  SHFL.IDX P6, R14, R13, R12, R11 ;  /* 0x0000000c0d0e7389 */ /* 0x00006400000c000b */
[----:B01---5:R-:W-:Y:S01]  /*27620*/  ENDCOLLECTIVE ;  /* 0x000000000000791b */ /* 0x023fe20003800000 */
.L_x_7674:
[----:B------:R-:W-:Y:S05]  /*27630*/  BSYNC B0 ;  /* 0x0000000000007941 */ /* 0x000fea0003800000 */
.L_x_7673:
[----:B------:R1:W-:Y:S01]  /*27640*/  STL [R1], R14 ;  /* 0x0000000e01007387 */ /* 0x0003e20000100800 */
[----:B------:R-:W-:Y:S05]  /*27650*/  BRA `(.L_x_7675) ;  /* 0xfffffe4c00e87947 */ /* 0x000fea000383ffff */
.L_x_7436:
[----:B------:R-:W-:Y:S01]  /*27660*/  BSSY B1, `(.L_x_7676) ;  /* 0x0000008000017945 */ /* 0x000fe20003800000 */
[----:B------:R-:W-:Y:S01]  /*27670*/  IMAD.MOV.U32 R13, RZ, RZ, R25 ;  /* 0x000000ffff0d7224 */ /* 0x000fe200078e0019 */
[----:B------:R-:W-:Y:S01]  /*27680*/  MOV R11, 0x181f ;  /* 0x0000181f000b7802 */ /* 0x000fe20000000f00 */
[----:B------:R-:W-:Y:S02]  /*27690*/  IMAD.MOV.U32 R12, RZ, RZ, RZ ;  /* 0x000000ffff0c7224 */ /* 0x000fe400078e00ff */
[----:B------:R-:W-:-:S07]  /*276a0*/  IMAD.MOV.U32 R15, RZ, RZ, -0x1 ;  /* 0xffffffffff0f7424 */ /* 0x000fce00078e00ff */
[----:B-1----:R-:W-:Y:S05]  /*276b0*/  WARPSYNC.COLLECTIVE R15, `(.L_x_7677) ;  /* 0x000000000f087348 */ /* 0x002fea0003c00000 */
[----:B-1----:R0:W1:Y:S02]  /*276c0*/  SHFL.IDX P6, R14, R13, R12, R11 ;  /* 0x0000000c0d0e7389 */ /* 0x00206400000c000b */
[----:B01----:R-:W-:Y:S01]  /*276d0*/  ENDCOLLECTIVE ;  /* 0x000000000000791b */ /* 0x003fe20003800000 */
.L_x_7677:
[----:B------:R-:W-:Y:S05]  /*276e0*/  BSYNC B1 ;  /* 0x0000000000017941 */ /* 0x000fea0003800000 */
.L_x_7676:
        /* <DEDUP_REMOVED lines=8> */
.L_x_7678:
[----:B------:R-:W-:Y:S02]  /*27770*/  IMAD.MOV.U32 R13, RZ, RZ, R27 ;  /* 0x000000ffff0d7224 */ /* 0x000fe400078e001b */
[----:B------:R-:W-:-:S07]  /*27780*/  IMAD.MOV.U32 R3, RZ, RZ, R14 ;  /* 0x000000ffff037224 */ /* 0x000fce00078e000e */
[----:B------:R-:W-:Y:S05]  /*27790*/  WARPSYNC.COLLECTIVE R15, `(.L_x_7679) ;  /* 0x000000000f087348 */ /* 0x000fea0003c00000 */
[----:B------:R0:W1:Y:S02]  /*277a0*/  SHFL.IDX P6, R14, R13, R12, R11 ;  /* 0x0000000c0d0e7389 */ /* 0x00006400000c000b */
[----:B01----:R-:W-:Y:S01]  /*277b0*/  ENDCOLLECTIVE ;  /* 0x000000000000791b */ /* 0x003fe20003800000 */
.L_x_7679:
[----:B------:R-:W-:Y:S01]  /*277c0*/  IMAD.MOV.U32 R13, RZ, RZ, R26 ;  /* 0x000000ffff0d7224 */ /* 0x000fe200078e001a */
[----:B------:R-:W-:-:S07]  /*277d0*/  MOV R4, R14 ;  /* 0x0000000e00047202 */ /* 0x000fce0000000f00 */
[----:B------:R-:W-:Y:S05]  /*277e0*/  WARPSYNC.COLLECTIVE R15, `(.L_x_7680) ;  /* 0x000000000f087348 */ /* 0x000fea0003c00000 */
[----:B------:R0:W1:Y:S02]  /*277f0*/  SHFL.IDX P6, R14, R13, R12, R11 ;  /* 0x0000000c0d0e7389 */ /* 0x00006400000c000b */
[----:B01----:R-:W-:Y:S01]  /*27800*/  ENDCOLLECTIVE ;  /* 0x000000000000791b */ /* 0x003fe20003800000 */
.L_x_7680:
[----:B------:R-:W-:Y:S05]  /*27810*/  BRA `(.L_x_7681) ;  /* 0xfffffe5400047947 */ /* 0x000fea000383ffff */
.L_x_7440:
[----:B0-----:R0:W1:Y:S02]  /*27820*/  SYNCS.PHASECHK.TRANS64.TRYWAIT P0, [R2+URZ+0x34800], R5 ;  /* 0x03480005020075a7 */ /* 0x001064000800017f */
[----:B-1----:R-:W-:Y:S05]  /*27830*/  @!P0 NANOSLEEP.SYNCS 0x989680 ;  /* 0x009896800000895d */ /* 0x002fea0003900000 */
[----:B------:R-:W1:Y:S02]  /*27840*/  @!P0 SYNCS.PHASECHK.TRANS64 P0, [R2+URZ+0x34800], R5 ;  /* 0x03480005020085a7 */ /* 0x000e64000800007f */
[----:B-1----:R-:W-:Y:S05]  /*27850*/  @!P0 BRA `(.L_x_7440) ;  /* 0xfffffffc00f08947 */ /* 0x002fea000383ffff */
[----:B------:R-:W-:Y:S05]  /*27860*/  BRA `(.L_x_7682) ;  /* 0xfffffe5800007947 */ /* 0x000fea000383ffff */
.L_x_7456:
[----:B------:R-:W-:Y:S01]  /*27870*/  BSSY B1, `(.L_x_7683) ;  /* 0x0000008000017945 */ /* 0x000fe20003800000 */
[----:B------:R-:W-:Y:S01]  /*27880*/  IMAD.MOV.U32 R13, RZ, RZ, R25 ;  /* 0x000000ffff0d7224 */ /* 0x000fe200078e0019 */
[----:B------:R-:W-:Y:S01]  /*27890*/  MOV R12, RZ ;  /* 0x000000ff000c7202 */ /* 0x000fe20000000f00 */
[----:B------:R-:W-:Y:S02]  /*278a0*/  IMAD.MOV.U32 R11, RZ, RZ, 0x181f ;  /* 0x0000181fff0b7424 */ /* 0x000fe400078e00ff */
[----:B------:R-:W-:-:S07]  /*278b0*/  IMAD.MOV.U32 R15, RZ, RZ, -0x1 ;  /* 0xffffffffff0f7424 */ /* 0x000fce00078e00ff */
[----:B-1----:R-:W-:Y:S05]  /*278c0*/  WARPSYNC.COLLECTIVE R15, `(.L_x_7684) ;  /* 0x000000000f087348 */ /* 0x002fea0003c00000 */
[----:B-1----:R0:W1:Y:S02]  /*278d0*/  SHFL.IDX P6, R14, R13, R12, R11 ;  /* 0x0000000c0d0e7389 */ /* 0x00206400000c000b */
[----:B01----:R-:W-:Y:S01]  /*278e0*/  ENDCOLLECTIVE ;  /* 0x000000000000791b */ /* 0x003fe20003800000 */
.L_x_7684:
[----:B------:R-:W-:Y:S05]  /*278f0*/  BSYNC B1 ;  /* 0x0000000000017941 */ /* 0x000fea0003800000 */
.L_x_7683:
        /* <DEDUP_REMOVED lines=8> */
.L_x_7685:
[----:B------:R-:W-:Y:S01]  /*27980*/  MOV R13, R27 ;  /* 0x0000001b000d7202 */ /* 0x000fe20000000f00 */
[----:B------:R-:W-:-:S07]  /*27990*/  IMAD.MOV.U32 R3, RZ, RZ, R14 ;  /* 0x000000ffff037224 */ /* 0x000fce00078e000e */
[----:B------:R-:W-:Y:S05]  /*279a0*/  WARPSYNC.COLLECTIVE R15, `(.L_x_7686) ;  /* 0x000000000f087348 */ /* 0x000fea0003c00000 */
[----:B------:R0:W1:Y:S02]  /*279b0*/  SHFL.IDX P6, R14, R13, R12, R11 ;  /* 0x0000000c0d0e7389 */ /* 0x00006400000c000b */
[----:B01----:R-:W-:Y:S01]  /*279c0*/  ENDCOLLECTIVE ;  /* 0x000000000000791b */ /* 0x003fe20003800000 */
.L_x_7686:
[----:B------:R-:W-:Y:S02]  /*279d0*/  IMAD.MOV.U32 R13, RZ, RZ, R26 ;  /* 0x000000ffff0d7224 */ /* 0x000fe400078e001a */
[----:B------:R-:W-:-:S07]  /*279e0*/  IMAD.MOV.U32 R20, RZ, RZ, R14 ;  /* 0x000000ffff147224 */ /* 0x000fce00078e000e */
[----:B------:R-:W-:Y:S05]  /*279f0*/  WARPSYNC.COLLECTIVE R15, `(.L_x_7687) ;  /* 0x000000000f087348 */ /* 0x000fea0003c00000 */
[----:B------:R0:W1:Y:S02]  /*27a00*/  SHFL.IDX P6, R14, R13, R12, R11 ;  /* 0x0000000c0d0e7389 */ /* 0x00006400000c000b */
[----:B01----:R-:W-:Y:S01]  /*27a10*/  ENDCOLLECTIVE ;  /* 0x000000000000791b */ /* 0x003fe20003800000 */
.L_x_7687:
[----:B------:R-:W-:Y:S05]  /*27a20*/  BRA `(.L_x_7688) ;  /* 0xfffffe6c00247947 */ /* 0x000fea000383ffff */
.L_x_7460:
[----:B0-----:R0:W1:Y:S02]  /*27a30*/  SYNCS.PHASECHK.TRANS64.TRYWAIT P4, [R2+URZ+0x34800], R27 ;  /* 0x0348001b020075a7 */ /* 0x001064000808017f */
[----:B-1----:R-:W-:Y:S05]  /*27a40*/  @!P4 NANOSLEEP.SYNCS 0x989680 ;  /* 0x009896800000c95d */ /* 0x002fea0003900000 */
[----:B------:R-:W1:Y:S02]  /*27a50*/  @!P4 SYNCS.PHASECHK.TRANS64 P4, [R2+URZ+0x34800], R27 ;  /* 0x0348001b0200c5a7 */ /* 0x000e64000808007f */
[----:B-1----:R-:W-:Y:S05]  /*27a60*/  @!P4 BRA `(.L_x_7460) ;  /* 0xfffffffc00f0c947 */ /* 0x002fea000383ffff */
[----:B------:R-:W-:Y:S05]  /*27a70*/  BRA `(.L_x_7689) ;  /* 0xfffffe7000187947 */ /* 0x000fea000383ffff */
.L_x_7470:
[----:B-1----:R1:W2:Y:S02]  /*27a80*/  SYNCS.PHASECHK.TRANS64.TRYWAIT P2, [R0+URZ+0x34830], R3 ;  /* 0x03483003000075a7 */ /* 0x0022a4000804017f */
[----:B--2---:R-:W-:Y:S05]  /*27a90*/  @!P2 NANOSLEEP.SYNCS 0x989680 ;  /* 0x009896800000a95d */ /* 0x004fea0003900000 */
[----:B------:R-:W2:Y:S02]  /*27aa0*/  @!P2 SYNCS.PHASECHK.TRANS64 P2, [R0+URZ+0x34830], R3 ;  /* 0x034830030000a5a7 */ /* 0x000ea4000804007f */
[----:B--2---:R-:W-:Y:S05]  /*27ab0*/  @!P2 BRA `(.L_x_7470) ;  /* 0xfffffffc00f0a947 */ /* 0x004fea000383ffff */
[----:B------:R-:W-:Y:S05]  /*27ac0*/  BRA `(.L_x_7469) ;  /* 0xfffffe8800ec7947 */ /* 0x000fea000383ffff */
.L_x_7476:
[----:B-1----:R1:W2:Y:S02]  /*27ad0*/  SYNCS.PHASECHK.TRANS64.TRYWAIT P3, [R8+URZ+0x34830], R9 ;  /* 0x03483009080075a7 */ /* 0x0022a4000806017f */
[----:B--2---:R-:W-:Y:S05]  /*27ae0*/  @!P3 NANOSLEEP.SYNCS 0x989680 ;  /* 0x009896800000b95d */ /* 0x004fea0003900000 */
[----:B------:R-:W2:Y:S02]  /*27af0*/  @!P3 SYNCS.PHASECHK.TRANS64 P3, [R8+URZ+0x34830], R9 ;  /* 0x034830090800b5a7 */ /* 0x000ea4000806007f */
[----:B--2---:R-:W-:Y:S05]  /*27b00*/  @!P3 BRA `(.L_x_7476) ;  /* 0xfffffffc00f0b947 */ /* 0x004fea000383ffff */
[----:B------:R-:W-:Y:S05]  /*27b10*/  BRA `(.L_x_7475) ;  /* 0xfffffef000a47947 */ /* 0x000fea000383ffff */
.L_x_7480:
[----:B-1----:R1:W2:Y:S02]  /*27b20*/  SYNCS.PHASECHK.TRANS64.TRYWAIT P2, [R8+URZ+0x34850], R6 ;  /* 0x03485006080075a7 */ /* 0x0022a4000804017f */
[----:B--2---:R-:W-:Y:S05]  /*27b30*/  @!P2 NANOSLEEP.SYNCS 0x989680 ;  /* 0x009896800000a95d */ /* 0x004fea0003900000 */
[----:B------:R-:W2:Y:S02]  /*27b40*/  @!P2 SYNCS.PHASECHK.TRANS64 P2, [R8+URZ+0x34850], R6 ;  /* 0x034850060800a5a7 */ /* 0x000ea4000804007f */
[----:B--2---:R-:W-:Y:S05]  /*27b50*/  @!P2 BRA `(.L_x_7480) ;  /* 0xfffffffc00f0a947 */ /* 0x004fea000383ffff */
[----:B------:R-:W-:Y:S05]  /*27b60*/  BRA `(.L_x_7477) ;  /* 0xffffff2400dc7947 */ /* 0x000fea000383ffff */
.L_x_7485:
[----:B-1----:R1:W2:Y:S02]  /*27b70*/  SYNCS.PHASECHK.TRANS64.TRYWAIT P0, [R10+URZ+0x34850], R3 ;  /* 0x034850030a0075a7 */ /* 0x0022a4000800017f */
[----:B--2---:R-:W-:Y:S05]  /*27b80*/  @!P0 NANOSLEEP.SYNCS 0x989680 ;  /* 0x009896800000895d */ /* 0x004fea0003900000 */
[----:B------:R-:W2:Y:S02]  /*27b90*/  @!P0 SYNCS.PHASECHK.TRANS64 P0, [R10+URZ+0x34850], R3 ;  /* 0x034850030a0085a7 */ /* 0x000ea4000800007f */
[----:B--2---:R-:W-:Y:S05]  /*27ba0*/  @!P0 BRA `(.L_x_7485) ;  /* 0xfffffffc00f08947 */ /* 0x004fea000383ffff */
[----:B------:R-:W-:Y:S05]  /*27bb0*/  BRA `(.L_x_7484) ;  /* 0xffffff5400d87947 */ /* 0x000fea000383ffff */
.L_x_7499:
[----:B------:R-:W-:Y:S01]  /*27bc0*/  MOV R13, R4 ;  /* 0x00000004000d7202 */ /* 0x000fe20000000f00 */
[----:B------:R-:W-:Y:S01]  /*27bd0*/  IMAD.MOV.U32 R12, RZ, RZ, RZ ;  /* 0x000000ffff0c7224 */ /* 0x000fe200078e00ff */
[----:B------:R-:W-:Y:S01]  /*27be0*/  MOV R15, 0xffffffff ;  /* 0xffffffff000f7802 */ /* 0x000fe20000000f00 */
[----:B------:R-:W-:-:S07]  /*27bf0*/  IMAD.MOV.U32 R11, RZ, RZ, 0x181f ;  /* 0x0000181fff0b7424 */ /* 0x000fce00078e00ff */
[----:B------:R-:W-:Y:S05]  /*27c00*/  WARPSYNC.COLLECTIVE R15, `(.L_x_7690) ;  /* 0x000000000f087348 */ /* 0x000fea0003c00000 */
[----:B------:R0:W1:Y:S02]  /*27c10*/  SHFL.IDX P6, R14, R13, R12, R11 ;  /* 0x0000000c0d0e7389 */ /* 0x00006400000c000b */
[----:B01----:R-:W-:Y:S01]  /*27c20*/  ENDCOLLECTIVE ;  /* 0x000000000000791b */ /* 0x003fe20003800000 */
.L_x_7690:
[----:B------:R-:W-:Y:S02]  /*27c30*/  IMAD.MOV.U32 R13, RZ, RZ, R3 ;  /* 0x000000ffff0d7224 */ /* 0x000fe400078e0003 */
[----:B------:R-:W-:-:S07]  /*27c40*/  IMAD.MOV.U32 R0, RZ, RZ, R14 ;  /* 0x000000ffff007224 */ /* 0x000fce00078e000e */
[----:B------:R-:W-:Y:S05]  /*27c50*/  WARPSYNC.COLLECTIVE R15, `(.L_x_7691) ;  /* 0x000000000f087348 */ /* 0x000fea0003c00000 */
[----:B------:R0:W1:Y:S02]  /*27c60*/  SHFL.IDX P6, R14, R13, R12, R11 ;  /* 0x0000000c0d0e7389 */ /* 0x00006400000c000b */
[----:B01----:R-:W-:Y:S01]  /*27c70*/  ENDCOLLECTIVE ;  /* 0x000000000000791b */ /* 0x003fe20003800000 */
.L_x_7691:
[----:B------:R-:W-:Y:S05]  /*27c80*/  BRA `(.L_x_7692) ;  /* 0xffffff8000087947 */ /* 0x000fea000383ffff */
.L_x_7502:
[----:B------:R-:W-:Y:S01]  /*27c90*/  BSSY B1, `(.L_x_7693) ;  /* 0x0000008000017945 */ /* 0x000fe20003800000 */
[----:B------:R-:W-:Y:S01]  /*27ca0*/  MOV R13, R4 ;  /* 0x00000004000d7202 */ /* 0x000fe20000000f00 */
[----:B------:R-:W-:Y:S01]  /*27cb0*/  IMAD.MOV.U32 R12, RZ, RZ, 0x1 ;  /* 0x00000001ff0c7424 */ /* 0x000fe200078e00ff */
[----:B---3--:R-:W-:Y:S01]  /*27cc0*/  MOV R15, 0xffffffff ;  /* 0xffffffff000f7802 */ /* 0x008fe20000000f00 */
[----:B------:R-:W-:-:S07]  /*27cd0*/  IMAD.MOV.U32 R11, RZ, RZ, 0x181f ;  /* 0x0000181fff0b7424 */ /* 0x000fce00078e00ff */
[----:B012---:R-:W-:Y:S05]  /*27ce0*/  WARPSYNC.COLLECTIVE R15, `(.L_x_7694) ;  /* 0x000000000f087348 */ /* 0x007fea0003c00000 */
[----:B--2---:R2:W3:Y:S02]  /*27cf0*/  SHFL.IDX P6, R14, R13, R12, R11 ;  /* 0x0000000c0d0e7389 */ /* 0x0044e400000c000b */
[----:B0123--:R-:W-:Y:S01]  /*27d00*/  ENDCOLLECTIVE ;  /* 0x000000000000791b */ /* 0x00ffe20003800000 */
.L_x_7694:
[----:B------:R-:W-:Y:S05]  /*27d10*/  BSYNC B1 ;  /* 0x0000000000017941 */ /* 0x000fea0003800000 */
.L_x_7693:
        /* <DEDUP_REMOVED lines=8> */
.L_x_7695:
[----:B------:R-:W-:Y:S05]  /*27da0*/  BRA `(.L_x_7696) ;  /* 0xffffff80000c7947 */ /* 0x000fea000383ffff */
.L_x_7505:
[----:B------:R-:W-:Y:S01]  /*27db0*/  BSSY B1, `(.L_x_7697) ;  /* 0x0000008000017945 */ /* 0x000fe20003800000 */
[----:B------:R-:W-:Y:S01]  /*27dc0*/  MOV R13, R4 ;  /* 0x00000004000d7202 */ /* 0x000fe20000000f00 */
[----:B------:R-:W-:Y:S01]  /*27dd0*/  IMAD.MOV.U32 R12, RZ, RZ, 0x2 ;  /* 0x00000002ff0c7424 */ /* 0x000fe200078e00ff */
[----:B---3--:R-:W-:Y:S01]  /*27de0*/  MOV R15, 0xffffffff ;  /* 0xffffffff000f7802 */ /* 0x008fe20000000f00 */
[----:B------:R-:W-:-:S07]  /*27df0*/  IMAD.MOV.U32 R11, RZ, RZ, 0x181f ;  /* 0x0000181fff0b7424 */ /* 0x000fce00078e00ff */
[----:B012-4-:R-:W-:Y:S05]  /*27e00*/  WARPSYNC.COLLECTIVE R15, `(.L_x_7698) ;  /* 0x000000000f087348 */ /* 0x017fea0003c00000 */
[----:B--2---:R2:W3:Y:S02]  /*27e10*/  SHFL.IDX P6, R14, R13, R12, R11 ;  /* 0x0000000c0d0e7389 */ /* 0x0044e400000c000b */
[----:B01234-:R-:W-:Y:S01]  /*27e20*/  ENDCOLLECTIVE ;  /* 0x000000000000791b */ /* 0x01ffe20003800000 */
.L_x_7698:
[----:B------:R-:W-:Y:S05]  /*27e30*/  BSYNC B1 ;  /* 0x0000000000017941 */ /* 0x000fea0003800000 */
.L_x_7697:
        /* <DEDUP_REMOVED lines=8> */
.L_x_7699:
[----:B------:R-:W-:Y:S05]  /*27ec0*/  BRA `(.L_x_7700) ;  /* 0xffffff8000107947 */ /* 0x000fea000383ffff */
.L_x_7508:
        /* <DEDUP_REMOVED lines=8> */
.L_x_7702:
[----:B------:R-:W-:Y:S05]  /*27f50*/  BSYNC B1 ;  /* 0x0000000000017941 */ /* 0x000fea0003800000 */
.L_x_7701:
        /* <DEDUP_REMOVED lines=8> */
.L_x_7703:
[----:B------:R-:W-:Y:S05]  /*27fe0*/  BRA `(.L_x_7704) ;  /* 0xffffff8000147947 */ /* 0x000fea000383ffff */
.L_x_7525:
[----:B------:R-:W0:Y:S01]  /*27ff0*/  S2R R7, SR_TID.X ;  /* 0x0000000000077919 */ /* 0x000e220000002100 */
[----:B------:R-:W-:Y:S01]  /*28000*/  BSSY B1, `(.L_x_7705) ;  /* 0x000000a000017945 */ /* 0x000fe20003800000 */
[----:B------:R-:W-:Y:S01]  /*28010*/  IMAD.MOV.U32 R12, RZ, RZ, RZ ;  /* 0x000000ffff0c7224 */ /* 0x000fe200078e00ff */
[----:B------:R-:W-:Y:S01]  /*28020*/  MOV R15, 0xffffffff ;  /* 0xffffffff000f7802 */ /* 0x000fe20000000f00 */
[----:B------:R-:W-:Y:S01]  /*28030*/  IMAD.MOV.U32 R11, RZ, RZ, 0x1f ;  /* 0x0000001fff0b7424 */ /* 0x000fe200078e00ff */
[----:B0-----:R-:W-:-:S04]  /*28040*/  SHF.R.U32.HI R7, RZ, 0x5, R7 ;  /* 0x00000005ff077819 */ /* 0x001fc80000011607 */
[----:B------:R-:W-:-:S04]  /*28050*/  LOP3.LUT R7, R7, 0x3, RZ, 0xc0, !PT ;  /* 0x0000000307077812 */ /* 0x000fc800078ec0ff */
[----:B------:R-:W-:-:S07]  /*28060*/  MOV R13, R7 ;  /* 0x00000007000d7202 */ /* 0x000fce0000000f00 */
[----:B------:R-:W-:Y:S05]  /*28070*/  WARPSYNC.COLLECTIVE R15, `(.L_x_7706) ;  /* 0x000000000f087348 */ /* 0x000fea0003c00000 */
[----:B------:R0:W1:Y:S02]  /*28080*/  SHFL.IDX P6, R14, R13, R12, R11 ;  /* 0x0000000c0d0e7389 */ /* 0x00006400000c000b */
[----:B01----:R-:W-:Y:S01]  /*28090*/  ENDCOLLECTIVE ;  /* 0x000000000000791b */ /* 0x003fe20003800000 */
.L_x_7706:
[----:B------:R-:W-:Y:S05]  /*280a0*/  BSYNC B1 ;  /* 0x0000000000017941 */ /* 0x000fea0003800000 */
.L_x_7705:
[----:B------:R-:W-:Y:S05]  /*280b0*/  BRA `(.L_x_7707) ;  /* 0xffffff9400087947 */ /* 0x000fea000383ffff */
.L_x_7527:
[----:B------:R-:W-:Y:S01]  /*280c0*/  BSSY B1, `(.L_x_7708) ;  /* 0x0000006000017945 */ /* 0x000fe20003800000 */
[----:B------:R-:W-:-:S07]  /*280d0*/  IMAD.MOV.U32 R15, RZ, RZ, -0x1 ;  /* 0xffffffffff0f7424 */ /* 0x000fce00078e00ff */
[----:B0-----:R-:W-:Y:S05]  /*280e0*/  WARPSYNC.COLLECTIVE R15, `(.L_x_7709) ;  /* 0x000000000f0c7348 */ /* 0x001fea0003c00000 */
[----:B------:R-:W-:Y:S02]  /*280f0*/  ELECT P6, UR62, PT ;  /* 0x00000000003e782f */ /* 0x000fe400038c0000 */
[----:B------:R-:W-:Y:S01]  /*28100*/  MOV R14, UR62 ;  /* 0x0000003e000e7c02 */ /* 0x000fe20008000f00 */
[----:B0-----:R-:W-:Y:S10]  /*28110*/  ENDCOLLECTIVE ;  /* 0x000000000000791b */ /* 0x001ff40003800000 */
.L_x_7709:
[----:B------:R-:W-:Y:S05]  /*28120*/  BSYNC B1 ;  /* 0x0000000000017941 */ /* 0x000fea0003800000 */
.L_x_7708:
[----:B------:R-:W-:Y:S01]  /*28130*/  PLOP3.LUT P1, PT, P6, PT, PT, 0x80, 0x0 ;  /* 0x000000000000781c */ /* 0x000fe2000372f070 */
[----:B------:R-:W-:-:S12]  /*28140*/  BRA `(.L_x_7526) ;  /* 0xffffff9000fc7947 */ /* 0x000fd8000383ffff */
.L_x_7529:
[----:B0-----:R-:W2:Y:S02]  /*28150*/  LDL R3, [R1+0x8] ;  /* 0x0000080001037983 */ /* 0x001ea40000100800 */
[----:B--2---:R0:W1:Y:S02]  /*28160*/  SYNCS.PHASECHK.TRANS64.TRYWAIT P0, [R3+URZ+0x34820], R2 ;  /* 0x03482002030075a7 */ /* 0x004064000800017f */
[----:B-1----:R-:W-:Y:S05]  /*28170*/  @!P0 NANOSLEEP.SYNCS 0x989680 ;  /* 0x009896800000895d */ /* 0x002fea0003900000 */
[----:B------:R-:W1:Y:S02]  /*28180*/  @!P0 SYNCS.PHASECHK.TRANS64 P0, [R3+URZ+0x34820], R2 ;  /* 0x03482002030085a7 */ /* 0x000e64000800007f */
[----:B-1----:R-:W-:Y:S05]  /*28190*/  @!P0 BRA `(.L_x_7529) ;  /* 0xfffffffc00ec8947 */ /* 0x002fea000383ffff */
[----:B------:R-:W-:Y:S05]  /*281a0*/  BRA `(.L_x_7710) ;  /* 0xffffff94000c7947 */ /* 0x000fea000383ffff */
.L_x_7533:
[----:B0-----:R0:W1:Y:S02]  /*281b0*/  SYNCS.PHASECHK.TRANS64.TRYWAIT P0, [R5+URZ+0x348a0], R8 ;  /* 0x0348a008050075a7 */ /* 0x001064000800017f */
[----:B-1----:R-:W-:Y:S05]  /*281c0*/  @!P0 NANOSLEEP.SYNCS 0x989680 ;  /* 0x009896800000895d */ /* 0x002fea0003900000 */
[----:B------:R-:W1:Y:S02]  /*281d0*/  @!P0 SYNCS.PHASECHK.TRANS64 P0, [R5+URZ+0x348a0], R8 ;  /* 0x0348a008050085a7 */ /* 0x000e64000800007f */
[----:B-1----:R-:W-:Y:S05]  /*281e0*/  @!P0 BRA `(.L_x_7533) ;  /* 0xfffffffc00f08947 */ /* 0x002fea000383ffff */
[----:B------:R-:W-:Y:S05]  /*281f0*/  BRA `(.L_x_7711) ;  /* 0xffffff9400307947 */ /* 0x000fea000383ffff */
.L_x_7539:
[----:B-1----:R1:W2:Y:S02]  /*28200*/  SYNCS.PHASECHK.TRANS64.TRYWAIT P0, [R5+URZ+0x348c0], R8 ;  /* 0x0348c008050075a7 */ /* 0x0022a4000800017f */
[----:B--2---:R-:W-:Y:S05]  /*28210*/  @!P0 NANOSLEEP.SYNCS 0x989680 ;  /* 0x009896800000895d */ /* 0x004fea0003900000 */
[----:B------:R-:W2:Y:S02]  /*28220*/  @!P0 SYNCS.PHASECHK.TRANS64 P0, [R5+URZ+0x348c0], R8 ;  /* 0x0348c008050085a7 */ /* 0x000ea4000800007f */
[----:B--2---:R-:W-:Y:S05]  /*28230*/  @!P0 BRA `(.L_x_7539) ;  /* 0xfffffffc00f08947 */ /* 0x004fea000383ffff */
[----:B------:R-:W-:Y:S05]  /*28240*/  BRA `(.L_x_7712) ;  /* 0xffffff9400f07947 */ /* 0x000fea000383ffff */
.L_x_7547:
[----:B0-----:R0:W1:Y:S02]  /*28250*/  SYNCS.PHASECHK.TRANS64.TRYWAIT P0, [R6+URZ+0x348a0], R5 ;  /* 0x0348a005060075a7 */ /* 0x001064000800017f */
[----:B-1----:R-:W-:Y:S05]  /*28260*/  @!P0 NANOSLEEP.SYNCS 0x989680 ;  /* 0x009896800000895d */ /* 0x002fea0003900000 */
[----:B------:R-:W1:Y:S02]  /*28270*/  @!P0 SYNCS.PHASECHK.TRANS64 P0, [R6+URZ+0x348a0], R5 ;  /* 0x0348a005060085a7 */ /* 0x000e64000800007f */
[----:B-1----:R-:W-:Y:S05]  /*28280*/  @!P0 BRA `(.L_x_7547) ;  /* 0xfffffffc00f08947 */ /* 0x002fea000383ffff */
[----:B------:R-:W-:Y:S05]  /*28290*/  BRA `(.L_x_7713) ;  /* 0xffffff9c00007947 */ /* 0x000fea000383ffff */
.L_x_7553:
[----:B-1----:R1:W2:Y:S02]  /*282a0*/  SYNCS.PHASECHK.TRANS64.TRYWAIT P0, [R6+URZ+0x348c0], R5 ;  /* 0x0348c005060075a7 */ /* 0x0022a4000800017f */
[----:B--2---:R-:W-:Y:S05]  /*282b0*/  @!P0 NANOSLEEP.SYNCS 0x989680 ;  /* 0x009896800000895d */ /* 0x004fea0003900000 */
[----:B------:R-:W2:Y:S02]  /*282c0*/  @!P0 SYNCS.PHASECHK.TRANS64 P0, [R6+URZ+0x348c0], R5 ;  /* 0x0348c005060085a7 */ /* 0x000ea4000800007f */
[----:B--2---:R-:W-:Y:S05]  /*282d0*/  @!P0 BRA `(.L_x_7553) ;  /* 0xfffffffc00f08947 */ /* 0x004fea000383ffff */
[----:B------:R-:W-:Y:S05]  /*282e0*/  BRA `(.L_x_7714) ;  /* 0xffffff9c00bc7947 */ /* 0x000fea000383ffff */
.L_x_7567:
        /* <DEDUP_REMOVED lines=11> */
.L_x_7716:
[----:B------:R-:W-:Y:S05]  /*283a0*/  BSYNC B0 ;  /* 0x0000000000007941 */ /* 0x000fea0003800000 */
.L_x_7715:
[----:B------:R-:W-:Y:S05]  /*283b0*/  BRA `(.L_x_7717) ;  /* 0xffffffa800307947 */ /* 0x000fea000383ffff */
.L_x_7569:
[----:B------:R-:W-:Y:S01]  /*283c0*/  BSSY B0, `(.L_x_7718) ;  /* 0x0000006000007945 */ /* 0x000fe20003800000 */
[----:B------:R-:W-:-:S07]  /*283d0*/  MOV R15, 0xffffffff ;  /* 0xffffffff000f7802 */ /* 0x000fce0000000f00 */
[----:B0-----:R-:W-:Y:S05]  /*283e0*/  WARPSYNC.COLLECTIVE R15, `(.L_x_7719) ;  /* 0x000000000f0c7348 */ /* 0x001fea0003c00000 */
[----:B------:R-:W-:Y:S02]  /*283f0*/  ELECT P6, UR62, PT ;  /* 0x00000000003e782f */ /* 0x000fe400038c0000 */
[----:B------:R-:W-:Y:S01]  /*28400*/  MOV R14, UR62 ;  /* 0x0000003e000e7c02 */ /* 0x000fe20008000f00 */
[----:B0-----:R-:W-:Y:S10]  /*28410*/  ENDCOLLECTIVE ;  /* 0x000000000000791b */ /* 0x001ff40003800000 */
.L_x_7719:
[----:B------:R-:W-:Y:S05]  /*28420*/  BSYNC B0 ;  /* 0x0000000000007941 */ /* 0x000fea0003800000 */
.L_x_7718:
[----:B------:R-:W-:Y:S05]  /*28430*/  BRA `(.L_x_7720) ;  /* 0xffffffa8003c7947 */ /* 0x000fea000383ffff */
.L_x_7571:
[----:B0-----:R0:W1:Y:S02]  /*28440*/  SYNCS.PHASECHK.TRANS64.TRYWAIT P0, [R0+URZ+0x34840], R2 ;  /* 0x03484002000075a7 */ /* 0x001064000800017f */
[----:B-1----:R-:W-:Y:S05]  /*28450*/  @!P0 NANOSLEEP.SYNCS 0x989680 ;  /* 0x009896800000895d */ /* 0x002fea0003900000 */
[----:B------:R-:W1:Y:S02]  /*28460*/  @!P0 SYNCS.PHASECHK.TRANS64 P0, [R0+URZ+0x34840], R2 ;  /* 0x03484002000085a7 */ /* 0x000e64000800007f */
[----:B-1----:R-:W-:Y:S05]  /*28470*/  @!P0 BRA `(.L_x_7571) ;  /* 0xfffffffc00f08947 */ /* 0x002fea000383ffff */
[----:B------:R-:W-:Y:S05]  /*28480*/  BRA `(.L_x_7721) ;  /* 0xffffffa800ac7947 */ /* 0x000fea000383ffff */
.L_x_7575:
[----:B------:R-:W2:Y:S01]  /*28490*/  LDL.LU R11, [R1+0x58] ;  /* 0x00005800010b7983 */ /* 0x000ea20000300800 */
[----:B------:R-:W-:Y:S02]  /*284a0*/  IMAD.MOV.U32 R13, RZ, RZ, R3 ;  /* 0x000000ffff0d7224 */ /* 0x000fe400078e0003 */
[----:B------:R-:W-:Y:S02]  /*284b0*/  IMAD.MOV.U32 R12, RZ, RZ, RZ ;  /* 0x000000ffff0c7224 */ /* 0x000fe400078e00ff */
[----:B------:R-:W-:Y:S02]  /*284c0*/  IMAD.MOV.U32 R15, RZ, RZ, -0x1 ;  /* 0xffffffffff0f7424 */ /* 0x000fe400078e00ff */
[----:B------:R-:W-:-:S04]  /*284d0*/  IMAD.IADD R0, R10, 0x1, R17 ;  /* 0x000000010a007824 */ /* 0x000fc800078e0211 */
[----:B------:R-:W-:Y:S02]  /*284e0*/  VIADD R5, R0, 0x10 ;  /* 0x0000001000057836 */ /* 0x000fe40000000000 */
[----:B--2---:R-:W-:Y:S01]  /*284f0*/  IMAD R2, R11, R7, RZ ;  /* 0x000000070b027224 */ /* 0x004fe200078e02ff */
[----:B------:R-:W-:-:S04]  /*28500*/  MOV R11, 0x181f ;  /* 0x0000181f000b7802 */ /* 0x000fc80000000f00 */
[----:B------:R-:W-:-:S13]  /*28510*/  ISETP.GE.AND P2, PT, R0, R2, PT ;  /* 0x000000020000720c */ /* 0x000fda0003f46270 */
[----:B0----5:R-:W-:Y:S05]  /*28520*/  WARPSYNC.COLLECTIVE R15, `(.L_x_7722) ;  /* 0x000000000f087348 */ /* 0x021fea0003c00000 */
[----:B------:R1:W2:Y:S02]  /*28530*/  SHFL.IDX P6, R14, R13, R12, R11 ;  /* 0x0000000c0d0e7389 */ /* 0x0002a400000c000b */
[----:B012--5:R-:W-:Y:S01]  /*28540*/  ENDCOLLECTIVE ;  /* 0x000000000000791b */ /* 0x027fe20003800000 */
.L_x_7722:
[----:B------:R-:W-:Y:S01]  /*28550*/  MOV R13, R4 ;  /* 0x00000004000d7202 */ /* 0x000fe20000000f00 */
[----:B------:R-:W-:-:S07]  /*28560*/  IMAD.MOV.U32 R6, RZ, RZ, R14 ;  /* 0x000000ffff067224 */ /* 0x000fce00078e000e */
[----:B------:R-:W-:Y:S05]  /*28570*/  WARPSYNC.COLLECTIVE R15, `(.L_x_7723) ;  /* 0x000000000f087348 */ /* 0x000fea0003c00000 */
[----:B------:R0:W1:Y:S02]  /*28580*/  SHFL.IDX P6, R14, R13, R12, R11 ;  /* 0x0000000c0d0e7389 */ /* 0x00006400000c000b */
[----:B01----:R-:W-:Y:S01]  /*28590*/  ENDCOLLECTIVE ;  /* 0x000000000000791b */ /* 0x003fe20003800000 */
.L_x_7723:
[----:B------:R-:W-:Y:S01]  /*285a0*/  ULDC.64 UR4, c[0x0][0x208] ;  /* 0x0000820000047ab9 */ /* 0x000fe20000000a00 */
[----:B------:R-:W-:Y:S01]  /*285b0*/  IMAD.MOV.U32 R13, RZ, RZ, R3 ;  /* 0x000000ffff0d7224 */ /* 0x000fe200078e0003 */
[----:B------:R-:W-:Y:S01]  /*285c0*/  MOV R12, 0x1 ;  /* 0x00000001000c7802 */ /* 0x000fe20000000f00 */
        /* <DEDUP_REMOVED lines=15> */
.L_x_7724:
[----:B------:R-:W-:Y:S02]  /*286c0*/  IMAD.MOV.U32 R13, RZ, RZ, R4 ;  /* 0x000000ffff0d7224 */ /* 0x000fe400078e0004 */
[----:B------:R-:W-:-:S07]  /*286d0*/  IMAD.MOV.U32 R6, RZ, RZ, R14 ;  /* 0x000000ffff067224 */ /* 0x000fce00078e000e */
[----:B------:R-:W-:Y:S05]  /*286e0*/  WARPSYNC.COLLECTIVE R15, `(.L_x_7725) ;  /* 0x000000000f087348 */ /* 0x000fea0003c00000 */
[----:B------:R0:W1:Y:S02]  /*286f0*/  SHFL.IDX P6, R14, R13, R12, R11 ;  /* 0x0000000c0d0e7389 */ /* 0x00006400000c000b */
[----:B01----:R-:W-:Y:S01]  /*28700*/  ENDCOLLECTIVE ;  /* 0x000000000000791b */ /* 0x003fe20003800000 */
.L_x_7725:
[----:B------:R-:W-:Y:S01]  /*28710*/  ULDC.64 UR4, c[0x0][0x208] ;  /* 0x0000820000047ab9 */ /* 0x000fe20000000a00 */
[----:B------:R-:W-:Y:S01]  /*28720*/  IMAD.MOV.U32 R13, RZ, RZ, R3 ;  /* 0x000000ffff0d7224 */ /* 0x000fe200078e0003 */
[----:B------:R-:W-:Y:S02]  /*28730*/  MOV R12, 0x2 ;  /* 0x00000002000c7802 */ /* 0x000fe40000000f00 */
[----:B------:R-:W-:-:S04]  /*28740*/  MOV R5, R14 ;  /* 0x0000000e00057202 */ /* 0x000fc80000000f00 */
        /* <DEDUP_REMOVED lines=14> */
.L_x_7726:
[----:B------:R-:W-:Y:S02]  /*28830*/  IMAD.MOV.U32 R13, RZ, RZ, R4 ;  /* 0x000000ffff0d7224 */ /* 0x000fe400078e0004 */
[----:B------:R-:W-:-:S07]  /*28840*/  IMAD.MOV.U32 R6, RZ, RZ, R14 ;  /* 0x000000ffff067224 */ /* 0x000fce00078e000e */
[----:B------:R-:W-:Y:S05]  /*28850*/  WARPSYNC.COLLECTIVE R15, `(.L_x_7727) ;  /* 0x000000000f087348 */ /* 0x000fea0003c00000 */
[----:B------:R0:W1:Y:S02]  /*28860*/  SHFL.IDX P6, R14, R13, R12, R11 ;  /* 0x0000000c0d0e7389 */ /* 0x00006400000c000b */
[----:B01----:R-:W-:Y:S01]  /*28870*/  ENDCOLLECTIVE ;  /* 0x000000000000791b */ /* 0x003fe20003800000 */
.L_x_7727:
        /* <DEDUP_REMOVED lines=18> */
.L_x_7728:
[----:B------:R-:W-:Y:S02]  /*289a0*/  IMAD.MOV.U32 R13, RZ, RZ, R4 ;  /* 0x000000ffff0d7224 */ /* 0x000fe400078e0004 */
[----:B------:R-:W-:-:S07]  /*289b0*/  IMAD.MOV.U32 R6, RZ, RZ, R14 ;  /* 0x000000ffff067224 */ /* 0x000fce00078e000e */
[----:B------:R-:W-:Y:S05]  /*289c0*/  WARPSYNC.COLLECTIVE R15, `(.L_x_7729) ;  /* 0x000000000f087348 */ /* 0x000fea0003c00000 */
[----:B------:R0:W1:Y:S02]  /*289d0*/  SHFL.IDX P6, R14, R13, R12, R11 ;  /* 0x0000000c0d0e7389 */ /* 0x00006400000c000b */
[----:B01----:R-:W-:Y:S01]  /*289e0*/  ENDCOLLECTIVE ;  /* 0x000000000000791b */ /* 0x003fe20003800000 */
.L_x_7729:
        /* <DEDUP_REMOVED lines=18> */
.L_x_7730:
[----:B------:R-:W-:Y:S02]  /*28b10*/  IMAD.MOV.U32 R13, RZ, RZ, R4 ;  /* 0x000000ffff0d7224 */ /* 0x000fe400078e0004 */
[----:B------:R-:W-:-:S07]  /*28b20*/  IMAD.MOV.U32 R6, RZ, RZ, R14 ;  /* 0x000000ffff067224 */ /* 0x000fce00078e000e */
[----:B------:R-:W-:Y:S05]  /*28b30*/  WARPSYNC.COLLECTIVE R15, `(.L_x_7731) ;  /* 0x000000000f087348 */ /* 0x000fea0003c00000 */
[----:B------:R0:W1:Y:S02]  /*28b40*/  SHFL.IDX P6, R14, R13, R12, R11 ;  /* 0x0000000c0d0e7389 */ /* 0x00006400000c000b */
[----:B01----:R-:W-:Y:S01]  /*28b50*/  ENDCOLLECTIVE ;  /* 0x000000000000791b */ /* 0x003fe20003800000 */
.L_x_7731:
        /* <DEDUP_REMOVED lines=18> */
.L_x_7732:
[----:B------:R-:W-:Y:S02]  /*28c80*/  IMAD.MOV.U32 R13, RZ, RZ, R4 ;  /* 0x000000ffff0d7224 */ /* 0x000fe400078e0004 */
[----:B------:R-:W-:-:S07]  /*28c90*/  IMAD.MOV.U32 R6, RZ, RZ, R14 ;  /* 0x000000ffff067224 */ /* 0x000fce00078e000e */
[----:B------:R-:W-:Y:S05]  /*28ca0*/  WARPSYNC.COLLECTIVE R15, `(.L_x_7733) ;  /* 0x000000000f087348 */ /* 0x000fea0003c00000 */
[----:B------:R0:W1:Y:S02]  /*28cb0*/  SHFL.IDX P6, R14, R13, R12, R11 ;  /* 0x0000000c0d0e7389 */ /* 0x00006400000c000b */
[----:B01----:R-:W-:Y:S01]  /*28cc0*/  ENDCOLLECTIVE ;  /* 0x000000000000791b */ /* 0x003fe20003800000 */
.L_x_7733:
        /* <DEDUP_REMOVED lines=18> */
.L_x_7734:
[----:B------:R-:W-:Y:S02]  /*28df0*/  IMAD.MOV.U32 R13, RZ, RZ, R4 ;  /* 0x000000ffff0d7224 */ /* 0x000fe400078e0004 */
[----:B------:R-:W-:-:S07]  /*28e00*/  IMAD.MOV.U32 R6, RZ, RZ, R14 ;  /* 0x000000ffff067224 */ /* 0x000fce00078e000e */
[----:B------:R-:W-:Y:S05]  /*28e10*/  WARPSYNC.COLLECTIVE R15, `(.L_x_7735) ;  /* 0x000000000f087348 */ /* 0x000fea0003c00000 */
[----:B------:R0:W1:Y:S02]  /*28e20*/  SHFL.IDX P6, R14, R13, R12, R11 ;  /* 0x0000000c0d0e7389 */ /* 0x00006400000c000b */
[----:B01----:R-:W-:Y:S01]  /*28e30*/  ENDCOLLECTIVE ;  /* 0x000000000000791b */ /* 0x003fe20003800000 */
.L_x_7735:
[----:B------:R-:W-:Y:S01]  /*28e40*/  ULDC.64 UR4, c[0x0][0x208] ;  /* 0x0000820000047ab9 */ /* 0x000fe20000000a00 */
[----:B------:R-:W-:Y:S02]  /*28e50*/  IMAD.MOV.U32 R13, RZ, RZ, R3 ;  /* 0x000000ffff0d7224 */ /* 0x000fe400078e0003 */
[----:B------:R-:W-:Y:S01]  /*28e60*/  IMAD.MOV.U32 R12, RZ, RZ, 0x7 ;  /* 0x00000007ff0c7424 */ /* 0x000fe200078e00ff */
[----:B------:R-:W-:-:S04]  /*28e70*/  MOV R5, R14 ;  /* 0x0000000e00057202 */ /* 0x000fc80000000f00 */
[----:B------:R-:W-:-:S05]  /*28e80*/  @!P2 LEA R5, P3, R9, R5, 0x1 ;  /* 0x000000050905a211 */ /* 0x000fca00078608ff */
[----:B------:R-:W-:-:S04]  /*28e90*/  @!P2 IMAD.X R6, RZ, RZ, R6, P3 ;  /* 0x000000ffff06a224 */ /* 0x000fc800018e0606 */
[----:B------:R-:W-:Y:S01]  /*28ea0*/  @!P2 IMAD.MOV.U32 R7, RZ, RZ, R6 ;  /* 0x000000ffff07a224 */ /* 0x000fe200078e0006 */
        /* <DEDUP_REMOVED lines=9> */
.L_x_7736:
[----:B------:R-:W-:Y:S01]  /*28f40*/  IMAD.MOV.U32 R13, RZ, RZ, R4 ;  /* 0x000000ffff0d7224 */ /* 0x000fe200078e0004 */
[----:B------:R-:W-:-:S07]  /*28f50*/  MOV R5, R14 ;  /* 0x0000000e00057202 */ /* 0x000fce0000000f00 */
[----:B------:R-:W-:Y:S05]  /*28f60*/  WARPSYNC.COLLECTIVE R15, `(.L_x_7737) ;  /* 0x000000000f087348 */ /* 0x000fea0003c00000 */
[----:B------:R0:W1:Y:S02]  /*28f70*/  SHFL.IDX P6, R14, R13, R12, R11 ;  /* 0x0000000c0d0e7389 */ /* 0x00006400000c000b */
[----:B01----:R-:W-:Y:S01]  /*28f80*/  ENDCOLLECTIVE ;  /* 0x000000000000791b */ /* 0x003fe20003800000 */
.L_x_7737:
[----:B------:R-:W-:Y:S01]  /*28f90*/  IMAD.MOV.U32 R3, RZ, RZ, R14 ;  /* 0x000000ffff037224 */ /* 0x000fe200078e000e */
[----:B------:R-:W-:Y:S06]  /*28fa0*/  BRA `(.L_x_7738) ;  /* 0xffffffac006c7947 */ /* 0x000fec000383ffff */
.L_x_7580:
[----:B---3--:R-:W3:Y:S02]  /*28fb0*/  LDL R2, [R1+0x8] ;  /* 0x0000080001027983 */ /* 0x008ee40000100800 */
[----:B---3--:R3:W4:Y:S02]  /*28fc0*/  SYNCS.PHASECHK.TRANS64.TRYWAIT P0, [R2+URZ+0x34820], R0 ;  /* 0x03482000020075a7 */ /* 0x008724000800017f */
[----:B----4-:R-:W-:Y:S05]  /*28fd0*/  @!P0 NANOSLEEP.SYNCS 0x989680 ;  /* 0x009896800000895d */ /* 0x010fea0003900000 */
[----:B------:R-:W4:Y:S02]  /*28fe0*/  @!P0 SYNCS.PHASECHK.TRANS64 P0, [R2+URZ+0x34820], R0 ;  /* 0x03482000020085a7 */ /* 0x000f24000800007f */
[----:B----4-:R-:W-:Y:S05]  /*28ff0*/  @!P0 BRA `(.L_x_7580) ;  /* 0xfffffffc00ec8947 */ /* 0x010fea000383ffff */
[----:B------:R-:W-:Y:S05]  /*29000*/  BRA `(.L_x_7739) ;  /* 0xffffffac00e07947 */ /* 0x000fea000383ffff */
.L_x_7589:
[----:B----4-:R4:W0:Y:S02]  /*29010*/  SYNCS.PHASECHK.TRANS64.TRYWAIT P0, [R3+URZ+0x34840], R2 ;  /* 0x03484002030075a7 */ /* 0x010824000800017f */
[----:B0-----:R-:W-:Y:S05]  /*29020*/  @!P0 NANOSLEEP.SYNCS 0x989680 ;  /* 0x009896800000895d */ /* 0x001fea0003900000 */
[----:B------:R-:W0:Y:S02]  /*29030*/  @!P0 SYNCS.PHASECHK.TRANS64 P0, [R3+URZ+0x34840], R2 ;  /* 0x03484002030085a7 */ /* 0x000e24000800007f */
[----:B0-----:R-:W-:Y:S05]  /*29040*/  @!P0 BRA `(.L_x_7589) ;  /* 0xfffffffc00f08947 */ /* 0x001fea000383ffff */
[----:B------:R-:W-:Y:S05]  /*29050*/  BRA `(.L_x_7740) ;  /* 0xffffffb000b07947 */ /* 0x000fea000383ffff */
.L_x_7595:
[----:B--2---:R2:W3:Y:S02]  /*29060*/  SYNCS.PHASECHK.TRANS64.TRYWAIT P0, [R2+URZ+0x34860], R3 ;  /* 0x03486003020075a7 */ /* 0x0044e4000800017f */
[----:B---3--:R-:W-:Y:S05]  /*29070*/  @!P0 NANOSLEEP.SYNCS 0x989680 ;  /* 0x009896800000895d */ /* 0x008fea0003900000 */
[----:B------:R-:W3:Y:S02]  /*29080*/  @!P0 SYNCS.PHASECHK.TRANS64 P0, [R2+URZ+0x34860], R3 ;  /* 0x03486003020085a7 */ /* 0x000ee4000800007f */
[----:B---3--:R-:W-:Y:S05]  /*29090*/  @!P0 BRA `(.L_x_7595) ;  /* 0xfffffffc00f08947 */ /* 0x008fea000383ffff */
[----:B------:R-:W-:Y:S05]  /*290a0*/  BRA `(.L_x_7741) ;  /* 0xffffffb4008c7947 */ /* 0x000fea000383ffff */
.L_x_7605:
[----:B---3--:R3:W4:Y:S02]  /*290b0*/  SYNCS.PHASECHK.TRANS64.TRYWAIT P0, [R3+URZ+0x34840], R2 ;  /* 0x03484002030075a7 */ /* 0x008724000800017f */
[----:B----4-:R-:W-:Y:S05]  /*290c0*/  @!P0 NANOSLEEP.SYNCS 0x989680 ;  /* 0x009896800000895d */ /* 0x010fea0003900000 */
[----:B------:R-:W4:Y:S02]  /*290d0*/  @!P0 SYNCS.PHASECHK.TRANS64 P0, [R3+URZ+0x34840], R2 ;  /* 0x03484002030085a7 */ /* 0x000f24000800007f */
[----:B----4-:R-:W-:Y:S05]  /*290e0*/  @!P0 BRA `(.L_x_7605) ;  /* 0xfffffffc00f08947 */ /* 0x010fea000383ffff */
[----:B------:R-:W-:Y:S05]  /*290f0*/  BRA `(.L_x_7742) ;  /* 0xffffffbc00407947 */ /* 0x000fea000383ffff */
.L_x_7611:
[----:B--2---:R2:W3:Y:S02]  /*29100*/  SYNCS.PHASECHK.TRANS64.TRYWAIT P0, [R2+URZ+0x34860], R3 ;  /* 0x03486003020075a7 */ /* 0x0044e4000800017f */
[----:B---3--:R-:W-:Y:S05]  /*29110*/  @!P0 NANOSLEEP.SYNCS 0x989680 ;  /* 0x009896800000895d */ /* 0x008fea0003900000 */
[----:B------:R-:W3:Y:S02]  /*29120*/  @!P0 SYNCS.PHASECHK.TRANS64 P0, [R2+URZ+0x34860], R3 ;  /* 0x03486003020085a7 */ /* 0x000ee4000800007f */
[----:B---3--:R-:W-:Y:S05]  /*29130*/  @!P0 BRA `(.L_x_7611) ;  /* 0xfffffffc00f08947 */ /* 0x008fea000383ffff */
[----:B------:R-:W-:Y:S05]  /*29140*/  BRA `(.L_x_7743) ;  /* 0xffffffc0001c7947 */ /* 0x000fea000383ffff */
.L_x_7621:
[----:B----4-:R4:W0:Y:S02]  /*29150*/  SYNCS.PHASECHK.TRANS64.TRYWAIT P0, [R3+URZ+0x34840], R2 ;  /* 0x03484002030075a7 */ /* 0x010824000800017f */
[----:B0-----:R-:W-:Y:S05]  /*29160*/  @!P0 NANOSLEEP.SYNCS 0x989680 ;  /* 0x009896800000895d */ /* 0x001fea0003900000 */
[----:B------:R-:W0:Y:S02]  /*29170*/  @!P0 SYNCS.PHASECHK.TRANS64 P0, [R3+URZ+0x34840], R2 ;  /* 0x03484002030085a7 */ /* 0x000e24000800007f */
[----:B0-----:R-:W-:Y:S05]  /*29180*/  @!P0 BRA `(.L_x_7621) ;  /* 0xfffffffc00f08947 */ /* 0x001fea000383ffff */
[----:B------:R-:W-:Y:S05]  /*29190*/  BRA `(.L_x_7744) ;  /* 0xffffffc400a47947 */ /* 0x000fea000383ffff */
.L_x_7627:
[----:B0-----:R0:W2:Y:S02]  /*291a0*/  SYNCS.PHASECHK.TRANS64.TRYWAIT P0, [R2+URZ+0x34860], R5 ;  /* 0x03486005020075a7 */ /* 0x0010a4000800017f */
[----:B--2---:R-:W-:Y:S05]  /*291b0*/  @!P0 NANOSLEEP.SYNCS 0x989680 ;  /* 0x009896800000895d */ /* 0x004fea0003900000 */
[----:B------:R-:W2:Y:S02]  /*291c0*/  @!P0 SYNCS.PHASECHK.TRANS64 P0, [R2+URZ+0x34860], R5 ;  /* 0x03486005020085a7 */ /* 0x000ea4000800007f */
[----:B--2---:R-:W-:Y:S05]  /*291d0*/  @!P0 BRA `(.L_x_7627) ;  /* 0xfffffffc00f08947 */ /* 0x004fea000383ffff */
[----:B------:R-:W-:Y:S05]  /*291e0*/  BRA `(.L_x_7745) ;  /* 0xffffffc8007c7947 */ /* 0x000fea000383ffff */
.L_x_7639:
[----:B0-----:R0:W2:Y:S02]  /*291f0*/  SYNCS.PHASECHK.TRANS64.TRYWAIT P0, [R2+URZ+0x34860], R0 ;  /* 0x03486000020075a7 */ /* 0x0010a4000800017f */
[----:B--2---:R-:W-:Y:S05]  /*29200*/  @!P0 NANOSLEEP.SYNCS 0x989680 ;  /* 0x009896800000895d */ /* 0x004fea0003900000 */
[----:B------:R-:W2:Y:S02]  /*29210*/  @!P0 SYNCS.PHASECHK.TRANS64 P0, [R2+URZ+0x34860], R0 ;  /* 0x03486000020085a7 */ /* 0x000ea4000800007f */
[----:B--2---:R-:W-:Y:S05]  /*29220*/  @!P0 BRA `(.L_x_7639) ;  /* 0xfffffffc00f08947 */ /* 0x004fea000383ffff */
[----:B------:R-:W-:Y:S05]  /*29230*/  BRA `(.L_x_7746) ;  /* 0xffffffcc00e47947 */ /* 0x000fea000383ffff */
.L_x_7647:
[----:B------:R-:W-:Y:S01]  /*29240*/  BSSY B0, `(.L_x_7747) ;  /* 0x0000008000007945 */ /* 0x000fe20003800000 */
[----:B------:R-:W-:Y:S01]  /*29250*/  MOV R13, R16 ;  /* 0x00000010000d7202 */ /* 0x000fe20000000f00 */
[----:B------:R-:W-:Y:S01]  /*29260*/  IMAD.MOV.U32 R12, RZ, RZ, RZ ;  /* 0x000000ffff0c7224 */ /* 0x000fe200078e00ff */
[----:B------:R-:W-:Y:S01]  /*29270*/  MOV R15, 0xffffffff ;  /* 0xffffffff000f7802 */ /* 0x000fe20000000f00 */
[----:B------:R-:W-:-:S07]  /*29280*/  IMAD.MOV.U32 R11, RZ, RZ, 0x1f ;  /* 0x0000001fff0b7424 */ /* 0x000fce00078e00ff */
[----:B01----:R-:W-:Y:S05]  /*29290*/  WARPSYNC.COLLECTIVE R15, `(.L_x_7748) ;  /* 0x000000000f087348 */ /* 0x003fea0003c00000 */
[----:B------:R2:W3:Y:S02]  /*292a0*/  SHFL.IDX P6, R14, R13, R12, R11 ;  /* 0x0000000c0d0e7389 */ /* 0x0004e400000c000b */
[----:B0123--:R-:W-:Y:S01]  /*292b0*/  ENDCOLLECTIVE ;  /* 0x000000000000791b */ /* 0x00ffe20003800000 */
.L_x_7748:
[----:B------:R-:W-:Y:S05]  /*292c0*/  BSYNC B0 ;  /* 0x0000000000007941 */ /* 0x000fea0003800000 */
.L_x_7747:
        /* <DEDUP_REMOVED lines=10> */
.L_x_7749:
[----:B------:R-:W-:Y:S01]  /*29370*/  ULDC UR4, c[0x0][0xc3c] ;  /* 0x00030f0000047ab9 */ /* 0x000fe20000000800 */
[----:B------:R-:W-:Y:S01]  /*29380*/  ULDC.64 UR6, c[0x0][0x208] ;  /* 0x0000820000067ab9 */ /* 0x000fe20000000a00 */
[----:B------:R-:W-:-:S13]  /*29390*/  ISETP.GE.OR P0, PT, R5, UR4, !P5 ;  /* 0x0000000405007c0c */ /* 0x000fda000ef06670 */
[----:B------:R-:W0:Y:S01]  /*293a0*/  @!P0 LDC.64 R2, c[0x0][0xc80] ;  /* 0x00032000ff028b82 */ /* 0x000e220000000a00 */
[----:B------:R-:W-:Y:S01]  /*293b0*/  IMAD.MOV.U32 R11, RZ, RZ, RZ ;  /* 0x000000ffff0b7224 */ /* 0x000fe200078e00ff */
[----:B------:R-:W-:Y:S01]  /*293c0*/  MOV R4, R14 ;  /* 0x0000000e00047202 */ /* 0x000fe20000000f00 */
        /* <DEDUP_REMOVED lines=11> */
.L_x_7750:
[----:B------:R-:W-:Y:S02]  /*29480*/  MOV R12, 0x2 ;  /* 0x00000002000c7802 */ /* 0x000fe40000000f00 */
[----:B------:R-:W-:-:S04]  /*29490*/  MOV R3, R14 ;  /* 0x0000000e00037202 */ /* 0x000fc80000000f00 */
[----:B------:R-:W-:Y:S02]  /*294a0*/  SEL R5, R3, RZ, P1 ;  /* 0x000000ff03057207 */ /* 0x000fe40000800000 */
[----:B------:R-:W-:-:S03]  /*294b0*/  ISETP.GE.U32.AND P1, PT, R7, 0x4, PT ;  /* 0x000000040700780c */ /* 0x000fc60003f26070 */
[----:B------:R-:W-:-:S04]  /*294c0*/  IMAD.IADD R3, R2, 0x1, R5 ;  /* 0x0000000102037824 */ /* 0x000fc800078e0205 */
[----:B------:R-:W-:-:S07]  /*294d0*/  IMAD.MOV.U32 R13, RZ, RZ, R3 ;  /* 0x000000ffff0d7224 */ /* 0x000fce00078e0003 */
[----:B------:R-:W-:Y:S05]  /*294e0*/  WARPSYNC.COLLECTIVE R15, `(.L_x_7751) ;  /* 0x000000000f087348 */ /* 0x000fea0003c00000 */
[----:B------:R0:W1:Y:S02]  /*294f0*/  SHFL.UP P6, R14, R13, R12, R11 ;  /* 0x0400000c0d0e7389 */ /* 0x00006400000c000b */
[----:B01----:R-:W-:Y:S01]  /*29500*/  ENDCOLLECTIVE ;  /* 0x000000000000791b */ /* 0x003fe20003800000 */
.L_x_7751:
        /* <DEDUP_REMOVED lines=8> */
.L_x_7752:
        /* <DEDUP_REMOVED lines=8> */
.L_x_7753:
        /* <DEDUP_REMOVED lines=8> */
.L_x_7754:
        /* <DEDUP_REMOVED lines=9> */
.L_x_7755:
[----:B------:R-:W-:Y:S01]  /*29720*/  MOV R6, R14 ;  /* 0x0000000e00067202 */ /* 0x000fe20000000f00 */
[----:B------:R-:W-:Y:S06]  /*29730*/  BRA `(.L_x_7756) ;  /* 0xffffffd0007c7947 */ /* 0x000fec000383ffff */
.L_x_7652:
[----:B------:R-:W-:Y:S01]  /*29740*/  BSSY B0, `(.L_x_7757) ;  /* 0x0000008000007945 */ /* 0x000fe20003800000 */
[----:B-----5:R-:W-:Y:S01]  /*29750*/  IMAD.MOV.U32 R13, RZ, RZ, R2 ;  /* 0x000000ffff0d7224 */ /* 0x020fe200078e0002 */
[----:B------:R-:W-:Y:S01]  /*29760*/  MOV R11, RZ ;  /* 0x000000ff000b7202 */ /* 0x000fe20000000f00 */
[----:B------:R-:W-:Y:S02]  /*29770*/  IMAD.MOV.U32 R12, RZ, RZ, 0x1 ;  /* 0x00000001ff0c7424 */ /* 0x000fe400078e00ff */
[----:B------:R-:W-:-:S07]  /*29780*/  IMAD.MOV.U32 R15, RZ, RZ, -0x1 ;  /* 0xffffffffff0f7424 */ /* 0x000fce00078e00ff */
[----:B01----:R-:W-:Y:S05]  /*29790*/  WARPSYNC.COLLECTIVE R15, `(.L_x_7758) ;  /* 0x000000000f087348 */ /* 0x003fea0003c00000 */
[----:B------:R2:W3:Y:S02]  /*297a0*/  SHFL.UP P6, R14, R13, R12, R11 ;  /* 0x0400000c0d0e7389 */ /* 0x0004e400000c000b */
[----:B0123--:R-:W-:Y:S01]  /*297b0*/  ENDCOLLECTIVE ;  /* 0x000000000000791b */ /* 0x00ffe20003800000 */
.L_x_7758:
[----:B------:R-:W-:Y:S05]  /*297c0*/  BSYNC B0 ;  /* 0x0000000000007941 */ /* 0x000fea0003800000 */
.L_x_7757:
[----:B------:R-:W2:Y:S01]  /*297d0*/  LDL R3, [R1+0x4] ;  /* 0x0000040001037983 */ /* 0x000ea20000100800 */
[----:B------:R-:W-:Y:S01]  /*297e0*/  IMAD.MOV.U32 R12, RZ, RZ, 0x2 ;  /* 0x00000002ff0c7424 */ /* 0x000fe200078e00ff */
[----:B------:R-:W-:Y:S01]  /*297f0*/  MOV R15, 0xffffffff ;  /* 0xffffffff000f7802 */ /* 0x000fe20000000f00 */
[----:B------:R-:W-:Y:S01]  /*29800*/  IMAD.MOV.U32 R11, RZ, RZ, RZ ;  /* 0x000000ffff0b7224 */ /* 0x000fe200078e00ff */
[----:B--2---:R-:W-:-:S04]  /*29810*/  LOP3.LUT P4, RZ, R3, 0x1, RZ, 0xc0, !PT ;  /* 0x0000000103ff7812 */ /* 0x004fc8000788c0ff */
[----:B------:R-:W-:-:S05]  /*29820*/  SEL R3, R14, RZ, P4 ;  /* 0x000000ff0e037207 */ /* 0x000fca0002000000 */
[----:B------:R-:W-:-:S05]  /*29830*/  IMAD.IADD R3, R2, 0x1, R3 ;  /* 0x0000000102037824 */ /* 0x000fca00078e0203 */
[----:B------:R-:W-:-:S07]  /*29840*/  MOV R13, R3 ;  /* 0x00000003000d7202 */ /* 0x000fce0000000f00 */
[----:B------:R-:W-:Y:S05]  /*29850*/  WARPSYNC.COLLECTIVE R15, `(.L_x_7759) ;  /* 0x000000000f087348 */ /* 0x000fea0003c00000 */
[----:B------:R0:W1:Y:S02]  /*29860*/  SHFL.UP P6, R14, R13, R12, R11 ;  /* 0x0400000c0d0e7389 */ /* 0x00006400000c000b */
[----:B01----:R-:W-:Y:S01]  /*29870*/  ENDCOLLECTIVE ;  /* 0x000000000000791b */ /* 0x003fe20003800000 */
.L_x_7759:
        /* <DEDUP_REMOVED lines=8> */
.L_x_7760:
        /* <DEDUP_REMOVED lines=8> */
.L_x_7761:
        /* <DEDUP_REMOVED lines=8> */
.L_x_7762:
        /* <DEDUP_REMOVED lines=9> */
.L_x_7763:
[----:B------:R-:W-:Y:S01]  /*29a90*/  MOV R6, R14 ;  /* 0x0000000e00067202 */ /* 0x000fe20000000f00 */
[----:B------:R-:W-:Y:S06]  /*29aa0*/  BRA `(.L_x_7764) ;  /* 0xffffffd000447947 */ /* 0x000fec000383ffff */
.L_x_7654:
[----:B------:R-:W-:Y:S01]  /*29ab0*/  BSSY B0, `(.L_x_7765) ;  /* 0x0000006000007945 */ /* 0x000fe20003800000 */
[----:B------:R-:W-:Y:S01]  /*29ac0*/  PLOP3.LUT P6, PT, P6, PT, PT, 0x8, 0x0 ;  /* 0x000000000000781c */ /* 0x000fe200037ce170 */
[----:B------:R-:W-:-:S12]  /*29ad0*/  IMAD.MOV.U32 R15, RZ, RZ, -0x1 ;  /* 0xffffffffff0f7424 */ /* 0x000fd800078e00ff */
[----:B01----:R-:W-:Y:S05]  /*29ae0*/  WARPSYNC.COLLECTIVE R15, `(.L_x_7766) ;  /* 0x000000000f087348 */ /* 0x003fea0003c00000 */
[----:B------:R-:W-:Y:S01]  /*29af0*/  VOTE.ANY R14, PT, P6 ;  /* 0x00000000000e7806 */ /* 0x000fe200030e0100 */
[----:B01----:R-:W-:Y:S06]  /*29b00*/  ENDCOLLECTIVE ;  /* 0x000000000000791b */ /* 0x003fec0003800000 */
.L_x_7766:
[----:B------:R-:W-:Y:S05]  /*29b10*/  BSYNC B0 ;  /* 0x0000000000007941 */ /* 0x000fea0003800000 */
.L_x_7765:
        /* <DEDUP_REMOVED lines=9> */
.L_x_7767:
[----:B------:R-:W-:Y:S01]  /*29bb0*/  IMAD.MOV.U32 R17, RZ, RZ, R14 ;  /* 0x000000ffff117224 */ /* 0x000fe200078e000e */
[----:B------:R-:W-:Y:S06]  /*29bc0*/  BRA `(.L_x_7768) ;  /* 0xffffffd000347947 */ /* 0x000fec000383ffff */
.L_x_7656:
[----:B------:R-:W-:Y:S01]  /*29bd0*/  BSSY B0, `(.L_x_7769) ;  /* 0x0000007000007945 */ /* 0x000fe20003800000 */
[----:B------:R-:W-:Y:S01]  /*29be0*/  IMAD.MOV.U32 R13, RZ, RZ, R5 ;  /* 0x000000ffff0d7224 */ /* 0x000fe200078e0005 */
[----:B------:R-:W-:Y:S01]  /*29bf0*/  MOV R11, 0x1f ;  /* 0x0000001f000b7802 */ /* 0x000fe20000000f00 */
[----:B------:R-:W-:-:S07]  /*29c00*/  IMAD.MOV.U32 R15, RZ, RZ, -0x1 ;  /* 0xffffffffff0f7424 */ /* 0x000fce00078e00ff */
[----:B01-3--:R-:W-:Y:S05]  /*29c10*/  WARPSYNC.COLLECTIVE R15, `(.L_x_7770) ;  /* 0x000000000f087348 */ /* 0x00bfea0003c00000 */
[----:B------:R2:W4:Y:S02]  /*29c20*/  SHFL.IDX P6, R14, R13, R12, R11 ;  /* 0x0000000c0d0e7389 */ /* 0x00052400000c000b */
[----:B01234-:R-:W-:Y:S01]  /*29c30*/  ENDCOLLECTIVE ;  /* 0x000000000000791b */ /* 0x01ffe20003800000 */
.L_x_7770:
[----:B------:R-:W-:Y:S05]  /*29c40*/  BSYNC B0 ;  /* 0x0000000000007941 */ /* 0x000fea0003800000 */
.L_x_7769:
[----:B------:R-:W-:Y:S01]  /*29c50*/  IMAD.MOV.U32 R2, RZ, RZ, R14 ;  /* 0x000000ffff027224 */ /* 0x000fe200078e000e */
[----:B------:R-:W-:Y:S06]  /*29c60*/  BRA `(.L_x_7655) ;  /* 0xffffffd000287947 */ /* 0x000fec000383ffff */
.L_x_7660:
[----:B0-----:R0:W2:Y:S02]  /*29c70*/  SYNCS.PHASECHK.TRANS64.TRYWAIT P0, [R0+URZ+0x34820], R3 ;  /* 0x03482003000075a7 */ /* 0x0010a4000800017f */
[----:B--2---:R-:W-:Y:S05]  /*29c80*/  @!P0 NANOSLEEP.SYNCS 0x989680 ;  /* 0x009896800000895d */ /* 0x004fea0003900000 */
[----:B------:R-:W2:Y:S02]  /*29c90*/  @!P0 SYNCS.PHASECHK.TRANS64 P0, [R0+URZ+0x34820], R3 ;  /* 0x03482003000085a7 */ /* 0x000ea4000800007f */
[----:B--2---:R-:W-:Y:S05]  /*29ca0*/  @!P0 BRA `(.L_x_7660) ;  /* 0xfffffffc00f08947 */ /* 0x004fea000383ffff */
[----:B------:R-:W-:Y:S05]  /*29cb0*/  BRA `(.L_x_7771) ;  /* 0xffffffd400187947 */ /* 0x000fea000383ffff */
.L_x_7661:
[----:B------:R-:W2:Y:S01]  /*29cc0*/  S2R R2, SR_TID.X ;  /* 0x0000000000027919 */ /* 0x000ea20000002100 */
[----:B------:R-:W-:Y:S01]  /*29cd0*/  BSSY B0, `(.L_x_7772) ;  /* 0x000000a000007945 */ /* 0x000fe20003800000 */
[----:B------:R-:W-:Y:S01]  /*29ce0*/  IMAD.MOV.U32 R12, RZ, RZ, RZ ;  /* 0x000000ffff0c7224 */ /* 0x000fe200078e00ff */
[----:B------:R-:W-:Y:S01]  /*29cf0*/  MOV R15, 0xffffffff ;  /* 0xffffffff000f7802 */ /* 0x000fe20000000f00 */
[----:B------:R-:W-:Y:S01]  /*29d00*/  IMAD.MOV.U32 R11, RZ, RZ, 0x1f ;  /* 0x0000001fff0b7424 */ /* 0x000fe200078e00ff */
[----:B--2---:R-:W-:-:S04]  /*29d10*/  SHF.R.U32.HI R2, RZ, 0x5, R2 ;  /* 0x00000005ff027819 */ /* 0x004fc80000011602 */
[----:B------:R-:W-:-:S04]  /*29d20*/  LOP3.LUT R2, R2, 0x3, RZ, 0xc0, !PT ;  /* 0x0000000302027812 */ /* 0x000fc800078ec0ff */
[----:B------:R-:W-:-:S07]  /*29d30*/  MOV R13, R2 ;  /* 0x00000002000d7202 */ /* 0x000fce0000000f00 */
[----:B01----:R-:W-:Y:S05]  /*29d40*/  WARPSYNC.COLLECTIVE R15, `(.L_x_7773) ;  /* 0x000000000f087348 */ /* 0x003fea0003c00000 */
[----:B------:R2:W3:Y:S02]  /*29d50*/  SHFL.IDX P6, R14, R13, R12, R11 ;  /* 0x0000000c0d0e7389 */ /* 0x0004e400000c000b */
[----:B0123--:R-:W-:Y:S01]  /*29d60*/  ENDCOLLECTIVE ;  /* 0x000000000000791b */ /* 0x00ffe20003800000 */
.L_x_7773:
[----:B------:R-:W-:Y:S05]  /*29d70*/  BSYNC B0 ;  /* 0x0000000000007941 */ /* 0x000fea0003800000 */
.L_x_7772:
[----:B------:R-:W-:Y:S05]  /*29d80*/  BRA `(.L_x_7774) ;  /* 0xffffffd400007947 */ /* 0x000fea000383ffff */
.L_x_7662:
[----:B------:R-:W-:Y:S01]  /*29d90*/  BSSY B0, `(.L_x_7775) ;  /* 0x0000006000007945 */ /* 0x000fe20003800000 */
[----:B------:R-:W-:-:S07]  /*29da0*/  IMAD.MOV.U32 R15, RZ, RZ, -0x1 ;  /* 0xffffffffff0f7424 */ /* 0x000fce00078e00ff */
[----:B012---:R-:W-:Y:S05]  /*29db0*/  WARPSYNC.COLLECTIVE R15, `(.L_x_7776) ;  /* 0x000000000f0c7348 */ /* 0x007fea0003c00000 */
[----:B------:R-:W-:Y:S02]  /*29dc0*/  ELECT P6, UR62, PT ;  /* 0x00000000003e782f */ /* 0x000fe400038c0000 */
[----:B------:R-:W-:Y:S01]  /*29dd0*/  MOV R14, UR62 ;  /* 0x0000003e000e7c02 */ /* 0x000fe20008000f00 */
[----:B012---:R-:W-:Y:S10]  /*29de0*/  ENDCOLLECTIVE ;  /* 0x000000000000791b */ /* 0x007ff40003800000 */
.L_x_7776:
[----:B------:R-:W-:Y:S05]  /*29df0*/  BSYNC B0 ;  /* 0x0000000000007941 */ /* 0x000fea0003800000 */
.L_x_7775:
[----:B------:R-:W-:Y:S05]  /*29e00*/  BRA `(.L_x_7777) ;  /* 0xffffffd000f47947 */ /* 0x000fea000383ffff */
.L_x_7664:
[----:B0-----:R0:W2:Y:S02]  /*29e10*/  SYNCS.PHASECHK.TRANS64.TRYWAIT P0, [R6+URZ], R5 ;  /* 0x00000005060075a7 */ /* 0x0010a4000800017f */
[----:B--2---:R-:W-:Y:S05]  /*29e20*/  @!P0 NANOSLEEP.SYNCS 0x989680 ;  /* 0x009896800000895d */ /* 0x004fea0003900000 */
[----:B------:R-:W2:Y:S02]  /*29e30*/  @!P0 SYNCS.PHASECHK.TRANS64 P0, [R6+URZ], R5 ;  /* 0x00000005060085a7 */ /* 0x000ea4000800007f */
[----:B--2---:R-:W-:Y:S05]  /*29e40*/  @!P0 BRA `(.L_x_7664) ;  /* 0xfffffffc00f08947 */ /* 0x004fea000383ffff */
[----:B------:R-:W-:Y:S05]  /*29e50*/  BRA `(.L_x_7778) ;  /* 0xffffffd400307947 */ /* 0x000fea000383ffff */
.L_x_7665:
[----:B--2---:R2:W3:Y:S02]  /*29e60*/  SYNCS.PHASECHK.TRANS64.TRYWAIT P0, [R7+URZ], R2 ;  /* 0x00000002070075a7 */ /* 0x0044e4000800017f */
[----:B---3--:R-:W-:Y:S05]  /*29e70*/  @!P0 NANOSLEEP.SYNCS 0x989680 ;  /* 0x009896800000895d */ /* 0x008fea0003900000 */
[----:B------:R-:W3:Y:S02]  /*29e80*/  @!P0 SYNCS.PHASECHK.TRANS64 P0, [R7+URZ], R2 ;  /* 0x00000002070085a7 */ /* 0x000ee4000800007f */
[----:B---3--:R-:W-:Y:S05]  /*29e90*/  @!P0 BRA `(.L_x_7665) ;  /* 0xfffffffc00f08947 */ /* 0x008fea000383ffff */
[----:B------:R-:W-:Y:S05]  /*29ea0*/  BRA `(.L_x_7779) ;  /* 0xffffffd400247947 */ /* 0x000fea000383ffff */
.L_x_7667:
[----:B---3--:R3:W4:Y:S02]  /*29eb0*/  SYNCS.PHASECHK.TRANS64.TRYWAIT P0, [R4+URZ], R5 ;  /* 0x00000005040075a7 */ /* 0x008724000800017f */
[----:B----4-:R-:W-:Y:S05]  /*29ec0*/  @!P0 NANOSLEEP.SYNCS 0x989680 ;  /* 0x009896800000895d */ /* 0x010fea0003900000 */
[----:B------:R-:W4:Y:S02]  /*29ed0*/  @!P0 SYNCS.PHASECHK.TRANS64 P0, [R4+URZ], R5 ;  /* 0x00000005040085a7 */ /* 0x000f24000800007f */
[----:B----4-:R-:W-:Y:S05]  /*29ee0*/  @!P0 BRA `(.L_x_7667) ;  /* 0xfffffffc00f08947 */ /* 0x010fea000383ffff */
[----:B------:R-:W-:Y:S05]  /*29ef0*/  BRA `(.L_x_7780) ;  /* 0xffffffd4002c7947 */ /* 0x000fea000383ffff */
.L_x_7781:
        /* <DEDUP_REMOVED lines=16> */
.L_x_15316:


//--------------------- .text._ZN7cutlass13device_kernelIN5flash11enable_sm90INS1_16FlashAttnFwdSm90INS1_25CollectiveMainloopFwdSm90ILi2EN4cute5tupleIJNS5_1CILi1EEES8_S8_EEENS6_IJNS7_ILi128EEESA_SA_EEELi128ENS_6half_tEfNS_4arch4Sm90ELb0ELb1ELb1ELb0ELb0ELb0ELb0ELb1ELb1ELb1ELb0ELb0EEENS1_21CollectiveEpilogueFwdISB_S9_SC_SE_Li256ELb0ELb1ELb0ELb0EEENS1_30DynamicPersistentTileSchedulerILi256ELi128ELb0ELb1ELb1EEEEEEEEEvNT_6ParamsE --------------------------
	.section	.text._ZN7cutlass13device_kernelIN5flash11enable_sm90INS1_16FlashAttnFwdSm90INS1_25CollectiveMainloopFwdSm90ILi2EN4cute5tupleIJNS5_1CILi1EEES8_S8_EEENS6_IJNS7_ILi128EEESA_SA_EEELi128ENS_6half_tEfNS_4arch4Sm90ELb0ELb1ELb1ELb0ELb0ELb0ELb0ELb1ELb1ELb1ELb0ELb0EEENS1_21CollectiveEpilogueFwdISB_S9_SC_SE_Li256ELb0ELb1ELb0ELb0EEENS1_30DynamicPersistentTileSchedulerILi256ELi128ELb0ELb1ELb1EEEEEEEEEvNT_6ParamsE,"ax",@progbits
	.align	128
.text._ZN7cutlass13device_kernelIN5flash11enable_sm90INS1_16FlashAttnFwdSm90INS1_25CollectiveMainloopFwdSm90ILi2EN4cute5tupleIJNS5_1CILi1EEES8_S8_EEENS6_IJNS7_ILi128EEESA_SA_EEELi128ENS_6half_tEfNS_4arch4Sm90ELb0ELb1ELb1ELb0ELb0ELb0ELb0ELb1ELb1ELb1ELb0ELb0EEENS1_21CollectiveEpilogueFwdISB_S9_SC_SE_Li256ELb0ELb1ELb0ELb0EEENS1_30DynamicPersistentTileSchedulerILi256ELi128ELb0ELb1ELb1EEEEEEEEEvNT_6ParamsE:
        .type           _ZN7cutlass13device_kernelIN5flash11enable_sm90INS1_16FlashAttnFwdSm90INS1_25CollectiveMainloopFwdSm90ILi2EN4cute5tupleIJNS5_1CILi1EEES8_S8_EEENS6_IJNS7_ILi128EEESA_SA_EEELi128ENS_6half_tEfNS_4arch4Sm90ELb0ELb1ELb1ELb0ELb0ELb0ELb0ELb1ELb1ELb1ELb0ELb0EEENS1_21CollectiveEpilogueFwdISB_S9_SC_SE_Li256ELb0ELb1ELb0ELb0EEENS1_30DynamicPersistentTileSchedulerILi256ELi128ELb0ELb1ELb1EEEEEEEEEvNT_6ParamsE,@function
        .size           _ZN7cutlass13device_kernelIN5flash11enable_sm90INS1_16FlashAttnFwdSm90INS1_25CollectiveMainloopFwdSm90ILi2EN4cute5tupleIJNS5_1CILi1EEES8_S8_EEENS6_IJNS7_ILi128EEESA_SA_EEELi128ENS_6half_tEfNS_4arch4Sm90ELb0ELb1ELb1ELb0ELb0ELb0ELb0ELb1ELb1ELb1ELb0ELb0EEENS1_21CollectiveEpilogueFwdISB_S9_SC_SE_Li256ELb0ELb1ELb0ELb0EEENS1_30DynamicPersistentTileSchedulerILi256ELi128ELb0ELb1ELb1EEEEEEEEEvNT_6ParamsE,(.L_x_15317 - _ZN7cutlass13device_kernelIN5flash11enable_sm90INS1_16FlashAttnFwdSm90INS1_25CollectiveMainloopFwdSm90ILi2EN4cute5tupleIJNS5_1CILi1EEES8_S8_EEENS6_IJNS7_ILi128EEESA_SA_EEELi128ENS_6half_tEfNS_4arch4Sm90ELb0ELb1ELb1ELb0ELb0ELb0ELb0ELb1ELb1ELb1ELb0ELb0EEENS1_21CollectiveEpilogueFwdISB_S9_SC_SE_Li256ELb0ELb1ELb0ELb0EEENS1_30DynamicPersistentTileSchedulerILi256ELi128ELb0ELb1ELb1EEEEEEEEEvNT_6ParamsE)
        .other          _ZN7cutlass13device_kernelIN5flash11enable_sm90INS1_16FlashAttnFwdSm90INS1_25CollectiveMainloopFwdSm90ILi2EN4cute5tupleIJNS5_1CILi1EEES8_S8_EEENS6_IJNS7_ILi128EEESA_SA_EEELi128ENS_6half_tEfNS_4arch4Sm90ELb0ELb1ELb1ELb0ELb0ELb0ELb0ELb1ELb1ELb1ELb0ELb0EEENS1_21CollectiveEpilogueFwdISB_S9_SC_SE_Li256ELb0ELb1ELb0ELb0EEENS1_30DynamicPersistentTileSchedulerILi256ELi128ELb0ELb1ELb1EEEEEEEEEvNT_6ParamsE,@"STO_CUDA_ENTRY STV_DEFAULT"
_ZN7cutlass13device_kernelIN5flash11enable_sm90INS1_16FlashAttnFwdSm90INS1_25CollectiveMainloopFwdSm90ILi2EN4cute5tupleIJNS5_1CILi1EEES8_S8_EEENS6_IJNS7_ILi128EEESA_SA_EEELi128ENS_6half_tEfNS_4arch4Sm90ELb0ELb1ELb1ELb0ELb0ELb0ELb0ELb1ELb1ELb1ELb0ELb0EEENS1_21CollectiveEpilogueFwdISB_S9_SC_SE_Li256ELb0ELb1ELb0ELb0EEENS1_30DynamicPersistentTileSchedulerILi256ELi128ELb0ELb1ELb1EEEEEEEEEvNT_6ParamsE:
        /* <DEDUP_REMOVED lines=18> */
.L_x_7783:
[----:B------:R-:W-:Y:S05]  /*0120*/  BSYNC B0 ;  /* 0x0000000000007941 */ /* 0x000fea0003800000 */
.L_x_7782:
        /* <DEDUP_REMOVED lines=41> */
.L_x_7784:
        /* <DEDUP_REMOVED lines=22> */
.L_x_7785:
        /* <DEDUP_REMOVED lines=18> */
.L_x_7786:
        /* <DEDUP_REMOVED lines=22> */
.L_x_7787:
        /* <DEDUP_REMOVED lines=22> */
.L_x_7788:
[----:B------:R-:W-:Y:S01]  /*0900*/  PLOP3.LUT P0, PT, PT, PT, UP0, 0x80, 0x0 ;  /* 0x000000000000781c */ /* 0x000fe20003f0f008 */
[----:B------:R-:W-:Y:S01]  /*0910*/  UMOV UR38, 0x1 ;  /* 0x0000000100267882 */ /* 0x000fe20000000000 */
[----:B------:R-:W-:Y:S01]  /*0920*/  NOP ;  /* 0x0000000000007918 */ /* 0x000fe20000000000 */
[----:B------:R-:W-:Y:S01]  /*0930*/  USEL UR38, UR38, 0x2, !UP0 ;  /* 0x0000000226267887 */ /* 0x000fe2000c000000 */
[----:B------:R-:W-:Y:S01]  /*0940*/  ULDC.64 UR50, c[0x0][0x208] ;  /* 0x0000820000327ab9 */ /* 0x000fe20000000a00 */
[----:B012-4-:R-:W-:Y:S08]  /*0950*/  BAR.SYNC.DEFER_BLOCKING 0x0 ;  /* 0x0000000000007b1d */ /* 0x017ff00000010000 */
[----:B------:R-:W-:Y:S05]  /*0960*/  @!P0 BRA `(.L_x_7789) ;  /* 0x0000010c00888947 */ /* 0x000fea0003800000 */
.L_x_7790:
[----:B------:R-:W-:-:S08]  /*0970*/  NOP ;  /* 0x0000000000007918 */ /* 0x000fd00000000000 */
[----:B------:R-:W0:Y:S02]  /*0980*/  USETMAXREG.TRY_ALLOC.CTAPOOL UP0, 0xf0 ;  /* 0x000000f0000079c8 */ /* 0x000e240008000600 */
[----:B0-----:R-:W-:-:S13]  /*0990*/  PLOP3.LUT P0, PT, PT, PT, UP0, 0x80, 0x0 ;  /* 0x000000000000781c */ /* 0x001fda0003f0f008 */
[----:B------:R-:W-:Y:S05]  /*09a0*/  @!P0 BRA `(.L_x_7790) ;  /* 0xfffffffc00f08947 */ /* 0x000fea000383ffff */
[----:B------:R-:W0:Y:S01]  /*09b0*/  S2R R2, SR_TID.X ;  /* 0x0000000000027919 */ /* 0x000e220000002100 */
[----:B------:R-:W1:Y:S08]  /*09c0*/  S2UR UR4, SR_CTAID.X ;  /* 0x00000000000479c3 */ /* 0x000e700000002500 */
[----:B------:R-:W-:Y:S08]  /*09d0*/  BAR.ARV 0x4, 0x180 ;  /* 0x0106000000007b1d */ /* 0x000ff00000002000 */
[----:B------:R-:W-:Y:S06]  /*09e0*/  BAR.ARV 0x8, 0x180 ;  /* 0x0206000000007b1d */ /* 0x000fec0000002000 */
[----:B0-----:R-:W-:-:S04]  /*09f0*/  LOP3.LUT R0, R2, 0xffffff80, RZ, 0xc0, !PT ;  /* 0xffffff8002007812 */ /* 0x001fc800078ec0ff */
[----:B------:R-:W-:Y:S02]  /*0a00*/  ISETP.NE.AND P0, PT, R0, 0x80, PT ;  /* 0x000000800000780c */ /* 0x000fe40003f05270 */
[----:B------:R-:W1:Y:S11]  /*0a10*/  LDC R0, c[0x0][0xc38] ;  /* 0x00030e00ff007b82 */ /* 0x000e760000000800 */
[----:B------:R-:W-:Y:S06]  /*0a20*/  @!P0 BAR.ARV 0x9, 0x100 ;  /* 0x0244000000008b1d */ /* 0x000fec0000002000 */
[----:B-1----:R-:W-:-:S13]  /*0a30*/  ISETP.LE.AND P0, PT, R0, UR4, PT ;  /* 0x0000000400007c0c */ /* 0x002fda000bf03270 */
[----:B------:R-:W-:Y:S05]  /*0a40*/  @P0 EXIT ;  /* 0x000000000000094d */ /* 0x000fea0003800000 */
[----:B------:R-:W-:Y:S01]  /*0a50*/  VIADD R191, R2, 0xffffff80 ;  /* 0xffffff8002bf7836 */ /* 0x000fe20000000000 */
[----:B------:R-:W-:Y:S01]  /*0a60*/  ULOP3.LUT UR47, UR38, 0x1, URZ, 0xfc, !UPT ;  /* 0x00000001262f7892 */ /* 0x000fe2000f8efc3f */
[----:B------:R-:W-:Y:S01]  /*0a70*/  UMOV UR46, URZ ;  /* 0x0000003f002e7c82 */ /* 0x000fe20008000000 */
[----:B------:R-:W-:Y:S02]  /*0a80*/  UMOV UR45, URZ ;  /* 0x0000003f002d7c82 */ /* 0x000fe40008000000 */
[----:B------:R-:W-:Y:S01]  /*0a90*/  SHF.R.S32.HI R0, RZ, 0x1f, R191 ;  /* 0x0000001fff007819 */ /* 0x000fe200000114bf */
[----:B------:R-:W-:-:S03]  /*0aa0*/  UMOV UR44, URZ ;  /* 0x0000003f002c7c82 */ /* 0x000fc60008000000 */
[CC--:B------:R-:W-:Y:S02]  /*0ab0*/  LEA.HI R3, R0.reuse, R191.reuse, RZ, 0x7 ;  /* 0x000000bf00037211 */ /* 0x0c0fe400078f38ff */
[-C--:B------:R-:W-:Y:S02]  /*0ac0*/  LEA.HI R4, R0, R191.reuse, RZ, 0x5 ;  /* 0x000000bf00047211 */ /* 0x080fe400078f28ff */
[----:B------:R-:W-:Y:S02]  /*0ad0*/  LOP3.LUT R2, R3, 0xffffff80, RZ, 0xc0, !PT ;  /* 0xffffff8003027812 */ /* 0x000fe400078ec0ff */
[----:B------:R-:W-:Y:S01]  /*0ae0*/  SHF.R.S32.HI R186, RZ, 0x7, R3 ;  /* 0x00000007ffba7819 */ /* 0x000fe20000011403 */
[----:B------:R-:W-:Y:S02]  /*0af0*/  IMAD.SHL.U32 R6, R4, 0x20, RZ ;  /* 0x0000002004067824 */ /* 0x000fe400078e00ff */
[----:B------:R-:W-:Y:S01]  /*0b00*/  IMAD.IADD R185, R191, 0x1, -R2 ;  /* 0x00000001bfb97824 */ /* 0x000fe200078e0a02 */
[----:B------:R-:W-:-:S02]  /*0b10*/  LEA.HI R2, R0, R191, RZ, 0x4 ;  /* 0x000000bf00027211 */ /* 0x000fc400078f20ff */
[----:B------:R-:W-:Y:S02]  /*0b20*/  LOP3.LUT R7, R6, 0xfffffc00, RZ, 0xc0, !PT ;  /* 0xfffffc0006077812 */ /* 0x000fe400078ec0ff */
[----:B------:R-:W-:Y:S02]  /*0b30*/  LOP3.LUT R4, R2, 0x3fffff0, RZ, 0xc0, !PT ;  /* 0x03fffff002047812 */ /* 0x000fe400078ec0ff */
[----:B------:R-:W-:Y:S02]  /*0b40*/  SHF.R.S32.HI R8, RZ, 0x1f, R185 ;  /* 0x0000001fff087819 */ /* 0x000fe400000114b9 */
[----:B------:R-:W-:Y:S01]  /*0b50*/  SHF.R.S32.HI R5, RZ, 0x4, R2 ;  /* 0x00000004ff057819 */ /* 0x000fe20000011402 */
[----:B------:R-:W-:Y:S01]  /*0b60*/  IMAD.IADD R4, R191, 0x1, -R4 ;  /* 0x00000001bf047824 */ /* 0x000fe200078e0a04 */
[----:B------:R-:W-:Y:S02]  /*0b70*/  LEA.HI R9, R8, R185, RZ, 0x2 ;  /* 0x000000b908097211 */ /* 0x000fe400078f10ff */
[----:B------:R-:W-:Y:S01]  /*0b80*/  LEA.HI R2, R2, R5, RZ, 0x1 ;  /* 0x0000000502027211 */ /* 0x000fe200078f08ff */
[----:B------:R-:W-:Y:S01]  /*0b90*/  IMAD R7, R4, 0x40, R7 ;  /* 0x0000004004077824 */ /* 0x000fe200078e0207 */
[----:B------:R-:W-:-:S02]  /*0ba0*/  LEA.HI R4, R0, R191, RZ, 0x2 ;  /* 0x000000bf00047211 */ /* 0x000fc400078f10ff */
[--C-:B------:R-:W-:Y:S02]  /*0bb0*/  SHF.R.S32.HI R6, RZ, 0x2, R9.reuse ;  /* 0x00000002ff067819 */ /* 0x100fe40000011409 */
[----:B------:R-:W-:Y:S02]  /*0bc0*/  SHF.R.S32.HI R11, RZ, 0x1f, R9 ;  /* 0x0000001fff0b7819 */ /* 0x000fe40000011409 */
[----:B------:R-:W-:Y:S02]  /*0bd0*/  LOP3.LUT R2, R2, 0x1ffffffe, RZ, 0xc0, !PT ;  /* 0x1ffffffe02027812 */ /* 0x000fe400078ec0ff */
[----:B------:R-:W-:Y:S02]  /*0be0*/  LOP3.LUT R4, R4, 0xfffffffc, RZ, 0xc0, !PT ;  /* 0xfffffffc04047812 */ /* 0x000fe400078ec0ff */
[----:B------:R-:W-:Y:S01]  /*0bf0*/  LEA.HI R0, R0, R191, RZ, 0x3 ;  /* 0x000000bf00007211 */ /* 0x000fe200078f18ff */
[----:B------:R-:W-:Y:S01]  /*0c00*/  IMAD.IADD R2, R5, 0x1, -R2 ;  /* 0x0000000105027824 */ /* 0x000fe200078e0a02 */
[----:B------:R-:W-:Y:S01]  /*0c10*/  LEA.HI R11, R11, R6, RZ, 0x3 ;  /* 0x000000060b0b7211 */ /* 0x000fe200078f18ff */
        /* <DEDUP_REMOVED lines=11> */
[----:B------:R-:W-:Y:S01]  /*0cd0*/  LOP3.LUT R3, R3, 0x3fffffe, RZ, 0xc0, !PT ;  /* 0x03fffffe03037812 */ /* 0x000fe200078ec0ff */
[----:B------:R-:W-:Y:S01]  /*0ce0*/  VIADD R19, R18, 0x40 ;  /* 0x0000004012137836 */ /* 0x000fe20000000000 */
[----:B------:R-:W-:Y:S01]  /*0cf0*/  LOP3.LUT R5, R2, 0x1ffffffe, RZ, 0xc0, !PT ;  /* 0x1ffffffe02057812 */ /* 0x000fe200078ec0ff */
[----:B------:R-:W-:Y:S01]  /*0d00*/  IMAD R8, R8, 0x10, R11 ;  /* 0x0000001008087824 */ /* 0x000fe200078e020b */
[----:B------:R-:W-:Y:S01]  /*0d10*/  LOP3.LUT R16, R9, 0x7ffffffc, RZ, 0xc0, !PT ;  /* 0x7ffffffc09107812 */ /* 0x000fe200078ec0ff */
[----:B------:R-:W-:Y:S01]  /*0d20*/  IMAD.IADD R3, R186, 0x1, -R3 ;  /* 0x00000001ba037824 */ /* 0x000fe200078e0a03 */
[----:B------:R-:W-:Y:S01]  /*0d30*/  SHF.R.S32.HI R184, RZ, 0x3, R0 ;  /* 0x00000003ffb87819 */ /* 0x000fe20000011400 */
[----:B------:R-:W-:Y:S01]  /*0d40*/  IMAD.IADD R4, R4, 0x1, -R5 ;  /* 0x0000000104047824 */ /* 0x000fe200078e0a05 */
[----:B------:R-:W-:Y:S01]  /*0d50*/  SHF.R.S32.HI R190, RZ, 0x1f, R18 ;  /* 0x0000001fffbe7819 */ /* 0x000fe20000011412 */
[----:B------:R-:W-:Y:S01]  /*0d60*/  IMAD R187, R3, 0x40, R8 ;  /* 0x0000004003bb7824 */ /* 0x000fe200078e0208 */
[----:B------:R-:W-:Y:S01]  /*0d70*/  SHF.R.S32.HI R189, RZ, 0x1f, R19 ;  /* 0x0000001fffbd7819 */ /* 0x000fe20000011413 */
[----:B------:R-:W-:-:S02]  /*0d80*/  IMAD.IADD R16, R185, 0x1, -R16 ;  /* 0x00000001b9107824 */ /* 0x000fc400078e0a10 */
[----:B------:R-:W-:-:S07]  /*0d90*/  IMAD R17, R4, 0x8, R187 ;  /* 0x0000000804117824 */ /* 0x000fce00078e02bb */
.L_x_7887:
        /* <DEDUP_REMOVED lines=21> */
.L_x_7791:
[----:B------:R-:W-:Y:S01]  /*0ef0*/  ULDC UR7, c[0x0][0xc54] ;  /* 0x0003150000077ab9 */ /* 0x000fe20000000800 */
[----:B------:R-:W-:Y:S01]  /*0f00*/  UMOV UR6, UR9 ;  /* 0x0000000900067c82 */ /* 0x000fe20008000000 */
[----:B------:R-:W-:-:S11]  /*0f10*/  UISETP.NE.AND UP0, UPT, UR7, 0x1, UPT ;  /* 0x000000010700788c */ /* 0x000fd6000bf05270 */
[----:B------:R-:W-:Y:S02]  /*0f20*/  @UP0 ULDC.64 UR10, c[0x0][0xc58] ;  /* 0x00031600000a0ab9 */ /* 0x000fe40000000a00 */
[----:B------:R-:W-:-:S04]  /*0f30*/  UIMAD.WIDE.U32 UR4, UR9, UR10, URZ ;  /* 0x0000000a090472a5 */ /* 0x000fc8000f8e003f */
[----:B------:R-:W-:-:S04]  /*0f40*/  @UP0 USHF.R.U32.HI UR6, URZ, UR11, UR5 ;  /* 0x0000000b3f060299 */ /* 0x000fc80008011605 */
[----:B------:R-:W-:-:S12]  /*0f50*/  UIMAD UR4, UR6, UR7, URZ ;  /* 0x00000007060472a4 */ /* 0x000fd8000f8e023f */
.L_x_7792:
[----:B------:R-:W-:Y:S01]  /*0f60*/  ULOP3.LUT UR6, URZ, UR6, URZ, 0x33, !UPT ;  /* 0x000000063f067292 */ /* 0x000fe2000f8e333f */
[----:B------:R-:W-:Y:S01]  /*0f70*/  ULDC UR7, c[0x0][0x448] ;  /* 0x0001120000077ab9 */ /* 0x000fe20000000800 */
[----:B------:R-:W-:Y:S01]  /*0f80*/  ULDC UR5, c[0x0][0xc3c] ;  /* 0x00030f0000057ab9 */ /* 0x000fe20000000800 */
[----:B------:R-:W-:Y:S02]  /*0f90*/  UISETP.NE.AND UP1, UPT, UR7, 0x1, UPT ;  /* 0x000000010700788c */ /* 0x000fe4000bf25270 */
[----:B------:R-:W-:Y:S01]  /*0fa0*/  UIADD3 UR6, UR6, UR5, URZ ;  /* 0x0000000506067290 */ /* 0x000fe2000fffe03f */
[----:B------:R-:W-:Y:S01]  /*0fb0*/  ULDC.64 UR10, c[0x0][0x418] ;  /* 0x00010600000a7ab9 */ /* 0x000fe20000000a00 */
[----:B------:R-:W-:Y:S01]  /*0fc0*/  UIADD3 UR4, UR9, -UR4, URZ ;  /* 0x8000000409047290 */ /* 0x000fe2000fffe03f */
[----:B------:R-:W-:Y:S01]  /*0fd0*/  ULDC UR37, c[0x0][0xc48] ;  /* 0x0003120000257ab9 */ /* 0x000fe20000000800 */
[----:B------:R-:W-:Y:S02]  /*0fe0*/  UISETP.NE.U32.AND UP0, UPT, UR10, URZ, UPT ;  /* 0x0000003f0a00728c */ /* 0x000fe4000bf05070 */
[----:B------:R-:W-:-:S02]  /*0ff0*/  USHF.L.U32 UR36, UR6, 0x7, URZ ;  /* 0x0000000706247899 */ /* 0x000fc4000800063f */
[----:B------:R-:W-:Y:S01]  /*1000*/  UISETP.NE.AND UP2, UPT, UR37, 0x1, UPT ;  /* 0x000000012500788c */ /* 0x000fe2000bf45270 */
[----:B------:R-:W-:Y:S01]  /*1010*/  ULDC UR13, c[0x0][0xc54] ;  /* 0x00031500000d7ab9 */ /* 0x000fe20000000800 */
[----:B------:R-:W-:Y:S02]  /*1020*/  UISETP.NE.AND.EX UP0, UPT, UR11, URZ, UPT, UP0 ;  /* 0x0000003f0b00728c */ /* 0x000fe4000bf05300 */
[----:B------:R-:W-:Y:S02]  /*1030*/  UIADD3 UR10, UR36, 0x7f, URZ ;  /* 0x0000007f240a7890 */ /* 0x000fe4000fffe03f */
[----:B------:R-:W-:Y:S01]  /*1040*/  UIMAD UR13, UR8, UR13, UR4 ;  /* 0x0000000d080d72a4 */ /* 0x000fe2000f8e0204 */
[----:B------:R-:W-:Y:S01]  /*1050*/  ULDC UR42, c[0x0][0x424] ;  /* 0x00010900002a7ab9 */ /* 0x000fe20000000800 */
[----:B------:R-:W-:Y:S01]  /*1060*/  ULDC UR52, c[0x0][0x288] ;  /* 0x0000a20000347ab9 */ /* 0x000fe20000000800 */
[----:B------:R-:W-:Y:S01]  /*1070*/  ULDC.64 UR4, c[0x0][0x9e0] ;  /* 0x0002780000047ab9 */ /* 0x000fe20000000a00 */
[----:B------:R-:W-:Y:S01]  /*1080*/  @UP1 ULDC UR8, c[0x0][0x44c] ;  /* 0x0001130000081ab9 */ /* 0x000fe20000000800 */
[----:B------:R-:W-:-:S02]  /*1090*/  UIADD3 UR11, -UR52, 0x1, URZ ;  /* 0x00000001340b7890 */ /* 0x000fc4000fffe13f */
[----:B------:R-:W-:Y:S02]  /*10a0*/  UISETP.GE.AND UP3, UPT, UR5, 0x1, UPT ;  /* 0x000000010500788c */ /* 0x000fe4000bf66270 */
[----:B------:R-:W-:Y:S02]  /*10b0*/  USEL UR42, UR42, 0x1, UP0 ;  /* 0x000000012a2a7887 */ /* 0x000fe40008000000 */
[----:B------:R-:W-:Y:S01]  /*10c0*/  UIMAD.WIDE.U32 UR8, UR10, UR8, URZ ;  /* 0x000000080a0872a5 */ /* 0x000fe2000f8e003f */
[----:B------:R-:W-:Y:S01]  /*10d0*/  ULDC UR12, c[0x0][0x2f0] ;  /* 0x0000bc00000c7ab9 */ /* 0x000fe20000000800 */
[----:B------:R-:W-:Y:S01]  /*10e0*/  @UP1 ULDC UR15, c[0x0][0x450] ;  /* 0x00011400000f1ab9 */ /* 0x000fe20000000800 */
[----:B------:R-:W-:Y:S01]  /*10f0*/  @UP2 ULDC UR6, c[0x0][0xc4c] ;  /* 0x0003130000062ab9 */ /* 0x000fe20000000800 */
[----:B------:R-:W-:Y:S01]  /*1100*/  UIMAD UR11, UR42, UR12, UR11 ;  /* 0x0000000c2a0b72a4 */ /* 0x000fe2000f8e020b */
[----:B------:R-:W-:Y:S01]  /*1110*/  PLOP3.LUT P1, PT, PT, PT, UP3, 0x80, 0x0 ;  /* 0x000000000000781c */ /* 0x000fe20003f2f038 */
[----:B------:R-:W-:-:S02]  /*1120*/  @UP1 USHF.R.U32.HI UR10, URZ, UR15, UR9 ;  /* 0x0000000f3f0a1299 */ /* 0x000fc40008011609 */
[----:B------:R-:W-:Y:S01]  /*1130*/  UIMAD.WIDE.U32 UR6, UR13, UR6, URZ ;  /* 0x000000060d0672a5 */ /* 0x000fe2000f8e003f */
[----:B------:R-:W-:Y:S01]  /*1140*/  @UP2 ULDC UR14, c[0x0][0xc50] ;  /* 0x00031400000e2ab9 */ /* 0x000fe20000000800 */
[----:B------:R-:W-:Y:S01]  /*1150*/  UIADD3 UR10, UR11, UR10, URZ ;  /* 0x0000000a0b0a7290 */ /* 0x000fe2000fffe03f */
[----:B------:R-:W-:Y:S01]  /*1160*/  UMOV UR43, UR13 ;  /* 0x0000000d002b7c82 */ /* 0x000fe20008000000 */
[----:B------:R-:W-:Y:S02]  /*1170*/  @UP2 USHF.R.U32.HI UR43, URZ, UR14, UR7 ;  /* 0x0000000e3f2b2299 */ /* 0x000fe40008011607 */
[----:B------:R-:W-:Y:S02]  /*1180*/  UIADD3 UR4, UR10, UR4, URZ ;  /* 0x000000040a047290 */ /* 0x000fe4000fffe03f */
[----:B------:R-:W-:-:S04]  /*1190*/  UIADD3 UR6, -UR43, URZ, URZ ;  /* 0x0000003f2b067290 */ /* 0x000fc8000fffe13f */
[----:B------:R-:W-:Y:S01]  /*11a0*/  UIMAD UR37, UR37, UR6, UR13 ;  /* 0x00000006252572a4 */ /* 0x000fe2000f8e020d */
[----:B------:R-:W-:Y:S01]  /*11b0*/  IMAD.U32 R0, RZ, RZ, UR4 ;  /* 0x00000004ff007e24 */ /* 0x000fe2000f8e00ff */
[----:B------:R-:W-:Y:S10]  /*11c0*/  @!P1 BRA `(.L_x_7793) ;  /* 0x0000000000409947 */ /* 0x000ff40003800000 */
        /* <DEDUP_REMOVED lines=10> */
.L_x_7794:
[----:B------:R-:W-:-:S11]  /*1270*/  UISETP.NE.AND UP0, UPT, UR5, 0x1, UPT ;  /* 0x000000010500788c */ /* 0x000fd6000bf05270 */
[----:B------:R-:W-:Y:S02]  /*1280*/  @UP0 ULDC.64 UR8, c[0x0][0x9e8] ;  /* 0x00027a0000080ab9 */ /* 0x000fe40000000a00 */
[----:B------:R-:W-:-:S04]  /*1290*/  UIMAD.WIDE.U32 UR6, UR4, UR8, URZ ;  /* 0x00000008040672a5 */ /* 0x000fc8000f8e003f */
[----:B------:R-:W-:-:S12]  /*12a0*/  @UP0 USHF.R.U32.HI UR4, URZ, UR9, UR7 ;  /* 0x000000093f040299 */ /* 0x000fd80008011607 */
.L_x_7795:
[----:B------:R-:W-:-:S06]  /*12b0*/  UIMAD UR4, UR4, UR5, UR5 ;  /* 0x00000005040472a4 */ /* 0x000fcc000f8e0205 */
[----:B------:R-:W-:-:S07]  /*12c0*/  VIMNMX R0, R0, UR4, PT ;  /* 0x0000000400007c48 */ /* 0x000fce000bfe0100 */
.L_x_7793:
        /* <DEDUP_REMOVED lines=29> */
.L_x_7797:
[----:B------:R-:W-:-:S11]  /*14a0*/  UISETP.NE.AND UP0, UPT, UR5, 0x1, UPT ;  /* 0x000000010500788c */ /* 0x000fd6000bf05270 */
[----:B------:R-:W-:Y:S02]  /*14b0*/  @UP0 ULDC.64 UR10, c[0x0][0x9e8] ;  /* 0x00027a00000a0ab9 */ /* 0x000fe40000000a00 */
[----:B------:R-:W-:-:S04]  /*14c0*/  UIMAD.WIDE.U32 UR6, UR4, UR10, URZ ;  /* 0x0000000a040672a5 */ /* 0x000fc8000f8e003f */
[----:B------:R-:W-:-:S12]  /*14d0*/  @UP0 USHF.R.U32.HI UR4, URZ, UR11, UR7 ;  /* 0x0000000b3f040299 */ /* 0x000fd80008011607 */
.L_x_7798:
[----:B------:R-:W-:-:S04]  /*14e0*/  UIMAD UR4, UR4, UR5, URZ ;  /* 0x00000005040472a4 */ /* 0x000fc8000f8e023f */
[----:B------:R-:W-:-:S04]  /*14f0*/  UISETP.LT.AND UP0, UPT, UR9, UR4, UPT ;  /* 0x000000040900728c */ /* 0x000fc8000bf01270 */
[----:B------:R-:W-:-:S12]  /*1500*/  USEL UR9, UR9, UR4, !UP0 ;  /* 0x0000000409097287 */ /* 0x000fd8000c000000 */
.L_x_7796:
[----:B------:R-:W-:Y:S01]  /*1510*/  USHF.R.S32.HI UR4, URZ, 0x1f, UR9 ;  /* 0x0000001f3f047899 */ /* 0x000fe20008011409 */
[----:B------:R-:W-:Y:S01]  /*1520*/  PLOP3.LUT P0, PT, PT, PT, PT, 0x80, 0x0 ;  /* 0x000000000000781c */ /* 0x000fe20003f0f070 */
[----:B------:R-:W-:Y:S01]  /*1530*/  IMAD.MOV.U32 R0, RZ, RZ, RZ ;  /* 0x000000ffff007224 */ /* 0x000fe200078e00ff */
[----:B------:R-:W-:Y:S01]  /*1540*/  CS2R R150, SRZ ;  /* 0x0000000000967805 */ /* 0x000fe2000001ff00 */
[----:B------:R-:W-:Y:S01]  /*1550*/  ULEA.HI UR4, UR4, UR9, URZ, 0x7 ;  /* 0x0000000904047291 */ /* 0x000fe2000f8f383f */
[----:B------:R-:W-:Y:S01]  /*1560*/  IMAD.MOV.U32 R36, RZ, RZ, RZ ;  /* 0x000000ffff247224 */ /* 0x000fe200078e00ff */
        /* <DEDUP_REMOVED lines=16> */
[----:B------:R-:W-:Y:S02]  /*1670*/  ISETP.GT.AND P1, PT, R88, UR39, PT ;  /* 0x0000002758007c0c */ /* 0x000fe4000bf24270 */
        /* <DEDUP_REMOVED lines=51> */
.L_x_7800:
[----:B------:R-:W-:Y:S01]  /*19b0*/  ULEA.HI UR4, UR46, UR46, URZ, 0x1 ;  /* 0x0000002e2e047291 */ /* 0x000fe2000f8f083f */
[----:B------:R-:W-:-:S03]  /*19c0*/  IMAD.U32 R2, RZ, RZ, UR47 ;  /* 0x0000002fff027e24 */ /* 0x000fc6000f8e00ff */
[----:B------:R-:W-:Y:S02]  /*19d0*/  ULOP3.LUT UR4, UR4, 0xfffffffe, URZ, 0xc0, !UPT ;  /* 0xfffffffe04047892 */ /* 0x000fe4000f8ec03f */
[----:B------:R-:W-:Y:S02]  /*19e0*/  ISETP.NE.AND P0, PT, R2, 0x3, PT ;  /* 0x000000030200780c */ /* 0x000fe40003f05270 */
[----:B------:R-:W-:-:S06]  /*19f0*/  UIADD3 UR4, UR46, -UR4, URZ ;  /* 0x800000042e047290 */ /* 0x000fcc000fffe03f */
[----:B------:R-:W-:-:S05]  /*1a00*/  IMAD.U32 R0, RZ, RZ, UR4 ;  /* 0x00000004ff007e24 */ /* 0x000fca000f8e00ff */
[----:B------:R-:W-:-:S04]  /*1a10*/  SHF.L.U32 R0, R0, 0x1f, RZ ;  /* 0x0000001f00007819 */ /* 0x000fc800000006ff */
[----:B------:R-:W0:Y:S02]  /*1a20*/  SYNCS.PHASECHK.TRANS64.TRYWAIT P1, [UR41+0x28800], R0 ;  /* 0x02880000ff0075a7 */ /* 0x000e240008020169 */
[----:B0-----:R-:W-:Y:S05]  /*1a30*/  @!P1 BRA `(.L_x_7801) ;  /* 0x0000014400b09947 */ /* 0x001fea0003800000 */
.L_x_7994:
[----:B------:R-:W-:Y:S05]  /*1a40*/  @!P0 BRA `(.L_x_7802) ;  /* 0x0000000000048947 */ /* 0x000fea0003800000 */
[----:B------:R-:W-:Y:S01]  /*1a50*/  BPT.TRAP 0x1 ;  /* 0x000000040000795c */ /* 0x000fe20000300000 */
.L_x_7802:
[----:B------:R-:W-:Y:S02]  /*1a60*/  IMAD.U32 R11, RZ, RZ, UR44 ;  /* 0x0000002cff0b7e24 */ /* 0x000fe4000f8e00ff */
[----:B0-----:R-:W-:-:S03]  /*1a70*/  IMAD.U32 R0, RZ, RZ, UR45 ;  /* 0x0000002dff007e24 */ /* 0x001fc6000f8e00ff */
[----:B------:R-:W-:Y:S02]  /*1a80*/  LEA R11, R11, UR41, 0x3 ;  /* 0x000000290b0b7c11 */ /* 0x000fe4000f8e18ff */
[----:B------:R-:W-:-:S04]  /*1a90*/  SHF.L.U32 R0, R0, 0x1f, RZ ;  /* 0x0000001f00007819 */ /* 0x000fc800000006ff */
[----:B------:R0:W1:Y:S01]  /*1aa0*/  SYNCS.PHASECHK.TRANS64.TRYWAIT P2, [R11+URZ+0x28830], R0 ;  /* 0x028830000b0075a7 */ /* 0x000062000804017f */
[----:B------:R-:W-:Y:S05]  /*1ab0*/  @!P0 BRA `(.L_x_7803) ;  /* 0x0000000000048947 */ /* 0x000fea0003800000 */
[----:B------:R-:W-:Y:S01]  /*1ac0*/  BPT.TRAP 0x1 ;  /* 0x000000040000795c */ /* 0x000fe20000300000 */
.L_x_7803:
[----:B------:R-:W2:Y:S02]  /*1ad0*/  S2R R2, SR_TID.X ;  /* 0x0000000000027919 */ /* 0x000ea40000002100 */
[----:B--2---:R-:W-:Y:S01]  /*1ae0*/  LOP3.LUT P1, RZ, R2, 0x7f, RZ, 0xc0, !PT ;  /* 0x0000007f02ff7812 */ /* 0x004fe2000782c0ff */
[----:B-1----:R-:W-:-:S12]  /*1af0*/  @P2 BRA `(.L_x_7804) ;  /* 0x0000000000082947 */ /* 0x002fd80003800000 */
[----:B------:R-:W1:Y:S02]  /*1b00*/  SYNCS.PHASECHK.TRANS64.TRYWAIT P2, [R11+URZ+0x28830], R0 ;  /* 0x028830000b0075a7 */ /* 0x000e64000804017f */
[----:B-1----:R-:W-:Y:S05]  /*1b10*/  @!P2 BRA `(.L_x_7805) ;  /* 0x000001440090a947 */ /* 0x002fea0003800000 */
.L_x_7804:
[----:B------:R-:W-:Y:S05]  /*1b20*/  WARPSYNC.ALL ;  /* 0x0000000000007948 */ /* 0x000fea0003800000 */
[----:B------:R-:W-:Y:S01]  /*1b30*/  UIADD3 UR4, UR41, 0x18400, URZ ;  /* 0x0001840029047890 */ /* 0x000fe2000fffe03f */
[----:B------:R-:W-:Y:S01]  /*1b40*/  WARPGROUP.ARRIVE ;  /* 0x00000000000079c5 */ /* 0x000fe20000000000 */
[----:B------:R-:W-:Y:S01]  /*1b50*/  ULOP3.LUT UR32, UR49, 0x10000, URZ, 0xfc, !UPT ;  /* 0x0001000031207892 */ /* 0x000fe2000f8efc3f */
[----:B------:R-:W-:Y:S01]  /*1b60*/  VIADD R3, R17, UR36 ;  /* 0x0000002411037c36 */ /* 0x000fe20008000000 */
[----:B------:R-:W-:Y:S01]  /*1b70*/  USHF.R.U32.HI UR4, URZ, 0x4, UR4 ;  /* 0x000000043f047899 */ /* 0x000fe20008011604 */
[----:B------:R-:W2:Y:S01]  /*1b80*/  LDC R7, c[0x0][0x2f0] ;  /* 0x0000bc00ff077b82 */ /* 0x000ea20000000800 */
[----:B------:R-:W-:Y:S01]  /*1b90*/  UMOV UR33, 0x40000040 ;  /* 0x4000004000217882 */ /* 0x000fe20000000000 */
[----:B------:R-:W-:Y:S01]  /*1ba0*/  UMOV UR35, 0x40000040 ;  /* 0x4000004000237882 */ /* 0x000fe20000000000 */
[----:B------:R-:W-:Y:S01]  /*1bb0*/  ULOP3.LUT UR4, UR4, 0x3fff, URZ, 0xc0, !UPT ;  /* 0x00003fff04047892 */ /* 0x000fe2000f8ec03f */
[----:B------:R-:W-:Y:S01]  /*1bc0*/  IMAD.MOV.U32 R9, RZ, RZ, -0x80 ;  /* 0xffffff80ff097424 */ /* 0x000fe200078e00ff */
[----:B------:R-:W-:Y:S01]  /*1bd0*/  UMOV UR5, 0x40000040 ;  /* 0x4000004000057882 */ /* 0x000fe20000000000 */
[----:B------:R-:W-:Y:S01]  /*1be0*/  UMOV UR7, 0x40000040 ;  /* 0x4000004000077882 */ /* 0x000fe20000000000 */
[----:B------:R-:W-:Y:S01]  /*1bf0*/  ULOP3.LUT UR48, UR4, 0x10000, URZ, 0xfc, !UPT ;  /* 0x0001000004307892 */ /* 0x000fe2000f8efc3f */
[----:B------:R-:W3:Y:S01]  /*1c00*/  LDC R8, c[0x0][0x288] ;  /* 0x0000a200ff087b82 */ /* 0x000ee20000000800 */
[----:B------:R-:W-:-:S02]  /*1c10*/  UIADD3 UR4, UR32, 0x2, URZ ;  /* 0x0000000220047890 */ /* 0x000fc4000fffe03f */
[----:B------:R-:W-:Y:S02]  /*1c20*/  ULEA UR34, UR44, UR48, 0xb ;  /* 0x000000302c227291 */ /* 0x000fe4000f8e583f */
[----:B------:R-:W-:Y:S02]  /*1c30*/  UIADD3 UR8, UR32, 0x4, URZ ;  /* 0x0000000420087890 */ /* 0x000fe4000fffe03f */
[----:B------:R-:W-:Y:S02]  /*1c40*/  UIADD3 UR6, UR34, 0x2, URZ ;  /* 0x0000000222067890 */ /* 0x000fe4000fffe03f */
[----:B------:R-:W-:Y:S01]  /*1c50*/  UIADD3 UR10, UR34, 0x4, URZ ;  /* 0x00000004220a7890 */ /* 0x000fe2000fffe03f */
[----:B------:R-:W-:Y:S02]  /*1c60*/  UMOV UR9, 0x40000040 ;  /* 0x4000004000097882 */ /* 0x000fe40000000000 */
[----:B------:R-:W-:Y:S01]  /*1c70*/  HGMMA.64x128x16.F32 R24, gdesc[UR32], RZ, !UPT, gsb0 ;  /* 0x01e00000201879f0 */ /* 0x000fe2000c0008ff */
        /* <DEDUP_REMOVED lines=21> */
[----:B------:R-:W-:Y:S02]  /*1dd0*/  ULDC UR49, c[0x0][0x9dc] ;  /* 0x0002770000317ab9 */ /* 0x000fe40000000800 */
[----:B------:R-:W-:Y:S01]  /*1de0*/  ULOP3.LUT UR49, URZ, UR49, URZ, 0x33, !UPT ;  /* 0x000000313f317292 */ /* 0x000fe2000f8e333f */
[----:B------:R-:W-:-:S02]  /*1df0*/  WARPGROUP.DEPBAR.LE gsb0, 0x0 ;  /* 0x00008000000079c5 */ /* 0x000fc40000010000 */
[----:B------:R-:W-:-:S06]  /*1e00*/  WARPGROUP.ARRIVE ;  /* 0x00000000000079c5 */ /* 0x000fcc0000000000 */
[----:B------:R-:W-:Y:S01]  /*1e10*/  HGMMA.64x128x16.F32 R24, gdesc[UR4], R24, gsb0 ;  /* 0x01e00000041879f0 */ /* 0x000fe20008000818 */
[----:B------:R-:W-:Y:S02]  /*1e20*/  ULDC UR6, c[0x0][0x448] ;  /* 0x0001120000067ab9 */ /* 0x000fe40000000800 */
[----:B------:R-:W-:-:S06]  /*1e30*/  UISETP.NE.AND UP0, UPT, UR6, 0x1, UPT ;  /* 0x000000010600788c */ /* 0x000fcc000bf05270 */
[----:B------:R-:W-:Y:S02]  /*1e40*/  PLOP3.LUT P2, PT, PT, PT, UP0, 0x80, 0x0 ;  /* 0x000000000000781c */ /* 0x000fe40003f4f008 */
[----:B------:R-:W-:-:S03]  /*1e50*/  PLOP3.LUT P3, PT, PT, PT, UP0, 0x80, 0x0 ;  /* 0x000000000000781c */ /* 0x000fc60003f6f008 */
[----:B------:R-:W-:-:S08]  /*1e60*/  @UP0 ULDC UR6, c[0x0][0x44c] ;  /* 0x0001130000060ab9 */ /* 0x000fd00000000800 */
[----:B------:R-:W-:Y:S01]  /*1e70*/  @P2 IMAD.HI.U32 R5, R3, UR6, RZ ;  /* 0x0000000603052c27 */ /* 0x000fe2000f8e00ff */
[----:B------:R-:W-:Y:S01]  /*1e80*/  @UP0 ULDC UR6, c[0x0][0x450] ;  /* 0x0001140000060ab9 */ /* 0x000fe20000000800 */
[----:B------:R-:W-:Y:S02]  /*1e90*/  WARPGROUP.DEPBAR.LE gsb0, 0x0 ;  /* 0x00008000000079c5 */ /* 0x000fe40000010000 */
[----:B------:R-:W-:-:S06]  /*1ea0*/  WARPGROUP.ARRIVE ;  /* 0x00000000000079c5 */ /* 0x000fcc0000000000 */
[----:B------:R-:W-:Y:S01]  /*1eb0*/  HGMMA.64x128x16.F32 R24, gdesc[UR8], R24, gsb0 ;  /* 0x01e00000081879f0 */ /* 0x000fe20008000818 */
[----:B------:R-:W-:Y:S02]  /*1ec0*/  ULDC UR10, c[0x0][0x9d8] ;  /* 0x00027600000a7ab9 */ /* 0x000fe40000000800 */
[----:B------:R-:W-:Y:S02]  /*1ed0*/  WARPGROUP.DEPBAR.LE gsb0, 0x0 ;  /* 0x00008000000079c5 */ /* 0x000fe40000010000 */
[----:B------:R-:W-:-:S07]  /*1ee0*/  WARPGROUP.ARRIVE ;  /* 0x00000000000079c5 */ /* 0x000fce0000000000 */
[----:B------:R-:W-:Y:S03]  /*1ef0*/  HGMMA.64x128x16.F32 R24, gdesc[UR12], R24, gsb0 ;  /* 0x01e000000c1879f0 */ /* 0x000fe60008000818 */
        /* <DEDUP_REMOVED lines=13> */
[----:B------:R-:W-:Y:S01]  /*1fd0*/  FMUL.FTZ R28, R28, UR10 ;  /* 0x0000000a1c1c7c20 */ /* 0x000fe20008410000 */
[----:B01----:R-:W-:Y:S01]  /*1fe0*/  FMUL.FTZ R0, R26, UR10 ;  /* 0x0000000a1a007c20 */ /* 0x003fe20008410000 */
        /* <DEDUP_REMOVED lines=10> */
[----:B------:R4:W1:Y:S01]  /*2090*/  MUFU.TANH R67, R70 ;  /* 0x0000004600437308 */ /* 0x0008620000002400 */
[----:B0-----:R-:W-:Y:S01]  /*20a0*/  IMAD.MOV.U32 R28, RZ, RZ, R3 ;  /* 0x000000ffff1c7224 */ /* 0x001fe200078e0003 */
[----:B------:R-:W-:Y:S01]  /*20b0*/  @P3 SHF.R.U32.HI R28, RZ, UR6, R5 ;  /* 0x00000006ff1c3c19 */ /* 0x000fe20008011605 */
[----:B------:R-:W-:Y:S01]  /*20c0*/  FMUL.FTZ R41, R41, UR10 ;  /* 0x0000000a29297c20 */ /* 0x000fe20008410000 */
[----:B------:R-:W-:Y:S01]  /*20d0*/  FMUL.FTZ R45, R45, UR10 ;  /* 0x0000000a2d2d7c20 */ /* 0x000fe20008410000 */
[----:B------:R-:W-:Y:S01]  /*20e0*/  FMUL.FTZ R49, R49, UR10 ;  /* 0x0000000a31317c20 */ /* 0x000fe20008410000 */
[----:B------:R-:W-:Y:S01]  /*20f0*/  FMUL.FTZ R53, R53, UR10 ;  /* 0x0000000a35357c20 */ /* 0x000fe20008410000 */
[----:B------:R-:W0:Y:S01]  /*2100*/  SHFL.IDX PT, R92, R28, RZ, 0x1c1f ;  /* 0x001c1fff1c5c7589 */ /* 0x000e2200000e0000 */
[----:B------:R5:W0:Y:S01]  /*2110*/  MUFU.TANH R89, R25 ;  /* 0x0000001900597308 */ /* 0x000a220000002400 */
[----:B----4-:R-:W-:-:S02]  /*2120*/  IMAD R70, R88, R9, 0x80 ;  /* 0x0000008058467424 */ /* 0x010fc400078e0209 */
[----:B------:R-:W-:Y:S01]  /*2130*/  FMUL.FTZ R57, R57, UR10 ;  /* 0x0000000a39397c20 */ /* 0x000fe20008410000 */
[----:B------:R-:W-:Y:S01]  /*2140*/  ULDC.64 UR6, c[0x0][0x9e0] ;  /* 0x0002780000067ab9 */ /* 0x000fe20000000a00 */
[----:B------:R-:W-:Y:S01]  /*2150*/  @!P1 VIADD R3, R11, 0x28840 ;  /* 0x000288400b039836 */ /* 0x000fe20000000000 */
[----:B------:R-:W-:Y:S01]  /*2160*/  UISETP.GE.AND UP1, UPT, UR7, 0x1, UPT ;  /* 0x000000010700788c */ /* 0x000fe2000bf26270 */
[----:B------:R-:W-:Y:S02]  /*2170*/  VIADD R5, R70, 0x1 ;  /* 0x0000000146057836 */ /* 0x000fe40000000000 */
[----:B------:R-:W-:Y:S01]  /*2180*/  FMUL.FTZ R4, R24, UR10 ;  /* 0x0000000a18047c20 */ /* 0x000fe20008410000 */
[----:B------:R4:W0:Y:S01]  /*2190*/  MUFU.TANH R90, R29 ;  /* 0x0000001d005a7308 */ /* 0x0008220000002400 */
[----:B-----5:R-:W-:Y:S01]  /*21a0*/  FMUL.FTZ R25, R31, UR10 ;  /* 0x0000000a1f197c20 */ /* 0x020fe20008410000 */
[----:B------:R-:W-:Y:S01]  /*21b0*/  FMUL.FTZ R31, R38, UR10 ;  /* 0x0000000a261f7c20 */ /* 0x000fe20008410000 */
[----:B------:R-:W-:Y:S01]  /*21c0*/  FMUL.FTZ R32, R32, UR10 ;  /* 0x0000000a20207c20 */ /* 0x000fe20008410000 */
[----:B------:R-:W-:Y:S01]  /*21d0*/  FMUL.FTZ R36, R36, UR10 ;  /* 0x0000000a24247c20 */ /* 0x000fe20008410000 */
[----:B------:R-:W-:Y:S01]  /*21e0*/  FMUL.FTZ R40, R40, UR10 ;  /* 0x0000000a28287c20 */ /* 0x000fe20008410000 */
[----:B------:R-:W-:Y:S01]  /*21f0*/  FMUL.FTZ R44, R44, UR10 ;  /* 0x0000000a2c2c7c20 */ /* 0x000fe20008410000 */
[----:B------:R-:W-:Y:S01]  /*2200*/  FMUL.FTZ R48, R48, UR10 ;  /* 0x0000000a30307c20 */ /* 0x000fe20008410000 */
[----:B------:R5:W0:Y:S01]  /*2210*/  MUFU.TANH R30, R33 ;  /* 0x00000021001e7308 */ /* 0x000a220000002400 */
[----:B----4-:R-:W-:Y:S01]  /*2220*/  FMUL.FTZ R29, R35, UR10 ;  /* 0x0000000a231d7c20 */ /* 0x010fe20008410000 */
[----:B------:R-:W-:Y:S01]  /*2230*/  FMUL.FTZ R35, R42, UR10 ;  /* 0x0000000a2a237c20 */ /* 0x000fe20008410000 */
[----:B------:R-:W-:Y:S01]  /*2240*/  FMUL.FTZ R52, R52, UR10 ;  /* 0x0000000a34347c20 */ /* 0x000fe20008410000 */
[----:B------:R-:W-:Y:S01]  /*2250*/  FMUL.FTZ R56, R56, UR10 ;  /* 0x0000000a38387c20 */ /* 0x000fe20008410000 */
[----:B------:R-:W-:Y:S01]  /*2260*/  FMUL.FTZ R60, R60, UR10 ;  /* 0x0000000a3c3c7c20 */ /* 0x000fe20008410000 */
[----:B------:R-:W-:Y:S01]  /*2270*/  FMUL.FTZ R61, R61, UR10 ;  /* 0x0000000a3d3d7c20 */ /* 0x000fe20008410000 */
        /* <DEDUP_REMOVED lines=29> */
[----:B------:R-:W-:-:S02]  /*2450*/  IMAD R24, R16, -0x2, R5 ;  /* 0xfffffffe10187824 */ /* 0x000fc400078e0205 */
[----:B------:R-:W-:Y:S01]  /*2460*/  FMUL.FTZ R81, R81, UR10 ;  /* 0x0000000a51517c20 */ /* 0x000fe20008410000 */
[----:B------:R-:W-:Y:S01]  /*2470*/  FMUL.FTZ R85, R85, UR10 ;  /* 0x0000000a55557c20 */ /* 0x000fe20008410000 */
[----:B------:R-:W-:Y:S01]  /*2480*/  PLOP3.LUT P2, PT, PT, PT, UP1, 0x40, 0x0 ;  /* 0x000000000000781c */ /* 0x000fe20003f4e818 */
[----:B------:R4:W0:Y:S01]  /*2490*/  MUFU.TANH R50, R53 ;  /* 0x0000003500327308 */ /* 0x0008220000002400 */
[----:B-----5:R-:W-:Y:S01]  /*24a0*/  FMUL.FTZ R49, R55, UR10 ;  /* 0x0000000a37317c20 */ /* 0x020fe20008410000 */
[----:B------:R-:W-:Y:S01]  /*24b0*/  FMUL.FTZ R55, R62, UR10 ;  /* 0x0000000a3e377c20 */ /* 0x000fe20008410000 */
[----:B------:R-:W-:Y:S01]  /*24c0*/  @!P1 PRMT R3, RZ, 0x654, R3 ;  /* 0x00000654ff039816 */ /* 0x000fe20000000003 */
[----:B--2---:R-:W-:Y:S02]  /*24d0*/  IMAD R5, R7, UR42, R24 ;  /* 0x0000002a07057c24 */ /* 0x004fe4000f8e0218 */
[----:B------:R-:W-:Y:S01]  /*24e0*/  FMUL.FTZ R71, R71, UR10 ;  /* 0x0000000a47477c20 */ /* 0x000fe20008410000 */
[----:B------:R-:W-:Y:S01]  /*24f0*/  FMUL.FTZ R75, R75, UR10 ;  /* 0x0000000a4b4b7c20 */ /* 0x000fe20008410000 */
[----:B------:R2:W-:Y:S01]  /*2500*/  @!P1 SYNCS.ARRIVE.TRANS64.RED.A1T0 RZ, [R3+URZ], RZ ;  /* 0x000000ff03ff99a7 */ /* 0x0005e2000810043f */
[----:B------:R5:W0:Y:S01]  /*2510*/  MUFU.TANH R107, R57 ;  /* 0x00000039006b7308 */ /* 0x000a220000002400 */
[----:B----4-:R-:W-:Y:S01]  /*2520*/  FMUL.FTZ R53, R59, UR10 ;  /* 0x0000000a3b357c20 */ /* 0x010fe20008410000 */
[----:B------:R-:W-:Y:S01]  /*2530*/  FMUL.FTZ R59, R66, UR10 ;  /* 0x0000000a423b7c20 */ /* 0x000fe20008410000 */
[----:B---3--:R-:W-:Y:S01]  /*2540*/  IMAD.IADD R5, R5, 0x1, -R8 ;  /* 0x0000000105057824 */ /* 0x008fe200078e0a08 */
[----:B------:R-:W-:Y:S01]  /*2550*/  LEA R66, R88, 0xffffff80, 0x7 ;  /* 0xffffff8058427811 */ /* 0x000fe200078e38ff */
[----:B--2---:R-:W-:-:S03]  /*2560*/  IMAD R3, R7, UR42, R70 ;  /* 0x0000002a07037c24 */ /* 0x004fc6000f8e0246 */
[----:B------:R-:W2:Y:S01]  /*2570*/  MUFU.TANH R4, R4 ;  /* 0x0000000400047308 */ /* 0x000ea20000002400 */
[----:B-----5:R-:W-:Y:S01]  /*2580*/  FMUL.FTZ R57, R63, UR10 ;  /* 0x0000000a3f397c20 */ /* 0x020fe20008410000 */
[----:B------:R-:W-:-:S06]  /*2590*/  VIADD R82, R5, UR6 ;  /* 0x0000000605527c36 */ /* 0x000fcc0008000000 */
        /* <DEDUP_REMOVED lines=54> */
[----:B--2---:R-:W-:-:S04]  /*2900*/  VIADD R75, R5, UR49 ;  /* 0x00000031054b7c36 */ /* 0x004fc80008000000 */
[----:B------:R-:W-:Y:S01]  /*2910*/  IMAD.IADD R24, R75, 0x1, R92 ;  /* 0x000000014b187824 */ /* 0x000fe200078e025c */
[----:B---34-:R-:W-:Y:S06]  /*2920*/  @P2 BRA `(.L_x_7806) ;  /* 0x00000000005c2947 */ /* 0x018fec0003800000 */
        /* <DEDUP_REMOVED lines=13> */
.L_x_7808:
[----:B------:R-:W-:-:S06]  /*2a00*/  UISETP.NE.AND UP2, UPT, UR7, 0x1, UPT ;  /* 0x000000010700788c */ /* 0x000fcc000bf45270 */
[----:B------:R-:W-:-:S05]  /*2a10*/  PLOP3.LUT P2, PT, PT, PT, UP2, 0x80, 0x0 ;  /* 0x000000000000781c */ /* 0x000fca0003f4f028 */
[----:B------:R-:W-:-:S08]  /*2a20*/  @UP2 ULDC.64 UR10, c[0x0][0x9e8] ;  /* 0x00027a00000a2ab9 */ /* 0x000fd00000000a00 */
[----:B------:R-:W-:-:S05]  /*2a30*/  @P2 IMAD.HI.U32 R5, R3, UR10, RZ ;  /* 0x0000000a03052c27 */ /* 0x000fca000f8e00ff */
[----:B------:R-:W-:-:S07]  /*2a40*/  @P2 SHF.R.U32.HI R3, RZ, UR11, R5 ;  /* 0x0000000bff032c19 */ /* 0x000fce0008011605 */
.L_x_7809:
[----:B------:R-:W-:Y:S05]  /*2a50*/  BSYNC B0 ;  /* 0x0000000000007941 */ /* 0x000fea0003800000 */
.L_x_7807:
[----:B------:R-:W-:-:S04]  /*2a60*/  IMAD R3, R3, UR7, -R66 ;  /* 0x0000000703037c24 */ /* 0x000fc8000f8e0a42 */
[----:B------:R-:W-:-:S05]  /*2a70*/  IMAD R3, R16, -0x2, R3 ;  /* 0xfffffffe10037824 */ /* 0x000fca00078e0203 */
[----:B------:R-:W-:Y:S02]  /*2a80*/  VIMNMX R24, R24, R3, !PT ;  /* 0x0000000318187248 */ /* 0x000fe40007fe0100 */
[----:B------:R-:W-:-:S07]  /*2a90*/  VIADDMNMX R13, R3, UR7, R13, PT ;  /* 0x00000007030d7c46 */ /* 0x000fce000b80010d */
.L_x_7806:
        /* <DEDUP_REMOVED lines=9> */
[----:B------:R-:W-:Y:S02]  /*2b30*/  P2R R92, PR, RZ, 0x20 ;  /* 0x00000020ff5c7803 */ /* 0x000fe40000000000 */
[----:B------:R-:W-:Y:S02]  /*2b40*/  ISETP.LT.OR P3, PT, R13, 0xa, P3 ;  /* 0x0000000a0d00780c */ /* 0x000fe40001f61670 */
[----:B------:R-:W-:Y:S02]  /*2b50*/  ISETP.GT.AND P4, PT, R24, 0x8, !P4 ;  /* 0x000000081800780c */ /* 0x000fe40006784270 */
[----:B------:R-:W-:-:S02]  /*2b60*/  ISETP.GE.AND P5, PT, R70, 0x11, PT ;  /* 0x000000114600780c */ /* 0x000fc40003fa6270 */
[----:B------:R-:W-:Y:S02]  /*2b70*/  FSEL R123, R90, -INF , !P3 ;  /* 0xff8000005a7b7808 */ /* 0x000fe40005800000 */
[----:B------:R-:W-:Y:S02]  /*2b80*/  ISETP.LT.OR P4, PT, R13, 0x9, P4 ;  /* 0x000000090d00780c */ /* 0x000fe40002781670 */
[----:B------:R-:W-:Y:S02]  /*2b90*/  ISETP.GT.AND P3, PT, R24, 0x10, !P5 ;  /* 0x000000101800780c */ /* 0x000fe40006f64270 */
[----:B-1----:R-:W-:Y:S01]  /*2ba0*/  FSEL R121, R26, -INF , !P4 ;  /* 0xff8000001a797808 */ /* 0x002fe20006000000 */
[----:B0-----:R-:W-:Y:S01]  /*2bb0*/  IMAD.IADD R26, R75, 0x1, R28 ;  /* 0x000000014b1a7824 */ /* 0x001fe200078e021c */
        /* <DEDUP_REMOVED lines=137> */
[----:B------:R-:W-:Y:S02]  /*3450*/  ISETP.GT.AND P6, PT, R24, 0x79, !P6 ;  /* 0x000000791800780c */ /* 0x000fe400077c4270 */
[----:B------:R-:W-:Y:S02]  /*3460*/  VIADDMNMX R24, R28, R82, R71, PT ;  /* 0x000000521c187246 */ /* 0x000fe40003800147 */
[----:B------:R-:W-:-:S04]  /*3470*/  ISETP.LT.OR P6, PT, R13, 0x7a, P6 ;  /* 0x0000007a0d00780c */ /* 0x000fc800037c1670 */
        /* <DEDUP_REMOVED lines=17> */
.L_x_7812:
[----:B------:R-:W-:-:S06]  /*3590*/  UISETP.NE.AND UP2, UPT, UR7, 0x1, UPT ;  /* 0x000000010700788c */ /* 0x000fcc000bf45270 */
[----:B------:R-:W-:-:S05]  /*35a0*/  PLOP3.LUT P6, PT, PT, PT, UP2, 0x80, 0x0 ;  /* 0x000000000000781c */ /* 0x000fca0003fcf028 */
[----:B------:R-:W-:-:S08]  /*35b0*/  @UP2 ULDC.64 UR10, c[0x0][0x9e8] ;  /* 0x00027a00000a2ab9 */ /* 0x000fd00000000a00 */
[----:B------:R-:W-:Y:S01]  /*35c0*/  @P6 IMAD.HI.U32 R4, R61, UR10, RZ ;  /* 0x0000000a3d046c27 */ /* 0x000fe2000f8e00ff */
[----:B------:R-:W-:-:S13]  /*35d0*/  PLOP3.LUT P6, PT, PT, PT, UP2, 0x80, 0x0 ;  /* 0x000000000000781c */ /* 0x000fda0003fcf028 */
[----:B------:R-:W-:-:S07]  /*35e0*/  @P6 SHF.R.U32.HI R61, RZ, UR11, R4 ;  /* 0x0000000bff3d6c19 */ /* 0x000fce0008011604 */
.L_x_7813:
[----:B------:R-:W-:Y:S05]  /*35f0*/  BSYNC B0 ;  /* 0x0000000000007941 */ /* 0x000fea0003800000 */
.L_x_7811:
[----:B------:R-:W-:-:S04]  /*3600*/  IMAD R61, R61, UR7, -R66 ;  /* 0x000000073d3d7c24 */ /* 0x000fc8000f8e0a42 */
[----:B------:R-:W-:-:S05]  /*3610*/  IMAD R61, R16, -0x2, R61 ;  /* 0xfffffffe103d7824 */ /* 0x000fca00078e023d */
[----:B------:R-:W-:Y:S02]  /*3620*/  VIMNMX R26, R26, R61, !PT ;  /* 0x0000003d1a1a7248 */ /* 0x000fe40007fe0100 */
[----:B------:R-:W-:-:S07]  /*3630*/  VIADDMNMX R24, R61, UR7, R24, PT ;  /* 0x000000073d187c46 */ /* 0x000fce000b800118 */
.L_x_7810:
[----:B------:R-:W-:Y:S01]  /*3640*/  ISETP.GT.AND P2, PT, R26, 0x1, !P2 ;  /* 0x000000011a00780c */ /* 0x000fe20005744270 */
[----:B------:R-:W-:Y:S01]  /*3650*/  ULDC UR10, c[0x0][0x988] ;  /* 0x00026200000a7ab9 */ /* 0x000fe20000000800 */
[----:B------:R-:W-:Y:S01]  /*3660*/  ISETP.NE.AND P6, PT, R90, RZ, PT ;  /* 0x000000ff5a00720c */ /* 0x000fe20003fc5270 */
[----:B------:R-:W-:Y:S01]  /*3670*/  @UP0 ULDC UR15, c[0x0][0x450] ;  /* 0x00011400000f0ab9 */ /* 0x000fe20000000800 */
[----:B------:R-:W-:Y:S01]  /*3680*/  ISETP.LT.OR P2, PT, R24, 0x2, P2 ;  /* 0x000000021800780c */ /* 0x000fe20001741670 */
[----:B------:R-:W-:Y:S01]  /*3690*/  UMOV UR14, UR36 ;  /* 0x00000024000e7c82 */ /* 0x000fe20008000000 */
        /* <DEDUP_REMOVED lines=16> */
[----:B------:R-:W-:Y:S02]  /*37a0*/  ISETP.GT.AND P2, PT, R26, 0x10, !P6 ;  /* 0x000000101a00780c */ /* 0x000fe40007744270 */
[----:B------:R-:W-:Y:S02]  /*37b0*/  FMNMX.FTZ R4, R117, R4, !PT ;  /* 0x0000000475047209 */ /* 0x000fe40007810000 */
        /* <DEDUP_REMOVED lines=57> */
[----:B------:R-:W-:Y:S02]  /*3b50*/  ISETP.GT.AND P3, PT, R26, 0x70, !P3 ;  /* 0x000000701a00780c */ /* 0x000fe40005f64270 */
[----:B------:R-:W-:Y:S02]  /*3b60*/  FSEL R43, R43, -INF , !P2 ;  /* 0xff8000002b2b7808 */ /* 0x000fe40005000000 */
[----:B------:R-:W-:Y:S02]  /*3b70*/  ISETP.NE.AND P2, PT, R48, RZ, PT ;  /* 0x000000ff3000720c */ /* 0x000fe40003f45270 */
[C---:B------:R-:W-:Y:S02]  /*3b80*/  ISETP.GT.AND P4, PT, R26.reuse, 0x71, !P4 ;  /* 0x000000711a00780c */ /* 0x040fe40006784270 */
[----:B------:R-:W-:Y:S02]  /*3b90*/  ISETP.GT.AND P2, PT, R26, 0x31, !P2 ;  /* 0x000000311a00780c */ /* 0x000fe40005744270 */
[----:B------:R-:W-:-:S02]  /*3ba0*/  ISETP.LT.OR P3, PT, R24, 0x71, P3 ;  /* 0x000000711800780c */ /* 0x000fc40001f61670 */
[----:B------:R-:W-:Y:S02]  /*3bb0*/  ISETP.LT.OR P2, PT, R24, 0x32, P2 ;  /* 0x000000321800780c */ /* 0x000fe40001741670 */
[----:B------:R-:W-:Y:S02]  /*3bc0*/  ISETP.GT.AND P5, PT, R26, 0x78, !P5 ;  /* 0x000000781a00780c */ /* 0x000fe40006fa4270 */
[----:B------:R-:W-:Y:S02]  /*3bd0*/  FSEL R45, R45, -INF , !P2 ;  /* 0xff8000002d2d7808 */ /* 0x000fe40005000000 */
[----:B------:R-:W-:Y:S02]  /*3be0*/  ISETP.NE.AND P2, PT, R46, RZ, PT ;  /* 0x000000ff2e00720c */ /* 0x000fe40003f45270 */
[----:B------:R-:W-:Y:S02]  /*3bf0*/  ISETP.LT.OR P4, PT, R24, 0x72, P4 ;  /* 0x000000721800780c */ /* 0x000fe40002781670 */
[----:B------:R-:W-:-:S02]  /*3c00*/  ISETP.GT.AND P2, PT, R26, 0x38, !P2 ;  /* 0x000000381a00780c */ /* 0x000fc40005744270 */
[C---:B------:R-:W-:Y:S02]  /*3c10*/  ISETP.LT.OR P5, PT, R24.reuse, 0x79, P5 ;  /* 0x000000791800780c */ /* 0x040fe40002fa1670 */
[----:B------:R-:W-:-:S04]  /*3c20*/  ISETP.LT.OR P2, PT, R24, 0x39, P2 ;  /* 0x000000391800780c */ /* 0x000fc80001741670 */
[----:B------:R-:W-:Y:S02]  /*3c30*/  FSEL R47, R47, -INF , !P2 ;  /* 0xff8000002f2f7808 */ /* 0x000fe40005000000 */
[----:B------:R-:W-:Y:S02]  /*3c40*/  ISETP.GT.AND P2, PT, R26, 0x39, !P6 ;  /* 0x000000391a00780c */ /* 0x000fe40007744270 */
[----:B------:R-:W-:Y:S02]  /*3c50*/  ISETP.NE.AND P6, PT, R73, RZ, PT ;  /* 0x000000ff4900720c */ /* 0x000fe40003fc5270 */
[----:B------:R-:W-:Y:S01]  /*3c60*/  ISETP.LT.OR P2, PT, R24, 0x3a, P2 ;  /* 0x0000003a1800780c */ /* 0x000fe20001741670 */
[----:B------:R-:W0:Y:S03]  /*3c70*/  SHFL.BFLY PT, R73, R28, 0x2, 0x1f ;  /* 0x0c401f001c497f89 */ /* 0x000e2600000e0000 */
[----:B------:R-:W-:-:S02]  /*3c80*/  FSEL R49, R49, -INF , !P2 ;  /* 0xff80000031317808 */ /* 0x000fc40005000000 */
[----:B------:R-:W-:-:S04]  /*3c90*/  ISETP.NE.AND P2, PT, R50, RZ, PT ;  /* 0x000000ff3200720c */ /* 0x000fc80003f45270 */
[----:B------:R-:W-:-:S04]  /*3ca0*/  ISETP.GT.AND P2, PT, R26, 0x40, !P2 ;  /* 0x000000401a00780c */ /* 0x000fc80005744270 */
[----:B------:R-:W-:-:S04]  /*3cb0*/  ISETP.LT.OR P2, PT, R24, 0x41, P2 ;  /* 0x000000411800780c */ /* 0x000fc80001741670 */
[----:B------:R-:W-:Y:S02]  /*3cc0*/  FSEL R51, R51, -INF , !P2 ;  /* 0xff80000033337808 */ /* 0x000fe40005000000 */
[----:B------:R-:W-:-:S04]  /*3cd0*/  ISETP.NE.AND P2, PT, R56, RZ, PT ;  /* 0x000000ff3800720c */ /* 0x000fc80003f45270 */
[----:B------:R-:W-:Y:S02]  /*3ce0*/  ISETP.GT.AND P2, PT, R26, 0x41, !P2 ;  /* 0x000000411a00780c */ /* 0x000fe40005744270 */
[----:B0-----:R-:W-:Y:S02]  /*3cf0*/  FMNMX.FTZ R73, R28, R73, !PT ;  /* 0x000000491c497209 */ /* 0x001fe40007810000 */
[----:B------:R-:W-:-:S03]  /*3d00*/  ISETP.LT.OR P2, PT, R24, 0x42, P2 ;  /* 0x000000421800780c */ /* 0x000fc60001741670 */
[----:B------:R-:W0:Y:S01]  /*3d10*/  SHFL.BFLY PT, R4, R73, 0x1, 0x1f ;  /* 0x0c201f0049047f89 */ /* 0x000e2200000e0000 */
[----:B------:R-:W-:Y:S02]  /*3d20*/  FSEL R53, R53, -INF , !P2 ;  /* 0xff80000035357808 */ /* 0x000fe40005000000 */
[----:B------:R-:W-:-:S04]  /*3d30*/  ISETP.NE.AND P2, PT, R96, RZ, PT ;  /* 0x000000ff6000720c */ /* 0x000fc80003f45270 */
[----:B------:R-:W-:-:S04]  /*3d40*/  ISETP.GT.AND P2, PT, R26, 0x48, !P2 ;  /* 0x000000481a00780c */ /* 0x000fc80005744270 */
[----:B------:R-:W-:-:S04]  /*3d50*/  ISETP.LT.OR P2, PT, R24, 0x49, P2 ;  /* 0x000000491800780c */ /* 0x000fc80001741670 */
[----:B------:R-:W-:Y:S02]  /*3d60*/  FSEL R55, R55, -INF , !P2 ;  /* 0xff80000037377808 */ /* 0x000fe40005000000 */
[----:B------:R-:W-:-:S04]  /*3d70*/  ISETP.NE.AND P2, PT, R60, RZ, PT ;  /* 0x000000ff3c00720c */ /* 0x000fc80003f45270 */
[----:B------:R-:W-:Y:S02]  /*3d80*/  ISETP.GT.AND P2, PT, R26, 0x49, !P2 ;  /* 0x000000491a00780c */ /* 0x000fe40005744270 */
[----:B0-----:R-:W-:Y:S02]  /*3d90*/  FMNMX.FTZ R4, R73, R4, !PT ;  /* 0x0000000449047209 */ /* 0x001fe40007810000 */
[----:B------:R-:W-:-:S04]  /*3da0*/  ISETP.LT.OR P2, PT, R24, 0x4a, P2 ;  /* 0x0000004a1800780c */ /* 0x000fc80001741670 */
[----:B------:R-:W-:Y:S02]  /*3db0*/  FSEL R57, R57, -INF , !P2 ;  /* 0xff80000039397808 */ /* 0x000fe40005000000 */
[----:B------:R-:W-:-:S04]  /*3dc0*/  ISETP.NE.AND P2, PT, R98, RZ, PT ;  /* 0x000000ff6200720c */ /* 0x000fc80003f45270 */
[----:B------:R-:W-:-:S04]  /*3dd0*/  ISETP.GT.AND P2, PT, R26, 0x50, !P2 ;  /* 0x000000501a00780c */ /* 0x000fc80005744270 */
[----:B------:R-:W-:-:S04]  /*3de0*/  ISETP.LT.OR P2, PT, R24, 0x51, P2 ;  /* 0x000000511800780c */ /* 0x000fc80001741670 */
[----:B------:R-:W-:Y:S02]  /*3df0*/  FSEL R59, R59, -INF , !P2 ;  /* 0xff8000003b3b7808 */ /* 0x000fe40005000000 */
[----:B------:R-:W-:-:S04]  /*3e00*/  ISETP.NE.AND P2, PT, R64, RZ, PT ;  /* 0x000000ff4000720c */ /* 0x000fc80003f45270 */
[----:B------:R-:W-:-:S04]  /*3e10*/  ISETP.GT.AND P2, PT, R26, 0x51, !P2 ;  /* 0x000000511a00780c */ /* 0x000fc80005744270 */
[----:B------:R-:W-:-:S04]  /*3e20*/  ISETP.LT.OR P2, PT, R24, 0x52, P2 ;  /* 0x000000521800780c */ /* 0x000fc80001741670 */
[----:B------:R-:W-:Y:S01]  /*3e30*/  FSEL R71, R6, -INF , !P2 ;  /* 0xff80000006477808 */ /* 0x000fe20005000000 */
[----:B------:R-:W-:Y:S01]  /*3e40*/  IMAD.U32 R6, RZ, RZ, UR10 ;  /* 0x0000000aff067e24 */ /* 0x000fe2000f8e00ff */
[----:B------:R-:W-:Y:S01]  /*3e50*/  ISETP.NE.AND P2, PT, R65, RZ, PT ;  /* 0x000000ff4100720c */ /* 0x000fe20003f45270 */
[----:B------:R-:W-:Y:S02]  /*3e60*/  @UP0 ULDC UR10, c[0x0][0x44c] ;  /* 0x00011300000a0ab9 */ /* 0x000fe40000000800 */
[----:B------:R-:W-:Y:S01]  /*3e70*/  UIMAD.WIDE.U32 UR10, UR36, UR10, URZ ;  /* 0x0000000a240a72a5 */ /* 0x000fe2000f8e003f */
[----:B------:R-:W-:-:S03]  /*3e80*/  ISETP.GT.AND P2, PT, R26, 0x58, !P2 ;  /* 0x000000581a00780c */ /* 0x000fc60005744270 */
[----:B------:R-:W-:Y:S01]  /*3e90*/  @UP0 USHF.R.U32.HI UR14, URZ, UR15, UR11 ;  /* 0x0000000f3f0e0299 */ /* 0x000fe2000801160b */
[----:B------:R-:W-:-:S03]  /*3ea0*/  ISETP.LT.OR P2, PT, R24, 0x59, P2 ;  /* 0x000000591800780c */ /* 0x000fc60001741670 */
[----:B------:R-:W-:Y:S01]  /*3eb0*/  UIADD3 UR52, UR52, UR14, URZ ;  /* 0x0000000e34347290 */ /* 0x000fe2000fffe03f */
[----:B------:R-:W-:Y:S02]  /*3ec0*/  FSEL R67, R67, -INF , !P2 ;  /* 0xff80000043437808 */ /* 0x000fe40005000000 */
[----:B------:R-:W-:Y:S01]  /*3ed0*/  ISETP.NE.AND P2, PT, R68, RZ, PT ;  /* 0x000000ff4400720c */ /* 0x000fe20003f45270 */
[----:B------:R-:W-:-:S03]  /*3ee0*/  UIADD3 UR6, UR52, UR6, URZ ;  /* 0x0000000634067290 */ /* 0x000fc6000fffe03f */
[----:B------:R-:W-:-:S04]  /*3ef0*/  ISETP.GT.AND P2, PT, R26, 0x59, !P2 ;  /* 0x000000591a00780c */ /* 0x000fc80005744270 */
        /* <DEDUP_REMOVED lines=9> */
[----:B------:R-:W-:Y:S02]  /*3f90*/  FSEL R63, R63, -INF , !P2 ;  /* 0xff8000003f3f7808 */ /* 0x000fe40005000000 */
[----:B------:R-:W-:Y:S02]  /*3fa0*/  ISETP.GT.AND P2, PT, R26, 0x68, !P6 ;  /* 0x000000681a00780c */ /* 0x000fe40007744270 */
[----:B------:R-:W-:Y:S01]  /*3fb0*/  ISETP.NE.AND P6, PT, R30, RZ, PT ;  /* 0x000000ff1e00720c */ /* 0x000fe20003fc5270 */
[----:B------:R-:W-:Y:S01]  /*3fc0*/  FMUL.FTZ R30, R4, R6 ;  /* 0x00000006041e7220 */ /* 0x000fe20000410000 */
[----:B------:R-:W-:-:S04]  /*3fd0*/  ISETP.LT.OR P2, PT, R24, 0x69, P2 ;  /* 0x000000691800780c */ /* 0x000fc80001741670 */
[----:B------:R-:W-:Y:S02]  /*3fe0*/  FSEL R65, R78, -INF , !P2 ;  /* 0xff8000004e417808 */ /* 0x000fe40005000000 */
[----:B------:R-:W-:-:S04]  /*3ff0*/  FSETP.NEU.FTZ.AND P2, PT, R4, -INF , PT ;  /* 0xff8000000400780b */ /* 0x000fc80003f5d000 */
[----:B------:R-:W-:Y:S02]  /*4000*/  FSEL R30, R30, RZ, P2 ;  /* 0x000000ff1e1e7208 */ /* 0x000fe40001000000 */
[----:B------:R-:W-:Y:S02]  /*4010*/  ISETP.GT.AND P2, PT, R26, RZ, !P6 ;  /* 0x000000ff1a00720c */ /* 0x000fe40007744270 */
[----:B------:R-:W-:Y:S01]  /*4020*/  ISETP.NE.AND P6, PT, R58, RZ, PT ;  /* 0x000000ff3a00720c */ /* 0x000fe20003fc5270 */
[-CC-:B------:R-:W-:Y:S01]  /*4030*/  FFMA.FTZ R170, R111, R6.reuse, -R30.reuse ;  /* 0x000000066faa7223 */ /* 0x180fe2000001081e */
[----:B------:R-:W-:Y:S01]  /*4040*/  ISETP.LT.OR P2, PT, R24, 0x1, P2 ;  /* 0x000000011800780c */ /* 0x000fe20001741670 */
[-CC-:B------:R-:W-:Y:S01]  /*4050*/  FFMA.FTZ R164, R109, R6.reuse, -R30.reuse ;  /* 0x000000066da47223 */ /* 0x180fe2000001081e */
[----:B------:R-:W-:Y:S01]  /*4060*/  FSEL R109, R12, -INF , !P3 ;  /* 0xff8000000c6d7808 */ /* 0x000fe20005800000 */
[-CC-:B------:R-:W-:Y:S01]  /*4070*/  FFMA.FTZ R168, R113, R6.reuse, -R30.reuse ;  /* 0x0000000671a87223 */ /* 0x180fe2000001081e */
[----:B------:R-:W-:Y:S01]  /*4080*/  FSEL R0, R0, -INF , !P2 ;  /* 0xff80000000007808 */ /* 0x000fe20005000000 */
[-CC-:B------:R-:W-:Y:S01]  /*4090*/  FFMA.FTZ R174, R115, R6.reuse, -R30.reuse ;  /* 0x0000000673ae7223 */ /* 0x180fe2000001081e */
[----:B------:R-:W-:Y:S01]  /*40a0*/  ISETP.NE.AND P2, PT, R76, RZ, PT ;  /* 0x000000ff4c00720c */ /* 0x000fe20003f45270 */
[-CC-:B------:R-:W-:Y:S01]  /*40b0*/  FFMA.FTZ R172, R117, R6.reuse, -R30.reuse ;  /* 0x0000000675ac7223 */ /* 0x180fe2000001081e */
[----:B------:R-:W-:Y:S01]  /*40c0*/  FMNMX.FTZ R28, R0, R15, !PT ;  /* 0x0000000f001c7209 */ /* 0x000fe20007810000 */
[-CC-:B------:R-:W-:Y:S01]  /*40d0*/  FFMA.FTZ R180, R77, R6.reuse, -R30.reuse ;  /* 0x000000064db47223 */ /* 0x180fe2000001081e */
[----:B------:R-:W-:Y:S01]  /*40e0*/  ISETP.GT.AND P2, PT, R26, 0x69, !P2 ;  /* 0x000000691a00780c */ /* 0x000fe20005744270 */
[--C-:B------:R-:W-:Y:S01]  /*40f0*/  FFMA.FTZ R73, R119, R6, -R30.reuse ;  /* 0x0000000677497223 */ /* 0x100fe2000001081e */
[----:B------:R-:W-:Y:S01]  /*4100*/  FMNMX.FTZ R28, R21, R28, !PT ;  /* 0x0000001c151c7209 */ /* 0x000fe20007810000 */
[--C-:B------:R-:W-:Y:S01]  /*4110*/  FFMA.FTZ R182, R121, R6, -R30.reuse ;  /* 0x0000000679b67223 */ /* 0x100fe2000001081e */
[----:B------:R-:W-:Y:S01]  /*4120*/  ISETP.LT.OR P2, PT, R24, 0x6a, P2 ;  /* 0x0000006a1800780c */ /* 0x000fe20001741670 */
[----:B------:R-:W-:Y:S01]  /*4130*/  MUFU.EX2 R180, R180 ;  /* 0x000000b400b47308 */ /* 0x000fe20000000800 */
[----:B------:R-:W-:Y:S01]  /*4140*/  FMNMX.FTZ R28, R25, R28, !PT ;  /* 0x0000001c191c7209 */ /* 0x000fe20007810000 */
[-CC-:B------:R-:W-:Y:S01]  /*4150*/  FFMA.FTZ R75, R123, R6.reuse, -R30.reuse ;  /* 0x000000067b4b7223 */ /* 0x180fe2000001081e */
[----:B------:R-:W-:Y:S01]  /*4160*/  FSEL R111, R2, -INF , !P2 ;  /* 0xff800000026f7808 */ /* 0x000fe20005000000 */
[--C-:B------:R-:W-:Y:S01]  /*4170*/  FFMA.FTZ R2, R107, R6, -R30.reuse ;  /* 0x000000066b027223 */ /* 0x100fe2000001081e */
[----:B------:R-:W-:Y:S01]  /*4180*/  FMNMX.FTZ R28, R27, R28, !PT ;  /* 0x0000001c1b1c7209 */ /* 0x000fe20007810000 */
[--C-:B------:R-:W-:Y:S01]  /*4190*/  FFMA.FTZ R176, R125, R6, -R30.reuse ;  /* 0x000000067db07223 */ /* 0x100fe2000001081e */
[----:B------:R-:W-:Y:S01]  /*41a0*/  ISETP.GT.AND P6, PT, R26, 0x79, !P6 ;  /* 0x000000791a00780c */ /* 0x000fe200077c4270 */
[----:B------:R-:W-:Y:S01]  /*41b0*/  MUFU.EX2 R117, R2 ;  /* 0x0000000200757308 */ /* 0x000fe20000000800 */
[----:B------:R-:W-:Y:S01]  /*41c0*/  FMNMX.FTZ R28, R29, R28, !PT ;  /* 0x0000001c1d1c7209 */ /* 0x000fe20007810000 */
[-CC-:B------:R-:W-:Y:S01]  /*41d0*/  FFMA.FTZ R77, R127, R6.reuse, -R30.reuse ;  /* 0x000000067f4d7223 */ /* 0x180fe2000001081e */
[----:B------:R-:W-:Y:S01]  /*41e0*/  FSEL R113, R10, -INF , !P4 ;  /* 0xff8000000a717808 */ /* 0x000fe20006000000 */
[--C-:B------:R-:W-:Y:S01]  /*41f0*/  FFMA.FTZ R10, R103, R6, -R30.reuse ;  /* 0x00000006670a7223 */ /* 0x100fe2000001081e */
[----:B------:R-:W-:Y:S01]  /*4200*/  FMNMX.FTZ R28, R31, R28, !PT ;  /* 0x0000001c1f1c7209 */ /* 0x000fe20007810000 */
[--C-:B------:R-:W-:Y:S01]  /*4210*/  FFMA.FTZ R11, R11, R6, -R30.reuse ;  /* 0x000000060b0b7223 */ /* 0x100fe2000001081e */
[----:B------:R-:W-:Y:S01]  /*4220*/  ISETP.LT.OR P6, PT, R24, 0x7a, P6 ;  /* 0x0000007a1800780c */ /* 0x000fe200037c1670 */
[----:B------:R-:W0:Y:S01]  /*4230*/  MUFU.EX2 R73, R73 ;  /* 0x0000004900497308 */ /* 0x000e220000000800 */
[----:B------:R-:W-:Y:S01]  /*4240*/  FMNMX.FTZ R28, R33, R28, !PT ;  /* 0x0000001c211c7209 */ /* 0x000fe20007810000 */
[-CC-:B------:R-:W-:Y:S01]  /*4250*/  FFMA.FTZ R178, R129, R6.reuse, -R30.reuse ;  /* 0x0000000681b27223 */ /* 0x180fe2000001081e */
[----:B------:R-:W-:Y:S01]  /*4260*/  FSEL R107, R14, -INF , !P5 ;  /* 0xff8000000e6b7808 */ /* 0x000fe20006800000 */
[--C-:B------:R-:W-:Y:S01]  /*4270*/  FFMA.FTZ R12, R5, R6, -R30.reuse ;  /* 0x00000006050c7223 */ /* 0x100fe2000001081e */
[----:B------:R-:W-:Y:S01]  /*4280*/  FMNMX.FTZ R28, R35, R28, !PT ;  /* 0x0000001c231c7209 */ /* 0x000fe20007810000 */
[--C-:B------:R-:W-:Y:S01]  /*4290*/  FFMA.FTZ R79, R79, R6, -R30.reuse ;  /* 0x000000064f4f7223 */ /* 0x100fe2000001081e */
[----:B------:R-:W-:Y:S01]  /*42a0*/  FSEL R115, R20, -INF , !P6 ;  /* 0xff80000014737808 */ /* 0x000fe20007000000 */
        /* <DEDUP_REMOVED lines=23> */
[----:B------:R-:W-:Y:S01]  /*4420*/  FFMA.FTZ R3, R3, R6, -R30 ;  /* 0x0000000603037223 */ /* 0x000fe2000001081e */
[----:B------:R-:W4:Y:S01]  /*4430*/  MUFU.EX2 R77, R77 ;  /* 0x0000004d004d7308 */ /* 0x000f220000000800 */
[----:B------:R-:W-:-:S04]  /*4440*/  FMNMX.FTZ R28, R49, R28, !PT ;  /* 0x0000001c311c7209 */ /* 0x000fc80007810000 */
[----:B------:R-:W-:-:S03]  /*4450*/  FMNMX.FTZ R28, R51, R28, !PT ;  /* 0x0000001c331c7209 */ /* 0x000fc60007810000 */
[----:B------:R0:W-:Y:S01]  /*4460*/  MUFU.EX2 R158, R11 ;  /* 0x0000000b009e7308 */ /* 0x0001e20000000800 */
[----:B------:R-:W-:-:S04]  /*4470*/  FMNMX.FTZ R28, R53, R28, !PT ;  /* 0x0000001c351c7209 */ /* 0x000fc80007810000 */
[----:B------:R-:W-:-:S03]  /*4480*/  FMNMX.FTZ R28, R55, R28, !PT ;  /* 0x0000001c371c7209 */ /* 0x000fc60007810000 */
[----:B------:R-:W5:Y:S01]  /*4490*/  MUFU.EX2 R178, R178 ;  /* 0x000000b200b27308 */ /* 0x000f620000000800 */
[----:B------:R-:W-:Y:S01]  /*44a0*/  FMNMX.FTZ R28, R57, R28, !PT ;  /* 0x0000001c391c7209 */ /* 0x000fe20007810000 */
[----:B0-----:R-:W-:Y:S01]  /*44b0*/  FADD.FTZ R11, R180, R73 ;  /* 0x00000049b40b7221 */ /* 0x001fe20000010000 */
[----:B------:R-:W-:Y:S02]  /*44c0*/  F2FP.F16.F32.PACK_AB R180, R73, R180 ;  /* 0x000000b449b4723e */ /* 0x000fe400000000ff */
[----:B------:R-:W-:Y:S01]  /*44d0*/  FMNMX.FTZ R28, R59, R28, !PT ;  /* 0x0000001c3b1c7209 */ /* 0x000fe20007810000 */
[----:B-1----:R-:W-:Y:S01]  /*44e0*/  FADD.FTZ R32, R182, R11 ;  /* 0x0000000bb6207221 */ /* 0x002fe20000010000 */
[----:B--2---:R-:W-:Y:S01]  /*44f0*/  F2FP.F16.F32.PACK_AB R182, R75, R182 ;  /* 0x000000b64bb6723e */ /* 0x004fe200000000ff */
[----:B------:R-:W0:Y:S01]  /*4500*/  MUFU.EX2 R79, R79 ;  /* 0x0000004f004f7308 */ /* 0x000e220000000800 */
[----:B------:R-:W-:Y:S01]  /*4510*/  FMNMX.FTZ R28, R71, R28, !PT ;  /* 0x0000001c471c7209 */ /* 0x000fe20007810000 */
[----:B------:R-:W-:-:S03]  /*4520*/  FADD.FTZ R11, R75, R32 ;  /* 0x000000204b0b7221 */ /* 0x000fc60000010000 */
[----:B------:R-:W-:Y:S01]  /*4530*/  FMNMX.FTZ R28, R67, R28, !PT ;  /* 0x0000001c431c7209 */ /* 0x000fe20007810000 */
[----:B---3--:R-:W-:Y:S01]  /*4540*/  FADD.FTZ R34, R176, R11 ;  /* 0x0000000bb0227221 */ /* 0x008fe20000010000 */
[----:B----4-:R-:W-:Y:S01]  /*4550*/  F2FP.F16.F32.PACK_AB R176, R77, R176 ;  /* 0x000000b04db0723e */ /* 0x010fe200000000ff */
[----:B------:R-:W1:Y:S01]  /*4560*/  MUFU.EX2 R172, R172 ;  /* 0x000000ac00ac7308 */ /* 0x000e620000000800 */
[----:B------:R-:W-:Y:S01]  /*4570*/  FMNMX.FTZ R28, R61, R28, !PT ;  /* 0x0000001c3d1c7209 */ /* 0x000fe20007810000 */
[----:B------:R-:W-:-:S03]  /*4580*/  FADD.FTZ R11, R77, R34 ;  /* 0x000000224d0b7221 */ /* 0x000fc60000010000 */
[----:B------:R-:W-:Y:S01]  /*4590*/  FMNMX.FTZ R28, R69, R28, !PT ;  /* 0x0000001c451c7209 */ /* 0x000fe20007810000 */
[----:B-----5:R-:W-:Y:S02]  /*45a0*/  FADD.FTZ R34, R178, R11 ;  /* 0x0000000bb2227221 */ /* 0x020fe40000010000 */
        /* <DEDUP_REMOVED lines=10> */
[----:B------:R-:W-:Y:S01]  /*4650*/  FMNMX.FTZ R28, R113, R28, !PT ;  /* 0x0000001c711c7209 */ /* 0x000fe20007810000 */
[C---:B--2---:R-:W-:Y:S01]  /*4660*/  FADD.FTZ R11, R81.reuse, R36 ;  /* 0x00000024510b7221 */ /* 0x044fe20000010000 */
[----:B------:R-:W-:Y:S02]  /*4670*/  F2FP.F16.F32.PACK_AB R172, R81, R172 ;  /* 0x000000ac51ac723e */ /* 0x000fe400000000ff */
[----:B------:R-:W-:-:S03]  /*4680*/  FMNMX.FTZ R28, R107, R28, !PT ;  /* 0x0000001c6b1c7209 */ /* 0x000fc60007810000 */
[----:B------:R-:W2:Y:S01]  /*4690*/  MUFU.EX2 R168, R168 ;  /* 0x000000a800a87308 */ /* 0x000ea20000000800 */
[----:B------:R-:W-:Y:S01]  /*46a0*/  FMNMX.FTZ R28, R115, R28, !PT ;  /* 0x0000001c731c7209 */ /* 0x000fe20007810000 */
[----:B0-----:R-:W-:-:S04]  /*46b0*/  FADD.FTZ R38, R174, R11 ;  /* 0x0000000bae267221 */ /* 0x001fc80000010000 */
[----:B------:R-:W0:Y:S02]  /*46c0*/  SHFL.BFLY PT, R103, R28, 0x2, 0x1f ;  /* 0x0c401f001c677f89 */ /* 0x000e2400000e0000 */
[----:B------:R-:W3:Y:S01]  /*46d0*/  MUFU.EX2 R85, R85 ;  /* 0x0000005500557308 */ /* 0x000ee20000000800 */
[----:B-1----:R-:W-:-:S07]  /*46e0*/  F2FP.F16.F32.PACK_AB R174, R83, R174 ;  /* 0x000000ae53ae723e */ /* 0x002fce00000000ff */
[----:B------:R-:W1:Y:S08]  /*46f0*/  MUFU.EX2 R170, R170 ;  /* 0x000000aa00aa7308 */ /* 0x000e700000000800 */
[----:B------:R-:W4:Y:S01]  /*4700*/  MUFU.EX2 R87, R87 ;  /* 0x0000005700577308 */ /* 0x000f220000000800 */
[----:B0-----:R-:W-:-:S07]  /*4710*/  FMNMX.FTZ R103, R28, R103, !PT ;  /* 0x000000671c677209 */ /* 0x001fce0007810000 */
[----:B------:R0:W-:Y:S01]  /*4720*/  MUFU.EX2 R154, R13 ;  /* 0x0000000d009a7308 */ /* 0x0001e20000000800 */
[----:B------:R-:W5:Y:S07]  /*4730*/  SHFL.BFLY PT, R2, R103, 0x1, 0x1f ;  /* 0x0c201f0067027f89 */ /* 0x000f6e00000e0000 */
[----:B------:R-:W5:Y:S01]  /*4740*/  MUFU.EX2 R164, R164 ;  /* 0x000000a400a47308 */ /* 0x000f620000000800 */
[----:B0-----:R-:W-:-:S04]  /*4750*/  FADD.FTZ R13, R83, R38 ;  /* 0x00000026530d7221 */ /* 0x001fc80000010000 */
[----:B--2---:R-:W-:Y:S01]  /*4760*/  FADD.FTZ R40, R168, R13 ;  /* 0x0000000da8287221 */ /* 0x004fe20000010000 */
[C---:B---3--:R-:W-:Y:S02]  /*4770*/  F2FP.F16.F32.PACK_AB R168, R85.reuse, R168 ;  /* 0x000000a855a8723e */ /* 0x048fe400000000ff */
[----:B------:R-:W0:Y:S01]  /*4780*/  MUFU.EX2 R105, R105 ;  /* 0x0000006900697308 */ /* 0x000e220000000800 */
[----:B------:R-:W-:-:S04]  /*4790*/  FADD.FTZ R13, R85, R40 ;  /* 0x00000028550d7221 */ /* 0x000fc80000010000 */
[----:B-1----:R-:W-:Y:S01]  /*47a0*/  FADD.FTZ R40, R170, R13 ;  /* 0x0000000daa287221 */ /* 0x002fe20000010000 */
[C---:B----4-:R-:W-:Y:S02]  /*47b0*/  F2FP.F16.F32.PACK_AB R170, R87.reuse, R170 ;  /* 0x000000aa57aa723e */ /* 0x050fe400000000ff */
[----:B------:R-:W1:Y:S01]  /*47c0*/  MUFU.EX2 R10, R10 ;  /* 0x0000000a000a7308 */ /* 0x000e620000000800 */
[----:B------:R-:W-:Y:S01]  /*47d0*/  FADD.FTZ R13, R87, R40 ;  /* 0x00000028570d7221 */ /* 0x000fe20000010000 */
[----:B-----5:R-:W-:-:S03]  /*47e0*/  FMNMX.FTZ R5, R103, R2, !PT ;  /* 0x0000000267057209 */ /* 0x020fc60007810000 */
[----:B------:R-:W-:Y:S01]  /*47f0*/  FADD.FTZ R42, R164, R13 ;  /* 0x0000000da42a7221 */ /* 0x000fe20000010000 */
[----:B------:R-:W-:Y:S01]  /*4800*/  F2FP.F16.F32.PACK_AB R164, R117, R164 ;  /* 0x000000a475a4723e */ /* 0x000fe200000000ff */
[C---:B------:R-:W-:Y:S01]  /*4810*/  FMUL.FTZ R2, R5.reuse, R6 ;  /* 0x0000000605027220 */ /* 0x040fe20000410000 */
[----:B------:R-:W-:Y:S01]  /*4820*/  FSETP.NEU.FTZ.AND P2, PT, R5, -INF , PT ;  /* 0xff8000000500780b */ /* 0x000fe20003f5d000 */
[----:B------:R-:W2:Y:S01]  /*4830*/  MUFU.EX2 R101, R101 ;  /* 0x0000006500657308 */ /* 0x000ea20000000800 */
[----:B------:R-:W-:Y:S02]  /*4840*/  FADD.FTZ R42, R117, R42 ;  /* 0x0000002a752a7221 */ /* 0x000fe40000010000 */
[----:B------:R-:W-:Y:S02]  /*4850*/  FSEL R2, R2, RZ, P2 ;  /* 0x000000ff02027208 */ /* 0x000fe40001000000 */
[----:B0-----:R-:W-:Y:S01]  /*4860*/  FADD.FTZ R13, R105, R42 ;  /* 0x0000002a690d7221 */ /* 0x001fe20000010000 */
[----:B------:R-:W-:-:S02]  /*4870*/  PLOP3.LUT P2, PT, PT, PT, UP1, 0x40, 0x0 ;  /* 0x000000000000781c */ /* 0x000fc40003f4e818 */
        /* <DEDUP_REMOVED lines=17> */
[----:B-1----:R-:W-:Y:S01]  /*4990*/  FADD.FTZ R42, R10, R13 ;  /* 0x0000000d0a2a7221 */ /* 0x002fe20000010000 */
[-CC-:B------:R-:W-:Y:S01]  /*49a0*/  FFMA.FTZ R49, R49, R6.reuse, -R2.reuse ;  /* 0x0000000631317223 */ /* 0x180fe20000010802 */
[-CC-:B------:R-:W-:Y:S01]  /*49b0*/  FFMA.FTZ R51, R51, R6.reuse, -R2.reuse ;  /* 0x0000000633337223 */ /* 0x180fe20000010802 */
[-C--:B------:R-:W-:Y:S01]  /*49c0*/  FFMA.FTZ R53, R53, R6.reuse, -R2 ;  /* 0x0000000635357223 */ /* 0x080fe20000010802 */
[----:B--2---:R-:W-:Y:S01]  /*49d0*/  FADD.FTZ R13, R101, R42 ;  /* 0x0000002a650d7221 */ /* 0x004fe20000010000 */
        /* <DEDUP_REMOVED lines=15> */
[-C--:B------:R-:W-:Y:S01]  /*4ad0*/  FFMA.FTZ R107, R107, R6.reuse, -R2 ;  /* 0x000000066b6b7223 */ /* 0x080fe20000010802 */
[----:B------:R-:W0:Y:S01]  /*4ae0*/  MUFU.EX2 R27, R27 ;  /* 0x0000001b001b7308 */ /* 0x000e220000000800 */
[----:B-1----:R-:W-:Y:S01]  /*4af0*/  FADD.FTZ R11, R21, R36 ;  /* 0x00000024150b7221 */ /* 0x002fe20000010000 */
[----:B------:R-:W-:Y:S01]  /*4b00*/  FFMA.FTZ R115, R115, R6, -R2 ;  /* 0x0000000673737223 */ /* 0x000fe20000010802 */
[----:B------:R-:W-:-:S02]  /*4b10*/  F2FP.F16.F32.PACK_AB R166, R10, R105 ;  /* 0x000000690aa6723e */ /* 0x000fc400000000ff */
[----:B------:R-:W-:-:S03]  /*4b20*/  F2FP.F16.F32.PACK_AB R181, R15, R0 ;  /* 0x000000000fb5723e */ /* 0x000fc600000000ff */
        /* <DEDUP_REMOVED lines=49> */
[----:B0-----:R-:W-:-:S04]  /*4e40*/  FADD.FTZ R13, R89, R44 ;  /* 0x0000002c590d7221 */ /* 0x001fc80000010000 */
[C---:B------:R-:W-:Y:S01]  /*4e50*/  FADD.FTZ R13, R158.reuse, R13 ;  /* 0x0000000d9e0d7221 */ /* 0x040fe20000010000 */
[----:B------:R-:W-:Y:S02]  /*4e60*/  F2FP.F16.F32.PACK_AB R158, R158, R89 ;  /* 0x000000599e9e723e */ /* 0x000fe400000000ff */
        /* <DEDUP_REMOVED lines=16> */
[----:B-1----:R-:W-:-:S04]  /*4f70*/  FADD.FTZ R13, R3, R44 ;  /* 0x0000002c030d7221 */ /* 0x002fc80000010000 */
[C---:B------:R-:W-:Y:S01]  /*4f80*/  FADD.FTZ R2, R154.reuse, R13 ;  /* 0x0000000d9a027221 */ /* 0x040fe20000010000 */
[----:B------:R-:W-:Y:S02]  /*4f90*/  F2FP.F16.F32.PACK_AB R154, R154, R3 ;  /* 0x000000039a9a723e */ /* 0x000fe400000000ff */
        /* <DEDUP_REMOVED lines=26> */
[----:B------:R-:W-:Y:S01]  /*5140*/  VIADD R3, R88, 0xfffffffe ;  /* 0xfffffffe58037836 */ /* 0x000fe20000000000 */
        /* <DEDUP_REMOVED lines=11> */
.L_x_7815:
[----:B------:R-:W-:-:S11]  /*5200*/  UISETP.NE.AND UP2, UPT, UR7, 0x1, UPT ;  /* 0x000000010700788c */ /* 0x000fd6000bf45270 */
[----:B------:R-:W-:Y:S02]  /*5210*/  @UP2 ULDC.64 UR18, c[0x0][0x9e8] ;  /* 0x00027a0000122ab9 */ /* 0x000fe40000000a00 */
[----:B------:R-:W-:-:S04]  /*5220*/  UIMAD.WIDE.U32 UR10, UR14, UR18, URZ ;  /* 0x000000120e0a72a5 */ /* 0x000fc8000f8e003f */
[----:B------:R-:W-:-:S12]  /*5230*/  @UP2 USHF.R.U32.HI UR14, URZ, UR19, UR11 ;  /* 0x000000133f0e2299 */ /* 0x000fd8000801160b */
.L_x_7816:
[----:B------:R-:W-:-:S04]  /*5240*/  UIMAD UR7, UR14, UR7, UR7 ;  /* 0x000000070e0772a4 */ /* 0x000fc8000f8e0207 */
[----:B------:R-:W-:-:S04]  /*5250*/  UISETP.LT.AND UP2, UPT, UR6, UR7, UPT ;  /* 0x000000070600728c */ /* 0x000fc8000bf41270 */
[----:B------:R-:W-:-:S12]  /*5260*/  USEL UR6, UR6, UR7, UP2 ;  /* 0x0000000706067287 */ /* 0x000fd80009000000 */
.L_x_7814:
[----:B------:R-:W-:Y:S01]  /*5270*/  USHF.R.S32.HI UR7, URZ, 0x1f, UR6 ;  /* 0x0000001f3f077899 */ /* 0x000fe20008011406 */
[----:B------:R-:W-:Y:S02]  /*5280*/  CS2R R150, SRZ ;  /* 0x0000000000967805 */ /* 0x000fe4000001ff00 */
[----:B------:R-:W-:Y:S02]  /*5290*/  CS2R R148, SRZ ;  /* 0x0000000000947805 */ /* 0x000fe4000001ff00 */
[----:B------:R-:W-:Y:S01]  /*52a0*/  CS2R R146, SRZ ;  /* 0x0000000000927805 */ /* 0x000fe2000001ff00 */
        /* <DEDUP_REMOVED lines=35> */
[----:B------:R-:W-:Y:S01]  /*54e0*/  IMAD.MOV.U32 R151, RZ, RZ, RZ ;  /* 0x000000ffff977224 */ /* 0x000fe200078e00ff */
[----:B------:R-:W-:Y:S01]  /*54f0*/  ULDC UR52, c[0x0][0x9e4] ;  /* 0x0002790000347ab9 */ /* 0x000fe20000000800 */
[----:B------:R-:W-:Y:S01]  /*5500*/  ULDC UR54, c[0x0][0x9d8] ;  /* 0x0002760000367ab9 */ /* 0x000fe20000000800 */
[----:B------:R-:W-:-:S05]  /*5510*/  ULDC UR53, c[0x0][0x9e0] ;  /* 0x0002780000357ab9 */ /* 0x000fca0000000800 */
.L_x_7834:
[----:B------:R-:W-:Y:S01]  /*5520*/  UIADD3 UR56, UR44, 0x1, URZ ;  /* 0x000000012c387890 */ /* 0x000fe2000fffe03f */
[----:B------:R-:W-:-:S03]  /*5530*/  ISETP.NE.AND P3, PT, RZ, UR40, PT ;  /* 0x00000028ff007c0c */ /* 0x000fc6000bf65270 */
[----:B------:R-:W-:-:S04]  /*5540*/  UISETP.NE.AND UP2, UPT, UR56, 0x2, UPT ;  /* 0x000000023800788c */ /* 0x000fc8000bf45270 */
[----:B------:R-:W-:Y:S02]  /*5550*/  USEL UR55, URZ, 0x1, UP2 ;  /* 0x000000013f377887 */ /* 0x000fe40009000000 */
[----:B------:R-:W-:Y:S02]  /*5560*/  USEL UR56, UR56, URZ, UP2 ;  /* 0x0000003f38387287 */ /* 0x000fe40009000000 */
[----:B------:R-:W-:Y:S02]  /*5570*/  ULOP3.LUT UR55, UR45, UR55, URZ, 0x3c, !UPT ;  /* 0x000000372d377292 */ /* 0x000fe4000f8e3c3f */
[----:B------:R-:W-:Y:S10]  /*5580*/  @P3 BRA `(.L_x_7818) ;  /* 0x00000000002c3947 */ /* 0x000ff40003800000 */
[----:B------:R-:W-:Y:S05]  /*5590*/  @!P0 BRA `(.L_x_7819) ;  /* 0x0000000000048947 */ /* 0x000fea0003800000 */
[----:B------:R-:W-:Y:S01]  /*55a0*/  BPT.TRAP 0x1 ;  /* 0x000000040000795c */ /* 0x000fe20000300000 */
.L_x_7819:
[----:B------:R-:W-:Y:S01]  /*55b0*/  ULEA UR6, UR56, UR41, 0x3 ;  /* 0x0000002938067291 */ /* 0x000fe2000f8e183f */
[----:B------:R-:W-:-:S05]  /*55c0*/  IMAD.U32 R6, RZ, RZ, UR55 ;  /* 0x00000037ff067e24 */ /* 0x000fca000f8e00ff */
[----:B------:R-:W-:-:S04]  /*55d0*/  SHF.L.U32 R6, R6, 0x1f, RZ ;  /* 0x0000001f06067819 */ /* 0x000fc800000006ff */
[----:B------:R0:W1:Y:S01]  /*55e0*/  SYNCS.PHASECHK.TRANS64.TRYWAIT P2, [UR6+0x28830], R6 ;  /* 0x02883006ff0075a7 */ /* 0x0000620008040146 */
[----:B------:R-:W-:Y:S05]  /*55f0*/  @!P0 BRA `(.L_x_7820) ;  /* 0x0000000000048947 */ /* 0x000fea0003800000 */
[----:B------:R-:W-:Y:S01]  /*5600*/  BPT.TRAP 0x1 ;  /* 0x000000040000795c */ /* 0x000fe20000300000 */
.L_x_7820:
[----:B-1----:R-:W-:Y:S05]  /*5610*/  @P2 BRA `(.L_x_7818) ;  /* 0x0000000000082947 */ /* 0x002fea0003800000 */
[----:B------:R-:W1:Y:S02]  /*5620*/  SYNCS.PHASECHK.TRANS64.TRYWAIT P2, [UR6+0x28830], R6 ;  /* 0x02883006ff0075a7 */ /* 0x000e640008040146 */
[----:B-1----:R-:W-:Y:S05]  /*5630*/  @!P2 BRA `(.L_x_7821) ;  /* 0x0000010800dca947 */ /* 0x002fea0003800000 */
.L_x_7818:
[----:B01----:R-:W-:Y:S01]  /*5640*/  VIADD R6, R23, 0x8 ;  /* 0x0000000817067836 */ /* 0x003fe20000000000 */
[----:B------:R-:W-:Y:S01]  /*5650*/  ULEA UR34, UR56, UR48, 0xb ;  /* 0x0000003038227291 */ /* 0x000fe2000f8e583f */
[----:B------:R-:W-:Y:S01]  /*5660*/  UMOV UR35, 0x40000040 ;  /* 0x4000004000237882 */ /* 0x000fe20000000000 */
[----:B------:R-:W-:Y:S02]  /*5670*/  UMOV UR7, 0x40000040 ;  /* 0x4000004000077882 */ /* 0x000fe40000000000 */
[----:B------:R0:W-:Y:S01]  /*5680*/  BAR.SYNC.DEFER_BLOCKING R6, 0x100 ;  /* 0x000400060000751d */ /* 0x0001e20000010000 */
[----:B------:R-:W-:Y:S02]  /*5690*/  UIADD3 UR6, UR34, 0x2, URZ ;  /* 0x0000000222067890 */ /* 0x000fe4000fffe03f */
[----:B------:R-:W-:Y:S02]  /*56a0*/  UIADD3 UR10, UR34, 0x4, URZ ;  /* 0x00000004220a7890 */ /* 0x000fe4000fffe03f */
[----:B------:R-:W-:Y:S01]  /*56b0*/  UIADD3 UR14, UR34, 0x6, URZ ;  /* 0x00000006220e7890 */ /* 0x000fe2000fffe03f */
        /* <DEDUP_REMOVED lines=10> */
[----:B------:R-:W-:-:S06]  /*5760*/  WARPGROUP.ARRIVE ;  /* 0x00000000000079c5 */ /* 0x000fcc0000000000 */
[----:B------:R-:W-:Y:S03]  /*5770*/  HGMMA.64x128x16.F32 R24, gdesc[UR32], RZ, !UPT, gsb0 ;  /* 0x01e00000201879f0 */ /* 0x000fe6000c0008ff */
        /* <DEDUP_REMOVED lines=22> */
[----:B0-----:R-:W-:Y:S05]  /*58e0*/  @P3 BRA `(.L_x_7822) ;  /* 0x00000000002c3947 */ /* 0x001fea0003800000 */
[----:B------:R-:W-:Y:S05]  /*58f0*/  @!P0 BRA `(.L_x_7823) ;  /* 0x0000000000048947 */ /* 0x000fea0003800000 */
[----:B------:R-:W-:Y:S01]  /*5900*/  BPT.TRAP 0x1 ;  /* 0x000000040000795c */ /* 0x000fe20000300000 */
.L_x_7823:
[----:B------:R-:W-:Y:S01]  /*5910*/  ULEA UR6, UR44, UR41, 0x3 ;  /* 0x000000292c067291 */ /* 0x000fe2000f8e183f */
[----:B------:R-:W-:-:S05]  /*5920*/  IMAD.U32 R6, RZ, RZ, UR45 ;  /* 0x0000002dff067e24 */ /* 0x000fca000f8e00ff */
[----:B------:R-:W-:-:S04]  /*5930*/  SHF.L.U32 R6, R6, 0x1f, RZ ;  /* 0x0000001f06067819 */ /* 0x000fc800000006ff */
[----:B------:R0:W1:Y:S01]  /*5940*/  SYNCS.PHASECHK.TRANS64.TRYWAIT P2, [UR6+0x28850], R6 ;  /* 0x02885006ff0075a7 */ /* 0x0000620008040146 */
[----:B------:R-:W-:Y:S05]  /*5950*/  @!P0 BRA `(.L_x_7824) ;  /* 0x0000000000048947 */ /* 0x000fea0003800000 */
[----:B------:R-:W-:Y:S01]  /*5960*/  BPT.TRAP 0x1 ;  /* 0x000000040000795c */ /* 0x000fe20000300000 */
.L_x_7824:
[----:B-1----:R-:W-:Y:S05]  /*5970*/  @P2 BRA `(.L_x_7822) ;  /* 0x0000000000082947 */ /* 0x002fea0003800000 */
[----:B------:R-:W1:Y:S02]  /*5980*/  SYNCS.PHASECHK.TRANS64.TRYWAIT P2, [UR6+0x28850], R6 ;  /* 0x02885006ff0075a7 */ /* 0x000e640008040146 */
[----:B-1----:R-:W-:Y:S05]  /*5990*/  @!P2 BRA `(.L_x_7825) ;  /* 0x00000108001ca947 */ /* 0x002fea0003800000 */
.L_x_7822:
[----:B------:R-:W-:Y:S01]  /*59a0*/  UIADD3 UR6, UR41, 0x400, URZ ;  /* 0x0000040029067890 */ /* 0x000fe2000fffe03f */
[----:B------:R-:W-:Y:S01]  /*59b0*/  WARPGROUP.ARRIVE ;  /* 0x00000000000079c5 */ /* 0x000fe20000000000 */
[----:B------:R-:W-:Y:S01]  /*59c0*/  UMOV UR7, 0x40000040 ;  /* 0x4000004000077882 */ /* 0x000fe20000000000 */
[----:B------:R-:W-:Y:S01]  /*59d0*/  PLOP3.LUT P2, PT, PT, PT, UP0, 0x80, 0x0 ;  /* 0x000000000000781c */ /* 0x000fe20003f4f008 */
[----:B------:R-:W-:Y:S01]  /*59e0*/  USHF.R.U32.HI UR6, URZ, 0x4, UR6 ;  /* 0x000000043f067899 */ /* 0x000fe20008011606 */
[----:B------:R-:W-:Y:S01]  /*59f0*/  PLOP3.LUT P3, PT, PT, PT, UP0, 0x80, 0x0 ;  /* 0x000000000000781c */ /* 0x000fe20003f6f008 */
[----:B------:R-:W2:Y:S01]  /*5a00*/  LDC R8, c[0x0][0x288] ;  /* 0x0000a200ff087b82 */ /* 0x000ea20000000800 */
[----:B------:R-:W-:Y:S01]  /*5a10*/  FMUL.FTZ R14, R35, UR54 ;  /* 0x00000036230e7c20 */ /* 0x000fe20008410000 */
[----:B------:R-:W-:Y:S01]  /*5a20*/  ULOP3.LUT UR6, UR6, 0x3fff, URZ, 0xc0, !UPT ;  /* 0x00003fff06067892 */ /* 0x000fe2000f8ec03f */
[----:B------:R-:W-:Y:S01]  /*5a30*/  FMUL.FTZ R35, R59, UR54 ;  /* 0x000000363b237c20 */ /* 0x000fe20008410000 */
[----:B------:R-:W-:Y:S01]  /*5a40*/  FMUL.FTZ R10, R27, UR54 ;  /* 0x000000361b0a7c20 */ /* 0x000fe20008410000 */
[----:B------:R-:W-:Y:S01]  /*5a50*/  FMUL.FTZ R59, R65, UR54 ;  /* 0x00000036413b7c20 */ /* 0x000fe20008410000 */
[----:B------:R-:W-:Y:S01]  /*5a60*/  ULOP3.LUT UR6, UR6, 0x4000000, URZ, 0xfc, !UPT ;  /* 0x0400000006067892 */ /* 0x000fe2000f8efc3f */
[----:B------:R-:W-:Y:S01]  /*5a70*/  FMUL.FTZ R27, R51, UR54 ;  /* 0x00000036331b7c20 */ /* 0x000fe20008410000 */
[----:B------:R-:W-:Y:S01]  /*5a80*/  FMUL.FTZ R12, R31, UR54 ;  /* 0x000000361f0c7c20 */ /* 0x000fe20008410000 */
[----:B------:R-:W-:Y:S01]  /*5a90*/  FMUL.FTZ R51, R53, UR54 ;  /* 0x0000003635337c20 */ /* 0x000fe20008410000 */
[----:B------:R-:W-:Y:S01]  /*5aa0*/  ULEA UR10, UR44, UR6, 0xb ;  /* 0x000000062c0a7291 */ /* 0x000fe2000f8e583f */
[----:B------:R-:W-:Y:S01]  /*5ab0*/  FMUL.FTZ R31, R32, UR54 ;  /* 0x00000036201f7c20 */ /* 0x000fe20008410000 */
[----:B------:R-:W-:Y:S01]  /*5ac0*/  FMUL.FTZ R53, R57, UR54 ;  /* 0x0000003639357c20 */ /* 0x000fe20008410000 */
[----:B------:R-:W-:Y:S01]  /*5ad0*/  FMUL.FTZ R9, R26, UR54 ;  /* 0x000000361a097c20 */ /* 0x000fe20008410000 */
[----:B------:R-:W-:Y:S01]  /*5ae0*/  FMUL.FTZ R11, R30, UR54 ;  /* 0x000000361e0b7c20 */ /* 0x000fe20008410000 */
[----:B------:R-:W-:Y:S01]  /*5af0*/  FMUL.FTZ R32, R33, UR54 ;  /* 0x0000003621207c20 */ /* 0x000fe20008410000 */
[----:B01----:R-:W-:Y:S01]  /*5b00*/  FMUL.FTZ R6, R24, UR54 ;  /* 0x0000003618067c20 */ /* 0x003fe20008410000 */
[----:B------:R-:W-:Y:S01]  /*5b10*/  UMOV UR6, UR10 ;  /* 0x0000000a00067c82 */ /* 0x000fe20008000000 */
[----:B------:R-:W-:Y:S01]  /*5b20*/  FMUL.FTZ R13, R34, UR54 ;  /* 0x00000036220d7c20 */ /* 0x000fe20008410000 */
[----:B------:R-:W-:Y:S01]  /*5b30*/  HGMMA.64x128x16.F32 R88, R180, gdesc[UR4].tnspB, R88, gsb0 ;  /* 0x41e00004b4587df0 */ /* 0x000fe20008000858 */
        /* <DEDUP_REMOVED lines=46> */
[----:B------:R-:W-:Y:S01]  /*5e20*/  HGMMA.64x128x16.F32 R88, R176, gdesc[UR4].tnspB, R88, gsb0 ;  /* 0x41e00004b0587df0 */ /* 0x000fe20008000858 */
[----:B------:R-:W-:Y:S01]  /*5e30*/  UIADD3 UR6, UR10, 0x100, URZ ;  /* 0x000001000a067890 */ /* 0x000fe2000fffe03f */
[----:B------:R-:W-:-:S05]  /*5e40*/  UMOV UR7, 0x40000040 ;  /* 0x4000004000077882 */ /* 0x000fca0000000000 */
        /* <DEDUP_REMOVED lines=24> */
[----:B------:R0:W0:Y:S08]  /*5fd0*/  MUFU.TANH R68, R77 ;  /* 0x0000004d00447308 */ /* 0x0000300000002400 */
[----:B------:R-:W0:Y:S08]  /*5fe0*/  MUFU.TANH R80, R80 ;  /* 0x0000005000507308 */ /* 0x000e300000002400 */
[----:B------:R-:W0:Y:S08]  /*5ff0*/  MUFU.TANH R47, R47 ;  /* 0x0000002f002f7308 */ /* 0x000e300000002400 */
[----:B------:R-:W0:Y:S08]  /*6000*/  MUFU.TANH R84, R84 ;  /* 0x0000005400547308 */ /* 0x000e300000002400 */
[----:B------:R0:W0:Y:S01]  /*6010*/  MUFU.TANH R72, R85 ;  /* 0x0000005500487308 */ /* 0x0000220000002400 */
[----:B------:R-:W-:-:S02]  /*6020*/  WARPGROUP.DEPBAR.LE gsb0, 0x0 ;  /* 0x00008000000079c5 */ /* 0x000fc40000010000 */
[----:B------:R-:W-:-:S06]  /*6030*/  WARPGROUP.ARRIVE ;  /* 0x00000000000079c5 */ /* 0x000fcc0000000000 */
[----:B------:R-:W-:Y:S01]  /*6040*/  HGMMA.64x128x16.F32 R88, R168, gdesc[UR4].tnspB, R88, gsb0 ;  /* 0x41e00004a8587df0 */ /* 0x000fe20008000858 */
[----:B------:R-:W-:Y:S01]  /*6050*/  UIADD3 UR6, UR10, 0x200, URZ ;  /* 0x000002000a067890 */ /* 0x000fe2000fffe03f */
[----:B------:R-:W-:Y:S01]  /*6060*/  UMOV UR7, 0x40000040 ;  /* 0x4000004000077882 */ /* 0x000fe20000000000 */
[----:B------:R-:W-:Y:S02]  /*6070*/  WARPGROUP.DEPBAR.LE gsb0, 0x0 ;  /* 0x00008000000079c5 */ /* 0x000fe40000010000 */
[----:B------:R-:W-:Y:S01]  /*6080*/  WARPGROUP.ARRIVE ;  /* 0x00000000000079c5 */ /* 0x000fe20000000000 */
[----:B------:R-:W-:Y:S01]  /*6090*/  FMUL.FTZ R168, R48, UR54 ;  /* 0x0000003630a87c20 */ /* 0x000fe20008410000 */
[----:B------:R-:W-:Y:S02]  /*60a0*/  IMAD.U32 R48, RZ, RZ, UR56 ;  /* 0x00000038ff307e24 */ /* 0x000fe4000f8e00ff */
[----:B------:R-:W-:-:S03]  /*60b0*/  FMUL.FTZ R169, R49, UR54 ;  /* 0x0000003631a97c20 */ /* 0x000fc60008410000 */
[----:B------:R-:W-:Y:S01]  /*60c0*/  HGMMA.64x128x16.F32 R88, R164, gdesc[UR4].tnspB, R88, gsb0 ;  /* 0x41e00004a4587df0 */ /* 0x000fe20008000858 */
[----:B------:R-:W-:Y:S01]  /*60d0*/  UIADD3 UR6, UR10, 0x280, URZ ;  /* 0x000002800a067890 */ /* 0x000fe2000fffe03f */
[----:B------:R-:W-:Y:S01]  /*60e0*/  @!P1 LEA R48, R48, UR41, 0x3 ;  /* 0x0000002930309c11 */ /* 0x000fe2000f8e18ff */
[----:B------:R-:W-:Y:S01]  /*60f0*/  UMOV UR7, 0x40000040 ;  /* 0x4000004000077882 */ /* 0x000fe20000000000 */
[----:B------:R-:W0:Y:S03]  /*6100*/  MUFU.TANH R168, R168 ;  /* 0x000000a800a87308 */ /* 0x000e260000002400 */
[----:B------:R-:W-:-:S05]  /*6110*/  @!P1 VIADD R48, R48, 0x28840 ;  /* 0x0002884030309836 */ /* 0x000fca0000000000 */
[----:B------:R-:W-:Y:S01]  /*6120*/  @!P1 PRMT R49, RZ, 0x654, R48 ;  /* 0x00000654ff319816 */ /* 0x000fe20000000030 */
[----:B------:R-:W0:Y:S08]  /*6130*/  MUFU.TANH R169, R169 ;  /* 0x000000a900a97308 */ /* 0x000e300000002400 */
[----:B------:R0:W0:Y:S01]  /*6140*/  MUFU.TANH R48, R86 ;  /* 0x0000005600307308 */ /* 0x0000220000002400 */
[----:B------:R-:W-:-:S02]  /*6150*/  WARPGROUP.DEPBAR.LE gsb0, 0x0 ;  /* 0x00008000000079c5 */ /* 0x000fc40000010000 */
[----:B------:R-:W-:Y:S01]  /*6160*/  WARPGROUP.ARRIVE ;  /* 0x00000000000079c5 */ /* 0x000fe20000000000 */
[----:B------:R-:W-:Y:S01]  /*6170*/  FMUL.FTZ R164, R25, UR54 ;  /* 0x0000003619a47c20 */ /* 0x000fe20008410000 */
[----:B------:R-:W-:Y:S01]  /*6180*/  FMUL.FTZ R165, R28, UR54 ;  /* 0x000000361ca57c20 */ /* 0x000fe20008410000 */
[----:B------:R-:W-:Y:S01]  /*6190*/  FMUL.FTZ R25, R42, UR54 ;  /* 0x000000362a197c20 */ /* 0x000fe20008410000 */
[----:B------:R-:W-:Y:S01]  /*61a0*/  FMUL.FTZ R28, R50, UR54 ;  /* 0x00000036321c7c20 */ /* 0x000fe20008410000 */
[----:B------:R-:W-:Y:S01]  /*61b0*/  FMUL.FTZ R50, R52, UR54 ;  /* 0x0000003634327c20 */ /* 0x000fe20008410000 */
[----:B------:R-:W-:Y:S01]  /*61c0*/  HGMMA.64x128x16.F32 R88, R160, gdesc[UR4].tnspB, R88, gsb0 ;  /* 0x41e00004a0587df0 */ /* 0x000fe20008000858 */
[----:B------:R-:W-:Y:S01]  /*61d0*/  UIADD3 UR6, UR10, 0x300, URZ ;  /* 0x000003000a067890 */ /* 0x000fe2000fffe03f */
[----:B------:R-:W-:Y:S01]  /*61e0*/  FMUL.FTZ R42, R74, UR54 ;  /* 0x000000364a2a7c20 */ /* 0x000fe20008410000 */
[----:B------:R-:W-:Y:S01]  /*61f0*/  UMOV UR7, 0x40000040 ;  /* 0x4000004000077882 */ /* 0x000fe20000000000 */
[----:B------:R-:W-:Y:S01]  /*6200*/  FMUL.FTZ R52, R56, UR54 ;  /* 0x0000003638347c20 */ /* 0x000fe20008410000 */
[----:B------:R-:W-:Y:S01]  /*6210*/  IMAD.SHL.U32 R74, R3, 0x80, RZ ;  /* 0x00000080034a7824 */ /* 0x000fe200078e00ff */
[----:B------:R-:W-:Y:S01]  /*6220*/  IADD3 R56, -R23, 0xb, RZ ;  /* 0x0000000b17387810 */ /* 0x000fe20007ffe1ff */
[----:B------:R-:W-:Y:S01]  /*6230*/  FMUL.FTZ R166, R29, UR54 ;  /* 0x000000361da67c20 */ /* 0x000fe20008410000 */
[----:B------:R-:W-:Y:S01]  /*6240*/  FMUL.FTZ R167, R37, UR54 ;  /* 0x0000003625a77c20 */ /* 0x000fe20008410000 */
[----:B------:R-:W-:Y:S01]  /*6250*/  FMUL.FTZ R29, R46, UR54 ;  /* 0x000000362e1d7c20 */ /* 0x000fe20008410000 */
[----:B------:R-:W-:Y:S01]  /*6260*/  IADD3 R57, -R74, 0x1, RZ ;  /* 0x000000014a397810 */ /* 0x000fe20007ffe1ff */
[----:B------:R-:W-:Y:S01]  /*6270*/  FMUL.FTZ R37, R71, UR54 ;  /* 0x0000003647257c20 */ /* 0x000fe20008410000 */
[----:B------:R-:W-:Y:S01]  /*6280*/  FMUL.FTZ R46, R82, UR54 ;  /* 0x00000036522e7c20 */ /* 0x000fe20008410000 */
[----:B------:R-:W0:Y:S02]  /*6290*/  MUFU.TANH R164, R164 ;  /* 0x000000a400a47308 */ /* 0x000e240000002400 */
[----:B------:R-:W-:-:S06]  /*62a0*/  IMAD R64, R16, -0x2, R57 ;  /* 0xfffffffe10407824 */ /* 0x000fcc00078e0239 */
        /* <DEDUP_REMOVED lines=15> */
[----:B------:R-:W-:Y:S02]  /*63a0*/  VIADD R62, R17, UR36 ;  /* 0x00000024113e7c36 */ /* 0x000fe40008000000 */
[----:B------:R-:W-:Y:S01]  /*63b0*/  FMUL.FTZ R161, R41, UR54 ;  /* 0x0000003629a17c20 */ /* 0x000fe20008410000 */
        /* <DEDUP_REMOVED lines=16> */
[----:B------:R0:W0:Y:S01]  /*64c0*/  MUFU.TANH R70, R81 ;  /* 0x0000005100467308 */ /* 0x0000220000002400 */
[----:B------:R-:W-:-:S02]  /*64d0*/  WARPGROUP.DEPBAR.LE gsb0, 0x0 ;  /* 0x00008000000079c5 */ /* 0x000fc40000010000 */
[----:B------:R-:W-:-:S06]  /*64e0*/  WARPGROUP.ARRIVE ;  /* 0x00000000000079c5 */ /* 0x000fcc0000000000 */
[----:B------:R-:W-:Y:S01]  /*64f0*/  HGMMA.64x128x16.F32 R88, R152, gdesc[UR4].tnspB, R88, gsb0 ;  /* 0x41e0000498587df0 */ /* 0x000fe20008000858 */
[----:B------:R-:W-:Y:S02]  /*6500*/  @UP0 ULDC UR6, c[0x0][0x44c] ;  /* 0x0001130000060ab9 */ /* 0x000fe40000000800 */
[----:B------:R-:W-:Y:S01]  /*6510*/  @P2 IMAD.HI.U32 R7, R62, UR6, RZ ;  /* 0x000000063e072c27 */ /* 0x000fe2000f8e00ff */
[----:B------:R-:W-:Y:S01]  /*6520*/  @UP0 ULDC UR6, c[0x0][0x450] ;  /* 0x0001140000060ab9 */ /* 0x000fe20000000800 */
[----:B------:R-:W-:-:S03]  /*6530*/  PLOP3.LUT P2, PT, PT, PT, UP1, 0x40, 0x0 ;  /* 0x000000000000781c */ /* 0x000fc60003f4e818 */
[----:B------:R-:W-:Y:S02]  /*6540*/  @P3 SHF.R.U32.HI R62, RZ, UR6, R7 ;  /* 0x00000006ff3e3c19 */ /* 0x000fe40008011607 */
[----:B------:R-:W5:Y:S03]  /*6550*/  LDC R7, c[0x0][0x2f0] ;  /* 0x0000bc00ff077b82 */ /* 0x000f660000000800 */
[----:B------:R-:W1:Y:S01]  /*6560*/  SHFL.IDX PT, R65, R62, RZ, 0x1c1f ;  /* 0x001c1fff3e417589 */ /* 0x000e6200000e0000 */
[----:B-----5:R-:W-:-:S04]  /*6570*/  IMAD R57, R7, UR42, R64 ;  /* 0x0000002a07397c24 */ /* 0x020fc8000f8e0240 */
[----:B--2---:R-:W-:-:S04]  /*6580*/  IMAD.IADD R57, R57, 0x1, -R8 ;  /* 0x0000000139397824 */ /* 0x004fc800078e0a08 */
[C---:B------:R-:W-:Y:S02]  /*6590*/  VIADD R78, R57.reuse, UR53 ;  /* 0x00000035394e7c36 */ /* 0x040fe40008000000 */
[----:B------:R-:W-:Y:S02]  /*65a0*/  VIADD R82, R57, UR49 ;  /* 0x0000003139527c36 */ /* 0x000fe40008000000 */
[--C-:B-1----:R-:W-:Y:S02]  /*65b0*/  IMAD.IADD R64, R78, 0x1, R65.reuse ;  /* 0x000000014e407824 */ /* 0x102fe400078e0241 */
[----:B------:R-:W-:Y:S01]  /*65c0*/  IMAD.IADD R66, R82, 0x1, R65 ;  /* 0x0000000152427824 */ /* 0x000fe200078e0241 */
[----:B------:R-:W-:Y:S02]  /*65d0*/  WARPGROUP.DEPBAR.LE gsb0, 0x0 ;  /* 0x00008000000079c5 */ /* 0x000fe40000010000 */
[----:B------:R1:W-:Y:S06]  /*65e0*/  BAR.ARV R56, 0x100 ;  /* 0x000400380000751d */ /* 0x0003ec0000002000 */
[----:B------:R2:W-:Y:S02]  /*65f0*/  @!P1 SYNCS.ARRIVE.TRANS64.RED.A1T0 RZ, [R49+URZ], RZ ;  /* 0x000000ff31ff99a7 */ /* 0x0005e4000810043f */
[----:B--2---:R-:W-:-:S06]  /*6600*/  FMUL.FTZ R49, R87, UR54 ;  /* 0x0000003657317c20 */ /* 0x004fcc0008410000 */
[----:B------:R-:W2:Y:S01]  /*6610*/  MUFU.TANH R49, R49 ;  /* 0x0000003100317308 */ /* 0x000ea20000002400 */
[----:B01-34-:R-:W-:Y:S05]  /*6620*/  @P2 BRA `(.L_x_7826) ;  /* 0x00000000005c2947 */ /* 0x01bfea0003800000 */
        /* <DEDUP_REMOVED lines=13> */
.L_x_7828:
[----:B------:R-:W-:-:S05]  /*6700*/  IMAD.U32 R69, RZ, RZ, UR52 ;  /* 0x00000034ff457e24 */ /* 0x000fca000f8e00ff */
[----:B------:R-:W-:-:S13]  /*6710*/  ISETP.NE.AND P2, PT, R69, 0x1, PT ;  /* 0x000000014500780c */ /* 0x000fda0003f45270 */
[----:B------:R-:W0:Y:S02]  /*6720*/  @P2 LDC.64 R56, c[0x0][0x9e8] ;  /* 0x00027a00ff382b82 */ /* 0x000e240000000a00 */
[----:B0-----:R-:W-:-:S05]  /*6730*/  @P2 IMAD.HI.U32 R56, R65, R56, RZ ;  /* 0x0000003841382227 */ /* 0x001fca00078e00ff */
[----:B------:R-:W-:-:S07]  /*6740*/  @P2 SHF.R.U32.HI R65, RZ, R57, R56 ;  /* 0x00000039ff412219 */ /* 0x000fce0000011638 */
.L_x_7829:
[----:B------:R-:W-:Y:S05]  /*6750*/  BSYNC B0 ;  /* 0x0000000000007941 */ /* 0x000fea0003800000 */
.L_x_7827:
[----:B------:R-:W-:-:S04]  /*6760*/  IMAD R65, R65, R69, -R74 ;  /* 0x0000004541417224 */ /* 0x000fc800078e0a4a */
[----:B------:R-:W-:-:S05]  /*6770*/  IMAD R65, R16, -0x2, R65 ;  /* 0xfffffffe10417824 */ /* 0x000fca00078e0241 */
[----:B------:R-:W-:Y:S02]  /*6780*/  VIADDMNMX R64, R65, R69, R64, PT ;  /* 0x0000004541407246 */ /* 0x000fe40003800140 */
[----:B------:R-:W-:-:S07]  /*6790*/  VIMNMX R66, R66, R65, !PT ;  /* 0x0000004142427248 */ /* 0x000fce0007fe0100 */
.L_x_7826:
[----:B------:R-:W-:Y:S01]  /*67a0*/  ISETP.GT.AND P2, PT, R3, -0x1, PT ;  /* 0xffffffff0300780c */ /* 0x000fe20003f44270 */
[----:B------:R-:W0:Y:S03]  /*67b0*/  SHFL.IDX PT, R155, R62, 0x1, 0x1c1f ;  /* 0x003c1f003e9b7f89 */ /* 0x000e2600000e0000 */
[C---:B------:R-:W-:Y:S02]  /*67c0*/  ISETP.GT.AND P5, PT, R66.reuse, RZ, P2 ;  /* 0x000000ff4200720c */ /* 0x040fe400017a4270 */
[----:B------:R-:W-:Y:S02]  /*67d0*/  ISETP.GT.AND P3, PT, R66, 0x9, P2 ;  /* 0x000000094200780c */ /* 0x000fe40001764270 */
[C---:B------:R-:W-:Y:S02]  /*67e0*/  ISETP.LT.OR P5, PT, R64.reuse, 0x1, P5 ;  /* 0x000000014000780c */ /* 0x040fe40002fa1670 */
[----:B------:R-:W-:-:S02]  /*67f0*/  ISETP.LT.OR P3, PT, R64, 0xa, P3 ;  /* 0x0000000a4000780c */ /* 0x000fc40001f61670 */
[----:B------:R-:W-:Y:S02]  /*6800*/  FSEL R159, R6, -INF , !P5 ;  /* 0xff800000069f7808 */ /* 0x000fe40006800000 */
[C---:B------:R-:W-:Y:S02]  /*6810*/  ISETP.GT.AND P5, PT, R66.reuse, 0x10, P2 ;  /* 0x000000104200780c */ /* 0x040fe400017a4270 */
[----:B------:R-:W-:Y:S02]  /*6820*/  ISETP.GT.AND P4, PT, R66, 0x1, P2 ;  /* 0x000000014200780c */ /* 0x000fe40001784270 */
[----:B------:R-:W-:Y:S02]  /*6830*/  ISETP.LT.OR P5, PT, R64, 0x11, P5 ;  /* 0x000000114000780c */ /* 0x000fe40002fa1670 */
[----:B------:R-:W-:Y:S02]  /*6840*/  ISETP.GT.AND P6, PT, R66, 0x8, P2 ;  /* 0x000000084200780c */ /* 0x000fe400017c4270 */
[----:B------:R-:W-:-:S02]  /*6850*/  FSEL R183, R166, -INF , !P3 ;  /* 0xff800000a6b77808 */ /* 0x000fc40005800000 */
[C---:B------:R-:W-:Y:S02]  /*6860*/  ISETP.GT.AND P3, PT, R66.reuse, 0x19, P2 ;  /* 0x000000194200780c */ /* 0x040fe40001764270 */
[----:B------:R-:W-:Y:S02]  /*6870*/  FSEL R177, R31, -INF , !P5 ;  /* 0xff8000001fb17808 */ /* 0x000fe40006800000 */
[----:B------:R-:W-:Y:S02]  /*6880*/  ISETP.GT.AND P5, PT, R66, 0x20, P2 ;  /* 0x000000204200780c */ /* 0x000fe400017a4270 */
[C---:B------:R-:W-:Y:S02]  /*6890*/  ISETP.LT.OR P4, PT, R64.reuse, 0x2, P4 ;  /* 0x000000024000780c */ /* 0x040fe40002781670 */
[C---:B------:R-:W-:Y:S02]  /*68a0*/  ISETP.LT.OR P6, PT, R64.reuse, 0x9, P6 ;  /* 0x000000094000780c */ /* 0x040fe400037c1670 */
[----:B------:R-:W-:-:S02]  /*68b0*/  ISETP.LT.OR P3, PT, R64, 0x1a, P3 ;  /* 0x0000001a4000780c */ /* 0x000fc40001f61670 */
[----:B------:R-:W-:Y:S02]  /*68c0*/  ISETP.LT.OR P5, PT, R64, 0x21, P5 ;  /* 0x000000214000780c */ /* 0x000fe40002fa1670 */
[----:B------:R-:W-:Y:S02]  /*68d0*/  FSEL R171, R164, -INF , !P4 ;  /* 0xff800000a4ab7808 */ /* 0x000fe40006000000 */
[----:B------:R-:W-:Y:S02]  /*68e0*/  FSEL R173, R165, -INF , !P6 ;  /* 0xff800000a5ad7808 */ /* 0x000fe40007000000 */
[C---:B------:R-:W-:Y:S02]  /*68f0*/  ISETP.GT.AND P4, PT, R66.reuse, 0x11, P2 ;  /* 0x000000114200780c */ /* 0x040fe40001784270 */
[----:B------:R-:W-:Y:S02]  /*6900*/  ISETP.GT.AND P6, PT, R66, 0x18, P2 ;  /* 0x000000184200780c */ /* 0x000fe400017c4270 */
[----:B------:R-:W-:-:S02]  /*6910*/  FSEL R175, R167, -INF , !P3 ;  /* 0xff800000a7af7808 */ /* 0x000fc40005800000 */
[----:B------:R-:W-:Y:S02]  /*6920*/  FSEL R167, R160, -INF , !P5 ;  /* 0xff800000a0a77808 */ /* 0x000fe40006800000 */
[----:B------:R-:W-:Y:S02]  /*6930*/  ISETP.GT.AND P5, PT, R66, 0x30, P2 ;  /* 0x000000304200780c */ /* 0x000fe400017a4270 */
[C---:B------:R-:W-:Y:S02]  /*6940*/  ISETP.LT.OR P4, PT, R64.reuse, 0x12, P4 ;  /* 0x000000124000780c */ /* 0x040fe40002781670 */
[C---:B------:R-:W-:Y:S02]  /*6950*/  ISETP.LT.OR P6, PT, R64.reuse, 0x19, P6 ;  /* 0x000000194000780c */ /* 0x040fe400037c1670 */
[----:B------:R-:W-:Y:S02]  /*6960*/  ISETP.LT.OR P5, PT, R64, 0x31, P5 ;  /* 0x000000314000780c */ /* 0x000fe40002fa1670 */
        /* <DEDUP_REMOVED lines=17> */
[----:B------:R-:W-:Y:S01]  /*6a80*/  FSEL R81, R52, -INF , !P5 ;  /* 0xff80000034517808 */ /* 0x000fe20006800000 */
[----:B0-----:R-:W-:Y:S01]  /*6a90*/  IMAD.IADD R52, R82, 0x1, R155 ;  /* 0x0000000152347824 */ /* 0x001fe200078e029b */
[----:B------:R-:W-:-:S02]  /*6aa0*/  ISETP.GT.AND P5, PT, R66, 0x50, P2 ;  /* 0x000000504200780c */ /* 0x000fc400017a4270 */
[C---:B------:R-:W-:Y:S02]  /*6ab0*/  ISETP.LT.OR P4, PT, R64.reuse, 0x32, P4 ;  /* 0x000000324000780c */ /* 0x040fe40002781670 */
[C---:B------:R-:W-:Y:S02]  /*6ac0*/  ISETP.LT.OR P6, PT, R64.reuse, 0x39, P6 ;  /* 0x000000394000780c */ /* 0x040fe400037c1670 */
[C---:B------:R-:W-:Y:S02]  /*6ad0*/  ISETP.LT.OR P3, PT, R64.reuse, 0x3a, P3 ;  /* 0x0000003a4000780c */ /* 0x040fe40001f61670 */
[----:B------:R-:W-:Y:S02]  /*6ae0*/  ISETP.LT.OR P5, PT, R64, 0x51, P5 ;  /* 0x000000514000780c */ /* 0x000fe40002fa1670 */
[----:B------:R-:W-:Y:S02]  /*6af0*/  FSEL R169, R169, -INF , !P4 ;  /* 0xff800000a9a97808 */ /* 0x000fe40006000000 */
[----:B------:R-:W-:Y:S01]  /*6b00*/  FSEL R85, R50, -INF , !P6 ;  /* 0xff80000032557808 */ /* 0x000fe20007000000 */
[----:B------:R-:W-:Y:S01]  /*6b10*/  IMAD.IADD R50, R78, 0x1, R155 ;  /* 0x000000014e327824 */ /* 0x000fe200078e029b */
[----:B------:R-:W-:-:S02]  /*6b20*/  FSEL R83, R51, -INF , !P3 ;  /* 0xff80000033537808 */ /* 0x000fc40005800000 */
[C---:B------:R-:W-:Y:S02]  /*6b30*/  ISETP.GT.AND P4, PT, R66.reuse, 0x41, P2 ;  /* 0x000000414200780c */ /* 0x040fe40001784270 */
[C---:B------:R-:W-:Y:S02]  /*6b40*/  ISETP.GT.AND P6, PT, R66.reuse, 0x48, P2 ;  /* 0x000000484200780c */ /* 0x040fe400017c4270 */
[----:B------:R-:W-:Y:S02]  /*6b50*/  ISETP.GT.AND P3, PT, R66, 0x49, P2 ;  /* 0x000000494200780c */ /* 0x000fe40001764270 */
[----:B------:R-:W-:Y:S02]  /*6b60*/  FSEL R65, R58, -INF , !P5 ;  /* 0xff8000003a417808 */ /* 0x000fe40006800000 */
[----:B------:R-:W-:Y:S02]  /*6b70*/  ISETP.GT.AND P5, PT, R66, 0x60, P2 ;  /* 0x000000604200780c */ /* 0x000fe400017a4270 */
[----:B------:R-:W-:-:S02]  /*6b80*/  ISETP.LT.OR P4, PT, R64, 0x42, P4 ;  /* 0x000000424000780c */ /* 0x000fc40002781670 */
        /* <DEDUP_REMOVED lines=8> */
[C---:B------:R-:W-:Y:S02]  /*6c10*/  ISETP.GT.AND P3, PT, R66.reuse, 0x59, P2 ;  /* 0x000000594200780c */ /* 0x040fe40001764270 */
        /* <DEDUP_REMOVED lines=12> */
[----:B------:R-:W-:Y:S02]  /*6ce0*/  FSEL R61, R80, -INF , !P5 ;  /* 0xff800000503d7808 */ /* 0x000fe40006800000 */
[----:B------:R-:W-:Y:S02]  /*6cf0*/  PLOP3.LUT P5, PT, PT, PT, UP1, 0x40, 0x0 ;  /* 0x000000000000781c */ /* 0x000fe40003fae818 */
        /* <DEDUP_REMOVED lines=14> */
[----:B------:R-:W-:Y:S01]  /*6de0*/  FSEL R51, R72, -INF , !P3 ;  /* 0xff80000048337808 */ /* 0x000fe20005800000 */
[----:B------:R-:W-:Y:S06]  /*6df0*/  @P5 BRA `(.L_x_7830) ;  /* 0x00000000005c5947 */ /* 0x000fec0003800000 */
        /* <DEDUP_REMOVED lines=13> */
.L_x_7832:
[----:B------:R-:W-:-:S05]  /*6ed0*/  IMAD.U32 R6, RZ, RZ, UR52 ;  /* 0x00000034ff067e24 */ /* 0x000fca000f8e00ff */
[----:B------:R-:W-:-:S13]  /*6ee0*/  ISETP.NE.AND P3, PT, R6, 0x1, PT ;  /* 0x000000010600780c */ /* 0x000fda0003f65270 */
[----:B------:R-:W0:Y:S02]  /*6ef0*/  @P3 LDC.64 R32, c[0x0][0x9e8] ;  /* 0x00027a00ff203b82 */ /* 0x000e240000000a00 */
[----:B0-----:R-:W-:-:S05]  /*6f00*/  @P3 IMAD.HI.U32 R32, R31, R32, RZ ;  /* 0x000000201f203227 */ /* 0x001fca00078e00ff */
[----:B------:R-:W-:-:S07]  /*6f10*/  @P3 SHF.R.U32.HI R31, RZ, R33, R32 ;  /* 0x00000021ff1f3219 */ /* 0x000fce0000011620 */
.L_x_7833:
[----:B------:R-:W-:Y:S05]  /*6f20*/  BSYNC B0 ;  /* 0x0000000000007941 */ /* 0x000fea0003800000 */
.L_x_7831:
[----:B------:R-:W-:-:S04]  /*6f30*/  IMAD R31, R31, R6, -R74 ;  /* 0x000000061f1f7224 */ /* 0x000fc800078e0a4a */
[----:B------:R-:W-:-:S05]  /*6f40*/  IMAD R31, R16, -0x2, R31 ;  /* 0xfffffffe101f7824 */ /* 0x000fca00078e021f */
[----:B------:R-:W-:Y:S02]  /*6f50*/  VIADDMNMX R50, R31, R6, R50, PT ;  /* 0x000000061f327246 */ /* 0x000fe40003800132 */
[----:B------:R-:W-:-:S07]  /*6f60*/  VIMNMX R52, R52, R31, !PT ;  /* 0x0000001f34347248 */ /* 0x000fce0007fe0100 */
.L_x_7830:
[----:B------:R-:W-:Y:S01]  /*6f70*/  FMNMX.FTZ R6, R159, R4, !PT ;  /* 0x000000049f067209 */ /* 0x000fe20007810000 */
[----:B------:R-:W-:Y:S01]  /*6f80*/  UMOV UR45, UR55 ;  /* 0x00000037002d7c82 */ /* 0x000fe20008000000 */
        /* <DEDUP_REMOVED lines=16> */
[----:B------:R-:W-:-:S02]  /*7090*/  ISETP.GT.AND P3, PT, R52, 0x9, P2 ;  /* 0x000000093400780c */ /* 0x000fc40001764270 */
[----:B------:R-:W-:Y:S02]  /*70a0*/  FMNMX.FTZ R6, R161, R6, !PT ;  /* 0x00000006a1067209 */ /* 0x000fe40007810000 */
[----:B------:R-:W-:Y:S02]  /*70b0*/  FSEL R25, R25, -INF , !P4 ;  /* 0xff80000019197808 */ /* 0x000fe40006000000 */
[----:B------:R-:W-:Y:S02]  /*70c0*/  FMNMX.FTZ R6, R153, R6, !PT ;  /* 0x0000000699067209 */ /* 0x000fe40007810000 */
[----:B------:R-:W-:Y:S02]  /*70d0*/  ISETP.GT.AND P4, PT, R52, RZ, P2 ;  /* 0x000000ff3400720c */ /* 0x000fe40001784270 */
[----:B------:R-:W-:Y:S02]  /*70e0*/  FMNMX.FTZ R6, R163, R6, !PT ;  /* 0x00000006a3067209 */ /* 0x000fe40007810000 */
[----:B------:R-:W-:-:S02]  /*70f0*/  ISETP.LT.OR P3, PT, R50, 0xa, P3 ;  /* 0x0000000a3200780c */ /* 0x000fc40001f61670 */
[----:B------:R-:W-:Y:S02]  /*7100*/  FMNMX.FTZ R6, R87, R6, !PT ;  /* 0x0000000657067209 */ /* 0x000fe40007810000 */
[----:B------:R-:W-:Y:S02]  /*7110*/  ISETP.LT.OR P4, PT, R50, 0x1, P4 ;  /* 0x000000013200780c */ /* 0x000fe40002781670 */
[----:B------:R-:W-:Y:S02]  /*7120*/  FMNMX.FTZ R6, R169, R6, !PT ;  /* 0x00000006a9067209 */ /* 0x000fe40007810000 */
[----:B------:R-:W-:Y:S02]  /*7130*/  FSEL R155, R12, -INF , !P3 ;  /* 0xff8000000c9b7808 */ /* 0x000fe40005800000 */
[----:B------:R-:W-:Y:S02]  /*7140*/  FMNMX.FTZ R6, R85, R6, !PT ;  /* 0x0000000655067209 */ /* 0x000fe40007810000 */
[----:B------:R-:W-:-:S02]  /*7150*/  ISETP.GT.AND P6, PT, R52, 0x8, P2 ;  /* 0x000000083400780c */ /* 0x000fc400017c4270 */
[----:B------:R-:W-:Y:S02]  /*7160*/  FMNMX.FTZ R6, R83, R6, !PT ;  /* 0x0000000653067209 */ /* 0x000fe40007810000 */
[----:B------:R-:W-:Y:S02]  /*7170*/  FSEL R12, R9, -INF , !P4 ;  /* 0xff800000090c7808 */ /* 0x000fe40006000000 */
[----:B------:R-:W-:Y:S02]  /*7180*/  FMNMX.FTZ R6, R81, R6, !PT ;  /* 0x0000000651067209 */ /* 0x000fe40007810000 */
[----:B------:R-:W-:Y:S02]  /*7190*/  ISETP.LT.OR P6, PT, R50, 0x9, P6 ;  /* 0x000000093200780c */ /* 0x000fe400037c1670 */
[----:B------:R-:W-:Y:S02]  /*71a0*/  FMNMX.FTZ R6, R79, R6, !PT ;  /* 0x000000064f067209 */ /* 0x000fe40007810000 */
[----:B------:R-:W-:-:S02]  /*71b0*/  FMNMX.FTZ R14, R12, R5, !PT ;  /* 0x000000050c0e7209 */ /* 0x000fc40007810000 */
[----:B------:R-:W-:Y:S02]  /*71c0*/  FMNMX.FTZ R6, R77, R6, !PT ;  /* 0x000000064d067209 */ /* 0x000fe40007810000 */
[----:B------:R-:W-:Y:S02]  /*71d0*/  ISETP.GT.AND P5, PT, R52, 0x10, P2 ;  /* 0x000000103400780c */ /* 0x000fe400017a4270 */
[----:B------:R-:W-:Y:S02]  /*71e0*/  FMNMX.FTZ R6, R71, R6, !PT ;  /* 0x0000000647067209 */ /* 0x000fe40007810000 */
[----:B------:R-:W-:Y:S02]  /*71f0*/  FMNMX.FTZ R14, R157, R14, !PT ;  /* 0x0000000e9d0e7209 */ /* 0x000fe40007810000 */
[----:B------:R-:W-:Y:S02]  /*7200*/  FMNMX.FTZ R6, R65, R6, !PT ;  /* 0x0000000641067209 */ /* 0x000fe40007810000 */
[----:B------:R-:W-:-:S02]  /*7210*/  ISETP.LT.OR P5, PT, R50, 0x11, P5 ;  /* 0x000000113200780c */ /* 0x000fc40002fa1670 */
[----:B------:R-:W-:Y:S02]  /*7220*/  FMNMX.FTZ R6, R75, R6, !PT ;  /* 0x000000064b067209 */ /* 0x000fe40007810000 */
[C---:B------:R-:W-:Y:S02]  /*7230*/  ISETP.GT.AND P3, PT, R52.reuse, 0x18, P2 ;  /* 0x000000183400780c */ /* 0x040fe40001764270 */
[----:B------:R-:W-:Y:S02]  /*7240*/  FMNMX.FTZ R6, R69, R6, !PT ;  /* 0x0000000645067209 */ /* 0x000fe40007810000 */
[----:B------:R-:W-:Y:S02]  /*7250*/  FSEL R13, R13, -INF , !P5 ;  /* 0xff8000000d0d7808 */ /* 0x000fe40006800000 */
[----:B------:R-:W-:Y:S02]  /*7260*/  FMNMX.FTZ R6, R73, R6, !PT ;  /* 0x0000000649067209 */ /* 0x000fe40007810000 */
[----:B------:R-:W-:-:S02]  /*7270*/  ISETP.GT.AND P5, PT, R52, 0x19, P2 ;  /* 0x000000193400780c */ /* 0x000fc400017a4270 */
[----:B------:R-:W-:Y:S02]  /*7280*/  FMNMX.FTZ R6, R63, R6, !PT ;  /* 0x000000063f067209 */ /* 0x000fe40007810000 */
[C---:B------:R-:W-:Y:S02]  /*7290*/  ISETP.LT.OR P3, PT, R50.reuse, 0x19, P3 ;  /* 0x000000193200780c */ /* 0x040fe40001f61670 */
[----:B------:R-:W-:Y:S02]  /*72a0*/  FMNMX.FTZ R6, R67, R6, !PT ;  /* 0x0000000643067209 */ /* 0x000fe40007810000 */
[----:B------:R-:W-:Y:S02]  /*72b0*/  ISETP.LT.OR P5, PT, R50, 0x1a, P5 ;  /* 0x0000001a3200780c */ /* 0x000fe40002fa1670 */
[----:B------:R-:W-:-:S04]  /*72c0*/  FMNMX.FTZ R6, R59, R6, !PT ;  /* 0x000000063b067209 */ /* 0x000fc80007810000 */
[----:B------:R-:W-:-:S04]  /*72d0*/  FMNMX.FTZ R6, R57, R6, !PT ;  /* 0x0000000639067209 */ /* 0x000fc80007810000 */
[----:B------:R-:W-:-:S04]  /*72e0*/  FMNMX.FTZ R6, R61, R6, !PT ;  /* 0x000000063d067209 */ /* 0x000fc80007810000 */
[----:B------:R-:W-:-:S04]  /*72f0*/  FMNMX.FTZ R6, R55, R6, !PT ;  /* 0x0000000637067209 */ /* 0x000fc80007810000 */
[----:B------:R-:W-:-:S04]  /*7300*/  FMNMX.FTZ R6, R53, R6, !PT ;  /* 0x0000000635067209 */ /* 0x000fc80007810000 */
[----:B------:R-:W-:Y:S02]  /*7310*/  FMNMX.FTZ R32, R51, R6, !PT ;  /* 0x0000000633207209 */ /* 0x000fe40007810000 */
[----:B------:R-:W0:Y:S03]  /*7320*/  LDC R6, c[0x0][0x988] ;  /* 0x00026200ff067b82 */ /* 0x000e260000000800 */
[----:B------:R-:W1:Y:S02]  /*7330*/  SHFL.BFLY PT, R31, R32, 0x2, 0x1f ;  /* 0x0c401f00201f7f89 */ /* 0x000e6400000e0000 */
[----:B-1----:R-:W-:-:S05]  /*7340*/  FMNMX.FTZ R33, R32, R31, !PT ;  /* 0x0000001f20217209 */ /* 0x002fca0007810000 */
[----:B------:R-:W1:Y:S02]  /*7350*/  SHFL.BFLY PT, R54, R33, 0x1, 0x1f ;  /* 0x0c201f0021367f89 */ /* 0x000e6400000e0000 */
[----:B-1----:R-:W-:Y:S02]  /*7360*/  FMNMX.FTZ R31, R33, R54, !PT ;  /* 0x00000036211f7209 */ /* 0x002fe40007810000 */
[----:B------:R-:W-:Y:S02]  /*7370*/  FSEL R33, R11, -INF , !P6 ;  /* 0xff8000000b217808 */ /* 0x000fe40007000000 */
[C---:B------:R-:W-:Y:S01]  /*7380*/  FSETP.NEU.FTZ.AND P6, PT, R31.reuse, -INF , PT ;  /* 0xff8000001f00780b */ /* 0x040fe20003fdd000 */
[----:B0-----:R-:W-:Y:S01]  /*7390*/  FMUL.FTZ R10, R31, R6 ;  /* 0x000000061f0a7220 */ /* 0x001fe20000410000 */
[----:B------:R-:W-:-:S04]  /*73a0*/  FMNMX.FTZ R14, R33, R14, !PT ;  /* 0x0000000e210e7209 */ /* 0x000fc80007810000 */
[----:B------:R-:W-:Y:S02]  /*73b0*/  FMNMX.FTZ R14, R155, R14, !PT ;  /* 0x0000000e9b0e7209 */ /* 0x000fe40007810000 */
[----:B------:R-:W-:Y:S02]  /*73c0*/  FSEL R10, R10, RZ, P6 ;  /* 0x000000ff0a0a7208 */ /* 0x000fe40003000000 */
[----:B------:R-:W-:-:S03]  /*73d0*/  FMNMX.FTZ R14, R13, R14, !PT ;  /* 0x0000000e0d0e7209 */ /* 0x000fc60007810000 */
[-CC-:B------:R-:W-:Y:S01]  /*73e0*/  FFMA.FTZ R11, R159, R6.reuse, -R10.reuse ;  /* 0x000000069f0b7223 */ /* 0x180fe2000001080a */
[----:B------:R-:W-:Y:S01]  /*73f0*/  FSEL R159, R20, -INF , !P3 ;  /* 0xff800000149f7808 */ /* 0x000fe20005800000 */
[--C-:B------:R-:W-:Y:S01]  /*7400*/  FFMA.FTZ R180, R171, R6, -R10.reuse ;  /* 0x00000006abb47223 */ /* 0x100fe2000001080a */
[----:B------:R-:W-:Y:S01]  /*7410*/  FMNMX.FTZ R14, R165, R14, !PT ;  /* 0x0000000ea50e7209 */ /* 0x000fe20007810000 */
[-CC-:B------:R-:W-:Y:S01]  /*7420*/  FFMA.FTZ R182, R173, R6.reuse, -R10.reuse ;  /* 0x00000006adb67223 */ /* 0x180fe2000001080a */
[C---:B------:R-:W-:Y:S01]  /*7430*/  ISETP.GT.AND P3, PT, R52.reuse, 0x21, P2 ;  /* 0x000000213400780c */ /* 0x040fe20001764270 */
[-CC-:B------:R-:W-:Y:S01]  /*7440*/  FFMA.FTZ R176, R177, R6.reuse, -R10.reuse ;  /* 0x00000006b1b07223 */ /* 0x180fe2000001080a */
[----:B------:R-:W-:Y:S01]  /*7450*/  FSEL R171, R15, -INF , !P5 ;  /* 0xff8000000fab7808 */ /* 0x000fe20006800000 */
[--C-:B------:R-:W-:Y:S01]  /*7460*/  FFMA.FTZ R15, R181, R6, -R10.reuse ;  /* 0x00000006b50f7223 */ /* 0x100fe2000001080a */
[----:B------:R-:W-:Y:S01]  /*7470*/  FMNMX.FTZ R14, R159, R14, !PT ;  /* 0x0000000e9f0e7209 */ /* 0x000fe20007810000 */
[-CC-:B------:R-:W-:Y:S01]  /*7480*/  FFMA.FTZ R183, R183, R6.reuse, -R10.reuse ;  /* 0x00000006b7b77223 */ /* 0x180fe2000001080a */
[----:B------:R-:W-:Y:S01]  /*7490*/  ISETP.GT.AND P5, PT, R52, 0x28, P2 ;  /* 0x000000283400780c */ /* 0x000fe200017a4270 */
[--C-:B------:R-:W-:Y:S01]  /*74a0*/  FFMA.FTZ R178, R179, R6, -R10.reuse ;  /* 0x00000006b3b27223 */ /* 0x100fe2000001080a */
[C---:B------:R-:W-:Y:S01]  /*74b0*/  ISETP.LT.OR P3, PT, R50.reuse, 0x22, P3 ;  /* 0x000000223200780c */ /* 0x040fe20001f61670 */
[----:B------:R0:W-:Y:S01]  /*74c0*/  MUFU.EX2 R9, R183 ;  /* 0x000000b700097308 */ /* 0x0001e20000000800 */
[----:B------:R-:W-:Y:S01]  /*74d0*/  FMNMX.FTZ R14, R171, R14, !PT ;  /* 0x0000000eab0e7209 */ /* 0x000fe20007810000 */
[-CC-:B------:R-:W-:Y:S01]  /*74e0*/  FFMA.FTZ R172, R167, R6.reuse, -R10.reuse ;  /* 0x00000006a7ac7223 */ /* 0x180fe2000001080a */
[----:B------:R-:W-:Y:S01]  /*74f0*/  ISETP.LT.OR P5, PT, R50, 0x29, P5 ;  /* 0x000000293200780c */ /* 0x000fe20002fa1670 */
[-CC-:B------:R-:W-:Y:S01]  /*7500*/  FFMA.FTZ R174, R153, R6.reuse, -R10.reuse ;  /* 0x0000000699ae7223 */ /* 0x180fe2000001080a */
[----:B------:R-:W-:Y:S01]  /*7510*/  FSEL R173, R24, -INF , !P3 ;  /* 0xff80000018ad7808 */ /* 0x000fe20005800000 */
[-CC-:B------:R-:W-:Y:S01]  /*7520*/  FFMA.FTZ R168, R87, R6.reuse, -R10.reuse ;  /* 0x0000000657a87223 */ /* 0x180fe2000001080a */
[C---:B------:R-:W-:Y:S01]  /*7530*/  ISETP.GT.AND P3, PT, R52.reuse, 0x29, P2 ;  /* 0x000000293400780c */ /* 0x040fe20001764270 */
[--C-:B------:R-:W-:Y:S01]  /*7540*/  FFMA.FTZ R170, R85, R6, -R10.reuse ;  /* 0x0000000655aa7223 */ /* 0x100fe2000001080a */
[----:B------:R-:W-:Y:S01]  /*7550*/  FMNMX.FTZ R14, R25, R14, !PT ;  /* 0x0000000e190e7209 */ /* 0x000fe20007810000 */
[-CC-:B------:R-:W-:Y:S01]  /*7560*/  FFMA.FTZ R164, R81, R6.reuse, -R10.reuse ;  /* 0x0000000651a47223 */ /* 0x180fe2000001080a */
[----:B------:R-:W-:Y:S01]  /*7570*/  FSEL R29, R29, -INF , !P5 ;  /* 0xff8000001d1d7808 */ /* 0x000fe20006800000 */
[-CC-:B------:R-:W-:Y:S01]  /*7580*/  FFMA.FTZ R20, R79, R6.reuse, -R10.reuse ;  /* 0x000000064f147223 */ /* 0x180fe2000001080a */
[----:B------:R-:W-:Y:S01]  /*7590*/  ISETP.GT.AND P5, PT, R52, 0x30, P2 ;  /* 0x000000303400780c */ /* 0x000fe200017a4270 */
[-CC-:B------:R-:W-:Y:S01]  /*75a0*/  FFMA.FTZ R166, R77, R6.reuse, -R10.reuse ;  /* 0x000000064da67223 */ /* 0x180fe2000001080a */
[----:B------:R-:W-:Y:S01]  /*75b0*/  ISETP.LT.OR P4, PT, R50, 0x2a, P3 ;  /* 0x0000002a3200780c */ /* 0x000fe20001f81670 */
[--C-:B------:R-:W-:Y:S01]  /*75c0*/  FFMA.FTZ R158, R59, R6, -R10.reuse ;  /* 0x000000063b9e7223 */ /* 0x100fe2000001080a */
[----:B------:R-:W-:Y:S01]  /*75d0*/  FMNMX.FTZ R14, R173, R14, !PT ;  /* 0x0000000ead0e7209 */ /* 0x000fe20007810000 */
[----:B------:R-:W-:Y:S01]  /*75e0*/  MUFU.EX2 R11, R11 ;  /* 0x0000000b000b7308 */ /* 0x000fe20000000800 */
[----:B------:R-:W-:Y:S01]  /*75f0*/  ISETP.GT.AND P3, PT, R52, 0x31, P2 ;  /* 0x000000313400780c */ /* 0x000fe20001764270 */
[-CC-:B------:R-:W-:Y:S01]  /*7600*/  FFMA.FTZ R154, R53, R6.reuse, -R10.reuse ;  /* 0x00000006359a7223 */ /* 0x180fe2000001080a */
[----:B------:R-:W-:Y:S01]  /*7610*/  FSEL R21, R21, -INF , !P4 ;  /* 0xff80000015157808 */ /* 0x000fe20006000000 */
[-CC-:B------:R-:W-:Y:S01]  /*7620*/  FFMA.FTZ R156, R63, R6.reuse, -R10.reuse ;  /* 0x000000063f9c7223 */ /* 0x180fe2000001080a */
[----:B------:R-:W-:Y:S01]  /*7630*/  ISETP.LT.OR P5, PT, R50, 0x31, P5 ;  /* 0x000000313200780c */ /* 0x000fe20002fa1670 */
[--C-:B------:R-:W-:Y:S01]  /*7640*/  FFMA.FTZ R160, R65, R6, -R10.reuse ;  /* 0x0000000641a07223 */ /* 0x100fe2000001080a */
[----:B------:R-:W-:Y:S01]  /*7650*/  FMNMX.FTZ R14, R29, R14, !PT ;  /* 0x0000000e1d0e7209 */ /* 0x000fe20007810000 */
[----:B------:R-:W-:Y:S01]  /*7660*/  MUFU.EX2 R180, R180 ;  /* 0x000000b400b47308 */ /* 0x000fe20000000800 */
[----:B------:R-:W-:Y:S01]  /*7670*/  ISETP.GT.AND P4, PT, R52, 0x38, P2 ;  /* 0x000000383400780c */ /* 0x000fe20001784270 */
[-CC-:B------:R-:W-:Y:S01]  /*7680*/  FFMA.FTZ R162, R69, R6.reuse, -R10.reuse ;  /* 0x0000000645a27223 */ /* 0x180fe2000001080a */
[----:B------:R-:W-:Y:S01]  /*7690*/  ISETP.LT.OR P3, PT, R50, 0x32, P3 ;  /* 0x000000323200780c */ /* 0x000fe20001f61670 */
[-CC-:B------:R-:W-:Y:S01]  /*76a0*/  FFMA.FTZ R63, R67, R6.reuse, -R10.reuse ;  /* 0x00000006433f7223 */ /* 0x180fe2000001080a */
[----:B------:R-:W-:Y:S01]  /*76b0*/  FSEL R177, R28, -INF , !P5 ;  /* 0xff8000001cb17808 */ /* 0x000fe20006800000 */
        /* <DEDUP_REMOVED lines=16> */
[----:B------:R-:W-:Y:S01]  /*77c0*/  FFMA.FTZ R51, R51, R6, -R10 ;  /* 0x0000000633337223 */ /* 0x000fe2000001080a */
[----:B------:R-:W-:Y:S01]  /*77d0*/  FMNMX.FTZ R14, R181, R14, !PT ;  /* 0x0000000eb50e7209 */ /* 0x000fe20007810000 */
[----:B------:R-:W-:Y:S01]  /*77e0*/  MUFU.EX2 R15, R15 ;  /* 0x0000000f000f7308 */ /* 0x000fe20000000800 */
[----:B------:R-:W-:-:S02]  /*77f0*/  ISETP.GT.AND P4, PT, R52, 0x41, P2 ;  /* 0x000000413400780c */ /* 0x000fc40001784270 */
[----:B0-----:R-:W-:Y:S02]  /*7800*/  FSEL R183, R26, -INF , !P5 ;  /* 0xff8000001ab77808 */ /* 0x001fe40006800000 */
[----:B------:R-:W-:Y:S02]  /*7810*/  ISETP.LT.OR P3, PT, R50, 0x41, P3 ;  /* 0x000000413200780c */ /* 0x000fe40001f61670 */
[----:B------:R-:W-:Y:S01]  /*7820*/  FMNMX.FTZ R14, R179, R14, !PT ;  /* 0x0000000eb30e7209 */ /* 0x000fe20007810000 */
[----:B------:R-:W-:Y:S01]  /*7830*/  MUFU.EX2 R178, R178 ;  /* 0x000000b200b27308 */ /* 0x000fe20000000800 */
[----:B------:R-:W-:Y:S02]  /*7840*/  ISETP.GT.AND P5, PT, R52, 0x48, P2 ;  /* 0x000000483400780c */ /* 0x000fe400017a4270 */
[----:B------:R-:W-:Y:S02]  /*7850*/  ISETP.LT.OR P4, PT, R50, 0x42, P4 ;  /* 0x000000423200780c */ /* 0x000fe40002781670 */
[----:B------:R-:W-:Y:S01]  /*7860*/  FSEL R175, R34, -INF , !P3 ;  /* 0xff80000022af7808 */ /* 0x000fe20005800000 */
[----:B------:R-:W-:Y:S01]  /*7870*/  IMAD.U32 R34, RZ, RZ, UR44 ;  /* 0x0000002cff227e24 */ /* 0x000fe2000f8e00ff */
[----:B------:R-:W-:Y:S01]  /*7880*/  FMNMX.FTZ R14, R183, R14, !PT ;  /* 0x0000000eb70e7209 */ /* 0x000fe20007810000 */
[----:B------:R-:W-:Y:S01]  /*7890*/  MUFU.EX2 R27, R27 ;  /* 0x0000001b001b7308 */ /* 0x000fe20000000800 */
[----:B------:R-:W-:Y:S01]  /*78a0*/  ISETP.GT.AND P3, PT, R52, 0x49, P2 ;  /* 0x000000493400780c */ /* 0x000fe20001764270 */
[----:B------:R-:W-:Y:S01]  /*78b0*/  UMOV UR44, UR56 ;  /* 0x00000038002c7c82 */ /* 0x000fe20008000000 */
[----:B------:R-:W-:Y:S01]  /*78c0*/  FSEL R167, R35, -INF , !P4 ;  /* 0xff80000023a77808 */ /* 0x000fe20006000000 */
[----:B------:R-:W-:Y:S01]  /*78d0*/  FFMA.FTZ R35, R161, R6, -R10 ;  /* 0x00000006a1237223 */ /* 0x000fe2000001080a */
[----:B------:R-:W-:-:S02]  /*78e0*/  ISETP.LT.OR P5, PT, R50, 0x49, P5 ;  /* 0x000000493200780c */ /* 0x000fc40002fa1670 */
[----:B------:R-:W-:Y:S01]  /*78f0*/  FMNMX.FTZ R14, R175, R14, !PT ;  /* 0x0000000eaf0e7209 */ /* 0x000fe20007810000 */
[----:B------:R-:W-:Y:S01]  /*7900*/  MUFU.EX2 R172, R172 ;  /* 0x000000ac00ac7308 */ /* 0x000fe20000000800 */
[----:B------:R-:W-:Y:S02]  /*7910*/  ISETP.GT.AND P4, PT, R52, 0x50, P2 ;  /* 0x000000503400780c */ /* 0x000fe40001784270 */
[----:B------:R-:W-:Y:S02]  /*7920*/  ISETP.LT.OR P3, PT, R50, 0x4a, P3 ;  /* 0x0000004a3200780c */ /* 0x000fe40001f61670 */
[----:B------:R-:W-:Y:S02]  /*7930*/  FSEL R161, R40, -INF , !P5 ;  /* 0xff80000028a17808 */ /* 0x000fe40006800000 */
[----:B------:R-:W-:Y:S01]  /*7940*/  FMNMX.FTZ R14, R167, R14, !PT ;  /* 0x0000000ea70e7209 */ /* 0x000fe20007810000 */
[----:B------:R-:W-:Y:S01]  /*7950*/  MUFU.EX2 R35, R35 ;  /* 0x0000002300237308 */ /* 0x000fe20000000800 */
[----:B------:R-:W-:-:S02]  /*7960*/  ISETP.GT.AND P5, PT, R52, 0x51, P2 ;  /* 0x000000513400780c */ /* 0x000fc400017a4270 */
[----:B------:R-:W-:Y:S02]  /*7970*/  FSEL R193, R36, -INF , !P3 ;  /* 0xff80000024c17808 */ /* 0x000fe40005800000 */
[----:B------:R-:W-:Y:S02]  /*7980*/  ISETP.LT.OR P4, PT, R50, 0x51, P4 ;  /* 0x000000513200780c */ /* 0x000fe40002781670 */
[----:B------:R-:W-:Y:S01]  /*7990*/  FMNMX.FTZ R14, R161, R14, !PT ;  /* 0x0000000ea10e7209 */ /* 0x000fe20007810000 */
[----:B------:R-:W-:Y:S01]  /*79a0*/  MUFU.EX2 R174, R174 ;  /* 0x000000ae00ae7308 */ /* 0x000fe20000000800 */
[----:B------:R-:W-:Y:S02]  /*79b0*/  ISETP.GT.AND P3, PT, R52, 0x58, P2 ;  /* 0x000000583400780c */ /* 0x000fe40001764270 */
[----:B------:R-:W-:Y:S02]  /*79c0*/  ISETP.LT.OR P5, PT, R50, 0x52, P5 ;  /* 0x000000523200780c */ /* 0x000fe40002fa1670 */
[----:B------:R-:W-:Y:S01]  /*79d0*/  FSEL R153, R39, -INF , !P4 ;  /* 0xff80000027997808 */ /* 0x000fe20006000000 */
[----:B------:R-:W-:Y:S01]  /*79e0*/  FFMA.FTZ R39, R163, R6, -R10 ;  /* 0x00000006a3277223 */ /* 0x000fe2000001080a */
        /* <DEDUP_REMOVED lines=9> */
[----:B------:R-:W-:-:S02]  /*7a80*/  FSEL R41, R41, -INF , !P3 ;  /* 0xff80000029297808 */ /* 0x000fc40005800000 */
[----:B------:R-:W-:Y:S01]  /*7a90*/  FMNMX.FTZ R14, R163, R14, !PT ;  /* 0x0000000ea30e7209 */ /* 0x000fe20007810000 */
[----:B------:R-:W-:Y:S01]  /*7aa0*/  MUFU.EX2 R170, R170 ;  /* 0x000000aa00aa7308 */ /* 0x000fe20000000800 */
[----:B------:R-:W-:Y:S02]  /*7ab0*/  ISETP.GT.AND P3, PT, R52, 0x61, P2 ;  /* 0x000000613400780c */ /* 0x000fe40001764270 */
[----:B------:R-:W-:Y:S01]  /*7ac0*/  FSEL R87, R37, -INF , !P4 ;  /* 0xff80000025577808 */ /* 0x000fe20006000000 */
[----:B------:R-:W-:Y:S01]  /*7ad0*/  FFMA.FTZ R37, R169, R6, -R10 ;  /* 0x00000006a9257223 */ /* 0x000fe2000001080a */
[----:B------:R-:W-:Y:S02]  /*7ae0*/  ISETP.LT.OR P5, PT, R50, 0x61, P5 ;  /* 0x000000613200780c */ /* 0x000fe40002fa1670 */
[----:B------:R-:W-:Y:S01]  /*7af0*/  FMNMX.FTZ R14, R41, R14, !PT ;  /* 0x0000000e290e7209 */ /* 0x000fe20007810000 */
[----:B------:R-:W-:Y:S01]  /*7b00*/  MUFU.EX2 R164, R164 ;  /* 0x000000a400a47308 */ /* 0x000fe20000000800 */
[----:B------:R-:W-:-:S02]  /*7b10*/  ISETP.GT.AND P4, PT, R52, 0x68, P2 ;  /* 0x000000683400780c */ /* 0x000fc40001784270 */
[----:B------:R-:W-:Y:S02]  /*7b20*/  ISETP.LT.OR P3, PT, R50, 0x62, P3 ;  /* 0x000000623200780c */ /* 0x000fe40001f61670 */
[----:B------:R-:W-:Y:S02]  /*7b30*/  FSEL R169, R42, -INF , !P5 ;  /* 0xff8000002aa97808 */ /* 0x000fe40006800000 */
[----:B------:R-:W-:Y:S01]  /*7b40*/  FMNMX.FTZ R14, R87, R14, !PT ;  /* 0x0000000e570e7209 */ /* 0x000fe20007810000 */
[----:B------:R-:W-:Y:S01]  /*7b50*/  MUFU.EX2 R37, R37 ;  /* 0x0000002500257308 */ /* 0x000fe20000000800 */
[----:B------:R-:W-:Y:S02]  /*7b60*/  ISETP.GT.AND P5, PT, R52, 0x69, P2 ;  /* 0x000000693400780c */ /* 0x000fe400017a4270 */
        /* <DEDUP_REMOVED lines=21> */
[C---:B------:R-:W-:Y:S02]  /*7cc0*/  ISETP.LT.OR P5, PT, R50.reuse, 0x79, P5 ;  /* 0x000000793200780c */ /* 0x040fe40002fa1670 */
[----:B------:R-:W-:Y:S02]  /*7cd0*/  FSEL R79, R47, -INF , !P4 ;  /* 0xff8000002f4f7808 */ /* 0x000fe40006000000 */
[----:B------:R-:W-:Y:S01]  /*7ce0*/  FMNMX.FTZ R14, R81, R14, !PT ;  /* 0x0000000e510e7209 */ /* 0x000fe20007810000 */
[----:B------:R-:W-:Y:S01]  /*7cf0*/  MUFU.EX2 R47, R20 ;  /* 0x00000014002f7308 */ /* 0x000fe20000000800 */
[----:B------:R-:W-:-:S02]  /*7d00*/  ISETP.LT.OR P2, PT, R50, 0x7a, P2 ;  /* 0x0000007a3200780c */ /* 0x000fc40001741670 */
[----:B------:R-:W-:Y:S02]  /*7d10*/  FSEL R195, R48, -INF , !P5 ;  /* 0xff80000030c37808 */ /* 0x000fe40006800000 */
[----:B------:R-:W-:Y:S02]  /*7d20*/  FMNMX.FTZ R14, R79, R14, !PT ;  /* 0x0000000e4f0e7209 */ /* 0x000fe40007810000 */
[----:B--2---:R-:W-:Y:S01]  /*7d30*/  FSEL R77, R49, -INF , !P2 ;  /* 0xff800000314d7808 */ /* 0x004fe20005000000 */
[----:B------:R-:W-:Y:S01]  /*7d40*/  FFMA.FTZ R49, R71, R6, -R10 ;  /* 0x0000000647317223 */ /* 0x000fe2000001080a */
[----:B------:R-:W-:Y:S01]  /*7d50*/  FMNMX.FTZ R14, R195, R14, !PT ;  /* 0x0000000ec30e7209 */ /* 0x000fe20007810000 */
[----:B------:R-:W-:Y:S01]  /*7d60*/  MUFU.EX2 R162, R162 ;  /* 0x000000a200a27308 */ /* 0x000fe20000000800 */
[----:B------:R-:W-:Y:S02]  /*7d70*/  FSEL R59, R31, RZ, P6 ;  /* 0x000000ff1f3b7208 */ /* 0x000fe40003000000 */
[----:B------:R-:W-:-:S02]  /*7d80*/  FMNMX.FTZ R14, R77, R14, !PT ;  /* 0x0000000e4d0e7209 */ /* 0x000fc40007810000 */
[----:B------:R-:W-:Y:S01]  /*7d90*/  @!P1 LEA R34, R34, UR41, 0x3 ;  /* 0x0000002922229c11 */ /* 0x000fe2000f8e18ff */
[----:B------:R-:W-:Y:S02]  /*7da0*/  FADD.FTZ R59, -R59, R4 ;  /* 0x000000043b3b7221 */ /* 0x000fe40000010100 */
[----:B------:R-:W0:Y:S01]  /*7db0*/  SHFL.BFLY PT, R71, R14, 0x2, 0x1f ;  /* 0x0c401f000e477f89 */ /* 0x000e2200000e0000 */
[----:B------:R-:W-:Y:S01]  /*7dc0*/  MUFU.EX2 R49, R49 ;  /* 0x0000003100317308 */ /* 0x000fe20000000800 */
[----:B------:R-:W-:-:S07]  /*7dd0*/  FMUL.FTZ R4, R59, R6 ;  /* 0x000000063b047220 */ /* 0x000fce0000410000 */
[----:B------:R-:W1:Y:S08]  /*7de0*/  MUFU.EX2 R4, R4 ;  /* 0x0000000400047308 */ /* 0x000e700000000800 */
[----:B------:R-:W-:Y:S01]  /*7df0*/  MUFU.EX2 R69, R69 ;  /* 0x0000004500457308 */ /* 0x000fe20000000800 */
[----:B0-----:R-:W-:-:S07]  /*7e00*/  FMNMX.FTZ R71, R14, R71, !PT ;  /* 0x000000470e477209 */ /* 0x001fce0007810000 */
[----:B------:R-:W-:Y:S01]  /*7e10*/  MUFU.EX2 R156, R156 ;  /* 0x0000009c009c7308 */ /* 0x000fe20000000800 */
[----:B-1----:R-:W-:Y:S01]  /*7e20*/  FFMA.FTZ R67, R4, R2, R11 ;  /* 0x0000000204437223 */ /* 0x002fe2000001000b */
[-C--:B------:R-:W-:Y:S01]  /*7e30*/  FMUL.FTZ R88, R88, R4.reuse ;  /* 0x0000000458587220 */ /* 0x080fe20000410000 */
[-C--:B------:R-:W-:Y:S01]  /*7e40*/  FMUL.FTZ R89, R89, R4.reuse ;  /* 0x0000000459597220 */ /* 0x080fe20000410000 */
[----:B------:R-:W0:Y:S01]  /*7e50*/  SHFL.BFLY PT, R14, R71, 0x1, 0x1f ;  /* 0x0c201f00470e7f89 */ /* 0x000e2200000e0000 */
[----:B------:R-:W-:Y:S01]  /*7e60*/  FADD.FTZ R67, R180, R67 ;  /* 0x00000043b4437221 */ /* 0x000fe20000010000 */
[-C--:B------:R-:W-:Y:S01]  /*7e70*/  FMUL.FTZ R92, R92, R4.reuse ;  /* 0x000000045c5c7220 */ /* 0x080fe20000410000 */
[----:B------:R-:W-:Y:S01]  /*7e80*/  FMUL.FTZ R93, R93, R4 ;  /* 0x000000045d5d7220 */ /* 0x000fe20000410000 */
[----:B------:R-:W-:Y:S01]  /*7e90*/  MUFU.EX2 R63, R63 ;  /* 0x0000003f003f7308 */ /* 0x000fe20000000800 */
[----:B------:R-:W-:Y:S01]  /*7ea0*/  FADD.FTZ R2, R182, R67 ;  /* 0x00000043b6027221 */ /* 0x000fe20000010000 */
[----:B------:R-:W-:Y:S01]  /*7eb0*/  F2FP.F16.F32.PACK_AB R182, R9, R182 ;  /* 0x000000b609b6723e */ /* 0x000fe200000000ff */
[-C--:B------:R-:W-:Y:S01]  /*7ec0*/  FMUL.FTZ R96, R96, R4.reuse ;  /* 0x0000000460607220 */ /* 0x080fe20000410000 */
[-C--:B------:R-:W-:Y:S01]  /*7ed0*/  FMUL.FTZ R97, R97, R4.reuse ;  /* 0x0000000461617220 */ /* 0x080fe20000410000 */
[-C--:B------:R-:W-:Y:S01]  /*7ee0*/  FMUL.FTZ R100, R100, R4.reuse ;  /* 0x0000000464647220 */ /* 0x080fe20000410000 */
[-C--:B------:R-:W-:Y:S01]  /*7ef0*/  FMUL.FTZ R101, R101, R4.reuse ;  /* 0x0000000465657220 */ /* 0x080fe20000410000 */
[-C--:B------:R-:W-:Y:S01]  /*7f00*/  FMUL.FTZ R104, R104, R4.reuse ;  /* 0x0000000468687220 */ /* 0x080fe20000410000 */
[----:B------:R-:W-:Y:S01]  /*7f10*/  MUFU.EX2 R158, R158 ;  /* 0x0000009e009e7308 */ /* 0x000fe20000000800 */
[-C--:B------:R-:W-:Y:S01]  /*7f20*/  FMUL.FTZ R105, R105, R4.reuse ;  /* 0x0000000469697220 */ /* 0x080fe20000410000 */
[-C--:B------:R-:W-:Y:S01]  /*7f30*/  FMUL.FTZ R108, R108, R4.reuse ;  /* 0x000000046c6c7220 */ /* 0x080fe20000410000 */
        /* <DEDUP_REMOVED lines=8> */
[----:B------:R-:W-:Y:S01]  /*7fc0*/  FMUL.FTZ R124, R124, R4 ;  /* 0x000000047c7c7220 */ /* 0x000fe20000410000 */
[----:B0-----:R-:W-:Y:S01]  /*7fd0*/  FMNMX.FTZ R53, R71, R14, !PT ;  /* 0x0000000e47357209 */ /* 0x001fe20007810000 */
[-C--:B------:R-:W-:Y:S01]  /*7fe0*/  FMUL.FTZ R125, R125, R4.reuse ;  /* 0x000000047d7d7220 */ /* 0x080fe20000410000 */
[-C--:B------:R-:W-:Y:S01]  /*7ff0*/  FMUL.FTZ R128, R128, R4.reuse ;  /* 0x0000000480807220 */ /* 0x080fe20000410000 */
[----:B------:R-:W-:Y:S01]  /*8000*/  FMUL.FTZ R129, R129, R4 ;  /* 0x0000000481817220 */ /* 0x000fe20000410000 */
[C---:B------:R-:W-:Y:S01]  /*8010*/  FSETP.NEU.FTZ.AND P2, PT, R53.reuse, -INF , PT ;  /* 0xff8000003500780b */ /* 0x040fe20003f5d000 */
[----:B------:R-:W-:Y:S01]  /*8020*/  FMUL.FTZ R10, R53, R6 ;  /* 0x00000006350a7220 */ /* 0x000fe20000410000 */
[----:B------:R-:W-:Y:S01]  /*8030*/  MUFU.EX2 R152, R152 ;  /* 0x0000009800987308 */ /* 0x000fe20000000800 */
[-C--:B------:R-:W-:Y:S01]  /*8040*/  FMUL.FTZ R132, R132, R4.reuse ;  /* 0x0000000484847220 */ /* 0x080fe20000410000 */
[-C--:B------:R-:W-:Y:S01]  /*8050*/  FMUL.FTZ R133, R133, R4.reuse ;  /* 0x0000000485857220 */ /* 0x080fe20000410000 */
[-C--:B------:R-:W-:Y:S01]  /*8060*/  FMUL.FTZ R136, R136, R4.reuse ;  /* 0x0000000488887220 */ /* 0x080fe20000410000 */
[----:B------:R-:W-:Y:S01]  /*8070*/  FSEL R36, R10, RZ, P2 ;  /* 0x000000ff0a247208 */ /* 0x000fe20001000000 */
[-C--:B------:R-:W-:Y:S01]  /*8080*/  FMUL.FTZ R137, R137, R4.reuse ;  /* 0x0000000489897220 */ /* 0x080fe20000410000 */
[-C--:B------:R-:W-:Y:S01]  /*8090*/  FMUL.FTZ R140, R140, R4.reuse ;  /* 0x000000048c8c7220 */ /* 0x080fe20000410000 */
[----:B------:R-:W-:Y:S01]  /*80a0*/  FMUL.FTZ R141, R141, R4 ;  /* 0x000000048d8d7220 */ /* 0x000fe20000410000 */
[----:B------:R-:W-:Y:S01]  /*80b0*/  MUFU.EX2 R55, R55 ;  /* 0x0000003700377308 */ /* 0x000fe20000000800 */
[-C--:B------:R-:W-:Y:S01]  /*80c0*/  FFMA.FTZ R26, R21, R6.reuse, -R36 ;  /* 0x00000006151a7223 */ /* 0x080fe20000010824 */
[----:B------:R-:W-:Y:S01]  /*80d0*/  FADD.FTZ R21, R9, R2 ;  /* 0x0000000209157221 */ /* 0x000fe20000010000 */
[-CC-:B------:R-:W-:Y:S01]  /*80e0*/  FFMA.FTZ R24, R25, R6.reuse, -R36.reuse ;  /* 0x0000000619187223 */ /* 0x180fe20000010824 */
[-CC-:B------:R-:W-:Y:S01]  /*80f0*/  FFMA.FTZ R25, R29, R6.reuse, -R36.reuse ;  /* 0x000000061d197223 */ /* 0x180fe20000010824 */
[-CC-:B------:R-:W-:Y:S01]  /*8100*/  FFMA.FTZ R59, R12, R6.reuse, -R36.reuse ;  /* 0x000000060c3b7223 */ /* 0x180fe20000010824 */
[----:B------:R-:W-:Y:S01]  /*8110*/  FADD.FTZ R2, R176, R21 ;  /* 0x00000015b0027221 */ /* 0x000fe20000010000 */
[-CC-:B------:R-:W-:Y:S01]  /*8120*/  FFMA.FTZ R10, R157, R6.reuse, -R36.reuse ;  /* 0x000000069d0a7223 */ /* 0x180fe20000010824 */
[-CC-:B------:R-:W-:Y:S01]  /*8130*/  FFMA.FTZ R12, R33, R6.reuse, -R36.reuse ;  /* 0x00000006210c7223 */ /* 0x180fe20000010824 */
[-C--:B------:R-:W-:Y:S01]  /*8140*/  FFMA.FTZ R33, R155, R6.reuse, -R36 ;  /* 0x000000069b217223 */ /* 0x080fe20000010824 */
[----:B------:R-:W-:Y:S01]  /*8150*/  FADD.FTZ R29, R15, R2 ;  /* 0x000000020f1d7221 */ /* 0x000fe20000010000 */
[----:B------:R-:W-:Y:S01]  /*8160*/  MUFU.EX2 R59, R59 ;  /* 0x0000003b003b7308 */ /* 0x000fe20000000800 */
        /* <DEDUP_REMOVED lines=15> */
[----:B------:R-:W-:Y:S01]  /*8260*/  FSEL R2, R53, RZ, P2 ;  /* 0x000000ff35027208 */ /* 0x000fe20001000000 */
[----:B------:R-:W-:Y:S01]  /*8270*/  MUFU.EX2 R12, R12 ;  /* 0x0000000c000c7308 */ /* 0x000fe20000000800 */
[-CC-:B------:R-:W-:Y:S01]  /*8280*/  FFMA.FTZ R161, R161, R6.reuse, -R36.reuse ;  /* 0x00000006a1a17223 */ /* 0x180fe20000010824 */
[----:B------:R-:W-:Y:S01]  /*8290*/  FADD.FTZ R30, R174, R29 ;  /* 0x0000001dae1e7221 */ /* 0x000fe20000010000 */
[-CC-:B------:R-:W-:Y:S01]  /*82a0*/  FFMA.FTZ R193, R193, R6.reuse, -R36.reuse ;  /* 0x00000006c1c17223 */ /* 0x180fe20000010824 */
[----:B------:R-:W-:Y:S01]  /*82b0*/  FADD.FTZ R5, -R2, R5 ;  /* 0x0000000502057221 */ /* 0x000fe20000010100 */
[----:B------:R-:W-:Y:S01]  /*82c0*/  FFMA.FTZ R153, R153, R6, -R36 ;  /* 0x0000000699997223 */ /* 0x000fe20000010824 */
[----:B------:R-:W-:Y:S01]  /*82d0*/  FADD.FTZ R29, R39, R30 ;  /* 0x0000001e271d7221 */ /* 0x000fe20000010000 */
[----:B------:R-:W-:-:S02]  /*82e0*/  @!P1 VIADD R30, R34, 0x28860 ;  /* 0x00028860221e9836 */ /* 0x000fc40000000000 */
[-C--:B------:R-:W-:Y:S01]  /*82f0*/  FMUL.FTZ R5, R5, R6.reuse ;  /* 0x0000000605057220 */ /* 0x080fe20000410000 */
[----:B------:R-:W-:Y:S01]  /*8300*/  MUFU.EX2 R33, R33 ;  /* 0x0000002100217308 */ /* 0x000fe20000000800 */
[----:B------:R-:W-:Y:S01]  /*8310*/  FADD.FTZ R2, R168, R29 ;  /* 0x0000001da8027221 */ /* 0x000fe20000010000 */
[-C--:B------:R-:W-:Y:S01]  /*8320*/  FFMA.FTZ R34, R167, R6.reuse, -R36 ;  /* 0x00000006a7227223 */ /* 0x080fe20000010824 */
[----:B------:R-:W-:Y:S01]  /*8330*/  @!P1 PRMT R30, RZ, 0x654, R30 ;  /* 0x00000654ff1e9816 */ /* 0x000fe2000000001e */
[-C--:B------:R-:W-:Y:S01]  /*8340*/  FFMA.FTZ R163, R163, R6.reuse, -R36 ;  /* 0x00000006a3a37223 */ /* 0x080fe20000010824 */
[----:B------:R-:W-:Y:S01]  /*8350*/  FADD.FTZ R29, R37, R2 ;  /* 0x00000002251d7221 */ /* 0x000fe20000010000 */
[-CC-:B------:R-:W-:Y:S01]  /*8360*/  FFMA.FTZ R41, R41, R6.reuse, -R36.reuse ;  /* 0x0000000629297223 */ /* 0x180fe20000010824 */
[----:B------:R0:W-:Y:S01]  /*8370*/  @!P1 SYNCS.ARRIVE.TRANS64.RED.A1T0 RZ, [R30+URZ], RZ ;  /* 0x000000ff1eff99a7 */ /* 0x0001e2000810043f */
        /* <DEDUP_REMOVED lines=8> */
[----:B0-----:R0:W1:Y:S01]  /*8400*/  MUFU.EX2 R30, R5 ;  /* 0x00000005001e7308 */ /* 0x0010620000000800 */
[----:B------:R-:W-:Y:S01]  /*8410*/  FADD.FTZ R2, R164, R29 ;  /* 0x0000001da4027221 */ /* 0x000fe20000010000 */
[-CC-:B------:R-:W-:Y:S01]  /*8420*/  FFMA.FTZ R81, R81, R6.reuse, -R36.reuse ;  /* 0x0000000651517223 */ /* 0x180fe20000010824 */
[-CC-:B------:R-:W-:Y:S01]  /*8430*/  FFMA.FTZ R79, R79, R6.reuse, -R36.reuse ;  /* 0x000000064f4f7223 */ /* 0x180fe20000010824 */
[-CC-:B------:R-:W-:Y:S01]  /*8440*/  FFMA.FTZ R195, R195, R6.reuse, -R36.reuse ;  /* 0x00000006c3c37223 */ /* 0x180fe20000010824 */
[----:B------:R-:W-:Y:S01]  /*8450*/  FFMA.FTZ R36, R77, R6, -R36 ;  /* 0x000000064d247223 */ /* 0x000fe20000010824 */
[----:B------:R-:W-:Y:S01]  /*8460*/  ISETP.GT.AND P2, PT, R3, UR57, PT ;  /* 0x0000003903007c0c */ /* 0x000fe2000bf44270 */
[-C--:B------:R-:W-:Y:S01]  /*8470*/  FMUL.FTZ R144, R144, R4.reuse ;  /* 0x0000000490907220 */ /* 0x080fe20000410000 */
[----:B------:R-:W2:Y:S01]  /*8480*/  MUFU.EX2 R14, R14 ;  /* 0x0000000e000e7308 */ /* 0x000ea20000000800 */
[----:B0-----:R-:W-:Y:S01]  /*8490*/  FADD.FTZ R5, R47, R2 ;  /* 0x000000022f057221 */ /* 0x001fe20000010000 */
[-C--:B------:R-:W-:Y:S01]  /*84a0*/  FMUL.FTZ R145, R145, R4.reuse ;  /* 0x0000000491917220 */ /* 0x080fe20000410000 */
[-C--:B------:R-:W-:Y:S01]  /*84b0*/  FMUL.FTZ R148, R148, R4.reuse ;  /* 0x0000000494947220 */ /* 0x080fe20000410000 */
[----:B------:R-:W-:Y:S01]  /*84c0*/  FMUL.FTZ R149, R149, R4 ;  /* 0x0000000495957220 */ /* 0x000fe20000410000 */
[----:B------:R-:W-:Y:S01]  /*84d0*/  FADD.FTZ R2, R166, R5 ;  /* 0x00000005a6027221 */ /* 0x000fe20000010000 */
[----:B------:R-:W-:Y:S01]  /*84e0*/  F2FP.F16.F32.PACK_AB R180, R180, R11 ;  /* 0x0000000bb4b4723e */ /* 0x000fe200000000ff */
[----:B------:R-:W-:Y:S01]  /*84f0*/  VIADD R3, R3, 0xffffffff ;  /* 0xffffffff03037836 */ /* 0x000fe20000000000 */
[----:B------:R-:W0:Y:S01]  /*8500*/  MUFU.EX2 R20, R20 ;  /* 0x0000001400147308 */ /* 0x000e220000000800 */
[----:B-1----:R-:W-:Y:S01]  /*8510*/  FFMA.FTZ R5, R30, R0, R59 ;  /* 0x000000001e057223 */ /* 0x002fe2000001003b */
[----:B------:R-:W-:Y:S01]  /*8520*/  FADD.FTZ R29, R49, R2 ;  /* 0x00000002311d7221 */ /* 0x000fe20000010000 */
[----:B------:R-:W-:Y:S01]  /*8530*/  F2FP.F16.F32.PACK_AB R176, R15, R176 ;  /* 0x000000b00fb0723e */ /* 0x000fe200000000ff */
[----:B------:R-:W-:Y:S01]  /*8540*/  FMUL.FTZ R90, R90, R30 ;  /* 0x0000001e5a5a7220 */ /* 0x000fe20000410000 */
[----:B------:R-:W-:Y:S01]  /*8550*/  FADD.FTZ R5, R10, R5 ;  /* 0x000000050a057221 */ /* 0x000fe20000010000 */
[----:B------:R-:W-:Y:S01]  /*8560*/  FADD.FTZ R2, R160, R29 ;  /* 0x0000001da0027221 */ /* 0x000fe20000010000 */
[----:B------:R-:W-:Y:S01]  /*8570*/  F2FP.F16.F32.PACK_AB R178, R27, R178 ;  /* 0x000000b21bb2723e */ /* 0x000fe200000000ff */
[----:B------:R-:W1:Y:S01]  /*8580*/  MUFU.EX2 R61, R61 ;  /* 0x0000003d003d7308 */ /* 0x000e620000000800 */
[----:B------:R-:W-:Y:S01]  /*8590*/  FADD.FTZ R0, R12, R5 ;  /* 0x000000050c007221 */ /* 0x000fe20000010000 */
[----:B------:R-:W-:Y:S01]  /*85a0*/  FADD.FTZ R5, R65, R2 ;  /* 0x0000000241057221 */ /* 0x000fe20000010000 */
[----:B------:R-:W-:Y:S01]  /*85b0*/  F2FP.F16.F32.PACK_AB R172, R35, R172 ;  /* 0x000000ac23ac723e */ /* 0x000fe200000000ff */
[----:B------:R-:W-:Y:S01]  /*85c0*/  FMUL.FTZ R91, R91, R30 ;  /* 0x0000001e5b5b7220 */ /* 0x000fe20000410000 */
[----:B------:R-:W-:Y:S01]  /*85d0*/  FADD.FTZ R0, R33, R0 ;  /* 0x0000000021007221 */ /* 0x000fe20000010000 */
[----:B------:R-:W-:Y:S01]  /*85e0*/  FADD.FTZ R2, R162, R5 ;  /* 0x00000005a2027221 */ /* 0x000fe20000010000 */
[----:B------:R-:W-:Y:S01]  /*85f0*/  F2FP.F16.F32.PACK_AB R174, R39, R174 ;  /* 0x000000ae27ae723e */ /* 0x000fe200000000ff */
[----:B------:R-:W3:Y:S01]  /*8600*/  MUFU.EX2 R24, R24 ;  /* 0x0000001800187308 */ /* 0x000ee20000000800 */
[----:B------:R-:W-:Y:S01]  /*8610*/  FADD.FTZ R5, R13, R0 ;  /* 0x000000000d057221 */ /* 0x000fe20000010000 */
[----:B------:R-:W-:Y:S01]  /*8620*/  FADD.FTZ R9, R69, R2 ;  /* 0x0000000245097221 */ /* 0x000fe20000010000 */
[----:B------:R-:W-:Y:S01]  /*8630*/  F2FP.F16.F32.PACK_AB R168, R37, R168 ;  /* 0x000000a825a8723e */ /* 0x000fe200000000ff */
[----:B------:R-:W-:Y:S01]  /*8640*/  FMUL.FTZ R94, R94, R30 ;  /* 0x0000001e5e5e7220 */ /* 0x000fe20000410000 */
[----:B--2---:R-:W-:Y:S01]  /*8650*/  FADD.FTZ R5, R14, R5 ;  /* 0x000000050e057221 */ /* 0x004fe20000010000 */
[----:B------:R-:W-:Y:S01]  /*8660*/  FADD.FTZ R2, R156, R9 ;  /* 0x000000099c027221 */ /* 0x000fe20000010000 */
[----:B------:R-:W-:Y:S01]  /*8670*/  F2FP.F16.F32.PACK_AB R170, R43, R170 ;  /* 0x000000aa2baa723e */ /* 0x000fe200000000ff */
[----:B------:R-:W2:Y:S01]  /*8680*/  MUFU.EX2 R173, R173 ;  /* 0x000000ad00ad7308 */ /* 0x000ea20000000800 */
[----:B0-----:R-:W-:Y:S01]  /*8690*/  FADD.FTZ R0, R20, R5 ;  /* 0x0000000514007221 */ /* 0x001fe20000010000 */
[----:B------:R-:W-:Y:S01]  /*86a0*/  FADD.FTZ R9, R63, R2 ;  /* 0x000000023f097221 */ /* 0x000fe20000010000 */
[----:B------:R-:W-:Y:S01]  /*86b0*/  F2FP.F16.F32.PACK_AB R164, R47, R164 ;  /* 0x000000a42fa4723e */ /* 0x000fe200000000ff */
[----:B------:R-:W-:Y:S01]  /*86c0*/  FMUL.FTZ R95, R95, R30 ;  /* 0x0000001e5f5f7220 */ /* 0x000fe20000410000 */
[----:B-1----:R-:W-:Y:S01]  /*86d0*/  FADD.FTZ R5, R61, R0 ;  /* 0x000000003d057221 */ /* 0x002fe20000010000 */
[----:B------:R-:W-:Y:S01]  /*86e0*/  FADD.FTZ R2, R158, R9 ;  /* 0x000000099e027221 */ /* 0x000fe20000010000 */
[----:B------:R-:W-:Y:S01]  /*86f0*/  F2FP.F16.F32.PACK_AB R166, R49, R166 ;  /* 0x000000a631a6723e */ /* 0x000fe200000000ff */
[----:B------:R-:W0:Y:S01]  /*8700*/  MUFU.EX2 R25, R25 ;  /* 0x0000001900197308 */ /* 0x000e220000000800 */
[----:B---3--:R-:W-:Y:S01]  /*8710*/  FADD.FTZ R0, R24, R5 ;  /* 0x0000000518007221 */ /* 0x008fe20000010000 */
[----:B------:R-:W-:Y:S01]  /*8720*/  FADD.FTZ R5, R57, R2 ;  /* 0x0000000239057221 */ /* 0x000fe20000010000 */
[----:B------:R-:W-:Y:S01]  /*8730*/  F2FP.F16.F32.PACK_AB R160, R65, R160 ;  /* 0x000000a041a0723e */ /* 0x000fe200000000ff */
[----:B------:R-:W-:Y:S01]  /*8740*/  FMUL.FTZ R98, R98, R30 ;  /* 0x0000001e62627220 */ /* 0x000fe20000410000 */
[----:B------:R-:W-:Y:S01]  /*8750*/  F2FP.F16.F32.PACK_AB R162, R69, R162 ;  /* 0x000000a245a2723e */ /* 0x000fe200000000ff */
[----:B------:R-:W-:Y:S01]  /*8760*/  FADD.FTZ R2, R152, R5 ;  /* 0x0000000598027221 */ /* 0x000fe20000010000 */
[----:B------:R-:W-:Y:S01]  /*8770*/  F2FP.F16.F32.PACK_AB R156, R63, R156 ;  /* 0x0000009c3f9c723e */ /* 0x000fe200000000ff */
[----:B------:R-:W1:Y:S01]  /*8780*/  MUFU.EX2 R26, R26 ;  /* 0x0000001a001a7308 */ /* 0x000e620000000800 */
[----:B--2---:R-:W-:Y:S01]  /*8790*/  FADD.FTZ R0, R173, R0 ;  /* 0x00000000ad007221 */ /* 0x004fe20000010000 */
[----:B------:R-:W-:Y:S01]  /*87a0*/  FADD.FTZ R9, R55, R2 ;  /* 0x0000000237097221 */ /* 0x000fe20000010000 */
[----:B------:R-:W-:Y:S01]  /*87b0*/  F2FP.F16.F32.PACK_AB R158, R57, R158 ;  /* 0x0000009e399e723e */ /* 0x000fe200000000ff */
[----:B------:R-:W-:Y:S01]  /*87c0*/  FMUL.FTZ R99, R99, R30 ;  /* 0x0000001e63637220 */ /* 0x000fe20000410000 */
[----:B------:R-:W-:Y:S01]  /*87d0*/  F2FP.F16.F32.PACK_AB R152, R55, R152 ;  /* 0x000000983798723e */ /* 0x000fe200000000ff */
[----:B------:R-:W-:Y:S01]  /*87e0*/  FMUL.FTZ R102, R102, R30 ;  /* 0x0000001e66667220 */ /* 0x000fe20000410000 */
[----:B------:R-:W-:Y:S01]  /*87f0*/  F2FP.F16.F32.PACK_AB R181, R10, R59 ;  /* 0x0000003b0ab5723e */ /* 0x000fe200000000ff */
[----:B------:R-:W2:Y:S01]  /*8800*/  MUFU.EX2 R21, R21 ;  /* 0x0000001500157308 */ /* 0x000ea20000000800 */
[----:B0-----:R-:W-:Y:S01]  /*8810*/  FADD.FTZ R5, R25, R0 ;  /* 0x0000000019057221 */ /* 0x001fe20000010000 */
[----:B------:R-:W-:Y:S01]  /*8820*/  F2FP.F16.F32.PACK_AB R183, R33, R12 ;  /* 0x0000000c21b7723e */ /* 0x000fe200000000ff */
[-C--:B------:R-:W-:Y:S01]  /*8830*/  FMUL.FTZ R103, R103, R30.reuse ;  /* 0x0000001e67677220 */ /* 0x080fe20000410000 */
[----:B------:R-:W-:Y:S01]  /*8840*/  F2FP.F16.F32.PACK_AB R177, R14, R13 ;  /* 0x0000000d0eb1723e */ /* 0x000fe200000000ff */
[----:B------:R-:W-:Y:S01]  /*8850*/  FMUL.FTZ R106, R106, R30 ;  /* 0x0000001e6a6a7220 */ /* 0x000fe20000410000 */
[----:B------:R-:W-:Y:S01]  /*8860*/  F2FP.F16.F32.PACK_AB R179, R61, R20 ;  /* 0x000000143db3723e */ /* 0x000fe200000000ff */
[----:B------:R-:W-:Y:S01]  /*8870*/  FMUL.FTZ R107, R107, R30 ;  /* 0x0000001e6b6b7220 */ /* 0x000fe20000410000 */
[----:B------:R-:W0:Y:S01]  /*8880*/  MUFU.EX2 R28, R28 ;  /* 0x0000001c001c7308 */ /* 0x000e220000000800 */
[----:B-1----:R-:W-:Y:S01]  /*8890*/  FADD.FTZ R0, R26, R5 ;  /* 0x000000051a007221 */ /* 0x002fe20000010000 */
[----:B------:R-:W-:Y:S01]  /*88a0*/  F2FP.F16.F32.PACK_AB R173, R173, R24 ;  /* 0x00000018adad723e */ /* 0x000fe200000000ff */
[-C--:B------:R-:W-:Y:S01]  /*88b0*/  FMUL.FTZ R110, R110, R30.reuse ;  /* 0x0000001e6e6e7220 */ /* 0x080fe20000410000 */
[----:B------:R-:W-:Y:S01]  /*88c0*/  F2FP.F16.F32.PACK_AB R175, R26, R25 ;  /* 0x000000191aaf723e */ /* 0x000fe200000000ff */
[-C--:B------:R-:W-:Y:S01]  /*88d0*/  FMUL.FTZ R111, R111, R30.reuse ;  /* 0x0000001e6f6f7220 */ /* 0x080fe20000410000 */
[-C--:B------:R-:W-:Y:S01]  /*88e0*/  FMUL.FTZ R114, R114, R30.reuse ;  /* 0x0000001e72727220 */ /* 0x080fe20000410000 */
[-C--:B------:R-:W-:Y:S01]  /*88f0*/  FMUL.FTZ R115, R115, R30.reuse ;  /* 0x0000001e73737220 */ /* 0x080fe20000410000 */
[----:B------:R-:W1:Y:S01]  /*8900*/  MUFU.EX2 R171, R171 ;  /* 0x000000ab00ab7308 */ /* 0x000e620000000800 */
[----:B--2---:R-:W-:Y:S01]  /*8910*/  FADD.FTZ R5, R21, R0 ;  /* 0x0000000015057221 */ /* 0x004fe20000010000 */
[-C--:B------:R-:W-:Y:S01]  /*8920*/  FMUL.FTZ R118, R118, R30.reuse ;  /* 0x0000001e76767220 */ /* 0x080fe20000410000 */
[-C--:B------:R-:W-:Y:S01]  /*8930*/  FMUL.FTZ R119, R119, R30.reuse ;  /* 0x0000001e77777220 */ /* 0x080fe20000410000 */
[-C--:B------:R-:W-:Y:S01]  /*8940*/  FMUL.FTZ R122, R122, R30.reuse ;  /* 0x0000001e7a7a7220 */ /* 0x080fe20000410000 */
[-C--:B------:R-:W-:Y:S01]  /*8950*/  FMUL.FTZ R123, R123, R30.reuse ;  /* 0x0000001e7b7b7220 */ /* 0x080fe20000410000 */
[-C--:B------:R-:W-:Y:S01]  /*8960*/  FMUL.FTZ R126, R126, R30.reuse ;  /* 0x0000001e7e7e7220 */ /* 0x080fe20000410000 */
[-C--:B------:R-:W-:Y:S01]  /*8970*/  FMUL.FTZ R127, R127, R30.reuse ;  /* 0x0000001e7f7f7220 */ /* 0x080fe20000410000 */
[----:B------:R-:W2:Y:S01]  /*8980*/  MUFU.EX2 R32, R32 ;  /* 0x0000002000207308 */ /* 0x000ea20000000800 */
[----:B0-----:R-:W-:Y:S01]  /*8990*/  FADD.FTZ R0, R28, R5 ;  /* 0x000000051c007221 */ /* 0x001fe20000010000 */
[-C--:B------:R-:W-:Y:S01]  /*89a0*/  FMUL.FTZ R130, R130, R30.reuse ;  /* 0x0000001e82827220 */ /* 0x080fe20000410000 */
[-C--:B------:R-:W-:Y:S01]  /*89b0*/  FMUL.FTZ R131, R131, R30.reuse ;  /* 0x0000001e83837220 */ /* 0x080fe20000410000 */
[-C--:B------:R-:W-:Y:S01]  /*89c0*/  FMUL.FTZ R134, R134, R30.reuse ;  /* 0x0000001e86867220 */ /* 0x080fe20000410000 */
[-C--:B------:R-:W-:Y:S01]  /*89d0*/  FMUL.FTZ R135, R135, R30.reuse ;  /* 0x0000001e87877220 */ /* 0x080fe20000410000 */
[-C--:B------:R-:W-:Y:S01]  /*89e0*/  FMUL.FTZ R138, R138, R30.reuse ;  /* 0x0000001e8a8a7220 */ /* 0x080fe20000410000 */
[-C--:B------:R-:W-:Y:S01]  /*89f0*/  FMUL.FTZ R139, R139, R30.reuse ;  /* 0x0000001e8b8b7220 */ /* 0x080fe20000410000 */
[----:B------:R-:W0:Y:S01]  /*8a00*/  MUFU.EX2 R165, R165 ;  /* 0x000000a500a57308 */ /* 0x000e220000000800 */
[----:B-1----:R-:W-:Y:S01]  /*8a10*/  FADD.FTZ R5, R171, R0 ;  /* 0x00000000ab057221 */ /* 0x002fe20000010000 */
[-C--:B------:R-:W-:Y:S01]  /*8a20*/  FMUL.FTZ R142, R142, R30.reuse ;  /* 0x0000001e8e8e7220 */ /* 0x080fe20000410000 */
[-C--:B------:R-:W-:Y:S01]  /*8a30*/  FMUL.FTZ R143, R143, R30.reuse ;  /* 0x0000001e8f8f7220 */ /* 0x080fe20000410000 */
[-C--:B------:R-:W-:Y:S01]  /*8a40*/  FMUL.FTZ R146, R146, R30.reuse ;  /* 0x0000001e92927220 */ /* 0x080fe20000410000 */
[-C--:B------:R-:W-:Y:S01]  /*8a50*/  FMUL.FTZ R147, R147, R30.reuse ;  /* 0x0000001e93937220 */ /* 0x080fe20000410000 */
[-C--:B------:R-:W-:Y:S01]  /*8a60*/  FMUL.FTZ R150, R150, R30.reuse ;  /* 0x0000001e96967220 */ /* 0x080fe20000410000 */
[----:B------:R-:W-:Y:S01]  /*8a70*/  FMUL.FTZ R151, R151, R30 ;  /* 0x0000001e97977220 */ /* 0x000fe20000410000 */
        /* <DEDUP_REMOVED lines=19> */
[----:B------:R2:W3:Y:S01]  /*8bb0*/  MUFU.EX2 R44, R169 ;  /* 0x000000a9002c7308 */ /* 0x0004e20000000800 */
[----:B0-----:R-:W-:-:S07]  /*8bc0*/  FADD.FTZ R5, R42, R5 ;  /* 0x000000052a057221 */ /* 0x001fce0000010000 */
[----:B------:R-:W0:Y:S01]  /*8bd0*/  MUFU.EX2 R85, R85 ;  /* 0x0000005500557308 */ /* 0x000e220000000800 */
[C---:B-1----:R-:W-:Y:S01]  /*8be0*/  FADD.FTZ R5, R87.reuse, R5 ;  /* 0x0000000557057221 */ /* 0x042fe20000010000 */
[----:B--2---:R-:W-:Y:S02]  /*8bf0*/  F2FP.F16.F32.PACK_AB R169, R28, R21 ;  /* 0x000000151ca9723e */ /* 0x004fe400000000ff */
[----:B------:R-:W-:-:S04]  /*8c00*/  F2FP.F16.F32.PACK_AB R163, R87, R42 ;  /* 0x0000002a57a3723e */ /* 0x000fc800000000ff */
[----:B------:R-:W1:Y:S01]  /*8c10*/  MUFU.EX2 R0, R45 ;  /* 0x0000002d00007308 */ /* 0x000e620000000800 */
[----:B---3--:R-:W-:-:S07]  /*8c20*/  FADD.FTZ R5, R44, R5 ;  /* 0x000000052c057221 */ /* 0x008fce0000010000 */
        /* <DEDUP_REMOVED lines=27> */
.L_x_7817:
[----:B------:R-:W0:Y:S01]  /*8de0*/  LDC R9, c[0x0][0x448] ;  /* 0x00011200ff097b82 */ /* 0x000e220000000800 */
[----:B------:R-:W-:Y:S01]  /*8df0*/  UIADD3 UR6, UR36, 0x7f, URZ ;  /* 0x0000007f24067890 */ /* 0x000fe2000fffe03f */
[----:B------:R-:W-:-:S05]  /*8e00*/  IADD3 R12, -R8, 0x1, RZ ;  /* 0x00000001080c7810 */ /* 0x000fca0007ffe1ff */
[----:B------:R-:W-:Y:S01]  /*8e10*/  IMAD.U32 R8, RZ, RZ, UR6 ;  /* 0x00000006ff087e24 */ /* 0x000fe2000f8e00ff */
[----:B------:R-:W1:Y:S01]  /*8e20*/  LDC R11, c[0x0][0x9e4] ;  /* 0x00027900ff0b7b82 */ /* 0x000e620000000800 */
[----:B------:R-:W-:Y:S01]  /*8e30*/  IMAD R7, R7, UR42, R12 ;  /* 0x0000002a07077c24 */ /* 0x000fe2000f8e020c */
[----:B0-----:R-:W-:Y:S02]  /*8e40*/  ISETP.NE.AND P5, PT, R9, 0x1, PT ;  /* 0x000000010900780c */ /* 0x001fe40003fa5270 */
[----:B-1----:R-:W-:-:S11]  /*8e50*/  ISETP.GE.AND P6, PT, R11, 0x1, PT ;  /* 0x000000010b00780c */ /* 0x002fd60003fc6270 */
[----:B------:R-:W0:Y:S08]  /*8e60*/  @P5 LDC R9, c[0x0][0x44c] ;  /* 0x00011300ff095b82 */ /* 0x000e300000000800 */
[----:B------:R-:W1:Y:S01]  /*8e70*/  @P5 LDC R10, c[0x0][0x450] ;  /* 0x00011400ff0a5b82 */ /* 0x000e620000000800 */
[----:B0-----:R-:W-:Y:S01]  /*8e80*/  @P5 IMAD.HI.U32 R9, R9, UR6, RZ ;  /* 0x0000000609095c27 */ /* 0x001fe2000f8e00ff */
[----:B------:R-:W-:-:S04]  /*8e90*/  ULDC UR6, c[0x0][0x9dc] ;  /* 0x0002770000067ab9 */ /* 0x000fc80000000800 */
        /* <DEDUP_REMOVED lines=13> */
.L_x_7836:
[----:B------:R-:W-:-:S13]  /*8f70*/  ISETP.NE.AND P2, PT, R11, 0x1, PT ;  /* 0x000000010b00780c */ /* 0x000fda0003f45270 */
[----:B------:R-:W0:Y:S02]  /*8f80*/  @P2 LDC.64 R12, c[0x0][0x9e8] ;  /* 0x00027a00ff0c2b82 */ /* 0x000e240000000a00 */
[----:B0-----:R-:W-:-:S05]  /*8f90*/  @P2 IMAD.HI.U32 R10, R8, R12, RZ ;  /* 0x0000000c080a2227 */ /* 0x001fca00078e00ff */
[----:B------:R-:W-:-:S07]  /*8fa0*/  @P2 SHF.R.U32.HI R8, RZ, R13, R10 ;  /* 0x0000000dff082219 */ /* 0x000fce000001160a */
.L_x_7837:
[----:B------:R-:W-:-:S05]  /*8fb0*/  IMAD R8, R8, R11, RZ ;  /* 0x0000000b08087224 */ /* 0x000fca00078e02ff */
[----:B------:R-:W-:-:S07]  /*8fc0*/  VIMNMX R7, R7, R8, !PT ;  /* 0x0000000807077248 */ /* 0x000fce0007fe0100 */
.L_x_7835:
[----:B------:R-:W-:-:S05]  /*8fd0*/  VIADD R7, R7, 0x7f ;  /* 0x0000007f07077836 */ /* 0x000fca0000000000 */
        /* <DEDUP_REMOVED lines=10> */
[----:B------:R-:W-:-:S05]  /*9080*/  ULDC UR52, c[0x0][0x9d8] ;  /* 0x0002760000347ab9 */ /* 0x000fca0000000800 */
.L_x_7847:
        /* <DEDUP_REMOVED lines=9> */
.L_x_7840:
[----:B------:R-:W-:Y:S01]  /*9120*/  ULEA UR6, UR44, UR41, 0x3 ;  /* 0x000000292c067291 */ /* 0x000fe2000f8e183f */
[----:B------:R-:W-:-:S05]  /*9130*/  IMAD.U32 R4, RZ, RZ, UR45 ;  /* 0x0000002dff047e24 */ /* 0x000fca000f8e00ff */
[----:B------:R-:W-:-:S04]  /*9140*/  SHF.L.U32 R4, R4, 0x1f, RZ ;  /* 0x0000001f04047819 */ /* 0x000fc800000006ff */
[----:B------:R0:W1:Y:S01]  /*9150*/  SYNCS.PHASECHK.TRANS64.TRYWAIT P3, [UR6+0x28830], R4 ;  /* 0x02883004ff0075a7 */ /* 0x0000620008060146 */
[----:B------:R-:W-:Y:S05]  /*9160*/  @!P0 BRA `(.L_x_7841) ;  /* 0x0000000000048947 */ /* 0x000fea0003800000 */
[----:B------:R-:W-:Y:S01]  /*9170*/  BPT.TRAP 0x1 ;  /* 0x000000040000795c */ /* 0x000fe20000300000 */
.L_x_7841:
[----:B-1----:R-:W-:Y:S05]  /*9180*/  @P3 BRA `(.L_x_7839) ;  /* 0x0000000000083947 */ /* 0x002fea0003800000 */
[----:B------:R-:W1:Y:S02]  /*9190*/  SYNCS.PHASECHK.TRANS64.TRYWAIT P3, [UR6+0x28830], R4 ;  /* 0x02883004ff0075a7 */ /* 0x000e640008060146 */
[----:B-1----:R-:W-:Y:S05]  /*91a0*/  @!P3 BRA `(.L_x_7842) ;  /* 0x000000d00030b947 */ /* 0x002fea0003800000 */
.L_x_7839:
        /* <DEDUP_REMOVED lines=45> */
.L_x_7844:
[----:B------:R-:W-:Y:S01]  /*9480*/  ULEA UR6, UR53, UR41, 0x3 ;  /* 0x0000002935067291 */ /* 0x000fe2000f8e183f */
[----:B------:R-:W-:-:S05]  /*9490*/  IMAD.U32 R4, RZ, RZ, UR54 ;  /* 0x00000036ff047e24 */ /* 0x000fca000f8e00ff */
[----:B------:R-:W-:-:S04]  /*94a0*/  SHF.L.U32 R4, R4, 0x1f, RZ ;  /* 0x0000001f04047819 */ /* 0x000fc800000006ff */
[----:B------:R0:W1:Y:S01]  /*94b0*/  SYNCS.PHASECHK.TRANS64.TRYWAIT P2, [UR6+0x28850], R4 ;  /* 0x02885004ff0075a7 */ /* 0x0000620008040146 */
[----:B------:R-:W-:Y:S05]  /*94c0*/  @!P0 BRA `(.L_x_7845) ;  /* 0x0000000000048947 */ /* 0x000fea0003800000 */
[----:B------:R-:W-:Y:S01]  /*94d0*/  BPT.TRAP 0x1 ;  /* 0x000000040000795c */ /* 0x000fe20000300000 */
.L_x_7845:
[----:B-1----:R-:W-:Y:S05]  /*94e0*/  @P2 BRA `(.L_x_7843) ;  /* 0x0000000000082947 */ /* 0x002fea0003800000 */
[----:B------:R-:W1:Y:S02]  /*94f0*/  SYNCS.PHASECHK.TRANS64.TRYWAIT P2, [UR6+0x28850], R4 ;  /* 0x02885004ff0075a7 */ /* 0x000e640008040146 */
[----:B-1----:R-:W-:Y:S05]  /*9500*/  @!P2 BRA `(.L_x_7846) ;  /* 0x000000cc0070a947 */ /* 0x002fea0003800000 */
.L_x_7843:
[----:B------:R-:W-:Y:S01]  /*9510*/  UIADD3 UR6, UR41, 0x400, URZ ;  /* 0x0000040029067890 */ /* 0x000fe2000fffe03f */
[----:B------:R-:W-:Y:S01]  /*9520*/  WARPGROUP.ARRIVE ;  /* 0x00000000000079c5 */ /* 0x000fe20000000000 */
[----:B------:R-:W-:Y:S01]  /*9530*/  UMOV UR7, 0x40000040 ;  /* 0x4000004000077882 */ /* 0x000fe20000000000 */
[----:B-1----:R-:W-:Y:S01]  /*9540*/  FMUL.FTZ R5, R24, UR52 ;  /* 0x0000003418057c20 */ /* 0x002fe20008410000 */
        /* <DEDUP_REMOVED lines=12> */
[----:B------:R-:W-:Y:S01]  /*9610*/  ULEA UR10, UR53, UR6, 0xb ;  /* 0x00000006350a7291 */ /* 0x000fe2000f8e583f */
        /* <DEDUP_REMOVED lines=8> */
[----:B------:R-:W-:Y:S01]  /*96a0*/  HGMMA.64x128x16.F32 R88, R180, gdesc[UR4].tnspB, R88, gsb0 ;  /* 0x41e00004b4587df0 */ /* 0x000fe20008000858 */
[----:B------:R-:W-:Y:S01]  /*96b0*/  UIADD3 UR6, UR10, 0x80, URZ ;  /* 0x000000800a067890 */ /* 0x000fe2000fffe03f */
[----:B------:R-:W2:Y:S01]  /*96c0*/  MUFU.TANH R15, R15 ;  /* 0x0000000f000f7308 */ /* 0x000ea20000002400 */
        /* <DEDUP_REMOVED lines=50> */
[----:B------:R-:W0:Y:S01]  /*99f0*/  LDC R6, c[0x0][0x988] ;  /* 0x00026200ff067b82 */ /* 0x000e220000000800 */
[----:B------:R-:W-:Y:S01]  /*9a00*/  FMUL.FTZ R87, R87, UR52 ;  /* 0x0000003457577c20 */ /* 0x000fe20008410000 */
[C---:B------:R-:W-:Y:S01]  /*9a10*/  ISETP.GT.AND P2, PT, R3.reuse, R10, PT ;  /* 0x0000000a0300720c */ /* 0x040fe20003f44270 */
[----:B------:R-:W-:Y:S01]  /*9a20*/  UMOV UR54, UR45 ;  /* 0x0000002d00367c82 */ /* 0x000fe20008000000 */
[----:B------:R-:W-:Y:S01]  /*9a30*/  VIADD R3, R3, 0xffffffff ;  /* 0xffffffff03037836 */ /* 0x000fe20000000000 */
[----:B------:R-:W-:Y:S08]  /*9a40*/  MUFU.TANH R199, R199 ;  /* 0x000000c700c77308 */ /* 0x000ff00000002400 */
[----:B------:R-:W-:Y:S08]  /*9a50*/  MUFU.TANH R201, R201 ;  /* 0x000000c900c97308 */ /* 0x000ff00000002400 */
[----:B------:R-:W-:Y:S08]  /*9a60*/  MUFU.TANH R203, R203 ;  /* 0x000000cb00cb7308 */ /* 0x000ff00000002400 */
[----:B------:R-:W-:Y:S08]  /*9a70*/  MUFU.TANH R205, R205 ;  /* 0x000000cd00cd7308 */ /* 0x000ff00000002400 */
[----:B------:R-:W-:Y:S08]  /*9a80*/  MUFU.TANH R207, R207 ;  /* 0x000000cf00cf7308 */ /* 0x000ff00000002400 */
[----:B------:R-:W-:Y:S08]  /*9a90*/  MUFU.TANH R209, R209 ;  /* 0x000000d100d17308 */ /* 0x000ff00000002400 */
[----:B------:R-:W1:Y:S08]  /*9aa0*/  MUFU.TANH R11, R11 ;  /* 0x0000000b000b7308 */ /* 0x000e700000002400 */
[----:B------:R-:W-:Y:S08]  /*9ab0*/  MUFU.TANH R211, R211 ;  /* 0x000000d300d37308 */ /* 0x000ff00000002400 */
[----:B------:R-:W2:Y:S01]  /*9ac0*/  MUFU.TANH R13, R13 ;  /* 0x0000000d000d7308 */ /* 0x000ea20000002400 */
[----:B-1----:R-:W-:-:S07]  /*9ad0*/  FMNMX.FTZ R14, R11, R8, !PT ;  /* 0x000000080b0e7209 */ /* 0x002fce0007810000 */
[----:B------:R-:W1:Y:S08]  /*9ae0*/  MUFU.TANH R21, R21 ;  /* 0x0000001500157308 */ /* 0x000e700000002400 */
[----:B------:R-:W3:Y:S01]  /*9af0*/  MUFU.TANH R27, R27 ;  /* 0x0000001b001b7308 */ /* 0x000ee20000002400 */
[----:B--2---:R-:W-:Y:S01]  /*9b00*/  FMNMX.FTZ R14, R13, R14, !PT ;  /* 0x0000000e0d0e7209 */ /* 0x004fe20007810000 */
[----:B------:R-:W-:-:S02]  /*9b10*/  WARPGROUP.DEPBAR.LE gsb0, 0x0 ;  /* 0x00008000000079c5 */ /* 0x000fc40000010000 */
[----:B------:R-:W-:Y:S01]  /*9b20*/  WARPGROUP.ARRIVE ;  /* 0x00000000000079c5 */ /* 0x000fe20000000000 */
[----:B------:R-:W-:Y:S01]  /*9b30*/  FMUL.FTZ R183, R36, UR52 ;  /* 0x0000003424b77c20 */ /* 0x000fe20008410000 */
[----:B------:R-:W-:Y:S02]  /*9b40*/  FMUL.FTZ R181, R37, UR52 ;  /* 0x0000003425b57c20 */ /* 0x000fe40008410000 */
[----:B------:R-:W-:Y:S01]  /*9b50*/  MUFU.TANH R213, R213 ;  /* 0x000000d500d57308 */ /* 0x000fe20000002400 */
[----:B------:R-:W-:Y:S01]  /*9b60*/  FMUL.FTZ R37, R38, UR52 ;  /* 0x0000003426257c20 */ /* 0x000fe20008410000 */
[----:B-1----:R-:W-:Y:S01]  /*9b70*/  FMNMX.FTZ R14, R21, R14, !PT ;  /* 0x0000000e150e7209 */ /* 0x002fe20007810000 */
[----:B------:R-:W-:Y:S01]  /*9b80*/  HGMMA.64x128x16.F32 R88, R176, gdesc[UR4].tnspB, R88, gsb0 ;  /* 0x41e00004b0587df0 */ /* 0x000fe20008000858 */
[----:B------:R-:W-:Y:S01]  /*9b90*/  UIADD3 UR6, UR10, 0x100, URZ ;  /* 0x000001000a067890 */ /* 0x000fe2000fffe03f */
[----:B------:R-:W-:-:S03]  /*9ba0*/  UMOV UR7, 0x40000040 ;  /* 0x4000004000077882 */ /* 0x000fc60000000000 */
[----:B------:R-:W1:Y:S01]  /*9bb0*/  MUFU.TANH R183, R183 ;  /* 0x000000b700b77308 */ /* 0x000e620000002400 */
[----:B---3--:R-:W-:-:S07]  /*9bc0*/  FMNMX.FTZ R14, R27, R14, !PT ;  /* 0x0000000e1b0e7209 */ /* 0x008fce0007810000 */
[----:B------:R-:W2:Y:S08]  /*9bd0*/  MUFU.TANH R181, R181 ;  /* 0x000000b500b57308 */ /* 0x000eb00000002400 */
[----:B------:R-:W3:Y:S01]  /*9be0*/  MUFU.TANH R31, R31 ;  /* 0x0000001f001f7308 */ /* 0x000ee20000002400 */
[----:B-1----:R-:W-:-:S07]  /*9bf0*/  FMNMX.FTZ R4, R183, R4, !PT ;  /* 0x00000004b7047209 */ /* 0x002fce0007810000 */
[----:B------:R-:W-:Y:S01]  /*9c00*/  MUFU.TANH R215, R215 ;  /* 0x000000d700d77308 */ /* 0x000fe20000002400 */
[----:B--2---:R-:W-:-:S04]  /*9c10*/  FMNMX.FTZ R4, R181, R4, !PT ;  /* 0x00000004b5047209 */ /* 0x004fc80007810000 */
[----:B------:R-:W-:-:S03]  /*9c20*/  FMNMX.FTZ R4, R193, R4, !PT ;  /* 0x00000004c1047209 */ /* 0x000fc60007810000 */
[----:B------:R-:W1:Y:S01]  /*9c30*/  MUFU.TANH R35, R35 ;  /* 0x0000002300237308 */ /* 0x000e620000002400 */
[----:B------:R-:W-:Y:S02]  /*9c40*/  FMNMX.FTZ R4, R195, R4, !PT ;  /* 0x00000004c3047209 */ /* 0x000fe40007810000 */
[----:B---3--:R-:W-:Y:S02]  /*9c50*/  FMNMX.FTZ R14, R31, R14, !PT ;  /* 0x0000000e1f0e7209 */ /* 0x008fe40007810000 */
[----:B------:R-:W-:-:S03]  /*9c60*/  FMNMX.FTZ R4, R197, R4, !PT ;  /* 0x00000004c5047209 */ /* 0x000fc60007810000 */
[----:B------:R-:W-:Y:S08]  /*9c70*/  MUFU.TANH R217, R217 ;  /* 0x000000d900d97308 */ /* 0x000ff00000002400 */
[----:B------:R-:W2:Y:S01]  /*9c80*/  MUFU.TANH R37, R37 ;  /* 0x0000002500257308 */ /* 0x000ea20000002400 */
[----:B-1----:R-:W-:-:S07]  /*9c90*/  FMNMX.FTZ R14, R35, R14, !PT ;  /* 0x0000000e230e7209 */ /* 0x002fce0007810000 */
[----:B------:R-:W-:Y:S08]  /*9ca0*/  MUFU.TANH R219, R219 ;  /* 0x000000db00db7308 */ /* 0x000ff00000002400 */
[----:B------:R-:W1:Y:S01]  /*9cb0*/  MUFU.TANH R39, R39 ;  /* 0x0000002700277308 */ /* 0x000e620000002400 */
[----:B--2---:R-:W-:-:S07]  /*9cc0*/  FMNMX.FTZ R14, R37, R14, !PT ;  /* 0x0000000e250e7209 */ /* 0x004fce0007810000 */
[----:B------:R-:W-:Y:S08]  /*9cd0*/  MUFU.TANH R221, R221 ;  /* 0x000000dd00dd7308 */ /* 0x000ff00000002400 */
[----:B------:R-:W2:Y:S01]  /*9ce0*/  MUFU.TANH R41, R41 ;  /* 0x0000002900297308 */ /* 0x000ea20000002400 */
[----:B-1----:R-:W-:-:S07]  /*9cf0*/  FMNMX.FTZ R14, R39, R14, !PT ;  /* 0x0000000e270e7209 */ /* 0x002fce0007810000 */
[----:B------:R-:W-:Y:S08]  /*9d00*/  MUFU.TANH R223, R223 ;  /* 0x000000df00df7308 */ /* 0x000ff00000002400 */
[----:B------:R-:W1:Y:S01]  /*9d10*/  MUFU.TANH R43, R43 ;  /* 0x0000002b002b7308 */ /* 0x000e620000002400 */
[----:B--2---:R-:W-:-:S07]  /*9d20*/  FMNMX.FTZ R14, R41, R14, !PT ;  /* 0x0000000e290e7209 */ /* 0x004fce0007810000 */
[----:B------:R-:W-:Y:S08]  /*9d30*/  MUFU.TANH R225, R225 ;  /* 0x000000e100e17308 */ /* 0x000ff00000002400 */
[----:B------:R-:W-:Y:S01]  /*9d40*/  MUFU.TANH R227, R227 ;  /* 0x000000e300e37308 */ /* 0x000fe20000002400 */
[----:B-1----:R-:W-:-:S07]  /*9d50*/  FMNMX.FTZ R14, R43, R14, !PT ;  /* 0x0000000e2b0e7209 */ /* 0x002fce0007810000 */
        /* <DEDUP_REMOVED lines=9> */
[----:B------:R-:W-:Y:S01]  /*9df0*/  HGMMA.64x128x16.F32 R88, R172, gdesc[UR4].tnspB, R88, gsb0 ;  /* 0x41e00004ac587df0 */ /* 0x000fe20008000858 */
[----:B------:R-:W-:Y:S01]  /*9e00*/  UIADD3 UR6, UR10, 0x180, URZ ;  /* 0x000001800a067890 */ /* 0x000fe2000fffe03f */
[----:B------:R-:W-:-:S05]  /*9e10*/  UMOV UR7, 0x40000040 ;  /* 0x4000004000077882 */ /* 0x000fca0000000000 */
[----:B------:R-:W1:Y:S08]  /*9e20*/  MUFU.TANH R177, R177 ;  /* 0x000000b100b17308 */ /* 0x000e700000002400 */
[----:B------:R-:W2:Y:S08]  /*9e30*/  MUFU.TANH R179, R179 ;  /* 0x000000b300b37308 */ /* 0x000eb00000002400 */
[----:B------:R-:W3:Y:S01]  /*9e40*/  MUFU.TANH R45, R45 ;  /* 0x0000002d002d7308 */ /* 0x000ee20000002400 */
[----:B-1----:R-:W-:-:S07]  /*9e50*/  FMNMX.FTZ R4, R177, R4, !PT ;  /* 0x00000004b1047209 */ /* 0x002fce0007810000 */
[----:B------:R-:W1:Y:S01]  /*9e60*/  MUFU.TANH R51, R51 ;  /* 0x0000003300337308 */ /* 0x000e620000002400 */
[----:B--2---:R-:W-:-:S04]  /*9e70*/  FMNMX.FTZ R4, R179, R4, !PT ;  /* 0x00000004b3047209 */ /* 0x004fc80007810000 */
[----:B------:R-:W-:-:S03]  /*9e80*/  FMNMX.FTZ R4, R199, R4, !PT ;  /* 0x00000004c7047209 */ /* 0x000fc60007810000 */
[----:B------:R-:W2:Y:S01]  /*9e90*/  MUFU.TANH R53, R53 ;  /* 0x0000003500357308 */ /* 0x000ea20000002400 */
[----:B------:R-:W-:Y:S02]  /*9ea0*/  FMNMX.FTZ R4, R201, R4, !PT ;  /* 0x00000004c9047209 */ /* 0x000fe40007810000 */
[----:B---3--:R-:W-:Y:S02]  /*9eb0*/  FMNMX.FTZ R14, R45, R14, !PT ;  /* 0x0000000e2d0e7209 */ /* 0x008fe40007810000 */
[----:B------:R-:W-:Y:S02]  /*9ec0*/  FMNMX.FTZ R4, R203, R4, !PT ;  /* 0x00000004cb047209 */ /* 0x000fe40007810000 */
[----:B------:R-:W-:Y:S01]  /*9ed0*/  FMNMX.FTZ R14, R47, R14, !PT ;  /* 0x0000000e2f0e7209 */ /* 0x000fe20007810000 */
[----:B------:R-:W3:Y:S01]  /*9ee0*/  MUFU.TANH R55, R55 ;  /* 0x0000003700377308 */ /* 0x000ee20000002400 */
[----:B------:R-:W-:Y:S02]  /*9ef0*/  FMNMX.FTZ R4, R205, R4, !PT ;  /* 0x00000004cd047209 */ /* 0x000fe40007810000 */
[----:B------:R-:W-:-:S02]  /*9f00*/  FMNMX.FTZ R14, R49, R14, !PT ;  /* 0x0000000e310e7209 */ /* 0x000fc40007810000 */
[----:B------:R-:W-:Y:S02]  /*9f10*/  FMNMX.FTZ R4, R207, R4, !PT ;  /* 0x00000004cf047209 */ /* 0x000fe40007810000 */
[----:B-1----:R-:W-:Y:S01]  /*9f20*/  FMNMX.FTZ R14, R51, R14, !PT ;  /* 0x0000000e330e7209 */ /* 0x002fe20007810000 */
[----:B------:R-:W1:Y:S01]  /*9f30*/  MUFU.TANH R57, R57 ;  /* 0x0000003900397308 */ /* 0x000e620000002400 */
[----:B------:R-:W-:Y:S02]  /*9f40*/  FMNMX.FTZ R4, R209, R4, !PT ;  /* 0x00000004d1047209 */ /* 0x000fe40007810000 */
[----:B--2---:R-:W-:Y:S02]  /*9f50*/  FMNMX.FTZ R14, R53, R14, !PT ;  /* 0x0000000e350e7209 */ /* 0x004fe40007810000 */
[----:B------:R-:W-:-:S03]  /*9f60*/  FMNMX.FTZ R4, R211, R4, !PT ;  /* 0x00000004d3047209 */ /* 0x000fc60007810000 */
[----:B------:R-:W2:Y:S01]  /*9f70*/  MUFU.TANH R59, R59 ;  /* 0x0000003b003b7308 */ /* 0x000ea20000002400 */
[----:B---3--:R-:W-:-:S07]  /*9f80*/  FMNMX.FTZ R14, R55, R14, !PT ;  /* 0x0000000e370e7209 */ /* 0x008fce0007810000 */
[----:B------:R-:W3:Y:S01]  /*9f90*/  MUFU.TANH R61, R61 ;  /* 0x0000003d003d7308 */ /* 0x000ee20000002400 */
[----:B-1----:R-:W-:-:S07]  /*9fa0*/  FMNMX.FTZ R14, R57, R14, !PT ;  /* 0x0000000e390e7209 */ /* 0x002fce0007810000 */
[----:B------:R-:W1:Y:S01]  /*9fb0*/  MUFU.TANH R63, R63 ;  /* 0x0000003f003f7308 */ /* 0x000e620000002400 */
[----:B--2---:R-:W-:-:S07]  /*9fc0*/  FMNMX.FTZ R14, R59, R14, !PT ;  /* 0x0000000e3b0e7209 */ /* 0x004fce0007810000 */
[----:B------:R-:W-:Y:S01]  /*9fd0*/  MUFU.TANH R67, R67 ;  /* 0x0000004300437308 */ /* 0x000fe20000002400 */
[----:B---3--:R-:W-:-:S07]  /*9fe0*/  FMNMX.FTZ R14, R61, R14, !PT ;  /* 0x0000000e3d0e7209 */ /* 0x008fce0007810000 */
[----:B------:R-:W-:Y:S01]  /*9ff0*/  MUFU.TANH R69, R69 ;  /* 0x0000004500457308 */ /* 0x000fe20000002400 */
[----:B-1----:R-:W-:-:S07]  /*a000*/  FMNMX.FTZ R14, R63, R14, !PT ;  /* 0x0000000e3f0e7209 */ /* 0x002fce0007810000 */
        /* <DEDUP_REMOVED lines=18> */
[----:B------:R-:W-:Y:S01]  /*a130*/  MUFU.TANH R87, R87 ;  /* 0x0000005700577308 */ /* 0x000fe20000002400 */
[----:B--2---:R-:W-:-:S04]  /*a140*/  FMNMX.FTZ R4, R175, R4, !PT ;  /* 0x00000004af047209 */ /* 0x004fc80007810000 */
[----:B------:R-:W-:-:S04]  /*a150*/  FMNMX.FTZ R4, R213, R4, !PT ;  /* 0x00000004d5047209 */ /* 0x000fc80007810000 */
[----:B------:R-:W-:Y:S02]  /*a160*/  FMNMX.FTZ R4, R215, R4, !PT ;  /* 0x00000004d7047209 */ /* 0x000fe40007810000 */
[----:B---3--:R-:W-:Y:S02]  /*a170*/  FMNMX.FTZ R14, R65, R14, !PT ;  /* 0x0000000e410e7209 */ /* 0x008fe40007810000 */
        /* <DEDUP_REMOVED lines=12> */
[----:B------:R-:W-:-:S05]  /*a240*/  FMNMX.FTZ R4, R85, R4, !PT ;  /* 0x0000000455047209 */ /* 0x000fca0007810000 */
[----:B------:R-:W1:Y:S02]  /*a250*/  SHFL.BFLY PT, R77, R4, 0x2, 0x1f ;  /* 0x0c401f00044d7f89 */ /* 0x000e6400000e0000 */
[----:B-1----:R-:W-:Y:S01]  /*a260*/  FMNMX.FTZ R12, R4, R77, !PT ;  /* 0x0000004d040c7209 */ /* 0x002fe20007810000 */
[----:B------:R-:W-:-:S06]  /*a270*/  FMUL.FTZ R77, R78, UR52 ;  /* 0x000000344e4d7c20 */ /* 0x000fcc0008410000 */
[----:B------:R-:W1:Y:S02]  /*a280*/  MUFU.TANH R77, R77 ;  /* 0x0000004d004d7308 */ /* 0x000e640000002400 */
[----:B-1----:R-:W-:-:S04]  /*a290*/  FMNMX.FTZ R14, R77, R14, !PT ;  /* 0x0000000e4d0e7209 */ /* 0x002fc80007810000 */
[----:B------:R-:W-:-:S04]  /*a2a0*/  FMNMX.FTZ R14, R79, R14, !PT ;  /* 0x0000000e4f0e7209 */ /* 0x000fc80007810000 */
[----:B------:R-:W-:-:S04]  /*a2b0*/  FMNMX.FTZ R14, R81, R14, !PT ;  /* 0x0000000e510e7209 */ /* 0x000fc80007810000 */
[----:B------:R-:W-:Y:S01]  /*a2c0*/  FMNMX.FTZ R14, R83, R14, !PT ;  /* 0x0000000e530e7209 */ /* 0x000fe20007810000 */
[----:B------:R-:W-:Y:S02]  /*a2d0*/  WARPGROUP.DEPBAR.LE gsb0, 0x0 ;  /* 0x00008000000079c5 */ /* 0x000fe40000010000 */
[----:B------:R-:W-:Y:S01]  /*a2e0*/  WARPGROUP.ARRIVE ;  /* 0x00000000000079c5 */ /* 0x000fe20000000000 */
[----:B------:R-:W1:Y:S01]  /*a2f0*/  SHFL.BFLY PT, R171, R12, 0x1, 0x1f ;  /* 0x0c201f000cab7f89 */ /* 0x000e6200000e0000 */
[----:B------:R-:W-:-:S04]  /*a300*/  FMUL.FTZ R169, R86, UR52 ;  /* 0x0000003456a97c20 */ /* 0x000fc80008410000 */
[----:B------:R-:W-:Y:S01]  /*a310*/  HGMMA.64x128x16.F32 R88, R164, gdesc[UR4].tnspB, R88, gsb0 ;  /* 0x41e00004a4587df0 */ /* 0x000fe20008000858 */
[----:B------:R-:W-:Y:S01]  /*a320*/  UIADD3 UR6, UR10, 0x280, URZ ;  /* 0x000002800a067890 */ /* 0x000fe2000fffe03f */
[----:B------:R-:W2:Y:S01]  /*a330*/  MUFU.TANH R169, R169 ;  /* 0x000000a900a97308 */ /* 0x000ea20000002400 */
[----:B------:R-:W-:Y:S01]  /*a340*/  UMOV UR7, 0x40000040 ;  /* 0x4000004000077882 */ /* 0x000fe20000000000 */
[----:B-1----:R-:W-:Y:S02]  /*a350*/  FMNMX.FTZ R4, R12, R171, !PT ;  /* 0x000000ab0c047209 */ /* 0x002fe40007810000 */
[----:B--2---:R-:W-:-:S03]  /*a360*/  FMNMX.FTZ R14, R169, R14, !PT ;  /* 0x0000000ea90e7209 */ /* 0x004fc60007810000 */
[C---:B0-----:R-:W-:Y:S01]  /*a370*/  FMUL.FTZ R12, R4.reuse, R6 ;  /* 0x00000006040c7220 */ /* 0x041fe20000410000 */
[----:B------:R-:W-:-:S03]  /*a380*/  FADD.FTZ R7, -R4, R7 ;  /* 0x0000000704077221 */ /* 0x000fc60000010100 */
[--C-:B------:R-:W-:Y:S01]  /*a390*/  FFMA.FTZ R180, R5, R6, -R12.reuse ;  /* 0x0000000605b47223 */ /* 0x100fe2000001080c */
[----:B------:R-:W-:Y:S01]  /*a3a0*/  FMNMX.FTZ R5, R87, R14, !PT ;  /* 0x0000000e57057209 */ /* 0x000fe20007810000 */
[-C--:B------:R-:W-:Y:S01]  /*a3b0*/  FMUL.FTZ R7, R7, R6.reuse ;  /* 0x0000000607077220 */ /* 0x080fe20000410000 */
[-CC-:B------:R-:W-:Y:S01]  /*a3c0*/  FFMA.FTZ R176, R29, R6.reuse, -R12.reuse ;  /* 0x000000061db07223 */ /* 0x180fe2000001080c */
[-CC-:B------:R-:W-:Y:S01]  /*a3d0*/  FFMA.FTZ R9, R9, R6.reuse, -R12.reuse ;  /* 0x0000000609097223 */ /* 0x180fe2000001080c */
[-CC-:B------:R-:W-:Y:S01]  /*a3e0*/  FFMA.FTZ R29, R181, R6.reuse, -R12.reuse ;  /* 0x00000006b51d7223 */ /* 0x180fe2000001080c */
[----:B------:R-:W0:Y:S01]  /*a3f0*/  SHFL.BFLY PT, R20, R5, 0x2, 0x1f ;  /* 0x0c401f0005147f89 */ /* 0x000e2200000e0000 */
        /* <DEDUP_REMOVED lines=19> */
[----:B------:R-:W-:Y:S01]  /*a530*/  FFMA.FTZ R85, R85, R6, -R12 ;  /* 0x0000000655557223 */ /* 0x000fe2000001080c */
[----:B0-----:R-:W-:-:S04]  /*a540*/  FMNMX.FTZ R26, R5, R20, !PT ;  /* 0x00000014051a7209 */ /* 0x001fc80007810000 */
[----:B------:R-:W-:Y:S01]  /*a550*/  MUFU.EX2 R182, R182 ;  /* 0x000000b600b67308 */ /* 0x000fe20000000800 */
[----:B-1----:R-:W-:Y:S01]  /*a560*/  FFMA.FTZ R2, R7, R2, R180 ;  /* 0x0000000207027223 */ /* 0x002fe200000100b4 */
[----:B------:R-:W-:Y:S01]  /*a570*/  FFMA.FTZ R20, R221, R6, -R12 ;  /* 0x00000006dd147223 */ /* 0x000fe2000001080c */
[----:B------:R-:W0:Y:S05]  /*a580*/  SHFL.BFLY PT, R5, R26, 0x1, 0x1f ;  /* 0x0c201f001a057f89 */ /* 0x000e2a00000e0000 */
[----:B------:R-:W-:Y:S01]  /*a590*/  MUFU.EX2 R15, R15 ;  /* 0x0000000f000f7308 */ /* 0x000fe20000000800 */
[----:B--2---:R-:W-:-:S07]  /*a5a0*/  F2FP.F16.F32.PACK_AB R180, R9, R180 ;  /* 0x000000b409b4723e */ /* 0x004fce00000000ff */
[----:B------:R-:W-:Y:S08]  /*a5b0*/  MUFU.EX2 R176, R176 ;  /* 0x000000b000b07308 */ /* 0x000ff00000000800 */
[----:B------:R-:W-:Y:S01]  /*a5c0*/  MUFU.EX2 R25, R25 ;  /* 0x0000001900197308 */ /* 0x000fe20000000800 */
[----:B0-----:R-:W-:-:S07]  /*a5d0*/  FMNMX.FTZ R5, R26, R5, !PT ;  /* 0x000000051a057209 */ /* 0x001fce0007810000 */
[----:B------:R-:W-:Y:S01]  /*a5e0*/  MUFU.EX2 R178, R178 ;  /* 0x000000b200b27308 */ /* 0x000fe20000000800 */
[----:B------:R-:W-:-:S04]  /*a5f0*/  FMUL.FTZ R40, R5, R6 ;  /* 0x0000000605287220 */ /* 0x000fc80000410000 */
[-CC-:B------:R-:W-:Y:S01]  /*a600*/  FFMA.FTZ R181, R13, R6.reuse, -R40.reuse ;  /* 0x000000060db57223 */ /* 0x180fe20000010828 */
[----:B------:R-:W-:Y:S02]  /*a610*/  IMAD.U32 R13, RZ, RZ, UR44 ;  /* 0x0000002cff0d7e24 */ /* 0x000fe4000f8e00ff */
[-CC-:B------:R-:W-:Y:S01]  /*a620*/  FFMA.FTZ R183, R21, R6.reuse, -R40.reuse ;  /* 0x0000000615b77223 */ /* 0x180fe20000010828 */
[-CC-:B------:R-:W-:Y:S01]  /*a630*/  FFMA.FTZ R34, R27, R6.reuse, -R40.reuse ;  /* 0x000000061b227223 */ /* 0x180fe20000010828 */
[----:B------:R-:W-:Y:S01]  /*a640*/  IADD3 R27, -R23, 0xb, RZ ;  /* 0x0000000b171b7810 */ /* 0x000fe20007ffe1ff */
[-CC-:B------:R-:W-:Y:S01]  /*a650*/  FFMA.FTZ R36, R35, R6.reuse, -R40.reuse ;  /* 0x0000000623247223 */ /* 0x180fe20000010828 */
[----:B------:R-:W-:Y:S01]  /*a660*/  MUFU.EX2 R181, R181 ;  /* 0x000000b500b57308 */ /* 0x000fe20000000800 */
[----:B------:R-:W-:Y:S01]  /*a670*/  @!P1 LEA R13, R13, UR41, 0x3 ;  /* 0x000000290d0d9c11 */ /* 0x000fe2000f8e18ff */
[-CC-:B------:R-:W-:Y:S01]  /*a680*/  FFMA.FTZ R179, R37, R6.reuse, -R40.reuse ;  /* 0x0000000625b37223 */ /* 0x180fe20000010828 */
[-CC-:B------:R-:W-:Y:S01]  /*a690*/  FFMA.FTZ R38, R39, R6.reuse, -R40.reuse ;  /* 0x0000000627267223 */ /* 0x180fe20000010828 */
[-CC-:B------:R-:W-:Y:S01]  /*a6a0*/  FFMA.FTZ R32, R43, R6.reuse, -R40.reuse ;  /* 0x000000062b207223 */ /* 0x180fe20000010828 */
[----:B------:R-:W-:Y:S01]  /*a6b0*/  FFMA.FTZ R175, R45, R6, -R40 ;  /* 0x000000062daf7223 */ /* 0x000fe20000010828 */
[----:B------:R-:W-:-:S02]  /*a6c0*/  @!P1 VIADD R13, R13, 0x28840 ;  /* 0x000288400d0d9836 */ /* 0x000fc40000000000 */
[-CC-:B------:R-:W-:Y:S01]  /*a6d0*/  FFMA.FTZ R28, R51, R6.reuse, -R40.reuse ;  /* 0x00000006331c7223 */ /* 0x180fe20000010828 */
[----:B------:R-:W-:Y:S01]  /*a6e0*/  MUFU.EX2 R183, R183 ;  /* 0x000000b700b77308 */ /* 0x000fe20000000800 */
[-CC-:B------:R-:W-:Y:S01]  /*a6f0*/  FFMA.FTZ R171, R53, R6.reuse, -R40.reuse ;  /* 0x0000000635ab7223 */ /* 0x180fe20000010828 */
[-CC-:B------:R-:W-:Y:S01]  /*a700*/  FFMA.FTZ R30, R55, R6.reuse, -R40.reuse ;  /* 0x00000006371e7223 */ /* 0x180fe20000010828 */
[----:B------:R-:W-:Y:S01]  /*a710*/  @!P1 PRMT R21, RZ, 0x654, R13 ;  /* 0x00000654ff159816 */ /* 0x000fe2000000000d */
        /* <DEDUP_REMOVED lines=14> */
[----:B------:R-:W-:-:S06]  /*a800*/  FFMA.FTZ R83, R83, R6, -R40 ;  /* 0x0000000653537223 */ /* 0x000fcc0000010828 */
[----:B------:R-:W-:Y:S01]  /*a810*/  MUFU.EX2 R179, R179 ;  /* 0x000000b300b37308 */ /* 0x000fe20000000800 */
[----:B------:R-:W-:Y:S02]  /*a820*/  WARPGROUP.DEPBAR.LE gsb0, 0x0 ;  /* 0x00008000000079c5 */ /* 0x000fe40000010000 */
[----:B------:R-:W-:Y:S01]  /*a830*/  WARPGROUP.ARRIVE ;  /* 0x00000000000079c5 */ /* 0x000fe20000000000 */
[-CC-:B------:R-:W-:Y:S01]  /*a840*/  FFMA.FTZ R164, R205, R6.reuse, -R12.reuse ;  /* 0x00000006cda47223 */ /* 0x180fe2000001080c */
[-C--:B------:R-:W-:Y:S01]  /*a850*/  FFMA.FTZ R165, R177, R6.reuse, -R12 ;  /* 0x00000006b1a57223 */ /* 0x080fe2000001080c */
[-C--:B------:R-:W-:Y:S01]  /*a860*/  FFMA.FTZ R177, R31, R6.reuse, -R40 ;  /* 0x000000061fb17223 */ /* 0x080fe20000010828 */
[----:B------:R-:W-:Y:S01]  /*a870*/  IMAD.U32 R31, RZ, RZ, UR53 ;  /* 0x00000035ff1f7e24 */ /* 0x000fe2000f8e00ff */
[----:B------:R-:W-:Y:S01]  /*a880*/  MUFU.EX2 R29, R29 ;  /* 0x0000001d001d7308 */ /* 0x000fe20000000800 */
[----:B------:R-:W-:Y:S01]  /*a890*/  HGMMA.64x128x16.F32 R88, R160, gdesc[UR4].tnspB, R88, gsb0 ;  /* 0x41e00004a0587df0 */ /* 0x000fe20008000858 */
[----:B------:R-:W-:Y:S01]  /*a8a0*/  UIADD3 UR6, UR10, 0x300, URZ ;  /* 0x000003000a067890 */ /* 0x000fe2000fffe03f */
[-CC-:B------:R-:W-:Y:S01]  /*a8b0*/  FFMA.FTZ R167, R199, R6.reuse, -R12.reuse ;  /* 0x00000006c7a77223 */ /* 0x180fe2000001080c */
[----:B------:R-:W-:Y:S01]  /*a8c0*/  UMOV UR7, 0x40000040 ;  /* 0x4000004000077882 */ /* 0x000fe20000000000 */
[----:B------:R-:W-:Y:S01]  /*a8d0*/  @!P1 LEA R31, R31, UR41, 0x3 ;  /* 0x000000291f1f9c11 */ /* 0x000fe2000f8e18ff */
[-CC-:B------:R-:W-:Y:S01]  /*a8e0*/  FFMA.FTZ R166, R209, R6.reuse, -R12.reuse ;  /* 0x00000006d1a67223 */ /* 0x180fe2000001080c */
[----:B------:R-:W-:Y:S01]  /*a8f0*/  FFMA.FTZ R199, R219, R6, -R12 ;  /* 0x00000006dbc77223 */ /* 0x000fe2000001080c */
[----:B------:R-:W-:Y:S01]  /*a900*/  MUFU.EX2 R177, R177 ;  /* 0x000000b100b17308 */ /* 0x000fe20000000800 */
[----:B------:R-:W-:Y:S01]  /*a910*/  UMOV UR53, UR44 ;  /* 0x0000002c00357c82 */ /* 0x000fe20008000000 */
[----:B------:R-:W-:-:S05]  /*a920*/  @!P1 VIADD R31, R31, 0x28860 ;  /* 0x000288601f1f9836 */ /* 0x000fca0000000000 */
[----:B------:R-:W-:Y:S01]  /*a930*/  @!P1 PRMT R35, RZ, 0x654, R31 ;  /* 0x00000654ff239816 */ /* 0x000fe2000000001f */
        /* <DEDUP_REMOVED lines=18> */
[-C--:B------:R-:W-:Y:S01]  /*aa60*/  FFMA.FTZ R160, R173, R6.reuse, -R12 ;  /* 0x00000006ada07223 */ /* 0x080fe2000001080c */
[-C--:B------:R-:W-:Y:S01]  /*aa70*/  FFMA.FTZ R173, R41, R6.reuse, -R40 ;  /* 0x0000000629ad7223 */ /* 0x080fe20000010828 */
[-CC-:B------:R-:W-:Y:S01]  /*aa80*/  FFMA.FTZ R161, R203, R6.reuse, -R12.reuse ;  /* 0x00000006cba17223 */ /* 0x180fe2000001080c */
[-CC-:B------:R-:W-:Y:S01]  /*aa90*/  FFMA.FTZ R163, R207, R6.reuse, -R12.reuse ;  /* 0x00000006cfa37223 */ /* 0x180fe2000001080c */
[-CC-:B------:R-:W-:Y:S01]  /*aaa0*/  FFMA.FTZ R162, R213, R6.reuse, -R12.reuse ;  /* 0x00000006d5a27223 */ /* 0x180fe2000001080c */
[----:B------:R-:W-:Y:S01]  /*aab0*/  HGMMA.64x128x16.F32 R88, R156, gdesc[UR4].tnspB, R88, gsb0 ;  /* 0x41e000049c587df0 */ /* 0x000fe20008000858 */
[----:B------:R-:W-:Y:S01]  /*aac0*/  UIADD3 UR6, UR10, 0x380, URZ ;  /* 0x000003800a067890 */ /* 0x000fe2000fffe03f */
[----:B------:R-:W-:Y:S01]  /*aad0*/  MUFU.EX2 R173, R173 ;  /* 0x000000ad00ad7308 */ /* 0x000fe20000000800 */
[----:B------:R-:W-:Y:S01]  /*aae0*/  UMOV UR7, 0x40000040 ;  /* 0x4000004000077882 */ /* 0x000fe20000000000 */
[-C--:B------:R-:W-:Y:S01]  /*aaf0*/  FFMA.FTZ R203, R227, R6.reuse, -R12 ;  /* 0x00000006e3cb7223 */ /* 0x080fe2000001080c */
[----:B------:R-:W-:-:S05]  /*ab00*/  FFMA.FTZ R12, R47, R6, -R40 ;  /* 0x000000062f0c7223 */ /* 0x000fca0000010828 */
        /* <DEDUP_REMOVED lines=16> */
[----:B------:R-:W1:Y:S01]  /*ac10*/  MUFU.EX2 R75, R75 ;  /* 0x0000004b004b7308 */ /* 0x000e620000000800 */
[----:B------:R-:W-:-:S02]  /*ac20*/  WARPGROUP.DEPBAR.LE gsb0, 0x0 ;  /* 0x00008000000079c5 */ /* 0x000fc40000010000 */
[----:B------:R-:W-:Y:S01]  /*ac30*/  WARPGROUP.ARRIVE ;  /* 0x00000000000079c5 */ /* 0x000fe20000000000 */
[----:B------:R-:W-:Y:S01]  /*ac40*/  FADD.FTZ R157, -R5, R8 ;  /* 0x00000008059d7221 */ /* 0x000fe20000010100 */
[-CC-:B------:R-:W-:Y:S01]  /*ac50*/  FFMA.FTZ R8, R11, R6.reuse, -R40.reuse ;  /* 0x000000060b087223 */ /* 0x180fe20000010828 */
[-C--:B------:R-:W-:Y:S02]  /*ac60*/  FFMA.FTZ R11, R49, R6.reuse, -R40 ;  /* 0x00000006310b7223 */ /* 0x080fe40000010828 */
[----:B------:R-:W-:Y:S01]  /*ac70*/  MUFU.EX2 R20, R20 ;  /* 0x0000001400147308 */ /* 0x000fe20000000800 */
[----:B------:R-:W-:Y:S01]  /*ac80*/  FMUL.FTZ R157, R157, R6 ;  /* 0x000000069d9d7220 */ /* 0x000fe20000410000 */
[----:B------:R-:W-:Y:S01]  /*ac90*/  HGMMA.64x128x16.F32 R88, R152, gdesc[UR4].tnspB, R88, gsb0 ;  /* 0x41e0000498587df0 */ /* 0x000fe20008000858 */
[----:B0-----:R-:W-:-:S05]  /*aca0*/  F2FP.F16.F32.PACK_AB R156, R199, R14 ;  /* 0x0000000ec79c723e */ /* 0x001fca00000000ff */
[----:B------:R1:W-:Y:S08]  /*acb0*/  MUFU.EX2 R205, R157 ;  /* 0x0000009d00cd7308 */ /* 0x0003f00000000800 */
[----:B------:R-:W0:Y:S01]  /*acc0*/  MUFU.EX2 R8, R8 ;  /* 0x0000000800087308 */ /* 0x000e220000000800 */
[----:B-1----:R-:W-:-:S07]  /*acd0*/  F2FP.F16.F32.PACK_AB R157, R75, R73 ;  /* 0x000000494b9d723e */ /* 0x002fce00000000ff */
[----:B------:R-:W-:Y:S08]  /*ace0*/  MUFU.EX2 R11, R11 ;  /* 0x0000000b000b7308 */ /* 0x000ff00000000800 */
[----:B------:R-:W-:Y:S01]  /*acf0*/  MUFU.EX2 R77, R77 ;  /* 0x0000004d004d7308 */ /* 0x000fe20000000800 */
[----:B0-----:R-:W-:-:S04]  /*ad00*/  FFMA.FTZ R44, R205, R0, R8 ;  /* 0x00000000cd2c7223 */ /* 0x001fc80000010008 */
[C---:B------:R-:W-:Y:S01]  /*ad10*/  FADD.FTZ R44, R181.reuse, R44 ;  /* 0x0000002cb52c7221 */ /* 0x040fe20000010000 */
[----:B------:R-:W-:Y:S02]  /*ad20*/  F2FP.F16.F32.PACK_AB R181, R181, R8 ;  /* 0x00000008b5b5723e */ /* 0x000fe400000000ff */
[----:B------:R-:W-:Y:S08]  /*ad30*/  MUFU.EX2 R0, R61 ;  /* 0x0000003d00007308 */ /* 0x000ff00000000800 */
[----:B------:R-:W0:Y:S08]  /*ad40*/  MUFU.EX2 R201, R201 ;  /* 0x000000c900c97308 */ /* 0x000e300000000800 */
[----:B------:R-:W1:Y:S08]  /*ad50*/  MUFU.EX2 R79, R79 ;  /* 0x0000004f004f7308 */ /* 0x000e700000000800 */
[----:B------:R-:W-:Y:S01]  /*ad60*/  MUFU.EX2 R24, R24 ;  /* 0x0000001800187308 */ /* 0x000fe20000000800 */
[----:B0-----:R-:W-:-:S07]  /*ad70*/  F2FP.F16.F32.PACK_AB R158, R201, R20 ;  /* 0x00000014c99e723e */ /* 0x001fce00000000ff */
[----:B------:R-:W-:Y:S01]  /*ad80*/  MUFU.EX2 R81, R81 ;  /* 0x0000005100517308 */ /* 0x000fe20000000800 */
[----:B-1----:R-:W-:-:S07]  /*ad90*/  F2FP.F16.F32.PACK_AB R159, R79, R77 ;  /* 0x0000004d4f9f723e */ /* 0x002fce00000000ff */
[----:B------:R-:W-:Y:S08]  /*ada0*/  MUFU.EX2 R203, R203 ;  /* 0x000000cb00cb7308 */ /* 0x000ff00000000800 */
[----:B------:R-:W-:Y:S08]  /*adb0*/  MUFU.EX2 R83, R83 ;  /* 0x0000005300537308 */ /* 0x000ff00000000800 */
[----:B------:R-:W-:Y:S08]  /*adc0*/  MUFU.EX2 R26, R229 ;  /* 0x000000e5001a7308 */ /* 0x000ff00000000800 */
[----:B------:R-:W-:Y:S01]  /*add0*/  MUFU.EX2 R85, R85 ;  /* 0x0000005500557308 */ /* 0x000fe20000000800 */
[----:B------:R-:W-:-:S02]  /*ade0*/  WARPGROUP.DEPBAR.LE gsb0, 0x0 ;  /* 0x00008000000079c5 */ /* 0x000fc40000010000 */
[----:B------:R0:W-:Y:S06]  /*adf0*/  BAR.ARV R27, 0x100 ;  /* 0x0004001b0000751d */ /* 0x0001ec0000002000 */
[----:B------:R1:W-:Y:S01]  /*ae00*/  @!P1 SYNCS.ARRIVE.TRANS64.RED.A1T0 RZ, [R21+URZ], RZ ;  /* 0x000000ff15ff99a7 */ /* 0x0003e2000810043f */
[----:B------:R-:W-:Y:S01]  /*ae10*/  FMUL.FTZ R88, R88, R7 ;  /* 0x0000000758587220 */ /* 0x000fe20000410000 */
[----:B0-----:R-:W-:Y:S01]  /*ae20*/  FADD.FTZ R27, R183, R44 ;  /* 0x0000002cb71b7221 */ /* 0x001fe20000010000 */
[----:B------:R-:W-:Y:S01]  /*ae30*/  F2FP.F16.F32.PACK_AB R183, R34, R183 ;  /* 0x000000b722b7723e */ /* 0x000fe200000000ff */
[-C--:B------:R-:W-:Y:S01]  /*ae40*/  FMUL.FTZ R89, R89, R7.reuse ;  /* 0x0000000759597220 */ /* 0x080fe20000410000 */
[-C--:B------:R-:W-:Y:S01]  /*ae50*/  FMUL.FTZ R92, R92, R7.reuse ;  /* 0x000000075c5c7220 */ /* 0x080fe20000410000 */
[-C--:B------:R-:W-:Y:S01]  /*ae60*/  FMUL.FTZ R93, R93, R7.reuse ;  /* 0x000000075d5d7220 */ /* 0x080fe20000410000 */
[-C--:B------:R-:W-:Y:S01]  /*ae70*/  FMUL.FTZ R96, R96, R7.reuse ;  /* 0x0000000760607220 */ /* 0x080fe20000410000 */
[----:B-1----:R-:W-:Y:S01]  /*ae80*/  FADD.FTZ R21, R9, R2 ;  /* 0x0000000209157221 */ /* 0x002fe20000010000 */
[----:B------:R0:W-:Y:S01]  /*ae90*/  @!P1 SYNCS.ARRIVE.TRANS64.RED.A1T0 RZ, [R35+URZ], RZ ;  /* 0x000000ff23ff99a7 */ /* 0x0001e2000810043f */
[-C--:B------:R-:W-:Y:S01]  /*aea0*/  FMUL.FTZ R97, R97, R7.reuse ;  /* 0x0000000761617220 */ /* 0x080fe20000410000 */
[-C--:B------:R-:W-:Y:S01]  /*aeb0*/  FMUL.FTZ R100, R100, R7.reuse ;  /* 0x0000000764647220 */ /* 0x080fe20000410000 */
[----:B------:R-:W-:Y:S01]  /*aec0*/  FADD.FTZ R2, R182, R21 ;  /* 0x00000015b6027221 */ /* 0x000fe20000010000 */
[----:B------:R-:W-:Y:S01]  /*aed0*/  F2FP.F16.F32.PACK_AB R182, R15, R182 ;  /* 0x000000b60fb6723e */ /* 0x000fe200000000ff */
[-C--:B------:R-:W-:Y:S01]  /*aee0*/  FFMA.FTZ R21, R63, R6.reuse, -R40 ;  /* 0x000000063f157223 */ /* 0x080fe20000010828 */
[-C--:B------:R-:W-:Y:S01]  /*aef0*/  FMUL.FTZ R101, R101, R7.reuse ;  /* 0x0000000765657220 */ /* 0x080fe20000410000 */
[----:B------:R-:W-:Y:S01]  /*af00*/  FADD.FTZ R31, R15, R2 ;  /* 0x000000020f1f7221 */ /* 0x000fe20000010000 */
[----:B------:R-:W-:Y:S01]  /*af10*/  FADD.FTZ R2, R34, R27 ;  /* 0x0000001b22027221 */ /* 0x000fe20000010000 */
[-C--:B------:R-:W-:Y:S01]  /*af20*/  FMUL.FTZ R104, R104, R7.reuse ;  /* 0x0000000768687220 */ /* 0x080fe20000410000 */
[-C--:B------:R-:W-:Y:S01]  /*af30*/  FMUL.FTZ R105, R105, R7.reuse ;  /* 0x0000000769697220 */ /* 0x080fe20000410000 */
[----:B------:R-:W-:Y:S01]  /*af40*/  FADD.FTZ R44, R176, R31 ;  /* 0x0000001fb02c7221 */ /* 0x000fe20000010000 */
[----:B------:R-:W-:Y:S01]  /*af50*/  FADD.FTZ R27, R177, R2 ;  /* 0x00000002b11b7221 */ /* 0x000fe20000010000 */
[----:B------:R-:W1:Y:S01]  /*af60*/  MUFU.EX2 R21, R21 ;  /* 0x0000001500157308 */ /* 0x000e620000000800 */
        /* <DEDUP_REMOVED lines=12> */
[----:B------:R-:W-:Y:S01]  /*b030*/  FMUL.FTZ R120, R120, R7 ;  /* 0x0000000778787220 */ /* 0x000fe20000410000 */
[----:B------:R-:W-:Y:S01]  /*b040*/  FADD.FTZ R44, R172, R31 ;  /* 0x0000001fac2c7221 */ /* 0x000fe20000010000 */
[----:B------:R-:W-:Y:S01]  /*b050*/  FADD.FTZ R27, R173, R2 ;  /* 0x00000002ad1b7221 */ /* 0x000fe20000010000 */
[C---:B------:R-:W-:Y:S01]  /*b060*/  F2FP.F16.F32.PACK_AB R173, R32.reuse, R173 ;  /* 0x000000ad20ad723e */ /* 0x040fe200000000ff */
[-C--:B------:R-:W-:Y:S01]  /*b070*/  FMUL.FTZ R121, R121, R7.reuse ;  /* 0x0000000779797220 */ /* 0x080fe20000410000 */
[----:B------:R-:W-:Y:S01]  /*b080*/  FADD.FTZ R31, R33, R44 ;  /* 0x0000002c211f7221 */ /* 0x000fe20000010000 */
[----:B------:R-:W-:Y:S01]  /*b090*/  FADD.FTZ R2, R32, R27 ;  /* 0x0000001b20027221 */ /* 0x000fe20000010000 */
[-C--:B------:R-:W-:Y:S01]  /*b0a0*/  FMUL.FTZ R124, R124, R7.reuse ;  /* 0x000000077c7c7220 */ /* 0x080fe20000410000 */
[-C--:B------:R-:W-:Y:S01]  /*b0b0*/  FMUL.FTZ R125, R125, R7.reuse ;  /* 0x000000077d7d7220 */ /* 0x080fe20000410000 */
[----:B------:R-:W-:Y:S01]  /*b0c0*/  FADD.FTZ R44, R174, R31 ;  /* 0x0000001fae2c7221 */ /* 0x000fe20000010000 */
[----:B------:R-:W-:Y:S01]  /*b0d0*/  FADD.FTZ R27, R175, R2 ;  /* 0x00000002af1b7221 */ /* 0x000fe20000010000 */
[-CC-:B------:R-:W-:Y:S01]  /*b0e0*/  FFMA.FTZ R2, R169, R6.reuse, -R40.reuse ;  /* 0x00000006a9027223 */ /* 0x180fe20000010828 */
[----:B------:R-:W-:Y:S01]  /*b0f0*/  FFMA.FTZ R40, R87, R6, -R40 ;  /* 0x0000000657287223 */ /* 0x000fe20000010828 */
[C---:B------:R-:W-:Y:S01]  /*b100*/  FADD.FTZ R31, R165.reuse, R44 ;  /* 0x0000002ca51f7221 */ /* 0x040fe20000010000 */
[----:B------:R-:W-:Y:S01]  /*b110*/  FADD.FTZ R44, R12, R27 ;  /* 0x0000001b0c2c7221 */ /* 0x000fe20000010000 */
[----:B------:R2:W3:Y:S01]  /*b120*/  MUFU.EX2 R155, R2 ;  /* 0x00000002009b7308 */ /* 0x0004e20000000800 */
[----:B------:R-:W-:Y:S01]  /*b130*/  F2FP.F16.F32.PACK_AB R174, R165, R174 ;  /* 0x000000aea5ae723e */ /* 0x000fe200000000ff */
[----:B------:R-:W-:Y:S01]  /*b140*/  FADD.FTZ R46, R168, R31 ;  /* 0x0000001fa82e7221 */ /* 0x000fe20000010000 */
[----:B------:R-:W-:Y:S01]  /*b150*/  FADD.FTZ R9, R11, R44 ;  /* 0x0000002c0b097221 */ /* 0x000fe20000010000 */
[C---:B------:R-:W-:Y:S01]  /*b160*/  F2FP.F16.F32.PACK_AB R168, R167.reuse, R168 ;  /* 0x000000a8a7a8723e */ /* 0x040fe200000000ff */
[-C--:B------:R-:W-:Y:S01]  /*b170*/  FMUL.FTZ R128, R128, R7.reuse ;  /* 0x0000000780807220 */ /* 0x080fe20000410000 */
[----:B------:R-:W-:Y:S01]  /*b180*/  FADD.FTZ R15, R167, R46 ;  /* 0x0000002ea70f7221 */ /* 0x000fe20000010000 */
[----:B------:R-:W-:Y:S01]  /*b190*/  FADD.FTZ R44, R28, R9 ;  /* 0x000000091c2c7221 */ /* 0x000fe20000010000 */
[----:B-1----:R-:W-:Y:S01]  /*b1a0*/  F2FP.F16.F32.PACK_AB R167, R21, R0 ;  /* 0x0000000015a7723e */ /* 0x002fe200000000ff */
[----:B------:R-:W1:Y:S01]  /*b1b0*/  MUFU.EX2 R40, R40 ;  /* 0x0000002800287308 */ /* 0x000e620000000800 */
[----:B------:R-:W-:Y:S01]  /*b1c0*/  FADD.FTZ R46, R170, R15 ;  /* 0x0000000faa2e7221 */ /* 0x000fe20000010000 */
[----:B------:R-:W-:Y:S01]  /*b1d0*/  FADD.FTZ R9, R171, R44 ;  /* 0x0000002cab097221 */ /* 0x000fe20000010000 */
[----:B------:R-:W-:Y:S01]  /*b1e0*/  F2FP.F16.F32.PACK_AB R170, R161, R170 ;  /* 0x000000aaa1aa723e */ /* 0x000fe200000000ff */
[-C--:B------:R-:W-:Y:S01]  /*b1f0*/  FMUL.FTZ R129, R129, R7.reuse ;  /* 0x0000000781817220 */ /* 0x080fe20000410000 */
[----:B------:R-:W-:Y:S01]  /*b200*/  FADD.FTZ R15, R161, R46 ;  /* 0x0000002ea10f7221 */ /* 0x000fe20000010000 */
[----:B------:R-:W-:Y:S01]  /*b210*/  FADD.FTZ R8, R30, R9 ;  /* 0x000000091e087221 */ /* 0x000fe20000010000 */
[-C--:B------:R-:W-:Y:S01]  /*b220*/  FMUL.FTZ R132, R132, R7.reuse ;  /* 0x0000000784847220 */ /* 0x080fe20000410000 */
[-C--:B------:R-:W-:Y:S01]  /*b230*/  FMUL.FTZ R133, R133, R7.reuse ;  /* 0x0000000785857220 */ /* 0x080fe20000410000 */
        /* <DEDUP_REMOVED lines=56> */
[----:B--2---:R-:W-:Y:S01]  /*b5c0*/  FADD.FTZ R2, R26, R9 ;  /* 0x000000091a027221 */ /* 0x004fe20000010000 */
[----:B---3--:R-:W-:Y:S01]  /*b5d0*/  FADD.FTZ R32, R155, R32 ;  /* 0x000000209b207221 */ /* 0x008fe20000010000 */
[----:B------:R-:W-:Y:S01]  /*b5e0*/  F2FP.F16.F32.PACK_AB R160, R195, R160 ;  /* 0x000000a0c3a0723e */ /* 0x000fe200000000ff */
[----:B------:R-:W-:Y:S01]  /*b5f0*/  FMUL.FTZ R107, R107, R205 ;  /* 0x000000cd6b6b7220 */ /* 0x000fe20000410000 */
[----:B------:R-:W-:Y:S01]  /*b600*/  F2FP.F16.F32.PACK_AB R161, R67, R65 ;  /* 0x0000004143a1723e */ /* 0x000fe200000000ff */
[----:B------:R-:W-:Y:S01]  /*b610*/  FADD.FTZ R2, R85, R2 ;  /* 0x0000000255027221 */ /* 0x000fe20000010000 */
[----:B------:R-:W-:Y:S01]  /*b620*/  F2FP.F16.F32.PACK_AB R162, R197, R162 ;  /* 0x000000a2c5a2723e */ /* 0x000fe200000000ff */
[----:B-1----:R-:W-:Y:S01]  /*b630*/  FADD.FTZ R0, R40, R32 ;  /* 0x0000002028007221 */ /* 0x002fe20000010000 */
[----:B------:R-:W-:Y:S01]  /*b640*/  F2FP.F16.F32.PACK_AB R163, R71, R69 ;  /* 0x0000004547a3723e */ /* 0x000fe200000000ff */
[-C--:B------:R-:W-:Y:S01]  /*b650*/  FMUL.FTZ R110, R110, R205.reuse ;  /* 0x000000cd6e6e7220 */ /* 0x080fe20000410000 */
[----:B------:R-:W-:Y:S01]  /*b660*/  F2FP.F16.F32.PACK_AB R152, R203, R24 ;  /* 0x00000018cb98723e */ /* 0x000fe200000000ff */
[----:B------:R-:W-:Y:S01]  /*b670*/  FMUL.FTZ R111, R111, R205 ;  /* 0x000000cd6f6f7220 */ /* 0x000fe20000410000 */
[----:B------:R-:W-:Y:S01]  /*b680*/  F2FP.F16.F32.PACK_AB R153, R83, R81 ;  /* 0x000000515399723e */ /* 0x000fe200000000ff */
[-C--:B------:R-:W-:Y:S01]  /*b690*/  FMUL.FTZ R114, R114, R205.reuse ;  /* 0x000000cd72727220 */ /* 0x080fe20000410000 */
        /* <DEDUP_REMOVED lines=22> */
[----:B------:R-:W-:Y:S01]  /*b800*/  IMAD.MOV.U32 R7, RZ, RZ, R4 ;  /* 0x000000ffff077224 */ /* 0x000fe200078e0004 */
[----:B0-----:R-:W-:Y:S06]  /*b810*/  @P2 BRA `(.L_x_7847) ;  /* 0xffffffd8001c2947 */ /* 0x001fec000383ffff */
.L_x_7838:
        /* <DEDUP_REMOVED lines=10> */
.L_x_7865:
        /* <DEDUP_REMOVED lines=9> */
.L_x_7850:
[----:B------:R-:W-:Y:S01]  /*b950*/  ULEA UR6, UR44, UR41, 0x3 ;  /* 0x000000292c067291 */ /* 0x000fe2000f8e183f */
[----:B------:R-:W-:-:S05]  /*b960*/  IMAD.U32 R4, RZ, RZ, UR45 ;  /* 0x0000002dff047e24 */ /* 0x000fca000f8e00ff */
[----:B------:R-:W-:-:S04]  /*b970*/  SHF.L.U32 R4, R4, 0x1f, RZ ;  /* 0x0000001f04047819 */ /* 0x000fc800000006ff */
[----:B------:R0:W1:Y:S01]  /*b980*/  SYNCS.PHASECHK.TRANS64.TRYWAIT P3, [UR6+0x28830], R4 ;  /* 0x02883004ff0075a7 */ /* 0x0000620008060146 */
[----:B------:R-:W-:Y:S05]  /*b990*/  @!P0 BRA `(.L_x_7851) ;  /* 0x0000000000048947 */ /* 0x000fea0003800000 */
[----:B------:R-:W-:Y:S01]  /*b9a0*/  BPT.TRAP 0x1 ;  /* 0x000000040000795c */ /* 0x000fe20000300000 */
.L_x_7851:
[----:B-1----:R-:W-:Y:S05]  /*b9b0*/  @P3 BRA `(.L_x_7849) ;  /* 0x0000000000083947 */ /* 0x002fea0003800000 */
[----:B------:R-:W1:Y:S02]  /*b9c0*/  SYNCS.PHASECHK.TRANS64.TRYWAIT P3, [UR6+0x28830], R4 ;  /* 0x02883004ff0075a7 */ /* 0x000e640008060146 */
[----:B-1----:R-:W-:Y:S05]  /*b9d0*/  @!P3 BRA `(.L_x_7852) ;  /* 0x000000a80054b947 */ /* 0x002fea0003800000 */
.L_x_7849:
        /* <DEDUP_REMOVED lines=45> */
.L_x_7854:
[----:B------:R-:W-:Y:S01]  /*bcb0*/  ULEA UR6, UR56, UR41, 0x3 ;  /* 0x0000002938067291 */ /* 0x000fe2000f8e183f */
[----:B------:R-:W-:-:S05]  /*bcc0*/  IMAD.U32 R4, RZ, RZ, UR57 ;  /* 0x00000039ff047e24 */ /* 0x000fca000f8e00ff */
[----:B------:R-:W-:-:S04]  /*bcd0*/  SHF.L.U32 R4, R4, 0x1f, RZ ;  /* 0x0000001f04047819 */ /* 0x000fc800000006ff */
[----:B------:R0:W1:Y:S01]  /*bce0*/  SYNCS.PHASECHK.TRANS64.TRYWAIT P2, [UR6+0x28850], R4 ;  /* 0x02885004ff0075a7 */ /* 0x0000620008040146 */
[----:B------:R-:W-:Y:S05]  /*bcf0*/  @!P0 BRA `(.L_x_7855) ;  /* 0x0000000000048947 */ /* 0x000fea0003800000 */
[----:B------:R-:W-:Y:S01]  /*bd00*/  BPT.TRAP 0x1 ;  /* 0x000000040000795c */ /* 0x000fe20000300000 */
.L_x_7855:
[----:B-1----:R-:W-:Y:S05]  /*bd10*/  @P2 BRA `(.L_x_7853) ;  /* 0x0000000000082947 */ /* 0x002fea0003800000 */
[----:B------:R-:W1:Y:S02]  /*bd20*/  SYNCS.PHASECHK.TRANS64.TRYWAIT P2, [UR6+0x28850], R4 ;  /* 0x02885004ff0075a7 */ /* 0x000e640008040146 */
[----:B-1----:R-:W-:Y:S05]  /*bd30*/  @!P2 BRA `(.L_x_7856) ;  /* 0x000000a40094a947 */ /* 0x002fea0003800000 */
.L_x_7853:
        /* <DEDUP_REMOVED lines=9> */
[----:B------:R-:W1:Y:S01]  /*bdd0*/  @P5 LDC R53, c[0x0][0x44c] ;  /* 0x00011300ff355b82 */ /* 0x000e620000000800 */
[----:B------:R-:W-:Y:S01]  /*bde0*/  FMUL.FTZ R10, R35, UR55 ;  /* 0x00000037230a7c20 */ /* 0x000fe20008410000 */
[----:B------:R-:W-:Y:S01]  /*bdf0*/  FMUL.FTZ R35, R36, UR55 ;  /* 0x0000003724237c20 */ /* 0x000fe20008410000 */
[----:B------:R-:W-:Y:S01]  /*be00*/  ULOP3.LUT UR6, UR6, 0x4000000, URZ, 0xfc, !UPT ;  /* 0x0400000006067892 */ /* 0x000fe2000f8efc3f */
[----:B------:R-:W-:Y:S01]  /*be10*/  FMUL.FTZ R36, R58, UR55 ;  /* 0x000000373a247c20 */ /* 0x000fe20008410000 */
[----:B------:R-:W-:-:S02]  /*be20*/  IMAD.U32 R58, RZ, RZ, UR44 ;  /* 0x0000002cff3a7e24 */ /* 0x000fc4000f8e00ff */
[----:B------:R-:W-:Y:S01]  /*be30*/  FMUL.FTZ R15, R38, UR55 ;  /* 0x00000037260f7c20 */ /* 0x000fe20008410000 */
[----:B------:R-:W-:Y:S01]  /*be40*/  ULEA UR10, UR56, UR6, 0xb ;  /* 0x00000006380a7291 */ /* 0x000fe2000f8e583f */
[----:B------:R-:W-:Y:S01]  /*be50*/  FMUL.FTZ R38, R62, UR55 ;  /* 0x000000373e267c20 */ /* 0x000fe20008410000 */
[----:B------:R-:W-:Y:S01]  /*be60*/  FMUL.FTZ R62, R65, UR55 ;  /* 0x00000037413e7c20 */ /* 0x000fe20008410000 */
[----:B------:R-:W-:Y:S01]  /*be70*/  FMUL.FTZ R21, R43, UR55 ;  /* 0x000000372b157c20 */ /* 0x000fe20008410000 */
[----:B------:R-:W-:Y:S01]  /*be80*/  FMUL.FTZ R43, R45, UR55 ;  /* 0x000000372d2b7c20 */ /* 0x000fe20008410000 */
[----:B------:R-:W-:Y:S01]  /*be90*/  FMUL.FTZ R12, R24, UR55 ;  /* 0x00000037180c7c20 */ /* 0x000fe20008410000 */
[----:B------:R-:W-:Y:S01]  /*bea0*/  FMUL.FTZ R13, R25, UR55 ;  /* 0x00000037190d7c20 */ /* 0x000fe20008410000 */
[----:B------:R-:W-:Y:S01]  /*beb0*/  UMOV UR6, UR10 ;  /* 0x0000000a00067c82 */ /* 0x000fe20008000000 */
[----:B0-----:R-:W-:Y:S01]  /*bec0*/  FMUL.FTZ R4, R27, UR55 ;  /* 0x000000371b047c20 */ /* 0x001fe20008410000 */
        /* <DEDUP_REMOVED lines=79> */
[----:B------:R0:W0:Y:S08]  /*c3c0*/  MUFU.TANH R74, R77 ;  /* 0x0000004d004a7308 */ /* 0x0000300000002400 */
[----:B------:R-:W0:Y:S08]  /*c3d0*/  MUFU.TANH R46, R46 ;  /* 0x0000002e002e7308 */ /* 0x000e300000002400 */
[----:B------:R-:W0:Y:S08]  /*c3e0*/  MUFU.TANH R47, R47 ;  /* 0x0000002f002f7308 */ /* 0x000e300000002400 */
[----:B------:R-:W0:Y:S08]  /*c3f0*/  MUFU.TANH R80, R80 ;  /* 0x0000005000507308 */ /* 0x000e300000002400 */
        /* <DEDUP_REMOVED lines=16> */
[----:B------:R-:W-:Y:S01]  /*c500*/  WARPGROUP.ARRIVE ;  /* 0x00000000000079c5 */ /* 0x000fe20000000000 */
[----:B------:R-:W-:Y:S01]  /*c510*/  FMUL.FTZ R165, R29, UR55 ;  /* 0x000000371da57c20 */ /* 0x000fe20008410000 */
[----:B------:R-:W-:Y:S01]  /*c520*/  FMUL.FTZ R29, R54, UR55 ;  /* 0x00000037361d7c20 */ /* 0x000fe20008410000 */
[----:B------:R-:W-:Y:S01]  /*c530*/  FMUL.FTZ R167, R33, UR55 ;  /* 0x0000003721a77c20 */ /* 0x000fe20008410000 */
[----:B------:R-:W5:Y:S01]  /*c540*/  @P5 LDC R54, c[0x0][0x450] ;  /* 0x00011400ff365b82 */ /* 0x000f620000000800 */
[----:B------:R-:W-:-:S02]  /*c550*/  FMUL.FTZ R33, R63, UR55 ;  /* 0x000000373f217c20 */ /* 0x000fc40008410000 */
[----:B------:R-:W-:Y:S01]  /*c560*/  HGMMA.64x128x16.F32 R88, R160, gdesc[UR4].tnspB, R88, gsb0 ;  /* 0x41e00004a0587df0 */ /* 0x000fe20008000858 */
[----:B------:R-:W-:Y:S01]  /*c570*/  UIADD3 UR6, UR10, 0x300, URZ ;  /* 0x000003000a067890 */ /* 0x000fe2000fffe03f */
[----:B------:R-:W-:Y:S01]  /*c580*/  FMUL.FTZ R63, R68, UR55 ;  /* 0x00000037443f7c20 */ /* 0x000fe20008410000 */
[----:B------:R-:W-:Y:S01]  /*c590*/  UMOV UR7, 0x40000040 ;  /* 0x4000004000077882 */ /* 0x000fe20000000000 */
[----:B------:R-:W-:Y:S02]  /*c5a0*/  VIADD R68, R17, UR36 ;  /* 0x0000002411447c36 */ /* 0x000fe40008000000 */
[----:B------:R-:W-:Y:S01]  /*c5b0*/  FMUL.FTZ R164, R28, UR55 ;  /* 0x000000371ca47c20 */ /* 0x000fe20008410000 */
[----:B------:R-:W-:Y:S01]  /*c5c0*/  FMUL.FTZ R28, R55, UR55 ;  /* 0x00000037371c7c20 */ /* 0x000fe20008410000 */
[----:B------:R-:W-:Y:S01]  /*c5d0*/  FMUL.FTZ R55, R56, UR55 ;  /* 0x0000003738377c20 */ /* 0x000fe20008410000 */
[----:B-1----:R-:W-:-:S04]  /*c5e0*/  @P5 IMAD.HI.U32 R53, R68, R53, RZ ;  /* 0x0000003544355227 */ /* 0x002fc800078e00ff */
        /* <DEDUP_REMOVED lines=8> */
[----:B-----5:R-:W-:Y:S01]  /*c670*/  @P5 SHF.R.U32.HI R68, RZ, R54, R53 ;  /* 0x00000036ff445219 */ /* 0x020fe20000011635 */
[----:B------:R-:W-:Y:S01]  /*c680*/  FMUL.FTZ R53, R86, UR55 ;  /* 0x0000003756357c20 */ /* 0x000fe20008410000 */
[----:B------:R-:W-:Y:S01]  /*c690*/  @!P1 LEA R54, R58, UR41, 0x3 ;  /* 0x000000293a369c11 */ /* 0x000fe2000f8e18ff */
[----:B------:R-:W-:Y:S01]  /*c6a0*/  IMAD.SHL.U32 R86, R3, 0x80, RZ ;  /* 0x0000008003567824 */ /* 0x000fe200078e00ff */
[----:B------:R-:W-:Y:S01]  /*c6b0*/  IADD3 R58, -R23, 0xb, RZ ;  /* 0x0000000b173a7810 */ /* 0x000fe20007ffe1ff */
[----:B------:R-:W5:Y:S02]  /*c6c0*/  SHFL.IDX PT, R65, R68, RZ, 0x1c1f ;  /* 0x001c1fff44417589 */ /* 0x000f6400000e0000 */
        /* <DEDUP_REMOVED lines=21> */
[----:B------:R-:W-:-:S03]  /*c820*/  IADD3 R59, -R86, 0x1, RZ ;  /* 0x00000001563b7810 */ /* 0x000fc60007ffe1ff */
[----:B------:R-:W-:Y:S01]  /*c830*/  HGMMA.64x128x16.F32 R88, R156, gdesc[UR4].tnspB, R88, gsb0 ;  /* 0x41e000049c587df0 */ /* 0x000fe20008000858 */
[----:B------:R-:W-:Y:S01]  /*c840*/  UIADD3 UR6, UR10, 0x380, URZ ;  /* 0x000003800a067890 */ /* 0x000fe2000fffe03f */
[----:B------:R-:W-:Y:S01]  /*c850*/  IMAD R59, R16, -0x2, R59 ;  /* 0xfffffffe103b7824 */ /* 0x000fe200078e023b */
[----:B------:R-:W-:Y:S01]  /*c860*/  UMOV UR7, 0x40000040 ;  /* 0x4000004000077882 */ /* 0x000fe20000000000 */
[----:B------:R-:W0:Y:S08]  /*c870*/  MUFU.TANH R160, R160 ;  /* 0x000000a000a07308 */ /* 0x000e300000002400 */
[----:B------:R-:W0:Y:S01]  /*c880*/  MUFU.TANH R37, R37 ;  /* 0x0000002500257308 */ /* 0x000e220000002400 */
[----:B------:R-:W-:-:S02]  /*c890*/  WARPGROUP.DEPBAR.LE gsb0, 0x0 ;  /* 0x00008000000079c5 */ /* 0x000fc40000010000 */
[----:B------:R-:W-:Y:S01]  /*c8a0*/  WARPGROUP.ARRIVE ;  /* 0x00000000000079c5 */ /* 0x000fe20000000000 */
[----:B------:R-:W2:Y:S05]  /*c8b0*/  LDC R156, c[0x0][0x2f0] ;  /* 0x0000bc00ff9c7b82 */ /* 0x000eaa0000000800 */
[----:B------:R-:W-:Y:S01]  /*c8c0*/  HGMMA.64x128x16.F32 R88, R152, gdesc[UR4].tnspB, R88, gsb0 ;  /* 0x41e0000498587df0 */ /* 0x000fe20008000858 */
[----:B--2---:R-:W-:-:S04]  /*c8d0*/  IMAD R59, R156, UR42, R59 ;  /* 0x0000002a9c3b7c24 */ /* 0x004fc8000f8e023b */
[----:B------:R-:W-:Y:S01]  /*c8e0*/  VIADD R59, R59, -UR54 ;  /* 0x800000363b3b7c36 */ /* 0x000fe20008000000 */
[----:B------:R-:W-:Y:S02]  /*c8f0*/  WARPGROUP.DEPBAR.LE gsb0, 0x0 ;  /* 0x00008000000079c5 */ /* 0x000fe40000010000 */
[----:B------:R2:W-:Y:S06]  /*c900*/  BAR.ARV R58, 0x100 ;  /* 0x0004003a0000751d */ /* 0x0005ec0000002000 */
[----:B------:R3:W-:Y:S01]  /*c910*/  @!P1 SYNCS.ARRIVE.TRANS64.RED.A1T0 RZ, [R54+URZ], RZ ;  /* 0x000000ff36ff99a7 */ /* 0x0007e2000810043f */
[----:B------:R-:W-:-:S02]  /*c920*/  VIADD R152, R59, UR53 ;  /* 0x000000353b987c36 */ /* 0x000fc40008000000 */
[----:B------:R-:W-:Y:S02]  /*c930*/  VIADD R154, R59, UR49 ;  /* 0x000000313b9a7c36 */ /* 0x000fe40008000000 */
[--C-:B-----5:R-:W-:Y:S02]  /*c940*/  IMAD.IADD R70, R152, 0x1, R65.reuse ;  /* 0x0000000198467824 */ /* 0x120fe400078e0241 */
[----:B------:R-:W-:Y:S02]  /*c950*/  IMAD.IADD R72, R154, 0x1, R65 ;  /* 0x000000019a487824 */ /* 0x000fe400078e0241 */
[----:B---3--:R-:W-:-:S06]  /*c960*/  FMUL.FTZ R54, R87, UR55 ;  /* 0x0000003757367c20 */ /* 0x008fcc0008410000 */
[----:B------:R-:W3:Y:S01]  /*c970*/  MUFU.TANH R54, R54 ;  /* 0x0000003600367308 */ /* 0x000ee20000002400 */
[----:B012-4-:R-:W-:Y:S05]  /*c980*/  @!P6 BRA `(.L_x_7857) ;  /* 0x00000000005ce947 */ /* 0x017fea0003800000 */
        /* <DEDUP_REMOVED lines=13> */
.L_x_7859:
[----:B------:R-:W-:-:S05]  /*ca60*/  IMAD.U32 R69, RZ, RZ, UR52 ;  /* 0x00000034ff457e24 */ /* 0x000fca000f8e00ff */
[----:B------:R-:W-:-:S13]  /*ca70*/  ISETP.NE.AND P2, PT, R69, 0x1, PT ;  /* 0x000000014500780c */ /* 0x000fda0003f45270 */
[----:B------:R-:W0:Y:S02]  /*ca80*/  @P2 LDC.64 R58, c[0x0][0x9e8] ;  /* 0x00027a00ff3a2b82 */ /* 0x000e240000000a00 */
[----:B0-----:R-:W-:-:S05]  /*ca90*/  @P2 IMAD.HI.U32 R58, R65, R58, RZ ;  /* 0x0000003a413a2227 */ /* 0x001fca00078e00ff */
[----:B------:R-:W-:-:S07]  /*caa0*/  @P2 SHF.R.U32.HI R65, RZ, R59, R58 ;  /* 0x0000003bff412219 */ /* 0x000fce000001163a */
.L_x_7860:
[----:B------:R-:W-:Y:S05]  /*cab0*/  BSYNC B0 ;  /* 0x0000000000007941 */ /* 0x000fea0003800000 */
.L_x_7858:
[----:B------:R-:W-:-:S04]  /*cac0*/  IMAD R65, R65, R69, -R86 ;  /* 0x0000004541417224 */ /* 0x000fc800078e0a56 */
[----:B------:R-:W-:-:S05]  /*cad0*/  IMAD R65, R16, -0x2, R65 ;  /* 0xfffffffe10417824 */ /* 0x000fca00078e0241 */
[----:B------:R-:W-:Y:S02]  /*cae0*/  VIADDMNMX R70, R65, R69, R70, PT ;  /* 0x0000004541467246 */ /* 0x000fe40003800146 */
[----:B------:R-:W-:-:S07]  /*caf0*/  VIMNMX R72, R72, R65, !PT ;  /* 0x0000004148487248 */ /* 0x000fce0007fe0100 */
.L_x_7857:
[----:B------:R-:W-:-:S04]  /*cb00*/  ISETP.GT.AND P2, PT, R3, -0x1, PT ;  /* 0xffffffff0300780c */ /* 0x000fc80003f44270 */
[C---:B------:R-:W-:Y:S02]  /*cb10*/  ISETP.GT.AND P4, PT, R72.reuse, RZ, P2 ;  /* 0x000000ff4800720c */ /* 0x040fe40001784270 */
[----:B------:R-:W-:Y:S02]  /*cb20*/  ISETP.GT.AND P3, PT, R72, 0x1, P2 ;  /* 0x000000014800780c */ /* 0x000fe40001764270 */
[C---:B------:R-:W-:Y:S02]  /*cb30*/  ISETP.LT.OR P4, PT, R70.reuse, 0x1, P4 ;  /* 0x000000014600780c */ /* 0x040fe40002781670 */
[----:B------:R-:W-:Y:S02]  /*cb40*/  ISETP.LT.OR P3, PT, R70, 0x2, P3 ;  /* 0x000000024600780c */ /* 0x000fe40001f61670 */
[----:B------:R-:W-:Y:S02]  /*cb50*/  FSEL R58, R12, -INF , !P4 ;  /* 0xff8000000c3a7808 */ /* 0x000fe40006000000 */
[----:B------:R-:W-:-:S02]  /*cb60*/  FSEL R179, R13, -INF , !P3 ;  /* 0xff8000000db37808 */ /* 0x000fc40005800000 */
[C---:B------:R-:W-:Y:S01]  /*cb70*/  ISETP.GT.AND P4, PT, R72.reuse, 0x8, P2 ;  /* 0x000000084800780c */ /* 0x040fe20001784270 */
[----:B------:R-:W0:Y:S01]  /*cb80*/  SHFL.IDX PT, R13, R68, 0x1, 0x1c1f ;  /* 0x003c1f00440d7f89 */ /* 0x000e2200000e0000 */
[----:B------:R-:W-:Y:S02]  /*cb90*/  ISETP.GT.AND P3, PT, R72, 0x9, P2 ;  /* 0x000000094800780c */ /* 0x000fe40001764270 */
[C---:B------:R-:W-:Y:S02]  /*cba0*/  ISETP.LT.OR P4, PT, R70.reuse, 0x9, P4 ;  /* 0x000000094600780c */ /* 0x040fe40002781670 */
[----:B------:R-:W-:Y:S02]  /*cbb0*/  ISETP.LT.OR P3, PT, R70, 0xa, P3 ;  /* 0x0000000a4600780c */ /* 0x000fe40001f61670 */
[----:B------:R-:W-:Y:S02]  /*cbc0*/  FSEL R181, R164, -INF , !P4 ;  /* 0xff800000a4b57808 */ /* 0x000fe40006000000 */
[----:B------:R-:W-:-:S02]  /*cbd0*/  FSEL R195, R165, -INF , !P3 ;  /* 0xff800000a5c37808 */ /* 0x000fc40005800000 */
[C---:B------:R-:W-:Y:S02]  /*cbe0*/  ISETP.GT.AND P4, PT, R72.reuse, 0x10, P2 ;  /* 0x000000104800780c */ /* 0x040fe40001784270 */
        /* <DEDUP_REMOVED lines=15> */
[----:B------:R-:W-:Y:S01]  /*cce0*/  FSEL R155, R40, -INF , !P4 ;  /* 0xff800000289b7808 */ /* 0x000fe20006000000 */
[----:B0-----:R-:W-:Y:S01]  /*ccf0*/  IMAD.IADD R40, R152, 0x1, R13 ;  /* 0x0000000198287824 */ /* 0x001fe200078e020d */
[----:B------:R-:W-:-:S02]  /*cd00*/  FSEL R153, R41, -INF , !P3 ;  /* 0xff80000029997808 */ /* 0x000fc40005800000 */
[C---:B------:R-:W-:Y:S02]  /*cd10*/  ISETP.GT.AND P4, PT, R72.reuse, 0x28, P2 ;  /* 0x000000284800780c */ /* 0x040fe40001784270 */
[----:B------:R-:W-:Y:S02]  /*cd20*/  ISETP.GT.AND P3, PT, R72, 0x29, P2 ;  /* 0x000000294800780c */ /* 0x000fe40001764270 */
[C---:B------:R-:W-:Y:S02]  /*cd30*/  ISETP.LT.OR P4, PT, R70.reuse, 0x29, P4 ;  /* 0x000000294600780c */ /* 0x040fe40002781670 */
[----:B------:R-:W-:Y:S02]  /*cd40*/  ISETP.LT.OR P3, PT, R70, 0x2a, P3 ;  /* 0x0000002a4600780c */ /* 0x000fe40001f61670 */
[----:B------:R-:W-:Y:S01]  /*cd50*/  FSEL R87, R42, -INF , !P4 ;  /* 0xff8000002a577808 */ /* 0x000fe20006000000 */
[----:B------:R-:W-:Y:S01]  /*cd60*/  IMAD.IADD R42, R154, 0x1, R13 ;  /* 0x000000019a2a7824 */ /* 0x000fe200078e020d */
        /* <DEDUP_REMOVED lines=75> */
.L_x_7863:
[----:B------:R-:W-:-:S05]  /*d220*/  IMAD.U32 R48, RZ, RZ, UR52 ;  /* 0x00000034ff307e24 */ /* 0x000fca000f8e00ff */
[----:B------:R-:W-:-:S13]  /*d230*/  ISETP.NE.AND P3, PT, R48, 0x1, PT ;  /* 0x000000013000780c */ /* 0x000fda0003f65270 */
[----:B------:R-:W0:Y:S02]  /*d240*/  @P3 LDC.64 R12, c[0x0][0x9e8] ;  /* 0x00027a00ff0c3b82 */ /* 0x000e240000000a00 */
[----:B0-----:R-:W-:-:S05]  /*d250*/  @P3 IMAD.HI.U32 R12, R159, R12, RZ ;  /* 0x0000000c9f0c3227 */ /* 0x001fca00078e00ff */
[----:B------:R-:W-:-:S07]  /*d260*/  @P3 SHF.R.U32.HI R159, RZ, R13, R12 ;  /* 0x0000000dff9f3219 */ /* 0x000fce000001160c */
.L_x_7864:
[----:B------:R-:W-:Y:S05]  /*d270*/  BSYNC B0 ;  /* 0x0000000000007941 */ /* 0x000fea0003800000 */
.L_x_7862:
[----:B------:R-:W-:-:S04]  /*d280*/  IMAD R159, R159, R48, -R86 ;  /* 0x000000309f9f7224 */ /* 0x000fc800078e0a56 */
[----:B------:R-:W-:-:S05]  /*d290*/  IMAD R159, R16, -0x2, R159 ;  /* 0xfffffffe109f7824 */ /* 0x000fca00078e029f */
[----:B------:R-:W-:Y:S02]  /*d2a0*/  VIADDMNMX R40, R159, R48, R40, PT ;  /* 0x000000309f287246 */ /* 0x000fe40003800128 */
[----:B------:R-:W-:-:S07]  /*d2b0*/  VIMNMX R42, R42, R159, !PT ;  /* 0x0000009f2a2a7248 */ /* 0x000fce0007fe0100 */
.L_x_7861:
[----:B------:R-:W-:Y:S01]  /*d2c0*/  FMNMX.FTZ R12, R58, R7, !PT ;  /* 0x000000073a0c7209 */ /* 0x000fe20007810000 */
[----:B------:R-:W-:Y:S01]  /*d2d0*/  UMOV UR57, UR45 ;  /* 0x0000002d00397c82 */ /* 0x000fe20008000000 */
        /* <DEDUP_REMOVED lines=8> */
[----:B------:R-:W-:Y:S02]  /*d360*/  ISETP.GT.AND P3, PT, R42, 0x10, P2 ;  /* 0x000000102a00780c */ /* 0x000fe40001764270 */
        /* <DEDUP_REMOVED lines=18> */
[----:B------:R-:W-:Y:S01]  /*d490*/  FMNMX.FTZ R12, R81, R12, !PT ;  /* 0x0000000c510c7209 */ /* 0x000fe20007810000 */
[----:B------:R-:W0:Y:S01]  /*d4a0*/  LDC R6, c[0x0][0x988] ;  /* 0x00026200ff067b82 */ /* 0x000e220000000800 */
        /* <DEDUP_REMOVED lines=35> */
[----:B------:R-:W-:Y:S01]  /*d6e0*/  ISETP.GT.AND P4, PT, R42, 0x29, P2 ;  /* 0x000000292a00780c */ /* 0x000fe20001784270 */
[----:B------:R-:W1:Y:S01]  /*d6f0*/  SHFL.BFLY PT, R13, R12, 0x2, 0x1f ;  /* 0x0c401f000c0d7f89 */ /* 0x000e6200000e0000 */
[----:B------:R-:W-:-:S02]  /*d700*/  FSEL R27, R27, -INF , !P3 ;  /* 0xff8000001b1b7808 */ /* 0x000fc40005800000 */
[----:B------:R-:W-:Y:S02]  /*d710*/  ISETP.GT.AND P3, PT, R42, 0x38, P2 ;  /* 0x000000382a00780c */ /* 0x000fe40001764270 */
[C---:B------:R-:W-:Y:S02]  /*d720*/  ISETP.LT.OR P4, PT, R40.reuse, 0x2a, P4 ;  /* 0x0000002a2800780c */ /* 0x040fe40002781670 */
[----:B------:R-:W-:Y:S02]  /*d730*/  ISETP.LT.OR P3, PT, R40, 0x39, P3 ;  /* 0x000000392800780c */ /* 0x000fe40001f61670 */
[----:B------:R-:W-:Y:S02]  /*d740*/  FSEL R21, R24, -INF , !P4 ;  /* 0xff80000018157808 */ /* 0x000fe40006000000 */
[----:B------:R-:W-:Y:S02]  /*d750*/  ISETP.GT.AND P4, PT, R42, 0x31, P2 ;  /* 0x000000312a00780c */ /* 0x000fe40001784270 */
[----:B------:R-:W-:-:S02]  /*d760*/  FSEL R29, R29, -INF , !P3 ;  /* 0xff8000001d1d7808 */ /* 0x000fc40005800000 */
[----:B------:R-:W-:Y:S02]  /*d770*/  ISETP.GT.AND P3, PT, R42, 0x40, P2 ;  /* 0x000000402a00780c */ /* 0x000fe40001764270 */
[C---:B------:R-:W-:Y:S02]  /*d780*/  ISETP.LT.OR P4, PT, R40.reuse, 0x32, P4 ;  /* 0x000000322800780c */ /* 0x040fe40002781670 */
[----:B------:R-:W-:Y:S02]  /*d790*/  ISETP.LT.OR P3, PT, R40, 0x41, P3 ;  /* 0x000000412800780c */ /* 0x000fe40001f61670 */
[----:B------:R-:W-:Y:S02]  /*d7a0*/  FSEL R25, R26, -INF , !P4 ;  /* 0xff8000001a197808 */ /* 0x000fe40006000000 */
[----:B------:R-:W-:Y:S02]  /*d7b0*/  ISETP.GT.AND P4, PT, R42, 0x39, P2 ;  /* 0x000000392a00780c */ /* 0x000fe40001784270 */
[----:B-1----:R-:W-:-:S02]  /*d7c0*/  FMNMX.FTZ R13, R12, R13, !PT ;  /* 0x0000000d0c0d7209 */ /* 0x002fc40007810000 */
[----:B------:R-:W-:Y:S02]  /*d7d0*/  FSEL R9, R36, -INF , !P3 ;  /* 0xff80000024097808 */ /* 0x000fe40005800000 */
[----:B------:R-:W-:Y:S01]  /*d7e0*/  ISETP.GT.AND P3, PT, R42, 0x41, P2 ;  /* 0x000000412a00780c */ /* 0x000fe20001764270 */
[----:B------:R-:W1:Y:S01]  /*d7f0*/  SHFL.BFLY PT, R4, R13, 0x1, 0x1f ;  /* 0x0c201f000d047f89 */ /* 0x000e6200000e0000 */
[C---:B------:R-:W-:Y:S02]  /*d800*/  ISETP.LT.OR P4, PT, R40.reuse, 0x3a, P4 ;  /* 0x0000003a2800780c */ /* 0x040fe40002781670 */
[----:B------:R-:W-:-:S04]  /*d810*/  ISETP.LT.OR P3, PT, R40, 0x42, P3 ;  /* 0x000000422800780c */ /* 0x000fc80001f61670 */
[----:B------:R-:W-:Y:S02]  /*d820*/  FSEL R37, R37, -INF , !P3 ;  /* 0xff80000025257808 */ /* 0x000fe40005800000 */
[----:B------:R-:W-:-:S04]  /*d830*/  ISETP.GT.AND P3, PT, R42, 0x48, P2 ;  /* 0x000000482a00780c */ /* 0x000fc80001764270 */
[----:B------:R-:W-:Y:S02]  /*d840*/  ISETP.LT.OR P3, PT, R40, 0x49, P3 ;  /* 0x000000492800780c */ /* 0x000fe40001f61670 */
[----:B-1----:R-:W-:Y:S02]  /*d850*/  FMNMX.FTZ R4, R13, R4, !PT ;  /* 0x000000040d047209 */ /* 0x002fe40007810000 */
[----:B------:R-:W-:Y:S02]  /*d860*/  FSEL R13, R28, -INF , !P4 ;  /* 0xff8000001c0d7808 */ /* 0x000fe40006000000 */
[C---:B------:R-:W-:Y:S01]  /*d870*/  FSETP.NEU.FTZ.AND P4, PT, R4.reuse, -INF , PT ;  /* 0xff8000000400780b */ /* 0x040fe20003f9d000 */
[----:B0-----:R-:W-:-:S03]  /*d880*/  FMUL.FTZ R10, R4, R6 ;  /* 0x00000006040a7220 */ /* 0x001fc60000410000 */
[----:B------:R-:W-:Y:S02]  /*d890*/  FSEL R14, R4, RZ, P4 ;  /* 0x000000ff040e7208 */ /* 0x000fe40002000000 */
[----:B------:R-:W-:-:S05]  /*d8a0*/  FSEL R10, R10, RZ, P4 ;  /* 0x000000ff0a0a7208 */ /* 0x000fca0002000000 */
[-CC-:B------:R-:W-:Y:S01]  /*d8b0*/  FFMA.FTZ R180, R179, R6.reuse, -R10.reuse ;  /* 0x00000006b3b47223 */ /* 0x180fe2000001080a */
[----:B------:R-:W-:Y:S01]  /*d8c0*/  FSEL R179, R38, -INF , !P3 ;  /* 0xff80000026b37808 */ /* 0x000fe20005800000 */
[-CC-:B------:R-:W-:Y:S01]  /*d8d0*/  FFMA.FTZ R182, R181, R6.reuse, -R10.reuse ;  /* 0x00000006b5b67223 */ /* 0x180fe2000001080a */
[----:B------:R-:W-:Y:S01]  /*d8e0*/  ISETP.GT.AND P3, PT, R42, RZ, P2 ;  /* 0x000000ff2a00720c */ /* 0x000fe20001764270 */
[-CC-:B------:R-:W-:Y:S01]  /*d8f0*/  FFMA.FTZ R181, R195, R6.reuse, -R10.reuse ;  /* 0x00000006c3b57223 */ /* 0x180fe2000001080a */
[-CC-:B------:R-:W-:Y:S01]  /*d900*/  FFMA.FTZ R176, R193, R6.reuse, -R10.reuse ;  /* 0x00000006c1b07223 */ /* 0x180fe2000001080a */
[-CC-:B------:R-:W-:Y:S01]  /*d910*/  FFMA.FTZ R178, R177, R6.reuse, -R10.reuse ;  /* 0x00000006b1b27223 */ /* 0x180fe2000001080a */
[----:B------:R-:W-:Y:S01]  /*d920*/  ISETP.LT.OR P3, PT, R40, 0x1, P3 ;  /* 0x000000012800780c */ /* 0x000fe20001f61670 */
[-CC-:B------:R-:W-:Y:S01]  /*d930*/  FFMA.FTZ R172, R155, R6.reuse, -R10.reuse ;  /* 0x000000069bac7223 */ /* 0x180fe2000001080a */
[-CC-:B------:R-:W-:Y:S01]  /*d940*/  FFMA.FTZ R174, R87, R6.reuse, -R10.reuse ;  /* 0x0000000657ae7223 */ /* 0x180fe2000001080a */
[-CC-:B------:R-:W-:Y:S01]  /*d950*/  FFMA.FTZ R168, R83, R6.reuse, -R10.reuse ;  /* 0x0000000653a87223 */ /* 0x180fe2000001080a */
[----:B------:R-:W-:Y:S01]  /*d960*/  FSEL R195, R5, -INF , !P3 ;  /* 0xff80000005c37808 */ /* 0x000fe20005800000 */
[-CC-:B------:R-:W-:Y:S01]  /*d970*/  FFMA.FTZ R170, R81, R6.reuse, -R10.reuse ;  /* 0x0000000651aa7223 */ /* 0x180fe2000001080a */
[----:B------:R-:W-:Y:S01]  /*d980*/  ISETP.GT.AND P3, PT, R42, 0x49, P2 ;  /* 0x000000492a00780c */ /* 0x000fe20001764270 */
[--C-:B------:R-:W-:Y:S01]  /*d990*/  FFMA.FTZ R164, R75, R6, -R10.reuse ;  /* 0x000000064ba47223 */ /* 0x100fe2000001080a */
[----:B------:R-:W-:Y:S01]  /*d9a0*/  FMNMX.FTZ R12, R195, R8, !PT ;  /* 0x00000008c30c7209 */ /* 0x000fe20007810000 */
[-CC-:B------:R-:W-:Y:S01]  /*d9b0*/  FFMA.FTZ R166, R71, R6.reuse, -R10.reuse ;  /* 0x0000000647a67223 */ /* 0x180fe2000001080a */
[----:B------:R-:W-:Y:S01]  /*d9c0*/  ISETP.LT.OR P3, PT, R40, 0x4a, P3 ;  /* 0x0000004a2800780c */ /* 0x000fe20001f61670 */
[--C-:B------:R-:W-:Y:S01]  /*d9d0*/  FFMA.FTZ R154, R43, R6, -R10.reuse ;  /* 0x000000062b9a7223 */ /* 0x100fe2000001080a */
[----:B------:R-:W-:Y:S01]  /*d9e0*/  FMNMX.FTZ R12, R175, R12, !PT ;  /* 0x0000000caf0c7209 */ /* 0x000fe20007810000 */
[----:B------:R-:W-:Y:S01]  /*d9f0*/  FADD.FTZ R43, -R14, R7 ;  /* 0x000000070e2b7221 */ /* 0x000fe20000010100 */
[----:B------:R-:W-:Y:S01]  /*da00*/  FSEL R193, R33, -INF , !P3 ;  /* 0xff80000021c17808 */ /* 0x000fe20005800000 */
[--C-:B------:R-:W-:Y:S01]  /*da10*/  FFMA.FTZ R33, R183, R6, -R10.reuse ;  /* 0x00000006b7217223 */ /* 0x100fe2000001080a */
[----:B------:R-:W-:Y:S01]  /*da20*/  FMNMX.FTZ R12, R163, R12, !PT ;  /* 0x0000000ca30c7209 */ /* 0x000fe20007810000 */
        /* <DEDUP_REMOVED lines=30> */
[----:B------:R-:W-:Y:S01]  /*dc10*/  FFMA.FTZ R7, R35, R6, -R10 ;  /* 0x0000000623077223 */ /* 0x000fe2000001080a */
[----:B------:R-:W-:Y:S01]  /*dc20*/  FMNMX.FTZ R12, R165, R12, !PT ;  /* 0x0000000ca50c7209 */ /* 0x000fe20007810000 */
[----:B------:R-:W-:Y:S01]  /*dc30*/  MUFU.EX2 R11, R11 ;  /* 0x0000000b000b7308 */ /* 0x000fe20000000800 */
[----:B------:R-:W-:-:S02]  /*dc40*/  FSEL R157, R32, -INF , !P3 ;  /* 0xff800000209d7808 */ /* 0x000fc40005800000 */
[----:B------:R-:W-:Y:S02]  /*dc50*/  FMNMX.FTZ R12, R21, R12, !PT ;  /* 0x0000000c150c7209 */ /* 0x000fe40007810000 */
[----:B------:R-:W-:Y:S02]  /*dc60*/  ISETP.GT.AND P3, PT, R42, 0x59, P2 ;  /* 0x000000592a00780c */ /* 0x000fe40001764270 */
[----:B------:R-:W-:Y:S01]  /*dc70*/  FMNMX.FTZ R12, R27, R12, !PT ;  /* 0x0000000c1b0c7209 */ /* 0x000fe20007810000 */
[----:B------:R-:W-:Y:S01]  /*dc80*/  MUFU.EX2 R180, R180 ;  /* 0x000000b400b47308 */ /* 0x000fe20000000800 */
[----:B------:R-:W-:Y:S02]  /*dc90*/  ISETP.LT.OR P3, PT, R40, 0x5a, P3 ;  /* 0x0000005a2800780c */ /* 0x000fe40001f61670 */
[----:B------:R-:W-:Y:S02]  /*dca0*/  FMNMX.FTZ R12, R25, R12, !PT ;  /* 0x0000000c190c7209 */ /* 0x000fe40007810000 */
[----:B------:R-:W-:-:S02]  /*dcb0*/  FSEL R155, R30, -INF , !P3 ;  /* 0xff8000001e9b7808 */ /* 0x000fc40005800000 */
[----:B------:R-:W-:Y:S01]  /*dcc0*/  ISETP.GT.AND P3, PT, R42, 0x60, P2 ;  /* 0x000000602a00780c */ /* 0x000fe20001764270 */
[----:B------:R-:W-:Y:S01]  /*dcd0*/  MUFU.EX2 R182, R182 ;  /* 0x000000b600b67308 */ /* 0x000fe20000000800 */
[----:B------:R-:W-:Y:S02]  /*dce0*/  FMNMX.FTZ R12, R29, R12, !PT ;  /* 0x0000000c1d0c7209 */ /* 0x000fe40007810000 */
[----:B------:R-:W-:Y:S02]  /*dcf0*/  ISETP.LT.OR P3, PT, R40, 0x61, P3 ;  /* 0x000000612800780c */ /* 0x000fe40001f61670 */
[----:B------:R-:W-:Y:S02]  /*dd00*/  FMNMX.FTZ R12, R13, R12, !PT ;  /* 0x0000000c0d0c7209 */ /* 0x000fe40007810000 */
[----:B------:R-:W-:Y:S01]  /*dd10*/  FSEL R87, R34, -INF , !P3 ;  /* 0xff80000022577808 */ /* 0x000fe20005800000 */
[----:B------:R-:W-:Y:S01]  /*dd20*/  MUFU.EX2 R181, R181 ;  /* 0x000000b500b57308 */ /* 0x000fe20000000800 */
[----:B------:R-:W-:-:S02]  /*dd30*/  ISETP.GT.AND P3, PT, R42, 0x61, P2 ;  /* 0x000000612a00780c */ /* 0x000fc40001764270 */
[----:B------:R-:W-:Y:S02]  /*dd40*/  FMNMX.FTZ R12, R9, R12, !PT ;  /* 0x0000000c090c7209 */ /* 0x000fe40007810000 */
[----:B------:R-:W-:Y:S02]  /*dd50*/  ISETP.LT.OR P3, PT, R40, 0x62, P3 ;  /* 0x000000622800780c */ /* 0x000fe40001f61670 */
[----:B------:R-:W-:Y:S01]  /*dd60*/  FMNMX.FTZ R12, R37, R12, !PT ;  /* 0x0000000c250c7209 */ /* 0x000fe20007810000 */
[----:B------:R-:W-:Y:S01]  /*dd70*/  MUFU.EX2 R176, R176 ;  /* 0x000000b000b07308 */ /* 0x000fe20000000800 */
[----:B------:R-:W-:Y:S02]  /*dd80*/  FSEL R183, R44, -INF , !P3 ;  /* 0xff8000002cb77808 */ /* 0x000fe40005800000 */
[----:B------:R-:W-:Y:S02]  /*dd90*/  ISETP.GT.AND P3, PT, R42, 0x68, P2 ;  /* 0x000000682a00780c */ /* 0x000fe40001764270 */
[----:B------:R-:W-:-:S02]  /*dda0*/  FMNMX.FTZ R12, R179, R12, !PT ;  /* 0x0000000cb30c7209 */ /* 0x000fc40007810000 */
[----:B------:R-:W-:Y:S01]  /*ddb0*/  ISETP.LT.OR P3, PT, R40, 0x69, P3 ;  /* 0x000000692800780c */ /* 0x000fe20001f61670 */
[----:B------:R-:W-:Y:S01]  /*ddc0*/  MUFU.EX2 R33, R33 ;  /* 0x0000002100217308 */ /* 0x000fe20000000800 */
[----:B------:R-:W-:Y:S02]  /*ddd0*/  FMNMX.FTZ R12, R193, R12, !PT ;  /* 0x0000000cc10c7209 */ /* 0x000fe40007810000 */
[----:B------:R-:W-:Y:S02]  /*dde0*/  FSEL R83, R46, -INF , !P3 ;  /* 0xff8000002e537808 */ /* 0x000fe40005800000 */
[----:B------:R-:W-:Y:S02]  /*ddf0*/  FMNMX.FTZ R12, R39, R12, !PT ;  /* 0x0000000c270c7209 */ /* 0x000fe40007810000 */
[----:B------:R-:W-:Y:S01]  /*de00*/  ISETP.GT.AND P3, PT, R42, 0x69, P2 ;  /* 0x000000692a00780c */ /* 0x000fe20001764270 */
[----:B------:R-:W-:Y:S01]  /*de10*/  MUFU.EX2 R178, R178 ;  /* 0x000000b200b27308 */ /* 0x000fe20000000800 */
[----:B------:R-:W-:-:S02]  /*de20*/  FMNMX.FTZ R12, R177, R12, !PT ;  /* 0x0000000cb10c7209 */ /* 0x000fc40007810000 */
[----:B------:R-:W-:Y:S02]  /*de30*/  ISETP.LT.OR P3, PT, R40, 0x6a, P3 ;  /* 0x0000006a2800780c */ /* 0x000fe40001f61670 */
[----:B------:R-:W-:Y:S02]  /*de40*/  FMNMX.FTZ R12, R157, R12, !PT ;  /* 0x0000000c9d0c7209 */ /* 0x000fe40007810000 */
[----:B------:R-:W-:Y:S01]  /*de50*/  FSEL R81, R47, -INF , !P3 ;  /* 0xff8000002f517808 */ /* 0x000fe20005800000 */
[----:B------:R-:W-:Y:S01]  /*de60*/  FFMA.FTZ R47, R77, R6, -R10 ;  /* 0x000000064d2f7223 */ /* 0x000fe2000001080a */
[----:B------:R-:W-:Y:S01]  /*de70*/  ISETP.GT.AND P3, PT, R42, 0x70, P2 ;  /* 0x000000702a00780c */ /* 0x000fe20001764270 */
[----:B------:R-:W-:Y:S01]  /*de80*/  MUFU.EX2 R31, R31 ;  /* 0x0000001f001f7308 */ /* 0x000fe20000000800 */
[----:B------:R-:W-:Y:S02]  /*de90*/  FMNMX.FTZ R12, R155, R12, !PT ;  /* 0x0000000c9b0c7209 */ /* 0x000fe40007810000 */
[----:B------:R-:W-:-:S02]  /*dea0*/  ISETP.LT.OR P3, PT, R40, 0x71, P3 ;  /* 0x000000712800780c */ /* 0x000fc40001f61670 */
[----:B------:R-:W-:Y:S02]  /*deb0*/  FMNMX.FTZ R12, R87, R12, !PT ;  /* 0x0000000c570c7209 */ /* 0x000fe40007810000 */
[----:B------:R-:W-:Y:S01]  /*dec0*/  FSEL R77, R50, -INF , !P3 ;  /* 0xff800000324d7808 */ /* 0x000fe20005800000 */
[----:B------:R-:W-:Y:S01]  /*ded0*/  MUFU.EX2 R172, R172 ;  /* 0x000000ac00ac7308 */ /* 0x000fe20000000800 */
[----:B------:R-:W-:Y:S02]  /*dee0*/  ISETP.GT.AND P3, PT, R42, 0x71, P2 ;  /* 0x000000712a00780c */ /* 0x000fe40001764270 */
[----:B------:R-:W-:Y:S02]  /*def0*/  FMNMX.FTZ R12, R183, R12, !PT ;  /* 0x0000000cb70c7209 */ /* 0x000fe40007810000 */
[----:B------:R-:W-:Y:S02]  /*df00*/  ISETP.LT.OR P3, PT, R40, 0x72, P3 ;  /* 0x000000722800780c */ /* 0x000fe40001f61670 */
[----:B------:R-:W-:Y:S01]  /*df10*/  FMNMX.FTZ R12, R83, R12, !PT ;  /* 0x0000000c530c7209 */ /* 0x000fe20007810000 */
[----:B------:R-:W-:Y:S01]  /*df20*/  MUFU.EX2 R153, R153 ;  /* 0x0000009900997308 */ /* 0x000fe20000000800 */
[----:B------:R-:W-:Y:S01]  /*df30*/  FSEL R75, R49, -INF , !P3 ;  /* 0xff800000314b7808 */ /* 0x000fe20005800000 */
[----:B------:R-:W-:Y:S01]  /*df40*/  FFMA.FTZ R49, R73, R6, -R10 ;  /* 0x0000000649317223 */ /* 0x000fe2000001080a */
[----:B------:R-:W-:-:S02]  /*df50*/  ISETP.GT.AND P3, PT, R42, 0x78, P2 ;  /* 0x000000782a00780c */ /* 0x000fc40001764270 */
[----:B------:R-:W-:Y:S02]  /*df60*/  FMNMX.FTZ R12, R81, R12, !PT ;  /* 0x0000000c510c7209 */ /* 0x000fe40007810000 */
[----:B------:R-:W-:Y:S01]  /*df70*/  ISETP.GT.AND P2, PT, R42, 0x79, P2 ;  /* 0x000000792a00780c */ /* 0x000fe20001744270 */
[----:B------:R-:W-:Y:S01]  /*df80*/  MUFU.EX2 R174, R174 ;  /* 0x000000ae00ae7308 */ /* 0x000fe20000000800 */
[C---:B------:R-:W-:Y:S02]  /*df90*/  ISETP.LT.OR P3, PT, R40.reuse, 0x79, P3 ;  /* 0x000000792800780c */ /* 0x040fe40001f61670 */
[----:B------:R-:W-:Y:S02]  /*dfa0*/  FMNMX.FTZ R12, R77, R12, !PT ;  /* 0x0000000c4d0c7209 */ /* 0x000fe40007810000 */
[----:B------:R-:W-:Y:S02]  /*dfb0*/  ISETP.LT.OR P2, PT, R40, 0x7a, P2 ;  /* 0x0000007a2800780c */ /* 0x000fe40001741670 */
[----:B------:R-:W-:Y:S01]  /*dfc0*/  FSEL R73, R53, -INF , !P3 ;  /* 0xff80000035497808 */ /* 0x000fe20005800000 */
[----:B------:R-:W-:Y:S01]  /*dfd0*/  FFMA.FTZ R53, R65, R6, -R10 ;  /* 0x0000000641357223 */ /* 0x000fe2000001080a */
[----:B------:R-:W-:Y:S01]  /*dfe0*/  FMNMX.FTZ R12, R75, R12, !PT ;  /* 0x0000000c4b0c7209 */ /* 0x000fe20007810000 */
[----:B------:R-:W-:Y:S01]  /*dff0*/  FMUL.FTZ R10, R43, R6 ;  /* 0x000000062b0a7220 */ /* 0x000fe20000410000 */
[----:B---3--:R-:W-:Y:S01]  /*e000*/  FSEL R71, R54, -INF , !P2 ;  /* 0xff80000036477808 */ /* 0x008fe20005000000 */
[----:B------:R-:W-:Y:S01]  /*e010*/  MUFU.EX2 R85, R85 ;  /* 0x0000005500557308 */ /* 0x000fe20000000800 */
[----:B------:R-:W-:-:S04]  /*e020*/  FMNMX.FTZ R12, R73, R12, !PT ;  /* 0x0000000c490c7209 */ /* 0x000fc80007810000 */
[----:B------:R-:W-:-:S03]  /*e030*/  FMNMX.FTZ R12, R71, R12, !PT ;  /* 0x0000000c470c7209 */ /* 0x000fc60007810000 */
[----:B------:R-:W0:Y:S02]  /*e040*/  MUFU.EX2 R10, R10 ;  /* 0x0000000a000a7308 */ /* 0x000e240000000800 */
[----:B------:R-:W1:Y:S06]  /*e050*/  SHFL.BFLY PT, R5, R12, 0x2, 0x1f ;  /* 0x0c401f000c057f89 */ /* 0x000e6c00000e0000 */
[----:B------:R-:W2:Y:S08]  /*e060*/  MUFU.EX2 R168, R168 ;  /* 0x000000a800a87308 */ /* 0x000eb00000000800 */
[----:B------:R-:W3:Y:S01]  /*e070*/  MUFU.EX2 R79, R79 ;  /* 0x0000004f004f7308 */ /* 0x000ee20000000800 */
[----:B0-----:R-:W-:Y:S01]  /*e080*/  FFMA.FTZ R55, R10, R2, R11 ;  /* 0x000000020a377223 */ /* 0x001fe2000001000b */
[-C--:B------:R-:W-:Y:S01]  /*e090*/  FMUL.FTZ R88, R88, R10.reuse ;  /* 0x0000000a58587220 */ /* 0x080fe20000410000 */
[-C--:B------:R-:W-:Y:S01]  /*e0a0*/  FMUL.FTZ R89, R89, R10.reuse ;  /* 0x0000000a59597220 */ /* 0x080fe20000410000 */
[-C--:B------:R-:W-:Y:S01]  /*e0b0*/  FMUL.FTZ R92, R92, R10.reuse ;  /* 0x0000000a5c5c7220 */ /* 0x080fe20000410000 */
[C---:B------:R-:W-:Y:S01]  /*e0c0*/  FADD.FTZ R55, R180.reuse, R55 ;  /* 0x00000037b4377221 */ /* 0x040fe20000010000 */
[----:B------:R-:W-:Y:S01]  /*e0d0*/  F2FP.F16.F32.PACK_AB R180, R180, R11 ;  /* 0x0000000bb4b4723e */ /* 0x000fe200000000ff */
[-C--:B------:R-:W-:Y:S01]  /*e0e0*/  FMUL.FTZ R93, R93, R10.reuse ;  /* 0x0000000a5d5d7220 */ /* 0x080fe20000410000 */
[----:B------:R-:W0:Y:S01]  /*e0f0*/  MUFU.EX2 R170, R170 ;  /* 0x000000aa00aa7308 */ /* 0x000e220000000800 */
[----:B------:R-:W-:Y:S01]  /*e100*/  FADD.FTZ R2, R182, R55 ;  /* 0x00000037b6027221 */ /* 0x000fe20000010000 */
[----:B-1----:R-:W-:Y:S01]  /*e110*/  FMNMX.FTZ R5, R12, R5, !PT ;  /* 0x000000050c057209 */ /* 0x002fe20007810000 */
[----:B------:R-:W-:Y:S01]  /*e120*/  FMUL.FTZ R96, R96, R10 ;  /* 0x0000000a60607220 */ /* 0x000fe20000410000 */
[----:B------:R-:W-:Y:S01]  /*e130*/  F2FP.F16.F32.PACK_AB R182, R181, R182 ;  /* 0x000000b6b5b6723e */ /* 0x000fe200000000ff */
[-C--:B------:R-:W-:Y:S01]  /*e140*/  FMUL.FTZ R97, R97, R10.reuse ;  /* 0x0000000a61617220 */ /* 0x080fe20000410000 */
[-C--:B------:R-:W-:Y:S01]  /*e150*/  FMUL.FTZ R100, R100, R10.reuse ;  /* 0x0000000a64647220 */ /* 0x080fe20000410000 */
[----:B------:R-:W1:Y:S01]  /*e160*/  SHFL.BFLY PT, R12, R5, 0x1, 0x1f ;  /* 0x0c201f00050c7f89 */ /* 0x000e6200000e0000 */
[----:B------:R-:W4:Y:S01]  /*e170*/  MUFU.EX2 R47, R47 ;  /* 0x0000002f002f7308 */ /* 0x000f220000000800 */
[-C--:B------:R-:W-:Y:S01]  /*e180*/  FMUL.FTZ R101, R101, R10.reuse ;  /* 0x0000000a65657220 */ /* 0x080fe20000410000 */
[-C--:B------:R-:W-:Y:S01]  /*e190*/  FMUL.FTZ R104, R104, R10.reuse ;  /* 0x0000000a68687220 */ /* 0x080fe20000410000 */
[-C--:B------:R-:W-:Y:S01]  /*e1a0*/  FMUL.FTZ R105, R105, R10.reuse ;  /* 0x0000000a69697220 */ /* 0x080fe20000410000 */
[-C--:B------:R-:W-:Y:S01]  /*e1b0*/  FMUL.FTZ R108, R108, R10.reuse ;  /* 0x0000000a6c6c7220 */ /* 0x080fe20000410000 */
[-C--:B------:R-:W-:Y:S01]  /*e1c0*/  FMUL.FTZ R109, R109, R10.reuse ;  /* 0x0000000a6d6d7220 */ /* 0x080fe20000410000 */
[-C--:B------:R-:W-:Y:S01]  /*e1d0*/  FMUL.FTZ R112, R112, R10.reuse ;  /* 0x0000000a70707220 */ /* 0x080fe20000410000 */
[-C--:B------:R-:W-:Y:S01]  /*e1e0*/  FMUL.FTZ R113, R113, R10.reuse ;  /* 0x0000000a71717220 */ /* 0x080fe20000410000 */
[----:B------:R-:W5:Y:S01]  /*e1f0*/  MUFU.EX2 R164, R164 ;  /* 0x000000a400a47308 */ /* 0x000f620000000800 */
        /* <DEDUP_REMOVED lines=13> */
[----:B------:R-:W-:Y:S01]  /*e2d0*/  FMUL.FTZ R140, R140, R10 ;  /* 0x0000000a8c8c7220 */ /* 0x000fe20000410000 */
[----:B-1----:R-:W-:Y:S01]  /*e2e0*/  FMNMX.FTZ R5, R5, R12, !PT ;  /* 0x0000000c05057209 */ /* 0x002fe20007810000 */
[----:B------:R-:W1:Y:S01]  /*e2f0*/  MUFU.EX2 R166, R166 ;  /* 0x000000a600a67308 */ /* 0x000e620000000800 */
[-C--:B------:R-:W-:Y:S01]  /*e300*/  FMUL.FTZ R141, R141, R10.reuse ;  /* 0x0000000a8d8d7220 */ /* 0x080fe20000410000 */
[----:B------:R-:W-:Y:S01]  /*e310*/  FMUL.FTZ R144, R144, R10 ;  /* 0x0000000a90907220 */ /* 0x000fe20000410000 */
[C---:B------:R-:W-:Y:S01]  /*e320*/  FSETP.NEU.FTZ.AND P2, PT, R5.reuse, -INF , PT ;  /* 0xff8000000500780b */ /* 0x040fe20003f5d000 */
[----:B------:R-:W-:Y:S01]  /*e330*/  FMUL.FTZ R12, R5, R6 ;  /* 0x00000006050c7220 */ /* 0x000fe20000410000 */
[-C--:B------:R-:W-:Y:S01]  /*e340*/  FMUL.FTZ R145, R145, R10.reuse ;  /* 0x0000000a91917220 */ /* 0x080fe20000410000 */
[-C--:B------:R-:W-:Y:S01]  /*e350*/  FMUL.FTZ R148, R148, R10.reuse ;  /* 0x0000000a94947220 */ /* 0x080fe20000410000 */
[----:B------:R-:W-:Y:S01]  /*e360*/  FMUL.FTZ R149, R149, R10 ;  /* 0x0000000a95957220 */ /* 0x000fe20000410000 */
[----:B------:R-:W1:Y:S01]  /*e370*/  MUFU.EX2 R53, R53 ;  /* 0x0000003500357308 */ /* 0x000e620000000800 */
[----:B------:R-:W-:-:S05]  /*e380*/  FSEL R36, R12, RZ, P2 ;  /* 0x000000ff0c247208 */ /* 0x000fca0001000000 */
        /* <DEDUP_REMOVED lines=30> */
[----:B------:R-:W-:Y:S01]  /*e570*/  FSEL R21, R5, RZ, P2 ;  /* 0x000000ff05157208 */ /* 0x000fe20001000000 */
[-CC-:B------:R-:W-:Y:S01]  /*e580*/  FFMA.FTZ R193, R193, R6.reuse, -R36.reuse ;  /* 0x00000006c1c17223 */ /* 0x180fe20000010824 */
[-C--:B------:R-:W-:Y:S01]  /*e590*/  FFMA.FTZ R39, R39, R6.reuse, -R36 ;  /* 0x0000000627277223 */ /* 0x080fe20000010824 */
[----:B------:R-:W-:Y:S01]  /*e5a0*/  FADD.FTZ R13, R85, R2 ;  /* 0x00000002550d7221 */ /* 0x000fe20000010000 */
[----:B------:R-:W-:Y:S01]  /*e5b0*/  MUFU.EX2 R14, R14 ;  /* 0x0000000e000e7308 */ /* 0x000fe20000000800 */
[----:B------:R-:W-:Y:S01]  /*e5c0*/  FADD.FTZ R21, -R21, R8 ;  /* 0x0000000815157221 */ /* 0x000fe20000010100 */
[-CC-:B------:R-:W-:Y:S01]  /*e5d0*/  FFMA.FTZ R177, R177, R6.reuse, -R36.reuse ;  /* 0x00000006b1b17223 */ /* 0x180fe20000010824 */
[----:B--2---:R-:W-:Y:S01]  /*e5e0*/  FADD.FTZ R2, R168, R13 ;  /* 0x0000000da8027221 */ /* 0x004fe20000010000 */
[-CC-:B------:R-:W-:Y:S01]  /*e5f0*/  FFMA.FTZ R157, R157, R6.reuse, -R36.reuse ;  /* 0x000000069d9d7223 */ /* 0x180fe20000010824 */
[-C--:B------:R-:W-:Y:S01]  /*e600*/  FMUL.FTZ R8, R21, R6.reuse ;  /* 0x0000000615087220 */ /* 0x080fe20000410000 */
[-C--:B------:R-:W-:Y:S01]  /*e610*/  FFMA.FTZ R155, R155, R6.reuse, -R36 ;  /* 0x000000069b9b7223 */ /* 0x080fe20000010824 */
[----:B---3--:R-:W-:Y:S01]  /*e620*/  FADD.FTZ R13, R79, R2 ;  /* 0x000000024f0d7221 */ /* 0x008fe20000010000 */
[----:B------:R-:W-:Y:S01]  /*e630*/  MUFU.EX2 R59, R59 ;  /* 0x0000003b003b7308 */ /* 0x000fe20000000800 */
[-CC-:B------:R-:W-:Y:S01]  /*e640*/  FFMA.FTZ R87, R87, R6.reuse, -R36.reuse ;  /* 0x0000000657577223 */ /* 0x180fe20000010824 */
[-CC-:B------:R-:W-:Y:S01]  /*e650*/  FFMA.FTZ R183, R183, R6.reuse, -R36.reuse ;  /* 0x00000006b7b77223 */ /* 0x180fe20000010824 */
[----:B0-----:R-:W-:Y:S01]  /*e660*/  FADD.FTZ R2, R170, R13 ;  /* 0x0000000daa027221 */ /* 0x001fe20000010000 */
[-CC-:B------:R-:W-:Y:S01]  /*e670*/  FFMA.FTZ R83, R83, R6.reuse, -R36.reuse ;  /* 0x0000000653537223 */ /* 0x180fe20000010824 */
[-CC-:B------:R-:W-:Y:S01]  /*e680*/  FFMA.FTZ R81, R81, R6.reuse, -R36.reuse ;  /* 0x0000000651517223 */ /* 0x180fe20000010824 */
[-C--:B------:R-:W-:Y:S01]  /*e690*/  FFMA.FTZ R77, R77, R6.reuse, -R36 ;  /* 0x000000064d4d7223 */ /* 0x080fe20000010824 */
[----:B----4-:R-:W-:Y:S01]  /*e6a0*/  FADD.FTZ R9, R47, R2 ;  /* 0x000000022f097221 */ /* 0x010fe20000010000 */
[----:B------:R-:W0:Y:S01]  /*e6b0*/  MUFU.EX2 R8, R8 ;  /* 0x0000000800087308 */ /* 0x000e220000000800 */
[-CC-:B------:R-:W-:Y:S01]  /*e6c0*/  FFMA.FTZ R75, R75, R6.reuse, -R36.reuse ;  /* 0x000000064b4b7223 */ /* 0x180fe20000010824 */
[-CC-:B------:R-:W-:Y:S01]  /*e6d0*/  FFMA.FTZ R73, R73, R6.reuse, -R36.reuse ;  /* 0x0000000649497223 */ /* 0x180fe20000010824 */
[----:B-----5:R-:W-:Y:S01]  /*e6e0*/  FADD.FTZ R2, R164, R9 ;  /* 0x00000009a4027221 */ /* 0x020fe20000010000 */
[----:B------:R-:W-:Y:S01]  /*e6f0*/  FFMA.FTZ R36, R71, R6, -R36 ;  /* 0x0000000647247223 */ /* 0x000fe20000010824 */
[----:B------:R-:W-:Y:S01]  /*e700*/  IMAD.U32 R25, RZ, RZ, UR56 ;  /* 0x00000038ff197e24 */ /* 0x000fe2000f8e00ff */
[----:B------:R-:W-:Y:S01]  /*e710*/  ISETP.GT.AND P2, PT, R3, UR39, PT ;  /* 0x0000002703007c0c */ /* 0x000fe2000bf44270 */
[----:B------:R-:W-:Y:S01]  /*e720*/  FADD.FTZ R9, R49, R2 ;  /* 0x0000000231097221 */ /* 0x000fe20000010000 */
[----:B------:R-:W2:Y:S01]  /*e730*/  MUFU.EX2 R43, R43 ;  /* 0x0000002b002b7308 */ /* 0x000ea20000000800 */
[----:B------:R-:W-:Y:S01]  /*e740*/  UMOV UR56, UR44 ;  /* 0x0000002c00387c82 */ /* 0x000fe20008000000 */
[----:B------:R-:W-:Y:S01]  /*e750*/  @!P1 LEA R25, R25, UR41, 0x3 ;  /* 0x0000002919199c11 */ /* 0x000fe2000f8e18ff */
[----:B-1----:R-:W-:Y:S01]  /*e760*/  FADD.FTZ R2, R166, R9 ;  /* 0x00000009a6027221 */ /* 0x002fe20000010000 */
[----:B------:R-:W-:Y:S01]  /*e770*/  F2FP.F16.F32.PACK_AB R172, R153, R172 ;  /* 0x000000ac99ac723e */ /* 0x000fe200000000ff */
[----:B------:R-:W-:Y:S01]  /*e780*/  VIADD R3, R3, 0xffffffff ;  /* 0xffffffff03037836 */ /* 0x000fe20000000000 */
[----:B------:R-:W-:Y:S01]  /*e790*/  F2FP.F16.F32.PACK_AB R176, R33, R176 ;  /* 0x000000b021b0723e */ /* 0x000fe200000000ff */
[----:B------:R-:W-:Y:S01]  /*e7a0*/  FADD.FTZ R13, R53, R2 ;  /* 0x00000002350d7221 */ /* 0x000fe20000010000 */
[----:B------:R-:W1:Y:S01]  /*e7b0*/  MUFU.EX2 R162, R162 ;  /* 0x000000a200a27308 */ /* 0x000e620000000800 */
[----:B0-----:R-:W-:Y:S01]  /*e7c0*/  FFMA.FTZ R9, R8, R0, R35 ;  /* 0x0000000008097223 */ /* 0x001fe20000010023 */
[----:B------:R-:W-:-:S02]  /*e7d0*/  @!P1 VIADD R25, R25, 0x28860 ;  /* 0x0002886019199836 */ /* 0x000fc40000000000 */
[----:B------:R-:W-:Y:S01]  /*e7e0*/  FADD.FTZ R2, R160, R13 ;  /* 0x0000000da0027221 */ /* 0x000fe20000010000 */
[-C--:B------:R-:W-:Y:S01]  /*e7f0*/  FMUL.FTZ R90, R90, R8.reuse ;  /* 0x000000085a5a7220 */ /* 0x080fe20000410000 */
[----:B------:R-:W-:Y:S01]  /*e800*/  FADD.FTZ R9, R12, R9 ;  /* 0x000000090c097221 */ /* 0x000fe20000010000 */
[-C--:B------:R-:W-:Y:S01]  /*e810*/  FMUL.FTZ R91, R91, R8.reuse ;  /* 0x000000085b5b7220 */ /* 0x080fe20000410000 */
[----:B------:R-:W-:Y:S01]  /*e820*/  FADD.FTZ R13, R59, R2 ;  /* 0x000000023b0d7221 */ /* 0x000fe20000010000 */
[----:B------:R-:W0:Y:S01]  /*e830*/  MUFU.EX2 R20, R20 ;  /* 0x0000001400147308 */ /* 0x000e220000000800 */
[----:B------:R-:W-:Y:S01]  /*e840*/  FADD.FTZ R0, R14, R9 ;  /* 0x000000090e007221 */ /* 0x000fe20000010000 */
[----:B------:R-:W-:Y:S01]  /*e850*/  @!P1 PRMT R25, RZ, 0x654, R25 ;  /* 0x00000654ff199816 */ /* 0x000fe20000000019 */
[-C--:B------:R-:W-:Y:S01]  /*e860*/  FMUL.FTZ R94, R94, R8.reuse ;  /* 0x000000085e5e7220 */ /* 0x080fe20000410000 */
[-C--:B------:R-:W-:Y:S01]  /*e870*/  FMUL.FTZ R95, R95, R8.reuse ;  /* 0x000000085f5f7220 */ /* 0x080fe20000410000 */
[----:B--2---:R-:W-:Y:S01]  /*e880*/  FADD.FTZ R9, R43, R0 ;  /* 0x000000002b097221 */ /* 0x004fe20000010000 */
[----:B------:R2:W-:Y:S01]  /*e890*/  @!P1 SYNCS.ARRIVE.TRANS64.RED.A1T0 RZ, [R25+URZ], RZ ;  /* 0x000000ff19ff99a7 */ /* 0x0005e2000810043f */
[-C--:B------:R-:W-:Y:S01]  /*e8a0*/  FMUL.FTZ R98, R98, R8.reuse ;  /* 0x0000000862627220 */ /* 0x080fe20000410000 */
[----:B------:R-:W3:Y:S01]  /*e8b0*/  MUFU.EX2 R63, R63 ;  /* 0x0000003f003f7308 */ /* 0x000ee20000000800 */
[----:B-1----:R-:W-:Y:S01]  /*e8c0*/  FADD.FTZ R2, R162, R13 ;  /* 0x0000000da2027221 */ /* 0x002fe20000010000 */
[-C--:B------:R-:W-:Y:S01]  /*e8d0*/  FMUL.FTZ R99, R99, R8.reuse ;  /* 0x0000000863637220 */ /* 0x080fe20000410000 */
[-C--:B------:R-:W-:Y:S01]  /*e8e0*/  FMUL.FTZ R102, R102, R8.reuse ;  /* 0x0000000866667220 */ /* 0x080fe20000410000 */
[-C--:B------:R-:W-:Y:S01]  /*e8f0*/  FMUL.FTZ R103, R103, R8.reuse ;  /* 0x0000000867677220 */ /* 0x080fe20000410000 */
[-C--:B------:R-:W-:Y:S01]  /*e900*/  FMUL.FTZ R106, R106, R8.reuse ;  /* 0x000000086a6a7220 */ /* 0x080fe20000410000 */
[-C--:B------:R-:W-:Y:S01]  /*e910*/  FMUL.FTZ R107, R107, R8.reuse ;  /* 0x000000086b6b7220 */ /* 0x080fe20000410000 */
[-C--:B------:R-:W-:Y:S01]  /*e920*/  FMUL.FTZ R110, R110, R8.reuse ;  /* 0x000000086e6e7220 */ /* 0x080fe20000410000 */
[----:B------:R-:W1:Y:S01]  /*e930*/  MUFU.EX2 R45, R45 ;  /* 0x0000002d002d7308 */ /* 0x000e620000000800 */
        /* <DEDUP_REMOVED lines=8> */
[----:B---3--:R-:W-:Y:S01]  /*e9c0*/  FADD.FTZ R9, R63, R2 ;  /* 0x000000023f097221 */ /* 0x008fe20000010000 */
[-C--:B------:R-:W-:Y:S01]  /*e9d0*/  FMUL.FTZ R123, R123, R8.reuse ;  /* 0x000000087b7b7220 */ /* 0x080fe20000410000 */
[-C--:B------:R-:W-:Y:S01]  /*e9e0*/  FMUL.FTZ R126, R126, R8.reuse ;  /* 0x000000087e7e7220 */ /* 0x080fe20000410000 */
[-C--:B------:R-:W-:Y:S01]  /*e9f0*/  FMUL.FTZ R127, R127, R8.reuse ;  /* 0x000000087f7f7220 */ /* 0x080fe20000410000 */
[-C--:B------:R-:W-:Y:S01]  /*ea00*/  FMUL.FTZ R130, R130, R8.reuse ;  /* 0x0000000882827220 */ /* 0x080fe20000410000 */
[-C--:B------:R-:W-:Y:S01]  /*ea10*/  FMUL.FTZ R131, R131, R8.reuse ;  /* 0x0000000883837220 */ /* 0x080fe20000410000 */
        /* <DEDUP_REMOVED lines=13> */
[----:B------:R-:W-:Y:S01]  /*eaf0*/  FMUL.FTZ R151, R151, R8 ;  /* 0x0000000897977220 */ /* 0x000fe20000410000 */
[----:B------:R-:W-:Y:S01]  /*eb00*/  F2FP.F16.F32.PACK_AB R178, R31, R178 ;  /* 0x000000b21fb2723e */ /* 0x000fe200000000ff */
[----:B------:R-:W-:Y:S01]  /*eb10*/  IMAD.MOV.U32 R8, RZ, RZ, R5 ;  /* 0x000000ffff087224 */ /* 0x000fe200078e0005 */
[----:B------:R-:W-:Y:S01]  /*eb20*/  F2FP.F16.F32.PACK_AB R174, R85, R174 ;  /* 0x000000ae55ae723e */ /* 0x000fe200000000ff */
[----:B------:R-:W0:Y:S01]  /*eb30*/  MUFU.EX2 R57, R57 ;  /* 0x0000003900397308 */ /* 0x000e220000000800 */
[----:B---3--:R-:W-:Y:S01]  /*eb40*/  FADD.FTZ R9, R15, R0 ;  /* 0x000000000f097221 */ /* 0x008fe20000010000 */
[----:B------:R-:W-:-:S02]  /*eb50*/  F2FP.F16.F32.PACK_AB R168, R79, R168 ;  /* 0x000000a84fa8723e */ /* 0x000fc400000000ff */
[----:B------:R-:W-:Y:S02]  /*eb60*/  F2FP.F16.F32.PACK_AB R170, R47, R170 ;  /* 0x000000aa2faa723e */ /* 0x000fe400000000ff */
[----:B------:R-:W-:Y:S02]  /*eb70*/  F2FP.F16.F32.PACK_AB R164, R49, R164 ;  /* 0x000000a431a4723e */ /* 0x000fe400000000ff */
[----:B------:R-:W3:Y:S01]  /*eb80*/  MUFU.EX2 R173, R173 ;  /* 0x000000ad00ad7308 */ /* 0x000ee20000000800 */
[----:B-1----:R-:W-:Y:S01]  /*eb90*/  FADD.FTZ R0, R24, R9 ;  /* 0x0000000918007221 */ /* 0x002fe20000010000 */
[----:B------:R-:W-:Y:S02]  /*eba0*/  F2FP.F16.F32.PACK_AB R166, R53, R166 ;  /* 0x000000a635a6723e */ /* 0x000fe400000000ff */
[----:B------:R-:W-:Y:S02]  /*ebb0*/  F2FP.F16.F32.PACK_AB R160, R59, R160 ;  /* 0x000000a03ba0723e */ /* 0x000fe400000000ff */
[----:B------:R-:W-:-:S02]  /*ebc0*/  F2FP.F16.F32.PACK_AB R162, R63, R162 ;  /* 0x000000a23fa2723e */ /* 0x000fc400000000ff */
[----:B------:R-:W1:Y:S01]  /*ebd0*/  MUFU.EX2 R158, R158 ;  /* 0x0000009e009e7308 */ /* 0x000e620000000800 */
[C---:B0-----:R-:W-:Y:S01]  /*ebe0*/  FADD.FTZ R11, R57.reuse, R2 ;  /* 0x00000002390b7221 */ /* 0x041fe20000010000 */
[----:B------:R-:W-:Y:S02]  /*ebf0*/  F2FP.F16.F32.PACK_AB R156, R57, R156 ;  /* 0x0000009c399c723e */ /* 0x000fe400000000ff */
[----:B------:R-:W-:-:S04]  /*ec00*/  F2FP.F16.F32.PACK_AB R181, R12, R35 ;  /* 0x000000230cb5723e */ /* 0x000fc800000000ff */
[----:B------:R-:W0:Y:S01]  /*ec10*/  MUFU.EX2 R26, R26 ;  /* 0x0000001a001a7308 */ /* 0x000e220000000800 */
[----:B---3--:R-:W-:-:S07]  /*ec20*/  FADD.FTZ R9, R173, R0 ;  /* 0x00000000ad097221 */ /* 0x008fce0000010000 */
[----:B------:R-:W3:Y:S01]  /*ec30*/  MUFU.EX2 R51, R51 ;  /* 0x0000003300337308 */ /* 0x000ee20000000800 */
[----:B-1----:R-:W-:-:S07]  /*ec40*/  FADD.FTZ R2, R158, R11 ;  /* 0x0000000b9e027221 */ /* 0x002fce0000010000 */
[----:B------:R-:W1:Y:S01]  /*ec50*/  MUFU.EX2 R175, R175 ;  /* 0x000000af00af7308 */ /* 0x000e620000000800 */
[C---:B0-----:R-:W-:Y:S01]  /*ec60*/  FADD.FTZ R0, R26.reuse, R9 ;  /* 0x000000091a007221 */ /* 0x041fe20000010000 */
[----:B------:R-:W-:-:S06]  /*ec70*/  F2FP.F16.F32.PACK_AB R173, R26, R173 ;  /* 0x000000ad1aad723e */ /* 0x000fcc00000000ff */
[----:B------:R-:W0:Y:S01]  /*ec80*/  MUFU.EX2 R152, R152 ;  /* 0x0000009800987308 */ /* 0x000e220000000800 */
[C---:B---3--:R-:W-:Y:S01]  /*ec90*/  FADD.FTZ R11, R51.reuse, R2 ;  /* 0x00000002330b7221 */ /* 0x048fe20000010000 */
[----:B------:R-:W-:-:S06]  /*eca0*/  F2FP.F16.F32.PACK_AB R158, R51, R158 ;  /* 0x0000009e339e723e */ /* 0x000fcc00000000ff */
[----:B------:R-:W3:Y:S01]  /*ecb0*/  MUFU.EX2 R28, R28 ;  /* 0x0000001c001c7308 */ /* 0x000ee20000000800 */
[----:B-1----:R-:W-:-:S07]  /*ecc0*/  FADD.FTZ R9, R175, R0 ;  /* 0x00000000af097221 */ /* 0x002fce0000010000 */
[----:B------:R-:W1:Y:S01]  /*ecd0*/  MUFU.EX2 R41, R41 ;  /* 0x0000002900297308 */ /* 0x000e620000000800 */
[----:B0-----:R-:W-:-:S07]  /*ece0*/  FADD.FTZ R2, R152, R11 ;  /* 0x0000000b98027221 */ /* 0x001fce0000010000 */
[----:B------:R-:W0:Y:S01]  /*ecf0*/  MUFU.EX2 R169, R169 ;  /* 0x000000a900a97308 */ /* 0x000e220000000800 */
[C---:B---3--:R-:W-:Y:S01]  /*ed00*/  FADD.FTZ R0, R28.reuse, R9 ;  /* 0x000000091c007221 */ /* 0x048fe20000010000 */
[----:B------:R-:W-:-:S06]  /*ed10*/  F2FP.F16.F32.PACK_AB R175, R28, R175 ;  /* 0x000000af1caf723e */ /* 0x000fcc00000000ff */
[----:B------:R-:W3:Y:S01]  /*ed20*/  MUFU.EX2 R154, R154 ;  /* 0x0000009a009a7308 */ /* 0x000ee20000000800 */
[C---:B-1----:R-:W-:Y:S01]  /*ed30*/  FADD.FTZ R11, R41.reuse, R2 ;  /* 0x00000002290b7221 */ /* 0x042fe20000010000 */
[----:B------:R-:W-:-:S06]  /*ed40*/  F2FP.F16.F32.PACK_AB R152, R41, R152 ;  /* 0x000000982998723e */ /* 0x000fcc00000000ff */
[----:B------:R-:W1:Y:S01]  /*ed50*/  MUFU.EX2 R30, R30 ;  /* 0x0000001e001e7308 */ /* 0x000e620000000800 */
[----:B0-----:R-:W-:-:S07]  /*ed60*/  FADD.FTZ R9, R169, R0 ;  /* 0x00000000a9097221 */ /* 0x001fce0000010000 */
[----:B------:R-:W0:Y:S01]  /*ed70*/  MUFU.EX2 R7, R7 ;  /* 0x0000000700077308 */ /* 0x000e220000000800 */
[----:B---3--:R-:W-:-:S07]  /*ed80*/  FADD.FTZ R2, R154, R11 ;  /* 0x0000000b9a027221 */ /* 0x008fce0000010000 */
        /* <DEDUP_REMOVED lines=9> */
[C---:B-1----:R-:W-:Y:S01]  /*ee20*/  FADD.FTZ R0, R32.reuse, R7 ;  /* 0x0000000720007221 */ /* 0x042fe20000010000 */
[----:B------:R-:W-:-:S06]  /*ee30*/  F2FP.F16.F32.PACK_AB R171, R32, R171 ;  /* 0x000000ab20ab723e */ /* 0x000fcc00000000ff */
[----:B------:R1:W4:Y:S01]  /*ee40*/  MUFU.EX2 R38, R179 ;  /* 0x000000b300267308 */ /* 0x0003220000000800 */
[----:B0-----:R-:W-:-:S07]  /*ee50*/  FADD.FTZ R7, R165, R0 ;  /* 0x00000000a5077221 */ /* 0x001fce0000010000 */
[----:B------:R-:W0:Y:S01]  /*ee60*/  MUFU.EX2 R167, R193 ;  /* 0x000000c100a77308 */ /* 0x000e220000000800 */
[----:B---3--:R-:W-:Y:S01]  /*ee70*/  FADD.FTZ R7, R34, R7 ;  /* 0x0000000722077221 */ /* 0x008fe20000010000 */
[----:B-1----:R-:W-:Y:S02]  /*ee80*/  F2FP.F16.F32.PACK_AB R179, R24, R15 ;  /* 0x0000000f18b3723e */ /* 0x002fe400000000ff */
[----:B------:R-:W-:-:S04]  /*ee90*/  F2FP.F16.F32.PACK_AB R165, R34, R165 ;  /* 0x000000a522a5723e */ /* 0x000fc800000000ff */
[----:B------:R-:W1:Y:S01]  /*eea0*/  MUFU.EX2 R40, R39 ;  /* 0x0000002700287308 */ /* 0x000e620000000800 */
[----:B----4-:R-:W-:-:S07]  /*eeb0*/  FADD.FTZ R7, R38, R7 ;  /* 0x0000000726077221 */ /* 0x010fce0000010000 */
[----:B------:R3:W4:Y:S01]  /*eec0*/  MUFU.EX2 R161, R177 ;  /* 0x000000b100a17308 */ /* 0x0007220000000800 */
[C---:B0-----:R-:W-:Y:S01]  /*eed0*/  FADD.FTZ R7, R167.reuse, R7 ;  /* 0x00000007a7077221 */ /* 0x041fe20000010000 */
[----:B------:R-:W-:-:S06]  /*eee0*/  F2FP.F16.F32.PACK_AB R167, R167, R38 ;  /* 0x00000026a7a7723e */ /* 0x000fcc00000000ff */
[----:B------:R-:W0:Y:S01]  /*eef0*/  MUFU.EX2 R42, R157 ;  /* 0x0000009d002a7308 */ /* 0x000e220000000800 */
[----:B-1----:R-:W-:Y:S01]  /*ef00*/  FADD.FTZ R7, R40, R7 ;  /* 0x0000000728077221 */ /* 0x002fe20000010000 */
[----:B---3--:R-:W-:-:S06]  /*ef10*/  F2FP.F16.F32.PACK_AB R177, R45, R20 ;  /* 0x000000142db1723e */ /* 0x008fcc00000000ff */
[----:B------:R-:W1:Y:S01]  /*ef20*/  MUFU.EX2 R155, R155 ;  /* 0x0000009b009b7308 */ /* 0x000e620000000800 */
[C---:B----4-:R-:W-:Y:S01]  /*ef30*/  FADD.FTZ R7, R161.reuse, R7 ;  /* 0x00000007a1077221 */ /* 0x050fe20000010000 */
[----:B------:R-:W-:-:S06]  /*ef40*/  F2FP.F16.F32.PACK_AB R161, R161, R40 ;  /* 0x00000028a1a1723e */ /* 0x000fcc00000000ff */
        /* <DEDUP_REMOVED lines=9> */
[C---:B----4-:R-:W-:Y:S01]  /*efe0*/  FADD.FTZ R7, R157.reuse, R7 ;  /* 0x000000079d077221 */ /* 0x050fe20000010000 */
[----:B------:R-:W-:-:S06]  /*eff0*/  F2FP.F16.F32.PACK_AB R157, R157, R44 ;  /* 0x0000002c9d9d723e */ /* 0x000fcc00000000ff */
[----:B------:R-:W3:Y:S01]  /*f000*/  MUFU.EX2 R46, R77 ;  /* 0x0000004d002e7308 */ /* 0x000ee20000000800 */
[----:B-1----:R-:W-:-:S07]  /*f010*/  FADD.FTZ R7, R0, R7 ;  /* 0x0000000700077221 */ /* 0x002fce0000010000 */
[----:B------:R-:W1:Y:S01]  /*f020*/  MUFU.EX2 R75, R75 ;  /* 0x0000004b004b7308 */ /* 0x000e620000000800 */
[C---:B0-----:R-:W-:Y:S01]  /*f030*/  FADD.FTZ R7, R81.reuse, R7 ;  /* 0x0000000751077221 */ /* 0x041fe20000010000 */
[----:B------:R-:W-:-:S06]  /*f040*/  F2FP.F16.F32.PACK_AB R159, R81, R0 ;  /* 0x00000000519f723e */ /* 0x000fcc00000000ff */
[----:B------:R-:W0:Y:S01]  /*f050*/  MUFU.EX2 R48, R73 ;  /* 0x0000004900307308 */ /* 0x000e220000000800 */
[----:B---3--:R-:W-:-:S07]  /*f060*/  FADD.FTZ R7, R46, R7 ;  /* 0x000000072e077221 */ /* 0x008fce0000010000 */
[----:B------:R-:W3:Y:S01]  /*f070*/  MUFU.EX2 R36, R36 ;  /* 0x0000002400247308 */ /* 0x000ee20000000800 */
[C---:B-1----:R-:W-:Y:S01]  /*f080*/  FADD.FTZ R7, R75.reuse, R7 ;  /* 0x000000074b077221 */ /* 0x042fe20000010000 */
[----:B------:R-:W-:-:S03]  /*f090*/  F2FP.F16.F32.PACK_AB R153, R75, R46 ;  /* 0x0000002e4b99723e */ /* 0x000fc600000000ff */
[----:B0-----:R-:W-:-:S04]  /*f0a0*/  FADD.FTZ R7, R48, R7 ;  /* 0x0000000730077221 */ /* 0x001fc80000010000 */
[C---:B---3--:R-:W-:Y:S01]  /*f0b0*/  FADD.FTZ R0, R36.reuse, R7 ;  /* 0x0000000724007221 */ /* 0x048fe20000010000 */
[----:B------:R-:W-:Y:S01]  /*f0c0*/  F2FP.F16.F32.PACK_AB R155, R36, R48 ;  /* 0x00000030249b723e */ /* 0x000fe200000000ff */
[----:B------:R-:W-:Y:S01]  /*f0d0*/  IMAD.MOV.U32 R7, RZ, RZ, R4 ;  /* 0x000000ffff077224 */ /* 0x000fe200078e0004 */
[----:B--2---:R-:W-:Y:S06]  /*f0e0*/  @P2 BRA `(.L_x_7865) ;  /* 0xffffffc400f42947 */ /* 0x004fec000383ffff */
.L_x_7848:
[----:B------:R-:W-:Y:S06]  /*f0f0*/  BAR.ARV 0x8, 0x180 ;  /* 0x0206000000007b1d */ /* 0x000fec0000002000 */
[----:B------:R-:W-:Y:S05]  /*f100*/  @!P0 BRA `(.L_x_7866) ;  /* 0x0000000000048947 */ /* 0x000fea0003800000 */
[----:B------:R-:W-:Y:S01]  /*f110*/  BPT.TRAP 0x1 ;  /* 0x000000040000795c */ /* 0x000fe20000300000 */
.L_x_7866:
[----:B------:R-:W-:Y:S01]  /*f120*/  ULEA UR5, UR44, UR41, 0x3 ;  /* 0x000000292c057291 */ /* 0x000fe2000f8e183f */
[----:B------:R-:W-:-:S05]  /*f130*/  IMAD.U32 R3, RZ, RZ, UR45 ;  /* 0x0000002dff037e24 */ /* 0x000fca000f8e00ff */
[----:B------:R-:W-:-:S04]  /*f140*/  SHF.L.U32 R3, R3, 0x1f, RZ ;  /* 0x0000001f03037819 */ /* 0x000fc800000006ff */
[----:B------:R0:W1:Y:S01]  /*f150*/  SYNCS.PHASECHK.TRANS64.TRYWAIT P2, [UR5+0x28850], R3 ;  /* 0x02885003ff0075a7 */ /* 0x0000620008040145 */
[----:B------:R-:W-:Y:S05]  /*f160*/  @!P0 BRA `(.L_x_7867) ;  /* 0x0000000000048947 */ /* 0x000fea0003800000 */
[----:B------:R-:W-:Y:S01]  /*f170*/  BPT.TRAP 0x1 ;  /* 0x000000040000795c */ /* 0x000fe20000300000 */
.L_x_7867:
[----:B-1----:R-:W-:Y:S05]  /*f180*/  @P2 BRA `(.L_x_7868) ;  /* 0x0000000000082947 */ /* 0x002fea0003800000 */
[----:B------:R-:W1:Y:S02]  /*f190*/  SYNCS.PHASECHK.TRANS64.TRYWAIT P0, [UR5+0x28850], R3 ;  /* 0x02885003ff0075a7 */ /* 0x000e640008000145 */
[----:B-1----:R-:W-:Y:S05]  /*f1a0*/  @!P0 BRA `(.L_x_7869) ;  /* 0x0000007000908947 */ /* 0x002fea0003800000 */
.L_x_7868:
[----:B------:R-:W-:Y:S01]  /*f1b0*/  UIADD3 UR41, UR41, 0x400, URZ ;  /* 0x0000040029297890 */ /* 0x000fe2000fffe03f */
[----:B------:R-:W-:Y:S01]  /*f1c0*/  WARPGROUP.ARRIVE ;  /* 0x00000000000079c5 */ /* 0x000fe20000000000 */
[----:B------:R-:W-:Y:S01]  /*f1d0*/  UMOV UR7, 0x40000040 ;  /* 0x4000004000077882 */ /* 0x000fe20000000000 */
[----:B01----:R-:W0:Y:S01]  /*f1e0*/  SHFL.BFLY PT, R3, R2, 0x2, 0x1f ;  /* 0x0c401f0002037f89 */ /* 0x003e2200000e0000 */
[----:B------:R-:W-:Y:S01]  /*f1f0*/  USHF.R.U32.HI UR41, URZ, 0x4, UR41 ;  /* 0x000000043f297899 */ /* 0x000fe20008011629 */
[----:B------:R-:W-:Y:S01]  /*f200*/  IMAD.U32 R13, RZ, RZ, UR5 ;  /* 0x00000005ff0d7e24 */ /* 0x000fe2000f8e00ff */
[----:B------:R-:W-:Y:S01]  /*f210*/  UIADD3 UR46, UR46, 0x1, URZ ;  /* 0x000000012e2e7890 */ /* 0x000fe2000fffe03f */
[----:B------:R-:W1:Y:S01]  /*f220*/  SHFL.BFLY PT, R7, R0, 0x2, 0x1f ;  /* 0x0c401f0000077f89 */ /* 0x000e6200000e0000 */
[----:B------:R-:W-:Y:S01]  /*f230*/  ULOP3.LUT UR41, UR41, 0x3fff, URZ, 0xc0, !UPT ;  /* 0x00003fff29297892 */ /* 0x000fe2000f8ec03f */
[----:B------:R-:W-:Y:S02]  /*f240*/  IMAD.MOV.U32 R36, RZ, RZ, -0x800000 ;  /* 0xff800000ff247424 */ /* 0x000fe400078e00ff */
[----:B------:R-:W-:Y:S01]  /*f250*/  IMAD.MOV.U32 R9, RZ, RZ, RZ ;  /* 0x000000ffff097224 */ /* 0x000fe200078e00ff */
[----:B------:R-:W-:-:S04]  /*f260*/  ULOP3.LUT UR4, UR41, 0x4000000, URZ, 0xfc, !UPT ;  /* 0x0400000029047892 */ /* 0x000fc8000f8efc3f */
[----:B------:R-:W-:Y:S02]  /*f270*/  ULEA UR4, UR44, UR4, 0xb ;  /* 0x000000042c047291 */ /* 0x000fe4000f8e583f */
[----:B------:R-:W-:-:S04]  /*f280*/  UIADD3 UR44, UR44, 0x1, URZ ;  /* 0x000000012c2c7890 */ /* 0x000fc8000fffe03f */
[----:B------:R-:W-:Y:S01]  /*f290*/  UISETP.NE.AND UP0, UPT, UR44, 0x2, UPT ;  /* 0x000000022c00788c */ /* 0x000fe2000bf05270 */
[----:B------:R-:W-:Y:S02]  /*f2a0*/  UMOV UR6, UR4 ;  /* 0x0000000400067c82 */ /* 0x000fe40008000000 */
[----:B------:R-:W-:Y:S01]  /*f2b0*/  HGMMA.64x128x16.F32 R88, R180, gdesc[UR4].tnspB, R88, gsb0 ;  /* 0x41e00004b4587df0 */ /* 0x000fe20008000858 */
[----:B------:R-:W-:Y:S01]  /*f2c0*/  UIADD3 UR6, UR4, 0x80, URZ ;  /* 0x0000008004067890 */ /* 0x000fe2000fffe03f */
[----:B0-----:R-:W-:Y:S01]  /*f2d0*/  FADD.FTZ R3, R3, R2 ;  /* 0x0000000203037221 */ /* 0x001fe20000010000 */
[----:B------:R-:W-:Y:S01]  /*f2e0*/  UMOV UR7, 0x40000040 ;  /* 0x4000004000077882 */ /* 0x000fe20000000000 */
[----:B------:R-:W-:Y:S02]  /*f2f0*/  IMAD.MOV.U32 R2, RZ, RZ, RZ ;  /* 0x000000ffff027224 */ /* 0x000fe400078e00ff */
[----:B-1----:R-:W-:Y:S01]  /*f300*/  FADD.FTZ R7, R7, R0 ;  /* 0x0000000007077221 */ /* 0x002fe20000010000 */
[----:B------:R-:W-:Y:S01]  /*f310*/  IMAD.MOV.U32 R0, RZ, RZ, -0x800000 ;  /* 0xff800000ff007424 */ /* 0x000fe200078e00ff */
[----:B------:R-:W0:Y:S01]  /*f320*/  SHFL.BFLY PT, R8, R3, 0x1, 0x1f ;  /* 0x0c201f0003087f89 */ /* 0x000e2200000e0000 */
[----:B------:R-:W-:-:S03]  /*f330*/  USEL UR44, UR44, URZ, UP0 ;  /* 0x0000003f2c2c7287 */ /* 0x000fc60008000000 */
[----:B------:R-:W1:Y:S01]  /*f340*/  SHFL.BFLY PT, R10, R7, 0x1, 0x1f ;  /* 0x0c201f00070a7f89 */ /* 0x000e6200000e0000 */
[----:B0-----:R-:W-:Y:S01]  /*f350*/  FADD.FTZ R11, R3, R8 ;  /* 0x00000008030b7221 */ /* 0x001fe20000010000 */
[----:B-1----:R-:W-:-:S04]  /*f360*/  FADD.FTZ R12, R7, R10 ;  /* 0x0000000a070c7221 */ /* 0x002fc80000010000 */
[----:B------:R-:W-:Y:S02]  /*f370*/  FSETP.NE.FTZ.AND P0, PT, R11, RZ, PT ;  /* 0x000000ff0b00720b */ /* 0x000fe40003f15000 */
[----:B------:R-:W-:-:S11]  /*f380*/  FSETP.NE.FTZ.AND P2, PT, R12, RZ, PT ;  /* 0x000000ff0c00720b */ /* 0x000fd60003f55000 */
[----:B------:R-:W0:Y:S01]  /*f390*/  @P0 MUFU.LG2 R8, R11 ;  /* 0x0000000b00080308 */ /* 0x000e220000000c00 */
[C---:B------:R-:W-:Y:S01]  /*f3a0*/  @P0 FMUL.FTZ R3, R6.reuse, 0.69314718246459960938 ;  /* 0x3f31721806030820 */ /* 0x040fe20000410000 */
[----:B------:R-:W-:Y:S01]  /*f3b0*/  @P2 FMUL.FTZ R7, R6, 0.69314718246459960938 ;  /* 0x3f31721806072820 */ /* 0x000fe20000410000 */
[----:B------:R-:W-:-:S05]  /*f3c0*/  @!P1 VIADD R6, R13, 0x28860 ;  /* 0x000288600d069836 */ /* 0x000fca0000000000 */
        /* <DEDUP_REMOVED lines=40> */
[----:B------:R-:W-:-:S04]  /*f650*/  USEL UR4, URZ, 0x1, UP0 ;  /* 0x000000013f047887 */ /* 0x000fc80008000000 */
[----:B------:R-:W-:Y:S01]  /*f660*/  ULOP3.LUT UR45, UR45, UR4, URZ, 0x3c, !UPT ;  /* 0x000000042d2d7292 */ /* 0x000fe2000f8e3c3f */
[----:B------:R-:W-:Y:S02]  /*f670*/  WARPGROUP.DEPBAR.LE gsb0, 0x0 ;  /* 0x00008000000079c5 */ /* 0x000fe40000010000 */
[----:B------:R-:W-:-:S06]  /*f680*/  WARPGROUP.ARRIVE ;  /* 0x00000000000079c5 */ /* 0x000fcc0000000000 */
[----:B------:R-:W-:Y:S03]  /*f690*/  HGMMA.64x128x16.F32 R88, R152, gdesc[UR4].tnspB, R88, gsb0 ;  /* 0x41e0000498587df0 */ /* 0x000fe60008000858 */
        /* <DEDUP_REMOVED lines=66> */
.L_x_7799:
        /* <DEDUP_REMOVED lines=11> */
[----:B------:R-:W1:Y:S01]  /*fb70*/  LDC R44, c[0x0][0xbe8] ;  /* 0x0002fa00ff2c7b82 */ /* 0x000e620000000800 */
[----:B------:R-:W-:Y:S01]  /*fb80*/  F2FP.F16.F32.PACK_AB R6, R93, R6 ;  /* 0x000000065d06723e */ /* 0x000fe200000000ff */
[----:B------:R-:W-:Y:S01]  /*fb90*/  USHF.R.S32.HI UR12, URZ, 0x1f, UR37 ;  /* 0x0000001f3f0c7899 */ /* 0x000fe20008011425 */
[----:B------:R-:W-:Y:S01]  /*fba0*/  F2FP.F16.F32.PACK_AB R136, R137, R136 ;  /* 0x000000888988723e */ /* 0x000fe200000000ff */
[----:B------:R-:W-:Y:S01]  /*fbb0*/  ULDC.64 UR8, c[0x0][0xb90] ;  /* 0x0002e40000087ab9 */ /* 0x000fe20000000a00 */
[----:B------:R-:W-:Y:S01]  /*fbc0*/  USHF.R.S32.HI UR13, URZ, 0x1f, UR43 ;  /* 0x0000001f3f0d7899 */ /* 0x000fe2000801142b */
[----:B------:R-:W-:Y:S01]  /*fbd0*/  F2FP.F16.F32.PACK_AB R137, R139, R138 ;  /* 0x0000008a8b89723e */ /* 0x000fe200000000ff */
[----:B------:R-:W-:Y:S01]  /*fbe0*/  UIMAD UR5, UR12, UR8, URZ ;  /* 0x000000080c0572a4 */ /* 0x000fe2000f8e023f */
[----:B------:R-:W-:Y:S01]  /*fbf0*/  F2FP.F16.F32.PACK_AB R144, R145, R144 ;  /* 0x000000909190723e */ /* 0x000fe200000000ff */
[----:B------:R-:W-:Y:S01]  /*fc00*/  UIMAD.WIDE.U32 UR6, UR37, UR8, URZ ;  /* 0x00000008250672a5 */ /* 0x000fe2000f8e003f */
[----:B------:R-:W-:Y:S01]  /*fc10*/  F2FP.F16.F32.PACK_AB R138, R141, R140 ;  /* 0x0000008c8d8a723e */ /* 0x000fe200000000ff */
[----:B------:R-:W-:Y:S01]  /*fc20*/  UIMAD UR5, UR37, UR9, UR5 ;  /* 0x00000009250572a4 */ /* 0x000fe2000f8e0205 */
[----:B------:R-:W-:Y:S01]  /*fc30*/  F2FP.F16.F32.PACK_AB R139, R143, R142 ;  /* 0x0000008e8f8b723e */ /* 0x000fe200000000ff */
[----:B------:R-:W-:Y:S01]  /*fc40*/  ULDC.64 UR10, c[0x0][0xb98] ;  /* 0x0002e600000a7ab9 */ /* 0x000fe20000000a00 */
[----:B------:R-:W-:Y:S01]  /*fc50*/  F2FP.F16.F32.PACK_AB R145, R147, R146 ;  /* 0x000000929391723e */ /* 0x000fe200000000ff */
[----:B------:R-:W-:Y:S01]  /*fc60*/  UIMAD UR8, UR13, UR10, URZ ;  /* 0x0000000a0d0872a4 */ /* 0x000fe2000f8e023f */
[----:B------:R-:W-:Y:S01]  /*fc70*/  F2FP.F16.F32.PACK_AB R146, R149, R148 ;  /* 0x000000949592723e */ /* 0x000fe200000000ff */
[----:B------:R-:W-:Y:S01]  /*fc80*/  UIADD3 UR7, UR7, UR5, URZ ;  /* 0x0000000507077290 */ /* 0x000fe2000fffe03f */
[----:B------:R-:W-:Y:S01]  /*fc90*/  F2FP.F16.F32.PACK_AB R147, R151, R150 ;  /* 0x000000969793723e */ /* 0x000fe200000000ff */
[----:B------:R-:W-:-:S02]  /*fca0*/  UIMAD UR8, UR43, UR11, UR8 ;  /* 0x0000000b2b0872a4 */ /* 0x000fc4000f8e0208 */
[----:B------:R-:W-:Y:S01]  /*fcb0*/  UIMAD.WIDE.U32 UR6, UR43, UR10, UR6 ;  /* 0x0000000a2b0672a5 */ /* 0x000fe2000f8e0006 */
[----:B------:R-:W-:Y:S02]  /*fcc0*/  ULDC UR5, c[0x0][0xa88] ;  /* 0x0002a20000057ab9 */ /* 0x000fe40000000800 */
[----:B------:R-:W-:Y:S01]  /*fcd0*/  ULDC.64 UR10, c[0x0][0xaf0] ;  /* 0x0002bc00000a7ab9 */ /* 0x000fe20000000a00 */
[----:B------:R-:W-:Y:S02]  /*fce0*/  MOV R34, R37 ;  /* 0x0000002500227202 */ /* 0x000fe40000000f00 */
[----:B0-----:R-:W-:-:S03]  /*fcf0*/  MOV R35, R2 ;  /* 0x0000000200237202 */ /* 0x001fc60000000f00 */
[----:B------:R-:W-:-:S04]  /*fd00*/  IMAD.WIDE R4, R188, 0x2, R34 ;  /* 0x00000002bc047825 */ /* 0x000fc800078e0222 */
[----:B------:R-:W-:Y:S01]  /*fd10*/  IMAD.WIDE R34, R3, 0x2, R34 ;  /* 0x0000000203227825 */ /* 0x000fe200078e0222 */
[C---:B------:R-:W-:Y:S02]  /*fd20*/  LOP3.LUT R3, R4.reuse, 0x380, RZ, 0xc0, !PT ;  /* 0x0000038004037812 */ /* 0x040fe400078ec0ff */
[C---:B------:R-:W-:Y:S02]  /*fd30*/  IADD3 R29, P1, R4.reuse, 0x4040, RZ ;  /* 0x00004040041d7810 */ /* 0x040fe40007f3e0ff */
[C---:B------:R-:W-:Y:S02]  /*fd40*/  IADD3 R21, P6, R4.reuse, 0x20, RZ ;  /* 0x0000002004157810 */ /* 0x040fe40007fde0ff */
[----:B------:R-:W-:Y:S01]  /*fd50*/  SHF.R.U64 R3, R3, 0x3, RZ ;  /* 0x0000000303037819 */ /* 0x000fe200000012ff */
        /* <DEDUP_REMOVED lines=8> */
[----:B------:R-:W-:Y:S02]  /*fde0*/  IADD3 R25, P5, R4, 0x40, RZ ;  /* 0x0000004004197810 */ /* 0x000fe40007fbe0ff */
[----:B------:R-:W-:Y:S01]  /*fdf0*/  LOP3.LUT R4, R3, R4, RZ, 0x3c, !PT ;  /* 0x0000000403047212 */ /* 0x000fe200078e3cff */
[--C-:B------:R-:W-:Y:S01]  /*fe00*/  IMAD.X R11, RZ, RZ, R5.reuse, P4 ;  /* 0x000000ffff0b7224 */ /* 0x100fe200020e0605 */
[----:B------:R-:W-:Y:S01]  /*fe10*/  LOP3.LUT R14, R29, 0x380, RZ, 0xc0, !PT ;  /* 0x000003801d0e7812 */ /* 0x000fe200078ec0ff */
[----:B------:R-:W-:Y:S01]  /*fe20*/  IMAD.X R9, RZ, RZ, R5, P5 ;  /* 0x000000ffff097224 */ /* 0x000fe200028e0605 */
[----:B------:R-:W-:-:S02]  /*fe30*/  LOP3.LUT R12, R27, 0x380, RZ, 0xc0, !PT ;  /* 0x000003801b0c7812 */ /* 0x000fc400078ec0ff */
[----:B------:R-:W-:Y:S02]  /*fe40*/  LOP3.LUT R3, R10, 0x380, RZ, 0xc0, !PT ;  /* 0x000003800a037812 */ /* 0x000fe400078ec0ff */
[----:B------:R-:W-:Y:S02]  /*fe50*/  LOP3.LUT R2, R21, 0x380, RZ, 0xc0, !PT ;  /* 0x0000038015027812 */ /* 0x000fe400078ec0ff */
[----:B------:R-:W-:Y:S02]  /*fe60*/  IADD3 R33, P6, R34, 0x1000, RZ ;  /* 0x0000100022217810 */ /* 0x000fe40007fde0ff */
[----:B------:R-:W-:Y:S02]  /*fe70*/  SHF.R.U64 R14, R14, 0x3, RZ ;  /* 0x000000030e0e7819 */ /* 0x000fe400000012ff */
[----:B------:R-:W-:Y:S02]  /*fe80*/  SHF.R.U64 R12, R12, 0x3, RZ ;  /* 0x000000030c0c7819 */ /* 0x000fe400000012ff */
[----:B------:R-:W-:-:S02]  /*fe90*/  SHF.R.U64 R3, R3, 0x3, RZ ;  /* 0x0000000303037819 */ /* 0x000fc400000012ff */
[----:B------:R-:W-:Y:S02]  /*fea0*/  SHF.R.U64 R2, R2, 0x3, RZ ;  /* 0x0000000302027819 */ /* 0x000fe400000012ff */
[----:B------:R-:W-:Y:S02]  /*feb0*/  LOP3.LUT R32, R33, 0x380, RZ, 0xc0, !PT ;  /* 0x0000038021207812 */ /* 0x000fe400078ec0ff */
[----:B------:R-:W-:Y:S02]  /*fec0*/  LOP3.LUT R40, R14, R29, RZ, 0x3c, !PT ;  /* 0x0000001d0e287212 */ /* 0x000fe400078e3cff */
[----:B------:R-:W-:Y:S02]  /*fed0*/  LOP3.LUT R38, R12, R27, RZ, 0x3c, !PT ;  /* 0x0000001b0c267212 */ /* 0x000fe400078e3cff */
[----:B------:R-:W-:Y:S02]  /*fee0*/  LOP3.LUT R14, R3, R10, RZ, 0x3c, !PT ;  /* 0x0000000a030e7212 */ /* 0x000fe400078e3cff */
[----:B------:R-:W-:-:S02]  /*fef0*/  LOP3.LUT R12, R2, R21, RZ, 0x3c, !PT ;  /* 0x00000015020c7212 */ /* 0x000fc400078e3cff */
[----:B------:R-:W-:Y:S02]  /*ff00*/  LOP3.LUT R3, R8, 0x380, RZ, 0xc0, !PT ;  /* 0x0000038008037812 */ /* 0x000fe400078ec0ff */
[----:B------:R-:W-:Y:S02]  /*ff10*/  SHF.R.U64 R32, R32, 0x3, RZ ;  /* 0x0000000320207819 */ /* 0x000fe400000012ff */
[----:B------:R-:W-:Y:S02]  /*ff20*/  LOP3.LUT R2, R25, 0x380, RZ, 0xc0, !PT ;  /* 0x0000038019027812 */ /* 0x000fe400078ec0ff */
[----:B-1----:R-:W-:Y:S02]  /*ff30*/  ISETP.NE.AND P1, PT, R44, 0x1, PT ;  /* 0x000000012c00780c */ /* 0x002fe40003f25270 */
[----:B------:R-:W-:Y:S02]  /*ff40*/  SHF.R.U64 R3, R3, 0x3, RZ ;  /* 0x0000000303037819 */ /* 0x000fe400000012ff */
[----:B------:R-:W-:Y:S01]  /*ff50*/  LOP3.LUT R32, R32, R33, RZ, 0x3c, !PT ;  /* 0x0000002120207212 */ /* 0x000fe200078e3cff */
[----:B------:R-:W-:Y:S01]  /*ff60*/  IMAD.X R33, RZ, RZ, R35, P6 ;  /* 0x000000ffff217224 */ /* 0x000fe200030e0623 */
[----:B------:R-:W-:-:S02]  /*ff70*/  SHF.R.U64 R2, R2, 0x3, RZ ;  /* 0x0000000302027819 */ /* 0x000fc400000012ff */
[----:B------:R-:W-:Y:S02]  /*ff80*/  IADD3 R45, P6, R34, 0x7000, RZ ;  /* 0x00007000222d7810 */ /* 0x000fe40007fde0ff */
[----:B------:R-:W-:Y:S02]  /*ff90*/  LOP3.LUT R10, R3, R8, RZ, 0x3c, !PT ;  /* 0x00000008030a7212 */ /* 0x000fe400078e3cff */
[----:B------:R-:W-:Y:S01]  /*ffa0*/  LOP3.LUT R8, R2, R25, RZ, 0x3c, !PT ;  /* 0x0000001902087212 */ /* 0x000fe200078e3cff */
[----:B------:R-:W0:Y:S01]  /*ffb0*/  @P1 LDC R47, c[0x0][0xbec] ;  /* 0x0002fb00ff2f1b82 */ /* 0x000e220000000800 */
[----:B------:R-:W-:Y:S02]  /*ffc0*/  LOP3.LUT R2, R45, 0x380, RZ, 0xc0, !PT ;  /* 0x000003802d027812 */ /* 0x000fe400078ec0ff */
[----:B------:R-:W-:Y:S02]  /*ffd0*/  LOP3.LUT R42, R43, 0x380, RZ, 0xc0, !PT ;  /* 0x000003802b2a7812 */ /* 0x000fe400078ec0ff */
[----:B------:R-:W-:-:S02]  /*ffe0*/  SHF.R.U64 R2, R2, 0x3, RZ ;  /* 0x0000000302027819 */ /* 0x000fc400000012ff */
[----:B------:R-:W-:Y:S02]  /*fff0*/  SHF.R.U64 R42, R42, 0x3, RZ ;  /* 0x000000032a2a7819 */ /* 0x000fe400000012ff */
[----:B------:R-:W-:Y:S02]  /*10000*/  LOP3.LUT R2, R2, R45, RZ, 0x3c, !PT ;  /* 0x0000002d02027212 */ /* 0x000fe400078e3cff */
[----:B------:R-:W-:Y:S02]  /*10010*/  MOV R45, R4 ;  /* 0x00000004002d7202 */ /* 0x000fe40000000f00 */
[----:B------:R-:W-:Y:S02]  /*10020*/  F2FP.F16.F32.PACK_AB R4, R46, R7 ;  /* 0x000000072e04723e */ /* 0x000fe400000000ff */
[----:B------:R-:W1:Y:S01]  /*10030*/  @P1 LDC R46, c[0x0][0xbf0] ;  /* 0x0002fc00ff2e1b82 */ /* 0x000e620000000800 */
[----:B------:R-:W-:Y:S01]  /*10040*/  LOP3.LUT R42, R42, R43, RZ, 0x3c, !PT ;  /* 0x0000002b2a2a7212 */ /* 0x000fe200078e3cff */
[----:B------:R-:W-:Y:S01]  /*10050*/  IMAD.X R43, RZ, RZ, R5, P0 ;  /* 0x000000ffff2b7224 */ /* 0x000fe200000e0605 */
[----:B------:R-:W-:-:S02]  /*10060*/  F2FP.F16.F32.PACK_AB R5, R91, R90 ;  /* 0x0000005a5b05723e */ /* 0x000fc400000000ff */
[----:B------:R-:W-:-:S03]  /*10070*/  F2FP.F16.F32.PACK_AB R7, R95, R94 ;  /* 0x0000005e5f07723e */ /* 0x000fc600000000ff */
[----:B------:R-:W-:Y:S01]  /*10080*/  BAR.SYNC.DEFER_BLOCKING 0x1, 0x100 ;  /* 0x0044000000007b1d */ /* 0x000fe20000010000 */
[----:B------:R-:W-:Y:S01]  /*10090*/  MOV R65, R40 ;  /* 0x0000002800417202 */ /* 0x000fe20000000f00 */
[----:B------:R-:W-:Y:S01]  /*100a0*/  VIADD R40, R17, UR36 ;  /* 0x0000002411287c36 */ /* 0x000fe20008000000 */
[----:B------:R-:W-:Y:S02]  /*100b0*/  IADD3 R21, P0, R34, 0x6000, RZ ;  /* 0x0000600022157810 */ /* 0x000fe40007f1e0ff */
[----:B------:R-:W-:Y:S02]  /*100c0*/  MOV R58, R10 ;  /* 0x0000000a003a7202 */ /* 0x000fe40000000f00 */
[----:B------:R-:W-:Y:S02]  /*100d0*/  LOP3.LUT R20, R21, 0x380, RZ, 0xc0, !PT ;  /* 0x0000038015147812 */ /* 0x000fe400078ec0ff */
[----:B------:R-:W-:Y:S02]  /*100e0*/  MOV R57, R14 ;  /* 0x0000000e00397202 */ /* 0x000fe40000000f00 */
[----:B------:R-:W-:-:S02]  /*100f0*/  SHF.R.U64 R20, R20, 0x3, RZ ;  /* 0x0000000314147819 */ /* 0x000fc400000012ff */
[----:B------:R-:W-:Y:S02]  /*10100*/  MOV R15, R12 ;  /* 0x0000000c000f7202 */ /* 0x000fe40000000f00 */
[----:B------:R-:W-:Y:S01]  /*10110*/  LOP3.LUT R20, R20, R21, RZ, 0x3c, !PT ;  /* 0x0000001514147212 */ /* 0x000fe200078e3cff */
[----:B------:R-:W-:Y:S01]  /*10120*/  IMAD.X R21, RZ, RZ, R35, P0 ;  /* 0x000000ffff157224 */ /* 0x000fe200000e0623 */
[C---:B------:R-:W-:Y:S02]  /*10130*/  IADD3 R27, P3, R34.reuse, 0x4000, RZ ;  /* 0x00004000221b7810 */ /* 0x040fe40007f7e0ff */
[----:B------:R-:W-:Y:S02]  /*10140*/  IADD3 R25, P2, R34, 0x5000, RZ ;  /* 0x0000500022197810 */ /* 0x000fe40007f5e0ff */
[----:B------:R-:W-:Y:S02]  /*10150*/  LOP3.LUT R26, R27, 0x380, RZ, 0xc0, !PT ;  /* 0x000003801b1a7812 */ /* 0x000fe400078ec0ff */
[----:B------:R-:W-:Y:S01]  /*10160*/  LOP3.LUT R24, R25, 0x380, RZ, 0xc0, !PT ;  /* 0x0000038019187812 */ /* 0x000fe200078ec0ff */
[----:B------:R0:W-:Y:S01]  /*10170*/  STSM.16.M88.4 [R45], R4 ;  /* 0x000000042d007844 */ /* 0x0001e20000000200 */
[----:B------:R-:W-:-:S02]  /*10180*/  SHF.R.U64 R26, R26, 0x3, RZ ;  /* 0x000000031a1a7819 */ /* 0x000fc400000012ff */
[----:B------:R-:W-:Y:S01]  /*10190*/  MOV R56, R38 ;  /* 0x0000002600387202 */ /* 0x000fe20000000f00 */
[----:B------:R-:W-:Y:S01]  /*101a0*/  VIADD R38, R187, UR36 ;  /* 0x00000024bb267c36 */ /* 0x000fe20008000000 */
[----:B------:R-:W-:Y:S02]  /*101b0*/  SHF.R.U64 R24, R24, 0x3, RZ ;  /* 0x0000000318187819 */ /* 0x000fe400000012ff */
[----:B------:R-:W-:Y:S01]  /*101c0*/  LOP3.LUT R26, R26, R27, RZ, 0x3c, !PT ;  /* 0x0000001b1a1a7212 */ /* 0x000fe200078e3cff */
[----:B------:R-:W-:Y:S01]  /*101d0*/  IMAD.X R27, RZ, RZ, R35, P3 ;  /* 0x000000ffff1b7224 */ /* 0x000fe200018e0623 */
[----:B------:R-:W-:Y:S02]  /*101e0*/  MOV R14, R8 ;  /* 0x00000008000e7202 */ /* 0x000fe40000000f00 */
[----:B------:R-:W-:Y:S02]  /*101f0*/  F2FP.F16.F32.PACK_AB R8, R105, R104 ;  /* 0x000000686908723e */ /* 0x000fe400000000ff */
[----:B------:R-:W-:-:S02]  /*10200*/  F2FP.F16.F32.PACK_AB R9, R107, R106 ;  /* 0x0000006a6b09723e */ /* 0x000fc400000000ff */
[----:B------:R-:W-:Y:S01]  /*10210*/  LOP3.LUT R24, R24, R25, RZ, 0x3c, !PT ;  /* 0x0000001918187212 */ /* 0x000fe200078e3cff */
[----:B0-----:R-:W-:Y:S01]  /*10220*/  @P1 IMAD.HI.U32 R5, R40, R47, RZ ;  /* 0x0000002f28051227 */ /* 0x001fe200078e00ff */
[----:B------:R-:W-:Y:S02]  /*10230*/  MOV R64, R42 ;  /* 0x0000002a00407202 */ /* 0x000fe40000000f00 */
[----:B------:R-:W-:Y:S01]  /*10240*/  IADD3 R31, P5, R34, 0x2000, RZ ;  /* 0x00002000221f7810 */ /* 0x000fe20007fbe0ff */
[----:B------:R-:W-:Y:S01]  /*10250*/  IMAD.MOV.U32 R4, RZ, RZ, R40 ;  /* 0x000000ffff047224 */ /* 0x000fe200078e0028 */
[----:B-1----:R-:W-:Y:S01]  /*10260*/  @P1 SHF.R.U32.HI R4, RZ, R46, R5 ;  /* 0x0000002eff041219 */ /* 0x002fe20000011605 */
[----:B------:R-:W-:Y:S01]  /*10270*/  IMAD.U32 R6, RZ, RZ, UR8 ;  /* 0x00000008ff067e24 */ /* 0x000fe2000f8e00ff */
[----:B------:R-:W-:Y:S01]  /*10280*/  ULDC.64 UR8, c[0x0][0xae8] ;  /* 0x0002ba0000087ab9 */ /* 0x000fe20000000a00 */
[----:B------:R-:W-:Y:S01]  /*10290*/  IMAD R45, R44, UR5, RZ ;  /* 0x000000052c2d7c24 */ /* 0x000fe2000f8e02ff */
[--C-:B------:R-:W-:Y:S01]  /*102a0*/  SHF.R.S32.HI R5, RZ, 0x1f, R4.reuse ;  /* 0x0000001fff057819 */ /* 0x100fe20000011404 */
[----:B------:R-:W-:Y:S01]  /*102b0*/  IMAD.MOV R7, RZ, RZ, -R4 ;  /* 0x000000ffff077224 */ /* 0x000fe200078e0a04 */
[----:B------:R-:W-:Y:S01]  /*102c0*/  IADD3 R12, P0, R4, UR6, RZ ;  /* 0x00000006040c7c10 */ /* 0x000fe2000ff1e0ff */
[----:B------:R-:W-:Y:S01]  /*102d0*/  IMAD.X R25, RZ, RZ, R35, P2 ;  /* 0x000000ffff197224 */ /* 0x000fe200010e0623 */
[----:B------:R-:W-:Y:S01]  /*102e0*/  F2FP.F16.F32.PACK_AB R4, R97, R96 ;  /* 0x000000606104723e */ /* 0x000fe200000000ff */
[----:B------:R-:W-:Y:S01]  /*102f0*/  IMAD R11, R44, R7, R40 ;  /* 0x000000072c0b7224 */ /* 0x000fe200078e0228 */
[----:B------:R-:W-:Y:S01]  /*10300*/  IADD3.X R13, R5, UR7, R6, P0, !PT ;  /* 0x00000007050d7c10 */ /* 0x000fe200087fe406 */
[----:B------:R-:W-:Y:S01]  /*10310*/  ULDC.64 UR6, c[0x0][0xb88] ;  /* 0x0002e20000067ab9 */ /* 0x000fe20000000a00 */
[----:B------:R-:W-:-:S02]  /*10320*/  F2FP.F16.F32.PACK_AB R5, R99, R98 ;  /* 0x000000626305723e */ /* 0x000fc400000000ff */
[----:B------:R-:W-:Y:S01]  /*10330*/  SHF.R.S32.HI R10, RZ, 0x1f, R11 ;  /* 0x0000001fff0a7819 */ /* 0x000fe2000001140b */
[----:B------:R-:W-:Y:S01]  /*10340*/  IMAD.WIDE.U32 R12, R11, UR6, R12 ;  /* 0x000000060b0c7c25 */ /* 0x000fe2000f8e000c */
[----:B------:R-:W-:Y:S02]  /*10350*/  F2FP.F16.F32.PACK_AB R6, R101, R100 ;  /* 0x000000646506723e */ /* 0x000fe400000000ff */
[----:B------:R-:W-:Y:S01]  /*10360*/  F2FP.F16.F32.PACK_AB R7, R103, R102 ;  /* 0x000000666707723e */ /* 0x000fe200000000ff */
[----:B------:R-:W-:Y:S01]  /*10370*/  IMAD R10, R10, UR6, RZ ;  /* 0x000000060a0a7c24 */ /* 0x000fe2000f8e02ff */
[----:B------:R-:W-:Y:S02]  /*10380*/  LOP3.LUT P0, RZ, R185, 0x3, RZ, 0xc0, !PT ;  /* 0x00000003b9ff7812 */ /* 0x000fe4000780c0ff */
[----:B------:R-:W-:Y:S01]  /*10390*/  IADD3 R29, P4, R34, 0x3000, RZ ;  /* 0x00003000221d7810 */ /* 0x000fe20007f9e0ff */
[----:B------:R-:W-:Y:S01]  /*103a0*/  IMAD R39, R11, UR7, R10 ;  /* 0x000000070b277c24 */ /* 0x000fe2000f8e020a */
[----:B------:R0:W-:Y:S01]  /*103b0*/  STSM.16.M88.4 [R15], R4 ;  /* 0x000000040f007844 */ /* 0x0001e20000000200 */
[----:B------:R-:W-:Y:S01]  /*103c0*/  ULDC.64 UR6, c[0x0][0xb50] ;  /* 0x0002d40000067ab9 */ /* 0x000fe20000000a00 */
[----:B------:R-:W-:-:S02]  /*103d0*/  F2FP.F16.F32.PACK_AB R10, R109, R108 ;  /* 0x0000006c6d0a723e */ /* 0x000fc400000000ff */
[----:B------:R-:W-:Y:S02]  /*103e0*/  F2FP.F16.F32.PACK_AB R11, R111, R110 ;  /* 0x0000006e6f0b723e */ /* 0x000fe400000000ff */
[----:B------:R-:W-:Y:S02]  /*103f0*/  LEA R40, P3, R12, UR6, 0x2 ;  /* 0x000000060c287c11 */ /* 0x000fe4000f8610ff */
[-C--:B------:R-:W-:Y:S01]  /*10400*/  ISETP.GE.OR P2, PT, R38, R45.reuse, P0 ;  /* 0x0000002d2600720c */ /* 0x080fe20000746670 */
[----:B------:R1:W-:Y:S01]  /*10410*/  STSM.16.M88.4 [R14], R8 ;  /* 0x000000080e007844 */ /* 0x0003e20000000200 */
[----:B------:R-:W-:Y:S01]  /*10420*/  UIMAD UR5, UR12, UR8, URZ ;  /* 0x000000080c0572a4 */ /* 0x000fe2000f8e023f */
[----:B------:R-:W-:Y:S02]  /*10430*/  LOP3.LUT R3, R34, 0x380, RZ, 0xc0, !PT ;  /* 0x0000038022037812 */ /* 0x000fe400078ec0ff */
[----:B------:R-:W-:Y:S01]  /*10440*/  SHFL.IDX PT, R46, R40, 0x1, 0x1c1f ;  /* 0x003c1f00282e7f89 */ /* 0x000fe200000e0000 */
[----:B------:R-:W-:Y:S01]  /*10450*/  LOP3.LUT R30, R31, 0x380, RZ, 0xc0, !PT ;  /* 0x000003801f1e7812 */ /* 0x000fe200078ec0ff */
[----:B0-----:R-:W-:Y:S01]  /*10460*/  VIADD R4, R38, 0x8 ;  /* 0x0000000826047836 */ /* 0x001fe20000000000 */
[----:B------:R-:W-:Y:S01]  /*10470*/  F2FP.F16.F32.PACK_AB R6, R117, R116 ;  /* 0x000000747506723e */ /* 0x000fe200000000ff */
[----:B------:R-:W-:Y:S01]  /*10480*/  IMAD.IADD R5, R13, 0x1, R39 ;  /* 0x000000010d057824 */ /* 0x000fe200078e0227 */
[----:B------:R-:W-:Y:S01]  /*10490*/  F2FP.F16.F32.PACK_AB R7, R119, R118 ;  /* 0x000000767707723e */ /* 0x000fe200000000ff */
[----:B------:R-:W-:Y:S01]  /*104a0*/  SHFL.IDX PT, R38, R40, RZ, 0x1c1f ;  /* 0x001c1fff28267589 */ /* 0x000fe200000e0000 */
[----:B------:R-:W-:-:S02]  /*104b0*/  ISETP.GE.OR P0, PT, R4, R45, P0 ;  /* 0x0000002d0400720c */ /* 0x000fc40000706670 */
[----:B------:R-:W-:Y:S02]  /*104c0*/  LEA.HI.X R41, R12, UR7, R5, 0x2, P3 ;  /* 0x000000070c297c11 */ /* 0x000fe400098f1405 */
[----:B------:R-:W-:Y:S02]  /*104d0*/  F2FP.F16.F32.PACK_AB R4, R113, R112 ;  /* 0x000000707104723e */ /* 0x000fe400000000ff */
[----:B------:R-:W-:Y:S01]  /*104e0*/  F2FP.F16.F32.PACK_AB R5, R115, R114 ;  /* 0x000000727305723e */ /* 0x000fe200000000ff */
[----:B------:R-:W0:Y:S01]  /*104f0*/  SHFL.IDX PT, R39, R41, RZ, 0x1c1f ;  /* 0x001c1fff29277589 */ /* 0x000e2200000e0000 */
[----:B------:R-:W-:Y:S02]  /*10500*/  F2FP.F16.F32.PACK_AB R12, R121, R120 ;  /* 0x00000078790c723e */ /* 0x000fe400000000ff */
[----:B------:R-:W-:Y:S01]  /*10510*/  F2FP.F16.F32.PACK_AB R13, R123, R122 ;  /* 0x0000007a7b0d723e */ /* 0x000fe200000000ff */
[----:B------:R-:W-:Y:S01]  /*10520*/  STSM.16.M88.4 [R58], R4 ;  /* 0x000000043a007844 */ /* 0x000fe20000000200 */
[----:B-1----:R-:W-:-:S02]  /*10530*/  F2FP.F16.F32.PACK_AB R14, R125, R124 ;  /* 0x0000007c7d0e723e */ /* 0x002fc400000000ff */
[----:B------:R-:W-:Y:S01]  /*10540*/  F2FP.F16.F32.PACK_AB R15, R127, R126 ;  /* 0x0000007e7f0f723e */ /* 0x000fe200000000ff */
[----:B------:R-:W1:Y:S01]  /*10550*/  SHFL.IDX PT, R47, R41, 0x1, 0x1c1f ;  /* 0x003c1f00292f7f89 */ /* 0x000e6200000e0000 */
[----:B------:R-:W-:Y:S02]  /*10560*/  F2FP.F16.F32.PACK_AB R8, R129, R128 ;  /* 0x000000808108723e */ /* 0x000fe400000000ff */
[----:B------:R-:W-:Y:S01]  /*10570*/  F2FP.F16.F32.PACK_AB R9, R131, R130 ;  /* 0x000000828309723e */ /* 0x000fe200000000ff */
[----:B------:R-:W-:Y:S01]  /*10580*/  STSM.16.M88.4 [R57], R12 ;  /* 0x0000000c39007844 */ /* 0x000fe20000000200 */
[----:B------:R-:W-:Y:S02]  /*10590*/  F2FP.F16.F32.PACK_AB R10, R133, R132 ;  /* 0x00000084850a723e */ /* 0x000fe400000000ff */
[----:B------:R-:W-:Y:S01]  /*105a0*/  F2FP.F16.F32.PACK_AB R11, R135, R134 ;  /* 0x00000086870b723e */ /* 0x000fe200000000ff */
[----:B------:R-:W-:Y:S01]  /*105b0*/  UIMAD UR5, UR37, UR9, UR5 ;  /* 0x00000009250572a4 */ /* 0x000fe2000f8e0205 */
[----:B------:R-:W-:-:S02]  /*105c0*/  LOP3.LUT R28, R29, 0x380, RZ, 0xc0, !PT ;  /* 0x000003801d1c7812 */ /* 0x000fc400078ec0ff */
[----:B------:R-:W-:Y:S01]  /*105d0*/  SHF.R.U64 R3, R3, 0x3, RZ ;  /* 0x0000000303037819 */ /* 0x000fe200000012ff */
[----:B------:R-:W-:Y:S01]  /*105e0*/  STSM.16.M88.4 [R56], R8 ;  /* 0x0000000838007844 */ /* 0x000fe20000000200 */
[----:B------:R-:W-:Y:S01]  /*105f0*/  UIMAD.WIDE.U32 UR6, UR37, UR8, URZ ;  /* 0x00000008250672a5 */ /* 0x000fe2000f8e003f */
[----:B------:R-:W-:Y:S02]  /*10600*/  SHF.R.U64 R30, R30, 0x3, RZ ;  /* 0x000000031e1e7819 */ /* 0x000fe400000012ff */
[----:B------:R2:W-:Y:S01]  /*10610*/  STSM.16.M88.4 [R65], R136 ;  /* 0x0000008841007844 */ /* 0x0005e20000000200 */
[----:B------:R-:W-:Y:S01]  /*10620*/  UIMAD UR8, UR13, UR10, URZ ;  /* 0x0000000a0d0872a4 */ /* 0x000fe2000f8e023f */
[----:B------:R-:W-:Y:S02]  /*10630*/  SHF.R.U64 R28, R28, 0x3, RZ ;  /* 0x000000031c1c7819 */ /* 0x000fe400000012ff */
[----:B------:R-:W-:Y:S01]  /*10640*/  STSM.16.M88.4 [R64], R144 ;  /* 0x0000009040007844 */ /* 0x000fe20000000200 */
[----:B------:R-:W-:Y:S01]  /*10650*/  UIADD3 UR7, UR7, UR5, URZ ;  /* 0x0000000507077290 */ /* 0x000fe2000fffe03f */
[----:B------:R-:W-:Y:S01]  /*10660*/  LOP3.LUT R34, R3, R34, RZ, 0x3c, !PT ;  /* 0x0000002203227212 */ /* 0x000fe200078e3cff */
[----:B------:R-:W-:Y:S01]  /*10670*/  BAR.SYNC.DEFER_BLOCKING 0x1, 0x100 ;  /* 0x0044000000007b1d */ /* 0x000fe20000010000 */
[----:B------:R-:W-:-:S07]  /*10680*/  LOP3.LUT R30, R30, R31, RZ, 0x3c, !PT ;  /* 0x0000001f1e1e7212 */ /* 0x000fce00078e3cff */
[----:B--2---:R-:W2:Y:S01]  /*10690*/  @P1 LDC R65, c[0x0][0xbec] ;  /* 0x0002fb00ff411b82 */ /* 0x004ea20000000800 */
[----:B------:R-:W-:Y:S01]  /*106a0*/  UIMAD UR5, UR43, UR11, UR8 ;  /* 0x0000000b2b0572a4 */ /* 0x000fe2000f8e0208 */
[--C-:B------:R-:W-:Y:S01]  /*106b0*/  IMAD.X R3, RZ, RZ, R35.reuse, P6 ;  /* 0x000000ffff037224 */ /* 0x100fe200030e0623 */
[----:B------:R-:W-:Y:S01]  /*106c0*/  UIMAD.WIDE.U32 UR6, UR43, UR10, UR6 ;  /* 0x0000000a2b0672a5 */ /* 0x000fe2000f8e0006 */
[----:B------:R-:W-:Y:S01]  /*106d0*/  LOP3.LUT R28, R28, R29, RZ, 0x3c, !PT ;  /* 0x0000001d1c1c7212 */ /* 0x000fe200078e3cff */
[--C-:B------:R-:W-:Y:S01]  /*106e0*/  IMAD.X R31, RZ, RZ, R35.reuse, P5 ;  /* 0x000000ffff1f7224 */ /* 0x100fe200028e0623 */
[----:B------:R-:W-:Y:S01]  /*106f0*/  ULDC.64 UR8, c[0x0][0xae0] ;  /* 0x0002b80000087ab9 */ /* 0x000fe20000000a00 */
[----:B0-----:R0:W-:Y:S01]  /*10700*/  @!P2 ST.E desc[UR50][R38.64], R36 ;  /* 0x000000242600a985 */ /* 0x0011e2000c101932 */
[----:B------:R-:W-:Y:S01]  /*10710*/  UIADD3 UR5, UR7, UR5, URZ ;  /* 0x0000000507057290 */ /* 0x000fe2000fffe03f */
[----:B------:R-:W-:Y:S02]  /*10720*/  IMAD.X R29, RZ, RZ, R35, P4 ;  /* 0x000000ffff1d7224 */ /* 0x000fe400020e0623 */
[----:B-1----:R1:W-:Y:S04]  /*10730*/  @!P0 ST.E desc[UR50][R46.64], R0 ;  /* 0x000000002e008985 */ /* 0x0023e8000c101932 */
[----:B------:R3:W5:Y:S01]  /*10740*/  LD.E.128 R12, desc[UR50][R20.64] ;  /* 0x00000032140c7980 */ /* 0x000762000c101d00 */
[----:B0-----:R-:W0:Y:S03]  /*10750*/  @P1 LDC R39, c[0x0][0xbf0] ;  /* 0x0002fc00ff271b82 */ /* 0x001e260000000800 */
[----:B------:R4:W5:Y:S01]  /*10760*/  LD.E.128 R56, desc[UR50][R24.64] ;  /* 0x0000003218387980 */ /* 0x000962000c101d00 */
[----:B-1----:R-:W-:-:S03]  /*10770*/  IMAD R0, R22, 0x20, R184 ;  /* 0x0000002016007824 */ /* 0x002fc600078e02b8 */
[----:B------:R1:W5:Y:S01]  /*10780*/  LD.E.128 R8, desc[UR50][R2.64] ;  /* 0x0000003202087980 */ /* 0x000362000c101d00 */
[----:B---3--:R-:W-:-:S03]  /*10790*/  VIADD R20, R0, UR36 ;  /* 0x0000002400147c36 */ /* 0x008fc60008000000 */
[----:B------:R-:W5:Y:S01]  /*107a0*/  LD.E.128 R52, desc[UR50][R34.64] ;  /* 0x0000003222347980 */ /* 0x000f62000c101d00 */
[----:B--2---:R-:W-:-:S03]  /*107b0*/  @P1 IMAD.HI.U32 R0, R20, R65, RZ ;  /* 0x0000004114001227 */ /* 0x004fc600078e00ff */
[----:B------:R-:W5:Y:S01]  /*107c0*/  LD.E.128 R48, desc[UR50][R32.64] ;  /* 0x0000003220307980 */ /* 0x000f62000c101d00 */
[----:B------:R-:W-:-:S03]  /*107d0*/  IMAD.MOV.U32 R21, RZ, RZ, R20 ;  /* 0x000000ffff157224 */ /* 0x000fc600078e0014 */
[----:B------:R-:W5:Y:S04]  /*107e0*/  LD.E.128 R40, desc[UR50][R30.64] ;  /* 0x000000321e287980 */ /* 0x000f68000c101d00 */
[----:B------:R-:W5:Y:S01]  /*107f0*/  LD.E.128 R4, desc[UR50][R28.64] ;  /* 0x000000321c047980 */ /* 0x000f62000c101d00 */
[----:B0-----:R-:W-:-:S03]  /*10800*/  @P1 SHF.R.U32.HI R21, RZ, R39, R0 ;  /* 0x00000027ff151219 */ /* 0x001fc60000011600 */
[----:B------:R0:W5:Y:S01]  /*10810*/  LD.E.128 R60, desc[UR50][R26.64] ;  /* 0x000000321a3c7980 */ /* 0x000162000c101d00 */
[--C-:B------:R-:W-:Y:S01]  /*10820*/  SHF.R.S32.HI R0, RZ, 0x1f, R21.reuse ;  /* 0x0000001fff007819 */ /* 0x100fe20000011415 */
[----:B----4-:R-:W-:Y:S01]  /*10830*/  IMAD.MOV R25, RZ, RZ, -R21 ;  /* 0x000000ffff197224 */ /* 0x010fe200078e0a15 */
[----:B------:R-:W-:Y:S01]  /*10840*/  @!PT LDS RZ, [RZ] ;  /* 0x00000000fffff984 */ /* 0x000fe20000000800 */
[----:B------:R-:W-:Y:S01]  /*10850*/  @!PT LDS RZ, [RZ] ;  /* 0x00000000fffff984 */ /* 0x000fe20000000800 */
[----:B------:R-:W-:Y:S01]  /*10860*/  @!PT LDS RZ, [RZ] ;  /* 0x00000000fffff984 */ /* 0x000fe20000000800 */
[----:B------:R-:W-:Y:S01]  /*10870*/  @!PT LDS RZ, [RZ] ;  /* 0x00000000fffff984 */ /* 0x000fe20000000800 */
[----:B------:R2:W-:Y:S06]  /*10880*/  MEMBAR.ALL.CTA ;  /* 0x0000000000007992 */ /* 0x0005ec0000008000 */
[----:B--2---:R-:W2:Y:S01]  /*10890*/  FENCE.VIEW.ASYNC.S ;  /* 0x00000000000073c6 */ /* 0x004ea20000000000 */
[----:B-1----:R-:W-:-:S02]  /*108a0*/  IMAD.U32 R3, RZ, RZ, UR7 ;  /* 0x00000007ff037e24 */ /* 0x002fc4000f8e00ff */
[----:B------:R-:W-:Y:S02]  /*108b0*/  IMAD R0, R0, UR8, RZ ;  /* 0x0000000800007c24 */ /* 0x000fe4000f8e02ff */
[----:B------:R-:W-:Y:S02]  /*108c0*/  IMAD R25, R44, R25, R20 ;  /* 0x000000192c197224 */ /* 0x000fe400078e0214 */
[----:B------:R-:W-:Y:S01]  /*108d0*/  IMAD.U32 R2, RZ, RZ, UR6 ;  /* 0x00000006ff027e24 */ /* 0x000fe2000f8e00ff */
[----:B------:R-:W-:Y:S01]  /*108e0*/  ULDC.64 UR6, c[0x0][0xad8] ;  /* 0x0002b60000067ab9 */ /* 0x000fe20000000a00 */
[----:B------:R-:W-:Y:S02]  /*108f0*/  IMAD.U32 R3, RZ, RZ, UR5 ;  /* 0x00000005ff037e24 */ /* 0x000fe4000f8e00ff */
[C---:B0-----:R-:W-:Y:S01]  /*10900*/  IMAD R27, R21.reuse, UR9, R0 ;  /* 0x00000009151b7c24 */ /* 0x041fe2000f8e0200 */
        /* <DEDUP_REMOVED lines=17> */
[----:B--2---:R0:W1:Y:S01]  /*10a20*/  SHFL.IDX PT, R20, R24, RZ, 0x181f ;  /* 0x00181fff18147589 */ /* 0x00406200000e0000 */
[----:B------:R-:W-:Y:S01]  /*10a30*/  ISETP.GE.AND P1, PT, R0, R45, PT ;  /* 0x0000002d0000720c */ /* 0x000fe20003f26270 */
[----:B------:R-:W-:Y:S01]  /*10a40*/  BSSY B1, `(.L_x_7872) ;  /* 0x000000d000017945 */ /* 0x000fe20003800000 */
[----:B------:R0:W-:Y:S01]  /*10a50*/  SYNCS.ARRIVE.TRANS64.RED.A1T0 RZ, [R37+URZ], RZ ;  /* 0x000000ff25ff79a7 */ /* 0x0001e2000810043f */
[----:B------:R0:W2:Y:S02]  /*10a60*/  SHFL.IDX PT, R0, R25, RZ, 0x181f ;  /* 0x00181fff19007589 */ /* 0x0000a400000e0000 */
[----:B------:R-:W-:Y:S08]  /*10a70*/  @P2 BRA `(.L_x_7873) ;  /* 0x0000000000242947 */ /* 0x000ff00003800000 */
[----:B------:R-:W-:Y:S02]  /*10a80*/  ULDC UR5, c[0x0][0xac8] ;  /* 0x0002b20000057ab9 */ /* 0x000fe40000000800 */
        /* <DEDUP_REMOVED lines=8> */
.L_x_7873:
[----:B------:R-:W-:Y:S05]  /*10b10*/  BSYNC B1 ;  /* 0x0000000000017941 */ /* 0x000fea0003800000 */
.L_x_7872:
[----:B--2---:R2:W4:Y:S01]  /*10b20*/  SHFL.IDX PT, R0, R25, 0x1, 0x181f ;  /* 0x00381f0019007f89 */ /* 0x00452200000e0000 */
[----:B------:R-:W-:Y:S03]  /*10b30*/  BSSY B1, `(.L_x_7874) ;  /* 0x000000c000017945 */ /* 0x000fe60003800000 */
[----:B-1-3--:R2:W1:Y:S01]  /*10b40*/  SHFL.IDX PT, R20, R24, 0x1, 0x181f ;  /* 0x00381f0018147f89 */ /* 0x00a46200000e0000 */
[----:B------:R-:W-:Y:S05]  /*10b50*/  @P0 BRA `(.L_x_7875) ;  /* 0x0000000000240947 */ /* 0x000fea0003800000 */
[----:B------:R-:W-:Y:S02]  /*10b60*/  ULDC UR5, c[0x0][0xac8] ;  /* 0x0002b20000057ab9 */ /* 0x000fe40000000800 */
[----:B------:R-:W-:Y:S02]  /*10b70*/  ISETP.GE.AND P3, PT, R18, UR5, PT ;  /* 0x0000000512007c0c */ /* 0x000fe4000bf66270 */
[----:B------:R-:W-:-:S11]  /*10b80*/  ISETP.GE.AND P4, PT, R19, UR5, PT ;  /* 0x0000000513007c0c */ /* 0x000fd6000bf86270 */
[CC--:B-1----:R-:W-:Y:S02]  /*10b90*/  @!P3 LEA R2, P0, R18.reuse, R20.reuse, 0x1 ;  /* 0x000000141202b211 */ /* 0x0c2fe400078008ff */
[C---:B------:R-:W-:Y:S02]  /*10ba0*/  @!P4 LEA R20, P2, R19.reuse, R20, 0x1 ;  /* 0x000000141314c211 */ /* 0x040fe400078408ff */
[-C--:B----4-:R-:W-:Y:S02]  /*10bb0*/  @!P3 LEA.HI.X R3, R18, R0.reuse, R190, 0x1, P0 ;  /* 0x000000001203b211 */ /* 0x090fe400000f0cbe */
[----:B------:R-:W-:-:S03]  /*10bc0*/  @!P4 LEA.HI.X R21, R19, R0, R189, 0x1, P2 ;  /* 0x000000001315c211 */ /* 0x000fc600010f0cbd */
[----:B-----5:R3:W-:Y:S04]  /*10bd0*/  @!P3 ST.E.128 desc[UR50][R2.64], R48 ;  /* 0x000000300200b985 */ /* 0x0207e8000c101d32 */
[----:B------:R3:W-:Y:S02]  /*10be0*/  @!P4 ST.E.128 desc[UR50][R20.64], R56 ;  /* 0x000000381400c985 */ /* 0x0007e4000c101d32 */
.L_x_7875:
[----:B------:R-:W-:Y:S05]  /*10bf0*/  BSYNC B1 ;  /* 0x0000000000017941 */ /* 0x000fea0003800000 */
.L_x_7874:
[----:B----4-:R4:W0:Y:S01]  /*10c00*/  SHFL.IDX PT, R0, R25, 0x2, 0x181f ;  /* 0x00581f0019007f89 */ /* 0x01082200000e0000 */
        /* <DEDUP_REMOVED lines=8> */
[-C--:B0-----:R-:W-:Y:S02]  /*10c90*/  @!P2 LEA.HI.X R3, R18, R0.reuse, R190, 0x1, P0 ;  /* 0x000000001203a211 */ /* 0x081fe400000f0cbe */
[----:B------:R-:W-:-:S03]  /*10ca0*/  @!P3 LEA.HI.X R21, R19, R0, R189, 0x1, P1 ;  /* 0x000000001315b211 */ /* 0x000fc600008f0cbd */
[----:B-----5:R3:W-:Y:S04]  /*10cb0*/  @!P2 ST.E.128 desc[UR50][R2.64], R40 ;  /* 0x000000280200a985 */ /* 0x0207e8000c101d32 */
[----:B------:R3:W-:Y:S02]  /*10cc0*/  @!P3 ST.E.128 desc[UR50][R20.64], R12 ;  /* 0x0000000c1400b985 */ /* 0x0007e4000c101d32 */
.L_x_7877:
[----:B------:R-:W-:Y:S05]  /*10cd0*/  BSYNC B1 ;  /* 0x0000000000017941 */ /* 0x000fea0003800000 */
.L_x_7876:
[----:B0-----:R-:W-:Y:S01]  /*10ce0*/  VIADD R0, R26, 0x60 ;  /* 0x000000601a007836 */ /* 0x001fe20000000000 */
[----:B--2-4-:R-:W0:Y:S04]  /*10cf0*/  SHFL.IDX PT, R25, R25, 0x3, 0x181f ;  /* 0x00781f0019197f89 */ /* 0x014e2800000e0000 */
[----:B------:R-:W-:Y:S01]  /*10d00*/  ISETP.GE.AND P0, PT, R0, R45, PT ;  /* 0x0000002d0000720c */ /* 0x000fe20003f06270 */
[----:B------:R-:W2:-:S12]  /*10d10*/  SHFL.IDX PT, R24, R24, 0x3, 0x181f ;  /* 0x00781f0018187f89 */ /* 0x000e9800000e0000 */
[----:B------:R-:W-:Y:S05]  /*10d20*/  @P0 BRA `(.L_x_7878) ;  /* 0x0000000800800947 */ /* 0x000fea0003800000 */
[----:B------:R-:W-:Y:S02]  /*10d30*/  ULDC UR5, c[0x0][0xac8] ;  /* 0x0002b20000057ab9 */ /* 0x000fe40000000800 */
[----:B------:R-:W-:-:S13]  /*10d40*/  ISETP.GE.AND P1, PT, R18, UR5, PT ;  /* 0x0000000512007c0c */ /* 0x000fda000bf26270 */
[----:B--23--:R-:W-:-:S04]  /*10d50*/  @!P1 LEA R2, P0, R18, R24, 0x1 ;  /* 0x0000001812029211 */ /* 0x00cfc800078008ff */
[----:B0-----:R-:W-:Y:S02]  /*10d60*/  @!P1 LEA.HI.X R3, R18, R25, R190, 0x1, P0 ;  /* 0x0000001912039211 */ /* 0x001fe400000f0cbe */
[----:B------:R-:W-:-:S03]  /*10d70*/  ISETP.GE.AND P0, PT, R19, UR5, PT ;  /* 0x0000000513007c0c */ /* 0x000fc6000bf06270 */
[----:B-----5:R0:W-:Y:S10]  /*10d80*/  @!P1 ST.E.128 desc[UR50][R2.64], R4 ;  /* 0x0000000402009985 */ /* 0x0201f4000c101d32 */
[----:B------:R-:W-:Y:S05]  /*10d90*/  @P0 BRA `(.L_x_7878) ;  /* 0x0000000800640947 */ /* 0x000fea0003800000 */
[----:B0-----:R-:W-:-:S04]  /*10da0*/  LEA R2, P0, R19, R24, 0x1 ;  /* 0x0000001813027211 */ /* 0x001fc800078008ff */
[----:B------:R-:W-:-:S05]  /*10db0*/  LEA.HI.X R3, R19, R25, R189, 0x1, P0 ;  /* 0x0000001913037211 */ /* 0x000fca00000f0cbd */
[----:B------:R0:W-:Y:S01]  /*10dc0*/  ST.E.128 desc[UR50][R2.64], R8 ;  /* 0x0000000802007985 */ /* 0x0001e2000c101d32 */
[----:B------:R-:W-:Y:S05]  /*10dd0*/  BRA `(.L_x_7878) ;  /* 0x0000000800547947 */ /* 0x000fea0003800000 */
.L_x_7871:
[----:B------:R-:W0:Y:S01]  /*10de0*/  LDC R8, c[0x0][0xbe8] ;  /* 0x0002fa00ff087b82 */ /* 0x000e220000000800 */
[----:B------:R-:W-:Y:S01]  /*10df0*/  ISETP.GE.AND P0, PT, R191, 0x80, PT ;  /* 0x00000080bf00780c */ /* 0x000fe20003f06270 */
[----:B------:R-:W-:Y:S01]  /*10e00*/  USHF.R.S32.HI UR8, URZ, 0x1f, UR37 ;  /* 0x0000001f3f087899 */ /* 0x000fe20008011425 */
[----:B------:R-:W-:Y:S01]  /*10e10*/  BSSY B1, `(.L_x_7879) ;  /* 0x000002f000017945 */ /* 0x000fe20003800000 */
[----:B------:R-:W-:Y:S01]  /*10e20*/  USHF.R.S32.HI UR9, URZ, 0x1f, UR43 ;  /* 0x0000001f3f097899 */ /* 0x000fe2000801142b */
[----:B------:R-:W-:Y:S01]  /*10e30*/  IMAD R6, R22, 0x20, R184 ;  /* 0x0000002016067824 */ /* 0x000fe200078e02b8 */
        /* <DEDUP_REMOVED lines=14> */
[----:B------:R-:W-:Y:S01]  /*10f20*/  IMAD.MOV.U32 R2, RZ, RZ, R4 ;  /* 0x000000ffff027224 */ /* 0x000fe200078e0004 */
[----:B------:R-:W-:Y:S02]  /*10f30*/  UIMAD UR5, UR8, UR10, URZ ;  /* 0x0000000a080572a4 */ /* 0x000fe4000f8e023f */
[----:B------:R-:W-:Y:S02]  /*10f40*/  UIMAD.WIDE.U32 UR6, UR37, UR10, URZ ;  /* 0x0000000a250672a5 */ /* 0x000fe4000f8e003f */
[----:B------:R-:W-:-:S03]  /*10f50*/  UIMAD UR5, UR37, UR11, UR5 ;  /* 0x0000000b250572a4 */ /* 0x000fc6000f8e0205 */
[----:B------:R-:W-:Y:S01]  /*10f60*/  ULDC.64 UR10, c[0x0][0xb98] ;  /* 0x0002e600000a7ab9 */ /* 0x000fe20000000a00 */
[----:B------:R-:W-:Y:S02]  /*10f70*/  UIADD3 UR7, UR7, UR5, URZ ;  /* 0x0000000507077290 */ /* 0x000fe4000fffe03f */
[----:B------:R-:W2:Y:S01]  /*10f80*/  @P0 LDC R5, c[0x0][0xbec] ;  /* 0x0002fb00ff050b82 */ /* 0x000ea20000000800 */
[----:B------:R-:W-:Y:S02]  /*10f90*/  UIMAD UR5, UR9, UR10, URZ ;  /* 0x0000000a090572a4 */ /* 0x000fe4000f8e023f */
[----:B------:R-:W-:Y:S02]  /*10fa0*/  UIMAD.WIDE.U32 UR6, UR43, UR10, UR6 ;  /* 0x0000000a2b0672a5 */ /* 0x000fe4000f8e0006 */
[----:B------:R-:W-:-:S03]  /*10fb0*/  UIMAD UR5, UR43, UR11, UR5 ;  /* 0x0000000b2b0572a4 */ /* 0x000fc6000f8e0205 */
[----:B------:R-:W3:Y:S01]  /*10fc0*/  @P0 LDC R7, c[0x0][0xbf0] ;  /* 0x0002fc00ff070b82 */ /* 0x000ee20000000800 */
        /* <DEDUP_REMOVED lines=19> */
.L_x_7880:
[----:B------:R-:W-:Y:S05]  /*11100*/  BSYNC B1 ;  /* 0x0000000000017941 */ /* 0x000fea0003800000 */
.L_x_7879:
[----:B------:R-:W-:Y:S01]  /*11110*/  ULDC.64 UR10, c[0x0][0xae8] ;  /* 0x0002ba00000a7ab9 */ /* 0x000fe20000000a00 */
[----:B------:R-:W-:Y:S01]  /*11120*/  VIADD R6, R6, UR36 ;  /* 0x0000002406067c36 */ /* 0x000fe20008000000 */
[----:B------:R-:W-:Y:S01]  /*11130*/  UIMAD UR5, UR8, UR10, URZ ;  /* 0x0000000a080572a4 */ /* 0x000fe2000f8e023f */
[----:B------:R-:W-:Y:S01]  /*11140*/  BSSY B1, `(.L_x_7881) ;  /* 0x0000034000017945 */ /* 0x000fe20003800000 */
[----:B------:R-:W-:Y:S01]  /*11150*/  UIMAD.WIDE.U32 UR6, UR37, UR10, URZ ;  /* 0x0000000a250672a5 */ /* 0x000fe2000f8e003f */
[----:B0-----:R-:W-:Y:S01]  /*11160*/  @P1 IMAD.HI.U32 R0, R6, R9, RZ ;  /* 0x0000000906001227 */ /* 0x001fe200078e00ff */
[----:B------:R-:W-:-:S03]  /*11170*/  UIMAD UR5, UR37, UR11, UR5 ;  /* 0x0000000b250572a4 */ /* 0x000fc6000f8e0205 */
[----:B------:R-:W-:Y:S01]  /*11180*/  ULDC.64 UR10, c[0x0][0xaf0] ;  /* 0x0002bc00000a7ab9 */ /* 0x000fe20000000a00 */
[----:B------:R-:W-:Y:S01]  /*11190*/  UIADD3 UR7, UR7, UR5, URZ ;  /* 0x0000000507077290 */ /* 0x000fe2000fffe03f */
[----:B--2---:R-:W-:Y:S01]  /*111a0*/  IMAD.MOV.U32 R5, RZ, RZ, R6 ;  /* 0x000000ffff057224 */ /* 0x004fe200078e0006 */
[----:B------:R-:W-:Y:S01]  /*111b0*/  UIMAD UR5, UR9, UR10, URZ ;  /* 0x0000000a090572a4 */ /* 0x000fe2000f8e023f */
[----:B-1----:R-:W-:Y:S01]  /*111c0*/  @P1 SHF.R.U32.HI R5, RZ, R11, R0 ;  /* 0x0000000bff051219 */ /* 0x002fe20000011600 */
        /* <DEDUP_REMOVED lines=34> */
[----:B------:R-:W-:Y:S02]  /*113f0*/  ULDC UR5, c[0x0][0xac8] ;  /* 0x0002b20000057ab9 */ /* 0x000fe40000000800 */
[----:B------:R-:W-:Y:S02]  /*11400*/  ISETP.GE.AND P4, PT, R18, UR5, PT ;  /* 0x0000000512007c0c */ /* 0x000fe4000bf86270 */
[----:B------:R-:W-:-:S11]  /*11410*/  ISETP.GE.AND P5, PT, R19, UR5, PT ;  /* 0x0000000513007c0c */ /* 0x000fd6000bfa6270 */
[CC--:B-1----:R-:W-:Y:S02]  /*11420*/  @!P4 LEA R10, P2, R18.reuse, R2.reuse, 0x1 ;  /* 0x00000002120ac211 */ /* 0x0c2fe400078408ff */
[C---:B------:R-:W-:Y:S02]  /*11430*/  @!P5 LEA R2, P3, R19.reuse, R2, 0x1 ;  /* 0x000000021302d211 */ /* 0x040fe400078608ff */
[-C--:B--2---:R-:W-:Y:S02]  /*11440*/  @!P4 LEA.HI.X R11, R18, R0.reuse, R190, 0x1, P2 ;  /* 0x00000000120bc211 */ /* 0x084fe400010f0cbe */
[----:B------:R-:W-:-:S03]  /*11450*/  @!P5 LEA.HI.X R3, R19, R0, R189, 0x1, P3 ;  /* 0x000000001303d211 */ /* 0x000fc600018f0cbd */
[----:B------:R3:W-:Y:S04]  /*11460*/  @!P4 ST.E.128 desc[UR50][R10.64], RZ ;  /* 0x000000ff0a00c985 */ /* 0x0007e8000c101d32 */
[----:B------:R3:W-:Y:S02]  /*11470*/  @!P5 ST.E.128 desc[UR50][R2.64], RZ ;  /* 0x000000ff0200d985 */ /* 0x0007e4000c101d32 */
.L_x_7882:
[----:B------:R-:W-:Y:S05]  /*11480*/  BSYNC B1 ;  /* 0x0000000000017941 */ /* 0x000fea0003800000 */
.L_x_7881:
        /* <DEDUP_REMOVED lines=11> */
[----:B------:R3:W-:Y:S04]  /*11540*/  @!P3 ST.E.128 desc[UR50][R10.64], RZ ;  /* 0x000000ff0a00b985 */ /* 0x0007e8000c101d32 */
[----:B------:R3:W-:Y:S02]  /*11550*/  @!P4 ST.E.128 desc[UR50][R2.64], RZ ;  /* 0x000000ff0200c985 */ /* 0x0007e4000c101d32 */
.L_x_7884:
[----:B------:R-:W-:Y:S05]  /*11560*/  BSYNC B1 ;  /* 0x0000000000017941 */ /* 0x000fea0003800000 */
.L_x_7883:
        /* <DEDUP_REMOVED lines=11> */
[----:B------:R3:W-:Y:S04]  /*11620*/  @!P2 ST.E.128 desc[UR50][R10.64], RZ ;  /* 0x000000ff0a00a985 */ /* 0x0007e8000c101d32 */
[----:B------:R3:W-:Y:S02]  /*11630*/  @!P3 ST.E.128 desc[UR50][R2.64], RZ ;  /* 0x000000ff0200b985 */ /* 0x0007e4000c101d32 */
.L_x_7886:
[----:B------:R-:W-:Y:S05]  /*11640*/  BSYNC B1 ;  /* 0x0000000000017941 */ /* 0x000fea0003800000 */
.L_x_7885:
[----:B---3--:R-:W-:Y:S01]  /*11650*/  VIADD R3, R6, 0x60 ;  /* 0x0000006006037836 */ /* 0x008fe20000000000 */
[----:B0-----:R0:W3:Y:S04]  /*11660*/  SHFL.IDX PT, R0, R5, 0x3, 0x181f ;  /* 0x00781f0005007f89 */ /* 0x0010e800000e0000 */
[----:B------:R-:W-:Y:S01]  /*11670*/  ISETP.GE.AND P0, PT, R3, R9, PT ;  /* 0x000000090300720c */ /* 0x000fe20003f06270 */
[----:B-1----:R0:W1:-:S12]  /*11680*/  SHFL.IDX PT, R2, R4, 0x3, 0x181f ;  /* 0x00781f0004027f89 */ /* 0x00205800000e0000 */
[----:B0-----:R-:W-:Y:S05]  /*11690*/  @P0 BRA `(.L_x_7878) ;  /* 0x0000000000240947 */ /* 0x001fea0003800000 */
[----:B------:R-:W-:Y:S02]  /*116a0*/  ULDC UR5, c[0x0][0xac8] ;  /* 0x0002b20000057ab9 */ /* 0x000fe40000000800 */
[----:B------:R-:W-:Y:S02]  /*116b0*/  ISETP.GE.AND P2, PT, R18, UR5, PT ;  /* 0x0000000512007c0c */ /* 0x000fe4000bf46270 */
[----:B------:R-:W-:-:S11]  /*116c0*/  ISETP.GE.AND P3, PT, R19, UR5, PT ;  /* 0x0000000513007c0c */ /* 0x000fd6000bf66270 */
[CC--:B-12-4-:R-:W-:Y:S02]  /*116d0*/  @!P2 LEA R4, P0, R18.reuse, R2.reuse, 0x1 ;  /* 0x000000021204a211 */ /* 0x0d6fe400078008ff */
[C---:B------:R-:W-:Y:S02]  /*116e0*/  @!P3 LEA R2, P1, R19.reuse, R2, 0x1 ;  /* 0x000000021302b211 */ /* 0x040fe400078208ff */
[-C--:B---3--:R-:W-:Y:S02]  /*116f0*/  @!P2 LEA.HI.X R5, R18, R0.reuse, R190, 0x1, P0 ;  /* 0x000000001205a211 */ /* 0x088fe400000f0cbe */
[----:B------:R-:W-:-:S03]  /*11700*/  @!P3 LEA.HI.X R3, R19, R0, R189, 0x1, P1 ;  /* 0x000000001303b211 */ /* 0x000fc600008f0cbd */
[----:B------:R0:W-:Y:S04]  /*11710*/  @!P2 ST.E.128 desc[UR50][R4.64], RZ ;  /* 0x000000ff0400a985 */ /* 0x0001e8000c101d32 */
[----:B------:R0:W-:Y:S02]  /*11720*/  @!P3 ST.E.128 desc[UR50][R2.64], RZ ;  /* 0x000000ff0200b985 */ /* 0x0001e4000c101d32 */
.L_x_7878:
[----:B------:R-:W-:Y:S05]  /*11730*/  BSYNC B0 ;  /* 0x0000000000007941 */ /* 0x000fea0003800000 */
.L_x_7870:
[----:B------:R-:W-:Y:S02]  /*11740*/  ULDC UR5, c[0x0][0xc38] ;  /* 0x00030e0000057ab9 */ /* 0x000fe40000000800 */
[----:B------:R-:W-:-:S06]  /*11750*/  UISETP.GE.AND UP0, UPT, UR4, UR5, UPT ;  /* 0x000000050400728c */ /* 0x000fcc000bf06270 */
[----:B------:R-:W-:-:S13]  /*11760*/  PLOP3.LUT P0, PT, PT, PT, UP0, 0x80, 0x0 ;  /* 0x000000000000781c */ /* 0x000fda0003f0f008 */
[----:B------:R-:W-:Y:S05]  /*11770*/  @!P0 BRA `(.L_x_7887) ;  /* 0xfffffef400888947 */ /* 0x000fea000383ffff */
[----:B------:R-:W-:Y:S05]  /*11780*/  EXIT ;  /* 0x000000000000794d */ /* 0x000fea0003800000 */
.L_x_7789:
[----:B------:R-:W-:-:S08]  /*11790*/  NOP ;  /* 0x0000000000007918 */ /* 0x000fd00000000000 */
[----:B------:R-:W0:-:S00]  /*117a0*/  USETMAXREG.DEALLOC.CTAPOOL 0x18 ;  /* 0x00000018000079c8 */ /* 0x000e0000080e0500 */
        /* <DEDUP_REMOVED lines=27> */
[----:B------:R-:W-:Y:S01]  /*11960*/  IMAD.SHL.U32 R2, R5, 0x8, RZ ;  /* 0x0000000805027824 */ /* 0x000fe200078e00ff */
[----:B------:R-:W-:-:S04]  /*11970*/  LOP3.LUT R0, R0, 0x40, RZ, 0xfc, !PT ;  /* 0x0000004000007812 */ /* 0x000fc800078efcff */
[----:B------:R-:W-:Y:S01]  /*11980*/  LOP3.LUT R4, R3, 0x200, R2, 0xf8, !PT ;  /* 0x0000020003047812 */ /* 0x000fe200078ef802 */
[----:B------:R-:W-:Y:S01]  /*11990*/  IMAD.SHL.U32 R2, R6, 0x10, RZ ;  /* 0x0000001006027824 */ /* 0x000fe200078e00ff */
[----:B------:R-:W-:-:S03]  /*119a0*/  SHF.R.U32.HI R3, RZ, 0x3, R5 ;  /* 0x00000003ff037819 */ /* 0x000fc60000011605 */
[----:B------:R-:W-:Y:S01]  /*119b0*/  IMAD R4, R4, 0x2, R17 ;  /* 0x0000000204047824 */ /* 0x000fe200078e0211 */
[----:B------:R-:W-:Y:S01]  /*119c0*/  LOP3.LUT R2, R3, 0x70, R2, 0xf8, !PT ;  /* 0x0000007003027812 */ /* 0x000fe200078ef802 */
[----:B------:R-:W-:Y:S02]  /*119d0*/  IMAD.U32 R3, RZ, RZ, UR6 ;  /* 0x00000006ff037e24 */ /* 0x000fe4000f8e00ff */
[----:B------:R-:W-:Y:S01]  /*119e0*/  IMAD.MOV.U32 R2, RZ, RZ, 0x1 ;  /* 0x00000001ff027424 */ /* 0x000fe200078e00ff */
[----:B------:R0:W-:Y:S04]  /*119f0*/  STL [R1+0x10], R4 ;  /* 0x0000100401007387 */ /* 0x0001e80000100800 */
[----:B------:R0:W-:Y:S04]  /*11a00*/  STL [R1+0x14], R3 ;  /* 0x0000140301007387 */ /* 0x0001e80000100800 */
[----:B------:R0:W-:Y:S04]  /*11a10*/  STL [R1+0x18], RZ ;  /* 0x000018ff01007387 */ /* 0x0001e80000100800 */
[----:B------:R0:W-:Y:S02]  /*11a20*/  STL [R1+0x8], R2 ;  /* 0x0000080201007387 */ /* 0x0001e40000100800 */
.L_x_7981:
        /* <DEDUP_REMOVED lines=14> */
[----:B---34-:R-:W-:Y:S05]  /*11b10*/  @!P0 BRA `(.L_x_7889) ;  /* 0x0000000000208947 */ /* 0x018fea0003800000 */
        /* <DEDUP_REMOVED lines=8> */
.L_x_7889:
[----:B------:R-:W-:Y:S01]  /*11ba0*/  ULDC UR9, c[0x0][0xc54] ;  /* 0x0003150000097ab9 */ /* 0x000fe20000000800 */
[----:B------:R-:W-:Y:S01]  /*11bb0*/  UMOV UR6, UR8 ;  /* 0x0000000800067c82 */ /* 0x000fe20008000000 */
[----:B------:R-:W-:-:S11]  /*11bc0*/  UISETP.NE.AND UP0, UPT, UR9, 0x1, UPT ;  /* 0x000000010900788c */ /* 0x000fd6000bf05270 */
[----:B------:R-:W-:Y:S02]  /*11bd0*/  @UP0 ULDC.64 UR10, c[0x0][0xc58] ;  /* 0x00031600000a0ab9 */ /* 0x000fe40000000a00 */
[----:B------:R-:W-:-:S04]  /*11be0*/  UIMAD.WIDE.U32 UR4, UR8, UR10, URZ ;  /* 0x0000000a080472a5 */ /* 0x000fc8000f8e003f */
[----:B------:R-:W-:-:S04]  /*11bf0*/  @UP0 USHF.R.U32.HI UR6, URZ, UR11, UR5 ;  /* 0x0000000b3f060299 */ /* 0x000fc80008011605 */
[----:B------:R-:W-:-:S12]  /*11c00*/  UIMAD UR4, UR6, UR9, URZ ;  /* 0x00000009060472a4 */ /* 0x000fd8000f8e023f */
.L_x_7890:
        /* <DEDUP_REMOVED lines=48> */
.L_x_7892:
[----:B------:R-:W-:-:S11]  /*11f10*/  UISETP.NE.AND UP0, UPT, UR5, 0x1, UPT ;  /* 0x000000010500788c */ /* 0x000fd6000bf05270 */
[----:B------:R-:W-:Y:S02]  /*11f20*/  @UP0 ULDC.64 UR12, c[0x0][0x9e8] ;  /* 0x00027a00000c0ab9 */ /* 0x000fe40000000a00 */
[----:B------:R-:W-:-:S04]  /*11f30*/  UIMAD.WIDE.U32 UR8, UR10, UR12, URZ ;  /* 0x0000000c0a0872a5 */ /* 0x000fc8000f8e003f */
[----:B------:R-:W-:-:S12]  /*11f40*/  @UP0 USHF.R.U32.HI UR10, URZ, UR13, UR9 ;  /* 0x0000000d3f0a0299 */ /* 0x000fd80008011609 */
.L_x_7893:
[----:B------:R-:W-:-:S04]  /*11f50*/  UIMAD UR10, UR10, UR5, UR5 ;  /* 0x000000050a0a72a4 */ /* 0x000fc8000f8e0205 */
[----:B------:R-:W-:-:S04]  /*11f60*/  UISETP.LT.AND UP0, UPT, UR4, UR10, UPT ;  /* 0x0000000a0400728c */ /* 0x000fc8000bf01270 */
[----:B------:R-:W-:-:S12]  /*11f70*/  USEL UR4, UR4, UR10, UP0 ;  /* 0x0000000a04047287 */ /* 0x000fd80008000000 */
.L_x_7891:
        /* <DEDUP_REMOVED lines=30> */
.L_x_7895:
[----:B------:R-:W-:-:S11]  /*12160*/  UISETP.NE.AND UP0, UPT, UR5, 0x1, UPT ;  /* 0x000000010500788c */ /* 0x000fd6000bf05270 */
[----:B------:R-:W-:Y:S02]  /*12170*/  @UP0 ULDC.64 UR10, c[0x0][0x9e8] ;  /* 0x00027a00000a0ab9 */ /* 0x000fe40000000a00 */
[----:B------:R-:W-:-:S04]  /*12180*/  UIMAD.WIDE.U32 UR6, UR4, UR10, URZ ;  /* 0x0000000a040672a5 */ /* 0x000fc8000f8e003f */
[----:B------:R-:W-:-:S12]  /*12190*/  @UP0 USHF.R.U32.HI UR4, URZ, UR11, UR7 ;  /* 0x0000000b3f040299 */ /* 0x000fd80008011607 */
.L_x_7896:
[----:B------:R-:W-:-:S04]  /*121a0*/  UIMAD UR4, UR4, UR5, URZ ;  /* 0x00000005040472a4 */ /* 0x000fc8000f8e023f */
[----:B------:R-:W-:-:S04]  /*121b0*/  UISETP.LT.AND UP0, UPT, UR8, UR4, UPT ;  /* 0x000000040800728c */ /* 0x000fc8000bf01270 */
[----:B------:R-:W-:-:S12]  /*121c0*/  USEL UR8, UR8, UR4, !UP0 ;  /* 0x0000000408087287 */ /* 0x000fd8000c000000 */
.L_x_7894:
        /* <DEDUP_REMOVED lines=9> */
[----:B------:R-:W1:Y:S02]  /*12260*/  S2R R0, SR_TID.X ;  /* 0x0000000000007919 */ /* 0x000e640000002100 */
[----:B-1----:R-:W-:-:S04]  /*12270*/  LOP3.LUT R0, R0, 0x7f, RZ, 0xc0, !PT ;  /* 0x0000007f00007812 */ /* 0x002fc800078ec0ff */
[----:B------:R-:W-:-:S13]  /*12280*/  ISETP.NE.AND P1, PT, R0, RZ, PT ;  /* 0x000000ff0000720c */ /* 0x000fda0003f25270 */
[----:B------:R-:W-:Y:S05]  /*12290*/  @P1 BRA `(.L_x_7899) ;  /* 0x0000003800381947 */ /* 0x000fea0003800000 */
[----:B------:R-:W1:Y:S01]  /*122a0*/  S2R R5, SR_LANEID ;  /* 0x0000000000057919 */ /* 0x000e620000000000 */
[----:B------:R-:W-:Y:S01]  /*122b0*/  VOTEU.ANY UR4, UPT, PT ;  /* 0x0000000000047886 */ /* 0x000fe200038e0100 */
[----:B0-----:R-:W0:Y:S01]  /*122c0*/  LDC.64 R2, c[0x0][0xc80] ;  /* 0x00032000ff027b82 */ /* 0x001e220000000a00 */
[----:B------:R-:W1:Y:S02]  /*122d0*/  FLO.U32 R0, UR4 ;  /* 0x0000000400007d00 */ /* 0x000e6400080e0000 */
[----:B-1----:R-:W-:-:S06]  /*122e0*/  ISETP.EQ.U32.AND P0, PT, R0, R5, PT ;  /* 0x000000050000720c */ /* 0x002fcc0003f02070 */
[----:B------:R-:W0:Y:S07]  /*122f0*/  POPC R5, UR4 ;  /* 0x0000000400057d09 */ /* 0x000e2e0008000000 */
[----:B0-----:R-:W2:Y:S01]  /*12300*/  @P0 ATOMG.E.ADD.STRONG.GPU PT, R3, desc[UR50][R2.64], R5 ;  /* 0x00000005020309a8 */ /* 0x001ea200081ee1f2 */
[----:B------:R-:W0:Y:S02]  /*12310*/  S2R R4, SR_LTMASK ;  /* 0x0000000000047919 */ /* 0x000e240000003900 */
[----:B0-----:R-:W-:-:S04]  /*12320*/  LOP3.LUT R4, R4, UR4, RZ, 0xc0, !PT ;  /* 0x0000000404047c12 */ /* 0x001fc8000f8ec0ff */
[----:B------:R-:W0:Y:S01]  /*12330*/  POPC R7, R4 ;  /* 0x0000000400077309 */ /* 0x000e220000000000 */
[----:B--2---:R-:W0:Y:S02]  /*12340*/  SHFL.IDX PT, R0, R3, R0, 0x1f ;  /* 0x00001f0003007589 */ /* 0x004e2400000e0000 */
[----:B0-----:R-:W-:-:S05]  /*12350*/  IADD3 R0, R0, UR42, R7 ;  /* 0x0000002a00007c10 */ /* 0x001fca000fffe007 */
[----:B------:R1:W-:Y:S01]  /*12360*/  STL [R1+0x14], R0 ;  /* 0x0000140001007387 */ /* 0x0003e20000100800 */
[----:B------:R-:W-:Y:S05]  /*12370*/  BRA `(.L_x_7899) ;  /* 0x0000003800007947 */ /* 0x000fea0003800000 */
.L_x_7898:
[----:B------:R-:W-:Y:S01]  /*12380*/  VIADD R0, R17, 0x18400 ;  /* 0x0001840011007836 */ /* 0x000fe20000000000 */
[----:B------:R-:W-:Y:S04]  /*12390*/  BSSY B6, `(.L_x_7900) ;  /* 0x0000013000067945 */ /* 0x000fe80003800000 */
[----:B------:R-:W-:-:S13]  /*123a0*/  LOP3.LUT P0, RZ, R0, 0x3ff, RZ, 0xc0, !PT ;  /* 0x000003ff00ff7812 */ /* 0x000fda000780c0ff */
[----:B------:R-:W-:Y:S05]  /*123b0*/  @!P0 BRA `(.L_x_7901) ;  /* 0x0000000000408947 */ /* 0x000fea0003800000 */
[----:B0-----:R-:W-:Y:S01]  /*123c0*/  MOV R2, 0x0 ;  /* 0x0000000000027802 */ /* 0x001fe20000000f00 */
        /* <DEDUP_REMOVED lines=15> */
.L_x_7901:
[----:B------:R-:W-:Y:S05]  /*124c0*/  BSYNC B6 ;  /* 0x0000000000067941 */ /* 0x000fea0003800000 */
.L_x_7900:
        /* <DEDUP_REMOVED lines=8> */
[----:B0-----:R0:W1:Y:S01]  /*12550*/  LDC.64 R2, c[0x4][R16] ;  /* 0x0100000010027b82 */ /* 0x0010620000000a00 */
        /* <DEDUP_REMOVED lines=11> */
.L_x_7904:
        /* <DEDUP_REMOVED lines=15> */
.L_x_7903:
[----:B------:R-:W-:Y:S05]  /*12700*/  BSYNC B6 ;  /* 0x0000000000067941 */ /* 0x000fea0003800000 */
.L_x_7902:
[----:B------:R-:W-:Y:S01]  /*12710*/  ULDC.64 UR4, c[0x0][0x9f8] ;  /* 0x00027e0000047ab9 */ /* 0x000fe20000000a00 */
[----:B------:R-:W-:Y:S01]  /*12720*/  IMAD.U32 R7, RZ, RZ, UR43 ;  /* 0x0000002bff077e24 */ /* 0x000fe2000f8e00ff */
[----:B------:R-:W-:-:S04]  /*12730*/  UISETP.NE.U32.AND UP0, UPT, UR4, URZ, UPT ;  /* 0x0000003f0400728c */ /* 0x000fc8000bf05070 */
[----:B------:R-:W-:-:S06]  /*12740*/  UISETP.NE.AND.EX UP0, UPT, UR5, URZ, UPT, UP0 ;  /* 0x0000003f0500728c */ /* 0x000fcc000bf05300 */
[----:B------:R-:W-:-:S05]  /*12750*/  PLOP3.LUT P0, PT, PT, PT, UP0, 0x80, 0x0 ;  /* 0x000000000000781c */ /* 0x000fca0003f0f008 */
[----:B------:R-:W-:Y:S02]  /*12760*/  @UP0 ULDC.64 UR4, c[0x0][0x9f8] ;  /* 0x00027e0000040ab9 */ /* 0x000fe40000000a00 */
[----:B------:R-:W-:-:S06]  /*12770*/  @UP0 UIMAD.WIDE UR4, UR43, 0x4, UR4 ;  /* 0x000000042b0408a5 */ /* 0x000fcc000f8e0204 */
[----:B0-----:R-:W-:Y:S02]  /*12780*/  IMAD.U32 R2, RZ, RZ, UR4 ;  /* 0x00000004ff027e24 */ /* 0x001fe4000f8e00ff */
        /* <DEDUP_REMOVED lines=19> */
.L_x_7996:
        /* <DEDUP_REMOVED lines=9> */
.L_x_7999:
[----:B------:R-:W-:Y:S05]  /*12950*/  @!P6 BRA `(.L_x_7906) ;  /* 0x0000000000fce947 */ /* 0x000fea0003800000 */
[----:B------:R-:W-:Y:S01]  /*12960*/  IMAD.MOV.U32 R16, RZ, RZ, R7 ;  /* 0x000000ffff107224 */ /* 0x000fe200078e0007 */
[----:B------:R-:W-:Y:S06]  /*12970*/  @!P1 BRA `(.L_x_7908) ;  /* 0x00000000004c9947 */ /* 0x000fec0003800000 */
[----:B------:R-:W2:Y:S01]  /*12980*/  LDC R6, c[0x0][0x43c] ;  /* 0x00010f00ff067b82 */ /* 0x000ea20000000800 */
[----:B------:R-:W-:Y:S01]  /*12990*/  IMAD.MOV.U32 R9, RZ, RZ, R0 ;  /* 0x000000ffff097224 */ /* 0x000fe200078e0000 */
        /* <DEDUP_REMOVED lines=17> */
.L_x_7908:
[----:B------:R-:W3:Y:S01]  /*12ab0*/  LDL R0, [R1+0x8] ;  /* 0x0000080001007983 */ /* 0x000ee20000100800 */
[----:B--2---:R-:W-:Y:S01]  /*12ac0*/  IMAD R3, R18, 0x8, R17 ;  /* 0x0000000812037824 */ /* 0x004fe200078e0211 */
[----:B---3--:R-:W-:-:S04]  /*12ad0*/  SHF.L.U32 R0, R0, 0x1f, RZ ;  /* 0x0000001f00007819 */ /* 0x008fc800000006ff */
[----:B------:R-:W2:Y:S02]  /*12ae0*/  SYNCS.PHASECHK.TRANS64.TRYWAIT P0, [R3+URZ+0x28840], R0 ;  /* 0x02884000030075a7 */ /* 0x000ea4000800017f */
[----:B--2---:R-:W-:Y:S05]  /*12af0*/  @!P0 BRA `(.L_x_7909) ;  /* 0x0000003800948947 */ /* 0x004fea0003800000 */
.L_x_8000:
        /* <DEDUP_REMOVED lines=11> */
.L_x_7910:
[----:B------:R-:W3:Y:S01]  /*12bb0*/  LDL R2, [R1] ;  /* 0x0000000001027983 */ /* 0x000ee20000100800 */
[----:B--2---:R-:W-:Y:S01]  /*12bc0*/  IMAD R0, R18, 0x8000, R17 ;  /* 0x0000800012007824 */ /* 0x004fe200078e0211 */
        /* <DEDUP_REMOVED lines=10> */
[----:B------:R-:W-:Y:S01]  /*12c70*/  UMOV UR12, UR36 ;  /* 0x00000024000c7c82 */ /* 0x000fe20008000000 */
[----:B------:R-:W-:-:S02]  /*12c80*/  LOP3.LUT R19, R19, 0xfffffffd, RZ, 0xc0, !PT ;  /* 0xfffffffd13137812 */ /* 0x000fc400078ec0ff */
[----:B------:R-:W-:Y:S02]  /*12c90*/  UIADD3 UR33, UR33, 0x28830, URZ ;  /* 0x0002883021217890 */ /* 0x000fe4000fffe03f */
[----:B------:R-:W-:Y:S02]  /*12ca0*/  UMOV UR13, UR37 ;  /* 0x00000025000d7c82 */ /* 0x000fe40008000000 */
[----:B------:R-:W-:Y:S02]  /*12cb0*/  UIADD3 UR32, UR8, 0x18400, URZ ;  /* 0x0001840008207890 */ /* 0x000fe4000fffe03f */
[----:B------:R-:W-:Y:S01]  /*12cc0*/  UIADD3 UR8, UR8, 0x1c400, URZ ;  /* 0x0001c40008087890 */ /* 0x000fe2000fffe03f */
[----:B------:R-:W-:Y:S01]  /*12cd0*/  @P0 LOP3.LUT R19, R19, 0x2, RZ, 0xfc, !PT ;  /* 0x0000000213130812 */ /* 0x000fe200078efcff */
[----:B------:R-:W-:Y:S01]  /*12ce0*/  UMOV UR9, UR33 ;  /* 0x0000002100097c82 */ /* 0x000fe20008000000 */
[----:B---3--:R-:W-:-:S13]  /*12cf0*/  R2UR UR35, R2 ;  /* 0x00000000022372ca */ /* 0x008fda00000e0000 */
[----:B------:R-:W-:-:S07]  /*12d00*/  USHF.L.U32 UR35, UR35, 0x7, URZ ;  /* 0x0000000723237899 */ /* 0x000fce000800063f */
[----:B------:R-:W-:Y:S02]  /*12d10*/  UMOV UR11, UR35 ;  /* 0x00000023000b7c82 */ /* 0x000fe40008000000 */
[----:B------:R2:W-:Y:S01]  /*12d20*/  UTMALDG.4D [UR32], [UR4], desc[UR6] ;  /* 0x00000620040075b4 */ /* 0x0005e20008019000 */
[----:B------:R2:W-:Y:S02]  /*12d30*/  UTMALDG.4D [UR8], [UR4], desc[UR6] ;  /* 0x00000608040075b4 */ /* 0x0005e40008019000 */
[----:B--2---:R-:W-:Y:S01]  /*12d40*/  NOP ;  /* 0x0000000000007918 */ /* 0x004fe20000000000 */
.L_x_7906:
        /* <DEDUP_REMOVED lines=22> */
.L_x_7912:
[----:B------:R-:W-:Y:S05]  /*12eb0*/  BSYNC B6 ;  /* 0x0000000000067941 */ /* 0x000fea0003800000 */
.L_x_7911:
        /* <DEDUP_REMOVED lines=30> */
[----:B------:R-:W-:Y:S02]  /*130a0*/  LOP3.LUT R9, R9, 0x40, RZ, 0xfc, !PT ;  /* 0x0000004009097812 */ /* 0x000fe400078efcff */
[----:B------:R-:W-:Y:S01]  /*130b0*/  IMAD.MOV.U32 R6, RZ, RZ, R2 ;  /* 0x000000ffff067224 */ /* 0x000fe200078e0002 */
        /* <DEDUP_REMOVED lines=28> */
[----:B------:R-:W-:Y:S02]  /*13280*/  ULDC UR4, c[0x0][0x288] ;  /* 0x0000a20000047ab9 */ /* 0x000fe40000000800 */
[----:B------:R-:W-:Y:S01]  /*13290*/  IMAD R3, R7, UR4, RZ ;  /* 0x0000000407037c24 */ /* 0x000fe2000f8e02ff */
[----:B------:R-:W1:Y:S04]  /*132a0*/  SHFL.IDX PT, R6, R0, RZ, 0x181f ;  /* 0x00181fff00067589 */ /* 0x000e6800000e0000 */
[----:B------:R-:W-:Y:S01]  /*132b0*/  SHFL.IDX PT, R8, R0, 0x1, 0x181f ;  /* 0x00381f0000087f89 */ /* 0x000fe200000e0000 */
[----:B0-----:R-:W-:-:S04]  /*132c0*/  LOP3.LUT R5, R5, 0x7f, RZ, 0xc0, !PT ;  /* 0x0000007f05057812 */ /* 0x001fc800078ec0ff */
[----:B------:R-:W-:-:S05]  /*132d0*/  SHF.R.U32.HI R5, RZ, 0x3, R5 ;  /* 0x00000003ff057819 */ /* 0x000fca0000011605 */
[----:B------:R-:W-:-:S04]  /*132e0*/  VIADD R2, R5, UR41 ;  /* 0x0000002905027c36 */ /* 0x000fc80008000000 */
[C---:B------:R-:W-:Y:S01]  /*132f0*/  VIADD R5, R2.reuse, 0x10 ;  /* 0x0000001002057836 */ /* 0x040fe20000000000 */
[----:B------:R-:W-:-:S04]  /*13300*/  ISETP.GE.AND P3, PT, R2, R3, PT ;  /* 0x000000030200720c */ /* 0x000fc80003f66270 */
[----:B------:R-:W-:Y:S02]  /*13310*/  ISETP.GE.AND P2, PT, R5, R3, PT ;  /* 0x000000030500720c */ /* 0x000fe40003f46270 */
[----:B------:R-:W0:Y:S07]  /*13320*/  SHFL.IDX PT, R5, R4, RZ, 0x181f ;  /* 0x00181fff04057589 */ /* 0x000e2e00000e0000 */
[----:B-1----:R-:W-:-:S05]  /*13330*/  @!P3 LEA R6, P4, R10, R6, 0x1 ;  /* 0x000000060a06b211 */ /* 0x002fca00078808ff */
[----:B0-----:R-:W-:Y:S01]  /*13340*/  @!P3 IMAD.X R7, RZ, RZ, R5, P4 ;  /* 0x000000ffff07b224 */ /* 0x001fe200020e0605 */
[----:B------:R-:W-:Y:S01]  /*13350*/  @!P2 LEA R8, P4, R10, R8, 0x1 ;  /* 0x000000080a08a211 */ /* 0x000fe200078808ff */
[----:B------:R-:W0:Y:S04]  /*13360*/  SHFL.IDX PT, R5, R4, 0x1, 0x181f ;  /* 0x00381f0004057f89 */ /* 0x000e2800000e0000 */
[----:B-----5:R-:W-:Y:S04]  /*13370*/  @!P3 LDGSTS.E.BYPASS.LTC128B.128 [R9+0x10400], desc[UR50][R6.64], !P1 ;  /* 0x104000000609bfae */ /* 0x020fe8000c901d72 */
[----:B------:R1:W-:Y:S02]  /*13380*/  @!P3 LDGSTS.E.BYPASS.LTC128B.128 [R9+0x14400], desc[UR50][R6.64+0x80], !P0 ;  /* 0x144000800609bfae */ /* 0x0003e4000c101d72 */
[----:B-1----:R-:W-:-:S02]  /*13390*/  @!P2 IMAD.MOV.U32 R6, RZ, RZ, R8 ;  /* 0x000000ffff06a224 */ /* 0x002fc400078e0008 */
[----:B0-----:R-:W-:-:S04]  /*133a0*/  @!P2 IMAD.X R5, RZ, RZ, R5, P4 ;  /* 0x000000ffff05a224 */ /* 0x001fc800020e0605 */
        /* <DEDUP_REMOVED lines=38> */
[----:B------:R-:W-:Y:S02]  /*13610*/  @!P2 LDGSTS.E.BYPASS.LTC128B.128 [R9+0x12c00], desc[UR50][R6.64], !P1 ;  /* 0x12c000000609afae */ /* 0x000fe4000c901d72 */
[----:B------:R-:W-:Y:S02]  /*13620*/  ISETP.GE.AND P3, PT, R5, R3, PT ;  /* 0x000000030500720c */ /* 0x000fe40003f66270 */
[----:B------:R0:W-:Y:S04]  /*13630*/  @!P2 LDGSTS.E.BYPASS.LTC128B.128 [R9+0x16c00], desc[UR50][R6.64+0x80], !P0 ;  /* 0x16c000800609afae */ /* 0x0001e8000c101d72 */
[----:B------:R-:W-:Y:S04]  /*13640*/  SHFL.IDX PT, R5, R4, 0x6, 0x181f ;  /* 0x00d81f0004057f89 */ /* 0x000fe800000e0000 */
[----:B------:R-:W-:Y:S04]  /*13650*/  SHFL.IDX PT, R4, R4, 0x7, 0x181f ;  /* 0x00f81f0004047f89 */ /* 0x000fe800000e0000 */
[----:B0-----:R-:W0:Y:S04]  /*13660*/  SHFL.IDX PT, R6, R0, 0x6, 0x181f ;  /* 0x00d81f0000067f89 */ /* 0x001e2800000e0000 */
[----:B------:R-:W1:Y:S01]  /*13670*/  SHFL.IDX PT, R0, R0, 0x7, 0x181f ;  /* 0x00f81f0000007f89 */ /* 0x000e6200000e0000 */
[----:B0-----:R-:W-:-:S05]  /*13680*/  @!P3 LEA R6, P2, R10, R6, 0x1 ;  /* 0x000000060a06b211 */ /* 0x001fca00078408ff */
[----:B------:R-:W-:-:S04]  /*13690*/  @!P3 IMAD.X R5, RZ, RZ, R5, P2 ;  /* 0x000000ffff05b224 */ /* 0x000fc800010e0605 */
[----:B------:R-:W-:-:S05]  /*136a0*/  @!P3 IMAD.MOV.U32 R7, RZ, RZ, R5 ;  /* 0x000000ffff07b224 */ /* 0x000fca00078e0005 */
[----:B------:R0:W-:Y:S04]  /*136b0*/  @!P3 LDGSTS.E.BYPASS.LTC128B.128 [R9+0x13400], desc[UR50][R6.64], !P1 ;  /* 0x134000000609bfae */ /* 0x0001e8000c901d72 */
[----:B-1----:R0:W-:Y:S02]  /*136c0*/  @!P3 LDGSTS.E.BYPASS.LTC128B.128 [R9+0x17400], desc[UR50][R6.64+0x80], !P0 ;  /* 0x174000800609bfae */ /* 0x0021e4000c101d72 */
.L_x_8017:
[----:B------:R-:W-:Y:S01]  /*136d0*/  VIADD R2, R2, 0x70 ;  /* 0x0000007002027836 */ /* 0x000fe20000000000 */
[----:B------:R-:W-:Y:S04]  /*136e0*/  BSSY B0, `(.L_x_7914) ;  /* 0x000000a000007945 */ /* 0x000fe80003800000 */
[----:B------:R-:W-:-:S13]  /*136f0*/  ISETP.GE.AND P2, PT, R2, R3, PT ;  /* 0x000000030200720c */ /* 0x000fda0003f46270 */
[----:B------:R-:W-:Y:S05]  /*13700*/  @P2 BRA `(.L_x_7915) ;  /* 0x00000000001c2947 */ /* 0x000fea0003800000 */
[----:B------:R-:W-:-:S05]  /*13710*/  LEA R2, P2, R10, R0, 0x1 ;  /* 0x000000000a027211 */ /* 0x000fca00078408ff */
[----:B------:R-:W-:-:S05]  /*13720*/  IMAD.X R3, RZ, RZ, R4, P2 ;  /* 0x000000ffff037224 */ /* 0x000fca00010e0604 */
[----:B------:R-:W-:Y:S01]  /*13730*/  @!PT LDS RZ, [RZ] ;  /* 0x00000000fffff984 */ /* 0x000fe20000000800 */
[----:B------:R-:W-:Y:S01]  /*13740*/  @!PT LDS RZ, [RZ] ;  /* 0x00000000fffff984 */ /* 0x000fe20000000800 */
[----:B------:R-:W-:Y:S01]  /*13750*/  @!PT LDS RZ, [RZ] ;  /* 0x00000000fffff984 */ /* 0x000fe20000000800 */
[----:B------:R1:W-:Y:S04]  /*13760*/  LDGSTS.E.BYPASS.LTC128B.128 [R9+0x13c00], desc[UR50][R2.64], !P1 ;  /* 0x13c0000002097fae */ /* 0x0003e8000c901d72 */
[----:B------:R1:W-:Y:S02]  /*13770*/  LDGSTS.E.BYPASS.LTC128B.128 [R9+0x17c00], desc[UR50][R2.64+0x80], !P0 ;  /* 0x17c0008002097fae */ /* 0x0003e4000c101d72 */
.L_x_7915:
[----:B------:R-:W-:Y:S05]  /*13780*/  BSYNC B0 ;  /* 0x0000000000007941 */ /* 0x000fea0003800000 */
.L_x_7914:
[----:B------:R-:W-:Y:S01]  /*13790*/  NOP ;  /* 0x0000000000007918 */ /* 0x000fe20000000000 */
[----:B------:R-:W-:Y:S01]  /*137a0*/  PLOP3.LUT P0, PT, PT, PT, PT, 0x80, 0x0 ;  /* 0x000000000000781c */ /* 0x000fe20003f0f070 */
[----:B0-----:R-:W-:-:S12]  /*137b0*/  VIADD R6, R17, 0x28800 ;  /* 0x0002880011067836 */ /* 0x001fd80000000000 */
.L_x_7916:
        /* <DEDUP_REMOVED lines=18> */
.L_x_8018:
[----:B------:R-:W-:Y:S05]  /*138e0*/  BSYNC B0 ;  /* 0x0000000000007941 */ /* 0x000fea0003800000 */
.L_x_7917:
        /* <DEDUP_REMOVED lines=45> */
.L_x_7923:
[----:B------:R-:W-:Y:S01]  /*13bc0*/  IMAD R7, R0, 0x8, R17 ;  /* 0x0000000800077824 */ /* 0x000fe200078e0211 */
[----:B0-----:R-:W-:Y:S01]  /*13bd0*/  SHF.L.U32 R3, R10, 0x1f, RZ ;  /* 0x0000001f0a037819 */ /* 0x001fe200000006ff */
[----:B------:R-:W-:Y:S03]  /*13be0*/  BSSY B1, `(.L_x_7924) ;  /* 0x0000003000017945 */ /* 0x000fe60003800000 */
[----:B------:R-:W0:Y:S02]  /*13bf0*/  SYNCS.PHASECHK.TRANS64.TRYWAIT P0, [R7+URZ+0x28840], R3 ;  /* 0x02884003070075a7 */ /* 0x000e24000800017f */
[----:B0-----:R-:W-:Y:S05]  /*13c00*/  @!P0 BRA `(.L_x_7925) ;  /* 0x00000034000c8947 */ /* 0x001fea0003800000 */
.L_x_8019:
[----:B------:R-:W-:Y:S05]  /*13c10*/  BSYNC B1 ;  /* 0x0000000000017941 */ /* 0x000fea0003800000 */
.L_x_7924:
        /* <DEDUP_REMOVED lines=12> */
.L_x_7927:
[----:B------:R-:W-:Y:S05]  /*13ce0*/  BSYNC B1 ;  /* 0x0000000000017941 */ /* 0x000fea0003800000 */
.L_x_7926:
[----:B------:R-:W-:Y:S01]  /*13cf0*/  IMAD.MOV.U32 R11, RZ, RZ, RZ ;  /* 0x000000ffff0b7224 */ /* 0x000fe200078e00ff */
[----:B------:R-:W-:Y:S01]  /*13d00*/  UIADD3 UR4, UP0, UR44, 0x370, URZ ;  /* 0x000003702c047890 */ /* 0x000fe2000ff1e03f */
[----:B0-----:R-:W-:Y:S01]  /*13d10*/  IMAD R3, R0, 0x8000, R17 ;  /* 0x0000800000037824 */ /* 0x001fe200078e0211 */
[----:B------:R-:W-:Y:S01]  /*13d20*/  PLOP3.LUT P0, PT, PT, PT, PT, 0x80, 0x0 ;  /* 0x000000000000781c */ /* 0x000fe20003f0f070 */
[----:B------:R-:W-:Y:S01]  /*13d30*/  VIADD R7, R7, 0x28830 ;  /* 0x0002883007077836 */ /* 0x000fe20000000000 */
[----:B------:R-:W-:Y:S01]  /*13d40*/  R2UR UR10, R11 ;  /* 0x000000000b0a72ca */ /* 0x000fe200000e0000 */
[----:B------:R-:W-:Y:S01]  /*13d50*/  IMAD.SHL.U32 R8, R4, 0x80, RZ ;  /* 0x0000008004087824 */ /* 0x000fe200078e00ff */
[----:B------:R-:W-:Y:S01]  /*13d60*/  UIADD3.X UR5, URZ, UR45, URZ, UP0, !UPT ;  /* 0x0000002d3f057290 */ /* 0x000fe200087fe43f */
[----:B------:R-:W-:Y:S01]  /*13d70*/  VIADD R9, R3, 0x18400 ;  /* 0x0001840003097836 */ /* 0x000fe20000000000 */
[----:B------:R-:W-:Y:S01]  /*13d80*/  UMOV UR6, 0x0 ;  /* 0x0000000000067882 */ /* 0x000fe20000000000 */
[----:B------:R-:W-:-:S10]  /*13d90*/  UMOV UR7, 0x14f00000 ;  /* 0x14f0000000077882 */ /* 0x000fd40000000000 */
.L_x_7928:
        /* <DEDUP_REMOVED lines=16> */
.L_x_7929:
        /* <DEDUP_REMOVED lines=16> */
.L_x_8020:
[----:B------:R-:W-:Y:S05]  /*13fa0*/  BSYNC B1 ;  /* 0x0000000000017941 */ /* 0x000fea0003800000 */
.L_x_7930:
        /* <DEDUP_REMOVED lines=12> */
.L_x_7933:
[----:B------:R-:W-:Y:S05]  /*14070*/  BSYNC B1 ;  /* 0x0000000000017941 */ /* 0x000fea0003800000 */
.L_x_7932:
        /* <DEDUP_REMOVED lines=12> */
.L_x_7934:
        /* <DEDUP_REMOVED lines=15> */
.L_x_7935:
        /* <DEDUP_REMOVED lines=12> */
.L_x_7922:
[----:B------:R-:W-:Y:S05]  /*142f0*/  BSYNC B0 ;  /* 0x0000000000007941 */ /* 0x000fea0003800000 */
.L_x_7921:
[----:B------:R1:W-:Y:S01]  /*14300*/  STL [R1+0x8], R10 ;  /* 0x0000080a01007387 */ /* 0x0003e20000100800 */
[----:B------:R-:W-:Y:S01]  /*14310*/  UIADD3 UR4, UR40, -0x3, URZ ;  /* 0xfffffffd28047890 */ /* 0x000fe2000fffe03f */
[----:B------:R-:W-:-:S05]  /*14320*/  IMAD.MOV.U32 R18, RZ, RZ, R0 ;  /* 0x000000ffff127224 */ /* 0x000fca00078e0000 */
[----:B0-----:R-:W-:-:S07]  /*14330*/  IMAD.U32 R4, RZ, RZ, UR4 ;  /* 0x00000004ff047e24 */ /* 0x001fce000f8e00ff */
.L_x_7920:
[----:B------:R-:W-:Y:S01]  /*14340*/  ULOP3.LUT UR4, URZ, UR40, URZ, 0x33, !UPT ;  /* 0x000000283f047292 */ /* 0x000fe2000f8e333f */
[----:B------:R-:W-:Y:S01]  /*14350*/  VIADD R5, R5, 0xfffffffe ;  /* 0xfffffffe05057836 */ /* 0x000fe20000000000 */
[----:B------:R-:W-:Y:S04]  /*14360*/  BSSY B0, `(.L_x_7919) ;  /* 0x000012d000007945 */ /* 0x000fe80003800000 */
[----:B------:R-:W-:-:S13]  /*14370*/  ISETP.NE.AND P0, PT, R5, UR4, PT ;  /* 0x0000000405007c0c */ /* 0x000fda000bf05270 */
[----:B------:R-:W-:Y:S05]  /*14380*/  @!P0 BRA `(.L_x_7936) ;  /* 0x0000001000a88947 */ /* 0x000fea0003800000 */
[----:B------:R-:W-:-:S07]  /*14390*/  IMAD.MOV.U32 R8, RZ, RZ, R16 ;  /* 0x000000ffff087224 */ /* 0x000fce00078e0010 */
.L_x_7967:
        /* <DEDUP_REMOVED lines=33> */
.L_x_7939:
[----:B------:R-:W-:Y:S01]  /*145b0*/  IMAD R3, R0, 0x8, R17 ;  /* 0x0000000800037824 */ /* 0x000fe200078e0211 */
[----:B------:R-:W-:Y:S01]  /*145c0*/  SHF.L.U32 R2, R5, 0x1f, RZ ;  /* 0x0000001f05027819 */ /* 0x000fe200000006ff */
[----:B------:R-:W-:Y:S03]  /*145d0*/  BSSY B2, `(.L_x_7940) ;  /* 0x0000003000027945 */ /* 0x000fe60003800000 */
[----:B------:R-:W2:Y:S02]  /*145e0*/  SYNCS.PHASECHK.TRANS64.TRYWAIT P0, [R3+URZ+0x28840], R2 ;  /* 0x02884002030075a7 */ /* 0x000ea4000800017f */
[----:B--2---:R-:W-:Y:S05]  /*145f0*/  @!P0 BRA `(.L_x_7941) ;  /* 0x0000002800b88947 */ /* 0x004fea0003800000 */
.L_x_8021:
[----:B------:R-:W-:Y:S05]  /*14600*/  BSYNC B2 ;  /* 0x0000000000027941 */ /* 0x000fea0003800000 */
.L_x_7940:
        /* <DEDUP_REMOVED lines=12> */
.L_x_7943:
[----:B------:R-:W-:Y:S05]  /*146d0*/  BSYNC B2 ;  /* 0x0000000000027941 */ /* 0x000fea0003800000 */
.L_x_7942:
[----:B------:R-:W-:Y:S01]  /*146e0*/  IMAD.MOV.U32 R12, RZ, RZ, RZ ;  /* 0x000000ffff0c7224 */ /* 0x000fe200078e00ff */
[----:B------:R-:W-:Y:S01]  /*146f0*/  UIADD3 UR4, UP0, UR44, 0x370, URZ ;  /* 0x000003702c047890 */ /* 0x000fe2000ff1e03f */
[----:B--2---:R-:W-:Y:S01]  /*14700*/  IMAD R2, R0, 0x8000, R17 ;  /* 0x0000800000027824 */ /* 0x004fe200078e0211 */
[----:B------:R-:W-:Y:S01]  /*14710*/  PLOP3.LUT P0, PT, PT, PT, PT, 0x80, 0x0 ;  /* 0x000000000000781c */ /* 0x000fe20003f0f070 */
[----:B------:R-:W-:Y:S01]  /*14720*/  VIADD R3, R3, 0x28830 ;  /* 0x0002883003037836 */ /* 0x000fe20000000000 */
[----:B------:R-:W-:Y:S01]  /*14730*/  R2UR UR10, R12 ;  /* 0x000000000c0a72ca */ /* 0x000fe200000e0000 */
[----:B------:R-:W-:Y:S01]  /*14740*/  IMAD.SHL.U32 R9, R7, 0x80, RZ ;  /* 0x0000008007097824 */ /* 0x000fe200078e00ff */
[----:B------:R-:W-:Y:S01]  /*14750*/  UIADD3.X UR5, URZ, UR45, URZ, UP0, !UPT ;  /* 0x0000002d3f057290 */ /* 0x000fe200087fe43f */
[----:B-1----:R-:W-:Y:S01]  /*14760*/  VIADD R10, R2, 0x18400 ;  /* 0x00018400020a7836 */ /* 0x002fe20000000000 */
[----:B------:R-:W-:Y:S01]  /*14770*/  UMOV UR6, 0x0 ;  /* 0x0000000000067882 */ /* 0x000fe20000000000 */
[----:B------:R-:W-:-:S10]  /*14780*/  UMOV UR7, 0x14f00000 ;  /* 0x14f0000000077882 */ /* 0x000fd40000000000 */
.L_x_7944:
        /* <DEDUP_REMOVED lines=16> */
.L_x_7945:
        /* <DEDUP_REMOVED lines=16> */
.L_x_8022:
[----:B------:R-:W-:Y:S05]  /*14990*/  BSYNC B2 ;  /* 0x0000000000027941 */ /* 0x000fea0003800000 */
.L_x_7946:
        /* <DEDUP_REMOVED lines=11> */
.L_x_7949:
[----:B------:R-:W-:Y:S05]  /*14a50*/  BSYNC B2 ;  /* 0x0000000000027941 */ /* 0x000fea0003800000 */
.L_x_7948:
[----:B0-----:R-:W2:Y:S01]  /*14a60*/  LDL.LU R3, [R1] ;  /* 0x0000000001037983 */ /* 0x001ea20000300800 */
        /* <DEDUP_REMOVED lines=10> */
.L_x_7950:
        /* <DEDUP_REMOVED lines=15> */
.L_x_7951:
        /* <DEDUP_REMOVED lines=12> */
.L_x_7938:
[----:B------:R-:W-:Y:S05]  /*14cc0*/  BSYNC B1 ;  /* 0x0000000000017941 */ /* 0x000fea0003800000 */
.L_x_7937:
        /* <DEDUP_REMOVED lines=33> */
.L_x_7954:
[----:B------:R-:W-:Y:S01]  /*14ee0*/  IMAD R2, R18, 0x8, R17 ;  /* 0x0000000812027824 */ /* 0x000fe200078e0211 */
[----:B------:R-:W-:Y:S01]  /*14ef0*/  SHF.L.U32 R3, R11, 0x1f, RZ ;  /* 0x0000001f0b037819 */ /* 0x000fe200000006ff */
[----:B------:R-:W-:Y:S03]  /*14f00*/  BSSY B2, `(.L_x_7955) ;  /* 0x0000003000027945 */ /* 0x000fe60003800000 */
[----:B------:R-:W2:Y:S02]  /*14f10*/  SYNCS.PHASECHK.TRANS64.TRYWAIT P0, [R2+URZ+0x28840], R3 ;  /* 0x02884003020075a7 */ /* 0x000ea4000800017f */
[----:B--2---:R-:W-:Y:S05]  /*14f20*/  @!P0 BRA `(.L_x_7956) ;  /* 0x0000002000948947 */ /* 0x004fea0003800000 */
.L_x_8023:
[----:B------:R-:W-:Y:S05]  /*14f30*/  BSYNC B2 ;  /* 0x0000000000027941 */ /* 0x000fea0003800000 */
.L_x_7955:
        /* <DEDUP_REMOVED lines=12> */
.L_x_7958:
[----:B------:R-:W-:Y:S05]  /*15000*/  BSYNC B2 ;  /* 0x0000000000027941 */ /* 0x000fea0003800000 */
.L_x_7957:
        /* <DEDUP_REMOVED lines=12> */
.L_x_7959:
        /* <DEDUP_REMOVED lines=16> */
.L_x_7960:
        /* <DEDUP_REMOVED lines=15> */
.L_x_8024:
[----:B------:R-:W-:Y:S05]  /*152c0*/  BSYNC B2 ;  /* 0x0000000000027941 */ /* 0x000fea0003800000 */
.L_x_7961:
        /* <DEDUP_REMOVED lines=11> */
.L_x_7964:
[----:B------:R-:W-:Y:S05]  /*15380*/  BSYNC B2 ;  /* 0x0000000000027941 */ /* 0x000fea0003800000 */
.L_x_7963:
        /* <DEDUP_REMOVED lines=11> */
.L_x_7965:
        /* <DEDUP_REMOVED lines=15> */
.L_x_7966:
        /* <DEDUP_REMOVED lines=12> */
.L_x_7953:
[----:B------:R-:W-:Y:S05]  /*155f0*/  BSYNC B1 ;  /* 0x0000000000017941 */ /* 0x000fea0003800000 */
.L_x_7952:
[----:B------:R-:W-:Y:S01]  /*15600*/  ISETP.GT.AND P0, PT, R7, UR39, PT ;  /* 0x0000002707007c0c */ /* 0x000fe2000bf04270 */
[----:B------:R-:W-:-:S12]  /*15610*/  VIADD R4, R4, 0xfffffffe ;  /* 0xfffffffe04047836 */ /* 0x000fd80000000000 */
[----:B------:R-:W-:Y:S05]  /*15620*/  @P0 BRA `(.L_x_7967) ;  /* 0xffffffec005c0947 */ /* 0x000fea000383ffff */
.L_x_7936:
[----:B------:R-:W-:Y:S05]  /*15630*/  BSYNC B0 ;  /* 0x0000000000007941 */ /* 0x000fea0003800000 */
.L_x_7919:
        /* <DEDUP_REMOVED lines=8> */
[----:B------:R-:W0:Y:S02]  /*156c0*/  FLO.U32 R0, UR4 ;  /* 0x0000000400007d00 */ /* 0x000e2400080e0000 */
[----:B0-----:R-:W-:-:S06]  /*156d0*/  ISETP.EQ.U32.AND P0, PT, R0, R5, PT ;  /* 0x000000050000720c */ /* 0x001fcc0003f02070 */
[----:B------:R-:W3:Y:S07]  /*156e0*/  POPC R5, UR4 ;  /* 0x0000000400057d09 */ /* 0x000eee0008000000 */
[----:B---3--:R-:W3:Y:S01]  /*156f0*/  @P0 ATOMG.E.ADD.STRONG.GPU PT, R3, desc[UR50][R2.64], R5 ;  /* 0x00000005020309a8 */ /* 0x008ee200081ee1f2 */
[----:B------:R-:W0:Y:S02]  /*15700*/  S2R R4, SR_LTMASK ;  /* 0x0000000000047919 */ /* 0x000e240000003900 */
[----:B0-----:R-:W-:-:S04]  /*15710*/  LOP3.LUT R4, R4, UR4, RZ, 0xc0, !PT ;  /* 0x0000000404047c12 */ /* 0x001fc8000f8ec0ff */
[----:B------:R-:W0:Y:S01]  /*15720*/  POPC R7, R4 ;  /* 0x0000000400077309 */ /* 0x000e220000000000 */
[----:B---3--:R-:W0:Y:S02]  /*15730*/  SHFL.IDX PT, R0, R3, R0, 0x1f ;  /* 0x00001f0003007589 */ /* 0x008e2400000e0000 */
[----:B0-----:R-:W-:-:S05]  /*15740*/  IADD3 R0, R0, UR42, R7 ;  /* 0x0000002a00007c10 */ /* 0x001fca000fffe007 */
[----:B------:R0:W-:Y:S02]  /*15750*/  STL [R1+0x14], R0 ;  /* 0x0000140001007387 */ /* 0x0001e40000100800 */
.L_x_7969:
[----:B------:R-:W-:Y:S05]  /*15760*/  BSYNC B0 ;  /* 0x0000000000007941 */ /* 0x000fea0003800000 */
.L_x_7968:
[----:B------:R-:W-:Y:S01]  /*15770*/  LOP3.LUT P0, RZ, R19, 0x2, RZ, 0xc0, !PT ;  /* 0x0000000213ff7812 */ /* 0x000fe2000780c0ff */
[----:B------:R-:W-:-:S12]  /*15780*/  BSSY B0, `(.L_x_7970) ;  /* 0x0000038000007945 */ /* 0x000fd80003800000 */
[----:B------:R-:W-:Y:S05]  /*15790*/  @!P0 BRA `(.L_x_7971) ;  /* 0x0000000000d88947 */ /* 0x000fea0003800000 */
[----:B0-----:R-:W3:Y:S01]  /*157a0*/  LDL R0, [R1+0x8] ;  /* 0x0000080001007983 */ /* 0x001ee20000100800 */
[----:B------:R-:W-:Y:S01]  /*157b0*/  IMAD R3, R18, 0x8, R17 ;  /* 0x0000000812037824 */ /* 0x000fe200078e0211 */
[----:B------:R-:W-:Y:S01]  /*157c0*/  BSSY B1, `(.L_x_7972) ;  /* 0x0000005000017945 */ /* 0x000fe20003800000 */
[----:B------:R-:W-:Y:S02]  /*157d0*/  ISETP.NE.AND P2, PT, R6, RZ, PT ;  /* 0x000000ff0600720c */ /* 0x000fe40003f45270 */
[----:B---3--:R-:W-:-:S04]  /*157e0*/  SHF.L.U32 R0, R0, 0x1f, RZ ;  /* 0x0000001f00007819 */ /* 0x008fc800000006ff */
[----:B------:R-:W0:Y:S02]  /*157f0*/  SYNCS.PHASECHK.TRANS64.TRYWAIT P0, [R3+URZ+0x28860], R0 ;  /* 0x02886000030075a7 */ /* 0x000e24000800017f */
[----:B0-----:R-:W-:Y:S05]  /*15800*/  @!P0 BRA `(.L_x_7973) ;  /* 0x0000001800848947 */ /* 0x001fea0003800000 */
.L_x_8025:
[----:B------:R-:W-:Y:S05]  /*15810*/  BSYNC B1 ;  /* 0x0000000000017941 */ /* 0x000fea0003800000 */
.L_x_7972:
        /* <DEDUP_REMOVED lines=9> */
.L_x_7975:
[----:B------:R-:W-:Y:S05]  /*158b0*/  BSYNC B1 ;  /* 0x0000000000017941 */ /* 0x000fea0003800000 */
.L_x_7974:
[----:B0-----:R-:W3:Y:S01]  /*158c0*/  LDL.LU R0, [R1] ;  /* 0x0000000001007983 */ /* 0x001ee20000300800 */
[----:B------:R-:W-:Y:S01]  /*158d0*/  UIADD3 UR4, UP0, UR44, 0x470, URZ ;  /* 0x000004702c047890 */ /* 0x000fe2000ff1e03f */
[----:B------:R-:W-:Y:S01]  /*158e0*/  PLOP3.LUT P0, PT, PT, PT, PT, 0x80, 0x0 ;  /* 0x000000000000781c */ /* 0x000fe20003f0f070 */
[----:B------:R-:W-:Y:S01]  /*158f0*/  VIADD R3, R3, 0x28850 ;  /* 0x0002885003037836 */ /* 0x000fe20000000000 */
[----:B------:R-:W-:Y:S01]  /*15900*/  UMOV UR6, 0x0 ;  /* 0x0000000000067882 */ /* 0x000fe20000000000 */
[----:B------:R-:W-:Y:S01]  /*15910*/  UIADD3.X UR5, URZ, UR45, URZ, UP0, !UPT ;  /* 0x0000002d3f057290 */ /* 0x000fe200087fe43f */
[----:B------:R-:W-:Y:S01]  /*15920*/  UMOV UR7, 0x14f00000 ;  /* 0x14f0000000077882 */ /* 0x000fe20000000000 */
[----:B------:R-:W-:Y:S01]  /*15930*/  UMOV UR10, URZ ;  /* 0x0000003f000a7c82 */ /* 0x000fe20008000000 */
[----:B---3--:R-:W-:Y:S02]  /*15940*/  IMAD.SHL.U32 R2, R0, 0x80, RZ ;  /* 0x0000008000027824 */ /* 0x008fe400078e00ff */
[----:B------:R-:W-:-:S04]  /*15950*/  IMAD R0, R18, 0x8000, R17 ;  /* 0x0000800012007824 */ /* 0x000fc800078e0211 */
[----:B------:R-:W-:-:S07]  /*15960*/  VIADD R4, R0, 0x400 ;  /* 0x0000040000047836 */ /* 0x000fce0000000000 */
.L_x_7976:
        /* <DEDUP_REMOVED lines=15> */
.L_x_7977:
        /* <DEDUP_REMOVED lines=10> */
.L_x_7971:
[----:B------:R-:W-:Y:S05]  /*15b00*/  BSYNC B0 ;  /* 0x0000000000007941 */ /* 0x000fea0003800000 */
.L_x_7970:
[----:B------:R-:W3:Y:S01]  /*15b10*/  LDL.LU R4, [R1+0x8] ;  /* 0x0000080001047983 */ /* 0x000ee20000300800 */
[----:B------:R-:W-:-:S05]  /*15b20*/  VIADD R18, R18, 0x1 ;  /* 0x0000000112127836 */ /* 0x000fca0000000000 */
[----:B------:R-:W-:-:S04]  /*15b30*/  ISETP.NE.AND P0, PT, R18, 0x2, PT ;  /* 0x000000021200780c */ /* 0x000fc80003f05270 */
[----:B0-----:R-:W-:Y:S02]  /*15b40*/  SEL R0, RZ, 0x1, P0 ;  /* 0x00000001ff007807 */ /* 0x001fe40000000000 */
[----:B------:R-:W-:Y:S02]  /*15b50*/  SEL R18, R18, RZ, P0 ;  /* 0x000000ff12127207 */ /* 0x000fe40000000000 */
[----:B---3--:R-:W-:-:S05]  /*15b60*/  LOP3.LUT R4, R4, R0, RZ, 0x3c, !PT ;  /* 0x0000000004047212 */ /* 0x008fca00078e3cff */
[----:B------:R3:W-:Y:S02]  /*15b70*/  STL [R1+0x8], R4 ;  /* 0x0000080401007387 */ /* 0x0007e40000100800 */
.L_x_7899:
[----:B------:R-:W-:Y:S05]  /*15b80*/  BSYNC B7 ;  /* 0x0000000000077941 */ /* 0x000fea0003800000 */
.L_x_7897:
[----:B0-----:R0:W5:Y:S01]  /*15b90*/  LDL R2, [R1+0x14] ;  /* 0x0000140001027983 */ /* 0x0011620000100800 */
[----:B------:R-:W-:-:S13]  /*15ba0*/  LOP3.LUT P0, RZ, R19, 0x4, RZ, 0xc0, !PT ;  /* 0x0000000413ff7812 */ /* 0x000fda000780c0ff */
        /* <DEDUP_REMOVED lines=11> */
.L_x_7978:
[----:B------:R-:W-:-:S03]  /*15c60*/  UMOV UR4, 0xffffffff ;  /* 0xffffffff00047882 */ /* 0x000fc60000000000 */
[----:B------:R-:W-:Y:S05]  /*15c70*/  BRA.DIV UR4, `(.L_x_7980) ;  /* 0x00000016047c7947 */ /* 0x000fea000b800000 */
[----:B-----5:R0:W4:Y:S02]  /*15c80*/  SHFL.IDX PT, R14, R2, RZ, 0x1f ;  /* 0x00001fff020e7589 */ /* 0x02012400000e0000 */
.L_x_8028:
[----:B------:R-:W5:Y:S01]  /*15c90*/  @!P1 S2R R3, SR_CgaCtaId ;  /* 0x0000000000039919 */ /* 0x000f620000008800 */
[----:B------:R-:W-:Y:S05]  /*15ca0*/  WARPSYNC.ALL ;  /* 0x0000000000007948 */ /* 0x000fea0003800000 */
[----:B------:R-:W-:Y:S01]  /*15cb0*/  BAR.SYNC.DEFER_BLOCKING 0x4, 0x180 ;  /* 0x0106000000007b1d */ /* 0x000fe20000010000 */
[----:B-1----:R-:W-:-:S05]  /*15cc0*/  @!P1 MOV R0, 0x400 ;  /* 0x0000040000009802 */ /* 0x002fca0000000f00 */
[----:B----4-:R1:W-:Y:S01]  /*15cd0*/  STL [R1+0x14], R14 ;  /* 0x0000140e01007387 */ /* 0x0103e20000100800 */
[----:B-----5:R-:W-:-:S05]  /*15ce0*/  @!P1 LEA R17, R3, R0, 0x18 ;  /* 0x0000000003119211 */ /* 0x020fca00078ec0ff */
[----:B------:R1:W-:Y:S01]  /*15cf0*/  @!P1 STS [R17+0x288d0], R2 ;  /* 0x0288d00211009388 */ /* 0x0003e20000000800 */
[----:B------:R-:W-:Y:S06]  /*15d00*/  BAR.ARV 0x5, 0x180 ;  /* 0x0146000000007b1d */ /* 0x000fec0000002000 */
.L_x_7979:
[----:B-1----:R-:W5:Y:S01]  /*15d10*/  LDL R0, [R1+0x14] ;  /* 0x0000140001007983 */ /* 0x002f620000100800 */
[----:B------:R-:W-:Y:S02]  /*15d20*/  ULDC UR4, c[0x0][0xc38] ;  /* 0x00030e0000047ab9 */ /* 0x000fe40000000800 */
[----:B-----5:R-:W-:-:S13]  /*15d30*/  ISETP.GE.AND P0, PT, R0, UR4, PT ;  /* 0x0000000400007c0c */ /* 0x020fda000bf06270 */
[----:B------:R-:W-:Y:S05]  /*15d40*/  @!P0 BRA `(.L_x_7981) ;  /* 0xffffffbc00388947 */ /* 0x000fea000383ffff */
.L_x_7888:
[----:B0-----:R-:W5:Y:S01]  /*15d50*/  LDL.LU R0, [R1+0x18] ;  /* 0x0000180001007983 */ /* 0x001f620000300800 */
[----:B------:R-:W-:Y:S01]  /*15d60*/  BSSY B0, `(.L_x_7982) ;  /* 0x000000b000007945 */ /* 0x000fe20003800000 */
[----:B------:R-:W0:Y:S01]  /*15d70*/  S2R R5, SR_CgaCtaId ;  /* 0x0000000000057919 */ /* 0x000e220000008800 */
[----:B-----5:R-:W-:-:S05]  /*15d80*/  VIADD R0, R0, 0x1 ;  /* 0x0000000100007836 */ /* 0x020fca0000000000 */
        /* <DEDUP_REMOVED lines=8> */
.L_x_8029:
[----:B------:R-:W-:Y:S05]  /*15e10*/  BSYNC B0 ;  /* 0x0000000000007941 */ /* 0x000fea0003800000 */
.L_x_7982:
[----:B------:R-:W-:-:S03]  /*15e20*/  UMOV UR4, 0xffffffff ;  /* 0xffffffff00047882 */ /* 0x000fc60000000000 */
[----:B------:R-:W-:Y:S05]  /*15e30*/  BRA.DIV UR4, `(.L_x_7984) ;  /* 0x0000001604487947 */ /* 0x000fea000b800000 */
[----:B------:R-:W1:Y:S02]  /*15e40*/  S2R R2, SR_TID.X ;  /* 0x0000000000027919 */ /* 0x000e640000002100 */
[----:B-1----:R-:W-:-:S04]  /*15e50*/  SHF.R.U32.HI R2, RZ, 0x5, R2 ;  /* 0x00000005ff027819 */ /* 0x002fc80000011602 */
[----:B------:R-:W-:-:S05]  /*15e60*/  LOP3.LUT R2, R2, 0x3, RZ, 0xc0, !PT ;  /* 0x0000000302027812 */ /* 0x000fca00078ec0ff */
[----:B------:R1:W4:Y:S02]  /*15e70*/  SHFL.IDX PT, R14, R2, RZ, 0x1f ;  /* 0x00001fff020e7589 */ /* 0x00032400000e0000 */
.L_x_8032:
[----:B----4-:R-:W-:Y:S01]  /*15e80*/  ISETP.NE.AND P0, PT, R14, RZ, PT ;  /* 0x000000ff0e00720c */ /* 0x010fe20003f05270 */
[----:B------:R-:W-:-:S12]  /*15e90*/  BSSY B0, `(.L_x_7985) ;  /* 0x0000025000007945 */ /* 0x000fd80003800000 */
[----:B------:R-:W-:Y:S05]  /*15ea0*/  @P0 BRA `(.L_x_7986) ;  /* 0x00000000008c0947 */ /* 0x000fea0003800000 */
[----:B------:R-:W-:-:S03]  /*15eb0*/  UMOV UR4, 0xffffffff ;  /* 0xffffffff00047882 */ /* 0x000fc60000000000 */
[----:B------:R-:W-:Y:S05]  /*15ec0*/  BRA.DIV UR4, `(.L_x_7987) ;  /* 0x0000001604587947 */ /* 0x000fea000b800000 */
[----:B------:R-:W-:-:S13]  /*15ed0*/  ELECT P6, URZ, PT ;  /* 0x00000000003f782f */ /* 0x000fda00038c0000 */
.L_x_8035:
[----:B------:R-:W-:Y:S05]  /*15ee0*/  @!P6 BRA `(.L_x_7986) ;  /* 0x00000000007ce947 */ /* 0x000fea0003800000 */
[----:B------:R-:W-:-:S06]  /*15ef0*/  ULOP3.LUT UR4, UR38, 0x2, URZ, 0xfc, !UPT ;  /* 0x0000000226047892 */ /* 0x000fcc000f8efc3f */
[----:B-1----:R-:W-:-:S05]  /*15f00*/  IMAD.U32 R2, RZ, RZ, UR4 ;  /* 0x00000004ff027e24 */ /* 0x002fca000f8e00ff */
[----:B------:R-:W-:-:S13]  /*15f10*/  ISETP.NE.AND P2, PT, R2, 0x3, PT ;  /* 0x000000030200780c */ /* 0x000fda0003f45270 */
[----:B------:R-:W-:Y:S05]  /*15f20*/  @!P2 BRA `(.L_x_7988) ;  /* 0x000000000004a947 */ /* 0x000fea0003800000 */
[----:B------:R-:W-:Y:S01]  /*15f30*/  BPT.TRAP 0x1 ;  /* 0x000000040000795c */ /* 0x000fe20000300000 */
.L_x_7988:
[----:B------:R-:W4:Y:S01]  /*15f40*/  LDL.LU R7, [R1+0x8] ;  /* 0x0000080001077983 */ /* 0x000f220000300800 */
[----:B0-----:R-:W-:Y:S02]  /*15f50*/  VIADD R3, R0, 0x28840 ;  /* 0x0002884000037836 */ /* 0x001fe40000000000 */
[C---:B------:R-:W-:Y:S02]  /*15f60*/  VIADD R2, R18.reuse, 0x1 ;  /* 0x0000000112027836 */ /* 0x040fe40000000000 */
[----:B------:R-:W-:-:S03]  /*15f70*/  IMAD R6, R18, 0x8, R3 ;  /* 0x0000000812067824 */ /* 0x000fc600078e0203 */
[----:B------:R-:W-:-:S04]  /*15f80*/  ISETP.NE.AND P1, PT, R2, 0x2, PT ;  /* 0x000000020200780c */ /* 0x000fc80003f25270 */
[----:B---3--:R-:W-:Y:S02]  /*15f90*/  SEL R4, RZ, 0x1, P1 ;  /* 0x00000001ff047807 */ /* 0x008fe40000800000 */
[C---:B----4-:R-:W-:Y:S02]  /*15fa0*/  SHF.L.U32 R5, R7.reuse, 0x1f, RZ ;  /* 0x0000001f07057819 */ /* 0x050fe400000006ff */
[----:B------:R-:W-:Y:S02]  /*15fb0*/  LOP3.LUT R7, R7, R4, RZ, 0x3c, !PT ;  /* 0x0000000407077212 */ /* 0x000fe400078e3cff */
[----:B------:R-:W0:Y:S01]  /*15fc0*/  SYNCS.PHASECHK.TRANS64.TRYWAIT P0, [R6+URZ], R5 ;  /* 0x00000005060075a7 */ /* 0x000e22000800017f */
[----:B------:R-:W-:Y:S02]  /*15fd0*/  SEL R4, R2, RZ, P1 ;  /* 0x000000ff02047207 */ /* 0x000fe40000800000 */
[----:B------:R-:W-:-:S03]  /*15fe0*/  SHF.L.U32 R2, R7, 0x1f, RZ ;  /* 0x0000001f07027819 */ /* 0x000fc600000006ff */
[----:B------:R-:W-:Y:S01]  /*15ff0*/  IMAD R3, R4, 0x8, R3 ;  /* 0x0000000804037824 */ /* 0x000fe200078e0203 */
[----:B0-----:R-:W-:Y:S06]  /*16000*/  @!P0 BRA `(.L_x_7989) ;  /* 0x0000001400288947 */ /* 0x001fec0003800000 */
.L_x_8036:
[----:B------:R-:W1:Y:S02]  /*16010*/  SYNCS.PHASECHK.TRANS64.TRYWAIT P0, [R3+URZ], R2 ;  /* 0x00000002030075a7 */ /* 0x000e64000800017f */
[----:B-1----:R-:W-:Y:S05]  /*16020*/  @!P0 BRA `(.L_x_7990) ;  /* 0x0000001400348947 */ /* 0x002fea0003800000 */
.L_x_8037:
[----:B------:R-:W-:Y:S05]  /*16030*/  @!P2 BRA `(.L_x_7991) ;  /* 0x000000000004a947 */ /* 0x000fea0003800000 */
[----:B------:R-:W-:Y:S01]  /*16040*/  BPT.TRAP 0x1 ;  /* 0x000000040000795c */ /* 0x000fe20000300000 */
.L_x_7991:
[----:B-1----:R-:W-:-:S04]  /*16050*/  VIADD R3, R0, 0x28860 ;  /* 0x0002886000037836 */ /* 0x002fc80000000000 */
[----:B------:R-:W-:-:S04]  /*16060*/  IMAD R18, R18, 0x8, R3 ;  /* 0x0000000812127824 */ /* 0x000fc800078e0203 */
[----:B------:R-:W1:Y:S02]  /*16070*/  SYNCS.PHASECHK.TRANS64.TRYWAIT P0, [R18+URZ], R5 ;  /* 0x00000005120075a7 */ /* 0x000e64000800017f */
[----:B-1----:R-:W-:Y:S05]  /*16080*/  @!P0 BRA `(.L_x_7992) ;  /* 0x0000001400308947 */ /* 0x002fea0003800000 */
.L_x_8038:
[----:B------:R-:W-:-:S07]  /*16090*/  IMAD R3, R4, 0x8, R3 ;  /* 0x0000000804037824 */ /* 0x000fce00078e0203 */
.L_x_7993:
[----:B---3--:R3:W4:Y:S02]  /*160a0*/  SYNCS.PHASECHK.TRANS64.TRYWAIT P0, [R3+URZ], R2 ;  /* 0x00000002030075a7 */ /* 0x008724000800017f */
[----:B----4-:R-:W-:Y:S05]  /*160b0*/  @!P0 NANOSLEEP.SYNCS 0x989680 ;  /* 0x009896800000895d */ /* 0x010fea0003900000 */
[----:B------:R-:W4:Y:S02]  /*160c0*/  @!P0 SYNCS.PHASECHK.TRANS64 P0, [R3+URZ], R2 ;  /* 0x00000002030085a7 */ /* 0x000f24000800007f */
[----:B----4-:R-:W-:Y:S05]  /*160d0*/  @!P0 BRA `(.L_x_7993) ;  /* 0xfffffffc00f08947 */ /* 0x010fea000383ffff */
.L_x_7986:
[----:B------:R-:W-:Y:S05]  /*160e0*/  BSYNC B0 ;  /* 0x0000000000007941 */ /* 0x000fea0003800000 */
.L_x_7985:
[----:B------:R-:W-:Y:S05]  /*160f0*/  EXIT ;  /* 0x000000000000794d */ /* 0x000fea0003800000 */
.L_x_7801:
[----:B0-----:R-:W-:-:S04]  /*16100*/  IMAD.U32 R3, RZ, RZ, UR41 ;  /* 0x00000029ff037e24 */ /* 0x001fc8000f8e00ff */
[----:B------:R0:W1:Y:S03]  /*16110*/  SYNCS.PHASECHK.TRANS64.TRYWAIT P1, [R3+URZ+0x28800], R0 ;  /* 0x02880000030075a7 */ /* 0x000066000802017f */
[----:B-1----:R-:W-:Y:S05]  /*16120*/  @!P1 NANOSLEEP.SYNCS 0x989680 ;  /* 0x009896800000995d */ /* 0x002fea0003900000 */
[----:B------:R-:W1:Y:S02]  /*16130*/  @!P1 SYNCS.PHASECHK.TRANS64 P1, [R3+URZ+0x28800], R0 ;  /* 0x02880000030095a7 */ /* 0x000e64000802007f */
[----:B-1----:R-:W-:Y:S05]  /*16140*/  @!P1 BRA `(.L_x_7801) ;  /* 0xfffffffc00ec9947 */ /* 0x002fea000383ffff */
[----:B------:R-:W-:Y:S05]  /*16150*/  BRA `(.L_x_7994) ;  /* 0xfffffeb800387947 */ /* 0x000fea000383ffff */
.L_x_7805:
[----:B-1----:R1:W2:Y:S02]  /*16160*/  SYNCS.PHASECHK.TRANS64.TRYWAIT P2, [R11+URZ+0x28830], R0 ;  /* 0x028830000b0075a7 */ /* 0x0022a4000804017f */
[----:B--2---:R-:W-:Y:S05]  /*16170*/  @!P2 NANOSLEEP.SYNCS 0x989680 ;  /* 0x009896800000a95d */ /* 0x004fea0003900000 */
[----:B------:R-:W2:Y:S02]  /*16180*/  @!P2 SYNCS.PHASECHK.TRANS64 P2, [R11+URZ+0x28830], R0 ;  /* 0x028830000b00a5a7 */ /* 0x000ea4000804007f */
[----:B--2---:R-:W-:Y:S05]  /*16190*/  @!P2 BRA `(.L_x_7805) ;  /* 0xfffffffc00f0a947 */ /* 0x004fea000383ffff */
[----:B------:R-:W-:Y:S05]  /*161a0*/  BRA `(.L_x_7804) ;  /* 0xfffffeb8005c7947 */ /* 0x000fea000383ffff */
.L_x_7821:
[----:B-1----:R-:W-:-:S04]  /*161b0*/  IMAD.U32 R7, RZ, RZ, UR6 ;  /* 0x00000006ff077e24 */ /* 0x002fc8000f8e00ff */
[----:B------:R1:W2:Y:S03]  /*161c0*/  SYNCS.PHASECHK.TRANS64.TRYWAIT P2, [R7+URZ+0x28830], R6 ;  /* 0x02883006070075a7 */ /* 0x0002a6000804017f */
[----:B--2---:R-:W-:Y:S05]  /*161d0*/  @!P2 NANOSLEEP.SYNCS 0x989680 ;  /* 0x009896800000a95d */ /* 0x004fea0003900000 */
[----:B------:R-:W2:Y:S02]  /*161e0*/  @!P2 SYNCS.PHASECHK.TRANS64 P2, [R7+URZ+0x28830], R6 ;  /* 0x028830060700a5a7 */ /* 0x000ea4000804007f */
[----:B--2---:R-:W-:Y:S05]  /*161f0*/  @!P2 BRA `(.L_x_7821) ;  /* 0xfffffffc00eca947 */ /* 0x004fea000383ffff */
[----:B------:R-:W-:Y:S05]  /*16200*/  BRA `(.L_x_7818) ;  /* 0xfffffef4000c7947 */ /* 0x000fea000383ffff */
.L_x_7825:
[----:B-1----:R-:W-:-:S04]  /*16210*/  IMAD.U32 R7, RZ, RZ, UR6 ;  /* 0x00000006ff077e24 */ /* 0x002fc8000f8e00ff */
[----:B------:R1:W2:Y:S03]  /*16220*/  SYNCS.PHASECHK.TRANS64.TRYWAIT P2, [R7+URZ+0x28850], R6 ;  /* 0x02885006070075a7 */ /* 0x0002a6000804017f */
[----:B--2---:R-:W-:Y:S05]  /*16230*/  @!P2 NANOSLEEP.SYNCS 0x989680 ;  /* 0x009896800000a95d */ /* 0x004fea0003900000 */
[----:B------:R-:W2:Y:S02]  /*16240*/  @!P2 SYNCS.PHASECHK.TRANS64 P2, [R7+URZ+0x28850], R6 ;  /* 0x028850060700a5a7 */ /* 0x000ea4000804007f */
[----:B--2---:R-:W-:Y:S05]  /*16250*/  @!P2 BRA `(.L_x_7825) ;  /* 0xfffffffc00eca947 */ /* 0x004fea000383ffff */
[----:B------:R-:W-:Y:S05]  /*16260*/  BRA `(.L_x_7822) ;  /* 0xfffffef400cc7947 */ /* 0x000fea000383ffff */
.L_x_7842:
[----:B-1----:R-:W-:-:S04]  /*16270*/  IMAD.U32 R5, RZ, RZ, UR6 ;  /* 0x00000006ff057e24 */ /* 0x002fc8000f8e00ff */
[----:B------:R1:W2:Y:S03]  /*16280*/  SYNCS.PHASECHK.TRANS64.TRYWAIT P3, [R5+URZ+0x28830], R4 ;  /* 0x02883004050075a7 */ /* 0x0002a6000806017f */
[----:B--2---:R-:W-:Y:S05]  /*16290*/  @!P3 NANOSLEEP.SYNCS 0x989680 ;  /* 0x009896800000b95d */ /* 0x004fea0003900000 */
[----:B------:R-:W2:Y:S02]  /*162a0*/  @!P3 SYNCS.PHASECHK.TRANS64 P3, [R5+URZ+0x28830], R4 ;  /* 0x028830040500b5a7 */ /* 0x000ea4000806007f */
[----:B--2---:R-:W-:Y:S05]  /*162b0*/  @!P3 BRA `(.L_x_7842) ;  /* 0xfffffffc00ecb947 */ /* 0x004fea000383ffff */
[----:B------:R-:W-:Y:S05]  /*162c0*/  BRA `(.L_x_7839) ;  /* 0xffffff2c00b87947 */ /* 0x000fea000383ffff */
.L_x_7846:
[----:B-1----:R-:W-:-:S04]  /*162d0*/  IMAD.U32 R5, RZ, RZ, UR6 ;  /* 0x00000006ff057e24 */ /* 0x002fc8000f8e00ff */
[----:B------:R1:W2:Y:S03]  /*162e0*/  SYNCS.PHASECHK.TRANS64.TRYWAIT P2, [R5+URZ+0x28850], R4 ;  /* 0x02885004050075a7 */ /* 0x0002a6000804017f */
[----:B--2---:R-:W-:Y:S05]  /*162f0*/  @!P2 NANOSLEEP.SYNCS 0x989680 ;  /* 0x009896800000a95d */ /* 0x004fea0003900000 */
[----:B------:R-:W2:Y:S02]  /*16300*/  @!P2 SYNCS.PHASECHK.TRANS64 P2, [R5+URZ+0x28850], R4 ;  /* 0x028850040500a5a7 */ /* 0x000ea4000804007f */
[----:B--2---:R-:W-:Y:S05]  /*16310*/  @!P2 BRA `(.L_x_7846) ;  /* 0xfffffffc00eca947 */ /* 0x004fea000383ffff */
[----:B------:R-:W-:Y:S05]  /*16320*/  BRA `(.L_x_7843) ;  /* 0xffffff3000787947 */ /* 0x000fea000383ffff */
.L_x_7852:
[----:B-1----:R-:W-:-:S04]  /*16330*/  IMAD.U32 R5, RZ, RZ, UR6 ;  /* 0x00000006ff057e24 */ /* 0x002fc8000f8e00ff */
[----:B------:R1:W2:Y:S03]  /*16340*/  SYNCS.PHASECHK.TRANS64.TRYWAIT P3, [R5+URZ+0x28830], R4 ;  /* 0x02883004050075a7 */ /* 0x0002a6000806017f */
[----:B--2---:R-:W-:Y:S05]  /*16350*/  @!P3 NANOSLEEP.SYNCS 0x989680 ;  /* 0x009896800000b95d */ /* 0x004fea0003900000 */
[----:B------:R-:W2:Y:S02]  /*16360*/  @!P3 SYNCS.PHASECHK.TRANS64 P3, [R5+URZ+0x28830], R4 ;  /* 0x028830040500b5a7 */ /* 0x000ea4000806007f */
[----:B--2---:R-:W-:Y:S05]  /*16370*/  @!P3 BRA `(.L_x_7852) ;  /* 0xfffffffc00ecb947 */ /* 0x004fea000383ffff */
[----:B------:R-:W-:Y:S05]  /*16380*/  BRA `(.L_x_7849) ;  /* 0xffffff5400947947 */ /* 0x000fea000383ffff */
.L_x_7856:
[----:B-1----:R-:W-:-:S04]  /*16390*/  IMAD.U32 R5, RZ, RZ, UR6 ;  /* 0x00000006ff057e24 */ /* 0x002fc8000f8e00ff */
[----:B------:R1:W2:Y:S03]  /*163a0*/  SYNCS.PHASECHK.TRANS64.TRYWAIT P2, [R5+URZ+0x28850], R4 ;  /* 0x02885004050075a7 */ /* 0x0002a6000804017f */
[----:B--2---:R-:W-:Y:S05]  /*163b0*/  @!P2 NANOSLEEP.SYNCS 0x989680 ;  /* 0x009896800000a95d */ /* 0x004fea0003900000 */
[----:B------:R-:W2:Y:S02]  /*163c0*/  @!P2 SYNCS.PHASECHK.TRANS64 P2, [R5+URZ+0x28850], R4 ;  /* 0x028850040500a5a7 */ /* 0x000ea4000804007f */
[----:B--2---:R-:W-:Y:S05]  /*163d0*/  @!P2 BRA `(.L_x_7856) ;  /* 0xfffffffc00eca947 */ /* 0x004fea000383ffff */
[----:B------:R-:W-:Y:S05]  /*163e0*/  BRA `(.L_x_7853) ;  /* 0xffffff5800547947 */ /* 0x000fea000383ffff */
.L_x_7869:
[----:B-1----:R-:W-:-:S04]  /*163f0*/  IMAD.U32 R8, RZ, RZ, UR5 ;  /* 0x00000005ff087e24 */ /* 0x002fc8000f8e00ff */
[----:B------:R1:W2:Y:S03]  /*16400*/  SYNCS.PHASECHK.TRANS64.TRYWAIT P0, [R8+URZ+0x28850], R3 ;  /* 0x02885003080075a7 */ /* 0x0002a6000800017f */
[----:B--2---:R-:W-:Y:S05]  /*16410*/  @!P0 NANOSLEEP.SYNCS 0x989680 ;  /* 0x009896800000895d */ /* 0x004fea0003900000 */
[----:B------:R-:W2:Y:S02]  /*16420*/  @!P0 SYNCS.PHASECHK.TRANS64 P0, [R8+URZ+0x28850], R3 ;  /* 0x02885003080085a7 */ /* 0x000ea4000800007f */
[----:B--2---:R-:W-:Y:S05]  /*16430*/  @!P0 BRA `(.L_x_7869) ;  /* 0xfffffffc00ec8947 */ /* 0x004fea000383ffff */
[----:B------:R-:W-:Y:S05]  /*16440*/  BRA `(.L_x_7868) ;  /* 0xffffff8c00587947 */ /* 0x000fea000383ffff */
.L_x_7905:
[----:B------:R-:W-:Y:S02]  /*16450*/  IMAD.MOV.U32 R13, RZ, RZ, R4 ;  /* 0x000000ffff0d7224 */ /* 0x000fe400078e0004 */
[----:B------:R-:W-:Y:S02]  /*16460*/  IMAD.MOV.U32 R12, RZ, RZ, RZ ;  /* 0x000000ffff0c7224 */ /* 0x000fe400078e00ff */
[----:B------:R-:W-:Y:S02]  /*16470*/  IMAD.MOV.U32 R11, RZ, RZ, 0x1f ;  /* 0x0000001fff0b7424 */ /* 0x000fe400078e00ff */
[----:B------:R-:W-:-:S07]  /*16480*/  IMAD.MOV.U32 R15, RZ, RZ, -0x1 ;  /* 0xffffffffff0f7424 */ /* 0x000fce00078e00ff */
[----:B0-----:R-:W-:Y:S05]  /*16490*/  WARPSYNC.COLLECTIVE R15, `(.L_x_7995) ;  /* 0x000000000f087348 */ /* 0x001fea0003c00000 */
[----:B------:R1:W2:Y:S02]  /*164a0*/  SHFL.IDX P6, R14, R13, R12, R11 ;  /* 0x0000000c0d0e7389 */ /* 0x0002a400000c000b */
[----:B012---:R-:W-:Y:S01]  /*164b0*/  ENDCOLLECTIVE ;  /* 0x000000000000791b */ /* 0x007fe20003800000 */
.L_x_7995:
[----:B------:R-:W-:Y:S05]  /*164c0*/  BRA `(.L_x_7996) ;  /* 0xffffffc000fc7947 */ /* 0x000fea000383ffff */
.L_x_7907:
[----:B------:R-:W-:Y:S01]  /*164d0*/  BSSY B0, `(.L_x_7997) ;  /* 0x0000006000007945 */ /* 0x000fe20003800000 */
[----:B------:R-:W-:-:S07]  /*164e0*/  IMAD.MOV.U32 R15, RZ, RZ, -0x1 ;  /* 0xffffffffff0f7424 */ /* 0x000fce00078e00ff */
[----:B01----:R-:W-:Y:S05]  /*164f0*/  WARPSYNC.COLLECTIVE R15, `(.L_x_7998) ;  /* 0x000000000f0c7348 */ /* 0x003fea0003c00000 */
[----:B------:R-:W-:Y:S02]  /*16500*/  ELECT P6, UR62, PT ;  /* 0x00000000003e782f */ /* 0x000fe400038c0000 */
[----:B------:R-:W-:Y:S01]  /*16510*/  MOV R14, UR62 ;  /* 0x0000003e000e7c02 */ /* 0x000fe20008000f00 */
[----:B01----:R-:W-:Y:S10]  /*16520*/  ENDCOLLECTIVE ;  /* 0x000000000000791b */ /* 0x003ff40003800000 */
.L_x_7998:
[----:B------:R-:W-:Y:S05]  /*16530*/  BSYNC B0 ;  /* 0x0000000000007941 */ /* 0x000fea0003800000 */
.L_x_7997:
[----:B------:R-:W-:Y:S05]  /*16540*/  BRA `(.L_x_7999) ;  /* 0xffffffc400007947 */ /* 0x000fea000383ffff */
.L_x_7909:
[----:B--2---:R2:W3:Y:S02]  /*16550*/  SYNCS.PHASECHK.TRANS64.TRYWAIT P0, [R3+URZ+0x28840], R0 ;  /* 0x02884000030075a7 */ /* 0x0044e4000800017f */
[----:B---3--:R-:W-:Y:S05]  /*16560*/  @!P0 NANOSLEEP.SYNCS 0x989680 ;  /* 0x009896800000895d */ /* 0x008fea0003900000 */
[----:B------:R-:W3:Y:S02]  /*16570*/  @!P0 SYNCS.PHASECHK.TRANS64 P0, [R3+URZ+0x28840], R0 ;  /* 0x02884000030085a7 */ /* 0x000ee4000800007f */
[----:B---3--:R-:W-:Y:S05]  /*16580*/  @!P0 BRA `(.L_x_7909) ;  /* 0xfffffffc00f08947 */ /* 0x008fea000383ffff */
[----:B------:R-:W-:Y:S05]  /*16590*/  BRA `(.L_x_8000) ;  /* 0xffffffc400587947 */ /* 0x000fea000383ffff */
.L_x_7913:
        /* <DEDUP_REMOVED lines=10> */
.L_x_8001:
[----:B------:R-:W-:Y:S02]  /*16640*/  IMAD.MOV.U32 R13, RZ, RZ, R0 ;  /* 0x000000ffff0d7224 */ /* 0x000fe400078e0000 */
[----:B------:R-:W-:-:S07]  /*16650*/  IMAD.MOV.U32 R5, RZ, RZ, R14 ;  /* 0x000000ffff057224 */ /* 0x000fce00078e000e */
[----:B------:R-:W-:Y:S05]  /*16660*/  WARPSYNC.COLLECTIVE R15, `(.L_x_8002) ;  /* 0x000000000f087348 */ /* 0x000fea0003c00000 */
[----:B------:R0:W1:Y:S02]  /*16670*/  SHFL.IDX P6, R14, R13, R12, R11 ;  /* 0x0000000c0d0e7389 */ /* 0x00006400000c000b */
[----:B01----:R-:W-:Y:S01]  /*16680*/  ENDCOLLECTIVE ;  /* 0x000000000000791b */ /* 0x003fe20003800000 */
.L_x_8002:
[----:B------:R-:W-:Y:S02]  /*16690*/  ULDC UR4, c[0x0][0x288] ;  /* 0x0000a20000047ab9 */ /* 0x000fe40000000800 */
[----:B------:R-:W-:-:S05]  /*166a0*/  IMAD R3, R7, UR4, RZ ;  /* 0x0000000407037c24 */ /* 0x000fca000f8e02ff */
[----:B------:R-:W-:Y:S01]  /*166b0*/  ISETP.GE.AND P2, PT, R2, R3, PT ;  /* 0x000000030200720c */ /* 0x000fe20003f46270 */
[----:B------:R-:W-:Y:S02]  /*166c0*/  IMAD.MOV.U32 R13, RZ, RZ, R4 ;  /* 0x000000ffff0d7224 */ /* 0x000fe400078e0004 */
[----:B------:R-:W-:Y:S02]  /*166d0*/  IMAD.MOV.U32 R12, RZ, RZ, 0x1 ;  /* 0x00000001ff0c7424 */ /* 0x000fe400078e00ff */
[----:B------:R-:W-:-:S08]  /*166e0*/  IMAD.MOV.U32 R6, RZ, RZ, R14 ;  /* 0x000000ffff067224 */ /* 0x000fd000078e000e */
[----:B------:R-:W-:Y:S05]  /*166f0*/  WARPSYNC.COLLECTIVE R15, `(.L_x_8003) ;  /* 0x000000000f087348 */ /* 0x000fea0003c00000 */
[----:B------:R0:W1:Y:S02]  /*16700*/  SHFL.IDX P6, R14, R13, R12, R11 ;  /* 0x0000000c0d0e7389 */ /* 0x00006400000c000b */
[----:B01----:R-:W-:Y:S01]  /*16710*/  ENDCOLLECTIVE ;  /* 0x000000000000791b */ /* 0x003fe20003800000 */
.L_x_8003:
[----:B------:R-:W-:-:S05]  /*16720*/  @!P2 LEA R6, P4, R10, R6, 0x1 ;  /* 0x000000060a06a211 */ /* 0x000fca00078808ff */
[----:B------:R-:W-:Y:S02]  /*16730*/  @!P2 IMAD.X R7, RZ, RZ, R5, P4 ;  /* 0x000000ffff07a224 */ /* 0x000fe400020e0605 */
[----:B------:R-:W-:-:S03]  /*16740*/  VIADD R5, R2, 0x10 ;  /* 0x0000001002057836 */ /* 0x000fc60000000000 */
[----:B------:R-:W-:Y:S01]  /*16750*/  @!PT LDS RZ, [RZ] ;  /* 0x00000000fffff984 */ /* 0x000fe20000000800 */
[----:B------:R-:W-:Y:S01]  /*16760*/  @!PT LDS RZ, [RZ] ;  /* 0x00000000fffff984 */ /* 0x000fe20000000800 */
[----:B------:R-:W-:Y:S01]  /*16770*/  @!PT LDS RZ, [RZ] ;  /* 0x00000000fffff984 */ /* 0x000fe20000000800 */
[----:B------:R0:W-:Y:S01]  /*16780*/  @!P2 LDGSTS.E.BYPASS.LTC128B.128 [R9+0x10400], desc[UR50][R6.64], !P1 ;  /* 0x104000000609afae */ /* 0x0001e2000c901d72 */
[----:B------:R-:W-:-:S03]  /*16790*/  IMAD.MOV.U32 R13, RZ, RZ, R0 ;  /* 0x000000ffff0d7224 */ /* 0x000fc600078e0000 */
[----:B------:R0:W-:Y:S01]  /*167a0*/  @!P2 LDGSTS.E.BYPASS.LTC128B.128 [R9+0x14400], desc[UR50][R6.64+0x80], !P0 ;  /* 0x144000800609afae */ /* 0x0001e2000c101d72 */
[----:B------:R-:W-:Y:S01]  /*167b0*/  ISETP.GE.AND P2, PT, R5, R3, PT ;  /* 0x000000030500720c */ /* 0x000fe20003f46270 */
[----:B------:R-:W-:-:S12]  /*167c0*/  IMAD.MOV.U32 R5, RZ, RZ, R14 ;  /* 0x000000ffff057224 */ /* 0x000fd800078e000e */
[----:B0-----:R-:W-:Y:S05]  /*167d0*/  WARPSYNC.COLLECTIVE R15, `(.L_x_8004) ;  /* 0x000000000f087348 */ /* 0x001fea0003c00000 */
[----:B------:R1:W2:Y:S02]  /*167e0*/  SHFL.IDX P6, R14, R13, R12, R11 ;  /* 0x0000000c0d0e7389 */ /* 0x0002a400000c000b */
[----:B012---:R-:W-:Y:S01]  /*167f0*/  ENDCOLLECTIVE ;  /* 0x000000000000791b */ /* 0x007fe20003800000 */
.L_x_8004:
[----:B------:R-:W-:Y:S02]  /*16800*/  IMAD.MOV.U32 R13, RZ, RZ, R4 ;  /* 0x000000ffff0d7224 */ /* 0x000fe400078e0004 */
[----:B------:R-:W-:Y:S02]  /*16810*/  IMAD.MOV.U32 R12, RZ, RZ, 0x2 ;  /* 0x00000002ff0c7424 */ /* 0x000fe400078e00ff */
[----:B------:R-:W-:-:S07]  /*16820*/  IMAD.MOV.U32 R8, RZ, RZ, R14 ;  /* 0x000000ffff087224 */ /* 0x000fce00078e000e */
[----:B------:R-:W-:Y:S05]  /*16830*/  WARPSYNC.COLLECTIVE R15, `(.L_x_8005) ;  /* 0x000000000f087348 */ /* 0x000fea0003c00000 */
[----:B------:R0:W1:Y:S02]  /*16840*/  SHFL.IDX P6, R14, R13, R12, R11 ;  /* 0x0000000c0d0e7389 */ /* 0x00006400000c000b */
[----:B01----:R-:W-:Y:S01]  /*16850*/  ENDCOLLECTIVE ;  /* 0x000000000000791b */ /* 0x003fe20003800000 */
.L_x_8005:
[----:B------:R-:W-:-:S05]  /*16860*/  @!P2 LEA R8, P4, R10, R8, 0x1 ;  /* 0x000000080a08a211 */ /* 0x000fca00078808ff */
[----:B------:R-:W-:Y:S02]  /*16870*/  @!P2 IMAD.X R5, RZ, RZ, R5, P4 ;  /* 0x000000ffff05a224 */ /* 0x000fe400020e0605 */
[----:B------:R-:W-:Y:S02]  /*16880*/  @!P2 IMAD.MOV.U32 R6, RZ, RZ, R8 ;  /* 0x000000ffff06a224 */ /* 0x000fe400078e0008 */
[----:B------:R-:W-:Y:S02]  /*16890*/  @!P2 IMAD.MOV.U32 R7, RZ, RZ, R5 ;  /* 0x000000ffff07a224 */ /* 0x000fe400078e0005 */
[C---:B------:R-:W-:Y:S02]  /*168a0*/  VIADD R5, R2.reuse, 0x20 ;  /* 0x0000002002057836 */ /* 0x040fe40000000000 */
[----:B------:R-:W-:Y:S01]  /*168b0*/  IMAD.MOV.U32 R13, RZ, RZ, R0 ;  /* 0x000000ffff0d7224 */ /* 0x000fe200078e0000 */
[----:B------:R-:W-:Y:S01]  /*168c0*/  @!PT LDS RZ, [RZ] ;  /* 0x00000000fffff984 */ /* 0x000fe20000000800 */
[----:B------:R-:W-:Y:S01]  /*168d0*/  @!PT LDS RZ, [RZ] ;  /* 0x00000000fffff984 */ /* 0x000fe20000000800 */
[----:B------:R-:W-:Y:S01]  /*168e0*/  @!PT LDS RZ, [RZ] ;  /* 0x00000000fffff984 */ /* 0x000fe20000000800 */
[----:B------:R0:W-:Y:S01]  /*168f0*/  @!P2 LDGSTS.E.BYPASS.LTC128B.128 [R9+0x10c00], desc[UR50][R6.64], !P1 ;  /* 0x10c000000609afae */ /* 0x0001e2000c901d72 */
[----:B------:R-:W-:-:S03]  /*16900*/  VIADD R8, R2, 0x60 ;  /* 0x0000006002087836 */ /* 0x000fc60000000000 */
[----:B------:R0:W-:Y:S01]  /*16910*/  @!P2 LDGSTS.E.BYPASS.LTC128B.128 [R9+0x14c00], desc[UR50][R6.64+0x80], !P0 ;  /* 0x14c000800609afae */ /* 0x0001e2000c101d72 */
[----:B------:R-:W-:Y:S01]  /*16920*/  ISETP.GE.AND P2, PT, R5, R3, PT ;  /* 0x000000030500720c */ /* 0x000fe20003f46270 */
[----:B------:R-:W-:-:S12]  /*16930*/  IMAD.MOV.U32 R5, RZ, RZ, R14 ;  /* 0x000000ffff057224 */ /* 0x000fd800078e000e */
[----:B0-----:R-:W-:Y:S05]  /*16940*/  WARPSYNC.COLLECTIVE R15, `(.L_x_8006) ;  /* 0x000000000f087348 */ /* 0x001fea0003c00000 */
[----:B------:R1:W2:Y:S02]  /*16950*/  SHFL.IDX P6, R14, R13, R12, R11 ;  /* 0x0000000c0d0e7389 */ /* 0x0002a400000c000b */
[----:B012---:R-:W-:Y:S01]  /*16960*/  ENDCOLLECTIVE ;  /* 0x000000000000791b */ /* 0x007fe20003800000 */
.L_x_8006:
[----:B------:R-:W-:Y:S02]  /*16970*/  IMAD.MOV.U32 R13, RZ, RZ, R4 ;  /* 0x000000ffff0d7224 */ /* 0x000fe400078e0004 */
[----:B------:R-:W-:Y:S02]  /*16980*/  IMAD.MOV.U32 R12, RZ, RZ, 0x3 ;  /* 0x00000003ff0c7424 */ /* 0x000fe400078e00ff */
[----:B------:R-:W-:-:S07]  /*16990*/  IMAD.MOV.U32 R6, RZ, RZ, R14 ;  /* 0x000000ffff067224 */ /* 0x000fce00078e000e */
[----:B------:R-:W-:Y:S05]  /*169a0*/  WARPSYNC.COLLECTIVE R15, `(.L_x_8007) ;  /* 0x000000000f087348 */ /* 0x000fea0003c00000 */
[----:B------:R0:W1:Y:S02]  /*169b0*/  SHFL.IDX P6, R14, R13, R12, R11 ;  /* 0x0000000c0d0e7389 */ /* 0x00006400000c000b */
[----:B01----:R-:W-:Y:S01]  /*169c0*/  ENDCOLLECTIVE ;  /* 0x000000000000791b */ /* 0x003fe20003800000 */
.L_x_8007:
        /* <DEDUP_REMOVED lines=9> */
[----:B------:R0:W-:Y:S01]  /*16a60*/  @!P2 LDGSTS.E.BYPASS.LTC128B.128 [R9+0x15400], desc[UR50][R6.64+0x80], !P0 ;  /* 0x154000800609afae */ /* 0x0001e2000c101d72 */
[----:B------:R-:W-:Y:S01]  /*16a70*/  ISETP.GE.AND P2, PT, R5, R3, PT ;  /* 0x000000030500720c */ /* 0x000fe20003f46270 */
[----:B------:R-:W-:-:S12]  /*16a80*/  IMAD.MOV.U32 R5, RZ, RZ, R14 ;  /* 0x000000ffff057224 */ /* 0x000fd800078e000e */
[----:B0-----:R-:W-:Y:S05]  /*16a90*/  WARPSYNC.COLLECTIVE R15, `(.L_x_8008) ;  /* 0x000000000f087348 */ /* 0x001fea0003c00000 */
[----:B------:R1:W2:Y:S02]  /*16aa0*/  SHFL.IDX P6, R14, R13, R12, R11 ;  /* 0x0000000c0d0e7389 */ /* 0x0002a400000c000b */
[----:B012---:R-:W-:Y:S01]  /*16ab0*/  ENDCOLLECTIVE ;  /* 0x000000000000791b */ /* 0x007fe20003800000 */
.L_x_8008:
[----:B------:R-:W-:Y:S02]  /*16ac0*/  IMAD.MOV.U32 R13, RZ, RZ, R4 ;  /* 0x000000ffff0d7224 */ /* 0x000fe400078e0004 */
[----:B------:R-:W-:Y:S02]  /*16ad0*/  IMAD.MOV.U32 R12, RZ, RZ, 0x4 ;  /* 0x00000004ff0c7424 */ /* 0x000fe400078e00ff */
[----:B------:R-:W-:-:S07]  /*16ae0*/  IMAD.MOV.U32 R6, RZ, RZ, R14 ;  /* 0x000000ffff067224 */ /* 0x000fce00078e000e */
[----:B------:R-:W-:Y:S05]  /*16af0*/  WARPSYNC.COLLECTIVE R15, `(.L_x_8009) ;  /* 0x000000000f087348 */ /* 0x000fea0003c00000 */
[----:B------:R0:W1:Y:S02]  /*16b00*/  SHFL.IDX P6, R14, R13, R12, R11 ;  /* 0x0000000c0d0e7389 */ /* 0x00006400000c000b */
[----:B01----:R-:W-:Y:S01]  /*16b10*/  ENDCOLLECTIVE ;  /* 0x000000000000791b */ /* 0x003fe20003800000 */
.L_x_8009:
        /* <DEDUP_REMOVED lines=15> */
.L_x_8010:
[----:B------:R-:W-:Y:S02]  /*16c10*/  IMAD.MOV.U32 R13, RZ, RZ, R4 ;  /* 0x000000ffff0d7224 */ /* 0x000fe400078e0004 */
[----:B------:R-:W-:Y:S02]  /*16c20*/  IMAD.MOV.U32 R12, RZ, RZ, 0x5 ;  /* 0x00000005ff0c7424 */ /* 0x000fe400078e00ff */
[----:B------:R-:W-:-:S07]  /*16c30*/  IMAD.MOV.U32 R6, RZ, RZ, R14 ;  /* 0x000000ffff067224 */ /* 0x000fce00078e000e */
[----:B------:R-:W-:Y:S05]  /*16c40*/  WARPSYNC.COLLECTIVE R15, `(.L_x_8011) ;  /* 0x000000000f087348 */ /* 0x000fea0003c00000 */
[----:B------:R0:W1:Y:S02]  /*16c50*/  SHFL.IDX P6, R14, R13, R12, R11 ;  /* 0x0000000c0d0e7389 */ /* 0x00006400000c000b */
[----:B01----:R-:W-:Y:S01]  /*16c60*/  ENDCOLLECTIVE ;  /* 0x000000000000791b */ /* 0x003fe20003800000 */
.L_x_8011:
        /* <DEDUP_REMOVED lines=15> */
.L_x_8012:
[----:B------:R-:W-:Y:S02]  /*16d60*/  IMAD.MOV.U32 R13, RZ, RZ, R4 ;  /* 0x000000ffff0d7224 */ /* 0x000fe400078e0004 */
[----:B------:R-:W-:Y:S02]  /*16d70*/  IMAD.MOV.U32 R12, RZ, RZ, 0x6 ;  /* 0x00000006ff0c7424 */ /* 0x000fe400078e00ff */
[----:B------:R-:W-:-:S07]  /*16d80*/  IMAD.MOV.U32 R6, RZ, RZ, R14 ;  /* 0x000000ffff067224 */ /* 0x000fce00078e000e */
[----:B------:R-:W-:Y:S05]  /*16d90*/  WARPSYNC.COLLECTIVE R15, `(.L_x_8013) ;  /* 0x000000000f087348 */ /* 0x000fea0003c00000 */
[----:B------:R0:W1:Y:S02]  /*16da0*/  SHFL.IDX P6, R14, R13, R12, R11 ;  /* 0x0000000c0d0e7389 */ /* 0x00006400000c000b */
[----:B01----:R-:W-:Y:S01]  /*16db0*/  ENDCOLLECTIVE ;  /* 0x000000000000791b */ /* 0x003fe20003800000 */
.L_x_8013:
        /* <DEDUP_REMOVED lines=14> */
.L_x_8014:
[----:B------:R-:W-:Y:S02]  /*16ea0*/  IMAD.MOV.U32 R13, RZ, RZ, R4 ;  /* 0x000000ffff0d7224 */ /* 0x000fe400078e0004 */
[----:B------:R-:W-:Y:S02]  /*16eb0*/  IMAD.MOV.U32 R12, RZ, RZ, 0x7 ;  /* 0x00000007ff0c7424 */ /* 0x000fe400078e00ff */
[----:B------:R-:W-:-:S07]  /*16ec0*/  IMAD.MOV.U32 R6, RZ, RZ, R14 ;  /* 0x000000ffff067224 */ /* 0x000fce00078e000e */
[----:B------:R-:W-:Y:S05]  /*16ed0*/  WARPSYNC.COLLECTIVE R15, `(.L_x_8015) ;  /* 0x000000000f087348 */ /* 0x000fea0003c00000 */
[----:B------:R0:W1:Y:S02]  /*16ee0*/  SHFL.IDX P6, R14, R13, R12, R11 ;  /* 0x0000000c0d0e7389 */ /* 0x00006400000c000b */
[----:B01----:R-:W-:Y:S01]  /*16ef0*/  ENDCOLLECTIVE ;  /* 0x000000000000791b */ /* 0x003fe20003800000 */
.L_x_8015:
[----:B------:R-:W-:-:S05]  /*16f00*/  @!P3 LEA R6, P2, R10, R6, 0x1 ;  /* 0x000000060a06b211 */ /* 0x000fca00078408ff */
[----:B------:R-:W-:-:S04]  /*16f10*/  @!P3 IMAD.X R5, RZ, RZ, R5, P2 ;  /* 0x000000ffff05b224 */ /* 0x000fc800010e0605 */
        /* <DEDUP_REMOVED lines=11> */
.L_x_8016:
[----:B------:R-:W-:Y:S01]  /*16fd0*/  IMAD.MOV.U32 R0, RZ, RZ, R14 ;  /* 0x000000ffff007224 */ /* 0x000fe200078e000e */
[----:B------:R-:W-:Y:S06]  /*16fe0*/  BRA `(.L_x_8017) ;  /* 0xffffffc400b87947 */ /* 0x000fec000383ffff */
.L_x_7918:
[----:B0-----:R0:W1:Y:S02]  /*16ff0*/  SYNCS.PHASECHK.TRANS64.TRYWAIT P0, [R17+URZ+0x28820], R0 ;  /* 0x02882000110075a7 */ /* 0x001064000800017f */
[----:B-1----:R-:W-:Y:S05]  /*17000*/  @!P0 NANOSLEEP.SYNCS 0x989680 ;  /* 0x009896800000895d */ /* 0x002fea0003900000 */
[----:B------:R-:W1:Y:S02]  /*17010*/  @!P0 SYNCS.PHASECHK.TRANS64 P0, [R17+URZ+0x28820], R0 ;  /* 0x02882000110085a7 */ /* 0x000e64000800007f */
[----:B-1----:R-:W-:Y:S05]  /*17020*/  @!P0 BRA `(.L_x_7918) ;  /* 0xfffffffc00f08947 */ /* 0x002fea000383ffff */
[----:B------:R-:W-:Y:S05]  /*17030*/  BRA `(.L_x_8018) ;  /* 0xffffffc800287947 */ /* 0x000fea000383ffff */
.L_x_7925:
[----:B0-----:R0:W1:Y:S02]  /*17040*/  SYNCS.PHASECHK.TRANS64.TRYWAIT P0, [R7+URZ+0x28840], R3 ;  /* 0x02884003070075a7 */ /* 0x001064000800017f */
[----:B-1----:R-:W-:Y:S05]  /*17050*/  @!P0 NANOSLEEP.SYNCS 0x989680 ;  /* 0x009896800000895d */ /* 0x002fea0003900000 */
[----:B------:R-:W1:Y:S02]  /*17060*/  @!P0 SYNCS.PHASECHK.TRANS64 P0, [R7+URZ+0x28840], R3 ;  /* 0x02884003070085a7 */ /* 0x000e64000800007f */
[----:B-1----:R-:W-:Y:S05]  /*17070*/  @!P0 BRA `(.L_x_7925) ;  /* 0xfffffffc00f08947 */ /* 0x002fea000383ffff */
[----:B------:R-:W-:Y:S05]  /*17080*/  BRA `(.L_x_8019) ;  /* 0xffffffc800e07947 */ /* 0x000fea000383ffff */
.L_x_7931:
[----:B0-----:R0:W1:Y:S02]  /*17090*/  SYNCS.PHASECHK.TRANS64.TRYWAIT P0, [R7+URZ+0x60], R3 ;  /* 0x00006003070075a7 */ /* 0x001064000800017f */
[----:B-1----:R-:W-:Y:S05]  /*170a0*/  @!P0 NANOSLEEP.SYNCS 0x989680 ;  /* 0x009896800000895d */ /* 0x002fea0003900000 */
[----:B------:R-:W1:Y:S02]  /*170b0*/  @!P0 SYNCS.PHASECHK.TRANS64 P0, [R7+URZ+0x60], R3 ;  /* 0x00006003070085a7 */ /* 0x000e64000800007f */
[----:B-1----:R-:W-:Y:S05]  /*170c0*/  @!P0 BRA `(.L_x_7931) ;  /* 0xfffffffc00f08947 */ /* 0x002fea000383ffff */
[----:B------:R-:W-:Y:S05]  /*170d0*/  BRA `(.L_x_8020) ;  /* 0xffffffcc00b07947 */ /* 0x000fea000383ffff */
.L_x_7941:
[----:B--2---:R2:W3:Y:S02]  /*170e0*/  SYNCS.PHASECHK.TRANS64.TRYWAIT P0, [R3+URZ+0x28840], R2 ;  /* 0x02884002030075a7 */ /* 0x0044e4000800017f */
[----:B---3--:R-:W-:Y:S05]  /*170f0*/  @!P0 NANOSLEEP.SYNCS 0x989680 ;  /* 0x009896800000895d */ /* 0x008fea0003900000 */
[----:B------:R-:W3:Y:S02]  /*17100*/  @!P0 SYNCS.PHASECHK.TRANS64 P0, [R3+URZ+0x28840], R2 ;  /* 0x02884002030085a7 */ /* 0x000ee4000800007f */
[----:B---3--:R-:W-:Y:S05]  /*17110*/  @!P0 BRA `(.L_x_7941) ;  /* 0xfffffffc00f08947 */ /* 0x008fea000383ffff */
[----:B------:R-:W-:Y:S05]  /*17120*/  BRA `(.L_x_8021) ;  /* 0xffffffd400347947 */ /* 0x000fea000383ffff */
.L_x_7947:
[----:B0-----:R0:W1:Y:S02]  /*17130*/  SYNCS.PHASECHK.TRANS64.TRYWAIT P0, [R2+URZ+0x60], R3 ;  /* 0x00006003020075a7 */ /* 0x001064000800017f */
[----:B-1----:R-:W-:Y:S05]  /*17140*/  @!P0 NANOSLEEP.SYNCS 0x989680 ;  /* 0x009896800000895d */ /* 0x002fea0003900000 */
[----:B------:R-:W1:Y:S02]  /*17150*/  @!P0 SYNCS.PHASECHK.TRANS64 P0, [R2+URZ+0x60], R3 ;  /* 0x00006003020085a7 */ /* 0x000e64000800007f */
[----:B-1----:R-:W-:Y:S05]  /*17160*/  @!P0 BRA `(.L_x_7947) ;  /* 0xfffffffc00f08947 */ /* 0x002fea000383ffff */
[----:B------:R-:W-:Y:S05]  /*17170*/  BRA `(.L_x_8022) ;  /* 0xffffffd800047947 */ /* 0x000fea000383ffff */
.L_x_7956:
[----:B--2---:R2:W3:Y:S02]  /*17180*/  SYNCS.PHASECHK.TRANS64.TRYWAIT P0, [R2+URZ+0x28840], R3 ;  /* 0x02884003020075a7 */ /* 0x0044e4000800017f */
[----:B---3--:R-:W-:Y:S05]  /*17190*/  @!P0 NANOSLEEP.SYNCS 0x989680 ;  /* 0x009896800000895d */ /* 0x008fea0003900000 */
[----:B------:R-:W3:Y:S02]  /*171a0*/  @!P0 SYNCS.PHASECHK.TRANS64 P0, [R2+URZ+0x28840], R3 ;  /* 0x02884003020085a7 */ /* 0x000ee4000800007f */
[----:B---3--:R-:W-:Y:S05]  /*171b0*/  @!P0 BRA `(.L_x_7956) ;  /* 0xfffffffc00f08947 */ /* 0x008fea000383ffff */
[----:B------:R-:W-:Y:S05]  /*171c0*/  BRA `(.L_x_8023) ;  /* 0xffffffdc00587947 */ /* 0x000fea000383ffff */
.L_x_7962:
[----:B0-----:R0:W1:Y:S02]  /*171d0*/  SYNCS.PHASECHK.TRANS64.TRYWAIT P0, [R2+URZ+0x60], R5 ;  /* 0x00006005020075a7 */ /* 0x001064000800017f */
[----:B-1----:R-:W-:Y:S05]  /*171e0*/  @!P0 NANOSLEEP.SYNCS 0x989680 ;  /* 0x009896800000895d */ /* 0x002fea0003900000 */
[----:B------:R-:W1:Y:S02]  /*171f0*/  @!P0 SYNCS.PHASECHK.TRANS64 P0, [R2+URZ+0x60], R5 ;  /* 0x00006005020085a7 */ /* 0x000e64000800007f */
[----:B-1----:R-:W-:Y:S05]  /*17200*/  @!P0 BRA `(.L_x_7962) ;  /* 0xfffffffc00f08947 */ /* 0x002fea000383ffff */
[----:B------:R-:W-:Y:S05]  /*17210*/  BRA `(.L_x_8024) ;  /* 0xffffffe000287947 */ /* 0x000fea000383ffff */
.L_x_7973:
[----:B0-----:R0:W3:Y:S02]  /*17220*/  SYNCS.PHASECHK.TRANS64.TRYWAIT P0, [R3+URZ+0x28860], R0 ;  /* 0x02886000030075a7 */ /* 0x0010e4000800017f */
[----:B---3--:R-:W-:Y:S05]  /*17230*/  @!P0 NANOSLEEP.SYNCS 0x989680 ;  /* 0x009896800000895d */ /* 0x008fea0003900000 */
[----:B------:R-:W3:Y:S02]  /*17240*/  @!P0 SYNCS.PHASECHK.TRANS64 P0, [R3+URZ+0x28860], R0 ;  /* 0x02886000030085a7 */ /* 0x000ee4000800007f */
[----:B---3--:R-:W-:Y:S05]  /*17250*/  @!P0 BRA `(.L_x_7973) ;  /* 0xfffffffc00f08947 */ /* 0x008fea000383ffff */
[----:B------:R-:W-:Y:S05]  /*17260*/  BRA `(.L_x_8025) ;  /* 0xffffffe400687947 */ /* 0x000fea000383ffff */
.L_x_7980:
[----:B------:R-:W-:Y:S01]  /*17270*/  BSSY B0, `(.L_x_8026) ;  /* 0x0000008000007945 */ /* 0x000fe20003800000 */
[----:B-----5:R-:W-:Y:S02]  /*17280*/  IMAD.MOV.U32 R13, RZ, RZ, R2 ;  /* 0x000000ffff0d7224 */ /* 0x020fe400078e0002 */
[----:B------:R-:W-:Y:S02]  /*17290*/  IMAD.MOV.U32 R12, RZ, RZ, RZ ;  /* 0x000000ffff0c7224 */ /* 0x000fe400078e00ff */
[----:B------:R-:W-:Y:S02]  /*172a0*/  IMAD.MOV.U32 R11, RZ, RZ, 0x1f ;  /* 0x0000001fff0b7424 */ /* 0x000fe400078e00ff */
[----:B------:R-:W-:-:S07]  /*172b0*/  IMAD.MOV.U32 R15, RZ, RZ, -0x1 ;  /* 0xffffffffff0f7424 */ /* 0x000fce00078e00ff */
[----:B-123--:R-:W-:Y:S05]  /*172c0*/  WARPSYNC.COLLECTIVE R15, `(.L_x_8027) ;  /* 0x000000000f087348 */ /* 0x00efea0003c00000 */
[----:B------:R0:W4:Y:S02]  /*172d0*/  SHFL.IDX P6, R14, R13, R12, R11 ;  /* 0x0000000c0d0e7389 */ /* 0x00012400000c000b */
[----:B01234-:R-:W-:Y:S01]  /*172e0*/  ENDCOLLECTIVE ;  /* 0x000000000000791b */ /* 0x01ffe20003800000 */
.L_x_8027:
[----:B------:R-:W-:Y:S05]  /*172f0*/  BSYNC B0 ;  /* 0x0000000000007941 */ /* 0x000fea0003800000 */
.L_x_8026:
[----:B------:R-:W-:Y:S05]  /*17300*/  BRA `(.L_x_8028) ;  /* 0xffffffe800607947 */ /* 0x000fea000383ffff */
.L_x_7983:
[----:B0-----:R0:W1:Y:S02]  /*17310*/  SYNCS.PHASECHK.TRANS64.TRYWAIT P0, [R0+URZ+0x28820], R3 ;  /* 0x02882003000075a7 */ /* 0x001064000800017f */
[----:B-1----:R-:W-:Y:S05]  /*17320*/  @!P0 NANOSLEEP.SYNCS 0x989680 ;  /* 0x009896800000895d */ /* 0x002fea0003900000 */
[----:B------:R-:W1:Y:S02]  /*17330*/  @!P0 SYNCS.PHASECHK.TRANS64 P0, [R0+URZ+0x28820], R3 ;  /* 0x02882003000085a7 */ /* 0x000e64000800007f */
[----:B-1----:R-:W-:Y:S05]  /*17340*/  @!P0 BRA `(.L_x_7983) ;  /* 0xfffffffc00f08947 */ /* 0x002fea000383ffff */
[----:B------:R-:W-:Y:S05]  /*17350*/  BRA `(.L_x_8029) ;  /* 0xffffffe800ac7947 */ /* 0x000fea000383ffff */
.L_x_7984:
        /* <DEDUP_REMOVED lines=8> */
[----:B0-23--:R-:W-:Y:S05]  /*173e0*/  WARPSYNC.COLLECTIVE R15, `(.L_x_8031) ;  /* 0x000000000f087348 */ /* 0x00dfea0003c00000 */
[----:B------:R1:W4:Y:S02]  /*173f0*/  SHFL.IDX P6, R14, R13, R12, R11 ;  /* 0x0000000c0d0e7389 */ /* 0x00032400000c000b */
[----:B01234-:R-:W-:Y:S01]  /*17400*/  ENDCOLLECTIVE ;  /* 0x000000000000791b */ /* 0x01ffe20003800000 */
.L_x_8031:
[----:B------:R-:W-:Y:S05]  /*17410*/  BSYNC B0 ;  /* 0x0000000000007941 */ /* 0x000fea0003800000 */
.L_x_8030:
[----:B------:R-:W-:Y:S05]  /*17420*/  BRA `(.L_x_8032) ;  /* 0xffffffe800947947 */ /* 0x000fea000383ffff */
.L_x_7987:
[----:B------:R-:W-:Y:S01]  /*17430*/  BSSY B1, `(.L_x_8033) ;  /* 0x0000006000017945 */ /* 0x000fe20003800000 */
[----:B------:R-:W-:-:S07]  /*17440*/  IMAD.MOV.U32 R15, RZ, RZ, -0x1 ;  /* 0xffffffffff0f7424 */ /* 0x000fce00078e00ff */
[----:B0123--:R-:W-:Y:S05]  /*17450*/  WARPSYNC.COLLECTIVE R15, `(.L_x_8034) ;  /* 0x000000000f0c7348 */ /* 0x00ffea0003c00000 */
[----:B------:R-:W-:Y:S02]  /*17460*/  ELECT P6, UR62, PT ;  /* 0x00000000003e782f */ /* 0x000fe400038c0000 */
[----:B------:R-:W-:Y:S01]  /*17470*/  MOV R14, UR62 ;  /* 0x0000003e000e7c02 */ /* 0x000fe20008000f00 */
[----:B0123--:R-:W-:Y:S10]  /*17480*/  ENDCOLLECTIVE ;  /* 0x000000000000791b */ /* 0x00fff40003800000 */
.L_x_8034:
[----:B------:R-:W-:Y:S05]  /*17490*/  BSYNC B1 ;  /* 0x0000000000017941 */ /* 0x000fea0003800000 */
.L_x_8033:
[----:B------:R-:W-:Y:S05]  /*174a0*/  BRA `(.L_x_8035) ;  /* 0xffffffe8008c7947 */ /* 0x000fea000383ffff */
.L_x_7989:
[----:B0-----:R0:W1:Y:S02]  /*174b0*/  SYNCS.PHASECHK.TRANS64.TRYWAIT P0, [R6+URZ], R5 ;  /* 0x00000005060075a7 */ /* 0x001064000800017f */
[----:B-1----:R-:W-:Y:S05]  /*174c0*/  @!P0 NANOSLEEP.SYNCS 0x989680 ;  /* 0x009896800000895d */ /* 0x002fea0003900000 */
[----:B------:R-:W1:Y:S02]  /*174d0*/  @!P0 SYNCS.PHASECHK.TRANS64 P0, [R6+URZ], R5 ;  /* 0x00000005060085a7 */ /* 0x000e64000800007f */
[----:B-1----:R-:W-:Y:S05]  /*174e0*/  @!P0 BRA `(.L_x_7989) ;  /* 0xfffffffc00f08947 */ /* 0x002fea000383ffff */
[----:B------:R-:W-:Y:S05]  /*174f0*/  BRA `(.L_x_8036) ;  /* 0xffffffe800c47947 */ /* 0x000fea000383ffff */
.L_x_7990:
[----:B-1----:R1:W3:Y:S02]  /*17500*/  SYNCS.PHASECHK.TRANS64.TRYWAIT P0, [R3+URZ], R2 ;  /* 0x00000002030075a7 */ /* 0x0022e4000800017f */
[----:B---3--:R-:W-:Y:S05]  /*17510*/  @!P0 NANOSLEEP.SYNCS 0x989680 ;  /* 0x009896800000895d */ /* 0x008fea0003900000 */
[----:B------:R-:W3:Y:S02]  /*17520*/  @!P0 SYNCS.PHASECHK.TRANS64 P0, [R3+URZ], R2 ;  /* 0x00000002030085a7 */ /* 0x000ee4000800007f */
[----:B---3--:R-:W-:Y:S05]  /*17530*/  @!P0 BRA `(.L_x_7990) ;  /* 0xfffffffc00f08947 */ /* 0x008fea000383ffff */
[----:B------:R-:W-:Y:S05]  /*17540*/  BRA `(.L_x_8037) ;  /* 0xffffffe800b87947 */ /* 0x000fea000383ffff */
.L_x_7992:
[----:B-1----:R1:W3:Y:S02]  /*17550*/  SYNCS.PHASECHK.TRANS64.TRYWAIT P0, [R18+URZ], R5 ;  /* 0x00000005120075a7 */ /* 0x0022e4000800017f */
[----:B---3--:R-:W-:Y:S05]  /*17560*/  @!P0 NANOSLEEP.SYNCS 0x989680 ;  /* 0x009896800000895d */ /* 0x008fea0003900000 */
[----:B------:R-:W3:Y:S02]  /*17570*/  @!P0 SYNCS.PHASECHK.TRANS64 P0, [R18+URZ], R5 ;  /* 0x00000005120085a7 */ /* 0x000ee4000800007f */
[----:B---3--:R-:W-:Y:S05]  /*17580*/  @!P0 BRA `(.L_x_7992) ;  /* 0xfffffffc00f08947 */ /* 0x008fea000383ffff */
[----:B------:R-:W-:Y:S05]  /*17590*/  BRA `(.L_x_8038) ;  /* 0xffffffe800bc7947 */ /* 0x000fea000383ffff */
.L_x_8039:
        /* <DEDUP_REMOVED lines=14> */
.L_x_15317:


//--------------------- .text._ZN7cutlass13device_kernelIN5flash11enable_sm90INS1_16FlashAttnFwdSm90INS1_25CollectiveMainloopFwdSm90ILi2EN4cute5tupleIJNS5_1CILi1EEES8_S8_EEENS6_IJNS7_ILi128EEESA_SA_EEELi128ENS_6half_tEfNS_4arch4Sm90ELb0ELb1ELb1ELb1ELb0ELb0ELb0ELb1ELb1ELb1ELb0ELb0EEENS1_21CollectiveEpilogueFwdISB_S9_SC_SE_Li256ELb1ELb1ELb0ELb0EEENS1_36VarlenDynamicPersistentTileSchedulerILi128ELi128ELi256ELi128ELb0ELb1ELb1ELb1ELb0ELb1EEEEEEEEEvNT_6ParamsE --------------------------
	.section	.text._ZN7cutlass13device_kernelIN5flash11enable_sm90INS1_16FlashAttnFwdSm90INS1_25CollectiveMainloopFwdSm90ILi2EN4cute5tupleIJNS5_1CILi1EEES8_S8_EEENS6_IJNS7_ILi128EEESA_SA_EEELi128ENS_6half_tEfNS_4arch4Sm90ELb0ELb1ELb1ELb1ELb0ELb0ELb0ELb1ELb1ELb1ELb0ELb0EEENS1_21CollectiveEpilogueFwdISB_S9_SC_SE_Li256ELb1ELb1ELb0ELb0EEENS1_36VarlenDynamicPersistentTileSchedulerILi128ELi128ELi256ELi128ELb0ELb1ELb1ELb1ELb0ELb1EEEEEEEEEvNT_6ParamsE,"ax",@progbits
	.align	128
.text._ZN7cutlass13device_kernelIN5flash11enable_sm90INS1_16FlashAttnFwdSm90INS1_25CollectiveMainloopFwdSm90ILi2EN4cute5tupleIJNS5_1CILi1EEES8_S8_EEENS6_IJNS7_ILi128EEESA_SA_EEELi128ENS_6half_tEfNS_4arch4Sm90ELb0ELb1ELb1ELb1ELb0ELb0ELb0ELb1ELb1ELb1ELb0ELb0EEENS1_21CollectiveEpilogueFwdISB_S9_SC_SE_Li256ELb1ELb1ELb0ELb0EEENS1_36VarlenDynamicPersistentTileSchedulerILi128ELi128ELi256ELi128ELb0ELb1ELb1ELb1ELb0ELb1EEEEEEEEEvNT_6ParamsE:
        .type           _ZN7cutlass13device_kernelIN5flash11enable_sm90INS1_16FlashAttnFwdSm90INS1_25CollectiveMainloopFwdSm90ILi2EN4cute5tupleIJNS5_1CILi1EEES8_S8_EEENS6_IJNS7_ILi128EEESA_SA_EEELi128ENS_6half_tEfNS_4arch4Sm90ELb0ELb1ELb1ELb1ELb0ELb0ELb0ELb1ELb1ELb1ELb0ELb0EEENS1_21CollectiveEpilogueFwdISB_S9_SC_SE_Li256ELb1ELb1ELb0ELb0EEENS1_36VarlenDynamicPersistentTileSchedulerILi128ELi128ELi256ELi128ELb0ELb1ELb1ELb1ELb0ELb1EEEEEEEEEvNT_6ParamsE,@function
        .size           _ZN7cutlass13device_kernelIN5flash11enable_sm90INS1_16FlashAttnFwdSm90INS1_25CollectiveMainloopFwdSm90ILi2EN4cute5tupleIJNS5_1CILi1EEES8_S8_EEENS6_IJNS7_ILi128EEESA_SA_EEELi128ENS_6half_tEfNS_4arch4Sm90ELb0ELb1ELb1ELb1ELb0ELb0ELb0ELb1ELb1ELb1ELb0ELb0EEENS1_21CollectiveEpilogueFwdISB_S9_SC_SE_Li256ELb1ELb1ELb0ELb0EEENS1_36VarlenDynamicPersistentTileSchedulerILi128ELi128ELi256ELi128ELb0ELb1ELb1ELb1ELb0ELb1EEEEEEEEEvNT_6ParamsE,(.L_x_15318 - _ZN7cutlass13device_kernelIN5flash11enable_sm90INS1_16FlashAttnFwdSm90INS1_25CollectiveMainloopFwdSm90ILi2EN4cute5tupleIJNS5_1CILi1EEES8_S8_EEENS6_IJNS7_ILi128EEESA_SA_EEELi128ENS_6half_tEfNS_4arch4Sm90ELb0ELb1ELb1ELb1ELb0ELb0ELb0ELb1ELb1ELb1ELb0ELb0EEENS1_21CollectiveEpilogueFwdISB_S9_SC_SE_Li256ELb1ELb1ELb0ELb0EEENS1_36VarlenDynamicPersistentTileSchedulerILi128ELi128ELi256ELi128ELb0ELb1ELb1ELb1ELb0ELb1EEEEEEEEEvNT_6ParamsE)
        .other          _ZN7cutlass13device_kernelIN5flash11enable_sm90INS1_16FlashAttnFwdSm90INS1_25CollectiveMainloopFwdSm90ILi2EN4cute5tupleIJNS5_1CILi1EEES8_S8_EEENS6_IJNS7_ILi128EEESA_SA_EEELi128ENS_6half_tEfNS_4arch4Sm90ELb0ELb1ELb1ELb1ELb0ELb0ELb0ELb1ELb1ELb1ELb0ELb0EEENS1_21CollectiveEpilogueFwdISB_S9_SC_SE_Li256ELb1ELb1ELb0ELb0EEENS1_36VarlenDynamicPersistentTileSchedulerILi128ELi128ELi256ELi128ELb0ELb1ELb1ELb1ELb0ELb1EEEEEEEEEvNT_6ParamsE,@"STO_CUDA_ENTRY STV_DEFAULT"
_ZN7cutlass13device_kernelIN5flash11enable_sm90INS1_16FlashAttnFwdSm90INS1_25CollectiveMainloopFwdSm90ILi2EN4cute5tupleIJNS5_1CILi1EEES8_S8_EEENS6_IJNS7_ILi128EEESA_SA_EEELi128ENS_6half_tEfNS_4arch4Sm90ELb0ELb1ELb1ELb1ELb0ELb0ELb0ELb1ELb1ELb1ELb0ELb0EEENS1_21CollectiveEpilogueFwdISB_S9_SC_SE_Li256ELb1ELb1ELb0ELb0EEENS1_36VarlenDynamicPersistentTileSchedulerILi128ELi128ELi256ELi128ELb0ELb1ELb1ELb1ELb0ELb1EEEEEEEEEvNT_6ParamsE:
        /* <DEDUP_REMOVED lines=18> */
.L_x_8041:
[----:B------:R-:W-:Y:S05]  /*0120*/  BSYNC B0 ;  /* 0x0000000000007941 */ /* 0x000fea0003800000 */
.L_x_8040:
        /* <DEDUP_REMOVED lines=41> */
.L_x_8042:
        /* <DEDUP_REMOVED lines=22> */
.L_x_8043:
        /* <DEDUP_REMOVED lines=18> */
.L_x_8044:
        /* <DEDUP_REMOVED lines=22> */
.L_x_8045:
        /* <DEDUP_REMOVED lines=22> */
.L_x_8046:
[----:B------:R-:W-:Y:S01]  /*0900*/  PLOP3.LUT P0, PT, PT, PT, UP0, 0x80, 0x0 ;  /* 0x000000000000781c */ /* 0x000fe20003f0f008 */
[----:B------:R-:W-:Y:S01]  /*0910*/  UMOV UR36, 0x1 ;  /* 0x0000000100247882 */ /* 0x000fe20000000000 */
[----:B------:R-:W-:Y:S01]  /*0920*/  NOP ;  /* 0x0000000000007918 */ /* 0x000fe20000000000 */
[----:B------:R-:W-:Y:S01]  /*0930*/  USEL UR36, UR36, 0x2, !UP0 ;  /* 0x0000000224247887 */ /* 0x000fe2000c000000 */
[----:B------:R-:W-:Y:S01]  /*0940*/  ULDC.64 UR50, c[0x0][0x208] ;  /* 0x0000820000327ab9 */ /* 0x000fe20000000a00 */
[----:B012-4-:R-:W-:Y:S08]  /*0950*/  BAR.SYNC.DEFER_BLOCKING 0x0 ;  /* 0x0000000000007b1d */ /* 0x017ff00000010000 */
[----:B------:R-:W-:Y:S05]  /*0960*/  @!P0 BRA `(.L_x_8047) ;  /* 0x0000011400088947 */ /* 0x000fea0003800000 */
.L_x_8048:
[----:B------:R-:W-:-:S08]  /*0970*/  NOP ;  /* 0x0000000000007918 */ /* 0x000fd00000000000 */
[----:B------:R-:W0:Y:S02]  /*0980*/  USETMAXREG.TRY_ALLOC.CTAPOOL UP0, 0xf0 ;  /* 0x000000f0000079c8 */ /* 0x000e240008000600 */
[----:B0-----:R-:W-:-:S13]  /*0990*/  PLOP3.LUT P0, PT, PT, PT, UP0, 0x80, 0x0 ;  /* 0x000000000000781c */ /* 0x001fda0003f0f008 */
[----:B------:R-:W-:Y:S05]  /*09a0*/  @!P0 BRA `(.L_x_8048) ;  /* 0xfffffffc00f08947 */ /* 0x000fea000383ffff */
[----:B------:R-:W0:Y:S01]  /*09b0*/  S2R R2, SR_TID.X ;  /* 0x0000000000027919 */ /* 0x000e220000002100 */
        /* <DEDUP_REMOVED lines=13> */
[----:B------:R-:W-:Y:S01]  /*0a90*/  VIADD R191, R2, 0xffffff80 ;  /* 0xffffff8002bf7836 */ /* 0x000fe20000000000 */
[----:B------:R-:W-:Y:S01]  /*0aa0*/  R2UR UR7, R6 ;  /* 0x00000000060772ca */ /* 0x000fe200000e0000 */
[----:B------:R-:W-:Y:S01]  /*0ab0*/  ULOP3.LUT UR48, UR36, 0x1, URZ, 0xfc, !UPT ;  /* 0x0000000124307892 */ /* 0x000fe2000f8efc3f */
[----:B------:R-:W-:Y:S01]  /*0ac0*/  R2UR UR6, R7 ;  /* 0x00000000070672ca */ /* 0x000fe200000e0000 */
[----:B------:R-:W-:Y:S01]  /*0ad0*/  UMOV UR47, URZ ;  /* 0x0000003f002f7c82 */ /* 0x000fe20008000000 */
[----:B------:R-:W-:Y:S01]  /*0ae0*/  SHF.R.S32.HI R0, RZ, 0x1f, R191 ;  /* 0x0000001fff007819 */ /* 0x000fe200000114bf */
[----:B------:R-:W-:Y:S01]  /*0af0*/  UMOV UR46, URZ ;  /* 0x0000003f002e7c82 */ /* 0x000fe20008000000 */
[----:B------:R-:W-:Y:S01]  /*0b00*/  R2UR UR5, R5 ;  /* 0x00000000050572ca */ /* 0x000fe200000e0000 */
[----:B------:R-:W-:Y:S01]  /*0b10*/  UMOV UR45, URZ ;  /* 0x0000003f002d7c82 */ /* 0x000fe20008000000 */
[CC--:B------:R-:W-:Y:S02]  /*0b20*/  LEA.HI R3, R0.reuse, R191.reuse, RZ, 0x7 ;  /* 0x000000bf00037211 */ /* 0x0c0fe400078f38ff */
[----:B------:R-:W-:-:S02]  /*0b30*/  LEA.HI R4, R0, R191, RZ, 0x5 ;  /* 0x000000bf00047211 */ /* 0x000fc400078f28ff */
[----:B------:R-:W-:Y:S02]  /*0b40*/  LOP3.LUT R2, R3, 0xffffff80, RZ, 0xc0, !PT ;  /* 0xffffff8003027812 */ /* 0x000fe400078ec0ff */
[----:B------:R-:W-:Y:S01]  /*0b50*/  SHF.R.S32.HI R186, RZ, 0x7, R3 ;  /* 0x00000007ffba7819 */ /* 0x000fe20000011403 */
[----:B------:R-:W-:Y:S02]  /*0b60*/  IMAD.SHL.U32 R6, R4, 0x20, RZ ;  /* 0x0000002004067824 */ /* 0x000fe400078e00ff */
[----:B------:R-:W-:Y:S01]  /*0b70*/  IMAD.IADD R185, R191, 0x1, -R2 ;  /* 0x00000001bfb97824 */ /* 0x000fe200078e0a02 */
[----:B------:R-:W-:Y:S02]  /*0b80*/  LEA.HI R2, R0, R191, RZ, 0x4 ;  /* 0x000000bf00027211 */ /* 0x000fe400078f20ff */
[----:B------:R-:W-:Y:S02]  /*0b90*/  LOP3.LUT R7, R6, 0xfffffc00, RZ, 0xc0, !PT ;  /* 0xfffffc0006077812 */ /* 0x000fe400078ec0ff */
[----:B------:R-:W-:-:S02]  /*0ba0*/  SHF.R.S32.HI R8, RZ, 0x1f, R185 ;  /* 0x0000001fff087819 */ /* 0x000fc400000114b9 */
[----:B------:R-:W-:Y:S02]  /*0bb0*/  LEA.HI R6, R0, R191, RZ, 0x2 ;  /* 0x000000bf00067211 */ /* 0x000fe400078f10ff */
[----:B------:R-:W-:Y:S02]  /*0bc0*/  LEA.HI R9, R8, R185, RZ, 0x2 ;  /* 0x000000b908097211 */ /* 0x000fe400078f10ff */
[----:B------:R-:W-:Y:S02]  /*0bd0*/  SHF.R.S32.HI R5, RZ, 0x4, R2 ;  /* 0x00000004ff057819 */ /* 0x000fe40000011402 */
[--C-:B------:R-:W-:Y:S02]  /*0be0*/  SHF.R.S32.HI R10, RZ, 0x2, R9.reuse ;  /* 0x00000002ff0a7819 */ /* 0x100fe40000011409 */
[----:B------:R-:W-:Y:S02]  /*0bf0*/  SHF.R.S32.HI R11, RZ, 0x1f, R9 ;  /* 0x0000001fff0b7819 */ /* 0x000fe40000011409 */
[----:B------:R-:W-:-:S02]  /*0c00*/  LOP3.LUT R4, R2, 0x3fffff0, RZ, 0xc0, !PT ;  /* 0x03fffff002047812 */ /* 0x000fc400078ec0ff */
[----:B------:R-:W-:Y:S02]  /*0c10*/  LOP3.LUT R6, R6, 0xfffffffc, RZ, 0xc0, !PT ;  /* 0xfffffffc06067812 */ /* 0x000fe400078ec0ff */
[----:B------:R-:W-:Y:S01]  /*0c20*/  LEA.HI R0, R0, R191, RZ, 0x3 ;  /* 0x000000bf00007211 */ /* 0x000fe200078f18ff */
[----:B------:R-:W-:Y:S01]  /*0c30*/  IMAD.IADD R4, R191, 0x1, -R4 ;  /* 0x00000001bf047824 */ /* 0x000fe200078e0a04 */
[----:B------:R-:W-:Y:S01]  /*0c40*/  LEA.HI R11, R11, R10, RZ, 0x3 ;  /* 0x0000000a0b0b7211 */ /* 0x000fe200078f18ff */
[----:B------:R-:W-:Y:S01]  /*0c50*/  IMAD.IADD R6, R191, 0x1, -R6 ;  /* 0x00000001bf067824 */ /* 0x000fe200078e0a06 */
[----:B------:R-:W-:Y:S01]  /*0c60*/  LEA.HI R2, R2, R5, RZ, 0x1 ;  /* 0x0000000502027211 */ /* 0x000fe200078f08ff */
[----:B------:R-:W-:Y:S01]  /*0c70*/  IMAD R7, R4, 0x40, R7 ;  /* 0x0000004004077824 */ /* 0x000fe200078e0207 */
[----:B------:R-:W-:Y:S02]  /*0c80*/  LOP3.LUT R22, R0, 0xfffffff8, RZ, 0xc0, !PT ;  /* 0xfffffff800167812 */ /* 0x000fe400078ec0ff */
[----:B------:R-:W-:-:S02]  /*0c90*/  LOP3.LUT R11, R11, 0xfffffff8, RZ, 0xc0, !PT ;  /* 0xfffffff80b0b7812 */ /* 0x000fc400078ec0ff */
[----:B------:R-:W-:Y:S01]  /*0ca0*/  LEA.HI R8, R8, R185, RZ, 0x5 ;  /* 0x000000b908087211 */ /* 0x000fe200078f28ff */
[----:B------:R-:W-:Y:S01]  /*0cb0*/  IMAD.IADD R22, R191, 0x1, -R22 ;  /* 0x00000001bf167824 */ /* 0x000fe200078e0a16 */
[----:B------:R-:W-:Y:S01]  /*0cc0*/  LEA.HI R3, R3, R186, RZ, 0x1 ;  /* 0x000000ba03037211 */ /* 0x000fe200078f08ff */
[----:B------:R-:W-:Y:S01]  /*0cd0*/  IMAD.IADD R11, R10, 0x1, -R11 ;  /* 0x000000010a0b7824 */ /* 0x000fe200078e0a0b */
[----:B------:R-:W-:Y:S01]  /*0ce0*/  LOP3.LUT R2, R2, 0x1ffffffe, RZ, 0xc0, !PT ;  /* 0x1ffffffe02027812 */ /* 0x000fe200078ec0ff */
[----:B------:R-:W-:Y:S01]  /*0cf0*/  IMAD.SHL.U32 R18, R22, 0x8, RZ ;  /* 0x0000000816127824 */ /* 0x000fe200078e00ff */
[----:B------:R-:W-:Y:S02]  /*0d00*/  SHF.R.S32.HI R8, RZ, 0x5, R8 ;  /* 0x00000005ff087819 */ /* 0x000fe40000011408 */
        /* <DEDUP_REMOVED lines=16> */
.L_x_8148:
[----:B------:R-:W-:Y:S01]  /*0e10*/  ULDC.64 UR8, c[0x0][0xa28] ;  /* 0x00028a0000087ab9 */ /* 0x000fe20000000a00 */
[----:B------:R-:W-:Y:S01]  /*0e20*/  ULDC UR4, c[0x0][0x424] ;  /* 0x0001090000047ab9 */ /* 0x000fe20000000800 */
[----:B------:R-:W-:-:S04]  /*0e30*/  UISETP.NE.U32.AND UP0, UPT, UR8, URZ, UPT ;  /* 0x0000003f0800728c */ /* 0x000fc8000bf05070 */
        /* <DEDUP_REMOVED lines=9> */
[----:B0-2-4-:R-:W-:Y:S02]  /*0ed0*/  IMAD.U32 R2, RZ, RZ, UR8 ;  /* 0x00000008ff027e24 */ /* 0x015fe4000f8e00ff */
[----:B------:R-:W-:Y:S01]  /*0ee0*/  IMAD.U32 R3, RZ, RZ, UR9 ;  /* 0x00000009ff037e24 */ /* 0x000fe2000f8e00ff */
[----:B------:R-:W-:-:S04]  /*0ef0*/  @UP1 UIMAD.WIDE UR8, UR6, 0x4, UR10 ;  /* 0x00000004060818a5 */ /* 0x000fc8000f8e020a */
[----:B------:R-:W2:Y:S02]  /*0f00*/  @P0 LDG.E R2, desc[UR50][R2.64] ;  /* 0x0000003202020981 */ /* 0x000ea4000c1e1900 */
[----:B------:R-:W-:Y:S02]  /*0f10*/  IMAD.U32 R4, RZ, RZ, UR8 ;  /* 0x00000008ff047e24 */ /* 0x000fe4000f8e00ff */
[----:B------:R-:W-:Y:S01]  /*0f20*/  IMAD.U32 R5, RZ, RZ, UR9 ;  /* 0x00000009ff057e24 */ /* 0x000fe2000f8e00ff */
[----:B------:R-:W-:-:S04]  /*0f30*/  ULDC.64 UR8, c[0x0][0x418] ;  /* 0x0001060000087ab9 */ /* 0x000fc80000000a00 */
[----:B---3--:R-:W3:Y:S01]  /*0f40*/  @P2 LDG.E R4, desc[UR50][R4.64] ;  /* 0x0000003204042981 */ /* 0x008ee2000c1e1900 */
[----:B------:R-:W-:Y:S01]  /*0f50*/  UISETP.NE.U32.AND UP0, UPT, UR8, URZ, UPT ;  /* 0x0000003f0800728c */ /* 0x000fe2000bf05070 */
[----:B------:R-:W-:Y:S01]  /*0f60*/  UMOV UR39, URZ ;  /* 0x0000003f00277c82 */ /* 0x000fe20008000000 */
[----:B------:R-:W-:Y:S02]  /*0f70*/  ULDC UR44, c[0x0][0x288] ;  /* 0x0000a200002c7ab9 */ /* 0x000fe40000000800 */
[----:B------:R-:W-:Y:S01]  /*0f80*/  UISETP.NE.AND.EX UP0, UPT, UR9, URZ, UPT, UP0 ;  /* 0x0000003f0900728c */ /* 0x000fe2000bf05300 */
[----:B------:R-:W-:Y:S02]  /*0f90*/  UMOV UR42, UR7 ;  /* 0x00000007002a7c82 */ /* 0x000fe40008000000 */
[----:B------:R-:W-:Y:S01]  /*0fa0*/  ULDC.64 UR8, c[0x0][0xa20] ;  /* 0x0002880000087ab9 */ /* 0x000fe20000000a00 */
[----:B------:R-:W-:Y:S01]  /*0fb0*/  USEL UR4, UR4, 0x1, UP0 ;  /* 0x0000000104047887 */ /* 0x000fe20008000000 */
[----:B------:R-:W-:Y:S01]  /*0fc0*/  ISETP.NE.U32.AND P1, PT, RZ, UR8, PT ;  /* 0x00000008ff007c0c */ /* 0x000fe2000bf25070 */
[----:B------:R-:W-:-:S02]  /*0fd0*/  ULDC UR8, c[0x0][0x2f0] ;  /* 0x0000bc0000087ab9 */ /* 0x000fc40000000800 */
[----:B------:R-:W-:Y:S01]  /*0fe0*/  UIMAD UR4, UR4, UR8, URZ ;  /* 0x00000008040472a4 */ /* 0x000fe2000f8e023f */
[----:B------:R-:W-:Y:S02]  /*0ff0*/  ISETP.NE.AND.EX P1, PT, RZ, UR9, PT, P1 ;  /* 0x00000009ff007c0c */ /* 0x000fe4000bf25310 */
[----:B--2---:R-:W-:Y:S02]  /*1000*/  @P0 R2UR UR39, R2 ;  /* 0x00000000022702ca */ /* 0x004fe400000e0000 */
[----:B---3--:R-:W-:Y:S01]  /*1010*/  @P2 R2UR UR44, R4 ;  /* 0x00000000042c22ca */ /* 0x008fe200000e0000 */
[----:B-1----:R-:W-:-:S14]  /*1020*/  @P2 BRA `(.L_x_8049) ;  /* 0x0000000000342947 */ /* 0x002fdc0003800000 */
[----:B------:R-:W-:Y:S02]  /*1030*/  ULDC.64 UR8, c[0x0][0xa00] ;  /* 0x0002800000087ab9 */ /* 0x000fe40000000a00 */
[----:B------:R-:W-:-:S04]  /*1040*/  ISETP.NE.U32.AND P0, PT, RZ, UR8, PT ;  /* 0x00000008ff007c0c */ /* 0x000fc8000bf05070 */
[----:B------:R-:W-:-:S13]  /*1050*/  ISETP.NE.AND.EX P0, PT, RZ, UR9, PT, P0 ;  /* 0x00000009ff007c0c */ /* 0x000fda000bf05300 */
[----:B------:R-:W-:Y:S05]  /*1060*/  @!P0 BRA `(.L_x_8049) ;  /* 0x0000000000248947 */ /* 0x000fea0003800000 */
[----:B------:R-:W-:Y:S02]  /*1070*/  ULDC.64 UR8, c[0x0][0xa00] ;  /* 0x0002800000087ab9 */ /* 0x000fe40000000a00 */
        /* <DEDUP_REMOVED lines=8> */
.L_x_8049:
[----:B------:R-:W-:Y:S01]  /*1100*/  UMOV UR37, UR6 ;  /* 0x0000000600257c82 */ /* 0x000fe20008000000 */
[----:B------:R-:W-:Y:S05]  /*1110*/  @!P1 BRA `(.L_x_8050) ;  /* 0x00000000001c9947 */ /* 0x000fea0003800000 */
[----:B------:R-:W-:Y:S02]  /*1120*/  ULDC.64 UR8, c[0x0][0xa20] ;  /* 0x0002880000087ab9 */ /* 0x000fe40000000a00 */
[----:B------:R-:W-:-:S06]  /*1130*/  UIMAD.WIDE UR6, UR6, 0x4, UR8 ;  /* 0x00000004060678a5 */ /* 0x000fcc000f8e0208 */
[----:B------:R-:W-:Y:S02]  /*1140*/  IMAD.U32 R2, RZ, RZ, UR6 ;  /* 0x00000006ff027e24 */ /* 0x000fe4000f8e00ff */
[----:B------:R-:W-:-:S05]  /*1150*/  IMAD.U32 R3, RZ, RZ, UR7 ;  /* 0x00000007ff037e24 */ /* 0x000fca000f8e00ff */
[----:B------:R-:W2:Y:S02]  /*1160*/  LDG.E R2, desc[UR50][R2.64] ;  /* 0x0000003202027981 */ /* 0x000ea4000c1e1900 */
[----:B--2---:R-:W-:Y:S01]  /*1170*/  R2UR UR4, R2 ;  /* 0x00000000020472ca */ /* 0x004fe200000e0000 */
[----:B------:R-:W-:-:S14]  /*1180*/  BRA `(.L_x_8051) ;  /* 0x0000000000347947 */ /* 0x000fdc0003800000 */
.L_x_8050:
        /* <DEDUP_REMOVED lines=13> */
.L_x_8051:
[----:B------:R-:W-:Y:S01]  /*1260*/  ULDC UR6, c[0x0][0x448] ;  /* 0x0001120000067ab9 */ /* 0x000fe20000000800 */
[----:B------:R-:W-:Y:S02]  /*1270*/  USHF.L.U32 UR38, UR5, 0x7, URZ ;  /* 0x0000000705267899 */ /* 0x000fe4000800063f */
[----:B------:R-:W-:Y:S02]  /*1280*/  UISETP.NE.AND UP0, UPT, UR6, 0x1, UPT ;  /* 0x000000010600788c */ /* 0x000fe4000bf05270 */
[----:B------:R-:W-:Y:S02]  /*1290*/  UIADD3 UR8, UR38, 0x7f, URZ ;  /* 0x0000007f26087890 */ /* 0x000fe4000fffe03f */
[----:B------:R-:W-:-:S03]  /*12a0*/  UIADD3 UR39, -UR39, UR4, URZ ;  /* 0x0000000427277290 */ /* 0x000fc6000fffe13f */
[----:B------:R-:W-:Y:S01]  /*12b0*/  ULDC.64 UR4, c[0x0][0x9e0] ;  /* 0x0002780000047ab9 */ /* 0x000fe20000000a00 */
[----:B------:R-:W-:Y:S02]  /*12c0*/  UIADD3 UR9, UR39, 0x1, -UR44 ;  /* 0x0000000127097890 */ /* 0x000fe4000fffe82c */
[----:B------:R-:W-:Y:S01]  /*12d0*/  UISETP.GE.AND UP1, UPT, UR5, 0x1, UPT ;  /* 0x000000010500788c */ /* 0x000fe2000bf26270 */
[----:B------:R-:W-:Y:S01]  /*12e0*/  @UP0 ULDC UR6, c[0x0][0x44c] ;  /* 0x0001130000060ab9 */ /* 0x000fe20000000800 */
[----:B------:R-:W-:Y:S01]  /*12f0*/  @UP0 ULDC UR10, c[0x0][0x450] ;  /* 0x00011400000a0ab9 */ /* 0x000fe20000000800 */
[----:B------:R-:W-:-:S03]  /*1300*/  UIMAD.WIDE.U32 UR6, UR8, UR6, URZ ;  /* 0x00000006080672a5 */ /* 0x000fc6000f8e003f */
[----:B------:R-:W-:Y:S01]  /*1310*/  PLOP3.LUT P1, PT, PT, PT, UP1, 0x80, 0x0 ;  /* 0x000000000000781c */ /* 0x000fe20003f2f018 */
[----:B------:R-:W-:-:S04]  /*1320*/  @UP0 USHF.R.U32.HI UR8, URZ, UR10, UR7 ;  /* 0x0000000a3f080299 */ /* 0x000fc80008011607 */
        /* <DEDUP_REMOVED lines=14> */
.L_x_8053:
[----:B------:R-:W-:-:S11]  /*1410*/  UISETP.NE.AND UP1, UPT, UR5, 0x1, UPT ;  /* 0x000000010500788c */ /* 0x000fd6000bf25270 */
[----:B------:R-:W-:Y:S02]  /*1420*/  @UP1 ULDC.64 UR8, c[0x0][0x9e8] ;  /* 0x00027a0000081ab9 */ /* 0x000fe40000000a00 */
[----:B------:R-:W-:-:S04]  /*1430*/  UIMAD.WIDE.U32 UR6, UR4, UR8, URZ ;  /* 0x00000008040672a5 */ /* 0x000fc8000f8e003f */
[----:B------:R-:W-:-:S12]  /*1440*/  @UP1 USHF.R.U32.HI UR4, URZ, UR9, UR7 ;  /* 0x000000093f041299 */ /* 0x000fd80008011607 */
.L_x_8054:
[----:B------:R-:W-:-:S06]  /*1450*/  UIMAD UR4, UR4, UR5, UR5 ;  /* 0x00000005040472a4 */ /* 0x000fcc000f8e0205 */
[----:B------:R-:W-:-:S07]  /*1460*/  VIMNMX R0, R0, UR4, PT ;  /* 0x0000000400007c48 */ /* 0x000fce000bfe0100 */
.L_x_8052:
[----:B------:R-:W-:Y:S01]  /*1470*/  UIADD3 UR4, UR39, 0x7f, URZ ;  /* 0x0000007f27047890 */ /* 0x000fe2000fffe03f */
        /* <DEDUP_REMOVED lines=10> */
[----:B------:R-:W-:-:S02]  /*1520*/  UIADD3 UR53, UR39, -UR44, URZ ;  /* 0x8000002c27357290 */ /* 0x000fc4000fffe03f */
        /* <DEDUP_REMOVED lines=17> */
.L_x_8056:
[----:B------:R-:W-:-:S11]  /*1640*/  UISETP.NE.AND UP0, UPT, UR5, 0x1, UPT ;  /* 0x000000010500788c */ /* 0x000fd6000bf05270 */
[----:B------:R-:W-:Y:S02]  /*1650*/  @UP0 ULDC.64 UR10, c[0x0][0x9e8] ;  /* 0x00027a00000a0ab9 */ /* 0x000fe40000000a00 */
[----:B------:R-:W-:-:S04]  /*1660*/  UIMAD.WIDE.U32 UR6, UR4, UR10, URZ ;  /* 0x0000000a040672a5 */ /* 0x000fc8000f8e003f */
[----:B------:R-:W-:-:S12]  /*1670*/  @UP0 USHF.R.U32.HI UR4, URZ, UR11, UR7 ;  /* 0x0000000b3f040299 */ /* 0x000fd80008011607 */
.L_x_8057:
[----:B------:R-:W-:-:S04]  /*1680*/  UIMAD UR4, UR4, UR5, URZ ;  /* 0x00000005040472a4 */ /* 0x000fc8000f8e023f */
[----:B------:R-:W-:-:S04]  /*1690*/  UISETP.LT.AND UP0, UPT, UR9, UR4, UPT ;  /* 0x000000040900728c */ /* 0x000fc8000bf01270 */
[----:B------:R-:W-:-:S12]  /*16a0*/  USEL UR9, UR9, UR4, !UP0 ;  /* 0x0000000409097287 */ /* 0x000fd8000c000000 */
.L_x_8055:
        /* <DEDUP_REMOVED lines=74> */
.L_x_8059:
        /* <DEDUP_REMOVED lines=9> */
.L_x_8278:
[----:B------:R-:W-:Y:S05]  /*1be0*/  @!P0 BRA `(.L_x_8061) ;  /* 0x0000000000048947 */ /* 0x000fea0003800000 */
[----:B------:R-:W-:Y:S01]  /*1bf0*/  BPT.TRAP 0x1 ;  /* 0x000000040000795c */ /* 0x000fe20000300000 */
.L_x_8061:
[----:B------:R-:W-:Y:S02]  /*1c00*/  IMAD.U32 R7, RZ, RZ, UR45 ;  /* 0x0000002dff077e24 */ /* 0x000fe4000f8e00ff */
[----:B0-----:R-:W-:-:S03]  /*1c10*/  IMAD.U32 R0, RZ, RZ, UR46 ;  /* 0x0000002eff007e24 */ /* 0x001fc6000f8e00ff */
[----:B------:R-:W-:Y:S02]  /*1c20*/  LEA R7, R7, UR41, 0x3 ;  /* 0x0000002907077c11 */ /* 0x000fe4000f8e18ff */
[----:B------:R-:W-:-:S04]  /*1c30*/  SHF.L.U32 R0, R0, 0x1f, RZ ;  /* 0x0000001f00007819 */ /* 0x000fc800000006ff */
[----:B------:R0:W1:Y:S01]  /*1c40*/  SYNCS.PHASECHK.TRANS64.TRYWAIT P2, [R7+URZ+0x28830], R0 ;  /* 0x02883000070075a7 */ /* 0x000062000804017f */
[----:B------:R-:W-:Y:S05]  /*1c50*/  @!P0 BRA `(.L_x_8062) ;  /* 0x0000000000048947 */ /* 0x000fea0003800000 */
[----:B------:R-:W-:Y:S01]  /*1c60*/  BPT.TRAP 0x1 ;  /* 0x000000040000795c */ /* 0x000fe20000300000 */
.L_x_8062:
[----:B------:R-:W2:Y:S02]  /*1c70*/  S2R R2, SR_TID.X ;  /* 0x0000000000027919 */ /* 0x000ea40000002100 */
[----:B--2---:R-:W-:Y:S01]  /*1c80*/  LOP3.LUT P1, RZ, R2, 0x7f, RZ, 0xc0, !PT ;  /* 0x0000007f02ff7812 */ /* 0x004fe2000782c0ff */
[----:B-1----:R-:W-:-:S12]  /*1c90*/  @P2 BRA `(.L_x_8063) ;  /* 0x0000000000082947 */ /* 0x002fd80003800000 */
[----:B------:R-:W1:Y:S02]  /*1ca0*/  SYNCS.PHASECHK.TRANS64.TRYWAIT P2, [R7+URZ+0x28830], R0 ;  /* 0x02883000070075a7 */ /* 0x000e64000804017f */
[----:B-1----:R-:W-:Y:S05]  /*1cb0*/  @!P2 BRA `(.L_x_8064) ;  /* 0x000001640048a947 */ /* 0x002fea0003800000 */
.L_x_8063:
[----:B------:R-:W-:Y:S05]  /*1cc0*/  WARPSYNC.ALL ;  /* 0x0000000000007948 */ /* 0x000fea0003800000 */
[----:B------:R-:W-:Y:S01]  /*1cd0*/  UIADD3 UR4, UR41, 0x18400, URZ ;  /* 0x0001840029047890 */ /* 0x000fe2000fffe03f */
[----:B------:R-:W-:Y:S01]  /*1ce0*/  WARPGROUP.ARRIVE ;  /* 0x00000000000079c5 */ /* 0x000fe20000000000 */
[----:B------:R-:W-:Y:S01]  /*1cf0*/  ULOP3.LUT UR32, UR52, 0x10000, URZ, 0xfc, !UPT ;  /* 0x0001000034207892 */ /* 0x000fe2000f8efc3f */
[----:B------:R-:W-:Y:S01]  /*1d00*/  VIADD R3, R17, UR38 ;  /* 0x0000002611037c36 */ /* 0x000fe20008000000 */
[----:B------:R-:W-:Y:S01]  /*1d10*/  USHF.R.U32.HI UR4, URZ, 0x4, UR4 ;  /* 0x000000043f047899 */ /* 0x000fe20008011604 */
[----:B------:R-:W-:Y:S01]  /*1d20*/  IMAD.U32 R20, RZ, RZ, UR44 ;  /* 0x0000002cff147e24 */ /* 0x000fe2000f8e00ff */
[----:B------:R-:W-:Y:S01]  /*1d30*/  UMOV UR33, 0x40000040 ;  /* 0x4000004000217882 */ /* 0x000fe20000000000 */
[----:B------:R-:W-:Y:S01]  /*1d40*/  UMOV UR35, 0x40000040 ;  /* 0x4000004000237882 */ /* 0x000fe20000000000 */
[----:B------:R-:W-:Y:S01]  /*1d50*/  ULOP3.LUT UR4, UR4, 0x3fff, URZ, 0xc0, !UPT ;  /* 0x00003fff04047892 */ /* 0x000fe2000f8ec03f */
[----:B------:R-:W-:Y:S01]  /*1d60*/  IMAD.MOV.U32 R6, RZ, RZ, R3 ;  /* 0x000000ffff067224 */ /* 0x000fe200078e0003 */
[----:B------:R-:W-:Y:S01]  /*1d70*/  UMOV UR5, 0x40000040 ;  /* 0x4000004000057882 */ /* 0x000fe20000000000 */
[----:B------:R-:W-:Y:S01]  /*1d80*/  UMOV UR7, 0x40000040 ;  /* 0x4000004000077882 */ /* 0x000fe20000000000 */
[----:B------:R-:W-:-:S02]  /*1d90*/  ULOP3.LUT UR49, UR4, 0x10000, URZ, 0xfc, !UPT ;  /* 0x0001000004317892 */ /* 0x000fc4000f8efc3f */
[----:B------:R-:W-:Y:S02]  /*1da0*/  UIADD3 UR4, UR32, 0x2, URZ ;  /* 0x0000000220047890 */ /* 0x000fe4000fffe03f */
        /* <DEDUP_REMOVED lines=42> */
[----:B------:R-:W-:Y:S02]  /*2050*/  ULDC.64 UR6, c[0x0][0x9e0] ;  /* 0x0002780000067ab9 */ /* 0x000fe40000000a00 */
[----:B------:R-:W-:Y:S01]  /*2060*/  @!P1 PRMT R3, RZ, 0x654, R3 ;  /* 0x00000654ff039816 */ /* 0x000fe20000000003 */
[----:B------:R-:W-:-:S06]  /*2070*/  UISETP.GE.AND UP1, UPT, UR7, 0x1, UPT ;  /* 0x000000010700788c */ /* 0x000fcc000bf26270 */
[----:B------:R-:W-:Y:S01]  /*2080*/  PLOP3.LUT P2, PT, PT, PT, UP1, 0x40, 0x0 ;  /* 0x000000000000781c */ /* 0x000fe20003f4e818 */
        /* <DEDUP_REMOVED lines=33> */
[----:B------:R4:W3:Y:S01]  /*22a0*/  MUFU.TANH R63, R74 ;  /* 0x0000004a003f7308 */ /* 0x0008e20000002400 */
[----:B--2---:R-:W-:Y:S01]  /*22b0*/  FMUL.FTZ R37, R50, UR10 ;  /* 0x0000000a32257c20 */ /* 0x004fe20008410000 */
[----:B------:R-:W-:Y:S01]  /*22c0*/  FMUL.FTZ R45, R45, UR10 ;  /* 0x0000000a2d2d7c20 */ /* 0x000fe20008410000 */
[----:B------:R-:W-:Y:S01]  /*22d0*/  FMUL.FTZ R49, R49, UR10 ;  /* 0x0000000a31317c20 */ /* 0x000fe20008410000 */
[----:B------:R-:W-:Y:S01]  /*22e0*/  FMUL.FTZ R4, R24, UR10 ;  /* 0x0000000a18047c20 */ /* 0x000fe20008410000 */
[----:B01----:R-:W-:Y:S01]  /*22f0*/  FMUL.FTZ R0, R26, UR10 ;  /* 0x0000000a1a007c20 */ /* 0x003fe20008410000 */
[----:B------:R-:W-:Y:S01]  /*2300*/  FMUL.FTZ R11, R30, UR10 ;  /* 0x0000000a1e0b7c20 */ /* 0x000fe20008410000 */
[----:B------:R-:W-:Y:S01]  /*2310*/  FMUL.FTZ R13, R31, UR10 ;  /* 0x0000000a1f0d7c20 */ /* 0x000fe20008410000 */
[----:B------:R0:W1:Y:S01]  /*2320*/  MUFU.TANH R50, R75 ;  /* 0x0000004b00327308 */ /* 0x0000620000002400 */
[----:B----4-:R-:W-:-:S02]  /*2330*/  IMAD R74, R88, R5, 0x80 ;  /* 0x00000080584a7424 */ /* 0x010fc400078e0205 */
[----:B------:R-:W-:Y:S01]  /*2340*/  FMUL.FTZ R21, R35, UR10 ;  /* 0x0000000a23157c20 */ /* 0x000fe20008410000 */
[----:B------:R-:W-:Y:S01]  /*2350*/  FMUL.FTZ R31, R43, UR10 ;  /* 0x0000000a2b1f7c20 */ /* 0x000fe20008410000 */
[----:B------:R2:W-:Y:S01]  /*2360*/  @!P1 SYNCS.ARRIVE.TRANS64.RED.A1T0 RZ, [R3+URZ], RZ ;  /* 0x000000ff03ff99a7 */ /* 0x0005e2000810043f */
[----:B------:R-:W-:Y:S01]  /*2370*/  FMUL.FTZ R35, R47, UR10 ;  /* 0x0000000a2f237c20 */ /* 0x000fe20008410000 */
[----:B------:R-:W-:Y:S01]  /*2380*/  FMUL.FTZ R43, R55, UR10 ;  /* 0x0000000a372b7c20 */ /* 0x000fe20008410000 */
[----:B------:R-:W-:Y:S01]  /*2390*/  FMUL.FTZ R28, R28, UR10 ;  /* 0x0000000a1c1c7c20 */ /* 0x000fe20008410000 */
[----:B------:R4:W1:Y:S01]  /*23a0*/  MUFU.TANH R24, R25 ;  /* 0x0000001900187308 */ /* 0x0008620000002400 */
[----:B0-----:R-:W0:Y:S01]  /*23b0*/  SHFL.IDX PT, R75, R6, RZ, 0x1c1f ;  /* 0x001c1fff064b7589 */ /* 0x001e2200000e0000 */
[----:B------:R-:W-:Y:S01]  /*23c0*/  FMUL.FTZ R32, R32, UR10 ;  /* 0x0000000a20207c20 */ /* 0x000fe20008410000 */
[----:B------:R-:W-:Y:S01]  /*23d0*/  FMUL.FTZ R36, R36, UR10 ;  /* 0x0000000a24247c20 */ /* 0x000fe20008410000 */
[----:B--2---:R-:W-:-:S02]  /*23e0*/  VIADD R3, R74, 0x1 ;  /* 0x000000014a037836 */ /* 0x004fc40000000000 */
        /* <DEDUP_REMOVED lines=12> */
[----:B--2---:R-:W-:Y:S01]  /*24b0*/  FMUL.FTZ R29, R42, UR10 ;  /* 0x0000000a2a1d7c20 */ /* 0x004fe20008410000 */
        /* <DEDUP_REMOVED lines=28> */
[----:B------:R-:W-:-:S02]  /*2680*/  IMAD R5, R16, -0x2, R3 ;  /* 0xfffffffe10057824 */ /* 0x000fc400078e0203 */
[----:B------:R-:W-:Y:S01]  /*2690*/  FMUL.FTZ R78, R78, UR10 ;  /* 0x0000000a4e4e7c20 */ /* 0x000fe20008410000 */
[----:B------:R-:W4:Y:S01]  /*26a0*/  MUFU.TANH R4, R4 ;  /* 0x0000000400047308 */ /* 0x000f220000002400 */
[----:B--2---:R-:W-:Y:S01]  /*26b0*/  FMUL.FTZ R49, R62, UR10 ;  /* 0x0000000a3e317c20 */ /* 0x004fe20008410000 */
[----:B------:R-:W-:Y:S01]  /*26c0*/  VIADD R3, R74, UR39 ;  /* 0x000000274a037c36 */ /* 0x000fe20008000000 */
[----:B------:R-:W-:Y:S02]  /*26d0*/  IADD3 R5, -R20, UR39, R5 ;  /* 0x0000002714057c10 */ /* 0x000fe4000fffe105 */
[----:B------:R-:W-:-:S03]  /*26e0*/  LEA R66, R88, 0xffffff80, 0x7 ;  /* 0xffffff8058427811 */ /* 0x000fc600078e38ff */
[----:B------:R-:W2:Y:S01]  /*26f0*/  MUFU.TANH R0, R0 ;  /* 0x0000000000007308 */ /* 0x000ea20000002400 */
[C---:B------:R-:W-:Y:S02]  /*2700*/  VIADD R117, R5.reuse, UR6 ;  /* 0x0000000605757c36 */ /* 0x040fe40008000000 */
[----:B------:R-:W-:-:S04]  /*2710*/  VIADD R82, R5, UR52 ;  /* 0x0000003405527c36 */ /* 0x000fc80008000000 */
[----:B0-----:R-:W-:Y:S01]  /*2720*/  IMAD.IADD R20, R82, 0x1, R75 ;  /* 0x0000000152147824 */ /* 0x001fe200078e024b */
        /* <DEDUP_REMOVED lines=53> */
[----:B-----5:R-:W-:-:S05]  /*2a80*/  IMAD R78, R16, -0x2, R3 ;  /* 0xfffffffe104e7824 */ /* 0x020fca00078e0203 */
[----:B------:R-:W-:Y:S01]  /*2a90*/  VIADDMNMX R7, R75, R117, R78, PT ;  /* 0x000000754b077246 */ /* 0x000fe2000380014e */
[----:B-1234-:R-:W-:Y:S06]  /*2aa0*/  @P2 BRA `(.L_x_8065) ;  /* 0x00000000005c2947 */ /* 0x01efec0003800000 */
        /* <DEDUP_REMOVED lines=13> */
.L_x_8067:
[----:B------:R-:W-:-:S06]  /*2b80*/  UISETP.NE.AND UP2, UPT, UR7, 0x1, UPT ;  /* 0x000000010700788c */ /* 0x000fcc000bf45270 */
[----:B------:R-:W-:-:S05]  /*2b90*/  PLOP3.LUT P2, PT, PT, PT, UP2, 0x80, 0x0 ;  /* 0x000000000000781c */ /* 0x000fca0003f4f028 */
[----:B------:R-:W-:-:S08]  /*2ba0*/  @UP2 ULDC.64 UR10, c[0x0][0x9e8] ;  /* 0x00027a00000a2ab9 */ /* 0x000fd00000000a00 */
[----:B------:R-:W-:-:S05]  /*2bb0*/  @P2 IMAD.HI.U32 R5, R3, UR10, RZ ;  /* 0x0000000a03052c27 */ /* 0x000fca000f8e00ff */
[----:B------:R-:W-:-:S07]  /*2bc0*/  @P2 SHF.R.U32.HI R3, RZ, UR11, R5 ;  /* 0x0000000bff032c19 */ /* 0x000fce0008011605 */
.L_x_8068:
[----:B------:R-:W-:Y:S05]  /*2bd0*/  BSYNC B0 ;  /* 0x0000000000007941 */ /* 0x000fea0003800000 */
.L_x_8066:
[----:B------:R-:W-:-:S04]  /*2be0*/  IMAD R3, R3, UR7, -R66 ;  /* 0x0000000703037c24 */ /* 0x000fc8000f8e0a42 */
[----:B------:R-:W-:-:S05]  /*2bf0*/  IMAD R3, R16, -0x2, R3 ;  /* 0xfffffffe10037824 */ /* 0x000fca00078e0203 */
[----:B------:R-:W-:Y:S02]  /*2c00*/  VIMNMX R20, R20, R3, !PT ;  /* 0x0000000314147248 */ /* 0x000fe40007fe0100 */
[----:B------:R-:W-:-:S07]  /*2c10*/  VIADDMNMX R7, R3, UR7, R7, PT ;  /* 0x0000000703077c46 */ /* 0x000fce000b800107 */
.L_x_8065:
        /* <DEDUP_REMOVED lines=13> */
[C---:B------:R-:W-:Y:S02]  /*2cf0*/  ISETP.LT.OR P4, PT, R7.reuse, 0x9, P4 ;  /* 0x000000090700780c */ /* 0x040fe40002781670 */
[----:B------:R-:W-:Y:S02]  /*2d00*/  ISETP.GT.AND P3, PT, R20, 0x10, !P5 ;  /* 0x000000101400780c */ /* 0x000fe40006f64270 */
[----:B0-----:R-:W-:Y:S02]  /*2d10*/  FSEL R121, R28, -INF , !P4 ;  /* 0xff8000001c797808 */ /* 0x001fe40006000000 */
        /* <DEDUP_REMOVED lines=58> */
[----:B------:R-:W-:Y:S01]  /*30c0*/  ISETP.GT.AND P3, PT, R20, 0x40, !P4 ;  /* 0x000000401400780c */ /* 0x000fe20006764270 */
[----:B------:R-:W0:Y:S01]  /*30d0*/  SHFL.IDX PT, R53, R6, 0x1, 0x1c1f ;  /* 0x003c1f0006357f89 */ /* 0x000e2200000e0000 */
        /* <DEDUP_REMOVED lines=11> */
[----:B------:R-:W-:Y:S01]  /*3190*/  ISETP.LT.OR P3, PT, R7, 0x49, P3 ;  /* 0x000000490700780c */ /* 0x000fe20001f61670 */
[----:B0-----:R-:W-:Y:S01]  /*31a0*/  IMAD.IADD R24, R82, 0x1, R53 ;  /* 0x0000000152187824 */ /* 0x001fe200078e0235 */
        /* <DEDUP_REMOVED lines=86> */
.L_x_8071:
[----:B------:R-:W-:-:S06]  /*3710*/  UISETP.NE.AND UP2, UPT, UR7, 0x1, UPT ;  /* 0x000000010700788c */ /* 0x000fcc000bf45270 */
[----:B------:R-:W-:-:S05]  /*3720*/  PLOP3.LUT P6, PT, PT, PT, UP2, 0x80, 0x0 ;  /* 0x000000000000781c */ /* 0x000fca0003fcf028 */
[----:B------:R-:W-:-:S08]  /*3730*/  @UP2 ULDC.64 UR10, c[0x0][0x9e8] ;  /* 0x00027a00000a2ab9 */ /* 0x000fd00000000a00 */
[----:B------:R-:W-:Y:S01]  /*3740*/  @P6 IMAD.HI.U32 R6, R4, UR10, RZ ;  /* 0x0000000a04066c27 */ /* 0x000fe2000f8e00ff */
[----:B------:R-:W-:-:S13]  /*3750*/  PLOP3.LUT P6, PT, PT, PT, UP2, 0x80, 0x0 ;  /* 0x000000000000781c */ /* 0x000fda0003fcf028 */
[----:B------:R-:W-:-:S07]  /*3760*/  @P6 SHF.R.U32.HI R4, RZ, UR11, R6 ;  /* 0x0000000bff046c19 */ /* 0x000fce0008011606 */
.L_x_8072:
[----:B------:R-:W-:Y:S05]  /*3770*/  BSYNC B0 ;  /* 0x0000000000007941 */ /* 0x000fea0003800000 */
.L_x_8070:
[----:B------:R-:W-:-:S04]  /*3780*/  IMAD R53, R4, UR7, -R66 ;  /* 0x0000000704357c24 */ /* 0x000fc8000f8e0a42 */
[----:B------:R-:W-:-:S05]  /*3790*/  IMAD R53, R16, -0x2, R53 ;  /* 0xfffffffe10357824 */ /* 0x000fca00078e0235 */
[----:B------:R-:W-:Y:S02]  /*37a0*/  VIMNMX R24, R24, R53, !PT ;  /* 0x0000003518187248 */ /* 0x000fe40007fe0100 */
[----:B------:R-:W-:-:S07]  /*37b0*/  VIADDMNMX R20, R53, UR7, R20, PT ;  /* 0x0000000735147c46 */ /* 0x000fce000b800114 */
.L_x_8069:
[----:B------:R-:W-:Y:S01]  /*37c0*/  ISETP.GT.AND P2, PT, R24, 0x1, !P2 ;  /* 0x000000011800780c */ /* 0x000fe20005744270 */
[----:B------:R-:W-:Y:S01]  /*37d0*/  ULDC UR10, c[0x0][0x988] ;  /* 0x00026200000a7ab9 */ /* 0x000fe20000000800 */
[----:B------:R-:W-:Y:S01]  /*37e0*/  ISETP.NE.AND P6, PT, R28, RZ, PT ;  /* 0x000000ff1c00720c */ /* 0x000fe20003fc5270 */
[----:B------:R-:W-:Y:S01]  /*37f0*/  IMAD.U32 R6, RZ, RZ, UR10 ;  /* 0x0000000aff067e24 */ /* 0x000fe2000f8e00ff */
[----:B------:R-:W-:Y:S01]  /*3800*/  ISETP.LT.OR P2, PT, R20, 0x2, P2 ;  /* 0x000000021400780c */ /* 0x000fe20001741670 */
[----:B------:R-:W-:Y:S01]  /*3810*/  @UP0 ULDC UR10, c[0x0][0x44c] ;  /* 0x00011300000a0ab9 */ /* 0x000fe20000000800 */
[----:B------:R-:W-:Y:S01]  /*3820*/  FMNMX.FTZ R4, R69, R119, !PT ;  /* 0x0000007745047209 */ /* 0x000fe20007810000 */
[----:B------:R-:W-:Y:S01]  /*3830*/  UIMAD.WIDE.U32 UR10, UR38, UR10, URZ ;  /* 0x0000000a260a72a5 */ /* 0x000fe2000f8e003f */
[----:B------:R-:W-:Y:S01]  /*3840*/  FSEL R9, R9, -INF , !P2 ;  /* 0xff80000009097808 */ /* 0x000fe20005000000 */
[----:B------:R-:W-:Y:S01]  /*3850*/  @UP0 ULDC UR15, c[0x0][0x450] ;  /* 0x00011400000f0ab9 */ /* 0x000fe20000000800 */
[----:B------:R-:W-:Y:S01]  /*3860*/  ISETP.NE.AND P2, PT, R86, RZ, PT ;  /* 0x000000ff5600720c */ /* 0x000fe20003f45270 */
[----:B------:R-:W-:Y:S01]  /*3870*/  UMOV UR14, UR38 ;  /* 0x00000026000e7c82 */ /* 0x000fe20008000000 */
[----:B------:R-:W-:Y:S01]  /*3880*/  FMNMX.FTZ R4, R121, R4, !PT ;  /* 0x0000000479047209 */ /* 0x000fe20007810000 */
[----:B------:R-:W-:Y:S01]  /*3890*/  @UP0 USHF.R.U32.HI UR14, URZ, UR15, UR11 ;  /* 0x0000000f3f0e0299 */ /* 0x000fe2000801160b */
[----:B------:R-:W-:-:S02]  /*38a0*/  ISETP.GT.AND P2, PT, R24, 0x8, !P2 ;  /* 0x000000081800780c */ /* 0x000fc40005744270 */
[----:B------:R-:W-:Y:S01]  /*38b0*/  FMNMX.FTZ R4, R123, R4, !PT ;  /* 0x000000047b047209 */ /* 0x000fe20007810000 */
[----:B------:R-:W-:Y:S01]  /*38c0*/  UIADD3 UR53, UR53, UR14, URZ ;  /* 0x0000000e35357290 */ /* 0x000fe2000fffe03f */
[----:B------:R-:W-:Y:S02]  /*38d0*/  ISETP.LT.OR P2, PT, R20, 0x9, P2 ;  /* 0x000000091400780c */ /* 0x000fe40001741670 */
[----:B------:R-:W-:Y:S01]  /*38e0*/  FMNMX.FTZ R4, R125, R4, !PT ;  /* 0x000000047d047209 */ /* 0x000fe20007810000 */
[----:B------:R-:W-:Y:S01]  /*38f0*/  UIADD3 UR6, UR53, UR6, URZ ;  /* 0x0000000635067290 */ /* 0x000fe2000fffe03f */
        /* <DEDUP_REMOVED lines=9> */
[----:B------:R-:W-:Y:S02]  /*3990*/  ISETP.NE.AND P6, PT, R52, RZ, PT ;  /* 0x000000ff3400720c */ /* 0x000fe40003fc5270 */
        /* <DEDUP_REMOVED lines=68> */
[----:B------:R-:W-:-:S04]  /*3de0*/  ISETP.GT.AND P2, PT, R24, 0x38, !P2 ;  /* 0x000000381800780c */ /* 0x000fc80005744270 */
[----:B------:R-:W-:-:S04]  /*3df0*/  ISETP.LT.OR P2, PT, R20, 0x39, P2 ;  /* 0x000000391400780c */ /* 0x000fc80001741670 */
[----:B------:R-:W-:Y:S02]  /*3e00*/  FSEL R41, R41, -INF , !P2 ;  /* 0xff80000029297808 */ /* 0x000fe40005000000 */
[----:B------:R-:W-:Y:S02]  /*3e10*/  ISETP.GT.AND P2, PT, R24, 0x39, !P6 ;  /* 0x000000391800780c */ /* 0x000fe40007744270 */
[----:B------:R-:W-:Y:S02]  /*3e20*/  ISETP.NE.AND P6, PT, R65, RZ, PT ;  /* 0x000000ff4100720c */ /* 0x000fe40003fc5270 */
        /* <DEDUP_REMOVED lines=43> */
[----:B------:R-:W-:Y:S02]  /*40e0*/  ISETP.NE.AND P6, PT, R26, RZ, PT ;  /* 0x000000ff1a00720c */ /* 0x000fe40003fc5270 */
[----:B------:R-:W-:Y:S02]  /*40f0*/  FMNMX.FTZ R26, R7, R4, !PT ;  /* 0x00000004071a7209 */ /* 0x000fe40007810000 */
[----:B------:R-:W-:-:S03]  /*4100*/  ISETP.LT.OR P2, PT, R20, 0x69, P2 ;  /* 0x000000691400780c */ /* 0x000fc60001741670 */
[----:B------:R-:W0:Y:S01]  /*4110*/  SHFL.BFLY PT, R67, R26, 0x2, 0x1f ;  /* 0x0c401f001a437f89 */ /* 0x000e2200000e0000 */
[----:B------:R-:W-:Y:S02]  /*4120*/  FSEL R59, R59, -INF , !P2 ;  /* 0xff8000003b3b7808 */ /* 0x000fe40005000000 */
[----:B0-----:R-:W-:-:S05]  /*4130*/  FMNMX.FTZ R67, R26, R67, !PT ;  /* 0x000000431a437209 */ /* 0x001fca0007810000 */
[----:B------:R-:W0:Y:S02]  /*4140*/  SHFL.BFLY PT, R4, R67, 0x1, 0x1f ;  /* 0x0c201f0043047f89 */ /* 0x000e2400000e0000 */
[----:B0-----:R-:W-:-:S04]  /*4150*/  FMNMX.FTZ R4, R67, R4, !PT ;  /* 0x0000000443047209 */ /* 0x001fc80007810000 */
[C---:B------:R-:W-:Y:S01]  /*4160*/  FSETP.NEU.FTZ.AND P2, PT, R4.reuse, -INF , PT ;  /* 0xff8000000400780b */ /* 0x040fe20003f5d000 */
[----:B------:R-:W-:-:S05]  /*4170*/  FMUL.FTZ R28, R4, R6 ;  /* 0x00000006041c7220 */ /* 0x000fca0000410000 */
        /* <DEDUP_REMOVED lines=105> */
[----:B------:R-:W-:Y:S01]  /*4810*/  MUFU.EX2 R168, R168 ;  /* 0x000000a800a87308 */ /* 0x000fe20000000800 */
[----:B------:R-:W-:Y:S01]  /*4820*/  FMNMX.FTZ R26, R113, R26, !PT ;  /* 0x0000001a711a7209 */ /* 0x000fe20007810000 */
[----:B0-----:R-:W-:-:S04]  /*4830*/  FADD.FTZ R36, R174, R7 ;  /* 0x00000007ae247221 */ /* 0x001fc80000010000 */
[----:B------:R-:W0:Y:S02]  /*4840*/  SHFL.BFLY PT, R101, R26, 0x2, 0x1f ;  /* 0x0c401f001a657f89 */ /* 0x000e2400000e0000 */
[----:B------:R-:W-:Y:S01]  /*4850*/  MUFU.EX2 R79, R79 ;  /* 0x0000004f004f7308 */ /* 0x000fe20000000800 */
[----:B-1----:R-:W-:-:S07]  /*4860*/  F2FP.F16.F32.PACK_AB R174, R77, R174 ;  /* 0x000000ae4dae723e */ /* 0x002fce00000000ff */
[----:B------:R-:W-:Y:S08]  /*4870*/  MUFU.EX2 R170, R170 ;  /* 0x000000aa00aa7308 */ /* 0x000ff00000000800 */
[----:B------:R-:W-:Y:S01]  /*4880*/  MUFU.EX2 R81, R81 ;  /* 0x0000005100517308 */ /* 0x000fe20000000800 */
[----:B0-----:R-:W-:-:S07]  /*4890*/  FMNMX.FTZ R101, R26, R101, !PT ;  /* 0x000000651a657209 */ /* 0x001fce0007810000 */
[----:B------:R-:W-:Y:S01]  /*48a0*/  MUFU.EX2 R164, R164 ;  /* 0x000000a400a47308 */ /* 0x000fe20000000800 */
[----:B------:R-:W0:Y:S07]  /*48b0*/  SHFL.BFLY PT, R2, R101, 0x1, 0x1f ;  /* 0x0c201f0065027f89 */ /* 0x000e2e00000e0000 */
[----:B------:R-:W-:Y:S08]  /*48c0*/  MUFU.EX2 R103, R103 ;  /* 0x0000006700677308 */ /* 0x000ff00000000800 */
[----:B------:R-:W1:Y:S08]  /*48d0*/  MUFU.EX2 R8, R8 ;  /* 0x0000000800087308 */ /* 0x000e700000000800 */
[----:B------:R-:W-:Y:S01]  /*48e0*/  MUFU.EX2 R99, R99 ;  /* 0x0000006300637308 */ /* 0x000fe20000000800 */
[----:B0-----:R-:W-:-:S04]  /*48f0*/  FMNMX.FTZ R5, R101, R2, !PT ;  /* 0x0000000265057209 */ /* 0x001fc80007810000 */
[C---:B------:R-:W-:Y:S01]  /*4900*/  FSETP.NEU.FTZ.AND P2, PT, R5.reuse, -INF , PT ;  /* 0xff8000000500780b */ /* 0x040fe20003f5d000 */
[----:B------:R-:W-:Y:S02]  /*4910*/  FMUL.FTZ R2, R5, R6 ;  /* 0x0000000605027220 */ /* 0x000fe40000410000 */
[----:B------:R-:W-:Y:S01]  /*4920*/  MUFU.EX2 R160, R97 ;  /* 0x0000006100a07308 */ /* 0x000fe20000000800 */
[----:B-1----:R-:W-:Y:S02]  /*4930*/  F2FP.F16.F32.PACK_AB R166, R8, R103 ;  /* 0x0000006708a6723e */ /* 0x002fe400000000ff */
        /* <DEDUP_REMOVED lines=35> */
[----:B0-----:R-:W-:Y:S01]  /*4b70*/  FADD.FTZ R34, R0, R9 ;  /* 0x0000000900227221 */ /* 0x001fe20000010000 */
[-CC-:B------:R-:W-:Y:S01]  /*4b80*/  FFMA.FTZ R107, R107, R6.reuse, -R2.reuse ;  /* 0x000000066b6b7223 */ /* 0x180fe20000010802 */
[-CC-:B------:R-:W-:Y:S01]  /*4b90*/  FFMA.FTZ R111, R111, R6.reuse, -R2.reuse ;  /* 0x000000066f6f7223 */ /* 0x180fe20000010802 */
[-CC-:B------:R-:W-:Y:S01]  /*4ba0*/  FFMA.FTZ R105, R105, R6.reuse, -R2.reuse ;  /* 0x0000000669697223 */ /* 0x180fe20000010802 */
[----:B------:R-:W-:Y:S01]  /*4bb0*/  FFMA.FTZ R113, R113, R6, -R2 ;  /* 0x0000000671717223 */ /* 0x000fe20000010802 */
[----:B------:R-:W-:-:S02]  /*4bc0*/  F2FP.F16.F32.PACK_AB R181, R9, R0 ;  /* 0x0000000009b5723e */ /* 0x000fc400000000ff */
[----:B------:R-:W0:Y:S01]  /*4bd0*/  MUFU.EX2 R15, R15 ;  /* 0x0000000f000f7308 */ /* 0x000e220000000800 */
[----:B--2---:R-:W-:Y:S01]  /*4be0*/  FADD.FTZ R13, R77, R36 ;  /* 0x000000244d0d7221 */ /* 0x004fe20000010000 */
[----:B-1----:R-:W-:-:S03]  /*4bf0*/  FADD.FTZ R7, R11, R34 ;  /* 0x000000220b077221 */ /* 0x002fc60000010000 */
[----:B------:R-:W-:Y:S01]  /*4c00*/  FADD.FTZ R38, R168, R13 ;  /* 0x0000000da8267221 */ /* 0x000fe20000010000 */
[C---:B------:R-:W-:Y:S02]  /*4c10*/  F2FP.F16.F32.PACK_AB R168, R79.reuse, R168 ;  /* 0x000000a84fa8723e */ /* 0x040fe400000000ff */
        /* <DEDUP_REMOVED lines=17> */
[----:B--2---:R-:W-:Y:S01]  /*4d30*/  FADD.FTZ R7, R25, R36 ;  /* 0x0000002419077221 */ /* 0x004fe20000010000 */
[----:B------:R-:W-:-:S04]  /*4d40*/  FADD.FTZ R40, R8, R13 ;  /* 0x0000000d08287221 */ /* 0x000fc80000010000 */
[----:B------:R-:W-:Y:S02]  /*4d50*/  FADD.FTZ R13, R99, R40 ;  /* 0x00000028630d7221 */ /* 0x000fe40000010000 */
[----:B------:R-:W2:Y:S01]  /*4d60*/  MUFU.EX2 R24, R31 ;  /* 0x0000001f00187308 */ /* 0x000ea20000000800 */
[----:B0-----:R-:W-:Y:S01]  /*4d70*/  FADD.FTZ R38, R20, R7 ;  /* 0x0000000714267221 */ /* 0x001fe20000010000 */
[C---:B------:R-:W-:Y:S01]  /*4d80*/  FADD.FTZ R2, R160.reuse, R13 ;  /* 0x0000000da0027221 */ /* 0x040fe20000010000 */
[----:B------:R-:W-:Y:S02]  /*4d90*/  F2FP.F16.F32.PACK_AB R160, R160, R99 ;  /* 0x00000063a0a0723e */ /* 0x000fe400000000ff */
[----:B------:R-:W-:Y:S01]  /*4da0*/  F2FP.F16.F32.PACK_AB R179, R20, R25 ;  /* 0x0000001914b3723e */ /* 0x000fe200000000ff */
[----:B------:R-:W-:Y:S02]  /*4db0*/  FADD.FTZ R13, R95, R2 ;  /* 0x000000025f0d7221 */ /* 0x000fe40000010000 */
        /* <DEDUP_REMOVED lines=76> */
[----:B------:R-:W-:-:S03]  /*5280*/  F2FP.F16.F32.PACK_AB R153, R0, R107 ;  /* 0x0000006b0099723e */ /* 0x000fc600000000ff */
[----:B-1----:R-:W-:-:S04]  /*5290*/  FADD.FTZ R3, R105, R12 ;  /* 0x0000000c69037221 */ /* 0x002fc80000010000 */
[C---:B--2---:R-:W-:Y:S01]  /*52a0*/  FADD.FTZ R0, R10.reuse, R3 ;  /* 0x000000030a007221 */ /* 0x044fe20000010000 */
        /* <DEDUP_REMOVED lines=13> */
.L_x_8074:
[----:B------:R-:W-:-:S11]  /*5380*/  UISETP.NE.AND UP2, UPT, UR7, 0x1, UPT ;  /* 0x000000010700788c */ /* 0x000fd6000bf45270 */
[----:B------:R-:W-:Y:S02]  /*5390*/  @UP2 ULDC.64 UR10, c[0x0][0x9e8] ;  /* 0x00027a00000a2ab9 */ /* 0x000fe40000000a00 */
[----:B------:R-:W-:-:S04]  /*53a0*/  UIMAD.WIDE.U32 UR14, UR18, UR10, URZ ;  /* 0x0000000a120e72a5 */ /* 0x000fc8000f8e003f */
[----:B------:R-:W-:-:S12]  /*53b0*/  @UP2 USHF.R.U32.HI UR18, URZ, UR11, UR15 ;  /* 0x0000000b3f122299 */ /* 0x000fd8000801160f */
.L_x_8075:
[----:B------:R-:W-:-:S04]  /*53c0*/  UIMAD UR7, UR18, UR7, UR7 ;  /* 0x00000007120772a4 */ /* 0x000fc8000f8e0207 */
[----:B------:R-:W-:-:S04]  /*53d0*/  UISETP.LT.AND UP2, UPT, UR6, UR7, UPT ;  /* 0x000000070600728c */ /* 0x000fc8000bf41270 */
[----:B------:R-:W-:-:S12]  /*53e0*/  USEL UR6, UR6, UR7, UP2 ;  /* 0x0000000706067287 */ /* 0x000fd80009000000 */
.L_x_8073:
        /* <DEDUP_REMOVED lines=43> */
.L_x_8093:
        /* <DEDUP_REMOVED lines=9> */
.L_x_8078:
[----:B------:R-:W-:Y:S01]  /*5730*/  ULEA UR6, UR57, UR41, 0x3 ;  /* 0x0000002939067291 */ /* 0x000fe2000f8e183f */
[----:B------:R-:W-:-:S05]  /*5740*/  IMAD.U32 R6, RZ, RZ, UR56 ;  /* 0x00000038ff067e24 */ /* 0x000fca000f8e00ff */
[----:B------:R-:W-:-:S04]  /*5750*/  SHF.L.U32 R6, R6, 0x1f, RZ ;  /* 0x0000001f06067819 */ /* 0x000fc800000006ff */
[----:B------:R0:W1:Y:S01]  /*5760*/  SYNCS.PHASECHK.TRANS64.TRYWAIT P2, [UR6+0x28830], R6 ;  /* 0x02883006ff0075a7 */ /* 0x0000620008040146 */
[----:B------:R-:W-:Y:S05]  /*5770*/  @!P0 BRA `(.L_x_8079) ;  /* 0x0000000000048947 */ /* 0x000fea0003800000 */
[----:B------:R-:W-:Y:S01]  /*5780*/  BPT.TRAP 0x1 ;  /* 0x000000040000795c */ /* 0x000fe20000300000 */
.L_x_8079:
[----:B-1----:R-:W-:Y:S05]  /*5790*/  @P2 BRA `(.L_x_8077) ;  /* 0x0000000000082947 */ /* 0x002fea0003800000 */
[----:B------:R-:W1:Y:S02]  /*57a0*/  SYNCS.PHASECHK.TRANS64.TRYWAIT P2, [UR6+0x28830], R6 ;  /* 0x02883006ff0075a7 */ /* 0x000e640008040146 */
[----:B-1----:R-:W-:Y:S05]  /*57b0*/  @!P2 BRA `(.L_x_8080) ;  /* 0x00000128009ca947 */ /* 0x002fea0003800000 */
.L_x_8077:
        /* <DEDUP_REMOVED lines=45> */
.L_x_8082:
[----:B------:R-:W-:Y:S01]  /*5a90*/  ULEA UR6, UR45, UR41, 0x3 ;  /* 0x000000292d067291 */ /* 0x000fe2000f8e183f */
[----:B------:R-:W-:-:S05]  /*5aa0*/  IMAD.U32 R6, RZ, RZ, UR46 ;  /* 0x0000002eff067e24 */ /* 0x000fca000f8e00ff */
[----:B------:R-:W-:-:S04]  /*5ab0*/  SHF.L.U32 R6, R6, 0x1f, RZ ;  /* 0x0000001f06067819 */ /* 0x000fc800000006ff */
[----:B------:R0:W1:Y:S01]  /*5ac0*/  SYNCS.PHASECHK.TRANS64.TRYWAIT P2, [UR6+0x28850], R6 ;  /* 0x02885006ff0075a7 */ /* 0x0000620008040146 */
[----:B------:R-:W-:Y:S05]  /*5ad0*/  @!P0 BRA `(.L_x_8083) ;  /* 0x0000000000048947 */ /* 0x000fea0003800000 */
[----:B------:R-:W-:Y:S01]  /*5ae0*/  BPT.TRAP 0x1 ;  /* 0x000000040000795c */ /* 0x000fe20000300000 */
.L_x_8083:
[----:B-1----:R-:W-:Y:S05]  /*5af0*/  @P2 BRA `(.L_x_8081) ;  /* 0x0000000000082947 */ /* 0x002fea0003800000 */
[----:B------:R-:W1:Y:S02]  /*5b00*/  SYNCS.PHASECHK.TRANS64.TRYWAIT P2, [UR6+0x28850], R6 ;  /* 0x02885006ff0075a7 */ /* 0x000e640008040146 */
[----:B-1----:R-:W-:Y:S05]  /*5b10*/  @!P2 BRA `(.L_x_8084) ;  /* 0x0000012400dca947 */ /* 0x002fea0003800000 */
.L_x_8081:
[----:B------:R-:W-:Y:S01]  /*5b20*/  UIADD3 UR6, UR41, 0x400, URZ ;  /* 0x0000040029067890 */ /* 0x000fe2000fffe03f */
[----:B------:R-:W-:Y:S01]  /*5b30*/  WARPGROUP.ARRIVE ;  /* 0x00000000000079c5 */ /* 0x000fe20000000000 */
[----:B------:R-:W-:Y:S01]  /*5b40*/  UMOV UR7, 0x40000040 ;  /* 0x4000004000077882 */ /* 0x000fe20000000000 */
[----:B------:R-:W-:Y:S01]  /*5b50*/  PLOP3.LUT P2, PT, PT, PT, UP0, 0x80, 0x0 ;  /* 0x000000000000781c */ /* 0x000fe20003f4f008 */
[----:B------:R-:W-:Y:S01]  /*5b60*/  USHF.R.U32.HI UR6, URZ, 0x4, UR6 ;  /* 0x000000043f067899 */ /* 0x000fe20008011606 */
[----:B------:R-:W-:Y:S01]  /*5b70*/  PLOP3.LUT P3, PT, PT, PT, UP0, 0x80, 0x0 ;  /* 0x000000000000781c */ /* 0x000fe20003f6f008 */
[----:B------:R-:W-:Y:S01]  /*5b80*/  FMUL.FTZ R8, R27, UR55 ;  /* 0x000000371b087c20 */ /* 0x000fe20008410000 */
[----:B------:R-:W-:Y:S01]  /*5b90*/  FMUL.FTZ R13, R25, UR55 ;  /* 0x00000037190d7c20 */ /* 0x000fe20008410000 */
[----:B------:R-:W-:Y:S01]  /*5ba0*/  ULOP3.LUT UR6, UR6, 0x3fff, URZ, 0xc0, !UPT ;  /* 0x00003fff06067892 */ /* 0x000fe2000f8ec03f */
[----:B------:R-:W-:Y:S01]  /*5bb0*/  FMUL.FTZ R27, R55, UR55 ;  /* 0x00000037371b7c20 */ /* 0x000fe20008410000 */
[----:B------:R-:W-:Y:S01]  /*5bc0*/  FMUL.FTZ R25, R50, UR55 ;  /* 0x0000003732197c20 */ /* 0x000fe20008410000 */
[----:B------:R-:W-:Y:S01]  /*5bd0*/  FMUL.FTZ R55, R61, UR55 ;  /* 0x000000373d377c20 */ /* 0x000fe20008410000 */
[----:B------:R-:W-:Y:S01]  /*5be0*/  ULOP3.LUT UR6, UR6, 0x4000000, URZ, 0xfc, !UPT ;  /* 0x0400000006067892 */ /* 0x000fe2000f8efc3f */
[----:B------:R-:W-:-:S02]  /*5bf0*/  VIADD R61, R17, UR38 ;  /* 0x00000026113d7c36 */ /* 0x000fc40008000000 */
[----:B-1----:R-:W-:Y:S01]  /*5c00*/  FMUL.FTZ R7, R26, UR55 ;  /* 0x000000371a077c20 */ /* 0x002fe20008410000 */
[----:B------:R-:W-:Y:S01]  /*5c10*/  IMAD.U32 R50, RZ, RZ, UR57 ;  /* 0x00000039ff327e24 */ /* 0x000fe2000f8e00ff */
[----:B------:R-:W-:Y:S01]  /*5c20*/  ULEA UR10, UR45, UR6, 0xb ;  /* 0x000000062d0a7291 */ /* 0x000fe2000f8e583f */
[----:B------:R-:W-:Y:S01]  /*5c30*/  FMUL.FTZ R26, R51, UR55 ;  /* 0x00000037331a7c20 */ /* 0x000fe20008410000 */
[----:B0-----:R-:W-:Y:S01]  /*5c40*/  FMUL.FTZ R6, R24, UR55 ;  /* 0x0000003718067c20 */ /* 0x001fe20008410000 */
[----:B------:R-:W-:Y:S01]  /*5c50*/  FMUL.FTZ R10, R30, UR55 ;  /* 0x000000371e0a7c20 */ /* 0x000fe20008410000 */
[----:B------:R-:W-:Y:S01]  /*5c60*/  @!P1 LEA R50, R50, UR41, 0x3 ;  /* 0x0000002932329c11 */ /* 0x000fe2000f8e18ff */
[----:B------:R-:W-:Y:S01]  /*5c70*/  FMUL.FTZ R24, R43, UR55 ;  /* 0x000000372b187c20 */ /* 0x000fe20008410000 */
[----:B------:R-:W-:Y:S01]  /*5c80*/  FMUL.FTZ R30, R63, UR55 ;  /* 0x000000373f1e7c20 */ /* 0x000fe20008410000 */
[----:B------:R-:W-:Y:S01]  /*5c90*/  UMOV UR6, UR10 ;  /* 0x0000000a00067c82 */ /* 0x000fe20008000000 */
[----:B------:R-:W-:Y:S01]  /*5ca0*/  FMUL.FTZ R43, R78, UR55 ;  /* 0x000000374e2b7c20 */ /* 0x000fe20008410000 */
[----:B------:R-:W-:Y:S01]  /*5cb0*/  HGMMA.64x128x16.F32 R88, R180, gdesc[UR4].tnspB, R88, gsb0 ;  /* 0x41e00004b4587df0 */ /* 0x000fe20008000858 */
[----:B------:R-:W-:Y:S01]  /*5cc0*/  UIADD3 UR6, UR10, 0x80, URZ ;  /* 0x000000800a067890 */ /* 0x000fe2000fffe03f */
[----:B------:R-:W-:Y:S01]  /*5cd0*/  @!P1 VIADD R50, R50, 0x28840 ;  /* 0x0002884032329836 */ /* 0x000fe20000000000 */
[----:B------:R-:W-:Y:S01]  /*5ce0*/  UMOV UR7, 0x40000040 ;  /* 0x4000004000077882 */ /* 0x000fe20000000000 */
        /* <DEDUP_REMOVED lines=79> */
[----:B------:R0:W0:Y:S08]  /*61e0*/  MUFU.TANH R70, R81 ;  /* 0x0000005100467308 */ /* 0x0000300000002400 */
[----:B------:R-:W0:Y:S01]  /*61f0*/  MUFU.TANH R84, R84 ;  /* 0x0000005400547308 */ /* 0x000e220000002400 */
        /* <DEDUP_REMOVED lines=8> */
[----:B------:R-:W-:-:S05]  /*6280*/  FMUL.FTZ R36, R71, UR55 ;  /* 0x0000003747247c20 */ /* 0x000fca0008410000 */
[----:B------:R-:W-:Y:S01]  /*6290*/  HGMMA.64x128x16.F32 R88, R164, gdesc[UR4].tnspB, R88, gsb0 ;  /* 0x41e00004a4587df0 */ /* 0x000fe20008000858 */
[----:B------:R-:W-:Y:S01]  /*62a0*/  UIADD3 UR6, UR10, 0x280, URZ ;  /* 0x000002800a067890 */ /* 0x000fe2000fffe03f */
[----:B------:R-:W0:Y:S01]  /*62b0*/  MUFU.TANH R168, R168 ;  /* 0x000000a800a87308 */ /* 0x000e220000002400 */
[----:B------:R-:W-:-:S07]  /*62c0*/  UMOV UR7, 0x40000040 ;  /* 0x4000004000077882 */ /* 0x000fce0000000000 */
[----:B------:R-:W0:Y:S01]  /*62d0*/  MUFU.TANH R36, R36 ;  /* 0x0000002400247308 */ /* 0x000e220000002400 */
[----:B------:R-:W-:Y:S02]  /*62e0*/  WARPGROUP.DEPBAR.LE gsb0, 0x0 ;  /* 0x00008000000079c5 */ /* 0x000fe40000010000 */
        /* <DEDUP_REMOVED lines=8> */
[----:B------:R-:W-:Y:S01]  /*6370*/  IADD3 R56, -R23, 0xb, RZ ;  /* 0x0000000b17387810 */ /* 0x000fe20007ffe1ff */
        /* <DEDUP_REMOVED lines=10> */
[----:B------:R-:W-:Y:S01]  /*6420*/  IMAD.U32 R62, RZ, RZ, UR44 ;  /* 0x0000002cff3e7e24 */ /* 0x000fe2000f8e00ff */
[----:B------:R-:W0:Y:S04]  /*6430*/  MUFU.TANH R164, R164 ;  /* 0x000000a400a47308 */ /* 0x000e280000002400 */
[----:B------:R-:W-:-:S04]  /*6440*/  IADD3 R57, -R62, UR39, R57 ;  /* 0x000000273e397c10 */ /* 0x000fc8000fffe139 */
        /* <DEDUP_REMOVED lines=24> */
[----:B------:R-:W0:Y:S01]  /*65d0*/  MUFU.TANH R160, R160 ;  /* 0x000000a000a07308 */ /* 0x000e220000002400 */
[----:B------:R-:W-:-:S07]  /*65e0*/  VIADD R82, R57, UR54 ;  /* 0x0000003639527c36 */ /* 0x000fce0008000000 */
        /* <DEDUP_REMOVED lines=14> */
[----:B------:R-:W-:Y:S02]  /*66d0*/  @!P1 PRMT R51, RZ, 0x654, R50 ;  /* 0x00000654ff339816 */ /* 0x000fe40000000032 */
[----:B------:R0:W0:Y:S01]  /*66e0*/  MUFU.TANH R50, R86 ;  /* 0x0000005600327308 */ /* 0x0000220000002400 */
[----:B------:R-:W5:Y:S02]  /*66f0*/  SHFL.IDX PT, R63, R61, RZ, 0x1c1f ;  /* 0x001c1fff3d3f7589 */ /* 0x000f6400000e0000 */
[----:B-----5:R-:W-:Y:S01]  /*6700*/  IMAD.IADD R62, R82, 0x1, R63 ;  /* 0x00000001523e7824 */ /* 0x020fe200078e023f */
[----:B------:R-:W-:Y:S02]  /*6710*/  WARPGROUP.DEPBAR.LE gsb0, 0x0 ;  /* 0x00008000000079c5 */ /* 0x000fe40000010000 */
[----:B------:R0:W-:Y:S06]  /*6720*/  BAR.ARV R56, 0x100 ;  /* 0x000400380000751d */ /* 0x0001ec0000002000 */
[----:B------:R5:W-:Y:S01]  /*6730*/  @!P1 SYNCS.ARRIVE.TRANS64.RED.A1T0 RZ, [R51+URZ], RZ ;  /* 0x000000ff33ff99a7 */ /* 0x000be2000810043f */
[----:B------:R-:W-:-:S04]  /*6740*/  VIADD R152, R57, UR52 ;  /* 0x0000003439987c36 */ /* 0x000fc80008000000 */
[----:B------:R-:W-:Y:S02]  /*6750*/  IMAD.IADD R64, R152, 0x1, R63 ;  /* 0x0000000198407824 */ /* 0x000fe400078e023f */
[----:B-----5:R-:W-:-:S06]  /*6760*/  FMUL.FTZ R51, R87, UR55 ;  /* 0x0000003757337c20 */ /* 0x020fcc0008410000 */
[----:B------:R-:W0:Y:S01]  /*6770*/  MUFU.TANH R51, R51 ;  /* 0x0000003300337308 */ /* 0x000e220000002400 */
[----:B-1234-:R-:W-:Y:S05]  /*6780*/  @P2 BRA `(.L_x_8085) ;  /* 0x00000000005c2947 */ /* 0x01efea0003800000 */
[----:B0-----:R-:W-:Y:S01]  /*6790*/  IMAD.U32 R56, RZ, RZ, UR44 ;  /* 0x0000002cff387e24 */ /* 0x001fe2000f8e00ff */
        /* <DEDUP_REMOVED lines=12> */
.L_x_8087:
[----:B------:R-:W-:-:S05]  /*6860*/  IMAD.U32 R65, RZ, RZ, UR53 ;  /* 0x00000035ff417e24 */ /* 0x000fca000f8e00ff */
[----:B------:R-:W-:-:S13]  /*6870*/  ISETP.NE.AND P2, PT, R65, 0x1, PT ;  /* 0x000000014100780c */ /* 0x000fda0003f45270 */
[----:B------:R-:W0:Y:S02]  /*6880*/  @P2 LDC.64 R56, c[0x0][0x9e8] ;  /* 0x00027a00ff382b82 */ /* 0x000e240000000a00 */
[----:B0-----:R-:W-:-:S05]  /*6890*/  @P2 IMAD.HI.U32 R56, R63, R56, RZ ;  /* 0x000000383f382227 */ /* 0x001fca00078e00ff */
[----:B------:R-:W-:-:S07]  /*68a0*/  @P2 SHF.R.U32.HI R63, RZ, R57, R56 ;  /* 0x00000039ff3f2219 */ /* 0x000fce0000011638 */
.L_x_8088:
[----:B------:R-:W-:Y:S05]  /*68b0*/  BSYNC B0 ;  /* 0x0000000000007941 */ /* 0x000fea0003800000 */
.L_x_8086:
[----:B------:R-:W-:-:S04]  /*68c0*/  IMAD R63, R63, R65, -R78 ;  /* 0x000000413f3f7224 */ /* 0x000fc800078e0a4e */
[----:B------:R-:W-:-:S05]  /*68d0*/  IMAD R63, R16, -0x2, R63 ;  /* 0xfffffffe103f7824 */ /* 0x000fca00078e023f */
[----:B------:R-:W-:Y:S02]  /*68e0*/  VIADDMNMX R62, R63, R65, R62, PT ;  /* 0x000000413f3e7246 */ /* 0x000fe4000380013e */
[----:B------:R-:W-:-:S07]  /*68f0*/  VIMNMX R64, R64, R63, !PT ;  /* 0x0000003f40407248 */ /* 0x000fce0007fe0100 */
.L_x_8085:
[----:B------:R-:W-:Y:S01]  /*6900*/  ISETP.GT.AND P2, PT, R3, -0x1, PT ;  /* 0xffffffff0300780c */ /* 0x000fe20003f44270 */
[----:B------:R-:W1:Y:S03]  /*6910*/  SHFL.IDX PT, R155, R61, 0x1, 0x1c1f ;  /* 0x003c1f003d9b7f89 */ /* 0x000e6600000e0000 */
[C---:B------:R-:W-:Y:S02]  /*6920*/  ISETP.GT.AND P5, PT, R64.reuse, RZ, P2 ;  /* 0x000000ff4000720c */ /* 0x040fe400017a4270 */
[----:B------:R-:W-:Y:S02]  /*6930*/  ISETP.GT.AND P4, PT, R64, 0x1, P2 ;  /* 0x000000014000780c */ /* 0x000fe40001784270 */
[----:B------:R-:W-:Y:S02]  /*6940*/  ISETP.LT.OR P5, PT, R62, 0x1, P5 ;  /* 0x000000013e00780c */ /* 0x000fe40002fa1670 */
[----:B------:R-:W-:-:S02]  /*6950*/  ISETP.GT.AND P6, PT, R64, 0x8, P2 ;  /* 0x000000084000780c */ /* 0x000fc400017c4270 */
[----:B0-----:R-:W-:Y:S02]  /*6960*/  FSEL R163, R6, -INF , !P5 ;  /* 0xff80000006a37808 */ /* 0x001fe40006800000 */
[C---:B------:R-:W-:Y:S02]  /*6970*/  ISETP.GT.AND P5, PT, R64.reuse, 0x10, P2 ;  /* 0x000000104000780c */ /* 0x040fe400017a4270 */
[----:B------:R-:W-:Y:S02]  /*6980*/  ISETP.GT.AND P3, PT, R64, 0x9, P2 ;  /* 0x000000094000780c */ /* 0x000fe40001764270 */
[C---:B------:R-:W-:Y:S02]  /*6990*/  ISETP.LT.OR P5, PT, R62.reuse, 0x11, P5 ;  /* 0x000000113e00780c */ /* 0x040fe40002fa1670 */
[----:B------:R-:W-:Y:S02]  /*69a0*/  ISETP.LT.OR P4, PT, R62, 0x2, P4 ;  /* 0x000000023e00780c */ /* 0x000fe40002781670 */
[----:B------:R-:W-:-:S02]  /*69b0*/  FSEL R183, R166, -INF , !P5 ;  /* 0xff800000a6b77808 */ /* 0x000fc40006800000 */
        /* <DEDUP_REMOVED lines=23> */
[----:B-1----:R-:W-:Y:S01]  /*6b30*/  IMAD.IADD R46, R82, 0x1, R155 ;  /* 0x00000001522e7824 */ /* 0x002fe200078e029b */
        /* <DEDUP_REMOVED lines=79> */
.L_x_8091:
[----:B------:R-:W-:-:S05]  /*7030*/  IMAD.U32 R6, RZ, RZ, UR53 ;  /* 0x00000035ff067e24 */ /* 0x000fca000f8e00ff */
[----:B------:R-:W-:-:S13]  /*7040*/  ISETP.NE.AND P3, PT, R6, 0x1, PT ;  /* 0x000000010600780c */ /* 0x000fda0003f65270 */
[----:B------:R-:W0:Y:S02]  /*7050*/  @P3 LDC.64 R40, c[0x0][0x9e8] ;  /* 0x00027a00ff283b82 */ /* 0x000e240000000a00 */
[----:B0-----:R-:W-:-:S05]  /*7060*/  @P3 IMAD.HI.U32 R40, R13, R40, RZ ;  /* 0x000000280d283227 */ /* 0x001fca00078e00ff */
[----:B------:R-:W-:-:S07]  /*7070*/  @P3 SHF.R.U32.HI R13, RZ, R41, R40 ;  /* 0x00000029ff0d3219 */ /* 0x000fce0000011628 */
.L_x_8092:
[----:B------:R-:W-:Y:S05]  /*7080*/  BSYNC B0 ;  /* 0x0000000000007941 */ /* 0x000fea0003800000 */
.L_x_8090:
[----:B------:R-:W-:-:S04]  /*7090*/  IMAD R13, R13, R6, -R78 ;  /* 0x000000060d0d7224 */ /* 0x000fc800078e0a4e */
[----:B------:R-:W-:-:S05]  /*70a0*/  IMAD R13, R16, -0x2, R13 ;  /* 0xfffffffe100d7824 */ /* 0x000fca00078e020d */
[----:B------:R-:W-:Y:S02]  /*70b0*/  VIADDMNMX R46, R13, R6, R46, PT ;  /* 0x000000060d2e7246 */ /* 0x000fe4000380012e */
[----:B------:R-:W-:-:S07]  /*70c0*/  VIMNMX R48, R48, R13, !PT ;  /* 0x0000000d30307248 */ /* 0x000fce0007fe0100 */
.L_x_8089:
[----:B------:R-:W-:Y:S01]  /*70d0*/  FMNMX.FTZ R6, R163, R4, !PT ;  /* 0x00000004a3067209 */ /* 0x000fe20007810000 */
[----:B------:R-:W-:Y:S01]  /*70e0*/  UMOV UR46, UR56 ;  /* 0x00000038002e7c82 */ /* 0x000fe20008000000 */
[C---:B------:R-:W-:Y:S02]  /*70f0*/  ISETP.GT.AND P4, PT, R48.reuse, 0x1, P2 ;  /* 0x000000013000780c */ /* 0x040fe40001784270 */
        /* <DEDUP_REMOVED lines=25> */
[----:B------:R-:W-:Y:S02]  /*7290*/  ISETP.GT.AND P3, PT, R48, 0x18, P2 ;  /* 0x000000183000780c */ /* 0x000fe40001764270 */
[----:B------:R-:W-:Y:S02]  /*72a0*/  FMNMX.FTZ R6, R83, R6, !PT ;  /* 0x0000000653067209 */ /* 0x000fe40007810000 */
[----:B------:R-:W-:-:S02]  /*72b0*/  ISETP.LT.OR P3, PT, R46, 0x19, P3 ;  /* 0x000000192e00780c */ /* 0x000fc40001f61670 */
        /* <DEDUP_REMOVED lines=25> */
[----:B------:R-:W-:-:S04]  /*7450*/  ISETP.GT.AND P5, PT, R48, 0x19, P2 ;  /* 0x000000193000780c */ /* 0x000fc800017a4270 */
[----:B------:R-:W-:Y:S02]  /*7460*/  FSEL R8, R8, RZ, P6 ;  /* 0x000000ff08087208 */ /* 0x000fe40003000000 */
[----:B------:R-:W-:-:S03]  /*7470*/  ISETP.LT.OR P5, PT, R46, 0x1a, P5 ;  /* 0x0000001a2e00780c */ /* 0x000fc60002fa1670 */
[-CC-:B------:R-:W-:Y:S01]  /*7480*/  FFMA.FTZ R9, R163, R6.reuse, -R8.reuse ;  /* 0x00000006a3097223 */ /* 0x180fe20000010808 */
[----:B------:R-:W-:Y:S01]  /*7490*/  FSEL R163, R11, -INF , !P4 ;  /* 0xff8000000ba37808 */ /* 0x000fe20006000000 */
[-CC-:B------:R-:W-:Y:S01]  /*74a0*/  FFMA.FTZ R180, R171, R6.reuse, -R8.reuse ;  /* 0x00000006abb47223 */ /* 0x180fe20000010808 */
[----:B------:R-:W-:Y:S01]  /*74b0*/  ISETP.GT.AND P4, PT, R48, 0x20, P2 ;  /* 0x000000203000780c */ /* 0x000fe20001784270 */
[-CC-:B------:R-:W-:Y:S01]  /*74c0*/  FFMA.FTZ R182, R169, R6.reuse, -R8.reuse ;  /* 0x00000006a9b67223 */ /* 0x180fe20000010808 */
[----:B------:R-:W-:Y:S01]  /*74d0*/  FSEL R11, R20, -INF , !P3 ;  /* 0xff800000140b7808 */ /* 0x000fe20005800000 */
[-CC-:B------:R-:W-:Y:S01]  /*74e0*/  FFMA.FTZ R178, R181, R6.reuse, -R8.reuse ;  /* 0x00000006b5b27223 */ /* 0x180fe20000010808 */
[----:B------:R-:W-:Y:S01]  /*74f0*/  ISETP.LT.OR P4, PT, R46, 0x21, P4 ;  /* 0x000000212e00780c */ /* 0x000fe20002781670 */
[-CC-:B------:R-:W-:Y:S01]  /*7500*/  FFMA.FTZ R172, R173, R6.reuse, -R8.reuse ;  /* 0x00000006adac7223 */ /* 0x180fe20000010808 */
[C---:B------:R-:W-:Y:S01]  /*7510*/  ISETP.GT.AND P3, PT, R48.reuse, 0x21, P2 ;  /* 0x000000213000780c */ /* 0x040fe20001764270 */
[-CC-:B------:R-:W-:Y:S01]  /*7520*/  FFMA.FTZ R174, R161, R6.reuse, -R8.reuse ;  /* 0x00000006a1ae7223 */ /* 0x180fe20000010808 */
[----:B------:R-:W-:Y:S01]  /*7530*/  FSEL R21, R21, -INF , !P4 ;  /* 0xff80000015157808 */ /* 0x000fe20006000000 */
[-CC-:B------:R-:W-:Y:S01]  /*7540*/  FFMA.FTZ R168, R87, R6.reuse, -R8.reuse ;  /* 0x0000000657a87223 */ /* 0x180fe20000010808 */
[----:B------:R-:W-:Y:S01]  /*7550*/  ISETP.GT.AND P4, PT, R48, RZ, P2 ;  /* 0x000000ff3000720c */ /* 0x000fe20001784270 */
[-CC-:B------:R-:W-:Y:S01]  /*7560*/  FFMA.FTZ R176, R183, R6.reuse, -R8.reuse ;  /* 0x00000006b7b07223 */ /* 0x180fe20000010808 */
[----:B------:R-:W-:Y:S01]  /*7570*/  FSEL R167, R15, -INF , !P5 ;  /* 0xff8000000fa77808 */ /* 0x000fe20006800000 */
[-CC-:B------:R-:W-:Y:S01]  /*7580*/  FFMA.FTZ R15, R175, R6.reuse, -R8.reuse ;  /* 0x00000006af0f7223 */ /* 0x180fe20000010808 */
[----:B------:R-:W-:Y:S01]  /*7590*/  ISETP.LT.OR P4, PT, R46, 0x1, P4 ;  /* 0x000000012e00780c */ /* 0x000fe20002781670 */
[-CC-:B------:R-:W-:Y:S01]  /*75a0*/  FFMA.FTZ R170, R83, R6.reuse, -R8.reuse ;  /* 0x0000000653aa7223 */ /* 0x180fe20000010808 */
[----:B------:R-:W-:Y:S01]  /*75b0*/  ISETP.GT.AND P5, PT, R48, 0x28, P2 ;  /* 0x000000283000780c */ /* 0x000fe200017a4270 */
[-CC-:B------:R-:W-:Y:S01]  /*75c0*/  FFMA.FTZ R164, R79, R6.reuse, -R8.reuse ;  /* 0x000000064fa47223 */ /* 0x180fe20000010808 */
[----:B------:R-:W-:Y:S01]  /*75d0*/  FSEL R10, R7, -INF , !P4 ;  /* 0xff800000070a7808 */ /* 0x000fe20006000000 */
[-CC-:B------:R-:W-:Y:S01]  /*75e0*/  FFMA.FTZ R166, R75, R6.reuse, -R8.reuse ;  /* 0x000000064ba67223 */ /* 0x180fe20000010808 */
[----:B------:R-:W-:Y:S01]  /*75f0*/  ISETP.LT.OR P3, PT, R46, 0x22, P3 ;  /* 0x000000222e00780c */ /* 0x000fe20001f61670 */
[----:B------:R0:W-:Y:S01]  /*7600*/  MUFU.EX2 R7, R15 ;  /* 0x0000000f00077308 */ /* 0x0001e20000000800 */
[----:B------:R-:W-:Y:S01]  /*7610*/  FMNMX.FTZ R12, R10, R5, !PT ;  /* 0x000000050a0c7209 */ /* 0x000fe20007810000 */
[-CC-:B------:R-:W-:Y:S01]  /*7620*/  FFMA.FTZ R158, R57, R6.reuse, -R8.reuse ;  /* 0x00000006399e7223 */ /* 0x180fe20000010808 */
[----:B------:R-:W-:Y:S01]  /*7630*/  ISETP.LT.OR P5, PT, R46, 0x29, P5 ;  /* 0x000000292e00780c */ /* 0x000fe20002fa1670 */
[--C-:B------:R-:W-:Y:S01]  /*7640*/  FFMA.FTZ R156, R63, R6, -R8.reuse ;  /* 0x000000063f9c7223 */ /* 0x100fe20000010808 */
[----:B------:R-:W-:Y:S01]  /*7650*/  FMNMX.FTZ R12, R159, R12, !PT ;  /* 0x0000000c9f0c7209 */ /* 0x000fe20007810000 */
[--C-:B------:R-:W-:Y:S01]  /*7660*/  FFMA.FTZ R154, R49, R6, -R8.reuse ;  /* 0x00000006319a7223 */ /* 0x100fe20000010808 */
[----:B------:R-:W-:Y:S01]  /*7670*/  FSEL R171, R24, -INF , !P3 ;  /* 0xff80000018ab7808 */ /* 0x000fe20005800000 */
[----:B------:R-:W-:Y:S01]  /*7680*/  MUFU.EX2 R9, R9 ;  /* 0x0000000900097308 */ /* 0x000fe20000000800 */
[----:B------:R-:W-:Y:S01]  /*7690*/  FMNMX.FTZ R12, R155, R12, !PT ;  /* 0x0000000c9b0c7209 */ /* 0x000fe20007810000 */
[-CC-:B0-----:R-:W-:Y:S01]  /*76a0*/  FFMA.FTZ R15, R179, R6.reuse, -R8.reuse ;  /* 0x00000006b30f7223 */ /* 0x181fe20000010808 */
[----:B------:R-:W-:Y:S01]  /*76b0*/  ISETP.GT.AND P3, PT, R48, 0x29, P2 ;  /* 0x000000293000780c */ /* 0x000fe20001764270 */
[--C-:B------:R-:W-:Y:S01]  /*76c0*/  FFMA.FTZ R160, R65, R6, -R8.reuse ;  /* 0x0000000641a07223 */ /* 0x100fe20000010808 */
[----:B------:R-:W-:Y:S01]  /*76d0*/  FMNMX.FTZ R12, R157, R12, !PT ;  /* 0x0000000c9d0c7209 */ /* 0x000fe20007810000 */
[--C-:B------:R-:W-:Y:S01]  /*76e0*/  FFMA.FTZ R162, R67, R6, -R8.reuse ;  /* 0x0000000643a27223 */ /* 0x100fe20000010808 */
[----:B------:R-:W-:Y:S01]  /*76f0*/  FSEL R169, R28, -INF , !P5 ;  /* 0xff8000001ca97808 */ /* 0x000fe20006800000 */
[----:B------:R-:W-:Y:S01]  /*7700*/  MUFU.EX2 R180, R180 ;  /* 0x000000b400b47308 */ /* 0x000fe20000000800 */
[----:B------:R-:W-:Y:S01]  /*7710*/  FMNMX.FTZ R12, R41, R12, !PT ;  /* 0x0000000c290c7209 */ /* 0x000fe20007810000 */
[-CC-:B------:R-:W-:Y:S01]  /*7720*/  FFMA.FTZ R85, R85, R6.reuse, -R8.reuse ;  /* 0x0000000655557223 */ /* 0x180fe20000010808 */
[----:B------:R-:W-:Y:S01]  /*7730*/  ISETP.GT.AND P5, PT, R48, 0x30, P2 ;  /* 0x000000303000780c */ /* 0x000fe200017a4270 */
[--C-:B------:R-:W-:Y:S01]  /*7740*/  FFMA.FTZ R65, R73, R6, -R8.reuse ;  /* 0x0000000649417223 */ /* 0x100fe20000010808 */
[----:B------:R-:W-:Y:S01]  /*7750*/  FMNMX.FTZ R12, R163, R12, !PT ;  /* 0x0000000ca30c7209 */ /* 0x000fe20007810000 */
[--C-:B------:R-:W-:Y:S01]  /*7760*/  FFMA.FTZ R67, R71, R6, -R8.reuse ;  /* 0x0000000647437223 */ /* 0x100fe20000010808 */
[----:B------:R-:W-:Y:S01]  /*7770*/  ISETP.LT.OR P4, PT, R46, 0x2a, P3 ;  /* 0x0000002a2e00780c */ /* 0x000fe20001f81670 */
[----:B------:R-:W-:Y:S01]  /*7780*/  MUFU.EX2 R182, R182 ;  /* 0x000000b600b67308 */ /* 0x000fe20000000800 */
[----:B------:R-:W-:Y:S01]  /*7790*/  FMNMX.FTZ R12, R11, R12, !PT ;  /* 0x0000000c0b0c7209 */ /* 0x000fe20007810000 */
[-CC-:B------:R-:W-:Y:S01]  /*77a0*/  FFMA.FTZ R61, R61, R6.reuse, -R8.reuse ;  /* 0x000000063d3d7223 */ /* 0x180fe20000010808 */
[----:B------:R-:W-:Y:S01]  /*77b0*/  ISETP.GT.AND P3, PT, R48, 0x31, P2 ;  /* 0x000000313000780c */ /* 0x000fe20001764270 */
[--C-:B------:R-:W-:Y:S01]  /*77c0*/  FFMA.FTZ R55, R55, R6, -R8.reuse ;  /* 0x0000000637377223 */ /* 0x100fe20000010808 */
[----:B------:R-:W-:Y:S01]  /*77d0*/  FMNMX.FTZ R12, R167, R12, !PT ;  /* 0x0000000ca70c7209 */ /* 0x000fe20007810000 */
[-CC-:B------:R-:W-:Y:S01]  /*77e0*/  FFMA.FTZ R152, R59, R6.reuse, -R8.reuse ;  /* 0x000000063b987223 */ /* 0x180fe20000010808 */
[----:B------:R-:W-:Y:S01]  /*77f0*/  FSEL R175, R14, -INF , !P4 ;  /* 0xff8000000eaf7808 */ /* 0x000fe20006000000 */
[--C-:B------:R-:W-:Y:S01]  /*7800*/  FFMA.FTZ R14, R153, R6, -R8.reuse ;  /* 0x00000006990e7223 */ /* 0x100fe20000010808 */
[----:B------:R-:W-:Y:S01]  /*7810*/  FMNMX.FTZ R12, R21, R12, !PT ;  /* 0x0000000c150c7209 */ /* 0x000fe20007810000 */
[----:B------:R-:W-:Y:S01]  /*7820*/  MUFU.EX2 R176, R176 ;  /* 0x000000b000b07308 */ /* 0x000fe20000000800 */
[----:B------:R-:W-:Y:S01]  /*7830*/  ISETP.LT.OR P5, PT, R46, 0x31, P5 ;  /* 0x000000312e00780c */ /* 0x000fe20002fa1670 */
[--C-:B------:R-:W-:Y:S01]  /*7840*/  FFMA.FTZ R53, R53, R6, -R8.reuse ;  /* 0x0000000635357223 */ /* 0x100fe20000010808 */
[----:B------:R-:W-:Y:S01]  /*7850*/  FMNMX.FTZ R12, R171, R12, !PT ;  /* 0x0000000cab0c7209 */ /* 0x000fe20007810000 */
[----:B------:R-:W-:Y:S01]  /*7860*/  FFMA.FTZ R47, R47, R6, -R8 ;  /* 0x000000062f2f7223 */ /* 0x000fe20000010808 */
[----:B------:R-:W-:Y:S01]  /*7870*/  ISETP.GT.AND P4, PT, R48, 0x38, P2 ;  /* 0x000000383000780c */ /* 0x000fe20001784270 */
[----:B------:R-:W-:Y:S01]  /*7880*/  IMAD.U32 R28, RZ, RZ, UR45 ;  /* 0x0000002dff1c7e24 */ /* 0x000fe2000f8e00ff */
[----:B------:R-:W-:Y:S01]  /*7890*/  FMNMX.FTZ R12, R169, R12, !PT ;  /* 0x0000000ca90c7209 */ /* 0x000fe20007810000 */
[----:B------:R-:W-:Y:S01]  /*78a0*/  MUFU.EX2 R15, R15 ;  /* 0x0000000f000f7308 */ /* 0x000fe20000000800 */
[----:B------:R-:W-:Y:S01]  /*78b0*/  ISETP.LT.OR P3, PT, R46, 0x32, P3 ;  /* 0x000000322e00780c */ /* 0x000fe20001f61670 */
[----:B------:R-:W-:Y:S01]  /*78c0*/  UMOV UR45, UR57 ;  /* 0x00000039002d7c82 */ /* 0x000fe20008000000 */
[----:B------:R-:W-:-:S02]  /*78d0*/  FSEL R25, R25, -INF , !P5 ;  /* 0xff80000019197808 */ /* 0x000fc40006800000 */
[----:B------:R-:W-:Y:S02]  /*78e0*/  FMNMX.FTZ R12, R175, R12, !PT ;  /* 0x0000000caf0c7209 */ /* 0x000fe40007810000 */
[----:B------:R-:W-:Y:S01]  /*78f0*/  ISETP.GT.AND P5, PT, R48, 0x39, P2 ;  /* 0x000000393000780c */ /* 0x000fe200017a4270 */
[----:B------:R-:W-:Y:S01]  /*7900*/  MUFU.EX2 R178, R178 ;  /* 0x000000b200b27308 */ /* 0x000fe20000000800 */
[----:B------:R-:W-:Y:S02]  /*7910*/  FSEL R179, R26, -INF , !P3 ;  /* 0xff8000001ab37808 */ /* 0x000fe40005800000 */
[----:B------:R-:W-:Y:S02]  /*7920*/  ISETP.LT.OR P4, PT, R46, 0x39, P4 ;  /* 0x000000392e00780c */ /* 0x000fe40002781670 */
[----:B------:R-:W-:Y:S02]  /*7930*/  FMNMX.FTZ R12, R25, R12, !PT ;  /* 0x0000000c190c7209 */ /* 0x000fe40007810000 */
[----:B------:R-:W-:Y:S01]  /*7940*/  ISETP.GT.AND P3, PT, R48, 0x40, P2 ;  /* 0x000000403000780c */ /* 0x000fe20001764270 */
[----:B------:R-:W-:Y:S01]  /*7950*/  MUFU.EX2 R172, R172 ;  /* 0x000000ac00ac7308 */ /* 0x000fe20000000800 */
[----:B------:R-:W-:-:S02]  /*7960*/  ISETP.LT.OR P5, PT, R46, 0x3a, P5 ;  /* 0x0000003a2e00780c */ /* 0x000fc40002fa1670 */
[----:B------:R-:W-:Y:S02]  /*7970*/  FSEL R29, R29, -INF , !P4 ;  /* 0xff8000001d1d7808 */ /* 0x000fe40006000000 */
[----:B------:R-:W-:Y:S02]  /*7980*/  FMNMX.FTZ R12, R179, R12, !PT ;  /* 0x0000000cb30c7209 */ /* 0x000fe40007810000 */
[----:B------:R-:W-:Y:S01]  /*7990*/  ISETP.GT.AND P4, PT, R48, 0x41, P2 ;  /* 0x000000413000780c */ /* 0x000fe20001784270 */
[----:B------:R-:W-:Y:S01]  /*79a0*/  MUFU.EX2 R174, R174 ;  /* 0x000000ae00ae7308 */ /* 0x000fe20000000800 */
[----:B------:R-:W-:Y:S01]  /*79b0*/  FSEL R181, R27, -INF , !P5 ;  /* 0xff8000001bb57808 */ /* 0x000fe20006800000 */
[----:B------:R-:W-:Y:S01]  /*79c0*/  FFMA.FTZ R27, R177, R6, -R8 ;  /* 0x00000006b11b7223 */ /* 0x000fe20000010808 */
[----:B------:R-:W-:Y:S02]  /*79d0*/  ISETP.LT.OR P3, PT, R46, 0x41, P3 ;  /* 0x000000412e00780c */ /* 0x000fe40001f61670 */
[----:B------:R-:W-:-:S02]  /*79e0*/  FMNMX.FTZ R12, R29, R12, !PT ;  /* 0x0000000c1d0c7209 */ /* 0x000fc40007810000 */
[----:B------:R-:W-:Y:S01]  /*79f0*/  ISETP.GT.AND P5, PT, R48, 0x48, P2 ;  /* 0x000000483000780c */ /* 0x000fe200017a4270 */
[----:B------:R-:W-:Y:S01]  /*7a00*/  MUFU.EX2 R27, R27 ;  /* 0x0000001b001b7308 */ /* 0x000fe20000000800 */
[----:B------:R-:W-:Y:S02]  /*7a10*/  ISETP.LT.OR P4, PT, R46, 0x42, P4 ;  /* 0x000000422e00780c */ /* 0x000fe40002781670 */
[----:B------:R-:W-:Y:S02]  /*7a20*/  FSEL R177, R32, -INF , !P3 ;  /* 0xff80000020b17808 */ /* 0x000fe40005800000 */
[----:B------:R-:W-:Y:S02]  /*7a30*/  FMNMX.FTZ R12, R181, R12, !PT ;  /* 0x0000000cb50c7209 */ /* 0x000fe40007810000 */
[----:B------:R-:W-:Y:S01]  /*7a40*/  ISETP.GT.AND P3, PT, R48, 0x49, P2 ;  /* 0x000000493000780c */ /* 0x000fe20001764270 */
[----:B------:R-:W-:Y:S01]  /*7a50*/  MUFU.EX2 R168, R168 ;  /* 0x000000a800a87308 */ /* 0x000fe20000000800 */
[----:B------:R-:W-:Y:S01]  /*7a60*/  FSEL R173, R31, -INF , !P4 ;  /* 0xff8000001fad7808 */ /* 0x000fe20006000000 */
[----:B------:R-:W-:Y:S01]  /*7a70*/  FFMA.FTZ R31, R165, R6, -R8 ;  /* 0x00000006a51f7223 */ /* 0x000fe20000010808 */
[----:B------:R-:W-:-:S02]  /*7a80*/  ISETP.LT.OR P5, PT, R46, 0x49, P5 ;  /* 0x000000492e00780c */ /* 0x000fc40002fa1670 */
[----:B------:R-:W-:Y:S02]  /*7a90*/  FMNMX.FTZ R12, R177, R12, !PT ;  /* 0x0000000cb10c7209 */ /* 0x000fe40007810000 */
[----:B------:R-:W-:Y:S01]  /*7aa0*/  ISETP.GT.AND P4, PT, R48, 0x50, P2 ;  /* 0x000000503000780c */ /* 0x000fe20001784270 */
[----:B------:R-:W-:Y:S01]  /*7ab0*/  MUFU.EX2 R31, R31 ;  /* 0x0000001f001f7308 */ /* 0x000fe20000000800 */
[----:B------:R-:W-:Y:S02]  /*7ac0*/  ISETP.LT.OR P3, PT, R46, 0x4a, P3 ;  /* 0x0000004a2e00780c */ /* 0x000fe40001f61670 */
[----:B------:R-:W-:Y:S02]  /*7ad0*/  FSEL R33, R33, -INF , !P5 ;  /* 0xff80000021217808 */ /* 0x000fe40006800000 */
[----:B------:R-:W-:Y:S02]  /*7ae0*/  FMNMX.FTZ R12, R173, R12, !PT ;  /* 0x0000000cad0c7209 */ /* 0x000fe40007810000 */
[----:B------:R-:W-:Y:S01]  /*7af0*/  ISETP.GT.AND P5, PT, R48, 0x51, P2 ;  /* 0x000000513000780c */ /* 0x000fe200017a4270 */
[----:B------:R-:W-:Y:S01]  /*7b00*/  MUFU.EX2 R85, R85 ;  /* 0x0000005500557308 */ /* 0x000fe20000000800 */
[----:B------:R-:W-:-:S02]  /*7b10*/  FSEL R165, R30, -INF , !P3 ;  /* 0xff8000001ea57808 */ /* 0x000fc40005800000 */
[----:B------:R-:W-:Y:S02]  /*7b20*/  ISETP.LT.OR P4, PT, R46, 0x51, P4 ;  /* 0x000000512e00780c */ /* 0x000fe40002781670 */
[----:B------:R-:W-:Y:S02]  /*7b30*/  FMNMX.FTZ R12, R33, R12, !PT ;  /* 0x0000000c210c7209 */ /* 0x000fe40007810000 */
[----:B------:R-:W-:Y:S01]  /*7b40*/  ISETP.GT.AND P3, PT, R48, 0x58, P2 ;  /* 0x000000583000780c */ /* 0x000fe20001764270 */
[----:B------:R-:W-:Y:S01]  /*7b50*/  MUFU.EX2 R170, R170 ;  /* 0x000000aa00aa7308 */ /* 0x000fe20000000800 */
[----:B------:R-:W-:Y:S02]  /*7b60*/  ISETP.LT.OR P5, PT, R46, 0x52, P5 ;  /* 0x000000522e00780c */ /* 0x000fe40002fa1670 */
[----:B------:R-:W-:Y:S02]  /*7b70*/  FSEL R161, R34, -INF , !P4 ;  /* 0xff80000022a17808 */ /* 0x000fe40006000000 */
[----:B------:R-:W-:-:S02]  /*7b80*/  FMNMX.FTZ R12, R165, R12, !PT ;  /* 0x0000000ca50c7209 */ /* 0x000fc40007810000 */
[----:B------:R-:W-:Y:S01]  /*7b90*/  ISETP.GT.AND P4, PT, R48, 0x59, P2 ;  /* 0x000000593000780c */ /* 0x000fe20001784270 */
[----:B------:R-:W-:Y:S01]  /*7ba0*/  MUFU.EX2 R164, R164 ;  /* 0x000000a400a47308 */ /* 0x000fe20000000800 */
[----:B------:R-:W-:Y:S02]  /*7bb0*/  FSEL R153, R35, -INF , !P5 ;  /* 0xff80000023997808 */ /* 0x000fe40006800000 */
[----:B------:R-:W-:Y:S02]  /*7bc0*/  ISETP.LT.OR P3, PT, R46, 0x59, P3 ;  /* 0x000000592e00780c */ /* 0x000fe40001f61670 */
[----:B------:R-:W-:Y:S02]  /*7bd0*/  FMNMX.FTZ R12, R161, R12, !PT ;  /* 0x0000000ca10c7209 */ /* 0x000fe40007810000 */
[----:B------:R-:W-:Y:S01]  /*7be0*/  ISETP.GT.AND P5, PT, R48, 0x60, P2 ;  /* 0x000000603000780c */ /* 0x000fe200017a4270 */
[----:B------:R0:W-:Y:S01]  /*7bf0*/  MUFU.EX2 R35, R14 ;  /* 0x0000000e00237308 */ /* 0x0001e20000000800 */
[----:B------:R-:W-:-:S02]  /*7c00*/  ISETP.LT.OR P4, PT, R46, 0x5a, P4 ;  /* 0x0000005a2e00780c */ /* 0x000fc40002781670 */
[----:B------:R-:W-:Y:S02]  /*7c10*/  FSEL R87, R38, -INF , !P3 ;  /* 0xff80000026577808 */ /* 0x000fe40005800000 */
[----:B------:R-:W-:Y:S02]  /*7c20*/  FMNMX.FTZ R12, R153, R12, !PT ;  /* 0x0000000c990c7209 */ /* 0x000fe40007810000 */
[----:B------:R-:W-:Y:S01]  /*7c30*/  ISETP.GT.AND P3, PT, R48, 0x61, P2 ;  /* 0x000000613000780c */ /* 0x000fe20001764270 */
[----:B------:R-:W-:Y:S01]  /*7c40*/  MUFU.EX2 R166, R166 ;  /* 0x000000a600a67308 */ /* 0x000fe20000000800 */
[----:B------:R-:W-:Y:S01]  /*7c50*/  FSEL R183, R36, -INF , !P4 ;  /* 0xff80000024b77808 */ /* 0x000fe20006000000 */
[----:B0-----:R-:W-:Y:S01]  /*7c60*/  FFMA.FTZ R14, R77, R6, -R8 ;  /* 0x000000064d0e7223 */ /* 0x001fe20000010808 */
        /* <DEDUP_REMOVED lines=30> */
[C---:B------:R-:W-:Y:S02]  /*7e50*/  ISETP.LT.OR P5, PT, R46.reuse, 0x79, P5 ;  /* 0x000000792e00780c */ /* 0x040fe40002fa1670 */
[----:B------:R-:W-:Y:S02]  /*7e60*/  FSEL R77, R45, -INF , !P4 ;  /* 0xff8000002d4d7808 */ /* 0x000fe40006000000 */
[----:B------:R-:W-:Y:S02]  /*7e70*/  FMNMX.FTZ R12, R79, R12, !PT ;  /* 0x0000000c4f0c7209 */ /* 0x000fe40007810000 */
[----:B------:R-:W-:Y:S01]  /*7e80*/  ISETP.LT.OR P2, PT, R46, 0x7a, P2 ;  /* 0x0000007a2e00780c */ /* 0x000fe20001741670 */
[----:B------:R-:W-:Y:S01]  /*7e90*/  MUFU.EX2 R45, R14 ;  /* 0x0000000e002d7308 */ /* 0x000fe20000000800 */
[----:B------:R-:W-:-:S02]  /*7ea0*/  FSEL R193, R50, -INF , !P5 ;  /* 0xff80000032c17808 */ /* 0x000fc40006800000 */
[----:B------:R-:W-:Y:S02]  /*7eb0*/  FMNMX.FTZ R12, R77, R12, !PT ;  /* 0x0000000c4d0c7209 */ /* 0x000fe40007810000 */
[----:B------:R-:W-:Y:S01]  /*7ec0*/  FSEL R75, R51, -INF , !P2 ;  /* 0xff800000334b7808 */ /* 0x000fe20005000000 */
[----:B------:R-:W-:Y:S01]  /*7ed0*/  FFMA.FTZ R51, R69, R6, -R8 ;  /* 0x0000000645337223 */ /* 0x000fe20000010808 */
[----:B------:R-:W-:Y:S01]  /*7ee0*/  FMNMX.FTZ R12, R193, R12, !PT ;  /* 0x0000000cc10c7209 */ /* 0x000fe20007810000 */
[----:B------:R-:W-:Y:S01]  /*7ef0*/  MUFU.EX2 R61, R61 ;  /* 0x0000003d003d7308 */ /* 0x000fe20000000800 */
[----:B------:R-:W-:Y:S02]  /*7f00*/  FSEL R57, R13, RZ, P6 ;  /* 0x000000ff0d397208 */ /* 0x000fe40003000000 */
[----:B------:R-:W-:-:S03]  /*7f10*/  FMNMX.FTZ R12, R75, R12, !PT ;  /* 0x0000000c4b0c7209 */ /* 0x000fc60007810000 */
        /* <DEDUP_REMOVED lines=20> */
[----:B------:R-:W-:Y:S01]  /*8060*/  FADD.FTZ R63, R7, R2 ;  /* 0x00000002073f7221 */ /* 0x000fe20000010000 */
[-C--:B------:R-:W-:Y:S01]  /*8070*/  FMUL.FTZ R100, R100, R4.reuse ;  /* 0x0000000464647220 */ /* 0x080fe20000410000 */
[-C--:B------:R-:W-:Y:S01]  /*8080*/  FMUL.FTZ R101, R101, R4.reuse ;  /* 0x0000000465657220 */ /* 0x080fe20000410000 */
[----:B------:R-:W-:Y:S01]  /*8090*/  MUFU.EX2 R53, R53 ;  /* 0x0000003500357308 */ /* 0x000fe20000000800 */
[----:B------:R-:W-:Y:S01]  /*80a0*/  FADD.FTZ R2, R176, R63 ;  /* 0x0000003fb0027221 */ /* 0x000fe20000010000 */
        /* <DEDUP_REMOVED lines=23> */
[-C--:B------:R-:W-:Y:S01]  /*8220*/  FMUL.FTZ R137, R137, R4.reuse ;  /* 0x0000000489897220 */ /* 0x080fe20000410000 */
[----:B------:R-:W-:Y:S01]  /*8230*/  FMUL.FTZ R140, R140, R4 ;  /* 0x000000048c8c7220 */ /* 0x000fe20000410000 */
[-CC-:B------:R-:W-:Y:S01]  /*8240*/  FFMA.FTZ R24, R169, R6.reuse, -R34.reuse ;  /* 0x00000006a9187223 */ /* 0x180fe20000010822 */
[-C--:B------:R-:W-:Y:S01]  /*8250*/  FFMA.FTZ R169, R25, R6.reuse, -R34 ;  /* 0x0000000619a97223 */ /* 0x080fe20000010822 */
[----:B------:R-:W-:Y:S01]  /*8260*/  FADD.FTZ R25, R15, R2 ;  /* 0x000000020f197221 */ /* 0x000fe20000010000 */
[-CC-:B------:R-:W-:Y:S01]  /*8270*/  FFMA.FTZ R20, R21, R6.reuse, -R34.reuse ;  /* 0x0000000615147223 */ /* 0x180fe20000010822 */
[-CC-:B------:R-:W-:Y:S01]  /*8280*/  FFMA.FTZ R21, R171, R6.reuse, -R34.reuse ;  /* 0x00000006ab157223 */ /* 0x180fe20000010822 */
[-CC-:B------:R-:W-:Y:S01]  /*8290*/  FFMA.FTZ R171, R29, R6.reuse, -R34.reuse ;  /* 0x000000061dab7223 */ /* 0x180fe20000010822 */
[----:B------:R-:W-:Y:S01]  /*82a0*/  FADD.FTZ R2, R178, R25 ;  /* 0x00000019b2027221 */ /* 0x000fe20000010000 */
[----:B------:R-:W-:Y:S01]  /*82b0*/  @!P1 LEA R29, R28, UR41, 0x3 ;  /* 0x000000291c1d9c11 */ /* 0x000fe2000f8e18ff */
[-CC-:B------:R-:W-:Y:S01]  /*82c0*/  FFMA.FTZ R57, R10, R6.reuse, -R34.reuse ;  /* 0x000000060a397223 */ /* 0x180fe20000010822 */
[-C--:B------:R-:W-:Y:S01]  /*82d0*/  FFMA.FTZ R8, R159, R6.reuse, -R34 ;  /* 0x000000069f087223 */ /* 0x080fe20000010822 */
[----:B------:R-:W-:Y:S01]  /*82e0*/  FADD.FTZ R25, R27, R2 ;  /* 0x000000021b197221 */ /* 0x000fe20000010000 */
[-CC-:B------:R-:W-:Y:S01]  /*82f0*/  FFMA.FTZ R10, R155, R6.reuse, -R34.reuse ;  /* 0x000000069b0a7223 */ /* 0x180fe20000010822 */
[-CC-:B------:R-:W-:Y:S01]  /*8300*/  FFMA.FTZ R59, R157, R6.reuse, -R34.reuse ;  /* 0x000000069d3b7223 */ /* 0x180fe20000010822 */
[-CC-:B------:R-:W-:Y:S01]  /*8310*/  FFMA.FTZ R12, R41, R6.reuse, -R34.reuse ;  /* 0x00000006290c7223 */ /* 0x180fe20000010822 */
[----:B------:R-:W-:Y:S01]  /*8320*/  FADD.FTZ R2, R172, R25 ;  /* 0x00000019ac027221 */ /* 0x000fe20000010000 */
[----:B------:R-:W-:Y:S01]  /*8330*/  MUFU.EX2 R57, R57 ;  /* 0x0000003900397308 */ /* 0x000fe20000000800 */
[-CC-:B------:R-:W-:Y:S01]  /*8340*/  FFMA.FTZ R41, R163, R6.reuse, -R34.reuse ;  /* 0x00000006a3297223 */ /* 0x180fe20000010822 */
[-C--:B------:R-:W-:Y:S01]  /*8350*/  FFMA.FTZ R11, R11, R6.reuse, -R34 ;  /* 0x000000060b0b7223 */ /* 0x080fe20000010822 */
[----:B------:R-:W-:Y:S01]  /*8360*/  FADD.FTZ R25, R31, R2 ;  /* 0x000000021f197221 */ /* 0x000fe20000010000 */
[----:B------:R-:W-:Y:S01]  /*8370*/  FSEL R2, R49, RZ, P2 ;  /* 0x000000ff31027208 */ /* 0x000fe20001000000 */
[-CC-:B------:R-:W-:Y:S01]  /*8380*/  FFMA.FTZ R14, R167, R6.reuse, -R34.reuse ;  /* 0x00000006a70e7223 */ /* 0x180fe20000010822 */
[-CC-:B------:R-:W-:Y:S01]  /*8390*/  FFMA.FTZ R175, R175, R6.reuse, -R34.reuse ;  /* 0x00000006afaf7223 */ /* 0x180fe20000010822 */
[----:B------:R-:W-:Y:S01]  /*83a0*/  FADD.FTZ R28, R174, R25 ;  /* 0x00000019ae1c7221 */ /* 0x000fe20000010000 */
[----:B------:R-:W-:Y:S01]  /*83b0*/  MUFU.EX2 R8, R8 ;  /* 0x0000000800087308 */ /* 0x000fe20000000800 */
[----:B------:R-:W-:Y:S01]  /*83c0*/  FADD.FTZ R5, -R2, R5 ;  /* 0x0000000502057221 */ /* 0x000fe20000010100 */
[----:B------:R-:W-:Y:S01]  /*83d0*/  FFMA.FTZ R26, R179, R6, -R34 ;  /* 0x00000006b31a7223 */ /* 0x000fe20000010822 */
[----:B------:R-:W-:Y:S01]  /*83e0*/  FADD.FTZ R25, R35, R28 ;  /* 0x0000001c23197221 */ /* 0x000fe20000010000 */
[----:B------:R-:W-:-:S02]  /*83f0*/  @!P1 VIADD R28, R29, 0x28860 ;  /* 0x000288601d1c9836 */ /* 0x000fc40000000000 */
[-C--:B------:R-:W-:Y:S01]  /*8400*/  FMUL.FTZ R5, R5, R6.reuse ;  /* 0x0000000605057220 */ /* 0x080fe20000410000 */
[-C--:B------:R-:W-:Y:S01]  /*8410*/  FFMA.FTZ R30, R181, R6.reuse, -R34 ;  /* 0x00000006b51e7223 */ /* 0x080fe20000010822 */
[----:B------:R-:W-:Y:S01]  /*8420*/  FADD.FTZ R2, R168, R25 ;  /* 0x00000019a8027221 */ /* 0x000fe20000010000 */
[----:B------:R-:W-:Y:S01]  /*8430*/  MUFU.EX2 R10, R10 ;  /* 0x0000000a000a7308 */ /* 0x000fe20000000800 */
[----:B------:R-:W-:Y:S01]  /*8440*/  @!P1 PRMT R28, RZ, 0x654, R28 ;  /* 0x00000654ff1c9816 */ /* 0x000fe2000000001c */
[-C--:B------:R-:W-:Y:S01]  /*8450*/  FFMA.FTZ R177, R177, R6.reuse, -R34 ;  /* 0x00000006b1b17223 */ /* 0x080fe20000010822 */
[----:B------:R-:W-:Y:S01]  /*8460*/  FADD.FTZ R25, R85, R2 ;  /* 0x0000000255197221 */ /* 0x000fe20000010000 */
[-CC-:B------:R-:W-:Y:S01]  /*8470*/  FFMA.FTZ R2, R165, R6.reuse, -R34.reuse ;  /* 0x00000006a5027223 */ /* 0x180fe20000010822 */
[----:B------:R0:W-:Y:S01]  /*8480*/  @!P1 SYNCS.ARRIVE.TRANS64.RED.A1T0 RZ, [R28+URZ], RZ ;  /* 0x000000ff1cff99a7 */ /* 0x0001e2000810043f */
[-CC-:B------:R-:W-:Y:S01]  /*8490*/  FFMA.FTZ R32, R173, R6.reuse, -R34.reuse ;  /* 0x00000006ad207223 */ /* 0x180fe20000010822 */
[----:B------:R-:W-:Y:S01]  /*84a0*/  FADD.FTZ R36, R170, R25 ;  /* 0x00000019aa247221 */ /* 0x000fe20000010000 */
[----:B------:R-:W-:Y:S01]  /*84b0*/  MUFU.EX2 R59, R59 ;  /* 0x0000003b003b7308 */ /* 0x000fe20000000800 */
[-CC-:B------:R-:W-:Y:S01]  /*84c0*/  FFMA.FTZ R33, R33, R6.reuse, -R34.reuse ;  /* 0x0000000621217223 */ /* 0x180fe20000010822 */
[-C--:B------:R-:W-:Y:S01]  /*84d0*/  FFMA.FTZ R161, R161, R6.reuse, -R34 ;  /* 0x00000006a1a17223 */ /* 0x080fe20000010822 */
[----:B------:R-:W-:Y:S01]  /*84e0*/  FADD.FTZ R25, R39, R36 ;  /* 0x0000002427197221 */ /* 0x000fe20000010000 */
[-CC-:B------:R-:W-:Y:S01]  /*84f0*/  FFMA.FTZ R153, R153, R6.reuse, -R34.reuse ;  /* 0x0000000699997223 */ /* 0x180fe20000010822 */
[-CC-:B------:R-:W-:Y:S01]  /*8500*/  FFMA.FTZ R87, R87, R6.reuse, -R34.reuse ;  /* 0x0000000657577223 */ /* 0x180fe20000010822 */
[-CC-:B------:R-:W-:Y:S01]  /*8510*/  FFMA.FTZ R183, R183, R6.reuse, -R34.reuse ;  /* 0x00000006b7b77223 */ /* 0x180fe20000010822 */
[----:B------:R-:W-:Y:S01]  /*8520*/  FADD.FTZ R36, R164, R25 ;  /* 0x00000019a4247221 */ /* 0x000fe20000010000 */
[----:B0-----:R0:W1:Y:S01]  /*8530*/  MUFU.EX2 R28, R5 ;  /* 0x00000005001c7308 */ /* 0x0010620000000800 */
        /* <DEDUP_REMOVED lines=9> */
[----:B------:R-:W-:Y:S01]  /*85d0*/  FFMA.FTZ R34, R75, R6, -R34 ;  /* 0x000000064b227223 */ /* 0x000fe20000010822 */
[----:B------:R-:W-:Y:S01]  /*85e0*/  ISETP.GT.AND P2, PT, R3, UR58, PT ;  /* 0x0000003a03007c0c */ /* 0x000fe2000bf44270 */
[-C--:B------:R-:W-:Y:S01]  /*85f0*/  FMUL.FTZ R141, R141, R4.reuse ;  /* 0x000000048d8d7220 */ /* 0x080fe20000410000 */
[----:B------:R-:W-:Y:S01]  /*8600*/  FADD.FTZ R36, R166, R5 ;  /* 0x00000005a6247221 */ /* 0x000fe20000010000 */
[-C--:B------:R-:W-:Y:S01]  /*8610*/  FMUL.FTZ R144, R144, R4.reuse ;  /* 0x0000000490907220 */ /* 0x080fe20000410000 */
[----:B------:R-:W-:Y:S01]  /*8620*/  FMUL.FTZ R145, R145, R4 ;  /* 0x0000000491917220 */ /* 0x000fe20000410000 */
[----:B------:R-:W0:Y:S01]  /*8630*/  MUFU.EX2 R41, R41 ;  /* 0x0000002900297308 */ /* 0x000e220000000800 */
[----:B-1----:R-:W-:Y:S01]  /*8640*/  FFMA.FTZ R5, R28, R0, R57 ;  /* 0x000000001c057223 */ /* 0x002fe20000010039 */
[----:B------:R-:W-:Y:S01]  /*8650*/  FADD.FTZ R25, R51, R36 ;  /* 0x0000002433197221 */ /* 0x000fe20000010000 */
[-C--:B------:R-:W-:Y:S01]  /*8660*/  FMUL.FTZ R148, R148, R4.reuse ;  /* 0x0000000494947220 */ /* 0x080fe20000410000 */
        /* <DEDUP_REMOVED lines=8> */
[----:B------:R-:W-:-:S02]  /*86f0*/  VIADD R3, R3, 0xffffffff ;  /* 0xffffffff03037836 */ /* 0x000fc40000000000 */
[----:B------:R-:W-:Y:S01]  /*8700*/  FADD.FTZ R5, R59, R0 ;  /* 0x000000003b057221 */ /* 0x000fe20000010000 */
[----:B------:R-:W-:Y:S01]  /*8710*/  FADD.FTZ R36, R162, R25 ;  /* 0x00000019a2247221 */ /* 0x000fe20000010000 */
[----:B------:R-:W-:Y:S01]  /*8720*/  F2FP.F16.F32.PACK_AB R178, R27, R178 ;  /* 0x000000b21bb2723e */ /* 0x000fe200000000ff */
[----:B------:R-:W3:Y:S01]  /*8730*/  MUFU.EX2 R14, R14 ;  /* 0x0000000e000e7308 */ /* 0x000ee20000000800 */
[----:B--2---:R-:W-:Y:S01]  /*8740*/  FADD.FTZ R0, R12, R5 ;  /* 0x000000050c007221 */ /* 0x004fe20000010000 */
[----:B------:R-:W-:Y:S01]  /*8750*/  FADD.FTZ R5, R67, R36 ;  /* 0x0000002443057221 */ /* 0x000fe20000010000 */
[----:B------:R-:W-:Y:S01]  /*8760*/  F2FP.F16.F32.PACK_AB R172, R31, R172 ;  /* 0x000000ac1fac723e */ /* 0x000fe200000000ff */
[----:B------:R-:W-:Y:S01]  /*8770*/  FMUL.FTZ R90, R90, R28 ;  /* 0x0000001c5a5a7220 */ /* 0x000fe20000410000 */
[----:B0-----:R-:W-:Y:S01]  /*8780*/  FADD.FTZ R0, R41, R0 ;  /* 0x0000000029007221 */ /* 0x001fe20000010000 */
[----:B------:R-:W-:Y:S01]  /*8790*/  FADD.FTZ R36, R156, R5 ;  /* 0x000000059c247221 */ /* 0x000fe20000010000 */
[----:B------:R-:W-:Y:S01]  /*87a0*/  F2FP.F16.F32.PACK_AB R174, R35, R174 ;  /* 0x000000ae23ae723e */ /* 0x000fe200000000ff */
[----:B------:R-:W0:Y:S01]  /*87b0*/  MUFU.EX2 R20, R20 ;  /* 0x0000001400147308 */ /* 0x000e220000000800 */
[----:B-1----:R-:W-:Y:S01]  /*87c0*/  FADD.FTZ R5, R11, R0 ;  /* 0x000000000b057221 */ /* 0x002fe20000010000 */
[----:B------:R-:W-:Y:S01]  /*87d0*/  FADD.FTZ R7, R61, R36 ;  /* 0x000000243d077221 */ /* 0x000fe20000010000 */
[----:B------:R-:W-:Y:S01]  /*87e0*/  F2FP.F16.F32.PACK_AB R168, R85, R168 ;  /* 0x000000a855a8723e */ /* 0x000fe200000000ff */
[----:B------:R-:W-:Y:S01]  /*87f0*/  FMUL.FTZ R91, R91, R28 ;  /* 0x0000001c5b5b7220 */ /* 0x000fe20000410000 */
[----:B------:R-:W-:Y:S01]  /*8800*/  F2FP.F16.F32.PACK_AB R170, R39, R170 ;  /* 0x000000aa27aa723e */ /* 0x000fe200000000ff */
[----:B------:R-:W-:Y:S01]  /*8810*/  FMUL.FTZ R94, R94, R28 ;  /* 0x0000001c5e5e7220 */ /* 0x000fe20000410000 */
[----:B------:R-:W-:Y:S01]  /*8820*/  F2FP.F16.F32.PACK_AB R164, R45, R164 ;  /* 0x000000a42da4723e */ /* 0x000fe200000000ff */
[----:B------:R-:W1:Y:S01]  /*8830*/  MUFU.EX2 R21, R21 ;  /* 0x0000001500157308 */ /* 0x000e620000000800 */
[----:B---3--:R-:W-:Y:S01]  /*8840*/  FADD.FTZ R5, R14, R5 ;  /* 0x000000050e057221 */ /* 0x008fe20000010000 */
[----:B------:R-:W-:Y:S01]  /*8850*/  F2FP.F16.F32.PACK_AB R166, R51, R166 ;  /* 0x000000a633a6723e */ /* 0x000fe200000000ff */
[----:B------:R-:W-:Y:S01]  /*8860*/  FMUL.FTZ R95, R95, R28 ;  /* 0x0000001c5f5f7220 */ /* 0x000fe20000410000 */
[----:B------:R-:W-:Y:S01]  /*8870*/  F2FP.F16.F32.PACK_AB R160, R65, R160 ;  /* 0x000000a041a0723e */ /* 0x000fe200000000ff */
[----:B------:R-:W-:Y:S01]  /*8880*/  FMUL.FTZ R98, R98, R28 ;  /* 0x0000001c62627220 */ /* 0x000fe20000410000 */
[----:B------:R-:W-:Y:S01]  /*8890*/  F2FP.F16.F32.PACK_AB R162, R67, R162 ;  /* 0x000000a243a2723e */ /* 0x000fe200000000ff */
[----:B------:R-:W-:Y:S01]  /*88a0*/  FMUL.FTZ R99, R99, R28 ;  /* 0x0000001c63637220 */ /* 0x000fe20000410000 */
[----:B------:R-:W2:Y:S01]  /*88b0*/  MUFU.EX2 R24, R24 ;  /* 0x0000001800187308 */ /* 0x000ea20000000800 */
[----:B0-----:R-:W-:Y:S01]  /*88c0*/  FADD.FTZ R0, R20, R5 ;  /* 0x0000000514007221 */ /* 0x001fe20000010000 */
[----:B------:R-:W-:Y:S01]  /*88d0*/  F2FP.F16.F32.PACK_AB R156, R61, R156 ;  /* 0x0000009c3d9c723e */ /* 0x000fe200000000ff */
[-C--:B------:R-:W-:Y:S01]  /*88e0*/  FMUL.FTZ R102, R102, R28.reuse ;  /* 0x0000001c66667220 */ /* 0x080fe20000410000 */
[----:B------:R-:W-:Y:S01]  /*88f0*/  F2FP.F16.F32.PACK_AB R181, R8, R57 ;  /* 0x0000003908b5723e */ /* 0x000fe200000000ff */
[-C--:B------:R-:W-:Y:S01]  /*8900*/  FMUL.FTZ R103, R103, R28.reuse ;  /* 0x0000001c67677220 */ /* 0x080fe20000410000 */
[----:B------:R-:W-:Y:S01]  /*8910*/  F2FP.F16.F32.PACK_AB R179, R14, R11 ;  /* 0x0000000b0eb3723e */ /* 0x000fe200000000ff */
[----:B------:R-:W-:Y:S01]  /*8920*/  FMUL.FTZ R106, R106, R28 ;  /* 0x0000001c6a6a7220 */ /* 0x000fe20000410000 */
[----:B------:R-:W0:Y:S01]  /*8930*/  MUFU.EX2 R175, R175 ;  /* 0x000000af00af7308 */ /* 0x000e220000000800 */
[C---:B-1----:R-:W-:Y:S01]  /*8940*/  FADD.FTZ R5, R21.reuse, R0 ;  /* 0x0000000015057221 */ /* 0x042fe20000010000 */
[----:B------:R-:W-:Y:S01]  /*8950*/  F2FP.F16.F32.PACK_AB R173, R21, R20 ;  /* 0x0000001415ad723e */ /* 0x000fe200000000ff */
[-C--:B------:R-:W-:Y:S01]  /*8960*/  FMUL.FTZ R107, R107, R28.reuse ;  /* 0x0000001c6b6b7220 */ /* 0x080fe20000410000 */
[-C--:B------:R-:W-:Y:S01]  /*8970*/  FMUL.FTZ R110, R110, R28.reuse ;  /* 0x0000001c6e6e7220 */ /* 0x080fe20000410000 */
[-C--:B------:R-:W-:Y:S01]  /*8980*/  FMUL.FTZ R111, R111, R28.reuse ;  /* 0x0000001c6f6f7220 */ /* 0x080fe20000410000 */
[-C--:B------:R-:W-:Y:S01]  /*8990*/  FMUL.FTZ R114, R114, R28.reuse ;  /* 0x0000001c72727220 */ /* 0x080fe20000410000 */
[-C--:B------:R-:W-:Y:S01]  /*89a0*/  FMUL.FTZ R115, R115, R28.reuse ;  /* 0x0000001c73737220 */ /* 0x080fe20000410000 */
[----:B------:R1:W-:Y:S01]  /*89b0*/  MUFU.EX2 R167, R2 ;  /* 0x0000000200a77308 */ /* 0x0003e20000000800 */
[----:B--2---:R-:W-:Y:S01]  /*89c0*/  FADD.FTZ R0, R24, R5 ;  /* 0x0000000518007221 */ /* 0x004fe20000010000 */
[-C--:B------:R-:W-:Y:S01]  /*89d0*/  FMUL.FTZ R118, R118, R28.reuse ;  /* 0x0000001c76767220 */ /* 0x080fe20000410000 */
[-C--:B------:R-:W-:Y:S01]  /*89e0*/  FMUL.FTZ R119, R119, R28.reuse ;  /* 0x0000001c77777220 */ /* 0x080fe20000410000 */
[-C--:B------:R-:W-:Y:S01]  /*89f0*/  FMUL.FTZ R122, R122, R28.reuse ;  /* 0x0000001c7a7a7220 */ /* 0x080fe20000410000 */
[-C--:B------:R-:W-:Y:S01]  /*8a00*/  FMUL.FTZ R123, R123, R28.reuse ;  /* 0x0000001c7b7b7220 */ /* 0x080fe20000410000 */
[-C--:B------:R-:W-:Y:S01]  /*8a10*/  FMUL.FTZ R126, R126, R28.reuse ;  /* 0x0000001c7e7e7220 */ /* 0x080fe20000410000 */
[----:B------:R-:W-:Y:S01]  /*8a20*/  FMUL.FTZ R127, R127, R28 ;  /* 0x0000001c7f7f7220 */ /* 0x000fe20000410000 */
[----:B------:R-:W2:Y:S01]  /*8a30*/  MUFU.EX2 R169, R169 ;  /* 0x000000a900a97308 */ /* 0x000ea20000000800 */
[----:B-1----:R-:W-:Y:S01]  /*8a40*/  FADD.FTZ R2, R158, R7 ;  /* 0x000000079e027221 */ /* 0x002fe20000010000 */
[----:B0-----:R-:W-:Y:S01]  /*8a50*/  FADD.FTZ R0, R175, R0 ;  /* 0x00000000af007221 */ /* 0x001fe20000010000 */
[C---:B------:R-:W-:Y:S01]  /*8a60*/  F2FP.F16.F32.PACK_AB R158, R55.reuse, R158 ;  /* 0x0000009e379e723e */ /* 0x040fe200000000ff */
[----:B------:R-:W-:Y:S01]  /*8a70*/  FMUL.FTZ R130, R130, R28 ;  /* 0x0000001c82827220 */ /* 0x000fe20000410000 */
[----:B------:R-:W-:Y:S01]  /*8a80*/  FADD.FTZ R7, R55, R2 ;  /* 0x0000000237077221 */ /* 0x000fe20000010000 */
[----:B------:R-:W-:Y:S01]  /*8a90*/  F2FP.F16.F32.PACK_AB R175, R175, R24 ;  /* 0x00000018afaf723e */ /* 0x000fe200000000ff */
[----:B------:R-:W-:Y:S01]  /*8aa0*/  FMUL.FTZ R131, R131, R28 ;  /* 0x0000001c83837220 */ /* 0x000fe20000410000 */
[----:B------:R-:W0:Y:S01]  /*8ab0*/  MUFU.EX2 R26, R26 ;  /* 0x0000001a001a7308 */ /* 0x000e220000000800 */
[----:B------:R-:W-:Y:S01]  /*8ac0*/  FADD.FTZ R2, R152, R7 ;  /* 0x0000000798027221 */ /* 0x000fe20000010000 */
[----:B------:R-:W-:Y:S01]  /*8ad0*/  F2FP.F16.F32.PACK_AB R152, R53, R152 ;  /* 0x000000983598723e */ /* 0x000fe200000000ff */
[-C--:B------:R-:W-:Y:S01]  /*8ae0*/  FMUL.FTZ R134, R134, R28.reuse ;  /* 0x0000001c86867220 */ /* 0x080fe20000410000 */
[-C--:B------:R-:W-:Y:S01]  /*8af0*/  FMUL.FTZ R135, R135, R28.reuse ;  /* 0x0000001c87877220 */ /* 0x080fe20000410000 */
[----:B------:R-:W-:Y:S01]  /*8b00*/  FADD.FTZ R5, R53, R2 ;  /* 0x0000000235057221 */ /* 0x000fe20000010000 */
[-C--:B------:R-:W-:Y:S01]  /*8b10*/  FMUL.FTZ R138, R138, R28.reuse ;  /* 0x0000001c8a8a7220 */ /* 0x080fe20000410000 */
[----:B------:R-:W-:Y:S01]  /*8b20*/  FMUL.FTZ R139, R139, R28 ;  /* 0x0000001c8b8b7220 */ /* 0x000fe20000410000 */
[----:B------:R-:W1:Y:S01]  /*8b30*/  MUFU.EX2 R171, R171 ;  /* 0x000000ab00ab7308 */ /* 0x000e620000000800 */
[----:B------:R-:W-:Y:S01]  /*8b40*/  FADD.FTZ R2, R154, R5 ;  /* 0x000000059a027221 */ /* 0x000fe20000010000 */
[----:B--2---:R-:W-:Y:S01]  /*8b50*/  FADD.FTZ R5, R169, R0 ;  /* 0x00000000a9057221 */ /* 0x004fe20000010000 */
[C---:B------:R-:W-:Y:S01]  /*8b60*/  F2FP.F16.F32.PACK_AB R154, R47.reuse, R154 ;  /* 0x0000009a2f9a723e */ /* 0x040fe200000000ff */
[-C--:B------:R-:W-:Y:S01]  /*8b70*/  FMUL.FTZ R142, R142, R28.reuse ;  /* 0x0000001c8e8e7220 */ /* 0x080fe20000410000 */
[----:B------:R-:W-:Y:S01]  /*8b80*/  FADD.FTZ R2, R47, R2 ;  /* 0x000000022f027221 */ /* 0x000fe20000010000 */
[-C--:B------:R-:W-:Y:S01]  /*8b90*/  FMUL.FTZ R143, R143, R28.reuse ;  /* 0x0000001c8f8f7220 */ /* 0x080fe20000410000 */
[-C--:B------:R-:W-:Y:S01]  /*8ba0*/  FMUL.FTZ R146, R146, R28.reuse ;  /* 0x0000001c92927220 */ /* 0x080fe20000410000 */
[----:B------:R-:W2:Y:S01]  /*8bb0*/  MUFU.EX2 R30, R30 ;  /* 0x0000001e001e7308 */ /* 0x000ea20000000800 */
[C---:B0-----:R-:W-:Y:S01]  /*8bc0*/  FADD.FTZ R0, R26.reuse, R5 ;  /* 0x000000051a007221 */ /* 0x041fe20000010000 */
[----:B------:R-:W-:Y:S01]  /*8bd0*/  F2FP.F16.F32.PACK_AB R169, R26, R169 ;  /* 0x000000a91aa9723e */ /* 0x000fe200000000ff */
[-C--:B------:R-:W-:Y:S01]  /*8be0*/  FMUL.FTZ R147, R147, R28.reuse ;  /* 0x0000001c93937220 */ /* 0x080fe20000410000 */
[-C--:B------:R-:W-:Y:S01]  /*8bf0*/  FMUL.FTZ R150, R150, R28.reuse ;  /* 0x0000001c96967220 */ /* 0x080fe20000410000 */
[----:B------:R-:W-:Y:S01]  /*8c00*/  FMUL.FTZ R151, R151, R28 ;  /* 0x0000001c97977220 */ /* 0x000fe20000410000 */
[----:B------:R-:W-:-:S02]  /*8c10*/  IMAD.MOV.U32 R4, RZ, RZ, R13 ;  /* 0x000000ffff047224 */ /* 0x000fc400078e000d */
[----:B------:R0:W3:Y:S01]  /*8c20*/  MUFU.EX2 R165, R177 ;  /* 0x000000b100a57308 */ /* 0x0000e20000000800 */
[----:B-1----:R-:W-:-:S07]  /*8c30*/  FADD.FTZ R5, R171, R0 ;  /* 0x00000000ab057221 */ /* 0x002fce0000010000 */
[----:B------:R-:W1:Y:S01]  /*8c40*/  MUFU.EX2 R32, R32 ;  /* 0x0000002000207308 */ /* 0x000e620000000800 */
[C---:B--2---:R-:W-:Y:S01]  /*8c50*/  FADD.FTZ R0, R30.reuse, R5 ;  /* 0x000000051e007221 */ /* 0x044fe20000010000 */
[----:B0-----:R-:W-:Y:S02]  /*8c60*/  F2FP.F16.F32.PACK_AB R177, R41, R12 ;  /* 0x0000000c29b1723e */ /* 0x001fe400000000ff */
[----:B------:R-:W-:-:S04]  /*8c70*/  F2FP.F16.F32.PACK_AB R171, R30, R171 ;  /* 0x000000ab1eab723e */ /* 0x000fc800000000ff */
[----:B------:R-:W0:Y:S01]  /*8c80*/  MUFU.EX2 R38, R33 ;  /* 0x0000002100267308 */ /* 0x000e220000000800 */
[----:B---3--:R-:W-:-:S07]  /*8c90*/  FADD.FTZ R5, R165, R0 ;  /* 0x00000000a5057221 */ /* 0x008fce0000010000 */
[----:B------:R-:W2:Y:S01]  /*8ca0*/  MUFU.EX2 R40, R161 ;  /* 0x000000a100287308 */ /* 0x000ea20000000800 */
[C---:B-1----:R-:W-:Y:S01]  /*8cb0*/  FADD.FTZ R5, R32.reuse, R5 ;  /* 0x0000000520057221 */ /* 0x042fe20000010000 */
[----:B------:R-:W-:-:S06]  /*8cc0*/  F2FP.F16.F32.PACK_AB R165, R32, R165 ;  /* 0x000000a520a5723e */ /* 0x000fcc00000000ff */
[----:B------:R-:W1:Y:S01]  /*8cd0*/  MUFU.EX2 R153, R153 ;  /* 0x0000009900997308 */ /* 0x000e620000000800 */
[----:B0-----:R-:W-:-:S04]  /*8ce0*/  FADD.FTZ R5, R38, R5 ;  /* 0x0000000526057221 */ /* 0x001fc80000010000 */
[C---:B------:R-:W-:Y:S01]  /*8cf0*/  FADD.FTZ R5, R167.reuse, R5 ;  /* 0x00000005a7057221 */ /* 0x040fe20000010000 */
[----:B------:R-:W-:Y:S02]  /*8d00*/  F2FP.F16.F32.PACK_AB R167, R167, R38 ;  /* 0x00000026a7a7723e */ /* 0x000fe400000000ff */
[----:B------:R-:W0:Y:S01]  /*8d10*/  MUFU.EX2 R36, R87 ;  /* 0x0000005700247308 */ /* 0x000e220000000800 */
[----:B--2---:R-:W-:-:S07]  /*8d20*/  FADD.FTZ R5, R40, R5 ;  /* 0x0000000528057221 */ /* 0x004fce0000010000 */
[----:B------:R2:W3:Y:S01]  /*8d30*/  MUFU.EX2 R163, R183 ;  /* 0x000000b700a37308 */ /* 0x0004e20000000800 */
[C---:B-1----:R-:W-:Y:S01]  /*8d40*/  FADD.FTZ R5, R153.reuse, R5 ;  /* 0x0000000599057221 */ /* 0x042fe20000010000 */
[----:B------:R-:W-:-:S06]  /*8d50*/  F2FP.F16.F32.PACK_AB R161, R153, R40 ;  /* 0x0000002899a1723e */ /* 0x000fcc00000000ff */
[----:B------:R-:W1:Y:S01]  /*8d60*/  MUFU.EX2 R42, R37 ;  /* 0x00000025002a7308 */ /* 0x000e620000000800 */
[----:B0-----:R-:W-:Y:S01]  /*8d70*/  FADD.FTZ R5, R36, R5 ;  /* 0x0000000524057221 */ /* 0x001fe20000010000 */
[----:B--2---:R-:W-:-:S06]  /*8d80*/  F2FP.F16.F32.PACK_AB R183, R59, R10 ;  /* 0x0000000a3bb7723e */ /* 0x004fcc00000000ff */
[----:B------:R-:W0:Y:S01]  /*8d90*/  MUFU.EX2 R83, R83 ;  /* 0x0000005300537308 */ /* 0x000e220000000800 */
[C---:B---3--:R-:W-:Y:S01]  /*8da0*/  FADD.FTZ R5, R163.reuse, R5 ;  /* 0x00000005a3057221 */ /* 0x048fe20000010000 */
        /* <DEDUP_REMOVED lines=19> */
[----:B------:R-:W-:Y:S01]  /*8ee0*/  IMAD.MOV.U32 R5, RZ, RZ, R49 ;  /* 0x000000ffff057224 */ /* 0x000fe200078e0031 */
[----:B------:R-:W-:Y:S06]  /*8ef0*/  @P2 BRA `(.L_x_8093) ;  /* 0xffffffc400e82947 */ /* 0x000fec000383ffff */
[----:B------:R-:W-:Y:S01]  /*8f00*/  IMAD.MOV.U32 R5, RZ, RZ, R49 ;  /* 0x000000ffff057224 */ /* 0x000fe200078e0031 */
[----:B------:R-:W-:Y:S01]  /*8f10*/  UMOV UR45, UR57 ;  /* 0x00000039002d7c82 */ /* 0x000fe20008000000 */
[----:B------:R-:W-:Y:S01]  /*8f20*/  IMAD.MOV.U32 R4, RZ, RZ, R13 ;  /* 0x000000ffff047224 */ /* 0x000fe200078e000d */
[----:B------:R-:W-:-:S06]  /*8f30*/  UMOV UR46, UR56 ;  /* 0x00000038002e7c82 */ /* 0x000fcc0008000000 */
.L_x_8076:
[----:B------:R-:W-:Y:S01]  /*8f40*/  ULDC UR6, c[0x0][0x448] ;  /* 0x0001120000067ab9 */ /* 0x000fe20000000800 */
[----:B------:R-:W-:Y:S01]  /*8f50*/  ULDC UR18, c[0x0][0x9e4] ;  /* 0x0002790000127ab9 */ /* 0x000fe20000000800 */
[----:B------:R-:W-:Y:S02]  /*8f60*/  UISETP.NE.AND UP0, UPT, UR6, 0x1, UPT ;  /* 0x000000010600788c */ /* 0x000fe4000bf05270 */
[----:B------:R-:W-:Y:S02]  /*8f70*/  UISETP.GE.AND UP1, UPT, UR18, 0x1, UPT ;  /* 0x000000011200788c */ /* 0x000fe4000bf26270 */
[----:B------:R-:W-:Y:S02]  /*8f80*/  UIADD3 UR10, UR38, 0x7f, URZ ;  /* 0x0000007f260a7890 */ /* 0x000fe4000fffe03f */
[----:B------:R-:W-:Y:S02]  /*8f90*/  UIADD3 UR11, UR39, 0x1, -UR44 ;  /* 0x00000001270b7890 */ /* 0x000fe4000fffe82c */
[----:B------:R-:W-:Y:S01]  /*8fa0*/  PLOP3.LUT P6, PT, PT, PT, UP1, 0x80, 0x0 ;  /* 0x000000000000781c */ /* 0x000fe20003fcf018 */
[----:B------:R-:W-:-:S02]  /*8fb0*/  ULDC UR15, c[0x0][0x9dc] ;  /* 0x00027700000f7ab9 */ /* 0x000fc40000000800 */
[----:B------:R-:W-:Y:S01]  /*8fc0*/  @UP0 ULDC UR6, c[0x0][0x44c] ;  /* 0x0001130000060ab9 */ /* 0x000fe20000000800 */
[----:B------:R-:W-:Y:S01]  /*8fd0*/  @UP0 ULDC UR14, c[0x0][0x450] ;  /* 0x00011400000e0ab9 */ /* 0x000fe20000000800 */
[----:B------:R-:W-:-:S04]  /*8fe0*/  UIMAD.WIDE.U32 UR6, UR10, UR6, URZ ;  /* 0x000000060a0672a5 */ /* 0x000fc8000f8e003f */
[----:B------:R-:W-:-:S04]  /*8ff0*/  @UP0 USHF.R.U32.HI UR10, URZ, UR14, UR7 ;  /* 0x0000000e3f0a0299 */ /* 0x000fc80008011607 */
        /* <DEDUP_REMOVED lines=14> */
.L_x_8095:
[----:B------:R-:W-:-:S11]  /*90e0*/  UISETP.NE.AND UP1, UPT, UR18, 0x1, UPT ;  /* 0x000000011200788c */ /* 0x000fd6000bf25270 */
[----:B------:R-:W-:Y:S02]  /*90f0*/  @UP1 ULDC.64 UR6, c[0x0][0x9e8] ;  /* 0x00027a0000061ab9 */ /* 0x000fe40000000a00 */
[----:B------:R-:W-:-:S04]  /*9100*/  UIMAD.WIDE.U32 UR10, UR14, UR6, URZ ;  /* 0x000000060e0a72a5 */ /* 0x000fc8000f8e003f */
[----:B------:R-:W-:-:S12]  /*9110*/  @UP1 USHF.R.U32.HI UR14, URZ, UR7, UR11 ;  /* 0x000000073f0e1299 */ /* 0x000fd8000801160b */
.L_x_8096:
[----:B------:R-:W-:-:S04]  /*9120*/  UIMAD UR14, UR14, UR18, URZ ;  /* 0x000000120e0e72a4 */ /* 0x000fc8000f8e023f */
[----:B------:R-:W-:-:S04]  /*9130*/  UISETP.LT.AND UP1, UPT, UR15, UR14, UPT ;  /* 0x0000000e0f00728c */ /* 0x000fc8000bf21270 */
[----:B------:R-:W-:-:S12]  /*9140*/  USEL UR15, UR15, UR14, !UP1 ;  /* 0x0000000e0f0f7287 */ /* 0x000fd8000c800000 */
.L_x_8094:
[----:B------:R-:W-:-:S04]  /*9150*/  UIADD3 UR15, UR15, 0x7f, URZ ;  /* 0x0000007f0f0f7890 */ /* 0x000fc8000fffe03f */
        /* <DEDUP_REMOVED lines=12> */
.L_x_8106:
        /* <DEDUP_REMOVED lines=9> */
.L_x_8099:
[----:B------:R-:W-:Y:S01]  /*92b0*/  ULEA UR6, UR45, UR41, 0x3 ;  /* 0x000000292d067291 */ /* 0x000fe2000f8e183f */
[----:B------:R-:W-:-:S05]  /*92c0*/  IMAD.U32 R4, RZ, RZ, UR46 ;  /* 0x0000002eff047e24 */ /* 0x000fca000f8e00ff */
[----:B------:R-:W-:-:S04]  /*92d0*/  SHF.L.U32 R4, R4, 0x1f, RZ ;  /* 0x0000001f04047819 */ /* 0x000fc800000006ff */
[----:B------:R0:W1:Y:S01]  /*92e0*/  SYNCS.PHASECHK.TRANS64.TRYWAIT P2, [UR6+0x28830], R4 ;  /* 0x02883004ff0075a7 */ /* 0x0000620008040146 */
[----:B------:R-:W-:Y:S05]  /*92f0*/  @!P0 BRA `(.L_x_8100) ;  /* 0x0000000000048947 */ /* 0x000fea0003800000 */
[----:B------:R-:W-:Y:S01]  /*9300*/  BPT.TRAP 0x1 ;  /* 0x000000040000795c */ /* 0x000fe20000300000 */
.L_x_8100:
[----:B-1----:R-:W-:Y:S05]  /*9310*/  @P2 BRA `(.L_x_8098) ;  /* 0x0000000000082947 */ /* 0x002fea0003800000 */
[----:B------:R-:W1:Y:S02]  /*9320*/  SYNCS.PHASECHK.TRANS64.TRYWAIT P2, [UR6+0x28830], R4 ;  /* 0x02883004ff0075a7 */ /* 0x000e640008040146 */
[----:B-1----:R-:W-:Y:S05]  /*9330*/  @!P2 BRA `(.L_x_8101) ;  /* 0x000000ec00eca947 */ /* 0x002fea0003800000 */
.L_x_8098:
        /* <DEDUP_REMOVED lines=45> */
.L_x_8103:
[----:B------:R-:W-:Y:S01]  /*9610*/  ULEA UR6, UR55, UR41, 0x3 ;  /* 0x0000002937067291 */ /* 0x000fe2000f8e183f */
[----:B------:R-:W-:-:S05]  /*9620*/  IMAD.U32 R4, RZ, RZ, UR56 ;  /* 0x00000038ff047e24 */ /* 0x000fca000f8e00ff */
[----:B------:R-:W-:-:S04]  /*9630*/  SHF.L.U32 R4, R4, 0x1f, RZ ;  /* 0x0000001f04047819 */ /* 0x000fc800000006ff */
[----:B------:R0:W1:Y:S01]  /*9640*/  SYNCS.PHASECHK.TRANS64.TRYWAIT P2, [UR6+0x28850], R4 ;  /* 0x02885004ff0075a7 */ /* 0x0000620008040146 */
[----:B------:R-:W-:Y:S05]  /*9650*/  @!P0 BRA `(.L_x_8104) ;  /* 0x0000000000048947 */ /* 0x000fea0003800000 */
[----:B------:R-:W-:Y:S01]  /*9660*/  BPT.TRAP 0x1 ;  /* 0x000000040000795c */ /* 0x000fe20000300000 */
.L_x_8104:
[----:B-1----:R-:W-:Y:S05]  /*9670*/  @P2 BRA `(.L_x_8102) ;  /* 0x0000000000082947 */ /* 0x002fea0003800000 */
[----:B------:R-:W1:Y:S02]  /*9680*/  SYNCS.PHASECHK.TRANS64.TRYWAIT P2, [UR6+0x28850], R4 ;  /* 0x02885004ff0075a7 */ /* 0x000e640008040146 */
[----:B-1----:R-:W-:Y:S05]  /*9690*/  @!P2 BRA `(.L_x_8105) ;  /* 0x000000ec002ca947 */ /* 0x002fea0003800000 */
.L_x_8102:
        /* <DEDUP_REMOVED lines=77> */
[----:B------:R-:W0:Y:S01]  /*9b70*/  LDC R6, c[0x0][0x988] ;  /* 0x00026200ff067b82 */ /* 0x000e220000000800 */
[----:B------:R-:W-:Y:S01]  /*9b80*/  FMUL.FTZ R87, R87, UR53 ;  /* 0x0000003557577c20 */ /* 0x000fe20008410000 */
[C---:B------:R-:W-:Y:S01]  /*9b90*/  ISETP.GT.AND P2, PT, R3.reuse, UR54, PT ;  /* 0x0000003603007c0c */ /* 0x040fe2000bf44270 */
[----:B------:R-:W-:Y:S01]  /*9ba0*/  UMOV UR56, UR46 ;  /* 0x0000002e00387c82 */ /* 0x000fe20008000000 */
[----:B------:R-:W-:-:S02]  /*9bb0*/  VIADD R3, R3, 0xffffffff ;  /* 0xffffffff03037836 */ /* 0x000fc40000000000 */
        /* <DEDUP_REMOVED lines=110> */
[----:B-1----:R-:W-:-:S04]  /*a2a0*/  FMNMX.FTZ R4, R173, R4, !PT ;  /* 0x00000004ad047209 */ /* 0x002fc80007810000 */
        /* <DEDUP_REMOVED lines=19> */
[----:B------:R-:W-:-:S04]  /*a3e0*/  FMUL.FTZ R77, R78, UR53 ;  /* 0x000000354e4d7c20 */ /* 0x000fc80008410000 */
[----:B------:R-:W1:Y:S02]  /*a3f0*/  SHFL.BFLY PT, R229, R10, 0x1, 0x1f ;  /* 0x0c201f000ae57f89 */ /* 0x000e6400000e0000 */
[----:B------:R-:W2:Y:S02]  /*a400*/  MUFU.TANH R77, R77 ;  /* 0x0000004d004d7308 */ /* 0x000ea40000002400 */
[----:B--2---:R-:W-:-:S04]  /*a410*/  FMNMX.FTZ R12, R77, R12, !PT ;  /* 0x0000000c4d0c7209 */ /* 0x004fc80007810000 */
[----:B------:R-:W-:Y:S02]  /*a420*/  FMNMX.FTZ R12, R79, R12, !PT ;  /* 0x0000000c4f0c7209 */ /* 0x000fe40007810000 */
[----:B-1----:R-:W-:-:S05]  /*a430*/  FMNMX.FTZ R4, R10, R229, !PT ;  /* 0x000000e50a047209 */ /* 0x002fca0007810000 */
[C---:B0-----:R-:W-:Y:S01]  /*a440*/  FMUL.FTZ R10, R4.reuse, R6 ;  /* 0x00000006040a7220 */ /* 0x041fe20000410000 */
[----:B------:R-:W-:-:S03]  /*a450*/  FADD.FTZ R7, -R4, R7 ;  /* 0x0000000704077221 */ /* 0x000fc60000010100 */
[-CC-:B------:R-:W-:Y:S01]  /*a460*/  FFMA.FTZ R180, R5, R6.reuse, -R10.reuse ;  /* 0x0000000605b47223 */ /* 0x180fe2000001080a */
[-C--:B------:R-:W-:Y:S01]  /*a470*/  FMUL.FTZ R7, R7, R6.reuse ;  /* 0x0000000607077220 */ /* 0x080fe20000410000 */
[-CC-:B------:R-:W-:Y:S01]  /*a480*/  FFMA.FTZ R9, R9, R6.reuse, -R10.reuse ;  /* 0x0000000609097223 */ /* 0x180fe2000001080a */
[----:B------:R-:W-:Y:S02]  /*a490*/  WARPGROUP.DEPBAR.LE gsb0, 0x0 ;  /* 0x00008000000079c5 */ /* 0x000fe40000010000 */
[----:B------:R-:W-:Y:S01]  /*a4a0*/  WARPGROUP.ARRIVE ;  /* 0x00000000000079c5 */ /* 0x000fe20000000000 */
[----:B------:R-:W-:Y:S01]  /*a4b0*/  FMUL.FTZ R169, R82, UR53 ;  /* 0x0000003552a97c20 */ /* 0x000fe20008410000 */
[----:B------:R-:W-:Y:S01]  /*a4c0*/  FMUL.FTZ R171, R86, UR53 ;  /* 0x0000003556ab7c20 */ /* 0x000fe20008410000 */
[-CC-:B------:R-:W-:Y:S01]  /*a4d0*/  FFMA.FTZ R176, R29, R6.reuse, -R10.reuse ;  /* 0x000000061db07223 */ /* 0x180fe2000001080a */
[-CC-:B------:R-:W-:Y:S01]  /*a4e0*/  FFMA.FTZ R178, R181, R6.reuse, -R10.reuse ;  /* 0x00000006b5b27223 */ /* 0x180fe2000001080a */
[-CC-:B------:R-:W-:Y:S01]  /*a4f0*/  FFMA.FTZ R29, R183, R6.reuse, -R10.reuse ;  /* 0x00000006b71d7223 */ /* 0x180fe2000001080a */
[----:B------:R-:W-:Y:S01]  /*a500*/  HGMMA.64x128x16.F32 R88, R164, gdesc[UR4].tnspB, R88, gsb0 ;  /* 0x41e00004a4587df0 */ /* 0x000fe20008000858 */
[----:B------:R-:W-:Y:S01]  /*a510*/  UIADD3 UR6, UR10, 0x280, URZ ;  /* 0x000002800a067890 */ /* 0x000fe2000fffe03f */
[----:B------:R-:W0:Y:S01]  /*a520*/  MUFU.TANH R169, R169 ;  /* 0x000000a900a97308 */ /* 0x000e220000002400 */
[----:B------:R-:W-:Y:S01]  /*a530*/  UMOV UR7, 0x40000040 ;  /* 0x4000004000077882 */ /* 0x000fe20000000000 */
[-CC-:B------:R-:W-:Y:S01]  /*a540*/  FFMA.FTZ R182, R15, R6.reuse, -R10.reuse ;  /* 0x000000060fb67223 */ /* 0x180fe2000001080a */
[-CC-:B------:R-:W-:Y:S01]  /*a550*/  FFMA.FTZ R15, R25, R6.reuse, -R10.reuse ;  /* 0x00000006190f7223 */ /* 0x180fe2000001080a */
[-CC-:B------:R-:W-:Y:S01]  /*a560*/  FFMA.FTZ R25, R33, R6.reuse, -R10.reuse ;  /* 0x0000000621197223 */ /* 0x180fe2000001080a */
[-CC-:B------:R-:W-:Y:S01]  /*a570*/  FFMA.FTZ R168, R179, R6.reuse, -R10.reuse ;  /* 0x00000006b3a87223 */ /* 0x180fe2000001080a */
[-CC-:B------:R-:W-:Y:S01]  /*a580*/  FFMA.FTZ R172, R193, R6.reuse, -R10.reuse ;  /* 0x00000006c1ac7223 */ /* 0x180fe2000001080a */
[-CC-:B------:R-:W-:Y:S01]  /*a590*/  FFMA.FTZ R33, R195, R6.reuse, -R10.reuse ;  /* 0x00000006c3217223 */ /* 0x180fe2000001080a */
[----:B------:R-:W1:Y:S01]  /*a5a0*/  MUFU.TANH R171, R171 ;  /* 0x000000ab00ab7308 */ /* 0x000e620000002400 */
[-CC-:B------:R-:W-:Y:S01]  /*a5b0*/  FFMA.FTZ R174, R197, R6.reuse, -R10.reuse ;  /* 0x00000006c5ae7223 */ /* 0x180fe2000001080a */
[-CC-:B------:R-:W-:Y:S01]  /*a5c0*/  FFMA.FTZ R195, R175, R6.reuse, -R10.reuse ;  /* 0x00000006afc37223 */ /* 0x180fe2000001080a */
[-CC-:B------:R-:W-:Y:S01]  /*a5d0*/  FFMA.FTZ R170, R201, R6.reuse, -R10.reuse ;  /* 0x00000006c9aa7223 */ /* 0x180fe2000001080a */
[-CC-:B------:R-:W-:Y:S01]  /*a5e0*/  FFMA.FTZ R193, R211, R6.reuse, -R10.reuse ;  /* 0x00000006d3c17223 */ /* 0x180fe2000001080a */
[-CC-:B------:R-:W-:Y:S01]  /*a5f0*/  FFMA.FTZ R197, R215, R6.reuse, -R10.reuse ;  /* 0x00000006d7c57223 */ /* 0x180fe2000001080a */
[-CC-:B------:R-:W-:Y:S01]  /*a600*/  FFMA.FTZ R201, R223, R6.reuse, -R10.reuse ;  /* 0x00000006dfc97223 */ /* 0x180fe2000001080a */
[--C-:B------:R-:W-:Y:S01]  /*a610*/  FFMA.FTZ R20, R225, R6, -R10.reuse ;  /* 0x00000006e1147223 */ /* 0x100fe2000001080a */
[----:B------:R-:W-:Y:S01]  /*a620*/  MUFU.EX2 R7, R7 ;  /* 0x0000000700077308 */ /* 0x000fe20000000800 */
[----:B0-----:R-:W-:Y:S01]  /*a630*/  FMNMX.FTZ R12, R169, R12, !PT ;  /* 0x0000000ca90c7209 */ /* 0x001fe20007810000 */
[-CC-:B------:R-:W-:Y:S01]  /*a640*/  FFMA.FTZ R81, R81, R6.reuse, -R10.reuse ;  /* 0x0000000651517223 */ /* 0x180fe2000001080a */
[-CC-:B------:R-:W-:Y:S01]  /*a650*/  FFMA.FTZ R227, R227, R6.reuse, -R10.reuse ;  /* 0x00000006e3e37223 */ /* 0x180fe2000001080a */
[----:B------:R-:W-:Y:S01]  /*a660*/  FFMA.FTZ R85, R85, R6, -R10 ;  /* 0x0000000655557223 */ /* 0x000fe2000001080a */
[----:B------:R-:W-:-:S03]  /*a670*/  FMNMX.FTZ R12, R83, R12, !PT ;  /* 0x0000000c530c7209 */ /* 0x000fc60007810000 */
[----:B------:R-:W0:Y:S01]  /*a680*/  MUFU.EX2 R180, R180 ;  /* 0x000000b400b47308 */ /* 0x000e220000000800 */
[----:B-1----:R-:W-:-:S04]  /*a690*/  FMNMX.FTZ R12, R171, R12, !PT ;  /* 0x0000000cab0c7209 */ /* 0x002fc80007810000 */
[----:B------:R-:W-:Y:S01]  /*a6a0*/  FMNMX.FTZ R5, R87, R12, !PT ;  /* 0x0000000c57057209 */ /* 0x000fe20007810000 */
[----:B------:R-:W-:Y:S02]  /*a6b0*/  FFMA.FTZ R12, R217, R6, -R10 ;  /* 0x00000006d90c7223 */ /* 0x000fe4000001080a */
[----:B------:R-:W1:Y:S02]  /*a6c0*/  MUFU.EX2 R9, R9 ;  /* 0x0000000900097308 */ /* 0x000e640000000800 */
[----:B------:R-:W2:Y:S06]  /*a6d0*/  SHFL.BFLY PT, R14, R5, 0x2, 0x1f ;  /* 0x0c401f00050e7f89 */ /* 0x000eac00000e0000 */
[----:B------:R-:W-:Y:S01]  /*a6e0*/  MUFU.EX2 R182, R182 ;  /* 0x000000b600b67308 */ /* 0x000fe20000000800 */
[----:B0-----:R-:W-:-:S07]  /*a6f0*/  FFMA.FTZ R2, R7, R2, R180 ;  /* 0x0000000207027223 */ /* 0x001fce00000100b4 */
[----:B------:R-:W-:Y:S01]  /*a700*/  MUFU.EX2 R15, R15 ;  /* 0x0000000f000f7308 */ /* 0x000fe20000000800 */
[----:B-1----:R-:W-:-:S07]  /*a710*/  F2FP.F16.F32.PACK_AB R180, R9, R180 ;  /* 0x000000b409b4723e */ /* 0x002fce00000000ff */
[----:B------:R-:W-:Y:S01]  /*a720*/  MUFU.EX2 R176, R176 ;  /* 0x000000b000b07308 */ /* 0x000fe20000000800 */
[----:B--2---:R-:W-:Y:S01]  /*a730*/  FMNMX.FTZ R24, R5, R14, !PT ;  /* 0x0000000e05187209 */ /* 0x004fe20007810000 */
[----:B------:R-:W-:-:S04]  /*a740*/  FFMA.FTZ R14, R221, R6, -R10 ;  /* 0x00000006dd0e7223 */ /* 0x000fc8000001080a */
[----:B------:R-:W0:Y:S02]  /*a750*/  SHFL.BFLY PT, R5, R24, 0x1, 0x1f ;  /* 0x0c201f0018057f89 */ /* 0x000e2400000e0000 */
[----:B------:R-:W-:Y:S08]  /*a760*/  MUFU.EX2 R25, R25 ;  /* 0x0000001900197308 */ /* 0x000ff00000000800 */
[----:B------:R-:W-:Y:S08]  /*a770*/  MUFU.EX2 R178, R178 ;  /* 0x000000b200b27308 */ /* 0x000ff00000000800 */
[----:B------:R-:W-:Y:S01]  /*a780*/  MUFU.EX2 R29, R29 ;  /* 0x0000001d001d7308 */ /* 0x000fe20000000800 */
[----:B0-----:R-:W-:-:S07]  /*a790*/  FMNMX.FTZ R5, R24, R5, !PT ;  /* 0x0000000518057209 */ /* 0x001fce0007810000 */
[----:B------:R-:W-:Y:S01]  /*a7a0*/  MUFU.EX2 R172, R172 ;  /* 0x000000ac00ac7308 */ /* 0x000fe20000000800 */
[----:B------:R-:W-:-:S04]  /*a7b0*/  FMUL.FTZ R38, R5, R6 ;  /* 0x0000000605267220 */ /* 0x000fc80000410000 */
[-CC-:B------:R-:W-:Y:S01]  /*a7c0*/  FFMA.FTZ R181, R13, R6.reuse, -R38.reuse ;  /* 0x000000060db57223 */ /* 0x180fe20000010826 */
[-CC-:B------:R-:W-:Y:S01]  /*a7d0*/  FFMA.FTZ R183, R21, R6.reuse, -R38.reuse ;  /* 0x0000000615b77223 */ /* 0x180fe20000010826 */
[----:B------:R-:W-:Y:S02]  /*a7e0*/  IMAD.U32 R21, RZ, RZ, UR45 ;  /* 0x0000002dff157e24 */ /* 0x000fe4000f8e00ff */
[-CC-:B------:R-:W-:Y:S01]  /*a7f0*/  FFMA.FTZ R32, R27, R6.reuse, -R38.reuse ;  /* 0x000000061b207223 */ /* 0x180fe20000010826 */
[-CC-:B------:R-:W-:Y:S01]  /*a800*/  FFMA.FTZ R34, R35, R6.reuse, -R38.reuse ;  /* 0x0000000623227223 */ /* 0x180fe20000010826 */
[----:B------:R-:W-:Y:S01]  /*a810*/  IMAD.U32 R35, RZ, RZ, UR55 ;  /* 0x00000037ff237e24 */ /* 0x000fe2000f8e00ff */
[----:B------:R-:W-:Y:S01]  /*a820*/  MUFU.EX2 R181, R181 ;  /* 0x000000b500b57308 */ /* 0x000fe20000000800 */
[----:B------:R-:W-:Y:S01]  /*a830*/  @!P1 LEA R21, R21, UR41, 0x3 ;  /* 0x0000002915159c11 */ /* 0x000fe2000f8e18ff */
[-CC-:B------:R-:W-:Y:S01]  /*a840*/  FFMA.FTZ R179, R37, R6.reuse, -R38.reuse ;  /* 0x0000000625b37223 */ /* 0x180fe20000010826 */
[-CC-:B------:R-:W-:Y:S01]  /*a850*/  FFMA.FTZ R36, R39, R6.reuse, -R38.reuse ;  /* 0x0000000627247223 */ /* 0x180fe20000010826 */
[----:B------:R-:W-:Y:S01]  /*a860*/  @!P1 LEA R35, R35, UR41, 0x3 ;  /* 0x0000002923239c11 */ /* 0x000fe2000f8e18ff */
        /* <DEDUP_REMOVED lines=23> */
[----:B------:R-:W-:-:S04]  /*a9e0*/  UMOV UR55, UR45 ;  /* 0x0000002d00377c82 */ /* 0x000fc80008000000 */
[----:B------:R-:W-:Y:S01]  /*a9f0*/  MUFU.EX2 R179, R179 ;  /* 0x000000b300b37308 */ /* 0x000fe20000000800 */
[----:B------:R-:W-:Y:S02]  /*aa00*/  WARPGROUP.DEPBAR.LE gsb0, 0x0 ;  /* 0x00008000000079c5 */ /* 0x000fe40000010000 */
[----:B------:R-:W-:Y:S01]  /*aa10*/  WARPGROUP.ARRIVE ;  /* 0x00000000000079c5 */ /* 0x000fe20000000000 */
[-C--:B------:R-:W-:Y:S01]  /*aa20*/  FFMA.FTZ R165, R177, R6.reuse, -R10 ;  /* 0x00000006b1a57223 */ /* 0x080fe2000001080a */
[-C--:B------:R-:W-:Y:S01]  /*aa30*/  FFMA.FTZ R177, R31, R6.reuse, -R38 ;  /* 0x000000061fb17223 */ /* 0x080fe20000010826 */
[----:B------:R-:W-:Y:S02]  /*aa40*/  IADD3 R31, -R23, 0xb, RZ ;  /* 0x0000000b171f7810 */ /* 0x000fe40007ffe1ff */
[----:B------:R-:W-:Y:S01]  /*aa50*/  MUFU.EX2 R36, R36 ;  /* 0x0000002400247308 */ /* 0x000fe20000000800 */
[-CC-:B------:R-:W-:Y:S01]  /*aa60*/  FFMA.FTZ R167, R199, R6.reuse, -R10.reuse ;  /* 0x00000006c7a77223 */ /* 0x180fe2000001080a */
[----:B------:R-:W-:Y:S01]  /*aa70*/  HGMMA.64x128x16.F32 R88, R160, gdesc[UR4].tnspB, R88, gsb0 ;  /* 0x41e00004a0587df0 */ /* 0x000fe20008000858 */
[----:B------:R-:W-:Y:S01]  /*aa80*/  UIADD3 UR6, UR10, 0x300, URZ ;  /* 0x000003000a067890 */ /* 0x000fe2000fffe03f */
[-CC-:B------:R-:W-:Y:S01]  /*aa90*/  FFMA.FTZ R164, R205, R6.reuse, -R10.reuse ;  /* 0x00000006cda47223 */ /* 0x180fe2000001080a */
[----:B------:R-:W-:Y:S01]  /*aaa0*/  UMOV UR7, 0x40000040 ;  /* 0x4000004000077882 */ /* 0x000fe20000000000 */
[-CC-:B------:R-:W-:Y:S01]  /*aab0*/  FFMA.FTZ R166, R209, R6.reuse, -R10.reuse ;  /* 0x00000006d1a67223 */ /* 0x180fe2000001080a */
[----:B------:R-:W-:Y:S01]  /*aac0*/  FFMA.FTZ R199, R219, R6, -R10 ;  /* 0x00000006dbc77223 */ /* 0x000fe2000001080a */
        /* <DEDUP_REMOVED lines=21> */
[-C--:B------:R-:W-:Y:S01]  /*ac20*/  FFMA.FTZ R173, R41, R6.reuse, -R38 ;  /* 0x0000000629ad7223 */ /* 0x080fe20000010826 */
[-CC-:B------:R-:W-:Y:S01]  /*ac30*/  FFMA.FTZ R163, R207, R6.reuse, -R10.reuse ;  /* 0x00000006cfa37223 */ /* 0x180fe2000001080a */
[-C--:B------:R-:W-:Y:S01]  /*ac40*/  FFMA.FTZ R162, R213, R6.reuse, -R10 ;  /* 0x00000006d5a27223 */ /* 0x080fe2000001080a */
[----:B------:R-:W-:Y:S01]  /*ac50*/  HGMMA.64x128x16.F32 R88, R156, gdesc[UR4].tnspB, R88, gsb0 ;  /* 0x41e000049c587df0 */ /* 0x000fe20008000858 */
[----:B------:R-:W-:Y:S01]  /*ac60*/  UIADD3 UR6, UR10, 0x380, URZ ;  /* 0x000003800a067890 */ /* 0x000fe2000fffe03f */
[----:B------:R-:W-:Y:S01]  /*ac70*/  FFMA.FTZ R10, R49, R6, -R38 ;  /* 0x00000006310a7223 */ /* 0x000fe20000010826 */
[----:B------:R-:W-:Y:S01]  /*ac80*/  UMOV UR7, 0x40000040 ;  /* 0x4000004000077882 */ /* 0x000fe20000000000 */
        /* <DEDUP_REMOVED lines=16> */
[----:B------:R-:W1:Y:S08]  /*ad90*/  MUFU.EX2 R75, R75 ;  /* 0x0000004b004b7308 */ /* 0x000e700000000800 */
[----:B------:R-:W-:Y:S01]  /*ada0*/  MUFU.EX2 R14, R14 ;  /* 0x0000000e000e7308 */ /* 0x000fe20000000800 */
[----:B------:R-:W-:-:S02]  /*adb0*/  WARPGROUP.DEPBAR.LE gsb0, 0x0 ;  /* 0x00008000000079c5 */ /* 0x000fc40000010000 */
[----:B------:R-:W-:Y:S01]  /*adc0*/  WARPGROUP.ARRIVE ;  /* 0x00000000000079c5 */ /* 0x000fe20000000000 */
[----:B------:R-:W-:Y:S01]  /*add0*/  FADD.FTZ R157, -R5, R8 ;  /* 0x00000008059d7221 */ /* 0x000fe20000010100 */
[-CC-:B------:R-:W-:Y:S01]  /*ade0*/  FFMA.FTZ R8, R11, R6.reuse, -R38.reuse ;  /* 0x000000060b087223 */ /* 0x180fe20000010826 */
[-C--:B------:R-:W-:Y:S02]  /*adf0*/  FFMA.FTZ R11, R53, R6.reuse, -R38 ;  /* 0x00000006350b7223 */ /* 0x080fe40000010826 */
[----:B------:R-:W2:Y:S01]  /*ae00*/  MUFU.EX2 R201, R201 ;  /* 0x000000c900c97308 */ /* 0x000ea20000000800 */
[----:B------:R-:W-:Y:S01]  /*ae10*/  FMUL.FTZ R157, R157, R6 ;  /* 0x000000069d9d7220 */ /* 0x000fe20000410000 */
[----:B------:R-:W-:Y:S01]  /*ae20*/  HGMMA.64x128x16.F32 R88, R152, gdesc[UR4].tnspB, R88, gsb0 ;  /* 0x41e0000498587df0 */ /* 0x000fe20008000858 */
[----:B0-----:R-:W-:-:S05]  /*ae30*/  F2FP.F16.F32.PACK_AB R156, R199, R12 ;  /* 0x0000000cc79c723e */ /* 0x001fca00000000ff */
[----:B------:R1:W-:Y:S08]  /*ae40*/  MUFU.EX2 R203, R157 ;  /* 0x0000009d00cb7308 */ /* 0x0003f00000000800 */
[----:B------:R-:W0:Y:S01]  /*ae50*/  MUFU.EX2 R8, R8 ;  /* 0x0000000800087308 */ /* 0x000e220000000800 */
[----:B-1----:R-:W-:Y:S02]  /*ae60*/  F2FP.F16.F32.PACK_AB R157, R75, R50 ;  /* 0x000000324b9d723e */ /* 0x002fe400000000ff */
[----:B--2---:R-:W-:-:S05]  /*ae70*/  F2FP.F16.F32.PACK_AB R158, R201, R14 ;  /* 0x0000000ec99e723e */ /* 0x004fca00000000ff */
[----:B------:R-:W1:Y:S08]  /*ae80*/  MUFU.EX2 R11, R11 ;  /* 0x0000000b000b7308 */ /* 0x000e700000000800 */
[----:B------:R-:W-:Y:S01]  /*ae90*/  MUFU.EX2 R79, R79 ;  /* 0x0000004f004f7308 */ /* 0x000fe20000000800 */
[----:B0-----:R-:W-:-:S04]  /*aea0*/  FFMA.FTZ R42, R203, R0, R8 ;  /* 0x00000000cb2a7223 */ /* 0x001fc80000010008 */
[C---:B------:R-:W-:Y:S01]  /*aeb0*/  FADD.FTZ R42, R181.reuse, R42 ;  /* 0x0000002ab52a7221 */ /* 0x040fe20000010000 */
[----:B------:R-:W-:Y:S02]  /*aec0*/  F2FP.F16.F32.PACK_AB R181, R181, R8 ;  /* 0x00000008b5b5723e */ /* 0x000fe400000000ff */
[----:B------:R-:W0:Y:S08]  /*aed0*/  MUFU.EX2 R0, R61 ;  /* 0x0000003d00007308 */ /* 0x000e300000000800 */
        /* <DEDUP_REMOVED lines=9> */
[----:B--2---:R-:W-:Y:S02]  /*af70*/  @!P1 VIADD R31, R35, 0x28860 ;  /* 0x00028860231f9836 */ /* 0x004fe40000000000 */
[-C--:B------:R-:W-:Y:S01]  /*af80*/  FMUL.FTZ R89, R89, R7.reuse ;  /* 0x0000000759597220 */ /* 0x080fe20000410000 */
[-C--:B------:R-:W-:Y:S01]  /*af90*/  FMUL.FTZ R92, R92, R7.reuse ;  /* 0x000000075c5c7220 */ /* 0x080fe20000410000 */
[-C--:B------:R-:W-:Y:S01]  /*afa0*/  FMUL.FTZ R93, R93, R7.reuse ;  /* 0x000000075d5d7220 */ /* 0x080fe20000410000 */
[-C--:B------:R-:W-:Y:S01]  /*afb0*/  FMUL.FTZ R96, R96, R7.reuse ;  /* 0x0000000760607220 */ /* 0x080fe20000410000 */
[----:B------:R-:W-:Y:S01]  /*afc0*/  @!P1 PRMT R35, RZ, 0x654, R31 ;  /* 0x00000654ff239816 */ /* 0x000fe2000000001f */
[----:B---3--:R-:W-:Y:S01]  /*afd0*/  FADD.FTZ R27, R9, R2 ;  /* 0x00000002091b7221 */ /* 0x008fe20000010000 */
[-C--:B------:R-:W-:Y:S01]  /*afe0*/  FMUL.FTZ R97, R97, R7.reuse ;  /* 0x0000000761617220 */ /* 0x080fe20000410000 */
[-C--:B------:R-:W-:Y:S01]  /*aff0*/  FMUL.FTZ R100, R100, R7.reuse ;  /* 0x0000000764647220 */ /* 0x080fe20000410000 */
[----:B------:R2:W-:Y:S01]  /*b000*/  @!P1 SYNCS.ARRIVE.TRANS64.RED.A1T0 RZ, [R35+URZ], RZ ;  /* 0x000000ff23ff99a7 */ /* 0x0005e2000810043f */
[----:B------:R-:W-:Y:S01]  /*b010*/  FADD.FTZ R2, R182, R27 ;  /* 0x0000001bb6027221 */ /* 0x000fe20000010000 */
[----:B------:R-:W-:Y:S01]  /*b020*/  FADD.FTZ R27, R183, R42 ;  /* 0x0000002ab71b7221 */ /* 0x000fe20000010000 */
[----:B------:R-:W-:Y:S01]  /*b030*/  F2FP.F16.F32.PACK_AB R182, R15, R182 ;  /* 0x000000b60fb6723e */ /* 0x000fe200000000ff */
[----:B------:R-:W-:Y:S01]  /*b040*/  FMUL.FTZ R101, R101, R7 ;  /* 0x0000000765657220 */ /* 0x000fe20000410000 */
[----:B------:R-:W-:Y:S01]  /*b050*/  FADD.FTZ R31, R15, R2 ;  /* 0x000000020f1f7221 */ /* 0x000fe20000010000 */
[C---:B------:R-:W-:Y:S01]  /*b060*/  FADD.FTZ R2, R32.reuse, R27 ;  /* 0x0000001b20027221 */ /* 0x040fe20000010000 */
        /* <DEDUP_REMOVED lines=20> */
[----:B------:R-:W-:Y:S01]  /*b1b0*/  FFMA.FTZ R2, R169, R6, -R38 ;  /* 0x00000006a9027223 */ /* 0x000fe20000010826 */
[----:B------:R-:W-:Y:S01]  /*b1c0*/  F2FP.F16.F32.PACK_AB R169, R13, R10 ;  /* 0x0000000a0da9723e */ /* 0x000fe200000000ff */
[----:B------:R-:W-:Y:S01]  /*b1d0*/  FADD.FTZ R31, R33, R42 ;  /* 0x0000002a211f7221 */ /* 0x000fe20000010000 */
[----:B------:R-:W-:Y:S01]  /*b1e0*/  FADD.FTZ R42, R30, R27 ;  /* 0x0000001b1e2a7221 */ /* 0x000fe20000010000 */
[-C--:B------:R-:W-:Y:S01]  /*b1f0*/  FFMA.FTZ R27, R171, R6.reuse, -R38 ;  /* 0x00000006ab1b7223 */ /* 0x080fe20000010826 */
[----:B-1----:R-:W-:Y:S01]  /*b200*/  F2FP.F16.F32.PACK_AB R171, R26, R11 ;  /* 0x0000000b1aab723e */ /* 0x002fe200000000ff */
[----:B------:R-:W-:Y:S01]  /*b210*/  FADD.FTZ R44, R174, R31 ;  /* 0x0000001fae2c7221 */ /* 0x000fe20000010000 */
[----:B------:R-:W-:Y:S01]  /*b220*/  FADD.FTZ R31, R175, R42 ;  /* 0x0000002aaf1f7221 */ /* 0x000fe20000010000 */
[----:B------:R-:W-:Y:S01]  /*b230*/  FFMA.FTZ R38, R87, R6, -R38 ;  /* 0x0000000657267223 */ /* 0x000fe20000010826 */
[C---:B------:R-:W-:Y:S01]  /*b240*/  F2FP.F16.F32.PACK_AB R174, R165.reuse, R174 ;  /* 0x000000aea5ae723e */ /* 0x040fe200000000ff */
[----:B--2---:R-:W-:Y:S01]  /*b250*/  FADD.FTZ R35, R165, R44 ;  /* 0x0000002ca5237221 */ /* 0x004fe20000010000 */
[----:B------:R-:W-:Y:S01]  /*b260*/  FADD.FTZ R31, R28, R31 ;  /* 0x0000001f1c1f7221 */ /* 0x000fe20000010000 */
[-C--:B------:R-:W-:Y:S01]  /*b270*/  FMUL.FTZ R121, R121, R7.reuse ;  /* 0x0000000779797220 */ /* 0x080fe20000410000 */
[-C--:B------:R-:W-:Y:S01]  /*b280*/  FMUL.FTZ R124, R124, R7.reuse ;  /* 0x000000077c7c7220 */ /* 0x080fe20000410000 */
[----:B------:R-:W-:Y:S01]  /*b290*/  FADD.FTZ R42, R168, R35 ;  /* 0x00000023a82a7221 */ /* 0x000fe20000010000 */
[----:B------:R-:W-:Y:S01]  /*b2a0*/  FADD.FTZ R44, R10, R31 ;  /* 0x0000001f0a2c7221 */ /* 0x000fe20000010000 */
[C---:B------:R-:W-:Y:S01]  /*b2b0*/  F2FP.F16.F32.PACK_AB R168, R167.reuse, R168 ;  /* 0x000000a8a7a8723e */ /* 0x040fe200000000ff */
[----:B------:R1:W-:Y:S01]  /*b2c0*/  MUFU.EX2 R10, R2 ;  /* 0x00000002000a7308 */ /* 0x0003e20000000800 */
[----:B------:R-:W-:Y:S01]  /*b2d0*/  FADD.FTZ R9, R167, R42 ;  /* 0x0000002aa7097221 */ /* 0x000fe20000010000 */
[----:B------:R-:W-:Y:S01]  /*b2e0*/  FADD.FTZ R44, R13, R44 ;  /* 0x0000002c0d2c7221 */ /* 0x000fe20000010000 */
[----:B0-----:R-:W-:Y:S01]  /*b2f0*/  F2FP.F16.F32.PACK_AB R167, R63, R0 ;  /* 0x000000003fa7723e */ /* 0x001fe200000000ff */
[-C--:B------:R-:W-:Y:S01]  /*b300*/  FMUL.FTZ R125, R125, R7.reuse ;  /* 0x000000077d7d7220 */ /* 0x080fe20000410000 */
[----:B------:R-:W-:Y:S01]  /*b310*/  FADD.FTZ R42, R170, R9 ;  /* 0x00000009aa2a7221 */ /* 0x000fe20000010000 */
[----:B------:R-:W-:Y:S01]  /*b320*/  FADD.FTZ R9, R11, R44 ;  /* 0x0000002c0b097221 */ /* 0x000fe20000010000 */
[C---:B------:R-:W-:Y:S01]  /*b330*/  F2FP.F16.F32.PACK_AB R170, R161.reuse, R170 ;  /* 0x000000aaa1aa723e */ /* 0x040fe200000000ff */
[----:B------:R-:W-:Y:S01]  /*b340*/  MUFU.EX2 R38, R38 ;  /* 0x0000002600267308 */ /* 0x000fe20000000800 */
        /* <DEDUP_REMOVED lines=10> */
[----:B------:R-:W0:Y:S01]  /*b3f0*/  MUFU.EX2 R32, R77 ;  /* 0x0000004d00207308 */ /* 0x000e220000000800 */
        /* <DEDUP_REMOVED lines=20> */
[----:B------:R-:W-:Y:S01]  /*b540*/  FMUL.FTZ R90, R90, R203 ;  /* 0x000000cb5a5a7220 */ /* 0x000fe20000410000 */
[----:B------:R-:W-:Y:S01]  /*b550*/  FADD.FTZ R11, R197, R8 ;  /* 0x00000008c50b7221 */ /* 0x000fe20000010000 */
[----:B------:R-:W-:Y:S01]  /*b560*/  FADD.FTZ R9, R71, R9 ;  /* 0x0000000947097221 */ /* 0x000fe20000010000 */
[----:B------:R-:W2:Y:S01]  /*b570*/  MUFU.EX2 R8, R27 ;  /* 0x0000001b00087308 */ /* 0x000ea20000000800 */
[----:B------:R-:W-:Y:S01]  /*b580*/  F2FP.F16.F32.PACK_AB R177, R34, R177 ;  /* 0x000000b122b1723e */ /* 0x000fe200000000ff */
[----:B-1----:R-:W-:Y:S01]  /*b590*/  FADD.FTZ R2, R12, R11 ;  /* 0x0000000b0c027221 */ /* 0x002fe20000010000 */
        /* <DEDUP_REMOVED lines=8> */
[----:B0-----:R-:W-:Y:S01]  /*b620*/  FADD.FTZ R9, R32, R9 ;  /* 0x0000000920097221 */ /* 0x001fe20000010000 */
        /* <DEDUP_REMOVED lines=8> */
[----:B--2---:R-:W-:Y:S01]  /*b6b0*/  F2FP.F16.F32.PACK_AB R155, R38, R8 ;  /* 0x00000008269b723e */ /* 0x004fe200000000ff */
        /* <DEDUP_REMOVED lines=9> */
[----:B------:R-:W-:Y:S01]  /*b750*/  F2FP.F16.F32.PACK_AB R166, R193, R166 ;  /* 0x000000a6c1a6723e */ /* 0x000fe200000000ff */
[----:B------:R-:W-:Y:S01]  /*b760*/  FADD.FTZ R2, R85, R2 ;  /* 0x0000000255027221 */ /* 0x000fe20000010000 */
[----:B------:R-:W-:Y:S01]  /*b770*/  F2FP.F16.F32.PACK_AB R160, R195, R160 ;  /* 0x000000a0c3a0723e */ /* 0x000fe200000000ff */
[----:B------:R-:W-:Y:S01]  /*b780*/  FADD.FTZ R0, R38, R9 ;  /* 0x0000000926007221 */ /* 0x000fe20000010000 */
        /* <DEDUP_REMOVED lines=33> */
[----:B------:R-:W-:Y:S06]  /*b9a0*/  @P2 BRA `(.L_x_8106) ;  /* 0xffffffd8001c2947 */ /* 0x000fec000383ffff */
.L_x_8097:
        /* <DEDUP_REMOVED lines=9> */
.L_x_8124:
        /* <DEDUP_REMOVED lines=9> */
.L_x_8109:
[----:B------:R-:W-:Y:S01]  /*bad0*/  ULEA UR6, UR45, UR41, 0x3 ;  /* 0x000000292d067291 */ /* 0x000fe2000f8e183f */
[----:B------:R-:W-:-:S05]  /*bae0*/  IMAD.U32 R4, RZ, RZ, UR46 ;  /* 0x0000002eff047e24 */ /* 0x000fca000f8e00ff */
[----:B------:R-:W-:-:S04]  /*baf0*/  SHF.L.U32 R4, R4, 0x1f, RZ ;  /* 0x0000001f04047819 */ /* 0x000fc800000006ff */
[----:B------:R0:W1:Y:S01]  /*bb00*/  SYNCS.PHASECHK.TRANS64.TRYWAIT P2, [UR6+0x28830], R4 ;  /* 0x02883004ff0075a7 */ /* 0x0000620008040146 */
[----:B------:R-:W-:Y:S05]  /*bb10*/  @!P0 BRA `(.L_x_8110) ;  /* 0x0000000000048947 */ /* 0x000fea0003800000 */
[----:B------:R-:W-:Y:S01]  /*bb20*/  BPT.TRAP 0x1 ;  /* 0x000000040000795c */ /* 0x000fe20000300000 */
.L_x_8110:
[----:B-1----:R-:W-:Y:S05]  /*bb30*/  @P2 BRA `(.L_x_8108) ;  /* 0x0000000000082947 */ /* 0x002fea0003800000 */
[----:B------:R-:W1:Y:S02]  /*bb40*/  SYNCS.PHASECHK.TRANS64.TRYWAIT P2, [UR6+0x28830], R4 ;  /* 0x02883004ff0075a7 */ /* 0x000e640008040146 */
[----:B-1----:R-:W-:Y:S05]  /*bb50*/  @!P2 BRA `(.L_x_8111) ;  /* 0x000000c80014a947 */ /* 0x002fea0003800000 */
.L_x_8108:
        /* <DEDUP_REMOVED lines=45> */
.L_x_8113:
[----:B------:R-:W-:Y:S01]  /*be30*/  ULEA UR6, UR56, UR41, 0x3 ;  /* 0x0000002938067291 */ /* 0x000fe2000f8e183f */
[----:B------:R-:W-:-:S05]  /*be40*/  IMAD.U32 R4, RZ, RZ, UR57 ;  /* 0x00000039ff047e24 */ /* 0x000fca000f8e00ff */
[----:B------:R-:W-:-:S04]  /*be50*/  SHF.L.U32 R4, R4, 0x1f, RZ ;  /* 0x0000001f04047819 */ /* 0x000fc800000006ff */
[----:B------:R0:W1:Y:S01]  /*be60*/  SYNCS.PHASECHK.TRANS64.TRYWAIT P2, [UR6+0x28850], R4 ;  /* 0x02885004ff0075a7 */ /* 0x0000620008040146 */
[----:B------:R-:W-:Y:S05]  /*be70*/  @!P0 BRA `(.L_x_8114) ;  /* 0x0000000000048947 */ /* 0x000fea0003800000 */
[----:B------:R-:W-:Y:S01]  /*be80*/  BPT.TRAP 0x1 ;  /* 0x000000040000795c */ /* 0x000fe20000300000 */
.L_x_8114:
[----:B-1----:R-:W-:Y:S05]  /*be90*/  @P2 BRA `(.L_x_8112) ;  /* 0x0000000000082947 */ /* 0x002fea0003800000 */
[----:B------:R-:W1:Y:S02]  /*bea0*/  SYNCS.PHASECHK.TRANS64.TRYWAIT P2, [UR6+0x28850], R4 ;  /* 0x02885004ff0075a7 */ /* 0x000e640008040146 */
[----:B-1----:R-:W-:Y:S05]  /*beb0*/  @!P2 BRA `(.L_x_8115) ;  /* 0x000000c40054a947 */ /* 0x002fea0003800000 */
.L_x_8112:
[----:B------:R-:W-:Y:S01]  /*bec0*/  UIADD3 UR6, UR41, 0x400, URZ ;  /* 0x0000040029067890 */ /* 0x000fe2000fffe03f */
[----:B------:R-:W-:Y:S01]  /*bed0*/  WARPGROUP.ARRIVE ;  /* 0x00000000000079c5 */ /* 0x000fe20000000000 */
[----:B------:R-:W-:Y:S01]  /*bee0*/  UMOV UR7, 0x40000040 ;  /* 0x4000004000077882 */ /* 0x000fe20000000000 */
[----:B------:R-:W-:Y:S01]  /*bef0*/  PLOP3.LUT P2, PT, PT, PT, UP0, 0x80, 0x0 ;  /* 0x000000000000781c */ /* 0x000fe20003f4f008 */
[----:B------:R-:W-:Y:S01]  /*bf00*/  USHF.R.U32.HI UR6, URZ, 0x4, UR6 ;  /* 0x000000043f067899 */ /* 0x000fe20008011606 */
[----:B------:R-:W-:Y:S01]  /*bf10*/  FMUL.FTZ R15, R55, UR55 ;  /* 0x00000037370f7c20 */ /* 0x000fe20008410000 */
        /* <DEDUP_REMOVED lines=18> */
[----:B------:R-:W-:Y:S01]  /*c040*/  IADD3 R58, -R23, 0xb, RZ ;  /* 0x0000000b173a7810 */ /* 0x000fe20007ffe1ff */
[----:B------:R-:W-:Y:S01]  /*c050*/  HGMMA.64x128x16.F32 R88, R180, gdesc[UR4].tnspB, R88, gsb0 ;  /* 0x41e00004b4587df0 */ /* 0x000fe20008000858 */
[----:B------:R-:W-:Y:S01]  /*c060*/  UIADD3 UR6, UR10, 0x80, URZ ;  /* 0x000000800a067890 */ /* 0x000fe2000fffe03f */
[----:B-1----:R-:W-:Y:S01]  /*c070*/  FMUL.FTZ R5, R26, UR55 ;  /* 0x000000371a057c20 */ /* 0x002fe20008410000 */
[----:B------:R-:W-:Y:S01]  /*c080*/  UMOV UR7, 0x40000040 ;  /* 0x4000004000077882 */ /* 0x000fe20000000000 */
[----:B------:R-:W-:Y:S01]  /*c090*/  FMUL.FTZ R10, R31, UR55 ;  /* 0x000000371f0a7c20 */ /* 0x000fe20008410000 */
[----:B------:R-:W-:Y:S01]  /*c0a0*/  FMUL.FTZ R26, R42, UR55 ;  /* 0x000000372a1a7c20 */ /* 0x000fe20008410000 */
[----:B------:R-:W-:Y:S01]  /*c0b0*/  FMUL.FTZ R14, R47, UR55 ;  /* 0x000000372f0e7c20 */ /* 0x000fe20008410000 */
[----:B0-----:R-:W-:Y:S01]  /*c0c0*/  FMUL.FTZ R4, R24, UR55 ;  /* 0x0000003718047c20 */ /* 0x001fe20008410000 */
        /* <DEDUP_REMOVED lines=81> */
[----:B------:R0:W0:Y:S08]  /*c5e0*/  MUFU.TANH R70, R73 ;  /* 0x0000004900467308 */ /* 0x0000300000002400 */
        /* <DEDUP_REMOVED lines=23> */
[----:B------:R-:W-:Y:S02]  /*c760*/  IMAD.U32 R54, RZ, RZ, UR45 ;  /* 0x0000002dff367e24 */ /* 0x000fe4000f8e00ff */
[----:B------:R-:W-:Y:S01]  /*c770*/  FMUL.FTZ R165, R29, UR55 ;  /* 0x000000371da57c20 */ /* 0x000fe20008410000 */
[----:B------:R-:W-:Y:S01]  /*c780*/  FMUL.FTZ R166, R36, UR55 ;  /* 0x0000003724a67c20 */ /* 0x000fe20008410000 */
[----:B------:R-:W-:Y:S01]  /*c790*/  HGMMA.64x128x16.F32 R88, R160, gdesc[UR4].tnspB, R88, gsb0 ;  /* 0x41e00004a0587df0 */ /* 0x000fe20008000858 */
[----:B------:R-:W-:Y:S01]  /*c7a0*/  UIADD3 UR6, UR10, 0x300, URZ ;  /* 0x000003000a067890 */ /* 0x000fe2000fffe03f */
[----:B------:R-:W-:Y:S01]  /*c7b0*/  @!P1 LEA R54, R54, UR41, 0x3 ;  /* 0x0000002936369c11 */ /* 0x000fe2000f8e18ff */
[----:B------:R-:W-:Y:S01]  /*c7c0*/  UMOV UR7, 0x40000040 ;  /* 0x4000004000077882 */ /* 0x000fe20000000000 */
[----:B------:R-:W-:Y:S01]  /*c7d0*/  FMUL.FTZ R29, R46, UR55 ;  /* 0x000000372e1d7c20 */ /* 0x000fe20008410000 */
[----:B------:R-:W-:Y:S01]  /*c7e0*/  FMUL.FTZ R36, R67, UR55 ;  /* 0x0000003743247c20 */ /* 0x000fe20008410000 */
[----:B------:R-:W-:Y:S01]  /*c7f0*/  FMUL.FTZ R67, R68, UR55 ;  /* 0x0000003744437c20 */ /* 0x000fe20008410000 */
[----:B------:R-:W-:-:S02]  /*c800*/  @!P1 VIADD R54, R54, 0x28840 ;  /* 0x0002884036369836 */ /* 0x000fc40000000000 */
[----:B------:R-:W-:Y:S01]  /*c810*/  FMUL.FTZ R46, R79, UR55 ;  /* 0x000000374f2e7c20 */ /* 0x000fe20008410000 */
[----:B------:R-:W0:Y:S02]  /*c820*/  MUFU.TANH R164, R164 ;  /* 0x000000a400a47308 */ /* 0x000e240000002400 */
[----:B------:R-:W-:-:S06]  /*c830*/  @!P1 PRMT R54, RZ, 0x654, R54 ;  /* 0x00000654ff369816 */ /* 0x000fcc0000000036 */
        /* <DEDUP_REMOVED lines=12> */
[----:B------:R-:W-:Y:S02]  /*c900*/  FMUL.FTZ R40, R74, UR55 ;  /* 0x000000374a287c20 */ /* 0x000fe40008410000 */
[----:B------:R-:W-:Y:S01]  /*c910*/  HGMMA.64x128x16.F32 R88, R156, gdesc[UR4].tnspB, R88, gsb0 ;  /* 0x41e000049c587df0 */ /* 0x000fe20008000858 */
[----:B------:R-:W-:Y:S01]  /*c920*/  UIADD3 UR6, UR10, 0x380, URZ ;  /* 0x000003800a067890 */ /* 0x000fe2000fffe03f */
[----:B------:R-:W0:Y:S01]  /*c930*/  MUFU.TANH R160, R160 ;  /* 0x000000a000a07308 */ /* 0x000e220000002400 */
[----:B------:R-:W-:-:S07]  /*c940*/  UMOV UR7, 0x40000040 ;  /* 0x4000004000077882 */ /* 0x000fce0000000000 */
        /* <DEDUP_REMOVED lines=9> */
[----:B------:R-:W-:-:S04]  /*c9e0*/  @UP0 ULDC UR6, c[0x0][0x450] ;  /* 0x0001140000060ab9 */ /* 0x000fc80000000800 */
[----:B------:R-:W-:Y:S01]  /*c9f0*/  @P2 SHF.R.U32.HI R64, RZ, UR6, R53 ;  /* 0x00000006ff402c19 */ /* 0x000fe20008011635 */
[----:B------:R-:W-:Y:S01]  /*ca00*/  FMUL.FTZ R53, R86, UR55 ;  /* 0x0000003756357c20 */ /* 0x000fe20008410000 */
[----:B------:R-:W-:-:S03]  /*ca10*/  IMAD.SHL.U32 R86, R3, 0x80, RZ ;  /* 0x0000008003567824 */ /* 0x000fc600078e00ff */
[----:B------:R-:W5:Y:S02]  /*ca20*/  SHFL.IDX PT, R65, R64, RZ, 0x1c1f ;  /* 0x001c1fff40417589 */ /* 0x000f6400000e0000 */
[----:B------:R-:W-:Y:S01]  /*ca30*/  IADD3 R59, -R86, 0x1, RZ ;  /* 0x00000001563b7810 */ /* 0x000fe20007ffe1ff */
[----:B------:R-:W0:Y:S04]  /*ca40*/  MUFU.TANH R53, R53 ;  /* 0x0000003500357308 */ /* 0x000e280000002400 */
[----:B------:R-:W-:-:S05]  /*ca50*/  IMAD R59, R16, -0x2, R59 ;  /* 0xfffffffe103b7824 */ /* 0x000fca00078e023b */
[----:B------:R-:W-:Y:S01]  /*ca60*/  IADD3 R59, -R66, UR39, R59 ;  /* 0x00000027423b7c10 */ /* 0x000fe2000fffe13b */
[----:B------:R-:W-:Y:S02]  /*ca70*/  WARPGROUP.DEPBAR.LE gsb0, 0x0 ;  /* 0x00008000000079c5 */ /* 0x000fe40000010000 */
[----:B------:R0:W-:Y:S06]  /*ca80*/  BAR.ARV R58, 0x100 ;  /* 0x0004003a0000751d */ /* 0x0001ec0000002000 */
[----:B------:R1:W-:Y:S01]  /*ca90*/  @!P1 SYNCS.ARRIVE.TRANS64.RED.A1T0 RZ, [R54+URZ], RZ ;  /* 0x000000ff36ff99a7 */ /* 0x0003e2000810043f */
[----:B------:R-:W-:-:S02]  /*caa0*/  VIADD R152, R59, UR54 ;  /* 0x000000363b987c36 */ /* 0x000fc40008000000 */
[----:B------:R-:W-:Y:S02]  /*cab0*/  VIADD R154, R59, UR52 ;  /* 0x000000343b9a7c36 */ /* 0x000fe40008000000 */
[--C-:B-----5:R-:W-:Y:S02]  /*cac0*/  IMAD.IADD R66, R152, 0x1, R65.reuse ;  /* 0x0000000198427824 */ /* 0x120fe400078e0241 */
[----:B------:R-:W-:Y:S02]  /*cad0*/  IMAD.IADD R68, R154, 0x1, R65 ;  /* 0x000000019a447824 */ /* 0x000fe400078e0241 */
[----:B-1----:R-:W-:-:S06]  /*cae0*/  FMUL.FTZ R54, R87, UR55 ;  /* 0x0000003757367c20 */ /* 0x002fcc0008410000 */
[----:B------:R-:W1:Y:S01]  /*caf0*/  MUFU.TANH R54, R54 ;  /* 0x0000003600367308 */ /* 0x000e620000002400 */
[----:B0-234-:R-:W-:Y:S05]  /*cb00*/  @!P6 BRA `(.L_x_8116) ;  /* 0x00000000005ce947 */ /* 0x01dfea0003800000 */
        /* <DEDUP_REMOVED lines=13> */
.L_x_8118:
[----:B------:R-:W-:-:S05]  /*cbe0*/  IMAD.U32 R69, RZ, RZ, UR53 ;  /* 0x00000035ff457e24 */ /* 0x000fca000f8e00ff */
[----:B------:R-:W-:-:S13]  /*cbf0*/  ISETP.NE.AND P2, PT, R69, 0x1, PT ;  /* 0x000000014500780c */ /* 0x000fda0003f45270 */
[----:B------:R-:W0:Y:S02]  /*cc00*/  @P2 LDC.64 R58, c[0x0][0x9e8] ;  /* 0x00027a00ff3a2b82 */ /* 0x000e240000000a00 */
[----:B0-----:R-:W-:-:S05]  /*cc10*/  @P2 IMAD.HI.U32 R58, R65, R58, RZ ;  /* 0x0000003a413a2227 */ /* 0x001fca00078e00ff */
[----:B------:R-:W-:-:S07]  /*cc20*/  @P2 SHF.R.U32.HI R65, RZ, R59, R58 ;  /* 0x0000003bff412219 */ /* 0x000fce000001163a */
.L_x_8119:
[----:B------:R-:W-:Y:S05]  /*cc30*/  BSYNC B0 ;  /* 0x0000000000007941 */ /* 0x000fea0003800000 */
.L_x_8117:
[----:B------:R-:W-:-:S04]  /*cc40*/  IMAD R65, R65, R69, -R86 ;  /* 0x0000004541417224 */ /* 0x000fc800078e0a56 */
[----:B------:R-:W-:-:S05]  /*cc50*/  IMAD R65, R16, -0x2, R65 ;  /* 0xfffffffe10417824 */ /* 0x000fca00078e0241 */
[----:B------:R-:W-:Y:S02]  /*cc60*/  VIADDMNMX R66, R65, R69, R66, PT ;  /* 0x0000004541427246 */ /* 0x000fe40003800142 */
[----:B------:R-:W-:-:S07]  /*cc70*/  VIMNMX R68, R68, R65, !PT ;  /* 0x0000004144447248 */ /* 0x000fce0007fe0100 */
.L_x_8116:
[----:B------:R-:W-:Y:S01]  /*cc80*/  ISETP.GT.AND P2, PT, R3, -0x1, PT ;  /* 0xffffffff0300780c */ /* 0x000fe20003f44270 */
[----:B------:R-:W0:Y:S03]  /*cc90*/  SHFL.IDX PT, R159, R64, 0x1, 0x1c1f ;  /* 0x003c1f00409f7f89 */ /* 0x000e2600000e0000 */
[C---:B------:R-:W-:Y:S02]  /*cca0*/  ISETP.GT.AND P4, PT, R68.reuse, RZ, P2 ;  /* 0x000000ff4400720c */ /* 0x040fe40001784270 */
[----:B------:R-:W-:Y:S02]  /*ccb0*/  ISETP.GT.AND P5, PT, R68, 0x1, P2 ;  /* 0x000000014400780c */ /* 0x000fe400017a4270 */
[C---:B------:R-:W-:Y:S02]  /*ccc0*/  ISETP.LT.OR P4, PT, R66.reuse, 0x1, P4 ;  /* 0x000000014200780c */ /* 0x040fe40002781670 */
[----:B------:R-:W-:-:S02]  /*ccd0*/  ISETP.LT.OR P5, PT, R66, 0x2, P5 ;  /* 0x000000024200780c */ /* 0x000fc40002fa1670 */
[----:B------:R-:W-:Y:S02]  /*cce0*/  ISETP.GT.AND P3, PT, R68, 0x8, P2 ;  /* 0x000000084400780c */ /* 0x000fe40001764270 */
[----:B------:R-:W-:Y:S02]  /*ccf0*/  FSEL R169, R4, -INF , !P4 ;  /* 0xff80000004a97808 */ /* 0x000fe40006000000 */
[----:B------:R-:W-:Y:S02]  /*cd00*/  FSEL R167, R6, -INF , !P5 ;  /* 0xff80000006a77808 */ /* 0x000fe40006800000 */
[C---:B------:R-:W-:Y:S02]  /*cd10*/  ISETP.GT.AND P4, PT, R68.reuse, 0x9, P2 ;  /* 0x000000094400780c */ /* 0x040fe40001784270 */
[----:B------:R-:W-:Y:S02]  /*cd20*/  ISETP.GT.AND P5, PT, R68, 0x10, P2 ;  /* 0x000000104400780c */ /* 0x000fe400017a4270 */
[----:B------:R-:W-:-:S02]  /*cd30*/  ISETP.LT.OR P3, PT, R66, 0x9, P3 ;  /* 0x000000094200780c */ /* 0x000fc40001f61670 */
[C---:B------:R-:W-:Y:S02]  /*cd40*/  ISETP.LT.OR P4, PT, R66.reuse, 0xa, P4 ;  /* 0x0000000a4200780c */ /* 0x040fe40002781670 */
[----:B------:R-:W-:Y:S02]  /*cd50*/  ISETP.LT.OR P5, PT, R66, 0x11, P5 ;  /* 0x000000114200780c */ /* 0x000fe40002fa1670 */
[----:B------:R-:W-:Y:S02]  /*cd60*/  FSEL R183, R164, -INF , !P3 ;  /* 0xff800000a4b77808 */ /* 0x000fe40005800000 */
[----:B------:R-:W-:Y:S02]  /*cd70*/  ISETP.GT.AND P3, PT, R68, 0x11, P2 ;  /* 0x000000114400780c */ /* 0x000fe40001764270 */
[----:B------:R-:W-:Y:S02]  /*cd80*/  FSEL R173, R165, -INF , !P4 ;  /* 0xff800000a5ad7808 */ /* 0x000fe40006000000 */
[----:B------:R-:W-:-:S02]  /*cd90*/  FSEL R181, R32, -INF , !P5 ;  /* 0xff80000020b57808 */ /* 0x000fc40006800000 */
[C---:B------:R-:W-:Y:S02]  /*cda0*/  ISETP.GT.AND P4, PT, R68.reuse, 0x18, P2 ;  /* 0x000000184400780c */ /* 0x040fe40001784270 */
[----:B------:R-:W-:Y:S02]  /*cdb0*/  ISETP.GT.AND P5, PT, R68, 0x19, P2 ;  /* 0x000000194400780c */ /* 0x000fe400017a4270 */
[C---:B------:R-:W-:Y:S02]  /*cdc0*/  ISETP.LT.OR P3, PT, R66.reuse, 0x12, P3 ;  /* 0x000000124200780c */ /* 0x040fe40001f61670 */
[C---:B------:R-:W-:Y:S02]  /*cdd0*/  ISETP.LT.OR P4, PT, R66.reuse, 0x19, P4 ;  /* 0x000000194200780c */ /* 0x040fe40002781670 */
[----:B------:R-:W-:Y:S02]  /*cde0*/  ISETP.LT.OR P5, PT, R66, 0x1a, P5 ;  /* 0x0000001a4200780c */ /* 0x000fe40002fa1670 */
[----:B------:R-:W-:-:S02]  /*cdf0*/  FSEL R179, R33, -INF , !P3 ;  /* 0xff80000021b37808 */ /* 0x000fc40005800000 */
        /* <DEDUP_REMOVED lines=11> */
[----:B------:R-:W-:Y:S01]  /*ceb0*/  FSEL R155, R42, -INF , !P5 ;  /* 0xff8000002a9b7808 */ /* 0x000fe20006800000 */
[----:B0-----:R-:W-:Y:S01]  /*cec0*/  IMAD.IADD R42, R152, 0x1, R159 ;  /* 0x00000001982a7824 */ /* 0x001fe200078e029f */
[----:B------:R-:W-:-:S02]  /*ced0*/  ISETP.GT.AND P4, PT, R68, 0x30, P2 ;  /* 0x000000304400780c */ /* 0x000fc40001784270 */
[----:B------:R-:W-:Y:S02]  /*cee0*/  ISETP.GT.AND P5, PT, R68, 0x31, P2 ;  /* 0x000000314400780c */ /* 0x000fe400017a4270 */
[C---:B------:R-:W-:Y:S02]  /*cef0*/  ISETP.LT.OR P3, PT, R66.reuse, 0x2a, P3 ;  /* 0x0000002a4200780c */ /* 0x040fe40001f61670 */
[C---:B------:R-:W-:Y:S02]  /*cf00*/  ISETP.LT.OR P4, PT, R66.reuse, 0x31, P4 ;  /* 0x000000314200780c */ /* 0x040fe40002781670 */
[----:B------:R-:W-:Y:S02]  /*cf10*/  ISETP.LT.OR P5, PT, R66, 0x32, P5 ;  /* 0x000000324200780c */ /* 0x000fe40002fa1670 */
[----:B------:R-:W-:Y:S01]  /*cf20*/  FSEL R153, R44, -INF , !P3 ;  /* 0xff8000002c997808 */ /* 0x000fe20005800000 */
[----:B------:R-:W-:Y:S01]  /*cf30*/  IMAD.IADD R44, R154, 0x1, R159 ;  /* 0x000000019a2c7824 */ /* 0x000fe200078e029f */
[----:B------:R-:W-:-:S02]  /*cf40*/  ISETP.GT.AND P3, PT, R68, 0x38, P2 ;  /* 0x000000384400780c */ /* 0x000fc40001764270 */
[----:B------:R-:W-:Y:S02]  /*cf50*/  FSEL R87, R47, -INF , !P4 ;  /* 0xff8000002f577808 */ /* 0x000fe40006000000 */
[----:B------:R-:W-:Y:S02]  /*cf60*/  FSEL R85, R48, -INF , !P5 ;  /* 0xff80000030557808 */ /* 0x000fe40006800000 */
[C---:B------:R-:W-:Y:S02]  /*cf70*/  ISETP.GT.AND P4, PT, R68.reuse, 0x39, P2 ;  /* 0x000000394400780c */ /* 0x040fe40001784270 */
[----:B------:R-:W-:Y:S02]  /*cf80*/  ISETP.GT.AND P5, PT, R68, 0x40, P2 ;  /* 0x000000404400780c */ /* 0x000fe400017a4270 */
[C---:B------:R-:W-:Y:S02]  /*cf90*/  ISETP.LT.OR P3, PT, R66.reuse, 0x39, P3 ;  /* 0x000000394200780c */ /* 0x040fe40001f61670 */
[----:B------:R-:W-:-:S02]  /*cfa0*/  ISETP.LT.OR P4, PT, R66, 0x3a, P4 ;  /* 0x0000003a4200780c */ /* 0x000fc40002781670 */
[----:B------:R-:W-:Y:S02]  /*cfb0*/  ISETP.LT.OR P5, PT, R66, 0x41, P5 ;  /* 0x000000414200780c */ /* 0x000fe40002fa1670 */
[----:B------:R-:W-:Y:S02]  /*cfc0*/  FSEL R83, R51, -INF , !P3 ;  /* 0xff80000033537808 */ /* 0x000fe40005800000 */
[----:B------:R-:W-:Y:S02]  /*cfd0*/  ISETP.GT.AND P3, PT, R68, 0x41, P2 ;  /* 0x000000414400780c */ /* 0x000fe40001764270 */
[----:B------:R-:W-:Y:S02]  /*cfe0*/  FSEL R81, R52, -INF , !P4 ;  /* 0xff80000034517808 */ /* 0x000fe40006000000 */
[----:B------:R-:W-:Y:S02]  /*cff0*/  FSEL R79, R55, -INF , !P5 ;  /* 0xff800000374f7808 */ /* 0x000fe40006800000 */
[----:B------:R-:W-:-:S02]  /*d000*/  ISETP.GT.AND P4, PT, R68, 0x48, P2 ;  /* 0x000000484400780c */ /* 0x000fc40001784270 */
[----:B------:R-:W-:Y:S02]  /*d010*/  ISETP.GT.AND P5, PT, R68, 0x49, P2 ;  /* 0x000000494400780c */ /* 0x000fe400017a4270 */
[C---:B------:R-:W-:Y:S02]  /*d020*/  ISETP.LT.OR P3, PT, R66.reuse, 0x42, P3 ;  /* 0x000000424200780c */ /* 0x040fe40001f61670 */
[C---:B------:R-:W-:Y:S02]  /*d030*/  ISETP.LT.OR P4, PT, R66.reuse, 0x49, P4 ;  /* 0x000000494200780c */ /* 0x040fe40002781670 */
[----:B------:R-:W-:Y:S02]  /*d040*/  ISETP.LT.OR P5, PT, R66, 0x4a, P5 ;  /* 0x0000004a4200780c */ /* 0x000fe40002fa1670 */
[----:B------:R-:W-:Y:S02]  /*d050*/  FSEL R77, R56, -INF , !P3 ;  /* 0xff800000384d7808 */ /* 0x000fe40005800000 */
        /* <DEDUP_REMOVED lines=23> */
[C---:B------:R-:W-:Y:S02]  /*d1d0*/  ISETP.LT.OR P3, PT, R66.reuse, 0x69, P3 ;  /* 0x000000694200780c */ /* 0x040fe40001f61670 */
[----:B------:R-:W-:-:S02]  /*d1e0*/  ISETP.LT.OR P4, PT, R66, 0x6a, P4 ;  /* 0x0000006a4200780c */ /* 0x000fc40002781670 */
[----:B------:R-:W-:Y:S02]  /*d1f0*/  ISETP.LT.OR P5, PT, R66, 0x71, P5 ;  /* 0x000000714200780c */ /* 0x000fe40002fa1670 */
[----:B------:R-:W-:Y:S02]  /*d200*/  FSEL R59, R76, -INF , !P3 ;  /* 0xff8000004c3b7808 */ /* 0x000fe40005800000 */
[----:B------:R-:W-:Y:S02]  /*d210*/  FSEL R57, R74, -INF , !P4 ;  /* 0xff8000004a397808 */ /* 0x000fe40006000000 */
[----:B------:R-:W-:Y:S02]  /*d220*/  FSEL R51, R80, -INF , !P5 ;  /* 0xff80000050337808 */ /* 0x000fe40006800000 */
[C---:B------:R-:W-:Y:S02]  /*d230*/  ISETP.GT.AND P3, PT, R68.reuse, 0x71, P2 ;  /* 0x000000714400780c */ /* 0x040fe40001764270 */
[----:B------:R-:W-:-:S02]  /*d240*/  ISETP.GT.AND P4, PT, R68, 0x78, P2 ;  /* 0x000000784400780c */ /* 0x000fc40001784270 */
[----:B------:R-:W-:Y:S02]  /*d250*/  ISETP.GT.AND P5, PT, R68, 0x79, P2 ;  /* 0x000000794400780c */ /* 0x000fe400017a4270 */
[C---:B------:R-:W-:Y:S02]  /*d260*/  ISETP.LT.OR P3, PT, R66.reuse, 0x72, P3 ;  /* 0x000000724200780c */ /* 0x040fe40001f61670 */
[C---:B------:R-:W-:Y:S02]  /*d270*/  ISETP.LT.OR P4, PT, R66.reuse, 0x79, P4 ;  /* 0x000000794200780c */ /* 0x040fe40002781670 */
[----:B------:R-:W-:Y:S02]  /*d280*/  ISETP.LT.OR P5, PT, R66, 0x7a, P5 ;  /* 0x0000007a4200780c */ /* 0x000fe40002fa1670 */
[----:B------:R-:W-:Y:S02]  /*d290*/  FSEL R55, R78, -INF , !P3 ;  /* 0xff8000004e377808 */ /* 0x000fe40005800000 */
[----:B------:R-:W-:-:S02]  /*d2a0*/  FSEL R47, R84, -INF , !P4 ;  /* 0xff800000542f7808 */ /* 0x000fc40006000000 */
        /* <DEDUP_REMOVED lines=15> */
.L_x_8122:
[----:B------:R-:W-:-:S05]  /*d3a0*/  IMAD.U32 R4, RZ, RZ, UR53 ;  /* 0x00000035ff047e24 */ /* 0x000fca000f8e00ff */
[----:B------:R-:W-:-:S13]  /*d3b0*/  ISETP.NE.AND P3, PT, R4, 0x1, PT ;  /* 0x000000010400780c */ /* 0x000fda0003f65270 */
[----:B------:R-:W0:Y:S02]  /*d3c0*/  @P3 LDC.64 R32, c[0x0][0x9e8] ;  /* 0x00027a00ff203b82 */ /* 0x000e240000000a00 */
[----:B0-----:R-:W-:-:S05]  /*d3d0*/  @P3 IMAD.HI.U32 R32, R159, R32, RZ ;  /* 0x000000209f203227 */ /* 0x001fca00078e00ff */
[----:B------:R-:W-:-:S07]  /*d3e0*/  @P3 SHF.R.U32.HI R159, RZ, R33, R32 ;  /* 0x00000021ff9f3219 */ /* 0x000fce0000011620 */
.L_x_8123:
[----:B------:R-:W-:Y:S05]  /*d3f0*/  BSYNC B0 ;  /* 0x0000000000007941 */ /* 0x000fea0003800000 */
.L_x_8121:
[----:B------:R-:W-:-:S04]  /*d400*/  IMAD R159, R159, R4, -R86 ;  /* 0x000000049f9f7224 */ /* 0x000fc800078e0a56 */
[----:B------:R-:W-:-:S05]  /*d410*/  IMAD R159, R16, -0x2, R159 ;  /* 0xfffffffe109f7824 */ /* 0x000fca00078e029f */
[----:B------:R-:W-:Y:S02]  /*d420*/  VIADDMNMX R42, R159, R4, R42, PT ;  /* 0x000000049f2a7246 */ /* 0x000fe4000380012a */
[----:B------:R-:W-:-:S07]  /*d430*/  VIMNMX R44, R44, R159, !PT ;  /* 0x0000009f2c2c7248 */ /* 0x000fce0007fe0100 */
.L_x_8120:
[----:B------:R-:W-:Y:S01]  /*d440*/  FMNMX.FTZ R4, R169, R7, !PT ;  /* 0x00000007a9047209 */ /* 0x000fe20007810000 */
[----:B------:R-:W0:Y:S01]  /*d450*/  LDC R6, c[0x0][0x988] ;  /* 0x00026200ff067b82 */ /* 0x000e220000000800 */
        /* <DEDUP_REMOVED lines=9> */
[----:B------:R-:W-:Y:S02]  /*d4f0*/  ISETP.GT.AND P3, PT, R44, 0x9, P2 ;  /* 0x000000092c00780c */ /* 0x000fe40001764270 */
[----:B------:R-:W-:Y:S02]  /*d500*/  FMNMX.FTZ R4, R179, R4, !PT ;  /* 0x00000004b3047209 */ /* 0x000fe40007810000 */
[----:B------:R-:W-:-:S02]  /*d510*/  FSEL R163, R9, -INF , !P5 ;  /* 0xff80000009a37808 */ /* 0x000fc40006800000 */
[----:B------:R-:W-:Y:S02]  /*d520*/  FMNMX.FTZ R4, R177, R4, !PT ;  /* 0x00000004b1047209 */ /* 0x000fe40007810000 */
[----:B------:R-:W-:Y:S02]  /*d530*/  ISETP.GT.AND P5, PT, R44, 0x10, P2 ;  /* 0x000000102c00780c */ /* 0x000fe400017a4270 */
[----:B------:R-:W-:Y:S02]  /*d540*/  FMNMX.FTZ R4, R175, R4, !PT ;  /* 0x00000004af047209 */ /* 0x000fe40007810000 */
[C---:B------:R-:W-:Y:S02]  /*d550*/  ISETP.LT.OR P3, PT, R42.reuse, 0xa, P3 ;  /* 0x0000000a2a00780c */ /* 0x040fe40001f61670 */
[----:B------:R-:W-:Y:S02]  /*d560*/  FMNMX.FTZ R4, R171, R4, !PT ;  /* 0x00000004ab047209 */ /* 0x000fe40007810000 */
[----:B------:R-:W-:-:S02]  /*d570*/  ISETP.LT.OR P5, PT, R42, 0x11, P5 ;  /* 0x000000112a00780c */ /* 0x000fc40002fa1670 */
[----:B------:R-:W-:Y:S02]  /*d580*/  FMNMX.FTZ R4, R157, R4, !PT ;  /* 0x000000049d047209 */ /* 0x000fe40007810000 */
[----:B------:R-:W-:Y:S02]  /*d590*/  FSEL R161, R10, -INF , !P3 ;  /* 0xff8000000aa17808 */ /* 0x000fe40005800000 */
        /* <DEDUP_REMOVED lines=28> */
[----:B------:R-:W2:Y:S02]  /*d760*/  SHFL.BFLY PT, R33, R32, 0x2, 0x1f ;  /* 0x0c401f0020217f89 */ /* 0x000ea400000e0000 */
[----:B--2---:R-:W-:-:S05]  /*d770*/  FMNMX.FTZ R48, R32, R33, !PT ;  /* 0x0000002120307209 */ /* 0x004fca0007810000 */
[----:B------:R-:W2:Y:S02]  /*d780*/  SHFL.BFLY PT, R33, R48, 0x1, 0x1f ;  /* 0x0c201f0030217f89 */ /* 0x000ea400000e0000 */
[----:B--2---:R-:W-:Y:S02]  /*d790*/  FMNMX.FTZ R4, R48, R33, !PT ;  /* 0x0000002130047209 */ /* 0x004fe40007810000 */
[----:B------:R-:W-:Y:S02]  /*d7a0*/  FSEL R33, R11, -INF , !P4 ;  /* 0xff8000000b217808 */ /* 0x000fe40006000000 */
[----:B------:R-:W-:Y:S01]  /*d7b0*/  ISETP.GT.AND P4, PT, R44, 0x11, P2 ;  /* 0x000000112c00780c */ /* 0x000fe20001784270 */
[C---:B0-----:R-:W-:Y:S01]  /*d7c0*/  FMUL.FTZ R10, R4.reuse, R6 ;  /* 0x00000006040a7220 */ /* 0x041fe20000410000 */
[----:B------:R-:W-:Y:S02]  /*d7d0*/  FSETP.NEU.FTZ.AND P5, PT, R4, -INF , PT ;  /* 0xff8000000400780b */ /* 0x000fe40003fbd000 */
[----:B------:R-:W-:-:S02]  /*d7e0*/  ISETP.LT.OR P4, PT, R42, 0x12, P4 ;  /* 0x000000122a00780c */ /* 0x000fc40002781670 */
[----:B------:R-:W-:Y:S02]  /*d7f0*/  FSEL R10, R10, RZ, P5 ;  /* 0x000000ff0a0a7208 */ /* 0x000fe40002800000 */
[----:B------:R-:W-:Y:S02]  /*d800*/  FSEL R159, R12, -INF , !P4 ;  /* 0xff8000000c9f7808 */ /* 0x000fe40006000000 */
[----:B------:R-:W-:Y:S01]  /*d810*/  ISETP.GT.AND P4, PT, R44, 0x19, P2 ;  /* 0x000000192c00780c */ /* 0x000fe20001784270 */
[-CC-:B------:R-:W-:Y:S01]  /*d820*/  FFMA.FTZ R9, R169, R6.reuse, -R10.reuse ;  /* 0x00000006a9097223 */ /* 0x180fe2000001080a */
[-CC-:B------:R-:W-:Y:S01]  /*d830*/  FFMA.FTZ R182, R183, R6.reuse, -R10.reuse ;  /* 0x00000006b7b67223 */ /* 0x180fe2000001080a */
[-CC-:B------:R-:W-:Y:S01]  /*d840*/  FFMA.FTZ R180, R167, R6.reuse, -R10.reuse ;  /* 0x00000006a7b47223 */ /* 0x180fe2000001080a */
[----:B------:R-:W-:Y:S01]  /*d850*/  ISETP.LT.OR P4, PT, R42, 0x1a, P4 ;  /* 0x0000001a2a00780c */ /* 0x000fe20002781670 */
[-CC-:B------:R-:W-:Y:S01]  /*d860*/  FFMA.FTZ R11, R173, R6.reuse, -R10.reuse ;  /* 0x00000006ad0b7223 */ /* 0x180fe2000001080a */
[----:B------:R-:W-:Y:S01]  /*d870*/  FSEL R167, R26, -INF , !P3 ;  /* 0xff8000001aa77808 */ /* 0x000fe20005800000 */
[-CC-:B------:R-:W-:Y:S01]  /*d880*/  FFMA.FTZ R176, R181, R6.reuse, -R10.reuse ;  /* 0x00000006b5b07223 */ /* 0x180fe2000001080a */
[----:B------:R-:W-:Y:S01]  /*d890*/  FSEL R165, R24, -INF , !P4 ;  /* 0xff80000018a57808 */ /* 0x000fe20006000000 */
[-CC-:B------:R-:W-:Y:S01]  /*d8a0*/  FFMA.FTZ R178, R177, R6.reuse, -R10.reuse ;  /* 0x00000006b1b27223 */ /* 0x180fe2000001080a */
[C---:B------:R-:W-:Y:S01]  /*d8b0*/  ISETP.GT.AND P4, PT, R44.reuse, 0x21, P2 ;  /* 0x000000212c00780c */ /* 0x040fe20001784270 */
[-CC-:B------:R-:W-:Y:S01]  /*d8c0*/  FFMA.FTZ R172, R171, R6.reuse, -R10.reuse ;  /* 0x00000006abac7223 */ /* 0x180fe2000001080a */
[----:B------:R-:W-:Y:S01]  /*d8d0*/  ISETP.GT.AND P3, PT, R44, 0x28, P2 ;  /* 0x000000282c00780c */ /* 0x000fe20001764270 */
[-CC-:B------:R-:W-:Y:S01]  /*d8e0*/  FFMA.FTZ R174, R155, R6.reuse, -R10.reuse ;  /* 0x000000069bae7223 */ /* 0x180fe2000001080a */
[C---:B------:R-:W-:Y:S01]  /*d8f0*/  ISETP.LT.OR P4, PT, R42.reuse, 0x22, P4 ;  /* 0x000000222a00780c */ /* 0x040fe20002781670 */
[-CC-:B------:R-:W-:Y:S01]  /*d900*/  FFMA.FTZ R168, R87, R6.reuse, -R10.reuse ;  /* 0x0000000657a87223 */ /* 0x180fe2000001080a */
[----:B------:R-:W-:Y:S01]  /*d910*/  ISETP.LT.OR P3, PT, R42, 0x29, P3 ;  /* 0x000000292a00780c */ /* 0x000fe20001f61670 */
        /* <DEDUP_REMOVED lines=13> */
[----:B------:R-:W-:Y:S01]  /*d9f0*/  ISETP.GT.AND P4, PT, R44, 0x30, P2 ;  /* 0x000000302c00780c */ /* 0x000fe20001784270 */
[--C-:B------:R-:W-:Y:S01]  /*da00*/  FFMA.FTZ R152, R51, R6, -R10.reuse ;  /* 0x0000000633987223 */ /* 0x100fe2000001080a */
[----:B------:R-:W-:Y:S01]  /*da10*/  FMNMX.FTZ R12, R183, R8, !PT ;  /* 0x00000008b70c7209 */ /* 0x000fe20007810000 */
[-CC-:B------:R-:W-:Y:S01]  /*da20*/  FFMA.FTZ R153, R153, R6.reuse, -R10.reuse ;  /* 0x0000000699997223 */ /* 0x180fe2000001080a */
[C---:B------:R-:W-:Y:S01]  /*da30*/  ISETP.LT.OR P3, PT, R42.reuse, 0x2a, P3 ;  /* 0x0000002a2a00780c */ /* 0x040fe20001f61670 */
        /* <DEDUP_REMOVED lines=20> */
[C---:B------:R-:W-:Y:S02]  /*db80*/  ISETP.LT.OR P3, PT, R42.reuse, 0x32, P3 ;  /* 0x000000322a00780c */ /* 0x040fe40001f61670 */
[----:B------:R-:W-:Y:S02]  /*db90*/  FMNMX.FTZ R12, R165, R12, !PT ;  /* 0x0000000ca50c7209 */ /* 0x000fe40007810000 */
[----:B------:R-:W-:-:S02]  /*dba0*/  ISETP.LT.OR P4, PT, R42, 0x39, P4 ;  /* 0x000000392a00780c */ /* 0x000fc40002781670 */
[----:B------:R-:W-:Y:S01]  /*dbb0*/  FMNMX.FTZ R12, R167, R12, !PT ;  /* 0x0000000ca70c7209 */ /* 0x000fe20007810000 */
[----:B------:R-:W-:Y:S01]  /*dbc0*/  MUFU.EX2 R182, R182 ;  /* 0x000000b600b67308 */ /* 0x000fe20000000800 */
[----:B------:R-:W-:Y:S02]  /*dbd0*/  FSEL R179, R20, -INF , !P3 ;  /* 0xff80000014b37808 */ /* 0x000fe40005800000 */
[----:B------:R-:W-:Y:S02]  /*dbe0*/  FMNMX.FTZ R12, R169, R12, !PT ;  /* 0x0000000ca90c7209 */ /* 0x000fe40007810000 */
[----:B------:R-:W-:Y:S02]  /*dbf0*/  ISETP.GT.AND P3, PT, R44, 0x39, P2 ;  /* 0x000000392c00780c */ /* 0x000fe40001764270 */
[----:B------:R-:W-:Y:S01]  /*dc00*/  FMNMX.FTZ R12, R29, R12, !PT ;  /* 0x0000000c1d0c7209 */ /* 0x000fe20007810000 */
[----:B------:R-:W-:Y:S01]  /*dc10*/  MUFU.EX2 R11, R11 ;  /* 0x0000000b000b7308 */ /* 0x000fe20000000800 */
[----:B------:R-:W-:-:S02]  /*dc20*/  FSEL R181, R28, -INF , !P4 ;  /* 0xff8000001cb57808 */ /* 0x000fc40006000000 */
[----:B------:R-:W-:Y:S02]  /*dc30*/  FMNMX.FTZ R12, R173, R12, !PT ;  /* 0x0000000cad0c7209 */ /* 0x000fe40007810000 */
[----:B------:R-:W-:Y:S02]  /*dc40*/  ISETP.GT.AND P4, PT, R44, 0x40, P2 ;  /* 0x000000402c00780c */ /* 0x000fe40001784270 */
[C---:B------:R-:W-:Y:S01]  /*dc50*/  ISETP.LT.OR P3, PT, R42.reuse, 0x3a, P3 ;  /* 0x0000003a2a00780c */ /* 0x040fe20001f61670 */
[----:B------:R-:W-:Y:S01]  /*dc60*/  MUFU.EX2 R176, R176 ;  /* 0x000000b000b07308 */ /* 0x000fe20000000800 */
[----:B------:R-:W-:Y:S02]  /*dc70*/  FMNMX.FTZ R12, R27, R12, !PT ;  /* 0x0000000c1b0c7209 */ /* 0x000fe40007810000 */
[----:B------:R-:W-:Y:S02]  /*dc80*/  ISETP.LT.OR P4, PT, R42, 0x41, P4 ;  /* 0x000000412a00780c */ /* 0x000fe40002781670 */
[----:B------:R-:W-:Y:S01]  /*dc90*/  FSEL R177, R15, -INF , !P3 ;  /* 0xff8000000fb17808 */ /* 0x000fe20005800000 */
[----:B------:R-:W-:Y:S01]  /*dca0*/  FFMA.FTZ R15, R175, R6, -R10 ;  /* 0x00000006af0f7223 */ /* 0x000fe2000001080a */
[----:B------:R-:W-:Y:S01]  /*dcb0*/  ISETP.GT.AND P3, PT, R44, 0x41, P2 ;  /* 0x000000412c00780c */ /* 0x000fe20001764270 */
[----:B------:R-:W-:Y:S01]  /*dcc0*/  MUFU.EX2 R21, R21 ;  /* 0x0000001500157308 */ /* 0x000fe20000000800 */
[----:B------:R-:W-:-:S02]  /*dcd0*/  FMNMX.FTZ R12, R179, R12, !PT ;  /* 0x0000000cb30c7209 */ /* 0x000fc40007810000 */
[----:B------:R-:W-:Y:S02]  /*dce0*/  FSEL R35, R35, -INF , !P4 ;  /* 0xff80000023237808 */ /* 0x000fe40006000000 */
        /* <DEDUP_REMOVED lines=10> */
[----:B------:R-:W-:Y:S01]  /*dd90*/  FSEL R175, R34, -INF , !P4 ;  /* 0xff80000022af7808 */ /* 0x000fe20006000000 */
[----:B------:R-:W-:Y:S01]  /*dda0*/  IMAD.U32 R34, RZ, RZ, UR56 ;  /* 0x00000038ff227e24 */ /* 0x000fe2000f8e00ff */
[----:B------:R-:W-:Y:S01]  /*ddb0*/  ISETP.GT.AND P4, PT, R44, 0x50, P2 ;  /* 0x000000502c00780c */ /* 0x000fe20001784270 */
[----:B------:R-:W-:Y:S01]  /*ddc0*/  UMOV UR56, UR45 ;  /* 0x0000002d00387c82 */ /* 0x000fe20008000000 */
[C---:B------:R-:W-:Y:S01]  /*ddd0*/  ISETP.LT.OR P3, PT, R42.reuse, 0x4a, P3 ;  /* 0x0000004a2a00780c */ /* 0x040fe20001f61670 */
[----:B------:R-:W-:Y:S01]  /*dde0*/  MUFU.EX2 R172, R172 ;  /* 0x000000ac00ac7308 */ /* 0x000fe20000000800 */
[----:B------:R-:W-:Y:S02]  /*ddf0*/  FMNMX.FTZ R12, R35, R12, !PT ;  /* 0x0000000c230c7209 */ /* 0x000fe40007810000 */
[----:B------:R-:W-:Y:S02]  /*de00*/  ISETP.LT.OR P4, PT, R42, 0x51, P4 ;  /* 0x000000512a00780c */ /* 0x000fe40002781670 */
[----:B------:R-:W-:-:S02]  /*de10*/  FSEL R157, R30, -INF , !P3 ;  /* 0xff8000001e9d7808 */ /* 0x000fc40005800000 */
[----:B------:R-:W-:Y:S01]  /*de20*/  ISETP.GT.AND P3, PT, R44, 0x51, P2 ;  /* 0x000000512c00780c */ /* 0x000fe20001764270 */
[----:B------:R-:W-:Y:S01]  /*de30*/  MUFU.EX2 R31, R31 ;  /* 0x0000001f001f7308 */ /* 0x000fe20000000800 */
[----:B------:R-:W-:Y:S02]  /*de40*/  FMNMX.FTZ R12, R171, R12, !PT ;  /* 0x0000000cab0c7209 */ /* 0x000fe40007810000 */
[----:B------:R-:W-:Y:S02]  /*de50*/  FSEL R155, R38, -INF , !P4 ;  /* 0xff800000269b7808 */ /* 0x000fe40006000000 */
[----:B------:R-:W-:Y:S02]  /*de60*/  ISETP.GT.AND P4, PT, R44, 0x58, P2 ;  /* 0x000000582c00780c */ /* 0x000fe40001784270 */
[----:B------:R-:W-:Y:S01]  /*de70*/  ISETP.LT.OR P3, PT, R42, 0x52, P3 ;  /* 0x000000522a00780c */ /* 0x000fe20001f61670 */
[----:B------:R-:W-:Y:S01]  /*de80*/  MUFU.EX2 R174, R174 ;  /* 0x000000ae00ae7308 */ /* 0x000fe20000000800 */
[----:B------:R-:W-:-:S02]  /*de90*/  FMNMX.FTZ R12, R175, R12, !PT ;  /* 0x0000000caf0c7209 */ /* 0x000fc40007810000 */
[----:B------:R-:W-:Y:S02]  /*dea0*/  ISETP.LT.OR P4, PT, R42, 0x59, P4 ;  /* 0x000000592a00780c */ /* 0x000fe40002781670 */
[----:B------:R-:W-:Y:S02]  /*deb0*/  FSEL R193, R36, -INF , !P3 ;  /* 0xff80000024c17808 */ /* 0x000fe40005800000 */
[----:B------:R-:W-:Y:S01]  /*dec0*/  FMNMX.FTZ R12, R157, R12, !PT ;  /* 0x0000000c9d0c7209 */ /* 0x000fe20007810000 */
[----:B------:R-:W-:Y:S01]  /*ded0*/  MUFU.EX2 R153, R153 ;  /* 0x0000009900997308 */ /* 0x000fe20000000800 */
[----:B------:R-:W-:Y:S02]  /*dee0*/  ISETP.GT.AND P3, PT, R44, 0x59, P2 ;  /* 0x000000592c00780c */ /* 0x000fe40001764270 */
[----:B------:R-:W-:Y:S02]  /*def0*/  FSEL R39, R39, -INF , !P4 ;  /* 0xff80000027277808 */ /* 0x000fe40006000000 */
[----:B------:R-:W-:-:S02]  /*df00*/  FMNMX.FTZ R12, R155, R12, !PT ;  /* 0x0000000c9b0c7209 */ /* 0x000fc40007810000 */
[----:B------:R-:W-:Y:S01]  /*df10*/  ISETP.GT.AND P4, PT, R44, 0x60, P2 ;  /* 0x000000602c00780c */ /* 0x000fe20001784270 */
[----:B------:R-:W-:Y:S01]  /*df20*/  MUFU.EX2 R168, R168 ;  /* 0x000000a800a87308 */ /* 0x000fe20000000800 */
[C---:B------:R-:W-:Y:S02]  /*df30*/  ISETP.LT.OR P3, PT, R42.reuse, 0x5a, P3 ;  /* 0x0000005a2a00780c */ /* 0x040fe40001f61670 */
        /* <DEDUP_REMOVED lines=24> */
[----:B------:R-:W-:-:S02]  /*e0c0*/  FSEL R81, R46, -INF , !P3 ;  /* 0xff8000002e517808 */ /* 0x000fc40005800000 */
[C---:B------:R-:W-:Y:S01]  /*e0d0*/  ISETP.GT.AND P3, PT, R44.reuse, 0x71, P2 ;  /* 0x000000712c00780c */ /* 0x040fe20001764270 */
[----:B------:R-:W-:Y:S01]  /*e0e0*/  MUFU.EX2 R166, R166 ;  /* 0x000000a600a67308 */ /* 0x000fe20000000800 */
[----:B------:R-:W-:Y:S02]  /*e0f0*/  FMNMX.FTZ R12, R45, R12, !PT ;  /* 0x0000000c2d0c7209 */ /* 0x000fe40007810000 */
[----:B------:R-:W-:Y:S01]  /*e100*/  FSEL R79, R49, -INF , !P4 ;  /* 0xff800000314f7808 */ /* 0x000fe20006000000 */
[----:B------:R-:W-:Y:S01]  /*e110*/  FFMA.FTZ R49, R77, R6, -R10 ;  /* 0x000000064d317223 */ /* 0x000fe2000001080a */
[----:B------:R-:W-:Y:S02]  /*e120*/  ISETP.GT.AND P4, PT, R44, 0x78, P2 ;  /* 0x000000782c00780c */ /* 0x000fe40001784270 */
[----:B------:R-:W-:Y:S01]  /*e130*/  ISETP.LT.OR P3, PT, R42, 0x72, P3 ;  /* 0x000000722a00780c */ /* 0x000fe20001f61670 */
[----:B------:R-:W-:Y:S01]  /*e140*/  MUFU.EX2 R160, R160 ;  /* 0x000000a000a07308 */ /* 0x000fe20000000800 */
[----:B------:R-:W-:-:S02]  /*e150*/  FMNMX.FTZ R12, R81, R12, !PT ;  /* 0x0000000c510c7209 */ /* 0x000fc40007810000 */
[----:B------:R-:W-:Y:S02]  /*e160*/  ISETP.GT.AND P2, PT, R44, 0x79, P2 ;  /* 0x000000792c00780c */ /* 0x000fe40001744270 */
[----:B------:R-:W-:Y:S02]  /*e170*/  ISETP.LT.OR P4, PT, R42, 0x79, P4 ;  /* 0x000000792a00780c */ /* 0x000fe40002781670 */
[----:B------:R-:W-:Y:S01]  /*e180*/  FSEL R77, R50, -INF , !P3 ;  /* 0xff800000324d7808 */ /* 0x000fe20005800000 */
[----:B------:R-:W-:Y:S01]  /*e190*/  MUFU.EX2 R49, R49 ;  /* 0x0000003100317308 */ /* 0x000fe20000000800 */
[----:B------:R-:W-:Y:S02]  /*e1a0*/  FMNMX.FTZ R12, R79, R12, !PT ;  /* 0x0000000c4f0c7209 */ /* 0x000fe40007810000 */
[----:B------:R-:W-:Y:S02]  /*e1b0*/  ISETP.LT.OR P2, PT, R42, 0x7a, P2 ;  /* 0x0000007a2a00780c */ /* 0x000fe40001741670 */
[----:B------:R-:W-:Y:S01]  /*e1c0*/  FSEL R195, R53, -INF , !P4 ;  /* 0xff80000035c37808 */ /* 0x000fe20006000000 */
[----:B------:R-:W-:Y:S01]  /*e1d0*/  FFMA.FTZ R53, R69, R6, -R10 ;  /* 0x0000000645357223 */ /* 0x000fe2000001080a */
[----:B------:R-:W-:Y:S01]  /*e1e0*/  FMNMX.FTZ R12, R77, R12, !PT ;  /* 0x0000000c4d0c7209 */ /* 0x000fe20007810000 */
[----:B------:R-:W-:Y:S01]  /*e1f0*/  MUFU.EX2 R65, R65 ;  /* 0x0000004100417308 */ /* 0x000fe20000000800 */
[----:B-1----:R-:W-:-:S02]  /*e200*/  FSEL R73, R54, -INF , !P2 ;  /* 0xff80000036497808 */ /* 0x002fc40005000000 */
[----:B------:R-:W-:Y:S02]  /*e210*/  FMNMX.FTZ R12, R195, R12, !PT ;  /* 0x0000000cc30c7209 */ /* 0x000fe40007810000 */
[----:B------:R-:W-:Y:S02]  /*e220*/  FSEL R14, R4, RZ, P5 ;  /* 0x000000ff040e7208 */ /* 0x000fe40002800000 */
[----:B------:R-:W-:Y:S01]  /*e230*/  FMNMX.FTZ R12, R73, R12, !PT ;  /* 0x0000000c490c7209 */ /* 0x000fe20007810000 */
[----:B------:R-:W-:Y:S01]  /*e240*/  MUFU.EX2 R53, R53 ;  /* 0x0000003500357308 */ /* 0x000fe20000000800 */
[----:B------:R-:W-:Y:S01]  /*e250*/  @!P1 LEA R34, R34, UR41, 0x3 ;  /* 0x0000002922229c11 */ /* 0x000fe2000f8e18ff */
[----:B------:R-:W-:Y:S01]  /*e260*/  FADD.FTZ R47, -R14, R7 ;  /* 0x000000070e2f7221 */ /* 0x000fe20000010100 */
[-C--:B------:R-:W-:Y:S01]  /*e270*/  FFMA.FTZ R7, R41, R6.reuse, -R10 ;  /* 0x0000000629077223 */ /* 0x080fe2000001080a */
[----:B------:R-:W0:Y:S02]  /*e280*/  SHFL.BFLY PT, R5, R12, 0x2, 0x1f ;  /* 0x0c401f000c057f89 */ /* 0x000e2400000e0000 */
[----:B------:R-:W-:Y:S01]  /*e290*/  FMUL.FTZ R10, R47, R6 ;  /* 0x000000062f0a7220 */ /* 0x000fe20000410000 */
[----:B------:R-:W-:Y:S01]  /*e2a0*/  @!P1 VIADD R34, R34, 0x28860 ;  /* 0x0002886022229836 */ /* 0x000fe20000000000 */
[----:B------:R-:W-:Y:S04]  /*e2b0*/  MUFU.EX2 R162, R162 ;  /* 0x000000a200a27308 */ /* 0x000fe80000000800 */
[----:B------:R-:W-:-:S04]  /*e2c0*/  @!P1 PRMT R34, RZ, 0x654, R34 ;  /* 0x00000654ff229816 */ /* 0x000fc80000000022 */
[----:B------:R-:W1:Y:S01]  /*e2d0*/  MUFU.EX2 R10, R10 ;  /* 0x0000000a000a7308 */ /* 0x000e620000000800 */
[----:B------:R2:W-:Y:S07]  /*e2e0*/  @!P1 SYNCS.ARRIVE.TRANS64.RED.A1T0 RZ, [R34+URZ], RZ ;  /* 0x000000ff22ff99a7 */ /* 0x0005ee000810043f */
[----:B------:R-:W-:Y:S01]  /*e2f0*/  MUFU.EX2 R67, R67 ;  /* 0x0000004300437308 */ /* 0x000fe20000000800 */
[----:B0-----:R-:W-:-:S07]  /*e300*/  FMNMX.FTZ R5, R12, R5, !PT ;  /* 0x000000050c057209 */ /* 0x001fce0007810000 */
[----:B------:R-:W-:Y:S01]  /*e310*/  MUFU.EX2 R156, R156 ;  /* 0x0000009c009c7308 */ /* 0x000fe20000000800 */
[----:B------:R-:W0:Y:S01]  /*e320*/  SHFL.BFLY PT, R12, R5, 0x1, 0x1f ;  /* 0x0c201f00050c7f89 */ /* 0x000e2200000e0000 */
[----:B-1----:R-:W-:Y:S01]  /*e330*/  FFMA.FTZ R47, R10, R2, R9 ;  /* 0x000000020a2f7223 */ /* 0x002fe20000010009 */
[-C--:B------:R-:W-:Y:S01]  /*e340*/  FMUL.FTZ R88, R88, R10.reuse ;  /* 0x0000000a58587220 */ /* 0x080fe20000410000 */
[-C--:B------:R-:W-:Y:S01]  /*e350*/  FMUL.FTZ R89, R89, R10.reuse ;  /* 0x0000000a59597220 */ /* 0x080fe20000410000 */
[-C--:B------:R-:W-:Y:S01]  /*e360*/  FMUL.FTZ R92, R92, R10.reuse ;  /* 0x0000000a5c5c7220 */ /* 0x080fe20000410000 */
[C---:B------:R-:W-:Y:S01]  /*e370*/  FADD.FTZ R47, R180.reuse, R47 ;  /* 0x0000002fb42f7221 */ /* 0x040fe20000010000 */
[----:B------:R-:W-:Y:S01]  /*e380*/  F2FP.F16.F32.PACK_AB R180, R180, R9 ;  /* 0x00000009b4b4723e */ /* 0x000fe200000000ff */
[----:B------:R-:W-:Y:S01]  /*e390*/  MUFU.EX2 R61, R61 ;  /* 0x0000003d003d7308 */ /* 0x000fe20000000800 */
[----:B------:R-:W-:Y:S01]  /*e3a0*/  FMUL.FTZ R93, R93, R10 ;  /* 0x0000000a5d5d7220 */ /* 0x000fe20000410000 */
[----:B------:R-:W-:Y:S01]  /*e3b0*/  FADD.FTZ R2, R182, R47 ;  /* 0x0000002fb6027221 */ /* 0x000fe20000010000 */
[----:B------:R-:W-:Y:S01]  /*e3c0*/  F2FP.F16.F32.PACK_AB R182, R11, R182 ;  /* 0x000000b60bb6723e */ /* 0x000fe200000000ff */
[-C--:B------:R-:W-:Y:S01]  /*e3d0*/  FMUL.FTZ R96, R96, R10.reuse ;  /* 0x0000000a60607220 */ /* 0x080fe20000410000 */
[-C--:B------:R-:W-:Y:S01]  /*e3e0*/  FMUL.FTZ R97, R97, R10.reuse ;  /* 0x0000000a61617220 */ /* 0x080fe20000410000 */
[----:B------:R-:W-:Y:S01]  /*e3f0*/  FADD.FTZ R47, R11, R2 ;  /* 0x000000020b2f7221 */ /* 0x000fe20000010000 */
[-C--:B------:R-:W-:Y:S01]  /*e400*/  FMUL.FTZ R100, R100, R10.reuse ;  /* 0x0000000a64647220 */ /* 0x080fe20000410000 */
[----:B------:R-:W-:Y:S01]  /*e410*/  MUFU.EX2 R158, R158 ;  /* 0x0000009e009e7308 */ /* 0x000fe20000000800 */
[----:B------:R-:W-:Y:S01]  /*e420*/  FMUL.FTZ R101, R101, R10 ;  /* 0x0000000a65657220 */ /* 0x000fe20000410000 */
[----:B------:R-:W-:Y:S01]  /*e430*/  FADD.FTZ R2, R176, R47 ;  /* 0x0000002fb0027221 */ /* 0x000fe20000010000 */
[----:B------:R-:W-:Y:S01]  /*e440*/  F2FP.F16.F32.PACK_AB R176, R21, R176 ;  /* 0x000000b015b0723e */ /* 0x000fe200000000ff */
[-C--:B------:R-:W-:Y:S01]  /*e450*/  FMUL.FTZ R104, R104, R10.reuse ;  /* 0x0000000a68687220 */ /* 0x080fe20000410000 */
[-C--:B------:R-:W-:Y:S01]  /*e460*/  FMUL.FTZ R105, R105, R10.reuse ;  /* 0x0000000a69697220 */ /* 0x080fe20000410000 */
[-C--:B------:R-:W-:Y:S01]  /*e470*/  FMUL.FTZ R108, R108, R10.reuse ;  /* 0x0000000a6c6c7220 */ /* 0x080fe20000410000 */
[----:B------:R-:W-:Y:S01]  /*e480*/  FMUL.FTZ R109, R109, R10 ;  /* 0x0000000a6d6d7220 */ /* 0x000fe20000410000 */
[----:B------:R-:W-:Y:S01]  /*e490*/  MUFU.EX2 R57, R57 ;  /* 0x0000003900397308 */ /* 0x000fe20000000800 */
[----:B0-----:R-:W-:Y:S01]  /*e4a0*/  FMNMX.FTZ R5, R5, R12, !PT ;  /* 0x0000000c05057209 */ /* 0x001fe20007810000 */
[-C--:B------:R-:W-:Y:S01]  /*e4b0*/  FMUL.FTZ R112, R112, R10.reuse ;  /* 0x0000000a70707220 */ /* 0x080fe20000410000 */
[-C--:B------:R-:W-:Y:S01]  /*e4c0*/  FMUL.FTZ R113, R113, R10.reuse ;  /* 0x0000000a71717220 */ /* 0x080fe20000410000 */
[----:B------:R-:W-:Y:S01]  /*e4d0*/  FMUL.FTZ R116, R116, R10 ;  /* 0x0000000a74747220 */ /* 0x000fe20000410000 */
[C---:B------:R-:W-:Y:S01]  /*e4e0*/  FSETP.NEU.FTZ.AND P2, PT, R5.reuse, -INF , PT ;  /* 0xff8000000500780b */ /* 0x040fe20003f5d000 */
[----:B------:R-:W-:Y:S01]  /*e4f0*/  FMUL.FTZ R12, R5, R6 ;  /* 0x00000006050c7220 */ /* 0x000fe20000410000 */
[-C--:B------:R-:W-:Y:S01]  /*e500*/  FMUL.FTZ R117, R117, R10.reuse ;  /* 0x0000000a75757220 */ /* 0x080fe20000410000 */
[----:B------:R-:W-:Y:S01]  /*e510*/  MUFU.EX2 R152, R152 ;  /* 0x0000009800987308 */ /* 0x000fe20000000800 */
        /* <DEDUP_REMOVED lines=8> */
[-CC-:B------:R-:W-:Y:S01]  /*e5a0*/  FFMA.FTZ R183, R33, R6.reuse, -R36.reuse ;  /* 0x0000000621b77223 */ /* 0x180fe20000010824 */
[-CC-:B------:R-:W-:Y:S01]  /*e5b0*/  FFMA.FTZ R33, R169, R6.reuse, -R36.reuse ;  /* 0x00000006a9217223 */ /* 0x180fe20000010824 */
[-C--:B------:R-:W-:Y:S01]  /*e5c0*/  FFMA.FTZ R169, R27, R6.reuse, -R36 ;  /* 0x000000061ba97223 */ /* 0x080fe20000010824 */
        /* <DEDUP_REMOVED lines=21> */
[----:B------:R-:W-:Y:S01]  /*e720*/  FSEL R47, R5, RZ, P2 ;  /* 0x000000ff052f7208 */ /* 0x000fe20001000000 */
[-CC-:B------:R-:W-:Y:S01]  /*e730*/  FFMA.FTZ R32, R177, R6.reuse, -R36.reuse ;  /* 0x00000006b1207223 */ /* 0x180fe20000010824 */
[-C--:B--2---:R-:W-:Y:S01]  /*e740*/  FFMA.FTZ R34, R171, R6.reuse, -R36 ;  /* 0x00000006ab227223 */ /* 0x084fe20000010824 */
[----:B------:R-:W-:Y:S01]  /*e750*/  FADD.FTZ R55, R153, R2 ;  /* 0x0000000299377221 */ /* 0x000fe20000010000 */
[-C--:B------:R-:W-:Y:S01]  /*e760*/  FFMA.FTZ R175, R175, R6.reuse, -R36 ;  /* 0x00000006afaf7223 */ /* 0x080fe20000010824 */
[----:B------:R-:W-:Y:S01]  /*e770*/  FADD.FTZ R47, -R47, R8 ;  /* 0x000000082f2f7221 */ /* 0x000fe20000010100 */
[----:B------:R-:W-:Y:S01]  /*e780*/  MUFU.EX2 R14, R14 ;  /* 0x0000000e000e7308 */ /* 0x000fe20000000800 */
[----:B------:R-:W-:Y:S01]  /*e790*/  FADD.FTZ R2, R168, R55 ;  /* 0x00000037a8027221 */ /* 0x000fe20000010000 */
[-CC-:B------:R-:W-:Y:S01]  /*e7a0*/  FFMA.FTZ R157, R157, R6.reuse, -R36.reuse ;  /* 0x000000069d9d7223 */ /* 0x180fe20000010824 */
[-C--:B------:R-:W-:Y:S01]  /*e7b0*/  FMUL.FTZ R8, R47, R6.reuse ;  /* 0x000000062f087220 */ /* 0x080fe20000410000 */
[-C--:B------:R-:W-:Y:S01]  /*e7c0*/  FFMA.FTZ R155, R155, R6.reuse, -R36 ;  /* 0x000000069b9b7223 */ /* 0x080fe20000010824 */
[----:B------:R-:W-:Y:S01]  /*e7d0*/  FADD.FTZ R47, R37, R2 ;  /* 0x00000002252f7221 */ /* 0x000fe20000010000 */
[-CC-:B------:R-:W-:Y:S01]  /*e7e0*/  FFMA.FTZ R193, R193, R6.reuse, -R36.reuse ;  /* 0x00000006c1c17223 */ /* 0x180fe20000010824 */
[-CC-:B------:R-:W-:Y:S01]  /*e7f0*/  FFMA.FTZ R39, R39, R6.reuse, -R36.reuse ;  /* 0x0000000627277223 */ /* 0x180fe20000010824 */
        /* <DEDUP_REMOVED lines=14> */
[----:B------:R-:W-:Y:S01]  /*e8e0*/  FFMA.FTZ R36, R73, R6, -R36 ;  /* 0x0000000649247223 */ /* 0x000fe20000010824 */
[----:B------:R-:W-:Y:S01]  /*e8f0*/  ISETP.GT.AND P2, PT, R3, UR40, PT ;  /* 0x0000002803007c0c */ /* 0x000fe2000bf44270 */
[----:B------:R-:W1:Y:S01]  /*e900*/  MUFU.EX2 R20, R20 ;  /* 0x0000001400147308 */ /* 0x000e620000000800 */
[----:B------:R-:W-:Y:S01]  /*e910*/  FADD.FTZ R2, R166, R35 ;  /* 0x00000023a6027221 */ /* 0x000fe20000010000 */
[----:B------:R-:W-:Y:S01]  /*e920*/  F2FP.F16.F32.PACK_AB R174, R153, R174 ;  /* 0x000000ae99ae723e */ /* 0x000fe200000000ff */
[----:B------:R-:W-:Y:S01]  /*e930*/  FMUL.FTZ R132, R132, R10 ;  /* 0x0000000a84847220 */ /* 0x000fe20000410000 */
[----:B------:R-:W-:Y:S01]  /*e940*/  F2FP.F16.F32.PACK_AB R178, R15, R178 ;  /* 0x000000b20fb2723e */ /* 0x000fe200000000ff */
[----:B------:R-:W-:Y:S01]  /*e950*/  FADD.FTZ R47, R53, R2 ;  /* 0x00000002352f7221 */ /* 0x000fe20000010000 */
[----:B------:R-:W-:Y:S01]  /*e960*/  F2FP.F16.F32.PACK_AB R172, R31, R172 ;  /* 0x000000ac1fac723e */ /* 0x000fe200000000ff */
[----:B------:R-:W-:Y:S01]  /*e970*/  FMUL.FTZ R133, R133, R10 ;  /* 0x0000000a85857220 */ /* 0x000fe20000410000 */
[----:B------:R-:W2:Y:S01]  /*e980*/  MUFU.EX2 R24, R24 ;  /* 0x0000001800187308 */ /* 0x000ea20000000800 */
[----:B0-----:R-:W-:Y:S01]  /*e990*/  FFMA.FTZ R35, R8, R0, R41 ;  /* 0x0000000008237223 */ /* 0x001fe20000010029 */
[----:B------:R-:W-:Y:S01]  /*e9a0*/  FADD.FTZ R2, R160, R47 ;  /* 0x0000002fa0027221 */ /* 0x000fe20000010000 */
[-C--:B------:R-:W-:Y:S01]  /*e9b0*/  FMUL.FTZ R90, R90, R8.reuse ;  /* 0x000000085a5a7220 */ /* 0x080fe20000410000 */
[-C--:B------:R-:W-:Y:S01]  /*e9c0*/  FMUL.FTZ R91, R91, R8.reuse ;  /* 0x000000085b5b7220 */ /* 0x080fe20000410000 */
[----:B------:R-:W-:Y:S01]  /*e9d0*/  FADD.FTZ R0, R12, R35 ;  /* 0x000000230c007221 */ /* 0x000fe20000010000 */
[----:B------:R-:W-:Y:S01]  /*e9e0*/  FADD.FTZ R47, R65, R2 ;  /* 0x00000002412f7221 */ /* 0x000fe20000010000 */
[-C--:B------:R-:W-:Y:S01]  /*e9f0*/  FMUL.FTZ R94, R94, R8.reuse ;  /* 0x000000085e5e7220 */ /* 0x080fe20000410000 */
[----:B------:R-:W0:Y:S01]  /*ea00*/  MUFU.EX2 R25, R25 ;  /* 0x0000001900197308 */ /* 0x000e220000000800 */
[----:B------:R-:W-:Y:S01]  /*ea10*/  FADD.FTZ R35, R183, R0 ;  /* 0x00000000b7237221 */ /* 0x000fe20000010000 */
[----:B------:R-:W-:Y:S01]  /*ea20*/  FADD.FTZ R2, R162, R47 ;  /* 0x0000002fa2027221 */ /* 0x000fe20000010000 */
[-C--:B------:R-:W-:Y:S01]  /*ea30*/  FMUL.FTZ R95, R95, R8.reuse ;  /* 0x000000085f5f7220 */ /* 0x080fe20000410000 */
[-C--:B------:R-:W-:Y:S01]  /*ea40*/  FMUL.FTZ R98, R98, R8.reuse ;  /* 0x0000000862627220 */ /* 0x080fe20000410000 */
[----:B------:R-:W-:Y:S01]  /*ea50*/  FADD.FTZ R0, R14, R35 ;  /* 0x000000230e007221 */ /* 0x000fe20000010000 */
[----:B------:R-:W-:Y:S01]  /*ea60*/  FADD.FTZ R11, R67, R2 ;  /* 0x00000002430b7221 */ /* 0x000fe20000010000 */
[-C--:B------:R-:W-:Y:S01]  /*ea70*/  FMUL.FTZ R99, R99, R8.reuse ;  /* 0x0000000863637220 */ /* 0x080fe20000410000 */
[----:B------:R-:W3:Y:S01]  /*ea80*/  MUFU.EX2 R26, R26 ;  /* 0x0000001a001a7308 */ /* 0x000ee20000000800 */
[----:B------:R-:W-:Y:S01]  /*ea90*/  FADD.FTZ R9, R13, R0 ;  /* 0x000000000d097221 */ /* 0x000fe20000010000 */
[----:B------:R-:W-:Y:S01]  /*eaa0*/  FADD.FTZ R2, R156, R11 ;  /* 0x0000000b9c027221 */ /* 0x000fe20000010000 */
[-C--:B------:R-:W-:Y:S01]  /*eab0*/  FMUL.FTZ R102, R102, R8.reuse ;  /* 0x0000000866667220 */ /* 0x080fe20000410000 */
[-C--:B------:R-:W-:Y:S01]  /*eac0*/  FMUL.FTZ R103, R103, R8.reuse ;  /* 0x0000000867677220 */ /* 0x080fe20000410000 */
[----:B-1----:R-:W-:Y:S01]  /*ead0*/  FADD.FTZ R9, R20, R9 ;  /* 0x0000000914097221 */ /* 0x002fe20000010000 */
[----:B------:R-:W-:Y:S01]  /*eae0*/  FADD.FTZ R11, R61, R2 ;  /* 0x000000023d0b7221 */ /* 0x000fe20000010000 */
[-C--:B------:R-:W-:Y:S01]  /*eaf0*/  FMUL.FTZ R106, R106, R8.reuse ;  /* 0x000000086a6a7220 */ /* 0x080fe20000410000 */
[----:B------:R-:W1:Y:S01]  /*eb00*/  MUFU.EX2 R33, R33 ;  /* 0x0000002100217308 */ /* 0x000e620000000800 */
[----:B--2---:R-:W-:Y:S01]  /*eb10*/  FADD.FTZ R0, R24, R9 ;  /* 0x0000000918007221 */ /* 0x004fe20000010000 */
[----:B------:R-:W-:Y:S01]  /*eb20*/  FADD.FTZ R2, R158, R11 ;  /* 0x0000000b9e027221 */ /* 0x000fe20000010000 */
[-C--:B------:R-:W-:Y:S01]  /*eb30*/  FMUL.FTZ R107, R107, R8.reuse ;  /* 0x000000086b6b7220 */ /* 0x080fe20000410000 */
[-C--:B------:R-:W-:Y:S01]  /*eb40*/  FMUL.FTZ R110, R110, R8.reuse ;  /* 0x000000086e6e7220 */ /* 0x080fe20000410000 */
[----:B0-----:R-:W-:Y:S01]  /*eb50*/  FADD.FTZ R9, R25, R0 ;  /* 0x0000000019097221 */ /* 0x001fe20000010000 */
[----:B------:R-:W-:Y:S01]  /*eb60*/  FADD.FTZ R11, R57, R2 ;  /* 0x00000002390b7221 */ /* 0x000fe20000010000 */
[-C--:B------:R-:W-:Y:S01]  /*eb70*/  FMUL.FTZ R111, R111, R8.reuse ;  /* 0x000000086f6f7220 */ /* 0x080fe20000410000 */
[----:B------:R-:W0:Y:S01]  /*eb80*/  MUFU.EX2 R28, R28 ;  /* 0x0000001c001c7308 */ /* 0x000e220000000800 */
[----:B---3--:R-:W-:Y:S01]  /*eb90*/  FADD.FTZ R0, R26, R9 ;  /* 0x000000091a007221 */ /* 0x008fe20000010000 */
[----:B------:R-:W-:Y:S01]  /*eba0*/  FADD.FTZ R2, R152, R11 ;  /* 0x0000000b98027221 */ /* 0x000fe20000010000 */
[-C--:B------:R-:W-:Y:S01]  /*ebb0*/  FMUL.FTZ R114, R114, R8.reuse ;  /* 0x0000000872727220 */ /* 0x080fe20000410000 */
[-C--:B------:R-:W-:Y:S01]  /*ebc0*/  FMUL.FTZ R115, R115, R8.reuse ;  /* 0x0000000873737220 */ /* 0x080fe20000410000 */
[-C--:B------:R-:W-:Y:S01]  /*ebd0*/  FMUL.FTZ R118, R118, R8.reuse ;  /* 0x0000000876767220 */ /* 0x080fe20000410000 */
[-C--:B------:R-:W-:Y:S01]  /*ebe0*/  FMUL.FTZ R119, R119, R8.reuse ;  /* 0x0000000877777220 */ /* 0x080fe20000410000 */
[-C--:B------:R-:W-:Y:S01]  /*ebf0*/  FMUL.FTZ R122, R122, R8.reuse ;  /* 0x000000087a7a7220 */ /* 0x080fe20000410000 */
[----:B------:R-:W2:Y:S01]  /*ec00*/  MUFU.EX2 R51, R51 ;  /* 0x0000003300337308 */ /* 0x000ea20000000800 */
        /* <DEDUP_REMOVED lines=16> */
[----:B--2---:R-:W-:Y:S01]  /*ed10*/  FADD.FTZ R9, R51, R2 ;  /* 0x0000000233097221 */ /* 0x004fe20000010000 */
[-C--:B------:R-:W-:Y:S01]  /*ed20*/  FMUL.FTZ R147, R147, R8.reuse ;  /* 0x0000000893937220 */ /* 0x080fe20000410000 */
[-C--:B------:R-:W-:Y:S01]  /*ed30*/  FMUL.FTZ R150, R150, R8.reuse ;  /* 0x0000000896967220 */ /* 0x080fe20000410000 */
[----:B------:R-:W-:Y:S01]  /*ed40*/  FMUL.FTZ R151, R151, R8 ;  /* 0x0000000897977220 */ /* 0x000fe20000410000 */
[----:B------:R-:W-:Y:S01]  /*ed50*/  F2FP.F16.F32.PACK_AB R168, R37, R168 ;  /* 0x000000a825a8723e */ /* 0x000fe200000000ff */
[----:B------:R-:W-:Y:S01]  /*ed60*/  FMUL.FTZ R136, R136, R10 ;  /* 0x0000000a88887220 */ /* 0x000fe20000410000 */
[----:B------:R-:W-:Y:S01]  /*ed70*/  F2FP.F16.F32.PACK_AB R170, R43, R170 ;  /* 0x000000aa2baa723e */ /* 0x000fe200000000ff */
[----:B------:R-:W2:Y:S01]  /*ed80*/  MUFU.EX2 R169, R169 ;  /* 0x000000a900a97308 */ /* 0x000ea20000000800 */
[----:B-1----:R-:W-:Y:S01]  /*ed90*/  FADD.FTZ R0, R29, R0 ;  /* 0x000000001d007221 */ /* 0x002fe20000010000 */
[----:B------:R-:W-:Y:S01]  /*eda0*/  F2FP.F16.F32.PACK_AB R164, R49, R164 ;  /* 0x000000a431a4723e */ /* 0x000fe200000000ff */
[----:B------:R-:W-:Y:S01]  /*edb0*/  FMUL.FTZ R137, R137, R10 ;  /* 0x0000000a89897220 */ /* 0x000fe20000410000 */
[----:B------:R-:W-:Y:S01]  /*edc0*/  F2FP.F16.F32.PACK_AB R166, R53, R166 ;  /* 0x000000a635a6723e */ /* 0x000fe200000000ff */
[----:B------:R-:W-:Y:S01]  /*edd0*/  FMUL.FTZ R140, R140, R10 ;  /* 0x0000000a8c8c7220 */ /* 0x000fe20000410000 */
[----:B------:R-:W-:Y:S01]  /*ede0*/  F2FP.F16.F32.PACK_AB R160, R65, R160 ;  /* 0x000000a041a0723e */ /* 0x000fe200000000ff */
[----:B------:R-:W-:Y:S01]  /*edf0*/  FMUL.FTZ R141, R141, R10 ;  /* 0x0000000a8d8d7220 */ /* 0x000fe20000410000 */
[----:B------:R-:W1:Y:S01]  /*ee00*/  MUFU.EX2 R30, R30 ;  /* 0x0000001e001e7308 */ /* 0x000e620000000800 */
[----:B0-----:R-:W-:Y:S01]  /*ee10*/  FADD.FTZ R2, R154, R9 ;  /* 0x000000099a027221 */ /* 0x001fe20000010000 */
[----:B------:R-:W-:Y:S01]  /*ee20*/  F2FP.F16.F32.PACK_AB R162, R67, R162 ;  /* 0x000000a243a2723e */ /* 0x000fe200000000ff */
[----:B------:R-:W-:Y:S01]  /*ee30*/  FMUL.FTZ R144, R144, R10 ;  /* 0x0000000a90907220 */ /* 0x000fe20000410000 */
[----:B------:R-:W-:Y:S01]  /*ee40*/  F2FP.F16.F32.PACK_AB R156, R61, R156 ;  /* 0x0000009c3d9c723e */ /* 0x000fe200000000ff */
[----:B------:R-:W-:Y:S01]  /*ee50*/  FMUL.FTZ R145, R145, R10 ;  /* 0x0000000a91917220 */ /* 0x000fe20000410000 */
[----:B------:R-:W-:Y:S01]  /*ee60*/  F2FP.F16.F32.PACK_AB R158, R57, R158 ;  /* 0x0000009e399e723e */ /* 0x000fe200000000ff */
[----:B------:R-:W-:Y:S01]  /*ee70*/  FMUL.FTZ R148, R148, R10 ;  /* 0x0000000a94947220 */ /* 0x000fe20000410000 */
[----:B------:R-:W0:Y:S01]  /*ee80*/  MUFU.EX2 R7, R7 ;  /* 0x0000000700077308 */ /* 0x000e220000000800 */
[----:B--2---:R-:W-:Y:S01]  /*ee90*/  FADD.FTZ R9, R169, R0 ;  /* 0x00000000a9097221 */ /* 0x004fe20000010000 */
[----:B------:R-:W-:Y:S01]  /*eea0*/  F2FP.F16.F32.PACK_AB R152, R51, R152 ;  /* 0x000000983398723e */ /* 0x000fe200000000ff */
[----:B------:R-:W-:Y:S01]  /*eeb0*/  FMUL.FTZ R149, R149, R10 ;  /* 0x0000000a95957220 */ /* 0x000fe20000410000 */
[----:B------:R-:W-:Y:S01]  /*eec0*/  F2FP.F16.F32.PACK_AB R181, R12, R41 ;  /* 0x000000290cb5723e */ /* 0x000fe200000000ff */
[----:B------:R-:W-:Y:S01]  /*eed0*/  VIADD R3, R3, 0xffffffff ;  /* 0xffffffff03037836 */ /* 0x000fe20000000000 */
[----:B------:R-:W-:Y:S01]  /*eee0*/  F2FP.F16.F32.PACK_AB R183, R14, R183 ;  /* 0x000000b70eb7723e */ /* 0x000fe200000000ff */
[----:B------:R-:W-:Y:S01]  /*eef0*/  IMAD.MOV.U32 R8, RZ, RZ, R5 ;  /* 0x000000ffff087224 */ /* 0x000fe200078e0005 */
[----:B------:R-:W2:Y:S01]  /*ef00*/  MUFU.EX2 R27, R27 ;  /* 0x0000001b001b7308 */ /* 0x000ea20000000800 */
[----:B-1----:R-:W-:Y:S01]  /*ef10*/  FADD.FTZ R0, R30, R9 ;  /* 0x000000091e007221 */ /* 0x002fe20000010000 */
[----:B------:R-:W-:-:S02]  /*ef20*/  F2FP.F16.F32.PACK_AB R177, R20, R13 ;  /* 0x0000000d14b1723e */ /* 0x000fc400000000ff */
[----:B------:R-:W-:Y:S02]  /*ef30*/  F2FP.F16.F32.PACK_AB R179, R25, R24 ;  /* 0x0000001819b3723e */ /* 0x000fe400000000ff */
[----:B------:R-:W-:Y:S02]  /*ef40*/  F2FP.F16.F32.PACK_AB R173, R33, R26 ;  /* 0x0000001a21ad723e */ /* 0x000fe400000000ff */
[----:B------:R-:W1:Y:S01]  /*ef50*/  MUFU.EX2 R32, R32 ;  /* 0x0000002000207308 */ /* 0x000e620000000800 */
[C---:B0-----:R-:W-:Y:S01]  /*ef60*/  FADD.FTZ R2, R7.reuse, R2 ;  /* 0x0000000207027221 */ /* 0x041fe20000010000 */
[----:B------:R-:W-:Y:S02]  /*ef70*/  F2FP.F16.F32.PACK_AB R154, R7, R154 ;  /* 0x0000009a079a723e */ /* 0x000fe400000000ff */
[----:B------:R-:W-:-:S04]  /*ef80*/  F2FP.F16.F32.PACK_AB R169, R30, R169 ;  /* 0x000000a91ea9723e */ /* 0x000fc800000000ff */
[----:B------:R-:W0:Y:S01]  /*ef90*/  MUFU.EX2 R165, R165 ;  /* 0x000000a500a57308 */ /* 0x000e220000000800 */
[----:B--2---:R-:W-:-:S07]  /*efa0*/  FADD.FTZ R7, R27, R0 ;  /* 0x000000001b077221 */ /* 0x004fce0000010000 */
[----:B------:R-:W2:Y:S01]  /*efb0*/  MUFU.EX2 R34, R34 ;  /* 0x0000002200227308 */ /* 0x000ea20000000800 */
[C---:B-1----:R-:W-:Y:S01]  /*efc0*/  FADD.FTZ R0, R32.reuse, R7 ;  /* 0x0000000720007221 */ /* 0x042fe20000010000 */
[----:B------:R-:W-:-:S06]  /*efd0*/  F2FP.F16.F32.PACK_AB R171, R32, R27 ;  /* 0x0000001b20ab723e */ /* 0x000fcc00000000ff */
[----:B------:R1:W3:Y:S01]  /*efe0*/  MUFU.EX2 R38, R175 ;  /* 0x000000af00267308 */ /* 0x0002e20000000800 */
[----:B0-----:R-:W-:-:S07]  /*eff0*/  FADD.FTZ R7, R165, R0 ;  /* 0x00000000a5077221 */ /* 0x001fce0000010000 */
[----:B------:R-:W0:Y:S01]  /*f000*/  MUFU.EX2 R157, R157 ;  /* 0x0000009d009d7308 */ /* 0x000e220000000800 */
[C---:B--2---:R-:W-:Y:S01]  /*f010*/  FADD.FTZ R7, R34.reuse, R7 ;  /* 0x0000000722077221 */ /* 0x044fe20000010000 */
[----:B-1----:R-:W-:Y:S02]  /*f020*/  F2FP.F16.F32.PACK_AB R175, R29, R28 ;  /* 0x0000001c1daf723e */ /* 0x002fe400000000ff */
        /* <DEDUP_REMOVED lines=34> */
[----:B------:R-:W-:Y:S01]  /*f250*/  IMAD.MOV.U32 R7, RZ, RZ, R4 ;  /* 0x000000ffff077224 */ /* 0x000fe200078e0004 */
[----:B------:R-:W-:Y:S06]  /*f260*/  @P2 BRA `(.L_x_8124) ;  /* 0xffffffc400f42947 */ /* 0x000fec000383ffff */
.L_x_8107:
[----:B------:R-:W-:Y:S06]  /*f270*/  BAR.ARV 0x8, 0x180 ;  /* 0x0206000000007b1d */ /* 0x000fec0000002000 */
[----:B------:R-:W-:Y:S05]  /*f280*/  @!P0 BRA `(.L_x_8125) ;  /* 0x0000000000048947 */ /* 0x000fea0003800000 */
[----:B------:R-:W-:Y:S01]  /*f290*/  BPT.TRAP 0x1 ;  /* 0x000000040000795c */ /* 0x000fe20000300000 */
.L_x_8125:
[----:B------:R-:W-:Y:S01]  /*f2a0*/  ULEA UR5, UR45, UR41, 0x3 ;  /* 0x000000292d057291 */ /* 0x000fe2000f8e183f */
[----:B------:R-:W-:-:S05]  /*f2b0*/  IMAD.U32 R3, RZ, RZ, UR46 ;  /* 0x0000002eff037e24 */ /* 0x000fca000f8e00ff */
[----:B------:R-:W-:-:S04]  /*f2c0*/  SHF.L.U32 R3, R3, 0x1f, RZ ;  /* 0x0000001f03037819 */ /* 0x000fc800000006ff */
[----:B------:R0:W1:Y:S01]  /*f2d0*/  SYNCS.PHASECHK.TRANS64.TRYWAIT P2, [UR5+0x28850], R3 ;  /* 0x02885003ff0075a7 */ /* 0x0000620008040145 */
[----:B------:R-:W-:Y:S05]  /*f2e0*/  @!P0 BRA `(.L_x_8126) ;  /* 0x0000000000048947 */ /* 0x000fea0003800000 */
[----:B------:R-:W-:Y:S01]  /*f2f0*/  BPT.TRAP 0x1 ;  /* 0x000000040000795c */ /* 0x000fe20000300000 */
.L_x_8126:
[----:B-1----:R-:W-:Y:S05]  /*f300*/  @P2 BRA `(.L_x_8127) ;  /* 0x0000000000082947 */ /* 0x002fea0003800000 */
[----:B------:R-:W1:Y:S02]  /*f310*/  SYNCS.PHASECHK.TRANS64.TRYWAIT P0, [UR5+0x28850], R3 ;  /* 0x02885003ff0075a7 */ /* 0x000e640008000145 */
[----:B-1----:R-:W-:Y:S05]  /*f320*/  @!P0 BRA `(.L_x_8128) ;  /* 0x0000009000508947 */ /* 0x002fea0003800000 */
.L_x_8127:
[----:B------:R-:W-:Y:S01]  /*f330*/  UIADD3 UR41, UR41, 0x400, URZ ;  /* 0x0000040029297890 */ /* 0x000fe2000fffe03f */
[----:B------:R-:W-:Y:S01]  /*f340*/  WARPGROUP.ARRIVE ;  /* 0x00000000000079c5 */ /* 0x000fe20000000000 */
[----:B------:R-:W-:Y:S01]  /*f350*/  UMOV UR7, 0x40000040 ;  /* 0x4000004000077882 */ /* 0x000fe20000000000 */
[----:B01----:R-:W0:Y:S01]  /*f360*/  SHFL.BFLY PT, R3, R2, 0x2, 0x1f ;  /* 0x0c401f0002037f89 */ /* 0x003e2200000e0000 */
[----:B------:R-:W-:Y:S01]  /*f370*/  USHF.R.U32.HI UR41, URZ, 0x4, UR41 ;  /* 0x000000043f297899 */ /* 0x000fe20008011629 */
[----:B------:R-:W-:Y:S01]  /*f380*/  IMAD.MOV.U32 R9, RZ, RZ, RZ ;  /* 0x000000ffff097224 */ /* 0x000fe200078e00ff */
[----:B------:R-:W-:Y:S01]  /*f390*/  UIADD3 UR47, UR47, 0x1, URZ ;  /* 0x000000012f2f7890 */ /* 0x000fe2000fffe03f */
[----:B------:R-:W1:Y:S01]  /*f3a0*/  SHFL.BFLY PT, R7, R0, 0x2, 0x1f ;  /* 0x0c401f0000077f89 */ /* 0x000e6200000e0000 */
[----:B------:R-:W-:-:S04]  /*f3b0*/  ULOP3.LUT UR41, UR41, 0x3fff, URZ, 0xc0, !UPT ;  /* 0x00003fff29297892 */ /* 0x000fc8000f8ec03f */
        /* <DEDUP_REMOVED lines=9> */
[----:B------:R-:W-:Y:S02]  /*f450*/  IMAD.MOV.U32 R2, RZ, RZ, -0x800000 ;  /* 0xff800000ff027424 */ /* 0x000fe400078e00ff */
[----:B-1----:R-:W-:Y:S01]  /*f460*/  FADD.FTZ R7, R7, R0 ;  /* 0x0000000007077221 */ /* 0x002fe20000010000 */
[----:B------:R-:W-:Y:S01]  /*f470*/  IMAD.MOV.U32 R0, RZ, RZ, -0x800000 ;  /* 0xff800000ff007424 */ /* 0x000fe200078e00ff */
[----:B------:R-:W0:Y:S01]  /*f480*/  SHFL.BFLY PT, R8, R3, 0x1, 0x1f ;  /* 0x0c201f0003087f89 */ /* 0x000e2200000e0000 */
[----:B------:R-:W-:-:S03]  /*f490*/  USEL UR45, UR45, URZ, UP0 ;  /* 0x0000003f2d2d7287 */ /* 0x000fc60008000000 */
[----:B------:R-:W1:Y:S01]  /*f4a0*/  SHFL.BFLY PT, R10, R7, 0x1, 0x1f ;  /* 0x0c201f00070a7f89 */ /* 0x000e6200000e0000 */
[----:B0-----:R-:W-:Y:S01]  /*f4b0*/  FADD.FTZ R12, R3, R8 ;  /* 0x00000008030c7221 */ /* 0x001fe20000010000 */
[----:B-1----:R-:W-:-:S04]  /*f4c0*/  FADD.FTZ R13, R7, R10 ;  /* 0x0000000a070d7221 */ /* 0x002fc80000010000 */
[----:B------:R-:W-:Y:S01]  /*f4d0*/  FSETP.NE.FTZ.AND P0, PT, R12, RZ, PT ;  /* 0x000000ff0c00720b */ /* 0x000fe20003f15000 */
[----:B------:R-:W-:Y:S02]  /*f4e0*/  IMAD.U32 R7, RZ, RZ, UR5 ;  /* 0x00000005ff077e24 */ /* 0x000fe4000f8e00ff */
[----:B------:R-:W-:Y:S01]  /*f4f0*/  IMAD.MOV.U32 R10, RZ, RZ, RZ ;  /* 0x000000ffff0a7224 */ /* 0x000fe200078e00ff */
[----:B------:R-:W-:Y:S01]  /*f500*/  FSETP.NE.FTZ.AND P2, PT, R13, RZ, PT ;  /* 0x000000ff0d00720b */ /* 0x000fe20003f55000 */
[----:B------:R-:W-:-:S05]  /*f510*/  @!P1 VIADD R7, R7, 0x28860 ;  /* 0x0002886007079836 */ /* 0x000fca0000000000 */
[----:B------:R-:W-:-:S03]  /*f520*/  @!P1 PRMT R7, RZ, 0x654, R7 ;  /* 0x00000654ff079816 */ /* 0x000fc60000000007 */
        /* <DEDUP_REMOVED lines=113> */
.L_x_8058:
        /* <DEDUP_REMOVED lines=17> */
[----:B------:R-:W1:Y:S01]  /*fd50*/  LDC R49, c[0x0][0xbe8] ;  /* 0x0002fa00ff317b82 */ /* 0x000e620000000800 */
[----:B------:R-:W-:Y:S01]  /*fd60*/  F2FP.F16.F32.PACK_AB R122, R125, R124 ;  /* 0x0000007c7d7a723e */ /* 0x000fe200000000ff */
[----:B------:R-:W-:Y:S01]  /*fd70*/  UISETP.NE.AND.EX UP0, UPT, UR9, URZ, UPT, UP0 ;  /* 0x0000003f0900728c */ /* 0x000fe2000bf05300 */
[----:B------:R-:W-:Y:S02]  /*fd80*/  F2FP.F16.F32.PACK_AB R123, R127, R126 ;  /* 0x0000007e7f7b723e */ /* 0x000fe400000000ff */
[----:B------:R-:W-:Y:S01]  /*fd90*/  F2FP.F16.F32.PACK_AB R129, R131, R130 ;  /* 0x000000828381723e */ /* 0x000fe200000000ff */
[----:B------:R-:W-:Y:S01]  /*fda0*/  ULDC.64 UR8, c[0x0][0xc00] ;  /* 0x0003000000087ab9 */ /* 0x000fe20000000a00 */
[----:B------:R-:W-:Y:S01]  /*fdb0*/  F2FP.F16.F32.PACK_AB R136, R137, R136 ;  /* 0x000000888988723e */ /* 0x000fe200000000ff */
[----:B------:R-:W-:Y:S01]  /*fdc0*/  UIMAD.WIDE UR8, UR37, 0x4, UR8 ;  /* 0x00000004250878a5 */ /* 0x000fe2000f8e0208 */
        /* <DEDUP_REMOVED lines=9> */
[----:B------:R-:W-:Y:S02]  /*fe60*/  MOV R20, R3 ;  /* 0x0000000300147202 */ /* 0x000fe40000000f00 */
[----:B0-----:R-:W-:-:S03]  /*fe70*/  MOV R21, R4 ;  /* 0x0000000400157202 */ /* 0x001fc60000000f00 */
[----:B------:R-:W-:-:S03]  /*fe80*/  IMAD.WIDE R4, R188, 0x2, R20 ;  /* 0x00000002bc047825 */ /* 0x000fc600078e0214 */
[C---:B------:R-:W-:Y:S02]  /*fe90*/  LOP3.LUT R7, R4.reuse, 0x380, RZ, 0xc0, !PT ;  /* 0x0000038004077812 */ /* 0x040fe400078ec0ff */
[C---:B------:R-:W-:Y:S02]  /*fea0*/  IADD3 R31, P6, R4.reuse, 0x20, RZ ;  /* 0x00000020041f7810 */ /* 0x040fe40007fde0ff */
[----:B------:R-:W-:Y:S02]  /*feb0*/  SHF.R.U64 R7, R7, 0x3, RZ ;  /* 0x0000000307077819 */ /* 0x000fe400000012ff */
        /* <DEDUP_REMOVED lines=15> */
[----:B------:R-:W-:-:S02]  /*ffb0*/  MOV R32, R4 ;  /* 0x0000000400207202 */ /* 0x000fc40000000f00 */
[----:B------:R-:W-:Y:S02]  /*ffc0*/  F2FP.F16.F32.PACK_AB R4, R89, R8 ;  /* 0x000000085904723e */ /* 0x000fe400000000ff */
[----:B------:R-:W-:Y:S02]  /*ffd0*/  LOP3.LUT R6, R31, 0x380, RZ, 0xc0, !PT ;  /* 0x000003801f067812 */ /* 0x000fe400078ec0ff */
[----:B------:R-:W-:Y:S02]  /*ffe0*/  LOP3.LUT R8, R37, 0x380, RZ, 0xc0, !PT ;  /* 0x0000038025087812 */ /* 0x000fe400078ec0ff */
[----:B------:R-:W-:Y:S02]  /*fff0*/  LOP3.LUT R24, R39, 0x380, RZ, 0xc0, !PT ;  /* 0x0000038027187812 */ /* 0x000fe400078ec0ff */
[----:B------:R-:W-:Y:S02]  /*10000*/  LOP3.LUT R12, R33, 0x380, RZ, 0xc0, !PT ;  /* 0x00000380210c7812 */ /* 0x000fe400078ec0ff */
[----:B------:R-:W-:-:S02]  /*10010*/  LOP3.LUT R14, R35, 0x380, RZ, 0xc0, !PT ;  /* 0x00000380230e7812 */ /* 0x000fc400078ec0ff */
[----:B------:R-:W-:Y:S02]  /*10020*/  SHF.R.U64 R7, R7, 0x3, RZ ;  /* 0x0000000307077819 */ /* 0x000fe400000012ff */
[----:B------:R-:W-:Y:S02]  /*10030*/  LOP3.LUT R30, R41, 0x380, RZ, 0xc0, !PT ;  /* 0x00000380291e7812 */ /* 0x000fe400078ec0ff */
[----:B------:R-:W-:Y:S02]  /*10040*/  SHF.R.U64 R6, R6, 0x3, RZ ;  /* 0x0000000306067819 */ /* 0x000fe400000012ff */
[----:B------:R-:W-:Y:S02]  /*10050*/  SHF.R.U64 R8, R8, 0x3, RZ ;  /* 0x0000000308087819 */ /* 0x000fe400000012ff */
[----:B------:R-:W-:Y:S02]  /*10060*/  SHF.R.U64 R24, R24, 0x3, RZ ;  /* 0x0000000318187819 */ /* 0x000fe400000012ff */
[----:B------:R-:W-:-:S02]  /*10070*/  SHF.R.U64 R12, R12, 0x3, RZ ;  /* 0x000000030c0c7819 */ /* 0x000fc400000012ff */
[----:B------:R-:W-:Y:S02]  /*10080*/  SHF.R.U64 R14, R14, 0x3, RZ ;  /* 0x000000030e0e7819 */ /* 0x000fe400000012ff */
[----:B------:R-:W-:Y:S02]  /*10090*/  LOP3.LUT R26, R7, R10, RZ, 0x3c, !PT ;  /* 0x0000000a071a7212 */ /* 0x000fe400078e3cff */
[----:B------:R-:W-:Y:S02]  /*100a0*/  SHF.R.U64 R30, R30, 0x3, RZ ;  /* 0x000000031e1e7819 */ /* 0x000fe400000012ff */
[----:B------:R-:W-:Y:S02]  /*100b0*/  LOP3.LUT R28, R6, R31, RZ, 0x3c, !PT ;  /* 0x0000001f061c7212 */ /* 0x000fe400078e3cff */
[----:B------:R-:W-:Y:S02]  /*100c0*/  LOP3.LUT R10, R8, R37, RZ, 0x3c, !PT ;  /* 0x00000025080a7212 */ /* 0x000fe400078e3cff */
[----:B------:R-:W-:-:S02]  /*100d0*/  F2FP.F16.F32.PACK_AB R5, R91, R90 ;  /* 0x0000005a5b05723e */ /* 0x000fc400000000ff */
[----:B------:R-:W-:Y:S02]  /*100e0*/  F2FP.F16.F32.PACK_AB R6, R93, R92 ;  /* 0x0000005c5d06723e */ /* 0x000fe400000000ff */
[----:B------:R-:W-:Y:S01]  /*100f0*/  F2FP.F16.F32.PACK_AB R7, R95, R94 ;  /* 0x0000005e5f07723e */ /* 0x000fe200000000ff */
[----:B------:R-:W-:Y:S01]  /*10100*/  BAR.SYNC.DEFER_BLOCKING 0x1, 0x100 ;  /* 0x0044000000007b1d */ /* 0x000fe20000010000 */
[----:B------:R-:W-:Y:S02]  /*10110*/  LOP3.LUT R8, R24, R39, RZ, 0x3c, !PT ;  /* 0x0000002718087212 */ /* 0x000fe400078e3cff */
[----:B------:R-:W-:Y:S02]  /*10120*/  LOP3.LUT R12, R12, R33, RZ, 0x3c, !PT ;  /* 0x000000210c0c7212 */ /* 0x000fe400078e3cff */
[----:B------:R-:W-:Y:S02]  /*10130*/  LOP3.LUT R14, R14, R35, RZ, 0x3c, !PT ;  /* 0x000000230e0e7212 */ /* 0x000fe400078e3cff */
[----:B------:R-:W-:-:S02]  /*10140*/  LOP3.LUT R24, R30, R41, RZ, 0x3c, !PT ;  /* 0x000000291e187212 */ /* 0x000fc400078e3cff */
[----:B------:R-:W-:Y:S02]  /*10150*/  MOV R30, R26 ;  /* 0x0000001a001e7202 */ /* 0x000fe40000000f00 */
[----:B------:R-:W-:Y:S02]  /*10160*/  MOV R27, R10 ;  /* 0x0000000a001b7202 */ /* 0x000fe40000000f00 */
[----:B------:R-:W-:Y:S02]  /*10170*/  MOV R26, R8 ;  /* 0x00000008001a7202 */ /* 0x000fe40000000f00 */
[----:B------:R-:W-:Y:S02]  /*10180*/  MOV R31, R28 ;  /* 0x0000001c001f7202 */ /* 0x000fe40000000f00 */
[----:B------:R-:W-:Y:S02]  /*10190*/  F2FP.F16.F32.PACK_AB R8, R97, R96 ;  /* 0x000000606108723e */ /* 0x000fe400000000ff */
[----:B------:R-:W-:-:S02]  /*101a0*/  F2FP.F16.F32.PACK_AB R9, R99, R98 ;  /* 0x000000626309723e */ /* 0x000fc400000000ff */
[----:B------:R-:W-:Y:S02]  /*101b0*/  F2FP.F16.F32.PACK_AB R10, R101, R100 ;  /* 0x00000064650a723e */ /* 0x000fe400000000ff */
[----:B------:R-:W-:Y:S01]  /*101c0*/  F2FP.F16.F32.PACK_AB R11, R103, R102 ;  /* 0x00000066670b723e */ /* 0x000fe200000000ff */
[----:B------:R0:W-:Y:S01]  /*101d0*/  STSM.16.M88.4 [R32], R4 ;  /* 0x0000000420007844 */ /* 0x0001e20000000200 */
[----:B------:R-:W-:Y:S02]  /*101e0*/  MOV R29, R12 ;  /* 0x0000000c001d7202 */ /* 0x000fe40000000f00 */
[----:B------:R-:W-:Y:S01]  /*101f0*/  MOV R28, R14 ;  /* 0x0000000e001c7202 */ /* 0x000fe20000000f00 */
[----:B------:R-:W-:Y:S01]  /*10200*/  STSM.16.M88.4 [R31], R8 ;  /* 0x000000081f007844 */ /* 0x000fe20000000200 */
[----:B------:R-:W-:Y:S02]  /*10210*/  F2FP.F16.F32.PACK_AB R12, R113, R112 ;  /* 0x00000070710c723e */ /* 0x000fe400000000ff */
[----:B------:R-:W-:-:S02]  /*10220*/  F2FP.F16.F32.PACK_AB R13, R115, R114 ;  /* 0x00000072730d723e */ /* 0x000fc400000000ff */
[----:B------:R-:W-:Y:S02]  /*10230*/  F2FP.F16.F32.PACK_AB R14, R117, R116 ;  /* 0x00000074750e723e */ /* 0x000fe400000000ff */
[----:B------:R-:W-:Y:S02]  /*10240*/  F2FP.F16.F32.PACK_AB R15, R119, R118 ;  /* 0x00000076770f723e */ /* 0x000fe400000000ff */
[----:B------:R-:W-:Y:S02]  /*10250*/  MOV R24, R24 ;  /* 0x0000001800187202 */ /* 0x000fe40000000f00 */
[----:B------:R-:W-:Y:S02]  /*10260*/  PLOP3.LUT P0, PT, PT, PT, UP0, 0x80, 0x0 ;  /* 0x000000000000781c */ /* 0x000fe40003f0f008 */
[----:B0-----:R-:W-:Y:S02]  /*10270*/  F2FP.F16.F32.PACK_AB R4, R105, R104 ;  /* 0x000000686904723e */ /* 0x001fe400000000ff */
[----:B------:R-:W-:-:S02]  /*10280*/  F2FP.F16.F32.PACK_AB R5, R107, R106 ;  /* 0x0000006a6b05723e */ /* 0x000fc400000000ff */
[----:B------:R-:W-:Y:S02]  /*10290*/  F2FP.F16.F32.PACK_AB R6, R109, R108 ;  /* 0x0000006c6d06723e */ /* 0x000fe400000000ff */
[----:B------:R-:W-:-:S05]  /*102a0*/  F2FP.F16.F32.PACK_AB R7, R111, R110 ;  /* 0x0000006e6f07723e */ /* 0x000fca00000000ff */
[----:B------:R0:W-:Y:S04]  /*102b0*/  STSM.16.M88.4 [R30], R4 ;  /* 0x000000041e007844 */ /* 0x0001e80000000200 */
[----:B------:R2:W-:Y:S04]  /*102c0*/  STSM.16.M88.4 [R29], R12 ;  /* 0x0000000c1d007844 */ /* 0x0005e80000000200 */
[----:B------:R2:W-:Y:S04]  /*102d0*/  STSM.16.M88.4 [R28], R120 ;  /* 0x000000781c007844 */ /* 0x0005e80000000200 */
[----:B------:R2:W-:Y:S04]  /*102e0*/  STSM.16.M88.4 [R27], R128 ;  /* 0x000000801b007844 */ /* 0x0005e80000000200 */
[----:B------:R2:W-:Y:S01]  /*102f0*/  STSM.16.M88.4 [R26], R136 ;  /* 0x000000881a007844 */ /* 0x0005e20000000200 */
[----:B0-----:R-:W-:-:S02]  /*10300*/  IMAD.U32 R4, RZ, RZ, UR8 ;  /* 0x00000008ff047e24 */ /* 0x001fc4000f8e00ff */
[----:B------:R-:W-:Y:S01]  /*10310*/  IMAD.U32 R5, RZ, RZ, UR9 ;  /* 0x00000009ff057e24 */ /* 0x000fe2000f8e00ff */
[----:B------:R2:W-:Y:S01]  /*10320*/  STSM.16.M88.4 [R24], R144 ;  /* 0x0000009018007844 */ /* 0x0005e20000000200 */
[----:B------:R-:W-:Y:S01]  /*10330*/  ULDC.64 UR8, c[0x0][0xc08] ;  /* 0x0003020000087ab9 */ /* 0x000fe20000000a00 */
[----:B------:R-:W-:Y:S06]  /*10340*/  BAR.SYNC.DEFER_BLOCKING 0x1, 0x100 ;  /* 0x0044000000007b1d */ /* 0x000fec0000010000 */
[----:B------:R-:W3:Y:S01]  /*10350*/  @P0 LDG.E R6, desc[UR50][R4.64] ;  /* 0x0000003204060981 */ /* 0x000ee2000c1e1900 */
[----:B------:R-:W-:Y:S01]  /*10360*/  UISETP.NE.U32.AND UP1, UPT, UR8, URZ, UPT ;  /* 0x0000003f0800728c */ /* 0x000fe2000bf25070 */
[----:B-1----:R-:W-:Y:S01]  /*10370*/  ISETP.NE.AND P1, PT, R49, 0x1, PT ;  /* 0x000000013100780c */ /* 0x002fe20003f25270 */
[----:B------:R-:W-:Y:S01]  /*10380*/  ULDC UR10, c[0x0][0xa88] ;  /* 0x0002a200000a7ab9 */ /* 0x000fe20000000800 */
[----:B------:R-:W-:Y:S01]  /*10390*/  UMOV UR4, URZ ;  /* 0x0000003f00047c82 */ /* 0x000fe20008000000 */
[----:B------:R-:W-:-:S06]  /*103a0*/  UISETP.NE.AND.EX UP1, UPT, UR9, URZ, UPT, UP1 ;  /* 0x0000003f0900728c */ /* 0x000fcc000bf25310 */
[----:B------:R-:W-:-:S04]  /*103b0*/  PLOP3.LUT P2, PT, PT, PT, UP1, 0x80, 0x0 ;  /* 0x000000000000781c */ /* 0x000fc80003f4f018 */
[----:B------:R-:W0:Y:S01]  /*103c0*/  @P1 LDC R7, c[0x0][0xbec] ;  /* 0x0002fb00ff071b82 */ /* 0x000e220000000800 */
[----:B------:R-:W-:Y:S02]  /*103d0*/  @UP1 ULDC.64 UR8, c[0x0][0xc08] ;  /* 0x0003020000081ab9 */ /* 0x000fe40000000a00 */
[----:B------:R-:W-:-:S05]  /*103e0*/  @UP1 UIMAD.WIDE UR8, UR37, 0x4, UR8 ;  /* 0x00000004250818a5 */ /* 0x000fca000f8e0208 */
[----:B------:R-:W1:Y:S01]  /*103f0*/  @P1 LDC R8, c[0x0][0xbf0] ;  /* 0x0002fc00ff081b82 */ /* 0x000e620000000800 */
[----:B------:R-:W-:Y:S02]  /*10400*/  IMAD.U32 R10, RZ, RZ, UR8 ;  /* 0x00000008ff0a7e24 */ /* 0x000fe4000f8e00ff */
[----:B------:R-:W-:Y:S01]  /*10410*/  IMAD.U32 R11, RZ, RZ, UR9 ;  /* 0x00000009ff0b7e24 */ /* 0x000fe2000f8e00ff */
[----:B---3--:R-:W-:Y:S01]  /*10420*/  @P0 R2UR UR4, R6 ;  /* 0x00000000060402ca */ /* 0x008fe200000e0000 */
[----:B------:R-:W-:-:S06]  /*10430*/  IMAD.U32 R6, RZ, RZ, UR10 ;  /* 0x0000000aff067e24 */ /* 0x000fcc000f8e00ff */
[----:B------:R2:W5:Y:S01]  /*10440*/  @P2 LDG.E R6, desc[UR50][R10.64] ;  /* 0x000000320a062981 */ /* 0x000562000c1e1900 */
[----:B01----:R-:W-:Y:S07]  /*10450*/  @P2 BRA `(.L_x_8131) ;  /* 0x0000000000102947 */ /* 0x003fee0003800000 */
[----:B------:R-:W-:Y:S05]  /*10460*/  @!P0 BRA `(.L_x_8131) ;  /* 0x00000000000c8947 */ /* 0x000fea0003800000 */
[----:B------:R-:W3:Y:S04]  /*10470*/  LDG.E R9, desc[UR50][R4.64] ;  /* 0x0000003204097981 */ /* 0x000ee8000c1e1900 */
[----:B-----5:R-:W3:Y:S02]  /*10480*/  LDG.E R6, desc[UR50][R4.64+0x4] ;  /* 0x0000043204067981 */ /* 0x020ee4000c1e1900 */
[----:B---3--:R-:W-:-:S07]  /*10490*/  IMAD.IADD R6, R6, 0x1, -R9 ;  /* 0x0000000106067824 */ /* 0x008fce00078e0a09 */
.L_x_8131:
[----:B------:R-:W-:Y:S01]  /*104a0*/  USHF.R.S32.HI UR9, URZ, 0x1f, UR4 ;  /* 0x0000001f3f097899 */ /* 0x000fe20008011404 */
[----:B--2---:R-:W-:Y:S01]  /*104b0*/  VIADD R10, R17, UR38 ;  /* 0x00000026110a7c36 */ /* 0x004fe20008000000 */
[----:B------:R-:W-:Y:S01]  /*104c0*/  USHF.R.S32.HI UR16, URZ, 0x1f, UR42 ;  /* 0x0000001f3f107899 */ /* 0x000fe2000801142a */
[----:B------:R-:W-:Y:S01]  /*104d0*/  VIADD R24, R187, UR38 ;  /* 0x00000026bb187c36 */ /* 0x000fe20008000000 */
[----:B------:R-:W-:Y:S01]  /*104e0*/  ULDC.64 UR14, c[0x0][0xb90] ;  /* 0x0002e400000e7ab9 */ /* 0x000fe20000000a00 */
[----:B------:R-:W-:Y:S01]  /*104f0*/  UMOV UR8, UR4 ;  /* 0x0000000400087c82 */ /* 0x000fe20008000000 */
[----:B------:R-:W-:Y:S01]  /*10500*/  UIMAD UR12, UR16, UR14, URZ ;  /* 0x0000000e100c72a4 */ /* 0x000fe2000f8e023f */
[----:B------:R-:W-:Y:S01]  /*10510*/  @P1 IMAD.HI.U32 R5, R10, R7, RZ ;  /* 0x000000070a051227 */ /* 0x000fe200078e00ff */
[----:B------:R-:W-:Y:S01]  /*10520*/  UIMAD.WIDE.U32 UR10, UR42, UR14, UR8 ;  /* 0x0000000e2a0a72a5 */ /* 0x000fe2000f8e0008 */
[----:B------:R-:W0:Y:S01]  /*10530*/  @P1 LDC R53, c[0x0][0xbec] ;  /* 0x0002fb00ff351b82 */ /* 0x000e220000000800 */
[----:B------:R-:W-:Y:S01]  /*10540*/  USHF.R.S32.HI UR8, URZ, 0x1f, UR37 ;  /* 0x0000001f3f087899 */ /* 0x000fe20008011425 */
[----:B------:R-:W-:Y:S01]  /*10550*/  IMAD.MOV.U32 R4, RZ, RZ, R10 ;  /* 0x000000ffff047224 */ /* 0x000fe200078e000a */
[----:B------:R-:W-:Y:S01]  /*10560*/  UIMAD UR12, UR42, UR15, UR12 ;  /* 0x0000000f2a0c72a4 */ /* 0x000fe2000f8e020c */
[----:B------:R-:W-:Y:S01]  /*10570*/  @P1 SHF.R.U32.HI R4, RZ, R8, R5 ;  /* 0x00000008ff041219 */ /* 0x000fe20000011605 */
[----:B------:R-:W-:Y:S01]  /*10580*/  USEL UR18, UR8, URZ, !UP0 ;  /* 0x0000003f08127287 */ /* 0x000fe2000c000000 */
[----:B------:R-:W-:Y:S01]  /*10590*/  IMAD R5, R184, 0x40, R18 ;  /* 0x00000040b8057824 */ /* 0x000fe200078e0212 */
[----:B------:R-:W-:Y:S01]  /*105a0*/  ULDC.64 UR14, c[0x0][0xb98] ;  /* 0x0002e600000e7ab9 */ /* 0x000fe20000000a00 */
[----:B------:R-:W-:Y:S01]  /*105b0*/  USEL UR17, UR37, URZ, !UP0 ;  /* 0x0000003f25117287 */ /* 0x000fe2000c000000 */
[----:B------:R-:W-:Y:S01]  /*105c0*/  IMAD.MOV R8, RZ, RZ, -R4 ;  /* 0x000000ffff087224 */ /* 0x000fe200078e0a04 */
[----:B------:R-:W-:Y:S01]  /*105d0*/  UIMAD UR8, UR18, UR14, URZ ;  /* 0x0000000e120872a4 */ /* 0x000fe2000f8e023f */
[----:B------:R-:W-:Y:S01]  /*105e0*/  IMAD.WIDE R20, R5, 0x2, R20 ;  /* 0x0000000205147825 */ /* 0x000fe200078e0214 */
[----:B------:R-:W-:Y:S01]  /*105f0*/  UIADD3 UR11, UR11, UR12, URZ ;  /* 0x0000000c0b0b7290 */ /* 0x000fe2000fffe03f */
[----:B------:R-:W-:Y:S01]  /*10600*/  SHF.R.S32.HI R5, RZ, 0x1f, R4 ;  /* 0x0000001fff057819 */ /* 0x000fe20000011404 */
[----:B------:R-:W-:Y:S01]  /*10610*/  UIMAD UR8, UR17, UR15, UR8 ;  /* 0x0000000f110872a4 */ /* 0x000fe2000f8e0208 */
[----:B------:R-:W-:Y:S01]  /*10620*/  IMAD R7, R49, R8, R10 ;  /* 0x0000000831077224 */ /* 0x000fe200078e020a */
[----:B------:R-:W-:Y:S01]  /*10630*/  UIMAD.WIDE.U32 UR10, UR17, UR14, UR10 ;  /* 0x0000000e110a72a5 */ /* 0x000fe2000f8e000a */
[----:B------:R-:W-:Y:S01]  /*10640*/  IADD3 R11, P3, R20, 0x2000, RZ ;  /* 0x00002000140b7810 */ /* 0x000fe20007f7e0ff */
[----:B-----5:R-:W-:Y:S01]  /*10650*/  IMAD R51, R6, R49, RZ ;  /* 0x0000003106337224 */ /* 0x020fe200078e02ff */
[----:B------:R-:W-:Y:S01]  /*10660*/  IADD3 R13, P0, R20, 0x1000, RZ ;  /* 0x00001000140d7810 */ /* 0x000fe20007f1e0ff */
[----:B------:R-:W-:Y:S01]  /*10670*/  IMAD.U32 R10, RZ, RZ, UR8 ;  /* 0x00000008ff0a7e24 */ /* 0x000fe2000f8e00ff */
[----:B------:R-:W-:Y:S01]  /*10680*/  SHF.R.S32.HI R8, RZ, 0x1f, R7 ;  /* 0x0000001fff087819 */ /* 0x000fe20000011407 */
[----:B------:R-:W-:Y:S01]  /*10690*/  ULDC.64 UR12, c[0x0][0xaa0] ;  /* 0x0002a800000c7ab9 */ /* 0x000fe20000000a00 */
[----:B------:R-:W-:-:S02]  /*106a0*/  IADD3 R4, P2, R4, UR10, RZ ;  /* 0x0000000a04047c10 */ /* 0x000fc4000ff5e0ff */
[----:B------:R-:W-:Y:S02]  /*106b0*/  LOP3.LUT R9, R11, 0x380, RZ, 0xc0, !PT ;  /* 0x000003800b097812 */ /* 0x000fe400078ec0ff */
[----:B------:R-:W-:Y:S01]  /*106c0*/  IADD3.X R5, R5, UR11, R10, P2, !PT ;  /* 0x0000000b05057c10 */ /* 0x000fe200097fe40a */
[----:B------:R-:W-:Y:S01]  /*106d0*/  ULDC.64 UR10, c[0x0][0xb88] ;  /* 0x0002e200000a7ab9 */ /* 0x000fe20000000a00 */
[----:B------:R-:W-:Y:S01]  /*106e0*/  LOP3.LUT R12, R13, 0x380, RZ, 0xc0, !PT ;  /* 0x000003800d0c7812 */ /* 0x000fe200078ec0ff */
[----:B------:R-:W-:Y:S01]  /*106f0*/  IMAD R10, R8, UR10, RZ ;  /* 0x0000000a080a7c24 */ /* 0x000fe2000f8e02ff */
[----:B------:R-:W-:Y:S01]  /*10700*/  SHF.R.U64 R8, R9, 0x3, RZ ;  /* 0x0000000309087819 */ /* 0x000fe200000012ff */
[C---:B------:R-:W-:Y:S01]  /*10710*/  IMAD.WIDE.U32 R4, R7.reuse, UR10, R4 ;  /* 0x0000000a07047c25 */ /* 0x040fe2000f8e0004 */
[----:B------:R-:W-:Y:S02]  /*10720*/  SHF.R.U64 R12, R12, 0x3, RZ ;  /* 0x000000030c0c7819 */ /* 0x000fe400000012ff */
[C---:B------:R-:W-:Y:S01]  /*10730*/  IADD3 R41, P6, R20.reuse, 0x4000, RZ ;  /* 0x0000400014297810 */ /* 0x040fe20007fde0ff */
[----:B------:R-:W-:Y:S01]  /*10740*/  IMAD R9, R7, UR11, R10 ;  /* 0x0000000b07097c24 */ /* 0x000fe2000f8e020a */
[----:B------:R-:W-:Y:S01]  /*10750*/  ULDC.64 UR10, c[0x0][0xb50] ;  /* 0x0002d400000a7ab9 */ /* 0x000fe20000000a00 */
[----:B------:R-:W-:-:S02]  /*10760*/  IADD3 R7, P2, R20, 0x3000, RZ ;  /* 0x0000300014077810 */ /* 0x000fc40007f5e0ff */
[----:B------:R-:W-:Y:S01]  /*10770*/  IMAD.IADD R9, R5, 0x1, R9 ;  /* 0x0000000105097824 */ /* 0x000fe200078e0209 */
[C---:B------:R-:W-:Y:S02]  /*10780*/  LEA R10, P4, R4.reuse, UR10, 0x2 ;  /* 0x0000000a040a7c11 */ /* 0x040fe4000f8810ff */
[----:B------:R-:W-:Y:S02]  /*10790*/  LOP3.LUT R5, R7, 0x380, RZ, 0xc0, !PT ;  /* 0x0000038007057812 */ /* 0x000fe400078ec0ff */
[----:B------:R-:W-:Y:S01]  /*107a0*/  LEA.HI.X R14, R4, UR11, R9, 0x2, P4 ;  /* 0x0000000b040e7c11 */ /* 0x000fe2000a0f1409 */
[----:B------:R-:W-:Y:S01]  /*107b0*/  SHFL.IDX PT, R44, R10, RZ, 0x1c1f ;  /* 0x001c1fff0a2c7589 */ /* 0x000fe200000e0000 */
[----:B------:R-:W-:Y:S01]  /*107c0*/  SHF.R.U64 R4, R5, 0x3, RZ ;  /* 0x0000000305047819 */ /* 0x000fe200000012ff */
[--C-:B------:R-:W-:Y:S01]  /*107d0*/  IMAD.X R5, RZ, RZ, R21.reuse, P2 ;  /* 0x000000ffff057224 */ /* 0x100fe200010e0615 */
[----:B------:R-:W-:Y:S01]  /*107e0*/  LOP3.LUT R12, R12, R13, RZ, 0x3c, !PT ;  /* 0x0000000d0c0c7212 */ /* 0x000fe200078e3cff */
[----:B------:R-:W1:Y:S01]  /*107f0*/  SHFL.IDX PT, R45, R14, RZ, 0x1c1f ;  /* 0x001c1fff0e2d7589 */ /* 0x000e6200000e0000 */
[----:B------:R-:W-:Y:S01]  /*10800*/  LOP3.LUT R4, R4, R7, RZ, 0x3c, !PT ;  /* 0x0000000704047212 */ /* 0x000fe200078e3cff */
[--C-:B------:R-:W-:Y:S01]  /*10810*/  IMAD.X R13, RZ, RZ, R21.reuse, P0 ;  /* 0x000000ffff0d7224 */ /* 0x100fe200000e0615 */
[----:B------:R-:W-:Y:S01]  /*10820*/  LOP3.LUT P0, RZ, R185, 0x3, RZ, 0xc0, !PT ;  /* 0x00000003b9ff7812 */ /* 0x000fe2000780c0ff */
[----:B------:R-:W-:Y:S01]  /*10830*/  SHFL.IDX PT, R46, R10, 0x1, 0x1c1f ;  /* 0x003c1f000a2e7f89 */ /* 0x000fe200000e0000 */
[----:B------:R-:W-:Y:S01]  /*10840*/  VIADD R7, R24, 0x8 ;  /* 0x0000000818077836 */ /* 0x000fe20000000000 */
[----:B------:R-:W-:Y:S01]  /*10850*/  IADD3 R37, P5, R20, 0x5000, RZ ;  /* 0x0000500014257810 */ /* 0x000fe20007fbe0ff */
[----:B------:R-:W-:Y:S01]  /*10860*/  IMAD.X R9, RZ, RZ, R21, P3 ;  /* 0x000000ffff097224 */ /* 0x000fe200018e0615 */
[----:B------:R-:W2:Y:S01]  /*10870*/  SHFL.IDX PT, R47, R14, 0x1, 0x1c1f ;  /* 0x003c1f000e2f7f89 */ /* 0x000ea200000e0000 */
[----:B------:R-:W-:-:S02]  /*10880*/  ISETP.GE.OR P2, PT, R24, R51, P0 ;  /* 0x000000331800720c */ /* 0x000fc40000746670 */
[----:B------:R-:W-:Y:S02]  /*10890*/  ISETP.GE.OR P0, PT, R7, R51, P0 ;  /* 0x000000330700720c */ /* 0x000fe40000706670 */
[C---:B------:R-:W-:Y:S02]  /*108a0*/  IADD3 R33, P4, R20.reuse, 0x6000, RZ ;  /* 0x0000600014217810 */ /* 0x040fe40007f9e0ff */
[----:B------:R-:W-:Y:S02]  /*108b0*/  LOP3.LUT R15, R20, 0x380, RZ, 0xc0, !PT ;  /* 0x00000380140f7812 */ /* 0x000fe400078ec0ff */
[----:B------:R-:W-:Y:S02]  /*108c0*/  LOP3.LUT R40, R41, 0x380, RZ, 0xc0, !PT ;  /* 0x0000038029287812 */ /* 0x000fe400078ec0ff */
[----:B------:R-:W-:Y:S02]  /*108d0*/  LOP3.LUT R36, R37, 0x380, RZ, 0xc0, !PT ;  /* 0x0000038025247812 */ /* 0x000fe400078ec0ff */
[----:B------:R-:W-:-:S02]  /*108e0*/  LOP3.LUT R32, R33, 0x380, RZ, 0xc0, !PT ;  /* 0x0000038021207812 */ /* 0x000fc400078ec0ff */
[----:B------:R-:W-:Y:S01]  /*108f0*/  SHF.R.U64 R15, R15, 0x3, RZ ;  /* 0x000000030f0f7819 */ /* 0x000fe200000012ff */
[----:B-1----:R-:W-:Y:S01]  /*10900*/  @!P2 ST.E desc[UR50][R44.64], R2 ;  /* 0x000000022c00a985 */ /* 0x002fe2000c101932 */
[----:B------:R-:W-:Y:S02]  /*10910*/  LOP3.LUT R8, R8, R11, RZ, 0x3c, !PT ;  /* 0x0000000b08087212 */ /* 0x000fe400078e3cff */
[----:B------:R-:W-:Y:S02]  /*10920*/  IADD3 R11, P3, R20, 0x7000, RZ ;  /* 0x00007000140b7810 */ /* 0x000fe40007f7e0ff */
[----:B------:R-:W-:Y:S02]  /*10930*/  SHF.R.U64 R40, R40, 0x3, RZ ;  /* 0x0000000328287819 */ /* 0x000fe400000012ff */
[----:B------:R-:W-:Y:S01]  /*10940*/  SHF.R.U64 R36, R36, 0x3, RZ ;  /* 0x0000000324247819 */ /* 0x000fe200000012ff */
[----:B--2---:R1:W-:Y:S01]  /*10950*/  @!P0 ST.E desc[UR50][R46.64], R0 ;  /* 0x000000002e008985 */ /* 0x0043e2000c101932 */
[----:B------:R-:W-:Y:S01]  /*10960*/  SHF.R.U64 R32, R32, 0x3, RZ ;  /* 0x0000000320207819 */ /* 0x000fe200000012ff */
[----:B------:R-:W-:Y:S01]  /*10970*/  IMAD.X R25, RZ, RZ, R21, P3 ;  /* 0x000000ffff197224 */ /* 0x000fe200018e0615 */
[----:B------:R-:W-:-:S02]  /*10980*/  LOP3.LUT R20, R15, R20, RZ, 0x3c, !PT ;  /* 0x000000140f147212 */ /* 0x000fc400078e3cff */
[----:B------:R-:W-:Y:S01]  /*10990*/  LOP3.LUT R40, R40, R41, RZ, 0x3c, !PT ;  /* 0x0000002928287212 */ /* 0x000fe200078e3cff */
[--C-:B------:R-:W-:Y:S01]  /*109a0*/  IMAD.X R41, RZ, RZ, R21.reuse, P6 ;  /* 0x000000ffff297224 */ /* 0x100fe200030e0615 */
[----:B------:R-:W-:Y:S01]  /*109b0*/  LOP3.LUT R36, R36, R37, RZ, 0x3c, !PT ;  /* 0x0000002524247212 */ /* 0x000fe200078e3cff */
[--C-:B------:R-:W-:Y:S01]  /*109c0*/  IMAD.X R37, RZ, RZ, R21.reuse, P5 ;  /* 0x000000ffff257224 */ /* 0x100fe200028e0615 */
[----:B------:R-:W-:Y:S01]  /*109d0*/  LOP3.LUT R32, R32, R33, RZ, 0x3c, !PT ;  /* 0x0000002120207212 */ /* 0x000fe200078e3cff */
[----:B------:R-:W-:Y:S01]  /*109e0*/  IMAD.X R33, RZ, RZ, R21, P4 ;  /* 0x000000ffff217224 */ /* 0x000fe200020e0615 */
[----:B------:R2:W5:Y:S01]  /*109f0*/  LD.E.128 R28, desc[UR50][R20.64] ;  /* 0x00000032141c7980 */ /* 0x000562000c101d00 */
[----:B------:R-:W-:Y:S01]  /*10a00*/  UIMAD UR10, UR9, UR12, URZ ;  /* 0x0000000c090a72a4 */ /* 0x000fe2000f8e023f */
[----:B-1----:R-:W-:Y:S01]  /*10a10*/  IMAD R0, R22, 0x20, R184 ;  /* 0x0000002016007824 */ /* 0x002fe200078e02b8 */
[----:B------:R-:W-:Y:S01]  /*10a20*/  LOP3.LUT R6, R11, 0x380, RZ, 0xc0, !PT ;  /* 0x000003800b067812 */ /* 0x000fe200078ec0ff */
[----:B------:R-:W5:Y:S04]  /*10a30*/  LD.E.128 R12, desc[UR50][R12.64] ;  /* 0x000000320c0c7980 */ /* 0x000f68000c101d00 */
[----:B------:R-:W5:Y:S01]  /*10a40*/  LD.E.128 R40, desc[UR50][R40.64] ;  /* 0x0000003228287980 */ /* 0x000f62000c101d00 */
[----:B--2---:R-:W1:Y:S01]  /*10a50*/  @P1 LDC R21, c[0x0][0xbf0] ;  /* 0x0002fc00ff151b82 */ /* 0x004e620000000800 */
[----:B------:R-:W-:-:S02]  /*10a60*/  UIMAD.WIDE.U32 UR8, UR4, UR12, URZ ;  /* 0x0000000c040872a5 */ /* 0x000fc4000f8e003f */
[----:B------:R-:W5:Y:S01]  /*10a70*/  LD.E.128 R36, desc[UR50][R36.64] ;  /* 0x0000003224247980 */ /* 0x000f62000c101d00 */
[----:B------:R-:W-:Y:S01]  /*10a80*/  UIMAD UR10, UR4, UR13, UR10 ;  /* 0x0000000d040a72a4 */ /* 0x000fe2000f8e020a */
[----:B------:R-:W-:Y:S01]  /*10a90*/  VIADD R44, R0, UR38 ;  /* 0x00000026002c7c36 */ /* 0x000fe20008000000 */
[----:B------:R-:W-:Y:S01]  /*10aa0*/  SHF.R.U64 R6, R6, 0x3, RZ ;  /* 0x0000000306067819 */ /* 0x000fe200000012ff */
[----:B------:R-:W-:Y:S01]  /*10ab0*/  ULDC.64 UR12, c[0x0][0xae8] ;  /* 0x0002ba00000c7ab9 */ /* 0x000fe20000000a00 */
[----:B------:R-:W-:Y:S01]  /*10ac0*/  UIADD3 UR9, UR9, UR10, URZ ;  /* 0x0000000a09097290 */ /* 0x000fe2000fffe03f */
[----:B------:R-:W5:Y:S01]  /*10ad0*/  LD.E.128 R32, desc[UR50][R32.64] ;  /* 0x0000003220207980 */ /* 0x000f62000c101d00 */
[----:B------:R-:W-:Y:S01]  /*10ae0*/  UIMAD UR4, UR16, UR12, URZ ;  /* 0x0000000c100472a4 */ /* 0x000fe2000f8e023f */
[----:B0-----:R-:W-:Y:S01]  /*10af0*/  @P1 IMAD.HI.U32 R0, R44, R53, RZ ;  /* 0x000000352c001227 */ /* 0x001fe200078e00ff */
[----:B------:R-:W-:Y:S01]  /*10b00*/  UIMAD.WIDE.U32 UR8, UR42, UR12, UR8 ;  /* 0x0000000c2a0872a5 */ /* 0x000fe2000f8e0008 */
[----:B------:R-:W-:Y:S01]  /*10b10*/  LOP3.LUT R24, R6, R11, RZ, 0x3c, !PT ;  /* 0x0000000b06187212 */ /* 0x000fe200078e3cff */
[----:B------:R-:W-:Y:S01]  /*10b20*/  UIMAD UR4, UR42, UR13, UR4 ;  /* 0x0000000d2a0472a4 */ /* 0x000fe2000f8e0204 */
[----:B------:R-:W-:Y:S01]  /*10b30*/  IMAD.MOV.U32 R45, RZ, RZ, R44 ;  /* 0x000000ffff2d7224 */ /* 0x000fe200078e002c */
[----:B------:R-:W-:Y:S01]  /*10b40*/  ULDC.64 UR10, c[0x0][0xaf0] ;  /* 0x0002bc00000a7ab9 */ /* 0x000fe20000000a00 */
[----:B------:R-:W5:Y:S01]  /*10b50*/  LD.E.128 R8, desc[UR50][R8.64] ;  /* 0x0000003208087980 */ /* 0x000f62000c101d00 */
[----:B------:R-:W-:-:S02]  /*10b60*/  UIADD3 UR9, UR9, UR4, URZ ;  /* 0x0000000409097290 */ /* 0x000fc4000fffe03f */
[----:B------:R-:W-:Y:S01]  /*10b70*/  UIMAD UR4, UR18, UR10, URZ ;  /* 0x0000000a120472a4 */ /* 0x000fe2000f8e023f */
[----:B------:R-:W5:Y:S01]  /*10b80*/  LD.E.128 R4, desc[UR50][R4.64] ;  /* 0x0000003204047980 */ /* 0x000f62000c101d00 */
[----:B------:R-:W-:Y:S02]  /*10b90*/  UIMAD.WIDE.U32 UR8, UR17, UR10, UR8 ;  /* 0x0000000a110872a5 */ /* 0x000fe4000f8e0008 */
[----:B------:R-:W-:Y:S01]  /*10ba0*/  UIMAD UR4, UR17, UR11, UR4 ;  /* 0x0000000b110472a4 */ /* 0x000fe2000f8e0204 */
[----:B-1----:R-:W-:Y:S01]  /*10bb0*/  @P1 SHF.R.U32.HI R45, RZ, R21, R0 ;  /* 0x00000015ff2d1219 */ /* 0x002fe20000011600 */
[----:B------:R-:W5:Y:S01]  /*10bc0*/  LD.E.128 R24, desc[UR50][R24.64] ;  /* 0x0000003218187980 */ /* 0x000f62000c101d00 */
[----:B------:R-:W-:Y:S01]  /*10bd0*/  ULDC.64 UR10, c[0x0][0xae0] ;  /* 0x0002b800000a7ab9 */ /* 0x000fe20000000a00 */
[----:B------:R-:W-:Y:S01]  /*10be0*/  UIADD3 UR4, UR9, UR4, URZ ;  /* 0x0000000409047290 */ /* 0x000fe2000fffe03f */
[--C-:B------:R-:W-:Y:S01]  /*10bf0*/  SHF.R.S32.HI R0, RZ, 0x1f, R45.reuse ;  /* 0x0000001fff007819 */ /* 0x100fe2000001142d */
[----:B------:R-:W-:Y:S01]  /*10c00*/  IMAD.MOV R2, RZ, RZ, -R45 ;  /* 0x000000ffff027224 */ /* 0x000fe200078e0a2d */
[----:B------:R-:W-:Y:S01]  /*10c10*/  @!PT LDS RZ, [RZ] ;  /* 0x00000000fffff984 */ /* 0x000fe20000000800 */
[----:B------:R-:W-:Y:S01]  /*10c20*/  @!PT LDS RZ, [RZ] ;  /* 0x00000000fffff984 */ /* 0x000fe20000000800 */
[----:B------:R-:W-:Y:S01]  /*10c30*/  @!PT LDS RZ, [RZ] ;  /* 0x00000000fffff984 */ /* 0x000fe20000000800 */
[----:B------:R-:W-:Y:S01]  /*10c40*/  @!PT LDS RZ, [RZ] ;  /* 0x00000000fffff984 */ /* 0x000fe20000000800 */
[----:B------:R0:W-:Y:S06]  /*10c50*/  MEMBAR.ALL.CTA ;  /* 0x0000000000007992 */ /* 0x0001ec0000008000 */
[----:B0-----:R-:W0:Y:S01]  /*10c60*/  FENCE.VIEW.ASYNC.S ;  /* 0x00000000000073c6 */ /* 0x001e220000000000 */
        /* <DEDUP_REMOVED lines=35> */
[-C--:B0-2---:R-:W-:Y:S02]  /*10ea0*/  @!P2 LEA.HI.X R3, R18, R0.reuse, R190, 0x1, P4 ;  /* 0x000000001203a211 */ /* 0x085fe400020f0cbe */
[----:B------:R-:W-:-:S03]  /*10eb0*/  @!P3 LEA.HI.X R21, R19, R0, R189, 0x1, P5 ;  /* 0x000000001315b211 */ /* 0x000fc600028f0cbd */
[----:B-----5:R3:W-:Y:S04]  /*10ec0*/  @!P2 ST.E.128 desc[UR50][R2.64], R28 ;  /* 0x0000001c0200a985 */ /* 0x0207e8000c101d32 */
[----:B------:R3:W-:Y:S02]  /*10ed0*/  @!P3 ST.E.128 desc[UR50][R20.64], R40 ;  /* 0x000000281400b985 */ /* 0x0007e4000c101d32 */
.L_x_8133:
[----:B------:R-:W-:Y:S05]  /*10ee0*/  BSYNC B1 ;  /* 0x0000000000017941 */ /* 0x000fea0003800000 */
.L_x_8132:
        /* <DEDUP_REMOVED lines=9> */
[-C--:B0---4-:R-:W-:Y:S02]  /*10f80*/  @!P3 LEA.HI.X R3, R18, R0.reuse, R190, 0x1, P0 ;  /* 0x000000001203b211 */ /* 0x091fe400000f0cbe */
[----:B------:R-:W-:-:S03]  /*10f90*/  @!P4 LEA.HI.X R21, R19, R0, R189, 0x1, P2 ;  /* 0x000000001315c211 */ /* 0x000fc600010f0cbd */
[----:B-----5:R3:W-:Y:S04]  /*10fa0*/  @!P3 ST.E.128 desc[UR50][R2.64], R12 ;  /* 0x0000000c0200b985 */ /* 0x0207e8000c101d32 */
[----:B------:R3:W-:Y:S02]  /*10fb0*/  @!P4 ST.E.128 desc[UR50][R20.64], R36 ;  /* 0x000000241400c985 */ /* 0x0007e4000c101d32 */
.L_x_8135:
[----:B------:R-:W-:Y:S05]  /*10fc0*/  BSYNC B1 ;  /* 0x0000000000017941 */ /* 0x000fea0003800000 */
.L_x_8134:
[----:B----4-:R4:W0:Y:S01]  /*10fd0*/  SHFL.IDX PT, R0, R45, 0x2, 0x181f ;  /* 0x00581f002d007f89 */ /* 0x01082200000e0000 */
[----:B------:R-:W-:Y:S03]  /*10fe0*/  BSSY B1, `(.L_x_8136) ;  /* 0x000000c000017945 */ /* 0x000fe60003800000 */
[----:B---3-5:R4:W3:Y:S01]  /*10ff0*/  SHFL.IDX PT, R12, R44, 0x2, 0x181f ;  /* 0x00581f002c0c7f89 */ /* 0x0288e200000e0000 */
[----:B------:R-:W-:Y:S05]  /*11000*/  @P1 BRA `(.L_x_8137) ;  /* 0x0000000000241947 */ /* 0x000fea0003800000 */
[----:B------:R-:W-:Y:S02]  /*11010*/  ULDC UR4, c[0x0][0xac8] ;  /* 0x0002b20000047ab9 */ /* 0x000fe40000000800 */
[----:B------:R-:W-:Y:S02]  /*11020*/  ISETP.GE.AND P2, PT, R18, UR4, PT ;  /* 0x0000000412007c0c */ /* 0x000fe4000bf46270 */
[----:B------:R-:W-:-:S11]  /*11030*/  ISETP.GE.AND P3, PT, R19, UR4, PT ;  /* 0x0000000413007c0c */ /* 0x000fd6000bf66270 */
[CC--:B---3--:R-:W-:Y:S02]  /*11040*/  @!P2 LEA R2, P0, R18.reuse, R12.reuse, 0x1 ;  /* 0x0000000c1202a211 */ /* 0x0c8fe400078008ff */
[C---:B------:R-:W-:Y:S02]  /*11050*/  @!P3 LEA R12, P1, R19.reuse, R12, 0x1 ;  /* 0x0000000c130cb211 */ /* 0x040fe400078208ff */
[-C--:B0-----:R-:W-:Y:S02]  /*11060*/  @!P2 LEA.HI.X R3, R18, R0.reuse, R190, 0x1, P0 ;  /* 0x000000001203a211 */ /* 0x081fe400000f0cbe */
[----:B------:R-:W-:-:S03]  /*11070*/  @!P3 LEA.HI.X R13, R19, R0, R189, 0x1, P1 ;  /* 0x00000000130db211 */ /* 0x000fc600008f0cbd */
[----:B------:R0:W-:Y:S04]  /*11080*/  @!P2 ST.E.128 desc[UR50][R2.64], R8 ;  /* 0x000000080200a985 */ /* 0x0001e8000c101d32 */
[----:B------:R0:W-:Y:S02]  /*11090*/  @!P3 ST.E.128 desc[UR50][R12.64], R32 ;  /* 0x000000200c00b985 */ /* 0x0001e4000c101d32 */
.L_x_8137:
[----:B------:R-:W-:Y:S05]  /*110a0*/  BSYNC B1 ;  /* 0x0000000000017941 */ /* 0x000fea0003800000 */
.L_x_8136:
[----:B0-----:R-:W-:Y:S01]  /*110b0*/  VIADD R0, R46, 0x60 ;  /* 0x000000602e007836 */ /* 0x001fe20000000000 */
[----:B--2-4-:R-:W0:Y:S04]  /*110c0*/  SHFL.IDX PT, R45, R45, 0x3, 0x181f ;  /* 0x00781f002d2d7f89 */ /* 0x014e2800000e0000 */
[----:B------:R-:W-:Y:S01]  /*110d0*/  ISETP.GE.AND P0, PT, R0, R51, PT ;  /* 0x000000330000720c */ /* 0x000fe20003f06270 */
[----:B------:R-:W2:-:S12]  /*110e0*/  SHFL.IDX PT, R44, R44, 0x3, 0x181f ;  /* 0x00781f002c2c7f89 */ /* 0x000e9800000e0000 */
[----:B------:R-:W-:Y:S05]  /*110f0*/  @P0 BRA `(.L_x_8138) ;  /* 0x0000000c000c0947 */ /* 0x000fea0003800000 */
[----:B------:R-:W-:Y:S02]  /*11100*/  ULDC UR4, c[0x0][0xac8] ;  /* 0x0002b20000047ab9 */ /* 0x000fe40000000800 */
[----:B------:R-:W-:-:S13]  /*11110*/  ISETP.GE.AND P1, PT, R18, UR4, PT ;  /* 0x0000000412007c0c */ /* 0x000fda000bf26270 */
[----:B--2---:R-:W-:-:S04]  /*11120*/  @!P1 LEA R2, P0, R18, R44, 0x1 ;  /* 0x0000002c12029211 */ /* 0x004fc800078008ff */
[----:B0-----:R-:W-:Y:S02]  /*11130*/  @!P1 LEA.HI.X R3, R18, R45, R190, 0x1, P0 ;  /* 0x0000002d12039211 */ /* 0x001fe400000f0cbe */
[----:B------:R-:W-:-:S03]  /*11140*/  ISETP.GE.AND P0, PT, R19, UR4, PT ;  /* 0x0000000413007c0c */ /* 0x000fc6000bf06270 */
[----:B------:R4:W-:Y:S10]  /*11150*/  @!P1 ST.E.128 desc[UR50][R2.64], R4 ;  /* 0x0000000402009985 */ /* 0x0009f4000c101d32 */
[----:B------:R-:W-:Y:S05]  /*11160*/  @P0 BRA `(.L_x_8138) ;  /* 0x0000000800f00947 */ /* 0x000fea0003800000 */
[----:B----4-:R-:W-:-:S04]  /*11170*/  LEA R2, P0, R19, R44, 0x1 ;  /* 0x0000002c13027211 */ /* 0x010fc800078008ff */
[----:B------:R-:W-:-:S05]  /*11180*/  LEA.HI.X R3, R19, R45, R189, 0x1, P0 ;  /* 0x0000002d13037211 */ /* 0x000fca00000f0cbd */
[----:B------:R0:W-:Y:S01]  /*11190*/  ST.E.128 desc[UR50][R2.64], R24 ;  /* 0x0000001802007985 */ /* 0x0001e2000c101d32 */
[----:B------:R-:W-:Y:S05]  /*111a0*/  BRA `(.L_x_8138) ;  /* 0x0000000800e07947 */ /* 0x000fea0003800000 */
.L_x_8130:
[----:B------:R-:W-:Y:S01]  /*111b0*/  ULDC.64 UR8, c[0x0][0xc00] ;  /* 0x0003000000087ab9 */ /* 0x000fe20000000a00 */
[----:B------:R-:W-:Y:S01]  /*111c0*/  ULDC UR4, c[0x0][0xa88] ;  /* 0x0002a20000047ab9 */ /* 0x000fe20000000800 */
[----:B------:R-:W-:Y:S01]  /*111d0*/  UISETP.NE.U32.AND UP0, UPT, UR8, URZ, UPT ;  /* 0x0000003f0800728c */ /* 0x000fe2000bf05070 */
[----:B------:R-:W0:Y:S03]  /*111e0*/  LDC R11, c[0x0][0xbe8] ;  /* 0x0002fa00ff0b7b82 */ /* 0x000e260000000800 */
[----:B------:R-:W-:-:S03]  /*111f0*/  UISETP.NE.AND.EX UP0, UPT, UR9, URZ, UPT, UP0 ;  /* 0x0000003f0900728c */ /* 0x000fc6000bf05300 */
[----:B------:R-:W-:Y:S02]  /*11200*/  ULDC.64 UR8, c[0x0][0xc00] ;  /* 0x0003000000087ab9 */ /* 0x000fe40000000a00 */
[----:B------:R-:W-:Y:S01]  /*11210*/  UIMAD.WIDE UR8, UR37, 0x4, UR8 ;  /* 0x00000004250878a5 */ /* 0x000fe2000f8e0208 */
[----:B------:R-:W-:-:S05]  /*11220*/  PLOP3.LUT P2, PT, PT, PT, UP0, 0x80, 0x0 ;  /* 0x000000000000781c */ /* 0x000fca0003f4f008 */
[----:B------:R-:W-:Y:S02]  /*11230*/  IMAD.U32 R2, RZ, RZ, UR8 ;  /* 0x00000008ff027e24 */ /* 0x000fe4000f8e00ff */
[----:B------:R-:W-:Y:S01]  /*11240*/  IMAD.U32 R3, RZ, RZ, UR9 ;  /* 0x00000009ff037e24 */ /* 0x000fe2000f8e00ff */
[----:B------:R-:W-:Y:S02]  /*11250*/  ULDC.64 UR8, c[0x0][0xc08] ;  /* 0x0003020000087ab9 */ /* 0x000fe40000000a00 */
[----:B------:R-:W-:Y:S01]  /*11260*/  UISETP.NE.U32.AND UP1, UPT, UR8, URZ, UPT ;  /* 0x0000003f0800728c */ /* 0x000fe2000bf25070 */
[----:B------:R-:W-:Y:S02]  /*11270*/  IMAD.U32 R0, RZ, RZ, UR4 ;  /* 0x00000004ff007e24 */ /* 0x000fe4000f8e00ff */
[----:B------:R-:W2:Y:S01]  /*11280*/  @P2 LDG.E R6, desc[UR50][R2.64] ;  /* 0x0000003202062981 */ /* 0x000ea2000c1e1900 */
[----:B------:R-:W-:-:S06]  /*11290*/  UISETP.NE.AND.EX UP1, UPT, UR9, URZ, UPT, UP1 ;  /* 0x0000003f0900728c */ /* 0x000fcc000bf25310 */
[----:B------:R-:W-:-:S05]  /*112a0*/  PLOP3.LUT P3, PT, PT, PT, UP1, 0x80, 0x0 ;  /* 0x000000000000781c */ /* 0x000fca0003f6f018 */
[----:B------:R-:W-:Y:S02]  /*112b0*/  @UP1 ULDC.64 UR8, c[0x0][0xc08] ;  /* 0x0003020000081ab9 */ /* 0x000fe40000000a00 */
[----:B------:R-:W-:-:S06]  /*112c0*/  @UP1 UIMAD.WIDE UR8, UR37, 0x4, UR8 ;  /* 0x00000004250818a5 */ /* 0x000fcc000f8e0208 */
[----:B------:R-:W-:Y:S02]  /*112d0*/  IMAD.U32 R4, RZ, RZ, UR8 ;  /* 0x00000008ff047e24 */ /* 0x000fe4000f8e00ff */
[----:B------:R-:W-:-:S05]  /*112e0*/  IMAD.U32 R5, RZ, RZ, UR9 ;  /* 0x00000009ff057e24 */ /* 0x000fca000f8e00ff */
[----:B------:R1:W5:Y:S01]  /*112f0*/  @P3 LDG.E R0, desc[UR50][R4.64] ;  /* 0x0000003204003981 */ /* 0x000362000c1e1900 */
[----:B0-----:R-:W-:Y:S01]  /*11300*/  ISETP.NE.AND P0, PT, R11, 0x1, PT ;  /* 0x000000010b00780c */ /* 0x001fe20003f05270 */
[----:B------:R-:W-:Y:S01]  /*11310*/  UMOV UR4, URZ ;  /* 0x0000003f00047c82 */ /* 0x000fe20008000000 */
[----:B------:R-:W-:Y:S01]  /*11320*/  USHF.R.S32.HI UR12, URZ, 0x1f, UR42 ;  /* 0x0000001f3f0c7899 */ /* 0x000fe2000801142a */
[----:B------:R-:W-:-:S10]  /*11330*/  ISETP.GE.AND P1, PT, R191, 0x80, PT ;  /* 0x00000080bf00780c */ /* 0x000fd40003f26270 */
[----:B------:R-:W0:Y:S01]  /*11340*/  @P0 LDC R9, c[0x0][0xbec] ;  /* 0x0002fb00ff090b82 */ /* 0x000e220000000800 */
[----:B--2---:R-:W-:Y:S01]  /*11350*/  @P2 R2UR UR4, R6 ;  /* 0x00000000060422ca */ /* 0x004fe200000e0000 */
[----:B01----:R-:W-:-:S14]  /*11360*/  @P3 BRA `(.L_x_8139) ;  /* 0x0000000000103947 */ /* 0x003fdc0003800000 */
[----:B------:R-:W-:Y:S05]  /*11370*/  @!P2 BRA `(.L_x_8139) ;  /* 0x00000000000ca947 */ /* 0x000fea0003800000 */
[----:B------:R-:W2:Y:S04]  /*11380*/  LDG.E R5, desc[UR50][R2.64] ;  /* 0x0000003202057981 */ /* 0x000ea8000c1e1900 */
[----:B-----5:R-:W2:Y:S02]  /*11390*/  LDG.E R0, desc[UR50][R2.64+0x4] ;  /* 0x0000043202007981 */ /* 0x020ea4000c1e1900 */
[----:B--2---:R-:W-:-:S07]  /*113a0*/  IMAD.IADD R0, R0, 0x1, -R5 ;  /* 0x0000000100007824 */ /* 0x004fce00078e0a05 */
.L_x_8139:
[----:B------:R-:W-:Y:S01]  /*113b0*/  USHF.R.S32.HI UR8, URZ, 0x1f, UR37 ;  /* 0x0000001f3f087899 */ /* 0x000fe20008011425 */
[----:B------:R-:W-:Y:S01]  /*113c0*/  BSSY B1, `(.L_x_8140) ;  /* 0x000002e000017945 */ /* 0x000fe20003800000 */
[----:B------:R-:W-:Y:S02]  /*113d0*/  USHF.R.S32.HI UR11, URZ, 0x1f, UR4 ;  /* 0x0000001f3f0b7899 */ /* 0x000fe40008011404 */
        /* <DEDUP_REMOVED lines=12> */
[----:B------:R-:W-:Y:S01]  /*114a0*/  UMOV UR8, UR4 ;  /* 0x0000000400087c82 */ /* 0x000fe20008000000 */
[----:B------:R-:W-:Y:S01]  /*114b0*/  UIMAD UR10, UR12, UR16, URZ ;  /* 0x000000100c0a72a4 */ /* 0x000fe2000f8e023f */
[----:B------:R-:W-:Y:S01]  /*114c0*/  IMAD.MOV.U32 R2, RZ, RZ, R4 ;  /* 0x000000ffff027224 */ /* 0x000fe200078e0004 */
[----:B------:R-:W-:Y:S02]  /*114d0*/  UMOV UR9, UR11 ;  /* 0x0000000b00097c82 */ /* 0x000fe40008000000 */
[----:B------:R-:W-:Y:S02]  /*114e0*/  UIMAD.WIDE.U32 UR8, UR42, UR16, UR8 ;  /* 0x000000102a0872a5 */ /* 0x000fe4000f8e0008 */
[----:B------:R-:W-:-:S03]  /*114f0*/  UIMAD UR10, UR42, UR17, UR10 ;  /* 0x000000112a0a72a4 */ /* 0x000fc6000f8e020a */
[----:B------:R-:W-:Y:S01]  /*11500*/  ULDC.64 UR16, c[0x0][0xb98] ;  /* 0x0002e60000107ab9 */ /* 0x000fe20000000a00 */
[----:B------:R-:W0:Y:S01]  /*11510*/  @P1 LDC R3, c[0x0][0xbec] ;  /* 0x0002fb00ff031b82 */ /* 0x000e220000000800 */
[----:B------:R-:W-:Y:S02]  /*11520*/  UIADD3 UR9, UR9, UR10, URZ ;  /* 0x0000000a09097290 */ /* 0x000fe4000fffe03f */
[----:B------:R-:W-:Y:S02]  /*11530*/  UIMAD UR10, UR14, UR16, URZ ;  /* 0x000000100e0a72a4 */ /* 0x000fe4000f8e023f */
[----:B------:R-:W-:Y:S02]  /*11540*/  UIMAD.WIDE.U32 UR8, UR13, UR16, UR8 ;  /* 0x000000100d0872a5 */ /* 0x000fe4000f8e0008 */
[----:B------:R-:W-:Y:S01]  /*11550*/  UIMAD UR10, UR13, UR17, UR10 ;  /* 0x000000110d0a72a4 */ /* 0x000fe2000f8e020a */
[----:B------:R-:W1:Y:S02]  /*11560*/  @P1 LDC R6, c[0x0][0xbf0] ;  /* 0x0002fc00ff061b82 */ /* 0x000e640000000800 */
        /* <DEDUP_REMOVED lines=19> */
.L_x_8141:
[----:B------:R-:W-:Y:S05]  /*116a0*/  BSYNC B1 ;  /* 0x0000000000017941 */ /* 0x000fea0003800000 */
.L_x_8140:
[----:B0-----:R-:W0:Y:S01]  /*116b0*/  @P0 LDC R3, c[0x0][0xbf0] ;  /* 0x0002fc00ff030b82 */ /* 0x001e220000000800 */
[----:B------:R-:W-:Y:S01]  /*116c0*/  ULDC.64 UR16, c[0x0][0xaa0] ;  /* 0x0002a80000107ab9 */ /* 0x000fe20000000a00 */
[----:B------:R-:W-:Y:S01]  /*116d0*/  IMAD R2, R22, 0x20, R184 ;  /* 0x0000002016027824 */ /* 0x000fe200078e02b8 */
[----:B------:R-:W-:Y:S01]  /*116e0*/  UIMAD UR10, UR11, UR16, URZ ;  /* 0x000000100b0a72a4 */ /* 0x000fe2000f8e023f */
[----:B------:R-:W-:Y:S01]  /*116f0*/  BSSY B1, `(.L_x_8142) ;  /* 0x0000039000017945 */ /* 0x000fe20003800000 */
[----:B------:R-:W-:Y:S01]  /*11700*/  UIMAD.WIDE.U32 UR8, UR4, UR16, URZ ;  /* 0x00000010040872a5 */ /* 0x000fe2000f8e003f */
[----:B------:R-:W-:Y:S01]  /*11710*/  VIADD R6, R2, UR38 ;  /* 0x0000002602067c36 */ /* 0x000fe20008000000 */
[----:B------:R-:W-:-:S03]  /*11720*/  UIMAD UR10, UR4, UR17, UR10 ;  /* 0x00000011040a72a4 */ /* 0x000fc6000f8e020a */
[----:B------:R-:W-:Y:S01]  /*11730*/  ULDC.64 UR16, c[0x0][0xae8] ;  /* 0x0002ba0000107ab9 */ /* 0x000fe20000000a00 */
[----:B------:R-:W-:Y:S01]  /*11740*/  UIADD3 UR9, UR9, UR10, URZ ;  /* 0x0000000a09097290 */ /* 0x000fe2000fffe03f */
[----:B------:R-:W-:Y:S01]  /*11750*/  @P0 IMAD.HI.U32 R2, R6, R9, RZ ;  /* 0x0000000906020227 */ /* 0x000fe200078e00ff */
[----:B------:R-:W-:Y:S02]  /*11760*/  UIMAD UR4, UR12, UR16, URZ ;  /* 0x000000100c0472a4 */ /* 0x000fe4000f8e023f */
        /* <DEDUP_REMOVED lines=49> */
.L_x_8143:
[----:B------:R-:W-:Y:S05]  /*11a80*/  BSYNC B1 ;  /* 0x0000000000017941 */ /* 0x000fea0003800000 */
.L_x_8142:
        /* <DEDUP_REMOVED lines=13> */
.L_x_8145:
[----:B------:R-:W-:Y:S05]  /*11b60*/  BSYNC B1 ;  /* 0x0000000000017941 */ /* 0x000fea0003800000 */
.L_x_8144:
        /* <DEDUP_REMOVED lines=13> */
.L_x_8147:
[----:B------:R-:W-:Y:S05]  /*11c40*/  BSYNC B1 ;  /* 0x0000000000017941 */ /* 0x000fea0003800000 */
.L_x_8146:
[----:B0-----:R-:W-:Y:S01]  /*11c50*/  VIADD R0, R6, 0x60 ;  /* 0x0000006006007836 */ /* 0x001fe20000000000 */
[----:B--2-4-:R-:W0:Y:S04]  /*11c60*/  SHFL.IDX PT, R5, R5, 0x3, 0x181f ;  /* 0x00781f0005057f89 */ /* 0x014e2800000e0000 */
[----:B------:R-:W-:Y:S01]  /*11c70*/  ISETP.GE.AND P0, PT, R0, R11, PT ;  /* 0x0000000b0000720c */ /* 0x000fe20003f06270 */
[----:B-1-3--:R1:W2:-:S12]  /*11c80*/  SHFL.IDX PT, R2, R4, 0x3, 0x181f ;  /* 0x00781f0004027f89 */ /* 0x00a29800000e0000 */
[----:B-1----:R-:W-:Y:S05]  /*11c90*/  @P0 BRA `(.L_x_8138) ;  /* 0x0000000000240947 */ /* 0x002fea0003800000 */
[----:B------:R-:W-:Y:S02]  /*11ca0*/  ULDC UR4, c[0x0][0xac8] ;  /* 0x0002b20000047ab9 */ /* 0x000fe40000000800 */
        /* <DEDUP_REMOVED lines=8> */
.L_x_8138:
[----:B------:R-:W-:Y:S05]  /*11d30*/  BSYNC B0 ;  /* 0x0000000000007941 */ /* 0x000fea0003800000 */
.L_x_8129:
[----:B------:R-:W-:Y:S02]  /*11d40*/  ULDC UR4, c[0x0][0xc3c] ;  /* 0x00030f0000047ab9 */ /* 0x000fe40000000800 */
[----:B------:R-:W-:-:S06]  /*11d50*/  UISETP.GE.AND UP0, UPT, UR6, UR4, UPT ;  /* 0x000000040600728c */ /* 0x000fcc000bf06270 */
[----:B------:R-:W-:-:S13]  /*11d60*/  PLOP3.LUT P0, PT, PT, PT, UP0, 0x80, 0x0 ;  /* 0x000000000000781c */ /* 0x000fda0003f0f008 */
[----:B------:R-:W-:Y:S05]  /*11d70*/  @!P0 BRA `(.L_x_8148) ;  /* 0xfffffef000248947 */ /* 0x000fea000383ffff */
[----:B------:R-:W-:Y:S05]  /*11d80*/  EXIT ;  /* 0x000000000000794d */ /* 0x000fea0003800000 */
.L_x_8047:
        /* <DEDUP_REMOVED lines=18> */
.L_x_8149:
[----:B------:R-:W1:Y:S01]  /*11eb0*/  S2R R0, SR_TID.X ;  /* 0x0000000000007919 */ /* 0x000e620000002100 */
[----:B------:R-:W-:Y:S01]  /*11ec0*/  ULDC UR4, c[0x0][0xc3c] ;  /* 0x00030f0000047ab9 */ /* 0x000fe20000000800 */
[----:B------:R-:W2:Y:S01]  /*11ed0*/  S2UR UR6, SR_CTAID.X ;  /* 0x00000000000679c3 */ /* 0x000ea20000002500 */
[----:B------:R-:W-:Y:S01]  /*11ee0*/  ULDC UR5, c[0x0][0xc38] ;  /* 0x00030e0000057ab9 */ /* 0x000fe20000000800 */
[----:B-1----:R-:W-:-:S04]  /*11ef0*/  LOP3.LUT R0, R0, 0x1f, RZ, 0xc0, !PT ;  /* 0x0000001f00007812 */ /* 0x002fc800078ec0ff */
[----:B------:R-:W-:-:S04]  /*11f00*/  ISETP.NE.AND P0, PT, R0, 0x1f, PT ;  /* 0x0000001f0000780c */ /* 0x000fc80003f05270 */
[----:B------:R-:W-:-:S13]  /*11f10*/  ISETP.GE.OR P1, PT, R0, UR4, !P0 ;  /* 0x0000000400007c0c */ /* 0x000fda000c726670 */
[----:B0-----:R-:W0:Y:S02]  /*11f20*/  @!P1 LDC.64 R2, c[0x0][0xc80] ;  /* 0x00032000ff029b82 */ /* 0x001e240000000a00 */
[----:B0-----:R-:W-:-:S05]  /*11f30*/  @!P1 IMAD.WIDE.U32 R2, R0, 0x4, R2 ;  /* 0x0000000400029825 */ /* 0x001fca00078e0002 */
[----:B------:R-:W3:Y:S01]  /*11f40*/  @!P1 LDG.E R4, desc[UR50][R2.64] ;  /* 0x0000003202049981 */ /* 0x000ee2000c1e1900 */
[C---:B------:R-:W-:Y:S01]  /*11f50*/  ISETP.NE.AND P1, PT, R0.reuse, RZ, PT ;  /* 0x000000ff0000720c */ /* 0x040fe20003f25270 */
[----:B------:R-:W-:Y:S01]  /*11f60*/  UMOV UR4, URZ ;  /* 0x0000003f00047c82 */ /* 0x000fe20008000000 */
[C---:B------:R-:W-:Y:S01]  /*11f70*/  ISETP.GE.U32.AND P2, PT, R0.reuse, 0x2, PT ;  /* 0x000000020000780c */ /* 0x040fe20003f46070 */
[----:B------:R-:W-:Y:S01]  /*11f80*/  IMAD.MOV.U32 R16, RZ, RZ, RZ ;  /* 0x000000ffff107224 */ /* 0x000fe200078e00ff */
[C---:B------:R-:W-:Y:S02]  /*11f90*/  ISETP.GE.U32.AND P3, PT, R0.reuse, 0x4, PT ;  /* 0x000000040000780c */ /* 0x040fe40003f66070 */
[C---:B------:R-:W-:Y:S02]  /*11fa0*/  ISETP.GE.U32.AND P4, PT, R0.reuse, 0x8, PT ;  /* 0x000000080000780c */ /* 0x040fe40003f86070 */
[----:B------:R-:W-:Y:S01]  /*11fb0*/  ISETP.GE.U32.AND P5, PT, R0, 0x10, PT ;  /* 0x000000100000780c */ /* 0x000fe20003fa6070 */
[----:B---3--:R-:W0:Y:S02]  /*11fc0*/  SHFL.UP PT, R5, R4, 0x1, RZ ;  /* 0x0420000004057989 */ /* 0x008e2400000e00ff */
        /* <DEDUP_REMOVED lines=17> */
[----:B--2---:R-:W-:-:S13]  /*120e0*/  ISETP.GT.AND P6, PT, R6, UR6, PT ;  /* 0x0000000606007c0c */ /* 0x004fda000bfc4270 */
[----:B------:R-:W-:Y:S05]  /*120f0*/  @P6 BRA `(.L_x_8151) ;  /* 0x00000000009c6947 */ /* 0x000fea0003800000 */
[----:B------:R-:W0:Y:S01]  /*12100*/  LDC R5, c[0x0][0xc3c] ;  /* 0x00030f00ff057b82 */ /* 0x000e220000000800 */
[----:B------:R-:W-:Y:S01]  /*12110*/  IMAD.MOV.U32 R6, RZ, RZ, R3 ;  /* 0x000000ffff067224 */ /* 0x000fe200078e0003 */
[----:B------:R-:W-:Y:S01]  /*12120*/  UMOV UR4, URZ ;  /* 0x0000003f00047c82 */ /* 0x000fe20008000000 */
[----:B------:R-:W-:Y:S01]  /*12130*/  ULDC UR7, c[0x0][0xc3c] ;  /* 0x00030f0000077ab9 */ /* 0x000fe20000000800 */
[----:B------:R-:W-:-:S05]  /*12140*/  ULDC UR5, c[0x0][0xc38] ;  /* 0x00030e0000057ab9 */ /* 0x000fca0000000800 */
.L_x_8155:
        /* <DEDUP_REMOVED lines=12> */
.L_x_8154:
[----:B------:R-:W-:Y:S05]  /*12210*/  BSYNC B0 ;  /* 0x0000000000007941 */ /* 0x000fea0003800000 */
.L_x_8153:
        /* <DEDUP_REMOVED lines=21> */
.L_x_8151:
        /* <DEDUP_REMOVED lines=20> */
.L_x_8156:
[--C-:B-12---:R-:W-:Y:S02]  /*124b0*/  IMAD.MOV R5, RZ, RZ, -R3.reuse ;  /* 0x000000ffff057224 */ /* 0x106fe400078e0a03 */
[----:B---3--:R-:W-:Y:S01]  /*124c0*/  IMAD R16, R16, UR5, R6 ;  /* 0x0000000510107c24 */ /* 0x008fe2000f8e0206 */
[----:B------:R-:W-:Y:S01]  /*124d0*/  IABS R6, R8 ;  /* 0x0000000800067213 */ /* 0x000fe20000000000 */
        /* <DEDUP_REMOVED lines=22> */
[----:B------:R-:W-:-:S04]  /*12640*/  VIADDMNMX R9, R10, UR5, R9, PT ;  /* 0x000000050a097c46 */ /* 0x000fc8000b800109 */
[-C--:B------:R-:W-:Y:S02]  /*12650*/  IABS R7, R9.reuse ;  /* 0x0000000900077213 */ /* 0x080fe40000000000 */
[----:B------:R-:W-:Y:S02]  /*12660*/  IABS R8, R9 ;  /* 0x0000000900087213 */ /* 0x000fe40000000000 */
[----:B------:R-:W1:Y:S03]  /*12670*/  I2F.RP R10, R7 ;  /* 0x00000007000a7306 */ /* 0x000e660000209400 */
[----:B------:R-:W-:-:S05]  /*12680*/  IMAD.MOV R8, RZ, RZ, -R8 ;  /* 0x000000ffff087224 */ /* 0x000fca00078e0a08 */
[----:B-1----:R-:W1:Y:S02]  /*12690*/  MUFU.RCP R10, R10 ;  /* 0x0000000a000a7308 */ /* 0x002e640000001000 */
[----:B-1----:R-:W-:-:S06]  /*126a0*/  VIADD R3, R10, 0xffffffe ;  /* 0x0ffffffe0a037836 */ /* 0x002fcc0000000000 */
[----:B------:R-:W1:Y:S02]  /*126b0*/  F2I.FTZ.U32.TRUNC.NTZ R3, R3 ;  /* 0x0000000300037305 */ /* 0x000e64000021f000 */
[----:B-1----:R-:W-:-:S04]  /*126c0*/  IMAD.MOV R2, RZ, RZ, -R3 ;  /* 0x000000ffff027224 */ /* 0x002fc800078e0a03 */
[----:B------:R-:W-:Y:S02]  /*126d0*/  IMAD R11, R2, R7, RZ ;  /* 0x00000007020b7224 */ /* 0x000fe400078e02ff */
[----:B------:R-:W-:-:S04]  /*126e0*/  IMAD.MOV.U32 R2, RZ, RZ, RZ ;  /* 0x000000ffff027224 */ /* 0x000fc800078e00ff */
[----:B------:R-:W-:Y:S01]  /*126f0*/  IMAD.HI.U32 R2, R3, R11, R2 ;  /* 0x0000000b03027227 */ /* 0x000fe200078e0002 */
[----:B------:R-:W-:Y:S02]  /*12700*/  IABS R11, R5 ;  /* 0x00000005000b7213 */ /* 0x000fe40000000000 */
[C---:B------:R-:W-:Y:S01]  /*12710*/  LOP3.LUT R3, R5.reuse, R9, RZ, 0x3c, !PT ;  /* 0x0000000905037212 */ /* 0x040fe200078e3cff */
[----:B------:R-:W-:Y:S02]  /*12720*/  IMAD.IADD R5, R5, 0x1, R6 ;  /* 0x0000000105057824 */ /* 0x000fe400078e0206 */
        /* <DEDUP_REMOVED lines=16> */
.L_x_8152:
[----:B------:R-:W-:Y:S02]  /*12830*/  IMAD.MOV.U32 R17, RZ, RZ, RZ ;  /* 0x000000ffff117224 */ /* 0x000fe400078e00ff */
[----:B------:R-:W-:Y:S02]  /*12840*/  IMAD.U32 R16, RZ, RZ, UR6 ;  /* 0x00000006ff107e24 */ /* 0x000fe4000f8e00ff */
[----:B------:R-:W-:-:S07]  /*12850*/  IMAD.MOV.U32 R18, RZ, RZ, RZ ;  /* 0x000000ffff127224 */ /* 0x000fce00078e00ff */
.L_x_8157:
[----:B------:R-:W-:-:S13]  /*12860*/  ISETP.NE.AND P0, PT, R0, RZ, PT ;  /* 0x000000ff0000720c */ /* 0x000fda0003f05270 */
[----:B------:R-:W1:Y:S01]  /*12870*/  @!P0 S2R R3, SR_CgaCtaId ;  /* 0x0000000000038919 */ /* 0x000e620000008800 */
[----:B------:R-:W-:-:S04]  /*12880*/  @!P0 MOV R0, 0x400 ;  /* 0x0000040000008802 */ /* 0x000fc80000000f00 */
[----:B-1----:R-:W-:-:S05]  /*12890*/  @!P0 LEA R0, R3, R0, 0x18 ;  /* 0x0000000003008211 */ /* 0x002fca00078ec0ff */
[----:B------:R1:W-:Y:S01]  /*128a0*/  @!P0 STS.128 [R0+0x288d0], R16 ;  /* 0x0288d01000008388 */ /* 0x0003e20000000c00 */
[----:B------:R-:W-:Y:S06]  /*128b0*/  BAR.ARV 0x5, 0x180 ;  /* 0x0146000000007b1d */ /* 0x000fec0000002000 */
.L_x_8150:
        /* <DEDUP_REMOVED lines=27> */
[----:B------:R0:W-:Y:S01]  /*12a70*/  STL [R1], R4 ;  /* 0x0000000401007387 */ /* 0x0001e20000100800 */
[----:B------:R-:W-:-:S03]  /*12a80*/  IMAD.MOV.U32 R2, RZ, RZ, 0x1 ;  /* 0x00000001ff027424 */ /* 0x000fc600078e00ff */
[----:B------:R0:W-:Y:S04]  /*12a90*/  STL [R1+0x24], R3 ;  /* 0x0000240301007387 */ /* 0x0001e80000100800 */
[----:B------:R0:W-:Y:S04]  /*12aa0*/  STL [R1+0x3c], RZ ;  /* 0x00003cff01007387 */ /* 0x0001e80000100800 */
[----:B------:R0:W-:Y:S04]  /*12ab0*/  STL [R1+0x10], R2 ;  /* 0x0000100201007387 */ /* 0x0001e80000100800 */
[----:B------:R0:W-:Y:S02]  /*12ac0*/  STL [R1+0x4], RZ ;  /* 0x000004ff01007387 */ /* 0x0001e40000100800 */
.L_x_8265:
[----:B------:R-:W-:Y:S05]  /*12ad0*/  YIELD ;  /* 0x0000000000007946 */ /* 0x000fea0003800000 */
[----:B------:R-:W-:Y:S01]  /*12ae0*/  ULDC.64 UR4, c[0x0][0xa28] ;  /* 0x00028a0000047ab9 */ /* 0x000fe20000000a00 */
[----:B--2---:R-:W-:Y:S01]  /*12af0*/  IMAD.MOV.U32 R0, RZ, RZ, RZ ;  /* 0x000000ffff007224 */ /* 0x004fe200078e00ff */
[----:B------:R-:W-:Y:S01]  /*12b00*/  ISETP.NE.U32.AND P0, PT, RZ, UR4, PT ;  /* 0x00000004ff007c0c */ /* 0x000fe2000bf05070 */
[----:B0-----:R-:W0:Y:S01]  /*12b10*/  LDC.64 R4, c[0x0][0xa00] ;  /* 0x00028000ff047b82 */ /* 0x001e220000000a00 */
[----:B-1----:R-:W-:Y:S01]  /*12b20*/  CS2R R8, SRZ ;  /* 0x0000000000087805 */ /* 0x002fe2000001ff00 */
[----:B------:R-:W-:Y:S01]  /*12b30*/  ULDC.64 UR6, c[0x0][0xa08] ;  /* 0x0002820000067ab9 */ /* 0x000fe20000000a00 */
[----:B------:R-:W-:Y:S01]  /*12b40*/  ISETP.NE.AND.EX P0, PT, RZ, UR5, PT, P0 ;  /* 0x00000005ff007c0c */ /* 0x000fe2000bf05300 */
[----:B------:R-:W-:-:S12]  /*12b50*/  ULDC.64 UR4, c[0x0][0xa18] ;  /* 0x0002860000047ab9 */ /* 0x000fd80000000a00 */
        /* <DEDUP_REMOVED lines=12> */
[----:B---3--:R-:W1:Y:S08]  /*12c20*/  @P2 LDC.64 R6, c[0x0][0xa18] ;  /* 0x00028600ff062b82 */ /* 0x008e700000000a00 */
        /* <DEDUP_REMOVED lines=19> */
[----:B------:R-:W0:Y:S04]  /*12d60*/  LDG.E R7, desc[UR50][R4.64] ;  /* 0x0000003204077981 */ /* 0x000e28000c1e1900 */
[----:B------:R-:W0:Y:S02]  /*12d70*/  LDG.E R4, desc[UR50][R4.64+0x4] ;  /* 0x0000043204047981 */ /* 0x000e24000c1e1900 */
[----:B0-----:R-:W-:-:S05]  /*12d80*/  IMAD.IADD R9, R4, 0x1, -R7 ;  /* 0x0000000104097824 */ /* 0x001fca00078e0a07 */
[----:B------:R1:W-:Y:S02]  /*12d90*/  STL [R1+0x30], R9 ;  /* 0x0000300901007387 */ /* 0x0003e40000100800 */
.L_x_8159:
[----:B-----5:R-:W-:Y:S01]  /*12da0*/  IMAD.IADD R4, R8, 0x1, R0 ;  /* 0x0000000108047824 */ /* 0x020fe200078e0200 */
[----:B------:R-:W-:Y:S02]  /*12db0*/  ULDC.64 UR4, c[0x0][0xa20] ;  /* 0x0002880000047ab9 */ /* 0x000fe40000000a00 */
[----:B------:R-:W-:Y:S02]  /*12dc0*/  ISETP.NE.U32.AND P0, PT, RZ, UR4, PT ;  /* 0x00000004ff007c0c */ /* 0x000fe4000bf05070 */
[----:B------:R2:W-:Y:S02]  /*12dd0*/  STL [R1+0x14], R4 ;  /* 0x0000140401007387 */ /* 0x0005e40000100800 */
[----:B------:R-:W-:-:S13]  /*12de0*/  ISETP.NE.AND.EX P0, PT, RZ, UR5, PT, P0 ;  /* 0x00000005ff007c0c */ /* 0x000fda000bf05300 */
[----:B--2---:R-:W-:Y:S05]  /*12df0*/  @!P0 BRA `(.L_x_8160) ;  /* 0x0000000000108947 */ /* 0x004fea0003800000 */
[----:B------:R-:W2:Y:S02]  /*12e00*/  LDC.64 R2, c[0x0][0xa20] ;  /* 0x00028800ff027b82 */ /* 0x000ea40000000a00 */
[----:B--2---:R-:W-:-:S05]  /*12e10*/  IMAD.WIDE R2, R19, 0x4, R2 ;  /* 0x0000000413027825 */ /* 0x004fca00078e0202 */
[----:B------:R2:W5:Y:S01]  /*12e20*/  LDG.E R6, desc[UR50][R2.64] ;  /* 0x0000003202067981 */ /* 0x000562000c1e1900 */
[----:B------:R-:W-:Y:S05]  /*12e30*/  BRA `(.L_x_8161) ;  /* 0x0000000000107947 */ /* 0x000fea0003800000 */
.L_x_8160:
[----:B------:R-:W-:Y:S05]  /*12e40*/  @!P1 BRA `(.L_x_8161) ;  /* 0x00000000000c9947 */ /* 0x000fea0003800000 */
[----:B------:R-:W2:Y:S04]  /*12e50*/  LDG.E R6, desc[UR50][R2.64] ;  /* 0x0000003202067981 */ /* 0x000ea8000c1e1900 */
[----:B------:R-:W2:Y:S02]  /*12e60*/  LDG.E R2, desc[UR50][R2.64+0x4] ;  /* 0x0000043202027981 */ /* 0x000ea4000c1e1900 */
[----:B--2---:R-:W-:-:S07]  /*12e70*/  IMAD.IADD R6, R2, 0x1, -R6 ;  /* 0x0000000102067824 */ /* 0x004fce00078e0a06 */
.L_x_8161:
        /* <DEDUP_REMOVED lines=28> */
.L_x_8164:
[----:B------:R-:W-:-:S13]  /*13040*/  ISETP.NE.AND P0, PT, R3, 0x1, PT ;  /* 0x000000010300780c */ /* 0x000fda0003f05270 */
[----:B------:R-:W2:Y:S02]  /*13050*/  @P0 LDC.64 R4, c[0x0][0x9e8] ;  /* 0x00027a00ff040b82 */ /* 0x000ea40000000a00 */
[----:B--2---:R-:W-:-:S05]  /*13060*/  @P0 IMAD.HI.U32 R4, R7, R4, RZ ;  /* 0x0000000407040227 */ /* 0x004fca00078e00ff */
[----:B------:R-:W-:-:S07]  /*13070*/  @P0 SHF.R.U32.HI R7, RZ, R5, R4 ;  /* 0x00000005ff070219 */ /* 0x000fce0000011604 */
.L_x_8165:
[----:B------:R-:W-:Y:S05]  /*13080*/  BSYNC B0 ;  /* 0x0000000000007941 */ /* 0x000fea0003800000 */
.L_x_8163:
[----:B------:R-:W-:-:S05]  /*13090*/  IMAD R7, R7, R3, R3 ;  /* 0x0000000307077224 */ /* 0x000fca00078e0203 */
[----:B------:R-:W-:-:S07]  /*130a0*/  VIMNMX R2, R2, R7, PT ;  /* 0x0000000702027248 */ /* 0x000fce0003fe0100 */
.L_x_8162:
[----:B------:R-:W2:Y:S01]  /*130b0*/  @P1 LDC R5, c[0x0][0x44c] ;  /* 0x00011300ff051b82 */ /* 0x000ea20000000800 */
[----:B------:R-:W-:Y:S01]  /*130c0*/  IMAD.MOV.U32 R6, RZ, RZ, R8 ;  /* 0x000000ffff067224 */ /* 0x000fe200078e0008 */
[----:B------:R-:W-:-:S06]  /*130d0*/  ULDC UR4, c[0x0][0x9dc] ;  /* 0x0002770000047ab9 */ /* 0x000fcc0000000800 */
[----:B------:R-:W3:Y:S01]  /*130e0*/  @P1 LDC R4, c[0x0][0x450] ;  /* 0x00011400ff041b82 */ /* 0x000ee20000000800 */
[----:B--2---:R-:W-:-:S05]  /*130f0*/  @P1 IMAD.HI.U32 R5, R8, R5, RZ ;  /* 0x0000000508051227 */ /* 0x004fca00078e00ff */
        /* <DEDUP_REMOVED lines=24> */
.L_x_8168:
[----:B------:R-:W-:-:S13]  /*13280*/  ISETP.NE.AND P0, PT, R3, 0x1, PT ;  /* 0x000000010300780c */ /* 0x000fda0003f05270 */
[----:B------:R-:W3:Y:S02]  /*13290*/  @P0 LDC.64 R4, c[0x0][0x9e8] ;  /* 0x00027a00ff040b82 */ /* 0x000ee40000000a00 */
[----:B---3--:R-:W-:-:S05]  /*132a0*/  @P0 IMAD.HI.U32 R4, R2, R4, RZ ;  /* 0x0000000402040227 */ /* 0x008fca00078e00ff */
[----:B------:R-:W-:-:S07]  /*132b0*/  @P0 SHF.R.U32.HI R2, RZ, R5, R4 ;  /* 0x00000005ff020219 */ /* 0x000fce0000011604 */
.L_x_8169:
[----:B------:R-:W-:Y:S05]  /*132c0*/  BSYNC B0 ;  /* 0x0000000000007941 */ /* 0x000fea0003800000 */
.L_x_8167:
[----:B------:R-:W-:-:S05]  /*132d0*/  IMAD R2, R2, R3, RZ ;  /* 0x0000000302027224 */ /* 0x000fca00078e02ff */
[----:B------:R-:W-:-:S07]  /*132e0*/  VIMNMX R0, R0, R2, !PT ;  /* 0x0000000200007248 */ /* 0x000fce0007fe0100 */
.L_x_8166:
        /* <DEDUP_REMOVED lines=15> */
[----:B------:R-:W3:Y:S02]  /*133e0*/  FLO.U32 R0, UR4 ;  /* 0x0000000400007d00 */ /* 0x000ee400080e0000 */
        /* <DEDUP_REMOVED lines=9> */
.L_x_8171:
        /* <DEDUP_REMOVED lines=21> */
.L_x_8174:
[----:B------:R-:W-:Y:S05]  /*135d0*/  BSYNC B6 ;  /* 0x0000000000067941 */ /* 0x000fea0003800000 */
.L_x_8173:
        /* <DEDUP_REMOVED lines=20> */
.L_x_8177:
        /* <DEDUP_REMOVED lines=15> */
.L_x_8176:
[----:B------:R-:W-:Y:S05]  /*13810*/  BSYNC B6 ;  /* 0x0000000000067941 */ /* 0x000fea0003800000 */
.L_x_8175:
[----:B------:R-:W-:Y:S01]  /*13820*/  ULDC.64 UR4, c[0x0][0x9f8] ;  /* 0x00027e0000047ab9 */ /* 0x000fe20000000a00 */
[----:B------:R-:W3:Y:S01]  /*13830*/  LDL R17, [R1+0x28] ;  /* 0x0000280001117983 */ /* 0x000ee20000100800 */
[----:B------:R-:W-:Y:S01]  /*13840*/  ISETP.NE.U32.AND P0, PT, RZ, UR4, PT ;  /* 0x00000004ff007c0c */ /* 0x000fe2000bf05070 */
[----:B--2---:R-:W-:-:S03]  /*13850*/  IMAD.MOV.U32 R7, RZ, RZ, R19 ;  /* 0x000000ffff077224 */ /* 0x004fc600078e0013 */
        /* <DEDUP_REMOVED lines=19> */
.L_x_8281:
        /* <DEDUP_REMOVED lines=11> */
.L_x_8284:
[----:B------:R-:W-:Y:S05]  /*13a40*/  @!P6 BRA `(.L_x_8179) ;  /* 0x000000040020e947 */ /* 0x000fea0003800000 */
[----:B------:R-:W-:-:S04]  /*13a50*/  ISETP.NE.U32.AND P0, PT, R2, RZ, PT ;  /* 0x000000ff0200720c */ /* 0x000fc80003f05070 */
[----:B------:R-:W-:-:S13]  /*13a60*/  ISETP.NE.AND.EX P0, PT, R3, RZ, PT, P0 ;  /* 0x000000ff0300720c */ /* 0x000fda0003f05300 */
[----:B------:R-:W-:Y:S05]  /*13a70*/  @!P0 BRA `(.L_x_8181) ;  /* 0x0000000000508947 */ /* 0x000fea0003800000 */
[----:B------:R-:W3:Y:S01]  /*13a80*/  LDC R6, c[0x0][0x43c] ;  /* 0x00010f00ff067b82 */ /* 0x000ee20000000800 */
[----:B01----:R-:W-:Y:S01]  /*13a90*/  IMAD.MOV.U32 R9, RZ, RZ, R0 ;  /* 0x000000ffff097224 */ /* 0x003fe200078e0000 */
[----:B------:R-:W-:-:S03]  /*13aa0*/  ULDC.64 UR4, c[0x0][0x428] ;  /* 0x00010a0000047ab9 */ /* 0x000fc60000000a00 */
        /* <DEDUP_REMOVED lines=17> */
.L_x_8181:
[----:B--2---:R-:W2:Y:S04]  /*13bc0*/  LDL R7, [R1] ;  /* 0x0000000001077983 */ /* 0x004ea80000100800 */
[----:B----4-:R-:W2:Y:S04]  /*13bd0*/  LDL R0, [R1+0x4] ;  /* 0x0000040001007983 */ /* 0x010ea80000100800 */
[----:B---3--:R-:W3:Y:S01]  /*13be0*/  LDL R2, [R1+0x10] ;  /* 0x0000100001027983 */ /* 0x008ee20000100800 */
[----:B--2---:R-:W-:Y:S01]  /*13bf0*/  IMAD R0, R0, 0x8, R7 ;  /* 0x0000000800007824 */ /* 0x004fe200078e0207 */
[----:B---3--:R-:W-:-:S04]  /*13c00*/  SHF.L.U32 R2, R2, 0x1f, RZ ;  /* 0x0000001f02027819 */ /* 0x008fc800000006ff */
[----:B------:R-:W2:Y:S02]  /*13c10*/  SYNCS.PHASECHK.TRANS64.TRYWAIT P0, [R0+URZ+0x28840], R2 ;  /* 0x02884002000075a7 */ /* 0x000ea4000800017f */
[----:B--2---:R-:W-:Y:S05]  /*13c20*/  @!P0 BRA `(.L_x_8182) ;  /* 0x00000048007c8947 */ /* 0x004fea0003800000 */
.L_x_8285:
        /* <DEDUP_REMOVED lines=11> */
.L_x_8183:
[----:B------:R-:W3:Y:S04]  /*13ce0*/  LDL R5, [R1] ;  /* 0x0000000001057983 */ /* 0x000ee80000100800 */
[----:B------:R-:W3:Y:S04]  /*13cf0*/  LDL R4, [R1+0x4] ;  /* 0x0000040001047983 */ /* 0x000ee80000100800 */
[----:B------:R-:W4:Y:S04]  /*13d00*/  LDL R6, [R1+0x8] ;  /* 0x0000080001067983 */ /* 0x000f280000100800 */
[----:B------:R-:W4:Y:S04]  /*13d10*/  LDL R3, [R1+0x14] ;  /* 0x0000140001037983 */ /* 0x000f280000100800 */
[----:B--2---:R-:W2:Y:S01]  /*13d20*/  LDL.LU R2, [R1+0x18] ;  /* 0x0000180001027983 */ /* 0x004ea20000300800 */
[----:B------:R-:W-:-:S02]  /*13d30*/  R2UR UR9, R0 ;  /* 0x00000000000972ca */ /* 0x000fc400000e0000 */
[----:B------:R-:W-:Y:S01]  /*13d40*/  PLOP3.LUT P0, PT, PT, PT, PT, 0x80, 0x0 ;  /* 0x000000000000781c */ /* 0x000fe20003f0f070 */
[----:B------:R-:W-:Y:S01]  /*13d50*/  UIADD3 UR4, UP0, UR38, 0x370, URZ ;  /* 0x0000037026047890 */ /* 0x000fe2000ff1e03f */
[----:B------:R-:W-:Y:S02]  /*13d60*/  R2UR UR12, R18 ;  /* 0x00000000120c72ca */ /* 0x000fe400000e0000 */
[----:B-----5:R-:W-:-:S07]  /*13d70*/  R2UR UR13, R17 ;  /* 0x00000000110d72ca */ /* 0x020fce00000e0000 */
[----:B------:R-:W-:Y:S01]  /*13d80*/  UIADD3 UR9, UR9, 0x28830, URZ ;  /* 0x0002883009097890 */ /* 0x000fe2000fffe03f */
[----:B------:R-:W-:Y:S01]  /*13d90*/  UMOV UR10, URZ ;  /* 0x0000003f000a7c82 */ /* 0x000fe20008000000 */
[----:B------:R-:W-:Y:S01]  /*13da0*/  UMOV UR7, 0x14f00000 ;  /* 0x14f0000000077882 */ /* 0x000fe20000000000 */
[----:B------:R-:W-:Y:S01]  /*13db0*/  UMOV UR15, 0x40 ;  /* 0x00000040000f7882 */ /* 0x000fe20000000000 */
[----:B---3--:R-:W-:Y:S01]  /*13dc0*/  IMAD R0, R4, 0x8000, R5 ;  /* 0x0000800004007824 */ /* 0x008fe200078e0205 */
[----:B----4-:R-:W-:-:S04]  /*13dd0*/  R2UR UR11, R6 ;  /* 0x00000000060b72ca */ /* 0x010fc800000e0000 */
[----:B------:R-:W-:Y:S02]  /*13de0*/  R2UR UR6, R0 ;  /* 0x00000000000672ca */ /* 0x000fe400000e0000 */
[----:B------:R-:W-:Y:S02]  /*13df0*/  R2UR UR5, R3 ;  /* 0x00000000030572ca */ /* 0x000fe400000e0000 */
[----:B--2---:R-:W-:-:S09]  /*13e00*/  LOP3.LUT R2, R2, 0xfffffffe, RZ, 0xc0, !PT ;  /* 0xfffffffe02027812 */ /* 0x004fd200078ec0ff */
[----:B------:R-:W-:Y:S02]  /*13e10*/  UIADD3 UR8, UR6, 0x18400, URZ ;  /* 0x0001840006087890 */ /* 0x000fe4000fffe03f */
[----:B------:R-:W-:Y:S02]  /*13e20*/  ULEA UR11, UR11, UR5, 0x7 ;  /* 0x000000050b0b7291 */ /* 0x000fe4000f8e383f */
[----:B------:R-:W-:Y:S02]  /*13e30*/  UIADD3.X UR5, URZ, UR39, URZ, UP0, !UPT ;  /* 0x000000273f057290 */ /* 0x000fe400087fe43f */
[----:B------:R-:W-:Y:S01]  /*13e40*/  UIADD3 UR14, UR6, 0x1c400, URZ ;  /* 0x0001c400060e7890 */ /* 0x000fe2000fffe03f */
[----:B------:R-:W-:Y:S02]  /*13e50*/  @P0 LOP3.LUT R2, R2, 0x1, RZ, 0xfc, !PT ;  /* 0x0000000102020812 */ /* 0x000fe400078efcff */
[----:B------:R-:W-:-:S04]  /*13e60*/  UMOV UR6, 0x0 ;  /* 0x0000000000067882 */ /* 0x000fc80000000000 */
[----:B------:R2:W-:Y:S01]  /*13e70*/  UTMALDG.4D [UR8], [UR4], desc[UR6] ;  /* 0x00000608040075b4 */ /* 0x0005e20008019000 */
[----:B------:R3:W-:Y:S01]  /*13e80*/  STL [R1+0x18], R2 ;  /* 0x0000180201007387 */ /* 0x0007e20000100800 */
[----:B--2---:R-:W-:Y:S01]  /*13e90*/  UMOV UR8, UR14 ;  /* 0x0000000e00087c82 */ /* 0x004fe20008000000 */
[----:B------:R-:W-:Y:S02]  /*13ea0*/  UMOV UR10, UR15 ;  /* 0x0000000f000a7c82 */ /* 0x000fe40008000000 */
[----:B------:R3:W-:Y:S01]  /*13eb0*/  UTMALDG.4D [UR8], [UR4], desc[UR6] ;  /* 0x00000608040075b4 */ /* 0x0007e20008019000 */
[----:B------:R-:W-:Y:S02]  /*13ec0*/  NOP ;  /* 0x0000000000007918 */ /* 0x000fe40000000000 */
.L_x_8179:
[----:B----4-:R-:W4:Y:S04]  /*13ed0*/  LDL R0, [R1] ;  /* 0x0000000001007983 */ /* 0x010f280000100800 */
[----:B------:R-:W5:Y:S01]  /*13ee0*/  LDL.LU R3, [R1+0x34] ;  /* 0x0000340001037983 */ /* 0x000f620000300800 */
[----:B------:R-:W-:Y:S05]  /*13ef0*/  WARPSYNC.ALL ;  /* 0x0000000000007948 */ /* 0x000fea0003800000 */
[----:B---3--:R-:W-:Y:S01]  /*13f00*/  ULDC.64 UR4, c[0x0][0x298] ;  /* 0x0000a60000047ab9 */ /* 0x008fe20000000a00 */
[----:B------:R-:W-:Y:S01]  /*13f10*/  BSSY B6, `(.L_x_8184) ;  /* 0x000001c000067945 */ /* 0x000fe20003800000 */
[----:B------:R-:W-:Y:S01]  /*13f20*/  BAR.SYNC.DEFER_BLOCKING 0x8, 0x180 ;  /* 0x0206000000007b1d */ /* 0x000fe20000010000 */
[----:B----4-:R-:W-:Y:S01]  /*13f30*/  VIADD R0, R0, 0x10400 ;  /* 0x0001040000007836 */ /* 0x010fe20000000000 */
[----:B-----5:R-:W-:Y:S01]  /*13f40*/  SHF.R.S32.HI R2, RZ, 0x1f, R3 ;  /* 0x0000001fff027819 */ /* 0x020fe20000011403 */
        /* <DEDUP_REMOVED lines=24> */
.L_x_8185:
[----:B------:R-:W-:Y:S05]  /*140d0*/  BSYNC B6 ;  /* 0x0000000000067941 */ /* 0x000fea0003800000 */
.L_x_8184:
[----:B---3--:R-:W3:Y:S01]  /*140e0*/  LDL.LU R0, [R1+0x34] ;  /* 0x0000340001007983 */ /* 0x008ee20000300800 */
[----:B--2---:R-:W2:Y:S01]  /*140f0*/  LDC R7, c[0x0][0x448] ;  /* 0x00011200ff077b82 */ /* 0x004ea20000000800 */
[----:B------:R-:W-:Y:S01]  /*14100*/  ULDC.64 UR4, c[0x0][0x2d8] ;  /* 0x0000b60000047ab9 */ /* 0x000fe20000000a00 */
[----:B------:R-:W-:Y:S01]  /*14110*/  ULDC.64 UR6, c[0x0][0x280] ;  /* 0x0000a00000067ab9 */ /* 0x000fe20000000a00 */
[----:B------:R-:W3:Y:S04]  /*14120*/  LDL.LU.64 R2, [R1+0x40] ;  /* 0x0000400001027983 */ /* 0x000ee80000300a00 */
[----:B------:R-:W4:Y:S01]  /*14130*/  LDL R8, [R1+0x2c] ;  /* 0x00002c0001087983 */ /* 0x000f220000100800 */
[----:B------:R-:W0:Y:S01]  /*14140*/  S2R R5, SR_TID.X ;  /* 0x0000000000057919 */ /* 0x000e220000002100 */
[----:B------:R-:W1:Y:S01]  /*14150*/  S2R R6, SR_TID.X ;  /* 0x0000000000067919 */ /* 0x000e620000002100 */
[----:B0-----:R-:W-:-:S04]  /*14160*/  LOP3.LUT R5, R5, 0x7f, RZ, 0xc0, !PT ;  /* 0x0000007f05057812 */ /* 0x001fc800078ec0ff */
[----:B------:R-:W-:Y:S01]  /*14170*/  SHF.R.U32.HI R5, RZ, 0x3, R5 ;  /* 0x00000003ff057819 */ /* 0x000fe20000011605 */
[----:B-1----:R-:W-:-:S05]  /*14180*/  IMAD.SHL.U32 R9, R6, 0x10, RZ ;  /* 0x0000001006097824 */ /* 0x002fca00078e00ff */
        /* <DEDUP_REMOVED lines=16> */
[----:B------:R-:W0:Y:S01]  /*14290*/  @P0 LDC R5, c[0x0][0x44c] ;  /* 0x00011300ff050b82 */ /* 0x000e220000000800 */
[----:B------:R-:W-:-:S07]  /*142a0*/  IMAD.WIDE.U32 R2, R0, UR4, R2 ;  /* 0x0000000400027c25 */ /* 0x000fce000f8e0002 */
[----:B------:R-:W1:Y:S01]  /*142b0*/  @P0 LDC R6, c[0x0][0x450] ;  /* 0x00011400ff060b82 */ /* 0x000e620000000800 */
[----:B------:R-:W-:Y:S01]  /*142c0*/  IMAD R0, R0, UR5, R4 ;  /* 0x0000000500007c24 */ /* 0x000fe2000f8e0204 */
[----:B------:R-:W-:Y:S01]  /*142d0*/  ULDC.64 UR4, c[0x0][0x2d0] ;  /* 0x0000b40000047ab9 */ /* 0x000fe20000000a00 */
[----:B----4-:R-:W-:Y:S02]  /*142e0*/  IMAD.IADD R4, R9, 0x1, R8 ;  /* 0x0000000109047824 */ /* 0x010fe400078e0208 */
[----:B------:R-:W2:Y:S01]  /*142f0*/  S2R R9, SR_TID.X ;  /* 0x0000000000097919 */ /* 0x000ea20000002100 */
[----:B------:R-:W-:Y:S02]  /*14300*/  IMAD.IADD R3, R3, 0x1, R0 ;  /* 0x0000000103037824 */ /* 0x000fe400078e0200 */
[----:B------:R-:W-:Y:S02]  /*14310*/  IMAD.MOV.U32 R0, RZ, RZ, R4 ;  /* 0x000000ffff007224 */ /* 0x000fe400078e0004 */
[----:B0-----:R-:W-:-:S05]  /*14320*/  @P0 IMAD.HI.U32 R5, R4, R5, RZ ;  /* 0x0000000504050227 */ /* 0x001fca00078e00ff */
[----:B-1----:R-:W-:-:S05]  /*14330*/  @P0 SHF.R.U32.HI R0, RZ, R6, R5 ;  /* 0x00000006ff000219 */ /* 0x002fca0000011605 */
[----:B------:R-:W-:-:S04]  /*14340*/  IMAD.MOV R5, RZ, RZ, -R0 ;  /* 0x000000ffff057224 */ /* 0x000fc800078e0a00 */
[----:B------:R-:W-:Y:S01]  /*14350*/  IMAD R4, R7, R5, R4 ;  /* 0x0000000507047224 */ /* 0x000fe200078e0204 */
[----:B------:R-:W-:Y:S01]  /*14360*/  SHF.R.S32.HI R5, RZ, 0x1f, R0 ;  /* 0x0000001fff057819 */ /* 0x000fe20000011400 */
[----:B------:R-:W-:-:S04]  /*14370*/  IMAD.WIDE.U32 R2, R0, UR4, R2 ;  /* 0x0000000400027c25 */ /* 0x000fc8000f8e0002 */
[----:B------:R-:W-:Y:S02]  /*14380*/  IMAD R5, R5, UR4, RZ ;  /* 0x0000000405057c24 */ /* 0x000fe4000f8e02ff */
[----:B--2---:R-:W-:Y:S02]  /*14390*/  IMAD.SHL.U32 R9, R9, 0x8, RZ ;  /* 0x0000000809097824 */ /* 0x004fe400078e00ff */
[----:B------:R-:W-:Y:S01]  /*143a0*/  IMAD R0, R0, UR5, R5 ;  /* 0x0000000500007c24 */ /* 0x000fe2000f8e0205 */
[----:B------:R-:W-:Y:S02]  /*143b0*/  ULDC.64 UR4, c[0x0][0x2c8] ;  /* 0x0000b20000047ab9 */ /* 0x000fe40000000a00 */
[----:B------:R-:W-:Y:S01]  /*143c0*/  LOP3.LUT R9, R9, 0x38, RZ, 0xc0, !PT ;  /* 0x0000003809097812 */ /* 0x000fe200078ec0ff */
[----:B------:R-:W-:Y:S01]  /*143d0*/  IMAD.IADD R3, R3, 0x1, R0 ;  /* 0x0000000103037824 */ /* 0x000fe200078e0200 */
[----:B------:R-:W-:Y:S02]  /*143e0*/  SHF.R.S32.HI R0, RZ, 0x1f, R4 ;  /* 0x0000001fff007819 */ /* 0x000fe40000011404 */
[----:B------:R-:W-:Y:S01]  /*143f0*/  LOP3.LUT R9, R9, 0x40, RZ, 0xfc, !PT ;  /* 0x0000004009097812 */ /* 0x000fe200078efcff */
        /* <DEDUP_REMOVED lines=8> */
[----:B------:R-:W-:-:S05]  /*14480*/  IMAD.IADD R0, R3, 0x1, R0 ;  /* 0x0000000103007824 */ /* 0x000fca00078e0200 */
        /* <DEDUP_REMOVED lines=10> */
[----:B------:R-:W3:Y:S03]  /*14530*/  LDL.LU R5, [R1+0x30] ;  /* 0x0000300001057983 */ /* 0x000ee60000300800 */
[----:B--2---:R-:W-:Y:S02]  /*14540*/  IMAD.IADD R0, R6, 0x1, R8 ;  /* 0x0000000106007824 */ /* 0x004fe400078e0208 */
[----:B------:R-:W-:Y:S01]  /*14550*/  SHFL.IDX PT, R6, R3, RZ, 0x181f ;  /* 0x00181fff03067589 */ /* 0x000fe200000e0000 */
[----:B---3--:R-:W-:-:S03]  /*14560*/  IMAD R2, R5, R7, RZ ;  /* 0x0000000705027224 */ /* 0x008fc600078e02ff */
[----:B------:R-:W0:Y:S02]  /*14570*/  SHFL.IDX PT, R7, R4, RZ, 0x181f ;  /* 0x00181fff04077589 */ /* 0x000e2400000e0000 */
[C---:B------:R-:W-:Y:S01]  /*14580*/  ISETP.GE.AND P4, PT, R0.reuse, R2, PT ;  /* 0x000000020000720c */ /* 0x040fe20003f86270 */
[----:B------:R-:W-:-:S05]  /*14590*/  VIADD R5, R0, 0x10 ;  /* 0x0000001000057836 */ /* 0x000fca0000000000 */
[----:B------:R-:W-:Y:S02]  /*145a0*/  ISETP.GE.AND P2, PT, R5, R2, PT ;  /* 0x000000020500720c */ /* 0x000fe40003f46270 */
[----:B------:R-:W1:Y:S04]  /*145b0*/  SHFL.IDX PT, R5, R4, 0x1, 0x181f ;  /* 0x00381f0004057f89 */ /* 0x000e6800000e0000 */
[----:B------:R-:W2:Y:S01]  /*145c0*/  SHFL.IDX PT, R8, R3, 0x1, 0x181f ;  /* 0x00381f0003087f89 */ /* 0x000ea200000e0000 */
[----:B0-----:R-:W-:-:S05]  /*145d0*/  @!P4 LEA R7, P3, R10, R7, 0x1 ;  /* 0x000000070a07c211 */ /* 0x001fca00078608ff */
[----:B------:R-:W-:-:S05]  /*145e0*/  @!P4 IMAD.X R6, RZ, RZ, R6, P3 ;  /* 0x000000ffff06c224 */ /* 0x000fca00018e0606 */
[----:B------:R-:W-:-:S04]  /*145f0*/  @!P4 LOP3.LUT R7, R7, R6, RZ, 0x3c, !PT ;  /* 0x000000060707c212 */ /* 0x000fc800078e3cff */
[----:B------:R-:W-:-:S04]  /*14600*/  @!P4 LOP3.LUT R6, R7, R6, RZ, 0x3c, !PT ;  /* 0x000000060706c212 */ /* 0x000fc800078e3cff */
[----:B------:R-:W-:-:S05]  /*14610*/  @!P4 LOP3.LUT R7, R7, R6, RZ, 0x3c, !PT ;  /* 0x000000060707c212 */ /* 0x000fca00078e3cff */
[----:B-----5:R-:W-:Y:S04]  /*14620*/  @!P4 LDGSTS.E.BYPASS.LTC128B.128 [R9+0x10400], desc[UR50][R6.64], !P0 ;  /* 0x104000000609cfae */ /* 0x020fe8000c101d72 */
[----:B------:R1:W-:Y:S02]  /*14630*/  @!P4 LDGSTS.E.BYPASS.LTC128B.128 [R9+0x14400], desc[UR50][R6.64+0x80], !P1 ;  /* 0x144000800609cfae */ /* 0x0003e4000c901d72 */
[----:B-1----:R-:W-:-:S05]  /*14640*/  @!P2 LEA R7, P3, R10, R5, 0x1 ;  /* 0x000000050a07a211 */ /* 0x002fca00078608ff */
[----:B--2---:R-:W-:-:S05]  /*14650*/  @!P2 IMAD.X R6, RZ, RZ, R8, P3 ;  /* 0x000000ffff06a224 */ /* 0x004fca00018e0608 */
[----:B------:R-:W-:-:S04]  /*14660*/  @!P2 LOP3.LUT R7, R7, R6, RZ, 0x3c, !PT ;  /* 0x000000060707a212 */ /* 0x000fc800078e3cff */
[----:B------:R-:W-:Y:S01]  /*14670*/  @!P2 LOP3.LUT R6, R7, R6, RZ, 0x3c, !PT ;  /* 0x000000060706a212 */ /* 0x000fe200078e3cff */
[----:B------:R-:W-:-:S03]  /*14680*/  VIADD R5, R0, 0x20 ;  /* 0x0000002000057836 */ /* 0x000fc60000000000 */
[----:B------:R-:W-:-:S05]  /*14690*/  @!P2 LOP3.LUT R7, R7, R6, RZ, 0x3c, !PT ;  /* 0x000000060707a212 */ /* 0x000fca00078e3cff */
        /* <DEDUP_REMOVED lines=49> */
[----:B------:R-:W0:Y:S04]  /*149b0*/  SHFL.IDX PT, R3, R3, 0x7, 0x181f ;  /* 0x00f81f0003037f89 */ /* 0x000e2800000e0000 */
[----:B------:R1:W-:Y:S04]  /*149c0*/  @!P2 LDGSTS.E.BYPASS.LTC128B.128 [R9+0x13400], desc[UR50][R6.64], !P0 ;  /* 0x134000000609afae */ /* 0x0003e8000c101d72 */
[----:B------:R1:W-:Y:S04]  /*149d0*/  @!P2 LDGSTS.E.BYPASS.LTC128B.128 [R9+0x17400], desc[UR50][R6.64+0x80], !P1 ;  /* 0x174000800609afae */ /* 0x0003e8000c901d72 */
[----:B------:R-:W2:Y:S02]  /*149e0*/  SHFL.IDX PT, R4, R4, 0x7, 0x181f ;  /* 0x00f81f0004047f89 */ /* 0x000ea400000e0000 */
.L_x_8302:
[----:B------:R-:W-:Y:S01]  /*149f0*/  VIADD R0, R0, 0x70 ;  /* 0x0000007000007836 */ /* 0x000fe20000000000 */
[----:B------:R-:W-:Y:S04]  /*14a00*/  BSSY B0, `(.L_x_8187) ;  /* 0x000000a000007945 */ /* 0x000fe80003800000 */
[----:B------:R-:W-:-:S13]  /*14a10*/  ISETP.GE.AND P2, PT, R0, R2, PT ;  /* 0x000000020000720c */ /* 0x000fda0003f46270 */
[----:B------:R-:W-:Y:S05]  /*14a20*/  @P2 BRA `(.L_x_8188) ;  /* 0x00000000001c2947 */ /* 0x000fea0003800000 */
[----:B--2---:R-:W-:-:S05]  /*14a30*/  LEA R2, P2, R10, R4, 0x1 ;  /* 0x000000040a027211 */ /* 0x004fca00078408ff */
[----:B0-----:R-:W-:-:S05]  /*14a40*/  IMAD.X R3, RZ, RZ, R3, P2 ;  /* 0x000000ffff037224 */ /* 0x001fca00010e0603 */
[----:B------:R-:W-:Y:S01]  /*14a50*/  @!PT LDS RZ, [RZ] ;  /* 0x00000000fffff984 */ /* 0x000fe20000000800 */
[----:B------:R-:W-:Y:S01]  /*14a60*/  @!PT LDS RZ, [RZ] ;  /* 0x00000000fffff984 */ /* 0x000fe20000000800 */
[----:B------:R-:W-:Y:S01]  /*14a70*/  @!PT LDS RZ, [RZ] ;  /* 0x00000000fffff984 */ /* 0x000fe20000000800 */
[----:B------:R3:W-:Y:S04]  /*14a80*/  LDGSTS.E.BYPASS.LTC128B.128 [R9+0x13c00], desc[UR50][R2.64], !P0 ;  /* 0x13c0000002097fae */ /* 0x0007e8000c101d72 */
[----:B------:R3:W-:Y:S02]  /*14a90*/  LDGSTS.E.BYPASS.LTC128B.128 [R9+0x17c00], desc[UR50][R2.64+0x80], !P1 ;  /* 0x17c0008002097fae */ /* 0x0007e4000c901d72 */
.L_x_8188:
[----:B------:R-:W-:Y:S05]  /*14aa0*/  BSYNC B0 ;  /* 0x0000000000007941 */ /* 0x000fea0003800000 */
.L_x_8187:
[----:B-1-3--:R-:W3:Y:S01]  /*14ab0*/  LDL R9, [R1] ;  /* 0x0000000001097983 */ /* 0x00aee20000100800 */
[----:B------:R-:W-:Y:S01]  /*14ac0*/  PLOP3.LUT P0, PT, PT, PT, PT, 0x80, 0x0 ;  /* 0x000000000000781c */ /* 0x000fe20003f0f070 */
[----:B------:R-:W-:Y:S01]  /*14ad0*/  NOP ;  /* 0x0000000000007918 */ /* 0x000fe20000000000 */
[----:B---3--:R-:W-:-:S11]  /*14ae0*/  VIADD R10, R9, 0x28800 ;  /* 0x00028800090a7836 */ /* 0x008fd60000000000 */
.L_x_8189:
[----:B------:R-:W3:Y:S01]  /*14af0*/  LDL R2, [R1] ;  /* 0x0000000001027983 */ /* 0x000ee20000100800 */
[----:B------:R-:W-:Y:S02]  /*14b00*/  PLOP3.LUT P1, PT, P1, P0, PT, 0xa2, 0x0 ;  /* 0x000000000000781c */ /* 0x000fe40000f21472 */
[----:B---3--:R-:W-:-:S08]  /*14b10*/  @P0 R2UR P1, UR4, R2 ;  /* 0x00000000020402ca */ /* 0x008fd00000020000 */
[----:B------:R-:W-:-:S05]  /*14b20*/  @P0 PLOP3.LUT P0, PT, P1, PT, PT, 0x80, 0x0 ;  /* 0x000000000000081c */ /* 0x000fca0000f0f070 */
[----:B------:R-:W-:Y:S01]  /*14b30*/  @!P1 SYNCS.ARRIVE.TRANS64.RED.A0T1 RZ, [UR4+0x28800], RZ ;  /* 0x028800ffffff99a7 */ /* 0x000fe20008200404 */
[----:B------:R-:W-:Y:S07]  /*14b40*/  @!P1 ARRIVES.LDGSTSBAR.64.TRANSCNT [UR4+0x28800] ;  /* 0x02880000ff0099b0 */ /* 0x000fee0008000a84 */
[----:B------:R-:W-:Y:S05]  /*14b50*/  @P0 BRA.U.ANY `(.L_x_8189) ;  /* 0xfffffffd00e40947 */ /* 0x000fea000393ffff */
[----:B0-----:R-:W3:Y:S02]  /*14b60*/  LDL.LU R3, [R1+0x3c] ;  /* 0x00003c0001037983 */ /* 0x001ee40000300800 */
        /* <DEDUP_REMOVED lines=11> */
.L_x_8303:
[----:B------:R-:W-:Y:S05]  /*14c20*/  BSYNC B0 ;  /* 0x0000000000007941 */ /* 0x000fea0003800000 */
.L_x_8190:
[----:B------:R-:W3:Y:S04]  /*14c30*/  LDL R3, [R1+0x28] ;  /* 0x0000280001037983 */ /* 0x000ee80000100800 */
[----:B0-----:R-:W4:Y:S01]  /*14c40*/  LDL R2, [R1+0x20] ;  /* 0x0000200001027983 */ /* 0x001f220000100800 */
[----:B------:R-:W-:Y:S01]  /*14c50*/  BSSY B0, `(.L_x_8192) ;  /* 0x00001f3000007945 */ /* 0x000fe20003800000 */
[----:B---3--:R-:W-:-:S05]  /*14c60*/  VIADD R0, R3, 0xfffffffe ;  /* 0xfffffffe03007836 */ /* 0x008fca0000000000 */
[----:B----4-:R-:W-:-:S13]  /*14c70*/  ISETP.GE.AND P0, PT, R0, R2, PT ;  /* 0x000000020000720c */ /* 0x010fda0003f06270 */
        /* <DEDUP_REMOVED lines=9> */
[----:B------:R-:W3:Y:S04]  /*14d10*/  LDL R5, [R1+0x18] ;  /* 0x0000180001057983 */ /* 0x000ee80000100800 */
[----:B--2---:R-:W2:Y:S04]  /*14d20*/  LDL R4, [R1+0x4] ;  /* 0x0000040001047983 */ /* 0x004ea80000100800 */
[----:B------:R-:W4:Y:S01]  /*14d30*/  LDL R3, [R1+0x10] ;  /* 0x0000100001037983 */ /* 0x000f220000100800 */
[----:B------:R-:W-:Y:S01]  /*14d40*/  BSSY B1, `(.L_x_8196) ;  /* 0x000009b000017945 */ /* 0x000fe20003800000 */
[----:B---3--:R-:W-:Y:S01]  /*14d50*/  LOP3.LUT P1, RZ, R5, 0x1, RZ, 0xc0, !PT ;  /* 0x0000000105ff7812 */ /* 0x008fe2000782c0ff */
[----:B--2---:R-:W-:-:S05]  /*14d60*/  VIADD R6, R4, 0x1 ;  /* 0x0000000104067836 */ /* 0x004fca0000000000 */
        /* <DEDUP_REMOVED lines=29> */
.L_x_8198:
[----:B------:R-:W2:Y:S01]  /*14f40*/  LDL R2, [R1] ;  /* 0x0000000001027983 */ /* 0x000ea20000100800 */
[----:B------:R-:W-:Y:S01]  /*14f50*/  BSSY B3, `(.L_x_8199) ;  /* 0x0000005000037945 */ /* 0x000fe20003800000 */
[----:B--2---:R-:W-:Y:S01]  /*14f60*/  IMAD R3, R6, 0x8, R2 ;  /* 0x0000000806037824 */ /* 0x004fe200078e0202 */
[----:B------:R-:W-:-:S04]  /*14f70*/  SHF.L.U32 R2, R9, 0x1f, RZ ;  /* 0x0000001f09027819 */ /* 0x000fc800000006ff */
[----:B------:R-:W1:Y:S02]  /*14f80*/  SYNCS.PHASECHK.TRANS64.TRYWAIT P0, [R3+URZ+0x28840], R2 ;  /* 0x02884002030075a7 */ /* 0x000e64000800017f */
[----:B-1----:R-:W-:Y:S05]  /*14f90*/  @!P0 BRA `(.L_x_8200) ;  /* 0x0000004000848947 */ /* 0x002fea0003800000 */
.L_x_8304:
[----:B------:R-:W-:Y:S05]  /*14fa0*/  BSYNC B3 ;  /* 0x0000000000037941 */ /* 0x000fea0003800000 */
.L_x_8199:
        /* <DEDUP_REMOVED lines=12> */
.L_x_8202:
[----:B------:R-:W-:Y:S05]  /*15070*/  BSYNC B3 ;  /* 0x0000000000037941 */ /* 0x000fea0003800000 */
.L_x_8201:
        /* <DEDUP_REMOVED lines=13> */
.L_x_8203:
        /* <DEDUP_REMOVED lines=16> */
.L_x_8204:
        /* <DEDUP_REMOVED lines=17> */
.L_x_8305:
[----:B------:R-:W-:Y:S05]  /*15360*/  BSYNC B3 ;  /* 0x0000000000037941 */ /* 0x000fea0003800000 */
.L_x_8205:
[----:B------:R1:W5:Y:S01]  /*15370*/  LDL R15, [R1+0x4] ;  /* 0x00000400010f7983 */ /* 0x0003620000100800 */
[----:B------:R-:W-:Y:S01]  /*15380*/  BSSY B3, `(.L_x_8207) ;  /* 0x000000d000037945 */ /* 0x000fe20003800000 */
[----:B------:R-:W-:Y:S02]  /*15390*/  IMAD.MOV.U32 R12, RZ, RZ, 0x0 ;  /* 0x00000000ff0c7424 */ /* 0x000fe400078e00ff */
[----:B------:R-:W-:Y:S01]  /*153a0*/  IMAD.MOV.U32 R13, RZ, RZ, 0x14f00000 ;  /* 0x14f00000ff0d7424 */ /* 0x000fe200078e00ff */
[----:B------:R-:W-:Y:S06]  /*153b0*/  @P1 BRA `(.L_x_8208) ;  /* 0x0000000000241947 */ /* 0x000fec0003800000 */
[----:B------:R-:W2:Y:S01]  /*153c0*/  LDL R7, [R1] ;  /* 0x0000000001077983 */ /* 0x000ea20000100800 */
        /* <DEDUP_REMOVED lines=8> */
.L_x_8208:
[----:B------:R-:W-:Y:S05]  /*15450*/  BSYNC B3 ;  /* 0x0000000000037941 */ /* 0x000fea0003800000 */
.L_x_8207:
[----:B0-2---:R-:W2:Y:S04]  /*15460*/  LDL R2, [R1] ;  /* 0x0000000001027983 */ /* 0x005ea80000100800 */
        /* <DEDUP_REMOVED lines=13> */
.L_x_8209:
        /* <DEDUP_REMOVED lines=15> */
.L_x_8210:
        /* <DEDUP_REMOVED lines=12> */
.L_x_8197:
[----:B------:R-:W-:Y:S05]  /*156f0*/  BSYNC B1 ;  /* 0x0000000000017941 */ /* 0x000fea0003800000 */
.L_x_8196:
[----:B0-----:R-:W2:Y:S04]  /*15700*/  LDL R0, [R1+0x28] ;  /* 0x0000280001007983 */ /* 0x001ea80000100800 */
[----:B------:R0:W-:Y:S04]  /*15710*/  STL [R1+0x4], R6 ;  /* 0x0000040601007387 */ /* 0x0001e80000100800 */
[----:B------:R0:W-:Y:S02]  /*15720*/  STL [R1+0x10], R9 ;  /* 0x0000100901007387 */ /* 0x0001e40000100800 */
[----:B0-2---:R-:W-:-:S07]  /*15730*/  VIADD R0, R0, 0xfffffffd ;  /* 0xfffffffd00007836 */ /* 0x005fce0000000000 */
.L_x_8195:
[----:B------:R-:W-:Y:S05]  /*15740*/  BSYNC B2 ;  /* 0x0000000000027941 */ /* 0x000fea0003800000 */
.L_x_8194:
[----:B------:R-:W3:Y:S01]  /*15750*/  LDL.LU R2, [R1+0x28] ;  /* 0x0000280001027983 */ /* 0x000ee20000300800 */
[----:B------:R-:W-:Y:S01]  /*15760*/  VIADD R8, R8, 0xfffffffe ;  /* 0xfffffffe08087836 */ /* 0x000fe20000000000 */
[----:B---3--:R-:W-:-:S04]  /*15770*/  LOP3.LUT R2, RZ, R2, RZ, 0x33, !PT ;  /* 0x00000002ff027212 */ /* 0x008fc800078e33ff */
[----:B------:R-:W-:-:S13]  /*15780*/  ISETP.NE.AND P0, PT, R8, R2, PT ;  /* 0x000000020800720c */ /* 0x000fda0003f05270 */
[----:B------:R-:W-:Y:S05]  /*15790*/  @!P0 BRA `(.L_x_8193) ;  /* 0x0000001000f88947 */ /* 0x000fea0003800000 */
[----:B------:R-:W-:-:S07]  /*157a0*/  IMAD.MOV.U32 R9, RZ, RZ, R17 ;  /* 0x000000ffff097224 */ /* 0x000fce00078e0011 */
.L_x_8241:
        /* <DEDUP_REMOVED lines=11> */
[----:B0-----:R-:W-:Y:S06]  /*15860*/  @!P1 BRA `(.L_x_8212) ;  /* 0x0000000800409947 */ /* 0x001fec0003800000 */
        /* <DEDUP_REMOVED lines=24> */
.L_x_8213:
[----:B------:R-:W2:Y:S01]  /*159f0*/  LDL R2, [R1] ;  /* 0x0000000001027983 */ /* 0x000ea20000100800 */
[----:B------:R-:W-:Y:S01]  /*15a00*/  BSSY B2, `(.L_x_8214) ;  /* 0x0000005000027945 */ /* 0x000fe20003800000 */
[----:B--2---:R-:W-:Y:S01]  /*15a10*/  IMAD R3, R4, 0x8, R2 ;  /* 0x0000000804037824 */ /* 0x004fe200078e0202 */
[----:B------:R-:W-:-:S04]  /*15a20*/  SHF.L.U32 R2, R5, 0x1f, RZ ;  /* 0x0000001f05027819 */ /* 0x000fc800000006ff */
[----:B------:R-:W2:Y:S02]  /*15a30*/  SYNCS.PHASECHK.TRANS64.TRYWAIT P0, [R3+URZ+0x28840], R2 ;  /* 0x02884002030075a7 */ /* 0x000ea4000800017f */
[----:B--2---:R-:W-:Y:S05]  /*15a40*/  @!P0 BRA `(.L_x_8215) ;  /* 0x0000003800008947 */ /* 0x004fea0003800000 */
.L_x_8306:
[----:B------:R-:W-:Y:S05]  /*15a50*/  BSYNC B2 ;  /* 0x0000000000027941 */ /* 0x000fea0003800000 */
.L_x_8214:
        /* <DEDUP_REMOVED lines=12> */
.L_x_8217:
[----:B------:R-:W-:Y:S05]  /*15b20*/  BSYNC B2 ;  /* 0x0000000000027941 */ /* 0x000fea0003800000 */
.L_x_8216:
[----:B--2---:R-:W2:Y:S04]  /*15b30*/  LDL R2, [R1] ;  /* 0x0000000001027983 */ /* 0x004ea80000100800 */
        /* <DEDUP_REMOVED lines=12> */
.L_x_8218:
        /* <DEDUP_REMOVED lines=16> */
.L_x_8219:
        /* <DEDUP_REMOVED lines=17> */
.L_x_8307:
[----:B------:R-:W-:Y:S05]  /*15e10*/  BSYNC B2 ;  /* 0x0000000000027941 */ /* 0x000fea0003800000 */
.L_x_8220:
[----:B------:R-:W-:Y:S01]  /*15e20*/  BSSY B2, `(.L_x_8222) ;  /* 0x000000b000027945 */ /* 0x000fe20003800000 */
[----:B------:R-:W-:Y:S02]  /*15e30*/  IMAD.MOV.U32 R12, RZ, RZ, 0x0 ;  /* 0x00000000ff0c7424 */ /* 0x000fe400078e00ff */
[----:B------:R-:W-:Y:S01]  /*15e40*/  IMAD.MOV.U32 R13, RZ, RZ, 0x14f00000 ;  /* 0x14f00000ff0d7424 */ /* 0x000fe200078e00ff */
[----:B------:R-:W-:Y:S06]  /*15e50*/  @P1 BRA `(.L_x_8223) ;  /* 0x00000000001c1947 */ /* 0x000fec0003800000 */
[----:B------:R-:W2:Y:S01]  /*15e60*/  S2R R6, SR_TID.X ;  /* 0x0000000000067919 */ /* 0x000ea20000002100 */
[----:B0-----:R-:W-:-:S04]  /*15e70*/  IMAD.MOV.U32 R3, RZ, RZ, 0x8000 ;  /* 0x00008000ff037424 */ /* 0x001fc800078e00ff */
[----:B------:R3:W-:Y:S01]  /*15e80*/  SYNCS.ARRIVE.TRANS64 RZ, [R2+URZ+0x50], R3 ;  /* 0x0000500302ff79a7 */ /* 0x0007e2000800003f */
[----:B--2---:R-:W-:-:S04]  /*15e90*/  LOP3.LUT R6, R6, 0x1f, RZ, 0xc0, !PT ;  /* 0x0000001f06067812 */ /* 0x004fc800078ec0ff */
[----:B------:R-:W-:-:S13]  /*15ea0*/  ISETP.NE.AND P0, PT, R6, RZ, PT ;  /* 0x000000ff0600720c */ /* 0x000fda0003f05270 */
[----:B---3--:R-:W-:Y:S05]  /*15eb0*/  @!P0 BRA `(.L_x_8223) ;  /* 0x0000000000048947 */ /* 0x008fea0003800000 */
[----:B------:R-:W-:Y:S01]  /*15ec0*/  BPT.TRAP 0x1 ;  /* 0x000000040000795c */ /* 0x000fe20000300000 */
.L_x_8223:
[----:B------:R-:W-:Y:S05]  /*15ed0*/  BSYNC B2 ;  /* 0x0000000000027941 */ /* 0x000fea0003800000 */
.L_x_8222:
[----:B------:R-:W2:Y:S04]  /*15ee0*/  LDL R15, [R1] ;  /* 0x00000000010f7983 */ /* 0x000ea80000100800 */
[----:B0-----:R-:W2:Y:S04]  /*15ef0*/  LDL.LU R3, [R1+0x4] ;  /* 0x0000040001037983 */ /* 0x001ea80000300800 */
[----:B------:R-:W3:Y:S04]  /*15f00*/  LDL R7, [R1+0x14] ;  /* 0x0000140001077983 */ /* 0x000ee80000100800 */
        /* <DEDUP_REMOVED lines=11> */
.L_x_8224:
        /* <DEDUP_REMOVED lines=15> */
.L_x_8225:
        /* <DEDUP_REMOVED lines=12> */
.L_x_8212:
[----:B------:R-:W-:Y:S05]  /*16170*/  BSYNC B1 ;  /* 0x0000000000017941 */ /* 0x000fea0003800000 */
.L_x_8211:
        /* <DEDUP_REMOVED lines=17> */
[----:B------:R-:W3:Y:S01]  /*16290*/  LDL R14, [R1+0x1c] ;  /* 0x00001c00010e7983 */ /* 0x000ee20000100800 */
[----:B0-----:R-:W0:Y:S01]  /*162a0*/  LDC R8, c[0x0][0x43c] ;  /* 0x00010f00ff087b82 */ /* 0x001e220000000800 */
[----:B------:R-:W-:Y:S02]  /*162b0*/  ULDC.64 UR6, c[0x0][0x428] ;  /* 0x00010a0000067ab9 */ /* 0x000fe40000000a00 */
[----:B------:R-:W4:Y:S01]  /*162c0*/  LDL R13, [R1+0xc] ;  /* 0x00000c00010d7983 */ /* 0x000f220000100800 */
        /* <DEDUP_REMOVED lines=8> */
[----:B---3--:R-:W-:-:S04]  /*16350*/  IMAD R8, R14, UR6, RZ ;  /* 0x000000060e087c24 */ /* 0x008fc8000f8e02ff */
[C---:B----4-:R-:W-:Y:S02]  /*16360*/  IMAD R8, R13.reuse, UR7, R8 ;  /* 0x000000070d087c24 */ /* 0x050fe4000f8e0208 */
[----:B------:R-:W-:-:S04]  /*16370*/  IMAD.WIDE.U32 R2, R13, UR6, R2 ;  /* 0x000000060d027c25 */ /* 0x000fc8000f8e0002 */
[----:B------:R-:W-:Y:S01]  /*16380*/  IMAD.IADD R3, R8, 0x1, R3 ;  /* 0x0000000108037824 */ /* 0x000fe200078e0203 */
[----:B------:R-:W-:-:S04]  /*16390*/  LEA R8, P0, R2, UR4, 0x2 ;  /* 0x0000000402087c11 */ /* 0x000fc8000f8010ff */
[----:B------:R-:W-:-:S06]  /*163a0*/  LEA.HI.X R9, R2, UR5, R3, 0x2, P0 ;  /* 0x0000000502097c11 */ /* 0x000fcc00080f1403 */
[----:B------:R3:W5:Y:S03]  /*163b0*/  LDG.E R9, desc[UR50][R8.64] ;  /* 0x0000003208097981 */ /* 0x000766000c1e1900 */
.L_x_8228:
[----:B------:R-:W4:Y:S01]  /*163c0*/  LDL R2, [R1] ;  /* 0x0000000001027983 */ /* 0x000f220000100800 */
[----:B------:R-:W-:Y:S01]  /*163d0*/  SHF.L.U32 R3, R11, 0x1f, RZ ;  /* 0x0000001f0b037819 */ /* 0x000fe200000006ff */
[----:B------:R-:W-:Y:S01]  /*163e0*/  BSSY B2, `(.L_x_8229) ;  /* 0x0000004000027945 */ /* 0x000fe20003800000 */
[----:B----4-:R-:W-:-:S04]  /*163f0*/  IMAD R2, R12, 0x8, R2 ;  /* 0x000000080c027824 */ /* 0x010fc800078e0202 */
[----:B------:R-:W4:Y:S02]  /*16400*/  SYNCS.PHASECHK.TRANS64.TRYWAIT P0, [R2+URZ+0x28840], R3 ;  /* 0x02884003020075a7 */ /* 0x000f24000800017f */
[----:B----4-:R-:W-:Y:S05]  /*16410*/  @!P0 BRA `(.L_x_8230) ;  /* 0x0000002c00b48947 */ /* 0x010fea0003800000 */
.L_x_8308:
[----:B------:R-:W-:Y:S05]  /*16420*/  BSYNC B2 ;  /* 0x0000000000027941 */ /* 0x000fea0003800000 */
.L_x_8229:
[----:B0--3--:R-:W0:Y:S01]  /*16430*/  S2R R8, SR_TID.X ;  /* 0x0000000000087919 */ /* 0x009e220000002100 */
[----:B------:R-:W-:Y:S01]  /*16440*/  BSSY B2, `(.L_x_8231) ;  /* 0x000000b000027945 */ /* 0x000fe20003800000 */
[----:B0-----:R-:W-:-:S04]  /*16450*/  LOP3.LUT R8, R8, 0x7f, RZ, 0xc0, !PT ;  /* 0x0000007f08087812 */ /* 0x001fc800078ec0ff */
[----:B------:R-:W-:-:S13]  /*16460*/  ISETP.NE.AND P1, PT, R8, RZ, PT ;  /* 0x000000ff0800720c */ /* 0x000fda0003f25270 */
[----:B------:R-:W-:Y:S05]  /*16470*/  @P1 BRA `(.L_x_8232) ;  /* 0x00000000001c1947 */ /* 0x000fea0003800000 */
[----:B------:R-:W0:Y:S01]  /*16480*/  S2R R8, SR_TID.X ;  /* 0x0000000000087919 */ /* 0x000e220000002100 */
[----:B----4-:R-:W-:-:S04]  /*16490*/  IMAD.MOV.U32 R3, RZ, RZ, 0x8000 ;  /* 0x00008000ff037424 */ /* 0x010fc800078e00ff */
[----:B------:R3:W-:Y:S01]  /*164a0*/  SYNCS.ARRIVE.TRANS64 RZ, [R2+URZ+0x28830], R3 ;  /* 0x0288300302ff79a7 */ /* 0x0007e2000800003f */
[----:B0-----:R-:W-:-:S04]  /*164b0*/  LOP3.LUT R8, R8, 0x1f, RZ, 0xc0, !PT ;  /* 0x0000001f08087812 */ /* 0x001fc800078ec0ff */
[----:B------:R-:W-:-:S13]  /*164c0*/  ISETP.NE.AND P0, PT, R8, RZ, PT ;  /* 0x000000ff0800720c */ /* 0x000fda0003f05270 */
[----:B---3--:R-:W-:Y:S05]  /*164d0*/  @!P0 BRA `(.L_x_8232) ;  /* 0x0000000000048947 */ /* 0x008fea0003800000 */
[----:B------:R-:W-:Y:S01]  /*164e0*/  BPT.TRAP 0x1 ;  /* 0x000000040000795c */ /* 0x000fe20000300000 */
.L_x_8232:
[----:B------:R-:W-:Y:S05]  /*164f0*/  BSYNC B2 ;  /* 0x0000000000027941 */ /* 0x000fea0003800000 */
.L_x_8231:
[----:B----4-:R-:W3:Y:S04]  /*16500*/  LDL R2, [R1+0x4] ;  /* 0x0000040001027983 */ /* 0x010ee80000100800 */
[----:B--2---:R-:W2:Y:S04]  /*16510*/  LDL R11, [R1] ;  /* 0x00000000010b7983 */ /* 0x004ea80000100800 */
        /* <DEDUP_REMOVED lines=8> */
[C---:B---3--:R-:W-:Y:S02]  /*165a0*/  IMAD R3, R2.reuse, 0x8, R10 ;  /* 0x0000000802037824 */ /* 0x048fe400078e020a */
[----:B--2---:R-:W-:Y:S02]  /*165b0*/  IMAD R2, R2, 0x8000, R11 ;  /* 0x0000800002027824 */ /* 0x004fe400078e020b */
[----:B------:R-:W-:-:S02]  /*165c0*/  VIADD R3, R3, 0x30 ;  /* 0x0000003003037836 */ /* 0x000fc40000000000 */
[----:B----4-:R-:W-:Y:S02]  /*165d0*/  IMAD R8, R7, 0x80, R8 ;  /* 0x0000008007087824 */ /* 0x010fe400078e0208 */
[----:B------:R-:W-:-:S07]  /*165e0*/  VIADD R11, R2, 0x18400 ;  /* 0x00018400020b7836 */ /* 0x000fce0000000000 */
.L_x_8233:
        /* <DEDUP_REMOVED lines=16> */
.L_x_8234:
        /* <DEDUP_REMOVED lines=15> */
.L_x_8309:
[----:B------:R-:W-:Y:S05]  /*167e0*/  BSYNC B2 ;  /* 0x0000000000027941 */ /* 0x000fea0003800000 */
.L_x_8235:
        /* <DEDUP_REMOVED lines=11> */
.L_x_8238:
[----:B------:R-:W-:Y:S05]  /*168a0*/  BSYNC B2 ;  /* 0x0000000000027941 */ /* 0x000fea0003800000 */
.L_x_8237:
        /* <DEDUP_REMOVED lines=13> */
.L_x_8239:
        /* <DEDUP_REMOVED lines=15> */
.L_x_8240:
        /* <DEDUP_REMOVED lines=12> */
.L_x_8227:
[----:B------:R-:W-:Y:S05]  /*16b30*/  BSYNC B1 ;  /* 0x0000000000017941 */ /* 0x000fea0003800000 */
.L_x_8226:
[----:B------:R-:W4:Y:S01]  /*16b40*/  LDL R2, [R1+0x20] ;  /* 0x0000200001027983 */ /* 0x000f220000100800 */
[----:B------:R-:W-:Y:S01]  /*16b50*/  VIADD R0, R0, 0xfffffffe ;  /* 0xfffffffe00007836 */ /* 0x000fe20000000000 */
[----:B----4-:R-:W-:-:S13]  /*16b60*/  ISETP.GT.AND P0, PT, R6, R2, PT ;  /* 0x000000020600720c */ /* 0x010fda0003f04270 */
[----:B------:R-:W-:Y:S05]  /*16b70*/  @P0 BRA `(.L_x_8241) ;  /* 0xffffffec000c0947 */ /* 0x000fea000383ffff */
.L_x_8193:
[----:B------:R-:W-:Y:S05]  /*16b80*/  BSYNC B0 ;  /* 0x0000000000007941 */ /* 0x000fea0003800000 */
.L_x_8192:
[----:B------:R-:W4:Y:S01]  /*16b90*/  S2R R2, SR_TID.X ;  /* 0x0000000000027919 */ /* 0x000f220000002100 */
[----:B------:R-:W-:Y:S01]  /*16ba0*/  BSSY B0, `(.L_x_8242) ;  /* 0x0000010000007945 */ /* 0x000fe20003800000 */
[----:B----4-:R-:W-:-:S04]  /*16bb0*/  LOP3.LUT R6, R2, 0x7f, RZ, 0xc0, !PT ;  /* 0x0000007f02067812 */ /* 0x010fc800078ec0ff */
[----:B------:R-:W-:-:S13]  /*16bc0*/  ISETP.NE.AND P0, PT, R6, RZ, PT ;  /* 0x000000ff0600720c */ /* 0x000fda0003f05270 */
[----:B------:R-:W-:Y:S05]  /*16bd0*/  @P0 BRA `(.L_x_8243) ;  /* 0x0000000000300947 */ /* 0x000fea0003800000 */
[----:B------:R-:W4:Y:S01]  /*16be0*/  S2R R3, SR_LANEID ;  /* 0x0000000000037919 */ /* 0x000f220000000000 */
[----:B------:R-:W-:Y:S01]  /*16bf0*/  VOTEU.ANY UR4, UPT, PT ;  /* 0x0000000000047886 */ /* 0x000fe200038e0100 */
[----:B--2---:R-:W2:Y:S01]  /*16c00*/  LDC.64 R4, c[0x0][0xc60] ;  /* 0x00031800ff047b82 */ /* 0x004ea20000000a00 */
[----:B------:R-:W4:Y:S08]  /*16c10*/  FLO.U32 R0, UR4 ;  /* 0x0000000400007d00 */ /* 0x000f3000080e0000 */
[----:B------:R-:W2:Y:S01]  /*16c20*/  POPC R2, UR4 ;  /* 0x0000000400027d09 */ /* 0x000ea20008000000 */
[----:B----4-:R-:W-:-:S13]  /*16c30*/  ISETP.EQ.U32.AND P0, PT, R0, R3, PT ;  /* 0x000000030000720c */ /* 0x010fda0003f02070 */
[----:B--2---:R-:W2:Y:S01]  /*16c40*/  @P0 ATOMG.E.ADD.STRONG.GPU PT, R5, desc[UR50][R4.64], R2 ;  /* 0x00000002040509a8 */ /* 0x004ea200081ee1f2 */
[----:B------:R-:W4:Y:S02]  /*16c50*/  S2R R3, SR_LTMASK ;  /* 0x0000000000037919 */ /* 0x000f240000003900 */
[----:B----4-:R-:W-:-:S06]  /*16c60*/  LOP3.LUT R3, R3, UR4, RZ, 0xc0, !PT ;  /* 0x0000000403037c12 */ /* 0x010fcc000f8ec0ff */
[----:B------:R-:W4:Y:S01]  /*16c70*/  POPC R3, R3 ;  /* 0x0000000300037309 */ /* 0x000f220000000000 */
[----:B--2---:R-:W4:Y:S02]  /*16c80*/  SHFL.IDX PT, R0, R5, R0, 0x1f ;  /* 0x00001f0005007589 */ /* 0x004f2400000e0000 */
[----:B----4-:R-:W-:-:S07]  /*16c90*/  IADD3 R16, R0, UR37, R3 ;  /* 0x0000002500107c10 */ /* 0x010fce000fffe003 */
.L_x_8243:
[----:B------:R-:W-:Y:S05]  /*16ca0*/  BSYNC B0 ;  /* 0x0000000000007941 */ /* 0x000fea0003800000 */
.L_x_8242:
[----:B------:R-:W4:Y:S01]  /*16cb0*/  LDL R0, [R1+0x18] ;  /* 0x0000180001007983 */ /* 0x000f220000100800 */
[----:B------:R-:W-:Y:S01]  /*16cc0*/  BSSY B0, `(.L_x_8244) ;  /* 0x000003e000007945 */ /* 0x000fe20003800000 */
[----:B----4-:R-:W-:-:S13]  /*16cd0*/  LOP3.LUT P0, RZ, R0, 0x1, RZ, 0xc0, !PT ;  /* 0x0000000100ff7812 */ /* 0x010fda000780c0ff */
[----:B------:R-:W-:Y:S05]  /*16ce0*/  @!P0 BRA `(.L_x_8245) ;  /* 0x0000000000ec8947 */ /* 0x000fea0003800000 */
[----:B------:R-:W4:Y:S04]  /*16cf0*/  LDL R3, [R1] ;  /* 0x0000000001037983 */ /* 0x000f280000100800 */
[----:B------:R-:W4:Y:S04]  /*16d00*/  LDL R0, [R1+0x4] ;  /* 0x0000040001007983 */ /* 0x000f280000100800 */
[----:B------:R-:W5:Y:S01]  /*16d10*/  LDL R2, [R1+0x10] ;  /* 0x0000100001027983 */ /* 0x000f620000100800 */
[----:B------:R-:W-:Y:S01]  /*16d20*/  BSSY B1, `(.L_x_8246) ;  /* 0x0000006000017945 */ /* 0x000fe20003800000 */
[----:B------:R-:W-:Y:S01]  /*16d30*/  ISETP.NE.AND P1, PT, R6, RZ, PT ;  /* 0x000000ff0600720c */ /* 0x000fe20003f25270 */
[----:B----4-:R-:W-:Y:S01]  /*16d40*/  IMAD R0, R0, 0x8, R3 ;  /* 0x0000000800007824 */ /* 0x010fe200078e0203 */
[----:B-----5:R-:W-:-:S04]  /*16d50*/  SHF.L.U32 R3, R2, 0x1f, RZ ;  /* 0x0000001f02037819 */ /* 0x020fc800000006ff */
[----:B------:R-:W4:Y:S02]  /*16d60*/  SYNCS.PHASECHK.TRANS64.TRYWAIT P0, [R0+URZ+0x28860], R3 ;  /* 0x02886003000075a7 */ /* 0x000f24000800017f */
[----:B----4-:R-:W-:Y:S05]  /*16d70*/  @!P0 BRA `(.L_x_8247) ;  /* 0x0000002400848947 */ /* 0x010fea0003800000 */
.L_x_8310:
[----:B------:R-:W-:Y:S05]  /*16d80*/  BSYNC B1 ;  /* 0x0000000000017941 */ /* 0x000fea0003800000 */
.L_x_8246:
[----:B------:R-:W-:Y:S04]  /*16d90*/  BSSY B1, `(.L_x_8248) ;  /* 0x0000009000017945 */ /* 0x000fe80003800000 */
[----:B------:R-:W-:Y:S05]  /*16da0*/  @P1 BRA `(.L_x_8249) ;  /* 0x00000000001c1947 */ /* 0x000fea0003800000 */
[----:B------:R-:W5:Y:S01]  /*16db0*/  S2R R2, SR_TID.X ;  /* 0x0000000000027919 */ /* 0x000f620000002100 */
[----:B----4-:R-:W-:-:S04]  /*16dc0*/  IMAD.MOV.U32 R3, RZ, RZ, 0x8000 ;  /* 0x00008000ff037424 */ /* 0x010fc800078e00ff */
[----:B------:R4:W-:Y:S01]  /*16dd0*/  SYNCS.ARRIVE.TRANS64 RZ, [R0+URZ+0x28850], R3 ;  /* 0x0288500300ff79a7 */ /* 0x0009e2000800003f */
[----:B-----5:R-:W-:-:S04]  /*16de0*/  LOP3.LUT R2, R2, 0x1f, RZ, 0xc0, !PT ;  /* 0x0000001f02027812 */ /* 0x020fc800078ec0ff */
[----:B------:R-:W-:-:S13]  /*16df0*/  ISETP.NE.AND P0, PT, R2, RZ, PT ;  /* 0x000000ff0200720c */ /* 0x000fda0003f05270 */
[----:B----4-:R-:W-:Y:S05]  /*16e00*/  @!P0 BRA `(.L_x_8249) ;  /* 0x0000000000048947 */ /* 0x010fea0003800000 */
[----:B------:R-:W-:Y:S01]  /*16e10*/  BPT.TRAP 0x1 ;  /* 0x000000040000795c */ /* 0x000fe20000300000 */
.L_x_8249:
[----:B------:R-:W-:Y:S05]  /*16e20*/  BSYNC B1 ;  /* 0x0000000000017941 */ /* 0x000fea0003800000 */
.L_x_8248:
[----:B------:R-:W5:Y:S04]  /*16e30*/  LDL.LU R5, [R1+0x14] ;  /* 0x0000140001057983 */ /* 0x000f680000300800 */
[----:B------:R-:W5:Y:S04]  /*16e40*/  LDL.LU R2, [R1+0x8] ;  /* 0x0000080001027983 */ /* 0x000f680000300800 */
[----:B--2---:R-:W2:Y:S04]  /*16e50*/  LDL R4, [R1] ;  /* 0x0000000001047983 */ /* 0x004ea80000100800 */
[----:B----4-:R-:W2:Y:S01]  /*16e60*/  LDL R3, [R1+0x4] ;  /* 0x0000040001037983 */ /* 0x010ea20000100800 */
[----:B------:R-:W-:Y:S01]  /*16e70*/  UIADD3 UR4, UP0, UR38, 0x470, URZ ;  /* 0x0000047026047890 */ /* 0x000fe2000ff1e03f */
[----:B------:R-:W-:Y:S01]  /*16e80*/  PLOP3.LUT P0, PT, PT, PT, PT, 0x80, 0x0 ;  /* 0x000000000000781c */ /* 0x000fe20003f0f070 */
[----:B------:R-:W-:Y:S01]  /*16e90*/  VIADD R0, R0, 0x28850 ;  /* 0x0002885000007836 */ /* 0x000fe20000000000 */
[----:B------:R-:W-:Y:S01]  /*16ea0*/  UMOV UR6, 0x0 ;  /* 0x0000000000067882 */ /* 0x000fe20000000000 */
[----:B------:R-:W-:Y:S01]  /*16eb0*/  UIADD3.X UR5, URZ, UR39, URZ, UP0, !UPT ;  /* 0x000000273f057290 */ /* 0x000fe200087fe43f */
[----:B------:R-:W-:Y:S01]  /*16ec0*/  UMOV UR7, 0x14f00000 ;  /* 0x14f0000000077882 */ /* 0x000fe20000000000 */
[----:B------:R-:W-:Y:S01]  /*16ed0*/  UMOV UR10, URZ ;  /* 0x0000003f000a7c82 */ /* 0x000fe20008000000 */
[----:B-----5:R-:W-:-:S02]  /*16ee0*/  IMAD R2, R2, 0x80, R5 ;  /* 0x0000008002027824 */ /* 0x020fc400078e0205 */
[----:B--2---:R-:W-:-:S04]  /*16ef0*/  IMAD R3, R3, 0x8000, R4 ;  /* 0x0000800003037824 */ /* 0x004fc800078e0204 */
[----:B------:R-:W-:-:S07]  /*16f00*/  VIADD R4, R3, 0x400 ;  /* 0x0000040003047836 */ /* 0x000fce0000000000 */
.L_x_8250:
        /* <DEDUP_REMOVED lines=15> */
.L_x_8251:
        /* <DEDUP_REMOVED lines=9> */
[----:B----4-:R-:W-:Y:S05]  /*17090*/  @P0 BRA.U.ANY `(.L_x_8251) ;  /* 0xfffffffd00d80947 */ /* 0x010fea000393ffff */
.L_x_8245:
[----:B------:R-:W-:Y:S05]  /*170a0*/  BSYNC B0 ;  /* 0x0000000000007941 */ /* 0x000fea0003800000 */
.L_x_8244:
[----:B------:R-:W4:Y:S04]  /*170b0*/  LDL.LU R5, [R1+0x4] ;  /* 0x0000040001057983 */ /* 0x000f280000300800 */
[----:B--2---:R-:W2:Y:S01]  /*170c0*/  LDL.LU R4, [R1+0x10] ;  /* 0x0000100001047983 */ /* 0x004ea20000300800 */
[----:B----4-:R-:W-:-:S05]  /*170d0*/  VIADD R0, R5, 0x1 ;  /* 0x0000000105007836 */ /* 0x010fca0000000000 */
[----:B------:R-:W-:-:S04]  /*170e0*/  ISETP.NE.AND P0, PT, R0, 0x2, PT ;  /* 0x000000020000780c */ /* 0x000fc80003f05270 */
[----:B------:R-:W-:Y:S02]  /*170f0*/  SEL R2, RZ, 0x1, P0 ;  /* 0x00000001ff027807 */ /* 0x000fe40000000000 */
[----:B------:R-:W-:Y:S02]  /*17100*/  SEL R0, R0, RZ, P0 ;  /* 0x000000ff00007207 */ /* 0x000fe40000000000 */
[----:B--2---:R-:W-:-:S03]  /*17110*/  LOP3.LUT R4, R4, R2, RZ, 0x3c, !PT ;  /* 0x0000000204047212 */ /* 0x004fc600078e3cff */
[----:B------:R2:W-:Y:S04]  /*17120*/  STL [R1+0x4], R0 ;  /* 0x0000040001007387 */ /* 0x0005e80000100800 */
[----:B------:R2:W-:Y:S02]  /*17130*/  STL [R1+0x10], R4 ;  /* 0x0000100401007387 */ /* 0x0005e40000100800 */
.L_x_8172:
[----:B------:R-:W-:Y:S05]  /*17140*/  BSYNC B7 ;  /* 0x0000000000077941 */ /* 0x000fea0003800000 */
.L_x_8170:
[----:B--2---:R-:W2:Y:S02]  /*17150*/  LDL R0, [R1+0x18] ;  /* 0x0000180001007983 */ /* 0x004ea40000100800 */
[----:B--2---:R-:W-:-:S13]  /*17160*/  LOP3.LUT P0, RZ, R0, 0x2, RZ, 0xc0, !PT ;  /* 0x0000000200ff7812 */ /* 0x004fda000780c0ff */
[----:B------:R-:W-:Y:S05]  /*17170*/  @!P0 BRA `(.L_x_8252) ;  /* 0x0000000000288947 */ /* 0x000fea0003800000 */
[----:B------:R-:W-:Y:S05]  /*17180*/  WARPSYNC.ALL ;  /* 0x0000000000007948 */ /* 0x000fea0003800000 */
[----:B------:R-:W2:Y:S08]  /*17190*/  S2UR UR5, SR_CgaCtaId ;  /* 0x00000000000579c3 */ /* 0x000eb00000008800 */
[----:B------:R-:W-:Y:S06]  /*171a0*/  BAR.SYNC.DEFER_BLOCKING 0x5, 0x180 ;  /* 0x0146000000007b1d */ /* 0x000fec0000010000 */
[----:B------:R-:W-:-:S02]  /*171b0*/  UMOV UR4, 0x400 ;  /* 0x0000040000047882 */ /* 0x000fc40000000000 */
[----:B--2---:R-:W-:-:S06]  /*171c0*/  ULEA UR4, UR5, UR4, 0x18 ;  /* 0x0000000405047291 */ /* 0x004fcc000f8ec03f */
[----:B------:R-:W-:-:S05]  /*171d0*/  IMAD.U32 R0, RZ, RZ, UR4 ;  /* 0x00000004ff007e24 */ /* 0x000fca000f8e00ff */
[----:B------:R2:W4:Y:S04]  /*171e0*/  LDS.128 R16, [R0+0x288d0] ;  /* 0x0288d00000107984 */ /* 0x0005280000000c00 */
[----:B------:R2:W-:Y:S01]  /*171f0*/  STL [R1], R0 ;  /* 0x0000000001007387 */ /* 0x0005e20000100800 */
[----:B------:R-:W-:Y:S06]  /*17200*/  BAR.ARV 0x4, 0x180 ;  /* 0x0106000000007b1d */ /* 0x000fec0000002000 */
[----:B------:R-:W-:Y:S05]  /*17210*/  BRA `(.L_x_8253) ;  /* 0x0000000800d47947 */ /* 0x000fea0003800000 */
.L_x_8252:
[----:B------:R-:W2:Y:S01]  /*17220*/  S2R R0, SR_TID.X ;  /* 0x0000000000007919 */ /* 0x000ea20000002100 */
[----:B------:R-:W-:Y:S01]  /*17230*/  UMOV UR4, 0xffffffff ;  /* 0xffffffff00047882 */ /* 0x000fe20000000000 */
[----:B--2---:R-:W-:-:S04]  /*17240*/  LOP3.LUT R4, R0, 0x1f, RZ, 0xc0, !PT ;  /* 0x0000001f00047812 */ /* 0x004fc800078ec0ff */
[----:B------:R-:W-:Y:S01]  /*17250*/  ISETP.NE.AND P0, PT, R4, 0x1f, PT ;  /* 0x0000001f0400780c */ /* 0x000fe20003f05270 */
[----:B------:R-:W-:-:S12]  /*17260*/  BRA.DIV UR4, `(.L_x_8254) ;  /* 0x00000022045c7947 */ /* 0x000fd8000b800000 */
[----:B------:R-:W-:Y:S01]  /*17270*/  IMAD.IADD R5, R19, 0x1, R4 ;  /* 0x0000000113057824 */ /* 0x000fe200078e0204 */
[----:B------:R-:W-:-:S04]  /*17280*/  ULDC UR4, c[0x0][0xc3c] ;  /* 0x00030f0000047ab9 */ /* 0x000fc80000000800 */
[----:B------:R-:W-:-:S13]  /*17290*/  ISETP.GE.OR P1, PT, R5, UR4, !P0 ;  /* 0x0000000405007c0c */ /* 0x000fda000c726670 */
[----:B------:R-:W2:Y:S02]  /*172a0*/  @!P1 LDC.64 R2, c[0x0][0xc80] ;  /* 0x00032000ff029b82 */ /* 0x000ea40000000a00 */
[----:B--2---:R-:W-:-:S06]  /*172b0*/  @!P1 IMAD.WIDE R2, R5, 0x4, R2 ;  /* 0x0000000405029825 */ /* 0x004fcc00078e0202 */
[----:B------:R2:W4:Y:S01]  /*172c0*/  @!P1 LDG.E R3, desc[UR50][R2.64] ;  /* 0x0000003202039981 */ /* 0x000522000c1e1900 */
[C---:B------:R-:W-:Y:S02]  /*172d0*/  ISETP.GE.U32.AND P2, PT, R4.reuse, 0x2, PT ;  /* 0x000000020400780c */ /* 0x040fe40003f46070 */
[C---:B------:R-:W-:Y:S01]  /*172e0*/  ISETP.GE.U32.AND P3, PT, R4.reuse, 0x4, PT ;  /* 0x000000040400780c */ /* 0x040fe20003f66070 */
[----:B------:R-:W-:Y:S01]  /*172f0*/  SHFL.IDX PT, R0, R16, RZ, 0x1f ;  /* 0x00001fff10007589 */ /* 0x000fe200000e0000 */
[C---:B------:R-:W-:Y:S02]  /*17300*/  ISETP.GE.U32.AND P4, PT, R4.reuse, 0x8, PT ;  /* 0x000000080400780c */ /* 0x040fe40003f86070 */
[C---:B------:R-:W-:Y:S01]  /*17310*/  ISETP.GE.U32.AND P5, PT, R4.reuse, 0x10, PT ;  /* 0x000000100400780c */ /* 0x040fe20003fa6070 */
[----:B--2---:R-:W-:Y:S02]  /*17320*/  IMAD.MOV.U32 R2, RZ, RZ, RZ ;  /* 0x000000ffff027224 */ /* 0x004fe400078e00ff */
[----:B----4-:R-:W-:Y:S01]  /*17330*/  @!P1 IMAD.MOV.U32 R2, RZ, RZ, R3 ;  /* 0x000000ffff029224 */ /* 0x010fe200078e0003 */
[----:B------:R-:W-:-:S04]  /*17340*/  ISETP.NE.AND P1, PT, R4, RZ, PT ;  /* 0x000000ff0400720c */ /* 0x000fc80003f25270 */
[----:B------:R-:W2:Y:S02]  /*17350*/  SHFL.UP PT, R14, R2, 0x1, RZ ;  /* 0x04200000020e7989 */ /* 0x000ea400000e00ff */
[----:B--2---:R-:W-:-:S05]  /*17360*/  SEL R5, R14, RZ, P1 ;  /* 0x000000ff0e057207 */ /* 0x004fca0000800000 */
[----:B------:R-:W-:Y:S02]  /*17370*/  IMAD.IADD R3, R2, 0x1, R5 ;  /* 0x0000000102037824 */ /* 0x000fe400078e0205 */
[----:B------:R-:W-:Y:S04]  /*17380*/  SHFL.IDX PT, R5, R16, 0x1, 0x1f ;  /* 0x00201f0010057f89 */ /* 0x000fe800000e0000 */
        /* <DEDUP_REMOVED lines=12> */
[----:B------:R2:W4:Y:S02]  /*17450*/  SHFL.IDX PT, R14, R3, 0x1f, 0x1f ;  /* 0x03e01f00030e7f89 */ /* 0x00052400000e0000 */
.L_x_8320:
[----:B------:R-:W-:Y:S02]  /*17460*/  ULDC UR4, c[0x0][0xc38] ;  /* 0x00030e0000047ab9 */ /* 0x000fe40000000800 */
[----:B------:R-:W-:-:S04]  /*17470*/  IMAD.U32 R4, RZ, RZ, UR4 ;  /* 0x00000004ff047e24 */ /* 0x000fc8000f8e00ff */
[----:B----4-:R-:W-:-:S04]  /*17480*/  IMAD R16, R14, R4, RZ ;  /* 0x000000040e107224 */ /* 0x010fc800078e02ff */
[----:B------:R-:W-:-:S05]  /*17490*/  IMAD.IADD R5, R5, 0x1, R16 ;  /* 0x0000000105057824 */ /* 0x000fca00078e0210 */
[----:B------:R-:W-:-:S13]  /*174a0*/  ISETP.GT.AND P6, PT, R5, R0, PT ;  /* 0x000000000500720c */ /* 0x000fda0003fc4270 */
[----:B------:R-:W-:Y:S05]  /*174b0*/  @P6 BRA `(.L_x_8255) ;  /* 0x00000000009c6947 */ /* 0x000fea0003800000 */
.L_x_8260:
[----:B------:R-:W4:Y:S01]  /*174c0*/  LDC R4, c[0x0][0xc3c] ;  /* 0x00030f00ff047b82 */ /* 0x000f220000000800 */
[----:B------:R-:W-:-:S05]  /*174d0*/  VIADD R19, R19, 0x1f ;  /* 0x0000001f13137836 */ /* 0x000fca0000000000 */
[----:B----4-:R-:W-:-:S13]  /*174e0*/  ISETP.GE.AND P6, PT, R19, R4, PT ;  /* 0x000000041300720c */ /* 0x010fda0003fc6270 */
[----:B------:R-:W-:Y:S05]  /*174f0*/  @P6 BRA `(.L_x_8256) ;  /* 0x0000000400d06947 */ /* 0x000fea0003800000 */
[----:B------:R-:W4:Y:S01]  /*17500*/  S2R R2, SR_TID.X ;  /* 0x0000000000027919 */ /* 0x000f220000002100 */
[----:B------:R-:W-:Y:S01]  /*17510*/  BSSY B0, `(.L_x_8257) ;  /* 0x0000009000007945 */ /* 0x000fe20003800000 */
[----:B----4-:R-:W-:-:S05]  /*17520*/  LOP3.LUT R2, R2, 0x1f, RZ, 0xc0, !PT ;  /* 0x0000001f02027812 */ /* 0x010fca00078ec0ff */
[----:B---3--:R-:W-:Y:S02]  /*17530*/  IMAD.IADD R7, R19, 0x1, R2 ;  /* 0x0000000113077824 */ /* 0x008fe400078e0202 */
[----:B------:R-:W-:-:S03]  /*17540*/  IMAD.MOV.U32 R2, RZ, RZ, RZ ;  /* 0x000000ffff027224 */ /* 0x000fc600078e00ff */
[----:B------:R-:W-:-:S13]  /*17550*/  ISETP.GE.OR P6, PT, R7, R4, !P0 ;  /* 0x000000040700720c */ /* 0x000fda00047c6670 */
[----:B------:R-:W-:Y:S05]  /*17560*/  @P6 BRA `(.L_x_8258) ;  /* 0x00000000000c6947 */ /* 0x000fea0003800000 */
[----:B--2---:R-:W2:Y:S02]  /*17570*/  LDC.64 R2, c[0x0][0xc80] ;  /* 0x00032000ff027b82 */ /* 0x004ea40000000a00 */
[----:B--2---:R-:W-:-:S06]  /*17580*/  IMAD.WIDE R2, R7, 0x4, R2 ;  /* 0x0000000407027825 */ /* 0x004fcc00078e0202 */
[----:B------:R3:W5:Y:S02]  /*17590*/  LDG.E R2, desc[UR50][R2.64] ;  /* 0x0000003202027981 */ /* 0x000764000c1e1900 */
.L_x_8258:
[----:B------:R-:W-:Y:S05]  /*175a0*/  BSYNC B0 ;  /* 0x0000000000007941 */ /* 0x000fea0003800000 */
.L_x_8257:
[----:B------:R-:W-:-:S03]  /*175b0*/  UMOV UR4, 0xffffffff ;  /* 0xffffffff00047882 */ /* 0x000fc60000000000 */
[----:B------:R-:W-:Y:S05]  /*175c0*/  BRA.DIV UR4, `(.L_x_8259) ;  /* 0x0000002204a87947 */ /* 0x000fea000b800000 */
[----:B-----5:R-:W2:Y:S02]  /*175d0*/  SHFL.UP PT, R14, R2, 0x1, RZ ;  /* 0x04200000020e7989 */ /* 0x020ea400000e00ff */
[----:B--23--:R-:W-:-:S05]  /*175e0*/  SEL R3, R14, RZ, P1 ;  /* 0x000000ff0e037207 */ /* 0x00cfca0000800000 */
        /* <DEDUP_REMOVED lines=14> */
.L_x_8328:
[----:B------:R-:W-:Y:S02]  /*176d0*/  ULDC UR4, c[0x0][0xc38] ;  /* 0x00030e0000047ab9 */ /* 0x000fe40000000800 */
[----:B------:R-:W-:-:S04]  /*176e0*/  IMAD.U32 R4, RZ, RZ, UR4 ;  /* 0x00000004ff047e24 */ /* 0x000fc8000f8e00ff */
[----:B---3--:R-:W-:-:S04]  /*176f0*/  IMAD R16, R14, R4, RZ ;  /* 0x000000040e107224 */ /* 0x008fc800078e02ff */
[----:B------:R-:W-:-:S05]  /*17700*/  IMAD.IADD R5, R16, 0x1, R5 ;  /* 0x0000000110057824 */ /* 0x000fca00078e0205 */
[----:B------:R-:W-:-:S13]  /*17710*/  ISETP.GT.AND P6, PT, R5, R0, PT ;  /* 0x000000000500720c */ /* 0x000fda0003fc4270 */
[----:B------:R-:W-:Y:S05]  /*17720*/  @!P6 BRA `(.L_x_8260) ;  /* 0xfffffffc0064e947 */ /* 0x000fea000383ffff */
.L_x_8255:
        /* <DEDUP_REMOVED lines=8> */
.L_x_8332:
[----:B------:R-:W-:Y:S01]  /*177b0*/  ISETP.NE.AND P0, PT, R5, RZ, PT ;  /* 0x000000ff0500720c */ /* 0x000fe20003f05270 */
[----:B------:R-:W-:-:S12]  /*177c0*/  IMAD.MOV.U32 R5, RZ, RZ, RZ ;  /* 0x000000ffff057224 */ /* 0x000fd800078e00ff */
[----:B------:R-:W-:Y:S05]  /*177d0*/  @!P0 BRA `(.L_x_8262) ;  /* 0x0000000000108947 */ /* 0x000fea0003800000 */
[----:B------:R-:W-:Y:S01]  /*177e0*/  UMOV UR4, 0xffffffff ;  /* 0xffffffff00047882 */ /* 0x000fe20000000000 */
[----:B------:R-:W-:Y:S02]  /*177f0*/  VIADD R12, R6, 0xffffffff ;  /* 0xffffffff060c7836 */ /* 0x000fe40000000000 */
[----:B------:R-:W-:Y:S05]  /*17800*/  BRA.DIV UR4, `(.L_x_8263) ;  /* 0x0000002604207947 */ /* 0x000fea000b800000 */
[----:B------:R0:W0:Y:S02]  /*17810*/  SHFL.IDX PT, R5, R3, R12, 0x1f ;  /* 0x00001f0c03057589 */ /* 0x00002400000e0000 */
.L_x_8262:
[----:B0-2-4-:R-:W0:Y:S01]  /*17820*/  LDC.64 R2, c[0x0][0xc90] ;  /* 0x00032400ff027b82 */ /* 0x015e220000000a00 */
[----:B------:R-:W-:-:S04]  /*17830*/  IMAD.IADD R19, R6, 0x1, R19 ;  /* 0x0000000106137824 */ /* 0x000fc800078e0213 */
[----:B0-----:R-:W-:-:S05]  /*17840*/  IMAD.WIDE R2, R19, 0x4, R2 ;  /* 0x0000000413027825 */ /* 0x001fca00078e0202 */
[----:B---3--:R-:W2:Y:S01]  /*17850*/  LDG.E R7, desc[UR50][R2.64] ;  /* 0x0000003202077981 */ /* 0x008ea2000c1e1900 */
        /* <DEDUP_REMOVED lines=62> */
.L_x_8256:
[----:B------:R-:W-:Y:S01]  /*17c40*/  UMOV UR4, URZ ;  /* 0x0000003f00047c82 */ /* 0x000fe20008000000 */
[----:B------:R-:W-:Y:S01]  /*17c50*/  UMOV UR5, URZ ;  /* 0x0000003f00057c82 */ /* 0x000fe20008000000 */
[----:B------:R-:W-:Y:S01]  /*17c60*/  ULDC UR6, c[0x0][0xc3c] ;  /* 0x00030f0000067ab9 */ /* 0x000fe20000000800 */
[----:B------:R-:W-:Y:S02]  /*17c70*/  IMAD.MOV.U32 R16, RZ, RZ, R0 ;  /* 0x000000ffff107224 */ /* 0x000fe400078e0000 */
[----:B------:R-:W-:Y:S02]  /*17c80*/  IMAD.U32 R17, RZ, RZ, UR4 ;  /* 0x00000004ff117e24 */ /* 0x000fe4000f8e00ff */
[----:B------:R-:W-:Y:S02]  /*17c90*/  IMAD.U32 R18, RZ, RZ, UR5 ;  /* 0x00000005ff127e24 */ /* 0x000fe4000f8e00ff */
[----:B------:R-:W-:-:S07]  /*17ca0*/  IMAD.U32 R19, RZ, RZ, UR6 ;  /* 0x00000006ff137e24 */ /* 0x000fce000f8e00ff */
.L_x_8264:
[----:B------:R4:W5:Y:S01]  /*17cb0*/  LDL R2, [R1] ;  /* 0x0000000001027983 */ /* 0x0009620000100800 */
[----:B------:R-:W0:Y:S01]  /*17cc0*/  S2R R0, SR_TID.X ;  /* 0x0000000000007919 */ /* 0x000e220000002100 */
[----:B------:R-:W-:Y:S05]  /*17cd0*/  WARPSYNC.ALL ;  /* 0x0000000000007948 */ /* 0x000fea0003800000 */
[----:B0-----:R-:W-:Y:S01]  /*17ce0*/  LOP3.LUT R0, R0, 0x1f, RZ, 0xc0, !PT ;  /* 0x0000001f00007812 */ /* 0x001fe200078ec0ff */
[----:B------:R-:W-:Y:S03]  /*17cf0*/  BAR.SYNC.DEFER_BLOCKING 0x4, 0x180 ;  /* 0x0106000000007b1d */ /* 0x000fe60000010000 */
[----:B------:R-:W-:-:S13]  /*17d00*/  ISETP.NE.AND P0, PT, R0, RZ, PT ;  /* 0x000000ff0000720c */ /* 0x000fda0003f05270 */
[----:B--2---:R-:W5:Y:S01]  /*17d10*/  @!P0 S2R R3, SR_CgaCtaId ;  /* 0x0000000000038919 */ /* 0x004f620000008800 */
[----:B------:R-:W-:-:S04]  /*17d20*/  @!P0 MOV R0, 0x400 ;  /* 0x0000040000008802 */ /* 0x000fc80000000f00 */
[----:B-----5:R-:W-:-:S05]  /*17d30*/  @!P0 LEA R2, R3, R0, 0x18 ;  /* 0x0000000003028211 */ /* 0x020fca00078ec0ff */
[----:B------:R4:W-:Y:S04]  /*17d40*/  @!P0 STS.128 [R2+0x288d0], R16 ;  /* 0x0288d01002008388 */ /* 0x0009e80000000c00 */
[----:B------:R4:W-:Y:S01]  /*17d50*/  @!P0 STL [R1], R2 ;  /* 0x0000000201008387 */ /* 0x0009e20000100800 */
[----:B------:R-:W-:Y:S06]  /*17d60*/  BAR.ARV 0x5, 0x180 ;  /* 0x0146000000007b1d */ /* 0x000fec0000002000 */
.L_x_8253:
[----:B------:R-:W-:Y:S02]  /*17d70*/  ULDC UR4, c[0x0][0xc3c] ;  /* 0x00030f0000047ab9 */ /* 0x000fe40000000800 */
[----:B----4-:R-:W-:-:S13]  /*17d80*/  ISETP.GE.AND P0, PT, R19, UR4, PT ;  /* 0x0000000413007c0c */ /* 0x010fda000bf06270 */
[----:B------:R-:W-:Y:S05]  /*17d90*/  @!P0 BRA `(.L_x_8265) ;  /* 0xffffffac004c8947 */ /* 0x000fea000383ffff */
[----:B------:R-:W-:Y:S05]  /*17da0*/  BSYNC B8 ;  /* 0x0000000000087941 */ /* 0x000fea0003800000 */
.L_x_8158:
        /* <DEDUP_REMOVED lines=12> */
.L_x_8335:
[----:B------:R-:W-:Y:S05]  /*17e70*/  BSYNC B0 ;  /* 0x0000000000007941 */ /* 0x000fea0003800000 */
.L_x_8266:
[----:B------:R-:W-:-:S03]  /*17e80*/  UMOV UR4, 0xffffffff ;  /* 0xffffffff00047882 */ /* 0x000fc60000000000 */
[----:B------:R-:W-:Y:S05]  /*17e90*/  BRA.DIV UR4, `(.L_x_8268) ;  /* 0x0000001e04b87947 */ /* 0x000fea000b800000 */
[----:B------:R-:W2:Y:S02]  /*17ea0*/  S2R R2, SR_TID.X ;  /* 0x0000000000027919 */ /* 0x000ea40000002100 */
[----:B--2---:R-:W-:-:S04]  /*17eb0*/  SHF.R.U32.HI R2, RZ, 0x5, R2 ;  /* 0x00000005ff027819 */ /* 0x004fc80000011602 */
[----:B------:R-:W-:-:S05]  /*17ec0*/  LOP3.LUT R2, R2, 0x3, RZ, 0xc0, !PT ;  /* 0x0000000302027812 */ /* 0x000fca00078ec0ff */
[----:B------:R2:W4:Y:S02]  /*17ed0*/  SHFL.IDX PT, R14, R2, RZ, 0x1f ;  /* 0x00001fff020e7589 */ /* 0x00052400000e0000 */
.L_x_8338:
[----:B----4-:R-:W-:Y:S01]  /*17ee0*/  ISETP.NE.AND P0, PT, R14, RZ, PT ;  /* 0x000000ff0e00720c */ /* 0x010fe20003f05270 */
[----:B------:R-:W-:-:S12]  /*17ef0*/  BSSY B0, `(.L_x_8269) ;  /* 0x0000027000007945 */ /* 0x000fd80003800000 */
[----:B------:R-:W-:Y:S05]  /*17f00*/  @P0 BRA `(.L_x_8270) ;  /* 0x0000000000940947 */ /* 0x000fea0003800000 */
[----:B------:R-:W-:-:S03]  /*17f10*/  UMOV UR4, 0xffffffff ;  /* 0xffffffff00047882 */ /* 0x000fc60000000000 */
[----:B------:R-:W-:Y:S05]  /*17f20*/  BRA.DIV UR4, `(.L_x_8271) ;  /* 0x0000001e04c87947 */ /* 0x000fea000b800000 */
[----:B------:R-:W-:-:S13]  /*17f30*/  ELECT P6, URZ, PT ;  /* 0x00000000003f782f */ /* 0x000fda00038c0000 */
.L_x_8341:
[----:B------:R-:W-:Y:S05]  /*17f40*/  @!P6 BRA `(.L_x_8270) ;  /* 0x000000000084e947 */ /* 0x000fea0003800000 */
[----:B------:R-:W-:-:S06]  /*17f50*/  ULOP3.LUT UR4, UR36, 0x2, URZ, 0xfc, !UPT ;  /* 0x0000000224047892 */ /* 0x000fcc000f8efc3f */
[----:B--2---:R-:W-:-:S05]  /*17f60*/  IMAD.U32 R2, RZ, RZ, UR4 ;  /* 0x00000004ff027e24 */ /* 0x004fca000f8e00ff */
[----:B------:R-:W-:-:S13]  /*17f70*/  ISETP.NE.AND P2, PT, R2, 0x3, PT ;  /* 0x000000030200780c */ /* 0x000fda0003f45270 */
[----:B------:R-:W-:Y:S05]  /*17f80*/  @!P2 BRA `(.L_x_8272) ;  /* 0x000000000004a947 */ /* 0x000fea0003800000 */
[----:B------:R-:W-:Y:S01]  /*17f90*/  BPT.TRAP 0x1 ;  /* 0x000000040000795c */ /* 0x000fe20000300000 */
.L_x_8272:
[----:B0-----:R-:W2:Y:S04]  /*17fa0*/  LDL R3, [R1+0x4] ;  /* 0x0000040001037983 */ /* 0x001ea80000100800 */
[----:B---3--:R-:W3:Y:S01]  /*17fb0*/  LDL.LU R7, [R1+0x10] ;  /* 0x0000100001077983 */ /* 0x008ee20000300800 */
        /* <DEDUP_REMOVED lines=12> */
.L_x_8342:
[----:B------:R-:W2:Y:S02]  /*18080*/  SYNCS.PHASECHK.TRANS64.TRYWAIT P0, [R7+URZ], R2 ;  /* 0x00000002070075a7 */ /* 0x000ea4000800017f */
[----:B--2---:R-:W-:Y:S05]  /*18090*/  @!P0 BRA `(.L_x_8274) ;  /* 0x0000001c00a08947 */ /* 0x004fea0003800000 */
.L_x_8343:
[----:B------:R-:W-:Y:S05]  /*180a0*/  @!P2 BRA `(.L_x_8275) ;  /* 0x000000000004a947 */ /* 0x000fea0003800000 */
[----:B------:R-:W-:Y:S01]  /*180b0*/  BPT.TRAP 0x1 ;  /* 0x000000040000795c */ /* 0x000fe20000300000 */
.L_x_8275:
[----:B------:R-:W3:Y:S01]  /*180c0*/  LDL.LU R4, [R1+0x4] ;  /* 0x0000040001047983 */ /* 0x000ee20000300800 */
[----:B------:R-:W-:-:S04]  /*180d0*/  VIADD R0, R0, 0x28860 ;  /* 0x0002886000007836 */ /* 0x000fc80000000000 */
[----:B---3--:R-:W-:-:S04]  /*180e0*/  IMAD R4, R4, 0x8, R0 ;  /* 0x0000000804047824 */ /* 0x008fc800078e0200 */
[----:B------:R-:W3:Y:S02]  /*180f0*/  SYNCS.PHASECHK.TRANS64.TRYWAIT P0, [R4+URZ], R5 ;  /* 0x00000005040075a7 */ /* 0x000ee4000800017f */
[----:B---3--:R-:W-:Y:S05]  /*18100*/  @!P0 BRA `(.L_x_8276) ;  /* 0x0000001c00988947 */ /* 0x008fea0003800000 */
.L_x_8344:
[----:B------:R-:W-:-:S07]  /*18110*/  IMAD R3, R3, 0x8, R0 ;  /* 0x0000000803037824 */ /* 0x000fce00078e0200 */
.L_x_8277:
[----:B----4-:R4:W0:Y:S02]  /*18120*/  SYNCS.PHASECHK.TRANS64.TRYWAIT P0, [R3+URZ], R2 ;  /* 0x00000002030075a7 */ /* 0x010824000800017f */
[----:B0-----:R-:W-:Y:S05]  /*18130*/  @!P0 NANOSLEEP.SYNCS 0x989680 ;  /* 0x009896800000895d */ /* 0x001fea0003900000 */
[----:B------:R-:W0:Y:S02]  /*18140*/  @!P0 SYNCS.PHASECHK.TRANS64 P0, [R3+URZ], R2 ;  /* 0x00000002030085a7 */ /* 0x000e24000800007f */
[----:B0-----:R-:W-:Y:S05]  /*18150*/  @!P0 BRA `(.L_x_8277) ;  /* 0xfffffffc00f08947 */ /* 0x001fea000383ffff */
.L_x_8270:
[----:B------:R-:W-:Y:S05]  /*18160*/  BSYNC B0 ;  /* 0x0000000000007941 */ /* 0x000fea0003800000 */
.L_x_8269:
[----:B------:R-:W-:Y:S05]  /*18170*/  EXIT ;  /* 0x000000000000794d */ /* 0x000fea0003800000 */
.L_x_8060:
[----:B0-----:R-:W-:-:S04]  /*18180*/  IMAD.U32 R3, RZ, RZ, UR41 ;  /* 0x00000029ff037e24 */ /* 0x001fc8000f8e00ff */
[----:B------:R0:W1:Y:S03]  /*18190*/  SYNCS.PHASECHK.TRANS64.TRYWAIT P1, [R3+URZ+0x28800], R0 ;  /* 0x02880000030075a7 */ /* 0x000066000802017f */
[----:B-1----:R-:W-:Y:S05]  /*181a0*/  @!P1 NANOSLEEP.SYNCS 0x989680 ;  /* 0x009896800000995d */ /* 0x002fea0003900000 */
[----:B------:R-:W1:Y:S02]  /*181b0*/  @!P1 SYNCS.PHASECHK.TRANS64 P1, [R3+URZ+0x28800], R0 ;  /* 0x02880000030095a7 */ /* 0x000e64000802007f */
[----:B-1----:R-:W-:Y:S05]  /*181c0*/  @!P1 BRA `(.L_x_8060) ;  /* 0xfffffffc00ec9947 */ /* 0x002fea000383ffff */
[----:B------:R-:W-:Y:S05]  /*181d0*/  BRA `(.L_x_8278) ;  /* 0xfffffe9800807947 */ /* 0x000fea000383ffff */
.L_x_8064:
[----:B-1----:R1:W2:Y:S02]  /*181e0*/  SYNCS.PHASECHK.TRANS64.TRYWAIT P2, [R7+URZ+0x28830], R0 ;  /* 0x02883000070075a7 */ /* 0x0022a4000804017f */
[----:B--2---:R-:W-:Y:S05]  /*181f0*/  @!P2 NANOSLEEP.SYNCS 0x989680 ;  /* 0x009896800000a95d */ /* 0x004fea0003900000 */
[----:B------:R-:W2:Y:S02]  /*18200*/  @!P2 SYNCS.PHASECHK.TRANS64 P2, [R7+URZ+0x28830], R0 ;  /* 0x028830000700a5a7 */ /* 0x000ea4000804007f */
[----:B--2---:R-:W-:Y:S05]  /*18210*/  @!P2 BRA `(.L_x_8064) ;  /* 0xfffffffc00f0a947 */ /* 0x004fea000383ffff */
[----:B------:R-:W-:Y:S05]  /*18220*/  BRA `(.L_x_8063) ;  /* 0xfffffe9800a47947 */ /* 0x000fea000383ffff */
.L_x_8080:
[----:B-1----:R-:W-:-:S04]  /*18230*/  IMAD.U32 R7, RZ, RZ, UR6 ;  /* 0x00000006ff077e24 */ /* 0x002fc8000f8e00ff */
[----:B------:R1:W2:Y:S03]  /*18240*/  SYNCS.PHASECHK.TRANS64.TRYWAIT P2, [R7+URZ+0x28830], R6 ;  /* 0x02883006070075a7 */ /* 0x0002a6000804017f */
[----:B--2---:R-:W-:Y:S05]  /*18250*/  @!P2 NANOSLEEP.SYNCS 0x989680 ;  /* 0x009896800000a95d */ /* 0x004fea0003900000 */
[----:B------:R-:W2:Y:S02]  /*18260*/  @!P2 SYNCS.PHASECHK.TRANS64 P2, [R7+URZ+0x28830], R6 ;  /* 0x028830060700a5a7 */ /* 0x000ea4000804007f */
[----:B--2---:R-:W-:Y:S05]  /*18270*/  @!P2 BRA `(.L_x_8080) ;  /* 0xfffffffc00eca947 */ /* 0x004fea000383ffff */
[----:B------:R-:W-:Y:S05]  /*18280*/  BRA `(.L_x_8077) ;  /* 0xfffffed4004c7947 */ /* 0x000fea000383ffff */
.L_x_8084:
[----:B-1----:R-:W-:-:S04]  /*18290*/  IMAD.U32 R7, RZ, RZ, UR6 ;  /* 0x00000006ff077e24 */ /* 0x002fc8000f8e00ff */
[----:B------:R1:W2:Y:S03]  /*182a0*/  SYNCS.PHASECHK.TRANS64.TRYWAIT P2, [R7+URZ+0x28850], R6 ;  /* 0x02885006070075a7 */ /* 0x0002a6000804017f */
[----:B--2---:R-:W-:Y:S05]  /*182b0*/  @!P2 NANOSLEEP.SYNCS 0x989680 ;  /* 0x009896800000a95d */ /* 0x004fea0003900000 */
[----:B------:R-:W2:Y:S02]  /*182c0*/  @!P2 SYNCS.PHASECHK.TRANS64 P2, [R7+URZ+0x28850], R6 ;  /* 0x028850060700a5a7 */ /* 0x000ea4000804007f */
[----:B--2---:R-:W-:Y:S05]  /*182d0*/  @!P2 BRA `(.L_x_8084) ;  /* 0xfffffffc00eca947 */ /* 0x004fea000383ffff */
[----:B------:R-:W-:Y:S05]  /*182e0*/  BRA `(.L_x_8081) ;  /* 0xfffffed8000c7947 */ /* 0x000fea000383ffff */
.L_x_8101:
[----:B-1----:R-:W-:-:S04]  /*182f0*/  IMAD.U32 R5, RZ, RZ, UR6 ;  /* 0x00000006ff057e24 */ /* 0x002fc8000f8e00ff */
[----:B------:R1:W2:Y:S03]  /*18300*/  SYNCS.PHASECHK.TRANS64.TRYWAIT P2, [R5+URZ+0x28830], R4 ;  /* 0x02883004050075a7 */ /* 0x0002a6000804017f */
[----:B--2---:R-:W-:Y:S05]  /*18310*/  @!P2 NANOSLEEP.SYNCS 0x989680 ;  /* 0x009896800000a95d */ /* 0x004fea0003900000 */
[----:B------:R-:W2:Y:S02]  /*18320*/  @!P2 SYNCS.PHASECHK.TRANS64 P2, [R5+URZ+0x28830], R4 ;  /* 0x028830040500a5a7 */ /* 0x000ea4000804007f */
[----:B--2---:R-:W-:Y:S05]  /*18330*/  @!P2 BRA `(.L_x_8101) ;  /* 0xfffffffc00eca947 */ /* 0x004fea000383ffff */
[----:B------:R-:W-:Y:S05]  /*18340*/  BRA `(.L_x_8098) ;  /* 0xffffff0c00fc7947 */ /* 0x000fea000383ffff */
.L_x_8105:
[----:B-1----:R-:W-:-:S04]  /*18350*/  IMAD.U32 R5, RZ, RZ, UR6 ;  /* 0x00000006ff057e24 */ /* 0x002fc8000f8e00ff */
[----:B------:R1:W2:Y:S03]  /*18360*/  SYNCS.PHASECHK.TRANS64.TRYWAIT P2, [R5+URZ+0x28850], R4 ;  /* 0x02885004050075a7 */ /* 0x0002a6000804017f */
[----:B--2---:R-:W-:Y:S05]  /*18370*/  @!P2 NANOSLEEP.SYNCS 0x989680 ;  /* 0x009896800000a95d */ /* 0x004fea0003900000 */
[----:B------:R-:W2:Y:S02]  /*18380*/  @!P2 SYNCS.PHASECHK.TRANS64 P2, [R5+URZ+0x28850], R4 ;  /* 0x028850040500a5a7 */ /* 0x000ea4000804007f */
[----:B--2---:R-:W-:Y:S05]  /*18390*/  @!P2 BRA `(.L_x_8105) ;  /* 0xfffffffc00eca947 */ /* 0x004fea000383ffff */
[----:B------:R-:W-:Y:S05]  /*183a0*/  BRA `(.L_x_8102) ;  /* 0xffffff1000bc7947 */ /* 0x000fea000383ffff */
.L_x_8111:
[----:B-1----:R-:W-:-:S04]  /*183b0*/  IMAD.U32 R5, RZ, RZ, UR6 ;  /* 0x00000006ff057e24 */ /* 0x002fc8000f8e00ff */
[----:B------:R1:W2:Y:S03]  /*183c0*/  SYNCS.PHASECHK.TRANS64.TRYWAIT P2, [R5+URZ+0x28830], R4 ;  /* 0x02883004050075a7 */ /* 0x0002a6000804017f */
[----:B--2---:R-:W-:Y:S05]  /*183d0*/  @!P2 NANOSLEEP.SYNCS 0x989680 ;  /* 0x009896800000a95d */ /* 0x004fea0003900000 */
[----:B------:R-:W2:Y:S02]  /*183e0*/  @!P2 SYNCS.PHASECHK.TRANS64 P2, [R5+URZ+0x28830], R4 ;  /* 0x028830040500a5a7 */ /* 0x000ea4000804007f */
[----:B--2---:R-:W-:Y:S05]  /*183f0*/  @!P2 BRA `(.L_x_8111) ;  /* 0xfffffffc00eca947 */ /* 0x004fea000383ffff */
[----:B------:R-:W-:Y:S05]  /*18400*/  BRA `(.L_x_8108) ;  /* 0xffffff3400d47947 */ /* 0x000fea000383ffff */
.L_x_8115:
[----:B-1----:R-:W-:-:S04]  /*18410*/  IMAD.U32 R5, RZ, RZ, UR6 ;  /* 0x00000006ff057e24 */ /* 0x002fc8000f8e00ff */
[----:B------:R1:W2:Y:S03]  /*18420*/  SYNCS.PHASECHK.TRANS64.TRYWAIT P2, [R5+URZ+0x28850], R4 ;  /* 0x02885004050075a7 */ /* 0x0002a6000804017f */
[----:B--2---:R-:W-:Y:S05]  /*18430*/  @!P2 NANOSLEEP.SYNCS 0x989680 ;  /* 0x009896800000a95d */ /* 0x004fea0003900000 */
[----:B------:R-:W2:Y:S02]  /*18440*/  @!P2 SYNCS.PHASECHK.TRANS64 P2, [R5+URZ+0x28850], R4 ;  /* 0x028850040500a5a7 */ /* 0x000ea4000804007f */
[----:B--2---:R-:W-:Y:S05]  /*18450*/  @!P2 BRA `(.L_x_8115) ;  /* 0xfffffffc00eca947 */ /* 0x004fea000383ffff */
[----:B------:R-:W-:Y:S05]  /*18460*/  BRA `(.L_x_8112) ;  /* 0xffffff3800947947 */ /* 0x000fea000383ffff */
.L_x_8128:
[----:B-1----:R-:W-:-:S04]  /*18470*/  IMAD.U32 R8, RZ, RZ, UR5 ;  /* 0x00000005ff087e24 */ /* 0x002fc8000f8e00ff */
[----:B------:R1:W2:Y:S03]  /*18480*/  SYNCS.PHASECHK.TRANS64.TRYWAIT P0, [R8+URZ+0x28850], R3 ;  /* 0x02885003080075a7 */ /* 0x0002a6000800017f */
[----:B--2---:R-:W-:Y:S05]  /*18490*/  @!P0 NANOSLEEP.SYNCS 0x989680 ;  /* 0x009896800000895d */ /* 0x004fea0003900000 */
[----:B------:R-:W2:Y:S02]  /*184a0*/  @!P0 SYNCS.PHASECHK.TRANS64 P0, [R8+URZ+0x28850], R3 ;  /* 0x02885003080085a7 */ /* 0x000ea4000800007f */
[----:B--2---:R-:W-:Y:S05]  /*184b0*/  @!P0 BRA `(.L_x_8128) ;  /* 0xfffffffc00ec8947 */ /* 0x004fea000383ffff */
[----:B------:R-:W-:Y:S05]  /*184c0*/  BRA `(.L_x_8127) ;  /* 0xffffff6c00987947 */ /* 0x000fea000383ffff */
.L_x_8178:
        /* <DEDUP_REMOVED lines=11> */
.L_x_8280:
[----:B------:R-:W-:Y:S05]  /*18580*/  BSYNC B0 ;  /* 0x0000000000007941 */ /* 0x000fea0003800000 */
.L_x_8279:
[----:B------:R-:W-:Y:S05]  /*18590*/  BRA `(.L_x_8281) ;  /* 0xffffffb000fc7947 */ /* 0x000fea000383ffff */
.L_x_8180:
[----:B------:R-:W-:Y:S01]  /*185a0*/  BSSY B0, `(.L_x_8282) ;  /* 0x0000006000007945 */ /* 0x000fe20003800000 */
[----:B------:R-:W-:-:S07]  /*185b0*/  IMAD.MOV.U32 R15, RZ, RZ, -0x1 ;  /* 0xffffffffff0f7424 */ /* 0x000fce00078e00ff */
[----:B012-4-:R-:W-:Y:S05]  /*185c0*/  WARPSYNC.COLLECTIVE R15, `(.L_x_8283) ;  /* 0x000000000f0c7348 */ /* 0x017fea0003c00000 */
[----:B------:R-:W-:Y:S02]  /*185d0*/  ELECT P6, UR62, PT ;  /* 0x00000000003e782f */ /* 0x000fe400038c0000 */
[----:B------:R-:W-:Y:S01]  /*185e0*/  MOV R14, UR62 ;  /* 0x0000003e000e7c02 */ /* 0x000fe20008000f00 */
[----:B012-4-:R-:W-:Y:S10]  /*185f0*/  ENDCOLLECTIVE ;  /* 0x000000000000791b */ /* 0x017ff40003800000 */
.L_x_8283:
[----:B------:R-:W-:Y:S05]  /*18600*/  BSYNC B0 ;  /* 0x0000000000007941 */ /* 0x000fea0003800000 */
.L_x_8282:
[----:B------:R-:W-:Y:S05]  /*18610*/  BRA `(.L_x_8284) ;  /* 0xffffffb400087947 */ /* 0x000fea000383ffff */
.L_x_8182:
[----:B--2---:R2:W3:Y:S02]  /*18620*/  SYNCS.PHASECHK.TRANS64.TRYWAIT P0, [R0+URZ+0x28840], R2 ;  /* 0x02884002000075a7 */ /* 0x0044e4000800017f */
[----:B---3--:R-:W-:Y:S05]  /*18630*/  @!P0 NANOSLEEP.SYNCS 0x989680 ;  /* 0x009896800000895d */ /* 0x008fea0003900000 */
[----:B------:R-:W3:Y:S02]  /*18640*/  @!P0 SYNCS.PHASECHK.TRANS64 P0, [R0+URZ+0x28840], R2 ;  /* 0x02884002000085a7 */ /* 0x000ee4000800007f */
[----:B---3--:R-:W-:Y:S05]  /*18650*/  @!P0 BRA `(.L_x_8182) ;  /* 0xfffffffc00f08947 */ /* 0x008fea000383ffff */
[----:B------:R-:W-:Y:S05]  /*18660*/  BRA `(.L_x_8285) ;  /* 0xffffffb400707947 */ /* 0x000fea000383ffff */
.L_x_8186:
        /* <DEDUP_REMOVED lines=14> */
.L_x_8286:
[----:B------:R-:W-:Y:S02]  /*18750*/  IMAD.MOV.U32 R13, RZ, RZ, R4 ;  /* 0x000000ffff0d7224 */ /* 0x000fe400078e0004 */
[----:B------:R-:W-:-:S07]  /*18760*/  IMAD.MOV.U32 R6, RZ, RZ, R14 ;  /* 0x000000ffff067224 */ /* 0x000fce00078e000e */
[----:B------:R-:W-:Y:S05]  /*18770*/  WARPSYNC.COLLECTIVE R15, `(.L_x_8287) ;  /* 0x000000000f087348 */ /* 0x000fea0003c00000 */
[----:B------:R0:W1:Y:S02]  /*18780*/  SHFL.IDX P6, R14, R13, R12, R11 ;  /* 0x0000000c0d0e7389 */ /* 0x00006400000c000b */
[----:B01----:R-:W-:Y:S01]  /*18790*/  ENDCOLLECTIVE ;  /* 0x000000000000791b */ /* 0x003fe20003800000 */
.L_x_8287:
[----:B------:R-:W-:Y:S02]  /*187a0*/  IMAD.MOV.U32 R13, RZ, RZ, R3 ;  /* 0x000000ffff0d7224 */ /* 0x000fe400078e0003 */
[----:B------:R-:W-:Y:S02]  /*187b0*/  IMAD.MOV.U32 R12, RZ, RZ, 0x1 ;  /* 0x00000001ff0c7424 */ /* 0x000fe400078e00ff */
[----:B------:R-:W-:-:S07]  /*187c0*/  IMAD.MOV.U32 R7, RZ, RZ, R14 ;  /* 0x000000ffff077224 */ /* 0x000fce00078e000e */
[----:B------:R-:W-:Y:S05]  /*187d0*/  WARPSYNC.COLLECTIVE R15, `(.L_x_8288) ;  /* 0x000000000f087348 */ /* 0x000fea0003c00000 */
[----:B------:R0:W1:Y:S02]  /*187e0*/  SHFL.IDX P6, R14, R13, R12, R11 ;  /* 0x0000000c0d0e7389 */ /* 0x00006400000c000b */
[----:B01----:R-:W-:Y:S01]  /*187f0*/  ENDCOLLECTIVE ;  /* 0x000000000000791b */ /* 0x003fe20003800000 */
.L_x_8288:
[----:B------:R-:W-:-:S05]  /*18800*/  @!P2 LEA R7, P3, R10, R7, 0x1 ;  /* 0x000000070a07a211 */ /* 0x000fca00078608ff */
[----:B------:R-:W-:-:S05]  /*18810*/  @!P2 IMAD.X R6, RZ, RZ, R6, P3 ;  /* 0x000000ffff06a224 */ /* 0x000fca00018e0606 */
[----:B------:R-:W-:Y:S01]  /*18820*/  @!P2 LOP3.LUT R7, R7, R6, RZ, 0x3c, !PT ;  /* 0x000000060707a212 */ /* 0x000fe200078e3cff */
[----:B------:R-:W-:-:S03]  /*18830*/  IMAD.MOV.U32 R13, RZ, RZ, R4 ;  /* 0x000000ffff0d7224 */ /* 0x000fc600078e0004 */
[----:B------:R-:W-:-:S04]  /*18840*/  @!P2 LOP3.LUT R6, R7, R6, RZ, 0x3c, !PT ;  /* 0x000000060706a212 */ /* 0x000fc800078e3cff */
[----:B------:R-:W-:Y:S01]  /*18850*/  @!P2 LOP3.LUT R7, R7, R6, RZ, 0x3c, !PT ;  /* 0x000000060707a212 */ /* 0x000fe200078e3cff */
[----:B------:R-:W-:-:S07]  /*18860*/  IMAD.MOV.U32 R8, RZ, RZ, R14 ;  /* 0x000000ffff087224 */ /* 0x000fce00078e000e */
[----:B------:R-:W-:Y:S05]  /*18870*/  WARPSYNC.COLLECTIVE R15, `(.L_x_8289) ;  /* 0x000000000f087348 */ /* 0x000fea0003c00000 */
[----:B------:R0:W1:Y:S02]  /*18880*/  SHFL.IDX P6, R14, R13, R12, R11 ;  /* 0x0000000c0d0e7389 */ /* 0x00006400000c000b */
[----:B01----:R-:W-:Y:S01]  /*18890*/  ENDCOLLECTIVE ;  /* 0x000000000000791b */ /* 0x003fe20003800000 */
.L_x_8289:
[----:B------:R-:W-:Y:S01]  /*188a0*/  @!PT LDS RZ, [RZ] ;  /* 0x00000000fffff984 */ /* 0x000fe20000000800 */
[----:B------:R-:W-:Y:S01]  /*188b0*/  @!PT LDS RZ, [RZ] ;  /* 0x00000000fffff984 */ /* 0x000fe20000000800 */
[----:B------:R-:W-:Y:S01]  /*188c0*/  @!PT LDS RZ, [RZ] ;  /* 0x00000000fffff984 */ /* 0x000fe20000000800 */
[----:B------:R0:W-:Y:S04]  /*188d0*/  @!P2 LDGSTS.E.BYPASS.LTC128B.128 [R9+0x10400], desc[UR50][R6.64], !P0 ;  /* 0x104000000609afae */ /* 0x0001e8000c101d72 */
[----:B------:R0:W-:Y:S01]  /*188e0*/  @!P2 LDGSTS.E.BYPASS.LTC128B.128 [R9+0x14400], desc[UR50][R6.64+0x80], !P1 ;  /* 0x144000800609afae */ /* 0x0001e2000c901d72 */
[----:B------:R-:W-:Y:S01]  /*188f0*/  ISETP.GE.AND P2, PT, R5, R2, PT ;  /* 0x000000020500720c */ /* 0x000fe20003f46270 */
[----:B------:R-:W-:Y:S02]  /*18900*/  IMAD.MOV.U32 R13, RZ, RZ, R3 ;  /* 0x000000ffff0d7224 */ /* 0x000fe400078e0003 */
[----:B------:R-:W-:Y:S02]  /*18910*/  IMAD.MOV.U32 R12, RZ, RZ, 0x2 ;  /* 0x00000002ff0c7424 */ /* 0x000fe400078e00ff */
[----:B------:R-:W-:-:S08]  /*18920*/  IMAD.MOV.U32 R5, RZ, RZ, R14 ;  /* 0x000000ffff057224 */ /* 0x000fd000078e000e */
[----:B0-----:R-:W-:Y:S05]  /*18930*/  WARPSYNC.COLLECTIVE R15, `(.L_x_8290) ;  /* 0x000000000f087348 */ /* 0x001fea0003c00000 */
[----:B------:R1:W2:Y:S02]  /*18940*/  SHFL.IDX P6, R14, R13, R12, R11 ;  /* 0x0000000c0d0e7389 */ /* 0x0002a400000c000b */
[----:B012---:R-:W-:Y:S01]  /*18950*/  ENDCOLLECTIVE ;  /* 0x000000000000791b */ /* 0x007fe20003800000 */
.L_x_8290:
[----:B------:R-:W-:Y:S01]  /*18960*/  @!P2 LEA R7, P3, R10, R5, 0x1 ;  /* 0x000000050a07a211 */ /* 0x000fe200078608ff */
[----:B------:R-:W-:-:S04]  /*18970*/  VIADD R5, R0, 0x20 ;  /* 0x0000002000057836 */ /* 0x000fc80000000000 */
        /* <DEDUP_REMOVED lines=9> */
[----:B------:R0:W-:Y:S01]  /*18a10*/  @!P2 LDGSTS.E.BYPASS.LTC128B.128 [R9+0x14c00], desc[UR50][R6.64+0x80], !P1 ;  /* 0x14c000800609afae */ /* 0x0001e2000c901d72 */
[----:B------:R-:W-:Y:S01]  /*18a20*/  ISETP.GE.AND P2, PT, R5, R2, PT ;  /* 0x000000020500720c */ /* 0x000fe20003f46270 */
[----:B0-----:R-:W-:-:S12]  /*18a30*/  IMAD.MOV.U32 R6, RZ, RZ, R14 ;  /* 0x000000ffff067224 */ /* 0x001fd800078e000e */
[----:B------:R-:W-:Y:S05]  /*18a40*/  WARPSYNC.COLLECTIVE R15, `(.L_x_8291) ;  /* 0x000000000f087348 */ /* 0x000fea0003c00000 */
[----:B------:R0:W1:Y:S02]  /*18a50*/  SHFL.IDX P6, R14, R13, R12, R11 ;  /* 0x0000000c0d0e7389 */ /* 0x00006400000c000b */
[----:B01----:R-:W-:Y:S01]  /*18a60*/  ENDCOLLECTIVE ;  /* 0x000000000000791b */ /* 0x003fe20003800000 */
.L_x_8291:
[----:B------:R-:W-:Y:S02]  /*18a70*/  IMAD.MOV.U32 R13, RZ, RZ, R3 ;  /* 0x000000ffff0d7224 */ /* 0x000fe400078e0003 */
[----:B------:R-:W-:Y:S02]  /*18a80*/  IMAD.MOV.U32 R12, RZ, RZ, 0x3 ;  /* 0x00000003ff0c7424 */ /* 0x000fe400078e00ff */
[----:B------:R-:W-:-:S07]  /*18a90*/  IMAD.MOV.U32 R5, RZ, RZ, R14 ;  /* 0x000000ffff057224 */ /* 0x000fce00078e000e */
[----:B------:R-:W-:Y:S05]  /*18aa0*/  WARPSYNC.COLLECTIVE R15, `(.L_x_8292) ;  /* 0x000000000f087348 */ /* 0x000fea0003c00000 */
[----:B------:R0:W1:Y:S02]  /*18ab0*/  SHFL.IDX P6, R14, R13, R12, R11 ;  /* 0x0000000c0d0e7389 */ /* 0x00006400000c000b */
[----:B01----:R-:W-:Y:S01]  /*18ac0*/  ENDCOLLECTIVE ;  /* 0x000000000000791b */ /* 0x003fe20003800000 */
.L_x_8292:
        /* <DEDUP_REMOVED lines=16> */
.L_x_8293:
[----:B------:R-:W-:Y:S02]  /*18bd0*/  IMAD.MOV.U32 R13, RZ, RZ, R3 ;  /* 0x000000ffff0d7224 */ /* 0x000fe400078e0003 */
[----:B------:R-:W-:Y:S02]  /*18be0*/  IMAD.MOV.U32 R12, RZ, RZ, 0x4 ;  /* 0x00000004ff0c7424 */ /* 0x000fe400078e00ff */
[----:B------:R-:W-:-:S07]  /*18bf0*/  IMAD.MOV.U32 R5, RZ, RZ, R14 ;  /* 0x000000ffff057224 */ /* 0x000fce00078e000e */
[----:B------:R-:W-:Y:S05]  /*18c00*/  WARPSYNC.COLLECTIVE R15, `(.L_x_8294) ;  /* 0x000000000f087348 */ /* 0x000fea0003c00000 */
[----:B------:R0:W1:Y:S02]  /*18c10*/  SHFL.IDX P6, R14, R13, R12, R11 ;  /* 0x0000000c0d0e7389 */ /* 0x00006400000c000b */
[----:B01----:R-:W-:Y:S01]  /*18c20*/  ENDCOLLECTIVE ;  /* 0x000000000000791b */ /* 0x003fe20003800000 */
.L_x_8294:
        /* <DEDUP_REMOVED lines=16> */
.L_x_8295:
[----:B------:R-:W-:Y:S02]  /*18d30*/  IMAD.MOV.U32 R13, RZ, RZ, R3 ;  /* 0x000000ffff0d7224 */ /* 0x000fe400078e0003 */
[----:B------:R-:W-:Y:S02]  /*18d40*/  IMAD.MOV.U32 R12, RZ, RZ, 0x5 ;  /* 0x00000005ff0c7424 */ /* 0x000fe400078e00ff */
[----:B------:R-:W-:-:S07]  /*18d50*/  IMAD.MOV.U32 R5, RZ, RZ, R14 ;  /* 0x000000ffff057224 */ /* 0x000fce00078e000e */
[----:B------:R-:W-:Y:S05]  /*18d60*/  WARPSYNC.COLLECTIVE R15, `(.L_x_8296) ;  /* 0x000000000f087348 */ /* 0x000fea0003c00000 */
[----:B------:R0:W1:Y:S02]  /*18d70*/  SHFL.IDX P6, R14, R13, R12, R11 ;  /* 0x0000000c0d0e7389 */ /* 0x00006400000c000b */
[----:B01----:R-:W-:Y:S01]  /*18d80*/  ENDCOLLECTIVE ;  /* 0x000000000000791b */ /* 0x003fe20003800000 */
.L_x_8296:
        /* <DEDUP_REMOVED lines=16> */
.L_x_8297:
[----:B------:R-:W-:Y:S02]  /*18e90*/  IMAD.MOV.U32 R13, RZ, RZ, R3 ;  /* 0x000000ffff0d7224 */ /* 0x000fe400078e0003 */
[----:B------:R-:W-:Y:S02]  /*18ea0*/  IMAD.MOV.U32 R12, RZ, RZ, 0x6 ;  /* 0x00000006ff0c7424 */ /* 0x000fe400078e00ff */
[----:B------:R-:W-:-:S07]  /*18eb0*/  IMAD.MOV.U32 R5, RZ, RZ, R14 ;  /* 0x000000ffff057224 */ /* 0x000fce00078e000e */
[----:B------:R-:W-:Y:S05]  /*18ec0*/  WARPSYNC.COLLECTIVE R15, `(.L_x_8298) ;  /* 0x000000000f087348 */ /* 0x000fea0003c00000 */
[----:B------:R0:W1:Y:S02]  /*18ed0*/  SHFL.IDX P6, R14, R13, R12, R11 ;  /* 0x0000000c0d0e7389 */ /* 0x00006400000c000b */
[----:B01----:R-:W-:Y:S01]  /*18ee0*/  ENDCOLLECTIVE ;  /* 0x000000000000791b */ /* 0x003fe20003800000 */
.L_x_8298:
[----:B------:R-:W-:-:S05]  /*18ef0*/  @!P2 LEA R5, P3, R10, R5, 0x1 ;  /* 0x000000050a05a211 */ /* 0x000fca00078608ff */
[----:B------:R-:W-:-:S04]  /*18f00*/  @!P2 IMAD.X R6, RZ, RZ, R6, P3 ;  /* 0x000000ffff06a224 */ /* 0x000fc800018e0606 */
[----:B------:R-:W-:Y:S02]  /*18f10*/  @!P2 IMAD.MOV.U32 R7, RZ, RZ, R6 ;  /* 0x000000ffff07a224 */ /* 0x000fe400078e0006 */
[----:B------:R-:W-:Y:S02]  /*18f20*/  @!P2 IMAD.MOV.U32 R6, RZ, RZ, R5 ;  /* 0x000000ffff06a224 */ /* 0x000fe400078e0005 */
[----:B------:R-:W-:-:S03]  /*18f30*/  IMAD.MOV.U32 R13, RZ, RZ, R4 ;  /* 0x000000ffff0d7224 */ /* 0x000fc600078e0004 */
[----:B------:R-:W-:Y:S01]  /*18f40*/  @!PT LDS RZ, [RZ] ;  /* 0x00000000fffff984 */ /* 0x000fe20000000800 */
[----:B------:R-:W-:Y:S01]  /*18f50*/  @!PT LDS RZ, [RZ] ;  /* 0x00000000fffff984 */ /* 0x000fe20000000800 */
[----:B------:R-:W-:Y:S01]  /*18f60*/  @!PT LDS RZ, [RZ] ;  /* 0x00000000fffff984 */ /* 0x000fe20000000800 */
[----:B------:R-:W-:Y:S04]  /*18f70*/  @!P2 LDGSTS.E.BYPASS.LTC128B.128 [R9+0x12c00], desc[UR50][R6.64], !P0 ;  /* 0x12c000000609afae */ /* 0x000fe8000c101d72 */
[----:B------:R0:W-:Y:S02]  /*18f80*/  @!P2 LDGSTS.E.BYPASS.LTC128B.128 [R9+0x16c00], desc[UR50][R6.64+0x80], !P1 ;  /* 0x16c000800609afae */ /* 0x0001e4000c901d72 */
[----:B0-----:R-:W-:-:S07]  /*18f90*/  IMAD.MOV.U32 R6, RZ, RZ, R14 ;  /* 0x000000ffff067224 */ /* 0x001fce00078e000e */
[----:B------:R-:W-:Y:S05]  /*18fa0*/  WARPSYNC.COLLECTIVE R15, `(.L_x_8299) ;  /* 0x000000000f087348 */ /* 0x000fea0003c00000 */
[----:B------:R0:W1:Y:S02]  /*18fb0*/  SHFL.IDX P6, R14, R13, R12, R11 ;  /* 0x0000000c0d0e7389 */ /* 0x00006400000c000b */
[----:B01----:R-:W-:Y:S01]  /*18fc0*/  ENDCOLLECTIVE ;  /* 0x000000000000791b */ /* 0x003fe20003800000 */
.L_x_8299:
[----:B------:R-:W-:-:S05]  /*18fd0*/  VIADD R7, R0, 0x60 ;  /* 0x0000006000077836 */ /* 0x000fca0000000000 */
[----:B------:R-:W-:Y:S01]  /*18fe0*/  ISETP.GE.AND P2, PT, R7, R2, PT ;  /* 0x000000020700720c */ /* 0x000fe20003f46270 */
[----:B------:R-:W-:Y:S02]  /*18ff0*/  IMAD.MOV.U32 R13, RZ, RZ, R3 ;  /* 0x000000ffff0d7224 */ /* 0x000fe400078e0003 */
[----:B------:R-:W-:Y:S02]  /*19000*/  IMAD.MOV.U32 R12, RZ, RZ, 0x7 ;  /* 0x00000007ff0c7424 */ /* 0x000fe400078e00ff */
[----:B------:R-:W-:-:S08]  /*19010*/  IMAD.MOV.U32 R5, RZ, RZ, R14 ;  /* 0x000000ffff057224 */ /* 0x000fd000078e000e */
[----:B------:R-:W-:Y:S05]  /*19020*/  WARPSYNC.COLLECTIVE R15, `(.L_x_8300) ;  /* 0x000000000f087348 */ /* 0x000fea0003c00000 */
[----:B------:R0:W1:Y:S02]  /*19030*/  SHFL.IDX P6, R14, R13, R12, R11 ;  /* 0x0000000c0d0e7389 */ /* 0x00006400000c000b */
[----:B01----:R-:W-:Y:S01]  /*19040*/  ENDCOLLECTIVE ;  /* 0x000000000000791b */ /* 0x003fe20003800000 */
.L_x_8300:
        /* <DEDUP_REMOVED lines=14> */
.L_x_8301:
[----:B------:R-:W-:Y:S01]  /*19130*/  IMAD.MOV.U32 R4, RZ, RZ, R14 ;  /* 0x000000ffff047224 */ /* 0x000fe200078e000e */
[----:B------:R-:W-:Y:S06]  /*19140*/  BRA `(.L_x_8302) ;  /* 0xffffffb800287947 */ /* 0x000fec000383ffff */
.L_x_8191:
[----:B0-----:R-:W3:Y:S02]  /*19150*/  LDL R2, [R1] ;  /* 0x0000000001027983 */ /* 0x001ee40000100800 */
[----:B---3--:R0:W1:Y:S02]  /*19160*/  SYNCS.PHASECHK.TRANS64.TRYWAIT P0, [R2+URZ+0x28820], R0 ;  /* 0x02882000020075a7 */ /* 0x008064000800017f */
[----:B-1----:R-:W-:Y:S05]  /*19170*/  @!P0 NANOSLEEP.SYNCS 0x989680 ;  /* 0x009896800000895d */ /* 0x002fea0003900000 */
[----:B------:R-:W1:Y:S02]  /*19180*/  @!P0 SYNCS.PHASECHK.TRANS64 P0, [R2+URZ+0x28820], R0 ;  /* 0x02882000020085a7 */ /* 0x000e64000800007f */
[----:B-1----:R-:W-:Y:S05]  /*19190*/  @!P0 BRA `(.L_x_8191) ;  /* 0xfffffffc00ec8947 */ /* 0x002fea000383ffff */
[----:B------:R-:W-:Y:S05]  /*191a0*/  BRA `(.L_x_8303) ;  /* 0xffffffb8009c7947 */ /* 0x000fea000383ffff */
.L_x_8200:
[----:B-1----:R1:W2:Y:S02]  /*191b0*/  SYNCS.PHASECHK.TRANS64.TRYWAIT P0, [R3+URZ+0x28840], R2 ;  /* 0x02884002030075a7 */ /* 0x0022a4000800017f */
[----:B--2---:R-:W-:Y:S05]  /*191c0*/  @!P0 NANOSLEEP.SYNCS 0x989680 ;  /* 0x009896800000895d */ /* 0x004fea0003900000 */
[----:B------:R-:W2:Y:S02]  /*191d0*/  @!P0 SYNCS.PHASECHK.TRANS64 P0, [R3+URZ+0x28840], R2 ;  /* 0x02884002030085a7 */ /* 0x000ea4000800007f */
[----:B--2---:R-:W-:Y:S05]  /*191e0*/  @!P0 BRA `(.L_x_8200) ;  /* 0xfffffffc00f08947 */ /* 0x004fea000383ffff */
[----:B------:R-:W-:Y:S05]  /*191f0*/  BRA `(.L_x_8304) ;  /* 0xffffffbc00687947 */ /* 0x000fea000383ffff */
.L_x_8206:
[----:B0-----:R0:W1:Y:S02]  /*19200*/  SYNCS.PHASECHK.TRANS64.TRYWAIT P0, [R3+URZ+0x60], R2 ;  /* 0x00006002030075a7 */ /* 0x001064000800017f */
[----:B-1----:R-:W-:Y:S05]  /*19210*/  @!P0 NANOSLEEP.SYNCS 0x989680 ;  /* 0x009896800000895d */ /* 0x002fea0003900000 */
[----:B------:R-:W1:Y:S02]  /*19220*/  @!P0 SYNCS.PHASECHK.TRANS64 P0, [R3+URZ+0x60], R2 ;  /* 0x00006002030085a7 */ /* 0x000e64000800007f */
[----:B-1----:R-:W-:Y:S05]  /*19230*/  @!P0 BRA `(.L_x_8206) ;  /* 0xfffffffc00f08947 */ /* 0x002fea000383ffff */
[----:B------:R-:W-:Y:S05]  /*19240*/  BRA `(.L_x_8305) ;  /* 0xffffffc000447947 */ /* 0x000fea000383ffff */
.L_x_8215:
[----:B--2---:R2:W3:Y:S02]  /*19250*/  SYNCS.PHASECHK.TRANS64.TRYWAIT P0, [R3+URZ+0x28840], R2 ;  /* 0x02884002030075a7 */ /* 0x0044e4000800017f */
[----:B---3--:R-:W-:Y:S05]  /*19260*/  @!P0 NANOSLEEP.SYNCS 0x989680 ;  /* 0x009896800000895d */ /* 0x008fea0003900000 */
[----:B------:R-:W3:Y:S02]  /*19270*/  @!P0 SYNCS.PHASECHK.TRANS64 P0, [R3+URZ+0x28840], R2 ;  /* 0x02884002030085a7 */ /* 0x000ee4000800007f */
[----:B---3--:R-:W-:Y:S05]  /*19280*/  @!P0 BRA `(.L_x_8215) ;  /* 0xfffffffc00f08947 */ /* 0x008fea000383ffff */
[----:B------:R-:W-:Y:S05]  /*19290*/  BRA `(.L_x_8306) ;  /* 0xffffffc400ec7947 */ /* 0x000fea000383ffff */
.L_x_8221:
[----:B0-----:R0:W2:Y:S02]  /*192a0*/  SYNCS.PHASECHK.TRANS64.TRYWAIT P0, [R2+URZ+0x60], R3 ;  /* 0x00006003020075a7 */ /* 0x0010a4000800017f */
[----:B--2---:R-:W-:Y:S05]  /*192b0*/  @!P0 NANOSLEEP.SYNCS 0x989680 ;  /* 0x009896800000895d */ /* 0x004fea0003900000 */
[----:B------:R-:W2:Y:S02]  /*192c0*/  @!P0 SYNCS.PHASECHK.TRANS64 P0, [R2+URZ+0x60], R3 ;  /* 0x00006003020085a7 */ /* 0x000ea4000800007f */
[----:B--2---:R-:W-:Y:S05]  /*192d0*/  @!P0 BRA `(.L_x_8221) ;  /* 0xfffffffc00f08947 */ /* 0x004fea000383ffff */
[----:B------:R-:W-:Y:S05]  /*192e0*/  BRA `(.L_x_8307) ;  /* 0xffffffc800c87947 */ /* 0x000fea000383ffff */
.L_x_8230:
[----:B----4-:R4:W0:Y:S02]  /*192f0*/  SYNCS.PHASECHK.TRANS64.TRYWAIT P0, [R2+URZ+0x28840], R3 ;  /* 0x02884003020075a7 */ /* 0x010824000800017f */
[----:B0-----:R-:W-:Y:S05]  /*19300*/  @!P0 NANOSLEEP.SYNCS 0x989680 ;  /* 0x009896800000895d */ /* 0x001fea0003900000 */
[----:B------:R-:W0:Y:S02]  /*19310*/  @!P0 SYNCS.PHASECHK.TRANS64 P0, [R2+URZ+0x28840], R3 ;  /* 0x02884003020085a7 */ /* 0x000e24000800007f */
[----:B0-----:R-:W-:Y:S05]  /*19320*/  @!P0 BRA `(.L_x_8230) ;  /* 0xfffffffc00f08947 */ /* 0x001fea000383ffff */
[----:B------:R-:W-:Y:S05]  /*19330*/  BRA `(.L_x_8308) ;  /* 0xffffffd000387947 */ /* 0x000fea000383ffff */
.L_x_8236:
[----:B0-----:R0:W2:Y:S02]  /*19340*/  SYNCS.PHASECHK.TRANS64.TRYWAIT P0, [R2+URZ+0x60], R5 ;  /* 0x00006005020075a7 */ /* 0x0010a4000800017f */
[----:B--2---:R-:W-:Y:S05]  /*19350*/  @!P0 NANOSLEEP.SYNCS 0x989680 ;  /* 0x009896800000895d */ /* 0x004fea0003900000 */
[----:B------:R-:W2:Y:S02]  /*19360*/  @!P0 SYNCS.PHASECHK.TRANS64 P0, [R2+URZ+0x60], R5 ;  /* 0x00006005020085a7 */ /* 0x000ea4000800007f */
[----:B--2---:R-:W-:Y:S05]  /*19370*/  @!P0 BRA `(.L_x_8236) ;  /* 0xfffffffc00f08947 */ /* 0x004fea000383ffff */
[----:B------:R-:W-:Y:S05]  /*19380*/  BRA `(.L_x_8309) ;  /* 0xffffffd400147947 */ /* 0x000fea000383ffff */
.L_x_8247:
[----:B----4-:R4:W0:Y:S02]  /*19390*/  SYNCS.PHASECHK.TRANS64.TRYWAIT P0, [R0+URZ+0x28860], R3 ;  /* 0x02886003000075a7 */ /* 0x010824000800017f */
[----:B0-----:R-:W-:Y:S05]  /*193a0*/  @!P0 NANOSLEEP.SYNCS 0x989680 ;  /* 0x009896800000895d */ /* 0x001fea0003900000 */
[----:B------:R-:W0:Y:S02]  /*193b0*/  @!P0 SYNCS.PHASECHK.TRANS64 P0, [R0+URZ+0x28860], R3 ;  /* 0x02886003000085a7 */ /* 0x000e24000800007f */
[----:B0-----:R-:W-:Y:S05]  /*193c0*/  @!P0 BRA `(.L_x_8247) ;  /* 0xfffffffc00f08947 */ /* 0x001fea000383ffff */
[----:B------:R-:W-:Y:S05]  /*193d0*/  BRA `(.L_x_8310) ;  /* 0xffffffd800687947 */ /* 0x000fea000383ffff */
.L_x_8254:
[----:B------:R-:W-:Y:S01]  /*193e0*/  BSSY B0, `(.L_x_8311) ;  /* 0x0000008000007945 */ /* 0x000fe20003800000 */
[----:B------:R-:W-:Y:S02]  /*193f0*/  IMAD.MOV.U32 R13, RZ, RZ, R16 ;  /* 0x000000ffff0d7224 */ /* 0x000fe400078e0010 */
[----:B------:R-:W-:Y:S02]  /*19400*/  IMAD.MOV.U32 R12, RZ, RZ, RZ ;  /* 0x000000ffff0c7224 */ /* 0x000fe400078e00ff */
[----:B------:R-:W-:Y:S02]  /*19410*/  IMAD.MOV.U32 R11, RZ, RZ, 0x1f ;  /* 0x0000001fff0b7424 */ /* 0x000fe400078e00ff */
[----:B------:R-:W-:-:S07]  /*19420*/  IMAD.MOV.U32 R15, RZ, RZ, -0x1 ;  /* 0xffffffffff0f7424 */ /* 0x000fce00078e00ff */
[----:B01-3--:R-:W-:Y:S05]  /*19430*/  WARPSYNC.COLLECTIVE R15, `(.L_x_8312) ;  /* 0x000000000f087348 */ /* 0x00bfea0003c00000 */
[----:B------:R2:W4:Y:S02]  /*19440*/  SHFL.IDX P6, R14, R13, R12, R11 ;  /* 0x0000000c0d0e7389 */ /* 0x00052400000c000b */
[----:B01234-:R-:W-:Y:S01]  /*19450*/  ENDCOLLECTIVE ;  /* 0x000000000000791b */ /* 0x01ffe20003800000 */
.L_x_8312:
[----:B------:R-:W-:Y:S05]  /*19460*/  BSYNC B0 ;  /* 0x0000000000007941 */ /* 0x000fea0003800000 */
.L_x_8311:
        /* <DEDUP_REMOVED lines=9> */
.L_x_8313:
        /* <DEDUP_REMOVED lines=18> */
.L_x_8314:
[----:B------:R-:W-:Y:S01]  /*19620*/  IMAD.MOV.U32 R12, RZ, RZ, 0x2 ;  /* 0x00000002ff0c7424 */ /* 0x000fe200078e00ff */
[----:B------:R-:W-:-:S05]  /*19630*/  SEL R7, R14, RZ, P1 ;  /* 0x000000ff0e077207 */ /* 0x000fca0000800000 */
[----:B------:R-:W-:-:S04]  /*19640*/  IMAD.IADD R3, R2, 0x1, R7 ;  /* 0x0000000102037824 */ /* 0x000fc800078e0207 */
[----:B------:R-:W-:-:S07]  /*19650*/  IMAD.MOV.U32 R13, RZ, RZ, R3 ;  /* 0x000000ffff0d7224 */ /* 0x000fce00078e0003 */
[----:B------:R-:W-:Y:S05]  /*19660*/  WARPSYNC.COLLECTIVE R15, `(.L_x_8315) ;  /* 0x000000000f087348 */ /* 0x000fea0003c00000 */
[----:B------:R0:W1:Y:S02]  /*19670*/  SHFL.UP P6, R14, R13, R12, R11 ;  /* 0x0400000c0d0e7389 */ /* 0x00006400000c000b */
[----:B01----:R-:W-:Y:S01]  /*19680*/  ENDCOLLECTIVE ;  /* 0x000000000000791b */ /* 0x003fe20003800000 */
.L_x_8315:
[----:B------:R-:W-:Y:S01]  /*19690*/  IMAD.MOV.U32 R12, RZ, RZ, 0x4 ;  /* 0x00000004ff0c7424 */ /* 0x000fe200078e00ff */
[----:B------:R-:W-:-:S05]  /*196a0*/  SEL R14, R14, RZ, P2 ;  /* 0x000000ff0e0e7207 */ /* 0x000fca0001000000 */
[----:B------:R-:W-:-:S04]  /*196b0*/  IMAD.IADD R3, R3, 0x1, R14 ;  /* 0x0000000103037824 */ /* 0x000fc800078e020e */
[----:B------:R-:W-:-:S07]  /*196c0*/  IMAD.MOV.U32 R13, RZ, RZ, R3 ;  /* 0x000000ffff0d7224 */ /* 0x000fce00078e0003 */
[----:B------:R-:W-:Y:S05]  /*196d0*/  WARPSYNC.COLLECTIVE R15, `(.L_x_8316) ;  /* 0x000000000f087348 */ /* 0x000fea0003c00000 */
[----:B------:R0:W1:Y:S02]  /*196e0*/  SHFL.UP P6, R14, R13, R12, R11 ;  /* 0x0400000c0d0e7389 */ /* 0x00006400000c000b */
[----:B01----:R-:W-:Y:S01]  /*196f0*/  ENDCOLLECTIVE ;  /* 0x000000000000791b */ /* 0x003fe20003800000 */
.L_x_8316:
[----:B------:R-:W-:Y:S01]  /*19700*/  IMAD.MOV.U32 R12, RZ, RZ, 0x8 ;  /* 0x00000008ff0c7424 */ /* 0x000fe200078e00ff */
[----:B------:R-:W-:-:S05]  /*19710*/  SEL R14, R14, RZ, P3 ;  /* 0x000000ff0e0e7207 */ /* 0x000fca0001800000 */
[----:B------:R-:W-:-:S04]  /*19720*/  IMAD.IADD R3, R3, 0x1, R14 ;  /* 0x0000000103037824 */ /* 0x000fc800078e020e */
[----:B------:R-:W-:-:S07]  /*19730*/  IMAD.MOV.U32 R13, RZ, RZ, R3 ;  /* 0x000000ffff0d7224 */ /* 0x000fce00078e0003 */
[----:B------:R-:W-:Y:S05]  /*19740*/  WARPSYNC.COLLECTIVE R15, `(.L_x_8317) ;  /* 0x000000000f087348 */ /* 0x000fea0003c00000 */
[----:B------:R0:W1:Y:S02]  /*19750*/  SHFL.UP P6, R14, R13, R12, R11 ;  /* 0x0400000c0d0e7389 */ /* 0x00006400000c000b */
[----:B01----:R-:W-:Y:S01]  /*19760*/  ENDCOLLECTIVE ;  /* 0x000000000000791b */ /* 0x003fe20003800000 */
.L_x_8317:
[----:B------:R-:W-:Y:S01]  /*19770*/  IMAD.MOV.U32 R12, RZ, RZ, 0x10 ;  /* 0x00000010ff0c7424 */ /* 0x000fe200078e00ff */
[----:B------:R-:W-:-:S05]  /*19780*/  SEL R14, R14, RZ, P4 ;  /* 0x000000ff0e0e7207 */ /* 0x000fca0002000000 */
[----:B------:R-:W-:-:S04]  /*19790*/  IMAD.IADD R3, R3, 0x1, R14 ;  /* 0x0000000103037824 */ /* 0x000fc800078e020e */
[----:B------:R-:W-:-:S07]  /*197a0*/  IMAD.MOV.U32 R13, RZ, RZ, R3 ;  /* 0x000000ffff0d7224 */ /* 0x000fce00078e0003 */
[----:B------:R-:W-:Y:S05]  /*197b0*/  WARPSYNC.COLLECTIVE R15, `(.L_x_8318) ;  /* 0x000000000f087348 */ /* 0x000fea0003c00000 */
[----:B------:R0:W1:Y:S02]  /*197c0*/  SHFL.UP P6, R14, R13, R12, R11 ;  /* 0x0400000c0d0e7389 */ /* 0x00006400000c000b */
[----:B01----:R-:W-:Y:S01]  /*197d0*/  ENDCOLLECTIVE ;  /* 0x000000000000791b */ /* 0x003fe20003800000 */
.L_x_8318:
        /* <DEDUP_REMOVED lines=8> */
.L_x_8319:
[----:B------:R-:W-:Y:S05]  /*19860*/  BRA `(.L_x_8320) ;  /* 0xffffffd800fc7947 */ /* 0x000fea000383ffff */
.L_x_8259:
        /* <DEDUP_REMOVED lines=8> */
.L_x_8322:
[----:B------:R-:W-:Y:S05]  /*198f0*/  BSYNC B0 ;  /* 0x0000000000007941 */ /* 0x000fea0003800000 */
.L_x_8321:
        /* <DEDUP_REMOVED lines=9> */
.L_x_8323:
[----:B------:R-:W-:Y:S01]  /*19990*/  IMAD.MOV.U32 R12, RZ, RZ, 0x4 ;  /* 0x00000004ff0c7424 */ /* 0x000fe200078e00ff */
[----:B------:R-:W-:-:S05]  /*199a0*/  SEL R14, R14, RZ, P2 ;  /* 0x000000ff0e0e7207 */ /* 0x000fca0001000000 */
[----:B------:R-:W-:-:S04]  /*199b0*/  IMAD.IADD R3, R3, 0x1, R14 ;  /* 0x0000000103037824 */ /* 0x000fc800078e020e */
[----:B------:R-:W-:-:S07]  /*199c0*/  IMAD.MOV.U32 R13, RZ, RZ, R3 ;  /* 0x000000ffff0d7224 */ /* 0x000fce00078e0003 */
[----:B------:R-:W-:Y:S05]  /*199d0*/  WARPSYNC.COLLECTIVE R15, `(.L_x_8324) ;  /* 0x000000000f087348 */ /* 0x000fea0003c00000 */
[----:B------:R0:W1:Y:S02]  /*199e0*/  SHFL.UP P6, R14, R13, R12, R11 ;  /* 0x0400000c0d0e7389 */ /* 0x00006400000c000b */
[----:B01----:R-:W-:Y:S01]  /*199f0*/  ENDCOLLECTIVE ;  /* 0x000000000000791b */ /* 0x003fe20003800000 */
.L_x_8324:
[----:B------:R-:W-:Y:S01]  /*19a00*/  IMAD.MOV.U32 R12, RZ, RZ, 0x8 ;  /* 0x00000008ff0c7424 */ /* 0x000fe200078e00ff */
[----:B------:R-:W-:-:S05]  /*19a10*/  SEL R14, R14, RZ, P3 ;  /* 0x000000ff0e0e7207 */ /* 0x000fca0001800000 */
[----:B------:R-:W-:-:S04]  /*19a20*/  IMAD.IADD R3, R3, 0x1, R14 ;  /* 0x0000000103037824 */ /* 0x000fc800078e020e */
[----:B------:R-:W-:-:S07]  /*19a30*/  IMAD.MOV.U32 R13, RZ, RZ, R3 ;  /* 0x000000ffff0d7224 */ /* 0x000fce00078e0003 */
[----:B------:R-:W-:Y:S05]  /*19a40*/  WARPSYNC.COLLECTIVE R15, `(.L_x_8325) ;  /* 0x000000000f087348 */ /* 0x000fea0003c00000 */
[----:B------:R0:W1:Y:S02]  /*19a50*/  SHFL.UP P6, R14, R13, R12, R11 ;  /* 0x0400000c0d0e7389 */ /* 0x00006400000c000b */
[----:B01----:R-:W-:Y:S01]  /*19a60*/  ENDCOLLECTIVE ;  /* 0x000000000000791b */ /* 0x003fe20003800000 */
.L_x_8325:
[----:B------:R-:W-:Y:S01]  /*19a70*/  IMAD.MOV.U32 R12, RZ, RZ, 0x10 ;  /* 0x00000010ff0c7424 */ /* 0x000fe200078e00ff */
[----:B------:R-:W-:-:S05]  /*19a80*/  SEL R14, R14, RZ, P4 ;  /* 0x000000ff0e0e7207 */ /* 0x000fca0002000000 */
[----:B------:R-:W-:-:S04]  /*19a90*/  IMAD.IADD R3, R3, 0x1, R14 ;  /* 0x0000000103037824 */ /* 0x000fc800078e020e */
[----:B------:R-:W-:-:S07]  /*19aa0*/  IMAD.MOV.U32 R13, RZ, RZ, R3 ;  /* 0x000000ffff0d7224 */ /* 0x000fce00078e0003 */
[----:B------:R-:W-:Y:S05]  /*19ab0*/  WARPSYNC.COLLECTIVE R15, `(.L_x_8326) ;  /* 0x000000000f087348 */ /* 0x000fea0003c00000 */
[----:B------:R0:W1:Y:S02]  /*19ac0*/  SHFL.UP P6, R14, R13, R12, R11 ;  /* 0x0400000c0d0e7389 */ /* 0x00006400000c000b */
[----:B01----:R-:W-:Y:S01]  /*19ad0*/  ENDCOLLECTIVE ;  /* 0x000000000000791b */ /* 0x003fe20003800000 */
.L_x_8326:
        /* <DEDUP_REMOVED lines=8> */
.L_x_8327:
[----:B------:R-:W-:Y:S05]  /*19b60*/  BRA `(.L_x_8328) ;  /* 0xffffffd800d87947 */ /* 0x000fea000383ffff */
.L_x_8261:
[----:B------:R-:W-:Y:S01]  /*19b70*/  BSSY B0, `(.L_x_8329) ;  /* 0x0000006000007945 */ /* 0x000fe20003800000 */
[----:B------:R-:W-:Y:S01]  /*19b80*/  PLOP3.LUT P6, PT, P6, PT, PT, 0x8, 0x0 ;  /* 0x000000000000781c */ /* 0x000fe200037ce170 */
[----:B------:R-:W-:-:S12]  /*19b90*/  IMAD.MOV.U32 R15, RZ, RZ, -0x1 ;  /* 0xffffffffff0f7424 */ /* 0x000fd800078e00ff */
[----:B0123--:R-:W-:Y:S05]  /*19ba0*/  WARPSYNC.COLLECTIVE R15, `(.L_x_8330) ;  /* 0x000000000f087348 */ /* 0x00ffea0003c00000 */
[----:B------:R-:W-:Y:S01]  /*19bb0*/  VOTE.ANY R14, PT, P6 ;  /* 0x00000000000e7806 */ /* 0x000fe200030e0100 */
[----:B0123--:R-:W-:Y:S06]  /*19bc0*/  ENDCOLLECTIVE ;  /* 0x000000000000791b */ /* 0x00ffec0003800000 */
.L_x_8330:
[----:B------:R-:W-:Y:S05]  /*19bd0*/  BSYNC B0 ;  /* 0x0000000000007941 */ /* 0x000fea0003800000 */
.L_x_8329:
        /* <DEDUP_REMOVED lines=9> */
.L_x_8331:
[----:B------:R-:W-:Y:S01]  /*19c70*/  IMAD.MOV.U32 R17, RZ, RZ, R14 ;  /* 0x000000ffff117224 */ /* 0x000fe200078e000e */
[----:B------:R-:W-:Y:S06]  /*19c80*/  BRA `(.L_x_8332) ;  /* 0xffffffd800c87947 */ /* 0x000fec000383ffff */
.L_x_8263:
[----:B------:R-:W-:Y:S01]  /*19c90*/  BSSY B0, `(.L_x_8333) ;  /* 0x0000007000007945 */ /* 0x000fe20003800000 */
[----:B------:R-:W-:Y:S02]  /*19ca0*/  IMAD.MOV.U32 R13, RZ, RZ, R3 ;  /* 0x000000ffff0d7224 */ /* 0x000fe400078e0003 */
[----:B------:R-:W-:Y:S02]  /*19cb0*/  IMAD.MOV.U32 R11, RZ, RZ, 0x1f ;  /* 0x0000001fff0b7424 */ /* 0x000fe400078e00ff */
[----:B------:R-:W-:-:S07]  /*19cc0*/  IMAD.MOV.U32 R15, RZ, RZ, -0x1 ;  /* 0xffffffffff0f7424 */ /* 0x000fce00078e00ff */
[----:B01234-:R-:W-:Y:S05]  /*19cd0*/  WARPSYNC.COLLECTIVE R15, `(.L_x_8334) ;  /* 0x000000000f087348 */ /* 0x01ffea0003c00000 */
[----:B------:R0:W0:Y:S02]  /*19ce0*/  SHFL.IDX P6, R14, R13, R12, R11 ;  /* 0x0000000c0d0e7389 */ /* 0x00002400000c000b */
[----:B01234-:R-:W-:Y:S01]  /*19cf0*/  ENDCOLLECTIVE ;  /* 0x000000000000791b */ /* 0x01ffe20003800000 */
.L_x_8334:
[----:B------:R-:W-:Y:S05]  /*19d00*/  BSYNC B0 ;  /* 0x0000000000007941 */ /* 0x000fea0003800000 */
.L_x_8333:
[----:B------:R-:W-:Y:S01]  /*19d10*/  IMAD.MOV.U32 R5, RZ, RZ, R14 ;  /* 0x000000ffff057224 */ /* 0x000fe200078e000e */
[----:B------:R-:W-:Y:S06]  /*19d20*/  BRA `(.L_x_8262) ;  /* 0xffffffd800bc7947 */ /* 0x000fec000383ffff */
.L_x_8267:
[----:B0-----:R0:W2:Y:S02]  /*19d30*/  SYNCS.PHASECHK.TRANS64.TRYWAIT P0, [R0+URZ+0x28820], R3 ;  /* 0x02882003000075a7 */ /* 0x0010a4000800017f */
[----:B--2---:R-:W-:Y:S05]  /*19d40*/  @!P0 NANOSLEEP.SYNCS 0x989680 ;  /* 0x009896800000895d */ /* 0x004fea0003900000 */
[----:B------:R-:W2:Y:S02]  /*19d50*/  @!P0 SYNCS.PHASECHK.TRANS64 P0, [R0+URZ+0x28820], R3 ;  /* 0x02882003000085a7 */ /* 0x000ea4000800007f */
[----:B--2---:R-:W-:Y:S05]  /*19d60*/  @!P0 BRA `(.L_x_8267) ;  /* 0xfffffffc00f08947 */ /* 0x004fea000383ffff */
[----:B------:R-:W-:Y:S05]  /*19d70*/  BRA `(.L_x_8335) ;  /* 0xffffffe0003c7947 */ /* 0x000fea000383ffff */
.L_x_8268:
        /* <DEDUP_REMOVED lines=8> */
[----:B01-3--:R-:W-:Y:S05]  /*19e00*/  WARPSYNC.COLLECTIVE R15, `(.L_x_8337) ;  /* 0x000000000f087348 */ /* 0x00bfea0003c00000 */
[----:B------:R2:W4:Y:S02]  /*19e10*/  SHFL.IDX P6, R14, R13, R12, R11 ;  /* 0x0000000c0d0e7389 */ /* 0x00052400000c000b */
[----:B01234-:R-:W-:Y:S01]  /*19e20*/  ENDCOLLECTIVE ;  /* 0x000000000000791b */ /* 0x01ffe20003800000 */
.L_x_8337:
[----:B------:R-:W-:Y:S05]  /*19e30*/  BSYNC B0 ;  /* 0x0000000000007941 */ /* 0x000fea0003800000 */
.L_x_8336:
[----:B------:R-:W-:Y:S05]  /*19e40*/  BRA `(.L_x_8338) ;  /* 0xffffffe000247947 */ /* 0x000fea000383ffff */
.L_x_8271:
[----:B------:R-:W-:Y:S01]  /*19e50*/  BSSY B1, `(.L_x_8339) ;  /* 0x0000006000017945 */ /* 0x000fe20003800000 */
[----:B------:R-:W-:-:S07]  /*19e60*/  IMAD.MOV.U32 R15, RZ, RZ, -0x1 ;  /* 0xffffffffff0f7424 */ /* 0x000fce00078e00ff */
[----:B0123--:R-:W-:Y:S05]  /*19e70*/  WARPSYNC.COLLECTIVE R15, `(.L_x_8340) ;  /* 0x000000000f0c7348 */ /* 0x00ffea0003c00000 */
[----:B------:R-:W-:Y:S02]  /*19e80*/  ELECT P6, UR62, PT ;  /* 0x00000000003e782f */ /* 0x000fe400038c0000 */
[----:B------:R-:W-:Y:S01]  /*19e90*/  MOV R14, UR62 ;  /* 0x0000003e000e7c02 */ /* 0x000fe20008000f00 */
[----:B0123--:R-:W-:Y:S10]  /*19ea0*/  ENDCOLLECTIVE ;  /* 0x000000000000791b */ /* 0x00fff40003800000 */
.L_x_8340:
[----:B------:R-:W-:Y:S05]  /*19eb0*/  BSYNC B1 ;  /* 0x0000000000017941 */ /* 0x000fea0003800000 */
.L_x_8339:
[----:B------:R-:W-:Y:S05]  /*19ec0*/  BRA `(.L_x_8341) ;  /* 0xffffffe0001c7947 */ /* 0x000fea000383ffff */
.L_x_8273:
[----:B0-----:R0:W2:Y:S02]  /*19ed0*/  SYNCS.PHASECHK.TRANS64.TRYWAIT P0, [R6+URZ], R5 ;  /* 0x00000005060075a7 */ /* 0x0010a4000800017f */
[----:B--2---:R-:W-:Y:S05]  /*19ee0*/  @!P0 NANOSLEEP.SYNCS 0x989680 ;  /* 0x009896800000895d */ /* 0x004fea0003900000 */
[----:B------:R-:W2:Y:S02]  /*19ef0*/  @!P0 SYNCS.PHASECHK.TRANS64 P0, [R6+URZ], R5 ;  /* 0x00000005060085a7 */ /* 0x000ea4000800007f */
[----:B--2---:R-:W-:Y:S05]  /*19f00*/  @!P0 BRA `(.L_x_8273) ;  /* 0xfffffffc00f08947 */ /* 0x004fea000383ffff */
[----:B------:R-:W-:Y:S05]  /*19f10*/  BRA `(.L_x_8342) ;  /* 0xffffffe000587947 */ /* 0x000fea000383ffff */
.L_x_8274:
[----:B--2---:R2:W3:Y:S02]  /*19f20*/  SYNCS.PHASECHK.TRANS64.TRYWAIT P0, [R7+URZ], R2 ;  /* 0x00000002070075a7 */ /* 0x0044e4000800017f */
[----:B---3--:R-:W-:Y:S05]  /*19f30*/  @!P0 NANOSLEEP.SYNCS 0x989680 ;  /* 0x009896800000895d */ /* 0x008fea0003900000 */
[----:B------:R-:W3:Y:S02]  /*19f40*/  @!P0 SYNCS.PHASECHK.TRANS64 P0, [R7+URZ], R2 ;  /* 0x00000002070085a7 */ /* 0x000ee4000800007f */
[----:B---3--:R-:W-:Y:S05]  /*19f50*/  @!P0 BRA `(.L_x_8274) ;  /* 0xfffffffc00f08947 */ /* 0x008fea000383ffff */
[----:B------:R-:W-:Y:S05]  /*19f60*/  BRA `(.L_x_8343) ;  /* 0xffffffe0004c7947 */ /* 0x000fea000383ffff */
.L_x_8276:
[----:B---3--:R3:W4:Y:S02]  /*19f70*/  SYNCS.PHASECHK.TRANS64.TRYWAIT P0, [R4+URZ], R5 ;  /* 0x00000005040075a7 */ /* 0x008724000800017f */
[----:B----4-:R-:W-:Y:S05]  /*19f80*/  @!P0 NANOSLEEP.SYNCS 0x989680 ;  /* 0x009896800000895d */ /* 0x010fea0003900000 */
[----:B------:R-:W4:Y:S02]  /*19f90*/  @!P0 SYNCS.PHASECHK.TRANS64 P0, [R4+URZ], R5 ;  /* 0x00000005040085a7 */ /* 0x000f24000800007f */
[----:B----4-:R-:W-:Y:S05]  /*19fa0*/  @!P0 BRA `(.L_x_8276) ;  /* 0xfffffffc00f08947 */ /* 0x010fea000383ffff */
[----:B------:R-:W-:Y:S05]  /*19fb0*/  BRA `(.L_x_8344) ;  /* 0xffffffe000547947 */ /* 0x000fea000383ffff */
.L_x_8345:
        /* <DEDUP_REMOVED lines=12> */
.L_x_15318:


//--------------------- .text._ZN7cutlass13device_kernelIN5flash11enable_sm90INS1_16FlashAttnFwdSm90INS1_25CollectiveMainloopFwdSm90ILi2EN4cute5tupleIJNS5_1CILi1EEES8_S8_EEENS6_IJNS7_ILi128EEESA_SA_EEELi128ENS_6half_tEfNS_4arch4Sm90ELb0ELb1ELb1ELb1ELb0ELb1ELb0ELb1ELb1ELb1ELb0ELb0EEENS1_21CollectiveEpilogueFwdISB_S9_SC_SE_Li256ELb1ELb1ELb0ELb0EEENS1_36VarlenDynamicPersistentTileSchedulerILi128ELi128ELi256ELi128ELb0ELb1ELb1ELb1ELb0ELb1EEEEEEEEEvNT_6ParamsE --------------------------
	.section	.text._ZN7cutlass13device_kernelIN5flash11enable_sm90INS1_16FlashAttnFwdSm90INS1_25CollectiveMainloopFwdSm90ILi2EN4cute5tupleIJNS5_1CILi1EEES8_S8_EEENS6_IJNS7_ILi128EEESA_SA_EEELi128ENS_6half_tEfNS_4arch4Sm90ELb0ELb1ELb1ELb1ELb0ELb1ELb0ELb1ELb1ELb1ELb0ELb0EEENS1_21CollectiveEpilogueFwdISB_S9_SC_SE_Li256ELb1ELb1ELb0ELb0EEENS1_36VarlenDynamicPersistentTileSchedulerILi128ELi128ELi256ELi128ELb0ELb1ELb1ELb1ELb0ELb1EEEEEEEEEvNT_6ParamsE,"ax",@progbits
	.align	128
.text._ZN7cutlass13device_kernelIN5flash11enable_sm90INS1_16FlashAttnFwdSm90INS1_25CollectiveMainloopFwdSm90ILi2EN4cute5tupleIJNS5_1CILi1EEES8_S8_EEENS6_IJNS7_ILi128EEESA_SA_EEELi128ENS_6half_tEfNS_4arch4Sm90ELb0ELb1ELb1ELb1ELb0ELb1ELb0ELb1ELb1ELb1ELb0ELb0EEENS1_21CollectiveEpilogueFwdISB_S9_SC_SE_Li256ELb1ELb1ELb0ELb0EEENS1_36VarlenDynamicPersistentTileSchedulerILi128ELi128ELi256ELi128ELb0ELb1ELb1ELb1ELb0ELb1EEEEEEEEEvNT_6ParamsE:
        .type           _ZN7cutlass13device_kernelIN5flash11enable_sm90INS1_16FlashAttnFwdSm90INS1_25CollectiveMainloopFwdSm90ILi2EN4cute5tupleIJNS5_1CILi1EEES8_S8_EEENS6_IJNS7_ILi128EEESA_SA_EEELi128ENS_6half_tEfNS_4arch4Sm90ELb0ELb1ELb1ELb1ELb0ELb1ELb0ELb1ELb1ELb1ELb0ELb0EEENS1_21CollectiveEpilogueFwdISB_S9_SC_SE_Li256ELb1ELb1ELb0ELb0EEENS1_36VarlenDynamicPersistentTileSchedulerILi128ELi128ELi256ELi128ELb0ELb1ELb1ELb1ELb0ELb1EEEEEEEEEvNT_6ParamsE,@function
        .size           _ZN7cutlass13device_kernelIN5flash11enable_sm90INS1_16FlashAttnFwdSm90INS1_25CollectiveMainloopFwdSm90ILi2EN4cute5tupleIJNS5_1CILi1EEES8_S8_EEENS6_IJNS7_ILi128EEESA_SA_EEELi128ENS_6half_tEfNS_4arch4Sm90ELb0ELb1ELb1ELb1ELb0ELb1ELb0ELb1ELb1ELb1ELb0ELb0EEENS1_21CollectiveEpilogueFwdISB_S9_SC_SE_Li256ELb1ELb1ELb0ELb0EEENS1_36VarlenDynamicPersistentTileSchedulerILi128ELi128ELi256ELi128ELb0ELb1ELb1ELb1ELb0ELb1EEEEEEEEEvNT_6ParamsE,(.L_x_15319 - _ZN7cutlass13device_kernelIN5flash11enable_sm90INS1_16FlashAttnFwdSm90INS1_25CollectiveMainloopFwdSm90ILi2EN4cute5tupleIJNS5_1CILi1EEES8_S8_EEENS6_IJNS7_ILi128EEESA_SA_EEELi128ENS_6half_tEfNS_4arch4Sm90ELb0ELb1ELb1ELb1ELb0ELb1ELb0ELb1ELb1ELb1ELb0ELb0EEENS1_21CollectiveEpilogueFwdISB_S9_SC_SE_Li256ELb1ELb1ELb0ELb0EEENS1_36VarlenDynamicPersistentTileSchedulerILi128ELi128ELi256ELi128ELb0ELb1ELb1ELb1ELb0ELb1EEEEEEEEEvNT_6ParamsE)
        .other          _ZN7cutlass13device_kernelIN5flash11enable_sm90INS1_16FlashAttnFwdSm90INS1_25CollectiveMainloopFwdSm90ILi2EN4cute5tupleIJNS5_1CILi1EEES8_S8_EEENS6_IJNS7_ILi128EEESA_SA_EEELi128ENS_6half_tEfNS_4arch4Sm90ELb0ELb1ELb1ELb1ELb0ELb1ELb0ELb1ELb1ELb1ELb0ELb0EEENS1_21CollectiveEpilogueFwdISB_S9_SC_SE_Li256ELb1ELb1ELb0ELb0EEENS1_36VarlenDynamicPersistentTileSchedulerILi128ELi128ELi256ELi128ELb0ELb1ELb1ELb1ELb0ELb1EEEEEEEEEvNT_6ParamsE,@"STO_CUDA_ENTRY STV_DEFAULT"
_ZN7cutlass13device_kernelIN5flash11enable_sm90INS1_16FlashAttnFwdSm90INS1_25CollectiveMainloopFwdSm90ILi2EN4cute5tupleIJNS5_1CILi1EEES8_S8_EEENS6_IJNS7_ILi128EEESA_SA_EEELi128ENS_6half_tEfNS_4arch4Sm90ELb0ELb1ELb1ELb1ELb0ELb1ELb0ELb1ELb1ELb1ELb0ELb0EEENS1_21CollectiveEpilogueFwdISB_S9_SC_SE_Li256ELb1ELb1ELb0ELb0EEENS1_36VarlenDynamicPersistentTileSchedulerILi128ELi128ELi256ELi128ELb0ELb1ELb1ELb1ELb0ELb1EEEEEEEEEvNT_6ParamsE:
        /* <DEDUP_REMOVED lines=23> */
.L_x_8347:
[----:B------:R-:W-:Y:S05]  /*0170*/  BSYNC B0 ;  /* 0x0000000000007941 */ /* 0x000fea0003800000 */
.L_x_8346:
        /* <DEDUP_REMOVED lines=40> */
.L_x_8348:
        /* <DEDUP_REMOVED lines=22> */
.L_x_8349:
        /* <DEDUP_REMOVED lines=18> */
.L_x_8350:
        /* <DEDUP_REMOVED lines=22> */
.L_x_8351:
        /* <DEDUP_REMOVED lines=22> */
.L_x_8352:
[----:B--2---:R-:W-:Y:S01]  /*0940*/  ISETP.NE.AND P0, PT, R2, RZ, PT ;  /* 0x000000ff0200720c */ /* 0x004fe20003f05270 */
[----:B------:R-:W-:Y:S01]  /*0950*/  IMAD.MOV.U32 R2, RZ, RZ, 0x1 ;  /* 0x00000001ff027424 */ /* 0x000fe200078e00ff */
[----:B------:R-:W-:Y:S01]  /*0960*/  NOP ;  /* 0x0000000000007918 */ /* 0x000fe20000000000 */
[----:B------:R-:W-:Y:S01]  /*0970*/  ULDC.64 UR38, c[0x0][0x208] ;  /* 0x0000820000267ab9 */ /* 0x000fe20000000a00 */
[----:B------:R-:W-:Y:S02]  /*0980*/  BSSY B9, `(.L_x_8353) ;  /* 0x00025ae000097945 */ /* 0x000fe40003800000 */
[----:B------:R-:W-:-:S05]  /*0990*/  SEL R2, R2, 0x2, !P0 ;  /* 0x0000000202027807 */ /* 0x000fca0004000000 */
[----:B------:R2:W-:Y:S01]  /*09a0*/  STL [R1+0x50], R2 ;  /* 0x0000500201007387 */ /* 0x0005e20000100800 */
[----:B01-34-:R-:W-:Y:S06]  /*09b0*/  BAR.SYNC.DEFER_BLOCKING 0x0 ;  /* 0x0000000000007b1d */ /* 0x01bfec0000010000 */
[----:B------:R-:W-:Y:S05]  /*09c0*/  @!P0 BRA `(.L_x_8354) ;  /* 0x000001dc00748947 */ /* 0x000fea0003800000 */
.L_x_8355:
[----:B------:R-:W-:-:S08]  /*09d0*/  NOP ;  /* 0x0000000000007918 */ /* 0x000fd00000000000 */
[----:B------:R-:W0:Y:S02]  /*09e0*/  USETMAXREG.TRY_ALLOC.CTAPOOL UP0, 0xf0 ;  /* 0x000000f0000079c8 */ /* 0x000e240008000600 */
[----:B0-----:R-:W-:-:S13]  /*09f0*/  PLOP3.LUT P0, PT, PT, PT, UP0, 0x80, 0x0 ;  /* 0x000000000000781c */ /* 0x001fda0003f0f008 */
[----:B------:R-:W-:Y:S05]  /*0a00*/  @!P0 BRA `(.L_x_8355) ;  /* 0xfffffffc00f08947 */ /* 0x000fea000383ffff */
[----:B------:R-:W-:Y:S01]  /*0a10*/  SHF.R.U32.HI R0, RZ, 0x7, R4 ;  /* 0x00000007ff007819 */ /* 0x000fe20000011604 */
[----:B------:R-:W0:Y:S08]  /*0a20*/  S2UR UR5, SR_CgaCtaId ;  /* 0x00000000000579c3 */ /* 0x000e300000008800 */
[----:B------:R-:W-:Y:S06]  /*0a30*/  BAR.ARV 0x8, 0x180 ;  /* 0x0206000000007b1d */ /* 0x000fec0000002000 */
[----:B------:R-:W-:Y:S01]  /*0a40*/  ISETP.NE.AND P0, PT, R0, 0x1, PT ;  /* 0x000000010000780c */ /* 0x000fe20003f05270 */
[----:B------:R-:W-:-:S12]  /*0a50*/  UMOV UR4, 0x400 ;  /* 0x0000040000047882 */ /* 0x000fd80000000000 */
[----:B------:R-:W-:Y:S06]  /*0a60*/  @!P0 BAR.ARV 0x9, 0x100 ;  /* 0x0244000000008b1d */ /* 0x000fec0000002000 */
[----:B0-----:R-:W-:Y:S02]  /*0a70*/  ULEA UR4, UR5, UR4, 0x18 ;  /* 0x0000000405047291 */ /* 0x001fe4000f8ec03f */
[----:B------:R-:W-:Y:S04]  /*0a80*/  BAR.SYNC.DEFER_BLOCKING 0x5, 0x180 ;  /* 0x0146000000007b1d */ /* 0x000fe80000010000 */
[----:B--2---:R-:W-:-:S02]  /*0a90*/  IMAD.U32 R2, RZ, RZ, UR4 ;  /* 0x00000004ff027e24 */ /* 0x004fc4000f8e00ff */
[----:B------:R-:W-:-:S03]  /*0aa0*/  ULDC UR4, c[0x0][0xc3c] ;  /* 0x00030f0000047ab9 */ /* 0x000fc60000000800 */
[----:B------:R-:W0:Y:S01]  /*0ab0*/  LDS.128 R28, [R2+0x288d0] ;  /* 0x0288d000021c7984 */ /* 0x000e220000000c00 */
[----:B------:R-:W-:Y:S06]  /*0ac0*/  BAR.ARV 0x4, 0x180 ;  /* 0x0106000000007b1d */ /* 0x000fec0000002000 */
[----:B0-----:R-:W-:-:S13]  /*0ad0*/  ISETP.GE.AND P0, PT, R31, UR4, PT ;  /* 0x000000041f007c0c */ /* 0x001fda000bf06270 */
[----:B------:R-:W-:Y:S05]  /*0ae0*/  @P0 BRA `(.L_x_8356) ;  /* 0x00000258005c0947 */ /* 0x000fea0003800000 */
[----:B------:R-:W2:Y:S01]  /*0af0*/  LDL.LU R13, [R1+0x50] ;  /* 0x00005000010d7983 */ /* 0x000ea20000300800 */
[----:B------:R-:W-:Y:S01]  /*0b00*/  VIADD R229, R4, 0xffffff80 ;  /* 0xffffff8004e57836 */ /* 0x000fe20000000000 */
[----:B------:R-:W-:Y:S01]  /*0b10*/  MOV R186, RZ ;  /* 0x000000ff00ba7202 */ /* 0x000fe20000000f00 */
[----:B------:R-:W-:Y:S02]  /*0b20*/  VIADD R217, R2, 0x10400 ;  /* 0x0001040002d97836 */ /* 0x000fe40000000000 */
[----:B------:R-:W-:Y:S01]  /*0b30*/  IMAD.MOV.U32 R213, RZ, RZ, RZ ;  /* 0x000000ffffd57224 */ /* 0x000fe200078e00ff */
[----:B------:R-:W-:Y:S01]  /*0b40*/  SHF.R.S32.HI R0, RZ, 0x1f, R229 ;  /* 0x0000001fff007819 */ /* 0x000fe200000114e5 */
[----:B------:R-:W-:Y:S02]  /*0b50*/  IMAD.MOV.U32 R184, RZ, RZ, RZ ;  /* 0x000000ffffb87224 */ /* 0x000fe400078e00ff */
[----:B------:R-:W-:Y:S01]  /*0b60*/  IMAD.MOV.U32 R192, RZ, RZ, RZ ;  /* 0x000000ffffc07224 */ /* 0x000fe200078e00ff */
[CC--:B------:R-:W-:Y:S01]  /*0b70*/  LEA.HI R3, R0.reuse, R229.reuse, RZ, 0x7 ;  /* 0x000000e500037211 */ /* 0x0c0fe200078f38ff */
[----:B------:R-:W-:Y:S01]  /*0b80*/  IMAD.MOV.U32 R22, RZ, RZ, RZ ;  /* 0x000000ffff167224 */ /* 0x000fe200078e00ff */
[----:B------:R-:W-:-:S02]  /*0b90*/  LEA.HI R5, R0, R229, RZ, 0x5 ;  /* 0x000000e500057211 */ /* 0x000fc400078f28ff */
[----:B------:R-:W-:Y:S02]  /*0ba0*/  LOP3.LUT R218, R3, 0xffffff80, RZ, 0xc0, !PT ;  /* 0xffffff8003da7812 */ /* 0x000fe400078ec0ff */
[----:B------:R-:W-:Y:S01]  /*0bb0*/  LEA.HI R4, R0, R229, RZ, 0x4 ;  /* 0x000000e500047211 */ /* 0x000fe200078f20ff */
[----:B------:R-:W-:Y:S01]  /*0bc0*/  IMAD.SHL.U32 R5, R5, 0x20, RZ ;  /* 0x0000002005057824 */ /* 0x000fe200078e00ff */
[----:B------:R-:W-:Y:S01]  /*0bd0*/  SHF.R.S32.HI R222, RZ, 0x7, R3 ;  /* 0x00000007ffde7819 */ /* 0x000fe20000011403 */
[----:B------:R-:W-:Y:S01]  /*0be0*/  IMAD.IADD R218, R229, 0x1, -R218 ;  /* 0x00000001e5da7824 */ /* 0x000fe200078e0ada */
[----:B------:R-:W-:Y:S02]  /*0bf0*/  LOP3.LUT R6, R4, 0x3fffff0, RZ, 0xc0, !PT ;  /* 0x03fffff004067812 */ /* 0x000fe400078ec0ff */
[----:B------:R-:W-:Y:S02]  /*0c00*/  LOP3.LUT R5, R5, 0xfffffc00, RZ, 0xc0, !PT ;  /* 0xfffffc0005057812 */ /* 0x000fe400078ec0ff */
[----:B------:R-:W-:-:S02]  /*0c10*/  SHF.R.S32.HI R9, RZ, 0x1f, R218 ;  /* 0x0000001fff097819 */ /* 0x000fc400000114da */
[----:B------:R-:W-:Y:S02]  /*0c20*/  IADD3 R6, R229, -R6, RZ ;  /* 0x80000006e5067210 */ /* 0x000fe40007ffe0ff */
[CC--:B------:R-:W-:Y:S02]  /*0c30*/  LEA.HI R8, R9.reuse, R218.reuse, RZ, 0x2 ;  /* 0x000000da09087211 */ /* 0x0c0fe400078f10ff */
[----:B------:R-:W-:Y:S02]  /*0c40*/  LEA.HI R9, R9, R218, RZ, 0x5 ;  /* 0x000000da09097211 */ /* 0x000fe400078f28ff */
[--C-:B------:R-:W-:Y:S02]  /*0c50*/  SHF.R.S32.HI R10, RZ, 0x2, R8.reuse ;  /* 0x00000002ff0a7819 */ /* 0x100fe40000011408 */
[----:B------:R-:W-:Y:S02]  /*0c60*/  SHF.R.S32.HI R7, RZ, 0x1f, R8 ;  /* 0x0000001fff077819 */ /* 0x000fe40000011408 */
[----:B------:R-:W-:-:S02]  /*0c70*/  LEA.HI R3, R3, R222, RZ, 0x1 ;  /* 0x000000de03037211 */ /* 0x000fc400078f08ff */
[----:B------:R-:W-:Y:S02]  /*0c80*/  LEA.HI R7, R7, R10, RZ, 0x3 ;  /* 0x0000000a07077211 */ /* 0x000fe400078f18ff */
[----:B------:R-:W-:Y:S02]  /*0c90*/  LEA.HI R12, R0, R229, RZ, 0x2 ;  /* 0x000000e5000c7211 */ /* 0x000fe400078f10ff */
[----:B------:R-:W-:Y:S01]  /*0ca0*/  LOP3.LUT R11, R7, 0xfffffff8, RZ, 0xc0, !PT ;  /* 0xfffffff8070b7812 */ /* 0x000fe200078ec0ff */
[----:B------:R-:W-:Y:S01]  /*0cb0*/  IMAD R7, R6, 0x40, R5 ;  /* 0x0000004006077824 */ /* 0x000fe200078e0205 */
[----:B------:R-:W-:Y:S02]  /*0cc0*/  SHF.R.S32.HI R9, RZ, 0x5, R9 ;  /* 0x00000005ff097819 */ /* 0x000fe40000011409 */
[----:B------:R-:W-:Y:S01]  /*0cd0*/  LOP3.LUT R3, R3, 0x3fffffe, RZ, 0xc0, !PT ;  /* 0x03fffffe03037812 */ /* 0x000fe200078ec0ff */
[----:B------:R-:W-:Y:S01]  /*0ce0*/  IMAD.IADD R10, R10, 0x1, -R11 ;  /* 0x000000010a0a7824 */ /* 0x000fe200078e0a0b */
[----:B------:R-:W-:-:S02]  /*0cf0*/  SHF.R.S32.HI R5, RZ, 0x4, R4 ;  /* 0x00000004ff057819 */ /* 0x000fc40000011404 */
[----:B------:R-:W-:Y:S01]  /*0d00*/  LOP3.LUT R12, R12, 0xfffffffc, RZ, 0xc0, !PT ;  /* 0xfffffffc0c0c7812 */ /* 0x000fe200078ec0ff */
[----:B------:R-:W-:Y:S01]  /*0d10*/  IMAD R10, R9, 0x10, R10 ;  /* 0x00000010090a7824 */ /* 0x000fe200078e020a */
[----:B------:R-:W-:Y:S01]  /*0d20*/  LEA.HI R4, R4, R5, RZ, 0x1 ;  /* 0x0000000504047211 */ /* 0x000fe200078f08ff */
[----:B------:R-:W-:Y:S01]  /*0d30*/  IMAD.IADD R3, R222, 0x1, -R3 ;  /* 0x00000001de037824 */ /* 0x000fe200078e0a03 */
[-C--:B------:R-:W-:Y:S01]  /*0d40*/  LEA.HI R23, R0, R229.reuse, RZ, 0x3 ;  /* 0x000000e500177211 */ /* 0x080fe200078f18ff */
[----:B------:R-:W-:Y:S01]  /*0d50*/  IMAD.IADD R12, R229, 0x1, -R12 ;  /* 0x00000001e50c7824 */ /* 0x000fe200078e0a0c */
[----:B------:R-:W-:Y:S01]  /*0d60*/  LOP3.LUT R4, R4, 0x1ffffffe, RZ, 0xc0, !PT ;  /* 0x1ffffffe04047812 */ /* 0x000fe200078ec0ff */
[----:B------:R-:W-:Y:S01]  /*0d70*/  IMAD R223, R3, 0x40, R10 ;  /* 0x0000004003df7824 */ /* 0x000fe200078e020a */
[----:B------:R-:W-:Y:S02]  /*0d80*/  LEA.HI R3, R0, R229, RZ, 0x6 ;  /* 0x000000e500037211 */ /* 0x000fe400078f30ff */
[----:B------:R-:W-:Y:S01]  /*0d90*/  LOP3.LUT R0, R23, 0xfffffff8, RZ, 0xc0, !PT ;  /* 0xfffffff817007812 */ /* 0x000fe200078ec0ff */
[----:B------:R-:W-:Y:S01]  /*0da0*/  IMAD.IADD R4, R5, 0x1, -R4 ;  /* 0x0000000105047824 */ /* 0x000fe200078e0a04 */
[----:B------:R-:W-:Y:S01]  /*0db0*/  LEA.HI R6, R12, R12, RZ, 0x1 ;  /* 0x0000000c0c067211 */ /* 0x000fe200078f08ff */
[----:B------:R-:W-:Y:S01]  /*0dc0*/  IMAD.SHL.U32 R3, R3, 0x8, RZ ;  /* 0x0000000803037824 */ /* 0x000fe200078e00ff */
[----:B------:R-:W-:Y:S01]  /*0dd0*/  SHF.R.S32.HI R23, RZ, 0x3, R23 ;  /* 0x00000003ff177819 */ /* 0x000fe20000011417 */
[----:B------:R-:W-:Y:S01]  /*0de0*/  IMAD.IADD R207, R229, 0x1, -R0 ;  /* 0x00000001e5cf7824 */ /* 0x000fe200078e0a00 */
[----:B------:R-:W-:-:S02]  /*0df0*/  LOP3.LUT R5, R6, 0x1ffffffe, RZ, 0xc0, !PT ;  /* 0x1ffffffe06057812 */ /* 0x000fc400078ec0ff */
[C---:B------:R-:W-:Y:S01]  /*0e00*/  IADD3 R210, R23.reuse, 0x60, RZ ;  /* 0x0000006017d27810 */ /* 0x040fe20007ffe0ff */
[C---:B------:R-:W-:Y:S01]  /*0e10*/  VIADD R212, R23.reuse, 0x20 ;  /* 0x0000002017d47836 */ /* 0x040fe20000000000 */
[----:B------:R-:W-:Y:S01]  /*0e20*/  LEA R224, R4, R7, 0x3 ;  /* 0x0000000704e07211 */ /* 0x000fe200078e18ff */
[C---:B------:R-:W-:Y:S01]  /*0e30*/  VIADD R211, R23.reuse, 0x40 ;  /* 0x0000004017d37836 */ /* 0x040fe20000000000 */
[----:B------:R-:W-:Y:S01]  /*0e40*/  SHF.R.S32.HI R7, RZ, 0x1f, R210 ;  /* 0x0000001fff077819 */ /* 0x000fe200000114d2 */
[----:B------:R-:W-:Y:S01]  /*0e50*/  IMAD.IADD R12, R12, 0x1, -R5 ;  /* 0x000000010c0c7824 */ /* 0x000fe200078e0a05 */
[----:B------:R-:W-:Y:S01]  /*0e60*/  SHF.R.S32.HI R5, RZ, 0x1f, R212 ;  /* 0x0000001fff057819 */ /* 0x000fe200000114d4 */
[----:B------:R-:W-:Y:S01]  /*0e70*/  IMAD.SHL.U32 R225, R23, 0x40, RZ ;  /* 0x0000004017e17824 */ /* 0x000fe200078e00ff */
[----:B------:R-:W-:Y:S01]  /*0e80*/  SHF.R.S32.HI R0, RZ, 0x1f, R211 ;  /* 0x0000001fff007819 */ /* 0x000fe200000114d3 */
[----:B------:R-:W-:Y:S01]  /*0e90*/  IMAD.SHL.U32 R199, R212, 0x40, RZ ;  /* 0x00000040d4c77824 */ /* 0x000fe200078e00ff */
[----:B------:R-:W-:Y:S01]  /*0ea0*/  LEA.HI R5, R5, R212, RZ, 0x3 ;  /* 0x000000d405057211 */ /* 0x000fe200078f18ff */
[----:B------:R-:W-:Y:S01]  /*0eb0*/  IMAD.SHL.U32 R197, R210, 0x40, RZ ;  /* 0x00000040d2c57824 */ /* 0x000fe200078e00ff */
[----:B------:R-:W-:Y:S01]  /*0ec0*/  LEA.HI R7, R7, R210, RZ, 0x3 ;  /* 0x000000d207077211 */ /* 0x000fe200078f18ff */
[----:B------:R-:W-:Y:S01]  /*0ed0*/  IMAD.SHL.U32 R198, R211, 0x40, RZ ;  /* 0x00000040d3c67824 */ /* 0x000fe200078e00ff */
[----:B------:R-:W-:Y:S01]  /*0ee0*/  LEA.HI R0, R0, R211, RZ, 0x3 ;  /* 0x000000d300007211 */ /* 0x000fe200078f18ff */
[----:B------:R-:W-:Y:S01]  /*0ef0*/  IMAD.SHL.U32 R16, R207, 0x8, RZ ;  /* 0x00000008cf107824 */ /* 0x000fe200078e00ff */
[----:B------:R-:W-:Y:S01]  /*0f00*/  LOP3.LUT R204, R3, 0xfffffe00, RZ, 0xc0, !PT ;  /* 0xfffffe0003cc7812 */ /* 0x000fe200078ec0ff */
        /* <DEDUP_REMOVED lines=8> */
[----:B------:R-:W-:Y:S01]  /*0f90*/  IMAD R195, R12, 0x8, R223 ;  /* 0x000000080cc37824 */ /* 0x000fe200078e02df */
[----:B------:R-:W-:Y:S01]  /*0fa0*/  SHF.R.U32.HI R203, RZ, 0x3, R3 ;  /* 0x00000003ffcb7819 */ /* 0x000fe20000011603 */
[----:B------:R-:W-:Y:S01]  /*0fb0*/  VIADD R185, R18, 0x20 ;  /* 0x0000002012b97836 */ /* 0x000fe20000000000 */
[----:B------:R-:W-:-:S02]  /*0fc0*/  LOP3.LUT R206, R3, 0x38, R16, 0xf8, !PT ;  /* 0x0000003803ce7812 */ /* 0x000fc400078ef810 */
[----:B------:R-:W-:Y:S02]  /*0fd0*/  SHF.R.U32.HI R228, RZ, 0x3, R199 ;  /* 0x00000003ffe47819 */ /* 0x000fe400000116c7 */
[--C-:B------:R-:W-:Y:S02]  /*0fe0*/  LOP3.LUT R3, R199, 0x38, R16.reuse, 0xf8, !PT ;  /* 0x00000038c7037812 */ /* 0x100fe400078ef810 */
[----:B------:R-:W-:Y:S02]  /*0ff0*/  SHF.R.U32.HI R226, RZ, 0x3, R197 ;  /* 0x00000003ffe27819 */ /* 0x000fe400000116c5 */
[----:B------:R-:W-:Y:S02]  /*1000*/  LOP3.LUT R9, R197, 0x38, R16, 0xf8, !PT ;  /* 0x00000038c5097812 */ /* 0x000fe400078ef810 */
[----:B------:R-:W-:Y:S02]  /*1010*/  LOP3.LUT R202, R5, 0xfffffe00, RZ, 0xc0, !PT ;  /* 0xfffffe0005ca7812 */ /* 0x000fe400078ec0ff */
[----:B------:R-:W-:-:S02]  /*1020*/  LOP3.LUT R200, R7, 0xfffffe00, RZ, 0xc0, !PT ;  /* 0xfffffe0007c87812 */ /* 0x000fc400078ec0ff */
[----:B------:R-:W-:Y:S02]  /*1030*/  SHF.R.U32.HI R227, RZ, 0x3, R198 ;  /* 0x00000003ffe37819 */ /* 0x000fe400000116c6 */
[----:B------:R-:W-:Y:S02]  /*1040*/  LOP3.LUT R4, R198, 0x38, R16, 0xf8, !PT ;  /* 0x00000038c6047812 */ /* 0x000fe400078ef810 */
[----:B------:R-:W-:Y:S02]  /*1050*/  LOP3.LUT R201, R0, 0xfffffe00, RZ, 0xc0, !PT ;  /* 0xfffffe0000c97812 */ /* 0x000fe400078ec0ff */
[----:B------:R-:W-:Y:S02]  /*1060*/  LOP3.LUT R189, R8, 0x7ffffffc, RZ, 0xc0, !PT ;  /* 0x7ffffffc08bd7812 */ /* 0x000fe400078ec0ff */
[----:B------:R-:W-:Y:S02]  /*1070*/  LOP3.LUT R206, R204, R206, R203, 0xf6, !PT ;  /* 0x000000ceccce7212 */ /* 0x000fe400078ef6cb */
[----:B------:R-:W-:Y:S01]  /*1080*/  LOP3.LUT R0, R202, R3, R228, 0xf6, !PT ;  /* 0x00000003ca007212 */ /* 0x000fe200078ef6e4 */
[----:B------:R-:W-:Y:S01]  /*1090*/  IMAD.IADD R189, R218, 0x1, -R189 ;  /* 0x00000001dabd7824 */ /* 0x000fe200078e0abd */
[----:B------:R-:W-:Y:S01]  /*10a0*/  LOP3.LUT R6, R200, R9, R226, 0xf6, !PT ;  /* 0x00000009c8067212 */ /* 0x000fe200078ef6e2 */
[--C-:B------:R-:W-:Y:S01]  /*10b0*/  IMAD R205, R206, 0x2, R217.reuse ;  /* 0x00000002cecd7824 */ /* 0x100fe200078e02d9 */
[----:B------:R-:W-:Y:S01]  /*10c0*/  IADD3 R190, R16, 0x40, RZ ;  /* 0x0000004010be7810 */ /* 0x000fe20007ffe0ff */
[----:B------:R-:W-:Y:S01]  /*10d0*/  IMAD R221, R0, 0x2, R217 ;  /* 0x0000000200dd7824 */ /* 0x000fe200078e02d9 */
[----:B------:R-:W-:Y:S01]  /*10e0*/  LOP3.LUT R4, R201, R4, R227, 0xf6, !PT ;  /* 0x00000004c9047212 */ /* 0x000fe200078ef6e3 */
[----:B------:R-:W-:Y:S01]  /*10f0*/  IMAD R219, R6, 0x2, R217 ;  /* 0x0000000206db7824 */ /* 0x000fe200078e02d9 */
[----:B------:R-:W-:-:S02]  /*1100*/  SHF.R.S32.HI R215, RZ, 0x1f, R23 ;  /* 0x0000001fffd77819 */ /* 0x000fc40000011417 */
[----:B------:R-:W-:Y:S02]  /*1110*/  SHF.R.S32.HI R17, RZ, 0x1f, R16 ;  /* 0x0000001fff117819 */ /* 0x000fe40000011410 */
[----:B------:R-:W-:Y:S02]  /*1120*/  SHF.R.S32.HI R19, RZ, 0x1f, R18 ;  /* 0x0000001fff137819 */ /* 0x000fe40000011412 */
[----:B------:R-:W-:Y:S02]  /*1130*/  SHF.R.S32.HI R216, RZ, 0x1f, R185 ;  /* 0x0000001fffd87819 */ /* 0x000fe400000114b9 */
[----:B------:R-:W-:Y:S02]  /*1140*/  SHF.R.S32.HI R214, RZ, 0x1f, R190 ;  /* 0x0000001fffd67819 */ /* 0x000fe400000114be */
[----:B------:R-:W-:Y:S02]  /*1150*/  LEA R220, R4, R217, 0x1 ;  /* 0x000000d904dc7211 */ /* 0x000fe400078e08ff */
[----:B--2---:R-:W-:-:S07]  /*1160*/  LOP3.LUT R191, R13, 0x1, RZ, 0xfc, !PT ;  /* 0x000000010dbf7812 */ /* 0x004fce00078efcff */
.L_x_8618:
[----:B------:R-:W-:Y:S05]  /*1170*/  YIELD ;  /* 0x0000000000007946 */ /* 0x000fea0003800000 */
[----:B------:R-:W-:Y:S01]  /*1180*/  ULDC.64 UR4, c[0x0][0xa28] ;  /* 0x00028a0000047ab9 */ /* 0x000fe20000000a00 */
[----:B0---4-:R-:W0:Y:S01]  /*1190*/  LDC.64 R6, c[0x0][0xa08] ;  /* 0x00028200ff067b82 */ /* 0x011e220000000a00 */
[----:B------:R-:W-:Y:S01]  /*11a0*/  ISETP.NE.U32.AND P1, PT, RZ, UR4, PT ;  /* 0x00000004ff007c0c */ /* 0x000fe2000bf25070 */
[----:B------:R-:W-:Y:S02]  /*11b0*/  IMAD.MOV.U32 R0, RZ, RZ, RZ ;  /* 0x000000ffff007224 */ /* 0x000fe400078e00ff */
[----:B------:R-:W-:Y:S01]  /*11c0*/  IMAD.MOV.U32 R28, RZ, RZ, RZ ;  /* 0x000000ffff1c7224 */ /* 0x000fe200078e00ff */
[----:B------:R-:W-:Y:S01]  /*11d0*/  ISETP.NE.AND.EX P1, PT, RZ, UR5, PT, P1 ;  /* 0x00000005ff007c0c */ /* 0x000fe2000bf25310 */
[----:B------:R-:W-:-:S02]  /*11e0*/  ULDC.64 UR4, c[0x0][0xa18] ;  /* 0x0002860000047ab9 */ /* 0x000fc40000000a00 */
[----:B------:R-:W-:-:S04]  /*11f0*/  ISETP.NE.U32.AND P2, PT, RZ, UR4, PT ;  /* 0x00000004ff007c0c */ /* 0x000fc8000bf45070 */
[----:B------:R-:W-:Y:S01]  /*1200*/  ISETP.NE.AND.EX P2, PT, RZ, UR5, PT, P2 ;  /* 0x00000005ff007c0c */ /* 0x000fe2000bf45320 */
[----:B------:R-:W-:Y:S02]  /*1210*/  ULDC.64 UR4, c[0x0][0xa08] ;  /* 0x0002820000047ab9 */ /* 0x000fe40000000a00 */
[----:B------:R-:W-:-:S03]  /*1220*/  ISETP.NE.U32.AND P0, PT, RZ, UR4, PT ;  /* 0x00000004ff007c0c */ /* 0x000fc6000bf05070 */
[----:B------:R-:W1:Y:S01]  /*1230*/  @P1 LDC.64 R4, c[0x0][0xa28] ;  /* 0x00028a00ff041b82 */ /* 0x000e620000000a00 */
[----:B------:R-:W-:Y:S01]  /*1240*/  ISETP.NE.AND.EX P0, PT, RZ, UR5, PT, P0 ;  /* 0x00000005ff007c0c */ /* 0x000fe2000bf05300 */
[----:B0-----:R-:W-:-:S06]  /*1250*/  IMAD.WIDE R10, R31, 0x4, R6 ;  /* 0x000000041f0a7825 */ /* 0x001fcc00078e0206 */
[----:B------:R-:W0:Y:S01]  /*1260*/  @P2 LDC.64 R8, c[0x0][0xa18] ;  /* 0x00028600ff082b82 */ /* 0x000e220000000a00 */
[----:B------:R-:W-:Y:S02]  /*1270*/  ULDC UR4, c[0x0][0x288] ;  /* 0x0000a20000047ab9 */ /* 0x000fe40000000800 */
[----:B------:R-:W-:Y:S01]  /*1280*/  IMAD.U32 R187, RZ, RZ, UR4 ;  /* 0x00000004ffbb7e24 */ /* 0x000fe2000f8e00ff */
[----:B------:R-:W-:Y:S02]  /*1290*/  ULDC.64 UR4, c[0x0][0x418] ;  /* 0x0001060000047ab9 */ /* 0x000fe40000000a00 */
[----:B--2---:R2:W5:Y:S01]  /*12a0*/  @P0 LDG.E R28, desc[UR38][R10.64] ;  /* 0x000000260a1c0981 */ /* 0x004562000c1e1900 */
[----:B-1----:R-:W-:-:S05]  /*12b0*/  @P1 IMAD.WIDE R4, R31, 0x4, R4 ;  /* 0x000000041f041825 */ /* 0x002fca00078e0204 */
[----:B------:R2:W5:Y:S01]  /*12c0*/  @P1 LDG.E R0, desc[UR38][R4.64] ;  /* 0x0000002604001981 */ /* 0x000562000c1e1900 */
[----:B0-----:R-:W-:-:S05]  /*12d0*/  @P2 IMAD.WIDE R6, R31, 0x4, R8 ;  /* 0x000000041f062825 */ /* 0x001fca00078e0208 */
[----:B------:R2:W5:Y:S01]  /*12e0*/  @P2 LDG.E R187, desc[UR38][R6.64] ;  /* 0x0000002606bb2981 */ /* 0x000562000c1e1900 */
[----:B------:R-:W-:-:S03]  /*12f0*/  UISETP.NE.U32.AND UP0, UPT, UR4, URZ, UPT ;  /* 0x0000003f0400728c */ /* 0x000fc6000bf05070 */
[----:B------:R-:W-:Y:S01]  /*1300*/  ULDC UR4, c[0x0][0x424] ;  /* 0x0001090000047ab9 */ /* 0x000fe20000000800 */
[----:B------:R-:W-:-:S03]  /*1310*/  UISETP.NE.AND.EX UP0, UPT, UR5, URZ, UPT, UP0 ;  /* 0x0000003f0500728c */ /* 0x000fc6000bf05300 */
[----:B------:R-:W-:Y:S01]  /*1320*/  ULDC UR5, c[0x0][0x2f0] ;  /* 0x0000bc0000057ab9 */ /* 0x000fe20000000800 */
[----:B------:R-:W-:-:S04]  /*1330*/  USEL UR4, UR4, 0x1, UP0 ;  /* 0x0000000104047887 */ /* 0x000fc80008000000 */
[----:B------:R-:W-:-:S03]  /*1340*/  UIMAD UR4, UR4, UR5, URZ ;  /* 0x00000005040472a4 */ /* 0x000fc6000f8e023f */
[----:B------:R-:W-:Y:S02]  /*1350*/  ULDC UR5, c[0x0][0x348] ;  /* 0x0000d20000057ab9 */ /* 0x000fe40000000800 */
[----:B------:R-:W-:Y:S01]  /*1360*/  IMAD.U32 R24, RZ, RZ, UR5 ;  /* 0x00000005ff187e24 */ /* 0x000fe2000f8e00ff */
[----:B------:R-:W-:Y:S01]  /*1370*/  MOV R27, UR4 ;  /* 0x00000004001b7c02 */ /* 0x000fe20008000f00 */
[----:B--23--:R-:W-:Y:S06]  /*1380*/  @P2 BRA `(.L_x_8357) ;  /* 0x0000000000242947 */ /* 0x00cfec0003800000 */
        /* <DEDUP_REMOVED lines=9> */
.L_x_8357:
[----:B------:R-:W-:Y:S01]  /*1420*/  ULDC.64 UR4, c[0x0][0xa20] ;  /* 0x0002880000047ab9 */ /* 0x000fe20000000a00 */
[----:B------:R-:W-:Y:S01]  /*1430*/  IMAD.MOV.U32 R208, RZ, RZ, R30 ;  /* 0x000000ffffd07224 */ /* 0x000fe200078e001e */
[----:B------:R-:W-:Y:S01]  /*1440*/  ISETP.NE.U32.AND P1, PT, RZ, UR4, PT ;  /* 0x00000004ff007c0c */ /* 0x000fe2000bf25070 */
[----:B------:R-:W-:-:S03]  /*1450*/  IMAD.MOV.U32 R209, RZ, RZ, R31 ;  /* 0x000000ffffd17224 */ /* 0x000fc600078e001f */
[----:B------:R-:W-:-:S13]  /*1460*/  ISETP.NE.AND.EX P1, PT, RZ, UR5, PT, P1 ;  /* 0x00000005ff007c0c */ /* 0x000fda000bf25310 */
[----:B------:R-:W-:Y:S05]  /*1470*/  @!P1 BRA `(.L_x_8358) ;  /* 0x0000000000109947 */ /* 0x000fea0003800000 */
[----:B------:R-:W0:Y:S02]  /*1480*/  LDC.64 R4, c[0x0][0xa20] ;  /* 0x00028800ff047b82 */ /* 0x000e240000000a00 */
[----:B0-----:R-:W-:-:S05]  /*1490*/  IMAD.WIDE R4, R31, 0x4, R4 ;  /* 0x000000041f047825 */ /* 0x001fca00078e0204 */
[----:B------:R0:W5:Y:S01]  /*14a0*/  LDG.E R27, desc[UR38][R4.64] ;  /* 0x00000026041b7981 */ /* 0x000162000c1e1900 */
[----:B------:R-:W-:Y:S05]  /*14b0*/  BRA `(.L_x_8359) ;  /* 0x0000000000107947 */ /* 0x000fea0003800000 */
.L_x_8358:
[----:B------:R-:W-:Y:S05]  /*14c0*/  @!P0 BRA `(.L_x_8359) ;  /* 0x00000000000c8947 */ /* 0x000fea0003800000 */
[----:B------:R-:W2:Y:S04]  /*14d0*/  LDG.E R4, desc[UR38][R10.64] ;  /* 0x000000260a047981 */ /* 0x000ea8000c1e1900 */
[----:B------:R-:W2:Y:S02]  /*14e0*/  LDG.E R27, desc[UR38][R10.64+0x4] ;  /* 0x000004260a1b7981 */ /* 0x000ea4000c1e1900 */
[----:B--2---:R-:W-:-:S07]  /*14f0*/  IMAD.IADD R27, R27, 0x1, -R4 ;  /* 0x000000011b1b7824 */ /* 0x004fce00078e0a04 */
.L_x_8359:
        /* <DEDUP_REMOVED lines=17> */
[----:B------:R-:W-:Y:S01]  /*1610*/  IMAD.SHL.U32 R193, R29, 0x80, RZ ;  /* 0x000000801dc17824 */ /* 0x000fe200078e00ff */
[----:B--2---:R-:W-:Y:S01]  /*1620*/  ISETP.GE.AND P2, PT, R13, 0x1, PT ;  /* 0x000000010d00780c */ /* 0x004fe20003f46270 */
[----:B------:R-:W-:Y:S02]  /*1630*/  IMAD.IADD R11, R27, 0x1, -R0 ;  /* 0x000000011b0b7824 */ /* 0x000fe400078e0a00 */
[----:B------:R-:W-:-:S04]  /*1640*/  VIADD R0, R193, 0x7f ;  /* 0x0000007fc1007836 */ /* 0x000fc80000000000 */
[----:B0-----:R-:W-:-:S04]  /*1650*/  IMAD.MOV.U32 R4, RZ, RZ, R0 ;  /* 0x000000ffff047224 */ /* 0x001fc800078e0000 */
[----:B------:R-:W0:Y:S08]  /*1660*/  @P1 LDC R9, c[0x0][0x44c] ;  /* 0x00011300ff091b82 */ /* 0x000e300000000800 */
[----:B------:R-:W1:Y:S01]  /*1670*/  @P1 LDC R10, c[0x0][0x450] ;  /* 0x00011400ff0a1b82 */ /* 0x000e620000000800 */
[----:B----4-:R-:W-:Y:S01]  /*1680*/  @P0 IADD3 R24, -R3, R8, RZ ;  /* 0x0000000803180210 */ /* 0x010fe20007ffe1ff */
[----:B0-----:R-:W-:-:S04]  /*1690*/  @P1 IMAD.HI.U32 R3, R0, R9, RZ ;  /* 0x0000000900031227 */ /* 0x001fc800078e00ff */
[----:B------:R-:W-:Y:S01]  /*16a0*/  IMAD.IADD R188, R11, 0x1, R24 ;  /* 0x000000010bbc7824 */ /* 0x000fe200078e0218 */
[----:B-1----:R-:W-:-:S03]  /*16b0*/  @P1 SHF.R.U32.HI R4, RZ, R10, R3 ;  /* 0x0000000aff041219 */ /* 0x002fc60000011603 */
[C---:B------:R-:W-:Y:S01]  /*16c0*/  VIADD R0, R188.reuse, 0x7f ;  /* 0x0000007fbc007836 */ /* 0x040fe20000000000 */
[----:B------:R-:W-:-:S04]  /*16d0*/  IADD3 R5, R188, 0x1, -R187 ;  /* 0x00000001bc057810 */ /* 0x000fc80007ffe8bb */
[----:B------:R-:W-:Y:S01]  /*16e0*/  SHF.R.S32.HI R3, RZ, 0x1f, R0 ;  /* 0x0000001fff037819 */ /* 0x000fe20000011400 */
[----:B---3--:R-:W-:-:S03]  /*16f0*/  IMAD.IADD R7, R5, 0x1, R4 ;  /* 0x0000000105077824 */ /* 0x008fc600078e0204 */
[----:B------:R-:W-:Y:S02]  /*1700*/  LEA.HI R3, R3, R0, RZ, 0x7 ;  /* 0x0000000003037211 */ /* 0x000fe400078f38ff */
[----:B------:R-:W-:Y:S02]  /*1710*/  IADD3 R0, R7, R12, RZ ;  /* 0x0000000c07007210 */ /* 0x000fe40007ffe0ff */
[----:B------:R-:W-:Y:S01]  /*1720*/  SHF.R.S32.HI R129, RZ, 0x7, R3 ;  /* 0x00000007ff817819 */ /* 0x000fe20000011403 */
        /* <DEDUP_REMOVED lines=12> */
.L_x_8362:
[----:B------:R-:W-:-:S13]  /*17f0*/  ISETP.NE.AND P0, PT, R13, 0x1, PT ;  /* 0x000000010d00780c */ /* 0x000fda0003f05270 */
[----:B------:R-:W0:Y:S02]  /*1800*/  @P0 LDC.64 R4, c[0x0][0x9e8] ;  /* 0x00027a00ff040b82 */ /* 0x000e240000000a00 */
[----:B0-----:R-:W-:-:S05]  /*1810*/  @P0 IMAD.HI.U32 R4, R3, R4, RZ ;  /* 0x0000000403040227 */ /* 0x001fca00078e00ff */
[----:B------:R-:W-:-:S07]  /*1820*/  @P0 SHF.R.U32.HI R3, RZ, R5, R4 ;  /* 0x00000005ff030219 */ /* 0x000fce0000011604 */
.L_x_8363:
[----:B------:R-:W-:Y:S05]  /*1830*/  BSYNC B0 ;  /* 0x0000000000007941 */ /* 0x000fea0003800000 */
.L_x_8361:
[----:B------:R-:W-:-:S05]  /*1840*/  IMAD R3, R3, R13, R13 ;  /* 0x0000000d03037224 */ /* 0x000fca00078e020d */
[----:B------:R-:W-:-:S07]  /*1850*/  VIMNMX R0, R0, R3, PT ;  /* 0x0000000300007248 */ /* 0x000fce0003fe0100 */
.L_x_8360:
[----:B------:R-:W0:Y:S01]  /*1860*/  @P1 LDC R4, c[0x0][0x44c] ;  /* 0x00011300ff041b82 */ /* 0x000e220000000800 */
[----:B------:R-:W-:Y:S01]  /*1870*/  IMAD.IADD R127, R188, 0x1, -R187 ;  /* 0x00000001bc7f7824 */ /* 0x000fe200078e0abb */
        /* <DEDUP_REMOVED lines=18> */
.L_x_8366:
[----:B------:R-:W-:-:S13]  /*19a0*/  ISETP.NE.AND P0, PT, R13, 0x1, PT ;  /* 0x000000010d00780c */ /* 0x000fda0003f05270 */
[----:B------:R-:W0:Y:S02]  /*19b0*/  @P0 LDC.64 R6, c[0x0][0x9e8] ;  /* 0x00027a00ff060b82 */ /* 0x000e240000000a00 */
[----:B0-----:R-:W-:-:S05]  /*19c0*/  @P0 IMAD.HI.U32 R6, R3, R6, RZ ;  /* 0x0000000603060227 */ /* 0x001fca00078e00ff */
[----:B------:R-:W-:-:S07]  /*19d0*/  @P0 SHF.R.U32.HI R3, RZ, R7, R6 ;  /* 0x00000007ff030219 */ /* 0x000fce0000011606 */
.L_x_8367:
[----:B------:R-:W-:Y:S05]  /*19e0*/  BSYNC B0 ;  /* 0x0000000000007941 */ /* 0x000fea0003800000 */
.L_x_8365:
[----:B------:R-:W-:-:S05]  /*19f0*/  IMAD R3, R3, R13, RZ ;  /* 0x0000000d03037224 */ /* 0x000fca00078e02ff */
[----:B------:R-:W-:-:S07]  /*1a00*/  VIMNMX R4, R4, R3, !PT ;  /* 0x0000000304047248 */ /* 0x000fce0007fe0100 */
.L_x_8364:
        /* <DEDUP_REMOVED lines=42> */
[----:B-1---5:R-:W-:Y:S05]  /*1cb0*/  CALL.ABS.NOINC R14 ;  /* 0x000000000e007343 */ /* 0x022fea0003c00000 */
.L_x_8370:
[----:B------:R-:W-:Y:S05]  /*1cc0*/  BSYNC B6 ;  /* 0x0000000000067941 */ /* 0x000fea0003800000 */
.L_x_8369:
        /* <DEDUP_REMOVED lines=20> */
.L_x_8372:
[----:B------:R-:W-:Y:S05]  /*1e10*/  BSYNC B6 ;  /* 0x0000000000067941 */ /* 0x000fea0003800000 */
.L_x_8371:
[----:B------:R-:W-:Y:S01]  /*1e20*/  ULDC.64 UR4, c[0x0][0x9f8] ;  /* 0x00027e0000047ab9 */ /* 0x000fe20000000a00 */
[----:B------:R-:W0:Y:S01]  /*1e30*/  S2R R29, SR_TID.X ;  /* 0x00000000001d7919 */ /* 0x000e220000002100 */
[----:B------:R-:W-:Y:S01]  /*1e40*/  ISETP.NE.U32.AND P0, PT, RZ, UR4, PT ;  /* 0x00000004ff007c0c */ /* 0x000fe2000bf05070 */
[----:B------:R-:W1:Y:S01]  /*1e50*/  LDC.64 R98, c[0x0][0x300] ;  /* 0x0000c000ff627b82 */ /* 0x000e620000000a00 */
[----:B------:R-:W-:Y:S01]  /*1e60*/  IMAD.IADD R42, R28, 0x1, R27 ;  /* 0x000000011c2a7824 */ /* 0x000fe200078e021b */
[----:B------:R-:W-:Y:S01]  /*1e70*/  ULDC.64 UR6, c[0x0][0xa08] ;  /* 0x0002820000067ab9 */ /* 0x000fe20000000a00 */
[----:B------:R-:W-:Y:S01]  /*1e80*/  ISETP.NE.AND.EX P0, PT, RZ, UR5, PT, P0 ;  /* 0x00000005ff007c0c */ /* 0x000fe2000bf05300 */
[----:B------:R-:W-:Y:S01]  /*1e90*/  ULDC.64 UR4, c[0x0][0x308] ;  /* 0x0000c20000047ab9 */ /* 0x000fe20000000a00 */
[----:B------:R-:W-:-:S03]  /*1ea0*/  SHF.R.S32.HI R8, RZ, 0x1f, R30 ;  /* 0x0000001fff087819 */ /* 0x000fc6000001141e */
[----:B------:R-:W2:Y:S08]  /*1eb0*/  LDC R113, c[0x0][0x3f4] ;  /* 0x0000fd00ff717b82 */ /* 0x000eb00000000800 */
[----:B------:R-:W3:Y:S08]  /*1ec0*/  @P0 LDC.64 R4, c[0x0][0x9f8] ;  /* 0x00027e00ff040b82 */ /* 0x000ef00000000a00 */
[----:B------:R-:W4:Y:S01]  /*1ed0*/  LDC.64 R12, c[0x0][0x3f8] ;  /* 0x0000fe00ff0c7b82 */ /* 0x000f220000000a00 */
[----:B---3--:R-:W-:-:S05]  /*1ee0*/  @P0 IMAD.WIDE R4, R31, 0x4, R4 ;  /* 0x000000041f040825 */ /* 0x008fca00078e0204 */
[----:B------:R3:W3:Y:S01]  /*1ef0*/  @P0 LDG.E R31, desc[UR38][R4.64] ;  /* 0x00000026041f0981 */ /* 0x0006e2000c1e1900 */
[----:B------:R-:W-:Y:S01]  /*1f00*/  SHF.R.S32.HI R32, RZ, 0x1f, R42 ;  /* 0x0000001fff207819 */ /* 0x000fe2000001142a */
[-C--:B-1----:R-:W-:Y:S01]  /*1f10*/  IMAD.WIDE.U32 R6, R42, R98.reuse, RZ ;  /* 0x000000622a067225 */ /* 0x082fe200078e00ff */
[----:B------:R-:W-:Y:S02]  /*1f20*/  ISETP.NE.U32.AND P0, PT, RZ, UR6, PT ;  /* 0x00000006ff007c0c */ /* 0x000fe4000bf05070 */
[----:B0-----:R-:W-:Y:S01]  /*1f30*/  SHF.R.U32.HI R29, RZ, 0x7, R29 ;  /* 0x00000007ff1d7819 */ /* 0x001fe2000001161d */
[----:B------:R-:W-:Y:S01]  /*1f40*/  IMAD R0, R32, R98, RZ ;  /* 0x0000006220007224 */ /* 0x000fe200078e02ff */
[----:B------:R-:W-:Y:S01]  /*1f50*/  ISETP.NE.AND.EX P0, PT, RZ, UR7, PT, P0 ;  /* 0x00000007ff007c0c */ /* 0x000fe2000bf05300 */
[-C--:B----4-:R-:W-:Y:S01]  /*1f60*/  IMAD.WIDE.U32 R10, R23, R12.reuse, R16 ;  /* 0x0000000c170a7225 */ /* 0x090fe200078e0010 */
[----:B------:R-:W-:Y:S02]  /*1f70*/  ISETP.NE.AND P6, PT, R29, 0x1, PT ;  /* 0x000000011d00780c */ /* 0x000fe40003fc5270 */
[----:B--2---:R-:W-:Y:S01]  /*1f80*/  ISETP.GE.AND P1, PT, R16, R113, PT ;  /* 0x000000711000720c */ /* 0x004fe20003f26270 */
[----:B------:R-:W-:Y:S01]  /*1f90*/  IMAD R3, R42, R99, R0 ;  /* 0x000000632a037224 */ /* 0x000fe200078e0200 */
[----:B-----5:R-:W-:Y:S01]  /*1fa0*/  SHF.R.S32.HI R27, RZ, 0x1f, R115 ;  /* 0x0000001fff1b7819 */ /* 0x020fe20000011473 */
[C---:B------:R-:W-:Y:S01]  /*1fb0*/  IMAD.SHL.U32 R88, R98.reuse, 0x20, RZ ;  /* 0x0000002062587824 */ /* 0x040fe200078e00ff */
[----:B------:R-:W-:Y:S01]  /*1fc0*/  SHF.L.U64.HI R89, R98, 0x5, R99 ;  /* 0x0000000562597819 */ /* 0x000fe20000010263 */
[----:B------:R-:W-:Y:S01]  /*1fd0*/  IMAD.IADD R7, R7, 0x1, R3 ;  /* 0x0000000107077824 */ /* 0x000fe200078e0203 */
[----:B------:R-:W-:Y:S01]  /*1fe0*/  SHF.L.U64.HI R21, R12, 0x5, R13 ;  /* 0x000000050c157819 */ /* 0x000fe2000001020d */
[----:B------:R-:W-:Y:S01]  /*1ff0*/  IMAD R3, R8, UR4, RZ ;  /* 0x0000000408037c24 */ /* 0x000fe2000f8e02ff */
[----:B------:R-:W-:Y:S01]  /*2000*/  SHF.R.S32.HI R118, RZ, 0x1f, R212 ;  /* 0x0000001fff767819 */ /* 0x000fe200000114d4 */
[C---:B---3--:R-:W-:Y:S01]  /*2010*/  IMAD.WIDE.U32 R4, R30.reuse, UR4, R6 ;  /* 0x000000041e047c25 */ /* 0x048fe2000f8e0006 */
[----:B------:R-:W-:Y:S01]  /*2020*/  SHF.R.S32.HI R117, RZ, 0x1f, R211 ;  /* 0x0000001fff757819 */ /* 0x000fe200000114d3 */
[----:B------:R-:W0:Y:S01]  /*2030*/  LDC.64 R6, c[0x0][0x408] ;  /* 0x00010200ff067b82 */ /* 0x000e220000000a00 */
[----:B------:R-:W-:Y:S01]  /*2040*/  SHF.R.S32.HI R116, RZ, 0x1f, R210 ;  /* 0x0000001fff747819 */ /* 0x000fe200000114d2 */
[----:B------:R-:W-:Y:S01]  /*2050*/  IMAD R3, R30, UR5, R3 ;  /* 0x000000051e037c24 */ /* 0x000fe2000f8e0203 */
[----:B------:R-:W-:Y:S01]  /*2060*/  ULDC.64 UR4, c[0x0][0x310] ;  /* 0x0000c40000047ab9 */ /* 0x000fe20000000a00 */
[----:B------:R-:W-:-:S02]  /*2070*/  IMAD R28, R27, R12, RZ ;  /* 0x0000000c1b1c7224 */ /* 0x000fc400078e02ff */
[----:B------:R-:W-:Y:S02]  /*2080*/  IMAD.IADD R5, R5, 0x1, R3 ;  /* 0x0000000105057824 */ /* 0x000fe400078e0203 */
[----:B------:R-:W-:Y:S02]  /*2090*/  IMAD R33, R115, R13, R28 ;  /* 0x0000000d73217224 */ /* 0x000fe400078e021c */
[-C--:B------:R-:W-:Y:S02]  /*20a0*/  IMAD R28, R215, R98.reuse, RZ ;  /* 0x00000062d71c7224 */ /* 0x080fe400078e02ff */
[----:B------:R-:W-:-:S04]  /*20b0*/  IMAD.WIDE.U32 R130, R23, R98, R88 ;  /* 0x0000006217827225 */ /* 0x000fc800078e0058 */
[----:B------:R-:W-:-:S04]  /*20c0*/  IMAD.WIDE.U32 R40, R23, R98, R16 ;  /* 0x0000006217287225 */ /* 0x000fc800078e0010 */
[----:B------:R-:W-:Y:S02]  /*20d0*/  VIADD R126, R29, 0x8 ;  /* 0x000000081d7e7836 */ /* 0x000fe40000000000 */
[----:B------:R-:W-:Y:S02]  /*20e0*/  IMAD.SHL.U32 R128, R98, 0x80, RZ ;  /* 0x0000008062807824 */ /* 0x000fe400078e00ff */
[----:B0-----:R-:W-:-:S04]  /*20f0*/  IMAD R14, R215, R6, RZ ;  /* 0x00000006d70e7224 */ /* 0x001fc800078e02ff */
[----:B------:R-:W-:Y:S01]  /*2100*/  IMAD R85, R23, R7, R14 ;  /* 0x0000000717557224 */ /* 0x000fe200078e020e */
[----:B------:R-:W-:Y:S02]  /*2110*/  SHF.R.S32.HI R0, RZ, 0x1f, R31 ;  /* 0x0000001fff007819 */ /* 0x000fe4000001141f */
[----:B------:R-:W-:Y:S02]  /*2120*/  SEL R31, R31, RZ, !P0 ;  /* 0x000000ff1f1f7207 */ /* 0x000fe40004000000 */
[----:B------:R-:W-:Y:S02]  /*2130*/  SEL R9, R0, RZ, !P0 ;  /* 0x000000ff00097207 */ /* 0x000fe40004000000 */
[----:B------:R-:W-:Y:S01]  /*2140*/  IADD3 R42, P0, R23, R42, RZ ;  /* 0x0000002a172a7210 */ /* 0x000fe20007f1e0ff */
[----:B------:R-:W-:-:S03]  /*2150*/  IMAD.WIDE.U32 R96, R31, UR4, R4 ;  /* 0x000000041f607c25 */ /* 0x000fc6000f8e0004 */
[----:B------:R-:W-:Y:S01]  /*2160*/  IADD3.X R43, R215, R32, RZ, P0, !PT ;  /* 0x00000020d72b7210 */ /* 0x000fe200007fe4ff */
[----:B------:R-:W-:Y:S01]  /*2170*/  IMAD R0, R9, UR4, RZ ;  /* 0x0000000409007c24 */ /* 0x000fe2000f8e02ff */
[C---:B------:R-:W-:Y:S02]  /*2180*/  IADD3 R36, P0, R96.reuse, R40, RZ ;  /* 0x0000002860247210 */ /* 0x040fe40007f1e0ff */
[----:B------:R-:W-:Y:S01]  /*2190*/  IADD3 R38, P3, R96, 0x40, RZ ;  /* 0x0000004060267810 */ /* 0x000fe20007f7e0ff */
[----:B------:R-:W-:Y:S01]  /*21a0*/  IMAD R35, R31, UR5, R0 ;  /* 0x000000051f237c24 */ /* 0x000fe2000f8e0200 */
[----:B------:R-:W-:Y:S05]  /*21b0*/  @!P6 WARPSYNC.ALL ;  /* 0x000000000000e948 */ /* 0x000fea0003800000 */
[----:B------:R-:W-:Y:S01]  /*21c0*/  ULDC.64 UR4, c[0x0][0x330] ;  /* 0x0000cc0000047ab9 */ /* 0x000fe20000000a00 */
[----:B------:R-:W-:-:S02]  /*21d0*/  IMAD.IADD R35, R97, 0x1, R35 ;  /* 0x0000000161237824 */ /* 0x000fc400078e0223 */
[----:B------:R-:W-:Y:S02]  /*21e0*/  IMAD R3, R8, UR4, RZ ;  /* 0x0000000408037c24 */ /* 0x000fe4000f8e02ff */
[----:B------:R-:W-:-:S04]  /*21f0*/  IMAD.WIDE.U32 R4, R30, UR4, R16 ;  /* 0x000000041e047c25 */ /* 0x000fc8000f8e0010 */
[----:B------:R-:W-:Y:S01]  /*2200*/  IMAD R3, R30, UR5, R3 ;  /* 0x000000051e037c24 */ /* 0x000fe2000f8e0203 */
[----:B------:R-:W-:Y:S01]  /*2210*/  ULDC.64 UR4, c[0x0][0x338] ;  /* 0x0000ce0000047ab9 */ /* 0x000fe20000000a00 */
[----:B------:R-:W-:Y:S02]  /*2220*/  IMAD.X R103, RZ, RZ, R35, P3 ;  /* 0x000000ffff677224 */ /* 0x000fe400018e0623 */
[----:B------:R-:W-:Y:S01]  /*2230*/  IMAD R0, R9, UR4, RZ ;  /* 0x0000000409007c24 */ /* 0x000fe2000f8e02ff */
[----:B------:R-:W-:Y:S01]  /*2240*/  IADD3 R5, R5, R3, RZ ;  /* 0x0000000305057210 */ /* 0x000fe20007ffe0ff */
[----:B------:R-:W-:Y:S01]  /*2250*/  IMAD.WIDE.U32 R8, R23, R6, R18 ;  /* 0x0000000617087225 */ /* 0x000fe200078e0012 */
[----:B------:R-:W-:-:S03]  /*2260*/  SEL R3, R113, RZ, P1 ;  /* 0x000000ff71037207 */ /* 0x000fc60000800000 */
[----:B------:R-:W-:Y:S02]  /*2270*/  IMAD R105, R31, UR5, R0 ;  /* 0x000000051f697c24 */ /* 0x000fe4000f8e0200 */
[----:B------:R-:W-:Y:S02]  /*2280*/  IMAD.IADD R3, R16, 0x1, R3 ;  /* 0x0000000110037824 */ /* 0x000fe400078e0203 */
[-C--:B------:R-:W-:Y:S02]  /*2290*/  IMAD R0, R215, R12.reuse, RZ ;  /* 0x0000000cd7007224 */ /* 0x080fe400078e02ff */
[----:B------:R-:W-:Y:S01]  /*22a0*/  IMAD.WIDE.U32 R94, R31, UR4, R4 ;  /* 0x000000041f5e7c25 */ /* 0x000fe2000f8e0004 */
[----:B------:R-:W-:Y:S01]  /*22b0*/  SHF.R.S32.HI R20, RZ, 0x1f, R3 ;  /* 0x0000001fff147819 */ /* 0x000fe20000011403 */
[----:B------:R-:W-:Y:S02]  /*22c0*/  ULDC UR4, c[0x0][0x2f4] ;  /* 0x0000bd0000047ab9 */ /* 0x000fe40000000800 */
[----:B------:R-:W-:Y:S01]  /*22d0*/  IMAD.WIDE.U32 R4, R23, R12, R18 ;  /* 0x0000000c17047225 */ /* 0x000fe200078e0012 */
[----:B------:R-:W-:-:S02]  /*22e0*/  LEA.HI R44, R20, R3, RZ, 0x3 ;  /* 0x00000003142c7211 */ /* 0x000fc400078f18ff */
[----:B------:R-:W-:Y:S01]  /*22f0*/  ISETP.GE.AND P2, PT, R16, UR4, PT ;  /* 0x0000000410007c0c */ /* 0x000fe2000bf46270 */
[----:B------:R-:W-:Y:S01]  /*2300*/  IMAD R15, R23, R13, R0 ;  /* 0x0000000d170f7224 */ /* 0x000fe200078e0200 */
[----:B------:R-:W-:Y:S01]  /*2310*/  P2R R0, PR, RZ, 0x2 ;  /* 0x00000002ff007803 */ /* 0x000fe20000000000 */
[----:B------:R-:W-:Y:S01]  /*2320*/  IMAD.MOV.U32 R86, RZ, RZ, R8 ;  /* 0x000000ffff567224 */ /* 0x000fe200078e0008 */
[----:B------:R-:W-:Y:S01]  /*2330*/  LEA.HI R8, R20, R3, RZ, 0x6 ;  /* 0x0000000314087211 */ /* 0x000fe200078f30ff */
[----:B------:R-:W-:Y:S01]  /*2340*/  IMAD.IADD R5, R5, 0x1, R15 ;  /* 0x0000000105057824 */ /* 0x000fe200078e020f */
[----:B------:R-:W-:Y:S01]  /*2350*/  LOP3.LUT R37, R44, 0xfffffff8, RZ, 0xc0, !PT ;  /* 0xfffffff82c257812 */ /* 0x000fe200078ec0ff */
[----:B------:R-:W-:Y:S01]  /*2360*/  IMAD.IADD R11, R15, 0x1, R11 ;  /* 0x000000010f0b7824 */ /* 0x000fe200078e020b */
[----:B------:R-:W-:Y:S01]  /*2370*/  SHF.L.U64.HI R20, R12, 0x6, R13 ;  /* 0x000000060c147819 */ /* 0x000fe2000001020d */
[----:B------:R-:W-:Y:S01]  /*2380*/  IMAD.WIDE.U32 R14, R23, R6, R16 ;  /* 0x00000006170e7225 */ /* 0x000fe200078e0010 */
[----:B------:R-:W-:-:S02]  /*2390*/  SHF.R.S32.HI R101, RZ, 0x3, R44 ;  /* 0x00000003ff657819 */ /* 0x000fc4000001142c */
[----:B------:R-:W-:Y:S01]  /*23a0*/  SHF.R.S32.HI R102, RZ, 0x1f, R37 ;  /* 0x0000001fff667819 */ /* 0x000fe20000011425 */
[----:B------:R-:W-:Y:S01]  /*23b0*/  IMAD.SHL.U32 R3, R8, 0x80, RZ ;  /* 0x0000008008037824 */ /* 0x000fe200078e00ff */
[----:B------:R-:W-:Y:S01]  /*23c0*/  LOP3.LUT R8, R44, 0x38, RZ, 0xc0, !PT ;  /* 0x000000382c087812 */ /* 0x000fe200078ec0ff */
[----:B------:R-:W-:Y:S01]  /*23d0*/  IMAD.WIDE.U32 R92, R115, R12, R4 ;  /* 0x0000000c735c7225 */ /* 0x000fe200078e0004 */
[----:B------:R-:W-:Y:S02]  /*23e0*/  MOV R84, R14 ;  /* 0x0000000e00547202 */ /* 0x000fe40000000f00 */
[--C-:B------:R-:W-:Y:S01]  /*23f0*/  LOP3.LUT R14, R198, 0x38, R44.reuse, 0xf8, !PT ;  /* 0x00000038c60e7812 */ /* 0x100fe200078ef82c */
[----:B------:R-:W-:Y:S01]  /*2400*/  IMAD.IADD R87, R9, 0x1, R85 ;  /* 0x0000000109577824 */ /* 0x000fe200078e0255 */
[--C-:B------:R-:W-:Y:S01]  /*2410*/  LOP3.LUT R9, R199, 0x38, R44.reuse, 0xf8, !PT ;  /* 0x00000038c7097812 */ /* 0x100fe200078ef82c */
[----:B------:R-:W-:Y:S01]  /*2420*/  IMAD R4, R27, R6, RZ ;  /* 0x000000061b047224 */ /* 0x000fe200078e02ff */
[----:B------:R-:W-:Y:S01]  /*2430*/  LOP3.LUT R8, R8, 0x1c0, R225, 0xf8, !PT ;  /* 0x000001c008087812 */ /* 0x000fe200078ef8e1 */
[----:B------:R-:W-:Y:S01]  /*2440*/  IMAD.IADD R85, R85, 0x1, R15 ;  /* 0x0000000155557824 */ /* 0x000fe200078e020f */
[----:B------:R-:W-:Y:S01]  /*2450*/  LOP3.LUT R15, R197, 0x38, R44, 0xf8, !PT ;  /* 0x00000038c50f7812 */ /* 0x000fe200078ef82c */
[----:B------:R-:W-:Y:S01]  /*2460*/  IMAD R31, R23, R99, R28 ;  /* 0x00000063171f7224 */ /* 0x000fe200078e021c */
[----:B------:R-:W-:Y:S01]  /*2470*/  LOP3.LUT R3, R3, 0xffffe000, RZ, 0xc0, !PT ;  /* 0xffffe00003037812 */ /* 0x000fe200078ec0ff */
[----:B------:R-:W-:Y:S01]  /*2480*/  IMAD R45, R115, R7, R4 ;  /* 0x00000007732d7224 */ /* 0x000fe200078e0204 */
[----:B------:R-:W-:Y:S01]  /*2490*/  IADD3 R4, P1, R88, R130, RZ ;  /* 0x0000008258047210 */ /* 0x000fe20007f3e0ff */
[----:B------:R-:W-:Y:S01]  /*24a0*/  IMAD.IADD R5, R31, 0x1, R131 ;  /* 0x000000011f057824 */ /* 0x000fe200078e0283 */
[----:B------:R-:W-:Y:S01]  /*24b0*/  LOP3.LUT R9, R9, R228, RZ, 0x3c, !PT ;  /* 0x000000e409097212 */ /* 0x000fe200078e3cff */
[----:B------:R-:W-:Y:S01]  /*24c0*/  IMAD.IADD R30, R41, 0x1, R31 ;  /* 0x00000001291e7824 */ /* 0x000fe200078e021f */
[----:B------:R-:W-:Y:S01]  /*24d0*/  LOP3.LUT R14, R14, R227, RZ, 0x3c, !PT ;  /* 0x000000e30e0e7212 */ /* 0x000fe200078e3cff */
[----:B------:R-:W-:Y:S01]  /*24e0*/  IMAD.X R28, R5, 0x1, R89, P1 ;  /* 0x00000001051c7824 */ /* 0x000fe200008e0659 */
[----:B------:R-:W-:Y:S01]  /*24f0*/  LOP3.LUT R15, R15, R226, RZ, 0x3c, !PT ;  /* 0x000000e20f0f7212 */ /* 0x000fe200078e3cff */
[----:B------:R-:W-:Y:S01]  /*2500*/  IMAD.WIDE.U32 R90, R115, R12, R10 ;  /* 0x0000000c735a7225 */ /* 0x000fe200078e000a */
[----:B------:R-:W-:-:S02]  /*2510*/  LOP3.LUT R8, R8, R203, RZ, 0x3c, !PT ;  /* 0x000000cb08087212 */ /* 0x000fc400078e3cff */
[-C--:B------:R-:W-:Y:S01]  /*2520*/  IADD3 R110, R9, R3.reuse, R202 ;  /* 0x00000003096e7210 */ /* 0x080fe20007ffe0ca */
[-C--:B------:R-:W-:Y:S01]  /*2530*/  IMAD.WIDE.U32 R86, R115, R6.reuse, R86 ;  /* 0x0000000673567225 */ /* 0x080fe200078e0056 */
[-C--:B------:R-:W-:Y:S02]  /*2540*/  IADD3 R109, R14, R3.reuse, R201 ;  /* 0x000000030e6d7210 */ /* 0x080fe40007ffe0c9 */
[-C--:B------:R-:W-:Y:S01]  /*2550*/  IADD3 R108, R15, R3.reuse, R200 ;  /* 0x000000030f6c7210 */ /* 0x080fe20007ffe0c8 */
[----:B------:R-:W-:Y:S01]  /*2560*/  IMAD.WIDE.U32 R84, R115, R6, R84 ;  /* 0x0000000673547225 */ /* 0x000fe200078e0054 */
[----:B------:R-:W-:Y:S02]  /*2570*/  IADD3 R112, R8, R3, R204 ;  /* 0x0000000308707210 */ /* 0x000fe40007ffe0cc */
[--C-:B------:R-:W-:Y:S01]  /*2580*/  SHF.L.U64.HI R3, R98, 0x7, R99.reuse ;  /* 0x0000000762037819 */ /* 0x100fe20000010263 */
[----:B------:R-:W-:Y:S01]  /*2590*/  IMAD.SHL.U32 R14, R12, 0x20, RZ ;  /* 0x000000200c0e7824 */ /* 0x000fe200078e00ff */
[----:B------:R-:W-:Y:S01]  /*25a0*/  SHF.L.U64.HI R27, R98, 0x6, R99 ;  /* 0x00000006621b7819 */ /* 0x000fe20000010263 */
[----:B------:R-:W-:Y:S01]  /*25b0*/  IMAD.SHL.U32 R8, R6, 0x20, RZ ;  /* 0x0000002006087824 */ /* 0x000fe200078e00ff */
[----:B------:R-:W-:Y:S01]  /*25c0*/  IADD3 R29, P1, R4, R88, RZ ;  /* 0x00000058041d7210 */ /* 0x000fe20007f3e0ff */
[----:B------:R-:W-:Y:S01]  /*25d0*/  IMAD.IADD R32, R93, 0x1, R33 ;  /* 0x000000015d207824 */ /* 0x000fe200078e0221 */
[----:B------:R-:W-:Y:S01]  /*25e0*/  IADD3.X R39, R30, R35, RZ, P0, !PT ;  /* 0x000000231e277210 */ /* 0x000fe200007fe4ff */
[----:B------:R-:W-:Y:S01]  /*25f0*/  IMAD.SHL.U32 R113, R113, 0x2, RZ ;  /* 0x0000000271717824 */ /* 0x000fe200078e00ff */
[----:B------:R-:W-:Y:S01]  /*2600*/  IADD3 R99, P0, R36, 0x40, RZ ;  /* 0x0000004024637810 */ /* 0x000fe20007f1e0ff */
[----:B------:R-:W-:Y:S01]  /*2610*/  IMAD.X R31, R28, 0x1, R89, P1 ;  /* 0x000000011c1f7824 */ /* 0x000fe200008e0659 */
[C---:B------:R-:W-:Y:S01]  /*2620*/  SHF.L.U64.HI R15, R12.reuse, 0x7, R13 ;  /* 0x000000070c0f7819 */ /* 0x040fe2000001020d */
[----:B------:R-:W-:Y:S01]  /*2630*/  IMAD.SHL.U32 R13, R12, 0x40, RZ ;  /* 0x000000400c0d7824 */ /* 0x000fe200078e00ff */
[--C-:B------:R-:W-:Y:S01]  /*2640*/  SHF.L.U64.HI R11, R6, 0x5, R7.reuse ;  /* 0x00000005060b7819 */ /* 0x100fe20000010207 */
[----:B------:R-:W-:Y:S01]  /*2650*/  IMAD.SHL.U32 R12, R12, 0x80, RZ ;  /* 0x000000800c0c7824 */ /* 0x000fe200078e00ff */
[C---:B------:R-:W-:Y:S01]  /*2660*/  SHF.L.U64.HI R10, R6.reuse, 0x6, R7 ;  /* 0x00000006060a7819 */ /* 0x040fe20000010207 */
[----:B------:R-:W-:Y:S01]  /*2670*/  IMAD.IADD R33, R33, 0x1, R91 ;  /* 0x0000000121217824 */ /* 0x000fe200078e025b */
[C---:B------:R-:W-:Y:S01]  /*2680*/  SHF.L.U64.HI R9, R6.reuse, 0x7, R7 ;  /* 0x0000000706097819 */ /* 0x040fe20000010207 */
[----:B------:R-:W-:Y:S01]  /*2690*/  IMAD.IADD R34, R87, 0x1, R45 ;  /* 0x0000000157227824 */ /* 0x000fe200078e022d */
[C---:B------:R-:W-:Y:S01]  /*26a0*/  SHF.L.U32 R7, R6.reuse, 0x6, RZ ;  /* 0x0000000606077819 */ /* 0x040fe200000006ff */
[----:B------:R-:W-:Y:S01]  /*26b0*/  IMAD.SHL.U32 R6, R6, 0x80, RZ ;  /* 0x0000008006067824 */ /* 0x000fe200078e00ff */
[----:B------:R-:W-:Y:S01]  /*26c0*/  @!P6 BAR.SYNC.DEFER_BLOCKING 0x9, 0x100 ;  /* 0x024400000000eb1d */ /* 0x000fe20000010000 */
[----:B------:R-:W-:Y:S01]  /*26d0*/  ISETP.GE.AND P1, PT, R190, UR4, PT ;  /* 0x00000004be007c0c */ /* 0x000fe2000bf26270 */
[----:B------:R-:W-:-:S02]  /*26e0*/  IMAD.IADD R100, R45, 0x1, R85 ;  /* 0x000000012d647824 */ /* 0x000fc400078e0255 */
[----:B------:R-:W-:Y:S02]  /*26f0*/  IMAD.X R104, RZ, RZ, R39, P0 ;  /* 0x000000ffff687224 */ /* 0x000fe400000e0627 */
[----:B------:R-:W-:-:S08]  /*2700*/  IMAD.IADD R105, R95, 0x1, R105 ;  /* 0x000000015f697824 */ /* 0x000fd000078e0269 */
.L_x_8458:
[----:B0-----:R-:W0:Y:S01]  /*2710*/  LDC R123, c[0x0][0x3f4] ;  /* 0x0000fd00ff7b7b82 */ /* 0x001e220000000800 */
[----:B------:R-:W-:Y:S01]  /*2720*/  VIADD R26, R26, 0xffffffff ;  /* 0xffffffff1a1a7836 */ /* 0x000fe20000000000 */
[----:B------:R-:W-:Y:S05]  /*2730*/  YIELD ;  /* 0x0000000000007946 */ /* 0x000fea0003800000 */
[----:B------:R-:W-:Y:S01]  /*2740*/  IMAD R111, R184, 0x4000, R206 ;  /* 0x00004000b86f7824 */ /* 0x000fe200078e02ce */
[----:B------:R-:W-:Y:S01]  /*2750*/  ISETP.GT.AND P3, PT, R26, R25, PT ;  /* 0x000000191a00720c */ /* 0x000fe20003f64270 */
[----:B------:R-:W-:Y:S03]  /*2760*/  BSSY B0, `(.L_x_8373) ;  /* 0x0000588000007945 */ /* 0x000fe60003800000 */
[----:B------:R-:W-:-:S02]  /*2770*/  LEA R111, R111, R2, 0x1 ;  /* 0x000000026f6f7211 */ /* 0x000fc400078e08ff */
[----:B------:R-:W-:Y:S02]  /*2780*/  P2R R107, PR, RZ, 0x8 ;  /* 0x00000008ff6b7803 */ /* 0x000fe40000000000 */
[----:B0-----:R-:W-:-:S13]  /*2790*/  ISETP.GE.AND P0, PT, R123, 0x1, PT ;  /* 0x000000017b00780c */ /* 0x001fda0003f06270 */
        /* <DEDUP_REMOVED lines=10> */
[----:B------:R-:W-:Y:S02]  /*2840*/  IMAD R45, R45, R6, R48 ;  /* 0x000000062d2d7224 */ /* 0x000fe400078e0230 */
[----:B------:R-:W-:Y:S01]  /*2850*/  IMAD.WIDE.U32 R120, R128, R26, RZ ;  /* 0x0000001a80787225 */ /* 0x000fe200078e00ff */
[----:B------:R-:W-:-:S03]  /*2860*/  VIMNMX R114, R114, 0x80, PT ;  /* 0x0000008072727848 */ /* 0x000fc60003fe0100 */
[----:B------:R-:W-:-:S04]  /*2870*/  IMAD.WIDE.U32 R78, R12, R26, RZ ;  /* 0x0000001a0c4e7225 */ /* 0x000fc800078e00ff */
[----:B------:R-:W-:-:S04]  /*2880*/  IMAD.WIDE.U32 R76, R6, R26, RZ ;  /* 0x0000001a064c7225 */ /* 0x000fc800078e00ff */
[----:B------:R-:W-:Y:S02]  /*2890*/  IMAD.IADD R122, R121, 0x1, R47 ;  /* 0x00000001797a7824 */ /* 0x000fe400078e022f */
        /* <DEDUP_REMOVED lines=15> */
[----:B------:R-:W-:Y:S01]  /*2990*/  IMAD.X R46, R119, 0x1, R32, P0 ;  /* 0x00000001772e7824 */ /* 0x000fe200000e0620 */
        /* <DEDUP_REMOVED lines=15> */
.L_x_8377:
[----:B------:R-:W-:Y:S05]  /*2a90*/  BSYNC B1 ;  /* 0x0000000000017941 */ /* 0x000fea0003800000 */
.L_x_8376:
[----:B------:R-:W-:Y:S01]  /*2aa0*/  ISETP.GE.AND P4, PT, R212, R114, PT ;  /* 0x00000072d400720c */ /* 0x000fe20003f86270 */
[----:B0----5:R-:W-:Y:S01]  /*2ab0*/  IMAD.MOV.U32 R44, RZ, RZ, R72 ;  /* 0x000000ffff2c7224 */ /* 0x021fe200078e0048 */
[----:B------:R-:W-:Y:S01]  /*2ac0*/  MOV R45, R73 ;  /* 0x00000049002d7202 */ /* 0x000fe20000000f00 */
        /* <DEDUP_REMOVED lines=9> */
[----:B------:R-:W-:Y:S01]  /*2b60*/  CS2R R68, SRZ ;  /* 0x0000000000447805 */ /* 0x000fe2000001ff00 */
[----:B------:R-:W-:Y:S01]  /*2b70*/  IMAD.MOV.U32 R47, RZ, RZ, R83 ;  /* 0x000000ffff2f7224 */ /* 0x000fe200078e0053 */
[----:B------:R-:W-:-:S02]  /*2b80*/  PRMT R137, R44, 0x5410, R45 ;  /* 0x000054102c897816 */ /* 0x000fc4000000002d */
[----:B------:R-:W-:Y:S02]  /*2b90*/  CS2R R66, SRZ ;  /* 0x0000000000427805 */ /* 0x000fe4000001ff00 */
[----:B------:R-:W-:Y:S02]  /*2ba0*/  PRMT R147, R46, 0x7610, R147 ;  /* 0x000076102e937816 */ /* 0x000fe40000000093 */
[----:B------:R-:W-:Y:S02]  /*2bb0*/  CS2R R70, SRZ ;  /* 0x0000000000467805 */ /* 0x000fe4000001ff00 */
[----:B------:R-:W-:Y:S01]  /*2bc0*/  PRMT R145, R145, 0x5410, R47 ;  /* 0x0000541091917816 */ /* 0x000fe2000000002f */
        /* <DEDUP_REMOVED lines=21> */
.L_x_8379:
[----:B------:R-:W-:Y:S05]  /*2d20*/  BSYNC B1 ;  /* 0x0000000000017941 */ /* 0x000fea0003800000 */
.L_x_8378:
        /* <DEDUP_REMOVED lines=18> */
[----:B------:R-:W-:-:S02]  /*2e50*/  CS2R R62, SRZ ;  /* 0x00000000003e7805 */ /* 0x000fc4000001ff00 */
[----:B------:R-:W-:Y:S02]  /*2e60*/  CS2R R52, SRZ ;  /* 0x0000000000347805 */ /* 0x000fe4000001ff00 */
[----:B------:R-:W-:Y:S02]  /*2e70*/  CS2R R50, SRZ ;  /* 0x0000000000327805 */ /* 0x000fe4000001ff00 */
[----:B------:R-:W-:Y:S02]  /*2e80*/  CS2R R54, SRZ ;  /* 0x0000000000367805 */ /* 0x000fe4000001ff00 */
[----:B------:R-:W-:Y:S01]  /*2e90*/  P2R R138, PR, RZ, 0x1 ;  /* 0x00000001ff8a7803 */ /* 0x000fe20000000000 */
        /* <DEDUP_REMOVED lines=21> */
.L_x_8381:
[----:B------:R-:W-:Y:S05]  /*2ff0*/  BSYNC B1 ;  /* 0x0000000000017941 */ /* 0x000fea0003800000 */
.L_x_8380:
[----:B------:R-:W-:Y:S01]  /*3000*/  ISETP.GE.AND P5, PT, R210, R114, PT ;  /* 0x00000072d200720c */ /* 0x000fe20003fa6270 */
[----:B------:R-:W-:-:S12]  /*3010*/  BSSY B1, `(.L_x_8382) ;  /* 0x000001e000017945 */ /* 0x000fd80003800000 */
[----:B------:R-:W-:Y:S05]  /*3020*/  @P5 BRA `(.L_x_8383) ;  /* 0x0000000000705947 */ /* 0x000fea0003800000 */
[----:B0-----:R-:W0:Y:S01]  /*3030*/  LDC.64 R44, c[0x0][0x3f8] ;  /* 0x0000fe00ff2c7b82 */ /* 0x001e220000000a00 */
[----:B------:R-:W-:Y:S01]  /*3040*/  IMAD.MOV.U32 R79, RZ, RZ, R119 ;  /* 0x000000ffff4f7224 */ /* 0x000fe200078e0077 */
[----:B------:R-:W-:Y:S01]  /*3050*/  ULDC.64 UR4, c[0x0][0x3e8] ;  /* 0x0000fa0000047ab9 */ /* 0x000fe20000000a00 */
[----:B------:R-:W-:Y:S01]  /*3060*/  IMAD.MOV.U32 R77, RZ, RZ, R106 ;  /* 0x000000ffff4d7224 */ /* 0x000fe200078e006a */
[----:B------:R-:W-:Y:S02]  /*3070*/  CS2R R52, SRZ ;  /* 0x0000000000347805 */ /* 0x000fe4000001ff00 */
[----:B------:R-:W-:Y:S01]  /*3080*/  CS2R R54, SRZ ;  /* 0x0000000000367805 */ /* 0x000fe2000001ff00 */
        /* <DEDUP_REMOVED lines=22> */
.L_x_8383:
[----:B------:R-:W-:Y:S05]  /*31f0*/  BSYNC B1 ;  /* 0x0000000000017941 */ /* 0x000fea0003800000 */
.L_x_8382:
[----:B01---5:R-:W-:Y:S01]  /*3200*/  IMAD.MOV.U32 R44, RZ, RZ, R56 ;  /* 0x000000ffff2c7224 */ /* 0x023fe200078e0038 */
[----:B------:R-:W-:Y:S01]  /*3210*/  ISETP.NE.AND P0, PT, R191, 0x3, PT ;  /* 0x00000003bf00780c */ /* 0x000fe20003f05270 */
[----:B------:R-:W-:Y:S02]  /*3220*/  IMAD.MOV.U32 R45, RZ, RZ, R57 ;  /* 0x000000ffff2d7224 */ /* 0x000fe400078e0039 */
        /* <DEDUP_REMOVED lines=22> */
[----:B------:R-:W-:Y:S06]  /*3390*/  @!P0 BRA `(.L_x_8384) ;  /* 0x0000000000048947 */ /* 0x000fec0003800000 */
[----:B------:R-:W-:Y:S01]  /*33a0*/  BPT.TRAP 0x1 ;  /* 0x000000040000795c */ /* 0x000fe20000300000 */
.L_x_8384:
[----:B------:R-:W-:Y:S01]  /*33b0*/  IMAD R106, R184, 0x8, R2 ;  /* 0x00000008b86a7824 */ /* 0x000fe200078e0202 */
[----:B------:R-:W-:Y:S01]  /*33c0*/  SHF.L.U32 R119, R192, 0x1f, RZ ;  /* 0x0000001fc0777819 */ /* 0x000fe200000006ff */
[----:B------:R-:W-:Y:S03]  /*33d0*/  BSSY B1, `(.L_x_8385) ;  /* 0x0000003000017945 */ /* 0x000fe60003800000 */
[----:B------:R-:W0:Y:S02]  /*33e0*/  SYNCS.PHASECHK.TRANS64.TRYWAIT P6, [R106+URZ+0x28890], R119 ;  /* 0x028890776a0075a7 */ /* 0x000e2400080c017f */
[----:B0-----:R-:W-:Y:S05]  /*33f0*/  @!P6 BRA `(.L_x_8386) ;  /* 0x000002300020e947 */ /* 0x001fea0003800000 */
.L_x_8794:
[----:B------:R-:W-:Y:S05]  /*3400*/  BSYNC B1 ;  /* 0x0000000000017941 */ /* 0x000fea0003800000 */
.L_x_8385:
[----:B------:R-:W-:Y:S04]  /*3410*/  BSSY B1, `(.L_x_8387) ;  /* 0x0000070000017945 */ /* 0x000fe80003800000 */
[----:B------:R-:W-:Y:S05]  /*3420*/  @P3 BRA `(.L_x_8388) ;  /* 0x0000000400b83947 */ /* 0x000fea0003800000 */
[----:B------:R-:W-:Y:S01]  /*3430*/  IADD3 R143, P3, R40, R120, RZ ;  /* 0x00000078288f7210 */ /* 0x000fe20007f7e0ff */
[----:B------:R-:W-:Y:S04]  /*3440*/  BSSY B2, `(.L_x_8389) ;  /* 0x0000037000027945 */ /* 0x000fe80003800000 */
[----:B------:R-:W-:Y:S01]  /*3450*/  IMAD.X R144, R122, 0x1, R30, P3 ;  /* 0x000000017a907824 */ /* 0x000fe200018e061e */
[----:B------:R-:W-:Y:S07]  /*3460*/  @P2 BRA `(.L_x_8390) ;  /* 0x0000000000d02947 */ /* 0x000fee0003800000 */
[----:B------:R1:W2:Y:S01]  /*3470*/  LDS.128 R44, [R111+0x18400] ;  /* 0x018400006f2c7984 */ /* 0x0002a20000000c00 */
[----:B------:R-:W-:Y:S01]  /*3480*/  IADD3 R77, P3, R143, R96, RZ ;  /* 0x000000608f4d7210 */ /* 0x000fe20007f7e0ff */
[----:B------:R-:W-:Y:S03]  /*3490*/  BSSY B3, `(.L_x_8391) ;  /* 0x000002d000037945 */ /* 0x000fe60003800000 */
[----:B------:R-:W-:Y:S02]  /*34a0*/  IADD3.X R146, R144, R35, RZ, P3, !PT ;  /* 0x0000002390927210 */ /* 0x000fe40001ffe4ff */
[----:B------:R-:W-:-:S13]  /*34b0*/  ISETP.GE.AND P3, PT, R18, R123, PT ;  /* 0x0000007b1200720c */ /* 0x000fda0003f66270 */
[----:B-1----:R-:W-:Y:S05]  /*34c0*/  @P3 BRA `(.L_x_8392) ;  /* 0x0000000000a43947 */ /* 0x002fea0003800000 */
[----:B------:R-:W-:Y:S01]  /*34d0*/  SHF.R.U64 R150, R80, 0x10, R81 ;  /* 0x0000001050967819 */ /* 0x000fe20000001251 */
[----:B--2---:R-:W-:Y:S01]  /*34e0*/  IMAD.MOV.U32 R76, RZ, RZ, R46 ;  /* 0x000000ffff4c7224 */ /* 0x004fe200078e002e */
[--C-:B------:R-:W-:Y:S01]  /*34f0*/  SHF.R.U64 R80, R82, 0x10, R83.reuse ;  /* 0x0000001052507819 */ /* 0x100fe20000001253 */
[--C-:B------:R-:W-:Y:S01]  /*3500*/  HADD2.F32 R46, -RZ, R45.reuse.H1_H1 ;  /* 0x3000002dff2e7230 */ /* 0x100fe20000004100 */
[----:B------:R-:W-:Y:S01]  /*3510*/  SHF.R.U32.HI R148, RZ, 0x10, R83 ;  /* 0x00000010ff947819 */ /* 0x000fe20000011653 */
[----:B------:R-:W-:Y:S01]  /*3520*/  HADD2.F32 R45, -RZ, R45.H0_H0 ;  /* 0x2000002dff2d7230 */ /* 0x000fe20000004100 */
[----:B------:R-:W-:Y:S01]  /*3530*/  SHF.R.U32.HI R149, RZ, 0x10, R81 ;  /* 0x00000010ff957819 */ /* 0x000fe20000011651 */
[----:B------:R-:W-:Y:S02]  /*3540*/  HADD2.F32 R83, -RZ, R80.H0_H0 ;  /* 0x20000050ff537230 */ /* 0x000fe40000004100 */
[----:B------:R-:W-:Y:S02]  /*3550*/  HADD2.F32 R148, -RZ, R148.H0_H0 ;  /* 0x20000094ff947230 */ /* 0x000fe40000004100 */
[----:B------:R-:W-:-:S02]  /*3560*/  HADD2.F32 R80, -RZ, R47.H1_H1 ;  /* 0x3000002fff507230 */ /* 0x000fc40000004100 */
[----:B------:R-:W-:Y:S02]  /*3570*/  HADD2.F32 R81, -RZ, R150.H0_H0 ;  /* 0x20000096ff517230 */ /* 0x000fe40000004100 */
[-C--:B------:R-:W-:Y:S01]  /*3580*/  FMUL.FTZ R150, R46, R83.reuse ;  /* 0x000000532e967220 */ /* 0x080fe20000410000 */
[----:B------:R-:W-:Y:S02]  /*3590*/  HADD2.F32 R47, -RZ, R47.H0_H0 ;  /* 0x2000002fff2f7230 */ /* 0x000fe40000004100 */
[-C--:B------:R-:W-:Y:S01]  /*35a0*/  FMUL.FTZ R152, R80, R148.reuse ;  /* 0x0000009450987220 */ /* 0x080fe20000410000 */
[----:B------:R-:W-:Y:S02]  /*35b0*/  HADD2.F32 R82, -RZ, R149.H0_H0 ;  /* 0x20000095ff527230 */ /* 0x000fe40000004100 */
[C---:B------:R-:W-:Y:S01]  /*35c0*/  FMUL.FTZ R83, R45.reuse, R83 ;  /* 0x000000532d537220 */ /* 0x040fe20000410000 */
[----:B------:R-:W-:Y:S01]  /*35d0*/  FFMA.FTZ R150, R45, R81, -R150 ;  /* 0x000000512d967223 */ /* 0x000fe20000010896 */
[----:B------:R-:W-:Y:S01]  /*35e0*/  FMUL.FTZ R151, R47, R148 ;  /* 0x000000942f977220 */ /* 0x000fe20000410000 */
[----:B------:R-:W-:-:S02]  /*35f0*/  HADD2.F32 R45, -RZ, R44.H1_H1 ;  /* 0x3000002cff2d7230 */ /* 0x000fc40000004100 */
[-C--:B------:R-:W-:Y:S01]  /*3600*/  FFMA.FTZ R152, R47, R82.reuse, -R152 ;  /* 0x000000522f987223 */ /* 0x080fe20000010898 */
[--C-:B------:R-:W-:Y:S02]  /*3610*/  HADD2.F32 R47, -RZ, R147.reuse.H1_H1 ;  /* 0x30000093ff2f7230 */ /* 0x100fe40000004100 */
[----:B------:R-:W-:Y:S01]  /*3620*/  FFMA.FTZ R149, R46, R81, R83 ;  /* 0x000000512e957223 */ /* 0x000fe20000010053 */
[----:B------:R-:W-:Y:S02]  /*3630*/  HADD2.F32 R147, -RZ, R147.H0_H0 ;  /* 0x20000093ff937230 */ /* 0x000fe40000004100 */
[----:B------:R-:W-:Y:S01]  /*3640*/  FFMA.FTZ R151, R80, R82, R151 ;  /* 0x0000005250977223 */ /* 0x000fe20000010097 */
        /* <DEDUP_REMOVED lines=12> */
[-C--:B------:R-:W-:Y:S01]  /*3710*/  FFMA.FTZ R147, R76, R145.reuse, -R147 ;  /* 0x000000914c937223 */ /* 0x080fe20000010893 */
[----:B------:R-:W-:Y:S01]  /*3720*/  F2FP.F16.F32.PACK_AB R47, R151, R152 ;  /* 0x00000098972f723e */ /* 0x000fe200000000ff */
[----:B------:R-:W-:Y:S01]  /*3730*/  FFMA.FTZ R46, R46, R145, R81 ;  /* 0x000000912e2e7223 */ /* 0x000fe20000010051 */
[----:B------:R-:W-:-:S04]  /*3740*/  F2FP.F16.F32.PACK_AB R44, R80, R83 ;  /* 0x00000053502c723e */ /* 0x000fc800000000ff */
[----:B------:R-:W-:-:S07]  /*3750*/  F2FP.F16.F32.PACK_AB R46, R46, R147 ;  /* 0x000000932e2e723e */ /* 0x000fce00000000ff */
.L_x_8392:
[----:B------:R-:W-:Y:S05]  /*3760*/  BSYNC B3 ;  /* 0x0000000000037941 */ /* 0x000fea0003800000 */
.L_x_8391:
[----:B------:R-:W-:Y:S02]  /*3770*/  ULDC.64 UR4, c[0x0][0x2e8] ;  /* 0x0000ba0000047ab9 */ /* 0x000fe40000000a00 */
[----:B------:R-:W-:-:S04]  /*3780*/  LEA R76, P3, R77, UR4, 0x1 ;  /* 0x000000044d4c7c11 */ /* 0x000fc8000f8608ff */
[----:B------:R-:W-:-:S05]  /*3790*/  LEA.HI.X R77, R77, UR5, R146, 0x1, P3 ;  /* 0x000000054d4d7c11 */ /* 0x000fca00098f0c92 */
[----:B--2---:R1:W-:Y:S04]  /*37a0*/  STG.E.128 desc[UR38][R76.64], R44 ;  /* 0x0000002c4c007986 */ /* 0x0043e8000c101d26 */
.L_x_8390:
[----:B------:R-:W-:Y:S05]  /*37b0*/  BSYNC B2 ;  /* 0x0000000000027941 */ /* 0x000fea0003800000 */
.L_x_8389:
[----:B------:R-:W-:Y:S05]  /*37c0*/  @P1 BRA `(.L_x_8388) ;  /* 0x0000000000d01947 */ /* 0x000fea0003800000 */
[----:B-1----:R1:W2:Y:S01]  /*37d0*/  LDS.128 R44, [R111+0x1c400] ;  /* 0x01c400006f2c7984 */ /* 0x0022a20000000c00 */
        /* <DEDUP_REMOVED lines=46> */
.L_x_8394:
[----:B------:R-:W-:Y:S05]  /*3ac0*/  BSYNC B2 ;  /* 0x0000000000027941 */ /* 0x000fea0003800000 */
.L_x_8393:
[----:B------:R-:W-:Y:S02]  /*3ad0*/  ULDC.64 UR4, c[0x0][0x2e8] ;  /* 0x0000ba0000047ab9 */ /* 0x000fe40000000a00 */
[----:B------:R-:W-:-:S04]  /*3ae0*/  LEA R72, P3, R143, UR4, 0x1 ;  /* 0x000000048f487c11 */ /* 0x000fc8000f8608ff */
[----:B------:R-:W-:-:S05]  /*3af0*/  LEA.HI.X R73, R143, UR5, R144, 0x1, P3 ;  /* 0x000000058f497c11 */ /* 0x000fca00098f0c90 */
[----:B--2---:R2:W-:Y:S04]  /*3b00*/  STG.E.128 desc[UR38][R72.64], R44 ;  /* 0x0000002c48007986 */ /* 0x0045e8000c101d26 */
.L_x_8388:
[----:B------:R-:W-:Y:S05]  /*3b10*/  BSYNC B1 ;  /* 0x0000000000017941 */ /* 0x000fea0003800000 */
.L_x_8387:
        /* <DEDUP_REMOVED lines=53> */
.L_x_8400:
[----:B------:R-:W-:Y:S05]  /*3e70*/  BSYNC B3 ;  /* 0x0000000000037941 */ /* 0x000fea0003800000 */
.L_x_8399:
[----:B------:R-:W-:Y:S02]  /*3e80*/  ULDC.64 UR4, c[0x0][0x2e8] ;  /* 0x0000ba0000047ab9 */ /* 0x000fe40000000a00 */
[----:B------:R-:W-:-:S04]  /*3e90*/  LEA R68, P3, R74, UR4, 0x1 ;  /* 0x000000044a447c11 */ /* 0x000fc8000f8608ff */
[----:B------:R-:W-:-:S05]  /*3ea0*/  LEA.HI.X R69, R74, UR5, R75, 0x1, P3 ;  /* 0x000000054a457c11 */ /* 0x000fca00098f0c4b */
[----:B--2---:R2:W-:Y:S04]  /*3eb0*/  STG.E.128 desc[UR38][R68.64], R44 ;  /* 0x0000002c44007986 */ /* 0x0045e8000c101d26 */
.L_x_8398:
[----:B------:R-:W-:Y:S05]  /*3ec0*/  BSYNC B2 ;  /* 0x0000000000027941 */ /* 0x000fea0003800000 */
.L_x_8397:
[----:B------:R-:W-:Y:S05]  /*3ed0*/  @P1 BRA `(.L_x_8396) ;  /* 0x0000000000d01947 */ /* 0x000fea0003800000 */
[----:B-12---:R1:W2:Y:S01]  /*3ee0*/  LDS.128 R44, [R111+0x1d400] ;  /* 0x01d400006f2c7984 */ /* 0x0062a20000000c00 */
        /* <DEDUP_REMOVED lines=46> */
.L_x_8402:
[----:B------:R-:W-:Y:S05]  /*41d0*/  BSYNC B2 ;  /* 0x0000000000027941 */ /* 0x000fea0003800000 */
.L_x_8401:
[----:B------:R-:W-:Y:S02]  /*41e0*/  ULDC.64 UR4, c[0x0][0x2e8] ;  /* 0x0000ba0000047ab9 */ /* 0x000fe40000000a00 */
[----:B------:R-:W-:-:S04]  /*41f0*/  LEA R64, P3, R75, UR4, 0x1 ;  /* 0x000000044b407c11 */ /* 0x000fc8000f8608ff */
[----:B------:R-:W-:-:S05]  /*4200*/  LEA.HI.X R65, R75, UR5, R76, 0x1, P3 ;  /* 0x000000054b417c11 */ /* 0x000fca00098f0c4c */
[----:B--2---:R3:W-:Y:S04]  /*4210*/  STG.E.128 desc[UR38][R64.64], R44 ;  /* 0x0000002c40007986 */ /* 0x0047e8000c101d26 */
.L_x_8396:
[----:B------:R-:W-:Y:S05]  /*4220*/  BSYNC B1 ;  /* 0x0000000000017941 */ /* 0x000fea0003800000 */
.L_x_8395:
[----:B------:R-:W-:Y:S01]  /*4230*/  ISETP.NE.AND P3, PT, R138, RZ, PT ;  /* 0x000000ff8a00720c */ /* 0x000fe20003f65270 */
[----:B------:R-:W-:-:S12]  /*4240*/  BSSY B1, `(.L_x_8403) ;  /* 0x0000070000017945 */ /* 0x000fd80003800000 */
[----:B------:R-:W-:Y:S05]  /*4250*/  @P3 BRA `(.L_x_8404) ;  /* 0x0000000400b83947 */ /* 0x000fea0003800000 */
[----:B--2---:R-:W-:Y:S01]  /*4260*/  IADD3 R73, P3, P4, R4, R120, R16 ;  /* 0x0000007804497210 */ /* 0x004fe20007c7e010 */
[----:B------:R-:W-:Y:S03]  /*4270*/  BSSY B2, `(.L_x_8405) ;  /* 0x0000037000027945 */ /* 0x000fe60003800000 */
[----:B------:R-:W-:Y:S01]  /*4280*/  IADD3.X R74, R28, R122, R17, P3, P4 ;  /* 0x0000007a1c4a7210 */ /* 0x000fe20001fe8411 */
[----:B------:R-:W-:Y:S08]  /*4290*/  @P2 BRA `(.L_x_8406) ;  /* 0x0000000000d02947 */ /* 0x000ff00003800000 */
[----:B-1-3--:R1:W2:Y:S01]  /*42a0*/  LDS.128 R44, [R111+0x1a400] ;  /* 0x01a400006f2c7984 */ /* 0x00a2a20000000c00 */
        /* <DEDUP_REMOVED lines=46> */
.L_x_8408:
[----:B------:R-:W-:Y:S05]  /*4590*/  BSYNC B3 ;  /* 0x0000000000037941 */ /* 0x000fea0003800000 */
.L_x_8407:
[----:B------:R-:W-:Y:S02]  /*45a0*/  ULDC.64 UR4, c[0x0][0x2e8] ;  /* 0x0000ba0000047ab9 */ /* 0x000fe40000000a00 */
[----:B------:R-:W-:-:S04]  /*45b0*/  LEA R60, P3, R71, UR4, 0x1 ;  /* 0x00000004473c7c11 */ /* 0x000fc8000f8608ff */
[----:B------:R-:W-:-:S05]  /*45c0*/  LEA.HI.X R61, R71, UR5, R72, 0x1, P3 ;  /* 0x00000005473d7c11 */ /* 0x000fca00098f0c48 */
[----:B--2---:R2:W-:Y:S04]  /*45d0*/  STG.E.128 desc[UR38][R60.64], R44 ;  /* 0x0000002c3c007986 */ /* 0x0045e8000c101d26 */
.L_x_8406:
[----:B------:R-:W-:Y:S05]  /*45e0*/  BSYNC B2 ;  /* 0x0000000000027941 */ /* 0x000fea0003800000 */
.L_x_8405:
[----:B------:R-:W-:Y:S05]  /*45f0*/  @P1 BRA `(.L_x_8404) ;  /* 0x0000000000d01947 */ /* 0x000fea0003800000 */
[----:B-123--:R1:W2:Y:S01]  /*4600*/  LDS.128 R44, [R111+0x1e400] ;  /* 0x01e400006f2c7984 */ /* 0x00e2a20000000c00 */
        /* <DEDUP_REMOVED lines=46> */
.L_x_8410:
[----:B------:R-:W-:Y:S05]  /*48f0*/  BSYNC B2 ;  /* 0x0000000000027941 */ /* 0x000fea0003800000 */
.L_x_8409:
[----:B------:R-:W-:Y:S02]  /*4900*/  ULDC.64 UR4, c[0x0][0x2e8] ;  /* 0x0000ba0000047ab9 */ /* 0x000fe40000000a00 */
[----:B------:R-:W-:-:S04]  /*4910*/  LEA R56, P3, R67, UR4, 0x1 ;  /* 0x0000000443387c11 */ /* 0x000fc8000f8608ff */
[----:B------:R-:W-:-:S05]  /*4920*/  LEA.HI.X R57, R67, UR5, R68, 0x1, P3 ;  /* 0x0000000543397c11 */ /* 0x000fca00098f0c44 */
[----:B--2---:R4:W-:Y:S04]  /*4930*/  STG.E.128 desc[UR38][R56.64], R44 ;  /* 0x0000002c38007986 */ /* 0x0049e8000c101d26 */
.L_x_8404:
[----:B------:R-:W-:Y:S05]  /*4940*/  BSYNC B1 ;  /* 0x0000000000017941 */ /* 0x000fea0003800000 */
.L_x_8403:
[----:B------:R-:W-:Y:S05]  /*4950*/  @P5 BRA `(.L_x_8411) ;  /* 0x0000003400a05947 */ /* 0x000fea0003800000 */
[----:B------:R-:W-:Y:S01]  /*4960*/  IADD3 R121, P3, P4, R29, R120, R16 ;  /* 0x000000781d797210 */ /* 0x000fe20007c7e010 */
[----:B------:R-:W-:Y:S03]  /*4970*/  BSSY B1, `(.L_x_8412) ;  /* 0x0000037000017945 */ /* 0x000fe60003800000 */
[----:B------:R-:W-:Y:S01]  /*4980*/  IADD3.X R122, R31, R122, R17, P3, P4 ;  /* 0x0000007a1f7a7210 */ /* 0x000fe20001fe8411 */
[----:B------:R-:W-:Y:S08]  /*4990*/  @P2 BRA `(.L_x_8413) ;  /* 0x0000000000d02947 */ /* 0x000ff00003800000 */
        /* <DEDUP_REMOVED lines=46> */
.L_x_8415:
[----:B------:R-:W-:Y:S05]  /*4c80*/  BSYNC B2 ;  /* 0x0000000000027941 */ /* 0x000fea0003800000 */
.L_x_8414:
[----:B------:R-:W-:Y:S01]  /*4c90*/  ULDC.64 UR4, c[0x0][0x2e8] ;  /* 0x0000ba0000047ab9 */ /* 0x000fe20000000a00 */
[----:B------:R-:W-:Y:S01]  /*4ca0*/  IMAD.X R54, R122, 0x1, R35, P3 ;  /* 0x000000017a367824 */ /* 0x000fe200018e0623 */
[----:B------:R-:W-:-:S04]  /*4cb0*/  LEA R52, P3, R63, UR4, 0x1 ;  /* 0x000000043f347c11 */ /* 0x000fc8000f8608ff */
[----:B------:R-:W-:-:S05]  /*4cc0*/  LEA.HI.X R53, R63, UR5, R54, 0x1, P3 ;  /* 0x000000053f357c11 */ /* 0x000fca00098f0c36 */
[----:B--2---:R1:W-:Y:S04]  /*4cd0*/  STG.E.128 desc[UR38][R52.64], R44 ;  /* 0x0000002c34007986 */ /* 0x0043e8000c101d26 */
.L_x_8413:
[----:B------:R-:W-:Y:S05]  /*4ce0*/  BSYNC B1 ;  /* 0x0000000000017941 */ /* 0x000fea0003800000 */
.L_x_8412:
[----:B------:R-:W-:Y:S05]  /*4cf0*/  @P1 BRA `(.L_x_8411) ;  /* 0x0000003000b81947 */ /* 0x000fea0003800000 */
[----:B-1234-:R1:W2:Y:S01]  /*4d00*/  LDS.128 R44, [R111+0x1f400] ;  /* 0x01f400006f2c7984 */ /* 0x01e2a20000000c00 */
[----:B------:R-:W-:Y:S01]  /*4d10*/  ISETP.GE.AND P4, PT, R185, R123, PT ;  /* 0x0000007bb900720c */ /* 0x000fe20003f86270 */
[----:B------:R-:W-:Y:S01]  /*4d20*/  BSSY B1, `(.L_x_8416) ;  /* 0x000002c000017945 */ /* 0x000fe20003800000 */
[----:B------:R-:W-:-:S11]  /*4d30*/  IADD3 R59, P3, R121, R38, RZ ;  /* 0x00000026793b7210 */ /* 0x000fd60007f7e0ff */
        /* <DEDUP_REMOVED lines=42> */
.L_x_8417:
[----:B------:R-:W-:Y:S05]  /*4fe0*/  BSYNC B1 ;  /* 0x0000000000017941 */ /* 0x000fea0003800000 */
.L_x_8416:
[----:B------:R-:W-:Y:S01]  /*4ff0*/  ULDC.64 UR4, c[0x0][0x2e8] ;  /* 0x0000ba0000047ab9 */ /* 0x000fe20000000a00 */
[----:B------:R-:W-:Y:S01]  /*5000*/  IMAD.X R122, R122, 0x1, R103, P3 ;  /* 0x000000017a7a7824 */ /* 0x000fe200018e0667 */
[----:B------:R-:W-:-:S04]  /*5010*/  LEA R48, P3, R59, UR4, 0x1 ;  /* 0x000000043b307c11 */ /* 0x000fc8000f8608ff */
[----:B------:R-:W-:-:S05]  /*5020*/  LEA.HI.X R49, R59, UR5, R122, 0x1, P3 ;  /* 0x000000053b317c11 */ /* 0x000fca00098f0c7a */
[----:B--2---:R1:W-:Y:S01]  /*5030*/  STG.E.128 desc[UR38][R48.64], R44 ;  /* 0x0000002c30007986 */ /* 0x0043e2000c101d26 */
[----:B------:R-:W-:Y:S05]  /*5040*/  BRA `(.L_x_8411) ;  /* 0x0000002c00e47947 */ /* 0x000fea0003800000 */
.L_x_8375:
[----:B------:R-:W-:Y:S02]  /*5050*/  ISETP.GE.AND P3, PT, R212, R114, PT ;  /* 0x00000072d400720c */ /* 0x000fe40003f66270 */
[----:B------:R-:W-:Y:S02]  /*5060*/  CS2R R50, SRZ ;  /* 0x0000000000327805 */ /* 0x000fe4000001ff00 */
[----:B------:R-:W-:-:S13]  /*5070*/  ISETP.GE.OR P3, PT, R16, R123, P3 ;  /* 0x0000007b1000720c */ /* 0x000fda0001f66670 */
[----:B------:R-:W-:Y:S01]  /*5080*/  @!P3 IADD3 R46, P0, P4, R90, R78, R14 ;  /* 0x0000004e5a2eb210 */ /* 0x000fe20007c1e00e */
[----:B------:R-:W0:Y:S03]  /*5090*/  @!P3 LDC.64 R60, c[0x0][0x3e8] ;  /* 0x0000fa00ff3cbb82 */ /* 0x000e260000000a00 */
[----:B------:R-:W-:Y:S02]  /*50a0*/  @!P3 IADD3.X R47, R33, R119, R21, P0, P4 ;  /* 0x00000077212fb210 */ /* 0x000fe400007e8415 */
[----:B------:R-:W-:-:S03]  /*50b0*/  @!P3 IADD3 R44, P0, P4, R84, R76, R8 ;  /* 0x0000004c542cb210 */ /* 0x000fc60007c1e008 */
[----:B------:R-:W1:Y:S01]  /*50c0*/  @!P3 LDC.64 R62, c[0x0][0x400] ;  /* 0x00010000ff3ebb82 */ /* 0x000e620000000a00 */
        /* <DEDUP_REMOVED lines=11> */
[----:B------:R-:W4:Y:S01]  /*5180*/  @!P4 LDC.64 R52, c[0x0][0x3e8] ;  /* 0x0000fa00ff34cb82 */ /* 0x000f220000000a00 */
[----:B------:R-:W-:-:S05]  /*5190*/  @!P4 IADD3 R48, P5, R90, R78, RZ ;  /* 0x0000004e5a30c210 */ /* 0x000fca0007fbe0ff */
[----:B------:R-:W-:Y:S02]  /*51a0*/  @!P4 IMAD.X R49, R119, 0x1, R33, P5 ;  /* 0x000000017731c824 */ /* 0x000fe400028e0621 */
[----:B------:R-:W0:Y:S01]  /*51b0*/  @!P4 LDC.64 R54, c[0x0][0x400] ;  /* 0x00010000ff36cb82 */ /* 0x000e220000000a00 */
[----:B----4-:R-:W-:-:S04]  /*51c0*/  @!P4 LEA R52, P5, R48, R52, 0x1 ;  /* 0x000000343034c211 */ /* 0x010fc800078a08ff */
[----:B------:R-:W-:Y:S02]  /*51d0*/  @!P4 LEA.HI.X R53, R48, R53, R49, 0x1, P5 ;  /* 0x000000353035c211 */ /* 0x000fe400028f0c31 */
[----:B------:R-:W-:-:S05]  /*51e0*/  @!P4 IADD3 R48, P5, R84, R76, RZ ;  /* 0x0000004c5430c210 */ /* 0x000fca0007fbe0ff */
[----:B------:R-:W-:Y:S01]  /*51f0*/  @!P4 IMAD.X R49, R106, 0x1, R100, P5 ;  /* 0x000000016a31c824 */ /* 0x000fe200028e0664 */
[----:B0-----:R-:W-:-:S04]  /*5200*/  @!P4 LEA R54, P5, R48, R54, 0x1 ;  /* 0x000000363036c211 */ /* 0x001fc800078a08ff */
[----:B------:R-:W-:Y:S02]  /*5210*/  @!P4 LEA.HI.X R55, R48, R55, R49, 0x1, P5 ;  /* 0x000000373037c211 */ /* 0x000fe400028f0c31 */
[----:B------:R-:W-:Y:S02]  /*5220*/  CS2R R48, SRZ ;  /* 0x0000000000307805 */ /* 0x000fe4000001ff00 */
[----:B------:R-:W-:-:S04]  /*5230*/  @!P3 LEA R60, P5, R46, R60, 0x1 ;  /* 0x0000003c2e3cb211 */ /* 0x000fc800078a08ff */
[----:B------:R-:W-:Y:S02]  /*5240*/  @!P3 LEA.HI.X R61, R46, R61, R47, 0x1, P5 ;  /* 0x0000003d2e3db211 */ /* 0x000fe400028f0c2f */
[----:B------:R-:W-:Y:S02]  /*5250*/  CS2R R46, SRZ ;  /* 0x00000000002e7805 */ /* 0x000fe4000001ff00 */
[C---:B-1----:R-:W-:Y:S01]  /*5260*/  @!P3 LEA R62, P5, R44.reuse, R62, 0x1 ;  /* 0x0000003e2c3eb211 */ /* 0x042fe200078a08ff */
[----:B------:R0:W5:Y:S03]  /*5270*/  @!P4 LDG.E.128 R48, desc[UR38][R54.64] ;  /* 0x000000263630c981 */ /* 0x000166000c1e1d00 */
[----:B------:R-:W-:Y:S02]  /*5280*/  @!P3 LEA.HI.X R63, R44, R63, R45, 0x1, P5 ;  /* 0x0000003f2c3fb211 */ /* 0x000fe400028f0c2d */
[----:B------:R-:W-:-:S02]  /*5290*/  CS2R R44, SRZ ;  /* 0x00000000002c7805 */ /* 0x000fc4000001ff00 */
[----:B------:R-:W-:Y:S02]  /*52a0*/  CS2R R58, SRZ ;  /* 0x00000000003a7805 */ /* 0x000fe4000001ff00 */
[----:B------:R-:W-:Y:S02]  /*52b0*/  CS2R R56, SRZ ;  /* 0x0000000000387805 */ /* 0x000fe4000001ff00 */
[----:B------:R1:W5:Y:S01]  /*52c0*/  @!P4 LDG.E.128 R44, desc[UR38][R52.64] ;  /* 0x00000026342cc981 */ /* 0x000362000c1e1d00 */
[----:B0-----:R-:W-:-:S03]  /*52d0*/  CS2R R54, SRZ ;  /* 0x0000000000367805 */ /* 0x001fc6000001ff00 */
[----:B------:R0:W5:Y:S01]  /*52e0*/  @!P3 LDG.E.128 R56, desc[UR38][R62.64] ;  /* 0x000000263e38b981 */ /* 0x000162000c1e1d00 */
[----:B-1----:R-:W-:-:S06]  /*52f0*/  CS2R R52, SRZ ;  /* 0x0000000000347805 */ /* 0x002fcc000001ff00 */
[----:B------:R1:W5:Y:S01]  /*5300*/  @!P3 LDG.E.128 R52, desc[UR38][R60.64] ;  /* 0x000000263c34b981 */ /* 0x000362000c1e1d00 */
[----:B--2---:R-:W-:-:S04]  /*5310*/  @!P0 LEA R68, P3, R66, R68, 0x1 ;  /* 0x0000004442448211 */ /* 0x004fc800078608ff */
[----:B------:R-:W-:Y:S02]  /*5320*/  @!P0 LEA.HI.X R69, R66, R69, R67, 0x1, P3 ;  /* 0x0000004542458211 */ /* 0x000fe400018f0c43 */
[C---:B---3--:R-:W-:Y:S02]  /*5330*/  @!P0 LEA R70, P3, R64.reuse, R70, 0x1 ;  /* 0x0000004640468211 */ /* 0x048fe400078608ff */
[----:B0-----:R-:W-:Y:S02]  /*5340*/  CS2R R62, SRZ ;  /* 0x00000000003e7805 */ /* 0x001fe4000001ff00 */
[----:B------:R-:W-:Y:S02]  /*5350*/  CS2R R66, SRZ ;  /* 0x0000000000427805 */ /* 0x000fe4000001ff00 */
[----:B-1----:R-:W-:Y:S02]  /*5360*/  CS2R R60, SRZ ;  /* 0x00000000003c7805 */ /* 0x002fe4000001ff00 */
[----:B------:R-:W-:-:S02]  /*5370*/  @!P0 LEA.HI.X R71, R64, R71, R65, 0x1, P3 ;  /* 0x0000004740478211 */ /* 0x000fc400018f0c41 */
[----:B------:R-:W-:Y:S02]  /*5380*/  CS2R R64, SRZ ;  /* 0x0000000000407805 */ /* 0x000fe4000001ff00 */
[----:B------:R0:W5:Y:S04]  /*5390*/  @!P0 LDG.E.128 R60, desc[UR38][R68.64] ;  /* 0x00000026443c8981 */ /* 0x000168000c1e1d00 */
[----:B------:R1:W5:Y:S01]  /*53a0*/  @!P0 LDG.E.128 R64, desc[UR38][R70.64] ;  /* 0x0000002646408981 */ /* 0x000362000c1e1d00 */
[----:B------:R-:W-:-:S04]  /*53b0*/  ISETP.GE.AND P0, PT, R210, R114, PT ;  /* 0x00000072d200720c */ /* 0x000fc80003f06270 */
[CC--:B------:R-:W-:Y:S01]  /*53c0*/  ISETP.GE.OR P0, PT, R16.reuse, R123.reuse, P0 ;  /* 0x0000007b1000720c */ /* 0x0c0fe20000706670 */
[----:B------:R-:W-:Y:S01]  /*53d0*/  BSSY B1, `(.L_x_8418) ;  /* 0x000001c000017945 */ /* 0x000fe20003800000 */
[----:B------:R-:W-:Y:S02]  /*53e0*/  ISETP.GE.AND P3, PT, R16, R123, PT ;  /* 0x0000007b1000720c */ /* 0x000fe40003f66270 */
[----:B0-----:R-:W-:Y:S02]  /*53f0*/  CS2R R68, SRZ ;  /* 0x0000000000447805 */ /* 0x001fe4000001ff00 */
[----:B------:R-:W-:Y:S02]  /*5400*/  CS2R R74, SRZ ;  /* 0x00000000004a7805 */ /* 0x000fe4000001ff00 */
[----:B-1----:R-:W-:Y:S02]  /*5410*/  CS2R R70, SRZ ;  /* 0x0000000000467805 */ /* 0x002fe4000001ff00 */
[----:B------:R-:W-:-:S03]  /*5420*/  CS2R R72, SRZ ;  /* 0x0000000000487805 */ /* 0x000fc6000001ff00 */
[----:B------:R-:W-:Y:S05]  /*5430*/  @P0 BRA `(.L_x_8419) ;  /* 0x0000000000540947 */ /* 0x000fea0003800000 */
[----:B------:R-:W0:Y:S01]  /*5440*/  LDC.64 R68, c[0x0][0x3f8] ;  /* 0x0000fe00ff447b82 */ /* 0x000e220000000a00 */
[----:B------:R-:W-:Y:S01]  /*5450*/  IMAD.MOV.U32 R72, RZ, RZ, R78 ;  /* 0x000000ffff487224 */ /* 0x000fe200078e004e */
[----:B------:R-:W-:Y:S01]  /*5460*/  ULDC.64 UR4, c[0x0][0x3e8] ;  /* 0x0000fa0000047ab9 */ /* 0x000fe20000000a00 */
[----:B------:R-:W-:Y:S01]  /*5470*/  IMAD.MOV.U32 R73, RZ, RZ, R119 ;  /* 0x000000ffff497224 */ /* 0x000fe200078e0077 */
[----:B------:R-:W-:Y:S01]  /*5480*/  ULDC.64 UR6, c[0x0][0x400] ;  /* 0x0001000000067ab9 */ /* 0x000fe20000000a00 */
[----:B------:R-:W-:-:S03]  /*5490*/  IMAD.MOV.U32 R77, RZ, RZ, R106 ;  /* 0x000000ffff4d7224 */ /* 0x000fc600078e006a */
        /* <DEDUP_REMOVED lines=15> */
.L_x_8419:
[----:B------:R-:W-:Y:S05]  /*5590*/  BSYNC B1 ;  /* 0x0000000000017941 */ /* 0x000fea0003800000 */
.L_x_8418:
[----:B-----5:R-:W-:Y:S01]  /*55a0*/  IMAD.MOV.U32 R77, RZ, RZ, R71 ;  /* 0x000000ffff4d7224 */ /* 0x020fe200078e0047 */
[----:B------:R-:W-:Y:S01]  /*55b0*/  MOV R76, R70 ;  /* 0x00000046004c7202 */ /* 0x000fe20000000f00 */
[----:B------:R-:W-:Y:S01]  /*55c0*/  IMAD.MOV.U32 R78, RZ, RZ, R68 ;  /* 0x000000ffff4e7224 */ /* 0x000fe200078e0044 */
[----:B------:R-:W-:Y:S01]  /*55d0*/  ISETP.NE.AND P0, PT, R191, 0x3, PT ;  /* 0x00000003bf00780c */ /* 0x000fe20003f05270 */
        /* <DEDUP_REMOVED lines=53> */
.L_x_8420:
[----:B------:R-:W-:Y:S01]  /*5930*/  IMAD R106, R184, 0x8, R2 ;  /* 0x00000008b86a7824 */ /* 0x000fe200078e0202 */
[----:B------:R-:W-:Y:S01]  /*5940*/  SHF.L.U32 R119, R192, 0x1f, RZ ;  /* 0x0000001fc0777819 */ /* 0x000fe200000006ff */
[----:B------:R-:W0:Y:S01]  /*5950*/  LDC R132, c[0x0][0x2f4] ;  /* 0x0000bd00ff847b82 */ /* 0x000e220000000800 */
[----:B------:R-:W-:Y:S01]  /*5960*/  IMAD.MOV.U32 R121, RZ, RZ, R122 ;  /* 0x000000ffff797224 */ /* 0x000fe200078e007a */
[----:B------:R-:W-:Y:S01]  /*5970*/  BSSY B1, `(.L_x_8421) ;  /* 0x0000005000017945 */ /* 0x000fe20003800000 */
[----:B------:R-:W1:Y:S05]  /*5980*/  SYNCS.PHASECHK.TRANS64.TRYWAIT P4, [R106+URZ+0x28890], R119 ;  /* 0x028890776a0075a7 */ /* 0x000e6a000808017f */
[----:B------:R-:W2:Y:S01]  /*5990*/  LDC.64 R122, c[0x0][0x300] ;  /* 0x0000c000ff7a7b82 */ /* 0x000ea20000000a00 */
[----:B0-----:R-:W-:Y:S01]  /*59a0*/  IMAD.IADD R134, R132, 0x1, -R113 ;  /* 0x0000000184867824 */ /* 0x001fe200078e0a71 */
[----:B-1----:R-:W-:Y:S06]  /*59b0*/  @!P4 BRA `(.L_x_8422) ;  /* 0x0000020800c4c947 */ /* 0x002fec0003800000 */
.L_x_8795:
[----:B------:R-:W-:Y:S05]  /*59c0*/  BSYNC B1 ;  /* 0x0000000000017941 */ /* 0x000fea0003800000 */
.L_x_8421:
[----:B------:R-:W-:Y:S01]  /*59d0*/  ISETP.GE.OR P4, PT, R23, R114, P2 ;  /* 0x000000721700720c */ /* 0x000fe20001786670 */
[----:B------:R-:W-:-:S12]  /*59e0*/  BSSY B1, `(.L_x_8423) ;  /* 0x000007c000017945 */ /* 0x000fd80003800000 */
[----:B------:R-:W-:Y:S05]  /*59f0*/  @P4 BRA `(.L_x_8424) ;  /* 0x0000000400e84947 */ /* 0x000fea0003800000 */
[-C--:B--2---:R-:W-:Y:S01]  /*5a00*/  IMAD R76, R215, R122.reuse, RZ ;  /* 0x0000007ad74c7224 */ /* 0x084fe200078e02ff */
[----:B------:R-:W-:Y:S01]  /*5a10*/  ISETP.NE.AND P6, PT, R0, RZ, PT ;  /* 0x000000ff0000720c */ /* 0x000fe20003fc5270 */
[C---:B------:R-:W-:Y:S01]  /*5a20*/  IMAD.WIDE.U32 R124, R23.reuse, R122, R120 ;  /* 0x0000007a177c7225 */ /* 0x040fe200078e0078 */
[----:B------:R-:W-:Y:S03]  /*5a30*/  BSSY B2, `(.L_x_8425) ;  /* 0x000006b000027945 */ /* 0x000fe60003800000 */
[----:B------:R-:W-:Y:S01]  /*5a40*/  IMAD R77, R23, R123, R76 ;  /* 0x0000007b174d7224 */ /* 0x000fe200078e024c */
[----:B------:R-:W-:Y:S02]  /*5a50*/  SEL R76, R113, R134, !P6 ;  /* 0x00000086714c7207 */ /* 0x000fe40007000000 */
[----:B------:R-:W-:Y:S02]  /*5a60*/  IADD3 R146, P4, P5, R96, R124, R37 ;  /* 0x0000007c60927210 */ /* 0x000fe40007d9e025 */
[----:B------:R-:W-:-:S02]  /*5a70*/  IADD3 R148, R77, R125, RZ ;  /* 0x0000007d4d947210 */ /* 0x000fc40007ffe0ff */
[----:B------:R-:W-:Y:S02]  /*5a80*/  SHF.R.S32.HI R77, RZ, 0x1f, R76 ;  /* 0x0000001fff4d7819 */ /* 0x000fe4000001144c */
[----:B------:R-:W-:Y:S02]  /*5a90*/  IADD3.X R147, R35, R148, R102, P4, P5 ;  /* 0x0000009423937210 */ /* 0x000fe400027ea466 */
[----:B------:R-:W-:-:S04]  /*5aa0*/  LEA.HI R76, R77, R76, RZ, 0x4 ;  /* 0x0000004c4d4c7211 */ /* 0x000fc800078f20ff */
[----:B------:R-:W-:-:S04]  /*5ab0*/  LEA.HI.SX32 R76, R76, R101, 0x1c ;  /* 0x000000654c4c7211 */ /* 0x000fc800078fe2ff */
[----:B------:R-:W-:Y:S01]  /*5ac0*/  SHF.R.S32.HI R77, RZ, 0x1f, R76 ;  /* 0x0000001fff4d7819 */ /* 0x000fe2000001144c */
[----:B------:R-:W-:-:S03]  /*5ad0*/  IMAD.SHL.U32 R149, R76, 0x8, RZ ;  /* 0x000000084c957824 */ /* 0x000fc600078e00ff */
[----:B------:R-:W-:Y:S02]  /*5ae0*/  LEA.HI R77, R77, R76, RZ, 0x3 ;  /* 0x0000004c4d4d7211 */ /* 0x000fe400078f18ff */
[----:B------:R-:W-:-:S03]  /*5af0*/  LOP3.LUT R76, R149, 0x38, RZ, 0xc0, !PT ;  /* 0x00000038954c7812 */ /* 0x000fc600078ec0ff */
[----:B------:R-:W-:Y:S01]  /*5b00*/  IMAD.SHL.U32 R77, R77, 0x400, RZ ;  /* 0x000004004d4d7824 */ /* 0x000fe200078e00ff */
[----:B------:R-:W-:-:S04]  /*5b10*/  LOP3.LUT R76, R76, 0x1c0, R225, 0xf8, !PT ;  /* 0x000001c04c4c7812 */ /* 0x000fc800078ef8e1 */
[----:B------:R-:W-:Y:S02]  /*5b20*/  LOP3.LUT R77, R77, 0x7fffe000, RZ, 0xc0, !PT ;  /* 0x7fffe0004d4d7812 */ /* 0x000fe400078ec0ff */
[----:B------:R-:W-:-:S04]  /*5b30*/  LOP3.LUT R76, R76, R203, RZ, 0x3c, !PT ;  /* 0x000000cb4c4c7212 */ /* 0x000fc800078e3cff */
[----:B------:R-:W-:Y:S01]  /*5b40*/  IADD3 R79, R76, R77, R204 ;  /* 0x0000004d4c4f7210 */ /* 0x000fe20007ffe0cc */
[----:B------:R-:W-:-:S04]  /*5b50*/  IMAD R77, R184, 0x4000, R112 ;  /* 0x00004000b84d7824 */ /* 0x000fc800078e0270 */
[----:B------:R-:W-:Y:S02]  /*5b60*/  IMAD R79, R184, 0x4000, R79 ;  /* 0x00004000b84f7824 */ /* 0x000fe400078e024f */
[--C-:B------:R-:W-:Y:S02]  /*5b70*/  IMAD R77, R77, 0x2, R2.reuse ;  /* 0x000000024d4d7824 */ /* 0x100fe400078e0202 */
[----:B------:R-:W-:-:S04]  /*5b80*/  IMAD R80, R79, 0x2, R2 ;  /* 0x000000024f507824 */ /* 0x000fc800078e0202 */
[----:B------:R-:W1:Y:S04]  /*5b90*/  LDS.128 R76, [R77+0x18400] ;  /* 0x018400004d4c7984 */ /* 0x000e680000000c00 */
[----:B------:R-:W2:Y:S01]  /*5ba0*/  LDS.128 R80, [R80+0x18400] ;  /* 0x0184000050507984 */ /* 0x000ea20000000c00 */
[----:B------:R-:W-:Y:S05]  /*5bb0*/  @P3 BRA `(.L_x_8426) ;  /* 0x0000000400483947 */ /* 0x000fea0003800000 */
[----:B------:R-:W-:Y:S01]  /*5bc0*/  SHF.R.U32.HI R158, RZ, 0x10, R49 ;  /* 0x00000010ff9e7819 */ /* 0x000fe20000011631 */
[--C-:B------:R-:W-:Y:S01]  /*5bd0*/  HADD2.F32 R155, -RZ, R152.reuse.H0_H0 ;  /* 0x20000098ff9b7230 */ /* 0x100fe20000004100 */
[--C-:B------:R-:W-:Y:S01]  /*5be0*/  SHF.R.U64 R44, R44, 0x10, R45.reuse ;  /* 0x000000102c2c7819 */ /* 0x100fe2000000122d */
[----:B------:R-:W-:Y:S01]  /*5bf0*/  HADD2.F32 R152, -RZ, R152.H1_H1 ;  /* 0x30000098ff987230 */ /* 0x000fe20000004100 */
[----:B------:R-:W-:Y:S01]  /*5c00*/  SHF.R.U32.HI R156, RZ, 0x10, R45 ;  /* 0x00000010ff9c7819 */ /* 0x000fe2000001162d */
[----:B------:R-:W-:Y:S01]  /*5c10*/  HADD2.F32 R158, -RZ, R158.H0_H0 ;  /* 0x2000009eff9e7230 */ /* 0x000fe20000004100 */
[----:B------:R-:W-:Y:S02]  /*5c20*/  SHF.R.U64 R48, R48, 0x10, R49 ;  /* 0x0000001030307819 */ /* 0x000fe40000001231 */
[--C-:B------:R-:W-:Y:S01]  /*5c30*/  SHF.R.U64 R45, R46, 0x10, R47.reuse ;  /* 0x000000102e2d7819 */ /* 0x100fe2000000122f */
[----:B------:R-:W-:Y:S01]  /*5c40*/  HADD2.F32 R156, -RZ, R156.H0_H0 ;  /* 0x2000009cff9c7230 */ /* 0x000fe20000004100 */
[----:B------:R-:W-:Y:S01]  /*5c50*/  SHF.R.U32.HI R49, RZ, 0x10, R47 ;  /* 0x00000010ff317819 */ /* 0x000fe2000001162f */
[----:B-1----:R-:W-:Y:S01]  /*5c60*/  HADD2.F32 R47, -RZ, R77.H0_H0 ;  /* 0x2000004dff2f7230 */ /* 0x002fe20000004100 */
[--C-:B------:R-:W-:Y:S01]  /*5c70*/  SHF.R.U64 R46, R50, 0x10, R51.reuse ;  /* 0x00000010322e7819 */ /* 0x100fe20000001233 */
[--C-:B--2---:R-:W-:Y:S01]  /*5c80*/  HADD2.F32 R50, -RZ, R81.reuse.H0_H0 ;  /* 0x20000051ff327230 */ /* 0x104fe20000004100 */
[----:B------:R-:W-:Y:S01]  /*5c90*/  SHF.R.U32.HI R153, RZ, 0x10, R51 ;  /* 0x00000010ff997819 */ /* 0x000fe20000011633 */
[----:B------:R-:W-:-:S02]  /*5ca0*/  HADD2.F32 R51, -RZ, R81.H1_H1 ;  /* 0x30000051ff337230 */ /* 0x000fc40000004100 */
[-C--:B------:R-:W-:Y:S01]  /*5cb0*/  FMUL.FTZ R81, R47, R152.reuse ;  /* 0x000000982f517220 */ /* 0x080fe20000410000 */
[----:B------:R-:W-:Y:S02]  /*5cc0*/  HADD2.F32 R77, -RZ, R77.H1_H1 ;  /* 0x3000004dff4d7230 */ /* 0x000fe40000004100 */
[C---:B------:R-:W-:Y:S01]  /*5cd0*/  FMUL.FTZ R160, R50.reuse, R152 ;  /* 0x0000009832a07220 */ /* 0x040fe20000410000 */
[----:B------:R-:W-:Y:S02]  /*5ce0*/  HADD2.F32 R45, -RZ, R45.H0_H0 ;  /* 0x2000002dff2d7230 */ /* 0x000fe40000004100 */
[-C--:B------:R-:W-:Y:S01]  /*5cf0*/  FMUL.FTZ R152, R51, R158.reuse ;  /* 0x0000009e33987220 */ /* 0x080fe20000410000 */
[-C--:B------:R-:W-:Y:S01]  /*5d00*/  FFMA.FTZ R50, R50, R155.reuse, R81 ;  /* 0x0000009b32327223 */ /* 0x080fe20000010051 */
[C---:B------:R-:W-:Y:S01]  /*5d10*/  FMUL.FTZ R158, R77.reuse, R158 ;  /* 0x0000009e4d9e7220 */ /* 0x040fe20000410000 */
[----:B------:R-:W-:Y:S02]  /*5d20*/  HADD2.F32 R81, -RZ, R83.H0_H0 ;  /* 0x20000053ff517230 */ /* 0x000fe40000004100 */
[-C--:B------:R-:W-:Y:S01]  /*5d30*/  FFMA.FTZ R152, R77, R156.reuse, -R152 ;  /* 0x0000009c4d987223 */ /* 0x080fe20000010898 */
[----:B------:R-:W-:Y:S01]  /*5d40*/  FFMA.FTZ R47, R47, R155, -R160 ;  /* 0x0000009b2f2f7223 */ /* 0x000fe200000108a0 */
        /* <DEDUP_REMOVED lines=8> */
[----:B------:R-:W-:Y:S02]  /*5dd0*/  HADD2.F32 R160, -RZ, R153.H0_H0 ;  /* 0x20000099ffa07230 */ /* 0x000fe40000004100 */
[----:B------:R-:W-:Y:S01]  /*5de0*/  FMUL.FTZ R154, R77, R154 ;  /* 0x0000009a4d9a7220 */ /* 0x000fe20000410000 */
[----:B------:R-:W-:-:S02]  /*5df0*/  HADD2.F32 R79, -RZ, R79.H1_H1 ;  /* 0x3000004fff4f7230 */ /* 0x000fc40000004100 */
[----:B------:R-:W-:Y:S02]  /*5e00*/  HADD2.F32 R158, -RZ, R49.H0_H0 ;  /* 0x20000031ff9e7230 */ /* 0x000fe40000004100 */
[----:B------:R-:W-:Y:S01]  /*5e10*/  FMUL.FTZ R164, R83, R160 ;  /* 0x000000a053a47220 */ /* 0x000fe20000410000 */
[-C--:B------:R-:W-:Y:S01]  /*5e20*/  FFMA.FTZ R49, R77, R156.reuse, -R162 ;  /* 0x0000009c4d317223 */ /* 0x080fe200000108a2 */
[----:B------:R-:W-:Y:S01]  /*5e30*/  FFMA.FTZ R77, R81, R156, R154 ;  /* 0x0000009c514d7223 */ /* 0x000fe2000001009a */
[C---:B------:R-:W-:Y:S01]  /*5e40*/  FMUL.FTZ R160, R79.reuse, R160 ;  /* 0x000000a04fa07220 */ /* 0x040fe20000410000 */
[-C--:B------:R-:W-:Y:S01]  /*5e50*/  FFMA.FTZ R154, R79, R158.reuse, -R164 ;  /* 0x0000009e4f9a7223 */ /* 0x080fe200000108a4 */
[--C-:B------:R-:W-:Y:S02]  /*5e60*/  HADD2.F32 R81, -RZ, R151.reuse.H1_H1 ;  /* 0x30000097ff517230 */ /* 0x100fe40000004100 */
[----:B------:R-:W-:Y:S02]  /*5e70*/  HADD2.F32 R153, -RZ, R48.H0_H0 ;  /* 0x20000030ff997230 */ /* 0x000fe40000004100 */
[----:B------:R-:W-:Y:S01]  /*5e80*/  FFMA.FTZ R156, R83, R158, R160 ;  /* 0x0000009e539c7223 */ /* 0x000fe200000100a0 */
[----:B------:R-:W-:-:S02]  /*5e90*/  HADD2.F32 R151, -RZ, R151.H0_H0 ;  /* 0x20000097ff977230 */ /* 0x000fc40000004100 */
[----:B------:R-:W-:Y:S02]  /*5ea0*/  HADD2.F32 R79, -RZ, R80.H0_H0 ;  /* 0x20000050ff4f7230 */ /* 0x000fe40000004100 */
[----:B------:R-:W-:Y:S02]  /*5eb0*/  HADD2.F32 R48, -RZ, R76.H0_H0 ;  /* 0x2000004cff307230 */ /* 0x000fe40000004100 */
[----:B------:R-:W-:Y:S02]  /*5ec0*/  HADD2.F32 R80, -RZ, R80.H1_H1 ;  /* 0x30000050ff507230 */ /* 0x000fe40000004100 */
[CC--:B------:R-:W-:Y:S01]  /*5ed0*/  FMUL.FTZ R155, R79.reuse, R151.reuse ;  /* 0x000000974f9b7220 */ /* 0x0c0fe20000410000 */
        /* <DEDUP_REMOVED lines=12> */
[----:B------:R-:W-:Y:S01]  /*5fa0*/  HADD2.F32 R81, -RZ, R150.H1_H1 ;  /* 0x30000096ff517230 */ /* 0x000fe20000004100 */
[----:B------:R-:W-:Y:S01]  /*5fb0*/  F2FP.F16.F32.PACK_AB R80, R153, R48 ;  /* 0x000000309950723e */ /* 0x000fe200000000ff */
[----:B------:R-:W-:Y:S02]  /*5fc0*/  HADD2.F32 R44, -RZ, R78.H0_H0 ;  /* 0x2000004eff2c7230 */ /* 0x000fe40000004100 */
[----:B------:R-:W-:Y:S02]  /*5fd0*/  HADD2.F32 R82, -RZ, R82.H1_H1 ;  /* 0x30000052ff527230 */ /* 0x000fe40000004100 */
[-C--:B------:R-:W-:Y:S01]  /*5fe0*/  FMUL.FTZ R151, R46, R81.reuse ;  /* 0x000000512e977220 */ /* 0x080fe20000410000 */
[----:B------:R-:W-:Y:S02]  /*5ff0*/  HADD2.F32 R78, -RZ, R78.H1_H1 ;  /* 0x3000004eff4e7230 */ /* 0x000fe40000004100 */
[----:B------:R-:W-:Y:S01]  /*6000*/  FMUL.FTZ R81, R44, R81 ;  /* 0x000000512c517220 */ /* 0x000fe20000410000 */
[----:B------:R-:W-:-:S02]  /*6010*/  HADD2.F32 R79, -RZ, R150.H0_H0 ;  /* 0x20000096ff4f7230 */ /* 0x000fc40000004100 */
[-C--:B------:R-:W-:Y:S01]  /*6020*/  FMUL.FTZ R157, R82, R83.reuse ;  /* 0x00000053529d7220 */ /* 0x080fe20000410000 */
[----:B------:R-:W-:Y:S02]  /*6030*/  FMUL.FTZ R83, R78, R83 ;  /* 0x000000534e537220 */ /* 0x000fe40000410000 */
[-C--:B------:R-:W-:Y:S01]  /*6040*/  FFMA.FTZ R81, R46, R79.reuse, R81 ;  /* 0x0000004f2e517223 */ /* 0x080fe20000010051 */
[----:B------:R-:W-:Y:S01]  /*6050*/  FFMA.FTZ R151, R44, R79, -R151 ;  /* 0x0000004f2c977223 */ /* 0x000fe20000010897 */
[-C--:B------:R-:W-:Y:S01]  /*6060*/  FFMA.FTZ R82, R82, R45.reuse, R83 ;  /* 0x0000002d52527223 */ /* 0x080fe20000010053 */
[----:B------:R-:W-:Y:S01]  /*6070*/  FFMA.FTZ R78, R78, R45, -R157 ;  /* 0x0000002d4e4e7223 */ /* 0x000fe2000001089d */
[----:B------:R-:W-:Y:S02]  /*6080*/  F2FP.F16.F32.PACK_AB R83, R156, R77 ;  /* 0x0000004d9c53723e */ /* 0x000fe400000000ff */
[----:B------:R-:W-:Y:S02]  /*6090*/  F2FP.F16.F32.PACK_AB R79, R154, R49 ;  /* 0x000000319a4f723e */ /* 0x000fe400000000ff */
[----:B------:R-:W-:Y:S01]  /*60a0*/  F2FP.F16.F32.PACK_AB R82, R82, R81 ;  /* 0x000000515252723e */ /* 0x000fe200000000ff */
[----:B------:R-:W-:Y:S01]  /*60b0*/  IMAD.MOV.U32 R81, RZ, RZ, R50 ;  /* 0x000000ffff517224 */ /* 0x000fe200078e0032 */
[----:B------:R-:W-:-:S02]  /*60c0*/  F2FP.F16.F32.PACK_AB R78, R78, R151 ;  /* 0x000000974e4e723e */ /* 0x000fc400000000ff */
[----:B------:R-:W-:-:S07]  /*60d0*/  MOV R77, R47 ;  /* 0x0000002f004d7202 */ /* 0x000fce0000000f00 */
.L_x_8426:
[----:B------:R-:W-:Y:S05]  /*60e0*/  BSYNC B2 ;  /* 0x0000000000027941 */ /* 0x000fea0003800000 */
.L_x_8425:
[----:B------:R-:W-:Y:S01]  /*60f0*/  ISETP.GE.AND P4, PT, R149, R132, PT ;  /* 0x000000849500720c */ /* 0x000fe20003f86270 */
[----:B------:R-:W-:-:S12]  /*6100*/  ULDC.64 UR4, c[0x0][0x2e8] ;  /* 0x0000ba0000047ab9 */ /* 0x000fd80000000a00 */
[--C-:B------:R-:W-:Y:S02]  /*6110*/  @!P4 SHF.R.S32.HI R44, RZ, 0x1f, R149.reuse ;  /* 0x0000001fff2cc819 */ /* 0x100fe40000011495 */
[----:B------:R-:W-:-:S04]  /*6120*/  @!P4 IADD3 R124, P5, P6, R96, R124, R149 ;  /* 0x0000007c607cc210 */ /* 0x000fc80007ebe095 */
[----:B------:R-:W-:Y:S02]  /*6130*/  @!P4 IADD3.X R47, R35, R148, R44, P5, P6 ;  /* 0x00000094232fc210 */ /* 0x000fe40002fec42c */
[----:B------:R-:W-:-:S04]  /*6140*/  LEA R44, P5, R146, UR4, 0x1 ;  /* 0x00000004922c7c11 */ /* 0x000fc8000f8a08ff */
[----:B------:R-:W-:Y:S02]  /*6150*/  LEA.HI.X R45, R146, UR5, R147, 0x1, P5 ;  /* 0x00000005922d7c11 */ /* 0x000fe4000a8f0c93 */
[----:B------:R-:W-:-:S03]  /*6160*/  @!P4 LEA R46, P5, R124, UR4, 0x1 ;  /* 0x000000047c2ecc11 */ /* 0x000fc6000f8a08ff */
[----:B-1----:R1:W-:Y:S01]  /*6170*/  STG.E.128 desc[UR38][R44.64], R76 ;  /* 0x0000004c2c007986 */ /* 0x0023e2000c101d26 */
[----:B------:R-:W-:-:S05]  /*6180*/  @!P4 LEA.HI.X R47, R124, UR5, R47, 0x1, P5 ;  /* 0x000000057c2fcc11 */ /* 0x000fca000a8f0c2f */
[----:B--2---:R1:W-:Y:S04]  /*6190*/  @!P4 STG.E.128 desc[UR38][R46.64], R80 ;  /* 0x000000502e00c986 */ /* 0x0043e8000c101d26 */
.L_x_8424:
[----:B------:R-:W-:Y:S05]  /*61a0*/  BSYNC B1 ;  /* 0x0000000000017941 */ /* 0x000fea0003800000 */
.L_x_8423:
[----:B------:R-:W-:Y:S01]  /*61b0*/  ISETP.GE.OR P4, PT, R212, R114, P2 ;  /* 0x00000072d400720c */ /* 0x000fe20001786670 */
[----:B------:R-:W-:-:S12]  /*61c0*/  BSSY B1, `(.L_x_8427) ;  /* 0x0000080000017945 */ /* 0x000fd80003800000 */
[----:B------:R-:W-:Y:S05]  /*61d0*/  @P4 BRA `(.L_x_8428) ;  /* 0x0000000400f84947 */ /* 0x000fea0003800000 */
[-C--:B-12---:R-:W-:Y:S01]  /*61e0*/  IMAD R44, R118, R122.reuse, RZ ;  /* 0x0000007a762c7224 */ /* 0x086fe200078e02ff */
[----:B------:R-:W-:Y:S01]  /*61f0*/  ISETP.NE.AND P6, PT, R0, RZ, PT ;  /* 0x000000ff0000720c */ /* 0x000fe20003fc5270 */
[C---:B------:R-:W-:Y:S01]  /*6200*/  IMAD.WIDE.U32 R76, R212.reuse, R122, R120 ;  /* 0x0000007ad44c7225 */ /* 0x040fe200078e0078 */
[----:B------:R-:W-:Y:S03]  /*6210*/  BSSY B2, `(.L_x_8429) ;  /* 0x000006f000027945 */ /* 0x000fe60003800000 */
[----:B------:R-:W-:Y:S01]  /*6220*/  IMAD R45, R212, R123, R44 ;  /* 0x0000007bd42d7224 */ /* 0x000fe200078e022c */
[----:B------:R-:W-:Y:S02]  /*6230*/  SEL R44, R113, R134, !P6 ;  /* 0x00000086712c7207 */ /* 0x000fe40007000000 */
[----:B------:R-:W-:Y:S01]  /*6240*/  IADD3 R78, P4, P5, R96, R76, R37 ;  /* 0x0000004c604e7210 */ /* 0x000fe20007d9e025 */
[----:B------:R-:W-:Y:S01]  /*6250*/  IMAD.IADD R80, R77, 0x1, R45 ;  /* 0x000000014d507824 */ /* 0x000fe200078e022d */
[----:B------:R-:W-:-:S04]  /*6260*/  SHF.R.S32.HI R45, RZ, 0x1f, R44 ;  /* 0x0000001fff2d7819 */ /* 0x000fc8000001142c */
[----:B------:R-:W-:Y:S02]  /*6270*/  LEA.HI R44, R45, R44, RZ, 0x4 ;  /* 0x0000002c2d2c7211 */ /* 0x000fe400078f20ff */
[----:B------:R-:W-:Y:S02]  /*6280*/  IADD3.X R79, R35, R80, R102, P4, P5 ;  /* 0x00000050234f7210 */ /* 0x000fe400027ea466 */
[----:B------:R-:W-:-:S04]  /*6290*/  LEA.HI.SX32 R44, R44, R101, 0x1c ;  /* 0x000000652c2c7211 */ /* 0x000fc800078fe2ff */
[----:B------:R-:W-:Y:S01]  /*62a0*/  SHF.R.S32.HI R45, RZ, 0x1f, R44 ;  /* 0x0000001fff2d7819 */ /* 0x000fe2000001142c */
[----:B------:R-:W-:-:S03]  /*62b0*/  IMAD.SHL.U32 R81, R44, 0x8, RZ ;  /* 0x000000082c517824 */ /* 0x000fc600078e00ff */
[----:B------:R-:W-:Y:S02]  /*62c0*/  LEA.HI R44, R45, R44, RZ, 0x3 ;  /* 0x0000002c2d2c7211 */ /* 0x000fe400078f18ff */
[----:B------:R-:W-:-:S03]  /*62d0*/  LOP3.LUT R45, R199, 0x38, R81, 0xf8, !PT ;  /* 0x00000038c72d7812 */ /* 0x000fc600078ef851 */
[----:B------:R-:W-:Y:S01]  /*62e0*/  IMAD.SHL.U32 R44, R44, 0x400, RZ ;  /* 0x000004002c2c7824 */ /* 0x000fe200078e00ff */
[----:B------:R-:W-:-:S04]  /*62f0*/  LOP3.LUT R45, R45, R228, RZ, 0x3c, !PT ;  /* 0x000000e42d2d7212 */ /* 0x000fc800078e3cff */
[----:B------:R-:W-:-:S04]  /*6300*/  LOP3.LUT R44, R44, 0x7fffe000, RZ, 0xc0, !PT ;  /* 0x7fffe0002c2c7812 */ /* 0x000fc800078ec0ff */
[----:B------:R-:W-:Y:S01]  /*6310*/  IADD3 R47, R45, R44, R202 ;  /* 0x0000002c2d2f7210 */ /* 0x000fe20007ffe0ca */
[----:B------:R-:W-:-:S04]  /*6320*/  IMAD R45, R184, 0x4000, R110 ;  /* 0x00004000b82d7824 */ /* 0x000fc800078e026e */
[----:B------:R-:W-:Y:S01]  /*6330*/  IMAD R47, R184, 0x4000, R47 ;  /* 0x00004000b82f7824 */ /* 0x000fe200078e022f */
[----:B------:R-:W-:-:S03]  /*6340*/  LEA R45, R45, R2, 0x1 ;  /* 0x000000022d2d7211 */ /* 0x000fc600078e08ff */
[----:B------:R-:W-:-:S03]  /*6350*/  IMAD R48, R47, 0x2, R2 ;  /* 0x000000022f307824 */ /* 0x000fc600078e0202 */
[----:B------:R-:W1:Y:S04]  /*6360*/  LDS.128 R44, [R45+0x18400] ;  /* 0x018400002d2c7984 */ /* 0x000e680000000c00 */
[----:B------:R-:W2:Y:S01]  /*6370*/  LDS.128 R48, [R48+0x18400] ;  /* 0x0184000030307984 */ /* 0x000ea20000000c00 */
[----:B------:R-:W-:Y:S05]  /*6380*/  @P3 BRA `(.L_x_8430) ;  /* 0x00000004005c3947 */ /* 0x000fea0003800000 */
[----:B------:R-:W-:Y:S02]  /*6390*/  SHF.R.U64 R82, R52, 0x10, R53 ;  /* 0x0000001034527819 */ /* 0x000fe40000001235 */
[----:B------:R-:W-:Y:S01]  /*63a0*/  SHF.R.U64 R52, R54, 0x10, R55 ;  /* 0x0000001036347819 */ /* 0x000fe20000001237 */
[----:B-1----:R-:W-:Y:S01]  /*63b0*/  IMAD.MOV.U32 R54, RZ, RZ, R44 ;  /* 0x000000ffff367224 */ /* 0x002fe200078e002c */
[----:B------:R-:W-:Y:S01]  /*63c0*/  SHF.R.U32.HI R124, RZ, 0x10, R57 ;  /* 0x00000010ff7c7819 */ /* 0x000fe20000011639 */
[----:B--2---:R-:W-:Y:S01]  /*63d0*/  IMAD.MOV.U32 R44, RZ, RZ, R49 ;  /* 0x000000ffff2c7224 */ /* 0x004fe200078e0031 */
[----:B------:R-:W-:Y:S01]  /*63e0*/  SHF.R.U32.HI R83, RZ, 0x10, R53 ;  /* 0x00000010ff537819 */ /* 0x000fe20000011635 */
[----:B------:R-:W-:Y:S01]  /*63f0*/  IMAD.MOV.U32 R49, RZ, RZ, R47 ;  /* 0x000000ffff317224 */ /* 0x000fe200078e002f */
[----:B------:R-:W-:Y:S01]  /*6400*/  SHF.R.U64 R56, R56, 0x10, R57 ;  /* 0x0000001038387819 */ /* 0x000fe20000001239 */
[----:B------:R-:W-:Y:S01]  /*6410*/  IMAD.MOV.U32 R57, RZ, RZ, R51 ;  /* 0x000000ffff397224 */ /* 0x000fe200078e0033 */
[----:B------:R-:W-:Y:S01]  /*6420*/  SHF.R.U32.HI R147, RZ, 0x10, R55 ;  /* 0x00000010ff937819 */ /* 0x000fe20000011637 */
[----:B------:R-:W-:Y:S01]  /*6430*/  IMAD.MOV.U32 R55, RZ, RZ, R48 ;  /* 0x000000ffff377224 */ /* 0x000fe200078e0030 */
[--C-:B------:R-:W-:Y:S01]  /*6440*/  SHF.R.U64 R53, R58, 0x10, R59.reuse ;  /* 0x000000103a357819 */ /* 0x100fe2000000123b */
[----:B------:R-:W-:Y:S01]  /*6450*/  HADD2.F32 R48, -RZ, R44.H0_H0 ;  /* 0x2000002cff307230 */ /* 0x000fe20000004100 */
[----:B------:R-:W-:Y:S01]  /*6460*/  SHF.R.U32.HI R125, RZ, 0x10, R59 ;  /* 0x00000010ff7d7819 */ /* 0x000fe2000001163b */
[----:B------:R-:W-:-:S02]  /*6470*/  HADD2.F32 R59, -RZ, R145.H0_H0 ;  /* 0x20000091ff3b7230 */ /* 0x000fc40000004100 */
[----:B------:R-:W-:Y:S02]  /*6480*/  HADD2.F32 R145, -RZ, R145.H1_H1 ;  /* 0x30000091ff917230 */ /* 0x000fe40000004100 */
[----:B------:R-:W-:Y:S02]  /*6490*/  HADD2.F32 R51, -RZ, R44.H1_H1 ;  /* 0x3000002cff337230 */ /* 0x000fe40000004100 */
[--C-:B------:R-:W-:Y:S02]  /*64a0*/  HADD2.F32 R44, -RZ, R45.reuse.H0_H0 ;  /* 0x2000002dff2c7230 */ /* 0x100fe40000004100 */
[----:B------:R-:W-:Y:S02]  /*64b0*/  HADD2.F32 R124, -RZ, R124.H0_H0 ;  /* 0x2000007cff7c7230 */ /* 0x000fe40000004100 */
[----:B------:R-:W-:Y:S02]  /*64c0*/  HADD2.F32 R47, -RZ, R45.H1_H1 ;  /* 0x3000002dff2f7230 */ /* 0x000fe40000004100 */
[----:B------:R-:W-:Y:S01]  /*64d0*/  FMUL.FTZ R45, R48, R145 ;  /* 0x00000091302d7220 */ /* 0x000fe20000410000 */
[----:B------:R-:W-:-:S02]  /*64e0*/  HADD2.F32 R58, -RZ, R83.H0_H0 ;  /* 0x20000053ff3a7230 */ /* 0x000fc40000004100 */
[C---:B------:R-:W-:Y:S01]  /*64f0*/  FMUL.FTZ R145, R44.reuse, R145 ;  /* 0x000000912c917220 */ /* 0x040fe20000410000 */
[-C--:B------:R-:W-:Y:S01]  /*6500*/  FMUL.FTZ R146, R51, R124.reuse ;  /* 0x0000007c33927220 */ /* 0x080fe20000410000 */
[C---:B------:R-:W-:Y:S01]  /*6510*/  FMUL.FTZ R124, R47.reuse, R124 ;  /* 0x0000007c2f7c7220 */ /* 0x040fe20000410000 */
[-C--:B------:R-:W-:Y:S01]  /*6520*/  FFMA.FTZ R44, R44, R59.reuse, -R45 ;  /* 0x0000003b2c2c7223 */ /* 0x080fe2000001082d */
[----:B------:R-:W-:Y:S01]  /*6530*/  FFMA.FTZ R45, R48, R59, R145 ;  /* 0x0000003b302d7223 */ /* 0x000fe20000010091 */
[-C--:B------:R-:W-:Y:S01]  /*6540*/  FFMA.FTZ R47, R47, R58.reuse, -R146 ;  /* 0x0000003a2f2f7223 */ /* 0x080fe20000010892 */
[----:B------:R-:W-:Y:S01]  /*6550*/  FFMA.FTZ R48, R51, R58, R124 ;  /* 0x0000003a33307223 */ /* 0x000fe2000001007c */
[----:B------:R-:W-:Y:S02]  /*6560*/  HADD2.F32 R83, -RZ, R144.H1_H1 ;  /* 0x30000090ff537230 */ /* 0x000fe40000004100 */
[--C-:B------:R-:W-:Y:S01]  /*6570*/  HADD2.F32 R58, -RZ, R57.reuse.H0_H0 ;  /* 0x20000039ff3a7230 */ /* 0x100fe20000004100 */
[----:B------:R-:W-:Y:S01]  /*6580*/  F2FP.F16.F32.PACK_AB R47, R47, R44 ;  /* 0x0000002c2f2f723e */ /* 0x000fe200000000ff */
[----:B------:R-:W-:-:S02]  /*6590*/  HADD2.F32 R57, -RZ, R57.H1_H1 ;  /* 0x30000039ff397230 */ /* 0x000fc40000004100 */
[----:B------:R-:W-:Y:S02]  /*65a0*/  HADD2.F32 R146, -RZ, R125.H0_H0 ;  /* 0x2000007dff927230 */ /* 0x000fe40000004100 */
[----:B------:R-:W-:Y:S01]  /*65b0*/  FMUL.FTZ R148, R58, R83 ;  /* 0x000000533a947220 */ /* 0x000fe20000410000 */
[----:B------:R-:W-:Y:S02]  /*65c0*/  HADD2.F32 R59, -RZ, R142.H1_H1 ;  /* 0x3000008eff3b7230 */ /* 0x000fe40000004100 */
[--C-:B------:R-:W-:Y:S02]  /*65d0*/  HADD2.F32 R51, -RZ, R49.reuse.H0_H0 ;  /* 0x20000031ff337230 */ /* 0x100fe40000004100 */
[----:B------:R-:W-:Y:S01]  /*65e0*/  FMUL.FTZ R150, R57, R146 ;  /* 0x0000009239967220 */ /* 0x000fe20000410000 */
[----:B------:R-:W-:Y:S02]  /*65f0*/  HADD2.F32 R49, -RZ, R49.H1_H1 ;  /* 0x30000031ff317230 */ /* 0x000fe40000004100 */
[----:B------:R-:W-:-:S02]  /*6600*/  HADD2.F32 R124, -RZ, R147.H0_H0 ;  /* 0x20000093ff7c7230 */ /* 0x000fc40000004100 */
[C---:B------:R-:W-:Y:S01]  /*6610*/  FMUL.FTZ R83, R51.reuse, R83 ;  /* 0x0000005333537220 */ /* 0x040fe20000410000 */
[-C--:B------:R-:W-:Y:S01]  /*6620*/  FFMA.FTZ R148, R51, R59.reuse, -R148 ;  /* 0x0000003b33947223 */ /* 0x080fe20000010894 */
[C---:B------:R-:W-:Y:S01]  /*6630*/  FMUL.FTZ R146, R49.reuse, R146 ;  /* 0x0000009231927220 */ /* 0x040fe20000410000 */
[----:B------:R-:W-:Y:S02]  /*6640*/  HADD2.F32 R144, -RZ, R144.H0_H0 ;  /* 0x20000090ff907230 */ /* 0x000fe40000004100 */
[-C--:B------:R-:W-:Y:S01]  /*6650*/  FFMA.FTZ R145, R49, R124.reuse, -R150 ;  /* 0x0000007c31917223 */ /* 0x080fe20000010896 */
[----:B------:R-:W-:Y:S02]  /*6660*/  HADD2.F32 R51, -RZ, R55.H0_H0 ;  /* 0x20000037ff337230 */ /* 0x000fe40000004100 */
[----:B------:R-:W-:Y:S01]  /*6670*/  FFMA.FTZ R125, R58, R59, R83 ;  /* 0x0000003b3a7d7223 */ /* 0x000fe20000010053 */
[----:B------:R-:W-:Y:S02]  /*6680*/  HADD2.F32 R56, -RZ, R56.H0_H0 ;  /* 0x20000038ff387230 */ /* 0x000fe40000004100 */
[----:B------:R-:W-:Y:S01]  /*6690*/  FFMA.FTZ R146, R57, R124, R146 ;  /* 0x0000007c39927223 */ /* 0x000fe20000010092 */
[----:B------:R-:W-:-:S02]  /*66a0*/  HADD2.F32 R49, -RZ, R54.H0_H0 ;  /* 0x20000036ff317230 */ /* 0x000fc40000004100 */
[----:B------:R-:W-:Y:S01]  /*66b0*/  FMUL.FTZ R58, R51, R144 ;  /* 0x00000090333a7220 */ /* 0x000fe20000410000 */
        /* <DEDUP_REMOVED lines=8> */
[-C--:B------:R-:W-:Y:S01]  /*6740*/  FFMA.FTZ R144, R51, R142.reuse, R144 ;  /* 0x0000008e33907223 */ /* 0x080fe20000010090 */
[----:B------:R-:W-:-:S02]  /*6750*/  FFMA.FTZ R58, R49, R142, -R58 ;  /* 0x0000008e313a7223 */ /* 0x000fc4000001083a */
[-C--:B------:R-:W-:Y:S01]  /*6760*/  FFMA.FTZ R59, R55, R82.reuse, R56 ;  /* 0x00000052373b7223 */ /* 0x080fe20000010038 */
[----:B------:R-:W-:Y:S02]  /*6770*/  HADD2.F32 R51, -RZ, R50.H0_H0 ;  /* 0x20000032ff337230 */ /* 0x000fe40000004100 */
[----:B------:R-:W-:Y:S01]  /*6780*/  FFMA.FTZ R57, R54, R82, -R57 ;  /* 0x0000005236397223 */ /* 0x000fe20000010839 */
[----:B------:R-:W-:Y:S02]  /*6790*/  HADD2.F32 R56, -RZ, R143.H1_H1 ;  /* 0x3000008fff387230 */ /* 0x000fe40000004100 */
[----:B------:R-:W-:Y:S02]  /*67a0*/  HADD2.F32 R55, -RZ, R53.H0_H0 ;  /* 0x20000035ff377230 */ /* 0x000fe40000004100 */
[----:B------:R-:W-:Y:S01]  /*67b0*/  HADD2.F32 R49, -RZ, R46.H0_H0 ;  /* 0x2000002eff317230 */ /* 0x000fe20000004100 */
[----:B------:R-:W-:Y:S01]  /*67c0*/  F2FP.F16.F32.PACK_AB R44, R57, R58 ;  /* 0x0000003a392c723e */ /* 0x000fe200000000ff */
[----:B------:R-:W-:-:S02]  /*67d0*/  HADD2.F32 R50, -RZ, R50.H1_H1 ;  /* 0x30000032ff327230 */ /* 0x000fc40000004100 */
        /* <DEDUP_REMOVED lines=18> */
.L_x_8430:
[----:B------:R-:W-:Y:S05]  /*6900*/  BSYNC B2 ;  /* 0x0000000000027941 */ /* 0x000fea0003800000 */
.L_x_8429:
        /* <DEDUP_REMOVED lines=11> */
.L_x_8428:
[----:B------:R-:W-:Y:S05]  /*69c0*/  BSYNC B1 ;  /* 0x0000000000017941 */ /* 0x000fea0003800000 */
.L_x_8427:
[----:B------:R-:W-:Y:S01]  /*69d0*/  ISETP.GE.OR P4, PT, R211, R114, P2 ;  /* 0x00000072d300720c */ /* 0x000fe20001786670 */
[----:B------:R-:W-:-:S12]  /*69e0*/  BSSY B1, `(.L_x_8431) ;  /* 0x000007f000017945 */ /* 0x000fd80003800000 */
[----:B------:R-:W-:Y:S05]  /*69f0*/  @P4 BRA `(.L_x_8432) ;  /* 0x0000000400f44947 */ /* 0x000fea0003800000 */
[-C--:B-123--:R-:W-:Y:S01]  /*6a00*/  IMAD R44, R117, R122.reuse, RZ ;  /* 0x0000007a752c7224 */ /* 0x08efe200078e02ff */
        /* <DEDUP_REMOVED lines=26> */
[--C-:B------:R-:W-:Y:S02]  /*6bb0*/  SHF.R.U64 R81, R64, 0x10, R65.reuse ;  /* 0x0000001040517819 */ /* 0x100fe40000001241 */
[----:B------:R-:W-:Y:S01]  /*6bc0*/  SHF.R.U32.HI R64, RZ, 0x10, R65 ;  /* 0x00000010ff407819 */ /* 0x000fe20000011641 */
[--C-:B------:R-:W-:Y:S01]  /*6bd0*/  HADD2.F32 R65, -RZ, R138.reuse.H0_H0 ;  /* 0x2000008aff417230 */ /* 0x100fe20000004100 */
[--C-:B------:R-:W-:Y:S01]  /*6be0*/  SHF.R.U64 R60, R60, 0x10, R61.reuse ;  /* 0x000000103c3c7819 */ /* 0x100fe2000000123d */
[----:B------:R-:W-:Y:S01]  /*6bf0*/  HADD2.F32 R138, -RZ, R138.H1_H1 ;  /* 0x3000008aff8a7230 */ /* 0x000fe20000004100 */
[----:B------:R-:W-:Y:S01]  /*6c00*/  SHF.R.U32.HI R76, RZ, 0x10, R61 ;  /* 0x00000010ff4c7819 */ /* 0x000fe2000001163d */
[----:B--2---:R-:W-:Y:S01]  /*6c10*/  IMAD.MOV.U32 R61, RZ, RZ, R48 ;  /* 0x000000ffff3d7224 */ /* 0x004fe200078e0030 */
[----:B------:R-:W-:Y:S01]  /*6c20*/  SHF.R.U64 R58, R62, 0x10, R63 ;  /* 0x000000103e3a7819 */ /* 0x000fe2000000123f */
[----:B------:R-:W-:Y:S01]  /*6c30*/  IMAD.MOV.U32 R62, RZ, RZ, R50 ;  /* 0x000000ffff3e7224 */ /* 0x000fe200078e0032 */
[----:B------:R-:W-:Y:S01]  /*6c40*/  SHF.R.U64 R59, R66, 0x10, R67 ;  /* 0x00000010423b7819 */ /* 0x000fe20000001243 */
[----:B-1----:R-:W-:Y:S01]  /*6c50*/  IMAD.MOV.U32 R48, RZ, RZ, R47 ;  /* 0x000000ffff307224 */ /* 0x002fe200078e002f */
[----:B------:R-:W-:Y:S01]  /*6c60*/  SHF.R.U32.HI R79, RZ, 0x10, R63 ;  /* 0x00000010ff4f7819 */ /* 0x000fe2000001163f */
[--C-:B------:R-:W-:Y:S01]  /*6c70*/  HADD2.F32 R50, -RZ, R49.reuse.H0_H0 ;  /* 0x20000031ff327230 */ /* 0x100fe20000004100 */
[----:B------:R-:W-:Y:S01]  /*6c80*/  SHF.R.U32.HI R77, RZ, 0x10, R67 ;  /* 0x00000010ff4d7819 */ /* 0x000fe20000011643 */
[----:B------:R-:W-:-:S02]  /*6c90*/  HADD2.F32 R49, -RZ, R49.H1_H1 ;  /* 0x30000031ff317230 */ /* 0x000fc40000004100 */
[--C-:B------:R-:W-:Y:S02]  /*6ca0*/  HADD2.F32 R47, -RZ, R45.reuse.H0_H0 ;  /* 0x2000002dff2f7230 */ /* 0x100fe40000004100 */
[----:B------:R-:W-:Y:S02]  /*6cb0*/  HADD2.F32 R66, -RZ, R64.H0_H0 ;  /* 0x20000040ff427230 */ /* 0x000fe40000004100 */
[----:B------:R-:W-:Y:S02]  /*6cc0*/  HADD2.F32 R45, -RZ, R45.H1_H1 ;  /* 0x3000002dff2d7230 */ /* 0x000fe40000004100 */
[----:B------:R-:W-:Y:S02]  /*6cd0*/  HADD2.F32 R63, -RZ, R140.H0_H0 ;  /* 0x2000008cff3f7230 */ /* 0x000fe40000004100 */
[-C--:B------:R-:W-:Y:S01]  /*6ce0*/  FMUL.FTZ R78, R49, R66.reuse ;  /* 0x00000042314e7220 */ /* 0x080fe20000410000 */
[----:B------:R-:W-:Y:S02]  /*6cf0*/  HADD2.F32 R64, -RZ, R76.H0_H0 ;  /* 0x2000004cff407230 */ /* 0x000fe40000004100 */
[-C--:B------:R-:W-:Y:S01]  /*6d00*/  FMUL.FTZ R76, R50, R65.reuse ;  /* 0x00000041324c7220 */ /* 0x080fe20000410000 */
[----:B------:R-:W-:Y:S01]  /*6d10*/  FMUL.FTZ R66, R45, R66 ;  /* 0x000000422d427220 */ /* 0x000fe20000410000 */
[----:B------:R-:W-:Y:S01]  /*6d20*/  FMUL.FTZ R65, R47, R65 ;  /* 0x000000412f417220 */ /* 0x000fe20000410000 */
[----:B------:R-:W-:-:S02]  /*6d30*/  HADD2.F32 R140, -RZ, R140.H1_H1 ;  /* 0x3000008cff8c7230 */ /* 0x000fc40000004100 */
[-C--:B------:R-:W-:Y:S01]  /*6d40*/  FFMA.FTZ R76, R47, R63.reuse, -R76 ;  /* 0x0000003f2f4c7223 */ /* 0x080fe2000001084c */
[-C--:B------:R-:W-:Y:S01]  /*6d50*/  FFMA.FTZ R67, R45, R64.reuse, -R78 ;  /* 0x000000402d437223 */ /* 0x080fe2000001084e */
[----:B------:R-:W-:Y:S01]  /*6d60*/  FFMA.FTZ R66, R49, R64, R66 ;  /* 0x0000004031427223 */ /* 0x000fe20000010042 */
[----:B------:R-:W-:Y:S02]  /*6d70*/  HADD2.F32 R64, -RZ, R139.H0_H0 ;  /* 0x2000008bff407230 */ /* 0x000fe40000004100 */
[----:B------:R-:W-:Y:S01]  /*6d80*/  FFMA.FTZ R65, R50, R63, R65 ;  /* 0x0000003f32417223 */ /* 0x000fe20000010041 */
[--C-:B------:R-:W-:Y:S02]  /*6d90*/  HADD2.F32 R47, -RZ, R51.reuse.H0_H0 ;  /* 0x20000033ff2f7230 */ /* 0x100fe40000004100 */
[----:B------:R-:W-:Y:S02]  /*6da0*/  HADD2.F32 R45, -RZ, R48.H0_H0 ;  /* 0x20000030ff2d7230 */ /* 0x000fe40000004100 */
[----:B------:R-:W-:-:S02]  /*6db0*/  HADD2.F32 R51, -RZ, R51.H1_H1 ;  /* 0x30000033ff337230 */ /* 0x000fc40000004100 */
[-C--:B------:R-:W-:Y:S01]  /*6dc0*/  FMUL.FTZ R78, R47, R64.reuse ;  /* 0x000000402f4e7220 */ /* 0x080fe20000410000 */
[----:B------:R-:W-:Y:S02]  /*6dd0*/  HADD2.F32 R63, -RZ, R77.H0_H0 ;  /* 0x2000004dff3f7230 */ /* 0x000fe40000004100 */
[----:B------:R-:W-:Y:S01]  /*6de0*/  FMUL.FTZ R64, R45, R64 ;  /* 0x000000402d407220 */ /* 0x000fe20000410000 */
[----:B------:R-:W-:Y:S01]  /*6df0*/  HADD2.F32 R50, -RZ, R141.H0_H0 ;  /* 0x2000008dff327230 */ /* 0x000fe20000004100 */
[----:B------:R-:W-:Y:S01]  /*6e00*/  F2FP.F16.F32.PACK_AB R65, R66, R65 ;  /* 0x000000414241723e */ /* 0x000fe200000000ff */
[----:B------:R-:W-:Y:S02]  /*6e10*/  HADD2.F32 R48, -RZ, R48.H1_H1 ;  /* 0x30000030ff307230 */ /* 0x000fe40000004100 */
[----:B------:R-:W-:Y:S01]  /*6e20*/  FMUL.FTZ R77, R51, R63 ;  /* 0x0000003f334d7220 */ /* 0x000fe20000410000 */
[----:B------:R-:W-:Y:S02]  /*6e30*/  HADD2.F32 R49, -RZ, R79.H0_H0 ;  /* 0x2000004fff317230 */ /* 0x000fe40000004100 */
[----:B------:R-:W-:Y:S01]  /*6e40*/  FFMA.FTZ R64, R47, R50, R64 ;  /* 0x000000322f407223 */ /* 0x000fe20000010040 */
[----:B------:R-:W-:-:S02]  /*6e50*/  HADD2.F32 R47, -RZ, R61.H0_H0 ;  /* 0x2000003dff2f7230 */ /* 0x000fc40000004100 */
[C---:B------:R-:W-:Y:S01]  /*6e60*/  FMUL.FTZ R80, R48.reuse, R63 ;  /* 0x0000003f30507220 */ /* 0x040fe20000410000 */
[----:B------:R-:W-:Y:S02]  /*6e70*/  HADD2.F32 R61, -RZ, R61.H1_H1 ;  /* 0x3000003dff3d7230 */ /* 0x000fe40000004100 */
[-C--:B------:R-:W-:Y:S01]  /*6e80*/  FFMA.FTZ R77, R48, R49.reuse, -R77 ;  /* 0x00000031304d7223 */ /* 0x080fe2000001084d */
[----:B------:R-:W-:Y:S02]  /*6e90*/  HADD2.F32 R48, -RZ, R81.H0_H0 ;  /* 0x20000051ff307230 */ /* 0x000fe40000004100 */
[----:B------:R-:W-:Y:S01]  /*6ea0*/  FFMA.FTZ R78, R45, R50, -R78 ;  /* 0x000000322d4e7223 */ /* 0x000fe2000001084e */
[--C-:B------:R-:W-:Y:S02]  /*6eb0*/  HADD2.F32 R45, -RZ, R44.reuse.H0_H0 ;  /* 0x2000002cff2d7230 */ /* 0x100fe40000004100 */
[----:B------:R-:W-:Y:S01]  /*6ec0*/  FFMA.FTZ R79, R51, R49, R80 ;  /* 0x00000031334f7223 */ /* 0x000fe20000010050 */
[----:B------:R-:W-:-:S02]  /*6ed0*/  HADD2.F32 R44, -RZ, R44.H1_H1 ;  /* 0x3000002cff2c7230 */ /* 0x000fc40000004100 */
[----:B------:R-:W-:Y:S01]  /*6ee0*/  FMUL.FTZ R50, R47, R138 ;  /* 0x0000008a2f327220 */ /* 0x000fe20000410000 */
[----:B------:R-:W-:Y:S02]  /*6ef0*/  HADD2.F32 R60, -RZ, R60.H0_H0 ;  /* 0x2000003cff3c7230 */ /* 0x000fe40000004100 */
[----:B------:R-:W-:Y:S01]  /*6f00*/  FMUL.FTZ R49, R61, R48 ;  /* 0x000000303d317220 */ /* 0x000fe20000410000 */
[C---:B------:R-:W-:Y:S01]  /*6f10*/  FMUL.FTZ R138, R45.reuse, R138 ;  /* 0x0000008a2d8a7220 */ /* 0x040fe20000410000 */
[----:B------:R-:W-:Y:S01]  /*6f20*/  FFMA.FTZ R50, R45, R140, -R50 ;  /* 0x0000008c2d327223 */ /* 0x000fe20000010832 */
[C---:B------:R-:W-:Y:S01]  /*6f30*/  FMUL.FTZ R48, R44.reuse, R48 ;  /* 0x000000302c307220 */ /* 0x040fe20000410000 */
[----:B------:R-:W-:Y:S01]  /*6f40*/  FFMA.FTZ R49, R44, R60, -R49 ;  /* 0x0000003c2c317223 */ /* 0x000fe20000010831 */
[----:B------:R-:W-:Y:S02]  /*6f50*/  HADD2.F32 R45, -RZ, R62.H0_H0 ;  /* 0x2000003eff2d7230 */ /* 0x000fe40000004100 */
[----:B------:R-:W-:Y:S01]  /*6f60*/  FFMA.FTZ R138, R47, R140, R138 ;  /* 0x0000008c2f8a7223 */ /* 0x000fe2000001008a */
[----:B------:R-:W-:-:S02]  /*6f70*/  HADD2.F32 R59, -RZ, R59.H0_H0 ;  /* 0x2000003bff3b7230 */ /* 0x000fc40000004100 */
[----:B------:R-:W-:Y:S01]  /*6f80*/  FFMA.FTZ R61, R61, R60, R48 ;  /* 0x0000003c3d3d7223 */ /* 0x000fe20000010030 */
[----:B------:R-:W-:Y:S01]  /*6f90*/  HADD2.F32 R44, -RZ, R46.H0_H0 ;  /* 0x2000002eff2c7230 */ /* 0x000fe20000004100 */
[----:B------:R-:W-:Y:S01]  /*6fa0*/  F2FP.F16.F32.PACK_AB R79, R79, R64 ;  /* 0x000000404f4f723e */ /* 0x000fe200000000ff */
[----:B------:R-:W-:Y:S02]  /*6fb0*/  HADD2.F32 R62, -RZ, R62.H1_H1 ;  /* 0x3000003eff3e7230 */ /* 0x000fe40000004100 */
[----:B------:R-:W-:Y:S01]  /*6fc0*/  HADD2.F32 R139, -RZ, R139.H1_H1 ;  /* 0x3000008bff8b7230 */ /* 0x000fe20000004100 */
[----:B------:R-:W-:Y:S01]  /*6fd0*/  F2FP.F16.F32.PACK_AB R64, R61, R138 ;  /* 0x0000008a3d40723e */ /* 0x000fe200000000ff */
[----:B------:R-:W-:Y:S02]  /*6fe0*/  HADD2.F32 R46, -RZ, R46.H1_H1 ;  /* 0x3000002eff2e7230 */ /* 0x000fe40000004100 */
[----:B------:R-:W-:Y:S01]  /*6ff0*/  FMUL.FTZ R63, R62, R59 ;  /* 0x0000003b3e3f7220 */ /* 0x000fe20000410000 */
[----:B------:R-:W-:-:S02]  /*7000*/  HADD2.F32 R141, -RZ, R141.H1_H1 ;  /* 0x3000008dff8d7230 */ /* 0x000fc40000004100 */
[-C--:B------:R-:W-:Y:S01]  /*7010*/  FMUL.FTZ R51, R45, R139.reuse ;  /* 0x0000008b2d337220 */ /* 0x080fe20000410000 */
[----:B------:R-:W-:Y:S02]  /*7020*/  HADD2.F32 R47, -RZ, R58.H0_H0 ;  /* 0x2000003aff2f7230 */ /* 0x000fe40000004100 */
[----:B------:R-:W-:Y:S01]  /*7030*/  FMUL.FTZ R48, R44, R139 ;  /* 0x0000008b2c307220 */ /* 0x000fe20000410000 */
[----:B------:R-:W-:Y:S01]  /*7040*/  FMUL.FTZ R59, R46, R59 ;  /* 0x0000003b2e3b7220 */ /* 0x000fe20000410000 */
[-C--:B------:R-:W-:Y:S01]  /*7050*/  FFMA.FTZ R51, R44, R141.reuse, -R51 ;  /* 0x0000008d2c337223 */ /* 0x080fe20000010833 */
[----:B------:R-:W-:Y:S01]  /*7060*/  F2FP.F16.F32.PACK_AB R44, R49, R50 ;  /* 0x00000032312c723e */ /* 0x000fe200000000ff */
[----:B------:R-:W-:Y:S01]  /*7070*/  FFMA.FTZ R48, R45, R141, R48 ;  /* 0x0000008d2d307223 */ /* 0x000fe20000010030 */
[-C--:B------:R-:W-:Y:S01]  /*7080*/  FFMA.FTZ R46, R46, R47.reuse, -R63 ;  /* 0x0000002f2e2e7223 */ /* 0x080fe2000001083f */
[----:B------:R-:W-:Y:S01]  /*7090*/  FFMA.FTZ R59, R62, R47, R59 ;  /* 0x0000002f3e3b7223 */ /* 0x000fe2000001003b */
[----:B------:R-:W-:Y:S01]  /*70a0*/  F2FP.F16.F32.PACK_AB R45, R67, R76 ;  /* 0x0000004c432d723e */ /* 0x000fe200000000ff */
[----:B------:R-:W-:Y:S01]  /*70b0*/  IMAD.MOV.U32 R49, RZ, RZ, R65 ;  /* 0x000000ffff317224 */ /* 0x000fe200078e0041 */
[----:B------:R-:W-:-:S02]  /*70c0*/  F2FP.F16.F32.PACK_AB R47, R77, R78 ;  /* 0x0000004e4d2f723e */ /* 0x000fc400000000ff */
[----:B------:R-:W-:Y:S02]  /*70d0*/  F2FP.F16.F32.PACK_AB R46, R46, R51 ;  /* 0x000000332e2e723e */ /* 0x000fe400000000ff */
[----:B------:R-:W-:Y:S01]  /*70e0*/  F2FP.F16.F32.PACK_AB R50, R59, R48 ;  /* 0x000000303b32723e */ /* 0x000fe200000000ff */
[----:B------:R-:W-:Y:S01]  /*70f0*/  IMAD.MOV.U32 R48, RZ, RZ, R64 ;  /* 0x000000ffff307224 */ /* 0x000fe200078e0040 */
[----:B------:R-:W-:-:S07]  /*7100*/  MOV R51, R79 ;  /* 0x0000004f00337202 */ /* 0x000fce0000000f00 */
.L_x_8434:
[----:B------:R-:W-:Y:S05]  /*7110*/  BSYNC B2 ;  /* 0x0000000000027941 */ /* 0x000fea0003800000 */
.L_x_8433:
        /* <DEDUP_REMOVED lines=11> */
.L_x_8432:
[----:B------:R-:W-:Y:S05]  /*71d0*/  BSYNC B1 ;  /* 0x0000000000017941 */ /* 0x000fea0003800000 */
.L_x_8431:
[----:B------:R-:W-:Y:S01]  /*71e0*/  ISETP.GE.OR P4, PT, R210, R114, P2 ;  /* 0x00000072d200720c */ /* 0x000fe20001786670 */
[-C--:B-1234-:R-:W-:Y:S02]  /*71f0*/  IMAD R44, R116, R122.reuse, RZ ;  /* 0x0000007a742c7224 */ /* 0x09efe400078e02ff */
[----:B------:R-:W-:-:S04]  /*7200*/  IMAD.WIDE.U32 R120, R210, R122, R120 ;  /* 0x0000007ad2787225 */ /* 0x000fc800078e0078 */
[----:B------:R-:W-:-:S06]  /*7210*/  IMAD R123, R210, R123, R44 ;  /* 0x0000007bd27b7224 */ /* 0x000fcc00078e022c */
[----:B------:R-:W-:Y:S05]  /*7220*/  @P4 BRA `(.L_x_8411) ;  /* 0x0000000c006c4947 */ /* 0x000fea0003800000 */
[----:B------:R-:W1:Y:S01]  /*7230*/  LDC.64 R52, c[0x0][0x2e8] ;  /* 0x0000ba00ff347b82 */ /* 0x000e620000000a00 */
[----:B------:R-:W-:Y:S01]  /*7240*/  IMAD.IADD R56, R121, 0x1, R123 ;  /* 0x0000000179387824 */ /* 0x000fe200078e027b */
[----:B------:R-:W-:Y:S01]  /*7250*/  IADD3 R44, P4, P5, R96, R120, R37 ;  /* 0x00000078602c7210 */ /* 0x000fe20007d9e025 */
[----:B------:R-:W-:Y:S01]  /*7260*/  BSSY B1, `(.L_x_8435) ;  /* 0x000006e000017945 */ /* 0x000fe20003800000 */
[----:B------:R-:W-:Y:S02]  /*7270*/  ISETP.NE.AND P6, PT, R0, RZ, PT ;  /* 0x000000ff0000720c */ /* 0x000fe40003fc5270 */
[----:B------:R-:W-:Y:S02]  /*7280*/  IADD3.X R45, R35, R56, R102, P4, P5 ;  /* 0x00000038232d7210 */ /* 0x000fe400027ea466 */
[----:B------:R-:W-:Y:S02]  /*7290*/  SEL R134, R113, R134, !P6 ;  /* 0x0000008671867207 */ /* 0x000fe40007000000 */
[----:B-1----:R-:W-:-:S04]  /*72a0*/  LEA R54, P4, R44, R52, 0x1 ;  /* 0x000000342c367211 */ /* 0x002fc800078808ff */
[----:B------:R-:W-:Y:S02]  /*72b0*/  LEA.HI.X R55, R44, R53, R45, 0x1, P4 ;  /* 0x000000352c377211 */ /* 0x000fe400020f0c2d */
[----:B------:R-:W-:-:S04]  /*72c0*/  SHF.R.S32.HI R45, RZ, 0x1f, R134 ;  /* 0x0000001fff2d7819 */ /* 0x000fc80000011486 */
[----:B------:R-:W-:-:S04]  /*72d0*/  LEA.HI R134, R45, R134, RZ, 0x4 ;  /* 0x000000862d867211 */ /* 0x000fc800078f20ff */
        /* <DEDUP_REMOVED lines=10> */
[----:B------:R-:W-:Y:S02]  /*7380*/  IMAD R47, R184, 0x4000, R47 ;  /* 0x00004000b82f7824 */ /* 0x000fe400078e022f */
[----:B------:R-:W-:-:S03]  /*7390*/  IMAD R45, R45, 0x2, R2 ;  /* 0x000000022d2d7824 */ /* 0x000fc600078e0202 */
[----:B------:R-:W-:-:S03]  /*73a0*/  LEA R48, R47, R2, 0x1 ;  /* 0x000000022f307211 */ /* 0x000fc600078e08ff */
[----:B------:R-:W1:Y:S04]  /*73b0*/  LDS.128 R44, [R45+0x18400] ;  /* 0x018400002d2c7984 */ /* 0x000e680000000c00 */
[----:B------:R-:W2:Y:S01]  /*73c0*/  LDS.128 R48, [R48+0x18400] ;  /* 0x0184000030307984 */ /* 0x000ea20000000c00 */
[----:B------:R-:W-:Y:S05]  /*73d0*/  @P3 BRA `(.L_x_8436) ;  /* 0x0000000400583947 */ /* 0x000fea0003800000 */
[----:B------:R-:W-:Y:S01]  /*73e0*/  SHF.R.U32.HI R62, RZ, 0x10, R73 ;  /* 0x00000010ff3e7819 */ /* 0x000fe20000011649 */
[----:B--2---:R-:W-:Y:S01]  /*73f0*/  IMAD.MOV.U32 R58, RZ, RZ, R48 ;  /* 0x000000ffff3a7224 */ /* 0x004fe200078e0030 */
[----:B------:R-:W-:Y:S01]  /*7400*/  SHF.R.U32.HI R60, RZ, 0x10, R69 ;  /* 0x00000010ff3c7819 */ /* 0x000fe20000011645 */
[----:B------:R-:W-:Y:S01]  /*7410*/  IMAD.MOV.U32 R59, RZ, RZ, R50 ;  /* 0x000000ffff3b7224 */ /* 0x000fe200078e0032 */
[----:B------:R-:W-:Y:S01]  /*7420*/  SHF.R.U64 R72, R72, 0x10, R73 ;  /* 0x0000001048487819 */ /* 0x000fe20000001249 */
[----:B-1----:R-:W-:Y:S01]  /*7430*/  IMAD.MOV.U32 R48, RZ, RZ, R46 ;  /* 0x000000ffff307224 */ /* 0x002fe200078e002e */
[--C-:B------:R-:W-:Y:S01]  /*7440*/  SHF.R.U64 R73, R70, 0x10, R71.reuse ;  /* 0x0000001046497819 */ /* 0x100fe20000001247 */
[--C-:B------:R-:W-:Y:S01]  /*7450*/  HADD2.F32 R50, -RZ, R49.reuse.H0_H0 ;  /* 0x20000031ff327230 */ /* 0x100fe20000004100 */
[----:B------:R-:W-:Y:S01]  /*7460*/  SHF.R.U32.HI R70, RZ, 0x10, R71 ;  /* 0x00000010ff467819 */ /* 0x000fe20000011647 */
[----:B------:R-:W-:Y:S01]  /*7470*/  HADD2.F32 R49, -RZ, R49.H1_H1 ;  /* 0x30000031ff317230 */ /* 0x000fe20000004100 */
[--C-:B------:R-:W-:Y:S01]  /*7480*/  SHF.R.U64 R71, R74, 0x10, R75.reuse ;  /* 0x000000104a477819 */ /* 0x100fe2000000124b */
[--C-:B------:R-:W-:Y:S01]  /*7490*/  HADD2.F32 R46, -RZ, R45.reuse.H0_H0 ;  /* 0x2000002dff2e7230 */ /* 0x100fe20000004100 */
[----:B------:R-:W-:Y:S01]  /*74a0*/  SHF.R.U32.HI R74, RZ, 0x10, R75 ;  /* 0x00000010ff4a7819 */ /* 0x000fe2000001164b */
[----:B------:R-:W-:Y:S01]  /*74b0*/  HADD2.F32 R62, -RZ, R62.H0_H0 ;  /* 0x2000003eff3e7230 */ /* 0x000fe20000004100 */
[----:B------:R-:W-:Y:S01]  /*74c0*/  SHF.R.U64 R76, R68, 0x10, R69 ;  /* 0x00000010444c7819 */ /* 0x000fe20000001245 */
[----:B------:R-:W-:-:S02]  /*74d0*/  HADD2.F32 R45, -RZ, R45.H1_H1 ;  /* 0x3000002dff2d7230 */ /* 0x000fc40000004100 */
[----:B------:R-:W-:Y:S02]  /*74e0*/  HADD2.F32 R63, -RZ, R137.H1_H1 ;  /* 0x30000089ff3f7230 */ /* 0x000fe40000004100 */
        /* <DEDUP_REMOVED lines=11> */
[----:B------:R-:W-:Y:S02]  /*75a0*/  HADD2.F32 R45, -RZ, R47.H0_H0 ;  /* 0x2000002fff2d7230 */ /* 0x000fe40000004100 */
[--C-:B------:R-:W-:Y:S02]  /*75b0*/  HADD2.F32 R46, -RZ, R51.reuse.H0_H0 ;  /* 0x20000033ff2e7230 */ /* 0x100fe40000004100 */
[----:B------:R-:W-:Y:S02]  /*75c0*/  HADD2.F32 R51, -RZ, R51.H1_H1 ;  /* 0x30000033ff337230 */ /* 0x000fe40000004100 */
[-C--:B------:R-:W-:Y:S01]  /*75d0*/  FMUL.FTZ R61, R45, R60.reuse ;  /* 0x0000003c2d3d7220 */ /* 0x080fe20000410000 */
[----:B------:R-:W-:Y:S02]  /*75e0*/  HADD2.F32 R62, -RZ, R74.H0_H0 ;  /* 0x2000004aff3e7230 */ /* 0x000fe40000004100 */
[----:B------:R-:W-:Y:S01]  /*75f0*/  FMUL.FTZ R68, R46, R60 ;  /* 0x0000003c2e447220 */ /* 0x000fe20000410000 */
[----:B------:R-:W-:Y:S01]  /*7600*/  HADD2.F32 R47, -RZ, R47.H1_H1 ;  /* 0x3000002fff2f7230 */ /* 0x000fe20000004100 */
[----:B------:R-:W-:Y:S01]  /*7610*/  F2FP.F16.F32.PACK_AB R63, R66, R63 ;  /* 0x0000003f423f723e */ /* 0x000fe200000000ff */
[----:B------:R-:W-:-:S02]  /*7620*/  HADD2.F32 R49, -RZ, R133.H1_H1 ;  /* 0x30000085ff317230 */ /* 0x000fc40000004100 */
[-C--:B------:R-:W-:Y:S01]  /*7630*/  FMUL.FTZ R60, R51, R62.reuse ;  /* 0x0000003e333c7220 */ /* 0x080fe20000410000 */
[----:B------:R-:W-:Y:S02]  /*7640*/  HADD2.F32 R50, -RZ, R70.H0_H0 ;  /* 0x20000046ff327230 */ /* 0x000fe40000004100 */
[----:B------:R-:W-:Y:S01]  /*7650*/  FMUL.FTZ R70, R47, R62 ;  /* 0x0000003e2f467220 */ /* 0x000fe20000410000 */
[----:B------:R-:W-:Y:S02]  /*7660*/  HADD2.F32 R137, -RZ, R137.H0_H0 ;  /* 0x20000089ff897230 */ /* 0x000fe40000004100 */
[-C--:B------:R-:W-:Y:S01]  /*7670*/  FFMA.FTZ R62, R46, R49.reuse, R61 ;  /* 0x000000312e3e7223 */ /* 0x080fe2000001003d */
[----:B------:R-:W-:Y:S01]  /*7680*/  FFMA.FTZ R68, R45, R49, -R68 ;  /* 0x000000312d447223 */ /* 0x000fe20000010844 */
[----:B------:R-:W-:Y:S02]  /*7690*/  HADD2.F32 R46, -RZ, R58.H0_H0 ;  /* 0x2000003aff2e7230 */ /* 0x000fe40000004100 */
[----:B------:R-:W-:Y:S01]  /*76a0*/  FFMA.FTZ R67, R47, R50, -R60 ;  /* 0x000000322f437223 */ /* 0x000fe2000001083c */
[----:B------:R-:W-:-:S02]  /*76b0*/  HADD2.F32 R49, -RZ, R72.H0_H0 ;  /* 0x20000048ff317230 */ /* 0x000fc40000004100 */
[----:B------:R-:W-:Y:S01]  /*76c0*/  FFMA.FTZ R69, R51, R50, R70 ;  /* 0x0000003233457223 */ /* 0x000fe20000010046 */
        /* <DEDUP_REMOVED lines=8> */
[C---:B------:R-:W-:Y:S01]  /*7750*/  FMUL.FTZ R49, R44.reuse, R49 ;  /* 0x000000312c317220 */ /* 0x040fe20000410000 */
[----:B------:R-:W-:Y:S02]  /*7760*/  HADD2.F32 R136, -RZ, R136.H0_H0 ;  /* 0x20000088ff887230 */ /* 0x000fe40000004100 */
[----:B------:R-:W-:Y:S01]  /*7770*/  FFMA.FTZ R50, R45, R135, -R50 ;  /* 0x000000872d327223 */ /* 0x000fe20000010832 */
[----:B------:R-:W-:Y:S02]  /*7780*/  HADD2.F32 R45, -RZ, R59.H0_H0 ;  /* 0x2000003bff2d7230 */ /* 0x000fe40000004100 */
[-C--:B------:R-:W-:Y:S01]  /*7790*/  FFMA.FTZ R51, R44, R47.reuse, -R51 ;  /* 0x0000002f2c337223 */ /* 0x080fe20000010833 */
        /* <DEDUP_REMOVED lines=26> */
.L_x_8436:
[----:B------:R-:W-:Y:S05]  /*7940*/  BSYNC B1 ;  /* 0x0000000000017941 */ /* 0x000fea0003800000 */
.L_x_8435:
[----:B-1----:R1:W-:Y:S01]  /*7950*/  STG.E.128 desc[UR38][R54.64], R44 ;  /* 0x0000002c36007986 */ /* 0x0023e2000c101d26 */
[----:B------:R-:W-:-:S13]  /*7960*/  ISETP.GE.AND P3, PT, R57, R132, PT ;  /* 0x000000843900720c */ /* 0x000fda0003f66270 */
[----:B------:R-:W-:Y:S05]  /*7970*/  @P3 BRA `(.L_x_8411) ;  /* 0x0000000400983947 */ /* 0x000fea0003800000 */
[--C-:B-1----:R-:W-:Y:S02]  /*7980*/  SHF.R.S32.HI R44, RZ, 0x1f, R57.reuse ;  /* 0x0000001fff2c7819 */ /* 0x102fe40000011439 */
[----:B------:R-:W-:-:S04]  /*7990*/  IADD3 R57, P3, P4, R96, R120, R57 ;  /* 0x0000007860397210 */ /* 0x000fc80007c7e039 */
[----:B------:R-:W-:Y:S02]  /*79a0*/  IADD3.X R56, R35, R56, R44, P3, P4 ;  /* 0x0000003823387210 */ /* 0x000fe40001fe842c */
[----:B------:R-:W-:-:S04]  /*79b0*/  LEA R52, P3, R57, R52, 0x1 ;  /* 0x0000003439347211 */ /* 0x000fc800078608ff */
[----:B------:R-:W-:-:S05]  /*79c0*/  LEA.HI.X R53, R57, R53, R56, 0x1, P3 ;  /* 0x0000003539357211 */ /* 0x000fca00018f0c38 */
[----:B--2---:R1:W-:Y:S01]  /*79d0*/  STG.E.128 desc[UR38][R52.64], R48 ;  /* 0x0000003034007986 */ /* 0x0043e2000c101d26 */
[----:B------:R-:W-:Y:S05]  /*79e0*/  BRA `(.L_x_8411) ;  /* 0x00000004007c7947 */ /* 0x000fea0003800000 */
.L_x_8374:
[----:B------:R-:W-:-:S13]  /*79f0*/  ISETP.NE.AND P0, PT, R191, 0x3, PT ;  /* 0x00000003bf00780c */ /* 0x000fda0003f05270 */
[----:B------:R-:W-:Y:S05]  /*7a00*/  @!P0 BRA `(.L_x_8437) ;  /* 0x0000000000048947 */ /* 0x000fea0003800000 */
[----:B------:R-:W-:Y:S01]  /*7a10*/  BPT.TRAP 0x1 ;  /* 0x000000040000795c */ /* 0x000fe20000300000 */
.L_x_8437:
[----:B------:R-:W-:Y:S01]  /*7a20*/  LEA R106, R184, R2, 0x3 ;  /* 0x00000002b86a7211 */ /* 0x000fe200078e18ff */
[----:B------:R-:W-:Y:S01]  /*7a30*/  IMAD R114, R26, -0x80, R24 ;  /* 0xffffff801a727824 */ /* 0x000fe200078e0218 */
[----:B------:R-:W-:Y:S01]  /*7a40*/  SHF.L.U32 R119, R192, 0x1f, RZ ;  /* 0x0000001fc0777819 */ /* 0x000fe200000006ff */
[----:B------:R-:W-:Y:S01]  /*7a50*/  BSSY B1, `(.L_x_8438) ;  /* 0x0000006000017945 */ /* 0x000fe20003800000 */
[----:B------:R-:W-:Y:S01]  /*7a60*/  SHF.R.S32.HI R45, RZ, 0x1f, R26 ;  /* 0x0000001fff2d7819 */ /* 0x000fe2000001141a */
[----:B------:R-:W-:Y:S01]  /*7a70*/  IMAD R44, R3, R26, RZ ;  /* 0x0000001a032c7224 */ /* 0x000fe200078e02ff */
[----:B------:R-:W0:Y:S01]  /*7a80*/  SYNCS.PHASECHK.TRANS64.TRYWAIT P3, [R106+URZ+0x28890], R119 ;  /* 0x028890776a0075a7 */ /* 0x000e22000806017f */
[----:B------:R-:W-:Y:S01]  /*7a90*/  VIMNMX R114, R114, 0x80, PT ;  /* 0x0000008072727848 */ /* 0x000fe20003fe0100 */
[----:B0-----:R-:W-:Y:S06]  /*7aa0*/  @!P3 BRA `(.L_x_8439) ;  /* 0x000001e8009cb947 */ /* 0x001fec0003800000 */
.L_x_8796:
[----:B------:R-:W-:Y:S05]  /*7ab0*/  BSYNC B1 ;  /* 0x0000000000017941 */ /* 0x000fea0003800000 */
.L_x_8438:
[----:B------:R-:W-:Y:S01]  /*7ac0*/  ISETP.GE.AND P3, PT, R23, R114, PT ;  /* 0x000000721700720c */ /* 0x000fe20003f66270 */
[----:B------:R-:W-:Y:S01]  /*7ad0*/  IMAD R45, R45, R128, R44 ;  /* 0x000000802d2d7224 */ /* 0x000fe200078e022c */
[----:B------:R-:W-:Y:S01]  /*7ae0*/  BSSY B1, `(.L_x_8440) ;  /* 0x0000012000017945 */ /* 0x000fe20003800000 */
[----:B------:R-:W-:-:S04]  /*7af0*/  IMAD.WIDE.U32 R52, R128, R26, RZ ;  /* 0x0000001a80347225 */ /* 0x000fc800078e00ff */
[----:B------:R-:W-:-:S06]  /*7b00*/  IMAD.IADD R61, R45, 0x1, R53 ;  /* 0x000000012d3d7824 */ /* 0x000fcc00078e0235 */
[----:B------:R-:W-:Y:S05]  /*7b10*/  @P3 BRA `(.L_x_8441) ;  /* 0x0000000000383947 */ /* 0x000fea0003800000 */
[----:B------:R-:W1:Y:S01]  /*7b20*/  @!P2 LDC.64 R54, c[0x0][0x2e8] ;  /* 0x0000ba00ff36ab82 */ /* 0x000e620000000a00 */
[----:B------:R-:W2:Y:S01]  /*7b30*/  @!P2 LDS.128 R44, [R111+0x18400] ;  /* 0x018400006f2ca984 */ /* 0x000ea20000000c00 */
[----:B------:R-:W-:-:S03]  /*7b40*/  @!P2 IADD3 R58, P3, R36, R52, RZ ;  /* 0x00000034243aa210 */ /* 0x000fc60007f7e0ff */
[----:B------:R-:W3:Y:S02]  /*7b50*/  @!P1 LDS.128 R48, [R111+0x1c400] ;  /* 0x01c400006f309984 */ /* 0x000ee40000000c00 */
[----:B------:R-:W-:Y:S01]  /*7b60*/  @!P2 IMAD.X R59, R61, 0x1, R39, P3 ;  /* 0x000000013d3ba824 */ /* 0x000fe200018e0627 */
[----:B------:R-:W4:Y:S01]  /*7b70*/  @!P1 LDC.64 R56, c[0x0][0x2e8] ;  /* 0x0000ba00ff389b82 */ /* 0x000f220000000a00 */
[----:B-1----:R-:W-:-:S04]  /*7b80*/  @!P2 LEA R54, P3, R58, R54, 0x1 ;  /* 0x000000363a36a211 */ /* 0x002fc800078608ff */
[----:B------:R-:W-:Y:S02]  /*7b90*/  @!P2 LEA.HI.X R55, R58, R55, R59, 0x1, P3 ;  /* 0x000000373a37a211 */ /* 0x000fe400018f0c3b */
[----:B------:R-:W-:-:S05]  /*7ba0*/  @!P1 IADD3 R58, P3, R99, R52, RZ ;  /* 0x00000034633a9210 */ /* 0x000fca0007f7e0ff */
[----:B------:R-:W-:Y:S01]  /*7bb0*/  @!P1 IMAD.X R59, R61, 0x1, R104, P3 ;  /* 0x000000013d3b9824 */ /* 0x000fe200018e0668 */
[----:B----4-:R-:W-:-:S04]  /*7bc0*/  @!P1 LEA R56, P3, R58, R56, 0x1 ;  /* 0x000000383a389211 */ /* 0x010fc800078608ff */
[----:B------:R-:W-:Y:S01]  /*7bd0*/  @!P1 LEA.HI.X R57, R58, R57, R59, 0x1, P3 ;  /* 0x000000393a399211 */ /* 0x000fe200018f0c3b */
[----:B--2---:R1:W-:Y:S04]  /*7be0*/  @!P2 STG.E.128 desc[UR38][R54.64], R44 ;  /* 0x0000002c3600a986 */ /* 0x0043e8000c101d26 */
[----:B---3--:R1:W-:Y:S04]  /*7bf0*/  @!P1 STG.E.128 desc[UR38][R56.64], R48 ;  /* 0x0000003038009986 */ /* 0x0083e8000c101d26 */
.L_x_8441:
[----:B------:R-:W-:Y:S05]  /*7c00*/  BSYNC B1 ;  /* 0x0000000000017941 */ /* 0x000fea0003800000 */
.L_x_8440:
[----:B------:R-:W-:Y:S01]  /*7c10*/  ISETP.GE.AND P3, PT, R212, R114, PT ;  /* 0x00000072d400720c */ /* 0x000fe20003f66270 */
[----:B------:R-:W-:-:S12]  /*7c20*/  BSSY B1, `(.L_x_8442) ;  /* 0x0000012000017945 */ /* 0x000fd80003800000 */
[----:B------:R-:W-:Y:S05]  /*7c30*/  @P3 BRA `(.L_x_8443) ;  /* 0x0000000000403947 */ /* 0x000fea0003800000 */
[----:B-1----:R-:W1:Y:S01]  /*7c40*/  @!P2 LDC.64 R54, c[0x0][0x2e8] ;  /* 0x0000ba00ff36ab82 */ /* 0x002e620000000a00 */
[----:B------:R-:W2:Y:S01]  /*7c50*/  @!P2 LDS.128 R44, [R111+0x19400] ;  /* 0x019400006f2ca984 */ /* 0x000ea20000000c00 */
[----:B------:R-:W-:-:S03]  /*7c60*/  IADD3 R60, P3, R88, R52, RZ ;  /* 0x00000034583c7210 */ /* 0x000fc60007f7e0ff */
[----:B------:R-:W3:Y:S02]  /*7c70*/  @!P1 LDS.128 R48, [R111+0x1d400] ;  /* 0x01d400006f309984 */ /* 0x000ee40000000c00 */
[----:B------:R-:W-:Y:S01]  /*7c80*/  IMAD.X R62, R61, 0x1, R89, P3 ;  /* 0x000000013d3e7824 */ /* 0x000fe200018e0659 */
[----:B------:R-:W4:Y:S01]  /*7c90*/  @!P1 LDC.64 R56, c[0x0][0x2e8] ;  /* 0x0000ba00ff389b82 */ /* 0x000f220000000a00 */
[----:B------:R-:W-:-:S05]  /*7ca0*/  @!P2 IADD3 R58, P3, R60, R36, RZ ;  /* 0x000000243c3aa210 */ /* 0x000fca0007f7e0ff */
[----:B------:R-:W-:Y:S01]  /*7cb0*/  @!P2 IMAD.X R59, R62, 0x1, R39, P3 ;  /* 0x000000013e3ba824 */ /* 0x000fe200018e0627 */
        /* <DEDUP_REMOVED lines=8> */
.L_x_8443:
[----:B------:R-:W-:Y:S05]  /*7d40*/  BSYNC B1 ;  /* 0x0000000000017941 */ /* 0x000fea0003800000 */
.L_x_8442:
[----:B------:R-:W-:Y:S01]  /*7d50*/  ISETP.GE.AND P3, PT, R211, R114, PT ;  /* 0x00000072d300720c */ /* 0x000fe20003f66270 */
[----:B------:R-:W-:-:S12]  /*7d60*/  BSSY B1, `(.L_x_8444) ;  /* 0x0000012000017945 */ /* 0x000fd80003800000 */
[----:B------:R-:W-:Y:S05]  /*7d70*/  @P3 BRA `(.L_x_8445) ;  /* 0x0000000000403947 */ /* 0x000fea0003800000 */
[----:B-12---:R-:W1:Y:S01]  /*7d80*/  @!P2 LDC.64 R54, c[0x0][0x2e8] ;  /* 0x0000ba00ff36ab82 */ /* 0x006e620000000a00 */
[----:B------:R-:W2:Y:S01]  /*7d90*/  @!P2 LDS.128 R44, [R111+0x1a400] ;  /* 0x01a400006f2ca984 */ /* 0x000ea20000000c00 */
[----:B------:R-:W-:-:S03]  /*7da0*/  LEA R60, P3, R98, R52, 0x6 ;  /* 0x00000034623c7211 */ /* 0x000fc600078630ff */
[----:B------:R-:W3:Y:S01]  /*7db0*/  @!P1 LDS.128 R48, [R111+0x1e400] ;  /* 0x01e400006f309984 */ /* 0x000ee20000000c00 */
[----:B------:R-:W-:Y:S02]  /*7dc0*/  IADD3.X R62, R61, R27, RZ, P3, !PT ;  /* 0x0000001b3d3e7210 */ /* 0x000fe40001ffe4ff */
        /* <DEDUP_REMOVED lines=11> */
.L_x_8445:
[----:B------:R-:W-:Y:S05]  /*7e80*/  BSYNC B1 ;  /* 0x0000000000017941 */ /* 0x000fea0003800000 */
.L_x_8444:
[----:B------:R-:W-:-:S13]  /*7e90*/  ISETP.GE.AND P3, PT, R210, R114, PT ;  /* 0x00000072d200720c */ /* 0x000fda0003f66270 */
[----:B------:R-:W-:Y:S05]  /*7ea0*/  @P3 BRA `(.L_x_8411) ;  /* 0x00000000004c3947 */ /* 0x000fea0003800000 */
[----:B------:R-:W3:Y:S01]  /*7eb0*/  LDC.64 R58, c[0x0][0x300] ;  /* 0x0000c000ff3a7b82 */ /* 0x000ee20000000a00 */
[----:B-12-4-:R-:W1:Y:S01]  /*7ec0*/  @!P2 LDS.128 R44, [R111+0x1b400] ;  /* 0x01b400006f2ca984 */ /* 0x016e620000000c00 */
[----:B------:R-:W-:-:S03]  /*7ed0*/  IMAD.MOV.U32 R53, RZ, RZ, R61 ;  /* 0x000000ffff357224 */ /* 0x000fc600078e003d */
[----:B------:R-:W2:Y:S03]  /*7ee0*/  @!P1 LDS.128 R48, [R111+0x1f400] ;  /* 0x01f400006f309984 */ /* 0x000ea60000000c00 */
[----:B------:R-:W4:Y:S08]  /*7ef0*/  @!P2 LDC.64 R54, c[0x0][0x2e8] ;  /* 0x0000ba00ff36ab82 */ /* 0x000f300000000a00 */
[----:B------:R-:W5:Y:S01]  /*7f00*/  @!P1 LDC.64 R56, c[0x0][0x2e8] ;  /* 0x0000ba00ff389b82 */ /* 0x000f620000000a00 */
[----:B---3--:R-:W-:-:S04]  /*7f10*/  IMAD.WIDE.U32 R52, R58, 0x60, R52 ;  /* 0x000000603a347825 */ /* 0x008fc800078e0034 */
[----:B------:R-:W-:-:S04]  /*7f20*/  IMAD R59, R59, 0x60, RZ ;  /* 0x000000603b3b7824 */ /* 0x000fc800078e02ff */
[----:B------:R-:W-:Y:S01]  /*7f30*/  IMAD.IADD R59, R53, 0x1, R59 ;  /* 0x00000001353b7824 */ /* 0x000fe200078e023b */
[----:B------:R-:W-:-:S05]  /*7f40*/  @!P2 IADD3 R53, P3, R36, R52, RZ ;  /* 0x000000342435a210 */ /* 0x000fca0007f7e0ff */
[----:B------:R-:W-:Y:S01]  /*7f50*/  @!P2 IMAD.X R58, R59, 0x1, R39, P3 ;  /* 0x000000013b3aa824 */ /* 0x000fe200018e0627 */
[----:B----4-:R-:W-:-:S04]  /*7f60*/  @!P2 LEA R54, P3, R53, R54, 0x1 ;  /* 0x000000363536a211 */ /* 0x010fc800078608ff */
[----:B------:R-:W-:Y:S02]  /*7f70*/  @!P2 LEA.HI.X R55, R53, R55, R58, 0x1, P3 ;  /* 0x000000373537a211 */ /* 0x000fe400018f0c3a */
[----:B------:R-:W-:-:S03]  /*7f80*/  @!P1 IADD3 R52, P3, R99, R52, RZ ;  /* 0x0000003463349210 */ /* 0x000fc60007f7e0ff */
[----:B-1----:R1:W-:Y:S02]  /*7f90*/  @!P2 STG.E.128 desc[UR38][R54.64], R44 ;  /* 0x0000002c3600a986 */ /* 0x0023e4000c101d26 */
[----:B------:R-:W-:Y:S01]  /*7fa0*/  @!P1 IMAD.X R53, R59, 0x1, R104, P3 ;  /* 0x000000013b359824 */ /* 0x000fe200018e0668 */
[----:B-----5:R-:W-:-:S04]  /*7fb0*/  @!P1 LEA R56, P3, R52, R56, 0x1 ;  /* 0x0000003834389211 */ /* 0x020fc800078608ff */
[----:B------:R-:W-:-:S05]  /*7fc0*/  @!P1 LEA.HI.X R57, R52, R57, R53, 0x1, P3 ;  /* 0x0000003934399211 */ /* 0x000fca00018f0c35 */
[----:B--2---:R1:W-:Y:S04]  /*7fd0*/  @!P1 STG.E.128 desc[UR38][R56.64], R48 ;  /* 0x0000003038009986 */ /* 0x0043e8000c101d26 */
.L_x_8411:
[----:B------:R-:W-:Y:S05]  /*7fe0*/  BSYNC B0 ;  /* 0x0000000000007941 */ /* 0x000fea0003800000 */
.L_x_8373:
        /* <DEDUP_REMOVED lines=12> */
[----:B------:R-:W-:-:S04]  /*80b0*/  @!P3 IADD3 R44, R106, 0x288a0, RZ ;  /* 0x000288a06a2cb810 */ /* 0x000fc80007ffe0ff */
[----:B------:R-:W-:-:S04]  /*80c0*/  @!P3 PRMT R44, RZ, 0x654, R44 ;  /* 0x00000654ff2cb816 */ /* 0x000fc8000000002c */
[----:B------:R1:W-:Y:S01]  /*80d0*/  @!P3 SYNCS.ARRIVE.TRANS64.RED.A1T0 RZ, [R44+URZ], RZ ;  /* 0x000000ff2cffb9a7 */ /* 0x0003e2000810043f */
[----:B------:R-:W-:Y:S05]  /*80e0*/  @!P0 BRA `(.L_x_8447) ;  /* 0x0000000000048947 */ /* 0x000fea0003800000 */
[----:B------:R-:W-:Y:S01]  /*80f0*/  BPT.TRAP 0x1 ;  /* 0x000000040000795c */ /* 0x000fe20000300000 */
.L_x_8447:
[----:B------:R-:W-:Y:S05]  /*8100*/  BSYNC B0 ;  /* 0x0000000000007941 */ /* 0x000fea0003800000 */
.L_x_8446:
[----:B------:R-:W2:Y:S01]  /*8110*/  SYNCS.PHASECHK.TRANS64.TRYWAIT P0, [R106+URZ+0x288b0], R119 ;  /* 0x0288b0776a0075a7 */ /* 0x000ea2000800017f */
[----:B------:R-:W-:Y:S01]  /*8120*/  ULDC UR36, c[0x0][0x2f4] ;  /* 0x0000bd0000247ab9 */ /* 0x000fe20000000800 */
[----:B------:R-:W-:Y:S01]  /*8130*/  ULDC.64 UR40, c[0x0][0x328] ;  /* 0x0000ca0000287ab9 */ /* 0x000fe20000000a00 */
[----:B------:R-:W-:Y:S01]  /*8140*/  ULDC.64 UR42, c[0x0][0x318] ;  /* 0x0000c600002a7ab9 */ /* 0x000fe20000000a00 */
[----:B------:R-:W-:Y:S04]  /*8150*/  BSSY B0, `(.L_x_8448) ;  /* 0x0000002000007945 */ /* 0x000fe80003800000 */
[----:B--2---:R-:W-:Y:S05]  /*8160*/  @!P0 BRA `(.L_x_8449) ;  /* 0x000001e400008947 */ /* 0x004fea0003800000 */
.L_x_8797:
[----:B------:R-:W-:Y:S05]  /*8170*/  BSYNC B0 ;  /* 0x0000000000007941 */ /* 0x000fea0003800000 */
.L_x_8448:
[----:B------:R-:W-:Y:S01]  /*8180*/  ISETP.GE.AND P0, PT, R23, R114, PT ;  /* 0x000000721700720c */ /* 0x000fe20003f06270 */
[----:B------:R-:W-:Y:S01]  /*8190*/  BSSY B0, `(.L_x_8450) ;  /* 0x0000011000007945 */ /* 0x000fe20003800000 */
[----:B------:R-:W-:-:S11]  /*81a0*/  IMAD.WIDE R48, R26, 0x80, R42 ;  /* 0x000000801a307825 */ /* 0x000fd600078e022a */
[----:B------:R-:W-:Y:S05]  /*81b0*/  @P0 BRA `(.L_x_8451) ;  /* 0x0000000000380947 */ /* 0x000fea0003800000 */
[----:B------:R-:W-:Y:S02]  /*81c0*/  IMAD R47, R49, UR40, RZ ;  /* 0x00000028312f7c24 */ /* 0x000fe4000f8e02ff */
[----:B-1----:R-:W-:Y:S02]  /*81d0*/  IMAD.MOV.U32 R44, RZ, RZ, R94 ;  /* 0x000000ffff2c7224 */ /* 0x002fe400078e005e */
[----:B------:R-:W-:Y:S02]  /*81e0*/  IMAD.MOV.U32 R45, RZ, RZ, R105 ;  /* 0x000000ffff2d7224 */ /* 0x000fe400078e0069 */
[C---:B------:R-:W-:Y:S02]  /*81f0*/  IMAD R47, R48.reuse, UR41, R47 ;  /* 0x00000029302f7c24 */ /* 0x040fe4000f8e022f */
[----:B------:R-:W-:-:S04]  /*8200*/  IMAD.WIDE.U32 R44, R48, UR40, R44 ;  /* 0x00000028302c7c25 */ /* 0x000fc8000f8e002c */
[----:B------:R-:W-:Y:S01]  /*8210*/  IMAD.IADD R45, R45, 0x1, R47 ;  /* 0x000000012d2d7824 */ /* 0x000fe200078e022f */
[----:B------:R-:W-:-:S04]  /*8220*/  LEA R50, P0, R44, UR42, 0x1 ;  /* 0x0000002a2c327c11 */ /* 0x000fc8000f8008ff */
[----:B------:R-:W-:Y:S02]  /*8230*/  LEA.HI.X R51, R44, UR43, R45, 0x1, P0 ;  /* 0x0000002b2c337c11 */ /* 0x000fe400080f0c2d */
[----:B------:R-:W-:-:S13]  /*8240*/  ISETP.GE.AND P0, PT, R16, UR36, PT ;  /* 0x0000002410007c0c */ /* 0x000fda000bf06270 */
[----:B------:R-:W1:Y:S04]  /*8250*/  @!P0 LDS.128 R44, [R111+0x400] ;  /* 0x000400006f2c8984 */ /* 0x000e680000000c00 */
[----:B-1----:R-:W-:Y:S01]  /*8260*/  @!P0 STG.E.128 desc[UR38][R50.64], R44 ;  /* 0x0000002c32008986 */ /* 0x002fe2000c101d26 */
[----:B------:R-:W-:-:S13]  /*8270*/  ISETP.GE.AND P0, PT, R190, UR36, PT ;  /* 0x00000024be007c0c */ /* 0x000fda000bf06270 */
[----:B------:R-:W1:Y:S04]  /*8280*/  @!P0 LDS.128 R44, [R111+0x4400] ;  /* 0x004400006f2c8984 */ /* 0x000e680000000c00 */
[----:B-1----:R3:W-:Y:S02]  /*8290*/  @!P0 STG.E.128 desc[UR38][R50.64+0x80], R44 ;  /* 0x0000802c32008986 */ /* 0x0027e4000c101d26 */
.L_x_8451:
[----:B------:R-:W-:Y:S05]  /*82a0*/  BSYNC B0 ;  /* 0x0000000000007941 */ /* 0x000fea0003800000 */
.L_x_8450:
[----:B------:R-:W-:Y:S01]  /*82b0*/  ISETP.GE.AND P0, PT, R212, R114, PT ;  /* 0x00000072d400720c */ /* 0x000fe20003f06270 */
[----:B------:R-:W-:-:S12]  /*82c0*/  BSSY B0, `(.L_x_8452) ;  /* 0x0000012000007945 */ /* 0x000fd80003800000 */
[----:B------:R-:W-:Y:S05]  /*82d0*/  @P0 BRA `(.L_x_8453) ;  /* 0x0000000000400947 */ /* 0x000fea0003800000 */
[----:B---3--:R-:W-:Y:S01]  /*82e0*/  IADD3 R47, P0, R48, 0x20, RZ ;  /* 0x00000020302f7810 */ /* 0x008fe20007f1e0ff */
[----:B------:R-:W-:-:S04]  /*82f0*/  IMAD.MOV.U32 R45, RZ, RZ, R105 ;  /* 0x000000ffff2d7224 */ /* 0x000fc800078e0069 */
[----:B-1----:R-:W-:-:S04]  /*8300*/  IMAD.X R44, RZ, RZ, R49, P0 ;  /* 0x000000ffff2c7224 */ /* 0x002fc800000e0631 */
[----:B------:R-:W-:Y:S02]  /*8310*/  IMAD R46, R44, UR40, RZ ;  /* 0x000000282c2e7c24 */ /* 0x000fe4000f8e02ff */
[----:B------:R-:W-:-:S04]  /*8320*/  IMAD.MOV.U32 R44, RZ, RZ, R94 ;  /* 0x000000ffff2c7224 */ /* 0x000fc800078e005e */
[----:B------:R-:W-:-:S04]  /*8330*/  IMAD.WIDE.U32 R44, R47, UR40, R44 ;  /* 0x000000282f2c7c25 */ /* 0x000fc8000f8e002c */
[----:B------:R-:W-:Y:S01]  /*8340*/  IMAD R47, R47, UR41, R46 ;  /* 0x000000292f2f7c24 */ /* 0x000fe2000f8e022e */
[----:B------:R-:W-:-:S04]  /*8350*/  LEA R50, P0, R44, UR42, 0x1 ;  /* 0x0000002a2c327c11 */ /* 0x000fc8000f8008ff */
[----:B------:R-:W-:-:S04]  /*8360*/  IADD3 R45, R45, R47, RZ ;  /* 0x0000002f2d2d7210 */ /* 0x000fc80007ffe0ff */
[----:B------:R-:W-:Y:S02]  /*8370*/  LEA.HI.X R51, R44, UR43, R45, 0x1, P0 ;  /* 0x0000002b2c337c11 */ /* 0x000fe400080f0c2d */
[----:B------:R-:W-:-:S13]  /*8380*/  ISETP.GE.AND P0, PT, R16, UR36, PT ;  /* 0x0000002410007c0c */ /* 0x000fda000bf06270 */
[----:B------:R-:W1:Y:S04]  /*8390*/  @!P0 LDS.128 R44, [R111+0x1400] ;  /* 0x001400006f2c8984 */ /* 0x000e680000000c00 */
[----:B-1----:R-:W-:Y:S01]  /*83a0*/  @!P0 STG.E.128 desc[UR38][R50.64], R44 ;  /* 0x0000002c32008986 */ /* 0x002fe2000c101d26 */
[----:B------:R-:W-:-:S13]  /*83b0*/  ISETP.GE.AND P0, PT, R190, UR36, PT ;  /* 0x00000024be007c0c */ /* 0x000fda000bf06270 */
[----:B------:R-:W1:Y:S04]  /*83c0*/  @!P0 LDS.128 R44, [R111+0x5400] ;  /* 0x005400006f2c8984 */ /* 0x000e680000000c00 */
[----:B-1----:R4:W-:Y:S02]  /*83d0*/  @!P0 STG.E.128 desc[UR38][R50.64+0x80], R44 ;  /* 0x0000802c32008986 */ /* 0x0029e4000c101d26 */
.L_x_8453:
[----:B------:R-:W-:Y:S05]  /*83e0*/  BSYNC B0 ;  /* 0x0000000000007941 */ /* 0x000fea0003800000 */
.L_x_8452:
[----:B------:R-:W-:Y:S01]  /*83f0*/  ISETP.GE.AND P0, PT, R211, R114, PT ;  /* 0x00000072d300720c */ /* 0x000fe20003f06270 */
[----:B------:R-:W-:-:S12]  /*8400*/  BSSY B0, `(.L_x_8454) ;  /* 0x0000012000007945 */ /* 0x000fd80003800000 */
[----:B------:R-:W-:Y:S05]  /*8410*/  @P0 BRA `(.L_x_8455) ;  /* 0x0000000000400947 */ /* 0x000fea0003800000 */
[----:B---34-:R-:W-:Y:S01]  /*8420*/  IADD3 R47, P0, R48, 0x40, RZ ;  /* 0x00000040302f7810 */ /* 0x018fe20007f1e0ff */
[----:B------:R-:W-:-:S04]  /*8430*/  IMAD.MOV.U32 R45, RZ, RZ, R105 ;  /* 0x000000ffff2d7224 */ /* 0x000fc800078e0069 */
[----:B-1----:R-:W-:-:S04]  /*8440*/  IMAD.X R44, RZ, RZ, R49, P0 ;  /* 0x000000ffff2c7224 */ /* 0x002fc800000e0631 */
[----:B------:R-:W-:Y:S02]  /*8450*/  IMAD R46, R44, UR40, RZ ;  /* 0x000000282c2e7c24 */ /* 0x000fe4000f8e02ff */
[----:B------:R-:W-:-:S04]  /*8460*/  IMAD.MOV.U32 R44, RZ, RZ, R94 ;  /* 0x000000ffff2c7224 */ /* 0x000fc800078e005e */
[----:B------:R-:W-:-:S04]  /*8470*/  IMAD.WIDE.U32 R44, R47, UR40, R44 ;  /* 0x000000282f2c7c25 */ /* 0x000fc8000f8e002c */
[----:B------:R-:W-:Y:S01]  /*8480*/  IMAD R47, R47, UR41, R46 ;  /* 0x000000292f2f7c24 */ /* 0x000fe2000f8e022e */
[----:B------:R-:W-:-:S03]  /*8490*/  LEA R50, P0, R44, UR42, 0x1 ;  /* 0x0000002a2c327c11 */ /* 0x000fc6000f8008ff */
[----:B------:R-:W-:-:S05]  /*84a0*/  IMAD.IADD R45, R45, 0x1, R47 ;  /* 0x000000012d2d7824 */ /* 0x000fca00078e022f */
[----:B------:R-:W-:Y:S02]  /*84b0*/  LEA.HI.X R51, R44, UR43, R45, 0x1, P0 ;  /* 0x0000002b2c337c11 */ /* 0x000fe400080f0c2d */
[----:B------:R-:W-:-:S13]  /*84c0*/  ISETP.GE.AND P0, PT, R16, UR36, PT ;  /* 0x0000002410007c0c */ /* 0x000fda000bf06270 */
[----:B------:R-:W1:Y:S04]  /*84d0*/  @!P0 LDS.128 R44, [R111+0x2400] ;  /* 0x002400006f2c8984 */ /* 0x000e680000000c00 */
[----:B-1----:R-:W-:Y:S01]  /*84e0*/  @!P0 STG.E.128 desc[UR38][R50.64], R44 ;  /* 0x0000002c32008986 */ /* 0x002fe2000c101d26 */
[----:B------:R-:W-:-:S13]  /*84f0*/  ISETP.GE.AND P0, PT, R190, UR36, PT ;  /* 0x00000024be007c0c */ /* 0x000fda000bf06270 */
[----:B------:R-:W1:Y:S04]  /*8500*/  @!P0 LDS.128 R44, [R111+0x6400] ;  /* 0x006400006f2c8984 */ /* 0x000e680000000c00 */
[----:B-1----:R1:W-:Y:S02]  /*8510*/  @!P0 STG.E.128 desc[UR38][R50.64+0x80], R44 ;  /* 0x0000802c32008986 */ /* 0x0023e4000c101d26 */
.L_x_8455:
[----:B------:R-:W-:Y:S05]  /*8520*/  BSYNC B0 ;  /* 0x0000000000007941 */ /* 0x000fea0003800000 */
.L_x_8454:
[----:B------:R-:W-:Y:S01]  /*8530*/  ISETP.GE.AND P0, PT, R210, R114, PT ;  /* 0x00000072d200720c */ /* 0x000fe20003f06270 */
[----:B------:R-:W-:-:S12]  /*8540*/  BSSY B0, `(.L_x_8456) ;  /* 0x0000012000007945 */ /* 0x000fd80003800000 */
[----:B------:R-:W-:Y:S05]  /*8550*/  @P0 BRA `(.L_x_8457) ;  /* 0x0000000000400947 */ /* 0x000fea0003800000 */
[----:B-1-34-:R-:W-:Y:S01]  /*8560*/  IADD3 R47, P0, R48, 0x60, RZ ;  /* 0x00000060302f7810 */ /* 0x01afe20007f1e0ff */
[----:B------:R-:W-:Y:S01]  /*8570*/  IMAD.MOV.U32 R44, RZ, RZ, R94 ;  /* 0x000000ffff2c7224 */ /* 0x000fe200078e005e */
[----:B------:R-:W-:-:S03]  /*8580*/  MOV R45, R105 ;  /* 0x00000069002d7202 */ /* 0x000fc60000000f00 */
        /* <DEDUP_REMOVED lines=13> */
.L_x_8457:
[----:B------:R-:W-:Y:S05]  /*8660*/  BSYNC B0 ;  /* 0x0000000000007941 */ /* 0x000fea0003800000 */
.L_x_8456:
[----:B------:R-:W-:Y:S01]  /*8670*/  @!PT LDS RZ, [RZ] ;  /* 0x00000000fffff984 */ /* 0x000fe20000000800 */
[----:B------:R-:W-:Y:S01]  /*8680*/  @!PT LDS RZ, [RZ] ;  /* 0x00000000fffff984 */ /* 0x000fe20000000800 */
[----:B------:R-:W-:Y:S01]  /*8690*/  @!PT LDS RZ, [RZ] ;  /* 0x00000000fffff984 */ /* 0x000fe20000000800 */
[----:B------:R-:W-:Y:S01]  /*86a0*/  @!PT LDS RZ, [RZ] ;  /* 0x00000000fffff984 */ /* 0x000fe20000000800 */
[----:B------:R5:W-:Y:S06]  /*86b0*/  MEMBAR.ALL.CTA ;  /* 0x0000000000007992 */ /* 0x000bec0000008000 */
[----:B-----5:R-:W5:Y:S02]  /*86c0*/  FENCE.VIEW.ASYNC.S ;  /* 0x00000000000073c6 */ /* 0x020f640000000000 */
[----:B-----5:R1:W-:Y:S01]  /*86d0*/  BAR.SYNC.DEFER_BLOCKING R126, 0x80 ;  /* 0x0002007e0000751d */ /* 0x0203e20000010000 */
[----:B------:R-:W-:Y:S01]  /*86e0*/  ISETP.NE.AND P4, PT, R107, RZ, PT ;  /* 0x000000ff6b00720c */ /* 0x000fe20003f85270 */
[----:B------:R-:W-:-:S02]  /*86f0*/  VIADD R184, R184, 0x1 ;  /* 0x00000001b8b87836 */ /* 0x000fc40000000000 */
[----:B0-2---:R-:W-:-:S03]  /*8700*/  @!P3 VIADD R106, R106, 0x288c0 ;  /* 0x000288c06a6ab836 */ /* 0x005fc60000000000 */
[C---:B------:R-:W-:Y:S02]  /*8710*/  ISETP.NE.AND P0, PT, R184.reuse, 0x2, PT ;  /* 0x00000002b800780c */ /* 0x040fe40003f05270 */
[----:B------:R-:W-:Y:S02]  /*8720*/  @!P3 PRMT R106, RZ, 0x654, R106 ;  /* 0x00000654ff6ab816 */ /* 0x000fe4000000006a */
[----:B-1-34-:R-:W-:Y:S02]  /*8730*/  SEL R45, RZ, 0x1, P0 ;  /* 0x00000001ff2d7807 */ /* 0x01afe40000000000 */
[----:B------:R-:W-:Y:S02]  /*8740*/  SEL R184, R184, RZ, P0 ;  /* 0x000000ffb8b87207 */ /* 0x000fe40000000000 */
[----:B------:R-:W-:Y:S01]  /*8750*/  LOP3.LUT R192, R192, R45, RZ, 0x3c, !PT ;  /* 0x0000002dc0c07212 */ /* 0x000fe200078e3cff */
[----:B------:R0:W-:Y:S01]  /*8760*/  @!P3 SYNCS.ARRIVE.TRANS64.RED.A1T0 RZ, [R106+URZ], RZ ;  /* 0x000000ff6affb9a7 */ /* 0x0001e2000810043f */
[----:B------:R-:W-:Y:S05]  /*8770*/  @P4 BRA `(.L_x_8458) ;  /* 0xffffff9c00e44947 */ /* 0x000fea000383ffff */
[----:B------:R-:W1:Y:S01]  /*8780*/  S2R R44, SR_TID.X ;  /* 0x00000000002c7919 */ /* 0x000e620000002100 */
[----:B------:R-:W-:Y:S02]  /*8790*/  PLOP3.LUT P0, PT, PT, PT, PT, 0x8, 0x0 ;  /* 0x000000000000781c */ /* 0x000fe40003f0e170 */
[----:B-1----:R-:W-:-:S04]  /*87a0*/  SHF.R.U32.HI R44, RZ, 0x7, R44 ;  /* 0x00000007ff2c7819 */ /* 0x002fc8000001162c */
[----:B------:R-:W-:-:S13]  /*87b0*/  ISETP.NE.AND P4, PT, R44, 0x1, PT ;  /* 0x000000012c00780c */ /* 0x000fda0003f85270 */
[----:B------:R-:W-:Y:S06]  /*87c0*/  @!P4 BAR.ARV 0x9, 0x100 ;  /* 0x024400000000cb1d */ /* 0x000fec0000002000 */
.L_x_8368:
[----:B------:R-:W1:Y:S01]  /*87d0*/  LDC R0, c[0x0][0x448] ;  /* 0x00011200ff007b82 */ /* 0x000e620000000800 */
[----:B------:R-:W-:-:S07]  /*87e0*/  IADD3 R5, R188, 0x1, -R187 ;  /* 0x00000001bc057810 */ /* 0x000fce0007ffe8bb */
[----:B------:R-:W2:Y:S01]  /*87f0*/  LDC.64 R6, c[0x0][0x9e0] ;  /* 0x00027800ff067b82 */ /* 0x000ea20000000a00 */
[----:B-1----:R-:W-:Y:S01]  /*8800*/  ISETP.NE.AND P1, PT, R0, 0x1, PT ;  /* 0x000000010000780c */ /* 0x002fe20003f25270 */
[----:B------:R-:W-:Y:S01]  /*8810*/  VIADD R0, R193, 0x7f ;  /* 0x0000007fc1007836 */ /* 0x000fe20000000000 */
[----:B--2---:R-:W-:-:S11]  /*8820*/  ISETP.GE.AND P2, PT, R7, 0x1, PT ;  /* 0x000000010700780c */ /* 0x004fd60003f46270 */
[----:B------:R-:W1:Y:S08]  /*8830*/  @P1 LDC R3, c[0x0][0x44c] ;  /* 0x00011300ff031b82 */ /* 0x000e700000000800 */
[----:B------:R-:W2:Y:S01]  /*8840*/  @P1 LDC R4, c[0x0][0x450] ;  /* 0x00011400ff041b82 */ /* 0x000ea20000000800 */
[----:B-1----:R-:W-:-:S05]  /*8850*/  @P1 IMAD.HI.U32 R3, R0, R3, RZ ;  /* 0x0000000300031227 */ /* 0x002fca00078e00ff */
[----:B--2---:R-:W-:-:S05]  /*8860*/  @P1 SHF.R.U32.HI R0, RZ, R4, R3 ;  /* 0x00000004ff001219 */ /* 0x004fca0000011603 */
[----:B------:R-:W-:Y:S01]  /*8870*/  IMAD.IADD R5, R5, 0x1, R0 ;  /* 0x0000000105057824 */ /* 0x000fe200078e0200 */
[----:B------:R-:W-:Y:S06]  /*8880*/  @P0 BRA `(.L_x_8459) ;  /* 0x00000000000c0947 */ /* 0x000fec0003800000 */
[----:B------:R-:W1:Y:S01]  /*8890*/  FENCE.VIEW.ASYNC.G ;  /* 0x00000000000073c6 */ /* 0x000e620000000100 */
[----:B------:R-:W-:Y:S05]  /*88a0*/  WARPSYNC.ALL ;  /* 0x0000000000007948 */ /* 0x000fea0003800000 */
[----:B-1----:R-:W-:Y:S06]  /*88b0*/  BAR.ARV 0xc, 0x180 ;  /* 0x0306000000007b1d */ /* 0x002fec0000002000 */
.L_x_8459:
[----:B------:R-:W-:Y:S01]  /*88c0*/  IMAD.IADD R0, R5, 0x1, R6 ;  /* 0x0000000105007824 */ /* 0x000fe200078e0206 */
[----:B------:R-:W-:Y:S06]  /*88d0*/  @!P2 BRA `(.L_x_8460) ;  /* 0x000000000048a947 */ /* 0x000fec0003800000 */
[C---:B------:R-:W-:Y:S01]  /*88e0*/  ISETP.GT.AND P0, PT, R5.reuse, RZ, PT ;  /* 0x000000ff0500720c */ /* 0x040fe20003f04270 */
[----:B------:R-:W-:Y:S01]  /*88f0*/  BSSY B0, `(.L_x_8461) ;  /* 0x000000e000007945 */ /* 0x000fe20003800000 */
[----:B------:R-:W-:-:S11]  /*8900*/  IADD3 R3, R5, -0x1, RZ ;  /* 0xffffffff05037810 */ /* 0x000fd60007ffe0ff */
        /* <DEDUP_REMOVED lines=8> */
.L_x_8462:
[----:B------:R-:W-:-:S13]  /*8990*/  ISETP.NE.AND P0, PT, R7, 0x1, PT ;  /* 0x000000010700780c */ /* 0x000fda0003f05270 */
[----:B------:R-:W1:Y:S02]  /*89a0*/  @P0 LDC.64 R4, c[0x0][0x9e8] ;  /* 0x00027a00ff040b82 */ /* 0x000e640000000a00 */
[----:B-1----:R-:W-:-:S05]  /*89b0*/  @P0 IMAD.HI.U32 R4, R3, R4, RZ ;  /* 0x0000000403040227 */ /* 0x002fca00078e00ff */
[----:B------:R-:W-:-:S07]  /*89c0*/  @P0 SHF.R.U32.HI R3, RZ, R5, R4 ;  /* 0x00000005ff030219 */ /* 0x000fce0000011604 */
.L_x_8463:
[----:B------:R-:W-:Y:S05]  /*89d0*/  BSYNC B0 ;  /* 0x0000000000007941 */ /* 0x000fea0003800000 */
.L_x_8461:
[----:B------:R-:W-:-:S05]  /*89e0*/  IMAD R3, R3, R7, R7 ;  /* 0x0000000703037224 */ /* 0x000fca00078e0207 */
[----:B------:R-:W-:-:S07]  /*89f0*/  VIMNMX R0, R0, R3, PT ;  /* 0x0000000300007248 */ /* 0x000fce0003fe0100 */
.L_x_8460:
[----:B------:R-:W1:Y:S01]  /*8a00*/  @P1 LDC R4, c[0x0][0x44c] ;  /* 0x00011300ff041b82 */ /* 0x000e620000000800 */
[----:B------:R-:W-:Y:S01]  /*8a10*/  VIADD R0, R0, 0x7f ;  /* 0x0000007f00007836 */ /* 0x000fe20000000000 */
[----:B------:R-:W-:-:S04]  /*8a20*/  ULDC UR4, c[0x0][0x9dc] ;  /* 0x0002770000047ab9 */ /* 0x000fc80000000800 */
[----:B------:R-:W-:Y:S02]  /*8a30*/  SHF.R.S32.HI R3, RZ, 0x1f, R0 ;  /* 0x0000001fff037819 */ /* 0x000fe40000011400 */
[----:B------:R-:W2:Y:S02]  /*8a40*/  @P1 LDC R6, c[0x0][0x450] ;  /* 0x00011400ff061b82 */ /* 0x000ea40000000800 */
[----:B------:R-:W-:-:S04]  /*8a50*/  LEA.HI R3, R3, R0, RZ, 0x7 ;  /* 0x0000000003037211 */ /* 0x000fc800078f38ff */
[----:B------:R-:W-:-:S04]  /*8a60*/  SHF.R.S32.HI R0, RZ, 0x7, R3 ;  /* 0x00000007ff007819 */ /* 0x000fc80000011403 */
[----:B------:R-:W-:Y:S01]  /*8a70*/  VIMNMX R129, R129, R0, PT ;  /* 0x0000000081817248 */ /* 0x000fe20003fe0100 */
[----:B-1----:R-:W-:-:S04]  /*8a80*/  @P1 IMAD.HI.U32 R5, R193, R4, RZ ;  /* 0x00000004c1051227 */ /* 0x002fc800078e00ff */
[----:B------:R-:W-:Y:S01]  /*8a90*/  IMAD.MOV.U32 R4, RZ, RZ, R193 ;  /* 0x000000ffff047224 */ /* 0x000fe200078e00c1 */
        /* <DEDUP_REMOVED lines=14> */
.L_x_8466:
[----:B------:R-:W-:-:S13]  /*8b80*/  ISETP.NE.AND P0, PT, R7, 0x1, PT ;  /* 0x000000010700780c */ /* 0x000fda0003f05270 */
[----:B------:R-:W1:Y:S02]  /*8b90*/  @P0 LDC.64 R8, c[0x0][0x9e8] ;  /* 0x00027a00ff080b82 */ /* 0x000e640000000a00 */
[----:B-1----:R-:W-:-:S05]  /*8ba0*/  @P0 IMAD.HI.U32 R0, R3, R8, RZ ;  /* 0x0000000803000227 */ /* 0x002fca00078e00ff */
[----:B------:R-:W-:-:S07]  /*8bb0*/  @P0 SHF.R.U32.HI R3, RZ, R9, R0 ;  /* 0x00000009ff030219 */ /* 0x000fce0000011600 */
.L_x_8467:
[----:B------:R-:W-:Y:S05]  /*8bc0*/  BSYNC B0 ;  /* 0x0000000000007941 */ /* 0x000fea0003800000 */
.L_x_8465:
[----:B------:R-:W-:-:S05]  /*8bd0*/  IMAD R3, R3, R7, RZ ;  /* 0x0000000703037224 */ /* 0x000fca00078e02ff */
[----:B------:R-:W-:-:S07]  /*8be0*/  VIMNMX R4, R4, R3, !PT ;  /* 0x0000000304047248 */ /* 0x000fce0007fe0100 */
.L_x_8464:
[----:B------:R-:W-:Y:S01]  /*8bf0*/  SHF.R.S32.HI R3, RZ, 0x1f, R4 ;  /* 0x0000001fff037819 */ /* 0x000fe20000011404 */
[----:B------:R-:W-:Y:S01]  /*8c00*/  IMAD.MOV.U32 R0, RZ, RZ, RZ ;  /* 0x000000ffff007224 */ /* 0x000fe200078e00ff */
[----:B------:R-:W-:Y:S02]  /*8c10*/  PLOP3.LUT P0, PT, PT, PT, PT, 0x80, 0x0 ;  /* 0x000000000000781c */ /* 0x000fe40003f0f070 */
[----:B------:R-:W-:Y:S02]  /*8c20*/  CS2R R150, SRZ ;  /* 0x0000000000967805 */ /* 0x000fe4000001ff00 */
[----:B------:R-:W-:Y:S02]  /*8c30*/  LEA.HI R4, R3, R4, RZ, 0x7 ;  /* 0x0000000403047211 */ /* 0x000fe400078f38ff */
[----:B------:R-:W-:Y:S02]  /*8c40*/  CS2R R148, SRZ ;  /* 0x0000000000947805 */ /* 0x000fe4000001ff00 */
[----:B------:R-:W-:-:S02]  /*8c50*/  MOV R3, RZ ;  /* 0x000000ff00037202 */ /* 0x000fc40000000f00 */
[----:B------:R-:W-:Y:S02]  /*8c60*/  CS2R R146, SRZ ;  /* 0x0000000000927805 */ /* 0x000fe4000001ff00 */
[----:B------:R-:W-:Y:S02]  /*8c70*/  SHF.R.S32.HI R4, RZ, 0x7, R4 ;  /* 0x00000007ff047819 */ /* 0x000fe40000011404 */
[----:B------:R-:W-:Y:S02]  /*8c80*/  CS2R R144, SRZ ;  /* 0x0000000000907805 */ /* 0x000fe4000001ff00 */
[----:B------:R-:W-:Y:S01]  /*8c90*/  CS2R R38, SRZ ;  /* 0x0000000000267805 */ /* 0x000fe2000001ff00 */
[----:B------:R-:W-:Y:S01]  /*8ca0*/  IMAD.MOV.U32 R142, RZ, RZ, RZ ;  /* 0x000000ffff8e7224 */ /* 0x000fe200078e00ff */
[----:B------:R-:W-:Y:S01]  /*8cb0*/  VIMNMX R196, RZ, R4, !PT ;  /* 0x00000004ffc47248 */ /* 0x000fe20007fe0100 */
[----:B------:R-:W-:Y:S01]  /*8cc0*/  IMAD.MOV.U32 R141, RZ, RZ, RZ ;  /* 0x000000ffff8d7224 */ /* 0x000fe200078e00ff */
[----:B------:R-:W-:Y:S01]  /*8cd0*/  CS2R R36, SRZ ;  /* 0x0000000000247805 */ /* 0x000fe2000001ff00 */
[----:B------:R-:W-:Y:S01]  /*8ce0*/  IMAD.MOV.U32 R138, RZ, RZ, RZ ;  /* 0x000000ffff8a7224 */ /* 0x000fe200078e00ff */
[----:B------:R-:W-:Y:S01]  /*8cf0*/  ISETP.GT.AND P1, PT, R129, R196, PT ;  /* 0x000000c48100720c */ /* 0x000fe20003f24270 */
[----:B------:R-:W-:Y:S01]  /*8d00*/  IMAD.MOV.U32 R137, RZ, RZ, RZ ;  /* 0x000000ffff897224 */ /* 0x000fe200078e00ff */
[----:B------:R-:W-:Y:S01]  /*8d10*/  CS2R R134, SRZ ;  /* 0x0000000000867805 */ /* 0x000fe2000001ff00 */
[----:B------:R-:W-:Y:S01]  /*8d20*/  IMAD.MOV.U32 R133, RZ, RZ, RZ ;  /* 0x000000ffff857224 */ /* 0x000fe200078e00ff */
        /* <DEDUP_REMOVED lines=13> */
[----:B0-----:R-:W-:-:S02]  /*8e00*/  CS2R R106, SRZ ;  /* 0x00000000006a7805 */ /* 0x001fc4000001ff00 */
[----:B------:R-:W-:Y:S02]  /*8e10*/  CS2R R104, SRZ ;  /* 0x0000000000687805 */ /* 0x000fe4000001ff00 */
[----:B------:R-:W-:Y:S02]  /*8e20*/  CS2R R102, SRZ ;  /* 0x0000000000667805 */ /* 0x000fe4000001ff00 */
[----:B------:R-:W-:Y:S02]  /*8e30*/  CS2R R100, SRZ ;  /* 0x0000000000647805 */ /* 0x000fe4000001ff00 */
[----:B------:R-:W-:Y:S02]  /*8e40*/  CS2R R98, SRZ ;  /* 0x0000000000627805 */ /* 0x000fe4000001ff00 */
[----:B------:R-:W-:Y:S02]  /*8e50*/  CS2R R96, SRZ ;  /* 0x0000000000607805 */ /* 0x000fe4000001ff00 */
[----:B------:R-:W-:-:S02]  /*8e60*/  CS2R R6, SRZ ;  /* 0x0000000000067805 */ /* 0x000fc4000001ff00 */
[----:B------:R-:W-:Y:S01]  /*8e70*/  MOV R94, RZ ;  /* 0x000000ff005e7202 */ /* 0x000fe20000000f00 */
[----:B------:R-:W-:Y:S01]  /*8e80*/  IMAD.MOV.U32 R93, RZ, RZ, RZ ;  /* 0x000000ffff5d7224 */ /* 0x000fe200078e00ff */
[----:B------:R-:W-:Y:S02]  /*8e90*/  CS2R R90, SRZ ;  /* 0x00000000005a7805 */ /* 0x000fe4000001ff00 */
[----:B------:R-:W-:Y:S01]  /*8ea0*/  CS2R R88, SRZ ;  /* 0x0000000000587805 */ /* 0x000fe2000001ff00 */
[----:B------:R-:W-:Y:S06]  /*8eb0*/  @!P1 BRA `(.L_x_8468) ;  /* 0x0000013800289947 */ /* 0x000fec0003800000 */
[----:B------:R-:W-:-:S03]  /*8ec0*/  UMOV UR4, 0xffffffff ;  /* 0xffffffff00047882 */ /* 0x000fc60000000000 */
[----:B------:R-:W-:Y:S05]  /*8ed0*/  BRA.DIV UR4, `(.L_x_8469) ;  /* 0x000001d604b87947 */ /* 0x000fea000b800000 */
[----:B------:R0:W1:Y:S02]  /*8ee0*/  SHFL.IDX PT, R194, R222, RZ, 0x1f ;  /* 0x00001fffdec27589 */ /* 0x00006400000e0000 */
.L_x_8800:
[----:B-1----:R-:W-:Y:S02]  /*8ef0*/  LEA.HI R0, R194, R194, RZ, 0x1 ;  /* 0x000000c2c2007211 */ /* 0x002fe400078f08ff */
[----:B------:R-:W-:Y:S02]  /*8f00*/  LOP3.LUT P0, RZ, R217, 0x3ff, RZ, 0xc0, !PT ;  /* 0x000003ffd9ff7812 */ /* 0x000fe4000780c0ff */
[----:B------:R-:W-:Y:S02]  /*8f10*/  LOP3.LUT R3, R0, 0x1e, RZ, 0xc0, !PT ;  /* 0x0000001e00037812 */ /* 0x000fe400078ec0ff */
[----:B------:R-:W-:-:S03]  /*8f20*/  P2R R24, PR, RZ, 0x1 ;  /* 0x00000001ff187803 */ /* 0x000fc60000000000 */
[----:B------:R-:W-:-:S04]  /*8f30*/  IMAD.IADD R0, R194, 0x1, -R3 ;  /* 0x00000001c2007824 */ /* 0x000fc800078e0a03 */
[----:B------:R-:W-:-:S05]  /*8f40*/  IMAD R0, R0, 0x2000, R217 ;  /* 0x0000200000007824 */ /* 0x000fca00078e02d9 */
[----:B------:R-:W-:-:S04]  /*8f50*/  SHF.R.U32.HI R0, RZ, 0x4, R0 ;  /* 0x00000004ff007819 */ /* 0x000fc80000011600 */
[----:B------:R-:W-:Y:S01]  /*8f60*/  LOP3.LUT R42, R0, 0x3fff, RZ, 0xc0, !PT ;  /* 0x00003fff002a7812 */ /* 0x000fe200078ec0ff */
[----:B------:R-:W-:Y:S06]  /*8f70*/  @!P0 BRA `(.L_x_8470) ;  /* 0x0000000000408947 */ /* 0x000fec0003800000 */
[----:B------:R-:W-:Y:S01]  /*8f80*/  MOV R0, 0x0 ;  /* 0x0000000000007802 */ /* 0x000fe20000000f00 */
[----:B------:R-:W-:Y:S01]  /*8f90*/  ULDC.64 UR4, c[0x4][0x1b8] ;  /* 0x01006e0000047ab9 */ /* 0x000fe20000000a00 */
[----:B------:R-:W-:Y:S01]  /*8fa0*/  ULDC.64 UR6, c[0x4][0x1c0] ;  /* 0x0100700000067ab9 */ /* 0x000fe20000000a00 */
[----:B------:R-:W-:Y:S01]  /*8fb0*/  IMAD.U32 R4, RZ, RZ, UR4 ;  /* 0x00000004ff047e24 */ /* 0x000fe2000f8e00ff */
[----:B------:R1:W2:Y:S01]  /*8fc0*/  LDC.64 R14, c[0x4][R0] ;  /* 0x01000000000e7b82 */ /* 0x0002a20000000a00 */
        /* <DEDUP_REMOVED lines=8> */
[----:B-1----:R-:W-:-:S07]  /*9050*/  IMAD.MOV.U32 R13, RZ, RZ, RZ ;  /* 0x000000ffff0d7224 */ /* 0x002fce00078e00ff */
[----:B------:R-:W-:-:S07]  /*9060*/  LEPC R20, `(.L_x_8470) ;  /* 0x000000001014794e */ /* 0x000fce0000000000 */
[----:B0-2--5:R-:W-:Y:S05]  /*9070*/  CALL.ABS.NOINC R14 ;  /* 0x000000000e007343 */ /* 0x025fea0003c00000 */
.L_x_8470:
[----:B------:R-:W-:Y:S02]  /*9080*/  ULDC UR4, c[0x0][0x3f4] ;  /* 0x0000fd0000047ab9 */ /* 0x000fe40000000800 */
[----:B------:R-:W-:-:S13]  /*9090*/  ISETP.LT.AND P0, PT, RZ, UR4, PT ;  /* 0x00000004ff007c0c */ /* 0x000fda000bf01270 */
[----:B------:R-:W-:Y:S05]  /*90a0*/  @P0 BRA `(.L_x_8471) ;  /* 0x00000000003c0947 */ /* 0x000fea0003800000 */
[----:B------:R-:W-:-:S04]  /*90b0*/  LEA.HI R0, R213, R213, RZ, 0x1 ;  /* 0x000000d5d5007211 */ /* 0x000fc800078f08ff */
        /* <DEDUP_REMOVED lines=8> */
.L_x_8474:
[----:B--2---:R2:W3:Y:S02]  /*9140*/  SYNCS.PHASECHK.TRANS64.TRYWAIT P0, [R2+URZ+0x28800], R3 ;  /* 0x02880003020075a7 */ /* 0x0044e4000800017f */
[----:B---3--:R-:W-:Y:S05]  /*9150*/  @!P0 NANOSLEEP.SYNCS 0x989680 ;  /* 0x009896800000895d */ /* 0x008fea0003900000 */
[----:B------:R-:W3:Y:S02]  /*9160*/  @!P0 SYNCS.PHASECHK.TRANS64 P0, [R2+URZ+0x28800], R3 ;  /* 0x02880003020085a7 */ /* 0x000ee4000800007f */
[----:B---3--:R-:W-:Y:S05]  /*9170*/  @!P0 BRA `(.L_x_8474) ;  /* 0xfffffffc00f08947 */ /* 0x008fea000383ffff */
.L_x_8473:
[----:B------:R-:W-:Y:S05]  /*9180*/  BSYNC B0 ;  /* 0x0000000000007941 */ /* 0x000fea0003800000 */
.L_x_8472:
[----:B------:R-:W-:Y:S05]  /*9190*/  BRA `(.L_x_8475) ;  /* 0x0000004c00907947 */ /* 0x000fea0003800000 */
.L_x_8471:
[----:B------:R-:W-:Y:S01]  /*91a0*/  ISETP.NE.AND P0, PT, R24, RZ, PT ;  /* 0x000000ff1800720c */ /* 0x000fe20003f05270 */
[----:B------:R-:W-:Y:S01]  /*91b0*/  ULDC.64 UR4, c[0x0][0x3f8] ;  /* 0x0000fe0000047ab9 */ /* 0x000fe20000000a00 */
[----:B-----5:R-:W-:Y:S01]  /*91c0*/  SHF.R.S32.HI R0, RZ, 0x1f, R115 ;  /* 0x0000001fff007819 */ /* 0x020fe20000011473 */
[----:B------:R-:W-:Y:S01]  /*91d0*/  ULDC.64 UR6, c[0x0][0x408] ;  /* 0x0001020000067ab9 */ /* 0x000fe20000000a00 */
[----:B------:R-:W-:-:S04]  /*91e0*/  IMAD.WIDE.U32 R24, R115, UR4, RZ ;  /* 0x0000000473187c25 */ /* 0x000fc8000f8e00ff */
[C---:B------:R-:W-:Y:S02]  /*91f0*/  IMAD R4, R0.reuse, UR4, RZ ;  /* 0x0000000400047c24 */ /* 0x040fe4000f8e02ff */
[----:B------:R-:W-:Y:S02]  /*9200*/  IMAD R0, R0, UR6, RZ ;  /* 0x0000000600007c24 */ /* 0x000fe4000f8e02ff */
[C---:B------:R-:W-:Y:S02]  /*9210*/  IMAD R29, R115.reuse, UR5, R4 ;  /* 0x00000005731d7c24 */ /* 0x040fe4000f8e0204 */
[C---:B------:R-:W-:Y:S02]  /*9220*/  IMAD R31, R115.reuse, UR7, R0 ;  /* 0x00000007731f7c24 */ /* 0x040fe4000f8e0200 */
[----:B------:R-:W-:Y:S01]  /*9230*/  IMAD.WIDE.U32 R26, R115, UR6, RZ ;  /* 0x00000006731a7c25 */ /* 0x000fe2000f8e00ff */
[----:B------:R-:W-:-:S03]  /*9240*/  IADD3 R29, R29, R25, RZ ;  /* 0x000000191d1d7210 */ /* 0x000fc60007ffe0ff */
[----:B------:R-:W-:Y:S01]  /*9250*/  IMAD.IADD R31, R31, 0x1, R27 ;  /* 0x000000011f1f7824 */ /* 0x000fe200078e021b */
        /* <DEDUP_REMOVED lines=16> */
[----:B0-2---:R-:W-:Y:S05]  /*9360*/  CALL.ABS.NOINC R14 ;  /* 0x000000000e007343 */ /* 0x005fea0003c00000 */
.L_x_8476:
[----:B------:R-:W-:Y:S01]  /*9370*/  ULDC.U8 UR4, c[0x0][0x410] ;  /* 0x0001040000047ab9 */ /* 0x000fe20000000000 */
[----:B------:R-:W-:Y:S01]  /*9380*/  IMAD.IADD R55, R23, 0x1, R193 ;  /* 0x0000000117377824 */ /* 0x000fe200078e02c1 */
[----:B------:R-:W-:Y:S01]  /*9390*/  ISETP.NE.AND P0, PT, RZ, UR4, PT ;  /* 0x00000004ff007c0c */ /* 0x000fe2000bf05270 */
[----:B------:R-:W-:Y:S02]  /*93a0*/  BSSY B0, `(.L_x_8477) ;  /* 0x00004bb000007945 */ /* 0x000fe40003800000 */
[----:B------:R-:W-:-:S10]  /*93b0*/  IMAD R3, R207, 0x20, R55 ;  /* 0x00000020cf037824 */ /* 0x000fd400078e0237 */
[----:B------:R-:W-:Y:S05]  /*93c0*/  @!P0 BRA `(.L_x_8478) ;  /* 0x0000002400b48947 */ /* 0x000fea0003800000 */
[----:B------:R-:W1:Y:S01]  /*93d0*/  LDC R64, c[0x0][0x448] ;  /* 0x00011200ff407b82 */ /* 0x000e620000000800 */
[----:B------:R-:W-:Y:S01]  /*93e0*/  ULDC.64 UR4, c[0x0][0x3f8] ;  /* 0x0000fe0000047ab9 */ /* 0x000fe20000000a00 */
[----:B------:R-:W-:Y:S01]  /*93f0*/  MOV R7, R29 ;  /* 0x0000001d00077202 */ /* 0x000fe20000000f00 */
[----:B------:R-:W-:Y:S01]  /*9400*/  ULDC.64 UR6, c[0x0][0x408] ;  /* 0x0001020000067ab9 */ /* 0x000fe20000000a00 */
[----:B------:R-:W-:Y:S02]  /*9410*/  IMAD.MOV.U32 R6, RZ, RZ, R24 ;  /* 0x000000ffff067224 */ /* 0x000fe400078e0018 */
[----:B------:R-:W-:Y:S02]  /*9420*/  IMAD.MOV.U32 R8, RZ, RZ, R26 ;  /* 0x000000ffff087224 */ /* 0x000fe400078e001a */
[----:B------:R-:W-:Y:S01]  /*9430*/  IMAD.MOV.U32 R9, RZ, RZ, R31 ;  /* 0x000000ffff097224 */ /* 0x000fe200078e001f */
[----:B-1----:R-:W-:-:S13]  /*9440*/  ISETP.NE.AND P0, PT, R64, 0x1, PT ;  /* 0x000000014000780c */ /* 0x002fda0003f05270 */
[----:B------:R-:W1:Y:S08]  /*9450*/  @P0 LDC R0, c[0x0][0x44c] ;  /* 0x00011300ff000b82 */ /* 0x000e700000000800 */
[----:B------:R-:W2:Y:S01]  /*9460*/  @P0 LDC R5, c[0x0][0x450] ;  /* 0x00011400ff050b82 */ /* 0x000ea20000000800 */
[----:B-1----:R-:W-:-:S05]  /*9470*/  @P0 IMAD.HI.U32 R0, R3, R0, RZ ;  /* 0x0000000003000227 */ /* 0x002fca00078e00ff */
[----:B--2---:R-:W-:-:S04]  /*9480*/  @P0 SHF.R.U32.HI R3, RZ, R5, R0 ;  /* 0x00000005ff030219 */ /* 0x004fc80000011600 */
        /* <DEDUP_REMOVED lines=17> */
[----:B------:R1:W2:Y:S04]  /*95a0*/  SHFL.IDX PT, R0, R6, RZ, 0x181f ;  /* 0x00181fff06007589 */ /* 0x0002a800000e0000 */
[----:B------:R1:W3:Y:S04]  /*95b0*/  SHFL.IDX PT, R3, R5, RZ, 0x181f ;  /* 0x00181fff05037589 */ /* 0x0002e800000e0000 */
[----:B------:R1:W4:Y:S04]  /*95c0*/  SHFL.IDX PT, R4, R8, RZ, 0x181f ;  /* 0x00181fff08047589 */ /* 0x00032800000e0000 */
[----:B------:R1:W0:Y:S02]  /*95d0*/  SHFL.IDX PT, R14, R7, RZ, 0x181f ;  /* 0x00181fff070e7589 */ /* 0x00022400000e0000 */
.L_x_8806:
[----:B------:R-:W-:Y:S01]  /*95e0*/  IMAD R64, R187, R64, RZ ;  /* 0x00000040bb407224 */ /* 0x000fe200078e02ff */
[----:B------:R-:W-:Y:S01]  /*95f0*/  BSSY B1, `(.L_x_8480) ;  /* 0x000001e000017945 */ /* 0x000fe20003800000 */
[----:B------:R-:W-:Y:S02]  /*9600*/  CS2R R48, SRZ ;  /* 0x0000000000307805 */ /* 0x000fe4000001ff00 */
[----:B------:R-:W-:Y:S02]  /*9610*/  CS2R R44, SRZ ;  /* 0x00000000002c7805 */ /* 0x000fe4000001ff00 */
[----:B------:R-:W-:Y:S02]  /*9620*/  CS2R R46, SRZ ;  /* 0x00000000002e7805 */ /* 0x000fe4000001ff00 */
[----:B------:R-:W-:Y:S02]  /*9630*/  ISETP.GE.AND P0, PT, R55, R64, PT ;  /* 0x000000403700720c */ /* 0x000fe40003f06270 */
[----:B------:R-:W-:-:S11]  /*9640*/  CS2R R40, SRZ ;  /* 0x0000000000287805 */ /* 0x000fd6000001ff00 */
[----:B------:R-:W-:Y:S05]  /*9650*/  @P0 BRA `(.L_x_8481) ;  /* 0x00000000005c0947 */ /* 0x000fea0003800000 */
[----:B------:R-:W-:Y:S01]  /*9660*/  ULDC UR4, c[0x0][0x3f4] ;  /* 0x0000fd0000047ab9 */ /* 0x000fe20000000800 */
[----:B------:R-:W-:Y:S02]  /*9670*/  CS2R R40, SRZ ;  /* 0x0000000000287805 */ /* 0x000fe4000001ff00 */
[----:B------:R-:W-:Y:S02]  /*9680*/  ISETP.GE.AND P4, PT, R18, UR4, PT ;  /* 0x0000000412007c0c */ /* 0x000fe4000bf86270 */
[----:B------:R-:W-:Y:S02]  /*9690*/  CS2R R44, SRZ ;  /* 0x00000000002c7805 */ /* 0x000fe4000001ff00 */
[----:B------:R-:W-:-:S09]  /*96a0*/  ISETP.GE.AND P5, PT, R185, UR4, PT ;  /* 0x00000004b9007c0c */ /* 0x000fd2000bfa6270 */
[C---:B------:R-:W-:Y:S01]  /*96b0*/  @!P4 IMAD.SHL.U32 R12, R18.reuse, 0x2, RZ ;  /* 0x00000002120cc824 */ /* 0x040fe200078e00ff */
[----:B------:R-:W-:-:S03]  /*96c0*/  @!P4 SHF.L.U64.HI R13, R18, 0x1, R19 ;  /* 0x00000001120dc819 */ /* 0x000fc60000010213 */
[C---:B------:R-:W-:Y:S01]  /*96d0*/  @!P5 IMAD.SHL.U32 R15, R185.reuse, 0x2, RZ ;  /* 0x00000002b90fd824 */ /* 0x040fe200078e00ff */
[----:B------:R-:W-:Y:S02]  /*96e0*/  @!P5 SHF.L.U64.HI R9, R185, 0x1, R216 ;  /* 0x00000001b909d819 */ /* 0x000fe400000102d8 */
[CC--:B---3--:R-:W-:Y:S02]  /*96f0*/  @!P4 IADD3 R10, P0, R3.reuse, R12.reuse, RZ ;  /* 0x0000000c030ac210 */ /* 0x0c8fe40007f1e0ff */
[C---:B0-----:R-:W-:Y:S02]  /*9700*/  @!P4 IADD3 R12, P1, R14.reuse, R12, RZ ;  /* 0x0000000c0e0cc210 */ /* 0x041fe40007f3e0ff */
[-C--:B------:R-:W-:Y:S01]  /*9710*/  @!P5 IADD3 R14, P3, R14, R15.reuse, RZ ;  /* 0x0000000f0e0ed210 */ /* 0x080fe20007f7e0ff */
[----:B--2---:R-:W-:Y:S01]  /*9720*/  @!P4 IMAD.X R11, R0, 0x1, R13, P0 ;  /* 0x00000001000bc824 */ /* 0x004fe200000e060d */
[----:B------:R-:W-:Y:S02]  /*9730*/  @!P5 IADD3 R20, P2, R3, R15, RZ ;  /* 0x0000000f0314d210 */ /* 0x000fe40007f5e0ff */
[----:B------:R-:W-:-:S02]  /*9740*/  CS2R R46, SRZ ;  /* 0x00000000002e7805 */ /* 0x000fc4000001ff00 */
[----:B------:R-:W-:Y:S01]  /*9750*/  CS2R R48, SRZ ;  /* 0x0000000000307805 */ /* 0x000fe2000001ff00 */
[----:B----4-:R-:W-:Y:S01]  /*9760*/  @!P4 IMAD.X R13, R4, 0x1, R13, P1 ;  /* 0x00000001040dc824 */ /* 0x010fe200008e060d */
[----:B------:R-:W-:Y:S01]  /*9770*/  @!P5 IADD3.X R21, R0, R9, RZ, P2, !PT ;  /* 0x000000090015d210 */ /* 0x000fe200017fe4ff */
[----:B------:R-:W-:Y:S01]  /*9780*/  @!P5 IMAD.X R15, R4, 0x1, R9, P3 ;  /* 0x00000001040fd824 */ /* 0x000fe200018e0609 */
[----:B------:R0:W5:Y:S04]  /*9790*/  @!P4 LD.E.64 R46, desc[UR38][R10.64] ;  /* 0x000000260a2ec980 */ /* 0x000168000c101b00 */
[----:B------:R0:W5:Y:S04]  /*97a0*/  @!P5 LD.E.64 R40, desc[UR38][R20.64] ;  /* 0x000000261428d980 */ /* 0x000168000c101b00 */
[----:B------:R0:W5:Y:S04]  /*97b0*/  @!P5 LD.E.64 R44, desc[UR38][R14.64] ;  /* 0x000000260e2cd980 */ /* 0x000168000c101b00 */
[----:B------:R0:W5:Y:S02]  /*97c0*/  @!P4 LD.E.64 R48, desc[UR38][R12.64] ;  /* 0x000000260c30c980 */ /* 0x000164000c101b00 */
.L_x_8481:
[----:B------:R-:W-:Y:S05]  /*97d0*/  BSYNC B1 ;  /* 0x0000000000017941 */ /* 0x000fea0003800000 */
.L_x_8480:
[----:B--2--5:R-:W-:Y:S01]  /*97e0*/  IMAD.MOV.U32 R0, RZ, RZ, R48 ;  /* 0x000000ffff007224 */ /* 0x024fe200078e0030 */
[----:B------:R-:W-:Y:S01]  /*97f0*/  MOV R9, R45 ;  /* 0x0000002d00097202 */ /* 0x000fe20000000f00 */
[----:B---3--:R-:W-:Y:S01]  /*9800*/  IMAD.MOV.U32 R3, RZ, RZ, R49 ;  /* 0x000000ffff037224 */ /* 0x008fe200078e0031 */
[----:B------:R-:W-:Y:S01]  /*9810*/  UMOV UR4, 0xffffffff ;  /* 0xffffffff00047882 */ /* 0x000fe20000000000 */
[----:B----4-:R-:W-:Y:S01]  /*9820*/  IMAD.MOV.U32 R4, RZ, RZ, R44 ;  /* 0x000000ffff047224 */ /* 0x010fe200078e002c */
        /* <DEDUP_REMOVED lines=11> */
[----:B------:R-:W-:Y:S02]  /*98e0*/  PRMT R59, R59, 0x5410, R4 ;  /* 0x000054103b3b7816 */ /* 0x000fe40000000004 */
[----:B------:R-:W-:Y:S01]  /*98f0*/  PRMT R58, R58, 0x5410, R9 ;  /* 0x000054103a3a7816 */ /* 0x000fe20000000009 */
[----:B------:R-:W-:Y:S06]  /*9900*/  BRA.DIV UR4, `(.L_x_8482) ;  /* 0x000001ce04c87947 */ /* 0x000fec000b800000 */
[----:B------:R2:W3:Y:S04]  /*9910*/  SHFL.IDX PT, R0, R6, 0x1, 0x181f ;  /* 0x00381f0006007f89 */ /* 0x0004e800000e0000 */
[----:B------:R2:W4:Y:S04]  /*9920*/  SHFL.IDX PT, R3, R5, 0x1, 0x181f ;  /* 0x00381f0005037f89 */ /* 0x00052800000e0000 */
[----:B------:R2:W1:Y:S04]  /*9930*/  SHFL.IDX PT, R4, R8, 0x1, 0x181f ;  /* 0x00381f0008047f89 */ /* 0x00046800000e0000 */
[----:B0-----:R2:W0:Y:S02]  /*9940*/  SHFL.IDX PT, R14, R7, 0x1, 0x181f ;  /* 0x00381f00070e7f89 */ /* 0x00142400000e0000 */
.L_x_8812:
[----:B------:R-:W-:Y:S01]  /*9950*/  VIADD R9, R55, 0x20 ;  /* 0x0000002037097836 */ /* 0x000fe20000000000 */
[----:B------:R-:W-:Y:S01]  /*9960*/  BSSY B1, `(.L_x_8483) ;  /* 0x000001d000017945 */ /* 0x000fe20003800000 */
[----:B------:R-:W-:Y:S02]  /*9970*/  CS2R R34, SRZ ;  /* 0x0000000000227805 */ /* 0x000fe4000001ff00 */
[----:B------:R-:W-:Y:S02]  /*9980*/  CS2R R36, SRZ ;  /* 0x0000000000247805 */ /* 0x000fe4000001ff00 */
[----:B------:R-:W-:Y:S02]  /*9990*/  CS2R R32, SRZ ;  /* 0x0000000000207805 */ /* 0x000fe4000001ff00 */
[----:B------:R-:W-:-:S13]  /*99a0*/  ISETP.GE.AND P0, PT, R9, R64, PT ;  /* 0x000000400900720c */ /* 0x000fda0003f06270 */
        /* <DEDUP_REMOVED lines=8> */
[----:B------:R-:W-:Y:S02]  /*9a30*/  @!P5 SHF.L.U32 R11, R185, 0x1, RZ ;  /* 0x00000001b90bd819 */ /* 0x000fe400000006ff */
[-C--:B----4-:R-:W-:Y:S02]  /*9a40*/  @!P4 IADD3 R10, P0, R3, R12.reuse, RZ ;  /* 0x0000000c030ac210 */ /* 0x090fe40007f1e0ff */
[----:B------:R-:W-:Y:S02]  /*9a50*/  @!P5 SHF.L.U64.HI R15, R185, 0x1, R216 ;  /* 0x00000001b90fd819 */ /* 0x000fe400000102d8 */
[-C--:B------:R-:W-:Y:S02]  /*9a60*/  @!P5 IADD3 R20, P2, R3, R11.reuse, RZ ;  /* 0x0000000b0314d210 */ /* 0x080fe40007f5e0ff */
[C---:B0-----:R-:W-:Y:S02]  /*9a70*/  @!P4 IADD3 R12, P1, R14.reuse, R12, RZ ;  /* 0x0000000c0e0cc210 */ /* 0x041fe40007f3e0ff */
[----:B------:R-:W-:Y:S01]  /*9a80*/  @!P5 IADD3 R14, P3, R14, R11, RZ ;  /* 0x0000000b0e0ed210 */ /* 0x000fe20007f7e0ff */
[----:B---3--:R-:W-:Y:S01]  /*9a90*/  @!P5 IMAD.X R21, R0, 0x1, R15, P2 ;  /* 0x000000010015d824 */ /* 0x008fe200010e060f */
[----:B------:R-:W-:-:S02]  /*9aa0*/  CS2R R36, SRZ ;  /* 0x0000000000247805 */ /* 0x000fc4000001ff00 */
[----:B------:R-:W-:Y:S01]  /*9ab0*/  CS2R R38, SRZ ;  /* 0x0000000000267805 */ /* 0x000fe2000001ff00 */
[--C-:B------:R-:W-:Y:S02]  /*9ac0*/  @!P4 IMAD.X R11, R0, 0x1, R9.reuse, P0 ;  /* 0x00000001000bc824 */ /* 0x100fe400000e0609 */
[C---:B-1----:R-:W-:Y:S01]  /*9ad0*/  @!P4 IMAD.X R13, R4.reuse, 0x1, R9, P1 ;  /* 0x00000001040dc824 */ /* 0x042fe200008e0609 */
[----:B------:R0:W5:Y:S01]  /*9ae0*/  @!P5 LD.E.64 R32, desc[UR38][R20.64] ;  /* 0x000000261420d980 */ /* 0x000162000c101b00 */
[----:B------:R-:W-:-:S03]  /*9af0*/  @!P5 IMAD.X R15, R4, 0x1, R15, P3 ;  /* 0x00000001040fd824 */ /* 0x000fc600018e060f */
[----:B------:R0:W5:Y:S04]  /*9b00*/  @!P4 LD.E.64 R36, desc[UR38][R10.64] ;  /* 0x000000260a24c980 */ /* 0x000168000c101b00 */
[----:B------:R0:W5:Y:S04]  /*9b10*/  @!P5 LD.E.64 R34, desc[UR38][R14.64] ;  /* 0x000000260e22d980 */ /* 0x000168000c101b00 */
[----:B------:R0:W5:Y:S02]  /*9b20*/  @!P4 LD.E.64 R38, desc[UR38][R12.64] ;  /* 0x000000260c26c980 */ /* 0x000164000c101b00 */
.L_x_8484:
[----:B------:R-:W-:Y:S05]  /*9b30*/  BSYNC B1 ;  /* 0x0000000000017941 */ /* 0x000fea0003800000 */
.L_x_8483:
[----:B---3-5:R-:W-:Y:S01]  /*9b40*/  IMAD.MOV.U32 R0, RZ, RZ, R38 ;  /* 0x000000ffff007224 */ /* 0x028fe200078e0026 */
[----:B-1----:R-:W-:Y:S01]  /*9b50*/  MOV R4, R34 ;  /* 0x0000002200047202 */ /* 0x002fe20000000f00 */
[----:B----4-:R-:W-:Y:S01]  /*9b60*/  IMAD.MOV.U32 R3, RZ, RZ, R39 ;  /* 0x000000ffff037224 */ /* 0x010fe200078e0027 */
        /* <DEDUP_REMOVED lines=10> */
[----:B------:R-:W-:-:S04]  /*9c10*/  PRMT R56, R3, 0x7610, R56 ;  /* 0x0000761003387816 */ /* 0x000fc80000000038 */
[----:B------:R-:W-:Y:S01]  /*9c20*/  PRMT R52, R4, 0x5410, R9 ;  /* 0x0000541004347816 */ /* 0x000fe20000000009 */
[----:B------:R-:W-:Y:S06]  /*9c30*/  BRA.DIV UR4, `(.L_x_8485) ;  /* 0x000001ce046c7947 */ /* 0x000fec000b800000 */
[----:B------:R1:W3:Y:S04]  /*9c40*/  SHFL.IDX PT, R0, R6, 0x2, 0x181f ;  /* 0x00581f0006007f89 */ /* 0x0002e800000e0000 */
[----:B------:R1:W4:Y:S04]  /*9c50*/  SHFL.IDX PT, R3, R5, 0x2, 0x181f ;  /* 0x00581f0005037f89 */ /* 0x00032800000e0000 */
[----:B------:R1:W1:Y:S04]  /*9c60*/  SHFL.IDX PT, R4, R8, 0x2, 0x181f ;  /* 0x00581f0008047f89 */ /* 0x00026800000e0000 */
[----:B0-----:R0:W0:Y:S02]  /*9c70*/  SHFL.IDX PT, R14, R7, 0x2, 0x181f ;  /* 0x00581f00070e7f89 */ /* 0x00102400000e0000 */
.L_x_8818:
[----:B------:R-:W-:Y:S01]  /*9c80*/  VIADD R9, R55, 0x40 ;  /* 0x0000004037097836 */ /* 0x000fe20000000000 */
        /* <DEDUP_REMOVED lines=11> */
[----:B------:R-:W-:Y:S02]  /*9d40*/  ISETP.GE.AND P5, PT, R185, UR4, PT ;  /* 0x00000004b9007c0c */ /* 0x000fe4000bfa6270 */
[----:B------:R-:W-:-:S07]  /*9d50*/  CS2R R28, SRZ ;  /* 0x00000000001c7805 */ /* 0x000fce000001ff00 */
[----:B------:R-:W-:-:S04]  /*9d60*/  @!P4 SHF.L.U32 R12, R18, 0x1, RZ ;  /* 0x00000001120cc819 */ /* 0x000fc800000006ff */
[C---:B------:R-:W-:Y:S01]  /*9d70*/  @!P5 IMAD.SHL.U32 R11, R185.reuse, 0x2, RZ ;  /* 0x00000002b90bd824 */ /* 0x040fe200078e00ff */
[----:B------:R-:W-:Y:S02]  /*9d80*/  @!P5 SHF.L.U64.HI R15, R185, 0x1, R216 ;  /* 0x00000001b90fd819 */ /* 0x000fe400000102d8 */
[CC--:B----4-:R-:W-:Y:S02]  /*9d90*/  @!P4 IADD3 R10, P0, R3.reuse, R12.reuse, RZ ;  /* 0x0000000c030ac210 */ /* 0x0d0fe40007f1e0ff */
[-C--:B------:R-:W-:Y:S02]  /*9da0*/  @!P5 IADD3 R26, P2, R3, R11.reuse, RZ ;  /* 0x0000000b031ad210 */ /* 0x080fe40007f5e0ff */
[----:B0-----:R-:W-:Y:S02]  /*9db0*/  @!P4 IADD3 R12, P1, R14, R12, RZ ;  /* 0x0000000c0e0cc210 */ /* 0x001fe40007f3e0ff */
[----:B------:R-:W-:Y:S01]  /*9dc0*/  @!P4 SHF.L.U64.HI R9, R18, 0x1, R19 ;  /* 0x000000011209c819 */ /* 0x000fe20000010213 */
[----:B---3--:R-:W-:Y:S01]  /*9dd0*/  @!P5 IMAD.X R27, R0, 0x1, R15, P2 ;  /* 0x00000001001bd824 */ /* 0x008fe200010e060f */
[----:B------:R-:W-:-:S02]  /*9de0*/  @!P5 IADD3 R14, P3, R14, R11, RZ ;  /* 0x0000000b0e0ed210 */ /* 0x000fc40007f7e0ff */
[----:B------:R-:W-:Y:S01]  /*9df0*/  CS2R R30, SRZ ;  /* 0x00000000001e7805 */ /* 0x000fe2000001ff00 */
[--C-:B------:R-:W-:Y:S01]  /*9e00*/  @!P4 IMAD.X R11, R0, 0x1, R9.reuse, P0 ;  /* 0x00000001000bc824 */ /* 0x100fe200000e0609 */
[----:B------:R0:W5:Y:S01]  /*9e10*/  @!P5 LD.E.64 R24, desc[UR38][R26.64] ;  /* 0x000000261a18d980 */ /* 0x000162000c101b00 */
[C---:B-1----:R-:W-:Y:S02]  /*9e20*/  @!P4 IMAD.X R13, R4.reuse, 0x1, R9, P1 ;  /* 0x00000001040dc824 */ /* 0x042fe400008e0609 */
[----:B------:R-:W-:Y:S01]  /*9e30*/  @!P5 IMAD.X R15, R4, 0x1, R15, P3 ;  /* 0x00000001040fd824 */ /* 0x000fe200018e060f */
[----:B------:R0:W5:Y:S04]  /*9e40*/  @!P4 LD.E.64 R28, desc[UR38][R10.64] ;  /* 0x000000260a1cc980 */ /* 0x000168000c101b00 */
[----:B------:R0:W5:Y:S04]  /*9e50*/  @!P5 LD.E.64 R20, desc[UR38][R14.64] ;  /* 0x000000260e14d980 */ /* 0x000168000c101b00 */
[----:B------:R0:W5:Y:S02]  /*9e60*/  @!P4 LD.E.64 R30, desc[UR38][R12.64] ;  /* 0x000000260c1ec980 */ /* 0x000164000c101b00 */
.L_x_8487:
[----:B------:R-:W-:Y:S05]  /*9e70*/  BSYNC B1 ;  /* 0x0000000000017941 */ /* 0x000fea0003800000 */
.L_x_8486:
[----:B---3-5:R-:W-:Y:S01]  /*9e80*/  IMAD.MOV.U32 R0, RZ, RZ, R30 ;  /* 0x000000ffff007224 */ /* 0x028fe200078e001e */
[----:B----4-:R-:W-:Y:S01]  /*9e90*/  MOV R3, R31 ;  /* 0x0000001f00037202 */ /* 0x010fe20000000f00 */
[----:B-1----:R-:W-:Y:S01]  /*9ea0*/  IMAD.MOV.U32 R4, RZ, RZ, R20 ;  /* 0x000000ffff047224 */ /* 0x002fe200078e0014 */
[----:B------:R-:W-:Y:S01]  /*9eb0*/  UMOV UR4, 0xffffffff ;  /* 0xffffffff00047882 */ /* 0x000fe20000000000 */
[----:B------:R-:W-:Y:S01]  /*9ec0*/  IMAD.MOV.U32 R9, RZ, RZ, R21 ;  /* 0x000000ffff097224 */ /* 0x000fe200078e0015 */
[----:B------:R-:W-:Y:S01]  /*9ed0*/  PRMT R53, R0, 0x5410, R3 ;  /* 0x0000541000357816 */ /* 0x000fe20000000003 */
[----:B------:R-:W-:Y:S01]  /*9ee0*/  IMAD.MOV.U32 R0, RZ, RZ, R28 ;  /* 0x000000ffff007224 */ /* 0x000fe200078e001c */
[----:B0-----:R-:W-:Y:S01]  /*9ef0*/  CS2R R26, SRZ ;  /* 0x00000000001a7805 */ /* 0x001fe2000001ff00 */
[----:B------:R-:W-:Y:S01]  /*9f00*/  IMAD.MOV.U32 R3, RZ, RZ, R29 ;  /* 0x000000ffff037224 */ /* 0x000fe200078e001d */
[----:B------:R-:W-:Y:S01]  /*9f10*/  PRMT R43, R4, 0x5410, R9 ;  /* 0x00005410042b7816 */ /* 0x000fe20000000009 */
[----:B------:R-:W-:-:S02]  /*9f20*/  IMAD.MOV.U32 R4, RZ, RZ, R24 ;  /* 0x000000ffff047224 */ /* 0x000fc400078e0018 */
[----:B------:R-:W-:Y:S01]  /*9f30*/  IMAD.MOV.U32 R9, RZ, RZ, R25 ;  /* 0x000000ffff097224 */ /* 0x000fe200078e0019 */
[----:B------:R-:W-:-:S04]  /*9f40*/  PRMT R54, R0, 0x5410, R3 ;  /* 0x0000541000367816 */ /* 0x000fc80000000003 */
[----:B------:R-:W-:Y:S01]  /*9f50*/  PRMT R50, R4, 0x5410, R9 ;  /* 0x0000541004327816 */ /* 0x000fe20000000009 */
[----:B------:R-:W-:Y:S06]  /*9f60*/  BRA.DIV UR4, `(.L_x_8488) ;  /* 0x000001ce04107947 */ /* 0x000fec000b800000 */
[----:B------:R0:W1:Y:S04]  /*9f70*/  SHFL.IDX PT, R0, R6, 0x3, 0x181f ;  /* 0x00781f0006007f89 */ /* 0x00006800000e0000 */
[----:B------:R0:W3:Y:S04]  /*9f80*/  SHFL.IDX PT, R3, R5, 0x3, 0x181f ;  /* 0x00781f0005037f89 */ /* 0x0000e800000e0000 */
[----:B------:R0:W4:Y:S04]  /*9f90*/  SHFL.IDX PT, R4, R8, 0x3, 0x181f ;  /* 0x00781f0008047f89 */ /* 0x00012800000e0000 */
[----:B------:R0:W0:Y:S02]  /*9fa0*/  SHFL.IDX PT, R14, R7, 0x3, 0x181f ;  /* 0x00781f00070e7f89 */ /* 0x00002400000e0000 */
.L_x_8824:
[----:B------:R-:W-:Y:S01]  /*9fb0*/  IADD3 R55, R55, 0x60, RZ ;  /* 0x0000006037377810 */ /* 0x000fe20007ffe0ff */
[----:B------:R-:W-:Y:S01]  /*9fc0*/  BSSY B1, `(.L_x_8489) ;  /* 0x0000021000017945 */ /* 0x000fe20003800000 */
[----:B0-2---:R-:W-:Y:S02]  /*9fd0*/  LEA.HI R5, R213, R213, RZ, 0x1 ;  /* 0x000000d5d5057211 */ /* 0x005fe400078f08ff */
[----:B------:R-:W-:Y:S02]  /*9fe0*/  CS2R R10, SRZ ;  /* 0x00000000000a7805 */ /* 0x000fe4000001ff00 */
[----:B------:R-:W-:Y:S02]  /*9ff0*/  ISETP.GE.AND P0, PT, R55, R64, PT ;  /* 0x000000403700720c */ /* 0x000fe40003f06270 */
[----:B------:R-:W-:Y:S02]  /*a000*/  CS2R R12, SRZ ;  /* 0x00000000000c7805 */ /* 0x000fe4000001ff00 */
[----:B------:R-:W-:-:S02]  /*a010*/  LOP3.LUT R6, R5, 0xfffffffe, RZ, 0xc0, !PT ;  /* 0xfffffffe05067812 */ /* 0x000fc400078ec0ff */
[----:B------:R-:W-:-:S03]  /*a020*/  CS2R R8, SRZ ;  /* 0x0000000000087805 */ /* 0x000fc6000001ff00 */
[----:B------:R-:W-:-:S05]  /*a030*/  IMAD.IADD R5, R213, 0x1, -R6 ;  /* 0x00000001d5057824 */ /* 0x000fca00078e0a06 */
[----:B------:R-:W-:Y:S01]  /*a040*/  SHF.L.U32 R5, R5, 0x1f, RZ ;  /* 0x0000001f05057819 */ /* 0x000fe200000006ff */
[----:B------:R-:W-:Y:S06]  /*a050*/  @P0 BRA `(.L_x_8490) ;  /* 0x00000000005c0947 */ /* 0x000fec0003800000 */
[----:B------:R-:W-:Y:S01]  /*a060*/  ULDC UR4, c[0x0][0x3f4] ;  /* 0x0000fd0000047ab9 */ /* 0x000fe20000000800 */
[----:B------:R-:W-:Y:S02]  /*a070*/  CS2R R8, SRZ ;  /* 0x0000000000087805 */ /* 0x000fe4000001ff00 */
[----:B------:R-:W-:Y:S02]  /*a080*/  ISETP.GE.AND P4, PT, R18, UR4, PT ;  /* 0x0000000412007c0c */ /* 0x000fe4000bf86270 */
[----:B------:R-:W-:-:S11]  /*a090*/  ISETP.GE.AND P5, PT, R185, UR4, PT ;  /* 0x00000004b9007c0c */ /* 0x000fd6000bfa6270 */
[C---:B------:R-:W-:Y:S01]  /*a0a0*/  @!P4 IMAD.SHL.U32 R60, R18.reuse, 0x2, RZ ;  /* 0x00000002123cc824 */ /* 0x040fe200078e00ff */
[----:B------:R-:W-:Y:S01]  /*a0b0*/  @!P4 SHF.L.U64.HI R11, R18, 0x1, R19 ;  /* 0x00000001120bc819 */ /* 0x000fe20000010213 */
[C---:B------:R-:W-:Y:S01]  /*a0c0*/  @!P5 IMAD.SHL.U32 R15, R185.reuse, 0x2, RZ ;  /* 0x00000002b90fd824 */ /* 0x040fe200078e00ff */
[----:B------:R-:W-:Y:S02]  /*a0d0*/  @!P5 SHF.L.U64.HI R13, R185, 0x1, R216 ;  /* 0x00000001b90dd819 */ /* 0x000fe400000102d8 */
[CC--:B---3--:R-:W-:Y:S02]  /*a0e0*/  @!P4 IADD3 R6, P0, R3.reuse, R60.reuse, RZ ;  /* 0x0000003c0306c210 */ /* 0x0c8fe40007f1e0ff */
[-C--:B------:R-:W-:Y:S02]  /*a0f0*/  @!P5 IADD3 R62, P2, R3, R15.reuse, RZ ;  /* 0x0000000f033ed210 */ /* 0x080fe40007f5e0ff */
[----:B------:R-:W-:Y:S01]  /*a100*/  @!P4 IADD3 R60, P1, R14, R60, RZ ;  /* 0x0000003c0e3cc210 */ /* 0x000fe20007f3e0ff */
[----:B-1----:R-:W-:Y:S01]  /*a110*/  @!P4 IMAD.X R7, R0, 0x1, R11, P0 ;  /* 0x000000010007c824 */ /* 0x002fe200000e060b */
[----:B------:R-:W-:Y:S01]  /*a120*/  @!P5 IADD3 R14, P3, R14, R15, RZ ;  /* 0x0000000f0e0ed210 */ /* 0x000fe20007f7e0ff */
[----:B------:R-:W-:Y:S01]  /*a130*/  @!P5 IMAD.X R63, R0, 0x1, R13, P2 ;  /* 0x00000001003fd824 */ /* 0x000fe200010e060d */
[----:B------:R-:W-:Y:S01]  /*a140*/  CS2R R26, SRZ ;  /* 0x00000000001a7805 */ /* 0x000fe2000001ff00 */
[C---:B----4-:R-:W-:Y:S01]  /*a150*/  @!P4 IMAD.X R61, R4.reuse, 0x1, R11, P1 ;  /* 0x00000001043dc824 */ /* 0x050fe200008e060b */
[----:B------:R-:W-:-:S02]  /*a160*/  @!P5 IADD3.X R15, R4, R13, RZ, P3, !PT ;  /* 0x0000000d040fd210 */ /* 0x000fc40001ffe4ff */
[----:B------:R-:W-:Y:S02]  /*a170*/  CS2R R10, SRZ ;  /* 0x00000000000a7805 */ /* 0x000fe4000001ff00 */
[----:B------:R-:W-:Y:S01]  /*a180*/  CS2R R12, SRZ ;  /* 0x00000000000c7805 */ /* 0x000fe2000001ff00 */
[----:B------:R0:W5:Y:S04]  /*a190*/  @!P5 LD.E.64 R8, desc[UR38][R62.64] ;  /* 0x000000263e08d980 */ /* 0x000168000c101b00 */
[----:B------:R0:W5:Y:S04]  /*a1a0*/  @!P5 LD.E.64 R10, desc[UR38][R14.64] ;  /* 0x000000260e0ad980 */ /* 0x000168000c101b00 */
[----:B------:R0:W5:Y:S04]  /*a1b0*/  @!P4 LD.E.64 R12, desc[UR38][R6.64] ;  /* 0x00000026060cc980 */ /* 0x000168000c101b00 */
[----:B------:R0:W5:Y:S02]  /*a1c0*/  @!P4 LD.E.64 R26, desc[UR38][R60.64] ;  /* 0x000000263c1ac980 */ /* 0x000164000c101b00 */
.L_x_8490:
[----:B------:R-:W-:Y:S05]  /*a1d0*/  BSYNC B1 ;  /* 0x0000000000017941 */ /* 0x000fea0003800000 */
.L_x_8489:
[----:B------:R-:W2:Y:S01]  /*a1e0*/  SYNCS.PHASECHK.TRANS64.TRYWAIT P0, [R2+URZ+0x28800], R5 ;  /* 0x02880005020075a7 */ /* 0x000ea2000800017f */
[----:B---3-5:R-:W-:Y:S01]  /*a1f0*/  IMAD.MOV.U32 R3, RZ, RZ, R26 ;  /* 0x000000ffff037224 */ /* 0x028fe200078e001a */
[----:B-1----:R-:W-:Y:S01]  /*a200*/  VIADDMNMX R0, R64, -R193, 0x80, PT ;  /* 0x0000008040007446 */ /* 0x002fe200038009c1 */
[----:B----4-:R-:W-:Y:S01]  /*a210*/  IMAD.MOV.U32 R4, RZ, RZ, R27 ;  /* 0x000000ffff047224 */ /* 0x010fe200078e001b */
[----:B------:R-:W-:Y:S01]  /*a220*/  BSSY B1, `(.L_x_8491) ;  /* 0x000000c000017945 */ /* 0x000fe20003800000 */
[----:B0-----:R-:W-:Y:S01]  /*a230*/  IMAD.MOV.U32 R6, RZ, RZ, R12 ;  /* 0x000000ffff067224 */ /* 0x001fe200078e000c */
[----:B------:R-:W-:Y:S01]  /*a240*/  ISETP.GE.AND P1, PT, R23, R0, PT ;  /* 0x000000001700720c */ /* 0x000fe20003f26270 */
[----:B------:R-:W-:Y:S01]  /*a250*/  IMAD.MOV.U32 R7, RZ, RZ, R13 ;  /* 0x000000ffff077224 */ /* 0x000fe200078e000d */
[----:B------:R-:W-:Y:S01]  /*a260*/  PRMT R15, R3, 0x5410, R4 ;  /* 0x00005410030f7816 */ /* 0x000fe20000000004 */
[----:B------:R-:W-:Y:S02]  /*a270*/  IMAD.MOV.U32 R3, RZ, RZ, R10 ;  /* 0x000000ffff037224 */ /* 0x000fe400078e000a */
[----:B------:R-:W-:Y:S01]  /*a280*/  IMAD.MOV.U32 R4, RZ, RZ, R11 ;  /* 0x000000ffff047224 */ /* 0x000fe200078e000b */
[----:B------:R-:W-:Y:S01]  /*a290*/  PRMT R55, R6, 0x5410, R7 ;  /* 0x0000541006377816 */ /* 0x000fe20000000007 */
[----:B------:R-:W-:-:S03]  /*a2a0*/  IMAD.MOV.U32 R6, RZ, RZ, R9 ;  /* 0x000000ffff067224 */ /* 0x000fc600078e0009 */
[----:B------:R-:W-:Y:S02]  /*a2b0*/  PRMT R3, R3, 0x5410, R4 ;  /* 0x0000541003037816 */ /* 0x000fe40000000004 */
[----:B------:R-:W-:Y:S01]  /*a2c0*/  MOV R4, R8 ;  /* 0x0000000800047202 */ /* 0x000fe20000000f00 */
[----:B--2---:R-:W-:Y:S06]  /*a2d0*/  @!P0 BRA `(.L_x_8492) ;  /* 0x000001c800a48947 */ /* 0x004fec0003800000 */
.L_x_8825:
[----:B------:R-:W-:Y:S05]  /*a2e0*/  BSYNC B1 ;  /* 0x0000000000017941 */ /* 0x000fea0003800000 */
.L_x_8491:
[----:B------:R-:W-:Y:S01]  /*a2f0*/  BSSY B1, `(.L_x_8493) ;  /* 0x000005e000017945 */ /* 0x000fe20003800000 */
[----:B------:R-:W-:-:S03]  /*a300*/  PRMT R14, R4, 0x5410, R6 ;  /* 0x00005410040e7816 */ /* 0x000fc60000000006 */
[----:B------:R-:W-:Y:S05]  /*a310*/  @P1 BRA `(.L_x_8494) ;  /* 0x00000004006c1947 */ /* 0x000fea0003800000 */
[----:B------:R-:W1:Y:S01]  /*a320*/  LDC R4, c[0x0][0x3f4] ;  /* 0x0000fd00ff047b82 */ /* 0x000e620000000800 */
[----:B------:R-:W-:Y:S01]  /*a330*/  BSSY B2, `(.L_x_8495) ;  /* 0x000002e000027945 */ /* 0x000fe20003800000 */
[-C--:B-1----:R-:W-:Y:S02]  /*a340*/  ISETP.GE.AND P0, PT, R18, R4.reuse, PT ;  /* 0x000000041200720c */ /* 0x082fe40003f06270 */
[----:B------:R-:W-:-:S11]  /*a350*/  ISETP.GE.AND P1, PT, R185, R4, PT ;  /* 0x00000004b900720c */ /* 0x000fd60003f26270 */
[----:B------:R-:W-:Y:S05]  /*a360*/  @P0 BRA `(.L_x_8496) ;  /* 0x0000000000a80947 */ /* 0x000fea0003800000 */
[----:B0-----:R-:W0:Y:S01]  /*a370*/  LDS.128 R4, [R205] ;  /* 0x00000000cd047984 */ /* 0x001e220000000c00 */
[----:B------:R-:W-:Y:S01]  /*a380*/  SHF.R.U32.HI R61, RZ, 0x10, R47 ;  /* 0x00000010ff3d7819 */ /* 0x000fe2000001162f */
[--C-:B------:R-:W-:Y:S01]  /*a390*/  HADD2.F32 R62, -RZ, R65.reuse.H0_H0 ;  /* 0x20000041ff3e7230 */ /* 0x100fe20000004100 */
[--C-:B------:R-:W-:Y:S01]  /*a3a0*/  SHF.R.U32.HI R63, RZ, 0x10, R49.reuse ;  /* 0x00000010ff3f7819 */ /* 0x100fe20000011631 */
[----:B------:R-:W-:Y:S01]  /*a3b0*/  HADD2.F32 R60, -RZ, R65.H1_H1 ;  /* 0x30000041ff3c7230 */ /* 0x000fe20000004100 */
[----:B------:R-:W-:Y:S01]  /*a3c0*/  SHF.R.U64 R67, R48, 0x10, R49 ;  /* 0x0000001030437819 */ /* 0x000fe20000001231 */
[----:B------:R-:W-:Y:S01]  /*a3d0*/  HADD2.F32 R61, -RZ, R61.H0_H0 ;  /* 0x2000003dff3d7230 */ /* 0x000fe20000004100 */
[----:B------:R-:W-:Y:S01]  /*a3e0*/  SHF.R.U64 R69, R46, 0x10, R47 ;  /* 0x000000102e457819 */ /* 0x000fe2000000122f */
[----:B------:R-:W-:Y:S02]  /*a3f0*/  HADD2.F32 R63, -RZ, R63.H0_H0 ;  /* 0x2000003fff3f7230 */ /* 0x000fe40000004100 */
[----:B0-----:R-:W-:-:S02]  /*a400*/  HADD2.F32 R48, -RZ, R7.H0_H0 ;  /* 0x20000007ff307230 */ /* 0x001fc40000004100 */
[----:B------:R-:W-:Y:S02]  /*a410*/  HADD2.F32 R49, -RZ, R7.H1_H1 ;  /* 0x30000007ff317230 */ /* 0x000fe40000004100 */
[--C-:B------:R-:W-:Y:S02]  /*a420*/  HADD2.F32 R7, -RZ, R4.reuse.H0_H0 ;  /* 0x20000004ff077230 */ /* 0x100fe40000004100 */
[----:B------:R-:W-:Y:S02]  /*a430*/  HADD2.F32 R4, -RZ, R4.H1_H1 ;  /* 0x30000004ff047230 */ /* 0x000fe40000004100 */
[C---:B------:R-:W-:Y:S01]  /*a440*/  FMUL.FTZ R66, R49.reuse, R61 ;  /* 0x0000003d31427220 */ /* 0x040fe20000410000 */
[-C--:B------:R-:W-:Y:S01]  /*a450*/  FMUL.FTZ R65, R49, R63.reuse ;  /* 0x0000003f31417220 */ /* 0x080fe20000410000 */
[--C-:B------:R-:W-:Y:S02]  /*a460*/  HADD2.F32 R46, -RZ, R6.reuse.H0_H0 ;  /* 0x20000006ff2e7230 */ /* 0x100fe40000004100 */
[----:B------:R-:W-:Y:S01]  /*a470*/  FMUL.FTZ R64, R4, R62 ;  /* 0x0000003e04407220 */ /* 0x000fe20000410000 */
[----:B------:R-:W-:Y:S01]  /*a480*/  FFMA.FTZ R68, R48, R63, R66 ;  /* 0x0000003f30447223 */ /* 0x000fe20000010042 */
[----:B------:R-:W-:-:S02]  /*a490*/  HADD2.F32 R47, -RZ, R6.H1_H1 ;  /* 0x30000006ff2f7230 */ /* 0x000fc40000004100 */
[-C--:B------:R-:W-:Y:S01]  /*a4a0*/  FMUL.FTZ R66, R4, R60.reuse ;  /* 0x0000003c04427220 */ /* 0x080fe20000410000 */
[C---:B------:R-:W-:Y:S01]  /*a4b0*/  FFMA.FTZ R64, R7.reuse, R60, -R64 ;  /* 0x0000003c07407223 */ /* 0x040fe20000010840 */
[--C-:B------:R-:W-:Y:S02]  /*a4c0*/  HADD2.F32 R6, -RZ, R5.reuse.H0_H0 ;  /* 0x20000005ff067230 */ /* 0x100fe40000004100 */
[----:B------:R-:W-:Y:S01]  /*a4d0*/  FFMA.FTZ R65, R48, R61, -R65 ;  /* 0x0000003d30417223 */ /* 0x000fe20000010841 */
[--C-:B------:R-:W-:Y:S02]  /*a4e0*/  HADD2.F32 R60, -RZ, R70.reuse.H0_H0 ;  /* 0x20000046ff3c7230 */ /* 0x100fe40000004100 */
[----:B------:R-:W-:Y:S01]  /*a4f0*/  FFMA.FTZ R61, R7, R62, R66 ;  /* 0x0000003e073d7223 */ /* 0x000fe20000010042 */
[----:B------:R-:W-:Y:S02]  /*a500*/  HADD2.F32 R5, -RZ, R5.H1_H1 ;  /* 0x30000005ff057230 */ /* 0x000fe40000004100 */
[----:B------:R-:W-:-:S02]  /*a510*/  HADD2.F32 R48, -RZ, R70.H1_H1 ;  /* 0x30000046ff307230 */ /* 0x000fc40000004100 */
[C---:B------:R-:W-:Y:S01]  /*a520*/  FMUL.FTZ R63, R47.reuse, R60 ;  /* 0x0000003c2f3f7220 */ /* 0x040fe20000410000 */
[----:B------:R-:W-:Y:S02]  /*a530*/  HADD2.F32 R49, -RZ, R67.H0_H0 ;  /* 0x20000043ff317230 */ /* 0x000fe40000004100 */
[----:B------:R-:W-:Y:S02]  /*a540*/  HADD2.F32 R4, -RZ, R69.H0_H0 ;  /* 0x20000045ff047230 */ /* 0x000fe40000004100 */
[-C--:B------:R-:W-:Y:S01]  /*a550*/  FMUL.FTZ R47, R47, R48.reuse ;  /* 0x000000302f2f7220 */ /* 0x080fe20000410000 */
[C---:B------:R-:W-:Y:S01]  /*a560*/  FFMA.FTZ R63, R46.reuse, R48, -R63 ;  /* 0x000000302e3f7223 */ /* 0x040fe2000001083f */
[C---:B------:R-:W-:Y:S01]  /*a570*/  FMUL.FTZ R7, R5.reuse, R49 ;  /* 0x0000003105077220 */ /* 0x040fe20000410000 */
[----:B------:R-:W-:Y:S01]  /*a580*/  FMUL.FTZ R62, R5, R4 ;  /* 0x00000004053e7220 */ /* 0x000fe20000410000 */
[----:B------:R-:W-:Y:S02]  /*a590*/  FFMA.FTZ R46, R46, R60, R47 ;  /* 0x0000003c2e2e7223 */ /* 0x000fe4000001002f */
[----:B------:R-:W-:Y:S01]  /*a5a0*/  FFMA.FTZ R5, R6, R4, -R7 ;  /* 0x0000000406057223 */ /* 0x000fe20000010807 */
[----:B------:R-:W-:Y:S01]  /*a5b0*/  F2FP.F16.F32.PACK_AB R7, R68, R65 ;  /* 0x000000414407723e */ /* 0x000fe200000000ff */
[----:B------:R-:W-:Y:S01]  /*a5c0*/  FFMA.FTZ R62, R6, R49, R62 ;  /* 0x00000031063e7223 */ /* 0x000fe2000001003e */
[----:B------:R-:W-:-:S02]  /*a5d0*/  F2FP.F16.F32.PACK_AB R4, R61, R64 ;  /* 0x000000403d04723e */ /* 0x000fc400000000ff */
[----:B------:R-:W-:Y:S02]  /*a5e0*/  F2FP.F16.F32.PACK_AB R6, R46, R63 ;  /* 0x0000003f2e06723e */ /* 0x000fe400000000ff */
[----:B------:R-:W-:-:S05]  /*a5f0*/  F2FP.F16.F32.PACK_AB R5, R62, R5 ;  /* 0x000000053e05723e */ /* 0x000fca00000000ff */
[----:B------:R1:W-:Y:S02]  /*a600*/  STS.128 [R205], R4 ;  /* 0x00000004cd007388 */ /* 0x0003e40000000c00 */
.L_x_8496:
[----:B------:R-:W-:Y:S05]  /*a610*/  BSYNC B2 ;  /* 0x0000000000027941 */ /* 0x000fea0003800000 */
.L_x_8495:
[----:B------:R-:W-:Y:S05]  /*a620*/  @P1 BRA `(.L_x_8494) ;  /* 0x0000000000a81947 */ /* 0x000fea0003800000 */
[----:B01----:R-:W0:Y:S01]  /*a630*/  LDS.128 R4, [R205+0x4000] ;  /* 0x00400000cd047984 */ /* 0x003e220000000c00 */
        /* <DEDUP_REMOVED lines=41> */
.L_x_8494:
[----:B------:R-:W-:Y:S05]  /*a8d0*/  BSYNC B1 ;  /* 0x0000000000017941 */ /* 0x000fea0003800000 */
.L_x_8493:
[----:B------:R-:W-:Y:S01]  /*a8e0*/  ISETP.GE.AND P0, PT, R212, R0, PT ;  /* 0x00000000d400720c */ /* 0x000fe20003f06270 */
[----:B------:R-:W-:-:S12]  /*a8f0*/  BSSY B1, `(.L_x_8497) ;  /* 0x000005d000017945 */ /* 0x000fd80003800000 */
[----:B------:R-:W-:Y:S05]  /*a900*/  @P0 BRA `(.L_x_8498) ;  /* 0x00000004006c0947 */ /* 0x000fea0003800000 */
[----:B-12---:R-:W1:Y:S01]  /*a910*/  LDC R4, c[0x0][0x3f4] ;  /* 0x0000fd00ff047b82 */ /* 0x006e620000000800 */
[----:B------:R-:W-:Y:S01]  /*a920*/  BSSY B2, `(.L_x_8499) ;  /* 0x000002e000027945 */ /* 0x000fe20003800000 */
[-C--:B-1----:R-:W-:Y:S02]  /*a930*/  ISETP.GE.AND P0, PT, R18, R4.reuse, PT ;  /* 0x000000041200720c */ /* 0x082fe40003f06270 */
[----:B------:R-:W-:-:S11]  /*a940*/  ISETP.GE.AND P1, PT, R185, R4, PT ;  /* 0x00000004b900720c */ /* 0x000fd60003f26270 */
[----:B------:R-:W-:Y:S05]  /*a950*/  @P0 BRA `(.L_x_8500) ;  /* 0x0000000000a80947 */ /* 0x000fea0003800000 */
[----:B0-----:R-:W0:Y:S01]  /*a960*/  LDS.128 R4, [R205+0x1000] ;  /* 0x00100000cd047984 */ /* 0x001e220000000c00 */
        /* <DEDUP_REMOVED lines=41> */
.L_x_8500:
[----:B------:R-:W-:Y:S05]  /*ac00*/  BSYNC B2 ;  /* 0x0000000000027941 */ /* 0x000fea0003800000 */
.L_x_8499:
[----:B------:R-:W-:Y:S05]  /*ac10*/  @P1 BRA `(.L_x_8498) ;  /* 0x0000000000a81947 */ /* 0x000fea0003800000 */
[----:B01----:R-:W0:Y:S01]  /*ac20*/  LDS.128 R4, [R205+0x5000] ;  /* 0x00500000cd047984 */ /* 0x003e220000000c00 */
        /* <DEDUP_REMOVED lines=41> */
.L_x_8498:
[----:B------:R-:W-:Y:S05]  /*aec0*/  BSYNC B1 ;  /* 0x0000000000017941 */ /* 0x000fea0003800000 */
.L_x_8497:
[----:B------:R-:W-:Y:S01]  /*aed0*/  ISETP.GE.AND P0, PT, R211, R0, PT ;  /* 0x00000000d300720c */ /* 0x000fe20003f06270 */
[----:B------:R-:W-:-:S12]  /*aee0*/  BSSY B1, `(.L_x_8501) ;  /* 0x000005d000017945 */ /* 0x000fd80003800000 */
[----:B------:R-:W-:Y:S05]  /*aef0*/  @P0 BRA `(.L_x_8502) ;  /* 0x00000004006c0947 */ /* 0x000fea0003800000 */
[----:B-123--:R-:W1:Y:S01]  /*af00*/  LDC R4, c[0x0][0x3f4] ;  /* 0x0000fd00ff047b82 */ /* 0x00ee620000000800 */
[----:B------:R-:W-:Y:S01]  /*af10*/  BSSY B2, `(.L_x_8503) ;  /* 0x000002e000027945 */ /* 0x000fe20003800000 */
[-C--:B-1----:R-:W-:Y:S02]  /*af20*/  ISETP.GE.AND P0, PT, R18, R4.reuse, PT ;  /* 0x000000041200720c */ /* 0x082fe40003f06270 */
[----:B------:R-:W-:-:S11]  /*af30*/  ISETP.GE.AND P1, PT, R185, R4, PT ;  /* 0x00000004b900720c */ /* 0x000fd60003f26270 */
[----:B------:R-:W-:Y:S05]  /*af40*/  @P0 BRA `(.L_x_8504) ;  /* 0x0000000000a80947 */ /* 0x000fea0003800000 */
[----:B0-----:R-:W0:Y:S01]  /*af50*/  LDS.128 R4, [R205+0x2000] ;  /* 0x00200000cd047984 */ /* 0x001e220000000c00 */
        /* <DEDUP_REMOVED lines=41> */
.L_x_8504:
[----:B------:R-:W-:Y:S05]  /*b1f0*/  BSYNC B2 ;  /* 0x0000000000027941 */ /* 0x000fea0003800000 */
.L_x_8503:
        /* <DEDUP_REMOVED lines=43> */
.L_x_8502:
[----:B------:R-:W-:Y:S05]  /*b4b0*/  BSYNC B1 ;  /* 0x0000000000017941 */ /* 0x000fea0003800000 */
.L_x_8501:
[----:B------:R-:W-:-:S13]  /*b4c0*/  ISETP.GE.AND P0, PT, R210, R0, PT ;  /* 0x00000000d200720c */ /* 0x000fda0003f06270 */
[----:B------:R-:W-:Y:S05]  /*b4d0*/  @P0 BRA `(.L_x_8505) ;  /* 0x00000028009c0947 */ /* 0x000fea0003800000 */
[----:B------:R-:W5:Y:S01]  /*b4e0*/  LDC R0, c[0x0][0x3f4] ;  /* 0x0000fd00ff007b82 */ /* 0x000f620000000800 */
[----:B------:R-:W-:Y:S01]  /*b4f0*/  BSSY B1, `(.L_x_8506) ;  /* 0x000002e000017945 */ /* 0x000fe20003800000 */
[-C--:B-----5:R-:W-:Y:S02]  /*b500*/  ISETP.GE.AND P0, PT, R18, R0.reuse, PT ;  /* 0x000000001200720c */ /* 0x0a0fe40003f06270 */
[----:B------:R-:W-:-:S11]  /*b510*/  ISETP.GE.AND P1, PT, R185, R0, PT ;  /* 0x00000000b900720c */ /* 0x000fd60003f26270 */
[----:B------:R-:W-:Y:S05]  /*b520*/  @P0 BRA `(.L_x_8507) ;  /* 0x0000000000a80947 */ /* 0x000fea0003800000 */
[----:B01234-:R-:W0:Y:S01]  /*b530*/  LDS.128 R4, [R205+0x3000] ;  /* 0x00300000cd047984 */ /* 0x01fe220000000c00 */
[----:B------:R-:W-:Y:S01]  /*b540*/  SHF.R.U32.HI R24, RZ, 0x10, R13 ;  /* 0x00000010ff187819 */ /* 0x000fe2000001160d */
[----:B------:R-:W-:Y:S01]  /*b550*/  HADD2.F32 R21, -RZ, R55.H0_H0 ;  /* 0x20000037ff157230 */ /* 0x000fe20000004100 */
[--C-:B------:R-:W-:Y:S01]  /*b560*/  SHF.R.U64 R30, R26, 0x10, R27.reuse ;  /* 0x000000101a1e7819 */ /* 0x100fe2000000121b */
[--C-:B------:R-:W-:Y:S01]  /*b570*/  HADD2.F32 R25, -RZ, R15.reuse.H0_H0 ;  /* 0x2000000fff197230 */ /* 0x100fe20000004100 */
        /* <DEDUP_REMOVED lines=13> */
[C---:B------:R-:W-:Y:S01]  /*b650*/  FFMA.FTZ R31, R13.reuse, R26, R29 ;  /* 0x0000001a0d1f7223 */ /* 0x040fe2000001001d */
[----:B------:R-:W-:Y:S02]  /*b660*/  HADD2.F32 R12, -RZ, R6.H1_H1 ;  /* 0x30000006ff0c7230 */ /* 0x000fe40000004100 */
[C---:B------:R-:W-:Y:S01]  /*b670*/  FMUL.FTZ R27, R4.reuse, R25 ;  /* 0x00000019041b7220 */ /* 0x040fe20000410000 */
[--C-:B------:R-:W-:Y:S02]  /*b680*/  HADD2.F32 R6, -RZ, R5.reuse.H0_H0 ;  /* 0x20000005ff067230 */ /* 0x100fe40000004100 */
[----:B------:R-:W-:Y:S01]  /*b690*/  FFMA.FTZ R28, R13, R24, -R28 ;  /* 0x000000180d1c7223 */ /* 0x000fe2000001081c */
[-C--:B------:R-:W-:Y:S01]  /*b6a0*/  FMUL.FTZ R29, R4, R21.reuse ;  /* 0x00000015041d7220 */ /* 0x080fe20000410000 */
[----:B------:R-:W-:Y:S02]  /*b6b0*/  HADD2.F32 R5, -RZ, R5.H1_H1 ;  /* 0x30000005ff057230 */ /* 0x000fe40000004100 */
[----:B------:R-:W-:Y:S01]  /*b6c0*/  FFMA.FTZ R27, R0, R21, -R27 ;  /* 0x00000015001b7223 */ /* 0x000fe2000001081b */
[----:B------:R-:W-:-:S02]  /*b6d0*/  HADD2.F32 R13, -RZ, R30.H0_H0 ;  /* 0x2000001eff0d7230 */ /* 0x000fc40000004100 */
[C---:B------:R-:W-:Y:S01]  /*b6e0*/  FMUL.FTZ R20, R12.reuse, R15 ;  /* 0x0000000f0c147220 */ /* 0x040fe20000410000 */
[----:B------:R-:W-:Y:S02]  /*b6f0*/  HADD2.F32 R4, -RZ, R32.H0_H0 ;  /* 0x20000020ff047230 */ /* 0x000fe40000004100 */
[----:B------:R-:W-:Y:S01]  /*b700*/  FMUL.FTZ R24, R12, R55 ;  /* 0x000000370c187220 */ /* 0x000fe20000410000 */
[----:B------:R-:W-:Y:S01]  /*b710*/  FFMA.FTZ R0, R0, R25, R29 ;  /* 0x0000001900007223 */ /* 0x000fe2000001001d */
[----:B------:R-:W-:Y:S01]  /*b720*/  FMUL.FTZ R21, R5, R13 ;  /* 0x0000000d05157220 */ /* 0x000fe20000410000 */
[----:B------:R-:W-:Y:S01]  /*b730*/  FFMA.FTZ R20, R7, R55, -R20 ;  /* 0x0000003707147223 */ /* 0x000fe20000010814 */
[-C--:B------:R-:W-:Y:S01]  /*b740*/  FMUL.FTZ R12, R5, R4.reuse ;  /* 0x00000004050c7220 */ /* 0x080fe20000410000 */
[----:B------:R-:W-:Y:S01]  /*b750*/  FFMA.FTZ R15, R7, R15, R24 ;  /* 0x0000000f070f7223 */ /* 0x000fe20000010018 */
[C---:B------:R-:W-:Y:S01]  /*b760*/  FFMA.FTZ R5, R6.reuse, R4, -R21 ;  /* 0x0000000406057223 */ /* 0x040fe20000010815 */
[----:B------:R-:W-:Y:S01]  /*b770*/  F2FP.F16.F32.PACK_AB R7, R31, R28 ;  /* 0x0000001c1f07723e */ /* 0x000fe200000000ff */
[----:B------:R-:W-:Y:S01]  /*b780*/  FFMA.FTZ R12, R6, R13, R12 ;  /* 0x0000000d060c7223 */ /* 0x000fe2000001000c */
[----:B------:R-:W-:-:S02]  /*b790*/  F2FP.F16.F32.PACK_AB R4, R0, R27 ;  /* 0x0000001b0004723e */ /* 0x000fc400000000ff */
[----:B------:R-:W-:Y:S02]  /*b7a0*/  F2FP.F16.F32.PACK_AB R6, R15, R20 ;  /* 0x000000140f06723e */ /* 0x000fe400000000ff */
[----:B------:R-:W-:-:S05]  /*b7b0*/  F2FP.F16.F32.PACK_AB R5, R12, R5 ;  /* 0x000000050c05723e */ /* 0x000fca00000000ff */
[----:B------:R0:W-:Y:S02]  /*b7c0*/  STS.128 [R205+0x3000], R4 ;  /* 0x00300004cd007388 */ /* 0x0001e40000000c00 */
.L_x_8507:
[----:B------:R-:W-:Y:S05]  /*b7d0*/  BSYNC B1 ;  /* 0x0000000000017941 */ /* 0x000fea0003800000 */
.L_x_8506:
[----:B------:R-:W-:Y:S05]  /*b7e0*/  @P1 BRA `(.L_x_8505) ;  /* 0x0000002400d81947 */ /* 0x000fea0003800000 */
[----:B01234-:R-:W0:Y:S01]  /*b7f0*/  LDS.128 R4, [R205+0x7000] ;  /* 0x00700000cd047984 */ /* 0x01fe220000000c00 */
[----:B------:R-:W-:Y:S01]  /*b800*/  SHF.R.U32.HI R15, RZ, 0x10, R11 ;  /* 0x00000010ff0f7819 */ /* 0x000fe2000001160b */
[----:B------:R-:W-:Y:S01]  /*b810*/  HADD2.F32 R13, -RZ, R3.H0_H0 ;  /* 0x20000003ff0d7230 */ /* 0x000fe20000004100 */
[----:B------:R-:W-:Y:S02]  /*b820*/  SHF.R.U32.HI R12, RZ, 0x10, R9 ;  /* 0x00000010ff0c7819 */ /* 0x000fe40000011609 */
[----:B------:R-:W-:Y:S01]  /*b830*/  SHF.R.U64 R24, R10, 0x10, R11 ;  /* 0x000000100a187819 */ /* 0x000fe2000000120b */
[----:B------:R-:W-:Y:S01]  /*b840*/  HADD2.F32 R15, -RZ, R15.H0_H0 ;  /* 0x2000000fff0f7230 */ /* 0x000fe20000004100 */
        /* <DEDUP_REMOVED lines=8> */
[----:B------:R-:W-:Y:S01]  /*b8d0*/  FMUL.FTZ R10, R10, R12 ;  /* 0x0000000c0a0a7220 */ /* 0x000fe20000410000 */
[----:B------:R-:W-:-:S02]  /*b8e0*/  HADD2.F32 R4, -RZ, R4.H1_H1 ;  /* 0x30000004ff047230 */ /* 0x000fc40000004100 */
[C---:B------:R-:W-:Y:S01]  /*b8f0*/  FFMA.FTZ R20, R9.reuse, R12, -R20 ;  /* 0x0000000c09147223 */ /* 0x040fe20000010814 */
[----:B------:R-:W-:Y:S01]  /*b900*/  FFMA.FTZ R25, R9, R15, R10 ;  /* 0x0000000f09197223 */ /* 0x000fe2000001000a */
[--C-:B------:R-:W-:Y:S02]  /*b910*/  HADD2.F32 R7, -RZ, R6.reuse.H0_H0 ;  /* 0x20000006ff077230 */ /* 0x100fe40000004100 */
[C---:B------:R-:W-:Y:S01]  /*b920*/  FMUL.FTZ R21, R4.reuse, R13 ;  /* 0x0000000d04157220 */ /* 0x040fe20000410000 */
[----:B------:R-:W-:Y:S02]  /*b930*/  HADD2.F32 R8, -RZ, R6.H1_H1 ;  /* 0x30000006ff087230 */ /* 0x000fe40000004100 */
[-C--:B------:R-:W-:Y:S01]  /*b940*/  FMUL.FTZ R15, R4, R11.reuse ;  /* 0x0000000b040f7220 */ /* 0x080fe20000410000 */
[----:B------:R-:W-:Y:S02]  /*b950*/  HADD2.F32 R9, -RZ, R3.H1_H1 ;  /* 0x30000003ff097230 */ /* 0x000fe40000004100 */
[----:B------:R-:W-:Y:S01]  /*b960*/  FFMA.FTZ R21, R0, R11, -R21 ;  /* 0x0000000b00157223 */ /* 0x000fe20000010815 */
[----:B------:R-:W-:-:S02]  /*b970*/  HADD2.F32 R6, -RZ, R5.H0_H0 ;  /* 0x20000005ff067230 */ /* 0x000fc40000004100 */
[----:B------:R-:W-:Y:S01]  /*b980*/  FFMA.FTZ R0, R0, R13, R15 ;  /* 0x0000000d00007223 */ /* 0x000fe2000001000f */
[----:B------:R-:W-:Y:S02]  /*b990*/  HADD2.F32 R5, -RZ, R5.H1_H1 ;  /* 0x30000005ff057230 */ /* 0x000fe40000004100 */
[CC--:B------:R-:W-:Y:S01]  /*b9a0*/  FMUL.FTZ R10, R8.reuse, R9.reuse ;  /* 0x00000009080a7220 */ /* 0x0c0fe20000410000 */
[----:B------:R-:W-:Y:S02]  /*b9b0*/  HADD2.F32 R4, -RZ, R24.H0_H0 ;  /* 0x20000018ff047230 */ /* 0x000fe40000004100 */
[-C--:B------:R-:W-:Y:S01]  /*b9c0*/  FMUL.FTZ R8, R8, R14.reuse ;  /* 0x0000000e08087220 */ /* 0x080fe20000410000 */
[----:B------:R-:W-:Y:S02]  /*b9d0*/  HADD2.F32 R3, -RZ, R26.H0_H0 ;  /* 0x2000001aff037230 */ /* 0x000fe40000004100 */
[----:B------:R-:W-:Y:S01]  /*b9e0*/  FFMA.FTZ R10, R7, R14, -R10 ;  /* 0x0000000e070a7223 */ /* 0x000fe2000001080a */
[----:B------:R-:W-:Y:S01]  /*b9f0*/  FMUL.FTZ R11, R5, R4 ;  /* 0x00000004050b7220 */ /* 0x000fe20000410000 */
[----:B------:R-:W-:Y:S01]  /*ba00*/  FFMA.FTZ R9, R7, R9, R8 ;  /* 0x0000000907097223 */ /* 0x000fe20000010008 */
[-C--:B------:R-:W-:Y:S01]  /*ba10*/  FMUL.FTZ R13, R5, R3.reuse ;  /* 0x00000003050d7220 */ /* 0x080fe20000410000 */
[----:B------:R-:W-:Y:S01]  /*ba20*/  F2FP.F16.F32.PACK_AB R7, R25, R20 ;  /* 0x000000141907723e */ /* 0x000fe200000000ff */
[----:B------:R-:W-:-:S02]  /*ba30*/  FFMA.FTZ R5, R6, R3, -R11 ;  /* 0x0000000306057223 */ /* 0x000fc4000001080b */
[----:B------:R-:W-:Y:S01]  /*ba40*/  FFMA.FTZ R8, R6, R4, R13 ;  /* 0x0000000406087223 */ /* 0x000fe2000001000d */
[----:B------:R-:W-:Y:S02]  /*ba50*/  F2FP.F16.F32.PACK_AB R6, R9, R10 ;  /* 0x0000000a0906723e */ /* 0x000fe400000000ff */
[----:B------:R-:W-:Y:S02]  /*ba60*/  F2FP.F16.F32.PACK_AB R4, R0, R21 ;  /* 0x000000150004723e */ /* 0x000fe400000000ff */
[----:B------:R-:W-:-:S05]  /*ba70*/  F2FP.F16.F32.PACK_AB R5, R8, R5 ;  /* 0x000000050805723e */ /* 0x000fca00000000ff */
[----:B------:R0:W-:Y:S01]  /*ba80*/  STS.128 [R205+0x7000], R4 ;  /* 0x00700004cd007388 */ /* 0x0001e20000000c00 */
[----:B------:R-:W-:Y:S05]  /*ba90*/  BRA `(.L_x_8505) ;  /* 0x00000024002c7947 */ /* 0x000fea0003800000 */
.L_x_8478:
[----:B------:R-:W1:Y:S01]  /*baa0*/  LDC R0, c[0x0][0x448] ;  /* 0x00011200ff007b82 */ /* 0x000e620000000800 */
[----:B------:R-:W-:Y:S01]  /*bab0*/  ULDC.64 UR4, c[0x0][0x3f8] ;  /* 0x0000fe0000047ab9 */ /* 0x000fe20000000a00 */
[----:B------:R-:W-:Y:S01]  /*bac0*/  ULDC.64 UR6, c[0x0][0x408] ;  /* 0x0001020000067ab9 */ /* 0x000fe20000000a00 */
        /* <DEDUP_REMOVED lines=24> */
[----:B------:R-:W1:Y:S01]  /*bc50*/  LDC R54, c[0x0][0x3f4] ;  /* 0x0000fd00ff367b82 */ /* 0x000e620000000800 */
[----:B------:R-:W2:Y:S01]  /*bc60*/  SHFL.IDX PT, R4, R32, RZ, 0x181f ;  /* 0x00181fff20047589 */ /* 0x000ea200000e0000 */
[----:B------:R-:W-:-:S03]  /*bc70*/  IMAD R0, R187, R0, RZ ;  /* 0x00000000bb007224 */ /* 0x000fc600078e02ff */
[----:B------:R-:W3:Y:S04]  /*bc80*/  SHFL.IDX PT, R3, R35, RZ, 0x181f ;  /* 0x00181fff23037589 */ /* 0x000ee800000e0000 */
[----:B------:R-:W4:Y:S04]  /*bc90*/  SHFL.IDX PT, R14, R34, RZ, 0x181f ;  /* 0x00181fff220e7589 */ /* 0x000f2800000e0000 */
[----:B------:R-:W5:Y:S01]  /*bca0*/  SHFL.IDX PT, R5, R33, RZ, 0x181f ;  /* 0x00181fff21057589 */ /* 0x000f6200000e0000 */
[----:B-1----:R-:W-:-:S04]  /*bcb0*/  ISETP.GE.AND P0, PT, R16, R54, PT ;  /* 0x000000361000720c */ /* 0x002fc80003f06270 */
[----:B------:R-:W-:-:S13]  /*bcc0*/  ISETP.GE.OR P1, PT, R55, R0, P0 ;  /* 0x000000003700720c */ /* 0x000fda0000726670 */
[C---:B------:R-:W-:Y:S01]  /*bcd0*/  @!P1 IMAD.SHL.U32 R7, R16.reuse, 0x2, RZ ;  /* 0x0000000210079824 */ /* 0x040fe200078e00ff */
[----:B------:R-:W-:-:S04]  /*bce0*/  @!P1 SHF.L.U64.HI R6, R16, 0x1, R17 ;  /* 0x0000000110069819 */ /* 0x000fc80000010211 */
[----:B--2---:R-:W-:-:S04]  /*bcf0*/  @!P1 IADD3 R4, P2, R4, R7, RZ ;  /* 0x0000000704049210 */ /* 0x004fc80007f5e0ff */
[----:B---3--:R-:W-:Y:S01]  /*bd00*/  @!P1 IADD3.X R3, R3, R6, RZ, P2, !PT ;  /* 0x0000000603039210 */ /* 0x008fe200017fe4ff */
[----:B------:R-:W-:-:S04]  /*bd10*/  @!P1 IMAD.MOV.U32 R24, RZ, RZ, R4 ;  /* 0x000000ffff189224 */ /* 0x000fc800078e0004 */
[----:B------:R-:W-:-:S06]  /*bd20*/  @!P1 IMAD.MOV.U32 R25, RZ, RZ, R3 ;  /* 0x000000ffff199224 */ /* 0x000fcc00078e0003 */
[----:B------:R-:W2:Y:S01]  /*bd30*/  @!P1 LD.E.128 R24, desc[UR38][R24.64] ;  /* 0x0000002618189980 */ /* 0x000ea2000c101d00 */
[----:B----4-:R-:W-:-:S05]  /*bd40*/  @!P1 IADD3 R14, P2, R14, R7, RZ ;  /* 0x000000070e0e9210 */ /* 0x010fca0007f5e0ff */
[----:B-----5:R-:W-:Y:S02]  /*bd50*/  @!P1 IMAD.X R5, R5, 0x1, R6, P2 ;  /* 0x0000000105059824 */ /* 0x020fe400010e0606 */
[----:B------:R-:W-:-:S06]  /*bd60*/  @!P1 IMAD.MOV.U32 R4, RZ, RZ, R14 ;  /* 0x000000ffff049224 */ /* 0x000fcc00078e000e */
[----:B------:R-:W3:Y:S01]  /*bd70*/  @!P1 LD.E.128 R4, desc[UR38][R4.64] ;  /* 0x0000002604049980 */ /* 0x000ee2000c101d00 */
[----:B------:R-:W-:Y:S02]  /*bd80*/  CS2R R46, SRZ ;  /* 0x00000000002e7805 */ /* 0x000fe4000001ff00 */
[----:B------:R-:W-:Y:S02]  /*bd90*/  CS2R R20, SRZ ;  /* 0x0000000000147805 */ /* 0x000fe4000001ff00 */
[----:B------:R-:W-:Y:S01]  /*bda0*/  CS2R R48, SRZ ;  /* 0x0000000000307805 */ /* 0x000fe2000001ff00 */
[----:B------:R1:W4:Y:S01]  /*bdb0*/  SHFL.IDX PT, R9, R33, 0x1, 0x181f ;  /* 0x00381f0021097f89 */ /* 0x00032200000e0000 */
[----:B------:R-:W-:-:S03]  /*bdc0*/  CS2R R36, SRZ ;  /* 0x0000000000247805 */ /* 0x000fc6000001ff00 */
[----:B------:R1:W0:Y:S01]  /*bdd0*/  SHFL.IDX PT, R14, R34, 0x1, 0x181f ;  /* 0x00381f00220e7f89 */ /* 0x00022200000e0000 */
[----:B--2---:R-:W-:Y:S02]  /*bde0*/  @!P1 IMAD.MOV.U32 R46, RZ, RZ, R24 ;  /* 0x000000ffff2e9224 */ /* 0x004fe400078e0018 */
[----:B------:R-:W-:Y:S01]  /*bdf0*/  @!P1 IMAD.MOV.U32 R47, RZ, RZ, R25 ;  /* 0x000000ffff2f9224 */ /* 0x000fe200078e0019 */
[----:B------:R-:W-:Y:S01]  /*be00*/  CS2R R24, SRZ ;  /* 0x0000000000187805 */ /* 0x000fe2000001ff00 */
[----:B------:R-:W-:Y:S01]  /*be10*/  @!P1 IMAD.MOV.U32 R48, RZ, RZ, R26 ;  /* 0x000000ffff309224 */ /* 0x000fe200078e001a */
[----:B------:R-:W-:Y:S01]  /*be20*/  MOV R3, R46 ;  /* 0x0000002e00037202 */ /* 0x000fe20000000f00 */
[----:B------:R-:W-:Y:S02]  /*be30*/  IMAD.MOV.U32 R8, RZ, RZ, R47 ;  /* 0x000000ffff087224 */ /* 0x000fe400078e002f */
[----:B------:R-:W-:Y:S01]  /*be40*/  @!P1 IMAD.MOV.U32 R49, RZ, RZ, R27 ;  /* 0x000000ffff319224 */ /* 0x000fe200078e001b */
[----:B------:R-:W-:Y:S01]  /*be50*/  PRMT R64, R3, 0x7610, R64 ;  /* 0x0000761003407816 */ /* 0x000fe20000000040 */
[----:B------:R-:W-:Y:S01]  /*be60*/  IMAD.MOV.U32 R10, RZ, RZ, R48 ;  /* 0x000000ffff0a7224 */ /* 0x000fe200078e0030 */
[----:B------:R-:W-:Y:S01]  /*be70*/  PRMT R66, R8, 0x7610, R66 ;  /* 0x0000761008427816 */ /* 0x000fe20000000042 */
[----:B------:R1:W2:Y:S01]  /*be80*/  SHFL.IDX PT, R3, R35, 0x1, 0x181f ;  /* 0x00381f0023037f89 */ /* 0x0002a200000e0000 */
[----:B------:R-:W-:Y:S01]  /*be90*/  IMAD.MOV.U32 R11, RZ, RZ, R49 ;  /* 0x000000ffff0b7224 */ /* 0x000fe200078e0031 */
[----:B---3--:R-:W-:Y:S01]  /*bea0*/  @!P1 MOV R21, R5 ;  /* 0x0000000500159202 */ /* 0x008fe20000000f00 */
[----:B------:R-:W-:Y:S01]  /*beb0*/  @!P1 IMAD.MOV.U32 R20, RZ, RZ, R4 ;  /* 0x000000ffff149224 */ /* 0x000fe200078e0004 */
[----:B------:R1:W3:Y:S01]  /*bec0*/  SHFL.IDX PT, R8, R32, 0x1, 0x181f ;  /* 0x00381f0020087f89 */ /* 0x0002e200000e0000 */
[----:B------:R-:W-:Y:S01]  /*bed0*/  @!P1 IMAD.MOV.U32 R36, RZ, RZ, R6 ;  /* 0x000000ffff249224 */ /* 0x000fe200078e0006 */
[----:B------:R-:W-:Y:S01]  /*bee0*/  PRMT R43, R10, 0x5410, R11 ;  /* 0x000054100a2b7816 */ /* 0x000fe2000000000b */
[----:B------:R-:W-:-:S02]  /*bef0*/  @!P1 IMAD.MOV.U32 R37, RZ, RZ, R7 ;  /* 0x000000ffff259224 */ /* 0x000fc400078e0007 */
[----:B------:R-:W-:Y:S02]  /*bf00*/  IMAD.MOV.U32 R4, RZ, RZ, R20 ;  /* 0x000000ffff047224 */ /* 0x000fe400078e0014 */
[----:B------:R-:W-:Y:S02]  /*bf10*/  IMAD.MOV.U32 R5, RZ, RZ, R21 ;  /* 0x000000ffff057224 */ /* 0x000fe400078e0015 */
[----:B------:R-:W-:Y:S02]  /*bf20*/  IMAD.MOV.U32 R6, RZ, RZ, R36 ;  /* 0x000000ffff067224 */ /* 0x000fe400078e0024 */
[----:B------:R-:W-:Y:S01]  /*bf30*/  IMAD.MOV.U32 R7, RZ, RZ, R37 ;  /* 0x000000ffff077224 */ /* 0x000fe200078e0025 */
[----:B------:R-:W-:Y:S02]  /*bf40*/  PRMT R68, R5, 0x7610, R68 ;  /* 0x0000761005447816 */ /* 0x000fe40000000044 */
[----:B------:R-:W-:Y:S02]  /*bf50*/  PRMT R65, R6, 0x5410, R4 ;  /* 0x0000541006417816 */ /* 0x000fe40000000004 */
[----:B01--4-:R-:W-:-:S07]  /*bf60*/  PRMT R64, R64, 0x5410, R7 ;  /* 0x0000541040407816 */ /* 0x013fce0000000007 */
.L_x_8835:
[----:B------:R-:W-:Y:S01]  /*bf70*/  IADD3 R5, R55, 0x20, RZ ;  /* 0x0000002037057810 */ /* 0x000fe20007ffe0ff */
[----:B------:R-:W-:Y:S01]  /*bf80*/  BSSY B1, `(.L_x_8509) ;  /* 0x0000012000017945 */ /* 0x000fe20003800000 */
[----:B------:R-:W-:Y:S02]  /*bf90*/  CS2R R26, SRZ ;  /* 0x00000000001a7805 */ /* 0x000fe4000001ff00 */
[----:B------:R-:W-:Y:S02]  /*bfa0*/  CS2R R6, SRZ ;  /* 0x0000000000067805 */ /* 0x000fe4000001ff00 */
[----:B------:R-:W-:Y:S02]  /*bfb0*/  ISETP.GE.AND P1, PT, R5, R0, PT ;  /* 0x000000000500720c */ /* 0x000fe40003f26270 */
[----:B------:R-:W-:-:S11]  /*bfc0*/  CS2R R4, SRZ ;  /* 0x0000000000047805 */ /* 0x000fd6000001ff00 */
[----:B------:R-:W-:Y:S05]  /*bfd0*/  @P1 BRA `(.L_x_8510) ;  /* 0x0000000000301947 */ /* 0x000fea0003800000 */
[----:B------:R-:W-:Y:S02]  /*bfe0*/  CS2R R26, SRZ ;  /* 0x00000000001a7805 */ /* 0x000fe4000001ff00 */
[----:B------:R-:W-:Y:S02]  /*bff0*/  CS2R R4, SRZ ;  /* 0x0000000000047805 */ /* 0x000fe4000001ff00 */
[----:B------:R-:W-:Y:S01]  /*c000*/  CS2R R6, SRZ ;  /* 0x0000000000067805 */ /* 0x000fe2000001ff00 */
[----:B------:R-:W-:Y:S06]  /*c010*/  @P0 BRA `(.L_x_8510) ;  /* 0x0000000000200947 */ /* 0x000fec0003800000 */
[C---:B------:R-:W-:Y:S01]  /*c020*/  IMAD.SHL.U32 R15, R16.reuse, 0x2, RZ ;  /* 0x00000002100f7824 */ /* 0x040fe200078e00ff */
[----:B------:R-:W-:-:S04]  /*c030*/  SHF.L.U64.HI R6, R16, 0x1, R17 ;  /* 0x0000000110067819 */ /* 0x000fc80000010211 */
[-C--:B---3--:R-:W-:Y:S02]  /*c040*/  IADD3 R4, P1, R8, R15.reuse, RZ ;  /* 0x0000000f08047210 */ /* 0x088fe40007f3e0ff */
[----:B------:R-:W-:-:S03]  /*c050*/  IADD3 R14, P2, R14, R15, RZ ;  /* 0x0000000f0e0e7210 */ /* 0x000fc60007f5e0ff */
[--C-:B--2---:R-:W-:Y:S02]  /*c060*/  IMAD.X R5, R3, 0x1, R6.reuse, P1 ;  /* 0x0000000103057824 */ /* 0x104fe400008e0606 */
[----:B------:R-:W-:-:S04]  /*c070*/  IMAD.X R15, R9, 0x1, R6, P2 ;  /* 0x00000001090f7824 */ /* 0x000fc800010e0606 */
[----:B------:R-:W5:Y:S04]  /*c080*/  LD.E.128 R4, desc[UR38][R4.64] ;  /* 0x0000002604047980 */ /* 0x000f68000c101d00 */
[----:B------:R0:W5:Y:S02]  /*c090*/  LD.E.128 R24, desc[UR38][R14.64] ;  /* 0x000000260e187980 */ /* 0x000164000c101d00 */
.L_x_8510:
[----:B------:R-:W-:Y:S05]  /*c0a0*/  BSYNC B1 ;  /* 0x0000000000017941 */ /* 0x000fea0003800000 */
.L_x_8509:
[----:B--2--5:R-:W-:Y:S01]  /*c0b0*/  IMAD.MOV.U32 R3, RZ, RZ, R24 ;  /* 0x000000ffff037224 */ /* 0x024fe200078e0018 */
[----:B------:R-:W-:Y:S01]  /*c0c0*/  MOV R10, R27 ;  /* 0x0000001b000a7202 */ /* 0x000fe20000000f00 */
[----:B---3--:R-:W-:Y:S01]  /*c0d0*/  IMAD.MOV.U32 R8, RZ, RZ, R25 ;  /* 0x000000ffff087224 */ /* 0x008fe200078e0019 */
        /* <DEDUP_REMOVED lines=10> */
[----:B------:R-:W-:Y:S06]  /*c180*/  BRA.DIV UR4, `(.L_x_8511) ;  /* 0x000001b204747947 */ /* 0x000fec000b800000 */
[----:B------:R-:W1:Y:S01]  /*c190*/  SHFL.IDX PT, R8, R32, 0x2, 0x181f ;  /* 0x00581f0020087f89 */ /* 0x000e6200000e0000 */
[----:B------:R-:W-:-:S03]  /*c1a0*/  VIADD R9, R55, 0x40 ;  /* 0x0000004037097836 */ /* 0x000fc60000000000 */
[----:B------:R-:W2:Y:S02]  /*c1b0*/  SHFL.IDX PT, R3, R35, 0x2, 0x181f ;  /* 0x00581f0023037f89 */ /* 0x000ea400000e0000 */
[----:B------:R-:W-:Y:S02]  /*c1c0*/  ISETP.GE.OR P1, PT, R9, R0, P0 ;  /* 0x000000000900720c */ /* 0x000fe40000726670 */
[----:B0-----:R-:W0:Y:S04]  /*c1d0*/  SHFL.IDX PT, R14, R34, 0x2, 0x181f ;  /* 0x00581f00220e7f89 */ /* 0x001e2800000e0000 */
[----:B------:R-:W3:Y:S07]  /*c1e0*/  SHFL.IDX PT, R28, R33, 0x2, 0x181f ;  /* 0x00581f00211c7f89 */ /* 0x000eee00000e0000 */
[C---:B------:R-:W-:Y:S01]  /*c1f0*/  @!P1 IMAD.SHL.U32 R31, R16.reuse, 0x2, RZ ;  /* 0x00000002101f9824 */ /* 0x040fe200078e00ff */
[----:B------:R-:W-:-:S04]  /*c200*/  @!P1 SHF.L.U64.HI R29, R16, 0x1, R17 ;  /* 0x00000001101d9819 */ /* 0x000fc80000010211 */
[----:B-1----:R-:W-:-:S04]  /*c210*/  @!P1 IADD3 R8, P2, R8, R31, RZ ;  /* 0x0000001f08089210 */ /* 0x002fc80007f5e0ff */
[----:B--2---:R-:W-:-:S06]  /*c220*/  @!P1 IADD3.X R9, R3, R29, RZ, P2, !PT ;  /* 0x0000001d03099210 */ /* 0x004fcc00017fe4ff */
[----:B------:R-:W2:Y:S01]  /*c230*/  @!P1 LD.E.128 R8, desc[UR38][R8.64] ;  /* 0x0000002608089980 */ /* 0x000ea2000c101d00 */
[----:B0-----:R-:W-:-:S05]  /*c240*/  @!P1 IADD3 R14, P2, R14, R31, RZ ;  /* 0x0000001f0e0e9210 */ /* 0x001fca0007f5e0ff */
[----:B---3--:R-:W-:-:S04]  /*c250*/  @!P1 IMAD.X R3, R28, 0x1, R29, P2 ;  /* 0x000000011c039824 */ /* 0x008fc800010e061d */
[----:B------:R-:W-:-:S05]  /*c260*/  @!P1 IMAD.MOV.U32 R15, RZ, RZ, R3 ;  /* 0x000000ffff0f9224 */ /* 0x000fca00078e0003 */
[----:B------:R-:W3:Y:S01]  /*c270*/  @!P1 LD.E.128 R28, desc[UR38][R14.64] ;  /* 0x000000260e1c9980 */ /* 0x000ee2000c101d00 */
[----:B------:R-:W-:Y:S02]  /*c280*/  CS2R R50, SRZ ;  /* 0x0000000000327805 */ /* 0x000fe4000001ff00 */
[----:B------:R-:W-:Y:S02]  /*c290*/  CS2R R52, SRZ ;  /* 0x0000000000347805 */ /* 0x000fe4000001ff00 */
[----:B------:R-:W-:Y:S01]  /*c2a0*/  CS2R R38, SRZ ;  /* 0x0000000000267805 */ /* 0x000fe2000001ff00 */
[----:B------:R-:W0:Y:S01]  /*c2b0*/  SHFL.IDX PT, R32, R32, 0x3, 0x181f ;  /* 0x00781f0020207f89 */ /* 0x000e2200000e0000 */
[----:B------:R-:W-:-:S03]  /*c2c0*/  CS2R R40, SRZ ;  /* 0x0000000000287805 */ /* 0x000fc6000001ff00 */
[----:B------:R-:W1:Y:S04]  /*c2d0*/  SHFL.IDX PT, R34, R34, 0x3, 0x181f ;  /* 0x00781f0022227f89 */ /* 0x000e6800000e0000 */
[----:B------:R-:W4:Y:S01]  /*c2e0*/  SHFL.IDX PT, R33, R33, 0x3, 0x181f ;  /* 0x00781f0021217f89 */ /* 0x000f2200000e0000 */
[----:B--2---:R-:W-:Y:S01]  /*c2f0*/  @!P1 IMAD.MOV.U32 R50, RZ, RZ, R8 ;  /* 0x000000ffff329224 */ /* 0x004fe200078e0008 */
[----:B------:R-:W-:Y:S01]  /*c300*/  @!P1 MOV R52, R10 ;  /* 0x0000000a00349202 */ /* 0x000fe20000000f00 */
[----:B------:R-:W-:Y:S02]  /*c310*/  @!P1 IMAD.MOV.U32 R51, RZ, RZ, R9 ;  /* 0x000000ffff339224 */ /* 0x000fe400078e0009 */
[----:B------:R-:W-:Y:S02]  /*c320*/  IMAD.MOV.U32 R3, RZ, RZ, R50 ;  /* 0x000000ffff037224 */ /* 0x000fe400078e0032 */
[----:B------:R-:W-:-:S02]  /*c330*/  IMAD.MOV.U32 R12, RZ, RZ, R51 ;  /* 0x000000ffff0c7224 */ /* 0x000fc400078e0033 */
[----:B------:R-:W-:Y:S02]  /*c340*/  @!P1 IMAD.MOV.U32 R53, RZ, RZ, R11 ;  /* 0x000000ffff359224 */ /* 0x000fe400078e000b */
[----:B------:R-:W-:Y:S01]  /*c350*/  IMAD.MOV.U32 R8, RZ, RZ, R52 ;  /* 0x000000ffff087224 */ /* 0x000fe200078e0034 */
[----:B------:R-:W-:Y:S01]  /*c360*/  PRMT R59, R3, 0x5410, R12 ;  /* 0x00005410033b7816 */ /* 0x000fe2000000000c */
[----:B------:R-:W-:Y:S01]  /*c370*/  IMAD.MOV.U32 R9, RZ, RZ, R53 ;  /* 0x000000ffff097224 */ /* 0x000fe200078e0035 */
[----:B------:R2:W0:Y:S01]  /*c380*/  SHFL.IDX PT, R3, R35, 0x3, 0x181f ;  /* 0x00781f0023037f89 */ /* 0x00042200000e0000 */
[----:B---3--:R-:W-:Y:S01]  /*c390*/  @!P1 IMAD.MOV.U32 R38, RZ, RZ, R28 ;  /* 0x000000ffff269224 */ /* 0x008fe200078e001c */
[----:B------:R-:W-:Y:S01]  /*c3a0*/  @!P1 MOV R41, R31 ;  /* 0x0000001f00299202 */ /* 0x000fe20000000f00 */
        /* <DEDUP_REMOVED lines=8> */
[----:B------:R-:W-:Y:S02]  /*c430*/  CS2R R8, SRZ ;  /* 0x0000000000087805 */ /* 0x000fe4000001ff00 */
[----:B-12-4-:R-:W-:-:S07]  /*c440*/  PRMT R63, R10, 0x5410, R11 ;  /* 0x000054100a3f7816 */ /* 0x016fce000000000b */
.L_x_8845:
[----:B------:R-:W-:Y:S01]  /*c450*/  VIADD R55, R55, 0x60 ;  /* 0x0000006037377836 */ /* 0x000fe20000000000 */
[----:B------:R-:W-:Y:S01]  /*c460*/  LEA.HI R10, R213, R213, RZ, 0x1 ;  /* 0x000000d5d50a7211 */ /* 0x000fe200078f08ff */
[----:B------:R-:W-:Y:S01]  /*c470*/  BSSY B1, `(.L_x_8512) ;  /* 0x0000015000017945 */ /* 0x000fe20003800000 */
[----:B------:R-:W-:Y:S02]  /*c480*/  CS2R R12, SRZ ;  /* 0x00000000000c7805 */ /* 0x000fe4000001ff00 */
[----:B------:R-:W-:Y:S02]  /*c490*/  CS2R R14, SRZ ;  /* 0x00000000000e7805 */ /* 0x000fe4000001ff00 */
[----:B------:R-:W-:Y:S02]  /*c4a0*/  ISETP.GE.AND P1, PT, R55, R0, PT ;  /* 0x000000003700720c */ /* 0x000fe40003f26270 */
[----:B------:R-:W-:-:S05]  /*c4b0*/  LOP3.LUT R10, R10, 0xfffffffe, RZ, 0xc0, !PT ;  /* 0xfffffffe0a0a7812 */ /* 0x000fca00078ec0ff */
[----:B------:R-:W-:Y:S01]  /*c4c0*/  IMAD.IADD R29, R213, 0x1, -R10 ;  /* 0x00000001d51d7824 */ /* 0x000fe200078e0a0a */
[----:B------:R-:W-:-:S04]  /*c4d0*/  CS2R R10, SRZ ;  /* 0x00000000000a7805 */ /* 0x000fc8000001ff00 */
[----:B------:R-:W-:Y:S01]  /*c4e0*/  SHF.L.U32 R29, R29, 0x1f, RZ ;  /* 0x0000001f1d1d7819 */ /* 0x000fe200000006ff */
[----:B------:R-:W-:Y:S06]  /*c4f0*/  @P1 BRA `(.L_x_8513) ;  /* 0x0000000000301947 */ /* 0x000fec0003800000 */
[----:B------:R-:W-:Y:S02]  /*c500*/  CS2R R10, SRZ ;  /* 0x00000000000a7805 */ /* 0x000fe4000001ff00 */
[----:B------:R-:W-:Y:S02]  /*c510*/  CS2R R12, SRZ ;  /* 0x00000000000c7805 */ /* 0x000fe4000001ff00 */
[----:B------:R-:W-:Y:S01]  /*c520*/  CS2R R14, SRZ ;  /* 0x00000000000e7805 */ /* 0x000fe2000001ff00 */
[----:B------:R-:W-:Y:S06]  /*c530*/  @P0 BRA `(.L_x_8513) ;  /* 0x0000000000200947 */ /* 0x000fec0003800000 */
[C---:B------:R-:W-:Y:S02]  /*c540*/  SHF.L.U32 R9, R16.reuse, 0x1, RZ ;  /* 0x0000000110097819 */ /* 0x040fe400000006ff */
[----:B------:R-:W-:Y:S02]  /*c550*/  SHF.L.U64.HI R10, R16, 0x1, R17 ;  /* 0x00000001100a7819 */ /* 0x000fe40000010211 */
[-C--:B0-----:R-:W-:Y:S02]  /*c560*/  IADD3 R12, P1, R32, R9.reuse, RZ ;  /* 0x00000009200c7210 */ /* 0x081fe40007f3e0ff */
[----:B------:R-:W-:-:S03]  /*c570*/  IADD3 R8, P2, R34, R9, RZ ;  /* 0x0000000922087210 */ /* 0x000fc60007f5e0ff */
[--C-:B------:R-:W-:Y:S02]  /*c580*/  IMAD.X R13, R3, 0x1, R10.reuse, P1 ;  /* 0x00000001030d7824 */ /* 0x100fe400008e060a */
[----:B------:R-:W-:-:S04]  /*c590*/  IMAD.X R9, R33, 0x1, R10, P2 ;  /* 0x0000000121097824 */ /* 0x000fc800010e060a */
[----:B------:R-:W5:Y:S04]  /*c5a0*/  LD.E.128 R12, desc[UR38][R12.64] ;  /* 0x000000260c0c7980 */ /* 0x000f68000c101d00 */
[----:B------:R-:W5:Y:S02]  /*c5b0*/  LD.E.128 R8, desc[UR38][R8.64] ;  /* 0x0000002608087980 */ /* 0x000f64000c101d00 */
.L_x_8513:
[----:B------:R-:W-:Y:S05]  /*c5c0*/  BSYNC B1 ;  /* 0x0000000000017941 */ /* 0x000fea0003800000 */
.L_x_8512:
[----:B------:R-:W1:Y:S01]  /*c5d0*/  SYNCS.PHASECHK.TRANS64.TRYWAIT P4, [R2+URZ+0x28800], R29 ;  /* 0x0288001d020075a7 */ /* 0x000e62000808017f */
[----:B------:R-:W-:Y:S01]  /*c5e0*/  VIADDMNMX R0, R0, -R193, 0x80, PT ;  /* 0x0000008000007446 */ /* 0x000fe200038009c1 */
[----:B0----5:R-:W-:Y:S01]  /*c5f0*/  IMAD.MOV.U32 R3, RZ, RZ, R8 ;  /* 0x000000ffff037224 */ /* 0x021fe200078e0008 */
[----:B------:R-:W-:Y:S01]  /*c600*/  BSSY B1, `(.L_x_8514) ;  /* 0x0000010000017945 */ /* 0x000fe20003800000 */
[----:B------:R-:W-:Y:S01]  /*c610*/  IMAD.MOV.U32 R28, RZ, RZ, R9 ;  /* 0x000000ffff1c7224 */ /* 0x000fe200078e0009 */
[-C--:B------:R-:W-:Y:S01]  /*c620*/  ISETP.GE.OR P3, PT, R23, R0.reuse, P0 ;  /* 0x000000001700720c */ /* 0x080fe20000766670 */
[----:B------:R-:W-:Y:S01]  /*c630*/  IMAD.MOV.U32 R30, RZ, RZ, R13 ;  /* 0x000000ffff1e7224 */ /* 0x000fe200078e000d */
[-C--:B------:R-:W-:Y:S02]  /*c640*/  ISETP.GE.OR P2, PT, R212, R0.reuse, P0 ;  /* 0x00000000d400720c */ /* 0x080fe40000746670 */
[-C--:B------:R-:W-:Y:S02]  /*c650*/  ISETP.GE.OR P1, PT, R211, R0.reuse, P0 ;  /* 0x00000000d300720c */ /* 0x080fe40000726670 */
[----:B------:R-:W-:Y:S01]  /*c660*/  ISETP.GE.OR P0, PT, R210, R0, P0 ;  /* 0x00000000d200720c */ /* 0x000fe20000706670 */
        /* <DEDUP_REMOVED lines=8> */
[----:B-1----:R-:W-:Y:S06]  /*c6f0*/  @!P4 BRA `(.L_x_8515) ;  /* 0x000001b00074c947 */ /* 0x002fec0003800000 */
.L_x_8846:
[----:B------:R-:W-:Y:S05]  /*c700*/  BSYNC B1 ;  /* 0x0000000000017941 */ /* 0x000fea0003800000 */
.L_x_8514:
[----:B------:R-:W-:Y:S04]  /*c710*/  BSSY B1, `(.L_x_8516) ;  /* 0x0000061000017945 */ /* 0x000fe80003800000 */
[----:B------:R-:W-:Y:S05]  /*c720*/  @P3 BRA `(.L_x_8517) ;  /* 0x00000004007c3947 */ /* 0x000fea0003800000 */
[----:B------:R-:W-:Y:S01]  /*c730*/  LEA.HI R28, R54, R207, RZ, 0x1d ;  /* 0x000000cf361c7211 */ /* 0x000fe200078fe8ff */
[----:B------:R-:W-:Y:S01]  /*c740*/  HADD2.F32 R68, -RZ, R68.H0_H0 ;  /* 0x20000044ff447230 */ /* 0x000fe20000004100 */
[----:B------:R-:W-:Y:S01]  /*c750*/  SHF.R.U64 R80, R46, 0x10, R47 ;  /* 0x000000102e507819 */ /* 0x000fe2000000122f */
[----:B------:R-:W-:Y:S01]  /*c760*/  HADD2.F32 R66, -RZ, R66.H0_H0 ;  /* 0x20000042ff427230 */ /* 0x000fe20000004100 */
[----:B------:R-:W-:Y:S01]  /*c770*/  SHF.R.S32.HI R31, RZ, 0x1f, R28 ;  /* 0x0000001fff1f7819 */ /* 0x000fe2000001141c */
[----:B0-----:R-:W-:Y:S01]  /*c780*/  IMAD.SHL.U32 R29, R28, 0x8, RZ ;  /* 0x000000081c1d7824 */ /* 0x001fe200078e00ff */
[----:B------:R-:W-:Y:S02]  /*c790*/  SHF.R.U64 R77, R20, 0x10, R21 ;  /* 0x00000010144d7819 */ /* 0x000fe40000001215 */
[----:B------:R-:W-:Y:S02]  /*c7a0*/  LEA.HI R31, R31, R28, RZ, 0x3 ;  /* 0x0000001c1f1f7211 */ /* 0x000fe400078f18ff */
[----:B------:R-:W-:-:S02]  /*c7b0*/  LOP3.LUT R30, R29, 0x38, RZ, 0xc0, !PT ;  /* 0x000000381d1e7812 */ /* 0x000fc400078ec0ff */
[----:B------:R-:W-:Y:S01]  /*c7c0*/  SHF.R.U32.HI R70, RZ, 0x10, R21 ;  /* 0x00000010ff467819 */ /* 0x000fe20000011615 */
[----:B------:R-:W-:Y:S01]  /*c7d0*/  IMAD.SHL.U32 R31, R31, 0x400, RZ ;  /* 0x000004001f1f7824 */ /* 0x000fe200078e00ff */
[----:B------:R-:W-:Y:S02]  /*c7e0*/  LOP3.LUT R30, R30, 0x1c0, R225, 0xf8, !PT ;  /* 0x000001c01e1e7812 */ /* 0x000fe400078ef8e1 */
[----:B------:R-:W-:Y:S01]  /*c7f0*/  SHF.R.U32.HI R69, RZ, 0x10, R47 ;  /* 0x00000010ff457819 */ /* 0x000fe2000001162f */
[----:B------:R-:W-:Y:S01]  /*c800*/  HADD2.F32 R70, -RZ, R70.H0_H0 ;  /* 0x20000046ff467230 */ /* 0x000fe20000004100 */
[----:B------:R-:W-:Y:S02]  /*c810*/  LOP3.LUT R32, R30, R203, RZ, 0x3c, !PT ;  /* 0x000000cb1e207212 */ /* 0x000fe400078e3cff */
[----:B------:R-:W-:Y:S02]  /*c820*/  LOP3.LUT R33, R31, 0x7fffe000, RZ, 0xc0, !PT ;  /* 0x7fffe0001f217812 */ /* 0x000fe400078ec0ff */
[----:B------:R-:W0:Y:S01]  /*c830*/  LDS.128 R28, [R205] ;  /* 0x00000000cd1c7984 */ /* 0x000e220000000c00 */
[----:B------:R-:W-:-:S02]  /*c840*/  SHF.R.U64 R79, R48, 0x10, R49 ;  /* 0x00000010304f7819 */ /* 0x000fc40000001231 */
        /* <DEDUP_REMOVED lines=21> */
[--C-:B------:R-:W-:Y:S02]  /*c9a0*/  HADD2.F32 R66, -RZ, R65.reuse.H1_H1 ;  /* 0x30000041ff427230 */ /* 0x100fe40000004100 */
[----:B------:R-:W-:Y:S01]  /*c9b0*/  FFMA.FTZ R74, R21, R68, R74 ;  /* 0x00000044154a7223 */ /* 0x000fe2000001004a */
[----:B------:R-:W-:Y:S02]  /*c9c0*/  HADD2.F32 R21, -RZ, R64.H0_H0 ;  /* 0x20000040ff157230 */ /* 0x000fe40000004100 */
[----:B------:R-:W-:Y:S01]  /*c9d0*/  FMUL.FTZ R68, R47, R46 ;  /* 0x0000002e2f447220 */ /* 0x000fe20000410000 */
[----:B------:R-:W-:Y:S02]  /*c9e0*/  HADD2.F32 R48, -RZ, R34.H0_H0 ;  /* 0x20000022ff307230 */ /* 0x000fe40000004100 */
[----:B------:R-:W-:Y:S01]  /*c9f0*/  FMUL.FTZ R47, R33, R66 ;  /* 0x00000042212f7220 */ /* 0x000fe20000410000 */
[----:B------:R-:W-:-:S02]  /*ca00*/  HADD2.F32 R65, -RZ, R65.H0_H0 ;  /* 0x20000041ff417230 */ /* 0x000fc40000004100 */
[-C--:B------:R-:W-:Y:S01]  /*ca10*/  FMUL.FTZ R33, R33, R21.reuse ;  /* 0x0000001521217220 */ /* 0x080fe20000410000 */
[----:B------:R-:W-:Y:S02]  /*ca20*/  HADD2.F32 R49, -RZ, R35.H0_H0 ;  /* 0x20000023ff317230 */ /* 0x000fe40000004100 */
[C---:B------:R-:W-:Y:S01]  /*ca30*/  FFMA.FTZ R47, R20.reuse, R21, -R47 ;  /* 0x00000015142f7223 */ /* 0x040fe2000001082f */
[--C-:B------:R-:W-:Y:S02]  /*ca40*/  HADD2.F32 R21, -RZ, R43.reuse.H0_H0 ;  /* 0x2000002bff157230 */ /* 0x100fe40000004100 */
[C---:B------:R-:W-:Y:S01]  /*ca50*/  FFMA.FTZ R69, R29.reuse, R46, -R76 ;  /* 0x0000002e1d457223 */ /* 0x040fe2000001084c */
[----:B------:R-:W-:Y:S02]  /*ca60*/  HADD2.F32 R64, -RZ, R64.H1_H1 ;  /* 0x30000040ff407230 */ /* 0x000fe40000004100 */
[----:B------:R-:W-:Y:S01]  /*ca70*/  FFMA.FTZ R71, R29, R70, R68 ;  /* 0x000000461d477223 */ /* 0x000fe20000010044 */
[----:B------:R-:W-:Y:S01]  /*ca80*/  FFMA.FTZ R66, R20, R66, R33 ;  /* 0x0000004214427223 */ /* 0x000fe20000010021 */
[----:B------:R-:W-:Y:S01]  /*ca90*/  FMUL.FTZ R29, R48, R65 ;  /* 0x00000041301d7220 */ /* 0x000fe20000410000 */
[----:B------:R-:W-:-:S02]  /*caa0*/  HADD2.F32 R20, -RZ, R43.H1_H1 ;  /* 0x3000002bff147230 */ /* 0x000fc40000004100 */
[-C--:B------:R-:W-:Y:S01]  /*cab0*/  FMUL.FTZ R33, R48, R21.reuse ;  /* 0x0000001530217220 */ /* 0x080fe20000410000 */
[----:B------:R-:W-:Y:S02]  /*cac0*/  HADD2.F32 R35, -RZ, R35.H1_H1 ;  /* 0x30000023ff237230 */ /* 0x000fe40000004100 */
[C---:B------:R-:W-:Y:S01]  /*cad0*/  FMUL.FTZ R68, R49.reuse, R64 ;  /* 0x0000004031447220 */ /* 0x040fe20000410000 */
[----:B------:R-:W-:Y:S02]  /*cae0*/  HADD2.F32 R48, -RZ, R73.H0_H0 ;  /* 0x20000049ff307230 */ /* 0x000fe40000004100 */
[C---:B------:R-:W-:Y:S01]  /*caf0*/  FFMA.FTZ R43, R36.reuse, R21, -R29 ;  /* 0x00000015242b7223 */ /* 0x040fe2000001081d */
[----:B------:R-:W-:Y:S02]  /*cb00*/  HADD2.F32 R46, -RZ, R78.H0_H0 ;  /* 0x2000004eff2e7230 */ /* 0x000fe40000004100 */
[-C--:B------:R-:W-:Y:S01]  /*cb10*/  FMUL.FTZ R49, R49, R20.reuse ;  /* 0x0000001431317220 */ /* 0x080fe20000410000 */
        /* <DEDUP_REMOVED lines=32> */
.L_x_8517:
[----:B------:R-:W-:Y:S05]  /*cd20*/  BSYNC B1 ;  /* 0x0000000000017941 */ /* 0x000fea0003800000 */
.L_x_8516:
[----:B------:R-:W-:Y:S04]  /*cd30*/  BSSY B1, `(.L_x_8518) ;  /* 0x0000060000017945 */ /* 0x000fe80003800000 */
[----:B------:R-:W-:Y:S05]  /*cd40*/  @P2 BRA `(.L_x_8519) ;  /* 0x0000000400782947 */ /* 0x000fea0003800000 */
[----:B------:R-:W-:Y:S01]  /*cd50*/  LEA.HI R20, R54, R207, RZ, 0x1d ;  /* 0x000000cf36147211 */ /* 0x000fe200078fe8ff */
[--C-:B------:R-:W-:Y:S01]  /*cd60*/  HADD2.F32 R36, -RZ, R45.reuse.H1_H1 ;  /* 0x3000002dff247230 */ /* 0x100fe20000004100 */
[----:B------:R-:W-:Y:S01]  /*cd70*/  SHF.R.U32.HI R46, RZ, 0x10, R25 ;  /* 0x00000010ff2e7819 */ /* 0x000fe20000011619 */
[----:B------:R-:W-:Y:S01]  /*cd80*/  HADD2.F32 R45, -RZ, R45.H0_H0 ;  /* 0x2000002dff2d7230 */ /* 0x000fe20000004100 */
[----:B------:R-:W-:Y:S02]  /*cd90*/  SHF.R.S32.HI R21, RZ, 0x1f, R20 ;  /* 0x0000001fff157819 */ /* 0x000fe40000011414 */
[----:B-1----:R-:W-:Y:S01]  /*cda0*/  SHF.L.U32 R28, R20, 0x3, RZ ;  /* 0x00000003141c7819 */ /* 0x002fe200000006ff */
[----:B------:R-:W-:Y:S01]  /*cdb0*/  HADD2.F32 R46, -RZ, R46.H0_H0 ;  /* 0x2000002eff2e7230 */ /* 0x000fe20000004100 */
[----:B------:R-:W-:Y:S02]  /*cdc0*/  LEA.HI R20, R21, R20, RZ, 0x3 ;  /* 0x0000001415147211 */ /* 0x000fe400078f18ff */
[----:B------:R-:W-:-:S02]  /*cdd0*/  LOP3.LUT R21, R199, 0x38, R28, 0xf8, !PT ;  /* 0x00000038c7157812 */ /* 0x000fc400078ef81c */
[----:B0-----:R-:W0:Y:S01]  /*cde0*/  LDS.128 R28, [R221] ;  /* 0x00000000dd1c7984 */ /* 0x001e220000000c00 */
[----:B------:R-:W-:Y:S01]  /*cdf0*/  IMAD.SHL.U32 R20, R20, 0x400, RZ ;  /* 0x0000040014147824 */ /* 0x000fe200078e00ff */
[----:B------:R-:W-:Y:S02]  /*ce00*/  LOP3.LUT R21, R21, R228, RZ, 0x3c, !PT ;  /* 0x000000e415157212 */ /* 0x000fe400078e3cff */
[----:B------:R-:W-:Y:S02]  /*ce10*/  SHF.R.U64 R49, R24, 0x10, R25 ;  /* 0x0000001018317819 */ /* 0x000fe40000001219 */
[----:B------:R-:W-:Y:S02]  /*ce20*/  LOP3.LUT R20, R20, 0x7fffe000, RZ, 0xc0, !PT ;  /* 0x7fffe00014147812 */ /* 0x000fe400078ec0ff */
[----:B------:R-:W-:Y:S02]  /*ce30*/  SHF.R.U64 R47, R26, 0x10, R27 ;  /* 0x000000101a2f7819 */ /* 0x000fe4000000121b */
[----:B------:R-:W-:-:S02]  /*ce40*/  IADD3 R21, R21, R20, R202 ;  /* 0x0000001415157210 */ /* 0x000fc40007ffe0ca */
[----:B------:R-:W-:Y:S01]  /*ce50*/  SHF.R.U32.HI R43, RZ, 0x10, R27 ;  /* 0x00000010ff2b7819 */ /* 0x000fe2000001161b */
[--C-:B------:R-:W-:Y:S01]  /*ce60*/  HADD2.F32 R27, -RZ, R57.reuse.H1_H1 ;  /* 0x30000039ff1b7230 */ /* 0x100fe20000004100 */
[--C-:B------:R-:W-:Y:S01]  /*ce70*/  SHF.R.U32.HI R37, RZ, 0x10, R5.reuse ;  /* 0x00000010ff257819 */ /* 0x100fe20000011605 */
[----:B------:R-:W-:Y:S01]  /*ce80*/  IMAD R21, R21, 0x2, R2 ;  /* 0x0000000215157824 */ /* 0x000fe200078e0202 */
[----:B------:R-:W-:Y:S01]  /*ce90*/  SHF.R.U64 R68, R4, 0x10, R5 ;  /* 0x0000001004447819 */ /* 0x000fe20000001205 */
[----:B------:R-:W-:Y:S01]  /*cea0*/  HADD2.F32 R57, -RZ, R57.H0_H0 ;  /* 0x20000039ff397230 */ /* 0x000fe20000004100 */
[--C-:B------:R-:W-:Y:S02]  /*ceb0*/  SHF.R.U64 R67, R6, 0x10, R7.reuse ;  /* 0x0000001006437819 */ /* 0x100fe40000001207 */
[----:B------:R-:W1:Y:S01]  /*cec0*/  LDS.128 R32, [R21+0x10400] ;  /* 0x0104000015207984 */ /* 0x000e620000000c00 */
[----:B------:R-:W-:Y:S01]  /*ced0*/  SHF.R.U32.HI R65, RZ, 0x10, R7 ;  /* 0x00000010ff417819 */ /* 0x000fe20000011607 */
[----:B0-----:R-:W-:-:S02]  /*cee0*/  HADD2.F32 R5, -RZ, R29.H0_H0 ;  /* 0x2000001dff057230 */ /* 0x001fc40000004100 */
[----:B------:R-:W-:Y:S02]  /*cef0*/  HADD2.F32 R29, -RZ, R29.H1_H1 ;  /* 0x3000001dff1d7230 */ /* 0x000fe40000004100 */
[----:B------:R-:W-:Y:S02]  /*cf00*/  HADD2.F32 R4, -RZ, R28.H0_H0 ;  /* 0x2000001cff047230 */ /* 0x000fe40000004100 */
[----:B------:R-:W-:Y:S02]  /*cf10*/  HADD2.F32 R6, -RZ, R30.H0_H0 ;  /* 0x2000001eff067230 */ /* 0x000fe40000004100 */
[--C-:B------:R-:W-:Y:S02]  /*cf20*/  HADD2.F32 R7, -RZ, R31.reuse.H0_H0 ;  /* 0x2000001fff077230 */ /* 0x100fe40000004100 */
[----:B------:R-:W-:Y:S02]  /*cf30*/  HADD2.F32 R31, -RZ, R31.H1_H1 ;  /* 0x3000001fff1f7230 */ /* 0x000fe40000004100 */
        /* <DEDUP_REMOVED lines=11> */
[C---:B------:R-:W-:Y:S01]  /*cff0*/  FMUL.FTZ R5, R20.reuse, R45 ;  /* 0x0000002d14057220 */ /* 0x040fe20000410000 */
[-C--:B------:R-:W-:Y:S01]  /*d000*/  FMUL.FTZ R36, R33, R24.reuse ;  /* 0x0000001821247220 */ /* 0x080fe20000410000 */
[----:B------:R-:W-:Y:S01]  /*d010*/  FFMA.FTZ R33, R29, R24, -R66 ;  /* 0x000000181d217223 */ /* 0x000fe20000010842 */
[----:B------:R-:W-:Y:S02]  /*d020*/  HADD2.F32 R25, -RZ, R34.H0_H0 ;  /* 0x20000022ff197230 */ /* 0x000fe40000004100 */
[-C--:B------:R-:W-:Y:S01]  /*d030*/  FMUL.FTZ R20, R20, R57.reuse ;  /* 0x0000003914147220 */ /* 0x080fe20000410000 */
[----:B------:R-:W-:Y:S02]  /*d040*/  HADD2.F32 R24, -RZ, R56.H0_H0 ;  /* 0x20000038ff187230 */ /* 0x000fe40000004100 */
[----:B------:R-:W-:Y:S01]  /*d050*/  FFMA.FTZ R57, R4, R57, -R5 ;  /* 0x0000003904397223 */ /* 0x000fe20000010805 */
[----:B------:R-:W-:-:S02]  /*d060*/  HADD2.F32 R5, -RZ, R58.H0_H0 ;  /* 0x2000003aff057230 */ /* 0x000fc40000004100 */
[----:B------:R-:W-:Y:S01]  /*d070*/  FFMA.FTZ R37, R29, R46, R36 ;  /* 0x0000002e1d257223 */ /* 0x000fe20000010024 */
[--C-:B------:R-:W-:Y:S02]  /*d080*/  HADD2.F32 R26, -RZ, R35.reuse.H0_H0 ;  /* 0x20000023ff1a7230 */ /* 0x100fe40000004100 */
[C---:B------:R-:W-:Y:S01]  /*d090*/  FMUL.FTZ R27, R25.reuse, R24 ;  /* 0x00000018191b7220 */ /* 0x040fe20000410000 */
[----:B------:R-:W-:Y:S02]  /*d0a0*/  HADD2.F32 R58, -RZ, R58.H1_H1 ;  /* 0x3000003aff3a7230 */ /* 0x000fe40000004100 */
[----:B------:R-:W-:Y:S01]  /*d0b0*/  FFMA.FTZ R45, R4, R45, R20 ;  /* 0x0000002d042d7223 */ /* 0x000fe20000010014 */
[----:B------:R-:W-:Y:S02]  /*d0c0*/  HADD2.F32 R56, -RZ, R56.H1_H1 ;  /* 0x30000038ff387230 */ /* 0x000fe40000004100 */
[----:B------:R-:W-:Y:S01]  /*d0d0*/  FMUL.FTZ R25, R25, R5 ;  /* 0x0000000519197220 */ /* 0x000fe20000410000 */
[----:B------:R-:W-:-:S02]  /*d0e0*/  HADD2.F32 R35, -RZ, R35.H1_H1 ;  /* 0x30000023ff237230 */ /* 0x000fc40000004100 */
[----:B------:R-:W-:Y:S01]  /*d0f0*/  FFMA.FTZ R36, R6, R5, -R27 ;  /* 0x0000000506247223 */ /* 0x000fe2000001081b */
[----:B------:R-:W-:Y:S02]  /*d100*/  HADD2.F32 R20, -RZ, R43.H0_H0 ;  /* 0x2000002bff147230 */ /* 0x000fe40000004100 */
[C---:B------:R-:W-:Y:S01]  /*d110*/  FMUL.FTZ R46, R26.reuse, R56 ;  /* 0x000000381a2e7220 */ /* 0x040fe20000410000 */
[----:B------:R-:W-:Y:S02]  /*d120*/  HADD2.F32 R4, -RZ, R65.H0_H0 ;  /* 0x20000041ff047230 */ /* 0x000fe40000004100 */
[----:B------:R-:W-:Y:S01]  /*d130*/  FMUL.FTZ R5, R26, R58 ;  /* 0x0000003a1a057220 */ /* 0x000fe20000410000 */
[----:B------:R-:W-:Y:S01]  /*d140*/  FFMA.FTZ R26, R6, R24, R25 ;  /* 0x00000018061a7223 */ /* 0x000fe20000010019 */
[----:B------:R-:W-:Y:S02]  /*d150*/  HADD2.F32 R32, -RZ, R32.H1_H1 ;  /* 0x30000020ff207230 */ /* 0x000fe40000004100 */
[----:B------:R-:W-:Y:S01]  /*d160*/  FMUL.FTZ R6, R35, R20 ;  /* 0x0000001423067220 */ /* 0x000fe20000410000 */
[----:B------:R-:W-:-:S02]  /*d170*/  HADD2.F32 R34, -RZ, R34.H1_H1 ;  /* 0x30000022ff227230 */ /* 0x000fc40000004100 */
[C---:B------:R-:W-:Y:S01]  /*d180*/  FFMA.FTZ R46, R7.reuse, R58, -R46 ;  /* 0x0000003a072e7223 */ /* 0x040fe2000001082e */
        /* <DEDUP_REMOVED lines=26> */
.L_x_8519:
[----:B------:R-:W-:Y:S05]  /*d330*/  BSYNC B1 ;  /* 0x0000000000017941 */ /* 0x000fea0003800000 */
.L_x_8518:
[----:B------:R-:W-:Y:S04]  /*d340*/  BSSY B1, `(.L_x_8520) ;  /* 0x0000060000017945 */ /* 0x000fe80003800000 */
[----:B------:R-:W-:Y:S05]  /*d350*/  @P1 BRA `(.L_x_8521) ;  /* 0x0000000400781947 */ /* 0x000fea0003800000 */
[----:B--2---:R-:W-:Y:S01]  /*d360*/  LEA.HI R4, R54, R207, RZ, 0x1d ;  /* 0x000000cf36047211 */ /* 0x004fe200078fe8ff */
[----:B-1----:R-:W-:Y:S01]  /*d370*/  HADD2.F32 R35, -RZ, R59.H1_H1 ;  /* 0x3000003bff237230 */ /* 0x002fe20000004100 */
[--C-:B------:R-:W-:Y:S01]  /*d380*/  SHF.R.U64 R56, R50, 0x10, R51.reuse ;  /* 0x0000001032387819 */ /* 0x100fe20000001233 */
[--C-:B------:R-:W-:Y:S01]  /*d390*/  HADD2.F32 R36, -RZ, R62.reuse.H1_H1 ;  /* 0x3000003eff247230 */ /* 0x100fe20000004100 */
[----:B------:R-:W-:Y:S01]  /*d3a0*/  SHF.R.S32.HI R7, RZ, 0x1f, R4 ;  /* 0x0000001fff077819 */ /* 0x000fe20000011404 */
[----:B------:R-:W-:Y:S01]  /*d3b0*/  IMAD.SHL.U32 R5, R4, 0x8, RZ ;  /* 0x0000000804057824 */ /* 0x000fe200078e00ff */
[----:B------:R-:W-:Y:S01]  /*d3c0*/  SHF.R.U32.HI R50, RZ, 0x10, R51 ;  /* 0x00000010ff327819 */ /* 0x000fe20000011633 */
[----:B------:R-:W-:Y:S01]  /*d3d0*/  HADD2.F32 R62, -RZ, R62.H0_H0 ;  /* 0x2000003eff3e7230 */ /* 0x000fe20000004100 */
[----:B------:R-:W-:Y:S02]  /*d3e0*/  LEA.HI R7, R7, R4, RZ, 0x3 ;  /* 0x0000000407077211 */ /* 0x000fe400078f18ff */
[----:B------:R-:W-:-:S02]  /*d3f0*/  LOP3.LUT R4, R198, 0x38, R5, 0xf8, !PT ;  /* 0x00000038c6047812 */ /* 0x000fc400078ef805 */
[--C-:B------:R-:W-:Y:S01]  /*d400*/  SHF.R.U64 R48, R38, 0x10, R39.reuse ;  /* 0x0000001026307819 */ /* 0x100fe20000001227 */
[----:B------:R-:W-:Y:S01]  /*d410*/  IMAD.SHL.U32 R7, R7, 0x400, RZ ;  /* 0x0000040007077824 */ /* 0x000fe200078e00ff */
[----:B------:R-:W-:Y:S02]  /*d420*/  LOP3.LUT R20, R4, R227, RZ, 0x3c, !PT ;  /* 0x000000e304147212 */ /* 0x000fe400078e3cff */
[----:B------:R-:W-:Y:S02]  /*d430*/  SHF.R.U32.HI R37, RZ, 0x10, R39 ;  /* 0x00000010ff257819 */ /* 0x000fe40000011627 */
[----:B------:R-:W-:Y:S02]  /*d440*/  LOP3.LUT R21, R7, 0x7fffe000, RZ, 0xc0, !PT ;  /* 0x7fffe00007157812 */ /* 0x000fe400078ec0ff */
[----:B------:R-:W1:Y:S01]  /*d450*/  LDS.128 R4, [R220] ;  /* 0x00000000dc047984 */ /* 0x000e620000000c00 */
[----:B------:R-:W-:Y:S01]  /*d460*/  SHF.R.U64 R47, R40, 0x10, R41 ;  /* 0x00000010282f7819 */ /* 0x000fe20000001229 */
[----:B------:R-:W-:Y:S01]  /*d470*/  HADD2.F32 R37, -RZ, R37.H0_H0 ;  /* 0x20000025ff257230 */ /* 0x000fe20000004100 */
[----:B------:R-:W-:-:S02]  /*d480*/  IADD3 R21, R20, R21, R201 ;  /* 0x0000001514157210 */ /* 0x000fc40007ffe0c9 */
[----:B------:R-:W-:Y:S02]  /*d490*/  SHF.R.U32.HI R45, RZ, 0x10, R41 ;  /* 0x00000010ff2d7819 */ /* 0x000fe40000011629 */
[--C-:B------:R-:W-:Y:S01]  /*d4a0*/  SHF.R.U64 R49, R52, 0x10, R53.reuse ;  /* 0x0000001034317819 */ /* 0x100fe20000001235 */
[----:B------:R-:W-:Y:S01]  /*d4b0*/  IMAD R21, R21, 0x2, R2 ;  /* 0x0000000215157824 */ /* 0x000fe200078e0202 */
[----:B------:R-:W-:-:S04]  /*d4c0*/  SHF.R.U32.HI R52, RZ, 0x10, R53 ;  /* 0x00000010ff347819 */ /* 0x000fc80000011635 */
[----:B------:R-:W2:Y:S01]  /*d4d0*/  LDS.128 R24, [R21+0x10400] ;  /* 0x0104000015187984 */ /* 0x000ea20000000c00 */
[--C-:B-1----:R-:W-:Y:S02]  /*d4e0*/  HADD2.F32 R20, -RZ, R5.reuse.H0_H0 ;  /* 0x20000005ff147230 */ /* 0x102fe40000004100 */
[----:B------:R-:W-:Y:S02]  /*d4f0*/  HADD2.F32 R28, -RZ, R5.H1_H1 ;  /* 0x30000005ff1c7230 */ /* 0x000fe40000004100 */
[----:B------:R-:W-:Y:S02]  /*d500*/  HADD2.F32 R5, -RZ, R4.H0_H0 ;  /* 0x20000004ff057230 */ /* 0x000fe40000004100 */
[----:B0-----:R-:W-:Y:S02]  /*d510*/  HADD2.F32 R29, -RZ, R6.H0_H0 ;  /* 0x20000006ff1d7230 */ /* 0x001fe40000004100 */
[--C-:B------:R-:W-:Y:S02]  /*d520*/  HADD2.F32 R30, -RZ, R7.reuse.H0_H0 ;  /* 0x20000007ff1e7230 */ /* 0x100fe40000004100 */
[----:B------:R-:W-:-:S02]  /*d530*/  HADD2.F32 R7, -RZ, R7.H1_H1 ;  /* 0x30000007ff077230 */ /* 0x000fc40000004100 */
[----:B------:R-:W-:Y:S02]  /*d540*/  HADD2.F32 R4, -RZ, R4.H1_H1 ;  /* 0x30000004ff047230 */ /* 0x000fe40000004100 */
[--C-:B--2---:R-:W-:Y:S02]  /*d550*/  HADD2.F32 R31, -RZ, R25.reuse.H0_H0 ;  /* 0x20000019ff1f7230 */ /* 0x104fe40000004100 */
[----:B------:R-:W-:Y:S02]  /*d560*/  HADD2.F32 R32, -RZ, R25.H1_H1 ;  /* 0x30000019ff207230 */ /* 0x000fe40000004100 */
[----:B------:R-:W-:Y:S02]  /*d570*/  HADD2.F32 R25, -RZ, R24.H0_H0 ;  /* 0x20000018ff197230 */ /* 0x000fe40000004100 */
[C---:B------:R-:W-:Y:S01]  /*d580*/  FMUL.FTZ R39, R31.reuse, R36 ;  /* 0x000000241f277220 */ /* 0x040fe20000410000 */
[----:B------:R-:W-:Y:S01]  /*d590*/  FMUL.FTZ R41, R31, R35 ;  /* 0x000000231f297220 */ /* 0x000fe20000410000 */
[----:B------:R-:W-:-:S02]  /*d5a0*/  HADD2.F32 R31, -RZ, R50.H0_H0 ;  /* 0x20000032ff1f7230 */ /* 0x000fc40000004100 */
[C---:B------:R-:W-:Y:S01]  /*d5b0*/  FFMA.FTZ R39, R20.reuse, R35, -R39 ;  /* 0x0000002314277223 */ /* 0x040fe20000010827 */
[----:B------:R-:W-:Y:S01]  /*d5c0*/  FFMA.FTZ R41, R20, R36, R41 ;  /* 0x0000002414297223 */ /* 0x000fe20000010029 */
[----:B------:R-:W-:Y:S02]  /*d5d0*/  HADD2.F32 R20, -RZ, R59.H0_H0 ;  /* 0x2000003bff147230 */ /* 0x000fe40000004100 */
[C---:B------:R-:W-:Y:S01]  /*d5e0*/  FMUL.FTZ R35, R32.reuse, R37 ;  /* 0x0000002520237220 */ /* 0x040fe20000410000 */
[----:B------:R-:W-:Y:S01]  /*d5f0*/  FMUL.FTZ R43, R32, R31 ;  /* 0x0000001f202b7220 */ /* 0x000fe20000410000 */
[C---:B------:R-:W-:Y:S01]  /*d600*/  FMUL.FTZ R36, R25.reuse, R62 ;  /* 0x0000003e19247220 */ /* 0x040fe20000410000 */
[----:B------:R-:W-:Y:S02]  /*d610*/  HADD2.F32 R33, -RZ, R26.H0_H0 ;  /* 0x2000001aff217230 */ /* 0x000fe40000004100 */
[----:B------:R-:W-:Y:S01]  /*d620*/  FMUL.FTZ R25, R25, R20 ;  /* 0x0000001419197220 */ /* 0x000fe20000410000 */
[----:B------:R-:W-:-:S02]  /*d630*/  HADD2.F32 R32, -RZ, R63.H0_H0 ;  /* 0x2000003fff207230 */ /* 0x000fc40000004100 */
[C---:B------:R-:W-:Y:S01]  /*d640*/  FFMA.FTZ R36, R5.reuse, R20, -R36 ;  /* 0x0000001405247223 */ /* 0x040fe20000010824 */
[----:B------:R-:W-:Y:S02]  /*d650*/  HADD2.F32 R34, -RZ, R27.H0_H0 ;  /* 0x2000001bff227230 */ /* 0x000fe40000004100 */
[C---:B------:R-:W-:Y:S01]  /*d660*/  FFMA.FTZ R38, R28.reuse, R31, -R35 ;  /* 0x0000001f1c267223 */ /* 0x040fe20000010823 */
[----:B------:R-:W-:Y:S01]  /*d670*/  FFMA.FTZ R40, R28, R37, R43 ;  /* 0x000000251c287223 */ /* 0x000fe2000001002b */
[--C-:B------:R-:W-:Y:S02]  /*d680*/  HADD2.F32 R20, -RZ, R44.reuse.H0_H0 ;  /* 0x2000002cff147230 */ /* 0x100fe40000004100 */
[----:B------:R-:W-:Y:S01]  /*d690*/  FFMA.FTZ R62, R5, R62, R25 ;  /* 0x0000003e053e7223 */ /* 0x000fe20000010019 */
[----:B------:R-:W-:Y:S02]  /*d6a0*/  HADD2.F32 R63, -RZ, R63.H1_H1 ;  /* 0x3000003fff3f7230 */ /* 0x000fe40000004100 */
[----:B------:R-:W-:Y:S01]  /*d6b0*/  FMUL.FTZ R28, R33, R32 ;  /* 0x00000020211c7220 */ /* 0x000fe20000410000 */
[----:B------:R-:W-:-:S02]  /*d6c0*/  HADD2.F32 R5, -RZ, R44.H1_H1 ;  /* 0x3000002cff057230 */ /* 0x000fc40000004100 */
[-C--:B------:R-:W-:Y:S01]  /*d6d0*/  FMUL.FTZ R44, R33, R20.reuse ;  /* 0x00000014212c7220 */ /* 0x080fe20000410000 */
[----:B------:R-:W-:Y:S02]  /*d6e0*/  HADD2.F32 R27, -RZ, R27.H1_H1 ;  /* 0x3000001bff1b7230 */ /* 0x000fe40000004100 */
        /* <DEDUP_REMOVED lines=8> */
[C---:B------:R-:W-:Y:S01]  /*d770*/  FMUL.FTZ R46, R27.reuse, R28 ;  /* 0x0000001c1b2e7220 */ /* 0x040fe20000410000 */
[----:B------:R-:W-:Y:S01]  /*d780*/  FMUL.FTZ R30, R27, R20 ;  /* 0x000000141b1e7220 */ /* 0x000fe20000410000 */
[----:B------:R-:W-:-:S02]  /*d790*/  HADD2.F32 R24, -RZ, R24.H1_H1 ;  /* 0x30000018ff187230 */ /* 0x000fc40000004100 */
        /* <DEDUP_REMOVED lines=26> */
.L_x_8521:
[----:B------:R-:W-:Y:S05]  /*d940*/  BSYNC B1 ;  /* 0x0000000000017941 */ /* 0x000fea0003800000 */
.L_x_8520:
[----:B-1----:R-:W-:Y:S01]  /*d950*/  PRMT R32, R0, 0x5410, R3 ;  /* 0x0000541000207816 */ /* 0x002fe20000000003 */
[----:B------:R-:W-:Y:S06]  /*d960*/  @P0 BRA `(.L_x_8505) ;  /* 0x0000000400780947 */ /* 0x000fec0003800000 */
[----:B------:R-:W-:Y:S01]  /*d970*/  LEA.HI R54, R54, R207, RZ, 0x1d ;  /* 0x000000cf36367211 */ /* 0x000fe200078fe8ff */
[----:B--23--:R-:W1:Y:S01]  /*d980*/  LDS.128 R4, [R219] ;  /* 0x00000000db047984 */ /* 0x00ce620000000c00 */
[----:B------:R-:W-:Y:S01]  /*d990*/  SHF.R.U32.HI R20, RZ, 0x10, R9 ;  /* 0x00000010ff147819 */ /* 0x000fe20000011609 */
[--C-:B------:R-:W-:Y:S01]  /*d9a0*/  HADD2.F32 R21, -RZ, R55.reuse.H1_H1 ;  /* 0x30000037ff157230 */ /* 0x100fe20000004100 */
[----:B------:R-:W-:Y:S01]  /*d9b0*/  SHF.R.S32.HI R3, RZ, 0x1f, R54 ;  /* 0x0000001fff037819 */ /* 0x000fe20000011436 */
[----:B------:R-:W-:Y:S01]  /*d9c0*/  IMAD.SHL.U32 R0, R54, 0x8, RZ ;  /* 0x0000000836007824 */ /* 0x000fe200078e00ff */
[----:B------:R-:W-:Y:S01]  /*d9d0*/  SHF.R.U64 R38, R12, 0x10, R13 ;  /* 0x000000100c267819 */ /* 0x000fe2000000120d */
[----:B------:R-:W-:Y:S01]  /*d9e0*/  HADD2.F32 R20, -RZ, R20.H0_H0 ;  /* 0x20000014ff147230 */ /* 0x000fe20000004100 */
[----:B------:R-:W-:Y:S01]  /*d9f0*/  LEA.HI R54, R3, R54, RZ, 0x3 ;  /* 0x0000003603367211 */ /* 0x000fe200078f18ff */
[----:B------:R-:W-:Y:S01]  /*da00*/  HADD2.F32 R55, -RZ, R55.H0_H0 ;  /* 0x20000037ff377230 */ /* 0x000fe20000004100 */
[----:B------:R-:W-:-:S02]  /*da10*/  LOP3.LUT R3, R197, 0x38, R0, 0xf8, !PT ;  /* 0x00000038c5037812 */ /* 0x000fc400078ef800 */
[----:B------:R-:W-:Y:S02]  /*da20*/  SHF.L.U32 R54, R54, 0xa, RZ ;  /* 0x0000000a36367819 */ /* 0x000fe400000006ff */
[----:B------:R-:W-:Y:S02]  /*da30*/  LOP3.LUT R3, R3, R226, RZ, 0x3c, !PT ;  /* 0x000000e203037212 */ /* 0x000fe400078e3cff */
[----:B------:R-:W-:Y:S02]  /*da40*/  LOP3.LUT R54, R54, 0x7fffe000, RZ, 0xc0, !PT ;  /* 0x7fffe00036367812 */ /* 0x000fe400078ec0ff */
[--C-:B------:R-:W-:Y:S02]  /*da50*/  SHF.R.U64 R37, R14, 0x10, R15.reuse ;  /* 0x000000100e257819 */ /* 0x100fe4000000120f */
[----:B------:R-:W-:Y:S02]  /*da60*/  IADD3 R3, R3, R54, R200 ;  /* 0x0000003603037210 */ /* 0x000fe40007ffe0c8 */
[----:B------:R-:W-:Y:S01]  /*da70*/  SHF.R.U32.HI R34, RZ, 0x10, R15 ;  /* 0x00000010ff227819 */ /* 0x000fe2000001160f */
[--C-:B------:R-:W-:Y:S01]  /*da80*/  HADD2.F32 R15, -RZ, R61.reuse.H1_H1 ;  /* 0x3000003dff0f7230 */ /* 0x100fe20000004100 */
[----:B------:R-:W-:Y:S01]  /*da90*/  SHF.R.U32.HI R28, RZ, 0x10, R13 ;  /* 0x00000010ff1c7819 */ /* 0x000fe2000001160d */
[----:B------:R-:W-:Y:S01]  /*daa0*/  IMAD R3, R3, 0x2, R2 ;  /* 0x0000000203037824 */ /* 0x000fe200078e0202 */
[----:B------:R-:W-:Y:S01]  /*dab0*/  SHF.R.U64 R36, R8, 0x10, R9 ;  /* 0x0000001008247819 */ /* 0x000fe20000001209 */
[----:B------:R-:W-:Y:S01]  /*dac0*/  HADD2.F32 R61, -RZ, R61.H0_H0 ;  /* 0x2000003dff3d7230 */ /* 0x000fe20000004100 */
[----:B------:R-:W-:-:S02]  /*dad0*/  SHF.R.U64 R35, R10, 0x10, R11 ;  /* 0x000000100a237819 */ /* 0x000fc4000000120b */
[----:B------:R-:W2:Y:S01]  /*dae0*/  LDS.128 R24, [R3+0x10400] ;  /* 0x0104000003187984 */ /* 0x000ea20000000c00 */
[----:B------:R-:W-:Y:S01]  /*daf0*/  SHF.R.U32.HI R33, RZ, 0x10, R11 ;  /* 0x00000010ff217819 */ /* 0x000fe2000001160b */
[--C-:B-1----:R-:W-:Y:S02]  /*db00*/  HADD2.F32 R8, -RZ, R5.reuse.H0_H0 ;  /* 0x20000005ff087230 */ /* 0x102fe40000004100 */
[----:B------:R-:W-:Y:S02]  /*db10*/  HADD2.F32 R5, -RZ, R5.H1_H1 ;  /* 0x30000005ff057230 */ /* 0x000fe40000004100 */
[----:B------:R-:W-:Y:S02]  /*db20*/  HADD2.F32 R0, -RZ, R4.H0_H0 ;  /* 0x20000004ff007230 */ /* 0x000fe40000004100 */
[----:B------:R-:W-:Y:S02]  /*db30*/  HADD2.F32 R9, -RZ, R6.H0_H0 ;  /* 0x20000006ff097230 */ /* 0x000fe40000004100 */
[----:B------:R-:W-:-:S02]  /*db40*/  HADD2.F32 R10, -RZ, R7.H0_H0 ;  /* 0x20000007ff0a7230 */ /* 0x000fc40000004100 */
[----:B------:R-:W-:Y:S02]  /*db50*/  HADD2.F32 R7, -RZ, R7.H1_H1 ;  /* 0x30000007ff077230 */ /* 0x000fe40000004100 */
[----:B------:R-:W-:Y:S02]  /*db60*/  HADD2.F32 R4, -RZ, R4.H1_H1 ;  /* 0x30000004ff047230 */ /* 0x000fe40000004100 */
[----:B------:R-:W-:Y:S02]  /*db70*/  HADD2.F32 R6, -RZ, R6.H1_H1 ;  /* 0x30000006ff067230 */ /* 0x000fe40000004100 */
[--C-:B--2---:R-:W-:Y:S02]  /*db80*/  HADD2.F32 R12, -RZ, R25.reuse.H0_H0 ;  /* 0x20000019ff0c7230 */ /* 0x104fe40000004100 */
[----:B------:R-:W-:Y:S02]  /*db90*/  HADD2.F32 R25, -RZ, R25.H1_H1 ;  /* 0x30000019ff197230 */ /* 0x000fe40000004100 */
[----:B------:R-:W-:-:S02]  /*dba0*/  HADD2.F32 R11, -RZ, R24.H0_H0 ;  /* 0x20000018ff0b7230 */ /* 0x000fc40000004100 */
[C---:B0-----:R-:W-:Y:S01]  /*dbb0*/  FMUL.FTZ R29, R12.reuse, R21 ;  /* 0x000000150c1d7220 */ /* 0x041fe20000410000 */
[-C--:B------:R-:W-:Y:S01]  /*dbc0*/  FMUL.FTZ R31, R12, R15.reuse ;  /* 0x0000000f0c1f7220 */ /* 0x080fe20000410000 */
[----:B------:R-:W-:Y:S02]  /*dbd0*/  HADD2.F32 R12, -RZ, R28.H0_H0 ;  /* 0x2000001cff0c7230 */ /* 0x000fe40000004100 */
[C---:B------:R-:W-:Y:S01]  /*dbe0*/  FMUL.FTZ R28, R25.reuse, R20 ;  /* 0x00000014191c7220 */ /* 0x040fe20000410000 */
[C---:B------:R-:W-:Y:S01]  /*dbf0*/  FFMA.FTZ R29, R8.reuse, R15, -R29 ;  /* 0x0000000f081d7223 */ /* 0x040fe2000001081d */
[----:B------:R-:W-:Y:S01]  /*dc00*/  FFMA.FTZ R31, R8, R21, R31 ;  /* 0x00000015081f7223 */ /* 0x000fe2000001001f */
[----:B------:R-:W-:Y:S02]  /*dc10*/  HADD2.F32 R13, -RZ, R26.H0_H0 ;  /* 0x2000001aff0d7230 */ /* 0x000fe40000004100 */
        /* <DEDUP_REMOVED lines=8> */
[----:B------:R-:W-:Y:S02]  /*dca0*/  HADD2.F32 R14, -RZ, R27.H0_H0 ;  /* 0x2000001bff0e7230 */ /* 0x000fe40000004100 */
        /* <DEDUP_REMOVED lines=42> */
.L_x_8505:
[----:B------:R-:W-:Y:S05]  /*df50*/  BSYNC B0 ;  /* 0x0000000000007941 */ /* 0x000fea0003800000 */
.L_x_8477:
        /* <DEDUP_REMOVED lines=8> */
.L_x_8475:
[----:B------:R-:W-:-:S13]  /*dfe0*/  ISETP.NE.AND P0, PT, R191, 0x3, PT ;  /* 0x00000003bf00780c */ /* 0x000fda0003f05270 */
[----:B------:R-:W-:Y:S05]  /*dff0*/  @!P0 BRA `(.L_x_8522) ;  /* 0x0000000000048947 */ /* 0x000fea0003800000 */
[----:B------:R-:W-:Y:S01]  /*e000*/  BPT.TRAP 0x1 ;  /* 0x000000040000795c */ /* 0x000fe20000300000 */
.L_x_8522:
[----:B-1----:R-:W-:Y:S01]  /*e010*/  IMAD R8, R22, 0x8, R2 ;  /* 0x0000000816087824 */ /* 0x002fe200078e0202 */
[----:B--2---:R-:W-:-:S04]  /*e020*/  SHF.L.U32 R3, R186, 0x1f, RZ ;  /* 0x0000001fba037819 */ /* 0x004fc800000006ff */
[----:B------:R1:W2:Y:S01]  /*e030*/  SYNCS.PHASECHK.TRANS64.TRYWAIT P2, [R8+URZ+0x28830], R3 ;  /* 0x02883003080075a7 */ /* 0x0002a2000804017f */
[----:B------:R-:W-:Y:S05]  /*e040*/  @!P0 BRA `(.L_x_8523) ;  /* 0x0000000000048947 */ /* 0x000fea0003800000 */
[----:B------:R-:W-:Y:S01]  /*e050*/  BPT.TRAP 0x1 ;  /* 0x000000040000795c */ /* 0x000fe20000300000 */
.L_x_8523:
[----:B------:R-:W0:Y:S02]  /*e060*/  S2R R0, SR_TID.X ;  /* 0x0000000000007919 */ /* 0x000e240000002100 */
[----:B0-----:R-:W-:-:S04]  /*e070*/  LOP3.LUT R0, R0, 0x7f, RZ, 0xc0, !PT ;  /* 0x0000007f00007812 */ /* 0x001fc800078ec0ff */
[----:B------:R-:W-:Y:S01]  /*e080*/  ISETP.NE.AND P1, PT, R0, RZ, PT ;  /* 0x000000ff0000720c */ /* 0x000fe20003f25270 */
[----:B--2---:R-:W-:-:S12]  /*e090*/  @P2 BRA `(.L_x_8524) ;  /* 0x0000000000082947 */ /* 0x004fd80003800000 */
[----:B------:R-:W0:Y:S02]  /*e0a0*/  SYNCS.PHASECHK.TRANS64.TRYWAIT P2, [R8+URZ+0x28830], R3 ;  /* 0x02883003080075a7 */ /* 0x000e24000804017f */
[----:B0-----:R-:W-:Y:S05]  /*e0b0*/  @!P2 BRA `(.L_x_8525) ;  /* 0x000001980018a947 */ /* 0x001fea0003800000 */
.L_x_8524:
[----:B------:R-:W-:Y:S05]  /*e0c0*/  WARPSYNC.ALL ;  /* 0x0000000000007948 */ /* 0x000fea0003800000 */
[----:B------:R-:W-:Y:S01]  /*e0d0*/  VIADD R0, R2, 0x18400 ;  /* 0x0001840002007836 */ /* 0x000fe20000000000 */
[----:B------:R-:W-:Y:S01]  /*e0e0*/  R2UR UR44, R42 ;  /* 0x000000002a2c72ca */ /* 0x000fe200000e0000 */
[----:B---34-:R-:W-:Y:S01]  /*e0f0*/  IMAD.MOV.U32 R7, RZ, RZ, 0x40000040 ;  /* 0x40000040ff077424 */ /* 0x018fe200078e00ff */
[----:B------:R-:W-:Y:S01]  /*e100*/  WARPGROUP.ARRIVE ;  /* 0x00000000000079c5 */ /* 0x000fe20000000000 */
[----:B------:R-:W-:Y:S01]  /*e110*/  UMOV UR45, 0x40000040 ;  /* 0x40000040002d7882 */ /* 0x000fe20000000000 */
[----:B------:R-:W-:Y:S01]  /*e120*/  SHF.R.U32.HI R0, RZ, 0x4, R0 ;  /* 0x00000004ff007819 */ /* 0x000fe20000011600 */
[----:B------:R-:W-:Y:S01]  /*e130*/  UMOV UR9, 0x40000040 ;  /* 0x4000004000097882 */ /* 0x000fe20000000000 */
[----:B------:R-:W-:Y:S01]  /*e140*/  R2UR UR47, R7 ;  /* 0x00000000072f72ca */ /* 0x000fe200000e0000 */
[----:B------:R-:W-:Y:S01]  /*e150*/  UMOV UR13, 0x40000040 ;  /* 0x40000040000d7882 */ /* 0x000fe20000000000 */
[----:B------:R-:W-:Y:S01]  /*e160*/  LOP3.LUT R0, R0, 0x3fff, RZ, 0xc0, !PT ;  /* 0x00003fff00007812 */ /* 0x000fe200078ec0ff */
[----:B------:R-:W-:Y:S01]  /*e170*/  UMOV UR17, 0x40000040 ;  /* 0x4000004000117882 */ /* 0x000fe20000000000 */
[----:B------:R-:W-:Y:S01]  /*e180*/  MOV R11, 0x40000040 ;  /* 0x40000040000b7802 */ /* 0x000fe20000000f00 */
[----:B------:R-:W-:Y:S01]  /*e190*/  UMOV UR21, 0x40000040 ;  /* 0x4000004000157882 */ /* 0x000fe20000000000 */
[----:B------:R-:W-:Y:S01]  /*e1a0*/  LOP3.LUT R5, R0, 0x10000, RZ, 0xfc, !PT ;  /* 0x0001000000057812 */ /* 0x000fe200078efcff */
[----:B------:R-:W-:Y:S01]  /*e1b0*/  ULOP3.LUT UR44, UR44, 0x10000, URZ, 0xfc, !UPT ;  /* 0x000100002c2c7892 */ /* 0x000fe2000f8efc3f */
[----:B------:R-:W-:Y:S01]  /*e1c0*/  R2UR UR11, R11 ;  /* 0x000000000b0b72ca */ /* 0x000fe200000e0000 */
[----:B------:R-:W-:Y:S01]  /*e1d0*/  IMAD.MOV.U32 R11, RZ, RZ, 0x40000040 ;  /* 0x40000040ff0b7424 */ /* 0x000fe200078e00ff */
[----:B------:R-:W-:Y:S01]  /*e1e0*/  UMOV UR25, 0x40000040 ;  /* 0x4000004000197882 */ /* 0x000fe20000000000 */
[----:B------:R-:W-:Y:S01]  /*e1f0*/  IMAD R6, R22, 0x800, R5 ;  /* 0x0000080016067824 */ /* 0x000fe200078e0205 */
[----:B------:R-:W-:Y:S01]  /*e200*/  UIADD3 UR8, UR44, 0x2, URZ ;  /* 0x000000022c087890 */ /* 0x000fe2000fffe03f */
[----:B------:R-:W-:Y:S01]  /*e210*/  IMAD.MOV.U32 R7, RZ, RZ, 0x40000040 ;  /* 0x40000040ff077424 */ /* 0x000fe200078e00ff */
[----:B------:R-:W-:Y:S01]  /*e220*/  R2UR UR15, R11 ;  /* 0x000000000b0f72ca */ /* 0x000fe200000e0000 */
[C---:B------:R-:W-:Y:S01]  /*e230*/  VIADD R10, R6.reuse, 0x2 ;  /* 0x00000002060a7836 */ /* 0x040fe20000000000 */
[----:B------:R-:W-:Y:S01]  /*e240*/  R2UR UR46, R6 ;  /* 0x00000000062e72ca */ /* 0x000fe200000e0000 */
[----:B------:R-:W-:Y:S01]  /*e250*/  UIADD3 UR12, UR44, 0x4, URZ ;  /* 0x000000042c0c7890 */ /* 0x000fe2000fffe03f */
[----:B------:R-:W-:Y:S01]  /*e260*/  IMAD.MOV.U32 R11, RZ, RZ, 0x40000040 ;  /* 0x40000040ff0b7424 */ /* 0x000fe200078e00ff */
[----:B------:R-:W-:Y:S01]  /*e270*/  UIADD3 UR16, UR44, 0x6, URZ ;  /* 0x000000062c107890 */ /* 0x000fe2000fffe03f */
[----:B------:R-:W-:Y:S01]  /*e280*/  R2UR UR10, R10 ;  /* 0x000000000a0a72ca */ /* 0x000fe200000e0000 */
[----:B------:R-:W-:Y:S01]  /*e290*/  VIADD R10, R6, 0x4 ;  /* 0x00000004060a7836 */ /* 0x000fe20000000000 */
[----:B------:R-:W-:Y:S01]  /*e2a0*/  UIADD3 UR20, UR44, 0x400, URZ ;  /* 0x000004002c147890 */ /* 0x000fe2000fffe03f */
[----:B------:R-:W-:Y:S01]  /*e2b0*/  R2UR UR19, R11 ;  /* 0x000000000b1372ca */ /* 0x000fe200000e0000 */
[----:B------:R-:W-:Y:S01]  /*e2c0*/  IMAD.MOV.U32 R11, RZ, RZ, 0x40000040 ;  /* 0x40000040ff0b7424 */ /* 0x000fe200078e00ff */
[----:B------:R-:W-:Y:S01]  /*e2d0*/  UIADD3 UR24, UR44, 0x402, URZ ;  /* 0x000004022c187890 */ /* 0x000fe2000fffe03f */
[----:B------:R-:W-:Y:S01]  /*e2e0*/  R2UR UR14, R10 ;  /* 0x000000000a0e72ca */ /* 0x000fe200000e0000 */
[----:B------:R-:W-:Y:S01]  /*e2f0*/  VIADD R10, R6, 0x6 ;  /* 0x00000006060a7836 */ /* 0x000fe20000000000 */
[----:B------:R-:W-:-:S02]  /*e300*/  UIADD3 UR28, UR44, 0x404, URZ ;  /* 0x000004042c1c7890 */ /* 0x000fc4000fffe03f */
[----:B------:R-:W-:Y:S01]  /*e310*/  HGMMA.64x128x16.F32 R24, gdesc[UR44], RZ, !UPT, gsb0 ;  /* 0x01e000002c1879f0 */ /* 0x000fe2000c0008ff */
[----:B------:R-:W-:Y:S01]  /*e320*/  R2UR UR23, R11 ;  /* 0x000000000b1772ca */ /* 0x000fe200000e0000 */
[----:B------:R-:W-:Y:S01]  /*e330*/  IMAD.MOV.U32 R11, RZ, RZ, 0x40000040 ;  /* 0x40000040ff0b7424 */ /* 0x000fe200078e00ff */
[----:B------:R-:W-:Y:S01]  /*e340*/  R2UR UR18, R10 ;  /* 0x000000000a1272ca */ /* 0x000fe200000e0000 */
[----:B------:R-:W-:Y:S01]  /*e350*/  VIADD R10, R6, 0x400 ;  /* 0x00000400060a7836 */ /* 0x000fe20000000000 */
[----:B------:R-:W-:Y:S01]  /*e360*/  UMOV UR29, 0x40000040 ;  /* 0x40000040001d7882 */ /* 0x000fe20000000000 */
[----:B------:R-:W-:Y:S01]  /*e370*/  R2UR UR35, R7 ;  /* 0x00000000072372ca */ /* 0x000fe200000e0000 */
[----:B------:R-:W-:Y:S01]  /*e380*/  UIADD3 UR32, UR44, 0x406, URZ ;  /* 0x000004062c207890 */ /* 0x000fe2000fffe03f */
[----:B------:R-:W-:Y:S01]  /*e390*/  R2UR UR27, R11 ;  /* 0x000000000b1b72ca */ /* 0x000fe200000e0000 */
[----:B------:R-:W-:Y:S01]  /*e3a0*/  IMAD.MOV.U32 R11, RZ, RZ, 0x40000040 ;  /* 0x40000040ff0b7424 */ /* 0x000fe200078e00ff */
[----:B------:R-:W-:Y:S01]  /*e3b0*/  R2UR UR22, R10 ;  /* 0x000000000a1672ca */ /* 0x000fe200000e0000 */
[----:B------:R-:W-:Y:S01]  /*e3c0*/  UMOV UR33, 0x40000040 ;  /* 0x4000004000217882 */ /* 0x000fe20000000000 */
[----:B------:R-:W-:Y:S01]  /*e3d0*/  IADD3 R10, R6, 0x402, RZ ;  /* 0x00000402060a7810 */ /* 0x000fe20007ffe0ff */
[----:B------:R-:W-:Y:S01]  /*e3e0*/  ULDC UR4, c[0x0][0x9d8] ;  /* 0x0002760000047ab9 */ /* 0x000fe20000000800 */
[----:B------:R-:W-:Y:S01]  /*e3f0*/  R2UR UR31, R11 ;  /* 0x000000000b1f72ca */ /* 0x000fe200000e0000 */
[----:B01----:R-:W-:Y:S01]  /*e400*/  @!P1 VIADD R8, R8, 0x28840 ;  /* 0x0002884008089836 */ /* 0x003fe20000000000 */
[----:B------:R-:W-:Y:S01]  /*e410*/  R2UR UR26, R10 ;  /* 0x000000000a1a72ca */ /* 0x000fe200000e0000 */
[C---:B------:R-:W-:Y:S01]  /*e420*/  VIADD R10, R6.reuse, 0x404 ;  /* 0x00000404060a7836 */ /* 0x040fe20000000000 */
[----:B------:R-:W-:Y:S01]  /*e430*/  ULDC UR50, c[0x0][0x9dc] ;  /* 0x0002770000327ab9 */ /* 0x000fe20000000800 */
[----:B------:R-:W-:Y:S01]  /*e440*/  VIADD R6, R6, 0x406 ;  /* 0x0000040606067836 */ /* 0x000fe20000000000 */
[----:B------:R-:W-:Y:S01]  /*e450*/  @!P1 PRMT R8, RZ, 0x654, R8 ;  /* 0x00000654ff089816 */ /* 0x000fe20000000008 */
[----:B------:R-:W-:Y:S01]  /*e460*/  ULOP3.LUT UR50, URZ, UR50, URZ, 0x33, !UPT ;  /* 0x000000323f327292 */ /* 0x000fe2000f8e333f */
[----:B------:R-:W-:-:S02]  /*e470*/  R2UR UR30, R10 ;  /* 0x000000000a1e72ca */ /* 0x000fc400000e0000 */
[----:B------:R-:W-:Y:S02]  /*e480*/  R2UR UR34, R6 ;  /* 0x00000000062272ca */ /* 0x000fe400000e0000 */
[----:B------:R-:W0:Y:S02]  /*e490*/  LDC R6, c[0x0][0x448] ;  /* 0x00011200ff067b82 */ /* 0x000e240000000800 */
[----:B0-----:R-:W-:Y:S01]  /*e4a0*/  ISETP.NE.AND P2, PT, R6, 0x1, PT ;  /* 0x000000010600780c */ /* 0x001fe20003f45270 */
[----:B------:R-:W-:-:S12]  /*e4b0*/  IMAD.IADD R6, R195, 0x1, R193 ;  /* 0x00000001c3067824 */ /* 0x000fd800078e02c1 */
[----:B------:R-:W0:Y:S02]  /*e4c0*/  @P2 LDC R7, c[0x0][0x44c] ;  /* 0x00011300ff072b82 */ /* 0x000e240000000800 */
[----:B0-----:R-:W-:Y:S01]  /*e4d0*/  @P2 IMAD.HI.U32 R7, R6, R7, RZ ;  /* 0x0000000706072227 */ /* 0x001fe200078e00ff */
[----:B------:R-:W-:Y:S02]  /*e4e0*/  WARPGROUP.DEPBAR.LE gsb0, 0x0 ;  /* 0x00008000000079c5 */ /* 0x000fe40000010000 */
[----:B------:R-:W-:-:S06]  /*e4f0*/  WARPGROUP.ARRIVE ;  /* 0x00000000000079c5 */ /* 0x000fcc0000000000 */
        /* <DEDUP_REMOVED lines=22> */
[----:B------:R-:W0:Y:S01]  /*e660*/  @P2 LDC R42, c[0x0][0x450] ;  /* 0x00011400ff2a2b82 */ /* 0x000e220000000800 */
[----:B------:R-:W-:Y:S01]  /*e670*/  MOV R49, R6 ;  /* 0x0000000600317202 */ /* 0x000fe20000000f00 */
        /* <DEDUP_REMOVED lines=22> */
[----:B0-----:R-:W-:Y:S01]  /*e7e0*/  @P2 SHF.R.U32.HI R49, RZ, R42, R7 ;  /* 0x0000002aff312219 */ /* 0x001fe20000011607 */
[----:B------:R-:W-:Y:S01]  /*e7f0*/  IMAD.MOV.U32 R42, RZ, RZ, -0x80 ;  /* 0xffffff80ff2a7424 */ /* 0x000fe200078e00ff */
[----:B------:R-:W0:Y:S01]  /*e800*/  LDC.64 R6, c[0x0][0x9e0] ;  /* 0x00027800ff067b82 */ /* 0x000e220000000a00 */
[----:B------:R-:W-:Y:S01]  /*e810*/  FMUL.FTZ R29, R29, UR4 ;  /* 0x000000041d1d7c20 */ /* 0x000fe20008410000 */
[----:B------:R-:W-:Y:S01]  /*e820*/  FMUL.FTZ R32, R32, UR4 ;  /* 0x0000000420207c20 */ /* 0x000fe20008410000 */
[----:B------:R-:W1:Y:S01]  /*e830*/  SHFL.IDX PT, R48, R49, RZ, 0x1c1f ;  /* 0x001c1fff31307589 */ /* 0x000e6200000e0000 */
[----:B------:R-:W-:-:S02]  /*e840*/  IMAD R55, R129, R42, 0x80 ;  /* 0x0000008081377424 */ /* 0x000fc400078e022a */
        /* <DEDUP_REMOVED lines=39> */
[----:B0-----:R-:W-:Y:S01]  /*eac0*/  ISETP.GE.AND P3, PT, R7, 0x1, PT ;  /* 0x000000010700780c */ /* 0x001fe20003f66270 */
[----:B------:R-:W0:Y:S01]  /*ead0*/  MUFU.TANH R4, R4 ;  /* 0x0000000400047308 */ /* 0x000e220000002400 */
[----:B------:R2:W-:Y:S01]  /*eae0*/  @!P1 SYNCS.ARRIVE.TRANS64.RED.A1T0 RZ, [R8+URZ], RZ ;  /* 0x000000ff08ff99a7 */ /* 0x0005e2000810043f */
[----:B------:R-:W-:Y:S01]  /*eaf0*/  FMUL.FTZ R68, R68, UR4 ;  /* 0x0000000444447c20 */ /* 0x000fe20008410000 */
[----:B------:R-:W-:-:S05]  /*eb00*/  IADD3 R45, -R187, R44, R188 ;  /* 0x0000002cbb2d7210 */ /* 0x000fca0007ffe1bc */
[----:B------:R-:W3:Y:S01]  /*eb10*/  MUFU.TANH R9, R9 ;  /* 0x0000000900097308 */ /* 0x000ee20000002400 */
[----:B--2---:R-:W-:Y:S02]  /*eb20*/  IMAD.IADD R8, R188, 0x1, R55 ;  /* 0x00000001bc087824 */ /* 0x004fe400078e0237 */
[----:B------:R-:W-:Y:S02]  /*eb30*/  VIADD R59, R45, UR50 ;  /* 0x000000322d3b7c36 */ /* 0x000fe40008000000 */
[----:B------:R-:W-:Y:S02]  /*eb40*/  IMAD R106, R189, -0x2, R8 ;  /* 0xfffffffebd6a7824 */ /* 0x000fe400078e0208 */
[----:B------:R-:W-:Y:S01]  /*eb50*/  IMAD.IADD R57, R45, 0x1, R6 ;  /* 0x000000012d397824 */ /* 0x000fe200078e0206 */
[----:B------:R-:W2:Y:S01]  /*eb60*/  MUFU.TANH R0, R0 ;  /* 0x0000000000007308 */ /* 0x000ea20000002400 */
[----:B-1----:R-:W-:-:S03]  /*eb70*/  IADD3 R51, R59, R48, RZ ;  /* 0x000000303b337210 */ /* 0x002fc60007ffe0ff */
[----:B------:R-:W-:-:S04]  /*eb80*/  VIADDMNMX R8, R48, R57, R106, PT ;  /* 0x0000003930087246 */ /* 0x000fc8000380016a */
[----:B------:R-:W1:Y:S08]  /*eb90*/  MUFU.TANH R3, R3 ;  /* 0x0000000300037308 */ /* 0x000e700000002400 */
        /* <DEDUP_REMOVED lines=60> */
[----:B---3--:R-:W-:Y:S01]  /*ef60*/  LEA R68, R129, 0xffffff80, 0x7 ;  /* 0xffffff8081447811 */ /* 0x008fe200078e38ff */
[----:B-12-4-:R-:W-:Y:S06]  /*ef70*/  @!P3 BRA `(.L_x_8526) ;  /* 0x000000000050b947 */ /* 0x016fec0003800000 */
        /* <DEDUP_REMOVED lines=11> */
.L_x_8528:
[----:B------:R-:W-:-:S13]  /*f030*/  ISETP.NE.AND P4, PT, R7, 0x1, PT ;  /* 0x000000010700780c */ /* 0x000fda0003f85270 */
[----:B------:R-:W1:Y:S02]  /*f040*/  @P4 LDC.64 R44, c[0x0][0x9e8] ;  /* 0x00027a00ff2c4b82 */ /* 0x000e640000000a00 */
[----:B-1----:R-:W-:-:S05]  /*f050*/  @P4 IMAD.HI.U32 R44, R48, R44, RZ ;  /* 0x0000002c302c4227 */ /* 0x002fca00078e00ff */
[----:B------:R-:W-:-:S07]  /*f060*/  @P4 SHF.R.U32.HI R48, RZ, R45, R44 ;  /* 0x0000002dff304219 */ /* 0x000fce000001162c */
.L_x_8529:
[----:B------:R-:W-:Y:S05]  /*f070*/  BSYNC B0 ;  /* 0x0000000000007941 */ /* 0x000fea0003800000 */
.L_x_8527:
[----:B------:R-:W-:-:S04]  /*f080*/  IMAD R48, R48, R7, -R68 ;  /* 0x0000000730307224 */ /* 0x000fc800078e0a44 */
[----:B------:R-:W-:-:S05]  /*f090*/  IMAD R48, R189, -0x2, R48 ;  /* 0xfffffffebd307824 */ /* 0x000fca00078e0230 */
[----:B------:R-:W-:Y:S02]  /*f0a0*/  VIMNMX R51, R51, R48, !PT ;  /* 0x0000003033337248 */ /* 0x000fe40007fe0100 */
[----:B------:R-:W-:-:S07]  /*f0b0*/  VIADDMNMX R8, R48, R7, R8, PT ;  /* 0x0000000730087246 */ /* 0x000fce0003800108 */
.L_x_8526:
[C---:B------:R-:W-:Y:S02]  /*f0c0*/  ISETP.GE.AND P4, PT, R55.reuse, 0x2, PT ;  /* 0x000000023700780c */ /* 0x040fe40003f86270 */
[----:B------:R-:W-:Y:S02]  /*f0d0*/  ISETP.GE.AND P6, PT, R55, 0x9, PT ;  /* 0x000000093700780c */ /* 0x000fe40003fc6270 */
[----:B------:R-:W-:Y:S02]  /*f0e0*/  ISETP.GT.AND P5, PT, R51, 0x1, !P4 ;  /* 0x000000013300780c */ /* 0x000fe400067a4270 */
[----:B------:R-:W-:Y:S02]  /*f0f0*/  P2R R53, PR, RZ, 0x40 ;  /* 0x00000040ff357803 */ /* 0x000fe40000000000 */
[----:B------:R-:W-:-:S04]  /*f100*/  ISETP.LT.OR P5, PT, R8, 0x2, P5 ;  /* 0x000000020800780c */ /* 0x000fc80002fa1670 */
        /* <DEDUP_REMOVED lines=10> */
[----:B0-----:R-:W-:Y:S02]  /*f1b0*/  FSEL R132, R29, -INF , !P5 ;  /* 0xff8000001d847808 */ /* 0x001fe40006800000 */
[----:B------:R-:W-:-:S02]  /*f1c0*/  ISETP.GT.AND P5, PT, R51, 0x10, !P6 ;  /* 0x000000103300780c */ /* 0x000fc400077a4270 */
[----:B------:R-:W-:Y:S02]  /*f1d0*/  ISETP.GE.AND P6, PT, R55, 0x12, PT ;  /* 0x000000123700780c */ /* 0x000fe40003fc6270 */
[----:B------:R-:W-:Y:S02]  /*f1e0*/  ISETP.LT.OR P5, PT, R8, 0x11, P5 ;  /* 0x000000110800780c */ /* 0x000fe40002fa1670 */
[----:B------:R-:W-:Y:S02]  /*f1f0*/  P2R R65, PR, RZ, 0x40 ;  /* 0x00000040ff417803 */ /* 0x000fe40000000000 */
[----:B------:R-:W-:Y:S02]  /*f200*/  FSEL R130, R32, -INF , !P5 ;  /* 0xff80000020827808 */ /* 0x000fe40006800000 */
[----:B------:R-:W-:Y:S02]  /*f210*/  ISETP.GT.AND P5, PT, R51, 0x11, !P6 ;  /* 0x000000113300780c */ /* 0x000fe400077a4270 */
[----:B------:R-:W-:-:S02]  /*f220*/  ISETP.GE.AND P6, PT, R55, 0x19, PT ;  /* 0x000000193700780c */ /* 0x000fc40003fc6270 */
[C---:B------:R-:W-:Y:S02]  /*f230*/  ISETP.LT.OR P5, PT, R8.reuse, 0x12, P5 ;  /* 0x000000120800780c */ /* 0x040fe40002fa1670 */
        /* <DEDUP_REMOVED lines=135> */
[----:B0-----:R-:W-:Y:S01]  /*fab0*/  VIADDMNMX R106, R8, R57, R106, PT ;  /* 0x00000039086a7246 */ /* 0x001fe2000380016a */
[----:B------:R-:W-:Y:S01]  /*fac0*/  IMAD.IADD R29, R59, 0x1, R8 ;  /* 0x000000013b1d7824 */ /* 0x000fe200078e0208 */
[----:B------:R-:W-:Y:S06]  /*fad0*/  @!P3 BRA `(.L_x_8530) ;  /* 0x000000000050b947 */ /* 0x000fec0003800000 */
        /* <DEDUP_REMOVED lines=11> */
.L_x_8532:
[----:B------:R-:W-:-:S13]  /*fb90*/  ISETP.NE.AND P6, PT, R7, 0x1, PT ;  /* 0x000000010700780c */ /* 0x000fda0003fc5270 */
[----:B------:R-:W0:Y:S02]  /*fba0*/  @P6 LDC.64 R8, c[0x0][0x9e8] ;  /* 0x00027a00ff086b82 */ /* 0x000e240000000a00 */
[----:B0-----:R-:W-:-:S05]  /*fbb0*/  @P6 IMAD.HI.U32 R8, R37, R8, RZ ;  /* 0x0000000825086227 */ /* 0x001fca00078e00ff */
[----:B------:R-:W-:-:S07]  /*fbc0*/  @P6 SHF.R.U32.HI R37, RZ, R9, R8 ;  /* 0x00000009ff256219 */ /* 0x000fce0000011608 */
.L_x_8533:
[----:B------:R-:W-:Y:S05]  /*fbd0*/  BSYNC B0 ;  /* 0x0000000000007941 */ /* 0x000fea0003800000 */
.L_x_8531:
[----:B------:R-:W-:-:S04]  /*fbe0*/  IMAD R8, R37, R7, -R68 ;  /* 0x0000000725087224 */ /* 0x000fc800078e0a44 */
[----:B------:R-:W-:-:S05]  /*fbf0*/  IMAD R8, R189, -0x2, R8 ;  /* 0xfffffffebd087824 */ /* 0x000fca00078e0208 */
[----:B------:R-:W-:Y:S02]  /*fc00*/  VIMNMX R29, R29, R8, !PT ;  /* 0x000000081d1d7248 */ /* 0x000fe40007fe0100 */
[----:B------:R-:W-:-:S07]  /*fc10*/  VIADDMNMX R106, R8, R7, R106, PT ;  /* 0x00000007086a7246 */ /* 0x000fce000380016a */
.L_x_8530:
[----:B------:R-:W-:Y:S01]  /*fc20*/  ISETP.GT.AND P4, PT, R29, 0x1, !P4 ;  /* 0x000000011d00780c */ /* 0x000fe20006784270 */
[----:B------:R-:W-:Y:S01]  /*fc30*/  ULDC UR4, c[0x0][0x988] ;  /* 0x0002620000047ab9 */ /* 0x000fe20000000800 */
[----:B------:R-:W-:Y:S01]  /*fc40*/  ISETP.NE.AND P6, PT, R69, RZ, PT ;  /* 0x000000ff4500720c */ /* 0x000fe20003fc5270 */
[----:B------:R-:W-:Y:S01]  /*fc50*/  IMAD.U32 R59, RZ, RZ, UR4 ;  /* 0x00000004ff3b7e24 */ /* 0x000fe2000f8e00ff */
[----:B------:R-:W-:Y:S02]  /*fc60*/  ISETP.LT.OR P4, PT, R106, 0x2, P4 ;  /* 0x000000026a00780c */ /* 0x000fe40002781670 */
[----:B------:R-:W-:Y:S02]  /*fc70*/  ISETP.GT.AND P5, PT, R29, 0x78, !P5 ;  /* 0x000000781d00780c */ /* 0x000fe40006fa4270 */
[----:B------:R-:W-:Y:S02]  /*fc80*/  FSEL R86, R3, -INF , !P4 ;  /* 0xff80000003567808 */ /* 0x000fe40006000000 */
[----:B------:R-:W-:-:S02]  /*fc90*/  ISETP.NE.AND P4, PT, R53, RZ, PT ;  /* 0x000000ff3500720c */ /* 0x000fc40003f85270 */
[----:B------:R-:W-:Y:S01]  /*fca0*/  FMNMX.FTZ R3, R33, R136, !PT ;  /* 0x0000008821037209 */ /* 0x000fe20007810000 */
[----:B------:R-:W0:Y:S01]  /*fcb0*/  @P2 LDC R53, c[0x0][0x450] ;  /* 0x00011400ff352b82 */ /* 0x000e220000000800 */
        /* <DEDUP_REMOVED lines=34> */
[----:B------:R-:W-:-:S02]  /*fee0*/  ISETP.NE.AND P6, PT, R78, RZ, PT ;  /* 0x000000ff4e00720c */ /* 0x000fc40003fc5270 */
        /* <DEDUP_REMOVED lines=38> */
[----:B------:R-:W-:Y:S01]  /*10150*/  ISETP.NE.AND P4, PT, R79, RZ, PT ;  /* 0x000000ff4f00720c */ /* 0x000fe20003f85270 */
[----:B------:R-:W1:Y:S01]  /*10160*/  SHFL.BFLY PT, R10, R3, 0x2, 0x1f ;  /* 0x0c401f00030a7f89 */ /* 0x000e6200000e0000 */
[----:B------:R-:W-:Y:S02]  /*10170*/  ISETP.LT.OR P5, PT, R106, 0x79, P5 ;  /* 0x000000796a00780c */ /* 0x000fe40002fa1670 */
[----:B------:R-:W-:Y:S02]  /*10180*/  ISETP.GT.AND P4, PT, R29, 0x31, !P4 ;  /* 0x000000311d00780c */ /* 0x000fe40006784270 */
[----:B------:R-:W-:-:S02]  /*10190*/  FSEL R42, R42, -INF , !P5 ;  /* 0xff8000002a2a7808 */ /* 0x000fc40006800000 */
[----:B------:R-:W-:-:S04]  /*101a0*/  ISETP.LT.OR P4, PT, R106, 0x32, P4 ;  /* 0x000000326a00780c */ /* 0x000fc80002781670 */
[----:B------:R-:W-:Y:S02]  /*101b0*/  FSEL R74, R27, -INF , !P4 ;  /* 0xff8000001b4a7808 */ /* 0x000fe40006000000 */
[----:B------:R-:W-:-:S04]  /*101c0*/  ISETP.NE.AND P4, PT, R83, RZ, PT ;  /* 0x000000ff5300720c */ /* 0x000fc80003f85270 */
[----:B------:R-:W-:-:S04]  /*101d0*/  ISETP.GT.AND P4, PT, R29, 0x38, !P4 ;  /* 0x000000381d00780c */ /* 0x000fc80006784270 */
[----:B------:R-:W-:Y:S02]  /*101e0*/  ISETP.LT.OR P4, PT, R106, 0x39, P4 ;  /* 0x000000396a00780c */ /* 0x000fe40002781670 */
[----:B-1----:R-:W-:Y:S02]  /*101f0*/  FMNMX.FTZ R10, R3, R10, !PT ;  /* 0x0000000a030a7209 */ /* 0x002fe40007810000 */
[----:B------:R-:W-:Y:S02]  /*10200*/  FSEL R30, R30, -INF , !P4 ;  /* 0xff8000001e1e7808 */ /* 0x000fe40006000000 */
[----:B------:R-:W-:Y:S01]  /*10210*/  ISETP.NE.AND P4, PT, R87, RZ, PT ;  /* 0x000000ff5700720c */ /* 0x000fe20003f85270 */
[----:B------:R-:W1:Y:S03]  /*10220*/  SHFL.BFLY PT, R11, R10, 0x1, 0x1f ;  /* 0x0c201f000a0b7f89 */ /* 0x000e6600000e0000 */
[----:B------:R-:W-:-:S04]  /*10230*/  ISETP.GT.AND P4, PT, R29, 0x39, !P4 ;  /* 0x000000391d00780c */ /* 0x000fc80006784270 */
        /* <DEDUP_REMOVED lines=8> */
[----:B------:R-:W-:-:S03]  /*102c0*/  FMUL.FTZ R9, R11, R59 ;  /* 0x0000003b0b097220 */ /* 0x000fc60000410000 */
        /* <DEDUP_REMOVED lines=58> */
[-CC-:B------:R-:W-:Y:S01]  /*10670*/  FFMA.FTZ R182, R134, R59.reuse, -R49.reuse ;  /* 0x0000003b86b67223 */ /* 0x180fe20000010831 */
[-CC-:B------:R-:W-:Y:S01]  /*10680*/  FFMA.FTZ R9, R132, R59.reuse, -R49.reuse ;  /* 0x0000003b84097223 */ /* 0x180fe20000010831 */
[----:B------:R-:W-:Y:S01]  /*10690*/  FSEL R47, R0, -INF , !P4 ;  /* 0xff800000002f7808 */ /* 0x000fe20006000000 */
[----:B------:R-:W-:Y:S01]  /*106a0*/  MUFU.EX2 R180, R180 ;  /* 0x000000b400b47308 */ /* 0x000fe20000000800 */
[----:B------:R-:W-:Y:S01]  /*106b0*/  ISETP.GT.AND P4, PT, R29, 0x79, !P6 ;  /* 0x000000791d00780c */ /* 0x000fe20007784270 */
[-CC-:B------:R-:W-:Y:S01]  /*106c0*/  FFMA.FTZ R154, R28, R59.reuse, -R49.reuse ;  /* 0x0000003b1c9a7223 */ /* 0x180fe20000010831 */
[----:B------:R-:W-:Y:S01]  /*106d0*/  FMNMX.FTZ R13, R47, R86, !PT ;  /* 0x000000562f0d7209 */ /* 0x000fe20007810000 */
[-CC-:B------:R-:W-:Y:S01]  /*106e0*/  FFMA.FTZ R176, R130, R59.reuse, -R49.reuse ;  /* 0x0000003b82b07223 */ /* 0x180fe20000010831 */
[----:B------:R-:W-:Y:S01]  /*106f0*/  ISETP.LT.OR P4, PT, R106, 0x7a, P4 ;  /* 0x0000007a6a00780c */ /* 0x000fe20002781670 */
[--C-:B------:R-:W-:Y:S01]  /*10700*/  FFMA.FTZ R128, R128, R59, -R49.reuse ;  /* 0x0000003b80807223 */ /* 0x100fe20000010831 */
[----:B------:R-:W-:Y:S01]  /*10710*/  FMNMX.FTZ R13, R8, R13, !PT ;  /* 0x0000000d080d7209 */ /* 0x000fe20007810000 */
[----:B------:R-:W1:Y:S01]  /*10720*/  MUFU.EX2 R3, R3 ;  /* 0x0000000300037308 */ /* 0x000e620000000800 */
[----:B------:R-:W-:Y:S01]  /*10730*/  FSEL R0, R43, -INF , !P4 ;  /* 0xff8000002b007808 */ /* 0x000fe20006000000 */
        /* <DEDUP_REMOVED lines=12> */
[--C-:B------:R-:W-:Y:S01]  /*10800*/  FFMA.FTZ R170, R92, R59, -R49.reuse ;  /* 0x0000003b5caa7223 */ /* 0x100fe20000010831 */
[----:B------:R-:W-:Y:S01]  /*10810*/  FMNMX.FTZ R15, R14, R15, !PT ;  /* 0x0000000f0e0f7209 */ /* 0x000fe20007810000 */
[----:B------:R-:W3:Y:S01]  /*10820*/  MUFU.EX2 R9, R9 ;  /* 0x0000000900097308 */ /* 0x000ee20000000800 */
        /* <DEDUP_REMOVED lines=18> */
[----:B------:R-:W-:Y:S01]  /*10950*/  FMNMX.FTZ R21, R76, R21, !PT ;  /* 0x000000154c157209 */ /* 0x000fe20007810000 */
[----:B------:R-:W0:Y:S03]  /*10960*/  @P2 LDC R44, c[0x0][0x44c] ;  /* 0x00011300ff2c2b82 */ /* 0x000e260000000800 */
[----:B------:R-:W-:-:S03]  /*10970*/  FMNMX.FTZ R25, R26, R21, !PT ;  /* 0x000000151a197209 */ /* 0x000fc60007810000 */
[----:B------:R-:W4:Y:S01]  /*10980*/  MUFU.EX2 R13, R128 ;  /* 0x00000080000d7308 */ /* 0x000f220000000800 */
[----:B------:R-:W-:-:S04]  /*10990*/  FMNMX.FTZ R25, R74, R25, !PT ;  /* 0x000000194a197209 */ /* 0x000fc80007810000 */
[----:B------:R-:W-:-:S03]  /*109a0*/  FMNMX.FTZ R25, R30, R25, !PT ;  /* 0x000000191e197209 */ /* 0x000fc60007810000 */
[----:B------:R-:W4:Y:S01]  /*109b0*/  MUFU.EX2 R178, R178 ;  /* 0x000000b200b27308 */ /* 0x000f220000000800 */
[----:B------:R-:W-:-:S04]  /*109c0*/  FMNMX.FTZ R25, R72, R25, !PT ;  /* 0x0000001948197209 */ /* 0x000fc80007810000 */
[----:B------:R-:W-:-:S03]  /*109d0*/  FMNMX.FTZ R27, R70, R25, !PT ;  /* 0x00000019461b7209 */ /* 0x000fc60007810000 */
[----:B------:R-:W4:Y:S01]  /*109e0*/  MUFU.EX2 R15, R124 ;  /* 0x0000007c000f7308 */ /* 0x000f220000000800 */
[----:B------:R-:W-:Y:S01]  /*109f0*/  FMNMX.FTZ R27, R12, R27, !PT ;  /* 0x0000001b0c1b7209 */ /* 0x000fe20007810000 */
[----:B0-----:R-:W-:-:S03]  /*10a00*/  @P2 IMAD.HI.U32 R44, R193, R44, RZ ;  /* 0x0000002cc12c2227 */ /* 0x001fc600078e00ff */
[----:B------:R-:W-:-:S03]  /*10a10*/  FMNMX.FTZ R27, R38, R27, !PT ;  /* 0x0000001b261b7209 */ /* 0x000fc60007810000 */
[----:B------:R-:W0:Y:S01]  /*10a20*/  MUFU.EX2 R172, R172 ;  /* 0x000000ac00ac7308 */ /* 0x000e220000000800 */
        /* <DEDUP_REMOVED lines=18> */
[----:B------:R-:W-:Y:S01]  /*10b50*/  FMNMX.FTZ R10, R0, R33, !PT ;  /* 0x00000021000a7209 */ /* 0x000fe20007810000 */
[----:B------:R-:W-:-:S04]  /*10b60*/  FFMA.FTZ R33, R58, R59, -R49 ;  /* 0x0000003b3a217223 */ /* 0x000fc80000010831 */
[----:B------:R-:W1:Y:S02]  /*10b70*/  SHFL.BFLY PT, R39, R10, 0x2, 0x1f ;  /* 0x0c401f000a277f89 */ /* 0x000e6400000e0000 */
[----:B------:R-:W-:Y:S08]  /*10b80*/  MUFU.EX2 R31, R66 ;  /* 0x00000042001f7308 */ /* 0x000ff00000000800 */
[----:B------:R-:W-:Y:S08]  /*10b90*/  MUFU.EX2 R164, R164 ;  /* 0x000000a400a47308 */ /* 0x000ff00000000800 */
[----:B------:R-:W-:Y:S01]  /*10ba0*/  MUFU.EX2 R29, R29 ;  /* 0x0000001d001d7308 */ /* 0x000fe20000000800 */
[----:B-1----:R-:W-:Y:S01]  /*10bb0*/  FMNMX.FTZ R45, R10, R39, !PT ;  /* 0x000000270a2d7209 */ /* 0x002fe20007810000 */
[----:B------:R-:W-:-:S06]  /*10bc0*/  FFMA.FTZ R39, R48, R59, -R49 ;  /* 0x0000003b30277223 */ /* 0x000fcc0000010831 */
[----:B------:R-:W-:Y:S01]  /*10bd0*/  MUFU.EX2 R166, R166 ;  /* 0x000000a600a67308 */ /* 0x000fe20000000800 */
[----:B------:R-:W1:Y:S07]  /*10be0*/  SHFL.BFLY PT, R10, R45, 0x1, 0x1f ;  /* 0x0c201f002d0a7f89 */ /* 0x000e6e00000e0000 */
[----:B------:R-:W-:Y:S08]  /*10bf0*/  MUFU.EX2 R33, R33 ;  /* 0x0000002100217308 */ /* 0x000ff00000000800 */
[----:B------:R-:W-:Y:S08]  /*10c00*/  MUFU.EX2 R160, R160 ;  /* 0x000000a000a07308 */ /* 0x000ff00000000800 */
[----:B------:R-:W-:Y:S01]  /*10c10*/  MUFU.EX2 R35, R35 ;  /* 0x0000002300237308 */ /* 0x000fe20000000800 */
[----:B-1----:R-:W-:Y:S01]  /*10c20*/  FMNMX.FTZ R10, R45, R10, !PT ;  /* 0x0000000a2d0a7209 */ /* 0x002fe20007810000 */
[----:B------:R-:W-:-:S03]  /*10c30*/  FFMA.FTZ R45, R4, R59, -R49 ;  /* 0x0000003b042d7223 */ /* 0x000fc60000010831 */
[C---:B------:R-:W-:Y:S01]  /*10c40*/  FSETP.NEU.FTZ.AND P4, PT, R10.reuse, -INF , PT ;  /* 0xff8000000a00780b */ /* 0x040fe20003f9d000 */
[----:B------:R-:W-:Y:S02]  /*10c50*/  FMUL.FTZ R28, R10, R59 ;  /* 0x0000003b0a1c7220 */ /* 0x000fe40000410000 */
[----:B------:R-:W-:Y:S03]  /*10c60*/  MUFU.EX2 R162, R162 ;  /* 0x000000a200a27308 */ /* 0x000fe60000000800 */
[----:B------:R-:W-:-:S05]  /*10c70*/  FSEL R49, R28, RZ, P4 ;  /* 0x000000ff1c317208 */ /* 0x000fca0002000000 */
[----:B------:R-:W-:Y:S01]  /*10c80*/  MUFU.EX2 R37, R37 ;  /* 0x0000002500257308 */ /* 0x000fe20000000800 */
[-CC-:B------:R-:W-:Y:S01]  /*10c90*/  FFMA.FTZ R181, R47, R59.reuse, -R49.reuse ;  /* 0x0000003b2fb57223 */ /* 0x180fe20000010831 */
[-C--:B------:R-:W-:Y:S01]  /*10ca0*/  FFMA.FTZ R4, R86, R59.reuse, -R49 ;  /* 0x0000003b56047223 */ /* 0x080fe20000010831 */
[----:B------:R-:W-:Y:S01]  /*10cb0*/  FADD.FTZ R47, R180, R3 ;  /* 0x00000003b42f7221 */ /* 0x000fe20000010000 */
[-CC-:B------:R-:W-:Y:S01]  /*10cc0*/  FFMA.FTZ R183, R8, R59.reuse, -R49.reuse ;  /* 0x0000003b08b77223 */ /* 0x180fe20000010831 */
[-CC-:B------:R-:W-:Y:S01]  /*10cd0*/  FFMA.FTZ R8, R84, R59.reuse, -R49.reuse ;  /* 0x0000003b54087223 */ /* 0x180fe20000010831 */
[-C--:B------:R-:W-:Y:S01]  /*10ce0*/  FFMA.FTZ R177, R68, R59.reuse, -R49 ;  /* 0x0000003b44b17223 */ /* 0x080fe20000010831 */
[----:B--2---:R-:W-:Y:S01]  /*10cf0*/  FADD.FTZ R32, R182, R47 ;  /* 0x0000002fb6207221 */ /* 0x004fe20000010000 */
[----:B------:R-:W-:Y:S01]  /*10d00*/  MUFU.EX2 R181, R181 ;  /* 0x000000b500b57308 */ /* 0x000fe20000000800 */
[-CC-:B------:R-:W-:Y:S01]  /*10d10*/  FFMA.FTZ R28, R82, R59.reuse, -R49.reuse ;  /* 0x0000003b521c7223 */ /* 0x180fe20000010831 */
[-CC-:B------:R-:W-:Y:S01]  /*10d20*/  FFMA.FTZ R179, R14, R59.reuse, -R49.reuse ;  /* 0x0000003b0eb37223 */ /* 0x180fe20000010831 */
[----:B---3--:R-:W-:Y:S01]  /*10d30*/  FADD.FTZ R47, R9, R32 ;  /* 0x00000020092f7221 */ /* 0x008fe20000010000 */
[-CC-:B------:R-:W-:Y:S01]  /*10d40*/  FFMA.FTZ R14, R80, R59.reuse, -R49.reuse ;  /* 0x0000003b500e7223 */ /* 0x180fe20000010831 */
[-CC-:B------:R-:W-:Y:S01]  /*10d50*/  FFMA.FTZ R173, R20, R59.reuse, -R49.reuse ;  /* 0x0000003b14ad7223 */ /* 0x180fe20000010831 */
[-C--:B------:R-:W-:Y:S01]  /*10d60*/  FFMA.FTZ R20, R78, R59.reuse, -R49 ;  /* 0x0000003b4e147223 */ /* 0x080fe20000010831 */
[----:B----4-:R-:W-:Y:S01]  /*10d70*/  FADD.FTZ R32, R176, R47 ;  /* 0x0000002fb0207221 */ /* 0x010fe20000010000 */
[----:B------:R-:W1:Y:S01]  /*10d80*/  MUFU.EX2 R4, R4 ;  /* 0x0000000400047308 */ /* 0x000e620000000800 */
[-CC-:B------:R-:W-:Y:S01]  /*10d90*/  FFMA.FTZ R175, R24, R59.reuse, -R49.reuse ;  /* 0x0000003b18af7223 */ /* 0x180fe20000010831 */
[-CC-:B------:R-:W-:Y:S01]  /*10da0*/  FFMA.FTZ R24, R76, R59.reuse, -R49.reuse ;  /* 0x0000003b4c187223 */ /* 0x180fe20000010831 */
[----:B------:R-:W-:Y:S01]  /*10db0*/  FADD.FTZ R47, R13, R32 ;  /* 0x000000200d2f7221 */ /* 0x000fe20000010000 */
[-CC-:B------:R-:W-:Y:S01]  /*10dc0*/  FFMA.FTZ R169, R26, R59.reuse, -R49.reuse ;  /* 0x0000003b1aa97223 */ /* 0x180fe20000010831 */
[-CC-:B------:R-:W-:Y:S01]  /*10dd0*/  FFMA.FTZ R26, R74, R59.reuse, -R49.reuse ;  /* 0x0000003b4a1a7223 */ /* 0x180fe20000010831 */
[-C--:B------:R-:W-:Y:S01]  /*10de0*/  FFMA.FTZ R171, R30, R59.reuse, -R49 ;  /* 0x0000003b1eab7223 */ /* 0x080fe20000010831 */
[----:B------:R-:W-:Y:S01]  /*10df0*/  FADD.FTZ R36, R178, R47 ;  /* 0x0000002fb2247221 */ /* 0x000fe20000010000 */
[----:B------:R-:W2:Y:S01]  /*10e00*/  MUFU.EX2 R183, R183 ;  /* 0x000000b700b77308 */ /* 0x000ea20000000800 */
[-CC-:B------:R-:W-:Y:S01]  /*10e10*/  FFMA.FTZ R30, R72, R59.reuse, -R49.reuse ;  /* 0x0000003b481e7223 */ /* 0x180fe20000010831 */
[-CC-:B------:R-:W-:Y:S01]  /*10e20*/  FFMA.FTZ R165, R70, R59.reuse, -R49.reuse ;  /* 0x0000003b46a57223 */ /* 0x180fe20000010831 */
[----:B------:R-:W-:Y:S01]  /*10e30*/  FADD.FTZ R51, R15, R36 ;  /* 0x000000240f337221 */ /* 0x000fe20000010000 */
[-CC-:B------:R-:W-:Y:S01]  /*10e40*/  FFMA.FTZ R12, R12, R59.reuse, -R49.reuse ;  /* 0x0000003b0c0c7223 */ /* 0x180fe20000010831 */
[-CC-:B------:R-:W-:Y:S01]  /*10e50*/  FFMA.FTZ R167, R38, R59.reuse, -R49.reuse ;  /* 0x0000003b26a77223 */ /* 0x180fe20000010831 */
[-C--:B------:R-:W-:Y:S01]  /*10e60*/  FFMA.FTZ R34, R34, R59.reuse, -R49 ;  /* 0x0000003b22227223 */ /* 0x080fe20000010831 */
[----:B0-----:R-:W-:Y:S01]  /*10e70*/  FADD.FTZ R36, R172, R51 ;  /* 0x00000033ac247221 */ /* 0x001fe20000010000 */
[----:B------:R-:W0:Y:S01]  /*10e80*/  MUFU.EX2 R8, R8 ;  /* 0x0000000800087308 */ /* 0x000e220000000800 */
[----:B-1----:R-:W-:Y:S01]  /*10e90*/  FADD.FTZ R32, R181, R4 ;  /* 0x00000004b5207221 */ /* 0x002fe20000010000 */
[-CC-:B------:R-:W-:Y:S01]  /*10ea0*/  FFMA.FTZ R40, R40, R59.reuse, -R49.reuse ;  /* 0x0000003b28287223 */ /* 0x180fe20000010831 */
[----:B------:R-:W-:Y:S01]  /*10eb0*/  FADD.FTZ R51, R21, R36 ;  /* 0x0000002415337221 */ /* 0x000fe20000010000 */
[-CC-:B------:R-:W-:Y:S01]  /*10ec0*/  FFMA.FTZ R90, R90, R59.reuse, -R49.reuse ;  /* 0x0000003b5a5a7223 */ /* 0x180fe20000010831 */
[----:B------:R-:W-:Y:S01]  /*10ed0*/  F2FP.F16.F32.PACK_AB R180, R3, R180 ;  /* 0x000000b403b4723e */ /* 0x000fe200000000ff */
[-C--:B------:R-:W-:Y:S01]  /*10ee0*/  FFMA.FTZ R94, R94, R59.reuse, -R49 ;  /* 0x0000003b5e5e7223 */ /* 0x080fe20000010831 */
[----:B------:R-:W-:Y:S01]  /*10ef0*/  FADD.FTZ R36, R174, R51 ;  /* 0x00000033ae247221 */ /* 0x000fe20000010000 */
[----:B------:R-:W1:Y:S01]  /*10f00*/  MUFU.EX2 R177, R177 ;  /* 0x000000b100b17308 */ /* 0x000e620000000800 */
[----:B--2---:R-:W-:Y:S01]  /*10f10*/  FADD.FTZ R47, R183, R32 ;  /* 0x00000020b72f7221 */ /* 0x004fe20000010000 */
[----:B------:R-:W-:Y:S01]  /*10f20*/  F2FP.F16.F32.PACK_AB R182, R9, R182 ;  /* 0x000000b609b6723e */ /* 0x000fe200000000ff */
[----:B------:R-:W-:Y:S01]  /*10f30*/  FADD.FTZ R51, R25, R36 ;  /* 0x0000002419337221 */ /* 0x000fe20000010000 */
[-CC-:B------:R-:W-:Y:S01]  /*10f40*/  FFMA.FTZ R96, R96, R59.reuse, -R49.reuse ;  /* 0x0000003b60607223 */ /* 0x180fe20000010831 */
[-CC-:B------:R-:W-:Y:S01]  /*10f50*/  FFMA.FTZ R98, R98, R59.reuse, -R49.reuse ;  /* 0x0000003b62627223 */ /* 0x180fe20000010831 */
[-C--:B------:R-:W-:Y:S01]  /*10f60*/  FFMA.FTZ R100, R100, R59.reuse, -R49 ;  /* 0x0000003b64647223 */ /* 0x080fe20000010831 */
[----:B------:R-:W-:Y:S01]  /*10f70*/  FADD.FTZ R36, R168, R51 ;  /* 0x00000033a8247221 */ /* 0x000fe20000010000 */
[----:B------:R-:W2:Y:S01]  /*10f80*/  MUFU.EX2 R28, R28 ;  /* 0x0000001c001c7308 */ /* 0x000ea20000000800 */
[----:B0-----:R-:W-:Y:S01]  /*10f90*/  FADD.FTZ R32, R8, R47 ;  /* 0x0000002f08207221 */ /* 0x001fe20000010000 */
[-CC-:B------:R-:W-:Y:S01]  /*10fa0*/  FFMA.FTZ R104, R104, R59.reuse, -R49.reuse ;  /* 0x0000003b68687223 */ /* 0x180fe20000010831 */
[----:B------:R-:W-:Y:S01]  /*10fb0*/  FADD.FTZ R51, R27, R36 ;  /* 0x000000241b337221 */ /* 0x000fe20000010000 */
[-CC-:B------:R-:W-:Y:S01]  /*10fc0*/  FFMA.FTZ R108, R108, R59.reuse, -R49.reuse ;  /* 0x0000003b6c6c7223 */ /* 0x180fe20000010831 */
[-CC-:B------:R-:W-:Y:S01]  /*10fd0*/  FFMA.FTZ R110, R110, R59.reuse, -R49.reuse ;  /* 0x0000003b6e6e7223 */ /* 0x180fe20000010831 */
[-C--:B------:R-:W-:Y:S01]  /*10fe0*/  FFMA.FTZ R112, R112, R59.reuse, -R49 ;  /* 0x0000003b70707223 */ /* 0x080fe20000010831 */
[----:B------:R-:W-:Y:S01]  /*10ff0*/  FADD.FTZ R36, R170, R51 ;  /* 0x00000033aa247221 */ /* 0x000fe20000010000 */
[----:B------:R-:W0:Y:S01]  /*11000*/  MUFU.EX2 R179, R179 ;  /* 0x000000b300b37308 */ /* 0x000e220000000800 */
[----:B-1----:R-:W-:Y:S01]  /*11010*/  FADD.FTZ R47, R177, R32 ;  /* 0x00000020b12f7221 */ /* 0x002fe20000010000 */
[-CC-:B------:R-:W-:Y:S01]  /*11020*/  FFMA.FTZ R42, R42, R59.reuse, -R49.reuse ;  /* 0x0000003b2a2a7223 */ /* 0x180fe20000010831 */
[----:B------:R-:W-:Y:S01]  /*11030*/  FADD.FTZ R51, R31, R36 ;  /* 0x000000241f337221 */ /* 0x000fe20000010000 */
[----:B------:R-:W-:Y:S01]  /*11040*/  FFMA.FTZ R0, R0, R59, -R49 ;  /* 0x0000003b00007223 */ /* 0x000fe20000010831 */
[----:B------:R-:W-:Y:S01]  /*11050*/  F2FP.F16.F32.PACK_AB R181, R4, R181 ;  /* 0x000000b504b5723e */ /* 0x000fe200000000ff */
[----:B------:R-:W-:-:S02]  /*11060*/  IMAD.MOV.U32 R38, RZ, RZ, R193 ;  /* 0x000000ffff267224 */ /* 0x000fc400078e00c1 */
[----:B------:R-:W-:Y:S01]  /*11070*/  FADD.FTZ R36, R164, R51 ;  /* 0x00000033a4247221 */ /* 0x000fe20000010000 */
[----:B------:R-:W1:Y:S01]  /*11080*/  MUFU.EX2 R14, R14 ;  /* 0x0000000e000e7308 */ /* 0x000e620000000800 */
[----:B--2---:R-:W-:Y:S01]  /*11090*/  FADD.FTZ R32, R28, R47 ;  /* 0x0000002f1c207221 */ /* 0x004fe20000010000 */
[----:B------:R-:W-:Y:S01]  /*110a0*/  @P2 SHF.R.U32.HI R38, RZ, R53, R44 ;  /* 0x00000035ff262219 */ /* 0x000fe2000001162c */
[----:B------:R-:W-:Y:S01]  /*110b0*/  FADD.FTZ R51, R29, R36 ;  /* 0x000000241d337221 */ /* 0x000fe20000010000 */
[----:B------:R-:W-:Y:S02]  /*110c0*/  F2FP.F16.F32.PACK_AB R176, R13, R176 ;  /* 0x000000b00db0723e */ /* 0x000fe400000000ff */
[----:B------:R-:W-:Y:S01]  /*110d0*/  F2FP.F16.F32.PACK_AB R178, R15, R178 ;  /* 0x000000b20fb2723e */ /* 0x000fe200000000ff */
[----:B------:R-:W-:Y:S01]  /*110e0*/  FADD.FTZ R36, R166, R51 ;  /* 0x00000033a6247221 */ /* 0x000fe20000010000 */
[----:B------:R-:W2:Y:S01]  /*110f0*/  MUFU.EX2 R173, R173 ;  /* 0x000000ad00ad7308 */ /* 0x000ea20000000800 */
[----:B0-----:R-:W-:Y:S01]  /*11100*/  FADD.FTZ R47, R179, R32 ;  /* 0x00000020b32f7221 */ /* 0x001fe20000010000 */
[----:B------:R-:W-:-:S02]  /*11110*/  IMAD.IADD R127, R127, 0x1, R38 ;  /* 0x000000017f7f7824 */ /* 0x000fc400078e0226 */
[----:B------:R-:W-:Y:S01]  /*11120*/  FADD.FTZ R51, R33, R36 ;  /* 0x0000002421337221 */ /* 0x000fe20000010000 */
[----:B------:R-:W-:Y:S02]  /*11130*/  F2FP.F16.F32.PACK_AB R172, R21, R172 ;  /* 0x000000ac15ac723e */ /* 0x000fe400000000ff */
[----:B------:R-:W-:Y:S01]  /*11140*/  F2FP.F16.F32.PACK_AB R174, R25, R174 ;  /* 0x000000ae19ae723e */ /* 0x000fe200000000ff */
[----:B------:R-:W-:Y:S01]  /*11150*/  FADD.FTZ R36, R160, R51 ;  /* 0x00000033a0247221 */ /* 0x000fe20000010000 */
[----:B------:R-:W0:Y:S01]  /*11160*/  MUFU.EX2 R20, R20 ;  /* 0x0000001400147308 */ /* 0x000e220000000800 */
[----:B-1----:R-:W-:Y:S01]  /*11170*/  FADD.FTZ R32, R14, R47 ;  /* 0x0000002f0e207221 */ /* 0x002fe20000010000 */
[----:B------:R-:W-:Y:S01]  /*11180*/  F2FP.F16.F32.PACK_AB R168, R27, R168 ;  /* 0x000000a81ba8723e */ /* 0x000fe200000000ff */
[----:B------:R-:W-:Y:S01]  /*11190*/  IMAD.IADD R6, R127, 0x1, R6 ;  /* 0x000000017f067824 */ /* 0x000fe200078e0206 */
[----:B------:R-:W-:Y:S02]  /*111a0*/  F2FP.F16.F32.PACK_AB R170, R31, R170 ;  /* 0x000000aa1faa723e */ /* 0x000fe400000000ff */
[----:B------:R-:W-:-:S02]  /*111b0*/  F2FP.F16.F32.PACK_AB R164, R29, R164 ;  /* 0x000000a41da4723e */ /* 0x000fc400000000ff */
[----:B------:R-:W1:Y:S01]  /*111c0*/  MUFU.EX2 R175, R175 ;  /* 0x000000af00af7308 */ /* 0x000e620000000800 */
[----:B--2---:R-:W-:Y:S01]  /*111d0*/  FADD.FTZ R47, R173, R32 ;  /* 0x00000020ad2f7221 */ /* 0x004fe20000010000 */
[----:B------:R-:W-:Y:S02]  /*111e0*/  F2FP.F16.F32.PACK_AB R166, R33, R166 ;  /* 0x000000a621a6723e */ /* 0x000fe400000000ff */
[----:B------:R-:W-:Y:S02]  /*111f0*/  F2FP.F16.F32.PACK_AB R160, R35, R160 ;  /* 0x000000a023a0723e */ /* 0x000fe400000000ff */
[----:B------:R-:W-:Y:S02]  /*11200*/  F2FP.F16.F32.PACK_AB R183, R8, R183 ;  /* 0x000000b708b7723e */ /* 0x000fe400000000ff */
[----:B------:R-:W2:Y:S01]  /*11210*/  MUFU.EX2 R24, R24 ;  /* 0x0000001800187308 */ /* 0x000ea20000000800 */
[----:B0-----:R-:W-:Y:S01]  /*11220*/  FADD.FTZ R32, R20, R47 ;  /* 0x0000002f14207221 */ /* 0x001fe20000010000 */
[----:B------:R-:W-:-:S02]  /*11230*/  F2FP.F16.F32.PACK_AB R177, R28, R177 ;  /* 0x000000b11cb1723e */ /* 0x000fc400000000ff */
[----:B------:R-:W-:Y:S02]  /*11240*/  F2FP.F16.F32.PACK_AB R179, R14, R179 ;  /* 0x000000b30eb3723e */ /* 0x000fe400000000ff */
[----:B------:R-:W-:Y:S02]  /*11250*/  F2FP.F16.F32.PACK_AB R173, R20, R173 ;  /* 0x000000ad14ad723e */ /* 0x000fe400000000ff */
        /* <DEDUP_REMOVED lines=14> */
[----:B------:R-:W-:Y:S01]  /*11340*/  FADD.FTZ R47, R35, R36 ;  /* 0x00000024232f7221 */ /* 0x000fe20000010000 */
[----:B------:R-:W-:-:S03]  /*11350*/  F2FP.F16.F32.PACK_AB R171, R30, R171 ;  /* 0x000000ab1eab723e */ /* 0x000fc600000000ff */
[----:B------:R-:W-:Y:S01]  /*11360*/  FADD.FTZ R36, R162, R47 ;  /* 0x0000002fa2247221 */ /* 0x000fe20000010000 */
[----:B------:R-:W-:Y:S01]  /*11370*/  F2FP.F16.F32.PACK_AB R162, R37, R162 ;  /* 0x000000a225a2723e */ /* 0x000fe200000000ff */
[----:B------:R-:W0:Y:S01]  /*11380*/  MUFU.EX2 R167, R167 ;  /* 0x000000a700a77308 */ /* 0x000e220000000800 */
[----:B-1----:R-:W-:Y:S01]  /*11390*/  FADD.FTZ R3, R165, R32 ;  /* 0x00000020a5037221 */ /* 0x002fe20000010000 */
[----:B------:R-:W-:-:S06]  /*113a0*/  FADD.FTZ R9, R37, R36 ;  /* 0x0000002425097221 */ /* 0x000fcc0000010000 */
        /* <DEDUP_REMOVED lines=47> */
[----:B------:R1:W2:Y:S01]  /*116a0*/  MUFU.EX2 R155, R0 ;  /* 0x00000000009b7308 */ /* 0x0002a20000000800 */
[C---:B0-----:R-:W-:Y:S01]  /*116b0*/  FADD.FTZ R9, R153.reuse, R4 ;  /* 0x0000000499097221 */ /* 0x041fe20000010000 */
[----:B------:R-:W-:Y:S01]  /*116c0*/  F2FP.F16.F32.PACK_AB R153, R153, R110 ;  /* 0x0000006e9999723e */ /* 0x000fe200000000ff */
[----:B------:R-:W-:-:S05]  /*116d0*/  VIADD R4, R129, 0xfffffffe ;  /* 0xfffffffe81047836 */ /* 0x000fca0000000000 */
[----:B------:R-:W0:Y:S01]  /*116e0*/  MUFU.EX2 R45, R45 ;  /* 0x0000002d002d7308 */ /* 0x000e220000000800 */
[----:B-1----:R-:W-:-:S04]  /*116f0*/  FADD.FTZ R0, R42, R9 ;  /* 0x000000092a007221 */ /* 0x002fc80000010000 */
[C---:B--2---:R-:W-:Y:S01]  /*11700*/  FADD.FTZ R0, R155.reuse, R0 ;  /* 0x000000009b007221 */ /* 0x044fe20000010000 */
[----:B------:R-:W-:Y:S01]  /*11710*/  F2FP.F16.F32.PACK_AB R155, R155, R42 ;  /* 0x0000002a9b9b723e */ /* 0x000fe200000000ff */
[C---:B0-----:R-:W-:Y:S01]  /*11720*/  FADD.FTZ R3, R45.reuse, R36 ;  /* 0x000000242d037221 */ /* 0x041fe20000010000 */
[----:B------:R-:W-:Y:S01]  /*11730*/  F2FP.F16.F32.PACK_AB R154, R45, R154 ;  /* 0x0000009a2d9a723e */ /* 0x000fe200000000ff */
[----:B------:R-:W-:Y:S06]  /*11740*/  @!P3 BRA `(.L_x_8534) ;  /* 0x000000000048b947 */ /* 0x000fec0003800000 */
[C---:B------:R-:W-:Y:S01]  /*11750*/  ISETP.GT.AND P4, PT, R127.reuse, RZ, PT ;  /* 0x000000ff7f00720c */ /* 0x040fe20003f84270 */
[----:B------:R-:W-:Y:S01]  /*11760*/  BSSY B0, `(.L_x_8535) ;  /* 0x000000e000007945 */ /* 0x000fe20003800000 */
[----:B------:R-:W-:-:S11]  /*11770*/  IADD3 R8, R127, -0x1, RZ ;  /* 0xffffffff7f087810 */ /* 0x000fd60007ffe0ff */
        /* <DEDUP_REMOVED lines=8> */
.L_x_8536:
[----:B------:R-:W-:-:S13]  /*11800*/  ISETP.NE.AND P4, PT, R7, 0x1, PT ;  /* 0x000000010700780c */ /* 0x000fda0003f85270 */
[----:B------:R-:W0:Y:S02]  /*11810*/  @P4 LDC.64 R12, c[0x0][0x9e8] ;  /* 0x00027a00ff0c4b82 */ /* 0x000e240000000a00 */
[----:B0-----:R-:W-:-:S05]  /*11820*/  @P4 IMAD.HI.U32 R12, R8, R12, RZ ;  /* 0x0000000c080c4227 */ /* 0x001fca00078e00ff */
[----:B------:R-:W-:-:S07]  /*11830*/  @P4 SHF.R.U32.HI R8, RZ, R13, R12 ;  /* 0x0000000dff084219 */ /* 0x000fce000001160c */
.L_x_8537:
[----:B------:R-:W-:Y:S05]  /*11840*/  BSYNC B0 ;  /* 0x0000000000007941 */ /* 0x000fea0003800000 */
.L_x_8535:
[----:B------:R-:W-:-:S05]  /*11850*/  IMAD R7, R8, R7, R7 ;  /* 0x0000000708077224 */ /* 0x000fca00078e0207 */
[----:B------:R-:W-:-:S07]  /*11860*/  VIMNMX R6, R6, R7, PT ;  /* 0x0000000706067248 */ /* 0x000fce0003fe0100 */
.L_x_8534:
[----:B------:R-:W-:Y:S01]  /*11870*/  SHF.R.S32.HI R7, RZ, 0x1f, R6 ;  /* 0x0000001fff077819 */ /* 0x000fe20000011406 */
[----:B------:R-:W-:Y:S01]  /*11880*/  ULDC UR4, c[0x0][0x9e4] ;  /* 0x0002790000047ab9 */ /* 0x000fe20000000800 */
[----:B------:R-:W-:Y:S01]  /*11890*/  ULDC UR5, c[0x0][0x9e4] ;  /* 0x0002790000057ab9 */ /* 0x000fe20000000800 */
[----:B------:R-:W-:Y:S01]  /*118a0*/  ULDC UR7, c[0x0][0x9d8] ;  /* 0x0002760000077ab9 */ /* 0x000fe20000000800 */
[----:B------:R-:W-:Y:S01]  /*118b0*/  LEA.HI R7, R7, R6, RZ, 0x7 ;  /* 0x0000000607077211 */ /* 0x000fe200078f38ff */
[----:B------:R-:W-:Y:S01]  /*118c0*/  ULDC UR49, c[0x0][0x9d8] ;  /* 0x0002760000317ab9 */ /* 0x000fe20000000800 */
[----:B------:R-:W-:Y:S01]  /*118d0*/  ULDC UR37, c[0x0][0x9d8] ;  /* 0x0002760000257ab9 */ /* 0x000fe20000000800 */
[----:B------:R-:W-:Y:S01]  /*118e0*/  ULDC UR48, c[0x0][0x9e0] ;  /* 0x0002780000307ab9 */ /* 0x000fe20000000800 */
[----:B------:R-:W-:Y:S01]  /*118f0*/  SHF.R.S32.HI R7, RZ, 0x7, R7 ;  /* 0x00000007ff077819 */ /* 0x000fe20000011407 */
[----:B------:R-:W-:Y:S01]  /*11900*/  ULDC UR6, c[0x0][0x9e0] ;  /* 0x0002780000067ab9 */ /* 0x000fe20000000800 */
[----:B------:R-:W-:-:S02]  /*11910*/  CS2R R150, SRZ ;  /* 0x0000000000967805 */ /* 0x000fc4000001ff00 */
[----:B------:R-:W-:Y:S02]  /*11920*/  CS2R R148, SRZ ;  /* 0x0000000000947805 */ /* 0x000fe4000001ff00 */
[----:B------:R-:W-:Y:S02]  /*11930*/  VIMNMX R12, R196, R7, !PT ;  /* 0x00000007c40c7248 */ /* 0x000fe40007fe0100 */
[----:B------:R-:W-:Y:S02]  /*11940*/  CS2R R146, SRZ ;  /* 0x0000000000927805 */ /* 0x000fe4000001ff00 */
[----:B------:R-:W-:Y:S02]  /*11950*/  CS2R R144, SRZ ;  /* 0x0000000000907805 */ /* 0x000fe4000001ff00 */
[----:B------:R-:W-:Y:S02]  /*11960*/  CS2R R142, SRZ ;  /* 0x00000000008e7805 */ /* 0x000fe4000001ff00 */
[----:B------:R-:W-:-:S02]  /*11970*/  ISETP.GE.AND P4, PT, R4, R12, PT ;  /* 0x0000000c0400720c */ /* 0x000fc40003f86270 */
        /* <DEDUP_REMOVED lines=13> */
[----:B-----5:R-:W-:Y:S02]  /*11a50*/  CS2R R114, SRZ ;  /* 0x0000000000727805 */ /* 0x020fe4000001ff00 */
        /* <DEDUP_REMOVED lines=13> */
[----:B------:R-:W-:Y:S06]  /*11b30*/  @!P4 BRA `(.L_x_8538) ;  /* 0x0000003800a0c947 */ /* 0x000fec0003800000 */
[----:B------:R-:W-:-:S07]  /*11b40*/  IMAD.MOV.U32 R151, RZ, RZ, RZ ;  /* 0x000000ffff977224 */ /* 0x000fce00078e00ff */
.L_x_8556:
[----:B------:R-:W-:Y:S01]  /*11b50*/  VIADD R13, R22, 0x1 ;  /* 0x00000001160d7836 */ /* 0x000fe20000000000 */
[----:B------:R-:W-:Y:S05]  /*11b60*/  YIELD ;  /* 0x0000000000007946 */ /* 0x000fea0003800000 */
[----:B------:R-:W-:-:S04]  /*11b70*/  ISETP.NE.AND P4, PT, R13, 0x2, PT ;  /* 0x000000020d00780c */ /* 0x000fc80003f85270 */
[----:B------:R-:W-:Y:S02]  /*11b80*/  SEL R7, RZ, 0x1, P4 ;  /* 0x00000001ff077807 */ /* 0x000fe40002000000 */
[----:B------:R-:W-:Y:S02]  /*11b90*/  SEL R13, R13, RZ, P4 ;  /* 0x000000ff0d0d7207 */ /* 0x000fe40002000000 */
[----:B------:R-:W-:Y:S02]  /*11ba0*/  ISETP.NE.AND P4, PT, R194, RZ, PT ;  /* 0x000000ffc200720c */ /* 0x000fe40003f85270 */
[----:B------:R-:W-:-:S11]  /*11bb0*/  LOP3.LUT R14, R186, R7, RZ, 0x3c, !PT ;  /* 0x00000007ba0e7212 */ /* 0x000fd600078e3cff */
[----:B------:R-:W-:Y:S05]  /*11bc0*/  @P4 BRA `(.L_x_8539) ;  /* 0x0000000000304947 */ /* 0x000fea0003800000 */
[----:B------:R-:W-:Y:S05]  /*11bd0*/  @!P0 BRA `(.L_x_8540) ;  /* 0x0000000000048947 */ /* 0x000fea0003800000 */
[----:B------:R-:W-:Y:S01]  /*11be0*/  BPT.TRAP 0x1 ;  /* 0x000000040000795c */ /* 0x000fe20000300000 */
.L_x_8540:
[----:B------:R-:W-:Y:S01]  /*11bf0*/  IMAD R7, R13, 0x8, R2 ;  /* 0x000000080d077824 */ /* 0x000fe200078e0202 */
[----:B------:R-:W-:-:S04]  /*11c00*/  SHF.L.U32 R6, R14, 0x1f, RZ ;  /* 0x0000001f0e067819 */ /* 0x000fc800000006ff */
[----:B------:R0:W1:Y:S01]  /*11c10*/  SYNCS.PHASECHK.TRANS64.TRYWAIT P5, [R7+URZ+0x28830], R6 ;  /* 0x02883006070075a7 */ /* 0x00006200080a017f */
[----:B------:R-:W-:Y:S05]  /*11c20*/  @!P0 BRA `(.L_x_8541) ;  /* 0x0000000000048947 */ /* 0x000fea0003800000 */
[----:B------:R-:W-:Y:S01]  /*11c30*/  BPT.TRAP 0x1 ;  /* 0x000000040000795c */ /* 0x000fe20000300000 */
.L_x_8541:
[----:B------:R-:W-:Y:S04]  /*11c40*/  BSSY B0, `(.L_x_8539) ;  /* 0x0000004000007945 */ /* 0x000fe80003800000 */
[----:B-1----:R-:W-:Y:S05]  /*11c50*/  @P5 BRA `(.L_x_8542) ;  /* 0x0000000000085947 */ /* 0x002fea0003800000 */
[----:B------:R-:W1:Y:S02]  /*11c60*/  SYNCS.PHASECHK.TRANS64.TRYWAIT P5, [R7+URZ+0x28830], R6 ;  /* 0x02883006070075a7 */ /* 0x000e6400080a017f */
[----:B-1----:R-:W-:Y:S05]  /*11c70*/  @!P5 BRA `(.L_x_8543) ;  /* 0x0000015c003cd947 */ /* 0x002fea0003800000 */
.L_x_8542:
[----:B------:R-:W-:Y:S05]  /*11c80*/  BSYNC B0 ;  /* 0x0000000000007941 */ /* 0x000fea0003800000 */
.L_x_8539:
[----:B------:R-:W2:Y:S01]  /*11c90*/  S2R R8, SR_TID.X ;  /* 0x0000000000087919 */ /* 0x000ea20000002100 */
[----:B01----:R-:W-:Y:S01]  /*11ca0*/  IMAD.MOV.U32 R7, RZ, RZ, 0x40000040 ;  /* 0x40000040ff077424 */ /* 0x003fe200078e00ff */
[----:B------:R-:W-:Y:S05]  /*11cb0*/  WARPSYNC.ALL ;  /* 0x0000000000007948 */ /* 0x000fea0003800000 */
[----:B------:R-:W-:Y:S01]  /*11cc0*/  R2UR UR47, R7 ;  /* 0x00000000072f72ca */ /* 0x000fe200000e0000 */
[----:B------:R-:W-:Y:S02]  /*11cd0*/  IMAD R6, R13, 0x800, R5 ;  /* 0x000008000d067824 */ /* 0x000fe400078e0205 */
[----:B------:R-:W-:-:S03]  /*11ce0*/  IMAD.MOV.U32 R9, RZ, RZ, 0x40000040 ;  /* 0x40000040ff097424 */ /* 0x000fc600078e00ff */
[----:B------:R-:W-:Y:S02]  /*11cf0*/  R2UR UR46, R6 ;  /* 0x00000000062e72ca */ /* 0x000fe400000e0000 */
[----:B------:R-:W-:Y:S01]  /*11d00*/  R2UR UR11, R9 ;  /* 0x00000000090b72ca */ /* 0x000fe200000e0000 */
[----:B------:R-:W-:-:S05]  /*11d10*/  IMAD.MOV.U32 R9, RZ, RZ, 0x40000040 ;  /* 0x40000040ff097424 */ /* 0x000fca00078e00ff */
[----:B------:R-:W-:Y:S01]  /*11d20*/  R2UR UR15, R9 ;  /* 0x00000000090f72ca */ /* 0x000fe200000e0000 */
[----:B------:R-:W-:-:S05]  /*11d30*/  IMAD.MOV.U32 R9, RZ, RZ, 0x40000040 ;  /* 0x40000040ff097424 */ /* 0x000fca00078e00ff */
[----:B------:R-:W-:Y:S01]  /*11d40*/  R2UR UR19, R9 ;  /* 0x00000000091372ca */ /* 0x000fe200000e0000 */
[----:B------:R-:W-:Y:S01]  /*11d50*/  IMAD.MOV.U32 R9, RZ, RZ, 0x40000040 ;  /* 0x40000040ff097424 */ /* 0x000fe200078e00ff */
[----:B--2---:R-:W-:-:S04]  /*11d60*/  SHF.R.U32.HI R8, RZ, 0x7, R8 ;  /* 0x00000007ff087819 */ /* 0x004fc80000011608 */
[----:B------:R-:W-:Y:S01]  /*11d70*/  R2UR UR23, R9 ;  /* 0x00000000091772ca */ /* 0x000fe200000e0000 */
[----:B------:R-:W-:Y:S01]  /*11d80*/  IMAD.MOV.U32 R9, RZ, RZ, 0x40000040 ;  /* 0x40000040ff097424 */ /* 0x000fe200078e00ff */
[----:B------:R-:W-:Y:S01]  /*11d90*/  IADD3 R7, R8, 0x8, RZ ;  /* 0x0000000808077810 */ /* 0x000fe20007ffe0ff */
[----:B------:R-:W-:-:S03]  /*11da0*/  VIADD R8, R6, 0x2 ;  /* 0x0000000206087836 */ /* 0x000fc60000000000 */
[----:B------:R-:W-:Y:S01]  /*11db0*/  R2UR UR27, R9 ;  /* 0x00000000091b72ca */ /* 0x000fe200000e0000 */
[----:B------:R0:W-:Y:S01]  /*11dc0*/  BAR.SYNC.DEFER_BLOCKING R7, 0x100 ;  /* 0x000400070000751d */ /* 0x0001e20000010000 */
[----:B------:R-:W-:Y:S01]  /*11dd0*/  R2UR UR10, R8 ;  /* 0x00000000080a72ca */ /* 0x000fe200000e0000 */
[----:B------:R-:W-:Y:S02]  /*11de0*/  VIADD R8, R6, 0x4 ;  /* 0x0000000406087836 */ /* 0x000fe40000000000 */
[----:B------:R-:W-:-:S03]  /*11df0*/  IMAD.MOV.U32 R9, RZ, RZ, 0x40000040 ;  /* 0x40000040ff097424 */ /* 0x000fc600078e00ff */
[----:B------:R-:W-:Y:S01]  /*11e00*/  R2UR UR14, R8 ;  /* 0x00000000080e72ca */ /* 0x000fe200000e0000 */
[----:B------:R-:W-:Y:S01]  /*11e10*/  VIADD R8, R6, 0x6 ;  /* 0x0000000606087836 */ /* 0x000fe20000000000 */
[----:B------:R-:W-:Y:S02]  /*11e20*/  R2UR UR31, R9 ;  /* 0x00000000091f72ca */ /* 0x000fe400000e0000 */
[----:B0-----:R-:W-:Y:S02]  /*11e30*/  MOV R7, 0x40000040 ;  /* 0x4000004000077802 */ /* 0x001fe40000000f00 */
[----:B------:R-:W-:Y:S02]  /*11e40*/  R2UR UR18, R8 ;  /* 0x00000000081272ca */ /* 0x000fe400000e0000 */
[----:B------:R-:W-:Y:S02]  /*11e50*/  IADD3 R8, R6, 0x400, RZ ;  /* 0x0000040006087810 */ /* 0x000fe40007ffe0ff */
[----:B------:R-:W-:-:S02]  /*11e60*/  R2UR UR35, R7 ;  /* 0x00000000072372ca */ /* 0x000fc400000e0000 */
[----:B------:R-:W-:Y:S01]  /*11e70*/  R2UR UR22, R8 ;  /* 0x00000000081672ca */ /* 0x000fe200000e0000 */
[----:B------:R-:W-:Y:S01]  /*11e80*/  VIADD R8, R6, 0x402 ;  /* 0x0000040206087836 */ /* 0x000fe20000000000 */
[----:B------:R-:W-:-:S04]  /*11e90*/  WARPGROUP.ARRIVE ;  /* 0x00000000000079c5 */ /* 0x000fc80000000000 */
[----:B------:R-:W-:Y:S01]  /*11ea0*/  R2UR UR26, R8 ;  /* 0x00000000081a72ca */ /* 0x000fe200000e0000 */
[C---:B------:R-:W-:Y:S02]  /*11eb0*/  VIADD R8, R6.reuse, 0x404 ;  /* 0x0000040406087836 */ /* 0x040fe40000000000 */
[----:B------:R-:W-:Y:S01]  /*11ec0*/  VIADD R6, R6, 0x406 ;  /* 0x0000040606067836 */ /* 0x000fe20000000000 */
[----:B------:R-:W-:Y:S02]  /*11ed0*/  HGMMA.64x128x16.F32 R24, gdesc[UR44], RZ, !UPT, gsb0 ;  /* 0x01e000002c1879f0 */ /* 0x000fe4000c0008ff */
[----:B------:R-:W-:Y:S02]  /*11ee0*/  R2UR UR30, R8 ;  /* 0x00000000081e72ca */ /* 0x000fe400000e0000 */
[----:B------:R-:W-:Y:S01]  /*11ef0*/  R2UR UR34, R6 ;  /* 0x00000000062272ca */ /* 0x000fe200000e0000 */
        /* <DEDUP_REMOVED lines=22> */
[----:B------:R-:W-:Y:S05]  /*12060*/  @P4 BRA `(.L_x_8544) ;  /* 0x0000000000284947 */ /* 0x000fea0003800000 */
[----:B------:R-:W-:Y:S05]  /*12070*/  @!P0 BRA `(.L_x_8545) ;  /* 0x0000000000048947 */ /* 0x000fea0003800000 */
[----:B------:R-:W-:Y:S01]  /*12080*/  BPT.TRAP 0x1 ;  /* 0x000000040000795c */ /* 0x000fe20000300000 */
.L_x_8545:
[----:B------:R-:W-:Y:S01]  /*12090*/  SHF.L.U32 R6, R186, 0x1f, RZ ;  /* 0x0000001fba067819 */ /* 0x000fe200000006ff */
[----:B------:R-:W-:-:S04]  /*120a0*/  IMAD R7, R22, 0x8, R2 ;  /* 0x0000000816077824 */ /* 0x000fc800078e0202 */
[----:B------:R0:W1:Y:S01]  /*120b0*/  SYNCS.PHASECHK.TRANS64.TRYWAIT P4, [R7+URZ+0x28850], R6 ;  /* 0x02885006070075a7 */ /* 0x000062000808017f */
[----:B------:R-:W-:Y:S05]  /*120c0*/  @!P0 BRA `(.L_x_8546) ;  /* 0x0000000000048947 */ /* 0x000fea0003800000 */
[----:B------:R-:W-:Y:S01]  /*120d0*/  BPT.TRAP 0x1 ;  /* 0x000000040000795c */ /* 0x000fe20000300000 */
.L_x_8546:
[----:B-1----:R-:W-:Y:S05]  /*120e0*/  @P4 BRA `(.L_x_8544) ;  /* 0x0000000000084947 */ /* 0x002fea0003800000 */
[----:B------:R-:W1:Y:S02]  /*120f0*/  SYNCS.PHASECHK.TRANS64.TRYWAIT P4, [R7+URZ+0x28850], R6 ;  /* 0x02885006070075a7 */ /* 0x000e64000808017f */
[----:B-1----:R-:W-:Y:S05]  /*12100*/  @!P4 BRA `(.L_x_8547) ;  /* 0x00000158002cc947 */ /* 0x002fea0003800000 */
.L_x_8544:
[----:B01----:R-:W-:Y:S01]  /*12110*/  VIADD R6, R2, 0x400 ;  /* 0x0000040002067836 */ /* 0x003fe20000000000 */
[----:B------:R-:W-:Y:S05]  /*12120*/  WARPSYNC.ALL ;  /* 0x0000000000007948 */ /* 0x000fea0003800000 */
[----:B------:R-:W-:Y:S01]  /*12130*/  SHF.R.U32.HI R6, RZ, 0x4, R6 ;  /* 0x00000004ff067819 */ /* 0x000fe20000011606 */
[----:B------:R-:W-:Y:S01]  /*12140*/  WARPGROUP.ARRIVE ;  /* 0x00000000000079c5 */ /* 0x000fe20000000000 */
[----:B------:R-:W-:Y:S02]  /*12150*/  IMAD.MOV.U32 R9, RZ, RZ, 0x40000040 ;  /* 0x40000040ff097424 */ /* 0x000fe400078e00ff */
        /* <DEDUP_REMOVED lines=10> */
[----:B------:R-:W-:Y:S01]  /*12200*/  IMAD R6, R22, 0x800, R7 ;  /* 0x0000080016067824 */ /* 0x000fe200078e0207 */
[----:B------:R-:W0:Y:S01]  /*12210*/  S2R R186, SR_TID.X ;  /* 0x0000000000ba7919 */ /* 0x000e220000002100 */
[----:B------:R-:W-:-:S02]  /*12220*/  IMAD.MOV.U32 R7, RZ, RZ, 0x40000040 ;  /* 0x40000040ff077424 */ /* 0x000fc400078e00ff */
[----:B------:R-:W-:Y:S01]  /*12230*/  FMUL.FTZ R41, R46, UR49 ;  /* 0x000000312e297c20 */ /* 0x000fe20008410000 */
[C---:B------:R-:W-:Y:S01]  /*12240*/  VIADD R8, R6.reuse, 0x80 ;  /* 0x0000008006087836 */ /* 0x040fe20000000000 */
[----:B------:R-:W-:Y:S01]  /*12250*/  R2UR UR10, R6 ;  /* 0x00000000060a72ca */ /* 0x000fe200000e0000 */
[----:B------:R-:W-:Y:S01]  /*12260*/  FMUL.FTZ R46, R51, UR49 ;  /* 0x00000031332e7c20 */ /* 0x000fe20008410000 */
[----:B------:R-:W-:Y:S01]  /*12270*/  R2UR UR11, R7 ;  /* 0x00000000070b72ca */ /* 0x000fe200000e0000 */
[----:B------:R-:W-:Y:S02]  /*12280*/  IMAD.MOV.U32 R7, RZ, RZ, 0x40000040 ;  /* 0x40000040ff077424 */ /* 0x000fe400078e00ff */
        /* <DEDUP_REMOVED lines=11> */
[----:B------:R-:W-:Y:S01]  /*12340*/  HGMMA.64x128x16.F32 R88, R180, gdesc[UR8].tnspB, R88, gsb0 ;  /* 0x41e00008b4587df0 */ /* 0x000fe20008000858 */
[----:B------:R-:W-:Y:S01]  /*12350*/  R2UR UR10, R8 ;  /* 0x00000000080a72ca */ /* 0x000fe200000e0000 */
[----:B------:R-:W-:Y:S01]  /*12360*/  FMUL.FTZ R25, R30, UR49 ;  /* 0x000000311e197c20 */ /* 0x000fe20008410000 */
[----:B------:R-:W-:Y:S01]  /*12370*/  R2UR UR11, R9 ;  /* 0x00000000090b72ca */ /* 0x000fe200000e0000 */
[----:B------:R-:W-:Y:S01]  /*12380*/  IMAD.MOV.U32 R9, RZ, RZ, 0x40000040 ;  /* 0x40000040ff097424 */ /* 0x000fe200078e00ff */
[----:B------:R-:W-:Y:S01]  /*12390*/  IADD3 R8, R6, 0x100, RZ ;  /* 0x0000010006087810 */ /* 0x000fe20007ffe0ff */
        /* <DEDUP_REMOVED lines=21> */
[----:B0-----:R-:W-:Y:S01]  /*124f0*/  SHF.R.U32.HI R186, RZ, 0x7, R186 ;  /* 0x00000007ffba7819 */ /* 0x001fe200000116ba */
        /* <DEDUP_REMOVED lines=19> */
[----:B------:R-:W-:Y:S01]  /*12630*/  R2UR UR10, R8 ;  /* 0x00000000080a72ca */ /* 0x000fe200000e0000 */
[----:B------:R-:W-:Y:S01]  /*12640*/  VIADD R8, R6, 0x180 ;  /* 0x0000018006087836 */ /* 0x000fe20000000000 */
[----:B------:R-:W-:Y:S01]  /*12650*/  R2UR UR11, R9 ;  /* 0x00000000090b72ca */ /* 0x000fe200000e0000 */
[----:B------:R-:W-:-:S03]  /*12660*/  IMAD.MOV.U32 R9, RZ, RZ, 0x40000040 ;  /* 0x40000040ff097424 */ /* 0x000fc600078e00ff */
        /* <DEDUP_REMOVED lines=20> */
[----:B------:R-:W-:-:S03]  /*127b0*/  FMUL.FTZ R176, R81, UR49 ;  /* 0x0000003151b07c20 */ /* 0x000fc60008410000 */
        /* <DEDUP_REMOVED lines=19> */
[----:B------:R-:W-:-:S04]  /*128f0*/  FMUL.FTZ R172, R84, UR49 ;  /* 0x0000003154ac7c20 */ /* 0x000fc80008410000 */
[----:B------:R-:W-:Y:S01]  /*12900*/  HGMMA.64x128x16.F32 R88, R168, gdesc[UR8].tnspB, R88, gsb0 ;  /* 0x41e00008a8587df0 */ /* 0x000fe20008000858 */
[----:B------:R-:W-:Y:S01]  /*12910*/  R2UR UR10, R8 ;  /* 0x00000000080a72ca */ /* 0x000fe200000e0000 */
[----:B------:R-:W-:Y:S01]  /*12920*/  VIADD R8, R6, 0x280 ;  /* 0x0000028006087836 */ /* 0x000fe20000000000 */
[----:B------:R-:W-:Y:S01]  /*12930*/  R2UR UR11, R9 ;  /* 0x00000000090b72ca */ /* 0x000fe200000e0000 */
[----:B------:R-:W0:Y:S01]  /*12940*/  MUFU.TANH R174, R174 ;  /* 0x000000ae00ae7308 */ /* 0x000e220000002400 */
[----:B------:R-:W-:-:S07]  /*12950*/  MOV R9, 0x40000040 ;  /* 0x4000004000097802 */ /* 0x000fce0000000f00 */
[----:B------:R-:W0:Y:S01]  /*12960*/  MUFU.TANH R172, R172 ;  /* 0x000000ac00ac7308 */ /* 0x000e220000002400 */
[----:B------:R-:W-:Y:S02]  /*12970*/  WARPGROUP.DEPBAR.LE gsb0, 0x0 ;  /* 0x00008000000079c5 */ /* 0x000fe40000010000 */
[----:B------:R-:W-:Y:S01]  /*12980*/  WARPGROUP.ARRIVE ;  /* 0x00000000000079c5 */ /* 0x000fe20000000000 */
[----:B------:R-:W-:Y:S01]  /*12990*/  FMUL.FTZ R168, R76, UR49 ;  /* 0x000000314ca87c20 */ /* 0x000fe20008410000 */
[----:B------:R-:W-:-:S04]  /*129a0*/  FMUL.FTZ R170, R85, UR49 ;  /* 0x0000003155aa7c20 */ /* 0x000fc80008410000 */
[----:B------:R-:W-:Y:S01]  /*129b0*/  HGMMA.64x128x16.F32 R88, R164, gdesc[UR8].tnspB, R88, gsb0 ;  /* 0x41e00008a4587df0 */ /* 0x000fe20008000858 */
[----:B------:R-:W-:Y:S01]  /*129c0*/  R2UR UR10, R8 ;  /* 0x00000000080a72ca */ /* 0x000fe200000e0000 */
[C---:B------:R-:W-:Y:S01]  /*129d0*/  VIADD R8, R6.reuse, 0x300 ;  /* 0x0000030006087836 */ /* 0x040fe20000000000 */
[----:B------:R-:W-:Y:S01]  /*129e0*/  R2UR UR11, R9 ;  /* 0x00000000090b72ca */ /* 0x000fe200000e0000 */
[----:B------:R-:W-:Y:S01]  /*129f0*/  IMAD.MOV.U32 R9, RZ, RZ, 0x40000040 ;  /* 0x40000040ff097424 */ /* 0x000fe200078e00ff */
[----:B------:R-:W0:Y:S01]  /*12a00*/  MUFU.TANH R168, R168 ;  /* 0x000000a800a87308 */ /* 0x000e220000002400 */
[----:B------:R-:W-:-:S07]  /*12a10*/  VIADD R6, R6, 0x380 ;  /* 0x0000038006067836 */ /* 0x000fce0000000000 */
[----:B------:R-:W0:Y:S01]  /*12a20*/  MUFU.TANH R170, R170 ;  /* 0x000000aa00aa7308 */ /* 0x000e220000002400 */
[----:B------:R-:W-:Y:S02]  /*12a30*/  WARPGROUP.DEPBAR.LE gsb0, 0x0 ;  /* 0x00008000000079c5 */ /* 0x000fe40000010000 */
[----:B------:R-:W-:Y:S01]  /*12a40*/  WARPGROUP.ARRIVE ;  /* 0x00000000000079c5 */ /* 0x000fe20000000000 */
[----:B------:R-:W-:Y:S01]  /*12a50*/  FMUL.FTZ R166, R73, UR49 ;  /* 0x0000003149a67c20 */ /* 0x000fe20008410000 */
[----:B------:R-:W-:Y:S02]  /*12a60*/  IMAD.SHL.U32 R73, R4, 0x80, RZ ;  /* 0x0000008004497824 */ /* 0x000fe400078e00ff */
[----:B------:R-:W-:Y:S01]  /*12a70*/  FMUL.FTZ R164, R72, UR49 ;  /* 0x0000003148a47c20 */ /* 0x000fe20008410000 */
[----:B------:R-:W-:Y:S01]  /*12a80*/  FMUL.FTZ R72, R87, UR49 ;  /* 0x0000003157487c20 */ /* 0x000fe20008410000 */
[----:B------:R-:W-:Y:S01]  /*12a90*/  HGMMA.64x128x16.F32 R88, R160, gdesc[UR8].tnspB, R88, gsb0 ;  /* 0x41e00008a0587df0 */ /* 0x000fe20008000858 */
[----:B------:R-:W-:Y:S01]  /*12aa0*/  R2UR UR10, R8 ;  /* 0x00000000080a72ca */ /* 0x000fe200000e0000 */
[----:B------:R-:W-:Y:S01]  /*12ab0*/  FMUL.FTZ R8, R55, UR49 ;  /* 0x0000003137087c20 */ /* 0x000fe20008410000 */
[----:B------:R-:W-:Y:S01]  /*12ac0*/  R2UR UR11, R9 ;  /* 0x00000000090b72ca */ /* 0x000fe200000e0000 */
[----:B------:R-:W-:Y:S01]  /*12ad0*/  FMUL.FTZ R55, R62, UR49 ;  /* 0x000000313e377c20 */ /* 0x000fe20008410000 */
[----:B------:R-:W-:Y:S01]  /*12ae0*/  FMUL.FTZ R62, R64, UR49 ;  /* 0x00000031403e7c20 */ /* 0x000fe20008410000 */
[----:B------:R-:W-:Y:S01]  /*12af0*/  FMUL.FTZ R64, R71, UR49 ;  /* 0x0000003147407c20 */ /* 0x000fe20008410000 */
[----:B------:R-:W-:Y:S01]  /*12b00*/  FMUL.FTZ R9, R56, UR49 ;  /* 0x0000003138097c20 */ /* 0x000fe20008410000 */
[----:B------:R-:W5:Y:S01]  /*12b10*/  @P2 LDC R71, c[0x0][0x450] ;  /* 0x00011400ff472b82 */ /* 0x000f620000000800 */
[----:B------:R-:W-:Y:S01]  /*12b20*/  FMUL.FTZ R56, R63, UR49 ;  /* 0x000000313f387c20 */ /* 0x000fe20008410000 */
[----:B------:R-:W-:Y:S01]  /*12b30*/  FMUL.FTZ R63, R70, UR49 ;  /* 0x00000031463f7c20 */ /* 0x000fe20008410000 */
[----:B------:R-:W-:Y:S01]  /*12b40*/  IADD3 R74, -R73, 0x1, RZ ;  /* 0x00000001494a7810 */ /* 0x000fe20007ffe1ff */
[----:B------:R-:W-:Y:S01]  /*12b50*/  FMUL.FTZ R70, R82, UR49 ;  /* 0x0000003152467c20 */ /* 0x000fe20008410000 */
[----:B------:R-:W0:Y:S03]  /*12b60*/  MUFU.TANH R8, R8 ;  /* 0x0000000800087308 */ /* 0x000e260000002400 */
[----:B------:R-:W-:-:S05]  /*12b70*/  IMAD R74, R189, -0x2, R74 ;  /* 0xfffffffebd4a7824 */ /* 0x000fca00078e024a */
[----:B------:R-:W0:Y:S01]  /*12b80*/  MUFU.TANH R9, R9 ;  /* 0x0000000900097308 */ /* 0x000e220000002400 */
[----:B------:R-:W-:-:S05]  /*12b90*/  IADD3 R74, -R187, R74, R188 ;  /* 0x0000004abb4a7210 */ /* 0x000fca0007ffe1bc */
        /* <DEDUP_REMOVED lines=12> */
[----:B------:R-:W-:Y:S01]  /*12c60*/  HGMMA.64x128x16.F32 R88, R156, gdesc[UR8].tnspB, R88, gsb0 ;  /* 0x41e000089c587df0 */ /* 0x000fe20008000858 */
[----:B------:R-:W-:Y:S02]  /*12c70*/  R2UR UR10, R6 ;  /* 0x00000000060a72ca */ /* 0x000fe400000e0000 */
[----:B------:R-:W-:Y:S01]  /*12c80*/  R2UR UR11, R7 ;  /* 0x00000000070b72ca */ /* 0x000fe200000e0000 */
[----:B------:R-:W1:Y:S01]  /*12c90*/  @P2 LDC R6, c[0x0][0x44c] ;  /* 0x00011300ff062b82 */ /* 0x000e620000000800 */
[----:B------:R-:W-:-:S05]  /*12ca0*/  @!P1 IMAD R7, R13, 0x8, R2 ;  /* 0x000000080d079824 */ /* 0x000fca00078e0202 */
[----:B------:R-:W-:-:S04]  /*12cb0*/  @!P1 IADD3 R7, R7, 0x28840, RZ ;  /* 0x0002884007079810 */ /* 0x000fc80007ffe0ff */
[----:B------:R-:W-:Y:S01]  /*12cc0*/  @!P1 PRMT R7, RZ, 0x654, R7 ;  /* 0x00000654ff079816 */ /* 0x000fe20000000007 */
[----:B-1----:R-:W-:-:S05]  /*12cd0*/  @P2 IMAD.HI.U32 R6, R75, R6, RZ ;  /* 0x000000064b062227 */ /* 0x002fca00078e00ff */
[----:B-----5:R-:W-:Y:S01]  /*12ce0*/  @P2 SHF.R.U32.HI R75, RZ, R71, R6 ;  /* 0x00000047ff4b2219 */ /* 0x020fe20000011606 */
[----:B------:R-:W-:Y:S01]  /*12cf0*/  FMUL.FTZ R71, R86, UR49 ;  /* 0x0000003156477c20 */ /* 0x000fe20008410000 */
[----:B------:R-:W-:-:S03]  /*12d00*/  IADD3 R6, -R186, 0xb, RZ ;  /* 0x0000000bba067810 */ /* 0x000fc60007ffe1ff */
[----:B------:R-:W1:Y:S02]  /*12d10*/  SHFL.IDX PT, R76, R75, RZ, 0x1c1f ;  /* 0x001c1fff4b4c7589 */ /* 0x000e6400000e0000 */
[----:B------:R-:W0:Y:S01]  /*12d20*/  MUFU.TANH R71, R71 ;  /* 0x0000004700477308 */ /* 0x000e220000002400 */
[--C-:B-1----:R-:W-:Y:S01]  /*12d30*/  IMAD.IADD R81, R77, 0x1, R76.reuse ;  /* 0x000000014d517824 */ /* 0x102fe200078e024c */
[----:B------:R-:W-:Y:S02]  /*12d40*/  WARPGROUP.DEPBAR.LE gsb0, 0x0 ;  /* 0x00008000000079c5 */ /* 0x000fe40000010000 */
[----:B------:R-:W-:Y:S01]  /*12d50*/  WARPGROUP.ARRIVE ;  /* 0x00000000000079c5 */ /* 0x000fe20000000000 */
[----:B------:R-:W-:Y:S01]  /*12d60*/  FMUL.FTZ R158, R68, UR49 ;  /* 0x00000031449e7c20 */ /* 0x000fe20008410000 */
[----:B------:R-:W-:Y:S01]  /*12d70*/  FMUL.FTZ R157, R69, UR49 ;  /* 0x00000031459d7c20 */ /* 0x000fe20008410000 */
[----:B------:R-:W-:Y:S01]  /*12d80*/  FMUL.FTZ R68, R79, UR49 ;  /* 0x000000314f447c20 */ /* 0x000fe20008410000 */
[----:B------:R-:W-:Y:S01]  /*12d90*/  FMUL.FTZ R69, R83, UR49 ;  /* 0x0000003153457c20 */ /* 0x000fe20008410000 */
[----:B------:R-:W-:Y:S01]  /*12da0*/  VIADD R79, R74, UR50 ;  /* 0x000000324a4f7c36 */ /* 0x000fe20008000000 */
[----:B------:R-:W-:Y:S01]  /*12db0*/  HGMMA.64x128x16.F32 R88, R152, gdesc[UR8].tnspB, R88, gsb0 ;  /* 0x41e0000898587df0 */ /* 0x000fe20008000858 */
[----:B------:R-:W1:Y:S02]  /*12dc0*/  MUFU.TANH R158, R158 ;  /* 0x0000009e009e7308 */ /* 0x000e640000002400 */
[----:B------:R-:W-:-:S06]  /*12dd0*/  IMAD.IADD R83, R79, 0x1, R76 ;  /* 0x000000014f537824 */ /* 0x000fcc00078e024c */
[----:B------:R-:W0:Y:S08]  /*12de0*/  MUFU.TANH R157, R157 ;  /* 0x0000009d009d7308 */ /* 0x000e300000002400 */
[----:B------:R-:W0:Y:S08]  /*12df0*/  MUFU.TANH R68, R68 ;  /* 0x0000004400447308 */ /* 0x000e300000002400 */
[----:B------:R-:W0:Y:S01]  /*12e00*/  MUFU.TANH R69, R69 ;  /* 0x0000004500457308 */ /* 0x000e220000002400 */
[----:B------:R-:W-:-:S02]  /*12e10*/  WARPGROUP.DEPBAR.LE gsb0, 0x0 ;  /* 0x00008000000079c5 */ /* 0x000fc40000010000 */
[----:B------:R0:W-:Y:S06]  /*12e20*/  BAR.ARV R6, 0x100 ;  /* 0x000400060000751d */ /* 0x0001ec0000002000 */
[----:B------:R0:W-:Y:S01]  /*12e30*/  @!P1 SYNCS.ARRIVE.TRANS64.RED.A1T0 RZ, [R7+URZ], RZ ;  /* 0x000000ff07ff99a7 */ /* 0x0001e2000810043f */
[----:B-1234-:R-:W-:Y:S05]  /*12e40*/  @!P3 BRA `(.L_x_8548) ;  /* 0x000000000058b947 */ /* 0x01efea0003800000 */
        /* <DEDUP_REMOVED lines=12> */
.L_x_8550:
[----:B------:R-:W-:-:S04]  /*12f10*/  MOV R76, UR4 ;  /* 0x00000004004c7c02 */ /* 0x000fc80008000f00 */
[----:B------:R-:W-:-:S13]  /*12f20*/  ISETP.NE.AND P4, PT, R76, 0x1, PT ;  /* 0x000000014c00780c */ /* 0x000fda0003f85270 */
[----:B0-----:R-:W0:Y:S02]  /*12f30*/  @P4 LDC.64 R6, c[0x0][0x9e8] ;  /* 0x00027a00ff064b82 */ /* 0x001e240000000a00 */
[----:B0-----:R-:W-:-:S05]  /*12f40*/  @P4 IMAD.HI.U32 R6, R74, R6, RZ ;  /* 0x000000064a064227 */ /* 0x001fca00078e00ff */
[----:B------:R-:W-:-:S07]  /*12f50*/  @P4 SHF.R.U32.HI R74, RZ, R7, R6 ;  /* 0x00000007ff4a4219 */ /* 0x000fce0000011606 */
.L_x_8551:
[----:B------:R-:W-:Y:S05]  /*12f60*/  BSYNC B0 ;  /* 0x0000000000007941 */ /* 0x000fea0003800000 */
.L_x_8549:
[----:B------:R-:W-:-:S04]  /*12f70*/  IMAD R74, R74, R76, -R73 ;  /* 0x0000004c4a4a7224 */ /* 0x000fc800078e0a49 */
[----:B------:R-:W-:-:S05]  /*12f80*/  IMAD R74, R189, -0x2, R74 ;  /* 0xfffffffebd4a7824 */ /* 0x000fca00078e024a */
[----:B------:R-:W-:Y:S02]  /*12f90*/  VIADDMNMX R81, R74, R76, R81, PT ;  /* 0x0000004c4a517246 */ /* 0x000fe40003800151 */
[----:B------:R-:W-:-:S07]  /*12fa0*/  VIMNMX R83, R83, R74, !PT ;  /* 0x0000004a53537248 */ /* 0x000fce0007fe0100 */
.L_x_8548:
[----:B------:R-:W-:Y:S01]  /*12fb0*/  ISETP.GT.AND P4, PT, R4, -0x1, PT ;  /* 0xffffffff0400780c */ /* 0x000fe20003f84270 */
[----:B0-----:R-:W0:Y:S03]  /*12fc0*/  SHFL.IDX PT, R6, R75, 0x1, 0x1c1f ;  /* 0x003c1f004b067f89 */ /* 0x001e2600000e0000 */
[----:B------:R-:W-:-:S04]  /*12fd0*/  ISETP.GT.AND P5, PT, R83, RZ, P4 ;  /* 0x000000ff5300720c */ /* 0x000fc800027a4270 */
[----:B------:R-:W-:-:S04]  /*12fe0*/  ISETP.LT.OR P5, PT, R81, 0x1, P5 ;  /* 0x000000015100780c */ /* 0x000fc80002fa1670 */
[----:B------:R-:W-:Y:S02]  /*12ff0*/  FSEL R74, R21, -INF , !P5 ;  /* 0xff800000154a7808 */ /* 0x000fe40006800000 */
[----:B------:R-:W-:-:S04]  /*13000*/  ISETP.GT.AND P5, PT, R83, 0x1, P4 ;  /* 0x000000015300780c */ /* 0x000fc800027a4270 */
[----:B------:R-:W-:-:S04]  /*13010*/  ISETP.LT.OR P5, PT, R81, 0x2, P5 ;  /* 0x000000025100780c */ /* 0x000fc80002fa1670 */
[----:B------:R-:W-:Y:S02]  /*13020*/  FSEL R24, R24, -INF , !P5 ;  /* 0xff80000018187808 */ /* 0x000fe40006800000 */
[----:B------:R-:W-:Y:S01]  /*13030*/  ISETP.GT.AND P5, PT, R83, 0x8, P4 ;  /* 0x000000085300780c */ /* 0x000fe200027a4270 */
[----:B0-----:R-:W-:-:S03]  /*13040*/  IMAD.IADD R21, R77, 0x1, R6 ;  /* 0x000000014d157824 */ /* 0x001fc600078e0206 */
[----:B------:R-:W-:-:S04]  /*13050*/  ISETP.LT.OR P5, PT, R81, 0x9, P5 ;  /* 0x000000095100780c */ /* 0x000fc80002fa1670 */
[----:B------:R-:W-:Y:S02]  /*13060*/  FSEL R76, R27, -INF , !P5 ;  /* 0xff8000001b4c7808 */ /* 0x000fe40006800000 */
[----:B------:R-:W-:-:S04]  /*13070*/  ISETP.GT.AND P5, PT, R83, 0x9, P4 ;  /* 0x000000095300780c */ /* 0x000fc800027a4270 */
        /* <DEDUP_REMOVED lines=40> */
[----:B------:R-:W-:Y:S01]  /*13300*/  FSEL R154, R9, -INF , !P5 ;  /* 0xff800000099a7808 */ /* 0x000fe20006800000 */
[----:B------:R-:W-:Y:S01]  /*13310*/  IMAD.IADD R9, R79, 0x1, R6 ;  /* 0x000000014f097824 */ /* 0x000fe200078e0206 */
        /* <DEDUP_REMOVED lines=45> */
[----:B------:R-:W-:Y:S08]  /*135f0*/  @!P3 BRA `(.L_x_8552) ;  /* 0x000000000058b947 */ /* 0x000ff00003800000 */
        /* <DEDUP_REMOVED lines=12> */
.L_x_8554:
[----:B------:R-:W-:-:S05]  /*136c0*/  IMAD.U32 R180, RZ, RZ, UR4 ;  /* 0x00000004ffb47e24 */ /* 0x000fca000f8e00ff */
[----:B------:R-:W-:-:S13]  /*136d0*/  ISETP.NE.AND P5, PT, R180, 0x1, PT ;  /* 0x00000001b400780c */ /* 0x000fda0003fa5270 */
[----:B------:R-:W0:Y:S02]  /*136e0*/  @P5 LDC.64 R6, c[0x0][0x9e8] ;  /* 0x00027a00ff065b82 */ /* 0x000e240000000a00 */
[----:B0-----:R-:W-:-:S05]  /*136f0*/  @P5 IMAD.HI.U32 R6, R27, R6, RZ ;  /* 0x000000061b065227 */ /* 0x001fca00078e00ff */
[----:B------:R-:W-:-:S07]  /*13700*/  @P5 SHF.R.U32.HI R27, RZ, R7, R6 ;  /* 0x00000007ff1b5219 */ /* 0x000fce0000011606 */
.L_x_8555:
[----:B------:R-:W-:Y:S05]  /*13710*/  BSYNC B0 ;  /* 0x0000000000007941 */ /* 0x000fea0003800000 */
.L_x_8553:
[----:B------:R-:W-:-:S04]  /*13720*/  IMAD R6, R27, R180, -R73 ;  /* 0x000000b41b067224 */ /* 0x000fc800078e0a49 */
[----:B------:R-:W-:-:S05]  /*13730*/  IMAD R6, R189, -0x2, R6 ;  /* 0xfffffffebd067824 */ /* 0x000fca00078e0206 */
[----:B------:R-:W-:Y:S02]  /*13740*/  VIADDMNMX R21, R6, R180, R21, PT ;  /* 0x000000b406157246 */ /* 0x000fe40003800115 */
[----:B------:R-:W-:-:S07]  /*13750*/  VIMNMX R9, R9, R6, !PT ;  /* 0x0000000609097248 */ /* 0x000fce0007fe0100 */
.L_x_8552:
[----:B------:R-:W-:Y:S01]  /*13760*/  ISETP.GT.AND P5, PT, R9, 0x1, P4 ;  /* 0x000000010900780c */ /* 0x000fe200027a4270 */
[----:B------:R-:W-:Y:S01]  /*13770*/  @!P1 IMAD R61, R22, 0x8, R2 ;  /* 0x00000008163d9824 */ /* 0x000fe200078e0202 */
[----:B------:R-:W-:Y:S02]  /*13780*/  FMNMX.FTZ R7, R74, R11, !PT ;  /* 0x0000000b4a077209 */ /* 0x000fe40007810000 */
[----:B------:R-:W-:Y:S02]  /*13790*/  ISETP.LT.OR P5, PT, R21, 0x2, P5 ;  /* 0x000000021500780c */ /* 0x000fe40002fa1670 */
[----:B------:R-:W-:Y:S02]  /*137a0*/  FMNMX.FTZ R7, R24, R7, !PT ;  /* 0x0000000718077209 */ /* 0x000fe40007810000 */
[----:B------:R-:W-:Y:S02]  /*137b0*/  FSEL R20, R20, -INF , !P5 ;  /* 0xff80000014147808 */ /* 0x000fe40006800000 */
[----:B------:R-:W-:-:S02]  /*137c0*/  ISETP.GT.AND P5, PT, R9, 0x8, P4 ;  /* 0x000000080900780c */ /* 0x000fc400027a4270 */
[----:B------:R-:W-:Y:S02]  /*137d0*/  FMNMX.FTZ R7, R76, R7, !PT ;  /* 0x000000074c077209 */ /* 0x000fe40007810000 */
[----:B------:R-:W-:Y:S02]  /*137e0*/  ISETP.LT.OR P5, PT, R21, 0x9, P5 ;  /* 0x000000091500780c */ /* 0x000fe40002fa1670 */
[----:B------:R-:W-:Y:S02]  /*137f0*/  FMNMX.FTZ R7, R28, R7, !PT ;  /* 0x000000071c077209 */ /* 0x000fe40007810000 */
[----:B------:R-:W-:Y:S02]  /*13800*/  FSEL R180, R25, -INF , !P5 ;  /* 0xff80000019b47808 */ /* 0x000fe40006800000 */
[----:B------:R-:W-:Y:S02]  /*13810*/  ISETP.GT.AND P5, PT, R9, 0x9, P4 ;  /* 0x000000090900780c */ /* 0x000fe400027a4270 */
[----:B------:R-:W-:-:S02]  /*13820*/  FMNMX.FTZ R7, R78, R7, !PT ;  /* 0x000000074e077209 */ /* 0x000fc40007810000 */
[----:B------:R-:W-:Y:S02]  /*13830*/  ISETP.LT.OR P5, PT, R21, 0xa, P5 ;  /* 0x0000000a1500780c */ /* 0x000fe40002fa1670 */
[----:B------:R-:W-:Y:S02]  /*13840*/  FMNMX.FTZ R7, R32, R7, !PT ;  /* 0x0000000720077209 */ /* 0x000fe40007810000 */
[----:B------:R-:W-:Y:S02]  /*13850*/  FSEL R26, R26, -INF , !P5 ;  /* 0xff8000001a1a7808 */ /* 0x000fe40006800000 */
[----:B------:R-:W-:Y:S02]  /*13860*/  ISETP.GT.AND P5, PT, R9, 0x10, P4 ;  /* 0x000000100900780c */ /* 0x000fe400027a4270 */
[----:B------:R-:W-:Y:S02]  /*13870*/  FMNMX.FTZ R7, R34, R7, !PT ;  /* 0x0000000722077209 */ /* 0x000fe40007810000 */
[----:B------:R-:W-:-:S02]  /*13880*/  ISETP.LT.OR P5, PT, R21, 0x11, P5 ;  /* 0x000000111500780c */ /* 0x000fc40002fa1670 */
[----:B------:R-:W-:Y:S02]  /*13890*/  FMNMX.FTZ R7, R80, R7, !PT ;  /* 0x0000000750077209 */ /* 0x000fe40007810000 */
[----:B------:R-:W-:Y:S02]  /*138a0*/  FSEL R182, R29, -INF , !P5 ;  /* 0xff8000001db67808 */ /* 0x000fe40006800000 */
[----:B------:R-:W-:Y:S02]  /*138b0*/  ISETP.GT.AND P5, PT, R9, 0x11, P4 ;  /* 0x000000110900780c */ /* 0x000fe400027a4270 */
[----:B------:R-:W-:Y:S02]  /*138c0*/  FMNMX.FTZ R7, R82, R7, !PT ;  /* 0x0000000752077209 */ /* 0x000fe40007810000 */
[----:B------:R-:W-:Y:S02]  /*138d0*/  ISETP.LT.OR P5, PT, R21, 0x12, P5 ;  /* 0x000000121500780c */ /* 0x000fe40002fa1670 */
[----:B------:R-:W-:-:S02]  /*138e0*/  FMNMX.FTZ R7, R40, R7, !PT ;  /* 0x0000000728077209 */ /* 0x000fc40007810000 */
[----:B------:R-:W-:Y:S02]  /*138f0*/  FSEL R30, R30, -INF , !P5 ;  /* 0xff8000001e1e7808 */ /* 0x000fe40006800000 */
[----:B------:R-:W-:Y:S02]  /*13900*/  ISETP.GT.AND P5, PT, R9, 0x18, P4 ;  /* 0x000000180900780c */ /* 0x000fe400027a4270 */
[----:B------:R-:W-:Y:S02]  /*13910*/  FMNMX.FTZ R7, R84, R7, !PT ;  /* 0x0000000754077209 */ /* 0x000fe40007810000 */
[----:B------:R-:W-:Y:S02]  /*13920*/  ISETP.LT.OR P5, PT, R21, 0x19, P5 ;  /* 0x000000191500780c */ /* 0x000fe40002fa1670 */
[----:B------:R-:W-:Y:S02]  /*13930*/  FMNMX.FTZ R7, R44, R7, !PT ;  /* 0x000000072c077209 */ /* 0x000fe40007810000 */
[----:B------:R-:W-:-:S02]  /*13940*/  FSEL R186, R33, -INF , !P5 ;  /* 0xff80000021ba7808 */ /* 0x000fc40006800000 */
[----:B------:R-:W-:Y:S02]  /*13950*/  ISETP.GT.AND P5, PT, R9, 0x19, P4 ;  /* 0x000000190900780c */ /* 0x000fe400027a4270 */
        /* <DEDUP_REMOVED lines=49> */
[----:B------:R-:W-:Y:S01]  /*13c70*/  ISETP.GT.AND P5, PT, R9, 0x41, P4 ;  /* 0x000000410900780c */ /* 0x000fe200027a4270 */
[----:B------:R-:W0:Y:S03]  /*13c80*/  SHFL.BFLY PT, R6, R25, 0x2, 0x1f ;  /* 0x0c401f0019067f89 */ /* 0x000e2600000e0000 */
[----:B------:R-:W-:-:S04]  /*13c90*/  ISETP.LT.OR P5, PT, R21, 0x42, P5 ;  /* 0x000000421500780c */ /* 0x000fc80002fa1670 */
[----:B------:R-:W-:Y:S02]  /*13ca0*/  FSEL R53, R53, -INF , !P5 ;  /* 0xff80000035357808 */ /* 0x000fe40006800000 */
[----:B------:R-:W-:-:S04]  /*13cb0*/  ISETP.GT.AND P5, PT, R9, 0x48, P4 ;  /* 0x000000480900780c */ /* 0x000fc800027a4270 */
[----:B------:R-:W-:-:S04]  /*13cc0*/  ISETP.LT.OR P5, PT, R21, 0x49, P5 ;  /* 0x000000491500780c */ /* 0x000fc80002fa1670 */
[----:B------:R-:W-:Y:S02]  /*13cd0*/  FSEL R55, R55, -INF , !P5 ;  /* 0xff80000037377808 */ /* 0x000fe40006800000 */
[----:B------:R-:W-:-:S04]  /*13ce0*/  ISETP.GT.AND P5, PT, R9, 0x49, P4 ;  /* 0x000000490900780c */ /* 0x000fc800027a4270 */
[----:B------:R-:W-:Y:S02]  /*13cf0*/  ISETP.LT.OR P5, PT, R21, 0x4a, P5 ;  /* 0x0000004a1500780c */ /* 0x000fe40002fa1670 */
[----:B0-----:R-:W-:Y:S02]  /*13d00*/  FMNMX.FTZ R27, R25, R6, !PT ;  /* 0x00000006191b7209 */ /* 0x001fe40007810000 */
[----:B------:R-:W-:Y:S02]  /*13d10*/  FSEL R56, R56, -INF , !P5 ;  /* 0xff80000038387808 */ /* 0x000fe40006800000 */
[----:B------:R-:W-:Y:S01]  /*13d20*/  ISETP.GT.AND P5, PT, R9, 0x50, P4 ;  /* 0x000000500900780c */ /* 0x000fe200027a4270 */
[----:B------:R-:W0:Y:S03]  /*13d30*/  SHFL.BFLY PT, R6, R27, 0x1, 0x1f ;  /* 0x0c201f001b067f89 */ /* 0x000e2600000e0000 */
[----:B------:R-:W-:-:S04]  /*13d40*/  ISETP.LT.OR P5, PT, R21, 0x51, P5 ;  /* 0x000000511500780c */ /* 0x000fc80002fa1670 */
[----:B------:R-:W-:Y:S02]  /*13d50*/  FSEL R7, R59, -INF , !P5 ;  /* 0xff8000003b077808 */ /* 0x000fe40006800000 */
[----:B------:R-:W-:Y:S01]  /*13d60*/  ISETP.GT.AND P5, PT, R9, 0x51, P4 ;  /* 0x000000510900780c */ /* 0x000fe200027a4270 */
[----:B------:R-:W1:Y:S03]  /*13d70*/  LDC R59, c[0x0][0x988] ;  /* 0x00026200ff3b7b82 */ /* 0x000e660000000800 */
[----:B------:R-:W-:-:S04]  /*13d80*/  ISETP.LT.OR P5, PT, R21, 0x52, P5 ;  /* 0x000000521500780c */ /* 0x000fc80002fa1670 */
[----:B------:R-:W-:Y:S02]  /*13d90*/  FSEL R60, R60, -INF , !P5 ;  /* 0xff8000003c3c7808 */ /* 0x000fe40006800000 */
[----:B------:R-:W-:-:S04]  /*13da0*/  ISETP.GT.AND P5, PT, R9, 0x58, P4 ;  /* 0x000000580900780c */ /* 0x000fc800027a4270 */
[----:B------:R-:W-:Y:S02]  /*13db0*/  ISETP.LT.OR P5, PT, R21, 0x59, P5 ;  /* 0x000000591500780c */ /* 0x000fe40002fa1670 */
[----:B0-----:R-:W-:Y:S02]  /*13dc0*/  FMNMX.FTZ R6, R27, R6, !PT ;  /* 0x000000061b067209 */ /* 0x001fe40007810000 */
[----:B------:R-:W-:Y:S02]  /*13dd0*/  FSEL R63, R63, -INF , !P5 ;  /* 0xff8000003f3f7808 */ /* 0x000fe40006800000 */
[----:B------:R-:W-:-:S04]  /*13de0*/  ISETP.GT.AND P5, PT, R9, 0x59, P4 ;  /* 0x000000590900780c */ /* 0x000fc800027a4270 */
[----:B------:R-:W-:Y:S01]  /*13df0*/  ISETP.LT.OR P5, PT, R21, 0x5a, P5 ;  /* 0x0000005a1500780c */ /* 0x000fe20002fa1670 */
[----:B-1----:R-:W-:-:S03]  /*13e00*/  FMUL.FTZ R49, R6, R59 ;  /* 0x0000003b06317220 */ /* 0x002fc60000410000 */
        /* <DEDUP_REMOVED lines=22> */
[C---:B------:R-:W-:Y:S02]  /*13f70*/  ISETP.GT.AND P5, PT, R9.reuse, RZ, P4 ;  /* 0x000000ff0900720c */ /* 0x040fe400027a4270 */
[----:B------:R-:W-:Y:S02]  /*13f80*/  ISETP.GT.AND P4, PT, R9, 0x79, P4 ;  /* 0x000000790900780c */ /* 0x000fe40002784270 */
[C---:B------:R-:W-:Y:S02]  /*13f90*/  ISETP.LT.OR P5, PT, R21.reuse, 0x1, P5 ;  /* 0x000000011500780c */ /* 0x040fe40002fa1670 */
[----:B------:R-:W-:Y:S02]  /*13fa0*/  ISETP.LT.OR P4, PT, R21, 0x7a, P4 ;  /* 0x0000007a1500780c */ /* 0x000fe40002781670 */
[----:B------:R-:W-:-:S02]  /*13fb0*/  FSEL R51, R15, -INF , !P5 ;  /* 0xff8000000f337808 */ /* 0x000fc40006800000 */
[----:B------:R-:W-:Y:S02]  /*13fc0*/  FSETP.NEU.FTZ.AND P5, PT, R6, -INF , PT ;  /* 0xff8000000600780b */ /* 0x000fe40003fbd000 */
[----:B------:R-:W-:Y:S02]  /*13fd0*/  FMNMX.FTZ R27, R51, R10, !PT ;  /* 0x0000000a331b7209 */ /* 0x000fe40007810000 */
[----:B------:R-:W-:Y:S02]  /*13fe0*/  FSEL R49, R49, RZ, P5 ;  /* 0x000000ff31317208 */ /* 0x000fe40002800000 */
[----:B------:R-:W-:Y:S02]  /*13ff0*/  FMNMX.FTZ R29, R20, R27, !PT ;  /* 0x0000001b141d7209 */ /* 0x000fe40007810000 */
[----:B------:R-:W-:Y:S01]  /*14000*/  FSEL R72, R72, -INF , !P4 ;  /* 0xff80000048487808 */ /* 0x000fe20006000000 */
        /* <DEDUP_REMOVED lines=44> */
[----:B------:R-:W-:Y:S02]  /*142d0*/  FMNMX.FTZ R35, R8, R35, !PT ;  /* 0x0000002308237209 */ /* 0x000fe40007810000 */
[----:B------:R-:W1:Y:S02]  /*142e0*/  MUFU.EX2 R32, R32 ;  /* 0x0000002000207308 */ /* 0x000e640000000800 */
[----:B0-----:R-:W-:Y:S01]  /*142f0*/  FMNMX.FTZ R24, R52, R35, !PT ;  /* 0x0000002334187209 */ /* 0x001fe20007810000 */
[----:B------:R-:W-:-:S03]  /*14300*/  FFMA.FTZ R35, R86, R59, -R49 ;  /* 0x0000003b56237223 */ /* 0x000fc60000010831 */
[----:B------:R-:W-:Y:S02]  /*14310*/  FMNMX.FTZ R24, R53, R24, !PT ;  /* 0x0000001835187209 */ /* 0x000fe40007810000 */
[----:B------:R-:W0:Y:S02]  /*14320*/  MUFU.EX2 R34, R34 ;  /* 0x0000002200227308 */ /* 0x000e240000000800 */
[----:B------:R-:W-:-:S04]  /*14330*/  FMNMX.FTZ R37, R55, R24, !PT ;  /* 0x0000001837257209 */ /* 0x000fc80007810000 */
[----:B------:R-:W-:Y:S02]  /*14340*/  FMNMX.FTZ R24, R56, R37, !PT ;  /* 0x0000002538187209 */ /* 0x000fe40007810000 */
[----:B------:R-:W-:Y:S01]  /*14350*/  MUFU.EX2 R31, R82 ;  /* 0x00000052001f7308 */ /* 0x000fe20000000800 */
[----:B-1----:R-:W-:Y:S02]  /*14360*/  F2FP.F16.F32.PACK_AB R176, R32, R27 ;  /* 0x0000001b20b0723e */ /* 0x002fe400000000ff */
[----:B------:R-:W-:-:S04]  /*14370*/  FMNMX.FTZ R37, R7, R24, !PT ;  /* 0x0000001807257209 */ /* 0x000fc80007810000 */
[----:B------:R-:W-:Y:S01]  /*14380*/  FMNMX.FTZ R24, R60, R37, !PT ;  /* 0x000000253c187209 */ /* 0x000fe20007810000 */
[----:B------:R-:W-:Y:S01]  /*14390*/  MUFU.EX2 R40, R40 ;  /* 0x0000002800287308 */ /* 0x000fe20000000800 */
[----:B0-----:R-:W-:Y:S02]  /*143a0*/  F2FP.F16.F32.PACK_AB R178, R34, R29 ;  /* 0x0000001d22b2723e */ /* 0x001fe400000000ff */
        /* <DEDUP_REMOVED lines=9> */
[----:B------:R-:W-:Y:S01]  /*14440*/  FMNMX.FTZ R24, R70, R41, !PT ;  /* 0x0000002946187209 */ /* 0x000fe20007810000 */
[-CC-:B------:R-:W-:Y:S01]  /*14450*/  FFMA.FTZ R41, R158, R59.reuse, -R49.reuse ;  /* 0x0000003b9e297223 */ /* 0x180fe20000010831 */
[----:B------:R-:W-:Y:S02]  /*14460*/  FFMA.FTZ R158, R168, R59, -R49 ;  /* 0x0000003ba89e7223 */ /* 0x000fe40000010831 */
[----:B------:R-:W-:Y:S01]  /*14470*/  FMNMX.FTZ R24, R69, R24, !PT ;  /* 0x0000001845187209 */ /* 0x000fe20007810000 */
[----:B------:R-:W-:Y:S03]  /*14480*/  MUFU.EX2 R35, R35 ;  /* 0x0000002300237308 */ /* 0x000fe60000000800 */
[----:B------:R-:W-:-:S04]  /*14490*/  FMNMX.FTZ R21, R71, R24, !PT ;  /* 0x0000001847157209 */ /* 0x000fc80007810000 */
[----:B------:R-:W-:Y:S01]  /*144a0*/  FMNMX.FTZ R24, R72, R21, !PT ;  /* 0x0000001548187209 */ /* 0x000fe20007810000 */
[----:B------:R-:W-:Y:S01]  /*144b0*/  FFMA.FTZ R21, R62, R59, -R49 ;  /* 0x0000003b3e157223 */ /* 0x000fe20000010831 */
[----:B------:R-:W-:Y:S01]  /*144c0*/  FSEL R62, R6, RZ, P5 ;  /* 0x000000ff063e7208 */ /* 0x000fe20002800000 */
[----:B------:R-:W1:Y:S01]  /*144d0*/  MUFU.EX2 R48, R48 ;  /* 0x0000003000307308 */ /* 0x000e620000000800 */
[----:B0-----:R-:W-:Y:S01]  /*144e0*/  F2FP.F16.F32.PACK_AB R174, R44, R33 ;  /* 0x000000212cae723e */ /* 0x001fe200000000ff */
[----:B------:R-:W0:Y:S02]  /*144f0*/  SHFL.BFLY PT, R43, R24, 0x2, 0x1f ;  /* 0x0c401f00182b7f89 */ /* 0x000e2400000e0000 */
[----:B------:R-:W-:-:S04]  /*14500*/  FADD.FTZ R62, -R62, R11 ;  /* 0x0000000b3e3e7221 */ /* 0x000fc80000010100 */
[----:B------:R-:W-:Y:S01]  /*14510*/  FMUL.FTZ R11, R62, R59 ;  /* 0x0000003b3e0b7220 */ /* 0x000fe20000410000 */
[----:B------:R-:W-:Y:S08]  /*14520*/  MUFU.EX2 R50, R50 ;  /* 0x0000003200327308 */ /* 0x000ff00000000800 */
[----:B------:R-:W2:Y:S01]  /*14530*/  MUFU.EX2 R11, R11 ;  /* 0x0000000b000b7308 */ /* 0x000ea20000000800 */
[----:B-1----:R-:W-:-:S07]  /*14540*/  F2FP.F16.F32.PACK_AB R168, R48, R35 ;  /* 0x0000002330a8723e */ /* 0x002fce00000000ff */
[----:B------:R1:W3:Y:S01]  /*14550*/  MUFU.EX2 R39, R154 ;  /* 0x0000009a00277308 */ /* 0x0002e20000000800 */
[----:B0-----:R-:W-:Y:S01]  /*14560*/  FMNMX.FTZ R57, R24, R43, !PT ;  /* 0x0000002b18397209 */ /* 0x001fe20007810000 */
[----:B------:R-:W-:-:S04]  /*14570*/  FFMA.FTZ R43, R166, R59, -R49 ;  /* 0x0000003ba62b7223 */ /* 0x000fc80000010831 */
[----:B------:R-:W0:Y:S02]  /*14580*/  SHFL.BFLY PT, R24, R57, 0x1, 0x1f ;  /* 0x0c201f0039187f89 */ /* 0x000e2400000e0000 */
[----:B------:R-:W4:Y:S01]  /*14590*/  MUFU.EX2 R54, R54 ;  /* 0x0000003600367308 */ /* 0x000f220000000800 */
[----:B--2---:R-:W-:Y:S01]  /*145a0*/  FFMA.FTZ R62, R11, R3, R74 ;  /* 0x000000030b3e7223 */ /* 0x004fe2000001004a */
[-CC-:B-1----:R-:W-:Y:S01]  /*145b0*/  FFMA.FTZ R154, R172, R59.reuse, -R49.reuse ;  /* 0x0000003bac9a7223 */ /* 0x182fe20000010831 */
[----:B------:R-:W-:Y:S01]  /*145c0*/  FFMA.FTZ R49, R170, R59, -R49 ;  /* 0x0000003baa317223 */ /* 0x000fe20000010831 */
[----:B------:R-:W-:Y:S01]  /*145d0*/  F2FP.F16.F32.PACK_AB R172, R40, R31 ;  /* 0x0000001f28ac723e */ /* 0x000fe200000000ff */
        /* <DEDUP_REMOVED lines=17> */
[----:B0-----:R-:W-:Y:S01]  /*146f0*/  FMNMX.FTZ R24, R57, R24, !PT ;  /* 0x0000001839187209 */ /* 0x001fe20007810000 */
[----:B------:R-:W-:Y:S01]  /*14700*/  FMUL.FTZ R108, R108, R11 ;  /* 0x0000000b6c6c7220 */ /* 0x000fe20000410000 */
[----:B------:R-:W-:Y:S01]  /*14710*/  MUFU.EX2 R21, R21 ;  /* 0x0000001500157308 */ /* 0x000fe20000000800 */
[----:B------:R-:W-:Y:S01]  /*14720*/  FADD.FTZ R3, R29, R62 ;  /* 0x0000003e1d037221 */ /* 0x000fe20000010000 */
[C---:B------:R-:W-:Y:S01]  /*14730*/  FSETP.NEU.FTZ.AND P4, PT, R24.reuse, -INF , PT ;  /* 0xff8000001800780b */ /* 0x040fe20003f9d000 */
[----:B------:R-:W-:Y:S01]  /*14740*/  FMUL.FTZ R57, R24, R59 ;  /* 0x0000003b18397220 */ /* 0x000fe20000410000 */
[-C--:B------:R-:W-:Y:S01]  /*14750*/  FMUL.FTZ R109, R109, R11.reuse ;  /* 0x0000000b6d6d7220 */ /* 0x080fe20000410000 */
[----:B------:R-:W-:Y:S01]  /*14760*/  FADD.FTZ R62, R34, R3 ;  /* 0x00000003223e7221 */ /* 0x000fe20000010000 */
[-C--:B------:R-:W-:Y:S01]  /*14770*/  FMUL.FTZ R112, R112, R11.reuse ;  /* 0x0000000b70707220 */ /* 0x080fe20000410000 */
[-C--:B------:R-:W-:Y:S01]  /*14780*/  FMUL.FTZ R113, R113, R11.reuse ;  /* 0x0000000b71717220 */ /* 0x080fe20000410000 */
[----:B------:R-:W-:Y:S01]  /*14790*/  FSEL R57, R57, RZ, P4 ;  /* 0x000000ff39397208 */ /* 0x000fe20002000000 */
[----:B------:R-:W-:Y:S01]  /*147a0*/  FADD.FTZ R3, R31, R62 ;  /* 0x0000003e1f037221 */ /* 0x000fe20000010000 */
[----:B------:R-:W-:Y:S01]  /*147b0*/  MUFU.EX2 R160, R160 ;  /* 0x000000a000a07308 */ /* 0x000fe20000000800 */
[-C--:B------:R-:W-:Y:S01]  /*147c0*/  FMUL.FTZ R116, R116, R11.reuse ;  /* 0x0000000b74747220 */ /* 0x080fe20000410000 */
[----:B------:R-:W-:Y:S01]  /*147d0*/  FMUL.FTZ R117, R117, R11 ;  /* 0x0000000b75757220 */ /* 0x000fe20000410000 */
[----:B------:R-:W-:Y:S01]  /*147e0*/  FADD.FTZ R62, R40, R3 ;  /* 0x00000003283e7221 */ /* 0x000fe20000010000 */
[-CC-:B------:R-:W-:Y:S01]  /*147f0*/  FFMA.FTZ R181, R51, R59.reuse, -R57.reuse ;  /* 0x0000003b33b57223 */ /* 0x180fe20000010839 */
[----:B------:R-:W-:Y:S01]  /*14800*/  FSEL R3, R24, RZ, P4 ;  /* 0x000000ff18037208 */ /* 0x000fe20002000000 */
[-CC-:B------:R-:W-:Y:S01]  /*14810*/  FFMA.FTZ R22, R8, R59.reuse, -R57.reuse ;  /* 0x0000003b08167223 */ /* 0x180fe20000010839 */
[----:B------:R-:W-:Y:S01]  /*14820*/  FADD.FTZ R51, R33, R62 ;  /* 0x0000003e21337221 */ /* 0x000fe20000010000 */
[-CC-:B------:R-:W-:Y:S01]  /*14830*/  FFMA.FTZ R20, R20, R59.reuse, -R57.reuse ;  /* 0x0000003b14147223 */ /* 0x180fe20000010839 */
[-C--:B------:R-:W-:Y:S01]  /*14840*/  FFMA.FTZ R183, R180, R59.reuse, -R57 ;  /* 0x0000003bb4b77223 */ /* 0x080fe20000010839 */
[----:B------:R-:W-:Y:S01]  /*14850*/  FADD.FTZ R8, -R3, R10 ;  /* 0x0000000a03087221 */ /* 0x000fe20000010100 */
[----:B------:R-:W-:Y:S01]  /*14860*/  FADD.FTZ R62, R44, R51 ;  /* 0x000000332c3e7221 */ /* 0x000fe20000010000 */
[----:B------:R-:W-:Y:S01]  /*14870*/  MUFU.EX2 R181, R181 ;  /* 0x000000b500b57308 */ /* 0x000fe20000000800 */
[-CC-:B------:R-:W-:Y:S01]  /*14880*/  FFMA.FTZ R26, R26, R59.reuse, -R57.reuse ;  /* 0x0000003b1a1a7223 */ /* 0x180fe20000010839 */
[-C--:B------:R-:W-:Y:S01]  /*14890*/  FMUL.FTZ R8, R8, R59.reuse ;  /* 0x0000003b08087220 */ /* 0x080fe20000410000 */
[----:B------:R-:W-:Y:S01]  /*148a0*/  FADD.FTZ R3, R35, R62 ;  /* 0x0000003e23037221 */ /* 0x000fe20000010000 */
[-CC-:B------:R-:W-:Y:S01]  /*148b0*/  FFMA.FTZ R177, R182, R59.reuse, -R57.reuse ;  /* 0x0000003bb6b17223 */ /* 0x180fe20000010839 */
[-CC-:B------:R-:W-:Y:S01]  /*148c0*/  FFMA.FTZ R165, R52, R59.reuse, -R57.reuse ;  /* 0x0000003b34a57223 */ /* 0x180fe20000010839 */
[-C--:B------:R-:W-:Y:S01]  /*148d0*/  FFMA.FTZ R30, R30, R59.reuse, -R57 ;  /* 0x0000003b1e1e7223 */ /* 0x080fe20000010839 */
[----:B------:R-:W-:Y:S01]  /*148e0*/  FADD.FTZ R62, R48, R3 ;  /* 0x00000003303e7221 */ /* 0x000fe20000010000 */
[----:B------:R-:W0:Y:S01]  /*148f0*/  MUFU.EX2 R8, R8 ;  /* 0x0000000800087308 */ /* 0x000e220000000800 */
[-CC-:B------:R-:W-:Y:S01]  /*14900*/  FFMA.FTZ R161, R7, R59.reuse, -R57.reuse ;  /* 0x0000003b07a17223 */ /* 0x180fe20000010839 */
[-CC-:B------:R-:W-:Y:S01]  /*14910*/  FFMA.FTZ R179, R186, R59.reuse, -R57.reuse ;  /* 0x0000003bbab37223 */ /* 0x180fe20000010839 */
[----:B------:R-:W-:Y:S01]  /*14920*/  FADD.FTZ R3, R37, R62 ;  /* 0x0000003e25037221 */ /* 0x000fe20000010000 */
[-CC-:B------:R-:W-:Y:S01]  /*14930*/  FFMA.FTZ R36, R36, R59.reuse, -R57.reuse ;  /* 0x0000003b24247223 */ /* 0x180fe20000010839 */
[-CC-:B------:R-:W-:Y:S01]  /*14940*/  FFMA.FTZ R173, R230, R59.reuse, -R57.reuse ;  /* 0x0000003be6ad7223 */ /* 0x180fe20000010839 */
[-CC-:B------:R-:W-:Y:S01]  /*14950*/  FFMA.FTZ R38, R38, R59.reuse, -R57.reuse ;  /* 0x0000003b26267223 */ /* 0x180fe20000010839 */
[--C-:B------:R-:W-:Y:S01]  /*14960*/  FFMA.FTZ R175, R232, R59, -R57.reuse ;  /* 0x0000003be8af7223 */ /* 0x100fe20000010839 */
[----:B------:R1:W-:Y:S01]  /*14970*/  MUFU.EX2 R10, R22 ;  /* 0x00000016000a7308 */ /* 0x0003e20000000800 */
[----:B------:R-:W-:Y:S01]  /*14980*/  F2FP.F16.F32.PACK_AB R182, R28, R25 ;  /* 0x000000191cb6723e */ /* 0x000fe200000000ff */
[-CC-:B------:R-:W-:Y:S01]  /*14990*/  FFMA.FTZ R42, R42, R59.reuse, -R57.reuse ;  /* 0x0000003b2a2a7223 */ /* 0x180fe20000010839 */
[-CC-:B------:R-:W-:Y:S01]  /*149a0*/  FFMA.FTZ R169, R234, R59.reuse, -R57.reuse ;  /* 0x0000003beaa97223 */ /* 0x180fe20000010839 */
[-CC-:B------:R-:W-:Y:S01]  /*149b0*/  FFMA.FTZ R46, R46, R59.reuse, -R57.reuse ;  /* 0x0000003b2e2e7223 */ /* 0x180fe20000010839 */
[-CC-:B------:R-:W-:Y:S01]  /*149c0*/  FFMA.FTZ R171, R236, R59.reuse, -R57.reuse ;  /* 0x0000003becab7223 */ /* 0x180fe20000010839 */
[-CC-:B------:R-:W-:Y:S01]  /*149d0*/  FFMA.FTZ R53, R53, R59.reuse, -R57.reuse ;  /* 0x0000003b35357223 */ /* 0x180fe20000010839 */
[-C--:B------:R-:W-:Y:S01]  /*149e0*/  FFMA.FTZ R167, R55, R59.reuse, -R57 ;  /* 0x0000003b37a77223 */ /* 0x080fe20000010839 */
[----:B------:R-:W2:Y:S01]  /*149f0*/  MUFU.EX2 R20, R20 ;  /* 0x0000001400147308 */ /* 0x000ea20000000800 */
[----:B-1----:R-:W-:Y:S01]  /*14a00*/  FADD.FTZ R22, R50, R3 ;  /* 0x0000000332167221 */ /* 0x002fe20000010000 */
        /* <DEDUP_REMOVED lines=8> */
[----:B0-----:R-:W-:Y:S01]  /*14a90*/  FFMA.FTZ R3, R8, R0, R181 ;  /* 0x0000000008037223 */ /* 0x001fe200000100b5 */
[-CC-:B------:R-:W-:Y:S01]  /*14aa0*/  FFMA.FTZ R66, R66, R59.reuse, -R57.reuse ;  /* 0x0000003b42427223 */ /* 0x180fe20000010839 */
[-CC-:B------:R-:W-:Y:S01]  /*14ab0*/  FFMA.FTZ R67, R67, R59.reuse, -R57.reuse ;  /* 0x0000003b43437223 */ /* 0x180fe20000010839 */
[----:B------:R-:W-:Y:S01]  /*14ac0*/  FADD.FTZ R7, R9, R52 ;  /* 0x0000003409077221 */ /* 0x000fe20000010000 */
[-CC-:B------:R-:W-:Y:S01]  /*14ad0*/  FFMA.FTZ R68, R68, R59.reuse, -R57.reuse ;  /* 0x0000003b44447223 */ /* 0x180fe20000010839 */
[-C--:B------:R-:W-:Y:S01]  /*14ae0*/  FFMA.FTZ R70, R70, R59.reuse, -R57 ;  /* 0x0000003b46467223 */ /* 0x080fe20000010839 */
[----:B------:R-:W0:Y:S01]  /*14af0*/  MUFU.EX2 R26, R26 ;  /* 0x0000001a001a7308 */ /* 0x000e220000000800 */
[----:B------:R-:W-:Y:S01]  /*14b00*/  FADD.FTZ R52, R58, R7 ;  /* 0x000000073a347221 */ /* 0x000fe20000010000 */
[----:B--2---:R-:W-:Y:S01]  /*14b10*/  FADD.FTZ R0, R20, R3 ;  /* 0x0000000314007221 */ /* 0x004fe20000010000 */
[-CC-:B------:R-:W-:Y:S01]  /*14b20*/  FFMA.FTZ R69, R69, R59.reuse, -R57.reuse ;  /* 0x0000003b45457223 */ /* 0x180fe20000010839 */
[-CC-:B------:R-:W-:Y:S01]  /*14b30*/  FFMA.FTZ R71, R71, R59.reuse, -R57.reuse ;  /* 0x0000003b47477223 */ /* 0x180fe20000010839 */
[----:B------:R-:W-:Y:S01]  /*14b40*/  FADD.FTZ R7, R21, R52 ;  /* 0x0000003415077221 */ /* 0x000fe20000010000 */
[----:B------:R-:W-:Y:S01]  /*14b50*/  FFMA.FTZ R57, R72, R59, -R57 ;  /* 0x0000003b48397223 */ /* 0x000fe20000010839 */
[----:B------:R-:W-:Y:S01]  /*14b60*/  ISETP.GT.AND P4, PT, R4, R12, PT ;  /* 0x0000000c0400720c */ /* 0x000fe20003f84270 */
[----:B------:R-:W2:Y:S01]  /*14b70*/  MUFU.EX2 R41, R41 ;  /* 0x0000002900297308 */ /* 0x000ea20000000800 */
[----:B-1----:R-:W-:Y:S01]  /*14b80*/  FADD.FTZ R3, R183, R0 ;  /* 0x00000000b7037221 */ /* 0x002fe20000010000 */
[----:B------:R-:W-:Y:S01]  /*14b90*/  FADD.FTZ R62, R160, R7 ;  /* 0x00000007a03e7221 */ /* 0x000fe20000010000 */
[----:B------:R-:W-:-:S02]  /*14ba0*/  @!P1 VIADD R51, R61, 0x28860 ;  /* 0x000288603d339836 */ /* 0x000fc40000000000 */
[-C--:B------:R-:W-:Y:S01]  /*14bb0*/  FMUL.FTZ R120, R120, R11.reuse ;  /* 0x0000000b78787220 */ /* 0x080fe20000410000 */
[-C--:B------:R-:W-:Y:S01]  /*14bc0*/  FMUL.FTZ R121, R121, R11.reuse ;  /* 0x0000000b79797220 */ /* 0x080fe20000410000 */
[-C--:B------:R-:W-:Y:S01]  /*14bd0*/  FMUL.FTZ R124, R124, R11.reuse ;  /* 0x0000000b7c7c7220 */ /* 0x080fe20000410000 */
[-C--:B------:R-:W-:Y:S01]  /*14be0*/  FMUL.FTZ R125, R125, R11.reuse ;  /* 0x0000000b7d7d7220 */ /* 0x080fe20000410000 */
[----:B------:R-:W1:Y:S01]  /*14bf0*/  MUFU.EX2 R177, R177 ;  /* 0x000000b100b17308 */ /* 0x000e620000000800 */
[----:B0-----:R-:W-:Y:S01]  /*14c00*/  FADD.FTZ R52, R26, R3 ;  /* 0x000000031a347221 */ /* 0x001fe20000010000 */
[----:B------:R-:W-:Y:S01]  /*14c10*/  @!P1 PRMT R51, RZ, 0x654, R51 ;  /* 0x00000654ff339816 */ /* 0x000fe20000000033 */
[-C--:B------:R-:W-:Y:S01]  /*14c20*/  FMUL.FTZ R128, R128, R11.reuse ;  /* 0x0000000b80807220 */ /* 0x080fe20000410000 */
[-C--:B------:R-:W-:Y:S01]  /*14c30*/  FMUL.FTZ R129, R129, R11.reuse ;  /* 0x0000000b81817220 */ /* 0x080fe20000410000 */
[-C--:B------:R-:W-:Y:S01]  /*14c40*/  FMUL.FTZ R132, R132, R11.reuse ;  /* 0x0000000b84847220 */ /* 0x080fe20000410000 */
[----:B------:R0:W-:Y:S01]  /*14c50*/  @!P1 SYNCS.ARRIVE.TRANS64.RED.A1T0 RZ, [R51+URZ], RZ ;  /* 0x000000ff33ff99a7 */ /* 0x0001e2000810043f */
[-C--:B------:R-:W-:Y:S01]  /*14c60*/  FMUL.FTZ R133, R133, R11.reuse ;  /* 0x0000000b85857220 */ /* 0x080fe20000410000 */
[----:B------:R-:W3:Y:S01]  /*14c70*/  MUFU.EX2 R162, R162 ;  /* 0x000000a200a27308 */ /* 0x000ee20000000800 */
        /* <DEDUP_REMOVED lines=10> */
[----:B------:R-:W-:Y:S01]  /*14d20*/  FMUL.FTZ R149, R149, R11 ;  /* 0x0000000b95957220 */ /* 0x000fe20000410000 */
[----:B------:R-:W-:Y:S01]  /*14d30*/  F2FP.F16.F32.PACK_AB R180, R15, R74 ;  /* 0x0000004a0fb4723e */ /* 0x000fe200000000ff */
[-C--:B------:R-:W-:Y:S01]  /*14d40*/  FMUL.FTZ R90, R90, R8.reuse ;  /* 0x000000085a5a7220 */ /* 0x080fe20000410000 */
[----:B------:R-:W-:Y:S01]  /*14d50*/  F2FP.F16.F32.PACK_AB R170, R50, R37 ;  /* 0x0000002532aa723e */ /* 0x000fe200000000ff */
[-C--:B------:R-:W-:Y:S01]  /*14d60*/  FMUL.FTZ R91, R91, R8.reuse ;  /* 0x000000085b5b7220 */ /* 0x080fe20000410000 */
[----:B------:R-:W1:Y:S01]  /*14d70*/  MUFU.EX2 R156, R156 ;  /* 0x0000009c009c7308 */ /* 0x000e620000000800 */
[----:B---3--:R-:W-:Y:S01]  /*14d80*/  FADD.FTZ R7, R162, R7 ;  /* 0x00000007a2077221 */ /* 0x008fe20000010000 */
[----:B------:R-:W-:Y:S01]  /*14d90*/  F2FP.F16.F32.PACK_AB R164, R54, R39 ;  /* 0x0000002736a4723e */ /* 0x000fe200000000ff */
[-C--:B------:R-:W-:Y:S01]  /*14da0*/  FMUL.FTZ R94, R94, R8.reuse ;  /* 0x000000085e5e7220 */ /* 0x080fe20000410000 */
[----:B------:R-:W-:Y:S01]  /*14db0*/  F2FP.F16.F32.PACK_AB R166, R58, R9 ;  /* 0x000000093aa6723e */ /* 0x000fe200000000ff */
[-C--:B------:R-:W-:Y:S01]  /*14dc0*/  FMUL.FTZ R95, R95, R8.reuse ;  /* 0x000000085f5f7220 */ /* 0x080fe20000410000 */
[----:B------:R-:W-:Y:S01]  /*14dd0*/  F2FP.F16.F32.PACK_AB R160, R160, R21 ;  /* 0x00000015a0a0723e */ /* 0x000fe200000000ff */
[-C--:B------:R-:W-:Y:S01]  /*14de0*/  FMUL.FTZ R98, R98, R8.reuse ;  /* 0x0000000862627220 */ /* 0x080fe20000410000 */
[----:B------:R-:W3:Y:S01]  /*14df0*/  MUFU.EX2 R179, R179 ;  /* 0x000000b300b37308 */ /* 0x000ee20000000800 */
[----:B--2---:R-:W-:Y:S01]  /*14e00*/  FADD.FTZ R28, R30, R3 ;  /* 0x000000031e1c7221 */ /* 0x004fe20000010000 */
[----:B------:R-:W-:Y:S01]  /*14e10*/  F2FP.F16.F32.PACK_AB R162, R162, R41 ;  /* 0x00000029a2a2723e */ /* 0x000fe200000000ff */
[-C--:B------:R-:W-:Y:S01]  /*14e20*/  FMUL.FTZ R99, R99, R8.reuse ;  /* 0x0000000863637220 */ /* 0x080fe20000410000 */
[----:B------:R-:W-:Y:S01]  /*14e30*/  F2FP.F16.F32.PACK_AB R181, R20, R181 ;  /* 0x000000b514b5723e */ /* 0x000fe200000000ff */
[-C--:B------:R-:W-:Y:S01]  /*14e40*/  FMUL.FTZ R102, R102, R8.reuse ;  /* 0x0000000866667220 */ /* 0x080fe20000410000 */
[----:B------:R-:W-:Y:S01]  /*14e50*/  F2FP.F16.F32.PACK_AB R183, R26, R183 ;  /* 0x000000b71ab7723e */ /* 0x000fe200000000ff */
[-C--:B------:R-:W-:Y:S01]  /*14e60*/  FMUL.FTZ R103, R103, R8.reuse ;  /* 0x0000000867677220 */ /* 0x080fe20000410000 */
[----:B------:R-:W2:Y:S01]  /*14e70*/  MUFU.EX2 R43, R43 ;  /* 0x0000002b002b7308 */ /* 0x000ea20000000800 */
[----:B-1----:R-:W-:Y:S01]  /*14e80*/  FADD.FTZ R32, R156, R7 ;  /* 0x000000079c207221 */ /* 0x002fe20000010000 */
[----:B------:R-:W-:Y:S01]  /*14e90*/  F2FP.F16.F32.PACK_AB R177, R30, R177 ;  /* 0x000000b11eb1723e */ /* 0x000fe200000000ff */
[-C--:B------:R-:W-:Y:S01]  /*14ea0*/  FMUL.FTZ R106, R106, R8.reuse ;  /* 0x000000086a6a7220 */ /* 0x080fe20000410000 */
[----:B------:R-:W-:Y:S01]  /*14eb0*/  IADD3 R4, R4, -0x1, RZ ;  /* 0xffffffff04047810 */ /* 0x000fe20007ffe0ff */
[-C--:B------:R-:W-:Y:S01]  /*14ec0*/  FMUL.FTZ R107, R107, R8.reuse ;  /* 0x000000086b6b7220 */ /* 0x080fe20000410000 */
[-C--:B------:R-:W-:Y:S01]  /*14ed0*/  FMUL.FTZ R110, R110, R8.reuse ;  /* 0x000000086e6e7220 */ /* 0x080fe20000410000 */
[-C--:B------:R-:W-:Y:S01]  /*14ee0*/  FMUL.FTZ R111, R111, R8.reuse ;  /* 0x000000086f6f7220 */ /* 0x080fe20000410000 */
[----:B------:R-:W1:Y:S01]  /*14ef0*/  MUFU.EX2 R36, R36 ;  /* 0x0000002400247308 */ /* 0x000e620000000800 */
[----:B---3--:R-:W-:Y:S01]  /*14f00*/  FADD.FTZ R3, R179, R28 ;  /* 0x0000001cb3037221 */ /* 0x008fe20000010000 */
[-C--:B------:R-:W-:Y:S01]  /*14f10*/  FMUL.FTZ R114, R114, R8.reuse ;  /* 0x0000000872727220 */ /* 0x080fe20000410000 */
[-C--:B------:R-:W-:Y:S01]  /*14f20*/  FMUL.FTZ R115, R115, R8.reuse ;  /* 0x0000000873737220 */ /* 0x080fe20000410000 */
[-C--:B------:R-:W-:Y:S01]  /*14f30*/  FMUL.FTZ R118, R118, R8.reuse ;  /* 0x0000000876767220 */ /* 0x080fe20000410000 */
[-C--:B------:R-:W-:Y:S01]  /*14f40*/  FMUL.FTZ R119, R119, R8.reuse ;  /* 0x0000000877777220 */ /* 0x080fe20000410000 */
[-C--:B------:R-:W-:Y:S01]  /*14f50*/  FMUL.FTZ R122, R122, R8.reuse ;  /* 0x000000087a7a7220 */ /* 0x080fe20000410000 */
[----:B------:R-:W-:Y:S01]  /*14f60*/  FMUL.FTZ R123, R123, R8 ;  /* 0x000000087b7b7220 */ /* 0x000fe20000410000 */
[----:B------:R-:W3:Y:S01]  /*14f70*/  MUFU.EX2 R158, R158 ;  /* 0x0000009e009e7308 */ /* 0x000ee20000000800 */
[C---:B--2---:R-:W-:Y:S01]  /*14f80*/  FADD.FTZ R7, R43.reuse, R32 ;  /* 0x000000202b077221 */ /* 0x044fe20000010000 */
[----:B------:R-:W-:Y:S01]  /*14f90*/  F2FP.F16.F32.PACK_AB R156, R43, R156 ;  /* 0x0000009c2b9c723e */ /* 0x000fe200000000ff */
[-C--:B------:R-:W-:Y:S01]  /*14fa0*/  FMUL.FTZ R126, R126, R8.reuse ;  /* 0x000000087e7e7220 */ /* 0x080fe20000410000 */
[-C--:B------:R-:W-:Y:S01]  /*14fb0*/  FMUL.FTZ R127, R127, R8.reuse ;  /* 0x000000087f7f7220 */ /* 0x080fe20000410000 */
[-C--:B------:R-:W-:Y:S01]  /*14fc0*/  FMUL.FTZ R130, R130, R8.reuse ;  /* 0x0000000882827220 */ /* 0x080fe20000410000 */
[-C--:B------:R-:W-:Y:S01]  /*14fd0*/  FMUL.FTZ R131, R131, R8.reuse ;  /* 0x0000000883837220 */ /* 0x080fe20000410000 */
[-C--:B------:R-:W-:Y:S01]  /*14fe0*/  FMUL.FTZ R134, R134, R8.reuse ;  /* 0x0000000886867220 */ /* 0x080fe20000410000 */
[----:B------:R-:W2:Y:S01]  /*14ff0*/  MUFU.EX2 R173, R173 ;  /* 0x000000ad00ad7308 */ /* 0x000ea20000000800 */
[C---:B-1----:R-:W-:Y:S01]  /*15000*/  FADD.FTZ R32, R36.reuse, R3 ;  /* 0x0000000324207221 */ /* 0x042fe20000010000 */
[----:B------:R-:W-:Y:S01]  /*15010*/  F2FP.F16.F32.PACK_AB R179, R36, R179 ;  /* 0x000000b324b3723e */ /* 0x000fe200000000ff */
[-C--:B------:R-:W-:Y:S01]  /*15020*/  FMUL.FTZ R135, R135, R8.reuse ;  /* 0x0000000887877220 */ /* 0x080fe20000410000 */
[-C--:B------:R-:W-:Y:S01]  /*15030*/  FMUL.FTZ R138, R138, R8.reuse ;  /* 0x000000088a8a7220 */ /* 0x080fe20000410000 */
        /* <DEDUP_REMOVED lines=8> */
[----:B------:R-:W-:Y:S01]  /*150c0*/  FMUL.FTZ R151, R151, R8 ;  /* 0x0000000897977220 */ /* 0x000fe20000410000 */
[----:B------:R-:W-:-:S02]  /*150d0*/  IMAD.MOV.U32 R186, RZ, RZ, R14 ;  /* 0x000000ffffba7224 */ /* 0x000fc400078e000e */
[----:B------:R-:W3:Y:S01]  /*150e0*/  MUFU.EX2 R38, R38 ;  /* 0x0000002600267308 */ /* 0x000ee20000000800 */
[----:B--2---:R-:W-:Y:S01]  /*150f0*/  FADD.FTZ R3, R173, R32 ;  /* 0x00000020ad037221 */ /* 0x004fe20000010000 */
[----:B------:R-:W-:-:S06]  /*15100*/  IMAD.MOV.U32 R11, RZ, RZ, R6 ;  /* 0x000000ffff0b7224 */ /* 0x000fcc00078e0006 */
        /* <DEDUP_REMOVED lines=24> */
[----:B-1----:R-:W-:Y:S01]  /*15290*/  FADD.FTZ R7, R171, R32 ;  /* 0x00000020ab077221 */ /* 0x002fe20000010000 */
[----:B------:R-:W-:-:S03]  /*152a0*/  F2FP.F16.F32.PACK_AB R171, R10, R171 ;  /* 0x000000ab0aab723e */ /* 0x000fc600000000ff */
[----:B------:R-:W-:Y:S01]  /*152b0*/  FADD.FTZ R32, R10, R7 ;  /* 0x000000070a207221 */ /* 0x000fe20000010000 */
[----:B------:R-:W-:Y:S02]  /*152c0*/  IMAD.MOV.U32 R10, RZ, RZ, R24 ;  /* 0x000000ffff0a7224 */ /* 0x000fe400078e0018 */
[----:B------:R-:W1:Y:S01]  /*152d0*/  MUFU.EX2 R167, R167 ;  /* 0x000000a700a77308 */ /* 0x000e620000000800 */
[----:B---3--:R-:W-:-:S07]  /*152e0*/  FADD.FTZ R7, R165, R32 ;  /* 0x00000020a5077221 */ /* 0x008fce0000010000 */
[----:B------:R-:W3:Y:S01]  /*152f0*/  MUFU.EX2 R0, R56 ;  /* 0x0000003800007308 */ /* 0x000ee20000000800 */
[C---:B--2---:R-:W-:Y:S01]  /*15300*/  FADD.FTZ R32, R22.reuse, R7 ;  /* 0x0000000716207221 */ /* 0x044fe20000010000 */
[----:B------:R-:W-:Y:S01]  /*15310*/  F2FP.F16.F32.PACK_AB R165, R22, R165 ;  /* 0x000000a516a5723e */ /* 0x000fe200000000ff */
[----:B------:R-:W-:-:S05]  /*15320*/  IMAD.MOV.U32 R22, RZ, RZ, R13 ;  /* 0x000000ffff167224 */ /* 0x000fca00078e000d */
        /* <DEDUP_REMOVED lines=32> */
[----:B------:R-:W-:-:S03]  /*15530*/  F2FP.F16.F32.PACK_AB R153, R69, R70 ;  /* 0x000000464599723e */ /* 0x000fc600000000ff */
[----:B---3--:R-:W-:-:S04]  /*15540*/  FADD.FTZ R7, R32, R7 ;  /* 0x0000000720077221 */ /* 0x008fc80000010000 */
[C---:B--2---:R-:W-:Y:S01]  /*15550*/  FADD.FTZ R0, R57.reuse, R7 ;  /* 0x0000000739007221 */ /* 0x044fe20000010000 */
[----:B------:R-:W-:Y:S01]  /*15560*/  F2FP.F16.F32.PACK_AB R155, R57, R32 ;  /* 0x00000020399b723e */ /* 0x000fe200000000ff */
[----:B0-----:R-:W-:Y:S06]  /*15570*/  @P4 BRA `(.L_x_8556) ;  /* 0xffffffc400744947 */ /* 0x001fec000383ffff */
[----:B------:R-:W-:Y:S01]  /*15580*/  IMAD.MOV.U32 R10, RZ, RZ, R24 ;  /* 0x000000ffff0a7224 */ /* 0x000fe200078e0018 */
[----:B------:R-:W-:Y:S01]  /*15590*/  MOV R22, R13 ;  /* 0x0000000d00167202 */ /* 0x000fe20000000f00 */
[----:B------:R-:W-:Y:S02]  /*155a0*/  IMAD.MOV.U32 R11, RZ, RZ, R6 ;  /* 0x000000ffff0b7224 */ /* 0x000fe400078e0006 */
[----:B------:R-:W-:-:S07]  /*155b0*/  IMAD.MOV.U32 R186, RZ, RZ, R14 ;  /* 0x000000ffffba7224 */ /* 0x000fce00078e000e */
.L_x_8538:
[----:B------:R-:W0:Y:S01]  /*155c0*/  LDC R6, c[0x0][0x448] ;  /* 0x00011200ff067b82 */ /* 0x000e220000000800 */
[----:B------:R-:W-:Y:S01]  /*155d0*/  IADD3 R9, R188, 0x1, -R187 ;  /* 0x00000001bc097810 */ /* 0x000fe20007ffe8bb */
[----:B------:R-:W-:-:S06]  /*155e0*/  ULDC UR10, c[0x0][0x9dc] ;  /* 0x00027700000a7ab9 */ /* 0x000fcc0000000800 */
[----:B------:R-:W1:Y:S01]  /*155f0*/  LDC R13, c[0x0][0x9e4] ;  /* 0x00027900ff0d7b82 */ /* 0x000e620000000800 */
[----:B0-----:R-:W-:Y:S01]  /*15600*/  ISETP.NE.AND P4, PT, R6, 0x1, PT ;  /* 0x000000010600780c */ /* 0x001fe20003f85270 */
[----:B------:R-:W-:Y:S01]  /*15610*/  VIADD R6, R193, 0x7f ;  /* 0x0000007fc1067836 */ /* 0x000fe20000000000 */
[----:B-1----:R-:W-:-:S11]  /*15620*/  ISETP.GE.AND P5, PT, R13, 0x1, PT ;  /* 0x000000010d00780c */ /* 0x002fd60003fa6270 */
[----:B------:R-:W0:Y:S08]  /*15630*/  @P4 LDC R7, c[0x0][0x44c] ;  /* 0x00011300ff074b82 */ /* 0x000e300000000800 */
        /* <DEDUP_REMOVED lines=16> */
.L_x_8559:
[----:B------:R-:W-:-:S13]  /*15740*/  ISETP.NE.AND P2, PT, R13, 0x1, PT ;  /* 0x000000010d00780c */ /* 0x000fda0003f45270 */
[----:B------:R-:W0:Y:S02]  /*15750*/  @P2 LDC.64 R8, c[0x0][0x9e8] ;  /* 0x00027a00ff082b82 */ /* 0x000e240000000a00 */
[----:B0-----:R-:W-:-:S05]  /*15760*/  @P2 IMAD.HI.U32 R8, R6, R8, RZ ;  /* 0x0000000806082227 */ /* 0x001fca00078e00ff */
[----:B------:R-:W-:-:S07]  /*15770*/  @P2 SHF.R.U32.HI R6, RZ, R9, R8 ;  /* 0x00000009ff062219 */ /* 0x000fce0000011608 */
.L_x_8560:
[----:B------:R-:W-:Y:S05]  /*15780*/  BSYNC B0 ;  /* 0x0000000000007941 */ /* 0x000fea0003800000 */
.L_x_8558:
[----:B------:R-:W-:-:S05]  /*15790*/  IMAD R6, R6, R13, RZ ;  /* 0x0000000d06067224 */ /* 0x000fca00078e02ff */
[----:B------:R-:W-:-:S07]  /*157a0*/  VIMNMX R7, R7, R6, !PT ;  /* 0x0000000607077248 */ /* 0x000fce0007fe0100 */
.L_x_8557:
[----:B------:R-:W-:-:S05]  /*157b0*/  VIADD R7, R7, 0x7f ;  /* 0x0000007f07077836 */ /* 0x000fca0000000000 */
[----:B------:R-:W-:-:S04]  /*157c0*/  SHF.R.S32.HI R6, RZ, 0x1f, R7 ;  /* 0x0000001fff067819 */ /* 0x000fc80000011407 */
[----:B------:R-:W-:-:S04]  /*157d0*/  LEA.HI R6, R6, R7, RZ, 0x7 ;  /* 0x0000000706067211 */ /* 0x000fc800078f38ff */
[----:B------:R-:W-:-:S04]  /*157e0*/  SHF.R.S32.HI R7, RZ, 0x7, R6 ;  /* 0x00000007ff077819 */ /* 0x000fc80000011406 */
[----:B------:R-:W-:-:S04]  /*157f0*/  VIMNMX R14, R196, R7, !PT ;  /* 0x00000007c40e7248 */ /* 0x000fc80007fe0100 */
[----:B------:R-:W-:-:S13]  /*15800*/  ISETP.GE.AND P2, PT, R4, R14, PT ;  /* 0x0000000e0400720c */ /* 0x000fda0003f46270 */
[----:B------:R-:W-:Y:S05]  /*15810*/  @!P2 BRA `(.L_x_8561) ;  /* 0x000000280084a947 */ /* 0x000fea0003800000 */
[----:B------:R-:W-:Y:S01]  /*15820*/  IMAD.MOV.U32 R13, RZ, RZ, R10 ;  /* 0x000000ffff0d7224 */ /* 0x000fe200078e000a */
[----:B------:R-:W-:Y:S01]  /*15830*/  MOV R12, R11 ;  /* 0x0000000b000c7202 */ /* 0x000fe20000000f00 */
[----:B------:R-:W-:Y:S02]  /*15840*/  IMAD.MOV.U32 R20, RZ, RZ, R186 ;  /* 0x000000ffff147224 */ /* 0x000fe400078e00ba */
[----:B------:R-:W-:-:S07]  /*15850*/  IMAD.MOV.U32 R15, RZ, RZ, R22 ;  /* 0x000000ffff0f7224 */ /* 0x000fce00078e0016 */
.L_x_8571:
        /* <DEDUP_REMOVED lines=10> */
.L_x_8563:
[----:B------:R-:W-:Y:S01]  /*15900*/  IMAD R6, R22, 0x8, R2 ;  /* 0x0000000816067824 */ /* 0x000fe200078e0202 */
[----:B------:R-:W-:-:S04]  /*15910*/  SHF.L.U32 R7, R186, 0x1f, RZ ;  /* 0x0000001fba077819 */ /* 0x000fc800000006ff */
[----:B------:R0:W1:Y:S01]  /*15920*/  SYNCS.PHASECHK.TRANS64.TRYWAIT P3, [R6+URZ+0x28830], R7 ;  /* 0x02883007060075a7 */ /* 0x000062000806017f */
[----:B------:R-:W-:Y:S05]  /*15930*/  @!P0 BRA `(.L_x_8564) ;  /* 0x0000000000048947 */ /* 0x000fea0003800000 */
[----:B------:R-:W-:Y:S01]  /*15940*/  BPT.TRAP 0x1 ;  /* 0x000000040000795c */ /* 0x000fe20000300000 */
.L_x_8564:
[----:B------:R-:W-:Y:S04]  /*15950*/  BSSY B0, `(.L_x_8562) ;  /* 0x0000004000007945 */ /* 0x000fe80003800000 */
[----:B-1----:R-:W-:Y:S05]  /*15960*/  @P3 BRA `(.L_x_8565) ;  /* 0x0000000000083947 */ /* 0x002fea0003800000 */
[----:B------:R-:W1:Y:S02]  /*15970*/  SYNCS.PHASECHK.TRANS64.TRYWAIT P3, [R6+URZ+0x28830], R7 ;  /* 0x02883007060075a7 */ /* 0x000e64000806017f */
[----:B-1----:R-:W-:Y:S05]  /*15980*/  @!P3 BRA `(.L_x_8566) ;  /* 0x000001200020b947 */ /* 0x002fea0003800000 */
.L_x_8565:
[----:B------:R-:W-:Y:S05]  /*15990*/  BSYNC B0 ;  /* 0x0000000000007941 */ /* 0x000fea0003800000 */
.L_x_8562:
        /* <DEDUP_REMOVED lines=64> */
.L_x_8568:
[----:B------:R-:W-:Y:S01]  /*15da0*/  SHF.L.U32 R6, R20, 0x1f, RZ ;  /* 0x0000001f14067819 */ /* 0x000fe200000006ff */
[----:B------:R-:W-:-:S04]  /*15db0*/  IMAD R7, R15, 0x8, R2 ;  /* 0x000000080f077824 */ /* 0x000fc800078e0202 */
[----:B------:R0:W1:Y:S01]  /*15dc0*/  SYNCS.PHASECHK.TRANS64.TRYWAIT P2, [R7+URZ+0x28850], R6 ;  /* 0x02885006070075a7 */ /* 0x000062000804017f */
[----:B------:R-:W-:Y:S05]  /*15dd0*/  @!P0 BRA `(.L_x_8569) ;  /* 0x0000000000048947 */ /* 0x000fea0003800000 */
[----:B------:R-:W-:Y:S01]  /*15de0*/  BPT.TRAP 0x1 ;  /* 0x000000040000795c */ /* 0x000fe20000300000 */
.L_x_8569:
[----:B-1----:R-:W-:Y:S05]  /*15df0*/  @P2 BRA `(.L_x_8567) ;  /* 0x0000000000082947 */ /* 0x002fea0003800000 */
[----:B------:R-:W1:Y:S02]  /*15e00*/  SYNCS.PHASECHK.TRANS64.TRYWAIT P2, [R7+URZ+0x28850], R6 ;  /* 0x02885006070075a7 */ /* 0x000e64000804017f */
[----:B-1----:R-:W-:Y:S05]  /*15e10*/  @!P2 BRA `(.L_x_8570) ;  /* 0x0000011c0010a947 */ /* 0x002fea0003800000 */
.L_x_8567:
[----:B01----:R-:W-:Y:S01]  /*15e20*/  VIADD R6, R2, 0x400 ;  /* 0x0000040002067836 */ /* 0x003fe20000000000 */
[----:B------:R-:W-:Y:S05]  /*15e30*/  WARPSYNC.ALL ;  /* 0x0000000000007948 */ /* 0x000fea0003800000 */
[----:B------:R-:W-:-:S04]  /*15e40*/  SHF.R.U32.HI R6, RZ, 0x4, R6 ;  /* 0x00000004ff067819 */ /* 0x000fc80000011606 */
[----:B------:R-:W-:-:S04]  /*15e50*/  LOP3.LUT R6, R6, 0x3fff, RZ, 0xc0, !PT ;  /* 0x00003fff06067812 */ /* 0x000fc800078ec0ff */
[----:B------:R-:W-:-:S05]  /*15e60*/  LOP3.LUT R6, R6, 0x4000000, RZ, 0xfc, !PT ;  /* 0x0400000006067812 */ /* 0x000fca00078efcff */
[----:B------:R-:W-:Y:S01]  /*15e70*/  IMAD R6, R15, 0x800, R6 ;  /* 0x000008000f067824 */ /* 0x000fe200078e0206 */
[----:B------:R-:W-:Y:S01]  /*15e80*/  WARPGROUP.ARRIVE ;  /* 0x00000000000079c5 */ /* 0x000fe20000000000 */
[----:B------:R-:W-:Y:S02]  /*15e90*/  IMAD.MOV.U32 R7, RZ, RZ, 0x40000040 ;  /* 0x40000040ff077424 */ /* 0x000fe400078e00ff */
[----:B------:R-:W-:Y:S01]  /*15ea0*/  FMUL.FTZ R21, R24, UR37 ;  /* 0x0000002518157c20 */ /* 0x000fe20008410000 */
[C---:B------:R-:W-:Y:S01]  /*15eb0*/  VIADD R8, R6.reuse, 0x80 ;  /* 0x0000008006087836 */ /* 0x040fe20000000000 */
[----:B------:R-:W-:Y:S01]  /*15ec0*/  R2UR UR10, R6 ;  /* 0x00000000060a72ca */ /* 0x000fe200000e0000 */
[----:B------:R-:W-:Y:S01]  /*15ed0*/  IMAD.MOV.U32 R9, RZ, RZ, 0x40000040 ;  /* 0x40000040ff097424 */ /* 0x000fe200078e00ff */
[----:B------:R-:W-:Y:S01]  /*15ee0*/  R2UR UR11, R7 ;  /* 0x00000000070b72ca */ /* 0x000fe200000e0000 */
        /* <DEDUP_REMOVED lines=18> */
[----:B------:R-:W2:Y:S01]  /*16010*/  MUFU.TANH R10, R10 ;  /* 0x0000000a000a7308 */ /* 0x000ea20000002400 */
[----:B------:R-:W-:Y:S01]  /*16020*/  FMUL.FTZ R25, R30, UR37 ;  /* 0x000000251e197c20 */ /* 0x000fe20008410000 */
[----:B------:R-:W-:Y:S01]  /*16030*/  FMUL.FTZ R47, R49, UR37 ;  /* 0x00000025312f7c20 */ /* 0x000fe20008410000 */
[----:B------:R-:W-:Y:S01]  /*16040*/  FMUL.FTZ R30, R33, UR37 ;  /* 0x00000025211e7c20 */ /* 0x000fe20008410000 */
[----:B------:R-:W-:Y:S01]  /*16050*/  FMUL.FTZ R49, R55, UR37 ;  /* 0x0000002537317c20 */ /* 0x000fe20008410000 */
[----:B------:R-:W-:Y:S01]  /*16060*/  FMUL.FTZ R55, R57, UR37 ;  /* 0x0000002539377c20 */ /* 0x000fe20008410000 */
[----:B------:R-:W-:Y:S01]  /*16070*/  FMUL.FTZ R57, R60, UR37 ;  /* 0x000000253c397c20 */ /* 0x000fe20008410000 */
[----:B0-----:R-:W-:Y:S01]  /*16080*/  FMNMX.FTZ R60, R21, R12, !PT ;  /* 0x0000000c153c7209 */ /* 0x001fe20007810000 */
[----:B------:R-:W0:Y:S01]  /*16090*/  MUFU.TANH R26, R26 ;  /* 0x0000001a001a7308 */ /* 0x000e220000002400 */
[----:B------:R-:W-:Y:S01]  /*160a0*/  FMUL.FTZ R32, R36, UR37 ;  /* 0x0000002524207c20 */ /* 0x000fe20008410000 */
[----:B------:R-:W-:Y:S01]  /*160b0*/  FMUL.FTZ R33, R38, UR37 ;  /* 0x0000002526217c20 */ /* 0x000fe20008410000 */
[----:B-1----:R-:W-:Y:S01]  /*160c0*/  FMNMX.FTZ R11, R7, R60, !PT ;  /* 0x0000003c070b7209 */ /* 0x002fe20007810000 */
        /* <DEDUP_REMOVED lines=34> */
[----:B------:R-:W2:Y:S01]  /*162f0*/  LDC R59, c[0x0][0x988] ;  /* 0x00026200ff3b7b82 */ /* 0x000ea20000000800 */
        /* <DEDUP_REMOVED lines=10> */
[----:B------:R-:W5:Y:S01]  /*163a0*/  S2R R231, SR_TID.X ;  /* 0x0000000000e77919 */ /* 0x000f620000002100 */
[----:B------:R-:W-:-:S02]  /*163b0*/  @!P1 LEA R15, R15, R2, 0x3 ;  /* 0x000000020f0f9211 */ /* 0x000fc400078e18ff */
[C---:B------:R-:W-:Y:S01]  /*163c0*/  ISETP.GT.AND P2, PT, R4.reuse, R14, PT ;  /* 0x0000000e0400720c */ /* 0x040fe20003f44270 */
[----:B------:R-:W-:Y:S02]  /*163d0*/  VIADD R4, R4, 0xffffffff ;  /* 0xffffffff04047836 */ /* 0x000fe40000000000 */
[----:B------:R-:W-:Y:S01]  /*163e0*/  @!P1 VIADD R15, R15, 0x28860 ;  /* 0x000288600f0f9836 */ /* 0x000fe20000000000 */
[----:B------:R-:W4:Y:S04]  /*163f0*/  MUFU.TANH R41, R41 ;  /* 0x0000002900297308 */ /* 0x000f280000002400 */
[----:B------:R-:W-:-:S04]  /*16400*/  @!P1 PRMT R15, RZ, 0x654, R15 ;  /* 0x00000654ff0f9816 */ /* 0x000fc8000000000f */
[----:B------:R-:W2:Y:S08]  /*16410*/  MUFU.TANH R42, R42 ;  /* 0x0000002a002a7308 */ /* 0x000eb00000002400 */
[----:B------:R-:W2:Y:S08]  /*16420*/  MUFU.TANH R46, R46 ;  /* 0x0000002e002e7308 */ /* 0x000eb00000002400 */
[----:B------:R-:W2:Y:S01]  /*16430*/  MUFU.TANH R47, R47 ;  /* 0x0000002f002f7308 */ /* 0x000ea20000002400 */
[----:B-----5:R-:W-:-:S07]  /*16440*/  SHF.R.U32.HI R231, RZ, 0x7, R231 ;  /* 0x00000007ffe77819 */ /* 0x020fce00000116e7 */
        /* <DEDUP_REMOVED lines=8> */
[----:B------:R-:W-:Y:S01]  /*164d0*/  FMUL.FTZ R180, R63, UR37 ;  /* 0x000000253fb47c20 */ /* 0x000fe20008410000 */
[----:B------:R-:W-:Y:S01]  /*164e0*/  FMUL.FTZ R182, R75, UR37 ;  /* 0x000000254bb67c20 */ /* 0x000fe20008410000 */
[----:B------:R-:W-:Y:S01]  /*164f0*/  HGMMA.64x128x16.F32 R88, R176, gdesc[UR8].tnspB, R88, gsb0 ;  /* 0x41e00008b0587df0 */ /* 0x000fe20008000858 */
[----:B------:R-:W-:Y:S02]  /*16500*/  R2UR UR10, R8 ;  /* 0x00000000080a72ca */ /* 0x000fe400000e0000 */
[----:B------:R-:W-:Y:S02]  /*16510*/  R2UR UR11, R9 ;  /* 0x00000000090b72ca */ /* 0x000fe400000e0000 */
[----:B------:R-:W5:Y:S01]  /*16520*/  MUFU.TANH R60, R60 ;  /* 0x0000003c003c7308 */ /* 0x000f620000002400 */
[----:B0-----:R-:W-:-:S04]  /*16530*/  FMNMX.FTZ R8, R32, R11, !PT ;  /* 0x0000000b20087209 */ /* 0x001fc80007810000 */
[----:B-1----:R-:W-:-:S03]  /*16540*/  FMNMX.FTZ R9, R35, R8, !PT ;  /* 0x0000000823097209 */ /* 0x002fc60007810000 */
[----:B------:R-:W0:Y:S01]  /*16550*/  MUFU.TANH R62, R62 ;  /* 0x0000003e003e7308 */ /* 0x000e220000002400 */
[----:B---3--:R-:W-:-:S04]  /*16560*/  FMNMX.FTZ R8, R38, R9, !PT ;  /* 0x0000000926087209 */ /* 0x008fc80007810000 */
[----:B----4-:R-:W-:-:S03]  /*16570*/  FMNMX.FTZ R8, R39, R8, !PT ;  /* 0x0000000827087209 */ /* 0x010fc60007810000 */
[----:B------:R-:W1:Y:S01]  /*16580*/  MUFU.TANH R64, R64 ;  /* 0x0000004000407308 */ /* 0x000e620000002400 */
[----:B------:R-:W-:-:S04]  /*16590*/  FMNMX.FTZ R9, R41, R8, !PT ;  /* 0x0000000829097209 */ /* 0x000fc80007810000 */
[----:B--2---:R-:W-:-:S03]  /*165a0*/  FMNMX.FTZ R9, R42, R9, !PT ;  /* 0x000000092a097209 */ /* 0x004fc60007810000 */
[----:B------:R-:W2:Y:S01]  /*165b0*/  MUFU.TANH R68, R68 ;  /* 0x0000004400447308 */ /* 0x000ea20000002400 */
[----:B------:R-:W-:-:S04]  /*165c0*/  FMNMX.FTZ R8, R46, R9, !PT ;  /* 0x000000092e087209 */ /* 0x000fc80007810000 */
[----:B------:R-:W-:-:S03]  /*165d0*/  FMNMX.FTZ R9, R47, R8, !PT ;  /* 0x000000082f097209 */ /* 0x000fc60007810000 */
[----:B------:R-:W3:Y:S01]  /*165e0*/  MUFU.TANH R72, R72 ;  /* 0x0000004800487308 */ /* 0x000ee20000002400 */
[----:B-----5:R-:W-:-:S04]  /*165f0*/  FMNMX.FTZ R8, R50, R9, !PT ;  /* 0x0000000932087209 */ /* 0x020fc80007810000 */
[----:B------:R-:W-:-:S03]  /*16600*/  FMNMX.FTZ R9, R51, R8, !PT ;  /* 0x0000000833097209 */ /* 0x000fc60007810000 */
[----:B------:R-:W-:Y:S01]  /*16610*/  MUFU.TANH R76, R76 ;  /* 0x0000004c004c7308 */ /* 0x000fe20000002400 */
[----:B------:R-:W-:-:S04]  /*16620*/  FMNMX.FTZ R8, R54, R9, !PT ;  /* 0x0000000936087209 */ /* 0x000fc80007810000 */
[----:B------:R-:W-:-:S03]  /*16630*/  FMNMX.FTZ R8, R55, R8, !PT ;  /* 0x0000000837087209 */ /* 0x000fc60007810000 */
[----:B------:R-:W-:Y:S01]  /*16640*/  MUFU.TANH R20, R20 ;  /* 0x0000001400147308 */ /* 0x000fe20000002400 */
[----:B------:R-:W-:Y:S01]  /*16650*/  FMNMX.FTZ R9, R57, R8, !PT ;  /* 0x0000000839097209 */ /* 0x000fe20007810000 */
[----:B------:R-:W-:-:S03]  /*16660*/  VIADD R8, R6, 0x180 ;  /* 0x0000018006087836 */ /* 0x000fc60000000000 */
[----:B------:R-:W-:-:S03]  /*16670*/  FMNMX.FTZ R9, R58, R9, !PT ;  /* 0x000000093a097209 */ /* 0x000fc60007810000 */
[----:B------:R-:W-:Y:S01]  /*16680*/  MUFU.TANH R24, R24 ;  /* 0x0000001800187308 */ /* 0x000fe20000002400 */
[----:B------:R-:W-:-:S04]  /*16690*/  FMNMX.FTZ R9, R60, R9, !PT ;  /* 0x000000093c097209 */ /* 0x000fc80007810000 */
[----:B0-----:R-:W-:-:S03]  /*166a0*/  FMNMX.FTZ R9, R62, R9, !PT ;  /* 0x000000093e097209 */ /* 0x001fc60007810000 */
[----:B------:R-:W-:Y:S01]  /*166b0*/  MUFU.TANH R25, R25 ;  /* 0x0000001900197308 */ /* 0x000fe20000002400 */
[----:B-1----:R-:W-:-:S04]  /*166c0*/  FMNMX.FTZ R9, R64, R9, !PT ;  /* 0x0000000940097209 */ /* 0x002fc80007810000 */
[----:B--2---:R-:W-:-:S03]  /*166d0*/  FMNMX.FTZ R9, R68, R9, !PT ;  /* 0x0000000944097209 */ /* 0x004fc60007810000 */
[----:B------:R-:W-:Y:S01]  /*166e0*/  MUFU.TANH R27, R27 ;  /* 0x0000001b001b7308 */ /* 0x000fe20000002400 */
[----:B---3--:R-:W-:-:S07]  /*166f0*/  FMNMX.FTZ R9, R72, R9, !PT ;  /* 0x0000000948097209 */ /* 0x008fce0007810000 */
        /* <DEDUP_REMOVED lines=15> */
[----:B------:R-:W-:Y:S01]  /*167f0*/  HGMMA.64x128x16.F32 R88, R172, gdesc[UR8].tnspB, R88, gsb0 ;  /* 0x41e00008ac587df0 */ /* 0x000fe20008000858 */
[----:B------:R-:W-:-:S06]  /*16800*/  R2UR UR10, R8 ;  /* 0x00000000080a72ca */ /* 0x000fcc00000e0000 */
        /* <DEDUP_REMOVED lines=18> */
[----:B------:R-:W-:Y:S01]  /*16930*/  FMUL.FTZ R172, R73, UR37 ;  /* 0x0000002549ac7c20 */ /* 0x000fe20008410000 */
[----:B------:R-:W-:Y:S01]  /*16940*/  FMUL.FTZ R174, R77, UR37 ;  /* 0x000000254dae7c20 */ /* 0x000fe20008410000 */
[----:B------:R-:W-:-:S03]  /*16950*/  WARPGROUP.ARRIVE ;  /* 0x00000000000079c5 */ /* 0x000fc60000000000 */
[----:B------:R-:W-:Y:S08]  /*16960*/  MUFU.TANH R82, R82 ;  /* 0x0000005200527308 */ /* 0x000ff00000002400 */
[----:B------:R-:W0:Y:S08]  /*16970*/  MUFU.TANH R172, R172 ;  /* 0x000000ac00ac7308 */ /* 0x000e300000002400 */
[----:B------:R-:W1:Y:S08]  /*16980*/  MUFU.TANH R174, R174 ;  /* 0x000000ae00ae7308 */ /* 0x000e700000002400 */
[----:B------:R-:W-:Y:S01]  /*16990*/  MUFU.TANH R232, R232 ;  /* 0x000000e800e87308 */ /* 0x000fe20000002400 */
[----:B0-----:R-:W-:-:S04]  /*169a0*/  FMNMX.FTZ R9, R172, R9, !PT ;  /* 0x00000009ac097209 */ /* 0x001fc80007810000 */
[----:B------:R-:W-:Y:S01]  /*169b0*/  FMNMX.FTZ R11, R76, R9, !PT ;  /* 0x000000094c0b7209 */ /* 0x000fe20007810000 */
[----:B------:R-:W-:Y:S02]  /*169c0*/  IMAD.MOV.U32 R9, RZ, RZ, 0x40000040 ;  /* 0x40000040ff097424 */ /* 0x000fe400078e00ff */
[----:B------:R-:W-:Y:S01]  /*169d0*/  MUFU.TANH R86, R86 ;  /* 0x0000005600567308 */ /* 0x000fe20000002400 */
[----:B-1----:R-:W-:Y:S02]  /*169e0*/  FMNMX.FTZ R11, R174, R11, !PT ;  /* 0x0000000bae0b7209 */ /* 0x002fe40007810000 */
[----:B------:R-:W-:Y:S01]  /*169f0*/  R2UR UR11, R9 ;  /* 0x00000000090b72ca */ /* 0x000fe200000e0000 */
[----:B------:R-:W-:Y:S01]  /*16a00*/  IMAD.MOV.U32 R9, RZ, RZ, 0x40000040 ;  /* 0x40000040ff097424 */ /* 0x000fe200078e00ff */
[----:B------:R-:W-:-:S03]  /*16a10*/  FMNMX.FTZ R11, R176, R11, !PT ;  /* 0x0000000bb00b7209 */ /* 0x000fc60007810000 */
[----:B------:R-:W-:Y:S01]  /*16a20*/  MUFU.TANH R234, R234 ;  /* 0x000000ea00ea7308 */ /* 0x000fe20000002400 */
[----:B------:R-:W-:-:S04]  /*16a30*/  FMNMX.FTZ R11, R80, R11, !PT ;  /* 0x0000000b500b7209 */ /* 0x000fc80007810000 */
[----:B------:R-:W-:-:S03]  /*16a40*/  FMNMX.FTZ R11, R178, R11, !PT ;  /* 0x0000000bb20b7209 */ /* 0x000fc60007810000 */
[----:B------:R-:W-:Y:S01]  /*16a50*/  HGMMA.64x128x16.F32 R88, R168, gdesc[UR8].tnspB, R88, gsb0 ;  /* 0x41e00008a8587df0 */ /* 0x000fe20008000858 */
[----:B------:R-:W-:Y:S02]  /*16a60*/  FMNMX.FTZ R11, R84, R11, !PT ;  /* 0x0000000b540b7209 */ /* 0x000fe40007810000 */
[----:B------:R-:W-:Y:S02]  /*16a70*/  R2UR UR11, R9 ;  /* 0x00000000090b72ca */ /* 0x000fe400000e0000 */
[----:B------:R-:W-:Y:S01]  /*16a80*/  MOV R9, 0x40000040 ;  /* 0x4000004000097802 */ /* 0x000fe20000000f00 */
[----:B------:R-:W0:Y:S02]  /*16a90*/  SHFL.BFLY PT, R8, R11, 0x2, 0x1f ;  /* 0x0c401f000b087f89 */ /* 0x000e2400000e0000 */
[----:B0-----:R-:W-:-:S05]  /*16aa0*/  FMNMX.FTZ R8, R11, R8, !PT ;  /* 0x000000080b087209 */ /* 0x001fca0007810000 */
[----:B------:R-:W0:Y:S02]  /*16ab0*/  SHFL.BFLY PT, R11, R8, 0x1, 0x1f ;  /* 0x0c201f00080b7f89 */ /* 0x000e2400000e0000 */
[----:B0-----:R-:W-:-:S05]  /*16ac0*/  FMNMX.FTZ R11, R8, R11, !PT ;  /* 0x0000000b080b7209 */ /* 0x001fca0007810000 */
[C---:B------:R-:W-:Y:S01]  /*16ad0*/  FADD.FTZ R8, -R11.reuse, R12 ;  /* 0x0000000c0b087221 */ /* 0x040fe20000010100 */
[----:B------:R-:W-:-:S03]  /*16ae0*/  FMUL.FTZ R61, R11, R59 ;  /* 0x0000003b0b3d7220 */ /* 0x000fc60000410000 */
[-C--:B------:R-:W-:Y:S01]  /*16af0*/  FMUL.FTZ R12, R8, R59.reuse ;  /* 0x0000003b080c7220 */ /* 0x080fe20000410000 */
[----:B------:R-:W-:Y:S02]  /*16b00*/  VIADD R8, R6, 0x200 ;  /* 0x0000020006087836 */ /* 0x000fe40000000000 */
[--C-:B------:R-:W-:Y:S01]  /*16b10*/  FFMA.FTZ R236, R7, R59, -R61.reuse ;  /* 0x0000003b07ec7223 */ /* 0x100fe2000001083d */
[----:B------:R-:W-:Y:S01]  /*16b20*/  FMNMX.FTZ R7, R20, R13, !PT ;  /* 0x0000000d14077209 */ /* 0x000fe20007810000 */
[-CC-:B------:R-:W-:Y:S01]  /*16b30*/  FFMA.FTZ R63, R10, R59.reuse, -R61.reuse ;  /* 0x0000003b0a3f7223 */ /* 0x180fe2000001083d */
[-CC-:B------:R-:W-:Y:S01]  /*16b40*/  FFMA.FTZ R65, R32, R59.reuse, -R61.reuse ;  /* 0x0000003b20417223 */ /* 0x180fe2000001083d */
[----:B------:R-:W-:Y:S01]  /*16b50*/  R2UR UR10, R8 ;  /* 0x00000000080a72ca */ /* 0x000fe200000e0000 */
[--C-:B------:R-:W-:Y:S01]  /*16b60*/  FFMA.FTZ R32, R38, R59, -R61.reuse ;  /* 0x0000003b26207223 */ /* 0x100fe2000001083d */
[----:B------:R-:W-:Y:S01]  /*16b70*/  FMNMX.FTZ R8, R24, R7, !PT ;  /* 0x0000000718087209 */ /* 0x000fe20007810000 */
[-CC-:B------:R-:W-:Y:S01]  /*16b80*/  FFMA.FTZ R38, R50, R59.reuse, -R61.reuse ;  /* 0x0000003b32267223 */ /* 0x180fe2000001083d */
        /* <DEDUP_REMOVED lines=19> */
[----:B------:R-:W-:Y:S01]  /*16cc0*/  FMNMX.FTZ R8, R40, R7, !PT ;  /* 0x0000000728087209 */ /* 0x000fe20007810000 */
[----:B0-----:R-:W-:-:S03]  /*16cd0*/  FFMA.FTZ R3, R12, R3, R21 ;  /* 0x000000030c037223 */ /* 0x001fc60000010015 */
        /* <DEDUP_REMOVED lines=10> */
[----:B------:R-:W-:Y:S01]  /*16d80*/  VIADD R8, R6, 0x280 ;  /* 0x0000028006087836 */ /* 0x000fe20000000000 */
[----:B------:R-:W-:Y:S02]  /*16d90*/  WARPGROUP.DEPBAR.LE gsb0, 0x0 ;  /* 0x00008000000079c5 */ /* 0x000fe40000010000 */
[----:B------:R-:W-:Y:S01]  /*16da0*/  WARPGROUP.ARRIVE ;  /* 0x00000000000079c5 */ /* 0x000fe20000000000 */
[----:B------:R-:W-:Y:S01]  /*16db0*/  FMUL.FTZ R168, R67, UR37 ;  /* 0x0000002543a87c20 */ /* 0x000fe20008410000 */
[----:B------:R-:W-:Y:S01]  /*16dc0*/  FMUL.FTZ R170, R71, UR37 ;  /* 0x0000002547aa7c20 */ /* 0x000fe20008410000 */
[----:B------:R-:W-:Y:S01]  /*16dd0*/  FMNMX.FTZ R7, R56, R7, !PT ;  /* 0x0000000738077209 */ /* 0x000fe20007810000 */
[-CC-:B------:R-:W-:Y:S01]  /*16de0*/  FFMA.FTZ R67, R28, R59.reuse, -R61.reuse ;  /* 0x0000003b1c437223 */ /* 0x180fe2000001083d */
[--C-:B------:R-:W-:Y:S01]  /*16df0*/  FFMA.FTZ R28, R46, R59, -R61.reuse ;  /* 0x0000003b2e1c7223 */ /* 0x100fe2000001083d */
[----:B------:R-:W-:Y:S01]  /*16e00*/  HGMMA.64x128x16.F32 R88, R164, gdesc[UR8].tnspB, R88, gsb0 ;  /* 0x41e00008a4587df0 */ /* 0x000fe20008000858 */
[----:B------:R-:W-:Y:S01]  /*16e10*/  R2UR UR10, R8 ;  /* 0x00000000080a72ca */ /* 0x000fe200000e0000 */
[----:B------:R-:W0:Y:S01]  /*16e20*/  MUFU.TANH R168, R168 ;  /* 0x000000a800a87308 */ /* 0x000e220000002400 */
[----:B------:R-:W-:Y:S01]  /*16e30*/  R2UR UR11, R9 ;  /* 0x00000000090b72ca */ /* 0x000fe200000e0000 */
[----:B------:R-:W-:Y:S01]  /*16e40*/  IMAD.MOV.U32 R9, RZ, RZ, 0x40000040 ;  /* 0x40000040ff097424 */ /* 0x000fe200078e00ff */
[----:B------:R-:W-:Y:S01]  /*16e50*/  FMNMX.FTZ R7, R180, R7, !PT ;  /* 0x00000007b4077209 */ /* 0x000fe20007810000 */
[-CC-:B------:R-:W-:Y:S01]  /*16e60*/  FFMA.FTZ R46, R54, R59.reuse, -R61.reuse ;  /* 0x0000003b362e7223 */ /* 0x180fe2000001083d */
[-CC-:B------:R-:W-:Y:S01]  /*16e70*/  FFMA.FTZ R71, R68, R59.reuse, -R61.reuse ;  /* 0x0000003b44477223 */ /* 0x180fe2000001083d */
[----:B------:R-:W-:Y:S01]  /*16e80*/  FFMA.FTZ R54, R76, R59, -R61 ;  /* 0x0000003b4c367223 */ /* 0x000fe2000001083d */
[----:B------:R-:W-:Y:S01]  /*16e90*/  FMNMX.FTZ R7, R66, R7, !PT ;  /* 0x0000000742077209 */ /* 0x000fe20007810000 */
[----:B------:R-:W1:Y:S08]  /*16ea0*/  MUFU.TANH R170, R170 ;  /* 0x000000aa00aa7308 */ /* 0x000e700000002400 */
[----:B------:R-:W-:Y:S01]  /*16eb0*/  MUFU.EX2 R67, R67 ;  /* 0x0000004300437308 */ /* 0x000fe20000000800 */
[----:B0-----:R-:W-:-:S04]  /*16ec0*/  FMNMX.FTZ R7, R168, R7, !PT ;  /* 0x00000007a8077209 */ /* 0x001fc80007810000 */
[----:B------:R-:W-:-:S03]  /*16ed0*/  FMNMX.FTZ R7, R70, R7, !PT ;  /* 0x0000000746077209 */ /* 0x000fc60007810000 */
[----:B------:R-:W0:Y:S01]  /*16ee0*/  MUFU.EX2 R39, R39 ;  /* 0x0000002700277308 */ /* 0x000e220000000800 */
[----:B-1----:R-:W-:-:S04]  /*16ef0*/  FMNMX.FTZ R7, R170, R7, !PT ;  /* 0x00000007aa077209 */ /* 0x002fc80007810000 */
[----:B------:R-:W-:-:S03]  /*16f00*/  FMNMX.FTZ R7, R74, R7, !PT ;  /* 0x000000074a077209 */ /* 0x000fc60007810000 */
[----:B------:R-:W-:Y:S01]  /*16f10*/  MUFU.EX2 R28, R28 ;  /* 0x0000001c001c7308 */ /* 0x000fe20000000800 */
[----:B------:R-:W-:-:S04]  /*16f20*/  FMNMX.FTZ R7, R182, R7, !PT ;  /* 0x00000007b6077209 */ /* 0x000fc80007810000 */
[----:B------:R-:W-:-:S03]  /*16f30*/  FMNMX.FTZ R7, R78, R7, !PT ;  /* 0x000000074e077209 */ /* 0x000fc60007810000 */
[----:B------:R-:W-:Y:S01]  /*16f40*/  MUFU.EX2 R38, R38 ;  /* 0x0000002600267308 */ /* 0x000fe20000000800 */
[----:B------:R-:W-:Y:S02]  /*16f50*/  FMNMX.FTZ R7, R230, R7, !PT ;  /* 0x00000007e6077209 */ /* 0x000fe40007810000 */
[----:B0-----:R-:W-:Y:S02]  /*16f60*/  F2FP.F16.F32.PACK_AB R172, R39, R32 ;  /* 0x0000002027ac723e */ /* 0x001fe400000000ff */
[----:B------:R-:W-:-:S03]  /*16f70*/  FMNMX.FTZ R7, R82, R7, !PT ;  /* 0x0000000752077209 */ /* 0x000fc60007810000 */
[----:B------:R-:W-:Y:S01]  /*16f80*/  MUFU.EX2 R46, R46 ;  /* 0x0000002e002e7308 */ /* 0x000fe20000000800 */
[----:B------:R-:W-:-:S04]  /*16f90*/  FMNMX.FTZ R7, R232, R7, !PT ;  /* 0x00000007e8077209 */ /* 0x000fc80007810000 */
[----:B------:R-:W-:-:S03]  /*16fa0*/  FMNMX.FTZ R7, R86, R7, !PT ;  /* 0x0000000756077209 */ /* 0x000fc60007810000 */
[----:B------:R-:W-:Y:S01]  /*16fb0*/  MUFU.EX2 R71, R71 ;  /* 0x0000004700477308 */ /* 0x000fe20000000800 */
[----:B------:R-:W-:-:S05]  /*16fc0*/  FMNMX.FTZ R7, R234, R7, !PT ;  /* 0x00000007ea077209 */ /* 0x000fca0007810000 */
[----:B------:R-:W0:Y:S02]  /*16fd0*/  SHFL.BFLY PT, R8, R7, 0x2, 0x1f ;  /* 0x0c401f0007087f89 */ /* 0x000e2400000e0000 */
[----:B------:R-:W-:Y:S08]  /*16fe0*/  MUFU.EX2 R50, R50 ;  /* 0x0000003200327308 */ /* 0x000ff00000000800 */
[----:B------:R-:W-:Y:S08]  /*16ff0*/  MUFU.EX2 R69, R69 ;  /* 0x0000004500457308 */ /* 0x000ff00000000800 */
[----:B------:R-:W-:Y:S01]  /*17000*/  MUFU.EX2 R54, R54 ;  /* 0x0000003600367308 */ /* 0x000fe20000000800 */
[----:B0-----:R-:W-:Y:S01]  /*17010*/  FMNMX.FTZ R10, R7, R8, !PT ;  /* 0x00000008070a7209 */ /* 0x001fe20007810000 */
[----:B------:R-:W-:-:S06]  /*17020*/  VIADD R8, R6, 0x300 ;  /* 0x0000030006087836 */ /* 0x000fcc0000000000 */
[----:B------:R-:W-:Y:S01]  /*17030*/  MUFU.EX2 R73, R73 ;  /* 0x0000004900497308 */ /* 0x000fe20000000800 */
[----:B------:R-:W-:Y:S01]  /*17040*/  VIADD R6, R6, 0x380 ;  /* 0x0000038006067836 */ /* 0x000fe20000000000 */
[----:B------:R-:W0:Y:S06]  /*17050*/  SHFL.BFLY PT, R7, R10, 0x1, 0x1f ;  /* 0x0c201f000a077f89 */ /* 0x000e2c00000e0000 */
[----:B------:R-:W-:Y:S01]  /*17060*/  MUFU.EX2 R75, R75 ;  /* 0x0000004b004b7308 */ /* 0x000fe20000000800 */
[----:B0-----:R-:W-:Y:S01]  /*17070*/  FMNMX.FTZ R10, R10, R7, !PT ;  /* 0x000000070a0a7209 */ /* 0x001fe20007810000 */
[----:B------:R-:W-:Y:S01]  /*17080*/  IMAD.MOV.U32 R7, RZ, RZ, 0x40000040 ;  /* 0x40000040ff077424 */ /* 0x000fe200078e00ff */
[----:B------:R-:W-:-:S02]  /*17090*/  WARPGROUP.DEPBAR.LE gsb0, 0x0 ;  /* 0x00008000000079c5 */ /* 0x000fc40000010000 */
[----:B------:R-:W-:Y:S01]  /*170a0*/  WARPGROUP.ARRIVE ;  /* 0x00000000000079c5 */ /* 0x000fe20000000000 */
[-CC-:B------:R-:W-:Y:S01]  /*170b0*/  FFMA.FTZ R164, R30, R59.reuse, -R61.reuse ;  /* 0x0000003b1ea47223 */ /* 0x180fe2000001083d */
[-CC-:B------:R-:W-:Y:S01]  /*170c0*/  FFMA.FTZ R30, R41, R59.reuse, -R61.reuse ;  /* 0x0000003b291e7223 */ /* 0x180fe2000001083d */
[-CC-:B------:R-:W-:Y:S01]  /*170d0*/  FFMA.FTZ R41, R47, R59.reuse, -R61.reuse ;  /* 0x0000003b2f297223 */ /* 0x180fe2000001083d */
[-CC-:B------:R-:W-:Y:S01]  /*170e0*/  FFMA.FTZ R166, R35, R59.reuse, -R61.reuse ;  /* 0x0000003b23a67223 */ /* 0x180fe2000001083d */
[-CC-:B------:R-:W-:Y:S01]  /*170f0*/  FFMA.FTZ R47, R51, R59.reuse, -R61.reuse ;  /* 0x0000003b332f7223 */ /* 0x180fe2000001083d */
[----:B------:R-:W-:Y:S01]  /*17100*/  HGMMA.64x128x16.F32 R88, R160, gdesc[UR8].tnspB, R88, gsb0 ;  /* 0x41e00008a0587df0 */ /* 0x000fe20008000858 */
[----:B------:R-:W-:Y:S01]  /*17110*/  R2UR UR10, R8 ;  /* 0x00000000080a72ca */ /* 0x000fe200000e0000 */
[-CC-:B------:R-:W-:Y:S01]  /*17120*/  FFMA.FTZ R35, R42, R59.reuse, -R61.reuse ;  /* 0x0000003b2a237223 */ /* 0x180fe2000001083d */
[----:B------:R-:W-:Y:S01]  /*17130*/  R2UR UR11, R9 ;  /* 0x00000000090b72ca */ /* 0x000fe200000e0000 */
[-CC-:B------:R-:W-:Y:S01]  /*17140*/  FFMA.FTZ R51, R55, R59.reuse, -R61.reuse ;  /* 0x0000003b37337223 */ /* 0x180fe2000001083d */
[-CC-:B------:R-:W-:Y:S01]  /*17150*/  FFMA.FTZ R42, R57, R59.reuse, -R61.reuse ;  /* 0x0000003b392a7223 */ /* 0x180fe2000001083d */
[-CC-:B------:R-:W-:Y:S01]  /*17160*/  FFMA.FTZ R55, R58, R59.reuse, -R61.reuse ;  /* 0x0000003b3a377223 */ /* 0x180fe2000001083d */
[-CC-:B------:R-:W-:Y:S01]  /*17170*/  FFMA.FTZ R57, R62, R59.reuse, -R61.reuse ;  /* 0x0000003b3e397223 */ /* 0x180fe2000001083d */
[-CC-:B------:R-:W-:Y:S01]  /*17180*/  FFMA.FTZ R58, R176, R59.reuse, -R61.reuse ;  /* 0x0000003bb03a7223 */ /* 0x180fe2000001083d */
[-CC-:B------:R-:W-:Y:S01]  /*17190*/  FFMA.FTZ R8, R178, R59.reuse, -R61.reuse ;  /* 0x0000003bb2087223 */ /* 0x180fe2000001083d */
[----:B------:R-:W-:Y:S01]  /*171a0*/  FFMA.FTZ R9, R84, R59, -R61 ;  /* 0x0000003b54097223 */ /* 0x000fe2000001083d */
[----:B------:R-:W0:Y:S08]  /*171b0*/  MUFU.EX2 R164, R164 ;  /* 0x000000a400a47308 */ /* 0x000e300000000800 */
[----:B------:R-:W1:Y:S08]  /*171c0*/  MUFU.EX2 R166, R166 ;  /* 0x000000a600a67308 */ /* 0x000e700000000800 */
[----:B------:R-:W-:Y:S01]  /*171d0*/  MUFU.EX2 R30, R30 ;  /* 0x0000001e001e7308 */ /* 0x000fe20000000800 */
[----:B0-----:R-:W-:-:S07]  /*171e0*/  F2FP.F16.F32.PACK_AB R176, R164, R67 ;  /* 0x00000043a4b0723e */ /* 0x001fce00000000ff */
[----:B------:R-:W0:Y:S01]  /*171f0*/  MUFU.EX2 R35, R35 ;  /* 0x0000002300237308 */ /* 0x000e220000000800 */
[----:B-1----:R-:W-:-:S07]  /*17200*/  F2FP.F16.F32.PACK_AB R178, R166, R65 ;  /* 0x00000041a6b2723e */ /* 0x002fce00000000ff */
        /* <DEDUP_REMOVED lines=14> */
[C---:B------:R-:W-:Y:S01]  /*172f0*/  FADD.FTZ R60, -R10.reuse, R13 ;  /* 0x0000000d0a3c7221 */ /* 0x040fe20000010100 */
[-C--:B------:R-:W-:Y:S02]  /*17300*/  FMUL.FTZ R61, R10, R59.reuse ;  /* 0x0000003b0a3d7220 */ /* 0x080fe40000410000 */
[----:B------:R-:W-:Y:S01]  /*17310*/  HGMMA.64x128x16.F32 R88, R156, gdesc[UR8].tnspB, R88, gsb0 ;  /* 0x41e000089c587df0 */ /* 0x000fe20008000858 */
[----:B------:R-:W-:Y:S01]  /*17320*/  R2UR UR10, R6 ;  /* 0x00000000060a72ca */ /* 0x000fe200000e0000 */
[-C--:B------:R-:W-:Y:S01]  /*17330*/  FMUL.FTZ R13, R60, R59.reuse ;  /* 0x0000003b3c0d7220 */ /* 0x080fe20000410000 */
[----:B------:R-:W-:Y:S01]  /*17340*/  R2UR UR11, R7 ;  /* 0x00000000070b72ca */ /* 0x000fe200000e0000 */
[-CC-:B------:R-:W-:Y:S01]  /*17350*/  FFMA.FTZ R20, R20, R59.reuse, -R61.reuse ;  /* 0x0000003b14147223 */ /* 0x180fe2000001083d */
[-CC-:B------:R-:W-:Y:S01]  /*17360*/  FFMA.FTZ R181, R24, R59.reuse, -R61.reuse ;  /* 0x0000003b18b57223 */ /* 0x180fe2000001083d */
[-CC-:B------:R-:W-:Y:S01]  /*17370*/  FFMA.FTZ R183, R25, R59.reuse, -R61.reuse ;  /* 0x0000003b19b77223 */ /* 0x180fe2000001083d */
[-CC-:B------:R-:W-:Y:S01]  /*17380*/  FFMA.FTZ R24, R27, R59.reuse, -R61.reuse ;  /* 0x0000003b1b187223 */ /* 0x180fe2000001083d */
[----:B------:R-:W-:Y:S01]  /*17390*/  MUFU.EX2 R13, R13 ;  /* 0x0000000d000d7308 */ /* 0x000fe20000000800 */
[----:B------:R-:W-:Y:S01]  /*173a0*/  FFMA.FTZ R177, R29, R59, -R61 ;  /* 0x0000003b1db17223 */ /* 0x000fe2000001083d */
[----:B------:R-:W-:-:S02]  /*173b0*/  @!P1 IMAD R7, R22, 0x8, R2 ;  /* 0x0000000816079824 */ /* 0x000fc400078e0202 */
[-CC-:B------:R-:W-:Y:S01]  /*173c0*/  FFMA.FTZ R60, R31, R59.reuse, -R61.reuse ;  /* 0x0000003b1f3c7223 */ /* 0x180fe2000001083d */
[-CC-:B------:R-:W-:Y:S01]  /*173d0*/  FFMA.FTZ R179, R33, R59.reuse, -R61.reuse ;  /* 0x0000003b21b37223 */ /* 0x180fe2000001083d */
[----:B------:R-:W-:Y:S01]  /*173e0*/  IADD3 R25, -R231, 0xb, RZ ;  /* 0x0000000be7197810 */ /* 0x000fe20007ffe1ff */
[----:B------:R-:W-:Y:S02]  /*173f0*/  @!P1 VIADD R7, R7, 0x28840 ;  /* 0x0002884007079836 */ /* 0x000fe40000000000 */
[-CC-:B------:R-:W-:Y:S01]  /*17400*/  FFMA.FTZ R165, R52, R59.reuse, -R61.reuse ;  /* 0x0000003b34a57223 */ /* 0x180fe2000001083d */
[----:B------:R-:W0:Y:S01]  /*17410*/  MUFU.EX2 R20, R20 ;  /* 0x0000001400147308 */ /* 0x000e220000000800 */
[-C--:B------:R-:W-:Y:S01]  /*17420*/  FFMA.FTZ R167, R56, R59.reuse, -R61 ;  /* 0x0000003b38a77223 */ /* 0x080fe2000001083d */
[----:B------:R-:W-:Y:S01]  /*17430*/  FADD.FTZ R52, R236, R3 ;  /* 0x00000003ec347221 */ /* 0x000fe20000010000 */
[----:B------:R-:W-:Y:S01]  /*17440*/  @!P1 PRMT R7, RZ, 0x654, R7 ;  /* 0x00000654ff079816 */ /* 0x000fe20000000007 */
        /* <DEDUP_REMOVED lines=10> */
[----:B------:R-:W-:Y:S01]  /*174f0*/  FADD.FTZ R3, R67, R52 ;  /* 0x0000003443037221 */ /* 0x000fe20000010000 */
[-CC-:B------:R-:W-:Y:S01]  /*17500*/  FFMA.FTZ R171, R48, R59.reuse, -R61.reuse ;  /* 0x0000003b30ab7223 */ /* 0x180fe2000001083d */
[----:B------:R-:W2:Y:S01]  /*17510*/  MUFU.EX2 R183, R183 ;  /* 0x000000b700b77308 */ /* 0x000ea20000000800 */
[----:B0-----:R-:W-:Y:S01]  /*17520*/  FFMA.FTZ R0, R13, R0, R20 ;  /* 0x000000000d007223 */ /* 0x001fe20000010014 */
[-CC-:B------:R-:W-:Y:S01]  /*17530*/  FFMA.FTZ R6, R49, R59.reuse, -R61.reuse ;  /* 0x0000003b31067223 */ /* 0x180fe2000001083d */
[-CC-:B------:R-:W-:Y:S01]  /*17540*/  FFMA.FTZ R48, R53, R59.reuse, -R61.reuse ;  /* 0x0000003b35307223 */ /* 0x180fe2000001083d */
[-CC-:B------:R-:W-:Y:S01]  /*17550*/  FFMA.FTZ R161, R66, R59.reuse, -R61.reuse ;  /* 0x0000003b42a17223 */ /* 0x180fe2000001083d */
[-CC-:B------:R-:W-:Y:S01]  /*17560*/  FFMA.FTZ R52, R168, R59.reuse, -R61.reuse ;  /* 0x0000003ba8347223 */ /* 0x180fe2000001083d */
[-CC-:B------:R-:W-:Y:S01]  /*17570*/  FFMA.FTZ R163, R70, R59.reuse, -R61.reuse ;  /* 0x0000003b46a37223 */ /* 0x180fe2000001083d */
[-CC-:B------:R-:W-:Y:S01]  /*17580*/  FFMA.FTZ R78, R78, R59.reuse, -R61.reuse ;  /* 0x0000003b4e4e7223 */ /* 0x180fe2000001083d */
[----:B------:R-:W0:Y:S01]  /*17590*/  MUFU.EX2 R24, R24 ;  /* 0x0000001800187308 */ /* 0x000e220000000800 */
[C---:B-1----:R-:W-:Y:S01]  /*175a0*/  FADD.FTZ R56, R181.reuse, R0 ;  /* 0x00000000b5387221 */ /* 0x042fe20000010000 */
[-CC-:B------:R-:W-:Y:S01]  /*175b0*/  FFMA.FTZ R0, R180, R59.reuse, -R61.reuse ;  /* 0x0000003bb4007223 */ /* 0x180fe2000001083d */
[----:B------:R-:W-:Y:S01]  /*175c0*/  F2FP.F16.F32.PACK_AB R181, R181, R20 ;  /* 0x00000014b5b5723e */ /* 0x000fe200000000ff */
[-CC-:B------:R-:W-:Y:S01]  /*175d0*/  FFMA.FTZ R230, R230, R59.reuse, -R61.reuse ;  /* 0x0000003be6e67223 */ /* 0x180fe2000001083d */
[-CC-:B------:R-:W-:Y:S01]  /*175e0*/  FFMA.FTZ R82, R82, R59.reuse, -R61.reuse ;  /* 0x0000003b52527223 */ /* 0x180fe2000001083d */
[-CC-:B------:R-:W-:Y:S01]  /*175f0*/  FFMA.FTZ R232, R232, R59.reuse, -R61.reuse ;  /* 0x0000003be8e87223 */ /* 0x180fe2000001083d */
[----:B------:R-:W-:Y:S01]  /*17600*/  FFMA.FTZ R86, R86, R59, -R61 ;  /* 0x0000003b56567223 */ /* 0x000fe2000001083d */
[----:B------:R-:W1:Y:S01]  /*17610*/  MUFU.EX2 R177, R177 ;  /* 0x000000b100b17308 */ /* 0x000e620000000800 */
[----:B------:R-:W-:-:S02]  /*17620*/  F2FP.F16.F32.PACK_AB R180, R236, R21 ;  /* 0x00000015ecb4723e */ /* 0x000fc400000000ff */
[----:B------:R-:W-:-:S05]  /*17630*/  F2FP.F16.F32.PACK_AB R168, R41, R28 ;  /* 0x0000001c29a8723e */ /* 0x000fca00000000ff */
[----:B------:R-:W3:Y:S08]  /*17640*/  MUFU.EX2 R60, R60 ;  /* 0x0000003c003c7308 */ /* 0x000ef00000000800 */
[----:B------:R-:W4:Y:S08]  /*17650*/  MUFU.EX2 R179, R179 ;  /* 0x000000b300b37308 */ /* 0x000f300000000800 */
[----:B------:R-:W5:Y:S08]  /*17660*/  MUFU.EX2 R34, R34 ;  /* 0x0000002200227308 */ /* 0x000f700000000800 */
[----:B------:R-:W5:Y:S08]  /*17670*/  MUFU.EX2 R173, R173 ;  /* 0x000000ad00ad7308 */ /* 0x000f700000000800 */
[----:B------:R-:W5:Y:S08]  /*17680*/  MUFU.EX2 R36, R36 ;  /* 0x0000002400247308 */ /* 0x000f700000000800 */
[----:B------:R-:W5:Y:S08]  /*17690*/  MUFU.EX2 R175, R175 ;  /* 0x000000af00af7308 */ /* 0x000f700000000800 */
[----:B------:R-:W5:Y:S08]  /*176a0*/  MUFU.EX2 R40, R40 ;  /* 0x0000002800287308 */ /* 0x000f700000000800 */
[----:B------:R-:W5:Y:S08]  /*176b0*/  MUFU.EX2 R169, R169 ;  /* 0x000000a900a97308 */ /* 0x000f700000000800 */
[----:B------:R-:W5:Y:S08]  /*176c0*/  MUFU.EX2 R44, R44 ;  /* 0x0000002c002c7308 */ /* 0x000f700000000800 */
[----:B------:R-:W5:Y:S08]  /*176d0*/  MUFU.EX2 R171, R171 ;  /* 0x000000ab00ab7308 */ /* 0x000f700000000800 */
[----:B------:R-:W5:Y:S01]  /*176e0*/  MUFU.EX2 R6, R6 ;  /* 0x0000000600067308 */ /* 0x000f620000000800 */
[----:B------:R-:W-:-:S02]  /*176f0*/  WARPGROUP.DEPBAR.LE gsb0, 0x0 ;  /* 0x00008000000079c5 */ /* 0x000fc40000010000 */
[----:B------:R-:W-:-:S05]  /*17700*/  WARPGROUP.ARRIVE ;  /* 0x00000000000079c5 */ /* 0x000fca0000000000 */
[----:B------:R-:W5:Y:S01]  /*17710*/  MUFU.EX2 R165, R165 ;  /* 0x000000a500a57308 */ /* 0x000f620000000800 */
[----:B------:R-:W-:Y:S01]  /*17720*/  FFMA.FTZ R157, R74, R59, -R61 ;  /* 0x0000003b4a9d7223 */ /* 0x000fe2000001083d */
[----:B------:R-:W-:Y:S02]  /*17730*/  F2FP.F16.F32.PACK_AB R156, R69, R50 ;  /* 0x00000032459c723e */ /* 0x000fe400000000ff */
[----:B------:R-:W-:Y:S01]  /*17740*/  F2FP.F16.F32.PACK_AB R158, R73, R54 ;  /* 0x00000036499e723e */ /* 0x000fe200000000ff */
[----:B------:R-:W-:Y:S03]  /*17750*/  HGMMA.64x128x16.F32 R88, R152, gdesc[UR8].tnspB, R88, gsb0 ;  /* 0x41e0000898587df0 */ /* 0x000fe60008000858 */
        /* <DEDUP_REMOVED lines=16> */
[----:B------:R-:W-:Y:S01]  /*17860*/  MUFU.EX2 R153, R232 ;  /* 0x000000e800997308 */ /* 0x000fe20000000800 */
[-C--:B------:R-:W-:Y:S01]  /*17870*/  FMUL.FTZ R88, R88, R12.reuse ;  /* 0x0000000c58587220 */ /* 0x080fe20000410000 */
[-C--:B------:R-:W-:Y:S01]  /*17880*/  FMUL.FTZ R89, R89, R12.reuse ;  /* 0x0000000c59597220 */ /* 0x080fe20000410000 */
[-C--:B------:R-:W-:Y:S01]  /*17890*/  FMUL.FTZ R92, R92, R12.reuse ;  /* 0x0000000c5c5c7220 */ /* 0x080fe20000410000 */
[-C--:B------:R-:W-:Y:S01]  /*178a0*/  FMUL.FTZ R93, R93, R12.reuse ;  /* 0x0000000c5d5d7220 */ /* 0x080fe20000410000 */
[-C--:B------:R-:W-:Y:S01]  /*178b0*/  FMUL.FTZ R96, R96, R12.reuse ;  /* 0x0000000c60607220 */ /* 0x080fe20000410000 */
[-C--:B------:R-:W-:Y:S01]  /*178c0*/  FMUL.FTZ R97, R97, R12.reuse ;  /* 0x0000000c61617220 */ /* 0x080fe20000410000 */
[----:B--2---:R-:W-:Y:S01]  /*178d0*/  FADD.FTZ R7, R183, R56 ;  /* 0x00000038b7077221 */ /* 0x004fe20000010000 */
[----:B------:R2:W-:Y:S01]  /*178e0*/  @!P1 SYNCS.ARRIVE.TRANS64.RED.A1T0 RZ, [R15+URZ], RZ ;  /* 0x000000ff0fff99a7 */ /* 0x0005e2000810043f */
[----:B0-----:R-:W-:Y:S01]  /*178f0*/  F2FP.F16.F32.PACK_AB R183, R24, R183 ;  /* 0x000000b718b7723e */ /* 0x001fe200000000ff */
[-C--:B------:R-:W-:Y:S01]  /*17900*/  FMUL.FTZ R100, R100, R12.reuse ;  /* 0x0000000c64647220 */ /* 0x080fe20000410000 */
[----:B------:R-:W-:Y:S01]  /*17910*/  FADD.FTZ R56, R24, R7 ;  /* 0x0000000718387221 */ /* 0x000fe20000010000 */
[-C--:B------:R-:W-:Y:S01]  /*17920*/  FMUL.FTZ R101, R101, R12.reuse ;  /* 0x0000000c65657220 */ /* 0x080fe20000410000 */
[-C--:B------:R-:W-:Y:S01]  /*17930*/  FMUL.FTZ R104, R104, R12.reuse ;  /* 0x0000000c68687220 */ /* 0x080fe20000410000 */
[-C--:B------:R-:W-:Y:S01]  /*17940*/  FMUL.FTZ R105, R105, R12.reuse ;  /* 0x0000000c69697220 */ /* 0x080fe20000410000 */
[----:B-1----:R-:W-:Y:S01]  /*17950*/  FADD.FTZ R7, R177, R56 ;  /* 0x00000038b1077221 */ /* 0x002fe20000010000 */
[----:B------:R-:W-:Y:S01]  /*17960*/  FADD.FTZ R56, R164, R3 ;  /* 0x00000003a4387221 */ /* 0x000fe20000010000 */
[-C--:B------:R-:W-:Y:S01]  /*17970*/  FMUL.FTZ R108, R108, R12.reuse ;  /* 0x0000000c6c6c7220 */ /* 0x080fe20000410000 */
[-C--:B------:R-:W-:Y:S01]  /*17980*/  FMUL.FTZ R109, R109, R12.reuse ;  /* 0x0000000c6d6d7220 */ /* 0x080fe20000410000 */
[----:B---3--:R-:W-:Y:S01]  /*17990*/  FADD.FTZ R62, R60, R7 ;  /* 0x000000073c3e7221 */ /* 0x008fe20000010000 */
[----:B------:R-:W-:Y:S01]  /*179a0*/  FADD.FTZ R3, R65, R56 ;  /* 0x0000003841037221 */ /* 0x000fe20000010000 */
[-C--:B------:R-:W-:Y:S01]  /*179b0*/  FFMA.FTZ R56, R170, R59.reuse, -R61 ;  /* 0x0000003baa387223 */ /* 0x080fe2000001083d */
[-C--:B------:R-:W-:Y:S01]  /*179c0*/  FMUL.FTZ R112, R112, R12.reuse ;  /* 0x0000000c70707220 */ /* 0x080fe20000410000 */
[----:B----4-:R-:W-:Y:S01]  /*179d0*/  FADD.FTZ R7, R179, R62 ;  /* 0x0000003eb3077221 */ /* 0x010fe20000010000 */
[----:B--2---:R-:W-:Y:S01]  /*179e0*/  FADD.FTZ R15, R166, R3 ;  /* 0x00000003a60f7221 */ /* 0x004fe20000010000 */
[----:B------:R-:W-:Y:S01]  /*179f0*/  FFMA.FTZ R3, R182, R59, -R61 ;  /* 0x0000003bb6037223 */ /* 0x000fe2000001083d */
[----:B------:R-:W-:Y:S01]  /*17a00*/  F2FP.F16.F32.PACK_AB R182, R26, R63 ;  /* 0x0000003f1ab6723e */ /* 0x000fe200000000ff */
[----:B-----5:R-:W-:Y:S01]  /*17a10*/  FADD.FTZ R62, R34, R7 ;  /* 0x00000007223e7221 */ /* 0x020fe20000010000 */
[----:B------:R-:W-:Y:S01]  /*17a20*/  FADD.FTZ R64, R32, R15 ;  /* 0x0000000f20407221 */ /* 0x000fe20000010000 */
[----:B------:R-:W0:Y:S01]  /*17a30*/  MUFU.EX2 R56, R56 ;  /* 0x0000003800387308 */ /* 0x000e220000000800 */
[----:B------:R-:W-:Y:S01]  /*17a40*/  FFMA.FTZ R61, R234, R59, -R61 ;  /* 0x0000003bea3d7223 */ /* 0x000fe2000001083d */
[----:B------:R-:W-:Y:S01]  /*17a50*/  FADD.FTZ R7, R173, R62 ;  /* 0x0000003ead077221 */ /* 0x000fe20000010000 */
[----:B------:R-:W-:Y:S01]  /*17a60*/  FADD.FTZ R15, R39, R64 ;  /* 0x00000040270f7221 */ /* 0x000fe20000010000 */
[-C--:B------:R-:W-:Y:S01]  /*17a70*/  FMUL.FTZ R113, R113, R12.reuse ;  /* 0x0000000c71717220 */ /* 0x080fe20000410000 */
[-C--:B------:R-:W-:Y:S01]  /*17a80*/  FMUL.FTZ R116, R116, R12.reuse ;  /* 0x0000000c74747220 */ /* 0x080fe20000410000 */
[----:B------:R-:W-:Y:S01]  /*17a90*/  FADD.FTZ R62, R36, R7 ;  /* 0x00000007243e7221 */ /* 0x000fe20000010000 */
[----:B------:R-:W-:Y:S01]  /*17aa0*/  FADD.FTZ R64, R30, R15 ;  /* 0x0000000f1e407221 */ /* 0x000fe20000010000 */
[----:B------:R-:W-:Y:S01]  /*17ab0*/  MUFU.EX2 R61, R61 ;  /* 0x0000003d003d7308 */ /* 0x000fe20000000800 */
        /* <DEDUP_REMOVED lines=20> */
[----:B------:R1:W2:Y:S01]  /*17c00*/  MUFU.EX2 R20, R3 ;  /* 0x0000000300147308 */ /* 0x0002a20000000800 */
        /* <DEDUP_REMOVED lines=12> */
[----:B-1----:R-:W-:Y:S01]  /*17cd0*/  FADD.FTZ R3, R167, R24 ;  /* 0x00000018a7037221 */ /* 0x002fe20000010000 */
[----:B------:R-:W-:Y:S01]  /*17ce0*/  FADD.FTZ R7, R55, R26 ;  /* 0x0000001a37077221 */ /* 0x000fe20000010000 */
[----:B------:R-:W-:Y:S01]  /*17cf0*/  F2FP.F16.F32.PACK_AB R167, R0, R167 ;  /* 0x000000a700a7723e */ /* 0x000fe200000000ff */
[-C--:B------:R-:W-:Y:S01]  /*17d00*/  FMUL.FTZ R148, R148, R12.reuse ;  /* 0x0000000c94947220 */ /* 0x080fe20000410000 */
[----:B------:R-:W-:Y:S01]  /*17d10*/  FADD.FTZ R24, R0, R3 ;  /* 0x0000000300187221 */ /* 0x000fe20000010000 */
[----:B------:R-:W-:Y:S01]  /*17d20*/  FADD.FTZ R26, R160, R7 ;  /* 0x00000007a01a7221 */ /* 0x000fe20000010000 */
[----:B------:R-:W-:Y:S01]  /*17d30*/  FMUL.FTZ R149, R149, R12 ;  /* 0x0000000c95957220 */ /* 0x000fe20000410000 */
        /* <DEDUP_REMOVED lines=13> */
[----:B0-----:R-:W-:Y:S01]  /*17e10*/  FADD.FTZ R6, R56, R3 ;  /* 0x0000000338067221 */ /* 0x001fe20000010000 */
[----:B------:R-:W-:Y:S01]  /*17e20*/  FADD.FTZ R24, R50, R7 ;  /* 0x0000000732187221 */ /* 0x000fe20000010000 */
[-C--:B------:R-:W-:Y:S01]  /*17e30*/  FMUL.FTZ R103, R103, R13.reuse ;  /* 0x0000000d67677220 */ /* 0x080fe20000410000 */
[----:B------:R-:W-:Y:S01]  /*17e40*/  FMUL.FTZ R106, R106, R13 ;  /* 0x0000000d6a6a7220 */ /* 0x000fe20000410000 */
[----:B------:R-:W-:Y:S01]  /*17e50*/  FADD.FTZ R3, R157, R6 ;  /* 0x000000069d037221 */ /* 0x000fe20000010000 */
[----:B------:R-:W-:Y:S01]  /*17e60*/  FADD.FTZ R7, R69, R24 ;  /* 0x0000001845077221 */ /* 0x000fe20000010000 */
[C---:B--2---:R-:W-:Y:S01]  /*17e70*/  F2FP.F16.F32.PACK_AB R157, R20.reuse, R157 ;  /* 0x0000009d149d723e */ /* 0x044fe200000000ff */
        /* <DEDUP_REMOVED lines=38> */
[----:B------:R-:W-:Y:S01]  /*180e0*/  IMAD.MOV.U32 R20, RZ, RZ, R186 ;  /* 0x000000ffff147224 */ /* 0x000fe200078e00ba */
[----:B------:R-:W-:Y:S01]  /*180f0*/  F2FP.F16.F32.PACK_AB R173, R36, R173 ;  /* 0x000000ad24ad723e */ /* 0x000fe200000000ff */
[----:B------:R-:W-:Y:S01]  /*18100*/  IMAD.MOV.U32 R15, RZ, RZ, R22 ;  /* 0x000000ffff0f7224 */ /* 0x000fe200078e0016 */
        /* <DEDUP_REMOVED lines=17> */
[----:B------:R-:W-:Y:S06]  /*18220*/  @P2 BRA `(.L_x_8571) ;  /* 0xffffffd4008c2947 */ /* 0x000fec000383ffff */
.L_x_8561:
[----:B------:R-:W-:-:S13]  /*18230*/  ISETP.GE.AND P2, PT, R4, R196, PT ;  /* 0x000000c40400720c */ /* 0x000fda0003f46270 */
[----:B------:R-:W-:Y:S05]  /*18240*/  @!P2 BRA `(.L_x_8572) ;  /* 0x00000038009ca947 */ /* 0x000fea0003800000 */
[----:B------:R-:W-:Y:S01]  /*18250*/  MOV R12, R10 ;  /* 0x0000000a000c7202 */ /* 0x000fe20000000f00 */
[----:B------:R-:W-:Y:S02]  /*18260*/  IMAD.MOV.U32 R13, RZ, RZ, R11 ;  /* 0x000000ffff0d7224 */ /* 0x000fe400078e000b */
[----:B------:R-:W-:Y:S02]  /*18270*/  IMAD.MOV.U32 R15, RZ, RZ, R186 ;  /* 0x000000ffff0f7224 */ /* 0x000fe400078e00ba */
[----:B------:R-:W-:-:S07]  /*18280*/  IMAD.MOV.U32 R14, RZ, RZ, R22 ;  /* 0x000000ffff0e7224 */ /* 0x000fce00078e0016 */
.L_x_8590:
        /* <DEDUP_REMOVED lines=10> */
.L_x_8574:
[----:B------:R-:W-:Y:S01]  /*18330*/  IMAD R6, R22, 0x8, R2 ;  /* 0x0000000816067824 */ /* 0x000fe200078e0202 */
[----:B------:R-:W-:-:S04]  /*18340*/  SHF.L.U32 R7, R186, 0x1f, RZ ;  /* 0x0000001fba077819 */ /* 0x000fc800000006ff */
[----:B------:R0:W1:Y:S01]  /*18350*/  SYNCS.PHASECHK.TRANS64.TRYWAIT P3, [R6+URZ+0x28830], R7 ;  /* 0x02883007060075a7 */ /* 0x000062000806017f */
[----:B------:R-:W-:Y:S05]  /*18360*/  @!P0 BRA `(.L_x_8575) ;  /* 0x0000000000048947 */ /* 0x000fea0003800000 */
[----:B------:R-:W-:Y:S01]  /*18370*/  BPT.TRAP 0x1 ;  /* 0x000000040000795c */ /* 0x000fe20000300000 */
.L_x_8575:
[----:B------:R-:W-:Y:S04]  /*18380*/  BSSY B0, `(.L_x_8573) ;  /* 0x0000004000007945 */ /* 0x000fe80003800000 */
[----:B-1----:R-:W-:Y:S05]  /*18390*/  @P3 BRA `(.L_x_8576) ;  /* 0x0000000000083947 */ /* 0x002fea0003800000 */
[----:B------:R-:W1:Y:S02]  /*183a0*/  SYNCS.PHASECHK.TRANS64.TRYWAIT P3, [R6+URZ+0x28830], R7 ;  /* 0x02883007060075a7 */ /* 0x000e64000806017f */
[----:B-1----:R-:W-:Y:S05]  /*183b0*/  @!P3 BRA `(.L_x_8577) ;  /* 0x000000f400bcb947 */ /* 0x002fea0003800000 */
.L_x_8576:
[----:B------:R-:W-:Y:S05]  /*183c0*/  BSYNC B0 ;  /* 0x0000000000007941 */ /* 0x000fea0003800000 */
.L_x_8573:
[----:B------:R-:W2:Y:S01]  /*183d0*/  S2R R8, SR_TID.X ;  /* 0x0000000000087919 */ /* 0x000ea20000002100 */
[----:B01----:R-:W-:Y:S01]  /*183e0*/  MOV R7, 0x40000040 ;  /* 0x4000004000077802 */ /* 0x003fe20000000f00 */
[----:B------:R-:W-:Y:S05]  /*183f0*/  WARPSYNC.ALL ;  /* 0x0000000000007948 */ /* 0x000fea0003800000 */
[----:B------:R-:W-:Y:S01]  /*18400*/  R2UR UR47, R7 ;  /* 0x00000000072f72ca */ /* 0x000fe200000e0000 */
[----:B------:R-:W-:Y:S02]  /*18410*/  IMAD R6, R22, 0x800, R5 ;  /* 0x0000080016067824 */ /* 0x000fe400078e0205 */
[----:B------:R-:W-:-:S03]  /*18420*/  IMAD.MOV.U32 R9, RZ, RZ, 0x40000040 ;  /* 0x40000040ff097424 */ /* 0x000fc600078e00ff */
[----:B------:R-:W-:Y:S02]  /*18430*/  R2UR UR46, R6 ;  /* 0x00000000062e72ca */ /* 0x000fe400000e0000 */
[----:B------:R-:W-:Y:S01]  /*18440*/  R2UR UR11, R9 ;  /* 0x00000000090b72ca */ /* 0x000fe200000e0000 */
[----:B------:R-:W-:-:S05]  /*18450*/  IMAD.MOV.U32 R9, RZ, RZ, 0x40000040 ;  /* 0x40000040ff097424 */ /* 0x000fca00078e00ff */
[----:B------:R-:W-:Y:S02]  /*18460*/  R2UR UR15, R9 ;  /* 0x00000000090f72ca */ /* 0x000fe400000e0000 */
[----:B------:R-:W-:-:S04]  /*18470*/  MOV R9, 0x40000040 ;  /* 0x4000004000097802 */ /* 0x000fc80000000f00 */
[----:B------:R-:W-:Y:S01]  /*18480*/  R2UR UR19, R9 ;  /* 0x00000000091372ca */ /* 0x000fe200000e0000 */
[----:B------:R-:W-:Y:S01]  /*18490*/  IMAD.MOV.U32 R9, RZ, RZ, 0x40000040 ;  /* 0x40000040ff097424 */ /* 0x000fe200078e00ff */
[----:B--2---:R-:W-:-:S04]  /*184a0*/  SHF.R.U32.HI R8, RZ, 0x7, R8 ;  /* 0x00000007ff087819 */ /* 0x004fc80000011608 */
[----:B------:R-:W-:Y:S01]  /*184b0*/  R2UR UR23, R9 ;  /* 0x00000000091772ca */ /* 0x000fe200000e0000 */
[----:B------:R-:W-:Y:S02]  /*184c0*/  IMAD.MOV.U32 R9, RZ, RZ, 0x40000040 ;  /* 0x40000040ff097424 */ /* 0x000fe400078e00ff */
[----:B------:R-:W-:Y:S02]  /*184d0*/  VIADD R7, R8, 0x8 ;  /* 0x0000000808077836 */ /* 0x000fe40000000000 */
[----:B------:R-:W-:Y:S01]  /*184e0*/  VIADD R8, R6, 0x2 ;  /* 0x0000000206087836 */ /* 0x000fe20000000000 */
[----:B------:R-:W-:Y:S01]  /*184f0*/  R2UR UR27, R9 ;  /* 0x00000000091b72ca */ /* 0x000fe200000e0000 */
[----:B------:R-:W-:Y:S01]  /*18500*/  IMAD.MOV.U32 R9, RZ, RZ, 0x40000040 ;  /* 0x40000040ff097424 */ /* 0x000fe200078e00ff */
[----:B------:R0:W-:Y:S02]  /*18510*/  BAR.SYNC.DEFER_BLOCKING R7, 0x100 ;  /* 0x000400070000751d */ /* 0x0001e40000010000 */
[----:B------:R-:W-:Y:S01]  /*18520*/  R2UR UR10, R8 ;  /* 0x00000000080a72ca */ /* 0x000fe200000e0000 */
[----:B------:R-:W-:Y:S01]  /*18530*/  VIADD R8, R6, 0x4 ;  /* 0x0000000406087836 */ /* 0x000fe20000000000 */
[----:B------:R-:W-:-:S04]  /*18540*/  R2UR UR31, R9 ;  /* 0x00000000091f72ca */ /* 0x000fc800000e0000 */
[----:B------:R-:W-:Y:S01]  /*18550*/  R2UR UR14, R8 ;  /* 0x00000000080e72ca */ /* 0x000fe200000e0000 */
[----:B------:R-:W-:Y:S02]  /*18560*/  VIADD R8, R6, 0x6 ;  /* 0x0000000606087836 */ /* 0x000fe40000000000 */
[----:B0-----:R-:W-:-:S03]  /*18570*/  IMAD.MOV.U32 R7, RZ, RZ, 0x40000040 ;  /* 0x40000040ff077424 */ /* 0x001fc600078e00ff */
[----:B------:R-:W-:Y:S01]  /*18580*/  R2UR UR18, R8 ;  /* 0x00000000081272ca */ /* 0x000fe200000e0000 */
[----:B------:R-:W-:Y:S01]  /*18590*/  VIADD R8, R6, 0x400 ;  /* 0x0000040006087836 */ /* 0x000fe20000000000 */
[----:B------:R-:W-:-:S04]  /*185a0*/  R2UR UR35, R7 ;  /* 0x00000000072372ca */ /* 0x000fc800000e0000 */
[----:B------:R-:W-:Y:S01]  /*185b0*/  R2UR UR22, R8 ;  /* 0x00000000081672ca */ /* 0x000fe200000e0000 */
[----:B------:R-:W-:Y:S01]  /*185c0*/  VIADD R8, R6, 0x402 ;  /* 0x0000040206087836 */ /* 0x000fe20000000000 */
[----:B------:R-:W-:-:S04]  /*185d0*/  WARPGROUP.ARRIVE ;  /* 0x00000000000079c5 */ /* 0x000fc80000000000 */
[----:B------:R-:W-:Y:S01]  /*185e0*/  R2UR UR26, R8 ;  /* 0x00000000081a72ca */ /* 0x000fe200000e0000 */
[C---:B------:R-:W-:Y:S01]  /*185f0*/  VIADD R8, R6.reuse, 0x404 ;  /* 0x0000040406087836 */ /* 0x040fe20000000000 */
[----:B------:R-:W-:Y:S01]  /*18600*/  IADD3 R6, R6, 0x406, RZ ;  /* 0x0000040606067810 */ /* 0x000fe20007ffe0ff */
[----:B------:R-:W-:Y:S03]  /*18610*/  HGMMA.64x128x16.F32 R24, gdesc[UR44], RZ, !UPT, gsb0 ;  /* 0x01e000002c1879f0 */ /* 0x000fe6000c0008ff */
        /* <DEDUP_REMOVED lines=27> */
.L_x_8579:
[----:B------:R-:W-:Y:S01]  /*187d0*/  SHF.L.U32 R6, R15, 0x1f, RZ ;  /* 0x0000001f0f067819 */ /* 0x000fe200000006ff */
[----:B------:R-:W-:-:S04]  /*187e0*/  IMAD R7, R14, 0x8, R2 ;  /* 0x000000080e077824 */ /* 0x000fc800078e0202 */
[----:B------:R0:W1:Y:S01]  /*187f0*/  SYNCS.PHASECHK.TRANS64.TRYWAIT P2, [R7+URZ+0x28850], R6 ;  /* 0x02885006070075a7 */ /* 0x000062000804017f */
[----:B------:R-:W-:Y:S05]  /*18800*/  @!P0 BRA `(.L_x_8580) ;  /* 0x0000000000048947 */ /* 0x000fea0003800000 */
[----:B------:R-:W-:Y:S01]  /*18810*/  BPT.TRAP 0x1 ;  /* 0x000000040000795c */ /* 0x000fe20000300000 */
.L_x_8580:
[----:B-1----:R-:W-:Y:S05]  /*18820*/  @P2 BRA `(.L_x_8578) ;  /* 0x0000000000082947 */ /* 0x002fea0003800000 */
[----:B------:R-:W1:Y:S02]  /*18830*/  SYNCS.PHASECHK.TRANS64.TRYWAIT P2, [R7+URZ+0x28850], R6 ;  /* 0x02885006070075a7 */ /* 0x000e64000804017f */
[----:B-1----:R-:W-:Y:S05]  /*18840*/  @!P2 BRA `(.L_x_8581) ;  /* 0x000000f000aca947 */ /* 0x002fea0003800000 */
.L_x_8578:
[----:B01----:R-:W-:Y:S01]  /*18850*/  VIADD R6, R2, 0x400 ;  /* 0x0000040002067836 */ /* 0x003fe20000000000 */
[----:B------:R-:W-:Y:S05]  /*18860*/  WARPSYNC.ALL ;  /* 0x0000000000007948 */ /* 0x000fea0003800000 */
[----:B------:R-:W-:Y:S01]  /*18870*/  SHF.R.U32.HI R6, RZ, 0x4, R6 ;  /* 0x00000004ff067819 */ /* 0x000fe20000011606 */
[----:B------:R-:W-:Y:S01]  /*18880*/  WARPGROUP.ARRIVE ;  /* 0x00000000000079c5 */ /* 0x000fe20000000000 */
[----:B------:R-:W-:-:S05]  /*18890*/  MOV R9, 0x40000040 ;  /* 0x4000004000097802 */ /* 0x000fca0000000f00 */
[----:B------:R-:W0:Y:S01]  /*188a0*/  S2R R230, SR_TID.X ;  /* 0x0000000000e67919 */ /* 0x000e220000002100 */
        /* <DEDUP_REMOVED lines=11> */
[----:B------:R-:W-:Y:S02]  /*18960*/  IMAD.MOV.U32 R7, RZ, RZ, 0x40000040 ;  /* 0x40000040ff077424 */ /* 0x000fe400078e00ff */
        /* <DEDUP_REMOVED lines=22> */
[----:B0-----:R-:W-:Y:S01]  /*18ad0*/  SHF.R.U32.HI R230, RZ, 0x7, R230 ;  /* 0x00000007ffe67819 */ /* 0x001fe200000116e6 */
[----:B------:R-:W-:Y:S01]  /*18ae0*/  FMUL.FTZ R60, R71, UR7 ;  /* 0x00000007473c7c20 */ /* 0x000fe20008410000 */
[----:B------:R-:W-:Y:S01]  /*18af0*/  FMUL.FTZ R29, R32, UR7 ;  /* 0x00000007201d7c20 */ /* 0x000fe20008410000 */
[----:B------:R-:W-:Y:S01]  /*18b00*/  FMUL.FTZ R27, R34, UR7 ;  /* 0x00000007221b7c20 */ /* 0x000fe20008410000 */
[----:B------:R-:W-:Y:S01]  /*18b10*/  FMUL.FTZ R31, R38, UR7 ;  /* 0x00000007261f7c20 */ /* 0x000fe20008410000 */
        /* <DEDUP_REMOVED lines=84> */
[----:B------:R-:W0:Y:S01]  /*19060*/  MUFU.TANH R174, R174 ;  /* 0x000000ae00ae7308 */ /* 0x000e220000002400 */
[----:B------:R-:W-:Y:S01]  /*19070*/  R2UR UR11, R9 ;  /* 0x00000000090b72ca */ /* 0x000fe200000e0000 */
[----:B------:R-:W-:Y:S01]  /*19080*/  IMAD.MOV.U32 R9, RZ, RZ, 0x40000040 ;  /* 0x40000040ff097424 */ /* 0x000fe200078e00ff */
[----:B------:R-:W-:-:S05]  /*19090*/  IADD3 R8, R6, 0x280, RZ ;  /* 0x0000028006087810 */ /* 0x000fca0007ffe0ff */
        /* <DEDUP_REMOVED lines=16> */
[----:B------:R-:W-:Y:S02]  /*191a0*/  IMAD.IADD R73, R195, 0x1, R193 ;  /* 0x00000001c3497824 */ /* 0x000fe400078e02c1 */
[----:B------:R-:W-:Y:S02]  /*191b0*/  FMUL.FTZ R164, R76, UR7 ;  /* 0x000000074ca47c20 */ /* 0x000fe40008410000 */
        /* <DEDUP_REMOVED lines=25> */
[----:B------:R-:W5:Y:S06]  /*19350*/  @P4 LDC R6, c[0x0][0x44c] ;  /* 0x00011300ff064b82 */ /* 0x000f6c0000000800 */
[----:B------:R-:W0:Y:S02]  /*19360*/  MUFU.TANH R162, R162 ;  /* 0x000000a200a27308 */ /* 0x000e240000002400 */
[----:B------:R-:W1:Y:S01]  /*19370*/  @P4 LDC R7, c[0x0][0x450] ;  /* 0x00011400ff074b82 */ /* 0x000e620000000800 */
[----:B-----5:R-:W-:-:S05]  /*19380*/  @P4 IMAD.HI.U32 R6, R73, R6, RZ ;  /* 0x0000000649064227 */ /* 0x020fca00078e00ff */
[----:B-1----:R-:W-:Y:S02]  /*19390*/  @P4 SHF.R.U32.HI R73, RZ, R7, R6 ;  /* 0x00000007ff494219 */ /* 0x002fe40000011606 */
[----:B------:R-:W-:Y:S02]  /*193a0*/  @!P1 LEA R6, R22, R2, 0x3 ;  /* 0x0000000216069211 */ /* 0x000fe400078e18ff */
[----:B------:R-:W-:Y:S01]  /*193b0*/  IADD3 R7, -R230, 0xb, RZ ;  /* 0x0000000be6077810 */ /* 0x000fe20007ffe1ff */
[----:B------:R-:W1:Y:S01]  /*193c0*/  SHFL.IDX PT, R70, R73, RZ, 0x1c1f ;  /* 0x001c1fff49467589 */ /* 0x000e6200000e0000 */
[----:B------:R-:W-:Y:S02]  /*193d0*/  WARPGROUP.DEPBAR.LE gsb0, 0x0 ;  /* 0x00008000000079c5 */ /* 0x000fe40000010000 */
[----:B------:R-:W-:Y:S01]  /*193e0*/  WARPGROUP.ARRIVE ;  /* 0x00000000000079c5 */ /* 0x000fe20000000000 */
[----:B------:R-:W-:Y:S01]  /*193f0*/  FMUL.FTZ R158, R68, UR7 ;  /* 0x00000007449e7c20 */ /* 0x000fe20008410000 */
[----:B------:R-:W-:-:S02]  /*19400*/  @!P1 VIADD R68, R6, 0x28840 ;  /* 0x0002884006449836 */ /* 0x000fc40000000000 */
[----:B------:R-:W-:Y:S01]  /*19410*/  FMUL.FTZ R157, R64, UR7 ;  /* 0x00000007409d7c20 */ /* 0x000fe20008410000 */
[----:B------:R-:W-:Y:S01]  /*19420*/  FMUL.FTZ R156, R65, UR7 ;  /* 0x00000007419c7c20 */ /* 0x000fe20008410000 */
[----:B------:R-:W-:Y:S01]  /*19430*/  IADD3 R6, -R71, 0x1, RZ ;  /* 0x0000000147067810 */ /* 0x000fe20007ffe1ff */
[----:B------:R-:W-:Y:S01]  /*19440*/  HGMMA.64x128x16.F32 R88, R152, gdesc[UR8].tnspB, R88, gsb0 ;  /* 0x41e0000898587df0 */ /* 0x000fe20008000858 */
[----:B------:R-:W-:Y:S01]  /*19450*/  @!P1 PRMT R68, RZ, 0x654, R68 ;  /* 0x00000654ff449816 */ /* 0x000fe20000000044 */
[----:B------:R-:W-:Y:S01]  /*19460*/  FMUL.FTZ R64, R79, UR7 ;  /* 0x000000074f407c20 */ /* 0x000fe20008410000 */
[----:B------:R-:W-:Y:S01]  /*19470*/  FMUL.FTZ R65, R83, UR7 ;  /* 0x0000000753417c20 */ /* 0x000fe20008410000 */
[----:B------:R-:W-:Y:S01]  /*19480*/  IMAD R6, R189, -0x2, R6 ;  /* 0xfffffffebd067824 */ /* 0x000fe200078e0206 */
[----:B------:R-:W0:Y:S04]  /*19490*/  MUFU.TANH R157, R157 ;  /* 0x0000009d009d7308 */ /* 0x000e280000002400 */
[----:B------:R-:W-:-:S04]  /*194a0*/  IADD3 R6, -R187, R6, R188 ;  /* 0x00000006bb067210 */ /* 0x000fc80007ffe1bc */
[----:B------:R-:W0:Y:S01]  /*194b0*/  MUFU.TANH R156, R156 ;  /* 0x0000009c009c7308 */ /* 0x000e220000002400 */
[C---:B------:R-:W-:Y:S02]  /*194c0*/  VIADD R75, R6.reuse, UR6 ;  /* 0x00000006064b7c36 */ /* 0x040fe40008000000 */
[----:B------:R-:W-:Y:S02]  /*194d0*/  VIADD R77, R6, UR50 ;  /* 0x00000032064d7c36 */ /* 0x000fe40008000000 */
[--C-:B-1----:R-:W-:Y:S02]  /*194e0*/  IMAD.IADD R79, R75, 0x1, R70.reuse ;  /* 0x000000014b4f7824 */ /* 0x102fe400078e0246 */
[----:B------:R-:W-:Y:S01]  /*194f0*/  IMAD.IADD R81, R77, 0x1, R70 ;  /* 0x000000014d517824 */ /* 0x000fe200078e0246 */
[----:B------:R-:W1:Y:S08]  /*19500*/  MUFU.TANH R158, R158 ;  /* 0x0000009e009e7308 */ /* 0x000e700000002400 */
[----:B------:R-:W0:Y:S08]  /*19510*/  MUFU.TANH R64, R64 ;  /* 0x0000004000407308 */ /* 0x000e300000002400 */
[----:B------:R-:W0:Y:S01]  /*19520*/  MUFU.TANH R65, R65 ;  /* 0x0000004100417308 */ /* 0x000e220000002400 */
[----:B------:R-:W-:-:S02]  /*19530*/  WARPGROUP.DEPBAR.LE gsb0, 0x0 ;  /* 0x00008000000079c5 */ /* 0x000fc40000010000 */
[----:B------:R0:W-:Y:S06]  /*19540*/  BAR.ARV R7, 0x100 ;  /* 0x000400070000751d */ /* 0x0001ec0000002000 */
[----:B------:R5:W-:Y:S02]  /*19550*/  @!P1 SYNCS.ARRIVE.TRANS64.RED.A1T0 RZ, [R68+URZ], RZ ;  /* 0x000000ff44ff99a7 */ /* 0x000be4000810043f */
[----:B-----5:R-:W-:-:S06]  /*19560*/  FMUL.FTZ R68, R87, UR7 ;  /* 0x0000000757447c20 */ /* 0x020fcc0008410000 */
[----:B------:R-:W0:Y:S01]  /*19570*/  MUFU.TANH R68, R68 ;  /* 0x0000004400447308 */ /* 0x000e220000002400 */
[----:B-1234-:R-:W-:Y:S05]  /*19580*/  @!P5 BRA `(.L_x_8582) ;  /* 0x000000000058d947 */ /* 0x01efea0003800000 */
[----:B------:R-:W-:Y:S01]  /*19590*/  IADD3 R70, -R187, R188, R70 ;  /* 0x000000bcbb467210 */ /* 0x000fe20007ffe146 */
[----:B------:R-:W-:Y:S03]  /*195a0*/  BSSY B0, `(.L_x_8583) ;  /* 0x0000010000007945 */ /* 0x000fe60003800000 */
[----:B------:R-:W-:-:S13]  /*195b0*/  ISETP.GT.AND P2, PT, R70, -0x1, PT ;  /* 0xffffffff4600780c */ /* 0x000fda0003f44270 */
[----:B------:R-:W-:Y:S05]  /*195c0*/  @P2 BRA `(.L_x_8584) ;  /* 0x0000000000202947 */ /* 0x000fea0003800000 */
[----:B------:R-:W-:Y:S02]  /*195d0*/  MOV R72, UR5 ;  /* 0x0000000500487c02 */ /* 0x000fe40008000f00 */
[----:B------:R-:W-:Y:S02]  /*195e0*/  LOP3.LUT R83, RZ, R70, RZ, 0x33, !PT ;  /* 0x00000046ff537212 */ /* 0x000fe400078e33ff */
[----:B------:R-:W-:-:S13]  /*195f0*/  ISETP.NE.AND P2, PT, R72, 0x1, PT ;  /* 0x000000014800780c */ /* 0x000fda0003f45270 */
[----:B0-----:R-:W0:Y:S02]  /*19600*/  @P2 LDC.64 R6, c[0x0][0x9e8] ;  /* 0x00027a00ff062b82 */ /* 0x001e240000000a00 */
[----:B0-----:R-:W-:-:S05]  /*19610*/  @P2 IMAD.HI.U32 R6, R83, R6, RZ ;  /* 0x0000000653062227 */ /* 0x001fca00078e00ff */
[----:B------:R-:W-:-:S04]  /*19620*/  @P2 SHF.R.U32.HI R83, RZ, R7, R6 ;  /* 0x00000007ff532219 */ /* 0x000fc80000011606 */
[----:B------:R-:W-:Y:S01]  /*19630*/  LOP3.LUT R70, RZ, R83, RZ, 0x33, !PT ;  /* 0x00000053ff467212 */ /* 0x000fe200078e33ff */
[----:B------:R-:W-:Y:S06]  /*19640*/  BRA `(.L_x_8585) ;  /* 0x0000000000147947 */ /* 0x000fec0003800000 */
.L_x_8584:
[----:B------:R-:W-:-:S05]  /*19650*/  IMAD.U32 R72, RZ, RZ, UR5 ;  /* 0x00000005ff487e24 */ /* 0x000fca000f8e00ff */
[----:B------:R-:W-:-:S13]  /*19660*/  ISETP.NE.AND P2, PT, R72, 0x1, PT ;  /* 0x000000014800780c */ /* 0x000fda0003f45270 */
[----:B0-----:R-:W0:Y:S02]  /*19670*/  @P2 LDC.64 R6, c[0x0][0x9e8] ;  /* 0x00027a00ff062b82 */ /* 0x001e240000000a00 */
[----:B0-----:R-:W-:-:S05]  /*19680*/  @P2 IMAD.HI.U32 R6, R70, R6, RZ ;  /* 0x0000000646062227 */ /* 0x001fca00078e00ff */
[----:B------:R-:W-:-:S07]  /*19690*/  @P2 SHF.R.U32.HI R70, RZ, R7, R6 ;  /* 0x00000007ff462219 */ /* 0x000fce0000011606 */
.L_x_8585:
[----:B------:R-:W-:Y:S05]  /*196a0*/  BSYNC B0 ;  /* 0x0000000000007941 */ /* 0x000fea0003800000 */
.L_x_8583:
[----:B------:R-:W-:-:S04]  /*196b0*/  IMAD R70, R70, R72, -R71 ;  /* 0x0000004846467224 */ /* 0x000fc800078e0a47 */
[----:B------:R-:W-:-:S05]  /*196c0*/  IMAD R70, R189, -0x2, R70 ;  /* 0xfffffffebd467824 */ /* 0x000fca00078e0246 */
[----:B------:R-:W-:Y:S02]  /*196d0*/  VIADDMNMX R79, R70, R72, R79, PT ;  /* 0x00000048464f7246 */ /* 0x000fe4000380014f */
[----:B------:R-:W-:-:S07]  /*196e0*/  VIMNMX R81, R81, R70, !PT ;  /* 0x0000004651517248 */ /* 0x000fce0007fe0100 */
.L_x_8582:
[----:B------:R-:W-:Y:S01]  /*196f0*/  ISETP.GT.AND P2, PT, R4, -0x1, PT ;  /* 0xffffffff0400780c */ /* 0x000fe20003f44270 */
[----:B------:R-:W1:Y:S03]  /*19700*/  SHFL.IDX PT, R6, R73, 0x1, 0x1c1f ;  /* 0x003c1f0049067f89 */ /* 0x000e6600000e0000 */
[----:B------:R-:W-:-:S04]  /*19710*/  ISETP.GT.AND P3, PT, R81, RZ, P2 ;  /* 0x000000ff5100720c */ /* 0x000fc80001764270 */
[----:B------:R-:W-:-:S04]  /*19720*/  ISETP.LT.OR P3, PT, R79, 0x1, P3 ;  /* 0x000000014f00780c */ /* 0x000fc80001f61670 */
[----:B0-----:R-:W-:Y:S02]  /*19730*/  FSEL R70, R15, -INF , !P3 ;  /* 0xff8000000f467808 */ /* 0x001fe40005800000 */
[----:B------:R-:W-:-:S04]  /*19740*/  ISETP.GT.AND P3, PT, R81, 0x1, P2 ;  /* 0x000000015100780c */ /* 0x000fc80001764270 */
[----:B------:R-:W-:-:S04]  /*19750*/  ISETP.LT.OR P3, PT, R79, 0x2, P3 ;  /* 0x000000024f00780c */ /* 0x000fc80001f61670 */
[----:B------:R-:W-:Y:S02]  /*19760*/  FSEL R20, R20, -INF , !P3 ;  /* 0xff80000014147808 */ /* 0x000fe40005800000 */
[----:B------:R-:W-:Y:S01]  /*19770*/  ISETP.GT.AND P3, PT, R81, 0x8, P2 ;  /* 0x000000085100780c */ /* 0x000fe20001764270 */
[----:B-1----:R-:W-:-:S03]  /*19780*/  IMAD.IADD R15, R75, 0x1, R6 ;  /* 0x000000014b0f7824 */ /* 0x002fc600078e0206 */
        /* <DEDUP_REMOVED lines=103> */
.L_x_8588:
[----:B------:R-:W-:-:S05]  /*19e00*/  IMAD.U32 R176, RZ, RZ, UR5 ;  /* 0x00000005ffb07e24 */ /* 0x000fca000f8e00ff */
[----:B------:R-:W-:-:S13]  /*19e10*/  ISETP.NE.AND P3, PT, R176, 0x1, PT ;  /* 0x00000001b000780c */ /* 0x000fda0003f65270 */
[----:B------:R-:W0:Y:S02]  /*19e20*/  @P3 LDC.64 R6, c[0x0][0x9e8] ;  /* 0x00027a00ff063b82 */ /* 0x000e240000000a00 */
[----:B0-----:R-:W-:-:S05]  /*19e30*/  @P3 IMAD.HI.U32 R6, R25, R6, RZ ;  /* 0x0000000619063227 */ /* 0x001fca00078e00ff */
[----:B------:R-:W-:-:S07]  /*19e40*/  @P3 SHF.R.U32.HI R25, RZ, R7, R6 ;  /* 0x00000007ff193219 */ /* 0x000fce0000011606 */
.L_x_8589:
[----:B------:R-:W-:Y:S05]  /*19e50*/  BSYNC B0 ;  /* 0x0000000000007941 */ /* 0x000fea0003800000 */
.L_x_8587:
[----:B------:R-:W-:-:S04]  /*19e60*/  IMAD R6, R25, R176, -R71 ;  /* 0x000000b019067224 */ /* 0x000fc800078e0a47 */
[----:B------:R-:W-:-:S05]  /*19e70*/  IMAD R6, R189, -0x2, R6 ;  /* 0xfffffffebd067824 */ /* 0x000fca00078e0206 */
[----:B------:R-:W-:Y:S02]  /*19e80*/  VIADDMNMX R15, R6, R176, R15, PT ;  /* 0x000000b0060f7246 */ /* 0x000fe4000380010f */
[----:B------:R-:W-:-:S07]  /*19e90*/  VIMNMX R9, R9, R6, !PT ;  /* 0x0000000609097248 */ /* 0x000fce0007fe0100 */
.L_x_8586:
        /* <DEDUP_REMOVED lines=104> */
[----:B------:R-:W0:Y:S03]  /*1a520*/  LDC R59, c[0x0][0x988] ;  /* 0x00026200ff3b7b82 */ /* 0x000e260000000800 */
[----:B------:R-:W-:-:S04]  /*1a530*/  ISETP.LT.OR P3, PT, R15, 0x5a, P3 ;  /* 0x0000005a0f00780c */ /* 0x000fc80001f61670 */
[----:B------:R-:W-:Y:S02]  /*1a540*/  FSEL R60, R60, -INF , !P3 ;  /* 0xff8000003c3c7808 */ /* 0x000fe40005800000 */
[----:B------:R-:W-:-:S04]  /*1a550*/  ISETP.GT.AND P3, PT, R9, 0x60, P2 ;  /* 0x000000600900780c */ /* 0x000fc80001764270 */
[----:B------:R-:W-:-:S04]  /*1a560*/  ISETP.LT.OR P3, PT, R15, 0x61, P3 ;  /* 0x000000610f00780c */ /* 0x000fc80001f61670 */
[----:B------:R-:W-:Y:S02]  /*1a570*/  FSEL R61, R61, -INF , !P3 ;  /* 0xff8000003d3d7808 */ /* 0x000fe40005800000 */
[----:B------:R-:W-:-:S04]  /*1a580*/  ISETP.GT.AND P3, PT, R9, 0x61, P2 ;  /* 0x000000610900780c */ /* 0x000fc80001764270 */
[----:B------:R-:W-:Y:S01]  /*1a590*/  ISETP.LT.OR P3, PT, R15, 0x62, P3 ;  /* 0x000000620f00780c */ /* 0x000fe20001f61670 */
[----:B0-----:R-:W-:-:S03]  /*1a5a0*/  FMUL.FTZ R49, R11, R59 ;  /* 0x0000003b0b317220 */ /* 0x001fc60000410000 */
        /* <DEDUP_REMOVED lines=24> */
[----:B------:R-:W-:-:S03]  /*1a730*/  FMNMX.FTZ R27, R6, R27, !PT ;  /* 0x0000001b061b7209 */ /* 0x000fc60007810000 */
[--C-:B------:R-:W-:Y:S01]  /*1a740*/  FFMA.FTZ R10, R30, R59, -R49.reuse ;  /* 0x0000003b1e0a7223 */ /* 0x100fe20000010831 */
[----:B------:R-:W-:Y:S01]  /*1a750*/  FMNMX.FTZ R27, R176, R27, !PT ;  /* 0x0000001bb01b7209 */ /* 0x000fe20007810000 */
[-CC-:B------:R-:W-:Y:S01]  /*1a760*/  FFMA.FTZ R21, R20, R59.reuse, -R49.reuse ;  /* 0x0000003b14157223 */ /* 0x180fe20000010831 */
[-CC-:B------:R-:W-:Y:S01]  /*1a770*/  FFMA.FTZ R20, R72, R59.reuse, -R49.reuse ;  /* 0x0000003b48147223 */ /* 0x180fe20000010831 */
[----:B------:R-:W-:Y:S01]  /*1a780*/  FSEL R72, R68, -INF , !P2 ;  /* 0xff80000044487808 */ /* 0x000fe20005000000 */
[--C-:B------:R-:W-:Y:S01]  /*1a790*/  FFMA.FTZ R25, R26, R59, -R49.reuse ;  /* 0x0000003b1a197223 */ /* 0x100fe20000010831 */
[----:B------:R-:W-:Y:S01]  /*1a7a0*/  FMNMX.FTZ R29, R24, R27, !PT ;  /* 0x0000001b181d7209 */ /* 0x000fe20007810000 */
[-CC-:B------:R-:W-:Y:S01]  /*1a7b0*/  FFMA.FTZ R26, R74, R59.reuse, -R49.reuse ;  /* 0x0000003b4a1a7223 */ /* 0x180fe20000010831 */
[----:B------:R-:W-:Y:S01]  /*1a7c0*/  MUFU.EX2 R27, R10 ;  /* 0x0000000a001b7308 */ /* 0x000fe20000000800 */
[----:B------:R-:W-:Y:S01]  /*1a7d0*/  FSEL R74, R11, RZ, P3 ;  /* 0x000000ff0b4a7208 */ /* 0x000fe20001800000 */
[--C-:B------:R-:W-:Y:S01]  /*1a7e0*/  FFMA.FTZ R70, R70, R59, -R49.reuse ;  /* 0x0000003b46467223 */ /* 0x100fe20000010831 */
[----:B------:R-:W-:Y:S01]  /*1a7f0*/  FMNMX.FTZ R29, R178, R29, !PT ;  /* 0x0000001db21d7209 */ /* 0x000fe20007810000 */
[-CC-:B------:R-:W-:Y:S01]  /*1a800*/  FFMA.FTZ R32, R32, R59.reuse, -R49.reuse ;  /* 0x0000003b20207223 */ /* 0x180fe20000010831 */
[----:B------:R-:W-:Y:S01]  /*1a810*/  FFMA.FTZ R30, R34, R59, -R49 ;  /* 0x0000003b221e7223 */ /* 0x000fe20000010831 */
[----:B------:R-:W-:Y:S01]  /*1a820*/  FADD.FTZ R74, -R74, R13 ;  /* 0x0000000d4a4a7221 */ /* 0x000fe20000010100 */
[----:B------:R-:W-:Y:S01]  /*1a830*/  FMNMX.FTZ R31, R28, R29, !PT ;  /* 0x0000001d1c1f7209 */ /* 0x000fe20007810000 */
[----:B------:R-:W-:Y:S01]  /*1a840*/  MUFU.EX2 R70, R70 ;  /* 0x0000004600467308 */ /* 0x000fe20000000800 */
[-CC-:B------:R-:W-:Y:S01]  /*1a850*/  FFMA.FTZ R76, R76, R59.reuse, -R49.reuse ;  /* 0x0000003b4c4c7223 */ /* 0x180fe20000010831 */
[----:B------:R-:W-:Y:S01]  /*1a860*/  FMUL.FTZ R13, R74, R59 ;  /* 0x0000003b4a0d7220 */ /* 0x000fe20000410000 */
        /* <DEDUP_REMOVED lines=25> */
[-C--:B0-----:R-:W-:Y:S01]  /*1aa00*/  FMUL.FTZ R88, R88, R13.reuse ;  /* 0x0000000d58587220 */ /* 0x081fe20000410000 */
[-C--:B------:R-:W-:Y:S01]  /*1aa10*/  FMUL.FTZ R89, R89, R13.reuse ;  /* 0x0000000d59597220 */ /* 0x080fe20000410000 */
[----:B------:R-:W-:Y:S01]  /*1aa20*/  FMUL.FTZ R92, R92, R13 ;  /* 0x0000000d5c5c7220 */ /* 0x000fe20000410000 */
[----:B------:R-:W-:Y:S01]  /*1aa30*/  FMNMX.FTZ R35, R44, R33, !PT ;  /* 0x000000212c237209 */ /* 0x000fe20007810000 */
[----:B------:R-:W-:Y:S01]  /*1aa40*/  MUFU.EX2 R25, R25 ;  /* 0x0000001900197308 */ /* 0x000fe20000000800 */
[-C--:B------:R-:W-:Y:S01]  /*1aa50*/  FMUL.FTZ R93, R93, R13.reuse ;  /* 0x0000000d5d5d7220 */ /* 0x080fe20000410000 */
[----:B------:R-:W-:Y:S01]  /*1aa60*/  FMUL.FTZ R96, R96, R13 ;  /* 0x0000000d60607220 */ /* 0x000fe20000410000 */
[----:B------:R-:W-:Y:S01]  /*1aa70*/  FMNMX.FTZ R35, R236, R35, !PT ;  /* 0x00000023ec237209 */ /* 0x000fe20007810000 */
[-C--:B------:R-:W-:Y:S01]  /*1aa80*/  FMUL.FTZ R97, R97, R13.reuse ;  /* 0x0000000d61617220 */ /* 0x080fe20000410000 */
[-C--:B------:R-:W-:Y:S01]  /*1aa90*/  FMUL.FTZ R100, R100, R13.reuse ;  /* 0x0000000d64647220 */ /* 0x080fe20000410000 */
[----:B------:R-:W-:Y:S01]  /*1aaa0*/  FMUL.FTZ R101, R101, R13 ;  /* 0x0000000d65657220 */ /* 0x000fe20000410000 */
[----:B------:R-:W-:Y:S01]  /*1aab0*/  FMNMX.FTZ R10, R48, R35, !PT ;  /* 0x00000023300a7209 */ /* 0x000fe20007810000 */
[----:B------:R-:W-:Y:S01]  /*1aac0*/  MUFU.EX2 R26, R26 ;  /* 0x0000001a001a7308 */ /* 0x000fe20000000800 */
[-C--:B------:R-:W-:Y:S01]  /*1aad0*/  FMUL.FTZ R104, R104, R13.reuse ;  /* 0x0000000d68687220 */ /* 0x080fe20000410000 */
[-C--:B------:R-:W-:Y:S01]  /*1aae0*/  FMUL.FTZ R105, R105, R13.reuse ;  /* 0x0000000d69697220 */ /* 0x080fe20000410000 */
        /* <DEDUP_REMOVED lines=29> */
[----:B------:R0:W1:Y:S01]  /*1acc0*/  MUFU.EX2 R32, R38 ;  /* 0x0000002600207308 */ /* 0x0000620000000800 */
[-C--:B------:R-:W-:Y:S01]  /*1acd0*/  FMUL.FTZ R144, R144, R13.reuse ;  /* 0x0000000d90907220 */ /* 0x080fe20000410000 */
[-C--:B------:R-:W-:Y:S01]  /*1ace0*/  FMUL.FTZ R145, R145, R13.reuse ;  /* 0x0000000d91917220 */ /* 0x080fe20000410000 */
[----:B------:R-:W-:Y:S01]  /*1acf0*/  FMNMX.FTZ R39, R61, R10, !PT ;  /* 0x0000000a3d277209 */ /* 0x000fe20007810000 */
[-C--:B------:R-:W-:Y:S01]  /*1ad00*/  FMUL.FTZ R148, R148, R13.reuse ;  /* 0x0000000d94947220 */ /* 0x080fe20000410000 */
[----:B------:R-:W-:-:S02]  /*1ad10*/  FMUL.FTZ R149, R149, R13 ;  /* 0x0000000d95957220 */ /* 0x000fc40000410000 */
[----:B------:R-:W-:Y:S01]  /*1ad20*/  FMNMX.FTZ R10, R62, R39, !PT ;  /* 0x000000273e0a7209 */ /* 0x000fe20007810000 */
[----:B------:R-:W-:Y:S01]  /*1ad30*/  MUFU.EX2 R33, R78 ;  /* 0x0000004e00217308 */ /* 0x000fe20000000800 */
[-CC-:B0-----:R-:W-:Y:S01]  /*1ad40*/  FFMA.FTZ R38, R46, R59.reuse, -R49.reuse ;  /* 0x0000003b2e267223 */ /* 0x181fe20000010831 */
[-CC-:B------:R-:W-:Y:S01]  /*1ad50*/  FFMA.FTZ R46, R56, R59.reuse, -R49.reuse ;  /* 0x0000003b382e7223 */ /* 0x180fe20000010831 */
[----:B------:R-:W-:Y:S01]  /*1ad60*/  FMNMX.FTZ R39, R63, R10, !PT ;  /* 0x0000000a3f277209 */ /* 0x000fe20007810000 */
[-CC-:B------:R-:W-:Y:S01]  /*1ad70*/  FFMA.FTZ R56, R154, R59.reuse, -R49.reuse ;  /* 0x0000003b9a387223 */ /* 0x180fe20000010831 */
[----:B------:R-:W-:Y:S02]  /*1ad80*/  FFMA.FTZ R154, R168, R59, -R49 ;  /* 0x0000003ba89a7223 */ /* 0x000fe40000010831 */
[----:B------:R-:W-:Y:S01]  /*1ad90*/  FMNMX.FTZ R39, R64, R39, !PT ;  /* 0x0000002740277209 */ /* 0x000fe20007810000 */
[----:B------:R-:W0:Y:S01]  /*1ada0*/  MUFU.EX2 R34, R34 ;  /* 0x0000002200227308 */ /* 0x000e220000000800 */
[----:B-1----:R-:W-:-:S02]  /*1adb0*/  F2FP.F16.F32.PACK_AB R172, R32, R31 ;  /* 0x0000001f20ac723e */ /* 0x002fc400000000ff */
[----:B------:R-:W-:-:S04]  /*1adc0*/  FMNMX.FTZ R10, R66, R39, !PT ;  /* 0x00000027420a7209 */ /* 0x000fc80007810000 */
[----:B------:R-:W-:Y:S01]  /*1add0*/  FMNMX.FTZ R10, R65, R10, !PT ;  /* 0x0000000a410a7209 */ /* 0x000fe20007810000 */
[----:B------:R-:W-:Y:S03]  /*1ade0*/  MUFU.EX2 R35, R80 ;  /* 0x0000005000237308 */ /* 0x000fe60000000800 */
[----:B------:R-:W-:-:S04]  /*1adf0*/  FMNMX.FTZ R39, R67, R10, !PT ;  /* 0x0000000a43277209 */ /* 0x000fc80007810000 */
[----:B------:R-:W-:Y:S01]  /*1ae00*/  FMNMX.FTZ R10, R72, R39, !PT ;  /* 0x00000027480a7209 */ /* 0x000fe20007810000 */
[----:B------:R-:W1:Y:S01]  /*1ae10*/  MUFU.EX2 R38, R38 ;  /* 0x0000002600267308 */ /* 0x000e620000000800 */
[-CC-:B------:R-:W-:Y:S01]  /*1ae20*/  FFMA.FTZ R39, R152, R59.reuse, -R49.reuse ;  /* 0x0000003b98277223 */ /* 0x180fe20000010831 */
[----:B------:R-:W-:Y:S01]  /*1ae30*/  FFMA.FTZ R152, R170, R59, -R49 ;  /* 0x0000003baa987223 */ /* 0x000fe20000010831 */
[----:B0-----:R-:W-:Y:S01]  /*1ae40*/  F2FP.F16.F32.PACK_AB R174, R34, R33 ;  /* 0x0000002122ae723e */ /* 0x001fe200000000ff */
[----:B------:R-:W0:Y:S04]  /*1ae50*/  SHFL.BFLY PT, R43, R10, 0x2, 0x1f ;  /* 0x0c401f000a2b7f89 */ /* 0x000e2800000e0000 */
[----:B------:R-:W-:Y:S08]  /*1ae60*/  MUFU.EX2 R37, R82 ;  /* 0x0000005200257308 */ /* 0x000ff00000000800 */
[----:B------:R-:W2:Y:S01]  /*1ae70*/  MUFU.EX2 R42, R42 ;  /* 0x0000002a002a7308 */ /* 0x000ea20000000800 */
[----:B-1----:R-:W-:-:S07]  /*1ae80*/  F2FP.F16.F32.PACK_AB R168, R38, R35 ;  /* 0x0000002326a8723e */ /* 0x002fce00000000ff */
[----:B------:R-:W-:Y:S01]  /*1ae90*/  MUFU.EX2 R8, R8 ;  /* 0x0000000800087308 */ /* 0x000fe20000000800 */
[----:B0-----:R-:W-:Y:S01]  /*1aea0*/  FMNMX.FTZ R68, R10, R43, !PT ;  /* 0x0000002b0a447209 */ /* 0x001fe20007810000 */
[-CC-:B------:R-:W-:Y:S01]  /*1aeb0*/  FFMA.FTZ R43, R166, R59.reuse, -R49.reuse ;  /* 0x0000003ba62b7223 */ /* 0x180fe20000010831 */
[----:B------:R-:W-:-:S05]  /*1aec0*/  FFMA.FTZ R49, R162, R59, -R49 ;  /* 0x0000003ba2317223 */ /* 0x000fca0000010831 */
[----:B------:R-:W0:Y:S01]  /*1aed0*/  MUFU.EX2 R9, R84 ;  /* 0x0000005400097308 */ /* 0x000e220000000800 */
[----:B------:R-:W1:Y:S01]  /*1aee0*/  SHFL.BFLY PT, R69, R68, 0x1, 0x1f ;  /* 0x0c201f0044457f89 */ /* 0x000e6200000e0000 */
[----:B--2---:R-:W-:-:S06]  /*1aef0*/  F2FP.F16.F32.PACK_AB R170, R42, R37 ;  /* 0x000000252aaa723e */ /* 0x004fcc00000000ff */
[----:B------:R-:W-:Y:S08]  /*1af00*/  MUFU.EX2 R15, R15 ;  /* 0x0000000f000f7308 */ /* 0x000ff00000000800 */
[----:B------:R-:W2:Y:S01]  /*1af10*/  MUFU.EX2 R46, R46 ;  /* 0x0000002e002e7308 */ /* 0x000ea20000000800 */
[----:B0-----:R-:W-:-:S07]  /*1af20*/  F2FP.F16.F32.PACK_AB R164, R9, R8 ;  /* 0x0000000809a4723e */ /* 0x001fce00000000ff */
[----:B------:R-:W-:Y:S01]  /*1af30*/  MUFU.EX2 R39, R39 ;  /* 0x0000002700277308 */ /* 0x000fe20000000800 */
[----:B-1----:R-:W-:-:S04]  /*1af40*/  FMNMX.FTZ R10, R68, R69, !PT ;  /* 0x00000045440a7209 */ /* 0x002fc80007810000 */
[C---:B------:R-:W-:Y:S01]  /*1af50*/  FSETP.NEU.FTZ.AND P2, PT, R10.reuse, -INF , PT ;  /* 0xff8000000a00780b */ /* 0x040fe20003f5d000 */
[----:B------:R-:W-:Y:S02]  /*1af60*/  FMUL.FTZ R69, R10, R59 ;  /* 0x0000003b0a457220 */ /* 0x000fe40000410000 */
[----:B------:R-:W0:Y:S01]  /*1af70*/  MUFU.EX2 R50, R50 ;  /* 0x0000003200327308 */ /* 0x000e220000000800 */
[----:B--2---:R-:W-:Y:S02]  /*1af80*/  F2FP.F16.F32.PACK_AB R166, R46, R15 ;  /* 0x0000000f2ea6723e */ /* 0x004fe400000000ff */
[----:B------:R-:W-:-:S05]  /*1af90*/  FSEL R69, R69, RZ, P2 ;  /* 0x000000ff45457208 */ /* 0x000fca0001000000 */
[--C-:B------:R-:W-:Y:S01]  /*1afa0*/  FFMA.FTZ R68, R6, R59, -R69.reuse ;  /* 0x0000003b06447223 */ /* 0x100fe20000010845 */
[----:B------:R-:W-:Y:S01]  /*1afb0*/  FFMA.FTZ R6, R13, R3, R70 ;  /* 0x000000030d067223 */ /* 0x000fe20000010046 */
        /* <DEDUP_REMOVED lines=17> */
[----:B------:R-:W-:Y:S01]  /*1b0d0*/  F2FP.F16.F32.PACK_AB R180, R21, R70 ;  /* 0x0000004615b4723e */ /* 0x000fe200000000ff */
[-CC-:B------:R-:W-:Y:S01]  /*1b0e0*/  FFMA.FTZ R175, R232, R59.reuse, -R69.reuse ;  /* 0x0000003be8af7223 */ /* 0x180fe20000010845 */
[----:B------:R-:W-:Y:S01]  /*1b0f0*/  FADD.FTZ R6, R27, R6 ;  /* 0x000000061b067221 */ /* 0x000fe20000010000 */
[----:B------:R-:W-:Y:S01]  /*1b100*/  MUFU.EX2 R183, R183 ;  /* 0x000000b700b77308 */ /* 0x000fe20000000800 */
[----:B------:R-:W-:Y:S01]  /*1b110*/  F2FP.F16.F32.PACK_AB R182, R25, R20 ;  /* 0x0000001419b6723e */ /* 0x000fe200000000ff */
[-CC-:B------:R-:W-:Y:S01]  /*1b120*/  FFMA.FTZ R40, R40, R59.reuse, -R69.reuse ;  /* 0x0000003b28287223 */ /* 0x180fe20000010845 */
[----:B------:R-:W-:Y:S01]  /*1b130*/  FADD.FTZ R3, R29, R6 ;  /* 0x000000061d037221 */ /* 0x000fe20000010000 */
[----:B------:R-:W-:Y:S01]  /*1b140*/  F2FP.F16.F32.PACK_AB R176, R27, R26 ;  /* 0x0000001a1bb0723e */ /* 0x000fe200000000ff */
[-CC-:B------:R-:W-:Y:S01]  /*1b150*/  FFMA.FTZ R169, R234, R59.reuse, -R69.reuse ;  /* 0x0000003beaa97223 */ /* 0x180fe20000010845 */
[-C--:B------:R-:W-:Y:S01]  /*1b160*/  FFMA.FTZ R44, R44, R59.reuse, -R69 ;  /* 0x0000003b2c2c7223 */ /* 0x080fe20000010845 */
[----:B------:R-:W-:Y:S01]  /*1b170*/  FADD.FTZ R6, R30, R3 ;  /* 0x000000031e067221 */ /* 0x000fe20000010000 */
[----:B------:R-:W-:Y:S01]  /*1b180*/  MUFU.EX2 R24, R24 ;  /* 0x0000001800187308 */ /* 0x000fe20000000800 */
[--C-:B------:R-:W-:Y:S01]  /*1b190*/  FFMA.FTZ R171, R236, R59, -R69.reuse ;  /* 0x0000003becab7223 */ /* 0x100fe20000010845 */
[----:B------:R-:W-:Y:S01]  /*1b1a0*/  F2FP.F16.F32.PACK_AB R178, R30, R29 ;  /* 0x0000001d1eb2723e */ /* 0x000fe200000000ff */
        /* <DEDUP_REMOVED lines=11> */
[-C--:B------:R-:W-:Y:S01]  /*1b260*/  FFMA.FTZ R60, R60, R59.reuse, -R69 ;  /* 0x0000003b3c3c7223 */ /* 0x080fe20000010845 */
[----:B------:R-:W-:Y:S01]  /*1b270*/  FADD.FTZ R14, R34, R55 ;  /* 0x00000037220e7221 */ /* 0x000fe20000010000 */
[-CC-:B------:R-:W-:Y:S01]  /*1b280*/  FFMA.FTZ R61, R61, R59.reuse, -R69.reuse ;  /* 0x0000003b3d3d7223 */ /* 0x180fe20000010845 */
[-C--:B------:R-:W-:Y:S01]  /*1b290*/  FMUL.FTZ R6, R6, R59.reuse ;  /* 0x0000003b06067220 */ /* 0x080fe20000410000 */
[----:B------:R1:W-:Y:S01]  /*1b2a0*/  MUFU.EX2 R12, R48 ;  /* 0x00000030000c7308 */ /* 0x0003e20000000800 */
[----:B------:R-:W-:Y:S01]  /*1b2b0*/  FADD.FTZ R3, R35, R14 ;  /* 0x0000000e23037221 */ /* 0x000fe20000010000 */
[-CC-:B------:R-:W-:Y:S01]  /*1b2c0*/  FFMA.FTZ R62, R62, R59.reuse, -R69.reuse ;  /* 0x0000003b3e3e7223 */ /* 0x180fe20000010845 */
[-CC-:B------:R-:W-:Y:S01]  /*1b2d0*/  FFMA.FTZ R63, R63, R59.reuse, -R69.reuse ;  /* 0x0000003b3f3f7223 */ /* 0x180fe20000010845 */
[-C--:B------:R-:W-:Y:S01]  /*1b2e0*/  FFMA.FTZ R64, R64, R59.reuse, -R69 ;  /* 0x0000003b40407223 */ /* 0x080fe20000010845 */
[----:B------:R-:W-:Y:S01]  /*1b2f0*/  FADD.FTZ R14, R38, R3 ;  /* 0x00000003260e7221 */ /* 0x000fe20000010000 */
[-CC-:B------:R-:W-:Y:S01]  /*1b300*/  FFMA.FTZ R66, R66, R59.reuse, -R69.reuse ;  /* 0x0000003b42427223 */ /* 0x180fe20000010845 */
[-CC-:B------:R-:W-:Y:S01]  /*1b310*/  FFMA.FTZ R65, R65, R59.reuse, -R69.reuse ;  /* 0x0000003b41417223 */ /* 0x180fe20000010845 */
[----:B------:R-:W2:Y:S01]  /*1b320*/  MUFU.EX2 R6, R6 ;  /* 0x0000000600067308 */ /* 0x000ea20000000800 */
[----:B------:R-:W-:Y:S01]  /*1b330*/  FADD.FTZ R3, R37, R14 ;  /* 0x0000000e25037221 */ /* 0x000fe20000010000 */
[-CC-:B------:R-:W-:Y:S01]  /*1b340*/  FFMA.FTZ R14, R52, R59.reuse, -R69.reuse ;  /* 0x0000003b340e7223 */ /* 0x180fe20000010845 */
[-CC-:B------:R-:W-:Y:S01]  /*1b350*/  FFMA.FTZ R67, R67, R59.reuse, -R69.reuse ;  /* 0x0000003b43437223 */ /* 0x180fe20000010845 */
[----:B------:R-:W-:Y:S01]  /*1b360*/  FFMA.FTZ R69, R72, R59, -R69 ;  /* 0x0000003b48457223 */ /* 0x000fe20000010845 */
[----:B------:R-:W-:Y:S01]  /*1b370*/  FADD.FTZ R3, R42, R3 ;  /* 0x000000032a037221 */ /* 0x000fe20000010000 */
[C---:B------:R-:W-:Y:S01]  /*1b380*/  ISETP.GT.AND P2, PT, R4.reuse, R196, PT ;  /* 0x000000c40400720c */ /* 0x040fe20003f44270 */
[----:B------:R-:W-:Y:S01]  /*1b390*/  VIADD R4, R4, 0xffffffff ;  /* 0xffffffff04047836 */ /* 0x000fe20000000000 */
[----:B------:R-:W3:Y:S01]  /*1b3a0*/  MUFU.EX2 R177, R177 ;  /* 0x000000b100b17308 */ /* 0x000ee20000000800 */
[----:B-1----:R-:W-:Y:S01]  /*1b3b0*/  FADD.FTZ R48, R8, R3 ;  /* 0x0000000308307221 */ /* 0x002fe20000010000 */
[----:B------:R-:W-:Y:S01]  /*1b3c0*/  @!P1 IADD3 R55, R71, 0x28860, RZ ;  /* 0x0002886047379810 */ /* 0x000fe20007ffe0ff */
[----:B------:R-:W-:Y:S01]  /*1b3d0*/  IMAD.MOV.U32 R13, RZ, RZ, R11 ;  /* 0x000000ffff0d7224 */ /* 0x000fe200078e000b */
[----:B0-----:R-:W-:Y:S01]  /*1b3e0*/  F2FP.F16.F32.PACK_AB R160, R50, R39 ;  /* 0x0000002732a0723e */ /* 0x001fe200000000ff */
[----:B------:R-:W-:Y:S01]  /*1b3f0*/  FADD.FTZ R48, R9, R48 ;  /* 0x0000003009307221 */ /* 0x000fe20000010000 */
[----:B------:R-:W-:-:S02]  /*1b400*/  @!P1 PRMT R55, RZ, 0x654, R55 ;  /* 0x00000654ff379816 */ /* 0x000fc40000000037 */
[----:B------:R-:W0:Y:S01]  /*1b410*/  MUFU.EX2 R56, R56 ;  /* 0x0000003800387308 */ /* 0x000e220000000800 */
[----:B------:R-:W-:Y:S01]  /*1b420*/  FADD.FTZ R51, R15, R48 ;  /* 0x000000300f337221 */ /* 0x000fe20000010000 */
[----:B--2---:R-:W-:Y:S01]  /*1b430*/  FFMA.FTZ R3, R6, R0, R181 ;  /* 0x0000000006037223 */ /* 0x004fe200000100b5 */
[----:B------:R1:W-:Y:S01]  /*1b440*/  @!P1 SYNCS.ARRIVE.TRANS64.RED.A1T0 RZ, [R55+URZ], RZ ;  /* 0x000000ff37ff99a7 */ /* 0x0003e2000810043f */
[----:B------:R-:W-:Y:S01]  /*1b450*/  F2FP.F16.F32.PACK_AB R181, R68, R181 ;  /* 0x000000b544b5723e */ /* 0x000fe200000000ff */
[----:B------:R-:W-:Y:S01]  /*1b460*/  FADD.FTZ R48, R46, R51 ;  /* 0x000000332e307221 */ /* 0x000fe20000010000 */
[----:B------:R-:W-:Y:S01]  /*1b470*/  FADD.FTZ R0, R68, R3 ;  /* 0x0000000344007221 */ /* 0x000fe20000010000 */
[-C--:B------:R-:W-:Y:S01]  /*1b480*/  FMUL.FTZ R90, R90, R6.reuse ;  /* 0x000000065a5a7220 */ /* 0x080fe20000410000 */
[----:B------:R-:W2:Y:S01]  /*1b490*/  MUFU.EX2 R28, R28 ;  /* 0x0000001c001c7308 */ /* 0x000ea20000000800 */
[----:B------:R-:W-:Y:S01]  /*1b4a0*/  FADD.FTZ R51, R39, R48 ;  /* 0x0000003027337221 */ /* 0x000fe20000010000 */
[----:B------:R-:W-:Y:S01]  /*1b4b0*/  FADD.FTZ R3, R183, R0 ;  /* 0x00000000b7037221 */ /* 0x000fe20000010000 */
[----:B------:R-:W-:Y:S01]  /*1b4c0*/  F2FP.F16.F32.PACK_AB R183, R24, R183 ;  /* 0x000000b718b7723e */ /* 0x000fe200000000ff */
[-C--:B------:R-:W-:Y:S01]  /*1b4d0*/  FMUL.FTZ R91, R91, R6.reuse ;  /* 0x000000065b5b7220 */ /* 0x080fe20000410000 */
[----:B------:R-:W-:Y:S01]  /*1b4e0*/  FADD.FTZ R52, R50, R51 ;  /* 0x0000003332347221 */ /* 0x000fe20000010000 */
[----:B------:R-:W-:Y:S01]  /*1b4f0*/  FADD.FTZ R48, R24, R3 ;  /* 0x0000000318307221 */ /* 0x000fe20000010000 */
[-C--:B------:R-:W-:Y:S01]  /*1b500*/  FMUL.FTZ R94, R94, R6.reuse ;  /* 0x000000065e5e7220 */ /* 0x080fe20000410000 */
[----:B------:R-:W4:Y:S01]  /*1b510*/  MUFU.EX2 R156, R156 ;  /* 0x0000009c009c7308 */ /* 0x000f220000000800 */
[----:B------:R-:W-:Y:S01]  /*1b520*/  FADD.FTZ R21, R41, R52 ;  /* 0x0000003429157221 */ /* 0x000fe20000010000 */
[----:B---3--:R-:W-:Y:S01]  /*1b530*/  FADD.FTZ R3, R177, R48 ;  /* 0x00000030b1037221 */ /* 0x008fe20000010000 */
[C---:B0-----:R-:W-:Y:S01]  /*1b540*/  F2FP.F16.F32.PACK_AB R162, R56.reuse, R41 ;  /* 0x0000002938a2723e */ /* 0x041fe200000000ff */
[-C--:B------:R-:W-:Y:S01]  /*1b550*/  FMUL.FTZ R95, R95, R6.reuse ;  /* 0x000000065f5f7220 */ /* 0x080fe20000410000 */
[----:B------:R-:W-:Y:S01]  /*1b560*/  FADD.FTZ R21, R56, R21 ;  /* 0x0000001538157221 */ /* 0x000fe20000010000 */
[-C--:B------:R-:W-:Y:S01]  /*1b570*/  FMUL.FTZ R98, R98, R6.reuse ;  /* 0x0000000662627220 */ /* 0x080fe20000410000 */
[-C--:B------:R-:W-:Y:S01]  /*1b580*/  FMUL.FTZ R99, R99, R6.reuse ;  /* 0x0000000663637220 */ /* 0x080fe20000410000 */
[----:B------:R-:W0:Y:S01]  /*1b590*/  MUFU.EX2 R179, R179 ;  /* 0x000000b300b37308 */ /* 0x000e220000000800 */
        /* <DEDUP_REMOVED lines=8> */
[----:B----4-:R-:W-:Y:S01]  /*1b620*/  FADD.FTZ R26, R156, R21 ;  /* 0x000000159c1a7221 */ /* 0x010fe20000010000 */
[-C--:B------:R-:W-:Y:S01]  /*1b630*/  FMUL.FTZ R111, R111, R6.reuse ;  /* 0x000000066f6f7220 */ /* 0x080fe20000410000 */
[-C--:B------:R-:W-:Y:S01]  /*1b640*/  FMUL.FTZ R114, R114, R6.reuse ;  /* 0x0000000672727220 */ /* 0x080fe20000410000 */
[-C--:B------:R-:W-:Y:S01]  /*1b650*/  FMUL.FTZ R115, R115, R6.reuse ;  /* 0x0000000673737220 */ /* 0x080fe20000410000 */
[-C--:B------:R-:W-:Y:S01]  /*1b660*/  FMUL.FTZ R118, R118, R6.reuse ;  /* 0x0000000676767220 */ /* 0x080fe20000410000 */
[-C--:B------:R-:W-:Y:S01]  /*1b670*/  FMUL.FTZ R119, R119, R6.reuse ;  /* 0x0000000677777220 */ /* 0x080fe20000410000 */
[-C--:B------:R-:W-:Y:S01]  /*1b680*/  FMUL.FTZ R122, R122, R6.reuse ;  /* 0x000000067a7a7220 */ /* 0x080fe20000410000 */
[----:B------:R-:W3:Y:S01]  /*1b690*/  MUFU.EX2 R74, R74 ;  /* 0x0000004a004a7308 */ /* 0x000ee20000000800 */
[----:B0-----:R-:W-:Y:S01]  /*1b6a0*/  FADD.FTZ R3, R179, R20 ;  /* 0x00000014b3037221 */ /* 0x001fe20000010000 */
[-C--:B------:R-:W-:Y:S01]  /*1b6b0*/  FMUL.FTZ R123, R123, R6.reuse ;  /* 0x000000067b7b7220 */ /* 0x080fe20000410000 */
[-C--:B------:R-:W-:Y:S01]  /*1b6c0*/  FMUL.FTZ R126, R126, R6.reuse ;  /* 0x000000067e7e7220 */ /* 0x080fe20000410000 */
[-C--:B------:R-:W-:Y:S01]  /*1b6d0*/  FMUL.FTZ R127, R127, R6.reuse ;  /* 0x000000067f7f7220 */ /* 0x080fe20000410000 */
[-C--:B------:R-:W-:Y:S01]  /*1b6e0*/  FMUL.FTZ R130, R130, R6.reuse ;  /* 0x0000000682827220 */ /* 0x080fe20000410000 */
[-C--:B------:R-:W-:Y:S01]  /*1b6f0*/  FMUL.FTZ R131, R131, R6.reuse ;  /* 0x0000000683837220 */ /* 0x080fe20000410000 */
[----:B------:R-:W-:Y:S01]  /*1b700*/  FMUL.FTZ R134, R134, R6 ;  /* 0x0000000686867220 */ /* 0x000fe20000410000 */
        /* <DEDUP_REMOVED lines=9> */
[C---:B---3--:R-:W-:Y:S01]  /*1b7a0*/  FADD.FTZ R26, R74.reuse, R3 ;  /* 0x000000034a1a7221 */ /* 0x048fe20000010000 */
[----:B------:R-:W-:Y:S01]  /*1b7b0*/  F2FP.F16.F32.PACK_AB R179, R74, R179 ;  /* 0x000000b34ab3723e */ /* 0x000fe200000000ff */
[-C--:B------:R-:W-:Y:S01]  /*1b7c0*/  FMUL.FTZ R146, R146, R6.reuse ;  /* 0x0000000692927220 */ /* 0x080fe20000410000 */
[-C--:B------:R-:W-:Y:S01]  /*1b7d0*/  FMUL.FTZ R147, R147, R6.reuse ;  /* 0x0000000693937220 */ /* 0x080fe20000410000 */
[-C--:B------:R-:W-:Y:S01]  /*1b7e0*/  FMUL.FTZ R150, R150, R6.reuse ;  /* 0x0000000696967220 */ /* 0x080fe20000410000 */
[----:B------:R-:W-:Y:S01]  /*1b7f0*/  FMUL.FTZ R151, R151, R6 ;  /* 0x0000000697977220 */ /* 0x000fe20000410000 */
[----:B------:R-:W-:Y:S01]  /*1b800*/  IMAD.MOV.U32 R15, RZ, RZ, R186 ;  /* 0x000000ffff0f7224 */ /* 0x000fe200078e00ba */
        /* <DEDUP_REMOVED lines=9> */
[----:B------:R-:W0:Y:S01]  /*1b8a0*/  MUFU.EX2 R169, R169 ;  /* 0x000000a900a97308 */ /* 0x000e220000000800 */
[C---:B--2---:R-:W-:Y:S01]  /*1b8b0*/  FADD.FTZ R8, R40.reuse, R3 ;  /* 0x0000000328087221 */ /* 0x044fe20000010000 */
[----:B------:R-:W-:-:S06]  /*1b8c0*/  F2FP.F16.F32.PACK_AB R175, R40, R175 ;  /* 0x000000af28af723e */ /* 0x000fcc00000000ff */
[----:B------:R-:W2:Y:S01]  /*1b8d0*/  MUFU.EX2 R44, R44 ;  /* 0x0000002c002c7308 */ /* 0x000ea20000000800 */
[C---:B---3--:R-:W-:Y:S01]  /*1b8e0*/  FADD.FTZ R9, R45.reuse, R30 ;  /* 0x0000001e2d097221 */ /* 0x048fe20000010000 */
[----:B------:R-:W-:-:S06]  /*1b8f0*/  F2FP.F16.F32.PACK_AB R158, R45, R158 ;  /* 0x0000009e2d9e723e */ /* 0x000fcc00000000ff */
[----:B------:R-:W3:Y:S08]  /*1b900*/  MUFU.EX2 R171, R171 ;  /* 0x000000ab00ab7308 */ /* 0x000ef00000000800 */
[----:B------:R-:W4:Y:S08]  /*1b910*/  MUFU.EX2 R165, R165 ;  /* 0x000000a500a57308 */ /* 0x000f300000000800 */
[----:B------:R0:W-:Y:S08]  /*1b920*/  MUFU.EX2 R30, R7 ;  /* 0x00000007001e7308 */ /* 0x0001f00000000800 */
[----:B------:R-:W5:Y:S01]  /*1b930*/  MUFU.EX2 R152, R152 ;  /* 0x0000009800987308 */ /* 0x000f620000000800 */
[----:B0-----:R-:W-:Y:S01]  /*1b940*/  FADD.FTZ R7, R169, R8 ;  /* 0x00000008a9077221 */ /* 0x001fe20000010000 */
[----:B--2---:R-:W-:-:S03]  /*1b950*/  F2FP.F16.F32.PACK_AB R169, R44, R169 ;  /* 0x000000a92ca9723e */ /* 0x004fc600000000ff */
[----:B------:R-:W-:-:S03]  /*1b960*/  FADD.FTZ R8, R44, R7 ;  /* 0x000000072c087221 */ /* 0x000fc60000010000 */
[----:B------:R-:W0:Y:S01]  /*1b970*/  MUFU.EX2 R14, R14 ;  /* 0x0000000e000e7308 */ /* 0x000e220000000800 */
[----:B---3--:R-:W-:Y:S01]  /*1b980*/  FADD.FTZ R7, R171, R8 ;  /* 0x00000008ab077221 */ /* 0x008fe20000010000 */
[----:B------:R-:W-:-:S03]  /*1b990*/  F2FP.F16.F32.PACK_AB R171, R12, R171 ;  /* 0x000000ab0cab723e */ /* 0x000fc600000000ff */
[----:B------:R-:W-:Y:S01]  /*1b9a0*/  FADD.FTZ R8, R12, R7 ;  /* 0x000000070c087221 */ /* 0x000fe20000010000 */
[----:B------:R-:W-:Y:S02]  /*1b9b0*/  IMAD.MOV.U32 R12, RZ, RZ, R10 ;  /* 0x000000ffff0c7224 */ /* 0x000fe400078e000a */
[----:B------:R-:W2:Y:S01]  /*1b9c0*/  MUFU.EX2 R47, R47 ;  /* 0x0000002f002f7308 */ /* 0x000ea20000000800 */
[----:B----4-:R-:W-:Y:S01]  /*1b9d0*/  FADD.FTZ R7, R165, R8 ;  /* 0x00000008a5077221 */ /* 0x010fe20000010000 */
[----:B-----5:R-:W-:-:S06]  /*1b9e0*/  FADD.FTZ R26, R152, R9 ;  /* 0x00000009981a7221 */ /* 0x020fcc0000010000 */
[----:B------:R-:W3:Y:S01]  /*1b9f0*/  MUFU.EX2 R167, R167 ;  /* 0x000000a700a77308 */ /* 0x000ee20000000800 */
[C---:B0-----:R-:W-:Y:S01]  /*1ba00*/  FADD.FTZ R8, R14.reuse, R7 ;  /* 0x000000070e087221 */ /* 0x041fe20000010000 */
[----:B------:R-:W-:Y:S01]  /*1ba10*/  F2FP.F16.F32.PACK_AB R165, R14, R165 ;  /* 0x000000a50ea5723e */ /* 0x000fe200000000ff */
[----:B------:R-:W-:-:S05]  /*1ba20*/  IMAD.MOV.U32 R14, RZ, RZ, R22 ;  /* 0x000000ffff0e7224 */ /* 0x000fca00078e0016 */
        /* <DEDUP_REMOVED lines=13> */
[----:B------:R-:W3:Y:S01]  /*1bb00*/  MUFU.EX2 R60, R60 ;  /* 0x0000003c003c7308 */ /* 0x000ee20000000800 */
[----:B0-----:R-:W-:-:S07]  /*1bb10*/  FADD.FTZ R7, R161, R8 ;  /* 0x00000008a1077221 */ /* 0x001fce0000010000 */
[----:B------:R-:W0:Y:S01]  /*1bb20*/  MUFU.EX2 R26, R61 ;  /* 0x0000003d001a7308 */ /* 0x000e220000000800 */
[C---:B--2---:R-:W-:Y:S01]  /*1bb30*/  FADD.FTZ R7, R20.reuse, R7 ;  /* 0x0000000714077221 */ /* 0x044fe20000010000 */
[----:B------:R-:W-:-:S03]  /*1bb40*/  F2FP.F16.F32.PACK_AB R161, R20, R161 ;  /* 0x000000a114a1723e */ /* 0x000fc600000000ff */
[----:B------:R-:W-:-:S03]  /*1bb50*/  FADD.FTZ R7, R30, R7 ;  /* 0x000000071e077221 */ /* 0x000fc60000010000 */
        /* <DEDUP_REMOVED lines=17> */
[----:B------:R-:W-:-:S03]  /*1bc70*/  F2FP.F16.F32.PACK_AB R153, R65, R66 ;  /* 0x000000424199723e */ /* 0x000fc600000000ff */
[----:B0-----:R-:W-:-:S04]  /*1bc80*/  FADD.FTZ R7, R8, R7 ;  /* 0x0000000708077221 */ /* 0x001fc80000010000 */
[C---:B--2---:R-:W-:Y:S01]  /*1bc90*/  FADD.FTZ R0, R69.reuse, R7 ;  /* 0x0000000745007221 */ /* 0x044fe20000010000 */
[----:B------:R-:W-:Y:S01]  /*1bca0*/  F2FP.F16.F32.PACK_AB R155, R69, R8 ;  /* 0x00000008459b723e */ /* 0x000fe200000000ff */
[----:B-1----:R-:W-:Y:S06]  /*1bcb0*/  @P2 BRA `(.L_x_8590) ;  /* 0xffffffc400742947 */ /* 0x002fec000383ffff */
.L_x_8572:
[----:B------:R-:W-:Y:S05]  /*1bcc0*/  WARPSYNC.ALL ;  /* 0x0000000000007948 */ /* 0x000fea0003800000 */
[----:B------:R-:W-:Y:S06]  /*1bcd0*/  BAR.ARV 0x8, 0x180 ;  /* 0x0206000000007b1d */ /* 0x000fec0000002000 */
[----:B------:R-:W-:Y:S05]  /*1bce0*/  @!P0 BRA `(.L_x_8591) ;  /* 0x0000000000048947 */ /* 0x000fea0003800000 */
[----:B------:R-:W-:Y:S01]  /*1bcf0*/  BPT.TRAP 0x1 ;  /* 0x000000040000795c */ /* 0x000fe20000300000 */
.L_x_8591:
[----:B------:R-:W-:Y:S01]  /*1bd00*/  IMAD R9, R22, 0x8, R2 ;  /* 0x0000000816097824 */ /* 0x000fe200078e0202 */
[----:B------:R-:W-:-:S04]  /*1bd10*/  SHF.L.U32 R4, R186, 0x1f, RZ ;  /* 0x0000001fba047819 */ /* 0x000fc800000006ff */
[----:B------:R0:W1:Y:S01]  /*1bd20*/  SYNCS.PHASECHK.TRANS64.TRYWAIT P2, [R9+URZ+0x28850], R4 ;  /* 0x02885004090075a7 */ /* 0x000062000804017f */
[----:B------:R-:W-:Y:S05]  /*1bd30*/  @!P0 BRA `(.L_x_8592) ;  /* 0x0000000000048947 */ /* 0x000fea0003800000 */
[----:B------:R-:W-:Y:S01]  /*1bd40*/  BPT.TRAP 0x1 ;  /* 0x000000040000795c */ /* 0x000fe20000300000 */
.L_x_8592:
[----:B------:R-:W-:-:S04]  /*1bd50*/  IADD3 R2, R2, 0x400, RZ ;  /* 0x0000040002027810 */ /* 0x000fc80007ffe0ff */
[----:B------:R-:W-:-:S04]  /*1bd60*/  SHF.R.U32.HI R2, RZ, 0x4, R2 ;  /* 0x00000004ff027819 */ /* 0x000fc80000011602 */
[----:B------:R-:W-:-:S04]  /*1bd70*/  LOP3.LUT R2, R2, 0x3fff, RZ, 0xc0, !PT ;  /* 0x00003fff02027812 */ /* 0x000fc800078ec0ff */
[----:B------:R-:W-:Y:S01]  /*1bd80*/  LOP3.LUT R5, R2, 0x4000000, RZ, 0xfc, !PT ;  /* 0x0400000002057812 */ /* 0x000fe200078efcff */
[----:B-1----:R-:W-:Y:S06]  /*1bd90*/  @P2 BRA `(.L_x_8593) ;  /* 0x0000000000082947 */ /* 0x002fec0003800000 */
[----:B------:R-:W1:Y:S02]  /*1bda0*/  SYNCS.PHASECHK.TRANS64.TRYWAIT P0, [R9+URZ+0x28850], R4 ;  /* 0x02885004090075a7 */ /* 0x000e64000800017f */
[----:B-1----:R-:W-:Y:S05]  /*1bdb0*/  @!P0 BRA `(.L_x_8594) ;  /* 0x000000bc00648947 */ /* 0x002fea0003800000 */
.L_x_8593:
[----:B01----:R-:W-:Y:S01]  /*1bdc0*/  IMAD R4, R22, 0x800, R5 ;  /* 0x0000080016047824 */ /* 0x003fe200078e0205 */
[----:B------:R-:W-:Y:S05]  /*1bdd0*/  WARPSYNC.ALL ;  /* 0x0000000000007948 */ /* 0x000fea0003800000 */
[----:B------:R-:W-:Y:S01]  /*1bde0*/  IMAD.MOV.U32 R5, RZ, RZ, 0x40000040 ;  /* 0x40000040ff057424 */ /* 0x000fe200078e00ff */
[C---:B------:R-:W-:Y:S01]  /*1bdf0*/  R2UR UR6, R4.reuse ;  /* 0x00000000040672ca */ /* 0x040fe200000e0000 */
[----:B------:R-:W-:Y:S01]  /*1be00*/  WARPGROUP.ARRIVE ;  /* 0x00000000000079c5 */ /* 0x000fe20000000000 */
[----:B------:R-:W-:Y:S01]  /*1be10*/  VIADD R6, R4, 0x80 ;  /* 0x0000008004067836 */ /* 0x000fe20000000000 */
[----:B------:R-:W0:Y:S01]  /*1be20*/  SHFL.BFLY PT, R2, R3, 0x2, 0x1f ;  /* 0x0c401f0003027f89 */ /* 0x000e2200000e0000 */
[----:B------:R-:W-:Y:S01]  /*1be30*/  R2UR UR7, R5 ;  /* 0x00000000050772ca */ /* 0x000fe200000e0000 */
[----:B------:R-:W-:Y:S01]  /*1be40*/  IMAD.MOV.U32 R7, RZ, RZ, 0x40000040 ;  /* 0x40000040ff077424 */ /* 0x000fe200078e00ff */
[----:B------:R-:W-:Y:S01]  /*1be50*/  IADD3 R213, R213, 0x1, RZ ;  /* 0x00000001d5d57810 */ /* 0x000fe20007ffe0ff */
[----:B------:R-:W-:-:S02]  /*1be60*/  IMAD.MOV.U32 R5, RZ, RZ, 0x40000040 ;  /* 0x40000040ff057424 */ /* 0x000fc400078e00ff */
[----:B------:R-:W-:Y:S02]  /*1be70*/  @!P1 VIADD R12, R9, 0x28860 ;  /* 0x00028860090c9836 */ /* 0x000fe40000000000 */
[----:B------:R-:W-:-:S03]  /*1be80*/  VIADD R22, R22, 0x1 ;  /* 0x0000000116167836 */ /* 0x000fc60000000000 */
[----:B------:R-:W-:Y:S02]  /*1be90*/  @!P1 PRMT R12, RZ, 0x654, R12 ;  /* 0x00000654ff0c9816 */ /* 0x000fe4000000000c */
[----:B------:R-:W-:Y:S01]  /*1bea0*/  ISETP.NE.AND P2, PT, R22, 0x2, PT ;  /* 0x000000021600780c */ /* 0x000fe20003f45270 */
[----:B------:R-:W-:Y:S01]  /*1beb0*/  HGMMA.64x128x16.F32 R88, R180, gdesc[UR4].tnspB, R88, gsb0 ;  /* 0x41e00004b4587df0 */ /* 0x000fe20008000858 */
[----:B------:R-:W-:Y:S01]  /*1bec0*/  R2UR UR6, R6 ;  /* 0x00000000060672ca */ /* 0x000fe200000e0000 */
[----:B------:R-:W-:Y:S01]  /*1bed0*/  VIADD R6, R4, 0x100 ;  /* 0x0000010004067836 */ /* 0x000fe20000000000 */
[----:B------:R-:W-:Y:S01]  /*1bee0*/  R2UR UR7, R7 ;  /* 0x00000000070772ca */ /* 0x000fe200000e0000 */
[----:B------:R-:W-:Y:S01]  /*1bef0*/  IMAD.MOV.U32 R7, RZ, RZ, 0x40000040 ;  /* 0x40000040ff077424 */ /* 0x000fe200078e00ff */
[----:B------:R-:W-:Y:S01]  /*1bf00*/  SEL R22, R22, RZ, P2 ;  /* 0x000000ff16167207 */ /* 0x000fe20001000000 */
[----:B0-----:R-:W-:Y:S01]  /*1bf10*/  FADD.FTZ R2, R2, R3 ;  /* 0x0000000302027221 */ /* 0x001fe20000010000 */
[----:B------:R-:W-:-:S04]  /*1bf20*/  SEL R3, RZ, 0x1, P2 ;  /* 0x00000001ff037807 */ /* 0x000fc80001000000 */
[----:B------:R-:W-:Y:S01]  /*1bf30*/  LOP3.LUT R186, R186, R3, RZ, 0x3c, !PT ;  /* 0x00000003baba7212 */ /* 0x000fe200078e3cff */
[----:B------:R-:W-:Y:S01]  /*1bf40*/  IMAD.MOV.U32 R3, RZ, RZ, -0x800000 ;  /* 0xff800000ff037424 */ /* 0x000fe200078e00ff */
[----:B------:R-:W-:Y:S02]  /*1bf50*/  WARPGROUP.DEPBAR.LE gsb0, 0x0 ;  /* 0x00008000000079c5 */ /* 0x000fe40000010000 */
[----:B------:R-:W-:-:S06]  /*1bf60*/  WARPGROUP.ARRIVE ;  /* 0x00000000000079c5 */ /* 0x000fcc0000000000 */
        /* <DEDUP_REMOVED lines=23> */
[C---:B------:R-:W-:Y:S01]  /*1c0e0*/  VIADD R6, R4.reuse, 0x300 ;  /* 0x0000030004067836 */ /* 0x040fe20000000000 */
[----:B------:R-:W-:Y:S01]  /*1c0f0*/  R2UR UR7, R7 ;  /* 0x00000000070772ca */ /* 0x000fe200000e0000 */
[----:B------:R-:W-:Y:S01]  /*1c100*/  VIADD R4, R4, 0x380 ;  /* 0x0000038004047836 */ /* 0x000fe20000000000 */
[----:B------:R-:W-:Y:S01]  /*1c110*/  MOV R7, 0x40000040 ;  /* 0x4000004000077802 */ /* 0x000fe20000000f00 */
[----:B------:R-:W-:Y:S02]  /*1c120*/  WARPGROUP.DEPBAR.LE gsb0, 0x0 ;  /* 0x00008000000079c5 */ /* 0x000fe40000010000 */
[----:B------:R-:W-:-:S08]  /*1c130*/  WARPGROUP.ARRIVE ;  /* 0x00000000000079c5 */ /* 0x000fd00000000000 */
[----:B------:R-:W-:Y:S01]  /*1c140*/  HGMMA.64x128x16.F32 R88, R160, gdesc[UR4].tnspB, R88, gsb0 ;  /* 0x41e00004a0587df0 */ /* 0x000fe20008000858 */
[----:B------:R-:W-:Y:S02]  /*1c150*/  R2UR UR6, R6 ;  /* 0x00000000060672ca */ /* 0x000fe400000e0000 */
[----:B------:R-:W-:Y:S01]  /*1c160*/  R2UR UR7, R7 ;  /* 0x00000000070772ca */ /* 0x000fe200000e0000 */
[----:B------:R-:W-:Y:S02]  /*1c170*/  WARPGROUP.DEPBAR.LE gsb0, 0x0 ;  /* 0x00008000000079c5 */ /* 0x000fe40000010000 */
[----:B------:R-:W-:-:S10]  /*1c180*/  WARPGROUP.ARRIVE ;  /* 0x00000000000079c5 */ /* 0x000fd40000000000 */
[----:B------:R-:W-:Y:S01]  /*1c190*/  HGMMA.64x128x16.F32 R88, R156, gdesc[UR4].tnspB, R88, gsb0 ;  /* 0x41e000049c587df0 */ /* 0x000fe20008000858 */
[----:B------:R-:W-:Y:S02]  /*1c1a0*/  R2UR UR6, R4 ;  /* 0x00000000040672ca */ /* 0x000fe400000e0000 */
[----:B------:R-:W-:Y:S02]  /*1c1b0*/  R2UR UR7, R5 ;  /* 0x00000000050772ca */ /* 0x000fe400000e0000 */
[----:B------:R-:W0:Y:S02]  /*1c1c0*/  SHFL.BFLY PT, R5, R0, 0x2, 0x1f ;  /* 0x0c401f0000057f89 */ /* 0x000e2400000e0000 */
[----:B0-----:R-:W-:Y:S01]  /*1c1d0*/  FADD.FTZ R4, R5, R0 ;  /* 0x0000000005047221 */ /* 0x001fe20000010000 */
[----:B------:R-:W-:Y:S01]  /*1c1e0*/  IMAD.MOV.U32 R0, RZ, RZ, -0x800000 ;  /* 0xff800000ff007424 */ /* 0x000fe200078e00ff */
[----:B------:R-:W0:Y:S04]  /*1c1f0*/  SHFL.BFLY PT, R5, R2, 0x1, 0x1f ;  /* 0x0c201f0002057f89 */ /* 0x000e2800000e0000 */
[----:B------:R-:W1:Y:S01]  /*1c200*/  SHFL.BFLY PT, R7, R4, 0x1, 0x1f ;  /* 0x0c201f0004077f89 */ /* 0x000e6200000e0000 */
[----:B0-----:R-:W-:Y:S01]  /*1c210*/  FADD.FTZ R13, R2, R5 ;  /* 0x00000005020d7221 */ /* 0x001fe20000010000 */
[----:B-1----:R-:W-:-:S04]  /*1c220*/  FADD.FTZ R14, R4, R7 ;  /* 0x00000007040e7221 */ /* 0x002fc80000010000 */
[----:B------:R-:W-:Y:S02]  /*1c230*/  FSETP.NE.FTZ.AND P0, PT, R13, RZ, PT ;  /* 0x000000ff0d00720b */ /* 0x000fe40003f15000 */
[----:B------:R-:W-:Y:S02]  /*1c240*/  CS2R R4, SRZ ;  /* 0x0000000000047805 */ /* 0x000fe4000001ff00 */
        /* <DEDUP_REMOVED lines=81> */
.L_x_8468:
[----:B------:R-:W-:Y:S05]  /*1c760*/  WARPSYNC.ALL ;  /* 0x0000000000007948 */ /* 0x000fea0003800000 */
        /* <DEDUP_REMOVED lines=9> */
[----:B------:R-:W2:Y:S01]  /*1c800*/  S2R R5, SR_SWINHI ;  /* 0x0000000000057919 */ /* 0x000ea20000002f00 */
[----:B------:R-:W-:Y:S05]  /*1c810*/  WARPSYNC.ALL ;  /* 0x0000000000007948 */ /* 0x000fea0003800000 */
[----:B------:R-:W-:Y:S01]  /*1c820*/  BAR.SYNC.DEFER_BLOCKING 0x1, 0x100 ;  /* 0x0044000000007b1d */ /* 0x000fe20000010000 */
[----:B------:R-:W-:Y:S02]  /*1c830*/  F2FP.F16.F32.PACK_AB R6, R93, R6 ;  /* 0x000000065d06723e */ /* 0x000fe400000000ff */
[----:B------:R-:W-:Y:S02]  /*1c840*/  F2FP.F16.F32.PACK_AB R7, R7, R94 ;  /* 0x0000005e0707723e */ /* 0x000fe400000000ff */
[----:B------:R-:W-:Y:S01]  /*1c850*/  F2FP.F16.F32.PACK_AB R34, R133, R34 ;  /* 0x000000228522723e */ /* 0x000fe200000000ff */
[----:B------:R-:W-:Y:S01]  /*1c860*/  ULDC.64 UR4, c[0x0][0xc00] ;  /* 0x0003000000047ab9 */ /* 0x000fe20000000a00 */
[----:B------:R-:W-:-:S02]  /*1c870*/  F2FP.F16.F32.PACK_AB R36, R137, R36 ;  /* 0x000000248924723e */ /* 0x000fc400000000ff */
[----:B------:R-:W-:Y:S02]  /*1c880*/  F2FP.F16.F32.PACK_AB R37, R37, R138 ;  /* 0x0000008a2525723e */ /* 0x000fe400000000ff */
[----:B------:R-:W-:Y:S02]  /*1c890*/  F2FP.F16.F32.PACK_AB R38, R141, R38 ;  /* 0x000000268d26723e */ /* 0x000fe400000000ff */
[----:B------:R-:W-:Y:S02]  /*1c8a0*/  F2FP.F16.F32.PACK_AB R39, R39, R142 ;  /* 0x0000008e2727723e */ /* 0x000fe400000000ff */
[----:B------:R-:W-:Y:S02]  /*1c8b0*/  MOV R20, R2 ;  /* 0x0000000200147202 */ /* 0x000fe40000000f00 */
[----:B--2---:R-:W-:-:S03]  /*1c8c0*/  MOV R21, R5 ;  /* 0x0000000500157202 */ /* 0x004fc60000000f00 */
[----:B------:R-:W-:-:S03]  /*1c8d0*/  IMAD.WIDE R4, R224, 0x2, R20 ;  /* 0x00000002e0047825 */ /* 0x000fc600078e0214 */
[C---:B------:R-:W-:Y:S02]  /*1c8e0*/  IADD3 R47, P0, R4.reuse, 0x40, RZ ;  /* 0x00000040042f7810 */ /* 0x040fe40007f1e0ff */
[C---:B------:R-:W-:Y:S02]  /*1c8f0*/  IADD3 R45, P5, R4.reuse, 0x20, RZ ;  /* 0x00000020042d7810 */ /* 0x040fe40007fbe0ff */
[C---:B------:R-:W-:Y:S01]  /*1c900*/  LOP3.LUT R33, R4.reuse, 0x380, RZ, 0xc0, !PT ;  /* 0x0000038004217812 */ /* 0x040fe200078ec0ff */
[--C-:B------:R-:W-:Y:S01]  /*1c910*/  IMAD.X R11, RZ, RZ, R5.reuse, P0 ;  /* 0x000000ffff0b7224 */ /* 0x100fe200000e0605 */
[----:B------:R-:W-:Y:S01]  /*1c920*/  ISETP.NE.U32.AND P0, PT, RZ, UR4, PT ;  /* 0x00000004ff007c0c */ /* 0x000fe2000bf05070 */
[----:B------:R-:W-:Y:S01]  /*1c930*/  IMAD.X R9, RZ, RZ, R5, P5 ;  /* 0x000000ffff097224 */ /* 0x000fe200028e0605 */
[C---:B------:R-:W-:Y:S02]  /*1c940*/  IADD3 R51, P2, R4.reuse, 0x4000, RZ ;  /* 0x0000400004337810 */ /* 0x040fe40007f5e0ff */
[----:B------:R-:W-:-:S02]  /*1c950*/  IADD3 R49, P1, R4, 0x60, RZ ;  /* 0x0000006004317810 */ /* 0x000fc40007f3e0ff */
[----:B------:R-:W-:Y:S01]  /*1c960*/  SHF.R.U64 R33, R33, 0x3, RZ ;  /* 0x0000000321217819 */ /* 0x000fe200000012ff */
[--C-:B------:R-:W-:Y:S01]  /*1c970*/  IMAD.X R15, RZ, RZ, R5.reuse, P2 ;  /* 0x000000ffff0f7224 */ /* 0x100fe200010e0605 */
[C---:B------:R-:W-:Y:S01]  /*1c980*/  IADD3 R53, P3, R4.reuse, 0x4020, RZ ;  /* 0x0000402004357810 */ /* 0x040fe20007f7e0ff */
[--C-:B------:R-:W-:Y:S01]  /*1c990*/  IMAD.X R13, RZ, RZ, R5.reuse, P1 ;  /* 0x000000ffff0d7224 */ /* 0x100fe200008e0605 */
[C---:B------:R-:W-:Y:S02]  /*1c9a0*/  IADD3 R55, P4, R4.reuse, 0x4040, RZ ;  /* 0x0000404004377810 */ /* 0x040fe40007f9e0ff */
[----:B------:R-:W-:Y:S01]  /*1c9b0*/  IADD3 R57, P5, R4, 0x4060, RZ ;  /* 0x0000406004397810 */ /* 0x000fe20007fbe0ff */
[----:B------:R-:W-:Y:S01]  /*1c9c0*/  IMAD.X R25, RZ, RZ, R5, P3 ;  /* 0x000000ffff197224 */ /* 0x000fe200018e0605 */
[----:B------:R-:W-:Y:S02]  /*1c9d0*/  LOP3.LUT R8, R45, 0x380, RZ, 0xc0, !PT ;  /* 0x000003802d087812 */ /* 0x000fe400078ec0ff */
[----:B------:R-:W-:-:S02]  /*1c9e0*/  LOP3.LUT R10, R47, 0x380, RZ, 0xc0, !PT ;  /* 0x000003802f0a7812 */ /* 0x000fc400078ec0ff */
[----:B------:R-:W-:Y:S01]  /*1c9f0*/  ISETP.NE.AND.EX P0, PT, RZ, UR5, PT, P0 ;  /* 0x00000005ff007c0c */ /* 0x000fe2000bf05300 */
[----:B------:R-:W-:Y:S01]  /*1ca00*/  ULDC.64 UR4, c[0x0][0xc08] ;  /* 0x0003020000047ab9 */ /* 0x000fe20000000a00 */
[----:B------:R-:W-:Y:S02]  /*1ca10*/  LOP3.LUT R12, R49, 0x380, RZ, 0xc0, !PT ;  /* 0x00000380310c7812 */ /* 0x000fe400078ec0ff */
[----:B------:R-:W-:Y:S01]  /*1ca20*/  LOP3.LUT R4, R33, R4, RZ, 0x3c, !PT ;  /* 0x0000000421047212 */ /* 0x000fe200078e3cff */
[----:B------:R-:W-:Y:S01]  /*1ca30*/  IMAD.X R33, RZ, RZ, R5, P5 ;  /* 0x000000ffff217224 */ /* 0x000fe200028e0605 */
[----:B------:R-:W-:Y:S02]  /*1ca40*/  LOP3.LUT R14, R51, 0x380, RZ, 0xc0, !PT ;  /* 0x00000380330e7812 */ /* 0x000fe400078ec0ff */
[----:B------:R-:W-:Y:S02]  /*1ca50*/  SHF.R.U64 R8, R8, 0x3, RZ ;  /* 0x0000000308087819 */ /* 0x000fe400000012ff */
[----:B------:R-:W-:-:S02]  /*1ca60*/  SHF.R.U64 R10, R10, 0x3, RZ ;  /* 0x000000030a0a7819 */ /* 0x000fc400000012ff */
[----:B------:R-:W-:Y:S02]  /*1ca70*/  LOP3.LUT R24, R53, 0x380, RZ, 0xc0, !PT ;  /* 0x0000038035187812 */ /* 0x000fe400078ec0ff */
[----:B------:R-:W-:Y:S02]  /*1ca80*/  LOP3.LUT R26, R55, 0x380, RZ, 0xc0, !PT ;  /* 0x00000380371a7812 */ /* 0x000fe400078ec0ff */
[----:B-1----:R-:W-:Y:S02]  /*1ca90*/  LOP3.LUT R28, R57, 0x380, RZ, 0xc0, !PT ;  /* 0x00000380391c7812 */ /* 0x002fe400078ec0ff */
[----:B------:R-:W-:Y:S02]  /*1caa0*/  ISETP.NE.U32.AND P2, PT, RZ, UR4, PT ;  /* 0x00000004ff007c0c */ /* 0x000fe4000bf45070 */
[----:B------:R-:W-:Y:S02]  /*1cab0*/  IADD3.X R27, RZ, R5, RZ, P4, !PT ;  /* 0x00000005ff1b7210 */ /* 0x000fe400027fe4ff */
[----:B------:R-:W-:-:S02]  /*1cac0*/  SHF.R.U64 R12, R12, 0x3, RZ ;  /* 0x000000030c0c7819 */ /* 0x000fc400000012ff */
[----:B------:R-:W-:Y:S02]  /*1cad0*/  SHF.R.U64 R14, R14, 0x3, RZ ;  /* 0x000000030e0e7819 */ /* 0x000fe400000012ff */
[----:B------:R-:W-:Y:S02]  /*1cae0*/  MOV R50, R4 ;  /* 0x0000000400327202 */ /* 0x000fe40000000f00 */
[----:B------:R-:W-:Y:S02]  /*1caf0*/  LOP3.LUT R8, R8, R45, RZ, 0x3c, !PT ;  /* 0x0000002d08087212 */ /* 0x000fe400078e3cff */
[----:B------:R-:W-:Y:S02]  /*1cb00*/  LOP3.LUT R10, R10, R47, RZ, 0x3c, !PT ;  /* 0x0000002f0a0a7212 */ /* 0x000fe400078e3cff */
[----:B------:R-:W-:Y:S02]  /*1cb10*/  SHF.R.U64 R24, R24, 0x3, RZ ;  /* 0x0000000318187819 */ /* 0x000fe400000012ff */
[----:B------:R-:W-:-:S02]  /*1cb20*/  SHF.R.U64 R26, R26, 0x3, RZ ;  /* 0x000000031a1a7819 */ /* 0x000fc400000012ff */
[----:B------:R-:W-:Y:S02]  /*1cb30*/  SHF.R.U64 R28, R28, 0x3, RZ ;  /* 0x000000031c1c7819 */ /* 0x000fe400000012ff */
[----:B------:R-:W-:Y:S02]  /*1cb40*/  F2FP.F16.F32.PACK_AB R4, R89, R88 ;  /* 0x000000585904723e */ /* 0x000fe400000000ff */
[----:B------:R-:W-:Y:S02]  /*1cb50*/  F2FP.F16.F32.PACK_AB R5, R91, R90 ;  /* 0x0000005a5b05723e */ /* 0x000fe400000000ff */
[----:B------:R-:W-:Y:S02]  /*1cb60*/  ISETP.NE.AND.EX P2, PT, RZ, UR5, PT, P2 ;  /* 0x00000005ff007c0c */ /* 0x000fe4000bf45320 */
[----:B------:R-:W-:Y:S01]  /*1cb70*/  LOP3.LUT R12, R12, R49, RZ, 0x3c, !PT ;  /* 0x000000310c0c7212 */ /* 0x000fe200078e3cff */
[----:B------:R1:W-:Y:S01]  /*1cb80*/  STSM.16.M88.4 [R50], R4 ;  /* 0x0000000432007844 */ /* 0x0003e20000000200 */
[----:B------:R-:W-:-:S02]  /*1cb90*/  LOP3.LUT R14, R14, R51, RZ, 0x3c, !PT ;  /* 0x000000330e0e7212 */ /* 0x000fc400078e3cff */
[----:B------:R-:W-:Y:S02]  /*1cba0*/  LOP3.LUT R24, R24, R53, RZ, 0x3c, !PT ;  /* 0x0000003518187212 */ /* 0x000fe400078e3cff */
[----:B------:R-:W-:Y:S02]  /*1cbb0*/  LOP3.LUT R26, R26, R55, RZ, 0x3c, !PT ;  /* 0x000000371a1a7212 */ /* 0x000fe400078e3cff */
[----:B------:R-:W-:Y:S01]  /*1cbc0*/  LOP3.LUT R32, R28, R57, RZ, 0x3c, !PT ;  /* 0x000000391c207212 */ /* 0x000fe200078e3cff */
[----:B------:R-:W-:Y:S01]  /*1cbd0*/  ULDC UR4, c[0x0][0xa88] ;  /* 0x0002a20000047ab9 */ /* 0x000fe20000000800 */
[----:B------:R-:W-:Y:S01]  /*1cbe0*/  MOV R49, R8 ;  /* 0x0000000800317202 */ /* 0x000fe20000000f00 */
[----:B------:R-:W2:Y:S01]  /*1cbf0*/  LDC R55, c[0x0][0xbe8] ;  /* 0x0002fa00ff377b82 */ /* 0x000ea20000000800 */
[----:B------:R-:W-:Y:S02]  /*1cc00*/  MOV R48, R10 ;  /* 0x0000000a00307202 */ /* 0x000fe40000000f00 */
[----:B------:R-:W-:-:S02]  /*1cc10*/  F2FP.F16.F32.PACK_AB R8, R97, R96 ;  /* 0x000000606108723e */ /* 0x000fc400000000ff */
[----:B------:R-:W-:Y:S02]  /*1cc20*/  F2FP.F16.F32.PACK_AB R9, R99, R98 ;  /* 0x000000626309723e */ /* 0x000fe400000000ff */
[----:B------:R-:W-:Y:S02]  /*1cc30*/  F2FP.F16.F32.PACK_AB R10, R101, R100 ;  /* 0x00000064650a723e */ /* 0x000fe400000000ff */
[----:B------:R-:W-:Y:S02]  /*1cc40*/  F2FP.F16.F32.PACK_AB R11, R103, R102 ;  /* 0x00000066670b723e */ /* 0x000fe400000000ff */
[----:B-1----:R-:W-:Y:S02]  /*1cc50*/  F2FP.F16.F32.PACK_AB R4, R105, R104 ;  /* 0x000000686904723e */ /* 0x002fe400000000ff */
[----:B------:R-:W-:Y:S01]  /*1cc60*/  F2FP.F16.F32.PACK_AB R5, R107, R106 ;  /* 0x0000006a6b05723e */ /* 0x000fe200000000ff */
[----:B------:R1:W-:Y:S01]  /*1cc70*/  STSM.16.M88.4 [R49], R8 ;  /* 0x0000000831007844 */ /* 0x0003e20000000200 */
[----:B------:R-:W-:-:S02]  /*1cc80*/  F2FP.F16.F32.PACK_AB R6, R109, R108 ;  /* 0x0000006c6d06723e */ /* 0x000fc400000000ff */
[----:B------:R-:W-:Y:S02]  /*1cc90*/  F2FP.F16.F32.PACK_AB R7, R111, R110 ;  /* 0x0000006e6f07723e */ /* 0x000fe400000000ff */
[----:B------:R-:W-:Y:S02]  /*1cca0*/  MOV R47, R12 ;  /* 0x0000000c002f7202 */ /* 0x000fe40000000f00 */
[----:B------:R-:W-:Y:S01]  /*1ccb0*/  MOV R46, R14 ;  /* 0x0000000e002e7202 */ /* 0x000fe20000000f00 */
[----:B------:R3:W-:Y:S01]  /*1ccc0*/  STSM.16.M88.4 [R48], R4 ;  /* 0x0000000430007844 */ /* 0x0007e20000000200 */
[----:B------:R-:W-:Y:S02]  /*1ccd0*/  MOV R45, R24 ;  /* 0x00000018002d7202 */ /* 0x000fe40000000f00 */
[----:B------:R-:W-:Y:S02]  /*1cce0*/  MOV R44, R26 ;  /* 0x0000001a002c7202 */ /* 0x000fe40000000f00 */
[----:B------:R-:W-:-:S02]  /*1ccf0*/  MOV R28, R32 ;  /* 0x00000020001c7202 */ /* 0x000fc40000000f00 */
[----:B------:R-:W-:Y:S01]  /*1cd00*/  F2FP.F16.F32.PACK_AB R12, R113, R112 ;  /* 0x00000070710c723e */ /* 0x000fe200000000ff */
[----:B-1----:R-:W1:Y:S01]  /*1cd10*/  @P2 LDC.64 R8, c[0x0][0xc08] ;  /* 0x00030200ff082b82 */ /* 0x002e620000000a00 */
[----:B------:R-:W-:Y:S02]  /*1cd20*/  F2FP.F16.F32.PACK_AB R13, R40, R41 ;  /* 0x00000029280d723e */ /* 0x000fe400000000ff */
[----:B------:R-:W-:Y:S02]  /*1cd30*/  F2FP.F16.F32.PACK_AB R14, R117, R116 ;  /* 0x00000074750e723e */ /* 0x000fe400000000ff */
[----:B------:R-:W-:Y:S02]  /*1cd40*/  F2FP.F16.F32.PACK_AB R15, R119, R118 ;  /* 0x00000076770f723e */ /* 0x000fe400000000ff */
[----:B------:R-:W-:Y:S01]  /*1cd50*/  F2FP.F16.F32.PACK_AB R24, R121, R120 ;  /* 0x000000787918723e */ /* 0x000fe200000000ff */
[----:B------:R-:W4:Y:S01]  /*1cd60*/  LDC.64 R40, c[0x0][0xc00] ;  /* 0x00030000ff287b82 */ /* 0x000f220000000a00 */
[----:B------:R-:W-:Y:S01]  /*1cd70*/  F2FP.F16.F32.PACK_AB R25, R123, R122 ;  /* 0x0000007a7b19723e */ /* 0x000fe200000000ff */
[----:B------:R-:W-:Y:S01]  /*1cd80*/  STSM.16.M88.4 [R47], R12 ;  /* 0x0000000c2f007844 */ /* 0x000fe20000000200 */
[----:B------:R-:W-:Y:S01]  /*1cd90*/  F2FP.F16.F32.PACK_AB R26, R125, R124 ;  /* 0x0000007c7d1a723e */ /* 0x000fe200000000ff */
[----:B---3--:R-:W-:Y:S01]  /*1cda0*/  IMAD.MOV.U32 R48, RZ, RZ, RZ ;  /* 0x000000ffff307224 */ /* 0x008fe200078e00ff */
[----:B------:R-:W-:-:S02]  /*1cdb0*/  F2FP.F16.F32.PACK_AB R27, R42, R43 ;  /* 0x0000002b2a1b723e */ /* 0x000fc400000000ff */
        /* <DEDUP_REMOVED lines=8> */
[----:B------:R-:W-:Y:S01]  /*1ce40*/  F2FP.F16.F32.PACK_AB R7, R151, R150 ;  /* 0x000000969707723e */ /* 0x000fe200000000ff */
[----:B------:R-:W-:Y:S04]  /*1ce50*/  STSM.16.M88.4 [R44], R36 ;  /* 0x000000242c007844 */ /* 0x000fe80000000200 */
[----:B------:R3:W-:Y:S01]  /*1ce60*/  STSM.16.M88.4 [R28], R4 ;  /* 0x000000041c007844 */ /* 0x0007e20000000200 */
[----:B----4-:R-:W-:Y:S01]  /*1ce70*/  IMAD.WIDE R40, R209, 0x4, R40 ;  /* 0x00000004d1287825 */ /* 0x010fe200078e0228 */
[----:B------:R-:W-:Y:S03]  /*1ce80*/  BAR.SYNC.DEFER_BLOCKING 0x1, 0x100 ;  /* 0x0044000000007b1d */ /* 0x000fe60000010000 */
[----:B---3--:R-:W-:-:S02]  /*1ce90*/  IMAD.U32 R6, RZ, RZ, UR4 ;  /* 0x00000004ff067e24 */ /* 0x008fc4000f8e00ff */
[----:B-1----:R-:W-:Y:S01]  /*1cea0*/  @P2 IMAD.WIDE R4, R209, 0x4, R8 ;  /* 0x00000004d1042825 */ /* 0x002fe200078e0208 */
[----:B------:R1:W5:Y:S01]  /*1ceb0*/  @P0 LDG.E R48, desc[UR38][R40.64] ;  /* 0x0000002628300981 */ /* 0x000362000c1e1900 */
[----:B--2---:R-:W-:Y:S02]  /*1cec0*/  ISETP.NE.AND P1, PT, R55, 0x1, PT ;  /* 0x000000013700780c */ /* 0x004fe40003f25270 */
[----:B------:R-:W-:Y:S01]  /*1ced0*/  IMAD.IADD R13, R195, 0x1, R193 ;  /* 0x00000001c30d7824 */ /* 0x000fe200078e02c1 */
[----:B------:R1:W5:Y:S10]  /*1cee0*/  @P2 LDG.E R6, desc[UR38][R4.64] ;  /* 0x0000002604062981 */ /* 0x000374000c1e1900 */
[----:B------:R-:W2:Y:S08]  /*1cef0*/  @P1 LDC R10, c[0x0][0xbec] ;  /* 0x0002fb00ff0a1b82 */ /* 0x000eb00000000800 */
[----:B------:R-:W3:Y:S01]  /*1cf00*/  @P1 LDC R11, c[0x0][0xbf0] ;  /* 0x0002fc00ff0b1b82 */ /* 0x000ee20000000800 */
[----:B-1----:R-:W-:Y:S05]  /*1cf10*/  @P2 BRA `(.L_x_8597) ;  /* 0x0000000000102947 */ /* 0x002fea0003800000 */
[----:B------:R-:W-:Y:S05]  /*1cf20*/  @!P0 BRA `(.L_x_8597) ;  /* 0x00000000000c8947 */ /* 0x000fea0003800000 */
[----:B------:R-:W4:Y:S04]  /*1cf30*/  LDG.E R5, desc[UR38][R40.64] ;  /* 0x0000002628057981 */ /* 0x000f28000c1e1900 */
[----:B-----5:R-:W4:Y:S02]  /*1cf40*/  LDG.E R6, desc[UR38][R40.64+0x4] ;  /* 0x0000042628067981 */ /* 0x020f24000c1e1900 */
[----:B----4-:R-:W-:-:S07]  /*1cf50*/  IMAD.IADD R6, R6, 0x1, -R5 ;  /* 0x0000000106067824 */ /* 0x010fce00078e0a05 */
.L_x_8597:
[----:B------:R-:W-:Y:S01]  /*1cf60*/  SHF.R.S32.HI R54, RZ, 0x1f, R208 ;  /* 0x0000001fff367819 */ /* 0x000fe200000114d0 */
[----:B--2---:R-:W-:Y:S01]  /*1cf70*/  @P1 IMAD.HI.U32 R4, R13, R10, RZ ;  /* 0x0000000a0d041227 */ /* 0x004fe200078e00ff */
[----:B------:R-:W-:Y:S01]  /*1cf80*/  ULDC.64 UR4, c[0x0][0xb90] ;  /* 0x0002e40000047ab9 */ /* 0x000fe20000000a00 */
[----:B-----5:R-:W-:Y:S02]  /*1cf90*/  SHF.R.S32.HI R49, RZ, 0x1f, R48 ;  /* 0x0000001fff317819 */ /* 0x020fe40000011430 */
[----:B------:R-:W-:Y:S01]  /*1cfa0*/  IMAD R9, R54, UR4, RZ ;  /* 0x0000000436097c24 */ /* 0x000fe2000f8e02ff */
[----:B------:R-:W-:Y:S01]  /*1cfb0*/  SHF.R.S32.HI R8, RZ, 0x1f, R209 ;  /* 0x0000001fff087819 */ /* 0x000fe200000114d1 */
[----:B------:R-:W-:Y:S01]  /*1cfc0*/  IMAD.MOV.U32 R7, RZ, RZ, R13 ;  /* 0x000000ffff077224 */ /* 0x000fe200078e000d */
[----:B---3--:R-:W-:Y:S01]  /*1cfd0*/  @P1 SHF.R.U32.HI R7, RZ, R11, R4 ;  /* 0x0000000bff071219 */ /* 0x008fe20000011604 */
[----:B------:R-:W-:Y:S01]  /*1cfe0*/  IMAD.WIDE.U32 R4, R208, UR4, R48 ;  /* 0x00000004d0047c25 */ /* 0x000fe2000f8e0030 */
[----:B------:R-:W-:-:S02]  /*1cff0*/  SEL R28, R8, RZ, !P0 ;  /* 0x000000ff081c7207 */ /* 0x000fc40004000000 */
[----:B------:R-:W-:Y:S01]  /*1d000*/  SEL R57, R209, RZ, !P0 ;  /* 0x000000ffd1397207 */ /* 0x000fe20004000000 */
[----:B------:R-:W-:Y:S01]  /*1d010*/  IMAD R9, R208, UR5, R9 ;  /* 0x00000005d0097c24 */ /* 0x000fe2000f8e0209 */
[----:B------:R-:W-:Y:S01]  /*1d020*/  ULDC.64 UR4, c[0x0][0xb98] ;  /* 0x0002e60000047ab9 */ /* 0x000fe20000000a00 */
[----:B------:R-:W-:Y:S01]  /*1d030*/  IMAD.MOV R10, RZ, RZ, -R7 ;  /* 0x000000ffff0a7224 */ /* 0x000fe200078e0a07 */
[----:B------:R-:W-:Y:S01]  /*1d040*/  IADD3 R11, R16, R225, RZ ;  /* 0x000000e1100b7210 */ /* 0x000fe20007ffe0ff */
[----:B------:R-:W-:Y:S02]  /*1d050*/  IMAD.IADD R5, R5, 0x1, R9 ;  /* 0x0000000105057824 */ /* 0x000fe400078e0209 */
[----:B------:R-:W-:Y:S02]  /*1d060*/  IMAD R9, R55, R10, R13 ;  /* 0x0000000a37097224 */ /* 0x000fe400078e020d */
[----:B------:R-:W-:Y:S02]  /*1d070*/  IMAD R8, R28, UR4, RZ ;  /* 0x000000041c087c24 */ /* 0x000fe4000f8e02ff */
[----:B------:R-:W-:-:S04]  /*1d080*/  IMAD.WIDE.U32 R4, R57, UR4, R4 ;  /* 0x0000000439047c25 */ /* 0x000fc8000f8e0004 */
[----:B------:R-:W-:Y:S01]  /*1d090*/  IMAD.WIDE R20, R11, 0x2, R20 ;  /* 0x000000020b147825 */ /* 0x000fe200078e0214 */
[----:B------:R-:W-:Y:S02]  /*1d0a0*/  SHF.R.S32.HI R11, RZ, 0x1f, R7 ;  /* 0x0000001fff0b7819 */ /* 0x000fe40000011407 */
[----:B------:R-:W-:Y:S01]  /*1d0b0*/  IADD3 R4, P2, R7, R4, RZ ;  /* 0x0000000407047210 */ /* 0x000fe20007f5e0ff */
[----:B------:R-:W-:Y:S01]  /*1d0c0*/  IMAD R10, R57, UR5, R8 ;  /* 0x00000005390a7c24 */ /* 0x000fe2000f8e0208 */
[----:B------:R-:W-:Y:S01]  /*1d0d0*/  SHF.R.S32.HI R8, RZ, 0x1f, R9 ;  /* 0x0000001fff087819 */ /* 0x000fe20000011409 */
[----:B------:R-:W-:Y:S01]  /*1d0e0*/  ULDC.64 UR4, c[0x0][0xb88] ;  /* 0x0002e20000047ab9 */ /* 0x000fe20000000a00 */
[----:B------:R-:W-:Y:S01]  /*1d0f0*/  IADD3 R7, P0, R20, 0x1000, RZ ;  /* 0x0000100014077810 */ /* 0x000fe20007f1e0ff */
[----:B------:R-:W-:Y:S01]  /*1d100*/  IMAD R59, R6, R55, RZ ;  /* 0x00000037063b7224 */ /* 0x000fe200078e02ff */
[----:B------:R-:W-:Y:S01]  /*1d110*/  IADD3.X R5, R11, R5, R10, P2, !PT ;  /* 0x000000050b057210 */ /* 0x000fe200017fe40a */
[----:B------:R-:W-:Y:S01]  /*1d120*/  IMAD R12, R8, UR4, RZ ;  /* 0x00000004080c7c24 */ /* 0x000fe2000f8e02ff */
[----:B------:R-:W-:-:S02]  /*1d130*/  IADD3 R33, P3, R20, 0x4000, RZ ;  /* 0x0000400014217810 */ /* 0x000fc40007f7e0ff */
[----:B------:R-:W-:Y:S01]  /*1d140*/  IADD3 R13, P4, R20, 0x2000, RZ ;  /* 0x00002000140d7810 */ /* 0x000fe20007f9e0ff */
[----:B------:R-:W-:Y:S01]  /*1d150*/  IMAD R11, R9, UR5, R12 ;  /* 0x00000005090b7c24 */ /* 0x000fe2000f8e020c */
[----:B------:R-:W-:Y:S01]  /*1d160*/  LOP3.LUT R32, R33, 0x380, RZ, 0xc0, !PT ;  /* 0x0000038021207812 */ /* 0x000fe200078ec0ff */
[----:B------:R-:W-:Y:S01]  /*1d170*/  IMAD.WIDE.U32 R4, R9, UR4, R4 ;  /* 0x0000000409047c25 */ /* 0x000fe2000f8e0004 */
[----:B------:R-:W-:Y:S01]  /*1d180*/  ULDC.64 UR4, c[0x0][0xb50] ;  /* 0x0002d40000047ab9 */ /* 0x000fe20000000a00 */
[----:B------:R-:W-:Y:S02]  /*1d190*/  LOP3.LUT R12, R13, 0x380, RZ, 0xc0, !PT ;  /* 0x000003800d0c7812 */ /* 0x000fe400078ec0ff */
[----:B------:R-:W-:Y:S01]  /*1d1a0*/  IMAD.IADD R5, R5, 0x1, R11 ;  /* 0x0000000105057824 */ /* 0x000fe200078e020b */
[----:B------:R-:W-:Y:S01]  /*1d1b0*/  LEA R10, P2, R4, UR4, 0x2 ;  /* 0x00000004040a7c11 */ /* 0x000fe2000f8410ff */
[----:B------:R-:W-:Y:S01]  /*1d1c0*/  IMAD.X R9, RZ, RZ, R21, P0 ;  /* 0x000000ffff097224 */ /* 0x000fe200000e0615 */
[----:B------:R-:W-:-:S02]  /*1d1d0*/  LOP3.LUT P0, RZ, R218, 0x3, RZ, 0xc0, !PT ;  /* 0x00000003daff7812 */ /* 0x000fc4000780c0ff */
[----:B------:R-:W-:Y:S01]  /*1d1e0*/  LEA.HI.X R11, R4, UR5, R5, 0x2, P2 ;  /* 0x00000005040b7c11 */ /* 0x000fe200090f1405 */
[----:B------:R-:W-:Y:S01]  /*1d1f0*/  SHFL.IDX PT, R50, R10, RZ, 0x1c1f ;  /* 0x001c1fff0a327589 */ /* 0x000fe200000e0000 */
[----:B------:R-:W-:Y:S01]  /*1d200*/  IADD3 R25, P2, R20, 0x3000, RZ ;  /* 0x0000300014197810 */ /* 0x000fe20007f5e0ff */
[----:B------:R-:W-:Y:S01]  /*1d210*/  IMAD.IADD R4, R223, 0x1, R193 ;  /* 0x00000001df047824 */ /* 0x000fe200078e02c1 */
[----:B------:R-:W-:Y:S01]  /*1d220*/  LOP3.LUT R8, R7, 0x380, RZ, 0xc0, !PT ;  /* 0x0000038007087812 */ /* 0x000fe200078ec0ff */
[----:B------:R-:W1:Y:S01]  /*1d230*/  SHFL.IDX PT, R51, R11, RZ, 0x1c1f ;  /* 0x001c1fff0b337589 */ /* 0x000e6200000e0000 */
[----:B------:R-:W-:Y:S01]  /*1d240*/  LOP3.LUT R24, R25, 0x380, RZ, 0xc0, !PT ;  /* 0x0000038019187812 */ /* 0x000fe200078ec0ff */
[----:B------:R-:W-:Y:S01]  /*1d250*/  ULDC.64 UR4, c[0x0][0xaa0] ;  /* 0x0002a80000047ab9 */ /* 0x000fe20000000a00 */
[----:B------:R-:W-:Y:S01]  /*1d260*/  SHF.R.U64 R32, R32, 0x3, RZ ;  /* 0x0000000320207819 */ /* 0x000fe200000012ff */
[----:B------:R-:W-:Y:S01]  /*1d270*/  SHFL.IDX PT, R52, R10, 0x1, 0x1c1f ;  /* 0x003c1f000a347f89 */ /* 0x000fe200000e0000 */
[----:B------:R-:W-:-:S02]  /*1d280*/  SHF.R.U64 R24, R24, 0x3, RZ ;  /* 0x0000000318187819 */ /* 0x000fc400000012ff */
[----:B------:R-:W-:Y:S01]  /*1d290*/  SHF.R.U64 R12, R12, 0x3, RZ ;  /* 0x000000030c0c7819 */ /* 0x000fe200000012ff */
[----:B------:R-:W2:Y:S01]  /*1d2a0*/  SHFL.IDX PT, R53, R11, 0x1, 0x1c1f ;  /* 0x003c1f000b357f89 */ /* 0x000ea200000e0000 */
[----:B------:R-:W-:Y:S02]  /*1d2b0*/  LOP3.LUT R24, R24, R25, RZ, 0x3c, !PT ;  /* 0x0000001918187212 */ /* 0x000fe400078e3cff */
[----:B------:R-:W-:Y:S02]  /*1d2c0*/  IADD3.X R25, RZ, R21, RZ, P2, !PT ;  /* 0x00000015ff197210 */ /* 0x000fe400017fe4ff */
[C---:B------:R-:W-:Y:S01]  /*1d2d0*/  ISETP.GE.OR P2, PT, R4.reuse, R59, P0 ;  /* 0x0000003b0400720c */ /* 0x040fe20000746670 */
[----:B------:R-:W-:Y:S01]  /*1d2e0*/  VIADD R4, R4, 0x8 ;  /* 0x0000000804047836 */ /* 0x000fe20000000000 */
[----:B------:R-:W-:Y:S02]  /*1d2f0*/  SHF.R.U64 R8, R8, 0x3, RZ ;  /* 0x0000000308087819 */ /* 0x000fe400000012ff */
[----:B------:R-:W-:Y:S01]  /*1d300*/  LOP3.LUT R32, R32, R33, RZ, 0x3c, !PT ;  /* 0x0000002120207212 */ /* 0x000fe200078e3cff */
[--C-:B------:R-:W-:Y:S01]  /*1d310*/  IMAD.X R33, RZ, RZ, R21.reuse, P3 ;  /* 0x000000ffff217224 */ /* 0x100fe200018e0615 */
[----:B------:R-:W-:Y:S01]  /*1d320*/  LOP3.LUT R12, R12, R13, RZ, 0x3c, !PT ;  /* 0x0000000d0c0c7212 */ /* 0x000fe200078e3cff */
[----:B------:R-:W-:Y:S01]  /*1d330*/  IMAD.X R13, RZ, RZ, R21, P4 ;  /* 0x000000ffff0d7224 */ /* 0x000fe200020e0615 */
[----:B------:R-:W-:-:S02]  /*1d340*/  LOP3.LUT R8, R8, R7, RZ, 0x3c, !PT ;  /* 0x0000000708087212 */ /* 0x000fc400078e3cff */
[----:B------:R-:W-:Y:S02]  /*1d350*/  IADD3 R5, P3, R20, 0x7000, RZ ;  /* 0x0000700014057810 */ /* 0x000fe40007f7e0ff */
[----:B------:R-:W-:Y:S01]  /*1d360*/  ISETP.GE.OR P0, PT, R4, R59, P0 ;  /* 0x0000003b0400720c */ /* 0x000fe20000706670 */
[----:B-1----:R1:W-:Y:S01]  /*1d370*/  @!P2 ST.E desc[UR38][R50.64], R3 ;  /* 0x000000033200a985 */ /* 0x0023e2000c101926 */
[C---:B------:R-:W-:Y:S01]  /*1d380*/  IADD3 R37, P5, R20.reuse, 0x5000, RZ ;  /* 0x0000500014257810 */ /* 0x040fe20007fbe0ff */
[----:B------:R-:W-:Y:S01]  /*1d390*/  IMAD.X R45, RZ, RZ, R21, P3 ;  /* 0x000000ffff2d7224 */ /* 0x000fe200018e0615 */
[C---:B------:R-:W-:Y:S02]  /*1d3a0*/  IADD3 R41, P4, R20.reuse, 0x6000, RZ ;  /* 0x0000600014297810 */ /* 0x040fe40007f9e0ff */
[----:B------:R-:W-:Y:S02]  /*1d3b0*/  LOP3.LUT R7, R20, 0x380, RZ, 0xc0, !PT ;  /* 0x0000038014077812 */ /* 0x000fe400078ec0ff */
[----:B------:R-:W-:-:S02]  /*1d3c0*/  LOP3.LUT R4, R5, 0x380, RZ, 0xc0, !PT ;  /* 0x0000038005047812 */ /* 0x000fc400078ec0ff */
[----:B------:R-:W-:Y:S02]  /*1d3d0*/  LOP3.LUT R36, R37, 0x380, RZ, 0xc0, !PT ;  /* 0x0000038025247812 */ /* 0x000fe400078ec0ff */
[----:B------:R-:W-:Y:S01]  /*1d3e0*/  LOP3.LUT R40, R41, 0x380, RZ, 0xc0, !PT ;  /* 0x0000038029287812 */ /* 0x000fe200078ec0ff */
[----:B-1----:R-:W1:Y:S01]  /*1d3f0*/  @P1 LDC R51, c[0x0][0xbec] ;  /* 0x0002fb00ff331b82 */ /* 0x002e620000000800 */
[----:B------:R-:W-:Y:S01]  /*1d400*/  SHF.R.U64 R7, R7, 0x3, RZ ;  /* 0x0000000307077819 */ /* 0x000fe200000012ff */
[----:B------:R-:W-:Y:S01]  /*1d410*/  IMAD R3, R49, UR4, RZ ;  /* 0x0000000431037c24 */ /* 0x000fe2000f8e02ff */
[----:B------:R-:W-:Y:S01]  /*1d420*/  SHF.R.U64 R4, R4, 0x3, RZ ;  /* 0x0000000304047819 */ /* 0x000fe200000012ff */
[----:B--2---:R2:W-:Y:S01]  /*1d430*/  @!P0 ST.E desc[UR38][R52.64], R0 ;  /* 0x0000000034008985 */ /* 0x0045e2000c101926 */
[----:B------:R-:W-:Y:S02]  /*1d440*/  SHF.R.U64 R36, R36, 0x3, RZ ;  /* 0x0000000324247819 */ /* 0x000fe400000012ff */
[----:B------:R-:W-:Y:S01]  /*1d450*/  SHF.R.U64 R40, R40, 0x3, RZ ;  /* 0x0000000328287819 */ /* 0x000fe200000012ff */
[----:B------:R-:W3:Y:S01]  /*1d460*/  @P1 LDC R49, c[0x0][0xbf0] ;  /* 0x0002fc00ff311b82 */ /* 0x000ee20000000800 */
[----:B------:R-:W-:Y:S01]  /*1d470*/  LOP3.LUT R20, R7, R20, RZ, 0x3c, !PT ;  /* 0x0000001407147212 */ /* 0x000fe200078e3cff */
[----:B------:R-:W-:Y:S01]  /*1d480*/  IMAD R3, R48, UR5, R3 ;  /* 0x0000000530037c24 */ /* 0x000fe2000f8e0203 */
[----:B------:R-:W-:Y:S01]  /*1d490*/  LOP3.LUT R36, R36, R37, RZ, 0x3c, !PT ;  /* 0x0000002524247212 */ /* 0x000fe200078e3cff */
[--C-:B------:R-:W-:Y:S01]  /*1d4a0*/  IMAD.X R37, RZ, RZ, R21.reuse, P5 ;  /* 0x000000ffff257224 */ /* 0x100fe200028e0615 */
[----:B------:R-:W-:Y:S01]  /*1d4b0*/  LOP3.LUT R40, R40, R41, RZ, 0x3c, !PT ;  /* 0x0000002928287212 */ /* 0x000fe200078e3cff */
[----:B------:R-:W-:Y:S01]  /*1d4c0*/  IMAD.X R41, RZ, RZ, R21, P4 ;  /* 0x000000ffff297224 */ /* 0x000fe200020e0615 */
[----:B------:R-:W-:Y:S01]  /*1d4d0*/  LOP3.LUT R44, R4, R5, RZ, 0x3c, !PT ;  /* 0x00000005042c7212 */ /* 0x000fe200078e3cff */
[----:B------:R-:W5:Y:S01]  /*1d4e0*/  LD.E.128 R8, desc[UR38][R8.64] ;  /* 0x0000002608087980 */ /* 0x000f62000c101d00 */
[----:B--2---:R-:W-:-:S03]  /*1d4f0*/  LEA R0, R207, R23, 0x5 ;  /* 0x00000017cf007211 */ /* 0x004fc600078e28ff */
[----:B------:R2:W5:Y:S04]  /*1d500*/  LD.E.128 R4, desc[UR38][R20.64] ;  /* 0x0000002614047980 */ /* 0x000568000c101d00 */
[----:B------:R-:W5:Y:S04]  /*1d510*/  LD.E.128 R12, desc[UR38][R12.64] ;  /* 0x000000260c0c7980 */ /* 0x000f68000c101d00 */
[----:B------:R-:W5:Y:S01]  /*1d520*/  LD.E.128 R24, desc[UR38][R24.64] ;  /* 0x0000002618187980 */ /* 0x000f62000c101d00 */
[----:B--2---:R-:W-:Y:S01]  /*1d530*/  IMAD.WIDE.U32 R20, R48, UR4, RZ ;  /* 0x0000000430147c25 */ /* 0x004fe2000f8e00ff */
[----:B------:R-:W-:-:S02]  /*1d540*/  ULDC.64 UR4, c[0x0][0xae8] ;  /* 0x0002ba0000047ab9 */ /* 0x000fc40000000a00 */
[----:B------:R-:W5:Y:S01]  /*1d550*/  LD.E.128 R32, desc[UR38][R32.64] ;  /* 0x0000002620207980 */ /* 0x000f62000c101d00 */
[----:B------:R-:W-:Y:S02]  /*1d560*/  IMAD.IADD R21, R21, 0x1, R3 ;  /* 0x0000000115157824 */ /* 0x000fe400078e0203 */
[----:B------:R-:W-:Y:S01]  /*1d570*/  IMAD R3, R54, UR4, RZ ;  /* 0x0000000436037c24 */ /* 0x000fe2000f8e02ff */
[----:B------:R-:W5:Y:S01]  /*1d580*/  LD.E.128 R36, desc[UR38][R36.64] ;  /* 0x0000002624247980 */ /* 0x000f62000c101d00 */
[----:B------:R-:W-:Y:S02]  /*1d590*/  IMAD.IADD R48, R193, 0x1, R0 ;  /* 0x00000001c1307824 */ /* 0x000fe400078e0200 */
[C---:B------:R-:W-:Y:S01]  /*1d5a0*/  IMAD R3, R208.reuse, UR5, R3 ;  /* 0x00000005d0037c24 */ /* 0x040fe2000f8e0203 */
[----:B------:R-:W5:Y:S01]  /*1d5b0*/  LD.E.128 R40, desc[UR38][R40.64] ;  /* 0x0000002628287980 */ /* 0x000f62000c101d00 */
[----:B------:R-:W-:Y:S01]  /*1d5c0*/  IMAD.WIDE.U32 R20, R208, UR4, R20 ;  /* 0x00000004d0147c25 */ /* 0x000fe2000f8e0014 */
[----:B------:R-:W-:-:S02]  /*1d5d0*/  ULDC.64 UR4, c[0x0][0xaf0] ;  /* 0x0002bc0000047ab9 */ /* 0x000fc40000000a00 */
[----:B------:R-:W5:Y:S01]  /*1d5e0*/  LD.E.128 R44, desc[UR38][R44.64] ;  /* 0x000000262c2c7980 */ /* 0x000f62000c101d00 */
[----:B-1----:R-:W-:Y:S01]  /*1d5f0*/  @P1 IMAD.HI.U32 R0, R48, R51, RZ ;  /* 0x0000003330001227 */ /* 0x002fe200078e00ff */
[----:B------:R-:W-:Y:S01]  /*1d600*/  @!PT LDS RZ, [RZ] ;  /* 0x00000000fffff984 */ /* 0x000fe20000000800 */
[----:B------:R-:W-:Y:S01]  /*1d610*/  @!PT LDS RZ, [RZ] ;  /* 0x00000000fffff984 */ /* 0x000fe20000000800 */
[----:B------:R-:W-:Y:S01]  /*1d620*/  @!PT LDS RZ, [RZ] ;  /* 0x00000000fffff984 */ /* 0x000fe20000000800 */
[----:B------:R-:W-:Y:S01]  /*1d630*/  @!PT LDS RZ, [RZ] ;  /* 0x00000000fffff984 */ /* 0x000fe20000000800 */
[----:B------:R1:W-:Y:S06]  /*1d640*/  MEMBAR.ALL.CTA ;  /* 0x0000000000007992 */ /* 0x0003ec0000008000 */
[----:B-1----:R-:W1:Y:S01]  /*1d650*/  FENCE.VIEW.ASYNC.S ;  /* 0x00000000000073c6 */ /* 0x002e620000000000 */
[----:B------:R-:W-:Y:S02]  /*1d660*/  IMAD.IADD R21, R21, 0x1, R3 ;  /* 0x0000000115157824 */ /* 0x000fe400078e0203 */
[----:B------:R-:W-:Y:S01]  /*1d670*/  IMAD.MOV.U32 R3, RZ, RZ, R48 ;  /* 0x000000ffff037224 */ /* 0x000fe200078e0030 */
[----:B---3--:R-:W-:Y:S01]  /*1d680*/  @P1 SHF.R.U32.HI R3, RZ, R49, R0 ;  /* 0x00000031ff031219 */ /* 0x008fe20000011600 */
[----:B------:R-:W-:-:S02]  /*1d690*/  IMAD R28, R28, UR4, RZ ;  /* 0x000000041c1c7c24 */ /* 0x000fc4000f8e02ff */
        /* <DEDUP_REMOVED lines=12> */
[----:B------:R-:W-:Y:S01]  /*1d760*/  IMAD.IADD R50, R23, 0x1, R193 ;  /* 0x0000000117327824 */ /* 0x000fe200078e02c1 */
[----:B------:R-:W-:Y:S01]  /*1d770*/  IADD3 R21, R21, R51, RZ ;  /* 0x0000003315157210 */ /* 0x000fe20007ffe0ff */
[----:B------:R-:W-:Y:S02]  /*1d780*/  IMAD R28, R0, UR4, RZ ;  /* 0x00000004001c7c24 */ /* 0x000fe4000f8e02ff */
[----:B------:R-:W-:Y:S02]  /*1d790*/  VIADD R0, R50, 0x20 ;  /* 0x0000002032007836 */ /* 0x000fe40000000000 */
[----:B------:R-:W-:-:S02]  /*1d7a0*/  IMAD R51, R49, UR5, R28 ;  /* 0x0000000531337c24 */ /* 0x000fc4000f8e021c */
[----:B------:R-:W-:Y:S01]  /*1d7b0*/  IMAD.WIDE.U32 R20, R49, UR4, R20 ;  /* 0x0000000431147c25 */ /* 0x000fe2000f8e0014 */
[-C--:B------:R-:W-:Y:S01]  /*1d7c0*/  ISETP.GE.AND P2, PT, R50, R59.reuse, PT ;  /* 0x0000003b3200720c */ /* 0x080fe20003f46270 */
[----:B------:R-:W-:Y:S01]  /*1d7d0*/  ULDC.64 UR4, c[0x0][0xa80] ;  /* 0x0002a00000047ab9 */ /* 0x000fe20000000a00 */
[-C--:B------:R-:W-:Y:S01]  /*1d7e0*/  ISETP.GE.AND P0, PT, R0, R59.reuse, PT ;  /* 0x0000003b0000720c */ /* 0x080fe20003f06270 */
[----:B------:R-:W-:Y:S01]  /*1d7f0*/  VIADD R3, R50, 0x40 ;  /* 0x0000004032037836 */ /* 0x000fe20000000000 */
[----:B------:R-:W-:Y:S01]  /*1d800*/  LEA R28, P3, R20, UR4, 0x1 ;  /* 0x00000004141c7c11 */ /* 0x000fe2000f8608ff */
[----:B------:R-:W-:Y:S02]  /*1d810*/  IMAD.IADD R21, R21, 0x1, R51 ;  /* 0x0000000115157824 */ /* 0x000fe400078e0233 */
[----:B------:R-:W-:Y:S01]  /*1d820*/  VIADD R0, R2, 0x28820 ;  /* 0x0002882002007836 */ /* 0x000fe20000000000 */
[----:B------:R-:W-:Y:S02]  /*1d830*/  ISETP.GE.AND P1, PT, R3, R59, PT ;  /* 0x0000003b0300720c */ /* 0x000fe40003f26270 */
[----:B------:R-:W-:-:S02]  /*1d840*/  LEA.HI.X R3, R20, UR5, R21, 0x1, P3 ;  /* 0x0000000514037c11 */ /* 0x000fc400098f0c15 */
[----:B------:R-:W-:Y:S01]  /*1d850*/  PRMT R0, RZ, 0x654, R0 ;  /* 0x00000654ff007816 */ /* 0x000fe20000000000 */
[----:B-1----:R1:W2:Y:S01]  /*1d860*/  SHFL.IDX PT, R21, R28, RZ, 0x181f ;  /* 0x00181fff1c157589 */ /* 0x0022a200000e0000 */
[----:B------:R-:W-:Y:S02]  /*1d870*/  BSSY B1, `(.L_x_8598) ;  /* 0x000000d000017945 */ /* 0x000fe40003800000 */
[----:B------:R1:W-:Y:S01]  /*1d880*/  SYNCS.ARRIVE.TRANS64.RED.A1T0 RZ, [R0+URZ], RZ ;  /* 0x000000ff00ff79a7 */ /* 0x0003e2000810043f */
[----:B------:R1:W3:Y:S01]  /*1d890*/  SHFL.IDX PT, R49, R3, RZ, 0x181f ;  /* 0x00181fff03317589 */ /* 0x0002e200000e0000 */
[----:B------:R-:W-:Y:S05]  /*1d8a0*/  @P2 BRA `(.L_x_8599) ;  /* 0x0000000000242947 */ /* 0x000fea0003800000 */
[----:B------:R-:W-:Y:S02]  /*1d8b0*/  ULDC UR4, c[0x0][0xac8] ;  /* 0x0002b20000047ab9 */ /* 0x000fe40000000800 */
[----:B------:R-:W-:Y:S02]  /*1d8c0*/  ISETP.GE.AND P2, PT, R16, UR4, PT ;  /* 0x0000000410007c0c */ /* 0x000fe4000bf46270 */
[----:B------:R-:W-:-:S11]  /*1d8d0*/  ISETP.GE.AND P3, PT, R190, UR4, PT ;  /* 0x00000004be007c0c */ /* 0x000fd6000bf66270 */
[-C--:B--2---:R-:W-:Y:S02]  /*1d8e0*/  @!P2 LEA R20, P4, R16, R21.reuse, 0x1 ;  /* 0x000000151014a211 */ /* 0x084fe400078808ff */
[----:B------:R-:W-:Y:S02]  /*1d8f0*/  @!P3 LEA R48, P5, R190, R21, 0x1 ;  /* 0x00000015be30b211 */ /* 0x000fe400078a08ff */
[-C--:B---3--:R-:W-:Y:S02]  /*1d900*/  @!P2 LEA.HI.X R21, R16, R49.reuse, R17, 0x1, P4 ;  /* 0x000000311015a211 */ /* 0x088fe400020f0c11 */
[----:B------:R-:W-:-:S03]  /*1d910*/  @!P3 LEA.HI.X R49, R190, R49, R214, 0x1, P5 ;  /* 0x00000031be31b211 */ /* 0x000fc600028f0cd6 */
[----:B-----5:R4:W-:Y:S04]  /*1d920*/  @!P2 ST.E.128 desc[UR38][R20.64], R4 ;  /* 0x000000041400a985 */ /* 0x0209e8000c101d26 */
[----:B------:R4:W-:Y:S02]  /*1d930*/  @!P3 ST.E.128 desc[UR38][R48.64], R32 ;  /* 0x000000203000b985 */ /* 0x0009e4000c101d26 */
.L_x_8599:
[----:B------:R-:W-:Y:S05]  /*1d940*/  BSYNC B1 ;  /* 0x0000000000017941 */ /* 0x000fea0003800000 */
.L_x_8598:
[----:B----45:R4:W0:Y:S01]  /*1d950*/  SHFL.IDX PT, R7, R3, 0x1, 0x181f ;  /* 0x00381f0003077f89 */ /* 0x03082200000e0000 */
[----:B------:R-:W-:Y:S03]  /*1d960*/  BSSY B1, `(.L_x_8600) ;  /* 0x000000c000017945 */ /* 0x000fe60003800000 */
[----:B------:R4:W0:Y:S01]  /*1d970*/  SHFL.IDX PT, R5, R28, 0x1, 0x181f ;  /* 0x00381f001c057f89 */ /* 0x00082200000e0000 */
[----:B------:R-:W-:Y:S05]  /*1d980*/  @P0 BRA `(.L_x_8601) ;  /* 0x0000000000240947 */ /* 0x000fea0003800000 */
[----:B------:R-:W-:Y:S02]  /*1d990*/  ULDC UR4, c[0x0][0xac8] ;  /* 0x0002b20000047ab9 */ /* 0x000fe40000000800 */
[----:B------:R-:W-:Y:S02]  /*1d9a0*/  ISETP.GE.AND P3, PT, R16, UR4, PT ;  /* 0x0000000410007c0c */ /* 0x000fe4000bf66270 */
[----:B------:R-:W-:-:S11]  /*1d9b0*/  ISETP.GE.AND P4, PT, R190, UR4, PT ;  /* 0x00000004be007c0c */ /* 0x000fd6000bf86270 */
[-C--:B0-----:R-:W-:Y:S02]  /*1d9c0*/  @!P3 LEA R4, P0, R16, R5.reuse, 0x1 ;  /* 0x000000051004b211 */ /* 0x081fe400078008ff */
[----:B------:R-:W-:Y:S02]  /*1d9d0*/  @!P4 LEA R6, P2, R190, R5, 0x1 ;  /* 0x00000005be06c211 */ /* 0x000fe400078408ff */
[-C--:B------:R-:W-:Y:S02]  /*1d9e0*/  @!P3 LEA.HI.X R5, R16, R7.reuse, R17, 0x1, P0 ;  /* 0x000000071005b211 */ /* 0x080fe400000f0c11 */
[----:B------:R-:W-:-:S03]  /*1d9f0*/  @!P4 LEA.HI.X R7, R190, R7, R214, 0x1, P2 ;  /* 0x00000007be07c211 */ /* 0x000fc600010f0cd6 */
[----:B------:R0:W-:Y:S04]  /*1da00*/  @!P3 ST.E.128 desc[UR38][R4.64], R8 ;  /* 0x000000080400b985 */ /* 0x0001e8000c101d26 */
[----:B------:R0:W-:Y:S02]  /*1da10*/  @!P4 ST.E.128 desc[UR38][R6.64], R36 ;  /* 0x000000240600c985 */ /* 0x0001e4000c101d26 */
.L_x_8601:
[----:B------:R-:W-:Y:S05]  /*1da20*/  BSYNC B1 ;  /* 0x0000000000017941 */ /* 0x000fea0003800000 */
.L_x_8600:
[----:B0-----:R0:W0:Y:S01]  /*1da30*/  SHFL.IDX PT, R7, R3, 0x2, 0x181f ;  /* 0x00581f0003077f89 */ /* 0x00102200000e0000 */
        /* <DEDUP_REMOVED lines=12> */
.L_x_8603:
[----:B------:R-:W-:Y:S05]  /*1db00*/  BSYNC B1 ;  /* 0x0000000000017941 */ /* 0x000fea0003800000 */
.L_x_8602:
[----:B-1----:R-:W-:Y:S01]  /*1db10*/  VIADD R0, R50, 0x60 ;  /* 0x0000006032007836 */ /* 0x002fe20000000000 */
[----:B0---4-:R-:W0:Y:S04]  /*1db20*/  SHFL.IDX PT, R3, R3, 0x3, 0x181f ;  /* 0x00781f0003037f89 */ /* 0x011e2800000e0000 */
[----:B------:R-:W-:Y:S01]  /*1db30*/  ISETP.GE.AND P0, PT, R0, R59, PT ;  /* 0x0000003b0000720c */ /* 0x000fe20003f06270 */
[----:B------:R1:W4:-:S12]  /*1db40*/  SHFL.IDX PT, R7, R28, 0x3, 0x181f ;  /* 0x00781f001c077f89 */ /* 0x00031800000e0000 */
[----:B-1----:R-:W-:Y:S05]  /*1db50*/  @P0 BRA `(.L_x_8604) ;  /* 0x0000000800fc0947 */ /* 0x002fea0003800000 */
[----:B------:R-:W-:Y:S02]  /*1db60*/  ULDC UR4, c[0x0][0xac8] ;  /* 0x0002b20000047ab9 */ /* 0x000fe40000000800 */
[----:B------:R-:W-:-:S13]  /*1db70*/  ISETP.GE.AND P1, PT, R16, UR4, PT ;  /* 0x0000000410007c0c */ /* 0x000fda000bf26270 */
[----:B----4-:R-:W-:-:S04]  /*1db80*/  @!P1 LEA R4, P0, R16, R7, 0x1 ;  /* 0x0000000710049211 */ /* 0x010fc800078008ff */
[----:B0-----:R-:W-:Y:S02]  /*1db90*/  @!P1 LEA.HI.X R5, R16, R3, R17, 0x1, P0 ;  /* 0x0000000310059211 */ /* 0x001fe400000f0c11 */
[----:B------:R-:W-:-:S03]  /*1dba0*/  ISETP.GE.AND P0, PT, R190, UR4, PT ;  /* 0x00000004be007c0c */ /* 0x000fc6000bf06270 */
[----:B------:R1:W-:Y:S10]  /*1dbb0*/  @!P1 ST.E.128 desc[UR38][R4.64], R24 ;  /* 0x0000001804009985 */ /* 0x0003f4000c101d26 */
[----:B------:R-:W-:Y:S05]  /*1dbc0*/  @P0 BRA `(.L_x_8604) ;  /* 0x0000000800e00947 */ /* 0x000fea0003800000 */
[----:B-1----:R-:W-:-:S04]  /*1dbd0*/  LEA R4, P0, R190, R7, 0x1 ;  /* 0x00000007be047211 */ /* 0x002fc800078008ff */
[----:B------:R-:W-:-:S05]  /*1dbe0*/  LEA.HI.X R5, R190, R3, R214, 0x1, P0 ;  /* 0x00000003be057211 */ /* 0x000fca00000f0cd6 */
[----:B------:R0:W-:Y:S01]  /*1dbf0*/  ST.E.128 desc[UR38][R4.64], R44 ;  /* 0x0000002c04007985 */ /* 0x0001e2000c101d26 */
[----:B------:R-:W-:Y:S05]  /*1dc00*/  BRA `(.L_x_8604) ;  /* 0x0000000800d07947 */ /* 0x000fea0003800000 */
.L_x_8596:
        /* <DEDUP_REMOVED lines=16> */
[----:B---3--:R-:W-:Y:S02]  /*1dd10*/  ISETP.NE.AND P2, PT, R25, 0x1, PT ;  /* 0x000000011900780c */ /* 0x008fe40003f45270 */
[----:B------:R-:W-:Y:S02]  /*1dd20*/  ISETP.GE.AND P3, PT, R229, 0x80, PT ;  /* 0x00000080e500780c */ /* 0x000fe40003f66270 */
[----:B------:R-:W-:-:S09]  /*1dd30*/  SHF.R.S32.HI R9, RZ, 0x1f, R209 ;  /* 0x0000001fff097819 */ /* 0x000fd200000114d1 */
[----:B------:R-:W2:Y:S01]  /*1dd40*/  @P2 LDC R27, c[0x0][0xbec] ;  /* 0x0002fb00ff1b2b82 */ /* 0x000ea20000000800 */
[----:B----4-:R-:W-:Y:S05]  /*1dd50*/  @P1 BRA `(.L_x_8605) ;  /* 0x0000000000101947 */ /* 0x010fea0003800000 */
[----:B------:R-:W-:Y:S05]  /*1dd60*/  @!P0 BRA `(.L_x_8605) ;  /* 0x00000000000c8947 */ /* 0x000fea0003800000 */
[----:B------:R-:W3:Y:S04]  /*1dd70*/  LDG.E R3, desc[UR38][R4.64] ;  /* 0x0000002604037981 */ /* 0x000ee8000c1e1900 */
[----:B-----5:R-:W3:Y:S02]  /*1dd80*/  LDG.E R8, desc[UR38][R4.64+0x4] ;  /* 0x0000042604087981 */ /* 0x020ee4000c1e1900 */
[----:B---3--:R-:W-:-:S07]  /*1dd90*/  IMAD.IADD R8, R8, 0x1, -R3 ;  /* 0x0000000108087824 */ /* 0x008fce00078e0a03 */
.L_x_8605:
[----:B------:R-:W-:Y:S01]  /*1dda0*/  BSSY B1, `(.L_x_8606) ;  /* 0x000002d000017945 */ /* 0x000fe20003800000 */
[----:B------:R-:W-:Y:S02]  /*1ddb0*/  SHF.R.S32.HI R12, RZ, 0x1f, R208 ;  /* 0x0000001fff0c7819 */ /* 0x000fe400000114d0 */
[----:B------:R-:W-:Y:S02]  /*1ddc0*/  SEL R13, R209, RZ, !P0 ;  /* 0x000000ffd10d7207 */ /* 0x000fe40004000000 */
[----:B------:R-:W-:Y:S02]  /*1ddd0*/  SEL R14, R9, RZ, !P0 ;  /* 0x000000ff090e7207 */ /* 0x000fe40004000000 */
[----:B-----5:R-:W-:Y:S01]  /*1dde0*/  SHF.R.S32.HI R11, RZ, 0x1f, R0 ;  /* 0x0000001fff0b7819 */ /* 0x020fe20000011400 */
[----:B------:R-:W-:Y:S06]  /*1ddf0*/  @P3 BRA `(.L_x_8607) ;  /* 0x00000000009c3947 */ /* 0x000fec0003800000 */
[----:B------:R-:W3:Y:S01]  /*1de00*/  S2R R10, SR_TID.X ;  /* 0x00000000000a7919 */ /* 0x000ee20000002100 */
[----:B------:R-:W4:Y:S02]  /*1de10*/  LDC R9, c[0x0][0xbe8] ;  /* 0x0002fa00ff097b82 */ /* 0x000f240000000800 */
[----:B----4-:R-:W-:Y:S01]  /*1de20*/  IMAD R3, R8, R9, RZ ;  /* 0x0000000908037224 */ /* 0x010fe200078e02ff */
[----:B---3--:R-:W-:-:S04]  /*1de30*/  IADD3 R10, R193, -0x80, R10 ;  /* 0xffffff80c10a7810 */ /* 0x008fc80007ffe00a */
        /* <DEDUP_REMOVED lines=9> */
[----:B------:R-:W3:Y:S01]  /*1ded0*/  @P0 LDC R15, c[0x0][0xbec] ;  /* 0x0002fb00ff0f0b82 */ /* 0x000ee20000000800 */
[----:B------:R-:W-:Y:S01]  /*1dee0*/  IMAD R7, R208, UR5, R7 ;  /* 0x00000005d0077c24 */ /* 0x000fe2000f8e0207 */
[----:B------:R-:W-:-:S03]  /*1def0*/  ULDC.64 UR4, c[0x0][0xb98] ;  /* 0x0002e60000047ab9 */ /* 0x000fc60000000a00 */
[----:B------:R-:W-:-:S03]  /*1df00*/  IMAD.IADD R5, R5, 0x1, R7 ;  /* 0x0000000105057824 */ /* 0x000fc600078e0207 */
[----:B------:R-:W4:Y:S01]  /*1df10*/  @P0 LDC R21, c[0x0][0xbf0] ;  /* 0x0002fc00ff150b82 */ /* 0x000f220000000800 */
[----:B------:R-:W-:-:S04]  /*1df20*/  IMAD.WIDE.U32 R4, R13, UR4, R4 ;  /* 0x000000040d047c25 */ /* 0x000fc8000f8e0004 */
[----:B---3--:R-:W-:-:S05]  /*1df30*/  @P0 IMAD.HI.U32 R6, R10, R15, RZ ;  /* 0x0000000f0a060227 */ /* 0x008fca00078e00ff */
[----:B----4-:R-:W-:Y:S01]  /*1df40*/  @P0 SHF.R.U32.HI R3, RZ, R21, R6 ;  /* 0x00000015ff030219 */ /* 0x010fe20000011606 */
[----:B------:R-:W-:-:S03]  /*1df50*/  IMAD R6, R14, UR4, RZ ;  /* 0x000000040e067c24 */ /* 0x000fc6000f8e02ff */
[----:B------:R-:W-:Y:S01]  /*1df60*/  IADD3 R4, P0, R3, R4, RZ ;  /* 0x0000000403047210 */ /* 0x000fe20007f1e0ff */
[--C-:B------:R-:W-:Y:S02]  /*1df70*/  IMAD.MOV R7, RZ, RZ, -R3.reuse ;  /* 0x000000ffff077224 */ /* 0x100fe400078e0a03 */
        /* <DEDUP_REMOVED lines=15> */
.L_x_8607:
[----:B------:R-:W-:Y:S05]  /*1e070*/  BSYNC B1 ;  /* 0x0000000000017941 */ /* 0x000fea0003800000 */
.L_x_8606:
[----:B------:R-:W4:Y:S01]  /*1e080*/  @P2 LDC R9, c[0x0][0xbf0] ;  /* 0x0002fc00ff092b82 */ /* 0x000f220000000800 */
[----:B------:R-:W-:Y:S02]  /*1e090*/  ULDC.64 UR4, c[0x0][0xaa0] ;  /* 0x0002a80000047ab9 */ /* 0x000fe40000000a00 */
[----:B---3--:R-:W-:Y:S02]  /*1e0a0*/  IMAD R3, R11, UR4, RZ ;  /* 0x000000040b037c24 */ /* 0x008fe4000f8e02ff */
[----:B------:R-:W-:-:S04]  /*1e0b0*/  IMAD.WIDE.U32 R4, R0, UR4, RZ ;  /* 0x0000000400047c25 */ /* 0x000fc8000f8e00ff */
[----:B------:R-:W-:Y:S01]  /*1e0c0*/  IMAD R3, R0, UR5, R3 ;  /* 0x0000000500037c24 */ /* 0x000fe2000f8e0203 */
[----:B------:R-:W-:Y:S01]  /*1e0d0*/  ULDC.64 UR4, c[0x0][0xae8] ;  /* 0x0002ba0000047ab9 */ /* 0x000fe20000000a00 */
[----:B------:R-:W-:Y:S02]  /*1e0e0*/  IMAD R0, R207, 0x20, R23 ;  /* 0x00000020cf007824 */ /* 0x000fe400078e0217 */
[----:B------:R-:W-:Y:S02]  /*1e0f0*/  IMAD.IADD R5, R5, 0x1, R3 ;  /* 0x0000000105057824 */ /* 0x000fe400078e0203 */
[----:B------:R-:W-:Y:S02]  /*1e100*/  IMAD.IADD R10, R193, 0x1, R0 ;  /* 0x00000001c10a7824 */ /* 0x000fe400078e0200 */
[----:B------:R-:W-:Y:S02]  /*1e110*/  IMAD R3, R12, UR4, RZ ;  /* 0x000000040c037c24 */ /* 0x000fe4000f8e02ff */
[----:B--2---:R-:W-:-:S04]  /*1e120*/  @P2 IMAD.HI.U32 R0, R10, R27, RZ ;  /* 0x0000001b0a002227 */ /* 0x004fc800078e00ff */
[C---:B------:R-:W-:Y:S02]  /*1e130*/  IMAD R7, R208.reuse, UR5, R3 ;  /* 0x00000005d0077c24 */ /* 0x040fe4000f8e0203 */
[----:B------:R-:W-:Y:S01]  /*1e140*/  IMAD.WIDE.U32 R4, R208, UR4, R4 ;  /* 0x00000004d0047c25 */ /* 0x000fe2000f8e0004 */
[----:B------:R-:W-:-:S03]  /*1e150*/  ULDC.64 UR4, c[0x0][0xaf0] ;  /* 0x0002bc0000047ab9 */ /* 0x000fc60000000a00 */
[----:B------:R-:W-:Y:S01]  /*1e160*/  IMAD.MOV.U32 R3, RZ, RZ, R10 ;  /* 0x000000ffff037224 */ /* 0x000fe200078e000a */
[----:B----4-:R-:W-:Y:S01]  /*1e170*/  @P2 SHF.R.U32.HI R3, RZ, R9, R0 ;  /* 0x00000009ff032219 */ /* 0x010fe20000011600 */
[----:B------:R-:W-:Y:S02]  /*1e180*/  IMAD.IADD R5, R5, 0x1, R7 ;  /* 0x0000000105057824 */ /* 0x000fe400078e0207 */
[----:B------:R-:W-:Y:S01]  /*1e190*/  IMAD R6, R14, UR4, RZ ;  /* 0x000000040e067c24 */ /* 0x000fe2000f8e02ff */
[----:B------:R-:W-:Y:S01]  /*1e1a0*/  IADD3 R7, -R3, RZ, RZ ;  /* 0x000000ff03077210 */ /* 0x000fe20007ffe1ff */
[----:B------:R-:W-:Y:S01]  /*1e1b0*/  IMAD.WIDE.U32 R4, R13, UR4, R4 ;  /* 0x000000040d047c25 */ /* 0x000fe2000f8e0004 */
[----:B------:R-:W-:-:S03]  /*1e1c0*/  SHF.R.S32.HI R0, RZ, 0x1f, R3 ;  /* 0x0000001fff007819 */ /* 0x000fc60000011403 */
[----:B------:R-:W-:Y:S01]  /*1e1d0*/  IMAD R9, R13, UR5, R6 ;  /* 0x000000050d097c24 */ /* 0x000fe2000f8e0206 */
[----:B------:R-:W-:Y:S01]  /*1e1e0*/  ULDC.64 UR4, c[0x0][0xae0] ;  /* 0x0002b80000047ab9 */ /* 0x000fe20000000a00 */
[----:B------:R-:W-:Y:S02]  /*1e1f0*/  IMAD R7, R25, R7, R10 ;  /* 0x0000000719077224 */ /* 0x000fe400078e020a */
[----:B------:R-:W-:Y:S02]  /*1e200*/  IMAD R6, R0, UR4, RZ ;  /* 0x0000000400067c24 */ /* 0x000fe4000f8e02ff */
[----:B------:R-:W-:Y:S01]  /*1e210*/  IMAD.IADD R5, R5, 0x1, R9 ;  /* 0x0000000105057824 */ /* 0x000fe200078e0209 */
        /* <DEDUP_REMOVED lines=10> */
[C---:B------:R-:W-:Y:S01]  /*1e2c0*/  LEA R0, P0, R4.reuse, UR4, 0x1 ;  /* 0x0000000404007c11 */ /* 0x040fe2000f8008ff */
[----:B------:R-:W-:Y:S01]  /*1e2d0*/  UMOV UR4, 0xffffffff ;  /* 0xffffffff00047882 */ /* 0x000fe20000000000 */
[----:B------:R-:W-:Y:S02]  /*1e2e0*/  IMAD.IADD R193, R23, 0x1, R193 ;  /* 0x0000000117c17824 */ /* 0x000fe400078e02c1 */
[----:B------:R-:W-:Y:S01]  /*1e2f0*/  LEA.HI.X R4, R4, UR5, R3, 0x1, P0 ;  /* 0x0000000504047c11 */ /* 0x000fe200080f0c03 */
[----:B------:R-:W-:Y:S08]  /*1e300*/  BRA.DIV UR4, `(.L_x_8608) ;  /* 0x0000009a04247947 */ /* 0x000ff0000b800000 */
[----:B------:R2:W3:Y:S04]  /*1e310*/  SHFL.IDX PT, R3, R4, RZ, 0x181f ;  /* 0x00181fff04037589 */ /* 0x0004e800000e0000 */
[----:B------:R2:W4:Y:S02]  /*1e320*/  SHFL.IDX PT, R14, R0, RZ, 0x181f ;  /* 0x00181fff000e7589 */ /* 0x00052400000e0000 */
.L_x_8849:
[----:B------:R-:W-:Y:S01]  /*1e330*/  IMAD R8, R8, R25, RZ ;  /* 0x0000001908087224 */ /* 0x000fe200078e02ff */
[----:B------:R-:W-:Y:S04]  /*1e340*/  BSSY B1, `(.L_x_8609) ;  /* 0x000000c000017945 */ /* 0x000fe80003800000 */
[----:B------:R-:W-:-:S13]  /*1e350*/  ISETP.GE.AND P0, PT, R193, R8, PT ;  /* 0x00000008c100720c */ /* 0x000fda0003f06270 */
[----:B------:R-:W-:Y:S05]  /*1e360*/  @P0 BRA `(.L_x_8610) ;  /* 0x0000000000240947 */ /* 0x000fea0003800000 */
[----:B------:R-:W-:Y:S02]  /*1e370*/  ULDC UR4, c[0x0][0xac8] ;  /* 0x0002b20000047ab9 */ /* 0x000fe40000000800 */
[----:B------:R-:W-:Y:S02]  /*1e380*/  ISETP.GE.AND P2, PT, R16, UR4, PT ;  /* 0x0000000410007c0c */ /* 0x000fe4000bf46270 */
[----:B------:R-:W-:-:S11]  /*1e390*/  ISETP.GE.AND P3, PT, R190, UR4, PT ;  /* 0x00000004be007c0c */ /* 0x000fd6000bf66270 */
[-C--:B----4-:R-:W-:Y:S02]  /*1e3a0*/  @!P2 LEA R6, P0, R16, R14.reuse, 0x1 ;  /* 0x0000000e1006a211 */ /* 0x090fe400078008ff */
[----:B------:R-:W-:Y:S02]  /*1e3b0*/  @!P3 LEA R14, P1, R190, R14, 0x1 ;  /* 0x0000000ebe0eb211 */ /* 0x000fe400078208ff */
[-C--:B---3--:R-:W-:Y:S02]  /*1e3c0*/  @!P2 LEA.HI.X R7, R16, R3.reuse, R17, 0x1, P0 ;  /* 0x000000031007a211 */ /* 0x088fe400000f0c11 */
[----:B------:R-:W-:-:S03]  /*1e3d0*/  @!P3 LEA.HI.X R15, R190, R3, R214, 0x1, P1 ;  /* 0x00000003be0fb211 */ /* 0x000fc600008f0cd6 */
[----:B------:R3:W-:Y:S04]  /*1e3e0*/  @!P2 ST.E.128 desc[UR38][R6.64], RZ ;  /* 0x000000ff0600a985 */ /* 0x0007e8000c101d26 */
[----:B------:R3:W-:Y:S02]  /*1e3f0*/  @!P3 ST.E.128 desc[UR38][R14.64], RZ ;  /* 0x000000ff0e00b985 */ /* 0x0007e4000c101d26 */
.L_x_8610:
[----:B------:R-:W-:Y:S05]  /*1e400*/  BSYNC B1 ;  /* 0x0000000000017941 */ /* 0x000fea0003800000 */
.L_x_8609:
[----:B------:R-:W-:-:S03]  /*1e410*/  UMOV UR4, 0xffffffff ;  /* 0xffffffff00047882 */ /* 0x000fc60000000000 */
[----:B------:R-:W-:Y:S05]  /*1e420*/  BRA.DIV UR4, `(.L_x_8611) ;  /* 0x0000009a04107947 */ /* 0x000fea000b800000 */
[----:B---3--:R3:W0:Y:S04]  /*1e430*/  SHFL.IDX PT, R3, R4, 0x1, 0x181f ;  /* 0x00381f0004037f89 */ /* 0x00862800000e0000 */
[----:B----4-:R3:W4:Y:S02]  /*1e440*/  SHFL.IDX PT, R14, R0, 0x1, 0x181f ;  /* 0x00381f00000e7f89 */ /* 0x01072400000e0000 */
.L_x_8853:
[----:B------:R-:W-:Y:S01]  /*1e450*/  VIADD R5, R193, 0x20 ;  /* 0x00000020c1057836 */ /* 0x000fe20000000000 */
        /* <DEDUP_REMOVED lines=8> */
[-C--:B0-----:R-:W-:Y:S02]  /*1e4e0*/  @!P2 LEA.HI.X R7, R16, R3.reuse, R17, 0x1, P0 ;  /* 0x000000031007a211 */ /* 0x081fe400000f0c11 */
[----:B------:R-:W-:-:S03]  /*1e4f0*/  @!P3 LEA.HI.X R15, R190, R3, R214, 0x1, P1 ;  /* 0x00000003be0fb211 */ /* 0x000fc600008f0cd6 */
[----:B------:R0:W-:Y:S04]  /*1e500*/  @!P2 ST.E.128 desc[UR38][R6.64], RZ ;  /* 0x000000ff0600a985 */ /* 0x0001e8000c101d26 */
[----:B------:R0:W-:Y:S02]  /*1e510*/  @!P3 ST.E.128 desc[UR38][R14.64], RZ ;  /* 0x000000ff0e00b985 */ /* 0x0001e4000c101d26 */
.L_x_8613:
[----:B------:R-:W-:Y:S05]  /*1e520*/  BSYNC B1 ;  /* 0x0000000000017941 */ /* 0x000fea0003800000 */
.L_x_8612:
[----:B------:R-:W-:-:S03]  /*1e530*/  UMOV UR4, 0xffffffff ;  /* 0xffffffff00047882 */ /* 0x000fc60000000000 */
[----:B------:R-:W-:Y:S05]  /*1e540*/  BRA.DIV UR4, `(.L_x_8614) ;  /* 0x0000009a04107947 */ /* 0x000fea000b800000 */
[----:B0-----:R0:W0:Y:S04]  /*1e550*/  SHFL.IDX PT, R3, R4, 0x2, 0x181f ;  /* 0x00581f0004037f89 */ /* 0x00102800000e0000 */
[----:B----4-:R4:W0:Y:S02]  /*1e560*/  SHFL.IDX PT, R14, R0, 0x2, 0x181f ;  /* 0x00581f00000e7f89 */ /* 0x01082400000e0000 */
.L_x_8857:
[----:B------:R-:W-:Y:S01]  /*1e570*/  VIADD R5, R193, 0x40 ;  /* 0x00000040c1057836 */ /* 0x000fe20000000000 */
[----:B------:R-:W-:Y:S04]  /*1e580*/  BSSY B1, `(.L_x_8615) ;  /* 0x000000c000017945 */ /* 0x000fe80003800000 */
[----:B------:R-:W-:-:S13]  /*1e590*/  ISETP.GE.AND P0, PT, R5, R8, PT ;  /* 0x000000080500720c */ /* 0x000fda0003f06270 */
        /* <DEDUP_REMOVED lines=10> */
.L_x_8616:
[----:B------:R-:W-:Y:S05]  /*1e640*/  BSYNC B1 ;  /* 0x0000000000017941 */ /* 0x000fea0003800000 */
.L_x_8615:
[----:B------:R-:W-:-:S03]  /*1e650*/  UMOV UR4, 0xffffffff ;  /* 0xffffffff00047882 */ /* 0x000fc60000000000 */
[----:B------:R-:W-:Y:S05]  /*1e660*/  BRA.DIV UR4, `(.L_x_8617) ;  /* 0x0000009a04107947 */ /* 0x000fea000b800000 */
[----:B0-----:R0:W0:Y:S04]  /*1e670*/  SHFL.IDX PT, R3, R4, 0x3, 0x181f ;  /* 0x00781f0004037f89 */ /* 0x00102800000e0000 */
[----:B------:R0:W0:Y:S02]  /*1e680*/  SHFL.IDX PT, R14, R0, 0x3, 0x181f ;  /* 0x00781f00000e7f89 */ /* 0x00002400000e0000 */
.L_x_8861:
[----:B0-234-:R-:W-:-:S04]  /*1e690*/  IADD3 R0, R193, 0x60, RZ ;  /* 0x00000060c1007810 */ /* 0x01dfc80007ffe0ff */
[----:B------:R-:W-:-:S13]  /*1e6a0*/  ISETP.GE.AND P0, PT, R0, R8, PT ;  /* 0x000000080000720c */ /* 0x000fda0003f06270 */
[----:B------:R-:W-:Y:S05]  /*1e6b0*/  @P0 BRA `(.L_x_8604) ;  /* 0x0000000000240947 */ /* 0x000fea0003800000 */
[----:B------:R-:W-:Y:S02]  /*1e6c0*/  ULDC UR4, c[0x0][0xac8] ;  /* 0x0002b20000047ab9 */ /* 0x000fe40000000800 */
[----:B------:R-:W-:Y:S02]  /*1e6d0*/  ISETP.GE.AND P2, PT, R16, UR4, PT ;  /* 0x0000000410007c0c */ /* 0x000fe4000bf46270 */
[----:B------:R-:W-:-:S11]  /*1e6e0*/  ISETP.GE.AND P3, PT, R190, UR4, PT ;  /* 0x00000004be007c0c */ /* 0x000fd6000bf66270 */
[-C--:B------:R-:W-:Y:S02]  /*1e6f0*/  @!P2 LEA R4, P0, R16, R14.reuse, 0x1 ;  /* 0x0000000e1004a211 */ /* 0x080fe400078008ff */
[----:B------:R-:W-:Y:S02]  /*1e700*/  @!P3 LEA R14, P1, R190, R14, 0x1 ;  /* 0x0000000ebe0eb211 */ /* 0x000fe400078208ff */
[-C--:B------:R-:W-:Y:S02]  /*1e710*/  @!P2 LEA.HI.X R5, R16, R3.reuse, R17, 0x1, P0 ;  /* 0x000000031005a211 */ /* 0x080fe400000f0c11 */
[----:B------:R-:W-:-:S03]  /*1e720*/  @!P3 LEA.HI.X R15, R190, R3, R214, 0x1, P1 ;  /* 0x00000003be0fb211 */ /* 0x000fc600008f0cd6 */
[----:B------:R0:W-:Y:S04]  /*1e730*/  @!P2 ST.E.128 desc[UR38][R4.64], RZ ;  /* 0x000000ff0400a985 */ /* 0x0001e8000c101d26 */
[----:B------:R0:W-:Y:S02]  /*1e740*/  @!P3 ST.E.128 desc[UR38][R14.64], RZ ;  /* 0x000000ff0e00b985 */ /* 0x0001e4000c101d26 */
.L_x_8604:
[----:B------:R-:W-:Y:S05]  /*1e750*/  BSYNC B0 ;  /* 0x0000000000007941 */ /* 0x000fea0003800000 */
.L_x_8595:
[----:B------:R-:W-:Y:S02]  /*1e760*/  ULDC UR4, c[0x0][0xc3c] ;  /* 0x00030f0000047ab9 */ /* 0x000fe40000000800 */
[----:B-1----:R-:W-:-:S13]  /*1e770*/  ISETP.GE.AND P0, PT, R31, UR4, PT ;  /* 0x000000041f007c0c */ /* 0x002fda000bf06270 */
[----:B------:R-:W-:Y:S05]  /*1e780*/  @!P0 BRA `(.L_x_8618) ;  /* 0xfffffe2800788947 */ /* 0x000fea000383ffff */
[----:B------:R-:W-:Y:S05]  /*1e790*/  BRA `(.L_x_8356) ;  /* 0x0000007c00307947 */ /* 0x000fea0003800000 */
.L_x_8354:
[----:B------:R-:W-:-:S08]  /*1e7a0*/  NOP ;  /* 0x0000000000007918 */ /* 0x000fd00000000000 */
[----:B--2---:R-:W0:-:S00]  /*1e7b0*/  USETMAXREG.DEALLOC.CTAPOOL 0x18 ;  /* 0x00000018000079c8 */ /* 0x004e0000080e0500 */
        /* <DEDUP_REMOVED lines=16> */
.L_x_8619:
        /* <DEDUP_REMOVED lines=11> */
[C---:B------:R-:W-:Y:S02]  /*1e970*/  ISETP.GE.U32.AND P2, PT, R0.reuse, 0x2, PT ;  /* 0x000000020000780c */ /* 0x040fe40003f46070 */
[C---:B------:R-:W-:Y:S02]  /*1e980*/  ISETP.GE.U32.AND P3, PT, R0.reuse, 0x4, PT ;  /* 0x000000040000780c */ /* 0x040fe40003f66070 */
[C---:B------:R-:W-:Y:S02]  /*1e990*/  ISETP.GE.U32.AND P4, PT, R0.reuse, 0x8, PT ;  /* 0x000000080000780c */ /* 0x040fe40003f86070 */
[----:B------:R-:W-:Y:S02]  /*1e9a0*/  ISETP.GE.U32.AND P5, PT, R0, 0x10, PT ;  /* 0x000000100000780c */ /* 0x000fe40003fa6070 */
[----:B------:R-:W-:Y:S01]  /*1e9b0*/  MOV R16, RZ ;  /* 0x000000ff00107202 */ /* 0x000fe20000000f00 */
        /* <DEDUP_REMOVED lines=25> */
.L_x_8625:
        /* <DEDUP_REMOVED lines=12> */
.L_x_8624:
[----:B------:R-:W-:Y:S05]  /*1ec10*/  BSYNC B0 ;  /* 0x0000000000007941 */ /* 0x000fea0003800000 */
.L_x_8623:
        /* <DEDUP_REMOVED lines=21> */
.L_x_8621:
[----:B------:R-:W-:-:S04]  /*1ed70*/  IMAD.IADD R8, R7, 0x1, -R8 ;  /* 0x0000000107087824 */ /* 0x000fc800078e0a08 */
[----:B------:R-:W-:-:S05]  /*1ed80*/  IMAD R2, R5, UR5, R8 ;  /* 0x0000000505027c24 */ /* 0x000fca000f8e0208 */
[----:B------:R-:W-:Y:S02]  /*1ed90*/  ISETP.GT.AND P0, PT, R2, UR6, PT ;  /* 0x0000000602007c0c */ /* 0x000fe4000bf04270 */
[----:B------:R-:W0:Y:S11]  /*1eda0*/  LDC.64 R2, c[0x0][0xc90] ;  /* 0x00032400ff027b82 */ /* 0x000e360000000a00 */
[----:B------:R-:W-:-:S04]  /*1edb0*/  VOTE.ANY R12, PT, !P0 ;  /* 0x00000000000c7806 */ /* 0x000fc800040e0100 */
[----:B------:R-:W1:Y:S02]  /*1edc0*/  POPC R7, R12 ;  /* 0x0000000c00077309 */ /* 0x000e640000000000 */
[----:B-1----:R-:W-:-:S05]  /*1edd0*/  IADD3 R19, R7, UR4, RZ ;  /* 0x0000000407137c10 */ /* 0x002fca000fffe0ff */
        /* <DEDUP_REMOVED lines=13> */
.L_x_8626:
        /* <DEDUP_REMOVED lines=50> */
[----:B------:R-:W-:Y:S02]  /*1f1d0*/  @!P1 LOP3.LUT R2, RZ, R11, RZ, 0x33, !PT ;  /* 0x0000000bff029212 */ /* 0x000fe400078e33ff */
[----:B------:R-:W-:Y:S02]  /*1f1e0*/  IADD3 R11, -R11, RZ, RZ ;  /* 0x000000ff0b0b7210 */ /* 0x000fe40007ffe1ff */
[----:B------:R-:W-:-:S03]  /*1f1f0*/  LOP3.LUT R17, RZ, R2, RZ, 0x33, !PT ;  /* 0x00000002ff117212 */ /* 0x000fc600078e33ff */
[----:B------:R-:W-:Y:S02]  /*1f200*/  IMAD R18, R2, R11, R5 ;  /* 0x0000000b02127224 */ /* 0x000fe400078e0205 */
[----:B------:R-:W-:Y:S01]  /*1f210*/  IMAD.IADD R17, R6, 0x1, R17 ;  /* 0x0000000106117824 */ /* 0x000fe200078e0211 */
[----:B------:R-:W-:Y:S06]  /*1f220*/  BRA `(.L_x_8627) ;  /* 0x00000000000c7947 */ /* 0x000fec0003800000 */
.L_x_8622:
[----:B------:R-:W-:Y:S02]  /*1f230*/  IMAD.MOV.U32 R17, RZ, RZ, RZ ;  /* 0x000000ffff117224 */ /* 0x000fe400078e00ff */
[----:B------:R-:W-:Y:S02]  /*1f240*/  IMAD.U32 R16, RZ, RZ, UR6 ;  /* 0x00000006ff107e24 */ /* 0x000fe4000f8e00ff */
[----:B------:R-:W-:-:S07]  /*1f250*/  IMAD.MOV.U32 R18, RZ, RZ, RZ ;  /* 0x000000ffff127224 */ /* 0x000fce00078e00ff */
.L_x_8627:
[----:B------:R-:W-:-:S13]  /*1f260*/  ISETP.NE.AND P0, PT, R0, RZ, PT ;  /* 0x000000ff0000720c */ /* 0x000fda0003f05270 */
[----:B------:R-:W1:Y:S01]  /*1f270*/  @!P0 S2R R3, SR_CgaCtaId ;  /* 0x0000000000038919 */ /* 0x000e620000008800 */
[----:B------:R-:W-:-:S04]  /*1f280*/  @!P0 MOV R0, 0x400 ;  /* 0x0000040000008802 */ /* 0x000fc80000000f00 */
[----:B-1----:R-:W-:-:S05]  /*1f290*/  @!P0 LEA R0, R3, R0, 0x18 ;  /* 0x0000000003008211 */ /* 0x002fca00078ec0ff */
[----:B------:R1:W-:Y:S01]  /*1f2a0*/  @!P0 STS.128 [R0+0x288d0], R16 ;  /* 0x0288d01000008388 */ /* 0x0003e20000000c00 */
[----:B------:R-:W-:Y:S06]  /*1f2b0*/  BAR.ARV 0x5, 0x180 ;  /* 0x0146000000007b1d */ /* 0x000fec0000002000 */
.L_x_8620:
        /* <DEDUP_REMOVED lines=15> */
[----:B------:R-:W-:Y:S01]  /*1f3b0*/  ULDC.64 UR40, c[0x0][0x198] ;  /* 0x0000660000287ab9 */ /* 0x000fe20000000a00 */
[----:B------:R-:W-:Y:S01]  /*1f3c0*/  ISETP.NE.AND P1, PT, R8, RZ, PT ;  /* 0x000000ff0800720c */ /* 0x000fe20003f25270 */
[----:B------:R-:W-:Y:S01]  /*1f3d0*/  ULDC UR36, c[0x0][0xc] ;  /* 0x0000030000247ab9 */ /* 0x000fe20000000800 */
[----:B------:R-:W-:-:S02]  /*1f3e0*/  LOP3.LUT R3, R3, 0x38, R4, 0x78, !PT ;  /* 0x0000003803037812 */ /* 0x000fc400078e7804 */
[----:B0-----:R-:W-:Y:S02]  /*1f3f0*/  SHF.L.U32 R2, R8, 0x3, RZ ;  /* 0x0000000308027819 */ /* 0x001fe400000006ff */
[----:B------:R-:W-:Y:S02]  /*1f400*/  LOP3.LUT R0, R0, 0x38, RZ, 0xc0, !PT ;  /* 0x0000003800007812 */ /* 0x000fe400078ec0ff */
[----:B------:R-:W-:Y:S02]  /*1f410*/  LOP3.LUT R2, R3, 0x200, R2, 0xf8, !PT ;  /* 0x0000020003027812 */ /* 0x000fe400078ef802 */
[C---:B------:R-:W-:Y:S01]  /*1f420*/  LOP3.LUT P0, R3, R4.reuse, 0x1f, RZ, 0xc0, !PT ;  /* 0x0000001f04037812 */ /* 0x040fe2000780c0ff */
[----:B------:R-:W-:Y:S01]  /*1f430*/  IMAD.SHL.U32 R4, R4, 0x10, RZ ;  /* 0x0000001004047824 */ /* 0x000fe200078e00ff */
[----:B------:R-:W-:Y:S02]  /*1f440*/  SHF.R.U32.HI R7, RZ, 0x3, R8 ;  /* 0x00000003ff077819 */ /* 0x000fe40000011608 */
[----:B------:R-:W-:Y:S01]  /*1f450*/  LOP3.LUT R0, R0, 0x40, RZ, 0xfc, !PT ;  /* 0x0000004000007812 */ /* 0x000fe200078efcff */
[----:B------:R0:W-:Y:S01]  /*1f460*/  STL [R1+0x28], R3 ;  /* 0x0000280301007387 */ /* 0x0001e20000100800 */
[----:B------:R-:W-:Y:S01]  /*1f470*/  LOP3.LUT R4, R7, 0x70, R4, 0xf8, !PT ;  /* 0x0000007007047812 */ /* 0x000fe200078ef804 */
        /* <DEDUP_REMOVED lines=13> */
[----:B------:R-:W-:-:S11]  /*1f550*/  LOP3.LUT R6, R6, 0xfffffff7, RZ, 0xc0, !PT ;  /* 0xfffffff706067812 */ /* 0x000fd600078ec0ff */
[----:B------:R-:W-:-:S05]  /*1f560*/  @P0 LOP3.LUT R6, R6, 0x8, RZ, 0xfc, !PT ;  /* 0x0000000806060812 */ /* 0x000fca00078efcff */
[----:B------:R0:W-:Y:S04]  /*1f570*/  STL [R1+0x4], R6 ;  /* 0x0000040601007387 */ /* 0x0001e80000100800 */
[----:B------:R0:W-:Y:S04]  /*1f580*/  STL [R1+0x54], RZ ;  /* 0x000054ff01007387 */ /* 0x0001e80000100800 */
[----:B------:R0:W-:Y:S04]  /*1f590*/  STL [R1+0x20], R2 ;  /* 0x0000200201007387 */ /* 0x0001e80000100800 */
[----:B------:R0:W-:Y:S04]  /*1f5a0*/  STL [R1+0x1c], RZ ;  /* 0x00001cff01007387 */ /* 0x0001e80000100800 */
[----:B------:R0:W-:Y:S04]  /*1f5b0*/  STL [R1+0x8], RZ ;  /* 0x000008ff01007387 */ /* 0x0001e80000100800 */
[----:B------:R0:W-:Y:S02]  /*1f5c0*/  STL [R1+0x14], R2 ;  /* 0x0000140201007387 */ /* 0x0001e40000100800 */
.L_x_8783:
[----:B-1----:R-:W1:Y:S01]  /*1f5d0*/  LDC.64 R12, c[0x0][0xa00] ;  /* 0x00028000ff0c7b82 */ /* 0x002e620000000a00 */
[----:B------:R-:W-:Y:S05]  /*1f5e0*/  YIELD ;  /* 0x0000000000007946 */ /* 0x000fea0003800000 */
[----:B------:R-:W-:Y:S01]  /*1f5f0*/  ULDC.64 UR4, c[0x0][0xa28] ;  /* 0x00028a0000047ab9 */ /* 0x000fe20000000a00 */
[----:B0-----:R-:W-:Y:S02]  /*1f600*/  CS2R R6, SRZ ;  /* 0x0000000000067805 */ /* 0x001fe4000001ff00 */
[----:B------:R-:W-:Y:S01]  /*1f610*/  ISETP.NE.U32.AND P0, PT, RZ, UR4, PT ;  /* 0x00000004ff007c0c */ /* 0x000fe2000bf05070 */
[----:B------:R-:W-:Y:S01]  /*1f620*/  ULDC.64 UR8, c[0x0][0xa18] ;  /* 0x0002860000087ab9 */ /* 0x000fe20000000a00 */
[----:B------:R-:W0:Y:S01]  /*1f630*/  LDC.64 R4, c[0x0][0xa08] ;  /* 0x00028200ff047b82 */ /* 0x000e220000000a00 */
[----:B------:R-:W-:Y:S01]  /*1f640*/  ULDC.64 UR6, c[0x0][0xa08] ;  /* 0x0002820000067ab9 */ /* 0x000fe20000000a00 */
[----:B------:R-:W-:Y:S01]  /*1f650*/  ISETP.NE.AND.EX P0, PT, RZ, UR5, PT, P0 ;  /* 0x00000005ff007c0c */ /* 0x000fe2000bf05300 */
[----:B------:R-:W-:-:S02]  /*1f660*/  ULDC.64 UR4, c[0x0][0xa00] ;  /* 0x0002800000047ab9 */ /* 0x000fc40000000a00 */
[----:B------:R-:W-:-:S04]  /*1f670*/  ISETP.NE.U32.AND P1, PT, RZ, UR4, PT ;  /* 0x00000004ff007c0c */ /* 0x000fc8000bf25070 */
[----:B------:R-:W-:Y:S01]  /*1f680*/  ISETP.NE.AND.EX P1, PT, RZ, UR5, PT, P1 ;  /* 0x00000005ff007c0c */ /* 0x000fe2000bf25310 */
[----:B------:R-:W-:Y:S01]  /*1f690*/  ULDC.64 UR4, c[0x0][0xa10] ;  /* 0x0002840000047ab9 */ /* 0x000fe20000000a00 */
[----:B-1----:R-:W-:-:S04]  /*1f6a0*/  IMAD.WIDE R12, R19, 0x4, R12 ;  /* 0x00000004130c7825 */ /* 0x002fc800078e020c */
[----:B---3--:R-:W1:Y:S07]  /*1f6b0*/  @P0 LDC.64 R2, c[0x0][0xa28] ;  /* 0x00028a00ff020b82 */ /* 0x008e6e0000000a00 */
[----:B------:R-:W2:Y:S01]  /*1f6c0*/  @P1 LDG.E R7, desc[UR38][R12.64] ;  /* 0x000000260c071981 */ /* 0x000ea2000c1e1900 */
[----:B------:R-:W-:-:S04]  /*1f6d0*/  ISETP.NE.U32.AND P3, PT, RZ, UR8, PT ;  /* 0x00000008ff007c0c */ /* 0x000fc8000bf65070 */
[----:B------:R-:W-:Y:S01]  /*1f6e0*/  ISETP.NE.AND.EX P3, PT, RZ, UR9, PT, P3 ;  /* 0x00000009ff007c0c */ /* 0x000fe2000bf65330 */
[----:B-1----:R-:W-:-:S12]  /*1f6f0*/  @P0 IMAD.WIDE R2, R19, 0x4, R2 ;  /* 0x0000000413020825 */ /* 0x002fd800078e0202 */
[----:B------:R-:W1:Y:S01]  /*1f700*/  @P3 LDC.64 R10, c[0x0][0xa18] ;  /* 0x00028600ff0a3b82 */ /* 0x000e620000000a00 */
[----:B-----5:R3:W5:Y:S01]  /*1f710*/  @P0 LDG.E R6, desc[UR38][R2.64] ;  /* 0x0000002602060981 */ /* 0x020762000c1e1900 */
[----:B------:R-:W-:Y:S01]  /*1f720*/  ISETP.NE.U32.AND P2, PT, RZ, UR6, PT ;  /* 0x00000006ff007c0c */ /* 0x000fe2000bf45070 */
[----:B------:R-:W-:Y:S01]  /*1f730*/  IMAD.MOV.U32 R8, RZ, RZ, RZ ;  /* 0x000000ffff087224 */ /* 0x000fe200078e00ff */
[----:B------:R-:W-:Y:S01]  /*1f740*/  ISETP.NE.U32.AND P0, PT, RZ, UR4, PT ;  /* 0x00000004ff007c0c */ /* 0x000fe2000bf05070 */
[----:B------:R-:W-:Y:S02]  /*1f750*/  IMAD.MOV.U32 R0, RZ, RZ, RZ ;  /* 0x000000ffff007224 */ /* 0x000fe400078e00ff */
[----:B0-----:R-:W-:Y:S01]  /*1f760*/  IMAD.WIDE R4, R19, 0x4, R4 ;  /* 0x0000000413047825 */ /* 0x001fe200078e0204 */
[----:B---3--:R-:W0:Y:S01]  /*1f770*/  LDC.64 R2, c[0x0][0xa10] ;  /* 0x00028400ff027b82 */ /* 0x008e220000000a00 */
[----:B------:R-:W-:Y:S01]  /*1f780*/  ULDC UR4, c[0x0][0x288] ;  /* 0x0000a20000047ab9 */ /* 0x000fe20000000800 */
[----:B------:R-:W-:-:S02]  /*1f790*/  ISETP.NE.AND.EX P2, PT, RZ, UR7, PT, P2 ;  /* 0x00000007ff007c0c */ /* 0x000fc4000bf45320 */
[----:B------:R-:W-:Y:S01]  /*1f7a0*/  ISETP.NE.AND.EX P0, PT, RZ, UR5, PT, P0 ;  /* 0x00000005ff007c0c */ /* 0x000fe2000bf05300 */
[----:B-1----:R-:W-:-:S10]  /*1f7b0*/  @P3 IMAD.WIDE R10, R19, 0x4, R10 ;  /* 0x00000004130a3825 */ /* 0x002fd400078e020a */
[----:B------:R-:W5:Y:S01]  /*1f7c0*/  @P2 LDG.E R8, desc[UR38][R4.64] ;  /* 0x0000002604082981 */ /* 0x000f62000c1e1900 */
[----:B0-----:R-:W-:-:S05]  /*1f7d0*/  IMAD.WIDE R2, R19, 0x4, R2 ;  /* 0x0000000413027825 */ /* 0x001fca00078e0202 */
        /* <DEDUP_REMOVED lines=14> */
[----:B------:R-:W-:Y:S02]  /*1f8c0*/  IMAD.MOV.U32 R11, RZ, RZ, R7 ;  /* 0x000000ffff0b7224 */ /* 0x000fe400078e0007 */
[----:B0-----:R-:W-:Y:S01]  /*1f8d0*/  IMAD.U32 R7, RZ, RZ, UR4 ;  /* 0x00000004ff077e24 */ /* 0x001fe2000f8e00ff */
[----:B------:R-:W-:Y:S06]  /*1f8e0*/  @P3 BRA `(.L_x_8629) ;  /* 0x0000000000143947 */ /* 0x000fec0003800000 */
[----:B------:R-:W-:Y:S05]  /*1f8f0*/  @!P1 BRA `(.L_x_8629) ;  /* 0x0000000000109947 */ /* 0x000fea0003800000 */
[----:B------:R-:W2:Y:S04]  /*1f900*/  LDG.E R9, desc[UR38][R12.64] ;  /* 0x000000260c097981 */ /* 0x000ea8000c1e1900 */
[----:B------:R-:W2:Y:S02]  /*1f910*/  LDG.E R12, desc[UR38][R12.64+0x4] ;  /* 0x000004260c0c7981 */ /* 0x000ea4000c1e1900 */
[----:B--2---:R-:W-:-:S05]  /*1f920*/  IMAD.IADD R11, R12, 0x1, -R9 ;  /* 0x000000010c0b7824 */ /* 0x004fca00078e0a09 */
[----:B------:R0:W-:Y:S02]  /*1f930*/  STL [R1+0x40], R11 ;  /* 0x0000400b01007387 */ /* 0x0001e40000100800 */
.L_x_8629:
        /* <DEDUP_REMOVED lines=10> */
.L_x_8630:
[----:B------:R-:W-:Y:S05]  /*1f9e0*/  @!P2 BRA `(.L_x_8631) ;  /* 0x00000000000ca947 */ /* 0x000fea0003800000 */
[----:B------:R-:W2:Y:S04]  /*1f9f0*/  LDG.E R7, desc[UR38][R4.64] ;  /* 0x0000002604077981 */ /* 0x000ea8000c1e1900 */
[----:B------:R-:W2:Y:S02]  /*1fa00*/  LDG.E R4, desc[UR38][R4.64+0x4] ;  /* 0x0000042604047981 */ /* 0x000ea4000c1e1900 */
[----:B--2---:R-:W-:-:S07]  /*1fa10*/  IMAD.IADD R7, R4, 0x1, -R7 ;  /* 0x0000000104077824 */ /* 0x004fce00078e0a07 */
.L_x_8631:
        /* <DEDUP_REMOVED lines=10> */
[----:B--2---:R-:W-:Y:S01]  /*1fac0*/  @P0 IADD3 R10, -R4, R2, RZ ;  /* 0x00000002040a0210 */ /* 0x004fe20007ffe1ff */
[----:B-1----:R-:W-:-:S04]  /*1fad0*/  @P1 IMAD.HI.U32 R2, R6, R3, RZ ;  /* 0x0000000306021227 */ /* 0x002fc800078e00ff */
[----:B------:R-:W-:Y:S01]  /*1fae0*/  IMAD.IADD R7, R9, 0x1, R10 ;  /* 0x0000000109077824 */ /* 0x000fe200078e020a */
[----:B----4-:R-:W-:-:S03]  /*1faf0*/  @P1 SHF.R.U32.HI R6, RZ, R5, R2 ;  /* 0x00000005ff061219 */ /* 0x010fc60000011602 */
[C---:B------:R-:W-:Y:S01]  /*1fb00*/  VIADD R2, R7.reuse, 0x7f ;  /* 0x0000007f07027836 */ /* 0x040fe20000000000 */
[----:B------:R-:W-:-:S04]  /*1fb10*/  IADD3 R17, R7, 0x1, -R11 ;  /* 0x0000000107117810 */ /* 0x000fc80007ffe80b */
[----:B------:R-:W-:Y:S01]  /*1fb20*/  SHF.R.S32.HI R3, RZ, 0x1f, R2 ;  /* 0x0000001fff037819 */ /* 0x000fe20000011402 */
[----:B------:R-:W-:-:S03]  /*1fb30*/  IMAD.IADD R6, R17, 0x1, R6 ;  /* 0x0000000111067824 */ /* 0x000fc600078e0206 */
[----:B------:R-:W-:Y:S02]  /*1fb40*/  LEA.HI R21, R3, R2, RZ, 0x7 ;  /* 0x0000000203157211 */ /* 0x000fe400078f38ff */
[----:B------:R-:W1:Y:S02]  /*1fb50*/  LDC.64 R2, c[0x0][0x9e0] ;  /* 0x00027800ff027b82 */ /* 0x000e640000000a00 */
[----:B------:R-:W-:Y:S02]  /*1fb60*/  SHF.R.S32.HI R21, RZ, 0x7, R21 ;  /* 0x00000007ff157819 */ /* 0x000fe40000011415 */
[----:B-1----:R-:W-:Y:S02]  /*1fb70*/  ISETP.GE.AND P2, PT, R3, 0x1, PT ;  /* 0x000000010300780c */ /* 0x002fe40003f46270 */
[----:B------:R-:W-:-:S11]  /*1fb80*/  IADD3 R8, R6, R2, RZ ;  /* 0x0000000206087210 */ /* 0x000fd60007ffe0ff */
[----:B---3--:R-:W-:Y:S05]  /*1fb90*/  @!P2 BRA `(.L_x_8632) ;  /* 0x000000000048a947 */ /* 0x008fea0003800000 */
        /* <DEDUP_REMOVED lines=11> */
.L_x_8634:
[----:B------:R-:W-:-:S13]  /*1fc50*/  ISETP.NE.AND P3, PT, R3, 0x1, PT ;  /* 0x000000010300780c */ /* 0x000fda0003f65270 */
[----:B------:R-:W1:Y:S02]  /*1fc60*/  @P3 LDC.64 R4, c[0x0][0x9e8] ;  /* 0x00027a00ff043b82 */ /* 0x000e640000000a00 */
[----:B-1----:R-:W-:-:S05]  /*1fc70*/  @P3 IMAD.HI.U32 R4, R2, R4, RZ ;  /* 0x0000000402043227 */ /* 0x002fca00078e00ff */
[----:B------:R-:W-:-:S07]  /*1fc80*/  @P3 SHF.R.U32.HI R2, RZ, R5, R4 ;  /* 0x00000005ff023219 */ /* 0x000fce0000011604 */
.L_x_8635:
[----:B------:R-:W-:Y:S05]  /*1fc90*/  BSYNC B0 ;  /* 0x0000000000007941 */ /* 0x000fea0003800000 */
.L_x_8633:
[----:B------:R-:W-:-:S05]  /*1fca0*/  IMAD R2, R2, R3, R3 ;  /* 0x0000000302027224 */ /* 0x000fca00078e0203 */
[----:B------:R-:W-:-:S07]  /*1fcb0*/  VIMNMX R8, R8, R2, PT ;  /* 0x0000000208087248 */ /* 0x000fce0003fe0100 */
.L_x_8632:
        /* <DEDUP_REMOVED lines=20> */
.L_x_8638:
[----:B------:R-:W-:-:S13]  /*1fe00*/  ISETP.NE.AND P1, PT, R3, 0x1, PT ;  /* 0x000000010300780c */ /* 0x000fda0003f25270 */
[----:B------:R-:W1:Y:S02]  /*1fe10*/  @P1 LDC.64 R4, c[0x0][0x9e8] ;  /* 0x00027a00ff041b82 */ /* 0x000e640000000a00 */
[----:B-1----:R-:W-:-:S05]  /*1fe20*/  @P1 IMAD.HI.U32 R4, R6, R4, RZ ;  /* 0x0000000406041227 */ /* 0x002fca00078e00ff */
[----:B------:R-:W-:-:S07]  /*1fe30*/  @P1 SHF.R.U32.HI R6, RZ, R5, R4 ;  /* 0x00000005ff061219 */ /* 0x000fce0000011604 */
.L_x_8639:
[----:B------:R-:W-:Y:S05]  /*1fe40*/  BSYNC B0 ;  /* 0x0000000000007941 */ /* 0x000fea0003800000 */
.L_x_8637:
[----:B------:R-:W-:-:S05]  /*1fe50*/  IMAD R3, R6, R3, RZ ;  /* 0x0000000306037224 */ /* 0x000fca00078e02ff */
[----:B------:R-:W-:-:S07]  /*1fe60*/  VIMNMX R2, R2, R3, !PT ;  /* 0x0000000302027248 */ /* 0x000fce0007fe0100 */
.L_x_8636:
[----:B------:R-:W-:Y:S01]  /*1fe70*/  IADD3 R8, R8, 0x7f, RZ ;  /* 0x0000007f08087810 */ /* 0x000fe20007ffe0ff */
[----:B------:R-:W-:Y:S01]  /*1fe80*/  BSSY B0, `(.L_x_8640) ;  /* 0x000012b000007945 */ /* 0x000fe20003800000 */
[----:B------:R-:W-:Y:S02]  /*1fe90*/  PLOP3.LUT P5, PT, PT, PT, PT, 0x80, 0x0 ;  /* 0x000000000000781c */ /* 0x000fe40003faf070 */
        /* <DEDUP_REMOVED lines=8> */
[--C-:B------:R-:W-:Y:S02]  /*1ff20*/  IMAD R3, R3, 0x80, -R9.reuse ;  /* 0x0000008003037824 */ /* 0x100fe400078e0a09 */
[----:B------:R-:W-:-:S03]  /*1ff30*/  IMAD R2, R2, 0x80, -R9 ;  /* 0x0000008002027824 */ /* 0x000fc600078e0a09 */
[----:B------:R-:W-:Y:S02]  /*1ff40*/  VIMNMX R3, RZ, R3, !PT ;  /* 0x00000003ff037248 */ /* 0x000fe40007fe0100 */
[----:B------:R-:W-:-:S04]  /*1ff50*/  VIMNMX R2, R2, R10, PT ;  /* 0x0000000a02027248 */ /* 0x000fc80003fe0100 */
        /* <DEDUP_REMOVED lines=16> */
.L_x_8864:
[----:B--2---:R-:W-:Y:S02]  /*20060*/  ISETP.NE.AND P0, PT, R14, RZ, PT ;  /* 0x000000ff0e00720c */ /* 0x004fe40003f05270 */
[----:B------:R-:W-:-:S11]  /*20070*/  PLOP3.LUT P1, PT, PT, PT, PT, 0x8, 0x0 ;  /* 0x000000000000781c */ /* 0x000fd60003f2e170 */
[----:B------:R-:W-:Y:S05]  /*20080*/  @P0 BRA `(.L_x_8643) ;  /* 0x00000000000c0947 */ /* 0x000fea0003800000 */
[----:B------:R-:W-:-:S03]  /*20090*/  UMOV UR4, 0xffffffff ;  /* 0xffffffff00047882 */ /* 0x000fc60000000000 */
[----:B------:R-:W-:Y:S05]  /*200a0*/  BRA.DIV UR4, `(.L_x_8644) ;  /* 0x0000007e04fc7947 */ /* 0x000fea000b800000 */
[----:B------:R-:W-:-:S13]  /*200b0*/  ELECT P1, URZ, PT ;  /* 0x00000000003f782f */ /* 0x000fda0003820000 */
.L_x_8643:
[----:B-1----:R-:W2:Y:S04]  /*200c0*/  LDL R5, [R1+0x54] ;  /* 0x0000540001057983 */ /* 0x002ea80000100800 */
[----:B------:R-:W3:Y:S01]  /*200d0*/  LDL R7, [R1] ;  /* 0x0000000001077983 */ /* 0x000ee20000100800 */
        /* <DEDUP_REMOVED lines=8> */
.L_x_8867:
[----:B------:R-:W-:Y:S05]  /*20160*/  BSYNC B1 ;  /* 0x0000000000017941 */ /* 0x000fea0003800000 */
.L_x_8645:
[----:B------:R-:W-:Y:S04]  /*20170*/  BSSY B1, `(.L_x_8647) ;  /* 0x0000072000017945 */ /* 0x000fe80003800000 */
[----:B------:R-:W-:Y:S05]  /*20180*/  @!P1 BRA `(.L_x_8648) ;  /* 0x0000000400c09947 */ /* 0x000fea0003800000 */
[----:B------:R-:W2:Y:S04]  /*20190*/  LDL R9, [R1] ;  /* 0x0000000001097983 */ /* 0x000ea80000100800 */
        /* <DEDUP_REMOVED lines=10> */
.L_x_8868:
[----:B------:R-:W-:Y:S05]  /*20240*/  BSYNC B2 ;  /* 0x0000000000027941 */ /* 0x000fea0003800000 */
.L_x_8649:
        /* <DEDUP_REMOVED lines=8> */
.L_x_8652:
[----:B------:R-:W-:Y:S05]  /*202d0*/  BSYNC B2 ;  /* 0x0000000000027941 */ /* 0x000fea0003800000 */
.L_x_8651:
[----:B------:R-:W3:Y:S04]  /*202e0*/  LDL R8, [R1] ;  /* 0x0000000001087983 */ /* 0x000ee80000100800 */
        /* <DEDUP_REMOVED lines=11> */
[----:B0-----:R-:W-:Y:S01]  /*203a0*/  IMAD.SHL.U32 R11, R5, 0x4000, RZ ;  /* 0x00004000050b7824 */ /* 0x001fe200078e00ff */
[----:B------:R-:W-:Y:S01]  /*203b0*/  IADD3 R5, R7, 0x28890, RZ ;  /* 0x0002889007057810 */ /* 0x000fe20007ffe0ff */
[----:B------:R-:W-:-:S07]  /*203c0*/  VIADD R8, R9, 0x18400 ;  /* 0x0001840009087836 */ /* 0x000fce0000000000 */
.L_x_8653:
        /* <DEDUP_REMOVED lines=16> */
.L_x_8654:
        /* <DEDUP_REMOVED lines=10> */
[----:B------:R-:W0:Y:S01]  /*20570*/  SYNCS.PHASECHK.TRANS64.TRYWAIT P0, [R7+URZ+0x288c0], R10 ;  /* 0x0288c00a070075a7 */ /* 0x000e22000800017f */
[----:B------:R-:W-:Y:S04]  /*20580*/  BSSY B2, `(.L_x_8655) ;  /* 0x0000002000027945 */ /* 0x000fe80003800000 */
[----:B0-----:R-:W-:Y:S05]  /*20590*/  @!P0 BRA `(.L_x_8656) ;  /* 0x0000007c00108947 */ /* 0x001fea0003800000 */
.L_x_8869:
[----:B------:R-:W-:Y:S05]  /*205a0*/  BSYNC B2 ;  /* 0x0000000000027941 */ /* 0x000fea0003800000 */
.L_x_8655:
[----:B------:R-:W-:Y:S01]  /*205b0*/  BSSY B2, `(.L_x_8657) ;  /* 0x000000a000027945 */ /* 0x000fe20003800000 */
[----:B------:R-:W-:Y:S02]  /*205c0*/  IMAD.MOV.U32 R12, RZ, RZ, 0x0 ;  /* 0x00000000ff0c7424 */ /* 0x000fe400078e00ff */
[----:B------:R-:W-:Y:S01]  /*205d0*/  IMAD.MOV.U32 R13, RZ, RZ, 0x12f00000 ;  /* 0x12f00000ff0d7424 */ /* 0x000fe200078e00ff */
[----:B------:R-:W-:Y:S06]  /*205e0*/  @P4 BRA `(.L_x_8658) ;  /* 0x0000000000184947 */ /* 0x000fec0003800000 */
[----:B------:R-:W2:Y:S02]  /*205f0*/  LDL R5, [R1+0x4] ;  /* 0x0000040001057983 */ /* 0x000ea40000100800 */
[----:B--2---:R-:W-:Y:S01]  /*20600*/  LOP3.LUT P0, RZ, R5, 0x1, RZ, 0xc0, !PT ;  /* 0x0000000105ff7812 */ /* 0x004fe2000780c0ff */
[----:B------:R-:W-:-:S04]  /*20610*/  IMAD.MOV.U32 R5, RZ, RZ, 0x8000 ;  /* 0x00008000ff057424 */ /* 0x000fc800078e00ff */
[----:B------:R2:W-:Y:S08]  /*20620*/  SYNCS.ARRIVE.TRANS64 RZ, [R7+URZ+0x288b0], R5 ;  /* 0x0288b00507ff79a7 */ /* 0x0005f0000800003f */
[----:B------:R-:W-:Y:S05]  /*20630*/  @!P0 BRA `(.L_x_8658) ;  /* 0x0000000000048947 */ /* 0x000fea0003800000 */
[----:B------:R-:W-:Y:S01]  /*20640*/  BPT.TRAP 0x1 ;  /* 0x000000040000795c */ /* 0x000fe20000300000 */
.L_x_8658:
[----:B------:R-:W-:Y:S05]  /*20650*/  BSYNC B2 ;  /* 0x0000000000027941 */ /* 0x000fea0003800000 */
.L_x_8657:
[----:B--2---:R-:W2:Y:S01]  /*20660*/  LDL R5, [R1] ;  /* 0x0000000001057983 */ /* 0x004ea20000100800 */
[----:B------:R-:W-:Y:S01]  /*20670*/  R2UR UR10, R14 ;  /* 0x000000000e0a72ca */ /* 0x000fe200000e0000 */
[----:B------:R-:W-:Y:S01]  /*20680*/  UIADD3 UR4, UP0, UR40, 0x670, URZ ;  /* 0x0000067028047890 */ /* 0x000fe2000ff1e03f */
[----:B------:R-:W-:Y:S01]  /*20690*/  R2UR UR6, R12 ;  /* 0x000000000c0672ca */ /* 0x000fe200000e0000 */
[----:B01----:R-:W-:Y:S01]  /*206a0*/  VIADD R7, R7, 0x288b0 ;  /* 0x000288b007077836 */ /* 0x003fe20000000000 */
[----:B------:R-:W-:Y:S01]  /*206b0*/  R2UR UR7, R13 ;  /* 0x000000000d0772ca */ /* 0x000fe200000e0000 */
[----:B------:R-:W-:Y:S01]  /*206c0*/  UIADD3.X UR5, URZ, UR41, URZ, UP0, !UPT ;  /* 0x000000293f057290 */ /* 0x000fe200087fe43f */
[----:B------:R-:W-:Y:S02]  /*206d0*/  PLOP3.LUT P0, PT, PT, PT, PT, 0x80, 0x0 ;  /* 0x000000000000781c */ /* 0x000fe40003f0f070 */
[----:B--2---:R-:W-:-:S05]  /*206e0*/  LEA R8, R11, R5, 0x1 ;  /* 0x000000050b087211 */ /* 0x004fca00078e08ff */
[----:B------:R-:W-:-:S07]  /*206f0*/  VIADD R5, R8, 0x400 ;  /* 0x0000040008057836 */ /* 0x000fce0000000000 */
.L_x_8659:
        /* <DEDUP_REMOVED lines=15> */
.L_x_8660:
        /* <DEDUP_REMOVED lines=10> */
.L_x_8648:
[----:B------:R-:W-:Y:S05]  /*20890*/  BSYNC B1 ;  /* 0x0000000000017941 */ /* 0x000fea0003800000 */
.L_x_8647:
[----:B------:R-:W1:Y:S04]  /*208a0*/  LDL.LU R9, [R1+0x1c] ;  /* 0x00001c0001097983 */ /* 0x000e680000300800 */
[----:B------:R-:W2:Y:S01]  /*208b0*/  LDL.LU R8, [R1+0x20] ;  /* 0x0000200001087983 */ /* 0x000ea20000300800 */
[----:B------:R-:W-:Y:S01]  /*208c0*/  PLOP3.LUT P5, PT, PT, PT, PT, 0x8, 0x0 ;  /* 0x000000000000781c */ /* 0x000fe20003fae170 */
[----:B-1----:R-:W-:Y:S02]  /*208d0*/  VIADD R5, R9, 0x1 ;  /* 0x0000000109057836 */ /* 0x002fe40000000000 */
[----:B------:R-:W-:-:S03]  /*208e0*/  VIADD R9, R4, 0xfffffffe ;  /* 0xfffffffe04097836 */ /* 0x000fc60000000000 */
        /* <DEDUP_REMOVED lines=8> */
.L_x_8675:
[----:B------:R-:W-:Y:S05]  /*20970*/  YIELD ;  /* 0x0000000000007946 */ /* 0x000fea0003800000 */
[----:B------:R-:W-:Y:S04]  /*20980*/  BSSY B1, `(.L_x_8661) ;  /* 0x000006e000017945 */ /* 0x000fe80003800000 */
[----:B--2---:R-:W-:Y:S05]  /*20990*/  @!P1 BRA `(.L_x_8662) ;  /* 0x0000000400b09947 */ /* 0x004fea0003800000 */
[----:B------:R-:W2:Y:S04]  /*209a0*/  LDL R7, [R1] ;  /* 0x0000000001077983 */ /* 0x000ea80000100800 */
        /* <DEDUP_REMOVED lines=10> */
.L_x_8870:
[----:B------:R-:W-:Y:S05]  /*20a50*/  BSYNC B2 ;  /* 0x0000000000027941 */ /* 0x000fea0003800000 */
.L_x_8663:
        /* <DEDUP_REMOVED lines=8> */
.L_x_8666:
[----:B------:R-:W-:Y:S05]  /*20ae0*/  BSYNC B2 ;  /* 0x0000000000027941 */ /* 0x000fea0003800000 */
.L_x_8665:
[----:B------:R-:W3:Y:S04]  /*20af0*/  LDL R5, [R1] ;  /* 0x0000000001057983 */ /* 0x000ee80000100800 */
        /* <DEDUP_REMOVED lines=12> */
.L_x_8667:
        /* <DEDUP_REMOVED lines=16> */
.L_x_8668:
        /* <DEDUP_REMOVED lines=13> */
.L_x_8871:
[----:B------:R-:W-:Y:S05]  /*20d90*/  BSYNC B2 ;  /* 0x0000000000027941 */ /* 0x000fea0003800000 */
.L_x_8669:
[----:B------:R-:W-:Y:S01]  /*20da0*/  BSSY B2, `(.L_x_8671) ;  /* 0x000000a000027945 */ /* 0x000fe20003800000 */
[----:B------:R-:W-:Y:S02]  /*20db0*/  IMAD.MOV.U32 R10, RZ, RZ, 0x0 ;  /* 0x00000000ff0a7424 */ /* 0x000fe400078e00ff */
[----:B0-----:R-:W-:Y:S01]  /*20dc0*/  IMAD.MOV.U32 R11, RZ, RZ, 0x12f00000 ;  /* 0x12f00000ff0b7424 */ /* 0x001fe200078e00ff */
[----:B------:R-:W-:Y:S06]  /*20dd0*/  @P2 BRA `(.L_x_8672) ;  /* 0x0000000000182947 */ /* 0x000fec0003800000 */
[----:B------:R-:W3:Y:S02]  /*20de0*/  LDL R4, [R1+0x4] ;  /* 0x0000040001047983 */ /* 0x000ee40000100800 */
[----:B---3--:R-:W-:Y:S01]  /*20df0*/  LOP3.LUT P0, RZ, R4, 0x1, RZ, 0xc0, !PT ;  /* 0x0000000104ff7812 */ /* 0x008fe2000780c0ff */
[----:B------:R-:W-:-:S04]  /*20e00*/  IMAD.MOV.U32 R4, RZ, RZ, 0x8000 ;  /* 0x00008000ff047424 */ /* 0x000fc800078e00ff */
[----:B------:R0:W-:Y:S08]  /*20e10*/  SYNCS.ARRIVE.TRANS64 RZ, [R8+URZ+0x288b0], R4 ;  /* 0x0288b00408ff79a7 */ /* 0x0001f0000800003f */
[----:B------:R-:W-:Y:S05]  /*20e20*/  @!P0 BRA `(.L_x_8672) ;  /* 0x0000000000048947 */ /* 0x000fea0003800000 */
[----:B------:R-:W-:Y:S01]  /*20e30*/  BPT.TRAP 0x1 ;  /* 0x000000040000795c */ /* 0x000fe20000300000 */
.L_x_8672:
[----:B------:R-:W-:Y:S05]  /*20e40*/  BSYNC B2 ;  /* 0x0000000000027941 */ /* 0x000fea0003800000 */
.L_x_8671:
        /* <DEDUP_REMOVED lines=8> */
.L_x_8673:
        /* <DEDUP_REMOVED lines=15> */
.L_x_8674:
        /* <DEDUP_REMOVED lines=10> */
.L_x_8662:
[----:B------:R-:W-:Y:S05]  /*21060*/  BSYNC B1 ;  /* 0x0000000000017941 */ /* 0x000fea0003800000 */
.L_x_8661:
        /* <DEDUP_REMOVED lines=12> */
.L_x_8641:
[----:B------:R-:W-:Y:S05]  /*21130*/  BSYNC B0 ;  /* 0x0000000000007941 */ /* 0x000fea0003800000 */
.L_x_8640:
        /* <DEDUP_REMOVED lines=26> */
.L_x_8678:
[----:B------:R-:W-:-:S13]  /*212e0*/  ISETP.NE.AND P2, PT, R3, 0x1, PT ;  /* 0x000000010300780c */ /* 0x000fda0003f45270 */
[----:B-1----:R-:W1:Y:S02]  /*212f0*/  @P2 LDC.64 R4, c[0x0][0x9e8] ;  /* 0x00027a00ff042b82 */ /* 0x002e640000000a00 */
[----:B-1----:R-:W-:-:S05]  /*21300*/  @P2 IMAD.HI.U32 R4, R6, R4, RZ ;  /* 0x0000000406042227 */ /* 0x002fca00078e00ff */
[----:B------:R-:W-:-:S07]  /*21310*/  @P2 SHF.R.U32.HI R6, RZ, R5, R4 ;  /* 0x00000005ff062219 */ /* 0x000fce0000011604 */
.L_x_8679:
[----:B------:R-:W-:Y:S05]  /*21320*/  BSYNC B0 ;  /* 0x0000000000007941 */ /* 0x000fea0003800000 */
.L_x_8677:
[----:B------:R-:W-:-:S05]  /*21330*/  IMAD R6, R6, R3, R3 ;  /* 0x0000000306067224 */ /* 0x000fca00078e0203 */
[----:B------:R-:W-:-:S07]  /*21340*/  VIMNMX R2, R2, R6, PT ;  /* 0x0000000602027248 */ /* 0x000fce0003fe0100 */
.L_x_8676:
[----:B------:R-:W-:Y:S01]  /*21350*/  IADD3 R2, R2, 0x7f, RZ ;  /* 0x0000007f02027810 */ /* 0x000fe20007ffe0ff */
[----:B-1----:R-:W1:Y:S01]  /*21360*/  @P0 LDC R4, c[0x0][0x450] ;  /* 0x00011400ff040b82 */ /* 0x002e620000000800 */
[----:B------:R-:W-:Y:S02]  /*21370*/  ULDC UR4, c[0x0][0x9dc] ;  /* 0x0002770000047ab9 */ /* 0x000fe40000000800 */
[----:B------:R-:W-:-:S04]  /*21380*/  SHF.R.S32.HI R0, RZ, 0x1f, R2 ;  /* 0x0000001fff007819 */ /* 0x000fc80000011402 */
[----:B------:R-:W-:Y:S02]  /*21390*/  LEA.HI R0, R0, R2, RZ, 0x7 ;  /* 0x0000000200007211 */ /* 0x000fe400078f38ff */
[----:B------:R-:W2:Y:S02]  /*213a0*/  @P0 LDC R2, c[0x0][0x44c] ;  /* 0x00011300ff020b82 */ /* 0x000ea40000000800 */
[----:B------:R-:W-:-:S04]  /*213b0*/  SHF.R.S32.HI R0, RZ, 0x7, R0 ;  /* 0x00000007ff007819 */ /* 0x000fc80000011400 */
[----:B------:R-:W-:Y:S01]  /*213c0*/  VIMNMX R6, R21, R0, PT ;  /* 0x0000000015067248 */ /* 0x000fe20003fe0100 */
[----:B------:R-:W-:-:S04]  /*213d0*/  IMAD.MOV.U32 R0, RZ, RZ, R7 ;  /* 0x000000ffff007224 */ /* 0x000fc800078e0007 */
[----:B------:R3:W-:Y:S01]  /*213e0*/  STL [R1+0x38], R6 ;  /* 0x0000380601007387 */ /* 0x0007e20000100800 */
[----:B--2---:R-:W-:-:S05]  /*213f0*/  @P0 IMAD.HI.U32 R2, R7, R2, RZ ;  /* 0x0000000207020227 */ /* 0x004fca00078e00ff */
[----:B-1----:R-:W-:-:S05]  /*21400*/  @P0 SHF.R.U32.HI R0, RZ, R4, R2 ;  /* 0x00000004ff000219 */ /* 0x002fca0000011602 */
[----:B------:R-:W-:-:S04]  /*21410*/  IMAD.IADD R2, R20, 0x1, R0 ;  /* 0x0000000114027824 */ /* 0x000fc800078e0200 */
[----:B------:R-:W-:Y:S01]  /*21420*/  VIADD R0, R2, -UR4 ;  /* 0x8000000402007c36 */ /* 0x000fe20008000000 */
        /* <DEDUP_REMOVED lines=11> */
.L_x_8682:
[----:B------:R-:W-:-:S13]  /*214e0*/  ISETP.NE.AND P0, PT, R3, 0x1, PT ;  /* 0x000000010300780c */ /* 0x000fda0003f05270 */
[----:B------:R-:W1:Y:S02]  /*214f0*/  @P0 LDC.64 R4, c[0x0][0x9e8] ;  /* 0x00027a00ff040b82 */ /* 0x000e640000000a00 */
[----:B-1----:R-:W-:-:S05]  /*21500*/  @P0 IMAD.HI.U32 R4, R2, R4, RZ ;  /* 0x0000000402040227 */ /* 0x002fca00078e00ff */
[----:B------:R-:W-:-:S07]  /*21510*/  @P0 SHF.R.U32.HI R2, RZ, R5, R4 ;  /* 0x00000005ff020219 */ /* 0x000fce0000011604 */
.L_x_8683:
[----:B------:R-:W-:Y:S05]  /*21520*/  BSYNC B0 ;  /* 0x0000000000007941 */ /* 0x000fea0003800000 */
.L_x_8681:
[----:B------:R-:W-:-:S05]  /*21530*/  IMAD R2, R2, R3, RZ ;  /* 0x0000000302027224 */ /* 0x000fca00078e02ff */
[----:B------:R-:W-:-:S07]  /*21540*/  VIMNMX R0, R0, R2, !PT ;  /* 0x0000000200007248 */ /* 0x000fce0007fe0100 */
.L_x_8680:
[----:B------:R-:W-:Y:S01]  /*21550*/  SHF.R.S32.HI R2, RZ, 0x1f, R0 ;  /* 0x0000001fff027819 */ /* 0x000fe20000011400 */
[----:B------:R-:W-:Y:S03]  /*21560*/  BSSY B7, `(.L_x_8684) ;  /* 0x00003ee000077945 */ /* 0x000fe60003800000 */
[----:B------:R-:W-:-:S04]  /*21570*/  LEA.HI R2, R2, R0, RZ, 0x7 ;  /* 0x0000000002027211 */ /* 0x000fc800078f38ff */
[----:B------:R-:W-:-:S04]  /*21580*/  SHF.R.S32.HI R2, RZ, 0x7, R2 ;  /* 0x00000007ff027819 */ /* 0x000fc80000011402 */
        /* <DEDUP_REMOVED lines=11> */
[----:B------:R-:W1:Y:S08]  /*21640*/  FLO.U32 R0, UR4 ;  /* 0x0000000400007d00 */ /* 0x000e7000080e0000 */
        /* <DEDUP_REMOVED lines=9> */
.L_x_8685:
        /* <DEDUP_REMOVED lines=12> */
[----:B------:R-:W-:Y:S02]  /*217a0*/  IMAD.U32 R5, RZ, RZ, UR7 ;  /* 0x00000007ff057e24 */ /* 0x000fe4000f8e00ff */
[----:B------:R-:W-:Y:S02]  /*217b0*/  IMAD.U32 R7, RZ, RZ, UR9 ;  /* 0x00000009ff077e24 */ /* 0x000fe4000f8e00ff */
[----:B------:R-:W-:-:S02]  /*217c0*/  IMAD.U32 R10, RZ, RZ, UR4 ;  /* 0x00000004ff0a7e24 */ /* 0x000fc4000f8e00ff */
[----:B0-----:R-:W-:Y:S02]  /*217d0*/  IMAD.U32 R11, RZ, RZ, UR5 ;  /* 0x00000005ff0b7e24 */ /* 0x001fe4000f8e00ff */
[----:B------:R-:W-:Y:S02]  /*217e0*/  IMAD.MOV.U32 R8, RZ, RZ, 0x70 ;  /* 0x00000070ff087424 */ /* 0x000fe400078e00ff */
[----:B------:R-:W-:Y:S02]  /*217f0*/  IMAD.MOV.U32 R12, RZ, RZ, 0x1 ;  /* 0x00000001ff0c7424 */ /* 0x000fe400078e00ff */
[----:B------:R-:W-:-:S07]  /*21800*/  IMAD.MOV.U32 R13, RZ, RZ, RZ ;  /* 0x000000ffff0d7224 */ /* 0x000fce00078e00ff */
[----:B------:R-:W-:-:S07]  /*21810*/  LEPC R20, `(.L_x_8688) ;  /* 0x000000001014794e */ /* 0x000fce0000000000 */
[----:B-1----:R-:W-:Y:S05]  /*21820*/  CALL.ABS.NOINC R2 ;  /* 0x0000000002007343 */ /* 0x002fea0003c00000 */
.L_x_8688:
[----:B------:R-:W-:Y:S05]  /*21830*/  BSYNC B6 ;  /* 0x0000000000067941 */ /* 0x000fea0003800000 */
.L_x_8687:
[----:B------:R-:W-:Y:S01]  /*21840*/  IADD3 R0, R17, 0x400, RZ ;  /* 0x0000040011007810 */ /* 0x000fe20007ffe0ff */
[----:B------:R-:W-:Y:S03]  /*21850*/  BSSY B6, `(.L_x_8689) ;  /* 0x0000022000067945 */ /* 0x000fe60003800000 */
        /* <DEDUP_REMOVED lines=8> */
[----:B------:R-:W-:Y:S01]  /*218e0*/  MOV R8, 0x70 ;  /* 0x0000007000087802 */ /* 0x000fe20000000f00 */
[----:B------:R-:W-:Y:S02]  /*218f0*/  IMAD.U32 R5, RZ, RZ, UR7 ;  /* 0x00000007ff057e24 */ /* 0x000fe4000f8e00ff */
[----:B------:R-:W-:Y:S02]  /*21900*/  IMAD.U32 R6, RZ, RZ, UR8 ;  /* 0x00000008ff067e24 */ /* 0x000fe4000f8e00ff */
[----:B------:R-:W-:-:S02]  /*21910*/  IMAD.U32 R7, RZ, RZ, UR9 ;  /* 0x00000009ff077e24 */ /* 0x000fc4000f8e00ff */
[----:B------:R-:W-:Y:S02]  /*21920*/  IMAD.U32 R10, RZ, RZ, UR4 ;  /* 0x00000004ff0a7e24 */ /* 0x000fe4000f8e00ff */
[----:B0-----:R-:W-:Y:S02]  /*21930*/  IMAD.U32 R11, RZ, RZ, UR5 ;  /* 0x00000005ff0b7e24 */ /* 0x001fe4000f8e00ff */
[----:B------:R-:W-:Y:S02]  /*21940*/  IMAD.MOV.U32 R12, RZ, RZ, 0x1 ;  /* 0x00000001ff0c7424 */ /* 0x000fe400078e00ff */
[----:B-1----:R-:W-:-:S07]  /*21950*/  IMAD.MOV.U32 R13, RZ, RZ, RZ ;  /* 0x000000ffff0d7224 */ /* 0x002fce00078e00ff */
[----:B------:R-:W-:-:S07]  /*21960*/  LEPC R20, `(.L_x_8691) ;  /* 0x000000001014794e */ /* 0x000fce0000000000 */
[----:B--2---:R-:W-:Y:S05]  /*21970*/  CALL.ABS.NOINC R2 ;  /* 0x0000000002007343 */ /* 0x004fea0003c00000 */
.L_x_8691:
        /* <DEDUP_REMOVED lines=15> */
.L_x_8690:
[----:B------:R-:W-:Y:S05]  /*21a70*/  BSYNC B6 ;  /* 0x0000000000067941 */ /* 0x000fea0003800000 */
.L_x_8689:
[----:B------:R-:W-:Y:S01]  /*21a80*/  ULDC.64 UR4, c[0x0][0x9f8] ;  /* 0x00027e0000047ab9 */ /* 0x000fe20000000a00 */
[----:B------:R-:W2:Y:S01]  /*21a90*/  LDL R17, [R1+0x38] ;  /* 0x0000380001117983 */ /* 0x000ea20000100800 */
[----:B------:R-:W-:Y:S01]  /*21aa0*/  ISETP.NE.U32.AND P0, PT, RZ, UR4, PT ;  /* 0x00000004ff007c0c */ /* 0x000fe2000bf05070 */
[----:B------:R-:W-:-:S03]  /*21ab0*/  IMAD.MOV.U32 R7, RZ, RZ, R19 ;  /* 0x000000ffff077224 */ /* 0x000fc600078e0013 */
        /* <DEDUP_REMOVED lines=19> */
.L_x_8874:
[----:B--2---:R-:W2:Y:S01]  /*21bf0*/  LDL.LU R4, [R1+0x4] ;  /* 0x0000040001047983 */ /* 0x004ea20000300800 */
[----:B------:R-:W-:Y:S02]  /*21c00*/  PLOP3.LUT P1, PT, PT, PT, PT, 0x8, 0x0 ;  /* 0x000000000000781c */ /* 0x000fe40003f2e170 */
[----:B---3--:R-:W-:Y:S01]  /*21c10*/  ISETP.NE.AND P0, PT, R14, RZ, PT ;  /* 0x000000ff0e00720c */ /* 0x008fe20003f05270 */
[----:B------:R3:W-:Y:S01]  /*21c20*/  STL [R1+0xc], R0 ;  /* 0x00000c0001007387 */ /* 0x0007e20000100800 */
[----:B--2---:R-:W-:-:S09]  /*21c30*/  LOP3.LUT R4, R4, 0xfffffffb, RZ, 0xc0, !PT ;  /* 0xfffffffb04047812 */ /* 0x004fd200078ec0ff */
[----:B------:R-:W-:-:S05]  /*21c40*/  @P1 LOP3.LUT R4, R4, 0x4, RZ, 0xfc, !PT ;  /* 0x0000000404041812 */ /* 0x000fca00078efcff */
[----:B------:R3:W-:Y:S01]  /*21c50*/  STL [R1+0x4], R4 ;  /* 0x0000040401007387 */ /* 0x0007e20000100800 */
[----:B------:R-:W-:Y:S05]  /*21c60*/  @P0 BRA `(.L_x_8693) ;  /* 0x0000000400280947 */ /* 0x000fea0003800000 */
[----:B------:R-:W-:-:S03]  /*21c70*/  UMOV UR4, 0xffffffff ;  /* 0xffffffff00047882 */ /* 0x000fc60000000000 */
[----:B------:R-:W-:Y:S05]  /*21c80*/  BRA.DIV UR4, `(.L_x_8694) ;  /* 0x0000006604c47947 */ /* 0x000fea000b800000 */
[----:B------:R-:W-:-:S13]  /*21c90*/  ELECT P6, URZ, PT ;  /* 0x00000000003f782f */ /* 0x000fda00038c0000 */
.L_x_8877:
[----:B------:R-:W-:Y:S05]  /*21ca0*/  @!P6 BRA `(.L_x_8693) ;  /* 0x000000040018e947 */ /* 0x000fea0003800000 */
[----:B------:R-:W-:-:S04]  /*21cb0*/  ISETP.NE.U32.AND P0, PT, R2, RZ, PT ;  /* 0x000000ff0200720c */ /* 0x000fc80003f05070 */
[----:B------:R-:W-:-:S13]  /*21cc0*/  ISETP.NE.AND.EX P0, PT, R3, RZ, PT, P0 ;  /* 0x000000ff0300720c */ /* 0x000fda0003f05300 */
[----:B------:R-:W-:Y:S05]  /*21cd0*/  @!P0 BRA `(.L_x_8695) ;  /* 0x0000000000508947 */ /* 0x000fea0003800000 */
[----:B------:R-:W2:Y:S01]  /*21ce0*/  LDC R6, c[0x0][0x43c] ;  /* 0x00010f00ff067b82 */ /* 0x000ea20000000800 */
[----:B------:R-:W-:Y:S01]  /*21cf0*/  MOV R9, R0 ;  /* 0x0000000000097202 */ /* 0x000fe20000000f00 */
[----:B------:R-:W-:-:S04]  /*21d00*/  ULDC.64 UR4, c[0x0][0x428] ;  /* 0x00010a0000047ab9 */ /* 0x000fc80000000a00 */
[----:B---3--:R-:W-:Y:S01]  /*21d10*/  IMAD.MOV.U32 R0, RZ, RZ, R9 ;  /* 0x000000ffff007224 */ /* 0x008fe200078e0009 */
[----:B--2---:R-:W-:-:S13]  /*21d20*/  ISETP.NE.AND P0, PT, R6, 0x1, PT ;  /* 0x000000010600780c */ /* 0x004fda0003f05270 */
[----:B------:R-:W2:Y:S02]  /*21d30*/  @P0 LDC.64 R4, c[0x0][0x440] ;  /* 0x00011000ff040b82 */ /* 0x000ea40000000a00 */
[----:B--2---:R-:W-:-:S05]  /*21d40*/  @P0 IMAD.HI.U32 R4, R9, R4, RZ ;  /* 0x0000000409040227 */ /* 0x004fca00078e00ff */
        /* <DEDUP_REMOVED lines=13> */
.L_x_8695:
[----:B-1----:R-:W4:Y:S04]  /*21e20*/  LDL R7, [R1] ;  /* 0x0000000001077983 */ /* 0x002f280000100800 */
[----:B---3--:R-:W4:Y:S04]  /*21e30*/  LDL R0, [R1+0x8] ;  /* 0x0000080001007983 */ /* 0x008f280000100800 */
[----:B--2---:R-:W2:Y:S01]  /*21e40*/  LDL R2, [R1+0x14] ;  /* 0x0000140001027983 */ /* 0x004ea20000100800 */
[----:B----4-:R-:W-:Y:S01]  /*21e50*/  IMAD R0, R0, 0x8, R7 ;  /* 0x0000000800007824 */ /* 0x010fe200078e0207 */
[----:B--2---:R-:W-:-:S04]  /*21e60*/  SHF.L.U32 R2, R2, 0x1f, RZ ;  /* 0x0000001f02027819 */ /* 0x004fc800000006ff */
[----:B------:R-:W1:Y:S02]  /*21e70*/  SYNCS.PHASECHK.TRANS64.TRYWAIT P0, [R0+URZ+0x28840], R2 ;  /* 0x02884002000075a7 */ /* 0x000e64000800017f */
[----:B-1----:R-:W-:Y:S05]  /*21e80*/  @!P0 BRA `(.L_x_8696) ;  /* 0x0000006400648947 */ /* 0x002fea0003800000 */
.L_x_8878:
        /* <DEDUP_REMOVED lines=10> */
.L_x_8697:
[----:B------:R-:W3:Y:S04]  /*21f30*/  LDL R5, [R1] ;  /* 0x0000000001057983 */ /* 0x000ee80000100800 */
[----:B------:R-:W3:Y:S04]  /*21f40*/  LDL R4, [R1+0x8] ;  /* 0x0000080001047983 */ /* 0x000ee80000100800 */
[----:B------:R-:W4:Y:S04]  /*21f50*/  LDL R6, [R1+0xc] ;  /* 0x00000c0001067983 */ /* 0x000f280000100800 */
[----:B-12---:R-:W2:Y:S01]  /*21f60*/  LDL R2, [R1+0x18] ;  /* 0x0000180001027983 */ /* 0x006ea20000100800 */
[----:B------:R-:W-:-:S02]  /*21f70*/  R2UR UR9, R0 ;  /* 0x00000000000972ca */ /* 0x000fc400000e0000 */
[----:B------:R-:W-:Y:S01]  /*21f80*/  PLOP3.LUT P0, PT, PT, PT, PT, 0x80, 0x0 ;  /* 0x000000000000781c */ /* 0x000fe20003f0f070 */
[----:B------:R-:W-:Y:S01]  /*21f90*/  UIADD3 UR4, UP0, UR40, 0x370, URZ ;  /* 0x0000037028047890 */ /* 0x000fe2000ff1e03f */
[----:B------:R-:W-:Y:S02]  /*21fa0*/  R2UR UR12, R18 ;  /* 0x00000000120c72ca */ /* 0x000fe400000e0000 */
[----:B-----5:R-:W-:Y:S02]  /*21fb0*/  R2UR UR13, R17 ;  /* 0x00000000110d72ca */ /* 0x020fe400000e0000 */
[----:B------:R-:W-:-:S05]  /*21fc0*/  LOP3.LUT R3, R3, 0xfffffffb, RZ, 0xc0, !PT ;  /* 0xfffffffb03037812 */ /* 0x000fca00078ec0ff */
[----:B------:R-:W-:Y:S01]  /*21fd0*/  UIADD3 UR9, UR9, 0x28830, URZ ;  /* 0x0002883009097890 */ /* 0x000fe2000fffe03f */
[----:B------:R-:W-:Y:S01]  /*21fe0*/  UMOV UR10, URZ ;  /* 0x0000003f000a7c82 */ /* 0x000fe20008000000 */
[----:B------:R-:W-:Y:S01]  /*21ff0*/  UMOV UR7, 0x14f00000 ;  /* 0x14f0000000077882 */ /* 0x000fe20000000000 */
[----:B------:R-:W-:Y:S01]  /*22000*/  @P0 LOP3.LUT R3, R3, 0x4, RZ, 0xfc, !PT ;  /* 0x0000000403030812 */ /* 0x000fe200078efcff */
[----:B------:R-:W-:-:S04]  /*22010*/  UMOV UR15, 0x40 ;  /* 0x00000040000f7882 */ /* 0x000fc80000000000 */
[----:B------:R1:W-:Y:S01]  /*22020*/  STL [R1+0x4], R3 ;  /* 0x0000040301007387 */ /* 0x0003e20000100800 */
[----:B---3--:R-:W-:Y:S02]  /*22030*/  LEA R0, R4, R5, 0xf ;  /* 0x0000000504007211 */ /* 0x008fe400078e78ff */
[----:B----4-:R-:W-:Y:S02]  /*22040*/  R2UR UR11, R6 ;  /* 0x00000000060b72ca */ /* 0x010fe400000e0000 */
[----:B------:R-:W-:Y:S02]  /*22050*/  R2UR UR6, R0 ;  /* 0x00000000000672ca */ /* 0x000fe400000e0000 */
[----:B--2---:R-:W-:-:S11]  /*22060*/  R2UR UR5, R2 ;  /* 0x00000000020572ca */ /* 0x004fd600000e0000 */
[----:B------:R-:W-:Y:S02]  /*22070*/  UIADD3 UR8, UR6, 0x18400, URZ ;  /* 0x0001840006087890 */ /* 0x000fe4000fffe03f */
[----:B------:R-:W-:Y:S02]  /*22080*/  ULEA UR11, UR11, UR5, 0x7 ;  /* 0x000000050b0b7291 */ /* 0x000fe4000f8e383f */
[----:B------:R-:W-:Y:S02]  /*22090*/  UIADD3.X UR5, URZ, UR41, URZ, UP0, !UPT ;  /* 0x000000293f057290 */ /* 0x000fe400087fe43f */
[----:B------:R-:W-:-:S03]  /*220a0*/  UIADD3 UR14, UR6, 0x1c400, URZ ;  /* 0x0001c400060e7890 */ /* 0x000fc6000fffe03f */
[----:B------:R-:W-:-:S04]  /*220b0*/  UMOV UR6, 0x0 ;  /* 0x0000000000067882 */ /* 0x000fc80000000000 */
[----:B------:R2:W-:Y:S02]  /*220c0*/  UTMALDG.4D [UR8], [UR4], desc[UR6] ;  /* 0x00000608040075b4 */ /* 0x0005e40008019000 */
[----:B--2---:R-:W-:Y:S01]  /*220d0*/  UMOV UR8, UR14 ;  /* 0x0000000e00087c82 */ /* 0x004fe20008000000 */
[----:B------:R-:W-:Y:S02]  /*220e0*/  UMOV UR10, UR15 ;  /* 0x0000000f000a7c82 */ /* 0x000fe40008000000 */
[----:B------:R1:W-:Y:S02]  /*220f0*/  UTMALDG.4D [UR8], [UR4], desc[UR6] ;  /* 0x00000608040075b4 */ /* 0x0003e40008019000 */
[----:B-1----:R-:W-:Y:S01]  /*22100*/  NOP ;  /* 0x0000000000007918 */ /* 0x002fe20000000000 */
.L_x_8693:
[----:B---3--:R-:W2:Y:S04]  /*22110*/  LDL R4, [R1] ;  /* 0x0000000001047983 */ /* 0x008ea80000100800 */
        /* <DEDUP_REMOVED lines=31> */
.L_x_8699:
[----:B------:R-:W-:Y:S05]  /*22310*/  BSYNC B6 ;  /* 0x0000000000067941 */ /* 0x000fea0003800000 */
.L_x_8698:
[----:B--2---:R-:W2:Y:S01]  /*22320*/  LDL.LU R0, [R1+0x44] ;  /* 0x0000440001007983 */ /* 0x004ea20000300800 */
[----:B-1----:R-:W1:Y:S01]  /*22330*/  LDC R7, c[0x0][0x448] ;  /* 0x00011200ff077b82 */ /* 0x002e620000000800 */
[----:B------:R-:W-:Y:S02]  /*22340*/  ULDC.64 UR4, c[0x0][0x2d8] ;  /* 0x0000b60000047ab9 */ /* 0x000fe40000000a00 */
[----:B------:R-:W2:Y:S04]  /*22350*/  LDL.LU.64 R2, [R1+0x48] ;  /* 0x0000480001027983 */ /* 0x000ea80000300a00 */
[----:B------:R-:W3:Y:S01]  /*22360*/  LDL R12, [R1+0x34] ;  /* 0x00003400010c7983 */ /* 0x000ee20000100800 */
[----:B------:R-:W4:Y:S01]  /*22370*/  S2R R5, SR_TID.X ;  /* 0x0000000000057919 */ /* 0x000f220000002100 */
[----:B------:R-:W0:Y:S01]  /*22380*/  S2R R8, SR_TID.X ;  /* 0x0000000000087919 */ /* 0x000e220000002100 */
[----:B----4-:R-:W-:-:S04]  /*22390*/  LOP3.LUT R5, R5, 0x7f, RZ, 0xc0, !PT ;  /* 0x0000007f05057812 */ /* 0x010fc800078ec0ff */
[----:B------:R-:W-:Y:S01]  /*223a0*/  SHF.R.U32.HI R5, RZ, 0x3, R5 ;  /* 0x00000003ff057819 */ /* 0x000fe20000011605 */
[----:B0-----:R-:W-:-:S05]  /*223b0*/  IMAD.SHL.U32 R8, R8, 0x10, RZ ;  /* 0x0000001008087824 */ /* 0x001fca00078e00ff */
[----:B------:R-:W-:Y:S01]  /*223c0*/  LOP3.LUT R8, R5, 0x70, R8, 0xf8, !PT ;  /* 0x0000007005087812 */ /* 0x000fe200078ef808 */
[----:B--2---:R-:W-:Y:S01]  /*223d0*/  IMAD.MOV.U32 R3, RZ, RZ, R0 ;  /* 0x000000ffff037224 */ /* 0x004fe200078e0000 */
        /* <DEDUP_REMOVED lines=20> */
[----:B------:R-:W2:Y:S01]  /*22520*/  S2R R8, SR_TID.X ;  /* 0x0000000000087919 */ /* 0x000ea20000002100 */
[----:B------:R-:W-:Y:S01]  /*22530*/  IADD3 R3, R3, R0, RZ ;  /* 0x0000000003037210 */ /* 0x000fe20007ffe0ff */
        /* <DEDUP_REMOVED lines=17> */
[----:B------:R-:W-:Y:S01]  /*22650*/  ULDC.64 UR4, c[0x0][0x280] ;  /* 0x0000a00000047ab9 */ /* 0x000fe20000000a00 */
[----:B------:R-:W-:Y:S02]  /*22660*/  LOP3.LUT R8, R8, 0x40, RZ, 0xfc, !PT ;  /* 0x0000004008087812 */ /* 0x000fe400078efcff */
[----:B------:R-:W-:Y:S01]  /*22670*/  IMAD.IADD R3, R3, 0x1, R4 ;  /* 0x0000000103037824 */ /* 0x000fe200078e0204 */
[----:B------:R-:W-:Y:S01]  /*22680*/  LEA R4, P0, R2, UR4, 0x1 ;  /* 0x0000000402047c11 */ /* 0x000fe2000f8008ff */
[----:B------:R-:W-:Y:S02]  /*22690*/  ULDC UR4, c[0x0][0x2b8] ;  /* 0x0000ae0000047ab9 */ /* 0x000fe40000000800 */
[----:B------:R-:W-:Y:S02]  /*226a0*/  ISETP.GE.AND P1, PT, R8, UR4, PT ;  /* 0x0000000408007c0c */ /* 0x000fe4000bf26270 */
[----:B------:R0:W5:Y:S01]  /*226b0*/  LDL R8, [R1+0x30] ;  /* 0x0000300001087983 */ /* 0x0001620000100800 */
[----:B------:R-:W1:Y:S01]  /*226c0*/  S2R R9, SR_TID.X ;  /* 0x0000000000097919 */ /* 0x000e620000002100 */
[----:B------:R-:W2:Y:S01]  /*226d0*/  S2R R10, SR_TID.X ;  /* 0x00000000000a7919 */ /* 0x000ea20000002100 */
[----:B------:R-:W-:-:S02]  /*226e0*/  LEA.HI.X R3, R2, UR5, R3, 0x1, P0 ;  /* 0x0000000502037c11 */ /* 0x000fc400080f0c03 */
[----:B-1----:R-:W-:-:S04]  /*226f0*/  SHF.L.U32 R9, R9, 0x3, RZ ;  /* 0x0000000309097819 */ /* 0x002fc800000006ff */
[----:B------:R-:W-:Y:S02]  /*22700*/  LOP3.LUT R9, R9, 0x38, RZ, 0xc0, !PT ;  /* 0x0000003809097812 */ /* 0x000fe400078ec0ff */
[----:B--2---:R-:W-:Y:S02]  /*22710*/  LOP3.LUT R10, R10, 0x7f, RZ, 0xc0, !PT ;  /* 0x0000007f0a0a7812 */ /* 0x004fe400078ec0ff */
[----:B------:R-:W-:Y:S01]  /*22720*/  ISETP.GE.AND P0, PT, R9, UR4, PT ;  /* 0x0000000409007c0c */ /* 0x000fe2000bf06270 */
[----:B------:R-:W-:Y:S01]  /*22730*/  UMOV UR4, 0xffffffff ;  /* 0xffffffff00047882 */ /* 0x000fe20000000000 */
[----:B------:R-:W-:Y:S02]  /*22740*/  SHF.R.U32.HI R10, RZ, 0x3, R10 ;  /* 0x00000003ff0a7819 */ /* 0x000fe4000001160a */
[----:B0-----:R-:W-:Y:S09]  /*22750*/  BRA.DIV UR4, `(.L_x_8700) ;  /* 0x0000005e04447947 */ /* 0x001ff2000b800000 */
[----:B------:R-:W2:Y:S04]  /*22760*/  LDL.LU R6, [R1+0x40] ;  /* 0x0000400001067983 */ /* 0x000ea80000300800 */
[----:B------:R-:W3:Y:S01]  /*22770*/  LDL.LU R11, [R1+0x34] ;  /* 0x00003400010b7983 */ /* 0x000ee20000300800 */
        /* <DEDUP_REMOVED lines=71> */
[----:B------:R0:W1:Y:S04]  /*22bf0*/  SHFL.IDX PT, R5, R3, 0x7, 0x181f ;  /* 0x00f81f0003057f89 */ /* 0x00006800000e0000 */
[----:B------:R0:W-:Y:S04]  /*22c00*/  @!P2 LDGSTS.E.BYPASS.LTC128B.128 [R8+0x13400], desc[UR38][R6.64], !P0 ;  /* 0x134000000608afae */ /* 0x0001e8000c101d66 */
[----:B------:R0:W-:Y:S04]  /*22c10*/  @!P2 LDGSTS.E.BYPASS.LTC128B.128 [R8+0x17400], desc[UR38][R6.64+0x80], !P1 ;  /* 0x174000800608afae */ /* 0x0001e8000c901d66 */
[----:B------:R0:W2:Y:S02]  /*22c20*/  SHFL.IDX PT, R3, R4, 0x7, 0x181f ;  /* 0x00f81f0004037f89 */ /* 0x0000a400000e0000 */
.L_x_8895:
[----:B------:R-:W-:Y:S01]  /*22c30*/  IADD3 R0, R0, 0x70, RZ ;  /* 0x0000007000007810 */ /* 0x000fe20007ffe0ff */
[----:B------:R-:W-:Y:S03]  /*22c40*/  BSSY B0, `(.L_x_8701) ;  /* 0x000000a000007945 */ /* 0x000fe60003800000 */
[----:B------:R-:W-:-:S13]  /*22c50*/  ISETP.GE.AND P2, PT, R0, R2, PT ;  /* 0x000000020000720c */ /* 0x000fda0003f46270 */
[----:B------:R-:W-:Y:S05]  /*22c60*/  @P2 BRA `(.L_x_8702) ;  /* 0x00000000001c2947 */ /* 0x000fea0003800000 */
[----:B--2---:R-:W-:-:S05]  /*22c70*/  LEA R2, P2, R9, R3, 0x1 ;  /* 0x0000000309027211 */ /* 0x004fca00078408ff */
[----:B01----:R-:W-:-:S05]  /*22c80*/  IMAD.X R3, RZ, RZ, R5, P2 ;  /* 0x000000ffff037224 */ /* 0x003fca00010e0605 */
[----:B------:R-:W-:Y:S01]  /*22c90*/  @!PT LDS RZ, [RZ] ;  /* 0x00000000fffff984 */ /* 0x000fe20000000800 */
[----:B------:R-:W-:Y:S01]  /*22ca0*/  @!PT LDS RZ, [RZ] ;  /* 0x00000000fffff984 */ /* 0x000fe20000000800 */
[----:B------:R-:W-:Y:S01]  /*22cb0*/  @!PT LDS RZ, [RZ] ;  /* 0x00000000fffff984 */ /* 0x000fe20000000800 */
[----:B------:R3:W-:Y:S04]  /*22cc0*/  LDGSTS.E.BYPASS.LTC128B.128 [R8+0x13c00], desc[UR38][R2.64], !P0 ;  /* 0x13c0000002087fae */ /* 0x0007e8000c101d66 */
[----:B------:R3:W-:Y:S02]  /*22cd0*/  LDGSTS.E.BYPASS.LTC128B.128 [R8+0x17c00], desc[UR38][R2.64+0x80], !P1 ;  /* 0x17c0008002087fae */ /* 0x0007e4000c901d66 */
.L_x_8702:
[----:B------:R-:W-:Y:S05]  /*22ce0*/  BSYNC B0 ;  /* 0x0000000000007941 */ /* 0x000fea0003800000 */
.L_x_8701:
[----:B0--3--:R0:W5:Y:S01]  /*22cf0*/  LDL R8, [R1] ;  /* 0x0000000001087983 */ /* 0x0091620000100800 */
[----:B------:R-:W-:Y:S01]  /*22d00*/  PLOP3.LUT P0, PT, PT, PT, PT, 0x80, 0x0 ;  /* 0x000000000000781c */ /* 0x000fe20003f0f070 */
[----:B------:R-:W-:-:S12]  /*22d10*/  NOP ;  /* 0x0000000000007918 */ /* 0x000fd80000000000 */
.L_x_8703:
[----:B------:R-:W3:Y:S01]  /*22d20*/  LDL R2, [R1] ;  /* 0x0000000001027983 */ /* 0x000ee20000100800 */
[----:B------:R-:W-:Y:S02]  /*22d30*/  PLOP3.LUT P1, PT, P1, P0, PT, 0xa2, 0x0 ;  /* 0x000000000000781c */ /* 0x000fe40000f21472 */
[----:B---3--:R-:W-:-:S08]  /*22d40*/  @P0 R2UR P1, UR4, R2 ;  /* 0x00000000020402ca */ /* 0x008fd00000020000 */
[----:B------:R-:W-:-:S05]  /*22d50*/  @P0 PLOP3.LUT P0, PT, P1, PT, PT, 0x80, 0x0 ;  /* 0x000000000000081c */ /* 0x000fca0000f0f070 */
[----:B------:R-:W-:Y:S01]  /*22d60*/  @!P1 SYNCS.ARRIVE.TRANS64.RED.A0T1 RZ, [UR4+0x28800], RZ ;  /* 0x028800ffffff99a7 */ /* 0x000fe20008200404 */
[----:B------:R-:W-:Y:S07]  /*22d70*/  @!P1 ARRIVES.LDGSTSBAR.64.TRANSCNT [UR4+0x28800] ;  /* 0x02880000ff0099b0 */ /* 0x000fee0008000a84 */
[----:B------:R-:W-:Y:S05]  /*22d80*/  @P0 BRA.U.ANY `(.L_x_8703) ;  /* 0xfffffffd00e40947 */ /* 0x000fea000393ffff */
[----:B--2---:R-:W2:Y:S02]  /*22d90*/  LDL.LU R3, [R1+0x54] ;  /* 0x0000540001037983 */ /* 0x004ea40000300800 */
        /* <DEDUP_REMOVED lines=10> */
[----:B--23--:R-:W-:Y:S05]  /*22e40*/  @!P0 BRA `(.L_x_8705) ;  /* 0x0000006000388947 */ /* 0x00cfea0003800000 */
.L_x_8896:
[----:B------:R-:W-:Y:S05]  /*22e50*/  BSYNC B0 ;  /* 0x0000000000007941 */ /* 0x000fea0003800000 */
.L_x_8704:
[----:B------:R-:W3:Y:S04]  /*22e60*/  LDL R3, [R1+0x38] ;  /* 0x0000380001037983 */ /* 0x000ee80000100800 */
[----:B--2---:R-:W2:Y:S01]  /*22e70*/  LDL R2, [R1+0x2c] ;  /* 0x00002c0001027983 */ /* 0x004ea20000100800 */
[----:B------:R-:W-:Y:S01]  /*22e80*/  BSSY B0, `(.L_x_8706) ;  /* 0x00001fb000007945 */ /* 0x000fe20003800000 */
[----:B---3--:R-:W-:-:S05]  /*22e90*/  VIADD R0, R3, 0xfffffffe ;  /* 0xfffffffe03007836 */ /* 0x008fca0000000000 */
[----:B--2---:R-:W-:-:S13]  /*22ea0*/  ISETP.GE.AND P0, PT, R0, R2, PT ;  /* 0x000000020000720c */ /* 0x004fda0003f06270 */
        /* <DEDUP_REMOVED lines=9> */
[----:B-1----:R-:W2:Y:S04]  /*22f40*/  LDL R5, [R1+0x4] ;  /* 0x0000040001057983 */ /* 0x002ea80000100800 */
[----:B------:R-:W3:Y:S04]  /*22f50*/  LDL R4, [R1+0x8] ;  /* 0x0000080001047983 */ /* 0x000ee80000100800 */
[----:B------:R-:W4:Y:S01]  /*22f60*/  LDL R3, [R1+0x14] ;  /* 0x0000140001037983 */ /* 0x000f220000100800 */
[----:B------:R-:W-:Y:S01]  /*22f70*/  BSSY B1, `(.L_x_8710) ;  /* 0x000009c000017945 */ /* 0x000fe20003800000 */
[----:B--2---:R-:W-:-:S02]  /*22f80*/  LOP3.LUT P1, RZ, R5, 0x4, RZ, 0xc0, !PT ;  /* 0x0000000405ff7812 */ /* 0x004fc4000782c0ff */
[----:B---3--:R-:W-:-:S04]  /*22f90*/  IADD3 R6, R4, 0x1, RZ ;  /* 0x0000000104067810 */ /* 0x008fc80007ffe0ff */
        /* <DEDUP_REMOVED lines=29> */
.L_x_8712:
[----:B------:R-:W2:Y:S01]  /*23170*/  LDL R2, [R1] ;  /* 0x0000000001027983 */ /* 0x000ea20000100800 */
[----:B------:R-:W-:Y:S01]  /*23180*/  BSSY B3, `(.L_x_8713) ;  /* 0x0000005000037945 */ /* 0x000fe20003800000 */
[----:B--2---:R-:W-:Y:S01]  /*23190*/  IMAD R3, R6, 0x8, R2 ;  /* 0x0000000806037824 */ /* 0x004fe200078e0202 */
[----:B------:R-:W-:-:S04]  /*231a0*/  SHF.L.U32 R2, R9, 0x1f, RZ ;  /* 0x0000001f09027819 */ /* 0x000fc800000006ff */
[----:B------:R-:W2:Y:S02]  /*231b0*/  SYNCS.PHASECHK.TRANS64.TRYWAIT P0, [R3+URZ+0x28840], R2 ;  /* 0x02884002030075a7 */ /* 0x000ea4000800017f */
[----:B--2---:R-:W-:Y:S05]  /*231c0*/  @!P0 BRA `(.L_x_8714) ;  /* 0x0000005c00708947 */ /* 0x004fea0003800000 */
.L_x_8897:
[----:B------:R-:W-:Y:S05]  /*231d0*/  BSYNC B3 ;  /* 0x0000000000037941 */ /* 0x000fea0003800000 */
.L_x_8713:
        /* <DEDUP_REMOVED lines=11> */
.L_x_8716:
[----:B------:R-:W-:Y:S05]  /*23290*/  BSYNC B3 ;  /* 0x0000000000037941 */ /* 0x000fea0003800000 */
.L_x_8715:
[----:B------:R-:W3:Y:S04]  /*232a0*/  LDL R5, [R1] ;  /* 0x0000000001057983 */ /* 0x000ee80000100800 */
        /* <DEDUP_REMOVED lines=12> */
.L_x_8717:
        /* <DEDUP_REMOVED lines=16> */
.L_x_8718:
        /* <DEDUP_REMOVED lines=11> */
[----:B------:R-:W3:Y:S04]  /*23520*/  LDL R12, [R1] ;  /* 0x00000000010c7983 */ /* 0x000ee80000100800 */
[----:B------:R-:W3:Y:S01]  /*23530*/  LDL R7, [R1+0x8] ;  /* 0x0000080001077983 */ /* 0x000ee20000100800 */
[----:B------:R-:W-:Y:S01]  /*23540*/  BSSY B3, `(.L_x_8719) ;  /* 0x0000005000037945 */ /* 0x000fe20003800000 */
[----:B--2---:R-:W-:-:S02]  /*23550*/  SHF.L.U32 R3, R13, 0x1f, RZ ;  /* 0x0000001f0d037819 */ /* 0x004fc400000006ff */
[----:B---3--:R-:W-:-:S04]  /*23560*/  LEA R2, R7, R12, 0x3 ;  /* 0x0000000c07027211 */ /* 0x008fc800078e18ff */
[----:B------:R-:W1:Y:S02]  /*23570*/  SYNCS.PHASECHK.TRANS64.TRYWAIT P0, [R2+URZ+0x28860], R3 ;  /* 0x02886003020075a7 */ /* 0x000e64000800017f */
[----:B-1----:R-:W-:Y:S05]  /*23580*/  @!P0 BRA `(.L_x_8720) ;  /* 0x0000005800948947 */ /* 0x002fea0003800000 */
.L_x_8898:
[----:B------:R-:W-:Y:S05]  /*23590*/  BSYNC B3 ;  /* 0x0000000000037941 */ /* 0x000fea0003800000 */
.L_x_8719:
[----:B------:R-:W2:Y:S01]  /*235a0*/  LDL R5, [R1+0x3c] ;  /* 0x00003c0001057983 */ /* 0x000ea20000100800 */
[----:B------:R-:W3:Y:S02]  /*235b0*/  S2R R7, SR_TID.X ;  /* 0x0000000000077919 */ /* 0x000ee40000002100 */
[----:B---3--:R-:W-:-:S04]  /*235c0*/  LOP3.LUT R7, R7, 0x7f, RZ, 0xc0, !PT ;  /* 0x0000007f07077812 */ /* 0x008fc800078ec0ff */
[----:B------:R-:W-:-:S13]  /*235d0*/  ISETP.NE.AND P0, PT, R7, RZ, PT ;  /* 0x000000ff0700720c */ /* 0x000fda0003f05270 */
[----:B-1----:R-:W-:-:S04]  /*235e0*/  @!P0 IMAD.MOV.U32 R3, RZ, RZ, 0x8000 ;  /* 0x00008000ff038424 */ /* 0x002fc800078e00ff */
[----:B------:R2:W-:Y:S02]  /*235f0*/  @!P0 SYNCS.ARRIVE.TRANS64 RZ, [R2+URZ+0x28850], R3 ;  /* 0x0288500302ff89a7 */ /* 0x0005e4000800003f */
[----:B--2---:R-:W-:-:S04]  /*23600*/  PRMT R3, R5, 0x9910, RZ ;  /* 0x0000991005037816 */ /* 0x004fc800000000ff */
[----:B------:R-:W-:-:S13]  /*23610*/  ISETP.NE.AND P0, PT, R3, 0x2, PT ;  /* 0x000000020300780c */ /* 0x000fda0003f05270 */
[----:B------:R-:W-:Y:S05]  /*23620*/  @P0 BRA `(.L_x_8721) ;  /* 0x0000000000040947 */ /* 0x000fea0003800000 */
[----:B------:R-:W-:Y:S01]  /*23630*/  BPT.TRAP 0x1 ;  /* 0x000000040000795c */ /* 0x000fe20000300000 */
.L_x_8721:
[----:B------:R-:W2:Y:S01]  /*23640*/  LDL R3, [R1+0x4] ;  /* 0x0000040001037983 */ /* 0x000ea20000100800 */
[----:B------:R-:W-:Y:S01]  /*23650*/  BSSY B3, `(.L_x_8722) ;  /* 0x0000004000037945 */ /* 0x000fe20003800000 */
[----:B--2---:R-:W-:-:S13]  /*23660*/  LOP3.LUT P0, RZ, R3, 0x8, RZ, 0xc0, !PT ;  /* 0x0000000803ff7812 */ /* 0x004fda000780c0ff */
[----:B------:R-:W-:Y:S05]  /*23670*/  @P0 BRA `(.L_x_8723) ;  /* 0x0000000000040947 */ /* 0x000fea0003800000 */
[----:B------:R-:W-:Y:S01]  /*23680*/  BPT.TRAP 0x1 ;  /* 0x000000040000795c */ /* 0x000fe20000300000 */
.L_x_8723:
[----:B------:R-:W-:Y:S05]  /*23690*/  BSYNC B3 ;  /* 0x0000000000037941 */ /* 0x000fea0003800000 */
.L_x_8722:
        /* <DEDUP_REMOVED lines=14> */
.L_x_8724:
        /* <DEDUP_REMOVED lines=10> */
[----:B------:R-:W-:Y:S01]  /*23820*/  R2UR UR10, R11 ;  /* 0x000000000b0a72ca */ /* 0x000fe200000e0000 */
[----:B------:R-:W-:Y:S01]  /*23830*/  VIADD R5, R7, 0x4400 ;  /* 0x0000440007057836 */ /* 0x000fe20000000000 */
[----:B------:R-:W-:Y:S01]  /*23840*/  PLOP3.LUT P0, PT, PT, PT, PT, 0x80, 0x0 ;  /* 0x000000000000781c */ /* 0x000fe20003f0f070 */
[----:B------:R-:W-:Y:S01]  /*23850*/  UMOV UR6, 0x0 ;  /* 0x0000000000067882 */ /* 0x000fe20000000000 */
[----:B------:R-:W-:-:S11]  /*23860*/  UMOV UR7, 0x14f00000 ;  /* 0x14f0000000077882 */ /* 0x000fd60000000000 */
.L_x_8725:
        /* <DEDUP_REMOVED lines=10> */
[----:B------:R1:W-:Y:S01]  /*23910*/  STL [R1+0xc], R0 ;  /* 0x00000c0001007387 */ /* 0x0003e20000100800 */
[----:B------:R-:W-:-:S07]  /*23920*/  MOV R17, R4 ;  /* 0x0000000400117202 */ /* 0x000fce0000000f00 */
.L_x_8711:
[----:B------:R-:W-:Y:S05]  /*23930*/  BSYNC B1 ;  /* 0x0000000000017941 */ /* 0x000fea0003800000 */
.L_x_8710:
[----:B-1----:R-:W2:Y:S04]  /*23940*/  LDL R0, [R1+0x38] ;  /* 0x0000380001007983 */ /* 0x002ea80000100800 */
[----:B------:R3:W-:Y:S04]  /*23950*/  STL [R1+0x8], R6 ;  /* 0x0000080601007387 */ /* 0x0007e80000100800 */
[----:B------:R3:W-:Y:S02]  /*23960*/  STL [R1+0x14], R9 ;  /* 0x0000140901007387 */ /* 0x0007e40000100800 */
[----:B--23--:R-:W-:-:S07]  /*23970*/  VIADD R0, R0, 0xfffffffd ;  /* 0xfffffffd00007836 */ /* 0x00cfce0000000000 */
.L_x_8709:
[----:B------:R-:W-:Y:S05]  /*23980*/  BSYNC B2 ;  /* 0x0000000000027941 */ /* 0x000fea0003800000 */
.L_x_8708:
[----:B------:R-:W2:Y:S01]  /*23990*/  LDL.LU R2, [R1+0x38] ;  /* 0x0000380001027983 */ /* 0x000ea20000300800 */
[----:B------:R-:W-:Y:S01]  /*239a0*/  VIADD R8, R8, 0xfffffffe ;  /* 0xfffffffe08087836 */ /* 0x000fe20000000000 */
[----:B--2---:R-:W-:-:S04]  /*239b0*/  LOP3.LUT R2, RZ, R2, RZ, 0x33, !PT ;  /* 0x00000002ff027212 */ /* 0x004fc800078e33ff */
[----:B------:R-:W-:-:S13]  /*239c0*/  ISETP.NE.AND P0, PT, R8, R2, PT ;  /* 0x000000020800720c */ /* 0x000fda0003f05270 */
[----:B------:R-:W-:Y:S05]  /*239d0*/  @!P0 BRA `(.L_x_8707) ;  /* 0x0000001400148947 */ /* 0x000fea0003800000 */
[----:B------:R-:W-:-:S07]  /*239e0*/  IMAD.MOV.U32 R8, RZ, RZ, R17 ;  /* 0x000000ffff087224 */ /* 0x000fce00078e0011 */
.L_x_8758:
        /* <DEDUP_REMOVED lines=26> */
[----:B------:R-:W-:Y:S02]  /*23b90*/  IADD3 R6, -R2, RZ, RZ ;  /* 0x000000ff02067210 */ /* 0x000fe40007ffe1ff */
[----:B------:R-:W-:-:S03]  /*23ba0*/  SHF.R.S32.HI R3, RZ, 0x1f, R2 ;  /* 0x0000001fff037819 */ /* 0x000fc60000011402 */
        /* <DEDUP_REMOVED lines=8> */
.L_x_8728:
[----:B------:R-:W2:Y:S01]  /*23c30*/  LDL R2, [R1] ;  /* 0x0000000001027983 */ /* 0x000ea20000100800 */
[----:B------:R-:W-:Y:S01]  /*23c40*/  BSSY B2, `(.L_x_8729) ;  /* 0x0000005000027945 */ /* 0x000fe20003800000 */
[----:B--2---:R-:W-:Y:S01]  /*23c50*/  IMAD R3, R4, 0x8, R2 ;  /* 0x0000000804037824 */ /* 0x004fe200078e0202 */
[----:B------:R-:W-:-:S04]  /*23c60*/  SHF.L.U32 R2, R5, 0x1f, RZ ;  /* 0x0000001f05027819 */ /* 0x000fc800000006ff */
[----:B------:R-:W2:Y:S02]  /*23c70*/  SYNCS.PHASECHK.TRANS64.TRYWAIT P0, [R3+URZ+0x28840], R2 ;  /* 0x02884002030075a7 */ /* 0x000ea4000800017f */
[----:B--2---:R-:W-:Y:S05]  /*23c80*/  @!P0 BRA `(.L_x_8730) ;  /* 0x0000005000e88947 */ /* 0x004fea0003800000 */
.L_x_8899:
[----:B------:R-:W-:Y:S05]  /*23c90*/  BSYNC B2 ;  /* 0x0000000000027941 */ /* 0x000fea0003800000 */
.L_x_8729:
        /* <DEDUP_REMOVED lines=11> */
.L_x_8732:
[----:B------:R-:W-:Y:S05]  /*23d50*/  BSYNC B2 ;  /* 0x0000000000027941 */ /* 0x000fea0003800000 */
.L_x_8731:
        /* <DEDUP_REMOVED lines=10> */
[----:B--2---:R-:W-:Y:S01]  /*23e00*/  IMAD R2, R4, 0x8000, R2 ;  /* 0x0000800004027824 */ /* 0x004fe200078e0202 */
[----:B---3--:R-:W-:-:S03]  /*23e10*/  LEA R7, R6, R7, 0x7 ;  /* 0x0000000706077211 */ /* 0x008fc600078e38ff */
[----:B-1----:R-:W-:-:S08]  /*23e20*/  VIADD R9, R2, 0x18400 ;  /* 0x0001840002097836 */ /* 0x002fd00000000000 */
.L_x_8733:
        /* <DEDUP_REMOVED lines=16> */
.L_x_8734:
        /* <DEDUP_REMOVED lines=14> */
[----:B--2---:R-:W-:Y:S01]  /*24010*/  SHF.L.U32 R3, R13, 0x1f, RZ ;  /* 0x0000001f0d037819 */ /* 0x004fe200000006ff */
[----:B---3--:R-:W-:-:S04]  /*24020*/  IMAD R2, R9, 0x8, R12 ;  /* 0x0000000809027824 */ /* 0x008fc800078e020c */
[----:B------:R-:W1:Y:S02]  /*24030*/  SYNCS.PHASECHK.TRANS64.TRYWAIT P0, [R2+URZ+0x28860], R3 ;  /* 0x02886003020075a7 */ /* 0x000e64000800017f */
[----:B-1----:R-:W-:Y:S05]  /*24040*/  @!P0 BRA `(.L_x_8736) ;  /* 0x00000050000c8947 */ /* 0x002fea0003800000 */
.L_x_8900:
[----:B------:R-:W-:Y:S05]  /*24050*/  BSYNC B2 ;  /* 0x0000000000027941 */ /* 0x000fea0003800000 */
.L_x_8735:
        /* <DEDUP_REMOVED lines=10> */
.L_x_8737:
[----:B------:R-:W2:Y:S01]  /*24100*/  LDL R3, [R1+0x4] ;  /* 0x0000040001037983 */ /* 0x000ea20000100800 */
[----:B------:R-:W-:Y:S01]  /*24110*/  BSSY B2, `(.L_x_8738) ;  /* 0x0000004000027945 */ /* 0x000fe20003800000 */
[----:B--2---:R-:W-:-:S13]  /*24120*/  LOP3.LUT P0, RZ, R3, 0x8, RZ, 0xc0, !PT ;  /* 0x0000000803ff7812 */ /* 0x004fda000780c0ff */
[----:B------:R-:W-:Y:S05]  /*24130*/  @P0 BRA `(.L_x_8739) ;  /* 0x0000000000040947 */ /* 0x000fea0003800000 */
[----:B------:R-:W-:Y:S01]  /*24140*/  BPT.TRAP 0x1 ;  /* 0x000000040000795c */ /* 0x000fe20000300000 */
.L_x_8739:
[----:B------:R-:W-:Y:S05]  /*24150*/  BSYNC B2 ;  /* 0x0000000000027941 */ /* 0x000fea0003800000 */
.L_x_8738:
        /* <DEDUP_REMOVED lines=14> */
.L_x_8740:
        /* <DEDUP_REMOVED lines=15> */
.L_x_8741:
        /* <DEDUP_REMOVED lines=11> */
[----:B------:R-:W-:-:S07]  /*243e0*/  IMAD.MOV.U32 R17, RZ, RZ, R8 ;  /* 0x000000ffff117224 */ /* 0x000fce00078e0008 */
.L_x_8727:
[----:B------:R-:W-:Y:S05]  /*243f0*/  BSYNC B1 ;  /* 0x0000000000017941 */ /* 0x000fea0003800000 */
.L_x_8726:
[----:B------:R-:W2:Y:S01]  /*24400*/  LDL R2, [R1+0x4] ;  /* 0x0000040001027983 */ /* 0x000ea20000100800 */
[----:B------:R-:W-:Y:S01]  /*24410*/  VIADD R3, R4, 0x1 ;  /* 0x0000000104037836 */ /* 0x000fe20000000000 */
[----:B------:R-:W-:Y:S01]  /*24420*/  BSSY B1, `(.L_x_8742) ;  /* 0x000009c000017945 */ /* 0x000fe20003800000 */
[----:B-1----:R-:W-:-:S03]  /*24430*/  VIADD R6, R0, 0xffffffff ;  /* 0xffffffff00067836 */ /* 0x002fc60000000000 */
        /* <DEDUP_REMOVED lines=9> */
[----:B------:R-:W-:Y:S02]  /*244d0*/  MOV R7, R6 ;  /* 0x0000000600077202 */ /* 0x000fe40000000f00 */
[----:B------:R-:W-:-:S04]  /*244e0*/  ISETP.NE.U32.AND P0, PT, RZ, UR4, PT ;  /* 0x00000004ff007c0c */ /* 0x000fc8000bf05070 */
[----:B------:R-:W-:-:S13]  /*244f0*/  ISETP.NE.AND.EX P0, PT, RZ, UR5, PT, P0 ;  /* 0x00000005ff007c0c */ /* 0x000fda000bf05300 */
[----:B------:R-:W-:Y:S05]  /*24500*/  @!P0 BRA `(.L_x_8744) ;  /* 0x00000000004c8947 */ /* 0x000fea0003800000 */
[----:B------:R-:W2:Y:S01]  /*24510*/  LDL R12, [R1+0x24] ;  /* 0x00002400010c7983 */ /* 0x000ea20000100800 */
[----:B------:R-:W3:Y:S01]  /*24520*/  LDC R8, c[0x0][0x43c] ;  /* 0x00010f00ff087b82 */ /* 0x000ee20000000800 */
        /* <DEDUP_REMOVED lines=17> */
.L_x_8744:
[----:B------:R-:W3:Y:S01]  /*24640*/  LDL R2, [R1] ;  /* 0x0000000001027983 */ /* 0x000ee20000100800 */
[----:B------:R-:W-:Y:S01]  /*24650*/  SHF.L.U32 R3, R10, 0x1f, RZ ;  /* 0x0000001f0a037819 */ /* 0x000fe200000006ff */
[----:B------:R-:W-:Y:S01]  /*24660*/  BSSY B2, `(.L_x_8745) ;  /* 0x0000004000027945 */ /* 0x000fe20003800000 */
[----:B---3--:R-:W-:-:S04]  /*24670*/  IMAD R2, R11, 0x8, R2 ;  /* 0x000000080b027824 */ /* 0x008fc800078e0202 */
[----:B------:R-:W3:Y:S02]  /*24680*/  SYNCS.PHASECHK.TRANS64.TRYWAIT P0, [R2+URZ+0x28840], R3 ;  /* 0x02884003020075a7 */ /* 0x000ee4000800017f */
[----:B---3--:R-:W-:Y:S05]  /*24690*/  @!P0 BRA `(.L_x_8746) ;  /* 0x00000048008c8947 */ /* 0x008fea0003800000 */
.L_x_8901:
[----:B------:R-:W-:Y:S05]  /*246a0*/  BSYNC B2 ;  /* 0x0000000000027941 */ /* 0x000fea0003800000 */
.L_x_8745:
[----:B--2---:R-:W2:Y:S01]  /*246b0*/  S2R R9, SR_TID.X ;  /* 0x0000000000097919 */ /* 0x004ea20000002100 */
[----:B------:R-:W-:Y:S01]  /*246c0*/  BSSY B2, `(.L_x_8747) ;  /* 0x000000a000027945 */ /* 0x000fe20003800000 */
[----:B--2---:R-:W-:-:S04]  /*246d0*/  LOP3.LUT R9, R9, 0x7f, RZ, 0xc0, !PT ;  /* 0x0000007f09097812 */ /* 0x004fc800078ec0ff */
[----:B------:R-:W-:-:S13]  /*246e0*/  ISETP.NE.AND P0, PT, R9, RZ, PT ;  /* 0x000000ff0900720c */ /* 0x000fda0003f05270 */
[----:B------:R-:W-:Y:S05]  /*246f0*/  @P0 BRA `(.L_x_8748) ;  /* 0x0000000000180947 */ /* 0x000fea0003800000 */
[----:B------:R-:W2:Y:S01]  /*24700*/  LDL R9, [R1+0x4] ;  /* 0x0000040001097983 */ /* 0x000ea20000100800 */
[----:B---3--:R-:W-:-:S04]  /*24710*/  IMAD.MOV.U32 R3, RZ, RZ, 0x8000 ;  /* 0x00008000ff037424 */ /* 0x008fc800078e00ff */
[----:B------:R4:W-:Y:S01]  /*24720*/  SYNCS.ARRIVE.TRANS64 RZ, [R2+URZ+0x28830], R3 ;  /* 0x0288300302ff79a7 */ /* 0x0009e2000800003f */
[----:B--2---:R-:W-:-:S13]  /*24730*/  LOP3.LUT P1, RZ, R9, 0x1, RZ, 0xc0, !PT ;  /* 0x0000000109ff7812 */ /* 0x004fda000782c0ff */
[----:B----4-:R-:W-:Y:S05]  /*24740*/  @!P1 BRA `(.L_x_8748) ;  /* 0x0000000000049947 */ /* 0x010fea0003800000 */
[----:B------:R-:W-:Y:S01]  /*24750*/  BPT.TRAP 0x1 ;  /* 0x000000040000795c */ /* 0x000fe20000300000 */
.L_x_8748:
[----:B------:R-:W-:Y:S05]  /*24760*/  BSYNC B2 ;  /* 0x0000000000027941 */ /* 0x000fea0003800000 */
.L_x_8747:
[----:B-1----:R-:W2:Y:S04]  /*24770*/  LDL R10, [R1] ;  /* 0x00000000010a7983 */ /* 0x002ea80000100800 */
        /* <DEDUP_REMOVED lines=10> */
[----:B--2---:R-:W-:Y:S01]  /*24820*/  LEA R10, R9, R10, 0xf ;  /* 0x0000000a090a7211 */ /* 0x004fe200078e78ff */
[----:B---3--:R-:W-:-:S04]  /*24830*/  IMAD R3, R7, 0x80, R3 ;  /* 0x0000008007037824 */ /* 0x008fc800078e0203 */
[----:B------:R-:W-:-:S07]  /*24840*/  VIADD R9, R10, 0x18400 ;  /* 0x000184000a097836 */ /* 0x000fce0000000000 */
.L_x_8749:
        /* <DEDUP_REMOVED lines=16> */
.L_x_8750:
        /* <DEDUP_REMOVED lines=10> */
[----:B------:R-:W2:Y:S01]  /*249f0*/  LDL R12, [R1] ;  /* 0x00000000010c7983 */ /* 0x000ea20000100800 */
[----:B------:R-:W-:Y:S01]  /*24a00*/  SHF.L.U32 R5, R5, 0x1f, RZ ;  /* 0x0000001f05057819 */ /* 0x000fe200000006ff */
[----:B------:R-:W-:Y:S01]  /*24a10*/  BSSY B2, `(.L_x_8751) ;  /* 0x0000004000027945 */ /* 0x000fe20003800000 */
[----:B--2---:R-:W-:-:S04]  /*24a20*/  IMAD R2, R4, 0x8, R12 ;  /* 0x0000000804027824 */ /* 0x004fc800078e020c */
[----:B------:R-:W1:Y:S02]  /*24a30*/  SYNCS.PHASECHK.TRANS64.TRYWAIT P0, [R2+URZ+0x28860], R5 ;  /* 0x02886005020075a7 */ /* 0x000e64000800017f */
[----:B-1----:R-:W-:Y:S05]  /*24a40*/  @!P0 BRA `(.L_x_8752) ;  /* 0x0000004400b48947 */ /* 0x002fea0003800000 */
.L_x_8902:
[----:B------:R-:W-:Y:S05]  /*24a50*/  BSYNC B2 ;  /* 0x0000000000027941 */ /* 0x000fea0003800000 */
.L_x_8751:
[----:B------:R-:W2:Y:S01]  /*24a60*/  LDL R10, [R1+0x3c] ;  /* 0x00003c00010a7983 */ /* 0x000ea20000100800 */
[----:B------:R-:W3:Y:S02]  /*24a70*/  S2R R3, SR_TID.X ;  /* 0x0000000000037919 */ /* 0x000ee40000002100 */
[----:B---3--:R-:W-:-:S04]  /*24a80*/  LOP3.LUT R3, R3, 0x7f, RZ, 0xc0, !PT ;  /* 0x0000007f03037812 */ /* 0x008fc800078ec0ff */
[----:B------:R-:W-:-:S13]  /*24a90*/  ISETP.NE.AND P0, PT, R3, RZ, PT ;  /* 0x000000ff0300720c */ /* 0x000fda0003f05270 */
[----:B------:R-:W-:-:S04]  /*24aa0*/  @!P0 MOV R3, 0x8000 ;  /* 0x0000800000038802 */ /* 0x000fc80000000f00 */
[----:B------:R2:W-:Y:S02]  /*24ab0*/  @!P0 SYNCS.ARRIVE.TRANS64 RZ, [R2+URZ+0x28850], R3 ;  /* 0x0288500302ff89a7 */ /* 0x0005e4000800003f */
[----:B--2---:R-:W-:-:S04]  /*24ac0*/  PRMT R3, R10, 0x9910, RZ ;  /* 0x000099100a037816 */ /* 0x004fc800000000ff */
[----:B------:R-:W-:-:S13]  /*24ad0*/  ISETP.NE.AND P0, PT, R3, 0x2, PT ;  /* 0x000000020300780c */ /* 0x000fda0003f05270 */
[----:B------:R-:W-:Y:S05]  /*24ae0*/  @P0 BRA `(.L_x_8753) ;  /* 0x0000000000040947 */ /* 0x000fea0003800000 */
[----:B------:R-:W-:Y:S01]  /*24af0*/  BPT.TRAP 0x1 ;  /* 0x000000040000795c */ /* 0x000fe20000300000 */
.L_x_8753:
[----:B------:R-:W2:Y:S01]  /*24b00*/  LDL R3, [R1+0x4] ;  /* 0x0000040001037983 */ /* 0x000ea20000100800 */
[----:B------:R-:W-:Y:S01]  /*24b10*/  BSSY B2, `(.L_x_8754) ;  /* 0x0000004000027945 */ /* 0x000fe20003800000 */
[----:B--2---:R-:W-:-:S13]  /*24b20*/  LOP3.LUT P0, RZ, R3, 0x8, RZ, 0xc0, !PT ;  /* 0x0000000803ff7812 */ /* 0x004fda000780c0ff */
[----:B------:R-:W-:Y:S05]  /*24b30*/  @P0 BRA `(.L_x_8755) ;  /* 0x0000000000040947 */ /* 0x000fea0003800000 */
[----:B------:R-:W-:Y:S01]  /*24b40*/  BPT.TRAP 0x1 ;  /* 0x000000040000795c */ /* 0x000fe20000300000 */
.L_x_8755:
[----:B------:R-:W-:Y:S05]  /*24b50*/  BSYNC B2 ;  /* 0x0000000000027941 */ /* 0x000fea0003800000 */
.L_x_8754:
[----:B------:R-:W2:Y:S04]  /*24b60*/  LDL R10, [R1] ;  /* 0x00000000010a7983 */ /* 0x000ea80000100800 */
        /* <DEDUP_REMOVED lines=12> */
.L_x_8756:
        /* <DEDUP_REMOVED lines=15> */
.L_x_8757:
        /* <DEDUP_REMOVED lines=12> */
.L_x_8743:
[----:B------:R-:W-:Y:S05]  /*24de0*/  BSYNC B1 ;  /* 0x0000000000017941 */ /* 0x000fea0003800000 */
.L_x_8742:
[----:B------:R-:W3:Y:S01]  /*24df0*/  LDL R2, [R1+0x2c] ;  /* 0x00002c0001027983 */ /* 0x000ee20000100800 */
[----:B------:R-:W-:Y:S02]  /*24e00*/  IADD3 R0, R0, -0x2, RZ ;  /* 0xfffffffe00007810 */ /* 0x000fe40007ffe0ff */
[----:B---3--:R-:W-:-:S13]  /*24e10*/  ISETP.GT.AND P0, PT, R6, R2, PT ;  /* 0x000000020600720c */ /* 0x008fda0003f04270 */
[----:B------:R-:W-:Y:S05]  /*24e20*/  @P0 BRA `(.L_x_8758) ;  /* 0xffffffe800f00947 */ /* 0x000fea000383ffff */
.L_x_8707:
[----:B------:R-:W-:Y:S05]  /*24e30*/  BSYNC B0 ;  /* 0x0000000000007941 */ /* 0x000fea0003800000 */
.L_x_8706:
[----:B------:R-:W3:Y:S01]  /*24e40*/  S2R R2, SR_TID.X ;  /* 0x0000000000027919 */ /* 0x000ee20000002100 */
[----:B------:R-:W-:Y:S01]  /*24e50*/  BSSY B0, `(.L_x_8759) ;  /* 0x0000010000007945 */ /* 0x000fe20003800000 */
[----:B---3--:R-:W-:-:S04]  /*24e60*/  LOP3.LUT R2, R2, 0x7f, RZ, 0xc0, !PT ;  /* 0x0000007f02027812 */ /* 0x008fc800078ec0ff */
[----:B------:R-:W-:-:S13]  /*24e70*/  ISETP.NE.AND P0, PT, R2, RZ, PT ;  /* 0x000000ff0200720c */ /* 0x000fda0003f05270 */
[----:B------:R-:W-:Y:S05]  /*24e80*/  @P0 BRA `(.L_x_8760) ;  /* 0x0000000000300947 */ /* 0x000fea0003800000 */
[----:B------:R-:W3:Y:S01]  /*24e90*/  S2R R2, SR_LANEID ;  /* 0x0000000000027919 */ /* 0x000ee20000000000 */
[----:B------:R-:W-:Y:S01]  /*24ea0*/  VOTEU.ANY UR4, UPT, PT ;  /* 0x0000000000047886 */ /* 0x000fe200038e0100 */
[----:B-1----:R-:W1:Y:S01]  /*24eb0*/  LDC.64 R4, c[0x0][0xc60] ;  /* 0x00031800ff047b82 */ /* 0x002e620000000a00 */
[----:B------:R-:W3:Y:S02]  /*24ec0*/  FLO.U32 R0, UR4 ;  /* 0x0000000400007d00 */ /* 0x000ee400080e0000 */
[----:B---3--:R-:W-:-:S06]  /*24ed0*/  ISETP.EQ.U32.AND P0, PT, R0, R2, PT ;  /* 0x000000020000720c */ /* 0x008fcc0003f02070 */
[----:B------:R-:W1:Y:S07]  /*24ee0*/  POPC R2, UR4 ;  /* 0x0000000400027d09 */ /* 0x000e6e0008000000 */
[----:B-1----:R-:W3:Y:S04]  /*24ef0*/  @P0 ATOMG.E.ADD.STRONG.GPU PT, R2, desc[UR38][R4.64], R2 ;  /* 0x00000002040209a8 */ /* 0x002ee800081ee1e6 */
[----:B---3--:R1:W3:Y:S02]  /*24f00*/  SHFL.IDX PT, R2, R2, R0, 0x1f ;  /* 0x00001f0002027589 */ /* 0x0082e400000e0000 */
[----:B-1----:R-:W1:Y:S02]  /*24f10*/  S2R R0, SR_LTMASK ;  /* 0x0000000000007919 */ /* 0x002e640000003900 */
[----:B-1----:R-:W-:-:S06]  /*24f20*/  LOP3.LUT R0, R0, UR4, RZ, 0xc0, !PT ;  /* 0x0000000400007c12 */ /* 0x002fcc000f8ec0ff */
[----:B------:R-:W3:Y:S02]  /*24f30*/  POPC R0, R0 ;  /* 0x0000000000007309 */ /* 0x000ee40000000000 */
[----:B---3--:R-:W-:-:S07]  /*24f40*/  IADD3 R16, R2, UR36, R0 ;  /* 0x0000002402107c10 */ /* 0x008fce000fffe000 */
.L_x_8760:
[----:B------:R-:W-:Y:S05]  /*24f50*/  BSYNC B0 ;  /* 0x0000000000007941 */ /* 0x000fea0003800000 */
.L_x_8759:
        /* <DEDUP_REMOVED lines=12> */
.L_x_8903:
[----:B------:R-:W-:Y:S05]  /*25020*/  BSYNC B1 ;  /* 0x0000000000017941 */ /* 0x000fea0003800000 */
.L_x_8763:
        /* <DEDUP_REMOVED lines=10> */
.L_x_8765:
[----:B------:R-:W3:Y:S01]  /*250d0*/  LDL R2, [R1+0x4] ;  /* 0x0000040001027983 */ /* 0x000ee20000100800 */
[----:B------:R-:W-:Y:S01]  /*250e0*/  BSSY B1, `(.L_x_8766) ;  /* 0x0000004000017945 */ /* 0x000fe20003800000 */
[----:B---3--:R-:W-:-:S13]  /*250f0*/  LOP3.LUT P0, RZ, R2, 0x8, RZ, 0xc0, !PT ;  /* 0x0000000802ff7812 */ /* 0x008fda000780c0ff */
[----:B------:R-:W-:Y:S05]  /*25100*/  @P0 BRA `(.L_x_8767) ;  /* 0x0000000000040947 */ /* 0x000fea0003800000 */
[----:B------:R-:W-:Y:S01]  /*25110*/  BPT.TRAP 0x1 ;  /* 0x000000040000795c */ /* 0x000fe20000300000 */
.L_x_8767:
[----:B------:R-:W-:Y:S05]  /*25120*/  BSYNC B1 ;  /* 0x0000000000017941 */ /* 0x000fea0003800000 */
.L_x_8766:
[----:B-1----:R-:W3:Y:S04]  /*25130*/  LDL.LU R5, [R1+0x18] ;  /* 0x0000180001057983 */ /* 0x002ee80000300800 */
[----:B------:R-:W3:Y:S04]  /*25140*/  LDL.LU R3, [R1+0xc] ;  /* 0x00000c0001037983 */ /* 0x000ee80000300800 */
[----:B------:R-:W4:Y:S04]  /*25150*/  LDL R4, [R1] ;  /* 0x0000000001047983 */ /* 0x000f280000100800 */
        /* <DEDUP_REMOVED lines=8> */
[----:B---3--:R-:W-:-:S02]  /*251e0*/  IMAD R3, R3, 0x80, R5 ;  /* 0x0000008003037824 */ /* 0x008fc400078e0205 */
[----:B----4-:R-:W-:-:S04]  /*251f0*/  IMAD R2, R2, 0x8000, R4 ;  /* 0x0000800002027824 */ /* 0x010fc800078e0204 */
[----:B------:R-:W-:-:S07]  /*25200*/  VIADD R4, R2, 0x400 ;  /* 0x0000040002047836 */ /* 0x000fce0000000000 */
.L_x_8768:
        /* <DEDUP_REMOVED lines=15> */
.L_x_8769:
        /* <DEDUP_REMOVED lines=10> */
.L_x_8762:
[----:B------:R-:W-:Y:S05]  /*253a0*/  BSYNC B0 ;  /* 0x0000000000007941 */ /* 0x000fea0003800000 */
.L_x_8761:
[----:B-1----:R-:W3:Y:S04]  /*253b0*/  LDL.LU R5, [R1+0x8] ;  /* 0x0000080001057983 */ /* 0x002ee80000300800 */
        /* <DEDUP_REMOVED lines=8> */
.L_x_8686:
[----:B------:R-:W-:Y:S05]  /*25440*/  BSYNC B7 ;  /* 0x0000000000077941 */ /* 0x000fea0003800000 */
.L_x_8684:
        /* <DEDUP_REMOVED lines=9> */
[----:B------:R1:W2:Y:S04]  /*254e0*/  LDS.128 R16, [R0+0x288d0] ;  /* 0x0288d00000107984 */ /* 0x0002a80000000c00 */
[----:B------:R1:W-:Y:S01]  /*254f0*/  STL [R1], R0 ;  /* 0x0000000001007387 */ /* 0x0003e20000100800 */
[----:B------:R-:W-:Y:S06]  /*25500*/  BAR.ARV 0x4, 0x180 ;  /* 0x0106000000007b1d */ /* 0x000fec0000002000 */
[----:B------:R-:W-:Y:S05]  /*25510*/  BRA `(.L_x_8771) ;  /* 0x0000000800d87947 */ /* 0x000fea0003800000 */
.L_x_8770:
[----:B------:R-:W2:Y:S01]  /*25520*/  LDL R6, [R1+0x28] ;  /* 0x0000280001067983 */ /* 0x000ea20000100800 */
[----:B------:R-:W-:Y:S01]  /*25530*/  UMOV UR4, 0xffffffff ;  /* 0xffffffff00047882 */ /* 0x000fe20000000000 */
[----:B--2---:R-:W-:Y:S02]  /*25540*/  ISETP.NE.AND P5, PT, R6, 0x1f, PT ;  /* 0x0000001f0600780c */ /* 0x004fe40003fa5270 */
[----:B------:R-:W-:Y:S11]  /*25550*/  BRA.DIV UR4, `(.L_x_8772) ;  /* 0x0000003e04187947 */ /* 0x000ff6000b800000 */
[----:B-1----:R-:W-:Y:S01]  /*25560*/  IMAD.IADD R0, R19, 0x1, R6 ;  /* 0x0000000113007824 */ /* 0x002fe200078e0206 */
[----:B------:R-:W-:Y:S01]  /*25570*/  ULDC UR4, c[0x0][0xc3c] ;  /* 0x00030f0000047ab9 */ /* 0x000fe20000000800 */
[----:B------:R-:W-:-:S03]  /*25580*/  LOP3.LUT P4, RZ, R7, 0x1, RZ, 0xc0, !PT ;  /* 0x0000000107ff7812 */ /* 0x000fc6000788c0ff */
[----:B------:R-:W-:-:S13]  /*25590*/  ISETP.GE.OR P0, PT, R0, UR4, !P5 ;  /* 0x0000000400007c0c */ /* 0x000fda000ef06670 */
[----:B------:R-:W1:Y:S02]  /*255a0*/  @!P0 LDC.64 R2, c[0x0][0xc80] ;  /* 0x00032000ff028b82 */ /* 0x000e640000000a00 */
[----:B-1----:R-:W-:-:S06]  /*255b0*/  @!P0 IMAD.WIDE R2, R0, 0x4, R2 ;  /* 0x0000000400028825 */ /* 0x002fcc00078e0202 */
[----:B------:R1:W2:Y:S01]  /*255c0*/  @!P0 LDG.E R3, desc[UR38][R2.64] ;  /* 0x0000002602038981 */ /* 0x0002a2000c1e1900 */
[C---:B------:R-:W-:Y:S02]  /*255d0*/  ISETP.GE.U32.AND P1, PT, R6.reuse, 0x4, PT ;  /* 0x000000040600780c */ /* 0x040fe40003f26070 */
[C---:B------:R-:W-:Y:S01]  /*255e0*/  ISETP.GE.U32.AND P2, PT, R6.reuse, 0x8, PT ;  /* 0x000000080600780c */ /* 0x040fe20003f46070 */
[----:B------:R-:W-:Y:S01]  /*255f0*/  SHFL.IDX PT, R0, R16, RZ, 0x1f ;  /* 0x00001fff10007589 */ /* 0x000fe200000e0000 */
[C---:B------:R-:W-:Y:S01]  /*25600*/  ISETP.GE.U32.AND P3, PT, R6.reuse, 0x10, PT ;  /* 0x000000100600780c */ /* 0x040fe20003f66070 */
[----:B-1----:R-:W-:Y:S02]  /*25610*/  IMAD.MOV.U32 R2, RZ, RZ, RZ ;  /* 0x000000ffff027224 */ /* 0x002fe400078e00ff */
[----:B--2---:R-:W-:Y:S01]  /*25620*/  @!P0 IMAD.MOV.U32 R2, RZ, RZ, R3 ;  /* 0x000000ffff028224 */ /* 0x004fe200078e0003 */
[----:B------:R-:W-:-:S04]  /*25630*/  ISETP.GE.U32.AND P0, PT, R6, 0x2, PT ;  /* 0x000000020600780c */ /* 0x000fc80003f06070 */
[----:B------:R-:W1:Y:S02]  /*25640*/  SHFL.UP PT, R3, R2, 0x1, RZ ;  /* 0x0420000002037989 */ /* 0x000e6400000e00ff */
[----:B-1----:R-:W-:-:S05]  /*25650*/  SEL R5, R3, RZ, P4 ;  /* 0x000000ff03057207 */ /* 0x002fca0002000000 */
[----:B------:R-:W-:Y:S02]  /*25660*/  IMAD.IADD R3, R2, 0x1, R5 ;  /* 0x0000000102037824 */ /* 0x000fe400078e0205 */
[----:B------:R-:W-:Y:S04]  /*25670*/  SHFL.IDX PT, R5, R16, 0x1, 0x1f ;  /* 0x00201f0010057f89 */ /* 0x000fe800000e0000 */
        /* <DEDUP_REMOVED lines=13> */
.L_x_8913:
[----:B------:R-:W-:Y:S02]  /*25750*/  ULDC UR4, c[0x0][0xc38] ;  /* 0x00030e0000047ab9 */ /* 0x000fe40000000800 */
[----:B------:R-:W-:-:S04]  /*25760*/  IMAD.U32 R4, RZ, RZ, UR4 ;  /* 0x00000004ff047e24 */ /* 0x000fc8000f8e00ff */
[----:B--2---:R-:W-:-:S04]  /*25770*/  IMAD R16, R16, R4, RZ ;  /* 0x0000000410107224 */ /* 0x004fc800078e02ff */
[----:B------:R-:W-:-:S05]  /*25780*/  IMAD.IADD R5, R5, 0x1, R16 ;  /* 0x0000000105057824 */ /* 0x000fca00078e0210 */
[----:B------:R-:W-:-:S13]  /*25790*/  ISETP.GT.AND P4, PT, R5, R0, PT ;  /* 0x000000000500720c */ /* 0x000fda0003f84270 */
[----:B------:R-:W-:Y:S05]  /*257a0*/  @P4 BRA `(.L_x_8773) ;  /* 0x0000000000a04947 */ /* 0x000fea0003800000 */
.L_x_8778:
[----:B------:R-:W2:Y:S01]  /*257b0*/  LDC R2, c[0x0][0xc3c] ;  /* 0x00030f00ff027b82 */ /* 0x000ea20000000800 */
[----:B------:R-:W-:-:S05]  /*257c0*/  VIADD R19, R19, 0x1f ;  /* 0x0000001f13137836 */ /* 0x000fca0000000000 */
[----:B--2---:R-:W-:-:S13]  /*257d0*/  ISETP.GE.AND P4, PT, R19, R2, PT ;  /* 0x000000021300720c */ /* 0x004fda0003f86270 */
[----:B------:R-:W-:Y:S05]  /*257e0*/  @P4 BRA `(.L_x_8774) ;  /* 0x0000000400dc4947 */ /* 0x000fea0003800000 */
[----:B-1----:R-:W2:Y:S01]  /*257f0*/  LDL R3, [R1+0x28] ;  /* 0x0000280001037983 */ /* 0x002ea20000100800 */
[----:B------:R-:W-:Y:S01]  /*25800*/  BSSY B0, `(.L_x_8775) ;  /* 0x0000008000007945 */ /* 0x000fe20003800000 */
[----:B--2---:R-:W-:-:S04]  /*25810*/  IADD3 R4, R19, R3, RZ ;  /* 0x0000000313047210 */ /* 0x004fc80007ffe0ff */
[----:B------:R-:W-:Y:S01]  /*25820*/  ISETP.GE.OR P4, PT, R4, R2, !P5 ;  /* 0x000000020400720c */ /* 0x000fe20006f86670 */
[----:B------:R-:W-:-:S12]  /*25830*/  IMAD.MOV.U32 R2, RZ, RZ, RZ ;  /* 0x000000ffff027224 */ /* 0x000fd800078e00ff */
[----:B------:R-:W-:Y:S05]  /*25840*/  @P4 BRA `(.L_x_8776) ;  /* 0x00000000000c4947 */ /* 0x000fea0003800000 */
[----:B------:R-:W1:Y:S02]  /*25850*/  LDC.64 R2, c[0x0][0xc80] ;  /* 0x00032000ff027b82 */ /* 0x000e640000000a00 */
[----:B-1----:R-:W-:-:S06]  /*25860*/  IMAD.WIDE R2, R4, 0x4, R2 ;  /* 0x0000000404027825 */ /* 0x002fcc00078e0202 */
[----:B------:R1:W5:Y:S02]  /*25870*/  LDG.E R2, desc[UR38][R2.64] ;  /* 0x0000002602027981 */ /* 0x000364000c1e1900 */
.L_x_8776:
[----:B------:R-:W-:Y:S05]  /*25880*/  BSYNC B0 ;  /* 0x0000000000007941 */ /* 0x000fea0003800000 */
.L_x_8775:
[----:B------:R-:W-:-:S03]  /*25890*/  UMOV UR4, 0xffffffff ;  /* 0xffffffff00047882 */ /* 0x000fc60000000000 */
[----:B------:R-:W-:Y:S05]  /*258a0*/  BRA.DIV UR4, `(.L_x_8777) ;  /* 0x0000003e04807947 */ /* 0x000fea000b800000 */
[----:B------:R-:W2:Y:S04]  /*258b0*/  LDL R4, [R1+0x4] ;  /* 0x0000040001047983 */ /* 0x000ea80000100800 */
[----:B-1---5:R-:W1:Y:S01]  /*258c0*/  SHFL.UP PT, R3, R2, 0x1, RZ ;  /* 0x0420000002037989 */ /* 0x022e6200000e00ff */
[----:B--2---:R-:W-:-:S04]  /*258d0*/  LOP3.LUT P4, RZ, R4, 0x1, RZ, 0xc0, !PT ;  /* 0x0000000104ff7812 */ /* 0x004fc8000788c0ff */
        /* <DEDUP_REMOVED lines=15> */
.L_x_8921:
[----:B------:R-:W-:Y:S02]  /*259d0*/  ULDC UR4, c[0x0][0xc38] ;  /* 0x00030e0000047ab9 */ /* 0x000fe40000000800 */
[----:B------:R-:W-:-:S05]  /*259e0*/  MOV R4, UR4 ;  /* 0x0000000400047c02 */ /* 0x000fca0008000f00 */
[----:B--2---:R-:W-:-:S04]  /*259f0*/  IMAD R16, R16, R4, RZ ;  /* 0x0000000410107224 */ /* 0x004fc800078e02ff */
[----:B------:R-:W-:-:S05]  /*25a00*/  IMAD.IADD R5, R16, 0x1, R5 ;  /* 0x0000000110057824 */ /* 0x000fca00078e0205 */
[----:B------:R-:W-:-:S13]  /*25a10*/  ISETP.GT.AND P4, PT, R5, R0, PT ;  /* 0x000000000500720c */ /* 0x000fda0003f84270 */
[----:B------:R-:W-:Y:S05]  /*25a20*/  @!P4 BRA `(.L_x_8778) ;  /* 0xfffffffc0060c947 */ /* 0x000fea000383ffff */
.L_x_8773:
        /* <DEDUP_REMOVED lines=8> */
.L_x_8925:
[----:B------:R-:W-:Y:S01]  /*25ab0*/  ISETP.NE.AND P0, PT, R6, RZ, PT ;  /* 0x000000ff0600720c */ /* 0x000fe20003f05270 */
[----:B------:R-:W-:-:S12]  /*25ac0*/  IMAD.MOV.U32 R6, RZ, RZ, RZ ;  /* 0x000000ffff067224 */ /* 0x000fd800078e00ff */
[----:B------:R-:W-:Y:S05]  /*25ad0*/  @!P0 BRA `(.L_x_8780) ;  /* 0x0000000000148947 */ /* 0x000fea0003800000 */
[----:B------:R-:W-:Y:S01]  /*25ae0*/  UMOV UR4, 0xffffffff ;  /* 0xffffffff00047882 */ /* 0x000fe20000000000 */
[----:B------:R-:W-:Y:S02]  /*25af0*/  VIADD R12, R5, 0xffffffff ;  /* 0xffffffff050c7836 */ /* 0x000fe40000000000 */
[----:B------:R-:W-:Y:S05]  /*25b00*/  BRA.DIV UR4, `(.L_x_8781) ;  /* 0x0000004204107947 */ /* 0x000fea000b800000 */
[----:B-1----:R1:W4:Y:S02]  /*25b10*/  SHFL.IDX PT, R3, R3, R12, 0x1f ;  /* 0x00001f0c03037589 */ /* 0x00232400000e0000 */
.L_x_8928:
[----:B----4-:R-:W-:-:S07]  /*25b20*/  IMAD.MOV.U32 R6, RZ, RZ, R3 ;  /* 0x000000ffff067224 */ /* 0x010fce00078e0003 */
.L_x_8780:
[----:B-12---:R-:W1:Y:S01]  /*25b30*/  LDC.64 R2, c[0x0][0xc90] ;  /* 0x00032400ff027b82 */ /* 0x006e620000000a00 */
[----:B------:R-:W-:-:S04]  /*25b40*/  IMAD.IADD R19, R5, 0x1, R19 ;  /* 0x0000000105137824 */ /* 0x000fc800078e0213 */
[----:B-1----:R-:W-:-:S05]  /*25b50*/  IMAD.WIDE R2, R19, 0x4, R2 ;  /* 0x0000000413027825 */ /* 0x002fca00078e0202 */
[----:B------:R-:W3:Y:S01]  /*25b60*/  LDG.E R7, desc[UR38][R2.64] ;  /* 0x0000002602077981 */ /* 0x000ee2000c1e1900 */
[----:B------:R-:W-:-:S04]  /*25b70*/  IMAD R16, R6, R4, R16 ;  /* 0x0000000406107224 */ /* 0x000fc800078e0210 */
[----:B------:R-:W-:Y:S02]  /*25b80*/  IMAD.IADD R0, R0, 0x1, -R16 ;  /* 0x0000000100007824 */ /* 0x000fe400078e0a10 */
[----:B---3--:R-:W-:-:S05]  /*25b90*/  IMAD R5, R17, R7, RZ ;  /* 0x0000000711057224 */ /* 0x008fca00078e02ff */
[----:B-----5:R-:W-:-:S04]  /*25ba0*/  IABS R8, R5 ;  /* 0x0000000500087213 */ /* 0x020fc80000000000 */
[----:B------:R-:W1:Y:S08]  /*25bb0*/  I2F.RP R2, R8 ;  /* 0x0000000800027306 */ /* 0x000e700000209400 */
[----:B-1----:R-:W1:Y:S02]  /*25bc0*/  MUFU.RCP R2, R2 ;  /* 0x0000000200027308 */ /* 0x002e640000001000 */
[----:B-1----:R-:W-:-:S06]  /*25bd0*/  IADD3 R2, R2, 0xffffffe, RZ ;  /* 0x0ffffffe02027810 */ /* 0x002fcc0007ffe0ff */
[----:B------:R-:W1:Y:S02]  /*25be0*/  F2I.FTZ.U32.TRUNC.NTZ R3, R2 ;  /* 0x0000000200037305 */ /* 0x000e64000021f000 */
[----:B-1----:R-:W-:-:S04]  /*25bf0*/  IMAD.MOV R2, RZ, RZ, -R3 ;  /* 0x000000ffff027224 */ /* 0x002fc800078e0a03 */
        /* <DEDUP_REMOVED lines=25> */
[----:B------:R-:W1:Y:S08]  /*25d90*/  I2F.RP R3, R7 ;  /* 0x0000000700037306 */ /* 0x000e700000209400 */
[----:B-1----:R-:W1:Y:S02]  /*25da0*/  MUFU.RCP R3, R3 ;  /* 0x0000000300037308 */ /* 0x002e640000001000 */
[----:B-1----:R-:W-:-:S06]  /*25db0*/  VIADD R3, R3, 0xffffffe ;  /* 0x0ffffffe03037836 */ /* 0x002fcc0000000000 */
[----:B------:R-:W1:Y:S02]  /*25dc0*/  F2I.FTZ.U32.TRUNC.NTZ R3, R3 ;  /* 0x0000000300037305 */ /* 0x000e64000021f000 */
[----:B-1----:R-:W-:-:S04]  /*25dd0*/  IMAD.MOV R2, RZ, RZ, -R3 ;  /* 0x000000ffff027224 */ /* 0x002fc800078e0a03 */
        /* <DEDUP_REMOVED lines=18> */
[----:B------:R-:W-:Y:S02]  /*25f00*/  @!P2 LOP3.LUT R2, RZ, R4, RZ, 0x33, !PT ;  /* 0x00000004ff02a212 */ /* 0x000fe400078e33ff */
[----:B------:R-:W-:-:S05]  /*25f10*/  IADD3 R4, -R4, RZ, RZ ;  /* 0x000000ff04047210 */ /* 0x000fca0007ffe1ff */
[----:B------:R-:W-:Y:S01]  /*25f20*/  IMAD R18, R2, R4, R0 ;  /* 0x0000000402127224 */ /* 0x000fe200078e0200 */
[----:B------:R-:W-:-:S05]  /*25f30*/  LOP3.LUT R2, RZ, R2, RZ, 0x33, !PT ;  /* 0x00000002ff027212 */ /* 0x000fca00078e33ff */
[----:B------:R-:W-:Y:S01]  /*25f40*/  IMAD.IADD R17, R17, 0x1, R2 ;  /* 0x0000000111117824 */ /* 0x000fe200078e0202 */
[----:B------:R-:W-:Y:S06]  /*25f50*/  BRA `(.L_x_8782) ;  /* 0x00000000001c7947 */ /* 0x000fec0003800000 */
.L_x_8774:
[----:B------:R-:W-:Y:S01]  /*25f60*/  UMOV UR4, URZ ;  /* 0x0000003f00047c82 */ /* 0x000fe20008000000 */
[----:B------:R-:W-:Y:S01]  /*25f70*/  UMOV UR5, URZ ;  /* 0x0000003f00057c82 */ /* 0x000fe20008000000 */
[----:B------:R-:W-:Y:S01]  /*25f80*/  ULDC UR6, c[0x0][0xc3c] ;  /* 0x00030f0000067ab9 */ /* 0x000fe20000000800 */
[----:B------:R-:W-:Y:S02]  /*25f90*/  IMAD.MOV.U32 R16, RZ, RZ, R0 ;  /* 0x000000ffff107224 */ /* 0x000fe400078e0000 */
[----:B------:R-:W-:Y:S02]  /*25fa0*/  IMAD.U32 R17, RZ, RZ, UR4 ;  /* 0x00000004ff117e24 */ /* 0x000fe4000f8e00ff */
[----:B------:R-:W-:Y:S02]  /*25fb0*/  IMAD.U32 R18, RZ, RZ, UR5 ;  /* 0x00000005ff127e24 */ /* 0x000fe4000f8e00ff */
[----:B------:R-:W-:-:S07]  /*25fc0*/  IMAD.U32 R19, RZ, RZ, UR6 ;  /* 0x00000006ff137e24 */ /* 0x000fce000f8e00ff */
.L_x_8782:
[----:B------:R-:W2:Y:S04]  /*25fd0*/  LDL R0, [R1+0x28] ;  /* 0x0000280001007983 */ /* 0x000ea80000100800 */
[----:B-1----:R3:W4:Y:S01]  /*25fe0*/  LDL R3, [R1] ;  /* 0x0000000001037983 */ /* 0x0027220000100800 */
        /* <DEDUP_REMOVED lines=9> */
.L_x_8771:
[----:B------:R-:W-:Y:S02]  /*26080*/  ULDC UR4, c[0x0][0xc3c] ;  /* 0x00030f0000047ab9 */ /* 0x000fe40000000800 */
[----:B--2---:R-:W-:-:S13]  /*26090*/  ISETP.GE.AND P0, PT, R19, UR4, PT ;  /* 0x0000000413007c0c */ /* 0x004fda000bf06270 */
[----:B------:R-:W-:Y:S05]  /*260a0*/  @!P0 BRA `(.L_x_8783) ;  /* 0xffffff9400488947 */ /* 0x000fea000383ffff */
[----:B------:R-:W-:Y:S05]  /*260b0*/  BSYNC B8 ;  /* 0x0000000000087941 */ /* 0x000fea0003800000 */
.L_x_8628:
[----:B-1----:R-:W2:Y:S01]  /*260c0*/  LDL.LU R0, [R1+0x54] ;  /* 0x0000540001007983 */ /* 0x002ea20000300800 */
[----:B------:R-:W-:Y:S01]  /*260d0*/  BSSY B0, `(.L_x_8784) ;  /* 0x000000b000007945 */ /* 0x000fe20003800000 */
[----:B------:R-:W1:Y:S01]  /*260e0*/  S2R R5, SR_CgaCtaId ;  /* 0x0000000000057919 */ /* 0x000e620000008800 */
[----:B--2---:R-:W-:-:S05]  /*260f0*/  VIADD R0, R0, 0x1 ;  /* 0x0000000100007836 */ /* 0x004fca0000000000 */
[----:B0-----:R-:W-:-:S04]  /*26100*/  LEA.HI R2, R0, R0, RZ, 0x1 ;  /* 0x0000000000027211 */ /* 0x001fc800078f08ff */
[----:B---3--:R-:W-:-:S04]  /*26110*/  LOP3.LUT R3, R2, 0xfffffffe, RZ, 0xc0, !PT ;  /* 0xfffffffe02037812 */ /* 0x008fc800078ec0ff */
[----:B------:R-:W-:Y:S02]  /*26120*/  IADD3 R3, R0, -R3, RZ ;  /* 0x8000000300037210 */ /* 0x000fe40007ffe0ff */
[----:B------:R-:W-:Y:S02]  /*26130*/  MOV R0, 0x400 ;  /* 0x0000040000007802 */ /* 0x000fe40000000f00 */
[----:B------:R-:W-:Y:S02]  /*26140*/  SHF.L.U32 R3, R3, 0x1f, RZ ;  /* 0x0000001f03037819 */ /* 0x000fe400000006ff */
[----:B-1----:R-:W-:-:S04]  /*26150*/  LEA R0, R5, R0, 0x18 ;  /* 0x0000000005007211 */ /* 0x002fc800078ec0ff */
[----:B------:R-:W0:Y:S02]  /*26160*/  SYNCS.PHASECHK.TRANS64.TRYWAIT P0, [R0+URZ+0x28820], R3 ;  /* 0x02882003000075a7 */ /* 0x000e24000800017f */
[----:B0-----:R-:W-:Y:S05]  /*26170*/  @!P0 BRA `(.L_x_8785) ;  /* 0x00000038009c8947 */ /* 0x001fea0003800000 */
.L_x_8929:
[----:B------:R-:W-:Y:S05]  /*26180*/  BSYNC B0 ;  /* 0x0000000000007941 */ /* 0x000fea0003800000 */
.L_x_8784:
[----:B------:R-:W-:-:S03]  /*26190*/  UMOV UR4, 0xffffffff ;  /* 0xffffffff00047882 */ /* 0x000fc60000000000 */
[----:B------:R-:W-:Y:S05]  /*261a0*/  BRA.DIV UR4, `(.L_x_8786) ;  /* 0x0000003a04a47947 */ /* 0x000fea000b800000 */
[----:B------:R-:W1:Y:S02]  /*261b0*/  S2R R2, SR_TID.X ;  /* 0x0000000000027919 */ /* 0x000e640000002100 */
[----:B-1----:R-:W-:-:S04]  /*261c0*/  SHF.R.U32.HI R2, RZ, 0x5, R2 ;  /* 0x00000005ff027819 */ /* 0x002fc80000011602 */
[----:B------:R-:W-:-:S05]  /*261d0*/  LOP3.LUT R2, R2, 0x3, RZ, 0xc0, !PT ;  /* 0x0000000302027812 */ /* 0x000fca00078ec0ff */
[----:B------:R1:W2:Y:S02]  /*261e0*/  SHFL.IDX PT, R14, R2, RZ, 0x1f ;  /* 0x00001fff020e7589 */ /* 0x0002a400000e0000 */
.L_x_8932:
[----:B--2---:R-:W-:-:S13]  /*261f0*/  ISETP.NE.AND P0, PT, R14, RZ, PT ;  /* 0x000000ff0e00720c */ /* 0x004fda0003f05270 */
[----:B------:R-:W-:Y:S05]  /*26200*/  @P0 BRA `(.L_x_8356) ;  /* 0x0000000000940947 */ /* 0x000fea0003800000 */
[----:B------:R-:W-:-:S03]  /*26210*/  UMOV UR4, 0xffffffff ;  /* 0xffffffff00047882 */ /* 0x000fc60000000000 */
[----:B------:R-:W-:Y:S05]  /*26220*/  BRA.DIV UR4, `(.L_x_8787) ;  /* 0x0000003a04b87947 */ /* 0x000fea000b800000 */
[----:B------:R-:W-:-:S13]  /*26230*/  ELECT P6, URZ, PT ;  /* 0x00000000003f782f */ /* 0x000fda00038c0000 */
.L_x_8935:
[----:B------:R-:W-:Y:S05]  /*26240*/  @!P6 BRA `(.L_x_8356) ;  /* 0x000000000084e947 */ /* 0x000fea0003800000 */
[----:B-1----:R-:W2:Y:S02]  /*26250*/  LDL.LU R2, [R1+0x50] ;  /* 0x0000500001027983 */ /* 0x002ea40000300800 */
[----:B--2---:R-:W-:-:S04]  /*26260*/  LOP3.LUT R2, R2, 0x2, RZ, 0xfc, !PT ;  /* 0x0000000202027812 */ /* 0x004fc800078efcff */
[----:B------:R-:W-:-:S13]  /*26270*/  ISETP.NE.AND P2, PT, R2, 0x3, PT ;  /* 0x000000030200780c */ /* 0x000fda0003f45270 */
[----:B------:R-:W-:Y:S05]  /*26280*/  @!P2 BRA `(.L_x_8788) ;  /* 0x000000000004a947 */ /* 0x000fea0003800000 */
[----:B------:R-:W-:Y:S01]  /*26290*/  BPT.TRAP 0x1 ;  /* 0x000000040000795c */ /* 0x000fe20000300000 */
.L_x_8788:
        /* <DEDUP_REMOVED lines=14> */
.L_x_8936:
[----:B------:R-:W1:Y:S02]  /*26380*/  SYNCS.PHASECHK.TRANS64.TRYWAIT P0, [R7+URZ], R2 ;  /* 0x00000002070075a7 */ /* 0x000e64000800017f */
[----:B-1----:R-:W-:Y:S05]  /*26390*/  @!P0 BRA `(.L_x_8790) ;  /* 0x0000003800908947 */ /* 0x002fea0003800000 */
.L_x_8937:
[----:B------:R-:W-:Y:S05]  /*263a0*/  @!P2 BRA `(.L_x_8791) ;  /* 0x000000000004a947 */ /* 0x000fea0003800000 */
[----:B------:R-:W-:Y:S01]  /*263b0*/  BPT.TRAP 0x1 ;  /* 0x000000040000795c */ /* 0x000fe20000300000 */
.L_x_8791:
[----:B------:R-:W2:Y:S01]  /*263c0*/  LDL.LU R4, [R1+0x8] ;  /* 0x0000080001047983 */ /* 0x000ea20000300800 */
[----:B------:R-:W-:-:S04]  /*263d0*/  VIADD R0, R0, 0x28860 ;  /* 0x0002886000007836 */ /* 0x000fc80000000000 */
[----:B--2---:R-:W-:-:S04]  /*263e0*/  IMAD R4, R4, 0x8, R0 ;  /* 0x0000000804047824 */ /* 0x004fc800078e0200 */
[----:B------:R-:W2:Y:S02]  /*263f0*/  SYNCS.PHASECHK.TRANS64.TRYWAIT P0, [R4+URZ], R5 ;  /* 0x00000005040075a7 */ /* 0x000ea4000800017f */
[----:B--2---:R-:W-:Y:S05]  /*26400*/  @!P0 BRA `(.L_x_8792) ;  /* 0x0000003800888947 */ /* 0x004fea0003800000 */
.L_x_8938:
[----:B------:R-:W-:-:S07]  /*26410*/  LEA R3, R3, R0, 0x3 ;  /* 0x0000000003037211 */ /* 0x000fce00078e18ff */
.L_x_8793:
[----:B---3--:R3:W4:Y:S02]  /*26420*/  SYNCS.PHASECHK.TRANS64.TRYWAIT P0, [R3+URZ], R2 ;  /* 0x00000002030075a7 */ /* 0x008724000800017f */
[----:B----4-:R-:W-:Y:S05]  /*26430*/  @!P0 NANOSLEEP.SYNCS 0x989680 ;  /* 0x009896800000895d */ /* 0x010fea0003900000 */
[----:B------:R-:W4:Y:S02]  /*26440*/  @!P0 SYNCS.PHASECHK.TRANS64 P0, [R3+URZ], R2 ;  /* 0x00000002030085a7 */ /* 0x000f24000800007f */
[----:B----4-:R-:W-:Y:S05]  /*26450*/  @!P0 BRA `(.L_x_8793) ;  /* 0xfffffffc00f08947 */ /* 0x010fea000383ffff */
.L_x_8356:
[----:B------:R-:W-:Y:S05]  /*26460*/  BSYNC B9 ;  /* 0x0000000000097941 */ /* 0x000fea0003800000 */
.L_x_8353:
[----:B------:R-:W-:Y:S05]  /*26470*/  EXIT ;  /* 0x000000000000794d */ /* 0x000fea0003800000 */
.L_x_8386:
[----:B0-----:R0:W1:Y:S02]  /*26480*/  SYNCS.PHASECHK.TRANS64.TRYWAIT P6, [R106+URZ+0x28890], R119 ;  /* 0x028890776a0075a7 */ /* 0x00106400080c017f */
[----:B-1----:R-:W-:Y:S05]  /*26490*/  @!P6 NANOSLEEP.SYNCS 0x989680 ;  /* 0x009896800000e95d */ /* 0x002fea0003900000 */
[----:B------:R-:W1:Y:S02]  /*264a0*/  @!P6 SYNCS.PHASECHK.TRANS64 P6, [R106+URZ+0x28890], R119 ;  /* 0x028890776a00e5a7 */ /* 0x000e6400080c007f */
[----:B-1----:R-:W-:Y:S05]  /*264b0*/  @!P6 BRA `(.L_x_8386) ;  /* 0xfffffffc00f0e947 */ /* 0x002fea000383ffff */
[----:B------:R-:W-:Y:S05]  /*264c0*/  BRA `(.L_x_8794) ;  /* 0xfffffdcc00cc7947 */ /* 0x000fea000383ffff */
.L_x_8422:
[----:B0-----:R0:W1:Y:S02]  /*264d0*/  SYNCS.PHASECHK.TRANS64.TRYWAIT P4, [R106+URZ+0x28890], R119 ;  /* 0x028890776a0075a7 */ /* 0x001064000808017f */
[----:B-1----:R-:W-:Y:S05]  /*264e0*/  @!P4 NANOSLEEP.SYNCS 0x989680 ;  /* 0x009896800000c95d */ /* 0x002fea0003900000 */
[----:B------:R-:W1:Y:S02]  /*264f0*/  @!P4 SYNCS.PHASECHK.TRANS64 P4, [R106+URZ+0x28890], R119 ;  /* 0x028890776a00c5a7 */ /* 0x000e64000808007f */
[----:B-1----:R-:W-:Y:S05]  /*26500*/  @!P4 BRA `(.L_x_8422) ;  /* 0xfffffffc00f0c947 */ /* 0x002fea000383ffff */
[----:B------:R-:W-:Y:S05]  /*26510*/  BRA `(.L_x_8795) ;  /* 0xfffffdf400287947 */ /* 0x000fea000383ffff */
.L_x_8439:
[----:B0-----:R0:W1:Y:S02]  /*26520*/  SYNCS.PHASECHK.TRANS64.TRYWAIT P3, [R106+URZ+0x28890], R119 ;  /* 0x028890776a0075a7 */ /* 0x001064000806017f */
[----:B-1----:R-:W-:Y:S05]  /*26530*/  @!P3 NANOSLEEP.SYNCS 0x989680 ;  /* 0x009896800000b95d */ /* 0x002fea0003900000 */
[----:B------:R-:W1:Y:S02]  /*26540*/  @!P3 SYNCS.PHASECHK.TRANS64 P3, [R106+URZ+0x28890], R119 ;  /* 0x028890776a00b5a7 */ /* 0x000e64000806007f */
[----:B-1----:R-:W-:Y:S05]  /*26550*/  @!P3 BRA `(.L_x_8439) ;  /* 0xfffffffc00f0b947 */ /* 0x002fea000383ffff */
[----:B------:R-:W-:Y:S05]  /*26560*/  BRA `(.L_x_8796) ;  /* 0xfffffe1400507947 */ /* 0x000fea000383ffff */
.L_x_8449:
[----:B--2---:R2:W3:Y:S02]  /*26570*/  SYNCS.PHASECHK.TRANS64.TRYWAIT P0, [R106+URZ+0x288b0], R119 ;  /* 0x0288b0776a0075a7 */ /* 0x0044e4000800017f */
[----:B---3--:R-:W-:Y:S05]  /*26580*/  @!P0 NANOSLEEP.SYNCS 0x989680 ;  /* 0x009896800000895d */ /* 0x008fea0003900000 */
[----:B------:R-:W3:Y:S02]  /*26590*/  @!P0 SYNCS.PHASECHK.TRANS64 P0, [R106+URZ+0x288b0], R119 ;  /* 0x0288b0776a0085a7 */ /* 0x000ee4000800007f */
[----:B---3--:R-:W-:Y:S05]  /*265a0*/  @!P0 BRA `(.L_x_8449) ;  /* 0xfffffffc00f08947 */ /* 0x008fea000383ffff */
[----:B------:R-:W-:Y:S05]  /*265b0*/  BRA `(.L_x_8797) ;  /* 0xfffffe1800ec7947 */ /* 0x000fea000383ffff */
.L_x_8469:
        /* <DEDUP_REMOVED lines=8> */
.L_x_8799:
[----:B------:R-:W-:Y:S05]  /*26640*/  BSYNC B0 ;  /* 0x0000000000007941 */ /* 0x000fea0003800000 */
.L_x_8798:
[----:B------:R-:W-:Y:S01]  /*26650*/  IMAD.MOV.U32 R194, RZ, RZ, R14 ;  /* 0x000000ffffc27224 */ /* 0x000fe200078e000e */
[----:B------:R-:W-:Y:S06]  /*26660*/  BRA `(.L_x_8800) ;  /* 0xfffffe2800207947 */ /* 0x000fec000383ffff */
.L_x_8479:
[----:B------:R-:W-:Y:S01]  /*26670*/  BSSY B1, `(.L_x_8801) ;  /* 0x0000008000017945 */ /* 0x000fe20003800000 */
[----:B------:R-:W-:Y:S01]  /*26680*/  IMAD.MOV.U32 R13, RZ, RZ, R6 ;  /* 0x000000ffff0d7224 */ /* 0x000fe200078e0006 */
[----:B------:R-:W-:Y:S01]  /*26690*/  MOV R12, RZ ;  /* 0x000000ff000c7202 */ /* 0x000fe20000000f00 */
[----:B------:R-:W-:Y:S02]  /*266a0*/  IMAD.MOV.U32 R11, RZ, RZ, 0x181f ;  /* 0x0000181fff0b7424 */ /* 0x000fe400078e00ff */
[----:B------:R-:W-:-:S07]  /*266b0*/  IMAD.MOV.U32 R15, RZ, RZ, -0x1 ;  /* 0xffffffffff0f7424 */ /* 0x000fce00078e00ff */
[----:B0-----:R-:W-:Y:S05]  /*266c0*/  WARPSYNC.COLLECTIVE R15, `(.L_x_8802) ;  /* 0x000000000f087348 */ /* 0x001fea0003c00000 */
[----:B------:R1:W2:Y:S02]  /*266d0*/  SHFL.IDX P6, R14, R13, R12, R11 ;  /* 0x0000000c0d0e7389 */ /* 0x0002a400000c000b */
[----:B012---:R-:W-:Y:S01]  /*266e0*/  ENDCOLLECTIVE ;  /* 0x000000000000791b */ /* 0x007fe20003800000 */
.L_x_8802:
[----:B------:R-:W-:Y:S05]  /*266f0*/  BSYNC B1 ;  /* 0x0000000000017941 */ /* 0x000fea0003800000 */
.L_x_8801:
        /* <DEDUP_REMOVED lines=8> */
.L_x_8803:
[----:B------:R-:W-:Y:S02]  /*26780*/  IMAD.MOV.U32 R13, RZ, RZ, R8 ;  /* 0x000000ffff0d7224 */ /* 0x000fe400078e0008 */
[----:B------:R-:W-:-:S07]  /*26790*/  IMAD.MOV.U32 R3, RZ, RZ, R14 ;  /* 0x000000ffff037224 */ /* 0x000fce00078e000e */
[----:B------:R-:W-:Y:S05]  /*267a0*/  WARPSYNC.COLLECTIVE R15, `(.L_x_8804) ;  /* 0x000000000f087348 */ /* 0x000fea0003c00000 */
[----:B------:R0:W1:Y:S02]  /*267b0*/  SHFL.IDX P6, R14, R13, R12, R11 ;  /* 0x0000000c0d0e7389 */ /* 0x00006400000c000b */
[----:B01----:R-:W-:Y:S01]  /*267c0*/  ENDCOLLECTIVE ;  /* 0x000000000000791b */ /* 0x003fe20003800000 */
.L_x_8804:
[----:B------:R-:W-:Y:S02]  /*267d0*/  IMAD.MOV.U32 R13, RZ, RZ, R7 ;  /* 0x000000ffff0d7224 */ /* 0x000fe400078e0007 */
[----:B------:R-:W-:-:S07]  /*267e0*/  IMAD.MOV.U32 R4, RZ, RZ, R14 ;  /* 0x000000ffff047224 */ /* 0x000fce00078e000e */
[----:B------:R-:W-:Y:S05]  /*267f0*/  WARPSYNC.COLLECTIVE R15, `(.L_x_8805) ;  /* 0x000000000f087348 */ /* 0x000fea0003c00000 */
[----:B------:R0:W1:Y:S02]  /*26800*/  SHFL.IDX P6, R14, R13, R12, R11 ;  /* 0x0000000c0d0e7389 */ /* 0x00006400000c000b */
[----:B01----:R-:W-:Y:S01]  /*26810*/  ENDCOLLECTIVE ;  /* 0x000000000000791b */ /* 0x003fe20003800000 */
.L_x_8805:
[----:B------:R-:W-:Y:S05]  /*26820*/  BRA `(.L_x_8806) ;  /* 0xfffffe2c006c7947 */ /* 0x000fea000383ffff */
.L_x_8482:
[----:B------:R-:W-:Y:S01]  /*26830*/  BSSY B1, `(.L_x_8807) ;  /* 0x0000008000017945 */ /* 0x000fe20003800000 */
[----:B0-----:R-:W-:Y:S01]  /*26840*/  IMAD.MOV.U32 R13, RZ, RZ, R6 ;  /* 0x000000ffff0d7224 */ /* 0x001fe200078e0006 */
[----:B------:R-:W-:Y:S01]  /*26850*/  MOV R11, 0x181f ;  /* 0x0000181f000b7802 */ /* 0x000fe20000000f00 */
[----:B------:R-:W-:Y:S02]  /*26860*/  IMAD.MOV.U32 R12, RZ, RZ, 0x1 ;  /* 0x00000001ff0c7424 */ /* 0x000fe400078e00ff */
[----:B------:R-:W-:-:S07]  /*26870*/  IMAD.MOV.U32 R15, RZ, RZ, -0x1 ;  /* 0xffffffffff0f7424 */ /* 0x000fce00078e00ff */
[----:B-1----:R-:W-:Y:S05]  /*26880*/  WARPSYNC.COLLECTIVE R15, `(.L_x_8808) ;  /* 0x000000000f087348 */ /* 0x002fea0003c00000 */
[----:B------:R0:W2:Y:S02]  /*26890*/  SHFL.IDX P6, R14, R13, R12, R11 ;  /* 0x0000000c0d0e7389 */ /* 0x0000a400000c000b */
[----:B012---:R-:W-:Y:S01]  /*268a0*/  ENDCOLLECTIVE ;  /* 0x000000000000791b */ /* 0x007fe20003800000 */
.L_x_8808:
[----:B------:R-:W-:Y:S05]  /*268b0*/  BSYNC B1 ;  /* 0x0000000000017941 */ /* 0x000fea0003800000 */
.L_x_8807:
[----:B------:R-:W-:Y:S02]  /*268c0*/  IMAD.MOV.U32 R13, RZ, RZ, R5 ;  /* 0x000000ffff0d7224 */ /* 0x000fe400078e0005 */
[----:B------:R-:W-:Y:S02]  /*268d0*/  IMAD.MOV.U32 R12, RZ, RZ, 0x1 ;  /* 0x00000001ff0c7424 */ /* 0x000fe400078e00ff */
[----:B------:R-:W-:Y:S02]  /*268e0*/  IMAD.MOV.U32 R11, RZ, RZ, 0x181f ;  /* 0x0000181fff0b7424 */ /* 0x000fe400078e00ff */
[----:B------:R-:W-:Y:S02]  /*268f0*/  IMAD.MOV.U32 R15, RZ, RZ, -0x1 ;  /* 0xffffffffff0f7424 */ /* 0x000fe400078e00ff */
[----:B------:R-:W-:-:S07]  /*26900*/  IMAD.MOV.U32 R0, RZ, RZ, R14 ;  /* 0x000000ffff007224 */ /* 0x000fce00078e000e */
[----:B------:R-:W-:Y:S05]  /*26910*/  WARPSYNC.COLLECTIVE R15, `(.L_x_8809) ;  /* 0x000000000f087348 */ /* 0x000fea0003c00000 */
[----:B------:R0:W1:Y:S02]  /*26920*/  SHFL.IDX P6, R14, R13, R12, R11 ;  /* 0x0000000c0d0e7389 */ /* 0x00006400000c000b */
[----:B01----:R-:W-:Y:S01]  /*26930*/  ENDCOLLECTIVE ;  /* 0x000000000000791b */ /* 0x003fe20003800000 */
.L_x_8809:
[----:B------:R-:W-:Y:S01]  /*26940*/  IMAD.MOV.U32 R13, RZ, RZ, R8 ;  /* 0x000000ffff0d7224 */ /* 0x000fe200078e0008 */
[----:B------:R-:W-:-:S07]  /*26950*/  MOV R3, R14 ;  /* 0x0000000e00037202 */ /* 0x000fce0000000f00 */
[----:B------:R-:W-:Y:S05]  /*26960*/  WARPSYNC.COLLECTIVE R15, `(.L_x_8810) ;  /* 0x000000000f087348 */ /* 0x000fea0003c00000 */
[----:B------:R0:W1:Y:S02]  /*26970*/  SHFL.IDX P6, R14, R13, R12, R11 ;  /* 0x0000000c0d0e7389 */ /* 0x00006400000c000b */
[----:B01----:R-:W-:Y:S01]  /*26980*/  ENDCOLLECTIVE ;  /* 0x000000000000791b */ /* 0x003fe20003800000 */
.L_x_8810:
[----:B------:R-:W-:Y:S02]  /*26990*/  IMAD.MOV.U32 R13, RZ, RZ, R7 ;  /* 0x000000ffff0d7224 */ /* 0x000fe400078e0007 */
[----:B------:R-:W-:-:S07]  /*269a0*/  IMAD.MOV.U32 R4, RZ, RZ, R14 ;  /* 0x000000ffff047224 */ /* 0x000fce00078e000e */
[----:B------:R-:W-:Y:S05]  /*269b0*/  WARPSYNC.COLLECTIVE R15, `(.L_x_8811) ;  /* 0x000000000f087348 */ /* 0x000fea0003c00000 */
[----:B------:R0:W1:Y:S02]  /*269c0*/  SHFL.IDX P6, R14, R13, R12, R11 ;  /* 0x0000000c0d0e7389 */ /* 0x00006400000c000b */
[----:B01----:R-:W-:Y:S01]  /*269d0*/  ENDCOLLECTIVE ;  /* 0x000000000000791b */ /* 0x003fe20003800000 */
.L_x_8811:
[----:B------:R-:W-:Y:S05]  /*269e0*/  BRA `(.L_x_8812) ;  /* 0xfffffe2c00d87947 */ /* 0x000fea000383ffff */
.L_x_8485:
[----:B------:R-:W-:Y:S01]  /*269f0*/  BSSY B1, `(.L_x_8813) ;  /* 0x0000008000017945 */ /* 0x000fe20003800000 */
[----:B0-----:R-:W-:Y:S01]  /*26a00*/  IMAD.MOV.U32 R13, RZ, RZ, R6 ;  /* 0x000000ffff0d7224 */ /* 0x001fe200078e0006 */
[----:B------:R-:W-:Y:S01]  /*26a10*/  MOV R15, 0xffffffff ;  /* 0xffffffff000f7802 */ /* 0x000fe20000000f00 */
[----:B------:R-:W-:Y:S02]  /*26a20*/  IMAD.MOV.U32 R12, RZ, RZ, 0x2 ;  /* 0x00000002ff0c7424 */ /* 0x000fe400078e00ff */
[----:B------:R-:W-:-:S07]  /*26a30*/  IMAD.MOV.U32 R11, RZ, RZ, 0x181f ;  /* 0x0000181fff0b7424 */ /* 0x000fce00078e00ff */
[----:B--2---:R-:W-:Y:S05]  /*26a40*/  WARPSYNC.COLLECTIVE R15, `(.L_x_8814) ;  /* 0x000000000f087348 */ /* 0x004fea0003c00000 */
[----:B------:R0:W1:Y:S02]  /*26a50*/  SHFL.IDX P6, R14, R13, R12, R11 ;  /* 0x0000000c0d0e7389 */ /* 0x00006400000c000b */
[----:B012---:R-:W-:Y:S01]  /*26a60*/  ENDCOLLECTIVE ;  /* 0x000000000000791b */ /* 0x007fe20003800000 */
.L_x_8814:
[----:B------:R-:W-:Y:S05]  /*26a70*/  BSYNC B1 ;  /* 0x0000000000017941 */ /* 0x000fea0003800000 */
.L_x_8813:
        /* <DEDUP_REMOVED lines=8> */
.L_x_8815:
[----:B------:R-:W-:Y:S01]  /*26b00*/  MOV R13, R8 ;  /* 0x00000008000d7202 */ /* 0x000fe20000000f00 */
[----:B------:R-:W-:-:S07]  /*26b10*/  IMAD.MOV.U32 R3, RZ, RZ, R14 ;  /* 0x000000ffff037224 */ /* 0x000fce00078e000e */
[----:B------:R-:W-:Y:S05]  /*26b20*/  WARPSYNC.COLLECTIVE R15, `(.L_x_8816) ;  /* 0x000000000f087348 */ /* 0x000fea0003c00000 */
[----:B------:R0:W1:Y:S02]  /*26b30*/  SHFL.IDX P6, R14, R13, R12, R11 ;  /* 0x0000000c0d0e7389 */ /* 0x00006400000c000b */
[----:B01----:R-:W-:Y:S01]  /*26b40*/  ENDCOLLECTIVE ;  /* 0x000000000000791b */ /* 0x003fe20003800000 */
.L_x_8816:
[----:B------:R-:W-:Y:S02]  /*26b50*/  IMAD.MOV.U32 R13, RZ, RZ, R7 ;  /* 0x000000ffff0d7224 */ /* 0x000fe400078e0007 */
[----:B------:R-:W-:-:S07]  /*26b60*/  IMAD.MOV.U32 R4, RZ, RZ, R14 ;  /* 0x000000ffff047224 */ /* 0x000fce00078e000e */
[----:B------:R-:W-:Y:S05]  /*26b70*/  WARPSYNC.COLLECTIVE R15, `(.L_x_8817) ;  /* 0x000000000f087348 */ /* 0x000fea0003c00000 */
[----:B------:R0:W1:Y:S02]  /*26b80*/  SHFL.IDX P6, R14, R13, R12, R11 ;  /* 0x0000000c0d0e7389 */ /* 0x00006400000c000b */
[----:B01----:R-:W-:Y:S01]  /*26b90*/  ENDCOLLECTIVE ;  /* 0x000000000000791b */ /* 0x003fe20003800000 */
.L_x_8817:
[----:B------:R-:W-:Y:S05]  /*26ba0*/  BRA `(.L_x_8818) ;  /* 0xfffffe3000347947 */ /* 0x000fea000383ffff */
.L_x_8488:
[----:B------:R-:W-:Y:S01]  /*26bb0*/  BSSY B1, `(.L_x_8819) ;  /* 0x0000008000017945 */ /* 0x000fe20003800000 */
[----:B------:R-:W-:Y:S02]  /*26bc0*/  IMAD.MOV.U32 R13, RZ, RZ, R6 ;  /* 0x000000ffff0d7224 */ /* 0x000fe400078e0006 */
[----:B------:R-:W-:Y:S02]  /*26bd0*/  IMAD.MOV.U32 R12, RZ, RZ, 0x3 ;  /* 0x00000003ff0c7424 */ /* 0x000fe400078e00ff */
[----:B------:R-:W-:Y:S02]  /*26be0*/  IMAD.MOV.U32 R11, RZ, RZ, 0x181f ;  /* 0x0000181fff0b7424 */ /* 0x000fe400078e00ff */
[----:B------:R-:W-:-:S07]  /*26bf0*/  IMAD.MOV.U32 R15, RZ, RZ, -0x1 ;  /* 0xffffffffff0f7424 */ /* 0x000fce00078e00ff */
[----:B--2---:R-:W-:Y:S05]  /*26c00*/  WARPSYNC.COLLECTIVE R15, `(.L_x_8820) ;  /* 0x000000000f087348 */ /* 0x004fea0003c00000 */
[----:B------:R0:W1:Y:S02]  /*26c10*/  SHFL.IDX P6, R14, R13, R12, R11 ;  /* 0x0000000c0d0e7389 */ /* 0x00006400000c000b */
[----:B012---:R-:W-:Y:S01]  /*26c20*/  ENDCOLLECTIVE ;  /* 0x000000000000791b */ /* 0x007fe20003800000 */
.L_x_8820:
[----:B------:R-:W-:Y:S05]  /*26c30*/  BSYNC B1 ;  /* 0x0000000000017941 */ /* 0x000fea0003800000 */
.L_x_8819:
[----:B------:R-:W-:Y:S01]  /*26c40*/  IMAD.MOV.U32 R13, RZ, RZ, R5 ;  /* 0x000000ffff0d7224 */ /* 0x000fe200078e0005 */
[----:B------:R-:W-:Y:S01]  /*26c50*/  MOV R0, R14 ;  /* 0x0000000e00007202 */ /* 0x000fe20000000f00 */
[----:B------:R-:W-:Y:S02]  /*26c60*/  IMAD.MOV.U32 R12, RZ, RZ, 0x3 ;  /* 0x00000003ff0c7424 */ /* 0x000fe400078e00ff */
[----:B------:R-:W-:Y:S02]  /*26c70*/  IMAD.MOV.U32 R11, RZ, RZ, 0x181f ;  /* 0x0000181fff0b7424 */ /* 0x000fe400078e00ff */
[----:B------:R-:W-:-:S07]  /*26c80*/  IMAD.MOV.U32 R15, RZ, RZ, -0x1 ;  /* 0xffffffffff0f7424 */ /* 0x000fce00078e00ff */
[----:B------:R-:W-:Y:S05]  /*26c90*/  WARPSYNC.COLLECTIVE R15, `(.L_x_8821) ;  /* 0x000000000f087348 */ /* 0x000fea0003c00000 */
[----:B------:R0:W1:Y:S02]  /*26ca0*/  SHFL.IDX P6, R14, R13, R12, R11 ;  /* 0x0000000c0d0e7389 */ /* 0x00006400000c000b */
[----:B01----:R-:W-:Y:S01]  /*26cb0*/  ENDCOLLECTIVE ;  /* 0x000000000000791b */ /* 0x003fe20003800000 */
.L_x_8821:
[----:B------:R-:W-:Y:S02]  /*26cc0*/  IMAD.MOV.U32 R13, RZ, RZ, R8 ;  /* 0x000000ffff0d7224 */ /* 0x000fe400078e0008 */
[----:B------:R-:W-:-:S07]  /*26cd0*/  IMAD.MOV.U32 R3, RZ, RZ, R14 ;  /* 0x000000ffff037224 */ /* 0x000fce00078e000e */
[----:B------:R-:W-:Y:S05]  /*26ce0*/  WARPSYNC.COLLECTIVE R15, `(.L_x_8822) ;  /* 0x000000000f087348 */ /* 0x000fea0003c00000 */
[----:B------:R0:W1:Y:S02]  /*26cf0*/  SHFL.IDX P6, R14, R13, R12, R11 ;  /* 0x0000000c0d0e7389 */ /* 0x00006400000c000b */
[----:B01----:R-:W-:Y:S01]  /*26d00*/  ENDCOLLECTIVE ;  /* 0x000000000000791b */ /* 0x003fe20003800000 */
.L_x_8822:
[----:B------:R-:W-:Y:S01]  /*26d10*/  IMAD.MOV.U32 R13, RZ, RZ, R7 ;  /* 0x000000ffff0d7224 */ /* 0x000fe200078e0007 */
[----:B------:R-:W-:-:S07]  /*26d20*/  MOV R4, R14 ;  /* 0x0000000e00047202 */ /* 0x000fce0000000f00 */
[----:B------:R-:W-:Y:S05]  /*26d30*/  WARPSYNC.COLLECTIVE R15, `(.L_x_8823) ;  /* 0x000000000f087348 */ /* 0x000fea0003c00000 */
[----:B------:R0:W1:Y:S02]  /*26d40*/  SHFL.IDX P6, R14, R13, R12, R11 ;  /* 0x0000000c0d0e7389 */ /* 0x00006400000c000b */
[----:B01----:R-:W-:Y:S01]  /*26d50*/  ENDCOLLECTIVE ;  /* 0x000000000000791b */ /* 0x003fe20003800000 */
.L_x_8823:
[----:B------:R-:W-:Y:S05]  /*26d60*/  BRA `(.L_x_8824) ;  /* 0xfffffe3000907947 */ /* 0x000fea000383ffff */
.L_x_8492:
[----:B0-----:R0:W1:Y:S02]  /*26d70*/  SYNCS.PHASECHK.TRANS64.TRYWAIT P0, [R2+URZ+0x28800], R5 ;  /* 0x02880005020075a7 */ /* 0x001064000800017f */
[----:B-1----:R-:W-:Y:S05]  /*26d80*/  @!P0 NANOSLEEP.SYNCS 0x989680 ;  /* 0x009896800000895d */ /* 0x002fea0003900000 */
[----:B------:R-:W1:Y:S02]  /*26d90*/  @!P0 SYNCS.PHASECHK.TRANS64 P0, [R2+URZ+0x28800], R5 ;  /* 0x02880005020085a7 */ /* 0x000e64000800007f */
[----:B-1----:R-:W-:Y:S05]  /*26da0*/  @!P0 BRA `(.L_x_8492) ;  /* 0xfffffffc00f08947 */ /* 0x002fea000383ffff */
[----:B------:R-:W-:Y:S05]  /*26db0*/  BRA `(.L_x_8825) ;  /* 0xfffffe3400487947 */ /* 0x000fea000383ffff */
.L_x_8508:
[----:B------:R-:W1:Y:S01]  /*26dc0*/  LDC R54, c[0x0][0x3f4] ;  /* 0x0000fd00ff367b82 */ /* 0x000e620000000800 */
[----:B------:R-:W-:Y:S01]  /*26dd0*/  BSSY B1, `(.L_x_8826) ;  /* 0x0000008000017945 */ /* 0x000fe20003800000 */
[----:B------:R-:W-:Y:S02]  /*26de0*/  IMAD.MOV.U32 R13, RZ, RZ, R35 ;  /* 0x000000ffff0d7224 */ /* 0x000fe400078e0023 */
[----:B------:R-:W-:Y:S02]  /*26df0*/  IMAD.MOV.U32 R12, RZ, RZ, RZ ;  /* 0x000000ffff0c7224 */ /* 0x000fe400078e00ff */
[----:B------:R-:W-:Y:S02]  /*26e00*/  IMAD.MOV.U32 R11, RZ, RZ, 0x181f ;  /* 0x0000181fff0b7424 */ /* 0x000fe400078e00ff */
[----:B------:R-:W-:-:S07]  /*26e10*/  IMAD.MOV.U32 R15, RZ, RZ, -0x1 ;  /* 0xffffffffff0f7424 */ /* 0x000fce00078e00ff */
[----:B01----:R-:W-:Y:S05]  /*26e20*/  WARPSYNC.COLLECTIVE R15, `(.L_x_8827) ;  /* 0x000000000f087348 */ /* 0x003fea0003c00000 */
[----:B------:R2:W3:Y:S02]  /*26e30*/  SHFL.IDX P6, R14, R13, R12, R11 ;  /* 0x0000000c0d0e7389 */ /* 0x0004e400000c000b */
[----:B0123--:R-:W-:Y:S01]  /*26e40*/  ENDCOLLECTIVE ;  /* 0x000000000000791b */ /* 0x00ffe20003800000 */
.L_x_8827:
[----:B------:R-:W-:Y:S05]  /*26e50*/  BSYNC B1 ;  /* 0x0000000000017941 */ /* 0x000fea0003800000 */
.L_x_8826:
[----:B------:R-:W-:Y:S01]  /*26e60*/  MOV R13, R32 ;  /* 0x00000020000d7202 */ /* 0x000fe20000000f00 */
[----:B------:R-:W-:Y:S01]  /*26e70*/  IMAD.MOV.U32 R12, RZ, RZ, RZ ;  /* 0x000000ffff0c7224 */ /* 0x000fe200078e00ff */
[----:B------:R-:W-:Y:S01]  /*26e80*/  ISETP.GE.AND P0, PT, R16, R54, PT ;  /* 0x000000361000720c */ /* 0x000fe20003f06270 */
[----:B------:R-:W-:Y:S02]  /*26e90*/  IMAD.MOV.U32 R11, RZ, RZ, 0x181f ;  /* 0x0000181fff0b7424 */ /* 0x000fe400078e00ff */
[----:B------:R-:W-:Y:S02]  /*26ea0*/  IMAD.MOV.U32 R15, RZ, RZ, -0x1 ;  /* 0xffffffffff0f7424 */ /* 0x000fe400078e00ff */
[----:B------:R-:W-:Y:S02]  /*26eb0*/  IMAD.MOV.U32 R3, RZ, RZ, R14 ;  /* 0x000000ffff037224 */ /* 0x000fe400078e000e */
[----:B------:R-:W-:-:S07]  /*26ec0*/  IMAD R0, R187, R0, RZ ;  /* 0x00000000bb007224 */ /* 0x000fce00078e02ff */
[----:B------:R-:W-:Y:S05]  /*26ed0*/  WARPSYNC.COLLECTIVE R15, `(.L_x_8828) ;  /* 0x000000000f087348 */ /* 0x000fea0003c00000 */
[----:B------:R0:W1:Y:S02]  /*26ee0*/  SHFL.IDX P6, R14, R13, R12, R11 ;  /* 0x0000000c0d0e7389 */ /* 0x00006400000c000b */
[----:B01----:R-:W-:Y:S01]  /*26ef0*/  ENDCOLLECTIVE ;  /* 0x000000000000791b */ /* 0x003fe20003800000 */
.L_x_8828:
[----:B------:R-:W-:Y:S01]  /*26f00*/  ISETP.GE.OR P1, PT, R55, R0, P0 ;  /* 0x000000003700720c */ /* 0x000fe20000726670 */
[----:B------:R-:W-:-:S12]  /*26f10*/  IMAD.MOV.U32 R13, RZ, RZ, R33 ;  /* 0x000000ffff0d7224 */ /* 0x000fd800078e0021 */
[C---:B------:R-:W-:Y:S01]  /*26f20*/  @!P1 IMAD.SHL.U32 R7, R16.reuse, 0x2, RZ ;  /* 0x0000000210079824 */ /* 0x040fe200078e00ff */
[----:B------:R-:W-:Y:S01]  /*26f30*/  @!P1 SHF.L.U64.HI R6, R16, 0x1, R17 ;  /* 0x0000000110069819 */ /* 0x000fe20000010211 */
[----:B------:R-:W-:-:S07]  /*26f40*/  IMAD.MOV.U32 R4, RZ, RZ, R14 ;  /* 0x000000ffff047224 */ /* 0x000fce00078e000e */
[----:B------:R-:W-:Y:S05]  /*26f50*/  WARPSYNC.COLLECTIVE R15, `(.L_x_8829) ;  /* 0x000000000f087348 */ /* 0x000fea0003c00000 */
[----:B------:R0:W1:Y:S02]  /*26f60*/  SHFL.IDX P6, R14, R13, R12, R11 ;  /* 0x0000000c0d0e7389 */ /* 0x00006400000c000b */
[----:B01----:R-:W-:Y:S01]  /*26f70*/  ENDCOLLECTIVE ;  /* 0x000000000000791b */ /* 0x003fe20003800000 */
.L_x_8829:
[----:B------:R-:W-:-:S05]  /*26f80*/  @!P1 IADD3 R4, P2, R4, R7, RZ ;  /* 0x0000000704049210 */ /* 0x000fca0007f5e0ff */
[----:B------:R-:W-:Y:S02]  /*26f90*/  @!P1 IMAD.X R3, R3, 0x1, R6, P2 ;  /* 0x0000000103039824 */ /* 0x000fe400010e0606 */
[----:B------:R-:W-:Y:S02]  /*26fa0*/  @!P1 IMAD.MOV.U32 R24, RZ, RZ, R4 ;  /* 0x000000ffff189224 */ /* 0x000fe400078e0004 */
[----:B------:R-:W-:Y:S01]  /*26fb0*/  @!P1 IMAD.MOV.U32 R25, RZ, RZ, R3 ;  /* 0x000000ffff199224 */ /* 0x000fe200078e0003 */
[----:B------:R-:W-:-:S05]  /*26fc0*/  MOV R13, R34 ;  /* 0x00000022000d7202 */ /* 0x000fca0000000f00 */
[----:B------:R-:W5:Y:S01]  /*26fd0*/  @!P1 LD.E.128 R24, desc[UR38][R24.64] ;  /* 0x0000002618189980 */ /* 0x000f62000c101d00 */
[----:B------:R-:W-:-:S07]  /*26fe0*/  IMAD.MOV.U32 R5, RZ, RZ, R14 ;  /* 0x000000ffff057224 */ /* 0x000fce00078e000e */
[----:B-----5:R-:W-:Y:S05]  /*26ff0*/  WARPSYNC.COLLECTIVE R15, `(.L_x_8830) ;  /* 0x000000000f087348 */ /* 0x020fea0003c00000 */
[----:B------:R0:W1:Y:S02]  /*27000*/  SHFL.IDX P6, R14, R13, R12, R11 ;  /* 0x0000000c0d0e7389 */ /* 0x00006400000c000b */
[----:B01---5:R-:W-:Y:S01]  /*27010*/  ENDCOLLECTIVE ;  /* 0x000000000000791b */ /* 0x023fe20003800000 */
.L_x_8830:
[----:B------:R-:W-:-:S05]  /*27020*/  @!P1 IADD3 R14, P2, R14, R7, RZ ;  /* 0x000000070e0e9210 */ /* 0x000fca0007f5e0ff */
[----:B------:R-:W-:Y:S02]  /*27030*/  @!P1 IMAD.X R5, R5, 0x1, R6, P2 ;  /* 0x0000000105059824 */ /* 0x000fe400010e0606 */
[----:B------:R-:W-:-:S06]  /*27040*/  @!P1 IMAD.MOV.U32 R4, RZ, RZ, R14 ;  /* 0x000000ffff049224 */ /* 0x000fcc00078e000e */
[----:B------:R-:W5:Y:S01]  /*27050*/  @!P1 LD.E.128 R4, desc[UR38][R4.64] ;  /* 0x0000002604049980 */ /* 0x000f62000c101d00 */
[----:B------:R-:W-:Y:S01]  /*27060*/  IMAD.MOV.U32 R13, RZ, RZ, R35 ;  /* 0x000000ffff0d7224 */ /* 0x000fe200078e0023 */
[----:B------:R-:W-:-:S07]  /*27070*/  MOV R12, 0x1 ;  /* 0x00000001000c7802 */ /* 0x000fce0000000f00 */
[----:B-----5:R-:W-:Y:S05]  /*27080*/  WARPSYNC.COLLECTIVE R15, `(.L_x_8831) ;  /* 0x000000000f087348 */ /* 0x020fea0003c00000 */
[----:B------:R0:W1:Y:S02]  /*27090*/  SHFL.IDX P6, R14, R13, R12, R11 ;  /* 0x0000000c0d0e7389 */ /* 0x00006400000c000b */
[----:B01---5:R-:W-:Y:S01]  /*270a0*/  ENDCOLLECTIVE ;  /* 0x000000000000791b */ /* 0x023fe20003800000 */
.L_x_8831:
[----:B------:R-:W-:Y:S01]  /*270b0*/  CS2R R46, SRZ ;  /* 0x00000000002e7805 */ /* 0x000fe2000001ff00 */
[----:B------:R-:W-:Y:S01]  /*270c0*/  IMAD.MOV.U32 R13, RZ, RZ, R32 ;  /* 0x000000ffff0d7224 */ /* 0x000fe200078e0020 */
[----:B------:R-:W-:Y:S02]  /*270d0*/  CS2R R48, SRZ ;  /* 0x0000000000307805 */ /* 0x000fe4000001ff00 */
[----:B------:R-:W-:Y:S02]  /*270e0*/  CS2R R20, SRZ ;  /* 0x0000000000147805 */ /* 0x000fe4000001ff00 */
[----:B------:R-:W-:Y:S02]  /*270f0*/  CS2R R36, SRZ ;  /* 0x0000000000247805 */ /* 0x000fe4000001ff00 */
[----:B------:R-:W-:-:S05]  /*27100*/  @!P1 MOV R46, R24 ;  /* 0x00000018002e9202 */ /* 0x000fca0000000f00 */
[----:B------:R-:W-:-:S05]  /*27110*/  IMAD.MOV.U32 R3, RZ, RZ, R46 ;  /* 0x000000ffff037224 */ /* 0x000fca00078e002e */
[----:B------:R-:W-:Y:S01]  /*27120*/  PRMT R64, R3, 0x7610, R64 ;  /* 0x0000761003407816 */ /* 0x000fe20000000040 */
[----:B------:R-:W-:-:S07]  /*27130*/  IMAD.MOV.U32 R3, RZ, RZ, R14 ;  /* 0x000000ffff037224 */ /* 0x000fce00078e000e */
[----:B------:R-:W-:Y:S05]  /*27140*/  WARPSYNC.COLLECTIVE R15, `(.L_x_8832) ;  /* 0x000000000f087348 */ /* 0x000fea0003c00000 */
[----:B------:R0:W1:Y:S02]  /*27150*/  SHFL.IDX P6, R14, R13, R12, R11 ;  /* 0x0000000c0d0e7389 */ /* 0x00006400000c000b */
[----:B01----:R-:W-:Y:S01]  /*27160*/  ENDCOLLECTIVE ;  /* 0x000000000000791b */ /* 0x003fe20003800000 */
.L_x_8832:
[----:B------:R-:W-:-:S04]  /*27170*/  @!P1 IMAD.MOV.U32 R47, RZ, RZ, R25 ;  /* 0x000000ffff2f9224 */ /* 0x000fc800078e0019 */
[----:B------:R-:W-:-:S05]  /*27180*/  IMAD.MOV.U32 R8, RZ, RZ, R47 ;  /* 0x000000ffff087224 */ /* 0x000fca00078e002f */
[----:B------:R-:W-:Y:S01]  /*27190*/  PRMT R66, R8, 0x7610, R66 ;  /* 0x0000761008427816 */ /* 0x000fe20000000042 */
[----:B------:R-:W-:Y:S02]  /*271a0*/  IMAD.MOV.U32 R13, RZ, RZ, R33 ;  /* 0x000000ffff0d7224 */ /* 0x000fe400078e0021 */
[----:B------:R-:W-:-:S07]  /*271b0*/  IMAD.MOV.U32 R8, RZ, RZ, R14 ;  /* 0x000000ffff087224 */ /* 0x000fce00078e000e */
[----:B------:R-:W-:Y:S05]  /*271c0*/  WARPSYNC.COLLECTIVE R15, `(.L_x_8833) ;  /* 0x000000000f087348 */ /* 0x000fea0003c00000 */
[----:B------:R0:W1:Y:S02]  /*271d0*/  SHFL.IDX P6, R14, R13, R12, R11 ;  /* 0x0000000c0d0e7389 */ /* 0x00006400000c000b */
[----:B01----:R-:W-:Y:S01]  /*271e0*/  ENDCOLLECTIVE ;  /* 0x000000000000791b */ /* 0x003fe20003800000 */
.L_x_8833:
[----:B------:R-:W-:Y:S02]  /*271f0*/  IMAD.MOV.U32 R13, RZ, RZ, R34 ;  /* 0x000000ffff0d7224 */ /* 0x000fe400078e0022 */
[----:B------:R-:W-:-:S07]  /*27200*/  IMAD.MOV.U32 R9, RZ, RZ, R14 ;  /* 0x000000ffff097224 */ /* 0x000fce00078e000e */
[----:B------:R-:W-:Y:S05]  /*27210*/  WARPSYNC.COLLECTIVE R15, `(.L_x_8834) ;  /* 0x000000000f087348 */ /* 0x000fea0003c00000 */
[----:B------:R0:W1:Y:S02]  /*27220*/  SHFL.IDX P6, R14, R13, R12, R11 ;  /* 0x0000000c0d0e7389 */ /* 0x00006400000c000b */
[----:B01----:R-:W-:Y:S01]  /*27230*/  ENDCOLLECTIVE ;  /* 0x000000000000791b */ /* 0x003fe20003800000 */
.L_x_8834:
[----:B------:R-:W-:Y:S02]  /*27240*/  @!P1 IMAD.MOV.U32 R48, RZ, RZ, R26 ;  /* 0x000000ffff309224 */ /* 0x000fe400078e001a */
[----:B------:R-:W-:Y:S02]  /*27250*/  @!P1 IMAD.MOV.U32 R49, RZ, RZ, R27 ;  /* 0x000000ffff319224 */ /* 0x000fe400078e001b */
[----:B------:R-:W-:Y:S02]  /*27260*/  @!P1 IMAD.MOV.U32 R20, RZ, RZ, R4 ;  /* 0x000000ffff149224 */ /* 0x000fe400078e0004 */
[----:B------:R-:W-:Y:S02]  /*27270*/  @!P1 IMAD.MOV.U32 R21, RZ, RZ, R5 ;  /* 0x000000ffff159224 */ /* 0x000fe400078e0005 */
[----:B------:R-:W-:Y:S02]  /*27280*/  @!P1 IMAD.MOV.U32 R36, RZ, RZ, R6 ;  /* 0x000000ffff249224 */ /* 0x000fe400078e0006 */
[----:B------:R-:W-:Y:S01]  /*27290*/  @!P1 IMAD.MOV.U32 R37, RZ, RZ, R7 ;  /* 0x000000ffff259224 */ /* 0x000fe200078e0007 */
[----:B------:R-:W-:Y:S01]  /*272a0*/  MOV R10, R48 ;  /* 0x00000030000a7202 */ /* 0x000fe20000000f00 */
[----:B------:R-:W-:Y:S01]  /*272b0*/  IMAD.MOV.U32 R25, RZ, RZ, R49 ;  /* 0x000000ffff197224 */ /* 0x000fe200078e0031 */
[----:B------:R-:W-:Y:S01]  /*272c0*/  MOV R5, R21 ;  /* 0x0000001500057202 */ /* 0x000fe20000000f00 */
[----:B------:R-:W-:-:S02]  /*272d0*/  IMAD.MOV.U32 R4, RZ, RZ, R20 ;  /* 0x000000ffff047224 */ /* 0x000fc400078e0014 */
[----:B------:R-:W-:Y:S02]  /*272e0*/  IMAD.MOV.U32 R6, RZ, RZ, R36 ;  /* 0x000000ffff067224 */ /* 0x000fe400078e0024 */
[----:B------:R-:W-:Y:S01]  /*272f0*/  IMAD.MOV.U32 R7, RZ, RZ, R37 ;  /* 0x000000ffff077224 */ /* 0x000fe200078e0025 */
[----:B------:R-:W-:Y:S02]  /*27300*/  PRMT R43, R10, 0x5410, R25 ;  /* 0x000054100a2b7816 */ /* 0x000fe40000000019 */
[----:B------:R-:W-:Y:S02]  /*27310*/  CS2R R24, SRZ ;  /* 0x0000000000187805 */ /* 0x000fe4000001ff00 */
[----:B------:R-:W-:Y:S02]  /*27320*/  PRMT R65, R6, 0x5410, R4 ;  /* 0x0000541006417816 */ /* 0x000fe40000000004 */
[----:B------:R-:W-:Y:S02]  /*27330*/  PRMT R68, R5, 0x7610, R68 ;  /* 0x0000761005447816 */ /* 0x000fe40000000044 */
[----:B------:R-:W-:Y:S01]  /*27340*/  PRMT R64, R64, 0x5410, R7 ;  /* 0x0000541040407816 */ /* 0x000fe20000000007 */
[----:B------:R-:W-:Y:S06]  /*27350*/  BRA `(.L_x_8835) ;  /* 0xfffffe4c00047947 */ /* 0x000fec000383ffff */
.L_x_8511:
[----:B------:R-:W-:Y:S01]  /*27360*/  BSSY B1, `(.L_x_8836) ;  /* 0x0000008000017945 */ /* 0x000fe20003800000 */
[----:B------:R-:W-:Y:S02]  /*27370*/  IMAD.MOV.U32 R13, RZ, RZ, R35 ;  /* 0x000000ffff0d7224 */ /* 0x000fe400078e0023 */
[----:B------:R-:W-:Y:S02]  /*27380*/  IMAD.MOV.U32 R12, RZ, RZ, 0x2 ;  /* 0x00000002ff0c7424 */ /* 0x000fe400078e00ff */
[----:B------:R-:W-:Y:S02]  /*27390*/  IMAD.MOV.U32 R11, RZ, RZ, 0x181f ;  /* 0x0000181fff0b7424 */ /* 0x000fe400078e00ff */
[----:B0-----:R-:W-:-:S07]  /*273a0*/  IMAD.MOV.U32 R15, RZ, RZ, -0x1 ;  /* 0xffffffffff0f7424 */ /* 0x001fce00078e00ff */
[----:B------:R-:W-:Y:S05]  /*273b0*/  WARPSYNC.COLLECTIVE R15, `(.L_x_8837) ;  /* 0x000000000f087348 */ /* 0x000fea0003c00000 */
[----:B------:R0:W1:Y:S02]  /*273c0*/  SHFL.IDX P6, R14, R13, R12, R11 ;  /* 0x0000000c0d0e7389 */ /* 0x00006400000c000b */
[----:B01----:R-:W-:Y:S01]  /*273d0*/  ENDCOLLECTIVE ;  /* 0x000000000000791b */ /* 0x003fe20003800000 */
.L_x_8837:
[----:B------:R-:W-:Y:S05]  /*273e0*/  BSYNC B1 ;  /* 0x0000000000017941 */ /* 0x000fea0003800000 */
.L_x_8836:
[----:B------:R-:W-:Y:S01]  /*273f0*/  IMAD.MOV.U32 R13, RZ, RZ, R32 ;  /* 0x000000ffff0d7224 */ /* 0x000fe200078e0020 */
[----:B------:R-:W-:Y:S01]  /*27400*/  MOV R3, R14 ;  /* 0x0000000e00037202 */ /* 0x000fe20000000f00 */
[----:B------:R-:W-:Y:S02]  /*27410*/  IMAD.MOV.U32 R12, RZ, RZ, 0x2 ;  /* 0x00000002ff0c7424 */ /* 0x000fe400078e00ff */
[----:B------:R-:W-:Y:S02]  /*27420*/  IMAD.MOV.U32 R11, RZ, RZ, 0x181f ;  /* 0x0000181fff0b7424 */ /* 0x000fe400078e00ff */
[----:B------:R-:W-:Y:S02]  /*27430*/  IMAD.MOV.U32 R15, RZ, RZ, -0x1 ;  /* 0xffffffffff0f7424 */ /* 0x000fe400078e00ff */
[----:B------:R-:W-:-:S07]  /*27440*/  VIADD R9, R55, 0x40 ;  /* 0x0000004037097836 */ /* 0x000fce0000000000 */
[----:B------:R-:W-:Y:S05]  /*27450*/  WARPSYNC.COLLECTIVE R15, `(.L_x_8838) ;  /* 0x000000000f087348 */ /* 0x000fea0003c00000 */
[----:B------:R0:W1:Y:S02]  /*27460*/  SHFL.IDX P6, R14, R13, R12, R11 ;  /* 0x0000000c0d0e7389 */ /* 0x00006400000c000b */
[----:B01----:R-:W-:Y:S01]  /*27470*/  ENDCOLLECTIVE ;  /* 0x000000000000791b */ /* 0x003fe20003800000 */
.L_x_8838:
[----:B------:R-:W-:Y:S02]  /*27480*/  ISETP.GE.OR P1, PT, R9, R0, P0 ;  /* 0x000000000900720c */ /* 0x000fe40000726670 */
[----:B------:R-:W-:-:S11]  /*27490*/  MOV R13, R33 ;  /* 0x00000021000d7202 */ /* 0x000fd60000000f00 */
[C---:B------:R-:W-:Y:S01]  /*274a0*/  @!P1 IMAD.SHL.U32 R31, R16.reuse, 0x2, RZ ;  /* 0x00000002101f9824 */ /* 0x040fe200078e00ff */
[----:B------:R-:W-:Y:S01]  /*274b0*/  @!P1 SHF.L.U64.HI R29, R16, 0x1, R17 ;  /* 0x00000001101d9819 */ /* 0x000fe20000010211 */
[----:B------:R-:W-:-:S07]  /*274c0*/  IMAD.MOV.U32 R8, RZ, RZ, R14 ;  /* 0x000000ffff087224 */ /* 0x000fce00078e000e */
[----:B------:R-:W-:Y:S05]  /*274d0*/  WARPSYNC.COLLECTIVE R15, `(.L_x_8839) ;  /* 0x000000000f087348 */ /* 0x000fea0003c00000 */
[----:B------:R0:W1:Y:S02]  /*274e0*/  SHFL.IDX P6, R14, R13, R12, R11 ;  /* 0x0000000c0d0e7389 */ /* 0x00006400000c000b */
[----:B01----:R-:W-:Y:S01]  /*274f0*/  ENDCOLLECTIVE ;  /* 0x000000000000791b */ /* 0x003fe20003800000 */
.L_x_8839:
[----:B------:R-:W-:-:S05]  /*27500*/  @!P1 IADD3 R8, P2, R8, R31, RZ ;  /* 0x0000001f08089210 */ /* 0x000fca0007f5e0ff */
[----:B------:R-:W-:Y:S02]  /*27510*/  @!P1 IMAD.X R9, R3, 0x1, R29, P2 ;  /* 0x0000000103099824 */ /* 0x000fe400010e061d */
[----:B------:R-:W-:Y:S02]  /*27520*/  IMAD.MOV.U32 R13, RZ, RZ, R34 ;  /* 0x000000ffff0d7224 */ /* 0x000fe400078e0022 */
[----:B------:R-:W-:-:S07]  /*27530*/  IMAD.MOV.U32 R28, RZ, RZ, R14 ;  /* 0x000000ffff1c7224 */ /* 0x000fce00078e000e */
[----:B------:R-:W-:Y:S05]  /*27540*/  WARPSYNC.COLLECTIVE R15, `(.L_x_8840) ;  /* 0x000000000f087348 */ /* 0x000fea0003c00000 */
[----:B------:R0:W1:Y:S02]  /*27550*/  SHFL.IDX P6, R14, R13, R12, R11 ;  /* 0x0000000c0d0e7389 */ /* 0x00006400000c000b */
[----:B01----:R-:W-:Y:S01]  /*27560*/  ENDCOLLECTIVE ;  /* 0x000000000000791b */ /* 0x003fe20003800000 */
.L_x_8840:
[----:B------:R-:W2:Y:S01]  /*27570*/  @!P1 LD.E.128 R8, desc[UR38][R8.64] ;  /* 0x0000002608089980 */ /* 0x000ea2000c101d00 */
[----:B------:R-:W-:-:S05]  /*27580*/  @!P1 IADD3 R14, P2, R14, R31, RZ ;  /* 0x0000001f0e0e9210 */ /* 0x000fca0007f5e0ff */
[----:B------:R-:W-:-:S04]  /*27590*/  @!P1 IMAD.X R3, R28, 0x1, R29, P2 ;  /* 0x000000011c039824 */ /* 0x000fc800010e061d */
[----:B------:R-:W-:-:S05]  /*275a0*/  @!P1 IMAD.MOV.U32 R15, RZ, RZ, R3 ;  /* 0x000000ffff0f9224 */ /* 0x000fca00078e0003 */
[----:B------:R0:W5:Y:S01]  /*275b0*/  @!P1 LD.E.128 R28, desc[UR38][R14.64] ;  /* 0x000000260e1c9980 */ /* 0x000162000c101d00 */
[----:B------:R-:W-:Y:S02]  /*275c0*/  CS2R R50, SRZ ;  /* 0x0000000000327805 */ /* 0x000fe4000001ff00 */
[----:B------:R-:W-:Y:S01]  /*275d0*/  CS2R R52, SRZ ;  /* 0x0000000000347805 */ /* 0x000fe2000001ff00 */
[----:B------:R-:W-:Y:S01]  /*275e0*/  IMAD.MOV.U32 R13, RZ, RZ, R35 ;  /* 0x000000ffff0d7224 */ /* 0x000fe200078e0023 */
[----:B------:R-:W-:Y:S02]  /*275f0*/  CS2R R38, SRZ ;  /* 0x0000000000267805 */ /* 0x000fe4000001ff00 */
[----:B------:R-:W-:Y:S01]  /*27600*/  CS2R R40, SRZ ;  /* 0x0000000000287805 */ /* 0x000fe2000001ff00 */
[----:B0-----:R-:W-:Y:S01]  /*27610*/  IMAD.MOV.U32 R15, RZ, RZ, -0x1 ;  /* 0xffffffffff0f7424 */ /* 0x001fe200078e00ff */
[----:B--2---:R-:W-:Y:S01]  /*27620*/  @!P1 MOV R50, R8 ;  /* 0x0000000800329202 */ /* 0x004fe20000000f00 */
[----:B------:R-:W-:-:S02]  /*27630*/  @!P1 IMAD.MOV.U32 R51, RZ, RZ, R9 ;  /* 0x000000ffff339224 */ /* 0x000fc400078e0009 */
[----:B------:R-:W-:Y:S02]  /*27640*/  @!P1 IMAD.MOV.U32 R53, RZ, RZ, R11 ;  /* 0x000000ffff359224 */ /* 0x000fe400078e000b */
[----:B------:R-:W-:Y:S02]  /*27650*/  IMAD.MOV.U32 R3, RZ, RZ, R50 ;  /* 0x000000ffff037224 */ /* 0x000fe400078e0032 */
[----:B------:R-:W-:Y:S02]  /*27660*/  IMAD.MOV.U32 R12, RZ, RZ, R51 ;  /* 0x000000ffff0c7224 */ /* 0x000fe400078e0033 */
[----:B------:R-:W-:Y:S02]  /*27670*/  IMAD.MOV.U32 R11, RZ, RZ, 0x181f ;  /* 0x0000181fff0b7424 */ /* 0x000fe400078e00ff */
[----:B------:R-:W-:Y:S01]  /*27680*/  @!P1 IMAD.MOV.U32 R52, RZ, RZ, R10 ;  /* 0x000000ffff349224 */ /* 0x000fe200078e000a */
[----:B------:R-:W-:Y:S01]  /*27690*/  PRMT R59, R3, 0x5410, R12 ;  /* 0x00005410033b7816 */ /* 0x000fe2000000000c */
[----:B------:R-:W-:Y:S01]  /*276a0*/  IMAD.MOV.U32 R9, RZ, RZ, R53 ;  /* 0x000000ffff097224 */ /* 0x000fe200078e0035 */
[----:B------:R-:W-:Y:S01]  /*276b0*/  MOV R12, 0x3 ;  /* 0x00000003000c7802 */ /* 0x000fe20000000f00 */
[----:B------:R-:W-:-:S07]  /*276c0*/  IMAD.MOV.U32 R8, RZ, RZ, R52 ;  /* 0x000000ffff087224 */ /* 0x000fce00078e0034 */
[----:B-----5:R-:W-:Y:S05]  /*276d0*/  WARPSYNC.COLLECTIVE R15, `(.L_x_8841) ;  /* 0x000000000f087348 */ /* 0x020fea0003c00000 */
[----:B------:R0:W1:Y:S02]  /*276e0*/  SHFL.IDX P6, R14, R13, R12, R11 ;  /* 0x0000000c0d0e7389 */ /* 0x00006400000c000b */
[----:B01---5:R-:W-:Y:S01]  /*276f0*/  ENDCOLLECTIVE ;  /* 0x000000000000791b */ /* 0x023fe20003800000 */
.L_x_8841:
[----:B------:R-:W-:Y:S01]  /*27700*/  PRMT R44, R8, 0x5410, R9 ;  /* 0x00005410082c7816 */ /* 0x000fe20000000009 */
[----:B------:R-:W-:Y:S01]  /*27710*/  @!P1 IMAD.MOV.U32 R38, RZ, RZ, R28 ;  /* 0x000000ffff269224 */ /* 0x000fe200078e001c */
[----:B------:R-:W-:Y:S01]  /*27720*/  @!P1 MOV R40, R30 ;  /* 0x0000001e00289202 */ /* 0x000fe20000000f00 */
[----:B------:R-:W-:Y:S02]  /*27730*/  @!P1 IMAD.MOV.U32 R39, RZ, RZ, R29 ;  /* 0x000000ffff279224 */ /* 0x000fe400078e001d */
[----:B------:R-:W-:Y:S02]  /*27740*/  @!P1 IMAD.MOV.U32 R41, RZ, RZ, R31 ;  /* 0x000000ffff299224 */ /* 0x000fe400078e001f */
[----:B------:R-:W-:Y:S02]  /*27750*/  IMAD.MOV.U32 R8, RZ, RZ, R38 ;  /* 0x000000ffff087224 */ /* 0x000fe400078e0026 */
[----:B------:R-:W-:Y:S02]  /*27760*/  IMAD.MOV.U32 R9, RZ, RZ, R39 ;  /* 0x000000ffff097224 */ /* 0x000fe400078e0027 */
[----:B------:R-:W-:-:S02]  /*27770*/  IMAD.MOV.U32 R13, RZ, RZ, R32 ;  /* 0x000000ffff0d7224 */ /* 0x000fc400078e0020 */
[----:B------:R-:W-:Y:S01]  /*27780*/  IMAD.MOV.U32 R10, RZ, RZ, R40 ;  /* 0x000000ffff0a7224 */ /* 0x000fe200078e0028 */
[----:B------:R-:W-:Y:S02]  /*27790*/  PRMT R62, R8, 0x5410, R9 ;  /* 0x00005410083e7816 */ /* 0x000fe40000000009 */
[----:B------:R-:W-:Y:S01]  /*277a0*/  CS2R R8, SRZ ;  /* 0x0000000000087805 */ /* 0x000fe2000001ff00 */
[----:B------:R-:W-:-:S07]  /*277b0*/  IMAD.MOV.U32 R3, RZ, RZ, R14 ;  /* 0x000000ffff037224 */ /* 0x000fce00078e000e */
[----:B------:R-:W-:Y:S05]  /*277c0*/  WARPSYNC.COLLECTIVE R15, `(.L_x_8842) ;  /* 0x000000000f087348 */ /* 0x000fea0003c00000 */
[----:B------:R0:W1:Y:S02]  /*277d0*/  SHFL.IDX P6, R14, R13, R12, R11 ;  /* 0x0000000c0d0e7389 */ /* 0x00006400000c000b */
[----:B01----:R-:W-:Y:S01]  /*277e0*/  ENDCOLLECTIVE ;  /* 0x000000000000791b */ /* 0x003fe20003800000 */
.L_x_8842:
[----:B------:R-:W-:Y:S02]  /*277f0*/  IMAD.MOV.U32 R13, RZ, RZ, R33 ;  /* 0x000000ffff0d7224 */ /* 0x000fe400078e0021 */
[----:B------:R-:W-:-:S07]  /*27800*/  IMAD.MOV.U32 R32, RZ, RZ, R14 ;  /* 0x000000ffff207224 */ /* 0x000fce00078e000e */
[----:B------:R-:W-:Y:S05]  /*27810*/  WARPSYNC.COLLECTIVE R15, `(.L_x_8843) ;  /* 0x000000000f087348 */ /* 0x000fea0003c00000 */
[----:B------:R0:W1:Y:S02]  /*27820*/  SHFL.IDX P6, R14, R13, R12, R11 ;  /* 0x0000000c0d0e7389 */ /* 0x00006400000c000b */
[----:B01----:R-:W-:Y:S01]  /*27830*/  ENDCOLLECTIVE ;  /* 0x000000000000791b */ /* 0x003fe20003800000 */
.L_x_8843:
[----:B------:R-:W-:Y:S01]  /*27840*/  IMAD.MOV.U32 R13, RZ, RZ, R34 ;  /* 0x000000ffff0d7224 */ /* 0x000fe200078e0022 */
[----:B------:R-:W-:-:S07]  /*27850*/  MOV R33, R14 ;  /* 0x0000000e00217202 */ /* 0x000fce0000000f00 */
[----:B------:R-:W-:Y:S05]  /*27860*/  WARPSYNC.COLLECTIVE R15, `(.L_x_8844) ;  /* 0x000000000f087348 */ /* 0x000fea0003c00000 */
[----:B------:R0:W1:Y:S02]  /*27870*/  SHFL.IDX P6, R14, R13, R12, R11 ;  /* 0x0000000c0d0e7389 */ /* 0x00006400000c000b */
[----:B01----:R-:W-:Y:S01]  /*27880*/  ENDCOLLECTIVE ;  /* 0x000000000000791b */ /* 0x003fe20003800000 */
.L_x_8844:
[----:B------:R-:W-:-:S05]  /*27890*/  IMAD.MOV.U32 R11, RZ, RZ, R41 ;  /* 0x000000ffff0b7224 */ /* 0x000fca00078e0029 */
[----:B------:R-:W-:Y:S01]  /*278a0*/  PRMT R63, R10, 0x5410, R11 ;  /* 0x000054100a3f7816 */ /* 0x000fe2000000000b */
[----:B------:R-:W-:Y:S01]  /*278b0*/  IMAD.MOV.U32 R34, RZ, RZ, R14 ;  /* 0x000000ffff227224 */ /* 0x000fe200078e000e */
[----:B------:R-:W-:Y:S06]  /*278c0*/  BRA `(.L_x_8845) ;  /* 0xfffffe4800e07947 */ /* 0x000fec000383ffff */
.L_x_8515:
[----:B0-----:R0:W1:Y:S02]  /*278d0*/  SYNCS.PHASECHK.TRANS64.TRYWAIT P4, [R2+URZ+0x28800], R29 ;  /* 0x0288001d020075a7 */ /* 0x001064000808017f */
[----:B-1----:R-:W-:Y:S05]  /*278e0*/  @!P4 NANOSLEEP.SYNCS 0x989680 ;  /* 0x009896800000c95d */ /* 0x002fea0003900000 */
[----:B------:R-:W1:Y:S02]  /*278f0*/  @!P4 SYNCS.PHASECHK.TRANS64 P4, [R2+URZ+0x28800], R29 ;  /* 0x0288001d0200c5a7 */ /* 0x000e64000808007f */
[----:B-1----:R-:W-:Y:S05]  /*27900*/  @!P4 BRA `(.L_x_8515) ;  /* 0xfffffffc00f0c947 */ /* 0x002fea000383ffff */
[----:B------:R-:W-:Y:S05]  /*27910*/  BRA `(.L_x_8846) ;  /* 0xfffffe4c00787947 */ /* 0x000fea000383ffff */
.L_x_8525:
[----:B0-----:R0:W2:Y:S02]  /*27920*/  SYNCS.PHASECHK.TRANS64.TRYWAIT P2, [R8+URZ+0x28830], R3 ;  /* 0x02883003080075a7 */ /* 0x0010a4000804017f */
[----:B--2---:R-:W-:Y:S05]  /*27930*/  @!P2 NANOSLEEP.SYNCS 0x989680 ;  /* 0x009896800000a95d */ /* 0x004fea0003900000 */
[----:B------:R-:W2:Y:S02]  /*27940*/  @!P2 SYNCS.PHASECHK.TRANS64 P2, [R8+URZ+0x28830], R3 ;  /* 0x028830030800a5a7 */ /* 0x000ea4000804007f */
[----:B--2---:R-:W-:Y:S05]  /*27950*/  @!P2 BRA `(.L_x_8525) ;  /* 0xfffffffc00f0a947 */ /* 0x004fea000383ffff */
[----:B------:R-:W-:Y:S05]  /*27960*/  BRA `(.L_x_8524) ;  /* 0xfffffe6400d47947 */ /* 0x000fea000383ffff */
.L_x_8543:
[----:B-1----:R1:W2:Y:S02]  /*27970*/  SYNCS.PHASECHK.TRANS64.TRYWAIT P5, [R7+URZ+0x28830], R6 ;  /* 0x02883006070075a7 */ /* 0x0022a400080a017f */
[----:B--2---:R-:W-:Y:S05]  /*27980*/  @!P5 NANOSLEEP.SYNCS 0x989680 ;  /* 0x009896800000d95d */ /* 0x004fea0003900000 */
[----:B------:R-:W2:Y:S02]  /*27990*/  @!P5 SYNCS.PHASECHK.TRANS64 P5, [R7+URZ+0x28830], R6 ;  /* 0x028830060700d5a7 */ /* 0x000ea400080a007f */
[----:B--2---:R-:W-:Y:S05]  /*279a0*/  @!P5 BRA `(.L_x_8543) ;  /* 0xfffffffc00f0d947 */ /* 0x004fea000383ffff */
[----:B------:R-:W-:Y:S05]  /*279b0*/  BRA `(.L_x_8542) ;  /* 0xfffffea000b07947 */ /* 0x000fea000383ffff */
.L_x_8547:
[----:B-1----:R1:W2:Y:S02]  /*279c0*/  SYNCS.PHASECHK.TRANS64.TRYWAIT P4, [R7+URZ+0x28850], R6 ;  /* 0x02885006070075a7 */ /* 0x0022a4000808017f */
[----:B--2---:R-:W-:Y:S05]  /*279d0*/  @!P4 NANOSLEEP.SYNCS 0x989680 ;  /* 0x009896800000c95d */ /* 0x004fea0003900000 */
[----:B------:R-:W2:Y:S02]  /*279e0*/  @!P4 SYNCS.PHASECHK.TRANS64 P4, [R7+URZ+0x28850], R6 ;  /* 0x028850060700c5a7 */ /* 0x000ea4000808007f */
[----:B--2---:R-:W-:Y:S05]  /*279f0*/  @!P4 BRA `(.L_x_8547) ;  /* 0xfffffffc00f0c947 */ /* 0x004fea000383ffff */
[----:B------:R-:W-:Y:S05]  /*27a00*/  BRA `(.L_x_8544) ;  /* 0xfffffea400c07947 */ /* 0x000fea000383ffff */
.L_x_8566:
[----:B-1----:R1:W2:Y:S02]  /*27a10*/  SYNCS.PHASECHK.TRANS64.TRYWAIT P3, [R6+URZ+0x28830], R7 ;  /* 0x02883007060075a7 */ /* 0x0022a4000806017f */
[----:B--2---:R-:W-:Y:S05]  /*27a20*/  @!P3 NANOSLEEP.SYNCS 0x989680 ;  /* 0x009896800000b95d */ /* 0x004fea0003900000 */
[----:B------:R-:W2:Y:S02]  /*27a30*/  @!P3 SYNCS.PHASECHK.TRANS64 P3, [R6+URZ+0x28830], R7 ;  /* 0x028830070600b5a7 */ /* 0x000ea4000806007f */
[----:B--2---:R-:W-:Y:S05]  /*27a40*/  @!P3 BRA `(.L_x_8566) ;  /* 0xfffffffc00f0b947 */ /* 0x004fea000383ffff */
[----:B------:R-:W-:Y:S05]  /*27a50*/  BRA `(.L_x_8565) ;  /* 0xfffffedc00cc7947 */ /* 0x000fea000383ffff */
.L_x_8570:
[----:B-1----:R1:W2:Y:S02]  /*27a60*/  SYNCS.PHASECHK.TRANS64.TRYWAIT P2, [R7+URZ+0x28850], R6 ;  /* 0x02885006070075a7 */ /* 0x0022a4000804017f */
[----:B--2---:R-:W-:Y:S05]  /*27a70*/  @!P2 NANOSLEEP.SYNCS 0x989680 ;  /* 0x009896800000a95d */ /* 0x004fea0003900000 */
[----:B------:R-:W2:Y:S02]  /*27a80*/  @!P2 SYNCS.PHASECHK.TRANS64 P2, [R7+URZ+0x28850], R6 ;  /* 0x028850060700a5a7 */ /* 0x000ea4000804007f */
[----:B--2---:R-:W-:Y:S05]  /*27a90*/  @!P2 BRA `(.L_x_8570) ;  /* 0xfffffffc00f0a947 */ /* 0x004fea000383ffff */
[----:B------:R-:W-:Y:S05]  /*27aa0*/  BRA `(.L_x_8567) ;  /* 0xfffffee000dc7947 */ /* 0x000fea000383ffff */
.L_x_8577:
[----:B-1----:R1:W2:Y:S02]  /*27ab0*/  SYNCS.PHASECHK.TRANS64.TRYWAIT P3, [R6+URZ+0x28830], R7 ;  /* 0x02883007060075a7 */ /* 0x0022a4000806017f */
[----:B--2---:R-:W-:Y:S05]  /*27ac0*/  @!P3 NANOSLEEP.SYNCS 0x989680 ;  /* 0x009896800000b95d */ /* 0x004fea0003900000 */
[----:B------:R-:W2:Y:S02]  /*27ad0*/  @!P3 SYNCS.PHASECHK.TRANS64 P3, [R6+URZ+0x28830], R7 ;  /* 0x028830070600b5a7 */ /* 0x000ea4000806007f */
[----:B--2---:R-:W-:Y:S05]  /*27ae0*/  @!P3 BRA `(.L_x_8577) ;  /* 0xfffffffc00f0b947 */ /* 0x004fea000383ffff */
[----:B------:R-:W-:Y:S05]  /*27af0*/  BRA `(.L_x_8576) ;  /* 0xffffff0800307947 */ /* 0x000fea000383ffff */
.L_x_8581:
[----:B-1----:R1:W2:Y:S02]  /*27b00*/  SYNCS.PHASECHK.TRANS64.TRYWAIT P2, [R7+URZ+0x28850], R6 ;  /* 0x02885006070075a7 */ /* 0x0022a4000804017f */
[----:B--2---:R-:W-:Y:S05]  /*27b10*/  @!P2 NANOSLEEP.SYNCS 0x989680 ;  /* 0x009896800000a95d */ /* 0x004fea0003900000 */
[----:B------:R-:W2:Y:S02]  /*27b20*/  @!P2 SYNCS.PHASECHK.TRANS64 P2, [R7+URZ+0x28850], R6 ;  /* 0x028850060700a5a7 */ /* 0x000ea4000804007f */
[----:B--2---:R-:W-:Y:S05]  /*27b30*/  @!P2 BRA `(.L_x_8581) ;  /* 0xfffffffc00f0a947 */ /* 0x004fea000383ffff */
[----:B------:R-:W-:Y:S05]  /*27b40*/  BRA `(.L_x_8578) ;  /* 0xffffff0c00407947 */ /* 0x000fea000383ffff */
.L_x_8594:
[----:B-1----:R1:W2:Y:S02]  /*27b50*/  SYNCS.PHASECHK.TRANS64.TRYWAIT P0, [R9+URZ+0x28850], R4 ;  /* 0x02885004090075a7 */ /* 0x0022a4000800017f */
[----:B--2---:R-:W-:Y:S05]  /*27b60*/  @!P0 NANOSLEEP.SYNCS 0x989680 ;  /* 0x009896800000895d */ /* 0x004fea0003900000 */
[----:B------:R-:W2:Y:S02]  /*27b70*/  @!P0 SYNCS.PHASECHK.TRANS64 P0, [R9+URZ+0x28850], R4 ;  /* 0x02885004090085a7 */ /* 0x000ea4000800007f */
[----:B--2---:R-:W-:Y:S05]  /*27b80*/  @!P0 BRA `(.L_x_8594) ;  /* 0xfffffffc00f08947 */ /* 0x004fea000383ffff */
[----:B------:R-:W-:Y:S05]  /*27b90*/  BRA `(.L_x_8593) ;  /* 0xffffff4000887947 */ /* 0x000fea000383ffff */
.L_x_8608:
[----:B------:R-:W-:Y:S01]  /*27ba0*/  IMAD.MOV.U32 R13, RZ, RZ, R4 ;  /* 0x000000ffff0d7224 */ /* 0x000fe200078e0004 */
[----:B------:R-:W-:Y:S01]  /*27bb0*/  MOV R12, RZ ;  /* 0x000000ff000c7202 */ /* 0x000fe20000000f00 */
[----:B------:R-:W-:Y:S02]  /*27bc0*/  IMAD.MOV.U32 R11, RZ, RZ, 0x181f ;  /* 0x0000181fff0b7424 */ /* 0x000fe400078e00ff */
[----:B------:R-:W-:-:S07]  /*27bd0*/  IMAD.MOV.U32 R15, RZ, RZ, -0x1 ;  /* 0xffffffffff0f7424 */ /* 0x000fce00078e00ff */
[----:B01----:R-:W-:Y:S05]  /*27be0*/  WARPSYNC.COLLECTIVE R15, `(.L_x_8847) ;  /* 0x000000000f087348 */ /* 0x003fea0003c00000 */
[----:B------:R2:W3:Y:S02]  /*27bf0*/  SHFL.IDX P6, R14, R13, R12, R11 ;  /* 0x0000000c0d0e7389 */ /* 0x0004e400000c000b */
[----:B0123--:R-:W-:Y:S01]  /*27c00*/  ENDCOLLECTIVE ;  /* 0x000000000000791b */ /* 0x00ffe20003800000 */
.L_x_8847:
[----:B------:R-:W-:Y:S02]  /*27c10*/  IMAD.MOV.U32 R13, RZ, RZ, R0 ;  /* 0x000000ffff0d7224 */ /* 0x000fe400078e0000 */
[----:B------:R-:W-:-:S07]  /*27c20*/  IMAD.MOV.U32 R3, RZ, RZ, R14 ;  /* 0x000000ffff037224 */ /* 0x000fce00078e000e */
[----:B------:R-:W-:Y:S05]  /*27c30*/  WARPSYNC.COLLECTIVE R15, `(.L_x_8848) ;  /* 0x000000000f087348 */ /* 0x000fea0003c00000 */
[----:B------:R0:W1:Y:S02]  /*27c40*/  SHFL.IDX P6, R14, R13, R12, R11 ;  /* 0x0000000c0d0e7389 */ /* 0x00006400000c000b */
[----:B01----:R-:W-:Y:S01]  /*27c50*/  ENDCOLLECTIVE ;  /* 0x000000000000791b */ /* 0x003fe20003800000 */
.L_x_8848:
[----:B------:R-:W-:Y:S05]  /*27c60*/  BRA `(.L_x_8849) ;  /* 0xffffff6400b07947 */ /* 0x000fea000383ffff */
.L_x_8611:
[----:B------:R-:W-:Y:S01]  /*27c70*/  BSSY B1, `(.L_x_8850) ;  /* 0x0000008000017945 */ /* 0x000fe20003800000 */
[----:B------:R-:W-:Y:S01]  /*27c80*/  IMAD.MOV.U32 R13, RZ, RZ, R4 ;  /* 0x000000ffff0d7224 */ /* 0x000fe200078e0004 */
[----:B------:R-:W-:Y:S01]  /*27c90*/  MOV R11, 0x181f ;  /* 0x0000181f000b7802 */ /* 0x000fe20000000f00 */
[----:B------:R-:W-:Y:S02]  /*27ca0*/  IMAD.MOV.U32 R12, RZ, RZ, 0x1 ;  /* 0x00000001ff0c7424 */ /* 0x000fe400078e00ff */
[----:B---3--:R-:W-:-:S07]  /*27cb0*/  IMAD.MOV.U32 R15, RZ, RZ, -0x1 ;  /* 0xffffffffff0f7424 */ /* 0x008fce00078e00ff */
[----:B012-4-:R-:W-:Y:S05]  /*27cc0*/  WARPSYNC.COLLECTIVE R15, `(.L_x_8851) ;  /* 0x000000000f087348 */ /* 0x017fea0003c00000 */
[----:B----4-:R3:W4:Y:S02]  /*27cd0*/  SHFL.IDX P6, R14, R13, R12, R11 ;  /* 0x0000000c0d0e7389 */ /* 0x01072400000c000b */
[----:B01234-:R-:W-:Y:S01]  /*27ce0*/  ENDCOLLECTIVE ;  /* 0x000000000000791b */ /* 0x01ffe20003800000 */
.L_x_8851:
[----:B------:R-:W-:Y:S05]  /*27cf0*/  BSYNC B1 ;  /* 0x0000000000017941 */ /* 0x000fea0003800000 */
.L_x_8850:
        /* <DEDUP_REMOVED lines=8> */
.L_x_8852:
[----:B------:R-:W-:Y:S05]  /*27d80*/  BRA `(.L_x_8853) ;  /* 0xffffff6400b07947 */ /* 0x000fea000383ffff */
.L_x_8614:
[----:B------:R-:W-:Y:S01]  /*27d90*/  BSSY B1, `(.L_x_8854) ;  /* 0x0000008000017945 */ /* 0x000fe20003800000 */
[----:B------:R-:W-:Y:S01]  /*27da0*/  MOV R13, R4 ;  /* 0x00000004000d7202 */ /* 0x000fe20000000f00 */
[----:B------:R-:W-:Y:S02]  /*27db0*/  IMAD.MOV.U32 R12, RZ, RZ, 0x2 ;  /* 0x00000002ff0c7424 */ /* 0x000fe400078e00ff */
[----:B------:R-:W-:Y:S02]  /*27dc0*/  IMAD.MOV.U32 R11, RZ, RZ, 0x181f ;  /* 0x0000181fff0b7424 */ /* 0x000fe400078e00ff */
[----:B0-----:R-:W-:-:S07]  /*27dd0*/  IMAD.MOV.U32 R15, RZ, RZ, -0x1 ;  /* 0xffffffffff0f7424 */ /* 0x001fce00078e00ff */
[----:B-1234-:R-:W-:Y:S05]  /*27de0*/  WARPSYNC.COLLECTIVE R15, `(.L_x_8855) ;  /* 0x000000000f087348 */ /* 0x01efea0003c00000 */
[----:B----4-:R0:W4:Y:S02]  /*27df0*/  SHFL.IDX P6, R14, R13, R12, R11 ;  /* 0x0000000c0d0e7389 */ /* 0x01012400000c000b */
[----:B01234-:R-:W-:Y:S01]  /*27e00*/  ENDCOLLECTIVE ;  /* 0x000000000000791b */ /* 0x01ffe20003800000 */
.L_x_8855:
[----:B------:R-:W-:Y:S05]  /*27e10*/  BSYNC B1 ;  /* 0x0000000000017941 */ /* 0x000fea0003800000 */
.L_x_8854:
        /* <DEDUP_REMOVED lines=8> */
.L_x_8856:
[----:B------:R-:W-:Y:S05]  /*27ea0*/  BRA `(.L_x_8857) ;  /* 0xffffff6400b07947 */ /* 0x000fea000383ffff */
.L_x_8617:
[----:B------:R-:W-:Y:S01]  /*27eb0*/  BSSY B1, `(.L_x_8858) ;  /* 0x0000008000017945 */ /* 0x000fe20003800000 */
[----:B------:R-:W-:Y:S02]  /*27ec0*/  IMAD.MOV.U32 R13, RZ, RZ, R4 ;  /* 0x000000ffff0d7224 */ /* 0x000fe400078e0004 */
[----:B------:R-:W-:Y:S02]  /*27ed0*/  IMAD.MOV.U32 R12, RZ, RZ, 0x3 ;  /* 0x00000003ff0c7424 */ /* 0x000fe400078e00ff */
[----:B------:R-:W-:Y:S02]  /*27ee0*/  IMAD.MOV.U32 R11, RZ, RZ, 0x181f ;  /* 0x0000181fff0b7424 */ /* 0x000fe400078e00ff */
[----:B0-----:R-:W-:-:S07]  /*27ef0*/  IMAD.MOV.U32 R15, RZ, RZ, -0x1 ;  /* 0xffffffffff0f7424 */ /* 0x001fce00078e00ff */
[----:B-1234-:R-:W-:Y:S05]  /*27f00*/  WARPSYNC.COLLECTIVE R15, `(.L_x_8859) ;  /* 0x000000000f087348 */ /* 0x01efea0003c00000 */
[----:B------:R0:W0:Y:S02]  /*27f10*/  SHFL.IDX P6, R14, R13, R12, R11 ;  /* 0x0000000c0d0e7389 */ /* 0x00002400000c000b */
[----:B01234-:R-:W-:Y:S01]  /*27f20*/  ENDCOLLECTIVE ;  /* 0x000000000000791b */ /* 0x01ffe20003800000 */
.L_x_8859:
[----:B------:R-:W-:Y:S05]  /*27f30*/  BSYNC B1 ;  /* 0x0000000000017941 */ /* 0x000fea0003800000 */
.L_x_8858:
        /* <DEDUP_REMOVED lines=8> */
.L_x_8860:
[----:B------:R-:W-:Y:S05]  /*27fc0*/  BRA `(.L_x_8861) ;  /* 0xffffff6400b07947 */ /* 0x000fea000383ffff */
.L_x_8642:
[----:B------:R-:W1:Y:S01]  /*27fd0*/  S2R R5, SR_TID.X ;  /* 0x0000000000057919 */ /* 0x000e620000002100 */
[----:B------:R-:W-:Y:S01]  /*27fe0*/  BSSY B1, `(.L_x_8862) ;  /* 0x000000a000017945 */ /* 0x000fe20003800000 */
[----:B------:R-:W-:Y:S01]  /*27ff0*/  IMAD.MOV.U32 R12, RZ, RZ, RZ ;  /* 0x000000ffff0c7224 */ /* 0x000fe200078e00ff */
[----:B------:R-:W-:Y:S01]  /*28000*/  MOV R15, 0xffffffff ;  /* 0xffffffff000f7802 */ /* 0x000fe20000000f00 */
[----:B0-----:R-:W-:Y:S01]  /*28010*/  IMAD.MOV.U32 R11, RZ, RZ, 0x1f ;  /* 0x0000001fff0b7424 */ /* 0x001fe200078e00ff */
[----:B-1----:R-:W-:-:S04]  /*28020*/  SHF.R.U32.HI R5, RZ, 0x5, R5 ;  /* 0x00000005ff057819 */ /* 0x002fc80000011605 */
[----:B------:R-:W-:-:S05]  /*28030*/  LOP3.LUT R5, R5, 0x3, RZ, 0xc0, !PT ;  /* 0x0000000305057812 */ /* 0x000fca00078ec0ff */
[----:B------:R-:W-:-:S07]  /*28040*/  IMAD.MOV.U32 R13, RZ, RZ, R5 ;  /* 0x000000ffff0d7224 */ /* 0x000fce00078e0005 */
[----:B------:R-:W-:Y:S05]  /*28050*/  WARPSYNC.COLLECTIVE R15, `(.L_x_8863) ;  /* 0x000000000f087348 */ /* 0x000fea0003c00000 */
[----:B------:R0:W1:Y:S02]  /*28060*/  SHFL.IDX P6, R14, R13, R12, R11 ;  /* 0x0000000c0d0e7389 */ /* 0x00006400000c000b */
[----:B01----:R-:W-:Y:S01]  /*28070*/  ENDCOLLECTIVE ;  /* 0x000000000000791b */ /* 0x003fe20003800000 */
.L_x_8863:
[----:B------:R-:W-:Y:S05]  /*28080*/  BSYNC B1 ;  /* 0x0000000000017941 */ /* 0x000fea0003800000 */
.L_x_8862:
[----:B------:R-:W-:Y:S05]  /*28090*/  BRA `(.L_x_8864) ;  /* 0xffffff7c00f07947 */ /* 0x000fea000383ffff */
.L_x_8644:
[----:B------:R-:W-:Y:S01]  /*280a0*/  BSSY B1, `(.L_x_8865) ;  /* 0x0000006000017945 */ /* 0x000fe20003800000 */
[----:B------:R-:W-:-:S07]  /*280b0*/  IMAD.MOV.U32 R15, RZ, RZ, -0x1 ;  /* 0xffffffffff0f7424 */ /* 0x000fce00078e00ff */
[----:B01----:R-:W-:Y:S05]  /*280c0*/  WARPSYNC.COLLECTIVE R15, `(.L_x_8866) ;  /* 0x000000000f0c7348 */ /* 0x003fea0003c00000 */
[----:B------:R-:W-:Y:S02]  /*280d0*/  ELECT P6, UR62, PT ;  /* 0x00000000003e782f */ /* 0x000fe400038c0000 */
[----:B------:R-:W-:Y:S01]  /*280e0*/  MOV R14, UR62 ;  /* 0x0000003e000e7c02 */ /* 0x000fe20008000f00 */
[----:B01----:R-:W-:Y:S10]  /*280f0*/  ENDCOLLECTIVE ;  /* 0x000000000000791b */ /* 0x003ff40003800000 */
.L_x_8866:
[----:B------:R-:W-:Y:S05]  /*28100*/  BSYNC B1 ;  /* 0x0000000000017941 */ /* 0x000fea0003800000 */
.L_x_8865:
[----:B------:R-:W-:Y:S01]  /*28110*/  PLOP3.LUT P1, PT, P6, PT, PT, 0x80, 0x0 ;  /* 0x000000000000781c */ /* 0x000fe2000372f070 */
[----:B------:R-:W-:-:S12]  /*28120*/  BRA `(.L_x_8643) ;  /* 0xffffff7c00e47947 */ /* 0x000fd8000383ffff */
.L_x_8646:
[----:B-1----:R-:W2:Y:S02]  /*28130*/  LDL R6, [R1] ;  /* 0x0000000001067983 */ /* 0x002ea40000100800 */
[----:B--2---:R1:W2:Y:S02]  /*28140*/  SYNCS.PHASECHK.TRANS64.TRYWAIT P0, [R6+URZ+0x28820], R5 ;  /* 0x02882005060075a7 */ /* 0x0042a4000800017f */
[----:B--2---:R-:W-:Y:S05]  /*28150*/  @!P0 NANOSLEEP.SYNCS 0x989680 ;  /* 0x009896800000895d */ /* 0x004fea0003900000 */
[----:B------:R-:W2:Y:S02]  /*28160*/  @!P0 SYNCS.PHASECHK.TRANS64 P0, [R6+URZ+0x28820], R5 ;  /* 0x02882005060085a7 */ /* 0x000ea4000800007f */
[----:B--2---:R-:W-:Y:S05]  /*28170*/  @!P0 BRA `(.L_x_8646) ;  /* 0xfffffffc00ec8947 */ /* 0x004fea000383ffff */
[----:B------:R-:W-:Y:S05]  /*28180*/  BRA `(.L_x_8867) ;  /* 0xffffff7c00f47947 */ /* 0x000fea000383ffff */
.L_x_8650:
[----:B-1----:R1:W2:Y:S02]  /*28190*/  SYNCS.PHASECHK.TRANS64.TRYWAIT P0, [R7+URZ+0x288a0], R10 ;  /* 0x0288a00a070075a7 */ /* 0x0022a4000800017f */
[----:B--2---:R-:W-:Y:S05]  /*281a0*/  @!P0 NANOSLEEP.SYNCS 0x989680 ;  /* 0x009896800000895d */ /* 0x004fea0003900000 */
[----:B------:R-:W2:Y:S02]  /*281b0*/  @!P0 SYNCS.PHASECHK.TRANS64 P0, [R7+URZ+0x288a0], R10 ;  /* 0x0288a00a070085a7 */ /* 0x000ea4000800007f */
[----:B--2---:R-:W-:Y:S05]  /*281c0*/  @!P0 BRA `(.L_x_8650) ;  /* 0xfffffffc00f08947 */ /* 0x004fea000383ffff */
[----:B------:R-:W-:Y:S05]  /*281d0*/  BRA `(.L_x_8868) ;  /* 0xffffff8000187947 */ /* 0x000fea000383ffff */
.L_x_8656:
[----:B0-----:R0:W2:Y:S02]  /*281e0*/  SYNCS.PHASECHK.TRANS64.TRYWAIT P0, [R7+URZ+0x288c0], R10 ;  /* 0x0288c00a070075a7 */ /* 0x0010a4000800017f */
[----:B--2---:R-:W-:Y:S05]  /*281f0*/  @!P0 NANOSLEEP.SYNCS 0x989680 ;  /* 0x009896800000895d */ /* 0x004fea0003900000 */
[----:B------:R-:W2:Y:S02]  /*28200*/  @!P0 SYNCS.PHASECHK.TRANS64 P0, [R7+URZ+0x288c0], R10 ;  /* 0x0288c00a070085a7 */ /* 0x000ea4000800007f */
[----:B--2---:R-:W-:Y:S05]  /*28210*/  @!P0 BRA `(.L_x_8656) ;  /* 0xfffffffc00f08947 */ /* 0x004fea000383ffff */
[----:B------:R-:W-:Y:S05]  /*28220*/  BRA `(.L_x_8869) ;  /* 0xffffff8000dc7947 */ /* 0x000fea000383ffff */
.L_x_8664:
[----:B-1----:R1:W2:Y:S02]  /*28230*/  SYNCS.PHASECHK.TRANS64.TRYWAIT P0, [R8+URZ+0x288a0], R7 ;  /* 0x0288a007080075a7 */ /* 0x0022a4000800017f */
[----:B--2---:R-:W-:Y:S05]  /*28240*/  @!P0 NANOSLEEP.SYNCS 0x989680 ;  /* 0x009896800000895d */ /* 0x004fea0003900000 */
[----:B------:R-:W2:Y:S02]  /*28250*/  @!P0 SYNCS.PHASECHK.TRANS64 P0, [R8+URZ+0x288a0], R7 ;  /* 0x0288a007080085a7 */ /* 0x000ea4000800007f */
[----:B--2---:R-:W-:Y:S05]  /*28260*/  @!P0 BRA `(.L_x_8664) ;  /* 0xfffffffc00f08947 */ /* 0x004fea000383ffff */
[----:B------:R-:W-:Y:S05]  /*28270*/  BRA `(.L_x_8870) ;  /* 0xffffff8400f47947 */ /* 0x000fea000383ffff */
.L_x_8670:
[----:B--2---:R2:W3:Y:S02]  /*28280*/  SYNCS.PHASECHK.TRANS64.TRYWAIT P0, [R8+URZ+0x288c0], R7 ;  /* 0x0288c007080075a7 */ /* 0x0044e4000800017f */
[----:B---3--:R-:W-:Y:S05]  /*28290*/  @!P0 NANOSLEEP.SYNCS 0x989680 ;  /* 0x009896800000895d */ /* 0x008fea0003900000 */
[----:B------:R-:W3:Y:S02]  /*282a0*/  @!P0 SYNCS.PHASECHK.TRANS64 P0, [R8+URZ+0x288c0], R7 ;  /* 0x0288c007080085a7 */ /* 0x000ee4000800007f */
[----:B---3--:R-:W-:Y:S05]  /*282b0*/  @!P0 BRA `(.L_x_8670) ;  /* 0xfffffffc00f08947 */ /* 0x008fea000383ffff */
[----:B------:R-:W-:Y:S05]  /*282c0*/  BRA `(.L_x_8871) ;  /* 0xffffff8800b07947 */ /* 0x000fea000383ffff */
.L_x_8692:
[----:B------:R-:W2:Y:S01]  /*282d0*/  S2R R4, SR_TID.X ;  /* 0x0000000000047919 */ /* 0x000ea20000002100 */
[----:B------:R-:W-:Y:S01]  /*282e0*/  BSSY B0, `(.L_x_8872) ;  /* 0x000000a000007945 */ /* 0x000fe20003800000 */
[----:B------:R-:W-:Y:S02]  /*282f0*/  IMAD.MOV.U32 R12, RZ, RZ, RZ ;  /* 0x000000ffff0c7224 */ /* 0x000fe400078e00ff */
        /* <DEDUP_REMOVED lines=8> */
.L_x_8873:
[----:B------:R-:W-:Y:S05]  /*28380*/  BSYNC B0 ;  /* 0x0000000000007941 */ /* 0x000fea0003800000 */
.L_x_8872:
[----:B------:R-:W-:Y:S05]  /*28390*/  BRA `(.L_x_8874) ;  /* 0xffffff9800147947 */ /* 0x000fea000383ffff */
.L_x_8694:
[----:B------:R-:W-:Y:S01]  /*283a0*/  BSSY B0, `(.L_x_8875) ;  /* 0x0000006000007945 */ /* 0x000fe20003800000 */
[----:B------:R-:W-:-:S07]  /*283b0*/  IMAD.MOV.U32 R15, RZ, RZ, -0x1 ;  /* 0xffffffffff0f7424 */ /* 0x000fce00078e00ff */
[----:B01-3--:R-:W-:Y:S05]  /*283c0*/  WARPSYNC.COLLECTIVE R15, `(.L_x_8876) ;  /* 0x000000000f0c7348 */ /* 0x00bfea0003c00000 */
[----:B------:R-:W-:Y:S02]  /*283d0*/  ELECT P6, UR62, PT ;  /* 0x00000000003e782f */ /* 0x000fe400038c0000 */
[----:B------:R-:W-:Y:S01]  /*283e0*/  MOV R14, UR62 ;  /* 0x0000003e000e7c02 */ /* 0x000fe20008000f00 */
[----:B01-3--:R-:W-:Y:S10]  /*283f0*/  ENDCOLLECTIVE ;  /* 0x000000000000791b */ /* 0x00bff40003800000 */
.L_x_8876:
[----:B------:R-:W-:Y:S05]  /*28400*/  BSYNC B0 ;  /* 0x0000000000007941 */ /* 0x000fea0003800000 */
.L_x_8875:
[----:B------:R-:W-:Y:S05]  /*28410*/  BRA `(.L_x_8877) ;  /* 0xffffff9800207947 */ /* 0x000fea000383ffff */
.L_x_8696:
[----:B-1----:R1:W2:Y:S02]  /*28420*/  SYNCS.PHASECHK.TRANS64.TRYWAIT P0, [R0+URZ+0x28840], R2 ;  /* 0x02884002000075a7 */ /* 0x0022a4000800017f */
[----:B--2---:R-:W-:Y:S05]  /*28430*/  @!P0 NANOSLEEP.SYNCS 0x989680 ;  /* 0x009896800000895d */ /* 0x004fea0003900000 */
[----:B------:R-:W2:Y:S02]  /*28440*/  @!P0 SYNCS.PHASECHK.TRANS64 P0, [R0+URZ+0x28840], R2 ;  /* 0x02884002000085a7 */ /* 0x000ea4000800007f */
[----:B--2---:R-:W-:Y:S05]  /*28450*/  @!P0 BRA `(.L_x_8696) ;  /* 0xfffffffc00f08947 */ /* 0x004fea000383ffff */
[----:B------:R-:W-:Y:S05]  /*28460*/  BRA `(.L_x_8878) ;  /* 0xffffff9800887947 */ /* 0x000fea000383ffff */
.L_x_8700:
[----:B------:R-:W2:Y:S01]  /*28470*/  LDL.LU R11, [R1+0x40] ;  /* 0x00004000010b7983 */ /* 0x000ea20000300800 */
[----:B------:R-:W-:Y:S01]  /*28480*/  MOV R5, R12 ;  /* 0x0000000c00057202 */ /* 0x000fe20000000f00 */
[----:B------:R-:W-:Y:S02]  /*28490*/  IMAD.MOV.U32 R13, RZ, RZ, R3 ;  /* 0x000000ffff0d7224 */ /* 0x000fe400078e0003 */
[----:B------:R-:W-:Y:S02]  /*284a0*/  IMAD.MOV.U32 R12, RZ, RZ, RZ ;  /* 0x000000ffff0c7224 */ /* 0x000fe400078e00ff */
[----:B------:R-:W-:Y:S02]  /*284b0*/  IMAD.MOV.U32 R15, RZ, RZ, -0x1 ;  /* 0xffffffffff0f7424 */ /* 0x000fe400078e00ff */
        /* <DEDUP_REMOVED lines=8> */
.L_x_8879:
[----:B------:R-:W-:Y:S02]  /*28540*/  IMAD.MOV.U32 R13, RZ, RZ, R4 ;  /* 0x000000ffff0d7224 */ /* 0x000fe400078e0004 */
[----:B------:R-:W-:-:S07]  /*28550*/  IMAD.MOV.U32 R6, RZ, RZ, R14 ;  /* 0x000000ffff067224 */ /* 0x000fce00078e000e */
[----:B------:R-:W-:Y:S05]  /*28560*/  WARPSYNC.COLLECTIVE R15, `(.L_x_8880) ;  /* 0x000000000f087348 */ /* 0x000fea0003c00000 */
[----:B------:R0:W1:Y:S02]  /*28570*/  SHFL.IDX P6, R14, R13, R12, R11 ;  /* 0x0000000c0d0e7389 */ /* 0x00006400000c000b */
[----:B01----:R-:W-:Y:S01]  /*28580*/  ENDCOLLECTIVE ;  /* 0x000000000000791b */ /* 0x003fe20003800000 */
.L_x_8880:
[----:B------:R-:W-:Y:S02]  /*28590*/  IMAD.MOV.U32 R13, RZ, RZ, R3 ;  /* 0x000000ffff0d7224 */ /* 0x000fe400078e0003 */
[----:B------:R-:W-:Y:S01]  /*285a0*/  IMAD.MOV.U32 R12, RZ, RZ, 0x1 ;  /* 0x00000001ff0c7424 */ /* 0x000fe200078e00ff */
[----:B------:R-:W-:-:S07]  /*285b0*/  MOV R7, R14 ;  /* 0x0000000e00077202 */ /* 0x000fce0000000f00 */
[----:B------:R-:W-:Y:S05]  /*285c0*/  WARPSYNC.COLLECTIVE R15, `(.L_x_8881) ;  /* 0x000000000f087348 */ /* 0x000fea0003c00000 */
[----:B------:R0:W1:Y:S02]  /*285d0*/  SHFL.IDX P6, R14, R13, R12, R11 ;  /* 0x0000000c0d0e7389 */ /* 0x00006400000c000b */
[----:B01----:R-:W-:Y:S01]  /*285e0*/  ENDCOLLECTIVE ;  /* 0x000000000000791b */ /* 0x003fe20003800000 */
.L_x_8881:
        /* <DEDUP_REMOVED lines=11> */
[----:B------:R-:W-:Y:S02]  /*286a0*/  ISETP.GE.AND P2, PT, R5, R2, PT ;  /* 0x000000020500720c */ /* 0x000fe40003f46270 */
[----:B0-----:R-:W-:-:S11]  /*286b0*/  MOV R6, R14 ;  /* 0x0000000e00067202 */ /* 0x001fd60000000f00 */
[----:B------:R-:W-:Y:S05]  /*286c0*/  WARPSYNC.COLLECTIVE R15, `(.L_x_8882) ;  /* 0x000000000f087348 */ /* 0x000fea0003c00000 */
[----:B------:R0:W1:Y:S02]  /*286d0*/  SHFL.IDX P6, R14, R13, R12, R11 ;  /* 0x0000000c0d0e7389 */ /* 0x00006400000c000b */
[----:B01----:R-:W-:Y:S01]  /*286e0*/  ENDCOLLECTIVE ;  /* 0x000000000000791b */ /* 0x003fe20003800000 */
.L_x_8882:
[----:B------:R-:W-:Y:S02]  /*286f0*/  IMAD.MOV.U32 R13, RZ, RZ, R3 ;  /* 0x000000ffff0d7224 */ /* 0x000fe400078e0003 */
[----:B------:R-:W-:Y:S02]  /*28700*/  IMAD.MOV.U32 R12, RZ, RZ, 0x2 ;  /* 0x00000002ff0c7424 */ /* 0x000fe400078e00ff */
[----:B------:R-:W-:-:S07]  /*28710*/  IMAD.MOV.U32 R5, RZ, RZ, R14 ;  /* 0x000000ffff057224 */ /* 0x000fce00078e000e */
[----:B------:R-:W-:Y:S05]  /*28720*/  WARPSYNC.COLLECTIVE R15, `(.L_x_8883) ;  /* 0x000000000f087348 */ /* 0x000fea0003c00000 */
[----:B------:R0:W1:Y:S02]  /*28730*/  SHFL.IDX P6, R14, R13, R12, R11 ;  /* 0x0000000c0d0e7389 */ /* 0x00006400000c000b */
[----:B01----:R-:W-:Y:S01]  /*28740*/  ENDCOLLECTIVE ;  /* 0x000000000000791b */ /* 0x003fe20003800000 */
.L_x_8883:
        /* <DEDUP_REMOVED lines=16> */
.L_x_8884:
[----:B------:R-:W-:Y:S02]  /*28850*/  IMAD.MOV.U32 R13, RZ, RZ, R3 ;  /* 0x000000ffff0d7224 */ /* 0x000fe400078e0003 */
[----:B------:R-:W-:Y:S02]  /*28860*/  IMAD.MOV.U32 R12, RZ, RZ, 0x3 ;  /* 0x00000003ff0c7424 */ /* 0x000fe400078e00ff */
[----:B------:R-:W-:-:S07]  /*28870*/  IMAD.MOV.U32 R5, RZ, RZ, R14 ;  /* 0x000000ffff057224 */ /* 0x000fce00078e000e */
[----:B------:R-:W-:Y:S05]  /*28880*/  WARPSYNC.COLLECTIVE R15, `(.L_x_8885) ;  /* 0x000000000f087348 */ /* 0x000fea0003c00000 */
[----:B------:R0:W1:Y:S02]  /*28890*/  SHFL.IDX P6, R14, R13, R12, R11 ;  /* 0x0000000c0d0e7389 */ /* 0x00006400000c000b */
[----:B01----:R-:W-:Y:S01]  /*288a0*/  ENDCOLLECTIVE ;  /* 0x000000000000791b */ /* 0x003fe20003800000 */
.L_x_8885:
        /* <DEDUP_REMOVED lines=11> */
[----:B------:R-:W-:-:S02]  /*28960*/  ISETP.GE.AND P2, PT, R5, R2, PT ;  /* 0x000000020500720c */ /* 0x000fc40003f46270 */
[----:B0-----:R-:W-:-:S11]  /*28970*/  MOV R6, R14 ;  /* 0x0000000e00067202 */ /* 0x001fd60000000f00 */
[----:B------:R-:W-:Y:S05]  /*28980*/  WARPSYNC.COLLECTIVE R15, `(.L_x_8886) ;  /* 0x000000000f087348 */ /* 0x000fea0003c00000 */
[----:B------:R0:W1:Y:S02]  /*28990*/  SHFL.IDX P6, R14, R13, R12, R11 ;  /* 0x0000000c0d0e7389 */ /* 0x00006400000c000b */
[----:B01----:R-:W-:Y:S01]  /*289a0*/  ENDCOLLECTIVE ;  /* 0x000000000000791b */ /* 0x003fe20003800000 */
.L_x_8886:
[----:B------:R-:W-:Y:S02]  /*289b0*/  IMAD.MOV.U32 R13, RZ, RZ, R3 ;  /* 0x000000ffff0d7224 */ /* 0x000fe400078e0003 */
[----:B------:R-:W-:Y:S02]  /*289c0*/  IMAD.MOV.U32 R12, RZ, RZ, 0x4 ;  /* 0x00000004ff0c7424 */ /* 0x000fe400078e00ff */
[----:B------:R-:W-:-:S07]  /*289d0*/  IMAD.MOV.U32 R5, RZ, RZ, R14 ;  /* 0x000000ffff057224 */ /* 0x000fce00078e000e */
[----:B------:R-:W-:Y:S05]  /*289e0*/  WARPSYNC.COLLECTIVE R15, `(.L_x_8887) ;  /* 0x000000000f087348 */ /* 0x000fea0003c00000 */
[----:B------:R0:W1:Y:S02]  /*289f0*/  SHFL.IDX P6, R14, R13, R12, R11 ;  /* 0x0000000c0d0e7389 */ /* 0x00006400000c000b */
[----:B01----:R-:W-:Y:S01]  /*28a00*/  ENDCOLLECTIVE ;  /* 0x000000000000791b */ /* 0x003fe20003800000 */
.L_x_8887:
        /* <DEDUP_REMOVED lines=16> */
.L_x_8888:
[----:B------:R-:W-:Y:S02]  /*28b10*/  IMAD.MOV.U32 R13, RZ, RZ, R3 ;  /* 0x000000ffff0d7224 */ /* 0x000fe400078e0003 */
[----:B------:R-:W-:Y:S02]  /*28b20*/  IMAD.MOV.U32 R12, RZ, RZ, 0x5 ;  /* 0x00000005ff0c7424 */ /* 0x000fe400078e00ff */
[----:B------:R-:W-:-:S07]  /*28b30*/  IMAD.MOV.U32 R5, RZ, RZ, R14 ;  /* 0x000000ffff057224 */ /* 0x000fce00078e000e */
[----:B------:R-:W-:Y:S05]  /*28b40*/  WARPSYNC.COLLECTIVE R15, `(.L_x_8889) ;  /* 0x000000000f087348 */ /* 0x000fea0003c00000 */
[----:B------:R0:W1:Y:S02]  /*28b50*/  SHFL.IDX P6, R14, R13, R12, R11 ;  /* 0x0000000c0d0e7389 */ /* 0x00006400000c000b */
[----:B01----:R-:W-:Y:S01]  /*28b60*/  ENDCOLLECTIVE ;  /* 0x000000000000791b */ /* 0x003fe20003800000 */
.L_x_8889:
        /* <DEDUP_REMOVED lines=16> */
.L_x_8890:
[----:B------:R-:W-:Y:S02]  /*28c70*/  IMAD.MOV.U32 R13, RZ, RZ, R3 ;  /* 0x000000ffff0d7224 */ /* 0x000fe400078e0003 */
[----:B------:R-:W-:Y:S02]  /*28c80*/  IMAD.MOV.U32 R12, RZ, RZ, 0x6 ;  /* 0x00000006ff0c7424 */ /* 0x000fe400078e00ff */
[----:B------:R-:W-:-:S07]  /*28c90*/  IMAD.MOV.U32 R5, RZ, RZ, R14 ;  /* 0x000000ffff057224 */ /* 0x000fce00078e000e */
[----:B------:R-:W-:Y:S05]  /*28ca0*/  WARPSYNC.COLLECTIVE R15, `(.L_x_8891) ;  /* 0x000000000f087348 */ /* 0x000fea0003c00000 */
[----:B------:R0:W1:Y:S02]  /*28cb0*/  SHFL.IDX P6, R14, R13, R12, R11 ;  /* 0x0000000c0d0e7389 */ /* 0x00006400000c000b */
[----:B01----:R-:W-:Y:S01]  /*28cc0*/  ENDCOLLECTIVE ;  /* 0x000000000000791b */ /* 0x003fe20003800000 */
.L_x_8891:
        /* <DEDUP_REMOVED lines=16> */
.L_x_8892:
[----:B------:R-:W-:Y:S02]  /*28dd0*/  IMAD.MOV.U32 R13, RZ, RZ, R3 ;  /* 0x000000ffff0d7224 */ /* 0x000fe400078e0003 */
[----:B------:R-:W-:Y:S02]  /*28de0*/  IMAD.MOV.U32 R12, RZ, RZ, 0x7 ;  /* 0x00000007ff0c7424 */ /* 0x000fe400078e00ff */
[----:B------:R-:W-:-:S07]  /*28df0*/  IMAD.MOV.U32 R5, RZ, RZ, R14 ;  /* 0x000000ffff057224 */ /* 0x000fce00078e000e */
[----:B------:R-:W-:Y:S05]  /*28e00*/  WARPSYNC.COLLECTIVE R15, `(.L_x_8893) ;  /* 0x000000000f087348 */ /* 0x000fea0003c00000 */
[----:B------:R0:W1:Y:S02]  /*28e10*/  SHFL.IDX P6, R14, R13, R12, R11 ;  /* 0x0000000c0d0e7389 */ /* 0x00006400000c000b */
[----:B01----:R-:W-:Y:S01]  /*28e20*/  ENDCOLLECTIVE ;  /* 0x000000000000791b */ /* 0x003fe20003800000 */
.L_x_8893:
        /* <DEDUP_REMOVED lines=14> */
.L_x_8894:
[----:B------:R-:W-:Y:S01]  /*28f10*/  IMAD.MOV.U32 R3, RZ, RZ, R14 ;  /* 0x000000ffff037224 */ /* 0x000fe200078e000e */
[----:B------:R-:W-:Y:S06]  /*28f20*/  BRA `(.L_x_8895) ;  /* 0xffffff9c00407947 */ /* 0x000fec000383ffff */
.L_x_8705:
[----:B--2---:R-:W2:Y:S02]  /*28f30*/  LDL R2, [R1] ;  /* 0x0000000001027983 */ /* 0x004ea40000100800 */
[----:B--2---:R2:W3:Y:S02]  /*28f40*/  SYNCS.PHASECHK.TRANS64.TRYWAIT P0, [R2+URZ+0x28820], R0 ;  /* 0x02882000020075a7 */ /* 0x0044e4000800017f */
[----:B---3--:R-:W-:Y:S05]  /*28f50*/  @!P0 NANOSLEEP.SYNCS 0x989680 ;  /* 0x009896800000895d */ /* 0x008fea0003900000 */
[----:B------:R-:W3:Y:S02]  /*28f60*/  @!P0 SYNCS.PHASECHK.TRANS64 P0, [R2+URZ+0x28820], R0 ;  /* 0x02882000020085a7 */ /* 0x000ee4000800007f */
[----:B---3--:R-:W-:Y:S05]  /*28f70*/  @!P0 BRA `(.L_x_8705) ;  /* 0xfffffffc00ec8947 */ /* 0x008fea000383ffff */
[----:B------:R-:W-:Y:S05]  /*28f80*/  BRA `(.L_x_8896) ;  /* 0xffffff9c00b07947 */ /* 0x000fea000383ffff */
.L_x_8714:
[----:B--2---:R2:W3:Y:S02]  /*28f90*/  SYNCS.PHASECHK.TRANS64.TRYWAIT P0, [R3+URZ+0x28840], R2 ;  /* 0x02884002030075a7 */ /* 0x0044e4000800017f */
[----:B---3--:R-:W-:Y:S05]  /*28fa0*/  @!P0 NANOSLEEP.SYNCS 0x989680 ;  /* 0x009896800000895d */ /* 0x008fea0003900000 */
[----:B------:R-:W3:Y:S02]  /*28fb0*/  @!P0 SYNCS.PHASECHK.TRANS64 P0, [R3+URZ+0x28840], R2 ;  /* 0x02884002030085a7 */ /* 0x000ee4000800007f */
[----:B---3--:R-:W-:Y:S05]  /*28fc0*/  @!P0 BRA `(.L_x_8714) ;  /* 0xfffffffc00f08947 */ /* 0x008fea000383ffff */
[----:B------:R-:W-:Y:S05]  /*28fd0*/  BRA `(.L_x_8897) ;  /* 0xffffffa0007c7947 */ /* 0x000fea000383ffff */
.L_x_8720:
[----:B-1----:R1:W2:Y:S02]  /*28fe0*/  SYNCS.PHASECHK.TRANS64.TRYWAIT P0, [R2+URZ+0x28860], R3 ;  /* 0x02886003020075a7 */ /* 0x0022a4000800017f */
[----:B--2---:R-:W-:Y:S05]  /*28ff0*/  @!P0 NANOSLEEP.SYNCS 0x989680 ;  /* 0x009896800000895d */ /* 0x004fea0003900000 */
[----:B------:R-:W2:Y:S02]  /*29000*/  @!P0 SYNCS.PHASECHK.TRANS64 P0, [R2+URZ+0x28860], R3 ;  /* 0x02886003020085a7 */ /* 0x000ea4000800007f */
[----:B--2---:R-:W-:Y:S05]  /*29010*/  @!P0 BRA `(.L_x_8720) ;  /* 0xfffffffc00f08947 */ /* 0x004fea000383ffff */
[----:B------:R-:W-:Y:S05]  /*29020*/  BRA `(.L_x_8898) ;  /* 0xffffffa400587947 */ /* 0x000fea000383ffff */
.L_x_8730:
[----:B--2---:R2:W3:Y:S02]  /*29030*/  SYNCS.PHASECHK.TRANS64.TRYWAIT P0, [R3+URZ+0x28840], R2 ;  /* 0x02884002030075a7 */ /* 0x0044e4000800017f */
[----:B---3--:R-:W-:Y:S05]  /*29040*/  @!P0 NANOSLEEP.SYNCS 0x989680 ;  /* 0x009896800000895d */ /* 0x008fea0003900000 */
[----:B------:R-:W3:Y:S02]  /*29050*/  @!P0 SYNCS.PHASECHK.TRANS64 P0, [R3+URZ+0x28840], R2 ;  /* 0x02884002030085a7 */ /* 0x000ee4000800007f */
[----:B---3--:R-:W-:Y:S05]  /*29060*/  @!P0 BRA `(.L_x_8730) ;  /* 0xfffffffc00f08947 */ /* 0x008fea000383ffff */
[----:B------:R-:W-:Y:S05]  /*29070*/  BRA `(.L_x_8899) ;  /* 0xffffffac00047947 */ /* 0x000fea000383ffff */
.L_x_8736:
[----:B-1----:R1:W2:Y:S02]  /*29080*/  SYNCS.PHASECHK.TRANS64.TRYWAIT P0, [R2+URZ+0x28860], R3 ;  /* 0x02886003020075a7 */ /* 0x0022a4000800017f */
[----:B--2---:R-:W-:Y:S05]  /*29090*/  @!P0 NANOSLEEP.SYNCS 0x989680 ;  /* 0x009896800000895d */ /* 0x004fea0003900000 */
[----:B------:R-:W2:Y:S02]  /*290a0*/  @!P0 SYNCS.PHASECHK.TRANS64 P0, [R2+URZ+0x28860], R3 ;  /* 0x02886003020085a7 */ /* 0x000ea4000800007f */
[----:B--2---:R-:W-:Y:S05]  /*290b0*/  @!P0 BRA `(.L_x_8736) ;  /* 0xfffffffc00f08947 */ /* 0x004fea000383ffff */
[----:B------:R-:W-:Y:S05]  /*290c0*/  BRA `(.L_x_8900) ;  /* 0xffffffac00e07947 */ /* 0x000fea000383ffff */
.L_x_8746:
[----:B---3--:R3:W4:Y:S02]  /*290d0*/  SYNCS.PHASECHK.TRANS64.TRYWAIT P0, [R2+URZ+0x28840], R3 ;  /* 0x02884003020075a7 */ /* 0x008724000800017f */
[----:B----4-:R-:W-:Y:S05]  /*290e0*/  @!P0 NANOSLEEP.SYNCS 0x989680 ;  /* 0x009896800000895d */ /* 0x010fea0003900000 */
[----:B------:R-:W4:Y:S02]  /*290f0*/  @!P0 SYNCS.PHASECHK.TRANS64 P0, [R2+URZ+0x28840], R3 ;  /* 0x02884003020085a7 */ /* 0x000f24000800007f */
[----:B----4-:R-:W-:Y:S05]  /*29100*/  @!P0 BRA `(.L_x_8746) ;  /* 0xfffffffc00f08947 */ /* 0x010fea000383ffff */
[----:B------:R-:W-:Y:S05]  /*29110*/  BRA `(.L_x_8901) ;  /* 0xffffffb400607947 */ /* 0x000fea000383ffff */
.L_x_8752:
[----:B-1----:R1:W2:Y:S02]  /*29120*/  SYNCS.PHASECHK.TRANS64.TRYWAIT P0, [R2+URZ+0x28860], R5 ;  /* 0x02886005020075a7 */ /* 0x0022a4000800017f */
[----:B--2---:R-:W-:Y:S05]  /*29130*/  @!P0 NANOSLEEP.SYNCS 0x989680 ;  /* 0x009896800000895d */ /* 0x004fea0003900000 */
[----:B------:R-:W2:Y:S02]  /*29140*/  @!P0 SYNCS.PHASECHK.TRANS64 P0, [R2+URZ+0x28860], R5 ;  /* 0x02886005020085a7 */ /* 0x000ea4000800007f */
[----:B--2---:R-:W-:Y:S05]  /*29150*/  @!P0 BRA `(.L_x_8752) ;  /* 0xfffffffc00f08947 */ /* 0x004fea000383ffff */
[----:B------:R-:W-:Y:S05]  /*29160*/  BRA `(.L_x_8902) ;  /* 0xffffffb800387947 */ /* 0x000fea000383ffff */
.L_x_8764:
[----:B---3--:R3:W4:Y:S02]  /*29170*/  SYNCS.PHASECHK.TRANS64.TRYWAIT P0, [R0+URZ+0x28860], R2 ;  /* 0x02886002000075a7 */ /* 0x008724000800017f */
[----:B----4-:R-:W-:Y:S05]  /*29180*/  @!P0 NANOSLEEP.SYNCS 0x989680 ;  /* 0x009896800000895d */ /* 0x010fea0003900000 */
[----:B------:R-:W4:Y:S02]  /*29190*/  @!P0 SYNCS.PHASECHK.TRANS64 P0, [R0+URZ+0x28860], R2 ;  /* 0x02886002000085a7 */ /* 0x000f24000800007f */
[----:B----4-:R-:W-:Y:S05]  /*291a0*/  @!P0 BRA `(.L_x_8764) ;  /* 0xfffffffc00f08947 */ /* 0x010fea000383ffff */
[----:B------:R-:W-:Y:S05]  /*291b0*/  BRA `(.L_x_8903) ;  /* 0xffffffbc00987947 */ /* 0x000fea000383ffff */
.L_x_8772:
[----:B------:R-:W-:Y:S01]  /*291c0*/  BSSY B0, `(.L_x_8904) ;  /* 0x0000008000007945 */ /* 0x000fe20003800000 */
[----:B------:R-:W-:Y:S02]  /*291d0*/  IMAD.MOV.U32 R13, RZ, RZ, R16 ;  /* 0x000000ffff0d7224 */ /* 0x000fe400078e0010 */
[----:B------:R-:W-:Y:S02]  /*291e0*/  IMAD.MOV.U32 R12, RZ, RZ, RZ ;  /* 0x000000ffff0c7224 */ /* 0x000fe400078e00ff */
[----:B0-----:R-:W-:Y:S02]  /*291f0*/  IMAD.MOV.U32 R11, RZ, RZ, 0x1f ;  /* 0x0000001fff0b7424 */ /* 0x001fe400078e00ff */
[----:B------:R-:W-:-:S07]  /*29200*/  IMAD.MOV.U32 R15, RZ, RZ, -0x1 ;  /* 0xffffffffff0f7424 */ /* 0x000fce00078e00ff */
[----:B-1---5:R-:W-:Y:S05]  /*29210*/  WARPSYNC.COLLECTIVE R15, `(.L_x_8905) ;  /* 0x000000000f087348 */ /* 0x022fea0003c00000 */
[----:B------:R0:W2:Y:S02]  /*29220*/  SHFL.IDX P6, R14, R13, R12, R11 ;  /* 0x0000000c0d0e7389 */ /* 0x0000a400000c000b */
[----:B012--5:R-:W-:Y:S01]  /*29230*/  ENDCOLLECTIVE ;  /* 0x000000000000791b */ /* 0x027fe20003800000 */
.L_x_8905:
[----:B------:R-:W-:Y:S05]  /*29240*/  BSYNC B0 ;  /* 0x0000000000007941 */ /* 0x000fea0003800000 */
.L_x_8904:
[----:B------:R-:W-:Y:S01]  /*29250*/  IMAD.MOV.U32 R13, RZ, RZ, R16 ;  /* 0x000000ffff0d7224 */ /* 0x000fe200078e0010 */
[----:B------:R-:W-:Y:S01]  /*29260*/  MOV R0, R14 ;  /* 0x0000000e00007202 */ /* 0x000fe20000000f00 */
[----:B------:R-:W-:Y:S01]  /*29270*/  IMAD.MOV.U32 R12, RZ, RZ, 0x1 ;  /* 0x00000001ff0c7424 */ /* 0x000fe200078e00ff */
[----:B------:R-:W-:Y:S01]  /*29280*/  IADD3 R4, R19, R6, RZ ;  /* 0x0000000613047210 */ /* 0x000fe20007ffe0ff */
[----:B------:R-:W-:Y:S01]  /*29290*/  IMAD.MOV.U32 R11, RZ, RZ, 0x1f ;  /* 0x0000001fff0b7424 */ /* 0x000fe200078e00ff */
[----:B------:R-:W-:Y:S01]  /*292a0*/  LOP3.LUT P1, RZ, R7, 0x1, RZ, 0xc0, !PT ;  /* 0x0000000107ff7812 */ /* 0x000fe2000782c0ff */
[----:B------:R-:W-:-:S12]  /*292b0*/  IMAD.MOV.U32 R15, RZ, RZ, -0x1 ;  /* 0xffffffffff0f7424 */ /* 0x000fd800078e00ff */
[----:B------:R-:W-:Y:S05]  /*292c0*/  WARPSYNC.COLLECTIVE R15, `(.L_x_8906) ;  /* 0x000000000f087348 */ /* 0x000fea0003c00000 */
[----:B------:R0:W1:Y:S02]  /*292d0*/  SHFL.IDX P6, R14, R13, R12, R11 ;  /* 0x0000000c0d0e7389 */ /* 0x00006400000c000b */
[----:B01----:R-:W-:Y:S01]  /*292e0*/  ENDCOLLECTIVE ;  /* 0x000000000000791b */ /* 0x003fe20003800000 */
.L_x_8906:
        /* <DEDUP_REMOVED lines=16> */
.L_x_8907:
        /* <DEDUP_REMOVED lines=9> */
.L_x_8908:
        /* <DEDUP_REMOVED lines=8> */
.L_x_8909:
        /* <DEDUP_REMOVED lines=8> */
.L_x_8910:
        /* <DEDUP_REMOVED lines=8> */
.L_x_8911:
        /* <DEDUP_REMOVED lines=9> */
.L_x_8912:
[----:B------:R-:W-:Y:S01]  /*29690*/  IMAD.MOV.U32 R16, RZ, RZ, R14 ;  /* 0x000000ffff107224 */ /* 0x000fe200078e000e */
[----:B------:R-:W-:Y:S06]  /*296a0*/  BRA `(.L_x_8913) ;  /* 0xffffffc000287947 */ /* 0x000fec000383ffff */
.L_x_8777:
[----:B------:R-:W-:Y:S01]  /*296b0*/  BSSY B0, `(.L_x_8914) ;  /* 0x0000008000007945 */ /* 0x000fe20003800000 */
[----:B-----5:R-:W-:Y:S01]  /*296c0*/  IMAD.MOV.U32 R13, RZ, RZ, R2 ;  /* 0x000000ffff0d7224 */ /* 0x020fe200078e0002 */
[----:B------:R-:W-:Y:S01]  /*296d0*/  MOV R15, 0xffffffff ;  /* 0xffffffff000f7802 */ /* 0x000fe20000000f00 */
[----:B------:R-:W-:Y:S02]  /*296e0*/  IMAD.MOV.U32 R12, RZ, RZ, 0x1 ;  /* 0x00000001ff0c7424 */ /* 0x000fe400078e00ff */
[----:B0-----:R-:W-:-:S07]  /*296f0*/  IMAD.MOV.U32 R11, RZ, RZ, RZ ;  /* 0x000000ffff0b7224 */ /* 0x001fce00078e00ff */
[----:B-1----:R-:W-:Y:S05]  /*29700*/  WARPSYNC.COLLECTIVE R15, `(.L_x_8915) ;  /* 0x000000000f087348 */ /* 0x002fea0003c00000 */
[----:B------:R0:W2:Y:S02]  /*29710*/  SHFL.UP P6, R14, R13, R12, R11 ;  /* 0x0400000c0d0e7389 */ /* 0x0000a400000c000b */
[----:B012---:R-:W-:Y:S01]  /*29720*/  ENDCOLLECTIVE ;  /* 0x000000000000791b */ /* 0x007fe20003800000 */
.L_x_8915:
[----:B------:R-:W-:Y:S05]  /*29730*/  BSYNC B0 ;  /* 0x0000000000007941 */ /* 0x000fea0003800000 */
.L_x_8914:
[----:B------:R-:W2:Y:S01]  /*29740*/  LDL R3, [R1+0x4] ;  /* 0x0000040001037983 */ /* 0x000ea20000100800 */
[----:B------:R-:W-:Y:S01]  /*29750*/  IMAD.MOV.U32 R12, RZ, RZ, 0x2 ;  /* 0x00000002ff0c7424 */ /* 0x000fe200078e00ff */
[----:B------:R-:W-:Y:S01]  /*29760*/  MOV R15, 0xffffffff ;  /* 0xffffffff000f7802 */ /* 0x000fe20000000f00 */
[----:B------:R-:W-:Y:S01]  /*29770*/  IMAD.MOV.U32 R11, RZ, RZ, RZ ;  /* 0x000000ffff0b7224 */ /* 0x000fe200078e00ff */
[----:B--2---:R-:W-:Y:S01]  /*29780*/  LOP3.LUT P4, RZ, R3, 0x1, RZ, 0xc0, !PT ;  /* 0x0000000103ff7812 */ /* 0x004fe2000788c0ff */
[----:B------:R-:W-:-:S05]  /*29790*/  IMAD.MOV.U32 R3, RZ, RZ, R14 ;  /* 0x000000ffff037224 */ /* 0x000fca00078e000e */
[----:B------:R-:W-:-:S05]  /*297a0*/  SEL R3, R3, RZ, P4 ;  /* 0x000000ff03037207 */ /* 0x000fca0002000000 */
[----:B------:R-:W-:-:S04]  /*297b0*/  IMAD.IADD R3, R2, 0x1, R3 ;  /* 0x0000000102037824 */ /* 0x000fc800078e0203 */
[----:B------:R-:W-:-:S07]  /*297c0*/  IMAD.MOV.U32 R13, RZ, RZ, R3 ;  /* 0x000000ffff0d7224 */ /* 0x000fce00078e0003 */
[----:B------:R-:W-:Y:S05]  /*297d0*/  WARPSYNC.COLLECTIVE R15, `(.L_x_8916) ;  /* 0x000000000f087348 */ /* 0x000fea0003c00000 */
[----:B------:R0:W1:Y:S02]  /*297e0*/  SHFL.UP P6, R14, R13, R12, R11 ;  /* 0x0400000c0d0e7389 */ /* 0x00006400000c000b */
[----:B01----:R-:W-:Y:S01]  /*297f0*/  ENDCOLLECTIVE ;  /* 0x000000000000791b */ /* 0x003fe20003800000 */
.L_x_8916:
        /* <DEDUP_REMOVED lines=8> */
.L_x_8917:
        /* <DEDUP_REMOVED lines=8> */
.L_x_8918:
        /* <DEDUP_REMOVED lines=8> */
.L_x_8919:
        /* <DEDUP_REMOVED lines=9> */
.L_x_8920:
[----:B------:R-:W-:Y:S01]  /*29a10*/  MOV R16, R14 ;  /* 0x0000000e00107202 */ /* 0x000fe20000000f00 */
[----:B------:R-:W-:Y:S06]  /*29a20*/  BRA `(.L_x_8921) ;  /* 0xffffffbc00e87947 */ /* 0x000fec000383ffff */
.L_x_8779:
[----:B------:R-:W-:Y:S01]  /*29a30*/  BSSY B0, `(.L_x_8922) ;  /* 0x0000006000007945 */ /* 0x000fe20003800000 */
[----:B------:R-:W-:Y:S01]  /*29a40*/  PLOP3.LUT P6, PT, P6, PT, PT, 0x8, 0x0 ;  /* 0x000000000000781c */ /* 0x000fe200037ce170 */
[----:B------:R-:W-:-:S12]  /*29a50*/  IMAD.MOV.U32 R15, RZ, RZ, -0x1 ;  /* 0xffffffffff0f7424 */ /* 0x000fd800078e00ff */
[----:B01---5:R-:W-:Y:S05]  /*29a60*/  WARPSYNC.COLLECTIVE R15, `(.L_x_8923) ;  /* 0x000000000f087348 */ /* 0x023fea0003c00000 */
[----:B------:R-:W-:Y:S01]  /*29a70*/  VOTE.ANY R14, PT, P6 ;  /* 0x00000000000e7806 */ /* 0x000fe200030e0100 */
[----:B01---5:R-:W-:Y:S06]  /*29a80*/  ENDCOLLECTIVE ;  /* 0x000000000000791b */ /* 0x023fec0003800000 */
.L_x_8923:
[----:B------:R-:W-:Y:S05]  /*29a90*/  BSYNC B0 ;  /* 0x0000000000007941 */ /* 0x000fea0003800000 */
.L_x_8922:
[----:B------:R-:W-:Y:S01]  /*29aa0*/  IMAD.MOV.U32 R6, RZ, RZ, R14 ;  /* 0x000000ffff067224 */ /* 0x000fe200078e000e */
[----:B------:R-:W-:Y:S01]  /*29ab0*/  MOV R15, 0xffffffff ;  /* 0xffffffff000f7802 */ /* 0x000fe20000000f00 */
[----:B------:R-:W-:Y:S02]  /*29ac0*/  IMAD.MOV.U32 R13, RZ, RZ, R2 ;  /* 0x000000ffff0d7224 */ /* 0x000fe400078e0002 */
[----:B------:R-:W0:Y:S01]  /*29ad0*/  POPC R5, R6 ;  /* 0x0000000600057309 */ /* 0x000e220000000000 */
[----:B------:R-:W-:Y:S02]  /*29ae0*/  IMAD.MOV.U32 R11, RZ, RZ, 0x1f ;  /* 0x0000001fff0b7424 */ /* 0x000fe400078e00ff */
[----:B0-----:R-:W-:-:S07]  /*29af0*/  IMAD.MOV.U32 R12, RZ, RZ, R5 ;  /* 0x000000ffff0c7224 */ /* 0x001fce00078e0005 */
[----:B------:R-:W-:Y:S05]  /*29b00*/  WARPSYNC.COLLECTIVE R15, `(.L_x_8924) ;  /* 0x000000000f087348 */ /* 0x000fea0003c00000 */
[----:B------:R0:W1:Y:S02]  /*29b10*/  SHFL.IDX P6, R14, R13, R12, R11 ;  /* 0x0000000c0d0e7389 */ /* 0x00006400000c000b */
[----:B01----:R-:W-:Y:S01]  /*29b20*/  ENDCOLLECTIVE ;  /* 0x000000000000791b */ /* 0x003fe20003800000 */
.L_x_8924:
[----:B------:R-:W-:Y:S01]  /*29b30*/  IMAD.MOV.U32 R17, RZ, RZ, R14 ;  /* 0x000000ffff117224 */ /* 0x000fe200078e000e */
[----:B------:R-:W-:Y:S06]  /*29b40*/  BRA `(.L_x_8925) ;  /* 0xffffffbc00d87947 */ /* 0x000fec000383ffff */
.L_x_8781:
[----:B------:R-:W-:Y:S01]  /*29b50*/  BSSY B0, `(.L_x_8926) ;  /* 0x0000007000007945 */ /* 0x000fe20003800000 */
[----:B------:R-:W-:Y:S02]  /*29b60*/  IMAD.MOV.U32 R13, RZ, RZ, R3 ;  /* 0x000000ffff0d7224 */ /* 0x000fe400078e0003 */
[----:B0-----:R-:W-:Y:S02]  /*29b70*/  IMAD.MOV.U32 R11, RZ, RZ, 0x1f ;  /* 0x0000001fff0b7424 */ /* 0x001fe400078e00ff */
[----:B------:R-:W-:-:S07]  /*29b80*/  IMAD.MOV.U32 R15, RZ, RZ, -0x1 ;  /* 0xffffffffff0f7424 */ /* 0x000fce00078e00ff */
[----:B-123-5:R-:W-:Y:S05]  /*29b90*/  WARPSYNC.COLLECTIVE R15, `(.L_x_8927) ;  /* 0x000000000f087348 */ /* 0x02efea0003c00000 */
[----:B------:R0:W4:Y:S02]  /*29ba0*/  SHFL.IDX P6, R14, R13, R12, R11 ;  /* 0x0000000c0d0e7389 */ /* 0x00012400000c000b */
[----:B012345:R-:W-:Y:S01]  /*29bb0*/  ENDCOLLECTIVE ;  /* 0x000000000000791b */ /* 0x03ffe20003800000 */
.L_x_8927:
[----:B------:R-:W-:Y:S05]  /*29bc0*/  BSYNC B0 ;  /* 0x0000000000007941 */ /* 0x000fea0003800000 */
.L_x_8926:
[----:B------:R-:W-:Y:S01]  /*29bd0*/  IMAD.MOV.U32 R3, RZ, RZ, R14 ;  /* 0x000000ffff037224 */ /* 0x000fe200078e000e */
[----:B------:R-:W-:Y:S06]  /*29be0*/  BRA `(.L_x_8928) ;  /* 0xffffffbc00cc7947 */ /* 0x000fec000383ffff */
.L_x_8785:
[----:B0-----:R0:W1:Y:S02]  /*29bf0*/  SYNCS.PHASECHK.TRANS64.TRYWAIT P0, [R0+URZ+0x28820], R3 ;  /* 0x02882003000075a7 */ /* 0x001064000800017f */
[----:B-1----:R-:W-:Y:S05]  /*29c00*/  @!P0 NANOSLEEP.SYNCS 0x989680 ;  /* 0x009896800000895d */ /* 0x002fea0003900000 */
[----:B------:R-:W1:Y:S02]  /*29c10*/  @!P0 SYNCS.PHASECHK.TRANS64 P0, [R0+URZ+0x28820], R3 ;  /* 0x02882003000085a7 */ /* 0x000e64000800007f */
[----:B-1----:R-:W-:Y:S05]  /*29c20*/  @!P0 BRA `(.L_x_8785) ;  /* 0xfffffffc00f08947 */ /* 0x002fea000383ffff */
[----:B------:R-:W-:Y:S05]  /*29c30*/  BRA `(.L_x_8929) ;  /* 0xffffffc400507947 */ /* 0x000fea000383ffff */
.L_x_8786:
        /* <DEDUP_REMOVED lines=8> */
[----:B0----5:R-:W-:Y:S05]  /*29cc0*/  WARPSYNC.COLLECTIVE R15, `(.L_x_8931) ;  /* 0x000000000f087348 */ /* 0x021fea0003c00000 */
[----:B------:R1:W2:Y:S02]  /*29cd0*/  SHFL.IDX P6, R14, R13, R12, R11 ;  /* 0x0000000c0d0e7389 */ /* 0x0002a400000c000b */
[----:B012--5:R-:W-:Y:S01]  /*29ce0*/  ENDCOLLECTIVE ;  /* 0x000000000000791b */ /* 0x027fe20003800000 */
.L_x_8931:
[----:B------:R-:W-:Y:S05]  /*29cf0*/  BSYNC B0 ;  /* 0x0000000000007941 */ /* 0x000fea0003800000 */
.L_x_8930:
[----:B------:R-:W-:Y:S05]  /*29d00*/  BRA `(.L_x_8932) ;  /* 0xffffffc400387947 */ /* 0x000fea000383ffff */
.L_x_8787:
[----:B------:R-:W-:Y:S01]  /*29d10*/  BSSY B0, `(.L_x_8933) ;  /* 0x0000006000007945 */ /* 0x000fe20003800000 */
[----:B------:R-:W-:-:S07]  /*29d20*/  IMAD.MOV.U32 R15, RZ, RZ, -0x1 ;  /* 0xffffffffff0f7424 */ /* 0x000fce00078e00ff */
[----:B01---5:R-:W-:Y:S05]  /*29d30*/  WARPSYNC.COLLECTIVE R15, `(.L_x_8934) ;  /* 0x000000000f0c7348 */ /* 0x023fea0003c00000 */
[----:B------:R-:W-:Y:S02]  /*29d40*/  ELECT P6, UR62, PT ;  /* 0x00000000003e782f */ /* 0x000fe400038c0000 */
[----:B------:R-:W-:Y:S01]  /*29d50*/  MOV R14, UR62 ;  /* 0x0000003e000e7c02 */ /* 0x000fe20008000f00 */
[----:B01---5:R-:W-:Y:S10]  /*29d60*/  ENDCOLLECTIVE ;  /* 0x000000000000791b */ /* 0x023ff40003800000 */
.L_x_8934:
[----:B------:R-:W-:Y:S05]  /*29d70*/  BSYNC B0 ;  /* 0x0000000000007941 */ /* 0x000fea0003800000 */
.L_x_8933:
[----:B------:R-:W-:Y:S05]  /*29d80*/  BRA `(.L_x_8935) ;  /* 0xffffffc4002c7947 */ /* 0x000fea000383ffff */
.L_x_8789:
[----:B0-----:R0:W1:Y:S02]  /*29d90*/  SYNCS.PHASECHK.TRANS64.TRYWAIT P0, [R6+URZ], R5 ;  /* 0x00000005060075a7 */ /* 0x001064000800017f */
[----:B-1----:R-:W-:Y:S05]  /*29da0*/  @!P0 NANOSLEEP.SYNCS 0x989680 ;  /* 0x009896800000895d */ /* 0x002fea0003900000 */
[----:B------:R-:W1:Y:S02]  /*29db0*/  @!P0 SYNCS.PHASECHK.TRANS64 P0, [R6+URZ], R5 ;  /* 0x00000005060085a7 */ /* 0x000e64000800007f */
[----:B-1----:R-:W-:Y:S05]  /*29dc0*/  @!P0 BRA `(.L_x_8789) ;  /* 0xfffffffc00f08947 */ /* 0x002fea000383ffff */
[----:B------:R-:W-:Y:S05]  /*29dd0*/  BRA `(.L_x_8936) ;  /* 0xffffffc400687947 */ /* 0x000fea000383ffff */
.L_x_8790:
[----:B-1----:R1:W2:Y:S02]  /*29de0*/  SYNCS.PHASECHK.TRANS64.TRYWAIT P0, [R7+URZ], R2 ;  /* 0x00000002070075a7 */ /* 0x0022a4000800017f */
[----:B--2---:R-:W-:Y:S05]  /*29df0*/  @!P0 NANOSLEEP.SYNCS 0x989680 ;  /* 0x009896800000895d */ /* 0x004fea0003900000 */
[----:B------:R-:W2:Y:S02]  /*29e00*/  @!P0 SYNCS.PHASECHK.TRANS64 P0, [R7+URZ], R2 ;  /* 0x00000002070085a7 */ /* 0x000ea4000800007f */
[----:B--2---:R-:W-:Y:S05]  /*29e10*/  @!P0 BRA `(.L_x_8790) ;  /* 0xfffffffc00f08947 */ /* 0x004fea000383ffff */
[----:B------:R-:W-:Y:S05]  /*29e20*/  BRA `(.L_x_8937) ;  /* 0xffffffc4005c7947 */ /* 0x000fea000383ffff */
.L_x_8792:
[----:B--2---:R2:W3:Y:S02]  /*29e30*/  SYNCS.PHASECHK.TRANS64.TRYWAIT P0, [R4+URZ], R5 ;  /* 0x00000005040075a7 */ /* 0x0044e4000800017f */
[----:B---3--:R-:W-:Y:S05]  /*29e40*/  @!P0 NANOSLEEP.SYNCS 0x989680 ;  /* 0x009896800000895d */ /* 0x008fea0003900000 */
[----:B------:R-:W3:Y:S02]  /*29e50*/  @!P0 SYNCS.PHASECHK.TRANS64 P0, [R4+URZ], R5 ;  /* 0x00000005040085a7 */ /* 0x000ee4000800007f */
[----:B---3--:R-:W-:Y:S05]  /*29e60*/  @!P0 BRA `(.L_x_8792) ;  /* 0xfffffffc00f08947 */ /* 0x008fea000383ffff */
[----:B------:R-:W-:Y:S05]  /*29e70*/  BRA `(.L_x_8938) ;  /* 0xffffffc400647947 */ /* 0x000fea000383ffff */
.L_x_8939:
        /* <DEDUP_REMOVED lines=16> */
.L_x_15319:


//--------------------- .text._ZN7cutlass13device_kernelIN5flash11enable_sm90INS1_16FlashAttnFwdSm90INS1_25CollectiveMainloopFwdSm90ILi2EN4cute5tupleIJNS5_1CILi1EEES8_S8_EEENS6_IJNS7_ILi128EEESA_SA_EEELi128ENS_6half_tEfNS_4arch4Sm90ELb1ELb0ELb1ELb0ELb0ELb0ELb0ELb1ELb1ELb1ELb0ELb0EEENS1_21CollectiveEpilogueFwdISB_S9_SC_SE_Li256ELb0ELb1ELb0ELb0EEENS1_30DynamicPersistentTileSchedulerILi256ELi128ELb0ELb1ELb1EEEEEEEEEvNT_6ParamsE --------------------------
	.section	.text._ZN7cutlass13device_kernelIN5flash11enable_sm90INS1_16FlashAttnFwdSm90INS1_25CollectiveMainloopFwdSm90ILi2EN4cute5tupleIJNS5_1CILi1EEES8_S8_EEENS6_IJNS7_ILi128EEESA_SA_EEELi128ENS_6half_tEfNS_4arch4Sm90ELb1ELb0ELb1ELb0ELb0ELb0ELb0ELb1ELb1ELb1ELb0ELb0EEENS1_21CollectiveEpilogueFwdISB_S9_SC_SE_Li256ELb0ELb1ELb0ELb0EEENS1_30DynamicPersistentTileSchedulerILi256ELi128ELb0ELb1ELb1EEEEEEEEEvNT_6ParamsE,"ax",@progbits
	.align	128
.text._ZN7cutlass13device_kernelIN5flash11enable_sm90INS1_16FlashAttnFwdSm90INS1_25CollectiveMainloopFwdSm90ILi2EN4cute5tupleIJNS5_1CILi1EEES8_S8_EEENS6_IJNS7_ILi128EEESA_SA_EEELi128ENS_6half_tEfNS_4arch4Sm90ELb1ELb0ELb1ELb0ELb0ELb0ELb0ELb1ELb1ELb1ELb0ELb0EEENS1_21CollectiveEpilogueFwdISB_S9_SC_SE_Li256ELb0ELb1ELb0ELb0EEENS1_30DynamicPersistentTileSchedulerILi256ELi128ELb0ELb1ELb1EEEEEEEEEvNT_6ParamsE:
        .type           _ZN7cutlass13device_kernelIN5flash11enable_sm90INS1_16FlashAttnFwdSm90INS1_25CollectiveMainloopFwdSm90ILi2EN4cute5tupleIJNS5_1CILi1EEES8_S8_EEENS6_IJNS7_ILi128EEESA_SA_EEELi128ENS_6half_tEfNS_4arch4Sm90ELb1ELb0ELb1ELb0ELb0ELb0ELb0ELb1ELb1ELb1ELb0ELb0EEENS1_21CollectiveEpilogueFwdISB_S9_SC_SE_Li256ELb0ELb1ELb0ELb0EEENS1_30DynamicPersistentTileSchedulerILi256ELi128ELb0ELb1ELb1EEEEEEEEEvNT_6ParamsE,@function
        .size           _ZN7cutlass13device_kernelIN5flash11enable_sm90INS1_16FlashAttnFwdSm90INS1_25CollectiveMainloopFwdSm90ILi2EN4cute5tupleIJNS5_1CILi1EEES8_S8_EEENS6_IJNS7_ILi128EEESA_SA_EEELi128ENS_6half_tEfNS_4arch4Sm90ELb1ELb0ELb1ELb0ELb0ELb0ELb0ELb1ELb1ELb1ELb0ELb0EEENS1_21CollectiveEpilogueFwdISB_S9_SC_SE_Li256ELb0ELb1ELb0ELb0EEENS1_30DynamicPersistentTileSchedulerILi256ELi128ELb0ELb1ELb1EEEEEEEEEvNT_6ParamsE,(.L_x_15320 - _ZN7cutlass13device_kernelIN5flash11enable_sm90INS1_16FlashAttnFwdSm90INS1_25CollectiveMainloopFwdSm90ILi2EN4cute5tupleIJNS5_1CILi1EEES8_S8_EEENS6_IJNS7_ILi128EEESA_SA_EEELi128ENS_6half_tEfNS_4arch4Sm90ELb1ELb0ELb1ELb0ELb0ELb0ELb0ELb1ELb1ELb1ELb0ELb0EEENS1_21CollectiveEpilogueFwdISB_S9_SC_SE_Li256ELb0ELb1ELb0ELb0EEENS1_30DynamicPersistentTileSchedulerILi256ELi128ELb0ELb1ELb1EEEEEEEEEvNT_6ParamsE)
        .other          _ZN7cutlass13device_kernelIN5flash11enable_sm90INS1_16FlashAttnFwdSm90INS1_25CollectiveMainloopFwdSm90ILi2EN4cute5tupleIJNS5_1CILi1EEES8_S8_EEENS6_IJNS7_ILi128EEESA_SA_EEELi128ENS_6half_tEfNS_4arch4Sm90ELb1ELb0ELb1ELb0ELb0ELb0ELb0ELb1ELb1ELb1ELb0ELb0EEENS1_21CollectiveEpilogueFwdISB_S9_SC_SE_Li256ELb0ELb1ELb0ELb0EEENS1_30DynamicPersistentTileSchedulerILi256ELi128ELb0ELb1ELb1EEEEEEEEEvNT_6ParamsE,@"STO_CUDA_ENTRY STV_DEFAULT"
_ZN7cutlass13device_kernelIN5flash11enable_sm90INS1_16FlashAttnFwdSm90INS1_25CollectiveMainloopFwdSm90ILi2EN4cute5tupleIJNS5_1CILi1EEES8_S8_EEENS6_IJNS7_ILi128EEESA_SA_EEELi128ENS_6half_tEfNS_4arch4Sm90ELb1ELb0ELb1ELb0ELb0ELb0ELb0ELb1ELb1ELb1ELb0ELb0EEENS1_21CollectiveEpilogueFwdISB_S9_SC_SE_Li256ELb0ELb1ELb0ELb0EEENS1_30DynamicPersistentTileSchedulerILi256ELi128ELb0ELb1ELb1EEEEEEEEEvNT_6ParamsE:
        /* <DEDUP_REMOVED lines=18> */
.L_x_8941:
[----:B------:R-:W-:Y:S05]  /*0120*/  BSYNC B0 ;  /* 0x0000000000007941 */ /* 0x000fea0003800000 */
.L_x_8940:
        /* <DEDUP_REMOVED lines=41> */
.L_x_8942:
        /* <DEDUP_REMOVED lines=22> */
.L_x_8943:
        /* <DEDUP_REMOVED lines=18> */
.L_x_8944:
        /* <DEDUP_REMOVED lines=22> */
.L_x_8945:
        /* <DEDUP_REMOVED lines=22> */
.L_x_8946:
[----:B------:R-:W-:Y:S01]  /*0900*/  PLOP3.LUT P0, PT, PT, PT, UP0, 0x80, 0x0 ;  /* 0x000000000000781c */ /* 0x000fe20003f0f008 */
[----:B------:R-:W-:Y:S01]  /*0910*/  UMOV UR38, 0x1 ;  /* 0x0000000100267882 */ /* 0x000fe20000000000 */
[----:B------:R-:W-:Y:S01]  /*0920*/  NOP ;  /* 0x0000000000007918 */ /* 0x000fe20000000000 */
[----:B------:R-:W-:Y:S01]  /*0930*/  USEL UR38, UR38, 0x2, !UP0 ;  /* 0x0000000226267887 */ /* 0x000fe2000c000000 */
[----:B------:R-:W-:Y:S01]  /*0940*/  ULDC.64 UR46, c[0x0][0x208] ;  /* 0x00008200002e7ab9 */ /* 0x000fe20000000a00 */
[----:B012-4-:R-:W-:Y:S08]  /*0950*/  BAR.SYNC.DEFER_BLOCKING 0x0 ;  /* 0x0000000000007b1d */ /* 0x017ff00000010000 */
[----:B------:R-:W-:Y:S05]  /*0960*/  @!P0 BRA `(.L_x_8947) ;  /* 0x000000b8007c8947 */ /* 0x000fea0003800000 */
.L_x_8948:
        /* <DEDUP_REMOVED lines=21> */
[CC--:B------:R-:W-:Y:S02]  /*0ac0*/  LEA.HI R4, R3.reuse, R190.reuse, RZ, 0x5 ;  /* 0x000000be03047211 */ /* 0x0c0fe400078f28ff */
[----:B------:R-:W-:Y:S02]  /*0ad0*/  LOP3.LUT R5, R0, 0xffffff80, RZ, 0xc0, !PT ;  /* 0xffffff8000057812 */ /* 0x000fe400078ec0ff */
[----:B------:R-:W-:Y:S01]  /*0ae0*/  LEA.HI R2, R3, R190, RZ, 0x4 ;  /* 0x000000be03027211 */ /* 0x000fe200078f20ff */
[----:B------:R-:W-:Y:S01]  /*0af0*/  IMAD.SHL.U32 R4, R4, 0x20, RZ ;  /* 0x0000002004047824 */ /* 0x000fe200078e00ff */
[----:B------:R-:W-:Y:S01]  /*0b00*/  SHF.R.S32.HI R185, RZ, 0x7, R0 ;  /* 0x00000007ffb97819 */ /* 0x000fe20000011400 */
[----:B------:R-:W-:Y:S01]  /*0b10*/  IMAD.IADD R184, R190, 0x1, -R5 ;  /* 0x00000001beb87824 */ /* 0x000fe200078e0a05 */
[----:B------:R-:W-:-:S02]  /*0b20*/  SHF.R.S32.HI R7, RZ, 0x4, R2 ;  /* 0x00000004ff077819 */ /* 0x000fc40000011402 */
[----:B------:R-:W-:Y:S02]  /*0b30*/  LOP3.LUT R5, R2, 0x3fffff0, RZ, 0xc0, !PT ;  /* 0x03fffff002057812 */ /* 0x000fe400078ec0ff */
[----:B------:R-:W-:Y:S02]  /*0b40*/  LOP3.LUT R4, R4, 0xfffffc00, RZ, 0xc0, !PT ;  /* 0xfffffc0004047812 */ /* 0x000fe400078ec0ff */
[----:B------:R-:W-:Y:S01]  /*0b50*/  LEA.HI R2, R2, R7, RZ, 0x1 ;  /* 0x0000000702027211 */ /* 0x000fe200078f08ff */
[----:B------:R-:W-:Y:S01]  /*0b60*/  IMAD.IADD R5, R190, 0x1, -R5 ;  /* 0x00000001be057824 */ /* 0x000fe200078e0a05 */
[----:B------:R-:W-:Y:S02]  /*0b70*/  SHF.R.S32.HI R9, RZ, 0x1f, R184 ;  /* 0x0000001fff097819 */ /* 0x000fe400000114b8 */
[----:B------:R-:W-:Y:S01]  /*0b80*/  LOP3.LUT R2, R2, 0x1ffffffe, RZ, 0xc0, !PT ;  /* 0x1ffffffe02027812 */ /* 0x000fe200078ec0ff */
[----:B------:R-:W-:Y:S01]  /*0b90*/  IMAD R5, R5, 0x40, R4 ;  /* 0x0000004005057824 */ /* 0x000fe200078e0204 */
[----:B------:R-:W-:-:S02]  /*0ba0*/  LEA.HI R4, R3, R190, RZ, 0x2 ;  /* 0x000000be03047211 */ /* 0x000fc400078f10ff */
[----:B------:R-:W-:Y:S01]  /*0bb0*/  LEA.HI R6, R9, R184, RZ, 0x2 ;  /* 0x000000b809067211 */ /* 0x000fe200078f10ff */
[----:B------:R-:W-:Y:S01]  /*0bc0*/  IMAD.IADD R2, R7, 0x1, -R2 ;  /* 0x0000000107027824 */ /* 0x000fe200078e0a02 */
[----:B------:R-:W-:Y:S02]  /*0bd0*/  LOP3.LUT R7, R4, 0xfffffffc, RZ, 0xc0, !PT ;  /* 0xfffffffc04077812 */ /* 0x000fe400078ec0ff */
[--C-:B------:R-:W-:Y:S01]  /*0be0*/  SHF.R.S32.HI R8, RZ, 0x2, R6.reuse ;  /* 0x00000002ff087819 */ /* 0x100fe20000011406 */
[----:B------:R-:W-:Y:S01]  /*0bf0*/  IMAD R187, R2, 0x8, R5 ;  /* 0x0000000802bb7824 */ /* 0x000fe200078e0205 */
[----:B------:R-:W-:Y:S01]  /*0c00*/  SHF.R.S32.HI R11, RZ, 0x1f, R6 ;  /* 0x0000001fff0b7819 */ /* 0x000fe20000011406 */
[----:B------:R-:W-:Y:S01]  /*0c10*/  IMAD.IADD R7, R190, 0x1, -R7 ;  /* 0x00000001be077824 */ /* 0x000fe200078e0a07 */
[----:B------:R-:W-:Y:S02]  /*0c20*/  LEA.HI R3, R3, R190, RZ, 0x3 ;  /* 0x000000be03037211 */ /* 0x000fe400078f18ff */
[----:B------:R-:W-:-:S02]  /*0c30*/  LEA.HI R11, R11, R8, RZ, 0x3 ;  /* 0x000000080b0b7211 */ /* 0x000fc400078f18ff */
[----:B------:R-:W-:Y:S02]  /*0c40*/  LEA.HI R2, R7, R7, RZ, 0x1 ;  /* 0x0000000707027211 */ /* 0x000fe400078f08ff */
[----:B------:R-:W-:Y:S02]  /*0c50*/  LOP3.LUT R19, R3, 0xfffffff8, RZ, 0xc0, !PT ;  /* 0xfffffff803137812 */ /* 0x000fe400078ec0ff */
[----:B------:R-:W-:Y:S02]  /*0c60*/  LOP3.LUT R11, R11, 0xfffffff8, RZ, 0xc0, !PT ;  /* 0xfffffff80b0b7812 */ /* 0x000fe400078ec0ff */
[----:B------:R-:W-:Y:S01]  /*0c70*/  LEA.HI R9, R9, R184, RZ, 0x5 ;  /* 0x000000b809097211 */ /* 0x000fe200078f28ff */
[----:B------:R-:W-:Y:S01]  /*0c80*/  IMAD.IADD R19, R190, 0x1, -R19 ;  /* 0x00000001be137824 */ /* 0x000fe200078e0a13 */
[----:B------:R-:W-:Y:S01]  /*0c90*/  LEA.HI R0, R0, R185, RZ, 0x1 ;  /* 0x000000b900007211 */ /* 0x000fe200078f08ff */
[----:B------:R-:W-:Y:S01]  /*0ca0*/  IMAD.IADD R8, R8, 0x1, -R11 ;  /* 0x0000000108087824 */ /* 0x000fe200078e0a0b */
[----:B------:R-:W-:-:S02]  /*0cb0*/  LOP3.LUT R2, R2, 0x1ffffffe, RZ, 0xc0, !PT ;  /* 0x1ffffffe02027812 */ /* 0x000fc400078ec0ff */
[----:B------:R-:W-:Y:S02]  /*0cc0*/  SHF.R.S32.HI R9, RZ, 0x5, R9 ;  /* 0x00000005ff097819 */ /* 0x000fe40000011409 */
[----:B------:R-:W-:Y:S01]  /*0cd0*/  LOP3.LUT R0, R0, 0x3fffffe, RZ, 0xc0, !PT ;  /* 0x03fffffe00007812 */ /* 0x000fe200078ec0ff */
[----:B------:R-:W-:Y:S01]  /*0ce0*/  IMAD.IADD R17, R7, 0x1, -R2 ;  /* 0x0000000107117824 */ /* 0x000fe200078e0a02 */
[----:B------:R-:W-:Y:S01]  /*0cf0*/  LOP3.LUT R5, R6, 0x7ffffffc, RZ, 0xc0, !PT ;  /* 0x7ffffffc06057812 */ /* 0x000fe200078ec0ff */
[----:B------:R-:W-:Y:S01]  /*0d00*/  IMAD.SHL.U32 R2, R19, 0x8, RZ ;  /* 0x0000000813027824 */ /* 0x000fe200078e00ff */
[----:B------:R-:W-:Y:S01]  /*0d10*/  SHF.R.S32.HI R22, RZ, 0x3, R3 ;  /* 0x00000003ff167819 */ /* 0x000fe20000011403 */
[----:B------:R-:W-:Y:S02]  /*0d20*/  IMAD R9, R9, 0x10, R8 ;  /* 0x0000001009097824 */ /* 0x000fe400078e0208 */
[----:B------:R-:W-:Y:S01]  /*0d30*/  IMAD.IADD R0, R185, 0x1, -R0 ;  /* 0x00000001b9007824 */ /* 0x000fe200078e0a00 */
[----:B------:R-:W-:Y:S01]  /*0d40*/  SHF.R.S32.HI R189, RZ, 0x1f, R2 ;  /* 0x0000001fffbd7819 */ /* 0x000fe20000011402 */
[----:B------:R-:W-:-:S02]  /*0d50*/  VIADD R18, R2, 0x40 ;  /* 0x0000004002127836 */ /* 0x000fc40000000000 */
[----:B------:R-:W-:Y:S02]  /*0d60*/  IMAD R186, R0, 0x40, R9 ;  /* 0x0000004000ba7824 */ /* 0x000fe400078e0209 */
[----:B------:R-:W-:Y:S01]  /*0d70*/  IMAD.IADD R16, R184, 0x1, -R5 ;  /* 0x00000001b8107824 */ /* 0x000fe200078e0a05 */
[----:B------:R-:W-:Y:S01]  /*0d80*/  SHF.R.S32.HI R188, RZ, 0x1f, R18 ;  /* 0x0000001fffbc7819 */ /* 0x000fe20000011412 */
[----:B------:R-:W-:-:S07]  /*0d90*/  IMAD R17, R17, 0x8, R186 ;  /* 0x0000000811117824 */ /* 0x000fce00078e02ba */
.L_x_8999:
        /* <DEDUP_REMOVED lines=21> */
.L_x_8949:
[----:B------:R-:W-:Y:S01]  /*0ef0*/  ULDC UR7, c[0x0][0xc54] ;  /* 0x0003150000077ab9 */ /* 0x000fe20000000800 */
[----:B------:R-:W-:Y:S01]  /*0f00*/  UMOV UR6, UR9 ;  /* 0x0000000900067c82 */ /* 0x000fe20008000000 */
[----:B------:R-:W-:-:S11]  /*0f10*/  UISETP.NE.AND UP0, UPT, UR7, 0x1, UPT ;  /* 0x000000010700788c */ /* 0x000fd6000bf05270 */
[----:B------:R-:W-:Y:S02]  /*0f20*/  @UP0 ULDC.64 UR10, c[0x0][0xc58] ;  /* 0x00031600000a0ab9 */ /* 0x000fe40000000a00 */
[----:B------:R-:W-:-:S04]  /*0f30*/  UIMAD.WIDE.U32 UR4, UR9, UR10, URZ ;  /* 0x0000000a090472a5 */ /* 0x000fc8000f8e003f */
[----:B------:R-:W-:-:S04]  /*0f40*/  @UP0 USHF.R.U32.HI UR6, URZ, UR11, UR5 ;  /* 0x0000000b3f060299 */ /* 0x000fc80008011605 */
[----:B------:R-:W-:-:S12]  /*0f50*/  UIMAD UR4, UR6, UR7, URZ ;  /* 0x00000007060472a4 */ /* 0x000fd8000f8e023f */
.L_x_8950:
[----:B------:R-:W-:Y:S01]  /*0f60*/  ULDC.64 UR10, c[0x0][0x418] ;  /* 0x00010600000a7ab9 */ /* 0x000fe20000000a00 */
[----:B------:R-:W-:Y:S01]  /*0f70*/  ULOP3.LUT UR6, URZ, UR6, URZ, 0x33, !UPT ;  /* 0x000000063f067292 */ /* 0x000fe2000f8e333f */
[----:B------:R-:W-:Y:S01]  /*0f80*/  PLOP3.LUT P0, PT, PT, PT, PT, 0x80, 0x0 ;  /* 0x000000000000781c */ /* 0x000fe20003f0f070 */
[----:B------:R-:W-:Y:S01]  /*0f90*/  UISETP.NE.U32.AND UP0, UPT, UR10, URZ, UPT ;  /* 0x0000003f0a00728c */ /* 0x000fe2000bf05070 */
[----:B------:R-:W-:Y:S01]  /*0fa0*/  IMAD.MOV.U32 R0, RZ, RZ, RZ ;  /* 0x000000ffff007224 */ /* 0x000fe200078e00ff */
[----:B------:R-:W-:Y:S01]  /*0fb0*/  ULDC UR5, c[0x0][0xc3c] ;  /* 0x00030f0000057ab9 */ /* 0x000fe20000000800 */
[----:B------:R-:W-:Y:S01]  /*0fc0*/  UIADD3 UR4, UR9, -UR4, URZ ;  /* 0x8000000409047290 */ /* 0x000fe2000fffe03f */
[----:B------:R-:W-:Y:S01]  /*0fd0*/  IMAD.MOV.U32 R3, RZ, RZ, RZ ;  /* 0x000000ffff037224 */ /* 0x000fe200078e00ff */
[----:B------:R-:W-:Y:S01]  /*0fe0*/  UISETP.NE.AND.EX UP0, UPT, UR11, URZ, UPT, UP0 ;  /* 0x0000003f0b00728c */ /* 0x000fe2000bf05300 */
[----:B------:R-:W-:Y:S01]  /*0ff0*/  CS2R R150, SRZ ;  /* 0x0000000000967805 */ /* 0x000fe2000001ff00 */
[----:B------:R-:W-:Y:S01]  /*1000*/  UIADD3 UR6, UR6, UR5, URZ ;  /* 0x0000000506067290 */ /* 0x000fe2000fffe03f */
[----:B------:R-:W-:Y:S01]  /*1010*/  CS2R R148, SRZ ;  /* 0x0000000000947805 */ /* 0x000fe2000001ff00 */
[----:B------:R-:W-:Y:S01]  /*1020*/  ULDC UR11, c[0x0][0x448] ;  /* 0x00011200000b7ab9 */ /* 0x000fe20000000800 */
[----:B------:R-:W-:Y:S01]  /*1030*/  ULDC UR10, c[0x0][0xc54] ;  /* 0x00031500000a7ab9 */ /* 0x000fe20000000800 */
[----:B------:R-:W-:Y:S01]  /*1040*/  UISETP.NE.AND UP2, UPT, UR11, 0x1, UPT ;  /* 0x000000010b00788c */ /* 0x000fe2000bf45270 */
[----:B------:R-:W-:Y:S01]  /*1050*/  CS2R R146, SRZ ;  /* 0x0000000000927805 */ /* 0x000fe2000001ff00 */
[----:B------:R-:W-:Y:S01]  /*1060*/  USHF.L.U32 UR36, UR6, 0x7, URZ ;  /* 0x0000000706247899 */ /* 0x000fe2000800063f */
[----:B------:R-:W-:Y:S01]  /*1070*/  CS2R R144, SRZ ;  /* 0x0000000000907805 */ /* 0x000fe2000001ff00 */
[----:B------:R-:W-:Y:S01]  /*1080*/  UIMAD UR10, UR8, UR10, UR4 ;  /* 0x0000000a080a72a4 */ /* 0x000fe2000f8e0204 */
[----:B------:R-:W-:Y:S01]  /*1090*/  CS2R R142, SRZ ;  /* 0x00000000008e7805 */ /* 0x000fe2000001ff00 */
[----:B------:R-:W-:Y:S01]  /*10a0*/  UIADD3 UR6, UR36, 0x7f, URZ ;  /* 0x0000007f24067890 */ /* 0x000fe2000fffe03f */
[----:B------:R-:W-:Y:S01]  /*10b0*/  CS2R R140, SRZ ;  /* 0x00000000008c7805 */ /* 0x000fe2000001ff00 */
[----:B------:R-:W-:Y:S01]  /*10c0*/  ULDC UR49, c[0x0][0x424] ;  /* 0x0001090000317ab9 */ /* 0x000fe20000000800 */
[----:B------:R-:W-:Y:S01]  /*10d0*/  ULDC UR7, c[0x0][0x288] ;  /* 0x0000a20000077ab9 */ /* 0x000fe20000000800 */
[----:B------:R-:W-:Y:S01]  /*10e0*/  USEL UR49, UR49, 0x1, UP0 ;  /* 0x0000000131317887 */ /* 0x000fe20008000000 */
[----:B------:R-:W-:Y:S01]  /*10f0*/  CS2R R138, SRZ ;  /* 0x00000000008a7805 */ /* 0x000fe2000001ff00 */
[----:B------:R-:W-:Y:S01]  /*1100*/  @UP2 ULDC UR4, c[0x0][0x44c] ;  /* 0x0001130000042ab9 */ /* 0x000fe20000000800 */
[----:B------:R-:W-:Y:S01]  /*1110*/  UIADD3 UR7, -UR7, 0x80, URZ ;  /* 0x0000008007077890 */ /* 0x000fe2000fffe13f */
[----:B------:R-:W-:Y:S01]  /*1120*/  CS2R R136, SRZ ;  /* 0x0000000000887805 */ /* 0x000fe2000001ff00 */
[----:B------:R-:W-:Y:S01]  /*1130*/  UIMAD.WIDE.U32 UR4, UR6, UR4, URZ ;  /* 0x00000004060472a5 */ /* 0x000fe2000f8e003f */
[----:B------:R-:W-:Y:S01]  /*1140*/  CS2R R134, SRZ ;  /* 0x0000000000867805 */ /* 0x000fe2000001ff00 */
[----:B------:R-:W-:Y:S01]  /*1150*/  ULDC UR9, c[0x0][0x2f0] ;  /* 0x0000bc0000097ab9 */ /* 0x000fe20000000800 */
[----:B------:R-:W-:Y:S01]  /*1160*/  @UP2 ULDC UR11, c[0x0][0x450] ;  /* 0x00011400000b2ab9 */ /* 0x000fe20000000800 */
[----:B------:R-:W-:Y:S01]  /*1170*/  UIMAD UR7, UR49, UR9, UR7 ;  /* 0x00000009310772a4 */ /* 0x000fe2000f8e0207 */
[----:B------:R-:W-:Y:S01]  /*1180*/  CS2R R132, SRZ ;  /* 0x0000000000847805 */ /* 0x000fe2000001ff00 */
[----:B------:R-:W-:Y:S01]  /*1190*/  @UP2 USHF.R.U32.HI UR6, URZ, UR11, UR5 ;  /* 0x0000000b3f062299 */ /* 0x000fe20008011605 */
[----:B------:R-:W-:Y:S01]  /*11a0*/  CS2R R130, SRZ ;  /* 0x0000000000827805 */ /* 0x000fe2000001ff00 */
[----:B------:R-:W-:Y:S01]  /*11b0*/  UIMAD UR4, UR49, UR9, 0x7f ;  /* 0x0000007f310474a4 */ /* 0x000fe2000f8e0209 */
[----:B------:R-:W-:Y:S01]  /*11c0*/  CS2R R128, SRZ ;  /* 0x0000000000807805 */ /* 0x000fe2000001ff00 */
[----:B------:R-:W-:Y:S01]  /*11d0*/  UIADD3 UR6, UR7, UR6, URZ ;  /* 0x0000000607067290 */ /* 0x000fe2000fffe03f */
[----:B------:R-:W-:Y:S01]  /*11e0*/  CS2R R126, SRZ ;  /* 0x00000000007e7805 */ /* 0x000fe2000001ff00 */
[----:B------:R-:W-:Y:S01]  /*11f0*/  USHF.R.S32.HI UR5, URZ, 0x1f, UR4 ;  /* 0x0000001f3f057899 */ /* 0x000fe20008011404 */
[----:B------:R-:W-:Y:S01]  /*1200*/  CS2R R124, SRZ ;  /* 0x00000000007c7805 */ /* 0x000fe2000001ff00 */
[----:B------:R-:W-:Y:S01]  /*1210*/  USHF.R.S32.HI UR7, URZ, 0x1f, UR6 ;  /* 0x0000001f3f077899 */ /* 0x000fe20008011406 */
[----:B------:R-:W-:Y:S01]  /*1220*/  CS2R R122, SRZ ;  /* 0x00000000007a7805 */ /* 0x000fe2000001ff00 */
[----:B------:R-:W-:Y:S01]  /*1230*/  ULEA.HI UR5, UR5, UR4, URZ, 0x7 ;  /* 0x0000000405057291 */ /* 0x000fe2000f8f383f */
[----:B------:R-:W-:Y:S01]  /*1240*/  CS2R R120, SRZ ;  /* 0x0000000000787805 */ /* 0x000fe2000001ff00 */
[----:B------:R-:W-:Y:S01]  /*1250*/  ULEA.HI UR7, UR7, UR6, URZ, 0x7 ;  /* 0x0000000607077291 */ /* 0x000fe2000f8f383f */
[----:B------:R-:W-:Y:S01]  /*1260*/  CS2R R118, SRZ ;  /* 0x0000000000767805 */ /* 0x000fe2000001ff00 */
[----:B------:R-:W-:Y:S01]  /*1270*/  USHF.R.S32.HI UR54, URZ, 0x7, UR5 ;  /* 0x000000073f367899 */ /* 0x000fe20008011405 */
[----:B------:R-:W-:Y:S01]  /*1280*/  CS2R R116, SRZ ;  /* 0x0000000000747805 */ /* 0x000fe2000001ff00 */
[----:B------:R-:W-:Y:S01]  /*1290*/  USHF.R.S32.HI UR7, URZ, 0x7, UR7 ;  /* 0x000000073f077899 */ /* 0x000fe20008011407 */
[----:B------:R-:W-:Y:S01]  /*12a0*/  CS2R R114, SRZ ;  /* 0x0000000000727805 */ /* 0x000fe2000001ff00 */
[----:B------:R-:W-:Y:S01]  /*12b0*/  ULDC UR39, c[0x0][0xc48] ;  /* 0x0003120000277ab9 */ /* 0x000fe20000000800 */
[----:B------:R-:W-:Y:S01]  /*12c0*/  UMOV UR37, UR10 ;  /* 0x0000000a00257c82 */ /* 0x000fe20008000000 */
[----:B------:R-:W-:Y:S01]  /*12d0*/  UISETP.LT.AND UP0, UPT, UR54, UR7, UPT ;  /* 0x000000073600728c */ /* 0x000fe2000bf01270 */
[----:B------:R-:W-:Y:S01]  /*12e0*/  CS2R R112, SRZ ;  /* 0x0000000000707805 */ /* 0x000fe2000001ff00 */
[----:B------:R-:W-:Y:S01]  /*12f0*/  UISETP.NE.AND UP1, UPT, UR39, 0x1, UPT ;  /* 0x000000012700788c */ /* 0x000fe2000bf25270 */
        /* <DEDUP_REMOVED lines=9> */
[----:B------:R-:W-:Y:S01]  /*1390*/  CS2R R96, SRZ ;  /* 0x0000000000607805 */ /* 0x000fe2000001ff00 */
[----:B------:R-:W-:Y:S01]  /*13a0*/  @UP1 ULDC UR8, c[0x0][0xc4c] ;  /* 0x0003130000081ab9 */ /* 0x000fe20000000800 */
[----:B------:R-:W-:Y:S01]  /*13b0*/  PLOP3.LUT P1, PT, PT, PT, UP0, 0x80, 0x0 ;  /* 0x000000000000781c */ /* 0x000fe20003f2f008 */
[----:B------:R-:W-:Y:S01]  /*13c0*/  UIMAD.WIDE.U32 UR4, UR10, UR8, URZ ;  /* 0x000000080a0472a5 */ /* 0x000fe2000f8e003f */
[----:B------:R-:W-:Y:S01]  /*13d0*/  CS2R R6, SRZ ;  /* 0x0000000000067805 */ /* 0x000fe2000001ff00 */
[----:B------:R-:W-:Y:S01]  /*13e0*/  @UP1 ULDC UR6, c[0x0][0xc50] ;  /* 0x0003140000061ab9 */ /* 0x000fe20000000800 */
[----:B------:R-:W-:Y:S01]  /*13f0*/  IMAD.MOV.U32 R94, RZ, RZ, RZ ;  /* 0x000000ffff5e7224 */ /* 0x000fe200078e00ff */
[----:B------:R-:W-:Y:S01]  /*1400*/  @UP1 USHF.R.U32.HI UR37, URZ, UR6, UR5 ;  /* 0x000000063f251299 */ /* 0x000fe20008011605 */
[----:B------:R-:W-:Y:S01]  /*1410*/  IMAD.MOV.U32 R93, RZ, RZ, RZ ;  /* 0x000000ffff5d7224 */ /* 0x000fe200078e00ff */
[----:B------:R-:W-:-:S02]  /*1420*/  CS2R R90, SRZ ;  /* 0x00000000005a7805 */ /* 0x000fc4000001ff00 */
[----:B------:R-:W-:Y:S01]  /*1430*/  CS2R R88, SRZ ;  /* 0x0000000000587805 */ /* 0x000fe2000001ff00 */
[----:B------:R-:W-:-:S04]  /*1440*/  UIADD3 UR4, -UR37, URZ, URZ ;  /* 0x0000003f25047290 */ /* 0x000fc8000fffe13f */
[----:B------:R-:W-:Y:S01]  /*1450*/  UIMAD UR39, UR39, UR4, UR10 ;  /* 0x00000004272772a4 */ /* 0x000fe2000f8e020a */
[----:B------:R-:W-:Y:S11]  /*1460*/  @!P1 BRA `(.L_x_8951) ;  /* 0x0000009000889947 */ /* 0x000ff60003800000 */
        /* <DEDUP_REMOVED lines=31> */
.L_x_8952:
        /* <DEDUP_REMOVED lines=9> */
.L_x_9100:
[----:B------:R-:W-:Y:S05]  /*16f0*/  @!P0 BRA `(.L_x_8954) ;  /* 0x0000000000048947 */ /* 0x000fea0003800000 */
[----:B------:R-:W-:Y:S01]  /*1700*/  BPT.TRAP 0x1 ;  /* 0x000000040000795c */ /* 0x000fe20000300000 */
.L_x_8954:
[----:B0-----:R-:W-:Y:S02]  /*1710*/  IMAD.U32 R0, RZ, RZ, UR42 ;  /* 0x0000002aff007e24 */ /* 0x001fe4000f8e00ff */
[----:B------:R-:W-:-:S03]  /*1720*/  IMAD.U32 R3, RZ, RZ, UR43 ;  /* 0x0000002bff037e24 */ /* 0x000fc6000f8e00ff */
[----:B------:R-:W-:Y:S02]  /*1730*/  LEA R0, R0, UR41, 0x3 ;  /* 0x0000002900007c11 */ /* 0x000fe4000f8e18ff */
[----:B------:R-:W-:-:S04]  /*1740*/  SHF.L.U32 R3, R3, 0x1f, RZ ;  /* 0x0000001f03037819 */ /* 0x000fc800000006ff */
[----:B------:R0:W1:Y:S01]  /*1750*/  SYNCS.PHASECHK.TRANS64.TRYWAIT P2, [R0+URZ+0x28830], R3 ;  /* 0x02883003000075a7 */ /* 0x000062000804017f */
[----:B------:R-:W-:Y:S05]  /*1760*/  @!P0 BRA `(.L_x_8955) ;  /* 0x0000000000048947 */ /* 0x000fea0003800000 */
[----:B------:R-:W-:Y:S01]  /*1770*/  BPT.TRAP 0x1 ;  /* 0x000000040000795c */ /* 0x000fe20000300000 */
.L_x_8955:
[----:B------:R-:W2:Y:S02]  /*1780*/  S2R R4, SR_TID.X ;  /* 0x0000000000047919 */ /* 0x000ea40000002100 */
[----:B--2---:R-:W-:Y:S01]  /*1790*/  LOP3.LUT P1, RZ, R4, 0x7f, RZ, 0xc0, !PT ;  /* 0x0000007f04ff7812 */ /* 0x004fe2000782c0ff */
[----:B-1----:R-:W-:-:S12]  /*17a0*/  @P2 BRA `(.L_x_8956) ;  /* 0x0000000000082947 */ /* 0x002fd80003800000 */
[----:B------:R-:W1:Y:S02]  /*17b0*/  SYNCS.PHASECHK.TRANS64.TRYWAIT P2, [R0+URZ+0x28830], R3 ;  /* 0x02883003000075a7 */ /* 0x000e64000804017f */
[----:B-1----:R-:W-:Y:S05]  /*17c0*/  @!P2 BRA `(.L_x_8957) ;  /* 0x000000f0006ca947 */ /* 0x002fea0003800000 */
.L_x_8956:
[----:B------:R-:W-:Y:S05]  /*17d0*/  WARPSYNC.ALL ;  /* 0x0000000000007948 */ /* 0x000fea0003800000 */
[----:B------:R-:W-:Y:S01]  /*17e0*/  UIADD3 UR4, UR41, 0x18400, URZ ;  /* 0x0001840029047890 */ /* 0x000fe2000fffe03f */
[----:B------:R-:W-:Y:S01]  /*17f0*/  WARPGROUP.ARRIVE ;  /* 0x00000000000079c5 */ /* 0x000fe20000000000 */
[----:B------:R-:W-:Y:S01]  /*1800*/  ULOP3.LUT UR32, UR50, 0x10000, URZ, 0xfc, !UPT ;  /* 0x0001000032207892 */ /* 0x000fe2000f8efc3f */
[----:B------:R-:W-:Y:S01]  /*1810*/  VIADD R4, R17, UR36 ;  /* 0x0000002411047c36 */ /* 0x000fe20008000000 */
[----:B------:R-:W-:Y:S01]  /*1820*/  USHF.R.U32.HI UR4, URZ, 0x4, UR4 ;  /* 0x000000043f047899 */ /* 0x000fe20008011604 */
[----:B01----:R-:W-:Y:S01]  /*1830*/  @!P1 VIADD R0, R0, 0x28840 ;  /* 0x0002884000009836 */ /* 0x003fe20000000000 */
[----:B------:R-:W-:Y:S01]  /*1840*/  UMOV UR33, 0x40000040 ;  /* 0x4000004000217882 */ /* 0x000fe20000000000 */
[----:B------:R-:W-:Y:S01]  /*1850*/  UMOV UR35, 0x40000040 ;  /* 0x4000004000237882 */ /* 0x000fe20000000000 */
[----:B------:R-:W-:Y:S01]  /*1860*/  ULOP3.LUT UR4, UR4, 0x3fff, URZ, 0xc0, !UPT ;  /* 0x00003fff04047892 */ /* 0x000fe2000f8ec03f */
[----:B------:R-:W-:Y:S01]  /*1870*/  CS2R R150, SRZ ;  /* 0x0000000000967805 */ /* 0x000fe2000001ff00 */
[----:B------:R-:W-:Y:S01]  /*1880*/  UMOV UR5, 0x40000040 ;  /* 0x4000004000057882 */ /* 0x000fe20000000000 */
[----:B------:R-:W-:Y:S01]  /*1890*/  UMOV UR7, 0x40000040 ;  /* 0x4000004000077882 */ /* 0x000fe20000000000 */
[----:B------:R-:W-:Y:S01]  /*18a0*/  ULOP3.LUT UR48, UR4, 0x10000, URZ, 0xfc, !UPT ;  /* 0x0001000004307892 */ /* 0x000fe2000f8efc3f */
[----:B------:R-:W-:Y:S01]  /*18b0*/  @!P1 PRMT R0, RZ, 0x654, R0 ;  /* 0x00000654ff009816 */ /* 0x000fe20000000000 */
[----:B------:R-:W-:Y:S01]  /*18c0*/  UIADD3 UR4, UR32, 0x2, URZ ;  /* 0x0000000220047890 */ /* 0x000fe2000fffe03f */
[----:B------:R-:W-:Y:S01]  /*18d0*/  CS2R R148, SRZ ;  /* 0x0000000000947805 */ /* 0x000fe2000001ff00 */
[----:B------:R-:W-:Y:S01]  /*18e0*/  ULEA UR34, UR42, UR48, 0xb ;  /* 0x000000302a227291 */ /* 0x000fe2000f8e583f */
        /* <DEDUP_REMOVED lines=8> */
[----:B------:R-:W-:Y:S01]  /*1970*/  HGMMA.64x128x16.F32 R24, gdesc[UR32], RZ, !UPT, gsb0 ;  /* 0x01e00000201879f0 */ /* 0x000fe2000c0008ff */
[----:B------:R-:W-:Y:S01]  /*1980*/  UMOV UR11, 0x40000040 ;  /* 0x40000040000b7882 */ /* 0x000fe20000000000 */
[----:B------:R-:W-:Y:S01]  /*1990*/  UIADD3 UR12, UR32, 0x6, URZ ;  /* 0x00000006200c7890 */ /* 0x000fe2000fffe03f */
[----:B------:R-:W-:Y:S01]  /*19a0*/  CS2R R138, SRZ ;  /* 0x00000000008a7805 */ /* 0x000fe2000001ff00 */
[----:B------:R-:W-:Y:S01]  /*19b0*/  UIADD3 UR14, UR34, 0x6, URZ ;  /* 0x00000006220e7890 */ /* 0x000fe2000fffe03f */
[----:B------:R-:W-:Y:S01]  /*19c0*/  CS2R R136, SRZ ;  /* 0x0000000000887805 */ /* 0x000fe2000001ff00 */
[----:B------:R-:W-:Y:S01]  /*19d0*/  UMOV UR13, 0x40000040 ;  /* 0x40000040000d7882 */ /* 0x000fe20000000000 */
        /* <DEDUP_REMOVED lines=25> */
[----:B------:R-:W-:-:S02]  /*1b70*/  CS2R R118, SRZ ;  /* 0x0000000000767805 */ /* 0x000fc4000001ff00 */
[----:B------:R-:W-:Y:S02]  /*1b80*/  CS2R R116, SRZ ;  /* 0x0000000000747805 */ /* 0x000fe4000001ff00 */
[----:B------:R-:W-:Y:S02]  /*1b90*/  CS2R R114, SRZ ;  /* 0x0000000000727805 */ /* 0x000fe4000001ff00 */
[----:B------:R-:W-:Y:S01]  /*1ba0*/  CS2R R112, SRZ ;  /* 0x0000000000707805 */ /* 0x000fe2000001ff00 */
[----:B------:R-:W-:Y:S02]  /*1bb0*/  WARPGROUP.DEPBAR.LE gsb0, 0x0 ;  /* 0x00008000000079c5 */ /* 0x000fe40000010000 */
[----:B------:R-:W-:-:S06]  /*1bc0*/  WARPGROUP.ARRIVE ;  /* 0x00000000000079c5 */ /* 0x000fcc0000000000 */
[----:B------:R-:W-:Y:S01]  /*1bd0*/  HGMMA.64x128x16.F32 R24, gdesc[UR4], R24, gsb0 ;  /* 0x01e00000041879f0 */ /* 0x000fe20008000818 */
[----:B------:R-:W-:Y:S02]  /*1be0*/  ULDC UR6, c[0x0][0x448] ;  /* 0x0001120000067ab9 */ /* 0x000fe40000000800 */
[----:B------:R-:W-:-:S06]  /*1bf0*/  UISETP.NE.AND UP0, UPT, UR6, 0x1, UPT ;  /* 0x000000010600788c */ /* 0x000fcc000bf05270 */
[----:B------:R-:W-:-:S05]  /*1c00*/  PLOP3.LUT P2, PT, PT, PT, UP0, 0x80, 0x0 ;  /* 0x000000000000781c */ /* 0x000fca0003f4f008 */
[----:B------:R-:W-:-:S08]  /*1c10*/  @UP0 ULDC UR6, c[0x0][0x44c] ;  /* 0x0001130000060ab9 */ /* 0x000fd00000000800 */
[----:B------:R-:W-:Y:S01]  /*1c20*/  @P2 IMAD.HI.U32 R7, R4, UR6, RZ ;  /* 0x0000000604072c27 */ /* 0x000fe2000f8e00ff */
[----:B------:R-:W-:Y:S01]  /*1c30*/  @UP0 ULDC UR6, c[0x0][0x450] ;  /* 0x0001140000060ab9 */ /* 0x000fe20000000800 */
[----:B------:R-:W-:Y:S02]  /*1c40*/  WARPGROUP.DEPBAR.LE gsb0, 0x0 ;  /* 0x00008000000079c5 */ /* 0x000fe40000010000 */
[----:B------:R-:W-:-:S06]  /*1c50*/  WARPGROUP.ARRIVE ;  /* 0x00000000000079c5 */ /* 0x000fcc0000000000 */
[----:B------:R-:W-:Y:S01]  /*1c60*/  HGMMA.64x128x16.F32 R24, gdesc[UR8], R24, gsb0 ;  /* 0x01e00000081879f0 */ /* 0x000fe20008000818 */
[----:B------:R-:W-:Y:S01]  /*1c70*/  ULDC UR10, c[0x0][0x9d8] ;  /* 0x00027600000a7ab9 */ /* 0x000fe20000000800 */
[----:B------:R-:W-:Y:S01]  /*1c80*/  ULDC UR11, c[0x0][0x2f0] ;  /* 0x0000bc00000b7ab9 */ /* 0x000fe20000000800 */
[----:B------:R-:W-:Y:S02]  /*1c90*/  WARPGROUP.DEPBAR.LE gsb0, 0x0 ;  /* 0x00008000000079c5 */ /* 0x000fe40000010000 */
[----:B------:R-:W-:-:S07]  /*1ca0*/  WARPGROUP.ARRIVE ;  /* 0x00000000000079c5 */ /* 0x000fce0000000000 */
        /* <DEDUP_REMOVED lines=22> */
[----:B------:R-:W-:-:S02]  /*1e10*/  IMAD.U32 R33, RZ, RZ, UR11 ;  /* 0x0000000bff217e24 */ /* 0x000fc4000f8e00ff */
[----:B------:R-:W-:Y:S01]  /*1e20*/  FMUL.FTZ R21, R24, UR10 ;  /* 0x0000000a18157c20 */ /* 0x000fe20008410000 */
[----:B------:R-:W-:Y:S01]  /*1e30*/  FMUL.FTZ R24, R32, UR10 ;  /* 0x0000000a20187c20 */ /* 0x000fe20008410000 */
[----:B------:R-:W-:Y:S01]  /*1e40*/  FMUL.FTZ R30, R30, UR10 ;  /* 0x0000000a1e1e7c20 */ /* 0x000fe20008410000 */
[----:B------:R-:W-:Y:S01]  /*1e50*/  FMUL.FTZ R31, R31, UR10 ;  /* 0x0000000a1f1f7c20 */ /* 0x000fe20008410000 */
[----:B------:R-:W2:Y:S01]  /*1e60*/  MUFU.TANH R27, R27 ;  /* 0x0000001b001b7308 */ /* 0x000ea20000002400 */
[----:B0-----:R-:W-:Y:S01]  /*1e70*/  IMAD.MOV.U32 R26, RZ, RZ, R4 ;  /* 0x000000ffff1a7224 */ /* 0x001fe200078e0004 */
[----:B------:R-:W-:Y:S01]  /*1e80*/  @P2 SHF.R.U32.HI R26, RZ, UR6, R7 ;  /* 0x00000006ff1a2c19 */ /* 0x000fe20008011607 */
[----:B------:R-:W-:Y:S01]  /*1e90*/  UMOV UR6, 0xffffff80 ;  /* 0xffffff8000067882 */ /* 0x000fe20000000000 */
[----:B------:R-:W-:Y:S01]  /*1ea0*/  FMUL.FTZ R34, R34, UR10 ;  /* 0x0000000a22227c20 */ /* 0x000fe20008410000 */
[----:B------:R-:W-:Y:S01]  /*1eb0*/  UIMAD UR6, UR54, UR6, 0x80 ;  /* 0x00000080360674a4 */ /* 0x000fe2000f8e0206 */
[----:B------:R-:W-:Y:S01]  /*1ec0*/  FMUL.FTZ R35, R35, UR10 ;  /* 0x0000000a23237c20 */ /* 0x000fe20008410000 */
[----:B------:R-:W0:Y:S01]  /*1ed0*/  SHFL.IDX PT, R7, R26, 0x1, 0x1c1f ;  /* 0x003c1f001a077f89 */ /* 0x000e2200000e0000 */
[----:B------:R3:W4:Y:S01]  /*1ee0*/  MUFU.TANH R95, R30 ;  /* 0x0000001e005f7308 */ /* 0x0007220000002400 */
[----:B------:R-:W-:Y:S01]  /*1ef0*/  UIADD3 UR7, UR6, 0x1, URZ ;  /* 0x0000000106077890 */ /* 0x000fe2000fffe03f */
[----:B------:R-:W-:Y:S01]  /*1f00*/  FMUL.FTZ R38, R38, UR10 ;  /* 0x0000000a26267c20 */ /* 0x000fe20008410000 */
[----:B------:R-:W-:Y:S01]  /*1f10*/  UIMAD UR6, UR49, UR11, UR6 ;  /* 0x0000000b310672a4 */ /* 0x000fe2000f8e0206 */
[----:B------:R-:W-:Y:S01]  /*1f20*/  FMUL.FTZ R39, R39, UR10 ;  /* 0x0000000a27277c20 */ /* 0x000fe20008410000 */
[----:B------:R-:W-:Y:S01]  /*1f30*/  FMUL.FTZ R42, R42, UR10 ;  /* 0x0000000a2a2a7c20 */ /* 0x000fe20008410000 */
[----:B------:R-:W-:Y:S01]  /*1f40*/  FMUL.FTZ R43, R43, UR10 ;  /* 0x0000000a2b2b7c20 */ /* 0x000fe20008410000 */
[----:B------:R-:W-:Y:S01]  /*1f50*/  IMAD.U32 R29, RZ, RZ, UR7 ;  /* 0x00000007ff1d7e24 */ /* 0x000fe2000f8e00ff */
[----:B------:R-:W5:Y:S01]  /*1f60*/  MUFU.TANH R31, R31 ;  /* 0x0000001f001f7308 */ /* 0x000f620000002400 */
[----:B------:R-:W-:Y:S01]  /*1f70*/  FMUL.FTZ R46, R46, UR10 ;  /* 0x0000000a2e2e7c20 */ /* 0x000fe20008410000 */
[----:B------:R-:W-:Y:S01]  /*1f80*/  FMUL.FTZ R47, R47, UR10 ;  /* 0x0000000a2f2f7c20 */ /* 0x000fe20008410000 */
[----:B------:R-:W-:-:S02]  /*1f90*/  IMAD R4, R16, -0x2, R29 ;  /* 0xfffffffe10047824 */ /* 0x000fc400078e021d */
[----:B------:R-:W-:Y:S01]  /*1fa0*/  FMUL.FTZ R50, R50, UR10 ;  /* 0x0000000a32327c20 */ /* 0x000fe20008410000 */
[----:B------:R-:W-:Y:S02]  /*1fb0*/  IMAD.U32 R29, RZ, RZ, UR6 ;  /* 0x00000006ff1d7e24 */ /* 0x000fe4000f8e00ff */
[----:B------:R-:W-:Y:S01]  /*1fc0*/  FMUL.FTZ R51, R51, UR10 ;  /* 0x0000000a33337c20 */ /* 0x000fe20008410000 */
[----:B------:R-:W-:Y:S01]  /*1fd0*/  IMAD R32, R33, UR49, R4 ;  /* 0x0000003121207c24 */ /* 0x000fe2000f8e0204 */
[----:B------:R2:W5:Y:S01]  /*1fe0*/  MUFU.TANH R99, R34 ;  /* 0x0000002200637308 */ /* 0x0005620000002400 */
[----:B---3--:R-:W-:Y:S02]  /*1ff0*/  IMAD R30, R16, -0x2, R29 ;  /* 0xfffffffe101e7824 */ /* 0x008fe400078e021d */
[----:B------:R-:W-:Y:S01]  /*2000*/  FMUL.FTZ R54, R54, UR10 ;  /* 0x0000000a36367c20 */ /* 0x000fe20008410000 */
[----:B------:R-:W-:Y:S01]  /*2010*/  FMUL.FTZ R20, R36, UR10 ;  /* 0x0000000a24147c20 */ /* 0x000fe20008410000 */
[----:B------:R-:W-:Y:S01]  /*2020*/  FMUL.FTZ R55, R55, UR10 ;  /* 0x0000000a37377c20 */ /* 0x000fe20008410000 */
[----:B------:R-:W-:Y:S01]  /*2030*/  FMUL.FTZ R58, R58, UR10 ;  /* 0x0000000a3a3a7c20 */ /* 0x000fe20008410000 */
[----:B------:R-:W-:Y:S01]  /*2040*/  FMUL.FTZ R5, R57, UR10 ;  /* 0x0000000a39057c20 */ /* 0x000fe20008410000 */
[----:B0-----:R-:W-:Y:S01]  /*2050*/  IADD3 R7, R7, -UR14, R32 ;  /* 0x8000000e07077c10 */ /* 0x001fe2000fffe020 */
[----:B------:R-:W0:Y:S01]  /*2060*/  MUFU.TANH R35, R35 ;  /* 0x0000002300237308 */ /* 0x000e220000002400 */
[----:B------:R-:W-:Y:S01]  /*2070*/  FMUL.FTZ R59, R59, UR10 ;  /* 0x0000000a3b3b7c20 */ /* 0x000fe20008410000 */
[----:B------:R-:W-:Y:S01]  /*2080*/  FMUL.FTZ R67, R67, UR10 ;  /* 0x0000000a43437c20 */ /* 0x000fe20008410000 */
[----:B------:R-:W-:Y:S01]  /*2090*/  VIMNMX R7, R30, R7, PT ;  /* 0x000000071e077248 */ /* 0x000fe20003fe0100 */
[----:B------:R-:W-:Y:S01]  /*20a0*/  FMUL.FTZ R62, R62, UR10 ;  /* 0x0000000a3e3e7c20 */ /* 0x000fe20008410000 */
[----:B------:R-:W-:Y:S01]  /*20b0*/  FMUL.FTZ R6, R53, UR10 ;  /* 0x0000000a35067c20 */ /* 0x000fe20008410000 */
[----:B------:R-:W-:Y:S01]  /*20c0*/  FMUL.FTZ R63, R63, UR10 ;  /* 0x0000000a3f3f7c20 */ /* 0x000fe20008410000 */
[C---:B------:R-:W-:Y:S01]  /*20d0*/  ISETP.GT.AND P3, PT, R7.reuse, RZ, PT ;  /* 0x000000ff0700720c */ /* 0x040fe20003f64270 */
[----:B------:R-:W3:Y:S01]  /*20e0*/  MUFU.TANH R38, R38 ;  /* 0x0000002600267308 */ /* 0x000ee20000002400 */
[----:B------:R-:W-:Y:S01]  /*20f0*/  ISETP.GT.AND P4, PT, R7, 0x1, PT ;  /* 0x000000010700780c */ /* 0x000fe20003f84270 */
[----:B------:R-:W-:Y:S01]  /*2100*/  FMUL.FTZ R11, R45, UR10 ;  /* 0x0000000a2d0b7c20 */ /* 0x000fe20008410000 */
[----:B------:R-:W-:Y:S01]  /*2110*/  ISETP.GT.AND P5, PT, R7, 0x8, PT ;  /* 0x000000080700780c */ /* 0x000fe20003fa4270 */
[----:B------:R-:W-:Y:S01]  /*2120*/  FMUL.FTZ R66, R66, UR10 ;  /* 0x0000000a42427c20 */ /* 0x000fe20008410000 */
[----:B-1----:R-:W-:Y:S01]  /*2130*/  FSEL R93, R93, -INF , P3 ;  /* 0xff8000005d5d7808 */ /* 0x002fe20001800000 */
[----:B------:R-:W-:Y:S01]  /*2140*/  FMUL.FTZ R70, R70, UR10 ;  /* 0x0000000a46467c20 */ /* 0x000fe20008410000 */
[----:B--2---:R-:W-:Y:S01]  /*2150*/  FSEL R34, R27, -INF , P4 ;  /* 0xff8000001b227808 */ /* 0x004fe20002000000 */
[----:B------:R-:W1:Y:S01]  /*2160*/  MUFU.TANH R39, R39 ;  /* 0x0000002700277308 */ /* 0x000e620000002400 */
[----:B------:R-:W-:Y:S01]  /*2170*/  ISETP.GT.AND P3, PT, R7, 0x9, PT ;  /* 0x000000090700780c */ /* 0x000fe20003f64270 */
[----:B------:R-:W-:Y:S01]  /*2180*/  FMUL.FTZ R10, R49, UR10 ;  /* 0x0000000a310a7c20 */ /* 0x000fe20008410000 */
[----:B----4-:R-:W-:Y:S01]  /*2190*/  FSEL R95, R95, -INF , P5 ;  /* 0xff8000005f5f7808 */ /* 0x010fe20002800000 */
[----:B------:R-:W-:Y:S01]  /*21a0*/  FMUL.FTZ R74, R74, UR10 ;  /* 0x0000000a4a4a7c20 */ /* 0x000fe20008410000 */
[----:B------:R-:W-:Y:S01]  /*21b0*/  FMNMX.FTZ R4, R93, R34, !PT ;  /* 0x000000225d047209 */ /* 0x000fe20007810000 */
[----:B------:R-:W-:Y:S01]  /*21c0*/  FMUL.FTZ R75, R75, UR10 ;  /* 0x0000000a4b4b7c20 */ /* 0x000fe20008410000 */
[----:B------:R-:W-:Y:S01]  /*21d0*/  ISETP.GT.AND P4, PT, R7, 0x10, PT ;  /* 0x000000100700780c */ /* 0x000fe20003f84270 */
[----:B------:R-:W2:Y:S01]  /*21e0*/  MUFU.TANH R42, R42 ;  /* 0x0000002a002a7308 */ /* 0x000ea20000002400 */
[----:B-----5:R-:W-:Y:S01]  /*21f0*/  FSEL R97, R31, -INF , P3 ;  /* 0xff8000001f617808 */ /* 0x020fe20001800000 */
[----:B------:R-:W-:Y:S01]  /*2200*/  FMUL.FTZ R14, R41, UR10 ;  /* 0x0000000a290e7c20 */ /* 0x000fe20008410000 */
[----:B------:R-:W-:Y:S01]  /*2210*/  FMNMX.FTZ R4, R95, R4, !PT ;  /* 0x000000045f047209 */ /* 0x000fe20007810000 */
[----:B------:R-:W-:Y:S01]  /*2220*/  FMUL.FTZ R78, R78, UR10 ;  /* 0x0000000a4e4e7c20 */ /* 0x000fe20008410000 */
[----:B------:R-:W-:Y:S01]  /*2230*/  ISETP.GT.AND P3, PT, R7, 0x11, PT ;  /* 0x000000110700780c */ /* 0x000fe20003f64270 */
[----:B------:R-:W-:Y:S01]  /*2240*/  FMUL.FTZ R79, R79, UR10 ;  /* 0x0000000a4f4f7c20 */ /* 0x000fe20008410000 */
[----:B------:R-:W-:Y:S01]  /*2250*/  FSEL R99, R99, -INF , P4 ;  /* 0xff80000063637808 */ /* 0x000fe20002000000 */
[----:B------:R-:W4:Y:S01]  /*2260*/  MUFU.TANH R43, R43 ;  /* 0x0000002b002b7308 */ /* 0x000f220000002400 */
[----:B------:R-:W-:Y:S01]  /*2270*/  FMNMX.FTZ R4, R97, R4, !PT ;  /* 0x0000000461047209 */ /* 0x000fe20007810000 */
[----:B------:R-:W-:Y:S01]  /*2280*/  FMUL.FTZ R82, R82, UR10 ;  /* 0x0000000a52527c20 */ /* 0x000fe20008410000 */
[----:B------:R-:W-:Y:S01]  /*2290*/  ISETP.GT.AND P4, PT, R7, 0x18, PT ;  /* 0x000000180700780c */ /* 0x000fe20003f84270 */
[----:B------:R-:W-:Y:S01]  /*22a0*/  FMUL.FTZ R83, R83, UR10 ;  /* 0x0000000a53537c20 */ /* 0x000fe20008410000 */
[----:B0-----:R-:W-:Y:S01]  /*22b0*/  FSEL R101, R35, -INF , P3 ;  /* 0xff80000023657808 */ /* 0x001fe20001800000 */
[----:B------:R-:W-:Y:S01]  /*22c0*/  FMUL.FTZ R15, R37, UR10 ;  /* 0x0000000a250f7c20 */ /* 0x000fe20008410000 */
[----:B------:R-:W-:Y:S01]  /*22d0*/  FMNMX.FTZ R4, R99, R4, !PT ;  /* 0x0000000463047209 */ /* 0x000fe20007810000 */
[----:B------:R-:W0:Y:S01]  /*22e0*/  MUFU.TANH R46, R46 ;  /* 0x0000002e002e7308 */ /* 0x000e220000002400 */
[----:B------:R-:W-:Y:S01]  /*22f0*/  ISETP.GT.AND P3, PT, R7, 0x19, PT ;  /* 0x000000190700780c */ /* 0x000fe20003f64270 */
[----:B------:R-:W-:Y:S01]  /*2300*/  FMUL.FTZ R86, R86, UR10 ;  /* 0x0000000a56567c20 */ /* 0x000fe20008410000 */
[----:B---3--:R-:W-:Y:S01]  /*2310*/  FSEL R103, R38, -INF , P4 ;  /* 0xff80000026677808 */ /* 0x008fe20002000000 */
[----:B------:R-:W-:Y:S01]  /*2320*/  FMUL.FTZ R87, R87, UR10 ;  /* 0x0000000a57577c20 */ /* 0x000fe20008410000 */
[----:B------:R-:W-:Y:S01]  /*2330*/  FMNMX.FTZ R4, R101, R4, !PT ;  /* 0x0000000465047209 */ /* 0x000fe20007810000 */
[----:B------:R-:W3:Y:S01]  /*2340*/  SHFL.IDX PT, R26, R26, RZ, 0x1c1f ;  /* 0x001c1fff1a1a7589 */ /* 0x000ee200000e0000 */
[----:B------:R-:W-:Y:S01]  /*2350*/  ISETP.GT.AND P4, PT, R7, 0x20, PT ;  /* 0x000000200700780c */ /* 0x000fe20003f84270 */
[----:B------:R-:W5:Y:S01]  /*2360*/  MUFU.TANH R47, R47 ;  /* 0x0000002f002f7308 */ /* 0x000f620000002400 */
[----:B-1----:R-:W-:Y:S01]  /*2370*/  FSEL R105, R39, -INF , P3 ;  /* 0xff80000027697808 */ /* 0x002fe20001800000 */
[----:B------:R-:W-:Y:S01]  /*2380*/  FMUL.FTZ R61, R61, UR10 ;  /* 0x0000000a3d3d7c20 */ /* 0x000fe20008410000 */
[----:B------:R-:W-:Y:S01]  /*2390*/  FMNMX.FTZ R4, R103, R4, !PT ;  /* 0x0000000467047209 */ /* 0x000fe20007810000 */
[----:B------:R-:W-:Y:S01]  /*23a0*/  ULDC UR6, c[0x0][0x988] ;  /* 0x0002620000067ab9 */ /* 0x000fe20000000800 */
[----:B------:R-:W-:Y:S01]  /*23b0*/  ISETP.GT.AND P3, PT, R7, 0x21, PT ;  /* 0x000000210700780c */ /* 0x000fe20003f64270 */
[----:B------:R-:W-:Y:S01]  /*23c0*/  FMUL.FTZ R65, R65, UR10 ;  /* 0x0000000a41417c20 */ /* 0x000fe20008410000 */
[----:B--2---:R-:W-:Y:S01]  /*23d0*/  FSEL R107, R42, -INF , P4 ;  /* 0xff8000002a6b7808 */ /* 0x004fe20002000000 */
[----:B------:R-:W1:Y:S01]  /*23e0*/  MUFU.TANH R50, R50 ;  /* 0x0000003200327308 */ /* 0x000e620000002400 */
[----:B------:R-:W-:Y:S01]  /*23f0*/  FMNMX.FTZ R4, R105, R4, !PT ;  /* 0x0000000469047209 */ /* 0x000fe20007810000 */
[----:B------:R-:W-:Y:S01]  /*2400*/  FMUL.FTZ R13, R40, UR10 ;  /* 0x0000000a280d7c20 */ /* 0x000fe20008410000 */
[----:B------:R-:W-:Y:S01]  /*2410*/  ISETP.GT.AND P4, PT, R7, 0x28, PT ;  /* 0x000000280700780c */ /* 0x000fe20003f84270 */
[----:B------:R-:W-:Y:S01]  /*2420*/  FMUL.FTZ R69, R69, UR10 ;  /* 0x0000000a45457c20 */ /* 0x000fe20008410000 */
[----:B----4-:R-:W-:Y:S01]  /*2430*/  FSEL R109, R43, -INF , P3 ;  /* 0xff8000002b6d7808 */ /* 0x010fe20001800000 */
[----:B------:R-:W-:Y:S01]  /*2440*/  FMUL.FTZ R73, R73, UR10 ;  /* 0x0000000a49497c20 */ /* 0x000fe20008410000 */
[----:B------:R-:W-:Y:S01]  /*2450*/  FMNMX.FTZ R36, R107, R4, !PT ;  /* 0x000000046b247209 */ /* 0x000fe20007810000 */
[----:B------:R-:W2:Y:S01]  /*2460*/  MUFU.TANH R51, R51 ;  /* 0x0000003300337308 */ /* 0x000ea20000002400 */
[----:B------:R-:W-:Y:S01]  /*2470*/  ISETP.GT.AND P3, PT, R7, 0x29, PT ;  /* 0x000000290700780c */ /* 0x000fe20003f64270 */
[----:B------:R-:W-:Y:S01]  /*2480*/  FMUL.FTZ R4, R71, UR10 ;  /* 0x0000000a47047c20 */ /* 0x000fe20008410000 */
[----:B0-----:R-:W-:Y:S01]  /*2490*/  FSEL R111, R46, -INF , P4 ;  /* 0xff8000002e6f7808 */ /* 0x001fe20002000000 */
[----:B------:R-:W-:Y:S01]  /*24a0*/  FMUL.FTZ R12, R44, UR10 ;  /* 0x0000000a2c0c7c20 */ /* 0x000fe20008410000 */
[----:B------:R-:W-:Y:S01]  /*24b0*/  FMNMX.FTZ R36, R109, R36, !PT ;  /* 0x000000246d247209 */ /* 0x000fe20007810000 */
[----:B------:R-:W-:Y:S01]  /*24c0*/  FMUL.FTZ R9, R48, UR10 ;  /* 0x0000000a30097c20 */ /* 0x000fe20008410000 */
[----:B------:R-:W-:Y:S01]  /*24d0*/  ISETP.GT.AND P4, PT, R7, 0x30, PT ;  /* 0x000000300700780c */ /* 0x000fe20003f84270 */
[----:B------:R-:W-:Y:S01]  /*24e0*/  MUFU.TANH R54, R54 ;  /* 0x0000003600367308 */ /* 0x000fe20000002400 */
[----:B-----5:R-:W-:Y:S01]  /*24f0*/  FSEL R91, R47, -INF , P3 ;  /* 0xff8000002f5b7808 */ /* 0x020fe20001800000 */
[----:B------:R-:W-:Y:S01]  /*2500*/  FMUL.FTZ R77, R77, UR10 ;  /* 0x0000000a4d4d7c20 */ /* 0x000fe20008410000 */
[----:B------:R-:W-:Y:S01]  /*2510*/  FMNMX.FTZ R36, R111, R36, !PT ;  /* 0x000000246f247209 */ /* 0x000fe20007810000 */
[----:B------:R-:W-:Y:S01]  /*2520*/  FMUL.FTZ R8, R52, UR10 ;  /* 0x0000000a34087c20 */ /* 0x000fe20008410000 */
[----:B------:R-:W-:Y:S01]  /*2530*/  ISETP.GT.AND P3, PT, R7, 0x31, PT ;  /* 0x000000310700780c */ /* 0x000fe20003f64270 */
[----:B------:R-:W-:Y:S01]  /*2540*/  FMUL.FTZ R3, R56, UR10 ;  /* 0x0000000a38037c20 */ /* 0x000fe20008410000 */
[----:B-1----:R-:W-:Y:S01]  /*2550*/  FSEL R71, R50, -INF , P4 ;  /* 0xff80000032477808 */ /* 0x002fe20002000000 */
[----:B------:R-:W0:Y:S01]  /*2560*/  MUFU.TANH R55, R55 ;  /* 0x0000003700377308 */ /* 0x000e220000002400 */
[----:B------:R-:W-:Y:S01]  /*2570*/  FMNMX.FTZ R36, R91, R36, !PT ;  /* 0x000000245b247209 */ /* 0x000fe20007810000 */
[----:B------:R-:W-:Y:S01]  /*2580*/  FMUL.FTZ R81, R81, UR10 ;  /* 0x0000000a51517c20 */ /* 0x000fe20008410000 */
[----:B------:R-:W-:Y:S01]  /*2590*/  ISETP.GT.AND P4, PT, R7, 0x38, PT ;  /* 0x000000380700780c */ /* 0x000fe20003f84270 */
        /* <DEDUP_REMOVED lines=10> */
[----:B------:R1:W-:Y:S01]  /*2640*/  @!P1 SYNCS.ARRIVE.TRANS64.RED.A1T0 RZ, [R0+URZ], RZ ;  /* 0x000000ff00ff99a7 */ /* 0x0003e2000810043f */
[----:B------:R-:W-:Y:S01]  /*2650*/  UIMAD UR11, UR49, UR11, -UR14 ;  /* 0x0000000b310b72a4 */ /* 0x000fe2000f8e0a0e */
[----:B------:R-:W4:Y:S01]  /*2660*/  MUFU.TANH R29, R59 ;  /* 0x0000003b001d7308 */ /* 0x000f220000002400 */
[----:B------:R-:W-:Y:S01]  /*2670*/  UMOV UR10, UR36 ;  /* 0x00000024000a7c82 */ /* 0x000fe20008000000 */
[----:B------:R-:W-:-:S06]  /*2680*/  UIADD3 UR54, UR54, -0x2, URZ ;  /* 0xfffffffe36367890 */ /* 0x000fcc000fffe03f */
[----:B------:R2:W-:Y:S08]  /*2690*/  MUFU.TANH R53, R67 ;  /* 0x0000004300357308 */ /* 0x0005f00000002400 */
[----:B------:R-:W5:Y:S01]  /*26a0*/  MUFU.TANH R62, R62 ;  /* 0x0000003e003e7308 */ /* 0x000f620000002400 */
[----:B--2---:R-:W-:Y:S02]  /*26b0*/  FSEL R67, R51, -INF , P3 ;  /* 0xff80000033437808 */ /* 0x004fe40001800000 */
[----:B------:R-:W-:-:S02]  /*26c0*/  ISETP.GT.AND P3, PT, R7, 0x39, PT ;  /* 0x000000390700780c */ /* 0x000fc40003f64270 */
[----:B------:R-:W-:Y:S02]  /*26d0*/  FMNMX.FTZ R36, R67, R36, !PT ;  /* 0x0000002443247209 */ /* 0x000fe40007810000 */
[----:B0-----:R-:W-:Y:S01]  /*26e0*/  FSEL R59, R55, -INF , P3 ;  /* 0xff800000373b7808 */ /* 0x001fe20001800000 */
[----:B------:R0:W2:Y:S01]  /*26f0*/  MUFU.TANH R45, R63 ;  /* 0x0000003f002d7308 */ /* 0x0000a20000002400 */
[----:B------:R-:W-:-:S04]  /*2700*/  ISETP.GT.AND P3, PT, R7, 0x41, PT ;  /* 0x000000410700780c */ /* 0x000fc80003f64270 */
[----:B----4-:R-:W-:Y:S02]  /*2710*/  FSEL R55, R29, -INF , P3 ;  /* 0xff8000001d377808 */ /* 0x010fe40001800000 */
[C---:B------:R-:W-:Y:S01]  /*2720*/  ISETP.GT.AND P3, PT, R7.reuse, 0x49, PT ;  /* 0x000000490700780c */ /* 0x040fe20003f64270 */
[----:B------:R-:W4:Y:S01]  /*2730*/  MUFU.TANH R66, R66 ;  /* 0x0000004200427308 */ /* 0x000f220000002400 */
[----:B0-----:R-:W-:Y:S02]  /*2740*/  FSEL R63, R54, -INF , P4 ;  /* 0xff800000363f7808 */ /* 0x001fe40002000000 */
[----:B------:R-:W-:Y:S02]  /*2750*/  ISETP.GT.AND P4, PT, R7, 0x40, PT ;  /* 0x000000400700780c */ /* 0x000fe40003f84270 */
[----:B------:R-:W-:Y:S02]  /*2760*/  FMNMX.FTZ R36, R63, R36, !PT ;  /* 0x000000243f247209 */ /* 0x000fe40007810000 */
[----:B------:R-:W-:Y:S01]  /*2770*/  FSEL R57, R57, -INF , P4 ;  /* 0xff80000039397808 */ /* 0x000fe20002000000 */
[----:B------:R-:W0:Y:S01]  /*2780*/  MUFU.TANH R49, R70 ;  /* 0x0000004600317308 */ /* 0x000e220000002400 */
[----:B------:R-:W-:-:S02]  /*2790*/  FMNMX.FTZ R36, R59, R36, !PT ;  /* 0x000000243b247209 */ /* 0x000fc40007810000 */
[----:B------:R-:W-:Y:S02]  /*27a0*/  ISETP.GT.AND P4, PT, R7, 0x48, PT ;  /* 0x000000480700780c */ /* 0x000fe40003f84270 */
[----:B------:R-:W-:Y:S02]  /*27b0*/  FMNMX.FTZ R36, R57, R36, !PT ;  /* 0x0000002439247209 */ /* 0x000fe40007810000 */
[----:B-----5:R-:W-:Y:S01]  /*27c0*/  FSEL R43, R62, -INF , P4 ;  /* 0xff8000003e2b7808 */ /* 0x020fe20002000000 */
[----:B------:R-:W5:Y:S01]  /*27d0*/  MUFU.TANH R4, R4 ;  /* 0x0000000400047308 */ /* 0x000f620000002400 */
[----:B------:R-:W-:Y:S02]  /*27e0*/  FMNMX.FTZ R36, R55, R36, !PT ;  /* 0x0000002437247209 */ /* 0x000fe40007810000 */
[----:B------:R-:W-:Y:S02]  /*27f0*/  ISETP.GT.AND P4, PT, R7, 0x50, PT ;  /* 0x000000500700780c */ /* 0x000fe40003f84270 */
[----:B--2---:R-:W-:-:S02]  /*2800*/  FSEL R45, R45, -INF , P3 ;  /* 0xff8000002d2d7808 */ /* 0x004fc40001800000 */
[----:B------:R-:W-:Y:S01]  /*2810*/  FMNMX.FTZ R36, R43, R36, !PT ;  /* 0x000000242b247209 */ /* 0x000fe20007810000 */
[----:B------:R-:W2:Y:S01]  /*2820*/  MUFU.TANH R41, R74 ;  /* 0x0000004a00297308 */ /* 0x000ea20000002400 */
[----:B------:R-:W-:Y:S02]  /*2830*/  ISETP.GT.AND P3, PT, R7, 0x51, PT ;  /* 0x000000510700780c */ /* 0x000fe40003f64270 */
[----:B----4-:R-:W-:Y:S02]  /*2840*/  FSEL R47, R66, -INF , P4 ;  /* 0xff800000422f7808 */ /* 0x010fe40002000000 */
[----:B------:R-:W-:Y:S02]  /*2850*/  FMNMX.FTZ R36, R45, R36, !PT ;  /* 0x000000242d247209 */ /* 0x000fe40007810000 */
[----:B------:R-:W-:Y:S01]  /*2860*/  ISETP.GT.AND P4, PT, R7, 0x58, PT ;  /* 0x000000580700780c */ /* 0x000fe20003f84270 */
[----:B------:R-:W4:Y:S01]  /*2870*/  MUFU.TANH R75, R75 ;  /* 0x0000004b004b7308 */ /* 0x000f220000002400 */
[----:B------:R-:W-:-:S02]  /*2880*/  FSEL R53, R53, -INF , P3 ;  /* 0xff80000035357808 */ /* 0x000fc40001800000 */
[----:B------:R-:W-:Y:S02]  /*2890*/  FMNMX.FTZ R36, R47, R36, !PT ;  /* 0x000000242f247209 */ /* 0x000fe40007810000 */
[----:B------:R-:W-:Y:S02]  /*28a0*/  ISETP.GT.AND P3, PT, R7, 0x59, PT ;  /* 0x000000590700780c */ /* 0x000fe40003f64270 */
[----:B0-----:R-:W-:Y:S01]  /*28b0*/  FSEL R49, R49, -INF , P4 ;  /* 0xff80000031317808 */ /* 0x001fe20002000000 */
[----:B------:R-:W0:Y:S01]  /*28c0*/  MUFU.TANH R35, R78 ;  /* 0x0000004e00237308 */ /* 0x000e220000002400 */
[----:B------:R-:W-:Y:S02]  /*28d0*/  FMNMX.FTZ R36, R53, R36, !PT ;  /* 0x0000002435247209 */ /* 0x000fe40007810000 */
[----:B------:R-:W-:Y:S02]  /*28e0*/  ISETP.GT.AND P4, PT, R7, 0x60, PT ;  /* 0x000000600700780c */ /* 0x000fe40003f84270 */
[----:B-----5:R-:W-:-:S02]  /*28f0*/  FSEL R51, R4, -INF , P3 ;  /* 0xff80000004337808 */ /* 0x020fc40001800000 */
[----:B------:R-:W-:Y:S01]  /*2900*/  FMNMX.FTZ R36, R49, R36, !PT ;  /* 0x0000002431247209 */ /* 0x000fe20007810000 */
[----:B------:R-:W5:Y:S01]  /*2910*/  MUFU.TANH R39, R79 ;  /* 0x0000004f00277308 */ /* 0x000f620000002400 */
[----:B------:R-:W-:Y:S02]  /*2920*/  ISETP.GT.AND P3, PT, R7, 0x61, PT ;  /* 0x000000610700780c */ /* 0x000fe40003f64270 */
[----:B--2---:R-:W-:Y:S02]  /*2930*/  FSEL R41, R41, -INF , P4 ;  /* 0xff80000029297808 */ /* 0x004fe40002000000 */
[----:B------:R-:W-:Y:S02]  /*2940*/  FMNMX.FTZ R36, R51, R36, !PT ;  /* 0x0000002433247209 */ /* 0x000fe40007810000 */
[----:B------:R-:W-:Y:S01]  /*2950*/  ISETP.GT.AND P4, PT, R7, 0x68, PT ;  /* 0x000000680700780c */ /* 0x000fe20003f84270 */
[----:B------:R-:W2:Y:S01]  /*2960*/  MUFU.TANH R31, R82 ;  /* 0x00000052001f7308 */ /* 0x000ea20000002400 */
[----:B----4-:R-:W-:-:S02]  /*2970*/  FSEL R29, R75, -INF , P3 ;  /* 0xff8000004b1d7808 */ /* 0x010fc40001800000 */
        /* <DEDUP_REMOVED lines=8> */
[----:B------:R-:W4:Y:S01]  /*2a00*/  MUFU.TANH R33, R86 ;  /* 0x0000005600217308 */ /* 0x000f220000002400 */
[----:B------:R-:W-:Y:S02]  /*2a10*/  ISETP.GT.AND P3, PT, R7, 0x71, PT ;  /* 0x000000710700780c */ /* 0x000fe40003f64270 */
[----:B--2---:R-:W-:Y:S02]  /*2a20*/  FSEL R31, R31, -INF , P4 ;  /* 0xff8000001f1f7808 */ /* 0x004fe40002000000 */
[----:B------:R-:W-:Y:S02]  /*2a30*/  FMNMX.FTZ R36, R39, R36, !PT ;  /* 0x0000002427247209 */ /* 0x000fe40007810000 */
[----:B------:R-:W-:Y:S01]  /*2a40*/  ISETP.GT.AND P4, PT, R7, 0x78, PT ;  /* 0x000000780700780c */ /* 0x000fe20003f84270 */
[----:B------:R-:W2:Y:S01]  /*2a50*/  MUFU.TANH R27, R87 ;  /* 0x00000057001b7308 */ /* 0x000ea20000002400 */
[----:B0-----:R-:W-:-:S02]  /*2a60*/  FSEL R37, R37, -INF , P3 ;  /* 0xff80000025257808 */ /* 0x001fc40001800000 */
[----:B------:R-:W-:Y:S02]  /*2a70*/  FMNMX.FTZ R36, R31, R36, !PT ;  /* 0x000000241f247209 */ /* 0x000fe40007810000 */
[----:B------:R-:W-:Y:S02]  /*2a80*/  ISETP.GT.AND P3, PT, R7, 0x79, PT ;  /* 0x000000790700780c */ /* 0x000fe40003f64270 */
[----:B------:R-:W-:Y:S01]  /*2a90*/  FMNMX.FTZ R36, R37, R36, !PT ;  /* 0x0000002425247209 */ /* 0x000fe20007810000 */
[----:B------:R-:W-:Y:S01]  /*2aa0*/  MUFU.TANH R21, R21 ;  /* 0x0000001500157308 */ /* 0x000fe20000002400 */
[----:B----4-:R-:W-:-:S04]  /*2ab0*/  FSEL R33, R33, -INF , P4 ;  /* 0xff80000021217808 */ /* 0x010fc80002000000 */
[----:B------:R-:W-:-:S03]  /*2ac0*/  FMNMX.FTZ R36, R33, R36, !PT ;  /* 0x0000002421247209 */ /* 0x000fc60007810000 */
[----:B------:R-:W0:Y:S01]  /*2ad0*/  MUFU.TANH R88, R88 ;  /* 0x0000005800587308 */ /* 0x000e220000002400 */
[----:B--2---:R-:W-:-:S04]  /*2ae0*/  FSEL R27, R27, -INF , P3 ;  /* 0xff8000001b1b7808 */ /* 0x004fc80001800000 */
[----:B------:R-:W-:-:S03]  /*2af0*/  FMNMX.FTZ R36, R27, R36, !PT ;  /* 0x000000241b247209 */ /* 0x000fc60007810000 */
[----:B------:R2:W-:Y:S02]  /*2b00*/  MUFU.TANH R38, R61 ;  /* 0x0000003d00267308 */ /* 0x0005e40000002400 */
[----:B------:R-:W4:Y:S06]  /*2b10*/  SHFL.BFLY PT, R7, R36, 0x2, 0x1f ;  /* 0x0c401f0024077f89 */ /* 0x000f2c00000e0000 */
[----:B------:R-:W5:Y:S01]  /*2b20*/  MUFU.TANH R89, R89 ;  /* 0x0000005900597308 */ /* 0x000f620000002400 */
[----:B--2---:R-:W-:Y:S01]  /*2b30*/  VIADD R61, R32, -UR14 ;  /* 0x8000000e203d7c36 */ /* 0x004fe20008000000 */
[----:B------:R-:W-:-:S04]  /*2b40*/  @UP0 ULDC UR14, c[0x0][0x450] ;  /* 0x00011400000e0ab9 */ /* 0x000fc80000000800 */
[----:B---3--:R-:W-:Y:S02]  /*2b50*/  VIADDMNMX R61, R26, R61, R30, PT ;  /* 0x0000003d1a3d7246 */ /* 0x008fe4000380011e */
[----:B------:R-:W2:Y:S02]  /*2b60*/  MUFU.TANH R28, R28 ;  /* 0x0000001c001c7308 */ /* 0x000ea40000002400 */
[C---:B------:R-:W-:Y:S02]  /*2b70*/  ISETP.GT.AND P4, PT, R61.reuse, 0x1, PT ;  /* 0x000000013d00780c */ /* 0x040fe40003f84270 */
[----:B------:R-:W-:Y:S02]  /*2b80*/  ISETP.GT.AND P5, PT, R61, 0x8, PT ;  /* 0x000000083d00780c */ /* 0x000fe40003fa4270 */
[----:B0-----:R-:W-:Y:S02]  /*2b90*/  FSEL R88, R88, -INF , P4 ;  /* 0xff80000058587808 */ /* 0x001fe40002000000 */
[----:B------:R-:W-:Y:S01]  /*2ba0*/  MUFU.TANH R24, R24 ;  /* 0x0000001800187308 */ /* 0x000fe20000002400 */
[----:B-----5:R-:W-:-:S02]  /*2bb0*/  FSEL R89, R89, -INF , P5 ;  /* 0xff80000059597808 */ /* 0x020fc40002800000 */
[----:B----4-:R-:W-:Y:S02]  /*2bc0*/  FMNMX.FTZ R4, R36, R7, !PT ;  /* 0x0000000724047209 */ /* 0x010fe40007810000 */
[----:B------:R-:W-:-:S03]  /*2bd0*/  ISETP.GT.AND P4, PT, R61, 0x10, PT ;  /* 0x000000103d00780c */ /* 0x000fc60003f84270 */
[----:B------:R-:W0:Y:S01]  /*2be0*/  SHFL.BFLY PT, R7, R4, 0x1, 0x1f ;  /* 0x0c201f0004077f89 */ /* 0x000e2200000e0000 */
[----:B------:R-:W3:Y:S08]  /*2bf0*/  MUFU.TANH R25, R25 ;  /* 0x0000001900197308 */ /* 0x000ef00000002400 */
[----:B------:R4:W-:Y:S08]  /*2c00*/  MUFU.TANH R40, R65 ;  /* 0x0000004100287308 */ /* 0x0009f00000002400 */
[----:B------:R-:W5:Y:S01]  /*2c10*/  MUFU.TANH R20, R20 ;  /* 0x0000001400147308 */ /* 0x000f620000002400 */
[----:B0-----:R-:W-:Y:S01]  /*2c20*/  FMNMX.FTZ R7, R4, R7, !PT ;  /* 0x0000000704077209 */ /* 0x001fe20007810000 */
[----:B------:R-:W-:-:S06]  /*2c30*/  IMAD.U32 R4, RZ, RZ, UR6 ;  /* 0x00000006ff047e24 */ /* 0x000fcc000f8e00ff */
[----:B------:R-:W0:Y:S01]  /*2c40*/  MUFU.TANH R15, R15 ;  /* 0x0000000f000f7308 */ /* 0x000e220000002400 */
[----:B------:R-:W-:Y:S01]  /*2c50*/  @UP0 ULDC UR6, c[0x0][0x44c] ;  /* 0x0001130000060ab9 */ /* 0x000fe20000000800 */
[C---:B------:R-:W-:Y:S01]  /*2c60*/  FSETP.NEU.FTZ.AND P3, PT, R7.reuse, -INF , PT ;  /* 0xff8000000700780b */ /* 0x040fe20003f7d000 */
[----:B------:R-:W-:Y:S01]  /*2c70*/  FMUL.FTZ R36, R7, R4 ;  /* 0x0000000407247220 */ /* 0x000fe20000410000 */
[----:B------:R-:W-:-:S04]  /*2c80*/  UIMAD.WIDE.U32 UR6, UR36, UR6, URZ ;  /* 0x00000006240672a5 */ /* 0x000fc8000f8e003f */
[----:B------:R-:W-:Y:S01]  /*2c90*/  FSEL R36, R36, RZ, P3 ;  /* 0x000000ff24247208 */ /* 0x000fe20001800000 */
[----:B------:R2:W-:Y:S01]  /*2ca0*/  MUFU.TANH R42, R69 ;  /* 0x00000045002a7308 */ /* 0x0005e20000002400 */
[----:B------:R-:W-:Y:S01]  /*2cb0*/  ISETP.GT.AND P3, PT, R61, RZ, PT ;  /* 0x000000ff3d00720c */ /* 0x000fe20003f64270 */
[----:B------:R-:W-:Y:S02]  /*2cc0*/  @UP0 USHF.R.U32.HI UR10, URZ, UR14, UR7 ;  /* 0x0000000e3f0a0299 */ /* 0x000fe40008011607 */
[-CC-:B------:R-:W-:Y:S01]  /*2cd0*/  FFMA.FTZ R181, R93, R4.reuse, -R36.reuse ;  /* 0x000000045db57223 */ /* 0x180fe20000010824 */
[----:B----4-:R-:W-:Y:S01]  /*2ce0*/  FSEL R65, R21, -INF , P3 ;  /* 0xff80000015417808 */ /* 0x010fe20001800000 */
[--C-:B------:R-:W-:Y:S01]  /*2cf0*/  FFMA.FTZ R169, R71, R4, -R36.reuse ;  /* 0x0000000447a97223 */ /* 0x100fe20000010824 */
[----:B------:R-:W-:Y:S01]  /*2d00*/  ISETP.GT.AND P3, PT, R61, 0x9, PT ;  /* 0x000000093d00780c */ /* 0x000fe20003f64270 */
[----:B------:R-:W4:Y:S01]  /*2d10*/  MUFU.TANH R13, R13 ;  /* 0x0000000d000d7308 */ /* 0x000f220000002400 */
[----:B------:R-:W-:Y:S01]  /*2d20*/  FMNMX.FTZ R30, R65, R88, !PT ;  /* 0x00000058411e7209 */ /* 0x000fe20007810000 */
[-CC-:B------:R-:W-:Y:S01]  /*2d30*/  FFMA.FTZ R183, R95, R4.reuse, -R36.reuse ;  /* 0x000000045fb77223 */ /* 0x180fe20000010824 */
[----:B--2---:R-:W-:Y:S01]  /*2d40*/  FSEL R69, R28, -INF , P3 ;  /* 0xff8000001c457808 */ /* 0x004fe20001800000 */
[--C-:B------:R-:W-:Y:S01]  /*2d50*/  FFMA.FTZ R97, R97, R4, -R36.reuse ;  /* 0x0000000461617223 */ /* 0x100fe20000010824 */
[----:B------:R-:W-:Y:S01]  /*2d60*/  FMNMX.FTZ R30, R89, R30, !PT ;  /* 0x0000001e591e7209 */ /* 0x000fe20007810000 */
[--C-:B------:R-:W-:Y:S01]  /*2d70*/  FFMA.FTZ R171, R63, R4, -R36.reuse ;  /* 0x000000043fab7223 */ /* 0x100fe20000010824 */
[----:B------:R-:W-:Y:S01]  /*2d80*/  ISETP.GT.AND P3, PT, R61, 0x11, PT ;  /* 0x000000113d00780c */ /* 0x000fe20003f64270 */
[----:B------:R2:W-:Y:S01]  /*2d90*/  MUFU.TANH R44, R73 ;  /* 0x00000049002c7308 */ /* 0x0005e20000002400 */
[----:B------:R-:W-:Y:S01]  /*2da0*/  FMNMX.FTZ R30, R69, R30, !PT ;  /* 0x0000001e451e7209 */ /* 0x000fe20007810000 */
[-CC-:B------:R-:W-:Y:S01]  /*2db0*/  FFMA.FTZ R177, R99, R4.reuse, -R36.reuse ;  /* 0x0000000463b17223 */ /* 0x180fe20000010824 */
[----:B---3--:R-:W-:Y:S01]  /*2dc0*/  FSEL R25, R25, -INF , P3 ;  /* 0xff80000019197808 */ /* 0x008fe20001800000 */
[-CC-:B------:R-:W-:Y:S01]  /*2dd0*/  FFMA.FTZ R153, R57, R4.reuse, -R36.reuse ;  /* 0x0000000439997223 */ /* 0x180fe20000010824 */
[----:B------:R-:W-:Y:S01]  /*2de0*/  ISETP.GT.AND P3, PT, R61, 0x19, PT ;  /* 0x000000193d00780c */ /* 0x000fe20003f64270 */
[-CC-:B------:R-:W-:Y:S01]  /*2df0*/  FFMA.FTZ R34, R34, R4.reuse, -R36.reuse ;  /* 0x0000000422227223 */ /* 0x180fe20000010824 */
[-CC-:B------:R-:W-:Y:S01]  /*2e00*/  FFMA.FTZ R179, R103, R4.reuse, -R36.reuse ;  /* 0x0000000467b37223 */ /* 0x180fe20000010824 */
[----:B------:R-:W-:Y:S01]  /*2e10*/  MUFU.TANH R14, R14 ;  /* 0x0000000e000e7308 */ /* 0x000fe20000002400 */
[----:B--2---:R-:W-:Y:S01]  /*2e20*/  FSEL R73, R24, -INF , P4 ;  /* 0xff80000018497808 */ /* 0x004fe20002000000 */
[-CC-:B------:R-:W-:Y:S01]  /*2e30*/  FFMA.FTZ R24, R55, R4.reuse, -R36.reuse ;  /* 0x0000000437187223 */ /* 0x180fe20000010824 */
[----:B------:R-:W-:Y:S01]  /*2e40*/  ISETP.GT.AND P4, PT, R61, 0x18, PT ;  /* 0x000000183d00780c */ /* 0x000fe20003f84270 */
[--C-:B------:R-:W-:Y:S01]  /*2e50*/  FFMA.FTZ R173, R107, R4, -R36.reuse ;  /* 0x000000046bad7223 */ /* 0x100fe20000010824 */
[----:B------:R-:W-:Y:S01]  /*2e60*/  FMNMX.FTZ R30, R73, R30, !PT ;  /* 0x0000001e491e7209 */ /* 0x000fe20007810000 */
[--C-:B------:R-:W-:Y:S01]  /*2e70*/  FFMA.FTZ R109, R109, R4, -R36.reuse ;  /* 0x000000046d6d7223 */ /* 0x100fe20000010824 */
[----:B-----5:R-:W-:Y:S01]  /*2e80*/  FSEL R75, R20, -INF , P4 ;  /* 0xff800000144b7808 */ /* 0x020fe20002000000 */
[----:B------:R-:W2:Y:S01]  /*2e90*/  MUFU.TANH R12, R12 ;  /* 0x0000000c000c7308 */ /* 0x000ea20000002400 */
[----:B------:R-:W-:Y:S01]  /*2ea0*/  FMNMX.FTZ R30, R25, R30, !PT ;  /* 0x0000001e191e7209 */ /* 0x000fe20007810000 */
[-CC-:B------:R-:W-:Y:S01]  /*2eb0*/  FFMA.FTZ R20, R101, R4.reuse, -R36.reuse ;  /* 0x0000000465147223 */ /* 0x180fe20000010824 */
[----:B------:R-:W-:Y:S01]  /*2ec0*/  ISETP.GT.AND P4, PT, R61, 0x20, PT ;  /* 0x000000203d00780c */ /* 0x000fe20003f84270 */
[-CC-:B------:R-:W-:Y:S01]  /*2ed0*/  FFMA.FTZ R175, R111, R4.reuse, -R36.reuse ;  /* 0x000000046faf7223 */ /* 0x180fe20000010824 */
[----:B0-----:R-:W-:Y:S01]  /*2ee0*/  FSEL R15, R15, -INF , P3 ;  /* 0xff8000000f0f7808 */ /* 0x001fe20001800000 */
[--C-:B------:R-:W-:Y:S01]  /*2ef0*/  FFMA.FTZ R43, R43, R4, -R36.reuse ;  /* 0x000000042b2b7223 */ /* 0x100fe20000010824 */
[----:B------:R-:W-:Y:S01]  /*2f00*/  FMNMX.FTZ R30, R75, R30, !PT ;  /* 0x0000001e4b1e7209 */ /* 0x000fe20007810000 */
[----:B------:R-:W-:Y:S01]  /*2f10*/  MUFU.TANH R11, R11 ;  /* 0x0000000b000b7308 */ /* 0x000fe20000002400 */
[----:B------:R-:W-:Y:S01]  /*2f20*/  ISETP.GT.AND P3, PT, R61, 0x21, PT ;  /* 0x000000213d00780c */ /* 0x000fe20003f64270 */
[-CC-:B------:R-:W-:Y:S01]  /*2f30*/  FFMA.FTZ R45, R45, R4.reuse, -R36.reuse ;  /* 0x000000042d2d7223 */ /* 0x180fe20000010824 */
[----:B----4-:R-:W-:Y:S01]  /*2f40*/  FSEL R13, R13, -INF , P4 ;  /* 0xff8000000d0d7808 */ /* 0x010fe20002000000 */
[--C-:B------:R-:W-:Y:S01]  /*2f50*/  FFMA.FTZ R47, R47, R4, -R36.reuse ;  /* 0x000000042f2f7223 */ /* 0x100fe20000010824 */
[----:B------:R-:W-:Y:S01]  /*2f60*/  FMNMX.FTZ R30, R15, R30, !PT ;  /* 0x0000001e0f1e7209 */ /* 0x000fe20007810000 */
[--C-:B------:R-:W-:Y:S01]  /*2f70*/  FFMA.FTZ R53, R53, R4, -R36.reuse ;  /* 0x0000000435357223 */ /* 0x100fe20000010824 */
[----:B------:R-:W-:Y:S01]  /*2f80*/  ISETP.GT.AND P4, PT, R61, 0x28, PT ;  /* 0x000000283d00780c */ /* 0x000fe20003f84270 */
[----:B------:R-:W0:Y:S01]  /*2f90*/  MUFU.TANH R9, R9 ;  /* 0x0000000900097308 */ /* 0x000e220000002400 */
[----:B------:R-:W-:Y:S01]  /*2fa0*/  FMNMX.FTZ R30, R13, R30, !PT ;  /* 0x0000001e0d1e7209 */ /* 0x000fe20007810000 */
[-CC-:B------:R-:W-:Y:S01]  /*2fb0*/  FFMA.FTZ R49, R49, R4.reuse, -R36.reuse ;  /* 0x0000000431317223 */ /* 0x180fe20000010824 */
[----:B--2---:R-:W-:Y:S01]  /*2fc0*/  FSEL R79, R12, -INF , P4 ;  /* 0xff8000000c4f7808 */ /* 0x004fe20002000000 */
[-CC-:B------:R-:W-:Y:S01]  /*2fd0*/  FFMA.FTZ R12, R105, R4.reuse, -R36.reuse ;  /* 0x00000004690c7223 */ /* 0x180fe20000010824 */
[----:B------:R-:W-:Y:S01]  /*2fe0*/  ISETP.GT.AND P4, PT, R61, 0x30, PT ;  /* 0x000000303d00780c */ /* 0x000fe20003f84270 */
        /* <DEDUP_REMOVED lines=9> */
[----:B------:R-:W-:Y:S01]  /*3080*/  UIADD3 UR11, UR11, UR10, URZ ;  /* 0x0000000a0b0b7290 */ /* 0x000fe2000fffe03f */
[----:B------:R2:W-:Y:S01]  /*3090*/  MUFU.TANH R46, R77 ;  /* 0x0000004d002e7308 */ /* 0x0005e20000002400 */
[----:B0-----:R-:W-:Y:S01]  /*30a0*/  FSEL R9, R9, -INF , P4 ;  /* 0xff80000009097808 */ /* 0x001fe20002000000 */
[----:B------:R-:W-:Y:S01]  /*30b0*/  FFMA.FTZ R27, R27, R4, -R36 ;  /* 0x000000041b1b7223 */ /* 0x000fe20000010824 */
[----:B------:R-:W-:Y:S01]  /*30c0*/  ISETP.GT.AND P4, PT, R61, 0x38, PT ;  /* 0x000000383d00780c */ /* 0x000fe20003f84270 */
[----:B------:R-:W-:Y:S01]  /*30d0*/  USHF.R.S32.HI UR6, URZ, 0x1f, UR11 ;  /* 0x0000001f3f067899 */ /* 0x000fe2000801140b */
[----:B------:R-:W-:-:S02]  /*30e0*/  CS2R R110, SRZ ;  /* 0x00000000006e7805 */ /* 0x000fc4000001ff00 */
[----:B------:R-:W-:Y:S02]  /*30f0*/  CS2R R106, SRZ ;  /* 0x00000000006a7805 */ /* 0x000fe4000001ff00 */
[----:B------:R-:W-:Y:S01]  /*3100*/  CS2R R104, SRZ ;  /* 0x0000000000687805 */ /* 0x000fe2000001ff00 */
[----:B------:R-:W0:Y:S01]  /*3110*/  MUFU.TANH R8, R8 ;  /* 0x0000000800087308 */ /* 0x000e220000002400 */
[----:B--2---:R-:W-:Y:S01]  /*3120*/  FSEL R77, R14, -INF , P3 ;  /* 0xff8000000e4d7808 */ /* 0x004fe20001800000 */
[----:B------:R-:W-:Y:S01]  /*3130*/  FFMA.FTZ R14, R59, R4, -R36 ;  /* 0x000000043b0e7223 */ /* 0x000fe20000010824 */
[----:B------:R-:W-:Y:S01]  /*3140*/  ISETP.GT.AND P3, PT, R61, 0x29, PT ;  /* 0x000000293d00780c */ /* 0x000fe20003f64270 */
[----:B------:R-:W-:Y:S01]  /*3150*/  ULEA.HI UR6, UR6, UR11, URZ, 0x7 ;  /* 0x0000000b06067291 */ /* 0x000fe2000f8f383f */
[----:B------:R-:W-:Y:S02]  /*3160*/  FMNMX.FTZ R30, R77, R30, !PT ;  /* 0x0000001e4d1e7209 */ /* 0x000fe40007810000 */
[----:B------:R-:W-:-:S02]  /*3170*/  CS2R R102, SRZ ;  /* 0x0000000000667805 */ /* 0x000fc4000001ff00 */
[----:B------:R-:W-:Y:S01]  /*3180*/  FSEL R11, R11, -INF , P3 ;  /* 0xff8000000b0b7808 */ /* 0x000fe20001800000 */
[----:B------:R-:W-:Y:S01]  /*3190*/  MUFU.TANH R6, R6 ;  /* 0x0000000600067308 */ /* 0x000fe20000002400 */
[----:B------:R-:W-:Y:S01]  /*31a0*/  FMNMX.FTZ R30, R79, R30, !PT ;  /* 0x0000001e4f1e7209 */ /* 0x000fe20007810000 */
[----:B------:R-:W-:Y:S01]  /*31b0*/  USHF.R.S32.HI UR6, URZ, 0x7, UR6 ;  /* 0x000000073f067899 */ /* 0x000fe20008011406 */
[----:B------:R-:W-:Y:S02]  /*31c0*/  ISETP.GT.AND P3, PT, R61, 0x31, PT ;  /* 0x000000313d00780c */ /* 0x000fe40003f64270 */
[----:B------:R-:W-:Y:S01]  /*31d0*/  FMNMX.FTZ R30, R11, R30, !PT ;  /* 0x0000001e0b1e7209 */ /* 0x000fe20007810000 */
[----:B------:R-:W-:Y:S02]  /*31e0*/  UISETP.LT.AND UP1, UPT, URZ, UR6, UPT ;  /* 0x000000063f00728c */ /* 0x000fe4000bf21270 */
[----:B------:R-:W2:Y:S01]  /*31f0*/  MUFU.TANH R3, R3 ;  /* 0x0000000300037308 */ /* 0x000ea20000002400 */
[----:B------:R-:W-:Y:S01]  /*3200*/  FMNMX.FTZ R30, R9, R30, !PT ;  /* 0x0000001e091e7209 */ /* 0x000fe20007810000 */
[----:B------:R-:W-:Y:S01]  /*3210*/  USEL UR52, URZ, UR6, !UP1 ;  /* 0x000000063f347287 */ /* 0x000fe2000c800000 */
[----:B0-----:R-:W-:Y:S01]  /*3220*/  FSEL R83, R8, -INF , P4 ;  /* 0xff80000008537808 */ /* 0x001fe20002000000 */
[----:B------:R-:W-:Y:S01]  /*3230*/  FFMA.FTZ R8, R91, R4, -R36 ;  /* 0x000000045b087223 */ /* 0x000fe20000010824 */
[----:B------:R-:W-:Y:S01]  /*3240*/  ISETP.GT.AND P4, PT, R61, 0x40, PT ;  /* 0x000000403d00780c */ /* 0x000fe20003f84270 */
[----:B------:R-:W-:-:S02]  /*3250*/  UISETP.GE.AND UP1, UPT, UR54, UR52, UPT ;  /* 0x000000343600728c */ /* 0x000fc4000bf26270 */
[----:B------:R-:W0:Y:S08]  /*3260*/  MUFU.TANH R5, R5 ;  /* 0x0000000500057308 */ /* 0x000e300000002400 */
[----:B------:R3:W-:Y:S01]  /*3270*/  MUFU.TANH R48, R81 ;  /* 0x0000005100307308 */ /* 0x0007e20000002400 */
[----:B--2---:R-:W-:Y:S02]  /*3280*/  FSEL R3, R3, -INF , P4 ;  /* 0xff80000003037808 */ /* 0x004fe40002000000 */
[----:B------:R-:W-:-:S05]  /*3290*/  ISETP.GT.AND P4, PT, R61, 0x48, PT ;  /* 0x000000483d00780c */ /* 0x000fca0003f84270 */
[----:B------:R-:W2:Y:S01]  /*32a0*/  MUFU.TANH R60, R60 ;  /* 0x0000003c003c7308 */ /* 0x000ea20000002400 */
[----:B---3--:R-:W-:Y:S01]  /*32b0*/  FSEL R81, R10, -INF , P3 ;  /* 0xff8000000a517808 */ /* 0x008fe20001800000 */
[----:B------:R-:W-:Y:S01]  /*32c0*/  FFMA.FTZ R10, R67, R4, -R36 ;  /* 0x00000004430a7223 */ /* 0x000fe20000010824 */
[----:B------:R-:W-:Y:S02]  /*32d0*/  ISETP.GT.AND P3, PT, R61, 0x39, PT ;  /* 0x000000393d00780c */ /* 0x000fe40003f64270 */
[----:B------:R-:W-:-:S03]  /*32e0*/  FMNMX.FTZ R30, R81, R30, !PT ;  /* 0x0000001e511e7209 */ /* 0x000fc60007810000 */
[----:B------:R3:W-:Y:S01]  /*32f0*/  MUFU.TANH R50, R85 ;  /* 0x0000005500327308 */ /* 0x0007e20000002400 */
[----:B------:R-:W-:-:S07]  /*3300*/  FMNMX.FTZ R30, R83, R30, !PT ;  /* 0x0000001e531e7209 */ /* 0x000fce0007810000 */
[----:B------:R-:W4:Y:S01]  /*3310*/  MUFU.TANH R64, R64 ;  /* 0x0000004000407308 */ /* 0x000f220000002400 */
[----:B---3--:R-:W-:Y:S02]  /*3320*/  FSEL R85, R6, -INF , P3 ;  /* 0xff80000006557808 */ /* 0x008fe40001800000 */
[----:B------:R-:W-:Y:S02]  /*3330*/  ISETP.GT.AND P3, PT, R61, 0x41, PT ;  /* 0x000000413d00780c */ /* 0x000fe40003f64270 */
[----:B------:R-:W-:Y:S02]  /*3340*/  FMNMX.FTZ R30, R85, R30, !PT ;  /* 0x0000001e551e7209 */ /* 0x000fe40007810000 */
[----:B0-----:R-:W-:Y:S01]  /*3350*/  FSEL R5, R5, -INF , P3 ;  /* 0xff80000005057808 */ /* 0x001fe20001800000 */
[----:B------:R-:W0:Y:S01]  /*3360*/  MUFU.TANH R68, R68 ;  /* 0x0000004400447308 */ /* 0x000e220000002400 */
[----:B------:R-:W-:Y:S02]  /*3370*/  FMNMX.FTZ R30, R3, R30, !PT ;  /* 0x0000001e031e7209 */ /* 0x000fe40007810000 */
[----:B------:R-:W-:-:S02]  /*3380*/  ISETP.GT.AND P3, PT, R61, 0x49, PT ;  /* 0x000000493d00780c */ /* 0x000fc40003f64270 */
[----:B--2---:R-:W-:Y:S02]  /*3390*/  FSEL R87, R60, -INF , P4 ;  /* 0xff8000003c577808 */ /* 0x004fe40002000000 */
[----:B------:R-:W-:Y:S01]  /*33a0*/  FMNMX.FTZ R30, R5, R30, !PT ;  /* 0x0000001e051e7209 */ /* 0x000fe20007810000 */
[----:B------:R-:W2:Y:S01]  /*33b0*/  MUFU.TANH R72, R72 ;  /* 0x0000004800487308 */ /* 0x000ea20000002400 */
[----:B------:R-:W-:Y:S02]  /*33c0*/  ISETP.GT.AND P4, PT, R61, 0x50, PT ;  /* 0x000000503d00780c */ /* 0x000fe40003f84270 */
[----:B------:R-:W-:Y:S02]  /*33d0*/  FSEL R91, R38, -INF , P3 ;  /* 0xff800000265b7808 */ /* 0x000fe40001800000 */
[----:B------:R-:W-:Y:S02]  /*33e0*/  FMNMX.FTZ R30, R87, R30, !PT ;  /* 0x0000001e571e7209 */ /* 0x000fe40007810000 */
[----:B------:R-:W-:Y:S01]  /*33f0*/  ISETP.GT.AND P3, PT, R61, 0x51, PT ;  /* 0x000000513d00780c */ /* 0x000fe20003f64270 */
[----:B------:R-:W3:Y:S01]  /*3400*/  MUFU.TANH R76, R76 ;  /* 0x0000004c004c7308 */ /* 0x000ee20000002400 */
[----:B----4-:R-:W-:-:S02]  /*3410*/  FSEL R93, R64, -INF , P4 ;  /* 0xff800000405d7808 */ /* 0x010fc40002000000 */
[----:B------:R-:W-:Y:S02]  /*3420*/  FMNMX.FTZ R30, R91, R30, !PT ;  /* 0x0000001e5b1e7209 */ /* 0x000fe40007810000 */
[----:B------:R-:W-:Y:S02]  /*3430*/  ISETP.GT.AND P4, PT, R61, 0x58, PT ;  /* 0x000000583d00780c */ /* 0x000fe40003f84270 */
[----:B------:R-:W-:Y:S01]  /*3440*/  FSEL R71, R40, -INF , P3 ;  /* 0xff80000028477808 */ /* 0x000fe20001800000 */
[----:B------:R-:W4:Y:S01]  /*3450*/  MUFU.TANH R80, R80 ;  /* 0x0000005000507308 */ /* 0x000f220000002400 */
[----:B------:R-:W-:Y:S02]  /*3460*/  FMNMX.FTZ R30, R93, R30, !PT ;  /* 0x0000001e5d1e7209 */ /* 0x000fe40007810000 */
[----:B------:R-:W-:Y:S02]  /*3470*/  ISETP.GT.AND P3, PT, R61, 0x59, PT ;  /* 0x000000593d00780c */ /* 0x000fe40003f64270 */
[----:B0-----:R-:W-:-:S02]  /*3480*/  FSEL R95, R68, -INF , P4 ;  /* 0xff800000445f7808 */ /* 0x001fc40002000000 */
[----:B------:R-:W-:Y:S01]  /*3490*/  FMNMX.FTZ R30, R71, R30, !PT ;  /* 0x0000001e471e7209 */ /* 0x000fe20007810000 */
[----:B------:R2:W-:Y:S01]  /*34a0*/  MUFU.EX2 R28, R97 ;  /* 0x00000061001c7308 */ /* 0x0005e20000000800 */
[----:B------:R-:W-:Y:S02]  /*34b0*/  ISETP.GT.AND P4, PT, R61, 0x60, PT ;  /* 0x000000603d00780c */ /* 0x000fe40003f84270 */
[----:B------:R-:W-:Y:S02]  /*34c0*/  FSEL R67, R42, -INF , P3 ;  /* 0xff8000002a437808 */ /* 0x000fe40001800000 */
[----:B------:R-:W-:Y:S02]  /*34d0*/  FMNMX.FTZ R30, R95, R30, !PT ;  /* 0x0000001e5f1e7209 */ /* 0x000fe40007810000 */
[----:B------:R-:W-:Y:S01]  /*34e0*/  ISETP.GT.AND P3, PT, R61, 0x61, PT ;  /* 0x000000613d00780c */ /* 0x000fe20003f64270 */
[----:B------:R-:W0:Y:S01]  /*34f0*/  MUFU.TANH R84, R84 ;  /* 0x0000005400547308 */ /* 0x000e220000002400 */
[----:B--2---:R-:W-:-:S02]  /*3500*/  FSEL R97, R72, -INF , P4 ;  /* 0xff80000048617808 */ /* 0x004fc40002000000 */
[----:B------:R-:W-:Y:S02]  /*3510*/  FMNMX.FTZ R30, R67, R30, !PT ;  /* 0x0000001e431e7209 */ /* 0x000fe40007810000 */
[----:B------:R-:W-:Y:S02]  /*3520*/  ISETP.GT.AND P4, PT, R61, 0x68, PT ;  /* 0x000000683d00780c */ /* 0x000fe40003f84270 */
[----:B------:R-:W-:Y:S01]  /*3530*/  FSEL R63, R44, -INF , P3 ;  /* 0xff8000002c3f7808 */ /* 0x000fe20001800000 */
[----:B------:R-:W-:Y:S01]  /*3540*/  MUFU.EX2 R32, R24 ;  /* 0x0000001800207308 */ /* 0x000fe20000000800 */
[----:B------:R-:W-:Y:S02]  /*3550*/  FMNMX.FTZ R30, R97, R30, !PT ;  /* 0x0000001e611e7209 */ /* 0x000fe40007810000 */
[----:B------:R-:W-:Y:S02]  /*3560*/  ISETP.GT.AND P3, PT, R61, 0x69, PT ;  /* 0x000000693d00780c */ /* 0x000fe40003f64270 */
[----:B---3--:R-:W-:-:S02]  /*3570*/  FSEL R99, R76, -INF , P4 ;  /* 0xff8000004c637808 */ /* 0x008fc40002000000 */
[----:B------:R-:W-:Y:S01]  /*3580*/  FMNMX.FTZ R30, R63, R30, !PT ;  /* 0x0000001e3f1e7209 */ /* 0x000fe20007810000 */
[----:B------:R-:W-:Y:S01]  /*3590*/  MUFU.EX2 R181, R181 ;  /* 0x000000b500b57308 */ /* 0x000fe20000000800 */
[----:B------:R-:W-:Y:S02]  /*35a0*/  ISETP.GT.AND P4, PT, R61, 0x70, PT ;  /* 0x000000703d00780c */ /* 0x000fe40003f84270 */
[----:B------:R-:W-:Y:S02]  /*35b0*/  FSEL R59, R46, -INF , P3 ;  /* 0xff8000002e3b7808 */ /* 0x000fe40001800000 */
[----:B------:R-:W-:Y:S02]  /*35c0*/  FMNMX.FTZ R30, R99, R30, !PT ;  /* 0x0000001e631e7209 */ /* 0x000fe40007810000 */
[----:B------:R-:W-:Y:S01]  /*35d0*/  ISETP.GT.AND P3, PT, R61, 0x71, PT ;  /* 0x000000713d00780c */ /* 0x000fe20003f64270 */
[----:B------:R-:W2:Y:S01]  /*35e0*/  MUFU.EX2 R26, R34 ;  /* 0x00000022001a7308 */ /* 0x000ea20000000800 */
[----:B----4-:R-:W-:-:S02]  /*35f0*/  FSEL R101, R80, -INF , P4 ;  /* 0xff80000050657808 */ /* 0x010fc40002000000 */
[----:B------:R-:W-:Y:S02]  /*3600*/  FMNMX.FTZ R30, R59, R30, !PT ;  /* 0x0000001e3b1e7209 */ /* 0x000fe40007810000 */
[----:B------:R-:W-:Y:S02]  /*3610*/  ISETP.GT.AND P4, PT, R61, 0x78, PT ;  /* 0x000000783d00780c */ /* 0x000fe40003f84270 */
[----:B------:R-:W-:Y:S01]  /*3620*/  FSEL R57, R48, -INF , P3 ;  /* 0xff80000030397808 */ /* 0x000fe20001800000 */
[----:B------:R-:W3:Y:S01]  /*3630*/  MUFU.EX2 R183, R183 ;  /* 0x000000b700b77308 */ /* 0x000ee20000000800 */
[----:B------:R-:W-:Y:S02]  /*3640*/  FMNMX.FTZ R30, R101, R30, !PT ;  /* 0x0000001e651e7209 */ /* 0x000fe40007810000 */
[----:B------:R-:W-:Y:S02]  /*3650*/  ISETP.GT.AND P3, PT, R61, 0x79, PT ;  /* 0x000000793d00780c */ /* 0x000fe40003f64270 */
[----:B0-----:R-:W-:-:S02]  /*3660*/  FSEL R61, R84, -INF , P4 ;  /* 0xff800000543d7808 */ /* 0x001fc40002000000 */
[----:B------:R-:W-:Y:S01]  /*3670*/  FMNMX.FTZ R30, R57, R30, !PT ;  /* 0x0000001e391e7209 */ /* 0x000fe20007810000 */
[----:B------:R-:W0:Y:S01]  /*3680*/  MUFU.EX2 R177, R177 ;  /* 0x000000b100b17308 */ /* 0x000e220000000800 */
[----:B------:R-:W-:Y:S01]  /*3690*/  FSEL R55, R50, -INF , P3 ;  /* 0xff80000032377808 */ /* 0x000fe20001800000 */
[----:B--2---:R-:W-:Y:S01]  /*36a0*/  FADD.FTZ R46, R181, R26 ;  /* 0x0000001ab52e7221 */ /* 0x004fe20000010000 */
[----:B------:R-:W-:Y:S02]  /*36b0*/  FMNMX.FTZ R30, R61, R30, !PT ;  /* 0x0000001e3d1e7209 */ /* 0x000fe40007810000 */
[----:B------:R-:W-:Y:S02]  /*36c0*/  F2FP.F16.F32.PACK_AB R181, R26, R181 ;  /* 0x000000b51ab5723e */ /* 0x000fe400000000ff */
[----:B------:R-:W-:Y:S01]  /*36d0*/  FMNMX.FTZ R30, R55, R30, !PT ;  /* 0x0000001e371e7209 */ /* 0x000fe20007810000 */
[----:B------:R-:W2:Y:S04]  /*36e0*/  MUFU.EX2 R20, R20 ;  /* 0x0000001400147308 */ /* 0x000ea80000000800 */
[----:B------:R-:W4:Y:S04]  /*36f0*/  SHFL.BFLY PT, R21, R30, 0x2, 0x1f ;  /* 0x0c401f001e157f89 */ /* 0x000f2800000e0000 */
[----:B------:R-:W5:Y:S08]  /*3700*/  MUFU.EX2 R179, R179 ;  /* 0x000000b300b37308 */ /* 0x000f700000000800 */
[----:B------:R-:W1:Y:S08]  /*3710*/  MUFU.EX2 R12, R12 ;  /* 0x0000000c000c7308 */ /* 0x000e700000000800 */
[----:B------:R-:W-:Y:S01]  /*3720*/  MUFU.EX2 R173, R173 ;  /* 0x000000ad00ad7308 */ /* 0x000fe20000000800 */
[----:B----4-:R-:W-:-:S07]  /*3730*/  FMNMX.FTZ R24, R30, R21, !PT ;  /* 0x000000151e187209 */ /* 0x010fce0007810000 */
[----:B------:R4:W-:Y:S01]  /*3740*/  MUFU.EX2 R6, R109 ;  /* 0x0000006d00067308 */ /* 0x0009e20000000800 */
[----:B------:R-:W3:Y:S07]  /*3750*/  SHFL.BFLY PT, R21, R24, 0x1, 0x1f ;  /* 0x0c201f0018157f89 */ /* 0x000eee00000e0000 */
[----:B------:R-:W-:Y:S01]  /*3760*/  MUFU.EX2 R175, R175 ;  /* 0x000000af00af7308 */ /* 0x000fe20000000800 */
[----:B----4-:R-:W-:-:S07]  /*3770*/  CS2R R108, SRZ ;  /* 0x00000000006c7805 */ /* 0x010fce000001ff00 */
[----:B------:R-:W-:Y:S08]  /*3780*/  MUFU.EX2 R8, R8 ;  /* 0x0000000800087308 */ /* 0x000ff00000000800 */
[----:B------:R-:W-:Y:S01]  /*3790*/  MUFU.EX2 R169, R169 ;  /* 0x000000a900a97308 */ /* 0x000fe20000000800 */
[----:B---3--:R-:W-:-:S04]  /*37a0*/  FMNMX.FTZ R21, R24, R21, !PT ;  /* 0x0000001518157209 */ /* 0x008fc80007810000 */
[C---:B------:R-:W-:Y:S01]  /*37b0*/  FSETP.NEU.FTZ.AND P3, PT, R21.reuse, -INF , PT ;  /* 0xff8000001500780b */ /* 0x040fe20003f7d000 */
[----:B------:R-:W-:Y:S02]  /*37c0*/  FMUL.FTZ R24, R21, R4 ;  /* 0x0000000415187220 */ /* 0x000fe40000410000 */
[----:B------:R-:W-:Y:S03]  /*37d0*/  MUFU.EX2 R10, R10 ;  /* 0x0000000a000a7308 */ /* 0x000fe60000000800 */
[----:B------:R-:W-:Y:S02]  /*37e0*/  FSEL R24, R24, RZ, P3 ;  /* 0x000000ff18187208 */ /* 0x000fe40001800000 */
[----:B------:R-:W-:-:S03]  /*37f0*/  PLOP3.LUT P3, PT, PT, PT, UP1, 0x80, 0x0 ;  /* 0x000000000000781c */ /* 0x000fc60003f6f018 */
        /* <DEDUP_REMOVED lines=13> */
[-C--:B------:R-:W-:Y:S01]  /*38d0*/  FFMA.FTZ R79, R79, R4.reuse, -R24 ;  /* 0x000000044f4f7223 */ /* 0x080fe20000010818 */
[----:B------:R-:W-:Y:S01]  /*38e0*/  MUFU.EX2 R65, R65 ;  /* 0x0000004100417308 */ /* 0x000fe20000000800 */
[----:B---3--:R-:W-:Y:S01]  /*38f0*/  FADD.FTZ R11, R183, R46 ;  /* 0x0000002eb70b7221 */ /* 0x008fe20000010000 */
[-CC-:B------:R-:W-:Y:S01]  /*3900*/  FFMA.FTZ R9, R9, R4.reuse, -R24.reuse ;  /* 0x0000000409097223 */ /* 0x180fe20000010818 */
[-CC-:B------:R-:W-:Y:S01]  /*3910*/  FFMA.FTZ R81, R81, R4.reuse, -R24.reuse ;  /* 0x0000000451517223 */ /* 0x180fe20000010818 */
[-CC-:B------:R-:W-:Y:S01]  /*3920*/  FFMA.FTZ R83, R83, R4.reuse, -R24.reuse ;  /* 0x0000000453537223 */ /* 0x180fe20000010818 */
[----:B------:R-:W-:Y:S01]  /*3930*/  FADD.FTZ R46, R28, R11 ;  /* 0x0000000b1c2e7221 */ /* 0x000fe20000010000 */
[-CC-:B------:R-:W-:Y:S01]  /*3940*/  FFMA.FTZ R85, R85, R4.reuse, -R24.reuse ;  /* 0x0000000455557223 */ /* 0x180fe20000010818 */
[-C--:B------:R-:W-:Y:S01]  /*3950*/  FFMA.FTZ R3, R3, R4.reuse, -R24 ;  /* 0x0000000403037223 */ /* 0x080fe20000010818 */
[----:B------:R-:W3:Y:S01]  /*3960*/  MUFU.EX2 R88, R88 ;  /* 0x0000005800587308 */ /* 0x000ee20000000800 */
[----:B0-----:R-:W-:Y:S01]  /*3970*/  FADD.FTZ R11, R177, R46 ;  /* 0x0000002eb10b7221 */ /* 0x001fe20000010000 */
[-CC-:B------:R-:W-:Y:S01]  /*3980*/  FFMA.FTZ R87, R87, R4.reuse, -R24.reuse ;  /* 0x0000000457577223 */ /* 0x180fe20000010818 */
[-CC-:B------:R-:W-:Y:S01]  /*3990*/  FFMA.FTZ R91, R91, R4.reuse, -R24.reuse ;  /* 0x000000045b5b7223 */ /* 0x180fe20000010818 */
[-CC-:B------:R-:W-:Y:S01]  /*39a0*/  FFMA.FTZ R93, R93, R4.reuse, -R24.reuse ;  /* 0x000000045d5d7223 */ /* 0x180fe20000010818 */
[C---:B--2---:R-:W-:Y:S01]  /*39b0*/  FADD.FTZ R46, R20.reuse, R11 ;  /* 0x0000000b142e7221 */ /* 0x044fe20000010000 */
[-CC-:B------:R-:W-:Y:S01]  /*39c0*/  FFMA.FTZ R71, R71, R4.reuse, -R24.reuse ;  /* 0x0000000447477223 */ /* 0x180fe20000010818 */
[-C--:B------:R-:W-:Y:S01]  /*39d0*/  FFMA.FTZ R95, R95, R4.reuse, -R24 ;  /* 0x000000045f5f7223 */ /* 0x080fe20000010818 */
[----:B------:R-:W0:Y:S01]  /*39e0*/  MUFU.EX2 R89, R89 ;  /* 0x0000005900597308 */ /* 0x000e220000000800 */
[----:B-----5:R-:W-:Y:S01]  /*39f0*/  FADD.FTZ R11, R179, R46 ;  /* 0x0000002eb30b7221 */ /* 0x020fe20000010000 */
[----:B------:R-:W-:Y:S01]  /*3a00*/  F2FP.F16.F32.PACK_AB R177, R20, R177 ;  /* 0x000000b114b1723e */ /* 0x000fe200000000ff */
[-CC-:B------:R-:W-:Y:S01]  /*3a10*/  FFMA.FTZ R67, R67, R4.reuse, -R24.reuse ;  /* 0x0000000443437223 */ /* 0x180fe20000010818 */
[-CC-:B------:R-:W-:Y:S01]  /*3a20*/  FFMA.FTZ R97, R97, R4.reuse, -R24.reuse ;  /* 0x0000000461617223 */ /* 0x180fe20000010818 */
[----:B-1----:R-:W-:Y:S01]  /*3a30*/  FADD.FTZ R48, R12, R11 ;  /* 0x0000000b0c307221 */ /* 0x002fe20000010000 */
[-CC-:B------:R-:W-:Y:S01]  /*3a40*/  FFMA.FTZ R63, R63, R4.reuse, -R24.reuse ;  /* 0x000000043f3f7223 */ /* 0x180fe20000010818 */
[-C--:B------:R-:W-:Y:S01]  /*3a50*/  FFMA.FTZ R99, R99, R4.reuse, -R24 ;  /* 0x0000000463637223 */ /* 0x080fe20000010818 */
[----:B------:R-:W1:Y:S01]  /*3a60*/  MUFU.EX2 R182, R69 ;  /* 0x0000004500b67308 */ /* 0x000e620000000800 */
[----:B---3--:R-:W-:Y:S01]  /*3a70*/  FADD.FTZ R46, R65, R88 ;  /* 0x00000058412e7221 */ /* 0x008fe20000010000 */
        /* <DEDUP_REMOVED lines=8> */
[----:B------:R-:W-:-:S02]  /*3b00*/  F2FP.F16.F32.PACK_AB R183, R28, R183 ;  /* 0x000000b71cb7723e */ /* 0x000fc400000000ff */
[----:B------:R-:W-:-:S04]  /*3b10*/  F2FP.F16.F32.PACK_AB R179, R12, R179 ;  /* 0x000000b30cb3723e */ /* 0x000fc800000000ff */
[----:B------:R-:W0:Y:S01]  /*3b20*/  MUFU.EX2 R176, R25 ;  /* 0x0000001900b07308 */ /* 0x000e220000000800 */
[C---:B-1----:R-:W-:Y:S01]  /*3b30*/  FADD.FTZ R46, R182.reuse, R11 ;  /* 0x0000000bb62e7221 */ /* 0x042fe20000010000 */
[----:B------:R-:W-:Y:S02]  /*3b40*/  F2FP.F16.F32.PACK_AB R182, R182, R89 ;  /* 0x00000059b6b6723e */ /* 0x000fe400000000ff */
[----:B------:R-:W-:-:S04]  /*3b50*/  CS2R R88, SRZ ;  /* 0x0000000000587805 */ /* 0x000fc8000001ff00 */
[----:B------:R-:W1:Y:S08]  /*3b60*/  MUFU.EX2 R75, R75 ;  /* 0x0000004b004b7308 */ /* 0x000e700000000800 */
[----:B------:R3:W4:Y:S08]  /*3b70*/  MUFU.EX2 R178, R15 ;  /* 0x0000000f00b27308 */ /* 0x0007300000000800 */
[----:B------:R-:W5:Y:S01]  /*3b80*/  MUFU.EX2 R13, R13 ;  /* 0x0000000d000d7308 */ /* 0x000f620000000800 */
[----:B---3--:R-:W-:Y:S01]  /*3b90*/  FADD.FTZ R15, R173, R48 ;  /* 0x00000030ad0f7221 */ /* 0x008fe20000010000 */
[----:B------:R-:W-:-:S03]  /*3ba0*/  F2FP.F16.F32.PACK_AB R173, R6, R173 ;  /* 0x000000ad06ad723e */ /* 0x000fc600000000ff */
[----:B------:R-:W-:-:S03]  /*3bb0*/  FADD.FTZ R48, R6, R15 ;  /* 0x0000000f06307221 */ /* 0x000fc60000010000 */
[----:B------:R2:W-:Y:S01]  /*3bc0*/  MUFU.EX2 R152, R5 ;  /* 0x0000000500987308 */ /* 0x0005e20000000800 */
[----:B------:R-:W-:Y:S01]  /*3bd0*/  FADD.FTZ R11, R175, R48 ;  /* 0x00000030af0b7221 */ /* 0x000fe20000010000 */
[----:B------:R-:W-:-:S03]  /*3be0*/  F2FP.F16.F32.PACK_AB R175, R8, R175 ;  /* 0x000000af08af723e */ /* 0x000fc600000000ff */
[----:B------:R-:W-:-:S03]  /*3bf0*/  FADD.FTZ R48, R8, R11 ;  /* 0x0000000b08307221 */ /* 0x000fc60000010000 */
[----:B------:R-:W3:Y:S01]  /*3c00*/  MUFU.EX2 R171, R171 ;  /* 0x000000ab00ab7308 */ /* 0x000ee20000000800 */
[----:B--2---:R-:W-:Y:S01]  /*3c10*/  FADD.FTZ R5, R73, R46 ;  /* 0x0000002e49057221 */ /* 0x004fe20000010000 */
[----:B------:R-:W-:Y:S01]  /*3c20*/  FADD.FTZ R11, R169, R48 ;  /* 0x00000030a90b7221 */ /* 0x000fe20000010000 */
[----:B------:R-:W-:Y:S02]  /*3c30*/  F2FP.F16.F32.PACK_AB R169, R10, R169 ;  /* 0x000000a90aa9723e */ /* 0x000fe400000000ff */
[----:B0-----:R-:W-:Y:S01]  /*3c40*/  FADD.FTZ R46, R176, R5 ;  /* 0x00000005b02e7221 */ /* 0x001fe20000010000 */
[----:B------:R-:W-:Y:S01]  /*3c50*/  FADD.FTZ R48, R10, R11 ;  /* 0x0000000b0a307221 */ /* 0x000fe20000010000 */
[----:B------:R-:W-:Y:S01]  /*3c60*/  F2FP.F16.F32.PACK_AB R176, R176, R73 ;  /* 0x00000049b0b0723e */ /* 0x000fe200000000ff */
[----:B------:R-:W0:Y:S01]  /*3c70*/  MUFU.EX2 R172, R77 ;  /* 0x0000004d00ac7308 */ /* 0x000e220000000800 */
[----:B-1----:R-:W-:-:S04]  /*3c80*/  FADD.FTZ R5, R75, R46 ;  /* 0x0000002e4b057221 */ /* 0x002fc80000010000 */
[C---:B----4-:R-:W-:Y:S01]  /*3c90*/  FADD.FTZ R46, R178.reuse, R5 ;  /* 0x00000005b22e7221 */ /* 0x050fe20000010000 */
[----:B------:R-:W-:Y:S02]  /*3ca0*/  F2FP.F16.F32.PACK_AB R178, R178, R75 ;  /* 0x0000004bb2b2723e */ /* 0x000fe400000000ff */
[----:B------:R-:W1:Y:S01]  /*3cb0*/  MUFU.EX2 R14, R14 ;  /* 0x0000000e000e7308 */ /* 0x000e620000000800 */
[----:B-----5:R-:W-:Y:S01]  /*3cc0*/  FADD.FTZ R5, R13, R46 ;  /* 0x0000002e0d057221 */ /* 0x020fe20000010000 */
[----:B---3--:R-:W-:-:S06]  /*3cd0*/  FADD.FTZ R11, R171, R48 ;  /* 0x00000030ab0b7221 */ /* 0x008fcc0000010000 */
[----:B------:R-:W2:Y:S01]  /*3ce0*/  MUFU.EX2 R79, R79 ;  /* 0x0000004f004f7308 */ /* 0x000ea20000000800 */
[C---:B0-----:R-:W-:Y:S01]  /*3cf0*/  FADD.FTZ R0, R172.reuse, R5 ;  /* 0x00000005ac007221 */ /* 0x041fe20000010000 */
[----:B------:R-:W-:-:S06]  /*3d00*/  F2FP.F16.F32.PACK_AB R172, R172, R13 ;  /* 0x0000000dacac723e */ /* 0x000fcc00000000ff */
[----:B------:R-:W0:Y:S01]  /*3d10*/  MUFU.EX2 R153, R153 ;  /* 0x0000009900997308 */ /* 0x000e220000000800 */
[C---:B-1----:R-:W-:Y:S01]  /*3d20*/  FADD.FTZ R46, R14.reuse, R11 ;  /* 0x0000000b0e2e7221 */ /* 0x042fe20000010000 */
[----:B------:R-:W-:-:S06]  /*3d30*/  F2FP.F16.F32.PACK_AB R171, R14, R171 ;  /* 0x000000ab0eab723e */ /* 0x000fcc00000000ff */
[----:B------:R-:W1:Y:S01]  /*3d40*/  MUFU.EX2 R9, R9 ;  /* 0x0000000900097308 */ /* 0x000e620000000800 */
[----:B--2---:R-:W-:-:S04]  /*3d50*/  FADD.FTZ R5, R79, R0 ;  /* 0x000000004f057221 */ /* 0x004fc80000010000 */
[C---:B------:R-:W-:Y:S01]  /*3d60*/  FADD.FTZ R0, R174.reuse, R5 ;  /* 0x00000005ae007221 */ /* 0x040fe20000010000 */
[----:B------:R-:W-:Y:S02]  /*3d70*/  F2FP.F16.F32.PACK_AB R174, R174, R79 ;  /* 0x0000004faeae723e */ /* 0x000fe400000000ff */
[----:B------:R-:W2:Y:S01]  /*3d80*/  MUFU.EX2 R43, R43 ;  /* 0x0000002b002b7308 */ /* 0x000ea20000000800 */
[----:B0-----:R-:W-:Y:S01]  /*3d90*/  FADD.FTZ R11, R153, R46 ;  /* 0x0000002e990b7221 */ /* 0x001fe20000010000 */
[----:B------:R-:W-:-:S03]  /*3da0*/  F2FP.F16.F32.PACK_AB R153, R32, R153 ;  /* 0x000000992099723e */ /* 0x000fc600000000ff */
[----:B------:R-:W-:-:S03]  /*3db0*/  FADD.FTZ R46, R32, R11 ;  /* 0x0000000b202e7221 */ /* 0x000fc60000010000 */
        /* <DEDUP_REMOVED lines=21> */
[----:B0-----:R-:W-:-:S04]  /*3f10*/  FADD.FTZ R5, R3, R0 ;  /* 0x0000000003057221 */ /* 0x001fc80000010000 */
[C---:B------:R-:W-:Y:S01]  /*3f20*/  FADD.FTZ R0, R152.reuse, R5 ;  /* 0x0000000598007221 */ /* 0x040fe20000010000 */
[----:B------:R-:W-:Y:S02]  /*3f30*/  F2FP.F16.F32.PACK_AB R152, R152, R3 ;  /* 0x000000039898723e */ /* 0x000fe400000000ff */
        /* <DEDUP_REMOVED lines=8> */
[----:B-1----:R-:W-:Y:S01]  /*3fc0*/  FADD.FTZ R11, R41, R20 ;  /* 0x00000014290b7221 */ /* 0x002fe20000010000 */
[----:B--2---:R-:W-:-:S06]  /*3fd0*/  CS2R R90, SRZ ;  /* 0x00000000005a7805 */ /* 0x004fcc000001ff00 */
        /* <DEDUP_REMOVED lines=49> */
[----:B-1----:R-:W-:Y:S01]  /*42f0*/  FADD.FTZ R3, R61, R6 ;  /* 0x000000063d037221 */ /* 0x002fe20000010000 */
[C---:B--2---:R-:W-:Y:S01]  /*4300*/  FADD.FTZ R0, R36.reuse, R11 ;  /* 0x0000000b24007221 */ /* 0x044fe20000010000 */
[----:B------:R-:W-:Y:S02]  /*4310*/  F2FP.F16.F32.PACK_AB R167, R36, R33 ;  /* 0x0000002124a7723e */ /* 0x000fe400000000ff */
[C---:B0-----:R-:W-:Y:S01]  /*4320*/  FADD.FTZ R3, R24.reuse, R3 ;  /* 0x0000000318037221 */ /* 0x041fe20000010000 */
[----:B------:R-:W-:Y:S01]  /*4330*/  F2FP.F16.F32.PACK_AB R166, R24, R61 ;  /* 0x0000003d18a6723e */ /* 0x000fe200000000ff */
[----:B------:R-:W-:Y:S06]  /*4340*/  @!P3 BRA `(.L_x_8958) ;  /* 0x000000300058b947 */ /* 0x000fec0003800000 */
[----:B------:R-:W-:Y:S01]  /*4350*/  IMAD.MOV.U32 R6, RZ, RZ, R7 ;  /* 0x000000ffff067224 */ /* 0x000fe200078e0007 */
[----:B------:R-:W-:Y:S01]  /*4360*/  UMOV UR55, UR43 ;  /* 0x0000002b00377c82 */ /* 0x000fe20008000000 */
[----:B------:R-:W-:Y:S01]  /*4370*/  IMAD.MOV.U32 R5, RZ, RZ, R21 ;  /* 0x000000ffff057224 */ /* 0x000fe200078e0015 */
[----:B------:R-:W-:Y:S01]  /*4380*/  UMOV UR53, UR42 ;  /* 0x0000002a00357c82 */ /* 0x000fe20008000000 */
[----:B------:R-:W-:Y:S01]  /*4390*/  IMAD.MOV.U32 R151, RZ, RZ, RZ ;  /* 0x000000ffff977224 */ /* 0x000fe200078e00ff */
[----:B------:R-:W-:Y:S01]  /*43a0*/  ULDC UR50, c[0x0][0x288] ;  /* 0x0000a20000327ab9 */ /* 0x000fe20000000800 */
[----:B------:R-:W-:-:S05]  /*43b0*/  ULDC UR51, c[0x0][0x9d8] ;  /* 0x0002760000337ab9 */ /* 0x000fca0000000800 */
.L_x_8967:
        /* <DEDUP_REMOVED lines=9> */
.L_x_8960:
[----:B------:R-:W-:Y:S01]  /*4450*/  ULEA UR6, UR42, UR41, 0x3 ;  /* 0x000000292a067291 */ /* 0x000fe2000f8e183f */
[----:B------:R-:W-:-:S05]  /*4460*/  IMAD.U32 R4, RZ, RZ, UR43 ;  /* 0x0000002bff047e24 */ /* 0x000fca000f8e00ff */
[----:B------:R-:W-:-:S04]  /*4470*/  SHF.L.U32 R4, R4, 0x1f, RZ ;  /* 0x0000001f04047819 */ /* 0x000fc800000006ff */
[----:B------:R0:W1:Y:S01]  /*4480*/  SYNCS.PHASECHK.TRANS64.TRYWAIT P3, [UR6+0x28830], R4 ;  /* 0x02883004ff0075a7 */ /* 0x0000620008060146 */
[----:B------:R-:W-:Y:S05]  /*4490*/  @!P0 BRA `(.L_x_8961) ;  /* 0x0000000000048947 */ /* 0x000fea0003800000 */
[----:B------:R-:W-:Y:S01]  /*44a0*/  BPT.TRAP 0x1 ;  /* 0x000000040000795c */ /* 0x000fe20000300000 */
.L_x_8961:
[----:B-1----:R-:W-:Y:S05]  /*44b0*/  @P3 BRA `(.L_x_8959) ;  /* 0x0000000000083947 */ /* 0x002fea0003800000 */
[----:B------:R-:W1:Y:S02]  /*44c0*/  SYNCS.PHASECHK.TRANS64.TRYWAIT P3, [UR6+0x28830], R4 ;  /* 0x02883004ff0075a7 */ /* 0x000e640008060146 */
[----:B-1----:R-:W-:Y:S05]  /*44d0*/  @!P3 BRA `(.L_x_8962) ;  /* 0x000000c4003cb947 */ /* 0x002fea0003800000 */
.L_x_8959:
        /* <DEDUP_REMOVED lines=45> */
.L_x_8964:
[----:B------:R-:W-:Y:S01]  /*47b0*/  ULEA UR6, UR53, UR41, 0x3 ;  /* 0x0000002935067291 */ /* 0x000fe2000f8e183f */
[----:B------:R-:W-:-:S05]  /*47c0*/  IMAD.U32 R4, RZ, RZ, UR55 ;  /* 0x00000037ff047e24 */ /* 0x000fca000f8e00ff */
[----:B------:R-:W-:-:S04]  /*47d0*/  SHF.L.U32 R4, R4, 0x1f, RZ ;  /* 0x0000001f04047819 */ /* 0x000fc800000006ff */
[----:B------:R0:W1:Y:S01]  /*47e0*/  SYNCS.PHASECHK.TRANS64.TRYWAIT P3, [UR6+0x28850], R4 ;  /* 0x02885004ff0075a7 */ /* 0x0000620008060146 */
[----:B------:R-:W-:Y:S05]  /*47f0*/  @!P0 BRA `(.L_x_8965) ;  /* 0x0000000000048947 */ /* 0x000fea0003800000 */
[----:B------:R-:W-:Y:S01]  /*4800*/  BPT.TRAP 0x1 ;  /* 0x000000040000795c */ /* 0x000fe20000300000 */
.L_x_8965:
[----:B-1----:R-:W-:Y:S05]  /*4810*/  @P3 BRA `(.L_x_8963) ;  /* 0x0000000000083947 */ /* 0x002fea0003800000 */
[----:B------:R-:W1:Y:S02]  /*4820*/  SYNCS.PHASECHK.TRANS64.TRYWAIT P3, [UR6+0x28850], R4 ;  /* 0x02885004ff0075a7 */ /* 0x000e640008060146 */
[----:B-1----:R-:W-:Y:S05]  /*4830*/  @!P3 BRA `(.L_x_8966) ;  /* 0x000000c0007cb947 */ /* 0x002fea0003800000 */
.L_x_8963:
[----:B------:R-:W-:Y:S01]  /*4840*/  UIADD3 UR6, UR41, 0x400, URZ ;  /* 0x0000040029067890 */ /* 0x000fe2000fffe03f */
[----:B------:R-:W-:Y:S01]  /*4850*/  WARPGROUP.ARRIVE ;  /* 0x00000000000079c5 */ /* 0x000fe20000000000 */
[----:B------:R-:W-:Y:S01]  /*4860*/  UMOV UR7, 0x40000040 ;  /* 0x4000004000077882 */ /* 0x000fe20000000000 */
[----:B------:R-:W-:Y:S01]  /*4870*/  FMUL.FTZ R43, R43, UR51 ;  /* 0x000000332b2b7c20 */ /* 0x000fe20008410000 */
[----:B------:R-:W-:Y:S01]  /*4880*/  USHF.R.U32.HI UR6, URZ, 0x4, UR6 ;  /* 0x000000043f067899 */ /* 0x000fe20008011606 */
[----:B------:R-:W-:Y:S01]  /*4890*/  FMUL.FTZ R10, R25, UR51 ;  /* 0x00000033190a7c20 */ /* 0x000fe20008410000 */
[----:B------:R-:W2:Y:S01]  /*48a0*/  LDC R14, c[0x0][0x2f0] ;  /* 0x0000bc00ff0e7b82 */ /* 0x000ea20000000800 */
[----:B------:R3:W-:Y:S01]  /*48b0*/  MUFU.TANH R11, R43 ;  /* 0x0000002b000b7308 */ /* 0x0007e20000002400 */
[----:B------:R-:W-:Y:S01]  /*48c0*/  ULOP3.LUT UR6, UR6, 0x3fff, URZ, 0xc0, !UPT ;  /* 0x00003fff06067892 */ /* 0x000fe2000f8ec03f */
[----:B------:R-:W-:Y:S01]  /*48d0*/  FMUL.FTZ R192, R26, UR51 ;  /* 0x000000331ac07c20 */ /* 0x000fe20008410000 */
[----:B------:R-:W-:Y:S01]  /*48e0*/  FMUL.FTZ R38, R38, UR51 ;  /* 0x0000003326267c20 */ /* 0x000fe20008410000 */
[----:B------:R-:W-:Y:S01]  /*48f0*/  FMUL.FTZ R39, R39, UR51 ;  /* 0x0000003327277c20 */ /* 0x000fe20008410000 */
[----:B------:R-:W-:Y:S01]  /*4900*/  ULOP3.LUT UR6, UR6, 0x4000000, URZ, 0xfc, !UPT ;  /* 0x0400000006067892 */ /* 0x000fe2000f8efc3f */
[----:B------:R-:W-:Y:S01]  /*4910*/  FMUL.FTZ R42, R42, UR51 ;  /* 0x000000332a2a7c20 */ /* 0x000fe20008410000 */
[----:B------:R-:W-:Y:S01]  /*4920*/  FMUL.FTZ R46, R46, UR51 ;  /* 0x000000332e2e7c20 */ /* 0x000fe20008410000 */
[----:B------:R-:W4:Y:S01]  /*4930*/  MUFU.TANH R192, R192 ;  /* 0x000000c000c07308 */ /* 0x000f220000002400 */
[----:B------:R-:W-:Y:S01]  /*4940*/  ULEA UR10, UR53, UR6, 0xb ;  /* 0x00000006350a7291 */ /* 0x000fe2000f8e583f */
[----:B---3--:R-:W-:-:S02]  /*4950*/  VIADD R43, R17, UR36 ;  /* 0x00000024112b7c36 */ /* 0x008fc40008000000 */
[----:B------:R-:W-:Y:S01]  /*4960*/  FMUL.FTZ R47, R47, UR51 ;  /* 0x000000332f2f7c20 */ /* 0x000fe20008410000 */
[----:B------:R-:W-:Y:S01]  /*4970*/  FMUL.FTZ R50, R50, UR51 ;  /* 0x0000003332327c20 */ /* 0x000fe20008410000 */
[----:B------:R-:W-:Y:S01]  /*4980*/  FMUL.FTZ R51, R51, UR51 ;  /* 0x0000003333337c20 */ /* 0x000fe20008410000 */
[----:B------:R-:W-:Y:S01]  /*4990*/  FMUL.FTZ R54, R54, UR51 ;  /* 0x0000003336367c20 */ /* 0x000fe20008410000 */
[----:B------:R-:W-:Y:S01]  /*49a0*/  FMUL.FTZ R55, R55, UR51 ;  /* 0x0000003337377c20 */ /* 0x000fe20008410000 */
[----:B------:R-:W-:Y:S01]  /*49b0*/  UMOV UR6, UR10 ;  /* 0x0000000a00067c82 */ /* 0x000fe20008000000 */
[----:B------:R-:W-:Y:S01]  /*49c0*/  MUFU.TANH R38, R38 ;  /* 0x0000002600267308 */ /* 0x000fe20000002400 */
[----:B------:R-:W-:Y:S01]  /*49d0*/  HGMMA.64x128x16.F32 R88, R180, gdesc[UR4].tnspB, R88, gsb0 ;  /* 0x41e00004b4587df0 */ /* 0x000fe20008000858 */
[----:B------:R-:W-:Y:S01]  /*49e0*/  UIADD3 UR6, UR10, 0x80, URZ ;  /* 0x000000800a067890 */ /* 0x000fe2000fffe03f */
[----:B------:R-:W-:Y:S01]  /*49f0*/  FMUL.FTZ R58, R58, UR51 ;  /* 0x000000333a3a7c20 */ /* 0x000fe20008410000 */
[----:B------:R-:W-:Y:S01]  /*4a00*/  UMOV UR7, 0x40000040 ;  /* 0x4000004000077882 */ /* 0x000fe20000000000 */
        /* <DEDUP_REMOVED lines=12> */
[----:B---3--:R-:W-:Y:S01]  /*4ad0*/  FMUL.FTZ R39, R56, UR51 ;  /* 0x0000003338277c20 */ /* 0x008fe20008410000 */
        /* <DEDUP_REMOVED lines=16> */
[----:B------:R-:W-:Y:S01]  /*4be0*/  UISETP.GT.AND UP1, UPT, UR54, UR52, UPT ;  /* 0x000000343600728c */ /* 0x000fe2000bf24270 */
[----:B------:R-:W-:-:S05]  /*4bf0*/  UMOV UR55, UR43 ;  /* 0x0000002b00377c82 */ /* 0x000fca0008000000 */
        /* <DEDUP_REMOVED lines=22> */
[----:B------:R-:W3:Y:S01]  /*4d60*/  MUFU.TANH R182, R182 ;  /* 0x000000b600b67308 */ /* 0x000ee20000002400 */
[----:B------:R-:W-:Y:S01]  /*4d70*/  UMOV UR7, 0x40000040 ;  /* 0x4000004000077882 */ /* 0x000fe20000000000 */
[----:B------:R-:W-:Y:S01]  /*4d80*/  FMUL.FTZ R41, R57, UR51 ;  /* 0x0000003339297c20 */ /* 0x000fe20008410000 */
[----:B------:R-:W-:-:S05]  /*4d90*/  FMUL.FTZ R57, R68, UR51 ;  /* 0x0000003344397c20 */ /* 0x000fca0008410000 */
[----:B------:R-:W5:Y:S08]  /*4da0*/  MUFU.TANH R180, R180 ;  /* 0x000000b400b47308 */ /* 0x000f700000002400 */
[----:B------:R0:W-:Y:S08]  /*4db0*/  MUFU.TANH R44, R67 ;  /* 0x00000043002c7308 */ /* 0x0001f00000002400 */
[----:B------:R-:W-:Y:S01]  /*4dc0*/  MUFU.TANH R10, R10 ;  /* 0x0000000a000a7308 */ /* 0x000fe20000002400 */
[----:B0-----:R-:W-:-:S07]  /*4dd0*/  FMUL.FTZ R67, R80, UR51 ;  /* 0x0000003350437c20 */ /* 0x001fce0008410000 */
        /* <DEDUP_REMOVED lines=20> */
[----:B------:R0:W-:Y:S01]  /*4f20*/  MUFU.TANH R40, R71 ;  /* 0x0000004700287308 */ /* 0x0001e20000002400 */
[----:B------:R-:W-:Y:S01]  /*4f30*/  HGMMA.64x128x16.F32 R88, R172, gdesc[UR4].tnspB, R88, gsb0 ;  /* 0x41e00004ac587df0 */ /* 0x000fe20008000858 */
[----:B------:R-:W-:Y:S01]  /*4f40*/  UIADD3 UR6, UR10, 0x180, URZ ;  /* 0x000001800a067890 */ /* 0x000fe2000fffe03f */
[----:B------:R-:W-:-:S05]  /*4f50*/  UMOV UR7, 0x40000040 ;  /* 0x4000004000077882 */ /* 0x000fca0000000000 */
[----:B------:R-:W5:Y:S01]  /*4f60*/  MUFU.TANH R178, R178 ;  /* 0x000000b200b27308 */ /* 0x000f620000002400 */
[----:B0-----:R-:W-:-:S07]  /*4f70*/  FMUL.FTZ R71, R85, UR51 ;  /* 0x0000003355477c20 */ /* 0x001fce0008410000 */
[----:B------:R-:W0:Y:S08]  /*4f80*/  MUFU.TANH R176, R176 ;  /* 0x000000b000b07308 */ /* 0x000e300000002400 */
        /* <DEDUP_REMOVED lines=9> */
[----:B------:R4:W-:Y:S01]  /*5020*/  MUFU.TANH R48, R63 ;  /* 0x0000003f00307308 */ /* 0x0009e20000002400 */
[----:B------:R-:W-:Y:S01]  /*5030*/  HGMMA.64x128x16.F32 R88, R168, gdesc[UR4].tnspB, R88, gsb0 ;  /* 0x41e00004a8587df0 */ /* 0x000fe20008000858 */
[----:B------:R-:W-:Y:S01]  /*5040*/  @UP0 ULDC UR6, c[0x0][0x44c] ;  /* 0x0001130000060ab9 */ /* 0x000fe20000000800 */
[----:B------:R-:W-:Y:S01]  /*5050*/  UMOV UR7, 0x40000040 ;  /* 0x4000004000077882 */ /* 0x000fe20000000000 */
[----:B-1----:R-:W-:Y:S01]  /*5060*/  @P2 IMAD.HI.U32 R4, R43, UR6, RZ ;  /* 0x000000062b042c27 */ /* 0x002fe2000f8e00ff */
[----:B------:R-:W-:-:S03]  /*5070*/  @UP0 ULDC UR6, c[0x0][0x450] ;  /* 0x0001140000060ab9 */ /* 0x000fc60000000800 */
[----:B------:R-:W1:Y:S01]  /*5080*/  MUFU.TANH R174, R174 ;  /* 0x000000ae00ae7308 */ /* 0x000e620000002400 */
[----:B----4-:R-:W-:Y:S01]  /*5090*/  FMUL.FTZ R63, R77, UR51 ;  /* 0x000000334d3f7c20 */ /* 0x010fe20008410000 */
[----:B------:R-:W-:Y:S01]  /*50a0*/  @P2 SHF.R.U32.HI R43, RZ, UR6, R4 ;  /* 0x00000006ff2b2c19 */ /* 0x000fe20008011604 */
[----:B------:R-:W-:Y:S02]  /*50b0*/  UMOV UR6, 0xffffff80 ;  /* 0xffffff8000067882 */ /* 0x000fe40000000000 */
[----:B------:R-:W-:Y:S02]  /*50c0*/  UIMAD UR6, UR54, UR6, 0x1 ;  /* 0x00000001360674a4 */ /* 0x000fe4000f8e0206 */
[----:B------:R-:W4:Y:S01]  /*50d0*/  SHFL.IDX PT, R4, R43, 0x1, 0x1c1f ;  /* 0x003c1f002b047f89 */ /* 0x000f2200000e0000 */
[----:B------:R-:W-:Y:S01]  /*50e0*/  MUFU.TANH R35, R35 ;  /* 0x0000002300237308 */ /* 0x000fe20000002400 */
[----:B------:R-:W-:Y:S02]  /*50f0*/  UIADD3 UR54, UR54, -0x1, URZ ;  /* 0xffffffff36367890 */ /* 0x000fe4000fffe03f */
[----:B------:R-:W-:Y:S01]  /*5100*/  IMAD.U32 R25, RZ, RZ, UR6 ;  /* 0x00000006ff197e24 */ /* 0x000fe2000f8e00ff */
[----:B------:R-:W-:-:S03]  /*5110*/  UIADD3 UR6, UR10, 0x200, URZ ;  /* 0x000002000a067890 */ /* 0x000fc6000fffe03f */
[----:B------:R-:W-:Y:S01]  /*5120*/  IMAD R25, R16, -0x2, R25 ;  /* 0xfffffffe10197824 */ /* 0x000fe200078e0219 */
[----:B------:R-:W-:Y:S03]  /*5130*/  MUFU.TANH R63, R63 ;  /* 0x0000003f003f7308 */ /* 0x000fe60000002400 */
[----:B--2---:R-:W-:-:S05]  /*5140*/  IMAD R25, R14, UR49, R25 ;  /* 0x000000310e197c24 */ /* 0x004fca000f8e0219 */
[----:B------:R-:W-:Y:S01]  /*5150*/  MUFU.TANH R14, R78 ;  /* 0x0000004e000e7308 */ /* 0x000fe20000002400 */
[----:B----4-:R-:W-:-:S04]  /*5160*/  IADD3 R4, R4, -UR50, R25 ;  /* 0x8000003204047c10 */ /* 0x010fc8000fffe019 */
[C---:B------:R-:W-:Y:S02]  /*5170*/  ISETP.GT.AND P3, PT, R4.reuse, RZ, PT ;  /* 0x000000ff0400720c */ /* 0x040fe40003f64270 */
[----:B------:R-:W-:Y:S02]  /*5180*/  ISETP.GT.AND P4, PT, R4, 0x1, PT ;  /* 0x000000010400780c */ /* 0x000fe40003f84270 */
[----:B------:R-:W-:Y:S02]  /*5190*/  FSEL R192, R192, -INF , P3 ;  /* 0xff800000c0c07808 */ /* 0x000fe40001800000 */
[----:B------:R-:W-:Y:S02]  /*51a0*/  ISETP.GT.AND P3, PT, R4, 0x8, PT ;  /* 0x000000080400780c */ /* 0x000fe40003f64270 */
[----:B---3--:R-:W-:Y:S02]  /*51b0*/  FSEL R182, R182, -INF , P4 ;  /* 0xff800000b6b67808 */ /* 0x008fe40002000000 */
[----:B------:R-:W-:-:S02]  /*51c0*/  FMNMX.FTZ R7, R192, R6, !PT ;  /* 0x00000006c0077209 */ /* 0x000fc40007810000 */
[----:B------:R-:W-:Y:S02]  /*51d0*/  ISETP.GT.AND P4, PT, R4, 0x9, PT ;  /* 0x000000090400780c */ /* 0x000fe40003f84270 */
[----:B-----5:R-:W-:Y:S02]  /*51e0*/  FSEL R180, R180, -INF , P3 ;  /* 0xff800000b4b47808 */ /* 0x020fe40001800000 */
[----:B------:R-:W-:Y:S02]  /*51f0*/  FMNMX.FTZ R7, R182, R7, !PT ;  /* 0x00000007b6077209 */ /* 0x000fe40007810000 */
[----:B------:R-:W-:Y:S02]  /*5200*/  ISETP.GT.AND P3, PT, R4, 0x10, PT ;  /* 0x000000100400780c */ /* 0x000fe40003f64270 */
[----:B------:R-:W-:Y:S02]  /*5210*/  FSEL R178, R178, -INF , P4 ;  /* 0xff800000b2b27808 */ /* 0x000fe40002000000 */
[----:B------:R-:W-:-:S02]  /*5220*/  FMNMX.FTZ R7, R180, R7, !PT ;  /* 0x00000007b4077209 */ /* 0x000fc40007810000 */
[----:B------:R-:W-:Y:S02]  /*5230*/  ISETP.GT.AND P4, PT, R4, 0x11, PT ;  /* 0x000000110400780c */ /* 0x000fe40003f84270 */
[----:B0-----:R-:W-:Y:S02]  /*5240*/  FSEL R176, R176, -INF , P3 ;  /* 0xff800000b0b07808 */ /* 0x001fe40001800000 */
[----:B------:R-:W-:Y:S02]  /*5250*/  FMNMX.FTZ R7, R178, R7, !PT ;  /* 0x00000007b2077209 */ /* 0x000fe40007810000 */
[----:B------:R-:W-:Y:S02]  /*5260*/  ISETP.GT.AND P3, PT, R4, 0x18, PT ;  /* 0x000000180400780c */ /* 0x000fe40003f64270 */
[----:B-1----:R-:W-:Y:S02]  /*5270*/  FSEL R174, R174, -INF , P4 ;  /* 0xff800000aeae7808 */ /* 0x002fe40002000000 */
[----:B------:R-:W-:-:S02]  /*5280*/  FMNMX.FTZ R7, R176, R7, !PT ;  /* 0x00000007b0077209 */ /* 0x000fc40007810000 */
[----:B------:R-:W-:Y:S02]  /*5290*/  ISETP.GT.AND P4, PT, R4, 0x19, PT ;  /* 0x000000190400780c */ /* 0x000fe40003f84270 */
[----:B------:R-:W-:Y:S02]  /*52a0*/  FSEL R172, R38, -INF , P3 ;  /* 0xff80000026ac7808 */ /* 0x000fe40001800000 */
[----:B------:R-:W-:Y:S01]  /*52b0*/  FMNMX.FTZ R7, R174, R7, !PT ;  /* 0x00000007ae077209 */ /* 0x000fe20007810000 */
[----:B------:R0:W-:Y:S01]  /*52c0*/  MUFU.TANH R38, R74 ;  /* 0x0000004a00267308 */ /* 0x0001e20000002400 */
[----:B------:R-:W-:Y:S01]  /*52d0*/  ISETP.GT.AND P3, PT, R4, 0x20, PT ;  /* 0x000000200400780c */ /* 0x000fe20003f64270 */
[----:B0-----:R-:W-:Y:S01]  /*52e0*/  FMUL.FTZ R74, R60, UR51 ;  /* 0x000000333c4a7c20 */ /* 0x001fe20008410000 */
[----:B------:R-:W-:Y:S02]  /*52f0*/  FMUL.FTZ R60, R72, UR51 ;  /* 0x00000033483c7c20 */ /* 0x000fe40008410000 */
[----:B------:R-:W0:Y:S03]  /*5300*/  SHFL.IDX PT, R72, R43, RZ, 0x1c1f ;  /* 0x001c1fff2b487589 */ /* 0x000e2600000e0000 */
[----:B------:R-:W-:Y:S08]  /*5310*/  MUFU.TANH R74, R74 ;  /* 0x0000004a004a7308 */ /* 0x000ff00000002400 */
[----:B------:R-:W-:Y:S01]  /*5320*/  MUFU.TANH R60, R60 ;  /* 0x0000003c003c7308 */ /* 0x000fe20000002400 */
[----:B0-----:R-:W-:-:S04]  /*5330*/  IADD3 R72, R72, -UR50, R25 ;  /* 0x8000003248487c10 */ /* 0x001fc8000fffe019 */
        /* <DEDUP_REMOVED lines=8> */
[----:B------:R-:W-:Y:S01]  /*53c0*/  FMNMX.FTZ R9, R172, R7, !PT ;  /* 0x00000007ac097209 */ /* 0x000fe20007810000 */
[----:B------:R-:W-:Y:S01]  /*53d0*/  FMUL.FTZ R7, R70, UR51 ;  /* 0x0000003346077c20 */ /* 0x000fe20008410000 */
[----:B------:R-:W-:Y:S01]  /*53e0*/  ISETP.GT.AND P4, PT, R4, 0x21, PT ;  /* 0x000000210400780c */ /* 0x000fe20003f84270 */
[----:B------:R-:W-:Y:S01]  /*53f0*/  HGMMA.64x128x16.F32 R88, R152, gdesc[UR4].tnspB, R88, gsb0 ;  /* 0x41e0000498587df0 */ /* 0x000fe20008000858 */
[----:B------:R-:W-:Y:S01]  /*5400*/  FSEL R168, R42, -INF , P3 ;  /* 0xff8000002aa87808 */ /* 0x000fe20001800000 */
[----:B------:R-:W-:Y:S01]  /*5410*/  UIADD3 UR6, UR10, 0x280, URZ ;  /* 0x000002800a067890 */ /* 0x000fe2000fffe03f */
[----:B------:R-:W-:Y:S01]  /*5420*/  FMNMX.FTZ R9, R170, R9, !PT ;  /* 0x00000009aa097209 */ /* 0x000fe20007810000 */
[----:B------:R-:W0:Y:S01]  /*5430*/  MUFU.TANH R7, R7 ;  /* 0x0000000700077308 */ /* 0x000e220000002400 */
[----:B------:R-:W-:Y:S01]  /*5440*/  ISETP.GT.AND P3, PT, R4, 0x28, PT ;  /* 0x000000280400780c */ /* 0x000fe20003f64270 */
[----:B------:R-:W-:Y:S01]  /*5450*/  UMOV UR7, 0x40000040 ;  /* 0x4000004000077882 */ /* 0x000fe20000000000 */
[----:B------:R-:W-:Y:S01]  /*5460*/  FMNMX.FTZ R9, R168, R9, !PT ;  /* 0x00000009a8097209 */ /* 0x000fe20007810000 */
[----:B------:R-:W-:-:S02]  /*5470*/  WARPGROUP.DEPBAR.LE gsb0, 0x0 ;  /* 0x00008000000079c5 */ /* 0x000fc40000010000 */
[----:B------:R-:W-:Y:S01]  /*5480*/  FSEL R154, R11, -INF , P4 ;  /* 0xff8000000b9a7808 */ /* 0x000fe20002000000 */
[----:B------:R-:W-:Y:S01]  /*5490*/  WARPGROUP.ARRIVE ;  /* 0x00000000000079c5 */ /* 0x000fe20000000000 */
[----:B------:R-:W-:Y:S01]  /*54a0*/  ISETP.GT.AND P4, PT, R4, 0x29, PT ;  /* 0x000000290400780c */ /* 0x000fe20003f84270 */
[----:B------:R-:W1:Y:S01]  /*54b0*/  MUFU.TANH R11, R86 ;  /* 0x00000056000b7308 */ /* 0x000e620000002400 */
[----:B------:R-:W-:Y:S02]  /*54c0*/  FSEL R152, R46, -INF , P3 ;  /* 0xff8000002e987808 */ /* 0x000fe40001800000 */
[----:B------:R-:W-:Y:S01]  /*54d0*/  FMNMX.FTZ R9, R154, R9, !PT ;  /* 0x000000099a097209 */ /* 0x000fe20007810000 */
[----:B------:R-:W-:Y:S01]  /*54e0*/  HGMMA.64x128x16.F32 R88, R156, gdesc[UR4].tnspB, R88, gsb0 ;  /* 0x41e000049c587df0 */ /* 0x000fe20008000858 */
[----:B------:R-:W-:Y:S01]  /*54f0*/  ISETP.GT.AND P3, PT, R4, 0x30, PT ;  /* 0x000000300400780c */ /* 0x000fe20003f64270 */
[----:B------:R-:W-:Y:S01]  /*5500*/  UIADD3 UR6, UR10, 0x300, URZ ;  /* 0x000003000a067890 */ /* 0x000fe2000fffe03f */
[----:B------:R-:W-:Y:S01]  /*5510*/  FSEL R70, R47, -INF , P4 ;  /* 0xff8000002f467808 */ /* 0x000fe20002000000 */
[----:B------:R-:W-:Y:S01]  /*5520*/  UMOV UR7, 0x40000040 ;  /* 0x4000004000077882 */ /* 0x000fe20000000000 */
[----:B------:R-:W-:-:S02]  /*5530*/  FMNMX.FTZ R9, R152, R9, !PT ;  /* 0x0000000998097209 */ /* 0x000fc40007810000 */
[----:B------:R-:W-:Y:S02]  /*5540*/  ISETP.GT.AND P4, PT, R4, 0x31, PT ;  /* 0x000000310400780c */ /* 0x000fe40003f84270 */
[----:B------:R-:W-:Y:S02]  /*5550*/  FSEL R66, R50, -INF , P3 ;  /* 0xff80000032427808 */ /* 0x000fe40001800000 */
[----:B------:R-:W-:Y:S02]  /*5560*/  FMNMX.FTZ R9, R70, R9, !PT ;  /* 0x0000000946097209 */ /* 0x000fe40007810000 */
[----:B------:R-:W-:Y:S02]  /*5570*/  ISETP.GT.AND P3, PT, R4, 0x38, PT ;  /* 0x000000380400780c */ /* 0x000fe40003f64270 */
[----:B------:R-:W-:Y:S01]  /*5580*/  FSEL R62, R51, -INF , P4 ;  /* 0xff800000333e7808 */ /* 0x000fe20002000000 */
[----:B------:R-:W-:Y:S01]  /*5590*/  FMUL.FTZ R51, R65, UR51 ;  /* 0x0000003341337c20 */ /* 0x000fe20008410000 */
[----:B------:R-:W-:-:S02]  /*55a0*/  FMNMX.FTZ R9, R66, R9, !PT ;  /* 0x0000000942097209 */ /* 0x000fc40007810000 */
[----:B------:R-:W-:Y:S02]  /*55b0*/  ISETP.GT.AND P4, PT, R4, 0x39, PT ;  /* 0x000000390400780c */ /* 0x000fe40003f84270 */
[----:B------:R-:W-:Y:S01]  /*55c0*/  FSEL R58, R54, -INF , P3 ;  /* 0xff800000363a7808 */ /* 0x000fe20001800000 */
[----:B------:R-:W-:Y:S01]  /*55d0*/  MUFU.TANH R51, R51 ;  /* 0x0000003300337308 */ /* 0x000fe20000002400 */
        /* <DEDUP_REMOVED lines=20> */
[----:B------:R-:W-:Y:S01]  /*5720*/  FMNMX.FTZ R9, R48, R9, !PT ;  /* 0x0000000930097209 */ /* 0x000fe20007810000 */
[----:B------:R-:W2:Y:S01]  /*5730*/  MUFU.TANH R13, R87 ;  /* 0x00000057000d7308 */ /* 0x000ea20000002400 */
[----:B------:R-:W-:Y:S02]  /*5740*/  ISETP.GT.AND P3, PT, R4, 0x58, PT ;  /* 0x000000580400780c */ /* 0x000fe40003f64270 */
[----:B------:R-:W-:Y:S02]  /*5750*/  FSEL R44, R44, -INF , P4 ;  /* 0xff8000002c2c7808 */ /* 0x000fe40002000000 */
[----:B------:R-:W-:-:S02]  /*5760*/  FMNMX.FTZ R9, R46, R9, !PT ;  /* 0x000000092e097209 */ /* 0x000fc40007810000 */
[----:B------:R-:W-:Y:S02]  /*5770*/  ISETP.GT.AND P4, PT, R4, 0x59, PT ;  /* 0x000000590400780c */ /* 0x000fe40003f84270 */
[----:B0-----:R-:W-:Y:S02]  /*5780*/  FSEL R42, R7, -INF , P3 ;  /* 0xff800000072a7808 */ /* 0x001fe40001800000 */
        /* <DEDUP_REMOVED lines=10> */
[----:B------:R-:W-:Y:S01]  /*5830*/  FMNMX.FTZ R9, R38, R9, !PT ;  /* 0x0000000926097209 */ /* 0x000fe20007810000 */
[----:B------:R-:W-:Y:S01]  /*5840*/  FMUL.FTZ R61, R76, UR51 ;  /* 0x000000334c3d7c20 */ /* 0x000fe20008410000 */
[----:B------:R-:W-:-:S02]  /*5850*/  ISETP.GT.AND P4, PT, R4, 0x69, PT ;  /* 0x000000690400780c */ /* 0x000fc40003f84270 */
[----:B------:R-:W-:Y:S01]  /*5860*/  FSEL R14, R14, -INF , P3 ;  /* 0xff8000000e0e7808 */ /* 0x000fe20001800000 */
[----:B------:R-:W0:Y:S01]  /*5870*/  MUFU.TANH R75, R75 ;  /* 0x0000004b004b7308 */ /* 0x000e220000002400 */
[----:B------:R-:W-:Y:S02]  /*5880*/  FMNMX.FTZ R9, R12, R9, !PT ;  /* 0x000000090c097209 */ /* 0x000fe40007810000 */
[----:B------:R-:W-:Y:S02]  /*5890*/  ISETP.GT.AND P3, PT, R4, 0x70, PT ;  /* 0x000000700400780c */ /* 0x000fe40003f64270 */
[----:B------:R-:W-:Y:S02]  /*58a0*/  FSEL R21, R21, -INF , P4 ;  /* 0xff80000015157808 */ /* 0x000fe40002000000 */
[----:B------:R-:W-:Y:S01]  /*58b0*/  FMNMX.FTZ R78, R14, R9, !PT ;  /* 0x000000090e4e7209 */ /* 0x000fe20007810000 */
[----:B------:R-:W-:Y:S01]  /*58c0*/  MUFU.TANH R61, R61 ;  /* 0x0000003d003d7308 */ /* 0x000fe20000002400 */
[----:B------:R-:W-:-:S02]  /*58d0*/  ISETP.GT.AND P4, PT, R4, 0x71, PT ;  /* 0x000000710400780c */ /* 0x000fc40003f84270 */
[----:B------:R-:W-:Y:S02]  /*58e0*/  FSEL R15, R15, -INF , P3 ;  /* 0xff8000000f0f7808 */ /* 0x000fe40001800000 */
[----:B------:R-:W-:Y:S02]  /*58f0*/  FMNMX.FTZ R78, R21, R78, !PT ;  /* 0x0000004e154e7209 */ /* 0x000fe40007810000 */
[C---:B------:R-:W-:Y:S02]  /*5900*/  ISETP.GT.AND P3, PT, R4.reuse, 0x78, PT ;  /* 0x000000780400780c */ /* 0x040fe40003f64270 */
[----:B------:R-:W-:Y:S02]  /*5910*/  FSEL R9, R83, -INF , P4 ;  /* 0xff80000053097808 */ /* 0x000fe40002000000 */
[----:B------:R-:W-:Y:S02]  /*5920*/  FMNMX.FTZ R78, R15, R78, !PT ;  /* 0x0000004e0f4e7209 */ /* 0x000fe40007810000 */
[----:B------:R-:W-:-:S02]  /*5930*/  ISETP.GT.AND P4, PT, R4, 0x79, PT ;  /* 0x000000790400780c */ /* 0x000fc40003f84270 */
[----:B-1----:R-:W-:Y:S02]  /*5940*/  FSEL R11, R11, -INF , P3 ;  /* 0xff8000000b0b7808 */ /* 0x002fe40001800000 */
[----:B------:R-:W-:Y:S02]  /*5950*/  FMNMX.FTZ R78, R9, R78, !PT ;  /* 0x0000004e094e7209 */ /* 0x000fe40007810000 */
[----:B--2---:R-:W-:Y:S02]  /*5960*/  FSEL R13, R13, -INF , P4 ;  /* 0xff8000000d0d7808 */ /* 0x004fe40002000000 */
[----:B------:R-:W-:Y:S01]  /*5970*/  FMNMX.FTZ R4, R11, R78, !PT ;  /* 0x0000004e0b047209 */ /* 0x000fe20007810000 */
[----:B------:R-:W-:Y:S01]  /*5980*/  FMUL.FTZ R78, R64, UR51 ;  /* 0x00000033404e7c20 */ /* 0x000fe20008410000 */
[----:B------:R-:W-:Y:S01]  /*5990*/  ISETP.GT.AND P4, PT, R72, RZ, PT ;  /* 0x000000ff4800720c */ /* 0x000fe20003f84270 */
[----:B------:R-:W-:Y:S01]  /*59a0*/  FMUL.FTZ R64, R81, UR51 ;  /* 0x0000003351407c20 */ /* 0x000fe20008410000 */
[----:B------:R-:W-:-:S02]  /*59b0*/  FMNMX.FTZ R4, R13, R4, !PT ;  /* 0x000000040d047209 */ /* 0x000fc40007810000 */
[----:B------:R-:W-:Y:S01]  /*59c0*/  FSEL R55, R26, -INF , P5 ;  /* 0xff8000001a377808 */ /* 0x000fe20002800000 */
[----:B------:R-:W1:Y:S01]  /*59d0*/  MUFU.TANH R78, R78 ;  /* 0x0000004e004e7308 */ /* 0x000e620000002400 */
[----:B------:R-:W-:Y:S01]  /*59e0*/  ISETP.GT.AND P5, PT, R72, 0x19, PT ;  /* 0x000000194800780c */ /* 0x000fe20003fa4270 */
[----:B------:R-:W2:Y:S03]  /*59f0*/  SHFL.BFLY PT, R7, R4, 0x2, 0x1f ;  /* 0x0c401f0004077f89 */ /* 0x000ea600000e0000 */
[----:B------:R-:W-:Y:S02]  /*5a00*/  FSEL R65, R28, -INF , P5 ;  /* 0xff8000001c417808 */ /* 0x000fe40002800000 */
[----:B------:R-:W-:Y:S01]  /*5a10*/  ISETP.GT.AND P5, PT, R72, 0x21, PT ;  /* 0x000000214800780c */ /* 0x000fe20003fa4270 */
[----:B------:R-:W3:Y:S03]  /*5a20*/  MUFU.TANH R64, R64 ;  /* 0x0000004000407308 */ /* 0x000ee60000002400 */
[----:B------:R-:W-:Y:S01]  /*5a30*/  FSEL R69, R30, -INF , P5 ;  /* 0xff8000001e457808 */ /* 0x000fe20002800000 */
[----:B------:R-:W-:-:S02]  /*5a40*/  WARPGROUP.DEPBAR.LE gsb0, 0x0 ;  /* 0x00008000000079c5 */ /* 0x000fc40000010000 */
[----:B------:R-:W-:Y:S01]  /*5a50*/  WARPGROUP.ARRIVE ;  /* 0x00000000000079c5 */ /* 0x000fe20000000000 */
[----:B------:R-:W-:-:S04]  /*5a60*/  ISETP.GT.AND P5, PT, R72, 0x29, PT ;  /* 0x000000294800780c */ /* 0x000fc80003fa4270 */
[----:B------:R-:W-:Y:S01]  /*5a70*/  FSEL R33, R33, -INF , P5 ;  /* 0xff80000021217808 */ /* 0x000fe20002800000 */
[----:B------:R-:W-:Y:S01]  /*5a80*/  HGMMA.64x128x16.F32 R88, R160, gdesc[UR4].tnspB, R88, gsb0 ;  /* 0x41e00004a0587df0 */ /* 0x000fe20008000858 */
[----:B------:R-:W-:Y:S01]  /*5a90*/  ISETP.GT.AND P5, PT, R72, 0x31, PT ;  /* 0x000000314800780c */ /* 0x000fe20003fa4270 */
[----:B------:R-:W-:Y:S01]  /*5aa0*/  UIADD3 UR6, UR10, 0x380, URZ ;  /* 0x000003800a067890 */ /* 0x000fe2000fffe03f */
[----:B------:R-:W-:Y:S02]  /*5ab0*/  UMOV UR7, 0x40000040 ;  /* 0x4000004000077882 */ /* 0x000fe40000000000 */
[----:B------:R-:W-:Y:S02]  /*5ac0*/  FSEL R77, R34, -INF , P5 ;  /* 0xff800000224d7808 */ /* 0x000fe40002800000 */
[----:B--2---:R-:W-:Y:S02]  /*5ad0*/  FMNMX.FTZ R7, R4, R7, !PT ;  /* 0x0000000704077209 */ /* 0x004fe40007810000 */
[----:B------:R-:W2:Y:S01]  /*5ae0*/  LDC R4, c[0x0][0x988] ;  /* 0x00026200ff047b82 */ /* 0x000ea20000000800 */
[----:B------:R-:W-:-:S02]  /*5af0*/  ISETP.GT.AND P5, PT, R72, 0x39, PT ;  /* 0x000000394800780c */ /* 0x000fc40003fa4270 */
[----:B------:R-:W4:Y:S02]  /*5b00*/  SHFL.BFLY PT, R68, R7, 0x1, 0x1f ;  /* 0x0c201f0007447f89 */ /* 0x000f2400000e0000 */
[----:B------:R-:W-:Y:S02]  /*5b10*/  FSEL R81, R36, -INF , P5 ;  /* 0xff80000024517808 */ /* 0x000fe40002800000 */
[----:B------:R-:W-:-:S04]  /*5b20*/  ISETP.GT.AND P5, PT, R72, 0x41, PT ;  /* 0x000000414800780c */ /* 0x000fc80003fa4270 */
[----:B------:R-:W-:Y:S02]  /*5b30*/  FSEL R41, R41, -INF , P5 ;  /* 0xff80000029297808 */ /* 0x000fe40002800000 */
[----:B------:R-:W-:-:S04]  /*5b40*/  ISETP.GT.AND P5, PT, R72, 0x49, PT ;  /* 0x000000494800780c */ /* 0x000fc80003fa4270 */
[----:B0-----:R-:W-:Y:S02]  /*5b50*/  FSEL R75, R75, -INF , P5 ;  /* 0xff8000004b4b7808 */ /* 0x001fe40002800000 */
[----:B------:R-:W-:-:S04]  /*5b60*/  ISETP.GT.AND P5, PT, R72, 0x51, PT ;  /* 0x000000514800780c */ /* 0x000fc80003fa4270 */
[----:B------:R-:W-:Y:S02]  /*5b70*/  FSEL R51, R51, -INF , P5 ;  /* 0xff80000033337808 */ /* 0x000fe40002800000 */
[----:B------:R-:W-:Y:S02]  /*5b80*/  ISETP.GT.AND P5, PT, R72, 0x59, PT ;  /* 0x000000594800780c */ /* 0x000fe40003fa4270 */
[----:B----4-:R-:W-:Y:S01]  /*5b90*/  FMNMX.FTZ R7, R7, R68, !PT ;  /* 0x0000004407077209 */ /* 0x010fe20007810000 */
[----:B------:R-:W-:Y:S01]  /*5ba0*/  FMUL.FTZ R68, R84, UR51 ;  /* 0x0000003354447c20 */ /* 0x000fe20008410000 */
[----:B------:R-:W-:Y:S02]  /*5bb0*/  FSEL R53, R53, -INF , P5 ;  /* 0xff80000035357808 */ /* 0x000fe40002800000 */
[C---:B------:R-:W-:Y:S01]  /*5bc0*/  FSETP.NEU.FTZ.AND P3, PT, R7.reuse, -INF , PT ;  /* 0xff8000000700780b */ /* 0x040fe20003f7d000 */
[----:B--2---:R-:W-:Y:S01]  /*5bd0*/  FMUL.FTZ R45, R7, R4 ;  /* 0x00000004072d7220 */ /* 0x004fe20000410000 */
[----:B------:R-:W-:Y:S01]  /*5be0*/  ISETP.GT.AND P5, PT, R72, 0x61, PT ;  /* 0x000000614800780c */ /* 0x000fe20003fa4270 */
[----:B------:R-:W0:Y:S03]  /*5bf0*/  MUFU.TANH R68, R68 ;  /* 0x0000004400447308 */ /* 0x000e260000002400 */
[----:B------:R-:W-:-:S02]  /*5c00*/  FSEL R25, R45, RZ, P3 ;  /* 0x000000ff2d197208 */ /* 0x000fc40001800000 */
[----:B------:R-:W-:Y:S02]  /*5c10*/  FSEL R45, R8, -INF , P4 ;  /* 0xff800000082d7808 */ /* 0x000fe40002000000 */
[----:B------:R-:W-:Y:S01]  /*5c20*/  ISETP.GT.AND P4, PT, R72, 0x8, PT ;  /* 0x000000084800780c */ /* 0x000fe20003f84270 */
[-CC-:B------:R-:W-:Y:S01]  /*5c30*/  FFMA.FTZ R153, R54, R4.reuse, -R25.reuse ;  /* 0x0000000436997223 */ /* 0x180fe20000010819 */
        /* <DEDUP_REMOVED lines=9> */
[--C-:B------:R-:W-:Y:S01]  /*5cd0*/  FFMA.FTZ R8, R182, R4, -R25.reuse ;  /* 0x00000004b6087223 */ /* 0x100fe20000010819 */
[----:B------:R-:W-:Y:S01]  /*5ce0*/  FSEL R27, R27, -INF , P4 ;  /* 0xff8000001b1b7808 */ /* 0x000fe20002000000 */
[----:B------:R-:W-:Y:S01]  /*5cf0*/  MUFU.EX2 R181, R181 ;  /* 0x000000b500b57308 */ /* 0x000fe20000000800 */
        /* <DEDUP_REMOVED lines=53> */
[----:B------:R-:W-:Y:S01]  /*6050*/  FFMA.FTZ R13, R13, R4, -R25 ;  /* 0x000000040d0d7223 */ /* 0x000fe20000010819 */
[----:B------:R-:W-:Y:S01]  /*6060*/  FSEL R39, R74, -INF , P4 ;  /* 0xff8000004a277808 */ /* 0x000fe20002000000 */
[----:B------:R2:W-:Y:S01]  /*6070*/  MUFU.EX2 R26, R154 ;  /* 0x0000009a001a7308 */ /* 0x0005e20000000800 */
[----:B------:R-:W-:-:S02]  /*6080*/  FMNMX.FTZ R28, R41, R28, !PT ;  /* 0x0000001c291c7209 */ /* 0x000fc40007810000 */
[----:B------:R-:W-:Y:S02]  /*6090*/  ISETP.GT.AND P4, PT, R72, 0x50, PT ;  /* 0x000000504800780c */ /* 0x000fe40003f84270 */
[----:B------:R-:W-:Y:S02]  /*60a0*/  FMNMX.FTZ R28, R39, R28, !PT ;  /* 0x0000001c271c7209 */ /* 0x000fe40007810000 */
[----:B-1----:R-:W-:Y:S01]  /*60b0*/  FSEL R79, R78, -INF , P4 ;  /* 0xff8000004e4f7808 */ /* 0x002fe20002000000 */
[----:B------:R1:W-:Y:S01]  /*60c0*/  MUFU.EX2 R24, R170 ;  /* 0x000000aa00187308 */ /* 0x0003e20000000800 */
[----:B------:R-:W-:Y:S02]  /*60d0*/  FMNMX.FTZ R28, R75, R28, !PT ;  /* 0x0000001c4b1c7209 */ /* 0x000fe40007810000 */
[----:B------:R-:W-:Y:S02]  /*60e0*/  ISETP.GT.AND P4, PT, R72, 0x58, PT ;  /* 0x000000584800780c */ /* 0x000fe40003f84270 */
[----:B------:R-:W-:-:S02]  /*60f0*/  FMNMX.FTZ R30, R79, R28, !PT ;  /* 0x0000001c4f1e7209 */ /* 0x000fc40007810000 */
[----:B------:R-:W-:Y:S01]  /*6100*/  FSEL R57, R57, -INF , P4 ;  /* 0xff80000039397808 */ /* 0x000fe20002000000 */
[----:B------:R-:W-:Y:S01]  /*6110*/  MUFU.EX2 R173, R173 ;  /* 0x000000ad00ad7308 */ /* 0x000fe20000000800 */
[----:B------:R-:W-:Y:S02]  /*6120*/  FMNMX.FTZ R30, R51, R30, !PT ;  /* 0x0000001e331e7209 */ /* 0x000fe40007810000 */
[----:B------:R-:W-:Y:S02]  /*6130*/  ISETP.GT.AND P4, PT, R72, 0x60, PT ;  /* 0x000000604800780c */ /* 0x000fe40003f84270 */
[----:B------:R-:W-:Y:S02]  /*6140*/  FMNMX.FTZ R30, R57, R30, !PT ;  /* 0x0000001e391e7209 */ /* 0x000fe40007810000 */
[----:B------:R-:W-:Y:S01]  /*6150*/  FSEL R85, R60, -INF , P4 ;  /* 0xff8000003c557808 */ /* 0x000fe20002000000 */
[----:B------:R-:W-:Y:S02]  /*6160*/  WARPGROUP.DEPBAR.LE gsb0, 0x0 ;  /* 0x00008000000079c5 */ /* 0x000fe40000010000 */
[----:B------:R-:W-:Y:S01]  /*6170*/  FMNMX.FTZ R30, R53, R30, !PT ;  /* 0x0000001e351e7209 */ /* 0x000fe20007810000 */
[----:B------:R-:W-:Y:S01]  /*6180*/  WARPGROUP.ARRIVE ;  /* 0x00000000000079c5 */ /* 0x000fe20000000000 */
[----:B------:R-:W-:Y:S01]  /*6190*/  ISETP.GT.AND P4, PT, R72, 0x68, PT ;  /* 0x000000684800780c */ /* 0x000fe20003f84270 */
[----:B------:R-:W-:Y:S01]  /*61a0*/  MUFU.EX2 R175, R175 ;  /* 0x000000af00af7308 */ /* 0x000fe20000000800 */
[----:B------:R-:W-:-:S02]  /*61b0*/  FSEL R59, R59, -INF , P5 ;  /* 0xff8000003b3b7808 */ /* 0x000fc40002800000 */
[----:B------:R-:W-:Y:S01]  /*61c0*/  FMNMX.FTZ R32, R85, R30, !PT ;  /* 0x0000001e55207209 */ /* 0x000fe20007810000 */
[----:B------:R-:W-:Y:S01]  /*61d0*/  HGMMA.64x128x16.F32 R88, R164, gdesc[UR4].tnspB, R88, gsb0 ;  /* 0x41e00004a4587df0 */ /* 0x000fe20008000858 */
[C---:B------:R-:W-:Y:S02]  /*61e0*/  ISETP.GT.AND P5, PT, R72.reuse, 0x69, PT ;  /* 0x000000694800780c */ /* 0x040fe40003fa4270 */
[----:B------:R-:W-:Y:S01]  /*61f0*/  FSEL R61, R61, -INF , P4 ;  /* 0xff8000003d3d7808 */ /* 0x000fe20002000000 */
[----:B------:R-:W-:Y:S01]  /*6200*/  MUFU.EX2 R28, R70 ;  /* 0x00000046001c7308 */ /* 0x000fe20000000800 */
[----:B------:R-:W-:Y:S02]  /*6210*/  FMNMX.FTZ R32, R59, R32, !PT ;  /* 0x000000203b207209 */ /* 0x000fe40007810000 */
[----:B------:R-:W-:Y:S02]  /*6220*/  ISETP.GT.AND P4, PT, R72, 0x70, PT ;  /* 0x000000704800780c */ /* 0x000fe40003f84270 */
        /* <DEDUP_REMOVED lines=8> */
[----:B---3--:R-:W-:-:S02]  /*62b0*/  FSEL R191, R64, -INF , P5 ;  /* 0xff80000040bf7808 */ /* 0x008fc40002800000 */
[----:B------:R-:W-:Y:S02]  /*62c0*/  FMNMX.FTZ R34, R87, R32, !PT ;  /* 0x0000002057227209 */ /* 0x000fe40007810000 */
[----:B------:R-:W-:Y:S02]  /*62d0*/  ISETP.GT.AND P5, PT, R72, 0x79, PT ;  /* 0x000000794800780c */ /* 0x000fe40003fa4270 */
[----:B0-----:R-:W-:Y:S01]  /*62e0*/  FSEL R193, R68, -INF , P4 ;  /* 0xff80000044c17808 */ /* 0x001fe20002000000 */
[----:B------:R-:W-:Y:S01]  /*62f0*/  MUFU.EX2 R171, R171 ;  /* 0x000000ab00ab7308 */ /* 0x000fe20000000800 */
[----:B------:R-:W-:Y:S02]  /*6300*/  FMNMX.FTZ R34, R191, R34, !PT ;  /* 0x00000022bf227209 */ /* 0x000fe40007810000 */
[----:B------:R-:W-:Y:S01]  /*6310*/  FSEL R195, R71, -INF , P5 ;  /* 0xff80000047c37808 */ /* 0x000fe20002800000 */
[----:B------:R-:W-:Y:S01]  /*6320*/  FFMA.FTZ R71, R21, R4, -R25 ;  /* 0x0000000415477223 */ /* 0x000fe20000010819 */
[----:B------:R-:W-:-:S02]  /*6330*/  FMNMX.FTZ R34, R193, R34, !PT ;  /* 0x00000022c1227209 */ /* 0x000fc40007810000 */
[----:B------:R-:W-:Y:S01]  /*6340*/  IADD3 R44, -R23, 0xb, RZ ;  /* 0x0000000b172c7810 */ /* 0x000fe20007ffe1ff */
[----:B------:R-:W-:Y:S01]  /*6350*/  MUFU.EX2 R32, R56 ;  /* 0x0000003800207308 */ /* 0x000fe20000000800 */
[----:B------:R-:W-:Y:S01]  /*6360*/  FMNMX.FTZ R54, R195, R34, !PT ;  /* 0x00000022c3367209 */ /* 0x000fe20007810000 */
[----:B------:R-:W-:-:S04]  /*6370*/  FFMA.FTZ R34, R50, R4, -R25 ;  /* 0x0000000432227223 */ /* 0x000fc80000010819 */
[----:B------:R-:W0:Y:S02]  /*6380*/  SHFL.BFLY PT, R67, R54, 0x2, 0x1f ;  /* 0x0c401f0036437f89 */ /* 0x000e2400000e0000 */
        /* <DEDUP_REMOVED lines=26> */
[-C--:B------:R-:W-:Y:S01]  /*6530*/  FFMA.FTZ R27, R55, R4.reuse, -R42 ;  /* 0x00000004371b7223 */ /* 0x080fe2000001082a */
[----:B------:R-:W-:Y:S01]  /*6540*/  FMUL.FTZ R46, R45, R4 ;  /* 0x000000042d2e7220 */ /* 0x000fe20000410000 */
[----:B------:R-:W-:-:S02]  /*6550*/  IMAD.U32 R45, RZ, RZ, UR42 ;  /* 0x0000002aff2d7e24 */ /* 0x000fc4000f8e00ff */
[----:B------:R-:W-:Y:S01]  /*6560*/  FADD.FTZ R5, -R6, R5 ;  /* 0x0000000506057221 */ /* 0x000fe20000010100 */
[-CC-:B--2---:R-:W-:Y:S01]  /*6570*/  FFMA.FTZ R154, R39, R4.reuse, -R42.reuse ;  /* 0x00000004279a7223 */ /* 0x184fe2000001082a */
[-CC-:B------:R-:W-:Y:S01]  /*6580*/  FFMA.FTZ R178, R29, R4.reuse, -R42.reuse ;  /* 0x000000041db27223 */ /* 0x180fe2000001082a */
[-CC-:B------:R-:W-:Y:S01]  /*6590*/  FFMA.FTZ R29, R65, R4.reuse, -R42.reuse ;  /* 0x00000004411d7223 */ /* 0x180fe2000001082a */
[-C--:B------:R-:W-:Y:S01]  /*65a0*/  FMUL.FTZ R5, R5, R4.reuse ;  /* 0x0000000405057220 */ /* 0x080fe20000410000 */
[----:B------:R-:W0:Y:S01]  /*65b0*/  MUFU.EX2 R6, R46 ;  /* 0x0000002e00067308 */ /* 0x000e220000000800 */
[----:B------:R-:W-:Y:S01]  /*65c0*/  @!P1 LEA R45, R45, UR41, 0x3 ;  /* 0x000000292d2d9c11 */ /* 0x000fe2000f8e18ff */
[-CC-:B------:R-:W-:Y:S01]  /*65d0*/  FFMA.FTZ R172, R31, R4.reuse, -R42.reuse ;  /* 0x000000041fac7223 */ /* 0x180fe2000001082a */
[-CC-:B------:R-:W-:Y:S01]  /*65e0*/  FFMA.FTZ R31, R69, R4.reuse, -R42.reuse ;  /* 0x00000004451f7223 */ /* 0x180fe2000001082a */
[-CC-:B------:R-:W-:Y:S01]  /*65f0*/  FFMA.FTZ R174, R73, R4.reuse, -R42.reuse ;  /* 0x0000000449ae7223 */ /* 0x180fe2000001082a */
[----:B------:R-:W-:Y:S01]  /*6600*/  FFMA.FTZ R33, R33, R4, -R42 ;  /* 0x0000000421217223 */ /* 0x000fe2000001082a */
[----:B------:R-:W-:-:S02]  /*6610*/  @!P1 VIADD R45, R45, 0x28840 ;  /* 0x000288402d2d9836 */ /* 0x000fc40000000000 */
[-CC-:B------:R-:W-:Y:S01]  /*6620*/  FFMA.FTZ R168, R35, R4.reuse, -R42.reuse ;  /* 0x0000000423a87223 */ /* 0x180fe2000001082a */
[----:B------:R-:W2:Y:S01]  /*6630*/  MUFU.EX2 R5, R5 ;  /* 0x0000000500057308 */ /* 0x000ea20000000800 */
[-CC-:B------:R-:W-:Y:S01]  /*6640*/  FFMA.FTZ R35, R77, R4.reuse, -R42.reuse ;  /* 0x000000044d237223 */ /* 0x180fe2000001082a */
[-CC-:B-1----:R-:W-:Y:S01]  /*6650*/  FFMA.FTZ R170, R37, R4.reuse, -R42.reuse ;  /* 0x0000000425aa7223 */ /* 0x182fe2000001082a */
[----:B------:R-:W-:Y:S01]  /*6660*/  @!P1 PRMT R45, RZ, 0x654, R45 ;  /* 0x00000654ff2d9816 */ /* 0x000fe2000000002d */
[-CC-:B------:R-:W-:Y:S01]  /*6670*/  FFMA.FTZ R37, R81, R4.reuse, -R42.reuse ;  /* 0x0000000451257223 */ /* 0x180fe2000001082a */
[-CC-:B------:R-:W-:Y:S01]  /*6680*/  FFMA.FTZ R152, R83, R4.reuse, -R42.reuse ;  /* 0x0000000453987223 */ /* 0x180fe2000001082a */
[----:B------:R-:W-:Y:S01]  /*6690*/  FFMA.FTZ R41, R41, R4, -R42 ;  /* 0x0000000429297223 */ /* 0x000fe2000001082a */
[----:B------:R-:W-:Y:S02]  /*66a0*/  WARPGROUP.DEPBAR.LE gsb0, 0x0 ;  /* 0x00008000000079c5 */ /* 0x000fe40000010000 */
[----:B------:R-:W1:Y:S01]  /*66b0*/  MUFU.EX2 R15, R15 ;  /* 0x0000000f000f7308 */ /* 0x000e620000000800 */
[----:B0-----:R-:W-:Y:S01]  /*66c0*/  FFMA.FTZ R39, R6, R0, R181 ;  /* 0x0000000006277223 */ /* 0x001fe200000100b5 */
[----:B------:R0:W-:Y:S06]  /*66d0*/  BAR.ARV R44, 0x100 ;  /* 0x0004002c0000751d */ /* 0x0001ec0000002000 */
[----:B------:R-:W0:Y:S01]  /*66e0*/  MUFU.EX2 R182, R182 ;  /* 0x000000b600b67308 */ /* 0x000e220000000800 */
[----:B--2---:R-:W-:Y:S01]  /*66f0*/  FFMA.FTZ R46, R5, R3, R180 ;  /* 0x00000003052e7223 */ /* 0x004fe200000100b4 */
[----:B------:R2:W-:Y:S01]  /*6700*/  @!P1 SYNCS.ARRIVE.TRANS64.RED.A1T0 RZ, [R45+URZ], RZ ;  /* 0x000000ff2dff99a7 */ /* 0x0005e2000810043f */
[C---:B------:R-:W-:Y:S01]  /*6710*/  FADD.FTZ R0, R8.reuse, R39 ;  /* 0x0000002708007221 */ /* 0x040fe20000010000 */
[-CC-:B------:R-:W-:Y:S01]  /*6720*/  FFMA.FTZ R3, R75, R4.reuse, -R42.reuse ;  /* 0x000000044b037223 */ /* 0x180fe2000001082a */
[----:B------:R-:W-:Y:S01]  /*6730*/  F2FP.F16.F32.PACK_AB R181, R8, R181 ;  /* 0x000000b508b5723e */ /* 0x000fe200000000ff */
[----:B------:R-:W-:Y:S01]  /*6740*/  FFMA.FTZ R156, R79, R4, -R42 ;  /* 0x000000044f9c7223 */ /* 0x000fe2000001082a */
[----:B------:R-:W-:Y:S01]  /*6750*/  FADD.FTZ R39, R183, R0 ;  /* 0x00000000b7277221 */ /* 0x000fe20000010000 */
[----:B------:R-:W3:Y:S01]  /*6760*/  MUFU.EX2 R43, R43 ;  /* 0x0000002b002b7308 */ /* 0x000ee20000000800 */
[C---:B-1----:R-:W-:Y:S01]  /*6770*/  F2FP.F16.F32.PACK_AB R180, R15.reuse, R180 ;  /* 0x000000b40fb4723e */ /* 0x042fe200000000ff */
[----:B--2---:R-:W-:Y:S01]  /*6780*/  FADD.FTZ R45, R15, R46 ;  /* 0x0000002e0f2d7221 */ /* 0x004fe20000010000 */
[----:B------:R-:W-:Y:S01]  /*6790*/  FADD.FTZ R0, R10, R39 ;  /* 0x000000270a007221 */ /* 0x000fe20000010000 */
[-CC-:B------:R-:W-:Y:S01]  /*67a0*/  FFMA.FTZ R51, R51, R4.reuse, -R42.reuse ;  /* 0x0000000433337223 */ /* 0x180fe2000001082a */
[-CC-:B------:R-:W-:Y:S01]  /*67b0*/  FFMA.FTZ R57, R57, R4.reuse, -R42.reuse ;  /* 0x0000000439397223 */ /* 0x180fe2000001082a */
[-C--:B------:R-:W-:Y:S01]  /*67c0*/  FFMA.FTZ R53, R53, R4.reuse, -R42 ;  /* 0x0000000435357223 */ /* 0x080fe2000001082a */
[----:B------:R-:W-:Y:S01]  /*67d0*/  FADD.FTZ R39, R177, R0 ;  /* 0x00000000b1277221 */ /* 0x000fe20000010000 */
[----:B------:R-:W1:Y:S01]  /*67e0*/  MUFU.EX2 R176, R176 ;  /* 0x000000b000b07308 */ /* 0x000e620000000800 */
[----:B0-----:R-:W-:Y:S01]  /*67f0*/  FADD.FTZ R44, R182, R45 ;  /* 0x0000002db62c7221 */ /* 0x001fe20000010000 */
[-CC-:B------:R-:W-:Y:S01]  /*6800*/  FFMA.FTZ R85, R85, R4.reuse, -R42.reuse ;  /* 0x0000000455557223 */ /* 0x180fe2000001082a */
[----:B------:R-:W-:Y:S01]  /*6810*/  FADD.FTZ R0, R20, R39 ;  /* 0x0000002714007221 */ /* 0x000fe20000010000 */
[-CC-:B------:R-:W-:Y:S01]  /*6820*/  FFMA.FTZ R59, R59, R4.reuse, -R42.reuse ;  /* 0x000000043b3b7223 */ /* 0x180fe2000001082a */
[-CC-:B------:R-:W-:Y:S01]  /*6830*/  FFMA.FTZ R61, R61, R4.reuse, -R42.reuse ;  /* 0x000000043d3d7223 */ /* 0x180fe2000001082a */
[-CC-:B------:R-:W-:Y:S01]  /*6840*/  FFMA.FTZ R63, R63, R4.reuse, -R42.reuse ;  /* 0x000000043f3f7223 */ /* 0x180fe2000001082a */
[-C--:B------:R-:W-:Y:S01]  /*6850*/  FFMA.FTZ R87, R87, R4.reuse, -R42 ;  /* 0x0000000457577223 */ /* 0x080fe2000001082a */
[----:B------:R-:W0:Y:S01]  /*6860*/  MUFU.EX2 R27, R27 ;  /* 0x0000001b001b7308 */ /* 0x000e220000000800 */
[----:B---3--:R-:W-:Y:S01]  /*6870*/  FADD.FTZ R45, R43, R44 ;  /* 0x0000002c2b2d7221 */ /* 0x008fe20000010000 */
[-CC-:B------:R-:W-:Y:S01]  /*6880*/  FFMA.FTZ R191, R191, R4.reuse, -R42.reuse ;  /* 0x00000004bfbf7223 */ /* 0x180fe2000001082a */
[-CC-:B------:R-:W-:Y:S01]  /*6890*/  FFMA.FTZ R193, R193, R4.reuse, -R42.reuse ;  /* 0x00000004c1c17223 */ /* 0x180fe2000001082a */
[----:B------:R-:W-:Y:S01]  /*68a0*/  FFMA.FTZ R42, R195, R4, -R42 ;  /* 0x00000004c32a7223 */ /* 0x000fe2000001082a */
[----:B------:R-:W-:Y:S01]  /*68b0*/  IMAD.U32 R47, RZ, RZ, UR53 ;  /* 0x00000035ff2f7e24 */ /* 0x000fe2000f8e00ff */
[----:B------:R-:W-:Y:S01]  /*68c0*/  PLOP3.LUT P3, PT, PT, PT, UP1, 0x80, 0x0 ;  /* 0x000000000000781c */ /* 0x000fe20003f6f018 */
[----:B------:R-:W-:Y:S01]  /*68d0*/  UMOV UR53, UR42 ;  /* 0x0000002a00357c82 */ /* 0x000fe20008000000 */
[----:B------:R-:W2:Y:S01]  /*68e0*/  MUFU.EX2 R178, R178 ;  /* 0x000000b200b27308 */ /* 0x000ea20000000800 */
[----:B-1----:R-:W-:Y:S01]  /*68f0*/  FADD.FTZ R44, R176, R45 ;  /* 0x0000002db02c7221 */ /* 0x002fe20000010000 */
[----:B------:R-:W-:Y:S01]  /*6900*/  @!P1 LEA R47, R47, UR41, 0x3 ;  /* 0x000000292f2f9c11 */ /* 0x000fe2000f8e18ff */
[-C--:B------:R-:W-:Y:S01]  /*6910*/  FMUL.FTZ R88, R88, R5.reuse ;  /* 0x0000000558587220 */ /* 0x080fe20000410000 */
[-C--:B------:R-:W-:Y:S01]  /*6920*/  FMUL.FTZ R89, R89, R5.reuse ;  /* 0x0000000559597220 */ /* 0x080fe20000410000 */
[-C--:B------:R-:W-:Y:S01]  /*6930*/  FMUL.FTZ R92, R92, R5.reuse ;  /* 0x000000055c5c7220 */ /* 0x080fe20000410000 */
[-C--:B------:R-:W-:Y:S01]  /*6940*/  FMUL.FTZ R93, R93, R5.reuse ;  /* 0x000000055d5d7220 */ /* 0x080fe20000410000 */
[----:B------:R-:W-:Y:S01]  /*6950*/  @!P1 VIADD R46, R47, 0x28860 ;  /* 0x000288602f2e9836 */ /* 0x000fe20000000000 */
[----:B------:R-:W1:Y:S01]  /*6960*/  MUFU.EX2 R29, R29 ;  /* 0x0000001d001d7308 */ /* 0x000e620000000800 */
[----:B0-----:R-:W-:Y:S01]  /*6970*/  FADD.FTZ R25, R27, R44 ;  /* 0x0000002c1b197221 */ /* 0x001fe20000010000 */
[-C--:B------:R-:W-:Y:S01]  /*6980*/  FMUL.FTZ R96, R96, R5.reuse ;  /* 0x0000000560607220 */ /* 0x080fe20000410000 */
[-C--:B------:R-:W-:Y:S01]  /*6990*/  FMUL.FTZ R97, R97, R5.reuse ;  /* 0x0000000561617220 */ /* 0x080fe20000410000 */
[----:B------:R-:W-:Y:S01]  /*69a0*/  @!P1 PRMT R46, RZ, 0x654, R46 ;  /* 0x00000654ff2e9816 */ /* 0x000fe2000000002e */
[-C--:B------:R-:W-:Y:S01]  /*69b0*/  FMUL.FTZ R100, R100, R5.reuse ;  /* 0x0000000564647220 */ /* 0x080fe20000410000 */
[-C--:B------:R-:W-:Y:S01]  /*69c0*/  FMUL.FTZ R101, R101, R5.reuse ;  /* 0x0000000565657220 */ /* 0x080fe20000410000 */
[-C--:B------:R-:W-:Y:S01]  /*69d0*/  FMUL.FTZ R104, R104, R5.reuse ;  /* 0x0000000568687220 */ /* 0x080fe20000410000 */
[----:B------:R-:W0:Y:S01]  /*69e0*/  MUFU.EX2 R172, R172 ;  /* 0x000000ac00ac7308 */ /* 0x000e220000000800 */
[----:B--2---:R-:W-:Y:S01]  /*69f0*/  FADD.FTZ R44, R178, R25 ;  /* 0x00000019b22c7221 */ /* 0x004fe20000010000 */
[----:B------:R-:W-:Y:S01]  /*6a00*/  FADD.FTZ R25, R179, R0 ;  /* 0x00000000b3197221 */ /* 0x000fe20000010000 */
[----:B------:R2:W-:Y:S01]  /*6a10*/  @!P1 SYNCS.ARRIVE.TRANS64.RED.A1T0 RZ, [R46+URZ], RZ ;  /* 0x000000ff2eff99a7 */ /* 0x0005e2000810043f */
[-C--:B------:R-:W-:Y:S01]  /*6a20*/  FMUL.FTZ R105, R105, R5.reuse ;  /* 0x0000000569697220 */ /* 0x080fe20000410000 */
[-C--:B------:R-:W-:Y:S01]  /*6a30*/  FMUL.FTZ R108, R108, R5.reuse ;  /* 0x000000056c6c7220 */ /* 0x080fe20000410000 */
[----:B------:R-:W-:Y:S01]  /*6a40*/  FADD.FTZ R0, R24, R25 ;  /* 0x0000001918007221 */ /* 0x000fe20000010000 */
[-C--:B------:R-:W-:Y:S01]  /*6a50*/  FMUL.FTZ R109, R109, R5.reuse ;  /* 0x000000056d6d7220 */ /* 0x080fe20000410000 */
[----:B------:R-:W3:Y:S01]  /*6a60*/  MUFU.EX2 R31, R31 ;  /* 0x0000001f001f7308 */ /* 0x000ee20000000800 */
[----:B-1----:R-:W-:Y:S01]  /*6a70*/  FADD.FTZ R39, R29, R44 ;  /* 0x0000002c1d277221 */ /* 0x002fe20000010000 */
[----:B------:R-:W-:Y:S01]  /*6a80*/  FADD.FTZ R25, R173, R0 ;  /* 0x00000000ad197221 */ /* 0x000fe20000010000 */
[-C--:B------:R-:W-:Y:S01]  /*6a90*/  FMUL.FTZ R112, R112, R5.reuse ;  /* 0x0000000570707220 */ /* 0x080fe20000410000 */
[-C--:B------:R-:W-:Y:S01]  /*6aa0*/  FMUL.FTZ R113, R113, R5.reuse ;  /* 0x0000000571717220 */ /* 0x080fe20000410000 */
[-C--:B------:R-:W-:Y:S01]  /*6ab0*/  FMUL.FTZ R116, R116, R5.reuse ;  /* 0x0000000574747220 */ /* 0x080fe20000410000 */
[----:B------:R-:W-:Y:S01]  /*6ac0*/  FADD.FTZ R0, R26, R25 ;  /* 0x000000191a007221 */ /* 0x000fe20000010000 */
[-C--:B------:R-:W-:Y:S01]  /*6ad0*/  FMUL.FTZ R117, R117, R5.reuse ;  /* 0x0000000575757220 */ /* 0x080fe20000410000 */
[----:B------:R-:W1:Y:S01]  /*6ae0*/  MUFU.EX2 R174, R174 ;  /* 0x000000ae00ae7308 */ /* 0x000e620000000800 */
[----:B0-----:R-:W-:Y:S01]  /*6af0*/  FADD.FTZ R44, R172, R39 ;  /* 0x00000027ac2c7221 */ /* 0x001fe20000010000 */
[----:B------:R-:W-:Y:S01]  /*6b00*/  FADD.FTZ R25, R175, R0 ;  /* 0x00000000af197221 */ /* 0x000fe20000010000 */
[-C--:B------:R-:W-:Y:S01]  /*6b10*/  FMUL.FTZ R120, R120, R5.reuse ;  /* 0x0000000578787220 */ /* 0x080fe20000410000 */
[-C--:B------:R-:W-:Y:S01]  /*6b20*/  FMUL.FTZ R121, R121, R5.reuse ;  /* 0x0000000579797220 */ /* 0x080fe20000410000 */
[-C--:B------:R-:W-:Y:S01]  /*6b30*/  FMUL.FTZ R124, R124, R5.reuse ;  /* 0x000000057c7c7220 */ /* 0x080fe20000410000 */
        /* <DEDUP_REMOVED lines=25> */
[----:B------:R-:W-:Y:S01]  /*6cd0*/  FMUL.FTZ R149, R149, R5 ;  /* 0x0000000595957220 */ /* 0x000fe20000410000 */
        /* <DEDUP_REMOVED lines=51> */
[----:B------:R-:W-:Y:S01]  /*7010*/  FMUL.FTZ R151, R151, R6 ;  /* 0x0000000697977220 */ /* 0x000fe20000410000 */
[----:B------:R-:W-:Y:S01]  /*7020*/  F2FP.F16.F32.PACK_AB R183, R10, R183 ;  /* 0x000000b70ab7723e */ /* 0x000fe200000000ff */
[----:B------:R-:W-:Y:S01]  /*7030*/  IMAD.MOV.U32 R6, RZ, RZ, R7 ;  /* 0x000000ffff067224 */ /* 0x000fe200078e0007 */
[----:B------:R-:W-:Y:S01]  /*7040*/  F2FP.F16.F32.PACK_AB R177, R20, R177 ;  /* 0x000000b114b1723e */ /* 0x000fe200000000ff */
[----:B------:R-:W-:Y:S01]  /*7050*/  IMAD.MOV.U32 R5, RZ, RZ, R21 ;  /* 0x000000ffff057224 */ /* 0x000fe200078e0015 */
[----:B------:R-:W3:Y:S01]  /*7060*/  MUFU.EX2 R51, R51 ;  /* 0x0000003300337308 */ /* 0x000ee20000000800 */
[C---:B-1----:R-:W-:Y:S01]  /*7070*/  FADD.FTZ R25, R3.reuse, R8 ;  /* 0x0000000803197221 */ /* 0x042fe20000010000 */
[----:B------:R-:W-:-:S02]  /*7080*/  F2FP.F16.F32.PACK_AB R154, R3, R154 ;  /* 0x0000009a039a723e */ /* 0x000fc400000000ff */
[----:B------:R-:W-:Y:S02]  /*7090*/  F2FP.F16.F32.PACK_AB R182, R43, R182 ;  /* 0x000000b62bb6723e */ /* 0x000fe400000000ff */
[----:B------:R-:W-:Y:S02]  /*70a0*/  F2FP.F16.F32.PACK_AB R176, R27, R176 ;  /* 0x000000b01bb0723e */ /* 0x000fe400000000ff */
[----:B------:R-:W1:Y:S01]  /*70b0*/  MUFU.EX2 R158, R57 ;  /* 0x00000039009e7308 */ /* 0x000e620000000800 */
[----:B0-----:R-:W-:Y:S01]  /*70c0*/  FADD.FTZ R25, R156, R25 ;  /* 0x000000199c197221 */ /* 0x001fe20000010000 */
[----:B------:R-:W-:Y:S02]  /*70d0*/  F2FP.F16.F32.PACK_AB R178, R29, R178 ;  /* 0x000000b21db2723e */ /* 0x000fe400000000ff */
[----:B------:R-:W-:Y:S02]  /*70e0*/  F2FP.F16.F32.PACK_AB R179, R24, R179 ;  /* 0x000000b318b3723e */ /* 0x000fe400000000ff */
[----:B------:R-:W-:-:S02]  /*70f0*/  F2FP.F16.F32.PACK_AB R172, R31, R172 ;  /* 0x000000ac1fac723e */ /* 0x000fc400000000ff */
[----:B------:R-:W0:Y:S01]  /*7100*/  MUFU.EX2 R53, R53 ;  /* 0x0000003500357308 */ /* 0x000e220000000800 */
[----:B---3--:R-:W-:Y:S01]  /*7110*/  FADD.FTZ R25, R51, R25 ;  /* 0x0000001933197221 */ /* 0x008fe20000010000 */
[----:B------:R-:W-:Y:S02]  /*7120*/  F2FP.F16.F32.PACK_AB R173, R26, R173 ;  /* 0x000000ad1aad723e */ /* 0x000fe400000000ff */
[----:B------:R-:W-:Y:S02]  /*7130*/  F2FP.F16.F32.PACK_AB R174, R33, R174 ;  /* 0x000000ae21ae723e */ /* 0x000fe400000000ff */
[----:B------:R-:W-:Y:S02]  /*7140*/  F2FP.F16.F32.PACK_AB R175, R28, R175 ;  /* 0x000000af1caf723e */ /* 0x000fe400000000ff */
[----:B------:R-:W3:Y:S01]  /*7150*/  MUFU.EX2 R38, R38 ;  /* 0x0000002600267308 */ /* 0x000ee20000000800 */
[----:B-1----:R-:W-:Y:S01]  /*7160*/  FADD.FTZ R25, R158, R25 ;  /* 0x000000199e197221 */ /* 0x002fe20000010000 */
        /* <DEDUP_REMOVED lines=16> */
[----:B------:R-:W-:-:S04]  /*7270*/  F2FP.F16.F32.PACK_AB R159, R40, R159 ;  /* 0x0000009f289f723e */ /* 0x000fc800000000ff */
        /* <DEDUP_REMOVED lines=29> */
[----:B-1----:R-:W-:-:S04]  /*7450*/  FADD.FTZ R25, R166, R25 ;  /* 0x00000019a6197221 */ /* 0x002fc80000010000 */
[C---:B0-----:R-:W-:Y:S01]  /*7460*/  FADD.FTZ R3, R42.reuse, R25 ;  /* 0x000000192a037221 */ /* 0x041fe20000010000 */
[----:B------:R-:W-:Y:S01]  /*7470*/  F2FP.F16.F32.PACK_AB R166, R42, R166 ;  /* 0x000000a62aa6723e */ /* 0x000fe200000000ff */
[C---:B---3--:R-:W-:Y:S01]  /*7480*/  FADD.FTZ R0, R13.reuse, R0 ;  /* 0x000000000d007221 */ /* 0x048fe20000010000 */
[----:B------:R-:W-:Y:S01]  /*7490*/  F2FP.F16.F32.PACK_AB R167, R13, R11 ;  /* 0x0000000b0da7723e */ /* 0x000fe200000000ff */
[----:B--2---:R-:W-:Y:S06]  /*74a0*/  @P3 BRA `(.L_x_8967) ;  /* 0xffffffcc00c43947 */ /* 0x004fec000383ffff */
.L_x_8958:
[----:B------:R-:W-:-:S13]  /*74b0*/  ISETP.LE.AND P2, PT, RZ, UR54, PT ;  /* 0x00000036ff007c0c */ /* 0x000fda000bf43270 */
[----:B------:R-:W-:Y:S05]  /*74c0*/  @!P2 BRA `(.L_x_8968) ;  /* 0x0000002400fca947 */ /* 0x000fea0003800000 */
[----:B------:R-:W-:Y:S01]  /*74d0*/  IMAD.MOV.U32 R6, RZ, RZ, R7 ;  /* 0x000000ffff067224 */ /* 0x000fe200078e0007 */
[----:B------:R-:W-:Y:S01]  /*74e0*/  UMOV UR51, UR43 ;  /* 0x0000002b00337c82 */ /* 0x000fe20008000000 */
[----:B------:R-:W-:Y:S01]  /*74f0*/  IMAD.MOV.U32 R8, RZ, RZ, R21 ;  /* 0x000000ffff087224 */ /* 0x000fe200078e0015 */
[----:B------:R-:W-:Y:S01]  /*7500*/  UMOV UR50, UR42 ;  /* 0x0000002a00327c82 */ /* 0x000fe20008000000 */
[----:B------:R-:W-:-:S05]  /*7510*/  ULDC UR49, c[0x0][0x9d8] ;  /* 0x0002760000317ab9 */ /* 0x000fca0000000800 */
.L_x_8977:
        /* <DEDUP_REMOVED lines=9> */
.L_x_8970:
[----:B------:R-:W-:Y:S01]  /*75b0*/  ULEA UR6, UR42, UR41, 0x3 ;  /* 0x000000292a067291 */ /* 0x000fe2000f8e183f */
[----:B------:R-:W-:-:S05]  /*75c0*/  IMAD.U32 R4, RZ, RZ, UR43 ;  /* 0x0000002bff047e24 */ /* 0x000fca000f8e00ff */
[----:B------:R-:W-:-:S04]  /*75d0*/  SHF.L.U32 R4, R4, 0x1f, RZ ;  /* 0x0000001f04047819 */ /* 0x000fc800000006ff */
[----:B------:R0:W1:Y:S01]  /*75e0*/  SYNCS.PHASECHK.TRANS64.TRYWAIT P2, [UR6+0x28830], R4 ;  /* 0x02883004ff0075a7 */ /* 0x0000620008040146 */
[----:B------:R-:W-:Y:S05]  /*75f0*/  @!P0 BRA `(.L_x_8971) ;  /* 0x0000000000048947 */ /* 0x000fea0003800000 */
[----:B------:R-:W-:Y:S01]  /*7600*/  BPT.TRAP 0x1 ;  /* 0x000000040000795c */ /* 0x000fe20000300000 */
.L_x_8971:
[----:B-1----:R-:W-:Y:S05]  /*7610*/  @P2 BRA `(.L_x_8969) ;  /* 0x0000000000082947 */ /* 0x002fea0003800000 */
[----:B------:R-:W1:Y:S02]  /*7620*/  SYNCS.PHASECHK.TRANS64.TRYWAIT P2, [UR6+0x28830], R4 ;  /* 0x02883004ff0075a7 */ /* 0x000e640008040146 */
[----:B-1----:R-:W-:Y:S05]  /*7630*/  @!P2 BRA `(.L_x_8972) ;  /* 0x000000940014a947 */ /* 0x002fea0003800000 */
.L_x_8969:
        /* <DEDUP_REMOVED lines=45> */
.L_x_8974:
[----:B------:R-:W-:Y:S01]  /*7910*/  ULEA UR6, UR50, UR41, 0x3 ;  /* 0x0000002932067291 */ /* 0x000fe2000f8e183f */
[----:B------:R-:W-:-:S05]  /*7920*/  IMAD.U32 R4, RZ, RZ, UR51 ;  /* 0x00000033ff047e24 */ /* 0x000fca000f8e00ff */
[----:B------:R-:W-:-:S04]  /*7930*/  SHF.L.U32 R4, R4, 0x1f, RZ ;  /* 0x0000001f04047819 */ /* 0x000fc800000006ff */
[----:B------:R0:W1:Y:S01]  /*7940*/  SYNCS.PHASECHK.TRANS64.TRYWAIT P2, [UR6+0x28850], R4 ;  /* 0x02885004ff0075a7 */ /* 0x0000620008040146 */
[----:B------:R-:W-:Y:S05]  /*7950*/  @!P0 BRA `(.L_x_8975) ;  /* 0x0000000000048947 */ /* 0x000fea0003800000 */
[----:B------:R-:W-:Y:S01]  /*7960*/  BPT.TRAP 0x1 ;  /* 0x000000040000795c */ /* 0x000fe20000300000 */
.L_x_8975:
[----:B-1----:R-:W-:Y:S05]  /*7970*/  @P2 BRA `(.L_x_8973) ;  /* 0x0000000000082947 */ /* 0x002fea0003800000 */
[----:B------:R-:W1:Y:S02]  /*7980*/  SYNCS.PHASECHK.TRANS64.TRYWAIT P2, [UR6+0x28850], R4 ;  /* 0x02885004ff0075a7 */ /* 0x000e640008040146 */
[----:B-1----:R-:W-:Y:S05]  /*7990*/  @!P2 BRA `(.L_x_8976) ;  /* 0x000000900054a947 */ /* 0x002fea0003800000 */
.L_x_8973:
        /* <DEDUP_REMOVED lines=77> */
[----:B------:R-:W-:Y:S01]  /*7e70*/  ISETP.LT.AND P2, PT, RZ, UR54, PT ;  /* 0x00000036ff007c0c */ /* 0x000fe2000bf41270 */
[----:B------:R-:W-:-:S05]  /*7e80*/  UMOV UR51, UR43 ;  /* 0x0000002b00337c82 */ /* 0x000fca0008000000 */
        /* <DEDUP_REMOVED lines=13> */
[----:B0-----:R-:W-:Y:S01]  /*7f60*/  FMNMX.FTZ R12, R15, R12, !PT ;  /* 0x0000000c0f0c7209 */ /* 0x001fe20007810000 */
[----:B------:R-:W-:-:S02]  /*7f70*/  WARPGROUP.DEPBAR.LE gsb0, 0x0 ;  /* 0x00008000000079c5 */ /* 0x000fc40000010000 */
[----:B------:R-:W-:Y:S01]  /*7f80*/  WARPGROUP.ARRIVE ;  /* 0x00000000000079c5 */ /* 0x000fe20000000000 */
[----:B------:R-:W-:Y:S01]  /*7f90*/  FMUL.FTZ R183, R32, UR49 ;  /* 0x0000003120b77c20 */ /* 0x000fe20008410000 */
[----:B------:R-:W-:Y:S02]  /*7fa0*/  FMUL.FTZ R181, R33, UR49 ;  /* 0x0000003121b57c20 */ /* 0x000fe40008410000 */
[----:B------:R-:W0:Y:S01]  /*7fb0*/  MUFU.TANH R29, R29 ;  /* 0x0000001d001d7308 */ /* 0x000e220000002400 */
[----:B------:R-:W-:Y:S01]  /*7fc0*/  FMUL.FTZ R33, R38, UR49 ;  /* 0x0000003126217c20 */ /* 0x000fe20008410000 */
[----:B------:R-:W-:Y:S01]  /*7fd0*/  HGMMA.64x128x16.F32 R88, R176, gdesc[UR4].tnspB, R88, gsb0 ;  /* 0x41e00004b0587df0 */ /* 0x000fe20008000858 */
[----:B------:R-:W-:Y:S01]  /*7fe0*/  UIADD3 UR6, UR10, 0x100, URZ ;  /* 0x000001000a067890 */ /* 0x000fe2000fffe03f */
[----:B------:R-:W-:-:S04]  /*7ff0*/  UMOV UR7, 0x40000040 ;  /* 0x4000004000077882 */ /* 0x000fc80000000000 */
[----:B------:R-:W2:Y:S01]  /*8000*/  MUFU.TANH R183, R183 ;  /* 0x000000b700b77308 */ /* 0x000ea20000002400 */
[----:B-1----:R-:W-:-:S07]  /*8010*/  FMNMX.FTZ R12, R27, R12, !PT ;  /* 0x0000000c1b0c7209 */ /* 0x002fce0007810000 */
[----:B------:R-:W1:Y:S01]  /*8020*/  MUFU.TANH R181, R181 ;  /* 0x000000b500b57308 */ /* 0x000e620000002400 */
[----:B0-----:R-:W-:-:S07]  /*8030*/  FMNMX.FTZ R12, R29, R12, !PT ;  /* 0x0000000c1d0c7209 */ /* 0x001fce0007810000 */
[----:B------:R-:W0:Y:S01]  /*8040*/  MUFU.TANH R31, R31 ;  /* 0x0000001f001f7308 */ /* 0x000e220000002400 */
[----:B--2---:R-:W-:-:S07]  /*8050*/  FMNMX.FTZ R4, R183, R4, !PT ;  /* 0x00000004b7047209 */ /* 0x004fce0007810000 */
[----:B------:R-:W-:Y:S01]  /*8060*/  MUFU.TANH R215, R215 ;  /* 0x000000d700d77308 */ /* 0x000fe20000002400 */
[----:B-1----:R-:W-:-:S04]  /*8070*/  FMNMX.FTZ R4, R181, R4, !PT ;  /* 0x00000004b5047209 */ /* 0x002fc80007810000 */
[----:B------:R-:W-:-:S03]  /*8080*/  FMNMX.FTZ R4, R191, R4, !PT ;  /* 0x00000004bf047209 */ /* 0x000fc60007810000 */
[----:B------:R-:W1:Y:S01]  /*8090*/  MUFU.TANH R33, R33 ;  /* 0x0000002100217308 */ /* 0x000e620000002400 */
[----:B------:R-:W-:Y:S02]  /*80a0*/  FMNMX.FTZ R4, R193, R4, !PT ;  /* 0x00000004c1047209 */ /* 0x000fe40007810000 */
[----:B0-----:R-:W-:Y:S02]  /*80b0*/  FMNMX.FTZ R12, R31, R12, !PT ;  /* 0x0000000c1f0c7209 */ /* 0x001fe40007810000 */
[----:B------:R-:W-:-:S03]  /*80c0*/  FMNMX.FTZ R4, R195, R4, !PT ;  /* 0x00000004c3047209 */ /* 0x000fc60007810000 */
[----:B------:R-:W-:Y:S01]  /*80d0*/  MUFU.TANH R69, R69 ;  /* 0x0000004500457308 */ /* 0x000fe20000002400 */
[----:B------:R-:W-:-:S04]  /*80e0*/  FMNMX.FTZ R4, R197, R4, !PT ;  /* 0x00000004c5047209 */ /* 0x000fc80007810000 */
[----:B------:R-:W-:-:S03]  /*80f0*/  FMNMX.FTZ R4, R199, R4, !PT ;  /* 0x00000004c7047209 */ /* 0x000fc60007810000 */
        /* <DEDUP_REMOVED lines=15> */
[----:B------:R-:W-:Y:S01]  /*81f0*/  MUFU.TANH R223, R223 ;  /* 0x000000df00df7308 */ /* 0x000fe20000002400 */
[----:B0-----:R-:W-:-:S07]  /*8200*/  FMNMX.FTZ R12, R43, R12, !PT ;  /* 0x0000000c2b0c7209 */ /* 0x001fce0007810000 */
[----:B------:R-:W-:Y:S01]  /*8210*/  MUFU.TANH R47, R47 ;  /* 0x0000002f002f7308 */ /* 0x000fe20000002400 */
[----:B------:R-:W-:Y:S02]  /*8220*/  WARPGROUP.DEPBAR.LE gsb0, 0x0 ;  /* 0x00008000000079c5 */ /* 0x000fe40000010000 */
        /* <DEDUP_REMOVED lines=8> */
[----:B------:R-:W0:Y:S08]  /*82b0*/  MUFU.TANH R177, R177 ;  /* 0x000000b100b17308 */ /* 0x000e300000002400 */
[----:B------:R-:W1:Y:S08]  /*82c0*/  MUFU.TANH R179, R179 ;  /* 0x000000b300b37308 */ /* 0x000e700000002400 */
[----:B------:R-:W2:Y:S01]  /*82d0*/  MUFU.TANH R45, R45 ;  /* 0x0000002d002d7308 */ /* 0x000ea20000002400 */
[----:B0-----:R-:W-:-:S07]  /*82e0*/  FMNMX.FTZ R4, R177, R4, !PT ;  /* 0x00000004b1047209 */ /* 0x001fce0007810000 */
[----:B------:R-:W0:Y:S01]  /*82f0*/  MUFU.TANH R49, R49 ;  /* 0x0000003100317308 */ /* 0x000e220000002400 */
[----:B-1----:R-:W-:-:S04]  /*8300*/  FMNMX.FTZ R4, R179, R4, !PT ;  /* 0x00000004b3047209 */ /* 0x002fc80007810000 */
[----:B------:R-:W-:-:S03]  /*8310*/  FMNMX.FTZ R4, R201, R4, !PT ;  /* 0x00000004c9047209 */ /* 0x000fc60007810000 */
[----:B------:R-:W-:Y:S01]  /*8320*/  MUFU.TANH R85, R85 ;  /* 0x0000005500557308 */ /* 0x000fe20000002400 */
[----:B------:R-:W-:Y:S02]  /*8330*/  FMNMX.FTZ R4, R203, R4, !PT ;  /* 0x00000004cb047209 */ /* 0x000fe40007810000 */
[----:B--2---:R-:W-:Y:S02]  /*8340*/  FMNMX.FTZ R12, R45, R12, !PT ;  /* 0x0000000c2d0c7209 */ /* 0x004fe40007810000 */
[----:B------:R-:W-:Y:S02]  /*8350*/  FMNMX.FTZ R4, R205, R4, !PT ;  /* 0x00000004cd047209 */ /* 0x000fe40007810000 */
[----:B------:R-:W-:Y:S01]  /*8360*/  FMNMX.FTZ R12, R47, R12, !PT ;  /* 0x0000000c2f0c7209 */ /* 0x000fe20007810000 */
[----:B------:R-:W1:Y:S01]  /*8370*/  MUFU.TANH R51, R51 ;  /* 0x0000003300337308 */ /* 0x000e620000002400 */
[----:B------:R-:W-:Y:S02]  /*8380*/  FMNMX.FTZ R4, R207, R4, !PT ;  /* 0x00000004cf047209 */ /* 0x000fe40007810000 */
[----:B0-----:R-:W-:-:S02]  /*8390*/  FMNMX.FTZ R12, R49, R12, !PT ;  /* 0x0000000c310c7209 */ /* 0x001fc40007810000 */
[----:B------:R-:W-:-:S03]  /*83a0*/  FMNMX.FTZ R4, R209, R4, !PT ;  /* 0x00000004d1047209 */ /* 0x000fc60007810000 */
[----:B------:R-:W0:Y:S01]  /*83b0*/  MUFU.TANH R53, R53 ;  /* 0x0000003500357308 */ /* 0x000e220000002400 */
[----:B------:R-:W-:-:S04]  /*83c0*/  FMNMX.FTZ R4, R211, R4, !PT ;  /* 0x00000004d3047209 */ /* 0x000fc80007810000 */
[----:B------:R-:W-:-:S03]  /*83d0*/  FMNMX.FTZ R4, R213, R4, !PT ;  /* 0x00000004d5047209 */ /* 0x000fc60007810000 */
[----:B------:R-:W2:Y:S01]  /*83e0*/  MUFU.TANH R55, R55 ;  /* 0x0000003700377308 */ /* 0x000ea20000002400 */
[----:B-1----:R-:W-:-:S07]  /*83f0*/  FMNMX.FTZ R12, R51, R12, !PT ;  /* 0x0000000c330c7209 */ /* 0x002fce0007810000 */
[----:B------:R-:W1:Y:S01]  /*8400*/  MUFU.TANH R57, R57 ;  /* 0x0000003900397308 */ /* 0x000e620000002400 */
[----:B0-----:R-:W-:-:S07]  /*8410*/  FMNMX.FTZ R12, R53, R12, !PT ;  /* 0x0000000c350c7209 */ /* 0x001fce0007810000 */
[----:B------:R-:W0:Y:S01]  /*8420*/  MUFU.TANH R59, R59 ;  /* 0x0000003b003b7308 */ /* 0x000e220000002400 */
[----:B--2---:R-:W-:-:S07]  /*8430*/  FMNMX.FTZ R12, R55, R12, !PT ;  /* 0x0000000c370c7209 */ /* 0x004fce0007810000 */
[----:B------:R-:W2:Y:S01]  /*8440*/  MUFU.TANH R61, R61 ;  /* 0x0000003d003d7308 */ /* 0x000ea20000002400 */
[----:B-1----:R-:W-:-:S07]  /*8450*/  FMNMX.FTZ R12, R57, R12, !PT ;  /* 0x0000000c390c7209 */ /* 0x002fce0007810000 */
[----:B------:R-:W1:Y:S01]  /*8460*/  MUFU.TANH R63, R63 ;  /* 0x0000003f003f7308 */ /* 0x000e620000002400 */
[----:B0-----:R-:W-:-:S07]  /*8470*/  FMNMX.FTZ R12, R59, R12, !PT ;  /* 0x0000000c3b0c7209 */ /* 0x001fce0007810000 */
[----:B------:R-:W-:Y:S01]  /*8480*/  MUFU.TANH R67, R67 ;  /* 0x0000004300437308 */ /* 0x000fe20000002400 */
[----:B--2---:R-:W-:-:S07]  /*8490*/  FMNMX.FTZ R12, R61, R12, !PT ;  /* 0x0000000c3d0c7209 */ /* 0x004fce0007810000 */
        /* <DEDUP_REMOVED lines=18> */
[----:B------:R-:W-:Y:S01]  /*85c0*/  MUFU.TANH R87, R87 ;  /* 0x0000005700577308 */ /* 0x000fe20000002400 */
[----:B-1----:R-:W-:-:S04]  /*85d0*/  FMNMX.FTZ R4, R175, R4, !PT ;  /* 0x00000004af047209 */ /* 0x002fc80007810000 */
[----:B------:R-:W-:-:S04]  /*85e0*/  FMNMX.FTZ R4, R215, R4, !PT ;  /* 0x00000004d7047209 */ /* 0x000fc80007810000 */
[----:B------:R-:W-:Y:S02]  /*85f0*/  FMNMX.FTZ R4, R69, R4, !PT ;  /* 0x0000000445047209 */ /* 0x000fe40007810000 */
[----:B--2---:R-:W-:Y:S02]  /*8600*/  FMNMX.FTZ R12, R65, R12, !PT ;  /* 0x0000000c410c7209 */ /* 0x004fe40007810000 */
        /* <DEDUP_REMOVED lines=35> */
[-C--:B------:R-:W-:Y:S01]  /*8840*/  FMUL.FTZ R8, R227, R4.reuse ;  /* 0x00000004e3087220 */ /* 0x080fe20000410000 */
        /* <DEDUP_REMOVED lines=12> */
[-CC-:B------:R-:W-:Y:S01]  /*8910*/  FFMA.FTZ R225, R225, R4.reuse, -R10.reuse ;  /* 0x00000004e1e17223 */ /* 0x180fe2000001080a */
[----:B------:R-:W-:Y:S01]  /*8920*/  FFMA.FTZ R85, R85, R4, -R10 ;  /* 0x0000000455557223 */ /* 0x000fe2000001080a */
[----:B0-----:R-:W-:Y:S01]  /*8930*/  FMNMX.FTZ R12, R169, R12, !PT ;  /* 0x0000000ca90c7209 */ /* 0x001fe20007810000 */
[----:B------:R-:W-:Y:S03]  /*8940*/  MUFU.EX2 R8, R8 ;  /* 0x0000000800087308 */ /* 0x000fe60000000800 */
[----:B------:R-:W-:-:S04]  /*8950*/  FMNMX.FTZ R12, R83, R12, !PT ;  /* 0x0000000c530c7209 */ /* 0x000fc80007810000 */
[----:B-1----:R-:W-:Y:S01]  /*8960*/  FMNMX.FTZ R12, R171, R12, !PT ;  /* 0x0000000cab0c7209 */ /* 0x002fe20007810000 */
[----:B------:R-:W0:Y:S03]  /*8970*/  MUFU.EX2 R5, R5 ;  /* 0x0000000500057308 */ /* 0x000e260000000800 */
[----:B------:R-:W-:Y:S01]  /*8980*/  FMNMX.FTZ R7, R87, R12, !PT ;  /* 0x0000000c57077209 */ /* 0x000fe20007810000 */
[----:B------:R-:W-:-:S04]  /*8990*/  FFMA.FTZ R12, R217, R4, -R10 ;  /* 0x00000004d90c7223 */ /* 0x000fc8000001080a */
[----:B------:R-:W1:Y:S01]  /*89a0*/  SHFL.BFLY PT, R14, R7, 0x2, 0x1f ;  /* 0x0c401f00070e7f89 */ /* 0x000e6200000e0000 */
[----:B------:R-:W2:Y:S08]  /*89b0*/  MUFU.EX2 R180, R180 ;  /* 0x000000b400b47308 */ /* 0x000eb00000000800 */
[----:B------:R-:W3:Y:S01]  /*89c0*/  MUFU.EX2 R182, R182 ;  /* 0x000000b600b67308 */ /* 0x000ee20000000800 */
[----:B0-----:R-:W-:-:S07]  /*89d0*/  FFMA.FTZ R3, R8, R3, R5 ;  /* 0x0000000308037223 */ /* 0x001fce0000010005 */
[----:B------:R-:W0:Y:S01]  /*89e0*/  MUFU.EX2 R13, R13 ;  /* 0x0000000d000d7308 */ /* 0x000e220000000800 */
[C---:B--2---:R-:W-:Y:S01]  /*89f0*/  FADD.FTZ R3, R180.reuse, R3 ;  /* 0x00000003b4037221 */ /* 0x044fe20000010000 */
[----:B------:R-:W-:Y:S02]  /*8a00*/  F2FP.F16.F32.PACK_AB R180, R180, R5 ;  /* 0x00000005b4b4723e */ /* 0x000fe400000000ff */
[----:B-1----:R-:W-:Y:S01]  /*8a10*/  FMNMX.FTZ R24, R7, R14, !PT ;  /* 0x0000000e07187209 */ /* 0x002fe20007810000 */
[----:B------:R-:W-:-:S03]  /*8a20*/  FFMA.FTZ R14, R219, R4, -R10 ;  /* 0x00000004db0e7223 */ /* 0x000fc6000001080a */
[----:B------:R-:W-:Y:S01]  /*8a30*/  MUFU.EX2 R176, R176 ;  /* 0x000000b000b07308 */ /* 0x000fe20000000800 */
[----:B---3--:R-:W-:Y:S01]  /*8a40*/  FADD.FTZ R44, R182, R3 ;  /* 0x00000003b62c7221 */ /* 0x008fe20000010000 */
[----:B------:R-:W1:Y:S06]  /*8a50*/  SHFL.BFLY PT, R7, R24, 0x1, 0x1f ;  /* 0x0c201f0018077f89 */ /* 0x000e6c00000e0000 */
[----:B------:R-:W-:Y:S01]  /*8a60*/  MUFU.EX2 R25, R25 ;  /* 0x0000001900197308 */ /* 0x000fe20000000800 */
[----:B0-----:R-:W-:-:S07]  /*8a70*/  F2FP.F16.F32.PACK_AB R182, R13, R182 ;  /* 0x000000b60db6723e */ /* 0x001fce00000000ff */
[----:B------:R-:W-:Y:S08]  /*8a80*/  MUFU.EX2 R178, R178 ;  /* 0x000000b200b27308 */ /* 0x000ff00000000800 */
[----:B------:R-:W-:Y:S01]  /*8a90*/  MUFU.EX2 R172, R172 ;  /* 0x000000ac00ac7308 */ /* 0x000fe20000000800 */
[----:B-1----:R-:W-:-:S05]  /*8aa0*/  FMNMX.FTZ R7, R24, R7, !PT ;  /* 0x0000000718077209 */ /* 0x002fca0007810000 */
[-C--:B------:R-:W-:Y:S02]  /*8ab0*/  FMUL.FTZ R40, R7, R4.reuse ;  /* 0x0000000407287220 */ /* 0x080fe40000410000 */
[----:B------:R-:W-:Y:S02]  /*8ac0*/  MUFU.EX2 R174, R174 ;  /* 0x000000ae00ae7308 */ /* 0x000fe40000000800 */
[-CC-:B------:R-:W-:Y:S01]  /*8ad0*/  FFMA.FTZ R183, R15, R4.reuse, -R40.reuse ;  /* 0x000000040fb77223 */ /* 0x180fe20000010828 */
[----:B------:R-:W-:Y:S02]  /*8ae0*/  IMAD.U32 R15, RZ, RZ, UR42 ;  /* 0x0000002aff0f7e24 */ /* 0x000fe4000f8e00ff */
[-CC-:B------:R-:W-:Y:S01]  /*8af0*/  FFMA.FTZ R181, R11, R4.reuse, -R40.reuse ;  /* 0x000000040bb57223 */ /* 0x180fe20000010828 */
[-CC-:B------:R-:W-:Y:S01]  /*8b00*/  FFMA.FTZ R177, R29, R4.reuse, -R40.reuse ;  /* 0x000000041db17223 */ /* 0x180fe20000010828 */
[-CC-:B------:R-:W-:Y:S01]  /*8b10*/  FFMA.FTZ R32, R27, R4.reuse, -R40.reuse ;  /* 0x000000041b207223 */ /* 0x180fe20000010828 */
[----:B------:R-:W-:Y:S01]  /*8b20*/  IADD3 R27, -R23, 0xb, RZ ;  /* 0x0000000b171b7810 */ /* 0x000fe20007ffe1ff */
        /* <DEDUP_REMOVED lines=31> */
[-CC-:B------:R-:W-:Y:S01]  /*8d20*/  FFMA.FTZ R155, R197, R4.reuse, -R10.reuse ;  /* 0x00000004c59b7223 */ /* 0x180fe2000001080a */
[-CC-:B------:R-:W-:Y:S01]  /*8d30*/  FFMA.FTZ R193, R201, R4.reuse, -R10.reuse ;  /* 0x00000004c9c17223 */ /* 0x180fe2000001080a */
[-CC-:B------:R-:W-:Y:S01]  /*8d40*/  FFMA.FTZ R152, R207, R4.reuse, -R10.reuse ;  /* 0x00000004cf987223 */ /* 0x180fe2000001080a */
[-CC-:B------:R-:W-:Y:S01]  /*8d50*/  FFMA.FTZ R154, R211, R4.reuse, -R10.reuse ;  /* 0x00000004d39a7223 */ /* 0x180fe2000001080a */
[----:B------:R-:W-:Y:S01]  /*8d60*/  HGMMA.64x128x16.F32 R88, R156, gdesc[UR4].tnspB, R88, gsb0 ;  /* 0x41e000049c587df0 */ /* 0x000fe20008000858 */
[----:B------:R-:W-:Y:S01]  /*8d70*/  UIADD3 UR6, UR10, 0x300, URZ ;  /* 0x000003000a067890 */ /* 0x000fe2000fffe03f */
[-C--:B------:R-:W-:Y:S01]  /*8d80*/  FFMA.FTZ R197, R175, R4.reuse, -R10 ;  /* 0x00000004afc57223 */ /* 0x080fe2000001080a */
[----:B------:R-:W-:Y:S01]  /*8d90*/  UMOV UR7, 0x40000040 ;  /* 0x4000004000077882 */ /* 0x000fe20000000000 */
[----:B------:R-:W-:Y:S01]  /*8da0*/  MUFU.EX2 R179, R179 ;  /* 0x000000b300b37308 */ /* 0x000fe20000000800 */
[----:B------:R-:W-:-:S07]  /*8db0*/  FFMA.FTZ R175, R41, R4, -R40 ;  /* 0x0000000429af7223 */ /* 0x000fce0000010828 */
        /* <DEDUP_REMOVED lines=23> */
[-CC-:B------:R-:W-:Y:S01]  /*8f30*/  FFMA.FTZ R10, R9, R4.reuse, -R40.reuse ;  /* 0x00000004090a7223 */ /* 0x180fe20000010828 */
[----:B------:R-:W-:Y:S01]  /*8f40*/  HGMMA.64x128x16.F32 R88, R160, gdesc[UR4].tnspB, R88, gsb0 ;  /* 0x41e00004a0587df0 */ /* 0x000fe20008000858 */
[----:B------:R-:W-:Y:S01]  /*8f50*/  UIADD3 UR6, UR10, 0x380, URZ ;  /* 0x000003800a067890 */ /* 0x000fe2000fffe03f */
[-CC-:B------:R-:W-:Y:S01]  /*8f60*/  FFMA.FTZ R173, R37, R4.reuse, -R40.reuse ;  /* 0x0000000425ad7223 */ /* 0x180fe20000010828 */
[----:B------:R-:W-:Y:S01]  /*8f70*/  UMOV UR7, 0x40000040 ;  /* 0x4000004000077882 */ /* 0x000fe20000000000 */
        /* <DEDUP_REMOVED lines=19> */
[----:B------:R-:W-:-:S02]  /*90b0*/  WARPGROUP.DEPBAR.LE gsb0, 0x0 ;  /* 0x00008000000079c5 */ /* 0x000fc40000010000 */
[----:B------:R-:W-:Y:S01]  /*90c0*/  WARPGROUP.ARRIVE ;  /* 0x00000000000079c5 */ /* 0x000fe20000000000 */
[----:B------:R-:W-:Y:S01]  /*90d0*/  FADD.FTZ R161, -R7, R6 ;  /* 0x0000000607a17221 */ /* 0x000fe20000010100 */
[----:B------:R-:W-:Y:S01]  /*90e0*/  FFMA.FTZ R6, R49, R4, -R40 ;  /* 0x0000000431067223 */ /* 0x000fe20000010828 */
[----:B0-----:R-:W-:Y:S02]  /*90f0*/  F2FP.F16.F32.PACK_AB R160, R73, R12 ;  /* 0x0000000c49a0723e */ /* 0x001fe400000000ff */
[----:B------:R-:W-:Y:S01]  /*9100*/  FMUL.FTZ R161, R161, R4 ;  /* 0x00000004a1a17220 */ /* 0x000fe20000410000 */
[----:B------:R-:W-:Y:S01]  /*9110*/  HGMMA.64x128x16.F32 R88, R164, gdesc[UR4].tnspB, R88, gsb0 ;  /* 0x41e00004a4587df0 */ /* 0x000fe20008000858 */
[----:B------:R-:W0:Y:S01]  /*9120*/  MUFU.EX2 R77, R77 ;  /* 0x0000004d004d7308 */ /* 0x000e220000000800 */
[----:B------:R-:W-:-:S07]  /*9130*/  UIADD3 UR6, UR54, -0x1, URZ ;  /* 0xffffffff36067890 */ /* 0x000fce000fffe03f */
[----:B------:R-:W1:Y:S01]  /*9140*/  MUFU.EX2 R201, R161 ;  /* 0x000000a100c97308 */ /* 0x000e620000000800 */
[----:B------:R-:W-:-:S07]  /*9150*/  UMOV UR54, UR6 ;  /* 0x0000000600367c82 */ /* 0x000fce0008000000 */
[----:B------:R-:W-:Y:S01]  /*9160*/  MUFU.EX2 R6, R6 ;  /* 0x0000000600067308 */ /* 0x000fe20000000800 */
[----:B0-----:R-:W-:-:S07]  /*9170*/  F2FP.F16.F32.PACK_AB R162, R77, R14 ;  /* 0x0000000e4da2723e */ /* 0x001fce00000000ff */
[----:B------:R-:W-:Y:S01]  /*9180*/  MUFU.EX2 R79, R79 ;  /* 0x0000004f004f7308 */ /* 0x000fe20000000800 */
[----:B-1----:R-:W-:-:S04]  /*9190*/  FFMA.FTZ R42, R201, R0, R10 ;  /* 0x00000000c92a7223 */ /* 0x002fc8000001000a */
[C---:B------:R-:W-:Y:S01]  /*91a0*/  FADD.FTZ R42, R181.reuse, R42 ;  /* 0x0000002ab52a7221 */ /* 0x040fe20000010000 */
[----:B------:R-:W-:Y:S02]  /*91b0*/  F2FP.F16.F32.PACK_AB R181, R181, R10 ;  /* 0x0000000ab5b5723e */ /* 0x000fe400000000ff */
        /* <DEDUP_REMOVED lines=15> */
[----:B------:R-:W-:Y:S01]  /*92b0*/  FADD.FTZ R42, R30, R3 ;  /* 0x000000031e2a7221 */ /* 0x000fe20000010000 */
[----:B------:R-:W-:Y:S01]  /*92c0*/  FFMA.FTZ R3, R169, R4, -R40 ;  /* 0x00000004a9037223 */ /* 0x000fe20000010828 */
[----:B------:R-:W-:Y:S01]  /*92d0*/  F2FP.F16.F32.PACK_AB R169, R28, R9 ;  /* 0x000000091ca9723e */ /* 0x000fe200000000ff */
[----:B------:R-:W-:Y:S08]  /*92e0*/  MUFU.EX2 R24, R225 ;  /* 0x000000e100187308 */ /* 0x000ff00000000800 */
[----:B------:R-:W-:Y:S01]  /*92f0*/  MUFU.EX2 R85, R85 ;  /* 0x0000005500557308 */ /* 0x000fe20000000800 */
[----:B------:R-:W-:-:S02]  /*9300*/  WARPGROUP.DEPBAR.LE gsb0, 0x0 ;  /* 0x00008000000079c5 */ /* 0x000fc40000010000 */
[----:B------:R1:W-:Y:S06]  /*9310*/  BAR.ARV R27, 0x100 ;  /* 0x0004001b0000751d */ /* 0x0003ec0000002000 */
        /* <DEDUP_REMOVED lines=8> */
[----:B--2---:R-:W-:Y:S01]  /*93a0*/  IMAD.U32 R29, RZ, RZ, UR50 ;  /* 0x00000032ff1d7e24 */ /* 0x004fe2000f8e00ff */
[----:B------:R-:W-:Y:S01]  /*93b0*/  UMOV UR50, UR42 ;  /* 0x0000002a00327c82 */ /* 0x000fe20008000000 */
[-C--:B------:R-:W-:Y:S01]  /*93c0*/  FMUL.FTZ R101, R101, R8.reuse ;  /* 0x0000000865657220 */ /* 0x080fe20000410000 */
[-C--:B------:R-:W-:Y:S01]  /*93d0*/  FMUL.FTZ R104, R104, R8.reuse ;  /* 0x0000000868687220 */ /* 0x080fe20000410000 */
[-C--:B------:R-:W-:Y:S01]  /*93e0*/  FMUL.FTZ R105, R105, R8.reuse ;  /* 0x0000000869697220 */ /* 0x080fe20000410000 */
[----:B------:R-:W-:Y:S01]  /*93f0*/  @!P1 LEA R29, R29, UR41, 0x3 ;  /* 0x000000291d1d9c11 */ /* 0x000fe2000f8e18ff */
[-C--:B------:R-:W-:Y:S01]  /*9400*/  FMUL.FTZ R108, R108, R8.reuse ;  /* 0x000000086c6c7220 */ /* 0x080fe20000410000 */
[-C--:B------:R-:W-:Y:S01]  /*9410*/  FMUL.FTZ R109, R109, R8.reuse ;  /* 0x000000086d6d7220 */ /* 0x080fe20000410000 */
[-C--:B------:R-:W-:Y:S01]  /*9420*/  FMUL.FTZ R112, R112, R8.reuse ;  /* 0x0000000870707220 */ /* 0x080fe20000410000 */
[----:B------:R-:W-:Y:S01]  /*9430*/  FMUL.FTZ R113, R113, R8 ;  /* 0x0000000871717220 */ /* 0x000fe20000410000 */
[----:B-1----:R-:W-:-:S02]  /*9440*/  @!P1 VIADD R27, R29, 0x28860 ;  /* 0x000288601d1b9836 */ /* 0x002fc40000000000 */
[-C--:B------:R-:W-:Y:S01]  /*9450*/  FMUL.FTZ R116, R116, R8.reuse ;  /* 0x0000000874747220 */ /* 0x080fe20000410000 */
[-C--:B------:R-:W-:Y:S01]  /*9460*/  FMUL.FTZ R117, R117, R8.reuse ;  /* 0x0000000875757220 */ /* 0x080fe20000410000 */
[-C--:B------:R-:W-:Y:S01]  /*9470*/  FMUL.FTZ R120, R120, R8.reuse ;  /* 0x0000000878787220 */ /* 0x080fe20000410000 */
[-C--:B------:R-:W-:Y:S01]  /*9480*/  FMUL.FTZ R121, R121, R8.reuse ;  /* 0x0000000879797220 */ /* 0x080fe20000410000 */
[----:B------:R-:W-:Y:S01]  /*9490*/  @!P1 PRMT R29, RZ, 0x654, R27 ;  /* 0x00000654ff1d9816 */ /* 0x000fe2000000001b */
[----:B------:R-:W-:Y:S01]  /*94a0*/  FADD.FTZ R27, R13, R44 ;  /* 0x0000002c0d1b7221 */ /* 0x000fe20000010000 */
[-C--:B------:R-:W-:Y:S01]  /*94b0*/  FMUL.FTZ R124, R124, R8.reuse ;  /* 0x000000087c7c7220 */ /* 0x080fe20000410000 */
[-C--:B------:R-:W-:Y:S01]  /*94c0*/  FMUL.FTZ R125, R125, R8.reuse ;  /* 0x000000087d7d7220 */ /* 0x080fe20000410000 */
[----:B------:R1:W-:Y:S01]  /*94d0*/  @!P1 SYNCS.ARRIVE.TRANS64.RED.A1T0 RZ, [R29+URZ], RZ ;  /* 0x000000ff1dff99a7 */ /* 0x0003e2000810043f */
[----:B------:R-:W-:Y:S01]  /*94e0*/  FADD.FTZ R44, R176, R27 ;  /* 0x0000001bb02c7221 */ /* 0x000fe20000010000 */
[-C--:B------:R-:W-:Y:S01]  /*94f0*/  FMUL.FTZ R128, R128, R8.reuse ;  /* 0x0000000880807220 */ /* 0x080fe20000410000 */
[-C--:B------:R-:W-:Y:S01]  /*9500*/  FMUL.FTZ R129, R129, R8.reuse ;  /* 0x0000000881817220 */ /* 0x080fe20000410000 */
[-C--:B------:R-:W-:Y:S01]  /*9510*/  FMUL.FTZ R132, R132, R8.reuse ;  /* 0x0000000884847220 */ /* 0x080fe20000410000 */
[----:B------:R-:W-:Y:S01]  /*9520*/  FADD.FTZ R27, R25, R44 ;  /* 0x0000002c191b7221 */ /* 0x000fe20000010000 */
[-C--:B------:R-:W-:Y:S01]  /*9530*/  FMUL.FTZ R133, R133, R8.reuse ;  /* 0x0000000885857220 */ /* 0x080fe20000410000 */
[-C--:B------:R-:W-:Y:S01]  /*9540*/  FMUL.FTZ R136, R136, R8.reuse ;  /* 0x0000000888887220 */ /* 0x080fe20000410000 */
[----:B-1----:R-:W-:Y:S01]  /*9550*/  FADD.FTZ R29, R175, R42 ;  /* 0x0000002aaf1d7221 */ /* 0x002fe20000010000 */
[----:B------:R-:W-:Y:S01]  /*9560*/  FADD.FTZ R44, R178, R27 ;  /* 0x0000001bb22c7221 */ /* 0x000fe20000010000 */
[C---:B------:R-:W-:Y:S01]  /*9570*/  F2FP.F16.F32.PACK_AB R175, R26.reuse, R175 ;  /* 0x000000af1aaf723e */ /* 0x040fe200000000ff */
[----:B------:R-:W-:Y:S01]  /*9580*/  FMUL.FTZ R137, R137, R8 ;  /* 0x0000000889897220 */ /* 0x000fe20000410000 */
[----:B------:R-:W-:Y:S01]  /*9590*/  FADD.FTZ R42, R26, R29 ;  /* 0x0000001d1a2a7221 */ /* 0x000fe20000010000 */
[C---:B------:R-:W-:Y:S01]  /*95a0*/  FADD.FTZ R27, R153.reuse, R44 ;  /* 0x0000002c991b7221 */ /* 0x040fe20000010000 */
[----:B------:R-:W-:Y:S01]  /*95b0*/  MUFU.EX2 R26, R3 ;  /* 0x00000003001a7308 */ /* 0x000fe20000000800 */
[----:B------:R-:W-:Y:S01]  /*95c0*/  F2FP.F16.F32.PACK_AB R178, R153, R178 ;  /* 0x000000b299b2723e */ /* 0x000fe200000000ff */
[----:B------:R-:W-:Y:S01]  /*95d0*/  FADD.FTZ R5, R9, R42 ;  /* 0x0000002a09057221 */ /* 0x000fe20000010000 */
[----:B------:R-:W-:Y:S01]  /*95e0*/  FADD.FTZ R44, R172, R27 ;  /* 0x0000001bac2c7221 */ /* 0x000fe20000010000 */
[C---:B------:R-:W-:Y:S01]  /*95f0*/  F2FP.F16.F32.PACK_AB R172, R155.reuse, R172 ;  /* 0x000000ac9bac723e */ /* 0x040fe200000000ff */
[----:B------:R-:W-:Y:S01]  /*9600*/  FMUL.FTZ R140, R140, R8 ;  /* 0x000000088c8c7220 */ /* 0x000fe20000410000 */
[----:B------:R-:W-:Y:S01]  /*9610*/  FADD.FTZ R5, R28, R5 ;  /* 0x000000051c057221 */ /* 0x000fe20000010000 */
[----:B------:R-:W-:Y:S01]  /*9620*/  FADD.FTZ R27, R155, R44 ;  /* 0x0000002c9b1b7221 */ /* 0x000fe20000010000 */
[----:B0-----:R-:W-:Y:S01]  /*9630*/  F2FP.F16.F32.PACK_AB R155, R59, R0 ;  /* 0x000000003b9b723e */ /* 0x001fe200000000ff */
[----:B------:R-:W-:Y:S01]  /*9640*/  FMUL.FTZ R141, R141, R8 ;  /* 0x000000088d8d7220 */ /* 0x000fe20000410000 */
[----:B------:R-:W-:Y:S01]  /*9650*/  FADD.FTZ R10, R6, R5 ;  /* 0x00000005060a7221 */ /* 0x000fe20000010000 */
[----:B------:R-:W-:Y:S01]  /*9660*/  FADD.FTZ R44, R174, R27 ;  /* 0x0000001bae2c7221 */ /* 0x000fe20000010000 */
[----:B------:R-:W-:Y:S01]  /*9670*/  FFMA.FTZ R27, R171, R4, -R40 ;  /* 0x00000004ab1b7223 */ /* 0x000fe20000010828 */
[C---:B------:R-:W-:Y:S01]  /*9680*/  F2FP.F16.F32.PACK_AB R171, R11.reuse, R6 ;  /* 0x000000060bab723e */ /* 0x040fe200000000ff */
[----:B------:R-:W-:Y:S01]  /*9690*/  FADD.FTZ R10, R11, R10 ;  /* 0x0000000a0b0a7221 */ /* 0x000fe20000010000 */
[----:B------:R-:W-:Y:S01]  /*96a0*/  FADD.FTZ R31, R191, R44 ;  /* 0x0000002cbf1f7221 */ /* 0x000fe20000010000 */
[----:B------:R-:W-:Y:S01]  /*96b0*/  FFMA.FTZ R40, R87, R4, -R40 ;  /* 0x0000000457287223 */ /* 0x000fe20000010828 */
[-C--:B------:R-:W-:Y:S01]  /*96c0*/  FMUL.FTZ R144, R144, R8.reuse ;  /* 0x0000000890907220 */ /* 0x080fe20000410000 */
[-C--:B------:R-:W-:Y:S01]  /*96d0*/  FMUL.FTZ R145, R145, R8.reuse ;  /* 0x0000000891917220 */ /* 0x080fe20000410000 */
[----:B------:R-:W-:Y:S01]  /*96e0*/  FADD.FTZ R44, R168, R31 ;  /* 0x0000001fa82c7221 */ /* 0x000fe20000010000 */
[-C--:B------:R-:W-:Y:S01]  /*96f0*/  FMUL.FTZ R148, R148, R8.reuse ;  /* 0x0000000894947220 */ /* 0x080fe20000410000 */
[----:B------:R-:W-:Y:S01]  /*9700*/  FMUL.FTZ R149, R149, R8 ;  /* 0x0000000895957220 */ /* 0x000fe20000410000 */
[----:B------:R-:W-:Y:S01]  /*9710*/  MUFU.EX2 R40, R40 ;  /* 0x0000002800287308 */ /* 0x000fe20000000800 */
[----:B------:R-:W-:Y:S01]  /*9720*/  FADD.FTZ R13, R193, R44 ;  /* 0x0000002cc10d7221 */ /* 0x000fe20000010000 */
[----:B------:R-:W-:Y:S01]  /*9730*/  F2FP.F16.F32.PACK_AB R176, R25, R176 ;  /* 0x000000b019b0723e */ /* 0x000fe200000000ff */
[-C--:B------:R-:W-:Y:S01]  /*9740*/  FMUL.FTZ R90, R90, R201.reuse ;  /* 0x000000c95a5a7220 */ /* 0x080fe20000410000 */
[----:B------:R-:W-:Y:S01]  /*9750*/  F2FP.F16.F32.PACK_AB R174, R191, R174 ;  /* 0x000000aebfae723e */ /* 0x000fe200000000ff */
[----:B------:R-:W-:Y:S01]  /*9760*/  FADD.FTZ R42, R170, R13 ;  /* 0x0000000daa2a7221 */ /* 0x000fe20000010000 */
[----:B------:R-:W-:Y:S01]  /*9770*/  F2FP.F16.F32.PACK_AB R170, R157, R170 ;  /* 0x000000aa9daa723e */ /* 0x000fe200000000ff */
[-C--:B------:R-:W-:Y:S01]  /*9780*/  FMUL.FTZ R91, R91, R201.reuse ;  /* 0x000000c95b5b7220 */ /* 0x080fe20000410000 */
[----:B------:R-:W0:Y:S01]  /*9790*/  MUFU.EX2 R44, R71 ;  /* 0x00000047002c7308 */ /* 0x000e220000000800 */
[----:B------:R-:W-:Y:S01]  /*97a0*/  FADD.FTZ R5, R157, R42 ;  /* 0x0000002a9d057221 */ /* 0x000fe20000010000 */
[----:B------:R-:W-:Y:S01]  /*97b0*/  F2FP.F16.F32.PACK_AB R168, R193, R168 ;  /* 0x000000a8c1a8723e */ /* 0x000fe200000000ff */
        /* <DEDUP_REMOVED lines=8> */
[----:B------:R-:W1:Y:S01]  /*9840*/  MUFU.EX2 R32, R81 ;  /* 0x0000005100207308 */ /* 0x000e620000000800 */
[----:B------:R-:W-:Y:S01]  /*9850*/  F2FP.F16.F32.PACK_AB R157, R63, R46 ;  /* 0x0000002e3f9d723e */ /* 0x000fe200000000ff */
[----:B------:R-:W-:Y:S01]  /*9860*/  FADD.FTZ R10, R154, R13 ;  /* 0x0000000d9a0a7221 */ /* 0x000fe20000010000 */
[----:B------:R-:W-:Y:S01]  /*9870*/  FADD.FTZ R5, R0, R5 ;  /* 0x0000000500057221 */ /* 0x000fe20000010000 */
[C---:B------:R-:W-:Y:S01]  /*9880*/  F2FP.F16.F32.PACK_AB R154, R195.reuse, R154 ;  /* 0x0000009ac39a723e */ /* 0x040fe200000000ff */
[-C--:B------:R-:W-:Y:S01]  /*9890*/  FMUL.FTZ R98, R98, R201.reuse ;  /* 0x000000c962627220 */ /* 0x080fe20000410000 */
[----:B------:R-:W-:Y:S01]  /*98a0*/  FADD.FTZ R13, R195, R10 ;  /* 0x0000000ac30d7221 */ /* 0x000fe20000010000 */
[----:B------:R-:W-:Y:S01]  /*98b0*/  FADD.FTZ R5, R59, R5 ;  /* 0x000000053b057221 */ /* 0x000fe20000010000 */
[----:B------:R-:W-:Y:S01]  /*98c0*/  F2FP.F16.F32.PACK_AB R159, R67, R48 ;  /* 0x00000030439f723e */ /* 0x000fe200000000ff */
[-C--:B------:R-:W-:Y:S01]  /*98d0*/  FMUL.FTZ R99, R99, R201.reuse ;  /* 0x000000c963637220 */ /* 0x080fe20000410000 */
[----:B------:R-:W-:Y:S01]  /*98e0*/  FADD.FTZ R10, R156, R13 ;  /* 0x0000000d9c0a7221 */ /* 0x000fe20000010000 */
[----:B------:R-:W-:Y:S01]  /*98f0*/  FADD.FTZ R5, R46, R5 ;  /* 0x000000052e057221 */ /* 0x000fe20000010000 */
[C---:B------:R-:W-:Y:S01]  /*9900*/  F2FP.F16.F32.PACK_AB R156, R197.reuse, R156 ;  /* 0x0000009cc59c723e */ /* 0x040fe200000000ff */
[-C--:B------:R-:W-:Y:S01]  /*9910*/  FMUL.FTZ R102, R102, R201.reuse ;  /* 0x000000c966667220 */ /* 0x080fe20000410000 */
[----:B------:R-:W-:Y:S01]  /*9920*/  FADD.FTZ R9, R197, R10 ;  /* 0x0000000ac5097221 */ /* 0x000fe20000010000 */
[----:B------:R-:W-:Y:S01]  /*9930*/  FADD.FTZ R5, R63, R5 ;  /* 0x000000053f057221 */ /* 0x000fe20000010000 */
[----:B0-----:R-:W-:Y:S01]  /*9940*/  F2FP.F16.F32.PACK_AB R161, R75, R44 ;  /* 0x0000002c4ba1723e */ /* 0x001fe200000000ff */
[-C--:B------:R-:W-:Y:S01]  /*9950*/  FMUL.FTZ R103, R103, R201.reuse ;  /* 0x000000c967677220 */ /* 0x080fe20000410000 */
[----:B------:R-:W-:Y:S01]  /*9960*/  FADD.FTZ R10, R158, R9 ;  /* 0x000000099e0a7221 */ /* 0x000fe20000010000 */
[----:B------:R-:W-:Y:S01]  /*9970*/  FADD.FTZ R5, R48, R5 ;  /* 0x0000000530057221 */ /* 0x000fe20000010000 */
[C---:B------:R-:W-:Y:S01]  /*9980*/  F2FP.F16.F32.PACK_AB R158, R69.reuse, R158 ;  /* 0x0000009e459e723e */ /* 0x040fe200000000ff */
[-C--:B------:R-:W-:Y:S01]  /*9990*/  FMUL.FTZ R106, R106, R201.reuse ;  /* 0x000000c96a6a7220 */ /* 0x080fe20000410000 */
[----:B------:R-:W-:Y:S01]  /*99a0*/  FADD.FTZ R9, R69, R10 ;  /* 0x0000000a45097221 */ /* 0x000fe20000010000 */
[----:B------:R-:W-:Y:S01]  /*99b0*/  FADD.FTZ R5, R67, R5 ;  /* 0x0000000543057221 */ /* 0x000fe20000010000 */
[----:B-1----:R-:W-:Y:S01]  /*99c0*/  F2FP.F16.F32.PACK_AB R163, R79, R32 ;  /* 0x000000204fa3723e */ /* 0x002fe200000000ff */
[-C--:B------:R-:W-:Y:S01]  /*99d0*/  FMUL.FTZ R107, R107, R201.reuse ;  /* 0x000000c96b6b7220 */ /* 0x080fe20000410000 */
[----:B------:R-:W-:Y:S01]  /*99e0*/  FADD.FTZ R6, R12, R9 ;  /* 0x000000090c067221 */ /* 0x000fe20000010000 */
[----:B------:R-:W-:Y:S01]  /*99f0*/  FADD.FTZ R5, R44, R5 ;  /* 0x000000052c057221 */ /* 0x000fe20000010000 */
[----:B------:R-:W-:Y:S01]  /*9a00*/  F2FP.F16.F32.PACK_AB R164, R199, R20 ;  /* 0x00000014c7a4723e */ /* 0x000fe200000000ff */
[-C--:B------:R-:W-:Y:S01]  /*9a10*/  FMUL.FTZ R110, R110, R201.reuse ;  /* 0x000000c96e6e7220 */ /* 0x080fe20000410000 */
[----:B------:R-:W-:Y:S01]  /*9a20*/  FADD.FTZ R3, R73, R6 ;  /* 0x0000000649037221 */ /* 0x000fe20000010000 */
[----:B------:R-:W-:Y:S01]  /*9a30*/  FADD.FTZ R5, R75, R5 ;  /* 0x000000054b057221 */ /* 0x000fe20000010000 */
[----:B------:R-:W0:Y:S01]  /*9a40*/  MUFU.EX2 R6, R27 ;  /* 0x0000001b00067308 */ /* 0x000e220000000800 */
[----:B------:R-:W-:Y:S01]  /*9a50*/  F2FP.F16.F32.PACK_AB R165, R83, R26 ;  /* 0x0000001a53a5723e */ /* 0x000fe200000000ff */
        /* <DEDUP_REMOVED lines=15> */
[----:B0-----:R-:W-:Y:S01]  /*9b50*/  F2FP.F16.F32.PACK_AB R167, R40, R6 ;  /* 0x0000000628a7723e */ /* 0x001fe200000000ff */
        /* <DEDUP_REMOVED lines=22> */
.L_x_8968:
[----:B------:R-:W-:Y:S06]  /*9cc0*/  BAR.ARV 0x8, 0x180 ;  /* 0x0206000000007b1d */ /* 0x000fec0000002000 */
[----:B------:R-:W-:Y:S05]  /*9cd0*/  @!P0 BRA `(.L_x_8978) ;  /* 0x0000000000048947 */ /* 0x000fea0003800000 */
[----:B------:R-:W-:Y:S01]  /*9ce0*/  BPT.TRAP 0x1 ;  /* 0x000000040000795c */ /* 0x000fe20000300000 */
.L_x_8978:
[----:B------:R-:W-:Y:S01]  /*9cf0*/  ULEA UR5, UR42, UR41, 0x3 ;  /* 0x000000292a057291 */ /* 0x000fe2000f8e183f */
[----:B------:R-:W-:-:S05]  /*9d00*/  IMAD.U32 R5, RZ, RZ, UR43 ;  /* 0x0000002bff057e24 */ /* 0x000fca000f8e00ff */
[----:B------:R-:W-:-:S04]  /*9d10*/  SHF.L.U32 R5, R5, 0x1f, RZ ;  /* 0x0000001f05057819 */ /* 0x000fc800000006ff */
[----:B------:R0:W1:Y:S01]  /*9d20*/  SYNCS.PHASECHK.TRANS64.TRYWAIT P2, [UR5+0x28850], R5 ;  /* 0x02885005ff0075a7 */ /* 0x0000620008040145 */
[----:B------:R-:W-:Y:S05]  /*9d30*/  @!P0 BRA `(.L_x_8979) ;  /* 0x0000000000048947 */ /* 0x000fea0003800000 */
[----:B------:R-:W-:Y:S01]  /*9d40*/  BPT.TRAP 0x1 ;  /* 0x000000040000795c */ /* 0x000fe20000300000 */
.L_x_8979:
[----:B-1----:R-:W-:Y:S05]  /*9d50*/  @P2 BRA `(.L_x_8980) ;  /* 0x0000000000082947 */ /* 0x002fea0003800000 */
[----:B------:R-:W1:Y:S02]  /*9d60*/  SYNCS.PHASECHK.TRANS64.TRYWAIT P0, [UR5+0x28850], R5 ;  /* 0x02885005ff0075a7 */ /* 0x000e640008000145 */
[----:B-1----:R-:W-:Y:S05]  /*9d70*/  @!P0 BRA `(.L_x_8981) ;  /* 0x0000006c00748947 */ /* 0x002fea0003800000 */
.L_x_8980:
[----:B------:R-:W-:Y:S01]  /*9d80*/  UIADD3 UR41, UR41, 0x400, URZ ;  /* 0x0000040029297890 */ /* 0x000fe2000fffe03f */
[----:B------:R-:W-:Y:S01]  /*9d90*/  WARPGROUP.ARRIVE ;  /* 0x00000000000079c5 */ /* 0x000fe20000000000 */
[----:B------:R-:W-:Y:S01]  /*9da0*/  UMOV UR7, 0x40000040 ;  /* 0x4000004000077882 */ /* 0x000fe20000000000 */
[----:B-1----:R-:W1:Y:S01]  /*9db0*/  SHFL.BFLY PT, R6, R3, 0x2, 0x1f ;  /* 0x0c401f0003067f89 */ /* 0x002e6200000e0000 */
[----:B------:R-:W-:Y:S01]  /*9dc0*/  USHF.R.U32.HI UR41, URZ, 0x4, UR41 ;  /* 0x000000043f297899 */ /* 0x000fe20008011629 */
[----:B------:R-:W-:Y:S01]  /*9dd0*/  IMAD.MOV.U32 R10, RZ, RZ, RZ ;  /* 0x000000ffff0a7224 */ /* 0x000fe200078e00ff */
[----:B------:R-:W-:Y:S01]  /*9de0*/  UIADD3 UR44, UR44, 0x1, URZ ;  /* 0x000000012c2c7890 */ /* 0x000fe2000fffe03f */
[----:B0-----:R-:W0:Y:S01]  /*9df0*/  SHFL.BFLY PT, R5, R0, 0x2, 0x1f ;  /* 0x0c401f0000057f89 */ /* 0x001e2200000e0000 */
        /* <DEDUP_REMOVED lines=8> */
[----:B-1----:R-:W-:Y:S01]  /*9e80*/  FADD.FTZ R6, R6, R3 ;  /* 0x0000000306067221 */ /* 0x002fe20000010000 */
[----:B------:R-:W-:Y:S01]  /*9e90*/  UMOV UR7, 0x40000040 ;  /* 0x4000004000077882 */ /* 0x000fe20000000000 */
[----:B------:R-:W-:Y:S02]  /*9ea0*/  IMAD.MOV.U32 R3, RZ, RZ, -0x800000 ;  /* 0xff800000ff037424 */ /* 0x000fe400078e00ff */
[----:B0-----:R-:W-:Y:S01]  /*9eb0*/  FADD.FTZ R8, R5, R0 ;  /* 0x0000000005087221 */ /* 0x001fe20000010000 */
[----:B------:R-:W-:Y:S01]  /*9ec0*/  IMAD.MOV.U32 R0, RZ, RZ, -0x800000 ;  /* 0xff800000ff007424 */ /* 0x000fe200078e00ff */
[----:B------:R-:W0:Y:S01]  /*9ed0*/  SHFL.BFLY PT, R5, R6, 0x1, 0x1f ;  /* 0x0c201f0006057f89 */ /* 0x000e2200000e0000 */
[----:B------:R-:W-:-:S03]  /*9ee0*/  USEL UR42, UR42, URZ, UP0 ;  /* 0x0000003f2a2a7287 */ /* 0x000fc60008000000 */
[----:B------:R-:W1:Y:S01]  /*9ef0*/  SHFL.BFLY PT, R9, R8, 0x1, 0x1f ;  /* 0x0c201f0008097f89 */ /* 0x000e6200000e0000 */
[----:B0-----:R-:W-:Y:S01]  /*9f00*/  FADD.FTZ R12, R6, R5 ;  /* 0x00000005060c7221 */ /* 0x001fe20000010000 */
[----:B------:R-:W-:Y:S01]  /*9f10*/  MOV R5, RZ ;  /* 0x000000ff00057202 */ /* 0x000fe20000000f00 */
[----:B-1----:R-:W-:-:S03]  /*9f20*/  FADD.FTZ R13, R8, R9 ;  /* 0x00000009080d7221 */ /* 0x002fc60000010000 */
[----:B------:R-:W-:Y:S01]  /*9f30*/  FSETP.NE.FTZ.AND P0, PT, R12, RZ, PT ;  /* 0x000000ff0c00720b */ /* 0x000fe20003f15000 */
[----:B------:R-:W-:Y:S01]  /*9f40*/  IMAD.U32 R8, RZ, RZ, UR5 ;  /* 0x00000005ff087e24 */ /* 0x000fe2000f8e00ff */
[----:B------:R-:W-:-:S03]  /*9f50*/  FSETP.NE.FTZ.AND P2, PT, R13, RZ, PT ;  /* 0x000000ff0d00720b */ /* 0x000fc60003f55000 */
[----:B------:R-:W-:-:S05]  /*9f60*/  @!P1 VIADD R8, R8, 0x28860 ;  /* 0x0002886008089836 */ /* 0x000fca0000000000 */
[----:B------:R-:W-:-:S03]  /*9f70*/  @!P1 PRMT R8, RZ, 0x654, R8 ;  /* 0x00000654ff089816 */ /* 0x000fc60000000008 */
[----:B------:R-:W0:Y:S01]  /*9f80*/  @P0 MUFU.LG2 R9, R12 ;  /* 0x0000000c00090308 */ /* 0x000e220000000c00 */
[C---:B------:R-:W-:Y:S01]  /*9f90*/  @P0 FMUL.FTZ R6, R4.reuse, 0.69314718246459960938 ;  /* 0x3f31721804060820 */ /* 0x040fe20000410000 */
[----:B------:R-:W-:-:S06]  /*9fa0*/  @P2 FMUL.FTZ R15, R4, 0.69314718246459960938 ;  /* 0x3f317218040f2820 */ /* 0x000fcc0000410000 */
        /* <DEDUP_REMOVED lines=110> */
.L_x_8951:
        /* <DEDUP_REMOVED lines=10> */
[----:B------:R-:W1:Y:S01]  /*a730*/  LDC R39, c[0x0][0xbe8] ;  /* 0x0002fa00ff277b82 */ /* 0x000e620000000800 */
[----:B------:R-:W-:Y:S01]  /*a740*/  IMAD R9, R22, 0x40, R2 ;  /* 0x0000004016097824 */ /* 0x000fe200078e0202 */
        /* <DEDUP_REMOVED lines=18> */
[----:B------:R-:W-:Y:S01]  /*a870*/  UIMAD UR8, UR37, UR11, UR8 ;  /* 0x0000000b250872a4 */ /* 0x000fe2000f8e0208 */
[----:B------:R-:W-:Y:S01]  /*a880*/  F2FP.F16.F32.PACK_AB R147, R151, R150 ;  /* 0x000000969793723e */ /* 0x000fe200000000ff */
[----:B------:R-:W-:Y:S01]  /*a890*/  UIMAD.WIDE.U32 UR6, UR37, UR10, UR6 ;  /* 0x0000000a250672a5 */ /* 0x000fe2000f8e0006 */
[----:B------:R-:W-:-:S02]  /*a8a0*/  ULDC UR5, c[0x0][0xa88] ;  /* 0x0002a20000057ab9 */ /* 0x000fc40000000800 */
[----:B------:R-:W-:Y:S01]  /*a8b0*/  ULDC.64 UR10, c[0x0][0xaf0] ;  /* 0x0002bc00000a7ab9 */ /* 0x000fe20000000a00 */
[----:B-1----:R-:W-:Y:S01]  /*a8c0*/  IMAD R64, R39, UR5, RZ ;  /* 0x0000000527407c24 */ /* 0x002fe2000f8e02ff */
[----:B------:R-:W-:Y:S02]  /*a8d0*/  MOV R36, R38 ;  /* 0x0000002600247202 */ /* 0x000fe40000000f00 */
[----:B0-----:R-:W-:-:S03]  /*a8e0*/  MOV R37, R5 ;  /* 0x0000000500257202 */ /* 0x001fc60000000f00 */
[----:B------:R-:W-:-:S04]  /*a8f0*/  IMAD.WIDE R4, R187, 0x2, R36 ;  /* 0x00000002bb047825 */ /* 0x000fc800078e0224 */
[----:B------:R-:W-:Y:S01]  /*a900*/  IMAD.WIDE R36, R9, 0x2, R36 ;  /* 0x0000000209247825 */ /* 0x000fe200078e0224 */
[C---:B------:R-:W-:Y:S02]  /*a910*/  IADD3 R21, P6, R4.reuse, 0x20, RZ ;  /* 0x0000002004157810 */ /* 0x040fe40007fde0ff */
[C---:B------:R-:W-:Y:S02]  /*a920*/  IADD3 R33, P1, R4.reuse, 0x4040, RZ ;  /* 0x0000404004217810 */ /* 0x040fe40007f3e0ff */
[----:B------:R-:W-:Y:S01]  /*a930*/  IADD3 R45, P0, R4, 0x4060, RZ ;  /* 0x00004060042d7810 */ /* 0x000fe20007f1e0ff */
[--C-:B------:R-:W-:Y:S01]  /*a940*/  IMAD.X R13, RZ, RZ, R5.reuse, P6 ;  /* 0x000000ffff0d7224 */ /* 0x100fe200030e0605 */
[----:B------:R-:W-:Y:S01]  /*a950*/  IADD3 R35, P6, R36, 0x1000, RZ ;  /* 0x0000100024237810 */ /* 0x000fe20007fde0ff */
[----:B------:R-:W-:Y:S01]  /*a960*/  IMAD.X R43, RZ, RZ, R5, P1 ;  /* 0x000000ffff2b7224 */ /* 0x000fe200008e0605 */
[----:B------:R-:W-:Y:S02]  /*a970*/  ISETP.NE.AND P1, PT, R39, 0x1, PT ;  /* 0x000000012700780c */ /* 0x000fe40003f25270 */
[----:B------:R-:W-:-:S02]  /*a980*/  LOP3.LUT R34, R35, 0x380, RZ, 0xc0, !PT ;  /* 0x0000038023227812 */ /* 0x000fc400078ec0ff */
[----:B------:R-:W-:Y:S02]  /*a990*/  IADD3 R31, P2, R4, 0x4020, RZ ;  /* 0x00004020041f7810 */ /* 0x000fe40007f5e0ff */
[----:B------:R-:W-:Y:S02]  /*a9a0*/  SHF.R.U64 R34, R34, 0x3, RZ ;  /* 0x0000000322227819 */ /* 0x000fe400000012ff */
[----:B------:R-:W-:Y:S01]  /*a9b0*/  LOP3.LUT R9, R4, 0x380, RZ, 0xc0, !PT ;  /* 0x0000038004097812 */ /* 0x000fe200078ec0ff */
[----:B------:R-:W-:Y:S01]  /*a9c0*/  IMAD.X R41, RZ, RZ, R5, P2 ;  /* 0x000000ffff297224 */ /* 0x000fe200010e0605 */
[----:B------:R-:W-:Y:S01]  /*a9d0*/  LOP3.LUT R34, R34, R35, RZ, 0x3c, !PT ;  /* 0x0000002322227212 */ /* 0x000fe200078e3cff */
[----:B------:R-:W-:Y:S01]  /*a9e0*/  IMAD.X R35, RZ, RZ, R37, P6 ;  /* 0x000000ffff237224 */ /* 0x000fe200030e0625 */
[----:B------:R-:W-:Y:S01]  /*a9f0*/  IADD3 R47, P6, R36, 0x7000, RZ ;  /* 0x00007000242f7810 */ /* 0x000fe20007fde0ff */
[----:B------:R-:W0:Y:S01]  /*aa00*/  @P1 LDC R48, c[0x0][0xbf0] ;  /* 0x0002fc00ff301b82 */ /* 0x000e220000000800 */
[----:B------:R-:W-:-:S02]  /*aa10*/  LOP3.LUT R14, R33, 0x380, RZ, 0xc0, !PT ;  /* 0x00000380210e7812 */ /* 0x000fc400078ec0ff */
[----:B------:R-:W-:Y:S02]  /*aa20*/  LOP3.LUT R20, R47, 0x380, RZ, 0xc0, !PT ;  /* 0x000003802f147812 */ /* 0x000fe400078ec0ff */
[----:B------:R-:W-:Y:S02]  /*aa30*/  LOP3.LUT R44, R45, 0x380, RZ, 0xc0, !PT ;  /* 0x000003802d2c7812 */ /* 0x000fe400078ec0ff */
[----:B------:R-:W-:Y:S02]  /*aa40*/  SHF.R.U64 R20, R20, 0x3, RZ ;  /* 0x0000000314147819 */ /* 0x000fe400000012ff */
[----:B------:R-:W-:Y:S02]  /*aa50*/  LOP3.LUT R12, R31, 0x380, RZ, 0xc0, !PT ;  /* 0x000003801f0c7812 */ /* 0x000fe400078ec0ff */
[----:B------:R-:W-:Y:S02]  /*aa60*/  LOP3.LUT R20, R20, R47, RZ, 0x3c, !PT ;  /* 0x0000002f14147212 */ /* 0x000fe400078e3cff */
[----:B------:R-:W1:Y:S01]  /*aa70*/  @P1 LDC R47, c[0x0][0xbec] ;  /* 0x0002fb00ff2f1b82 */ /* 0x000e620000000800 */
[----:B------:R-:W-:-:S02]  /*aa80*/  SHF.R.U64 R9, R9, 0x3, RZ ;  /* 0x0000000309097819 */ /* 0x000fc400000012ff */
[----:B------:R-:W-:Y:S02]  /*aa90*/  LOP3.LUT R8, R21, 0x380, RZ, 0xc0, !PT ;  /* 0x0000038015087812 */ /* 0x000fe400078ec0ff */
[----:B------:R-:W-:Y:S02]  /*aaa0*/  SHF.R.U64 R14, R14, 0x3, RZ ;  /* 0x000000030e0e7819 */ /* 0x000fe400000012ff */
[----:B------:R-:W-:Y:S02]  /*aab0*/  SHF.R.U64 R44, R44, 0x3, RZ ;  /* 0x000000032c2c7819 */ /* 0x000fe400000012ff */
[C---:B------:R-:W-:Y:S02]  /*aac0*/  IADD3 R29, P3, R4.reuse, 0x4000, RZ ;  /* 0x00004000041d7810 */ /* 0x040fe40007f7e0ff */
[C---:B------:R-:W-:Y:S02]  /*aad0*/  IADD3 R27, P4, R4.reuse, 0x60, RZ ;  /* 0x00000060041b7810 */ /* 0x040fe40007f9e0ff */
[----:B------:R-:W-:Y:S01]  /*aae0*/  IADD3 R25, P5, R4, 0x40, RZ ;  /* 0x0000004004197810 */ /* 0x000fe20007fbe0ff */
[--C-:B------:R-:W-:Y:S01]  /*aaf0*/  IMAD.X R15, RZ, RZ, R5.reuse, P3 ;  /* 0x000000ffff0f7224 */ /* 0x100fe200018e0605 */
[----:B------:R-:W-:Y:S01]  /*ab00*/  SHF.R.U64 R12, R12, 0x3, RZ ;  /* 0x000000030c0c7819 */ /* 0x000fe200000012ff */
[--C-:B------:R-:W-:Y:S01]  /*ab10*/  IMAD.X R11, RZ, RZ, R5.reuse, P4 ;  /* 0x000000ffff0b7224 */ /* 0x100fe200020e0605 */
[----:B------:R-:W-:Y:S01]  /*ab20*/  LOP3.LUT R4, R9, R4, RZ, 0x3c, !PT ;  /* 0x0000000409047212 */ /* 0x000fe200078e3cff */
[----:B------:R-:W-:Y:S01]  /*ab30*/  IMAD.X R9, RZ, RZ, R5, P5 ;  /* 0x000000ffff097224 */ /* 0x000fe200028e0605 */
[----:B------:R-:W-:-:S02]  /*ab40*/  SHF.R.U64 R8, R8, 0x3, RZ ;  /* 0x0000000308087819 */ /* 0x000fc400000012ff */
[----:B------:R-:W-:Y:S02]  /*ab50*/  LOP3.LUT R42, R14, R33, RZ, 0x3c, !PT ;  /* 0x000000210e2a7212 */ /* 0x000fe400078e3cff */
[----:B------:R-:W-:Y:S01]  /*ab60*/  LOP3.LUT R44, R44, R45, RZ, 0x3c, !PT ;  /* 0x0000002d2c2c7212 */ /* 0x000fe200078e3cff */
[----:B------:R-:W-:Y:S01]  /*ab70*/  IMAD.X R45, RZ, RZ, R5, P0 ;  /* 0x000000ffff2d7224 */ /* 0x000fe200000e0605 */
[----:B------:R-:W-:Y:S02]  /*ab80*/  LOP3.LUT R10, R29, 0x380, RZ, 0xc0, !PT ;  /* 0x000003801d0a7812 */ /* 0x000fe400078ec0ff */
[----:B------:R-:W-:Y:S02]  /*ab90*/  LOP3.LUT R40, R12, R31, RZ, 0x3c, !PT ;  /* 0x0000001f0c287212 */ /* 0x000fe400078e3cff */
[----:B------:R-:W-:Y:S02]  /*aba0*/  LOP3.LUT R12, R8, R21, RZ, 0x3c, !PT ;  /* 0x00000015080c7212 */ /* 0x000fe400078e3cff */
[----:B------:R-:W-:-:S02]  /*abb0*/  MOV R46, R4 ;  /* 0x00000004002e7202 */ /* 0x000fc40000000f00 */
[----:B------:R-:W-:Y:S02]  /*abc0*/  LOP3.LUT R8, R25, 0x380, RZ, 0xc0, !PT ;  /* 0x0000038019087812 */ /* 0x000fe400078ec0ff */
[----:B------:R-:W-:Y:S02]  /*abd0*/  F2FP.F16.F32.PACK_AB R4, R89, R88 ;  /* 0x000000585904723e */ /* 0x000fe400000000ff */
[----:B------:R-:W-:Y:S01]  /*abe0*/  F2FP.F16.F32.PACK_AB R5, R91, R90 ;  /* 0x0000005a5b05723e */ /* 0x000fe200000000ff */
[----:B------:R-:W-:Y:S01]  /*abf0*/  BAR.SYNC.DEFER_BLOCKING 0x1, 0x100 ;  /* 0x0044000000007b1d */ /* 0x000fe20000010000 */
[----:B------:R-:W-:Y:S01]  /*ac00*/  MOV R66, R42 ;  /* 0x0000002a00427202 */ /* 0x000fe20000000f00 */
[----:B------:R-:W-:Y:S01]  /*ac10*/  VIADD R42, R17, UR36 ;  /* 0x00000024112a7c36 */ /* 0x000fe20008000000 */
[----:B------:R-:W-:Y:S01]  /*ac20*/  SHF.R.U64 R10, R10, 0x3, RZ ;  /* 0x000000030a0a7819 */ /* 0x000fe200000012ff */
[----:B------:R-:W-:Y:S01]  /*ac30*/  VIADD R43, R186, UR36 ;  /* 0x00000024ba2b7c36 */ /* 0x000fe20008000000 */
[----:B------:R-:W-:-:S02]  /*ac40*/  SHF.R.U64 R8, R8, 0x3, RZ ;  /* 0x0000000308087819 */ /* 0x000fc400000012ff */
[----:B------:R-:W-:Y:S02]  /*ac50*/  LOP3.LUT R14, R10, R29, RZ, 0x3c, !PT ;  /* 0x0000001d0a0e7212 */ /* 0x000fe400078e3cff */
[----:B------:R-:W-:Y:S02]  /*ac60*/  LOP3.LUT R10, R27, 0x380, RZ, 0xc0, !PT ;  /* 0x000003801b0a7812 */ /* 0x000fe400078ec0ff */
[----:B------:R-:W-:Y:S02]  /*ac70*/  LOP3.LUT R8, R8, R25, RZ, 0x3c, !PT ;  /* 0x0000001908087212 */ /* 0x000fe400078e3cff */
[----:B------:R-:W-:Y:S02]  /*ac80*/  IADD3 R25, P0, R36, 0x6000, RZ ;  /* 0x0000600024197810 */ /* 0x000fe40007f1e0ff */
[----:B------:R-:W-:Y:S02]  /*ac90*/  SHF.R.U64 R10, R10, 0x3, RZ ;  /* 0x000000030a0a7819 */ /* 0x000fe400000012ff */
[----:B------:R-:W-:-:S02]  /*aca0*/  LOP3.LUT R24, R25, 0x380, RZ, 0xc0, !PT ;  /* 0x0000038019187812 */ /* 0x000fc400078ec0ff */
[----:B------:R-:W-:Y:S02]  /*acb0*/  LOP3.LUT R10, R10, R27, RZ, 0x3c, !PT ;  /* 0x0000001b0a0a7212 */ /* 0x000fe400078e3cff */
[----:B------:R-:W-:Y:S02]  /*acc0*/  SHF.R.U64 R24, R24, 0x3, RZ ;  /* 0x0000000318187819 */ /* 0x000fe400000012ff */
[----:B------:R-:W-:Y:S01]  /*acd0*/  MOV R54, R10 ;  /* 0x0000000a00367202 */ /* 0x000fe20000000f00 */
[----:B------:R1:W-:Y:S01]  /*ace0*/  STSM.16.M88.4 [R46], R4 ;  /* 0x000000042e007844 */ /* 0x0003e20000000200 */
[----:B------:R-:W-:Y:S01]  /*acf0*/  LOP3.LUT R24, R24, R25, RZ, 0x3c, !PT ;  /* 0x0000001918187212 */ /* 0x000fe200078e3cff */
[----:B------:R-:W-:Y:S01]  /*ad00*/  IMAD.X R25, RZ, RZ, R37, P0 ;  /* 0x000000ffff197224 */ /* 0x000fe200000e0625 */
[----:B------:R-:W-:Y:S01]  /*ad10*/  MOV R53, R14 ;  /* 0x0000000e00357202 */ /* 0x000fe20000000f00 */
[----:B------:R-:W-:Y:S01]  /*ad20*/  IMAD.U32 R14, RZ, RZ, UR8 ;  /* 0x00000008ff0e7e24 */ /* 0x000fe2000f8e00ff */
[----:B------:R-:W-:Y:S01]  /*ad30*/  MOV R15, R12 ;  /* 0x0000000c000f7202 */ /* 0x000fe20000000f00 */
[----:B------:R-:W-:Y:S01]  /*ad40*/  ULDC.64 UR8, c[0x0][0xae8] ;  /* 0x0002ba0000087ab9 */ /* 0x000fe20000000a00 */
[----:B------:R-:W-:-:S02]  /*ad50*/  IADD3 R29, P3, R36, 0x4000, RZ ;  /* 0x00004000241d7810 */ /* 0x000fc40007f7e0ff */
[----:B------:R-:W-:Y:S02]  /*ad60*/  IADD3 R27, P2, R36, 0x5000, RZ ;  /* 0x00005000241b7810 */ /* 0x000fe40007f5e0ff */
[----:B------:R-:W-:Y:S02]  /*ad70*/  LOP3.LUT R28, R29, 0x380, RZ, 0xc0, !PT ;  /* 0x000003801d1c7812 */ /* 0x000fe400078ec0ff */
[----:B------:R-:W-:Y:S02]  /*ad80*/  LOP3.LUT R26, R27, 0x380, RZ, 0xc0, !PT ;  /* 0x000003801b1a7812 */ /* 0x000fe400078ec0ff */
[----:B------:R-:W-:Y:S01]  /*ad90*/  SHF.R.U64 R28, R28, 0x3, RZ ;  /* 0x000000031c1c7819 */ /* 0x000fe200000012ff */
[----:B-1----:R-:W-:Y:S01]  /*ada0*/  @P1 IMAD.HI.U32 R5, R42, R47, RZ ;  /* 0x0000002f2a051227 */ /* 0x002fe200078e00ff */
[----:B------:R-:W-:Y:S02]  /*adb0*/  F2FP.F16.F32.PACK_AB R7, R103, R102 ;  /* 0x000000666707723e */ /* 0x000fe400000000ff */
[----:B------:R-:W-:Y:S01]  /*adc0*/  MOV R52, R40 ;  /* 0x0000002800347202 */ /* 0x000fe20000000f00 */
[----:B------:R-:W-:Y:S01]  /*add0*/  IMAD.MOV.U32 R4, RZ, RZ, R42 ;  /* 0x000000ffff047224 */ /* 0x000fe200078e002a */
[----:B0-----:R-:W-:-:S02]  /*ade0*/  @P1 SHF.R.U32.HI R4, RZ, R48, R5 ;  /* 0x00000030ff041219 */ /* 0x001fc40000011605 */
[----:B------:R-:W-:Y:S02]  /*adf0*/  SHF.R.U64 R26, R26, 0x3, RZ ;  /* 0x000000031a1a7819 */ /* 0x000fe400000012ff */
[--C-:B------:R-:W-:Y:S01]  /*ae00*/  SHF.R.S32.HI R5, RZ, 0x1f, R4.reuse ;  /* 0x0000001fff057819 */ /* 0x100fe20000011404 */
[----:B------:R-:W-:Y:S01]  /*ae10*/  IMAD.MOV R6, RZ, RZ, -R4 ;  /* 0x000000ffff067224 */ /* 0x000fe200078e0a04 */
[----:B------:R-:W-:Y:S02]  /*ae20*/  IADD3 R12, P0, R4, UR6, RZ ;  /* 0x00000006040c7c10 */ /* 0x000fe4000ff1e0ff */
        /* <DEDUP_REMOVED lines=8> */
[----:B------:R-:W-:Y:S01]  /*aeb0*/  LOP3.LUT R28, R28, R29, RZ, 0x3c, !PT ;  /* 0x0000001d1c1c7212 */ /* 0x000fe200078e3cff */
[----:B------:R-:W-:Y:S01]  /*aec0*/  IMAD R10, R10, UR6, RZ ;  /* 0x000000060a0a7c24 */ /* 0x000fe2000f8e02ff */
[----:B------:R-:W-:Y:S01]  /*aed0*/  MOV R14, R8 ;  /* 0x00000008000e7202 */ /* 0x000fe20000000f00 */
[----:B------:R0:W-:Y:S01]  /*aee0*/  STSM.16.M88.4 [R15], R4 ;  /* 0x000000040f007844 */ /* 0x0001e20000000200 */
[----:B------:R-:W-:Y:S01]  /*aef0*/  IMAD.X R29, RZ, RZ, R37, P3 ;  /* 0x000000ffff1d7224 */ /* 0x000fe200018e0625 */
[----:B------:R-:W-:Y:S01]  /*af00*/  LOP3.LUT P0, RZ, R184, 0x3, RZ, 0xc0, !PT ;  /* 0x00000003b8ff7812 */ /* 0x000fe2000780c0ff */
[----:B------:R-:W-:Y:S01]  /*af10*/  IMAD R41, R11, UR7, R10 ;  /* 0x000000070b297c24 */ /* 0x000fe2000f8e020a */
[----:B------:R-:W-:Y:S01]  /*af20*/  ULDC.64 UR6, c[0x0][0xb50] ;  /* 0x0002d40000067ab9 */ /* 0x000fe20000000a00 */
[----:B------:R-:W-:-:S02]  /*af30*/  F2FP.F16.F32.PACK_AB R8, R105, R104 ;  /* 0x000000686908723e */ /* 0x000fc400000000ff */
[----:B------:R-:W-:Y:S02]  /*af40*/  F2FP.F16.F32.PACK_AB R9, R107, R106 ;  /* 0x0000006a6b09723e */ /* 0x000fe400000000ff */
[----:B------:R-:W-:Y:S02]  /*af50*/  F2FP.F16.F32.PACK_AB R10, R109, R108 ;  /* 0x0000006c6d0a723e */ /* 0x000fe400000000ff */
[----:B------:R-:W-:Y:S02]  /*af60*/  F2FP.F16.F32.PACK_AB R11, R111, R110 ;  /* 0x0000006e6f0b723e */ /* 0x000fe400000000ff */
[----:B------:R-:W-:Y:S02]  /*af70*/  LEA R40, P3, R12, UR6, 0x2 ;  /* 0x000000060c287c11 */ /* 0x000fe4000f8610ff */
[----:B------:R-:W-:Y:S01]  /*af80*/  LOP3.LUT R26, R26, R27, RZ, 0x3c, !PT ;  /* 0x0000001b1a1a7212 */ /* 0x000fe200078e3cff */
[----:B0-----:R-:W-:Y:S01]  /*af90*/  VIADD R5, R43, 0x8 ;  /* 0x000000082b057836 */ /* 0x001fe20000000000 */
[----:B------:R0:W-:Y:S01]  /*afa0*/  STSM.16.M88.4 [R14], R8 ;  /* 0x000000080e007844 */ /* 0x0001e20000000200 */
[----:B------:R-:W-:Y:S01]  /*afb0*/  IMAD.IADD R7, R13, 0x1, R41 ;  /* 0x000000010d077824 */ /* 0x000fe200078e0229 */
[----:B------:R-:W-:Y:S01]  /*afc0*/  F2FP.F16.F32.PACK_AB R4, R113, R112 ;  /* 0x000000707104723e */ /* 0x000fe200000000ff */
[----:B------:R-:W-:Y:S01]  /*afd0*/  IMAD.X R27, RZ, RZ, R37, P2 ;  /* 0x000000ffff1b7224 */ /* 0x000fe200010e0625 */
[-C--:B------:R-:W-:Y:S01]  /*afe0*/  ISETP.GE.OR P2, PT, R43, R64.reuse, P0 ;  /* 0x000000402b00720c */ /* 0x080fe20000746670 */
[----:B------:R-:W-:Y:S01]  /*aff0*/  SHFL.IDX PT, R60, R40, RZ, 0x1c1f ;  /* 0x001c1fff283c7589 */ /* 0x000fe200000e0000 */
[----:B------:R-:W-:-:S02]  /*b000*/  ISETP.GE.OR P0, PT, R5, R64, P0 ;  /* 0x000000400500720c */ /* 0x000fc40000706670 */
[----:B------:R-:W-:Y:S01]  /*b010*/  LEA.HI.X R41, R12, UR7, R7, 0x2, P3 ;  /* 0x000000070c297c11 */ /* 0x000fe200098f1407 */
[----:B------:R-:W-:Y:S01]  /*b020*/  SHFL.IDX PT, R62, R40, 0x1, 0x1c1f ;  /* 0x003c1f00283e7f89 */ /* 0x000fe200000e0000 */
[----:B------:R-:W-:Y:S02]  /*b030*/  F2FP.F16.F32.PACK_AB R5, R115, R114 ;  /* 0x000000727305723e */ /* 0x000fe400000000ff */
[----:B------:R-:W-:Y:S01]  /*b040*/  F2FP.F16.F32.PACK_AB R6, R117, R116 ;  /* 0x000000747506723e */ /* 0x000fe200000000ff */
[----:B------:R-:W1:Y:S01]  /*b050*/  SHFL.IDX PT, R61, R41, RZ, 0x1c1f ;  /* 0x001c1fff293d7589 */ /* 0x000e6200000e0000 */
[----:B------:R-:W-:Y:S02]  /*b060*/  F2FP.F16.F32.PACK_AB R7, R119, R118 ;  /* 0x000000767707723e */ /* 0x000fe400000000ff */
[----:B------:R-:W-:Y:S01]  /*b070*/  F2FP.F16.F32.PACK_AB R12, R121, R120 ;  /* 0x00000078790c723e */ /* 0x000fe200000000ff */
[----:B------:R-:W2:Y:S01]  /*b080*/  SHFL.IDX PT, R63, R41, 0x1, 0x1c1f ;  /* 0x003c1f00293f7f89 */ /* 0x000ea200000e0000 */
[----:B------:R-:W-:-:S02]  /*b090*/  F2FP.F16.F32.PACK_AB R13, R123, R122 ;  /* 0x0000007a7b0d723e */ /* 0x000fc400000000ff */
[----:B0-----:R-:W-:Y:S01]  /*b0a0*/  F2FP.F16.F32.PACK_AB R14, R125, R124 ;  /* 0x0000007c7d0e723e */ /* 0x001fe200000000ff */
[----:B------:R-:W-:Y:S01]  /*b0b0*/  STSM.16.M88.4 [R54], R4 ;  /* 0x0000000436007844 */ /* 0x000fe20000000200 */
[----:B------:R-:W-:Y:S02]  /*b0c0*/  F2FP.F16.F32.PACK_AB R15, R127, R126 ;  /* 0x0000007e7f0f723e */ /* 0x000fe400000000ff */
[----:B------:R-:W-:Y:S02]  /*b0d0*/  F2FP.F16.F32.PACK_AB R8, R129, R128 ;  /* 0x000000808108723e */ /* 0x000fe400000000ff */
[----:B------:R-:W-:Y:S01]  /*b0e0*/  F2FP.F16.F32.PACK_AB R9, R131, R130 ;  /* 0x000000828309723e */ /* 0x000fe200000000ff */
[----:B------:R-:W-:Y:S01]  /*b0f0*/  STSM.16.M88.4 [R53], R12 ;  /* 0x0000000c35007844 */ /* 0x000fe20000000200 */
[----:B------:R-:W-:Y:S02]  /*b100*/  F2FP.F16.F32.PACK_AB R10, R133, R132 ;  /* 0x00000084850a723e */ /* 0x000fe400000000ff */
[----:B------:R-:W-:-:S02]  /*b110*/  F2FP.F16.F32.PACK_AB R11, R135, R134 ;  /* 0x00000086870b723e */ /* 0x000fc400000000ff */
[----:B------:R-:W-:Y:S02]  /*b120*/  MOV R65, R44 ;  /* 0x0000002c00417202 */ /* 0x000fe40000000f00 */
[C---:B------:R-:W-:Y:S01]  /*b130*/  IADD3 R33, P5, R36.reuse, 0x2000, RZ ;  /* 0x0000200024217810 */ /* 0x040fe20007fbe0ff */
[----:B------:R-:W-:Y:S01]  /*b140*/  STSM.16.M88.4 [R52], R8 ;  /* 0x0000000834007844 */ /* 0x000fe20000000200 */
[----:B------:R-:W-:Y:S01]  /*b150*/  UIMAD UR5, UR12, UR8, URZ ;  /* 0x000000080c0572a4 */ /* 0x000fe2000f8e023f */
[C---:B------:R-:W-:Y:S02]  /*b160*/  IADD3 R31, P4, R36.reuse, 0x3000, RZ ;  /* 0x00003000241f7810 */ /* 0x040fe40007f9e0ff */
[----:B------:R0:W-:Y:S01]  /*b170*/  STSM.16.M88.4 [R66], R136 ;  /* 0x0000008842007844 */ /* 0x0001e20000000200 */
[----:B------:R-:W-:Y:S01]  /*b180*/  UIMAD.WIDE.U32 UR6, UR39, UR8, URZ ;  /* 0x00000008270672a5 */ /* 0x000fe2000f8e003f */
[----:B------:R-:W-:Y:S02]  /*b190*/  LOP3.LUT R21, R36, 0x380, RZ, 0xc0, !PT ;  /* 0x0000038024157812 */ /* 0x000fe400078ec0ff */
[----:B------:R-:W-:Y:S01]  /*b1a0*/  STSM.16.M88.4 [R65], R144 ;  /* 0x0000009041007844 */ /* 0x000fe20000000200 */
[----:B------:R-:W-:Y:S01]  /*b1b0*/  UIMAD UR5, UR39, UR9, UR5 ;  /* 0x00000009270572a4 */ /* 0x000fe2000f8e0205 */
[----:B------:R-:W-:Y:S01]  /*b1c0*/  LOP3.LUT R32, R33, 0x380, RZ, 0xc0, !PT ;  /* 0x0000038021207812 */ /* 0x000fe200078ec0ff */
[----:B------:R-:W-:Y:S01]  /*b1d0*/  BAR.SYNC.DEFER_BLOCKING 0x1, 0x100 ;  /* 0x0044000000007b1d */ /* 0x000fe20000010000 */
[----:B------:R-:W-:-:S07]  /*b1e0*/  LOP3.LUT R30, R31, 0x380, RZ, 0xc0, !PT ;  /* 0x000003801f1e7812 */ /* 0x000fce00078ec0ff */
[----:B0-----:R-:W0:Y:S01]  /*b1f0*/  @P1 LDC R66, c[0x0][0xbec] ;  /* 0x0002fb00ff421b82 */ /* 0x001e220000000800 */
[----:B------:R-:W-:Y:S01]  /*b200*/  UIMAD UR8, UR13, UR10, URZ ;  /* 0x0000000a0d0872a4 */ /* 0x000fe2000f8e023f */
[----:B------:R-:W-:Y:S01]  /*b210*/  SHF.R.U64 R21, R21, 0x3, RZ ;  /* 0x0000000315157819 */ /* 0x000fe200000012ff */
[----:B------:R-:W-:Y:S01]  /*b220*/  UIADD3 UR7, UR7, UR5, URZ ;  /* 0x0000000507077290 */ /* 0x000fe2000fffe03f */
[----:B------:R-:W-:Y:S01]  /*b230*/  SHF.R.U64 R32, R32, 0x3, RZ ;  /* 0x0000000320207819 */ /* 0x000fe200000012ff */
[----:B-1----:R1:W-:Y:S01]  /*b240*/  @!P2 ST.E desc[UR46][R60.64], R3 ;  /* 0x000000033c00a985 */ /* 0x0023e2000c10192e */
[----:B------:R-:W-:Y:S01]  /*b250*/  UIMAD UR5, UR37, UR11, UR8 ;  /* 0x0000000b250572a4 */ /* 0x000fe2000f8e0208 */
[----:B------:R-:W-:Y:S02]  /*b260*/  SHF.R.U64 R30, R30, 0x3, RZ ;  /* 0x000000031e1e7819 */ /* 0x000fe400000012ff */
[----:B--2---:R2:W-:Y:S01]  /*b270*/  @!P0 ST.E desc[UR46][R62.64], R0 ;  /* 0x000000003e008985 */ /* 0x0045e2000c10192e */
[----:B------:R-:W-:Y:S01]  /*b280*/  UIMAD.WIDE.U32 UR6, UR37, UR10, UR6 ;  /* 0x0000000a250672a5 */ /* 0x000fe2000f8e0006 */
[----:B------:R-:W-:Y:S01]  /*b290*/  LOP3.LUT R36, R21, R36, RZ, 0x3c, !PT ;  /* 0x0000002415247212 */ /* 0x000fe200078e3cff */
[--C-:B------:R-:W-:Y:S01]  /*b2a0*/  IMAD.X R21, RZ, RZ, R37.reuse, P6 ;  /* 0x000000ffff157224 */ /* 0x100fe200030e0625 */
[----:B------:R3:W5:Y:S01]  /*b2b0*/  LD.E.128 R12, desc[UR46][R24.64] ;  /* 0x0000002e180c7980 */ /* 0x000762000c101d00 */
[----:B------:R-:W-:Y:S01]  /*b2c0*/  LOP3.LUT R32, R32, R33, RZ, 0x3c, !PT ;  /* 0x0000002120207212 */ /* 0x000fe200078e3cff */
[----:B------:R-:W-:Y:S01]  /*b2d0*/  ULDC.64 UR8, c[0x0][0xae0] ;  /* 0x0002b80000087ab9 */ /* 0x000fe20000000a00 */
[----:B------:R-:W-:Y:S01]  /*b2e0*/  LOP3.LUT R30, R30, R31, RZ, 0x3c, !PT ;  /* 0x0000001f1e1e7212 */ /* 0x000fe200078e3cff */
[----:B-1----:R-:W1:Y:S01]  /*b2f0*/  @P1 LDC R61, c[0x0][0xbf0] ;  /* 0x0002fc00ff3d1b82 */ /* 0x002e620000000800 */
[----:B--2---:R-:W-:Y:S01]  /*b300*/  IMAD R0, R19, 0x20, R22 ;  /* 0x0000002013007824 */ /* 0x004fe200078e0216 */
[----:B------:R-:W-:Y:S01]  /*b310*/  UIADD3 UR5, UR7, UR5, URZ ;  /* 0x0000000507057290 */ /* 0x000fe2000fffe03f */
[----:B------:R-:W-:Y:S01]  /*b320*/  IMAD.X R33, RZ, RZ, R37, P5 ;  /* 0x000000ffff217224 */ /* 0x000fe200028e0625 */
[----:B------:R2:W5:Y:S01]  /*b330*/  LD.E.128 R8, desc[UR46][R20.64] ;  /* 0x0000002e14087980 */ /* 0x000562000c101d00 */
[----:B---3--:R-:W-:-:S02]  /*b340*/  VIADD R25, R0, UR36 ;  /* 0x0000002400197c36 */ /* 0x008fc40008000000 */
[----:B------:R-:W-:Y:S01]  /*b350*/  IMAD.X R31, RZ, RZ, R37, P4 ;  /* 0x000000ffff1f7224 */ /* 0x000fe200020e0625 */
[----:B------:R-:W5:Y:S01]  /*b360*/  LD.E.128 R48, desc[UR46][R36.64] ;  /* 0x0000002e24307980 */ /* 0x000f62000c101d00 */
[----:B0-----:R-:W-:-:S03]  /*b370*/  @P1 IMAD.HI.U32 R0, R25, R66, RZ ;  /* 0x0000004219001227 */ /* 0x001fc600078e00ff */
[----:B------:R-:W5:Y:S01]  /*b380*/  LD.E.128 R44, desc[UR46][R34.64] ;  /* 0x0000002e222c7980 */ /* 0x000f62000c101d00 */
[----:B------:R-:W-:Y:S02]  /*b390*/  IMAD.MOV.U32 R3, RZ, RZ, R25 ;  /* 0x000000ffff037224 */ /* 0x000fe400078e0019 */
[----:B--2---:R-:W-:Y:S01]  /*b3a0*/  IMAD.U32 R21, RZ, RZ, UR7 ;  /* 0x00000007ff157e24 */ /* 0x004fe2000f8e00ff */
[----:B------:R-:W5:Y:S01]  /*b3b0*/  LD.E.128 R40, desc[UR46][R32.64] ;  /* 0x0000002e20287980 */ /* 0x000f62000c101d00 */
[----:B------:R-:W-:Y:S01]  /*b3c0*/  IMAD.U32 R20, RZ, RZ, UR6 ;  /* 0x00000006ff147e24 */ /* 0x000fe2000f8e00ff */
[----:B------:R-:W-:Y:S02]  /*b3d0*/  ULDC.64 UR6, c[0x0][0xad8] ;  /* 0x0002b60000067ab9 */ /* 0x000fe40000000a00 */
[----:B------:R-:W5:Y:S01]  /*b3e0*/  LD.E.128 R4, desc[UR46][R30.64] ;  /* 0x0000002e1e047980 */ /* 0x000f62000c101d00 */
[----:B-1----:R-:W-:-:S03]  /*b3f0*/  @P1 SHF.R.U32.HI R3, RZ, R61, R0 ;  /* 0x0000003dff031219 */ /* 0x002fc60000011600 */
[----:B------:R-:W5:Y:S01]  /*b400*/  LD.E.128 R56, desc[UR46][R28.64] ;  /* 0x0000002e1c387980 */ /* 0x000f62000c101d00 */
[--C-:B------:R-:W-:Y:S01]  /*b410*/  SHF.R.S32.HI R0, RZ, 0x1f, R3.reuse ;  /* 0x0000001fff007819 */ /* 0x100fe20000011403 */
[----:B------:R-:W-:Y:S02]  /*b420*/  IMAD.MOV R24, RZ, RZ, -R3 ;  /* 0x000000ffff187224 */ /* 0x000fe400078e0a03 */
[----:B------:R-:W-:Y:S01]  /*b430*/  IMAD.U32 R21, RZ, RZ, UR5 ;  /* 0x00000005ff157e24 */ /* 0x000fe2000f8e00ff */
[----:B------:R0:W5:Y:S01]  /*b440*/  LD.E.128 R52, desc[UR46][R26.64] ;  /* 0x0000002e1a347980 */ /* 0x000162000c101d00 */
[----:B------:R-:W-:Y:S02]  /*b450*/  IMAD R0, R0, UR8, RZ ;  /* 0x0000000800007c24 */ /* 0x000fe4000f8e02ff */
[----:B------:R-:W-:Y:S01]  /*b460*/  IMAD R39, R39, R24, R25 ;  /* 0x0000001827277224 */ /* 0x000fe200078e0219 */
[----:B------:R-:W-:Y:S01]  /*b470*/  @!PT LDS RZ, [RZ] ;  /* 0x00000000fffff984 */ /* 0x000fe20000000800 */
[----:B------:R-:W-:Y:S01]  /*b480*/  @!PT LDS RZ, [RZ] ;  /* 0x00000000fffff984 */ /* 0x000fe20000000800 */
[----:B------:R-:W-:Y:S01]  /*b490*/  @!PT LDS RZ, [RZ] ;  /* 0x00000000fffff984 */ /* 0x000fe20000000800 */
[----:B------:R-:W-:Y:S01]  /*b4a0*/  @!PT LDS RZ, [RZ] ;  /* 0x00000000fffff984 */ /* 0x000fe20000000800 */
[----:B------:R1:W-:Y:S06]  /*b4b0*/  MEMBAR.ALL.CTA ;  /* 0x0000000000007992 */ /* 0x0003ec0000008000 */
[----:B-1----:R-:W1:Y:S01]  /*b4c0*/  FENCE.VIEW.ASYNC.S ;  /* 0x00000000000073c6 */ /* 0x002e620000000000 */
[----:B------:R-:W-:-:S02]  /*b4d0*/  IMAD R25, R3, UR9, R0 ;  /* 0x0000000903197c24 */ /* 0x000fc4000f8e0200 */
[----:B------:R-:W-:Y:S01]  /*b4e0*/  IMAD.WIDE.U32 R20, R3, UR8, R20 ;  /* 0x0000000803147c25 */ /* 0x000fe2000f8e0014 */
[----:B------:R-:W-:-:S03]  /*b4f0*/  SHF.R.S32.HI R0, RZ, 0x1f, R39 ;  /* 0x0000001fff007819 */ /* 0x000fc60000011427 */
[----:B------:R-:W-:Y:S02]  /*b500*/  IMAD.IADD R21, R21, 0x1, R25 ;  /* 0x0000000115157824 */ /* 0x000fe400078e0219 */
[----:B------:R-:W-:Y:S02]  /*b510*/  IMAD R0, R0, UR6, RZ ;  /* 0x0000000600007c24 */ /* 0x000fe4000f8e02ff */
[----:B0-----:R-:W-:Y:S02]  /*b520*/  VIADD R27, R22, UR36 ;  /* 0x00000024161b7c36 */ /* 0x001fe40008000000 */
        /* <DEDUP_REMOVED lines=21> */
[-C--:B-1----:R-:W-:Y:S02]  /*b680*/  @!P2 LEA R20, P4, R2, R25.reuse, 0x1 ;  /* 0x000000190214a211 */ /* 0x082fe400078808ff */
[----:B------:R-:W-:Y:S02]  /*b690*/  @!P3 LEA R24, P5, R18, R25, 0x1 ;  /* 0x000000191218b211 */ /* 0x000fe400078a08ff */
[-C--:B--2---:R-:W-:Y:S02]  /*b6a0*/  @!P2 LEA.HI.X R21, R2, R3.reuse, R189, 0x1, P4 ;  /* 0x000000030215a211 */ /* 0x084fe400020f0cbd */
[----:B------:R-:W-:-:S03]  /*b6b0*/  @!P3 LEA.HI.X R25, R18, R3, R188, 0x1, P5 ;  /* 0x000000031219b211 */ /* 0x000fc600028f0cbc */
[----:B-----5:R3:W-:Y:S04]  /*b6c0*/  @!P2 ST.E.128 desc[UR46][R20.64], R48 ;  /* 0x000000301400a985 */ /* 0x0207e8000c101d2e */
[----:B------:R3:W-:Y:S02]  /*b6d0*/  @!P3 ST.E.128 desc[UR46][R24.64], R56 ;  /* 0x000000381800b985 */ /* 0x0007e4000c101d2e */
.L_x_8985:
[----:B------:R-:W-:Y:S05]  /*b6e0*/  BSYNC B1 ;  /* 0x0000000000017941 */ /* 0x000fea0003800000 */
.L_x_8984:
[----:B--2---:R2:W4:Y:S01]  /*b6f0*/  SHFL.IDX PT, R3, R26, 0x1, 0x181f ;  /* 0x00381f001a037f89 */ /* 0x00452200000e0000 */
[----:B------:R-:W-:Y:S03]  /*b700*/  BSSY B1, `(.L_x_8986) ;  /* 0x000000c000017945 */ /* 0x000fe60003800000 */
[----:B-1-3--:R2:W1:Y:S01]  /*b710*/  SHFL.IDX PT, R25, R0, 0x1, 0x181f ;  /* 0x00381f0000197f89 */ /* 0x00a46200000e0000 */
[----:B------:R-:W-:Y:S05]  /*b720*/  @P0 BRA `(.L_x_8987) ;  /* 0x0000000000240947 */ /* 0x000fea0003800000 */
[----:B------:R-:W-:Y:S02]  /*b730*/  ULDC UR5, c[0x0][0xac8] ;  /* 0x0002b20000057ab9 */ /* 0x000fe40000000800 */
[----:B------:R-:W-:Y:S02]  /*b740*/  ISETP.GE.AND P3, PT, R2, UR5, PT ;  /* 0x0000000502007c0c */ /* 0x000fe4000bf66270 */
[----:B------:R-:W-:-:S11]  /*b750*/  ISETP.GE.AND P4, PT, R18, UR5, PT ;  /* 0x0000000512007c0c */ /* 0x000fd6000bf86270 */
[-C--:B-1----:R-:W-:Y:S02]  /*b760*/  @!P3 LEA R20, P0, R2, R25.reuse, 0x1 ;  /* 0x000000190214b211 */ /* 0x082fe400078008ff */
[----:B------:R-:W-:Y:S02]  /*b770*/  @!P4 LEA R24, P2, R18, R25, 0x1 ;  /* 0x000000191218c211 */ /* 0x000fe400078408ff */
[-C--:B----4-:R-:W-:Y:S02]  /*b780*/  @!P3 LEA.HI.X R21, R2, R3.reuse, R189, 0x1, P0 ;  /* 0x000000030215b211 */ /* 0x090fe400000f0cbd */
[----:B------:R-:W-:-:S03]  /*b790*/  @!P4 LEA.HI.X R25, R18, R3, R188, 0x1, P2 ;  /* 0x000000031219c211 */ /* 0x000fc600010f0cbc */
[----:B-----5:R3:W-:Y:S04]  /*b7a0*/  @!P3 ST.E.128 desc[UR46][R20.64], R44 ;  /* 0x0000002c1400b985 */ /* 0x0207e8000c101d2e */
[----:B------:R3:W-:Y:S02]  /*b7b0*/  @!P4 ST.E.128 desc[UR46][R24.64], R52 ;  /* 0x000000341800c985 */ /* 0x0007e4000c101d2e */
.L_x_8987:
[----:B------:R-:W-:Y:S05]  /*b7c0*/  BSYNC B1 ;  /* 0x0000000000017941 */ /* 0x000fea0003800000 */
.L_x_8986:
[----:B----4-:R4:W0:Y:S01]  /*b7d0*/  SHFL.IDX PT, R3, R26, 0x2, 0x181f ;  /* 0x00581f001a037f89 */ /* 0x01082200000e0000 */
        /* <DEDUP_REMOVED lines=8> */
[-C--:B0-----:R-:W-:Y:S02]  /*b860*/  @!P2 LEA.HI.X R21, R2, R3.reuse, R189, 0x1, P0 ;  /* 0x000000030215a211 */ /* 0x081fe400000f0cbd */
[----:B------:R-:W-:-:S03]  /*b870*/  @!P3 LEA.HI.X R25, R18, R3, R188, 0x1, P1 ;  /* 0x000000031219b211 */ /* 0x000fc600008f0cbc */
[----:B-----5:R3:W-:Y:S04]  /*b880*/  @!P2 ST.E.128 desc[UR46][R20.64], R40 ;  /* 0x000000281400a985 */ /* 0x0207e8000c101d2e */
[----:B------:R3:W-:Y:S02]  /*b890*/  @!P3 ST.E.128 desc[UR46][R24.64], R12 ;  /* 0x0000000c1800b985 */ /* 0x0007e4000c101d2e */
.L_x_8989:
[----:B------:R-:W-:Y:S05]  /*b8a0*/  BSYNC B1 ;  /* 0x0000000000017941 */ /* 0x000fea0003800000 */
.L_x_8988:
[----:B0-----:R-:W-:Y:S01]  /*b8b0*/  VIADD R3, R27, 0x60 ;  /* 0x000000601b037836 */ /* 0x001fe20000000000 */
[----:B---3-5:R0:W3:Y:S04]  /*b8c0*/  SHFL.IDX PT, R15, R26, 0x3, 0x181f ;  /* 0x00781f001a0f7f89 */ /* 0x0280e800000e0000 */
[----:B------:R-:W-:Y:S01]  /*b8d0*/  ISETP.GE.AND P0, PT, R3, R64, PT ;  /* 0x000000400300720c */ /* 0x000fe20003f06270 */
[----:B------:R0:W0:-:S12]  /*b8e0*/  SHFL.IDX PT, R21, R0, 0x3, 0x181f ;  /* 0x00781f0000157f89 */ /* 0x00001800000e0000 */
[----:B------:R-:W-:Y:S05]  /*b8f0*/  @P0 BRA `(.L_x_8990) ;  /* 0x0000000800800947 */ /* 0x000fea0003800000 */
[----:B------:R-:W-:Y:S02]  /*b900*/  ULDC UR5, c[0x0][0xac8] ;  /* 0x0002b20000057ab9 */ /* 0x000fe40000000800 */
[----:B------:R-:W-:-:S13]  /*b910*/  ISETP.GE.AND P1, PT, R2, UR5, PT ;  /* 0x0000000502007c0c */ /* 0x000fda000bf26270 */
[----:B0-----:R-:W-:-:S04]  /*b920*/  @!P1 LEA R12, P0, R2, R21, 0x1 ;  /* 0x00000015020c9211 */ /* 0x001fc800078008ff */
[----:B---3--:R-:W-:Y:S02]  /*b930*/  @!P1 LEA.HI.X R13, R2, R15, R189, 0x1, P0 ;  /* 0x0000000f020d9211 */ /* 0x008fe400000f0cbd */
[----:B------:R-:W-:-:S03]  /*b940*/  ISETP.GE.AND P0, PT, R18, UR5, PT ;  /* 0x0000000512007c0c */ /* 0x000fc6000bf06270 */
[----:B------:R0:W-:Y:S10]  /*b950*/  @!P1 ST.E.128 desc[UR46][R12.64], R4 ;  /* 0x000000040c009985 */ /* 0x0001f4000c101d2e */
[----:B------:R-:W-:Y:S05]  /*b960*/  @P0 BRA `(.L_x_8990) ;  /* 0x0000000800640947 */ /* 0x000fea0003800000 */
[----:B0-----:R-:W-:-:S04]  /*b970*/  LEA R4, P0, R18, R21, 0x1 ;  /* 0x0000001512047211 */ /* 0x001fc800078008ff */
[----:B------:R-:W-:-:S05]  /*b980*/  LEA.HI.X R5, R18, R15, R188, 0x1, P0 ;  /* 0x0000000f12057211 */ /* 0x000fca00000f0cbc */
[----:B------:R0:W-:Y:S01]  /*b990*/  ST.E.128 desc[UR46][R4.64], R8 ;  /* 0x0000000804007985 */ /* 0x0001e2000c101d2e */
[----:B------:R-:W-:Y:S05]  /*b9a0*/  BRA `(.L_x_8990) ;  /* 0x0000000800547947 */ /* 0x000fea0003800000 */
.L_x_8983:
        /* <DEDUP_REMOVED lines=50> */
.L_x_8992:
[----:B------:R-:W-:Y:S05]  /*bcd0*/  BSYNC B1 ;  /* 0x0000000000017941 */ /* 0x000fea0003800000 */
.L_x_8991:
        /* <DEDUP_REMOVED lines=37> */
[----:B------:R-:W-:Y:S02]  /*bf30*/  IADD3 R3, R5, R3, RZ ;  /* 0x0000000305037210 */ /* 0x000fe40007ffe0ff */
[----:B------:R-:W-:Y:S02]  /*bf40*/  LEA R6, P3, R4, UR6, 0x1 ;  /* 0x0000000604067c11 */ /* 0x000fe4000f8608ff */
[-C--:B------:R-:W-:Y:S01]  /*bf50*/  ISETP.GE.AND P1, PT, R0, R9.reuse, PT ;  /* 0x000000090000720c */ /* 0x080fe20003f26270 */
[----:B------:R-:W-:Y:S01]  /*bf60*/  VIADD R0, R8, 0x40 ;  /* 0x0000004008007836 */ /* 0x000fe20000000000 */
[----:B------:R-:W-:Y:S01]  /*bf70*/  LEA.HI.X R7, R4, UR7, R3, 0x1, P3 ;  /* 0x0000000704077c11 */ /* 0x000fe200098f0c03 */
[----:B------:R0:W1:Y:S03]  /*bf80*/  SHFL.IDX PT, R5, R6, RZ, 0x181f ;  /* 0x00181fff06057589 */ /* 0x00006600000e0000 */
[----:B------:R-:W-:Y:S01]  /*bf90*/  ISETP.GE.AND P0, PT, R0, R9, PT ;  /* 0x000000090000720c */ /* 0x000fe20003f06270 */
[----:B------:R0:W2:Y:S01]  /*bfa0*/  SHFL.IDX PT, R3, R7, RZ, 0x181f ;  /* 0x00181fff07037589 */ /* 0x0000a200000e0000 */
[----:B------:R-:W-:Y:S11]  /*bfb0*/  @P2 BRA `(.L_x_8994) ;  /* 0x0000000000242947 */ /* 0x000ff60003800000 */
[----:B------:R-:W-:Y:S02]  /*bfc0*/  ULDC UR5, c[0x0][0xac8] ;  /* 0x0002b20000057ab9 */ /* 0x000fe40000000800 */
[----:B------:R-:W-:Y:S02]  /*bfd0*/  ISETP.GE.AND P4, PT, R2, UR5, PT ;  /* 0x0000000502007c0c */ /* 0x000fe4000bf86270 */
[----:B------:R-:W-:-:S11]  /*bfe0*/  ISETP.GE.AND P5, PT, R18, UR5, PT ;  /* 0x0000000512007c0c */ /* 0x000fd6000bfa6270 */
[-C--:B-1----:R-:W-:Y:S02]  /*bff0*/  @!P4 LEA R10, P2, R2, R5.reuse, 0x1 ;  /* 0x00000005020ac211 */ /* 0x082fe400078408ff */
[----:B------:R-:W-:Y:S02]  /*c000*/  @!P5 LEA R4, P3, R18, R5, 0x1 ;  /* 0x000000051204d211 */ /* 0x000fe400078608ff */
[-C--:B--2---:R-:W-:Y:S02]  /*c010*/  @!P4 LEA.HI.X R11, R2, R3.reuse, R189, 0x1, P2 ;  /* 0x00000003020bc211 */ /* 0x084fe400010f0cbd */
[----:B------:R-:W-:-:S03]  /*c020*/  @!P5 LEA.HI.X R5, R18, R3, R188, 0x1, P3 ;  /* 0x000000031205d211 */ /* 0x000fc600018f0cbc */
[----:B------:R3:W-:Y:S04]  /*c030*/  @!P4 ST.E.128 desc[UR46][R10.64], RZ ;  /* 0x000000ff0a00c985 */ /* 0x0007e8000c101d2e */
[----:B------:R3:W-:Y:S02]  /*c040*/  @!P5 ST.E.128 desc[UR46][R4.64], RZ ;  /* 0x000000ff0400d985 */ /* 0x0007e4000c101d2e */
.L_x_8994:
[----:B------:R-:W-:Y:S05]  /*c050*/  BSYNC B1 ;  /* 0x0000000000017941 */ /* 0x000fea0003800000 */
.L_x_8993:
        /* <DEDUP_REMOVED lines=11> */
[----:B------:R3:W-:Y:S04]  /*c110*/  @!P3 ST.E.128 desc[UR46][R10.64], RZ ;  /* 0x000000ff0a00b985 */ /* 0x0007e8000c101d2e */
[----:B------:R3:W-:Y:S02]  /*c120*/  @!P4 ST.E.128 desc[UR46][R4.64], RZ ;  /* 0x000000ff0400c985 */ /* 0x0007e4000c101d2e */
.L_x_8996:
[----:B------:R-:W-:Y:S05]  /*c130*/  BSYNC B1 ;  /* 0x0000000000017941 */ /* 0x000fea0003800000 */
.L_x_8995:
        /* <DEDUP_REMOVED lines=11> */
[----:B------:R3:W-:Y:S04]  /*c1f0*/  @!P2 ST.E.128 desc[UR46][R10.64], RZ ;  /* 0x000000ff0a00a985 */ /* 0x0007e8000c101d2e */
[----:B------:R3:W-:Y:S02]  /*c200*/  @!P3 ST.E.128 desc[UR46][R4.64], RZ ;  /* 0x000000ff0400b985 */ /* 0x0007e4000c101d2e */
.L_x_8998:
[----:B------:R-:W-:Y:S05]  /*c210*/  BSYNC B1 ;  /* 0x0000000000017941 */ /* 0x000fea0003800000 */
.L_x_8997:
[----:B------:R-:W-:Y:S01]  /*c220*/  VIADD R0, R8, 0x60 ;  /* 0x0000006008007836 */ /* 0x000fe20000000000 */
[----:B0-----:R0:W0:Y:S04]  /*c230*/  SHFL.IDX PT, R3, R7, 0x3, 0x181f ;  /* 0x00781f0007037f89 */ /* 0x00102800000e0000 */
[----:B------:R-:W-:Y:S01]  /*c240*/  ISETP.GE.AND P0, PT, R0, R9, PT ;  /* 0x000000090000720c */ /* 0x000fe20003f06270 */
[----:B-1-3--:R1:W3:-:S12]  /*c250*/  SHFL.IDX PT, R5, R6, 0x3, 0x181f ;  /* 0x00781f0006057f89 */ /* 0x00a2d800000e0000 */
[----:B-1----:R-:W-:Y:S05]  /*c260*/  @P0 BRA `(.L_x_8990) ;  /* 0x0000000000240947 */ /* 0x002fea0003800000 */
[----:B------:R-:W-:Y:S02]  /*c270*/  ULDC UR5, c[0x0][0xac8] ;  /* 0x0002b20000057ab9 */ /* 0x000fe40000000800 */
[----:B------:R-:W-:Y:S02]  /*c280*/  ISETP.GE.AND P2, PT, R2, UR5, PT ;  /* 0x0000000502007c0c */ /* 0x000fe4000bf46270 */
[----:B------:R-:W-:-:S11]  /*c290*/  ISETP.GE.AND P3, PT, R18, UR5, PT ;  /* 0x0000000512007c0c */ /* 0x000fd6000bf66270 */
[-C--:B--234-:R-:W-:Y:S02]  /*c2a0*/  @!P2 LEA R6, P0, R2, R5.reuse, 0x1 ;  /* 0x000000050206a211 */ /* 0x09cfe400078008ff */
[----:B------:R-:W-:Y:S02]  /*c2b0*/  @!P3 LEA R4, P1, R18, R5, 0x1 ;  /* 0x000000051204b211 */ /* 0x000fe400078208ff */
[-C--:B0-----:R-:W-:Y:S02]  /*c2c0*/  @!P2 LEA.HI.X R7, R2, R3.reuse, R189, 0x1, P0 ;  /* 0x000000030207a211 */ /* 0x081fe400000f0cbd */
[----:B------:R-:W-:-:S03]  /*c2d0*/  @!P3 LEA.HI.X R5, R18, R3, R188, 0x1, P1 ;  /* 0x000000031205b211 */ /* 0x000fc600008f0cbc */
[----:B------:R0:W-:Y:S04]  /*c2e0*/  @!P2 ST.E.128 desc[UR46][R6.64], RZ ;  /* 0x000000ff0600a985 */ /* 0x0001e8000c101d2e */
[----:B------:R0:W-:Y:S02]  /*c2f0*/  @!P3 ST.E.128 desc[UR46][R4.64], RZ ;  /* 0x000000ff0400b985 */ /* 0x0001e4000c101d2e */
.L_x_8990:
[----:B------:R-:W-:Y:S05]  /*c300*/  BSYNC B0 ;  /* 0x0000000000007941 */ /* 0x000fea0003800000 */
.L_x_8982:
[----:B------:R-:W-:Y:S02]  /*c310*/  ULDC UR5, c[0x0][0xc38] ;  /* 0x00030e0000057ab9 */ /* 0x000fe40000000800 */
[----:B------:R-:W-:-:S06]  /*c320*/  UISETP.GE.AND UP0, UPT, UR4, UR5, UPT ;  /* 0x000000050400728c */ /* 0x000fcc000bf06270 */
[----:B------:R-:W-:-:S13]  /*c330*/  PLOP3.LUT P0, PT, PT, PT, UP0, 0x80, 0x0 ;  /* 0x000000000000781c */ /* 0x000fda0003f0f008 */
[----:B------:R-:W-:Y:S05]  /*c340*/  @!P0 BRA `(.L_x_8999) ;  /* 0xffffff4800948947 */ /* 0x000fea000383ffff */
[----:B------:R-:W-:Y:S05]  /*c350*/  EXIT ;  /* 0x000000000000794d */ /* 0x000fea0003800000 */
.L_x_8947:
[----:B------:R-:W-:-:S08]  /*c360*/  NOP ;  /* 0x0000000000007918 */ /* 0x000fd00000000000 */
[----:B------:R-:W0:-:S00]  /*c370*/  USETMAXREG.DEALLOC.CTAPOOL 0x18 ;  /* 0x00000018000079c8 */ /* 0x000e0000080e0500 */
        /* <DEDUP_REMOVED lines=38> */
[----:B------:R0:W-:Y:S04]  /*c5e0*/  STL [R1+0x4], R2 ;  /* 0x0000040201007387 */ /* 0x0001e80000100800 */
[----:B------:R0:W-:Y:S02]  /*c5f0*/  STL [R1+0x1c], RZ ;  /* 0x00001cff01007387 */ /* 0x0001e40000100800 */
.L_x_9087:
        /* <DEDUP_REMOVED lines=14> */
[----:B-1----:R-:W-:Y:S05]  /*c6e0*/  @!P0 BRA `(.L_x_9001) ;  /* 0x0000000000208947 */ /* 0x002fea0003800000 */
        /* <DEDUP_REMOVED lines=8> */
.L_x_9001:
[----:B------:R-:W-:Y:S01]  /*c770*/  ULDC UR8, c[0x0][0xc54] ;  /* 0x0003150000087ab9 */ /* 0x000fe20000000800 */
[----:B------:R-:W-:Y:S01]  /*c780*/  UMOV UR7, UR9 ;  /* 0x0000000900077c82 */ /* 0x000fe20008000000 */
[----:B------:R-:W-:-:S11]  /*c790*/  UISETP.NE.AND UP0, UPT, UR8, 0x1, UPT ;  /* 0x000000010800788c */ /* 0x000fd6000bf05270 */
[----:B------:R-:W-:Y:S02]  /*c7a0*/  @UP0 ULDC.64 UR10, c[0x0][0xc58] ;  /* 0x00031600000a0ab9 */ /* 0x000fe40000000a00 */
[----:B------:R-:W-:-:S04]  /*c7b0*/  UIMAD.WIDE.U32 UR4, UR9, UR10, URZ ;  /* 0x0000000a090472a5 */ /* 0x000fc8000f8e003f */
[----:B------:R-:W-:-:S04]  /*c7c0*/  @UP0 USHF.R.U32.HI UR7, URZ, UR11, UR5 ;  /* 0x0000000b3f070299 */ /* 0x000fc80008011605 */
[----:B------:R-:W-:-:S12]  /*c7d0*/  UIMAD UR8, UR7, UR8, URZ ;  /* 0x00000008070872a4 */ /* 0x000fd8000f8e023f */
.L_x_9002:
[----:B------:R-:W-:Y:S01]  /*c7e0*/  ULOP3.LUT UR40, URZ, UR7, URZ, 0x33, !UPT ;  /* 0x000000073f287292 */ /* 0x000fe2000f8e333f */
[----:B------:R-:W-:Y:S01]  /*c7f0*/  BSSY B7, `(.L_x_9003) ;  /* 0x00003ba000077945 */ /* 0x000fe20003800000 */
[----:B------:R-:W-:Y:S01]  /*c800*/  ULDC UR5, c[0x0][0x448] ;  /* 0x0001120000057ab9 */ /* 0x000fe20000000800 */
[----:B------:R-:W-:Y:S01]  /*c810*/  ULDC UR4, c[0x0][0xc3c] ;  /* 0x00030f0000047ab9 */ /* 0x000fe20000000800 */
[----:B------:R-:W-:Y:S02]  /*c820*/  UISETP.NE.AND UP1, UPT, UR5, 0x1, UPT ;  /* 0x000000010500788c */ /* 0x000fe4000bf25270 */
[----:B------:R-:W-:Y:S01]  /*c830*/  UIADD3 UR40, UR40, UR4, URZ ;  /* 0x0000000428287290 */ /* 0x000fe2000fffe03f */
[----:B------:R-:W-:Y:S01]  /*c840*/  ULDC.64 UR10, c[0x0][0x418] ;  /* 0x00010600000a7ab9 */ /* 0x000fe20000000a00 */
[----:B------:R-:W-:Y:S01]  /*c850*/  ULDC UR5, c[0x0][0x288] ;  /* 0x0000a20000057ab9 */ /* 0x000fe20000000800 */
[----:B------:R-:W-:Y:S02]  /*c860*/  UISETP.NE.U32.AND UP0, UPT, UR10, URZ, UPT ;  /* 0x0000003f0a00728c */ /* 0x000fe4000bf05070 */
[----:B------:R-:W-:-:S02]  /*c870*/  USHF.L.U32 UR7, UR40, 0x7, URZ ;  /* 0x0000000728077899 */ /* 0x000fc4000800063f */
[----:B------:R-:W-:Y:S02]  /*c880*/  UISETP.NE.AND.EX UP0, UPT, UR11, URZ, UPT, UP0 ;  /* 0x0000003f0b00728c */ /* 0x000fe4000bf05300 */
        /* <DEDUP_REMOVED lines=12> */
[----:B------:R-:W-:Y:S02]  /*c950*/  UIADD3 UR8, UR9, -UR8, URZ ;  /* 0x8000000809087290 */ /* 0x000fe4000fffe03f */
[----:B------:R-:W-:Y:S02]  /*c960*/  USHF.R.S32.HI UR9, URZ, 0x1f, UR11 ;  /* 0x0000001f3f097899 */ /* 0x000fe4000801140b */
[----:B------:R-:W-:-:S02]  /*c970*/  USHF.R.S32.HI UR4, URZ, 0x1f, UR7 ;  /* 0x0000001f3f047899 */ /* 0x000fc40008011407 */
[----:B------:R-:W-:Y:S02]  /*c980*/  ULEA.HI UR9, UR9, UR11, URZ, 0x7 ;  /* 0x0000000b09097291 */ /* 0x000fe4000f8f383f */
[----:B------:R-:W-:Y:S01]  /*c990*/  ULEA.HI UR7, UR4, UR7, URZ, 0x7 ;  /* 0x0000000704077291 */ /* 0x000fe2000f8f383f */
[----:B------:R-:W-:Y:S01]  /*c9a0*/  ULDC UR10, c[0x0][0xc48] ;  /* 0x00031200000a7ab9 */ /* 0x000fe20000000800 */
[----:B------:R-:W-:Y:S02]  /*c9b0*/  USHF.R.S32.HI UR9, URZ, 0x7, UR9 ;  /* 0x000000073f097899 */ /* 0x000fe40008011409 */
[----:B------:R-:W-:Y:S02]  /*c9c0*/  USHF.R.S32.HI UR7, URZ, 0x7, UR7 ;  /* 0x000000073f077899 */ /* 0x000fe40008011407 */
        /* <DEDUP_REMOVED lines=32> */
.L_x_9004:
        /* <DEDUP_REMOVED lines=20> */
.L_x_9007:
[----:B------:R-:W-:Y:S05]  /*cd10*/  BSYNC B6 ;  /* 0x0000000000067941 */ /* 0x000fea0003800000 */
.L_x_9006:
        /* <DEDUP_REMOVED lines=20> */
.L_x_9010:
        /* <DEDUP_REMOVED lines=15> */
.L_x_9009:
[----:B------:R-:W-:Y:S05]  /*cf50*/  BSYNC B6 ;  /* 0x0000000000067941 */ /* 0x000fea0003800000 */
.L_x_9008:
        /* <DEDUP_REMOVED lines=27> */
.L_x_9102:
        /* <DEDUP_REMOVED lines=8> */
.L_x_9105:
[----:B------:R-:W-:Y:S05]  /*d190*/  @!P6 BRA `(.L_x_9012) ;  /* 0x0000000000f0e947 */ /* 0x000fea0003800000 */
[----:B------:R-:W-:Y:S01]  /*d1a0*/  IMAD.MOV.U32 R16, RZ, RZ, R7 ;  /* 0x000000ffff107224 */ /* 0x000fe200078e0007 */
[----:B------:R-:W-:Y:S06]  /*d1b0*/  @!P1 BRA `(.L_x_9014) ;  /* 0x0000000000449947 */ /* 0x000fec0003800000 */
[----:B------:R-:W2:Y:S01]  /*d1c0*/  LDC R6, c[0x0][0x43c] ;  /* 0x00010f00ff067b82 */ /* 0x000ea20000000800 */
        /* <DEDUP_REMOVED lines=16> */
.L_x_9014:
[----:B--2---:R-:W2:Y:S01]  /*d2d0*/  LDL R2, [R1+0x4] ;  /* 0x0000040001027983 */ /* 0x004ea20000100800 */
[----:B-1----:R-:W-:Y:S01]  /*d2e0*/  IMAD R0, R18, 0x8, R17 ;  /* 0x0000000812007824 */ /* 0x002fe200078e0211 */
[----:B--2---:R-:W-:-:S04]  /*d2f0*/  SHF.L.U32 R3, R2, 0x1f, RZ ;  /* 0x0000001f02037819 */ /* 0x004fc800000006ff */
[----:B------:R-:W1:Y:S02]  /*d300*/  SYNCS.PHASECHK.TRANS64.TRYWAIT P0, [R0+URZ+0x28840], R3 ;  /* 0x02884003000075a7 */ /* 0x000e64000800017f */
[----:B-1----:R-:W-:Y:S05]  /*d310*/  @!P0 BRA `(.L_x_9015) ;  /* 0x0000003800648947 */ /* 0x002fea0003800000 */
.L_x_9106:
        /* <DEDUP_REMOVED lines=11> */
.L_x_9016:
        /* <DEDUP_REMOVED lines=14> */
[----:B------:R-:W-:Y:S01]  /*d4b0*/  USHF.L.U32 UR35, UR35, 0x7, URZ ;  /* 0x0000000723237899 */ /* 0x000fe2000800063f */
[----:B------:R-:W-:Y:S01]  /*d4c0*/  UMOV UR12, UR36 ;  /* 0x00000024000c7c82 */ /* 0x000fe20008000000 */
[----:B------:R-:W-:Y:S02]  /*d4d0*/  UMOV UR13, UR37 ;  /* 0x00000025000d7c82 */ /* 0x000fe40008000000 */
[----:B------:R-:W-:Y:S01]  /*d4e0*/  UIADD3 UR32, UR8, 0x18400, URZ ;  /* 0x0001840008207890 */ /* 0x000fe2000fffe03f */
[----:B------:R2:W-:Y:S01]  /*d4f0*/  STL [R1+0xc], R0 ;  /* 0x00000c0001007387 */ /* 0x0005e20000100800 */
[----:B------:R-:W-:Y:S01]  /*d500*/  UIADD3 UR8, UR8, 0x1c400, URZ ;  /* 0x0001c40008087890 */ /* 0x000fe2000fffe03f */
[----:B------:R-:W-:Y:S01]  /*d510*/  UMOV UR9, UR33 ;  /* 0x0000002100097c82 */ /* 0x000fe20008000000 */
[----:B------:R-:W-:-:S05]  /*d520*/  UMOV UR11, UR35 ;  /* 0x00000023000b7c82 */ /* 0x000fca0008000000 */
[----:B------:R2:W-:Y:S02]  /*d530*/  UTMALDG.4D [UR32], [UR4], desc[UR6] ;  /* 0x00000620040075b4 */ /* 0x0005e40008019000 */
[----:B------:R2:W-:Y:S02]  /*d540*/  UTMALDG.4D [UR8], [UR4], desc[UR6] ;  /* 0x00000608040075b4 */ /* 0x0005e40008019000 */
[----:B--2---:R-:W-:Y:S01]  /*d550*/  NOP ;  /* 0x0000000000007918 */ /* 0x004fe20000000000 */
.L_x_9012:
        /* <DEDUP_REMOVED lines=22> */
.L_x_9018:
[----:B------:R-:W-:Y:S05]  /*d6c0*/  BSYNC B6 ;  /* 0x0000000000067941 */ /* 0x000fea0003800000 */
.L_x_9017:
        /* <DEDUP_REMOVED lines=30> */
[----:B------:R-:W-:Y:S01]  /*d8b0*/  LOP3.LUT R9, R9, 0x40, RZ, 0xfc, !PT ;  /* 0x0000004009097812 */ /* 0x000fe200078efcff */
[----:B------:R-:W-:Y:S01]  /*d8c0*/  IMAD.U32 R4, RZ, RZ, UR4 ;  /* 0x00000004ff047e24 */ /* 0x000fe2000f8e00ff */
[----:B------:R-:W-:Y:S01]  /*d8d0*/  ULDC.64 UR4, c[0x0][0x2d0] ;  /* 0x0000b40000047ab9 */ /* 0x000fe20000000a00 */
        /* <DEDUP_REMOVED lines=29> */
[----:B------:R-:W-:Y:S01]  /*dab0*/  IMAD.U32 R2, RZ, RZ, UR40 ;  /* 0x00000028ff027e24 */ /* 0x000fe2000f8e00ff */
[----:B------:R-:W-:Y:S02]  /*dac0*/  ULDC UR4, c[0x0][0x288] ;  /* 0x0000a20000047ab9 */ /* 0x000fe40000000800 */
[----:B------:R-:W-:Y:S01]  /*dad0*/  IMAD R3, R7, UR4, RZ ;  /* 0x0000000407037c24 */ /* 0x000fe2000f8e02ff */
[----:B------:R-:W1:Y:S04]  /*dae0*/  SHFL.IDX PT, R6, R0, RZ, 0x181f ;  /* 0x00181fff00067589 */ /* 0x000e6800000e0000 */
[----:B------:R-:W-:Y:S01]  /*daf0*/  SHFL.IDX PT, R8, R4, 0x1, 0x181f ;  /* 0x00381f0004087f89 */ /* 0x000fe200000e0000 */
[----:B0-----:R-:W-:-:S04]  /*db00*/  LOP3.LUT R5, R5, 0x7f, RZ, 0xc0, !PT ;  /* 0x0000007f05057812 */ /* 0x001fc800078ec0ff */
[----:B------:R-:W-:-:S05]  /*db10*/  SHF.R.U32.HI R5, RZ, 0x3, R5 ;  /* 0x00000003ff057819 */ /* 0x000fca0000011605 */
[----:B------:R-:W-:-:S04]  /*db20*/  IMAD R2, R2, 0x80, R5 ;  /* 0x0000008002027824 */ /* 0x000fc800078e0205 */
[C---:B------:R-:W-:Y:S01]  /*db30*/  VIADD R5, R2.reuse, 0x10 ;  /* 0x0000001002057836 */ /* 0x040fe20000000000 */
[----:B------:R-:W-:-:S04]  /*db40*/  ISETP.GE.AND P3, PT, R2, R3, PT ;  /* 0x000000030200720c */ /* 0x000fc80003f66270 */
[----:B------:R-:W-:Y:S02]  /*db50*/  ISETP.GE.AND P2, PT, R5, R3, PT ;  /* 0x000000030500720c */ /* 0x000fe40003f46270 */
[----:B------:R-:W0:Y:S07]  /*db60*/  SHFL.IDX PT, R5, R4, RZ, 0x181f ;  /* 0x00181fff04057589 */ /* 0x000e2e00000e0000 */
[----:B-1----:R-:W-:-:S05]  /*db70*/  @!P3 LEA R6, P4, R10, R6, 0x1 ;  /* 0x000000060a06b211 */ /* 0x002fca00078808ff */
[----:B0-----:R-:W-:Y:S02]  /*db80*/  @!P3 IMAD.X R7, RZ, RZ, R5, P4 ;  /* 0x000000ffff07b224 */ /* 0x001fe400020e0605 */
[----:B------:R-:W0:Y:S04]  /*db90*/  SHFL.IDX PT, R5, R0, 0x1, 0x181f ;  /* 0x00381f0000057f89 */ /* 0x000e2800000e0000 */
[----:B-----5:R-:W-:Y:S04]  /*dba0*/  @!P3 LDGSTS.E.BYPASS.LTC128B.128 [R9+0x10400], desc[UR46][R6.64], !P1 ;  /* 0x104000000609bfae */ /* 0x020fe8000c901d6e */
[----:B------:R1:W-:Y:S01]  /*dbb0*/  @!P3 LDGSTS.E.BYPASS.LTC128B.128 [R9+0x14400], desc[UR46][R6.64+0x80], !P0 ;  /* 0x144000800609bfae */ /* 0x0003e2000c101d6e */
[----:B0-----:R-:W-:-:S05]  /*dbc0*/  @!P2 LEA R5, P4, R10, R5, 0x1 ;  /* 0x000000050a05a211 */ /* 0x001fca00078808ff */
[----:B------:R-:W-:Y:S02]  /*dbd0*/  @!P2 IMAD.X R8, RZ, RZ, R8, P4 ;  /* 0x000000ffff08a224 */ /* 0x000fe400020e0608 */
[----:B-1----:R-:W-:Y:S02]  /*dbe0*/  @!P2 IMAD.MOV.U32 R6, RZ, RZ, R5 ;  /* 0x000000ffff06a224 */ /* 0x002fe400078e0005 */
        /* <DEDUP_REMOVED lines=50> */
.L_x_9123:
        /* <DEDUP_REMOVED lines=11> */
.L_x_9021:
[----:B------:R-:W-:Y:S05]  /*dfc0*/  BSYNC B0 ;  /* 0x0000000000007941 */ /* 0x000fea0003800000 */
.L_x_9020:
[----:B------:R-:W-:Y:S01]  /*dfd0*/  NOP ;  /* 0x0000000000007918 */ /* 0x000fe20000000000 */
[----:B------:R-:W-:Y:S01]  /*dfe0*/  PLOP3.LUT P0, PT, PT, PT, PT, 0x80, 0x0 ;  /* 0x000000000000781c */ /* 0x000fe20003f0f070 */
[----:B0-----:R-:W-:-:S12]  /*dff0*/  VIADD R6, R17, 0x28800 ;  /* 0x0002880011067836 */ /* 0x001fd80000000000 */
.L_x_9022:
        /* <DEDUP_REMOVED lines=18> */
.L_x_9124:
[----:B------:R-:W-:Y:S05]  /*e120*/  BSYNC B0 ;  /* 0x0000000000007941 */ /* 0x000fea0003800000 */
.L_x_9023:
        /* <DEDUP_REMOVED lines=22> */
[----:B--2---:R-:W-:Y:S01]  /*e290*/  ISETP.NE.AND P1, PT, R2, RZ, PT ;  /* 0x000000ff0200720c */ /* 0x004fe20003f25270 */
[----:B------:R-:W-:-:S12]  /*e2a0*/  IMAD.MOV.U32 R2, RZ, RZ, R16 ;  /* 0x000000ffff027224 */ /* 0x000fd800078e0010 */
[----:B------:R-:W-:Y:S05]  /*e2b0*/  @!P1 BRA `(.L_x_9029) ;  /* 0x0000000000509947 */ /* 0x000fea0003800000 */
[----:B------:R-:W2:Y:S01]  /*e2c0*/  LDL R10, [R1+0x8] ;  /* 0x00000800010a7983 */ /* 0x000ea20000100800 */
[----:B------:R-:W0:Y:S03]  /*e2d0*/  LDC R5, c[0x0][0x43c] ;  /* 0x00010f00ff057b82 */ /* 0x000e260000000800 */
[----:B------:R-:W3:Y:S01]  /*e2e0*/  LDL R11, [R1] ;  /* 0x00000000010b7983 */ /* 0x000ee20000100800 */
[----:B------:R-:W-:Y:S01]  /*e2f0*/  IMAD.MOV.U32 R4, RZ, RZ, R7 ;  /* 0x000000ffff047224 */ /* 0x000fe200078e0007 */
        /* <DEDUP_REMOVED lines=16> */
.L_x_9029:
[----:B------:R-:W-:Y:S01]  /*e400*/  IMAD R4, R0, 0x8, R17 ;  /* 0x0000000800047824 */ /* 0x000fe200078e0211 */
[----:B0-----:R-:W-:Y:S01]  /*e410*/  SHF.L.U32 R3, R9, 0x1f, RZ ;  /* 0x0000001f09037819 */ /* 0x001fe200000006ff */
[----:B------:R-:W-:Y:S03]  /*e420*/  BSSY B1, `(.L_x_9030) ;  /* 0x0000003000017945 */ /* 0x000fe60003800000 */
[----:B------:R-:W0:Y:S02]  /*e430*/  SYNCS.PHASECHK.TRANS64.TRYWAIT P0, [R4+URZ+0x28840], R3 ;  /* 0x02884003040075a7 */ /* 0x000e24000800017f */
[----:B0-----:R-:W-:Y:S05]  /*e440*/  @!P0 BRA `(.L_x_9031) ;  /* 0x0000003000d88947 */ /* 0x001fea0003800000 */
.L_x_9125:
[----:B------:R-:W-:Y:S05]  /*e450*/  BSYNC B1 ;  /* 0x0000000000017941 */ /* 0x000fea0003800000 */
.L_x_9030:
        /* <DEDUP_REMOVED lines=12> */
.L_x_9033:
[----:B------:R-:W-:Y:S05]  /*e520*/  BSYNC B1 ;  /* 0x0000000000017941 */ /* 0x000fea0003800000 */
.L_x_9032:
        /* <DEDUP_REMOVED lines=11> */
[----:B------:R-:W-:-:S12]  /*e5e0*/  USHF.L.U32 UR11, UR11, 0x7, URZ ;  /* 0x000000070b0b7899 */ /* 0x000fd8000800063f */
.L_x_9034:
        /* <DEDUP_REMOVED lines=15> */
.L_x_9035:
        /* <DEDUP_REMOVED lines=15> */
.L_x_9126:
[----:B------:R-:W-:Y:S05]  /*e7d0*/  BSYNC B1 ;  /* 0x0000000000017941 */ /* 0x000fea0003800000 */
.L_x_9036:
        /* <DEDUP_REMOVED lines=12> */
.L_x_9039:
[----:B------:R-:W-:Y:S05]  /*e8a0*/  BSYNC B1 ;  /* 0x0000000000017941 */ /* 0x000fea0003800000 */
.L_x_9038:
[----:B------:R-:W-:Y:S01]  /*e8b0*/  R2UR UR6, R12 ;  /* 0x000000000c0672ca */ /* 0x000fe200000e0000 */
[C-C-:B0-----:R-:W-:Y:S01]  /*e8c0*/  IMAD R3, R18.reuse, 0x8, R17.reuse ;  /* 0x0000000812037824 */ /* 0x141fe200078e0211 */
[----:B------:R-:W-:Y:S01]  /*e8d0*/  R2UR UR7, R13 ;  /* 0x000000000d0772ca */ /* 0x000fe200000e0000 */
[----:B------:R-:W-:Y:S01]  /*e8e0*/  IMAD R4, R18, 0x8000, R17 ;  /* 0x0000800012047824 */ /* 0x000fe200078e0211 */
[----:B------:R-:W-:Y:S01]  /*e8f0*/  R2UR UR10, R10 ;  /* 0x000000000a0a72ca */ /* 0x000fe200000e0000 */
[----:B------:R-:W-:Y:S01]  /*e900*/  UIADD3 UR4, UP0, UR44, 0x470, URZ ;  /* 0x000004702c047890 */ /* 0x000fe2000ff1e03f */
[----:B------:R-:W-:Y:S01]  /*e910*/  PLOP3.LUT P0, PT, PT, PT, PT, 0x80, 0x0 ;  /* 0x000000000000781c */ /* 0x000fe20003f0f070 */
[----:B------:R-:W-:Y:S02]  /*e920*/  IMAD.SHL.U32 R5, R19, 0x80, RZ ;  /* 0x0000008013057824 */ /* 0x000fe400078e00ff */
[----:B------:R-:W-:Y:S01]  /*e930*/  VIADD R3, R3, 0x28850 ;  /* 0x0002885003037836 */ /* 0x000fe20000000000 */
[----:B------:R-:W-:Y:S01]  /*e940*/  UIADD3.X UR5, URZ, UR45, URZ, UP0, !UPT ;  /* 0x0000002d3f057290 */ /* 0x000fe200087fe43f */
[----:B------:R-:W-:-:S11]  /*e950*/  VIADD R10, R4, 0x400 ;  /* 0x00000400040a7836 */ /* 0x000fd60000000000 */
.L_x_9040:
        /* <DEDUP_REMOVED lines=15> */
.L_x_9041:
        /* <DEDUP_REMOVED lines=12> */
.L_x_9028:
[----:B------:R-:W-:Y:S05]  /*eb10*/  BSYNC B0 ;  /* 0x0000000000007941 */ /* 0x000fea0003800000 */
.L_x_9027:
[----:B------:R0:W-:Y:S01]  /*eb20*/  STL [R1+0x4], R9 ;  /* 0x0000040901007387 */ /* 0x0001e20000100800 */
[----:B------:R-:W-:Y:S01]  /*eb30*/  UIADD3 UR4, UR39, -0x3, URZ ;  /* 0xfffffffd27047890 */ /* 0x000fe2000fffe03f */
[----:B------:R-:W-:-:S05]  /*eb40*/  IMAD.MOV.U32 R18, RZ, RZ, R0 ;  /* 0x000000ffff127224 */ /* 0x000fca00078e0000 */
[----:B------:R-:W-:-:S07]  /*eb50*/  IMAD.U32 R0, RZ, RZ, UR4 ;  /* 0x00000004ff007e24 */ /* 0x000fce000f8e00ff */
.L_x_9026:
[----:B------:R-:W-:Y:S01]  /*eb60*/  ISETP.NE.AND P0, PT, R7, RZ, PT ;  /* 0x000000ff0700720c */ /* 0x000fe20003f05270 */
[----:B------:R-:W-:-:S12]  /*eb70*/  BSSY B0, `(.L_x_9025) ;  /* 0x000012d000007945 */ /* 0x000fd80003800000 */
[----:B------:R-:W-:Y:S05]  /*eb80*/  @!P0 BRA `(.L_x_9042) ;  /* 0x0000001000ac8947 */ /* 0x000fea0003800000 */
[----:B------:R-:W-:-:S07]  /*eb90*/  IMAD.MOV.U32 R8, RZ, RZ, R16 ;  /* 0x000000ffff087224 */ /* 0x000fce00078e0010 */
.L_x_9073:
        /* <DEDUP_REMOVED lines=10> */
[----:B-1----:R-:W-:Y:S05]  /*ec40*/  @!P1 BRA `(.L_x_9044) ;  /* 0x0000000800209947 */ /* 0x002fea0003800000 */
        /* <DEDUP_REMOVED lines=24> */
.L_x_9045:
[----:B------:R-:W-:Y:S01]  /*edd0*/  IMAD R3, R4, 0x8, R17 ;  /* 0x0000000804037824 */ /* 0x000fe200078e0211 */
[----:B------:R-:W-:Y:S01]  /*ede0*/  SHF.L.U32 R2, R5, 0x1f, RZ ;  /* 0x0000001f05027819 */ /* 0x000fe200000006ff */
[----:B------:R-:W-:Y:S03]  /*edf0*/  BSSY B2, `(.L_x_9046) ;  /* 0x0000003000027945 */ /* 0x000fe60003800000 */
[----:B------:R-:W2:Y:S02]  /*ee00*/  SYNCS.PHASECHK.TRANS64.TRYWAIT P0, [R3+URZ+0x28840], R2 ;  /* 0x02884002030075a7 */ /* 0x000ea4000800017f */
[----:B--2---:R-:W-:Y:S05]  /*ee10*/  @!P0 BRA `(.L_x_9047) ;  /* 0x00000028008c8947 */ /* 0x004fea0003800000 */
.L_x_9127:
[----:B------:R-:W-:Y:S05]  /*ee20*/  BSYNC B2 ;  /* 0x0000000000027941 */ /* 0x000fea0003800000 */
.L_x_9046:
        /* <DEDUP_REMOVED lines=12> */
.L_x_9049:
[----:B------:R-:W-:Y:S05]  /*eef0*/  BSYNC B2 ;  /* 0x0000000000027941 */ /* 0x000fea0003800000 */
.L_x_9048:
        /* <DEDUP_REMOVED lines=11> */
.L_x_9050:
        /* <DEDUP_REMOVED lines=16> */
.L_x_9051:
        /* <DEDUP_REMOVED lines=16> */
.L_x_9128:
[----:B------:R-:W-:Y:S05]  /*f1b0*/  BSYNC B2 ;  /* 0x0000000000027941 */ /* 0x000fea0003800000 */
.L_x_9052:
        /* <DEDUP_REMOVED lines=11> */
.L_x_9055:
[----:B------:R-:W-:Y:S05]  /*f270*/  BSYNC B2 ;  /* 0x0000000000027941 */ /* 0x000fea0003800000 */
.L_x_9054:
[----:B------:R-:W-:Y:S01]  /*f280*/  R2UR UR10, R12 ;  /* 0x000000000c0a72ca */ /* 0x000fe200000e0000 */
[----:B------:R-:W-:Y:S01]  /*f290*/  IMAD R18, R18, 0x8000, R17 ;  /* 0x0000800012127824 */ /* 0x000fe200078e0211 */
[----:B------:R-:W-:Y:S01]  /*f2a0*/  R2UR UR6, R10 ;  /* 0x000000000a0672ca */ /* 0x000fe200000e0000 */
[----:B------:R-:W-:Y:S01]  /*f2b0*/  UIADD3 UR4, UP0, UR44, 0x470, URZ ;  /* 0x000004702c047890 */ /* 0x000fe2000ff1e03f */
[----:B------:R-:W-:Y:S01]  /*f2c0*/  R2UR UR7, R11 ;  /* 0x000000000b0772ca */ /* 0x000fe200000e0000 */
[----:B0-----:R-:W-:Y:S01]  /*f2d0*/  IMAD.SHL.U32 R3, R19, 0x80, RZ ;  /* 0x0000008013037824 */ /* 0x001fe200078e00ff */
[----:B------:R-:W-:Y:S01]  /*f2e0*/  PLOP3.LUT P0, PT, PT, PT, PT, 0x80, 0x0 ;  /* 0x000000000000781c */ /* 0x000fe20003f0f070 */
[----:B------:R-:W-:Y:S01]  /*f2f0*/  VIADD R2, R2, 0x50 ;  /* 0x0000005002027836 */ /* 0x000fe20000000000 */
[----:B------:R-:W-:Y:S01]  /*f300*/  UIADD3.X UR5, URZ, UR45, URZ, UP0, !UPT ;  /* 0x0000002d3f057290 */ /* 0x000fe200087fe43f */
[----:B------:R-:W-:-:S11]  /*f310*/  VIADD R9, R18, 0x400 ;  /* 0x0000040012097836 */ /* 0x000fd60000000000 */
.L_x_9056:
        /* <DEDUP_REMOVED lines=15> */
.L_x_9057:
        /* <DEDUP_REMOVED lines=12> */
.L_x_9044:
[----:B------:R-:W-:Y:S05]  /*f4d0*/  BSYNC B1 ;  /* 0x0000000000017941 */ /* 0x000fea0003800000 */
.L_x_9043:
        /* <DEDUP_REMOVED lines=34> */
.L_x_9060:
[----:B------:R-:W-:Y:S01]  /*f700*/  IMAD R2, R18, 0x8, R17 ;  /* 0x0000000812027824 */ /* 0x000fe200078e0211 */
[----:B------:R-:W-:Y:S01]  /*f710*/  SHF.L.U32 R3, R10, 0x1f, RZ ;  /* 0x0000001f0a037819 */ /* 0x000fe200000006ff */
[----:B------:R-:W-:Y:S03]  /*f720*/  BSSY B2, `(.L_x_9061) ;  /* 0x0000003000027945 */ /* 0x000fe60003800000 */
[----:B------:R-:W3:Y:S02]  /*f730*/  SYNCS.PHASECHK.TRANS64.TRYWAIT P0, [R2+URZ+0x28840], R3 ;  /* 0x02884003020075a7 */ /* 0x000ee4000800017f */
[----:B---3--:R-:W-:Y:S05]  /*f740*/  @!P0 BRA `(.L_x_9062) ;  /* 0x0000002000688947 */ /* 0x008fea0003800000 */
.L_x_9129:
[----:B------:R-:W-:Y:S05]  /*f750*/  BSYNC B2 ;  /* 0x0000000000027941 */ /* 0x000fea0003800000 */
.L_x_9061:
        /* <DEDUP_REMOVED lines=12> */
.L_x_9064:
[----:B------:R-:W-:Y:S05]  /*f820*/  BSYNC B2 ;  /* 0x0000000000027941 */ /* 0x000fea0003800000 */
.L_x_9063:
        /* <DEDUP_REMOVED lines=8> */
[----:B------:R-:W-:Y:S01]  /*f8b0*/  IMAD.SHL.U32 R9, R7, 0x80, RZ ;  /* 0x0000008007097824 */ /* 0x000fe200078e00ff */
[----:B------:R-:W-:Y:S01]  /*f8c0*/  UMOV UR6, 0x0 ;  /* 0x0000000000067882 */ /* 0x000fe20000000000 */
[----:B-1----:R-:W-:Y:S01]  /*f8d0*/  VIADD R10, R2, 0x18400 ;  /* 0x00018400020a7836 */ /* 0x002fe20000000000 */
[----:B------:R-:W-:-:S09]  /*f8e0*/  UMOV UR7, 0x14f00000 ;  /* 0x14f0000000077882 */ /* 0x000fd20000000000 */
.L_x_9065:
        /* <DEDUP_REMOVED lines=16> */
.L_x_9066:
        /* <DEDUP_REMOVED lines=11> */
[----:B------:R-:W-:Y:S01]  /*faa0*/  BSSY B2, `(.L_x_9067) ;  /* 0x0000004000027945 */ /* 0x000fe20003800000 */
[----:B------:R-:W-:-:S04]  /*fab0*/  LEA R2, R4, R6, 0x3 ;  /* 0x0000000604027211 */ /* 0x000fc800078e18ff */
[----:B------:R-:W0:Y:S02]  /*fac0*/  SYNCS.PHASECHK.TRANS64.TRYWAIT P0, [R2+URZ+0x60], R5 ;  /* 0x00006005020075a7 */ /* 0x000e24000800017f */
[----:B0-----:R-:W-:Y:S05]  /*fad0*/  @!P0 BRA `(.L_x_9068) ;  /* 0x0000001c00988947 */ /* 0x001fea0003800000 */
.L_x_9130:
[----:B------:R-:W-:Y:S05]  /*fae0*/  BSYNC B2 ;  /* 0x0000000000027941 */ /* 0x000fea0003800000 */
.L_x_9067:
        /* <DEDUP_REMOVED lines=11> */
.L_x_9070:
[----:B------:R-:W-:Y:S05]  /*fba0*/  BSYNC B2 ;  /* 0x0000000000027941 */ /* 0x000fea0003800000 */
.L_x_9069:
[----:B------:R-:W-:Y:S01]  /*fbb0*/  R2UR UR10, R12 ;  /* 0x000000000c0a72ca */ /* 0x000fe200000e0000 */
[----:B------:R-:W-:Y:S01]  /*fbc0*/  IMAD R4, R4, 0x8000, R17 ;  /* 0x0000800004047824 */ /* 0x000fe200078e0211 */
[----:B------:R-:W-:Y:S01]  /*fbd0*/  R2UR UR6, R10 ;  /* 0x000000000a0672ca */ /* 0x000fe200000e0000 */
[----:B------:R-:W-:Y:S01]  /*fbe0*/  UIADD3 UR4, UP0, UR44, 0x470, URZ ;  /* 0x000004702c047890 */ /* 0x000fe2000ff1e03f */
[----:B------:R-:W-:Y:S01]  /*fbf0*/  R2UR UR7, R11 ;  /* 0x000000000b0772ca */ /* 0x000fe200000e0000 */
[----:B------:R-:W-:Y:S01]  /*fc00*/  IMAD.SHL.U32 R3, R19, 0x80, RZ ;  /* 0x0000008013037824 */ /* 0x000fe200078e00ff */
[----:B------:R-:W-:Y:S01]  /*fc10*/  PLOP3.LUT P0, PT, PT, PT, PT, 0x80, 0x0 ;  /* 0x000000000000781c */ /* 0x000fe20003f0f070 */
[----:B0-----:R-:W-:Y:S01]  /*fc20*/  VIADD R2, R2, 0x50 ;  /* 0x0000005002027836 */ /* 0x001fe20000000000 */
[----:B------:R-:W-:Y:S01]  /*fc30*/  UIADD3.X UR5, URZ, UR45, URZ, UP0, !UPT ;  /* 0x0000002d3f057290 */ /* 0x000fe200087fe43f */
[----:B------:R-:W-:-:S11]  /*fc40*/  VIADD R5, R4, 0x400 ;  /* 0x0000040004057836 */ /* 0x000fd60000000000 */
.L_x_9071:
        /* <DEDUP_REMOVED lines=15> */
.L_x_9072:
        /* <DEDUP_REMOVED lines=12> */
.L_x_9059:
[----:B------:R-:W-:Y:S05]  /*fe00*/  BSYNC B1 ;  /* 0x0000000000017941 */ /* 0x000fea0003800000 */
.L_x_9058:
[C---:B------:R-:W-:Y:S01]  /*fe10*/  ISETP.GT.AND P0, PT, R0.reuse, 0x1, PT ;  /* 0x000000010000780c */ /* 0x040fe20003f04270 */
[----:B------:R-:W-:-:S12]  /*fe20*/  VIADD R0, R0, 0xfffffffe ;  /* 0xfffffffe00007836 */ /* 0x000fd80000000000 */
[----:B------:R-:W-:Y:S05]  /*fe30*/  @P0 BRA `(.L_x_9073) ;  /* 0xffffffec00580947 */ /* 0x000fea000383ffff */
.L_x_9042:
[----:B------:R-:W-:Y:S05]  /*fe40*/  BSYNC B0 ;  /* 0x0000000000007941 */ /* 0x000fea0003800000 */
.L_x_9025:
[----:B0-----:R-:W0:Y:S01]  /*fe50*/  S2R R0, SR_TID.X ;  /* 0x0000000000007919 */ /* 0x001e220000002100 */
[----:B------:R-:W-:Y:S01]  /*fe60*/  BSSY B0, `(.L_x_9074) ;  /* 0x0000011000007945 */ /* 0x000fe20003800000 */
[----:B0-----:R-:W-:-:S04]  /*fe70*/  LOP3.LUT R6, R0, 0x7f, RZ, 0xc0, !PT ;  /* 0x0000007f00067812 */ /* 0x001fc800078ec0ff */
[----:B------:R-:W-:-:S13]  /*fe80*/  ISETP.NE.AND P1, PT, R6, RZ, PT ;  /* 0x000000ff0600720c */ /* 0x000fda0003f25270 */
[----:B------:R-:W-:Y:S05]  /*fe90*/  @P1 BRA `(.L_x_9075) ;  /* 0x0000000000341947 */ /* 0x000fea0003800000 */
[----:B------:R-:W0:Y:S01]  /*fea0*/  S2R R5, SR_LANEID ;  /* 0x0000000000057919 */ /* 0x000e220000000000 */
[----:B------:R-:W-:Y:S01]  /*feb0*/  VOTEU.ANY UR4, UPT, PT ;  /* 0x0000000000047886 */ /* 0x000fe200038e0100 */
[----:B------:R-:W2:Y:S01]  /*fec0*/  LDC.64 R2, c[0x0][0xc80] ;  /* 0x00032000ff027b82 */ /* 0x000ea20000000a00 */
[----:B------:R-:W0:Y:S02]  /*fed0*/  FLO.U32 R0, UR4 ;  /* 0x0000000400007d00 */ /* 0x000e2400080e0000 */
[----:B0-----:R-:W-:-:S06]  /*fee0*/  ISETP.EQ.U32.AND P0, PT, R0, R5, PT ;  /* 0x000000050000720c */ /* 0x001fcc0003f02070 */
[----:B------:R-:W2:Y:S07]  /*fef0*/  POPC R5, UR4 ;  /* 0x0000000400057d09 */ /* 0x000eae0008000000 */
[----:B--2---:R-:W2:Y:S01]  /*ff00*/  @P0 ATOMG.E.ADD.STRONG.GPU PT, R3, desc[UR46][R2.64], R5 ;  /* 0x00000005020309a8 */ /* 0x004ea200081ee1ee */
[----:B------:R-:W0:Y:S02]  /*ff10*/  S2R R4, SR_LTMASK ;  /* 0x0000000000047919 */ /* 0x000e240000003900 */
[----:B0-----:R-:W-:-:S04]  /*ff20*/  LOP3.LUT R4, R4, UR4, RZ, 0xc0, !PT ;  /* 0x0000000404047c12 */ /* 0x001fc8000f8ec0ff */
[----:B------:R-:W0:Y:S01]  /*ff30*/  POPC R7, R4 ;  /* 0x0000000400077309 */ /* 0x000e220000000000 */
[----:B--2---:R-:W0:Y:S02]  /*ff40*/  SHFL.IDX PT, R0, R3, R0, 0x1f ;  /* 0x00001f0003007589 */ /* 0x004e2400000e0000 */
[----:B0-----:R-:W-:-:S05]  /*ff50*/  IADD3 R0, R0, UR41, R7 ;  /* 0x0000002900007c10 */ /* 0x001fca000fffe007 */
[----:B------:R0:W-:Y:S02]  /*ff60*/  STL [R1+0x18], R0 ;  /* 0x0000180001007387 */ /* 0x0001e40000100800 */
.L_x_9075:
[----:B------:R-:W-:Y:S05]  /*ff70*/  BSYNC B0 ;  /* 0x0000000000007941 */ /* 0x000fea0003800000 */
.L_x_9074:
        /* <DEDUP_REMOVED lines=11> */
.L_x_9131:
[----:B------:R-:W-:Y:S05]  /*10030*/  BSYNC B1 ;  /* 0x0000000000017941 */ /* 0x000fea0003800000 */
.L_x_9078:
        /* <DEDUP_REMOVED lines=9> */
.L_x_9081:
[----:B------:R-:W-:Y:S05]  /*100d0*/  BSYNC B1 ;  /* 0x0000000000017941 */ /* 0x000fea0003800000 */
.L_x_9080:
[----:B0-----:R-:W-:Y:S01]  /*100e0*/  IMAD R0, R18, 0x8000, R17 ;  /* 0x0000800012007824 */ /* 0x001fe200078e0211 */
[----:B------:R-:W-:Y:S01]  /*100f0*/  UIADD3 UR4, UP0, UR44, 0x470, URZ ;  /* 0x000004702c047890 */ /* 0x000fe2000ff1e03f */
[----:B------:R-:W-:Y:S01]  /*10100*/  VIADD R2, R3, 0x28850 ;  /* 0x0002885003027836 */ /* 0x000fe20000000000 */
[----:B------:R-:W-:Y:S01]  /*10110*/  PLOP3.LUT P0, PT, PT, PT, PT, 0x80, 0x0 ;  /* 0x000000000000781c */ /* 0x000fe20003f0f070 */
[----:B------:R-:W-:Y:S01]  /*10120*/  IMAD.SHL.U32 R19, R19, 0x80, RZ ;  /* 0x0000008013137824 */ /* 0x000fe200078e00ff */
[----:B------:R-:W-:Y:S01]  /*10130*/  UIADD3.X UR5, URZ, UR45, URZ, UP0, !UPT ;  /* 0x0000002d3f057290 */ /* 0x000fe200087fe43f */
[----:B------:R-:W-:Y:S01]  /*10140*/  VIADD R3, R0, 0x400 ;  /* 0x0000040000037836 */ /* 0x000fe20000000000 */
[----:B------:R-:W-:Y:S01]  /*10150*/  UMOV UR6, 0x0 ;  /* 0x0000000000067882 */ /* 0x000fe20000000000 */
[----:B------:R-:W-:Y:S01]  /*10160*/  UMOV UR7, 0x14f00000 ;  /* 0x14f0000000077882 */ /* 0x000fe20000000000 */
[----:B------:R-:W-:-:S08]  /*10170*/  UMOV UR10, URZ ;  /* 0x0000003f000a7c82 */ /* 0x000fd00008000000 */
.L_x_9082:
        /* <DEDUP_REMOVED lines=15> */
.L_x_9083:
        /* <DEDUP_REMOVED lines=10> */
.L_x_9077:
[----:B------:R-:W-:Y:S05]  /*10310*/  BSYNC B0 ;  /* 0x0000000000007941 */ /* 0x000fea0003800000 */
.L_x_9076:
[----:B------:R-:W2:Y:S01]  /*10320*/  LDL.LU R3, [R1+0x4] ;  /* 0x0000040001037983 */ /* 0x000ea20000300800 */
[----:B------:R-:W-:-:S05]  /*10330*/  VIADD R18, R18, 0x1 ;  /* 0x0000000112127836 */ /* 0x000fca0000000000 */
[----:B------:R-:W-:-:S04]  /*10340*/  ISETP.NE.AND P0, PT, R18, 0x2, PT ;  /* 0x000000021200780c */ /* 0x000fc80003f05270 */
[----:B------:R-:W-:Y:S02]  /*10350*/  SEL R0, RZ, 0x1, P0 ;  /* 0x00000001ff007807 */ /* 0x000fe40000000000 */
[----:B------:R-:W-:Y:S02]  /*10360*/  SEL R18, R18, RZ, P0 ;  /* 0x000000ff12127207 */ /* 0x000fe40000000000 */
[----:B--2---:R-:W-:-:S05]  /*10370*/  LOP3.LUT R3, R3, R0, RZ, 0x3c, !PT ;  /* 0x0000000003037212 */ /* 0x004fca00078e3cff */
[----:B------:R0:W-:Y:S02]  /*10380*/  STL [R1+0x4], R3 ;  /* 0x0000040301007387 */ /* 0x0001e40000100800 */
.L_x_9005:
[----:B------:R-:W-:Y:S05]  /*10390*/  BSYNC B7 ;  /* 0x0000000000077941 */ /* 0x000fea0003800000 */
.L_x_9003:
[----:B--2---:R-:W2:Y:S04]  /*103a0*/  LDL R0, [R1+0x20] ;  /* 0x0000200001007983 */ /* 0x004ea80000100800 */
[----:B0-----:R0:W5:Y:S01]  /*103b0*/  LDL R2, [R1+0x18] ;  /* 0x0000180001027983 */ /* 0x0011620000100800 */
        /* <DEDUP_REMOVED lines=12> */
.L_x_9084:
[----:B------:R-:W-:-:S03]  /*10480*/  UMOV UR4, 0xffffffff ;  /* 0xffffffff00047882 */ /* 0x000fc60000000000 */
[----:B------:R-:W-:Y:S05]  /*10490*/  BRA.DIV UR4, `(.L_x_9086) ;  /* 0x0000001604507947 */ /* 0x000fea000b800000 */
[----:B-----5:R0:W2:Y:S02]  /*104a0*/  SHFL.IDX PT, R14, R2, RZ, 0x1f ;  /* 0x00001fff020e7589 */ /* 0x0200a400000e0000 */
.L_x_9134:
[----:B------:R-:W3:Y:S01]  /*104b0*/  @!P1 S2R R3, SR_CgaCtaId ;  /* 0x0000000000039919 */ /* 0x000ee20000008800 */
[----:B------:R-:W-:Y:S05]  /*104c0*/  WARPSYNC.ALL ;  /* 0x0000000000007948 */ /* 0x000fea0003800000 */
[----:B------:R-:W-:Y:S01]  /*104d0*/  BAR.SYNC.DEFER_BLOCKING 0x4, 0x180 ;  /* 0x0106000000007b1d */ /* 0x000fe20000010000 */
[----:B------:R-:W-:-:S05]  /*104e0*/  @!P1 MOV R0, 0x400 ;  /* 0x0000040000009802 */ /* 0x000fca0000000f00 */
[----:B--2---:R2:W-:Y:S01]  /*104f0*/  STL [R1+0x18], R14 ;  /* 0x0000180e01007387 */ /* 0x0045e20000100800 */
[----:B---3--:R-:W-:-:S05]  /*10500*/  @!P1 LEA R17, R3, R0, 0x18 ;  /* 0x0000000003119211 */ /* 0x008fca00078ec0ff */
[----:B------:R2:W-:Y:S01]  /*10510*/  @!P1 STS [R17+0x288d0], R2 ;  /* 0x0288d00211009388 */ /* 0x0005e20000000800 */
[----:B------:R-:W-:Y:S06]  /*10520*/  BAR.ARV 0x5, 0x180 ;  /* 0x0146000000007b1d */ /* 0x000fec0000002000 */
.L_x_9085:
[----:B------:R-:W3:Y:S01]  /*10530*/  LDL R0, [R1+0x18] ;  /* 0x0000180001007983 */ /* 0x000ee20000100800 */
[----:B------:R-:W-:Y:S02]  /*10540*/  ULDC UR4, c[0x0][0xc38] ;  /* 0x00030e0000047ab9 */ /* 0x000fe40000000800 */
[----:B---3--:R-:W-:-:S13]  /*10550*/  ISETP.GE.AND P0, PT, R0, UR4, PT ;  /* 0x0000000400007c0c */ /* 0x008fda000bf06270 */
[----:B------:R-:W-:Y:S05]  /*10560*/  @!P0 BRA `(.L_x_9087) ;  /* 0xffffffc000248947 */ /* 0x000fea000383ffff */
.L_x_9000:
[----:B-1----:R-:W3:Y:S01]  /*10570*/  LDL.LU R0, [R1+0x1c] ;  /* 0x00001c0001007983 */ /* 0x002ee20000300800 */
[----:B------:R-:W-:Y:S01]  /*10580*/  BSSY B0, `(.L_x_9088) ;  /* 0x000000b000007945 */ /* 0x000fe20003800000 */
[----:B------:R-:W1:Y:S01]  /*10590*/  S2R R5, SR_CgaCtaId ;  /* 0x0000000000057919 */ /* 0x000e620000008800 */
[----:B---3--:R-:W-:-:S05]  /*105a0*/  VIADD R0, R0, 0x1 ;  /* 0x0000000100007836 */ /* 0x008fca0000000000 */
[----:B0-2---:R-:W-:-:S04]  /*105b0*/  LEA.HI R2, R0, R0, RZ, 0x1 ;  /* 0x0000000000027211 */ /* 0x005fc800078f08ff */
[----:B------:R-:W-:-:S05]  /*105c0*/  LOP3.LUT R3, R2, 0xfffffffe, RZ, 0xc0, !PT ;  /* 0xfffffffe02037812 */ /* 0x000fca00078ec0ff */
[----:B------:R-:W-:Y:S01]  /*105d0*/  IMAD.IADD R3, R0, 0x1, -R3 ;  /* 0x0000000100037824 */ /* 0x000fe200078e0a03 */
[----:B------:R-:W-:-:S04]  /*105e0*/  MOV R0, 0x400 ;  /* 0x0000040000007802 */ /* 0x000fc80000000f00 */
[----:B-1----:R-:W-:Y:S02]  /*105f0*/  LEA R0, R5, R0, 0x18 ;  /* 0x0000000005007211 */ /* 0x002fe400078ec0ff */
[----:B------:R-:W-:-:S04]  /*10600*/  SHF.L.U32 R3, R3, 0x1f, RZ ;  /* 0x0000001f03037819 */ /* 0x000fc800000006ff */
[----:B------:R-:W0:Y:S02]  /*10610*/  SYNCS.PHASECHK.TRANS64.TRYWAIT P0, [R0+URZ+0x28820], R3 ;  /* 0x02882003000075a7 */ /* 0x000e24000800017f */
[----:B0-----:R-:W-:Y:S05]  /*10620*/  @!P0 BRA `(.L_x_9089) ;  /* 0x0000001400148947 */ /* 0x001fea0003800000 */
.L_x_9135:
[----:B------:R-:W-:Y:S05]  /*10630*/  BSYNC B0 ;  /* 0x0000000000007941 */ /* 0x000fea0003800000 */
.L_x_9088:
[----:B------:R-:W-:-:S03]  /*10640*/  UMOV UR4, 0xffffffff ;  /* 0xffffffff00047882 */ /* 0x000fc60000000000 */
[----:B------:R-:W-:Y:S05]  /*10650*/  BRA.DIV UR4, `(.L_x_9090) ;  /* 0x00000016041c7947 */ /* 0x000fea000b800000 */
[----:B------:R-:W1:Y:S02]  /*10660*/  S2R R2, SR_TID.X ;  /* 0x0000000000027919 */ /* 0x000e640000002100 */
[----:B-1----:R-:W-:-:S04]  /*10670*/  SHF.R.U32.HI R2, RZ, 0x5, R2 ;  /* 0x00000005ff027819 */ /* 0x002fc80000011602 */
[----:B------:R-:W-:-:S05]  /*10680*/  LOP3.LUT R2, R2, 0x3, RZ, 0xc0, !PT ;  /* 0x0000000302027812 */ /* 0x000fca00078ec0ff */
[----:B------:R1:W2:Y:S02]  /*10690*/  SHFL.IDX PT, R14, R2, RZ, 0x1f ;  /* 0x00001fff020e7589 */ /* 0x0002a400000e0000 */
.L_x_9138:
[----:B--2---:R-:W-:Y:S01]  /*106a0*/  ISETP.NE.AND P0, PT, R14, RZ, PT ;  /* 0x000000ff0e00720c */ /* 0x004fe20003f05270 */
[----:B------:R-:W-:-:S12]  /*106b0*/  BSSY B0, `(.L_x_9091) ;  /* 0x0000025000007945 */ /* 0x000fd80003800000 */
[----:B------:R-:W-:Y:S05]  /*106c0*/  @P0 BRA `(.L_x_9092) ;  /* 0x00000000008c0947 */ /* 0x000fea0003800000 */
[----:B------:R-:W-:-:S03]  /*106d0*/  UMOV UR4, 0xffffffff ;  /* 0xffffffff00047882 */ /* 0x000fc60000000000 */
[----:B------:R-:W-:Y:S05]  /*106e0*/  BRA.DIV UR4, `(.L_x_9093) ;  /* 0x00000016042c7947 */ /* 0x000fea000b800000 */
[----:B------:R-:W-:-:S13]  /*106f0*/  ELECT P6, URZ, PT ;  /* 0x00000000003f782f */ /* 0x000fda00038c0000 */
.L_x_9141:
[----:B------:R-:W-:Y:S05]  /*10700*/  @!P6 BRA `(.L_x_9092) ;  /* 0x00000000007ce947 */ /* 0x000fea0003800000 */
[----:B------:R-:W-:-:S06]  /*10710*/  ULOP3.LUT UR4, UR38, 0x2, URZ, 0xfc, !UPT ;  /* 0x0000000226047892 */ /* 0x000fcc000f8efc3f */
[----:B-1----:R-:W-:-:S05]  /*10720*/  IMAD.U32 R2, RZ, RZ, UR4 ;  /* 0x00000004ff027e24 */ /* 0x002fca000f8e00ff */
[----:B------:R-:W-:-:S13]  /*10730*/  ISETP.NE.AND P2, PT, R2, 0x3, PT ;  /* 0x000000030200780c */ /* 0x000fda0003f45270 */
[----:B------:R-:W-:Y:S05]  /*10740*/  @!P2 BRA `(.L_x_9094) ;  /* 0x000000000004a947 */ /* 0x000fea0003800000 */
[----:B------:R-:W-:Y:S01]  /*10750*/  BPT.TRAP 0x1 ;  /* 0x000000040000795c */ /* 0x000fe20000300000 */
.L_x_9094:
        /* <DEDUP_REMOVED lines=13> */
.L_x_9142:
[----:B------:R-:W1:Y:S02]  /*10830*/  SYNCS.PHASECHK.TRANS64.TRYWAIT P0, [R3+URZ], R2 ;  /* 0x00000002030075a7 */ /* 0x000e64000800017f */
[----:B-1----:R-:W-:Y:S05]  /*10840*/  @!P0 BRA `(.L_x_9096) ;  /* 0x0000001400088947 */ /* 0x002fea0003800000 */
.L_x_9143:
[----:B------:R-:W-:Y:S05]  /*10850*/  @!P2 BRA `(.L_x_9097) ;  /* 0x000000000004a947 */ /* 0x000fea0003800000 */
[----:B------:R-:W-:Y:S01]  /*10860*/  BPT.TRAP 0x1 ;  /* 0x000000040000795c */ /* 0x000fe20000300000 */
.L_x_9097:
[----:B-1----:R-:W-:-:S04]  /*10870*/  VIADD R3, R0, 0x28860 ;  /* 0x0002886000037836 */ /* 0x002fc80000000000 */
[----:B------:R-:W-:-:S04]  /*10880*/  IMAD R18, R18, 0x8, R3 ;  /* 0x0000000812127824 */ /* 0x000fc800078e0203 */
[----:B------:R-:W1:Y:S02]  /*10890*/  SYNCS.PHASECHK.TRANS64.TRYWAIT P0, [R18+URZ], R5 ;  /* 0x00000005120075a7 */ /* 0x000e64000800017f */
[----:B-1----:R-:W-:Y:S05]  /*108a0*/  @!P0 BRA `(.L_x_9098) ;  /* 0x0000001400048947 */ /* 0x002fea0003800000 */
.L_x_9144:
[----:B------:R-:W-:-:S07]  /*108b0*/  IMAD R3, R4, 0x8, R3 ;  /* 0x0000000804037824 */ /* 0x000fce00078e0203 */
.L_x_9099:
[----:B--2---:R2:W3:Y:S02]  /*108c0*/  SYNCS.PHASECHK.TRANS64.TRYWAIT P0, [R3+URZ], R2 ;  /* 0x00000002030075a7 */ /* 0x0044e4000800017f */
[----:B---3--:R-:W-:Y:S05]  /*108d0*/  @!P0 NANOSLEEP.SYNCS 0x989680 ;  /* 0x009896800000895d */ /* 0x008fea0003900000 */
[----:B------:R-:W3:Y:S02]  /*108e0*/  @!P0 SYNCS.PHASECHK.TRANS64 P0, [R3+URZ], R2 ;  /* 0x00000002030085a7 */ /* 0x000ee4000800007f */
[----:B---3--:R-:W-:Y:S05]  /*108f0*/  @!P0 BRA `(.L_x_9099) ;  /* 0xfffffffc00f08947 */ /* 0x008fea000383ffff */
.L_x_9092:
[----:B------:R-:W-:Y:S05]  /*10900*/  BSYNC B0 ;  /* 0x0000000000007941 */ /* 0x000fea0003800000 */
.L_x_9091:
[----:B------:R-:W-:Y:S05]  /*10910*/  EXIT ;  /* 0x000000000000794d */ /* 0x000fea0003800000 */
.L_x_8953:
[----:B0-----:R-:W-:-:S04]  /*10920*/  IMAD.U32 R3, RZ, RZ, UR41 ;  /* 0x00000029ff037e24 */ /* 0x001fc8000f8e00ff */
[----:B------:R0:W1:Y:S03]  /*10930*/  SYNCS.PHASECHK.TRANS64.TRYWAIT P1, [R3+URZ+0x28800], R0 ;  /* 0x02880000030075a7 */ /* 0x000066000802017f */
[----:B-1----:R-:W-:Y:S05]  /*10940*/  @!P1 NANOSLEEP.SYNCS 0x989680 ;  /* 0x009896800000995d */ /* 0x002fea0003900000 */
[----:B------:R-:W1:Y:S02]  /*10950*/  @!P1 SYNCS.PHASECHK.TRANS64 P1, [R3+URZ+0x28800], R0 ;  /* 0x02880000030095a7 */ /* 0x000e64000802007f */
[----:B-1----:R-:W-:Y:S05]  /*10960*/  @!P1 BRA `(.L_x_8953) ;  /* 0xfffffffc00ec9947 */ /* 0x002fea000383ffff */
[----:B------:R-:W-:Y:S05]  /*10970*/  BRA `(.L_x_9100) ;  /* 0xffffff0c005c7947 */ /* 0x000fea000383ffff */
.L_x_8957:
[----:B-1----:R1:W2:Y:S02]  /*10980*/  SYNCS.PHASECHK.TRANS64.TRYWAIT P2, [R0+URZ+0x28830], R3 ;  /* 0x02883003000075a7 */ /* 0x0022a4000804017f */
[----:B--2---:R-:W-:Y:S05]  /*10990*/  @!P2 NANOSLEEP.SYNCS 0x989680 ;  /* 0x009896800000a95d */ /* 0x004fea0003900000 */
[----:B------:R-:W2:Y:S02]  /*109a0*/  @!P2 SYNCS.PHASECHK.TRANS64 P2, [R0+URZ+0x28830], R3 ;  /* 0x028830030000a5a7 */ /* 0x000ea4000804007f */
[----:B--2---:R-:W-:Y:S05]  /*109b0*/  @!P2 BRA `(.L_x_8957) ;  /* 0xfffffffc00f0a947 */ /* 0x004fea000383ffff */
[----:B------:R-:W-:Y:S05]  /*109c0*/  BRA `(.L_x_8956) ;  /* 0xffffff0c00807947 */ /* 0x000fea000383ffff */
.L_x_8962:
[----:B-1----:R-:W-:-:S04]  /*109d0*/  IMAD.U32 R7, RZ, RZ, UR6 ;  /* 0x00000006ff077e24 */ /* 0x002fc8000f8e00ff */
[----:B------:R1:W2:Y:S03]  /*109e0*/  SYNCS.PHASECHK.TRANS64.TRYWAIT P3, [R7+URZ+0x28830], R4 ;  /* 0x02883004070075a7 */ /* 0x0002a6000806017f */
[----:B--2---:R-:W-:Y:S05]  /*109f0*/  @!P3 NANOSLEEP.SYNCS 0x989680 ;  /* 0x009896800000b95d */ /* 0x004fea0003900000 */
[----:B------:R-:W2:Y:S02]  /*10a00*/  @!P3 SYNCS.PHASECHK.TRANS64 P3, [R7+URZ+0x28830], R4 ;  /* 0x028830040700b5a7 */ /* 0x000ea4000806007f */
[----:B--2---:R-:W-:Y:S05]  /*10a10*/  @!P3 BRA `(.L_x_8962) ;  /* 0xfffffffc00ecb947 */ /* 0x004fea000383ffff */
[----:B------:R-:W-:Y:S05]  /*10a20*/  BRA `(.L_x_8959) ;  /* 0xffffff3800ac7947 */ /* 0x000fea000383ffff */
.L_x_8966:
[----:B-1----:R-:W-:-:S04]  /*10a30*/  IMAD.U32 R7, RZ, RZ, UR6 ;  /* 0x00000006ff077e24 */ /* 0x002fc8000f8e00ff */
[----:B------:R1:W2:Y:S03]  /*10a40*/  SYNCS.PHASECHK.TRANS64.TRYWAIT P3, [R7+URZ+0x28850], R4 ;  /* 0x02885004070075a7 */ /* 0x0002a6000806017f */
[----:B--2---:R-:W-:Y:S05]  /*10a50*/  @!P3 NANOSLEEP.SYNCS 0x989680 ;  /* 0x009896800000b95d */ /* 0x004fea0003900000 */
[----:B------:R-:W2:Y:S02]  /*10a60*/  @!P3 SYNCS.PHASECHK.TRANS64 P3, [R7+URZ+0x28850], R4 ;  /* 0x028850040700b5a7 */ /* 0x000ea4000806007f */
[----:B--2---:R-:W-:Y:S05]  /*10a70*/  @!P3 BRA `(.L_x_8966) ;  /* 0xfffffffc00ecb947 */ /* 0x004fea000383ffff */
[----:B------:R-:W-:Y:S05]  /*10a80*/  BRA `(.L_x_8963) ;  /* 0xffffff3c006c7947 */ /* 0x000fea000383ffff */
.L_x_8972:
[----:B-1----:R-:W-:-:S04]  /*10a90*/  IMAD.U32 R5, RZ, RZ, UR6 ;  /* 0x00000006ff057e24 */ /* 0x002fc8000f8e00ff */
[----:B------:R1:W2:Y:S03]  /*10aa0*/  SYNCS.PHASECHK.TRANS64.TRYWAIT P2, [R5+URZ+0x28830], R4 ;  /* 0x02883004050075a7 */ /* 0x0002a6000804017f */
[----:B--2---:R-:W-:Y:S05]  /*10ab0*/  @!P2 NANOSLEEP.SYNCS 0x989680 ;  /* 0x009896800000a95d */ /* 0x004fea0003900000 */
[----:B------:R-:W2:Y:S02]  /*10ac0*/  @!P2 SYNCS.PHASECHK.TRANS64 P2, [R5+URZ+0x28830], R4 ;  /* 0x028830040500a5a7 */ /* 0x000ea4000804007f */
[----:B--2---:R-:W-:Y:S05]  /*10ad0*/  @!P2 BRA `(.L_x_8972) ;  /* 0xfffffffc00eca947 */ /* 0x004fea000383ffff */
[----:B------:R-:W-:Y:S05]  /*10ae0*/  BRA `(.L_x_8969) ;  /* 0xffffff6800d47947 */ /* 0x000fea000383ffff */
.L_x_8976:
[----:B-1----:R-:W-:-:S04]  /*10af0*/  IMAD.U32 R5, RZ, RZ, UR6 ;  /* 0x00000006ff057e24 */ /* 0x002fc8000f8e00ff */
[----:B------:R1:W2:Y:S03]  /*10b00*/  SYNCS.PHASECHK.TRANS64.TRYWAIT P2, [R5+URZ+0x28850], R4 ;  /* 0x02885004050075a7 */ /* 0x0002a6000804017f */
[----:B--2---:R-:W-:Y:S05]  /*10b10*/  @!P2 NANOSLEEP.SYNCS 0x989680 ;  /* 0x009896800000a95d */ /* 0x004fea0003900000 */
[----:B------:R-:W2:Y:S02]  /*10b20*/  @!P2 SYNCS.PHASECHK.TRANS64 P2, [R5+URZ+0x28850], R4 ;  /* 0x028850040500a5a7 */ /* 0x000ea4000804007f */
[----:B--2---:R-:W-:Y:S05]  /*10b30*/  @!P2 BRA `(.L_x_8976) ;  /* 0xfffffffc00eca947 */ /* 0x004fea000383ffff */
[----:B------:R-:W-:Y:S05]  /*10b40*/  BRA `(.L_x_8973) ;  /* 0xffffff6c00947947 */ /* 0x000fea000383ffff */
.L_x_8981:
[----:B-1----:R-:W-:-:S04]  /*10b50*/  IMAD.U32 R6, RZ, RZ, UR5 ;  /* 0x00000005ff067e24 */ /* 0x002fc8000f8e00ff */
[----:B------:R1:W2:Y:S03]  /*10b60*/  SYNCS.PHASECHK.TRANS64.TRYWAIT P0, [R6+URZ+0x28850], R5 ;  /* 0x02885005060075a7 */ /* 0x0002a6000800017f */
[----:B--2---:R-:W-:Y:S05]  /*10b70*/  @!P0 NANOSLEEP.SYNCS 0x989680 ;  /* 0x009896800000895d */ /* 0x004fea0003900000 */
[----:B------:R-:W2:Y:S02]  /*10b80*/  @!P0 SYNCS.PHASECHK.TRANS64 P0, [R6+URZ+0x28850], R5 ;  /* 0x02885005060085a7 */ /* 0x000ea4000800007f */
[----:B--2---:R-:W-:Y:S05]  /*10b90*/  @!P0 BRA `(.L_x_8981) ;  /* 0xfffffffc00ec8947 */ /* 0x004fea000383ffff */
[----:B------:R-:W-:Y:S05]  /*10ba0*/  BRA `(.L_x_8980) ;  /* 0xffffff9000747947 */ /* 0x000fea000383ffff */
.L_x_9011:
[----:B------:R-:W-:Y:S02]  /*10bb0*/  IMAD.MOV.U32 R13, RZ, RZ, R0 ;  /* 0x000000ffff0d7224 */ /* 0x000fe400078e0000 */
[----:B------:R-:W-:Y:S02]  /*10bc0*/  IMAD.MOV.U32 R12, RZ, RZ, RZ ;  /* 0x000000ffff0c7224 */ /* 0x000fe400078e00ff */
[----:B------:R-:W-:Y:S02]  /*10bd0*/  IMAD.MOV.U32 R11, RZ, RZ, 0x1f ;  /* 0x0000001fff0b7424 */ /* 0x000fe400078e00ff */
[----:B------:R-:W-:-:S07]  /*10be0*/  IMAD.MOV.U32 R15, RZ, RZ, -0x1 ;  /* 0xffffffffff0f7424 */ /* 0x000fce00078e00ff */
[----:B0-----:R-:W-:Y:S05]  /*10bf0*/  WARPSYNC.COLLECTIVE R15, `(.L_x_9101) ;  /* 0x000000000f087348 */ /* 0x001fea0003c00000 */
[----:B------:R1:W2:Y:S02]  /*10c00*/  SHFL.IDX P6, R14, R13, R12, R11 ;  /* 0x0000000c0d0e7389 */ /* 0x0002a400000c000b */
[----:B012---:R-:W-:Y:S01]  /*10c10*/  ENDCOLLECTIVE ;  /* 0x000000000000791b */ /* 0x007fe20003800000 */
.L_x_9101:
[----:B------:R-:W-:Y:S05]  /*10c20*/  BRA `(.L_x_9102) ;  /* 0xffffffc400387947 */ /* 0x000fea000383ffff */
.L_x_9013:
[----:B------:R-:W-:Y:S01]  /*10c30*/  BSSY B0, `(.L_x_9103) ;  /* 0x0000006000007945 */ /* 0x000fe20003800000 */
[----:B------:R-:W-:-:S07]  /*10c40*/  IMAD.MOV.U32 R15, RZ, RZ, -0x1 ;  /* 0xffffffffff0f7424 */ /* 0x000fce00078e00ff */
[----:B01----:R-:W-:Y:S05]  /*10c50*/  WARPSYNC.COLLECTIVE R15, `(.L_x_9104) ;  /* 0x000000000f0c7348 */ /* 0x003fea0003c00000 */
[----:B------:R-:W-:Y:S02]  /*10c60*/  ELECT P6, UR62, PT ;  /* 0x00000000003e782f */ /* 0x000fe400038c0000 */
[----:B------:R-:W-:Y:S01]  /*10c70*/  MOV R14, UR62 ;  /* 0x0000003e000e7c02 */ /* 0x000fe20008000f00 */
[----:B01----:R-:W-:Y:S10]  /*10c80*/  ENDCOLLECTIVE ;  /* 0x000000000000791b */ /* 0x003ff40003800000 */
.L_x_9104:
[----:B------:R-:W-:Y:S05]  /*10c90*/  BSYNC B0 ;  /* 0x0000000000007941 */ /* 0x000fea0003800000 */
.L_x_9103:
[----:B------:R-:W-:Y:S05]  /*10ca0*/  BRA `(.L_x_9105) ;  /* 0xffffffc400387947 */ /* 0x000fea000383ffff */
.L_x_9015:
[----:B-1----:R1:W2:Y:S02]  /*10cb0*/  SYNCS.PHASECHK.TRANS64.TRYWAIT P0, [R0+URZ+0x28840], R3 ;  /* 0x02884003000075a7 */ /* 0x0022a4000800017f */
[----:B--2---:R-:W-:Y:S05]  /*10cc0*/  @!P0 NANOSLEEP.SYNCS 0x989680 ;  /* 0x009896800000895d */ /* 0x004fea0003900000 */
[----:B------:R-:W2:Y:S02]  /*10cd0*/  @!P0 SYNCS.PHASECHK.TRANS64 P0, [R0+URZ+0x28840], R3 ;  /* 0x02884003000085a7 */ /* 0x000ea4000800007f */
[----:B--2---:R-:W-:Y:S05]  /*10ce0*/  @!P0 BRA `(.L_x_9015) ;  /* 0xfffffffc00f08947 */ /* 0x004fea000383ffff */
[----:B------:R-:W-:Y:S05]  /*10cf0*/  BRA `(.L_x_9106) ;  /* 0xffffffc400887947 */ /* 0x000fea000383ffff */
.L_x_9019:
[----:B------:R-:W-:Y:S01]  /*10d00*/  IMAD.MOV.U32 R13, RZ, RZ, R4 ;  /* 0x000000ffff0d7224 */ /* 0x000fe200078e0004 */
[----:B------:R-:W-:Y:S01]  /*10d10*/  LOP3.LUT R8, R8, 0x7f, RZ, 0xc0, !PT ;  /* 0x0000007f08087812 */ /* 0x000fe200078ec0ff */
[----:B------:R-:W-:Y:S02]  /*10d20*/  IMAD.MOV.U32 R12, RZ, RZ, RZ ;  /* 0x000000ffff0c7224 */ /* 0x000fe400078e00ff */
[----:B------:R-:W-:Y:S01]  /*10d30*/  IMAD.MOV.U32 R11, RZ, RZ, 0x181f ;  /* 0x0000181fff0b7424 */ /* 0x000fe200078e00ff */
[----:B------:R-:W-:Y:S01]  /*10d40*/  SHF.R.U32.HI R8, RZ, 0x3, R8 ;  /* 0x00000003ff087819 */ /* 0x000fe20000011608 */
[----:B------:R-:W-:Y:S02]  /*10d50*/  IMAD.MOV.U32 R15, RZ, RZ, -0x1 ;  /* 0xffffffffff0f7424 */ /* 0x000fe400078e00ff */
[----:B------:R-:W-:-:S07]  /*10d60*/  IMAD.U32 R2, RZ, RZ, UR40 ;  /* 0x00000028ff027e24 */ /* 0x000fce000f8e00ff */
[----:B-----5:R-:W-:Y:S05]  /*10d70*/  WARPSYNC.COLLECTIVE R15, `(.L_x_9107) ;  /* 0x000000000f087348 */ /* 0x020fea0003c00000 */
[----:B------:R0:W1:Y:S02]  /*10d80*/  SHFL.IDX P6, R14, R13, R12, R11 ;  /* 0x0000000c0d0e7389 */ /* 0x00006400000c000b */
[----:B01---5:R-:W-:Y:S01]  /*10d90*/  ENDCOLLECTIVE ;  /* 0x000000000000791b */ /* 0x023fe20003800000 */
.L_x_9107:
[----:B------:R-:W-:Y:S02]  /*10da0*/  IMAD R2, R2, 0x80, R8 ;  /* 0x0000008002027824 */ /* 0x000fe400078e0208 */
[----:B------:R-:W-:Y:S02]  /*10db0*/  IMAD.MOV.U32 R13, RZ, RZ, R0 ;  /* 0x000000ffff0d7224 */ /* 0x000fe400078e0000 */
[----:B------:R-:W-:-:S07]  /*10dc0*/  IMAD.MOV.U32 R5, RZ, RZ, R14 ;  /* 0x000000ffff057224 */ /* 0x000fce00078e000e */
[----:B------:R-:W-:Y:S05]  /*10dd0*/  WARPSYNC.COLLECTIVE R15, `(.L_x_9108) ;  /* 0x000000000f087348 */ /* 0x000fea0003c00000 */
[----:B------:R0:W1:Y:S02]  /*10de0*/  SHFL.IDX P6, R14, R13, R12, R11 ;  /* 0x0000000c0d0e7389 */ /* 0x00006400000c000b */
[----:B01----:R-:W-:Y:S01]  /*10df0*/  ENDCOLLECTIVE ;  /* 0x000000000000791b */ /* 0x003fe20003800000 */
.L_x_9108:
        /* <DEDUP_REMOVED lines=9> */
.L_x_9109:
        /* <DEDUP_REMOVED lines=14> */
.L_x_9110:
[----:B------:R-:W-:Y:S02]  /*10f70*/  IMAD.MOV.U32 R13, RZ, RZ, R4 ;  /* 0x000000ffff0d7224 */ /* 0x000fe400078e0004 */
[----:B------:R-:W-:Y:S02]  /*10f80*/  IMAD.MOV.U32 R12, RZ, RZ, 0x2 ;  /* 0x00000002ff0c7424 */ /* 0x000fe400078e00ff */
[----:B------:R-:W-:-:S07]  /*10f90*/  IMAD.MOV.U32 R5, RZ, RZ, R14 ;  /* 0x000000ffff057224 */ /* 0x000fce00078e000e */
[----:B------:R-:W-:Y:S05]  /*10fa0*/  WARPSYNC.COLLECTIVE R15, `(.L_x_9111) ;  /* 0x000000000f087348 */ /* 0x000fea0003c00000 */
[----:B------:R0:W1:Y:S02]  /*10fb0*/  SHFL.IDX P6, R14, R13, R12, R11 ;  /* 0x0000000c0d0e7389 */ /* 0x00006400000c000b */
[----:B01----:R-:W-:Y:S01]  /*10fc0*/  ENDCOLLECTIVE ;  /* 0x000000000000791b */ /* 0x003fe20003800000 */
.L_x_9111:
[----:B------:R-:W-:-:S04]  /*10fd0*/  @!P2 LEA R5, P4, R10, R5, 0x1 ;  /* 0x000000050a05a211 */ /* 0x000fc800078808ff */
[----:B------:R-:W-:Y:S01]  /*10fe0*/  @!P2 IADD3.X R8, RZ, R8, RZ, P4, !PT ;  /* 0x00000008ff08a210 */ /* 0x000fe200027fe4ff */
[----:B------:R-:W-:Y:S02]  /*10ff0*/  @!P2 IMAD.MOV.U32 R6, RZ, RZ, R5 ;  /* 0x000000ffff06a224 */ /* 0x000fe400078e0005 */
[C---:B------:R-:W-:Y:S02]  /*11000*/  VIADD R5, R2.reuse, 0x20 ;  /* 0x0000002002057836 */ /* 0x040fe40000000000 */
[----:B------:R-:W-:Y:S02]  /*11010*/  @!P2 IMAD.MOV.U32 R7, RZ, RZ, R8 ;  /* 0x000000ffff07a224 */ /* 0x000fe400078e0008 */
[----:B------:R-:W-:Y:S02]  /*11020*/  IMAD.MOV.U32 R13, RZ, RZ, R0 ;  /* 0x000000ffff0d7224 */ /* 0x000fe400078e0000 */
[----:B------:R-:W-:Y:S01]  /*11030*/  VIADD R8, R2, 0x60 ;  /* 0x0000006002087836 */ /* 0x000fe20000000000 */
        /* <DEDUP_REMOVED lines=10> */
.L_x_9112:
[----:B------:R-:W-:Y:S02]  /*110e0*/  IMAD.MOV.U32 R13, RZ, RZ, R4 ;  /* 0x000000ffff0d7224 */ /* 0x000fe400078e0004 */
[----:B------:R-:W-:Y:S02]  /*110f0*/  IMAD.MOV.U32 R12, RZ, RZ, 0x3 ;  /* 0x00000003ff0c7424 */ /* 0x000fe400078e00ff */
[----:B------:R-:W-:-:S07]  /*11100*/  IMAD.MOV.U32 R6, RZ, RZ, R14 ;  /* 0x000000ffff067224 */ /* 0x000fce00078e000e */
[----:B------:R-:W-:Y:S05]  /*11110*/  WARPSYNC.COLLECTIVE R15, `(.L_x_9113) ;  /* 0x000000000f087348 */ /* 0x000fea0003c00000 */
[----:B------:R0:W1:Y:S02]  /*11120*/  SHFL.IDX P6, R14, R13, R12, R11 ;  /* 0x0000000c0d0e7389 */ /* 0x00006400000c000b */
[----:B01----:R-:W-:Y:S01]  /*11130*/  ENDCOLLECTIVE ;  /* 0x000000000000791b */ /* 0x003fe20003800000 */
.L_x_9113:
        /* <DEDUP_REMOVED lines=15> */
.L_x_9114:
[----:B------:R-:W-:Y:S02]  /*11230*/  IMAD.MOV.U32 R13, RZ, RZ, R4 ;  /* 0x000000ffff0d7224 */ /* 0x000fe400078e0004 */
[----:B------:R-:W-:Y:S02]  /*11240*/  IMAD.MOV.U32 R12, RZ, RZ, 0x4 ;  /* 0x00000004ff0c7424 */ /* 0x000fe400078e00ff */
[----:B------:R-:W-:-:S07]  /*11250*/  IMAD.MOV.U32 R6, RZ, RZ, R14 ;  /* 0x000000ffff067224 */ /* 0x000fce00078e000e */
[----:B------:R-:W-:Y:S05]  /*11260*/  WARPSYNC.COLLECTIVE R15, `(.L_x_9115) ;  /* 0x000000000f087348 */ /* 0x000fea0003c00000 */
[----:B------:R0:W1:Y:S02]  /*11270*/  SHFL.IDX P6, R14, R13, R12, R11 ;  /* 0x0000000c0d0e7389 */ /* 0x00006400000c000b */
[----:B01----:R-:W-:Y:S01]  /*11280*/  ENDCOLLECTIVE ;  /* 0x000000000000791b */ /* 0x003fe20003800000 */
.L_x_9115:
        /* <DEDUP_REMOVED lines=15> */
.L_x_9116:
[----:B------:R-:W-:Y:S02]  /*11380*/  IMAD.MOV.U32 R13, RZ, RZ, R4 ;  /* 0x000000ffff0d7224 */ /* 0x000fe400078e0004 */
[----:B------:R-:W-:Y:S02]  /*11390*/  IMAD.MOV.U32 R12, RZ, RZ, 0x5 ;  /* 0x00000005ff0c7424 */ /* 0x000fe400078e00ff */
[----:B------:R-:W-:-:S07]  /*113a0*/  IMAD.MOV.U32 R6, RZ, RZ, R14 ;  /* 0x000000ffff067224 */ /* 0x000fce00078e000e */
[----:B------:R-:W-:Y:S05]  /*113b0*/  WARPSYNC.COLLECTIVE R15, `(.L_x_9117) ;  /* 0x000000000f087348 */ /* 0x000fea0003c00000 */
[----:B------:R0:W1:Y:S02]  /*113c0*/  SHFL.IDX P6, R14, R13, R12, R11 ;  /* 0x0000000c0d0e7389 */ /* 0x00006400000c000b */
[----:B01----:R-:W-:Y:S01]  /*113d0*/  ENDCOLLECTIVE ;  /* 0x000000000000791b */ /* 0x003fe20003800000 */
.L_x_9117:
        /* <DEDUP_REMOVED lines=15> */
.L_x_9118:
[----:B------:R-:W-:Y:S02]  /*114d0*/  IMAD.MOV.U32 R13, RZ, RZ, R4 ;  /* 0x000000ffff0d7224 */ /* 0x000fe400078e0004 */
[----:B------:R-:W-:Y:S02]  /*114e0*/  IMAD.MOV.U32 R12, RZ, RZ, 0x6 ;  /* 0x00000006ff0c7424 */ /* 0x000fe400078e00ff */
[----:B------:R-:W-:-:S07]  /*114f0*/  IMAD.MOV.U32 R6, RZ, RZ, R14 ;  /* 0x000000ffff067224 */ /* 0x000fce00078e000e */
[----:B------:R-:W-:Y:S05]  /*11500*/  WARPSYNC.COLLECTIVE R15, `(.L_x_9119) ;  /* 0x000000000f087348 */ /* 0x000fea0003c00000 */
[----:B------:R0:W1:Y:S02]  /*11510*/  SHFL.IDX P6, R14, R13, R12, R11 ;  /* 0x0000000c0d0e7389 */ /* 0x00006400000c000b */
[----:B01----:R-:W-:Y:S01]  /*11520*/  ENDCOLLECTIVE ;  /* 0x000000000000791b */ /* 0x003fe20003800000 */
.L_x_9119:
        /* <DEDUP_REMOVED lines=14> */
.L_x_9120:
[----:B------:R-:W-:Y:S02]  /*11610*/  IMAD.MOV.U32 R13, RZ, RZ, R4 ;  /* 0x000000ffff0d7224 */ /* 0x000fe400078e0004 */
[----:B------:R-:W-:Y:S02]  /*11620*/  IMAD.MOV.U32 R12, RZ, RZ, 0x7 ;  /* 0x00000007ff0c7424 */ /* 0x000fe400078e00ff */
[----:B------:R-:W-:-:S07]  /*11630*/  IMAD.MOV.U32 R6, RZ, RZ, R14 ;  /* 0x000000ffff067224 */ /* 0x000fce00078e000e */
[----:B------:R-:W-:Y:S05]  /*11640*/  WARPSYNC.COLLECTIVE R15, `(.L_x_9121) ;  /* 0x000000000f087348 */ /* 0x000fea0003c00000 */
[----:B------:R0:W1:Y:S02]  /*11650*/  SHFL.IDX P6, R14, R13, R12, R11 ;  /* 0x0000000c0d0e7389 */ /* 0x00006400000c000b */
[----:B01----:R-:W-:Y:S01]  /*11660*/  ENDCOLLECTIVE ;  /* 0x000000000000791b */ /* 0x003fe20003800000 */
.L_x_9121:
        /* <DEDUP_REMOVED lines=13> */
.L_x_9122:
[----:B------:R-:W-:Y:S01]  /*11740*/  IMAD.MOV.U32 R0, RZ, RZ, R14 ;  /* 0x000000ffff007224 */ /* 0x000fe200078e000e */
[----:B------:R-:W-:Y:S06]  /*11750*/  BRA `(.L_x_9123) ;  /* 0xffffffc400ec7947 */ /* 0x000fec000383ffff */
.L_x_9024:
[----:B0-----:R0:W1:Y:S02]  /*11760*/  SYNCS.PHASECHK.TRANS64.TRYWAIT P0, [R17+URZ+0x28820], R0 ;  /* 0x02882000110075a7 */ /* 0x001064000800017f */
[----:B-1----:R-:W-:Y:S05]  /*11770*/  @!P0 NANOSLEEP.SYNCS 0x989680 ;  /* 0x009896800000895d */ /* 0x002fea0003900000 */
[----:B------:R-:W1:Y:S02]  /*11780*/  @!P0 SYNCS.PHASECHK.TRANS64 P0, [R17+URZ+0x28820], R0 ;  /* 0x02882000110085a7 */ /* 0x000e64000800007f */
[----:B-1----:R-:W-:Y:S05]  /*11790*/  @!P0 BRA `(.L_x_9024) ;  /* 0xfffffffc00f08947 */ /* 0x002fea000383ffff */
[----:B------:R-:W-:Y:S05]  /*117a0*/  BRA `(.L_x_9124) ;  /* 0xffffffc8005c7947 */ /* 0x000fea000383ffff */
.L_x_9031:
[----:B0-----:R0:W1:Y:S02]  /*117b0*/  SYNCS.PHASECHK.TRANS64.TRYWAIT P0, [R4+URZ+0x28840], R3 ;  /* 0x02884003040075a7 */ /* 0x001064000800017f */
[----:B-1----:R-:W-:Y:S05]  /*117c0*/  @!P0 NANOSLEEP.SYNCS 0x989680 ;  /* 0x009896800000895d */ /* 0x002fea0003900000 */
[----:B------:R-:W1:Y:S02]  /*117d0*/  @!P0 SYNCS.PHASECHK.TRANS64 P0, [R4+URZ+0x28840], R3 ;  /* 0x02884003040085a7 */ /* 0x000e64000800007f */
[----:B-1----:R-:W-:Y:S05]  /*117e0*/  @!P0 BRA `(.L_x_9031) ;  /* 0xfffffffc00f08947 */ /* 0x002fea000383ffff */
[----:B------:R-:W-:Y:S05]  /*117f0*/  BRA `(.L_x_9125) ;  /* 0xffffffcc00147947 */ /* 0x000fea000383ffff */
.L_x_9037:
[----:B0-----:R0:W1:Y:S02]  /*11800*/  SYNCS.PHASECHK.TRANS64.TRYWAIT P0, [R4+URZ+0x60], R3 ;  /* 0x00006003040075a7 */ /* 0x001064000800017f */
[----:B-1----:R-:W-:Y:S05]  /*11810*/  @!P0 NANOSLEEP.SYNCS 0x989680 ;  /* 0x009896800000895d */ /* 0x002fea0003900000 */
[----:B------:R-:W1:Y:S02]  /*11820*/  @!P0 SYNCS.PHASECHK.TRANS64 P0, [R4+URZ+0x60], R3 ;  /* 0x00006003040085a7 */ /* 0x000e64000800007f */
[----:B-1----:R-:W-:Y:S05]  /*11830*/  @!P0 BRA `(.L_x_9037) ;  /* 0xfffffffc00f08947 */ /* 0x002fea000383ffff */
[----:B------:R-:W-:Y:S05]  /*11840*/  BRA `(.L_x_9126) ;  /* 0xffffffcc00e07947 */ /* 0x000fea000383ffff */
.L_x_9047:
[----:B--2---:R2:W3:Y:S02]  /*11850*/  SYNCS.PHASECHK.TRANS64.TRYWAIT P0, [R3+URZ+0x28840], R2 ;  /* 0x02884002030075a7 */ /* 0x0044e4000800017f */
[----:B---3--:R-:W-:Y:S05]  /*11860*/  @!P0 NANOSLEEP.SYNCS 0x989680 ;  /* 0x009896800000895d */ /* 0x008fea0003900000 */
[----:B------:R-:W3:Y:S02]  /*11870*/  @!P0 SYNCS.PHASECHK.TRANS64 P0, [R3+URZ+0x28840], R2 ;  /* 0x02884002030085a7 */ /* 0x000ee4000800007f */
[----:B---3--:R-:W-:Y:S05]  /*11880*/  @!P0 BRA `(.L_x_9047) ;  /* 0xfffffffc00f08947 */ /* 0x008fea000383ffff */
[----:B------:R-:W-:Y:S05]  /*11890*/  BRA `(.L_x_9127) ;  /* 0xffffffd400607947 */ /* 0x000fea000383ffff */
.L_x_9053:
[----:B0-----:R0:W1:Y:S02]  /*118a0*/  SYNCS.PHASECHK.TRANS64.TRYWAIT P0, [R2+URZ+0x60], R3 ;  /* 0x00006003020075a7 */ /* 0x001064000800017f */
[----:B-1----:R-:W-:Y:S05]  /*118b0*/  @!P0 NANOSLEEP.SYNCS 0x989680 ;  /* 0x009896800000895d */ /* 0x002fea0003900000 */
[----:B------:R-:W1:Y:S02]  /*118c0*/  @!P0 SYNCS.PHASECHK.TRANS64 P0, [R2+URZ+0x60], R3 ;  /* 0x00006003020085a7 */ /* 0x000e64000800007f */
[----:B-1----:R-:W-:Y:S05]  /*118d0*/  @!P0 BRA `(.L_x_9053) ;  /* 0xfffffffc00f08947 */ /* 0x002fea000383ffff */
[----:B------:R-:W-:Y:S05]  /*118e0*/  BRA `(.L_x_9128) ;  /* 0xffffffd800307947 */ /* 0x000fea000383ffff */
.L_x_9062:
[----:B---3--:R3:W4:Y:S02]  /*118f0*/  SYNCS.PHASECHK.TRANS64.TRYWAIT P0, [R2+URZ+0x28840], R3 ;  /* 0x02884003020075a7 */ /* 0x008724000800017f */
[----:B----4-:R-:W-:Y:S05]  /*11900*/  @!P0 NANOSLEEP.SYNCS 0x989680 ;  /* 0x009896800000895d */ /* 0x010fea0003900000 */
[----:B------:R-:W4:Y:S02]  /*11910*/  @!P0 SYNCS.PHASECHK.TRANS64 P0, [R2+URZ+0x28840], R3 ;  /* 0x02884003020085a7 */ /* 0x000f24000800007f */
[----:B----4-:R-:W-:Y:S05]  /*11920*/  @!P0 BRA `(.L_x_9062) ;  /* 0xfffffffc00f08947 */ /* 0x010fea000383ffff */
[----:B------:R-:W-:Y:S05]  /*11930*/  BRA `(.L_x_9129) ;  /* 0xffffffdc00847947 */ /* 0x000fea000383ffff */
.L_x_9068:
[----:B0-----:R0:W1:Y:S02]  /*11940*/  SYNCS.PHASECHK.TRANS64.TRYWAIT P0, [R2+URZ+0x60], R5 ;  /* 0x00006005020075a7 */ /* 0x001064000800017f */
[----:B-1----:R-:W-:Y:S05]  /*11950*/  @!P0 NANOSLEEP.SYNCS 0x989680 ;  /* 0x009896800000895d */ /* 0x002fea0003900000 */
[----:B------:R-:W1:Y:S02]  /*11960*/  @!P0 SYNCS.PHASECHK.TRANS64 P0, [R2+URZ+0x60], R5 ;  /* 0x00006005020085a7 */ /* 0x000e64000800007f */
[----:B-1----:R-:W-:Y:S05]  /*11970*/  @!P0 BRA `(.L_x_9068) ;  /* 0xfffffffc00f08947 */ /* 0x002fea000383ffff */
[----:B------:R-:W-:Y:S05]  /*11980*/  BRA `(.L_x_9130) ;  /* 0xffffffe000547947 */ /* 0x000fea000383ffff */
.L_x_9079:
[----:B0-----:R0:W2:Y:S02]  /*11990*/  SYNCS.PHASECHK.TRANS64.TRYWAIT P0, [R3+URZ+0x28860], R0 ;  /* 0x02886000030075a7 */ /* 0x0010a4000800017f */
[----:B--2---:R-:W-:Y:S05]  /*119a0*/  @!P0 NANOSLEEP.SYNCS 0x989680 ;  /* 0x009896800000895d */ /* 0x004fea0003900000 */
[----:B------:R-:W2:Y:S02]  /*119b0*/  @!P0 SYNCS.PHASECHK.TRANS64 P0, [R3+URZ+0x28860], R0 ;  /* 0x02886000030085a7 */ /* 0x000ea4000800007f */
[----:B--2---:R-:W-:Y:S05]  /*119c0*/  @!P0 BRA `(.L_x_9079) ;  /* 0xfffffffc00f08947 */ /* 0x004fea000383ffff */
[----:B------:R-:W-:Y:S05]  /*119d0*/  BRA `(.L_x_9131) ;  /* 0xffffffe400947947 */ /* 0x000fea000383ffff */
.L_x_9086:
        /* <DEDUP_REMOVED lines=8> */
.L_x_9133:
[----:B------:R-:W-:Y:S05]  /*11a60*/  BSYNC B0 ;  /* 0x0000000000007941 */ /* 0x000fea0003800000 */
.L_x_9132:
[----:B------:R-:W-:Y:S05]  /*11a70*/  BRA `(.L_x_9134) ;  /* 0xffffffe8008c7947 */ /* 0x000fea000383ffff */
.L_x_9089:
[----:B0-----:R0:W1:Y:S02]  /*11a80*/  SYNCS.PHASECHK.TRANS64.TRYWAIT P0, [R0+URZ+0x28820], R3 ;  /* 0x02882003000075a7 */ /* 0x001064000800017f */
[----:B-1----:R-:W-:Y:S05]  /*11a90*/  @!P0 NANOSLEEP.SYNCS 0x989680 ;  /* 0x009896800000895d */ /* 0x002fea0003900000 */
[----:B------:R-:W1:Y:S02]  /*11aa0*/  @!P0 SYNCS.PHASECHK.TRANS64 P0, [R0+URZ+0x28820], R3 ;  /* 0x02882003000085a7 */ /* 0x000e64000800007f */
[----:B-1----:R-:W-:Y:S05]  /*11ab0*/  @!P0 BRA `(.L_x_9089) ;  /* 0xfffffffc00f08947 */ /* 0x002fea000383ffff */
[----:B------:R-:W-:Y:S05]  /*11ac0*/  BRA `(.L_x_9135) ;  /* 0xffffffe800d87947 */ /* 0x000fea000383ffff */
.L_x_9090:
        /* <DEDUP_REMOVED lines=11> */
.L_x_9137:
[----:B------:R-:W-:Y:S05]  /*11b80*/  BSYNC B0 ;  /* 0x0000000000007941 */ /* 0x000fea0003800000 */
.L_x_9136:
[----:B------:R-:W-:Y:S05]  /*11b90*/  BRA `(.L_x_9138) ;  /* 0xffffffe800c07947 */ /* 0x000fea000383ffff */
.L_x_9093:
[----:B------:R-:W-:Y:S01]  /*11ba0*/  BSSY B1, `(.L_x_9139) ;  /* 0x0000006000017945 */ /* 0x000fe20003800000 */
[----:B------:R-:W-:-:S07]  /*11bb0*/  IMAD.MOV.U32 R15, RZ, RZ, -0x1 ;  /* 0xffffffffff0f7424 */ /* 0x000fce00078e00ff */
[----:B01----:R-:W-:Y:S05]  /*11bc0*/  WARPSYNC.COLLECTIVE R15, `(.L_x_9140) ;  /* 0x000000000f0c7348 */ /* 0x003fea0003c00000 */
[----:B------:R-:W-:Y:S02]  /*11bd0*/  ELECT P6, UR62, PT ;  /* 0x00000000003e782f */ /* 0x000fe400038c0000 */
[----:B------:R-:W-:Y:S01]  /*11be0*/  MOV R14, UR62 ;  /* 0x0000003e000e7c02 */ /* 0x000fe20008000f00 */
[----:B01----:R-:W-:Y:S10]  /*11bf0*/  ENDCOLLECTIVE ;  /* 0x000000000000791b */ /* 0x003ff40003800000 */
.L_x_9140:
[----:B------:R-:W-:Y:S05]  /*11c00*/  BSYNC B1 ;  /* 0x0000000000017941 */ /* 0x000fea0003800000 */
.L_x_9139:
[----:B------:R-:W-:Y:S05]  /*11c10*/  BRA `(.L_x_9141) ;  /* 0xffffffe800b87947 */ /* 0x000fea000383ffff */
.L_x_9095:
[----:B0-----:R0:W1:Y:S02]  /*11c20*/  SYNCS.PHASECHK.TRANS64.TRYWAIT P0, [R6+URZ], R5 ;  /* 0x00000005060075a7 */ /* 0x001064000800017f */
[----:B-1----:R-:W-:Y:S05]  /*11c30*/  @!P0 NANOSLEEP.SYNCS 0x989680 ;  /* 0x009896800000895d */ /* 0x002fea0003900000 */
[----:B------:R-:W1:Y:S02]  /*11c40*/  @!P0 SYNCS.PHASECHK.TRANS64 P0, [R6+URZ], R5 ;  /* 0x00000005060085a7 */ /* 0x000e64000800007f */
[----:B-1----:R-:W-:Y:S05]  /*11c50*/  @!P0 BRA `(.L_x_9095) ;  /* 0xfffffffc00f08947 */ /* 0x002fea000383ffff */
[----:B------:R-:W-:Y:S05]  /*11c60*/  BRA `(.L_x_9142) ;  /* 0xffffffe800f07947 */ /* 0x000fea000383ffff */
.L_x_9096:
[----:B-1----:R1:W2:Y:S02]  /*11c70*/  SYNCS.PHASECHK.TRANS64.TRYWAIT P0, [R3+URZ], R2 ;  /* 0x00000002030075a7 */ /* 0x0022a4000800017f */
[----:B--2---:R-:W-:Y:S05]  /*11c80*/  @!P0 NANOSLEEP.SYNCS 0x989680 ;  /* 0x009896800000895d */ /* 0x004fea0003900000 */
[----:B------:R-:W2:Y:S02]  /*11c90*/  @!P0 SYNCS.PHASECHK.TRANS64 P0, [R3+URZ], R2 ;  /* 0x00000002030085a7 */ /* 0x000ea4000800007f */
[----:B--2---:R-:W-:Y:S05]  /*11ca0*/  @!P0 BRA `(.L_x_9096) ;  /* 0xfffffffc00f08947 */ /* 0x004fea000383ffff */
[----:B------:R-:W-:Y:S05]  /*11cb0*/  BRA `(.L_x_9143) ;  /* 0xffffffe800e47947 */ /* 0x000fea000383ffff */
.L_x_9098:
[----:B-1----:R1:W2:Y:S02]  /*11cc0*/  SYNCS.PHASECHK.TRANS64.TRYWAIT P0, [R18+URZ], R5 ;  /* 0x00000005120075a7 */ /* 0x0022a4000800017f */
[----:B--2---:R-:W-:Y:S05]  /*11cd0*/  @!P0 NANOSLEEP.SYNCS 0x989680 ;  /* 0x009896800000895d */ /* 0x004fea0003900000 */
[----:B------:R-:W2:Y:S02]  /*11ce0*/  @!P0 SYNCS.PHASECHK.TRANS64 P0, [R18+URZ], R5 ;  /* 0x00000005120085a7 */ /* 0x000ea4000800007f */
[----:B--2---:R-:W-:Y:S05]  /*11cf0*/  @!P0 BRA `(.L_x_9098) ;  /* 0xfffffffc00f08947 */ /* 0x004fea000383ffff */
[----:B------:R-:W-:Y:S05]  /*11d00*/  BRA `(.L_x_9144) ;  /* 0xffffffe800e87947 */ /* 0x000fea000383ffff */
.L_x_9145:
        /* <DEDUP_REMOVED lines=15> */
.L_x_15320:


//--------------------- .text._ZN7cutlass13device_kernelIN5flash11enable_sm90INS1_16FlashAttnFwdSm90INS1_25CollectiveMainloopFwdSm90ILi2EN4cute5tupleIJNS5_1CILi1EEES8_S8_EEENS6_IJNS7_ILi128EEESA_SA_EEELi128ENS_6half_tEfNS_4arch4Sm90ELb1ELb0ELb1ELb1ELb0ELb0ELb0ELb1ELb1ELb1ELb0ELb0EEENS1_21CollectiveEpilogueFwdISB_S9_SC_SE_Li256ELb1ELb1ELb0ELb0EEENS1_36VarlenDynamicPersistentTileSchedulerILi128ELi128ELi256ELi128ELb0ELb1ELb1ELb1ELb1ELb1EEEEEEEEEvNT_6ParamsE --------------------------
	.section	.text._ZN7cutlass13device_kernelIN5flash11enable_sm90INS1_16FlashAttnFwdSm90INS1_25CollectiveMainloopFwdSm90ILi2EN4cute5tupleIJNS5_1CILi1EEES8_S8_EEENS6_IJNS7_ILi128EEESA_SA_EEELi128ENS_6half_tEfNS_4arch4Sm90ELb1ELb0ELb1ELb1ELb0ELb0ELb0ELb1ELb1ELb1ELb0ELb0EEENS1_21CollectiveEpilogueFwdISB_S9_SC_SE_Li256ELb1ELb1ELb0ELb0EEENS1_36VarlenDynamicPersistentTileSchedulerILi128ELi128ELi256ELi128ELb0ELb1ELb1ELb1ELb1ELb1EEEEEEEEEvNT_6ParamsE,"ax",@progbits
	.align	128
.text._ZN7cutlass13device_kernelIN5flash11enable_sm90INS1_16FlashAttnFwdSm90INS1_25CollectiveMainloopFwdSm90ILi2EN4cute5tupleIJNS5_1CILi1EEES8_S8_EEENS6_IJNS7_ILi128EEESA_SA_EEELi128ENS_6half_tEfNS_4arch4Sm90ELb1ELb0ELb1ELb1ELb0ELb0ELb0ELb1ELb1ELb1ELb0ELb0EEENS1_21CollectiveEpilogueFwdISB_S9_SC_SE_Li256ELb1ELb1ELb0ELb0EEENS1_36VarlenDynamicPersistentTileSchedulerILi128ELi128ELi256ELi128ELb0ELb1ELb1ELb1ELb1ELb1EEEEEEEEEvNT_6ParamsE:
        .type           _ZN7cutlass13device_kernelIN5flash11enable_sm90INS1_16FlashAttnFwdSm90INS1_25CollectiveMainloopFwdSm90ILi2EN4cute5tupleIJNS5_1CILi1EEES8_S8_EEENS6_IJNS7_ILi128EEESA_SA_EEELi128ENS_6half_tEfNS_4arch4Sm90ELb1ELb0ELb1ELb1ELb0ELb0ELb0ELb1ELb1ELb1ELb0ELb0EEENS1_21CollectiveEpilogueFwdISB_S9_SC_SE_Li256ELb1ELb1ELb0ELb0EEENS1_36VarlenDynamicPersistentTileSchedulerILi128ELi128ELi256ELi128ELb0ELb1ELb1ELb1ELb1ELb1EEEEEEEEEvNT_6ParamsE,@function
        .size           _ZN7cutlass13device_kernelIN5flash11enable_sm90INS1_16FlashAttnFwdSm90INS1_25CollectiveMainloopFwdSm90ILi2EN4cute5tupleIJNS5_1CILi1EEES8_S8_EEENS6_IJNS7_ILi128EEESA_SA_EEELi128ENS_6half_tEfNS_4arch4Sm90ELb1ELb0ELb1ELb1ELb0ELb0ELb0ELb1ELb1ELb1ELb0ELb0EEENS1_21CollectiveEpilogueFwdISB_S9_SC_SE_Li256ELb1ELb1ELb0ELb0EEENS1_36VarlenDynamicPersistentTileSchedulerILi128ELi128ELi256ELi128ELb0ELb1ELb1ELb1ELb1ELb1EEEEEEEEEvNT_6ParamsE,(.L_x_15321 - _ZN7cutlass13device_kernelIN5flash11enable_sm90INS1_16FlashAttnFwdSm90INS1_25CollectiveMainloopFwdSm90ILi2EN4cute5tupleIJNS5_1CILi1EEES8_S8_EEENS6_IJNS7_ILi128EEESA_SA_EEELi128ENS_6half_tEfNS_4arch4Sm90ELb1ELb0ELb1ELb1ELb0ELb0ELb0ELb1ELb1ELb1ELb0ELb0EEENS1_21CollectiveEpilogueFwdISB_S9_SC_SE_Li256ELb1ELb1ELb0ELb0EEENS1_36VarlenDynamicPersistentTileSchedulerILi128ELi128ELi256ELi128ELb0ELb1ELb1ELb1ELb1ELb1EEEEEEEEEvNT_6ParamsE)
        .other          _ZN7cutlass13device_kernelIN5flash11enable_sm90INS1_16FlashAttnFwdSm90INS1_25CollectiveMainloopFwdSm90ILi2EN4cute5tupleIJNS5_1CILi1EEES8_S8_EEENS6_IJNS7_ILi128EEESA_SA_EEELi128ENS_6half_tEfNS_4arch4Sm90ELb1ELb0ELb1ELb1ELb0ELb0ELb0ELb1ELb1ELb1ELb0ELb0EEENS1_21CollectiveEpilogueFwdISB_S9_SC_SE_Li256ELb1ELb1ELb0ELb0EEENS1_36VarlenDynamicPersistentTileSchedulerILi128ELi128ELi256ELi128ELb0ELb1ELb1ELb1ELb1ELb1EEEEEEEEEvNT_6ParamsE,@"STO_CUDA_ENTRY STV_DEFAULT"
_ZN7cutlass13device_kernelIN5flash11enable_sm90INS1_16FlashAttnFwdSm90INS1_25CollectiveMainloopFwdSm90ILi2EN4cute5tupleIJNS5_1CILi1EEES8_S8_EEENS6_IJNS7_ILi128EEESA_SA_EEELi128ENS_6half_tEfNS_4arch4Sm90ELb1ELb0ELb1ELb1ELb0ELb0ELb0ELb1ELb1ELb1ELb0ELb0EEENS1_21CollectiveEpilogueFwdISB_S9_SC_SE_Li256ELb1ELb1ELb0ELb0EEENS1_36VarlenDynamicPersistentTileSchedulerILi128ELi128ELi256ELi128ELb0ELb1ELb1ELb1ELb1ELb1EEEEEEEEEvNT_6ParamsE:
        /* <DEDUP_REMOVED lines=17> */
.L_x_9147:
[----:B------:R-:W-:Y:S05]  /*0110*/  BSYNC B0 ;  /* 0x0000000000007941 */ /* 0x000fea0003800000 */
.L_x_9146:
        /* <DEDUP_REMOVED lines=40> */
.L_x_9148:
        /* <DEDUP_REMOVED lines=22> */
.L_x_9149:
        /* <DEDUP_REMOVED lines=18> */
.L_x_9150:
        /* <DEDUP_REMOVED lines=22> */
.L_x_9151:
        /* <DEDUP_REMOVED lines=22> */
.L_x_9152:
[----:B--2---:R-:W-:Y:S01]  /*08e0*/  ISETP.NE.AND P0, PT, R2, RZ, PT ;  /* 0x000000ff0200720c */ /* 0x004fe20003f05270 */
[----:B------:R-:W-:Y:S01]  /*08f0*/  IMAD.MOV.U32 R2, RZ, RZ, 0x1 ;  /* 0x00000001ff027424 */ /* 0x000fe200078e00ff */
[----:B------:R-:W-:Y:S01]  /*0900*/  NOP ;  /* 0x0000000000007918 */ /* 0x000fe20000000000 */
[----:B------:R-:W-:-:S03]  /*0910*/  ULDC.64 UR40, c[0x0][0x208] ;  /* 0x0000820000287ab9 */ /* 0x000fc60000000a00 */
[----:B------:R-:W-:-:S05]  /*0920*/  SEL R2, R2, 0x2, !P0 ;  /* 0x0000000202027807 */ /* 0x000fca0004000000 */
[----:B------:R2:W-:Y:S01]  /*0930*/  STL [R1+0x54], R2 ;  /* 0x0000540201007387 */ /* 0x0005e20000100800 */
[----:B01-34-:R-:W-:Y:S06]  /*0940*/  BAR.SYNC.DEFER_BLOCKING 0x0 ;  /* 0x0000000000007b1d */ /* 0x01bfec0000010000 */
[----:B------:R-:W-:Y:S05]  /*0950*/  @!P0 BRA `(.L_x_9153) ;  /* 0x000000bc00208947 */ /* 0x000fea0003800000 */
.L_x_9154:
        /* <DEDUP_REMOVED lines=24> */
[----:B------:R-:W-:Y:S02]  /*0ae0*/  IMAD.IADD R191, R197, 0x1, -R2 ;  /* 0x00000001c5bf7824 */ /* 0x000fe400078e0a02 */
[----:B------:R-:W-:-:S03]  /*0af0*/  IMAD.SHL.U32 R6, R4, 0x20, RZ ;  /* 0x0000002004067824 */ /* 0x000fc600078e00ff */
[----:B------:R-:W-:Y:S02]  /*0b00*/  SHF.R.S32.HI R8, RZ, 0x1f, R191 ;  /* 0x0000001fff087819 */ /* 0x000fe400000114bf */
[----:B------:R-:W-:Y:S02]  /*0b10*/  LEA.HI R2, R0, R197, RZ, 0x4 ;  /* 0x000000c500027211 */ /* 0x000fe400078f20ff */
[----:B------:R-:W-:Y:S02]  /*0b20*/  LEA.HI R9, R8, R191, RZ, 0x2 ;  /* 0x000000bf08097211 */ /* 0x000fe400078f10ff */
[----:B------:R-:W-:Y:S02]  /*0b30*/  LEA.HI R10, R0, R197, RZ, 0x2 ;  /* 0x000000c5000a7211 */ /* 0x000fe400078f10ff */
[----:B------:R-:W-:Y:S02]  /*0b40*/  LOP3.LUT R7, R6, 0xfffffc00, RZ, 0xc0, !PT ;  /* 0xfffffc0006077812 */ /* 0x000fe400078ec0ff */
[----:B------:R-:W-:-:S02]  /*0b50*/  SHF.R.S32.HI R6, RZ, 0x2, R9 ;  /* 0x00000002ff067819 */ /* 0x000fc40000011409 */
[----:B------:R-:W-:Y:S02]  /*0b60*/  SHF.R.S32.HI R11, RZ, 0x1f, R9 ;  /* 0x0000001fff0b7819 */ /* 0x000fe40000011409 */
[----:B------:R-:W-:Y:S02]  /*0b70*/  SHF.R.S32.HI R5, RZ, 0x4, R2 ;  /* 0x00000004ff057819 */ /* 0x000fe40000011402 */
[----:B------:R-:W-:Y:S02]  /*0b80*/  LOP3.LUT R4, R2, 0x3fffff0, RZ, 0xc0, !PT ;  /* 0x03fffff002047812 */ /* 0x000fe400078ec0ff */
[----:B------:R-:W-:Y:S02]  /*0b90*/  LOP3.LUT R10, R10, 0xfffffffc, RZ, 0xc0, !PT ;  /* 0xfffffffc0a0a7812 */ /* 0x000fe400078ec0ff */
[----:B------:R-:W-:Y:S02]  /*0ba0*/  LEA.HI R0, R0, R197, RZ, 0x3 ;  /* 0x000000c500007211 */ /* 0x000fe400078f18ff */
[----:B------:R-:W-:-:S02]  /*0bb0*/  LEA.HI R11, R11, R6, RZ, 0x3 ;  /* 0x000000060b0b7211 */ /* 0x000fc400078f18ff */
[----:B------:R-:W-:Y:S01]  /*0bc0*/  SHF.R.S32.HI R192, RZ, 0x7, R3 ;  /* 0x00000007ffc07819 */ /* 0x000fe20000011403 */
[C---:B------:R-:W-:Y:S01]  /*0bd0*/  IMAD.IADD R4, R197.reuse, 0x1, -R4 ;  /* 0x00000001c5047824 */ /* 0x040fe200078e0a04 */
[----:B------:R-:W-:Y:S01]  /*0be0*/  LEA.HI R2, R2, R5, RZ, 0x1 ;  /* 0x0000000502027211 */ /* 0x000fe200078f08ff */
[----:B------:R-:W-:Y:S01]  /*0bf0*/  IMAD.IADD R10, R197, 0x1, -R10 ;  /* 0x00000001c50a7824 */ /* 0x000fe200078e0a0a */
[----:B------:R-:W-:Y:S02]  /*0c00*/  LOP3.LUT R186, R0, 0xfffffff8, RZ, 0xc0, !PT ;  /* 0xfffffff800ba7812 */ /* 0x000fe400078ec0ff */
[----:B------:R-:W-:Y:S02]  /*0c10*/  LOP3.LUT R11, R11, 0xfffffff8, RZ, 0xc0, !PT ;  /* 0xfffffff80b0b7812 */ /* 0x000fe400078ec0ff */
[----:B------:R-:W-:Y:S02]  /*0c20*/  LEA.HI R8, R8, R191, RZ, 0x5 ;  /* 0x000000bf08087211 */ /* 0x000fe400078f28ff */
[----:B------:R-:W-:Y:S01]  /*0c30*/  LEA.HI R3, R3, R192, RZ, 0x1 ;  /* 0x000000c003037211 */ /* 0x000fe200078f08ff */
[----:B------:R-:W-:Y:S01]  /*0c40*/  IMAD R7, R4, 0x40, R7 ;  /* 0x0000004004077824 */ /* 0x000fe200078e0207 */
[----:B------:R-:W-:Y:S01]  /*0c50*/  LOP3.LUT R2, R2, 0x1ffffffe, RZ, 0xc0, !PT ;  /* 0x1ffffffe02027812 */ /* 0x000fe200078ec0ff */
[----:B------:R-:W-:Y:S01]  /*0c60*/  IMAD.IADD R186, R197, 0x1, -R186 ;  /* 0x00000001c5ba7824 */ /* 0x000fe200078e0aba */
[----:B------:R-:W-:Y:S01]  /*0c70*/  SHF.R.S32.HI R8, RZ, 0x5, R8 ;  /* 0x00000005ff087819 */ /* 0x000fe20000011408 */
[----:B------:R-:W-:Y:S01]  /*0c80*/  IMAD.IADD R11, R6, 0x1, -R11 ;  /* 0x00000001060b7824 */ /* 0x000fe200078e0a0b */
[----:B------:R-:W-:-:S02]  /*0c90*/  LEA.HI R4, R10, R10, RZ, 0x1 ;  /* 0x0000000a0a047211 */ /* 0x000fc400078f08ff */
[----:B------:R-:W-:Y:S01]  /*0ca0*/  LOP3.LUT R3, R3, 0x3fffffe, RZ, 0xc0, !PT ;  /* 0x03fffffe03037812 */ /* 0x000fe200078ec0ff */
[----:B------:R-:W-:Y:S01]  /*0cb0*/  IMAD.IADD R2, R5, 0x1, -R2 ;  /* 0x0000000105027824 */ /* 0x000fe200078e0a02 */
[----:B------:R-:W-:Y:S01]  /*0cc0*/  LOP3.LUT R5, R4, 0x1ffffffe, RZ, 0xc0, !PT ;  /* 0x1ffffffe04057812 */ /* 0x000fe200078ec0ff */
[----:B------:R-:W-:Y:S02]  /*0cd0*/  IMAD.SHL.U32 R19, R186, 0x8, RZ ;  /* 0x00000008ba137824 */ /* 0x000fe400078e00ff */
[----:B------:R-:W-:Y:S02]  /*0ce0*/  IMAD R8, R8, 0x10, R11 ;  /* 0x0000001008087824 */ /* 0x000fe400078e020b */
[----:B------:R-:W-:Y:S01]  /*0cf0*/  IMAD.IADD R3, R192, 0x1, -R3 ;  /* 0x00000001c0037824 */ /* 0x000fe200078e0a03 */
[----:B------:R-:W-:Y:S01]  /*0d00*/  LOP3.LUT R22, R9, 0x7ffffffc, RZ, 0xc0, !PT ;  /* 0x7ffffffc09167812 */ /* 0x000fe200078ec0ff */
[----:B------:R-:W-:Y:S02]  /*0d10*/  VIADD R185, R19, 0x40 ;  /* 0x0000004013b97836 */ /* 0x000fe40000000000 */
[----:B------:R-:W-:-:S02]  /*0d20*/  IMAD.IADD R10, R10, 0x1, -R5 ;  /* 0x000000010a0a7824 */ /* 0x000fc400078e0a05 */
[----:B------:R-:W-:Y:S01]  /*0d30*/  IMAD R193, R3, 0x40, R8 ;  /* 0x0000004003c17824 */ /* 0x000fe200078e0208 */
[----:B------:R-:W-:Y:S01]  /*0d40*/  SHF.R.S32.HI R189, RZ, 0x3, R0 ;  /* 0x00000003ffbd7819 */ /* 0x000fe20000011400 */
[----:B------:R-:W-:Y:S01]  /*0d50*/  IMAD R194, R2, 0x8, R7 ;  /* 0x0000000802c27824 */ /* 0x000fe200078e0207 */
[----:B------:R-:W-:Y:S01]  /*0d60*/  SHF.R.S32.HI R196, RZ, 0x1f, R19 ;  /* 0x0000001fffc47819 */ /* 0x000fe20000011413 */
[----:B------:R-:W-:Y:S01]  /*0d70*/  IMAD.MOV.U32 R190, RZ, RZ, RZ ;  /* 0x000000ffffbe7224 */ /* 0x000fe200078e00ff */
[----:B------:R-:W-:Y:S01]  /*0d80*/  SHF.R.S32.HI R195, RZ, 0x1f, R185 ;  /* 0x0000001fffc37819 */ /* 0x000fe200000114b9 */
[----:B------:R-:W-:Y:S02]  /*0d90*/  IMAD.IADD R22, R191, 0x1, -R22 ;  /* 0x00000001bf167824 */ /* 0x000fe400078e0a16 */
[----:B------:R-:W-:Y:S01]  /*0da0*/  IMAD R23, R10, 0x8, R193 ;  /* 0x000000080a177824 */ /* 0x000fe200078e02c1 */
[----:B------:R-:W-:Y:S01]  /*0db0*/  UMOV UR36, URZ ;  /* 0x0000003f00247c82 */ /* 0x000fe20008000000 */
[----:B------:R-:W-:Y:S01]  /*0dc0*/  UMOV UR37, URZ ;  /* 0x0000003f00257c82 */ /* 0x000fe20008000000 */
[----:B--2---:R-:W-:-:S07]  /*0dd0*/  LOP3.LUT R18, R12, 0x1, RZ, 0xfc, !PT ;  /* 0x000000010c127812 */ /* 0x004fce00078efcff */
.L_x_9208:
[----:B0-2---:R-:W0:Y:S01]  /*0de0*/  LDC.64 R2, c[0x0][0xc88] ;  /* 0x00032200ff027b82 */ /* 0x005e220000000a00 */
[----:B------:R-:W-:Y:S01]  /*0df0*/  ULDC.64 UR4, c[0x0][0xa28] ;  /* 0x00028a0000047ab9 */ /* 0x000fe20000000a00 */
[----:B------:R-:W-:Y:S01]  /*0e00*/  ULDC.64 UR6, c[0x0][0xa18] ;  /* 0x0002860000067ab9 */ /* 0x000fe20000000a00 */
[----:B------:R-:W-:Y:S01]  /*0e10*/  IMAD.MOV.U32 R7, RZ, RZ, RZ ;  /* 0x000000ffff077224 */ /* 0x000fe200078e00ff */
[----:B------:R-:W-:Y:S01]  /*0e20*/  ULDC.64 UR8, c[0x0][0xa20] ;  /* 0x0002880000087ab9 */ /* 0x000fe20000000a00 */
[----:B0-----:R-:W-:-:S05]  /*0e30*/  IMAD.WIDE R2, R47, 0x4, R2 ;  /* 0x000000042f027825 */ /* 0x001fca00078e0202 */
[----:B------:R-:W2:Y:S01]  /*0e40*/  LDG.E R184, desc[UR40][R2.64] ;  /* 0x0000002802b87981 */ /* 0x000ea2000c1e1900 */
[----:B------:R-:W-:Y:S02]  /*0e50*/  ISETP.NE.U32.AND P0, PT, RZ, UR4, PT ;  /* 0x00000004ff007c0c */ /* 0x000fe4000bf05070 */
[----:B------:R-:W-:Y:S02]  /*0e60*/  ISETP.NE.U32.AND P1, PT, RZ, UR6, PT ;  /* 0x00000006ff007c0c */ /* 0x000fe4000bf25070 */
[----:B------:R-:W-:Y:S02]  /*0e70*/  ISETP.NE.AND.EX P0, PT, RZ, UR5, PT, P0 ;  /* 0x00000005ff007c0c */ /* 0x000fe4000bf05300 */
[----:B------:R-:W-:Y:S02]  /*0e80*/  ISETP.NE.AND.EX P1, PT, RZ, UR7, PT, P1 ;  /* 0x00000007ff007c0c */ /* 0x000fe4000bf25310 */
[----:B--2---:R-:W-:-:S09]  /*0e90*/  SHF.R.S32.HI R188, RZ, 0x1f, R184 ;  /* 0x0000001fffbc7819 */ /* 0x004fd200000114b8 */
[----:B---34-:R-:W-:Y:S01]  /*0ea0*/  @P0 LEA R4, P2, R184, UR4, 0x2 ;  /* 0x00000004b8040c11 */ /* 0x018fe2000f8410ff */
[----:B------:R-:W-:-:S03]  /*0eb0*/  ULDC UR4, c[0x0][0x288] ;  /* 0x0000a20000047ab9 */ /* 0x000fc60000000800 */
[C-C-:B------:R-:W-:Y:S02]  /*0ec0*/  @P0 LEA.HI.X R5, R184.reuse, UR5, R188.reuse, 0x2, P2 ;  /* 0x00000005b8050c11 */ /* 0x140fe400090f14bc */
[C---:B------:R-:W-:Y:S01]  /*0ed0*/  @P1 LEA R2, P2, R184.reuse, UR6, 0x2 ;  /* 0x00000006b8021c11 */ /* 0x040fe2000f8410ff */
[----:B------:R-:W-:Y:S01]  /*0ee0*/  IMAD.U32 R17, RZ, RZ, UR4 ;  /* 0x00000004ff117e24 */ /* 0x000fe2000f8e00ff */
[----:B------:R-:W-:Y:S01]  /*0ef0*/  ULDC.64 UR4, c[0x0][0x418] ;  /* 0x0001060000047ab9 */ /* 0x000fe20000000a00 */
[----:B------:R0:W5:Y:S01]  /*0f00*/  @P0 LDG.E R7, desc[UR40][R4.64] ;  /* 0x0000002804070981 */ /* 0x000162000c1e1900 */
[----:B------:R-:W-:-:S05]  /*0f10*/  @P1 LEA.HI.X R3, R184, UR7, R188, 0x2, P2 ;  /* 0x00000007b8031c11 */ /* 0x000fca00090f14bc */
[----:B------:R0:W5:Y:S01]  /*0f20*/  @P1 LDG.E R17, desc[UR40][R2.64] ;  /* 0x0000002802111981 */ /* 0x000162000c1e1900 */
[----:B------:R-:W-:Y:S01]  /*0f30*/  UISETP.NE.U32.AND UP0, UPT, UR4, URZ, UPT ;  /* 0x0000003f0400728c */ /* 0x000fe2000bf05070 */
[----:B------:R-:W-:Y:S02]  /*0f40*/  ISETP.NE.U32.AND P2, PT, RZ, UR8, PT ;  /* 0x00000008ff007c0c */ /* 0x000fe4000bf45070 */
[----:B------:R-:W-:Y:S01]  /*0f50*/  ULDC UR4, c[0x0][0x424] ;  /* 0x0001090000047ab9 */ /* 0x000fe20000000800 */
[----:B------:R-:W-:Y:S01]  /*0f60*/  UISETP.NE.AND.EX UP0, UPT, UR5, URZ, UPT, UP0 ;  /* 0x0000003f0500728c */ /* 0x000fe2000bf05300 */
[----:B------:R-:W-:Y:S02]  /*0f70*/  ISETP.NE.AND.EX P2, PT, RZ, UR9, PT, P2 ;  /* 0x00000009ff007c0c */ /* 0x000fe4000bf45320 */
[----:B------:R-:W-:Y:S01]  /*0f80*/  ULDC UR5, c[0x0][0x2f0] ;  /* 0x0000bc0000057ab9 */ /* 0x000fe20000000800 */
[----:B------:R-:W-:-:S04]  /*0f90*/  USEL UR4, UR4, 0x1, UP0 ;  /* 0x0000000104047887 */ /* 0x000fc80008000000 */
[----:B------:R-:W-:Y:S01]  /*0fa0*/  UIMAD UR4, UR4, UR5, URZ ;  /* 0x00000005040472a4 */ /* 0x000fe2000f8e023f */
[----:B0-----:R-:W-:Y:S11]  /*0fb0*/  @P1 BRA `(.L_x_9155) ;  /* 0x0000000000241947 */ /* 0x001ff60003800000 */
        /* <DEDUP_REMOVED lines=9> */
.L_x_9155:
[----:B------:R-:W-:Y:S02]  /*1050*/  IMAD.U32 R16, RZ, RZ, UR4 ;  /* 0x00000004ff107e24 */ /* 0x000fe4000f8e00ff */
[----:B------:R-:W-:Y:S01]  /*1060*/  IMAD.MOV.U32 R187, RZ, RZ, R46 ;  /* 0x000000ffffbb7224 */ /* 0x000fe200078e002e */
[----:B------:R-:W-:Y:S06]  /*1070*/  @!P2 BRA `(.L_x_9156) ;  /* 0x000000000010a947 */ /* 0x000fec0003800000 */
[----:B------:R-:W-:-:S04]  /*1080*/  LEA R2, P0, R184, UR8, 0x2 ;  /* 0x00000008b8027c11 */ /* 0x000fc8000f8010ff */
[----:B------:R-:W-:-:S05]  /*1090*/  LEA.HI.X R3, R184, UR9, R188, 0x2, P0 ;  /* 0x00000009b8037c11 */ /* 0x000fca00080f14bc */
[----:B------:R0:W5:Y:S01]  /*10a0*/  LDG.E R16, desc[UR40][R2.64] ;  /* 0x0000002802107981 */ /* 0x000162000c1e1900 */
[----:B------:R-:W-:Y:S05]  /*10b0*/  BRA `(.L_x_9157) ;  /* 0x0000000000247947 */ /* 0x000fea0003800000 */
.L_x_9156:
[----:B------:R-:W-:Y:S02]  /*10c0*/  ULDC.64 UR4, c[0x0][0xa08] ;  /* 0x0002820000047ab9 */ /* 0x000fe40000000a00 */
[----:B------:R-:W-:-:S04]  /*10d0*/  ISETP.NE.U32.AND P0, PT, RZ, UR4, PT ;  /* 0x00000004ff007c0c */ /* 0x000fc8000bf05070 */
[----:B------:R-:W-:-:S13]  /*10e0*/  ISETP.NE.AND.EX P0, PT, RZ, UR5, PT, P0 ;  /* 0x00000005ff007c0c */ /* 0x000fda000bf05300 */
[----:B------:R-:W-:Y:S05]  /*10f0*/  @!P0 BRA `(.L_x_9157) ;  /* 0x0000000000148947 */ /* 0x000fea0003800000 */
[----:B------:R-:W0:Y:S02]  /*1100*/  LDC.64 R2, c[0x0][0xa08] ;  /* 0x00028200ff027b82 */ /* 0x000e240000000a00 */
[----:B0-----:R-:W-:-:S05]  /*1110*/  IMAD.WIDE R2, R184, 0x4, R2 ;  /* 0x00000004b8027825 */ /* 0x001fca00078e0202 */
[----:B------:R-:W2:Y:S04]  /*1120*/  LDG.E R16, desc[UR40][R2.64] ;  /* 0x0000002802107981 */ /* 0x000ea8000c1e1900 */
[----:B------:R-:W2:Y:S02]  /*1130*/  LDG.E R5, desc[UR40][R2.64+0x4] ;  /* 0x0000042802057981 */ /* 0x000ea4000c1e1900 */
[----:B--2---:R-:W-:-:S07]  /*1140*/  IMAD.IADD R16, R5, 0x1, -R16 ;  /* 0x0000000105107824 */ /* 0x004fce00078e0a10 */
.L_x_9157:
[----:B------:R-:W1:Y:S01]  /*1150*/  LDC R0, c[0x0][0x448] ;  /* 0x00011200ff007b82 */ /* 0x000e620000000800 */
[----:B0-----:R-:W-:Y:S01]  /*1160*/  IMAD.SHL.U32 R2, R45, 0x80, RZ ;  /* 0x000000802d027824 */ /* 0x001fe200078e00ff */
[----:B------:R-:W-:Y:S01]  /*1170*/  CS2R R150, SRZ ;  /* 0x0000000000967805 */ /* 0x000fe2000001ff00 */
[----:B-----5:R-:W-:Y:S01]  /*1180*/  IMAD.IADD R16, R16, 0x1, -R7 ;  /* 0x0000000110107824 */ /* 0x020fe200078e0a07 */
[----:B------:R-:W-:Y:S02]  /*1190*/  CS2R R148, SRZ ;  /* 0x0000000000947805 */ /* 0x000fe4000001ff00 */
[----:B------:R-:W-:Y:S02]  /*11a0*/  CS2R R146, SRZ ;  /* 0x0000000000927805 */ /* 0x000fe4000001ff00 */
[----:B------:R-:W-:Y:S02]  /*11b0*/  CS2R R144, SRZ ;  /* 0x0000000000907805 */ /* 0x000fe4000001ff00 */
[----:B------:R-:W-:-:S02]  /*11c0*/  CS2R R142, SRZ ;  /* 0x00000000008e7805 */ /* 0x000fc4000001ff00 */
[----:B------:R-:W-:Y:S02]  /*11d0*/  IADD3 R5, R16, 0x80, -R17 ;  /* 0x0000008010057810 */ /* 0x000fe40007ffe811 */
        /* <DEDUP_REMOVED lines=15> */
[----:B-1----:R-:W-:Y:S01]  /*12d0*/  ISETP.NE.AND P0, PT, R0, 0x1, PT ;  /* 0x000000010000780c */ /* 0x002fe20003f05270 */
[----:B------:R-:W-:Y:S01]  /*12e0*/  VIADD R0, R2, 0x7f ;  /* 0x0000007f02007836 */ /* 0x000fe20000000000 */
        /* <DEDUP_REMOVED lines=10> */
[----:B------:R-:W-:Y:S01]  /*1390*/  CS2R R90, SRZ ;  /* 0x00000000005a7805 */ /* 0x000fe2000001ff00 */
[----:B------:R-:W0:Y:S01]  /*13a0*/  @P0 LDC R3, c[0x0][0x44c] ;  /* 0x00011300ff030b82 */ /* 0x000e220000000800 */
[----:B------:R-:W-:Y:S02]  /*13b0*/  IMAD.MOV.U32 R21, RZ, RZ, RZ ;  /* 0x000000ffff157224 */ /* 0x000fe400078e00ff */
[----:B------:R-:W-:Y:S02]  /*13c0*/  IMAD.MOV.U32 R89, RZ, RZ, RZ ;  /* 0x000000ffff597224 */ /* 0x000fe400078e00ff */
[----:B------:R-:W-:-:S03]  /*13d0*/  IMAD.MOV.U32 R8, RZ, RZ, RZ ;  /* 0x000000ffff087224 */ /* 0x000fc600078e00ff */
[----:B------:R-:W1:Y:S01]  /*13e0*/  @P0 LDC R4, c[0x0][0x450] ;  /* 0x00011400ff040b82 */ /* 0x000e620000000800 */
[----:B0-----:R-:W-:-:S05]  /*13f0*/  @P0 IMAD.HI.U32 R3, R0, R3, RZ ;  /* 0x0000000300030227 */ /* 0x001fca00078e00ff */
[----:B-1----:R-:W-:Y:S01]  /*1400*/  @P0 SHF.R.U32.HI R0, RZ, R4, R3 ;  /* 0x00000004ff000219 */ /* 0x002fe20000011603 */
[----:B------:R-:W-:Y:S01]  /*1410*/  VIADD R3, R16, 0x7f ;  /* 0x0000007f10037836 */ /* 0x000fe20000000000 */
[----:B------:R-:W-:-:S03]  /*1420*/  PLOP3.LUT P0, PT, PT, PT, PT, 0x80, 0x0 ;  /* 0x000000000000781c */ /* 0x000fc60003f0f070 */
[----:B------:R-:W-:Y:S01]  /*1430*/  IMAD.IADD R5, R5, 0x1, R0 ;  /* 0x0000000105057824 */ /* 0x000fe200078e0200 */
[----:B------:R-:W-:-:S04]  /*1440*/  SHF.R.S32.HI R0, RZ, 0x1f, R3 ;  /* 0x0000001fff007819 */ /* 0x000fc80000011403 */
[----:B------:R-:W-:Y:S02]  /*1450*/  SHF.R.S32.HI R4, RZ, 0x1f, R5 ;  /* 0x0000001fff047819 */ /* 0x000fe40000011405 */
[----:B------:R-:W-:Y:S02]  /*1460*/  LEA.HI R0, R0, R3, RZ, 0x7 ;  /* 0x0000000300007211 */ /* 0x000fe400078f38ff */
[----:B------:R-:W-:Y:S02]  /*1470*/  LEA.HI R4, R4, R5, RZ, 0x7 ;  /* 0x0000000504047211 */ /* 0x000fe400078f38ff */
[----:B------:R-:W-:Y:S01]  /*1480*/  SHF.R.S32.HI R88, RZ, 0x7, R0 ;  /* 0x00000007ff587819 */ /* 0x000fe20000011400 */
[----:B------:R-:W-:Y:S01]  /*1490*/  IMAD.MOV.U32 R0, RZ, RZ, RZ ;  /* 0x000000ffff007224 */ /* 0x000fe200078e00ff */
[----:B------:R-:W-:-:S04]  /*14a0*/  SHF.R.S32.HI R3, RZ, 0x7, R4 ;  /* 0x00000007ff037819 */ /* 0x000fc80000011404 */
[----:B------:R-:W-:Y:S01]  /*14b0*/  VIMNMX R88, R88, R3, PT ;  /* 0x0000000358587248 */ /* 0x000fe20003fe0100 */
[----:B------:R-:W-:-:S03]  /*14c0*/  IMAD.MOV.U32 R3, RZ, RZ, RZ ;  /* 0x000000ffff037224 */ /* 0x000fc600078e00ff */
[----:B------:R-:W-:-:S13]  /*14d0*/  ISETP.GE.AND P1, PT, R88, 0x1, PT ;  /* 0x000000015800780c */ /* 0x000fda0003f26270 */
        /* <DEDUP_REMOVED lines=32> */
.L_x_9159:
[----:B------:R-:W-:Y:S02]  /*16e0*/  LEA.HI R0, R190, R190, RZ, 0x1 ;  /* 0x000000bebe007211 */ /* 0x000fe400078f08ff */
[----:B------:R-:W-:Y:S02]  /*16f0*/  ISETP.NE.AND P0, PT, R18, 0x3, PT ;  /* 0x000000031200780c */ /* 0x000fe40003f05270 */
[----:B------:R-:W-:-:S05]  /*1700*/  LOP3.LUT R3, R0, 0xfffffffe, RZ, 0xc0, !PT ;  /* 0xfffffffe00037812 */ /* 0x000fca00078ec0ff */
[----:B------:R-:W-:-:S05]  /*1710*/  IMAD.IADD R0, R190, 0x1, -R3 ;  /* 0x00000001be007824 */ /* 0x000fca00078e0a03 */
[----:B------:R-:W-:-:S04]  /*1720*/  SHF.L.U32 R0, R0, 0x1f, RZ ;  /* 0x0000001f00007819 */ /* 0x000fc800000006ff */
[----:B------:R-:W0:Y:S02]  /*1730*/  SYNCS.PHASECHK.TRANS64.TRYWAIT P1, [UR38+0x28800], R0 ;  /* 0x02880000ff0075a7 */ /* 0x000e240008020166 */
[----:B0-----:R-:W-:Y:S05]  /*1740*/  @!P1 BRA `(.L_x_9160) ;  /* 0x0000011000209947 */ /* 0x001fea0003800000 */
.L_x_9330:
[----:B------:R-:W-:Y:S05]  /*1750*/  @!P0 BRA `(.L_x_9161) ;  /* 0x0000000000048947 */ /* 0x000fea0003800000 */
[----:B------:R-:W-:Y:S01]  /*1760*/  BPT.TRAP 0x1 ;  /* 0x000000040000795c */ /* 0x000fe20000300000 */
.L_x_9161:
[----:B0-----:R-:W-:Y:S02]  /*1770*/  IMAD.U32 R0, RZ, RZ, UR37 ;  /* 0x00000025ff007e24 */ /* 0x001fe4000f8e00ff */
[----:B------:R-:W-:-:S03]  /*1780*/  IMAD.U32 R3, RZ, RZ, UR36 ;  /* 0x00000024ff037e24 */ /* 0x000fc6000f8e00ff */
[----:B------:R-:W-:Y:S02]  /*1790*/  LEA R0, R0, UR38, 0x3 ;  /* 0x0000002600007c11 */ /* 0x000fe4000f8e18ff */
[----:B------:R-:W-:-:S04]  /*17a0*/  SHF.L.U32 R3, R3, 0x1f, RZ ;  /* 0x0000001f03037819 */ /* 0x000fc800000006ff */
[----:B------:R0:W1:Y:S01]  /*17b0*/  SYNCS.PHASECHK.TRANS64.TRYWAIT P2, [R0+URZ+0x28830], R3 ;  /* 0x02883003000075a7 */ /* 0x000062000804017f */
[----:B------:R-:W-:Y:S05]  /*17c0*/  @!P0 BRA `(.L_x_9162) ;  /* 0x0000000000048947 */ /* 0x000fea0003800000 */
[----:B------:R-:W-:Y:S01]  /*17d0*/  BPT.TRAP 0x1 ;  /* 0x000000040000795c */ /* 0x000fe20000300000 */
.L_x_9162:
[----:B------:R-:W2:Y:S02]  /*17e0*/  S2R R4, SR_TID.X ;  /* 0x0000000000047919 */ /* 0x000ea40000002100 */
[----:B--2---:R-:W-:Y:S01]  /*17f0*/  LOP3.LUT P1, RZ, R4, 0x7f, RZ, 0xc0, !PT ;  /* 0x0000007f04ff7812 */ /* 0x004fe2000782c0ff */
[----:B-1----:R-:W-:-:S12]  /*1800*/  @P2 BRA `(.L_x_9163) ;  /* 0x0000000000082947 */ /* 0x002fd80003800000 */
[----:B------:R-:W1:Y:S02]  /*1810*/  SYNCS.PHASECHK.TRANS64.TRYWAIT P2, [R0+URZ+0x28830], R3 ;  /* 0x02883003000075a7 */ /* 0x000e64000804017f */
[----:B-1----:R-:W-:Y:S05]  /*1820*/  @!P2 BRA `(.L_x_9164) ;  /* 0x000001100000a947 */ /* 0x002fea0003800000 */
.L_x_9163:
[----:B------:R-:W-:Y:S05]  /*1830*/  WARPSYNC.ALL ;  /* 0x0000000000007948 */ /* 0x000fea0003800000 */
[----:B------:R-:W-:Y:S01]  /*1840*/  UIADD3 UR4, UR38, 0x18400, URZ ;  /* 0x0001840026047890 */ /* 0x000fe2000fffe03f */
[----:B------:R-:W-:Y:S01]  /*1850*/  WARPGROUP.ARRIVE ;  /* 0x00000000000079c5 */ /* 0x000fe20000000000 */
[----:B------:R-:W-:Y:S01]  /*1860*/  ULOP3.LUT UR32, UR43, 0x10000, URZ, 0xfc, !UPT ;  /* 0x000100002b207892 */ /* 0x000fe2000f8efc3f */
[----:B------:R-:W2:Y:S01]  /*1870*/  LDC R8, c[0x0][0x448] ;  /* 0x00011200ff087b82 */ /* 0x000ea20000000800 */
        /* <DEDUP_REMOVED lines=24> */
[----:B--2---:R-:W-:Y:S01]  /*1a00*/  ISETP.NE.AND P2, PT, R8, 0x1, PT ;  /* 0x000000010800780c */ /* 0x004fe20003f45270 */
[----:B------:R-:W-:Y:S01]  /*1a10*/  UIADD3 UR14, UR34, 0x6, URZ ;  /* 0x00000006220e7890 */ /* 0x000fe2000fffe03f */
[----:B------:R-:W-:Y:S01]  /*1a20*/  IMAD.IADD R8, R23, 0x1, R2 ;  /* 0x0000000117087824 */ /* 0x000fe200078e0202 */
        /* <DEDUP_REMOVED lines=11> */
[----:B------:R-:W0:Y:S01]  /*1ae0*/  @P2 LDC R9, c[0x0][0x44c] ;  /* 0x00011300ff092b82 */ /* 0x000e220000000800 */
        /* <DEDUP_REMOVED lines=17> */
[----:B------:R-:W-:Y:S02]  /*1c00*/  CS2R R118, SRZ ;  /* 0x0000000000767805 */ /* 0x000fe4000001ff00 */
[----:B------:R-:W-:Y:S02]  /*1c10*/  CS2R R116, SRZ ;  /* 0x0000000000747805 */ /* 0x000fe4000001ff00 */
[----:B------:R-:W-:Y:S01]  /*1c20*/  CS2R R114, SRZ ;  /* 0x0000000000727805 */ /* 0x000fe2000001ff00 */
[----:B0-----:R-:W-:Y:S01]  /*1c30*/  @P2 IMAD.HI.U32 R9, R8, R9, RZ ;  /* 0x0000000908092227 */ /* 0x001fe200078e00ff */
[----:B------:R-:W-:-:S02]  /*1c40*/  WARPGROUP.DEPBAR.LE gsb0, 0x0 ;  /* 0x00008000000079c5 */ /* 0x000fc40000010000 */
[----:B------:R-:W-:-:S06]  /*1c50*/  WARPGROUP.ARRIVE ;  /* 0x00000000000079c5 */ /* 0x000fcc0000000000 */
[----:B------:R-:W-:Y:S01]  /*1c60*/  HGMMA.64x128x16.F32 R24, gdesc[UR4], R24, gsb0 ;  /* 0x01e00000041879f0 */ /* 0x000fe20008000818 */
[----:B------:R-:W-:Y:S01]  /*1c70*/  ULDC UR6, c[0x0][0x9d8] ;  /* 0x0002760000067ab9 */ /* 0x000fe20000000800 */
[----:B------:R-:W-:Y:S01]  /*1c80*/  ULDC UR7, c[0x0][0x988] ;  /* 0x0002620000077ab9 */ /* 0x000fe20000000800 */
        /* <DEDUP_REMOVED lines=32> */
[----:B0-----:R-:W0:Y:S01]  /*1e90*/  @P2 LDC R30, c[0x0][0x450] ;  /* 0x00011400ff1e2b82 */ /* 0x001e220000000800 */
[----:B------:R-:W-:Y:S01]  /*1ea0*/  FMUL.FTZ R43, R43, UR6 ;  /* 0x000000062b2b7c20 */ /* 0x000fe20008410000 */
[----:B------:R-:W-:Y:S01]  /*1eb0*/  FMUL.FTZ R46, R46, UR6 ;  /* 0x000000062e2e7c20 */ /* 0x000fe20008410000 */
[----:B------:R-:W-:Y:S01]  /*1ec0*/  FMUL.FTZ R47, R47, UR6 ;  /* 0x000000062f2f7c20 */ /* 0x000fe20008410000 */
[----:B------:R-:W-:Y:S01]  /*1ed0*/  FMUL.FTZ R50, R50, UR6 ;  /* 0x0000000632327c20 */ /* 0x000fe20008410000 */
[----:B------:R-:W-:Y:S01]  /*1ee0*/  FMUL.FTZ R51, R51, UR6 ;  /* 0x0000000633337c20 */ /* 0x000fe20008410000 */
[----:B------:R-:W-:Y:S01]  /*1ef0*/  FMUL.FTZ R54, R54, UR6 ;  /* 0x0000000636367c20 */ /* 0x000fe20008410000 */
[----:B------:R3:W4:Y:S01]  /*1f00*/  MUFU.TANH R32, R27 ;  /* 0x0000001b00207308 */ /* 0x0007220000002400 */
[----:B-1----:R-:W-:-:S02]  /*1f10*/  IMAD.MOV.U32 R26, RZ, RZ, R8 ;  /* 0x000000ffff1a7224 */ /* 0x002fc400078e0008 */
        /* <DEDUP_REMOVED lines=14> */
[----:B------:R-:W5:Y:S01]  /*2000*/  MUFU.TANH R34, R34 ;  /* 0x0000002200227308 */ /* 0x000f620000002400 */
[----:B0-----:R-:W-:Y:S01]  /*2010*/  @P2 SHF.R.U32.HI R26, RZ, R30, R9 ;  /* 0x0000001eff1a2219 */ /* 0x001fe20000011609 */
[----:B------:R-:W-:-:S02]  /*2020*/  IMAD.MOV.U32 R9, RZ, RZ, -0x80 ;  /* 0xffffff80ff097424 */ /* 0x000fc400078e00ff */
[----:B------:R-:W-:Y:S01]  /*2030*/  FMUL.FTZ R74, R74, UR6 ;  /* 0x000000064a4a7c20 */ /* 0x000fe20008410000 */
[----:B------:R-:W-:Y:S01]  /*2040*/  FMUL.FTZ R75, R75, UR6 ;  /* 0x000000064b4b7c20 */ /* 0x000fe20008410000 */
[----:B------:R-:W-:Y:S01]  /*2050*/  FMUL.FTZ R15, R37, UR6 ;  /* 0x00000006250f7c20 */ /* 0x000fe20008410000 */
[----:B------:R-:W0:Y:S01]  /*2060*/  SHFL.IDX PT, R8, R26, 0x1, 0x1c1f ;  /* 0x003c1f001a087f89 */ /* 0x000e2200000e0000 */
[----:B------:R-:W-:Y:S01]  /*2070*/  IMAD R9, R88, R9, 0x80 ;  /* 0x0000008058097424 */ /* 0x000fe200078e0209 */
[----:B------:R-:W5:Y:S01]  /*2080*/  MUFU.TANH R35, R35 ;  /* 0x0000002300237308 */ /* 0x000f620000002400 */
[----:B------:R-:W-:Y:S01]  /*2090*/  FMUL.FTZ R78, R78, UR6 ;  /* 0x000000064e4e7c20 */ /* 0x000fe20008410000 */
[----:B------:R-:W-:Y:S01]  /*20a0*/  FMUL.FTZ R79, R79, UR6 ;  /* 0x000000064f4f7c20 */ /* 0x000fe20008410000 */
[----:B---3--:R-:W-:Y:S02]  /*20b0*/  VIADD R27, R9, 0x1 ;  /* 0x00000001091b7836 */ /* 0x008fe40000000000 */
[----:B------:R-:W-:Y:S01]  /*20c0*/  FMUL.FTZ R11, R45, UR6 ;  /* 0x000000062d0b7c20 */ /* 0x000fe20008410000 */
[----:B------:R-:W-:-:S02]  /*20d0*/  IMAD.IADD R9, R16, 0x1, R9 ;  /* 0x0000000110097824 */ /* 0x000fc400078e0209 */
[----:B------:R-:W-:Y:S01]  /*20e0*/  FMUL.FTZ R14, R41, UR6 ;  /* 0x00000006290e7c20 */ /* 0x000fe20008410000 */
[C---:B------:R-:W-:Y:S01]  /*20f0*/  IMAD R27, R22.reuse, -0x2, R27 ;  /* 0xfffffffe161b7824 */ /* 0x040fe200078e021b */
[----:B------:R-:W3:Y:S01]  /*2100*/  MUFU.TANH R38, R38 ;  /* 0x0000002600267308 */ /* 0x000ee20000002400 */
[----:B------:R-:W-:Y:S02]  /*2110*/  IMAD R30, R22, -0x2, R9 ;  /* 0xfffffffe161e7824 */ /* 0x000fe400078e0209 */
[----:B------:R-:W-:Y:S01]  /*2120*/  FMUL.FTZ R82, R82, UR6 ;  /* 0x0000000652527c20 */ /* 0x000fe20008410000 */
[----:B------:R-:W-:Y:S01]  /*2130*/  FMUL.FTZ R83, R83, UR6 ;  /* 0x0000000653537c20 */ /* 0x000fe20008410000 */
[----:B------:R-:W-:Y:S01]  /*2140*/  IADD3 R97, -R17, R27, R16 ;  /* 0x0000001b11617210 */ /* 0x000fe20007ffe110 */
[----:B------:R-:W-:Y:S01]  /*2150*/  FMUL.FTZ R10, R49, UR6 ;  /* 0x00000006310a7c20 */ /* 0x000fe20008410000 */
[----:B------:R-:W-:Y:S01]  /*2160*/  FMUL.FTZ R86, R86, UR6 ;  /* 0x0000000656567c20 */ /* 0x000fe20008410000 */
[----:B------:R-:W-:Y:S01]  /*2170*/  FMUL.FTZ R5, R53, UR6 ;  /* 0x0000000635057c20 */ /* 0x000fe20008410000 */
[----:B------:R-:W3:Y:S01]  /*2180*/  MUFU.TANH R39, R39 ;  /* 0x0000002700277308 */ /* 0x000ee20000002400 */
[----:B------:R-:W-:Y:S01]  /*2190*/  FMUL.FTZ R87, R87, UR6 ;  /* 0x0000000657577c20 */ /* 0x000fe20008410000 */
[----:B------:R-:W3:Y:S01]  /*21a0*/  SHFL.IDX PT, R26, R26, RZ, 0x1c1f ;  /* 0x001c1fff1a1a7589 */ /* 0x000ee200000e0000 */
[----:B------:R-:W-:Y:S01]  /*21b0*/  FMUL.FTZ R20, R36, UR6 ;  /* 0x0000000624147c20 */ /* 0x000fe20008410000 */
[----:B------:R-:W-:Y:S01]  /*21c0*/  FMUL.FTZ R61, R61, UR6 ;  /* 0x000000063d3d7c20 */ /* 0x000fe20008410000 */
[----:B------:R-:W-:Y:S01]  /*21d0*/  FMUL.FTZ R65, R65, UR6 ;  /* 0x0000000641417c20 */ /* 0x000fe20008410000 */
[----:B0-----:R-:W-:Y:S01]  /*21e0*/  VIADDMNMX R9, R8, R97, R30, PT ;  /* 0x0000006108097246 */ /* 0x001fe2000380011e */
[----:B------:R-:W-:Y:S01]  /*21f0*/  FMUL.FTZ R13, R40, UR6 ;  /* 0x00000006280d7c20 */ /* 0x000fe20008410000 */
[----:B------:R-:W0:Y:S01]  /*2200*/  MUFU.TANH R42, R42 ;  /* 0x0000002a002a7308 */ /* 0x000e220000002400 */
[----:B------:R-:W-:Y:S01]  /*2210*/  FMUL.FTZ R69, R69, UR6 ;  /* 0x0000000645457c20 */ /* 0x000fe20008410000 */
[C---:B------:R-:W-:Y:S01]  /*2220*/  ISETP.GT.AND P3, PT, R9.reuse, RZ, PT ;  /* 0x000000ff0900720c */ /* 0x040fe20003f64270 */
[----:B------:R-:W-:Y:S01]  /*2230*/  FMUL.FTZ R12, R44, UR6 ;  /* 0x000000062c0c7c20 */ /* 0x000fe20008410000 */
[----:B------:R-:W-:Y:S01]  /*2240*/  ISETP.GT.AND P4, PT, R9, 0x1, PT ;  /* 0x000000010900780c */ /* 0x000fe20003f84270 */
[----:B------:R-:W-:Y:S01]  /*2250*/  FMUL.FTZ R73, R73, UR6 ;  /* 0x0000000649497c20 */ /* 0x000fe20008410000 */
[----:B------:R-:W-:Y:S01]  /*2260*/  ISETP.GT.AND P5, PT, R9, 0x8, PT ;  /* 0x000000080900780c */ /* 0x000fe20003fa4270 */
[----:B------:R-:W-:Y:S01]  /*2270*/  FMUL.FTZ R7, R48, UR6 ;  /* 0x0000000630077c20 */ /* 0x000fe20008410000 */
[----:B--2---:R-:W-:Y:S01]  /*2280*/  FSEL R99, R99, -INF , P3 ;  /* 0xff80000063637808 */ /* 0x004fe20001800000 */
[----:B------:R-:W2:Y:S01]  /*2290*/  MUFU.TANH R43, R43 ;  /* 0x0000002b002b7308 */ /* 0x000ea20000002400 */
[----:B----4-:R-:W-:Y:S01]  /*22a0*/  FSEL R32, R32, -INF , P4 ;  /* 0xff80000020207808 */ /* 0x010fe20002000000 */
[----:B------:R-:W-:Y:S01]  /*22b0*/  FMUL.FTZ R6, R52, UR6 ;  /* 0x0000000634067c20 */ /* 0x000fe20008410000 */
[----:B------:R-:W-:Y:S01]  /*22c0*/  ISETP.GT.AND P3, PT, R9, 0x9, PT ;  /* 0x000000090900780c */ /* 0x000fe20003f64270 */
[----:B------:R-:W-:Y:S01]  /*22d0*/  FMUL.FTZ R77, R77, UR6 ;  /* 0x000000064d4d7c20 */ /* 0x000fe20008410000 */
[----:B------:R-:W-:Y:S01]  /*22e0*/  FSEL R101, R101, -INF , P5 ;  /* 0xff80000065657808 */ /* 0x000fe20002800000 */
[----:B------:R-:W-:Y:S01]  /*22f0*/  FMUL.FTZ R3, R56, UR6 ;  /* 0x0000000638037c20 */ /* 0x000fe20008410000 */
[----:B------:R-:W-:Y:S01]  /*2300*/  FMNMX.FTZ R8, R99, R32, !PT ;  /* 0x0000002063087209 */ /* 0x000fe20007810000 */
[----:B------:R-:W4:Y:S01]  /*2310*/  MUFU.TANH R46, R46 ;  /* 0x0000002e002e7308 */ /* 0x000f220000002400 */
[----:B------:R-:W-:Y:S01]  /*2320*/  ISETP.GT.AND P4, PT, R9, 0x10, PT ;  /* 0x000000100900780c */ /* 0x000fe20003f84270 */
[----:B------:R-:W-:Y:S01]  /*2330*/  FMUL.FTZ R81, R81, UR6 ;  /* 0x0000000651517c20 */ /* 0x000fe20008410000 */
[----:B-1----:R-:W-:Y:S01]  /*2340*/  FSEL R103, R31, -INF , P3 ;  /* 0xff8000001f677808 */ /* 0x002fe20001800000 */
[----:B------:R-:W-:Y:S01]  /*2350*/  FMUL.FTZ R60, R60, UR6 ;  /* 0x000000063c3c7c20 */ /* 0x000fe20008410000 */
[----:B------:R-:W-:Y:S01]  /*2360*/  FMNMX.FTZ R8, R101, R8, !PT ;  /* 0x0000000865087209 */ /* 0x000fe20007810000 */
[----:B------:R-:W-:Y:S01]  /*2370*/  FMUL.FTZ R64, R64, UR6 ;  /* 0x0000000640407c20 */ /* 0x000fe20008410000 */
[----:B------:R-:W-:Y:S01]  /*2380*/  ISETP.GT.AND P3, PT, R9, 0x11, PT ;  /* 0x000000110900780c */ /* 0x000fe20003f64270 */
[----:B------:R-:W1:Y:S01]  /*2390*/  MUFU.TANH R47, R47 ;  /* 0x0000002f002f7308 */ /* 0x000e620000002400 */
[----:B-----5:R-:W-:Y:S01]  /*23a0*/  FSEL R105, R34, -INF , P4 ;  /* 0xff80000022697808 */ /* 0x020fe20002000000 */
[----:B------:R-:W-:Y:S01]  /*23b0*/  FMUL.FTZ R85, R85, UR6 ;  /* 0x0000000655557c20 */ /* 0x000fe20008410000 */
[----:B------:R-:W-:Y:S01]  /*23c0*/  FMNMX.FTZ R8, R103, R8, !PT ;  /* 0x0000000867087209 */ /* 0x000fe20007810000 */
[----:B------:R-:W-:Y:S01]  /*23d0*/  FMUL.FTZ R68, R68, UR6 ;  /* 0x0000000644447c20 */ /* 0x000fe20008410000 */
[----:B------:R-:W-:Y:S01]  /*23e0*/  ISETP.GT.AND P4, PT, R9, 0x18, PT ;  /* 0x000000180900780c */ /* 0x000fe20003f84270 */
[----:B------:R-:W-:Y:S01]  /*23f0*/  FMUL.FTZ R72, R72, UR6 ;  /* 0x0000000648487c20 */ /* 0x000fe20008410000 */
[----:B------:R-:W-:Y:S01]  /*2400*/  FSEL R107, R35, -INF , P3 ;  /* 0xff800000236b7808 */ /* 0x000fe20001800000 */
[----:B------:R-:W5:Y:S01]  /*2410*/  MUFU.TANH R50, R50 ;  /* 0x0000003200327308 */ /* 0x000f620000002400 */
[----:B------:R-:W-:Y:S01]  /*2420*/  FMNMX.FTZ R8, R105, R8, !PT ;  /* 0x0000000869087209 */ /* 0x000fe20007810000 */
[----:B------:R-:W-:Y:S01]  /*2430*/  FMUL.FTZ R76, R76, UR6 ;  /* 0x000000064c4c7c20 */ /* 0x000fe20008410000 */
[----:B------:R-:W-:Y:S01]  /*2440*/  ISETP.GT.AND P3, PT, R9, 0x19, PT ;  /* 0x000000190900780c */ /* 0x000fe20003f64270 */
[----:B------:R-:W-:Y:S01]  /*2450*/  FMUL.FTZ R80, R80, UR6 ;  /* 0x0000000650507c20 */ /* 0x000fe20008410000 */
[----:B---3--:R-:W-:Y:S01]  /*2460*/  FSEL R109, R38, -INF , P4 ;  /* 0xff800000266d7808 */ /* 0x008fe20002000000 */
[----:B------:R-:W-:Y:S01]  /*2470*/  FMUL.FTZ R84, R84, UR6 ;  /* 0x0000000654547c20 */ /* 0x000fe20008410000 */
[----:B------:R-:W-:Y:S01]  /*2480*/  FMNMX.FTZ R8, R107, R8, !PT ;  /* 0x000000086b087209 */ /* 0x000fe20007810000 */
[----:B------:R-:W3:Y:S01]  /*2490*/  MUFU.TANH R51, R51 ;  /* 0x0000003300337308 */ /* 0x000ee20000002400 */
[----:B------:R-:W-:Y:S01]  /*24a0*/  ISETP.GT.AND P4, PT, R9, 0x20, PT ;  /* 0x000000200900780c */ /* 0x000fe20003f84270 */
[----:B------:R3:W-:Y:S01]  /*24b0*/  @!P1 SYNCS.ARRIVE.TRANS64.RED.A1T0 RZ, [R0+URZ], RZ ;  /* 0x000000ff00ff99a7 */ /* 0x0007e2000810043f */
[----:B------:R-:W-:-:S02]  /*24c0*/  FSEL R111, R39, -INF , P3 ;  /* 0xff800000276f7808 */ /* 0x000fc40001800000 */
[----:B------:R-:W-:Y:S02]  /*24d0*/  FMNMX.FTZ R8, R109, R8, !PT ;  /* 0x000000086d087209 */ /* 0x000fe40007810000 */
[----:B------:R-:W-:Y:S01]  /*24e0*/  ISETP.GT.AND P3, PT, R9, 0x21, PT ;  /* 0x000000210900780c */ /* 0x000fe20003f64270 */
[----:B------:R-:W-:Y:S01]  /*24f0*/  MUFU.TANH R54, R54 ;  /* 0x0000003600367308 */ /* 0x000fe20000002400 */
[----:B0-----:R-:W-:Y:S02]  /*2500*/  FSEL R113, R42, -INF , P4 ;  /* 0xff8000002a717808 */ /* 0x001fe40002000000 */
[----:B------:R-:W-:Y:S02]  /*2510*/  FMNMX.FTZ R8, R111, R8, !PT ;  /* 0x000000086f087209 */ /* 0x000fe40007810000 */
[----:B------:R-:W-:Y:S02]  /*2520*/  ISETP.GT.AND P4, PT, R9, 0x28, PT ;  /* 0x000000280900780c */ /* 0x000fe40003f84270 */
[----:B--2---:R-:W-:Y:S01]  /*2530*/  FSEL R95, R43, -INF , P3 ;  /* 0xff8000002b5f7808 */ /* 0x004fe20001800000 */
[----:B------:R-:W0:Y:S01]  /*2540*/  MUFU.TANH R55, R55 ;  /* 0x0000003700377308 */ /* 0x000e220000002400 */
[----:B------:R-:W-:Y:S01]  /*2550*/  FMNMX.FTZ R34, R113, R8, !PT ;  /* 0x0000000871227209 */ /* 0x000fe20007810000 */
[----:B------:R-:W-:Y:S01]  /*2560*/  FMUL.FTZ R8, R71, UR6 ;  /* 0x0000000647087c20 */ /* 0x000fe20008410000 */
[----:B------:R-:W-:-:S02]  /*2570*/  ISETP.GT.AND P3, PT, R9, 0x29, PT ;  /* 0x000000290900780c */ /* 0x000fc40003f64270 */
[----:B----4-:R-:W-:Y:S02]  /*2580*/  FSEL R93, R46, -INF , P4 ;  /* 0xff8000002e5d7808 */ /* 0x010fe40002000000 */
[----:B------:R-:W-:Y:S01]  /*2590*/  FMNMX.FTZ R34, R95, R34, !PT ;  /* 0x000000225f227209 */ /* 0x000fe20007810000 */
[----:B------:R-:W-:Y:S01]  /*25a0*/  MUFU.TANH R57, R58 ;  /* 0x0000003a00397308 */ /* 0x000fe20000002400 */
[----:B------:R-:W-:Y:S02]  /*25b0*/  ISETP.GT.AND P4, PT, R9, 0x30, PT ;  /* 0x000000300900780c */ /* 0x000fe40003f84270 */
[----:B-1----:R-:W-:Y:S02]  /*25c0*/  FSEL R91, R47, -INF , P3 ;  /* 0xff8000002f5b7808 */ /* 0x002fe40001800000 */
[----:B------:R-:W-:Y:S02]  /*25d0*/  FMNMX.FTZ R34, R93, R34, !PT ;  /* 0x000000225d227209 */ /* 0x000fe40007810000 */
[----:B------:R-:W-:Y:S01]  /*25e0*/  ISETP.GT.AND P3, PT, R9, 0x31, PT ;  /* 0x000000310900780c */ /* 0x000fe20003f64270 */
[----:B------:R-:W1:Y:S01]  /*25f0*/  MUFU.TANH R27, R59 ;  /* 0x0000003b001b7308 */ /* 0x000e620000002400 */
[----:B-----5:R-:W-:-:S02]  /*2600*/  FSEL R71, R50, -INF , P4 ;  /* 0xff80000032477808 */ /* 0x020fc40002000000 */
[----:B------:R-:W-:Y:S01]  /*2610*/  FMNMX.FTZ R34, R91, R34, !PT ;  /* 0x000000225b227209 */ /* 0x000fe20007810000 */
[----:B------:R-:W2:Y:S01]  /*2620*/  @P2 LDC R50, c[0x0][0x450] ;  /* 0x00011400ff322b82 */ /* 0x000ea20000000800 */
[----:B------:R-:W-:Y:S02]  /*2630*/  ISETP.GT.AND P4, PT, R9, 0x38, PT ;  /* 0x000000380900780c */ /* 0x000fe40003f84270 */
[----:B------:R-:W-:Y:S01]  /*2640*/  FMNMX.FTZ R34, R71, R34, !PT ;  /* 0x0000002247227209 */ /* 0x000fe20007810000 */
[----:B------:R3:W-:Y:S01]  /*2650*/  MUFU.TANH R33, R67 ;  /* 0x0000004300217308 */ /* 0x0007e20000002400 */
[----:B------:R-:W-:-:S04]  /*2660*/  VIADDMNMX R30, R26, R97, R30, PT ;  /* 0x000000611a1e7246 */ /* 0x000fc8000380011e */
[----:B------:R-:W-:-:S03]  /*2670*/  ISETP.GT.AND P5, PT, R30, 0x8, PT ;  /* 0x000000081e00780c */ /* 0x000fc60003fa4270 */
[----:B------:R-:W4:Y:S01]  /*2680*/  MUFU.TANH R62, R62 ;  /* 0x0000003e003e7308 */ /* 0x000f220000002400 */
[----:B---3--:R-:W-:Y:S02]  /*2690*/  FSEL R67, R51, -INF , P3 ;  /* 0xff80000033437808 */ /* 0x008fe40001800000 */
[----:B------:R-:W-:Y:S02]  /*26a0*/  ISETP.GT.AND P3, PT, R9, 0x39, PT ;  /* 0x000000390900780c */ /* 0x000fe40003f64270 */
[----:B------:R-:W-:Y:S02]  /*26b0*/  FMNMX.FTZ R34, R67, R34, !PT ;  /* 0x0000002243227209 */ /* 0x000fe40007810000 */
[----:B0-----:R-:W-:Y:S01]  /*26c0*/  FSEL R59, R55, -INF , P3 ;  /* 0xff800000373b7808 */ /* 0x001fe20001800000 */
[----:B------:R0:W3:Y:S01]  /*26d0*/  MUFU.TANH R29, R63 ;  /* 0x0000003f001d7308 */ /* 0x0000e20000002400 */
[----:B------:R-:W-:-:S04]  /*26e0*/  ISETP.GT.AND P3, PT, R9, 0x41, PT ;  /* 0x000000410900780c */ /* 0x000fc80003f64270 */
[----:B-1----:R-:W-:Y:S02]  /*26f0*/  FSEL R55, R27, -INF , P3 ;  /* 0xff8000001b377808 */ /* 0x002fe40001800000 */
[C---:B------:R-:W-:Y:S01]  /*2700*/  ISETP.GT.AND P3, PT, R9.reuse, 0x49, PT ;  /* 0x000000490900780c */ /* 0x040fe20003f64270 */
[----:B------:R-:W1:Y:S01]  /*2710*/  MUFU.TANH R66, R66 ;  /* 0x0000004200427308 */ /* 0x000e620000002400 */
        /* <DEDUP_REMOVED lines=8> */
[----:B----4-:R-:W-:Y:S01]  /*27a0*/  FSEL R27, R62, -INF , P4 ;  /* 0xff8000003e1b7808 */ /* 0x010fe20002000000 */
[----:B------:R-:W4:Y:S01]  /*27b0*/  MUFU.TANH R8, R8 ;  /* 0x0000000800087308 */ /* 0x000f220000002400 */
[----:B------:R-:W-:Y:S02]  /*27c0*/  FMNMX.FTZ R34, R55, R34, !PT ;  /* 0x0000002237227209 */ /* 0x000fe40007810000 */
[----:B------:R-:W-:Y:S02]  /*27d0*/  ISETP.GT.AND P4, PT, R9, 0x50, PT ;  /* 0x000000500900780c */ /* 0x000fe40003f84270 */
[----:B---3--:R-:W-:-:S02]  /*27e0*/  FSEL R31, R29, -INF , P3 ;  /* 0xff8000001d1f7808 */ /* 0x008fc40001800000 */
[----:B------:R-:W-:Y:S01]  /*27f0*/  FMNMX.FTZ R34, R27, R34, !PT ;  /* 0x000000221b227209 */ /* 0x000fe20007810000 */
[----:B------:R-:W3:Y:S01]  /*2800*/  MUFU.TANH R39, R74 ;  /* 0x0000004a00277308 */ /* 0x000ee20000002400 */
[----:B------:R-:W-:Y:S02]  /*2810*/  ISETP.GT.AND P3, PT, R9, 0x51, PT ;  /* 0x000000510900780c */ /* 0x000fe40003f64270 */
[----:B-1----:R-:W-:Y:S02]  /*2820*/  FSEL R29, R66, -INF , P4 ;  /* 0xff800000421d7808 */ /* 0x002fe40002000000 */
[----:B------:R-:W-:Y:S02]  /*2830*/  FMNMX.FTZ R34, R31, R34, !PT ;  /* 0x000000221f227209 */ /* 0x000fe40007810000 */
[----:B------:R-:W-:Y:S01]  /*2840*/  ISETP.GT.AND P4, PT, R9, 0x58, PT ;  /* 0x000000580900780c */ /* 0x000fe20003f84270 */
[----:B------:R-:W1:Y:S01]  /*2850*/  MUFU.TANH R37, R75 ;  /* 0x0000004b00257308 */ /* 0x000e620000002400 */
[----:B------:R-:W-:-:S02]  /*2860*/  FSEL R33, R33, -INF , P3 ;  /* 0xff80000021217808 */ /* 0x000fc40001800000 */
[----:B------:R-:W-:Y:S02]  /*2870*/  FMNMX.FTZ R34, R29, R34, !PT ;  /* 0x000000221d227209 */ /* 0x000fe40007810000 */
[----:B------:R-:W-:Y:S02]  /*2880*/  ISETP.GT.AND P3, PT, R9, 0x59, PT ;  /* 0x000000590900780c */ /* 0x000fe40003f64270 */
[----:B0-----:R-:W-:Y:S01]  /*2890*/  FSEL R35, R35, -INF , P4 ;  /* 0xff80000023237808 */ /* 0x001fe20002000000 */
[----:B------:R-:W0:Y:S01]  /*28a0*/  MUFU.TANH R43, R78 ;  /* 0x0000004e002b7308 */ /* 0x000e220000002400 */
[----:B------:R-:W-:Y:S02]  /*28b0*/  FMNMX.FTZ R34, R33, R34, !PT ;  /* 0x0000002221227209 */ /* 0x000fe40007810000 */
[----:B------:R-:W-:Y:S02]  /*28c0*/  ISETP.GT.AND P4, PT, R9, 0x60, PT ;  /* 0x000000600900780c */ /* 0x000fe40003f84270 */
[----:B----4-:R-:W-:-:S02]  /*28d0*/  FSEL R41, R8, -INF , P3 ;  /* 0xff80000008297808 */ /* 0x010fc40001800000 */
[----:B------:R-:W-:Y:S01]  /*28e0*/  FMNMX.FTZ R34, R35, R34, !PT ;  /* 0x0000002223227209 */ /* 0x000fe20007810000 */
[----:B------:R-:W4:Y:S01]  /*28f0*/  MUFU.TANH R45, R79 ;  /* 0x0000004f002d7308 */ /* 0x000f220000002400 */
[----:B------:R-:W-:Y:S02]  /*2900*/  ISETP.GT.AND P3, PT, R9, 0x61, PT ;  /* 0x000000610900780c */ /* 0x000fe40003f64270 */
[----:B---3--:R-:W-:Y:S02]  /*2910*/  FSEL R39, R39, -INF , P4 ;  /* 0xff80000027277808 */ /* 0x008fe40002000000 */
[----:B------:R-:W-:Y:S02]  /*2920*/  FMNMX.FTZ R34, R41, R34, !PT ;  /* 0x0000002229227209 */ /* 0x000fe40007810000 */
[----:B------:R-:W-:Y:S01]  /*2930*/  ISETP.GT.AND P4, PT, R9, 0x68, PT ;  /* 0x000000680900780c */ /* 0x000fe20003f84270 */
[----:B------:R-:W3:Y:S01]  /*2940*/  MUFU.TANH R47, R82 ;  /* 0x00000052002f7308 */ /* 0x000ee20000002400 */
[----:B-1----:R-:W-:-:S02]  /*2950*/  FSEL R37, R37, -INF , P3 ;  /* 0xff80000025257808 */ /* 0x002fc40001800000 */
        /* <DEDUP_REMOVED lines=8> */
[----:B------:R-:W1:Y:S01]  /*29e0*/  MUFU.TANH R53, R86 ;  /* 0x0000005600357308 */ /* 0x000e620000002400 */
[----:B------:R-:W-:Y:S02]  /*29f0*/  ISETP.GT.AND P3, PT, R9, 0x71, PT ;  /* 0x000000710900780c */ /* 0x000fe40003f64270 */
[----:B---3--:R-:W-:Y:S02]  /*2a00*/  FSEL R47, R47, -INF , P4 ;  /* 0xff8000002f2f7808 */ /* 0x008fe40002000000 */
[----:B------:R-:W-:Y:S02]  /*2a10*/  FMNMX.FTZ R34, R45, R34, !PT ;  /* 0x000000222d227209 */ /* 0x000fe40007810000 */
[----:B------:R-:W-:Y:S01]  /*2a20*/  ISETP.GT.AND P4, PT, R9, 0x78, PT ;  /* 0x000000780900780c */ /* 0x000fe20003f84270 */
[----:B------:R-:W3:Y:S01]  /*2a30*/  MUFU.TANH R51, R87 ;  /* 0x0000005700337308 */ /* 0x000ee20000002400 */
[----:B0-----:R-:W-:-:S02]  /*2a40*/  FSEL R49, R49, -INF , P3 ;  /* 0xff80000031317808 */ /* 0x001fc40001800000 */
[----:B------:R-:W-:Y:S02]  /*2a50*/  FMNMX.FTZ R34, R47, R34, !PT ;  /* 0x000000222f227209 */ /* 0x000fe40007810000 */
[----:B------:R-:W-:Y:S02]  /*2a60*/  ISETP.GT.AND P3, PT, R9, 0x79, PT ;  /* 0x000000790900780c */ /* 0x000fe40003f64270 */
[----:B------:R-:W-:Y:S01]  /*2a70*/  FMNMX.FTZ R34, R49, R34, !PT ;  /* 0x0000002231227209 */ /* 0x000fe20007810000 */
[----:B------:R-:W-:Y:S01]  /*2a80*/  MUFU.TANH R21, R21 ;  /* 0x0000001500157308 */ /* 0x000fe20000002400 */
[----:B-1----:R-:W-:Y:S02]  /*2a90*/  FSEL R53, R53, -INF , P4 ;  /* 0xff80000035357808 */ /* 0x002fe40002000000 */
[----:B------:R-:W-:Y:S02]  /*2aa0*/  ISETP.GT.AND P4, PT, R30, 0x1, PT ;  /* 0x000000011e00780c */ /* 0x000fe40003f84270 */
[----:B------:R-:W-:-:S03]  /*2ab0*/  FMNMX.FTZ R34, R53, R34, !PT ;  /* 0x0000002235227209 */ /* 0x000fc60007810000 */
[----:B------:R-:W0:Y:S01]  /*2ac0*/  MUFU.TANH R89, R89 ;  /* 0x0000005900597308 */ /* 0x000e220000002400 */
[----:B---3--:R-:W-:-:S04]  /*2ad0*/  FSEL R51, R51, -INF , P3 ;  /* 0xff80000033337808 */ /* 0x008fc80001800000 */
[----:B------:R-:W-:-:S03]  /*2ae0*/  FMNMX.FTZ R34, R51, R34, !PT ;  /* 0x0000002233227209 */ /* 0x000fc60007810000 */
[----:B------:R-:W1:Y:S02]  /*2af0*/  MUFU.TANH R90, R90 ;  /* 0x0000005a005a7308 */ /* 0x000e640000002400 */
[----:B------:R-:W3:Y:S06]  /*2b00*/  SHFL.BFLY PT, R9, R34, 0x2, 0x1f ;  /* 0x0c401f0022097f89 */ /* 0x000eec00000e0000 */
[----:B------:R-:W4:Y:S01]  /*2b10*/  MUFU.TANH R28, R28 ;  /* 0x0000001c001c7308 */ /* 0x000f220000002400 */
[----:B0-----:R-:W-:Y:S02]  /*2b20*/  FSEL R89, R89, -INF , P4 ;  /* 0xff80000059597808 */ /* 0x001fe40002000000 */
[----:B------:R-:W-:-:S05]  /*2b30*/  ISETP.GT.AND P4, PT, R30, 0x10, PT ;  /* 0x000000101e00780c */ /* 0x000fca0003f84270 */
[----:B------:R-:W-:Y:S08]  /*2b40*/  MUFU.TANH R24, R24 ;  /* 0x0000001800187308 */ /* 0x000ff00000002400 */
[----:B------:R-:W0:Y:S01]  /*2b50*/  MUFU.TANH R25, R25 ;  /* 0x0000001900197308 */ /* 0x000e220000002400 */
[----:B---3--:R-:W-:-:S05]  /*2b60*/  FMNMX.FTZ R9, R34, R9, !PT ;  /* 0x0000000922097209 */ /* 0x008fca0007810000 */
[----:B------:R-:W3:Y:S02]  /*2b70*/  SHFL.BFLY PT, R8, R9, 0x1, 0x1f ;  /* 0x0c201f0009087f89 */ /* 0x000ee400000e0000 */
[----:B------:R-:W-:Y:S08]  /*2b80*/  MUFU.TANH R20, R20 ;  /* 0x0000001400147308 */ /* 0x000ff00000002400 */
[----:B------:R1:W-:Y:S08]  /*2b90*/  MUFU.TANH R36, R61 ;  /* 0x0000003d00247308 */ /* 0x0003f00000002400 */
[----:B------:R-:W5:Y:S01]  /*2ba0*/  MUFU.TANH R15, R15 ;  /* 0x0000000f000f7308 */ /* 0x000f620000002400 */
[----:B-1----:R-:W-:-:S02]  /*2bb0*/  FSEL R61, R90, -INF , P5 ;  /* 0xff8000005a3d7808 */ /* 0x002fc40002800000 */
[----:B---3--:R-:W-:Y:S01]  /*2bc0*/  FMNMX.FTZ R9, R9, R8, !PT ;  /* 0x0000000809097209 */ /* 0x008fe20007810000 */
[----:B------:R-:W-:-:S04]  /*2bd0*/  IMAD.U32 R8, RZ, RZ, UR7 ;  /* 0x00000007ff087e24 */ /* 0x000fc8000f8e00ff */
[----:B------:R4:W-:Y:S01]  /*2be0*/  MUFU.TANH R38, R65 ;  /* 0x0000004100267308 */ /* 0x0009e20000002400 */
[C---:B------:R-:W-:Y:S01]  /*2bf0*/  FSETP.NEU.FTZ.AND P3, PT, R9.reuse, -INF , PT ;  /* 0xff8000000900780b */ /* 0x040fe20003f7d000 */
[----:B------:R-:W-:-:S05]  /*2c00*/  FMUL.FTZ R34, R9, R8 ;  /* 0x0000000809227220 */ /* 0x000fca0000410000 */
[----:B------:R-:W-:Y:S01]  /*2c10*/  FSEL R42, R34, RZ, P3 ;  /* 0x000000ff222a7208 */ /* 0x000fe20001800000 */
[----:B------:R-:W-:Y:S01]  /*2c20*/  MUFU.TANH R13, R13 ;  /* 0x0000000d000d7308 */ /* 0x000fe20000002400 */
[----:B------:R-:W-:-:S03]  /*2c30*/  ISETP.GT.AND P3, PT, R30, RZ, PT ;  /* 0x000000ff1e00720c */ /* 0x000fc60003f64270 */
[-CC-:B------:R-:W-:Y:S01]  /*2c40*/  FFMA.FTZ R32, R32, R8.reuse, -R42.reuse ;  /* 0x0000000820207223 */ /* 0x180fe2000001082a */
[----:B------:R-:W-:Y:S01]  /*2c50*/  FSEL R21, R21, -INF , P3 ;  /* 0xff80000015157808 */ /* 0x000fe20001800000 */
[-CC-:B------:R-:W-:Y:S01]  /*2c60*/  FFMA.FTZ R175, R93, R8.reuse, -R42.reuse ;  /* 0x000000085daf7223 */ /* 0x180fe2000001082a */
[----:B------:R-:W-:Y:S01]  /*2c70*/  ISETP.GT.AND P3, PT, R30, 0x9, PT ;  /* 0x000000091e00780c */ /* 0x000fe20003f64270 */
[----:B------:R1:W-:Y:S01]  /*2c80*/  MUFU.EX2 R26, R32 ;  /* 0x00000020001a7308 */ /* 0x0003e20000000800 */
[-CC-:B------:R-:W-:Y:S01]  /*2c90*/  FFMA.FTZ R169, R71, R8.reuse, -R42.reuse ;  /* 0x0000000847a97223 */ /* 0x180fe2000001082a */
[-CC-:B------:R-:W-:Y:S01]  /*2ca0*/  FFMA.FTZ R171, R63, R8.reuse, -R42.reuse ;  /* 0x000000083fab7223 */ /* 0x180fe2000001082a */
[----:B----4-:R-:W-:Y:S01]  /*2cb0*/  FSEL R65, R28, -INF , P3 ;  /* 0xff8000001c417808 */ /* 0x010fe20001800000 */
[-CC-:B------:R-:W-:Y:S01]  /*2cc0*/  FFMA.FTZ R181, R99, R8.reuse, -R42.reuse ;  /* 0x0000000863b57223 */ /* 0x180fe2000001082a */
[C---:B------:R-:W-:Y:S01]  /*2cd0*/  ISETP.GT.AND P3, PT, R30.reuse, 0x11, PT ;  /* 0x000000111e00780c */ /* 0x040fe20003f64270 */
[-CC-:B------:R-:W-:Y:S01]  /*2ce0*/  FFMA.FTZ R183, R101, R8.reuse, -R42.reuse ;  /* 0x0000000865b77223 */ /* 0x180fe2000001082a */
[-CC-:B------:R-:W-:Y:S01]  /*2cf0*/  FFMA.FTZ R103, R103, R8.reuse, -R42.reuse ;  /* 0x0000000867677223 */ /* 0x180fe2000001082a */
[----:B------:R3:W-:Y:S01]  /*2d00*/  MUFU.TANH R40, R69 ;  /* 0x0000004500287308 */ /* 0x0007e20000002400 */
[----:B-1----:R-:W-:Y:S01]  /*2d10*/  FMNMX.FTZ R32, R21, R89, !PT ;  /* 0x0000005915207209 */ /* 0x002fe20007810000 */
[-CC-:B------:R-:W-:Y:S01]  /*2d20*/  FFMA.FTZ R153, R57, R8.reuse, -R42.reuse ;  /* 0x0000000839997223 */ /* 0x180fe2000001082a */
[----:B0-----:R-:W-:Y:S01]  /*2d30*/  FSEL R25, R25, -INF , P3 ;  /* 0xff80000019197808 */ /* 0x001fe20001800000 */
[--C-:B------:R-:W-:Y:S01]  /*2d40*/  FFMA.FTZ R155, R27, R8, -R42.reuse ;  /* 0x000000081b9b7223 */ /* 0x100fe2000001082a */
[----:B------:R-:W-:Y:S01]  /*2d50*/  FMNMX.FTZ R32, R61, R32, !PT ;  /* 0x000000203d207209 */ /* 0x000fe20007810000 */
[-CC-:B------:R-:W-:Y:S01]  /*2d60*/  FFMA.FTZ R177, R105, R8.reuse, -R42.reuse ;  /* 0x0000000869b17223 */ /* 0x180fe2000001082a */
[----:B------:R-:W-:Y:S01]  /*2d70*/  ISETP.GT.AND P3, PT, R30, 0x19, PT ;  /* 0x000000191e00780c */ /* 0x000fe20003f64270 */
[----:B------:R-:W0:Y:S01]  /*2d80*/  MUFU.TANH R14, R14 ;  /* 0x0000000e000e7308 */ /* 0x000e220000002400 */
[----:B---3--:R-:W-:Y:S01]  /*2d90*/  FSEL R69, R24, -INF , P4 ;  /* 0xff80000018457808 */ /* 0x008fe20002000000 */
[--C-:B------:R-:W-:Y:S01]  /*2da0*/  FFMA.FTZ R24, R55, R8, -R42.reuse ;  /* 0x0000000837187223 */ /* 0x100fe2000001082a */
[----:B------:R-:W-:Y:S01]  /*2db0*/  FMNMX.FTZ R32, R65, R32, !PT ;  /* 0x0000002041207209 */ /* 0x000fe20007810000 */
[-CC-:B------:R-:W-:Y:S01]  /*2dc0*/  FFMA.FTZ R179, R109, R8.reuse, -R42.reuse ;  /* 0x000000086db37223 */ /* 0x180fe2000001082a */
[C---:B------:R-:W-:Y:S01]  /*2dd0*/  ISETP.GT.AND P4, PT, R30.reuse, 0x18, PT ;  /* 0x000000181e00780c */ /* 0x040fe20003f84270 */
[--C-:B------:R-:W-:Y:S01]  /*2de0*/  FFMA.FTZ R173, R113, R8, -R42.reuse ;  /* 0x0000000871ad7223 */ /* 0x100fe2000001082a */
[----:B------:R-:W-:Y:S01]  /*2df0*/  FMNMX.FTZ R32, R69, R32, !PT ;  /* 0x0000002045207209 */ /* 0x000fe20007810000 */
[----:B------:R-:W-:Y:S01]  /*2e00*/  MUFU.TANH R12, R12 ;  /* 0x0000000c000c7308 */ /* 0x000fe20000002400 */
[----:B-----5:R-:W-:Y:S01]  /*2e10*/  FSEL R15, R15, -INF , P3 ;  /* 0xff8000000f0f7808 */ /* 0x020fe20001800000 */
[--C-:B------:R-:W-:Y:S01]  /*2e20*/  FFMA.FTZ R157, R29, R8, -R42.reuse ;  /* 0x000000081d9d7223 */ /* 0x100fe2000001082a */
[----:B------:R-:W-:Y:S01]  /*2e30*/  FMNMX.FTZ R32, R25, R32, !PT ;  /* 0x0000002019207209 */ /* 0x000fe20007810000 */
[-CC-:B------:R-:W-:Y:S01]  /*2e40*/  FFMA.FTZ R159, R35, R8.reuse, -R42.reuse ;  /* 0x00000008239f7223 */ /* 0x180fe2000001082a */
[----:B------:R-:W-:Y:S01]  /*2e50*/  ISETP.GT.AND P3, PT, R30, 0x21, PT ;  /* 0x000000211e00780c */ /* 0x000fe20003f64270 */
[-CC-:B------:R-:W-:Y:S01]  /*2e60*/  FFMA.FTZ R161, R39, R8.reuse, -R42.reuse ;  /* 0x0000000827a17223 */ /* 0x180fe2000001082a */
[-CC-:B------:R-:W-:Y:S01]  /*2e70*/  FFMA.FTZ R163, R43, R8.reuse, -R42.reuse ;  /* 0x000000082ba37223 */ /* 0x180fe2000001082a */
[----:B------:R1:W-:Y:S01]  /*2e80*/  MUFU.TANH R44, R73 ;  /* 0x00000049002c7308 */ /* 0x0003e20000002400 */
[----:B0-----:R-:W-:Y:S01]  /*2e90*/  FSEL R75, R14, -INF , P3 ;  /* 0xff8000000e4b7808 */ /* 0x001fe20001800000 */
[-CC-:B------:R-:W-:Y:S01]  /*2ea0*/  FFMA.FTZ R14, R59, R8.reuse, -R42.reuse ;  /* 0x000000083b0e7223 */ /* 0x180fe2000001082a */
[----:B------:R-:W-:Y:S01]  /*2eb0*/  ISETP.GT.AND P3, PT, R30, 0x29, PT ;  /* 0x000000291e00780c */ /* 0x000fe20003f64270 */
[-CC-:B------:R-:W-:Y:S01]  /*2ec0*/  FFMA.FTZ R165, R47, R8.reuse, -R42.reuse ;  /* 0x000000082fa57223 */ /* 0x180fe2000001082a */
[-CC-:B------:R-:W-:Y:S01]  /*2ed0*/  FFMA.FTZ R49, R49, R8.reuse, -R42.reuse ;  /* 0x0000000831317223 */ /* 0x180fe2000001082a */
[-CC-:B------:R-:W-:Y:S01]  /*2ee0*/  FFMA.FTZ R167, R53, R8.reuse, -R42.reuse ;  /* 0x0000000835a77223 */ /* 0x180fe2000001082a */
[-CC-:B------:R-:W-:Y:S01]  /*2ef0*/  FFMA.FTZ R51, R51, R8.reuse, -R42.reuse ;  /* 0x0000000833337223 */ /* 0x180fe2000001082a */
[----:B------:R-:W0:Y:S01]  /*2f00*/  MUFU.TANH R11, R11 ;  /* 0x0000000b000b7308 */ /* 0x000e220000002400 */
[----:B-1----:R-:W-:Y:S01]  /*2f10*/  FSEL R73, R20, -INF , P4 ;  /* 0xff80000014497808 */ /* 0x002fe20002000000 */
[----:B------:R-:W-:Y:S01]  /*2f20*/  FFMA.FTZ R20, R107, R8, -R42 ;  /* 0x000000086b147223 */ /* 0x000fe2000001082a */
[----:B------:R-:W-:-:S02]  /*2f30*/  ISETP.GT.AND P4, PT, R30, 0x20, PT ;  /* 0x000000201e00780c */ /* 0x000fc40003f84270 */
[----:B------:R-:W-:Y:S02]  /*2f40*/  CS2R R112, SRZ ;  /* 0x0000000000707805 */ /* 0x000fe4000001ff00 */
[----:B------:R-:W-:Y:S02]  /*2f50*/  FMNMX.FTZ R32, R73, R32, !PT ;  /* 0x0000002049207209 */ /* 0x000fe40007810000 */
[----:B------:R-:W-:Y:S02]  /*2f60*/  CS2R R108, SRZ ;  /* 0x00000000006c7805 */ /* 0x000fe4000001ff00 */
[----:B------:R-:W-:Y:S01]  /*2f70*/  FSEL R13, R13, -INF , P4 ;  /* 0xff8000000d0d7808 */ /* 0x000fe20002000000 */
[----:B------:R-:W1:Y:S01]  /*2f80*/  MUFU.TANH R7, R7 ;  /* 0x0000000700077308 */ /* 0x000e620000002400 */
[----:B------:R-:W-:Y:S02]  /*2f90*/  FMNMX.FTZ R32, R15, R32, !PT ;  /* 0x000000200f207209 */ /* 0x000fe40007810000 */
[----:B------:R-:W-:-:S02]  /*2fa0*/  CS2R R106, SRZ ;  /* 0x00000000006a7805 */ /* 0x000fc4000001ff00 */
[----:B------:R-:W-:Y:S02]  /*2fb0*/  ISETP.GT.AND P4, PT, R30, 0x28, PT ;  /* 0x000000281e00780c */ /* 0x000fe40003f84270 */
[----:B------:R-:W-:Y:S02]  /*2fc0*/  CS2R R104, SRZ ;  /* 0x0000000000687805 */ /* 0x000fe4000001ff00 */
[----:B------:R-:W-:Y:S01]  /*2fd0*/  FMNMX.FTZ R32, R13, R32, !PT ;  /* 0x000000200d207209 */ /* 0x000fe20007810000 */
[----:B------:R-:W-:Y:S03]  /*2fe0*/  MUFU.TANH R10, R10 ;  /* 0x0000000a000a7308 */ /* 0x000fe60000002400 */
[----:B------:R-:W-:Y:S02]  /*2ff0*/  FMNMX.FTZ R32, R75, R32, !PT ;  /* 0x000000204b207209 */ /* 0x000fe40007810000 */
[----:B0-----:R-:W-:-:S02]  /*3000*/  FSEL R79, R11, -INF , P3 ;  /* 0xff8000000b4f7808 */ /* 0x001fc40001800000 */
[----:B------:R-:W-:Y:S01]  /*3010*/  ISETP.GT.AND P3, PT, R30, 0x31, PT ;  /* 0x000000311e00780c */ /* 0x000fe20003f64270 */
[----:B------:R-:W0:Y:S08]  /*3020*/  MUFU.TANH R6, R6 ;  /* 0x0000000600067308 */ /* 0x000e300000002400 */
[----:B------:R3:W-:Y:S08]  /*3030*/  MUFU.TANH R46, R77 ;  /* 0x0000004d002e7308 */ /* 0x0007f00000002400 */
[----:B------:R-:W-:Y:S01]  /*3040*/  MUFU.TANH R5, R5 ;  /* 0x0000000500057308 */ /* 0x000fe20000002400 */
[----:B---3--:R-:W-:Y:S01]  /*3050*/  FSEL R77, R12, -INF , P4 ;  /* 0xff8000000c4d7808 */ /* 0x008fe20002000000 */
[----:B------:R-:W-:Y:S01]  /*3060*/  FFMA.FTZ R12, R111, R8, -R42 ;  /* 0x000000086f0c7223 */ /* 0x000fe2000001082a */
[----:B------:R-:W-:-:S02]  /*3070*/  ISETP.GT.AND P4, PT, R30, 0x30, PT ;  /* 0x000000301e00780c */ /* 0x000fc40003f84270 */
[----:B------:R-:W-:Y:S02]  /*3080*/  CS2R R110, SRZ ;  /* 0x00000000006e7805 */ /* 0x000fe4000001ff00 */
[----:B------:R-:W-:Y:S02]  /*3090*/  FMNMX.FTZ R32, R77, R32, !PT ;  /* 0x000000204d207209 */ /* 0x000fe40007810000 */
[----:B-1----:R-:W-:Y:S01]  /*30a0*/  FSEL R7, R7, -INF , P4 ;  /* 0xff80000007077808 */ /* 0x002fe20002000000 */
[----:B------:R-:W1:Y:S01]  /*30b0*/  MUFU.TANH R3, R3 ;  /* 0x0000000300037308 */ /* 0x000e620000002400 */
[----:B------:R-:W-:Y:S02]  /*30c0*/  FMNMX.FTZ R32, R79, R32, !PT ;  /* 0x000000204f207209 */ /* 0x000fe40007810000 */
[----:B------:R-:W-:Y:S02]  /*30d0*/  ISETP.GT.AND P4, PT, R30, 0x38, PT ;  /* 0x000000381e00780c */ /* 0x000fe40003f84270 */
[----:B------:R-:W-:-:S02]  /*30e0*/  FMNMX.FTZ R32, R7, R32, !PT ;  /* 0x0000002007207209 */ /* 0x000fc40007810000 */
[----:B0-----:R-:W-:Y:S01]  /*30f0*/  FSEL R83, R6, -INF , P4 ;  /* 0xff80000006537808 */ /* 0x001fe20002000000 */
[----:B------:R-:W-:Y:S01]  /*3100*/  MUFU.TANH R4, R4 ;  /* 0x0000000400047308 */ /* 0x000fe20000002400 */
[----:B------:R-:W-:Y:S01]  /*3110*/  ISETP.GT.AND P4, PT, R30, 0x40, PT ;  /* 0x000000401e00780c */ /* 0x000fe20003f84270 */
[----:B------:R-:W-:-:S06]  /*3120*/  FFMA.FTZ R6, R95, R8, -R42 ;  /* 0x000000085f067223 */ /* 0x000fcc000001082a */
[----:B------:R0:W-:Y:S01]  /*3130*/  MUFU.TANH R48, R81 ;  /* 0x0000005100307308 */ /* 0x0001e20000002400 */
[----:B-1----:R-:W-:Y:S02]  /*3140*/  FSEL R3, R3, -INF , P4 ;  /* 0xff80000003037808 */ /* 0x002fe40002000000 */
[----:B------:R-:W-:-:S05]  /*3150*/  ISETP.GT.AND P4, PT, R30, 0x48, PT ;  /* 0x000000481e00780c */ /* 0x000fca0003f84270 */
[----:B------:R-:W1:Y:S01]  /*3160*/  MUFU.TANH R60, R60 ;  /* 0x0000003c003c7308 */ /* 0x000e620000002400 */
[----:B0-----:R-:W-:Y:S01]  /*3170*/  FSEL R81, R10, -INF , P3 ;  /* 0xff8000000a517808 */ /* 0x001fe20001800000 */
[----:B------:R-:W-:Y:S01]  /*3180*/  FFMA.FTZ R10, R67, R8, -R42 ;  /* 0x00000008430a7223 */ /* 0x000fe2000001082a */
[C---:B------:R-:W-:Y:S02]  /*3190*/  ISETP.GT.AND P3, PT, R30.reuse, 0x39, PT ;  /* 0x000000391e00780c */ /* 0x040fe40003f64270 */
[----:B------:R-:W-:Y:S02]  /*31a0*/  FMNMX.FTZ R32, R81, R32, !PT ;  /* 0x0000002051207209 */ /* 0x000fe40007810000 */
[----:B------:R-:W-:Y:S01]  /*31b0*/  FSEL R5, R5, -INF , P3 ;  /* 0xff80000005057808 */ /* 0x000fe20001800000 */
[----:B------:R-:W0:Y:S01]  /*31c0*/  MUFU.TANH R64, R64 ;  /* 0x0000004000407308 */ /* 0x000e220000002400 */
[----:B------:R-:W-:Y:S02]  /*31d0*/  FMNMX.FTZ R32, R83, R32, !PT ;  /* 0x0000002053207209 */ /* 0x000fe40007810000 */
[----:B------:R-:W-:-:S02]  /*31e0*/  ISETP.GT.AND P3, PT, R30, 0x41, PT ;  /* 0x000000411e00780c */ /* 0x000fc40003f64270 */
[----:B------:R-:W-:-:S03]  /*31f0*/  FMNMX.FTZ R32, R5, R32, !PT ;  /* 0x0000002005207209 */ /* 0x000fc60007810000 */
[----:B------:R3:W-:Y:S01]  /*3200*/  MUFU.TANH R34, R85 ;  /* 0x0000005500227308 */ /* 0x0007e20000002400 */
[----:B------:R-:W-:Y:S02]  /*3210*/  FMNMX.FTZ R32, R3, R32, !PT ;  /* 0x0000002003207209 */ /* 0x000fe40007810000 */
[----:B-1----:R-:W-:Y:S02]  /*3220*/  FSEL R87, R60, -INF , P4 ;  /* 0xff8000003c577808 */ /* 0x002fe40002000000 */
[----:B------:R-:W-:-:S03]  /*3230*/  ISETP.GT.AND P4, PT, R30, 0x50, PT ;  /* 0x000000501e00780c */ /* 0x000fc60003f84270 */
[----:B------:R-:W1:Y:S01]  /*3240*/  MUFU.TANH R68, R68 ;  /* 0x0000004400447308 */ /* 0x000e620000002400 */
[----:B---3--:R-:W-:Y:S01]  /*3250*/  FSEL R85, R4, -INF , P3 ;  /* 0xff80000004557808 */ /* 0x008fe20001800000 */
[----:B------:R-:W-:Y:S01]  /*3260*/  FFMA.FTZ R4, R91, R8, -R42 ;  /* 0x000000085b047223 */ /* 0x000fe2000001082a */
[----:B------:R-:W-:Y:S02]  /*3270*/  ISETP.GT.AND P3, PT, R30, 0x49, PT ;  /* 0x000000491e00780c */ /* 0x000fe40003f64270 */
[----:B------:R-:W-:Y:S02]  /*3280*/  FMNMX.FTZ R32, R85, R32, !PT ;  /* 0x0000002055207209 */ /* 0x000fe40007810000 */
[----:B------:R-:W-:Y:S01]  /*3290*/  FSEL R91, R36, -INF , P3 ;  /* 0xff800000245b7808 */ /* 0x000fe20001800000 */
[----:B------:R-:W3:Y:S01]  /*32a0*/  MUFU.TANH R72, R72 ;  /* 0x0000004800487308 */ /* 0x000ee20000002400 */
[----:B------:R-:W-:Y:S02]  /*32b0*/  FMNMX.FTZ R32, R87, R32, !PT ;  /* 0x0000002057207209 */ /* 0x000fe40007810000 */
[----:B------:R-:W-:-:S02]  /*32c0*/  ISETP.GT.AND P3, PT, R30, 0x51, PT ;  /* 0x000000511e00780c */ /* 0x000fc40003f64270 */
[----:B0-----:R-:W-:Y:S02]  /*32d0*/  FSEL R93, R64, -INF , P4 ;  /* 0xff800000405d7808 */ /* 0x001fe40002000000 */
[----:B------:R-:W-:Y:S01]  /*32e0*/  FMNMX.FTZ R32, R91, R32, !PT ;  /* 0x000000205b207209 */ /* 0x000fe20007810000 */
[----:B------:R-:W0:Y:S01]  /*32f0*/  MUFU.TANH R76, R76 ;  /* 0x0000004c004c7308 */ /* 0x000e220000002400 */
[----:B------:R-:W-:Y:S02]  /*3300*/  ISETP.GT.AND P4, PT, R30, 0x58, PT ;  /* 0x000000581e00780c */ /* 0x000fe40003f84270 */
[----:B------:R-:W-:Y:S01]  /*3310*/  FSEL R71, R38, -INF , P3 ;  /* 0xff80000026477808 */ /* 0x000fe20001800000 */
[----:B------:R-:W-:Y:S01]  /*3320*/  FFMA.FTZ R38, R45, R8, -R42 ;  /* 0x000000082d267223 */ /* 0x000fe2000001082a */
[----:B------:R-:W-:Y:S02]  /*3330*/  FMNMX.FTZ R32, R93, R32, !PT ;  /* 0x000000205d207209 */ /* 0x000fe40007810000 */
[----:B------:R-:W-:Y:S01]  /*3340*/  ISETP.GT.AND P3, PT, R30, 0x59, PT ;  /* 0x000000591e00780c */ /* 0x000fe20003f64270 */
[----:B------:R-:W4:Y:S01]  /*3350*/  MUFU.TANH R80, R80 ;  /* 0x0000005000507308 */ /* 0x000f220000002400 */
[----:B-1----:R-:W-:-:S02]  /*3360*/  FSEL R95, R68, -INF , P4 ;  /* 0xff800000445f7808 */ /* 0x002fc40002000000 */
[----:B------:R-:W-:Y:S02]  /*3370*/  FMNMX.FTZ R32, R71, R32, !PT ;  /* 0x0000002047207209 */ /* 0x000fe40007810000 */
[----:B------:R-:W-:Y:S02]  /*3380*/  ISETP.GT.AND P4, PT, R30, 0x60, PT ;  /* 0x000000601e00780c */ /* 0x000fe40003f84270 */
[----:B------:R-:W-:Y:S01]  /*3390*/  FSEL R67, R40, -INF , P3 ;  /* 0xff80000028437808 */ /* 0x000fe20001800000 */
[----:B------:R-:W-:Y:S01]  /*33a0*/  MUFU.TANH R84, R84 ;  /* 0x0000005400547308 */ /* 0x000fe20000002400 */
        /* <DEDUP_REMOVED lines=9> */
[----:B------:R-:W1:Y:S01]  /*3440*/  MUFU.EX2 R181, R181 ;  /* 0x000000b500b57308 */ /* 0x000e620000000800 */
[----:B0-----:R-:W-:-:S02]  /*3450*/  FSEL R99, R76, -INF , P4 ;  /* 0xff8000004c637808 */ /* 0x001fc40002000000 */
[----:B------:R-:W-:Y:S02]  /*3460*/  FMNMX.FTZ R32, R63, R32, !PT ;  /* 0x000000203f207209 */ /* 0x000fe40007810000 */
[----:B------:R-:W-:Y:S02]  /*3470*/  ISETP.GT.AND P4, PT, R30, 0x70, PT ;  /* 0x000000701e00780c */ /* 0x000fe40003f84270 */
[----:B------:R-:W-:Y:S01]  /*3480*/  FSEL R59, R46, -INF , P3 ;  /* 0xff8000002e3b7808 */ /* 0x000fe20001800000 */
[----:B------:R-:W0:Y:S01]  /*3490*/  MUFU.EX2 R183, R183 ;  /* 0x000000b700b77308 */ /* 0x000e220000000800 */
[----:B------:R-:W-:Y:S02]  /*34a0*/  FMNMX.FTZ R32, R99, R32, !PT ;  /* 0x0000002063207209 */ /* 0x000fe40007810000 */
[----:B------:R-:W-:Y:S02]  /*34b0*/  ISETP.GT.AND P3, PT, R30, 0x71, PT ;  /* 0x000000711e00780c */ /* 0x000fe40003f64270 */
[----:B----4-:R-:W-:-:S02]  /*34c0*/  FSEL R101, R80, -INF , P4 ;  /* 0xff80000050657808 */ /* 0x010fc40002000000 */
[----:B------:R-:W-:Y:S01]  /*34d0*/  FMNMX.FTZ R32, R59, R32, !PT ;  /* 0x000000203b207209 */ /* 0x000fe20007810000 */
[----:B------:R-:W3:Y:S01]  /*34e0*/  MUFU.EX2 R177, R177 ;  /* 0x000000b100b17308 */ /* 0x000ee20000000800 */
[----:B------:R-:W-:Y:S01]  /*34f0*/  ISETP.GT.AND P4, PT, R30, 0x78, PT ;  /* 0x000000781e00780c */ /* 0x000fe20003f84270 */
[----:B-1----:R-:W-:Y:S01]  /*3500*/  FADD.FTZ R46, R181, R26 ;  /* 0x0000001ab52e7221 */ /* 0x002fe20000010000 */
[----:B------:R-:W-:Y:S02]  /*3510*/  FSEL R57, R48, -INF , P3 ;  /* 0xff80000030397808 */ /* 0x000fe40001800000 */
[----:B------:R-:W-:Y:S02]  /*3520*/  FMNMX.FTZ R32, R101, R32, !PT ;  /* 0x0000002065207209 */ /* 0x000fe40007810000 */
[----:B------:R-:W-:Y:S01]  /*3530*/  ISETP.GT.AND P3, PT, R30, 0x79, PT ;  /* 0x000000791e00780c */ /* 0x000fe20003f64270 */
[----:B------:R-:W-:Y:S01]  /*3540*/  FFMA.FTZ R30, R31, R8, -R42 ;  /* 0x000000081f1e7223 */ /* 0x000fe2000001082a */
[----:B------:R-:W-:Y:S01]  /*3550*/  FSEL R103, R84, -INF , P4 ;  /* 0xff80000054677808 */ /* 0x000fe20002000000 */
[----:B------:R-:W1:Y:S01]  /*3560*/  MUFU.EX2 R20, R20 ;  /* 0x0000001400147308 */ /* 0x000e620000000800 */
[----:B------:R-:W-:-:S02]  /*3570*/  FMNMX.FTZ R32, R57, R32, !PT ;  /* 0x0000002039207209 */ /* 0x000fc40007810000 */
[----:B------:R-:W-:Y:S01]  /*3580*/  FSEL R55, R34, -INF , P3 ;  /* 0xff80000022377808 */ /* 0x000fe20001800000 */
[--C-:B------:R-:W-:Y:S01]  /*3590*/  FFMA.FTZ R34, R41, R8, -R42.reuse ;  /* 0x0000000829227223 */ /* 0x100fe2000001082a */
[----:B------:R-:W-:Y:S02]  /*35a0*/  FMNMX.FTZ R32, R103, R32, !PT ;  /* 0x0000002067207209 */ /* 0x000fe40007810000 */
[----:B------:R-:W-:Y:S01]  /*35b0*/  F2FP.F16.F32.PACK_AB R181, R26, R181 ;  /* 0x000000b51ab5723e */ /* 0x000fe200000000ff */
[----:B------:R-:W4:Y:S01]  /*35c0*/  MUFU.EX2 R179, R179 ;  /* 0x000000b300b37308 */ /* 0x000f220000000800 */
[----:B------:R-:W-:Y:S01]  /*35d0*/  FMNMX.FTZ R11, R55, R32, !PT ;  /* 0x00000020370b7209 */ /* 0x000fe20007810000 */
[----:B------:R-:W-:-:S04]  /*35e0*/  FFMA.FTZ R32, R33, R8, -R42 ;  /* 0x0000000821207223 */ /* 0x000fc8000001082a */
[----:B------:R-:W5:Y:S02]  /*35f0*/  SHFL.BFLY PT, R36, R11, 0x2, 0x1f ;  /* 0x0c401f000b247f89 */ /* 0x000f6400000e0000 */
[----:B------:R-:W-:Y:S08]  /*3600*/  MUFU.EX2 R12, R12 ;  /* 0x0000000c000c7308 */ /* 0x000ff00000000800 */
[----:B------:R-:W-:Y:S08]  /*3610*/  MUFU.EX2 R173, R173 ;  /* 0x000000ad00ad7308 */ /* 0x000ff00000000800 */
[----:B------:R-:W-:Y:S01]  /*3620*/  MUFU.EX2 R6, R6 ;  /* 0x0000000600067308 */ /* 0x000fe20000000800 */
[----:B-----5:R-:W-:Y:S01]  /*3630*/  FMNMX.FTZ R27, R11, R36, !PT ;  /* 0x000000240b1b7209 */ /* 0x020fe20007810000 */
[----:B------:R-:W-:-:S06]  /*3640*/  FFMA.FTZ R36, R37, R8, -R42 ;  /* 0x0000000825247223 */ /* 0x000fcc000001082a */
[----:B------:R-:W-:Y:S01]  /*3650*/  MUFU.EX2 R175, R175 ;  /* 0x000000af00af7308 */ /* 0x000fe20000000800 */
[----:B------:R-:W5:Y:S07]  /*3660*/  SHFL.BFLY PT, R40, R27, 0x1, 0x1f ;  /* 0x0c201f001b287f89 */ /* 0x000f6e00000e0000 */
[----:B------:R-:W-:Y:S08]  /*3670*/  MUFU.EX2 R4, R4 ;  /* 0x0000000400047308 */ /* 0x000ff00000000800 */
[----:B------:R-:W-:Y:S08]  /*3680*/  MUFU.EX2 R169, R169 ;  /* 0x000000a900a97308 */ /* 0x000ff00000000800 */
[----:B------:R-:W-:Y:S01]  /*3690*/  MUFU.EX2 R10, R10 ;  /* 0x0000000a000a7308 */ /* 0x000fe20000000800 */
[----:B-----5:R-:W-:-:S04]  /*36a0*/  FMNMX.FTZ R11, R27, R40, !PT ;  /* 0x000000281b0b7209 */ /* 0x020fc80007810000 */
[C---:B------:R-:W-:Y:S01]  /*36b0*/  FSETP.NEU.FTZ.AND P3, PT, R11.reuse, -INF , PT ;  /* 0xff8000000b00780b */ /* 0x040fe20003f7d000 */
[-C--:B------:R-:W-:Y:S02]  /*36c0*/  FMUL.FTZ R27, R11, R8.reuse ;  /* 0x000000080b1b7220 */ /* 0x080fe40000410000 */
[----:B------:R-:W-:Y:S03]  /*36d0*/  MUFU.EX2 R171, R171 ;  /* 0x000000ab00ab7308 */ /* 0x000fe60000000800 */
[----:B------:R-:W-:Y:S02]  /*36e0*/  FSEL R42, R27, RZ, P3 ;  /* 0x000000ff1b2a7208 */ /* 0x000fe40001800000 */
[----:B------:R-:W5:Y:S03]  /*36f0*/  @P2 LDC R27, c[0x0][0x44c] ;  /* 0x00011300ff1b2b82 */ /* 0x000f660000000800 */
        /* <DEDUP_REMOVED lines=17> */
[----:B0-----:R-:W-:Y:S01]  /*3810*/  FADD.FTZ R15, R183, R46 ;  /* 0x0000002eb70f7221 */ /* 0x001fe20000010000 */
[-CC-:B------:R-:W-:Y:S01]  /*3820*/  FFMA.FTZ R81, R81, R8.reuse, -R42.reuse ;  /* 0x0000000851517223 */ /* 0x180fe2000001082a */
[-CC-:B------:R-:W-:Y:S01]  /*3830*/  FFMA.FTZ R83, R83, R8.reuse, -R42.reuse ;  /* 0x0000000853537223 */ /* 0x180fe2000001082a */
[-CC-:B------:R-:W-:Y:S01]  /*3840*/  FFMA.FTZ R3, R3, R8.reuse, -R42.reuse ;  /* 0x0000000803037223 */ /* 0x180fe2000001082a */
[----:B------:R-:W-:Y:S01]  /*3850*/  FADD.FTZ R46, R28, R15 ;  /* 0x0000000f1c2e7221 */ /* 0x000fe20000010000 */
[-CC-:B------:R-:W-:Y:S01]  /*3860*/  FFMA.FTZ R85, R85, R8.reuse, -R42.reuse ;  /* 0x0000000855557223 */ /* 0x180fe2000001082a */
[-C--:B------:R-:W-:Y:S01]  /*3870*/  FFMA.FTZ R87, R87, R8.reuse, -R42 ;  /* 0x0000000857577223 */ /* 0x080fe2000001082a */
[----:B------:R-:W0:Y:S01]  /*3880*/  MUFU.EX2 R180, R89 ;  /* 0x0000005900b47308 */ /* 0x000e220000000800 */
[----:B---3--:R-:W-:Y:S01]  /*3890*/  FADD.FTZ R15, R177, R46 ;  /* 0x0000002eb10f7221 */ /* 0x008fe20000010000 */
[-CC-:B------:R-:W-:Y:S01]  /*38a0*/  FFMA.FTZ R91, R91, R8.reuse, -R42.reuse ;  /* 0x000000085b5b7223 */ /* 0x180fe2000001082a */
[-CC-:B------:R-:W-:Y:S01]  /*38b0*/  FFMA.FTZ R93, R93, R8.reuse, -R42.reuse ;  /* 0x000000085d5d7223 */ /* 0x180fe2000001082a */
[-CC-:B------:R-:W-:Y:S01]  /*38c0*/  FFMA.FTZ R71, R71, R8.reuse, -R42.reuse ;  /* 0x0000000847477223 */ /* 0x180fe2000001082a */
[C---:B-1----:R-:W-:Y:S01]  /*38d0*/  FADD.FTZ R46, R20.reuse, R15 ;  /* 0x0000000f142e7221 */ /* 0x042fe20000010000 */
[-CC-:B------:R-:W-:Y:S01]  /*38e0*/  FFMA.FTZ R95, R95, R8.reuse, -R42.reuse ;  /* 0x000000085f5f7223 */ /* 0x180fe2000001082a */
[----:B------:R-:W-:Y:S01]  /*38f0*/  F2FP.F16.F32.PACK_AB R177, R20, R177 ;  /* 0x000000b114b1723e */ /* 0x000fe200000000ff */
        /* <DEDUP_REMOVED lines=8> */
[----:B------:R-:W3:Y:S01]  /*3980*/  MUFU.EX2 R182, R65 ;  /* 0x0000004100b67308 */ /* 0x000ee20000000800 */
[----:B-----5:R-:W-:-:S04]  /*3990*/  @P2 IMAD.HI.U32 R27, R2, R27, RZ ;  /* 0x0000001b021b2227 */ /* 0x020fc800078e00ff */
[-CC-:B------:R-:W-:Y:S01]  /*39a0*/  FFMA.FTZ R103, R103, R8.reuse, -R42.reuse ;  /* 0x0000000867677223 */ /* 0x180fe2000001082a */
[----:B------:R-:W-:Y:S01]  /*39b0*/  FFMA.FTZ R42, R55, R8, -R42 ;  /* 0x00000008372a7223 */ /* 0x000fe2000001082a */
[----:B------:R-:W-:Y:S01]  /*39c0*/  F2FP.F16.F32.PACK_AB R183, R28, R183 ;  /* 0x000000b71cb7723e */ /* 0x000fe200000000ff */
[----:B------:R-:W5:Y:S08]  /*39d0*/  MUFU.EX2 R69, R69 ;  /* 0x0000004500457308 */ /* 0x000f700000000800 */
[----:B------:R4:W-:Y:S08]  /*39e0*/  MUFU.EX2 R170, R5 ;  /* 0x0000000500aa7308 */ /* 0x0009f00000000800 */
[----:B------:R2:W5:Y:S01]  /*39f0*/  MUFU.EX2 R176, R25 ;  /* 0x0000001900b07308 */ /* 0x0005620000000800 */
[----:B----4-:R-:W-:Y:S01]  /*3a00*/  FADD.FTZ R5, R179, R46 ;  /* 0x0000002eb3057221 */ /* 0x010fe20000010000 */
[----:B0-----:R-:W-:Y:S01]  /*3a10*/  FADD.FTZ R46, R21, R180 ;  /* 0x000000b4152e7221 */ /* 0x001fe20000010000 */
[----:B------:R-:W-:-:S02]  /*3a20*/  F2FP.F16.F32.PACK_AB R179, R12, R179 ;  /* 0x000000b30cb3723e */ /* 0x000fc400000000ff */
[----:B------:R-:W-:Y:S01]  /*3a30*/  FADD.FTZ R48, R12, R5 ;  /* 0x000000050c307221 */ /* 0x000fe20000010000 */
[----:B-1----:R-:W-:Y:S01]  /*3a40*/  FADD.FTZ R5, R61, R46 ;  /* 0x0000002e3d057221 */ /* 0x002fe20000010000 */
[----:B------:R-:W-:Y:S01]  /*3a50*/  F2FP.F16.F32.PACK_AB R180, R180, R21 ;  /* 0x00000015b4b4723e */ /* 0x000fe200000000ff */
[----:B------:R-:W0:Y:S01]  /*3a60*/  MUFU.EX2 R73, R73 ;  /* 0x0000004900497308 */ /* 0x000e220000000800 */
[----:B------:R-:W-:Y:S01]  /*3a70*/  FADD.FTZ R15, R173, R48 ;  /* 0x00000030ad0f7221 */ /* 0x000fe20000010000 */
[----:B---3--:R-:W-:Y:S01]  /*3a80*/  FADD.FTZ R0, R182, R5 ;  /* 0x00000005b6007221 */ /* 0x008fe20000010000 */
[----:B--2---:R-:W-:Y:S01]  /*3a90*/  IMAD.MOV.U32 R25, RZ, RZ, R2 ;  /* 0x000000ffff197224 */ /* 0x004fe200078e0002 */
[----:B------:R-:W-:Y:S01]  /*3aa0*/  @P2 SHF.R.U32.HI R25, RZ, R50, R27 ;  /* 0x00000032ff192219 */ /* 0x000fe2000001161b */
[C---:B------:R-:W-:Y:S01]  /*3ab0*/  FADD.FTZ R46, R6.reuse, R15 ;  /* 0x0000000f062e7221 */ /* 0x040fe20000010000 */
[----:B-----5:R-:W-:Y:S01]  /*3ac0*/  FADD.FTZ R5, R69, R0 ;  /* 0x0000000045057221 */ /* 0x020fe20000010000 */
[----:B------:R-:W-:Y:S01]  /*3ad0*/  F2FP.F16.F32.PACK_AB R173, R6, R173 ;  /* 0x000000ad06ad723e */ /* 0x000fe200000000ff */
[----:B------:R-:W1:Y:S01]  /*3ae0*/  MUFU.EX2 R13, R13 ;  /* 0x0000000d000d7308 */ /* 0x000e620000000800 */
[----:B------:R-:W-:Y:S01]  /*3af0*/  FADD.FTZ R15, R175, R46 ;  /* 0x0000002eaf0f7221 */ /* 0x000fe20000010000 */
[----:B------:R-:W-:Y:S01]  /*3b00*/  FADD.FTZ R0, R176, R5 ;  /* 0x00000005b0007221 */ /* 0x000fe20000010000 */
[----:B------:R-:W-:-:S02]  /*3b10*/  F2FP.F16.F32.PACK_AB R175, R4, R175 ;  /* 0x000000af04af723e */ /* 0x000fc400000000ff */
[----:B------:R-:W-:Y:S01]  /*3b20*/  FADD.FTZ R46, R4, R15 ;  /* 0x0000000f042e7221 */ /* 0x000fe20000010000 */
[----:B------:R-:W-:Y:S02]  /*3b30*/  IADD3 R25, R25, R16, -R17 ;  /* 0x0000001019197210 */ /* 0x000fe40007ffe811 */
[----:B------:R-:W2:Y:S01]  /*3b40*/  MUFU.EX2 R172, R75 ;  /* 0x0000004b00ac7308 */ /* 0x000ea20000000800 */
[----:B0-----:R-:W-:Y:S01]  /*3b50*/  FADD.FTZ R5, R73, R0 ;  /* 0x0000000049057221 */ /* 0x001fe20000010000 */
[----:B------:R-:W-:Y:S01]  /*3b60*/  FADD.FTZ R15, R169, R46 ;  /* 0x0000002ea90f7221 */ /* 0x000fe20000010000 */
[----:B------:R-:W-:Y:S02]  /*3b70*/  SHF.R.S32.HI R48, RZ, 0x1f, R25 ;  /* 0x0000001fff307819 */ /* 0x000fe40000011419 */
[----:B------:R-:W-:Y:S01]  /*3b80*/  FADD.FTZ R0, R178, R5 ;  /* 0x00000005b2007221 */ /* 0x000fe20000010000 */
[----:B------:R-:W-:Y:S01]  /*3b90*/  FADD.FTZ R46, R10, R15 ;  /* 0x0000000f0a2e7221 */ /* 0x000fe20000010000 */
[----:B------:R-:W-:Y:S01]  /*3ba0*/  LEA.HI R48, R48, R25, RZ, 0x7 ;  /* 0x0000001930307211 */ /* 0x000fe200078f38ff */
[----:B------:R-:W0:Y:S01]  /*3bb0*/  MUFU.EX2 R77, R77 ;  /* 0x0000004d004d7308 */ /* 0x000e220000000800 */
[----:B-1----:R-:W-:Y:S01]  /*3bc0*/  FADD.FTZ R5, R13, R0 ;  /* 0x000000000d057221 */ /* 0x002fe20000010000 */
[----:B------:R-:W-:Y:S01]  /*3bd0*/  FADD.FTZ R15, R171, R46 ;  /* 0x0000002eab0f7221 */ /* 0x000fe20000010000 */
[----:B------:R-:W-:-:S02]  /*3be0*/  F2FP.F16.F32.PACK_AB R169, R10, R169 ;  /* 0x000000a90aa9723e */ /* 0x000fc400000000ff */
[C---:B------:R-:W-:Y:S01]  /*3bf0*/  F2FP.F16.F32.PACK_AB R171, R14.reuse, R171 ;  /* 0x000000ab0eab723e */ /* 0x040fe200000000ff */
[----:B------:R-:W-:Y:S01]  /*3c00*/  FADD.FTZ R46, R14, R15 ;  /* 0x0000000f0e2e7221 */ /* 0x000fe20000010000 */
[----:B------:R-:W-:Y:S01]  /*3c10*/  F2FP.F16.F32.PACK_AB R182, R182, R61 ;  /* 0x0000003db6b6723e */ /* 0x000fe200000000ff */
[----:B------:R-:W1:Y:S01]  /*3c20*/  MUFU.EX2 R153, R153 ;  /* 0x0000009900997308 */ /* 0x000e620000000800 */
[----:B--2---:R-:W-:Y:S01]  /*3c30*/  FADD.FTZ R0, R172, R5 ;  /* 0x00000005ac007221 */ /* 0x004fe20000010000 */
[----:B------:R-:W-:Y:S02]  /*3c40*/  F2FP.F16.F32.PACK_AB R176, R176, R69 ;  /* 0x00000045b0b0723e */ /* 0x000fe400000000ff */
[----:B------:R-:W-:Y:S02]  /*3c50*/  F2FP.F16.F32.PACK_AB R178, R178, R73 ;  /* 0x00000049b2b2723e */ /* 0x000fe400000000ff */
[----:B------:R-:W-:Y:S02]  /*3c60*/  F2FP.F16.F32.PACK_AB R172, R172, R13 ;  /* 0x0000000dacac723e */ /* 0x000fe400000000ff */
        /* <DEDUP_REMOVED lines=17> */
[----:B------:R-:W-:-:S04]  /*3d80*/  SHF.R.S32.HI R7, RZ, 0x7, R48 ;  /* 0x00000007ff077819 */ /* 0x000fc80000011430 */
[----:B------:R-:W0:Y:S01]  /*3d90*/  MUFU.EX2 R157, R157 ;  /* 0x0000009d009d7308 */ /* 0x000e220000000800 */
[C---:B-1----:R-:W-:Y:S01]  /*3da0*/  FADD.FTZ R46, R30.reuse, R15 ;  /* 0x0000000f1e2e7221 */ /* 0x042fe20000010000 */
[----:B------:R-:W-:Y:S02]  /*3db0*/  VIMNMX R7, RZ, R7, !PT ;  /* 0x00000007ff077248 */ /* 0x000fe40007fe0100 */
[----:B------:R-:W-:-:S04]  /*3dc0*/  F2FP.F16.F32.PACK_AB R155, R30, R155 ;  /* 0x0000009b1e9b723e */ /* 0x000fc800000000ff */
[----:B------:R-:W1:Y:S01]  /*3dd0*/  MUFU.EX2 R32, R32 ;  /* 0x0000002000207308 */ /* 0x000e620000000800 */
[----:B--2---:R-:W-:-:S04]  /*3de0*/  FADD.FTZ R5, R83, R0 ;  /* 0x0000000053057221 */ /* 0x004fc80000010000 */
[C---:B------:R-:W-:Y:S01]  /*3df0*/  FADD.FTZ R0, R170.reuse, R5 ;  /* 0x00000005aa007221 */ /* 0x040fe20000010000 */
[----:B------:R-:W-:Y:S02]  /*3e00*/  F2FP.F16.F32.PACK_AB R170, R170, R83 ;  /* 0x00000053aaaa723e */ /* 0x000fe400000000ff */
        /* <DEDUP_REMOVED lines=70> */
[----:B------:R-:W-:Y:S01]  /*4270*/  VIADD R4, R88, 0xfffffffe ;  /* 0xfffffffe58047836 */ /* 0x000fe20000000000 */
[----:B------:R-:W-:-:S04]  /*4280*/  CS2R R88, SRZ ;  /* 0x0000000000587805 */ /* 0x000fc8000001ff00 */
[----:B------:R-:W-:Y:S02]  /*4290*/  ISETP.GE.AND P3, PT, R4, R7, PT ;  /* 0x000000070400720c */ /* 0x000fe40003f66270 */
[C---:B--2---:R-:W-:Y:S01]  /*42a0*/  F2FP.F16.F32.PACK_AB R166, R42.reuse, R103 ;  /* 0x000000672aa6723e */ /* 0x044fe200000000ff */
[----:B------:R-:W-:Y:S01]  /*42b0*/  FADD.FTZ R3, R42, R3 ;  /* 0x000000032a037221 */ /* 0x000fe20000010000 */
[----:B------:R-:W-:Y:S01]  /*42c0*/  CS2R R102, SRZ ;  /* 0x0000000000667805 */ /* 0x000fe2000001ff00 */
[C---:B0-----:R-:W-:Y:S01]  /*42d0*/  FADD.FTZ R0, R44.reuse, R15 ;  /* 0x0000000f2c007221 */ /* 0x041fe20000010000 */
[----:B------:R-:W-:-:S07]  /*42e0*/  F2FP.F16.F32.PACK_AB R167, R44, R167 ;  /* 0x000000a72ca7723e */ /* 0x000fce00000000ff */
[----:B------:R-:W-:Y:S05]  /*42f0*/  @!P3 BRA `(.L_x_9165) ;  /* 0x000000300054b947 */ /* 0x000fea0003800000 */
[----:B------:R-:W-:Y:S01]  /*4300*/  IMAD.MOV.U32 R6, RZ, RZ, R9 ;  /* 0x000000ffff067224 */ /* 0x000fe200078e0009 */
[----:B------:R-:W-:Y:S01]  /*4310*/  UMOV UR43, UR36 ;  /* 0x00000024002b7c82 */ /* 0x000fe20008000000 */
[----:B------:R-:W-:Y:S01]  /*4320*/  IMAD.MOV.U32 R5, RZ, RZ, R11 ;  /* 0x000000ffff057224 */ /* 0x000fe200078e000b */
[----:B------:R-:W-:Y:S01]  /*4330*/  UMOV UR44, UR37 ;  /* 0x00000025002c7c82 */ /* 0x000fe20008000000 */
[----:B------:R-:W-:Y:S01]  /*4340*/  IMAD.MOV.U32 R151, RZ, RZ, RZ ;  /* 0x000000ffff977224 */ /* 0x000fe200078e00ff */
[----:B------:R-:W-:-:S06]  /*4350*/  ULDC UR45, c[0x0][0x9d8] ;  /* 0x00027600002d7ab9 */ /* 0x000fcc0000000800 */
.L_x_9174:
        /* <DEDUP_REMOVED lines=9> */
.L_x_9167:
[----:B------:R-:W-:Y:S01]  /*43f0*/  ULEA UR6, UR37, UR38, 0x3 ;  /* 0x0000002625067291 */ /* 0x000fe2000f8e183f */
[----:B------:R-:W-:-:S05]  /*4400*/  IMAD.U32 R8, RZ, RZ, UR36 ;  /* 0x00000024ff087e24 */ /* 0x000fca000f8e00ff */
[----:B------:R-:W-:-:S04]  /*4410*/  SHF.L.U32 R8, R8, 0x1f, RZ ;  /* 0x0000001f08087819 */ /* 0x000fc800000006ff */
[----:B------:R0:W1:Y:S01]  /*4420*/  SYNCS.PHASECHK.TRANS64.TRYWAIT P3, [UR6+0x28830], R8 ;  /* 0x02883008ff0075a7 */ /* 0x0000620008060146 */
[----:B------:R-:W-:Y:S05]  /*4430*/  @!P0 BRA `(.L_x_9168) ;  /* 0x0000000000048947 */ /* 0x000fea0003800000 */
[----:B------:R-:W-:Y:S01]  /*4440*/  BPT.TRAP 0x1 ;  /* 0x000000040000795c */ /* 0x000fe20000300000 */
.L_x_9168:
[----:B-1----:R-:W-:Y:S05]  /*4450*/  @P3 BRA `(.L_x_9166) ;  /* 0x0000000000083947 */ /* 0x002fea0003800000 */
[----:B------:R-:W1:Y:S02]  /*4460*/  SYNCS.PHASECHK.TRANS64.TRYWAIT P3, [UR6+0x28830], R8 ;  /* 0x02883008ff0075a7 */ /* 0x000e640008060146 */
[----:B-1----:R-:W-:Y:S05]  /*4470*/  @!P3 BRA `(.L_x_9169) ;  /* 0x000000e40000b947 */ /* 0x002fea0003800000 */
.L_x_9166:
[----:B-1----:R-:W1:Y:S01]  /*4480*/  S2R R9, SR_TID.X ;  /* 0x0000000000097919 */ /* 0x002e620000002100 */
[----:B------:R-:W-:Y:S01]  /*4490*/  ULEA UR34, UR37, UR42, 0xb ;  /* 0x0000002a25227291 */ /* 0x000fe2000f8e583f */
[----:B------:R-:W-:Y:S01]  /*44a0*/  UMOV UR35, 0x40000040 ;  /* 0x4000004000237882 */ /* 0x000fe20000000000 */
[----:B------:R-:W-:Y:S02]  /*44b0*/  UMOV UR7, 0x40000040 ;  /* 0x4000004000077882 */ /* 0x000fe40000000000 */
        /* <DEDUP_REMOVED lines=13> */
[----:B-1----:R-:W-:-:S05]  /*4590*/  SHF.R.U32.HI R9, RZ, 0x7, R9 ;  /* 0x00000007ff097819 */ /* 0x002fca0000011609 */
[----:B0-----:R-:W-:-:S05]  /*45a0*/  VIADD R8, R9, 0x8 ;  /* 0x0000000809087836 */ /* 0x001fca0000000000 */
[----:B------:R0:W-:Y:S06]  /*45b0*/  BAR.SYNC.DEFER_BLOCKING R8, 0x100 ;  /* 0x000400080000751d */ /* 0x0001ec0000010000 */
        /* <DEDUP_REMOVED lines=27> */
.L_x_9171:
[----:B------:R-:W-:Y:S01]  /*4770*/  ULEA UR6, UR44, UR38, 0x3 ;  /* 0x000000262c067291 */ /* 0x000fe2000f8e183f */
[----:B------:R-:W-:-:S05]  /*4780*/  IMAD.U32 R8, RZ, RZ, UR43 ;  /* 0x0000002bff087e24 */ /* 0x000fca000f8e00ff */
[----:B------:R-:W-:-:S04]  /*4790*/  SHF.L.U32 R8, R8, 0x1f, RZ ;  /* 0x0000001f08087819 */ /* 0x000fc800000006ff */
[----:B------:R0:W1:Y:S01]  /*47a0*/  SYNCS.PHASECHK.TRANS64.TRYWAIT P3, [UR6+0x28850], R8 ;  /* 0x02885008ff0075a7 */ /* 0x0000620008060146 */
[----:B------:R-:W-:Y:S05]  /*47b0*/  @!P0 BRA `(.L_x_9172) ;  /* 0x0000000000048947 */ /* 0x000fea0003800000 */
[----:B------:R-:W-:Y:S01]  /*47c0*/  BPT.TRAP 0x1 ;  /* 0x000000040000795c */ /* 0x000fe20000300000 */
.L_x_9172:
[----:B-1----:R-:W-:Y:S05]  /*47d0*/  @P3 BRA `(.L_x_9170) ;  /* 0x0000000000083947 */ /* 0x002fea0003800000 */
[----:B------:R-:W1:Y:S02]  /*47e0*/  SYNCS.PHASECHK.TRANS64.TRYWAIT P3, [UR6+0x28850], R8 ;  /* 0x02885008ff0075a7 */ /* 0x000e640008060146 */
[----:B-1----:R-:W-:Y:S05]  /*47f0*/  @!P3 BRA `(.L_x_9173) ;  /* 0x000000e00038b947 */ /* 0x002fea0003800000 */
.L_x_9170:
[----:B------:R-:W-:Y:S01]  /*4800*/  UIADD3 UR6, UR38, 0x400, URZ ;  /* 0x0000040026067890 */ /* 0x000fe2000fffe03f */
[----:B------:R-:W-:Y:S01]  /*4810*/  WARPGROUP.ARRIVE ;  /* 0x00000000000079c5 */ /* 0x000fe20000000000 */
[----:B------:R-:W-:Y:S01]  /*4820*/  UMOV UR7, 0x40000040 ;  /* 0x4000004000077882 */ /* 0x000fe20000000000 */
[----:B------:R-:W-:Y:S01]  /*4830*/  UMOV UR11, 0x40000040 ;  /* 0x40000040000b7882 */ /* 0x000fe20000000000 */
[----:B------:R-:W-:Y:S01]  /*4840*/  USHF.R.U32.HI UR6, URZ, 0x4, UR6 ;  /* 0x000000043f067899 */ /* 0x000fe20008011606 */
[----:B------:R-:W-:Y:S01]  /*4850*/  FMUL.FTZ R14, R33, UR45 ;  /* 0x0000002d210e7c20 */ /* 0x000fe20008410000 */
[----:B------:R-:W-:Y:S01]  /*4860*/  FMUL.FTZ R15, R32, UR45 ;  /* 0x0000002d200f7c20 */ /* 0x000fe20008410000 */
[----:B------:R-:W2:Y:S01]  /*4870*/  @P2 LDC R33, c[0x0][0x44c] ;  /* 0x00011300ff212b82 */ /* 0x000ea20000000800 */
[----:B------:R-:W-:Y:S01]  /*4880*/  ULOP3.LUT UR6, UR6, 0x3fff, URZ, 0xc0, !UPT ;  /* 0x00003fff06067892 */ /* 0x000fe2000f8ec03f */
[----:B------:R-:W-:Y:S01]  /*4890*/  FMUL.FTZ R10, R24, UR45 ;  /* 0x0000002d180a7c20 */ /* 0x000fe20008410000 */
[----:B------:R-:W-:Y:S01]  /*48a0*/  FMUL.FTZ R24, R41, UR45 ;  /* 0x0000002d29187c20 */ /* 0x000fe20008410000 */
[----:B------:R-:W-:Y:S01]  /*48b0*/  FMUL.FTZ R199, R39, UR45 ;  /* 0x0000002d27c77c20 */ /* 0x000fe20008410000 */
[----:B------:R-:W-:Y:S01]  /*48c0*/  ULOP3.LUT UR6, UR6, 0x4000000, URZ, 0xfc, !UPT ;  /* 0x0400000006067892 */ /* 0x000fe2000f8efc3f */
[----:B------:R-:W-:-:S02]  /*48d0*/  IMAD.MOV.U32 R39, RZ, RZ, -0x80 ;  /* 0xffffff80ff277424 */ /* 0x000fc400078e00ff */
[----:B01----:R-:W-:Y:S01]  /*48e0*/  FMUL.FTZ R8, R26, UR45 ;  /* 0x0000002d1a087c20 */ /* 0x003fe20008410000 */
[----:B------:R-:W0:Y:S01]  /*48f0*/  @P2 LDC R32, c[0x0][0x450] ;  /* 0x00011400ff202b82 */ /* 0x000e220000000800 */
[----:B------:R-:W-:Y:S01]  /*4900*/  ULEA UR6, UR44, UR6, 0xb ;  /* 0x000000062c067291 */ /* 0x000fe2000f8e583f */
[----:B------:R-:W-:Y:S02]  /*4910*/  IMAD R39, R4, R39, 0x1 ;  /* 0x0000000104277424 */ /* 0x000fe400078e0227 */
[----:B------:R-:W-:Y:S01]  /*4920*/  FMUL.FTZ R21, R36, UR45 ;  /* 0x0000002d24157c20 */ /* 0x000fe20008410000 */
[----:B------:R-:W-:Y:S01]  /*4930*/  FMUL.FTZ R9, R27, UR45 ;  /* 0x0000002d1b097c20 */ /* 0x000fe20008410000 */
[----:B------:R-:W-:Y:S01]  /*4940*/  UIADD3 UR10, UR6, 0x80, URZ ;  /* 0x00000080060a7890 */ /* 0x000fe2000fffe03f */
[----:B------:R-:W-:Y:S01]  /*4950*/  IMAD R36, R22, -0x2, R39 ;  /* 0xfffffffe16247824 */ /* 0x000fe200078e0227 */
[----:B------:R-:W1:Y:S01]  /*4960*/  MUFU.TANH R8, R8 ;  /* 0x0000000800087308 */ /* 0x000e620000002400 */
[----:B------:R-:W-:Y:S01]  /*4970*/  FMUL.FTZ R11, R25, UR45 ;  /* 0x0000002d190b7c20 */ /* 0x000fe20008410000 */
[----:B------:R-:W-:Y:S01]  /*4980*/  FMUL.FTZ R203, R31, UR45 ;  /* 0x0000002d1fcb7c20 */ /* 0x000fe20008410000 */
[----:B------:R-:W-:Y:S01]  /*4990*/  HGMMA.64x128x16.F32 R88, R180, gdesc[UR4].tnspB, R88, gsb0 ;  /* 0x41e00004b4587df0 */ /* 0x000fe20008000858 */
[----:B------:R-:W-:Y:S01]  /*49a0*/  IADD3 R36, -R17, R36, R16 ;  /* 0x0000002411247210 */ /* 0x000fe20007ffe110 */
        /* <DEDUP_REMOVED lines=39> */
[----:B------:R-:W-:Y:S01]  /*4c20*/  UMOV UR7, 0x40000040 ;  /* 0x4000004000077882 */ /* 0x000fe20000000000 */
[----:B------:R-:W1:Y:S01]  /*4c30*/  S2R R198, SR_TID.X ;  /* 0x0000000000c67919 */ /* 0x000e620000002100 */
[----:B------:R-:W-:-:S02]  /*4c40*/  UMOV UR43, UR36 ;  /* 0x00000024002b7c82 */ /* 0x000fc40008000000 */
[----:B------:R-:W-:Y:S08]  /*4c50*/  MUFU.TANH R35, R35 ;  /* 0x0000002300237308 */ /* 0x000ff00000002400 */
[----:B------:R-:W-:Y:S08]  /*4c60*/  MUFU.TANH R54, R54 ;  /* 0x0000003600367308 */ /* 0x000ff00000002400 */
[----:B------:R-:W-:Y:S08]  /*4c70*/  MUFU.TANH R55, R55 ;  /* 0x0000003700377308 */ /* 0x000ff00000002400 */
[----:B------:R3:W-:Y:S01]  /*4c80*/  MUFU.TANH R49, R58 ;  /* 0x0000003a00317308 */ /* 0x0007e20000002400 */
[----:B-1----:R-:W-:-:S07]  /*4c90*/  SHF.R.U32.HI R198, RZ, 0x7, R198 ;  /* 0x00000007ffc67819 */ /* 0x002fce00000116c6 */
[----:B------:R-:W-:Y:S01]  /*4ca0*/  MUFU.TANH R59, R59 ;  /* 0x0000003b003b7308 */ /* 0x000fe20000002400 */
[----:B---3--:R-:W-:-:S07]  /*4cb0*/  FMUL.FTZ R58, R80, UR45 ;  /* 0x0000002d503a7c20 */ /* 0x008fce0008410000 */
        /* <DEDUP_REMOVED lines=34> */
[----:B------:R-:W-:Y:S02]  /*4ee0*/  IMAD.IADD R34, R23, 0x1, R2 ;  /* 0x0000000117227824 */ /* 0x000fe400078e0202 */
[----:B------:R-:W-:Y:S01]  /*4ef0*/  FMUL.FTZ R179, R38, UR45 ;  /* 0x0000002d26b37c20 */ /* 0x000fe20008410000 */
[----:B------:R-:W-:Y:S01]  /*4f00*/  MUFU.TANH R52, R52 ;  /* 0x0000003400347308 */ /* 0x000fe20000002400 */
[----:B------:R-:W-:Y:S01]  /*4f10*/  HGMMA.64x128x16.F32 R88, R172, gdesc[UR8].tnspB, R88, gsb0 ;  /* 0x41e00008ac587df0 */ /* 0x000fe20008000858 */
[----:B------:R-:W-:Y:S01]  /*4f20*/  UIADD3 UR10, UR6, 0x180, URZ ;  /* 0x00000180060a7890 */ /* 0x000fe2000fffe03f */
[----:B--2---:R-:W-:Y:S01]  /*4f30*/  @P2 IMAD.HI.U32 R33, R34, R33, RZ ;  /* 0x0000002122212227 */ /* 0x004fe200078e00ff */
[----:B------:R-:W-:-:S04]  /*4f40*/  UMOV UR11, 0x40000040 ;  /* 0x40000040000b7882 */ /* 0x000fc80000000000 */
[----:B------:R-:W-:Y:S01]  /*4f50*/  MUFU.TANH R177, R177 ;  /* 0x000000b100b17308 */ /* 0x000fe20000002400 */
[----:B0-----:R-:W-:Y:S01]  /*4f60*/  @P2 SHF.R.U32.HI R34, RZ, R32, R33 ;  /* 0x00000020ff222219 */ /* 0x001fe20000011621 */
[----:B------:R-:W-:Y:S01]  /*4f70*/  FMUL.FTZ R33, R57, UR45 ;  /* 0x0000002d39217c20 */ /* 0x000fe20008410000 */
[----:B------:R-:W-:Y:S01]  /*4f80*/  FMUL.FTZ R32, R56, UR45 ;  /* 0x0000002d38207c20 */ /* 0x000fe20008410000 */
[----:B------:R-:W-:Y:S02]  /*4f90*/  FMUL.FTZ R56, R77, UR45 ;  /* 0x0000002d4d387c20 */ /* 0x000fe40008410000 */
[----:B------:R-:W0:Y:S02]  /*4fa0*/  SHFL.IDX PT, R41, R34, 0x1, 0x1c1f ;  /* 0x003c1f0022297f89 */ /* 0x000e2400000e0000 */
[----:B------:R-:W-:Y:S08]  /*4fb0*/  MUFU.TANH R179, R179 ;  /* 0x000000b300b37308 */ /* 0x000ff00000002400 */
[----:B------:R-:W-:Y:S08]  /*4fc0*/  MUFU.TANH R57, R82 ;  /* 0x0000005200397308 */ /* 0x000ff00000002400 */
[----:B------:R-:W-:Y:S01]  /*4fd0*/  MUFU.TANH R32, R32 ;  /* 0x0000002000207308 */ /* 0x000fe20000002400 */
[----:B0-----:R-:W-:-:S07]  /*4fe0*/  IMAD.IADD R40, R36, 0x1, R41 ;  /* 0x0000000124287824 */ /* 0x001fce00078e0229 */
[----:B------:R-:W-:Y:S01]  /*4ff0*/  MUFU.TANH R33, R33 ;  /* 0x0000002100217308 */ /* 0x000fe20000002400 */
[C---:B------:R-:W-:Y:S02]  /*5000*/  ISETP.GT.AND P3, PT, R40.reuse, RZ, PT ;  /* 0x000000ff2800720c */ /* 0x040fe40003f64270 */
[----:B------:R-:W-:Y:S02]  /*5010*/  ISETP.GT.AND P4, PT, R40, 0x1, PT ;  /* 0x000000012800780c */ /* 0x000fe40003f84270 */
[----:B------:R-:W-:-:S03]  /*5020*/  FSEL R181, R8, -INF , P3 ;  /* 0xff80000008b57808 */ /* 0x000fc60001800000 */
[----:B------:R-:W-:Y:S01]  /*5030*/  MUFU.TANH R50, R50 ;  /* 0x0000003200327308 */ /* 0x000fe20000002400 */
[C---:B------:R-:W-:Y:S02]  /*5040*/  ISETP.GT.AND P3, PT, R40.reuse, 0x8, PT ;  /* 0x000000082800780c */ /* 0x040fe40003f64270 */
[----:B------:R-:W-:Y:S02]  /*5050*/  FSEL R205, R9, -INF , P4 ;  /* 0xff80000009cd7808 */ /* 0x000fe40002000000 */
[----:B------:R-:W-:Y:S02]  /*5060*/  FMNMX.FTZ R8, R181, R6, !PT ;  /* 0x00000006b5087209 */ /* 0x000fe40007810000 */
[----:B------:R-:W-:Y:S01]  /*5070*/  ISETP.GT.AND P4, PT, R40, 0x9, PT ;  /* 0x000000092800780c */ /* 0x000fe20003f84270 */
[----:B------:R-:W-:Y:S01]  /*5080*/  MUFU.TANH R56, R56 ;  /* 0x0000003800387308 */ /* 0x000fe20000002400 */
[----:B------:R-:W-:Y:S02]  /*5090*/  FMNMX.FTZ R8, R205, R8, !PT ;  /* 0x00000008cd087209 */ /* 0x000fe40007810000 */
[----:B----4-:R-:W-:-:S02]  /*50a0*/  FSEL R203, R203, -INF , P4 ;  /* 0xff800000cbcb7808 */ /* 0x010fc40002000000 */
[----:B------:R-:W-:-:S03]  /*50b0*/  ISETP.GT.AND P4, PT, R40, 0x11, PT ;  /* 0x000000112800780c */ /* 0x000fc60003f84270 */
[----:B------:R-:W-:Y:S01]  /*50c0*/  MUFU.TANH R58, R58 ;  /* 0x0000003a003a7308 */ /* 0x000fe20000002400 */
[----:B-----5:R-:W-:Y:S02]  /*50d0*/  FSEL R201, R201, -INF , P4 ;  /* 0xff800000c9c97808 */ /* 0x020fe40002000000 */
[----:B------:R-:W-:-:S04]  /*50e0*/  ISETP.GT.AND P4, PT, R40, 0x19, PT ;  /* 0x000000192800780c */ /* 0x000fc80003f84270 */
[----:B------:R-:W-:Y:S01]  /*50f0*/  FSEL R199, R199, -INF , P4 ;  /* 0xff800000c7c77808 */ /* 0x000fe20002000000 */
[----:B------:R-:W-:Y:S01]  /*5100*/  MUFU.TANH R64, R64 ;  /* 0x0000004000407308 */ /* 0x000fe20000002400 */
[----:B------:R-:W-:Y:S01]  /*5110*/  ISETP.GT.AND P4, PT, R40, 0x21, PT ;  /* 0x000000212800780c */ /* 0x000fe20003f84270 */
[----:B------:R-:W-:Y:S02]  /*5120*/  WARPGROUP.DEPBAR.LE gsb0, 0x0 ;  /* 0x00008000000079c5 */ /* 0x000fe40000010000 */
[----:B------:R-:W-:Y:S01]  /*5130*/  WARPGROUP.ARRIVE ;  /* 0x00000000000079c5 */ /* 0x000fe20000000000 */
[----:B------:R-:W-:Y:S01]  /*5140*/  FMUL.FTZ R172, R30, UR45 ;  /* 0x0000002d1eac7c20 */ /* 0x000fe20008410000 */
[----:B------:R-:W-:Y:S01]  /*5150*/  FMUL.FTZ R173, R42, UR45 ;  /* 0x0000002d2aad7c20 */ /* 0x000fe20008410000 */
[----:B------:R-:W-:Y:S01]  /*5160*/  FMUL.FTZ R175, R43, UR45 ;  /* 0x0000002d2baf7c20 */ /* 0x000fe20008410000 */
[----:B------:R-:W-:Y:S01]  /*5170*/  FMUL.FTZ R30, R53, UR45 ;  /* 0x0000002d351e7c20 */ /* 0x000fe20008410000 */
[----:B------:R-:W-:Y:S01]  /*5180*/  MUFU.TANH R43, R70 ;  /* 0x00000046002b7308 */ /* 0x000fe20000002400 */
[----:B------:R-:W-:Y:S01]  /*5190*/  HGMMA.64x128x16.F32 R88, R168, gdesc[UR8].tnspB, R88, gsb0 ;  /* 0x41e00008a8587df0 */ /* 0x000fe20008000858 */
[----:B------:R-:W-:Y:S01]  /*51a0*/  UIADD3 UR10, UR6, 0x200, URZ ;  /* 0x00000200060a7890 */ /* 0x000fe2000fffe03f */
[----:B------:R-:W-:Y:S01]  /*51b0*/  FMUL.FTZ R42, R65, UR45 ;  /* 0x0000002d412a7c20 */ /* 0x000fe20008410000 */
[----:B------:R-:W-:Y:S01]  /*51c0*/  UMOV UR11, 0x40000040 ;  /* 0x40000040000b7882 */ /* 0x000fe20000000000 */
[----:B------:R-:W0:Y:S03]  /*51d0*/  SHFL.IDX PT, R65, R34, RZ, 0x1c1f ;  /* 0x001c1fff22417589 */ /* 0x000e2600000e0000 */
[----:B------:R-:W1:Y:S08]  /*51e0*/  MUFU.TANH R172, R172 ;  /* 0x000000ac00ac7308 */ /* 0x000e700000002400 */
[----:B------:R-:W2:Y:S08]  /*51f0*/  MUFU.TANH R173, R173 ;  /* 0x000000ad00ad7308 */ /* 0x000eb00000002400 */
[----:B------:R-:W3:Y:S01]  /*5200*/  MUFU.TANH R175, R175 ;  /* 0x000000af00af7308 */ /* 0x000ee20000002400 */
[----:B-1----:R-:W-:-:S02]  /*5210*/  FSEL R183, R172, -INF , P3 ;  /* 0xff800000acb77808 */ /* 0x002fc40001800000 */
[C---:B------:R-:W-:Y:S02]  /*5220*/  ISETP.GT.AND P3, PT, R40.reuse, 0x10, PT ;  /* 0x000000102800780c */ /* 0x040fe40003f64270 */
[----:B------:R-:W-:Y:S02]  /*5230*/  FMNMX.FTZ R8, R183, R8, !PT ;  /* 0x00000008b7087209 */ /* 0x000fe40007810000 */
[----:B------:R-:W-:Y:S01]  /*5240*/  FSEL R177, R177, -INF , P3 ;  /* 0xff800000b1b17808 */ /* 0x000fe20001800000 */
[----:B------:R-:W-:Y:S01]  /*5250*/  MUFU.TANH R53, R74 ;  /* 0x0000004a00357308 */ /* 0x000fe20000002400 */
[----:B------:R-:W-:Y:S02]  /*5260*/  FMNMX.FTZ R8, R203, R8, !PT ;  /* 0x00000008cb087209 */ /* 0x000fe40007810000 */
[----:B------:R-:W-:Y:S02]  /*5270*/  ISETP.GT.AND P3, PT, R40, 0x18, PT ;  /* 0x000000182800780c */ /* 0x000fe40003f64270 */
[----:B------:R-:W-:-:S02]  /*5280*/  FMNMX.FTZ R8, R177, R8, !PT ;  /* 0x00000008b1087209 */ /* 0x000fc40007810000 */
[----:B------:R-:W-:Y:S01]  /*5290*/  FSEL R179, R179, -INF , P3 ;  /* 0xff800000b3b37808 */ /* 0x000fe20001800000 */
[----:B------:R-:W-:Y:S01]  /*52a0*/  MUFU.TANH R30, R30 ;  /* 0x0000001e001e7308 */ /* 0x000fe20000002400 */
[----:B------:R-:W-:Y:S02]  /*52b0*/  FMNMX.FTZ R8, R201, R8, !PT ;  /* 0x00000008c9087209 */ /* 0x000fe40007810000 */
[----:B------:R-:W-:Y:S02]  /*52c0*/  ISETP.GT.AND P3, PT, R40, 0x20, PT ;  /* 0x000000202800780c */ /* 0x000fe40003f64270 */
[----:B------:R-:W-:Y:S02]  /*52d0*/  FMNMX.FTZ R8, R179, R8, !PT ;  /* 0x00000008b3087209 */ /* 0x000fe40007810000 */
[----:B--2---:R-:W-:Y:S01]  /*52e0*/  FSEL R173, R173, -INF , P3 ;  /* 0xff800000adad7808 */ /* 0x004fe20001800000 */
[----:B------:R-:W-:Y:S01]  /*52f0*/  MUFU.TANH R42, R42 ;  /* 0x0000002a002a7308 */ /* 0x000fe20000002400 */
[----:B------:R-:W-:-:S02]  /*5300*/  FMNMX.FTZ R8, R199, R8, !PT ;  /* 0x00000008c7087209 */ /* 0x000fc40007810000 */
[C---:B------:R-:W-:Y:S02]  /*5310*/  ISETP.GT.AND P3, PT, R40.reuse, 0x28, PT ;  /* 0x000000282800780c */ /* 0x040fe40003f64270 */
[----:B---3--:R-:W-:Y:S02]  /*5320*/  FSEL R175, R175, -INF , P4 ;  /* 0xff800000afaf7808 */ /* 0x008fe40002000000 */
[----:B------:R-:W-:Y:S02]  /*5330*/  FMNMX.FTZ R8, R173, R8, !PT ;  /* 0x00000008ad087209 */ /* 0x000fe40007810000 */
[----:B------:R-:W-:Y:S02]  /*5340*/  ISETP.GT.AND P4, PT, R40, 0x29, PT ;  /* 0x000000292800780c */ /* 0x000fe40003f84270 */
[----:B------:R-:W-:Y:S01]  /*5350*/  FMNMX.FTZ R8, R175, R8, !PT ;  /* 0x00000008af087209 */ /* 0x000fe20007810000 */
[----:B------:R-:W-:Y:S02]  /*5360*/  WARPGROUP.DEPBAR.LE gsb0, 0x0 ;  /* 0x00008000000079c5 */ /* 0x000fe40000010000 */
[----:B------:R-:W-:Y:S01]  /*5370*/  WARPGROUP.ARRIVE ;  /* 0x00000000000079c5 */ /* 0x000fe20000000000 */
[----:B------:R-:W-:Y:S01]  /*5380*/  FMUL.FTZ R171, R46, UR45 ;  /* 0x0000002d2eab7c20 */ /* 0x000fe20008410000 */
[----:B------:R-:W-:Y:S01]  /*5390*/  FMUL.FTZ R169, R47, UR45 ;  /* 0x0000002d2fa97c20 */ /* 0x000fe20008410000 */
[----:B------:R-:W-:Y:S01]  /*53a0*/  FMUL.FTZ R46, R68, UR45 ;  /* 0x0000002d442e7c20 */ /* 0x000fe20008410000 */
[----:B------:R0:W-:Y:S02]  /*53b0*/  MUFU.TANH R47, R66 ;  /* 0x00000042002f7308 */ /* 0x0001e40000002400 */
[----:B------:R-:W-:Y:S01]  /*53c0*/  HGMMA.64x128x16.F32 R88, R152, gdesc[UR8].tnspB, R88, gsb0 ;  /* 0x41e0000898587df0 */ /* 0x000fe20008000858 */
[----:B------:R-:W-:Y:S01]  /*53d0*/  UIADD3 UR10, UR6, 0x280, URZ ;  /* 0x00000280060a7890 */ /* 0x000fe2000fffe03f */
[----:B------:R-:W-:-:S04]  /*53e0*/  UMOV UR11, 0x40000040 ;  /* 0x40000040000b7882 */ /* 0x000fc80000000000 */
[----:B------:R-:W1:Y:S01]  /*53f0*/  MUFU.TANH R171, R171 ;  /* 0x000000ab00ab7308 */ /* 0x000e620000002400 */
[----:B0-----:R-:W-:-:S05]  /*5400*/  IMAD.IADD R66, R36, 0x1, R65 ;  /* 0x0000000124427824 */ /* 0x001fca00078e0241 */
[C---:B------:R-:W-:Y:S02]  /*5410*/  ISETP.GT.AND P5, PT, R66.reuse, 0x1, PT ;  /* 0x000000014200780c */ /* 0x040fe40003fa4270 */
[----:B------:R-:W0:Y:S02]  /*5420*/  MUFU.TANH R169, R169 ;  /* 0x000000a900a97308 */ /* 0x000e240000002400 */
[----:B------:R-:W-:Y:S02]  /*5430*/  FSEL R65, R11, -INF , P5 ;  /* 0xff8000000b417808 */ /* 0x000fe40002800000 */
[----:B------:R-:W-:-:S04]  /*5440*/  ISETP.GT.AND P5, PT, R66, 0x9, PT ;  /* 0x000000094200780c */ /* 0x000fc80003fa4270 */
[----:B------:R-:W-:Y:S01]  /*5450*/  FSEL R69, R12, -INF , P5 ;  /* 0xff8000000c457808 */ /* 0x000fe20002800000 */
[----:B------:R-:W-:Y:S01]  /*5460*/  MUFU.TANH R46, R46 ;  /* 0x0000002e002e7308 */ /* 0x000fe20000002400 */
[----:B-1----:R-:W-:Y:S02]  /*5470*/  FSEL R171, R171, -INF , P3 ;  /* 0xff800000abab7808 */ /* 0x002fe40001800000 */
[----:B------:R-:W-:Y:S02]  /*5480*/  ISETP.GT.AND P3, PT, R40, 0x30, PT ;  /* 0x000000302800780c */ /* 0x000fe40003f64270 */
[----:B------:R-:W-:Y:S02]  /*5490*/  FMNMX.FTZ R8, R171, R8, !PT ;  /* 0x00000008ab087209 */ /* 0x000fe40007810000 */
[----:B------:R-:W-:Y:S02]  /*54a0*/  ISETP.GT.AND P5, PT, R66, 0x11, PT ;  /* 0x000000114200780c */ /* 0x000fe40003fa4270 */
[----:B0-----:R-:W-:-:S02]  /*54b0*/  FSEL R169, R169, -INF , P4 ;  /* 0xff800000a9a97808 */ /* 0x001fc40002000000 */
[----:B------:R-:W-:Y:S02]  /*54c0*/  ISETP.GT.AND P4, PT, R40, 0x31, PT ;  /* 0x000000312800780c */ /* 0x000fe40003f84270 */
[----:B------:R-:W-:Y:S02]  /*54d0*/  FMNMX.FTZ R8, R169, R8, !PT ;  /* 0x00000008a9087209 */ /* 0x000fe40007810000 */
[----:B------:R-:W-:Y:S02]  /*54e0*/  FSEL R73, R14, -INF , P5 ;  /* 0xff8000000e497808 */ /* 0x000fe40002800000 */
[----:B------:R-:W-:-:S04]  /*54f0*/  ISETP.GT.AND P5, PT, R66, 0x19, PT ;  /* 0x000000194200780c */ /* 0x000fc80003fa4270 */
[----:B------:R-:W-:Y:S02]  /*5500*/  FSEL R77, R20, -INF , P5 ;  /* 0xff800000144d7808 */ /* 0x000fe40002800000 */
[----:B------:R-:W-:Y:S01]  /*5510*/  ISETP.GT.AND P5, PT, R66, 0x21, PT ;  /* 0x000000214200780c */ /* 0x000fe20003fa4270 */
[----:B------:R-:W-:Y:S02]  /*5520*/  WARPGROUP.DEPBAR.LE gsb0, 0x0 ;  /* 0x00008000000079c5 */ /* 0x000fe40000010000 */
[----:B------:R-:W-:Y:S01]  /*5530*/  FSEL R155, R37, -INF , P3 ;  /* 0xff800000259b7808 */ /* 0x000fe20001800000 */
[----:B------:R-:W-:Y:S01]  /*5540*/  WARPGROUP.ARRIVE ;  /* 0x00000000000079c5 */ /* 0x000fe20000000000 */
[C---:B------:R-:W-:Y:S02]  /*5550*/  ISETP.GT.AND P3, PT, R40.reuse, 0x38, PT ;  /* 0x000000382800780c */ /* 0x040fe40003f64270 */
        /* <DEDUP_REMOVED lines=11> */
[----:B------:R-:W-:Y:S01]  /*5610*/  FSEL R41, R55, -INF , P4 ;  /* 0xff80000037297808 */ /* 0x000fe20002000000 */
[----:B------:R-:W-:Y:S01]  /*5620*/  FMUL.FTZ R54, R76, UR45 ;  /* 0x0000002d4c367c20 */ /* 0x000fe20008410000 */
[----:B------:R-:W-:Y:S01]  /*5630*/  FMNMX.FTZ R38, R75, R38, !PT ;  /* 0x000000264b267209 */ /* 0x000fe20007810000 */
[----:B------:R-:W-:Y:S01]  /*5640*/  UIADD3 UR6, UR6, 0x380, URZ ;  /* 0x0000038006067890 */ /* 0x000fe2000fffe03f */
[----:B------:R-:W-:-:S02]  /*5650*/  ISETP.GT.AND P4, PT, R40, 0x41, PT ;  /* 0x000000412800780c */ /* 0x000fc40003f84270 */
[----:B------:R-:W-:Y:S01]  /*5660*/  FSEL R49, R49, -INF , P3 ;  /* 0xff80000031317808 */ /* 0x000fe20001800000 */
[----:B------:R-:W-:Y:S01]  /*5670*/  MUFU.TANH R54, R54 ;  /* 0x0000003600367308 */ /* 0x000fe20000002400 */
        /* <DEDUP_REMOVED lines=26> */
[----:B0-----:R-:W-:Y:S02]  /*5820*/  FSEL R55, R8, -INF , P4 ;  /* 0xff80000008377808 */ /* 0x001fe40002000000 */
[----:B------:R-:W-:Y:S02]  /*5830*/  FMNMX.FTZ R38, R53, R38, !PT ;  /* 0x0000002635267209 */ /* 0x000fe40007810000 */
[----:B------:R-:W-:-:S02]  /*5840*/  ISETP.GT.AND P4, PT, R40, 0x69, PT ;  /* 0x000000692800780c */ /* 0x000fc40003f84270 */
[----:B------:R-:W-:Y:S02]  /*5850*/  FSEL R59, R78, -INF , P3 ;  /* 0xff8000004e3b7808 */ /* 0x000fe40001800000 */
[----:B------:R-:W-:Y:S02]  /*5860*/  FMNMX.FTZ R38, R55, R38, !PT ;  /* 0x0000002637267209 */ /* 0x000fe40007810000 */
[----:B------:R-:W-:Y:S02]  /*5870*/  ISETP.GT.AND P3, PT, R40, 0x70, PT ;  /* 0x000000702800780c */ /* 0x000fe40003f64270 */
[----:B------:R-:W-:Y:S02]  /*5880*/  FSEL R67, R79, -INF , P4 ;  /* 0xff8000004f437808 */ /* 0x000fe40002000000 */
[----:B------:R-:W-:Y:S01]  /*5890*/  FMNMX.FTZ R8, R59, R38, !PT ;  /* 0x000000263b087209 */ /* 0x000fe20007810000 */
[----:B------:R-:W-:Y:S01]  /*58a0*/  FMUL.FTZ R38, R60, UR45 ;  /* 0x0000002d3c267c20 */ /* 0x000fe20008410000 */
[----:B------:R-:W-:Y:S01]  /*58b0*/  ISETP.GT.AND P4, PT, R40, 0x71, PT ;  /* 0x000000712800780c */ /* 0x000fe20003f84270 */
[----:B------:R-:W-:Y:S01]  /*58c0*/  FMUL.FTZ R60, R81, UR45 ;  /* 0x0000002d513c7c20 */ /* 0x000fe20008410000 */
[----:B------:R-:W-:-:S02]  /*58d0*/  FSEL R57, R57, -INF , P3 ;  /* 0xff80000039397808 */ /* 0x000fc40001800000 */
[----:B------:R-:W-:Y:S01]  /*58e0*/  FMNMX.FTZ R8, R67, R8, !PT ;  /* 0x0000000843087209 */ /* 0x000fe20007810000 */
[----:B------:R-:W0:Y:S01]  /*58f0*/  MUFU.TANH R38, R38 ;  /* 0x0000002600267308 */ /* 0x000e220000002400 */
[C---:B------:R-:W-:Y:S02]  /*5900*/  ISETP.GT.AND P3, PT, R40.reuse, 0x78, PT ;  /* 0x000000782800780c */ /* 0x040fe40003f64270 */
[----:B------:R-:W-:Y:S02]  /*5910*/  FSEL R63, R63, -INF , P4 ;  /* 0xff8000003f3f7808 */ /* 0x000fe40002000000 */
[----:B------:R-:W-:Y:S02]  /*5920*/  FMNMX.FTZ R8, R57, R8, !PT ;  /* 0x0000000839087209 */ /* 0x000fe40007810000 */
[----:B------:R-:W-:Y:S01]  /*5930*/  ISETP.GT.AND P4, PT, R40, 0x79, PT ;  /* 0x000000792800780c */ /* 0x000fe20003f84270 */
[----:B------:R-:W-:Y:S01]  /*5940*/  FMUL.FTZ R40, R61, UR45 ;  /* 0x0000002d3d287c20 */ /* 0x000fe20008410000 */
[----:B------:R-:W-:Y:S01]  /*5950*/  FSEL R61, R86, -INF , P3 ;  /* 0xff800000563d7808 */ /* 0x000fe20001800000 */
[----:B------:R-:W-:Y:S01]  /*5960*/  MUFU.TANH R60, R60 ;  /* 0x0000003c003c7308 */ /* 0x000fe20000002400 */
[----:B------:R-:W-:-:S02]  /*5970*/  FMNMX.FTZ R8, R63, R8, !PT ;  /* 0x000000083f087209 */ /* 0x000fc40007810000 */
[----:B------:R-:W-:Y:S02]  /*5980*/  FSEL R71, R71, -INF , P4 ;  /* 0xff80000047477808 */ /* 0x000fe40002000000 */
[----:B------:R-:W-:Y:S02]  /*5990*/  FMNMX.FTZ R8, R61, R8, !PT ;  /* 0x000000083d087209 */ /* 0x000fe40007810000 */
[----:B------:R-:W-:Y:S01]  /*59a0*/  ISETP.GT.AND P4, PT, R66, RZ, PT ;  /* 0x000000ff4200720c */ /* 0x000fe20003f84270 */
[----:B------:R-:W1:Y:S01]  /*59b0*/  MUFU.TANH R40, R40 ;  /* 0x0000002800287308 */ /* 0x000e620000002400 */
[----:B------:R-:W-:Y:S02]  /*59c0*/  FMNMX.FTZ R8, R71, R8, !PT ;  /* 0x0000000847087209 */ /* 0x000fe40007810000 */
[----:B------:R-:W-:Y:S02]  /*59d0*/  FSEL R36, R10, -INF , P4 ;  /* 0xff8000000a247808 */ /* 0x000fe40002000000 */
[----:B------:R-:W-:Y:S01]  /*59e0*/  ISETP.GT.AND P4, PT, R66, 0x8, PT ;  /* 0x000000084200780c */ /* 0x000fe20003f84270 */
[----:B------:R-:W2:Y:S01]  /*59f0*/  SHFL.BFLY PT, R9, R8, 0x2, 0x1f ;  /* 0x0c401f0008097f89 */ /* 0x000ea200000e0000 */
[----:B------:R-:W-:-:S02]  /*5a00*/  FSEL R79, R24, -INF , P5 ;  /* 0xff800000184f7808 */ /* 0x000fc40002800000 */
[----:B------:R-:W-:Y:S02]  /*5a10*/  FSEL R13, R13, -INF , P4 ;  /* 0xff8000000d0d7808 */ /* 0x000fe40002000000 */
[C---:B------:R-:W-:Y:S02]  /*5a20*/  ISETP.GT.AND P4, PT, R66.reuse, 0x10, PT ;  /* 0x000000104200780c */ /* 0x040fe40003f84270 */
[C---:B------:R-:W-:Y:S02]  /*5a30*/  ISETP.GT.AND P5, PT, R66.reuse, 0x29, PT ;  /* 0x000000294200780c */ /* 0x040fe40003fa4270 */
[----:B------:R-:W-:Y:S02]  /*5a40*/  FSEL R15, R15, -INF , P4 ;  /* 0xff8000000f0f7808 */ /* 0x000fe40002000000 */
[----:B------:R-:W-:Y:S02]  /*5a50*/  ISETP.GT.AND P4, PT, R66, 0x18, PT ;  /* 0x000000184200780c */ /* 0x000fe40003f84270 */
[----:B------:R-:W-:-:S02]  /*5a60*/  FSEL R27, R27, -INF , P5 ;  /* 0xff8000001b1b7808 */ /* 0x000fc40002800000 */
[----:B------:R-:W-:Y:S02]  /*5a70*/  FSEL R21, R21, -INF , P4 ;  /* 0xff80000015157808 */ /* 0x000fe40002000000 */
[C---:B------:R-:W-:Y:S02]  /*5a80*/  ISETP.GT.AND P4, PT, R66.reuse, 0x20, PT ;  /* 0x000000204200780c */ /* 0x040fe40003f84270 */
[C---:B------:R-:W-:Y:S02]  /*5a90*/  ISETP.GT.AND P5, PT, R66.reuse, 0x31, PT ;  /* 0x000000314200780c */ /* 0x040fe40003fa4270 */
[----:B------:R-:W-:Y:S02]  /*5aa0*/  FSEL R25, R25, -INF , P4 ;  /* 0xff80000019197808 */ /* 0x000fe40002000000 */
[----:B------:R-:W-:Y:S02]  /*5ab0*/  ISETP.GT.AND P4, PT, R66, 0x28, PT ;  /* 0x000000284200780c */ /* 0x000fe40003f84270 */
[----:B--2---:R-:W-:-:S02]  /*5ac0*/  FMNMX.FTZ R9, R8, R9, !PT ;  /* 0x0000000908097209 */ /* 0x004fc40007810000 */
[----:B------:R-:W2:Y:S01]  /*5ad0*/  LDC R8, c[0x0][0x988] ;  /* 0x00026200ff087b82 */ /* 0x000ea20000000800 */
[----:B------:R-:W-:Y:S02]  /*5ae0*/  FSEL R81, R26, -INF , P4 ;  /* 0xff8000001a517808 */ /* 0x000fe40002000000 */
[----:B------:R-:W3:Y:S01]  /*5af0*/  SHFL.BFLY PT, R62, R9, 0x1, 0x1f ;  /* 0x0c201f00093e7f89 */ /* 0x000ee200000e0000 */
[----:B------:R-:W-:Y:S02]  /*5b00*/  WARPGROUP.DEPBAR.LE gsb0, 0x0 ;  /* 0x00008000000079c5 */ /* 0x000fe40000010000 */
[----:B------:R-:W-:Y:S01]  /*5b10*/  WARPGROUP.ARRIVE ;  /* 0x00000000000079c5 */ /* 0x000fe20000000000 */
[----:B------:R-:W-:Y:S02]  /*5b20*/  ISETP.GT.AND P4, PT, R66, 0x30, PT ;  /* 0x000000304200780c */ /* 0x000fe40003f84270 */
[----:B------:R-:W-:Y:S02]  /*5b30*/  FSEL R83, R28, -INF , P5 ;  /* 0xff8000001c537808 */ /* 0x000fe40002800000 */
[----:B------:R-:W-:Y:S01]  /*5b40*/  FSEL R29, R29, -INF , P4 ;  /* 0xff8000001d1d7808 */ /* 0x000fe20002000000 */
[----:B------:R-:W-:Y:S01]  /*5b50*/  HGMMA.64x128x16.F32 R88, R160, gdesc[UR8].tnspB, R88, gsb0 ;  /* 0x41e00008a0587df0 */ /* 0x000fe20008000858 */
[----:B------:R-:W-:-:S02]  /*5b60*/  ISETP.GT.AND P4, PT, R66, 0x38, PT ;  /* 0x000000384200780c */ /* 0x000fc40003f84270 */
[C---:B------:R-:W-:Y:S02]  /*5b70*/  ISETP.GT.AND P5, PT, R66.reuse, 0x39, PT ;  /* 0x000000394200780c */ /* 0x040fe40003fa4270 */
[----:B------:R-:W-:Y:S02]  /*5b80*/  FSEL R31, R31, -INF , P4 ;  /* 0xff8000001f1f7808 */ /* 0x000fe40002000000 */
[----:B------:R-:W-:Y:S02]  /*5b90*/  ISETP.GT.AND P4, PT, R66, 0x40, PT ;  /* 0x000000404200780c */ /* 0x000fe40003f84270 */
[----:B------:R-:W-:Y:S02]  /*5ba0*/  FSEL R85, R30, -INF , P5 ;  /* 0xff8000001e557808 */ /* 0x000fe40002800000 */
[----:B------:R-:W-:Y:S02]  /*5bb0*/  ISETP.GT.AND P5, PT, R66, 0x41, PT ;  /* 0x000000414200780c */ /* 0x000fe40003fa4270 */
[----:B------:R-:W-:-:S02]  /*5bc0*/  FSEL R159, R32, -INF , P4 ;  /* 0xff800000209f7808 */ /* 0x000fc40002000000 */
[----:B---3--:R-:W-:Y:S01]  /*5bd0*/  FMNMX.FTZ R9, R9, R62, !PT ;  /* 0x0000003e09097209 */ /* 0x008fe20007810000 */
[----:B------:R-:W-:Y:S01]  /*5be0*/  FMUL.FTZ R62, R84, UR45 ;  /* 0x0000002d543e7c20 */ /* 0x000fe20008410000 */
[C---:B------:R-:W-:Y:S02]  /*5bf0*/  ISETP.GT.AND P4, PT, R66.reuse, 0x48, PT ;  /* 0x000000484200780c */ /* 0x040fe40003f84270 */
[C---:B------:R-:W-:Y:S01]  /*5c00*/  FSETP.NEU.FTZ.AND P3, PT, R9.reuse, -INF , PT ;  /* 0xff8000000900780b */ /* 0x040fe20003f7d000 */
[----:B--2---:R-:W-:Y:S01]  /*5c10*/  FMUL.FTZ R68, R9, R8 ;  /* 0x0000000809447220 */ /* 0x004fe20000410000 */
[----:B------:R-:W-:Y:S01]  /*5c20*/  FSEL R33, R33, -INF , P5 ;  /* 0xff80000021217808 */ /* 0x000fe20002800000 */
[----:B------:R-:W2:Y:S01]  /*5c30*/  MUFU.TANH R62, R62 ;  /* 0x0000003e003e7308 */ /* 0x000ea20000002400 */
[----:B------:R-:W-:Y:S02]  /*5c40*/  ISETP.GT.AND P5, PT, R66, 0x49, PT ;  /* 0x000000494200780c */ /* 0x000fe40003fa4270 */
[----:B------:R-:W-:-:S02]  /*5c50*/  FSEL R34, R68, RZ, P3 ;  /* 0x000000ff44227208 */ /* 0x000fc40001800000 */
[----:B------:R-:W-:Y:S02]  /*5c60*/  FMNMX.FTZ R68, R36, R5, !PT ;  /* 0x0000000524447209 */ /* 0x000fe40007810000 */
[----:B0-----:R-:W-:Y:S01]  /*5c70*/  FSEL R87, R38, -INF , P4 ;  /* 0xff80000026577808 */ /* 0x001fe20002000000 */
[--C-:B------:R-:W-:Y:S01]  /*5c80*/  FFMA.FTZ R24, R175, R8, -R34.reuse ;  /* 0x00000008af187223 */ /* 0x100fe20000010822 */
[----:B------:R-:W-:Y:S01]  /*5c90*/  FMNMX.FTZ R68, R65, R68, !PT ;  /* 0x0000004441447209 */ /* 0x000fe20007810000 */
[-CC-:B------:R-:W-:Y:S01]  /*5ca0*/  FFMA.FTZ R175, R171, R8.reuse, -R34.reuse ;  /* 0x00000008abaf7223 */ /* 0x180fe20000010822 */
[----:B------:R-:W-:Y:S01]  /*5cb0*/  ISETP.GT.AND P4, PT, R66, 0x50, PT ;  /* 0x000000504200780c */ /* 0x000fe20003f84270 */
[--C-:B------:R-:W-:Y:S01]  /*5cc0*/  FFMA.FTZ R20, R199, R8, -R34.reuse ;  /* 0x00000008c7147223 */ /* 0x100fe20000010822 */
[----:B------:R-:W-:Y:S01]  /*5cd0*/  FMNMX.FTZ R68, R13, R68, !PT ;  /* 0x000000440d447209 */ /* 0x000fe20007810000 */
[-CC-:B------:R-:W-:Y:S01]  /*5ce0*/  FFMA.FTZ R14, R201, R8.reuse, -R34.reuse ;  /* 0x00000008c90e7223 */ /* 0x180fe20000010822 */
[----:B-1----:R-:W-:Y:S01]  /*5cf0*/  FSEL R157, R40, -INF , P5 ;  /* 0xff800000289d7808 */ /* 0x002fe20002800000 */
        /* <DEDUP_REMOVED lines=40> */
[----:B------:R-:W-:Y:S01]  /*5f80*/  IMAD.U32 R52, RZ, RZ, UR37 ;  /* 0x00000025ff347e24 */ /* 0x000fe2000f8e00ff */
[----:B------:R-:W-:Y:S01]  /*5f90*/  FMNMX.FTZ R68, R83, R68, !PT ;  /* 0x0000004453447209 */ /* 0x000fe20007810000 */
[----:B------:R-:W-:Y:S01]  /*5fa0*/  MUFU.EX2 R183, R183 ;  /* 0x000000b700b77308 */ /* 0x000fe20000000800 */
[----:B------:R-:W-:Y:S01]  /*5fb0*/  ISETP.GT.AND P4, PT, R66, 0x68, PT ;  /* 0x000000684200780c */ /* 0x000fe20003f84270 */
[--C-:B------:R-:W-:Y:S01]  /*5fc0*/  FFMA.FTZ R153, R49, R8, -R34.reuse ;  /* 0x0000000831997223 */ /* 0x100fe20000010822 */
[----:B------:R-:W-:Y:S01]  /*5fd0*/  FMNMX.FTZ R68, R31, R68, !PT ;  /* 0x000000441f447209 */ /* 0x000fe20007810000 */
[-CC-:B------:R-:W-:Y:S01]  /*5fe0*/  FFMA.FTZ R38, R35, R8.reuse, -R34.reuse ;  /* 0x0000000823267223 */ /* 0x180fe20000010822 */
[----:B------:R-:W-:Y:S01]  /*5ff0*/  FSEL R205, R50, -INF , P5 ;  /* 0xff80000032cd7808 */ /* 0x000fe20002800000 */
[--C-:B------:R-:W-:Y:S01]  /*6000*/  FFMA.FTZ R35, R45, R8, -R34.reuse ;  /* 0x000000082d237223 */ /* 0x100fe20000010822 */
        /* <DEDUP_REMOVED lines=11> */
[----:B------:R-:W-:Y:S01]  /*60c0*/  FFMA.FTZ R49, R61, R8, -R34 ;  /* 0x000000083d317223 */ /* 0x000fe20000010822 */
[----:B------:R-:W-:Y:S01]  /*60d0*/  FMNMX.FTZ R68, R87, R68, !PT ;  /* 0x0000004457447209 */ /* 0x000fe20007810000 */
[----:B------:R-:W-:Y:S01]  /*60e0*/  IMAD.U32 R54, RZ, RZ, UR44 ;  /* 0x0000002cff367e24 */ /* 0x000fe2000f8e00ff */
[----:B------:R-:W-:Y:S01]  /*60f0*/  FSEL R209, R56, -INF , P5 ;  /* 0xff80000038d17808 */ /* 0x000fe20002800000 */
[----:B------:R-:W-:Y:S01]  /*6100*/  UMOV UR44, UR37 ;  /* 0x00000025002c7c82 */ /* 0x000fe20008000000 */
[----:B------:R-:W-:Y:S01]  /*6110*/  FMNMX.FTZ R68, R157, R68, !PT ;  /* 0x000000449d447209 */ /* 0x000fe20007810000 */
[----:B------:R-:W-:Y:S01]  /*6120*/  MUFU.EX2 R14, R14 ;  /* 0x0000000e000e7308 */ /* 0x000fe20000000800 */
[----:B------:R-:W-:-:S02]  /*6130*/  ISETP.GT.AND P5, PT, R66, 0x71, PT ;  /* 0x000000714200780c */ /* 0x000fc40003fa4270 */
[----:B------:R-:W-:Y:S02]  /*6140*/  FMNMX.FTZ R68, R171, R68, !PT ;  /* 0x00000044ab447209 */ /* 0x000fe40007810000 */
[----:B------:R-:W-:Y:S02]  /*6150*/  FSEL R75, R58, -INF , P4 ;  /* 0xff8000003a4b7808 */ /* 0x000fe40002000000 */
[----:B------:R-:W-:Y:S01]  /*6160*/  FMNMX.FTZ R68, R199, R68, !PT ;  /* 0x00000044c7447209 */ /* 0x000fe20007810000 */
[----:B------:R-:W-:Y:S01]  /*6170*/  MUFU.EX2 R179, R179 ;  /* 0x000000b300b37308 */ /* 0x000fe20000000800 */
[----:B------:R-:W-:Y:S02]  /*6180*/  ISETP.GT.AND P4, PT, R66, 0x78, PT ;  /* 0x000000784200780c */ /* 0x000fe40003f84270 */
[----:B------:R-:W-:Y:S02]  /*6190*/  FMNMX.FTZ R68, R201, R68, !PT ;  /* 0x00000044c9447209 */ /* 0x000fe40007810000 */
[----:B------:R-:W-:-:S02]  /*61a0*/  FSEL R211, R60, -INF , P5 ;  /* 0xff8000003cd37808 */ /* 0x000fc40002800000 */
[----:B------:R-:W-:Y:S01]  /*61b0*/  FMNMX.FTZ R68, R203, R68, !PT ;  /* 0x00000044cb447209 */ /* 0x000fe20007810000 */
[----:B------:R-:W-:Y:S01]  /*61c0*/  MUFU.EX2 R20, R20 ;  /* 0x0000001400147308 */ /* 0x000fe20000000800 */
[----:B------:R-:W-:Y:S02]  /*61d0*/  ISETP.GT.AND P5, PT, R66, 0x79, PT ;  /* 0x000000794200780c */ /* 0x000fe40003fa4270 */
[----:B------:R-:W-:Y:S02]  /*61e0*/  FMNMX.FTZ R68, R155, R68, !PT ;  /* 0x000000449b447209 */ /* 0x000fe40007810000 */
[----:B--2---:R-:W-:Y:S02]  /*61f0*/  FSEL R213, R62, -INF , P4 ;  /* 0xff8000003ed57808 */ /* 0x004fe40002000000 */
[----:B------:R-:W-:Y:S01]  /*6200*/  FMNMX.FTZ R68, R205, R68, !PT ;  /* 0x00000044cd447209 */ /* 0x000fe20007810000 */
[----:B------:R-:W-:Y:S01]  /*6210*/  MUFU.EX2 R173, R173 ;  /* 0x000000ad00ad7308 */ /* 0x000fe20000000800 */
[----:B------:R-:W-:-:S02]  /*6220*/  FSEL R215, R64, -INF , P5 ;  /* 0xff80000040d77808 */ /* 0x000fc40002800000 */
[----:B------:R-:W-:Y:S02]  /*6230*/  FMNMX.FTZ R68, R207, R68, !PT ;  /* 0x00000044cf447209 */ /* 0x000fe40007810000 */
[----:B------:R-:W-:Y:S02]  /*6240*/  FSEL R53, R9, RZ, P3 ;  /* 0x000000ff09357208 */ /* 0x000fe40001800000 */
[----:B------:R-:W-:Y:S01]  /*6250*/  FMNMX.FTZ R68, R209, R68, !PT ;  /* 0x00000044d1447209 */ /* 0x000fe20007810000 */
[----:B------:R-:W-:Y:S01]  /*6260*/  MUFU.EX2 R24, R24 ;  /* 0x0000001800187308 */ /* 0x000fe20000000800 */
[----:B------:R-:W-:Y:S01]  /*6270*/  @!P1 LEA R52, R52, UR38, 0x3 ;  /* 0x0000002634349c11 */ /* 0x000fe2000f8e18ff */
[----:B------:R-:W-:Y:S01]  /*6280*/  FADD.FTZ R53, -R53, R6 ;  /* 0x0000000635357221 */ /* 0x000fe20000010100 */
[----:B------:R-:W-:Y:S02]  /*6290*/  FMNMX.FTZ R68, R75, R68, !PT ;  /* 0x000000444b447209 */ /* 0x000fe40007810000 */
[----:B------:R-:W-:Y:S01]  /*62a0*/  @!P1 LEA R54, R54, UR38, 0x3 ;  /* 0x0000002636369c11 */ /* 0x000fe2000f8e18ff */
[----:B------:R-:W-:-:S02]  /*62b0*/  WARPGROUP.DEPBAR.LE gsb0, 0x0 ;  /* 0x00008000000079c5 */ /* 0x000fc40000010000 */
[----:B------:R-:W-:Y:S01]  /*62c0*/  WARPGROUP.ARRIVE ;  /* 0x00000000000079c5 */ /* 0x000fe20000000000 */
[----:B------:R-:W-:Y:S01]  /*62d0*/  FMNMX.FTZ R68, R211, R68, !PT ;  /* 0x00000044d3447209 */ /* 0x000fe20007810000 */
[----:B------:R-:W-:Y:S01]  /*62e0*/  FMUL.FTZ R53, R53, R8 ;  /* 0x0000000835357220 */ /* 0x000fe20000410000 */
[----:B------:R-:W-:Y:S01]  /*62f0*/  @!P1 VIADD R52, R52, 0x28840 ;  /* 0x0002884034349836 */ /* 0x000fe20000000000 */
[----:B------:R-:W-:Y:S01]  /*6300*/  MUFU.EX2 R175, R175 ;  /* 0x000000af00af7308 */ /* 0x000fe20000000800 */
[----:B------:R-:W-:Y:S01]  /*6310*/  FMNMX.FTZ R68, R213, R68, !PT ;  /* 0x00000044d5447209 */ /* 0x000fe20007810000 */
[----:B------:R-:W-:Y:S01]  /*6320*/  HGMMA.64x128x16.F32 R88, R164, gdesc[UR4].tnspB, R88, gsb0 ;  /* 0x41e00004a4587df0 */ /* 0x000fe20008000858 */
[C---:B------:R-:W-:Y:S01]  /*6330*/  ISETP.GT.AND P3, PT, R4.reuse, R7, PT ;  /* 0x000000070400720c */ /* 0x040fe20003f64270 */
[----:B------:R-:W-:Y:S01]  /*6340*/  VIADD R4, R4, 0xffffffff ;  /* 0xffffffff04047836 */ /* 0x000fe20000000000 */
[----:B------:R-:W-:Y:S02]  /*6350*/  FMNMX.FTZ R68, R215, R68, !PT ;  /* 0x00000044d7447209 */ /* 0x000fe40007810000 */
[----:B------:R-:W-:Y:S01]  /*6360*/  @!P1 PRMT R52, RZ, 0x654, R52 ;  /* 0x00000654ff349816 */ /* 0x000fe20000000034 */
        /* <DEDUP_REMOVED lines=11> */
[----:B------:R-:W-:-:S06]  /*6420*/  FFMA.FTZ R47, R57, R8, -R34 ;  /* 0x00000008392f7223 */ /* 0x000fcc0000010822 */
[----:B------:R-:W-:Y:S01]  /*6430*/  MUFU.EX2 R35, R35 ;  /* 0x0000002300237308 */ /* 0x000fe20000000800 */
[-CC-:B------:R-:W-:Y:S01]  /*6440*/  FFMA.FTZ R48, R63, R8.reuse, -R34.reuse ;  /* 0x000000083f307223 */ /* 0x180fe20000010822 */
[C---:B------:R-:W-:Y:S01]  /*6450*/  FSETP.NEU.FTZ.AND P4, PT, R11.reuse, -INF , PT ;  /* 0xff8000000b00780b */ /* 0x040fe20003f9d000 */
[-C--:B------:R-:W-:Y:S01]  /*6460*/  FMUL.FTZ R50, R11, R8.reuse ;  /* 0x000000080b327220 */ /* 0x080fe20000410000 */
[----:B------:R-:W-:Y:S02]  /*6470*/  FFMA.FTZ R34, R71, R8, -R34 ;  /* 0x0000000847227223 */ /* 0x000fe40000010822 */
[----:B------:R-:W-:Y:S02]  /*6480*/  FSEL R6, R11, RZ, P4 ;  /* 0x000000ff0b067208 */ /* 0x000fe40002000000 */
[----:B------:R-:W-:Y:S01]  /*6490*/  FSEL R50, R50, RZ, P4 ;  /* 0x000000ff32327208 */ /* 0x000fe20002000000 */
[----:B------:R-:W-:Y:S02]  /*64a0*/  MUFU.EX2 R40, R40 ;  /* 0x0000002800287308 */ /* 0x000fe40000000800 */
[----:B------:R-:W-:-:S02]  /*64b0*/  FADD.FTZ R5, -R6, R5 ;  /* 0x0000000506057221 */ /* 0x000fc40000010100 */
[-CC-:B------:R-:W-:Y:S01]  /*64c0*/  FFMA.FTZ R180, R36, R8.reuse, -R50.reuse ;  /* 0x0000000824b47223 */ /* 0x180fe20000010832 */
[-CC-:B------:R-:W-:Y:S01]  /*64d0*/  FFMA.FTZ R51, R65, R8.reuse, -R50.reuse ;  /* 0x0000000841337223 */ /* 0x180fe20000010832 */
[-C--:B------:R-:W-:Y:S01]  /*64e0*/  FMUL.FTZ R5, R5, R8.reuse ;  /* 0x0000000805057220 */ /* 0x080fe20000410000 */
[-CC-:B------:R-:W-:Y:S01]  /*64f0*/  FFMA.FTZ R182, R13, R8.reuse, -R50.reuse ;  /* 0x000000080db67223 */ /* 0x180fe20000010832 */
[----:B------:R-:W0:Y:S01]  /*6500*/  MUFU.EX2 R6, R53 ;  /* 0x0000003500067308 */ /* 0x000e220000000800 */
[-CC-:B------:R-:W-:Y:S01]  /*6510*/  FFMA.FTZ R13, R69, R8.reuse, -R50.reuse ;  /* 0x00000008450d7223 */ /* 0x180fe20000010832 */
[-CC-:B------:R-:W-:Y:S01]  /*6520*/  FFMA.FTZ R176, R15, R8.reuse, -R50.reuse ;  /* 0x000000080fb07223 */ /* 0x180fe20000010832 */
[----:B------:R-:W-:Y:S01]  /*6530*/  IADD3 R36, -R198, 0xb, RZ ;  /* 0x0000000bc6247810 */ /* 0x000fe20007ffe1ff */
        /* <DEDUP_REMOVED lines=11> */
[--C-:B------:R-:W-:Y:S01]  /*65f0*/  FFMA.FTZ R31, R85, R8, -R50.reuse ;  /* 0x00000008551f7223 */ /* 0x100fe20000010832 */
[----:B------:R-:W1:Y:S01]  /*6600*/  MUFU.EX2 R5, R5 ;  /* 0x0000000500057308 */ /* 0x000e620000000800 */
[----:B0-----:R-:W-:Y:S01]  /*6610*/  FFMA.FTZ R53, R6, R0, R181 ;  /* 0x0000000006357223 */ /* 0x001fe200000100b5 */
[-CC-:B------:R-:W-:Y:S01]  /*6620*/  FFMA.FTZ R152, R159, R8.reuse, -R50.reuse ;  /* 0x000000089f987223 */ /* 0x180fe20000010832 */
[-CC-:B------:R-:W-:Y:S01]  /*6630*/  FFMA.FTZ R33, R33, R8.reuse, -R50.reuse ;  /* 0x0000000821217223 */ /* 0x180fe20000010832 */
[-CC-:B------:R-:W-:Y:S01]  /*6640*/  FFMA.FTZ R154, R87, R8.reuse, -R50.reuse ;  /* 0x00000008579a7223 */ /* 0x180fe20000010832 */
[C---:B------:R-:W-:Y:S01]  /*6650*/  FADD.FTZ R0, R10.reuse, R53 ;  /* 0x000000350a007221 */ /* 0x040fe20000010000 */
[----:B------:R-:W-:Y:S01]  /*6660*/  F2FP.F16.F32.PACK_AB R181, R10, R181 ;  /* 0x000000b50ab5723e */ /* 0x000fe200000000ff */
[-C--:B------:R-:W-:Y:S01]  /*6670*/  FFMA.FTZ R156, R171, R8.reuse, -R50 ;  /* 0x00000008ab9c7223 */ /* 0x080fe20000010832 */
[----:B------:R-:W0:Y:S01]  /*6680*/  MUFU.EX2 R51, R51 ;  /* 0x0000003300337308 */ /* 0x000e220000000800 */
[----:B------:R-:W-:Y:S01]  /*6690*/  FADD.FTZ R53, R183, R0 ;  /* 0x00000000b7357221 */ /* 0x000fe20000010000 */
[-CC-:B------:R-:W-:Y:S01]  /*66a0*/  FFMA.FTZ R158, R201, R8.reuse, -R50.reuse ;  /* 0x00000008c99e7223 */ /* 0x180fe20000010832 */
[-CC-:B------:R-:W-:Y:S01]  /*66b0*/  FFMA.FTZ R203, R203, R8.reuse, -R50.reuse ;  /* 0x00000008cbcb7223 */ /* 0x180fe20000010832 */
[-CC-:B------:R-:W-:Y:S01]  /*66c0*/  FFMA.FTZ R155, R155, R8.reuse, -R50.reuse ;  /* 0x000000089b9b7223 */ /* 0x180fe20000010832 */
[C---:B------:R-:W-:Y:S01]  /*66d0*/  FADD.FTZ R0, R12.reuse, R53 ;  /* 0x000000350c007221 */ /* 0x040fe20000010000 */
[-CC-:B------:R-:W-:Y:S01]  /*66e0*/  FFMA.FTZ R53, R199, R8.reuse, -R50.reuse ;  /* 0x00000008c7357223 */ /* 0x180fe20000010832 */
[-CC-:B------:R-:W-:Y:S01]  /*66f0*/  FFMA.FTZ R205, R205, R8.reuse, -R50.reuse ;  /* 0x00000008cdcd7223 */ /* 0x180fe20000010832 */
[----:B------:R-:W2:Y:S01]  /*6700*/  MUFU.EX2 R182, R182 ;  /* 0x000000b600b67308 */ /* 0x000ea20000000800 */
[-CC-:B------:R-:W-:Y:S01]  /*6710*/  FFMA.FTZ R207, R207, R8.reuse, -R50.reuse ;  /* 0x00000008cfcf7223 */ /* 0x180fe20000010832 */
[-CC-:B------:R-:W-:Y:S01]  /*6720*/  FFMA.FTZ R209, R209, R8.reuse, -R50.reuse ;  /* 0x00000008d1d17223 */ /* 0x180fe20000010832 */
[-CC-:B------:R-:W-:Y:S01]  /*6730*/  FFMA.FTZ R75, R75, R8.reuse, -R50.reuse ;  /* 0x000000084b4b7223 */ /* 0x180fe20000010832 */
[-CC-:B------:R-:W-:Y:S01]  /*6740*/  FFMA.FTZ R211, R211, R8.reuse, -R50.reuse ;  /* 0x00000008d3d37223 */ /* 0x180fe20000010832 */
[----:B------:R-:W-:Y:S01]  /*6750*/  FFMA.FTZ R213, R213, R8, -R50 ;  /* 0x00000008d5d57223 */ /* 0x000fe20000010832 */
[----:B------:R-:W-:-:S02]  /*6760*/  F2FP.F16.F32.PACK_AB R183, R12, R183 ;  /* 0x000000b70cb7723e */ /* 0x000fc400000000ff */
[----:B------:R-:W3:Y:S01]  /*6770*/  MUFU.EX2 R13, R13 ;  /* 0x0000000d000d7308 */ /* 0x000ee20000000800 */
[----:B------:R-:W-:-:S07]  /*6780*/  F2FP.F16.F32.PACK_AB R171, R41, R30 ;  /* 0x0000001e29ab723e */ /* 0x000fce00000000ff */
[----:B------:R-:W4:Y:S08]  /*6790*/  MUFU.EX2 R176, R176 ;  /* 0x000000b000b07308 */ /* 0x000f300000000800 */
[----:B------:R-:W5:Y:S01]  /*67a0*/  MUFU.EX2 R15, R15 ;  /* 0x0000000f000f7308 */ /* 0x000f620000000800 */
[----:B------:R-:W-:Y:S02]  /*67b0*/  WARPGROUP.DEPBAR.LE gsb0, 0x0 ;  /* 0x00008000000079c5 */ /* 0x000fe40000010000 */
[----:B------:R2:W-:Y:S06]  /*67c0*/  BAR.ARV R36, 0x100 ;  /* 0x000400240000751d */ /* 0x0005ec0000002000 */
[----:B------:R0:W-:Y:S01]  /*67d0*/  @!P1 SYNCS.ARRIVE.TRANS64.RED.A1T0 RZ, [R52+URZ], RZ ;  /* 0x000000ff34ff99a7 */ /* 0x0001e2000810043f */
[----:B------:R-:W5:Y:S01]  /*67e0*/  MUFU.EX2 R178, R178 ;  /* 0x000000b200b27308 */ /* 0x000f620000000800 */
[-C--:B-1----:R-:W-:Y:S01]  /*67f0*/  FMUL.FTZ R88, R88, R5.reuse ;  /* 0x0000000558587220 */ /* 0x082fe20000410000 */
[-C--:B------:R-:W-:Y:S01]  /*6800*/  FMUL.FTZ R89, R89, R5.reuse ;  /* 0x0000000559597220 */ /* 0x080fe20000410000 */
[-C--:B------:R-:W-:Y:S01]  /*6810*/  FMUL.FTZ R92, R92, R5.reuse ;  /* 0x000000055c5c7220 */ /* 0x080fe20000410000 */
[-C--:B------:R-:W-:Y:S01]  /*6820*/  FMUL.FTZ R93, R93, R5.reuse ;  /* 0x000000055d5d7220 */ /* 0x080fe20000410000 */
[-C--:B------:R-:W-:Y:S01]  /*6830*/  FMUL.FTZ R96, R96, R5.reuse ;  /* 0x0000000560607220 */ /* 0x080fe20000410000 */
[----:B------:R-:W-:Y:S01]  /*6840*/  FMUL.FTZ R97, R97, R5 ;  /* 0x0000000561617220 */ /* 0x000fe20000410000 */
[----:B0-----:R-:W-:Y:S01]  /*6850*/  FFMA.FTZ R52, R5, R3, R180 ;  /* 0x0000000305347223 */ /* 0x001fe200000100b4 */
[----:B------:R-:W0:Y:S01]  /*6860*/  MUFU.EX2 R21, R21 ;  /* 0x0000001500157308 */ /* 0x000e220000000800 */
[-CC-:B------:R-:W-:Y:S01]  /*6870*/  FFMA.FTZ R3, R157, R8.reuse, -R50.reuse ;  /* 0x000000089d037223 */ /* 0x180fe20000010832 */
[----:B------:R-:W-:Y:S01]  /*6880*/  FFMA.FTZ R50, R215, R8, -R50 ;  /* 0x00000008d7327223 */ /* 0x000fe20000010832 */
[----:B------:R-:W-:Y:S01]  /*6890*/  FADD.FTZ R55, R51, R52 ;  /* 0x0000003433377221 */ /* 0x000fe20000010000 */
[----:B------:R-:W-:-:S02]  /*68a0*/  @!P1 VIADD R52, R54, 0x28860 ;  /* 0x0002886036349836 */ /* 0x000fc40000000000 */
[-C--:B------:R-:W-:Y:S01]  /*68b0*/  FMUL.FTZ R100, R100, R5.reuse ;  /* 0x0000000564647220 */ /* 0x080fe20000410000 */
[-C--:B------:R-:W-:Y:S01]  /*68c0*/  FMUL.FTZ R101, R101, R5.reuse ;  /* 0x0000000565657220 */ /* 0x080fe20000410000 */
[----:B--2---:R-:W-:Y:S01]  /*68d0*/  FADD.FTZ R36, R182, R55 ;  /* 0x00000037b6247221 */ /* 0x004fe20000010000 */
[----:B------:R-:W1:Y:S01]  /*68e0*/  MUFU.EX2 R172, R172 ;  /* 0x000000ac00ac7308 */ /* 0x000e620000000800 */
[C---:B---3--:R-:W-:Y:S01]  /*68f0*/  F2FP.F16.F32.PACK_AB R182, R13.reuse, R182 ;  /* 0x000000b60db6723e */ /* 0x048fe200000000ff */
[-C--:B------:R-:W-:Y:S01]  /*6900*/  FMUL.FTZ R104, R104, R5.reuse ;  /* 0x0000000568687220 */ /* 0x080fe20000410000 */
[----:B------:R-:W-:Y:S01]  /*6910*/  FADD.FTZ R55, R13, R36 ;  /* 0x000000240d377221 */ /* 0x000fe20000010000 */
[----:B------:R-:W-:Y:S01]  /*6920*/  @!P1 PRMT R52, RZ, 0x654, R52 ;  /* 0x00000654ff349816 */ /* 0x000fe20000000034 */
[-C--:B------:R-:W-:Y:S01]  /*6930*/  FMUL.FTZ R105, R105, R5.reuse ;  /* 0x0000000569697220 */ /* 0x080fe20000410000 */
[-C--:B------:R-:W-:Y:S01]  /*6940*/  FMUL.FTZ R108, R108, R5.reuse ;  /* 0x000000056c6c7220 */ /* 0x080fe20000410000 */
[----:B----4-:R-:W-:Y:S01]  /*6950*/  FADD.FTZ R36, R176, R55 ;  /* 0x00000037b0247221 */ /* 0x010fe20000010000 */
[----:B------:R-:W-:Y:S01]  /*6960*/  FADD.FTZ R55, R177, R0 ;  /* 0x00000000b1377221 */ /* 0x000fe20000010000 */
[----:B------:R-:W2:Y:S01]  /*6970*/  MUFU.EX2 R25, R25 ;  /* 0x0000001900197308 */ /* 0x000ea20000000800 */
[C---:B-----5:R-:W-:Y:S01]  /*6980*/  F2FP.F16.F32.PACK_AB R176, R15.reuse, R176 ;  /* 0x000000b00fb0723e */ /* 0x060fe200000000ff */
[----:B------:R-:W-:Y:S01]  /*6990*/  FADD.FTZ R57, R15, R36 ;  /* 0x000000240f397221 */ /* 0x000fe20000010000 */
[----:B------:R-:W-:Y:S01]  /*69a0*/  FADD.FTZ R0, R14, R55 ;  /* 0x000000370e007221 */ /* 0x000fe20000010000 */
[----:B------:R3:W-:Y:S01]  /*69b0*/  @!P1 SYNCS.ARRIVE.TRANS64.RED.A1T0 RZ, [R52+URZ], RZ ;  /* 0x000000ff34ff99a7 */ /* 0x0007e2000810043f */
[-C--:B------:R-:W-:Y:S01]  /*69c0*/  FMUL.FTZ R109, R109, R5.reuse ;  /* 0x000000056d6d7220 */ /* 0x080fe20000410000 */
[----:B------:R-:W-:Y:S01]  /*69d0*/  FADD.FTZ R36, R178, R57 ;  /* 0x00000039b2247221 */ /* 0x000fe20000010000 */
[----:B------:R-:W-:Y:S01]  /*69e0*/  FADD.FTZ R55, R179, R0 ;  /* 0x00000000b3377221 */ /* 0x000fe20000010000 */
[----:B------:R-:W4:Y:S01]  /*69f0*/  MUFU.EX2 R174, R174 ;  /* 0x000000ae00ae7308 */ /* 0x000f220000000800 */
[-C--:B------:R-:W-:Y:S01]  /*6a00*/  FMUL.FTZ R112, R112, R5.reuse ;  /* 0x0000000570707220 */ /* 0x080fe20000410000 */
[----:B0-----:R-:W-:Y:S01]  /*6a10*/  FADD.FTZ R57, R21, R36 ;  /* 0x0000002415397221 */ /* 0x001fe20000010000 */
[----:B------:R-:W-:Y:S01]  /*6a20*/  FADD.FTZ R0, R20, R55 ;  /* 0x0000003714007221 */ /* 0x000fe20000010000 */
[-C--:B------:R-:W-:Y:S01]  /*6a30*/  FMUL.FTZ R113, R113, R5.reuse ;  /* 0x0000000571717220 */ /* 0x080fe20000410000 */
[-C--:B------:R-:W-:Y:S01]  /*6a40*/  FMUL.FTZ R116, R116, R5.reuse ;  /* 0x0000000574747220 */ /* 0x080fe20000410000 */
[----:B-1----:R-:W-:Y:S01]  /*6a50*/  FADD.FTZ R36, R172, R57 ;  /* 0x00000039ac247221 */ /* 0x002fe20000010000 */
[----:B------:R-:W-:Y:S01]  /*6a60*/  FADD.FTZ R55, R173, R0 ;  /* 0x00000000ad377221 */ /* 0x000fe20000010000 */
[----:B------:R-:W0:Y:S01]  /*6a70*/  MUFU.EX2 R27, R27 ;  /* 0x0000001b001b7308 */ /* 0x000e220000000800 */
[-C--:B------:R-:W-:Y:S01]  /*6a80*/  FMUL.FTZ R117, R117, R5.reuse ;  /* 0x0000000575757220 */ /* 0x080fe20000410000 */
[----:B--2---:R-:W-:Y:S01]  /*6a90*/  FADD.FTZ R57, R25, R36 ;  /* 0x0000002419397221 */ /* 0x004fe20000010000 */
[----:B------:R-:W-:Y:S01]  /*6aa0*/  FADD.FTZ R0, R24, R55 ;  /* 0x0000003718007221 */ /* 0x000fe20000010000 */
[-C--:B------:R-:W-:Y:S01]  /*6ab0*/  FMUL.FTZ R120, R120, R5.reuse ;  /* 0x0000000578787220 */ /* 0x080fe20000410000 */
[-C--:B------:R-:W-:Y:S01]  /*6ac0*/  FMUL.FTZ R121, R121, R5.reuse ;  /* 0x0000000579797220 */ /* 0x080fe20000410000 */
[-C--:B------:R-:W-:Y:S01]  /*6ad0*/  FMUL.FTZ R124, R124, R5.reuse ;  /* 0x000000057c7c7220 */ /* 0x080fe20000410000 */
[----:B------:R-:W-:Y:S01]  /*6ae0*/  FADD.FTZ R55, R175, R0 ;  /* 0x00000000af377221 */ /* 0x000fe20000010000 */
[----:B------:R-:W1:Y:S01]  /*6af0*/  MUFU.EX2 R168, R168 ;  /* 0x000000a800a87308 */ /* 0x000e620000000800 */
[----:B----4-:R-:W-:Y:S01]  /*6b00*/  FADD.FTZ R36, R174, R57 ;  /* 0x00000039ae247221 */ /* 0x010fe20000010000 */
[-C--:B------:R-:W-:Y:S01]  /*6b10*/  FMUL.FTZ R125, R125, R5.reuse ;  /* 0x000000057d7d7220 */ /* 0x080fe20000410000 */
[----:B------:R-:W-:Y:S01]  /*6b20*/  FADD.FTZ R0, R26, R55 ;  /* 0x000000371a007221 */ /* 0x000fe20000010000 */
[-C--:B------:R-:W-:Y:S01]  /*6b30*/  FMUL.FTZ R128, R128, R5.reuse ;  /* 0x0000000580807220 */ /* 0x080fe20000410000 */
[-C--:B------:R-:W-:Y:S01]  /*6b40*/  FMUL.FTZ R129, R129, R5.reuse ;  /* 0x0000000581817220 */ /* 0x080fe20000410000 */
[-C--:B------:R-:W-:Y:S01]  /*6b50*/  FMUL.FTZ R132, R132, R5.reuse ;  /* 0x0000000584847220 */ /* 0x080fe20000410000 */
[----:B------:R-:W-:Y:S01]  /*6b60*/  FADD.FTZ R55, R169, R0 ;  /* 0x00000000a9377221 */ /* 0x000fe20000010000 */
[----:B------:R-:W2:Y:S01]  /*6b70*/  MUFU.EX2 R29, R29 ;  /* 0x0000001d001d7308 */ /* 0x000ea20000000800 */
[----:B0-----:R-:W-:Y:S01]  /*6b80*/  FADD.FTZ R57, R27, R36 ;  /* 0x000000241b397221 */ /* 0x001fe20000010000 */
[-C--:B------:R-:W-:Y:S01]  /*6b90*/  FMUL.FTZ R133, R133, R5.reuse ;  /* 0x0000000585857220 */ /* 0x080fe20000410000 */
[----:B------:R-:W-:Y:S01]  /*6ba0*/  FADD.FTZ R55, R28, R55 ;  /* 0x000000371c377221 */ /* 0x000fe20000010000 */
[-C--:B------:R-:W-:Y:S01]  /*6bb0*/  FMUL.FTZ R136, R136, R5.reuse ;  /* 0x0000000588887220 */ /* 0x080fe20000410000 */
[-C--:B------:R-:W-:Y:S01]  /*6bc0*/  FMUL.FTZ R137, R137, R5.reuse ;  /* 0x0000000589897220 */ /* 0x080fe20000410000 */
[-C--:B------:R-:W-:Y:S01]  /*6bd0*/  FMUL.FTZ R140, R140, R5.reuse ;  /* 0x000000058c8c7220 */ /* 0x080fe20000410000 */
[----:B------:R-:W-:Y:S01]  /*6be0*/  FADD.FTZ R10, R30, R55 ;  /* 0x000000371e0a7221 */ /* 0x000fe20000010000 */
[----:B------:R-:W0:Y:S01]  /*6bf0*/  MUFU.EX2 R170, R170 ;  /* 0x000000aa00aa7308 */ /* 0x000e220000000800 */
[----:B-1----:R-:W-:Y:S01]  /*6c00*/  FADD.FTZ R36, R168, R57 ;  /* 0x00000039a8247221 */ /* 0x002fe20000010000 */
[-C--:B------:R-:W-:Y:S01]  /*6c10*/  FMUL.FTZ R141, R141, R5.reuse ;  /* 0x000000058d8d7220 */ /* 0x080fe20000410000 */
[----:B------:R-:W-:Y:S01]  /*6c20*/  FADD.FTZ R10, R41, R10 ;  /* 0x0000000a290a7221 */ /* 0x000fe20000010000 */
[-C--:B------:R-:W-:Y:S01]  /*6c30*/  FMUL.FTZ R144, R144, R5.reuse ;  /* 0x0000000590907220 */ /* 0x080fe20000410000 */
[-C--:B------:R-:W-:Y:S01]  /*6c40*/  FMUL.FTZ R145, R145, R5.reuse ;  /* 0x0000000591917220 */ /* 0x080fe20000410000 */
[-C--:B------:R-:W-:Y:S01]  /*6c50*/  FMUL.FTZ R148, R148, R5.reuse ;  /* 0x0000000594947220 */ /* 0x080fe20000410000 */
[----:B------:R-:W-:Y:S01]  /*6c60*/  FMUL.FTZ R149, R149, R5 ;  /* 0x0000000595957220 */ /* 0x000fe20000410000 */
        /* <DEDUP_REMOVED lines=25> */
[----:B--2---:R-:W-:Y:S01]  /*6e00*/  FADD.FTZ R0, R152, R13 ;  /* 0x0000000d98007221 */ /* 0x004fe20000010000 */
[----:B------:R-:W-:Y:S01]  /*6e10*/  FADD.FTZ R13, R153, R10 ;  /* 0x0000000a990d7221 */ /* 0x000fe20000010000 */
[-C--:B------:R-:W-:Y:S01]  /*6e20*/  FMUL.FTZ R126, R126, R6.reuse ;  /* 0x000000067e7e7220 */ /* 0x080fe20000410000 */
[-C--:B------:R-:W-:Y:S01]  /*6e30*/  FMUL.FTZ R127, R127, R6.reuse ;  /* 0x000000067f7f7220 */ /* 0x080fe20000410000 */
[-C--:B------:R-:W-:Y:S01]  /*6e40*/  FMUL.FTZ R130, R130, R6.reuse ;  /* 0x0000000682827220 */ /* 0x080fe20000410000 */
[-C--:B------:R-:W-:Y:S01]  /*6e50*/  FMUL.FTZ R131, R131, R6.reuse ;  /* 0x0000000683837220 */ /* 0x080fe20000410000 */
[-C--:B------:R-:W-:Y:S01]  /*6e60*/  FMUL.FTZ R134, R134, R6.reuse ;  /* 0x0000000686867220 */ /* 0x080fe20000410000 */
[----:B------:R-:W2:Y:S01]  /*6e70*/  MUFU.EX2 R3, R3 ;  /* 0x0000000300037308 */ /* 0x000ea20000000800 */
        /* <DEDUP_REMOVED lines=8> */
[----:B-1----:R-:W-:Y:S01]  /*6f00*/  FADD.FTZ R10, R154, R15 ;  /* 0x0000000f9a0a7221 */ /* 0x002fe20000010000 */
[----:B------:R-:W-:Y:S01]  /*6f10*/  FADD.FTZ R13, R40, R13 ;  /* 0x0000000d280d7221 */ /* 0x000fe20000010000 */
        /* <DEDUP_REMOVED lines=8> */
[----:B------:R-:W-:Y:S01]  /*6fa0*/  IMAD.MOV.U32 R6, RZ, RZ, R9 ;  /* 0x000000ffff067224 */ /* 0x000fe200078e0009 */
[----:B------:R-:W-:Y:S01]  /*6fb0*/  F2FP.F16.F32.PACK_AB R177, R14, R177 ;  /* 0x000000b10eb1723e */ /* 0x000fe200000000ff */
[----:B------:R-:W-:Y:S01]  /*6fc0*/  IMAD.MOV.U32 R5, RZ, RZ, R11 ;  /* 0x000000ffff057224 */ /* 0x000fe200078e000b */
[----:B------:R-:W-:-:S02]  /*6fd0*/  F2FP.F16.F32.PACK_AB R180, R51, R180 ;  /* 0x000000b433b4723e */ /* 0x000fc400000000ff */
[----:B------:R-:W2:Y:S01]  /*6fe0*/  MUFU.EX2 R37, R37 ;  /* 0x0000002500257308 */ /* 0x000ea20000000800 */
[----:B0-----:R-:W-:Y:S01]  /*6ff0*/  FADD.FTZ R10, R32, R13 ;  /* 0x0000000d200a7221 */ /* 0x001fe20000010000 */
[----:B------:R-:W-:Y:S02]  /*7000*/  F2FP.F16.F32.PACK_AB R178, R21, R178 ;  /* 0x000000b215b2723e */ /* 0x000fe400000000ff */
[----:B------:R-:W-:Y:S02]  /*7010*/  F2FP.F16.F32.PACK_AB R179, R20, R179 ;  /* 0x000000b314b3723e */ /* 0x000fe400000000ff */
[----:B------:R-:W-:Y:S02]  /*7020*/  F2FP.F16.F32.PACK_AB R172, R25, R172 ;  /* 0x000000ac19ac723e */ /* 0x000fe400000000ff */
[----:B------:R-:W0:Y:S01]  /*7030*/  MUFU.EX2 R53, R53 ;  /* 0x0000003500357308 */ /* 0x000e220000000800 */
[----:B-1----:R-:W-:Y:S01]  /*7040*/  FADD.FTZ R0, R156, R15 ;  /* 0x0000000f9c007221 */ /* 0x002fe20000010000 */
[----:B------:R-:W-:-:S02]  /*7050*/  F2FP.F16.F32.PACK_AB R173, R24, R173 ;  /* 0x000000ad18ad723e */ /* 0x000fc400000000ff */
[----:B------:R-:W-:Y:S02]  /*7060*/  F2FP.F16.F32.PACK_AB R174, R27, R174 ;  /* 0x000000ae1bae723e */ /* 0x000fe400000000ff */
[----:B------:R-:W-:Y:S02]  /*7070*/  F2FP.F16.F32.PACK_AB R175, R26, R175 ;  /* 0x000000af1aaf723e */ /* 0x000fe400000000ff */
[----:B------:R-:W1:Y:S01]  /*7080*/  MUFU.EX2 R39, R39 ;  /* 0x0000002700277308 */ /* 0x000e620000000800 */
[----:B--2---:R-:W-:Y:S01]  /*7090*/  FADD.FTZ R10, R37, R10 ;  /* 0x0000000a250a7221 */ /* 0x004fe20000010000 */
[----:B------:R-:W-:Y:S02]  /*70a0*/  F2FP.F16.F32.PACK_AB R168, R29, R168 ;  /* 0x000000a81da8723e */ /* 0x000fe400000000ff */
[----:B------:R-:W-:Y:S02]  /*70b0*/  F2FP.F16.F32.PACK_AB R169, R28, R169 ;  /* 0x000000a91ca9723e */ /* 0x000fe400000000ff */
        /* <DEDUP_REMOVED lines=8> */
[----:B------:R-:W-:-:S06]  /*7140*/  F2FP.F16.F32.PACK_AB R157, R37, R32 ;  /* 0x00000020259d723e */ /* 0x000fcc00000000ff */
[----:B------:R-:W1:Y:S01]  /*7150*/  MUFU.EX2 R203, R203 ;  /* 0x000000cb00cb7308 */ /* 0x000e620000000800 */
[----:B--2---:R-:W-:-:S07]  /*7160*/  FADD.FTZ R13, R158, R13 ;  /* 0x0000000d9e0d7221 */ /* 0x004fce0000010000 */
[----:B------:R-:W2:Y:S01]  /*7170*/  MUFU.EX2 R43, R43 ;  /* 0x0000002b002b7308 */ /* 0x000ea20000000800 */
[C---:B0-----:R-:W-:Y:S01]  /*7180*/  FADD.FTZ R0, R42.reuse, R15 ;  /* 0x0000000f2a007221 */ /* 0x041fe20000010000 */
[----:B------:R-:W-:-:S06]  /*7190*/  F2FP.F16.F32.PACK_AB R159, R42, R39 ;  /* 0x000000272a9f723e */ /* 0x000fcc00000000ff */
[----:B------:R0:W4:Y:S01]  /*71a0*/  MUFU.EX2 R160, R155 ;  /* 0x0000009b00a07308 */ /* 0x0001220000000800 */
[C---:B-1----:R-:W-:Y:S01]  /*71b0*/  FADD.FTZ R13, R203.reuse, R13 ;  /* 0x0000000dcb0d7221 */ /* 0x042fe20000010000 */
[----:B------:R-:W-:-:S06]  /*71c0*/  F2FP.F16.F32.PACK_AB R158, R203, R158 ;  /* 0x0000009ecb9e723e */ /* 0x000fcc00000000ff */
[----:B------:R-:W1:Y:S01]  /*71d0*/  MUFU.EX2 R44, R44 ;  /* 0x0000002c002c7308 */ /* 0x000e620000000800 */
[----:B--2---:R-:W-:Y:S01]  /*71e0*/  FADD.FTZ R3, R43, R0 ;  /* 0x000000002b037221 */ /* 0x004fe20000010000 */
[----:B0-----:R-:W-:-:S06]  /*71f0*/  F2FP.F16.F32.PACK_AB R155, R40, R35 ;  /* 0x00000023289b723e */ /* 0x001fcc00000000ff */
[----:B------:R-:W0:Y:S01]  /*7200*/  MUFU.EX2 R205, R205 ;  /* 0x000000cd00cd7308 */ /* 0x000e220000000800 */
[----:B----4-:R-:W-:-:S07]  /*7210*/  FADD.FTZ R13, R160, R13 ;  /* 0x0000000da00d7221 */ /* 0x010fce0000010000 */
        /* <DEDUP_REMOVED lines=29> */
[----:B--2---:R-:W-:-:S04]  /*73f0*/  FADD.FTZ R13, R166, R13 ;  /* 0x0000000da60d7221 */ /* 0x004fc80000010000 */
[C---:B-1----:R-:W-:Y:S01]  /*7400*/  FADD.FTZ R3, R50.reuse, R13 ;  /* 0x0000000d32037221 */ /* 0x042fe20000010000 */
[----:B------:R-:W-:Y:S01]  /*7410*/  F2FP.F16.F32.PACK_AB R166, R50, R166 ;  /* 0x000000a632a6723e */ /* 0x000fe200000000ff */
[C---:B0-----:R-:W-:Y:S01]  /*7420*/  FADD.FTZ R0, R34.reuse, R0 ;  /* 0x0000000022007221 */ /* 0x041fe20000010000 */
[----:B------:R-:W-:Y:S01]  /*7430*/  F2FP.F16.F32.PACK_AB R167, R34, R49 ;  /* 0x0000003122a7723e */ /* 0x000fe200000000ff */
[----:B---3--:R-:W-:Y:S06]  /*7440*/  @P3 BRA `(.L_x_9174) ;  /* 0xffffffcc00c43947 */ /* 0x008fec000383ffff */
.L_x_9165:
[----:B------:R-:W-:-:S13]  /*7450*/  ISETP.GE.AND P2, PT, R4, RZ, PT ;  /* 0x000000ff0400720c */ /* 0x000fda0003f46270 */
[----:B------:R-:W-:Y:S05]  /*7460*/  @!P2 BRA `(.L_x_9175) ;  /* 0x000000280004a947 */ /* 0x000fea0003800000 */
[----:B------:R-:W-:Y:S01]  /*7470*/  IMAD.MOV.U32 R6, RZ, RZ, R9 ;  /* 0x000000ffff067224 */ /* 0x000fe200078e0009 */
[----:B------:R-:W-:Y:S01]  /*7480*/  UMOV UR43, UR36 ;  /* 0x00000024002b7c82 */ /* 0x000fe20008000000 */
[----:B------:R-:W-:Y:S01]  /*7490*/  IMAD.MOV.U32 R10, RZ, RZ, R11 ;  /* 0x000000ffff0a7224 */ /* 0x000fe200078e000b */
[----:B------:R-:W-:Y:S01]  /*74a0*/  UMOV UR44, UR37 ;  /* 0x00000025002c7c82 */ /* 0x000fe20008000000 */
[----:B------:R-:W-:-:S05]  /*74b0*/  ULDC UR45, c[0x0][0x9d8] ;  /* 0x00027600002d7ab9 */ /* 0x000fca0000000800 */
.L_x_9184:
        /* <DEDUP_REMOVED lines=9> */
.L_x_9177:
[----:B------:R-:W-:Y:S01]  /*7550*/  ULEA UR6, UR37, UR38, 0x3 ;  /* 0x0000002625067291 */ /* 0x000fe2000f8e183f */
[----:B------:R-:W-:-:S05]  /*7560*/  IMAD.U32 R5, RZ, RZ, UR36 ;  /* 0x00000024ff057e24 */ /* 0x000fca000f8e00ff */
[----:B------:R-:W-:-:S04]  /*7570*/  SHF.L.U32 R5, R5, 0x1f, RZ ;  /* 0x0000001f05057819 */ /* 0x000fc800000006ff */
[----:B------:R0:W1:Y:S01]  /*7580*/  SYNCS.PHASECHK.TRANS64.TRYWAIT P2, [UR6+0x28830], R5 ;  /* 0x02883005ff0075a7 */ /* 0x0000620008040146 */
[----:B------:R-:W-:Y:S05]  /*7590*/  @!P0 BRA `(.L_x_9178) ;  /* 0x0000000000048947 */ /* 0x000fea0003800000 */
[----:B------:R-:W-:Y:S01]  /*75a0*/  BPT.TRAP 0x1 ;  /* 0x000000040000795c */ /* 0x000fe20000300000 */
.L_x_9178:
[----:B-1----:R-:W-:Y:S05]  /*75b0*/  @P2 BRA `(.L_x_9176) ;  /* 0x0000000000082947 */ /* 0x002fea0003800000 */
[----:B------:R-:W1:Y:S02]  /*75c0*/  SYNCS.PHASECHK.TRANS64.TRYWAIT P2, [UR6+0x28830], R5 ;  /* 0x02883005ff0075a7 */ /* 0x000e640008040146 */
[----:B-1----:R-:W-:Y:S05]  /*75d0*/  @!P2 BRA `(.L_x_9179) ;  /* 0x000000b000d8a947 */ /* 0x002fea0003800000 */
.L_x_9176:
[----:B------:R-:W2:Y:S01]  /*75e0*/  S2R R7, SR_TID.X ;  /* 0x0000000000077919 */ /* 0x000ea20000002100 */
        /* <DEDUP_REMOVED lines=16> */
[----:B--2---:R-:W-:-:S05]  /*76f0*/  SHF.R.U32.HI R7, RZ, 0x7, R7 ;  /* 0x00000007ff077819 */ /* 0x004fca0000011607 */
[----:B01----:R-:W-:-:S05]  /*7700*/  VIADD R5, R7, 0x8 ;  /* 0x0000000807057836 */ /* 0x003fca0000000000 */
        /* <DEDUP_REMOVED lines=28> */
.L_x_9181:
[----:B------:R-:W-:Y:S01]  /*78d0*/  ULEA UR6, UR44, UR38, 0x3 ;  /* 0x000000262c067291 */ /* 0x000fe2000f8e183f */
[----:B------:R-:W-:-:S05]  /*78e0*/  IMAD.U32 R5, RZ, RZ, UR43 ;  /* 0x0000002bff057e24 */ /* 0x000fca000f8e00ff */
[----:B------:R-:W-:-:S04]  /*78f0*/  SHF.L.U32 R5, R5, 0x1f, RZ ;  /* 0x0000001f05057819 */ /* 0x000fc800000006ff */
[----:B------:R0:W1:Y:S01]  /*7900*/  SYNCS.PHASECHK.TRANS64.TRYWAIT P2, [UR6+0x28850], R5 ;  /* 0x02885005ff0075a7 */ /* 0x0000620008040146 */
[----:B------:R-:W-:Y:S05]  /*7910*/  @!P0 BRA `(.L_x_9182) ;  /* 0x0000000000048947 */ /* 0x000fea0003800000 */
[----:B------:R-:W-:Y:S01]  /*7920*/  BPT.TRAP 0x1 ;  /* 0x000000040000795c */ /* 0x000fe20000300000 */
.L_x_9182:
[----:B-1----:R-:W-:Y:S05]  /*7930*/  @P2 BRA `(.L_x_9180) ;  /* 0x0000000000082947 */ /* 0x002fea0003800000 */
[----:B------:R-:W1:Y:S02]  /*7940*/  SYNCS.PHASECHK.TRANS64.TRYWAIT P2, [UR6+0x28850], R5 ;  /* 0x02885005ff0075a7 */ /* 0x000e640008040146 */
[----:B-1----:R-:W-:Y:S05]  /*7950*/  @!P2 BRA `(.L_x_9183) ;  /* 0x000000b00010a947 */ /* 0x002fea0003800000 */
.L_x_9180:
[----:B------:R-:W-:Y:S01]  /*7960*/  UIADD3 UR6, UR38, 0x400, URZ ;  /* 0x0000040026067890 */ /* 0x000fe2000fffe03f */
[----:B------:R-:W-:Y:S01]  /*7970*/  WARPGROUP.ARRIVE ;  /* 0x00000000000079c5 */ /* 0x000fe20000000000 */
[----:B------:R-:W-:Y:S01]  /*7980*/  UMOV UR7, 0x40000040 ;  /* 0x4000004000077882 */ /* 0x000fe20000000000 */
[----:B------:R-:W-:Y:S01]  /*7990*/  UMOV UR11, 0x40000040 ;  /* 0x40000040000b7882 */ /* 0x000fe20000000000 */
[----:B------:R-:W-:Y:S01]  /*79a0*/  USHF.R.U32.HI UR6, URZ, 0x4, UR6 ;  /* 0x000000043f067899 */ /* 0x000fe20008011606 */
[----:B01----:R-:W-:Y:S01]  /*79b0*/  FMUL.FTZ R5, R24, UR45 ;  /* 0x0000002d18057c20 */ /* 0x003fe20008410000 */
[----:B------:R-:W-:Y:S01]  /*79c0*/  FMUL.FTZ R7, R25, UR45 ;  /* 0x0000002d19077c20 */ /* 0x000fe20008410000 */
[----:B------:R-:W-:Y:S01]  /*79d0*/  FMUL.FTZ R9, R28, UR45 ;  /* 0x0000002d1c097c20 */ /* 0x000fe20008410000 */
[----:B------:R-:W-:Y:S01]  /*79e0*/  ULOP3.LUT UR6, UR6, 0x3fff, URZ, 0xc0, !UPT ;  /* 0x00003fff06067892 */ /* 0x000fe2000f8ec03f */
[----:B------:R-:W-:Y:S01]  /*79f0*/  FMUL.FTZ R21, R29, UR45 ;  /* 0x0000002d1d157c20 */ /* 0x000fe20008410000 */
[----:B------:R-:W-:Y:S01]  /*7a00*/  FMUL.FTZ R15, R27, UR45 ;  /* 0x0000002d1b0f7c20 */ /* 0x000fe20008410000 */
[----:B------:R-:W0:Y:S01]  /*7a10*/  MUFU.TANH R5, R5 ;  /* 0x0000000500057308 */ /* 0x000e220000002400 */
[----:B------:R-:W-:Y:S01]  /*7a20*/  ULOP3.LUT UR6, UR6, 0x4000000, URZ, 0xfc, !UPT ;  /* 0x0400000006067892 */ /* 0x000fe2000f8efc3f */
[----:B------:R-:W-:Y:S01]  /*7a30*/  FMUL.FTZ R27, R32, UR45 ;  /* 0x0000002d201b7c20 */ /* 0x000fe20008410000 */
[----:B------:R-:W-:Y:S01]  /*7a40*/  FMUL.FTZ R29, R33, UR45 ;  /* 0x0000002d211d7c20 */ /* 0x000fe20008410000 */
[----:B------:R-:W-:Y:S01]  /*7a50*/  FMUL.FTZ R33, R35, UR45 ;  /* 0x0000002d23217c20 */ /* 0x000fe20008410000 */
[----:B------:R-:W-:Y:S01]  /*7a60*/  ULEA UR6, UR44, UR6, 0xb ;  /* 0x000000062c067291 */ /* 0x000fe2000f8e583f */
[----:B------:R-:W-:Y:S01]  /*7a70*/  FMUL.FTZ R35, R36, UR45 ;  /* 0x0000002d24237c20 */ /* 0x000fe20008410000 */
[----:B------:R-:W-:Y:S01]  /*7a80*/  FMUL.FTZ R37, R37, UR45 ;  /* 0x0000002d25257c20 */ /* 0x000fe20008410000 */
[----:B------:R-:W1:Y:S01]  /*7a90*/  MUFU.TANH R7, R7 ;  /* 0x0000000700077308 */ /* 0x000e620000002400 */
[----:B------:R-:W-:Y:S01]  /*7aa0*/  UIADD3 UR10, UR6, 0x80, URZ ;  /* 0x00000080060a7890 */ /* 0x000fe2000fffe03f */
[----:B------:R-:W-:Y:S01]  /*7ab0*/  FMUL.FTZ R41, R41, UR45 ;  /* 0x0000002d29297c20 */ /* 0x000fe20008410000 */
[----:B------:R-:W-:Y:S01]  /*7ac0*/  FMUL.FTZ R201, R44, UR45 ;  /* 0x0000002d2cc97c20 */ /* 0x000fe20008410000 */
[----:B------:R-:W-:Y:S01]  /*7ad0*/  FMUL.FTZ R203, R49, UR45 ;  /* 0x0000002d31cb7c20 */ /* 0x000fe20008410000 */
[----:B------:R-:W-:Y:S01]  /*7ae0*/  FMUL.FTZ R205, R52, UR45 ;  /* 0x0000002d34cd7c20 */ /* 0x000fe20008410000 */
[----:B------:R-:W-:Y:S01]  /*7af0*/  HGMMA.64x128x16.F32 R88, R180, gdesc[UR4].tnspB, R88, gsb0 ;  /* 0x41e00004b4587df0 */ /* 0x000fe20008000858 */
        /* <DEDUP_REMOVED lines=55> */
[----:B------:R-:W-:Y:S01]  /*7e70*/  UMOV UR7, 0x40000040 ;  /* 0x4000004000077882 */ /* 0x000fe20000000000 */
[----:B------:R-:W0:Y:S01]  /*7e80*/  S2R R198, SR_TID.X ;  /* 0x0000000000c67919 */ /* 0x000e220000002100 */
[----:B------:R-:W-:Y:S01]  /*7e90*/  MUFU.TANH R201, R201 ;  /* 0x000000c900c97308 */ /* 0x000fe20000002400 */
[----:B-1----:R-:W-:Y:S01]  /*7ea0*/  FMNMX.FTZ R8, R37, R8, !PT ;  /* 0x0000000825087209 */ /* 0x002fe20007810000 */
[----:B------:R-:W-:Y:S01]  /*7eb0*/  UMOV UR43, UR36 ;  /* 0x00000024002b7c82 */ /* 0x000fe20008000000 */
[C---:B------:R-:W-:Y:S01]  /*7ec0*/  ISETP.GT.AND P2, PT, R4.reuse, RZ, PT ;  /* 0x000000ff0400720c */ /* 0x040fe20003f44270 */
[----:B------:R-:W-:-:S04]  /*7ed0*/  VIADD R4, R4, 0xffffffff ;  /* 0xffffffff04047836 */ /* 0x000fc80000000000 */
[----:B------:R-:W-:Y:S08]  /*7ee0*/  MUFU.TANH R203, R203 ;  /* 0x000000cb00cb7308 */ /* 0x000ff00000002400 */
[----:B------:R-:W-:Y:S08]  /*7ef0*/  MUFU.TANH R205, R205 ;  /* 0x000000cd00cd7308 */ /* 0x000ff00000002400 */
[----:B------:R-:W-:Y:S01]  /*7f00*/  MUFU.TANH R207, R207 ;  /* 0x000000cf00cf7308 */ /* 0x000fe20000002400 */
[----:B0-----:R-:W-:-:S07]  /*7f10*/  SHF.R.U32.HI R198, RZ, 0x7, R198 ;  /* 0x00000007ffc67819 */ /* 0x001fce00000116c6 */
        /* <DEDUP_REMOVED lines=8> */
[----:B------:R-:W-:Y:S01]  /*7fa0*/  MUFU.TANH R215, R215 ;  /* 0x000000d700d77308 */ /* 0x000fe20000002400 */
[----:B------:R-:W-:Y:S02]  /*7fb0*/  WARPGROUP.DEPBAR.LE gsb0, 0x0 ;  /* 0x00008000000079c5 */ /* 0x000fe40000010000 */
[----:B------:R-:W-:Y:S01]  /*7fc0*/  WARPGROUP.ARRIVE ;  /* 0x00000000000079c5 */ /* 0x000fe20000000000 */
[----:B------:R-:W-:-:S04]  /*7fd0*/  FMUL.FTZ R183, R40, UR45 ;  /* 0x0000002d28b77c20 */ /* 0x000fc80008410000 */
[----:B------:R-:W1:Y:S01]  /*7fe0*/  MUFU.TANH R25, R25 ;  /* 0x0000001900197308 */ /* 0x000e620000002400 */
[----:B------:R-:W-:Y:S01]  /*7ff0*/  FMUL.FTZ R181, R38, UR45 ;  /* 0x0000002d26b57c20 */ /* 0x000fe20008410000 */
[----:B0-----:R-:W-:Y:S01]  /*8000*/  FMNMX.FTZ R14, R17, R14, !PT ;  /* 0x0000000e110e7209 */ /* 0x001fe20007810000 */
[----:B------:R-:W-:Y:S01]  /*8010*/  HGMMA.64x128x16.F32 R88, R176, gdesc[UR8].tnspB, R88, gsb0 ;  /* 0x41e00008b0587df0 */ /* 0x000fe20008000858 */
[----:B------:R-:W-:Y:S01]  /*8020*/  UIADD3 UR10, UR6, 0x100, URZ ;  /* 0x00000100060a7890 */ /* 0x000fe2000fffe03f */
[----:B------:R-:W-:-:S03]  /*8030*/  UMOV UR11, 0x40000040 ;  /* 0x40000040000b7882 */ /* 0x000fc60000000000 */
[----:B------:R-:W0:Y:S08]  /*8040*/  MUFU.TANH R183, R183 ;  /* 0x000000b700b77308 */ /* 0x000e300000002400 */
[----:B------:R-:W2:Y:S01]  /*8050*/  MUFU.TANH R31, R31 ;  /* 0x0000001f001f7308 */ /* 0x000ea20000002400 */
[----:B-1----:R-:W-:-:S07]  /*8060*/  FMNMX.FTZ R14, R25, R14, !PT ;  /* 0x0000000e190e7209 */ /* 0x002fce0007810000 */
[----:B------:R-:W1:Y:S01]  /*8070*/  MUFU.TANH R33, R33 ;  /* 0x0000002100217308 */ /* 0x000e620000002400 */
[----:B0-----:R-:W-:-:S04]  /*8080*/  FMNMX.FTZ R8, R183, R8, !PT ;  /* 0x00000008b7087209 */ /* 0x001fc80007810000 */
[----:B------:R-:W-:-:S03]  /*8090*/  FMNMX.FTZ R8, R41, R8, !PT ;  /* 0x0000000829087209 */ /* 0x000fc60007810000 */
[----:B------:R-:W-:Y:S01]  /*80a0*/  MUFU.TANH R217, R217 ;  /* 0x000000d900d97308 */ /* 0x000fe20000002400 */
[----:B------:R-:W-:Y:S02]  /*80b0*/  FMNMX.FTZ R8, R201, R8, !PT ;  /* 0x00000008c9087209 */ /* 0x000fe40007810000 */
[----:B--2---:R-:W-:-:S05]  /*80c0*/  FMNMX.FTZ R14, R31, R14, !PT ;  /* 0x0000000e1f0e7209 */ /* 0x004fca0007810000 */
        /* <DEDUP_REMOVED lines=42> */
[----:B------:R-:W-:-:S02]  /*8370*/  FMNMX.FTZ R14, R49, R14, !PT ;  /* 0x0000000e310e7209 */ /* 0x000fc40007810000 */
[----:B------:R-:W-:Y:S02]  /*8380*/  FMNMX.FTZ R8, R211, R8, !PT ;  /* 0x00000008d3087209 */ /* 0x000fe40007810000 */
[----:B------:R-:W-:Y:S01]  /*8390*/  FMNMX.FTZ R14, R51, R14, !PT ;  /* 0x0000000e330e7209 */ /* 0x000fe20007810000 */
[----:B------:R-:W2:Y:S01]  /*83a0*/  MUFU.TANH R57, R57 ;  /* 0x0000003900397308 */ /* 0x000ea20000002400 */
[----:B------:R-:W-:Y:S02]  /*83b0*/  FMNMX.FTZ R8, R213, R8, !PT ;  /* 0x00000008d5087209 */ /* 0x000fe40007810000 */
[----:B0-----:R-:W-:Y:S02]  /*83c0*/  FMNMX.FTZ R14, R53, R14, !PT ;  /* 0x0000000e350e7209 */ /* 0x001fe40007810000 */
[----:B------:R-:W-:-:S03]  /*83d0*/  FMNMX.FTZ R8, R215, R8, !PT ;  /* 0x00000008d7087209 */ /* 0x000fc60007810000 */
[----:B------:R-:W0:Y:S01]  /*83e0*/  MUFU.TANH R59, R59 ;  /* 0x0000003b003b7308 */ /* 0x000e220000002400 */
[----:B-1----:R-:W-:-:S07]  /*83f0*/  FMNMX.FTZ R14, R55, R14, !PT ;  /* 0x0000000e370e7209 */ /* 0x002fce0007810000 */
[----:B------:R-:W1:Y:S01]  /*8400*/  MUFU.TANH R61, R61 ;  /* 0x0000003d003d7308 */ /* 0x000e620000002400 */
[----:B--2---:R-:W-:-:S07]  /*8410*/  FMNMX.FTZ R14, R57, R14, !PT ;  /* 0x0000000e390e7209 */ /* 0x004fce0007810000 */
[----:B------:R-:W2:Y:S01]  /*8420*/  MUFU.TANH R63, R63 ;  /* 0x0000003f003f7308 */ /* 0x000ea20000002400 */
[----:B0-----:R-:W-:-:S07]  /*8430*/  FMNMX.FTZ R14, R59, R14, !PT ;  /* 0x0000000e3b0e7209 */ /* 0x001fce0007810000 */
[----:B------:R-:W-:Y:S01]  /*8440*/  MUFU.TANH R67, R67 ;  /* 0x0000004300437308 */ /* 0x000fe20000002400 */
[----:B-1----:R-:W-:-:S07]  /*8450*/  FMNMX.FTZ R14, R61, R14, !PT ;  /* 0x0000000e3d0e7209 */ /* 0x002fce0007810000 */
[----:B------:R-:W-:Y:S01]  /*8460*/  MUFU.TANH R69, R69 ;  /* 0x0000004500457308 */ /* 0x000fe20000002400 */
[----:B--2---:R-:W-:-:S07]  /*8470*/  FMNMX.FTZ R14, R63, R14, !PT ;  /* 0x0000000e3f0e7209 */ /* 0x004fce0007810000 */
        /* <DEDUP_REMOVED lines=39> */
[----:B------:R-:W-:-:S03]  /*86f0*/  FMNMX.FTZ R14, R85, R14, !PT ;  /* 0x0000000e550e7209 */ /* 0x000fc60007810000 */
[----:B------:R-:W1:Y:S01]  /*8700*/  SHFL.BFLY PT, R11, R8, 0x2, 0x1f ;  /* 0x0c401f00080b7f89 */ /* 0x000e6200000e0000 */
[----:B0-----:R-:W-:Y:S02]  /*8710*/  FMNMX.FTZ R14, R83, R14, !PT ;  /* 0x0000000e530e7209 */ /* 0x001fe40007810000 */
[----:B-1----:R-:W-:Y:S02]  /*8720*/  FMNMX.FTZ R11, R8, R11, !PT ;  /* 0x0000000b080b7209 */ /* 0x002fe40007810000 */
[----:B------:R-:W0:Y:S03]  /*8730*/  LDC R8, c[0x0][0x988] ;  /* 0x00026200ff087b82 */ /* 0x000e260000000800 */
[----:B------:R-:W1:Y:S02]  /*8740*/  SHFL.BFLY PT, R12, R11, 0x1, 0x1f ;  /* 0x0c201f000b0c7f89 */ /* 0x000e6400000e0000 */
[----:B-1----:R-:W-:-:S05]  /*8750*/  FMNMX.FTZ R11, R11, R12, !PT ;  /* 0x0000000c0b0b7209 */ /* 0x002fca0007810000 */
[----:B0-----:R-:W-:-:S04]  /*8760*/  FMUL.FTZ R12, R11, R8 ;  /* 0x000000080b0c7220 */ /* 0x001fc80000410000 */
[-CC-:B------:R-:W-:Y:S01]  /*8770*/  FFMA.FTZ R182, R9, R8.reuse, -R12.reuse ;  /* 0x0000000809b67223 */ /* 0x180fe2000001080c */
[-CC-:B------:R-:W-:Y:S01]  /*8780*/  FFMA.FTZ R180, R7, R8.reuse, -R12.reuse ;  /* 0x0000000807b47223 */ /* 0x180fe2000001080c */
[-CC-:B------:R-:W-:Y:S01]  /*8790*/  FFMA.FTZ R7, R21, R8.reuse, -R12.reuse ;  /* 0x0000000815077223 */ /* 0x180fe2000001080c */
[-CC-:B------:R-:W-:Y:S01]  /*87a0*/  FFMA.FTZ R176, R27, R8.reuse, -R12.reuse ;  /* 0x000000081bb07223 */ /* 0x180fe2000001080c */
[----:B------:R-:W-:Y:S02]  /*87b0*/  WARPGROUP.DEPBAR.LE gsb0, 0x0 ;  /* 0x00008000000079c5 */ /* 0x000fe40000010000 */
[----:B------:R-:W-:Y:S01]  /*87c0*/  WARPGROUP.ARRIVE ;  /* 0x00000000000079c5 */ /* 0x000fe20000000000 */
[----:B------:R-:W-:Y:S01]  /*87d0*/  FMUL.FTZ R169, R86, UR45 ;  /* 0x0000002d56a97c20 */ /* 0x000fe20008410000 */
[-CC-:B------:R-:W-:Y:S01]  /*87e0*/  FFMA.FTZ R21, R29, R8.reuse, -R12.reuse ;  /* 0x000000081d157223 */ /* 0x180fe2000001080c */
        /* <DEDUP_REMOVED lines=21> */
[----:B------:R-:W-:Y:S01]  /*8940*/  FADD.FTZ R171, -R11, R10 ;  /* 0x0000000a0bab7221 */ /* 0x000fe20000010100 */
[----:B0-----:R-:W-:Y:S01]  /*8950*/  FMNMX.FTZ R14, R169, R14, !PT ;  /* 0x0000000ea90e7209 */ /* 0x001fe20007810000 */
[----:B------:R-:W-:Y:S02]  /*8960*/  MUFU.EX2 R5, R5 ;  /* 0x0000000500057308 */ /* 0x000fe40000000800 */
[----:B------:R-:W-:Y:S01]  /*8970*/  FMUL.FTZ R10, R171, R8 ;  /* 0x00000008ab0a7220 */ /* 0x000fe20000410000 */
[----:B------:R-:W-:Y:S01]  /*8980*/  FMNMX.FTZ R9, R87, R14, !PT ;  /* 0x0000000e57097209 */ /* 0x000fe20007810000 */
[----:B------:R-:W-:-:S04]  /*8990*/  FFMA.FTZ R14, R221, R8, -R12 ;  /* 0x00000008dd0e7223 */ /* 0x000fc8000001080c */
[----:B------:R-:W0:Y:S01]  /*89a0*/  SHFL.BFLY PT, R16, R9, 0x2, 0x1f ;  /* 0x0c401f0009107f89 */ /* 0x000e2200000e0000 */
[----:B------:R-:W1:Y:S08]  /*89b0*/  MUFU.EX2 R10, R10 ;  /* 0x0000000a000a7308 */ /* 0x000e700000000800 */
[----:B------:R-:W2:Y:S08]  /*89c0*/  MUFU.EX2 R180, R180 ;  /* 0x000000b400b47308 */ /* 0x000eb00000000800 */
[----:B------:R-:W3:Y:S01]  /*89d0*/  MUFU.EX2 R182, R182 ;  /* 0x000000b600b67308 */ /* 0x000ee20000000800 */
[----:B-1----:R-:W-:Y:S01]  /*89e0*/  FFMA.FTZ R3, R10, R3, R5 ;  /* 0x000000030a037223 */ /* 0x002fe20000010005 */
[----:B0-----:R-:W-:Y:S01]  /*89f0*/  FMNMX.FTZ R24, R9, R16, !PT ;  /* 0x0000001009187209 */ /* 0x001fe20007810000 */
[----:B------:R-:W-:-:S05]  /*8a00*/  FFMA.FTZ R16, R225, R8, -R12 ;  /* 0x00000008e1107223 */ /* 0x000fca000001080c */
[----:B------:R-:W0:Y:S01]  /*8a10*/  MUFU.EX2 R7, R7 ;  /* 0x0000000700077308 */ /* 0x000e220000000800 */
[C---:B--2---:R-:W-:Y:S01]  /*8a20*/  FADD.FTZ R3, R180.reuse, R3 ;  /* 0x00000003b4037221 */ /* 0x044fe20000010000 */
[----:B------:R-:W-:Y:S01]  /*8a30*/  F2FP.F16.F32.PACK_AB R180, R180, R5 ;  /* 0x00000005b4b4723e */ /* 0x000fe200000000ff */
[----:B------:R-:W1:Y:S05]  /*8a40*/  SHFL.BFLY PT, R9, R24, 0x1, 0x1f ;  /* 0x0c201f0018097f89 */ /* 0x000e6a00000e0000 */
[----:B------:R-:W-:Y:S01]  /*8a50*/  MUFU.EX2 R176, R176 ;  /* 0x000000b000b07308 */ /* 0x000fe20000000800 */
[----:B---3--:R-:W-:-:S07]  /*8a60*/  FADD.FTZ R44, R182, R3 ;  /* 0x00000003b62c7221 */ /* 0x008fce0000010000 */
[----:B------:R-:W-:Y:S01]  /*8a70*/  MUFU.EX2 R21, R21 ;  /* 0x0000001500157308 */ /* 0x000fe20000000800 */
[----:B0-----:R-:W-:-:S07]  /*8a80*/  F2FP.F16.F32.PACK_AB R182, R7, R182 ;  /* 0x000000b607b6723e */ /* 0x001fce00000000ff */
[----:B------:R-:W-:Y:S01]  /*8a90*/  MUFU.EX2 R178, R178 ;  /* 0x000000b200b27308 */ /* 0x000fe20000000800 */
[----:B-1----:R-:W-:-:S07]  /*8aa0*/  FMNMX.FTZ R9, R24, R9, !PT ;  /* 0x0000000918097209 */ /* 0x002fce0007810000 */
        /* <DEDUP_REMOVED lines=12> */
[----:B------:R-:W-:Y:S01]  /*8b70*/  FFMA.FTZ R155, R215, R8, -R12 ;  /* 0x00000008d79b7223 */ /* 0x000fe2000001080c */
[----:B------:R-:W-:Y:S01]  /*8b80*/  MUFU.EX2 R170, R170 ;  /* 0x000000aa00aa7308 */ /* 0x000fe20000000800 */
[----:B------:R-:W-:Y:S01]  /*8b90*/  HGMMA.64x128x16.F32 R88, R156, gdesc[UR8].tnspB, R88, gsb0 ;  /* 0x41e000089c587df0 */ /* 0x000fe20008000858 */
[----:B------:R-:W-:Y:S01]  /*8ba0*/  UIADD3 UR10, UR6, 0x300, URZ ;  /* 0x00000300060a7890 */ /* 0x000fe2000fffe03f */
[----:B------:R-:W-:Y:S01]  /*8bb0*/  UMOV UR11, 0x40000040 ;  /* 0x40000040000b7882 */ /* 0x000fe20000000000 */
[----:B------:R-:W-:-:S04]  /*8bc0*/  UIADD3 UR6, UR6, 0x380, URZ ;  /* 0x0000038006067890 */ /* 0x000fc8000fffe03f */
        /* <DEDUP_REMOVED lines=8> */
[----:B------:R-:W1:Y:S08]  /*8c50*/  MUFU.EX2 R203, R203 ;  /* 0x000000cb00cb7308 */ /* 0x000e700000000800 */
        /* <DEDUP_REMOVED lines=10> */
[-C--:B------:R-:W-:Y:S01]  /*8d00*/  FMUL.FTZ R12, R9, R8.reuse ;  /* 0x00000008090c7220 */ /* 0x080fe20000410000 */
[----:B------:R-:W-:Y:S01]  /*8d10*/  HGMMA.64x128x16.F32 R88, R160, gdesc[UR8].tnspB, R88, gsb0 ;  /* 0x41e00008a0587df0 */ /* 0x000fe20008000858 */
[----:B------:R-:W-:Y:S02]  /*8d20*/  MUFU.EX2 R156, R156 ;  /* 0x0000009c009c7308 */ /* 0x000fe40000000800 */
[----:B------:R-:W-:Y:S01]  /*8d30*/  FFMA.FTZ R183, R17, R8, -R12 ;  /* 0x0000000811b77223 */ /* 0x000fe2000001080c */
[----:B------:R-:W-:-:S02]  /*8d40*/  IMAD.U32 R17, RZ, RZ, UR37 ;  /* 0x00000025ff117e24 */ /* 0x000fc4000f8e00ff */
[-CC-:B------:R-:W-:Y:S01]  /*8d50*/  FFMA.FTZ R177, R31, R8.reuse, -R12.reuse ;  /* 0x000000081fb17223 */ /* 0x180fe2000001080c */
[-CC-:B------:R-:W-:Y:S01]  /*8d60*/  FFMA.FTZ R26, R25, R8.reuse, -R12.reuse ;  /* 0x00000008191a7223 */ /* 0x180fe2000001080c */
[----:B------:R-:W-:Y:S01]  /*8d70*/  IADD3 R25, -R198, 0xb, RZ ;  /* 0x0000000bc6197810 */ /* 0x000fe20007ffe1ff */
[-CC-:B------:R-:W-:Y:S01]  /*8d80*/  FFMA.FTZ R28, R33, R8.reuse, -R12.reuse ;  /* 0x00000008211c7223 */ /* 0x180fe2000001080c */
[----:B------:R-:W-:Y:S01]  /*8d90*/  @!P1 LEA R17, R17, UR38, 0x3 ;  /* 0x0000002611119c11 */ /* 0x000fe2000f8e18ff */
[----:B------:R-:W-:Y:S01]  /*8da0*/  MUFU.EX2 R183, R183 ;  /* 0x000000b700b77308 */ /* 0x000fe20000000800 */
[-CC-:B------:R-:W-:Y:S01]  /*8db0*/  FFMA.FTZ R179, R181, R8.reuse, -R12.reuse ;  /* 0x00000008b5b37223 */ /* 0x180fe2000001080c */
[-CC-:B------:R-:W-:Y:S01]  /*8dc0*/  FFMA.FTZ R30, R39, R8.reuse, -R12.reuse ;  /* 0x00000008271e7223 */ /* 0x180fe2000001080c */
[-CC-:B------:R-:W-:Y:S01]  /*8dd0*/  FFMA.FTZ R173, R199, R8.reuse, -R12.reuse ;  /* 0x00000008c7ad7223 */ /* 0x180fe2000001080c */
[----:B------:R-:W-:Y:S02]  /*8de0*/  @!P1 VIADD R31, R17, 0x28840 ;  /* 0x00028840111f9836 */ /* 0x000fe40000000000 */
[-CC-:B------:R-:W-:Y:S01]  /*8df0*/  FFMA.FTZ R32, R43, R8.reuse, -R12.reuse ;  /* 0x000000082b207223 */ /* 0x180fe2000001080c */
[-CC-:B------:R-:W-:Y:S01]  /*8e00*/  FFMA.FTZ R175, R45, R8.reuse, -R12.reuse ;  /* 0x000000082daf7223 */ /* 0x180fe2000001080c */
[-CC-:B------:R-:W-:Y:S01]  /*8e10*/  FFMA.FTZ R34, R47, R8.reuse, -R12.reuse ;  /* 0x000000082f227223 */ /* 0x180fe2000001080c */
[----:B------:R-:W-:Y:S01]  /*8e20*/  MUFU.EX2 R26, R26 ;  /* 0x0000001a001a7308 */ /* 0x000fe20000000800 */
[----:B------:R-:W-:Y:S01]  /*8e30*/  @!P1 PRMT R31, RZ, 0x654, R31 ;  /* 0x00000654ff1f9816 */ /* 0x000fe2000000001f */
        /* <DEDUP_REMOVED lines=33> */
[----:B------:R-:W-:Y:S01]  /*9050*/  FADD.FTZ R161, -R9, R6 ;  /* 0x0000000609a17221 */ /* 0x000fe20000010100 */
[-CC-:B------:R-:W-:Y:S01]  /*9060*/  FFMA.FTZ R6, R13, R8.reuse, -R12.reuse ;  /* 0x000000080d067223 */ /* 0x180fe2000001080c */
[-CC-:B------:R-:W-:Y:S01]  /*9070*/  FFMA.FTZ R13, R15, R8.reuse, -R12.reuse ;  /* 0x000000080f0d7223 */ /* 0x180fe2000001080c */
[-C--:B------:R-:W-:Y:S01]  /*9080*/  FFMA.FTZ R15, R49, R8.reuse, -R12 ;  /* 0x00000008310f7223 */ /* 0x080fe2000001080c */
[----:B------:R-:W-:Y:S01]  /*9090*/  FMUL.FTZ R161, R161, R8 ;  /* 0x00000008a1a17220 */ /* 0x000fe20000410000 */
[----:B------:R-:W-:Y:S01]  /*90a0*/  HGMMA.64x128x16.F32 R88, R164, gdesc[UR4].tnspB, R88, gsb0 ;  /* 0x41e00004a4587df0 */ /* 0x000fe20008000858 */
[----:B------:R-:W-:Y:S01]  /*90b0*/  MUFU.EX2 R67, R67 ;  /* 0x0000004300437308 */ /* 0x000fe20000000800 */
[----:B0-----:R-:W-:Y:S02]  /*90c0*/  F2FP.F16.F32.PACK_AB R160, R201, R14 ;  /* 0x0000000ec9a0723e */ /* 0x001fe400000000ff */
[----:B-1----:R-:W-:-:S05]  /*90d0*/  F2FP.F16.F32.PACK_AB R162, R203, R16 ;  /* 0x00000010cba2723e */ /* 0x002fca00000000ff */
        /* <DEDUP_REMOVED lines=22> */
[----:B------:R1:W-:Y:S01]  /*9240*/  @!P1 SYNCS.ARRIVE.TRANS64.RED.A1T0 RZ, [R31+URZ], RZ ;  /* 0x000000ff1fff99a7 */ /* 0x0003e2000810043f */
[-C--:B------:R-:W-:Y:S01]  /*9250*/  FMUL.FTZ R88, R88, R10.reuse ;  /* 0x0000000a58587220 */ /* 0x080fe20000410000 */
[----:B0-----:R-:W-:Y:S01]  /*9260*/  FADD.FTZ R25, R183, R42 ;  /* 0x0000002ab7197221 */ /* 0x001fe20000010000 */
[----:B------:R-:W-:Y:S01]  /*9270*/  F2FP.F16.F32.PACK_AB R183, R26, R183 ;  /* 0x000000b71ab7723e */ /* 0x000fe200000000ff */
[-C--:B------:R-:W-:Y:S01]  /*9280*/  FMUL.FTZ R89, R89, R10.reuse ;  /* 0x0000000a59597220 */ /* 0x080fe20000410000 */
[----:B------:R-:W-:Y:S01]  /*9290*/  FMUL.FTZ R92, R92, R10 ;  /* 0x0000000a5c5c7220 */ /* 0x000fe20000410000 */
[----:B------:R-:W-:Y:S01]  /*92a0*/  FADD.FTZ R42, R26, R25 ;  /* 0x000000191a2a7221 */ /* 0x000fe20000010000 */
[----:B------:R-:W-:Y:S01]  /*92b0*/  FFMA.FTZ R25, R65, R8, -R12 ;  /* 0x0000000841197223 */ /* 0x000fe2000001080c */
[----:B-1----:R-:W-:Y:S01]  /*92c0*/  IMAD.U32 R31, RZ, RZ, UR44 ;  /* 0x0000002cff1f7e24 */ /* 0x002fe2000f8e00ff */
[----:B------:R-:W-:Y:S01]  /*92d0*/  UMOV UR44, UR37 ;  /* 0x00000025002c7c82 */ /* 0x000fe20008000000 */
[-C--:B------:R-:W-:Y:S01]  /*92e0*/  FMUL.FTZ R93, R93, R10.reuse ;  /* 0x0000000a5d5d7220 */ /* 0x080fe20000410000 */
[-C--:B------:R-:W-:Y:S01]  /*92f0*/  FMUL.FTZ R96, R96, R10.reuse ;  /* 0x0000000a60607220 */ /* 0x080fe20000410000 */
[-C--:B------:R-:W-:Y:S01]  /*9300*/  FMUL.FTZ R97, R97, R10.reuse ;  /* 0x0000000a61617220 */ /* 0x080fe20000410000 */
[----:B------:R-:W-:Y:S01]  /*9310*/  @!P1 LEA R31, R31, UR38, 0x3 ;  /* 0x000000261f1f9c11 */ /* 0x000fe2000f8e18ff */
[----:B------:R-:W0:Y:S01]  /*9320*/  MUFU.EX2 R25, R25 ;  /* 0x0000001900197308 */ /* 0x000e220000000800 */
[-C--:B------:R-:W-:Y:S01]  /*9330*/  FMUL.FTZ R100, R100, R10.reuse ;  /* 0x0000000a64647220 */ /* 0x080fe20000410000 */
[-C--:B------:R-:W-:Y:S01]  /*9340*/  FMUL.FTZ R101, R101, R10.reuse ;  /* 0x0000000a65657220 */ /* 0x080fe20000410000 */
[----:B------:R-:W-:Y:S01]  /*9350*/  FMUL.FTZ R104, R104, R10 ;  /* 0x0000000a68687220 */ /* 0x000fe20000410000 */
[----:B------:R-:W-:-:S02]  /*9360*/  @!P1 VIADD R31, R31, 0x28860 ;  /* 0x000288601f1f9836 */ /* 0x000fc40000000000 */
        /* <DEDUP_REMOVED lines=10> */
[----:B------:R-:W-:Y:S01]  /*9410*/  FADD.FTZ R31, R177, R42 ;  /* 0x0000002ab11f7221 */ /* 0x000fe20000010000 */
[-C--:B------:R-:W-:Y:S01]  /*9420*/  FMUL.FTZ R117, R117, R10.reuse ;  /* 0x0000000a75757220 */ /* 0x080fe20000410000 */
[-C--:B------:R-:W-:Y:S01]  /*9430*/  FMUL.FTZ R120, R120, R10.reuse ;  /* 0x0000000a78787220 */ /* 0x080fe20000410000 */
        /* <DEDUP_REMOVED lines=16> */
[----:B------:R-:W-:Y:S01]  /*9540*/  FMUL.FTZ R137, R137, R10 ;  /* 0x0000000a89897220 */ /* 0x000fe20000410000 */
[----:B------:R-:W-:Y:S01]  /*9550*/  FADD.FTZ R42, R32, R31 ;  /* 0x0000001f202a7221 */ /* 0x000fe20000010000 */
[-C--:B------:R-:W-:Y:S01]  /*9560*/  FFMA.FTZ R31, R169, R8.reuse, -R12 ;  /* 0x00000008a91f7223 */ /* 0x080fe2000001080c */
[----:B------:R-:W-:Y:S01]  /*9570*/  FADD.FTZ R33, R29, R44 ;  /* 0x0000002c1d217221 */ /* 0x000fe20000010000 */
[----:B------:R-:W-:Y:S01]  /*9580*/  FFMA.FTZ R12, R87, R8, -R12 ;  /* 0x00000008570c7223 */ /* 0x000fe2000001080c */
        /* <DEDUP_REMOVED lines=12> */
[----:B------:R-:W2:Y:S01]  /*9650*/  MUFU.EX2 R12, R12 ;  /* 0x0000000c000c7308 */ /* 0x000ea20000000800 */
        /* <DEDUP_REMOVED lines=26> */
[C---:B------:R-:W-:Y:S01]  /*9800*/  FADD.FTZ R26, R3.reuse, R26 ;  /* 0x0000001a031a7221 */ /* 0x040fe20000010000 */
[----:B------:R-:W-:Y:S01]  /*9810*/  F2FP.F16.F32.PACK_AB R155, R3, R0 ;  /* 0x00000000039b723e */ /* 0x000fe200000000ff */
[-C--:B------:R-:W-:Y:S01]  /*9820*/  FMUL.FTZ R102, R102, R207.reuse ;  /* 0x000000cf66667220 */ /* 0x080fe20000410000 */
[----:B------:R-:W-:Y:S01]  /*9830*/  FADD.FTZ R6, R156, R5 ;  /* 0x000000059c067221 */ /* 0x000fe20000010000 */
[----:B0-----:R-:W-:Y:S01]  /*9840*/  FADD.FTZ R26, R25, R26 ;  /* 0x0000001a191a7221 */ /* 0x001fe20000010000 */
        /* <DEDUP_REMOVED lines=39> */
[----:B-1----:R-:W-:Y:S01]  /*9ac0*/  FADD.FTZ R26, R31, R26 ;  /* 0x0000001a1f1a7221 */ /* 0x002fe20000010000 */
[----:B------:R-:W-:Y:S01]  /*9ad0*/  F2FP.F16.F32.PACK_AB R153, R40, R17 ;  /* 0x000000112899723e */ /* 0x000fe200000000ff */
[----:B------:R-:W-:Y:S01]  /*9ae0*/  FMUL.FTZ R123, R123, R207 ;  /* 0x000000cf7b7b7220 */ /* 0x000fe20000410000 */
[----:B------:R-:W-:Y:S01]  /*9af0*/  FADD.FTZ R3, R205, R0 ;  /* 0x00000000cd037221 */ /* 0x000fe20000010000 */
[----:B------:R-:W-:Y:S01]  /*9b00*/  F2FP.F16.F32.PACK_AB R157, R67, R25 ;  /* 0x00000019439d723e */ /* 0x000fe200000000ff */
[----:B--2---:R-:W-:Y:S01]  /*9b10*/  FADD.FTZ R0, R12, R26 ;  /* 0x0000001a0c007221 */ /* 0x004fe20000010000 */
        /* <DEDUP_REMOVED lines=22> */
.L_x_9175:
[----:B------:R-:W-:Y:S06]  /*9c80*/  BAR.ARV 0x8, 0x180 ;  /* 0x0206000000007b1d */ /* 0x000fec0000002000 */
[----:B------:R-:W-:Y:S05]  /*9c90*/  @!P0 BRA `(.L_x_9185) ;  /* 0x0000000000048947 */ /* 0x000fea0003800000 */
[----:B------:R-:W-:Y:S01]  /*9ca0*/  BPT.TRAP 0x1 ;  /* 0x000000040000795c */ /* 0x000fe20000300000 */
.L_x_9185:
[----:B------:R-:W-:Y:S01]  /*9cb0*/  ULEA UR5, UR37, UR38, 0x3 ;  /* 0x0000002625057291 */ /* 0x000fe2000f8e183f */
[----:B------:R-:W-:-:S05]  /*9cc0*/  IMAD.U32 R4, RZ, RZ, UR36 ;  /* 0x00000024ff047e24 */ /* 0x000fca000f8e00ff */
[----:B------:R-:W-:-:S04]  /*9cd0*/  SHF.L.U32 R4, R4, 0x1f, RZ ;  /* 0x0000001f04047819 */ /* 0x000fc800000006ff */
[----:B------:R0:W1:Y:S01]  /*9ce0*/  SYNCS.PHASECHK.TRANS64.TRYWAIT P2, [UR5+0x28850], R4 ;  /* 0x02885004ff0075a7 */ /* 0x0000620008040145 */
[----:B------:R-:W-:Y:S05]  /*9cf0*/  @!P0 BRA `(.L_x_9186) ;  /* 0x0000000000048947 */ /* 0x000fea0003800000 */
[----:B------:R-:W-:Y:S01]  /*9d00*/  BPT.TRAP 0x1 ;  /* 0x000000040000795c */ /* 0x000fe20000300000 */
.L_x_9186:
[----:B-1----:R-:W-:Y:S05]  /*9d10*/  @P2 BRA `(.L_x_9187) ;  /* 0x0000000000082947 */ /* 0x002fea0003800000 */
[----:B------:R-:W1:Y:S02]  /*9d20*/  SYNCS.PHASECHK.TRANS64.TRYWAIT P0, [UR5+0x28850], R4 ;  /* 0x02885004ff0075a7 */ /* 0x000e640008000145 */
[----:B-1----:R-:W-:Y:S05]  /*9d30*/  @!P0 BRA `(.L_x_9188) ;  /* 0x0000008c00308947 */ /* 0x002fea0003800000 */
.L_x_9187:
[----:B------:R-:W-:Y:S01]  /*9d40*/  UIADD3 UR38, UR38, 0x400, URZ ;  /* 0x0000040026267890 */ /* 0x000fe2000fffe03f */
[----:B------:R-:W-:Y:S01]  /*9d50*/  WARPGROUP.ARRIVE ;  /* 0x00000000000079c5 */ /* 0x000fe20000000000 */
[----:B------:R-:W-:Y:S01]  /*9d60*/  UMOV UR7, 0x40000040 ;  /* 0x4000004000077882 */ /* 0x000fe20000000000 */
[----:B01----:R-:W0:Y:S01]  /*9d70*/  SHFL.BFLY PT, R4, R3, 0x2, 0x1f ;  /* 0x0c401f0003047f89 */ /* 0x003e2200000e0000 */
[----:B------:R-:W-:Y:S01]  /*9d80*/  USHF.R.U32.HI UR38, URZ, 0x4, UR38 ;  /* 0x000000043f267899 */ /* 0x000fe20008011626 */
[----:B------:R-:W-:Y:S02]  /*9d90*/  IMAD.MOV.U32 R10, RZ, RZ, RZ ;  /* 0x000000ffff0a7224 */ /* 0x000fe400078e00ff */
[----:B------:R-:W1:Y:S01]  /*9da0*/  SHFL.BFLY PT, R5, R0, 0x2, 0x1f ;  /* 0x0c401f0000057f89 */ /* 0x000e6200000e0000 */
[----:B------:R-:W-:Y:S01]  /*9db0*/  ULOP3.LUT UR38, UR38, 0x3fff, URZ, 0xc0, !UPT ;  /* 0x00003fff26267892 */ /* 0x000fe2000f8ec03f */
[----:B------:R-:W-:-:S03]  /*9dc0*/  VIADD R190, R190, 0x1 ;  /* 0x00000001bebe7836 */ /* 0x000fc60000000000 */
        /* <DEDUP_REMOVED lines=16> */
[----:B------:R-:W-:Y:S02]  /*9ed0*/  IMAD.MOV.U32 R5, RZ, RZ, RZ ;  /* 0x000000ffff057224 */ /* 0x000fe400078e00ff */
[----:B-1----:R-:W-:Y:S02]  /*9ee0*/  FADD.FTZ R14, R6, R7 ;  /* 0x00000007060e7221 */ /* 0x002fe40000010000 */
[----:B------:R-:W-:Y:S01]  /*9ef0*/  FSETP.NE.FTZ.AND P0, PT, R13, RZ, PT ;  /* 0x000000ff0d00720b */ /* 0x000fe20003f15000 */
[----:B------:R-:W-:Y:S02]  /*9f00*/  IMAD.U32 R6, RZ, RZ, UR5 ;  /* 0x00000005ff067e24 */ /* 0x000fe4000f8e00ff */
[----:B------:R-:W-:Y:S02]  /*9f10*/  FSETP.NE.FTZ.AND P2, PT, R14, RZ, PT ;  /* 0x000000ff0e00720b */ /* 0x000fe40003f55000 */
[----:B------:R-:W-:-:S08]  /*9f20*/  @!P1 VIADD R6, R6, 0x28860 ;  /* 0x0002886006069836 */ /* 0x000fd00000000000 */
[----:B------:R-:W0:Y:S01]  /*9f30*/  @P0 MUFU.LG2 R7, R13 ;  /* 0x0000000d00070308 */ /* 0x000e220000000c00 */
[C---:B------:R-:W-:Y:S02]  /*9f40*/  @P0 FMUL.FTZ R4, R8.reuse, 0.69314718246459960938 ;  /* 0x3f31721808040820 */ /* 0x040fe40000410000 */
[----:B------:R-:W-:-:S05]  /*9f50*/  @P2 FMUL.FTZ R15, R8, 0.69314718246459960938 ;  /* 0x3f317218080f2820 */ /* 0x000fca0000410000 */
        /* <DEDUP_REMOVED lines=111> */
.L_x_9158:
        /* <DEDUP_REMOVED lines=12> */
[----:B------:R-:W-:Y:S01]  /*a710*/  IMAD.MOV.U32 R48, RZ, RZ, RZ ;  /* 0x000000ffff307224 */ /* 0x000fe200078e00ff */
[----:B------:R-:W-:Y:S01]  /*a720*/  F2FP.F16.F32.PACK_AB R128, R129, R128 ;  /* 0x000000808180723e */ /* 0x000fe200000000ff */
[----:B-1----:R-:W1:Y:S01]  /*a730*/  LDC R44, c[0x0][0xbe8] ;  /* 0x0002fa00ff2c7b82 */ /* 0x002e620000000800 */
        /* <DEDUP_REMOVED lines=12> */
[----:B--2---:R-:W-:-:S03]  /*a800*/  MOV R17, R5 ;  /* 0x0000000500117202 */ /* 0x004fc60000000f00 */
[----:B------:R-:W-:-:S03]  /*a810*/  IMAD.WIDE R4, R194, 0x2, R16 ;  /* 0x00000002c2047825 */ /* 0x000fc600078e0210 */
[C---:B------:R-:W-:Y:S02]  /*a820*/  LOP3.LUT R9, R4.reuse, 0x380, RZ, 0xc0, !PT ;  /* 0x0000038004097812 */ /* 0x040fe400078ec0ff */
[C---:B------:R-:W-:Y:S02]  /*a830*/  IADD3 R31, P6, R4.reuse, 0x20, RZ ;  /* 0x00000020041f7810 */ /* 0x040fe40007fde0ff */
[C---:B------:R-:W-:Y:S02]  /*a840*/  IADD3 R33, P5, R4.reuse, 0x40, RZ ;  /* 0x0000004004217810 */ /* 0x040fe40007fbe0ff */
[----:B------:R-:W-:Y:S01]  /*a850*/  SHF.R.U64 R9, R9, 0x3, RZ ;  /* 0x0000000309097819 */ /* 0x000fe200000012ff */
[--C-:B------:R-:W-:Y:S01]  /*a860*/  IMAD.X R29, RZ, RZ, R5.reuse, P6 ;  /* 0x000000ffff1d7224 */ /* 0x100fe200030e0605 */
[----:B------:R-:W-:Y:S01]  /*a870*/  LOP3.LUT R10, R31, 0x380, RZ, 0xc0, !PT ;  /* 0x000003801f0a7812 */ /* 0x000fe200078ec0ff */
[----:B------:R-:W-:Y:S01]  /*a880*/  IMAD.X R27, RZ, RZ, R5, P5 ;  /* 0x000000ffff1b7224 */ /* 0x000fe200028e0605 */
[----:B------:R-:W-:Y:S01]  /*a890*/  LOP3.LUT R12, R33, 0x380, RZ, 0xc0, !PT ;  /* 0x00000380210c7812 */ /* 0x000fe200078ec0ff */
[----:B------:R-:W-:Y:S01]  /*a8a0*/  BAR.SYNC.DEFER_BLOCKING 0x1, 0x100 ;  /* 0x0044000000007b1d */ /* 0x000fe20000010000 */
[----:B------:R-:W-:-:S02]  /*a8b0*/  IADD3 R35, P4, R4, 0x60, RZ ;  /* 0x0000006004237810 */ /* 0x000fc40007f9e0ff */
        /* <DEDUP_REMOVED lines=12> */
[----:B------:R-:W-:Y:S02]  /*a980*/  MOV R36, R4 ;  /* 0x0000000400247202 */ /* 0x000fe40000000f00 */
[----:B------:R-:W-:Y:S02]  /*a990*/  F2FP.F16.F32.PACK_AB R4, R89, R8 ;  /* 0x000000085904723e */ /* 0x000fe400000000ff */
[----:B------:R-:W-:Y:S02]  /*a9a0*/  LOP3.LUT R28, R10, R31, RZ, 0x3c, !PT ;  /* 0x0000001f0a1c7212 */ /* 0x000fe400078e3cff */
[----:B------:R-:W-:Y:S02]  /*a9b0*/  LOP3.LUT R26, R12, R33, RZ, 0x3c, !PT ;  /* 0x000000210c1a7212 */ /* 0x000fe400078e3cff */
        /* <DEDUP_REMOVED lines=9> */
[----:B------:R-:W-:Y:S02]  /*aa50*/  SHF.R.U64 R30, R30, 0x3, RZ ;  /* 0x000000031e1e7819 */ /* 0x000fe400000012ff */
[----:B------:R-:W-:Y:S02]  /*aa60*/  LOP3.LUT R12, R8, R39, RZ, 0x3c, !PT ;  /* 0x00000027080c7212 */ /* 0x000fe400078e3cff */
[----:B------:R-:W-:Y:S01]  /*aa70*/  F2FP.F16.F32.PACK_AB R5, R91, R90 ;  /* 0x0000005a5b05723e */ /* 0x000fe200000000ff */
[----:B------:R-:W2:Y:S01]  /*aa80*/  LDC.64 R38, c[0x0][0xc00] ;  /* 0x00030000ff267b82 */ /* 0x000ea20000000a00 */
[----:B------:R-:W-:Y:S02]  /*aa90*/  LOP3.LUT R10, R10, R41, RZ, 0x3c, !PT ;  /* 0x000000290a0a7212 */ /* 0x000fe400078e3cff */
[----:B------:R-:W-:Y:S01]  /*aaa0*/  LOP3.LUT R8, R21, R32, RZ, 0x3c, !PT ;  /* 0x0000002015087212 */ /* 0x000fe200078e3cff */
[----:B------:R3:W-:Y:S01]  /*aab0*/  STSM.16.M88.4 [R36], R4 ;  /* 0x0000000424007844 */ /* 0x0007e20000000200 */
[----:B------:R-:W-:-:S02]  /*aac0*/  LOP3.LUT R24, R14, R35, RZ, 0x3c, !PT ;  /* 0x000000230e187212 */ /* 0x000fc400078e3cff */
[----:B------:R-:W-:Y:S02]  /*aad0*/  LOP3.LUT R14, R30, R37, RZ, 0x3c, !PT ;  /* 0x000000251e0e7212 */ /* 0x000fe400078e3cff */
        /* <DEDUP_REMOVED lines=9> */
[----:B------:R-:W-:Y:S01]  /*ab70*/  MOV R32, R14 ;  /* 0x0000000e00207202 */ /* 0x000fe20000000f00 */
[----:B------:R-:W-:Y:S01]  /*ab80*/  STSM.16.M88.4 [R35], R8 ;  /* 0x0000000823007844 */ /* 0x000fe20000000200 */
[----:B------:R-:W-:Y:S02]  /*ab90*/  MOV R31, R12 ;  /* 0x0000000c001f7202 */ /* 0x000fe40000000f00 */
[----:B---3--:R-:W-:-:S02]  /*aba0*/  F2FP.F16.F32.PACK_AB R4, R105, R104 ;  /* 0x000000686904723e */ /* 0x008fc400000000ff */
[----:B------:R-:W-:Y:S02]  /*abb0*/  F2FP.F16.F32.PACK_AB R5, R107, R106 ;  /* 0x0000006a6b05723e */ /* 0x000fe400000000ff */
[----:B------:R-:W-:Y:S02]  /*abc0*/  F2FP.F16.F32.PACK_AB R6, R109, R108 ;  /* 0x0000006c6d06723e */ /* 0x000fe400000000ff */
[----:B------:R-:W-:Y:S02]  /*abd0*/  F2FP.F16.F32.PACK_AB R7, R111, R110 ;  /* 0x0000006e6f07723e */ /* 0x000fe400000000ff */
[----:B------:R-:W-:Y:S02]  /*abe0*/  MOV R33, R24 ;  /* 0x0000001800217202 */ /* 0x000fe40000000f00 */
[----:B------:R-:W-:Y:S01]  /*abf0*/  F2FP.F16.F32.PACK_AB R12, R113, R112 ;  /* 0x00000070710c723e */ /* 0x000fe200000000ff */
[----:B------:R3:W-:Y:S01]  /*ac00*/  STSM.16.M88.4 [R34], R4 ;  /* 0x0000000422007844 */ /* 0x0007e20000000200 */
[----:B------:R-:W-:Y:S01]  /*ac10*/  F2FP.F16.F32.PACK_AB R13, R115, R114 ;  /* 0x00000072730d723e */ /* 0x000fe200000000ff */
[----:B----4-:R-:W-:Y:S01]  /*ac20*/  IMAD.WIDE R28, R184, 0x4, R28 ;  /* 0x00000004b81c7825 */ /* 0x010fe200078e021c */
[----:B------:R-:W-:-:S02]  /*ac30*/  F2FP.F16.F32.PACK_AB R14, R117, R116 ;  /* 0x00000074750e723e */ /* 0x000fc400000000ff */
[----:B------:R-:W-:Y:S02]  /*ac40*/  F2FP.F16.F32.PACK_AB R15, R119, R118 ;  /* 0x00000076770f723e */ /* 0x000fe400000000ff */
[----:B------:R-:W-:Y:S02]  /*ac50*/  F2FP.F16.F32.PACK_AB R24, R121, R120 ;  /* 0x000000787918723e */ /* 0x000fe400000000ff */
[----:B------:R-:W-:Y:S01]  /*ac60*/  F2FP.F16.F32.PACK_AB R25, R123, R122 ;  /* 0x0000007a7b19723e */ /* 0x000fe200000000ff */
[----:B------:R4:W-:Y:S01]  /*ac70*/  STSM.16.M88.4 [R33], R12 ;  /* 0x0000000c21007844 */ /* 0x0009e20000000200 */
[----:B------:R-:W-:Y:S02]  /*ac80*/  F2FP.F16.F32.PACK_AB R26, R125, R124 ;  /* 0x0000007c7d1a723e */ /* 0x000fe400000000ff */
[----:B------:R-:W-:Y:S02]  /*ac90*/  F2FP.F16.F32.PACK_AB R27, R127, R126 ;  /* 0x0000007e7f1b723e */ /* 0x000fe400000000ff */
[----:B------:R-:W-:-:S02]  /*aca0*/  ISETP.NE.U32.AND P2, PT, RZ, UR4, PT ;  /* 0x00000004ff007c0c */ /* 0x000fc4000bf45070 */
[----:B--2---:R-:W-:Y:S01]  /*acb0*/  ISETP.NE.U32.AND P0, PT, R38, RZ, PT ;  /* 0x000000ff2600720c */ /* 0x004fe20003f05070 */
[----:B------:R4:W-:Y:S01]  /*acc0*/  STSM.16.M88.4 [R32], R24 ;  /* 0x0000001820007844 */ /* 0x0009e20000000200 */
[----:B------:R-:W-:Y:S02]  /*acd0*/  ISETP.NE.AND.EX P2, PT, RZ, UR5, PT, P2 ;  /* 0x00000005ff007c0c */ /* 0x000fe4000bf45320 */
[----:B------:R-:W-:Y:S01]  /*ace0*/  ISETP.NE.AND.EX P0, PT, R39, RZ, PT, P0 ;  /* 0x000000ff2700720c */ /* 0x000fe20003f05300 */
[----:B------:R4:W-:Y:S04]  /*acf0*/  STSM.16.M88.4 [R31], R128 ;  /* 0x000000801f007844 */ /* 0x0009e80000000200 */
[----:B------:R4:W-:Y:S04]  /*ad00*/  STSM.16.M88.4 [R30], R136 ;  /* 0x000000881e007844 */ /* 0x0009e80000000200 */
[----:B------:R4:W-:Y:S01]  /*ad10*/  STSM.16.M88.4 [R21], R144 ;  /* 0x0000009015007844 */ /* 0x0009e20000000200 */
[----:B------:R-:W-:Y:S01]  /*ad20*/  BAR.SYNC.DEFER_BLOCKING 0x1, 0x100 ;  /* 0x0044000000007b1d */ /* 0x000fe20000010000 */
[----:B---3--:R-:W-:-:S05]  /*ad30*/  @P2 LEA R4, P3, R184, UR4, 0x2 ;  /* 0x00000004b8042c11 */ /* 0x008fca000f8610ff */
[----:B------:R-:W-:Y:S01]  /*ad40*/  ULDC UR4, c[0x0][0xa88] ;  /* 0x0002a20000047ab9 */ /* 0x000fe20000000800 */
[----:B------:R-:W-:Y:S01]  /*ad50*/  @P2 LEA.HI.X R5, R184, UR5, R188, 0x2, P3 ;  /* 0x00000005b8052c11 */ /* 0x000fe200098f14bc */
[----:B------:R-:W-:Y:S01]  /*ad60*/  IMAD.U32 R7, RZ, RZ, UR4 ;  /* 0x00000004ff077e24 */ /* 0x000fe2000f8e00ff */
[----:B------:R4:W5:Y:S01]  /*ad70*/  @P0 LDG.E R48, desc[UR40][R28.64] ;  /* 0x000000281c300981 */ /* 0x000962000c1e1900 */
[----:B-1----:R-:W-:-:S04]  /*ad80*/  ISETP.NE.AND P1, PT, R44, 0x1, PT ;  /* 0x000000012c00780c */ /* 0x002fc80003f25270 */
[----:B------:R4:W5:Y:S09]  /*ad90*/  @P2 LDG.E R7, desc[UR40][R4.64] ;  /* 0x0000002804072981 */ /* 0x000972000c1e1900 */
[----:B------:R-:W1:Y:S08]  /*ada0*/  @P1 LDC R6, c[0x0][0xbec] ;  /* 0x0002fb00ff061b82 */ /* 0x000e700000000800 */
[----:B------:R-:W2:Y:S01]  /*adb0*/  @P1 LDC R11, c[0x0][0xbf0] ;  /* 0x0002fc00ff0b1b82 */ /* 0x000ea20000000800 */
[----:B----4-:R-:W-:Y:S05]  /*adc0*/  @P2 BRA `(.L_x_9191) ;  /* 0x0000000000102947 */ /* 0x010fea0003800000 */
[----:B------:R-:W-:Y:S05]  /*add0*/  @!P0 BRA `(.L_x_9191) ;  /* 0x00000000000c8947 */ /* 0x000fea0003800000 */
[----:B------:R-:W3:Y:S04]  /*ade0*/  LDG.E R4, desc[UR40][R28.64] ;  /* 0x000000281c047981 */ /* 0x000ee8000c1e1900 */
[----:B-----5:R-:W3:Y:S02]  /*adf0*/  LDG.E R7, desc[UR40][R28.64+0x4] ;  /* 0x000004281c077981 */ /* 0x020ee4000c1e1900 */
[----:B---3--:R-:W-:-:S07]  /*ae00*/  IMAD.IADD R7, R7, 0x1, -R4 ;  /* 0x0000000107077824 */ /* 0x008fce00078e0a04 */
.L_x_9191:
[----:B------:R-:W-:Y:S01]  /*ae10*/  SHF.R.S32.HI R21, RZ, 0x1f, R187 ;  /* 0x0000001fff157819 */ /* 0x000fe200000114bb */
[----:B------:R-:W-:Y:S01]  /*ae20*/  IMAD.IADD R15, R23, 0x1, R2 ;  /* 0x00000001170f7824 */ /* 0x000fe200078e0202 */
[----:B------:R-:W-:Y:S01]  /*ae30*/  ULDC.64 UR4, c[0x0][0xb90] ;  /* 0x0002e40000047ab9 */ /* 0x000fe20000000a00 */
[----:B-----5:R-:W-:Y:S01]  /*ae40*/  SHF.R.S32.HI R49, RZ, 0x1f, R48 ;  /* 0x0000001fff317819 */ /* 0x020fe20000011430 */
[----:B------:R-:W-:Y:S01]  /*ae50*/  IMAD.IADD R24, R193, 0x1, R2 ;  /* 0x00000001c1187824 */ /* 0x000fe200078e0202 */
[----:B------:R-:W-:Y:S01]  /*ae60*/  SEL R188, R188, RZ, !P0 ;  /* 0x000000ffbcbc7207 */ /* 0x000fe20004000000 */
[----:B------:R-:W-:Y:S01]  /*ae70*/  IMAD R4, R21, UR4, RZ ;  /* 0x0000000415047c24 */ /* 0x000fe2000f8e02ff */
[----:B------:R-:W-:Y:S01]  /*ae80*/  SEL R55, R184, RZ, !P0 ;  /* 0x000000ffb8377207 */ /* 0x000fe20004000000 */
[----:B-1----:R-:W-:-:S04]  /*ae90*/  @P1 IMAD.HI.U32 R6, R15, R6, RZ ;  /* 0x000000060f061227 */ /* 0x002fc800078e00ff */
[----:B------:R-:W-:Y:S01]  /*aea0*/  IMAD.MOV.U32 R9, RZ, RZ, R15 ;  /* 0x000000ffff097224 */ /* 0x000fe200078e000f */
[----:B--2---:R-:W-:Y:S01]  /*aeb0*/  @P1 SHF.R.U32.HI R9, RZ, R11, R6 ;  /* 0x0000000bff091219 */ /* 0x004fe20000011606 */
[C---:B------:R-:W-:Y:S02]  /*aec0*/  IMAD R13, R187.reuse, UR5, R4 ;  /* 0x00000005bb0d7c24 */ /* 0x040fe4000f8e0204 */
        /* <DEDUP_REMOVED lines=21> */
[----:B------:R-:W-:Y:S01]  /*b020*/  IADD3 R15, P0, R16, 0x1000, RZ ;  /* 0x00001000100f7810 */ /* 0x000fe20007f1e0ff */
[----:B------:R-:W-:Y:S01]  /*b030*/  IMAD.WIDE.U32 R4, R11, UR4, R4 ;  /* 0x000000040b047c25 */ /* 0x000fe2000f8e0004 */
[----:B------:R-:W-:Y:S02]  /*b040*/  LOP3.LUT R8, R9, 0x380, RZ, 0xc0, !PT ;  /* 0x0000038009087812 */ /* 0x000fe400078ec0ff */
        /* <DEDUP_REMOVED lines=32> */
[----:B------:R-:W-:Y:S01]  /*b250*/  SHF.R.U64 R32, R32, 0x3, RZ ;  /* 0x0000000320207819 */ /* 0x000fe200000012ff */
[----:B-1----:R1:W-:Y:S01]  /*b260*/  @!P2 ST.E desc[UR40][R50.64], R3 ;  /* 0x000000033200a985 */ /* 0x0023e2000c101928 */
[----:B------:R-:W-:Y:S02]  /*b270*/  LOP3.LUT R16, R11, R16, RZ, 0x3c, !PT ;  /* 0x000000100b107212 */ /* 0x000fe400078e3cff */
[----:B------:R-:W-:Y:S01]  /*b280*/  LOP3.LUT R40, R40, R41, RZ, 0x3c, !PT ;  /* 0x0000002928287212 */ /* 0x000fe200078e3cff */
[----:B--2---:R2:W-:Y:S01]  /*b290*/  @!P0 ST.E desc[UR40][R52.64], R0 ;  /* 0x0000000034008985 */ /* 0x0045e2000c101928 */
[----:B------:R-:W-:Y:S01]  /*b2a0*/  LOP3.LUT R36, R36, R37, RZ, 0x3c, !PT ;  /* 0x0000002524247212 */ /* 0x000fe200078e3cff */
[--C-:B------:R-:W-:Y:S01]  /*b2b0*/  IMAD.X R41, RZ, RZ, R17.reuse, P6 ;  /* 0x000000ffff297224 */ /* 0x100fe200030e0611 */
[----:B------:R-:W-:Y:S01]  /*b2c0*/  LOP3.LUT R32, R32, R33, RZ, 0x3c, !PT ;  /* 0x0000002120207212 */ /* 0x000fe200078e3cff */
[--C-:B------:R-:W-:Y:S01]  /*b2d0*/  IMAD.X R37, RZ, RZ, R17.reuse, P5 ;  /* 0x000000ffff257224 */ /* 0x100fe200028e0611 */
[----:B------:R3:W5:Y:S01]  /*b2e0*/  LD.E.128 R24, desc[UR40][R16.64] ;  /* 0x0000002810187980 */ /* 0x000762000c101d00 */
[----:B------:R-:W-:Y:S01]  /*b2f0*/  IMAD.X R33, RZ, RZ, R17, P4 ;  /* 0x000000ffff217224 */ /* 0x000fe200020e0611 */
[----:B------:R-:W-:Y:S01]  /*b300*/  LOP3.LUT R12, R15, 0x380, RZ, 0xc0, !PT ;  /* 0x000003800f0c7812 */ /* 0x000fe200078ec0ff */
[----:B-1----:R-:W1:Y:S01]  /*b310*/  @P1 LDC R51, c[0x0][0xbec] ;  /* 0x0002fb00ff331b82 */ /* 0x002e620000000800 */
[----:B------:R-:W-:Y:S01]  /*b320*/  IMAD R3, R49, UR4, RZ ;  /* 0x0000000431037c24 */ /* 0x000fe2000f8e02ff */
[----:B------:R-:W-:Y:S01]  /*b330*/  LOP3.LUT R4, R5, 0x380, RZ, 0xc0, !PT ;  /* 0x0000038005047812 */ /* 0x000fe200078ec0ff */
[----:B------:R-:W5:Y:S01]  /*b340*/  LD.E.128 R8, desc[UR40][R8.64] ;  /* 0x0000002808087980 */ /* 0x000f62000c101d00 */
[----:B------:R-:W-:Y:S01]  /*b350*/  SHF.R.U64 R12, R12, 0x3, RZ ;  /* 0x000000030c0c7819 */ /* 0x000fe200000012ff */
[----:B---3--:R-:W-:-:S03]  /*b360*/  IMAD.WIDE.U32 R16, R48, UR4, RZ ;  /* 0x0000000430107c25 */ /* 0x008fc6000f8e00ff */
[----:B------:R-:W3:Y:S01]  /*b370*/  @P1 LDC R49, c[0x0][0xbf0] ;  /* 0x0002fc00ff311b82 */ /* 0x000ee20000000800 */
[----:B------:R-:W-:Y:S01]  /*b380*/  SHF.R.U64 R4, R4, 0x3, RZ ;  /* 0x0000000304047819 */ /* 0x000fe200000012ff */
[----:B------:R-:W5:Y:S01]  /*b390*/  LD.E.128 R40, desc[UR40][R40.64] ;  /* 0x0000002828287980 */ /* 0x000f62000c101d00 */
[----:B------:R-:W-:Y:S01]  /*b3a0*/  IMAD R3, R48, UR5, R3 ;  /* 0x0000000530037c24 */ /* 0x000fe2000f8e0203 */
[----:B------:R-:W-:Y:S01]  /*b3b0*/  ULDC.64 UR4, c[0x0][0xae8] ;  /* 0x0002ba0000047ab9 */ /* 0x000fe20000000a00 */
[----:B------:R-:W-:Y:S01]  /*b3c0*/  LOP3.LUT R12, R12, R15, RZ, 0x3c, !PT ;  /* 0x0000000f0c0c7212 */ /* 0x000fe200078e3cff */
[----:B------:R-:W5:Y:S01]  /*b3d0*/  LD.E.128 R36, desc[UR40][R36.64] ;  /* 0x0000002824247980 */ /* 0x000f62000c101d00 */
[----:B------:R-:W-:Y:S01]  /*b3e0*/  IMAD.IADD R17, R17, 0x1, R3 ;  /* 0x0000000111117824 */ /* 0x000fe200078e0203 */
[----:B------:R-:W-:Y:S01]  /*b3f0*/  LOP3.LUT R28, R4, R5, RZ, 0x3c, !PT ;  /* 0x00000005041c7212 */ /* 0x000fe200078e3cff */
[----:B------:R-:W-:Y:S01]  /*b400*/  IMAD R3, R186, 0x20, R189 ;  /* 0x00000020ba037824 */ /* 0x000fe200078e02bd */
[----:B------:R-:W5:Y:S01]  /*b410*/  LD.E.128 R4, desc[UR40][R6.64] ;  /* 0x0000002806047980 */ /* 0x000f62000c101d00 */
[----:B--2---:R-:W-:-:S02]  /*b420*/  IMAD R0, R21, UR4, RZ ;  /* 0x0000000415007c24 */ /* 0x004fc4000f8e02ff */
[----:B------:R-:W-:Y:S01]  /*b430*/  IMAD.IADD R48, R2, 0x1, R3 ;  /* 0x0000000102307824 */ /* 0x000fe200078e0203 */
[----:B------:R-:W5:Y:S01]  /*b440*/  LD.E.128 R12, desc[UR40][R12.64] ;  /* 0x000000280c0c7980 */ /* 0x000f62000c101d00 */
[C---:B------:R-:W-:Y:S02]  /*b450*/  IMAD R3, R187.reuse, UR5, R0 ;  /* 0x00000005bb037c24 */ /* 0x040fe4000f8e0200 */
[----:B------:R-:W-:Y:S01]  /*b460*/  IMAD.WIDE.U32 R16, R187, UR4, R16 ;  /* 0x00000004bb107c25 */ /* 0x000fe2000f8e0010 */
[----:B------:R-:W-:Y:S01]  /*b470*/  ULDC.64 UR4, c[0x0][0xaf0] ;  /* 0x0002bc0000047ab9 */ /* 0x000fe20000000a00 */
[----:B------:R-:W5:Y:S02]  /*b480*/  LD.E.128 R32, desc[UR40][R32.64] ;  /* 0x0000002820207980 */ /* 0x000f64000c101d00 */
[----:B-1----:R-:W-:Y:S02]  /*b490*/  @P1 IMAD.HI.U32 R0, R48, R51, RZ ;  /* 0x0000003330001227 */ /* 0x002fe400078e00ff */
[----:B------:R-:W5:Y:S02]  /*b4a0*/  LD.E.128 R28, desc[UR40][R28.64] ;  /* 0x000000281c1c7980 */ /* 0x000f64000c101d00 */
[----:B------:R-:W-:-:S02]  /*b4b0*/  IMAD.IADD R17, R17, 0x1, R3 ;  /* 0x0000000111117824 */ /* 0x000fc400078e0203 */
[----:B------:R-:W-:Y:S01]  /*b4c0*/  IMAD.MOV.U32 R3, RZ, RZ, R48 ;  /* 0x000000ffff037224 */ /* 0x000fe200078e0030 */
[----:B---3--:R-:W-:Y:S01]  /*b4d0*/  @P1 SHF.R.U32.HI R3, RZ, R49, R0 ;  /* 0x00000031ff031219 */ /* 0x008fe20000011600 */
[----:B------:R-:W-:Y:S01]  /*b4e0*/  IMAD R21, R188, UR4, RZ ;  /* 0x00000004bc157c24 */ /* 0x000fe2000f8e02ff */
[----:B------:R-:W-:Y:S01]  /*b4f0*/  @!PT LDS RZ, [RZ] ;  /* 0x00000000fffff984 */ /* 0x000fe20000000800 */
[----:B------:R-:W-:Y:S01]  /*b500*/  @!PT LDS RZ, [RZ] ;  /* 0x00000000fffff984 */ /* 0x000fe20000000800 */
[----:B------:R-:W-:Y:S01]  /*b510*/  @!PT LDS RZ, [RZ] ;  /* 0x00000000fffff984 */ /* 0x000fe20000000800 */
[----:B------:R-:W-:Y:S01]  /*b520*/  @!PT LDS RZ, [RZ] ;  /* 0x00000000fffff984 */ /* 0x000fe20000000800 */
[----:B------:R1:W-:Y:S06]  /*b530*/  MEMBAR.ALL.CTA ;  /* 0x0000000000007992 */ /* 0x0003ec0000008000 */
[----:B-1----:R-:W1:Y:S01]  /*b540*/  FENCE.VIEW.ASYNC.S ;  /* 0x00000000000073c6 */ /* 0x002e620000000000 */
        /* <DEDUP_REMOVED lines=8> */
[----:B------:R-:W-:-:S03]  /*b5d0*/  IMAD R49, R3, UR5, R0 ;  /* 0x0000000503317c24 */ /* 0x000fc6000f8e0200 */
[----:B------:R-:W-:Y:S01]  /*b5e0*/  SHF.R.S32.HI R0, RZ, 0x1f, R21 ;  /* 0x0000001fff007819 */ /* 0x000fe20000011415 */
[----:B------:R-:W-:Y:S01]  /*b5f0*/  IMAD.WIDE.U32 R16, R3, UR4, R16 ;  /* 0x0000000403107c25 */ /* 0x000fe2000f8e0010 */
[----:B------:R-:W-:-:S03]  /*b600*/  ULDC.64 UR4, c[0x0][0xad8] ;  /* 0x0002b60000047ab9 */ /* 0x000fc60000000a00 */
[----:B------:R-:W-:Y:S02]  /*b610*/  IMAD.IADD R48, R189, 0x1, R2 ;  /* 0x00000001bd307824 */ /* 0x000fe400078e0202 */
[----:B------:R-:W-:Y:S02]  /*b620*/  IMAD R2, R0, UR4, RZ ;  /* 0x0000000400027c24 */ /* 0x000fe4000f8e02ff */
[----:B------:R-:W-:Y:S02]  /*b630*/  IMAD.IADD R17, R17, 0x1, R49 ;  /* 0x0000000111117824 */ /* 0x000fe400078e0231 */
[C---:B------:R-:W-:Y:S02]  /*b640*/  IMAD R49, R21.reuse, UR5, R2 ;  /* 0x0000000515317c24 */ /* 0x040fe4000f8e0202 */
[----:B------:R-:W-:Y:S01]  /*b650*/  IMAD.WIDE.U32 R2, R21, UR4, R16 ;  /* 0x0000000415027c25 */ /* 0x000fe2000f8e0010 */
[----:B------:R-:W-:Y:S01]  /*b660*/  ISETP.GE.AND P2, PT, R48, R57, PT ;  /* 0x000000393000720c */ /* 0x000fe20003f46270 */
[----:B------:R-:W-:-:S02]  /*b670*/  ULDC.64 UR4, c[0x0][0xa80] ;  /* 0x0002a00000047ab9 */ /* 0x000fc40000000a00 */
[----:B------:R-:W-:Y:S01]  /*b680*/  VIADD R0, R48, 0x20 ;  /* 0x0000002030007836 */ /* 0x000fe20000000000 */
[----:B------:R-:W-:Y:S01]  /*b690*/  LEA R21, P3, R2, UR4, 0x1 ;  /* 0x0000000402157c11 */ /* 0x000fe2000f8608ff */
[----:B------:R-:W-:Y:S02]  /*b6a0*/  IMAD.IADD R3, R3, 0x1, R49 ;  /* 0x0000000103037824 */ /* 0x000fe400078e0231 */
[----:B0-----:R-:W-:Y:S01]  /*b6b0*/  VIADD R20, R20, 0x28820 ;  /* 0x0002882014147836 */ /* 0x001fe20000000000 */
        /* <DEDUP_REMOVED lines=19> */
.L_x_9193:
[----:B------:R-:W-:Y:S05]  /*b7f0*/  BSYNC B1 ;  /* 0x0000000000017941 */ /* 0x000fea0003800000 */
.L_x_9192:
        /* <DEDUP_REMOVED lines=13> */
.L_x_9195:
[----:B------:R-:W-:Y:S05]  /*b8d0*/  BSYNC B1 ;  /* 0x0000000000017941 */ /* 0x000fea0003800000 */
.L_x_9194:
[----:B----4-:R4:W0:Y:S01]  /*b8e0*/  SHFL.IDX PT, R0, R44, 0x2, 0x181f ;  /* 0x00581f002c007f89 */ /* 0x01082200000e0000 */
[----:B------:R-:W-:Y:S03]  /*b8f0*/  BSSY B1, `(.L_x_9196) ;  /* 0x000000c000017945 */ /* 0x000fe60003800000 */
[----:B---3-5:R4:W3:Y:S01]  /*b900*/  SHFL.IDX PT, R12, R21, 0x2, 0x181f ;  /* 0x00581f00150c7f89 */ /* 0x0288e200000e0000 */
[----:B------:R-:W-:Y:S05]  /*b910*/  @P1 BRA `(.L_x_9197) ;  /* 0x0000000000241947 */ /* 0x000fea0003800000 */
[----:B------:R-:W-:Y:S02]  /*b920*/  ULDC UR4, c[0x0][0xac8] ;  /* 0x0002b20000047ab9 */ /* 0x000fe40000000800 */
        /* <DEDUP_REMOVED lines=8> */
.L_x_9197:
[----:B------:R-:W-:Y:S05]  /*b9b0*/  BSYNC B1 ;  /* 0x0000000000017941 */ /* 0x000fea0003800000 */
.L_x_9196:
[----:B0-----:R-:W-:Y:S01]  /*b9c0*/  VIADD R0, R48, 0x60 ;  /* 0x0000006030007836 */ /* 0x001fe20000000000 */
[----:B--2-4-:R-:W0:Y:S04]  /*b9d0*/  SHFL.IDX PT, R44, R44, 0x3, 0x181f ;  /* 0x00781f002c2c7f89 */ /* 0x014e2800000e0000 */
[----:B------:R-:W-:Y:S01]  /*b9e0*/  ISETP.GE.AND P0, PT, R0, R57, PT ;  /* 0x000000390000720c */ /* 0x000fe20003f06270 */
[----:B------:R2:W4:-:S12]  /*b9f0*/  SHFL.IDX PT, R4, R21, 0x3, 0x181f ;  /* 0x00781f0015047f89 */ /* 0x00051800000e0000 */
[----:B--2---:R-:W-:Y:S05]  /*ba00*/  @P0 BRA `(.L_x_9198) ;  /* 0x0000000800e00947 */ /* 0x004fea0003800000 */
[----:B------:R-:W-:Y:S02]  /*ba10*/  ULDC UR4, c[0x0][0xac8] ;  /* 0x0002b20000047ab9 */ /* 0x000fe40000000800 */
[----:B------:R-:W-:-:S13]  /*ba20*/  ISETP.GE.AND P1, PT, R19, UR4, PT ;  /* 0x0000000413007c0c */ /* 0x000fda000bf26270 */
[----:B----4-:R-:W-:-:S04]  /*ba30*/  @!P1 LEA R2, P0, R19, R4, 0x1 ;  /* 0x0000000413029211 */ /* 0x010fc800078008ff */
[----:B0-----:R-:W-:Y:S02]  /*ba40*/  @!P1 LEA.HI.X R3, R19, R44, R196, 0x1, P0 ;  /* 0x0000002c13039211 */ /* 0x001fe400000f0cc4 */
[----:B------:R-:W-:-:S03]  /*ba50*/  ISETP.GE.AND P0, PT, R185, UR4, PT ;  /* 0x00000004b9007c0c */ /* 0x000fc6000bf06270 */
[----:B------:R2:W-:Y:S10]  /*ba60*/  @!P1 ST.E.128 desc[UR40][R2.64], R8 ;  /* 0x0000000802009985 */ /* 0x0005f4000c101d28 */
[----:B------:R-:W-:Y:S05]  /*ba70*/  @P0 BRA `(.L_x_9198) ;  /* 0x0000000800c40947 */ /* 0x000fea0003800000 */
[----:B--2---:R-:W-:-:S04]  /*ba80*/  LEA R2, P0, R185, R4, 0x1 ;  /* 0x00000004b9027211 */ /* 0x004fc800078008ff */
[----:B------:R-:W-:-:S05]  /*ba90*/  LEA.HI.X R3, R185, R44, R195, 0x1, P0 ;  /* 0x0000002cb9037211 */ /* 0x000fca00000f0cc3 */
[----:B------:R0:W-:Y:S01]  /*baa0*/  ST.E.128 desc[UR40][R2.64], R28 ;  /* 0x0000001c02007985 */ /* 0x0001e2000c101d28 */
[----:B------:R-:W-:Y:S05]  /*bab0*/  BRA `(.L_x_9198) ;  /* 0x0000000800b47947 */ /* 0x000fea0003800000 */
.L_x_9190:
        /* <DEDUP_REMOVED lines=27> */
.L_x_9199:
        /* <DEDUP_REMOVED lines=8> */
[----:B-----5:R-:W-:Y:S01]  /*bcf0*/  IMAD R4, R0, R14, RZ ;  /* 0x0000000e00047224 */ /* 0x020fe200078e02ff */
        /* <DEDUP_REMOVED lines=36> */
.L_x_9201:
[----:B------:R-:W-:Y:S05]  /*bf40*/  BSYNC B1 ;  /* 0x0000000000017941 */ /* 0x000fea0003800000 */
.L_x_9200:
[----:B------:R-:W-:Y:S01]  /*bf50*/  ULDC.64 UR4, c[0x0][0xaa0] ;  /* 0x0002a80000047ab9 */ /* 0x000fe20000000a00 */
[----:B------:R-:W-:Y:S01]  /*bf60*/  BSSY B1, `(.L_x_9202) ;  /* 0x0000038000017945 */ /* 0x000fe20003800000 */
[----:B------:R-:W-:-:S04]  /*bf70*/  IMAD R4, R10, UR4, RZ ;  /* 0x000000040a047c24 */ /* 0x000fc8000f8e02ff */
[C---:B--2---:R-:W-:Y:S02]  /*bf80*/  IMAD R7, R3.reuse, UR5, R4 ;  /* 0x0000000503077c24 */ /* 0x044fe4000f8e0204 */
[----:B------:R-:W-:Y:S01]  /*bf90*/  IMAD.WIDE.U32 R4, R3, UR4, RZ ;  /* 0x0000000403047c25 */ /* 0x000fe2000f8e00ff */
[----:B------:R-:W-:-:S03]  /*bfa0*/  ULDC.64 UR4, c[0x0][0xae8] ;  /* 0x0002ba0000047ab9 */ /* 0x000fc60000000a00 */
[----:B------:R-:W-:Y:S02]  /*bfb0*/  IMAD R3, R186, 0x20, R189 ;  /* 0x00000020ba037824 */ /* 0x000fe400078e02bd */
        /* <DEDUP_REMOVED lines=50> */
.L_x_9203:
[----:B------:R-:W-:Y:S05]  /*c2e0*/  BSYNC B1 ;  /* 0x0000000000017941 */ /* 0x000fea0003800000 */
.L_x_9202:
[----:B----4-:R4:W0:Y:S01]  /*c2f0*/  SHFL.IDX PT, R0, R5, 0x1, 0x181f ;  /* 0x00381f0005007f89 */ /* 0x01082200000e0000 */
[----:B------:R-:W-:Y:S03]  /*c300*/  BSSY B1, `(.L_x_9204) ;  /* 0x000000c000017945 */ /* 0x000fe60003800000 */
[----:B---3--:R4:W3:Y:S01]  /*c310*/  SHFL.IDX PT, R2, R4, 0x1, 0x181f ;  /* 0x00381f0004027f89 */ /* 0x0088e200000e0000 */
        /* <DEDUP_REMOVED lines=10> */
.L_x_9205:
[----:B------:R-:W-:Y:S05]  /*c3c0*/  BSYNC B1 ;  /* 0x0000000000017941 */ /* 0x000fea0003800000 */
.L_x_9204:
[----:B0-----:R0:W0:Y:S01]  /*c3d0*/  SHFL.IDX PT, R0, R5, 0x2, 0x181f ;  /* 0x00581f0005007f89 */ /* 0x00102200000e0000 */
[----:B------:R-:W-:Y:S03]  /*c3e0*/  BSSY B1, `(.L_x_9206) ;  /* 0x000000c000017945 */ /* 0x000fe60003800000 */
[----:B---3--:R3:W0:Y:S01]  /*c3f0*/  SHFL.IDX PT, R2, R4, 0x2, 0x181f ;  /* 0x00581f0004027f89 */ /* 0x00862200000e0000 */
        /* <DEDUP_REMOVED lines=10> */
.L_x_9207:
[----:B------:R-:W-:Y:S05]  /*c4a0*/  BSYNC B1 ;  /* 0x0000000000017941 */ /* 0x000fea0003800000 */
.L_x_9206:
[----:B0-----:R-:W-:Y:S01]  /*c4b0*/  VIADD R0, R8, 0x60 ;  /* 0x0000006008007836 */ /* 0x001fe20000000000 */
[----:B------:R0:W0:Y:S04]  /*c4c0*/  SHFL.IDX PT, R6, R5, 0x3, 0x181f ;  /* 0x00781f0005067f89 */ /* 0x00002800000e0000 */
[----:B------:R-:W-:Y:S01]  /*c4d0*/  ISETP.GE.AND P0, PT, R0, R17, PT ;  /* 0x000000110000720c */ /* 0x000fe20003f06270 */
[----:B------:R0:W0:-:S12]  /*c4e0*/  SHFL.IDX PT, R2, R4, 0x3, 0x181f ;  /* 0x00781f0004027f89 */ /* 0x00001800000e0000 */
[----:B------:R-:W-:Y:S05]  /*c4f0*/  @P0 BRA `(.L_x_9198) ;  /* 0x0000000000240947 */ /* 0x000fea0003800000 */
[----:B------:R-:W-:Y:S02]  /*c500*/  ULDC UR4, c[0x0][0xac8] ;  /* 0x0002b20000047ab9 */ /* 0x000fe40000000800 */
        /* <DEDUP_REMOVED lines=8> */
.L_x_9198:
[----:B------:R-:W-:Y:S05]  /*c590*/  BSYNC B0 ;  /* 0x0000000000007941 */ /* 0x000fea0003800000 */
.L_x_9189:
[----:B------:R-:W-:Y:S02]  /*c5a0*/  ULDC UR4, c[0x0][0xc3c] ;  /* 0x00030f0000047ab9 */ /* 0x000fe40000000800 */
[----:B-1----:R-:W-:-:S13]  /*c5b0*/  ISETP.GE.AND P0, PT, R47, UR4, PT ;  /* 0x000000042f007c0c */ /* 0x002fda000bf06270 */
[----:B------:R-:W-:Y:S05]  /*c5c0*/  @!P0 BRA `(.L_x_9208) ;  /* 0xffffff4800048947 */ /* 0x000fea000383ffff */
[----:B------:R-:W-:Y:S05]  /*c5d0*/  EXIT ;  /* 0x000000000000794d */ /* 0x000fea0003800000 */
.L_x_9153:
[----:B------:R-:W-:-:S08]  /*c5e0*/  NOP ;  /* 0x0000000000007918 */ /* 0x000fd00000000000 */
[----:B--2---:R-:W0:-:S00]  /*c5f0*/  USETMAXREG.DEALLOC.CTAPOOL 0x18 ;  /* 0x00000018000079c8 */ /* 0x004e0000080e0500 */
        /* <DEDUP_REMOVED lines=14> */
.L_x_9209:
        /* <DEDUP_REMOVED lines=42> */
.L_x_9215:
        /* <DEDUP_REMOVED lines=12> */
.L_x_9214:
[----:B------:R-:W-:Y:S05]  /*ca40*/  BSYNC B0 ;  /* 0x0000000000007941 */ /* 0x000fea0003800000 */
.L_x_9213:
        /* <DEDUP_REMOVED lines=21> */
.L_x_9211:
        /* <DEDUP_REMOVED lines=20> */
.L_x_9216:
        /* <DEDUP_REMOVED lines=57> */
.L_x_9212:
[----:B------:R-:W-:Y:S02]  /*d070*/  IMAD.MOV.U32 R17, RZ, RZ, RZ ;  /* 0x000000ffff117224 */ /* 0x000fe400078e00ff */
[----:B------:R-:W-:Y:S02]  /*d080*/  IMAD.U32 R16, RZ, RZ, UR6 ;  /* 0x00000006ff107e24 */ /* 0x000fe4000f8e00ff */
[----:B------:R-:W-:-:S07]  /*d090*/  IMAD.MOV.U32 R18, RZ, RZ, RZ ;  /* 0x000000ffff127224 */ /* 0x000fce00078e00ff */
.L_x_9217:
[----:B------:R-:W-:-:S13]  /*d0a0*/  ISETP.NE.AND P0, PT, R0, RZ, PT ;  /* 0x000000ff0000720c */ /* 0x000fda0003f05270 */
[----:B------:R-:W1:Y:S01]  /*d0b0*/  @!P0 S2R R3, SR_CgaCtaId ;  /* 0x0000000000038919 */ /* 0x000e620000008800 */
[----:B------:R-:W-:-:S04]  /*d0c0*/  @!P0 MOV R0, 0x400 ;  /* 0x0000040000008802 */ /* 0x000fc80000000f00 */
[----:B-1----:R-:W-:-:S05]  /*d0d0*/  @!P0 LEA R0, R3, R0, 0x18 ;  /* 0x0000000003008211 */ /* 0x002fca00078ec0ff */
[----:B------:R2:W-:Y:S01]  /*d0e0*/  @!P0 STS.128 [R0+0x288d0], R16 ;  /* 0x0288d01000008388 */ /* 0x0005e20000000c00 */
[----:B------:R-:W-:Y:S06]  /*d0f0*/  BAR.ARV 0x5, 0x180 ;  /* 0x0146000000007b1d */ /* 0x000fec0000002000 */
.L_x_9210:
        /* <DEDUP_REMOVED lines=33> */
.L_x_9317:
[----:B0---4-:R-:W0:Y:S02]  /*d310*/  LDC.64 R2, c[0x0][0xc88] ;  /* 0x00032200ff027b82 */ /* 0x011e240000000a00 */
[----:B0-----:R-:W-:-:S05]  /*d320*/  IMAD.WIDE R2, R19, 0x4, R2 ;  /* 0x0000000413027825 */ /* 0x001fca00078e0202 */
[----:B--2---:R-:W2:Y:S01]  /*d330*/  LDG.E R12, desc[UR40][R2.64] ;  /* 0x00000028020c7981 */ /* 0x004ea2000c1e1900 */
        /* <DEDUP_REMOVED lines=53> */
.L_x_9219:
        /* <DEDUP_REMOVED lines=8> */
[----:B------:R-:W-:-:S04]  /*d710*/  IADD3 R6, P0, R11, UR4, RZ ;  /* 0x000000040b067c10 */ /* 0x000fc8000ff1e0ff */
[----:B------:R-:W-:-:S05]  /*d720*/  IADD3.X R7, R10, UR5, RZ, P0, !PT ;  /* 0x000000050a077c10 */ /* 0x000fca00087fe4ff */
[----:B------:R2:W5:Y:S01]  /*d730*/  LDG.E R6, desc[UR40][R6.64] ;  /* 0x0000002806067981 */ /* 0x000562000c1e1900 */
[----:B------:R-:W-:Y:S05]  /*d740*/  BRA `(.L_x_9221) ;  /* 0x0000000000107947 */ /* 0x000fea0003800000 */
.L_x_9220:
[----:B------:R-:W-:Y:S05]  /*d750*/  @!P0 BRA `(.L_x_9221) ;  /* 0x00000000000c8947 */ /* 0x000fea0003800000 */
[----:B------:R-:W2:Y:S04]  /*d760*/  LDG.E R6, desc[UR40][R4.64] ;  /* 0x0000002804067981 */ /* 0x000ea8000c1e1900 */
[----:B------:R-:W2:Y:S02]  /*d770*/  LDG.E R4, desc[UR40][R4.64+0x4] ;  /* 0x0000042804047981 */ /* 0x000ea4000c1e1900 */
[----:B--2---:R-:W-:-:S07]  /*d780*/  IMAD.IADD R6, R4, 0x1, -R6 ;  /* 0x0000000104067824 */ /* 0x004fce00078e0a06 */
.L_x_9221:
[----:B-----5:R-:W-:Y:S01]  /*d790*/  IMAD.IADD R6, R6, 0x1, -R0 ;  /* 0x0000000106067824 */ /* 0x020fe200078e0a00 */
[----:B------:R-:W-:Y:S01]  /*d7a0*/  BSSY B7, `(.L_x_9222) ;  /* 0x00003ff000077945 */ /* 0x000fe20003800000 */
[----:B------:R-:W3:Y:S02]  /*d7b0*/  LDC R0, c[0x0][0x448] ;  /* 0x00011200ff007b82 */ /* 0x000ee40000000800 */
[----:B---3--:R-:W-:Y:S01]  /*d7c0*/  ISETP.NE.AND P0, PT, R0, 0x1, PT ;  /* 0x000000010000780c */ /* 0x008fe20003f05270 */
[----:B------:R-:W-:-:S04]  /*d7d0*/  IMAD.SHL.U32 R0, R17, 0x80, RZ ;  /* 0x0000008011007824 */ /* 0x000fc800078e00ff */
[----:B------:R-:W-:-:S08]  /*d7e0*/  VIADD R0, R0, 0x7f ;  /* 0x0000007f00007836 */ /* 0x000fd00000000000 */
[----:B------:R-:W3:Y:S08]  /*d7f0*/  @P0 LDC R2, c[0x0][0x44c] ;  /* 0x00011300ff020b82 */ /* 0x000ef00000000800 */
[----:B------:R-:W4:Y:S01]  /*d800*/  @P0 LDC R3, c[0x0][0x450] ;  /* 0x00011400ff030b82 */ /* 0x000f220000000800 */
[----:B---3--:R-:W-:-:S05]  /*d810*/  @P0 IMAD.HI.U32 R2, R0, R2, RZ ;  /* 0x0000000200020227 */ /* 0x008fca00078e00ff */
[----:B----4-:R-:W-:Y:S02]  /*d820*/  @P0 SHF.R.U32.HI R0, RZ, R3, R2 ;  /* 0x00000003ff000219 */ /* 0x010fe40000011602 */
[C---:B------:R-:W-:Y:S01]  /*d830*/  IADD3 R2, R6.reuse, 0x80, -R9 ;  /* 0x0000008006027810 */ /* 0x040fe20007ffe809 */
[----:B------:R-:W-:-:S04]  /*d840*/  VIADD R6, R6, 0x7f ;  /* 0x0000007f06067836 */ /* 0x000fc80000000000 */
[----:B------:R-:W-:Y:S01]  /*d850*/  IMAD.IADD R0, R2, 0x1, R0 ;  /* 0x0000000102007824 */ /* 0x000fe200078e0200 */
[----:B------:R-:W-:-:S04]  /*d860*/  SHF.R.S32.HI R2, RZ, 0x1f, R6 ;  /* 0x0000001fff027819 */ /* 0x000fc80000011406 */
[----:B------:R-:W-:Y:S02]  /*d870*/  SHF.R.S32.HI R3, RZ, 0x1f, R0 ;  /* 0x0000001fff037819 */ /* 0x000fe40000011400 */
[----:B------:R-:W-:Y:S02]  /*d880*/  LEA.HI R2, R2, R6, RZ, 0x7 ;  /* 0x0000000602027211 */ /* 0x000fe400078f38ff */
[----:B------:R-:W-:Y:S02]  /*d890*/  LEA.HI R3, R3, R0, RZ, 0x7 ;  /* 0x0000000003037211 */ /* 0x000fe400078f38ff */
[----:B------:R-:W-:Y:S02]  /*d8a0*/  SHF.R.S32.HI R2, RZ, 0x7, R2 ;  /* 0x00000007ff027819 */ /* 0x000fe40000011402 */
[----:B------:R-:W-:-:S04]  /*d8b0*/  SHF.R.S32.HI R3, RZ, 0x7, R3 ;  /* 0x00000007ff037819 */ /* 0x000fc80000011403 */
[----:B------:R-:W-:-:S04]  /*d8c0*/  VIMNMX R4, R2, R3, PT ;  /* 0x0000000302047248 */ /* 0x000fc80003fe0100 */
[----:B------:R-:W-:Y:S01]  /*d8d0*/  ISETP.GT.AND P0, PT, R4, RZ, PT ;  /* 0x000000ff0400720c */ /* 0x000fe20003f04270 */
        /* <DEDUP_REMOVED lines=19> */
.L_x_9223:
        /* <DEDUP_REMOVED lines=21> */
.L_x_9226:
[----:B------:R-:W-:Y:S05]  /*db60*/  BSYNC B6 ;  /* 0x0000000000067941 */ /* 0x000fea0003800000 */
.L_x_9225:
        /* <DEDUP_REMOVED lines=21> */
.L_x_9229:
        /* <DEDUP_REMOVED lines=16> */
.L_x_9228:
[----:B------:R-:W-:Y:S05]  /*ddc0*/  BSYNC B6 ;  /* 0x0000000000067941 */ /* 0x000fea0003800000 */
.L_x_9227:
[----:B------:R-:W3:Y:S01]  /*ddd0*/  LDL.LU R2, [R1] ;  /* 0x0000000001027983 */ /* 0x000ee20000300800 */
[----:B------:R-:W-:-:S03]  /*dde0*/  ULDC.64 UR4, c[0x0][0x9f8] ;  /* 0x00027e0000047ab9 */ /* 0x000fc60000000a00 */
[----:B------:R-:W4:Y:S04]  /*ddf0*/  LDL.LU R4, [R1+0xc] ;  /* 0x00000c0001047983 */ /* 0x000f280000300800 */
[----:B--2---:R-:W2:Y:S01]  /*de00*/  LDL R7, [R1+0x10] ;  /* 0x0000100001077983 */ /* 0x004ea20000100800 */
[----:B------:R-:W-:-:S03]  /*de10*/  ISETP.NE.U32.AND P0, PT, RZ, UR4, PT ;  /* 0x00000004ff007c0c */ /* 0x000fc6000bf05070 */
[----:B------:R-:W5:Y:S01]  /*de20*/  LDL R0, [R1+0x2c] ;  /* 0x00002c0001007983 */ /* 0x000f620000100800 */
[----:B------:R-:W-:-:S13]  /*de30*/  ISETP.NE.AND.EX P0, PT, RZ, UR5, PT, P0 ;  /* 0x00000005ff007c0c */ /* 0x000fda000bf05300 */
[----:B---3--:R-:W-:-:S04]  /*de40*/  @P0 IADD3 R2, P1, R2, UR4, RZ ;  /* 0x0000000402020c10 */ /* 0x008fc8000ff3e0ff */
[----:B----4-:R-:W-:Y:S01]  /*de50*/  @P0 IADD3.X R3, R4, UR5, RZ, P1, !PT ;  /* 0x0000000504030c10 */ /* 0x010fe20008ffe4ff */
[----:B------:R-:W-:-:S04]  /*de60*/  ULDC.64 UR4, c[0x0][0xa08] ;  /* 0x0002820000047ab9 */ /* 0x000fc80000000a00 */
[----:B--2---:R2:W3:Y:S02]  /*de70*/  @P0 LDG.E R7, desc[UR40][R2.64] ;  /* 0x0000002802070981 */ /* 0x0044e4000c1e1900 */
        /* <DEDUP_REMOVED lines=14> */
.L_x_9333:
        /* <DEDUP_REMOVED lines=10> */
.L_x_9336:
[----:B------:R-:W-:Y:S05]  /*e000*/  @!P6 BRA `(.L_x_9231) ;  /* 0x000000040020e947 */ /* 0x000fea0003800000 */
[----:B------:R-:W-:-:S04]  /*e010*/  ISETP.NE.U32.AND P0, PT, R2, RZ, PT ;  /* 0x000000ff0200720c */ /* 0x000fc80003f05070 */
[----:B------:R-:W-:-:S13]  /*e020*/  ISETP.NE.AND.EX P0, PT, R3, RZ, PT, P0 ;  /* 0x000000ff0300720c */ /* 0x000fda0003f05300 */
[----:B------:R-:W-:Y:S05]  /*e030*/  @!P0 BRA `(.L_x_9233) ;  /* 0x0000000000548947 */ /* 0x000fea0003800000 */
[----:B------:R-:W4:Y:S01]  /*e040*/  LDC R6, c[0x0][0x43c] ;  /* 0x00010f00ff067b82 */ /* 0x000f220000000800 */
[----:B01----:R-:W-:Y:S01]  /*e050*/  IMAD.MOV.U32 R9, RZ, RZ, R4 ;  /* 0x000000ffff097224 */ /* 0x003fe200078e0004 */
[----:B------:R-:W-:-:S03]  /*e060*/  ULDC.64 UR4, c[0x0][0x428] ;  /* 0x00010a0000047ab9 */ /* 0x000fc60000000a00 */
        /* <DEDUP_REMOVED lines=18> */
.L_x_9233:
[----:B------:R-:W5:Y:S04]  /*e190*/  LDL R7, [R1+0x4] ;  /* 0x0000040001077983 */ /* 0x000f680000100800 */
[----:B---34-:R-:W5:Y:S04]  /*e1a0*/  LDL R0, [R1+0x8] ;  /* 0x0000080001007983 */ /* 0x018f680000100800 */
[----:B------:R-:W3:Y:S01]  /*e1b0*/  LDL R2, [R1+0x14] ;  /* 0x0000140001027983 */ /* 0x000ee20000100800 */
[----:B-----5:R-:W-:Y:S01]  /*e1c0*/  IMAD R0, R0, 0x8, R7 ;  /* 0x0000000800007824 */ /* 0x020fe200078e0207 */
[----:B---3--:R-:W-:-:S04]  /*e1d0*/  SHF.L.U32 R2, R2, 0x1f, RZ ;  /* 0x0000001f02027819 */ /* 0x008fc800000006ff */
[----:B------:R-:W3:Y:S02]  /*e1e0*/  SYNCS.PHASECHK.TRANS64.TRYWAIT P0, [R0+URZ+0x28840], R2 ;  /* 0x02884002000075a7 */ /* 0x000ee4000800017f */
[----:B---3--:R-:W-:Y:S05]  /*e1f0*/  @!P0 BRA `(.L_x_9234) ;  /* 0x00000048006c8947 */ /* 0x008fea0003800000 */
.L_x_9337:
        /* <DEDUP_REMOVED lines=11> */
.L_x_9235:
[----:B--2---:R-:W2:Y:S04]  /*e2b0*/  LDL R5, [R1+0x4] ;  /* 0x0000040001057983 */ /* 0x004ea80000100800 */
[----:B------:R-:W2:Y:S04]  /*e2c0*/  LDL R4, [R1+0x8] ;  /* 0x0000080001047983 */ /* 0x000ea80000100800 */
[----:B------:R-:W4:Y:S04]  /*e2d0*/  LDL R6, [R1+0xc] ;  /* 0x00000c0001067983 */ /* 0x000f280000100800 */
[----:B------:R-:W5:Y:S04]  /*e2e0*/  LDL R3, [R1+0x18] ;  /* 0x0000180001037983 */ /* 0x000f680000100800 */
[----:B---3--:R-:W3:Y:S01]  /*e2f0*/  LDL R2, [R1] ;  /* 0x0000000001027983 */ /* 0x008ee20000100800 */
[----:B------:R-:W-:Y:S01]  /*e300*/  R2UR UR9, R0 ;  /* 0x00000000000972ca */ /* 0x000fe200000e0000 */
[----:B------:R-:W-:Y:S01]  /*e310*/  UIADD3 UR4, UP0, UR38, 0x370, URZ ;  /* 0x0000037026047890 */ /* 0x000fe2000ff1e03f */
[----:B------:R-:W-:-:S02]  /*e320*/  R2UR UR12, R18 ;  /* 0x00000000120c72ca */ /* 0x000fc400000e0000 */
[----:B------:R-:W-:Y:S01]  /*e330*/  PLOP3.LUT P0, PT, PT, PT, PT, 0x80, 0x0 ;  /* 0x000000000000781c */ /* 0x000fe20003f0f070 */
[----:B------:R-:W-:Y:S01]  /*e340*/  UMOV UR10, URZ ;  /* 0x0000003f000a7c82 */ /* 0x000fe20008000000 */
[----:B------:R-:W-:-:S07]  /*e350*/  UMOV UR7, 0x14f00000 ;  /* 0x14f0000000077882 */ /* 0x000fce0000000000 */
[----:B------:R-:W-:Y:S01]  /*e360*/  UIADD3 UR9, UR9, 0x28830, URZ ;  /* 0x0002883009097890 */ /* 0x000fe2000fffe03f */
[----:B------:R-:W-:Y:S01]  /*e370*/  UMOV UR15, 0x40 ;  /* 0x00000040000f7882 */ /* 0x000fe20000000000 */
[----:B--2---:R-:W-:Y:S01]  /*e380*/  IMAD R0, R4, 0x8000, R5 ;  /* 0x0000800004007824 */ /* 0x004fe200078e0205 */
[----:B----4-:R-:W-:-:S04]  /*e390*/  R2UR UR11, R6 ;  /* 0x00000000060b72ca */ /* 0x010fc800000e0000 */
[----:B------:R-:W-:Y:S02]  /*e3a0*/  R2UR UR6, R0 ;  /* 0x00000000000672ca */ /* 0x000fe400000e0000 */
[----:B-----5:R-:W-:Y:S02]  /*e3b0*/  R2UR UR5, R3 ;  /* 0x00000000030572ca */ /* 0x020fe400000e0000 */
[----:B---3--:R-:W-:-:S09]  /*e3c0*/  R2UR UR13, R2 ;  /* 0x00000000020d72ca */ /* 0x008fd200000e0000 */
[----:B------:R-:W-:Y:S02]  /*e3d0*/  UIADD3 UR8, UR6, 0x18400, URZ ;  /* 0x0001840006087890 */ /* 0x000fe4000fffe03f */
[----:B------:R-:W-:Y:S02]  /*e3e0*/  ULEA UR11, UR11, UR5, 0x7 ;  /* 0x000000050b0b7291 */ /* 0x000fe4000f8e383f */
[----:B------:R-:W-:Y:S02]  /*e3f0*/  UIADD3.X UR5, URZ, UR39, URZ, UP0, !UPT ;  /* 0x000000273f057290 */ /* 0x000fe400087fe43f */
[----:B------:R-:W-:Y:S01]  /*e400*/  UIADD3 UR14, UR6, 0x1c400, URZ ;  /* 0x0001c400060e7890 */ /* 0x000fe2000fffe03f */
[----:B------:R-:W-:Y:S02]  /*e410*/  P2R R0, PR, RZ, 0x1 ;  /* 0x00000001ff007803 */ /* 0x000fe40000000000 */
[----:B------:R-:W-:-:S04]  /*e420*/  UMOV UR6, 0x0 ;  /* 0x0000000000067882 */ /* 0x000fc80000000000 */
[----:B------:R2:W-:Y:S01]  /*e430*/  UTMALDG.4D [UR8], [UR4], desc[UR6] ;  /* 0x00000608040075b4 */ /* 0x0005e20008019000 */
[----:B------:R4:W-:Y:S01]  /*e440*/  STL [R1+0x20], R0 ;  /* 0x0000200001007387 */ /* 0x0009e20000100800 */
[----:B--2---:R-:W-:Y:S01]  /*e450*/  UMOV UR8, UR14 ;  /* 0x0000000e00087c82 */ /* 0x004fe20008000000 */
[----:B------:R-:W-:Y:S02]  /*e460*/  UMOV UR10, UR15 ;  /* 0x0000000f000a7c82 */ /* 0x000fe40008000000 */
[----:B------:R4:W-:Y:S01]  /*e470*/  UTMALDG.4D [UR8], [UR4], desc[UR6] ;  /* 0x00000608040075b4 */ /* 0x0009e20008019000 */
[----:B------:R-:W-:Y:S02]  /*e480*/  NOP ;  /* 0x0000000000007918 */ /* 0x000fe40000000000 */
.L_x_9231:
[----:B------:R-:W5:Y:S04]  /*e490*/  LDL R2, [R1+0x4] ;  /* 0x0000040001027983 */ /* 0x000f680000100800 */
[----:B------:R-:W5:Y:S04]  /*e4a0*/  LDL.LU R3, [R1+0x30] ;  /* 0x0000300001037983 */ /* 0x000f680000300800 */
[----:B--2---:R-:W2:Y:S04]  /*e4b0*/  LDL.LU R5, [R1+0x28] ;  /* 0x0000280001057983 */ /* 0x004ea80000300800 */
[----:B---3--:R-:W3:Y:S01]  /*e4c0*/  LDL.LU R4, [R1+0x38] ;  /* 0x0000380001047983 */ /* 0x008ee20000300800 */
[----:B------:R-:W-:Y:S05]  /*e4d0*/  WARPSYNC.ALL ;  /* 0x0000000000007948 */ /* 0x000fea0003800000 */
[----:B----4-:R-:W-:Y:S01]  /*e4e0*/  ULDC.64 UR4, c[0x0][0x298] ;  /* 0x0000a60000047ab9 */ /* 0x010fe20000000a00 */
[----:B------:R-:W-:Y:S01]  /*e4f0*/  ULDC.64 UR6, c[0x0][0xa00] ;  /* 0x0002800000067ab9 */ /* 0x000fe20000000a00 */
[----:B------:R-:W-:Y:S01]  /*e500*/  BSSY B6, `(.L_x_9236) ;  /* 0x0000024000067945 */ /* 0x000fe20003800000 */
[----:B------:R-:W-:Y:S01]  /*e510*/  BAR.SYNC.DEFER_BLOCKING 0x8, 0x180 ;  /* 0x0206000000007b1d */ /* 0x000fe20000010000 */
[----:B------:R-:W-:-:S04]  /*e520*/  ISETP.NE.U32.AND P0, PT, RZ, UR6, PT ;  /* 0x00000006ff007c0c */ /* 0x000fc8000bf05070 */
[----:B------:R-:W-:Y:S01]  /*e530*/  ISETP.NE.AND.EX P0, PT, RZ, UR7, PT, P0 ;  /* 0x00000007ff007c0c */ /* 0x000fe2000bf05300 */
[----:B-----5:R-:W-:Y:S01]  /*e540*/  VIADD R2, R2, 0x10400 ;  /* 0x0001040002027836 */ /* 0x020fe20000000000 */
[----:B------:R-:W-:-:S04]  /*e550*/  SHF.R.S32.HI R0, RZ, 0x1f, R3 ;  /* 0x0000001fff007819 */ /* 0x000fc80000011403 */
        /* <DEDUP_REMOVED lines=30> */
.L_x_9237:
[----:B------:R-:W-:Y:S05]  /*e740*/  BSYNC B6 ;  /* 0x0000000000067941 */ /* 0x000fea0003800000 */
.L_x_9236:
        /* <DEDUP_REMOVED lines=8> */
[----:B01----:R-:W0:Y:S03]  /*e7d0*/  S2R R9, SR_TID.X ;  /* 0x0000000000097919 */ /* 0x003e260000002100 */
[----:B------:R1:W5:Y:S01]  /*e7e0*/  LDL R10, [R1+0x34] ;  /* 0x00003400010a7983 */ /* 0x0003620000100800 */
[----:B---3--:R-:W-:Y:S01]  /*e7f0*/  ISETP.NE.AND P0, PT, R7, 0x1, PT ;  /* 0x000000010700780c */ /* 0x008fe20003f05270 */
[----:B0-----:R-:W-:-:S05]  /*e800*/  IMAD.SHL.U32 R8, R9, 0x8, RZ ;  /* 0x0000000809087824 */ /* 0x001fca00078e00ff */
[----:B------:R-:W-:-:S04]  /*e810*/  LOP3.LUT R8, R8, 0x38, RZ, 0xc0, !PT ;  /* 0x0000003808087812 */ /* 0x000fc800078ec0ff */
        /* <DEDUP_REMOVED lines=10> */
[----:B------:R-:W2:Y:S03]  /*e8c0*/  @P0 LDC R6, c[0x0][0x450] ;  /* 0x00011400ff060b82 */ /* 0x000ea60000000800 */
[----:B------:R-:W-:Y:S01]  /*e8d0*/  IMAD R0, R4, UR5, R0 ;  /* 0x0000000504007c24 */ /* 0x000fe2000f8e0200 */
[----:B------:R-:W-:Y:S01]  /*e8e0*/  ULDC.64 UR4, c[0x0][0x2d0] ;  /* 0x0000b40000047ab9 */ /* 0x000fe20000000a00 */
[----:B------:R-:W3:Y:S02]  /*e8f0*/  S2R R4, SR_TID.X ;  /* 0x0000000000047919 */ /* 0x000ee40000002100 */
[----:B------:R-:W-:Y:S01]  /*e900*/  IMAD.IADD R3, R3, 0x1, R0 ;  /* 0x0000000103037824 */ /* 0x000fe200078e0200 */
[----:B0-----:R-:W-:-:S04]  /*e910*/  LOP3.LUT R5, R5, 0x7f, RZ, 0xc0, !PT ;  /* 0x0000007f05057812 */ /* 0x001fc800078ec0ff */
[----:B------:R-:W-:Y:S01]  /*e920*/  SHF.R.U32.HI R5, RZ, 0x3, R5 ;  /* 0x00000003ff057819 */ /* 0x000fe20000011605 */
[----:B---3--:R-:W-:-:S05]  /*e930*/  IMAD.SHL.U32 R4, R4, 0x10, RZ ;  /* 0x0000001004047824 */ /* 0x008fca00078e00ff */
[----:B------:R-:W-:Y:S02]  /*e940*/  LOP3.LUT R4, R5, 0x70, R4, 0xf8, !PT ;  /* 0x0000007005047812 */ /* 0x000fe400078ef804 */
[----:B------:R-:W0:Y:S03]  /*e950*/  @P0 LDC R5, c[0x0][0x44c] ;  /* 0x00011300ff050b82 */ /* 0x000e260000000800 */
[----:B------:R-:W-:-:S04]  /*e960*/  IMAD R0, R17, 0x80, R4 ;  /* 0x0000008011007824 */ /* 0x000fc800078e0204 */
[----:B------:R-:W-:Y:S02]  /*e970*/  IMAD.MOV.U32 R4, RZ, RZ, R0 ;  /* 0x000000ffff047224 */ /* 0x000fe400078e0000 */
[----:B0-----:R-:W-:-:S05]  /*e980*/  @P0 IMAD.HI.U32 R5, R0, R5, RZ ;  /* 0x0000000500050227 */ /* 0x001fca00078e00ff */
[----:B--2---:R-:W-:-:S05]  /*e990*/  @P0 SHF.R.U32.HI R4, RZ, R6, R5 ;  /* 0x00000006ff040219 */ /* 0x004fca0000011605 */
        /* <DEDUP_REMOVED lines=12> */
[----:B------:R-:W-:Y:S02]  /*ea60*/  ISETP.GE.AND P1, PT, R8, UR4, PT ;  /* 0x0000000408007c0c */ /* 0x000fe4000bf26270 */
[----:B------:R1:W5:Y:S01]  /*ea70*/  LDL R8, [R1+0x24] ;  /* 0x0000240001087983 */ /* 0x0003620000100800 */
[----:B------:R-:W-:Y:S02]  /*ea80*/  IMAD.SHL.U32 R9, R9, 0x8, RZ ;  /* 0x0000000809097824 */ /* 0x000fe400078e00ff */
[----:B------:R-:W-:-:S03]  /*ea90*/  IMAD R0, R0, UR5, R6 ;  /* 0x0000000500007c24 */ /* 0x000fc6000f8e0206 */
[----:B------:R-:W-:Y:S01]  /*eaa0*/  LOP3.LUT R9, R9, 0x38, RZ, 0xc0, !PT ;  /* 0x0000003809097812 */ /* 0x000fe200078ec0ff */
[----:B------:R-:W-:Y:S01]  /*eab0*/  IMAD.IADD R0, R5, 0x1, R0 ;  /* 0x0000000105007824 */ /* 0x000fe200078e0200 */
[C---:B------:R-:W-:Y:S02]  /*eac0*/  LEA R3, P2, R4.reuse, UR6, 0x1 ;  /* 0x0000000604037c11 */ /* 0x040fe4000f8408ff */
[----:B------:R-:W-:Y:S01]  /*ead0*/  ISETP.GE.AND P0, PT, R9, UR4, PT ;  /* 0x0000000409007c0c */ /* 0x000fe2000bf06270 */
[----:B------:R-:W-:Y:S01]  /*eae0*/  UMOV UR4, 0xffffffff ;  /* 0xffffffff00047882 */ /* 0x000fe20000000000 */
[----:B------:R-:W-:Y:S02]  /*eaf0*/  LEA.HI.X R0, R4, UR7, R0, 0x1, P2 ;  /* 0x0000000704007c11 */ /* 0x000fe400090f0c00 */
[----:B-1----:R-:W-:Y:S09]  /*eb00*/  BRA.DIV UR4, `(.L_x_9238) ;  /* 0x00000042043c7947 */ /* 0x002ff2000b800000 */
[----:B------:R-:W0:Y:S01]  /*eb10*/  S2R R4, SR_TID.X ;  /* 0x0000000000047919 */ /* 0x000e220000002100 */
[----:B-----5:R-:W-:Y:S01]  /*eb20*/  IMAD R2, R10, R7, RZ ;  /* 0x000000070a027224 */ /* 0x020fe200078e02ff */
[----:B------:R-:W1:Y:S04]  /*eb30*/  SHFL.IDX PT, R5, R3, RZ, 0x181f ;  /* 0x00181fff03057589 */ /* 0x000e6800000e0000 */
[----:B------:R-:W-:Y:S04]  /*eb40*/  SHFL.IDX PT, R6, R3, 0x1, 0x181f ;  /* 0x00381f0003067f89 */ /* 0x000fe800000e0000 */
        /* <DEDUP_REMOVED lines=9> */
[----:B0-----:R-:W-:-:S05]  /*ebe0*/  @!P4 IMAD.X R4, RZ, RZ, R4, P3 ;  /* 0x000000ffff04c224 */ /* 0x001fca00018e0604 */
[----:B------:R-:W-:-:S04]  /*ebf0*/  @!P4 LOP3.LUT R5, R5, R4, RZ, 0x3c, !PT ;  /* 0x000000040505c212 */ /* 0x000fc800078e3cff */
[----:B------:R-:W-:-:S04]  /*ec00*/  @!P4 LOP3.LUT R4, R5, R4, RZ, 0x3c, !PT ;  /* 0x000000040504c212 */ /* 0x000fc800078e3cff */
[----:B------:R-:W-:-:S05]  /*ec10*/  @!P4 LOP3.LUT R5, R5, R4, RZ, 0x3c, !PT ;  /* 0x000000040505c212 */ /* 0x000fca00078e3cff */
[----:B------:R-:W-:Y:S04]  /*ec20*/  @!P4 LDGSTS.E.BYPASS.LTC128B.128 [R8+0x10400], desc[UR40][R4.64], !P0 ;  /* 0x104000000408cfae */ /* 0x000fe8000c101d68 */
[----:B------:R0:W-:Y:S02]  /*ec30*/  @!P4 LDGSTS.E.BYPASS.LTC128B.128 [R8+0x14400], desc[UR40][R4.64+0x80], !P1 ;  /* 0x144000800408cfae */ /* 0x0001e4000c901d68 */
[----:B0-----:R-:W-:-:S05]  /*ec40*/  @!P2 LEA R5, P3, R9, R6, 0x1 ;  /* 0x000000060905a211 */ /* 0x001fca00078608ff */
[----:B------:R-:W-:-:S05]  /*ec50*/  @!P2 IMAD.X R4, RZ, RZ, R7, P3 ;  /* 0x000000ffff04a224 */ /* 0x000fca00018e0607 */
[----:B------:R-:W-:-:S04]  /*ec60*/  @!P2 LOP3.LUT R5, R5, R4, RZ, 0x3c, !PT ;  /* 0x000000040505a212 */ /* 0x000fc800078e3cff */
[----:B------:R-:W-:-:S04]  /*ec70*/  @!P2 LOP3.LUT R4, R5, R4, RZ, 0x3c, !PT ;  /* 0x000000040504a212 */ /* 0x000fc800078e3cff */
[----:B------:R-:W-:-:S05]  /*ec80*/  @!P2 LOP3.LUT R5, R5, R4, RZ, 0x3c, !PT ;  /* 0x000000040505a212 */ /* 0x000fca00078e3cff */
[----:B------:R-:W-:Y:S04]  /*ec90*/  @!P2 LDGSTS.E.BYPASS.LTC128B.128 [R8+0x10c00], desc[UR40][R4.64], !P0 ;  /* 0x10c000000408afae */ /* 0x000fe8000c101d68 */
[----:B------:R0:W-:Y:S02]  /*eca0*/  @!P2 LDGSTS.E.BYPASS.LTC128B.128 [R8+0x14c00], desc[UR40][R4.64+0x80], !P1 ;  /* 0x14c000800408afae */ /* 0x0001e4000c901d68 */
[----:B0-----:R-:W-:Y:S02]  /*ecb0*/  VIADD R4, R17, 0x20 ;  /* 0x0000002011047836 */ /* 0x001fe40000000000 */
[----:B------:R-:W0:Y:S03]  /*ecc0*/  SHFL.IDX PT, R5, R3, 0x2, 0x181f ;  /* 0x00581f0003057f89 */ /* 0x000e2600000e0000 */
[----:B------:R-:W-:-:S02]  /*ecd0*/  ISETP.GE.AND P2, PT, R4, R2, PT ;  /* 0x000000020400720c */ /* 0x000fc40003f46270 */
[----:B------:R-:W1:Y:S11]  /*ece0*/  SHFL.IDX PT, R4, R0, 0x2, 0x181f ;  /* 0x00581f0000047f89 */ /* 0x000e7600000e0000 */
[----:B0-----:R-:W-:-:S05]  /*ecf0*/  @!P2 LEA R5, P3, R9, R5, 0x1 ;  /* 0x000000050905a211 */ /* 0x001fca00078608ff */
[----:B-1----:R-:W-:-:S05]  /*ed00*/  @!P2 IMAD.X R4, RZ, RZ, R4, P3 ;  /* 0x000000ffff04a224 */ /* 0x002fca00018e0604 */
        /* <DEDUP_REMOVED lines=50> */
[----:B--2---:R1:W-:Y:S02]  /*f030*/  @!P2 LDGSTS.E.BYPASS.LTC128B.128 [R8+0x17400], desc[UR40][R4.64+0x80], !P1 ;  /* 0x174000800408afae */ /* 0x0043e4000c901d68 */
.L_x_9354:
        /* <DEDUP_REMOVED lines=11> */
.L_x_9240:
[----:B------:R-:W-:Y:S05]  /*f0f0*/  BSYNC B0 ;  /* 0x0000000000007941 */ /* 0x000fea0003800000 */
.L_x_9239:
[----:B012---:R-:W2:Y:S01]  /*f100*/  LDL R8, [R1+0x4] ;  /* 0x0000040001087983 */ /* 0x007ea20000100800 */
[----:B------:R-:W-:Y:S01]  /*f110*/  PLOP3.LUT P0, PT, PT, PT, PT, 0x80, 0x0 ;  /* 0x000000000000781c */ /* 0x000fe20003f0f070 */
[----:B------:R-:W-:Y:S01]  /*f120*/  NOP ;  /* 0x0000000000007918 */ /* 0x000fe20000000000 */
[----:B--2---:R-:W-:-:S11]  /*f130*/  VIADD R6, R8, 0x28800 ;  /* 0x0002880008067836 */ /* 0x004fd60000000000 */
.L_x_9241:
        /* <DEDUP_REMOVED lines=19> */
.L_x_9355:
[----:B------:R-:W-:Y:S05]  /*f270*/  BSYNC B0 ;  /* 0x0000000000007941 */ /* 0x000fea0003800000 */
.L_x_9242:
        /* <DEDUP_REMOVED lines=47> */
.L_x_9250:
[----:B------:R-:W2:Y:S01]  /*f570*/  LDL R0, [R1+0x4] ;  /* 0x0000040001007983 */ /* 0x000ea20000100800 */
[----:B------:R-:W-:Y:S01]  /*f580*/  BSSY B3, `(.L_x_9251) ;  /* 0x0000005000037945 */ /* 0x000fe20003800000 */
[----:B--2---:R-:W-:Y:S01]  /*f590*/  IMAD R2, R8, 0x8, R0 ;  /* 0x0000000808027824 */ /* 0x004fe200078e0200 */
[----:B------:R-:W-:-:S04]  /*f5a0*/  SHF.L.U32 R0, R12, 0x1f, RZ ;  /* 0x0000001f0c007819 */ /* 0x000fc800000006ff */
[----:B------:R-:W1:Y:S02]  /*f5b0*/  SYNCS.PHASECHK.TRANS64.TRYWAIT P0, [R2+URZ+0x28840], R0 ;  /* 0x02884000020075a7 */ /* 0x000e64000800017f */
[----:B-1----:R-:W-:Y:S05]  /*f5c0*/  @!P0 BRA `(.L_x_9252) ;  /* 0x0000004000708947 */ /* 0x002fea0003800000 */
.L_x_9356:
[----:B------:R-:W-:Y:S05]  /*f5d0*/  BSYNC B3 ;  /* 0x0000000000037941 */ /* 0x000fea0003800000 */
.L_x_9251:
        /* <DEDUP_REMOVED lines=12> */
.L_x_9254:
[----:B------:R-:W-:Y:S05]  /*f6a0*/  BSYNC B3 ;  /* 0x0000000000037941 */ /* 0x000fea0003800000 */
.L_x_9253:
        /* <DEDUP_REMOVED lines=13> */
.L_x_9255:
        /* <DEDUP_REMOVED lines=16> */
.L_x_9256:
        /* <DEDUP_REMOVED lines=17> */
.L_x_9357:
[----:B------:R-:W-:Y:S05]  /*f990*/  BSYNC B3 ;  /* 0x0000000000037941 */ /* 0x000fea0003800000 */
.L_x_9257:
        /* <DEDUP_REMOVED lines=14> */
.L_x_9260:
[----:B------:R-:W-:Y:S05]  /*fa80*/  BSYNC B3 ;  /* 0x0000000000037941 */ /* 0x000fea0003800000 */
.L_x_9259:
        /* <DEDUP_REMOVED lines=8> */
[----:B------:R-:W-:Y:S01]  /*fb10*/  PLOP3.LUT P0, PT, PT, PT, PT, 0x80, 0x0 ;  /* 0x000000000000781c */ /* 0x000fe20003f0f070 */
[----:B------:R-:W-:-:S02]  /*fb20*/  VIADD R5, R5, 0x28850 ;  /* 0x0002885005057836 */ /* 0x000fc40000000000 */
[----:B------:R-:W-:Y:S01]  /*fb30*/  UIADD3.X UR5, URZ, UR39, URZ, UP0, !UPT ;  /* 0x000000273f057290 */ /* 0x000fe200087fe43f */
[----:B--2---:R-:W-:Y:S02]  /*fb40*/  IMAD R2, R2, 0x80, R9 ;  /* 0x0000008002027824 */ /* 0x004fe400078e0209 */
[----:B------:R-:W-:-:S09]  /*fb50*/  VIADD R9, R0, 0x400 ;  /* 0x0000040000097836 */ /* 0x000fd20000000000 */
.L_x_9261:
        /* <DEDUP_REMOVED lines=16> */
.L_x_9262:
        /* <DEDUP_REMOVED lines=13> */
.L_x_9249:
[----:B------:R-:W-:Y:S05]  /*fd30*/  BSYNC B1 ;  /* 0x0000000000017941 */ /* 0x000fea0003800000 */
.L_x_9248:
[----:B------:R-:W2:Y:S04]  /*fd40*/  LDL.LU R0, [R1+0x2c] ;  /* 0x00002c0001007983 */ /* 0x000ea80000300800 */
[----:B------:R3:W-:Y:S04]  /*fd50*/  STL [R1+0x8], R8 ;  /* 0x0000080801007387 */ /* 0x0007e80000100800 */
[----:B------:R3:W-:Y:S02]  /*fd60*/  STL [R1+0x14], R12 ;  /* 0x0000140c01007387 */ /* 0x0007e40000100800 */
[----:B--23--:R-:W-:-:S07]  /*fd70*/  VIADD R0, R0, 0xfffffffd ;  /* 0xfffffffd00007836 */ /* 0x00cfce0000000000 */
.L_x_9247:
[----:B------:R-:W-:Y:S05]  /*fd80*/  BSYNC B2 ;  /* 0x0000000000027941 */ /* 0x000fea0003800000 */
.L_x_9246:
[----:B------:R-:W-:-:S13]  /*fd90*/  ISETP.NE.AND P0, PT, R4, RZ, PT ;  /* 0x000000ff0400720c */ /* 0x000fda0003f05270 */
[----:B------:R-:W-:Y:S05]  /*fda0*/  @!P0 BRA `(.L_x_9245) ;  /* 0x0000001400008947 */ /* 0x000fea0003800000 */
[----:B------:R2:W5:Y:S02]  /*fdb0*/  LDL R8, [R1] ;  /* 0x0000000001087983 */ /* 0x0005640000100800 */
.L_x_9293:
[----:B---3--:R-:W3:Y:S04]  /*fdc0*/  LDL R4, [R1+0x20] ;  /* 0x0000200001047983 */ /* 0x008ee80000100800 */
[----:B0-----:R-:W4:Y:S04]  /*fdd0*/  LDL R3, [R1+0x8] ;  /* 0x0000080001037983 */ /* 0x001f280000100800 */
[----:B--2---:R-:W2:Y:S01]  /*fde0*/  LDL R2, [R1+0x14] ;  /* 0x0000140001027983 */ /* 0x004ea20000100800 */
[----:B------:R-:W-:Y:S05]  /*fdf0*/  YIELD ;  /* 0x0000000000007946 */ /* 0x000fea0003800000 */
[----:B------:R-:W-:Y:S01]  /*fe00*/  BSSY B1, `(.L_x_9263) ;  /* 0x000009a000017945 */ /* 0x000fe20003800000 */
[----:B---3--:R-:W-:Y:S01]  /*fe10*/  ISETP.NE.AND P1, PT, R4, RZ, PT ;  /* 0x000000ff0400720c */ /* 0x008fe20003f25270 */
[----:B----4-:R-:W-:-:S05]  /*fe20*/  VIADD R4, R3, 0x1 ;  /* 0x0000000103047836 */ /* 0x010fca0000000000 */
        /* <DEDUP_REMOVED lines=11> */
[----:B-----5:R-:W0:Y:S01]  /*fee0*/  LDC R8, c[0x0][0x43c] ;  /* 0x00010f00ff087b82 */ /* 0x020e220000000800 */
        /* <DEDUP_REMOVED lines=17> */
.L_x_9265:
[----:B------:R-:W2:Y:S01]  /*10000*/  LDL R2, [R1+0x4] ;  /* 0x0000040001027983 */ /* 0x000ea20000100800 */
[----:B------:R-:W-:Y:S01]  /*10010*/  BSSY B2, `(.L_x_9266) ;  /* 0x0000005000027945 */ /* 0x000fe20003800000 */
[----:B--2---:R-:W-:Y:S01]  /*10020*/  IMAD R3, R4, 0x8, R2 ;  /* 0x0000000804037824 */ /* 0x004fe200078e0202 */
[----:B------:R-:W-:-:S04]  /*10030*/  SHF.L.U32 R2, R5, 0x1f, RZ ;  /* 0x0000001f05027819 */ /* 0x000fc800000006ff */
[----:B------:R-:W2:Y:S02]  /*10040*/  SYNCS.PHASECHK.TRANS64.TRYWAIT P0, [R3+URZ+0x28840], R2 ;  /* 0x02884002030075a7 */ /* 0x000ea4000800017f */
[----:B--2---:R-:W-:Y:S05]  /*10050*/  @!P0 BRA `(.L_x_9267) ;  /* 0x0000003400f48947 */ /* 0x004fea0003800000 */
.L_x_9358:
[----:B------:R-:W-:Y:S05]  /*10060*/  BSYNC B2 ;  /* 0x0000000000027941 */ /* 0x000fea0003800000 */
.L_x_9266:
        /* <DEDUP_REMOVED lines=12> */
.L_x_9269:
[----:B------:R-:W-:Y:S05]  /*10130*/  BSYNC B2 ;  /* 0x0000000000027941 */ /* 0x000fea0003800000 */
.L_x_9268:
[----:B--2---:R-:W2:Y:S04]  /*10140*/  LDL R2, [R1+0x4] ;  /* 0x0000040001027983 */ /* 0x004ea80000100800 */
        /* <DEDUP_REMOVED lines=12> */
.L_x_9270:
        /* <DEDUP_REMOVED lines=16> */
.L_x_9271:
        /* <DEDUP_REMOVED lines=17> */
.L_x_9359:
[----:B------:R-:W-:Y:S05]  /*10420*/  BSYNC B2 ;  /* 0x0000000000027941 */ /* 0x000fea0003800000 */
.L_x_9272:
        /* <DEDUP_REMOVED lines=11> */
.L_x_9275:
[----:B------:R-:W-:Y:S05]  /*104e0*/  BSYNC B2 ;  /* 0x0000000000027941 */ /* 0x000fea0003800000 */
.L_x_9274:
[----:B------:R-:W2:Y:S04]  /*104f0*/  LDL R15, [R1+0x4] ;  /* 0x00000400010f7983 */ /* 0x000ea80000100800 */
        /* <DEDUP_REMOVED lines=13> */
.L_x_9276:
        /* <DEDUP_REMOVED lines=16> */
.L_x_9277:
        /* <DEDUP_REMOVED lines=13> */
.L_x_9264:
[----:B------:R-:W-:Y:S05]  /*107a0*/  BSYNC B1 ;  /* 0x0000000000017941 */ /* 0x000fea0003800000 */
.L_x_9263:
        /* <DEDUP_REMOVED lines=17> */
[----:B------:R-:W0:Y:S01]  /*108c0*/  LDC R9, c[0x0][0x43c] ;  /* 0x00010f00ff097b82 */ /* 0x000e220000000800 */
[----:B------:R-:W-:Y:S02]  /*108d0*/  ULDC.64 UR6, c[0x0][0x428] ;  /* 0x00010a0000067ab9 */ /* 0x000fe40000000a00 */
[----:B------:R-:W4:Y:S01]  /*108e0*/  LDL R12, [R1+0x10] ;  /* 0x00001000010c7983 */ /* 0x000f220000100800 */
        /* <DEDUP_REMOVED lines=15> */
.L_x_9280:
[----:B------:R-:W3:Y:S01]  /*109e0*/  LDL R2, [R1+0x4] ;  /* 0x0000040001027983 */ /* 0x000ee20000100800 */
[----:B------:R-:W-:Y:S01]  /*109f0*/  SHF.L.U32 R3, R10, 0x1f, RZ ;  /* 0x0000001f0a037819 */ /* 0x000fe200000006ff */
[----:B------:R-:W-:Y:S01]  /*10a00*/  BSSY B2, `(.L_x_9281) ;  /* 0x0000004000027945 */ /* 0x000fe20003800000 */
[----:B---3--:R-:W-:-:S04]  /*10a10*/  IMAD R2, R11, 0x8, R2 ;  /* 0x000000080b027824 */ /* 0x008fc800078e0202 */
[----:B------:R-:W3:Y:S02]  /*10a20*/  SYNCS.PHASECHK.TRANS64.TRYWAIT P0, [R2+URZ+0x28840], R3 ;  /* 0x02884003020075a7 */ /* 0x000ee4000800017f */
[----:B---3--:R-:W-:Y:S05]  /*10a30*/  @!P0 BRA `(.L_x_9282) ;  /* 0x0000002c00a48947 */ /* 0x008fea0003800000 */
.L_x_9360:
[----:B------:R-:W-:Y:S05]  /*10a40*/  BSYNC B2 ;  /* 0x0000000000027941 */ /* 0x000fea0003800000 */
.L_x_9281:
[----:B0-----:R-:W0:Y:S01]  /*10a50*/  S2R R9, SR_TID.X ;  /* 0x0000000000097919 */ /* 0x001e220000002100 */
        /* <DEDUP_REMOVED lines=9> */
[----:B----4-:R-:W-:Y:S05]  /*10af0*/  @!P0 BRA `(.L_x_9284) ;  /* 0x0000000000048947 */ /* 0x010fea0003800000 */
[----:B------:R-:W-:Y:S01]  /*10b00*/  BPT.TRAP 0x1 ;  /* 0x000000040000795c */ /* 0x000fe20000300000 */
.L_x_9284:
[----:B------:R-:W-:Y:S05]  /*10b10*/  BSYNC B2 ;  /* 0x0000000000027941 */ /* 0x000fea0003800000 */
.L_x_9283:
[----:B---3--:R-:W3:Y:S04]  /*10b20*/  LDL R2, [R1+0x8] ;  /* 0x0000080001027983 */ /* 0x008ee80000100800 */
[----:B--2---:R-:W2:Y:S04]  /*10b30*/  LDL R10, [R1+0x4] ;  /* 0x00000400010a7983 */ /* 0x004ea80000100800 */
        /* <DEDUP_REMOVED lines=13> */
.L_x_9285:
        /* <DEDUP_REMOVED lines=16> */
.L_x_9286:
        /* <DEDUP_REMOVED lines=15> */
.L_x_9361:
[----:B------:R-:W-:Y:S05]  /*10e00*/  BSYNC B2 ;  /* 0x0000000000027941 */ /* 0x000fea0003800000 */
.L_x_9287:
        /* <DEDUP_REMOVED lines=11> */
.L_x_9290:
[----:B------:R-:W-:Y:S05]  /*10ec0*/  BSYNC B2 ;  /* 0x0000000000027941 */ /* 0x000fea0003800000 */
.L_x_9289:
[----:B------:R-:W2:Y:S04]  /*10ed0*/  LDL R9, [R1+0x4] ;  /* 0x0000040001097983 */ /* 0x000ea80000100800 */
        /* <DEDUP_REMOVED lines=12> */
.L_x_9291:
        /* <DEDUP_REMOVED lines=16> */
.L_x_9292:
        /* <DEDUP_REMOVED lines=13> */
.L_x_9279:
[----:B------:R-:W-:Y:S05]  /*11170*/  BSYNC B1 ;  /* 0x0000000000017941 */ /* 0x000fea0003800000 */
.L_x_9278:
[C---:B------:R-:W-:Y:S01]  /*11180*/  ISETP.GT.AND P0, PT, R0.reuse, 0x1, PT ;  /* 0x000000010000780c */ /* 0x040fe20003f04270 */
[----:B------:R-:W-:-:S12]  /*11190*/  VIADD R0, R0, 0xfffffffe ;  /* 0xfffffffe00007836 */ /* 0x000fd80000000000 */
[----:B------:R-:W-:Y:S05]  /*111a0*/  @P0 BRA `(.L_x_9293) ;  /* 0xffffffec00040947 */ /* 0x000fea000383ffff */
.L_x_9245:
[----:B------:R-:W-:Y:S05]  /*111b0*/  BSYNC B0 ;  /* 0x0000000000007941 */ /* 0x000fea0003800000 */
.L_x_9244:
[----:B------:R-:W0:Y:S01]  /*111c0*/  S2R R2, SR_TID.X ;  /* 0x0000000000027919 */ /* 0x000e220000002100 */
[----:B------:R-:W-:Y:S01]  /*111d0*/  BSSY B0, `(.L_x_9294) ;  /* 0x0000010000007945 */ /* 0x000fe20003800000 */
[----:B0-----:R-:W-:-:S04]  /*111e0*/  LOP3.LUT R3, R2, 0x7f, RZ, 0xc0, !PT ;  /* 0x0000007f02037812 */ /* 0x001fc800078ec0ff */
[----:B------:R-:W-:-:S13]  /*111f0*/  ISETP.NE.AND P0, PT, R3, RZ, PT ;  /* 0x000000ff0300720c */ /* 0x000fda0003f05270 */
[----:B------:R-:W-:Y:S05]  /*11200*/  @P0 BRA `(.L_x_9295) ;  /* 0x0000000000300947 */ /* 0x000fea0003800000 */
[----:B------:R-:W0:Y:S01]  /*11210*/  S2R R2, SR_LANEID ;  /* 0x0000000000027919 */ /* 0x000e220000000000 */
[----:B------:R-:W-:Y:S01]  /*11220*/  VOTEU.ANY UR4, UPT, PT ;  /* 0x0000000000047886 */ /* 0x000fe200038e0100 */
[----:B------:R-:W4:Y:S01]  /*11230*/  LDC.64 R4, c[0x0][0xc60] ;  /* 0x00031800ff047b82 */ /* 0x000f220000000a00 */
[----:B------:R-:W0:Y:S02]  /*11240*/  FLO.U32 R0, UR4 ;  /* 0x0000000400007d00 */ /* 0x000e2400080e0000 */
[----:B0-----:R-:W-:-:S06]  /*11250*/  ISETP.EQ.U32.AND P0, PT, R0, R2, PT ;  /* 0x000000020000720c */ /* 0x001fcc0003f02070 */
[----:B------:R-:W4:Y:S07]  /*11260*/  POPC R2, UR4 ;  /* 0x0000000400027d09 */ /* 0x000f2e0008000000 */
[----:B----4-:R-:W4:Y:S04]  /*11270*/  @P0 ATOMG.E.ADD.STRONG.GPU PT, R2, desc[UR40][R4.64], R2 ;  /* 0x00000002040209a8 */ /* 0x010f2800081ee1e8 */
[----:B----4-:R0:W4:Y:S02]  /*11280*/  SHFL.IDX PT, R2, R2, R0, 0x1f ;  /* 0x00001f0002027589 */ /* 0x01012400000e0000 */
[----:B0-----:R-:W0:Y:S02]  /*11290*/  S2R R0, SR_LTMASK ;  /* 0x0000000000007919 */ /* 0x001e240000003900 */
[----:B0-----:R-:W-:-:S06]  /*112a0*/  LOP3.LUT R0, R0, UR4, RZ, 0xc0, !PT ;  /* 0x0000000400007c12 */ /* 0x001fcc000f8ec0ff */
[----:B------:R-:W4:Y:S02]  /*112b0*/  POPC R0, R0 ;  /* 0x0000000000007309 */ /* 0x000f240000000000 */
[----:B----4-:R-:W-:-:S07]  /*112c0*/  IADD3 R16, R2, UR36, R0 ;  /* 0x0000002402107c10 */ /* 0x010fce000fffe000 */
.L_x_9295:
[----:B------:R-:W-:Y:S05]  /*112d0*/  BSYNC B0 ;  /* 0x0000000000007941 */ /* 0x000fea0003800000 */
.L_x_9294:
        /* <DEDUP_REMOVED lines=11> */
[----:B------:R-:W0:Y:S02]  /*11390*/  SYNCS.PHASECHK.TRANS64.TRYWAIT P0, [R0+URZ+0x28860], R2 ;  /* 0x02886002000075a7 */ /* 0x000e24000800017f */
[----:B0-----:R-:W-:Y:S05]  /*113a0*/  @!P0 BRA `(.L_x_9299) ;  /* 0x0000002400708947 */ /* 0x001fea0003800000 */
.L_x_9362:
[----:B------:R-:W-:Y:S05]  /*113b0*/  BSYNC B1 ;  /* 0x0000000000017941 */ /* 0x000fea0003800000 */
.L_x_9298:
        /* <DEDUP_REMOVED lines=9> */
.L_x_9301:
[----:B------:R-:W-:Y:S05]  /*11450*/  BSYNC B1 ;  /* 0x0000000000017941 */ /* 0x000fea0003800000 */
.L_x_9300:
[----:B------:R-:W2:Y:S04]  /*11460*/  LDL.LU R5, [R1+0x18] ;  /* 0x0000180001057983 */ /* 0x000ea80000300800 */
[----:B------:R-:W2:Y:S04]  /*11470*/  LDL.LU R3, [R1+0xc] ;  /* 0x00000c0001037983 */ /* 0x000ea80000300800 */
[----:B------:R-:W4:Y:S04]  /*11480*/  LDL R4, [R1+0x4] ;  /* 0x0000040001047983 */ /* 0x000f280000100800 */
[----:B0-----:R-:W4:Y:S01]  /*11490*/  LDL R2, [R1+0x8] ;  /* 0x0000080001027983 */ /* 0x001f220000100800 */
        /* <DEDUP_REMOVED lines=10> */
.L_x_9302:
        /* <DEDUP_REMOVED lines=16> */
.L_x_9303:
        /* <DEDUP_REMOVED lines=11> */
.L_x_9297:
[----:B------:R-:W-:Y:S05]  /*116f0*/  BSYNC B0 ;  /* 0x0000000000007941 */ /* 0x000fea0003800000 */
.L_x_9296:
[----:B------:R-:W4:Y:S04]  /*11700*/  LDL.LU R5, [R1+0x8] ;  /* 0x0000080001057983 */ /* 0x000f280000300800 */
        /* <DEDUP_REMOVED lines=8> */
.L_x_9224:
[----:B------:R-:W-:Y:S05]  /*11790*/  BSYNC B7 ;  /* 0x0000000000077941 */ /* 0x000fea0003800000 */
.L_x_9222:
[----:B----4-:R-:W4:Y:S02]  /*117a0*/  LDL R0, [R1+0x50] ;  /* 0x0000500001007983 */ /* 0x010f240000100800 */
[----:B----4-:R-:W-:-:S13]  /*117b0*/  ISETP.NE.AND P0, PT, R0, RZ, PT ;  /* 0x000000ff0000720c */ /* 0x010fda0003f05270 */
[----:B------:R-:W-:Y:S05]  /*117c0*/  @!P0 BRA `(.L_x_9304) ;  /* 0x0000000000288947 */ /* 0x000fea0003800000 */
[----:B------:R-:W-:Y:S05]  /*117d0*/  WARPSYNC.ALL ;  /* 0x0000000000007948 */ /* 0x000fea0003800000 */
[----:B------:R-:W4:Y:S08]  /*117e0*/  S2UR UR5, SR_CgaCtaId ;  /* 0x00000000000579c3 */ /* 0x000f300000008800 */
[----:B------:R-:W-:Y:S06]  /*117f0*/  BAR.SYNC.DEFER_BLOCKING 0x5, 0x180 ;  /* 0x0146000000007b1d */ /* 0x000fec0000010000 */
[----:B------:R-:W-:-:S02]  /*11800*/  UMOV UR4, 0x400 ;  /* 0x0000040000047882 */ /* 0x000fc40000000000 */
[----:B----4-:R-:W-:-:S06]  /*11810*/  ULEA UR4, UR5, UR4, 0x18 ;  /* 0x0000000405047291 */ /* 0x010fcc000f8ec03f */
[----:B------:R-:W-:-:S05]  /*11820*/  IMAD.U32 R0, RZ, RZ, UR4 ;  /* 0x00000004ff007e24 */ /* 0x000fca000f8e00ff */
[----:B------:R4:W0:Y:S04]  /*11830*/  LDS.128 R16, [R0+0x288d0] ;  /* 0x0288d00000107984 */ /* 0x0008280000000c00 */
[----:B------:R4:W-:Y:S01]  /*11840*/  STL [R1+0x4], R0 ;  /* 0x0000040001007387 */ /* 0x0009e20000100800 */
[----:B------:R-:W-:Y:S06]  /*11850*/  BAR.ARV 0x4, 0x180 ;  /* 0x0106000000007b1d */ /* 0x000fec0000002000 */
[----:B------:R-:W-:Y:S05]  /*11860*/  BRA `(.L_x_9305) ;  /* 0x0000000800d47947 */ /* 0x000fea0003800000 */
.L_x_9304:
[----:B------:R-:W4:Y:S01]  /*11870*/  S2R R0, SR_TID.X ;  /* 0x0000000000007919 */ /* 0x000f220000002100 */
[----:B------:R-:W-:Y:S01]  /*11880*/  UMOV UR4, 0xffffffff ;  /* 0xffffffff00047882 */ /* 0x000fe20000000000 */
[----:B----4-:R-:W-:-:S04]  /*11890*/  LOP3.LUT R4, R0, 0x1f, RZ, 0xc0, !PT ;  /* 0x0000001f00047812 */ /* 0x010fc800078ec0ff */
[----:B------:R-:W-:Y:S01]  /*118a0*/  ISETP.NE.AND P0, PT, R4, 0x1f, PT ;  /* 0x0000001f0400780c */ /* 0x000fe20003f05270 */
[----:B------:R-:W-:-:S12]  /*118b0*/  BRA.DIV UR4, `(.L_x_9306) ;  /* 0x0000002204407947 */ /* 0x000fd8000b800000 */
[----:B------:R-:W-:Y:S01]  /*118c0*/  IMAD.IADD R5, R19, 0x1, R4 ;  /* 0x0000000113057824 */ /* 0x000fe200078e0204 */
[----:B------:R-:W-:-:S04]  /*118d0*/  ULDC UR4, c[0x0][0xc3c] ;  /* 0x00030f0000047ab9 */ /* 0x000fc80000000800 */
[----:B------:R-:W-:-:S13]  /*118e0*/  ISETP.GE.OR P1, PT, R5, UR4, !P0 ;  /* 0x0000000405007c0c */ /* 0x000fda000c726670 */
[----:B------:R-:W4:Y:S02]  /*118f0*/  @!P1 LDC.64 R2, c[0x0][0xc80] ;  /* 0x00032000ff029b82 */ /* 0x000f240000000a00 */
[----:B----4-:R-:W-:-:S06]  /*11900*/  @!P1 IMAD.WIDE R2, R5, 0x4, R2 ;  /* 0x0000000405029825 */ /* 0x010fcc00078e0202 */
[----:B------:R4:W2:Y:S01]  /*11910*/  @!P1 LDG.E R3, desc[UR40][R2.64] ;  /* 0x0000002802039981 */ /* 0x0008a2000c1e1900 */
[C---:B------:R-:W-:Y:S02]  /*11920*/  ISETP.GE.U32.AND P2, PT, R4.reuse, 0x2, PT ;  /* 0x000000020400780c */ /* 0x040fe40003f46070 */
[C---:B------:R-:W-:Y:S01]  /*11930*/  ISETP.GE.U32.AND P3, PT, R4.reuse, 0x4, PT ;  /* 0x000000040400780c */ /* 0x040fe20003f66070 */
[----:B------:R-:W-:Y:S01]  /*11940*/  SHFL.IDX PT, R0, R16, RZ, 0x1f ;  /* 0x00001fff10007589 */ /* 0x000fe200000e0000 */
[C---:B------:R-:W-:Y:S02]  /*11950*/  ISETP.GE.U32.AND P4, PT, R4.reuse, 0x8, PT ;  /* 0x000000080400780c */ /* 0x040fe40003f86070 */
[C---:B------:R-:W-:Y:S01]  /*11960*/  ISETP.GE.U32.AND P5, PT, R4.reuse, 0x10, PT ;  /* 0x000000100400780c */ /* 0x040fe20003fa6070 */
[----:B----4-:R-:W-:Y:S02]  /*11970*/  IMAD.MOV.U32 R2, RZ, RZ, RZ ;  /* 0x000000ffff027224 */ /* 0x010fe400078e00ff */
[----:B--2---:R-:W-:Y:S01]  /*11980*/  @!P1 IMAD.MOV.U32 R2, RZ, RZ, R3 ;  /* 0x000000ffff029224 */ /* 0x004fe200078e0003 */
        /* <DEDUP_REMOVED lines=18> */
.L_x_9372:
[----:B------:R-:W-:Y:S02]  /*11ab0*/  ULDC UR4, c[0x0][0xc38] ;  /* 0x00030e0000047ab9 */ /* 0x000fe40000000800 */
[----:B------:R-:W-:-:S04]  /*11ac0*/  IMAD.U32 R4, RZ, RZ, UR4 ;  /* 0x00000004ff047e24 */ /* 0x000fc8000f8e00ff */
[----:B----4-:R-:W-:-:S04]  /*11ad0*/  IMAD R16, R14, R4, RZ ;  /* 0x000000040e107224 */ /* 0x010fc800078e02ff */
[----:B------:R-:W-:-:S05]  /*11ae0*/  IMAD.IADD R5, R5, 0x1, R16 ;  /* 0x0000000105057824 */ /* 0x000fca00078e0210 */
[----:B------:R-:W-:-:S13]  /*11af0*/  ISETP.GT.AND P6, PT, R5, R0, PT ;  /* 0x000000000500720c */ /* 0x000fda0003fc4270 */
[----:B------:R-:W-:Y:S05]  /*11b00*/  @P6 BRA `(.L_x_9307) ;  /* 0x00000000009c6947 */ /* 0x000fea0003800000 */
.L_x_9312:
[----:B------:R-:W4:Y:S01]  /*11b10*/  LDC R2, c[0x0][0xc3c] ;  /* 0x00030f00ff027b82 */ /* 0x000f220000000800 */
[----:B------:R-:W-:-:S05]  /*11b20*/  VIADD R19, R19, 0x1f ;  /* 0x0000001f13137836 */ /* 0x000fca0000000000 */
[----:B----4-:R-:W-:-:S13]  /*11b30*/  ISETP.GE.AND P6, PT, R19, R2, PT ;  /* 0x000000021300720c */ /* 0x010fda0003fc6270 */
[----:B------:R-:W-:Y:S05]  /*11b40*/  @P6 BRA `(.L_x_9308) ;  /* 0x0000000400d06947 */ /* 0x000fea0003800000 */
[----:B--2---:R-:W2:Y:S01]  /*11b50*/  S2R R3, SR_TID.X ;  /* 0x0000000000037919 */ /* 0x004ea20000002100 */
[----:B------:R-:W-:Y:S01]  /*11b60*/  BSSY B0, `(.L_x_9309) ;  /* 0x0000009000007945 */ /* 0x000fe20003800000 */
[----:B--2---:R-:W-:-:S05]  /*11b70*/  LOP3.LUT R3, R3, 0x1f, RZ, 0xc0, !PT ;  /* 0x0000001f03037812 */ /* 0x004fca00078ec0ff */
[----:B---3--:R-:W-:-:S05]  /*11b80*/  IMAD.IADD R7, R19, 0x1, R3 ;  /* 0x0000000113077824 */ /* 0x008fca00078e0203 */
[----:B------:R-:W-:Y:S01]  /*11b90*/  ISETP.GE.OR P6, PT, R7, R2, !P0 ;  /* 0x000000020700720c */ /* 0x000fe200047c6670 */
[----:B------:R-:W-:-:S12]  /*11ba0*/  IMAD.MOV.U32 R2, RZ, RZ, RZ ;  /* 0x000000ffff027224 */ /* 0x000fd800078e00ff */
[----:B------:R-:W-:Y:S05]  /*11bb0*/  @P6 BRA `(.L_x_9310) ;  /* 0x00000000000c6947 */ /* 0x000fea0003800000 */
[----:B------:R-:W2:Y:S02]  /*11bc0*/  LDC.64 R2, c[0x0][0xc80] ;  /* 0x00032000ff027b82 */ /* 0x000ea40000000a00 */
[----:B--2---:R-:W-:-:S06]  /*11bd0*/  IMAD.WIDE R2, R7, 0x4, R2 ;  /* 0x0000000407027825 */ /* 0x004fcc00078e0202 */
[----:B------:R2:W5:Y:S02]  /*11be0*/  LDG.E R2, desc[UR40][R2.64] ;  /* 0x0000002802027981 */ /* 0x000564000c1e1900 */
.L_x_9310:
[----:B------:R-:W-:Y:S05]  /*11bf0*/  BSYNC B0 ;  /* 0x0000000000007941 */ /* 0x000fea0003800000 */
.L_x_9309:
[----:B------:R-:W-:-:S03]  /*11c00*/  UMOV UR4, 0xffffffff ;  /* 0xffffffff00047882 */ /* 0x000fc60000000000 */
[----:B------:R-:W-:Y:S05]  /*11c10*/  BRA.DIV UR4, `(.L_x_9311) ;  /* 0x00000022048c7947 */ /* 0x000fea000b800000 */
[----:B-----5:R-:W2:Y:S02]  /*11c20*/  SHFL.UP PT, R14, R2, 0x1, RZ ;  /* 0x04200000020e7989 */ /* 0x020ea400000e00ff */
        /* <DEDUP_REMOVED lines=15> */
.L_x_9380:
[----:B------:R-:W-:Y:S02]  /*11d20*/  ULDC UR4, c[0x0][0xc38] ;  /* 0x00030e0000047ab9 */ /* 0x000fe40000000800 */
[----:B------:R-:W-:-:S04]  /*11d30*/  IMAD.U32 R4, RZ, RZ, UR4 ;  /* 0x00000004ff047e24 */ /* 0x000fc8000f8e00ff */
[----:B---3--:R-:W-:-:S04]  /*11d40*/  IMAD R16, R14, R4, RZ ;  /* 0x000000040e107224 */ /* 0x008fc800078e02ff */
[----:B------:R-:W-:-:S05]  /*11d50*/  IMAD.IADD R5, R16, 0x1, R5 ;  /* 0x0000000110057824 */ /* 0x000fca00078e0205 */
[----:B------:R-:W-:-:S13]  /*11d60*/  ISETP.GT.AND P6, PT, R5, R0, PT ;  /* 0x000000000500720c */ /* 0x000fda0003fc4270 */
[----:B------:R-:W-:Y:S05]  /*11d70*/  @!P6 BRA `(.L_x_9312) ;  /* 0xfffffffc0064e947 */ /* 0x000fea000383ffff */
.L_x_9307:
        /* <DEDUP_REMOVED lines=8> */
.L_x_9384:
[----:B------:R-:W-:Y:S01]  /*11e00*/  ISETP.NE.AND P0, PT, R5, RZ, PT ;  /* 0x000000ff0500720c */ /* 0x000fe20003f05270 */
[----:B------:R-:W-:-:S12]  /*11e10*/  IMAD.MOV.U32 R5, RZ, RZ, RZ ;  /* 0x000000ffff057224 */ /* 0x000fd800078e00ff */
[----:B------:R-:W-:Y:S05]  /*11e20*/  @!P0 BRA `(.L_x_9314) ;  /* 0x0000000000108947 */ /* 0x000fea0003800000 */
[----:B------:R-:W-:Y:S01]  /*11e30*/  UMOV UR4, 0xffffffff ;  /* 0xffffffff00047882 */ /* 0x000fe20000000000 */
[----:B------:R-:W-:Y:S02]  /*11e40*/  VIADD R12, R6, 0xffffffff ;  /* 0xffffffff060c7836 */ /* 0x000fe40000000000 */
[----:B------:R-:W-:Y:S05]  /*11e50*/  BRA.DIV UR4, `(.L_x_9315) ;  /* 0x0000002604047947 */ /* 0x000fea000b800000 */
[----:B------:R0:W0:Y:S02]  /*11e60*/  SHFL.IDX PT, R5, R3, R12, 0x1f ;  /* 0x00001f0c03057589 */ /* 0x00002400000e0000 */
.L_x_9314:
[----:B0-2-4-:R-:W0:Y:S01]  /*11e70*/  LDC.64 R2, c[0x0][0xc90] ;  /* 0x00032400ff027b82 */ /* 0x015e220000000a00 */
[----:B------:R-:W-:-:S04]  /*11e80*/  IMAD.IADD R19, R6, 0x1, R19 ;  /* 0x0000000106137824 */ /* 0x000fc800078e0213 */
[----:B0-----:R-:W-:-:S05]  /*11e90*/  IMAD.WIDE R2, R19, 0x4, R2 ;  /* 0x0000000413027825 */ /* 0x001fca00078e0202 */
[----:B---3--:R-:W2:Y:S01]  /*11ea0*/  LDG.E R7, desc[UR40][R2.64] ;  /* 0x0000002802077981 */ /* 0x008ea2000c1e1900 */
        /* <DEDUP_REMOVED lines=62> */
.L_x_9308:
[----:B------:R-:W-:Y:S01]  /*12290*/  UMOV UR4, URZ ;  /* 0x0000003f00047c82 */ /* 0x000fe20008000000 */
[----:B------:R-:W-:Y:S01]  /*122a0*/  UMOV UR5, URZ ;  /* 0x0000003f00057c82 */ /* 0x000fe20008000000 */
[----:B------:R-:W-:Y:S01]  /*122b0*/  ULDC UR6, c[0x0][0xc3c] ;  /* 0x00030f0000067ab9 */ /* 0x000fe20000000800 */
[----:B------:R-:W-:Y:S02]  /*122c0*/  IMAD.MOV.U32 R16, RZ, RZ, R0 ;  /* 0x000000ffff107224 */ /* 0x000fe400078e0000 */
[----:B------:R-:W-:Y:S02]  /*122d0*/  IMAD.U32 R17, RZ, RZ, UR4 ;  /* 0x00000004ff117e24 */ /* 0x000fe4000f8e00ff */
[----:B------:R-:W-:Y:S02]  /*122e0*/  IMAD.U32 R18, RZ, RZ, UR5 ;  /* 0x00000005ff127e24 */ /* 0x000fe4000f8e00ff */
[----:B------:R-:W-:-:S07]  /*122f0*/  IMAD.U32 R19, RZ, RZ, UR6 ;  /* 0x00000006ff137e24 */ /* 0x000fce000f8e00ff */
.L_x_9316:
[----:B------:R4:W3:Y:S01]  /*12300*/  LDL R2, [R1+0x4] ;  /* 0x0000040001027983 */ /* 0x0008e20000100800 */
[----:B------:R-:W0:Y:S01]  /*12310*/  S2R R0, SR_TID.X ;  /* 0x0000000000007919 */ /* 0x000e220000002100 */
[----:B------:R-:W-:Y:S05]  /*12320*/  WARPSYNC.ALL ;  /* 0x0000000000007948 */ /* 0x000fea0003800000 */
[----:B0-----:R-:W-:Y:S01]  /*12330*/  LOP3.LUT R0, R0, 0x1f, RZ, 0xc0, !PT ;  /* 0x0000001f00007812 */ /* 0x001fe200078ec0ff */
[----:B------:R-:W-:Y:S03]  /*12340*/  BAR.SYNC.DEFER_BLOCKING 0x4, 0x180 ;  /* 0x0106000000007b1d */ /* 0x000fe60000010000 */
[----:B------:R-:W-:-:S13]  /*12350*/  ISETP.NE.AND P0, PT, R0, RZ, PT ;  /* 0x000000ff0000720c */ /* 0x000fda0003f05270 */
[----:B--2---:R-:W3:Y:S01]  /*12360*/  @!P0 S2R R3, SR_CgaCtaId ;  /* 0x0000000000038919 */ /* 0x004ee20000008800 */
[----:B------:R-:W-:-:S04]  /*12370*/  @!P0 MOV R0, 0x400 ;  /* 0x0000040000008802 */ /* 0x000fc80000000f00 */
[----:B---3--:R-:W-:-:S05]  /*12380*/  @!P0 LEA R2, R3, R0, 0x18 ;  /* 0x0000000003028211 */ /* 0x008fca00078ec0ff */
[----:B------:R4:W-:Y:S04]  /*12390*/  @!P0 STS.128 [R2+0x288d0], R16 ;  /* 0x0288d01002008388 */ /* 0x0009e80000000c00 */
[----:B------:R4:W-:Y:S01]  /*123a0*/  @!P0 STL [R1+0x4], R2 ;  /* 0x0000040201008387 */ /* 0x0009e20000100800 */
[----:B------:R-:W-:Y:S06]  /*123b0*/  BAR.ARV 0x5, 0x180 ;  /* 0x0146000000007b1d */ /* 0x000fec0000002000 */
.L_x_9305:
[----:B------:R-:W-:Y:S02]  /*123c0*/  ULDC UR4, c[0x0][0xc3c] ;  /* 0x00030f0000047ab9 */ /* 0x000fe40000000800 */
[----:B0-----:R-:W-:-:S13]  /*123d0*/  ISETP.GE.AND P0, PT, R19, UR4, PT ;  /* 0x0000000413007c0c */ /* 0x001fda000bf06270 */
[----:B------:R-:W-:Y:S05]  /*123e0*/  @!P0 BRA `(.L_x_9317) ;  /* 0xffffffac00c88947 */ /* 0x000fea000383ffff */
[----:B------:R-:W-:Y:S05]  /*123f0*/  BSYNC B8 ;  /* 0x0000000000087941 */ /* 0x000fea0003800000 */
.L_x_9218:
        /* <DEDUP_REMOVED lines=12> */
.L_x_9387:
[----:B------:R-:W-:Y:S05]  /*124c0*/  BSYNC B0 ;  /* 0x0000000000007941 */ /* 0x000fea0003800000 */
.L_x_9318:
[----:B------:R-:W-:-:S03]  /*124d0*/  UMOV UR4, 0xffffffff ;  /* 0xffffffff00047882 */ /* 0x000fc60000000000 */
[----:B------:R-:W-:Y:S05]  /*124e0*/  BRA.DIV UR4, `(.L_x_9320) ;  /* 0x0000001e049c7947 */ /* 0x000fea000b800000 */
[----:B------:R-:W4:Y:S02]  /*124f0*/  S2R R2, SR_TID.X ;  /* 0x0000000000027919 */ /* 0x000f240000002100 */
[----:B----4-:R-:W-:-:S04]  /*12500*/  SHF.R.U32.HI R2, RZ, 0x5, R2 ;  /* 0x00000005ff027819 */ /* 0x010fc80000011602 */
[----:B------:R-:W-:-:S05]  /*12510*/  LOP3.LUT R2, R2, 0x3, RZ, 0xc0, !PT ;  /* 0x0000000302027812 */ /* 0x000fca00078ec0ff */
[----:B------:R4:W0:Y:S02]  /*12520*/  SHFL.IDX PT, R14, R2, RZ, 0x1f ;  /* 0x00001fff020e7589 */ /* 0x00082400000e0000 */
.L_x_9390:
[----:B0-----:R-:W-:Y:S01]  /*12530*/  ISETP.NE.AND P0, PT, R14, RZ, PT ;  /* 0x000000ff0e00720c */ /* 0x001fe20003f05270 */
[----:B------:R-:W-:-:S12]  /*12540*/  BSSY B0, `(.L_x_9321) ;  /* 0x0000027000007945 */ /* 0x000fd80003800000 */
[----:B------:R-:W-:Y:S05]  /*12550*/  @P0 BRA `(.L_x_9322) ;  /* 0x0000000000940947 */ /* 0x000fea0003800000 */
[----:B------:R-:W-:-:S03]  /*12560*/  UMOV UR4, 0xffffffff ;  /* 0xffffffff00047882 */ /* 0x000fc60000000000 */
[----:B------:R-:W-:Y:S05]  /*12570*/  BRA.DIV UR4, `(.L_x_9323) ;  /* 0x0000001e04ac7947 */ /* 0x000fea000b800000 */
[----:B------:R-:W-:-:S13]  /*12580*/  ELECT P6, URZ, PT ;  /* 0x00000000003f782f */ /* 0x000fda00038c0000 */
.L_x_9393:
[----:B------:R-:W-:Y:S05]  /*12590*/  @!P6 BRA `(.L_x_9322) ;  /* 0x000000000084e947 */ /* 0x000fea0003800000 */
[----:B----4-:R-:W4:Y:S02]  /*125a0*/  LDL.LU R2, [R1+0x54] ;  /* 0x0000540001027983 */ /* 0x010f240000300800 */
[----:B----4-:R-:W-:-:S04]  /*125b0*/  LOP3.LUT R2, R2, 0x2, RZ, 0xfc, !PT ;  /* 0x0000000202027812 */ /* 0x010fc800078efcff */
[----:B------:R-:W-:-:S13]  /*125c0*/  ISETP.NE.AND P2, PT, R2, 0x3, PT ;  /* 0x000000030200780c */ /* 0x000fda0003f45270 */
[----:B------:R-:W-:Y:S05]  /*125d0*/  @!P2 BRA `(.L_x_9324) ;  /* 0x000000000004a947 */ /* 0x000fea0003800000 */
[----:B------:R-:W-:Y:S01]  /*125e0*/  BPT.TRAP 0x1 ;  /* 0x000000040000795c */ /* 0x000fe20000300000 */
.L_x_9324:
[----:B------:R-:W4:Y:S04]  /*125f0*/  LDL R3, [R1+0x8] ;  /* 0x0000080001037983 */ /* 0x000f280000100800 */
[----:B--23--:R-:W2:Y:S01]  /*12600*/  LDL.LU R7, [R1+0x14] ;  /* 0x0000140001077983 */ /* 0x00cea20000300800 */
[----:B------:R-:W-:-:S04]  /*12610*/  VIADD R2, R0, 0x28840 ;  /* 0x0002884000027836 */ /* 0x000fc80000000000 */
[C---:B----4-:R-:W-:Y:S02]  /*12620*/  IMAD R6, R3.reuse, 0x8, R2 ;  /* 0x0000000803067824 */ /* 0x050fe400078e0202 */
        /* <DEDUP_REMOVED lines=10> */
.L_x_9394:
[----:B------:R-:W2:Y:S02]  /*126d0*/  SYNCS.PHASECHK.TRANS64.TRYWAIT P0, [R7+URZ], R2 ;  /* 0x00000002070075a7 */ /* 0x000ea4000800017f */
[----:B--2---:R-:W-:Y:S05]  /*126e0*/  @!P0 BRA `(.L_x_9326) ;  /* 0x0000001c00848947 */ /* 0x004fea0003800000 */
.L_x_9395:
[----:B------:R-:W-:Y:S05]  /*126f0*/  @!P2 BRA `(.L_x_9327) ;  /* 0x000000000004a947 */ /* 0x000fea0003800000 */
[----:B------:R-:W-:Y:S01]  /*12700*/  BPT.TRAP 0x1 ;  /* 0x000000040000795c */ /* 0x000fe20000300000 */
.L_x_9327:
[----:B------:R-:W3:Y:S01]  /*12710*/  LDL.LU R4, [R1+0x8] ;  /* 0x0000080001047983 */ /* 0x000ee20000300800 */
[----:B------:R-:W-:-:S04]  /*12720*/  VIADD R0, R0, 0x28860 ;  /* 0x0002886000007836 */ /* 0x000fc80000000000 */
[----:B---3--:R-:W-:-:S04]  /*12730*/  IMAD R4, R4, 0x8, R0 ;  /* 0x0000000804047824 */ /* 0x008fc800078e0200 */
[----:B------:R-:W3:Y:S02]  /*12740*/  SYNCS.PHASECHK.TRANS64.TRYWAIT P0, [R4+URZ], R5 ;  /* 0x00000005040075a7 */ /* 0x000ee4000800017f */
[----:B---3--:R-:W-:Y:S05]  /*12750*/  @!P0 BRA `(.L_x_9328) ;  /* 0x0000001c007c8947 */ /* 0x008fea0003800000 */
.L_x_9396:
[----:B------:R-:W-:-:S07]  /*12760*/  IMAD R3, R3, 0x8, R0 ;  /* 0x0000000803037824 */ /* 0x000fce00078e0200 */
.L_x_9329:
[----:B----4-:R4:W0:Y:S02]  /*12770*/  SYNCS.PHASECHK.TRANS64.TRYWAIT P0, [R3+URZ], R2 ;  /* 0x00000002030075a7 */ /* 0x010824000800017f */
[----:B0-----:R-:W-:Y:S05]  /*12780*/  @!P0 NANOSLEEP.SYNCS 0x989680 ;  /* 0x009896800000895d */ /* 0x001fea0003900000 */
[----:B------:R-:W0:Y:S02]  /*12790*/  @!P0 SYNCS.PHASECHK.TRANS64 P0, [R3+URZ], R2 ;  /* 0x00000002030085a7 */ /* 0x000e24000800007f */
[----:B0-----:R-:W-:Y:S05]  /*127a0*/  @!P0 BRA `(.L_x_9329) ;  /* 0xfffffffc00f08947 */ /* 0x001fea000383ffff */
.L_x_9322:
[----:B------:R-:W-:Y:S05]  /*127b0*/  BSYNC B0 ;  /* 0x0000000000007941 */ /* 0x000fea0003800000 */
.L_x_9321:
[----:B------:R-:W-:Y:S05]  /*127c0*/  EXIT ;  /* 0x000000000000794d */ /* 0x000fea0003800000 */
.L_x_9160:
[----:B0-----:R-:W-:-:S04]  /*127d0*/  IMAD.U32 R3, RZ, RZ, UR38 ;  /* 0x00000026ff037e24 */ /* 0x001fc8000f8e00ff */
[----:B------:R0:W1:Y:S03]  /*127e0*/  SYNCS.PHASECHK.TRANS64.TRYWAIT P1, [R3+URZ+0x28800], R0 ;  /* 0x02880000030075a7 */ /* 0x000066000802017f */
[----:B-1----:R-:W-:Y:S05]  /*127f0*/  @!P1 NANOSLEEP.SYNCS 0x989680 ;  /* 0x009896800000995d */ /* 0x002fea0003900000 */
[----:B------:R-:W1:Y:S02]  /*12800*/  @!P1 SYNCS.PHASECHK.TRANS64 P1, [R3+URZ+0x28800], R0 ;  /* 0x02880000030095a7 */ /* 0x000e64000802007f */
[----:B-1----:R-:W-:Y:S05]  /*12810*/  @!P1 BRA `(.L_x_9160) ;  /* 0xfffffffc00ec9947 */ /* 0x002fea000383ffff */
[----:B------:R-:W-:Y:S05]  /*12820*/  BRA `(.L_x_9330) ;  /* 0xfffffeec00c87947 */ /* 0x000fea000383ffff */
.L_x_9164:
[----:B-1----:R1:W2:Y:S02]  /*12830*/  SYNCS.PHASECHK.TRANS64.TRYWAIT P2, [R0+URZ+0x28830], R3 ;  /* 0x02883003000075a7 */ /* 0x0022a4000804017f */
[----:B--2---:R-:W-:Y:S05]  /*12840*/  @!P2 NANOSLEEP.SYNCS 0x989680 ;  /* 0x009896800000a95d */ /* 0x004fea0003900000 */
[----:B------:R-:W2:Y:S02]  /*12850*/  @!P2 SYNCS.PHASECHK.TRANS64 P2, [R0+URZ+0x28830], R3 ;  /* 0x028830030000a5a7 */ /* 0x000ea4000804007f */
[----:B--2---:R-:W-:Y:S05]  /*12860*/  @!P2 BRA `(.L_x_9164) ;  /* 0xfffffffc00f0a947 */ /* 0x004fea000383ffff */
[----:B------:R-:W-:Y:S05]  /*12870*/  BRA `(.L_x_9163) ;  /* 0xfffffeec00ec7947 */ /* 0x000fea000383ffff */
.L_x_9169:
[----:B-1----:R-:W-:-:S04]  /*12880*/  IMAD.U32 R9, RZ, RZ, UR6 ;  /* 0x00000006ff097e24 */ /* 0x002fc8000f8e00ff */
[----:B------:R1:W2:Y:S03]  /*12890*/  SYNCS.PHASECHK.TRANS64.TRYWAIT P3, [R9+URZ+0x28830], R8 ;  /* 0x02883008090075a7 */ /* 0x0002a6000806017f */
[----:B--2---:R-:W-:Y:S05]  /*128a0*/  @!P3 NANOSLEEP.SYNCS 0x989680 ;  /* 0x009896800000b95d */ /* 0x004fea0003900000 */
[----:B------:R-:W2:Y:S02]  /*128b0*/  @!P3 SYNCS.PHASECHK.TRANS64 P3, [R9+URZ+0x28830], R8 ;  /* 0x028830080900b5a7 */ /* 0x000ea4000806007f */
[----:B--2---:R-:W-:Y:S05]  /*128c0*/  @!P3 BRA `(.L_x_9169) ;  /* 0xfffffffc00ecb947 */ /* 0x004fea000383ffff */
[----:B------:R-:W-:Y:S05]  /*128d0*/  BRA `(.L_x_9166) ;  /* 0xffffff1800e87947 */ /* 0x000fea000383ffff */
.L_x_9173:
[----:B-1----:R-:W-:-:S04]  /*128e0*/  IMAD.U32 R9, RZ, RZ, UR6 ;  /* 0x00000006ff097e24 */ /* 0x002fc8000f8e00ff */
[----:B------:R1:W2:Y:S03]  /*128f0*/  SYNCS.PHASECHK.TRANS64.TRYWAIT P3, [R9+URZ+0x28850], R8 ;  /* 0x02885008090075a7 */ /* 0x0002a6000806017f */
[----:B--2---:R-:W-:Y:S05]  /*12900*/  @!P3 NANOSLEEP.SYNCS 0x989680 ;  /* 0x009896800000b95d */ /* 0x004fea0003900000 */
[----:B------:R-:W2:Y:S02]  /*12910*/  @!P3 SYNCS.PHASECHK.TRANS64 P3, [R9+URZ+0x28850], R8 ;  /* 0x028850080900b5a7 */ /* 0x000ea4000806007f */
[----:B--2---:R-:W-:Y:S05]  /*12920*/  @!P3 BRA `(.L_x_9173) ;  /* 0xfffffffc00ecb947 */ /* 0x004fea000383ffff */
[----:B------:R-:W-:Y:S05]  /*12930*/  BRA `(.L_x_9170) ;  /* 0xffffff1c00b07947 */ /* 0x000fea000383ffff */
.L_x_9179:
[----:B-1----:R-:W-:-:S04]  /*12940*/  IMAD.U32 R8, RZ, RZ, UR6 ;  /* 0x00000006ff087e24 */ /* 0x002fc8000f8e00ff */
[----:B------:R1:W2:Y:S03]  /*12950*/  SYNCS.PHASECHK.TRANS64.TRYWAIT P2, [R8+URZ+0x28830], R5 ;  /* 0x02883005080075a7 */ /* 0x0002a6000804017f */
[----:B--2---:R-:W-:Y:S05]  /*12960*/  @!P2 NANOSLEEP.SYNCS 0x989680 ;  /* 0x009896800000a95d */ /* 0x004fea0003900000 */
[----:B------:R-:W2:Y:S02]  /*12970*/  @!P2 SYNCS.PHASECHK.TRANS64 P2, [R8+URZ+0x28830], R5 ;  /* 0x028830050800a5a7 */ /* 0x000ea4000804007f */
[----:B--2---:R-:W-:Y:S05]  /*12980*/  @!P2 BRA `(.L_x_9179) ;  /* 0xfffffffc00eca947 */ /* 0x004fea000383ffff */
[----:B------:R-:W-:Y:S05]  /*12990*/  BRA `(.L_x_9176) ;  /* 0xffffff4c00107947 */ /* 0x000fea000383ffff */
.L_x_9183:
[----:B-1----:R-:W-:-:S04]  /*129a0*/  IMAD.U32 R8, RZ, RZ, UR6 ;  /* 0x00000006ff087e24 */ /* 0x002fc8000f8e00ff */
[----:B------:R1:W2:Y:S03]  /*129b0*/  SYNCS.PHASECHK.TRANS64.TRYWAIT P2, [R8+URZ+0x28850], R5 ;  /* 0x02885005080075a7 */ /* 0x0002a6000804017f */
[----:B--2---:R-:W-:Y:S05]  /*129c0*/  @!P2 NANOSLEEP.SYNCS 0x989680 ;  /* 0x009896800000a95d */ /* 0x004fea0003900000 */
[----:B------:R-:W2:Y:S02]  /*129d0*/  @!P2 SYNCS.PHASECHK.TRANS64 P2, [R8+URZ+0x28850], R5 ;  /* 0x028850050800a5a7 */ /* 0x000ea4000804007f */
[----:B--2---:R-:W-:Y:S05]  /*129e0*/  @!P2 BRA `(.L_x_9183) ;  /* 0xfffffffc00eca947 */ /* 0x004fea000383ffff */
[----:B------:R-:W-:Y:S05]  /*129f0*/  BRA `(.L_x_9180) ;  /* 0xffffff4c00d87947 */ /* 0x000fea000383ffff */
.L_x_9188:
[----:B-1----:R-:W-:-:S04]  /*12a00*/  IMAD.U32 R5, RZ, RZ, UR5 ;  /* 0x00000005ff057e24 */ /* 0x002fc8000f8e00ff */
[----:B------:R1:W2:Y:S03]  /*12a10*/  SYNCS.PHASECHK.TRANS64.TRYWAIT P0, [R5+URZ+0x28850], R4 ;  /* 0x02885004050075a7 */ /* 0x0002a6000800017f */
[----:B--2---:R-:W-:Y:S05]  /*12a20*/  @!P0 NANOSLEEP.SYNCS 0x989680 ;  /* 0x009896800000895d */ /* 0x004fea0003900000 */
[----:B------:R-:W2:Y:S02]  /*12a30*/  @!P0 SYNCS.PHASECHK.TRANS64 P0, [R5+URZ+0x28850], R4 ;  /* 0x02885004050085a7 */ /* 0x000ea4000800007f */
[----:B--2---:R-:W-:Y:S05]  /*12a40*/  @!P0 BRA `(.L_x_9188) ;  /* 0xfffffffc00ec8947 */ /* 0x004fea000383ffff */
[----:B------:R-:W-:Y:S05]  /*12a50*/  BRA `(.L_x_9187) ;  /* 0xffffff7000b87947 */ /* 0x000fea000383ffff */
.L_x_9230:
        /* <DEDUP_REMOVED lines=11> */
.L_x_9332:
[----:B------:R-:W-:Y:S05]  /*12b10*/  BSYNC B0 ;  /* 0x0000000000007941 */ /* 0x000fea0003800000 */
.L_x_9331:
[----:B------:R-:W-:Y:S05]  /*12b20*/  BRA `(.L_x_9333) ;  /* 0xffffffb4000c7947 */ /* 0x000fea000383ffff */
.L_x_9232:
[----:B------:R-:W-:Y:S01]  /*12b30*/  BSSY B0, `(.L_x_9334) ;  /* 0x0000006000007945 */ /* 0x000fe20003800000 */
[----:B------:R-:W-:-:S07]  /*12b40*/  IMAD.MOV.U32 R15, RZ, RZ, -0x1 ;  /* 0xffffffffff0f7424 */ /* 0x000fce00078e00ff */
[----:B0123--:R-:W-:Y:S05]  /*12b50*/  WARPSYNC.COLLECTIVE R15, `(.L_x_9335) ;  /* 0x000000000f0c7348 */ /* 0x00ffea0003c00000 */
[----:B------:R-:W-:Y:S02]  /*12b60*/  ELECT P6, UR62, PT ;  /* 0x00000000003e782f */ /* 0x000fe400038c0000 */
[----:B------:R-:W-:Y:S01]  /*12b70*/  MOV R14, UR62 ;  /* 0x0000003e000e7c02 */ /* 0x000fe20008000f00 */
[----:B0123--:R-:W-:Y:S10]  /*12b80*/  ENDCOLLECTIVE ;  /* 0x000000000000791b */ /* 0x00fff40003800000 */
.L_x_9335:
[----:B------:R-:W-:Y:S05]  /*12b90*/  BSYNC B0 ;  /* 0x0000000000007941 */ /* 0x000fea0003800000 */
.L_x_9334:
[----:B------:R-:W-:Y:S05]  /*12ba0*/  BRA `(.L_x_9336) ;  /* 0xffffffb400147947 */ /* 0x000fea000383ffff */
.L_x_9234:
[----:B---3--:R3:W4:Y:S02]  /*12bb0*/  SYNCS.PHASECHK.TRANS64.TRYWAIT P0, [R0+URZ+0x28840], R2 ;  /* 0x02884002000075a7 */ /* 0x008724000800017f */
[----:B----4-:R-:W-:Y:S05]  /*12bc0*/  @!P0 NANOSLEEP.SYNCS 0x989680 ;  /* 0x009896800000895d */ /* 0x010fea0003900000 */
[----:B------:R-:W4:Y:S02]  /*12bd0*/  @!P0 SYNCS.PHASECHK.TRANS64 P0, [R0+URZ+0x28840], R2 ;  /* 0x02884002000085a7 */ /* 0x000f24000800007f */
[----:B----4-:R-:W-:Y:S05]  /*12be0*/  @!P0 BRA `(.L_x_9234) ;  /* 0xfffffffc00f08947 */ /* 0x010fea000383ffff */
[----:B------:R-:W-:Y:S05]  /*12bf0*/  BRA `(.L_x_9337) ;  /* 0xffffffb400807947 */ /* 0x000fea000383ffff */
.L_x_9238:
[----:B------:R-:W-:Y:S01]  /*12c00*/  IMAD.MOV.U32 R13, RZ, RZ, R0 ;  /* 0x000000ffff0d7224 */ /* 0x000fe200078e0000 */
[----:B------:R-:W0:Y:S01]  /*12c10*/  S2R R6, SR_TID.X ;  /* 0x0000000000067919 */ /* 0x000e220000002100 */
[----:B------:R-:W-:Y:S02]  /*12c20*/  IMAD.MOV.U32 R12, RZ, RZ, RZ ;  /* 0x000000ffff0c7224 */ /* 0x000fe400078e00ff */
[----:B------:R-:W-:Y:S02]  /*12c30*/  IMAD.MOV.U32 R11, RZ, RZ, 0x181f ;  /* 0x0000181fff0b7424 */ /* 0x000fe400078e00ff */
[----:B------:R-:W-:Y:S02]  /*12c40*/  IMAD.MOV.U32 R15, RZ, RZ, -0x1 ;  /* 0xffffffffff0f7424 */ /* 0x000fe400078e00ff */
[----:B-----5:R-:W-:-:S07]  /*12c50*/  IMAD R2, R10, R7, RZ ;  /* 0x000000070a027224 */ /* 0x020fce00078e02ff */
[----:B0-----:R-:W-:Y:S05]  /*12c60*/  WARPSYNC.COLLECTIVE R15, `(.L_x_9338) ;  /* 0x000000000f087348 */ /* 0x001fea0003c00000 */
[----:B------:R1:W2:Y:S02]  /*12c70*/  SHFL.IDX P6, R14, R13, R12, R11 ;  /* 0x0000000c0d0e7389 */ /* 0x0002a400000c000b */
[----:B012---:R-:W-:Y:S01]  /*12c80*/  ENDCOLLECTIVE ;  /* 0x000000000000791b */ /* 0x007fe20003800000 */
.L_x_9338:
[----:B------:R-:W-:Y:S01]  /*12c90*/  IMAD.MOV.U32 R13, RZ, RZ, R3 ;  /* 0x000000ffff0d7224 */ /* 0x000fe200078e0003 */
[----:B------:R-:W-:Y:S01]  /*12ca0*/  LOP3.LUT R6, R6, 0x7f, RZ, 0xc0, !PT ;  /* 0x0000007f06067812 */ /* 0x000fe200078ec0ff */
[----:B------:R-:W-:-:S07]  /*12cb0*/  IMAD.MOV.U32 R4, RZ, RZ, R14 ;  /* 0x000000ffff047224 */ /* 0x000fce00078e000e */
[----:B------:R-:W-:Y:S05]  /*12cc0*/  WARPSYNC.COLLECTIVE R15, `(.L_x_9339) ;  /* 0x000000000f087348 */ /* 0x000fea0003c00000 */
[----:B------:R0:W1:Y:S02]  /*12cd0*/  SHFL.IDX P6, R14, R13, R12, R11 ;  /* 0x0000000c0d0e7389 */ /* 0x00006400000c000b */
[----:B01----:R-:W-:Y:S01]  /*12ce0*/  ENDCOLLECTIVE ;  /* 0x000000000000791b */ /* 0x003fe20003800000 */
.L_x_9339:
[----:B------:R-:W-:-:S05]  /*12cf0*/  SHF.R.U32.HI R6, RZ, 0x3, R6 ;  /* 0x00000003ff067819 */ /* 0x000fca0000011606 */
[----:B------:R-:W-:-:S05]  /*12d00*/  IMAD R17, R17, 0x80, R6 ;  /* 0x0000008011117824 */ /* 0x000fca00078e0206 */
[----:B------:R-:W-:Y:S01]  /*12d10*/  ISETP.GE.AND P2, PT, R17, R2, PT ;  /* 0x000000021100720c */ /* 0x000fe20003f46270 */
[----:B------:R-:W-:Y:S02]  /*12d20*/  IMAD.MOV.U32 R13, RZ, RZ, R0 ;  /* 0x000000ffff0d7224 */ /* 0x000fe400078e0000 */
[----:B------:R-:W-:Y:S02]  /*12d30*/  IMAD.MOV.U32 R12, RZ, RZ, 0x1 ;  /* 0x00000001ff0c7424 */ /* 0x000fe400078e00ff */
[----:B------:R-:W-:-:S08]  /*12d40*/  IMAD.MOV.U32 R5, RZ, RZ, R14 ;  /* 0x000000ffff057224 */ /* 0x000fd000078e000e */
[----:B------:R-:W-:Y:S05]  /*12d50*/  WARPSYNC.COLLECTIVE R15, `(.L_x_9340) ;  /* 0x000000000f087348 */ /* 0x000fea0003c00000 */
[----:B------:R0:W1:Y:S02]  /*12d60*/  SHFL.IDX P6, R14, R13, R12, R11 ;  /* 0x0000000c0d0e7389 */ /* 0x00006400000c000b */
[----:B01----:R-:W-:Y:S01]  /*12d70*/  ENDCOLLECTIVE ;  /* 0x000000000000791b */ /* 0x003fe20003800000 */
.L_x_9340:
        /* <DEDUP_REMOVED lines=10> */
.L_x_9341:
[----:B------:R-:W-:Y:S01]  /*12e20*/  @!PT LDS RZ, [RZ] ;  /* 0x00000000fffff984 */ /* 0x000fe20000000800 */
[----:B------:R-:W-:Y:S01]  /*12e30*/  @!PT LDS RZ, [RZ] ;  /* 0x00000000fffff984 */ /* 0x000fe20000000800 */
[----:B------:R-:W-:Y:S01]  /*12e40*/  @!PT LDS RZ, [RZ] ;  /* 0x00000000fffff984 */ /* 0x000fe20000000800 */
[----:B------:R-:W-:Y:S04]  /*12e50*/  @!P2 LDGSTS.E.BYPASS.LTC128B.128 [R8+0x10400], desc[UR40][R4.64], !P0 ;  /* 0x104000000408afae */ /* 0x000fe8000c101d68 */
[----:B------:R0:W-:Y:S01]  /*12e60*/  @!P2 LDGSTS.E.BYPASS.LTC128B.128 [R8+0x14400], desc[UR40][R4.64+0x80], !P1 ;  /* 0x144000800408afae */ /* 0x0001e2000c901d68 */
[----:B------:R-:W-:Y:S02]  /*12e70*/  IMAD.MOV.U32 R13, RZ, RZ, R0 ;  /* 0x000000ffff0d7224 */ /* 0x000fe400078e0000 */
[----:B------:R-:W-:Y:S02]  /*12e80*/  IMAD.MOV.U32 R12, RZ, RZ, 0x2 ;  /* 0x00000002ff0c7424 */ /* 0x000fe400078e00ff */
[----:B0-----:R-:W-:Y:S02]  /*12e90*/  VIADD R4, R17, 0x10 ;  /* 0x0000001011047836 */ /* 0x001fe40000000000 */
[----:B------:R-:W-:-:S03]  /*12ea0*/  IMAD.MOV.U32 R6, RZ, RZ, R14 ;  /* 0x000000ffff067224 */ /* 0x000fc600078e000e */
[----:B------:R-:W-:-:S13]  /*12eb0*/  ISETP.GE.AND P2, PT, R4, R2, PT ;  /* 0x000000020400720c */ /* 0x000fda0003f46270 */
[----:B------:R-:W-:Y:S05]  /*12ec0*/  WARPSYNC.COLLECTIVE R15, `(.L_x_9342) ;  /* 0x000000000f087348 */ /* 0x000fea0003c00000 */
[----:B------:R0:W1:Y:S02]  /*12ed0*/  SHFL.IDX P6, R14, R13, R12, R11 ;  /* 0x0000000c0d0e7389 */ /* 0x00006400000c000b */
[----:B01----:R-:W-:Y:S01]  /*12ee0*/  ENDCOLLECTIVE ;  /* 0x000000000000791b */ /* 0x003fe20003800000 */
.L_x_9342:
[----:B------:R-:W-:Y:S01]  /*12ef0*/  @!P2 LEA R5, P3, R9, R6, 0x1 ;  /* 0x000000060905a211 */ /* 0x000fe200078608ff */
[----:B------:R-:W-:-:S04]  /*12f00*/  IMAD.MOV.U32 R13, RZ, RZ, R3 ;  /* 0x000000ffff0d7224 */ /* 0x000fc800078e0003 */
        /* <DEDUP_REMOVED lines=8> */
[----:B------:R-:W-:Y:S04]  /*12f90*/  @!P2 LDGSTS.E.BYPASS.LTC128B.128 [R8+0x10c00], desc[UR40][R4.64], !P0 ;  /* 0x10c000000408afae */ /* 0x000fe8000c101d68 */
[----:B------:R0:W-:Y:S02]  /*12fa0*/  @!P2 LDGSTS.E.BYPASS.LTC128B.128 [R8+0x14c00], desc[UR40][R4.64+0x80], !P1 ;  /* 0x14c000800408afae */ /* 0x0001e4000c901d68 */
[----:B0-----:R-:W-:-:S05]  /*12fb0*/  VIADD R4, R17, 0x20 ;  /* 0x0000002011047836 */ /* 0x001fca0000000000 */
[----:B------:R-:W-:Y:S01]  /*12fc0*/  ISETP.GE.AND P2, PT, R4, R2, PT ;  /* 0x000000020400720c */ /* 0x000fe20003f46270 */
[----:B------:R-:W-:-:S12]  /*12fd0*/  IMAD.MOV.U32 R4, RZ, RZ, R14 ;  /* 0x000000ffff047224 */ /* 0x000fd800078e000e */
[----:B------:R-:W-:Y:S05]  /*12fe0*/  WARPSYNC.COLLECTIVE R15, `(.L_x_9343) ;  /* 0x000000000f087348 */ /* 0x000fea0003c00000 */
[----:B------:R0:W1:Y:S02]  /*12ff0*/  SHFL.IDX P6, R14, R13, R12, R11 ;  /* 0x0000000c0d0e7389 */ /* 0x00006400000c000b */
[----:B01----:R-:W-:Y:S01]  /*13000*/  ENDCOLLECTIVE ;  /* 0x000000000000791b */ /* 0x003fe20003800000 */
.L_x_9343:
[----:B------:R-:W-:Y:S02]  /*13010*/  IMAD.MOV.U32 R13, RZ, RZ, R0 ;  /* 0x000000ffff0d7224 */ /* 0x000fe400078e0000 */
[----:B------:R-:W-:Y:S02]  /*13020*/  IMAD.MOV.U32 R12, RZ, RZ, 0x3 ;  /* 0x00000003ff0c7424 */ /* 0x000fe400078e00ff */
[----:B------:R-:W-:-:S07]  /*13030*/  IMAD.MOV.U32 R5, RZ, RZ, R14 ;  /* 0x000000ffff057224 */ /* 0x000fce00078e000e */
[----:B------:R-:W-:Y:S05]  /*13040*/  WARPSYNC.COLLECTIVE R15, `(.L_x_9344) ;  /* 0x000000000f087348 */ /* 0x000fea0003c00000 */
[----:B------:R0:W1:Y:S02]  /*13050*/  SHFL.IDX P6, R14, R13, R12, R11 ;  /* 0x0000000c0d0e7389 */ /* 0x00006400000c000b */
[----:B01----:R-:W-:Y:S01]  /*13060*/  ENDCOLLECTIVE ;  /* 0x000000000000791b */ /* 0x003fe20003800000 */
.L_x_9344:
        /* <DEDUP_REMOVED lines=17> */
.L_x_9345:
[----:B------:R-:W-:Y:S02]  /*13180*/  IMAD.MOV.U32 R13, RZ, RZ, R0 ;  /* 0x000000ffff0d7224 */ /* 0x000fe400078e0000 */
[----:B------:R-:W-:Y:S02]  /*13190*/  IMAD.MOV.U32 R12, RZ, RZ, 0x4 ;  /* 0x00000004ff0c7424 */ /* 0x000fe400078e00ff */
[----:B------:R-:W-:-:S07]  /*131a0*/  IMAD.MOV.U32 R5, RZ, RZ, R14 ;  /* 0x000000ffff057224 */ /* 0x000fce00078e000e */
[----:B------:R-:W-:Y:S05]  /*131b0*/  WARPSYNC.COLLECTIVE R15, `(.L_x_9346) ;  /* 0x000000000f087348 */ /* 0x000fea0003c00000 */
[----:B------:R0:W1:Y:S02]  /*131c0*/  SHFL.IDX P6, R14, R13, R12, R11 ;  /* 0x0000000c0d0e7389 */ /* 0x00006400000c000b */
[----:B01----:R-:W-:Y:S01]  /*131d0*/  ENDCOLLECTIVE ;  /* 0x000000000000791b */ /* 0x003fe20003800000 */
.L_x_9346:
        /* <DEDUP_REMOVED lines=17> */
.L_x_9347:
[----:B------:R-:W-:Y:S02]  /*132f0*/  IMAD.MOV.U32 R13, RZ, RZ, R0 ;  /* 0x000000ffff0d7224 */ /* 0x000fe400078e0000 */
[----:B------:R-:W-:Y:S02]  /*13300*/  IMAD.MOV.U32 R12, RZ, RZ, 0x5 ;  /* 0x00000005ff0c7424 */ /* 0x000fe400078e00ff */
[----:B------:R-:W-:-:S07]  /*13310*/  IMAD.MOV.U32 R5, RZ, RZ, R14 ;  /* 0x000000ffff057224 */ /* 0x000fce00078e000e */
[----:B------:R-:W-:Y:S05]  /*13320*/  WARPSYNC.COLLECTIVE R15, `(.L_x_9348) ;  /* 0x000000000f087348 */ /* 0x000fea0003c00000 */
[----:B------:R0:W1:Y:S02]  /*13330*/  SHFL.IDX P6, R14, R13, R12, R11 ;  /* 0x0000000c0d0e7389 */ /* 0x00006400000c000b */
[----:B01----:R-:W-:Y:S01]  /*13340*/  ENDCOLLECTIVE ;  /* 0x000000000000791b */ /* 0x003fe20003800000 */
.L_x_9348:
        /* <DEDUP_REMOVED lines=17> */
.L_x_9349:
[----:B------:R-:W-:Y:S02]  /*13460*/  IMAD.MOV.U32 R13, RZ, RZ, R0 ;  /* 0x000000ffff0d7224 */ /* 0x000fe400078e0000 */
[----:B------:R-:W-:Y:S02]  /*13470*/  IMAD.MOV.U32 R12, RZ, RZ, 0x6 ;  /* 0x00000006ff0c7424 */ /* 0x000fe400078e00ff */
[----:B------:R-:W-:-:S07]  /*13480*/  IMAD.MOV.U32 R5, RZ, RZ, R14 ;  /* 0x000000ffff057224 */ /* 0x000fce00078e000e */
[----:B------:R-:W-:Y:S05]  /*13490*/  WARPSYNC.COLLECTIVE R15, `(.L_x_9350) ;  /* 0x000000000f087348 */ /* 0x000fea0003c00000 */
[----:B------:R0:W1:Y:S02]  /*134a0*/  SHFL.IDX P6, R14, R13, R12, R11 ;  /* 0x0000000c0d0e7389 */ /* 0x00006400000c000b */
[----:B01----:R-:W-:Y:S01]  /*134b0*/  ENDCOLLECTIVE ;  /* 0x000000000000791b */ /* 0x003fe20003800000 */
.L_x_9350:
        /* <DEDUP_REMOVED lines=16> */
.L_x_9351:
[----:B------:R-:W-:Y:S02]  /*135c0*/  IMAD.MOV.U32 R13, RZ, RZ, R0 ;  /* 0x000000ffff0d7224 */ /* 0x000fe400078e0000 */
[----:B------:R-:W-:Y:S02]  /*135d0*/  IMAD.MOV.U32 R12, RZ, RZ, 0x7 ;  /* 0x00000007ff0c7424 */ /* 0x000fe400078e00ff */
[----:B------:R-:W-:-:S07]  /*135e0*/  IMAD.MOV.U32 R5, RZ, RZ, R14 ;  /* 0x000000ffff057224 */ /* 0x000fce00078e000e */
[----:B------:R-:W-:Y:S05]  /*135f0*/  WARPSYNC.COLLECTIVE R15, `(.L_x_9352) ;  /* 0x000000000f087348 */ /* 0x000fea0003c00000 */
[----:B------:R0:W1:Y:S02]  /*13600*/  SHFL.IDX P6, R14, R13, R12, R11 ;  /* 0x0000000c0d0e7389 */ /* 0x00006400000c000b */
[----:B01----:R-:W-:Y:S01]  /*13610*/  ENDCOLLECTIVE ;  /* 0x000000000000791b */ /* 0x003fe20003800000 */
.L_x_9352:
        /* <DEDUP_REMOVED lines=10> */
.L_x_9353:
[----:B------:R-:W-:Y:S01]  /*136c0*/  @!PT LDS RZ, [RZ] ;  /* 0x00000000fffff984 */ /* 0x000fe20000000800 */
[----:B------:R-:W-:Y:S01]  /*136d0*/  @!PT LDS RZ, [RZ] ;  /* 0x00000000fffff984 */ /* 0x000fe20000000800 */
[----:B------:R-:W-:Y:S01]  /*136e0*/  @!PT LDS RZ, [RZ] ;  /* 0x00000000fffff984 */ /* 0x000fe20000000800 */
[----:B------:R0:W-:Y:S04]  /*136f0*/  @!P2 LDGSTS.E.BYPASS.LTC128B.128 [R8+0x13400], desc[UR40][R4.64], !P0 ;  /* 0x134000000408afae */ /* 0x0001e8000c101d68 */
[----:B------:R0:W-:Y:S01]  /*13700*/  @!P2 LDGSTS.E.BYPASS.LTC128B.128 [R8+0x17400], desc[UR40][R4.64+0x80], !P1 ;  /* 0x174000800408afae */ /* 0x0001e2000c901d68 */
[----:B------:R-:W-:Y:S01]  /*13710*/  IMAD.MOV.U32 R3, RZ, RZ, R14 ;  /* 0x000000ffff037224 */ /* 0x000fe200078e000e */
[----:B------:R-:W-:Y:S06]  /*13720*/  BRA `(.L_x_9354) ;  /* 0xffffffb800447947 */ /* 0x000fec000383ffff */
.L_x_9243:
[----:B0-----:R-:W2:Y:S02]  /*13730*/  LDL R2, [R1+0x4] ;  /* 0x0000040001027983 */ /* 0x001ea40000100800 */
[----:B--2---:R0:W1:Y:S02]  /*13740*/  SYNCS.PHASECHK.TRANS64.TRYWAIT P0, [R2+URZ+0x28820], R0 ;  /* 0x02882000020075a7 */ /* 0x004064000800017f */
[----:B-1----:R-:W-:Y:S05]  /*13750*/  @!P0 NANOSLEEP.SYNCS 0x989680 ;  /* 0x009896800000895d */ /* 0x002fea0003900000 */
[----:B------:R-:W1:Y:S02]  /*13760*/  @!P0 SYNCS.PHASECHK.TRANS64 P0, [R2+URZ+0x28820], R0 ;  /* 0x02882000020085a7 */ /* 0x000e64000800007f */
[----:B-1----:R-:W-:Y:S05]  /*13770*/  @!P0 BRA `(.L_x_9243) ;  /* 0xfffffffc00ec8947 */ /* 0x002fea000383ffff */
[----:B------:R-:W-:Y:S05]  /*13780*/  BRA `(.L_x_9355) ;  /* 0xffffffb800b87947 */ /* 0x000fea000383ffff */
.L_x_9252:
[----:B-1----:R1:W2:Y:S02]  /*13790*/  SYNCS.PHASECHK.TRANS64.TRYWAIT P0, [R2+URZ+0x28840], R0 ;  /* 0x02884000020075a7 */ /* 0x0022a4000800017f */
[----:B--2---:R-:W-:Y:S05]  /*137a0*/  @!P0 NANOSLEEP.SYNCS 0x989680 ;  /* 0x009896800000895d */ /* 0x004fea0003900000 */
[----:B------:R-:W2:Y:S02]  /*137b0*/  @!P0 SYNCS.PHASECHK.TRANS64 P0, [R2+URZ+0x28840], R0 ;  /* 0x02884000020085a7 */ /* 0x000ea4000800007f */
[----:B--2---:R-:W-:Y:S05]  /*137c0*/  @!P0 BRA `(.L_x_9252) ;  /* 0xfffffffc00f08947 */ /* 0x004fea000383ffff */
[----:B------:R-:W-:Y:S05]  /*137d0*/  BRA `(.L_x_9356) ;  /* 0xffffffbc007c7947 */ /* 0x000fea000383ffff */
.L_x_9258:
[----:B0-----:R0:W1:Y:S02]  /*137e0*/  SYNCS.PHASECHK.TRANS64.TRYWAIT P0, [R2+URZ+0x60], R0 ;  /* 0x00006000020075a7 */ /* 0x001064000800017f */
[----:B-1----:R-:W-:Y:S05]  /*137f0*/  @!P0 NANOSLEEP.SYNCS 0x989680 ;  /* 0x009896800000895d */ /* 0x002fea0003900000 */
[----:B------:R-:W1:Y:S02]  /*13800*/  @!P0 SYNCS.PHASECHK.TRANS64 P0, [R2+URZ+0x60], R0 ;  /* 0x00006000020085a7 */ /* 0x000e64000800007f */
[----:B-1----:R-:W-:Y:S05]  /*13810*/  @!P0 BRA `(.L_x_9258) ;  /* 0xfffffffc00f08947 */ /* 0x002fea000383ffff */
[----:B------:R-:W-:Y:S05]  /*13820*/  BRA `(.L_x_9357) ;  /* 0xffffffc000587947 */ /* 0x000fea000383ffff */
.L_x_9267:
[----:B--2---:R2:W3:Y:S02]  /*13830*/  SYNCS.PHASECHK.TRANS64.TRYWAIT P0, [R3+URZ+0x28840], R2 ;  /* 0x02884002030075a7 */ /* 0x0044e4000800017f */
[----:B---3--:R-:W-:Y:S05]  /*13840*/  @!P0 NANOSLEEP.SYNCS 0x989680 ;  /* 0x009896800000895d */ /* 0x008fea0003900000 */
[----:B------:R-:W3:Y:S02]  /*13850*/  @!P0 SYNCS.PHASECHK.TRANS64 P0, [R3+URZ+0x28840], R2 ;  /* 0x02884002030085a7 */ /* 0x000ee4000800007f */
[----:B---3--:R-:W-:Y:S05]  /*13860*/  @!P0 BRA `(.L_x_9267) ;  /* 0xfffffffc00f08947 */ /* 0x008fea000383ffff */
[----:B------:R-:W-:Y:S05]  /*13870*/  BRA `(.L_x_9358) ;  /* 0xffffffc400f87947 */ /* 0x000fea000383ffff */
.L_x_9273:
[----:B0-----:R0:W2:Y:S02]  /*13880*/  SYNCS.PHASECHK.TRANS64.TRYWAIT P0, [R2+URZ+0x60], R3 ;  /* 0x00006003020075a7 */ /* 0x0010a4000800017f */
[----:B--2---:R-:W-:Y:S05]  /*13890*/  @!P0 NANOSLEEP.SYNCS 0x989680 ;  /* 0x009896800000895d */ /* 0x004fea0003900000 */
[----:B------:R-:W2:Y:S02]  /*138a0*/  @!P0 SYNCS.PHASECHK.TRANS64 P0, [R2+URZ+0x60], R3 ;  /* 0x00006003020085a7 */ /* 0x000ea4000800007f */
[----:B--2---:R-:W-:Y:S05]  /*138b0*/  @!P0 BRA `(.L_x_9273) ;  /* 0xfffffffc00f08947 */ /* 0x004fea000383ffff */
[----:B------:R-:W-:Y:S05]  /*138c0*/  BRA `(.L_x_9359) ;  /* 0xffffffc800d47947 */ /* 0x000fea000383ffff */
.L_x_9282:
[----:B---3--:R3:W4:Y:S02]  /*138d0*/  SYNCS.PHASECHK.TRANS64.TRYWAIT P0, [R2+URZ+0x28840], R3 ;  /* 0x02884003020075a7 */ /* 0x008724000800017f */
[----:B----4-:R-:W-:Y:S05]  /*138e0*/  @!P0 NANOSLEEP.SYNCS 0x989680 ;  /* 0x009896800000895d */ /* 0x010fea0003900000 */
[----:B------:R-:W4:Y:S02]  /*138f0*/  @!P0 SYNCS.PHASECHK.TRANS64 P0, [R2+URZ+0x28840], R3 ;  /* 0x02884003020085a7 */ /* 0x000f24000800007f */
[----:B----4-:R-:W-:Y:S05]  /*13900*/  @!P0 BRA `(.L_x_9282) ;  /* 0xfffffffc00f08947 */ /* 0x010fea000383ffff */
[----:B------:R-:W-:Y:S05]  /*13910*/  BRA `(.L_x_9360) ;  /* 0xffffffd000487947 */ /* 0x000fea000383ffff */
.L_x_9288:
[----:B0-----:R0:W2:Y:S02]  /*13920*/  SYNCS.PHASECHK.TRANS64.TRYWAIT P0, [R2+URZ+0x60], R5 ;  /* 0x00006005020075a7 */ /* 0x0010a4000800017f */
[----:B--2---:R-:W-:Y:S05]  /*13930*/  @!P0 NANOSLEEP.SYNCS 0x989680 ;  /* 0x009896800000895d */ /* 0x004fea0003900000 */
[----:B------:R-:W2:Y:S02]  /*13940*/  @!P0 SYNCS.PHASECHK.TRANS64 P0, [R2+URZ+0x60], R5 ;  /* 0x00006005020085a7 */ /* 0x000ea4000800007f */
[----:B--2---:R-:W-:Y:S05]  /*13950*/  @!P0 BRA `(.L_x_9288) ;  /* 0xfffffffc00f08947 */ /* 0x004fea000383ffff */
[----:B------:R-:W-:Y:S05]  /*13960*/  BRA `(.L_x_9361) ;  /* 0xffffffd400247947 */ /* 0x000fea000383ffff */
.L_x_9299:
[----:B0-----:R0:W2:Y:S02]  /*13970*/  SYNCS.PHASECHK.TRANS64.TRYWAIT P0, [R0+URZ+0x28860], R2 ;  /* 0x02886002000075a7 */ /* 0x0010a4000800017f */
[----:B--2---:R-:W-:Y:S05]  /*13980*/  @!P0 NANOSLEEP.SYNCS 0x989680 ;  /* 0x009896800000895d */ /* 0x004fea0003900000 */
[----:B------:R-:W2:Y:S02]  /*13990*/  @!P0 SYNCS.PHASECHK.TRANS64 P0, [R0+URZ+0x28860], R2 ;  /* 0x02886002000085a7 */ /* 0x000ea4000800007f */
[----:B--2---:R-:W-:Y:S05]  /*139a0*/  @!P0 BRA `(.L_x_9299) ;  /* 0xfffffffc00f08947 */ /* 0x004fea000383ffff */
[----:B------:R-:W-:Y:S05]  /*139b0*/  BRA `(.L_x_9362) ;  /* 0xffffffd8007c7947 */ /* 0x000fea000383ffff */
.L_x_9306:
[----:B------:R-:W-:Y:S01]  /*139c0*/  BSSY B0, `(.L_x_9363) ;  /* 0x0000008000007945 */ /* 0x000fe20003800000 */
[----:B------:R-:W-:Y:S02]  /*139d0*/  IMAD.MOV.U32 R13, RZ, RZ, R16 ;  /* 0x000000ffff0d7224 */ /* 0x000fe400078e0010 */
[----:B------:R-:W-:Y:S02]  /*139e0*/  IMAD.MOV.U32 R12, RZ, RZ, RZ ;  /* 0x000000ffff0c7224 */ /* 0x000fe400078e00ff */
[----:B------:R-:W-:Y:S02]  /*139f0*/  IMAD.MOV.U32 R11, RZ, RZ, 0x1f ;  /* 0x0000001fff0b7424 */ /* 0x000fe400078e00ff */
[----:B------:R-:W-:-:S07]  /*13a00*/  IMAD.MOV.U32 R15, RZ, RZ, -0x1 ;  /* 0xffffffffff0f7424 */ /* 0x000fce00078e00ff */
[----:B0123-5:R-:W-:Y:S05]  /*13a10*/  WARPSYNC.COLLECTIVE R15, `(.L_x_9364) ;  /* 0x000000000f087348 */ /* 0x02ffea0003c00000 */
[----:B------:R4:W0:Y:S02]  /*13a20*/  SHFL.IDX P6, R14, R13, R12, R11 ;  /* 0x0000000c0d0e7389 */ /* 0x00082400000c000b */
[----:B012345:R-:W-:Y:S01]  /*13a30*/  ENDCOLLECTIVE ;  /* 0x000000000000791b */ /* 0x03ffe20003800000 */
.L_x_9364:
[----:B------:R-:W-:Y:S05]  /*13a40*/  BSYNC B0 ;  /* 0x0000000000007941 */ /* 0x000fea0003800000 */
.L_x_9363:
        /* <DEDUP_REMOVED lines=9> */
.L_x_9365:
        /* <DEDUP_REMOVED lines=18> */
.L_x_9366:
[----:B------:R-:W-:Y:S01]  /*13c00*/  IMAD.MOV.U32 R12, RZ, RZ, 0x2 ;  /* 0x00000002ff0c7424 */ /* 0x000fe200078e00ff */
[----:B------:R-:W-:-:S05]  /*13c10*/  SEL R7, R14, RZ, P1 ;  /* 0x000000ff0e077207 */ /* 0x000fca0000800000 */
[----:B------:R-:W-:-:S04]  /*13c20*/  IMAD.IADD R3, R2, 0x1, R7 ;  /* 0x0000000102037824 */ /* 0x000fc800078e0207 */
[----:B------:R-:W-:-:S07]  /*13c30*/  IMAD.MOV.U32 R13, RZ, RZ, R3 ;  /* 0x000000ffff0d7224 */ /* 0x000fce00078e0003 */
[----:B------:R-:W-:Y:S05]  /*13c40*/  WARPSYNC.COLLECTIVE R15, `(.L_x_9367) ;  /* 0x000000000f087348 */ /* 0x000fea0003c00000 */
[----:B------:R0:W1:Y:S02]  /*13c50*/  SHFL.UP P6, R14, R13, R12, R11 ;  /* 0x0400000c0d0e7389 */ /* 0x00006400000c000b */
[----:B01----:R-:W-:Y:S01]  /*13c60*/  ENDCOLLECTIVE ;  /* 0x000000000000791b */ /* 0x003fe20003800000 */
.L_x_9367:
[----:B------:R-:W-:Y:S01]  /*13c70*/  IMAD.MOV.U32 R12, RZ, RZ, 0x4 ;  /* 0x00000004ff0c7424 */ /* 0x000fe200078e00ff */
[----:B------:R-:W-:-:S05]  /*13c80*/  SEL R14, R14, RZ, P2 ;  /* 0x000000ff0e0e7207 */ /* 0x000fca0001000000 */
[----:B------:R-:W-:-:S04]  /*13c90*/  IMAD.IADD R3, R3, 0x1, R14 ;  /* 0x0000000103037824 */ /* 0x000fc800078e020e */
[----:B------:R-:W-:-:S07]  /*13ca0*/  IMAD.MOV.U32 R13, RZ, RZ, R3 ;  /* 0x000000ffff0d7224 */ /* 0x000fce00078e0003 */
[----:B------:R-:W-:Y:S05]  /*13cb0*/  WARPSYNC.COLLECTIVE R15, `(.L_x_9368) ;  /* 0x000000000f087348 */ /* 0x000fea0003c00000 */
[----:B------:R0:W1:Y:S02]  /*13cc0*/  SHFL.UP P6, R14, R13, R12, R11 ;  /* 0x0400000c0d0e7389 */ /* 0x00006400000c000b */
[----:B01----:R-:W-:Y:S01]  /*13cd0*/  ENDCOLLECTIVE ;  /* 0x000000000000791b */ /* 0x003fe20003800000 */
.L_x_9368:
[----:B------:R-:W-:Y:S01]  /*13ce0*/  IMAD.MOV.U32 R12, RZ, RZ, 0x8 ;  /* 0x00000008ff0c7424 */ /* 0x000fe200078e00ff */
[----:B------:R-:W-:-:S05]  /*13cf0*/  SEL R14, R14, RZ, P3 ;  /* 0x000000ff0e0e7207 */ /* 0x000fca0001800000 */
[----:B------:R-:W-:-:S04]  /*13d00*/  IMAD.IADD R3, R3, 0x1, R14 ;  /* 0x0000000103037824 */ /* 0x000fc800078e020e */
[----:B------:R-:W-:-:S07]  /*13d10*/  IMAD.MOV.U32 R13, RZ, RZ, R3 ;  /* 0x000000ffff0d7224 */ /* 0x000fce00078e0003 */
[----:B------:R-:W-:Y:S05]  /*13d20*/  WARPSYNC.COLLECTIVE R15, `(.L_x_9369) ;  /* 0x000000000f087348 */ /* 0x000fea0003c00000 */
[----:B------:R0:W1:Y:S02]  /*13d30*/  SHFL.UP P6, R14, R13, R12, R11 ;  /* 0x0400000c0d0e7389 */ /* 0x00006400000c000b */
[----:B01----:R-:W-:Y:S01]  /*13d40*/  ENDCOLLECTIVE ;  /* 0x000000000000791b */ /* 0x003fe20003800000 */
.L_x_9369:
[----:B------:R-:W-:Y:S01]  /*13d50*/  IMAD.MOV.U32 R12, RZ, RZ, 0x10 ;  /* 0x00000010ff0c7424 */ /* 0x000fe200078e00ff */
[----:B------:R-:W-:-:S05]  /*13d60*/  SEL R14, R14, RZ, P4 ;  /* 0x000000ff0e0e7207 */ /* 0x000fca0002000000 */
[----:B------:R-:W-:-:S04]  /*13d70*/  IMAD.IADD R3, R3, 0x1, R14 ;  /* 0x0000000103037824 */ /* 0x000fc800078e020e */
[----:B------:R-:W-:-:S07]  /*13d80*/  IMAD.MOV.U32 R13, RZ, RZ, R3 ;  /* 0x000000ffff0d7224 */ /* 0x000fce00078e0003 */
[----:B------:R-:W-:Y:S05]  /*13d90*/  WARPSYNC.COLLECTIVE R15, `(.L_x_9370) ;  /* 0x000000000f087348 */ /* 0x000fea0003c00000 */
[----:B------:R0:W1:Y:S02]  /*13da0*/  SHFL.UP P6, R14, R13, R12, R11 ;  /* 0x0400000c0d0e7389 */ /* 0x00006400000c000b */
[----:B01----:R-:W-:Y:S01]  /*13db0*/  ENDCOLLECTIVE ;  /* 0x000000000000791b */ /* 0x003fe20003800000 */
.L_x_9370:
        /* <DEDUP_REMOVED lines=8> */
.L_x_9371:
[----:B------:R-:W-:Y:S05]  /*13e40*/  BRA `(.L_x_9372) ;  /* 0xffffffdc00187947 */ /* 0x000fea000383ffff */
.L_x_9311:
[----:B------:R-:W-:Y:S01]  /*13e50*/  BSSY B0, `(.L_x_9373) ;  /* 0x0000008000007945 */ /* 0x000fe20003800000 */
[----:B-----5:R-:W-:Y:S02]  /*13e60*/  IMAD.MOV.U32 R13, RZ, RZ, R2 ;  /* 0x000000ffff0d7224 */ /* 0x020fe400078e0002 */
[----:B------:R-:W-:Y:S02]  /*13e70*/  IMAD.MOV.U32 R12, RZ, RZ, 0x1 ;  /* 0x00000001ff0c7424 */ /* 0x000fe400078e00ff */
[----:B------:R-:W-:Y:S02]  /*13e80*/  IMAD.MOV.U32 R11, RZ, RZ, RZ ;  /* 0x000000ffff0b7224 */ /* 0x000fe400078e00ff */
[----:B------:R-:W-:-:S07]  /*13e90*/  IMAD.MOV.U32 R15, RZ, RZ, -0x1 ;  /* 0xffffffffff0f7424 */ /* 0x000fce00078e00ff */
[----:B012---:R-:W-:Y:S05]  /*13ea0*/  WARPSYNC.COLLECTIVE R15, `(.L_x_9374) ;  /* 0x000000000f087348 */ /* 0x007fea0003c00000 */
[----:B------:R3:W4:Y:S02]  /*13eb0*/  SHFL.UP P6, R14, R13, R12, R11 ;  /* 0x0400000c0d0e7389 */ /* 0x00072400000c000b */
[----:B01234-:R-:W-:Y:S01]  /*13ec0*/  ENDCOLLECTIVE ;  /* 0x000000000000791b */ /* 0x01ffe20003800000 */
.L_x_9374:
[----:B------:R-:W-:Y:S05]  /*13ed0*/  BSYNC B0 ;  /* 0x0000000000007941 */ /* 0x000fea0003800000 */
.L_x_9373:
        /* <DEDUP_REMOVED lines=9> */
.L_x_9375:
[----:B------:R-:W-:Y:S01]  /*13f70*/  IMAD.MOV.U32 R12, RZ, RZ, 0x4 ;  /* 0x00000004ff0c7424 */ /* 0x000fe200078e00ff */
[----:B------:R-:W-:-:S05]  /*13f80*/  SEL R14, R14, RZ, P2 ;  /* 0x000000ff0e0e7207 */ /* 0x000fca0001000000 */
[----:B------:R-:W-:-:S04]  /*13f90*/  IMAD.IADD R3, R3, 0x1, R14 ;  /* 0x0000000103037824 */ /* 0x000fc800078e020e */
[----:B------:R-:W-:-:S07]  /*13fa0*/  IMAD.MOV.U32 R13, RZ, RZ, R3 ;  /* 0x000000ffff0d7224 */ /* 0x000fce00078e0003 */
[----:B------:R-:W-:Y:S05]  /*13fb0*/  WARPSYNC.COLLECTIVE R15, `(.L_x_9376) ;  /* 0x000000000f087348 */ /* 0x000fea0003c00000 */
[----:B------:R0:W1:Y:S02]  /*13fc0*/  SHFL.UP P6, R14, R13, R12, R11 ;  /* 0x0400000c0d0e7389 */ /* 0x00006400000c000b */
[----:B01----:R-:W-:Y:S01]  /*13fd0*/  ENDCOLLECTIVE ;  /* 0x000000000000791b */ /* 0x003fe20003800000 */
.L_x_9376:
[----:B------:R-:W-:Y:S01]  /*13fe0*/  IMAD.MOV.U32 R12, RZ, RZ, 0x8 ;  /* 0x00000008ff0c7424 */ /* 0x000fe200078e00ff */
[----:B------:R-:W-:-:S05]  /*13ff0*/  SEL R14, R14, RZ, P3 ;  /* 0x000000ff0e0e7207 */ /* 0x000fca0001800000 */
[----:B------:R-:W-:-:S04]  /*14000*/  IMAD.IADD R3, R3, 0x1, R14 ;  /* 0x0000000103037824 */ /* 0x000fc800078e020e */
[----:B------:R-:W-:-:S07]  /*14010*/  IMAD.MOV.U32 R13, RZ, RZ, R3 ;  /* 0x000000ffff0d7224 */ /* 0x000fce00078e0003 */
[----:B------:R-:W-:Y:S05]  /*14020*/  WARPSYNC.COLLECTIVE R15, `(.L_x_9377) ;  /* 0x000000000f087348 */ /* 0x000fea0003c00000 */
[----:B------:R0:W1:Y:S02]  /*14030*/  SHFL.UP P6, R14, R13, R12, R11 ;  /* 0x0400000c0d0e7389 */ /* 0x00006400000c000b */
[----:B01----:R-:W-:Y:S01]  /*14040*/  ENDCOLLECTIVE ;  /* 0x000000000000791b */ /* 0x003fe20003800000 */
.L_x_9377:
[----:B------:R-:W-:Y:S01]  /*14050*/  IMAD.MOV.U32 R12, RZ, RZ, 0x10 ;  /* 0x00000010ff0c7424 */ /* 0x000fe200078e00ff */
[----:B------:R-:W-:-:S05]  /*14060*/  SEL R14, R14, RZ, P4 ;  /* 0x000000ff0e0e7207 */ /* 0x000fca0002000000 */
[----:B------:R-:W-:-:S04]  /*14070*/  IMAD.IADD R3, R3, 0x1, R14 ;  /* 0x0000000103037824 */ /* 0x000fc800078e020e */
[----:B------:R-:W-:-:S07]  /*14080*/  IMAD.MOV.U32 R13, RZ, RZ, R3 ;  /* 0x000000ffff0d7224 */ /* 0x000fce00078e0003 */
[----:B------:R-:W-:Y:S05]  /*14090*/  WARPSYNC.COLLECTIVE R15, `(.L_x_9378) ;  /* 0x000000000f087348 */ /* 0x000fea0003c00000 */
[----:B------:R0:W1:Y:S02]  /*140a0*/  SHFL.UP P6, R14, R13, R12, R11 ;  /* 0x0400000c0d0e7389 */ /* 0x00006400000c000b */
[----:B01----:R-:W-:Y:S01]  /*140b0*/  ENDCOLLECTIVE ;  /* 0x000000000000791b */ /* 0x003fe20003800000 */
.L_x_9378:
        /* <DEDUP_REMOVED lines=8> */
.L_x_9379:
[----:B------:R-:W-:Y:S05]  /*14140*/  BRA `(.L_x_9380) ;  /* 0xffffffd800f47947 */ /* 0x000fea000383ffff */
.L_x_9313:
[----:B------:R-:W-:Y:S01]  /*14150*/  BSSY B0, `(.L_x_9381) ;  /* 0x0000006000007945 */ /* 0x000fe20003800000 */
[----:B------:R-:W-:Y:S01]  /*14160*/  PLOP3.LUT P6, PT, P6, PT, PT, 0x8, 0x0 ;  /* 0x000000000000781c */ /* 0x000fe200037ce170 */
[----:B------:R-:W-:-:S12]  /*14170*/  IMAD.MOV.U32 R15, RZ, RZ, -0x1 ;  /* 0xffffffffff0f7424 */ /* 0x000fd800078e00ff */
[----:B0123-5:R-:W-:Y:S05]  /*14180*/  WARPSYNC.COLLECTIVE R15, `(.L_x_9382) ;  /* 0x000000000f087348 */ /* 0x02ffea0003c00000 */
[----:B------:R-:W-:Y:S01]  /*14190*/  VOTE.ANY R14, PT, P6 ;  /* 0x00000000000e7806 */ /* 0x000fe200030e0100 */
[----:B0123-5:R-:W-:Y:S06]  /*141a0*/  ENDCOLLECTIVE ;  /* 0x000000000000791b */ /* 0x02ffec0003800000 */
.L_x_9382:
[----:B------:R-:W-:Y:S05]  /*141b0*/  BSYNC B0 ;  /* 0x0000000000007941 */ /* 0x000fea0003800000 */
.L_x_9381:
        /* <DEDUP_REMOVED lines=9> */
.L_x_9383:
[----:B------:R-:W-:Y:S01]  /*14250*/  IMAD.MOV.U32 R17, RZ, RZ, R14 ;  /* 0x000000ffff117224 */ /* 0x000fe200078e000e */
[----:B------:R-:W-:Y:S06]  /*14260*/  BRA `(.L_x_9384) ;  /* 0xffffffd800e47947 */ /* 0x000fec000383ffff */
.L_x_9315:
[----:B------:R-:W-:Y:S01]  /*14270*/  BSSY B0, `(.L_x_9385) ;  /* 0x0000007000007945 */ /* 0x000fe20003800000 */
[----:B------:R-:W-:Y:S02]  /*14280*/  IMAD.MOV.U32 R13, RZ, RZ, R3 ;  /* 0x000000ffff0d7224 */ /* 0x000fe400078e0003 */
[----:B------:R-:W-:Y:S02]  /*14290*/  IMAD.MOV.U32 R11, RZ, RZ, 0x1f ;  /* 0x0000001fff0b7424 */ /* 0x000fe400078e00ff */
[----:B------:R-:W-:-:S07]  /*142a0*/  IMAD.MOV.U32 R15, RZ, RZ, -0x1 ;  /* 0xffffffffff0f7424 */ /* 0x000fce00078e00ff */
[----:B012345:R-:W-:Y:S05]  /*142b0*/  WARPSYNC.COLLECTIVE R15, `(.L_x_9386) ;  /* 0x000000000f087348 */ /* 0x03ffea0003c00000 */
[----:B------:R0:W0:Y:S02]  /*142c0*/  SHFL.IDX P6, R14, R13, R12, R11 ;  /* 0x0000000c0d0e7389 */ /* 0x00002400000c000b */
[----:B012345:R-:W-:Y:S01]  /*142d0*/  ENDCOLLECTIVE ;  /* 0x000000000000791b */ /* 0x03ffe20003800000 */
.L_x_9386:
[----:B------:R-:W-:Y:S05]  /*142e0*/  BSYNC B0 ;  /* 0x0000000000007941 */ /* 0x000fea0003800000 */
.L_x_9385:
[----:B------:R-:W-:Y:S01]  /*142f0*/  IMAD.MOV.U32 R5, RZ, RZ, R14 ;  /* 0x000000ffff057224 */ /* 0x000fe200078e000e */
[----:B------:R-:W-:Y:S06]  /*14300*/  BRA `(.L_x_9314) ;  /* 0xffffffd800d87947 */ /* 0x000fec000383ffff */
.L_x_9319:
[----:B0-----:R0:W4:Y:S02]  /*14310*/  SYNCS.PHASECHK.TRANS64.TRYWAIT P0, [R0+URZ+0x28820], R3 ;  /* 0x02882003000075a7 */ /* 0x001124000800017f */
[----:B----4-:R-:W-:Y:S05]  /*14320*/  @!P0 NANOSLEEP.SYNCS 0x989680 ;  /* 0x009896800000895d */ /* 0x010fea0003900000 */
[----:B------:R-:W4:Y:S02]  /*14330*/  @!P0 SYNCS.PHASECHK.TRANS64 P0, [R0+URZ+0x28820], R3 ;  /* 0x02882003000085a7 */ /* 0x000f24000800007f */
[----:B----4-:R-:W-:Y:S05]  /*14340*/  @!P0 BRA `(.L_x_9319) ;  /* 0xfffffffc00f08947 */ /* 0x010fea000383ffff */
[----:B------:R-:W-:Y:S05]  /*14350*/  BRA `(.L_x_9387) ;  /* 0xffffffe000587947 */ /* 0x000fea000383ffff */
.L_x_9320:
        /* <DEDUP_REMOVED lines=11> */
.L_x_9389:
[----:B------:R-:W-:Y:S05]  /*14410*/  BSYNC B0 ;  /* 0x0000000000007941 */ /* 0x000fea0003800000 */
.L_x_9388:
[----:B------:R-:W-:Y:S05]  /*14420*/  BRA `(.L_x_9390) ;  /* 0xffffffe000407947 */ /* 0x000fea000383ffff */
.L_x_9323:
[----:B------:R-:W-:Y:S01]  /*14430*/  BSSY B1, `(.L_x_9391) ;  /* 0x0000006000017945 */ /* 0x000fe20003800000 */
[----:B------:R-:W-:-:S07]  /*14440*/  IMAD.MOV.U32 R15, RZ, RZ, -0x1 ;  /* 0xffffffffff0f7424 */ /* 0x000fce00078e00ff */
[----:B-12345:R-:W-:Y:S05]  /*14450*/  WARPSYNC.COLLECTIVE R15, `(.L_x_9392) ;  /* 0x000000000f0c7348 */ /* 0x03efea0003c00000 */
[----:B------:R-:W-:Y:S02]  /*14460*/  ELECT P6, UR62, PT ;  /* 0x00000000003e782f */ /* 0x000fe400038c0000 */
[----:B------:R-:W-:Y:S01]  /*14470*/  MOV R14, UR62 ;  /* 0x0000003e000e7c02 */ /* 0x000fe20008000f00 */
[----:B-12345:R-:W-:Y:S10]  /*14480*/  ENDCOLLECTIVE ;  /* 0x000000000000791b */ /* 0x03eff40003800000 */
.L_x_9392:
[----:B------:R-:W-:Y:S05]  /*14490*/  BSYNC B1 ;  /* 0x0000000000017941 */ /* 0x000fea0003800000 */
.L_x_9391:
[----:B------:R-:W-:Y:S05]  /*144a0*/  BRA `(.L_x_9393) ;  /* 0xffffffe000387947 */ /* 0x000fea000383ffff */
.L_x_9325:
[----:B0-----:R0:W2:Y:S02]  /*144b0*/  SYNCS.PHASECHK.TRANS64.TRYWAIT P0, [R6+URZ], R5 ;  /* 0x00000005060075a7 */ /* 0x0010a4000800017f */
[----:B--2---:R-:W-:Y:S05]  /*144c0*/  @!P0 NANOSLEEP.SYNCS 0x989680 ;  /* 0x009896800000895d */ /* 0x004fea0003900000 */
[----:B------:R-:W2:Y:S02]  /*144d0*/  @!P0 SYNCS.PHASECHK.TRANS64 P0, [R6+URZ], R5 ;  /* 0x00000005060085a7 */ /* 0x000ea4000800007f */
[----:B--2---:R-:W-:Y:S05]  /*144e0*/  @!P0 BRA `(.L_x_9325) ;  /* 0xfffffffc00f08947 */ /* 0x004fea000383ffff */
[----:B------:R-:W-:Y:S05]  /*144f0*/  BRA `(.L_x_9394) ;  /* 0xffffffe000747947 */ /* 0x000fea000383ffff */
.L_x_9326:
[----:B--2---:R2:W3:Y:S02]  /*14500*/  SYNCS.PHASECHK.TRANS64.TRYWAIT P0, [R7+URZ], R2 ;  /* 0x00000002070075a7 */ /* 0x0044e4000800017f */
[----:B---3--:R-:W-:Y:S05]  /*14510*/  @!P0 NANOSLEEP.SYNCS 0x989680 ;  /* 0x009896800000895d */ /* 0x008fea0003900000 */
[----:B------:R-:W3:Y:S02]  /*14520*/  @!P0 SYNCS.PHASECHK.TRANS64 P0, [R7+URZ], R2 ;  /* 0x00000002070085a7 */ /* 0x000ee4000800007f */
[----:B---3--:R-:W-:Y:S05]  /*14530*/  @!P0 BRA `(.L_x_9326) ;  /* 0xfffffffc00f08947 */ /* 0x008fea000383ffff */
[----:B------:R-:W-:Y:S05]  /*14540*/  BRA `(.L_x_9395) ;  /* 0xffffffe000687947 */ /* 0x000fea000383ffff */
.L_x_9328:
[----:B---3--:R3:W4:Y:S02]  /*14550*/  SYNCS.PHASECHK.TRANS64.TRYWAIT P0, [R4+URZ], R5 ;  /* 0x00000005040075a7 */ /* 0x008724000800017f */
[----:B----4-:R-:W-:Y:S05]  /*14560*/  @!P0 NANOSLEEP.SYNCS 0x989680 ;  /* 0x009896800000895d */ /* 0x010fea0003900000 */
[----:B------:R-:W4:Y:S02]  /*14570*/  @!P0 SYNCS.PHASECHK.TRANS64 P0, [R4+URZ], R5 ;  /* 0x00000005040085a7 */ /* 0x000f24000800007f */
[----:B----4-:R-:W-:Y:S05]  /*14580*/  @!P0 BRA `(.L_x_9328) ;  /* 0xfffffffc00f08947 */ /* 0x010fea000383ffff */
[----:B------:R-:W-:Y:S05]  /*14590*/  BRA `(.L_x_9396) ;  /* 0xffffffe000707947 */ /* 0x000fea000383ffff */
.L_x_9397:
        /* <DEDUP_REMOVED lines=14> */
.L_x_15321:


//--------------------- .text._ZN7cutlass13device_kernelIN5flash11enable_sm90INS1_16FlashAttnFwdSm90INS1_25CollectiveMainloopFwdSm90ILi2EN4cute5tupleIJNS5_1CILi1EEES8_S8_EEENS6_IJNS7_ILi128EEESA_SA_EEELi128ENS_6half_tEfNS_4arch4Sm90ELb1ELb0ELb1ELb1ELb0ELb1ELb0ELb1ELb1ELb1ELb0ELb0EEENS1_21CollectiveEpilogueFwdISB_S9_SC_SE_Li256ELb1ELb1ELb0ELb0EEENS1_36VarlenDynamicPersistentTileSchedulerILi128ELi128ELi256ELi128ELb0ELb1ELb1ELb1ELb1ELb1EEEEEEEEEvNT_6ParamsE --------------------------
	.section	.text._ZN7cutlass13device_kernelIN5flash11enable_sm90INS1_16FlashAttnFwdSm90INS1_25CollectiveMainloopFwdSm90ILi2EN4cute5tupleIJNS5_1CILi1EEES8_S8_EEENS6_IJNS7_ILi128EEESA_SA_EEELi128ENS_6half_tEfNS_4arch4Sm90ELb1ELb0ELb1ELb1ELb0ELb1ELb0ELb1ELb1ELb1ELb0ELb0EEENS1_21CollectiveEpilogueFwdISB_S9_SC_SE_Li256ELb1ELb1ELb0ELb0EEENS1_36VarlenDynamicPersistentTileSchedulerILi128ELi128ELi256ELi128ELb0ELb1ELb1ELb1ELb1ELb1EEEEEEEEEvNT_6ParamsE,"ax",@progbits
	.align	128
.text._ZN7cutlass13device_kernelIN5flash11enable_sm90INS1_16FlashAttnFwdSm90INS1_25CollectiveMainloopFwdSm90ILi2EN4cute5tupleIJNS5_1CILi1EEES8_S8_EEENS6_IJNS7_ILi128EEESA_SA_EEELi128ENS_6half_tEfNS_4arch4Sm90ELb1ELb0ELb1ELb1ELb0ELb1ELb0ELb1ELb1ELb1ELb0ELb0EEENS1_21CollectiveEpilogueFwdISB_S9_SC_SE_Li256ELb1ELb1ELb0ELb0EEENS1_36VarlenDynamicPersistentTileSchedulerILi128ELi128ELi256ELi128ELb0ELb1ELb1ELb1ELb1ELb1EEEEEEEEEvNT_6ParamsE:
        .type           _ZN7cutlass13device_kernelIN5flash11enable_sm90INS1_16FlashAttnFwdSm90INS1_25CollectiveMainloopFwdSm90ILi2EN4cute5tupleIJNS5_1CILi1EEES8_S8_EEENS6_IJNS7_ILi128EEESA_SA_EEELi128ENS_6half_tEfNS_4arch4Sm90ELb1ELb0ELb1ELb1ELb0ELb1ELb0ELb1ELb1ELb1ELb0ELb0EEENS1_21CollectiveEpilogueFwdISB_S9_SC_SE_Li256ELb1ELb1ELb0ELb0EEENS1_36VarlenDynamicPersistentTileSchedulerILi128ELi128ELi256ELi128ELb0ELb1ELb1ELb1ELb1ELb1EEEEEEEEEvNT_6ParamsE,@function
        .size           _ZN7cutlass13device_kernelIN5flash11enable_sm90INS1_16FlashAttnFwdSm90INS1_25CollectiveMainloopFwdSm90ILi2EN4cute5tupleIJNS5_1CILi1EEES8_S8_EEENS6_IJNS7_ILi128EEESA_SA_EEELi128ENS_6half_tEfNS_4arch4Sm90ELb1ELb0ELb1ELb1ELb0ELb1ELb0ELb1ELb1ELb1ELb0ELb0EEENS1_21CollectiveEpilogueFwdISB_S9_SC_SE_Li256ELb1ELb1ELb0ELb0EEENS1_36VarlenDynamicPersistentTileSchedulerILi128ELi128ELi256ELi128ELb0ELb1ELb1ELb1ELb1ELb1EEEEEEEEEvNT_6ParamsE,(.L_x_15322 - _ZN7cutlass13device_kernelIN5flash11enable_sm90INS1_16FlashAttnFwdSm90INS1_25CollectiveMainloopFwdSm90ILi2EN4cute5tupleIJNS5_1CILi1EEES8_S8_EEENS6_IJNS7_ILi128EEESA_SA_EEELi128ENS_6half_tEfNS_4arch4Sm90ELb1ELb0ELb1ELb1ELb0ELb1ELb0ELb1ELb1ELb1ELb0ELb0EEENS1_21CollectiveEpilogueFwdISB_S9_SC_SE_Li256ELb1ELb1ELb0ELb0EEENS1_36VarlenDynamicPersistentTileSchedulerILi128ELi128ELi256ELi128ELb0ELb1ELb1ELb1ELb1ELb1EEEEEEEEEvNT_6ParamsE)
        .other          _ZN7cutlass13device_kernelIN5flash11enable_sm90INS1_16FlashAttnFwdSm90INS1_25CollectiveMainloopFwdSm90ILi2EN4cute5tupleIJNS5_1CILi1EEES8_S8_EEENS6_IJNS7_ILi128EEESA_SA_EEELi128ENS_6half_tEfNS_4arch4Sm90ELb1ELb0ELb1ELb1ELb0ELb1ELb0ELb1ELb1ELb1ELb0ELb0EEENS1_21CollectiveEpilogueFwdISB_S9_SC_SE_Li256ELb1ELb1ELb0ELb0EEENS1_36VarlenDynamicPersistentTileSchedulerILi128ELi128ELi256ELi128ELb0ELb1ELb1ELb1ELb1ELb1EEEEEEEEEvNT_6ParamsE,@"STO_CUDA_ENTRY STV_DEFAULT"
_ZN7cutlass13device_kernelIN5flash11enable_sm90INS1_16FlashAttnFwdSm90INS1_25CollectiveMainloopFwdSm90ILi2EN4cute5tupleIJNS5_1CILi1EEES8_S8_EEENS6_IJNS7_ILi128EEESA_SA_EEELi128ENS_6half_tEfNS_4arch4Sm90ELb1ELb0ELb1ELb1ELb0ELb1ELb0ELb1ELb1ELb1ELb0ELb0EEENS1_21CollectiveEpilogueFwdISB_S9_SC_SE_Li256ELb1ELb1ELb0ELb0EEENS1_36VarlenDynamicPersistentTileSchedulerILi128ELi128ELi256ELi128ELb0ELb1ELb1ELb1ELb1ELb1EEEEEEEEEvNT_6ParamsE:
        /* <DEDUP_REMOVED lines=23> */
.L_x_9399:
[----:B------:R-:W-:Y:S05]  /*0170*/  BSYNC B0 ;  /* 0x0000000000007941 */ /* 0x000fea0003800000 */
.L_x_9398:
        /* <DEDUP_REMOVED lines=40> */
.L_x_9400:
        /* <DEDUP_REMOVED lines=22> */
.L_x_9401:
        /* <DEDUP_REMOVED lines=18> */
.L_x_9402:
        /* <DEDUP_REMOVED lines=22> */
.L_x_9403:
        /* <DEDUP_REMOVED lines=22> */
.L_x_9404:
        /* <DEDUP_REMOVED lines=9> */
.L_x_9407:
        /* <DEDUP_REMOVED lines=32> */
[----:B------:R-:W-:Y:S02]  /*0bd0*/  IADD3 R220, R231, -R220, RZ ;  /* 0x800000dce7dc7210 */ /* 0x000fe40007ffe0ff */
[----:B------:R-:W-:Y:S02]  /*0be0*/  LOP3.LUT R6, R4, 0x3fffff0, RZ, 0xc0, !PT ;  /* 0x03fffff004067812 */ /* 0x000fe400078ec0ff */
[----:B------:R-:W-:Y:S02]  /*0bf0*/  SHF.R.S32.HI R9, RZ, 0x1f, R220 ;  /* 0x0000001fff097819 */ /* 0x000fe400000114dc */
[----:B------:R-:W-:Y:S01]  /*0c00*/  LOP3.LUT R5, R5, 0xfffffc00, RZ, 0xc0, !PT ;  /* 0xfffffc0005057812 */ /* 0x000fe200078ec0ff */
[----:B------:R-:W-:Y:S01]  /*0c10*/  IMAD.IADD R6, R231, 0x1, -R6 ;  /* 0x00000001e7067824 */ /* 0x000fe200078e0a06 */
[----:B------:R-:W-:-:S02]  /*0c20*/  LEA.HI R8, R9, R220, RZ, 0x2 ;  /* 0x000000dc09087211 */ /* 0x000fc400078f10ff */
[-C--:B------:R-:W-:Y:S02]  /*0c30*/  LEA.HI R12, R0, R231.reuse, RZ, 0x2 ;  /* 0x000000e7000c7211 */ /* 0x080fe400078f10ff */
[--C-:B------:R-:W-:Y:S02]  /*0c40*/  SHF.R.S32.HI R10, RZ, 0x2, R8.reuse ;  /* 0x00000002ff0a7819 */ /* 0x100fe40000011408 */
[----:B------:R-:W-:Y:S02]  /*0c50*/  SHF.R.S32.HI R7, RZ, 0x1f, R8 ;  /* 0x0000001fff077819 */ /* 0x000fe40000011408 */
[----:B------:R-:W-:Y:S02]  /*0c60*/  LOP3.LUT R12, R12, 0xfffffffc, RZ, 0xc0, !PT ;  /* 0xfffffffc0c0c7812 */ /* 0x000fe400078ec0ff */
[----:B------:R-:W-:Y:S02]  /*0c70*/  LEA.HI R7, R7, R10, RZ, 0x3 ;  /* 0x0000000a07077211 */ /* 0x000fe400078f18ff */
[----:B------:R-:W-:-:S02]  /*0c80*/  LEA.HI R22, R0, R231, RZ, 0x3 ;  /* 0x000000e700167211 */ /* 0x000fc400078f18ff */
[----:B------:R-:W-:Y:S01]  /*0c90*/  LOP3.LUT R11, R7, 0xfffffff8, RZ, 0xc0, !PT ;  /* 0xfffffff8070b7812 */ /* 0x000fe200078ec0ff */
[----:B------:R-:W-:Y:S01]  /*0ca0*/  IMAD R7, R6, 0x40, R5 ;  /* 0x0000004006077824 */ /* 0x000fe200078e0205 */
[----:B------:R-:W-:Y:S02]  /*0cb0*/  SHF.R.S32.HI R5, RZ, 0x4, R4 ;  /* 0x00000004ff057819 */ /* 0x000fe40000011404 */
[----:B------:R-:W-:Y:S01]  /*0cc0*/  IADD3 R12, R231, -R12, RZ ;  /* 0x8000000ce70c7210 */ /* 0x000fe20007ffe0ff */
[----:B------:R-:W-:Y:S01]  /*0cd0*/  IMAD.IADD R10, R10, 0x1, -R11 ;  /* 0x000000010a0a7824 */ /* 0x000fe200078e0a0b */
[----:B------:R-:W-:Y:S02]  /*0ce0*/  LEA.HI R4, R4, R5, RZ, 0x1 ;  /* 0x0000000504047211 */ /* 0x000fe400078f08ff */
[----:B------:R-:W-:Y:S02]  /*0cf0*/  LEA.HI R0, R0, R231, RZ, 0x6 ;  /* 0x000000e700007211 */ /* 0x000fe400078f30ff */
[----:B------:R-:W-:-:S02]  /*0d00*/  LOP3.LUT R4, R4, 0x1ffffffe, RZ, 0xc0, !PT ;  /* 0x1ffffffe04047812 */ /* 0x000fc400078ec0ff */
[----:B------:R-:W-:Y:S01]  /*0d10*/  LOP3.LUT R206, R22, 0xfffffff8, RZ, 0xc0, !PT ;  /* 0xfffffff816ce7812 */ /* 0x000fe200078ec0ff */
[----:B------:R-:W-:Y:S01]  /*0d20*/  IMAD.SHL.U32 R0, R0, 0x8, RZ ;  /* 0x0000000800007824 */ /* 0x000fe200078e00ff */
[----:B------:R-:W-:Y:S01]  /*0d30*/  SHF.R.S32.HI R22, RZ, 0x3, R22 ;  /* 0x00000003ff167819 */ /* 0x000fe20000011416 */
[----:B------:R-:W-:Y:S01]  /*0d40*/  IMAD.IADD R4, R5, 0x1, -R4 ;  /* 0x0000000105047824 */ /* 0x000fe200078e0a04 */
[----:B------:R-:W-:Y:S01]  /*0d50*/  SHF.R.S32.HI R224, RZ, 0x7, R3 ;  /* 0x00000007ffe07819 */ /* 0x000fe20000011403 */
[----:B------:R-:W-:Y:S01]  /*0d60*/  IMAD.IADD R206, R231, 0x1, -R206 ;  /* 0x00000001e7ce7824 */ /* 0x000fe200078e0ace */
[----:B------:R-:W-:Y:S01]  /*0d70*/  LEA.HI R6, R12, R12, RZ, 0x1 ;  /* 0x0000000c0c067211 */ /* 0x000fe200078f08ff */
[C---:B------:R-:W-:Y:S01]  /*0d80*/  VIADD R213, R22.reuse, 0x20 ;  /* 0x0000002016d57836 */ /* 0x040fe20000000000 */
[----:B------:R-:W-:Y:S01]  /*0d90*/  LEA.HI R9, R9, R220, RZ, 0x5 ;  /* 0x000000dc09097211 */ /* 0x000fe200078f28ff */
[C---:B------:R-:W-:Y:S01]  /*0da0*/  VIADD R212, R22.reuse, 0x40 ;  /* 0x0000004016d47836 */ /* 0x040fe20000000000 */
[----:B------:R-:W-:Y:S01]  /*0db0*/  LEA.HI R3, R3, R224, RZ, 0x1 ;  /* 0x000000e003037211 */ /* 0x000fe200078f08ff */
[----:B------:R-:W-:Y:S01]  /*0dc0*/  VIADD R211, R22, 0x60 ;  /* 0x0000006016d37836 */ /* 0x000fe20000000000 */
[----:B------:R-:W-:Y:S01]  /*0dd0*/  LOP3.LUT R5, R6, 0x1ffffffe, RZ, 0xc0, !PT ;  /* 0x1ffffffe06057812 */ /* 0x000fe200078ec0ff */
[----:B------:R-:W-:Y:S01]  /*0de0*/  IMAD R226, R4, 0x8, R7 ;  /* 0x0000000804e27824 */ /* 0x000fe200078e0207 */
[----:B------:R-:W-:Y:S01]  /*0df0*/  SHF.R.S32.HI R9, RZ, 0x5, R9 ;  /* 0x00000005ff097819 */ /* 0x000fe20000011409 */
[----:B------:R-:W-:Y:S01]  /*0e00*/  IMAD.SHL.U32 R195, R212, 0x40, RZ ;  /* 0x00000040d4c37824 */ /* 0x000fe200078e00ff */
[----:B------:R-:W-:Y:S01]  /*0e10*/  LOP3.LUT R3, R3, 0x3fffffe, RZ, 0xc0, !PT ;  /* 0x03fffffe03037812 */ /* 0x000fe200078ec0ff */
[----:B------:R-:W-:Y:S01]  /*0e20*/  IMAD.SHL.U32 R194, R211, 0x40, RZ ;  /* 0x00000040d3c27824 */ /* 0x000fe200078e00ff */
[----:B------:R-:W-:Y:S01]  /*0e30*/  IADD3 R204, R12, -R5, RZ ;  /* 0x800000050ccc7210 */ /* 0x000fe20007ffe0ff */
[----:B------:R-:W-:Y:S01]  /*0e40*/  IMAD R10, R9, 0x10, R10 ;  /* 0x00000010090a7824 */ /* 0x000fe200078e020a */
[----:B------:R-:W-:Y:S01]  /*0e50*/  LOP3.LUT R201, R0, 0xfffffe00, RZ, 0xc0, !PT ;  /* 0xfffffe0000c97812 */ /* 0x000fe200078ec0ff */
[----:B------:R-:W-:Y:S01]  /*0e60*/  IMAD.IADD R3, R224, 0x1, -R3 ;  /* 0x00000001e0037824 */ /* 0x000fe200078e0a03 */
[----:B------:R-:W-:Y:S01]  /*0e70*/  SHF.R.S32.HI R0, RZ, 0x1f, R213 ;  /* 0x0000001fff007819 */ /* 0x000fe200000114d5 */
[C---:B------:R-:W-:Y:S01]  /*0e80*/  IMAD.SHL.U32 R16, R206.reuse, 0x8, RZ ;  /* 0x00000008ce107824 */ /* 0x040fe200078e00ff */
[----:B------:R-:W-:Y:S01]  /*0e90*/  SHF.R.S32.HI R5, RZ, 0x1f, R212 ;  /* 0x0000001fff057819 */ /* 0x000fe200000114d4 */
[----:B------:R-:W-:Y:S01]  /*0ea0*/  IMAD R225, R3, 0x40, R10 ;  /* 0x0000004003e17824 */ /* 0x000fe200078e020a */
[----:B------:R-:W-:Y:S01]  /*0eb0*/  SHF.R.S32.HI R4, RZ, 0x1f, R211 ;  /* 0x0000001fff047819 */ /* 0x000fe200000114d3 */
[----:B------:R-:W-:Y:S01]  /*0ec0*/  IMAD.SHL.U32 R18, R206, 0x4, RZ ;  /* 0x00000004ce127824 */ /* 0x000fe200078e00ff */
[----:B------:R-:W-:Y:S01]  /*0ed0*/  LEA.HI R0, R0, R213, RZ, 0x3 ;  /* 0x000000d500007211 */ /* 0x000fe200078f18ff */
[----:B------:R-:W-:Y:S01]  /*0ee0*/  IMAD R204, R204, 0x8, R225 ;  /* 0x00000008cccc7824 */ /* 0x000fe200078e02e1 */
[----:B------:R-:W-:Y:S01]  /*0ef0*/  LEA.HI R5, R5, R212, RZ, 0x3 ;  /* 0x000000d405057211 */ /* 0x000fe200078f18ff */
[----:B------:R-:W-:Y:S01]  /*0f00*/  VIADD R185, R18, 0x20 ;  /* 0x0000002012b97836 */ /* 0x000fe20000000000 */
[----:B------:R-:W-:Y:S01]  /*0f10*/  LEA.HI R4, R4, R211, RZ, 0x3 ;  /* 0x000000d304047211 */ /* 0x000fe200078f18ff */
[----:B------:R-:W-:Y:S01]  /*0f20*/  IMAD.SHL.U32 R0, R0, 0x40, RZ ;  /* 0x0000004000007824 */ /* 0x000fe200078e00ff */
[----:B------:R-:W-:Y:S01]  /*0f30*/  SHF.L.U32 R227, R22, 0x6, RZ ;  /* 0x0000000616e37819 */ /* 0x000fe200000006ff */
[----:B------:R-:W-:Y:S01]  /*0f40*/  IMAD.SHL.U32 R5, R5, 0x40, RZ ;  /* 0x0000004005057824 */ /* 0x000fe200078e00ff */
[----:B------:R-:W-:Y:S01]  /*0f50*/  SHF.L.U32 R196, R213, 0x6, RZ ;  /* 0x00000006d5c47819 */ /* 0x000fe200000006ff */
[----:B------:R-:W-:Y:S01]  /*0f60*/  IMAD.SHL.U32 R4, R4, 0x40, RZ ;  /* 0x0000004004047824 */ /* 0x000fe200078e00ff */
[----:B------:R-:W-:-:S02]  /*0f70*/  LOP3.LUT R3, R227, 0x1c0, RZ, 0xc0, !PT ;  /* 0x000001c0e3037812 */ /* 0x000fc400078ec0ff */
[----:B------:R-:W-:Y:S02]  /*0f80*/  LOP3.LUT R196, R196, 0x1c0, RZ, 0xc0, !PT ;  /* 0x000001c0c4c47812 */ /* 0x000fe400078ec0ff */
[----:B------:R-:W-:Y:S02]  /*0f90*/  LOP3.LUT R195, R195, 0x1c0, RZ, 0xc0, !PT ;  /* 0x000001c0c3c37812 */ /* 0x000fe400078ec0ff */
[----:B------:R-:W-:Y:S02]  /*0fa0*/  LOP3.LUT R194, R194, 0x1c0, RZ, 0xc0, !PT ;  /* 0x000001c0c2c27812 */ /* 0x000fe400078ec0ff */
[----:B------:R-:W-:Y:S02]  /*0fb0*/  SHF.R.U32.HI R200, RZ, 0x3, R3 ;  /* 0x00000003ffc87819 */ /* 0x000fe40000011603 */
[----:B------:R-:W-:Y:S02]  /*0fc0*/  LOP3.LUT R205, R3, 0x38, R16, 0xf8, !PT ;  /* 0x0000003803cd7812 */ /* 0x000fe400078ef810 */
[----:B------:R-:W-:-:S02]  /*0fd0*/  SHF.R.U32.HI R230, RZ, 0x3, R196 ;  /* 0x00000003ffe67819 */ /* 0x000fc400000116c4 */
[--C-:B------:R-:W-:Y:S02]  /*0fe0*/  LOP3.LUT R3, R196, 0x38, R16.reuse, 0xf8, !PT ;  /* 0x00000038c4037812 */ /* 0x100fe400078ef810 */
[----:B------:R-:W-:Y:S02]  /*0ff0*/  SHF.R.U32.HI R229, RZ, 0x3, R195 ;  /* 0x00000003ffe57819 */ /* 0x000fe400000116c3 */
[----:B------:R-:W-:Y:S02]  /*1000*/  LOP3.LUT R6, R195, 0x38, R16, 0xf8, !PT ;  /* 0x00000038c3067812 */ /* 0x000fe400078ef810 */
[----:B------:R-:W-:Y:S02]  /*1010*/  SHF.R.U32.HI R228, RZ, 0x3, R194 ;  /* 0x00000003ffe47819 */ /* 0x000fe400000116c2 */
[----:B------:R-:W-:Y:S02]  /*1020*/  LOP3.LUT R7, R194, 0x38, R16, 0xf8, !PT ;  /* 0x00000038c2077812 */ /* 0x000fe400078ef810 */
[----:B------:R-:W-:-:S02]  /*1030*/  LOP3.LUT R199, R0, 0xfffffe00, RZ, 0xc0, !PT ;  /* 0xfffffe0000c77812 */ /* 0x000fc400078ec0ff */
[----:B------:R-:W-:Y:S02]  /*1040*/  LOP3.LUT R198, R5, 0xfffffe00, RZ, 0xc0, !PT ;  /* 0xfffffe0005c67812 */ /* 0x000fe400078ec0ff */
        /* <DEDUP_REMOVED lines=8> */
[--C-:B------:R-:W-:Y:S01]  /*10d0*/  IMAD R222, R6, 0x2, R219.reuse ;  /* 0x0000000206de7824 */ /* 0x100fe200078e02db */
        /* <DEDUP_REMOVED lines=9> */
.L_x_9611:
[----:B0---4-:R-:W0:Y:S02]  /*1170*/  LDC.64 R4, c[0x0][0xc88] ;  /* 0x00032200ff047b82 */ /* 0x011e240000000a00 */
[----:B0-----:R-:W-:-:S05]  /*1180*/  IMAD.WIDE R4, R31, 0x4, R4 ;  /* 0x000000041f047825 */ /* 0x001fca00078e0204 */
[----:B--2---:R-:W2:Y:S01]  /*1190*/  LDG.E R210, desc[UR40][R4.64] ;  /* 0x0000002804d27981 */ /* 0x004ea2000c1e1900 */
[----:B------:R-:W-:Y:S05]  /*11a0*/  YIELD ;  /* 0x0000000000007946 */ /* 0x000fea0003800000 */
[----:B------:R-:W-:Y:S01]  /*11b0*/  ULDC.64 UR4, c[0x0][0xa28] ;  /* 0x00028a0000047ab9 */ /* 0x000fe20000000a00 */
[----:B------:R-:W-:Y:S01]  /*11c0*/  ULDC.64 UR8, c[0x0][0xa18] ;  /* 0x0002860000087ab9 */ /* 0x000fe20000000a00 */
[----:B------:R-:W-:Y:S01]  /*11d0*/  ISETP.NE.U32.AND P1, PT, RZ, UR4, PT ;  /* 0x00000004ff007c0c */ /* 0x000fe2000bf25070 */
[----:B------:R-:W-:Y:S01]  /*11e0*/  ULDC.64 UR6, c[0x0][0xa08] ;  /* 0x0002820000067ab9 */ /* 0x000fe20000000a00 */
[----:B------:R-:W-:Y:S01]  /*11f0*/  IMAD.MOV.U32 R3, RZ, RZ, RZ ;  /* 0x000000ffff037224 */ /* 0x000fe200078e00ff */
[----:B------:R-:W-:Y:S01]  /*1200*/  ISETP.NE.U32.AND P0, PT, RZ, UR6, PT ;  /* 0x00000006ff007c0c */ /* 0x000fe2000bf05070 */
[----:B------:R-:W-:Y:S01]  /*1210*/  IMAD.MOV.U32 R31, RZ, RZ, RZ ;  /* 0x000000ffff1f7224 */ /* 0x000fe200078e00ff */
[----:B------:R-:W-:-:S02]  /*1220*/  ISETP.NE.AND.EX P1, PT, RZ, UR5, PT, P1 ;  /* 0x00000005ff007c0c */ /* 0x000fc4000bf25310 */
[----:B------:R-:W-:Y:S02]  /*1230*/  ISETP.NE.AND.EX P0, PT, RZ, UR7, PT, P0 ;  /* 0x00000007ff007c0c */ /* 0x000fe4000bf05300 */
[----:B--2---:R-:W-:-:S09]  /*1240*/  SHF.R.S32.HI R217, RZ, 0x1f, R210 ;  /* 0x0000001fffd97819 */ /* 0x004fd200000114d2 */
[C---:B------:R-:W-:Y:S02]  /*1250*/  @P1 LEA R6, P2, R210.reuse, UR4, 0x2 ;  /* 0x00000004d2061c11 */ /* 0x040fe4000f8410ff */
[C---:B------:R-:W-:Y:S02]  /*1260*/  SHF.L.U32 R208, R210.reuse, 0x2, RZ ;  /* 0x00000002d2d07819 */ /* 0x040fe400000006ff */
[C-C-:B------:R-:W-:Y:S02]  /*1270*/  @P1 LEA.HI.X R7, R210.reuse, UR5, R217.reuse, 0x2, P2 ;  /* 0x00000005d2071c11 */ /* 0x140fe400090f14d9 */
[----:B------:R-:W-:Y:S01]  /*1280*/  ISETP.NE.U32.AND P2, PT, RZ, UR8, PT ;  /* 0x00000008ff007c0c */ /* 0x000fe2000bf45070 */
[----:B------:R-:W-:Y:S01]  /*1290*/  ULDC UR4, c[0x0][0x288] ;  /* 0x0000a20000047ab9 */ /* 0x000fe20000000800 */
[----:B------:R-:W-:Y:S01]  /*12a0*/  SHF.L.U64.HI R209, R210, 0x2, R217 ;  /* 0x00000002d2d17819 */ /* 0x000fe200000102d9 */
[----:B------:R0:W5:Y:S01]  /*12b0*/  @P1 LDG.E R3, desc[UR40][R6.64] ;  /* 0x0000002806031981 */ /* 0x000162000c1e1900 */
[----:B------:R-:W-:-:S02]  /*12c0*/  ISETP.NE.AND.EX P2, PT, RZ, UR9, PT, P2 ;  /* 0x00000009ff007c0c */ /* 0x000fc4000bf45320 */
[----:B------:R-:W-:Y:S01]  /*12d0*/  IADD3 R8, P3, R208, UR6, RZ ;  /* 0x00000006d0087c10 */ /* 0x000fe2000ff7e0ff */
[----:B------:R-:W-:Y:S01]  /*12e0*/  IMAD.U32 R192, RZ, RZ, UR4 ;  /* 0x00000004ffc07e24 */ /* 0x000fe2000f8e00ff */
[----:B------:R-:W-:Y:S02]  /*12f0*/  ULDC.64 UR4, c[0x0][0x418] ;  /* 0x0001060000047ab9 */ /* 0x000fe40000000a00 */
[----:B------:R-:W-:-:S05]  /*1300*/  IADD3.X R9, R209, UR7, RZ, P3, !PT ;  /* 0x00000007d1097c10 */ /* 0x000fca0009ffe4ff */
[----:B------:R0:W5:Y:S02]  /*1310*/  @P0 LDG.E R31, desc[UR40][R8.64] ;  /* 0x00000028081f0981 */ /* 0x000164000c1e1900 */
[----:B------:R-:W-:-:S04]  /*1320*/  @P2 IADD3 R4, P1, R208, UR8, RZ ;  /* 0x00000008d0042c10 */ /* 0x000fc8000ff3e0ff */
[----:B------:R-:W-:-:S05]  /*1330*/  @P2 IADD3.X R5, R209, UR9, RZ, P1, !PT ;  /* 0x00000009d1052c10 */ /* 0x000fca0008ffe4ff */
        /* <DEDUP_REMOVED lines=8> */
[----:B------:R-:W-:Y:S02]  /*13c0*/  IMAD.U32 R24, RZ, RZ, UR5 ;  /* 0x00000005ff187e24 */ /* 0x000fe4000f8e00ff */
[----:B------:R-:W-:Y:S01]  /*13d0*/  IMAD.U32 R28, RZ, RZ, UR4 ;  /* 0x00000004ff1c7e24 */ /* 0x000fe2000f8e00ff */
[----:B------:R-:W-:Y:S01]  /*13e0*/  MOV R27, R210 ;  /* 0x000000d2001b7202 */ /* 0x000fe20000000f00 */
[----:B0--3--:R-:W-:Y:S06]  /*13f0*/  @P2 BRA `(.L_x_9409) ;  /* 0x0000000000242947 */ /* 0x009fec0003800000 */
        /* <DEDUP_REMOVED lines=9> */
.L_x_9409:
[----:B------:R-:W-:Y:S01]  /*1490*/  ULDC.64 UR4, c[0x0][0xa20] ;  /* 0x0002880000047ab9 */ /* 0x000fe20000000a00 */
[----:B------:R-:W-:Y:S01]  /*14a0*/  IMAD.MOV.U32 R207, RZ, RZ, R30 ;  /* 0x000000ffffcf7224 */ /* 0x000fe200078e001e */
[----:B------:R-:W-:-:S04]  /*14b0*/  ISETP.NE.U32.AND P1, PT, RZ, UR4, PT ;  /* 0x00000004ff007c0c */ /* 0x000fc8000bf25070 */
[----:B------:R-:W-:-:S13]  /*14c0*/  ISETP.NE.AND.EX P1, PT, RZ, UR5, PT, P1 ;  /* 0x00000005ff007c0c */ /* 0x000fda000bf25310 */
[----:B------:R-:W-:Y:S05]  /*14d0*/  @!P1 BRA `(.L_x_9410) ;  /* 0x0000000000109947 */ /* 0x000fea0003800000 */
[----:B------:R-:W-:-:S04]  /*14e0*/  IADD3 R4, P0, R208, UR4, RZ ;  /* 0x00000004d0047c10 */ /* 0x000fc8000ff1e0ff */
[----:B------:R-:W-:-:S05]  /*14f0*/  IADD3.X R5, R209, UR5, RZ, P0, !PT ;  /* 0x00000005d1057c10 */ /* 0x000fca00087fe4ff */
[----:B------:R0:W5:Y:S01]  /*1500*/  LDG.E R28, desc[UR40][R4.64] ;  /* 0x00000028041c7981 */ /* 0x000162000c1e1900 */
[----:B------:R-:W-:Y:S05]  /*1510*/  BRA `(.L_x_9411) ;  /* 0x0000000000107947 */ /* 0x000fea0003800000 */
.L_x_9410:
[----:B------:R-:W-:Y:S05]  /*1520*/  @!P0 BRA `(.L_x_9411) ;  /* 0x00000000000c8947 */ /* 0x000fea0003800000 */
[----:B------:R-:W2:Y:S04]  /*1530*/  LDG.E R5, desc[UR40][R8.64] ;  /* 0x0000002808057981 */ /* 0x000ea8000c1e1900 */
[----:B------:R-:W2:Y:S02]  /*1540*/  LDG.E R28, desc[UR40][R8.64+0x4] ;  /* 0x00000428081c7981 */ /* 0x000ea4000c1e1900 */
[----:B--2---:R-:W-:-:S07]  /*1550*/  IMAD.IADD R28, R28, 0x1, -R5 ;  /* 0x000000011c1c7824 */ /* 0x004fce00078e0a05 */
.L_x_9411:
        /* <DEDUP_REMOVED lines=15> */
[----:B-1----:R-:W-:Y:S01]  /*1650*/  ISETP.NE.AND P1, PT, R8, 0x1, PT ;  /* 0x000000010800780c */ /* 0x002fe20003f25270 */
[----:B------:R-:W-:-:S04]  /*1660*/  IMAD.SHL.U32 R191, R29, 0x80, RZ ;  /* 0x000000801dbf7824 */ /* 0x000fc800078e00ff */
[----:B0-----:R-:W-:-:S08]  /*1670*/  VIADD R4, R191, 0x7f ;  /* 0x0000007fbf047836 */ /* 0x001fd00000000000 */
[----:B------:R-:W0:Y:S08]  /*1680*/  @P1 LDC R11, c[0x0][0x44c] ;  /* 0x00011300ff0b1b82 */ /* 0x000e300000000800 */
[----:B------:R-:W1:Y:S01]  /*1690*/  @P1 LDC R5, c[0x0][0x450] ;  /* 0x00011400ff051b82 */ /* 0x000e620000000800 */
[----:B--2---:R-:W-:Y:S02]  /*16a0*/  @P0 IMAD.IADD R24, R9, 0x1, -R0 ;  /* 0x0000000109180824 */ /* 0x004fe400078e0a00 */
[----:B------:R-:W-:-:S02]  /*16b0*/  IMAD.IADD R9, R28, 0x1, -R3 ;  /* 0x000000011c097824 */ /* 0x000fc400078e0a03 */
[----:B0-----:R-:W-:-:S03]  /*16c0*/  @P1 IMAD.HI.U32 R0, R4, R11, RZ ;  /* 0x0000000b04001227 */ /* 0x001fc600078e00ff */
[----:B------:R-:W-:Y:S01]  /*16d0*/  IADD3 R193, R9, R24, RZ ;  /* 0x0000001809c17210 */ /* 0x000fe20007ffe0ff */
[----:B------:R-:W-:Y:S01]  /*16e0*/  IMAD.MOV R25, RZ, RZ, -R9 ;  /* 0x000000ffff197224 */ /* 0x000fe200078e0a09 */
[----:B-1----:R-:W-:Y:S02]  /*16f0*/  @P1 SHF.R.U32.HI R4, RZ, R5, R0 ;  /* 0x00000005ff041219 */ /* 0x002fe40000011600 */
[C---:B------:R-:W-:Y:S01]  /*1700*/  IADD3 R128, R193.reuse, 0x80, -R192 ;  /* 0x00000080c1807810 */ /* 0x040fe20007ffe8c0 */
[----:B------:R-:W-:Y:S01]  /*1710*/  VIADD R0, R193, 0x7f ;  /* 0x0000007fc1007836 */ /* 0x000fe20000000000 */
[----:B------:R-:W-:-:S03]  /*1720*/  VIMNMX R25, RZ, R25, !PT ;  /* 0x00000019ff197248 */ /* 0x000fc60007fe0100 */
[----:B------:R-:W-:Y:S01]  /*1730*/  IMAD.IADD R4, R128, 0x1, R4 ;  /* 0x0000000180047824 */ /* 0x000fe200078e0204 */
[----:B------:R-:W-:-:S04]  /*1740*/  SHF.R.S32.HI R3, RZ, 0x1f, R0 ;  /* 0x0000001fff037819 */ /* 0x000fc80000011400 */
[----:B------:R-:W-:Y:S02]  /*1750*/  SHF.R.S32.HI R5, RZ, 0x1f, R4 ;  /* 0x0000001fff057819 */ /* 0x000fe40000011404 */
[----:B------:R-:W-:Y:S02]  /*1760*/  LEA.HI R3, R3, R0, RZ, 0x7 ;  /* 0x0000000003037211 */ /* 0x000fe400078f38ff */
[----:B------:R-:W-:Y:S02]  /*1770*/  LEA.HI R5, R5, R4, RZ, 0x7 ;  /* 0x0000000405057211 */ /* 0x000fe400078f38ff */
[----:B------:R-:W-:Y:S02]  /*1780*/  SHF.R.S32.HI R129, RZ, 0x7, R3 ;  /* 0x00000007ff817819 */ /* 0x000fe40000011403 */
[----:B------:R-:W-:-:S04]  /*1790*/  SHF.R.S32.HI R0, RZ, 0x7, R5 ;  /* 0x00000007ff007819 */ /* 0x000fc80000011405 */
[----:B------:R-:W-:-:S05]  /*17a0*/  VIMNMX R0, R129, R0, PT ;  /* 0x0000000081007248 */ /* 0x000fca0003fe0100 */
[----:B------:R-:W-:-:S05]  /*17b0*/  IMAD R3, R0, 0x80, -R9 ;  /* 0x0000008000037824 */ /* 0x000fca00078e0a09 */
[----:B------:R-:W-:-:S04]  /*17c0*/  VIMNMX R0, R3, R24, PT ;  /* 0x0000001803007248 */ /* 0x000fc80003fe0100 */
[----:B------:R-:W-:Y:S02]  /*17d0*/  ISETP.GT.AND P0, PT, R0, R25, PT ;  /* 0x000000190000720c */ /* 0x000fe40003f04270 */
[----:B------:R-:W-:-:S05]  /*17e0*/  SHF.R.U32.HI R25, RZ, 0x7, R25 ;  /* 0x00000007ff197819 */ /* 0x000fca0000011619 */
[----:B------:R-:W-:-:S06]  /*17f0*/  IMAD.MOV.U32 R26, RZ, RZ, R25 ;  /* 0x000000ffff1a7224 */ /* 0x000fcc00078e0019 */
[----:B------:R-:W-:-:S04]  /*1800*/  @P0 IADD3 R0, R0, 0x7f, RZ ;  /* 0x0000007f00000810 */ /* 0x000fc80007ffe0ff */
[----:B------:R-:W-:-:S04]  /*1810*/  @P0 SHF.R.S32.HI R3, RZ, 0x1f, R0 ;  /* 0x0000001fff030819 */ /* 0x000fc80000011400 */
[----:B------:R-:W-:-:S04]  /*1820*/  @P0 LEA.HI R3, R3, R0, RZ, 0x7 ;  /* 0x0000000003030211 */ /* 0x000fc800078f38ff */
[----:B------:R-:W-:Y:S02]  /*1830*/  @P0 SHF.R.S32.HI R26, RZ, 0x7, R3 ;  /* 0x00000007ff1a0819 */ /* 0x000fe40000011403 */
[----:B------:R-:W-:Y:S02]  /*1840*/  PLOP3.LUT P0, PT, PT, PT, PT, 0x80, 0x0 ;  /* 0x000000000000781c */ /* 0x000fe40003f0f070 */
        /* <DEDUP_REMOVED lines=22> */
.L_x_9414:
[----:B------:R-:W-:Y:S05]  /*19b0*/  BSYNC B6 ;  /* 0x0000000000067941 */ /* 0x000fea0003800000 */
.L_x_9413:
        /* <DEDUP_REMOVED lines=20> */
.L_x_9416:
[----:B------:R-:W-:Y:S05]  /*1b00*/  BSYNC B6 ;  /* 0x0000000000067941 */ /* 0x000fea0003800000 */
.L_x_9415:
[----:B------:R-:W-:Y:S01]  /*1b10*/  ULDC.64 UR4, c[0x0][0x9f8] ;  /* 0x00027e0000047ab9 */ /* 0x000fe20000000a00 */
[----:B------:R-:W0:Y:S01]  /*1b20*/  S2R R33, SR_TID.X ;  /* 0x0000000000217919 */ /* 0x000e220000002100 */
[----:B------:R-:W-:Y:S01]  /*1b30*/  ISETP.NE.U32.AND P0, PT, RZ, UR4, PT ;  /* 0x00000004ff007c0c */ /* 0x000fe2000bf05070 */
[----:B------:R-:W1:Y:S01]  /*1b40*/  LDC.64 R102, c[0x0][0x300] ;  /* 0x0000c000ff667b82 */ /* 0x000e620000000a00 */
[----:B------:R-:W-:Y:S01]  /*1b50*/  IMAD.IADD R47, R31, 0x1, R28 ;  /* 0x000000011f2f7824 */ /* 0x000fe200078e021c */
[----:B------:R-:W-:Y:S01]  /*1b60*/  ULDC.64 UR6, c[0x0][0xa08] ;  /* 0x0002820000067ab9 */ /* 0x000fe20000000a00 */
[----:B------:R-:W-:Y:S02]  /*1b70*/  ISETP.NE.AND.EX P0, PT, RZ, UR5, PT, P0 ;  /* 0x00000005ff007c0c */ /* 0x000fe4000bf05300 */
[----:B------:R-:W-:-:S03]  /*1b80*/  SHF.R.S32.HI R8, RZ, 0x1f, R30 ;  /* 0x0000001fff087819 */ /* 0x000fc6000001141e */
[----:B------:R-:W2:Y:S08]  /*1b90*/  LDC R39, c[0x0][0x3f4] ;  /* 0x0000fd00ff277b82 */ /* 0x000eb00000000800 */
[----:B------:R-:W-:Y:S01]  /*1ba0*/  @P0 IADD3 R4, P1, R208, UR4, RZ ;  /* 0x00000004d0040c10 */ /* 0x000fe2000ff3e0ff */
[----:B------:R-:W3:Y:S03]  /*1bb0*/  LDC.64 R12, c[0x0][0x3f8] ;  /* 0x0000fe00ff0c7b82 */ /* 0x000ee60000000a00 */
[----:B------:R-:W-:Y:S01]  /*1bc0*/  @P0 IADD3.X R5, R209, UR5, RZ, P1, !PT ;  /* 0x00000005d1050c10 */ /* 0x000fe20008ffe4ff */
[----:B------:R-:W-:-:S04]  /*1bd0*/  ULDC.64 UR4, c[0x0][0x308] ;  /* 0x0000c20000047ab9 */ /* 0x000fc80000000a00 */
[----:B------:R4:W4:Y:S01]  /*1be0*/  @P0 LDG.E R27, desc[UR40][R4.64] ;  /* 0x00000028041b0981 */ /* 0x000922000c1e1900 */
[----:B------:R-:W-:Y:S01]  /*1bf0*/  SHF.R.S32.HI R43, RZ, 0x1f, R47 ;  /* 0x0000001fff2b7819 */ /* 0x000fe2000001142f */
[-C--:B-1----:R-:W-:Y:S01]  /*1c00*/  IMAD.WIDE.U32 R6, R47, R102.reuse, RZ ;  /* 0x000000662f067225 */ /* 0x082fe200078e00ff */
[----:B------:R-:W-:Y:S02]  /*1c10*/  ISETP.NE.U32.AND P0, PT, RZ, UR6, PT ;  /* 0x00000006ff007c0c */ /* 0x000fe4000bf05070 */
[----:B0-----:R-:W-:Y:S01]  /*1c20*/  SHF.R.U32.HI R33, RZ, 0x7, R33 ;  /* 0x00000007ff217819 */ /* 0x001fe20000011621 */
[-C--:B------:R-:W-:Y:S01]  /*1c30*/  IMAD R0, R43, R102.reuse, RZ ;  /* 0x000000662b007224 */ /* 0x080fe200078e02ff */
[----:B------:R-:W-:Y:S01]  /*1c40*/  ISETP.NE.AND.EX P0, PT, RZ, UR7, PT, P0 ;  /* 0x00000007ff007c0c */ /* 0x000fe2000bf05300 */
[----:B------:R-:W-:Y:S01]  /*1c50*/  IMAD.SHL.U32 R92, R102, 0x20, RZ ;  /* 0x00000020665c7824 */ /* 0x000fe200078e00ff */
[----:B------:R-:W-:Y:S01]  /*1c60*/  ISETP.NE.AND P6, PT, R33, 0x1, PT ;  /* 0x000000012100780c */ /* 0x000fe20003fc5270 */
[----:B------:R-:W-:Y:S01]  /*1c70*/  IMAD R3, R47, R103, R0 ;  /* 0x000000672f037224 */ /* 0x000fe200078e0200 */
[----:B--2---:R-:W-:Y:S01]  /*1c80*/  ISETP.GE.AND P2, PT, R16, R39, PT ;  /* 0x000000271000720c */ /* 0x004fe20003f46270 */
[----:B------:R-:W-:Y:S01]  /*1c90*/  IMAD.WIDE.U32 R44, R22, R102, R16 ;  /* 0x00000066162c7225 */ /* 0x000fe200078e0010 */
[----:B-----5:R-:W-:-:S02]  /*1ca0*/  SHF.R.S32.HI R31, RZ, 0x1f, R113 ;  /* 0x0000001fff1f7819 */ /* 0x020fc40000011471 */
[----:B------:R-:W-:Y:S01]  /*1cb0*/  SHF.L.U64.HI R93, R102, 0x5, R103 ;  /* 0x00000005665d7819 */ /* 0x000fe20000010267 */
[----:B------:R-:W-:Y:S01]  /*1cc0*/  IMAD.IADD R7, R7, 0x1, R3 ;  /* 0x0000000107077824 */ /* 0x000fe200078e0203 */
[----:B------:R-:W-:Y:S01]  /*1cd0*/  SHF.L.U32 R112, R39, 0x1, RZ ;  /* 0x0000000127707819 */ /* 0x000fe200000006ff */
[----:B------:R-:W-:Y:S01]  /*1ce0*/  IMAD R3, R8, UR4, RZ ;  /* 0x0000000408037c24 */ /* 0x000fe2000f8e02ff */
[----:B---3--:R-:W-:Y:S01]  /*1cf0*/  SHF.L.U64.HI R21, R12, 0x5, R13 ;  /* 0x000000050c157819 */ /* 0x008fe2000001020d */
[C---:B----4-:R-:W-:Y:S01]  /*1d00*/  IMAD.WIDE.U32 R4, R30.reuse, UR4, R6 ;  /* 0x000000041e047c25 */ /* 0x050fe2000f8e0006 */
[----:B------:R-:W-:Y:S01]  /*1d10*/  SHF.R.S32.HI R118, RZ, 0x1f, R213 ;  /* 0x0000001fff767819 */ /* 0x000fe200000114d5 */
[----:B------:R-:W0:Y:S01]  /*1d20*/  LDC.64 R6, c[0x0][0x408] ;  /* 0x00010200ff067b82 */ /* 0x000e220000000a00 */
[----:B------:R-:W-:Y:S01]  /*1d30*/  SHF.R.S32.HI R117, RZ, 0x1f, R212 ;  /* 0x0000001fff757819 */ /* 0x000fe200000114d4 */
[----:B------:R-:W-:Y:S01]  /*1d40*/  IMAD R3, R30, UR5, R3 ;  /* 0x000000051e037c24 */ /* 0x000fe2000f8e0203 */
[----:B------:R-:W-:Y:S01]  /*1d50*/  ULDC.64 UR4, c[0x0][0x310] ;  /* 0x0000c40000047ab9 */ /* 0x000fe20000000a00 */
[----:B------:R-:W-:Y:S01]  /*1d60*/  IMAD.WIDE.U32 R10, R22, R12, R16 ;  /* 0x0000000c160a7225 */ /* 0x000fe200078e0010 */
[----:B------:R-:W-:-:S03]  /*1d70*/  SHF.R.S32.HI R116, RZ, 0x1f, R211 ;  /* 0x0000001fff747819 */ /* 0x000fc600000114d3 */
[----:B------:R-:W-:Y:S02]  /*1d80*/  IMAD.IADD R5, R5, 0x1, R3 ;  /* 0x0000000105057824 */ /* 0x000fe400078e0203 */
[----:B------:R-:W-:-:S04]  /*1d90*/  IMAD.WIDE.U32 R130, R22, R102, R92 ;  /* 0x0000006616827225 */ /* 0x000fc800078e005c */
[----:B------:R-:W-:Y:S02]  /*1da0*/  IMAD R32, R31, R12, RZ ;  /* 0x0000000c1f207224 */ /* 0x000fe400078e02ff */
[----:B------:R-:W-:Y:S02]  /*1db0*/  VIADD R126, R33, 0x8 ;  /* 0x00000008217e7836 */ /* 0x000fe40000000000 */
[----:B------:R-:W-:Y:S02]  /*1dc0*/  IMAD R37, R113, R13, R32 ;  /* 0x0000000d71257224 */ /* 0x000fe400078e0220 */
[----:B------:R-:W-:Y:S02]  /*1dd0*/  IMAD.SHL.U32 R127, R102, 0x80, RZ ;  /* 0x00000080667f7824 */ /* 0x000fe400078e00ff */
[----:B0-----:R-:W-:-:S04]  /*1de0*/  IMAD R14, R216, R6, RZ ;  /* 0x00000006d80e7224 */ /* 0x001fc800078e02ff */
[----:B------:R-:W-:Y:S01]  /*1df0*/  IMAD R89, R22, R7, R14 ;  /* 0x0000000716597224 */ /* 0x000fe200078e020e */
[----:B------:R-:W-:Y:S02]  /*1e00*/  SHF.R.S32.HI R0, RZ, 0x1f, R27 ;  /* 0x0000001fff007819 */ /* 0x000fe4000001141b */
[----:B------:R-:W-:Y:S02]  /*1e10*/  SEL R99, R27, RZ, !P0 ;  /* 0x000000ff1b637207 */ /* 0x000fe40004000000 */
[----:B------:R-:W-:Y:S02]  /*1e20*/  SEL R9, R0, RZ, !P0 ;  /* 0x000000ff00097207 */ /* 0x000fe40004000000 */
[----:B------:R-:W-:Y:S01]  /*1e30*/  IADD3 R46, P0, R22, R47, RZ ;  /* 0x0000002f162e7210 */ /* 0x000fe20007f1e0ff */
[----:B------:R-:W-:-:S04]  /*1e40*/  IMAD.WIDE.U32 R100, R99, UR4, R4 ;  /* 0x0000000463647c25 */ /* 0x000fc8000f8e0004 */
[----:B------:R-:W-:Y:S01]  /*1e50*/  IMAD R0, R9, UR4, RZ ;  /* 0x0000000409007c24 */ /* 0x000fe2000f8e02ff */
[----:B------:R-:W-:Y:S01]  /*1e60*/  IADD3 R42, P4, R100, 0x40, RZ ;  /* 0x00000040642a7810 */ /* 0x000fe20007f9e0ff */
[----:B------:R-:W-:Y:S02]  /*1e70*/  IMAD.X R47, R216, 0x1, R43, P0 ;  /* 0x00000001d82f7824 */ /* 0x000fe400000e062b */
[----:B------:R-:W-:Y:S01]  /*1e80*/  IMAD R41, R99, UR5, R0 ;  /* 0x0000000563297c24 */ /* 0x000fe2000f8e0200 */
[----:B------:R-:W-:Y:S05]  /*1e90*/  @!P6 WARPSYNC.ALL ;  /* 0x000000000000e948 */ /* 0x000fea0003800000 */
[----:B------:R-:W-:Y:S01]  /*1ea0*/  ULDC.64 UR4, c[0x0][0x330] ;  /* 0x0000cc0000047ab9 */ /* 0x000fe20000000a00 */
[----:B------:R-:W-:-:S02]  /*1eb0*/  IMAD.IADD R41, R101, 0x1, R41 ;  /* 0x0000000165297824 */ /* 0x000fc400078e0229 */
[----:B------:R-:W-:Y:S02]  /*1ec0*/  IMAD R3, R8, UR4, RZ ;  /* 0x0000000408037c24 */ /* 0x000fe4000f8e02ff */
[----:B------:R-:W-:Y:S01]  /*1ed0*/  IMAD.WIDE.U32 R4, R30, UR4, R16 ;  /* 0x000000041e047c25 */ /* 0x000fe2000f8e0010 */
[----:B------:R-:W-:-:S03]  /*1ee0*/  IADD3.X R107, RZ, R41, RZ, P4, !PT ;  /* 0x00000029ff6b7210 */ /* 0x000fc600027fe4ff */
[----:B------:R-:W-:Y:S01]  /*1ef0*/  IMAD R3, R30, UR5, R3 ;  /* 0x000000051e037c24 */ /* 0x000fe2000f8e0203 */
[----:B------:R-:W-:Y:S02]  /*1f00*/  ULDC.64 UR4, c[0x0][0x338] ;  /* 0x0000ce0000047ab9 */ /* 0x000fe40000000a00 */
[----:B------:R-:W-:Y:S02]  /*1f10*/  IMAD R0, R9, UR4, RZ ;  /* 0x0000000409007c24 */ /* 0x000fe4000f8e02ff */
[----:B------:R-:W-:Y:S01]  /*1f20*/  IADD3 R5, R5, R3, RZ ;  /* 0x0000000305057210 */ /* 0x000fe20007ffe0ff */
[----:B------:R-:W-:Y:S01]  /*1f30*/  IMAD.WIDE.U32 R8, R22, R6, R18 ;  /* 0x0000000616087225 */ /* 0x000fe200078e0012 */
[----:B------:R-:W-:Y:S01]  /*1f40*/  SEL R3, R39, RZ, P2 ;  /* 0x000000ff27037207 */ /* 0x000fe20001000000 */
[----:B------:R-:W-:Y:S01]  /*1f50*/  @!P6 BAR.SYNC.DEFER_BLOCKING 0x9, 0x100 ;  /* 0x024400000000eb1d */ /* 0x000fe20000010000 */
[----:B------:R-:W-:Y:S01]  /*1f60*/  IADD3 R39, P0, R100, R44, RZ ;  /* 0x0000002c64277210 */ /* 0x000fe20007f1e0ff */
[----:B------:R-:W-:-:S02]  /*1f70*/  IMAD R109, R99, UR5, R0 ;  /* 0x00000005636d7c24 */ /* 0x000fc4000f8e0200 */
[----:B------:R-:W-:Y:S01]  /*1f80*/  IMAD.IADD R3, R16, 0x1, R3 ;  /* 0x0000000110037824 */ /* 0x000fe200078e0203 */
[----:B------:R-:W-:Y:S01]  /*1f90*/  IADD3 R43, P3, R39, 0x40, RZ ;  /* 0x00000040272b7810 */ /* 0x000fe20007f7e0ff */
[-C--:B------:R-:W-:Y:S02]  /*1fa0*/  IMAD R0, R216, R12.reuse, RZ ;  /* 0x0000000cd8007224 */ /* 0x080fe400078e02ff */
[----:B------:R-:W-:Y:S01]  /*1fb0*/  IMAD.WIDE.U32 R98, R99, UR4, R4 ;  /* 0x0000000463627c25 */ /* 0x000fe2000f8e0004 */
[----:B------:R-:W-:Y:S01]  /*1fc0*/  SHF.R.S32.HI R20, RZ, 0x1f, R3 ;  /* 0x0000001fff147819 */ /* 0x000fe20000011403 */
[----:B------:R-:W-:Y:S02]  /*1fd0*/  ULDC UR4, c[0x0][0x2f4] ;  /* 0x0000bd0000047ab9 */ /* 0x000fe40000000800 */
[----:B------:R-:W-:Y:S01]  /*1fe0*/  IMAD.MOV.U32 R90, RZ, RZ, R8 ;  /* 0x000000ffff5a7224 */ /* 0x000fe200078e0008 */
[-C--:B------:R-:W-:Y:S01]  /*1ff0*/  LEA.HI R8, R20, R3.reuse, RZ, 0x6 ;  /* 0x0000000314087211 */ /* 0x080fe200078f30ff */
[----:B------:R-:W-:Y:S01]  /*2000*/  IMAD.WIDE.U32 R4, R22, R12, R18 ;  /* 0x0000000c16047225 */ /* 0x000fe200078e0012 */
[----:B------:R-:W-:-:S03]  /*2010*/  LEA.HI R105, R20, R3, RZ, 0x3 ;  /* 0x0000000314697211 */ /* 0x000fc600078f18ff */
[----:B------:R-:W-:Y:S01]  /*2020*/  IMAD R15, R22, R13, R0 ;  /* 0x0000000d160f7224 */ /* 0x000fe200078e0200 */
[----:B------:R-:W-:Y:S01]  /*2030*/  LOP3.LUT R20, R195, 0x38, R105, 0xf8, !PT ;  /* 0x00000038c3147812 */ /* 0x000fe200078ef869 */
[----:B------:R-:W-:Y:S01]  /*2040*/  IMAD.SHL.U32 R3, R8, 0x80, RZ ;  /* 0x0000008008037824 */ /* 0x000fe200078e00ff */
[----:B------:R-:W-:Y:S01]  /*2050*/  LOP3.LUT R8, R105, 0x38, RZ, 0xc0, !PT ;  /* 0x0000003869087812 */ /* 0x000fe200078ec0ff */
[----:B------:R-:W-:Y:S01]  /*2060*/  IMAD.IADD R5, R5, 0x1, R15 ;  /* 0x0000000105057824 */ /* 0x000fe200078e020f */
[----:B------:R-:W-:Y:S01]  /*2070*/  LOP3.LUT R29, R20, R229, RZ, 0x3c, !PT ;  /* 0x000000e5141d7212 */ /* 0x000fe200078e3cff */
[----:B------:R-:W-:Y:S01]  /*2080*/  IMAD.IADD R11, R15, 0x1, R11 ;  /* 0x000000010f0b7824 */ /* 0x000fe200078e020b */
[----:B------:R-:W-:Y:S01]  /*2090*/  LOP3.LUT R40, R105, 0xfffffff8, RZ, 0xc0, !PT ;  /* 0xfffffff869287812 */ /* 0x000fe200078ec0ff */
[----:B------:R-:W-:Y:S01]  /*20a0*/  IMAD.WIDE.U32 R14, R22, R6, R16 ;  /* 0x00000006160e7225 */ /* 0x000fe200078e0010 */
[----:B------:R-:W-:Y:S02]  /*20b0*/  SHF.L.U64.HI R20, R12, 0x6, R13 ;  /* 0x000000060c147819 */ /* 0x000fe4000001020d */
[----:B------:R-:W-:Y:S01]  /*20c0*/  P2R R0, PR, RZ, 0x4 ;  /* 0x00000004ff007803 */ /* 0x000fe20000000000 */
[----:B------:R-:W-:Y:S01]  /*20d0*/  IMAD.MOV.U32 R88, RZ, RZ, R14 ;  /* 0x000000ffff587224 */ /* 0x000fe200078e000e */
[----:B------:R-:W-:Y:S01]  /*20e0*/  LOP3.LUT R14, R3, 0xffffe000, RZ, 0xc0, !PT ;  /* 0xffffe000030e7812 */ /* 0x000fe200078ec0ff */
[----:B------:R-:W-:Y:S01]  /*20f0*/  IMAD.WIDE.U32 R96, R113, R12, R4 ;  /* 0x0000000c71607225 */ /* 0x000fe200078e0004 */
[----:B------:R-:W-:-:S02]  /*2100*/  LOP3.LUT R3, R8, 0x1c0, R227, 0xf8, !PT ;  /* 0x000001c008037812 */ /* 0x000fc400078ef8e3 */
[----:B------:R-:W-:Y:S01]  /*2110*/  IADD3 R29, R29, R14, R198 ;  /* 0x0000000e1d1d7210 */ /* 0x000fe20007ffe0c6 */
[----:B------:R-:W-:Y:S01]  /*2120*/  IMAD R4, R31, R6, RZ ;  /* 0x000000061f047224 */ /* 0x000fe200078e02ff */
[----:B------:R-:W-:Y:S01]  /*2130*/  LOP3.LUT R3, R3, R200, RZ, 0x3c, !PT ;  /* 0x000000c803037212 */ /* 0x000fe200078e3cff */
[----:B------:R-:W-:Y:S01]  /*2140*/  IMAD.IADD R91, R9, 0x1, R89 ;  /* 0x00000001095b7824 */ /* 0x000fe200078e0259 */
[----:B------:R-:W-:Y:S01]  /*2150*/  IADD3 R89, R89, R15, RZ ;  /* 0x0000000f59597210 */ /* 0x000fe20007ffe0ff */
[----:B------:R-:W-:Y:S01]  /*2160*/  IMAD R49, R113, R7, R4 ;  /* 0x0000000771317224 */ /* 0x000fe200078e0204 */
[----:B------:R-:W-:Y:S01]  /*2170*/  IADD3 R27, R3, R14, R201 ;  /* 0x0000000e031b7210 */ /* 0x000fe20007ffe0c9 */
[----:B------:R-:W-:Y:S01]  /*2180*/  IMAD R3, R216, R102, RZ ;  /* 0x00000066d8037224 */ /* 0x000fe200078e02ff */
[----:B------:R-:W-:Y:S01]  /*2190*/  IADD3 R4, P1, R92, R130, RZ ;  /* 0x000000825c047210 */ /* 0x000fe20007f3e0ff */
[----:B------:R-:W-:Y:S01]  /*21a0*/  IMAD.WIDE.U32 R94, R113, R12, R10 ;  /* 0x0000000c715e7225 */ /* 0x000fe200078e000a */
[----:B------:R-:W-:-:S02]  /*21b0*/  LOP3.LUT R9, R196, 0x38, R105, 0xf8, !PT ;  /* 0x00000038c4097812 */ /* 0x000fc400078ef869 */
[----:B------:R-:W-:Y:S01]  /*21c0*/  LOP3.LUT R15, R194, 0x38, R105, 0xf8, !PT ;  /* 0x00000038c20f7812 */ /* 0x000fe200078ef869 */
[----:B------:R-:W-:Y:S01]  /*21d0*/  IMAD R35, R22, R103, R3 ;  /* 0x0000006716237224 */ /* 0x000fe200078e0203 */
[----:B------:R-:W-:Y:S01]  /*21e0*/  LOP3.LUT R9, R9, R230, RZ, 0x3c, !PT ;  /* 0x000000e609097212 */ /* 0x000fe200078e3cff */
[----:B------:R-:W-:Y:S01]  /*21f0*/  IMAD.WIDE.U32 R90, R113, R6, R90 ;  /* 0x00000006715a7225 */ /* 0x000fe200078e005a */
[----:B------:R-:W-:Y:S02]  /*2200*/  LOP3.LUT R15, R15, R228, RZ, 0x3c, !PT ;  /* 0x000000e40f0f7212 */ /* 0x000fe400078e3cff */
[C---:B------:R-:W-:Y:S01]  /*2210*/  SHF.L.U64.HI R3, R102.reuse, 0x7, R103 ;  /* 0x0000000766037819 */ /* 0x040fe20000010267 */
[----:B------:R-:W-:Y:S01]  /*2220*/  IMAD.IADD R5, R35, 0x1, R131 ;  /* 0x0000000123057824 */ /* 0x000fe200078e0283 */
[----:B------:R-:W-:Y:S01]  /*2230*/  SHF.L.U64.HI R31, R102, 0x6, R103 ;  /* 0x00000006661f7819 */ /* 0x000fe20000010267 */
[----:B------:R-:W-:Y:S01]  /*2240*/  IMAD.IADD R34, R45, 0x1, R35 ;  /* 0x000000012d227824 */ /* 0x000fe200078e0223 */
[----:B------:R-:W-:Y:S01]  /*2250*/  IADD3 R30, R9, R14, R199 ;  /* 0x0000000e091e7210 */ /* 0x000fe20007ffe0c7 */
[----:B------:R-:W-:Y:S01]  /*2260*/  IMAD.X R32, R5, 0x1, R93, P1 ;  /* 0x0000000105207824 */ /* 0x000fe200008e065d */
[----:B------:R-:W-:Y:S01]  /*2270*/  IADD3 R33, P1, R4, R92, RZ ;  /* 0x0000005c04217210 */ /* 0x000fe20007f3e0ff */
[----:B------:R-:W-:Y:S01]  /*2280*/  IMAD.WIDE.U32 R88, R113, R6, R88 ;  /* 0x0000000671587225 */ /* 0x000fe200078e0058 */
[----:B------:R-:W-:-:S02]  /*2290*/  IADD3 R28, R15, R14, R197 ;  /* 0x0000000e0f1c7210 */ /* 0x000fc40007ffe0c5 */
[----:B------:R-:W-:Y:S01]  /*22a0*/  SHF.L.U64.HI R15, R12, 0x7, R13 ;  /* 0x000000070c0f7819 */ /* 0x000fe2000001020d */
[----:B------:R-:W-:Y:S01]  /*22b0*/  IMAD.X R103, R34, 0x1, R41, P0 ;  /* 0x0000000122677824 */ /* 0x000fe200000e0629 */
[--C-:B------:R-:W-:Y:S01]  /*22c0*/  SHF.L.U64.HI R11, R6, 0x5, R7.reuse ;  /* 0x00000005060b7819 */ /* 0x100fe20000010207 */
[----:B------:R-:W-:Y:S01]  /*22d0*/  IMAD.SHL.U32 R14, R12, 0x20, RZ ;  /* 0x000000200c0e7824 */ /* 0x000fe200078e00ff */
[C-C-:B------:R-:W-:Y:S01]  /*22e0*/  SHF.L.U64.HI R10, R6.reuse, 0x6, R7.reuse ;  /* 0x00000006060a7819 */ /* 0x140fe20000010207 */
[C---:B------:R-:W-:Y:S01]  /*22f0*/  IMAD.SHL.U32 R8, R6.reuse, 0x20, RZ ;  /* 0x0000002006087824 */ /* 0x040fe200078e00ff */
[C---:B------:R-:W-:Y:S01]  /*2300*/  SHF.L.U64.HI R9, R6.reuse, 0x7, R7 ;  /* 0x0000000706097819 */ /* 0x040fe20000010207 */
[----:B------:R-:W-:Y:S01]  /*2310*/  IMAD.SHL.U32 R7, R6, 0x40, RZ ;  /* 0x0000004006077824 */ /* 0x000fe200078e00ff */
[----:B------:R-:W-:Y:S01]  /*2320*/  SHF.L.U32 R13, R12, 0x6, RZ ;  /* 0x000000060c0d7819 */ /* 0x000fe200000006ff */
[----:B------:R-:W-:Y:S01]  /*2330*/  IMAD.X R35, R32, 0x1, R93, P1 ;  /* 0x0000000120237824 */ /* 0x000fe200008e065d */
[----:B------:R-:W-:Y:S01]  /*2340*/  SHF.L.U32 R6, R6, 0x7, RZ ;  /* 0x0000000706067819 */ /* 0x000fe200000006ff */
[----:B------:R-:W-:Y:S01]  /*2350*/  IMAD.IADD R36, R97, 0x1, R37 ;  /* 0x0000000161247824 */ /* 0x000fe200078e0225 */
[----:B------:R-:W-:Y:S01]  /*2360*/  IADD3 R37, R37, R95, RZ ;  /* 0x0000005f25257210 */ /* 0x000fe20007ffe0ff */
[----:B------:R-:W-:Y:S01]  /*2370*/  IMAD.SHL.U32 R12, R12, 0x80, RZ ;  /* 0x000000800c0c7824 */ /* 0x000fe200078e00ff */
[----:B------:R-:W-:Y:S01]  /*2380*/  ISETP.GE.AND P2, PT, R16, UR4, PT ;  /* 0x0000000410007c0c */ /* 0x000fe2000bf46270 */
[----:B------:R-:W-:Y:S01]  /*2390*/  IMAD.IADD R38, R91, 0x1, R49 ;  /* 0x000000015b267824 */ /* 0x000fe200078e0231 */
[----:B------:R-:W-:Y:S01]  /*23a0*/  ISETP.GE.AND P1, PT, R187, UR4, PT ;  /* 0x00000004bb007c0c */ /* 0x000fe2000bf26270 */
[----:B------:R-:W-:Y:S01]  /*23b0*/  IMAD.IADD R104, R49, 0x1, R89 ;  /* 0x0000000131687824 */ /* 0x000fe200078e0259 */
[----:B------:R-:W-:Y:S01]  /*23c0*/  SHF.R.S32.HI R105, RZ, 0x3, R105 ;  /* 0x00000003ff697819 */ /* 0x000fe20000011469 */
[----:B------:R-:W-:Y:S01]  /*23d0*/  IMAD.X R108, RZ, RZ, R103, P3 ;  /* 0x000000ffff6c7224 */ /* 0x000fe200018e0667 */
[----:B------:R-:W-:Y:S01]  /*23e0*/  SHF.R.S32.HI R106, RZ, 0x1f, R40 ;  /* 0x0000001fff6a7819 */ /* 0x000fe20000011428 */
[----:B------:R-:W-:-:S08]  /*23f0*/  IMAD.IADD R109, R99, 0x1, R109 ;  /* 0x00000001636d7824 */ /* 0x000fd000078e026d */
.L_x_9502:
        /* <DEDUP_REMOVED lines=56> */
.L_x_9421:
[----:B------:R-:W-:Y:S05]  /*2780*/  BSYNC B1 ;  /* 0x0000000000017941 */ /* 0x000fea0003800000 */
.L_x_9420:
[----:B------:R-:W-:Y:S01]  /*2790*/  ISETP.GE.AND P4, PT, R213, R115, PT ;  /* 0x00000073d500720c */ /* 0x000fe20003f86270 */
[----:B0----5:R-:W-:Y:S01]  /*27a0*/  IMAD.MOV.U32 R48, RZ, RZ, R76 ;  /* 0x000000ffff307224 */ /* 0x021fe200078e004c */
[----:B------:R-:W-:Y:S01]  /*27b0*/  BSSY B1, `(.L_x_9422) ;  /* 0x0000026000017945 */ /* 0x000fe20003800000 */
[----:B------:R-:W-:Y:S01]  /*27c0*/  IMAD.MOV.U32 R49, RZ, RZ, R77 ;  /* 0x000000ffff317224 */ /* 0x000fe200078e004d */
[----:B------:R-:W-:Y:S01]  /*27d0*/  CS2R R72, SRZ ;  /* 0x0000000000487805 */ /* 0x000fe2000001ff00 */
[----:B------:R-:W-:Y:S01]  /*27e0*/  IMAD.MOV.U32 R50, RZ, RZ, R84 ;  /* 0x000000ffff327224 */ /* 0x000fe200078e0054 */
[----:B------:R-:W-:Y:S01]  /*27f0*/  CS2R R70, SRZ ;  /* 0x0000000000467805 */ /* 0x000fe2000001ff00 */
        /* <DEDUP_REMOVED lines=8> */
[----:B------:R-:W-:Y:S02]  /*2880*/  CS2R R74, SRZ ;  /* 0x00000000004a7805 */ /* 0x000fe4000001ff00 */
[----:B------:R-:W-:Y:S02]  /*2890*/  PRMT R147, R50, 0x7610, R147 ;  /* 0x0000761032937816 */ /* 0x000fe40000000093 */
[----:B------:R-:W-:Y:S02]  /*28a0*/  PRMT R138, R48, 0x5410, R49 ;  /* 0x00005410308a7816 */ /* 0x000fe40000000031 */
        /* <DEDUP_REMOVED lines=22> */
.L_x_9423:
[----:B------:R-:W-:Y:S05]  /*2a10*/  BSYNC B1 ;  /* 0x0000000000017941 */ /* 0x000fea0003800000 */
.L_x_9422:
        /* <DEDUP_REMOVED lines=44> */
.L_x_9425:
[----:B------:R-:W-:Y:S05]  /*2ce0*/  BSYNC B1 ;  /* 0x0000000000017941 */ /* 0x000fea0003800000 */
.L_x_9424:
        /* <DEDUP_REMOVED lines=31> */
.L_x_9427:
[----:B------:R-:W-:Y:S05]  /*2ee0*/  BSYNC B1 ;  /* 0x0000000000017941 */ /* 0x000fea0003800000 */
.L_x_9426:
[----:B01---5:R-:W-:Y:S01]  /*2ef0*/  IMAD.MOV.U32 R48, RZ, RZ, R60 ;  /* 0x000000ffff307224 */ /* 0x023fe200078e003c */
        /* <DEDUP_REMOVED lines=26> */
.L_x_9428:
[----:B------:R-:W-:Y:S01]  /*30a0*/  LEA R110, R23, R2, 0x3 ;  /* 0x00000002176e7211 */ /* 0x000fe200078e18ff */
[----:B------:R-:W-:Y:S01]  /*30b0*/  BSSY B1, `(.L_x_9429) ;  /* 0x0000004000017945 */ /* 0x000fe20003800000 */
[----:B------:R-:W-:-:S04]  /*30c0*/  SHF.L.U32 R119, R188, 0x1f, RZ ;  /* 0x0000001fbc777819 */ /* 0x000fc800000006ff */
[----:B------:R-:W0:Y:S02]  /*30d0*/  SYNCS.PHASECHK.TRANS64.TRYWAIT P6, [R110+URZ+0x28890], R119 ;  /* 0x028890776e0075a7 */ /* 0x000e2400080c017f */
[----:B0-----:R-:W-:Y:S05]  /*30e0*/  @!P6 BRA `(.L_x_9430) ;  /* 0x000001d40064e947 */ /* 0x001fea0003800000 */
.L_x_9771:
[----:B------:R-:W-:Y:S05]  /*30f0*/  BSYNC B1 ;  /* 0x0000000000017941 */ /* 0x000fea0003800000 */
.L_x_9429:
        /* <DEDUP_REMOVED lines=8> */
[----:B------:R-:W-:Y:S04]  /*3180*/  BSSY B3, `(.L_x_9435) ;  /* 0x000002d000037945 */ /* 0x000fe80003800000 */
[----:B------:R-:W-:Y:S01]  /*3190*/  IMAD.X R146, R144, 0x1, R41, P3 ;  /* 0x0000000190927824 */ /* 0x000fe200018e0629 */
        /* <DEDUP_REMOVED lines=43> */
.L_x_9436:
[----:B------:R-:W-:Y:S05]  /*3450*/  BSYNC B3 ;  /* 0x0000000000037941 */ /* 0x000fea0003800000 */
.L_x_9435:
[----:B------:R-:W-:Y:S02]  /*3460*/  ULDC.64 UR4, c[0x0][0x2e8] ;  /* 0x0000ba0000047ab9 */ /* 0x000fe40000000a00 */
[----:B------:R-:W-:-:S04]  /*3470*/  LEA R80, P3, R81, UR4, 0x1 ;  /* 0x0000000451507c11 */ /* 0x000fc8000f8608ff */
[----:B------:R-:W-:-:S05]  /*3480*/  LEA.HI.X R81, R81, UR5, R146, 0x1, P3 ;  /* 0x0000000551517c11 */ /* 0x000fca00098f0c92 */
[----:B--2---:R1:W-:Y:S04]  /*3490*/  STG.E.128 desc[UR40][R80.64], R48 ;  /* 0x0000003050007986 */ /* 0x0043e8000c101d28 */
.L_x_9434:
[----:B------:R-:W-:Y:S05]  /*34a0*/  BSYNC B2 ;  /* 0x0000000000027941 */ /* 0x000fea0003800000 */
.L_x_9433:
[----:B------:R-:W-:Y:S05]  /*34b0*/  @P1 BRA `(.L_x_9432) ;  /* 0x0000000000d01947 */ /* 0x000fea0003800000 */
[----:B-1----:R1:W2:Y:S01]  /*34c0*/  LDS.128 R48, [R114+0x1c400] ;  /* 0x01c4000072307984 */ /* 0x0022a20000000c00 */
        /* <DEDUP_REMOVED lines=46> */
.L_x_9438:
[----:B------:R-:W-:Y:S05]  /*37b0*/  BSYNC B2 ;  /* 0x0000000000027941 */ /* 0x000fea0003800000 */
.L_x_9437:
[----:B------:R-:W-:Y:S02]  /*37c0*/  ULDC.64 UR4, c[0x0][0x2e8] ;  /* 0x0000ba0000047ab9 */ /* 0x000fe40000000a00 */
[----:B------:R-:W-:-:S04]  /*37d0*/  LEA R76, P3, R143, UR4, 0x1 ;  /* 0x000000048f4c7c11 */ /* 0x000fc8000f8608ff */
[----:B------:R-:W-:-:S05]  /*37e0*/  LEA.HI.X R77, R143, UR5, R144, 0x1, P3 ;  /* 0x000000058f4d7c11 */ /* 0x000fca00098f0c90 */
[----:B--2---:R2:W-:Y:S04]  /*37f0*/  STG.E.128 desc[UR40][R76.64], R48 ;  /* 0x000000304c007986 */ /* 0x0045e8000c101d28 */
.L_x_9432:
[----:B------:R-:W-:Y:S05]  /*3800*/  BSYNC B1 ;  /* 0x0000000000017941 */ /* 0x000fea0003800000 */
.L_x_9431:
        /* <DEDUP_REMOVED lines=53> */
.L_x_9444:
[----:B------:R-:W-:Y:S05]  /*3b60*/  BSYNC B3 ;  /* 0x0000000000037941 */ /* 0x000fea0003800000 */
.L_x_9443:
[----:B------:R-:W-:Y:S02]  /*3b70*/  ULDC.64 UR4, c[0x0][0x2e8] ;  /* 0x0000ba0000047ab9 */ /* 0x000fe40000000a00 */
[----:B------:R-:W-:-:S04]  /*3b80*/  LEA R72, P3, R78, UR4, 0x1 ;  /* 0x000000044e487c11 */ /* 0x000fc8000f8608ff */
[----:B------:R-:W-:-:S05]  /*3b90*/  LEA.HI.X R73, R78, UR5, R79, 0x1, P3 ;  /* 0x000000054e497c11 */ /* 0x000fca00098f0c4f */
[----:B--2---:R2:W-:Y:S04]  /*3ba0*/  STG.E.128 desc[UR40][R72.64], R48 ;  /* 0x0000003048007986 */ /* 0x0045e8000c101d28 */
.L_x_9442:
[----:B------:R-:W-:Y:S05]  /*3bb0*/  BSYNC B2 ;  /* 0x0000000000027941 */ /* 0x000fea0003800000 */
.L_x_9441:
        /* <DEDUP_REMOVED lines=48> */
.L_x_9446:
[----:B------:R-:W-:Y:S05]  /*3ec0*/  BSYNC B2 ;  /* 0x0000000000027941 */ /* 0x000fea0003800000 */
.L_x_9445:
[----:B------:R-:W-:Y:S02]  /*3ed0*/  ULDC.64 UR4, c[0x0][0x2e8] ;  /* 0x0000ba0000047ab9 */ /* 0x000fe40000000a00 */
[----:B------:R-:W-:-:S04]  /*3ee0*/  LEA R68, P3, R79, UR4, 0x1 ;  /* 0x000000044f447c11 */ /* 0x000fc8000f8608ff */
[----:B------:R-:W-:-:S05]  /*3ef0*/  LEA.HI.X R69, R79, UR5, R80, 0x1, P3 ;  /* 0x000000054f457c11 */ /* 0x000fca00098f0c50 */
[----:B--2---:R3:W-:Y:S04]  /*3f00*/  STG.E.128 desc[UR40][R68.64], R48 ;  /* 0x0000003044007986 */ /* 0x0047e8000c101d28 */
.L_x_9440:
[----:B------:R-:W-:Y:S05]  /*3f10*/  BSYNC B1 ;  /* 0x0000000000017941 */ /* 0x000fea0003800000 */
.L_x_9439:
        /* <DEDUP_REMOVED lines=54> */
.L_x_9452:
[----:B------:R-:W-:Y:S05]  /*4280*/  BSYNC B3 ;  /* 0x0000000000037941 */ /* 0x000fea0003800000 */
.L_x_9451:
[----:B------:R-:W-:Y:S02]  /*4290*/  ULDC.64 UR4, c[0x0][0x2e8] ;  /* 0x0000ba0000047ab9 */ /* 0x000fe40000000a00 */
[----:B------:R-:W-:-:S04]  /*42a0*/  LEA R64, P3, R75, UR4, 0x1 ;  /* 0x000000044b407c11 */ /* 0x000fc8000f8608ff */
[----:B------:R-:W-:-:S05]  /*42b0*/  LEA.HI.X R65, R75, UR5, R76, 0x1, P3 ;  /* 0x000000054b417c11 */ /* 0x000fca00098f0c4c */
[----:B--2---:R2:W-:Y:S04]  /*42c0*/  STG.E.128 desc[UR40][R64.64], R48 ;  /* 0x0000003040007986 */ /* 0x0045e8000c101d28 */
.L_x_9450:
[----:B------:R-:W-:Y:S05]  /*42d0*/  BSYNC B2 ;  /* 0x0000000000027941 */ /* 0x000fea0003800000 */
.L_x_9449:
        /* <DEDUP_REMOVED lines=48> */
.L_x_9454:
[----:B------:R-:W-:Y:S05]  /*45e0*/  BSYNC B2 ;  /* 0x0000000000027941 */ /* 0x000fea0003800000 */
.L_x_9453:
[----:B------:R-:W-:Y:S02]  /*45f0*/  ULDC.64 UR4, c[0x0][0x2e8] ;  /* 0x0000ba0000047ab9 */ /* 0x000fe40000000a00 */
[----:B------:R-:W-:-:S04]  /*4600*/  LEA R60, P3, R71, UR4, 0x1 ;  /* 0x00000004473c7c11 */ /* 0x000fc8000f8608ff */
[----:B------:R-:W-:-:S05]  /*4610*/  LEA.HI.X R61, R71, UR5, R72, 0x1, P3 ;  /* 0x00000005473d7c11 */ /* 0x000fca00098f0c48 */
[----:B--2---:R4:W-:Y:S04]  /*4620*/  STG.E.128 desc[UR40][R60.64], R48 ;  /* 0x000000303c007986 */ /* 0x0049e8000c101d28 */
.L_x_9448:
[----:B------:R-:W-:Y:S05]  /*4630*/  BSYNC B1 ;  /* 0x0000000000017941 */ /* 0x000fea0003800000 */
.L_x_9447:
        /* <DEDUP_REMOVED lines=51> */
.L_x_9459:
[----:B------:R-:W-:Y:S05]  /*4970*/  BSYNC B2 ;  /* 0x0000000000027941 */ /* 0x000fea0003800000 */
.L_x_9458:
[----:B------:R-:W-:Y:S01]  /*4980*/  ULDC.64 UR4, c[0x0][0x2e8] ;  /* 0x0000ba0000047ab9 */ /* 0x000fe20000000a00 */
[----:B------:R-:W-:Y:S02]  /*4990*/  IADD3.X R58, R122, R41, RZ, P3, !PT ;  /* 0x000000297a3a7210 */ /* 0x000fe40001ffe4ff */
[----:B------:R-:W-:-:S04]  /*49a0*/  LEA R56, P3, R67, UR4, 0x1 ;  /* 0x0000000443387c11 */ /* 0x000fc8000f8608ff */
[----:B------:R-:W-:-:S05]  /*49b0*/  LEA.HI.X R57, R67, UR5, R58, 0x1, P3 ;  /* 0x0000000543397c11 */ /* 0x000fca00098f0c3a */
[----:B--2---:R1:W-:Y:S04]  /*49c0*/  STG.E.128 desc[UR40][R56.64], R48 ;  /* 0x0000003038007986 */ /* 0x0043e8000c101d28 */
.L_x_9457:
[----:B------:R-:W-:Y:S05]  /*49d0*/  BSYNC B1 ;  /* 0x0000000000017941 */ /* 0x000fea0003800000 */
.L_x_9456:
        /* <DEDUP_REMOVED lines=47> */
.L_x_9461:
[----:B------:R-:W-:Y:S05]  /*4cd0*/  BSYNC B1 ;  /* 0x0000000000017941 */ /* 0x000fea0003800000 */
.L_x_9460:
[----:B------:R-:W-:Y:S01]  /*4ce0*/  ULDC.64 UR4, c[0x0][0x2e8] ;  /* 0x0000ba0000047ab9 */ /* 0x000fe20000000a00 */
[----:B------:R-:W-:Y:S01]  /*4cf0*/  IMAD.X R122, R122, 0x1, R107, P3 ;  /* 0x000000017a7a7824 */ /* 0x000fe200018e066b */
[----:B------:R-:W-:-:S04]  /*4d00*/  LEA R52, P3, R63, UR4, 0x1 ;  /* 0x000000043f347c11 */ /* 0x000fc8000f8608ff */
[----:B------:R-:W-:-:S05]  /*4d10*/  LEA.HI.X R53, R63, UR5, R122, 0x1, P3 ;  /* 0x000000053f357c11 */ /* 0x000fca00098f0c7a */
[----:B--2---:R1:W-:Y:S01]  /*4d20*/  STG.E.128 desc[UR40][R52.64], R48 ;  /* 0x0000003034007986 */ /* 0x0043e2000c101d28 */
[----:B------:R-:W-:Y:S05]  /*4d30*/  BRA `(.L_x_9455) ;  /* 0x0000002c00e07947 */ /* 0x000fea0003800000 */
.L_x_9419:
        /* <DEDUP_REMOVED lines=64> */
[----:B------:R-:W-:Y:S01]  /*5140*/  MOV R76, R82 ;  /* 0x00000052004c7202 */ /* 0x000fe20000000f00 */
[----:B------:R-:W-:Y:S01]  /*5150*/  IMAD.MOV.U32 R77, RZ, RZ, R119 ;  /* 0x000000ffff4d7224 */ /* 0x000fe200078e0077 */
[----:B------:R-:W-:Y:S01]  /*5160*/  ULDC.64 UR4, c[0x0][0x3e8] ;  /* 0x0000fa0000047ab9 */ /* 0x000fe20000000a00 */
[----:B------:R-:W-:Y:S01]  /*5170*/  IMAD.MOV.U32 R81, RZ, RZ, R110 ;  /* 0x000000ffff517224 */ /* 0x000fe200078e006e */
        /* <DEDUP_REMOVED lines=16> */
.L_x_9463:
[----:B------:R-:W-:Y:S05]  /*5280*/  BSYNC B1 ;  /* 0x0000000000017941 */ /* 0x000fea0003800000 */
.L_x_9462:
[----:B-----5:R-:W-:Y:S01]  /*5290*/  IMAD.MOV.U32 R83, RZ, RZ, R73 ;  /* 0x000000ffff537224 */ /* 0x020fe200078e0049 */
[----:B------:R-:W-:Y:S01]  /*52a0*/  MOV R82, R72 ;  /* 0x0000004800527202 */ /* 0x000fe20000000f00 */
[----:B------:R-:W-:Y:S01]  /*52b0*/  IMAD.MOV.U32 R80, RZ, RZ, R74 ;  /* 0x000000ffff507224 */ /* 0x000fe200078e004a */
[----:B------:R-:W-:Y:S01]  /*52c0*/  ISETP.NE.AND P0, PT, R189, 0x3, PT ;  /* 0x00000003bd00780c */ /* 0x000fe20003f05270 */
        /* <DEDUP_REMOVED lines=53> */
.L_x_9464:
[----:B------:R-:W-:Y:S01]  /*5620*/  LEA R110, R23, R2, 0x3 ;  /* 0x00000002176e7211 */ /* 0x000fe200078e18ff */
[----:B------:R-:W0:Y:S01]  /*5630*/  LDC R133, c[0x0][0x2f4] ;  /* 0x0000bd00ff857b82 */ /* 0x000e220000000800 */
[----:B------:R-:W-:Y:S01]  /*5640*/  SHF.L.U32 R119, R188, 0x1f, RZ ;  /* 0x0000001fbc777819 */ /* 0x000fe200000006ff */
[----:B------:R-:W-:Y:S01]  /*5650*/  IMAD.MOV.U32 R121, RZ, RZ, R122 ;  /* 0x000000ffff797224 */ /* 0x000fe200078e007a */
[----:B------:R-:W-:Y:S02]  /*5660*/  BSSY B1, `(.L_x_9465) ;  /* 0x0000005000017945 */ /* 0x000fe40003800000 */
[----:B------:R-:W1:Y:S03]  /*5670*/  SYNCS.PHASECHK.TRANS64.TRYWAIT P4, [R110+URZ+0x28890], R119 ;  /* 0x028890776e0075a7 */ /* 0x000e66000808017f */
[----:B------:R-:W2:Y:S01]  /*5680*/  LDC.64 R122, c[0x0][0x300] ;  /* 0x0000c000ff7a7b82 */ /* 0x000ea20000000a00 */
[----:B0-----:R-:W-:Y:S01]  /*5690*/  IMAD.IADD R135, R133, 0x1, -R112 ;  /* 0x0000000185877824 */ /* 0x001fe200078e0a70 */
[----:B-1----:R-:W-:Y:S06]  /*56a0*/  @!P4 BRA `(.L_x_9466) ;  /* 0x000001b00008c947 */ /* 0x002fec0003800000 */
.L_x_9772:
[----:B------:R-:W-:Y:S05]  /*56b0*/  BSYNC B1 ;  /* 0x0000000000017941 */ /* 0x000fea0003800000 */
.L_x_9465:
        /* <DEDUP_REMOVED lines=18> */
[----:B------:R-:W-:Y:S02]  /*57e0*/  LOP3.LUT R80, R145, 0x38, RZ, 0xc0, !PT ;  /* 0x0000003891507812 */ /* 0x000fe400078ec0ff */
[----:B------:R-:W-:Y:S02]  /*57f0*/  SHF.L.U32 R82, R81, 0xa, RZ ;  /* 0x0000000a51527819 */ /* 0x000fe400000006ff */
[----:B------:R-:W-:Y:S02]  /*5800*/  LOP3.LUT R81, R80, 0x1c0, R227, 0xf8, !PT ;  /* 0x000001c050517812 */ /* 0x000fe400078ef8e3 */
        /* <DEDUP_REMOVED lines=10> */
[--C-:B------:R-:W-:Y:S01]  /*58b0*/  SHF.R.U64 R48, R48, 0x10, R49.reuse ;  /* 0x0000001030307819 */ /* 0x100fe20000001231 */
[--C-:B------:R-:W-:Y:S01]  /*58c0*/  HADD2.F32 R156, -RZ, R154.reuse.H1_H1 ;  /* 0x3000009aff9c7230 */ /* 0x100fe20000004100 */
[----:B------:R-:W-:Y:S01]  /*58d0*/  SHF.R.U32.HI R152, RZ, 0x10, R49 ;  /* 0x00000010ff987819 */ /* 0x000fe20000011631 */
[----:B------:R-:W-:Y:S01]  /*58e0*/  HADD2.F32 R155, -RZ, R154.H0_H0 ;  /* 0x2000009aff9b7230 */ /* 0x000fe20000004100 */
[--C-:B------:R-:W-:Y:S02]  /*58f0*/  SHF.R.U32.HI R158, RZ, 0x10, R53.reuse ;  /* 0x00000010ff9e7819 */ /* 0x100fe40000011635 */
[----:B------:R-:W-:Y:S01]  /*5900*/  SHF.R.U64 R49, R52, 0x10, R53 ;  /* 0x0000001034317819 */ /* 0x000fe20000001235 */
[--C-:B-1----:R-:W-:Y:S01]  /*5910*/  HADD2.F32 R53, -RZ, R81.reuse.H0_H0 ;  /* 0x20000051ff357230 */ /* 0x102fe20000004100 */
[--C-:B------:R-:W-:Y:S01]  /*5920*/  SHF.R.U64 R50, R50, 0x10, R51.reuse ;  /* 0x0000001032327819 */ /* 0x100fe20000001233 */
[----:B------:R-:W-:Y:S01]  /*5930*/  HADD2.F32 R158, -RZ, R158.H0_H0 ;  /* 0x2000009eff9e7230 */ /* 0x000fe20000004100 */
[----:B------:R-:W-:Y:S01]  /*5940*/  SHF.R.U32.HI R52, RZ, 0x10, R51 ;  /* 0x00000010ff347819 */ /* 0x000fe20000011633 */
[----:B------:R-:W-:Y:S01]  /*5950*/  HADD2.F32 R81, -RZ, R81.H1_H1 ;  /* 0x30000051ff517230 */ /* 0x000fe20000004100 */
[----:B------:R-:W-:Y:S01]  /*5960*/  SHF.R.U64 R51, R54, 0x10, R55 ;  /* 0x0000001036337819 */ /* 0x000fe20000001237 */
[----:B--2---:R-:W-:-:S02]  /*5970*/  HADD2.F32 R54, -RZ, R85.H0_H0 ;  /* 0x20000055ff367230 */ /* 0x004fc40000004100 */
[-C--:B------:R-:W-:Y:S01]  /*5980*/  FMUL.FTZ R157, R53, R156.reuse ;  /* 0x0000009c359d7220 */ /* 0x080fe20000410000 */
[----:B------:R-:W-:Y:S01]  /*5990*/  HADD2.F32 R85, -RZ, R85.H1_H1 ;  /* 0x30000055ff557230 */ /* 0x000fe20000004100 */
[----:B------:R-:W-:Y:S01]  /*59a0*/  SHF.R.U32.HI R55, RZ, 0x10, R55 ;  /* 0x00000010ff377819 */ /* 0x000fe20000011637 */
[----:B------:R-:W-:Y:S02]  /*59b0*/  HADD2.F32 R154, -RZ, R152.H0_H0 ;  /* 0x20000098ff9a7230 */ /* 0x000fe40000004100 */
[C---:B------:R-:W-:Y:S01]  /*59c0*/  FMUL.FTZ R152, R54.reuse, R156 ;  /* 0x0000009c36987220 */ /* 0x040fe20000410000 */
[-C--:B------:R-:W-:Y:S01]  /*59d0*/  FFMA.FTZ R54, R54, R155.reuse, R157 ;  /* 0x0000009b36367223 */ /* 0x080fe2000001009d */
[-C--:B------:R-:W-:Y:S01]  /*59e0*/  FMUL.FTZ R156, R85, R158.reuse ;  /* 0x0000009e559c7220 */ /* 0x080fe20000410000 */
[----:B------:R-:W-:Y:S01]  /*59f0*/  FMUL.FTZ R158, R81, R158 ;  /* 0x0000009e519e7220 */ /* 0x000fe20000410000 */
[----:B------:R-:W-:Y:S01]  /*5a00*/  FFMA.FTZ R53, R53, R155, -R152 ;  /* 0x0000009b35357223 */ /* 0x000fe20000010898 */
[----:B------:R-:W-:-:S02]  /*5a10*/  HADD2.F32 R160, -RZ, R55.H0_H0 ;  /* 0x20000037ffa07230 */ /* 0x000fc40000004100 */
[-C--:B------:R-:W-:Y:S01]  /*5a20*/  FFMA.FTZ R152, R81, R154.reuse, -R156 ;  /* 0x0000009a51987223 */ /* 0x080fe2000001089c */
[----:B------:R-:W-:Y:S01]  /*5a30*/  FFMA.FTZ R81, R85, R154, R158 ;  /* 0x0000009a55517223 */ /* 0x000fe2000001009e */
[--C-:B------:R-:W-:Y:S02]  /*5a40*/  HADD2.F32 R154, -RZ, R153.reuse.H1_H1 ;  /* 0x30000099ff9a7230 */ /* 0x100fe40000004100 */
[----:B------:R-:W-:Y:S01]  /*5a50*/  HADD2.F32 R158, -RZ, R153.H0_H0 ;  /* 0x20000099ff9e7230 */ /* 0x000fe20000004100 */
[----:B------:R-:W-:Y:S01]  /*5a60*/  F2FP.F16.F32.PACK_AB R53, R152, R53 ;  /* 0x000000359835723e */ /* 0x000fe200000000ff */
[--C-:B------:R-:W-:Y:S02]  /*5a70*/  HADD2.F32 R153, -RZ, R87.reuse.H0_H0 ;  /* 0x20000057ff997230 */ /* 0x100fe40000004100 */
[----:B------:R-:W-:Y:S02]  /*5a80*/  HADD2.F32 R87, -RZ, R87.H1_H1 ;  /* 0x30000057ff577230 */ /* 0x000fe40000004100 */
[----:B------:R-:W-:-:S02]  /*5a90*/  HADD2.F32 R85, -RZ, R83.H0_H0 ;  /* 0x20000053ff557230 */ /* 0x000fc40000004100 */
[----:B------:R-:W-:Y:S02]  /*5aa0*/  HADD2.F32 R83, -RZ, R83.H1_H1 ;  /* 0x30000053ff537230 */ /* 0x000fe40000004100 */
[----:B------:R-:W-:Y:S01]  /*5ab0*/  FMUL.FTZ R162, R87, R160 ;  /* 0x000000a057a27220 */ /* 0x000fe20000410000 */
[----:B------:R-:W-:Y:S02]  /*5ac0*/  HADD2.F32 R156, -RZ, R52.H0_H0 ;  /* 0x20000034ff9c7230 */ /* 0x000fe40000004100 */
[-C--:B------:R-:W-:Y:S01]  /*5ad0*/  FMUL.FTZ R52, R153, R158.reuse ;  /* 0x0000009e99347220 */ /* 0x080fe20000410000 */
[----:B------:R-:W-:Y:S01]  /*5ae0*/  FMUL.FTZ R158, R85, R158 ;  /* 0x0000009e559e7220 */ /* 0x000fe20000410000 */
[----:B------:R-:W-:Y:S02]  /*5af0*/  FMUL.FTZ R160, R83, R160 ;  /* 0x000000a053a07220 */ /* 0x000fe40000410000 */
        /* <DEDUP_REMOVED lines=8> */
[----:B------:R-:W-:Y:S02]  /*5b80*/  HADD2.F32 R85, -RZ, R84.H0_H0 ;  /* 0x20000054ff557230 */ /* 0x000fe40000004100 */
[----:B------:R-:W-:Y:S02]  /*5b90*/  HADD2.F32 R49, -RZ, R80.H0_H0 ;  /* 0x20000050ff317230 */ /* 0x000fe40000004100 */
[----:B------:R-:W-:Y:S02]  /*5ba0*/  HADD2.F32 R84, -RZ, R84.H1_H1 ;  /* 0x30000054ff547230 */ /* 0x000fe40000004100 */
[----:B------:R-:W-:-:S02]  /*5bb0*/  HADD2.F32 R80, -RZ, R80.H1_H1 ;  /* 0x30000050ff507230 */ /* 0x000fc40000004100 */
[----:B------:R-:W-:Y:S02]  /*5bc0*/  HADD2.F32 R87, -RZ, R48.H0_H0 ;  /* 0x20000030ff577230 */ /* 0x000fe40000004100 */
[-C--:B------:R-:W-:Y:S01]  /*5bd0*/  FMUL.FTZ R48, R85, R158.reuse ;  /* 0x0000009e55307220 */ /* 0x080fe20000410000 */
[C---:B------:R-:W-:Y:S01]  /*5be0*/  FMUL.FTZ R158, R49.reuse, R158 ;  /* 0x0000009e319e7220 */ /* 0x040fe20000410000 */
[-C--:B------:R-:W-:Y:S01]  /*5bf0*/  FMUL.FTZ R153, R84, R151.reuse ;  /* 0x0000009754997220 */ /* 0x080fe20000410000 */
[C---:B------:R-:W-:Y:S01]  /*5c00*/  FMUL.FTZ R151, R80.reuse, R151 ;  /* 0x0000009750977220 */ /* 0x040fe20000410000 */
[-C--:B------:R-:W-:Y:S01]  /*5c10*/  FFMA.FTZ R48, R49, R156.reuse, -R48 ;  /* 0x0000009c31307223 */ /* 0x080fe20000010830 */
[----:B------:R-:W-:Y:S01]  /*5c20*/  FFMA.FTZ R49, R85, R156, R158 ;  /* 0x0000009c55317223 */ /* 0x000fe2000001009e */
[-C--:B------:R-:W-:Y:S01]  /*5c30*/  FFMA.FTZ R153, R80, R87.reuse, -R153 ;  /* 0x0000005750997223 */ /* 0x080fe20000010899 */
[----:B------:R-:W-:Y:S01]  /*5c40*/  FFMA.FTZ R156, R84, R87, R151 ;  /* 0x00000057549c7223 */ /* 0x000fe20000010097 */
[----:B------:R-:W-:-:S02]  /*5c50*/  HADD2.F32 R87, -RZ, R51.H0_H0 ;  /* 0x20000033ff577230 */ /* 0x000fc40000004100 */
[----:B------:R-:W-:Y:S02]  /*5c60*/  HADD2.F32 R80, -RZ, R86.H0_H0 ;  /* 0x20000056ff507230 */ /* 0x000fe40000004100 */
[----:B------:R-:W-:Y:S02]  /*5c70*/  HADD2.F32 R84, -RZ, R150.H0_H0 ;  /* 0x20000096ff547230 */ /* 0x000fe40000004100 */
[----:B------:R-:W-:Y:S02]  /*5c80*/  HADD2.F32 R51, -RZ, R82.H0_H0 ;  /* 0x20000052ff337230 */ /* 0x000fe40000004100 */
[----:B------:R-:W-:Y:S02]  /*5c90*/  HADD2.F32 R86, -RZ, R86.H1_H1 ;  /* 0x30000056ff567230 */ /* 0x000fe40000004100 */
[----:B------:R-:W-:Y:S02]  /*5ca0*/  HADD2.F32 R150, -RZ, R150.H1_H1 ;  /* 0x30000096ff967230 */ /* 0x000fe40000004100 */
[----:B------:R-:W-:-:S02]  /*5cb0*/  HADD2.F32 R82, -RZ, R82.H1_H1 ;  /* 0x30000052ff527230 */ /* 0x000fc40000004100 */
[-C--:B------:R-:W-:Y:S01]  /*5cc0*/  FMUL.FTZ R155, R86, R87.reuse ;  /* 0x00000057569b7220 */ /* 0x080fe20000410000 */
[----:B------:R-:W-:Y:S02]  /*5cd0*/  HADD2.F32 R85, -RZ, R50.H0_H0 ;  /* 0x20000032ff557230 */ /* 0x000fe40000004100 */
[-C--:B------:R-:W-:Y:S01]  /*5ce0*/  FMUL.FTZ R50, R80, R150.reuse ;  /* 0x0000009650327220 */ /* 0x080fe20000410000 */
[C---:B------:R-:W-:Y:S01]  /*5cf0*/  FMUL.FTZ R151, R51.reuse, R150 ;  /* 0x0000009633977220 */ /* 0x040fe20000410000 */
[----:B------:R-:W-:Y:S02]  /*5d00*/  FMUL.FTZ R87, R82, R87 ;  /* 0x0000005752577220 */ /* 0x000fe40000410000 */
        /* <DEDUP_REMOVED lines=9> */
[----:B------:R-:W-:Y:S02]  /*5da0*/  F2FP.F16.F32.PACK_AB R86, R86, R151 ;  /* 0x000000975656723e */ /* 0x000fe400000000ff */
[----:B------:R-:W-:-:S07]  /*5db0*/  MOV R81, R53 ;  /* 0x0000003500517202 */ /* 0x000fce0000000f00 */
.L_x_9470:
[----:B------:R-:W-:Y:S05]  /*5dc0*/  BSYNC B2 ;  /* 0x0000000000027941 */ /* 0x000fea0003800000 */
.L_x_9469:
        /* <DEDUP_REMOVED lines=11> */
.L_x_9468:
[----:B------:R-:W-:Y:S05]  /*5e80*/  BSYNC B1 ;  /* 0x0000000000017941 */ /* 0x000fea0003800000 */
.L_x_9467:
        /* <DEDUP_REMOVED lines=20> */
[----:B------:R-:W-:Y:S01]  /*5fd0*/  LOP3.LUT R48, R49, R230, RZ, 0x3c, !PT ;  /* 0x000000e631307212 */ /* 0x000fe200078e3cff */
[----:B------:R-:W-:-:S03]  /*5fe0*/  IMAD R49, R23, 0x4000, R30 ;  /* 0x0000400017317824 */ /* 0x000fc600078e021e */
[----:B------:R-:W-:Y:S01]  /*5ff0*/  LOP3.LUT R50, R50, 0x7fffe000, RZ, 0xc0, !PT ;  /* 0x7fffe00032327812 */ /* 0x000fe200078ec0ff */
[----:B------:R-:W-:-:S03]  /*6000*/  IMAD R49, R49, 0x2, R2 ;  /* 0x0000000231317824 */ /* 0x000fc600078e0202 */
[----:B------:R-:W-:-:S04]  /*6010*/  IADD3 R48, R48, R50, R199 ;  /* 0x0000003230307210 */ /* 0x000fc80007ffe0c7 */
[----:B------:R-:W-:-:S05]  /*6020*/  LEA R51, R23, R48, 0xe ;  /* 0x0000003017337211 */ /* 0x000fca00078e70ff */
[----:B------:R-:W-:Y:S02]  /*6030*/  IMAD R52, R51, 0x2, R2 ;  /* 0x0000000233347824 */ /* 0x000fe400078e0202 */
[----:B------:R-:W1:Y:S04]  /*6040*/  LDS.128 R48, [R49+0x18400] ;  /* 0x0184000031307984 */ /* 0x000e680000000c00 */
[----:B------:R-:W2:Y:S01]  /*6050*/  LDS.128 R52, [R52+0x18400] ;  /* 0x0184000034347984 */ /* 0x000ea20000000c00 */
[----:B------:R-:W-:Y:S05]  /*6060*/  @P3 BRA `(.L_x_9474) ;  /* 0x00000004005c3947 */ /* 0x000fea0003800000 */
[----:B------:R-:W-:Y:S01]  /*6070*/  SHF.R.U64 R86, R56, 0x10, R57 ;  /* 0x0000001038567819 */ /* 0x000fe20000001239 */
[----:B------:R-:W-:Y:S01]  /*6080*/  HADD2.F32 R125, -RZ, R148.H1_H1 ;  /* 0x30000094ff7d7230 */ /* 0x000fe20000004100 */
        /* <DEDUP_REMOVED lines=9> */
[----:B------:R-:W-:Y:S01]  /*6120*/  HADD2.F32 R55, -RZ, R48.H1_H1 ;  /* 0x30000030ff377230 */ /* 0x000fe20000004100 */
[--C-:B------:R-:W-:Y:S01]  /*6130*/  SHF.R.U64 R57, R62, 0x10, R63.reuse ;  /* 0x000000103e397819 */ /* 0x100fe2000000123f */
[----:B------:R-:W-:Y:S01]  /*6140*/  HADD2.F32 R124, -RZ, R124.H0_H0 ;  /* 0x2000007cff7c7230 */ /* 0x000fe20000004100 */
[----:B------:R-:W-:Y:S01]  /*6150*/  SHF.R.U32.HI R143, RZ, 0x10, R63 ;  /* 0x00000010ff8f7819 */ /* 0x000fe2000001163f */
[--C-:B------:R-:W-:Y:S01]  /*6160*/  HADD2.F32 R63, -RZ, R149.reuse.H1_H1 ;  /* 0x30000095ff3f7230 */ /* 0x100fe20000004100 */
[----:B------:R-:W-:Y:S01]  /*6170*/  MOV R59, R52 ;  /* 0x00000034003b7202 */ /* 0x000fe20000000f00 */
[----:B------:R-:W-:-:S02]  /*6180*/  HADD2.F32 R149, -RZ, R149.H0_H0 ;  /* 0x20000095ff957230 */ /* 0x000fc40000004100 */
[----:B------:R-:W-:Y:S01]  /*6190*/  FMUL.FTZ R142, R55, R124 ;  /* 0x0000007c378e7220 */ /* 0x000fe20000410000 */
[----:B------:R-:W-:Y:S02]  /*61a0*/  HADD2.F32 R52, -RZ, R48.H0_H0 ;  /* 0x20000030ff347230 */ /* 0x000fe40000004100 */
[--C-:B------:R-:W-:Y:S02]  /*61b0*/  HADD2.F32 R48, -RZ, R49.reuse.H0_H0 ;  /* 0x20000031ff307230 */ /* 0x100fe40000004100 */
[----:B------:R-:W-:Y:S02]  /*61c0*/  HADD2.F32 R51, -RZ, R49.H1_H1 ;  /* 0x30000031ff337230 */ /* 0x000fe40000004100 */
[-C--:B------:R-:W-:Y:S01]  /*61d0*/  FMUL.FTZ R49, R52, R149.reuse ;  /* 0x0000009534317220 */ /* 0x080fe20000410000 */
[----:B------:R-:W-:Y:S02]  /*61e0*/  HADD2.F32 R62, -RZ, R87.H0_H0 ;  /* 0x20000057ff3e7230 */ /* 0x000fe40000004100 */
[----:B------:R-:W-:Y:S01]  /*61f0*/  FMUL.FTZ R149, R48, R149 ;  /* 0x0000009530957220 */ /* 0x000fe20000410000 */
[----:B------:R-:W-:-:S02]  /*6200*/  HADD2.F32 R87, -RZ, R146.H1_H1 ;  /* 0x30000092ff577230 */ /* 0x000fc40000004100 */
[C---:B------:R-:W-:Y:S01]  /*6210*/  FMUL.FTZ R124, R51.reuse, R124 ;  /* 0x0000007c337c7220 */ /* 0x040fe20000410000 */
[-C--:B------:R-:W-:Y:S01]  /*6220*/  FFMA.FTZ R48, R48, R63.reuse, -R49 ;  /* 0x0000003f30307223 */ /* 0x080fe20000010831 */
[----:B------:R-:W-:Y:S01]  /*6230*/  FFMA.FTZ R49, R52, R63, R149 ;  /* 0x0000003f34317223 */ /* 0x000fe20000010095 */
[-C--:B------:R-:W-:Y:S01]  /*6240*/  FFMA.FTZ R51, R51, R62.reuse, -R142 ;  /* 0x0000003e33337223 */ /* 0x080fe2000001088e */
[----:B------:R-:W-:Y:S01]  /*6250*/  FFMA.FTZ R52, R55, R62, R124 ;  /* 0x0000003e37347223 */ /* 0x000fe2000001007c */
[--C-:B------:R-:W-:Y:S02]  /*6260*/  HADD2.F32 R62, -RZ, R61.reuse.H0_H0 ;  /* 0x2000003dff3e7230 */ /* 0x100fe40000004100 */
[----:B------:R-:W-:Y:S01]  /*6270*/  HADD2.F32 R63, -RZ, R61.H1_H1 ;  /* 0x3000003dff3f7230 */ /* 0x000fe20000004100 */
[----:B------:R-:W-:Y:S01]  /*6280*/  F2FP.F16.F32.PACK_AB R51, R51, R48 ;  /* 0x000000303333723e */ /* 0x000fe200000000ff */
[----:B------:R-:W-:Y:S02]  /*6290*/  HADD2.F32 R55, -RZ, R53.H0_H0 ;  /* 0x20000035ff377230 */ /* 0x000fe40000004100 */
[----:B------:R-:W-:-:S02]  /*62a0*/  HADD2.F32 R142, -RZ, R143.H0_H0 ;  /* 0x2000008fff8e7230 */ /* 0x000fc40000004100 */
[----:B------:R-:W-:Y:S02]  /*62b0*/  HADD2.F32 R124, -RZ, R144.H0_H0 ;  /* 0x20000090ff7c7230 */ /* 0x000fe40000004100 */
[CC--:B------:R-:W-:Y:S01]  /*62c0*/  FMUL.FTZ R144, R62.reuse, R125.reuse ;  /* 0x0000007d3e907220 */ /* 0x0c0fe20000410000 */
[----:B------:R-:W-:Y:S02]  /*62d0*/  HADD2.F32 R61, -RZ, R53.H1_H1 ;  /* 0x30000035ff3d7230 */ /* 0x000fe40000004100 */
[----:B------:R-:W-:Y:S01]  /*62e0*/  FMUL.FTZ R125, R55, R125 ;  /* 0x0000007d377d7220 */ /* 0x000fe20000410000 */
[-C--:B------:R-:W-:Y:S01]  /*62f0*/  FMUL.FTZ R150, R63, R142.reuse ;  /* 0x0000008e3f967220 */ /* 0x080fe20000410000 */
[-C--:B------:R-:W-:Y:S01]  /*6300*/  FFMA.FTZ R53, R55, R87.reuse, -R144 ;  /* 0x0000005737357223 */ /* 0x080fe20000010890 */
[----:B------:R-:W-:Y:S02]  /*6310*/  HADD2.F32 R148, -RZ, R148.H0_H0 ;  /* 0x20000094ff947230 */ /* 0x000fe40000004100 */
[C---:B------:R-:W-:Y:S01]  /*6320*/  FMUL.FTZ R142, R61.reuse, R142 ;  /* 0x0000008e3d8e7220 */ /* 0x040fe20000410000 */
[----:B------:R-:W-:Y:S01]  /*6330*/  FFMA.FTZ R55, R62, R87, R125 ;  /* 0x000000573e377223 */ /* 0x000fe2000001007d */
[----:B------:R-:W-:Y:S01]  /*6340*/  FFMA.FTZ R150, R61, R124, -R150 ;  /* 0x0000007c3d967223 */ /* 0x000fe20000010896 */
[----:B------:R-:W-:-:S02]  /*6350*/  HADD2.F32 R62, -RZ, R60.H0_H0 ;  /* 0x2000003cff3e7230 */ /* 0x000fc40000004100 */
[----:B------:R-:W-:Y:S01]  /*6360*/  FFMA.FTZ R142, R63, R124, R142 ;  /* 0x0000007c3f8e7223 */ /* 0x000fe2000001008e */
[--C-:B------:R-:W-:Y:S02]  /*6370*/  HADD2.F32 R61, -RZ, R59.reuse.H0_H0 ;  /* 0x2000003bff3d7230 */ /* 0x100fe40000004100 */
        /* <DEDUP_REMOVED lines=10> */
[----:B------:R-:W-:Y:S01]  /*6420*/  F2FP.F16.F32.PACK_AB R53, R52, R49 ;  /* 0x000000313435723e */ /* 0x000fe200000000ff */
        /* <DEDUP_REMOVED lines=8> */
[----:B------:R-:W-:Y:S01]  /*64b0*/  HADD2.F32 R147, -RZ, R147.H1_H1 ;  /* 0x30000093ff937230 */ /* 0x000fe20000004100 */
[----:B------:R-:W-:Y:S01]  /*64c0*/  F2FP.F16.F32.PACK_AB R48, R87, R60 ;  /* 0x0000003c5730723e */ /* 0x000fe200000000ff */
[----:B------:R-:W-:Y:S01]  /*64d0*/  HADD2.F32 R57, -RZ, R50.H0_H0 ;  /* 0x20000032ff397230 */ /* 0x000fe20000004100 */
[----:B------:R-:W-:Y:S01]  /*64e0*/  F2FP.F16.F32.PACK_AB R52, R125, R148 ;  /* 0x000000947d34723e */ /* 0x000fe200000000ff */
[----:B------:R-:W-:Y:S02]  /*64f0*/  HADD2.F32 R54, -RZ, R54.H1_H1 ;  /* 0x30000036ff367230 */ /* 0x000fe40000004100 */
[----:B------:R-:W-:Y:S02]  /*6500*/  HADD2.F32 R50, -RZ, R50.H1_H1 ;  /* 0x30000032ff327230 */ /* 0x000fe40000004100 */
[----:B------:R-:W-:-:S02]  /*6510*/  HADD2.F32 R61, -RZ, R56.H0_H0 ;  /* 0x20000038ff3d7230 */ /* 0x000fc40000004100 */
[----:B------:R-:W-:Y:S01]  /*6520*/  FMUL.FTZ R56, R58, R147 ;  /* 0x000000933a387220 */ /* 0x000fe20000410000 */
[----:B------:R-:W-:Y:S01]  /*6530*/  FMUL.FTZ R143, R54, R63 ;  /* 0x0000003f368f7220 */ /* 0x000fe20000410000 */
[C---:B------:R-:W-:Y:S01]  /*6540*/  FMUL.FTZ R147, R57.reuse, R147 ;  /* 0x0000009339937220 */ /* 0x040fe20000410000 */
[C---:B------:R-:W-:Y:S01]  /*6550*/  FMUL.FTZ R63, R50.reuse, R63 ;  /* 0x0000003f323f7220 */ /* 0x040fe20000410000 */
[----:B------:R-:W-:Y:S01]  /*6560*/  FFMA.FTZ R56, R57, R59, -R56 ;  /* 0x0000003b39387223 */ /* 0x000fe20000010838 */
[----:B------:R-:W-:Y:S01]  /*6570*/  FFMA.FTZ R143, R50, R61, -R143 ;  /* 0x0000003d328f7223 */ /* 0x000fe2000001088f */
[----:B------:R-:W-:Y:S01]  /*6580*/  FFMA.FTZ R147, R58, R59, R147 ;  /* 0x0000003b3a937223 */ /* 0x000fe20000010093 */
[----:B------:R-:W-:Y:S01]  /*6590*/  FFMA.FTZ R54, R54, R61, R63 ;  /* 0x0000003d36367223 */ /* 0x000fe2000001003f */
[----:B------:R-:W-:Y:S02]  /*65a0*/  IMAD.MOV.U32 R49, RZ, RZ, R51 ;  /* 0x000000ffff317224 */ /* 0x000fe400078e0033 */
[----:B------:R-:W-:Y:S01]  /*65b0*/  F2FP.F16.F32.PACK_AB R50, R143, R56 ;  /* 0x000000388f32723e */ /* 0x000fe200000000ff */
[----:B------:R-:W-:Y:S01]  /*65c0*/  IMAD.MOV.U32 R51, RZ, RZ, R150 ;  /* 0x000000ffff337224 */ /* 0x000fe200078e0096 */
[----:B------:R-:W-:-:S07]  /*65d0*/  F2FP.F16.F32.PACK_AB R54, R54, R147 ;  /* 0x000000933636723e */ /* 0x000fce00000000ff */
.L_x_9474:
[----:B------:R-:W-:Y:S05]  /*65e0*/  BSYNC B2 ;  /* 0x0000000000027941 */ /* 0x000fea0003800000 */
.L_x_9473:
        /* <DEDUP_REMOVED lines=11> */
.L_x_9472:
[----:B------:R-:W-:Y:S05]  /*66a0*/  BSYNC B1 ;  /* 0x0000000000017941 */ /* 0x000fea0003800000 */
.L_x_9471:
        /* <DEDUP_REMOVED lines=30> */
[----:B------:R-:W-:Y:S02]  /*6890*/  SHF.R.U32.HI R80, RZ, 0x10, R69 ;  /* 0x00000010ff507819 */ /* 0x000fe40000011645 */
[--C-:B------:R-:W-:Y:S01]  /*68a0*/  SHF.R.U64 R62, R66, 0x10, R67.reuse ;  /* 0x00000010423e7819 */ /* 0x100fe20000001243 */
[----:B--2---:R-:W-:Y:S01]  /*68b0*/  IMAD.MOV.U32 R66, RZ, RZ, R52 ;  /* 0x000000ffff427224 */ /* 0x004fe200078e0034 */
[----:B------:R-:W-:Y:S01]  /*68c0*/  SHF.R.U32.HI R85, RZ, 0x10, R67 ;  /* 0x00000010ff557819 */ /* 0x000fe20000011643 */
[----:B-1----:R-:W-:Y:S01]  /*68d0*/  IMAD.MOV.U32 R52, RZ, RZ, R51 ;  /* 0x000000ffff347224 */ /* 0x002fe200078e0033 */
[----:B------:R-:W-:Y:S01]  /*68e0*/  MOV R67, R55 ;  /* 0x0000003700437202 */ /* 0x000fe20000000f00 */
[--C-:B------:R-:W-:Y:S01]  /*68f0*/  HADD2.F32 R55, -RZ, R53.reuse.H0_H0 ;  /* 0x20000035ff377230 */ /* 0x100fe20000004100 */
[--C-:B------:R-:W-:Y:S01]  /*6900*/  SHF.R.U32.HI R82, RZ, 0x10, R65.reuse ;  /* 0x00000010ff527819 */ /* 0x100fe20000011641 */
[----:B------:R-:W-:Y:S01]  /*6910*/  HADD2.F32 R53, -RZ, R53.H1_H1 ;  /* 0x30000035ff357230 */ /* 0x000fe20000004100 */
[----:B------:R-:W-:Y:S01]  /*6920*/  SHF.R.U64 R64, R64, 0x10, R65 ;  /* 0x0000001040407819 */ /* 0x000fe20000001241 */
[----:B------:R-:W-:Y:S01]  /*6930*/  HADD2.F32 R80, -RZ, R80.H0_H0 ;  /* 0x20000050ff507230 */ /* 0x000fe20000004100 */
[----:B------:R-:W-:Y:S01]  /*6940*/  SHF.R.U64 R83, R68, 0x10, R69 ;  /* 0x0000001044537819 */ /* 0x000fe20000001245 */
[----:B------:R-:W-:Y:S01]  /*6950*/  HADD2.F32 R51, -RZ, R49.H1_H1 ;  /* 0x30000031ff337230 */ /* 0x000fe20000004100 */
[----:B------:R-:W-:Y:S01]  /*6960*/  SHF.R.U64 R63, R70, 0x10, R71 ;  /* 0x00000010463f7819 */ /* 0x000fe20000001247 */
[----:B------:R-:W-:-:S02]  /*6970*/  IMAD.MOV.U32 R65, RZ, RZ, R48 ;  /* 0x000000ffff417224 */ /* 0x000fc400078e0030 */
[-C--:B------:R-:W-:Y:S01]  /*6980*/  FMUL.FTZ R84, R53, R80.reuse ;  /* 0x0000005035547220 */ /* 0x080fe20000410000 */
[----:B------:R-:W-:Y:S02]  /*6990*/  HADD2.F32 R69, -RZ, R141.H1_H1 ;  /* 0x3000008dff457230 */ /* 0x000fe40000004100 */
[----:B------:R-:W-:Y:S01]  /*69a0*/  FMUL.FTZ R80, R51, R80 ;  /* 0x0000005033507220 */ /* 0x000fe20000410000 */
[----:B------:R-:W-:Y:S01]  /*69b0*/  HADD2.F32 R70, -RZ, R82.H0_H0 ;  /* 0x20000052ff467230 */ /* 0x000fe20000004100 */
[----:B------:R-:W-:Y:S01]  /*69c0*/  SHF.R.U32.HI R81, RZ, 0x10, R71 ;  /* 0x00000010ff517819 */ /* 0x000fe20000011647 */
        /* <DEDUP_REMOVED lines=11> */
[----:B------:R-:W-:Y:S02]  /*6a80*/  HADD2.F32 R70, -RZ, R140.H1_H1 ;  /* 0x3000008cff467230 */ /* 0x000fe40000004100 */
        /* <DEDUP_REMOVED lines=30> */
[----:B------:R-:W-:Y:S02]  /*6c70*/  HADD2.F32 R54, -RZ, R54.H1_H1 ;  /* 0x30000036ff367230 */ /* 0x000fe40000004100 */
[----:B------:R-:W-:Y:S01]  /*6c80*/  FFMA.FTZ R64, R66, R64, R53 ;  /* 0x0000004042407223 */ /* 0x000fe20000010035 */
        /* <DEDUP_REMOVED lines=8> */
[C---:B------:R-:W-:Y:S01]  /*6d10*/  FMUL.FTZ R62, R52.reuse, R140 ;  /* 0x0000008c343e7220 */ /* 0x040fe20000410000 */
[-C--:B------:R-:W-:Y:S01]  /*6d20*/  FFMA.FTZ R55, R52, R138.reuse, R55 ;  /* 0x0000008a34377223 */ /* 0x080fe20000010037 */
[----:B------:R-:W-:Y:S01]  /*6d30*/  F2FP.F16.F32.PACK_AB R69, R84, R69 ;  /* 0x000000455445723e */ /* 0x000fe200000000ff */
[-C--:B------:R-:W-:Y:S01]  /*6d40*/  FFMA.FTZ R54, R54, R53.reuse, R63 ;  /* 0x0000003536367223 */ /* 0x080fe2000001003f */
[----:B------:R-:W-:Y:S01]  /*6d50*/  FFMA.FTZ R62, R51, R138, -R62 ;  /* 0x0000008a333e7223 */ /* 0x000fe2000001083e */
[----:B------:R-:W-:Y:S01]  /*6d60*/  FFMA.FTZ R67, R50, R53, -R67 ;  /* 0x0000003532437223 */ /* 0x000fe20000010843 */
[----:B------:R-:W-:Y:S01]  /*6d70*/  F2FP.F16.F32.PACK_AB R53, R80, R49 ;  /* 0x000000315035723e */ /* 0x000fe200000000ff */
[----:B------:R-:W-:Y:S01]  /*6d80*/  IMAD.MOV.U32 R49, RZ, RZ, R71 ;  /* 0x000000ffff317224 */ /* 0x000fe200078e0047 */
[----:B------:R-:W-:Y:S01]  /*6d90*/  F2FP.F16.F32.PACK_AB R54, R54, R55 ;  /* 0x000000373636723e */ /* 0x000fe200000000ff */
[----:B------:R-:W-:Y:S01]  /*6da0*/  IMAD.MOV.U32 R55, RZ, RZ, R69 ;  /* 0x000000ffff377224 */ /* 0x000fe200078e0045 */
[----:B------:R-:W-:-:S02]  /*6db0*/  F2FP.F16.F32.PACK_AB R51, R81, R82 ;  /* 0x000000525133723e */ /* 0x000fc400000000ff */
[----:B------:R-:W-:Y:S02]  /*6dc0*/  F2FP.F16.F32.PACK_AB R48, R65, R68 ;  /* 0x000000444130723e */ /* 0x000fe400000000ff */
[----:B------:R-:W-:Y:S02]  /*6dd0*/  F2FP.F16.F32.PACK_AB R52, R64, R141 ;  /* 0x0000008d4034723e */ /* 0x000fe400000000ff */
[----:B------:R-:W-:-:S07]  /*6de0*/  F2FP.F16.F32.PACK_AB R50, R67, R62 ;  /* 0x0000003e4332723e */ /* 0x000fce00000000ff */
.L_x_9478:
[----:B------:R-:W-:Y:S05]  /*6df0*/  BSYNC B2 ;  /* 0x0000000000027941 */ /* 0x000fea0003800000 */
.L_x_9477:
        /* <DEDUP_REMOVED lines=11> */
.L_x_9476:
[----:B------:R-:W-:Y:S05]  /*6eb0*/  BSYNC B1 ;  /* 0x0000000000017941 */ /* 0x000fea0003800000 */
.L_x_9475:
[C---:B------:R-:W-:Y:S01]  /*6ec0*/  ISETP.GE.OR P4, PT, R211.reuse, R115, P2 ;  /* 0x00000073d300720c */ /* 0x040fe20001786670 */
        /* <DEDUP_REMOVED lines=19> */
[----:B------:R-:W-:Y:S02]  /*7000*/  LOP3.LUT R49, R194, 0x38, R61, 0xf8, !PT ;  /* 0x00000038c2317812 */ /* 0x000fe400078ef83d */
[----:B------:R-:W-:Y:S02]  /*7010*/  SHF.L.U32 R50, R48, 0xa, RZ ;  /* 0x0000000a30327819 */ /* 0x000fe400000006ff */
[----:B------:R-:W-:Y:S01]  /*7020*/  LOP3.LUT R48, R49, R228, RZ, 0x3c, !PT ;  /* 0x000000e431307212 */ /* 0x000fe200078e3cff */
[----:B------:R-:W-:Y:S01]  /*7030*/  IMAD R49, R23, 0x4000, R28 ;  /* 0x0000400017317824 */ /* 0x000fe200078e021c */
[----:B------:R-:W-:-:S03]  /*7040*/  LOP3.LUT R50, R50, 0x7fffe000, RZ, 0xc0, !PT ;  /* 0x7fffe00032327812 */ /* 0x000fc600078ec0ff */
[----:B------:R-:W-:Y:S01]  /*7050*/  IMAD R49, R49, 0x2, R2 ;  /* 0x0000000231317824 */ /* 0x000fe200078e0202 */
[----:B------:R-:W-:-:S05]  /*7060*/  IADD3 R48, R48, R50, R197 ;  /* 0x0000003230307210 */ /* 0x000fca0007ffe0c5 */
[----:B------:R-:W-:-:S04]  /*7070*/  IMAD R51, R23, 0x4000, R48 ;  /* 0x0000400017337824 */ /* 0x000fc800078e0230 */
[----:B------:R-:W-:Y:S02]  /*7080*/  IMAD R52, R51, 0x2, R2 ;  /* 0x0000000233347824 */ /* 0x000fe400078e0202 */
[----:B------:R-:W1:Y:S04]  /*7090*/  LDS.128 R48, [R49+0x18400] ;  /* 0x0184000031307984 */ /* 0x000e680000000c00 */
[----:B------:R-:W2:Y:S01]  /*70a0*/  LDS.128 R52, [R52+0x18400] ;  /* 0x0184000034347984 */ /* 0x000ea20000000c00 */
[----:B------:R-:W-:Y:S05]  /*70b0*/  @P3 BRA `(.L_x_9480) ;  /* 0x0000000400583947 */ /* 0x000fea0003800000 */
[----:B------:R-:W-:Y:S01]  /*70c0*/  SHF.R.U32.HI R66, RZ, 0x10, R77 ;  /* 0x00000010ff427819 */ /* 0x000fe2000001164d */
[----:B--2---:R-:W-:Y:S01]  /*70d0*/  IMAD.MOV.U32 R63, RZ, RZ, R54 ;  /* 0x000000ffff3f7224 */ /* 0x004fe200078e0036 */
[----:B------:R-:W-:Y:S01]  /*70e0*/  MOV R62, R52 ;  /* 0x00000034003e7202 */ /* 0x000fe20000000f00 */
[----:B-1----:R-:W-:Y:S01]  /*70f0*/  IMAD.MOV.U32 R52, RZ, RZ, R50 ;  /* 0x000000ffff347224 */ /* 0x002fe200078e0032 */
        /* <DEDUP_REMOVED lines=8> */
[--C-:B------:R-:W-:Y:S01]  /*7180*/  SHF.R.U64 R77, R74, 0x10, R75.reuse ;  /* 0x000000104a4d7819 */ /* 0x100fe2000000124b */
[----:B------:R-:W-:Y:S01]  /*7190*/  HADD2.F32 R49, -RZ, R49.H1_H1 ;  /* 0x30000031ff317230 */ /* 0x000fe20000004100 */
[----:B------:R-:W-:Y:S01]  /*71a0*/  SHF.R.U32.HI R74, RZ, 0x10, R75 ;  /* 0x00000010ff4a7819 */ /* 0x000fe2000001164b */
[----:B------:R-:W-:-:S02]  /*71b0*/  HADD2.F32 R67, -RZ, R132.H0_H0 ;  /* 0x20000084ff437230 */ /* 0x000fc40000004100 */
        /* <DEDUP_REMOVED lines=8> */
[----:B------:R-:W-:Y:S01]  /*7240*/  FFMA.FTZ R69, R50, R65, -R69 ;  /* 0x0000004132457223 */ /* 0x000fe20000010845 */
[----:B------:R-:W-:-:S02]  /*7250*/  HADD2.F32 R64, -RZ, R134.H0_H0 ;  /* 0x20000086ff407230 */ /* 0x000fc40000004100 */
[----:B------:R-:W-:Y:S01]  /*7260*/  FFMA.FTZ R67, R54, R65, R67 ;  /* 0x0000004136437223 */ /* 0x000fe20000010043 */
[----:B------:R-:W-:Y:S01]  /*7270*/  HADD2.F32 R49, -RZ, R51.H0_H0 ;  /* 0x20000033ff317230 */ /* 0x000fe20000004100 */
[----:B------:R-:W-:Y:S01]  /*7280*/  SHF.R.U64 R80, R72, 0x10, R73 ;  /* 0x0000001048507819 */ /* 0x000fe20000001249 */
[--C-:B------:R-:W-:Y:S02]  /*7290*/  HADD2.F32 R50, -RZ, R55.reuse.H0_H0 ;  /* 0x20000037ff327230 */ /* 0x100fe40000004100 */
[----:B------:R-:W-:Y:S02]  /*72a0*/  HADD2.F32 R55, -RZ, R55.H1_H1 ;  /* 0x30000037ff377230 */ /* 0x000fe40000004100 */
[-C--:B------:R-:W-:Y:S01]  /*72b0*/  FMUL.FTZ R65, R49, R64.reuse ;  /* 0x0000004031417220 */ /* 0x080fe20000410000 */
[----:B------:R-:W-:Y:S02]  /*72c0*/  HADD2.F32 R66, -RZ, R78.H0_H0 ;  /* 0x2000004eff427230 */ /* 0x000fe40000004100 */
[----:B------:R-:W-:Y:S01]  /*72d0*/  FMUL.FTZ R72, R50, R64 ;  /* 0x0000004032487220 */ /* 0x000fe20000410000 */
[----:B------:R-:W-:Y:S01]  /*72e0*/  HADD2.F32 R51, -RZ, R51.H1_H1 ;  /* 0x30000033ff337230 */ /* 0x000fe20000004100 */
[----:B------:R-:W-:Y:S01]  /*72f0*/  F2FP.F16.F32.PACK_AB R67, R70, R67 ;  /* 0x000000434643723e */ /* 0x000fe200000000ff */
[----:B------:R-:W-:-:S02]  /*7300*/  HADD2.F32 R53, -RZ, R137.H0_H0 ;  /* 0x20000089ff357230 */ /* 0x000fc40000004100 */
[-C--:B------:R-:W-:Y:S01]  /*7310*/  FMUL.FTZ R64, R55, R66.reuse ;  /* 0x0000004237407220 */ /* 0x080fe20000410000 */
[----:B------:R-:W-:Y:S02]  /*7320*/  HADD2.F32 R54, -RZ, R74.H0_H0 ;  /* 0x2000004aff367230 */ /* 0x000fe40000004100 */
[----:B------:R-:W-:Y:S01]  /*7330*/  FMUL.FTZ R74, R51, R66 ;  /* 0x00000042334a7220 */ /* 0x000fe20000410000 */
[----:B------:R-:W-:Y:S02]  /*7340*/  HADD2.F32 R132, -RZ, R132.H1_H1 ;  /* 0x30000084ff847230 */ /* 0x000fe40000004100 */
        /* <DEDUP_REMOVED lines=11> */
[----:B------:R-:W-:Y:S02]  /*7400*/  HADD2.F32 R136, -RZ, R136.H1_H1 ;  /* 0x30000088ff887230 */ /* 0x000fe40000004100 */
[----:B------:R-:W-:Y:S01]  /*7410*/  FMUL.FTZ R65, R62, R53 ;  /* 0x000000353e417220 */ /* 0x000fe20000410000 */
[----:B------:R-:W-:-:S02]  /*7420*/  HADD2.F32 R51, -RZ, R80.H0_H0 ;  /* 0x20000050ff337230 */ /* 0x000fc40000004100 */
[C---:B------:R-:W-:Y:S01]  /*7430*/  FMUL.FTZ R53, R48.reuse, R53 ;  /* 0x0000003530357220 */ /* 0x040fe20000410000 */
[----:B------:R-:W-:Y:S02]  /*7440*/  HADD2.F32 R134, -RZ, R134.H1_H1 ;  /* 0x30000086ff867230 */ /* 0x000fe40000004100 */
[-C--:B------:R-:W-:Y:S01]  /*7450*/  FFMA.FTZ R54, R49, R136.reuse, -R54 ;  /* 0x0000008831367223 */ /* 0x080fe20000010836 */
        /* <DEDUP_REMOVED lines=11> */
[----:B------:R-:W-:Y:S02]  /*7510*/  HADD2.F32 R137, -RZ, R137.H1_H1 ;  /* 0x30000089ff897230 */ /* 0x000fe40000004100 */
        /* <DEDUP_REMOVED lines=8> */
[----:B------:R-:W-:-:S02]  /*75a0*/  F2FP.F16.F32.PACK_AB R48, R65, R54 ;  /* 0x000000364130723e */ /* 0x000fc400000000ff */
[----:B------:R-:W-:Y:S02]  /*75b0*/  F2FP.F16.F32.PACK_AB R49, R68, R69 ;  /* 0x000000454431723e */ /* 0x000fe400000000ff */
[----:B------:R-:W-:Y:S01]  /*75c0*/  F2FP.F16.F32.PACK_AB R50, R52, R53 ;  /* 0x000000353432723e */ /* 0x000fe200000000ff */
[----:B------:R-:W-:Y:S01]  /*75d0*/  IMAD.MOV.U32 R52, RZ, RZ, R66 ;  /* 0x000000ffff347224 */ /* 0x000fe200078e0042 */
[----:B------:R-:W-:Y:S01]  /*75e0*/  F2FP.F16.F32.PACK_AB R51, R73, R72 ;  /* 0x000000484933723e */ /* 0x000fe200000000ff */
[----:B------:R-:W-:Y:S01]  /*75f0*/  IMAD.MOV.U32 R53, RZ, RZ, R67 ;  /* 0x000000ffff357224 */ /* 0x000fe200078e0043 */
[----:B------:R-:W-:Y:S02]  /*7600*/  F2FP.F16.F32.PACK_AB R54, R63, R134 ;  /* 0x000000863f36723e */ /* 0x000fe400000000ff */
[----:B------:R-:W-:-:S07]  /*7610*/  MOV R55, R75 ;  /* 0x0000004b00377202 */ /* 0x000fce0000000f00 */
.L_x_9480:
[----:B------:R-:W-:Y:S05]  /*7620*/  BSYNC B1 ;  /* 0x0000000000017941 */ /* 0x000fea0003800000 */
.L_x_9479:
        /* <DEDUP_REMOVED lines=10> */
.L_x_9418:
[----:B------:R-:W-:-:S13]  /*76d0*/  ISETP.NE.AND P0, PT, R189, 0x3, PT ;  /* 0x00000003bd00780c */ /* 0x000fda0003f05270 */
[----:B------:R-:W-:Y:S05]  /*76e0*/  @!P0 BRA `(.L_x_9481) ;  /* 0x0000000000048947 */ /* 0x000fea0003800000 */
[----:B------:R-:W-:Y:S01]  /*76f0*/  BPT.TRAP 0x1 ;  /* 0x000000040000795c */ /* 0x000fe20000300000 */
.L_x_9481:
[----:B------:R-:W-:Y:S01]  /*7700*/  IMAD R110, R23, 0x8, R2 ;  /* 0x00000008176e7824 */ /* 0x000fe200078e0202 */
[----:B------:R-:W-:Y:S01]  /*7710*/  SHF.L.U32 R119, R188, 0x1f, RZ ;  /* 0x0000001fbc777819 */ /* 0x000fe200000006ff */
[----:B------:R-:W-:Y:S01]  /*7720*/  IMAD R115, R26, -0x80, R24 ;  /* 0xffffff801a737824 */ /* 0x000fe200078e0218 */
[----:B------:R-:W-:Y:S01]  /*7730*/  BSSY B1, `(.L_x_9482) ;  /* 0x0000006000017945 */ /* 0x000fe20003800000 */
[----:B------:R-:W-:Y:S01]  /*7740*/  SHF.R.S32.HI R48, RZ, 0x1f, R26 ;  /* 0x0000001fff307819 */ /* 0x000fe2000001141a */
[----:B------:R-:W0:Y:S01]  /*7750*/  SYNCS.PHASECHK.TRANS64.TRYWAIT P3, [R110+URZ+0x28890], R119 ;  /* 0x028890776e0075a7 */ /* 0x000e22000806017f */
[----:B------:R-:W-:Y:S01]  /*7760*/  IMAD R49, R3, R26, RZ ;  /* 0x0000001a03317224 */ /* 0x000fe200078e02ff */
[----:B------:R-:W-:Y:S01]  /*7770*/  VIMNMX R115, R115, 0x80, PT ;  /* 0x0000008073737848 */ /* 0x000fe20003fe0100 */
[----:B0-----:R-:W-:Y:S06]  /*7780*/  @!P3 BRA `(.L_x_9483) ;  /* 0x0000018c00e4b947 */ /* 0x001fec0003800000 */
.L_x_9773:
[----:B------:R-:W-:Y:S05]  /*7790*/  BSYNC B1 ;  /* 0x0000000000017941 */ /* 0x000fea0003800000 */
.L_x_9482:
        /* <DEDUP_REMOVED lines=20> */
.L_x_9485:
[----:B------:R-:W-:Y:S05]  /*78e0*/  BSYNC B1 ;  /* 0x0000000000017941 */ /* 0x000fea0003800000 */
.L_x_9484:
[----:B------:R-:W-:Y:S01]  /*78f0*/  ISETP.GE.AND P3, PT, R213, R115, PT ;  /* 0x00000073d500720c */ /* 0x000fe20003f66270 */
[----:B------:R-:W-:-:S12]  /*7900*/  BSSY B1, `(.L_x_9486) ;  /* 0x0000012000017945 */ /* 0x000fd80003800000 */
[----:B------:R-:W-:Y:S05]  /*7910*/  @P3 BRA `(.L_x_9487) ;  /* 0x0000000000403947 */ /* 0x000fea0003800000 */
[----:B-1----:R-:W1:Y:S01]  /*7920*/  @!P2 LDC.64 R58, c[0x0][0x2e8] ;  /* 0x0000ba00ff3aab82 */ /* 0x002e620000000a00 */
[----:B------:R-:W2:Y:S01]  /*7930*/  @!P2 LDS.128 R48, [R114+0x19400] ;  /* 0x019400007230a984 */ /* 0x000ea20000000c00 */
[----:B------:R-:W-:-:S03]  /*7940*/  IADD3 R64, P3, R92, R56, RZ ;  /* 0x000000385c407210 */ /* 0x000fc60007f7e0ff */
        /* <DEDUP_REMOVED lines=13> */
.L_x_9487:
[----:B------:R-:W-:Y:S05]  /*7a20*/  BSYNC B1 ;  /* 0x0000000000017941 */ /* 0x000fea0003800000 */
.L_x_9486:
[----:B------:R-:W-:Y:S01]  /*7a30*/  ISETP.GE.AND P3, PT, R212, R115, PT ;  /* 0x00000073d400720c */ /* 0x000fe20003f66270 */
[----:B------:R-:W-:-:S12]  /*7a40*/  BSSY B1, `(.L_x_9488) ;  /* 0x0000012000017945 */ /* 0x000fd80003800000 */
[----:B------:R-:W-:Y:S05]  /*7a50*/  @P3 BRA `(.L_x_9489) ;  /* 0x0000000000403947 */ /* 0x000fea0003800000 */
[----:B-12---:R-:W1:Y:S01]  /*7a60*/  @!P2 LDC.64 R58, c[0x0][0x2e8] ;  /* 0x0000ba00ff3aab82 */ /* 0x006e620000000a00 */
[----:B------:R-:W2:Y:S01]  /*7a70*/  @!P2 LDS.128 R48, [R114+0x1a400] ;  /* 0x01a400007230a984 */ /* 0x000ea20000000c00 */
[----:B------:R-:W-:-:S03]  /*7a80*/  LEA R64, P3, R102, R56, 0x6 ;  /* 0x0000003866407211 */ /* 0x000fc600078630ff */
[----:B------:R-:W3:Y:S02]  /*7a90*/  @!P1 LDS.128 R52, [R114+0x1e400] ;  /* 0x01e4000072349984 */ /* 0x000ee40000000c00 */
[----:B------:R-:W-:Y:S01]  /*7aa0*/  IMAD.X R66, R65, 0x1, R31, P3 ;  /* 0x0000000141427824 */ /* 0x000fe200018e061f */
[----:B------:R-:W4:Y:S01]  /*7ab0*/  @!P1 LDC.64 R60, c[0x0][0x2e8] ;  /* 0x0000ba00ff3c9b82 */ /* 0x000f220000000a00 */
[----:B------:R-:W-:-:S05]  /*7ac0*/  @!P2 IADD3 R62, P3, R64, R39, RZ ;  /* 0x00000027403ea210 */ /* 0x000fca0007f7e0ff */
[----:B------:R-:W-:Y:S01]  /*7ad0*/  @!P2 IMAD.X R63, R66, 0x1, R103, P3 ;  /* 0x00000001423fa824 */ /* 0x000fe200018e0667 */
[----:B-1----:R-:W-:-:S04]  /*7ae0*/  @!P2 LEA R58, P3, R62, R58, 0x1 ;  /* 0x0000003a3e3aa211 */ /* 0x002fc800078608ff */
[----:B------:R-:W-:Y:S02]  /*7af0*/  @!P2 LEA.HI.X R59, R62, R59, R63, 0x1, P3 ;  /* 0x0000003b3e3ba211 */ /* 0x000fe400018f0c3f */
[----:B------:R-:W-:-:S04]  /*7b00*/  @!P1 IADD3 R62, P3, R64, R43, RZ ;  /* 0x0000002b403e9210 */ /* 0x000fc80007f7e0ff */
[----:B------:R-:W-:Y:S02]  /*7b10*/  @!P1 IADD3.X R63, R66, R108, RZ, P3, !PT ;  /* 0x0000006c423f9210 */ /* 0x000fe40001ffe4ff */
[----:B----4-:R-:W-:-:S04]  /*7b20*/  @!P1 LEA R60, P3, R62, R60, 0x1 ;  /* 0x0000003c3e3c9211 */ /* 0x010fc800078608ff */
[----:B------:R-:W-:Y:S01]  /*7b30*/  @!P1 LEA.HI.X R61, R62, R61, R63, 0x1, P3 ;  /* 0x0000003d3e3d9211 */ /* 0x000fe200018f0c3f */
[----:B--2---:R4:W-:Y:S04]  /*7b40*/  @!P2 STG.E.128 desc[UR40][R58.64], R48 ;  /* 0x000000303a00a986 */ /* 0x0049e8000c101d28 */
[----:B---3--:R4:W-:Y:S04]  /*7b50*/  @!P1 STG.E.128 desc[UR40][R60.64], R52 ;  /* 0x000000343c009986 */ /* 0x0089e8000c101d28 */
.L_x_9489:
[----:B------:R-:W-:Y:S05]  /*7b60*/  BSYNC B1 ;  /* 0x0000000000017941 */ /* 0x000fea0003800000 */
.L_x_9488:
        /* <DEDUP_REMOVED lines=21> */
.L_x_9455:
[----:B------:R-:W-:Y:S05]  /*7cc0*/  BSYNC B0 ;  /* 0x0000000000007941 */ /* 0x000fea0003800000 */
.L_x_9417:
        /* <DEDUP_REMOVED lines=17> */
.L_x_9491:
[----:B------:R-:W-:Y:S05]  /*7de0*/  BSYNC B0 ;  /* 0x0000000000007941 */ /* 0x000fea0003800000 */
.L_x_9490:
[----:B------:R-:W2:Y:S01]  /*7df0*/  SYNCS.PHASECHK.TRANS64.TRYWAIT P0, [R110+URZ+0x288b0], R119 ;  /* 0x0288b0776e0075a7 */ /* 0x000ea2000800017f */
[----:B------:R-:W-:Y:S01]  /*7e00*/  ULDC UR36, c[0x0][0x2f4] ;  /* 0x0000bd0000247ab9 */ /* 0x000fe20000000800 */
[----:B------:R-:W-:Y:S01]  /*7e10*/  ULDC.64 UR38, c[0x0][0x328] ;  /* 0x0000ca0000267ab9 */ /* 0x000fe20000000a00 */
[----:B------:R-:W-:Y:S01]  /*7e20*/  ULDC.64 UR42, c[0x0][0x318] ;  /* 0x0000c600002a7ab9 */ /* 0x000fe20000000a00 */
[----:B------:R-:W-:Y:S04]  /*7e30*/  BSSY B0, `(.L_x_9492) ;  /* 0x0000002000007945 */ /* 0x000fe80003800000 */
[----:B--2---:R-:W-:Y:S05]  /*7e40*/  @!P0 BRA `(.L_x_9493) ;  /* 0x0000018800488947 */ /* 0x004fea0003800000 */
.L_x_9774:
[----:B------:R-:W-:Y:S05]  /*7e50*/  BSYNC B0 ;  /* 0x0000000000007941 */ /* 0x000fea0003800000 */
.L_x_9492:
        /* <DEDUP_REMOVED lines=18> */
.L_x_9495:
[----:B------:R-:W-:Y:S05]  /*7f80*/  BSYNC B0 ;  /* 0x0000000000007941 */ /* 0x000fea0003800000 */
.L_x_9494:
[----:B------:R-:W-:Y:S01]  /*7f90*/  ISETP.GE.AND P0, PT, R213, R115, PT ;  /* 0x00000073d500720c */ /* 0x000fe20003f06270 */
[----:B------:R-:W-:-:S12]  /*7fa0*/  BSSY B0, `(.L_x_9496) ;  /* 0x0000012000007945 */ /* 0x000fd80003800000 */
[----:B------:R-:W-:Y:S05]  /*7fb0*/  @P0 BRA `(.L_x_9497) ;  /* 0x0000000000400947 */ /* 0x000fea0003800000 */
[----:B---3--:R-:W-:Y:S01]  /*7fc0*/  IADD3 R51, P0, R52, 0x20, RZ ;  /* 0x0000002034337810 */ /* 0x008fe20007f1e0ff */
[----:B------:R-:W-:-:S04]  /*7fd0*/  IMAD.MOV.U32 R49, RZ, RZ, R109 ;  /* 0x000000ffff317224 */ /* 0x000fc800078e006d */
[----:B-1----:R-:W-:-:S04]  /*7fe0*/  IMAD.X R48, RZ, RZ, R53, P0 ;  /* 0x000000ffff307224 */ /* 0x002fc800000e0635 */
[----:B------:R-:W-:Y:S01]  /*7ff0*/  IMAD R50, R48, UR38, RZ ;  /* 0x0000002630327c24 */ /* 0x000fe2000f8e02ff */
[----:B------:R-:W-:-:S05]  /*8000*/  MOV R48, R98 ;  /* 0x0000006200307202 */ /* 0x000fca0000000f00 */
        /* <DEDUP_REMOVED lines=11> */
.L_x_9497:
[----:B------:R-:W-:Y:S05]  /*80c0*/  BSYNC B0 ;  /* 0x0000000000007941 */ /* 0x000fea0003800000 */
.L_x_9496:
[----:B------:R-:W-:Y:S01]  /*80d0*/  ISETP.GE.AND P0, PT, R212, R115, PT ;  /* 0x00000073d400720c */ /* 0x000fe20003f06270 */
[----:B------:R-:W-:-:S12]  /*80e0*/  BSSY B0, `(.L_x_9498) ;  /* 0x0000012000007945 */ /* 0x000fd80003800000 */
[----:B------:R-:W-:Y:S05]  /*80f0*/  @P0 BRA `(.L_x_9499) ;  /* 0x0000000000400947 */ /* 0x000fea0003800000 */
[----:B---34-:R-:W-:Y:S02]  /*8100*/  IADD3 R51, P0, R52, 0x40, RZ ;  /* 0x0000004034337810 */ /* 0x018fe40007f1e0ff */
[----:B------:R-:W-:-:S03]  /*8110*/  MOV R49, R109 ;  /* 0x0000006d00317202 */ /* 0x000fc60000000f00 */
        /* <DEDUP_REMOVED lines=14> */
.L_x_9499:
[----:B------:R-:W-:Y:S05]  /*8200*/  BSYNC B0 ;  /* 0x0000000000007941 */ /* 0x000fea0003800000 */
.L_x_9498:
[----:B------:R-:W-:Y:S01]  /*8210*/  ISETP.GE.AND P0, PT, R211, R115, PT ;  /* 0x00000073d300720c */ /* 0x000fe20003f06270 */
[----:B------:R-:W-:-:S12]  /*8220*/  BSSY B0, `(.L_x_9500) ;  /* 0x0000012000007945 */ /* 0x000fd80003800000 */
[----:B------:R-:W-:Y:S05]  /*8230*/  @P0 BRA `(.L_x_9501) ;  /* 0x0000000000400947 */ /* 0x000fea0003800000 */
[----:B-1-34-:R-:W-:Y:S01]  /*8240*/  IADD3 R51, P0, R52, 0x60, RZ ;  /* 0x0000006034337810 */ /* 0x01afe20007f1e0ff */
[----:B------:R-:W-:Y:S02]  /*8250*/  IMAD.MOV.U32 R48, RZ, RZ, R98 ;  /* 0x000000ffff307224 */ /* 0x000fe400078e0062 */
[----:B------:R-:W-:Y:S02]  /*8260*/  IMAD.MOV.U32 R49, RZ, RZ, R109 ;  /* 0x000000ffff317224 */ /* 0x000fe400078e006d */
[----:B------:R-:W-:Y:S02]  /*8270*/  IMAD.X R52, RZ, RZ, R53, P0 ;  /* 0x000000ffff347224 */ /* 0x000fe400000e0635 */
[----:B------:R-:W-:-:S04]  /*8280*/  IMAD.WIDE.U32 R48, R51, UR38, R48 ;  /* 0x0000002633307c25 */ /* 0x000fc8000f8e0030 */
[----:B------:R-:W-:-:S04]  /*8290*/  IMAD R52, R52, UR38, RZ ;  /* 0x0000002634347c24 */ /* 0x000fc8000f8e02ff */
        /* <DEDUP_REMOVED lines=10> */
.L_x_9501:
[----:B------:R-:W-:Y:S05]  /*8340*/  BSYNC B0 ;  /* 0x0000000000007941 */ /* 0x000fea0003800000 */
.L_x_9500:
        /* <DEDUP_REMOVED lines=22> */
.L_x_9412:
[----:B------:R-:W1:Y:S01]  /*84b0*/  LDC R0, c[0x0][0x448] ;  /* 0x00011200ff007b82 */ /* 0x000e620000000800 */
[----:B------:R-:W-:Y:S01]  /*84c0*/  VIADD R3, R191, 0x7f ;  /* 0x0000007fbf037836 */ /* 0x000fe20000000000 */
        /* <DEDUP_REMOVED lines=22> */
[----:B-1----:R-:W-:Y:S02]  /*8630*/  ISETP.NE.AND P1, PT, R0, 0x1, PT ;  /* 0x000000010000780c */ /* 0x002fe40003f25270 */
[----:B0-----:R-:W-:-:S02]  /*8640*/  CS2R R110, SRZ ;  /* 0x00000000006e7805 */ /* 0x001fc4000001ff00 */
        /* <DEDUP_REMOVED lines=10> */
[----:B------:R-:W-:Y:S01]  /*86f0*/  IMAD.MOV.U32 R93, RZ, RZ, RZ ;  /* 0x000000ffff5d7224 */ /* 0x000fe200078e00ff */
[----:B------:R-:W0:Y:S08]  /*8700*/  @P1 LDC R0, c[0x0][0x44c] ;  /* 0x00011300ff001b82 */ /* 0x000e300000000800 */
[----:B------:R-:W1:Y:S01]  /*8710*/  @P1 LDC R5, c[0x0][0x450] ;  /* 0x00011400ff051b82 */ /* 0x000e620000000800 */
[----:B0-----:R-:W-:-:S05]  /*8720*/  @P1 IMAD.HI.U32 R0, R3, R0, RZ ;  /* 0x0000000003001227 */ /* 0x001fca00078e00ff */
[----:B-1----:R-:W-:Y:S02]  /*8730*/  @P1 SHF.R.U32.HI R3, RZ, R5, R0 ;  /* 0x00000005ff031219 */ /* 0x002fe40000011600 */
[----:B------:R-:W-:-:S03]  /*8740*/  PLOP3.LUT P1, PT, PT, PT, PT, 0x80, 0x0 ;  /* 0x000000000000781c */ /* 0x000fc60003f2f070 */
[----:B------:R-:W-:Y:S02]  /*8750*/  IMAD.IADD R3, R128, 0x1, R3 ;  /* 0x0000000180037824 */ /* 0x000fe400078e0203 */
[----:B------:R-:W-:-:S03]  /*8760*/  IMAD.MOV.U32 R128, RZ, RZ, RZ ;  /* 0x000000ffff807224 */ /* 0x000fc600078e00ff */
[----:B------:R-:W-:-:S04]  /*8770*/  SHF.R.S32.HI R0, RZ, 0x1f, R3 ;  /* 0x0000001fff007819 */ /* 0x000fc80000011403 */
[----:B------:R-:W-:Y:S01]  /*8780*/  LEA.HI R0, R0, R3, RZ, 0x7 ;  /* 0x0000000300007211 */ /* 0x000fe200078f38ff */
[----:B------:R-:W-:-:S03]  /*8790*/  IMAD.MOV.U32 R3, RZ, RZ, RZ ;  /* 0x000000ffff037224 */ /* 0x000fc600078e00ff */
[----:B------:R-:W-:Y:S02]  /*87a0*/  SHF.R.S32.HI R4, RZ, 0x7, R0 ;  /* 0x00000007ff047819 */ /* 0x000fe40000011400 */
[----:B------:R-:W-:Y:S02]  /*87b0*/  MOV R0, RZ ;  /* 0x000000ff00007202 */ /* 0x000fe40000000f00 */
[----:B------:R-:W-:-:S04]  /*87c0*/  VIMNMX R129, R129, R4, PT ;  /* 0x0000000481817248 */ /* 0x000fc80003fe0100 */
[----:B------:R-:W-:Y:S01]  /*87d0*/  ISETP.GE.AND P2, PT, R129, 0x1, PT ;  /* 0x000000018100780c */ /* 0x000fe20003f46270 */
[----:B------:R-:W-:-:S12]  /*87e0*/  @P0 BRA `(.L_x_9503) ;  /* 0x00000000000c0947 */ /* 0x000fd80003800000 */
[----:B------:R-:W0:Y:S01]  /*87f0*/  FENCE.VIEW.ASYNC.G ;  /* 0x00000000000073c6 */ /* 0x000e220000000100 */
[----:B------:R-:W-:Y:S05]  /*8800*/  WARPSYNC.ALL ;  /* 0x0000000000007948 */ /* 0x000fea0003800000 */
[----:B0-----:R-:W-:Y:S06]  /*8810*/  BAR.ARV 0xc, 0x180 ;  /* 0x0306000000007b1d */ /* 0x001fec0000002000 */
.L_x_9503:
[----:B------:R-:W-:Y:S01]  /*8820*/  CS2R R88, SRZ ;  /* 0x0000000000587805 */ /* 0x000fe2000001ff00 */
[----:B------:R-:W-:Y:S06]  /*8830*/  @!P2 BRA `(.L_x_9504) ;  /* 0x000000e4008ca947 */ /* 0x000fec0003800000 */
[----:B------:R-:W-:-:S03]  /*8840*/  UMOV UR4, 0xffffffff ;  /* 0xffffffff00047882 */ /* 0x000fc60000000000 */
[----:B------:R-:W-:Y:S05]  /*8850*/  BRA.DIV UR4, `(.L_x_9505) ;  /* 0x0000017e04d87947 */ /* 0x000fea000b800000 */
[----:B------:R0:W1:Y:S02]  /*8860*/  SHFL.IDX PT, R190, R224, RZ, 0x1f ;  /* 0x00001fffe0be7589 */ /* 0x00006400000e0000 */
.L_x_9777:
[----:B-1----:R-:W-:Y:S02]  /*8870*/  LEA.HI R0, R190, R190, RZ, 0x1 ;  /* 0x000000bebe007211 */ /* 0x002fe400078f08ff */
[----:B------:R-:W-:Y:S02]  /*8880*/  LOP3.LUT P0, RZ, R219, 0x3ff, RZ, 0xc0, !PT ;  /* 0x000003ffdbff7812 */ /* 0x000fe4000780c0ff */
[----:B------:R-:W-:Y:S02]  /*8890*/  LOP3.LUT R3, R0, 0x1e, RZ, 0xc0, !PT ;  /* 0x0000001e00037812 */ /* 0x000fe400078ec0ff */
[----:B------:R-:W-:Y:S02]  /*88a0*/  P2R R24, PR, RZ, 0x1 ;  /* 0x00000001ff187803 */ /* 0x000fe40000000000 */
[----:B------:R-:W-:-:S05]  /*88b0*/  IADD3 R0, R190, -R3, RZ ;  /* 0x80000003be007210 */ /* 0x000fca0007ffe0ff */
        /* <DEDUP_REMOVED lines=17> */
[----:B-1----:R-:W-:-:S07]  /*89d0*/  IMAD.MOV.U32 R12, RZ, RZ, 0x1 ;  /* 0x00000001ff0c7424 */ /* 0x002fce00078e00ff */
[----:B------:R-:W-:-:S07]  /*89e0*/  LEPC R20, `(.L_x_9506) ;  /* 0x000000001014794e */ /* 0x000fce0000000000 */
[----:B0-2--5:R-:W-:Y:S05]  /*89f0*/  CALL.ABS.NOINC R14 ;  /* 0x000000000e007343 */ /* 0x025fea0003c00000 */
.L_x_9506:
        /* <DEDUP_REMOVED lines=12> */
.L_x_9510:
[----:B--2---:R2:W3:Y:S02]  /*8ac0*/  SYNCS.PHASECHK.TRANS64.TRYWAIT P0, [R2+URZ+0x28800], R3 ;  /* 0x02880003020075a7 */ /* 0x0044e4000800017f */
[----:B---3--:R-:W-:Y:S05]  /*8ad0*/  @!P0 NANOSLEEP.SYNCS 0x989680 ;  /* 0x009896800000895d */ /* 0x008fea0003900000 */
[----:B------:R-:W3:Y:S02]  /*8ae0*/  @!P0 SYNCS.PHASECHK.TRANS64 P0, [R2+URZ+0x28800], R3 ;  /* 0x02880003020085a7 */ /* 0x000ee4000800007f */
[----:B---3--:R-:W-:Y:S05]  /*8af0*/  @!P0 BRA `(.L_x_9510) ;  /* 0xfffffffc00f08947 */ /* 0x008fea000383ffff */
.L_x_9509:
[----:B------:R-:W-:Y:S05]  /*8b00*/  BSYNC B0 ;  /* 0x0000000000007941 */ /* 0x000fea0003800000 */
.L_x_9508:
[----:B------:R-:W-:Y:S05]  /*8b10*/  BRA `(.L_x_9511) ;  /* 0x0000004c00907947 */ /* 0x000fea0003800000 */
.L_x_9507:
        /* <DEDUP_REMOVED lines=17> */
[----:B------:R1:W2:Y:S01]  /*8c30*/  LDC.64 R14, c[0x4][R0] ;  /* 0x01000000000e7b82 */ /* 0x0002a20000000a00 */
        /* <DEDUP_REMOVED lines=8> */
[----:B-1----:R-:W-:-:S07]  /*8cc0*/  IMAD.MOV.U32 R13, RZ, RZ, RZ ;  /* 0x000000ffff0d7224 */ /* 0x002fce00078e00ff */
[----:B------:R-:W-:-:S07]  /*8cd0*/  LEPC R20, `(.L_x_9512) ;  /* 0x000000001014794e */ /* 0x000fce0000000000 */
[----:B0-2---:R-:W-:Y:S05]  /*8ce0*/  CALL.ABS.NOINC R14 ;  /* 0x000000000e007343 */ /* 0x005fea0003c00000 */
.L_x_9512:
        /* <DEDUP_REMOVED lines=35> */
[----:B------:R1:W2:Y:S04]  /*8f20*/  SHFL.IDX PT, R0, R6, RZ, 0x181f ;  /* 0x00181fff06007589 */ /* 0x0002a800000e0000 */
[----:B------:R1:W3:Y:S04]  /*8f30*/  SHFL.IDX PT, R3, R5, RZ, 0x181f ;  /* 0x00181fff05037589 */ /* 0x0002e800000e0000 */
[----:B------:R1:W4:Y:S04]  /*8f40*/  SHFL.IDX PT, R4, R8, RZ, 0x181f ;  /* 0x00181fff08047589 */ /* 0x00032800000e0000 */
[----:B------:R1:W0:Y:S02]  /*8f50*/  SHFL.IDX PT, R14, R7, RZ, 0x181f ;  /* 0x00181fff070e7589 */ /* 0x00022400000e0000 */
.L_x_9783:
        /* <DEDUP_REMOVED lines=18> */
[----:B0-----:R-:W-:Y:S02]  /*9080*/  @!P4 IADD3 R12, P1, R14, R12, RZ ;  /* 0x0000000c0e0cc210 */ /* 0x001fe40007f3e0ff */
[-C--:B------:R-:W-:Y:S01]  /*9090*/  @!P5 IADD3 R20, P2, R3, R15.reuse, RZ ;  /* 0x0000000f0314d210 */ /* 0x080fe20007f5e0ff */
[----:B--2---:R-:W-:Y:S01]  /*90a0*/  @!P4 IMAD.X R11, R0, 0x1, R13, P0 ;  /* 0x00000001000bc824 */ /* 0x004fe200000e060d */
[----:B------:R-:W-:Y:S02]  /*90b0*/  @!P5 IADD3 R14, P3, R14, R15, RZ ;  /* 0x0000000f0e0ed210 */ /* 0x000fe40007f7e0ff */
[----:B------:R-:W-:-:S02]  /*90c0*/  CS2R R46, SRZ ;  /* 0x00000000002e7805 */ /* 0x000fc4000001ff00 */
[----:B------:R-:W-:Y:S01]  /*90d0*/  CS2R R48, SRZ ;  /* 0x0000000000307805 */ /* 0x000fe2000001ff00 */
[--C-:B------:R-:W-:Y:S01]  /*90e0*/  @!P5 IMAD.X R21, R0, 0x1, R9.reuse, P2 ;  /* 0x000000010015d824 */ /* 0x100fe200010e0609 */
[C---:B----4-:R-:W-:Y:S01]  /*90f0*/  @!P4 IADD3.X R13, R4.reuse, R13, RZ, P1, !PT ;  /* 0x0000000d040dc210 */ /* 0x050fe20000ffe4ff */
[----:B------:R-:W-:Y:S01]  /*9100*/  @!P5 IMAD.X R15, R4, 0x1, R9, P3 ;  /* 0x00000001040fd824 */ /* 0x000fe200018e0609 */
[----:B------:R0:W5:Y:S04]  /*9110*/  @!P4 LD.E.64 R46, desc[UR40][R10.64] ;  /* 0x000000280a2ec980 */ /* 0x000168000c101b00 */
[----:B------:R0:W5:Y:S04]  /*9120*/  @!P5 LD.E.64 R40, desc[UR40][R20.64] ;  /* 0x000000281428d980 */ /* 0x000168000c101b00 */
[----:B------:R0:W5:Y:S04]  /*9130*/  @!P5 LD.E.64 R44, desc[UR40][R14.64] ;  /* 0x000000280e2cd980 */ /* 0x000168000c101b00 */
[----:B------:R0:W5:Y:S02]  /*9140*/  @!P4 LD.E.64 R48, desc[UR40][R12.64] ;  /* 0x000000280c30c980 */ /* 0x000164000c101b00 */
.L_x_9517:
[----:B------:R-:W-:Y:S05]  /*9150*/  BSYNC B1 ;  /* 0x0000000000017941 */ /* 0x000fea0003800000 */
.L_x_9516:
        /* <DEDUP_REMOVED lines=23> */
.L_x_9789:
[----:B------:R-:W-:Y:S01]  /*92d0*/  IADD3 R9, R55, 0x20, RZ ;  /* 0x0000002037097810 */ /* 0x000fe20007ffe0ff */
[----:B------:R-:W-:Y:S01]  /*92e0*/  BSSY B1, `(.L_x_9519) ;  /* 0x000001d000017945 */ /* 0x000fe20003800000 */
        /* <DEDUP_REMOVED lines=14> */
[CC--:B----4-:R-:W-:Y:S02]  /*93d0*/  @!P4 IADD3 R10, P0, R3.reuse, R12.reuse, RZ ;  /* 0x0000000c030ac210 */ /* 0x0d0fe40007f1e0ff */
[-C--:B------:R-:W-:Y:S02]  /*93e0*/  @!P5 IADD3 R20, P2, R3, R11.reuse, RZ ;  /* 0x0000000b0314d210 */ /* 0x080fe40007f5e0ff */
[C---:B0-----:R-:W-:Y:S02]  /*93f0*/  @!P4 IADD3 R12, P1, R14.reuse, R12, RZ ;  /* 0x0000000c0e0cc210 */ /* 0x041fe40007f3e0ff */
[----:B------:R-:W-:Y:S01]  /*9400*/  @!P5 IADD3 R14, P3, R14, R11, RZ ;  /* 0x0000000b0e0ed210 */ /* 0x000fe20007f7e0ff */
[----:B---3--:R-:W-:Y:S01]  /*9410*/  @!P5 IMAD.X R21, R0, 0x1, R15, P2 ;  /* 0x000000010015d824 */ /* 0x008fe200010e060f */
[----:B------:R-:W-:-:S02]  /*9420*/  CS2R R36, SRZ ;  /* 0x0000000000247805 */ /* 0x000fc4000001ff00 */
[----:B------:R-:W-:Y:S01]  /*9430*/  CS2R R38, SRZ ;  /* 0x0000000000267805 */ /* 0x000fe2000001ff00 */
[----:B------:R-:W-:Y:S01]  /*9440*/  @!P4 IMAD.X R11, R0, 0x1, R9, P0 ;  /* 0x00000001000bc824 */ /* 0x000fe200000e0609 */
[C---:B-1----:R-:W-:Y:S01]  /*9450*/  @!P4 IADD3.X R13, R4.reuse, R9, RZ, P1, !PT ;  /* 0x00000009040dc210 */ /* 0x042fe20000ffe4ff */
[----:B------:R-:W-:Y:S01]  /*9460*/  @!P5 IMAD.X R15, R4, 0x1, R15, P3 ;  /* 0x00000001040fd824 */ /* 0x000fe200018e060f */
[----:B------:R0:W5:Y:S04]  /*9470*/  @!P5 LD.E.64 R32, desc[UR40][R20.64] ;  /* 0x000000281420d980 */ /* 0x000168000c101b00 */
[----:B------:R0:W5:Y:S04]  /*9480*/  @!P5 LD.E.64 R34, desc[UR40][R14.64] ;  /* 0x000000280e22d980 */ /* 0x000168000c101b00 */
[----:B------:R0:W5:Y:S04]  /*9490*/  @!P4 LD.E.64 R36, desc[UR40][R10.64] ;  /* 0x000000280a24c980 */ /* 0x000168000c101b00 */
[----:B------:R0:W5:Y:S02]  /*94a0*/  @!P4 LD.E.64 R38, desc[UR40][R12.64] ;  /* 0x000000280c26c980 */ /* 0x000164000c101b00 */
.L_x_9520:
[----:B------:R-:W-:Y:S05]  /*94b0*/  BSYNC B1 ;  /* 0x0000000000017941 */ /* 0x000fea0003800000 */
.L_x_9519:
[----:B---3-5:R-:W-:Y:S01]  /*94c0*/  IMAD.MOV.U32 R0, RZ, RZ, R38 ;  /* 0x000000ffff007224 */ /* 0x028fe200078e0026 */
[----:B------:R-:W-:Y:S01]  /*94d0*/  MOV R9, R35 ;  /* 0x0000002300097202 */ /* 0x000fe20000000f00 */
[----:B----4-:R-:W-:Y:S01]  /*94e0*/  IMAD.MOV.U32 R3, RZ, RZ, R39 ;  /* 0x000000ffff037224 */ /* 0x010fe200078e0027 */
[----:B------:R-:W-:Y:S01]  /*94f0*/  UMOV UR4, 0xffffffff ;  /* 0xffffffff00047882 */ /* 0x000fe20000000000 */
        /* <DEDUP_REMOVED lines=16> */
.L_x_9795:
[----:B------:R-:W-:Y:S01]  /*9600*/  IADD3 R9, R55, 0x40, RZ ;  /* 0x0000004037097810 */ /* 0x000fe20007ffe0ff */
[----:B------:R-:W-:Y:S01]  /*9610*/  BSSY B1, `(.L_x_9522) ;  /* 0x000001e000017945 */ /* 0x000fe20003800000 */
[----:B------:R-:W-:Y:S02]  /*9620*/  CS2R R30, SRZ ;  /* 0x00000000001e7805 */ /* 0x000fe4000001ff00 */
[----:B------:R-:W-:Y:S02]  /*9630*/  CS2R R20, SRZ ;  /* 0x0000000000147805 */ /* 0x000fe4000001ff00 */
[----:B------:R-:W-:Y:S02]  /*9640*/  ISETP.GE.AND P0, PT, R9, R64, PT ;  /* 0x000000400900720c */ /* 0x000fe40003f06270 */
[----:B------:R-:W-:Y:S02]  /*9650*/  CS2R R28, SRZ ;  /* 0x00000000001c7805 */ /* 0x000fe4000001ff00 */
[----:B------:R-:W-:-:S09]  /*9660*/  CS2R R24, SRZ ;  /* 0x0000000000187805 */ /* 0x000fd2000001ff00 */
        /* <DEDUP_REMOVED lines=24> */
.L_x_9523:
[----:B------:R-:W-:Y:S05]  /*97f0*/  BSYNC B1 ;  /* 0x0000000000017941 */ /* 0x000fea0003800000 */
.L_x_9522:
[----:B---3-5:R-:W-:Y:S01]  /*9800*/  IMAD.MOV.U32 R0, RZ, RZ, R30 ;  /* 0x000000ffff007224 */ /* 0x028fe200078e001e */
[----:B------:R-:W-:Y:S01]  /*9810*/  MOV R9, R21 ;  /* 0x0000001500097202 */ /* 0x000fe20000000f00 */
[----:B----4-:R-:W-:Y:S01]  /*9820*/  IMAD.MOV.U32 R3, RZ, RZ, R31 ;  /* 0x000000ffff037224 */ /* 0x010fe200078e001f */
[----:B------:R-:W-:Y:S01]  /*9830*/  UMOV UR4, 0xffffffff ;  /* 0xffffffff00047882 */ /* 0x000fe20000000000 */
[----:B-1----:R-:W-:Y:S01]  /*9840*/  IMAD.MOV.U32 R4, RZ, RZ, R20 ;  /* 0x000000ffff047224 */ /* 0x002fe200078e0014 */
[----:B0-----:R-:W-:Y:S02]  /*9850*/  CS2R R26, SRZ ;  /* 0x00000000001a7805 */ /* 0x001fe4000001ff00 */
        /* <DEDUP_REMOVED lines=13> */
.L_x_9801:
        /* <DEDUP_REMOVED lines=20> */
[C---:B------:R-:W-:Y:S02]  /*9a70*/  @!P4 IADD3 R60, P1, R14.reuse, R60, RZ ;  /* 0x0000003c0e3cc210 */ /* 0x040fe40007f3e0ff */
[-C--:B------:R-:W-:Y:S02]  /*9a80*/  @!P5 IADD3 R62, P2, R3, R15.reuse, RZ ;  /* 0x0000000f033ed210 */ /* 0x080fe40007f5e0ff */
[----:B------:R-:W-:Y:S01]  /*9a90*/  @!P5 IADD3 R14, P3, R14, R15, RZ ;  /* 0x0000000f0e0ed210 */ /* 0x000fe20007f7e0ff */
[----:B----4-:R-:W-:Y:S01]  /*9aa0*/  @!P4 IMAD.X R61, R4, 0x1, R11, P1 ;  /* 0x00000001043dc824 */ /* 0x010fe200008e060b */
[C---:B-1----:R-:W-:Y:S01]  /*9ab0*/  @!P4 IADD3.X R7, R0.reuse, R11, RZ, P0, !PT ;  /* 0x0000000b0007c210 */ /* 0x042fe200007fe4ff */
[--C-:B------:R-:W-:Y:S01]  /*9ac0*/  @!P5 IMAD.X R63, R0, 0x1, R13.reuse, P2 ;  /* 0x00000001003fd824 */ /* 0x100fe200010e060d */
[----:B------:R-:W-:Y:S01]  /*9ad0*/  CS2R R10, SRZ ;  /* 0x00000000000a7805 */ /* 0x000fe2000001ff00 */
[----:B------:R-:W-:Y:S01]  /*9ae0*/  @!P5 IMAD.X R15, R4, 0x1, R13, P3 ;  /* 0x00000001040fd824 */ /* 0x000fe200018e060d */
[----:B------:R-:W-:-:S02]  /*9af0*/  CS2R R12, SRZ ;  /* 0x00000000000c7805 */ /* 0x000fc4000001ff00 */
[----:B------:R-:W-:Y:S01]  /*9b00*/  CS2R R26, SRZ ;  /* 0x00000000001a7805 */ /* 0x000fe2000001ff00 */
[----:B------:R0:W5:Y:S04]  /*9b10*/  @!P5 LD.E.64 R8, desc[UR40][R62.64] ;  /* 0x000000283e08d980 */ /* 0x000168000c101b00 */
[----:B------:R0:W5:Y:S04]  /*9b20*/  @!P5 LD.E.64 R10, desc[UR40][R14.64] ;  /* 0x000000280e0ad980 */ /* 0x000168000c101b00 */
[----:B------:R0:W5:Y:S04]  /*9b30*/  @!P4 LD.E.64 R12, desc[UR40][R6.64] ;  /* 0x00000028060cc980 */ /* 0x000168000c101b00 */
[----:B------:R0:W5:Y:S02]  /*9b40*/  @!P4 LD.E.64 R26, desc[UR40][R60.64] ;  /* 0x000000283c1ac980 */ /* 0x000164000c101b00 */
.L_x_9526:
[----:B------:R-:W-:Y:S05]  /*9b50*/  BSYNC B1 ;  /* 0x0000000000017941 */ /* 0x000fea0003800000 */
.L_x_9525:
        /* <DEDUP_REMOVED lines=9> */
[----:B------:R-:W-:Y:S01]  /*9bf0*/  IMAD.MOV.U32 R4, RZ, RZ, R11 ;  /* 0x000000ffff047224 */ /* 0x000fe200078e000b */
[----:B------:R-:W-:-:S02]  /*9c00*/  MOV R3, R10 ;  /* 0x0000000a00037202 */ /* 0x000fc40000000f00 */
[----:B------:R-:W-:Y:S02]  /*9c10*/  PRMT R55, R6, 0x5410, R7 ;  /* 0x0000541006377816 */ /* 0x000fe40000000007 */
[----:B------:R-:W-:Y:S01]  /*9c20*/  PRMT R3, R3, 0x5410, R4 ;  /* 0x0000541003037816 */ /* 0x000fe20000000004 */
[----:B------:R-:W-:Y:S01]  /*9c30*/  IMAD.MOV.U32 R4, RZ, RZ, R8 ;  /* 0x000000ffff047224 */ /* 0x000fe200078e0008 */
[----:B------:R-:W-:Y:S01]  /*9c40*/  MOV R6, R9 ;  /* 0x0000000900067202 */ /* 0x000fe20000000f00 */
[----:B--2---:R-:W-:Y:S06]  /*9c50*/  @!P0 BRA `(.L_x_9528) ;  /* 0x0000017000c48947 */ /* 0x004fec0003800000 */
.L_x_9802:
[----:B------:R-:W-:Y:S05]  /*9c60*/  BSYNC B1 ;  /* 0x0000000000017941 */ /* 0x000fea0003800000 */
.L_x_9527:
        /* <DEDUP_REMOVED lines=50> */
.L_x_9532:
[----:B------:R-:W-:Y:S05]  /*9f90*/  BSYNC B2 ;  /* 0x0000000000027941 */ /* 0x000fea0003800000 */
.L_x_9531:
        /* <DEDUP_REMOVED lines=43> */
.L_x_9530:
[----:B------:R-:W-:Y:S05]  /*a250*/  BSYNC B1 ;  /* 0x0000000000017941 */ /* 0x000fea0003800000 */
.L_x_9529:
        /* <DEDUP_REMOVED lines=50> */
.L_x_9536:
[----:B------:R-:W-:Y:S05]  /*a580*/  BSYNC B2 ;  /* 0x0000000000027941 */ /* 0x000fea0003800000 */
.L_x_9535:
        /* <DEDUP_REMOVED lines=43> */
.L_x_9534:
[----:B------:R-:W-:Y:S05]  /*a840*/  BSYNC B1 ;  /* 0x0000000000017941 */ /* 0x000fea0003800000 */
.L_x_9533:
        /* <DEDUP_REMOVED lines=50> */
.L_x_9540:
[----:B------:R-:W-:Y:S05]  /*ab70*/  BSYNC B2 ;  /* 0x0000000000027941 */ /* 0x000fea0003800000 */
.L_x_9539:
        /* <DEDUP_REMOVED lines=43> */
.L_x_9538:
[----:B------:R-:W-:Y:S05]  /*ae30*/  BSYNC B1 ;  /* 0x0000000000017941 */ /* 0x000fea0003800000 */
.L_x_9537:
        /* <DEDUP_REMOVED lines=49> */
.L_x_9543:
[----:B------:R-:W-:Y:S05]  /*b150*/  BSYNC B1 ;  /* 0x0000000000017941 */ /* 0x000fea0003800000 */
.L_x_9542:
        /* <DEDUP_REMOVED lines=44> */
.L_x_9514:
        /* <DEDUP_REMOVED lines=35> */
[C---:B------:R-:W-:Y:S02]  /*b650*/  @!P1 SHF.L.U32 R7, R16.reuse, 0x1, RZ ;  /* 0x0000000110079819 */ /* 0x040fe400000006ff */
[----:B------:R-:W-:Y:S02]  /*b660*/  @!P1 SHF.L.U64.HI R6, R16, 0x1, R17 ;  /* 0x0000000110069819 */ /* 0x000fe40000010211 */
[----:B--2---:R-:W-:-:S05]  /*b670*/  @!P1 IADD3 R4, P2, R4, R7, RZ ;  /* 0x0000000704049210 */ /* 0x004fca0007f5e0ff */
[----:B---3--:R-:W-:Y:S02]  /*b680*/  @!P1 IMAD.X R3, R3, 0x1, R6, P2 ;  /* 0x0000000103039824 */ /* 0x008fe400010e0606 */
[----:B------:R-:W-:Y:S02]  /*b690*/  @!P1 IMAD.MOV.U32 R24, RZ, RZ, R4 ;  /* 0x000000ffff189224 */ /* 0x000fe400078e0004 */
[----:B------:R-:W-:-:S06]  /*b6a0*/  @!P1 IMAD.MOV.U32 R25, RZ, RZ, R3 ;  /* 0x000000ffff199224 */ /* 0x000fcc00078e0003 */
[----:B------:R-:W2:Y:S01]  /*b6b0*/  @!P1 LD.E.128 R24, desc[UR40][R24.64] ;  /* 0x0000002818189980 */ /* 0x000ea2000c101d00 */
[----:B----4-:R-:W-:-:S04]  /*b6c0*/  @!P1 IADD3 R14, P2, R14, R7, RZ ;  /* 0x000000070e0e9210 */ /* 0x010fc80007f5e0ff */
[----:B------:R-:W-:Y:S01]  /*b6d0*/  @!P1 MOV R4, R14 ;  /* 0x0000000e00049202 */ /* 0x000fe20000000f00 */
[----:B-----5:R-:W-:-:S06]  /*b6e0*/  @!P1 IMAD.X R5, R5, 0x1, R6, P2 ;  /* 0x0000000105059824 */ /* 0x020fcc00010e0606 */
[----:B------:R-:W3:Y:S01]  /*b6f0*/  @!P1 LD.E.128 R4, desc[UR40][R4.64] ;  /* 0x0000002804049980 */ /* 0x000ee2000c101d00 */
[----:B------:R-:W-:Y:S02]  /*b700*/  CS2R R46, SRZ ;  /* 0x00000000002e7805 */ /* 0x000fe4000001ff00 */
[----:B------:R-:W-:Y:S02]  /*b710*/  CS2R R48, SRZ ;  /* 0x0000000000307805 */ /* 0x000fe4000001ff00 */
[----:B------:R-:W-:Y:S01]  /*b720*/  CS2R R20, SRZ ;  /* 0x0000000000147805 */ /* 0x000fe2000001ff00 */
[----:B------:R1:W4:Y:S01]  /*b730*/  SHFL.IDX PT, R9, R33, 0x1, 0x181f ;  /* 0x00381f0021097f89 */ /* 0x00032200000e0000 */
[----:B------:R-:W-:-:S03]  /*b740*/  CS2R R36, SRZ ;  /* 0x0000000000247805 */ /* 0x000fc6000001ff00 */
[----:B------:R1:W0:Y:S01]  /*b750*/  SHFL.IDX PT, R14, R34, 0x1, 0x181f ;  /* 0x00381f00220e7f89 */ /* 0x00022200000e0000 */
[----:B--2---:R-:W-:Y:S01]  /*b760*/  @!P1 IMAD.MOV.U32 R46, RZ, RZ, R24 ;  /* 0x000000ffff2e9224 */ /* 0x004fe200078e0018 */
[----:B------:R-:W-:Y:S01]  /*b770*/  @!P1 MOV R48, R26 ;  /* 0x0000001a00309202 */ /* 0x000fe20000000f00 */
[----:B------:R-:W-:Y:S01]  /*b780*/  @!P1 IMAD.MOV.U32 R47, RZ, RZ, R25 ;  /* 0x000000ffff2f9224 */ /* 0x000fe200078e0019 */
[----:B------:R-:W-:Y:S01]  /*b790*/  CS2R R24, SRZ ;  /* 0x0000000000187805 */ /* 0x000fe2000001ff00 */
[----:B------:R-:W-:Y:S02]  /*b7a0*/  IMAD.MOV.U32 R3, RZ, RZ, R46 ;  /* 0x000000ffff037224 */ /* 0x000fe400078e002e */
[----:B------:R-:W-:Y:S02]  /*b7b0*/  IMAD.MOV.U32 R8, RZ, RZ, R47 ;  /* 0x000000ffff087224 */ /* 0x000fe400078e002f */
[----:B------:R-:W-:Y:S01]  /*b7c0*/  @!P1 IMAD.MOV.U32 R49, RZ, RZ, R27 ;  /* 0x000000ffff319224 */ /* 0x000fe200078e001b */
[----:B------:R-:W-:Y:S01]  /*b7d0*/  PRMT R64, R3, 0x7610, R64 ;  /* 0x0000761003407816 */ /* 0x000fe20000000040 */
[----:B------:R-:W-:Y:S01]  /*b7e0*/  IMAD.MOV.U32 R10, RZ, RZ, R48 ;  /* 0x000000ffff0a7224 */ /* 0x000fe200078e0030 */
[----:B------:R-:W-:Y:S01]  /*b7f0*/  PRMT R66, R8, 0x7610, R66 ;  /* 0x0000761008427816 */ /* 0x000fe20000000042 */
[----:B------:R1:W2:Y:S01]  /*b800*/  SHFL.IDX PT, R3, R35, 0x1, 0x181f ;  /* 0x00381f0023037f89 */ /* 0x0002a200000e0000 */
[----:B---3--:R-:W-:Y:S01]  /*b810*/  @!P1 MOV R21, R5 ;  /* 0x0000000500159202 */ /* 0x008fe20000000f00 */
[----:B------:R-:W-:-:S02]  /*b820*/  @!P1 IMAD.MOV.U32 R20, RZ, RZ, R4 ;  /* 0x000000ffff149224 */ /* 0x000fc400078e0004 */
[----:B------:R1:W3:Y:S01]  /*b830*/  SHFL.IDX PT, R8, R32, 0x1, 0x181f ;  /* 0x00381f0020087f89 */ /* 0x0002e200000e0000 */
[----:B------:R-:W-:Y:S02]  /*b840*/  @!P1 IMAD.MOV.U32 R36, RZ, RZ, R6 ;  /* 0x000000ffff249224 */ /* 0x000fe400078e0006 */
[----:B------:R-:W-:Y:S02]  /*b850*/  @!P1 IMAD.MOV.U32 R37, RZ, RZ, R7 ;  /* 0x000000ffff259224 */ /* 0x000fe400078e0007 */
[----:B------:R-:W-:Y:S01]  /*b860*/  IMAD.MOV.U32 R11, RZ, RZ, R49 ;  /* 0x000000ffff0b7224 */ /* 0x000fe200078e0031 */
[----:B------:R-:W-:Y:S01]  /*b870*/  MOV R6, R36 ;  /* 0x0000002400067202 */ /* 0x000fe20000000f00 */
[----:B------:R-:W-:Y:S02]  /*b880*/  IMAD.MOV.U32 R4, RZ, RZ, R20 ;  /* 0x000000ffff047224 */ /* 0x000fe400078e0014 */
[----:B------:R-:W-:Y:S01]  /*b890*/  IMAD.MOV.U32 R5, RZ, RZ, R21 ;  /* 0x000000ffff057224 */ /* 0x000fe200078e0015 */
[----:B------:R-:W-:Y:S01]  /*b8a0*/  PRMT R43, R10, 0x5410, R11 ;  /* 0x000054100a2b7816 */ /* 0x000fe2000000000b */
[----:B------:R-:W-:Y:S01]  /*b8b0*/  IMAD.MOV.U32 R7, RZ, RZ, R37 ;  /* 0x000000ffff077224 */ /* 0x000fe200078e0025 */
[----:B------:R-:W-:-:S02]  /*b8c0*/  PRMT R65, R6, 0x5410, R4 ;  /* 0x0000541006417816 */ /* 0x000fc40000000004 */
[----:B------:R-:W-:Y:S02]  /*b8d0*/  PRMT R68, R5, 0x7610, R68 ;  /* 0x0000761005447816 */ /* 0x000fe40000000044 */
[----:B01--4-:R-:W-:-:S07]  /*b8e0*/  PRMT R64, R64, 0x5410, R7 ;  /* 0x0000541040407816 */ /* 0x013fce0000000007 */
.L_x_9812:
[----:B------:R-:W-:Y:S01]  /*b8f0*/  VIADD R5, R55, 0x20 ;  /* 0x0000002037057836 */ /* 0x000fe20000000000 */
        /* <DEDUP_REMOVED lines=14> */
[----:B--2---:R-:W-:Y:S01]  /*b9e0*/  IMAD.X R5, R3, 0x1, R6, P1 ;  /* 0x0000000103057824 */ /* 0x004fe200008e0606 */
[----:B------:R-:W-:-:S05]  /*b9f0*/  IADD3.X R15, R9, R6, RZ, P2, !PT ;  /* 0x00000006090f7210 */ /* 0x000fca00017fe4ff */
[----:B------:R-:W5:Y:S04]  /*ba00*/  LD.E.128 R4, desc[UR40][R4.64] ;  /* 0x0000002804047980 */ /* 0x000f68000c101d00 */
[----:B------:R0:W5:Y:S02]  /*ba10*/  LD.E.128 R24, desc[UR40][R14.64] ;  /* 0x000000280e187980 */ /* 0x000164000c101d00 */
.L_x_9546:
[----:B------:R-:W-:Y:S05]  /*ba20*/  BSYNC B1 ;  /* 0x0000000000017941 */ /* 0x000fea0003800000 */
.L_x_9545:
[----:B--2--5:R-:W-:Y:S01]  /*ba30*/  IMAD.MOV.U32 R3, RZ, RZ, R24 ;  /* 0x000000ffff037224 */ /* 0x024fe200078e0018 */
[----:B------:R-:W-:Y:S01]  /*ba40*/  UMOV UR4, 0xffffffff ;  /* 0xffffffff00047882 */ /* 0x000fe20000000000 */
[----:B---3--:R-:W-:Y:S02]  /*ba50*/  IMAD.MOV.U32 R8, RZ, RZ, R25 ;  /* 0x000000ffff087224 */ /* 0x008fe400078e0019 */
        /* <DEDUP_REMOVED lines=8> */
[----:B------:R-:W-:-:S05]  /*bae0*/  IMAD.MOV.U32 R10, RZ, RZ, R7 ;  /* 0x000000ffff0a7224 */ /* 0x000fca00078e0007 */
        /* <DEDUP_REMOVED lines=8> */
[----:B------:R-:W-:-:S02]  /*bb70*/  @!P1 SHF.L.U32 R31, R16, 0x1, RZ ;  /* 0x00000001101f9819 */ /* 0x000fc400000006ff */
[----:B------:R-:W-:Y:S02]  /*bb80*/  @!P1 SHF.L.U64.HI R29, R16, 0x1, R17 ;  /* 0x00000001101d9819 */ /* 0x000fe40000010211 */
[----:B-1----:R-:W-:-:S05]  /*bb90*/  @!P1 IADD3 R8, P2, R8, R31, RZ ;  /* 0x0000001f08089210 */ /* 0x002fca0007f5e0ff */
[----:B--2---:R-:W-:-:S06]  /*bba0*/  @!P1 IMAD.X R9, R3, 0x1, R29, P2 ;  /* 0x0000000103099824 */ /* 0x004fcc00010e061d */
        /* <DEDUP_REMOVED lines=12> */
[----:B--2---:R-:W-:Y:S01]  /*bc70*/  @!P1 MOV R51, R9 ;  /* 0x0000000900339202 */ /* 0x004fe20000000f00 */
[----:B------:R-:W-:Y:S02]  /*bc80*/  @!P1 IMAD.MOV.U32 R50, RZ, RZ, R8 ;  /* 0x000000ffff329224 */ /* 0x000fe400078e0008 */
[----:B------:R-:W-:Y:S02]  /*bc90*/  @!P1 IMAD.MOV.U32 R52, RZ, RZ, R10 ;  /* 0x000000ffff349224 */ /* 0x000fe400078e000a */
[----:B------:R-:W-:-:S02]  /*bca0*/  IMAD.MOV.U32 R3, RZ, RZ, R50 ;  /* 0x000000ffff037224 */ /* 0x000fc400078e0032 */
[----:B------:R-:W-:Y:S01]  /*bcb0*/  IMAD.MOV.U32 R12, RZ, RZ, R51 ;  /* 0x000000ffff0c7224 */ /* 0x000fe200078e0033 */
[----:B------:R-:W-:Y:S01]  /*bcc0*/  MOV R8, R52 ;  /* 0x0000003400087202 */ /* 0x000fe20000000f00 */
[----:B------:R-:W-:-:S03]  /*bcd0*/  @!P1 IMAD.MOV.U32 R53, RZ, RZ, R11 ;  /* 0x000000ffff359224 */ /* 0x000fc600078e000b */
[----:B------:R-:W-:Y:S01]  /*bce0*/  PRMT R59, R3, 0x5410, R12 ;  /* 0x00005410033b7816 */ /* 0x000fe2000000000c */
[----:B------:R-:W-:Y:S01]  /*bcf0*/  IMAD.MOV.U32 R9, RZ, RZ, R53 ;  /* 0x000000ffff097224 */ /* 0x000fe200078e0035 */
[----:B------:R2:W0:Y:S01]  /*bd00*/  SHFL.IDX PT, R3, R35, 0x3, 0x181f ;  /* 0x00781f0023037f89 */ /* 0x00042200000e0000 */
[----:B---3--:R-:W-:Y:S01]  /*bd10*/  @!P1 IMAD.MOV.U32 R38, RZ, RZ, R28 ;  /* 0x000000ffff269224 */ /* 0x008fe200078e001c */
[----:B------:R-:W-:Y:S01]  /*bd20*/  @!P1 MOV R41, R31 ;  /* 0x0000001f00299202 */ /* 0x000fe20000000f00 */
[----:B------:R-:W-:Y:S01]  /*bd30*/  @!P1 IMAD.MOV.U32 R39, RZ, RZ, R29 ;  /* 0x000000ffff279224 */ /* 0x000fe200078e001d */
[----:B------:R-:W-:Y:S01]  /*bd40*/  PRMT R44, R8, 0x5410, R9 ;  /* 0x00005410082c7816 */ /* 0x000fe20000000009 */
[----:B------:R-:W-:Y:S02]  /*bd50*/  @!P1 IMAD.MOV.U32 R40, RZ, RZ, R30 ;  /* 0x000000ffff289224 */ /* 0x000fe400078e001e */
[----:B------:R-:W-:Y:S02]  /*bd60*/  IMAD.MOV.U32 R8, RZ, RZ, R38 ;  /* 0x000000ffff087224 */ /* 0x000fe400078e0026 */
[----:B------:R-:W-:-:S02]  /*bd70*/  IMAD.MOV.U32 R9, RZ, RZ, R39 ;  /* 0x000000ffff097224 */ /* 0x000fc400078e0027 */
[----:B------:R-:W-:Y:S02]  /*bd80*/  IMAD.MOV.U32 R10, RZ, RZ, R40 ;  /* 0x000000ffff0a7224 */ /* 0x000fe400078e0028 */
[----:B------:R-:W-:Y:S01]  /*bd90*/  IMAD.MOV.U32 R11, RZ, RZ, R41 ;  /* 0x000000ffff0b7224 */ /* 0x000fe200078e0029 */
[----:B------:R-:W-:Y:S02]  /*bda0*/  PRMT R62, R8, 0x5410, R9 ;  /* 0x00005410083e7816 */ /* 0x000fe40000000009 */
[----:B------:R-:W-:Y:S02]  /*bdb0*/  CS2R R8, SRZ ;  /* 0x0000000000087805 */ /* 0x000fe4000001ff00 */
[----:B-12-4-:R-:W-:-:S07]  /*bdc0*/  PRMT R63, R10, 0x5410, R11 ;  /* 0x000054100a3f7816 */ /* 0x016fce000000000b */
.L_x_9822:
[----:B------:R-:W-:Y:S01]  /*bdd0*/  IADD3 R55, R55, 0x60, RZ ;  /* 0x0000006037377810 */ /* 0x000fe20007ffe0ff */
[----:B------:R-:W-:Y:S01]  /*bde0*/  BSSY B1, `(.L_x_9548) ;  /* 0x0000016000017945 */ /* 0x000fe20003800000 */
[----:B------:R-:W-:Y:S02]  /*bdf0*/  LEA.HI R10, R214, R214, RZ, 0x1 ;  /* 0x000000d6d60a7211 */ /* 0x000fe400078f08ff */
[----:B------:R-:W-:Y:S02]  /*be00*/  CS2R R12, SRZ ;  /* 0x00000000000c7805 */ /* 0x000fe4000001ff00 */
[----:B------:R-:W-:Y:S02]  /*be10*/  ISETP.GE.AND P1, PT, R55, R0, PT ;  /* 0x000000003700720c */ /* 0x000fe40003f26270 */
[----:B------:R-:W-:Y:S02]  /*be20*/  CS2R R14, SRZ ;  /* 0x00000000000e7805 */ /* 0x000fe4000001ff00 */
        /* <DEDUP_REMOVED lines=9> */
[C---:B------:R-:W-:Y:S01]  /*bec0*/  IMAD.SHL.U32 R9, R16.reuse, 0x2, RZ ;  /* 0x0000000210097824 */ /* 0x040fe200078e00ff */
[----:B------:R-:W-:-:S04]  /*bed0*/  SHF.L.U64.HI R10, R16, 0x1, R17 ;  /* 0x00000001100a7819 */ /* 0x000fc80000010211 */
[-C--:B0-----:R-:W-:Y:S02]  /*bee0*/  IADD3 R12, P1, R32, R9.reuse, RZ ;  /* 0x00000009200c7210 */ /* 0x081fe40007f3e0ff */
[----:B------:R-:W-:-:S03]  /*bef0*/  IADD3 R8, P2, R34, R9, RZ ;  /* 0x0000000922087210 */ /* 0x000fc60007f5e0ff */
[--C-:B------:R-:W-:Y:S02]  /*bf00*/  IMAD.X R13, R3, 0x1, R10.reuse, P1 ;  /* 0x00000001030d7824 */ /* 0x100fe400008e060a */
[----:B------:R-:W-:-:S04]  /*bf10*/  IMAD.X R9, R33, 0x1, R10, P2 ;  /* 0x0000000121097824 */ /* 0x000fc800010e060a */
[----:B------:R-:W5:Y:S04]  /*bf20*/  LD.E.128 R12, desc[UR40][R12.64] ;  /* 0x000000280c0c7980 */ /* 0x000f68000c101d00 */
[----:B------:R-:W5:Y:S02]  /*bf30*/  LD.E.128 R8, desc[UR40][R8.64] ;  /* 0x0000002808087980 */ /* 0x000f64000c101d00 */
.L_x_9549:
[----:B------:R-:W-:Y:S05]  /*bf40*/  BSYNC B1 ;  /* 0x0000000000017941 */ /* 0x000fea0003800000 */
.L_x_9548:
[----:B------:R-:W1:Y:S01]  /*bf50*/  SYNCS.PHASECHK.TRANS64.TRYWAIT P4, [R2+URZ+0x28800], R29 ;  /* 0x0288001d020075a7 */ /* 0x000e62000808017f */
[----:B------:R-:W-:Y:S01]  /*bf60*/  VIADDMNMX R0, R0, -R191, 0x80, PT ;  /* 0x0000008000007446 */ /* 0x000fe200038009bf */
[----:B-----5:R-:W-:Y:S01]  /*bf70*/  IMAD.MOV.U32 R28, RZ, RZ, R9 ;  /* 0x000000ffff1c7224 */ /* 0x020fe200078e0009 */
[----:B0-----:R-:W-:Y:S01]  /*bf80*/  MOV R3, R8 ;  /* 0x0000000800037202 */ /* 0x001fe20000000f00 */
[----:B------:R-:W-:Y:S01]  /*bf90*/  BSSY B1, `(.L_x_9550) ;  /* 0x000000f000017945 */ /* 0x000fe20003800000 */
[-C--:B------:R-:W-:Y:S02]  /*bfa0*/  ISETP.GE.OR P3, PT, R22, R0.reuse, P0 ;  /* 0x000000001600720c */ /* 0x080fe40000766670 */
[-C--:B------:R-:W-:Y:S02]  /*bfb0*/  ISETP.GE.OR P2, PT, R213, R0.reuse, P0 ;  /* 0x00000000d500720c */ /* 0x080fe40000746670 */
[-C--:B------:R-:W-:Y:S02]  /*bfc0*/  ISETP.GE.OR P1, PT, R212, R0.reuse, P0 ;  /* 0x00000000d400720c */ /* 0x080fe40000726670 */
[----:B------:R-:W-:Y:S01]  /*bfd0*/  ISETP.GE.OR P0, PT, R211, R0, P0 ;  /* 0x00000000d300720c */ /* 0x000fe20000706670 */
        /* <DEDUP_REMOVED lines=9> */
[----:B-1----:R-:W-:Y:S06]  /*c070*/  @!P4 BRA `(.L_x_9551) ;  /* 0x000001580094c947 */ /* 0x002fec0003800000 */
.L_x_9823:
[----:B------:R-:W-:Y:S05]  /*c080*/  BSYNC B1 ;  /* 0x0000000000017941 */ /* 0x000fea0003800000 */
.L_x_9550:
        /* <DEDUP_REMOVED lines=22> */
[----:B------:R-:W-:Y:S02]  /*c1f0*/  LEA R67, R33, R2, 0x1 ;  /* 0x0000000221437211 */ /* 0x000fe400078e08ff */
[--C-:B------:R-:W-:Y:S02]  /*c200*/  SHF.R.U32.HI R73, RZ, 0x10, R37.reuse ;  /* 0x00000010ff497819 */ /* 0x100fe40000011625 */
[----:B------:R-:W-:Y:S01]  /*c210*/  SHF.R.U64 R75, R36, 0x10, R37 ;  /* 0x00000010244b7819 */ /* 0x000fe20000001225 */
[----:B------:R-:W1:Y:S01]  /*c220*/  LDS.128 R32, [R67+0x10400] ;  /* 0x0104000043207984 */ /* 0x000e620000000c00 */
[----:B0-----:R-:W-:-:S02]  /*c230*/  HADD2.F32 R21, -RZ, R29.H0_H0 ;  /* 0x2000001dff157230 */ /* 0x001fc40000004100 */
[----:B------:R-:W-:Y:S02]  /*c240*/  HADD2.F32 R20, -RZ, R28.H0_H0 ;  /* 0x2000001cff147230 */ /* 0x000fe40000004100 */
[----:B------:R-:W-:Y:S02]  /*c250*/  HADD2.F32 R29, -RZ, R29.H1_H1 ;  /* 0x3000001dff1d7230 */ /* 0x000fe40000004100 */
[----:B------:R-:W-:Y:S02]  /*c260*/  HADD2.F32 R36, -RZ, R30.H0_H0 ;  /* 0x2000001eff247230 */ /* 0x000fe40000004100 */
[--C-:B------:R-:W-:Y:S02]  /*c270*/  HADD2.F32 R37, -RZ, R31.reuse.H0_H0 ;  /* 0x2000001fff257230 */ /* 0x100fe40000004100 */
[----:B------:R-:W-:Y:S02]  /*c280*/  HADD2.F32 R31, -RZ, R31.H1_H1 ;  /* 0x3000001fff1f7230 */ /* 0x000fe40000004100 */
[----:B-1----:R-:W-:-:S02]  /*c290*/  HADD2.F32 R46, -RZ, R33.H0_H0 ;  /* 0x20000021ff2e7230 */ /* 0x002fc40000004100 */
[----:B------:R-:W-:Y:S02]  /*c2a0*/  HADD2.F32 R47, -RZ, R33.H1_H1 ;  /* 0x30000021ff2f7230 */ /* 0x000fe40000004100 */
[----:B------:R-:W-:Y:S02]  /*c2b0*/  HADD2.F32 R33, -RZ, R32.H0_H0 ;  /* 0x20000020ff217230 */ /* 0x000fe40000004100 */
[C---:B------:R-:W-:Y:S01]  /*c2c0*/  FMUL.FTZ R72, R46.reuse, R68 ;  /* 0x000000442e487220 */ /* 0x040fe20000410000 */
[----:B------:R-:W-:Y:S01]  /*c2d0*/  FMUL.FTZ R74, R46, R66 ;  /* 0x000000422e4a7220 */ /* 0x000fe20000410000 */
[----:B------:R-:W-:Y:S02]  /*c2e0*/  HADD2.F32 R46, -RZ, R69.H0_H0 ;  /* 0x20000045ff2e7230 */ /* 0x000fe40000004100 */
[----:B------:R-:W-:Y:S01]  /*c2f0*/  FMUL.FTZ R76, R47, R70 ;  /* 0x000000462f4c7220 */ /* 0x000fe20000410000 */
[----:B------:R-:W-:Y:S01]  /*c300*/  FFMA.FTZ R72, R21, R66, -R72 ;  /* 0x0000004215487223 */ /* 0x000fe20000010848 */
[----:B------:R-:W-:-:S02]  /*c310*/  HADD2.F32 R66, -RZ, R65.H1_H1 ;  /* 0x30000041ff427230 */ /* 0x000fc40000004100 */
[----:B------:R-:W-:Y:S01]  /*c320*/  FFMA.FTZ R74, R21, R68, R74 ;  /* 0x00000044154a7223 */ /* 0x000fe2000001004a */
[----:B------:R-:W-:Y:S02]  /*c330*/  HADD2.F32 R21, -RZ, R64.H0_H0 ;  /* 0x20000040ff157230 */ /* 0x000fe40000004100 */
[----:B------:R-:W-:Y:S01]  /*c340*/  FMUL.FTZ R68, R47, R46 ;  /* 0x0000002e2f447220 */ /* 0x000fe20000410000 */
[----:B------:R-:W-:Y:S02]  /*c350*/  HADD2.F32 R48, -RZ, R34.H0_H0 ;  /* 0x20000022ff307230 */ /* 0x000fe40000004100 */
[C---:B------:R-:W-:Y:S01]  /*c360*/  FMUL.FTZ R47, R33.reuse, R66 ;  /* 0x00000042212f7220 */ /* 0x040fe20000410000 */
[----:B------:R-:W-:Y:S02]  /*c370*/  HADD2.F32 R65, -RZ, R65.H0_H0 ;  /* 0x20000041ff417230 */ /* 0x000fe40000004100 */
[----:B------:R-:W-:Y:S01]  /*c380*/  FMUL.FTZ R33, R33, R21 ;  /* 0x0000001521217220 */ /* 0x000fe20000410000 */
[----:B------:R-:W-:-:S02]  /*c390*/  HADD2.F32 R49, -RZ, R35.H0_H0 ;  /* 0x20000023ff317230 */ /* 0x000fc40000004100 */
[C---:B------:R-:W-:Y:S01]  /*c3a0*/  FFMA.FTZ R47, R20.reuse, R21, -R47 ;  /* 0x00000015142f7223 */ /* 0x040fe2000001082f */
[--C-:B------:R-:W-:Y:S02]  /*c3b0*/  HADD2.F32 R21, -RZ, R43.reuse.H0_H0 ;  /* 0x2000002bff157230 */ /* 0x100fe40000004100 */
[C---:B------:R-:W-:Y:S01]  /*c3c0*/  FFMA.FTZ R69, R29.reuse, R46, -R76 ;  /* 0x0000002e1d457223 */ /* 0x040fe2000001084c */
[----:B------:R-:W-:Y:S02]  /*c3d0*/  HADD2.F32 R64, -RZ, R64.H1_H1 ;  /* 0x30000040ff407230 */ /* 0x000fe40000004100 */
[----:B------:R-:W-:Y:S01]  /*c3e0*/  FFMA.FTZ R71, R29, R70, R68 ;  /* 0x000000461d477223 */ /* 0x000fe20000010044 */
[----:B------:R-:W-:Y:S01]  /*c3f0*/  FFMA.FTZ R66, R20, R66, R33 ;  /* 0x0000004214427223 */ /* 0x000fe20000010021 */
[C---:B------:R-:W-:Y:S01]  /*c400*/  FMUL.FTZ R29, R48.reuse, R65 ;  /* 0x00000041301d7220 */ /* 0x040fe20000410000 */
[----:B------:R-:W-:Y:S02]  /*c410*/  HADD2.F32 R20, -RZ, R43.H1_H1 ;  /* 0x3000002bff147230 */ /* 0x000fe40000004100 */
[----:B------:R-:W-:Y:S01]  /*c420*/  FMUL.FTZ R33, R48, R21 ;  /* 0x0000001530217220 */ /* 0x000fe20000410000 */
[----:B------:R-:W-:-:S02]  /*c430*/  HADD2.F32 R35, -RZ, R35.H1_H1 ;  /* 0x30000023ff237230 */ /* 0x000fc40000004100 */
        /* <DEDUP_REMOVED lines=38> */
.L_x_9553:
[----:B------:R-:W-:Y:S05]  /*c6a0*/  BSYNC B1 ;  /* 0x0000000000017941 */ /* 0x000fea0003800000 */
.L_x_9552:
[----:B------:R-:W-:Y:S04]  /*c6b0*/  BSSY B1, `(.L_x_9554) ;  /* 0x0000060000017945 */ /* 0x000fe80003800000 */
[----:B------:R-:W-:Y:S05]  /*c6c0*/  @P2 BRA `(.L_x_9555) ;  /* 0x0000000400782947 */ /* 0x000fea0003800000 */
[----:B------:R-:W-:Y:S01]  /*c6d0*/  LEA.HI R20, R45, R206, RZ, 0x1d ;  /* 0x000000ce2d147211 */ /* 0x000fe200078fe8ff */
[----:B------:R-:W-:Y:S01]  /*c6e0*/  HADD2.F32 R36, -RZ, R54.H1_H1 ;  /* 0x30000036ff247230 */ /* 0x000fe20000004100 */
[--C-:B------:R-:W-:Y:S02]  /*c6f0*/  SHF.R.U64 R49, R24, 0x10, R25.reuse ;  /* 0x0000001018317819 */ /* 0x100fe40000001219 */
[----:B01----:R-:W-:Y:S01]  /*c700*/  SHF.R.S32.HI R29, RZ, 0x1f, R20 ;  /* 0x0000001fff1d7819 */ /* 0x003fe20000011414 */
[----:B------:R-:W-:Y:S01]  /*c710*/  IMAD.SHL.U32 R21, R20, 0x8, RZ ;  /* 0x0000000814157824 */ /* 0x000fe200078e00ff */
[----:B------:R-:W-:Y:S02]  /*c720*/  SHF.R.U32.HI R46, RZ, 0x10, R25 ;  /* 0x00000010ff2e7819 */ /* 0x000fe40000011619 */
[----:B------:R-:W-:Y:S02]  /*c730*/  LEA.HI R29, R29, R20, RZ, 0x3 ;  /* 0x000000141d1d7211 */ /* 0x000fe400078f18ff */
[----:B------:R-:W-:Y:S01]  /*c740*/  LOP3.LUT R21, R196, 0x38, R21, 0xf8, !PT ;  /* 0x00000038c4157812 */ /* 0x000fe200078ef815 */
[----:B------:R-:W-:Y:S01]  /*c750*/  HADD2.F32 R46, -RZ, R46.H0_H0 ;  /* 0x2000002eff2e7230 */ /* 0x000fe20000004100 */
[----:B------:R-:W-:Y:S01]  /*c760*/  SHF.R.U64 R47, R26, 0x10, R27 ;  /* 0x000000101a2f7819 */ /* 0x000fe2000000121b */
[----:B------:R-:W-:Y:S01]  /*c770*/  IMAD.SHL.U32 R29, R29, 0x400, RZ ;  /* 0x000004001d1d7824 */ /* 0x000fe200078e00ff */
[----:B------:R-:W-:-:S02]  /*c780*/  LOP3.LUT R20, R21, R230, RZ, 0x3c, !PT ;  /* 0x000000e615147212 */ /* 0x000fc400078e3cff */
[----:B------:R-:W-:Y:S01]  /*c790*/  SHF.R.U32.HI R43, RZ, 0x10, R27 ;  /* 0x00000010ff2b7819 */ /* 0x000fe2000001161b */
[--C-:B------:R-:W-:Y:S01]  /*c7a0*/  HADD2.F32 R27, -RZ, R57.reuse.H1_H1 ;  /* 0x30000039ff1b7230 */ /* 0x100fe20000004100 */
[----:B------:R-:W-:Y:S01]  /*c7b0*/  LOP3.LUT R21, R29, 0x7fffe000, RZ, 0xc0, !PT ;  /* 0x7fffe0001d157812 */ /* 0x000fe200078ec0ff */
[----:B------:R-:W-:Y:S01]  /*c7c0*/  HADD2.F32 R57, -RZ, R57.H0_H0 ;  /* 0x20000039ff397230 */ /* 0x000fe20000004100 */
[----:B------:R-:W0:Y:S01]  /*c7d0*/  LDS.128 R28, [R223] ;  /* 0x00000000df1c7984 */ /* 0x000e220000000c00 */
[----:B------:R-:W-:Y:S02]  /*c7e0*/  SHF.R.U64 R67, R4, 0x10, R5 ;  /* 0x0000001004437819 */ /* 0x000fe40000001205 */
[----:B------:R-:W-:Y:S02]  /*c7f0*/  IADD3 R21, R20, R21, R199 ;  /* 0x0000001514157210 */ /* 0x000fe40007ffe0c7 */
[----:B------:R-:W-:Y:S02]  /*c800*/  SHF.R.U32.HI R37, RZ, 0x10, R5 ;  /* 0x00000010ff257819 */ /* 0x000fe40000011605 */
[--C-:B------:R-:W-:Y:S01]  /*c810*/  SHF.R.U64 R66, R6, 0x10, R7.reuse ;  /* 0x0000001006427819 */ /* 0x100fe20000001207 */
[----:B------:R-:W-:Y:S01]  /*c820*/  IMAD R21, R21, 0x2, R2 ;  /* 0x0000000215157824 */ /* 0x000fe200078e0202 */
[----:B------:R-:W-:-:S04]  /*c830*/  SHF.R.U32.HI R65, RZ, 0x10, R7 ;  /* 0x00000010ff417819 */ /* 0x000fc80000011607 */
        /* <DEDUP_REMOVED lines=14> */
[----:B------:R-:W-:Y:S01]  /*c920*/  FFMA.FTZ R48, R5, R27, -R48 ;  /* 0x0000001b05307223 */ /* 0x000fe20000010830 */
[----:B------:R-:W-:Y:S02]  /*c930*/  HADD2.F32 R27, -RZ, R54.H0_H0 ;  /* 0x20000036ff1b7230 */ /* 0x000fe40000004100 */
[----:B------:R-:W-:Y:S01]  /*c940*/  FMUL.FTZ R54, R33, R46 ;  /* 0x0000002e21367220 */ /* 0x000fe20000410000 */
[----:B------:R-:W-:Y:S01]  /*c950*/  FFMA.FTZ R64, R5, R36, R64 ;  /* 0x0000002405407223 */ /* 0x000fe20000010040 */
[-C--:B------:R-:W-:Y:S01]  /*c960*/  FMUL.FTZ R36, R33, R24.reuse ;  /* 0x0000001821247220 */ /* 0x080fe20000410000 */
[----:B------:R-:W-:Y:S02]  /*c970*/  HADD2.F32 R25, -RZ, R34.H0_H0 ;  /* 0x20000022ff197230 */ /* 0x000fe40000004100 */
[----:B------:R-:W-:Y:S01]  /*c980*/  FFMA.FTZ R33, R29, R24, -R54 ;  /* 0x000000181d217223 */ /* 0x000fe20000010836 */
[----:B------:R-:W-:Y:S01]  /*c990*/  FMUL.FTZ R5, R20, R27 ;  /* 0x0000001b14057220 */ /* 0x000fe20000410000 */
[----:B------:R-:W-:-:S02]  /*c9a0*/  HADD2.F32 R24, -RZ, R56.H0_H0 ;  /* 0x20000038ff187230 */ /* 0x000fc40000004100 */
[-C--:B------:R-:W-:Y:S01]  /*c9b0*/  FMUL.FTZ R20, R20, R57.reuse ;  /* 0x0000003914147220 */ /* 0x080fe20000410000 */
[----:B------:R-:W-:Y:S01]  /*c9c0*/  FFMA.FTZ R37, R29, R46, R36 ;  /* 0x0000002e1d257223 */ /* 0x000fe20000010024 */
[C---:B------:R-:W-:Y:S01]  /*c9d0*/  FFMA.FTZ R57, R4.reuse, R57, -R5 ;  /* 0x0000003904397223 */ /* 0x040fe20000010805 */
[--C-:B------:R-:W-:Y:S02]  /*c9e0*/  HADD2.F32 R5, -RZ, R58.reuse.H0_H0 ;  /* 0x2000003aff057230 */ /* 0x100fe40000004100 */
[----:B------:R-:W-:Y:S01]  /*c9f0*/  FFMA.FTZ R29, R4, R27, R20 ;  /* 0x0000001b041d7223 */ /* 0x000fe20000010014 */
[----:B------:R-:W-:Y:S02]  /*ca00*/  HADD2.F32 R26, -RZ, R35.H0_H0 ;  /* 0x20000023ff1a7230 */ /* 0x000fe40000004100 */
[C---:B------:R-:W-:Y:S01]  /*ca10*/  FMUL.FTZ R27, R25.reuse, R24 ;  /* 0x00000018191b7220 */ /* 0x040fe20000410000 */
[----:B------:R-:W-:Y:S02]  /*ca20*/  HADD2.F32 R58, -RZ, R58.H1_H1 ;  /* 0x3000003aff3a7230 */ /* 0x000fe40000004100 */
[----:B------:R-:W-:Y:S01]  /*ca30*/  FMUL.FTZ R25, R25, R5 ;  /* 0x0000000519197220 */ /* 0x000fe20000410000 */
[----:B------:R-:W-:-:S02]  /*ca40*/  HADD2.F32 R56, -RZ, R56.H1_H1 ;  /* 0x30000038ff387230 */ /* 0x000fc40000004100 */
[----:B------:R-:W-:Y:S01]  /*ca50*/  FFMA.FTZ R36, R6, R5, -R27 ;  /* 0x0000000506247223 */ /* 0x000fe2000001081b */
[----:B------:R-:W-:Y:S02]  /*ca60*/  HADD2.F32 R35, -RZ, R35.H1_H1 ;  /* 0x30000023ff237230 */ /* 0x000fe40000004100 */
[C---:B------:R-:W-:Y:S01]  /*ca70*/  FMUL.FTZ R5, R26.reuse, R58 ;  /* 0x0000003a1a057220 */ /* 0x040fe20000410000 */
[----:B------:R-:W-:Y:S02]  /*ca80*/  HADD2.F32 R20, -RZ, R43.H0_H0 ;  /* 0x2000002bff147230 */ /* 0x000fe40000004100 */
[----:B------:R-:W-:Y:S01]  /*ca90*/  FMUL.FTZ R46, R26, R56 ;  /* 0x000000381a2e7220 */ /* 0x000fe20000410000 */
[----:B------:R-:W-:Y:S02]  /*caa0*/  HADD2.F32 R4, -RZ, R65.H0_H0 ;  /* 0x20000041ff047230 */ /* 0x000fe40000004100 */
        /* <DEDUP_REMOVED lines=32> */
.L_x_9555:
[----:B------:R-:W-:Y:S05]  /*ccb0*/  BSYNC B1 ;  /* 0x0000000000017941 */ /* 0x000fea0003800000 */
.L_x_9554:
        /* <DEDUP_REMOVED lines=12> */
[----:B------:R-:W-:Y:S02]  /*cd80*/  SHF.L.U32 R5, R5, 0xa, RZ ;  /* 0x0000000a05057819 */ /* 0x000fe400000006ff */
[----:B------:R-:W-:Y:S02]  /*cd90*/  LOP3.LUT R21, R4, R229, RZ, 0x3c, !PT ;  /* 0x000000e504157212 */ /* 0x000fe400078e3cff */
[----:B------:R-:W-:Y:S02]  /*cda0*/  LOP3.LUT R20, R5, 0x7fffe000, RZ, 0xc0, !PT ;  /* 0x7fffe00005147812 */ /* 0x000fe400078ec0ff */
[----:B------:R-:W1:Y:S01]  /*cdb0*/  LDS.128 R4, [R222] ;  /* 0x00000000de047984 */ /* 0x000e620000000c00 */
[--C-:B------:R-:W-:Y:S02]  /*cdc0*/  SHF.R.U64 R48, R38, 0x10, R39.reuse ;  /* 0x0000001026307819 */ /* 0x100fe40000001227 */
[----:B------:R-:W-:Y:S02]  /*cdd0*/  IADD3 R21, R21, R20, R198 ;  /* 0x0000001415157210 */ /* 0x000fe40007ffe0c6 */
[----:B------:R-:W-:-:S02]  /*cde0*/  SHF.R.U32.HI R37, RZ, 0x10, R39 ;  /* 0x00000010ff257819 */ /* 0x000fc40000011627 */
[--C-:B------:R-:W-:Y:S01]  /*cdf0*/  SHF.R.U64 R47, R40, 0x10, R41.reuse ;  /* 0x00000010282f7819 */ /* 0x100fe20000001229 */
[----:B------:R-:W-:Y:S01]  /*ce00*/  IMAD R21, R21, 0x2, R2 ;  /* 0x0000000215157824 */ /* 0x000fe200078e0202 */
[----:B------:R-:W-:Y:S01]  /*ce10*/  SHF.R.U32.HI R46, RZ, 0x10, R41 ;  /* 0x00000010ff2e7819 */ /* 0x000fe20000011629 */
[----:B------:R-:W-:Y:S01]  /*ce20*/  HADD2.F32 R37, -RZ, R37.H0_H0 ;  /* 0x20000025ff257230 */ /* 0x000fe20000004100 */
[--C-:B------:R-:W-:Y:S02]  /*ce30*/  SHF.R.U64 R49, R52, 0x10, R53.reuse ;  /* 0x0000001034317819 */ /* 0x100fe40000001235 */
[----:B------:R-:W2:Y:S01]  /*ce40*/  LDS.128 R24, [R21+0x10400] ;  /* 0x0104000015187984 */ /* 0x000ea20000000c00 */
[----:B------:R-:W-:Y:S01]  /*ce50*/  SHF.R.U32.HI R52, RZ, 0x10, R53 ;  /* 0x00000010ff347819 */ /* 0x000fe20000011635 */
[--C-:B-1----:R-:W-:Y:S02]  /*ce60*/  HADD2.F32 R20, -RZ, R5.reuse.H0_H0 ;  /* 0x20000005ff147230 */ /* 0x102fe40000004100 */
[----:B------:R-:W-:-:S02]  /*ce70*/  HADD2.F32 R28, -RZ, R5.H1_H1 ;  /* 0x30000005ff1c7230 */ /* 0x000fc40000004100 */
[----:B------:R-:W-:Y:S02]  /*ce80*/  HADD2.F32 R5, -RZ, R4.H0_H0 ;  /* 0x20000004ff057230 */ /* 0x000fe40000004100 */
[----:B0-----:R-:W-:Y:S02]  /*ce90*/  HADD2.F32 R29, -RZ, R6.H0_H0 ;  /* 0x20000006ff1d7230 */ /* 0x001fe40000004100 */
[--C-:B------:R-:W-:Y:S02]  /*cea0*/  HADD2.F32 R30, -RZ, R7.reuse.H0_H0 ;  /* 0x20000007ff1e7230 */ /* 0x100fe40000004100 */
[----:B------:R-:W-:Y:S02]  /*ceb0*/  HADD2.F32 R7, -RZ, R7.H1_H1 ;  /* 0x30000007ff077230 */ /* 0x000fe40000004100 */
[----:B------:R-:W-:Y:S02]  /*cec0*/  HADD2.F32 R4, -RZ, R4.H1_H1 ;  /* 0x30000004ff047230 */ /* 0x000fe40000004100 */
[----:B--2---:R-:W-:-:S02]  /*ced0*/  HADD2.F32 R31, -RZ, R25.H0_H0 ;  /* 0x20000019ff1f7230 */ /* 0x004fc40000004100 */
[----:B------:R-:W-:Y:S02]  /*cee0*/  HADD2.F32 R32, -RZ, R25.H1_H1 ;  /* 0x30000019ff207230 */ /* 0x000fe40000004100 */
[----:B------:R-:W-:Y:S02]  /*cef0*/  HADD2.F32 R25, -RZ, R24.H0_H0 ;  /* 0x20000018ff197230 */ /* 0x000fe40000004100 */
[CC--:B------:R-:W-:Y:S01]  /*cf00*/  FMUL.FTZ R39, R31.reuse, R36.reuse ;  /* 0x000000241f277220 */ /* 0x0c0fe20000410000 */
[-C--:B------:R-:W-:Y:S01]  /*cf10*/  FMUL.FTZ R41, R31, R35.reuse ;  /* 0x000000231f297220 */ /* 0x080fe20000410000 */
[----:B------:R-:W-:Y:S02]  /*cf20*/  HADD2.F32 R31, -RZ, R50.H0_H0 ;  /* 0x20000032ff1f7230 */ /* 0x000fe40000004100 */
[C---:B------:R-:W-:Y:S01]  /*cf30*/  FFMA.FTZ R39, R20.reuse, R35, -R39 ;  /* 0x0000002314277223 */ /* 0x040fe20000010827 */
[----:B------:R-:W-:Y:S01]  /*cf40*/  FFMA.FTZ R41, R20, R36, R41 ;  /* 0x0000002414297223 */ /* 0x000fe20000010029 */
[----:B------:R-:W-:-:S02]  /*cf50*/  HADD2.F32 R20, -RZ, R59.H0_H0 ;  /* 0x2000003bff147230 */ /* 0x000fc40000004100 */
[C---:B------:R-:W-:Y:S01]  /*cf60*/  FMUL.FTZ R35, R32.reuse, R37 ;  /* 0x0000002520237220 */ /* 0x040fe20000410000 */
[-C--:B------:R-:W-:Y:S01]  /*cf70*/  FMUL.FTZ R43, R32, R31.reuse ;  /* 0x0000001f202b7220 */ /* 0x080fe20000410000 */
[C---:B------:R-:W-:Y:S01]  /*cf80*/  FMUL.FTZ R36, R25.reuse, R62 ;  /* 0x0000003e19247220 */ /* 0x040fe20000410000 */
[----:B------:R-:W-:Y:S02]  /*cf90*/  HADD2.F32 R33, -RZ, R26.H0_H0 ;  /* 0x2000001aff217230 */ /* 0x000fe40000004100 */
[-C--:B------:R-:W-:Y:S01]  /*cfa0*/  FMUL.FTZ R25, R25, R20.reuse ;  /* 0x0000001419197220 */ /* 0x080fe20000410000 */
[----:B------:R-:W-:Y:S02]  /*cfb0*/  HADD2.F32 R32, -RZ, R63.H0_H0 ;  /* 0x2000003fff207230 */ /* 0x000fe40000004100 */
[----:B------:R-:W-:Y:S01]  /*cfc0*/  FFMA.FTZ R36, R5, R20, -R36 ;  /* 0x0000001405247223 */ /* 0x000fe20000010824 */
[----:B------:R-:W-:Y:S02]  /*cfd0*/  HADD2.F32 R34, -RZ, R27.H0_H0 ;  /* 0x2000001bff227230 */ /* 0x000fe40000004100 */
[C---:B------:R-:W-:Y:S01]  /*cfe0*/  FFMA.FTZ R38, R28.reuse, R31, -R35 ;  /* 0x0000001f1c267223 */ /* 0x040fe20000010823 */
[----:B------:R-:W-:Y:S01]  /*cff0*/  FFMA.FTZ R40, R28, R37, R43 ;  /* 0x000000251c287223 */ /* 0x000fe2000001002b */
[----:B------:R-:W-:-:S02]  /*d000*/  HADD2.F32 R20, -RZ, R44.H0_H0 ;  /* 0x2000002cff147230 */ /* 0x000fc40000004100 */
[----:B------:R-:W-:Y:S01]  /*d010*/  FFMA.FTZ R62, R5, R62, R25 ;  /* 0x0000003e053e7223 */ /* 0x000fe20000010019 */
[----:B------:R-:W-:Y:S02]  /*d020*/  HADD2.F32 R63, -RZ, R63.H1_H1 ;  /* 0x3000003fff3f7230 */ /* 0x000fe40000004100 */
[C---:B------:R-:W-:Y:S01]  /*d030*/  FMUL.FTZ R28, R33.reuse, R32 ;  /* 0x00000020211c7220 */ /* 0x040fe20000410000 */
[----:B------:R-:W-:Y:S02]  /*d040*/  HADD2.F32 R5, -RZ, R44.H1_H1 ;  /* 0x3000002cff057230 */ /* 0x000fe40000004100 */
[-C--:B------:R-:W-:Y:S01]  /*d050*/  FMUL.FTZ R44, R33, R20.reuse ;  /* 0x00000014212c7220 */ /* 0x080fe20000410000 */
[----:B------:R-:W-:Y:S02]  /*d060*/  HADD2.F32 R27, -RZ, R27.H1_H1 ;  /* 0x3000001bff1b7230 */ /* 0x000fe40000004100 */
[----:B------:R-:W-:Y:S01]  /*d070*/  FFMA.FTZ R35, R29, R20, -R28 ;  /* 0x000000141d237223 */ /* 0x000fe2000001081c */
[----:B------:R-:W-:Y:S01]  /*d080*/  FMUL.FTZ R25, R34, R63 ;  /* 0x0000003f22197220 */ /* 0x000fe20000410000 */
[----:B------:R-:W-:-:S02]  /*d090*/  HADD2.F32 R28, -RZ, R46.H0_H0 ;  /* 0x2000002eff1c7230 */ /* 0x000fc40000004100 */
[-C--:B------:R-:W-:Y:S01]  /*d0a0*/  FMUL.FTZ R34, R34, R5.reuse ;  /* 0x0000000522227220 */ /* 0x080fe20000410000 */
[----:B------:R-:W-:Y:S02]  /*d0b0*/  HADD2.F32 R20, -RZ, R52.H0_H0 ;  /* 0x20000034ff147230 */ /* 0x000fe40000004100 */
[----:B------:R-:W-:Y:S01]  /*d0c0*/  FFMA.FTZ R44, R29, R32, R44 ;  /* 0x000000201d2c7223 */ /* 0x000fe2000001002c */
[C---:B------:R-:W-:Y:S01]  /*d0d0*/  FFMA.FTZ R32, R30.reuse, R5, -R25 ;  /* 0x000000051e207223 */ /* 0x040fe20000010819 */
[----:B------:R-:W-:Y:S01]  /*d0e0*/  FFMA.FTZ R34, R30, R63, R34 ;  /* 0x0000003f1e227223 */ /* 0x000fe20000010022 */
[C---:B------:R-:W-:Y:S01]  /*d0f0*/  FMUL.FTZ R46, R27.reuse, R28 ;  /* 0x0000001c1b2e7220 */ /* 0x040fe20000410000 */
[----:B------:R-:W-:Y:S01]  /*d100*/  FMUL.FTZ R30, R27, R20 ;  /* 0x000000141b1e7220 */ /* 0x000fe20000410000 */
[----:B------:R-:W-:Y:S02]  /*d110*/  HADD2.F32 R24, -RZ, R24.H1_H1 ;  /* 0x30000018ff187230 */ /* 0x000fe40000004100 */
[----:B------:R-:W-:-:S02]  /*d120*/  HADD2.F32 R26, -RZ, R26.H1_H1 ;  /* 0x3000001aff1a7230 */ /* 0x000fc40000004100 */
[C---:B------:R-:W-:Y:S01]  /*d130*/  FFMA.FTZ R43, R7.reuse, R20, -R46 ;  /* 0x00000014072b7223 */ /* 0x040fe2000001082e */
[----:B------:R-:W-:Y:S02]  /*d140*/  HADD2.F32 R27, -RZ, R48.H0_H0 ;  /* 0x20000030ff1b7230 */ /* 0x000fe40000004100 */
[----:B------:R-:W-:Y:S02]  /*d150*/  HADD2.F32 R29, -RZ, R47.H0_H0 ;  /* 0x2000002fff1d7230 */ /* 0x000fe40000004100 */
[----:B------:R-:W-:Y:S01]  /*d160*/  FFMA.FTZ R47, R7, R28, R30 ;  /* 0x0000001c072f7223 */ /* 0x000fe2000001001e */
[----:B------:R-:W-:Y:S02]  /*d170*/  HADD2.F32 R5, -RZ, R54.H0_H0 ;  /* 0x20000036ff057230 */ /* 0x000fe40000004100 */
[----:B------:R-:W-:Y:S01]  /*d180*/  FMUL.FTZ R7, R24, R27 ;  /* 0x0000001b18077220 */ /* 0x000fe20000410000 */
[----:B------:R-:W-:Y:S02]  /*d190*/  HADD2.F32 R25, -RZ, R49.H0_H0 ;  /* 0x20000031ff197230 */ /* 0x000fe40000004100 */
[----:B------:R-:W-:Y:S01]  /*d1a0*/  FMUL.FTZ R37, R26, R29 ;  /* 0x0000001d1a257220 */ /* 0x000fe20000410000 */
[----:B------:R-:W-:-:S02]  /*d1b0*/  HADD2.F32 R6, -RZ, R6.H1_H1 ;  /* 0x30000006ff067230 */ /* 0x000fc40000004100 */
[-C--:B------:R-:W-:Y:S01]  /*d1c0*/  FMUL.FTZ R24, R24, R5.reuse ;  /* 0x0000000518187220 */ /* 0x080fe20000410000 */
[----:B------:R-:W-:Y:S01]  /*d1d0*/  FFMA.FTZ R31, R4, R5, -R7 ;  /* 0x00000005041f7223 */ /* 0x000fe20000010807 */
[-C--:B------:R-:W-:Y:S01]  /*d1e0*/  FMUL.FTZ R26, R26, R25.reuse ;  /* 0x000000191a1a7220 */ /* 0x080fe20000410000 */
        /* <DEDUP_REMOVED lines=13> */
.L_x_9557:
[----:B------:R-:W-:Y:S05]  /*d2c0*/  BSYNC B1 ;  /* 0x0000000000017941 */ /* 0x000fea0003800000 */
.L_x_9556:
[----:B-1----:R-:W-:Y:S01]  /*d2d0*/  PRMT R32, R0, 0x5410, R3 ;  /* 0x0000541000207816 */ /* 0x002fe20000000003 */
[----:B------:R-:W-:Y:S06]  /*d2e0*/  @P0 BRA `(.L_x_9541) ;  /* 0x0000000400780947 */ /* 0x000fec0003800000 */
[----:B------:R-:W-:Y:S01]  /*d2f0*/  LEA.HI R45, R45, R206, RZ, 0x1d ;  /* 0x000000ce2d2d7211 */ /* 0x000fe200078fe8ff */
[--C-:B--23--:R-:W-:Y:S01]  /*d300*/  HADD2.F32 R21, -RZ, R55.reuse.H1_H1 ;  /* 0x30000037ff157230 */ /* 0x10cfe20000004100 */
[----:B------:R-:W-:Y:S01]  /*d310*/  SHF.R.U32.HI R20, RZ, 0x10, R9 ;  /* 0x00000010ff147819 */ /* 0x000fe20000011609 */
[----:B------:R-:W-:Y:S01]  /*d320*/  HADD2.F32 R55, -RZ, R55.H0_H0 ;  /* 0x20000037ff377230 */ /* 0x000fe20000004100 */
[----:B------:R-:W-:Y:S01]  /*d330*/  SHF.R.S32.HI R0, RZ, 0x1f, R45 ;  /* 0x0000001fff007819 */ /* 0x000fe2000001142d */
[----:B------:R-:W-:Y:S01]  /*d340*/  IMAD.SHL.U32 R3, R45, 0x8, RZ ;  /* 0x000000082d037824 */ /* 0x000fe200078e00ff */
[----:B------:R-:W-:Y:S01]  /*d350*/  SHF.R.U64 R38, R12, 0x10, R13 ;  /* 0x000000100c267819 */ /* 0x000fe2000000120d */
[----:B------:R-:W-:Y:S01]  /*d360*/  HADD2.F32 R20, -RZ, R20.H0_H0 ;  /* 0x20000014ff147230 */ /* 0x000fe20000004100 */
[----:B------:R-:W-:Y:S02]  /*d370*/  LEA.HI R0, R0, R45, RZ, 0x3 ;  /* 0x0000002d00007211 */ /* 0x000fe400078f18ff */
[----:B------:R-:W-:-:S02]  /*d380*/  LOP3.LUT R3, R194, 0x38, R3, 0xf8, !PT ;  /* 0x00000038c2037812 */ /* 0x000fc400078ef803 */
[--C-:B------:R-:W-:Y:S01]  /*d390*/  SHF.R.U64 R37, R14, 0x10, R15.reuse ;  /* 0x000000100e257819 */ /* 0x100fe2000000120f */
[----:B------:R-:W-:Y:S01]  /*d3a0*/  IMAD.SHL.U32 R4, R0, 0x400, RZ ;  /* 0x0000040000047824 */ /* 0x000fe200078e00ff */
[----:B------:R-:W-:Y:S02]  /*d3b0*/  LOP3.LUT R0, R3, R228, RZ, 0x3c, !PT ;  /* 0x000000e403007212 */ /* 0x000fe400078e3cff */
[----:B------:R-:W-:Y:S01]  /*d3c0*/  SHF.R.U32.HI R34, RZ, 0x10, R15 ;  /* 0x00000010ff227819 */ /* 0x000fe2000001160f */
[--C-:B------:R-:W-:Y:S01]  /*d3d0*/  HADD2.F32 R15, -RZ, R61.reuse.H1_H1 ;  /* 0x3000003dff0f7230 */ /* 0x100fe20000004100 */
[----:B------:R-:W-:Y:S01]  /*d3e0*/  LOP3.LUT R3, R4, 0x7fffe000, RZ, 0xc0, !PT ;  /* 0x7fffe00004037812 */ /* 0x000fe200078ec0ff */
[----:B------:R-:W-:Y:S01]  /*d3f0*/  HADD2.F32 R61, -RZ, R61.H0_H0 ;  /* 0x2000003dff3d7230 */ /* 0x000fe20000004100 */
[----:B------:R-:W1:Y:S01]  /*d400*/  LDS.128 R4, [R221] ;  /* 0x00000000dd047984 */ /* 0x000e620000000c00 */
[----:B------:R-:W-:Y:S02]  /*d410*/  SHF.R.U32.HI R28, RZ, 0x10, R13 ;  /* 0x00000010ff1c7819 */ /* 0x000fe4000001160d */
[----:B------:R-:W-:-:S02]  /*d420*/  IADD3 R3, R0, R3, R197 ;  /* 0x0000000300037210 */ /* 0x000fc40007ffe0c5 */
[----:B------:R-:W-:Y:S02]  /*d430*/  SHF.R.U64 R36, R8, 0x10, R9 ;  /* 0x0000001008247819 */ /* 0x000fe40000001209 */
[--C-:B------:R-:W-:Y:S01]  /*d440*/  SHF.R.U64 R35, R10, 0x10, R11.reuse ;  /* 0x000000100a237819 */ /* 0x100fe2000000120b */
[----:B------:R-:W-:Y:S01]  /*d450*/  IMAD R3, R3, 0x2, R2 ;  /* 0x0000000203037824 */ /* 0x000fe200078e0202 */
[----:B------:R-:W-:-:S04]  /*d460*/  SHF.R.U32.HI R33, RZ, 0x10, R11 ;  /* 0x00000010ff217819 */ /* 0x000fc8000001160b */
        /* <DEDUP_REMOVED lines=8> */
[--C-:B--2---:R-:W-:Y:S02]  /*d4f0*/  HADD2.F32 R12, -RZ, R25.reuse.H0_H0 ;  /* 0x20000019ff0c7230 */ /* 0x104fe40000004100 */
[----:B------:R-:W-:Y:S02]  /*d500*/  HADD2.F32 R25, -RZ, R25.H1_H1 ;  /* 0x30000019ff197230 */ /* 0x000fe40000004100 */
[----:B------:R-:W-:Y:S02]  /*d510*/  HADD2.F32 R11, -RZ, R24.H0_H0 ;  /* 0x20000018ff0b7230 */ /* 0x000fe40000004100 */
[C---:B0-----:R-:W-:Y:S01]  /*d520*/  FMUL.FTZ R29, R12.reuse, R21 ;  /* 0x000000150c1d7220 */ /* 0x041fe20000410000 */
        /* <DEDUP_REMOVED lines=14> */
[--C-:B------:R-:W-:Y:S02]  /*d610*/  HADD2.F32 R14, -RZ, R27.reuse.H0_H0 ;  /* 0x2000001bff0e7230 */ /* 0x100fe40000004100 */
        /* <DEDUP_REMOVED lines=43> */
.L_x_9541:
[----:B------:R-:W-:Y:S05]  /*d8d0*/  BSYNC B0 ;  /* 0x0000000000007941 */ /* 0x000fea0003800000 */
.L_x_9513:
        /* <DEDUP_REMOVED lines=8> */
.L_x_9511:
[----:B------:R-:W-:-:S13]  /*d960*/  ISETP.NE.AND P0, PT, R189, 0x3, PT ;  /* 0x00000003bd00780c */ /* 0x000fda0003f05270 */
[----:B------:R-:W-:Y:S05]  /*d970*/  @!P0 BRA `(.L_x_9558) ;  /* 0x0000000000048947 */ /* 0x000fea0003800000 */
[----:B------:R-:W-:Y:S01]  /*d980*/  BPT.TRAP 0x1 ;  /* 0x000000040000795c */ /* 0x000fe20000300000 */
.L_x_9558:
[----:B------:R-:W-:Y:S02]  /*d990*/  LEA R0, R184, R2, 0x3 ;  /* 0x00000002b8007211 */ /* 0x000fe400078e18ff */
[----:B012---:R-:W-:-:S04]  /*d9a0*/  SHF.L.U32 R3, R186, 0x1f, RZ ;  /* 0x0000001fba037819 */ /* 0x007fc800000006ff */
[----:B------:R0:W1:Y:S01]  /*d9b0*/  SYNCS.PHASECHK.TRANS64.TRYWAIT P2, [R0+URZ+0x28830], R3 ;  /* 0x02883003000075a7 */ /* 0x000062000804017f */
[----:B------:R-:W-:Y:S05]  /*d9c0*/  @!P0 BRA `(.L_x_9559) ;  /* 0x0000000000048947 */ /* 0x000fea0003800000 */
[----:B------:R-:W-:Y:S01]  /*d9d0*/  BPT.TRAP 0x1 ;  /* 0x000000040000795c */ /* 0x000fe20000300000 */
.L_x_9559:
[----:B---34-:R-:W2:Y:S02]  /*d9e0*/  S2R R4, SR_TID.X ;  /* 0x0000000000047919 */ /* 0x018ea40000002100 */
[----:B--2---:R-:W-:-:S04]  /*d9f0*/  LOP3.LUT R4, R4, 0x7f, RZ, 0xc0, !PT ;  /* 0x0000007f04047812 */ /* 0x004fc800078ec0ff */
[----:B------:R-:W-:Y:S01]  /*da00*/  ISETP.NE.AND P1, PT, R4, RZ, PT ;  /* 0x000000ff0400720c */ /* 0x000fe20003f25270 */
[----:B-1----:R-:W-:-:S12]  /*da10*/  @P2 BRA `(.L_x_9560) ;  /* 0x0000000000082947 */ /* 0x002fd80003800000 */
[----:B------:R-:W1:Y:S02]  /*da20*/  SYNCS.PHASECHK.TRANS64.TRYWAIT P2, [R0+URZ+0x28830], R3 ;  /* 0x02883003000075a7 */ /* 0x000e64000804017f */
[----:B-1----:R-:W-:Y:S05]  /*da30*/  @!P2 BRA `(.L_x_9561) ;  /* 0x000001400038a947 */ /* 0x002fea0003800000 */
.L_x_9560:
[----:B------:R-:W-:Y:S05]  /*da40*/  WARPSYNC.ALL ;  /* 0x0000000000007948 */ /* 0x000fea0003800000 */
[----:B01----:R-:W-:Y:S01]  /*da50*/  VIADD R3, R2, 0x18400 ;  /* 0x0001840002037836 */ /* 0x003fe20000000000 */
[----:B------:R-:W-:Y:S01]  /*da60*/  R2UR UR44, R42 ;  /* 0x000000002a2c72ca */ /* 0x000fe200000e0000 */
[----:B------:R-:W-:Y:S01]  /*da70*/  IMAD.MOV.U32 R7, RZ, RZ, 0x40000040 ;  /* 0x40000040ff077424 */ /* 0x000fe200078e00ff */
        /* <DEDUP_REMOVED lines=37> */
[----:B------:R-:W-:Y:S01]  /*dcd0*/  UMOV UR29, 0x40000040 ;  /* 0x40000040001d7882 */ /* 0x000fe20000000000 */
[----:B------:R-:W-:Y:S01]  /*dce0*/  IADD3 R8, R6, 0x400, RZ ;  /* 0x0000040006087810 */ /* 0x000fe20007ffe0ff */
[----:B------:R-:W-:Y:S01]  /*dcf0*/  UIADD3 UR32, UR44, 0x406, URZ ;  /* 0x000004062c207890 */ /* 0x000fe2000fffe03f */
[----:B------:R-:W-:Y:S01]  /*dd00*/  R2UR UR27, R9 ;  /* 0x00000000091b72ca */ /* 0x000fe200000e0000 */
[----:B------:R-:W-:Y:S01]  /*dd10*/  UMOV UR33, 0x40000040 ;  /* 0x4000004000217882 */ /* 0x000fe20000000000 */
[----:B------:R-:W-:Y:S01]  /*dd20*/  R2UR UR22, R8 ;  /* 0x00000000081672ca */ /* 0x000fe200000e0000 */
[----:B------:R-:W-:Y:S01]  /*dd30*/  VIADD R8, R6, 0x402 ;  /* 0x0000040206087836 */ /* 0x000fe20000000000 */
[----:B------:R-:W-:Y:S01]  /*dd40*/  MOV R9, 0x40000040 ;  /* 0x4000004000097802 */ /* 0x000fe20000000f00 */
[----:B------:R-:W-:Y:S01]  /*dd50*/  ULDC UR4, c[0x0][0x9d8] ;  /* 0x0002760000047ab9 */ /* 0x000fe20000000800 */
[----:B------:R-:W-:Y:S01]  /*dd60*/  R2UR UR35, R7 ;  /* 0x00000000072372ca */ /* 0x000fe200000e0000 */
[----:B------:R-:W-:Y:S01]  /*dd70*/  ULDC UR5, c[0x0][0x988] ;  /* 0x0002620000057ab9 */ /* 0x000fe20000000800 */
[----:B------:R-:W-:Y:S01]  /*dd80*/  R2UR UR26, R8 ;  /* 0x00000000081a72ca */ /* 0x000fe200000e0000 */
[C---:B------:R-:W-:Y:S01]  /*dd90*/  VIADD R8, R6.reuse, 0x404 ;  /* 0x0000040406087836 */ /* 0x040fe20000000000 */
[----:B------:R-:W-:Y:S01]  /*dda0*/  R2UR UR31, R9 ;  /* 0x00000000091f72ca */ /* 0x000fe200000e0000 */
[----:B------:R-:W-:Y:S01]  /*ddb0*/  VIADD R6, R6, 0x406 ;  /* 0x0000040606067836 */ /* 0x000fe20000000000 */
[----:B------:R-:W0:Y:S01]  /*ddc0*/  LDC R7, c[0x0][0x448] ;  /* 0x00011200ff077b82 */ /* 0x000e220000000800 */
[----:B------:R-:W-:Y:S01]  /*ddd0*/  @!P1 VIADD R0, R0, 0x28840 ;  /* 0x0002884000009836 */ /* 0x000fe20000000000 */
[----:B------:R-:W-:Y:S01]  /*dde0*/  R2UR UR30, R8 ;  /* 0x00000000081e72ca */ /* 0x000fe200000e0000 */
[----:B------:R-:W-:Y:S01]  /*ddf0*/  ULDC UR6, c[0x0][0x9d8] ;  /* 0x0002760000067ab9 */ /* 0x000fe20000000800 */
[----:B------:R-:W-:Y:S01]  /*de00*/  R2UR UR34, R6 ;  /* 0x00000000062272ca */ /* 0x000fe200000e0000 */
[----:B------:R-:W-:Y:S01]  /*de10*/  ULDC UR7, c[0x0][0x9d8] ;  /* 0x0002760000077ab9 */ /* 0x000fe20000000800 */
[----:B------:R-:W-:-:S02]  /*de20*/  @!P1 PRMT R0, RZ, 0x654, R0 ;  /* 0x00000654ff009816 */ /* 0x000fc40000000000 */
        /* <DEDUP_REMOVED lines=17> */
[----:B0-----:R-:W-:-:S02]  /*df40*/  ISETP.NE.AND P2, PT, R7, 0x1, PT ;  /* 0x000000010700780c */ /* 0x001fc40003f45270 */
[----:B------:R-:W-:-:S11]  /*df50*/  CS2R R114, SRZ ;  /* 0x0000000000727805 */ /* 0x000fd6000001ff00 */
[----:B------:R-:W0:Y:S01]  /*df60*/  @P2 LDC R7, c[0x0][0x44c] ;  /* 0x00011300ff072b82 */ /* 0x000e220000000800 */
        /* <DEDUP_REMOVED lines=34> */
[----:B-----5:R2:W3:Y:S01]  /*e190*/  MUFU.TANH R113, R26 ;  /* 0x0000001a00717308 */ /* 0x0204e20000002400 */
[----:B-1----:R-:W1:Y:S01]  /*e1a0*/  @P2 LDC R30, c[0x0][0x450] ;  /* 0x00011400ff1e2b82 */ /* 0x002e620000000800 */
[----:B------:R-:W-:Y:S01]  /*e1b0*/  FMUL.FTZ R46, R46, UR4 ;  /* 0x000000042e2e7c20 */ /* 0x000fe20008410000 */
[----:B------:R-:W-:Y:S01]  /*e1c0*/  FMUL.FTZ R47, R47, UR4 ;  /* 0x000000042f2f7c20 */ /* 0x000fe20008410000 */
[----:B------:R-:W-:Y:S01]  /*e1d0*/  FMUL.FTZ R50, R50, UR4 ;  /* 0x0000000432327c20 */ /* 0x000fe20008410000 */
[----:B------:R-:W-:Y:S01]  /*e1e0*/  FMUL.FTZ R51, R51, UR4 ;  /* 0x0000000433337c20 */ /* 0x000fe20008410000 */
[----:B------:R-:W-:Y:S01]  /*e1f0*/  FMUL.FTZ R54, R54, UR4 ;  /* 0x0000000436367c20 */ /* 0x000fe20008410000 */
[----:B------:R-:W-:Y:S01]  /*e200*/  FMUL.FTZ R6, R28, UR4 ;  /* 0x000000041c067c20 */ /* 0x000fe20008410000 */
[----:B------:R4:W-:Y:S01]  /*e210*/  MUFU.TANH R103, R34 ;  /* 0x0000002200677308 */ /* 0x0009e20000002400 */
[----:B--2---:R-:W-:-:S02]  /*e220*/  IMAD.IADD R26, R204, 0x1, R191 ;  /* 0x00000001cc1a7824 */ /* 0x004fc400078e02bf */
[----:B------:R-:W-:Y:S01]  /*e230*/  FMUL.FTZ R55, R55, UR4 ;  /* 0x0000000437377c20 */ /* 0x000fe20008410000 */
[----:B------:R-:W-:Y:S01]  /*e240*/  FMUL.FTZ R28, R53, UR4 ;  /* 0x00000004351c7c20 */ /* 0x000fe20008410000 */
[----:B------:R-:W-:Y:S01]  /*e250*/  FMUL.FTZ R58, R58, UR4 ;  /* 0x000000043a3a7c20 */ /* 0x000fe20008410000 */
[----:B0-----:R-:W-:-:S04]  /*e260*/  @P2 IMAD.HI.U32 R7, R26, R7, RZ ;  /* 0x000000071a072227 */ /* 0x001fc800078e00ff */
        /* <DEDUP_REMOVED lines=11> */
[----:B-1----:R-:W-:Y:S01]  /*e320*/  @P2 SHF.R.U32.HI R26, RZ, R30, R7 ;  /* 0x0000001eff1a2219 */ /* 0x002fe20000011607 */
[----:B------:R-:W-:-:S02]  /*e330*/  IMAD.MOV.U32 R30, RZ, RZ, -0x80 ;  /* 0xffffff80ff1e7424 */ /* 0x000fc400078e00ff */
[----:B------:R-:W-:Y:S01]  /*e340*/  FMUL.FTZ R74, R74, UR4 ;  /* 0x000000044a4a7c20 */ /* 0x000fe20008410000 */
[----:B------:R-:W-:Y:S01]  /*e350*/  FMUL.FTZ R75, R75, UR4 ;  /* 0x000000044b4b7c20 */ /* 0x000fe20008410000 */
[----:B------:R-:W-:Y:S01]  /*e360*/  FMUL.FTZ R5, R25, UR4 ;  /* 0x0000000419057c20 */ /* 0x000fe20008410000 */
[----:B------:R-:W1:Y:S01]  /*e370*/  SHFL.IDX PT, R7, R26, 0x1, 0x1c1f ;  /* 0x003c1f001a077f89 */ /* 0x000e6200000e0000 */
[----:B------:R-:W-:Y:S01]  /*e380*/  IMAD R30, R129, R30, 0x80 ;  /* 0x00000080811e7424 */ /* 0x000fe200078e021e */
[----:B------:R-:W2:Y:S01]  /*e390*/  MUFU.TANH R35, R35 ;  /* 0x0000002300237308 */ /* 0x000ea20000002400 */
[----:B------:R-:W-:Y:S01]  /*e3a0*/  FMUL.FTZ R25, R49, UR4 ;  /* 0x0000000431197c20 */ /* 0x000fe20008410000 */
[----:B------:R-:W-:Y:S01]  /*e3b0*/  FMUL.FTZ R78, R78, UR4 ;  /* 0x000000044e4e7c20 */ /* 0x000fe20008410000 */
[----:B------:R-:W-:Y:S01]  /*e3c0*/  IMAD.IADD R36, R193, 0x1, R30 ;  /* 0x00000001c1247824 */ /* 0x000fe200078e021e */
[----:B----4-:R-:W-:Y:S01]  /*e3d0*/  IADD3 R34, R30, 0x1, RZ ;  /* 0x000000011e227810 */ /* 0x010fe20007ffe0ff */
[----:B------:R-:W-:Y:S01]  /*e3e0*/  FMUL.FTZ R79, R79, UR4 ;  /* 0x000000044f4f7c20 */ /* 0x000fe20008410000 */
[----:B------:R-:W-:Y:S01]  /*e3f0*/  FMUL.FTZ R20, R45, UR4 ;  /* 0x000000042d147c20 */ /* 0x000fe20008410000 */
[C---:B------:R-:W-:Y:S01]  /*e400*/  IMAD R36, R203.reuse, -0x2, R36 ;  /* 0xfffffffecb247824 */ /* 0x040fe200078e0224 */
[----:B------:R-:W4:Y:S01]  /*e410*/  MUFU.TANH R38, R38 ;  /* 0x0000002600267308 */ /* 0x000f220000002400 */
[----:B------:R-:W-:-:S02]  /*e420*/  IMAD R34, R203, -0x2, R34 ;  /* 0xfffffffecb227824 */ /* 0x000fc400078e0222 */
[----:B------:R-:W-:Y:S01]  /*e430*/  FMUL.FTZ R82, R82, UR4 ;  /* 0x0000000452527c20 */ /* 0x000fe20008410000 */
[----:B------:R-:W-:Y:S01]  /*e440*/  FMUL.FTZ R9, R32, UR4 ;  /* 0x0000000420097c20 */ /* 0x000fe20008410000 */
[----:B------:R-:W-:Y:S01]  /*e450*/  FMUL.FTZ R32, R57, UR4 ;  /* 0x0000000439207c20 */ /* 0x000fe20008410000 */
[----:B------:R-:W-:Y:S01]  /*e460*/  FMUL.FTZ R83, R83, UR4 ;  /* 0x0000000453537c20 */ /* 0x000fe20008410000 */
[----:B------:R-:W-:Y:S01]  /*e470*/  IADD3 R105, -R192, R34, R193 ;  /* 0x00000022c0697210 */ /* 0x000fe20007ffe1c1 */
[----:B------:R-:W-:Y:S01]  /*e480*/  FMUL.FTZ R86, R86, UR4 ;  /* 0x0000000456567c20 */ /* 0x000fe20008410000 */
[----:B------:R-:W4:Y:S01]  /*e490*/  MUFU.TANH R39, R39 ;  /* 0x0000002700277308 */ /* 0x000f220000002400 */
[----:B------:R-:W-:Y:S01]  /*e4a0*/  FMUL.FTZ R87, R87, UR4 ;  /* 0x0000000457577c20 */ /* 0x000fe20008410000 */
[----:B------:R-:W4:Y:S01]  /*e4b0*/  SHFL.IDX PT, R26, R26, RZ, 0x1c1f ;  /* 0x001c1fff1a1a7589 */ /* 0x000f2200000e0000 */
[----:B------:R-:W-:Y:S01]  /*e4c0*/  FMUL.FTZ R3, R24, UR4 ;  /* 0x0000000418037c20 */ /* 0x000fe20008410000 */
[----:B------:R-:W-:Y:S01]  /*e4d0*/  FMUL.FTZ R8, R29, UR4 ;  /* 0x000000041d087c20 */ /* 0x000fe20008410000 */
[----:B------:R-:W-:Y:S01]  /*e4e0*/  FMUL.FTZ R13, R40, UR4 ;  /* 0x00000004280d7c20 */ /* 0x000fe20008410000 */
[----:B-1----:R-:W-:Y:S01]  /*e4f0*/  VIADDMNMX R30, R7, R105, R36, PT ;  /* 0x00000069071e7246 */ /* 0x002fe20003800124 */
[----:B------:R-:W-:Y:S01]  /*e500*/  FMUL.FTZ R7, R71, UR4 ;  /* 0x0000000447077c20 */ /* 0x000fe20008410000 */
[----:B------:R-:W1:Y:S01]  /*e510*/  MUFU.TANH R42, R42 ;  /* 0x0000002a002a7308 */ /* 0x000e620000002400 */
[----:B------:R-:W-:Y:S01]  /*e520*/  FMUL.FTZ R65, R65, UR4 ;  /* 0x0000000441417c20 */ /* 0x000fe20008410000 */
[----:B------:R-:W-:Y:S01]  /*e530*/  ISETP.GT.AND P4, PT, R30, RZ, PT ;  /* 0x000000ff1e00720c */ /* 0x000fe20003f84270 */
[----:B------:R-:W-:Y:S01]  /*e540*/  FMUL.FTZ R14, R44, UR4 ;  /* 0x000000042c0e7c20 */ /* 0x000fe20008410000 */
[C---:B------:R-:W-:Y:S01]  /*e550*/  ISETP.GT.AND P5, PT, R30.reuse, 0x1, PT ;  /* 0x000000011e00780c */ /* 0x040fe20003fa4270 */
[----:B------:R-:W-:Y:S01]  /*e560*/  FMUL.FTZ R69, R69, UR4 ;  /* 0x0000000445457c20 */ /* 0x000fe20008410000 */
[----:B------:R-:W-:Y:S01]  /*e570*/  ISETP.GT.AND P3, PT, R30, 0x8, PT ;  /* 0x000000081e00780c */ /* 0x000fe20003f64270 */
[----:B------:R-:W-:Y:S01]  /*e580*/  FMUL.FTZ R73, R73, UR4 ;  /* 0x0000000449497c20 */ /* 0x000fe20008410000 */
[----:B---3--:R-:W-:Y:S01]  /*e590*/  FSEL R113, R113, -INF , P4 ;  /* 0xff80000071717808 */ /* 0x008fe20002000000 */
[----:B------:R-:W3:Y:S01]  /*e5a0*/  MUFU.TANH R43, R43 ;  /* 0x0000002b002b7308 */ /* 0x000ee20000002400 */
[----:B0-----:R-:W-:Y:S01]  /*e5b0*/  FSEL R111, R27, -INF , P5 ;  /* 0xff8000001b6f7808 */ /* 0x001fe20002800000 */
[----:B------:R-:W-:Y:S01]  /*e5c0*/  FMUL.FTZ R21, R48, UR4 ;  /* 0x0000000430157c20 */ /* 0x000fe20008410000 */
[----:B------:R-:W-:Y:S01]  /*e5d0*/  ISETP.GT.AND P4, PT, R30, 0x9, PT ;  /* 0x000000091e00780c */ /* 0x000fe20003f84270 */
[----:B------:R-:W-:Y:S01]  /*e5e0*/  FMUL.FTZ R81, R81, UR4 ;  /* 0x0000000451517c20 */ /* 0x000fe20008410000 */
[----:B------:R-:W-:Y:S01]  /*e5f0*/  FSEL R109, R109, -INF , P3 ;  /* 0xff8000006d6d7808 */ /* 0x000fe20001800000 */
[----:B------:R-:W-:Y:S01]  /*e600*/  FMUL.FTZ R24, R52, UR4 ;  /* 0x0000000434187c20 */ /* 0x000fe20008410000 */
[----:B------:R-:W-:Y:S01]  /*e610*/  FMNMX.FTZ R34, R113, R111, !PT ;  /* 0x0000006f71227209 */ /* 0x000fe20007810000 */
[----:B------:R-:W0:Y:S01]  /*e620*/  MUFU.TANH R46, R46 ;  /* 0x0000002e002e7308 */ /* 0x000e220000002400 */
[----:B------:R-:W-:Y:S01]  /*e630*/  ISETP.GT.AND P3, PT, R30, 0x10, PT ;  /* 0x000000101e00780c */ /* 0x000fe20003f64270 */
[----:B------:R-:W-:Y:S01]  /*e640*/  FMUL.FTZ R85, R85, UR4 ;  /* 0x0000000455557c20 */ /* 0x000fe20008410000 */
[----:B--2---:R-:W-:Y:S01]  /*e650*/  FSEL R107, R31, -INF , P4 ;  /* 0xff8000001f6b7808 */ /* 0x004fe20002000000 */
[----:B------:R-:W-:Y:S01]  /*e660*/  FMUL.FTZ R29, R56, UR4 ;  /* 0x00000004381d7c20 */ /* 0x000fe20008410000 */
[----:B------:R-:W-:Y:S01]  /*e670*/  FMNMX.FTZ R34, R109, R34, !PT ;  /* 0x000000226d227209 */ /* 0x000fe20007810000 */
[----:B------:R-:W-:Y:S01]  /*e680*/  FMUL.FTZ R60, R60, UR4 ;  /* 0x000000043c3c7c20 */ /* 0x000fe20008410000 */
[----:B------:R-:W-:Y:S01]  /*e690*/  ISETP.GT.AND P4, PT, R30, 0x11, PT ;  /* 0x000000111e00780c */ /* 0x000fe20003f84270 */
[----:B------:R-:W2:Y:S01]  /*e6a0*/  MUFU.TANH R47, R47 ;  /* 0x0000002f002f7308 */ /* 0x000ea20000002400 */
[----:B------:R-:W-:Y:S01]  /*e6b0*/  FSEL R103, R103, -INF , P3 ;  /* 0xff80000067677808 */ /* 0x000fe20001800000 */
[----:B------:R-:W-:Y:S01]  /*e6c0*/  FMUL.FTZ R64, R64, UR4 ;  /* 0x0000000440407c20 */ /* 0x000fe20008410000 */
[----:B------:R-:W-:Y:S01]  /*e6d0*/  FMNMX.FTZ R34, R107, R34, !PT ;  /* 0x000000226b227209 */ /* 0x000fe20007810000 */
[----:B------:R-:W-:Y:S01]  /*e6e0*/  FMUL.FTZ R68, R68, UR4 ;  /* 0x0000000444447c20 */ /* 0x000fe20008410000 */
[----:B------:R-:W-:Y:S01]  /*e6f0*/  ISETP.GT.AND P3, PT, R30, 0x18, PT ;  /* 0x000000181e00780c */ /* 0x000fe20003f64270 */
[----:B------:R-:W-:Y:S01]  /*e700*/  FMUL.FTZ R72, R72, UR4 ;  /* 0x0000000448487c20 */ /* 0x000fe20008410000 */
[----:B------:R-:W-:Y:S01]  /*e710*/  FSEL R101, R35, -INF , P4 ;  /* 0xff80000023657808 */ /* 0x000fe20002000000 */
[----:B------:R-:W2:Y:S01]  /*e720*/  MUFU.TANH R50, R50 ;  /* 0x0000003200327308 */ /* 0x000ea20000002400 */
[----:B------:R-:W-:Y:S01]  /*e730*/  FMNMX.FTZ R34, R103, R34, !PT ;  /* 0x0000002267227209 */ /* 0x000fe20007810000 */
[----:B------:R-:W-:Y:S01]  /*e740*/  FMUL.FTZ R76, R76, UR4 ;  /* 0x000000044c4c7c20 */ /* 0x000fe20008410000 */
[----:B------:R-:W-:Y:S01]  /*e750*/  ISETP.GT.AND P4, PT, R30, 0x19, PT ;  /* 0x000000191e00780c */ /* 0x000fe20003f84270 */
[----:B------:R-:W-:Y:S01]  /*e760*/  FMUL.FTZ R77, R77, UR4 ;  /* 0x000000044d4d7c20 */ /* 0x000fe20008410000 */
[----:B----4-:R-:W-:Y:S01]  /*e770*/  FSEL R99, R38, -INF , P3 ;  /* 0xff80000026637808 */ /* 0x010fe20001800000 */
[----:B------:R-:W-:Y:S01]  /*e780*/  FMUL.FTZ R80, R80, UR4 ;  /* 0x0000000450507c20 */ /* 0x000fe20008410000 */
[----:B------:R-:W-:Y:S01]  /*e790*/  FMNMX.FTZ R34, R101, R34, !PT ;  /* 0x0000002265227209 */ /* 0x000fe20007810000 */
[----:B------:R-:W-:Y:S01]  /*e7a0*/  MUFU.TANH R51, R51 ;  /* 0x0000003300337308 */ /* 0x000fe20000002400 */
[----:B------:R-:W-:Y:S01]  /*e7b0*/  ISETP.GT.AND P3, PT, R30, 0x20, PT ;  /* 0x000000201e00780c */ /* 0x000fe20003f64270 */
[----:B------:R-:W-:Y:S01]  /*e7c0*/  FMUL.FTZ R84, R84, UR4 ;  /* 0x0000000454547c20 */ /* 0x000fe20008410000 */
[----:B------:R-:W-:Y:S01]  /*e7d0*/  FSEL R97, R39, -INF , P4 ;  /* 0xff80000027617808 */ /* 0x000fe20002000000 */
[----:B------:R4:W-:Y:S01]  /*e7e0*/  @!P1 SYNCS.ARRIVE.TRANS64.RED.A1T0 RZ, [R0+URZ], RZ ;  /* 0x000000ff00ff99a7 */ /* 0x0009e2000810043f */
[----:B------:R-:W-:-:S02]  /*e7f0*/  FMNMX.FTZ R34, R99, R34, !PT ;  /* 0x0000002263227209 */ /* 0x000fc40007810000 */
[----:B------:R-:W-:Y:S01]  /*e800*/  ISETP.GT.AND P4, PT, R30, 0x21, PT ;  /* 0x000000211e00780c */ /* 0x000fe20003f84270 */
[----:B------:R0:W4:Y:S01]  /*e810*/  MUFU.TANH R53, R54 ;  /* 0x0000003600357308 */ /* 0x0001220000002400 */
[----:B-1----:R-:W-:Y:S02]  /*e820*/  FSEL R95, R42, -INF , P3 ;  /* 0xff8000002a5f7808 */ /* 0x002fe40001800000 */
[----:B------:R-:W-:Y:S01]  /*e830*/  FMNMX.FTZ R34, R97, R34, !PT ;  /* 0x0000002261227209 */ /* 0x000fe20007810000 */
[----:B------:R-:W1:Y:S01]  /*e840*/  @P2 LDC R52, c[0x0][0x44c] ;  /* 0x00011300ff342b82 */ /* 0x000e620000000800 */
[----:B------:R-:W-:Y:S02]  /*e850*/  ISETP.GT.AND P3, PT, R30, 0x28, PT ;  /* 0x000000281e00780c */ /* 0x000fe40003f64270 */
[----:B---3--:R-:W-:Y:S01]  /*e860*/  FSEL R93, R43, -INF , P4 ;  /* 0xff8000002b5d7808 */ /* 0x008fe20002000000 */
[----:B------:R-:W-:Y:S01]  /*e870*/  MUFU.TANH R55, R55 ;  /* 0x0000003700377308 */ /* 0x000fe20000002400 */
[----:B------:R-:W-:-:S02]  /*e880*/  FMNMX.FTZ R34, R95, R34, !PT ;  /* 0x000000225f227209 */ /* 0x000fc40007810000 */
[----:B------:R-:W-:Y:S01]  /*e890*/  ISETP.GT.AND P4, PT, R30, 0x29, PT ;  /* 0x000000291e00780c */ /* 0x000fe20003f84270 */
[----:B0-----:R-:W0:Y:S01]  /*e8a0*/  @P2 LDC R54, c[0x0][0x450] ;  /* 0x00011400ff362b82 */ /* 0x001e220000000800 */
[----:B------:R-:W-:Y:S02]  /*e8b0*/  FSEL R91, R46, -INF , P3 ;  /* 0xff8000002e5b7808 */ /* 0x000fe40001800000 */
[----:B------:R-:W-:Y:S01]  /*e8c0*/  FMNMX.FTZ R34, R93, R34, !PT ;  /* 0x000000225d227209 */ /* 0x000fe20007810000 */
[----:B------:R-:W3:Y:S01]  /*e8d0*/  MUFU.TANH R33, R58 ;  /* 0x0000003a00217308 */ /* 0x000ee20000002400 */
[----:B------:R-:W-:Y:S02]  /*e8e0*/  ISETP.GT.AND P3, PT, R30, 0x30, PT ;  /* 0x000000301e00780c */ /* 0x000fe40003f64270 */
[----:B--2---:R-:W-:Y:S02]  /*e8f0*/  FSEL R89, R47, -INF , P4 ;  /* 0xff8000002f597808 */ /* 0x004fe40002000000 */
[----:B------:R-:W-:-:S02]  /*e900*/  FMNMX.FTZ R34, R91, R34, !PT ;  /* 0x000000225b227209 */ /* 0x000fc40007810000 */
[----:B------:R-:W-:Y:S01]  /*e910*/  ISETP.GT.AND P4, PT, R30, 0x31, PT ;  /* 0x000000311e00780c */ /* 0x000fe20003f84270 */
[----:B------:R-:W2:Y:S01]  /*e920*/  MUFU.TANH R59, R59 ;  /* 0x0000003b003b7308 */ /* 0x000ea20000002400 */
[----:B------:R-:W-:Y:S02]  /*e930*/  FSEL R71, R50, -INF , P3 ;  /* 0xff80000032477808 */ /* 0x000fe40001800000 */
[----:B------:R-:W-:Y:S02]  /*e940*/  FMNMX.FTZ R34, R89, R34, !PT ;  /* 0x0000002259227209 */ /* 0x000fe40007810000 */
[----:B------:R-:W-:Y:S02]  /*e950*/  ISETP.GT.AND P3, PT, R30, 0x38, PT ;  /* 0x000000381e00780c */ /* 0x000fe40003f64270 */
[----:B------:R-:W-:Y:S01]  /*e960*/  FMNMX.FTZ R34, R71, R34, !PT ;  /* 0x0000002247227209 */ /* 0x000fe20007810000 */
[----:B------:R2:W-:Y:S01]  /*e970*/  MUFU.TANH R41, R67 ;  /* 0x0000004300297308 */ /* 0x0005e20000002400 */
[----:B----4-:R-:W-:-:S02]  /*e980*/  FSEL R53, R53, -INF , P3 ;  /* 0xff80000035357808 */ /* 0x010fc40001800000 */
[----:B------:R-:W-:Y:S02]  /*e990*/  ISETP.GT.AND P3, PT, R30, 0x40, PT ;  /* 0x000000401e00780c */ /* 0x000fe40003f64270 */
[----:B------:R-:W-:Y:S02]  /*e9a0*/  VIADDMNMX R105, R26, R105, R36, PT ;  /* 0x000000691a697246 */ /* 0x000fe40003800124 */
[----:B---3--:R-:W-:Y:S01]  /*e9b0*/  FSEL R33, R33, -INF , P3 ;  /* 0xff80000021217808 */ /* 0x008fe20001800000 */
[----:B------:R-:W3:Y:S01]  /*e9c0*/  MUFU.TANH R62, R62 ;  /* 0x0000003e003e7308 */ /* 0x000ee20000002400 */
[----:B--2---:R-:W-:Y:S02]  /*e9d0*/  FSEL R67, R51, -INF , P4 ;  /* 0xff80000033437808 */ /* 0x004fe40002000000 */
[----:B------:R-:W-:Y:S02]  /*e9e0*/  ISETP.GT.AND P4, PT, R30, 0x39, PT ;  /* 0x000000391e00780c */ /* 0x000fe40003f84270 */
[----:B------:R-:W-:-:S02]  /*e9f0*/  FMNMX.FTZ R34, R67, R34, !PT ;  /* 0x0000002243227209 */ /* 0x000fc40007810000 */
[----:B------:R-:W-:Y:S01]  /*ea00*/  FSEL R39, R55, -INF , P4 ;  /* 0xff80000037277808 */ /* 0x000fe20002000000 */
[----:B------:R-:W2:Y:S01]  /*ea10*/  MUFU.TANH R63, R63 ;  /* 0x0000003f003f7308 */ /* 0x000ea20000002400 */
[----:B------:R-:W-:Y:S02]  /*ea20*/  FMNMX.FTZ R34, R53, R34, !PT ;  /* 0x0000002235227209 */ /* 0x000fe40007810000 */
[C---:B------:R-:W-:Y:S02]  /*ea30*/  ISETP.GT.AND P4, PT, R30.reuse, 0x41, PT ;  /* 0x000000411e00780c */ /* 0x040fe40003f84270 */
[----:B------:R-:W-:Y:S02]  /*ea40*/  FMNMX.FTZ R34, R39, R34, !PT ;  /* 0x0000002227227209 */ /* 0x000fe40007810000 */
[----:B------:R-:W-:Y:S01]  /*ea50*/  ISETP.GT.AND P3, PT, R30, 0x48, PT ;  /* 0x000000481e00780c */ /* 0x000fe20003f64270 */
[----:B------:R-:W4:Y:S01]  /*ea60*/  MUFU.TANH R37, R66 ;  /* 0x0000004200257308 */ /* 0x000f220000002400 */
[----:B------:R-:W-:-:S02]  /*ea70*/  FSEL R31, R59, -INF , P4 ;  /* 0xff8000003b1f7808 */ /* 0x000fc40002000000 */
[----:B------:R-:W-:Y:S02]  /*ea80*/  FMNMX.FTZ R34, R33, R34, !PT ;  /* 0x0000002221227209 */ /* 0x000fe40007810000 */
[----:B------:R-:W-:Y:S02]  /*ea90*/  ISETP.GT.AND P4, PT, R30, 0x49, PT ;  /* 0x000000491e00780c */ /* 0x000fe40003f84270 */
[----:B---3--:R-:W-:Y:S01]  /*eaa0*/  FSEL R27, R62, -INF , P3 ;  /* 0xff8000003e1b7808 */ /* 0x008fe20001800000 */
[----:B------:R-:W3:Y:S01]  /*eab0*/  MUFU.TANH R70, R70 ;  /* 0x0000004600467308 */ /* 0x000ee20000002400 */
[----:B------:R-:W-:Y:S02]  /*eac0*/  FMNMX.FTZ R34, R31, R34, !PT ;  /* 0x000000221f227209 */ /* 0x000fe40007810000 */
[----:B------:R-:W-:Y:S02]  /*ead0*/  ISETP.GT.AND P3, PT, R30, 0x50, PT ;  /* 0x000000501e00780c */ /* 0x000fe40003f64270 */
[----:B--2---:R-:W-:-:S02]  /*eae0*/  FSEL R35, R63, -INF , P4 ;  /* 0xff8000003f237808 */ /* 0x004fc40002000000 */
[----:B------:R-:W-:Y:S01]  /*eaf0*/  FMNMX.FTZ R34, R27, R34, !PT ;  /* 0x000000221b227209 */ /* 0x000fe20007810000 */
[----:B------:R-:W2:Y:S01]  /*eb00*/  MUFU.TANH R7, R7 ;  /* 0x0000000700077308 */ /* 0x000ea20000002400 */
[C---:B------:R-:W-:Y:S02]  /*eb10*/  ISETP.GT.AND P4, PT, R30.reuse, 0x51, PT ;  /* 0x000000511e00780c */ /* 0x040fe40003f84270 */
[----:B----4-:R-:W-:Y:S02]  /*eb20*/  FSEL R37, R37, -INF , P3 ;  /* 0xff80000025257808 */ /* 0x010fe40001800000 */
        /* <DEDUP_REMOVED lines=9> */
[C---:B------:R-:W-:Y:S02]  /*ebc0*/  ISETP.GT.AND P3, PT, R30.reuse, 0x60, PT ;  /* 0x000000601e00780c */ /* 0x040fe40003f64270 */
[----:B--2---:R-:W-:Y:S01]  /*ebd0*/  FSEL R45, R7, -INF , P4 ;  /* 0xff800000072d7808 */ /* 0x004fe20002000000 */
[----:B------:R-:W-:Y:S01]  /*ebe0*/  FMUL.FTZ R7, R61, UR4 ;  /* 0x000000043d077c20 */ /* 0x000fe20008410000 */
[----:B------:R-:W-:Y:S01]  /*ebf0*/  FMNMX.FTZ R34, R43, R34, !PT ;  /* 0x000000222b227209 */ /* 0x000fe20007810000 */
[----:B------:R-:W2:Y:S01]  /*ec00*/  MUFU.TANH R51, R78 ;  /* 0x0000004e00337308 */ /* 0x000ea20000002400 */
[----:B------:R-:W-:Y:S01]  /*ec10*/  ISETP.GT.AND P4, PT, R30, 0x61, PT ;  /* 0x000000611e00780c */ /* 0x000fe20003f84270 */
[----:B------:R-:W-:Y:S01]  /*ec20*/  ULDC UR4, c[0x0][0x988] ;  /* 0x0002620000047ab9 */ /* 0x000fe20000000800 */
[----:B----4-:R-:W-:-:S02]  /*ec30*/  FSEL R47, R47, -INF , P3 ;  /* 0xff8000002f2f7808 */ /* 0x010fc40001800000 */
[----:B------:R-:W-:Y:S02]  /*ec40*/  FMNMX.FTZ R34, R45, R34, !PT ;  /* 0x000000222d227209 */ /* 0x000fe40007810000 */
[C---:B------:R-:W-:Y:S01]  /*ec50*/  ISETP.GT.AND P3, PT, R30.reuse, 0x68, PT ;  /* 0x000000681e00780c */ /* 0x040fe20003f64270 */
[----:B------:R-:W4:Y:S01]  /*ec60*/  MUFU.TANH R55, R79 ;  /* 0x0000004f00377308 */ /* 0x000f220000002400 */
[----:B---3--:R-:W-:Y:S02]  /*ec70*/  FSEL R49, R49, -INF , P4 ;  /* 0xff80000031317808 */ /* 0x008fe40002000000 */
[----:B------:R-:W-:Y:S02]  /*ec80*/  FMNMX.FTZ R34, R47, R34, !PT ;  /* 0x000000222f227209 */ /* 0x000fe40007810000 */
[----:B------:R-:W-:Y:S02]  /*ec90*/  ISETP.GT.AND P4, PT, R30, 0x69, PT ;  /* 0x000000691e00780c */ /* 0x000fe40003f84270 */
[----:B------:R-:W-:Y:S01]  /*eca0*/  FMNMX.FTZ R34, R49, R34, !PT ;  /* 0x0000002231227209 */ /* 0x000fe20007810000 */
[----:B------:R-:W3:Y:S01]  /*ecb0*/  MUFU.TANH R57, R82 ;  /* 0x0000005200397308 */ /* 0x000ee20000002400 */
[----:B--2---:R-:W-:-:S02]  /*ecc0*/  FSEL R51, R51, -INF , P3 ;  /* 0xff80000033337808 */ /* 0x004fc40001800000 */
[C---:B------:R-:W-:Y:S02]  /*ecd0*/  ISETP.GT.AND P3, PT, R30.reuse, 0x70, PT ;  /* 0x000000701e00780c */ /* 0x040fe40003f64270 */
[----:B------:R-:W-:Y:S02]  /*ece0*/  FMNMX.FTZ R34, R51, R34, !PT ;  /* 0x0000002233227209 */ /* 0x000fe40007810000 */
[----:B------:R-:W-:Y:S01]  /*ecf0*/  ISETP.GT.AND P5, PT, R105, 0x1, PT ;  /* 0x000000016900780c */ /* 0x000fe20003fa4270 */
[----:B------:R-:W2:Y:S01]  /*ed00*/  MUFU.TANH R59, R83 ;  /* 0x00000053003b7308 */ /* 0x000ea20000002400 */
[----:B----4-:R-:W-:Y:S02]  /*ed10*/  FSEL R55, R55, -INF , P4 ;  /* 0xff80000037377808 */ /* 0x010fe40002000000 */
[----:B------:R-:W-:Y:S02]  /*ed20*/  ISETP.GT.AND P4, PT, R30, 0x71, PT ;  /* 0x000000711e00780c */ /* 0x000fe40003f84270 */
[----:B------:R-:W-:-:S03]  /*ed30*/  FMNMX.FTZ R34, R55, R34, !PT ;  /* 0x0000002237227209 */ /* 0x000fc60007810000 */
[----:B------:R-:W4:Y:S01]  /*ed40*/  MUFU.TANH R86, R86 ;  /* 0x0000005600567308 */ /* 0x000f220000002400 */
[----:B---3--:R-:W-:Y:S02]  /*ed50*/  FSEL R57, R57, -INF , P3 ;  /* 0xff80000039397808 */ /* 0x008fe40001800000 */
[----:B------:R-:W-:Y:S02]  /*ed60*/  ISETP.GT.AND P3, PT, R30, 0x78, PT ;  /* 0x000000781e00780c */ /* 0x000fe40003f64270 */
[----:B------:R-:W-:-:S03]  /*ed70*/  FMNMX.FTZ R34, R57, R34, !PT ;  /* 0x0000002239227209 */ /* 0x000fc60007810000 */
[----:B------:R-:W3:Y:S01]  /*ed80*/  MUFU.TANH R63, R87 ;  /* 0x00000057003f7308 */ /* 0x000ee20000002400 */
[----:B--2---:R-:W-:Y:S02]  /*ed90*/  FSEL R59, R59, -INF , P4 ;  /* 0xff8000003b3b7808 */ /* 0x004fe40002000000 */
[----:B------:R-:W-:Y:S02]  /*eda0*/  ISETP.GT.AND P4, PT, R30, 0x79, PT ;  /* 0x000000791e00780c */ /* 0x000fe40003f84270 */
[----:B------:R-:W-:-:S03]  /*edb0*/  FMNMX.FTZ R34, R59, R34, !PT ;  /* 0x000000223b227209 */ /* 0x000fc60007810000 */
[----:B------:R-:W-:Y:S01]  /*edc0*/  MUFU.TANH R3, R3 ;  /* 0x0000000300037308 */ /* 0x000fe20000002400 */
[----:B----4-:R-:W-:-:S04]  /*edd0*/  FSEL R61, R86, -INF , P3 ;  /* 0xff800000563d7808 */ /* 0x010fc80001800000 */
[----:B------:R-:W-:-:S03]  /*ede0*/  FMNMX.FTZ R34, R61, R34, !PT ;  /* 0x000000223d227209 */ /* 0x000fc60007810000 */
[----:B------:R-:W2:Y:S01]  /*edf0*/  MUFU.TANH R5, R5 ;  /* 0x0000000500057308 */ /* 0x000ea20000002400 */
[----:B---3--:R-:W-:Y:S02]  /*ee00*/  FSEL R63, R63, -INF , P4 ;  /* 0xff8000003f3f7808 */ /* 0x008fe40002000000 */
[----:B------:R-:W-:Y:S02]  /*ee10*/  ISETP.GT.AND P4, PT, R105, RZ, PT ;  /* 0x000000ff6900720c */ /* 0x000fe40003f84270 */
[----:B------:R-:W-:-:S03]  /*ee20*/  FMNMX.FTZ R34, R63, R34, !PT ;  /* 0x000000223f227209 */ /* 0x000fc60007810000 */
[----:B------:R-:W-:Y:S02]  /*ee30*/  MUFU.TANH R6, R6 ;  /* 0x0000000600067308 */ /* 0x000fe40000002400 */
[----:B------:R-:W3:Y:S06]  /*ee40*/  SHFL.BFLY PT, R75, R34, 0x2, 0x1f ;  /* 0x0c401f00224b7f89 */ /* 0x000eec00000e0000 */
[----:B------:R-:W-:Y:S01]  /*ee50*/  MUFU.TANH R40, R7 ;  /* 0x0000000700287308 */ /* 0x000fe20000002400 */
[----:B--2---:R-:W-:-:S07]  /*ee60*/  FSEL R36, R5, -INF , P5 ;  /* 0xff80000005247808 */ /* 0x004fce0002800000 */
[----:B------:R-:W2:Y:S08]  /*ee70*/  MUFU.TANH R8, R8 ;  /* 0x0000000800087308 */ /* 0x000eb00000002400 */
[----:B------:R-:W-:Y:S01]  /*ee80*/  MUFU.TANH R9, R9 ;  /* 0x0000000900097308 */ /* 0x000fe20000002400 */
[----:B---3--:R-:W-:Y:S01]  /*ee90*/  FMNMX.FTZ R75, R34, R75, !PT ;  /* 0x0000004b224b7209 */ /* 0x008fe20007810000 */
[----:B------:R-:W-:Y:S01]  /*eea0*/  IMAD.U32 R34, RZ, RZ, UR5 ;  /* 0x00000005ff227e24 */ /* 0x000fe2000f8e00ff */
[----:B------:R-:W-:-:S03]  /*eeb0*/  ULDC UR5, c[0x0][0x988] ;  /* 0x0002620000057ab9 */ /* 0x000fc60000000800 */
[----:B------:R-:W3:Y:S02]  /*eec0*/  SHFL.BFLY PT, R30, R75, 0x1, 0x1f ;  /* 0x0c201f004b1e7f89 */ /* 0x000ee400000e0000 */
[----:B------:R-:W4:Y:S08]  /*eed0*/  MUFU.TANH R11, R11 ;  /* 0x0000000b000b7308 */ /* 0x000f300000002400 */
[----:B------:R1:W-:Y:S08]  /*eee0*/  MUFU.TANH R42, R65 ;  /* 0x00000041002a7308 */ /* 0x0003f00000002400 */
[----:B------:R-:W0:Y:S01]  /*eef0*/  MUFU.TANH R10, R10 ;  /* 0x0000000a000a7308 */ /* 0x000e220000002400 */
[----:B-1----:R-:W-:-:S02]  /*ef00*/  FSEL R65, R3, -INF , P4 ;  /* 0xff80000003417808 */ /* 0x002fc40002000000 */
[----:B------:R-:W-:Y:S02]  /*ef10*/  ISETP.GT.AND P4, PT, R105, 0x9, PT ;  /* 0x000000096900780c */ /* 0x000fe40003f84270 */
[----:B------:R-:W-:Y:S02]  /*ef20*/  FMNMX.FTZ R38, R65, R36, !PT ;  /* 0x0000002441267209 */ /* 0x000fe40007810000 */
[----:B---3--:R-:W-:Y:S01]  /*ef30*/  FMNMX.FTZ R7, R75, R30, !PT ;  /* 0x0000001e4b077209 */ /* 0x008fe20007810000 */
[----:B------:R-:W-:Y:S01]  /*ef40*/  MUFU.TANH R12, R12 ;  /* 0x0000000c000c7308 */ /* 0x000fe20000002400 */
[----:B--2---:R-:W-:Y:S02]  /*ef50*/  FSEL R5, R8, -INF , P4 ;  /* 0xff80000008057808 */ /* 0x004fe40002000000 */
[C---:B------:R-:W-:Y:S01]  /*ef60*/  FSETP.NEU.FTZ.AND P3, PT, R7.reuse, -INF , PT ;  /* 0xff8000000700780b */ /* 0x040fe20003f7d000 */
[----:B------:R-:W-:Y:S01]  /*ef70*/  FMUL.FTZ R30, R7, R34 ;  /* 0x00000022071e7220 */ /* 0x000fe20000410000 */
[----:B------:R-:W-:-:S03]  /*ef80*/  ISETP.GT.AND P4, PT, R105, 0x11, PT ;  /* 0x000000116900780c */ /* 0x000fc60003f84270 */
[----:B------:R-:W1:Y:S01]  /*ef90*/  MUFU.TANH R13, R13 ;  /* 0x0000000d000d7308 */ /* 0x000e620000002400 */
[----:B------:R-:W-:Y:S02]  /*efa0*/  FSEL R30, R30, RZ, P3 ;  /* 0x000000ff1e1e7208 */ /* 0x000fe40001800000 */
[----:B------:R-:W-:Y:S02]  /*efb0*/  ISETP.GT.AND P3, PT, R105, 0x8, PT ;  /* 0x000000086900780c */ /* 0x000fe40003f64270 */
[----:B----4-:R-:W-:Y:S01]  /*efc0*/  FSEL R11, R11, -INF , P4 ;  /* 0xff8000000b0b7808 */ /* 0x010fe20002000000 */
[-CC-:B------:R-:W-:Y:S01]  /*efd0*/  FFMA.FTZ R173, R95, R34.reuse, -R30.reuse ;  /* 0x000000225fad7223 */ /* 0x180fe2000001081e */
[----:B------:R-:W-:Y:S01]  /*efe0*/  FSEL R3, R6, -INF , P3 ;  /* 0xff80000006037808 */ /* 0x000fe20001800000 */
[----:B------:R-:W-:Y:S01]  /*eff0*/  MUFU.TANH R15, R15 ;  /* 0x0000000f000f7308 */ /* 0x000fe20000002400 */
[----:B------:R-:W-:Y:S01]  /*f000*/  ISETP.GT.AND P3, PT, R105, 0x10, PT ;  /* 0x000000106900780c */ /* 0x000fe20003f64270 */
[--C-:B------:R-:W-:Y:S01]  /*f010*/  FFMA.FTZ R179, R99, R34, -R30.reuse ;  /* 0x0000002263b37223 */ /* 0x100fe2000001081e */
[----:B------:R-:W-:Y:S01]  /*f020*/  FMNMX.FTZ R38, R3, R38, !PT ;  /* 0x0000002603267209 */ /* 0x000fe20007810000 */
[-CC-:B------:R-:W-:Y:S01]  /*f030*/  FFMA.FTZ R8, R101, R34.reuse, -R30.reuse ;  /* 0x0000002265087223 */ /* 0x180fe2000001081e */
[----:B------:R-:W-:Y:S01]  /*f040*/  FSEL R9, R9, -INF , P3 ;  /* 0xff80000009097808 */ /* 0x000fe20001800000 */
[--C-:B------:R-:W-:Y:S01]  /*f050*/  FFMA.FTZ R175, R91, R34, -R30.reuse ;  /* 0x000000225baf7223 */ /* 0x100fe2000001081e */
[----:B------:R-:W-:Y:S01]  /*f060*/  FMNMX.FTZ R38, R5, R38, !PT ;  /* 0x0000002605267209 */ /* 0x000fe20007810000 */
[----:B------:R-:W2:Y:S01]  /*f070*/  MUFU.TANH R14, R14 ;  /* 0x0000000e000e7308 */ /* 0x000ea20000002400 */
[----:B------:R-:W-:Y:S01]  /*f080*/  ISETP.GT.AND P3, PT, R105, 0x18, PT ;  /* 0x000000186900780c */ /* 0x000fe20003f64270 */
[--C-:B------:R-:W-:Y:S01]  /*f090*/  FFMA.FTZ R171, R53, R34, -R30.reuse ;  /* 0x0000002235ab7223 */ /* 0x100fe2000001081e */
[----:B------:R-:W-:Y:S01]  /*f0a0*/  FMNMX.FTZ R38, R9, R38, !PT ;  /* 0x0000002609267209 */ /* 0x000fe20007810000 */
[-CC-:B------:R-:W-:Y:S01]  /*f0b0*/  FFMA.FTZ R169, R71, R34.reuse, -R30.reuse ;  /* 0x0000002247a97223 */ /* 0x180fe2000001081e */
[----:B------:R-:W-:Y:S01]  /*f0c0*/  ISETP.GT.AND P4, PT, R105, 0x19, PT ;  /* 0x000000196900780c */ /* 0x000fe20003f84270 */
[--C-:B------:R-:W-:Y:S01]  /*f0d0*/  FFMA.FTZ R153, R33, R34, -R30.reuse ;  /* 0x0000002221997223 */ /* 0x100fe2000001081e */
[----:B------:R-:W-:Y:S01]  /*f0e0*/  FMNMX.FTZ R38, R11, R38, !PT ;  /* 0x000000260b267209 */ /* 0x000fe20007810000 */
[----:B------:R0:W-:Y:S01]  /*f0f0*/  MUFU.TANH R44, R69 ;  /* 0x00000045002c7308 */ /* 0x0001e20000002400 */
        /* <DEDUP_REMOVED lines=8> */
[----:B0-----:R-:W-:Y:S01]  /*f180*/  FSEL R69, R10, -INF , P3 ;  /* 0xff8000000a457808 */ /* 0x001fe20001800000 */
[-CC-:B------:R-:W-:Y:S01]  /*f190*/  FFMA.FTZ R10, R97, R34.reuse, -R30.reuse ;  /* 0x00000022610a7223 */ /* 0x180fe2000001081e */
[----:B------:R-:W-:Y:S01]  /*f1a0*/  ISETP.GT.AND P3, PT, R105, 0x20, PT ;  /* 0x000000206900780c */ /* 0x000fe20003f64270 */
[--C-:B------:R-:W-:Y:S01]  /*f1b0*/  FFMA.FTZ R161, R47, R34, -R30.reuse ;  /* 0x000000222fa17223 */ /* 0x100fe2000001081e */
[----:B------:R-:W-:Y:S01]  /*f1c0*/  FMNMX.FTZ R38, R69, R38, !PT ;  /* 0x0000002645267209 */ /* 0x000fe20007810000 */
[-CC-:B------:R-:W-:Y:S01]  /*f1d0*/  FFMA.FTZ R159, R43, R34.reuse, -R30.reuse ;  /* 0x000000222b9f7223 */ /* 0x180fe2000001081e */
[----:B-1----:R-:W-:Y:S01]  /*f1e0*/  FSEL R79, R13, -INF , P3 ;  /* 0xff8000000d4f7808 */ /* 0x002fe20001800000 */
[----:B------:R0:W-:Y:S01]  /*f1f0*/  MUFU.TANH R46, R73 ;  /* 0x00000049002e7308 */ /* 0x0001e20000002400 */
[----:B------:R-:W-:Y:S01]  /*f200*/  ISETP.GT.AND P3, PT, R105, 0x28, PT ;  /* 0x000000286900780c */ /* 0x000fe20003f64270 */
[-CC-:B------:R-:W-:Y:S01]  /*f210*/  FFMA.FTZ R163, R51, R34.reuse, -R30.reuse ;  /* 0x0000002233a37223 */ /* 0x180fe2000001081e */
[-CC-:B------:R-:W-:Y:S01]  /*f220*/  FFMA.FTZ R165, R57, R34.reuse, -R30.reuse ;  /* 0x0000002239a57223 */ /* 0x180fe2000001081e */
[-CC-:B------:R-:W-:Y:S01]  /*f230*/  FFMA.FTZ R59, R59, R34.reuse, -R30.reuse ;  /* 0x000000223b3b7223 */ /* 0x180fe2000001081e */
[----:B--2---:R-:W-:Y:S01]  /*f240*/  FSEL R83, R14, -INF , P3 ;  /* 0xff8000000e537808 */ /* 0x004fe20001800000 */
[-CC-:B------:R-:W-:Y:S01]  /*f250*/  FFMA.FTZ R14, R89, R34.reuse, -R30.reuse ;  /* 0x00000022590e7223 */ /* 0x180fe2000001081e */
[----:B------:R-:W-:Y:S01]  /*f260*/  ISETP.GT.AND P3, PT, R105, 0x30, PT ;  /* 0x000000306900780c */ /* 0x000fe20003f64270 */
[----:B------:R-:W1:Y:S01]  /*f270*/  MUFU.TANH R21, R21 ;  /* 0x0000001500157308 */ /* 0x000e620000002400 */
[----:B0-----:R-:W-:Y:S01]  /*f280*/  FSEL R73, R12, -INF , P4 ;  /* 0xff8000000c497808 */ /* 0x001fe20002000000 */
[-CC-:B------:R-:W-:Y:S01]  /*f290*/  FFMA.FTZ R12, R93, R34.reuse, -R30.reuse ;  /* 0x000000225d0c7223 */ /* 0x180fe2000001081e */
[----:B------:R-:W-:Y:S01]  /*f2a0*/  ISETP.GT.AND P4, PT, R105, 0x21, PT ;  /* 0x000000216900780c */ /* 0x000fe20003f84270 */
[----:B------:R-:W-:Y:S01]  /*f2b0*/  FFMA.FTZ R167, R61, R34, -R30 ;  /* 0x000000223da77223 */ /* 0x000fe2000001081e */
[----:B------:R-:W-:Y:S01]  /*f2c0*/  FMNMX.FTZ R38, R73, R38, !PT ;  /* 0x0000002649267209 */ /* 0x000fe20007810000 */
[----:B------:R-:W-:Y:S01]  /*f2d0*/  @P2 IMAD.HI.U32 R51, R191, R52, RZ ;  /* 0x00000034bf332227 */ /* 0x000fe200078e00ff */
[----:B------:R-:W-:Y:S01]  /*f2e0*/  CS2R R112, SRZ ;  /* 0x0000000000707805 */ /* 0x000fe2000001ff00 */
[----:B------:R-:W-:Y:S01]  /*f2f0*/  MUFU.TANH R25, R25 ;  /* 0x0000001900197308 */ /* 0x000fe20000002400 */
[----:B------:R-:W-:-:S02]  /*f300*/  FMNMX.FTZ R38, R79, R38, !PT ;  /* 0x000000264f267209 */ /* 0x000fc40007810000 */
[----:B------:R-:W-:Y:S02]  /*f310*/  CS2R R108, SRZ ;  /* 0x00000000006c7805 */ /* 0x000fe4000001ff00 */
[----:B------:R-:W-:Y:S02]  /*f320*/  CS2R R106, SRZ ;  /* 0x00000000006a7805 */ /* 0x000fe4000001ff00 */
[----:B------:R-:W-:Y:S02]  /*f330*/  CS2R R102, SRZ ;  /* 0x0000000000667805 */ /* 0x000fe4000001ff00 */
[----:B------:R-:W-:Y:S01]  /*f340*/  CS2R R88, SRZ ;  /* 0x0000000000587805 */ /* 0x000fe2000001ff00 */
[----:B------:R0:W-:Y:S01]  /*f350*/  MUFU.TANH R48, R81 ;  /* 0x0000005100307308 */ /* 0x0001e20000002400 */
[----:B-1----:R-:W-:Y:S02]  /*f360*/  FSEL R87, R21, -INF , P3 ;  /* 0xff80000015577808 */ /* 0x002fe40001800000 */
[----:B------:R-:W-:-:S05]  /*f370*/  ISETP.GT.AND P3, PT, R105, 0x38, PT ;  /* 0x000000386900780c */ /* 0x000fca0003f64270 */
[----:B------:R-:W1:Y:S01]  /*f380*/  MUFU.TANH R24, R24 ;  /* 0x0000001800187308 */ /* 0x000e620000002400 */
[----:B0-----:R-:W-:Y:S02]  /*f390*/  FSEL R81, R15, -INF , P4 ;  /* 0xff8000000f517808 */ /* 0x001fe40002000000 */
[----:B------:R-:W-:Y:S02]  /*f3a0*/  ISETP.GT.AND P4, PT, R105, 0x29, PT ;  /* 0x000000296900780c */ /* 0x000fe40003f84270 */
[----:B------:R-:W-:-:S03]  /*f3b0*/  FMNMX.FTZ R38, R81, R38, !PT ;  /* 0x0000002651267209 */ /* 0x000fc60007810000 */
[----:B------:R-:W0:Y:S01]  /*f3c0*/  MUFU.TANH R28, R28 ;  /* 0x0000001c001c7308 */ /* 0x000e220000002400 */
[----:B------:R-:W-:-:S07]  /*f3d0*/  FMNMX.FTZ R38, R83, R38, !PT ;  /* 0x0000002653267209 */ /* 0x000fce0007810000 */
[----:B------:R2:W-:Y:S01]  /*f3e0*/  MUFU.TANH R50, R85 ;  /* 0x0000005500327308 */ /* 0x0005e20000002400 */
[----:B-1----:R-:W-:Y:S01]  /*f3f0*/  FSEL R97, R24, -INF , P3 ;  /* 0xff80000018617808 */ /* 0x002fe20001800000 */
[----:B------:R-:W-:Y:S01]  /*f400*/  FFMA.FTZ R24, R39, R34, -R30 ;  /* 0x0000002227187223 */ /* 0x000fe2000001081e */
[----:B------:R-:W-:-:S05]  /*f410*/  ISETP.GT.AND P3, PT, R105, 0x40, PT ;  /* 0x000000406900780c */ /* 0x000fca0003f64270 */
[----:B------:R-:W1:Y:S01]  /*f420*/  MUFU.TANH R29, R29 ;  /* 0x0000001d001d7308 */ /* 0x000e620000002400 */
[----:B--2---:R-:W-:Y:S01]  /*f430*/  FSEL R85, R20, -INF , P4 ;  /* 0xff80000014557808 */ /* 0x004fe20002000000 */
[----:B------:R-:W-:Y:S01]  /*f440*/  FFMA.FTZ R20, R67, R34, -R30 ;  /* 0x0000002243147223 */ /* 0x000fe2000001081e */
[----:B------:R-:W-:Y:S02]  /*f450*/  ISETP.GT.AND P4, PT, R105, 0x31, PT ;  /* 0x000000316900780c */ /* 0x000fe40003f84270 */
[----:B------:R-:W-:Y:S02]  /*f460*/  FMNMX.FTZ R38, R85, R38, !PT ;  /* 0x0000002655267209 */ /* 0x000fe40007810000 */
[----:B------:R-:W-:Y:S01]  /*f470*/  FSEL R95, R25, -INF , P4 ;  /* 0xff800000195f7808 */ /* 0x000fe20002000000 */
[----:B------:R-:W2:Y:S01]  /*f480*/  MUFU.TANH R32, R32 ;  /* 0x0000002000207308 */ /* 0x000ea20000002400 */
[----:B------:R-:W-:Y:S02]  /*f490*/  FMNMX.FTZ R38, R87, R38, !PT ;  /* 0x0000002657267209 */ /* 0x000fe40007810000 */
[----:B------:R-:W-:-:S02]  /*f4a0*/  ISETP.GT.AND P4, PT, R105, 0x39, PT ;  /* 0x000000396900780c */ /* 0x000fc40003f84270 */
[----:B------:R-:W-:Y:S02]  /*f4b0*/  FMNMX.FTZ R38, R95, R38, !PT ;  /* 0x000000265f267209 */ /* 0x000fe40007810000 */
[----:B0-----:R-:W-:Y:S01]  /*f4c0*/  FSEL R99, R28, -INF , P4 ;  /* 0xff8000001c637808 */ /* 0x001fe20002000000 */
[----:B------:R-:W0:Y:S01]  /*f4d0*/  MUFU.TANH R60, R60 ;  /* 0x0000003c003c7308 */ /* 0x000e220000002400 */
[----:B------:R-:W-:Y:S01]  /*f4e0*/  FMNMX.FTZ R38, R97, R38, !PT ;  /* 0x0000002661267209 */ /* 0x000fe20007810000 */
[----:B------:R-:W-:Y:S01]  /*f4f0*/  FFMA.FTZ R28, R31, R34, -R30 ;  /* 0x000000221f1c7223 */ /* 0x000fe2000001081e */
[----:B------:R-:W-:Y:S02]  /*f500*/  ISETP.GT.AND P4, PT, R105, 0x41, PT ;  /* 0x000000416900780c */ /* 0x000fe40003f84270 */
[----:B-1----:R-:W-:Y:S02]  /*f510*/  FSEL R101, R29, -INF , P3 ;  /* 0xff8000001d657808 */ /* 0x002fe40001800000 */
[----:B------:R-:W-:Y:S01]  /*f520*/  FMNMX.FTZ R38, R99, R38, !PT ;  /* 0x0000002663267209 */ /* 0x000fe20007810000 */
[----:B------:R-:W1:Y:S01]  /*f530*/  MUFU.TANH R64, R64 ;  /* 0x0000004000407308 */ /* 0x000e620000002400 */
[----:B------:R-:W-:-:S02]  /*f540*/  ISETP.GT.AND P3, PT, R105, 0x48, PT ;  /* 0x000000486900780c */ /* 0x000fc40003f64270 */
[----:B--2---:R-:W-:Y:S01]  /*f550*/  FSEL R93, R32, -INF , P4 ;  /* 0xff800000205d7808 */ /* 0x004fe20002000000 */
[----:B------:R-:W-:Y:S01]  /*f560*/  FFMA.FTZ R32, R35, R34, -R30 ;  /* 0x0000002223207223 */ /* 0x000fe2000001081e */
[----:B------:R-:W-:Y:S02]  /*f570*/  FMNMX.FTZ R38, R101, R38, !PT ;  /* 0x0000002665267209 */ /* 0x000fe40007810000 */
[----:B------:R-:W-:Y:S01]  /*f580*/  ISETP.GT.AND P4, PT, R105, 0x49, PT ;  /* 0x000000496900780c */ /* 0x000fe20003f84270 */
[----:B------:R-:W2:Y:S01]  /*f590*/  MUFU.TANH R68, R68 ;  /* 0x0000004400447308 */ /* 0x000ea20000002400 */
[----:B0-----:R-:W-:Y:S02]  /*f5a0*/  FSEL R91, R60, -INF , P3 ;  /* 0xff8000003c5b7808 */ /* 0x001fe40001800000 */
[----:B------:R-:W-:Y:S02]  /*f5b0*/  FMNMX.FTZ R38, R93, R38, !PT ;  /* 0x000000265d267209 */ /* 0x000fe40007810000 */
[----:B------:R-:W-:-:S02]  /*f5c0*/  ISETP.GT.AND P3, PT, R105, 0x50, PT ;  /* 0x000000506900780c */ /* 0x000fc40003f64270 */
[----:B------:R-:W-:Y:S01]  /*f5d0*/  FSEL R75, R40, -INF , P4 ;  /* 0xff800000284b7808 */ /* 0x000fe20002000000 */
        /* <DEDUP_REMOVED lines=8> */
[----:B------:R-:W-:Y:S02]  /*f660*/  FSEL R13, R42, -INF , P4 ;  /* 0xff8000002a0d7808 */ /* 0x000fe40002000000 */
[----:B------:R-:W-:Y:S02]  /*f670*/  FMNMX.FTZ R38, R29, R38, !PT ;  /* 0x000000261d267209 */ /* 0x000fe40007810000 */
[----:B------:R-:W-:Y:S01]  /*f680*/  ISETP.GT.AND P4, PT, R105, 0x59, PT ;  /* 0x000000596900780c */ /* 0x000fe20003f84270 */
[----:B------:R-:W3:Y:S01]  /*f690*/  MUFU.TANH R77, R77 ;  /* 0x0000004d004d7308 */ /* 0x000ee20000002400 */
[----:B--2---:R-:W-:Y:S02]  /*f6a0*/  FSEL R15, R68, -INF , P3 ;  /* 0xff800000440f7808 */ /* 0x004fe40001800000 */
[----:B------:R-:W-:Y:S02]  /*f6b0*/  FMNMX.FTZ R38, R13, R38, !PT ;  /* 0x000000260d267209 */ /* 0x000fe40007810000 */
[----:B------:R-:W-:-:S02]  /*f6c0*/  ISETP.GT.AND P3, PT, R105, 0x60, PT ;  /* 0x000000606900780c */ /* 0x000fc40003f64270 */
[----:B------:R-:W-:Y:S01]  /*f6d0*/  FSEL R25, R44, -INF , P4 ;  /* 0xff8000002c197808 */ /* 0x000fe20002000000 */
[----:B------:R-:W2:Y:S01]  /*f6e0*/  MUFU.TANH R80, R80 ;  /* 0x0000005000507308 */ /* 0x000ea20000002400 */
[----:B------:R-:W-:Y:S01]  /*f6f0*/  FMNMX.FTZ R38, R15, R38, !PT ;  /* 0x000000260f267209 */ /* 0x000fe20007810000 */
[----:B------:R-:W-:Y:S01]  /*f700*/  FFMA.FTZ R44, R55, R34, -R30 ;  /* 0x00000022372c7223 */ /* 0x000fe2000001081e */
[----:B------:R-:W-:Y:S02]  /*f710*/  ISETP.GT.AND P4, PT, R105, 0x61, PT ;  /* 0x000000616900780c */ /* 0x000fe40003f84270 */
[----:B0-----:R-:W-:Y:S02]  /*f720*/  FSEL R21, R72, -INF , P3 ;  /* 0xff80000048157808 */ /* 0x001fe40001800000 */
[----:B------:R-:W-:Y:S01]  /*f730*/  FMNMX.FTZ R38, R25, R38, !PT ;  /* 0x0000002619267209 */ /* 0x000fe20007810000 */
[----:B------:R-:W0:Y:S01]  /*f740*/  MUFU.TANH R84, R84 ;  /* 0x0000005400547308 */ /* 0x000e220000002400 */
[----:B------:R-:W-:-:S02]  /*f750*/  ISETP.GT.AND P3, PT, R105, 0x68, PT ;  /* 0x000000686900780c */ /* 0x000fc40003f64270 */
[----:B------:R-:W-:Y:S02]  /*f760*/  FSEL R53, R46, -INF , P4 ;  /* 0xff8000002e357808 */ /* 0x000fe40002000000 */
[----:B------:R-:W-:Y:S02]  /*f770*/  FMNMX.FTZ R38, R21, R38, !PT ;  /* 0x0000002615267209 */ /* 0x000fe40007810000 */
[----:B------:R-:W-:Y:S01]  /*f780*/  ISETP.GT.AND P4, PT, R105, 0x69, PT ;  /* 0x000000696900780c */ /* 0x000fe20003f84270 */
[----:B------:R-:W-:Y:S01]  /*f790*/  MUFU.EX2 R181, R181 ;  /* 0x000000b500b57308 */ /* 0x000fe20000000800 */
[----:B-1----:R-:W-:Y:S02]  /*f7a0*/  FSEL R67, R76, -INF , P3 ;  /* 0xff8000004c437808 */ /* 0x002fe40001800000 */
[----:B------:R-:W-:Y:S02]  /*f7b0*/  FMNMX.FTZ R38, R53, R38, !PT ;  /* 0x0000002635267209 */ /* 0x000fe40007810000 */
[----:B------:R-:W-:-:S02]  /*f7c0*/  ISETP.GT.AND P3, PT, R105, 0x70, PT ;  /* 0x000000706900780c */ /* 0x000fc40003f64270 */
[----:B---3--:R-:W-:Y:S01]  /*f7d0*/  FSEL R39, R77, -INF , P4 ;  /* 0xff8000004d277808 */ /* 0x008fe20002000000 */
[----:B------:R1:W3:Y:S01]  /*f7e0*/  MUFU.EX2 R26, R111 ;  /* 0x0000006f001a7308 */ /* 0x0002e20000000800 */
[----:B------:R-:W-:Y:S02]  /*f7f0*/  FMNMX.FTZ R38, R67, R38, !PT ;  /* 0x0000002643267209 */ /* 0x000fe40007810000 */
[----:B------:R-:W-:Y:S02]  /*f800*/  ISETP.GT.AND P4, PT, R105, 0x71, PT ;  /* 0x000000716900780c */ /* 0x000fe40003f84270 */
[----:B--2---:R-:W-:Y:S02]  /*f810*/  FSEL R71, R80, -INF , P3 ;  /* 0xff80000050477808 */ /* 0x004fe40001800000 */
[----:B------:R-:W-:Y:S01]  /*f820*/  FMNMX.FTZ R38, R39, R38, !PT ;  /* 0x0000002627267209 */ /* 0x000fe20007810000 */
[----:B------:R-:W2:Y:S01]  /*f830*/  MUFU.EX2 R183, R183 ;  /* 0x000000b700b77308 */ /* 0x000ea20000000800 */
[----:B------:R-:W-:-:S02]  /*f840*/  ISETP.GT.AND P3, PT, R105, 0x78, PT ;  /* 0x000000786900780c */ /* 0x000fc40003f64270 */
[----:B-1----:R-:W-:Y:S02]  /*f850*/  CS2R R110, SRZ ;  /* 0x00000000006e7805 */ /* 0x002fe4000001ff00 */
[----:B------:R-:W-:Y:S02]  /*f860*/  FSEL R33, R48, -INF , P4 ;  /* 0xff80000030217808 */ /* 0x000fe40002000000 */
[----:B------:R-:W-:Y:S02]  /*f870*/  FMNMX.FTZ R38, R71, R38, !PT ;  /* 0x0000002647267209 */ /* 0x000fe40007810000 */
[----:B------:R-:W-:Y:S01]  /*f880*/  ISETP.GT.AND P4, PT, R105, 0x79, PT ;  /* 0x000000796900780c */ /* 0x000fe20003f84270 */
[----:B------:R-:W1:Y:S01]  /*f890*/  MUFU.EX2 R6, R6 ;  /* 0x0000000600067308 */ /* 0x000e620000000800 */
[----:B0-----:R-:W-:Y:S02]  /*f8a0*/  FSEL R77, R84, -INF , P3 ;  /* 0xff800000544d7808 */ /* 0x001fe40001800000 */
[----:B------:R-:W-:-:S02]  /*f8b0*/  CS2R R104, SRZ ;  /* 0x0000000000687805 */ /* 0x000fc4000001ff00 */
[----:B------:R-:W-:Y:S02]  /*f8c0*/  FMNMX.FTZ R38, R33, R38, !PT ;  /* 0x0000002621267209 */ /* 0x000fe40007810000 */
[----:B------:R-:W-:Y:S02]  /*f8d0*/  FSEL R31, R50, -INF , P4 ;  /* 0xff800000321f7808 */ /* 0x000fe40002000000 */
[----:B------:R-:W-:Y:S01]  /*f8e0*/  FMNMX.FTZ R38, R77, R38, !PT ;  /* 0x000000264d267209 */ /* 0x000fe20007810000 */
[----:B------:R-:W0:Y:S03]  /*f8f0*/  MUFU.EX2 R177, R177 ;  /* 0x000000b100b17308 */ /* 0x000e260000000800 */
[----:B------:R-:W-:Y:S01]  /*f900*/  FMNMX.FTZ R27, R31, R38, !PT ;  /* 0x000000261f1b7209 */ /* 0x000fe20007810000 */
[----:B------:R-:W-:-:S04]  /*f910*/  FFMA.FTZ R38, R41, R34, -R30 ;  /* 0x0000002229267223 */ /* 0x000fc8000001081e */
[----:B------:R-:W4:Y:S01]  /*f920*/  SHFL.BFLY PT, R42, R27, 0x2, 0x1f ;  /* 0x0c401f001b2a7f89 */ /* 0x000f2200000e0000 */
[----:B------:R-:W0:Y:S08]  /*f930*/  MUFU.EX2 R8, R8 ;  /* 0x0000000800087308 */ /* 0x000e300000000800 */
[----:B------:R-:W0:Y:S08]  /*f940*/  MUFU.EX2 R179, R179 ;  /* 0x000000b300b37308 */ /* 0x000e300000000800 */
[----:B------:R-:W0:Y:S01]  /*f950*/  MUFU.EX2 R10, R10 ;  /* 0x0000000a000a7308 */ /* 0x000e220000000800 */
[----:B----4-:R-:W-:-:S07]  /*f960*/  FMNMX.FTZ R37, R27, R42, !PT ;  /* 0x0000002a1b257209 */ /* 0x010fce0007810000 */
[----:B------:R-:W4:Y:S01]  /*f970*/  MUFU.EX2 R173, R173 ;  /* 0x000000ad00ad7308 */ /* 0x000f220000000800 */
[-CC-:B------:R-:W-:Y:S01]  /*f980*/  FFMA.FTZ R42, R49, R34.reuse, -R30.reuse ;  /* 0x00000022312a7223 */ /* 0x180fe2000001081e */
[----:B------:R-:W-:Y:S01]  /*f990*/  FFMA.FTZ R30, R63, R34, -R30 ;  /* 0x000000223f1e7223 */ /* 0x000fe2000001081e */
[----:B------:R-:W3:Y:S05]  /*f9a0*/  SHFL.BFLY PT, R46, R37, 0x1, 0x1f ;  /* 0x0c201f00252e7f89 */ /* 0x000eea00000e0000 */
[----:B------:R-:W-:Y:S08]  /*f9b0*/  MUFU.EX2 R12, R12 ;  /* 0x0000000c000c7308 */ /* 0x000ff00000000800 */
[----:B------:R-:W-:Y:S08]  /*f9c0*/  MUFU.EX2 R175, R175 ;  /* 0x000000af00af7308 */ /* 0x000ff00000000800 */
[----:B------:R-:W-:Y:S01]  /*f9d0*/  MUFU.EX2 R14, R14 ;  /* 0x0000000e000e7308 */ /* 0x000fe20000000800 */
[----:B---3--:R-:W-:-:S04]  /*f9e0*/  FMNMX.FTZ R35, R37, R46, !PT ;  /* 0x0000002e25237209 */ /* 0x008fc80007810000 */
        /* <DEDUP_REMOVED lines=15> */
[----:B-1----:R-:W-:Y:S01]  /*fae0*/  FADD.FTZ R36, R6, R45 ;  /* 0x0000002d06247221 */ /* 0x002fe20000010000 */
[-CC-:B------:R-:W-:Y:S01]  /*faf0*/  FFMA.FTZ R9, R73, R34.reuse, -R48.reuse ;  /* 0x0000002249097223 */ /* 0x180fe20000010830 */
[-CC-:B------:R-:W-:Y:S01]  /*fb00*/  FFMA.FTZ R172, R79, R34.reuse, -R48.reuse ;  /* 0x000000224fac7223 */ /* 0x180fe20000010830 */
[-C--:B------:R-:W-:Y:S01]  /*fb10*/  FFMA.FTZ R11, R81, R34.reuse, -R48 ;  /* 0x00000022510b7223 */ /* 0x080fe20000010830 */
[----:B0-----:R-:W-:Y:S01]  /*fb20*/  FADD.FTZ R47, R177, R36 ;  /* 0x00000024b12f7221 */ /* 0x001fe20000010000 */
[----:B------:R-:W0:Y:S01]  /*fb30*/  MUFU.EX2 R27, R27 ;  /* 0x0000001b001b7308 */ /* 0x000e220000000800 */
[-CC-:B------:R-:W-:Y:S01]  /*fb40*/  FFMA.FTZ R174, R83, R34.reuse, -R48.reuse ;  /* 0x0000002253ae7223 */ /* 0x180fe20000010830 */
[-CC-:B------:R-:W-:Y:S01]  /*fb50*/  FFMA.FTZ R37, R85, R34.reuse, -R48.reuse ;  /* 0x0000002255257223 */ /* 0x180fe20000010830 */
[----:B------:R-:W-:Y:S01]  /*fb60*/  FADD.FTZ R36, R8, R47 ;  /* 0x0000002f08247221 */ /* 0x000fe20000010000 */
[-CC-:B------:R-:W-:Y:S01]  /*fb70*/  FFMA.FTZ R168, R87, R34.reuse, -R48.reuse ;  /* 0x0000002257a87223 */ /* 0x180fe20000010830 */
[-CC-:B------:R-:W-:Y:S01]  /*fb80*/  FFMA.FTZ R41, R95, R34.reuse, -R48.reuse ;  /* 0x000000225f297223 */ /* 0x180fe20000010830 */
[-C--:B------:R-:W-:Y:S01]  /*fb90*/  FFMA.FTZ R170, R97, R34.reuse, -R48 ;  /* 0x0000002261aa7223 */ /* 0x080fe20000010830 */
[----:B------:R-:W-:Y:S01]  /*fba0*/  FADD.FTZ R49, R179, R36 ;  /* 0x00000024b3317221 */ /* 0x000fe20000010000 */
[----:B------:R-:W1:Y:S01]  /*fbb0*/  MUFU.EX2 R182, R182 ;  /* 0x000000b600b67308 */ /* 0x000e620000000800 */
[-CC-:B------:R-:W-:Y:S01]  /*fbc0*/  FFMA.FTZ R43, R99, R34.reuse, -R48.reuse ;  /* 0x00000022632b7223 */ /* 0x180fe20000010830 */
[-CC-:B------:R-:W-:Y:S01]  /*fbd0*/  FFMA.FTZ R13, R13, R34.reuse, -R48.reuse ;  /* 0x000000220d0d7223 */ /* 0x180fe20000010830 */
[----:B------:R-:W-:Y:S01]  /*fbe0*/  FADD.FTZ R50, R10, R49 ;  /* 0x000000310a327221 */ /* 0x000fe20000010000 */
[-CC-:B------:R-:W-:Y:S01]  /*fbf0*/  FFMA.FTZ R152, R101, R34.reuse, -R48.reuse ;  /* 0x0000002265987223 */ /* 0x180fe20000010830 */
[-CC-:B------:R-:W-:Y:S01]  /*fc00*/  FFMA.FTZ R45, R93, R34.reuse, -R48.reuse ;  /* 0x000000225d2d7223 */ /* 0x180fe20000010830 */
[-C--:B------:R-:W-:Y:S01]  /*fc10*/  FFMA.FTZ R154, R91, R34.reuse, -R48 ;  /* 0x000000225b9a7223 */ /* 0x080fe20000010830 */
[----:B----4-:R-:W-:Y:S01]  /*fc20*/  FADD.FTZ R49, R173, R50 ;  /* 0x00000032ad317221 */ /* 0x010fe20000010000 */
[----:B------:R-:W2:Y:S01]  /*fc30*/  MUFU.EX2 R3, R3 ;  /* 0x0000000300037308 */ /* 0x000ea20000000800 */
[----:B0-----:R-:W-:Y:S01]  /*fc40*/  FADD.FTZ R47, R180, R27 ;  /* 0x0000001bb42f7221 */ /* 0x001fe20000010000 */
[-CC-:B------:R-:W-:Y:S01]  /*fc50*/  FFMA.FTZ R75, R75, R34.reuse, -R48.reuse ;  /* 0x000000224b4b7223 */ /* 0x180fe20000010830 */
[-CC-:B------:R-:W-:Y:S01]  /*fc60*/  FFMA.FTZ R25, R25, R34.reuse, -R48.reuse ;  /* 0x0000002219197223 */ /* 0x180fe20000010830 */
[-CC-:B------:R-:W-:Y:S01]  /*fc70*/  FFMA.FTZ R29, R29, R34.reuse, -R48.reuse ;  /* 0x000000221d1d7223 */ /* 0x180fe20000010830 */
[-CC-:B------:R-:W-:Y:S01]  /*fc80*/  FFMA.FTZ R15, R15, R34.reuse, -R48.reuse ;  /* 0x000000220f0f7223 */ /* 0x180fe20000010830 */
[----:B------:R-:W-:Y:S01]  /*fc90*/  F2FP.F16.F32.PACK_AB R183, R6, R183 ;  /* 0x000000b706b7723e */ /* 0x000fe200000000ff */
[-CC-:B------:R-:W-:Y:S01]  /*fca0*/  FFMA.FTZ R21, R21, R34.reuse, -R48.reuse ;  /* 0x0000002215157223 */ /* 0x180fe20000010830 */
[----:B------:R-:W0:Y:S01]  /*fcb0*/  MUFU.EX2 R176, R176 ;  /* 0x000000b000b07308 */ /* 0x000e220000000800 */
[----:B-1----:R-:W-:Y:S01]  /*fcc0*/  FADD.FTZ R36, R182, R47 ;  /* 0x0000002fb6247221 */ /* 0x002fe20000010000 */
[-CC-:B------:R-:W-:Y:S01]  /*fcd0*/  FFMA.FTZ R53, R53, R34.reuse, -R48.reuse ;  /* 0x0000002235357223 */ /* 0x180fe20000010830 */
[--C-:B------:R-:W-:Y:S01]  /*fce0*/  FFMA.FTZ R67, R67, R34, -R48.reuse ;  /* 0x0000002243437223 */ /* 0x100fe20000010830 */
[----:B------:R-:W-:Y:S01]  /*fcf0*/  IMAD.MOV.U32 R50, RZ, RZ, R191 ;  /* 0x000000ffff327224 */ /* 0x000fe200078e00bf */
[----:B------:R-:W-:Y:S01]  /*fd00*/  @P2 SHF.R.U32.HI R50, RZ, R54, R51 ;  /* 0x00000036ff322219 */ /* 0x000fe20000011633 */
[-CC-:B------:R-:W-:Y:S01]  /*fd10*/  FFMA.FTZ R39, R39, R34.reuse, -R48.reuse ;  /* 0x0000002227277223 */ /* 0x180fe20000010830 */
[-C--:B------:R-:W-:Y:S01]  /*fd20*/  FFMA.FTZ R71, R71, R34.reuse, -R48 ;  /* 0x0000002247477223 */ /* 0x080fe20000010830 */
[----:B------:R-:W1:Y:S01]  /*fd30*/  MUFU.EX2 R5, R5 ;  /* 0x0000000500057308 */ /* 0x000e620000000800 */
[----:B--2---:R-:W-:Y:S01]  /*fd40*/  FADD.FTZ R47, R3, R36 ;  /* 0x00000024032f7221 */ /* 0x004fe20000010000 */
[----:B------:R-:W-:Y:S01]  /*fd50*/  FADD.FTZ R36, R12, R49 ;  /* 0x000000310c247221 */ /* 0x000fe20000010000 */
[----:B------:R-:W-:Y:S01]  /*fd60*/  IADD3 R50, R50, R193, -R192 ;  /* 0x000000c132327210 */ /* 0x000fe20007ffe8c0 */
[-CC-:B------:R-:W-:Y:S01]  /*fd70*/  FFMA.FTZ R33, R33, R34.reuse, -R48.reuse ;  /* 0x0000002221217223 */ /* 0x180fe20000010830 */
[-C--:B------:R-:W-:Y:S01]  /*fd80*/  FFMA.FTZ R77, R77, R34.reuse, -R48 ;  /* 0x000000224d4d7223 */ /* 0x080fe20000010830 */
[----:B------:R-:W-:Y:S01]  /*fd90*/  FADD.FTZ R49, R175, R36 ;  /* 0x00000024af317221 */ /* 0x000fe20000010000 */
[----:B------:R-:W-:Y:S01]  /*fda0*/  SHF.R.S32.HI R51, RZ, 0x1f, R50 ;  /* 0x0000001fff337819 */ /* 0x000fe20000011432 */
[----:B------:R-:W2:Y:S01]  /*fdb0*/  MUFU.EX2 R178, R178 ;  /* 0x000000b200b27308 */ /* 0x000ea20000000800 */
[----:B0-----:R-:W-:Y:S01]  /*fdc0*/  FADD.FTZ R0, R176, R47 ;  /* 0x0000002fb0007221 */ /* 0x001fe20000010000 */
[----:B------:R-:W-:Y:S01]  /*fdd0*/  FADD.FTZ R36, R14, R49 ;  /* 0x000000310e247221 */ /* 0x000fe20000010000 */
[----:B------:R-:W-:Y:S01]  /*fde0*/  FFMA.FTZ R31, R31, R34, -R48 ;  /* 0x000000221f1f7223 */ /* 0x000fe20000010830 */
[----:B------:R-:W-:-:S02]  /*fdf0*/  F2FP.F16.F32.PACK_AB R173, R12, R173 ;  /* 0x000000ad0cad723e */ /* 0x000fc400000000ff */
[----:B------:R-:W-:Y:S01]  /*fe00*/  CS2R R100, SRZ ;  /* 0x0000000000647805 */ /* 0x000fe2000001ff00 */
[----:B------:R-:W-:Y:S01]  /*fe10*/  FADD.FTZ R49, R169, R36 ;  /* 0x00000024a9317221 */ /* 0x000fe20000010000 */
[----:B------:R-:W-:Y:S01]  /*fe20*/  IADD3 R12, R129, -0x2, RZ ;  /* 0xfffffffe810c7810 */ /* 0x000fe20007ffe0ff */
[----:B------:R-:W0:Y:S01]  /*fe30*/  MUFU.EX2 R9, R9 ;  /* 0x0000000900097308 */ /* 0x000e220000000800 */
[C---:B-1----:R-:W-:Y:S01]  /*fe40*/  FADD.FTZ R47, R5.reuse, R0 ;  /* 0x00000000052f7221 */ /* 0x042fe20000010000 */
[----:B------:R-:W-:Y:S01]  /*fe50*/  FADD.FTZ R36, R20, R49 ;  /* 0x0000003114247221 */ /* 0x000fe20000010000 */
[----:B------:R-:W-:Y:S02]  /*fe60*/  F2FP.F16.F32.PACK_AB R176, R5, R176 ;  /* 0x000000b005b0723e */ /* 0x000fe400000000ff */
[----:B------:R-:W-:Y:S02]  /*fe70*/  CS2R R128, SRZ ;  /* 0x0000000000807805 */ /* 0x000fe4000001ff00 */
[----:B------:R-:W-:-:S02]  /*fe80*/  F2FP.F16.F32.PACK_AB R182, R3, R182 ;  /* 0x000000b603b6723e */ /* 0x000fc400000000ff */
[----:B------:R-:W-:Y:S02]  /*fe90*/  CS2R R98, SRZ ;  /* 0x0000000000627805 */ /* 0x000fe4000001ff00 */
[----:B------:R-:W-:Y:S01]  /*fea0*/  F2FP.F16.F32.PACK_AB R181, R26, R181 ;  /* 0x000000b51ab5723e */ /* 0x000fe200000000ff */
[----:B------:R-:W1:Y:S01]  /*feb0*/  MUFU.EX2 R172, R172 ;  /* 0x000000ac00ac7308 */ /* 0x000e620000000800 */
[----:B--2---:R-:W-:Y:S01]  /*fec0*/  FADD.FTZ R0, R178, R47 ;  /* 0x0000002fb2007221 */ /* 0x004fe20000010000 */
[----:B------:R-:W-:Y:S02]  /*fed0*/  F2FP.F16.F32.PACK_AB R177, R8, R177 ;  /* 0x000000b108b1723e */ /* 0x000fe400000000ff */
[----:B------:R-:W-:Y:S02]  /*fee0*/  CS2R R96, SRZ ;  /* 0x0000000000607805 */ /* 0x000fe4000001ff00 */
[----:B------:R-:W-:Y:S02]  /*fef0*/  F2FP.F16.F32.PACK_AB R179, R10, R179 ;  /* 0x000000b30ab3723e */ /* 0x000fe400000000ff */
[----:B------:R-:W-:-:S02]  /*ff00*/  CS2R R94, SRZ ;  /* 0x00000000005e7805 */ /* 0x000fc4000001ff00 */
[----:B------:R-:W-:Y:S02]  /*ff10*/  F2FP.F16.F32.PACK_AB R175, R14, R175 ;  /* 0x000000af0eaf723e */ /* 0x000fe400000000ff */
[----:B------:R-:W-:Y:S01]  /*ff20*/  CS2R R92, SRZ ;  /* 0x00000000005c7805 */ /* 0x000fe2000001ff00 */
[----:B------:R-:W2:Y:S01]  /*ff30*/  MUFU.EX2 R171, R171 ;  /* 0x000000ab00ab7308 */ /* 0x000ea20000000800 */
[----:B0-----:R-:W-:Y:S01]  /*ff40*/  FADD.FTZ R47, R9, R0 ;  /* 0x00000000092f7221 */ /* 0x001fe20000010000 */
[----:B------:R-:W-:Y:S02]  /*ff50*/  F2FP.F16.F32.PACK_AB R169, R20, R169 ;  /* 0x000000a914a9723e */ /* 0x000fe400000000ff */
[----:B------:R-:W-:Y:S02]  /*ff60*/  CS2R R90, SRZ ;  /* 0x00000000005a7805 */ /* 0x000fe4000001ff00 */
[----:B------:R-:W-:Y:S02]  /*ff70*/  F2FP.F16.F32.PACK_AB R180, R27, R180 ;  /* 0x000000b41bb4723e */ /* 0x000fe400000000ff */
[----:B------:R-:W-:Y:S01]  /*ff80*/  F2FP.F16.F32.PACK_AB R178, R9, R178 ;  /* 0x000000b209b2723e */ /* 0x000fe200000000ff */
        /* <DEDUP_REMOVED lines=14> */
[----:B------:R-:W-:Y:S01]  /*10070*/  MUFU.EX2 R168, R168 ;  /* 0x000000a800a87308 */ /* 0x000fe20000000800 */
[----:B-1----:R-:W-:-:S07]  /*10080*/  F2FP.F16.F32.PACK_AB R174, R37, R174 ;  /* 0x000000ae25ae723e */ /* 0x002fce00000000ff */
[----:B------:R-:W0:Y:S01]  /*10090*/  MUFU.EX2 R155, R155 ;  /* 0x0000009b009b7308 */ /* 0x000e220000000800 */
[C---:B--2---:R-:W-:Y:S01]  /*100a0*/  FADD.FTZ R36, R28.reuse, R47 ;  /* 0x0000002f1c247221 */ /* 0x044fe20000010000 */
[----:B------:R-:W-:-:S06]  /*100b0*/  F2FP.F16.F32.PACK_AB R153, R28, R153 ;  /* 0x000000991c99723e */ /* 0x000fcc00000000ff */
[----:B------:R-:W-:Y:S08]  /*100c0*/  MUFU.EX2 R41, R41 ;  /* 0x0000002900297308 */ /* 0x000ff00000000800 */
[----:B------:R-:W1:Y:S01]  /*100d0*/  MUFU.EX2 R32, R32 ;  /* 0x0000002000207308 */ /* 0x000e620000000800 */
[----:B0-----:R-:W-:-:S07]  /*100e0*/  FADD.FTZ R47, R155, R36 ;  /* 0x000000249b2f7221 */ /* 0x001fce0000010000 */
[----:B------:R-:W-:Y:S08]  /*100f0*/  MUFU.EX2 R170, R170 ;  /* 0x000000aa00aa7308 */ /* 0x000ff00000000800 */
[----:B------:R-:W0:Y:S01]  /*10100*/  MUFU.EX2 R157, R157 ;  /* 0x0000009d009d7308 */ /* 0x000e220000000800 */
[C---:B-1----:R-:W-:Y:S01]  /*10110*/  FADD.FTZ R36, R32.reuse, R47 ;  /* 0x0000002f20247221 */ /* 0x042fe20000010000 */
[----:B------:R-:W-:-:S06]  /*10120*/  F2FP.F16.F32.PACK_AB R155, R32, R155 ;  /* 0x0000009b209b723e */ /* 0x000fcc00000000ff */
[----:B------:R-:W-:Y:S08]  /*10130*/  MUFU.EX2 R43, R43 ;  /* 0x0000002b002b7308 */ /* 0x000ff00000000800 */
[----:B------:R1:W-:Y:S01]  /*10140*/  MUFU.EX2 R156, R13 ;  /* 0x0000000d009c7308 */ /* 0x0003e20000000800 */
[----:B0-----:R-:W-:-:S07]  /*10150*/  FADD.FTZ R47, R157, R36 ;  /* 0x000000249d2f7221 */ /* 0x001fce0000010000 */
[----:B------:R-:W0:Y:S01]  /*10160*/  MUFU.EX2 R38, R38 ;  /* 0x0000002600267308 */ /* 0x000e220000000800 */
[----:B-1----:R-:W-:-:S04]  /*10170*/  FADD.FTZ R13, R37, R0 ;  /* 0x00000000250d7221 */ /* 0x002fc80000010000 */
[----:B------:R-:W-:Y:S01]  /*10180*/  FADD.FTZ R0, R168, R13 ;  /* 0x0000000da8007221 */ /* 0x000fe20000010000 */
[C---:B------:R-:W-:Y:S02]  /*10190*/  F2FP.F16.F32.PACK_AB R168, R41.reuse, R168 ;  /* 0x000000a829a8723e */ /* 0x040fe400000000ff */
[----:B------:R-:W-:Y:S01]  /*101a0*/  MUFU.EX2 R152, R152 ;  /* 0x0000009800987308 */ /* 0x000fe20000000800 */
[----:B------:R-:W-:-:S04]  /*101b0*/  FADD.FTZ R13, R41, R0 ;  /* 0x00000000290d7221 */ /* 0x000fc80000010000 */
[----:B------:R-:W-:Y:S01]  /*101c0*/  FADD.FTZ R0, R170, R13 ;  /* 0x0000000daa007221 */ /* 0x000fe20000010000 */
[----:B------:R-:W-:Y:S02]  /*101d0*/  LEA.HI R13, R51, R50, RZ, 0x7 ;  /* 0x00000032330d7211 */ /* 0x000fe400078f38ff */
[----:B------:R-:W1:Y:S01]  /*101e0*/  MUFU.EX2 R159, R159 ;  /* 0x0000009f009f7308 */ /* 0x000e620000000800 */
[C---:B0-----:R-:W-:Y:S01]  /*101f0*/  FADD.FTZ R36, R38.reuse, R47 ;  /* 0x0000002f26247221 */ /* 0x041fe20000010000 */
[----:B------:R-:W-:Y:S02]  /*10200*/  SHF.R.S32.HI R5, RZ, 0x7, R13 ;  /* 0x00000007ff057819 */ /* 0x000fe4000001140d */
[----:B------:R-:W-:Y:S02]  /*10210*/  F2FP.F16.F32.PACK_AB R157, R38, R157 ;  /* 0x0000009d269d723e */ /* 0x000fe400000000ff */
[----:B------:R-:W-:Y:S02]  /*10220*/  VIMNMX R5, RZ, R5, !PT ;  /* 0x00000005ff057248 */ /* 0x000fe40007fe0100 */
[----:B------:R-:W-:Y:S01]  /*10230*/  MUFU.EX2 R45, R45 ;  /* 0x0000002d002d7308 */ /* 0x000fe20000000800 */
[----:B------:R-:W-:-:S02]  /*10240*/  F2FP.F16.F32.PACK_AB R170, R43, R170 ;  /* 0x000000aa2baa723e */ /* 0x000fc400000000ff */
[----:B------:R-:W-:-:S05]  /*10250*/  ISETP.GE.AND P3, PT, R12, R5, PT ;  /* 0x000000050c00720c */ /* 0x000fca0003f66270 */
[----:B------:R-:W0:Y:S01]  /*10260*/  MUFU.EX2 R40, R40 ;  /* 0x0000002800287308 */ /* 0x000e220000000800 */
[----:B-1----:R-:W-:-:S07]  /*10270*/  FADD.FTZ R47, R159, R36 ;  /* 0x000000249f2f7221 */ /* 0x002fce0000010000 */
[----:B------:R-:W1:Y:S08]  /*10280*/  MUFU.EX2 R154, R154 ;  /* 0x0000009a009a7308 */ /* 0x000e700000000800 */
[----:B------:R-:W2:Y:S01]  /*10290*/  MUFU.EX2 R161, R161 ;  /* 0x000000a100a17308 */ /* 0x000ea20000000800 */
[C---:B0-----:R-:W-:Y:S01]  /*102a0*/  FADD.FTZ R6, R40.reuse, R47 ;  /* 0x0000002f28067221 */ /* 0x041fe20000010000 */
[----:B------:R-:W-:-:S06]  /*102b0*/  F2FP.F16.F32.PACK_AB R159, R40, R159 ;  /* 0x0000009f289f723e */ /* 0x000fcc00000000ff */
[----:B------:R-:W0:Y:S08]  /*102c0*/  MUFU.EX2 R75, R75 ;  /* 0x0000004b004b7308 */ /* 0x000e300000000800 */
[----:B------:R3:W-:Y:S08]  /*102d0*/  MUFU.EX2 R158, R25 ;  /* 0x00000019009e7308 */ /* 0x0007f00000000800 */
[----:B------:R-:W4:Y:S01]  /*102e0*/  MUFU.EX2 R42, R42 ;  /* 0x0000002a002a7308 */ /* 0x000f220000000800 */
[----:B---3--:R-:W-:-:S04]  /*102f0*/  FADD.FTZ R25, R43, R0 ;  /* 0x000000002b197221 */ /* 0x008fc80000010000 */
[----:B------:R-:W-:Y:S01]  /*10300*/  FADD.FTZ R0, R152, R25 ;  /* 0x0000001998007221 */ /* 0x000fe20000010000 */
[C---:B------:R-:W-:Y:S02]  /*10310*/  F2FP.F16.F32.PACK_AB R152, R45.reuse, R152 ;  /* 0x000000982d98723e */ /* 0x040fe400000000ff */
[----:B------:R-:W3:Y:S01]  /*10320*/  MUFU.EX2 R29, R29 ;  /* 0x0000001d001d7308 */ /* 0x000ee20000000800 */
[----:B------:R-:W-:-:S04]  /*10330*/  FADD.FTZ R25, R45, R0 ;  /* 0x000000002d197221 */ /* 0x000fc80000010000 */
[----:B-1----:R-:W-:Y:S01]  /*10340*/  FADD.FTZ R0, R154, R25 ;  /* 0x000000199a007221 */ /* 0x002fe20000010000 */
[----:B--2---:R-:W-:Y:S01]  /*10350*/  FADD.FTZ R25, R161, R6 ;  /* 0x00000006a1197221 */ /* 0x004fe20000010000 */
[C---:B0-----:R-:W-:Y:S01]  /*10360*/  F2FP.F16.F32.PACK_AB R154, R75.reuse, R154 ;  /* 0x0000009a4b9a723e */ /* 0x041fe200000000ff */
[----:B------:R-:W0:Y:S01]  /*10370*/  MUFU.EX2 R163, R163 ;  /* 0x000000a300a37308 */ /* 0x000e220000000800 */
[----:B------:R-:W-:Y:S01]  /*10380*/  FADD.FTZ R0, R75, R0 ;  /* 0x000000004b007221 */ /* 0x000fe20000010000 */
[C---:B----4-:R-:W-:Y:S01]  /*10390*/  FADD.FTZ R6, R42.reuse, R25 ;  /* 0x000000192a067221 */ /* 0x050fe20000010000 */
[----:B------:R-:W-:-:S05]  /*103a0*/  F2FP.F16.F32.PACK_AB R161, R42, R161 ;  /* 0x000000a12aa1723e */ /* 0x000fca00000000ff */
[----:B------:R-:W1:Y:S01]  /*103b0*/  MUFU.EX2 R44, R44 ;  /* 0x0000002c002c7308 */ /* 0x000e620000000800 */
[----:B---3--:R-:W-:-:S04]  /*103c0*/  FADD.FTZ R25, R29, R0 ;  /* 0x000000001d197221 */ /* 0x008fc80000010000 */
[C---:B------:R-:W-:Y:S01]  /*103d0*/  FADD.FTZ R0, R156.reuse, R25 ;  /* 0x000000199c007221 */ /* 0x040fe20000010000 */
[----:B------:R-:W-:Y:S02]  /*103e0*/  F2FP.F16.F32.PACK_AB R156, R156, R29 ;  /* 0x0000001d9c9c723e */ /* 0x000fe400000000ff */
[----:B------:R-:W2:Y:S01]  /*103f0*/  MUFU.EX2 R15, R15 ;  /* 0x0000000f000f7308 */ /* 0x000ea20000000800 */
[----:B0-----:R-:W-:-:S07]  /*10400*/  FADD.FTZ R47, R163, R6 ;  /* 0x00000006a32f7221 */ /* 0x001fce0000010000 */
[----:B------:R-:W-:Y:S01]  /*10410*/  MUFU.EX2 R165, R165 ;  /* 0x000000a500a57308 */ /* 0x000fe20000000800 */
[C---:B-1----:R-:W-:Y:S01]  /*10420*/  FADD.FTZ R6, R44.reuse, R47 ;  /* 0x0000002f2c067221 */ /* 0x042fe20000010000 */
[----:B------:R-:W-:-:S06]  /*10430*/  F2FP.F16.F32.PACK_AB R163, R44, R163 ;  /* 0x000000a32ca3723e */ /* 0x000fcc00000000ff */
[----:B------:R-:W-:Y:S01]  /*10440*/  MUFU.EX2 R46, R59 ;  /* 0x0000003b002e7308 */ /* 0x000fe20000000800 */
[----:B--2---:R-:W-:-:S04]  /*10450*/  FADD.FTZ R25, R15, R0 ;  /* 0x000000000f197221 */ /* 0x004fc80000010000 */
[C---:B------:R-:W-:Y:S01]  /*10460*/  FADD.FTZ R0, R158.reuse, R25 ;  /* 0x000000199e007221 */ /* 0x040fe20000010000 */
[----:B------:R-:W-:Y:S02]  /*10470*/  F2FP.F16.F32.PACK_AB R158, R158, R15 ;  /* 0x0000000f9e9e723e */ /* 0x000fe400000000ff */
[----:B------:R-:W0:Y:S08]  /*10480*/  MUFU.EX2 R21, R21 ;  /* 0x0000001500157308 */ /* 0x000e300000000800 */
[----:B------:R-:W1:Y:S08]  /*10490*/  MUFU.EX2 R167, R167 ;  /* 0x000000a700a77308 */ /* 0x000e700000000800 */
[----:B------:R-:W2:Y:S01]  /*104a0*/  MUFU.EX2 R160, R53 ;  /* 0x0000003500a07308 */ /* 0x000ea20000000800 */
[----:B0-----:R-:W-:-:S07]  /*104b0*/  FADD.FTZ R25, R21, R0 ;  /* 0x0000000015197221 */ /* 0x001fce0000010000 */
[----:B------:R-:W0:Y:S08]  /*104c0*/  MUFU.EX2 R67, R67 ;  /* 0x0000004300437308 */ /* 0x000e300000000800 */
[----:B------:R3:W4:Y:S08]  /*104d0*/  MUFU.EX2 R162, R39 ;  /* 0x0000002700a27308 */ /* 0x0007300000000800 */
[----:B------:R-:W4:Y:S01]  /*104e0*/  MUFU.EX2 R71, R71 ;  /* 0x0000004700477308 */ /* 0x000f220000000800 */
[----:B---3--:R-:W-:Y:S01]  /*104f0*/  FADD.FTZ R39, R165, R6 ;  /* 0x00000006a5277221 */ /* 0x008fe20000010000 */
[----:B------:R-:W-:-:S03]  /*10500*/  F2FP.F16.F32.PACK_AB R165, R46, R165 ;  /* 0x000000a52ea5723e */ /* 0x000fc600000000ff */
[----:B------:R-:W-:-:S03]  /*10510*/  FADD.FTZ R6, R46, R39 ;  /* 0x000000272e067221 */ /* 0x000fc60000010000 */
[----:B------:R-:W3:Y:S01]  /*10520*/  MUFU.EX2 R164, R33 ;  /* 0x0000002100a47308 */ /* 0x000ee20000000800 */
[----:B-1----:R-:W-:Y:S01]  /*10530*/  FADD.FTZ R39, R167, R6 ;  /* 0x00000006a7277221 */ /* 0x002fe20000010000 */
[C---:B--2---:R-:W-:Y:S01]  /*10540*/  FADD.FTZ R6, R160.reuse, R25 ;  /* 0x00000019a0067221 */ /* 0x044fe20000010000 */
[----:B------:R-:W-:-:S03]  /*10550*/  F2FP.F16.F32.PACK_AB R160, R160, R21 ;  /* 0x00000015a0a0723e */ /* 0x000fc600000000ff */
[----:B0-----:R-:W-:Y:S02]  /*10560*/  FADD.FTZ R25, R67, R6 ;  /* 0x0000000643197221 */ /* 0x001fe40000010000 */
[----:B------:R-:W0:Y:S02]  /*10570*/  MUFU.EX2 R77, R77 ;  /* 0x0000004d004d7308 */ /* 0x000e240000000800 */
[C---:B----4-:R-:W-:Y:S01]  /*10580*/  FADD.FTZ R6, R162.reuse, R25 ;  /* 0x00000019a2067221 */ /* 0x050fe20000010000 */
[----:B------:R-:W-:-:S03]  /*10590*/  F2FP.F16.F32.PACK_AB R162, R162, R67 ;  /* 0x00000043a2a2723e */ /* 0x000fc600000000ff */
[----:B------:R-:W-:Y:S02]  /*105a0*/  FADD.FTZ R3, R71, R6 ;  /* 0x0000000647037221 */ /* 0x000fe40000010000 */
[----:B------:R-:W1:Y:S02]  /*105b0*/  MUFU.EX2 R166, R31 ;  /* 0x0000001f00a67308 */ /* 0x000e640000000800 */
[C---:B---3--:R-:W-:Y:S01]  /*105c0*/  FADD.FTZ R6, R164.reuse, R3 ;  /* 0x00000003a4067221 */ /* 0x048fe20000010000 */
[----:B------:R-:W-:-:S05]  /*105d0*/  F2FP.F16.F32.PACK_AB R164, R164, R71 ;  /* 0x00000047a4a4723e */ /* 0x000fca00000000ff */
[----:B------:R-:W2:Y:S01]  /*105e0*/  MUFU.EX2 R30, R30 ;  /* 0x0000001e001e7308 */ /* 0x000ea20000000800 */
[----:B0-----:R-:W-:-:S04]  /*105f0*/  FADD.FTZ R3, R77, R6 ;  /* 0x000000064d037221 */ /* 0x001fc80000010000 */
[C---:B-1----:R-:W-:Y:S01]  /*10600*/  FADD.FTZ R3, R166.reuse, R3 ;  /* 0x00000003a6037221 */ /* 0x042fe20000010000 */
[----:B------:R-:W-:Y:S01]  /*10610*/  F2FP.F16.F32.PACK_AB R166, R166, R77 ;  /* 0x0000004da6a6723e */ /* 0x000fe200000000ff */
[C---:B--2---:R-:W-:Y:S01]  /*10620*/  FADD.FTZ R0, R30.reuse, R39 ;  /* 0x000000271e007221 */ /* 0x044fe20000010000 */
[----:B------:R-:W-:Y:S01]  /*10630*/  F2FP.F16.F32.PACK_AB R167, R30, R167 ;  /* 0x000000a71ea7723e */ /* 0x000fe200000000ff */
[----:B------:R-:W-:Y:S06]  /*10640*/  @!P3 BRA `(.L_x_9562) ;  /* 0x0000003000d4b947 */ /* 0x000fec0003800000 */
[----:B------:R-:W-:Y:S01]  /*10650*/  IMAD.MOV.U32 R10, RZ, RZ, R7 ;  /* 0x000000ffff0a7224 */ /* 0x000fe200078e0007 */
[----:B------:R-:W-:Y:S01]  /*10660*/  MOV R151, RZ ;  /* 0x000000ff00977202 */ /* 0x000fe20000000f00 */
[----:B------:R-:W-:Y:S02]  /*10670*/  IMAD.MOV.U32 R11, RZ, RZ, R35 ;  /* 0x000000ffff0b7224 */ /* 0x000fe400078e0023 */
[----:B------:R-:W-:Y:S02]  /*10680*/  IMAD.MOV.U32 R14, RZ, RZ, R186 ;  /* 0x000000ffff0e7224 */ /* 0x000fe400078e00ba */
[----:B------:R-:W-:-:S07]  /*10690*/  IMAD.MOV.U32 R13, RZ, RZ, R184 ;  /* 0x000000ffff0d7224 */ /* 0x000fce00078e00b8 */
.L_x_9572:
[----:B------:R-:W-:Y:S01]  /*106a0*/  ISETP.NE.AND P3, PT, R190, RZ, PT ;  /* 0x000000ffbe00720c */ /* 0x000fe20003f65270 */
[----:B------:R-:W-:Y:S01]  /*106b0*/  VIADD R184, R13, 0x1 ;  /* 0x000000010db87836 */ /* 0x000fe20000000000 */
[----:B------:R-:W-:Y:S05]  /*106c0*/  YIELD ;  /* 0x0000000000007946 */ /* 0x000fea0003800000 */
[----:B------:R-:W-:-:S04]  /*106d0*/  ISETP.NE.AND P4, PT, R184, 0x2, PT ;  /* 0x00000002b800780c */ /* 0x000fc80003f85270 */
[----:B------:R-:W-:Y:S02]  /*106e0*/  SEL R7, RZ, 0x1, P4 ;  /* 0x00000001ff077807 */ /* 0x000fe40002000000 */
[----:B------:R-:W-:Y:S02]  /*106f0*/  SEL R184, R184, RZ, P4 ;  /* 0x000000ffb8b87207 */ /* 0x000fe40002000000 */
[----:B------:R-:W-:Y:S01]  /*10700*/  LOP3.LUT R186, R14, R7, RZ, 0x3c, !PT ;  /* 0x000000070eba7212 */ /* 0x000fe200078e3cff */
[----:B------:R-:W-:Y:S06]  /*10710*/  @P3 BRA `(.L_x_9563) ;  /* 0x0000000000303947 */ /* 0x000fec0003800000 */
[----:B------:R-:W-:Y:S05]  /*10720*/  @!P0 BRA `(.L_x_9564) ;  /* 0x0000000000048947 */ /* 0x000fea0003800000 */
[----:B------:R-:W-:Y:S01]  /*10730*/  BPT.TRAP 0x1 ;  /* 0x000000040000795c */ /* 0x000fe20000300000 */
.L_x_9564:
[----:B------:R-:W-:Y:S01]  /*10740*/  IMAD R6, R184, 0x8, R2 ;  /* 0x00000008b8067824 */ /* 0x000fe200078e0202 */
[----:B------:R-:W-:-:S04]  /*10750*/  SHF.L.U32 R7, R186, 0x1f, RZ ;  /* 0x0000001fba077819 */ /* 0x000fc800000006ff */
[----:B------:R0:W1:Y:S01]  /*10760*/  SYNCS.PHASECHK.TRANS64.TRYWAIT P4, [R6+URZ+0x28830], R7 ;  /* 0x02883007060075a7 */ /* 0x000062000808017f */
[----:B------:R-:W-:Y:S05]  /*10770*/  @!P0 BRA `(.L_x_9565) ;  /* 0x0000000000048947 */ /* 0x000fea0003800000 */
[----:B------:R-:W-:Y:S01]  /*10780*/  BPT.TRAP 0x1 ;  /* 0x000000040000795c */ /* 0x000fe20000300000 */
.L_x_9565:
[----:B------:R-:W-:Y:S04]  /*10790*/  BSSY B0, `(.L_x_9563) ;  /* 0x0000004000007945 */ /* 0x000fe80003800000 */
[----:B-1----:R-:W-:Y:S05]  /*107a0*/  @P4 BRA `(.L_x_9566) ;  /* 0x0000000000084947 */ /* 0x002fea0003800000 */
[----:B------:R-:W1:Y:S02]  /*107b0*/  SYNCS.PHASECHK.TRANS64.TRYWAIT P4, [R6+URZ+0x28830], R7 ;  /* 0x02883007060075a7 */ /* 0x000e64000808017f */
[----:B-1----:R-:W-:Y:S05]  /*107c0*/  @!P4 BRA `(.L_x_9567) ;  /* 0x0000011000e8c947 */ /* 0x002fea0003800000 */
.L_x_9566:
[----:B------:R-:W-:Y:S05]  /*107d0*/  BSYNC B0 ;  /* 0x0000000000007941 */ /* 0x000fea0003800000 */
.L_x_9563:
        /* <DEDUP_REMOVED lines=14> */
[----:B------:R-:W-:Y:S02]  /*108c0*/  R2UR UR23, R9 ;  /* 0x00000000091772ca */ /* 0x000fe400000e0000 */
[----:B------:R-:W-:Y:S01]  /*108d0*/  IADD3 R7, R8, 0x8, RZ ;  /* 0x0000000808077810 */ /* 0x000fe20007ffe0ff */
[----:B------:R-:W-:Y:S01]  /*108e0*/  VIADD R8, R6, 0x2 ;  /* 0x0000000206087836 */ /* 0x000fe20000000000 */
[----:B------:R-:W-:-:S03]  /*108f0*/  MOV R9, 0x40000040 ;  /* 0x4000004000097802 */ /* 0x000fc60000000f00 */
[----:B------:R0:W-:Y:S01]  /*10900*/  BAR.SYNC.DEFER_BLOCKING R7, 0x100 ;  /* 0x000400070000751d */ /* 0x0001e20000010000 */
[----:B------:R-:W-:Y:S01]  /*10910*/  R2UR UR10, R8 ;  /* 0x00000000080a72ca */ /* 0x000fe200000e0000 */
[----:B------:R-:W-:Y:S01]  /*10920*/  VIADD R8, R6, 0x4 ;  /* 0x0000000406087836 */ /* 0x000fe20000000000 */
[----:B------:R-:W-:Y:S01]  /*10930*/  R2UR UR27, R9 ;  /* 0x00000000091b72ca */ /* 0x000fe200000e0000 */
[----:B------:R-:W-:-:S03]  /*10940*/  IMAD.MOV.U32 R9, RZ, RZ, 0x40000040 ;  /* 0x40000040ff097424 */ /* 0x000fc600078e00ff */
[----:B------:R-:W-:Y:S01]  /*10950*/  R2UR UR14, R8 ;  /* 0x00000000080e72ca */ /* 0x000fe200000e0000 */
[----:B0-----:R-:W-:Y:S01]  /*10960*/  IMAD.MOV.U32 R7, RZ, RZ, 0x40000040 ;  /* 0x40000040ff077424 */ /* 0x001fe200078e00ff */
[----:B------:R-:W-:Y:S02]  /*10970*/  IADD3 R8, R6, 0x6, RZ ;  /* 0x0000000606087810 */ /* 0x000fe40007ffe0ff */
[----:B------:R-:W-:Y:S02]  /*10980*/  R2UR UR31, R9 ;  /* 0x00000000091f72ca */ /* 0x000fe400000e0000 */
[----:B------:R-:W-:Y:S01]  /*10990*/  R2UR UR18, R8 ;  /* 0x00000000081272ca */ /* 0x000fe200000e0000 */
[----:B------:R-:W-:Y:S01]  /*109a0*/  VIADD R8, R6, 0x400 ;  /* 0x0000040006087836 */ /* 0x000fe20000000000 */
[----:B------:R-:W-:-:S04]  /*109b0*/  R2UR UR35, R7 ;  /* 0x00000000072372ca */ /* 0x000fc800000e0000 */
        /* <DEDUP_REMOVED lines=34> */
.L_x_9569:
[----:B------:R-:W-:Y:S02]  /*10be0*/  SHF.L.U32 R6, R14, 0x1f, RZ ;  /* 0x0000001f0e067819 */ /* 0x000fe400000006ff */
[----:B------:R-:W-:-:S04]  /*10bf0*/  LEA R7, R13, R2, 0x3 ;  /* 0x000000020d077211 */ /* 0x000fc800078e18ff */
[----:B------:R0:W1:Y:S01]  /*10c00*/  SYNCS.PHASECHK.TRANS64.TRYWAIT P3, [R7+URZ+0x28850], R6 ;  /* 0x02885006070075a7 */ /* 0x000062000806017f */
[----:B------:R-:W-:Y:S05]  /*10c10*/  @!P0 BRA `(.L_x_9570) ;  /* 0x0000000000048947 */ /* 0x000fea0003800000 */
[----:B------:R-:W-:Y:S01]  /*10c20*/  BPT.TRAP 0x1 ;  /* 0x000000040000795c */ /* 0x000fe20000300000 */
.L_x_9570:
[----:B-1----:R-:W-:Y:S05]  /*10c30*/  @P3 BRA `(.L_x_9568) ;  /* 0x0000000000083947 */ /* 0x002fea0003800000 */
[----:B------:R-:W1:Y:S02]  /*10c40*/  SYNCS.PHASECHK.TRANS64.TRYWAIT P3, [R7+URZ+0x28850], R6 ;  /* 0x02885006070075a7 */ /* 0x000e64000806017f */
[----:B-1----:R-:W-:Y:S05]  /*10c50*/  @!P3 BRA `(.L_x_9571) ;  /* 0x0000010c00d8b947 */ /* 0x002fea0003800000 */
.L_x_9568:
[----:B01----:R-:W-:Y:S01]  /*10c60*/  VIADD R6, R2, 0x400 ;  /* 0x0000040002067836 */ /* 0x003fe20000000000 */
[----:B------:R-:W-:Y:S05]  /*10c70*/  WARPSYNC.ALL ;  /* 0x0000000000007948 */ /* 0x000fea0003800000 */
[----:B------:R-:W-:Y:S01]  /*10c80*/  SHF.R.U32.HI R6, RZ, 0x4, R6 ;  /* 0x00000004ff067819 */ /* 0x000fe20000011606 */
[----:B------:R-:W-:Y:S01]  /*10c90*/  IMAD.MOV.U32 R7, RZ, RZ, 0x40000040 ;  /* 0x40000040ff077424 */ /* 0x000fe200078e00ff */
[----:B------:R-:W-:Y:S01]  /*10ca0*/  WARPGROUP.ARRIVE ;  /* 0x00000000000079c5 */ /* 0x000fe20000000000 */
[----:B------:R-:W-:Y:S01]  /*10cb0*/  MOV R9, 0x40000040 ;  /* 0x4000004000097802 */ /* 0x000fe20000000f00 */
[----:B------:R-:W-:Y:S01]  /*10cc0*/  FMUL.FTZ R14, R25, UR7 ;  /* 0x00000007190e7c20 */ /* 0x000fe20008410000 */
[----:B------:R-:W-:Y:S01]  /*10cd0*/  LOP3.LUT R6, R6, 0x3fff, RZ, 0xc0, !PT ;  /* 0x00003fff06067812 */ /* 0x000fe200078ec0ff */
[----:B------:R-:W-:Y:S01]  /*10ce0*/  FMUL.FTZ R25, R29, UR7 ;  /* 0x000000071d197c20 */ /* 0x000fe20008410000 */
[----:B------:R-:W-:Y:S01]  /*10cf0*/  R2UR UR11, R7 ;  /* 0x00000000070b72ca */ /* 0x000fe200000e0000 */
[----:B------:R-:W-:Y:S01]  /*10d00*/  FMUL.FTZ R29, R35, UR7 ;  /* 0x00000007231d7c20 */ /* 0x000fe20008410000 */
[----:B------:R-:W-:Y:S01]  /*10d10*/  LOP3.LUT R6, R6, 0x4000000, RZ, 0xfc, !PT ;  /* 0x0400000006067812 */ /* 0x000fe200078efcff */
[----:B------:R-:W-:Y:S01]  /*10d20*/  FMUL.FTZ R35, R40, UR7 ;  /* 0x0000000728237c20 */ /* 0x000fe20008410000 */
[----:B------:R-:W-:Y:S01]  /*10d30*/  FMUL.FTZ R40, R46, UR7 ;  /* 0x000000072e287c20 */ /* 0x000fe20008410000 */
[----:B------:R-:W-:Y:S01]  /*10d40*/  FMUL.FTZ R46, R49, UR7 ;  /* 0x00000007312e7c20 */ /* 0x000fe20008410000 */
[----:B------:R-:W-:-:S02]  /*10d50*/  IMAD.IADD R49, R204, 0x1, R191 ;  /* 0x00000001cc317824 */ /* 0x000fc400078e02bf */
[----:B------:R-:W-:Y:S01]  /*10d60*/  FMUL.FTZ R20, R27, UR7 ;  /* 0x000000071b147c20 */ /* 0x000fe20008410000 */
[----:B------:R-:W-:Y:S02]  /*10d70*/  IMAD R6, R13, 0x800, R6 ;  /* 0x000008000d067824 */ /* 0x000fe400078e0206 */
[----:B------:R-:W-:Y:S01]  /*10d80*/  FMUL.FTZ R27, R32, UR7 ;  /* 0x00000007201b7c20 */ /* 0x000fe20008410000 */
[----:B------:R-:W-:Y:S01]  /*10d90*/  FMUL.FTZ R32, R36, UR7 ;  /* 0x0000000724207c20 */ /* 0x000fe20008410000 */
[----:B------:R-:W-:Y:S01]  /*10da0*/  FMUL.FTZ R36, R41, UR7 ;  /* 0x0000000729247c20 */ /* 0x000fe20008410000 */
[C---:B------:R-:W-:Y:S01]  /*10db0*/  VIADD R8, R6.reuse, 0x80 ;  /* 0x0000008006087836 */ /* 0x040fe20000000000 */
[----:B------:R-:W-:Y:S01]  /*10dc0*/  R2UR UR10, R6 ;  /* 0x00000000060a72ca */ /* 0x000fe200000e0000 */
        /* <DEDUP_REMOVED lines=44> */
[----:B------:R-:W4:Y:S01]  /*11090*/  S2R R232, SR_TID.X ;  /* 0x0000000000e87919 */ /* 0x000f220000002100 */
[----:B------:R-:W-:-:S04]  /*110a0*/  @!P1 LEA R13, R13, R2, 0x3 ;  /* 0x000000020d0d9211 */ /* 0x000fc800078e18ff */
[----:B------:R-:W5:Y:S01]  /*110b0*/  MUFU.TANH R30, R30 ;  /* 0x0000001e001e7308 */ /* 0x000f620000002400 */
[----:B------:R-:W-:-:S07]  /*110c0*/  @!P1 VIADD R13, R13, 0x28860 ;  /* 0x000288600d0d9836 */ /* 0x000fce0000000000 */
[----:B------:R-:W5:Y:S08]  /*110d0*/  MUFU.TANH R32, R32 ;  /* 0x0000002000207308 */ /* 0x000f700000002400 */
[----:B------:R-:W5:Y:S08]  /*110e0*/  MUFU.TANH R34, R34 ;  /* 0x0000002200227308 */ /* 0x000f700000002400 */
[----:B------:R-:W5:Y:S01]  /*110f0*/  MUFU.TANH R35, R35 ;  /* 0x0000002300237308 */ /* 0x000f620000002400 */
[----:B----4-:R-:W-:-:S07]  /*11100*/  SHF.R.U32.HI R232, RZ, 0x7, R232 ;  /* 0x00000007ffe87819 */ /* 0x010fce00000116e8 */
[----:B------:R-:W4:Y:S08]  /*11110*/  MUFU.TANH R36, R36 ;  /* 0x0000002400247308 */ /* 0x000f300000002400 */
        /* <DEDUP_REMOVED lines=17> */
[----:B------:R-:W-:Y:S02]  /*11230*/  R2UR UR10, R8 ;  /* 0x00000000080a72ca */ /* 0x000fe400000e0000 */
[----:B------:R-:W-:Y:S01]  /*11240*/  R2UR UR11, R9 ;  /* 0x00000000090b72ca */ /* 0x000fe200000e0000 */
[----:B------:R-:W0:Y:S03]  /*11250*/  @P2 LDC R8, c[0x0][0x44c] ;  /* 0x00011300ff082b82 */ /* 0x000e260000000800 */
[----:B------:R-:W4:Y:S05]  /*11260*/  MUFU.TANH R181, R181 ;  /* 0x000000b500b57308 */ /* 0x000f2a0000002400 */
[----:B------:R-:W1:Y:S03]  /*11270*/  @P2 LDC R9, c[0x0][0x450] ;  /* 0x00011400ff092b82 */ /* 0x000e660000000800 */
[----:B------:R-:W-:Y:S08]  /*11280*/  MUFU.TANH R183, R183 ;  /* 0x000000b700b77308 */ /* 0x000ff00000002400 */
[----:B------:R-:W-:Y:S01]  /*11290*/  MUFU.TANH R237, R237 ;  /* 0x000000ed00ed7308 */ /* 0x000fe20000002400 */
[----:B0-----:R-:W-:-:S07]  /*112a0*/  @P2 IMAD.HI.U32 R8, R49, R8, RZ ;  /* 0x0000000831082227 */ /* 0x001fce00078e00ff */
[----:B------:R-:W-:Y:S01]  /*112b0*/  MUFU.TANH R80, R80 ;  /* 0x0000005000507308 */ /* 0x000fe20000002400 */
[----:B-1----:R-:W-:Y:S01]  /*112c0*/  @P2 SHF.R.U32.HI R49, RZ, R9, R8 ;  /* 0x00000009ff312219 */ /* 0x002fe20000011608 */
[----:B------:R-:W-:Y:S01]  /*112d0*/  VIADD R8, R6, 0x180 ;  /* 0x0000018006087836 */ /* 0x000fe20000000000 */
[----:B------:R-:W-:-:S05]  /*112e0*/  MOV R9, 0xffffff80 ;  /* 0xffffff8000097802 */ /* 0x000fca0000000f00 */
[----:B------:R-:W-:Y:S01]  /*112f0*/  MUFU.TANH R84, R84 ;  /* 0x0000005400547308 */ /* 0x000fe20000002400 */
[----:B------:R-:W-:Y:S02]  /*11300*/  IMAD R54, R12, R9, 0x1 ;  /* 0x000000010c367424 */ /* 0x000fe400078e0209 */
[----:B------:R-:W-:Y:S02]  /*11310*/  IMAD.MOV.U32 R9, RZ, RZ, 0x40000040 ;  /* 0x40000040ff097424 */ /* 0x000fe400078e00ff */
[----:B------:R-:W-:-:S03]  /*11320*/  IMAD R54, R203, -0x2, R54 ;  /* 0xfffffffecb367824 */ /* 0x000fc600078e0236 */
[----:B------:R-:W-:Y:S02]  /*11330*/  MUFU.TANH R15, R15 ;  /* 0x0000000f000f7308 */ /* 0x000fe40000002400 */
[----:B------:R-:W-:-:S06]  /*11340*/  IADD3 R54, -R192, R54, R193 ;  /* 0x00000036c0367210 */ /* 0x000fcc0007ffe1c1 */
        /* <DEDUP_REMOVED lines=16> */
[----:B------:R-:W-:Y:S01]  /*11450*/  VIADD R8, R6, 0x200 ;  /* 0x0000020006087836 */ /* 0x000fe20000000000 */
[----:B------:R-:W-:Y:S01]  /*11460*/  R2UR UR11, R9 ;  /* 0x00000000090b72ca */ /* 0x000fe200000e0000 */
[----:B------:R-:W-:-:S03]  /*11470*/  IMAD.MOV.U32 R9, RZ, RZ, 0x40000040 ;  /* 0x40000040ff097424 */ /* 0x000fc600078e00ff */
[----:B------:R-:W-:Y:S01]  /*11480*/  MUFU.TANH R44, R44 ;  /* 0x0000002c002c7308 */ /* 0x000fe20000002400 */
[----:B------:R-:W-:Y:S01]  /*11490*/  R2UR UR14, R8 ;  /* 0x00000000080e72ca */ /* 0x000fe200000e0000 */
[----:B------:R-:W-:Y:S01]  /*114a0*/  FMUL.FTZ R8, R61, UR7 ;  /* 0x000000073d087c20 */ /* 0x000fe20008410000 */
[----:B------:R-:W-:Y:S01]  /*114b0*/  R2UR UR15, R9 ;  /* 0x00000000090f72ca */ /* 0x000fe200000e0000 */
[----:B------:R-:W-:Y:S01]  /*114c0*/  FMUL.FTZ R9, R68, UR7 ;  /* 0x0000000744097c20 */ /* 0x000fe20008410000 */
[----:B------:R-:W-:-:S03]  /*114d0*/  FMUL.FTZ R68, R83, UR7 ;  /* 0x0000000753447c20 */ /* 0x000fc60008410000 */
[----:B------:R-:W-:Y:S08]  /*114e0*/  MUFU.TANH R47, R47 ;  /* 0x0000002f002f7308 */ /* 0x000ff00000002400 */
        /* <DEDUP_REMOVED lines=13> */
[----:B------:R-:W2:Y:S05]  /*115c0*/  SHFL.IDX PT, R173, R49, RZ, 0x1c1f ;  /* 0x001c1fff31ad7589 */ /* 0x000eaa00000e0000 */
[----:B------:R-:W-:Y:S01]  /*115d0*/  HGMMA.64x128x16.F32 R88, R168, gdesc[UR8].tnspB, R88, gsb0 ;  /* 0x41e00008a8587df0 */ /* 0x000fe20008000858 */
[----:B--2---:R-:W-:-:S04]  /*115e0*/  IADD3 R57, R54, R173, RZ ;  /* 0x000000ad36397210 */ /* 0x004fc80007ffe0ff */
[C---:B------:R-:W-:Y:S02]  /*115f0*/  ISETP.GT.AND P3, PT, R57.reuse, RZ, PT ;  /* 0x000000ff3900720c */ /* 0x040fe40003f64270 */
[----:B------:R-:W-:Y:S02]  /*11600*/  ISETP.GT.AND P4, PT, R57, 0x1, PT ;  /* 0x000000013900780c */ /* 0x000fe40003f84270 */
[----:B------:R-:W-:Y:S02]  /*11610*/  FSEL R7, R7, -INF , P3 ;  /* 0xff80000007077808 */ /* 0x000fe40001800000 */
[----:B------:R-:W-:Y:S02]  /*11620*/  FSEL R59, R14, -INF , P4 ;  /* 0xff8000000e3b7808 */ /* 0x000fe40002000000 */
[----:B------:R-:W-:Y:S02]  /*11630*/  ISETP.GT.AND P3, PT, R57, 0x8, PT ;  /* 0x000000083900780c */ /* 0x000fe40003f64270 */
[----:B------:R-:W-:-:S02]  /*11640*/  FMNMX.FTZ R14, R7, R11, !PT ;  /* 0x0000000b070e7209 */ /* 0x000fc40007810000 */
[----:B------:R-:W-:Y:S02]  /*11650*/  ISETP.GT.AND P4, PT, R57, 0x9, PT ;  /* 0x000000093900780c */ /* 0x000fe40003f84270 */
[----:B------:R-:W-:Y:S02]  /*11660*/  FSEL R21, R21, -INF , P3 ;  /* 0xff80000015157808 */ /* 0x000fe40001800000 */
[----:B------:R-:W-:Y:S02]  /*11670*/  FMNMX.FTZ R14, R59, R14, !PT ;  /* 0x0000000e3b0e7209 */ /* 0x000fe40007810000 */
[----:B------:R-:W-:Y:S02]  /*11680*/  ISETP.GT.AND P3, PT, R57, 0x10, PT ;  /* 0x000000103900780c */ /* 0x000fe40003f64270 */
[----:B------:R-:W-:Y:S02]  /*11690*/  FSEL R25, R25, -INF , P4 ;  /* 0xff80000019197808 */ /* 0x000fe40002000000 */
[----:B------:R-:W-:-:S02]  /*116a0*/  FMNMX.FTZ R14, R21, R14, !PT ;  /* 0x0000000e150e7209 */ /* 0x000fc40007810000 */
[----:B------:R-:W-:Y:S02]  /*116b0*/  ISETP.GT.AND P4, PT, R57, 0x11, PT ;  /* 0x000000113900780c */ /* 0x000fe40003f84270 */
[----:B---3--:R-:W-:Y:S02]  /*116c0*/  FSEL R27, R27, -INF , P3 ;  /* 0xff8000001b1b7808 */ /* 0x008fe40001800000 */
[----:B------:R-:W-:Y:S02]  /*116d0*/  FMNMX.FTZ R14, R25, R14, !PT ;  /* 0x0000000e190e7209 */ /* 0x000fe40007810000 */
[----:B------:R-:W-:Y:S02]  /*116e0*/  ISETP.GT.AND P3, PT, R57, 0x18, PT ;  /* 0x000000183900780c */ /* 0x000fe40003f64270 */
[----:B-----5:R-:W-:Y:S02]  /*116f0*/  FSEL R61, R30, -INF , P4 ;  /* 0xff8000001e3d7808 */ /* 0x020fe40002000000 */
[----:B------:R-:W-:-:S02]  /*11700*/  FMNMX.FTZ R14, R27, R14, !PT ;  /* 0x0000000e1b0e7209 */ /* 0x000fc40007810000 */
[----:B------:R-:W-:Y:S02]  /*11710*/  ISETP.GT.AND P4, PT, R57, 0x19, PT ;  /* 0x000000193900780c */ /* 0x000fe40003f84270 */
[----:B------:R-:W-:Y:S02]  /*11720*/  FSEL R65, R32, -INF , P3 ;  /* 0xff80000020417808 */ /* 0x000fe40001800000 */
[----:B------:R-:W-:Y:S02]  /*11730*/  FMNMX.FTZ R14, R61, R14, !PT ;  /* 0x0000000e3d0e7209 */ /* 0x000fe40007810000 */
[----:B------:R-:W-:Y:S02]  /*11740*/  ISETP.GT.AND P3, PT, R57, 0x20, PT ;  /* 0x000000203900780c */ /* 0x000fe40003f64270 */
[----:B------:R-:W-:Y:S01]  /*11750*/  FMNMX.FTZ R14, R65, R14, !PT ;  /* 0x0000000e410e7209 */ /* 0x000fe20007810000 */
[----:B------:R-:W-:Y:S02]  /*11760*/  WARPGROUP.DEPBAR.LE gsb0, 0x0 ;  /* 0x00008000000079c5 */ /* 0x000fe40000010000 */
[----:B------:R-:W-:Y:S01]  /*11770*/  FSEL R169, R34, -INF , P4 ;  /* 0xff80000022a97808 */ /* 0x000fe20002000000 */
[----:B------:R-:W-:Y:S01]  /*11780*/  WARPGROUP.ARRIVE ;  /* 0x00000000000079c5 */ /* 0x000fe20000000000 */
[----:B------:R-:W-:-:S02]  /*11790*/  ISETP.GT.AND P4, PT, R57, 0x21, PT ;  /* 0x000000213900780c */ /* 0x000fc40003f84270 */
[----:B------:R-:W-:Y:S02]  /*117a0*/  FSEL R171, R35, -INF , P3 ;  /* 0xff80000023ab7808 */ /* 0x000fe40001800000 */
[----:B------:R-:W-:Y:S01]  /*117b0*/  FMNMX.FTZ R14, R169, R14, !PT ;  /* 0x0000000ea90e7209 */ /* 0x000fe20007810000 */
[----:B------:R-:W-:Y:S01]  /*117c0*/  HGMMA.64x128x16.F32 R88, R152, gdesc[UR12].tnspB, R88, gsb0 ;  /* 0x41e0000c98587df0 */ /* 0x000fe20008000858 */
[----:B------:R-:W-:Y:S02]  /*117d0*/  ISETP.GT.AND P3, PT, R57, 0x28, PT ;  /* 0x000000283900780c */ /* 0x000fe40003f64270 */
[----:B----4-:R-:W-:Y:S01]  /*117e0*/  FSEL R173, R36, -INF , P4 ;  /* 0xff80000024ad7808 */ /* 0x010fe20002000000 */
[----:B------:R-:W-:Y:S01]  /*117f0*/  FMUL.FTZ R36, R62, UR7 ;  /* 0x000000073e247c20 */ /* 0x000fe20008410000 */
[----:B------:R-:W-:Y:S01]  /*11800*/  FMNMX.FTZ R14, R171, R14, !PT ;  /* 0x0000000eab0e7209 */ /* 0x000fe20007810000 */
[----:B------:R-:W-:Y:S01]  /*11810*/  FMUL.FTZ R62, R75, UR7 ;  /* 0x000000074b3e7c20 */ /* 0x000fe20008410000 */
[----:B------:R-:W-:Y:S01]  /*11820*/  ISETP.GT.AND P4, PT, R57, 0x29, PT ;  /* 0x000000293900780c */ /* 0x000fe20003f84270 */
[----:B------:R-:W2:Y:S01]  /*11830*/  SHFL.IDX PT, R75, R49, 0x1, 0x1c1f ;  /* 0x003c1f00314b7f89 */ /* 0x000ea200000e0000 */
[----:B------:R-:W-:Y:S01]  /*11840*/  FSEL R39, R39, -INF , P3 ;  /* 0xff80000027277808 */ /* 0x000fe20001800000 */
[----:B------:R-:W-:Y:S01]  /*11850*/  MUFU.TANH R36, R36 ;  /* 0x0000002400247308 */ /* 0x000fe20000002400 */
[----:B------:R-:W-:-:S02]  /*11860*/  FMNMX.FTZ R14, R173, R14, !PT ;  /* 0x0000000ead0e7209 */ /* 0x000fc40007810000 */
[----:B------:R-:W-:Y:S02]  /*11870*/  ISETP.GT.AND P3, PT, R57, 0x30, PT ;  /* 0x000000303900780c */ /* 0x000fe40003f64270 */
[----:B------:R-:W-:Y:S02]  /*11880*/  FSEL R69, R42, -INF , P4 ;  /* 0xff8000002a457808 */ /* 0x000fe40002000000 */
[----:B------:R-:W-:Y:S01]  /*11890*/  FMNMX.FTZ R14, R39, R14, !PT ;  /* 0x0000000e270e7209 */ /* 0x000fe20007810000 */
[----:B------:R-:W-:Y:S01]  /*118a0*/  MUFU.TANH R62, R62 ;  /* 0x0000003e003e7308 */ /* 0x000fe20000002400 */
[----:B------:R-:W-:Y:S02]  /*118b0*/  ISETP.GT.AND P4, PT, R57, 0x31, PT ;  /* 0x000000313900780c */ /* 0x000fe40003f84270 */
[----:B------:R-:W-:Y:S02]  /*118c0*/  FSEL R45, R45, -INF , P3 ;  /* 0xff8000002d2d7808 */ /* 0x000fe40001800000 */
[----:B------:R-:W-:-:S02]  /*118d0*/  FMNMX.FTZ R14, R69, R14, !PT ;  /* 0x0000000e450e7209 */ /* 0x000fc40007810000 */
[----:B------:R-:W-:Y:S02]  /*118e0*/  ISETP.GT.AND P3, PT, R57, 0x38, PT ;  /* 0x000000383900780c */ /* 0x000fe40003f64270 */
[----:B------:R-:W-:Y:S01]  /*118f0*/  FSEL R175, R46, -INF , P4 ;  /* 0xff8000002eaf7808 */ /* 0x000fe20002000000 */
[----:B------:R-:W-:Y:S01]  /*11900*/  FMUL.FTZ R46, R63, UR7 ;  /* 0x000000073f2e7c20 */ /* 0x000fe20008410000 */
[----:B------:R-:W-:Y:S01]  /*11910*/  FMNMX.FTZ R30, R45, R14, !PT ;  /* 0x0000000e2d1e7209 */ /* 0x000fe20007810000 */
[----:B------:R-:W-:Y:S01]  /*11920*/  FMUL.FTZ R14, R73, UR7 ;  /* 0x00000007490e7c20 */ /* 0x000fe20008410000 */
[----:B------:R-:W-:Y:S01]  /*11930*/  ISETP.GT.AND P4, PT, R57, 0x39, PT ;  /* 0x000000393900780c */ /* 0x000fe20003f84270 */
[----:B--2---:R-:W-:Y:S01]  /*11940*/  IMAD.IADD R54, R54, 0x1, R75 ;  /* 0x0000000136367824 */ /* 0x004fe200078e024b */
[----:B------:R-:W-:Y:S01]  /*11950*/  FSEL R73, R50, -INF , P3 ;  /* 0xff80000032497808 */ /* 0x000fe20001800000 */
[----:B------:R-:W-:Y:S01]  /*11960*/  FMUL.FTZ R50, R66, UR7 ;  /* 0x0000000742327c20 */ /* 0x000fe20008410000 */
[----:B------:R-:W-:Y:S01]  /*11970*/  FMNMX.FTZ R30, R175, R30, !PT ;  /* 0x0000001eaf1e7209 */ /* 0x000fe20007810000 */
[----:B------:R-:W2:Y:S01]  /*11980*/  MUFU.TANH R14, R14 ;  /* 0x0000000e000e7308 */ /* 0x000ea20000002400 */
[----:B------:R-:W-:Y:S01]  /*11990*/  ISETP.GT.AND P3, PT, R57, 0x40, PT ;  /* 0x000000403900780c */ /* 0x000fe20003f64270 */
[----:B------:R-:W-:Y:S01]  /*119a0*/  FMUL.FTZ R66, R79, UR7 ;  /* 0x000000074f427c20 */ /* 0x000fe20008410000 */
[----:B------:R-:W-:-:S02]  /*119b0*/  FSEL R51, R51, -INF , P4 ;  /* 0xff80000033337808 */ /* 0x000fc40002000000 */
[----:B------:R-:W-:Y:S01]  /*119c0*/  FMNMX.FTZ R32, R73, R30, !PT ;  /* 0x0000001e49207209 */ /* 0x000fe20007810000 */
[----:B------:R-:W-:Y:S01]  /*119d0*/  FMUL.FTZ R30, R76, UR7 ;  /* 0x000000074c1e7c20 */ /* 0x000fe20008410000 */
[----:B------:R-:W-:Y:S01]  /*119e0*/  ISETP.GT.AND P4, PT, R57, 0x41, PT ;  /* 0x000000413900780c */ /* 0x000fe20003f84270 */
[----:B------:R-:W-:Y:S01]  /*119f0*/  MUFU.TANH R46, R46 ;  /* 0x0000002e002e7308 */ /* 0x000fe20000002400 */
[----:B------:R-:W-:Y:S01]  /*11a00*/  FSEL R177, R52, -INF , P3 ;  /* 0xff80000034b17808 */ /* 0x000fe20001800000 */
[----:B------:R-:W-:Y:S01]  /*11a10*/  FMUL.FTZ R52, R67, UR7 ;  /* 0x0000000743347c20 */ /* 0x000fe20008410000 */
[----:B------:R-:W-:Y:S01]  /*11a20*/  FMNMX.FTZ R32, R51, R32, !PT ;  /* 0x0000002033207209 */ /* 0x000fe20007810000 */
[----:B------:R-:W-:Y:S01]  /*11a30*/  FMUL.FTZ R67, R82, UR7 ;  /* 0x0000000752437c20 */ /* 0x000fe20008410000 */
[----:B------:R-:W-:Y:S02]  /*11a40*/  ISETP.GT.AND P3, PT, R57, 0x48, PT ;  /* 0x000000483900780c */ /* 0x000fe40003f64270 */
[----:B------:R-:W-:Y:S01]  /*11a50*/  FSEL R179, R56, -INF , P4 ;  /* 0xff80000038b37808 */ /* 0x000fe20002000000 */
[----:B------:R-:W3:Y:S01]  /*11a60*/  MUFU.TANH R30, R30 ;  /* 0x0000001e001e7308 */ /* 0x000ee20000002400 */
[----:B------:R-:W-:Y:S01]  /*11a70*/  FMNMX.FTZ R34, R177, R32, !PT ;  /* 0x00000020b1227209 */ /* 0x000fe20007810000 */
[----:B------:R-:W-:Y:S01]  /*11a80*/  FMUL.FTZ R32, R77, UR7 ;  /* 0x000000074d207c20 */ /* 0x000fe20008410000 */
[----:B------:R-:W-:Y:S01]  /*11a90*/  ISETP.GT.AND P4, PT, R57, 0x49, PT ;  /* 0x000000493900780c */ /* 0x000fe20003f84270 */
[----:B------:R-:W-:Y:S01]  /*11aa0*/  FMUL.FTZ R56, R70, UR7 ;  /* 0x0000000746387c20 */ /* 0x000fe20008410000 */
[----:B------:R-:W-:-:S02]  /*11ab0*/  FSEL R181, R181, -INF , P3 ;  /* 0xff800000b5b57808 */ /* 0x000fc40001800000 */
[----:B------:R-:W-:Y:S01]  /*11ac0*/  FMNMX.FTZ R34, R179, R34, !PT ;  /* 0x00000022b3227209 */ /* 0x000fe20007810000 */
[----:B------:R-:W4:Y:S01]  /*11ad0*/  MUFU.TANH R32, R32 ;  /* 0x0000002000207308 */ /* 0x000f220000002400 */
[----:B------:R-:W-:Y:S02]  /*11ae0*/  ISETP.GT.AND P3, PT, R57, 0x50, PT ;  /* 0x000000503900780c */ /* 0x000fe40003f64270 */
[----:B0-----:R-:W-:Y:S01]  /*11af0*/  FSEL R77, R8, -INF , P4 ;  /* 0xff800000084d7808 */ /* 0x001fe20002000000 */
[----:B------:R-:W-:Y:S01]  /*11b00*/  FMUL.FTZ R8, R81, UR7 ;  /* 0x0000000751087c20 */ /* 0x000fe20008410000 */
[----:B------:R-:W-:Y:S02]  /*11b10*/  FMNMX.FTZ R34, R181, R34, !PT ;  /* 0x00000022b5227209 */ /* 0x000fe40007810000 */
[----:B------:R-:W-:Y:S01]  /*11b20*/  ISETP.GT.AND P4, PT, R57, 0x51, PT ;  /* 0x000000513900780c */ /* 0x000fe20003f84270 */
[----:B------:R0:W5:Y:S01]  /*11b30*/  MUFU.TANH R42, R8 ;  /* 0x00000008002a7308 */ /* 0x0001620000002400 */
[----:B------:R-:W-:-:S02]  /*11b40*/  FSEL R183, R183, -INF , P3 ;  /* 0xff800000b7b77808 */ /* 0x000fc40001800000 */
[----:B------:R-:W-:Y:S02]  /*11b50*/  FMNMX.FTZ R34, R77, R34, !PT ;  /* 0x000000224d227209 */ /* 0x000fe40007810000 */
[----:B------:R-:W-:Y:S02]  /*11b60*/  ISETP.GT.AND P3, PT, R57, 0x58, PT ;  /* 0x000000583900780c */ /* 0x000fe40003f64270 */
[----:B------:R-:W-:Y:S01]  /*11b70*/  FSEL R233, R233, -INF , P4 ;  /* 0xff800000e9e97808 */ /* 0x000fe20002000000 */
[----:B------:R-:W-:Y:S01]  /*11b80*/  MUFU.TANH R50, R50 ;  /* 0x0000003200327308 */ /* 0x000fe20000002400 */
[----:B------:R-:W-:Y:S01]  /*11b90*/  FMNMX.FTZ R34, R183, R34, !PT ;  /* 0x00000022b7227209 */ /* 0x000fe20007810000 */
[----:B0-----:R-:W-:Y:S01]  /*11ba0*/  FMUL.FTZ R8, R85, UR7 ;  /* 0x0000000755087c20 */ /* 0x001fe20008410000 */
[----:B------:R-:W-:Y:S02]  /*11bb0*/  ISETP.GT.AND P4, PT, R57, 0x59, PT ;  /* 0x000000593900780c */ /* 0x000fe40003f84270 */
[----:B-1----:R-:W-:-:S02]  /*11bc0*/  FSEL R81, R9, -INF , P3 ;  /* 0xff80000009517808 */ /* 0x002fc40001800000 */
[----:B------:R-:W-:Y:S01]  /*11bd0*/  FMNMX.FTZ R34, R233, R34, !PT ;  /* 0x00000022e9227209 */ /* 0x000fe20007810000 */
[----:B------:R0:W1:Y:S01]  /*11be0*/  MUFU.TANH R35, R8 ;  /* 0x0000000800237308 */ /* 0x0000620000002400 */
[----:B------:R-:W-:Y:S02]  /*11bf0*/  ISETP.GT.AND P3, PT, R57, 0x60, PT ;  /* 0x000000603900780c */ /* 0x000fe40003f64270 */
[----:B------:R-:W-:Y:S02]  /*11c00*/  FSEL R235, R235, -INF , P4 ;  /* 0xff800000ebeb7808 */ /* 0x000fe40002000000 */
[----:B------:R-:W-:Y:S02]  /*11c10*/  FMNMX.FTZ R34, R81, R34, !PT ;  /* 0x0000002251227209 */ /* 0x000fe40007810000 */
[----:B------:R-:W-:Y:S01]  /*11c20*/  ISETP.GT.AND P4, PT, R57, 0x61, PT ;  /* 0x000000613900780c */ /* 0x000fe20003f84270 */
[----:B------:R-:W1:Y:S01]  /*11c30*/  MUFU.TANH R52, R52 ;  /* 0x0000003400347308 */ /* 0x000e620000002400 */
[----:B------:R-:W-:-:S02]  /*11c40*/  FSEL R237, R237, -INF , P3 ;  /* 0xff800000eded7808 */ /* 0x000fc40001800000 */
[----:B------:R-:W-:Y:S02]  /*11c50*/  FMNMX.FTZ R34, R235, R34, !PT ;  /* 0x00000022eb227209 */ /* 0x000fe40007810000 */
[----:B------:R-:W-:Y:S02]  /*11c60*/  ISETP.GT.AND P3, PT, R57, 0x68, PT ;  /* 0x000000683900780c */ /* 0x000fe40003f64270 */
[----:B--2---:R-:W-:Y:S01]  /*11c70*/  FSEL R14, R14, -INF , P4 ;  /* 0xff8000000e0e7808 */ /* 0x004fe20002000000 */
[----:B------:R-:W2:Y:S01]  /*11c80*/  MUFU.TANH R56, R56 ;  /* 0x0000003800387308 */ /* 0x000ea20000002400 */
[----:B------:R-:W-:Y:S02]  /*11c90*/  FMNMX.FTZ R9, R237, R34, !PT ;  /* 0x00000022ed097209 */ /* 0x000fe40007810000 */
[----:B------:R-:W-:Y:S02]  /*11ca0*/  ISETP.GT.AND P4, PT, R57, 0x69, PT ;  /* 0x000000693900780c */ /* 0x000fe40003f84270 */
[----:B---3--:R-:W-:-:S02]  /*11cb0*/  FSEL R85, R30, -INF , P3 ;  /* 0xff8000001e557808 */ /* 0x008fc40001800000 */
[----:B------:R-:W-:Y:S01]  /*11cc0*/  FMNMX.FTZ R34, R14, R9, !PT ;  /* 0x000000090e227209 */ /* 0x000fe20007810000 */
[----:B------:R-:W3:Y:S01]  /*11cd0*/  MUFU.TANH R66, R66 ;  /* 0x0000004200427308 */ /* 0x000ee20000002400 */
[----:B------:R-:W-:Y:S02]  /*11ce0*/  ISETP.GT.AND P3, PT, R57, 0x70, PT ;  /* 0x000000703900780c */ /* 0x000fe40003f64270 */
[----:B----4-:R-:W-:Y:S02]  /*11cf0*/  FSEL R30, R32, -INF , P4 ;  /* 0xff800000201e7808 */ /* 0x010fe40002000000 */
[----:B------:R-:W-:Y:S01]  /*11d00*/  FMNMX.FTZ R9, R85, R34, !PT ;  /* 0x0000002255097209 */ /* 0x000fe20007810000 */
[----:B------:R-:W-:Y:S01]  /*11d10*/  IMAD.U32 R34, RZ, RZ, UR5 ;  /* 0x00000005ff227e24 */ /* 0x000fe2000f8e00ff */
[----:B------:R-:W-:Y:S01]  /*11d20*/  ISETP.GT.AND P4, PT, R57, 0x71, PT ;  /* 0x000000713900780c */ /* 0x000fe20003f84270 */
[----:B------:R-:W4:Y:S01]  /*11d30*/  MUFU.TANH R67, R67 ;  /* 0x0000004300437308 */ /* 0x000f220000002400 */
[----:B------:R-:W-:-:S02]  /*11d40*/  FSEL R32, R80, -INF , P3 ;  /* 0xff80000050207808 */ /* 0x000fc40001800000 */
[----:B------:R-:W-:Y:S02]  /*11d50*/  FMNMX.FTZ R9, R30, R9, !PT ;  /* 0x000000091e097209 */ /* 0x000fe40007810000 */
[C---:B------:R-:W-:Y:S02]  /*11d60*/  ISETP.GT.AND P3, PT, R57.reuse, 0x78, PT ;  /* 0x000000783900780c */ /* 0x040fe40003f64270 */
[----:B-----5:R-:W-:Y:S02]  /*11d70*/  FSEL R42, R42, -INF , P4 ;  /* 0xff8000002a2a7808 */ /* 0x020fe40002000000 */
[----:B------:R-:W-:Y:S02]  /*11d80*/  FMNMX.FTZ R9, R32, R9, !PT ;  /* 0x0000000920097209 */ /* 0x000fe40007810000 */
[----:B------:R-:W-:Y:S02]  /*11d90*/  ISETP.GT.AND P4, PT, R57, 0x79, PT ;  /* 0x000000793900780c */ /* 0x000fe40003f84270 */
[----:B------:R-:W-:-:S02]  /*11da0*/  FSEL R57, R84, -INF , P3 ;  /* 0xff80000054397808 */ /* 0x000fc40001800000 */
[----:B0-----:R-:W-:Y:S02]  /*11db0*/  FMNMX.FTZ R8, R42, R9, !PT ;  /* 0x000000092a087209 */ /* 0x001fe40007810000 */
[----:B-1----:R-:W-:Y:S02]  /*11dc0*/  FSEL R63, R35, -INF , P4 ;  /* 0xff800000233f7808 */ /* 0x002fe40002000000 */
[----:B------:R-:W-:Y:S02]  /*11dd0*/  FMNMX.FTZ R8, R57, R8, !PT ;  /* 0x0000000839087209 */ /* 0x000fe40007810000 */
[C---:B------:R-:W-:Y:S02]  /*11de0*/  ISETP.GT.AND P5, PT, R54.reuse, RZ, PT ;  /* 0x000000ff3600720c */ /* 0x040fe40003fa4270 */
[----:B------:R-:W-:Y:S02]  /*11df0*/  FMNMX.FTZ R8, R63, R8, !PT ;  /* 0x000000083f087209 */ /* 0x000fe40007810000 */
[----:B------:R-:W-:Y:S01]  /*11e00*/  ISETP.GT.AND P4, PT, R54, 0x1, PT ;  /* 0x000000013600780c */ /* 0x000fe20003f84270 */
[----:B------:R-:W-:-:S02]  /*11e10*/  WARPGROUP.DEPBAR.LE gsb0, 0x0 ;  /* 0x00008000000079c5 */ /* 0x000fc40000010000 */
[----:B------:R-:W0:Y:S01]  /*11e20*/  SHFL.BFLY PT, R9, R8, 0x2, 0x1f ;  /* 0x0c401f0008097f89 */ /* 0x000e2200000e0000 */
[----:B------:R-:W-:Y:S01]  /*11e30*/  WARPGROUP.ARRIVE ;  /* 0x00000000000079c5 */ /* 0x000fe20000000000 */
[----:B------:R-:W-:Y:S02]  /*11e40*/  FSEL R15, R15, -INF , P5 ;  /* 0xff8000000f0f7808 */ /* 0x000fe40002800000 */
[----:B------:R-:W-:Y:S02]  /*11e50*/  ISETP.GT.AND P5, PT, R54, 0x8, PT ;  /* 0x000000083600780c */ /* 0x000fe40003fa4270 */
[----:B0-----:R-:W-:-:S05]  /*11e60*/  FMNMX.FTZ R9, R8, R9, !PT ;  /* 0x0000000908097209 */ /* 0x001fca0007810000 */
[----:B------:R-:W0:Y:S02]  /*11e70*/  SHFL.BFLY PT, R8, R9, 0x1, 0x1f ;  /* 0x0c201f0009087f89 */ /* 0x000e2400000e0000 */
[----:B0-----:R-:W-:Y:S01]  /*11e80*/  FMNMX.FTZ R35, R9, R8, !PT ;  /* 0x0000000809237209 */ /* 0x001fe20007810000 */
[----:B------:R-:W-:Y:S01]  /*11e90*/  VIADD R8, R6, 0x280 ;  /* 0x0000028006087836 */ /* 0x000fe20000000000 */
[----:B------:R-:W-:Y:S02]  /*11ea0*/  MOV R9, 0x40000040 ;  /* 0x4000004000097802 */ /* 0x000fe40000000f00 */
[C---:B------:R-:W-:Y:S01]  /*11eb0*/  FSETP.NEU.FTZ.AND P3, PT, R35.reuse, -INF , PT ;  /* 0xff8000002300780b */ /* 0x040fe20003f7d000 */
[----:B------:R-:W-:Y:S01]  /*11ec0*/  FMUL.FTZ R70, R35, R34 ;  /* 0x0000002223467220 */ /* 0x000fe20000410000 */
[----:B------:R-:W-:Y:S02]  /*11ed0*/  R2UR UR10, R8 ;  /* 0x00000000080a72ca */ /* 0x000fe400000e0000 */
[----:B------:R-:W-:Y:S01]  /*11ee0*/  R2UR UR11, R9 ;  /* 0x00000000090b72ca */ /* 0x000fe200000e0000 */
[----:B------:R-:W-:Y:S01]  /*11ef0*/  IMAD.MOV.U32 R9, RZ, RZ, 0x40000040 ;  /* 0x40000040ff097424 */ /* 0x000fe200078e00ff */
[----:B------:R-:W-:-:S02]  /*11f00*/  FSEL R70, R70, RZ, P3 ;  /* 0x000000ff46467208 */ /* 0x000fc40001800000 */
[----:B------:R-:W-:-:S03]  /*11f10*/  FMNMX.FTZ R8, R15, R10, !PT ;  /* 0x0000000a0f087209 */ /* 0x000fc60007810000 */
[-CC-:B------:R-:W-:Y:S01]  /*11f20*/  FFMA.FTZ R49, R59, R34.reuse, -R70.reuse ;  /* 0x000000223b317223 */ /* 0x180fe20000010846 */
[----:B------:R-:W-:Y:S01]  /*11f30*/  FSEL R59, R20, -INF , P4 ;  /* 0xff800000143b7808 */ /* 0x000fe20002000000 */
[-CC-:B------:R-:W-:Y:S01]  /*11f40*/  FFMA.FTZ R182, R21, R34.reuse, -R70.reuse ;  /* 0x0000002215b67223 */ /* 0x180fe20000010846 */
[-CC-:B------:R-:W-:Y:S01]  /*11f50*/  FFMA.FTZ R21, R25, R34.reuse, -R70.reuse ;  /* 0x0000002219157223 */ /* 0x180fe20000010846 */
[----:B------:R-:W-:Y:S01]  /*11f60*/  ISETP.GT.AND P4, PT, R54, 0x9, PT ;  /* 0x000000093600780c */ /* 0x000fe20003f84270 */
[-CC-:B------:R-:W-:Y:S01]  /*11f70*/  FFMA.FTZ R176, R27, R34.reuse, -R70.reuse ;  /* 0x000000221bb07223 */ /* 0x180fe20000010846 */
[----:B------:R-:W-:Y:S01]  /*11f80*/  HGMMA.64x128x16.F32 R88, R156, gdesc[UR8].tnspB, R88, gsb0 ;  /* 0x41e000089c587df0 */ /* 0x000fe20008000858 */
[----:B------:R-:W-:Y:S01]  /*11f90*/  FSEL R25, R24, -INF , P5 ;  /* 0xff80000018197808 */ /* 0x000fe20002800000 */
[--C-:B------:R-:W-:Y:S01]  /*11fa0*/  FFMA.FTZ R27, R61, R34, -R70.reuse ;  /* 0x000000223d1b7223 */ /* 0x100fe20000010846 */
[----:B------:R-:W-:Y:S01]  /*11fb0*/  FMNMX.FTZ R8, R59, R8, !PT ;  /* 0x000000083b087209 */ /* 0x000fe20007810000 */
[-CC-:B------:R-:W-:Y:S01]  /*11fc0*/  FFMA.FTZ R178, R65, R34.reuse, -R70.reuse ;  /* 0x0000002241b27223 */ /* 0x180fe20000010846 */
[----:B------:R-:W-:Y:S01]  /*11fd0*/  ISETP.GT.AND P5, PT, R54, 0x10, PT ;  /* 0x000000103600780c */ /* 0x000fe20003fa4270 */
[-CC-:B------:R-:W-:Y:S01]  /*11fe0*/  FFMA.FTZ R174, R39, R34.reuse, -R70.reuse ;  /* 0x0000002227ae7223 */ /* 0x180fe20000010846 */
        /* <DEDUP_REMOVED lines=22> */
[C---:B------:R-:W-:Y:S01]  /*12150*/  ISETP.GT.AND P5, PT, R54.reuse, 0x20, PT ;  /* 0x000000203600780c */ /* 0x040fe20003fa4270 */
        /* <DEDUP_REMOVED lines=12> */
[----:B------:R-:W-:Y:S01]  /*12220*/  FFMA.FTZ R20, R237, R34, -R70 ;  /* 0x00000022ed147223 */ /* 0x000fe20000010846 */
[----:B------:R-:W-:-:S02]  /*12230*/  FSEL R65, R38, -INF , P4 ;  /* 0xff80000026417808 */ /* 0x000fc40002000000 */
[----:B------:R-:W-:Y:S02]  /*12240*/  FMNMX.FTZ R8, R61, R8, !PT ;  /* 0x000000083d087209 */ /* 0x000fe40007810000 */
[----:B------:R-:W-:Y:S01]  /*12250*/  ISETP.GT.AND P4, PT, R54, 0x29, PT ;  /* 0x000000293600780c */ /* 0x000fe20003f84270 */
[----:B------:R-:W-:Y:S01]  /*12260*/  MUFU.EX2 R21, R21 ;  /* 0x0000001500157308 */ /* 0x000fe20000000800 */
[----:B------:R-:W-:Y:S02]  /*12270*/  FSEL R87, R40, -INF , P5 ;  /* 0xff80000028577808 */ /* 0x000fe40002800000 */
[----:B------:R-:W-:Y:S02]  /*12280*/  FMNMX.FTZ R8, R65, R8, !PT ;  /* 0x0000000841087209 */ /* 0x000fe40007810000 */
[----:B------:R-:W-:Y:S02]  /*12290*/  ISETP.GT.AND P5, PT, R54, 0x30, PT ;  /* 0x000000303600780c */ /* 0x000fe40003fa4270 */
[----:B------:R-:W-:Y:S01]  /*122a0*/  FSEL R41, R41, -INF , P4 ;  /* 0xff80000029297808 */ /* 0x000fe20002000000 */
[----:B------:R-:W-:Y:S01]  /*122b0*/  MUFU.EX2 R176, R176 ;  /* 0x000000b000b07308 */ /* 0x000fe20000000800 */
[----:B------:R-:W-:-:S02]  /*122c0*/  FMNMX.FTZ R8, R87, R8, !PT ;  /* 0x0000000857087209 */ /* 0x000fc40007810000 */
[C---:B------:R-:W-:Y:S02]  /*122d0*/  ISETP.GT.AND P4, PT, R54.reuse, 0x31, PT ;  /* 0x000000313600780c */ /* 0x040fe40003f84270 */
[----:B------:R-:W-:Y:S02]  /*122e0*/  FSEL R43, R43, -INF , P5 ;  /* 0xff8000002b2b7808 */ /* 0x000fe40002800000 */
[----:B------:R-:W-:Y:S01]  /*122f0*/  FMNMX.FTZ R8, R41, R8, !PT ;  /* 0x0000000829087209 */ /* 0x000fe20007810000 */
[----:B------:R-:W-:Y:S01]  /*12300*/  MUFU.EX2 R27, R27 ;  /* 0x0000001b001b7308 */ /* 0x000fe20000000800 */
[----:B------:R-:W-:Y:S02]  /*12310*/  ISETP.GT.AND P5, PT, R54, 0x38, PT ;  /* 0x000000383600780c */ /* 0x000fe40003fa4270 */
[----:B------:R-:W-:Y:S02]  /*12320*/  FSEL R153, R44, -INF , P4 ;  /* 0xff8000002c997808 */ /* 0x000fe40002000000 */
[----:B------:R-:W-:-:S02]  /*12330*/  FMNMX.FTZ R8, R43, R8, !PT ;  /* 0x000000082b087209 */ /* 0x000fc40007810000 */
[C---:B------:R-:W-:Y:S01]  /*12340*/  ISETP.GT.AND P4, PT, R54.reuse, 0x39, PT ;  /* 0x000000393600780c */ /* 0x040fe20003f84270 */
        /* <DEDUP_REMOVED lines=14> */
[----:B------:R-:W-:Y:S01]  /*12430*/  ISETP.GT.AND P4, PT, R54, 0x49, PT ;  /* 0x000000493600780c */ /* 0x000fe20003f84270 */
[----:B------:R-:W-:Y:S01]  /*12440*/  MUFU.EX2 R37, R37 ;  /* 0x0000002500257308 */ /* 0x000fe20000000800 */
[----:B------:R-:W-:Y:S02]  /*12450*/  FSEL R69, R36, -INF , P5 ;  /* 0xff80000024457808 */ /* 0x000fe40002800000 */
[----:B------:R-:W-:Y:S02]  /*12460*/  FMNMX.FTZ R8, R55, R8, !PT ;  /* 0x0000000837087209 */ /* 0x000fe40007810000 */
[----:B------:R-:W-:Y:S02]  /*12470*/  ISETP.GT.AND P5, PT, R54, 0x50, PT ;  /* 0x000000503600780c */ /* 0x000fe40003fa4270 */
[----:B------:R-:W-:Y:S01]  /*12480*/  FMNMX.FTZ R8, R69, R8, !PT ;  /* 0x0000000845087209 */ /* 0x000fe20007810000 */
[----:B------:R-:W-:Y:S01]  /*12490*/  MUFU.EX2 R174, R174 ;  /* 0x000000ae00ae7308 */ /* 0x000fe20000000800 */
[----:B------:R-:W-:Y:S01]  /*124a0*/  R2UR UR11, R9 ;  /* 0x00000000090b72ca */ /* 0x000fe200000e0000 */
[----:B------:R-:W-:Y:S01]  /*124b0*/  IMAD.MOV.U32 R9, RZ, RZ, 0x40000040 ;  /* 0x40000040ff097424 */ /* 0x000fe200078e00ff */
[----:B------:R-:W-:-:S02]  /*124c0*/  FSEL R48, R35, RZ, P3 ;  /* 0x000000ff23307208 */ /* 0x000fc40001800000 */
[C---:B------:R-:W-:Y:S01]  /*124d0*/  ISETP.GT.AND P3, PT, R12.reuse, R5, PT ;  /* 0x000000050c00720c */ /* 0x040fe20003f64270 */
[----:B------:R-:W-:Y:S02]  /*124e0*/  VIADD R12, R12, 0xffffffff ;  /* 0xffffffff0c0c7836 */ /* 0x000fe40000000000 */
[----:B------:R-:W-:Y:S01]  /*124f0*/  FADD.FTZ R11, -R48, R11 ;  /* 0x0000000b300b7221 */ /* 0x000fe20000010100 */
[----:B------:R-:W-:Y:S03]  /*12500*/  MUFU.EX2 R39, R39 ;  /* 0x0000002700277308 */ /* 0x000fe60000000800 */
[----:B------:R-:W-:-:S05]  /*12510*/  FMUL.FTZ R11, R11, R34 ;  /* 0x000000220b0b7220 */ /* 0x000fca0000410000 */
[----:B------:R-:W-:Y:S08]  /*12520*/  MUFU.EX2 R168, R168 ;  /* 0x000000a800a87308 */ /* 0x000ff00000000800 */
[----:B------:R-:W-:Y:S08]  /*12530*/  MUFU.EX2 R11, R11 ;  /* 0x0000000b000b7308 */ /* 0x000ff00000000800 */
[----:B------:R-:W-:Y:S01]  /*12540*/  MUFU.EX2 R45, R45 ;  /* 0x0000002d002d7308 */ /* 0x000fe20000000800 */
[----:B------:R-:W-:-:S02]  /*12550*/  WARPGROUP.DEPBAR.LE gsb0, 0x0 ;  /* 0x00008000000079c5 */ /* 0x000fc40000010000 */
[----:B------:R-:W-:Y:S01]  /*12560*/  FSEL R157, R46, -INF , P4 ;  /* 0xff8000002e9d7808 */ /* 0x000fe20002000000 */
[----:B------:R-:W-:Y:S01]  /*12570*/  WARPGROUP.ARRIVE ;  /* 0x00000000000079c5 */ /* 0x000fe20000000000 */
        /* <DEDUP_REMOVED lines=9> */
[----:B------:R-:W-:Y:S01]  /*12610*/  FFMA.FTZ R156, R183, R34, -R70 ;  /* 0x00000022b79c7223 */ /* 0x000fe20000010846 */
[----:B------:R-:W-:Y:S01]  /*12620*/  FMNMX.FTZ R8, R159, R8, !PT ;  /* 0x000000089f087209 */ /* 0x000fe20007810000 */
[----:B------:R-:W-:Y:S01]  /*12630*/  MUFU.EX2 R170, R170 ;  /* 0x000000aa00aa7308 */ /* 0x000fe20000000800 */
[----:B------:R-:W-:-:S02]  /*12640*/  ISETP.GT.AND P4, PT, R54, 0x59, PT ;  /* 0x000000593600780c */ /* 0x000fc40003f84270 */
[----:B--2---:R-:W-:Y:S02]  /*12650*/  FSEL R171, R56, -INF , P5 ;  /* 0xff80000038ab7808 */ /* 0x004fe40002800000 */
[----:B------:R-:W-:Y:S02]  /*12660*/  FMNMX.FTZ R8, R169, R8, !PT ;  /* 0x00000008a9087209 */ /* 0x000fe40007810000 */
[----:B------:R-:W-:Y:S01]  /*12670*/  ISETP.GT.AND P5, PT, R54, 0x60, PT ;  /* 0x000000603600780c */ /* 0x000fe20003fa4270 */
[----:B------:R-:W-:Y:S01]  /*12680*/  MUFU.EX2 R51, R51 ;  /* 0x0000003300337308 */ /* 0x000fe20000000800 */
[----:B------:R-:W-:Y:S02]  /*12690*/  FSEL R173, R58, -INF , P4 ;  /* 0xff8000003aad7808 */ /* 0x000fe40002000000 */
        /* <DEDUP_REMOVED lines=14> */
[----:B---3--:R-:W-:Y:S02]  /*12780*/  FSEL R66, R66, -INF , P4 ;  /* 0xff80000042427808 */ /* 0x008fe40002000000 */
[----:B------:R-:W-:Y:S02]  /*12790*/  FMNMX.FTZ R7, R64, R7, !PT ;  /* 0x0000000740077209 */ /* 0x000fe40007810000 */
[----:B------:R-:W-:-:S02]  /*127a0*/  ISETP.GT.AND P4, PT, R54, 0x71, PT ;  /* 0x000000713600780c */ /* 0x000fc40003f84270 */
[----:B----4-:R-:W-:Y:S01]  /*127b0*/  FSEL R177, R67, -INF , P5 ;  /* 0xff80000043b17808 */ /* 0x010fe20002800000 */
[--C-:B------:R-:W-:Y:S01]  /*127c0*/  FFMA.FTZ R67, R179, R34, -R70.reuse ;  /* 0x00000022b3437223 */ /* 0x100fe20000010846 */
[----:B------:R-:W-:Y:S01]  /*127d0*/  FMNMX.FTZ R8, R66, R7, !PT ;  /* 0x0000000742087209 */ /* 0x000fe20007810000 */
[----:B------:R-:W-:Y:S01]  /*127e0*/  MUFU.EX2 R73, R73 ;  /* 0x0000004900497308 */ /* 0x000fe20000000800 */
[----:B------:R-:W-:Y:S02]  /*127f0*/  ISETP.GT.AND P5, PT, R54, 0x78, PT ;  /* 0x000000783600780c */ /* 0x000fe40003fa4270 */
[----:B------:R-:W-:Y:S02]  /*12800*/  FSEL R68, R68, -INF , P4 ;  /* 0xff80000044447808 */ /* 0x000fe40002000000 */
[----:B------:R-:W-:Y:S02]  /*12810*/  FMNMX.FTZ R7, R177, R8, !PT ;  /* 0x00000008b1077209 */ /* 0x000fe40007810000 */
[----:B------:R-:W-:Y:S01]  /*12820*/  ISETP.GT.AND P4, PT, R54, 0x79, PT ;  /* 0x000000793600780c */ /* 0x000fe20003f84270 */
[----:B------:R-:W-:Y:S01]  /*12830*/  MUFU.EX2 R67, R67 ;  /* 0x0000004300437308 */ /* 0x000fe20000000800 */
[----:B------:R-:W-:Y:S01]  /*12840*/  FSEL R179, R71, -INF , P5 ;  /* 0xff80000047b37808 */ /* 0x000fe20002800000 */
[-CC-:B------:R-:W-:Y:S01]  /*12850*/  FFMA.FTZ R71, R77, R34.reuse, -R70.reuse ;  /* 0x000000224d477223 */ /* 0x180fe20000010846 */
[----:B------:R-:W-:Y:S01]  /*12860*/  FMNMX.FTZ R8, R68, R7, !PT ;  /* 0x0000000744087209 */ /* 0x000fe20007810000 */
[----:B------:R-:W-:Y:S01]  /*12870*/  FFMA.FTZ R77, R235, R34, -R70 ;  /* 0x00000022eb4d7223 */ /* 0x000fe20000010846 */
[----:B------:R-:W-:-:S02]  /*12880*/  FSEL R72, R72, -INF , P4 ;  /* 0xff80000048487808 */ /* 0x000fc40002000000 */
[----:B------:R-:W-:Y:S01]  /*12890*/  FMNMX.FTZ R7, R179, R8, !PT ;  /* 0x00000008b3077209 */ /* 0x000fe20007810000 */
[----:B------:R-:W-:Y:S03]  /*128a0*/  MUFU.EX2 R71, R71 ;  /* 0x0000004700477308 */ /* 0x000fe60000000800 */
[----:B------:R-:W-:-:S05]  /*128b0*/  FMNMX.FTZ R7, R72, R7, !PT ;  /* 0x0000000748077209 */ /* 0x000fca0007810000 */
[----:B------:R-:W0:Y:S01]  /*128c0*/  SHFL.BFLY PT, R8, R7, 0x2, 0x1f ;  /* 0x0c401f0007087f89 */ /* 0x000e2200000e0000 */
[----:B------:R-:W-:Y:S08]  /*128d0*/  MUFU.EX2 R158, R158 ;  /* 0x0000009e009e7308 */ /* 0x000ff00000000800 */
[----:B------:R-:W-:Y:S08]  /*128e0*/  MUFU.EX2 R77, R77 ;  /* 0x0000004d004d7308 */ /* 0x000ff00000000800 */
[----:B------:R-:W-:Y:S01]  /*128f0*/  MUFU.EX2 R20, R20 ;  /* 0x0000001400147308 */ /* 0x000fe20000000800 */
[----:B0-----:R-:W-:Y:S01]  /*12900*/  FMNMX.FTZ R26, R7, R8, !PT ;  /* 0x00000008071a7209 */ /* 0x001fe20007810000 */
[----:B------:R-:W-:-:S06]  /*12910*/  VIADD R8, R6, 0x300 ;  /* 0x0000030006087836 */ /* 0x000fcc0000000000 */
[----:B------:R-:W-:Y:S01]  /*12920*/  MUFU.EX2 R81, R81 ;  /* 0x0000005100517308 */ /* 0x000fe20000000800 */
[----:B------:R-:W0:Y:S01]  /*12930*/  SHFL.BFLY PT, R7, R26, 0x1, 0x1f ;  /* 0x0c201f001a077f89 */ /* 0x000e2200000e0000 */
[----:B------:R-:W-:Y:S02]  /*12940*/  R2UR UR10, R8 ;  /* 0x00000000080a72ca */ /* 0x000fe400000e0000 */
[----:B------:R-:W-:Y:S01]  /*12950*/  IADD3 R8, R6, 0x380, RZ ;  /* 0x0000038006087810 */ /* 0x000fe20007ffe0ff */
[----:B------:R-:W-:-:S03]  /*12960*/  @!P1 IMAD R6, R184, 0x8, R2 ;  /* 0x00000008b8069824 */ /* 0x000fc600078e0202 */
[----:B------:R-:W-:Y:S01]  /*12970*/  MUFU.EX2 R14, R14 ;  /* 0x0000000e000e7308 */ /* 0x000fe20000000800 */
[----:B------:R-:W-:-:S07]  /*12980*/  @!P1 VIADD R6, R6, 0x28840 ;  /* 0x0002884006069836 */ /* 0x000fce0000000000 */
[----:B------:R-:W-:Y:S01]  /*12990*/  MUFU.EX2 R85, R85 ;  /* 0x0000005500557308 */ /* 0x000fe20000000800 */
[----:B------:R-:W-:Y:S01]  /*129a0*/  HGMMA.64x128x16.F32 R88, R160, gdesc[UR8].tnspB, R88, gsb0 ;  /* 0x41e00008a0587df0 */ /* 0x000fe20008000858 */
[----:B------:R-:W-:Y:S02]  /*129b0*/  R2UR UR10, R8 ;  /* 0x00000000080a72ca */ /* 0x000fe400000e0000 */
[----:B------:R-:W-:Y:S02]  /*129c0*/  R2UR UR11, R9 ;  /* 0x00000000090b72ca */ /* 0x000fe400000e0000 */
[----:B------:R-:W-:Y:S02]  /*129d0*/  IADD3 R8, -R232, 0xb, RZ ;  /* 0x0000000be8087810 */ /* 0x000fe40007ffe1ff */
[----:B------:R-:W-:Y:S01]  /*129e0*/  MUFU.EX2 R24, R24 ;  /* 0x0000001800187308 */ /* 0x000fe20000000800 */
[----:B0-----:R-:W-:Y:S01]  /*129f0*/  FMNMX.FTZ R7, R26, R7, !PT ;  /* 0x000000071a077209 */ /* 0x001fe20007810000 */
[-CC-:B------:R-:W-:Y:S01]  /*12a00*/  FFMA.FTZ R26, R57, R34.reuse, -R70.reuse ;  /* 0x00000022391a7223 */ /* 0x180fe20000010846 */
[----:B------:R-:W-:-:S02]  /*12a10*/  FFMA.FTZ R57, R63, R34, -R70 ;  /* 0x000000223f397223 */ /* 0x000fc40000010846 */
        /* <DEDUP_REMOVED lines=12> */
[-C--:B------:R-:W-:Y:S01]  /*12ae0*/  FFMA.FTZ R38, R79, R34.reuse, -R30 ;  /* 0x000000224f267223 */ /* 0x080fe2000001081e */
[----:B------:R-:W-:Y:S01]  /*12af0*/  MUFU.EX2 R28, R28 ;  /* 0x0000001c001c7308 */ /* 0x000fe20000000800 */
[----:B------:R-:W-:Y:S01]  /*12b00*/  @!P1 PRMT R10, RZ, 0x654, R6 ;  /* 0x00000654ff0a9816 */ /* 0x000fe20000000006 */
[-C--:B------:R-:W-:Y:S01]  /*12b10*/  FMUL.FTZ R9, R41, R34.reuse ;  /* 0x0000002229097220 */ /* 0x080fe20000410000 */
        /* <DEDUP_REMOVED lines=18> */
[----:B------:R-:W-:-:S03]  /*12c40*/  FFMA.FTZ R68, R68, R34, -R30 ;  /* 0x0000002244447223 */ /* 0x000fc6000001081e */
[----:B------:R-:W-:Y:S01]  /*12c50*/  MUFU.EX2 R183, R183 ;  /* 0x000000b700b77308 */ /* 0x000fe20000000800 */
[----:B0-----:R-:W-:-:S07]  /*12c60*/  FFMA.FTZ R0, R9, R0, R28 ;  /* 0x0000000009007223 */ /* 0x001fce000001001c */
        /* <DEDUP_REMOVED lines=11> */
[----:B------:R-:W-:-:S05]  /*12d20*/  WARPGROUP.ARRIVE ;  /* 0x00000000000079c5 */ /* 0x000fca0000000000 */
[----:B------:R-:W-:Y:S01]  /*12d30*/  MUFU.EX2 R44, R44 ;  /* 0x0000002c002c7308 */ /* 0x000fe20000000800 */
[----:B------:R-:W-:Y:S01]  /*12d40*/  FFMA.FTZ R161, R175, R34, -R30 ;  /* 0x00000022afa17223 */ /* 0x000fe2000001081e */
[----:B------:R-:W-:Y:S02]  /*12d50*/  F2FP.F16.F32.PACK_AB R162, R85, R14 ;  /* 0x0000000e55a2723e */ /* 0x000fe400000000ff */
[----:B0-----:R-:W-:Y:S01]  /*12d60*/  F2FP.F16.F32.PACK_AB R175, R40, R31 ;  /* 0x0000001f28af723e */ /* 0x001fe200000000ff */
[----:B------:R-:W-:Y:S01]  /*12d70*/  HGMMA.64x128x16.F32 R88, R164, gdesc[UR8].tnspB, R88, gsb0 ;  /* 0x41e00008a4587df0 */ /* 0x000fe20008000858 */
[----:B------:R-:W-:Y:S02]  /*12d80*/  F2FP.F16.F32.PACK_AB R160, R81, R20 ;  /* 0x0000001451a0723e */ /* 0x000fe400000000ff */
        /* <DEDUP_REMOVED lines=10> */
[----:B0-----:R-:W-:Y:S01]  /*12e30*/  F2FP.F16.F32.PACK_AB R163, R66, R64 ;  /* 0x0000004042a3723e */ /* 0x001fe200000000ff */
[----:B------:R-:W-:-:S02]  /*12e40*/  WARPGROUP.DEPBAR.LE gsb0, 0x0 ;  /* 0x00008000000079c5 */ /* 0x000fc40000010000 */
[----:B------:R0:W-:Y:S06]  /*12e50*/  BAR.ARV R8, 0x100 ;  /* 0x000400080000751d */ /* 0x0001ec0000002000 */
[----:B------:R1:W-:Y:S01]  /*12e60*/  @!P1 SYNCS.ARRIVE.TRANS64.RED.A1T0 RZ, [R10+URZ], RZ ;  /* 0x000000ff0aff99a7 */ /* 0x0003e2000810043f */
[-C--:B------:R-:W-:Y:S01]  /*12e70*/  FMUL.FTZ R88, R88, R11.reuse ;  /* 0x0000000b58587220 */ /* 0x080fe20000410000 */
[----:B0-----:R-:W-:Y:S01]  /*12e80*/  @!P1 PRMT R8, RZ, 0x654, R13 ;  /* 0x00000654ff089816 */ /* 0x001fe2000000000d */
[-C--:B------:R-:W-:Y:S01]  /*12e90*/  FMUL.FTZ R89, R89, R11.reuse ;  /* 0x0000000b59597220 */ /* 0x080fe20000410000 */
[-C--:B------:R-:W-:Y:S01]  /*12ea0*/  FMUL.FTZ R92, R92, R11.reuse ;  /* 0x0000000b5c5c7220 */ /* 0x080fe20000410000 */
[-C--:B------:R-:W-:Y:S01]  /*12eb0*/  FMUL.FTZ R93, R93, R11.reuse ;  /* 0x0000000b5d5d7220 */ /* 0x080fe20000410000 */
[-C--:B------:R-:W-:Y:S01]  /*12ec0*/  FMUL.FTZ R96, R96, R11.reuse ;  /* 0x0000000b60607220 */ /* 0x080fe20000410000 */
[----:B------:R-:W-:Y:S01]  /*12ed0*/  FMUL.FTZ R97, R97, R11 ;  /* 0x0000000b61617220 */ /* 0x000fe20000410000 */
[----:B-1----:R-:W-:Y:S01]  /*12ee0*/  FFMA.FTZ R10, R11, R3, R180 ;  /* 0x000000030b0a7223 */ /* 0x002fe200000100b4 */
[----:B------:R0:W-:Y:S01]  /*12ef0*/  @!P1 SYNCS.ARRIVE.TRANS64.RED.A1T0 RZ, [R8+URZ], RZ ;  /* 0x000000ff08ff99a7 */ /* 0x0001e2000810043f */
        /* <DEDUP_REMOVED lines=8> */
[----:B------:R-:W-:Y:S01]  /*12f80*/  F2FP.F16.F32.PACK_AB R182, R21, R182 ;  /* 0x000000b615b6723e */ /* 0x000fe200000000ff */
[----:B------:R-:W-:Y:S01]  /*12f90*/  FFMA.FTZ R157, R159, R34, -R30 ;  /* 0x000000229f9d7223 */ /* 0x000fe2000001081e */
[----:B------:R-:W-:Y:S01]  /*12fa0*/  FADD.FTZ R13, R21, R48 ;  /* 0x00000030150d7221 */ /* 0x000fe20000010000 */
[C---:B------:R-:W-:Y:S01]  /*12fb0*/  FADD.FTZ R3, R46.reuse, R3 ;  /* 0x000000032e037221 */ /* 0x040fe20000010000 */
[----:B------:R-:W1:Y:S01]  /*12fc0*/  MUFU.EX2 R0, R0 ;  /* 0x0000000000007308 */ /* 0x000e620000000800 */
[----:B------:R-:W-:Y:S01]  /*12fd0*/  F2FP.F16.F32.PACK_AB R183, R46, R183 ;  /* 0x000000b72eb7723e */ /* 0x000fe200000000ff */
[----:B------:R-:W-:Y:S01]  /*12fe0*/  FADD.FTZ R10, R176, R13 ;  /* 0x0000000db00a7221 */ /* 0x000fe20000010000 */
[----:B------:R-:W-:Y:S01]  /*12ff0*/  FADD.FTZ R48, R38, R3 ;  /* 0x0000000326307221 */ /* 0x000fe20000010000 */
[----:B------:R-:W-:Y:S01]  /*13000*/  F2FP.F16.F32.PACK_AB R176, R27, R176 ;  /* 0x000000b01bb0723e */ /* 0x000fe200000000ff */
[-C--:B0-----:R-:W-:Y:S01]  /*13010*/  FFMA.FTZ R8, R169, R34.reuse, -R30 ;  /* 0x00000022a9087223 */ /* 0x081fe2000001081e */
[----:B------:R-:W-:Y:S01]  /*13020*/  FADD.FTZ R3, R27, R10 ;  /* 0x0000000a1b037221 */ /* 0x000fe20000010000 */
[----:B------:R-:W-:Y:S01]  /*13030*/  FADD.FTZ R13, R59, R48 ;  /* 0x000000303b0d7221 */ /* 0x000fe20000010000 */
[----:B------:R-:W0:Y:S01]  /*13040*/  MUFU.EX2 R157, R157 ;  /* 0x0000009d009d7308 */ /* 0x000e220000000800 */
[-CC-:B------:R-:W-:Y:S01]  /*13050*/  FFMA.FTZ R159, R171, R34.reuse, -R30.reuse ;  /* 0x00000022ab9f7223 */ /* 0x180fe2000001081e */
[----:B------:R-:W-:Y:S01]  /*13060*/  FADD.FTZ R48, R178, R3 ;  /* 0x00000003b2307221 */ /* 0x000fe20000010000 */
[----:B------:R-:W-:Y:S01]  /*13070*/  FADD.FTZ R50, R36, R13 ;  /* 0x0000000d24327221 */ /* 0x000fe20000010000 */
[----:B------:R-:W-:Y:S01]  /*13080*/  FFMA.FTZ R10, R173, R34, -R30 ;  /* 0x00000022ad0a7223 */ /* 0x000fe2000001081e */
[----:B------:R-:W-:Y:S01]  /*13090*/  F2FP.F16.F32.PACK_AB R173, R33, R32 ;  /* 0x0000002021ad723e */ /* 0x000fe200000000ff */
[----:B------:R-:W-:Y:S01]  /*130a0*/  FADD.FTZ R3, R29, R48 ;  /* 0x000000301d037221 */ /* 0x000fe20000010000 */
[----:B------:R-:W-:Y:S01]  /*130b0*/  FADD.FTZ R13, R63, R50 ;  /* 0x000000323f0d7221 */ /* 0x000fe20000010000 */
[----:B------:R-:W2:Y:S01]  /*130c0*/  MUFU.EX2 R8, R8 ;  /* 0x0000000800087308 */ /* 0x000ea20000000800 */
[----:B------:R-:W-:Y:S01]  /*130d0*/  F2FP.F16.F32.PACK_AB R169, R44, R25 ;  /* 0x000000192ca9723e */ /* 0x000fe200000000ff */
[----:B------:R-:W-:Y:S01]  /*130e0*/  FADD.FTZ R48, R172, R3 ;  /* 0x00000003ac307221 */ /* 0x000fe20000010000 */
[----:B------:R-:W-:Y:S01]  /*130f0*/  FADD.FTZ R50, R32, R13 ;  /* 0x0000000d20327221 */ /* 0x000fe20000010000 */
[----:B------:R-:W-:Y:S01]  /*13100*/  FFMA.FTZ R13, R177, R34, -R30 ;  /* 0x00000022b10d7223 */ /* 0x000fe2000001081e */
[----:B------:R-:W-:Y:S01]  /*13110*/  F2FP.F16.F32.PACK_AB R177, R59, R38 ;  /* 0x000000263bb1723e */ /* 0x000fe200000000ff */
[----:B------:R-:W-:Y:S01]  /*13120*/  FADD.FTZ R3, R37, R48 ;  /* 0x0000003025037221 */ /* 0x000fe20000010000 */
[----:B------:R-:W-:Y:S01]  /*13130*/  FADD.FTZ R50, R33, R50 ;  /* 0x0000003221327221 */ /* 0x000fe20000010000 */
[----:B------:R-:W3:Y:S01]  /*13140*/  MUFU.EX2 R159, R159 ;  /* 0x0000009f009f7308 */ /* 0x000ee20000000800 */
[----:B------:R-:W-:Y:S01]  /*13150*/  F2FP.F16.F32.PACK_AB R171, R42, R15 ;  /* 0x0000000f2aab723e */ /* 0x000fe200000000ff */
[----:B------:R-:W-:Y:S01]  /*13160*/  FADD.FTZ R48, R174, R3 ;  /* 0x00000003ae307221 */ /* 0x000fe20000010000 */
[----:B------:R-:W-:Y:S01]  /*13170*/  FADD.FTZ R41, R31, R50 ;  /* 0x000000321f297221 */ /* 0x000fe20000010000 */
[----:B------:R-:W-:Y:S01]  /*13180*/  FFMA.FTZ R3, R179, R34, -R30 ;  /* 0x00000022b3037223 */ /* 0x000fe2000001081e */
[----:B------:R-:W-:Y:S01]  /*13190*/  F2FP.F16.F32.PACK_AB R179, R63, R36 ;  /* 0x000000243fb3723e */ /* 0x000fe200000000ff */
[----:B------:R-:W-:Y:S01]  /*131a0*/  FADD.FTZ R43, R39, R48 ;  /* 0x00000030272b7221 */ /* 0x000fe20000010000 */
[----:B------:R-:W-:Y:S01]  /*131b0*/  FADD.FTZ R48, R40, R41 ;  /* 0x0000002928307221 */ /* 0x000fe20000010000 */
[----:B------:R-:W4:Y:S01]  /*131c0*/  MUFU.EX2 R10, R10 ;  /* 0x0000000a000a7308 */ /* 0x000f220000000800 */
        /* <DEDUP_REMOVED lines=15> */
[----:B------:R-:W5:Y:S01]  /*132c0*/  MUFU.EX2 R28, R62 ;  /* 0x0000003e001c7308 */ /* 0x000f620000000800 */
[----:B------:R-:W-:Y:S01]  /*132d0*/  FMUL.FTZ R113, R113, R11 ;  /* 0x0000000b71717220 */ /* 0x000fe20000410000 */
[----:B------:R-:W-:Y:S01]  /*132e0*/  FADD.FTZ R38, R152, R27 ;  /* 0x0000001b98267221 */ /* 0x000fe20000010000 */
[----:B------:R-:W-:Y:S01]  /*132f0*/  FADD.FTZ R21, R153, R46 ;  /* 0x0000002e99157221 */ /* 0x000fe20000010000 */
[----:B------:R-:W-:Y:S01]  /*13300*/  F2FP.F16.F32.PACK_AB R153, R6, R153 ;  /* 0x000000990699723e */ /* 0x000fe200000000ff */
[-C--:B------:R-:W-:Y:S01]  /*13310*/  FMUL.FTZ R116, R116, R11.reuse ;  /* 0x0000000b74747220 */ /* 0x080fe20000410000 */
[----:B------:R-:W-:Y:S01]  /*13320*/  FADD.FTZ R27, R67, R38 ;  /* 0x00000026431b7221 */ /* 0x000fe20000010000 */
[----:B------:R-:W-:Y:S01]  /*13330*/  FADD.FTZ R36, R6, R21 ;  /* 0x0000001506247221 */ /* 0x000fe20000010000 */
[-C--:B------:R-:W-:Y:S01]  /*13340*/  FMUL.FTZ R117, R117, R11.reuse ;  /* 0x0000000b75757220 */ /* 0x080fe20000410000 */
[----:B------:R-:W-:Y:S01]  /*13350*/  FMUL.FTZ R120, R120, R11 ;  /* 0x0000000b78787220 */ /* 0x000fe20000410000 */
[----:B------:R-:W-:Y:S01]  /*13360*/  FADD.FTZ R38, R154, R27 ;  /* 0x0000001b9a267221 */ /* 0x000fe20000010000 */
[----:B------:R-:W-:Y:S01]  /*13370*/  FADD.FTZ R21, R155, R36 ;  /* 0x000000249b157221 */ /* 0x000fe20000010000 */
[C---:B-1----:R-:W-:Y:S01]  /*13380*/  F2FP.F16.F32.PACK_AB R155, R0.reuse, R155 ;  /* 0x0000009b009b723e */ /* 0x042fe200000000ff */
[-C--:B------:R-:W-:Y:S01]  /*13390*/  FMUL.FTZ R121, R121, R11.reuse ;  /* 0x0000000b79797220 */ /* 0x080fe20000410000 */
[----:B------:R-:W-:Y:S01]  /*133a0*/  FADD.FTZ R27, R71, R38 ;  /* 0x00000026471b7221 */ /* 0x000fe20000010000 */
[----:B------:R-:W-:Y:S01]  /*133b0*/  FADD.FTZ R32, R0, R21 ;  /* 0x0000001500207221 */ /* 0x000fe20000010000 */
[----:B------:R1:W5:Y:S01]  /*133c0*/  MUFU.EX2 R38, R13 ;  /* 0x0000000d00267308 */ /* 0x0003620000000800 */
[-C--:B------:R-:W-:Y:S01]  /*133d0*/  FMUL.FTZ R124, R124, R11.reuse ;  /* 0x0000000b7c7c7220 */ /* 0x080fe20000410000 */
[----:B------:R-:W-:Y:S01]  /*133e0*/  FADD.FTZ R36, R156, R27 ;  /* 0x0000001b9c247221 */ /* 0x000fe20000010000 */
[----:B0-----:R-:W-:Y:S01]  /*133f0*/  FADD.FTZ R21, R157, R32 ;  /* 0x000000209d157221 */ /* 0x001fe20000010000 */
[-C--:B------:R-:W-:Y:S01]  /*13400*/  FMUL.FTZ R125, R125, R11.reuse ;  /* 0x0000000b7d7d7220 */ /* 0x080fe20000410000 */
[-C--:B------:R-:W-:Y:S01]  /*13410*/  FMUL.FTZ R128, R128, R11.reuse ;  /* 0x0000000b80807220 */ /* 0x080fe20000410000 */
[----:B------:R-:W-:Y:S01]  /*13420*/  FADD.FTZ R25, R73, R36 ;  /* 0x0000002449197221 */ /* 0x000fe20000010000 */
[----:B--2---:R-:W-:Y:S01]  /*13430*/  FADD.FTZ R32, R8, R21 ;  /* 0x0000001508207221 */ /* 0x004fe20000010000 */
[-C--:B------:R-:W-:Y:S01]  /*13440*/  FMUL.FTZ R129, R129, R11.reuse ;  /* 0x0000000b81817220 */ /* 0x080fe20000410000 */
[----:B------:R-:W-:Y:S01]  /*13450*/  FMUL.FTZ R132, R132, R11 ;  /* 0x0000000b84847220 */ /* 0x000fe20000410000 */
[----:B------:R-:W-:Y:S01]  /*13460*/  FADD.FTZ R36, R158, R25 ;  /* 0x000000199e247221 */ /* 0x000fe20000010000 */
[----:B---3--:R-:W-:Y:S01]  /*13470*/  FADD.FTZ R15, R159, R32 ;  /* 0x000000209f0f7221 */ /* 0x008fe20000010000 */
[C---:B----4-:R-:W-:Y:S01]  /*13480*/  F2FP.F16.F32.PACK_AB R159, R10.reuse, R159 ;  /* 0x0000009f0a9f723e */ /* 0x050fe200000000ff */
[-C--:B------:R-:W-:Y:S01]  /*13490*/  FMUL.FTZ R133, R133, R11.reuse ;  /* 0x0000000b85857220 */ /* 0x080fe20000410000 */
[----:B------:R-:W-:Y:S01]  /*134a0*/  FADD.FTZ R21, R77, R36 ;  /* 0x000000244d157221 */ /* 0x000fe20000010000 */
[----:B------:R-:W-:Y:S01]  /*134b0*/  FADD.FTZ R32, R10, R15 ;  /* 0x0000000f0a207221 */ /* 0x000fe20000010000 */
[-C--:B------:R-:W-:Y:S01]  /*134c0*/  FMUL.FTZ R136, R136, R11.reuse ;  /* 0x0000000b88887220 */ /* 0x080fe20000410000 */
[-C--:B------:R-:W-:Y:S01]  /*134d0*/  FMUL.FTZ R137, R137, R11.reuse ;  /* 0x0000000b89897220 */ /* 0x080fe20000410000 */
[----:B------:R-:W-:Y:S01]  /*134e0*/  FADD.FTZ R6, R20, R21 ;  /* 0x0000001514067221 */ /* 0x000fe20000010000 */
[----:B-1----:R-:W-:Y:S01]  /*134f0*/  FADD.FTZ R13, R161, R32 ;  /* 0x00000020a10d7221 */ /* 0x002fe20000010000 */
[-C--:B------:R-:W-:Y:S01]  /*13500*/  FMUL.FTZ R140, R140, R11.reuse ;  /* 0x0000000b8c8c7220 */ /* 0x080fe20000410000 */
[-C--:B------:R-:W-:Y:S01]  /*13510*/  FMUL.FTZ R141, R141, R11.reuse ;  /* 0x0000000b8d8d7220 */ /* 0x080fe20000410000 */
[----:B------:R-:W-:Y:S01]  /*13520*/  FADD.FTZ R15, R81, R6 ;  /* 0x00000006510f7221 */ /* 0x000fe20000010000 */
[----:B-----5:R-:W-:Y:S01]  /*13530*/  FADD.FTZ R13, R28, R13 ;  /* 0x0000000d1c0d7221 */ /* 0x020fe20000010000 */
[----:B------:R0:W1:Y:S01]  /*13540*/  MUFU.EX2 R6, R3 ;  /* 0x0000000300067308 */ /* 0x0000620000000800 */
        /* <DEDUP_REMOVED lines=13> */
[----:B0-----:R-:W-:Y:S01]  /*13620*/  FADD.FTZ R3, R233, R0 ;  /* 0x00000000e9037221 */ /* 0x001fe20000010000 */
[----:B------:R-:W-:Y:S01]  /*13630*/  FADD.FTZ R13, R68, R13 ;  /* 0x0000000d440d7221 */ /* 0x000fe20000010000 */
[----:B------:R-:W-:Y:S01]  /*13640*/  F2FP.F16.F32.PACK_AB R172, R37, R172 ;  /* 0x000000ac25ac723e */ /* 0x000fe200000000ff */
[-C--:B------:R-:W-:Y:S01]  /*13650*/  FMUL.FTZ R91, R91, R9.reuse ;  /* 0x000000095b5b7220 */ /* 0x080fe20000410000 */
[----:B------:R-:W-:Y:S01]  /*13660*/  FADD.FTZ R0, R26, R3 ;  /* 0x000000031a007221 */ /* 0x000fe20000010000 */
[----:B-1----:R-:W-:Y:S01]  /*13670*/  FADD.FTZ R13, R6, R13 ;  /* 0x0000000d060d7221 */ /* 0x002fe20000010000 */
[----:B------:R-:W-:Y:S01]  /*13680*/  F2FP.F16.F32.PACK_AB R174, R39, R174 ;  /* 0x000000ae27ae723e */ /* 0x000fe200000000ff */
[-C--:B------:R-:W-:Y:S01]  /*13690*/  FMUL.FTZ R94, R94, R9.reuse ;  /* 0x000000095e5e7220 */ /* 0x080fe20000410000 */
[----:B------:R-:W-:Y:S01]  /*136a0*/  FADD.FTZ R3, R57, R0 ;  /* 0x0000000039037221 */ /* 0x000fe20000010000 */
        /* <DEDUP_REMOVED lines=44> */
[----:B------:R-:W-:-:S02]  /*13970*/  IMAD.MOV.U32 R10, RZ, RZ, R7 ;  /* 0x000000ffff0a7224 */ /* 0x000fc400078e0007 */
[----:B------:R-:W-:Y:S01]  /*13980*/  IMAD.MOV.U32 R11, RZ, RZ, R35 ;  /* 0x000000ffff0b7224 */ /* 0x000fe200078e0023 */
[----:B------:R-:W-:Y:S06]  /*13990*/  @P3 BRA `(.L_x_9572) ;  /* 0xffffffcc00403947 */ /* 0x000fec000383ffff */
.L_x_9562:
[----:B------:R-:W-:-:S13]  /*139a0*/  ISETP.GE.AND P2, PT, R12, RZ, PT ;  /* 0x000000ff0c00720c */ /* 0x000fda0003f46270 */
[----:B------:R-:W-:Y:S05]  /*139b0*/  @!P2 BRA `(.L_x_9573) ;  /* 0x000000280084a947 */ /* 0x000fea0003800000 */
[----:B------:R-:W-:Y:S01]  /*139c0*/  IMAD.MOV.U32 R5, RZ, RZ, R7 ;  /* 0x000000ffff057224 */ /* 0x000fe200078e0007 */
[----:B------:R-:W-:Y:S01]  /*139d0*/  MOV R10, R35 ;  /* 0x00000023000a7202 */ /* 0x000fe20000000f00 */
[----:B------:R-:W-:Y:S02]  /*139e0*/  IMAD.MOV.U32 R13, RZ, RZ, R186 ;  /* 0x000000ffff0d7224 */ /* 0x000fe400078e00ba */
[----:B------:R-:W-:-:S07]  /*139f0*/  IMAD.MOV.U32 R11, RZ, RZ, R184 ;  /* 0x000000ffff0b7224 */ /* 0x000fce00078e00b8 */
.L_x_9583:
        /* <DEDUP_REMOVED lines=10> */
.L_x_9575:
[----:B------:R-:W-:Y:S02]  /*13aa0*/  LEA R6, R184, R2, 0x3 ;  /* 0x00000002b8067211 */ /* 0x000fe400078e18ff */
[----:B------:R-:W-:-:S04]  /*13ab0*/  SHF.L.U32 R7, R186, 0x1f, RZ ;  /* 0x0000001fba077819 */ /* 0x000fc800000006ff */
[----:B------:R0:W1:Y:S01]  /*13ac0*/  SYNCS.PHASECHK.TRANS64.TRYWAIT P3, [R6+URZ+0x28830], R7 ;  /* 0x02883007060075a7 */ /* 0x000062000806017f */
[----:B------:R-:W-:Y:S05]  /*13ad0*/  @!P0 BRA `(.L_x_9576) ;  /* 0x0000000000048947 */ /* 0x000fea0003800000 */
[----:B------:R-:W-:Y:S01]  /*13ae0*/  BPT.TRAP 0x1 ;  /* 0x000000040000795c */ /* 0x000fe20000300000 */
.L_x_9576:
[----:B------:R-:W-:Y:S04]  /*13af0*/  BSSY B0, `(.L_x_9574) ;  /* 0x0000004000007945 */ /* 0x000fe80003800000 */
[----:B-1----:R-:W-:Y:S05]  /*13b00*/  @P3 BRA `(.L_x_9577) ;  /* 0x0000000000083947 */ /* 0x002fea0003800000 */
[----:B------:R-:W1:Y:S02]  /*13b10*/  SYNCS.PHASECHK.TRANS64.TRYWAIT P3, [R6+URZ+0x28830], R7 ;  /* 0x02883007060075a7 */ /* 0x000e64000806017f */
[----:B-1----:R-:W-:Y:S05]  /*13b20*/  @!P3 BRA `(.L_x_9578) ;  /* 0x000000e00038b947 */ /* 0x002fea0003800000 */
.L_x_9577:
[----:B------:R-:W-:Y:S05]  /*13b30*/  BSYNC B0 ;  /* 0x0000000000007941 */ /* 0x000fea0003800000 */
.L_x_9574:
        /* <DEDUP_REMOVED lines=15> */
[----:B------:R-:W-:Y:S02]  /*13c30*/  IMAD.MOV.U32 R9, RZ, RZ, 0x40000040 ;  /* 0x40000040ff097424 */ /* 0x000fe400078e00ff */
[----:B------:R-:W-:Y:S01]  /*13c40*/  VIADD R7, R8, 0x8 ;  /* 0x0000000808077836 */ /* 0x000fe20000000000 */
[----:B------:R-:W-:Y:S02]  /*13c50*/  IADD3 R8, R6, 0x2, RZ ;  /* 0x0000000206087810 */ /* 0x000fe40007ffe0ff */
[----:B------:R-:W-:Y:S01]  /*13c60*/  R2UR UR27, R9 ;  /* 0x00000000091b72ca */ /* 0x000fe200000e0000 */
[----:B------:R-:W-:Y:S01]  /*13c70*/  IMAD.MOV.U32 R9, RZ, RZ, 0x40000040 ;  /* 0x40000040ff097424 */ /* 0x000fe200078e00ff */
[----:B------:R0:W-:Y:S01]  /*13c80*/  BAR.SYNC.DEFER_BLOCKING R7, 0x100 ;  /* 0x000400070000751d */ /* 0x0001e20000010000 */
[----:B------:R-:W-:Y:S01]  /*13c90*/  R2UR UR10, R8 ;  /* 0x00000000080a72ca */ /* 0x000fe200000e0000 */
[----:B------:R-:W-:-:S02]  /*13ca0*/  VIADD R8, R6, 0x4 ;  /* 0x0000000406087836 */ /* 0x000fc40000000000 */
[----:B------:R-:W-:-:S03]  /*13cb0*/  R2UR UR31, R9 ;  /* 0x00000000091f72ca */ /* 0x000fc600000e0000 */
[----:B------:R-:W-:Y:S01]  /*13cc0*/  R2UR UR14, R8 ;  /* 0x00000000080e72ca */ /* 0x000fe200000e0000 */
[----:B0-----:R-:W-:Y:S01]  /*13cd0*/  IMAD.MOV.U32 R7, RZ, RZ, 0x40000040 ;  /* 0x40000040ff077424 */ /* 0x001fe200078e00ff */
[----:B------:R-:W-:-:S04]  /*13ce0*/  IADD3 R8, R6, 0x6, RZ ;  /* 0x0000000606087810 */ /* 0x000fc80007ffe0ff */
[----:B------:R-:W-:Y:S01]  /*13cf0*/  R2UR UR18, R8 ;  /* 0x00000000081272ca */ /* 0x000fe200000e0000 */
[----:B------:R-:W-:Y:S01]  /*13d00*/  VIADD R8, R6, 0x400 ;  /* 0x0000040006087836 */ /* 0x000fe20000000000 */
[----:B------:R-:W-:-:S04]  /*13d10*/  R2UR UR35, R7 ;  /* 0x00000000072372ca */ /* 0x000fc800000e0000 */
[----:B------:R-:W-:Y:S02]  /*13d20*/  R2UR UR22, R8 ;  /* 0x00000000081672ca */ /* 0x000fe400000e0000 */
[----:B------:R-:W-:Y:S01]  /*13d30*/  IADD3 R8, R6, 0x402, RZ ;  /* 0x0000040206087810 */ /* 0x000fe20007ffe0ff */
[----:B------:R-:W-:-:S03]  /*13d40*/  WARPGROUP.ARRIVE ;  /* 0x00000000000079c5 */ /* 0x000fc60000000000 */
        /* <DEDUP_REMOVED lines=31> */
.L_x_9580:
[----:B------:R-:W-:Y:S01]  /*13f40*/  SHF.L.U32 R6, R13, 0x1f, RZ ;  /* 0x0000001f0d067819 */ /* 0x000fe200000006ff */
[----:B------:R-:W-:-:S04]  /*13f50*/  IMAD R7, R11, 0x8, R2 ;  /* 0x000000080b077824 */ /* 0x000fc800078e0202 */
[----:B------:R0:W1:Y:S01]  /*13f60*/  SYNCS.PHASECHK.TRANS64.TRYWAIT P2, [R7+URZ+0x28850], R6 ;  /* 0x02885006070075a7 */ /* 0x000062000804017f */
[----:B------:R-:W-:Y:S05]  /*13f70*/  @!P0 BRA `(.L_x_9581) ;  /* 0x0000000000048947 */ /* 0x000fea0003800000 */
[----:B------:R-:W-:Y:S01]  /*13f80*/  BPT.TRAP 0x1 ;  /* 0x000000040000795c */ /* 0x000fe20000300000 */
.L_x_9581:
[----:B-1----:R-:W-:Y:S05]  /*13f90*/  @P2 BRA `(.L_x_9579) ;  /* 0x0000000000082947 */ /* 0x002fea0003800000 */
[----:B------:R-:W1:Y:S02]  /*13fa0*/  SYNCS.PHASECHK.TRANS64.TRYWAIT P2, [R7+URZ+0x28850], R6 ;  /* 0x02885006070075a7 */ /* 0x000e64000804017f */
[----:B-1----:R-:W-:Y:S05]  /*13fb0*/  @!P2 BRA `(.L_x_9582) ;  /* 0x000000dc0028a947 */ /* 0x002fea0003800000 */
.L_x_9579:
[----:B01----:R-:W-:Y:S01]  /*13fc0*/  VIADD R6, R2, 0x400 ;  /* 0x0000040002067836 */ /* 0x003fe20000000000 */
[----:B------:R-:W-:Y:S05]  /*13fd0*/  WARPSYNC.ALL ;  /* 0x0000000000007948 */ /* 0x000fea0003800000 */
[----:B------:R-:W-:Y:S01]  /*13fe0*/  SHF.R.U32.HI R6, RZ, 0x4, R6 ;  /* 0x00000004ff067819 */ /* 0x000fe20000011606 */
[----:B------:R-:W-:Y:S01]  /*13ff0*/  IMAD.MOV.U32 R7, RZ, RZ, 0x40000040 ;  /* 0x40000040ff077424 */ /* 0x000fe200078e00ff */
[----:B------:R-:W-:Y:S01]  /*14000*/  WARPGROUP.ARRIVE ;  /* 0x00000000000079c5 */ /* 0x000fe20000000000 */
[----:B------:R-:W-:Y:S01]  /*14010*/  IMAD.MOV.U32 R9, RZ, RZ, 0x40000040 ;  /* 0x40000040ff097424 */ /* 0x000fe200078e00ff */
[----:B------:R-:W-:Y:S01]  /*14020*/  LOP3.LUT R6, R6, 0x3fff, RZ, 0xc0, !PT ;  /* 0x00003fff06067812 */ /* 0x000fe200078ec0ff */
[----:B------:R-:W-:Y:S01]  /*14030*/  FMUL.FTZ R13, R24, UR6 ;  /* 0x00000006180d7c20 */ /* 0x000fe20008410000 */
[----:B------:R-:W-:Y:S01]  /*14040*/  R2UR UR11, R7 ;  /* 0x00000000070b72ca */ /* 0x000fe200000e0000 */
[----:B------:R-:W-:Y:S01]  /*14050*/  FMUL.FTZ R7, R25, UR6 ;  /* 0x0000000619077c20 */ /* 0x000fe20008410000 */
[----:B------:R-:W-:Y:S01]  /*14060*/  LOP3.LUT R6, R6, 0x4000000, RZ, 0xfc, !PT ;  /* 0x0400000006067812 */ /* 0x000fe200078efcff */
[----:B------:R-:W-:Y:S01]  /*14070*/  FMUL.FTZ R20, R28, UR6 ;  /* 0x000000061c147c20 */ /* 0x000fe20008410000 */
[----:B------:R-:W-:Y:S01]  /*14080*/  FMUL.FTZ R28, R34, UR6 ;  /* 0x00000006221c7c20 */ /* 0x000fe20008410000 */
[----:B------:R-:W0:Y:S01]  /*14090*/  MUFU.TANH R13, R13 ;  /* 0x0000000d000d7308 */ /* 0x000e220000002400 */
[----:B------:R-:W-:Y:S01]  /*140a0*/  LEA R6, R11, R6, 0xb ;  /* 0x000000060b067211 */ /* 0x000fe200078e58ff */
[----:B------:R-:W-:Y:S01]  /*140b0*/  FMUL.FTZ R21, R29, UR6 ;  /* 0x000000061d157c20 */ /* 0x000fe20008410000 */
[----:B------:R-:W-:Y:S01]  /*140c0*/  FMUL.FTZ R14, R26, UR6 ;  /* 0x000000061a0e7c20 */ /* 0x000fe20008410000 */
[----:B------:R-:W-:Y:S01]  /*140d0*/  FMUL.FTZ R26, R32, UR6 ;  /* 0x00000006201a7c20 */ /* 0x000fe20008410000 */
[C---:B------:R-:W-:Y:S01]  /*140e0*/  R2UR UR10, R6.reuse ;  /* 0x00000000060a72ca */ /* 0x040fe200000e0000 */
[----:B------:R-:W-:-:S02]  /*140f0*/  VIADD R8, R6, 0x80 ;  /* 0x0000008006087836 */ /* 0x000fc40000000000 */
        /* <DEDUP_REMOVED lines=11> */
[----:B------:R-:W-:Y:S01]  /*141b0*/  HGMMA.64x128x16.F32 R88, R180, gdesc[UR8].tnspB, R88, gsb0 ;  /* 0x41e00008b4587df0 */ /* 0x000fe20008000858 */
[----:B------:R-:W-:Y:S01]  /*141c0*/  R2UR UR10, R8 ;  /* 0x00000000080a72ca */ /* 0x000fe200000e0000 */
[----:B------:R-:W-:Y:S01]  /*141d0*/  FMUL.FTZ R235, R56, UR6 ;  /* 0x0000000638eb7c20 */ /* 0x000fe20008410000 */
[----:B------:R-:W-:Y:S01]  /*141e0*/  R2UR UR11, R9 ;  /* 0x00000000090b72ca */ /* 0x000fe200000e0000 */
[----:B------:R-:W-:Y:S01]  /*141f0*/  FMUL.FTZ R237, R57, UR6 ;  /* 0x0000000639ed7c20 */ /* 0x000fe20008410000 */
[----:B0-----:R-:W-:Y:S01]  /*14200*/  FMNMX.FTZ R8, R13, R10, !PT ;  /* 0x0000000a0d087209 */ /* 0x001fe20007810000 */
[----:B------:R-:W0:Y:S01]  /*14210*/  MUFU.TANH R21, R21 ;  /* 0x0000001500157308 */ /* 0x000e220000002400 */
[----:B------:R-:W-:Y:S01]  /*14220*/  FMUL.FTZ R36, R60, UR6 ;  /* 0x000000063c247c20 */ /* 0x000fe20008410000 */
[----:B------:R-:W-:Y:S01]  /*14230*/  FMUL.FTZ R25, R31, UR6 ;  /* 0x000000061f197c20 */ /* 0x000fe20008410000 */
[----:B-1----:R-:W-:Y:S01]  /*14240*/  FMNMX.FTZ R9, R7, R8, !PT ;  /* 0x0000000807097209 */ /* 0x002fe20007810000 */
[----:B------:R-:W-:Y:S01]  /*14250*/  FMUL.FTZ R31, R38, UR6 ;  /* 0x00000006261f7c20 */ /* 0x000fe20008410000 */
[----:B------:R-:W-:Y:S01]  /*14260*/  IADD3 R8, R6, 0x100, RZ ;  /* 0x0000010006087810 */ /* 0x000fe20007ffe0ff */
[----:B------:R-:W-:Y:S01]  /*14270*/  FMUL.FTZ R38, R61, UR6 ;  /* 0x000000063d267c20 */ /* 0x000fe20008410000 */
[----:B------:R-:W-:Y:S01]  /*14280*/  FMUL.FTZ R40, R64, UR6 ;  /* 0x0000000640287c20 */ /* 0x000fe20008410000 */
[----:B------:R-:W1:Y:S01]  /*14290*/  MUFU.TANH R26, R26 ;  /* 0x0000001a001a7308 */ /* 0x000e620000002400 */
[----:B--2---:R-:W-:Y:S01]  /*142a0*/  FMNMX.FTZ R34, R20, R9, !PT ;  /* 0x0000000914227209 */ /* 0x004fe20007810000 */
[----:B------:R-:W-:-:S02]  /*142b0*/  IMAD.MOV.U32 R9, RZ, RZ, 0x40000040 ;  /* 0x40000040ff097424 */ /* 0x000fc400078e00ff */
        /* <DEDUP_REMOVED lines=27> */
[----:B------:R-:W5:Y:S01]  /*14470*/  S2R R192, SR_TID.X ;  /* 0x0000000000c07919 */ /* 0x000f620000002100 */
[C---:B------:R-:W-:Y:S01]  /*14480*/  ISETP.GT.AND P2, PT, R12.reuse, RZ, PT ;  /* 0x000000ff0c00720c */ /* 0x040fe20003f44270 */
[----:B------:R-:W4:Y:S01]  /*14490*/  MUFU.TANH R37, R37 ;  /* 0x0000002500257308 */ /* 0x000f220000002400 */
[----:B------:R-:W-:-:S07]  /*144a0*/  VIADD R12, R12, 0xffffffff ;  /* 0xffffffff0c0c7836 */ /* 0x000fce0000000000 */
[----:B------:R-:W4:Y:S08]  /*144b0*/  MUFU.TANH R41, R41 ;  /* 0x0000002900297308 */ /* 0x000f300000002400 */
[----:B------:R-:W-:Y:S08]  /*144c0*/  MUFU.TANH R193, R193 ;  /* 0x000000c100c17308 */ /* 0x000ff00000002400 */
[----:B------:R-:W-:Y:S01]  /*144d0*/  MUFU.TANH R233, R233 ;  /* 0x000000e900e97308 */ /* 0x000fe20000002400 */
[----:B-----5:R-:W-:-:S07]  /*144e0*/  SHF.R.U32.HI R192, RZ, 0x7, R192 ;  /* 0x00000007ffc07819 */ /* 0x020fce00000116c0 */
        /* <DEDUP_REMOVED lines=13> */
[----:B------:R-:W-:Y:S01]  /*145c0*/  FMUL.FTZ R44, R77, UR6 ;  /* 0x000000064d2c7c20 */ /* 0x000fe20008410000 */
        /* <DEDUP_REMOVED lines=9> */
[----:B------:R-:W-:Y:S01]  /*14660*/  MOV R34, UR4 ;  /* 0x0000000400227c02 */ /* 0x000fe20008000f00 */
[----:B------:R-:W-:Y:S01]  /*14670*/  FMUL.FTZ R85, R66, UR6 ;  /* 0x0000000642557c20 */ /* 0x000fe20008410000 */
[----:B-1----:R-:W-:-:S04]  /*14680*/  FMNMX.FTZ R8, R26, R9, !PT ;  /* 0x000000091a087209 */ /* 0x002fc80007810000 */
[----:B--2---:R-:W-:Y:S01]  /*14690*/  FMNMX.FTZ R9, R27, R8, !PT ;  /* 0x000000081b097209 */ /* 0x004fe20007810000 */
[----:B------:R-:W1:Y:S03]  /*146a0*/  MUFU.TANH R183, R183 ;  /* 0x000000b700b77308 */ /* 0x000e660000002400 */
[----:B---3--:R-:W-:-:S04]  /*146b0*/  FMNMX.FTZ R9, R30, R9, !PT ;  /* 0x000000091e097209 */ /* 0x008fc80007810000 */
[----:B----4-:R-:W-:Y:S01]  /*146c0*/  FMNMX.FTZ R8, R32, R9, !PT ;  /* 0x0000000920087209 */ /* 0x010fe20007810000 */
[----:B------:R-:W-:Y:S03]  /*146d0*/  MUFU.TANH R44, R44 ;  /* 0x0000002c002c7308 */ /* 0x000fe60000002400 */
[----:B------:R-:W-:-:S04]  /*146e0*/  FMNMX.FTZ R8, R37, R8, !PT ;  /* 0x0000000825087209 */ /* 0x000fc80007810000 */
[----:B------:R-:W-:Y:S01]  /*146f0*/  FMNMX.FTZ R8, R41, R8, !PT ;  /* 0x0000000829087209 */ /* 0x000fe20007810000 */
[----:B------:R-:W-:Y:S03]  /*14700*/  MUFU.TANH R46, R46 ;  /* 0x0000002e002e7308 */ /* 0x000fe60000002400 */
[----:B0-----:R-:W-:-:S04]  /*14710*/  FMNMX.FTZ R8, R181, R8, !PT ;  /* 0x00000008b5087209 */ /* 0x001fc80007810000 */
[----:B-1----:R-:W-:Y:S01]  /*14720*/  FMNMX.FTZ R8, R183, R8, !PT ;  /* 0x00000008b7087209 */ /* 0x002fe20007810000 */
        /* <DEDUP_REMOVED lines=21> */
[----:B------:R-:W-:-:S06]  /*14880*/  FMUL.FTZ R50, R78, UR6 ;  /* 0x000000064e327c20 */ /* 0x000fcc0008410000 */
[----:B------:R-:W0:Y:S08]  /*14890*/  MUFU.TANH R177, R177 ;  /* 0x000000b100b17308 */ /* 0x000e300000002400 */
[----:B------:R-:W1:Y:S08]  /*148a0*/  MUFU.TANH R179, R179 ;  /* 0x000000b300b37308 */ /* 0x000e700000002400 */
[----:B------:R-:W-:Y:S01]  /*148b0*/  MUFU.TANH R48, R48 ;  /* 0x0000003000307308 */ /* 0x000fe20000002400 */
[----:B0-----:R-:W-:-:S07]  /*148c0*/  FMNMX.FTZ R8, R177, R8, !PT ;  /* 0x00000008b1087209 */ /* 0x001fce0007810000 */
[----:B------:R-:W-:Y:S01]  /*148d0*/  MUFU.TANH R49, R49 ;  /* 0x0000003100317308 */ /* 0x000fe20000002400 */
[----:B-1----:R-:W-:-:S04]  /*148e0*/  FMNMX.FTZ R8, R179, R8, !PT ;  /* 0x00000008b3087209 */ /* 0x002fc80007810000 */
[----:B------:R-:W-:-:S03]  /*148f0*/  FMNMX.FTZ R8, R193, R8, !PT ;  /* 0x00000008c1087209 */ /* 0x000fc60007810000 */
[----:B------:R-:W-:Y:S01]  /*14900*/  MUFU.TANH R51, R51 ;  /* 0x0000003300337308 */ /* 0x000fe20000002400 */
[----:B------:R-:W-:-:S04]  /*14910*/  FMNMX.FTZ R8, R233, R8, !PT ;  /* 0x00000008e9087209 */ /* 0x000fc80007810000 */
        /* <DEDUP_REMOVED lines=8> */
[----:B------:R-:W-:-:S07]  /*149a0*/  FMNMX.FTZ R8, R65, R8, !PT ;  /* 0x0000000841087209 */ /* 0x000fce0007810000 */
        /* <DEDUP_REMOVED lines=18> */
[----:B------:R-:W-:-:S03]  /*14ad0*/  FMNMX.FTZ R8, R69, R8, !PT ;  /* 0x0000000845087209 */ /* 0x000fc60007810000 */
[----:B------:R-:W-:Y:S01]  /*14ae0*/  MUFU.TANH R54, R54 ;  /* 0x0000003600367308 */ /* 0x000fe20000002400 */
[----:B-1----:R-:W-:-:S04]  /*14af0*/  FMNMX.FTZ R8, R175, R8, !PT ;  /* 0x00000008af087209 */ /* 0x002fc80007810000 */
[----:B------:R-:W-:Y:S01]  /*14b00*/  FMNMX.FTZ R9, R73, R8, !PT ;  /* 0x0000000849097209 */ /* 0x000fe20007810000 */
[----:B------:R-:W-:Y:S02]  /*14b10*/  VIADD R8, R6, 0x180 ;  /* 0x0000018006087836 */ /* 0x000fe40000000000 */
[----:B------:R-:W-:Y:S01]  /*14b20*/  MUFU.TANH R87, R87 ;  /* 0x0000005700577308 */ /* 0x000fe20000002400 */
[----:B------:R-:W-:Y:S01]  /*14b30*/  FMNMX.FTZ R35, R42, R9, !PT ;  /* 0x000000092a237209 */ /* 0x000fe20007810000 */
[----:B------:R-:W-:Y:S01]  /*14b40*/  IMAD.MOV.U32 R9, RZ, RZ, 0x40000040 ;  /* 0x40000040ff097424 */ /* 0x000fe200078e00ff */
[----:B------:R-:W-:Y:S02]  /*14b50*/  R2UR UR10, R8 ;  /* 0x00000000080a72ca */ /* 0x000fe400000e0000 */
[----:B------:R-:W-:Y:S02]  /*14b60*/  FMNMX.FTZ R35, R44, R35, !PT ;  /* 0x000000232c237209 */ /* 0x000fe40007810000 */
[----:B------:R-:W-:-:S02]  /*14b70*/  R2UR UR11, R9 ;  /* 0x00000000090b72ca */ /* 0x000fc400000e0000 */
[----:B------:R-:W-:-:S04]  /*14b80*/  FMNMX.FTZ R8, R46, R35, !PT ;  /* 0x000000232e087209 */ /* 0x000fc80007810000 */
[----:B------:R-:W-:-:S04]  /*14b90*/  FMNMX.FTZ R9, R77, R8, !PT ;  /* 0x000000084d097209 */ /* 0x000fc80007810000 */
[----:B------:R-:W-:-:S03]  /*14ba0*/  FMNMX.FTZ R8, R48, R9, !PT ;  /* 0x0000000930087209 */ /* 0x000fc60007810000 */
[----:B------:R-:W-:Y:S01]  /*14bb0*/  HGMMA.64x128x16.F32 R88, R168, gdesc[UR8].tnspB, R88, gsb0 ;  /* 0x41e00008a8587df0 */ /* 0x000fe20008000858 */
[----:B------:R-:W-:-:S05]  /*14bc0*/  FMNMX.FTZ R8, R81, R8, !PT ;  /* 0x0000000851087209 */ /* 0x000fca0007810000 */
[----:B------:R-:W0:Y:S02]  /*14bd0*/  SHFL.BFLY PT, R9, R8, 0x2, 0x1f ;  /* 0x0c401f0008097f89 */ /* 0x000e2400000e0000 */
[----:B0-----:R-:W-:-:S05]  /*14be0*/  FMNMX.FTZ R9, R8, R9, !PT ;  /* 0x0000000908097209 */ /* 0x001fca0007810000 */
[----:B------:R-:W0:Y:S02]  /*14bf0*/  SHFL.BFLY PT, R8, R9, 0x1, 0x1f ;  /* 0x0c201f0009087f89 */ /* 0x000e2400000e0000 */
[----:B0-----:R-:W-:Y:S01]  /*14c00*/  FMNMX.FTZ R35, R9, R8, !PT ;  /* 0x0000000809237209 */ /* 0x001fe20007810000 */
[----:B------:R-:W-:-:S04]  /*14c10*/  VIADD R8, R6, 0x200 ;  /* 0x0000020006087836 */ /* 0x000fc80000000000 */
[C---:B------:R-:W-:Y:S01]  /*14c20*/  FADD.FTZ R9, -R35.reuse, R10 ;  /* 0x0000000a23097221 */ /* 0x040fe20000010100 */
[----:B------:R-:W-:Y:S01]  /*14c30*/  R2UR UR10, R8 ;  /* 0x00000000080a72ca */ /* 0x000fe200000e0000 */
[-C--:B------:R-:W-:Y:S01]  /*14c40*/  FMUL.FTZ R56, R35, R34.reuse ;  /* 0x0000002223387220 */ /* 0x080fe20000410000 */
[----:B------:R-:W-:Y:S01]  /*14c50*/  FMNMX.FTZ R8, R14, R5, !PT ;  /* 0x000000050e087209 */ /* 0x000fe20007810000 */
[-C--:B------:R-:W-:Y:S01]  /*14c60*/  FMUL.FTZ R10, R9, R34.reuse ;  /* 0x00000022090a7220 */ /* 0x080fe20000410000 */
[----:B------:R-:W-:Y:S02]  /*14c70*/  IMAD.MOV.U32 R9, RZ, RZ, 0x40000040 ;  /* 0x40000040ff097424 */ /* 0x000fe400078e00ff */
[--C-:B------:R-:W-:Y:S01]  /*14c80*/  FFMA.FTZ R180, R7, R34, -R56.reuse ;  /* 0x0000002207b47223 */ /* 0x100fe20000010838 */
[----:B------:R-:W-:Y:S01]  /*14c90*/  FMNMX.FTZ R7, R15, R8, !PT ;  /* 0x000000080f077209 */ /* 0x000fe20007810000 */
[-CC-:B------:R-:W-:Y:S01]  /*14ca0*/  FFMA.FTZ R182, R20, R34.reuse, -R56.reuse ;  /* 0x0000002214b67223 */ /* 0x180fe20000010838 */
[-CC-:B------:R-:W-:Y:S01]  /*14cb0*/  FFMA.FTZ R172, R37, R34.reuse, -R56.reuse ;  /* 0x0000002225ac7223 */ /* 0x180fe20000010838 */
[----:B------:R-:W-:Y:S01]  /*14cc0*/  R2UR UR11, R9 ;  /* 0x00000000090b72ca */ /* 0x000fe200000e0000 */
[-CC-:B------:R-:W-:Y:S01]  /*14cd0*/  FFMA.FTZ R176, R26, R34.reuse, -R56.reuse ;  /* 0x000000221ab07223 */ /* 0x180fe20000010838 */
[----:B------:R-:W-:Y:S01]  /*14ce0*/  FMNMX.FTZ R8, R24, R7, !PT ;  /* 0x0000000718087209 */ /* 0x000fe20007810000 */
[-CC-:B------:R-:W-:Y:S01]  /*14cf0*/  FFMA.FTZ R178, R30, R34.reuse, -R56.reuse ;  /* 0x000000221eb27223 */ /* 0x180fe20000010838 */
[----:B------:R-:W-:Y:S01]  /*14d00*/  MOV R9, 0x40000040 ;  /* 0x4000004000097802 */ /* 0x000fe20000000f00 */
        /* <DEDUP_REMOVED lines=21> */
[----:B------:R-:W-:Y:S01]  /*14e60*/  MUFU.EX2 R182, R182 ;  /* 0x000000b600b67308 */ /* 0x000fe20000000800 */
[----:B------:R-:W-:Y:S01]  /*14e70*/  FMNMX.FTZ R8, R49, R8, !PT ;  /* 0x0000000831087209 */ /* 0x000fe20007810000 */
[----:B0-----:R-:W-:-:S03]  /*14e80*/  FFMA.FTZ R3, R10, R3, R13 ;  /* 0x000000030a037223 */ /* 0x001fc6000001000d */
[----:B------:R-:W-:-:S03]  /*14e90*/  FMNMX.FTZ R8, R51, R8, !PT ;  /* 0x0000000833087209 */ /* 0x000fc60007810000 */
[----:B------:R-:W-:Y:S01]  /*14ea0*/  MUFU.EX2 R21, R21 ;  /* 0x0000001500157308 */ /* 0x000fe20000000800 */
[----:B------:R-:W-:Y:S01]  /*14eb0*/  FMNMX.FTZ R8, R53, R8, !PT ;  /* 0x0000000835087209 */ /* 0x000fe20007810000 */
[C---:B-1----:R-:W-:Y:S01]  /*14ec0*/  FADD.FTZ R3, R180.reuse, R3 ;  /* 0x00000003b4037221 */ /* 0x042fe20000010000 */
[----:B------:R-:W-:Y:S02]  /*14ed0*/  F2FP.F16.F32.PACK_AB R180, R180, R13 ;  /* 0x0000000db4b4723e */ /* 0x000fe400000000ff */
[----:B------:R-:W-:-:S03]  /*14ee0*/  FMNMX.FTZ R8, R55, R8, !PT ;  /* 0x0000000837087209 */ /* 0x000fc60007810000 */
[----:B------:R-:W-:Y:S01]  /*14ef0*/  MUFU.EX2 R176, R176 ;  /* 0x000000b000b07308 */ /* 0x000fe20000000800 */
[----:B------:R-:W-:-:S04]  /*14f00*/  FMNMX.FTZ R8, R57, R8, !PT ;  /* 0x0000000839087209 */ /* 0x000fc80007810000 */
[----:B------:R-:W-:Y:S01]  /*14f10*/  FMNMX.FTZ R20, R59, R8, !PT ;  /* 0x000000083b147209 */ /* 0x000fe20007810000 */
[----:B------:R-:W-:Y:S02]  /*14f20*/  VIADD R8, R6, 0x280 ;  /* 0x0000028006087836 */ /* 0x000fe40000000000 */
[----:B------:R-:W-:Y:S01]  /*14f30*/  MUFU.EX2 R178, R178 ;  /* 0x000000b200b27308 */ /* 0x000fe20000000800 */
[----:B------:R-:W-:Y:S01]  /*14f40*/  FMNMX.FTZ R20, R61, R20, !PT ;  /* 0x000000143d147209 */ /* 0x000fe20007810000 */
        /* <DEDUP_REMOVED lines=14> */
[----:B------:R-:W-:-:S02]  /*15030*/  FFMA.FTZ R233, R237, R34, -R56 ;  /* 0x00000022ede97223 */ /* 0x000fc40000010838 */
[----:B------:R-:W-:Y:S01]  /*15040*/  FMNMX.FTZ R20, R67, R20, !PT ;  /* 0x0000001443147209 */ /* 0x000fe20007810000 */
[----:B------:R-:W1:Y:S08]  /*15050*/  MUFU.TANH R171, R171 ;  /* 0x000000ab00ab7308 */ /* 0x000e700000002400 */
[----:B------:R-:W-:Y:S01]  /*15060*/  MUFU.EX2 R172, R172 ;  /* 0x000000ac00ac7308 */ /* 0x000fe20000000800 */
[----:B0-----:R-:W-:-:S04]  /*15070*/  FMNMX.FTZ R20, R169, R20, !PT ;  /* 0x00000014a9147209 */ /* 0x001fc80007810000 */
[----:B------:R-:W-:-:S03]  /*15080*/  FMNMX.FTZ R20, R71, R20, !PT ;  /* 0x0000001447147209 */ /* 0x000fc60007810000 */
[----:B------:R-:W-:Y:S01]  /*15090*/  MUFU.EX2 R37, R37 ;  /* 0x0000002500257308 */ /* 0x000fe20000000800 */
[----:B-1----:R-:W-:-:S04]  /*150a0*/  FMNMX.FTZ R20, R171, R20, !PT ;  /* 0x00000014ab147209 */ /* 0x002fc80007810000 */
[----:B------:R-:W-:Y:S01]  /*150b0*/  FMNMX.FTZ R7, R75, R20, !PT ;  /* 0x000000144b077209 */ /* 0x000fe20007810000 */
[----:B------:R-:W-:Y:S02]  /*150c0*/  FFMA.FTZ R20, R175, R34, -R56 ;  /* 0x00000022af147223 */ /* 0x000fe40000010838 */
        /* <DEDUP_REMOVED lines=14> */
[----:B0-----:R-:W-:Y:S01]  /*151b0*/  FMNMX.FTZ R7, R8, R7, !PT ;  /* 0x0000000708077209 */ /* 0x001fe20007810000 */
[----:B------:R-:W-:-:S06]  /*151c0*/  VIADD R8, R6, 0x300 ;  /* 0x0000030006087836 */ /* 0x000fcc0000000000 */
        /* <DEDUP_REMOVED lines=8> */
[----:B------:R-:W0:Y:S01]  /*15250*/  SHFL.BFLY PT, R36, R7, 0x1, 0x1f ;  /* 0x0c201f0007247f89 */ /* 0x000e2200000e0000 */
[-CC-:B------:R-:W-:Y:S01]  /*15260*/  FFMA.FTZ R27, R32, R34.reuse, -R56.reuse ;  /* 0x00000022201b7223 */ /* 0x180fe20000010838 */
[-CC-:B------:R-:W-:Y:S01]  /*15270*/  FFMA.FTZ R155, R183, R34.reuse, -R56.reuse ;  /* 0x00000022b79b7223 */ /* 0x180fe20000010838 */
[----:B------:R-:W-:Y:S01]  /*15280*/  HGMMA.64x128x16.F32 R88, R156, gdesc[UR8].tnspB, R88, gsb0 ;  /* 0x41e000089c587df0 */ /* 0x000fe20008000858 */
[----:B------:R-:W-:Y:S01]  /*15290*/  R2UR UR10, R8 ;  /* 0x00000000080a72ca */ /* 0x000fe200000e0000 */
[-CC-:B------:R-:W-:Y:S01]  /*152a0*/  FFMA.FTZ R152, R235, R34.reuse, -R56.reuse ;  /* 0x00000022eb987223 */ /* 0x180fe20000010838 */
[----:B------:R-:W-:Y:S01]  /*152b0*/  R2UR UR11, R9 ;  /* 0x00000000090b72ca */ /* 0x000fe200000e0000 */
[----:B------:R-:W-:Y:S01]  /*152c0*/  FFMA.FTZ R32, R48, R34, -R56 ;  /* 0x0000002230207223 */ /* 0x000fe20000010838 */
[----:B------:R-:W-:Y:S01]  /*152d0*/  VIADD R8, R6, 0x380 ;  /* 0x0000038006087836 */ /* 0x000fe20000000000 */
[----:B------:R-:W-:Y:S01]  /*152e0*/  MUFU.EX2 R153, R153 ;  /* 0x0000009900997308 */ /* 0x000fe20000000800 */
[----:B------:R-:W-:Y:S01]  /*152f0*/  FADD.FTZ R48, R182, R3 ;  /* 0x00000003b6307221 */ /* 0x000fe20000010000 */
[----:B------:R-:W-:-:S06]  /*15300*/  F2FP.F16.F32.PACK_AB R182, R21, R182 ;  /* 0x000000b615b6723e */ /* 0x000fcc00000000ff */
[----:B------:R-:W-:Y:S01]  /*15310*/  MUFU.EX2 R27, R27 ;  /* 0x0000001b001b7308 */ /* 0x000fe20000000800 */
[----:B0-----:R-:W-:-:S07]  /*15320*/  FMNMX.FTZ R7, R7, R36, !PT ;  /* 0x0000002407077209 */ /* 0x001fce0007810000 */
[----:B------:R-:W-:Y:S01]  /*15330*/  MUFU.EX2 R155, R155 ;  /* 0x0000009b009b7308 */ /* 0x000fe20000000800 */
[C---:B------:R-:W-:Y:S01]  /*15340*/  FADD.FTZ R9, -R7.reuse, R5 ;  /* 0x0000000507097221 */ /* 0x040fe20000010100 */
[----:B------:R-:W-:-:S03]  /*15350*/  FMUL.FTZ R36, R7, R34 ;  /* 0x0000002207247220 */ /* 0x000fc60000410000 */
[-C--:B------:R-:W-:Y:S01]  /*15360*/  FMUL.FTZ R9, R9, R34.reuse ;  /* 0x0000002209097220 */ /* 0x080fe20000410000 */
[-CC-:B------:R-:W-:Y:S01]  /*15370*/  FFMA.FTZ R14, R14, R34.reuse, -R36.reuse ;  /* 0x000000220e0e7223 */ /* 0x180fe20000010824 */
[-CC-:B------:R-:W-:Y:S01]  /*15380*/  FFMA.FTZ R181, R15, R34.reuse, -R36.reuse ;  /* 0x000000220fb57223 */ /* 0x180fe20000010824 */
[-CC-:B------:R-:W-:Y:S01]  /*15390*/  FFMA.FTZ R183, R24, R34.reuse, -R36.reuse ;  /* 0x0000002218b77223 */ /* 0x180fe20000010824 */
[-C--:B------:R-:W-:Y:S01]  /*153a0*/  FFMA.FTZ R24, R25, R34.reuse, -R36 ;  /* 0x0000002219187223 */ /* 0x080fe20000010824 */
[----:B------:R-:W-:Y:S02]  /*153b0*/  @!P1 IMAD R25, R184, 0x8, R2 ;  /* 0x00000008b8199824 */ /* 0x000fe400078e0202 */
[-CC-:B------:R-:W-:Y:S01]  /*153c0*/  FFMA.FTZ R177, R28, R34.reuse, -R36.reuse ;  /* 0x000000221cb17223 */ /* 0x180fe20000010824 */
[----:B------:R-:W-:Y:S01]  /*153d0*/  MUFU.EX2 R14, R14 ;  /* 0x0000000e000e7308 */ /* 0x000fe20000000800 */
[----:B------:R-:W-:Y:S01]  /*153e0*/  FFMA.FTZ R28, R29, R34, -R36 ;  /* 0x000000221d1c7223 */ /* 0x000fe20000010824 */
[----:B------:R-:W-:-:S02]  /*153f0*/  @!P1 VIADD R29, R25, 0x28840 ;  /* 0x00028840191d9836 */ /* 0x000fc40000000000 */
[-CC-:B------:R-:W-:Y:S01]  /*15400*/  FFMA.FTZ R179, R31, R34.reuse, -R36.reuse ;  /* 0x000000221fb37223 */ /* 0x180fe20000010824 */
[----:B------:R-:W-:Y:S01]  /*15410*/  IADD3 R31, -R192, 0xb, RZ ;  /* 0x0000000bc01f7810 */ /* 0x000fe20007ffe1ff */
[-CC-:B------:R-:W-:Y:S01]  /*15420*/  FFMA.FTZ R175, R45, R34.reuse, -R36.reuse ;  /* 0x000000222daf7223 */ /* 0x180fe20000010824 */
[-CC-:B------:R-:W-:Y:S01]  /*15430*/  FFMA.FTZ R42, R47, R34.reuse, -R36.reuse ;  /* 0x000000222f2a7223 */ /* 0x180fe20000010824 */
[----:B------:R-:W-:Y:S01]  /*15440*/  @!P1 PRMT R29, RZ, 0x654, R29 ;  /* 0x00000654ff1d9816 */ /* 0x000fe2000000001d */
        /* <DEDUP_REMOVED lines=12> */
[----:B------:R-:W-:-:S04]  /*15510*/  FFMA.FTZ R54, R54, R34, -R36 ;  /* 0x0000002236367223 */ /* 0x000fc80000010824 */
        /* <DEDUP_REMOVED lines=19> */
[-CC-:B------:R-:W-:Y:S01]  /*15650*/  FFMA.FTZ R73, R44, R34.reuse, -R56.reuse ;  /* 0x000000222c497223 */ /* 0x180fe20000010838 */
[-C--:B------:R-:W-:Y:S01]  /*15660*/  FFMA.FTZ R56, R81, R34.reuse, -R56 ;  /* 0x0000002251387223 */ /* 0x080fe20000010838 */
[----:B------:R-:W-:Y:S01]  /*15670*/  R2UR UR10, R8 ;  /* 0x00000000080a72ca */ /* 0x000fe200000e0000 */
[----:B------:R0:W1:Y:S01]  /*15680*/  MUFU.EX2 R81, R9 ;  /* 0x0000000900517308 */ /* 0x0000620000000800 */
[-CC-:B------:R-:W-:Y:S01]  /*15690*/  FFMA.FTZ R38, R33, R34.reuse, -R36.reuse ;  /* 0x0000002221267223 */ /* 0x180fe20000010824 */
[-CC-:B------:R-:W-:Y:S01]  /*156a0*/  FFMA.FTZ R173, R39, R34.reuse, -R36.reuse ;  /* 0x0000002227ad7223 */ /* 0x180fe20000010824 */
[-CC-:B------:R-:W-:Y:S01]  /*156b0*/  FFMA.FTZ R40, R43, R34.reuse, -R36.reuse ;  /* 0x000000222b287223 */ /* 0x180fe20000010824 */
[-CC-:B------:R-:W-:Y:S01]  /*156c0*/  FFMA.FTZ R44, R51, R34.reuse, -R36.reuse ;  /* 0x00000022332c7223 */ /* 0x180fe20000010824 */
[----:B------:R-:W-:-:S03]  /*156d0*/  FFMA.FTZ R8, R57, R34, -R36 ;  /* 0x0000002239087223 */ /* 0x000fc60000010824 */
[----:B------:R-:W-:Y:S01]  /*156e0*/  MUFU.EX2 R38, R38 ;  /* 0x0000002600267308 */ /* 0x000fe20000000800 */
[----:B0-----:R-:W-:-:S04]  /*156f0*/  MOV R9, 0x40000040 ;  /* 0x4000004000097802 */ /* 0x001fc80000000f00 */
[----:B------:R-:W-:Y:S01]  /*15700*/  R2UR UR11, R9 ;  /* 0x00000000090b72ca */ /* 0x000fe200000e0000 */
[----:B------:R-:W-:Y:S02]  /*15710*/  FFMA.FTZ R9, R55, R34, -R36 ;  /* 0x0000002237097223 */ /* 0x000fe40000010824 */
[----:B------:R-:W-:Y:S01]  /*15720*/  MUFU.EX2 R173, R173 ;  /* 0x000000ad00ad7308 */ /* 0x000fe20000000800 */
[----:B-1----:R-:W-:-:S04]  /*15730*/  FFMA.FTZ R46, R81, R0, R14 ;  /* 0x00000000512e7223 */ /* 0x002fc8000001000e */
[C---:B------:R-:W-:Y:S01]  /*15740*/  FADD.FTZ R46, R181.reuse, R46 ;  /* 0x0000002eb52e7221 */ /* 0x040fe20000010000 */
[----:B------:R-:W-:Y:S02]  /*15750*/  F2FP.F16.F32.PACK_AB R181, R181, R14 ;  /* 0x0000000eb5b5723e */ /* 0x000fe400000000ff */
[----:B------:R-:W-:Y:S08]  /*15760*/  MUFU.EX2 R5, R56 ;  /* 0x0000003800057308 */ /* 0x000ff00000000800 */
[----:B------:R-:W-:Y:S08]  /*15770*/  MUFU.EX2 R40, R40 ;  /* 0x0000002800287308 */ /* 0x000ff00000000800 */
[----:B------:R-:W-:Y:S08]  /*15780*/  MUFU.EX2 R44, R44 ;  /* 0x0000002c002c7308 */ /* 0x000ff00000000800 */
[----:B------:R-:W0:Y:S08]  /*15790*/  MUFU.EX2 R9, R9 ;  /* 0x0000000900097308 */ /* 0x000e300000000800 */
[----:B------:R-:W-:Y:S08]  /*157a0*/  MUFU.EX2 R8, R8 ;  /* 0x0000000800087308 */ /* 0x000ff00000000800 */
[----:B------:R-:W-:Y:S08]  /*157b0*/  MUFU.EX2 R0, R61 ;  /* 0x0000003d00007308 */ /* 0x000ff00000000800 */
[----:B------:R-:W-:Y:S08]  /*157c0*/  MUFU.EX2 R157, R157 ;  /* 0x0000009d009d7308 */ /* 0x000ff00000000800 */
[----:B------:R-:W-:Y:S08]  /*157d0*/  MUFU.EX2 R3, R3 ;  /* 0x0000000300037308 */ /* 0x000ff00000000800 */
[----:B------:R-:W-:Y:S08]  /*157e0*/  MUFU.EX2 R156, R156 ;  /* 0x0000009c009c7308 */ /* 0x000ff00000000800 */
[----:B------:R-:W-:Y:S08]  /*157f0*/  MUFU.EX2 R158, R158 ;  /* 0x0000009e009e7308 */ /* 0x000ff00000000800 */
[----:B------:R-:W-:Y:S08]  /*15800*/  MUFU.EX2 R159, R159 ;  /* 0x0000009f009f7308 */ /* 0x000ff00000000800 */
[----:B------:R-:W1:Y:S08]  /*15810*/  MUFU.EX2 R69, R69 ;  /* 0x0000004500457308 */ /* 0x000e700000000800 */
[----:B------:R-:W-:Y:S08]  /*15820*/  MUFU.EX2 R50, R50 ;  /* 0x0000003200327308 */ /* 0x000ff00000000800 */
[----:B------:R-:W2:Y:S08]  /*15830*/  MUFU.EX2 R73, R73 ;  /* 0x0000004900497308 */ /* 0x000eb00000000800 */
[----:B------:R-:W3:Y:S01]  /*15840*/  MUFU.EX2 R79, R79 ;  /* 0x0000004f004f7308 */ /* 0x000ee20000000800 */
[----:B------:R-:W-:-:S02]  /*15850*/  WARPGROUP.DEPBAR.LE gsb0, 0x0 ;  /* 0x00008000000079c5 */ /* 0x000fc40000010000 */
[----:B------:R-:W-:Y:S01]  /*15860*/  WARPGROUP.ARRIVE ;  /* 0x00000000000079c5 */ /* 0x000fe20000000000 */
[----:B------:R-:W-:Y:S01]  /*15870*/  FFMA.FTZ R161, R171, R34, -R36 ;  /* 0x00000022aba17223 */ /* 0x000fe20000010824 */
[----:B0-----:R-:W-:-:S03]  /*15880*/  F2FP.F16.F32.PACK_AB R171, R9, R6 ;  /* 0x0000000609ab723e */ /* 0x001fc600000000ff */
[----:B------:R-:W-:Y:S01]  /*15890*/  MUFU.EX2 R52, R52 ;  /* 0x0000003400347308 */ /* 0x000fe20000000800 */
[----:B-1----:R-:W-:Y:S01]  /*158a0*/  F2FP.F16.F32.PACK_AB R160, R69, R20 ;  /* 0x0000001445a0723e */ /* 0x002fe200000000ff */
[----:B------:R-:W-:Y:S01]  /*158b0*/  HGMMA.64x128x16.F32 R88, R164, gdesc[UR8].tnspB, R88, gsb0 ;  /* 0x41e00008a4587df0 */ /* 0x000fe20008000858 */
[----:B--2---:R-:W-:-:S05]  /*158c0*/  F2FP.F16.F32.PACK_AB R162, R73, R26 ;  /* 0x0000001a49a2723e */ /* 0x004fca00000000ff */
[----:B------:R-:W-:Y:S01]  /*158d0*/  MUFU.EX2 R161, R161 ;  /* 0x000000a100a17308 */ /* 0x000fe20000000800 */
[----:B---3--:R-:W-:-:S07]  /*158e0*/  F2FP.F16.F32.PACK_AB R163, R79, R50 ;  /* 0x000000324fa3723e */ /* 0x008fce00000000ff */
[----:B------:R-:W-:Y:S08]  /*158f0*/  MUFU.EX2 R83, R83 ;  /* 0x0000005300537308 */ /* 0x000ff00000000800 */
[----:B------:R-:W0:Y:S08]  /*15900*/  MUFU.EX2 R32, R32 ;  /* 0x0000002000207308 */ /* 0x000e300000000800 */
[----:B------:R-:W-:Y:S01]  /*15910*/  MUFU.EX2 R54, R54 ;  /* 0x0000003600367308 */ /* 0x000fe20000000800 */
[----:B------:R-:W-:-:S02]  /*15920*/  WARPGROUP.DEPBAR.LE gsb0, 0x0 ;  /* 0x00008000000079c5 */ /* 0x000fc40000010000 */
[----:B------:R1:W-:Y:S06]  /*15930*/  BAR.ARV R31, 0x100 ;  /* 0x0004001f0000751d */ /* 0x0003ec0000002000 */
[----:B------:R2:W-:Y:S01]  /*15940*/  @!P1 SYNCS.ARRIVE.TRANS64.RED.A1T0 RZ, [R29+URZ], RZ ;  /* 0x000000ff1dff99a7 */ /* 0x0005e2000810043f */
[----:B0-----:R-:W-:Y:S01]  /*15950*/  F2FP.F16.F32.PACK_AB R166, R5, R32 ;  /* 0x0000002005a6723e */ /* 0x001fe200000000ff */
[-C--:B------:R-:W-:Y:S01]  /*15960*/  FMUL.FTZ R88, R88, R10.reuse ;  /* 0x0000000a58587220 */ /* 0x080fe20000410000 */
[-C--:B------:R-:W-:Y:S01]  /*15970*/  FMUL.FTZ R89, R89, R10.reuse ;  /* 0x0000000a59597220 */ /* 0x080fe20000410000 */
[-C--:B------:R-:W-:Y:S01]  /*15980*/  FMUL.FTZ R92, R92, R10.reuse ;  /* 0x0000000a5c5c7220 */ /* 0x080fe20000410000 */
[-C--:B------:R-:W-:Y:S01]  /*15990*/  FMUL.FTZ R93, R93, R10.reuse ;  /* 0x0000000a5d5d7220 */ /* 0x080fe20000410000 */
[-C--:B------:R-:W-:Y:S01]  /*159a0*/  FMUL.FTZ R96, R96, R10.reuse ;  /* 0x0000000a60607220 */ /* 0x080fe20000410000 */
[----:B------:R-:W-:Y:S01]  /*159b0*/  FMUL.FTZ R97, R97, R10 ;  /* 0x0000000a61617220 */ /* 0x000fe20000410000 */
[----:B--2---:R-:W-:-:S02]  /*159c0*/  @!P1 IMAD R29, R11, 0x8, R2 ;  /* 0x000000080b1d9824 */ /* 0x004fc400078e0202 */
[----:B------:R-:W-:Y:S01]  /*159d0*/  FADD.FTZ R11, R183, R46 ;  /* 0x0000002eb70b7221 */ /* 0x000fe20000010000 */
[----:B------:R-:W-:Y:S01]  /*159e0*/  F2FP.F16.F32.PACK_AB R183, R24, R183 ;  /* 0x000000b718b7723e */ /* 0x000fe200000000ff */
[-C--:B------:R-:W-:Y:S01]  /*159f0*/  FMUL.FTZ R100, R100, R10.reuse ;  /* 0x0000000a64647220 */ /* 0x080fe20000410000 */
[----:B------:R-:W-:Y:S01]  /*15a00*/  FMUL.FTZ R101, R101, R10 ;  /* 0x0000000a65657220 */ /* 0x000fe20000410000 */
[----:B------:R-:W-:Y:S01]  /*15a10*/  @!P1 IADD3 R29, R29, 0x28860, RZ ;  /* 0x000288601d1d9810 */ /* 0x000fe20007ffe0ff */
[----:B------:R-:W-:Y:S01]  /*15a20*/  FADD.FTZ R46, R24, R11 ;  /* 0x0000000b182e7221 */ /* 0x000fe20000010000 */
[----:B------:R-:W-:Y:S01]  /*15a30*/  FFMA.FTZ R11, R85, R34, -R36 ;  /* 0x00000022550b7223 */ /* 0x000fe20000010824 */
[-C--:B------:R-:W-:Y:S01]  /*15a40*/  FMUL.FTZ R104, R104, R10.reuse ;  /* 0x0000000a68687220 */ /* 0x080fe20000410000 */
[----:B-1----:R-:W-:Y:S01]  /*15a50*/  @!P1 PRMT R31, RZ, 0x654, R29 ;  /* 0x00000654ff1f9816 */ /* 0x002fe2000000001d */
[----:B------:R-:W-:Y:S01]  /*15a60*/  FADD.FTZ R29, R21, R48 ;  /* 0x00000030151d7221 */ /* 0x000fe20000010000 */
[-C--:B------:R-:W-:Y:S01]  /*15a70*/  FMUL.FTZ R105, R105, R10.reuse ;  /* 0x0000000a69697220 */ /* 0x080fe20000410000 */
[----:B------:R-:W-:Y:S01]  /*15a80*/  FMUL.FTZ R108, R108, R10 ;  /* 0x0000000a6c6c7220 */ /* 0x000fe20000410000 */
[----:B------:R0:W-:Y:S01]  /*15a90*/  @!P1 SYNCS.ARRIVE.TRANS64.RED.A1T0 RZ, [R31+URZ], RZ ;  /* 0x000000ff1fff99a7 */ /* 0x0001e2000810043f */
[----:B------:R-:W-:Y:S01]  /*15aa0*/  FADD.FTZ R48, R176, R29 ;  /* 0x0000001db0307221 */ /* 0x000fe20000010000 */
[----:B------:R-:W-:Y:S01]  /*15ab0*/  FADD.FTZ R29, R177, R46 ;  /* 0x0000002eb11d7221 */ /* 0x000fe20000010000 */
[-CC-:B------:R-:W-:Y:S01]  /*15ac0*/  FFMA.FTZ R46, R67, R34.reuse, -R36.reuse ;  /* 0x00000022432e7223 */ /* 0x180fe20000010824 */
[----:B------:R-:W-:Y:S01]  /*15ad0*/  MUFU.EX2 R11, R11 ;  /* 0x0000000b000b7308 */ /* 0x000fe20000000800 */
[C---:B------:R-:W-:Y:S01]  /*15ae0*/  F2FP.F16.F32.PACK_AB R177, R28.reuse, R177 ;  /* 0x000000b11cb1723e */ /* 0x040fe200000000ff */
[----:B------:R-:W-:Y:S01]  /*15af0*/  FADD.FTZ R56, R28, R29 ;  /* 0x0000001d1c387221 */ /* 0x000fe20000010000 */
[-C--:B------:R-:W-:Y:S01]  /*15b00*/  FFMA.FTZ R29, R169, R34.reuse, -R36 ;  /* 0x00000022a91d7223 */ /* 0x080fe20000010824 */
[----:B0-----:R-:W-:Y:S01]  /*15b10*/  FADD.FTZ R31, R153, R48 ;  /* 0x00000030991f7221 */ /* 0x001fe20000010000 */
[-CC-:B------:R-:W-:Y:S01]  /*15b20*/  FFMA.FTZ R48, R71, R34.reuse, -R36.reuse ;  /* 0x0000002247307223 */ /* 0x180fe20000010824 */
[----:B------:R-:W-:Y:S01]  /*15b30*/  F2FP.F16.F32.PACK_AB R169, R44, R15 ;  /* 0x0000000f2ca9723e */ /* 0x000fe200000000ff */
[----:B------:R-:W-:Y:S01]  /*15b40*/  FFMA.FTZ R36, R87, R34, -R36 ;  /* 0x0000002257247223 */ /* 0x000fe20000010824 */
        /* <DEDUP_REMOVED lines=15> */
[----:B------:R-:W-:Y:S01]  /*15c40*/  FMUL.FTZ R116, R116, R10 ;  /* 0x0000000a74747220 */ /* 0x000fe20000410000 */
[----:B------:R-:W-:Y:S01]  /*15c50*/  FADD.FTZ R58, R174, R33 ;  /* 0x00000021ae3a7221 */ /* 0x000fe20000010000 */
[----:B------:R-:W-:Y:S01]  /*15c60*/  FADD.FTZ R31, R175, R56 ;  /* 0x00000038af1f7221 */ /* 0x000fe20000010000 */
[----:B------:R-:W2:Y:S01]  /*15c70*/  MUFU.EX2 R48, R48 ;  /* 0x0000003000307308 */ /* 0x000ea20000000800 */
[C---:B------:R-:W-:Y:S01]  /*15c80*/  F2FP.F16.F32.PACK_AB R174, R155.reuse, R174 ;  /* 0x000000ae9bae723e */ /* 0x040fe200000000ff */
[----:B------:R-:W-:Y:S01]  /*15c90*/  FADD.FTZ R33, R155, R58 ;  /* 0x0000003a9b217221 */ /* 0x000fe20000010000 */
[----:B------:R-:W-:Y:S01]  /*15ca0*/  FADD.FTZ R56, R42, R31 ;  /* 0x0000001f2a387221 */ /* 0x000fe20000010000 */
[----:B------:R-:W-:Y:S01]  /*15cb0*/  F2FP.F16.F32.PACK_AB R155, R3, R0 ;  /* 0x00000000039b723e */ /* 0x000fe200000000ff */
        /* <DEDUP_REMOVED lines=42> */
[----:B-1----:R-:W-:Y:S01]  /*15f60*/  FADD.FTZ R9, R29, R24 ;  /* 0x000000181d097221 */ /* 0x002fe20000010000 */
[C---:B------:R-:W-:Y:S01]  /*15f70*/  F2FP.F16.F32.PACK_AB R158, R159.reuse, R158 ;  /* 0x0000009e9f9e723e */ /* 0x040fe200000000ff */
[-C--:B------:R-:W-:Y:S01]  /*15f80*/  FMUL.FTZ R90, R90, R81.reuse ;  /* 0x000000515a5a7220 */ /* 0x080fe20000410000 */
[----:B------:R-:W-:Y:S01]  /*15f90*/  FADD.FTZ R13, R159, R28 ;  /* 0x0000001c9f0d7221 */ /* 0x000fe20000010000 */
[----:B--2---:R-:W-:Y:S01]  /*15fa0*/  FADD.FTZ R6, R48, R9 ;  /* 0x0000000930067221 */ /* 0x004fe20000010000 */
[----:B------:R-:W-:Y:S01]  /*15fb0*/  F2FP.F16.F32.PACK_AB R178, R27, R178 ;  /* 0x000000b21bb2723e */ /* 0x000fe200000000ff */
[----:B------:R-:W-:Y:S01]  /*15fc0*/  FMUL.FTZ R91, R91, R81 ;  /* 0x000000515b5b7220 */ /* 0x000fe20000410000 */
[----:B------:R-:W-:Y:S01]  /*15fd0*/  FADD.FTZ R8, R20, R13 ;  /* 0x0000000d14087221 */ /* 0x000fe20000010000 */
[----:B------:R-:W-:Y:S01]  /*15fe0*/  FADD.FTZ R9, R161, R6 ;  /* 0x00000006a1097221 */ /* 0x000fe20000010000 */
[----:B------:R-:W-:Y:S01]  /*15ff0*/  F2FP.F16.F32.PACK_AB R179, R38, R179 ;  /* 0x000000b326b3723e */ /* 0x000fe200000000ff */
[-C--:B------:R-:W-:Y:S01]  /*16000*/  FMUL.FTZ R94, R94, R81.reuse ;  /* 0x000000515e5e7220 */ /* 0x080fe20000410000 */
[----:B------:R-:W-:Y:S01]  /*16010*/  FADD.FTZ R3, R69, R8 ;  /* 0x0000000845037221 */ /* 0x000fe20000010000 */
[----:B---3--:R-:W-:Y:S01]  /*16020*/  FADD.FTZ R9, R14, R9 ;  /* 0x000000090e097221 */ /* 0x008fe20000010000 */
        /* <DEDUP_REMOVED lines=24> */
[----:B------:R-:W-:Y:S01]  /*161b0*/  FADD.FTZ R0, R36, R9 ;  /* 0x0000000924007221 */ /* 0x000fe20000010000 */
        /* <DEDUP_REMOVED lines=33> */
.L_x_9573:
[----:B------:R-:W-:Y:S05]  /*163d0*/  WARPSYNC.ALL ;  /* 0x0000000000007948 */ /* 0x000fea0003800000 */
[----:B------:R-:W-:Y:S06]  /*163e0*/  BAR.ARV 0x8, 0x180 ;  /* 0x0206000000007b1d */ /* 0x000fec0000002000 */
[----:B------:R-:W-:Y:S05]  /*163f0*/  @!P0 BRA `(.L_x_9584) ;  /* 0x0000000000048947 */ /* 0x000fea0003800000 */
[----:B------:R-:W-:Y:S01]  /*16400*/  BPT.TRAP 0x1 ;  /* 0x000000040000795c */ /* 0x000fe20000300000 */
.L_x_9584:
[----:B------:R-:W-:Y:S01]  /*16410*/  IMAD R11, R184, 0x8, R2 ;  /* 0x00000008b80b7824 */ /* 0x000fe200078e0202 */
[----:B------:R-:W-:-:S04]  /*16420*/  SHF.L.U32 R4, R186, 0x1f, RZ ;  /* 0x0000001fba047819 */ /* 0x000fc800000006ff */
[----:B------:R0:W1:Y:S01]  /*16430*/  SYNCS.PHASECHK.TRANS64.TRYWAIT P2, [R11+URZ+0x28850], R4 ;  /* 0x028850040b0075a7 */ /* 0x000062000804017f */
[----:B------:R-:W-:Y:S05]  /*16440*/  @!P0 BRA `(.L_x_9585) ;  /* 0x0000000000048947 */ /* 0x000fea0003800000 */
[----:B------:R-:W-:Y:S01]  /*16450*/  BPT.TRAP 0x1 ;  /* 0x000000040000795c */ /* 0x000fe20000300000 */
.L_x_9585:
[----:B------:R-:W-:-:S05]  /*16460*/  VIADD R2, R2, 0x400 ;  /* 0x0000040002027836 */ /* 0x000fca0000000000 */
[----:B------:R-:W-:-:S04]  /*16470*/  SHF.R.U32.HI R2, RZ, 0x4, R2 ;  /* 0x00000004ff027819 */ /* 0x000fc80000011602 */
[----:B------:R-:W-:-:S04]  /*16480*/  LOP3.LUT R2, R2, 0x3fff, RZ, 0xc0, !PT ;  /* 0x00003fff02027812 */ /* 0x000fc800078ec0ff */
[----:B------:R-:W-:Y:S01]  /*16490*/  LOP3.LUT R5, R2, 0x4000000, RZ, 0xfc, !PT ;  /* 0x0400000002057812 */ /* 0x000fe200078efcff */
[----:B-1----:R-:W-:Y:S06]  /*164a0*/  @P2 BRA `(.L_x_9586) ;  /* 0x0000000000082947 */ /* 0x002fec0003800000 */
[----:B------:R-:W1:Y:S02]  /*164b0*/  SYNCS.PHASECHK.TRANS64.TRYWAIT P0, [R11+URZ+0x28850], R4 ;  /* 0x028850040b0075a7 */ /* 0x000e64000800017f */
[----:B-1----:R-:W-:Y:S05]  /*164c0*/  @!P0 BRA `(.L_x_9587) ;  /* 0x000000b400f88947 */ /* 0x002fea0003800000 */
.L_x_9586:
[----:B01----:R-:W-:Y:S01]  /*164d0*/  LEA R4, R184, R5, 0xb ;  /* 0x00000005b8047211 */ /* 0x003fe200078e58ff */
[----:B------:R-:W-:Y:S01]  /*164e0*/  IMAD.MOV.U32 R5, RZ, RZ, 0x40000040 ;  /* 0x40000040ff057424 */ /* 0x000fe200078e00ff */
[----:B------:R-:W-:Y:S05]  /*164f0*/  WARPSYNC.ALL ;  /* 0x0000000000007948 */ /* 0x000fea0003800000 */
[C---:B------:R-:W-:Y:S01]  /*16500*/  R2UR UR6, R4.reuse ;  /* 0x00000000040672ca */ /* 0x040fe200000e0000 */
[----:B------:R-:W-:Y:S01]  /*16510*/  WARPGROUP.ARRIVE ;  /* 0x00000000000079c5 */ /* 0x000fe20000000000 */
[----:B------:R-:W-:Y:S01]  /*16520*/  R2UR UR7, R5 ;  /* 0x00000000050772ca */ /* 0x000fe200000e0000 */
[----:B------:R-:W-:Y:S01]  /*16530*/  VIADD R8, R4, 0x80 ;  /* 0x0000008004087836 */ /* 0x000fe20000000000 */
[----:B------:R-:W0:Y:S01]  /*16540*/  SHFL.BFLY PT, R2, R3, 0x2, 0x1f ;  /* 0x0c401f0003027f89 */ /* 0x000e2200000e0000 */
[----:B------:R-:W-:Y:S01]  /*16550*/  IMAD.MOV.U32 R9, RZ, RZ, 0x40000040 ;  /* 0x40000040ff097424 */ /* 0x000fe200078e00ff */
[----:B------:R-:W-:Y:S01]  /*16560*/  IADD3 R184, R184, 0x1, RZ ;  /* 0x00000001b8b87810 */ /* 0x000fe20007ffe0ff */
[----:B------:R-:W-:Y:S01]  /*16570*/  IMAD.MOV.U32 R5, RZ, RZ, 0x40000040 ;  /* 0x40000040ff057424 */ /* 0x000fe200078e00ff */
[----:B------:R-:W-:Y:S01]  /*16580*/  IADD3 R214, R214, 0x1, RZ ;  /* 0x00000001d6d67810 */ /* 0x000fe20007ffe0ff */
[----:B------:R-:W-:Y:S01]  /*16590*/  @!P1 VIADD R10, R11, 0x28860 ;  /* 0x000288600b0a9836 */ /* 0x000fe20000000000 */
[----:B------:R-:W-:-:S04]  /*165a0*/  ISETP.NE.AND P0, PT, R184, 0x2, PT ;  /* 0x00000002b800780c */ /* 0x000fc80003f05270 */
[----:B------:R-:W-:Y:S01]  /*165b0*/  @!P1 PRMT R10, RZ, 0x654, R10 ;  /* 0x00000654ff0a9816 */ /* 0x000fe2000000000a */
[----:B------:R-:W-:Y:S01]  /*165c0*/  HGMMA.64x128x16.F32 R88, R180, gdesc[UR4].tnspB, R88, gsb0 ;  /* 0x41e00004b4587df0 */ /* 0x000fe20008000858 */
[----:B------:R-:W-:Y:S02]  /*165d0*/  R2UR UR6, R8 ;  /* 0x00000000080672ca */ /* 0x000fe400000e0000 */
[----:B------:R-:W-:Y:S01]  /*165e0*/  R2UR UR7, R9 ;  /* 0x00000000090772ca */ /* 0x000fe200000e0000 */
[----:B------:R-:W-:Y:S01]  /*165f0*/  IMAD.MOV.U32 R9, RZ, RZ, 0x40000040 ;  /* 0x40000040ff097424 */ /* 0x000fe200078e00ff */
[----:B------:R-:W-:Y:S02]  /*16600*/  IADD3 R8, R4, 0x100, RZ ;  /* 0x0000010004087810 */ /* 0x000fe40007ffe0ff */
        /* <DEDUP_REMOVED lines=101> */
[----:B------:R-:W-:Y:S01]  /*16c60*/  PLOP3.LUT P1, PT, PT, PT, PT, 0x8, 0x0 ;  /* 0x000000000000781c */ /* 0x000fe20003f2e170 */
        /* <DEDUP_REMOVED lines=32> */
.L_x_9504:
        /* <DEDUP_REMOVED lines=13> */
[----:B------:R-:W-:Y:S01]  /*16f40*/  F2FP.F16.F32.PACK_AB R10, R93, R10 ;  /* 0x0000000a5d0a723e */ /* 0x000fe200000000ff */
[----:B------:R-:W-:Y:S01]  /*16f50*/  IMAD.MOV.U32 R48, RZ, RZ, RZ ;  /* 0x000000ffff307224 */ /* 0x000fe200078e00ff */
[----:B------:R-:W-:Y:S02]  /*16f60*/  F2FP.F16.F32.PACK_AB R11, R11, R94 ;  /* 0x0000005e0b0b723e */ /* 0x000fe400000000ff */
[----:B------:R-:W-:Y:S01]  /*16f70*/  F2FP.F16.F32.PACK_AB R34, R133, R34 ;  /* 0x000000228522723e */ /* 0x000fe200000000ff */
[----:B------:R-:W-:Y:S01]  /*16f80*/  ULDC.64 UR4, c[0x0][0xc00] ;  /* 0x0003000000047ab9 */ /* 0x000fe20000000a00 */
[----:B------:R-:W-:Y:S01]  /*16f90*/  F2FP.F16.F32.PACK_AB R36, R137, R36 ;  /* 0x000000248924723e */ /* 0x000fe200000000ff */
[----:B------:R-:W3:Y:S01]  /*16fa0*/  LDC R55, c[0x0][0xbe8] ;  /* 0x0002fa00ff377b82 */ /* 0x000ee20000000800 */
[----:B------:R-:W-:-:S02]  /*16fb0*/  F2FP.F16.F32.PACK_AB R38, R141, R38 ;  /* 0x000000268d26723e */ /* 0x000fc400000000ff */
[----:B------:R-:W-:Y:S02]  /*16fc0*/  F2FP.F16.F32.PACK_AB R39, R39, R142 ;  /* 0x0000008e2727723e */ /* 0x000fe400000000ff */
[----:B------:R-:W-:Y:S02]  /*16fd0*/  MOV R20, R2 ;  /* 0x0000000200147202 */ /* 0x000fe40000000f00 */
[----:B--2---:R-:W-:-:S03]  /*16fe0*/  MOV R21, R5 ;  /* 0x0000000500157202 */ /* 0x004fc60000000f00 */
[----:B------:R-:W-:-:S03]  /*16ff0*/  IMAD.WIDE R8, R226, 0x2, R20 ;  /* 0x00000002e2087825 */ /* 0x000fc600078e0214 */
[C---:B------:R-:W-:Y:S02]  /*17000*/  IADD3 R41, P5, R8.reuse, 0x20, RZ ;  /* 0x0000002008297810 */ /* 0x040fe40007fbe0ff */
[C---:B------:R-:W-:Y:S02]  /*17010*/  LOP3.LUT R33, R8.reuse, 0x380, RZ, 0xc0, !PT ;  /* 0x0000038008217812 */ /* 0x040fe400078ec0ff */
[C---:B------:R-:W-:Y:S01]  /*17020*/  IADD3 R43, P0, R8.reuse, 0x40, RZ ;  /* 0x00000040082b7810 */ /* 0x040fe20007f1e0ff */
[--C-:B------:R-:W-:Y:S01]  /*17030*/  IMAD.X R5, RZ, RZ, R9.reuse, P5 ;  /* 0x000000ffff057224 */ /* 0x100fe200028e0609 */
[C---:B------:R-:W-:Y:S02]  /*17040*/  IADD3 R53, P5, R8.reuse, 0x4060, RZ ;  /* 0x0000406008357810 */ /* 0x040fe40007fbe0ff */
[----:B------:R-:W-:Y:S01]  /*17050*/  IADD3 R45, P1, R8, 0x60, RZ ;  /* 0x00000060082d7810 */ /* 0x000fe20007f3e0ff */
[----:B------:R-:W-:Y:S01]  /*17060*/  IMAD.X R7, RZ, RZ, R9, P0 ;  /* 0x000000ffff077224 */ /* 0x000fe200000e0609 */
[----:B-1----:R-:W-:-:S02]  /*17070*/  LOP3.LUT R28, R53, 0x380, RZ, 0xc0, !PT ;  /* 0x00000380351c7812 */ /* 0x002fc400078ec0ff */
[----:B------:R-:W-:Y:S02]  /*17080*/  SHF.R.U64 R33, R33, 0x3, RZ ;  /* 0x0000000321217819 */ /* 0x000fe400000012ff */
[----:B------:R-:W-:Y:S02]  /*17090*/  LOP3.LUT R4, R41, 0x380, RZ, 0xc0, !PT ;  /* 0x0000038029047812 */ /* 0x000fe400078ec0ff */
[----:B------:R-:W-:Y:S02]  /*170a0*/  LOP3.LUT R6, R43, 0x380, RZ, 0xc0, !PT ;  /* 0x000003802b067812 */ /* 0x000fe400078ec0ff */
[C---:B------:R-:W-:Y:S02]  /*170b0*/  IADD3 R47, P2, R8.reuse, 0x4000, RZ ;  /* 0x00004000082f7810 */ /* 0x040fe40007f5e0ff */
[C---:B------:R-:W-:Y:S02]  /*170c0*/  IADD3 R49, P3, R8.reuse, 0x4020, RZ ;  /* 0x0000402008317810 */ /* 0x040fe40007f7e0ff */
[----:B------:R-:W-:Y:S01]  /*170d0*/  IADD3 R51, P4, R8, 0x4040, RZ ;  /* 0x0000404008337810 */ /* 0x000fe20007f9e0ff */
[--C-:B------:R-:W-:Y:S01]  /*170e0*/  IMAD.X R15, RZ, RZ, R9.reuse, P2 ;  /* 0x000000ffff0f7224 */ /* 0x100fe200010e0609 */
[----:B------:R-:W-:Y:S01]  /*170f0*/  SHF.R.U64 R28, R28, 0x3, RZ ;  /* 0x000000031c1c7819 */ /* 0x000fe200000012ff */
[--C-:B------:R-:W-:Y:S01]  /*17100*/  IMAD.X R25, RZ, RZ, R9.reuse, P3 ;  /* 0x000000ffff197224 */ /* 0x100fe200018e0609 */
[----:B------:R-:W-:Y:S01]  /*17110*/  LOP3.LUT R12, R45, 0x380, RZ, 0xc0, !PT ;  /* 0x000003802d0c7812 */ /* 0x000fe200078ec0ff */
[----:B------:R-:W-:Y:S01]  /*17120*/  IMAD.X R27, RZ, RZ, R9, P4 ;  /* 0x000000ffff1b7224 */ /* 0x000fe200020e0609 */
[----:B------:R-:W-:-:S02]  /*17130*/  LOP3.LUT R8, R33, R8, RZ, 0x3c, !PT ;  /* 0x0000000821087212 */ /* 0x000fc400078e3cff */
[----:B------:R-:W-:Y:S02]  /*17140*/  SHF.R.U64 R4, R4, 0x3, RZ ;  /* 0x0000000304047819 */ /* 0x000fe400000012ff */
[----:B------:R-:W-:Y:S02]  /*17150*/  SHF.R.U64 R6, R6, 0x3, RZ ;  /* 0x0000000306067819 */ /* 0x000fe400000012ff */
[----:B------:R-:W-:Y:S02]  /*17160*/  LOP3.LUT R14, R47, 0x380, RZ, 0xc0, !PT ;  /* 0x000003802f0e7812 */ /* 0x000fe400078ec0ff */
[----:B------:R-:W-:Y:S02]  /*17170*/  LOP3.LUT R32, R28, R53, RZ, 0x3c, !PT ;  /* 0x000000351c207212 */ /* 0x000fe400078e3cff */
[-C--:B------:R-:W-:Y:S02]  /*17180*/  IADD3.X R13, RZ, R9.reuse, RZ, P1, !PT ;  /* 0x00000009ff0d7210 */ /* 0x080fe40000ffe4ff */
[----:B------:R-:W-:-:S02]  /*17190*/  IADD3.X R33, RZ, R9, RZ, P5, !PT ;  /* 0x00000009ff217210 */ /* 0x000fc40002ffe4ff */
[----:B------:R-:W-:Y:S02]  /*171a0*/  SHF.R.U64 R12, R12, 0x3, RZ ;  /* 0x000000030c0c7819 */ /* 0x000fe400000012ff */
[----:B------:R-:W-:Y:S02]  /*171b0*/  LOP3.LUT R24, R49, 0x380, RZ, 0xc0, !PT ;  /* 0x0000038031187812 */ /* 0x000fe400078ec0ff */
[----:B------:R-:W-:Y:S02]  /*171c0*/  LOP3.LUT R26, R51, 0x380, RZ, 0xc0, !PT ;  /* 0x00000380331a7812 */ /* 0x000fe400078ec0ff */
[----:B------:R-:W-:Y:S02]  /*171d0*/  MOV R28, R8 ;  /* 0x00000008001c7202 */ /* 0x000fe40000000f00 */
[----:B------:R-:W-:Y:S02]  /*171e0*/  LOP3.LUT R4, R4, R41, RZ, 0x3c, !PT ;  /* 0x0000002904047212 */ /* 0x000fe400078e3cff */
[----:B------:R-:W-:-:S02]  /*171f0*/  LOP3.LUT R6, R6, R43, RZ, 0x3c, !PT ;  /* 0x0000002b06067212 */ /* 0x000fc400078e3cff */
[----:B------:R-:W-:Y:S02]  /*17200*/  F2FP.F16.F32.PACK_AB R8, R89, R88 ;  /* 0x000000585908723e */ /* 0x000fe400000000ff */
[----:B------:R-:W-:Y:S02]  /*17210*/  F2FP.F16.F32.PACK_AB R9, R91, R90 ;  /* 0x0000005a5b09723e */ /* 0x000fe400000000ff */
[----:B------:R-:W-:Y:S02]  /*17220*/  SHF.R.U64 R14, R14, 0x3, RZ ;  /* 0x000000030e0e7819 */ /* 0x000fe400000012ff */
[----:B------:R-:W-:Y:S01]  /*17230*/  LOP3.LUT R12, R12, R45, RZ, 0x3c, !PT ;  /* 0x0000002d0c0c7212 */ /* 0x000fe200078e3cff */
[----:B------:R1:W-:Y:S01]  /*17240*/  STSM.16.M88.4 [R28], R8 ;  /* 0x000000081c007844 */ /* 0x0003e20000000200 */
[----:B------:R-:W-:Y:S02]  /*17250*/  SHF.R.U64 R24, R24, 0x3, RZ ;  /* 0x0000000318187819 */ /* 0x000fe400000012ff */
[----:B------:R-:W-:-:S02]  /*17260*/  SHF.R.U64 R26, R26, 0x3, RZ ;  /* 0x000000031a1a7819 */ /* 0x000fc400000012ff */
[----:B------:R-:W-:Y:S02]  /*17270*/  MOV R45, R4 ;  /* 0x00000004002d7202 */ /* 0x000fe40000000f00 */
[----:B------:R-:W-:Y:S02]  /*17280*/  MOV R44, R6 ;  /* 0x00000006002c7202 */ /* 0x000fe40000000f00 */
[----:B------:R-:W-:Y:S02]  /*17290*/  F2FP.F16.F32.PACK_AB R4, R97, R96 ;  /* 0x000000606104723e */ /* 0x000fe400000000ff */
[----:B------:R-:W-:Y:S02]  /*172a0*/  F2FP.F16.F32.PACK_AB R5, R99, R98 ;  /* 0x000000626305723e */ /* 0x000fe400000000ff */
[----:B------:R-:W-:Y:S02]  /*172b0*/  F2FP.F16.F32.PACK_AB R6, R101, R100 ;  /* 0x000000646506723e */ /* 0x000fe400000000ff */
[----:B------:R-:W-:-:S02]  /*172c0*/  F2FP.F16.F32.PACK_AB R7, R103, R102 ;  /* 0x000000666707723e */ /* 0x000fc400000000ff */
[----:B------:R-:W-:Y:S02]  /*172d0*/  LOP3.LUT R14, R14, R47, RZ, 0x3c, !PT ;  /* 0x0000002f0e0e7212 */ /* 0x000fe400078e3cff */
[----:B-1----:R-:W-:Y:S01]  /*172e0*/  F2FP.F16.F32.PACK_AB R8, R105, R104 ;  /* 0x000000686908723e */ /* 0x002fe200000000ff */
[----:B------:R-:W-:Y:S01]  /*172f0*/  STSM.16.M88.4 [R45], R4 ;  /* 0x000000042d007844 */ /* 0x000fe20000000200 */
[----:B------:R-:W-:Y:S02]  /*17300*/  F2FP.F16.F32.PACK_AB R9, R107, R106 ;  /* 0x0000006a6b09723e */ /* 0x000fe400000000ff */
[----:B------:R-:W-:Y:S02]  /*17310*/  F2FP.F16.F32.PACK_AB R10, R109, R108 ;  /* 0x0000006c6d0a723e */ /* 0x000fe400000000ff */
[----:B------:R-:W-:Y:S02]  /*17320*/  F2FP.F16.F32.PACK_AB R11, R111, R110 ;  /* 0x0000006e6f0b723e */ /* 0x000fe400000000ff */
[----:B------:R-:W-:-:S02]  /*17330*/  LOP3.LUT R24, R24, R49, RZ, 0x3c, !PT ;  /* 0x0000003118187212 */ /* 0x000fc400078e3cff */
[----:B------:R-:W-:Y:S01]  /*17340*/  LOP3.LUT R26, R26, R51, RZ, 0x3c, !PT ;  /* 0x000000331a1a7212 */ /* 0x000fe200078e3cff */
[----:B------:R1:W-:Y:S01]  /*17350*/  STSM.16.M88.4 [R44], R8 ;  /* 0x000000082c007844 */ /* 0x0003e20000000200 */
[----:B------:R-:W-:Y:S02]  /*17360*/  MOV R43, R12 ;  /* 0x0000000c002b7202 */ /* 0x000fe40000000f00 */
[----:B------:R-:W-:Y:S02]  /*17370*/  MOV R42, R14 ;  /* 0x0000000e002a7202 */ /* 0x000fe40000000f00 */
[----:B------:R-:W-:Y:S02]  /*17380*/  MOV R41, R24 ;  /* 0x0000001800297202 */ /* 0x000fe40000000f00 */
[----:B------:R-:W-:Y:S02]  /*17390*/  MOV R40, R26 ;  /* 0x0000001a00287202 */ /* 0x000fe40000000f00 */
[----:B------:R-:W-:-:S02]  /*173a0*/  F2FP.F16.F32.PACK_AB R12, R37, R112 ;  /* 0x00000070250c723e */ /* 0x000fc400000000ff */
[----:B------:R-:W-:Y:S02]  /*173b0*/  F2FP.F16.F32.PACK_AB R13, R115, R114 ;  /* 0x00000072730d723e */ /* 0x000fe400000000ff */
[----:B------:R-:W-:Y:S02]  /*173c0*/  F2FP.F16.F32.PACK_AB R14, R117, R116 ;  /* 0x00000074750e723e */ /* 0x000fe400000000ff */
[----:B------:R-:W-:Y:S02]  /*173d0*/  F2FP.F16.F32.PACK_AB R15, R119, R118 ;  /* 0x00000076770f723e */ /* 0x000fe400000000ff */
[----:B------:R-:W-:Y:S02]  /*173e0*/  MOV R28, R32 ;  /* 0x00000020001c7202 */ /* 0x000fe40000000f00 */
[----:B------:R-:W-:Y:S01]  /*173f0*/  F2FP.F16.F32.PACK_AB R24, R121, R120 ;  /* 0x000000787918723e */ /* 0x000fe200000000ff */
[----:B------:R-:W-:Y:S01]  /*17400*/  STSM.16.M88.4 [R43], R12 ;  /* 0x0000000c2b007844 */ /* 0x000fe20000000200 */
[----:B------:R-:W-:-:S02]  /*17410*/  F2FP.F16.F32.PACK_AB R25, R123, R122 ;  /* 0x0000007a7b19723e */ /* 0x000fc400000000ff */
[----:B------:R-:W-:Y:S02]  /*17420*/  F2FP.F16.F32.PACK_AB R26, R125, R124 ;  /* 0x0000007c7d1a723e */ /* 0x000fe400000000ff */
[----:B------:R-:W-:Y:S02]  /*17430*/  F2FP.F16.F32.PACK_AB R27, R127, R126 ;  /* 0x0000007e7f1b723e */ /* 0x000fe400000000ff */
[----:B------:R-:W-:Y:S02]  /*17440*/  F2FP.F16.F32.PACK_AB R32, R35, R128 ;  /* 0x000000802320723e */ /* 0x000fe400000000ff */
[----:B------:R-:W-:Y:S01]  /*17450*/  ISETP.NE.U32.AND P0, PT, RZ, UR4, PT ;  /* 0x00000004ff007c0c */ /* 0x000fe2000bf05070 */
[----:B------:R-:W-:Y:S01]  /*17460*/  STSM.16.M88.4 [R42], R24 ;  /* 0x000000182a007844 */ /* 0x000fe20000000200 */
[----:B-1----:R-:W-:Y:S02]  /*17470*/  IADD3 R8, P1, R208, UR4, RZ ;  /* 0x00000004d0087c10 */ /* 0x002fe4000ff3e0ff */
[----:B------:R-:W-:-:S02]  /*17480*/  F2FP.F16.F32.PACK_AB R33, R131, R130 ;  /* 0x000000828321723e */ /* 0x000fc400000000ff */
[----:B------:R-:W-:Y:S02]  /*17490*/  F2FP.F16.F32.PACK_AB R35, R135, R134 ;  /* 0x000000868723723e */ /* 0x000fe400000000ff */
[----:B------:R-:W-:Y:S02]  /*174a0*/  F2FP.F16.F32.PACK_AB R37, R139, R138 ;  /* 0x0000008a8b25723e */ /* 0x000fe400000000ff */
[----:B------:R-:W-:Y:S01]  /*174b0*/  F2FP.F16.F32.PACK_AB R4, R145, R144 ;  /* 0x000000909104723e */ /* 0x000fe200000000ff */
[----:B------:R-:W-:Y:S01]  /*174c0*/  STSM.16.M88.4 [R41], R32 ;  /* 0x0000002029007844 */ /* 0x000fe20000000200 */
[----:B------:R-:W-:Y:S02]  /*174d0*/  F2FP.F16.F32.PACK_AB R5, R147, R146 ;  /* 0x000000929305723e */ /* 0x000fe400000000ff */
[----:B------:R-:W-:Y:S01]  /*174e0*/  F2FP.F16.F32.PACK_AB R6, R149, R148 ;  /* 0x000000949506723e */ /* 0x000fe200000000ff */
[----:B------:R-:W-:Y:S01]  /*174f0*/  STSM.16.M88.4 [R40], R36 ;  /* 0x0000002428007844 */ /* 0x000fe20000000200 */
[----:B------:R-:W-:-:S02]  /*17500*/  F2FP.F16.F32.PACK_AB R7, R151, R150 ;  /* 0x000000969707723e */ /* 0x000fc400000000ff */
[----:B------:R-:W-:Y:S02]  /*17510*/  ISETP.NE.AND.EX P0, PT, RZ, UR5, PT, P0 ;  /* 0x00000005ff007c0c */ /* 0x000fe4000bf05300 */
[----:B------:R-:W-:Y:S01]  /*17520*/  IADD3.X R9, R209, UR5, RZ, P1, !PT ;  /* 0x00000005d1097c10 */ /* 0x000fe20008ffe4ff */
[----:B------:R-:W-:Y:S01]  /*17530*/  ULDC.64 UR4, c[0x0][0xc08] ;  /* 0x0003020000047ab9 */ /* 0x000fe20000000a00 */
[----:B------:R1:W-:Y:S01]  /*17540*/  STSM.16.M88.4 [R28], R4 ;  /* 0x000000041c007844 */ /* 0x0003e20000000200 */
[----:B------:R-:W-:Y:S01]  /*17550*/  BAR.SYNC.DEFER_BLOCKING 0x1, 0x100 ;  /* 0x0044000000007b1d */ /* 0x000fe20000010000 */
[----:B------:R-:W-:-:S04]  /*17560*/  ISETP.NE.U32.AND P2, PT, RZ, UR4, PT ;  /* 0x00000004ff007c0c */ /* 0x000fc8000bf45070 */
[----:B------:R-:W-:-:S13]  /*17570*/  ISETP.NE.AND.EX P2, PT, RZ, UR5, PT, P2 ;  /* 0x00000005ff007c0c */ /* 0x000fda000bf45320 */
[----:B------:R-:W-:Y:S01]  /*17580*/  @P2 IADD3 R208, P3, R208, UR4, RZ ;  /* 0x00000004d0d02c10 */ /* 0x000fe2000ff7e0ff */
[----:B------:R-:W-:Y:S02]  /*17590*/  ULDC UR4, c[0x0][0xa88] ;  /* 0x0002a20000047ab9 */ /* 0x000fe40000000800 */
[----:B-1----:R-:W-:Y:S01]  /*175a0*/  IMAD.U32 R6, RZ, RZ, UR4 ;  /* 0x00000004ff067e24 */ /* 0x002fe2000f8e00ff */
[----:B------:R-:W-:Y:S01]  /*175b0*/  @P2 IADD3.X R209, R209, UR5, RZ, P3, !PT ;  /* 0x00000005d1d12c10 */ /* 0x000fe20009ffe4ff */
[----:B------:R1:W5:Y:S01]  /*175c0*/  @P0 LDG.E R48, desc[UR40][R8.64] ;  /* 0x0000002808300981 */ /* 0x000362000c1e1900 */
[----:B---3--:R-:W-:Y:S01]  /*175d0*/  ISETP.NE.AND P1, PT, R55, 0x1, PT ;  /* 0x000000013700780c */ /* 0x008fe20003f25270 */
[----:B------:R-:W-:Y:S02]  /*175e0*/  IMAD.IADD R13, R204, 0x1, R191 ;  /* 0x00000001cc0d7824 */ /* 0x000fe400078e02bf */
[----:B------:R1:W5:Y:S10]  /*175f0*/  @P2 LDG.E R6, desc[UR40][R208.64] ;  /* 0x00000028d0062981 */ /* 0x000374000c1e1900 */
[----:B------:R-:W2:Y:S08]  /*17600*/  @P1 LDC R10, c[0x0][0xbec] ;  /* 0x0002fb00ff0a1b82 */ /* 0x000eb00000000800 */
[----:B------:R-:W3:Y:S01]  /*17610*/  @P1 LDC R11, c[0x0][0xbf0] ;  /* 0x0002fc00ff0b1b82 */ /* 0x000ee20000000800 */
[----:B-1----:R-:W-:Y:S05]  /*17620*/  @P2 BRA `(.L_x_9590) ;  /* 0x0000000000102947 */ /* 0x002fea0003800000 */
[----:B------:R-:W-:Y:S05]  /*17630*/  @!P0 BRA `(.L_x_9590) ;  /* 0x00000000000c8947 */ /* 0x000fea0003800000 */
[----:B------:R-:W4:Y:S04]  /*17640*/  LDG.E R5, desc[UR40][R8.64] ;  /* 0x0000002808057981 */ /* 0x000f28000c1e1900 */
[----:B-----5:R-:W4:Y:S02]  /*17650*/  LDG.E R6, desc[UR40][R8.64+0x4] ;  /* 0x0000042808067981 */ /* 0x020f24000c1e1900 */
[----:B----4-:R-:W-:-:S07]  /*17660*/  IADD3 R6, -R5, R6, RZ ;  /* 0x0000000605067210 */ /* 0x010fce0007ffe1ff */
.L_x_9590:
[----:B------:R-:W-:Y:S01]  /*17670*/  SHF.R.S32.HI R28, RZ, 0x1f, R207 ;  /* 0x0000001fff1c7819 */ /* 0x000fe200000114cf */
[----:B--2---:R-:W-:Y:S01]  /*17680*/  @P1 IMAD.HI.U32 R4, R13, R10, RZ ;  /* 0x0000000a0d041227 */ /* 0x004fe200078e00ff */
[----:B------:R-:W-:Y:S01]  /*17690*/  ULDC.64 UR4, c[0x0][0xb90] ;  /* 0x0002e40000047ab9 */ /* 0x000fe20000000a00 */
[----:B-----5:R-:W-:Y:S02]  /*176a0*/  SHF.R.S32.HI R49, RZ, 0x1f, R48 ;  /* 0x0000001fff317819 */ /* 0x020fe40000011430 */
[----:B------:R-:W-:Y:S01]  /*176b0*/  IMAD R8, R28, UR4, RZ ;  /* 0x000000041c087c24 */ /* 0x000fe2000f8e02ff */
[----:B------:R-:W-:Y:S01]  /*176c0*/  SEL R217, R217, RZ, !P0 ;  /* 0x000000ffd9d97207 */ /* 0x000fe20004000000 */
[----:B------:R-:W-:Y:S01]  /*176d0*/  IMAD.MOV.U32 R7, RZ, RZ, R13 ;  /* 0x000000ffff077224 */ /* 0x000fe200078e000d */
[----:B---3--:R-:W-:Y:S01]  /*176e0*/  @P1 SHF.R.U32.HI R7, RZ, R11, R4 ;  /* 0x0000000bff071219 */ /* 0x008fe20000011604 */
[----:B------:R-:W-:Y:S01]  /*176f0*/  IMAD.WIDE.U32 R4, R207, UR4, R48 ;  /* 0x00000004cf047c25 */ /* 0x000fe2000f8e0030 */
[----:B------:R-:W-:-:S03]  /*17700*/  SEL R57, R210, RZ, !P0 ;  /* 0x000000ffd2397207 */ /* 0x000fc60004000000 */
[----:B------:R-:W-:Y:S01]  /*17710*/  IMAD R9, R207, UR5, R8 ;  /* 0x00000005cf097c24 */ /* 0x000fe2000f8e0208 */
[----:B------:R-:W-:Y:S01]  /*17720*/  ULDC.64 UR4, c[0x0][0xb98] ;  /* 0x0002e60000047ab9 */ /* 0x000fe20000000a00 */
[----:B------:R-:W-:Y:S02]  /*17730*/  IMAD.MOV R8, RZ, RZ, -R7 ;  /* 0x000000ffff087224 */ /* 0x000fe400078e0a07 */
[----:B------:R-:W-:Y:S01]  /*17740*/  IMAD.IADD R11, R16, 0x1, R227 ;  /* 0x00000001100b7824 */ /* 0x000fe200078e02e3 */
[----:B------:R-:W-:Y:S01]  /*17750*/  IADD3 R5, R5, R9, RZ ;  /* 0x0000000905057210 */ /* 0x000fe20007ffe0ff */
        /* <DEDUP_REMOVED lines=37> */
[----:B------:R-:W-:Y:S01]  /*179b0*/  LOP3.LUT R24, R24, R25, RZ, 0x3c, !PT ;  /* 0x0000001918187212 */ /* 0x000fe200078e3cff */
[--C-:B------:R-:W-:Y:S01]  /*179c0*/  IMAD.X R25, RZ, RZ, R21.reuse, P2 ;  /* 0x000000ffff197224 */ /* 0x100fe200010e0615 */
[C---:B------:R-:W-:Y:S01]  /*179d0*/  ISETP.GE.OR P2, PT, R4.reuse, R59, P0 ;  /* 0x0000003b0400720c */ /* 0x040fe20000746670 */
[----:B------:R-:W-:Y:S01]  /*179e0*/  VIADD R4, R4, 0x8 ;  /* 0x0000000804047836 */ /* 0x000fe20000000000 */
[----:B------:R-:W-:Y:S02]  /*179f0*/  SHF.R.U64 R8, R8, 0x3, RZ ;  /* 0x0000000308087819 */ /* 0x000fe400000012ff */
[----:B------:R-:W-:Y:S01]  /*17a00*/  LOP3.LUT R32, R32, R33, RZ, 0x3c, !PT ;  /* 0x0000002120207212 */ /* 0x000fe200078e3cff */
[----:B------:R-:W-:Y:S01]  /*17a10*/  IMAD.X R33, RZ, RZ, R21, P3 ;  /* 0x000000ffff217224 */ /* 0x000fe200018e0615 */
[----:B------:R-:W-:-:S02]  /*17a20*/  LOP3.LUT R12, R12, R13, RZ, 0x3c, !PT ;  /* 0x0000000d0c0c7212 */ /* 0x000fc400078e3cff */
[----:B------:R-:W-:Y:S02]  /*17a30*/  LOP3.LUT R8, R8, R7, RZ, 0x3c, !PT ;  /* 0x0000000708087212 */ /* 0x000fe400078e3cff */
[----:B------:R-:W-:Y:S02]  /*17a40*/  IADD3.X R13, RZ, R21, RZ, P4, !PT ;  /* 0x00000015ff0d7210 */ /* 0x000fe400027fe4ff */
[----:B------:R-:W-:Y:S01]  /*17a50*/  IADD3 R5, P3, R20, 0x7000, RZ ;  /* 0x0000700014057810 */ /* 0x000fe20007f7e0ff */
[----:B-1----:R1:W-:Y:S01]  /*17a60*/  @!P2 ST.E desc[UR40][R50.64], R3 ;  /* 0x000000033200a985 */ /* 0x0023e2000c101928 */
[----:B------:R-:W-:Y:S02]  /*17a70*/  ISETP.GE.OR P0, PT, R4, R59, P0 ;  /* 0x0000003b0400720c */ /* 0x000fe40000706670 */
[C---:B------:R-:W-:Y:S01]  /*17a80*/  IADD3 R37, P5, R20.reuse, 0x5000, RZ ;  /* 0x0000500014257810 */ /* 0x040fe20007fbe0ff */
[----:B------:R-:W-:Y:S01]  /*17a90*/  IMAD.X R45, RZ, RZ, R21, P3 ;  /* 0x000000ffff2d7224 */ /* 0x000fe200018e0615 */
[----:B------:R-:W-:-:S02]  /*17aa0*/  IADD3 R41, P4, R20, 0x6000, RZ ;  /* 0x0000600014297810 */ /* 0x000fc40007f9e0ff */
[----:B------:R-:W-:Y:S02]  /*17ab0*/  LOP3.LUT R7, R20, 0x380, RZ, 0xc0, !PT ;  /* 0x0000038014077812 */ /* 0x000fe400078ec0ff */
[----:B------:R-:W-:Y:S02]  /*17ac0*/  LOP3.LUT R4, R5, 0x380, RZ, 0xc0, !PT ;  /* 0x0000038005047812 */ /* 0x000fe400078ec0ff */
[----:B------:R-:W-:Y:S01]  /*17ad0*/  LOP3.LUT R36, R37, 0x380, RZ, 0xc0, !PT ;  /* 0x0000038025247812 */ /* 0x000fe200078ec0ff */
[----:B-1----:R-:W1:Y:S01]  /*17ae0*/  @P1 LDC R51, c[0x0][0xbec] ;  /* 0x0002fb00ff331b82 */ /* 0x002e620000000800 */
[----:B------:R-:W-:Y:S01]  /*17af0*/  IMAD R3, R49, UR4, RZ ;  /* 0x0000000431037c24 */ /* 0x000fe2000f8e02ff */
[----:B------:R-:W-:Y:S01]  /*17b00*/  LOP3.LUT R40, R41, 0x380, RZ, 0xc0, !PT ;  /* 0x0000038029287812 */ /* 0x000fe200078ec0ff */
[----:B--2---:R2:W-:Y:S01]  /*17b10*/  @!P0 ST.E desc[UR40][R52.64], R0 ;  /* 0x0000000034008985 */ /* 0x0045e2000c101928 */
[----:B------:R-:W-:Y:S02]  /*17b20*/  SHF.R.U64 R7, R7, 0x3, RZ ;  /* 0x0000000307077819 */ /* 0x000fe400000012ff */
[----:B------:R-:W-:-:S02]  /*17b30*/  SHF.R.U64 R4, R4, 0x3, RZ ;  /* 0x0000000304047819 */ /* 0x000fc400000012ff */
[----:B------:R-:W3:Y:S01]  /*17b40*/  @P1 LDC R49, c[0x0][0xbf0] ;  /* 0x0002fc00ff311b82 */ /* 0x000ee20000000800 */
[----:B------:R-:W-:Y:S01]  /*17b50*/  SHF.R.U64 R36, R36, 0x3, RZ ;  /* 0x0000000324247819 */ /* 0x000fe200000012ff */
[----:B------:R-:W-:Y:S01]  /*17b60*/  IMAD R3, R48, UR5, R3 ;  /* 0x0000000530037c24 */ /* 0x000fe2000f8e0203 */
[----:B------:R-:W-:Y:S01]  /*17b70*/  SHF.R.U64 R40, R40, 0x3, RZ ;  /* 0x0000000328287819 */ /* 0x000fe200000012ff */
[----:B------:R-:W5:Y:S01]  /*17b80*/  LD.E.128 R8, desc[UR40][R8.64] ;  /* 0x0000002808087980 */ /* 0x000f62000c101d00 */
[----:B------:R-:W-:Y:S02]  /*17b90*/  LOP3.LUT R20, R7, R20, RZ, 0x3c, !PT ;  /* 0x0000001407147212 */ /* 0x000fe400078e3cff */
[----:B------:R-:W-:Y:S01]  /*17ba0*/  LOP3.LUT R36, R36, R37, RZ, 0x3c, !PT ;  /* 0x0000002524247212 */ /* 0x000fe200078e3cff */
[----:B------:R-:W5:Y:S01]  /*17bb0*/  LD.E.128 R12, desc[UR40][R12.64] ;  /* 0x000000280c0c7980 */ /* 0x000f62000c101d00 */
[----:B------:R-:W-:Y:S01]  /*17bc0*/  LOP3.LUT R40, R40, R41, RZ, 0x3c, !PT ;  /* 0x0000002928287212 */ /* 0x000fe200078e3cff */
[----:B------:R-:W-:Y:S01]  /*17bd0*/  IMAD.X R41, RZ, RZ, R21, P4 ;  /* 0x000000ffff297224 */ /* 0x000fe200020e0615 */
[----:B------:R-:W-:Y:S01]  /*17be0*/  LOP3.LUT R44, R4, R5, RZ, 0x3c, !PT ;  /* 0x00000005042c7212 */ /* 0x000fe200078e3cff */
[----:B------:R-:W5:Y:S01]  /*17bf0*/  LD.E.128 R24, desc[UR40][R24.64] ;  /* 0x0000002818187980 */ /* 0x000f62000c101d00 */
[----:B------:R-:W-:-:S02]  /*17c00*/  IADD3.X R37, RZ, R21, RZ, P5, !PT ;  /* 0x00000015ff257210 */ /* 0x000fc40002ffe4ff */
[----:B--2---:R-:W-:Y:S01]  /*17c10*/  LEA R0, R206, R22, 0x5 ;  /* 0x00000016ce007211 */ /* 0x004fe200078e28ff */
        /* <DEDUP_REMOVED lines=16> */
[----:B--2---:R-:W2:Y:S01]  /*17d20*/  FENCE.VIEW.ASYNC.S ;  /* 0x00000000000073c6 */ /* 0x004ea20000000000 */
[----:B------:R-:W-:Y:S01]  /*17d30*/  IMAD.WIDE.U32 R20, R207, UR4, R20 ;  /* 0x00000004cf147c25 */ /* 0x000fe2000f8e0014 */
[----:B------:R-:W-:-:S03]  /*17d40*/  ULDC.64 UR4, c[0x0][0xaf0] ;  /* 0x0002bc0000047ab9 */ /* 0x000fc60000000a00 */
[----:B-1----:R-:W-:-:S04]  /*17d50*/  @P1 IMAD.HI.U32 R0, R48, R51, RZ ;  /* 0x0000003330001227 */ /* 0x002fc800078e00ff */
[----:B------:R-:W-:Y:S02]  /*17d60*/  IMAD.IADD R21, R21, 0x1, R3 ;  /* 0x0000000115157824 */ /* 0x000fe400078e0203 */
[----:B------:R-:W-:Y:S01]  /*17d70*/  IMAD.MOV.U32 R3, RZ, RZ, R48 ;  /* 0x000000ffff037224 */ /* 0x000fe200078e0030 */
[----:B---3--:R-:W-:Y:S01]  /*17d80*/  @P1 SHF.R.U32.HI R3, RZ, R49, R0 ;  /* 0x00000031ff031219 */ /* 0x008fe20000011600 */
[----:B------:R-:W-:Y:S02]  /*17d90*/  IMAD R28, R217, UR4, RZ ;  /* 0x00000004d91c7c24 */ /* 0x000fe4000f8e02ff */
[----:B------:R-:W-:Y:S01]  /*17da0*/  IMAD.WIDE.U32 R20, R57, UR4, R20 ;  /* 0x0000000439147c25 */ /* 0x000fe2000f8e0014 */
[----:B------:R-:W-:-:S03]  /*17db0*/  SHF.R.S32.HI R0, RZ, 0x1f, R3 ;  /* 0x0000001fff007819 */ /* 0x000fc60000011403 */
[----:B------:R-:W-:Y:S01]  /*17dc0*/  IMAD R49, R57, UR5, R28 ;  /* 0x0000000539317c24 */ /* 0x000fe2000f8e021c */
[----:B------:R-:W-:Y:S01]  /*17dd0*/  IADD3 R28, -R3, RZ, RZ ;  /* 0x000000ff031c7210 */ /* 0x000fe20007ffe1ff */
[----:B------:R-:W-:Y:S02]  /*17de0*/  ULDC.64 UR4, c[0x0][0xae0] ;  /* 0x0002b80000047ab9 */ /* 0x000fe40000000a00 */
        /* <DEDUP_REMOVED lines=17> */
[----:B------:R-:W-:Y:S01]  /*17f00*/  VIADD R3, R50, 0x40 ;  /* 0x0000004032037836 */ /* 0x000fe20000000000 */
[C---:B------:R-:W-:Y:S01]  /*17f10*/  LEA R28, P3, R20.reuse, UR4, 0x1 ;  /* 0x00000004141c7c11 */ /* 0x040fe2000f8608ff */
[----:B------:R-:W-:Y:S01]  /*17f20*/  IMAD.IADD R21, R21, 0x1, R51 ;  /* 0x0000000115157824 */ /* 0x000fe200078e0233 */
[----:B------:R-:W-:Y:S02]  /*17f30*/  PRMT R0, RZ, 0x654, R0 ;  /* 0x00000654ff007816 */ /* 0x000fe40000000000 */
[----:B------:R-:W-:Y:S02]  /*17f40*/  ISETP.GE.AND P1, PT, R3, R59, PT ;  /* 0x0000003b0300720c */ /* 0x000fe40003f26270 */
[----:B------:R-:W-:Y:S01]  /*17f50*/  LEA.HI.X R3, R20, UR5, R21, 0x1, P3 ;  /* 0x0000000514037c11 */ /* 0x000fe200098f0c15 */
[----:B--2---:R1:W-:Y:S01]  /*17f60*/  SYNCS.ARRIVE.TRANS64.RED.A1T0 RZ, [R0+URZ], RZ ;  /* 0x000000ff00ff79a7 */ /* 0x0043e2000810043f */
[----:B------:R2:W3:Y:S01]  /*17f70*/  SHFL.IDX PT, R48, R28, RZ, 0x181f ;  /* 0x00181fff1c307589 */ /* 0x0004e200000e0000 */
[----:B------:R-:W-:Y:S03]  /*17f80*/  BSSY B1, `(.L_x_9591) ;  /* 0x000000c000017945 */ /* 0x000fe60003800000 */
[----:B-1----:R2:W1:Y:S01]  /*17f90*/  SHFL.IDX PT, R0, R3, RZ, 0x181f ;  /* 0x00181fff03007589 */ /* 0x00246200000e0000 */
[----:B------:R-:W-:Y:S05]  /*17fa0*/  @P2 BRA `(.L_x_9592) ;  /* 0x0000000000242947 */ /* 0x000fea0003800000 */
[----:B------:R-:W-:Y:S02]  /*17fb0*/  ULDC UR4, c[0x0][0xac8] ;  /* 0x0002b20000047ab9 */ /* 0x000fe40000000800 */
[----:B------:R-:W-:Y:S02]  /*17fc0*/  ISETP.GE.AND P2, PT, R16, UR4, PT ;  /* 0x0000000410007c0c */ /* 0x000fe4000bf46270 */
[----:B------:R-:W-:-:S11]  /*17fd0*/  ISETP.GE.AND P3, PT, R187, UR4, PT ;  /* 0x00000004bb007c0c */ /* 0x000fd6000bf66270 */
[CC--:B---3--:R-:W-:Y:S02]  /*17fe0*/  @!P2 LEA R20, P4, R16.reuse, R48.reuse, 0x1 ;  /* 0x000000301014a211 */ /* 0x0c8fe400078808ff */
[C---:B------:R-:W-:Y:S02]  /*17ff0*/  @!P3 LEA R48, P5, R187.reuse, R48, 0x1 ;  /* 0x00000030bb30b211 */ /* 0x040fe400078a08ff */
[-C--:B-1----:R-:W-:Y:S02]  /*18000*/  @!P2 LEA.HI.X R21, R16, R0.reuse, R17, 0x1, P4 ;  /* 0x000000001015a211 */ /* 0x082fe400020f0c11 */
[----:B------:R-:W-:-:S03]  /*18010*/  @!P3 LEA.HI.X R49, R187, R0, R215, 0x1, P5 ;  /* 0x00000000bb31b211 */ /* 0x000fc600028f0cd7 */
[----:B-----5:R4:W-:Y:S04]  /*18020*/  @!P2 ST.E.128 desc[UR40][R20.64], R4 ;  /* 0x000000041400a985 */ /* 0x0209e8000c101d28 */
[----:B------:R4:W-:Y:S02]  /*18030*/  @!P3 ST.E.128 desc[UR40][R48.64], R32 ;  /* 0x000000203000b985 */ /* 0x0009e4000c101d28 */
.L_x_9592:
[----:B------:R-:W-:Y:S05]  /*18040*/  BSYNC B1 ;  /* 0x0000000000017941 */ /* 0x000fea0003800000 */
.L_x_9591:
[----:B-1----:R1:W0:Y:S01]  /*18050*/  SHFL.IDX PT, R0, R3, 0x1, 0x181f ;  /* 0x00381f0003007f89 */ /* 0x00222200000e0000 */
[----:B------:R-:W-:Y:S03]  /*18060*/  BSSY B1, `(.L_x_9593) ;  /* 0x000000c000017945 */ /* 0x000fe60003800000 */
[----:B----45:R1:W4:Y:S01]  /*18070*/  SHFL.IDX PT, R6, R28, 0x1, 0x181f ;  /* 0x00381f001c067f89 */ /* 0x03032200000e0000 */
[----:B------:R-:W-:Y:S05]  /*18080*/  @P0 BRA `(.L_x_9594) ;  /* 0x0000000000240947 */ /* 0x000fea0003800000 */
[----:B------:R-:W-:Y:S02]  /*18090*/  ULDC UR4, c[0x0][0xac8] ;  /* 0x0002b20000047ab9 */ /* 0x000fe40000000800 */
[----:B------:R-:W-:Y:S02]  /*180a0*/  ISETP.GE.AND P3, PT, R16, UR4, PT ;  /* 0x0000000410007c0c */ /* 0x000fe4000bf66270 */
[----:B------:R-:W-:-:S11]  /*180b0*/  ISETP.GE.AND P4, PT, R187, UR4, PT ;  /* 0x00000004bb007c0c */ /* 0x000fd6000bf86270 */
[CC--:B----4-:R-:W-:Y:S02]  /*180c0*/  @!P3 LEA R4, P0, R16.reuse, R6.reuse, 0x1 ;  /* 0x000000061004b211 */ /* 0x0d0fe400078008ff */
[C---:B------:R-:W-:Y:S02]  /*180d0*/  @!P4 LEA R6, P2, R187.reuse, R6, 0x1 ;  /* 0x00000006bb06c211 */ /* 0x040fe400078408ff */
[-C--:B0-----:R-:W-:Y:S02]  /*180e0*/  @!P3 LEA.HI.X R5, R16, R0.reuse, R17, 0x1, P0 ;  /* 0x000000001005b211 */ /* 0x081fe400000f0c11 */
[----:B------:R-:W-:-:S03]  /*180f0*/  @!P4 LEA.HI.X R7, R187, R0, R215, 0x1, P2 ;  /* 0x00000000bb07c211 */ /* 0x000fc600010f0cd7 */
[----:B------:R0:W-:Y:S04]  /*18100*/  @!P3 ST.E.128 desc[UR40][R4.64], R8 ;  /* 0x000000080400b985 */ /* 0x0001e8000c101d28 */
[----:B------:R0:W-:Y:S02]  /*18110*/  @!P4 ST.E.128 desc[UR40][R6.64], R36 ;  /* 0x000000240600c985 */ /* 0x0001e4000c101d28 */
.L_x_9594:
[----:B------:R-:W-:Y:S05]  /*18120*/  BSYNC B1 ;  /* 0x0000000000017941 */ /* 0x000fea0003800000 */
.L_x_9593:
[----:B0-----:R0:W0:Y:S01]  /*18130*/  SHFL.IDX PT, R0, R3, 0x2, 0x181f ;  /* 0x00581f0003007f89 */ /* 0x00102200000e0000 */
[----:B------:R-:W-:Y:S03]  /*18140*/  BSSY B1, `(.L_x_9595) ;  /* 0x000000c000017945 */ /* 0x000fe60003800000 */
[----:B----4-:R4:W0:Y:S01]  /*18150*/  SHFL.IDX PT, R6, R28, 0x2, 0x181f ;  /* 0x00581f001c067f89 */ /* 0x01082200000e0000 */
[----:B------:R-:W-:Y:S05]  /*18160*/  @P1 BRA `(.L_x_9596) ;  /* 0x0000000000241947 */ /* 0x000fea0003800000 */
[----:B------:R-:W-:Y:S02]  /*18170*/  ULDC UR4, c[0x0][0xac8] ;  /* 0x0002b20000047ab9 */ /* 0x000fe40000000800 */
[----:B------:R-:W-:Y:S02]  /*18180*/  ISETP.GE.AND P2, PT, R16, UR4, PT ;  /* 0x0000000410007c0c */ /* 0x000fe4000bf46270 */
[----:B------:R-:W-:-:S11]  /*18190*/  ISETP.GE.AND P3, PT, R187, UR4, PT ;  /* 0x00000004bb007c0c */ /* 0x000fd6000bf66270 */
[CC--:B0-----:R-:W-:Y:S02]  /*181a0*/  @!P2 LEA R4, P0, R16.reuse, R6.reuse, 0x1 ;  /* 0x000000061004a211 */ /* 0x0c1fe400078008ff */
[C---:B------:R-:W-:Y:S02]  /*181b0*/  @!P3 LEA R6, P1, R187.reuse, R6, 0x1 ;  /* 0x00000006bb06b211 */ /* 0x040fe400078208ff */
[-C--:B------:R-:W-:Y:S02]  /*181c0*/  @!P2 LEA.HI.X R5, R16, R0.reuse, R17, 0x1, P0 ;  /* 0x000000001005a211 */ /* 0x080fe400000f0c11 */
[----:B------:R-:W-:-:S03]  /*181d0*/  @!P3 LEA.HI.X R7, R187, R0, R215, 0x1, P1 ;  /* 0x00000000bb07b211 */ /* 0x000fc600008f0cd7 */
[----:B------:R0:W-:Y:S04]  /*181e0*/  @!P2 ST.E.128 desc[UR40][R4.64], R12 ;  /* 0x0000000c0400a985 */ /* 0x0001e8000c101d28 */
[----:B------:R0:W-:Y:S02]  /*181f0*/  @!P3 ST.E.128 desc[UR40][R6.64], R40 ;  /* 0x000000280600b985 */ /* 0x0001e4000c101d28 */
.L_x_9596:
[----:B------:R-:W-:Y:S05]  /*18200*/  BSYNC B1 ;  /* 0x0000000000017941 */ /* 0x000fea0003800000 */
.L_x_9595:
[----:B0-----:R-:W-:Y:S01]  /*18210*/  IADD3 R0, R50, 0x60, RZ ;  /* 0x0000006032007810 */ /* 0x001fe20007ffe0ff */
[----:B------:R0:W0:Y:S03]  /*18220*/  SHFL.IDX PT, R6, R3, 0x3, 0x181f ;  /* 0x00781f0003067f89 */ /* 0x00002600000e0000 */
[----:B------:R-:W-:Y:S01]  /*18230*/  ISETP.GE.AND P0, PT, R0, R59, PT ;  /* 0x0000003b0000720c */ /* 0x000fe20003f06270 */
[----:B-12-4-:R-:W2:-:S12]  /*18240*/  SHFL.IDX PT, R28, R28, 0x3, 0x181f ;  /* 0x00781f001c1c7f89 */ /* 0x016e9800000e0000 */
        /* <DEDUP_REMOVED lines=12> */
.L_x_9589:
        /* <DEDUP_REMOVED lines=16> */
[----:B--2---:R-:W-:Y:S02]  /*18410*/  ISETP.NE.AND P2, PT, R25, 0x1, PT ;  /* 0x000000011900780c */ /* 0x004fe40003f45270 */
[----:B------:R-:W-:-:S11]  /*18420*/  ISETP.GE.AND P3, PT, R231, 0x80, PT ;  /* 0x00000080e700780c */ /* 0x000fd60003f66270 */
[----:B------:R-:W2:Y:S01]  /*18430*/  @P2 LDC R27, c[0x0][0xbec] ;  /* 0x0002fb00ff1b2b82 */ /* 0x000ea20000000800 */
[----:B---3--:R-:W-:Y:S05]  /*18440*/  @P1 BRA `(.L_x_9598) ;  /* 0x0000000000101947 */ /* 0x008fea0003800000 */
[----:B------:R-:W-:Y:S05]  /*18450*/  @!P0 BRA `(.L_x_9598) ;  /* 0x00000000000c8947 */ /* 0x000fea0003800000 */
[----:B------:R-:W3:Y:S04]  /*18460*/  LDG.E R3, desc[UR40][R4.64] ;  /* 0x0000002804037981 */ /* 0x000ee8000c1e1900 */
[----:B-----5:R-:W3:Y:S02]  /*18470*/  LDG.E R8, desc[UR40][R4.64+0x4] ;  /* 0x0000042804087981 */ /* 0x020ee4000c1e1900 */
[----:B---3--:R-:W-:-:S07]  /*18480*/  IMAD.IADD R8, R8, 0x1, -R3 ;  /* 0x0000000108087824 */ /* 0x008fce00078e0a03 */
.L_x_9598:
        /* <DEDUP_REMOVED lines=14> */
[----:B------:R-:W-:Y:S01]  /*18570*/  IMAD.MOV.U32 R4, RZ, RZ, R0 ;  /* 0x000000ffff047224 */ /* 0x000fe200078e0000 */
[----:B------:R-:W-:Y:S01]  /*18580*/  MOV R3, R12 ;  /* 0x0000000c00037202 */ /* 0x000fe20000000f00 */
[----:B------:R-:W-:Y:S02]  /*18590*/  IMAD R10, R13, UR4, RZ ;  /* 0x000000040d0a7c24 */ /* 0x000fe4000f8e02ff */
[----:B------:R-:W-:Y:S02]  /*185a0*/  IMAD.MOV.U32 R5, RZ, RZ, R11 ;  /* 0x000000ffff057224 */ /* 0x000fe400078e000b */
[----:B------:R-:W-:-:S05]  /*185b0*/  IMAD.WIDE.U32 R4, R207, UR4, R4 ;  /* 0x00000004cf047c25 */ /* 0x000fca000f8e0004 */
[----:B------:R-:W3:Y:S08]  /*185c0*/  @P0 LDC R7, c[0x0][0xbec] ;  /* 0x0002fb00ff070b82 */ /* 0x000ef00000000800 */
[----:B------:R-:W4:Y:S01]  /*185d0*/  @P0 LDC R21, c[0x0][0xbf0] ;  /* 0x0002fc00ff150b82 */ /* 0x000f220000000800 */
[----:B---3--:R-:W-:-:S04]  /*185e0*/  @P0 IMAD.HI.U32 R6, R12, R7, RZ ;  /* 0x000000070c060227 */ /* 0x008fc800078e00ff */
[----:B------:R-:W-:Y:S01]  /*185f0*/  IMAD R7, R207, UR5, R10 ;  /* 0x00000005cf077c24 */ /* 0x000fe2000f8e020a */
[----:B------:R-:W-:Y:S01]  /*18600*/  ULDC.64 UR4, c[0x0][0xb98] ;  /* 0x0002e60000047ab9 */ /* 0x000fe20000000a00 */
[----:B----4-:R-:W-:Y:S02]  /*18610*/  @P0 SHF.R.U32.HI R3, RZ, R21, R6 ;  /* 0x00000015ff030219 */ /* 0x010fe40000011606 */
        /* <DEDUP_REMOVED lines=20> */
.L_x_9600:
[----:B------:R-:W-:Y:S05]  /*18760*/  BSYNC B1 ;  /* 0x0000000000017941 */ /* 0x000fea0003800000 */
.L_x_9599:
[----:B------:R-:W4:Y:S01]  /*18770*/  @P2 LDC R9, c[0x0][0xbf0] ;  /* 0x0002fc00ff092b82 */ /* 0x000f220000000800 */
[----:B------:R-:W-:Y:S01]  /*18780*/  ULDC.64 UR4, c[0x0][0xaa0] ;  /* 0x0002a80000047ab9 */ /* 0x000fe20000000a00 */
[----:B---3--:R-:W-:Y:S02]  /*18790*/  IMAD R6, R206, 0x20, R22 ;  /* 0x00000020ce067824 */ /* 0x008fe400078e0216 */
[----:B------:R-:W-:Y:S02]  /*187a0*/  IMAD R3, R11, UR4, RZ ;  /* 0x000000040b037c24 */ /* 0x000fe4000f8e02ff */
[----:B------:R-:W-:-:S04]  /*187b0*/  IMAD.WIDE.U32 R4, R0, UR4, RZ ;  /* 0x0000000400047c25 */ /* 0x000fc8000f8e00ff */
[----:B------:R-:W-:Y:S01]  /*187c0*/  IMAD R3, R0, UR5, R3 ;  /* 0x0000000500037c24 */ /* 0x000fe2000f8e0203 */
[----:B------:R-:W-:Y:S01]  /*187d0*/  ULDC.64 UR4, c[0x0][0xae8] ;  /* 0x0002ba0000047ab9 */ /* 0x000fe20000000a00 */
[----:B------:R-:W-:Y:S01]  /*187e0*/  IMAD.IADD R10, R191, 0x1, R6 ;  /* 0x00000001bf0a7824 */ /* 0x000fe200078e0206 */
[----:B------:R-:W-:Y:S01]  /*187f0*/  IADD3 R191, R22, R191, RZ ;  /* 0x000000bf16bf7210 */ /* 0x000fe20007ffe0ff */
[----:B------:R-:W-:Y:S01]  /*18800*/  IMAD R0, R13, UR4, RZ ;  /* 0x000000040d007c24 */ /* 0x000fe2000f8e02ff */
[----:B------:R-:W-:Y:S01]  /*18810*/  IADD3 R5, R5, R3, RZ ;  /* 0x0000000305057210 */ /* 0x000fe20007ffe0ff */
[----:B------:R-:W-:Y:S02]  /*18820*/  IMAD.MOV.U32 R3, RZ, RZ, R10 ;  /* 0x000000ffff037224 */ /* 0x000fe400078e000a */
[----:B------:R-:W-:Y:S02]  /*18830*/  IMAD R7, R207, UR5, R0 ;  /* 0x00000005cf077c24 */ /* 0x000fe4000f8e0200 */
[----:B--2---:R-:W-:-:S04]  /*18840*/  @P2 IMAD.HI.U32 R0, R10, R27, RZ ;  /* 0x0000001b0a002227 */ /* 0x004fc800078e00ff */
[----:B------:R-:W-:Y:S01]  /*18850*/  IMAD.WIDE.U32 R4, R207, UR4, R4 ;  /* 0x00000004cf047c25 */ /* 0x000fe2000f8e0004 */
[----:B----4-:R-:W-:Y:S01]  /*18860*/  @P2 SHF.R.U32.HI R3, RZ, R9, R0 ;  /* 0x00000009ff032219 */ /* 0x010fe20000011600 */
[----:B------:R-:W-:Y:S02]  /*18870*/  ULDC.64 UR4, c[0x0][0xaf0] ;  /* 0x0002bc0000047ab9 */ /* 0x000fe40000000a00 */
[----:B------:R-:W-:Y:S01]  /*18880*/  IMAD.IADD R5, R5, 0x1, R7 ;  /* 0x0000000105057824 */ /* 0x000fe200078e0207 */
[----:B------:R-:W-:Y:S01]  /*18890*/  IADD3 R7, -R3, RZ, RZ ;  /* 0x000000ff03077210 */ /* 0x000fe20007ffe1ff */
[----:B------:R-:W-:Y:S01]  /*188a0*/  IMAD R6, R217, UR4, RZ ;  /* 0x00000004d9067c24 */ /* 0x000fe2000f8e02ff */
[----:B------:R-:W-:Y:S01]  /*188b0*/  SHF.R.S32.HI R0, RZ, 0x1f, R3 ;  /* 0x0000001fff007819 */ /* 0x000fe20000011403 */
[----:B------:R-:W-:-:S04]  /*188c0*/  IMAD.WIDE.U32 R4, R15, UR4, R4 ;  /* 0x000000040f047c25 */ /* 0x000fc8000f8e0004 */
        /* <DEDUP_REMOVED lines=16> */
[----:B------:R-:W-:-:S03]  /*189d0*/  UMOV UR4, 0xffffffff ;  /* 0xffffffff00047882 */ /* 0x000fc60000000000 */
[----:B------:R-:W-:Y:S01]  /*189e0*/  LEA.HI.X R4, R4, UR5, R5, 0x1, P0 ;  /* 0x0000000504047c11 */ /* 0x000fe200080f0c05 */
[----:B------:R-:W-:Y:S08]  /*189f0*/  BRA.DIV UR4, `(.L_x_9601) ;  /* 0x0000009204c07947 */ /* 0x000ff0000b800000 */
[----:B------:R2:W3:Y:S04]  /*18a00*/  SHFL.IDX PT, R0, R4, RZ, 0x181f ;  /* 0x00181fff04007589 */ /* 0x0004e800000e0000 */
[----:B------:R2:W4:Y:S02]  /*18a10*/  SHFL.IDX PT, R14, R3, RZ, 0x181f ;  /* 0x00181fff030e7589 */ /* 0x00052400000e0000 */
.L_x_9826:
[----:B------:R-:W-:Y:S01]  /*18a20*/  IMAD R8, R8, R25, RZ ;  /* 0x0000001908087224 */ /* 0x000fe200078e02ff */
[----:B------:R-:W-:Y:S04]  /*18a30*/  BSSY B1, `(.L_x_9602) ;  /* 0x000000c000017945 */ /* 0x000fe80003800000 */
[----:B------:R-:W-:-:S13]  /*18a40*/  ISETP.GE.AND P0, PT, R191, R8, PT ;  /* 0x00000008bf00720c */ /* 0x000fda0003f06270 */
[----:B------:R-:W-:Y:S05]  /*18a50*/  @P0 BRA `(.L_x_9603) ;  /* 0x0000000000240947 */ /* 0x000fea0003800000 */
[----:B------:R-:W-:Y:S02]  /*18a60*/  ULDC UR4, c[0x0][0xac8] ;  /* 0x0002b20000047ab9 */ /* 0x000fe40000000800 */
[----:B------:R-:W-:Y:S02]  /*18a70*/  ISETP.GE.AND P2, PT, R16, UR4, PT ;  /* 0x0000000410007c0c */ /* 0x000fe4000bf46270 */
[----:B------:R-:W-:-:S11]  /*18a80*/  ISETP.GE.AND P3, PT, R187, UR4, PT ;  /* 0x00000004bb007c0c */ /* 0x000fd6000bf66270 */
[CC--:B----4-:R-:W-:Y:S02]  /*18a90*/  @!P2 LEA R6, P0, R16.reuse, R14.reuse, 0x1 ;  /* 0x0000000e1006a211 */ /* 0x0d0fe400078008ff */
[C---:B------:R-:W-:Y:S02]  /*18aa0*/  @!P3 LEA R14, P1, R187.reuse, R14, 0x1 ;  /* 0x0000000ebb0eb211 */ /* 0x040fe400078208ff */
[-C--:B---3--:R-:W-:Y:S02]  /*18ab0*/  @!P2 LEA.HI.X R7, R16, R0.reuse, R17, 0x1, P0 ;  /* 0x000000001007a211 */ /* 0x088fe400000f0c11 */
[----:B------:R-:W-:-:S03]  /*18ac0*/  @!P3 LEA.HI.X R15, R187, R0, R215, 0x1, P1 ;  /* 0x00000000bb0fb211 */ /* 0x000fc600008f0cd7 */
[----:B------:R3:W-:Y:S04]  /*18ad0*/  @!P2 ST.E.128 desc[UR40][R6.64], RZ ;  /* 0x000000ff0600a985 */ /* 0x0007e8000c101d28 */
[----:B------:R3:W-:Y:S02]  /*18ae0*/  @!P3 ST.E.128 desc[UR40][R14.64], RZ ;  /* 0x000000ff0e00b985 */ /* 0x0007e4000c101d28 */
.L_x_9603:
[----:B------:R-:W-:Y:S05]  /*18af0*/  BSYNC B1 ;  /* 0x0000000000017941 */ /* 0x000fea0003800000 */
.L_x_9602:
[----:B------:R-:W-:-:S03]  /*18b00*/  UMOV UR4, 0xffffffff ;  /* 0xffffffff00047882 */ /* 0x000fc60000000000 */
[----:B------:R-:W-:Y:S05]  /*18b10*/  BRA.DIV UR4, `(.L_x_9604) ;  /* 0x0000009204ac7947 */ /* 0x000fea000b800000 */
[----:B---3--:R3:W0:Y:S04]  /*18b20*/  SHFL.IDX PT, R0, R4, 0x1, 0x181f ;  /* 0x00381f0004007f89 */ /* 0x00862800000e0000 */
[----:B----4-:R3:W4:Y:S02]  /*18b30*/  SHFL.IDX PT, R14, R3, 0x1, 0x181f ;  /* 0x00381f00030e7f89 */ /* 0x01072400000e0000 */
.L_x_9830:
[----:B------:R-:W-:Y:S01]  /*18b40*/  VIADD R5, R191, 0x20 ;  /* 0x00000020bf057836 */ /* 0x000fe20000000000 */
        /* <DEDUP_REMOVED lines=10> */
[----:B------:R0:W-:Y:S04]  /*18bf0*/  @!P2 ST.E.128 desc[UR40][R6.64], RZ ;  /* 0x000000ff0600a985 */ /* 0x0001e8000c101d28 */
[----:B------:R0:W-:Y:S02]  /*18c00*/  @!P3 ST.E.128 desc[UR40][R14.64], RZ ;  /* 0x000000ff0e00b985 */ /* 0x0001e4000c101d28 */
.L_x_9606:
[----:B------:R-:W-:Y:S05]  /*18c10*/  BSYNC B1 ;  /* 0x0000000000017941 */ /* 0x000fea0003800000 */
.L_x_9605:
[----:B------:R-:W-:-:S03]  /*18c20*/  UMOV UR4, 0xffffffff ;  /* 0xffffffff00047882 */ /* 0x000fc60000000000 */
[----:B------:R-:W-:Y:S05]  /*18c30*/  BRA.DIV UR4, `(.L_x_9607) ;  /* 0x0000009204ac7947 */ /* 0x000fea000b800000 */
[----:B0-----:R0:W0:Y:S04]  /*18c40*/  SHFL.IDX PT, R0, R4, 0x2, 0x181f ;  /* 0x00581f0004007f89 */ /* 0x00102800000e0000 */
[----:B----4-:R4:W0:Y:S02]  /*18c50*/  SHFL.IDX PT, R14, R3, 0x2, 0x181f ;  /* 0x00581f00030e7f89 */ /* 0x01082400000e0000 */
.L_x_9834:
[----:B------:R-:W-:Y:S01]  /*18c60*/  VIADD R5, R191, 0x40 ;  /* 0x00000040bf057836 */ /* 0x000fe20000000000 */
[----:B------:R-:W-:Y:S04]  /*18c70*/  BSSY B1, `(.L_x_9608) ;  /* 0x000000c000017945 */ /* 0x000fe80003800000 */
[----:B------:R-:W-:-:S13]  /*18c80*/  ISETP.GE.AND P0, PT, R5, R8, PT ;  /* 0x000000080500720c */ /* 0x000fda0003f06270 */
        /* <DEDUP_REMOVED lines=8> */
[----:B------:R0:W-:Y:S04]  /*18d10*/  @!P2 ST.E.128 desc[UR40][R6.64], RZ ;  /* 0x000000ff0600a985 */ /* 0x0001e8000c101d28 */
[----:B------:R0:W-:Y:S02]  /*18d20*/  @!P3 ST.E.128 desc[UR40][R14.64], RZ ;  /* 0x000000ff0e00b985 */ /* 0x0001e4000c101d28 */
.L_x_9609:
[----:B------:R-:W-:Y:S05]  /*18d30*/  BSYNC B1 ;  /* 0x0000000000017941 */ /* 0x000fea0003800000 */
.L_x_9608:
[----:B------:R-:W-:-:S03]  /*18d40*/  UMOV UR4, 0xffffffff ;  /* 0xffffffff00047882 */ /* 0x000fc60000000000 */
[----:B------:R-:W-:Y:S05]  /*18d50*/  BRA.DIV UR4, `(.L_x_9610) ;  /* 0x0000009204ac7947 */ /* 0x000fea000b800000 */
[----:B0-----:R0:W0:Y:S04]  /*18d60*/  SHFL.IDX PT, R0, R4, 0x3, 0x181f ;  /* 0x00781f0004007f89 */ /* 0x00102800000e0000 */
[----:B------:R0:W0:Y:S02]  /*18d70*/  SHFL.IDX PT, R14, R3, 0x3, 0x181f ;  /* 0x00781f00030e7f89 */ /* 0x00002400000e0000 */
.L_x_9838:
[----:B0-234-:R-:W-:-:S05]  /*18d80*/  VIADD R3, R191, 0x60 ;  /* 0x00000060bf037836 */ /* 0x01dfca0000000000 */
[----:B------:R-:W-:-:S13]  /*18d90*/  ISETP.GE.AND P0, PT, R3, R8, PT ;  /* 0x000000080300720c */ /* 0x000fda0003f06270 */
[----:B------:R-:W-:Y:S05]  /*18da0*/  @P0 BRA `(.L_x_9597) ;  /* 0x0000000000240947 */ /* 0x000fea0003800000 */
[----:B------:R-:W-:Y:S02]  /*18db0*/  ULDC UR4, c[0x0][0xac8] ;  /* 0x0002b20000047ab9 */ /* 0x000fe40000000800 */
[----:B------:R-:W-:Y:S02]  /*18dc0*/  ISETP.GE.AND P2, PT, R16, UR4, PT ;  /* 0x0000000410007c0c */ /* 0x000fe4000bf46270 */
[----:B------:R-:W-:-:S11]  /*18dd0*/  ISETP.GE.AND P3, PT, R187, UR4, PT ;  /* 0x00000004bb007c0c */ /* 0x000fd6000bf66270 */
[CC--:B------:R-:W-:Y:S02]  /*18de0*/  @!P2 LEA R4, P0, R16.reuse, R14.reuse, 0x1 ;  /* 0x0000000e1004a211 */ /* 0x0c0fe400078008ff */
[C---:B------:R-:W-:Y:S02]  /*18df0*/  @!P3 LEA R14, P1, R187.reuse, R14, 0x1 ;  /* 0x0000000ebb0eb211 */ /* 0x040fe400078208ff */
[-C--:B------:R-:W-:Y:S02]  /*18e00*/  @!P2 LEA.HI.X R5, R16, R0.reuse, R17, 0x1, P0 ;  /* 0x000000001005a211 */ /* 0x080fe400000f0c11 */
[----:B------:R-:W-:-:S03]  /*18e10*/  @!P3 LEA.HI.X R15, R187, R0, R215, 0x1, P1 ;  /* 0x00000000bb0fb211 */ /* 0x000fc600008f0cd7 */
[----:B------:R0:W-:Y:S04]  /*18e20*/  @!P2 ST.E.128 desc[UR40][R4.64], RZ ;  /* 0x000000ff0400a985 */ /* 0x0001e8000c101d28 */
[----:B------:R0:W-:Y:S02]  /*18e30*/  @!P3 ST.E.128 desc[UR40][R14.64], RZ ;  /* 0x000000ff0e00b985 */ /* 0x0001e4000c101d28 */
.L_x_9597:
[----:B------:R-:W-:Y:S05]  /*18e40*/  BSYNC B0 ;  /* 0x0000000000007941 */ /* 0x000fea0003800000 */
.L_x_9588:
[----:B------:R-:W-:Y:S02]  /*18e50*/  ULDC UR4, c[0x0][0xc3c] ;  /* 0x00030f0000047ab9 */ /* 0x000fe40000000800 */
[----:B-1----:R-:W-:-:S13]  /*18e60*/  ISETP.GE.AND P0, PT, R31, UR4, PT ;  /* 0x000000041f007c0c */ /* 0x002fda000bf06270 */
[----:B------:R-:W-:Y:S05]  /*18e70*/  @!P0 BRA `(.L_x_9611) ;  /* 0xfffffe8000bc8947 */ /* 0x000fea000383ffff */
[----:B------:R-:W-:Y:S05]  /*18e80*/  BRA `(.L_x_9408) ;  /* 0x0000007400f47947 */ /* 0x000fea0003800000 */
.L_x_9406:
[----:B------:R-:W-:-:S08]  /*18e90*/  NOP ;  /* 0x0000000000007918 */ /* 0x000fd00000000000 */
[----:B--2---:R-:W0:-:S00]  /*18ea0*/  USETMAXREG.DEALLOC.CTAPOOL 0x18 ;  /* 0x00000018000079c8 */ /* 0x004e0000080e0500 */
[----:B0-----:R-:W2:Y:S01]  /*18eb0*/  LDL.LU R2, [R1+0x8] ;  /* 0x0000080001027983 */ /* 0x001ea20000300800 */
[----:B------:R-:W-:Y:S02]  /*18ec0*/  LOP3.LUT R0, R0, 0x3, RZ, 0xc0, !PT ;  /* 0x0000000300007812 */ /* 0x000fe400078ec0ff */
[----:B------:R-:W-:-:S04]  /*18ed0*/  MOV R6, RZ ;  /* 0x000000ff00067202 */ /* 0x000fc80000000f00 */
        /* <DEDUP_REMOVED lines=13> */
.L_x_9612:
        /* <DEDUP_REMOVED lines=41> */
.L_x_9618:
        /* <DEDUP_REMOVED lines=12> */
.L_x_9617:
[----:B------:R-:W-:Y:S05]  /*19300*/  BSYNC B0 ;  /* 0x0000000000007941 */ /* 0x000fea0003800000 */
.L_x_9616:
        /* <DEDUP_REMOVED lines=17> */
[----:B------:R-:W-:-:S05]  /*19420*/  IMAD.IADD R7, R8, 0x1, R7 ;  /* 0x0000000108077824 */ /* 0x000fca00078e0207 */
[----:B------:R-:W-:-:S13]  /*19430*/  ISETP.GT.AND P6, PT, R7, UR6, PT ;  /* 0x0000000607007c0c */ /* 0x000fda000bfc4270 */
[----:B------:R-:W-:Y:S05]  /*19440*/  @!P6 BRA `(.L_x_9618) ;  /* 0xfffffffc007ce947 */ /* 0x000fea000383ffff */
[----:B------:R-:W-:-:S07]  /*19450*/  IMAD.MOV.U32 R5, RZ, RZ, R11 ;  /* 0x000000ffff057224 */ /* 0x000fce00078e000b */
.L_x_9614:
        /* <DEDUP_REMOVED lines=20> */
.L_x_9619:
        /* <DEDUP_REMOVED lines=21> */
[----:B------:R-:W-:Y:S01]  /*196f0*/  IMAD R5, R11, R8, RZ ;  /* 0x000000080b057224 */ /* 0x000fe200078e02ff */
[----:B------:R-:W-:-:S03]  /*19700*/  IADD3 R8, -R8, RZ, RZ ;  /* 0x000000ff08087210 */ /* 0x000fc60007ffe1ff */
[----:B------:R-:W-:Y:S02]  /*19710*/  IMAD.MOV R10, RZ, RZ, -R5 ;  /* 0x000000ffff0a7224 */ /* 0x000fe400078e0a05 */
[----:B------:R-:W-:-:S03]  /*19720*/  IMAD R8, R9, R8, R2 ;  /* 0x0000000809087224 */ /* 0x000fc600078e0202 */
[----:B------:R-:W-:Y:S02]  /*19730*/  VIADDMNMX R11, R10, UR5, R11, PT ;  /* 0x000000050a0b7c46 */ /* 0x000fe4000b80010b */
[----:B------:R-:W-:Y:S02]  /*19740*/  IADD3 R5, R8, R5, RZ ;  /* 0x0000000508057210 */ /* 0x000fe40007ffe0ff */
        /* <DEDUP_REMOVED lines=17> */
[-C--:B------:R-:W-:Y:S01]  /*19860*/  @!P1 IADD3 R10, R10, -R7.reuse, RZ ;  /* 0x800000070a0a9210 */ /* 0x080fe20007ffe0ff */
        /* <DEDUP_REMOVED lines=11> */
.L_x_9615:
[----:B------:R-:W-:Y:S01]  /*19920*/  IMAD.MOV.U32 R17, RZ, RZ, RZ ;  /* 0x000000ffff117224 */ /* 0x000fe200078e00ff */
[----:B------:R-:W-:Y:S01]  /*19930*/  MOV R16, UR6 ;  /* 0x0000000600107c02 */ /* 0x000fe20008000f00 */
[----:B------:R-:W-:-:S07]  /*19940*/  IMAD.MOV.U32 R18, RZ, RZ, RZ ;  /* 0x000000ffff127224 */ /* 0x000fce00078e00ff */
.L_x_9620:
[----:B------:R-:W-:-:S13]  /*19950*/  ISETP.NE.AND P0, PT, R0, RZ, PT ;  /* 0x000000ff0000720c */ /* 0x000fda0003f05270 */
[----:B------:R-:W1:Y:S01]  /*19960*/  @!P0 S2R R3, SR_CgaCtaId ;  /* 0x0000000000038919 */ /* 0x000e620000008800 */
[----:B------:R-:W-:-:S04]  /*19970*/  @!P0 MOV R0, 0x400 ;  /* 0x0000040000008802 */ /* 0x000fc80000000f00 */
[----:B-1----:R-:W-:-:S05]  /*19980*/  @!P0 LEA R0, R3, R0, 0x18 ;  /* 0x0000000003008211 */ /* 0x002fca00078ec0ff */
[----:B------:R1:W-:Y:S01]  /*19990*/  @!P0 STS.128 [R0+0x288d0], R16 ;  /* 0x0288d01000008388 */ /* 0x0003e20000000c00 */
[----:B------:R-:W-:Y:S06]  /*199a0*/  BAR.ARV 0x5, 0x180 ;  /* 0x0146000000007b1d */ /* 0x000fec0000002000 */
.L_x_9613:
        /* <DEDUP_REMOVED lines=31> */
[----:B------:R-:W-:Y:S04]  /*19ba0*/  STL [R1+0x4], R3 ;  /* 0x0000040301007387 */ /* 0x000fe80000100800 */
[----:B------:R0:W-:Y:S02]  /*19bb0*/  STL [R1+0x30], R2 ;  /* 0x0000300201007387 */ /* 0x0001e40000100800 */
[----:B0-----:R-:W-:Y:S02]  /*19bc0*/  MOV R2, 0x1 ;  /* 0x0000000100027802 */ /* 0x001fe40000000f00 */
        /* <DEDUP_REMOVED lines=15> */
.L_x_9760:
        /* <DEDUP_REMOVED lines=9> */
[----:B-1----:R-:W-:Y:S01]  /*19d50*/  IMAD.MOV.U32 R0, RZ, RZ, RZ ;  /* 0x000000ffff007224 */ /* 0x002fe200078e00ff */
[----:B------:R-:W-:Y:S01]  /*19d60*/  ISETP.NE.AND.EX P0, PT, RZ, UR5, PT, P0 ;  /* 0x00000005ff007c0c */ /* 0x000fe2000bf05300 */
[----:B------:R-:W-:Y:S01]  /*19d70*/  IMAD.MOV.U32 R12, RZ, RZ, RZ ;  /* 0x000000ffff0c7224 */ /* 0x000fe200078e00ff */
[----:B------:R-:W-:Y:S01]  /*19d80*/  ISETP.NE.AND.EX P3, PT, RZ, UR11, PT, P3 ;  /* 0x0000000bff007c0c */ /* 0x000fe2000bf65330 */
[----:B------:R-:W-:Y:S01]  /*19d90*/  ULDC.64 UR8, c[0x0][0xa10] ;  /* 0x0002840000087ab9 */ /* 0x000fe20000000a00 */
[----:B--2---:R-:W-:Y:S01]  /*19da0*/  SHF.R.S32.HI R5, RZ, 0x1f, R4 ;  /* 0x0000001fff057819 */ /* 0x004fe20000011404 */
[----:B------:R-:W-:-:S08]  /*19db0*/  IMAD.SHL.U32 R15, R4, 0x4, RZ ;  /* 0x00000004040f7824 */ /* 0x000fd000078e00ff */
        /* <DEDUP_REMOVED lines=29> */
[----:B-1----:R-:W-:Y:S01]  /*19f90*/  MOV R12, UR4 ;  /* 0x00000004000c7c02 */ /* 0x002fe20008000f00 */
        /* <DEDUP_REMOVED lines=11> */
[----:B------:R-:W-:Y:S02]  /*1a050*/  IMAD.U32 R8, RZ, RZ, UR5 ;  /* 0x00000005ff087e24 */ /* 0x000fe4000f8e00ff */
[----:B------:R-:W-:Y:S01]  /*1a060*/  IMAD.U32 R9, RZ, RZ, UR4 ;  /* 0x00000004ff097e24 */ /* 0x000fe2000f8e00ff */
[----:B0-----:R-:W-:Y:S06]  /*1a070*/  @P3 BRA `(.L_x_9622) ;  /* 0x0000000000143947 */ /* 0x001fec0003800000 */
[----:B------:R-:W-:Y:S05]  /*1a080*/  @!P1 BRA `(.L_x_9622) ;  /* 0x0000000000109947 */ /* 0x000fea0003800000 */
[----:B------:R-:W2:Y:S04]  /*1a090*/  LDG.E R12, desc[UR40][R2.64] ;  /* 0x00000028020c7981 */ /* 0x000ea8000c1e1900 */
[----:B------:R-:W2:Y:S02]  /*1a0a0*/  LDG.E R2, desc[UR40][R2.64+0x4] ;  /* 0x0000042802027981 */ /* 0x000ea4000c1e1900 */
[----:B--2--5:R-:W-:-:S05]  /*1a0b0*/  IMAD.IADD R13, R2, 0x1, -R12 ;  /* 0x00000001020d7824 */ /* 0x024fca00078e0a0c */
[----:B------:R0:W-:Y:S02]  /*1a0c0*/  STL [R1+0x44], R13 ;  /* 0x0000440d01007387 */ /* 0x0001e40000100800 */
.L_x_9622:
[----:B------:R-:W2:Y:S01]  /*1a0d0*/  LDL R12, [R1+0x34] ;  /* 0x00003400010c7983 */ /* 0x000ea20000100800 */
[----:B-----5:R-:W-:Y:S01]  /*1a0e0*/  IADD3 R2, R11, R0, RZ ;  /* 0x000000000b027210 */ /* 0x020fe20007ffe0ff */
        /* <DEDUP_REMOVED lines=10> */
.L_x_9623:
[----:B------:R-:W-:Y:S05]  /*1a190*/  @!P2 BRA `(.L_x_9624) ;  /* 0x00000000000ca947 */ /* 0x000fea0003800000 */
[----:B------:R-:W2:Y:S04]  /*1a1a0*/  LDG.E R9, desc[UR40][R6.64] ;  /* 0x0000002806097981 */ /* 0x000ea8000c1e1900 */
[----:B------:R-:W2:Y:S02]  /*1a1b0*/  LDG.E R6, desc[UR40][R6.64+0x4] ;  /* 0x0000042806067981 */ /* 0x000ea4000c1e1900 */
[----:B--2---:R-:W-:-:S07]  /*1a1c0*/  IMAD.IADD R9, R6, 0x1, -R9 ;  /* 0x0000000106097824 */ /* 0x004fce00078e0a09 */
.L_x_9624:
[----:B-1----:R-:W2:Y:S01]  /*1a1d0*/  @P0 LDG.E R2, desc[UR40][R4.64] ;  /* 0x0000002804020981 */ /* 0x002ea2000c1e1900 */
[----:B------:R-:W1:Y:S01]  /*1a1e0*/  LDC R3, c[0x0][0x448] ;  /* 0x00011200ff037b82 */ /* 0x000e620000000800 */
[----:B-----5:R-:W-:Y:S02]  /*1a1f0*/  IMAD.IADD R0, R9, 0x1, -R0 ;  /* 0x0000000109007824 */ /* 0x020fe400078e0a00 */
[----:B------:R3:W2:Y:S01]  /*1a200*/  @P0 LDG.E R4, desc[UR40][R4.64+0x4] ;  /* 0x0000042804040981 */ /* 0x0006a2000c1e1900 */
[----:B-1----:R-:W-:-:S13]  /*1a210*/  ISETP.NE.AND P1, PT, R3, 0x1, PT ;  /* 0x000000010300780c */ /* 0x002fda0003f25270 */
[----:B---3--:R-:W1:Y:S01]  /*1a220*/  @P1 LDC R5, c[0x0][0x450] ;  /* 0x00011400ff051b82 */ /* 0x008e620000000800 */
[----:B------:R-:W-:-:S05]  /*1a230*/  IMAD.MOV R9, RZ, RZ, -R0 ;  /* 0x000000ffff097224 */ /* 0x000fca00078e0a00 */
[----:B------:R-:W-:Y:S01]  /*1a240*/  VIMNMX R9, RZ, R9, !PT ;  /* 0x00000009ff097248 */ /* 0x000fe20007fe0100 */
[----:B------:R-:W-:Y:S01]  /*1a250*/  BSSY B0, `(.L_x_9625) ;  /* 0x0000133000007945 */ /* 0x000fe20003800000 */
[----:B------:R-:W-:Y:S01]  /*1a260*/  PLOP3.LUT P5, PT, PT, PT, PT, 0x80, 0x0 ;  /* 0x000000000000781c */ /* 0x000fe20003faf070 */
[----:B--2---:R-:W-:Y:S02]  /*1a270*/  @P0 IMAD.IADD R8, R4, 0x1, -R2 ;  /* 0x0000000104080824 */ /* 0x004fe400078e0a02 */
[----:B------:R-:W2:Y:S01]  /*1a280*/  @P1 LDC R4, c[0x0][0x44c] ;  /* 0x00011300ff041b82 */ /* 0x000ea20000000800 */
[----:B------:R-:W-:-:S05]  /*1a290*/  SHF.L.U32 R2, R17, 0x7, RZ ;  /* 0x0000000711027819 */ /* 0x000fca00000006ff */
[----:B------:R-:W-:-:S04]  /*1a2a0*/  VIADD R2, R2, 0x7f ;  /* 0x0000007f02027836 */ /* 0x000fc80000000000 */
[----:B------:R-:W-:Y:S02]  /*1a2b0*/  IMAD.MOV.U32 R3, RZ, RZ, R2 ;  /* 0x000000ffff037224 */ /* 0x000fe400078e0002 */
[----:B--2---:R-:W-:-:S04]  /*1a2c0*/  @P1 IMAD.HI.U32 R4, R2, R4, RZ ;  /* 0x0000000402041227 */ /* 0x004fc800078e00ff */
[----:B------:R-:W-:Y:S01]  /*1a2d0*/  IMAD.IADD R2, R0, 0x1, R8 ;  /* 0x0000000100027824 */ /* 0x000fe200078e0208 */
[----:B-1----:R-:W-:-:S04]  /*1a2e0*/  @P1 SHF.R.U32.HI R3, RZ, R5, R4 ;  /* 0x00000005ff031219 */ /* 0x002fc80000011604 */
[C---:B------:R-:W-:Y:S02]  /*1a2f0*/  IADD3 R21, R2.reuse, 0x80, -R13 ;  /* 0x0000008002157810 */ /* 0x040fe40007ffe80d */
[----:B------:R-:W-:-:S03]  /*1a300*/  IADD3 R4, R2, 0x7f, RZ ;  /* 0x0000007f02047810 */ /* 0x000fc60007ffe0ff */
[----:B------:R-:W-:Y:S01]  /*1a310*/  IMAD.IADD R2, R21, 0x1, R3 ;  /* 0x0000000115027824 */ /* 0x000fe200078e0203 */
[----:B------:R-:W-:-:S04]  /*1a320*/  SHF.R.S32.HI R3, RZ, 0x1f, R4 ;  /* 0x0000001fff037819 */ /* 0x000fc80000011404 */
[----:B------:R-:W-:Y:S02]  /*1a330*/  LEA.HI R20, R3, R4, RZ, 0x7 ;  /* 0x0000000403147211 */ /* 0x000fe400078f38ff */
[----:B------:R-:W-:-:S04]  /*1a340*/  SHF.R.S32.HI R3, RZ, 0x1f, R2 ;  /* 0x0000001fff037819 */ /* 0x000fc80000011402 */
[----:B------:R-:W-:Y:S02]  /*1a350*/  LEA.HI R2, R3, R2, RZ, 0x7 ;  /* 0x0000000203027211 */ /* 0x000fe400078f38ff */
[----:B------:R-:W-:Y:S02]  /*1a360*/  SHF.R.S32.HI R20, RZ, 0x7, R20 ;  /* 0x00000007ff147819 */ /* 0x000fe40000011414 */
[----:B------:R-:W-:-:S04]  /*1a370*/  SHF.R.S32.HI R2, RZ, 0x7, R2 ;  /* 0x00000007ff027819 */ /* 0x000fc80000011402 */
[----:B------:R-:W-:-:S05]  /*1a380*/  VIMNMX R2, R20, R2, PT ;  /* 0x0000000214027248 */ /* 0x000fca0003fe0100 */
[----:B------:R-:W-:-:S05]  /*1a390*/  IMAD R2, R2, 0x80, -R0 ;  /* 0x0000008002027824 */ /* 0x000fca00078e0a00 */
[----:B------:R-:W-:-:S04]  /*1a3a0*/  VIMNMX R8, R2, R8, PT ;  /* 0x0000000802087248 */ /* 0x000fc80003fe0100 */
[----:B------:R-:W-:Y:S02]  /*1a3b0*/  ISETP.GT.AND P1, PT, R8, R9, PT ;  /* 0x000000090800720c */ /* 0x000fe40003f24270 */
[----:B------:R-:W-:-:S11]  /*1a3c0*/  SHF.R.U32.HI R9, RZ, 0x7, R9 ;  /* 0x00000007ff097819 */ /* 0x000fd60000011609 */
[----:B------:R-:W-:-:S04]  /*1a3d0*/  @P1 IADD3 R8, R8, 0x7f, RZ ;  /* 0x0000007f08081810 */ /* 0x000fc80007ffe0ff */
[----:B------:R-:W-:Y:S01]  /*1a3e0*/  @P1 SHF.R.S32.HI R0, RZ, 0x1f, R8 ;  /* 0x0000001fff001819 */ /* 0x000fe20000011408 */
[----:B------:R-:W-:-:S03]  /*1a3f0*/  IMAD.MOV.U32 R6, RZ, RZ, R9 ;  /* 0x000000ffff067224 */ /* 0x000fc600078e0009 */
[----:B------:R-:W-:-:S04]  /*1a400*/  @P1 LEA.HI R8, R0, R8, RZ, 0x7 ;  /* 0x0000000800081211 */ /* 0x000fc800078f38ff */
        /* <DEDUP_REMOVED lines=10> */
.L_x_9841:
[----:B--2---:R-:W-:Y:S02]  /*1a4b0*/  ISETP.NE.AND P0, PT, R14, RZ, PT ;  /* 0x000000ff0e00720c */ /* 0x004fe40003f05270 */
[----:B------:R-:W-:-:S11]  /*1a4c0*/  PLOP3.LUT P1, PT, PT, PT, PT, 0x8, 0x0 ;  /* 0x000000000000781c */ /* 0x000fd60003f2e170 */
[----:B------:R-:W-:Y:S05]  /*1a4d0*/  @P0 BRA `(.L_x_9628) ;  /* 0x00000000000c0947 */ /* 0x000fea0003800000 */
[----:B------:R-:W-:-:S03]  /*1a4e0*/  UMOV UR4, 0xffffffff ;  /* 0xffffffff00047882 */ /* 0x000fc60000000000 */
[----:B------:R-:W-:Y:S05]  /*1a4f0*/  BRA.DIV UR4, `(.L_x_9629) ;  /* 0x0000007e04407947 */ /* 0x000fea000b800000 */
[----:B------:R-:W-:-:S13]  /*1a500*/  ELECT P1, URZ, PT ;  /* 0x00000000003f782f */ /* 0x000fda0003820000 */
.L_x_9628:
        /* <DEDUP_REMOVED lines=10> */
.L_x_9844:
[----:B------:R-:W-:Y:S05]  /*1a5b0*/  BSYNC B1 ;  /* 0x0000000000017941 */ /* 0x000fea0003800000 */
.L_x_9630:
        /* <DEDUP_REMOVED lines=13> */
.L_x_9845:
[----:B------:R-:W-:Y:S05]  /*1a690*/  BSYNC B2 ;  /* 0x0000000000027941 */ /* 0x000fea0003800000 */
.L_x_9634:
        /* <DEDUP_REMOVED lines=8> */
.L_x_9637:
[----:B------:R-:W-:Y:S05]  /*1a720*/  BSYNC B2 ;  /* 0x0000000000027941 */ /* 0x000fea0003800000 */
.L_x_9636:
        /* <DEDUP_REMOVED lines=8> */
[----:B------:R-:W-:Y:S01]  /*1a7b0*/  UIADD3.X UR5, URZ, UR39, URZ, UP0, !UPT ;  /* 0x000000273f057290 */ /* 0x000fe200087fe43f */
[----:B------:R-:W-:Y:S01]  /*1a7c0*/  IADD3 R3, R3, -0x80, RZ ;  /* 0xffffff8003037810 */ /* 0x000fe20007ffe0ff */
[----:B------:R-:W-:Y:S01]  /*1a7d0*/  UMOV UR7, 0x12f00000 ;  /* 0x12f0000000077882 */ /* 0x000fe20000000000 */
[----:B---3--:R-:W-:-:S02]  /*1a7e0*/  IMAD R7, R2, 0x8000, R5 ;  /* 0x0000800002077824 */ /* 0x008fc400078e0205 */
[----:B------:R-:W-:Y:S02]  /*1a7f0*/  IMAD.SHL.U32 R11, R2, 0x4000, RZ ;  /* 0x00004000020b7824 */ /* 0x000fe400078e00ff */
[----:B------:R-:W-:Y:S01]  /*1a800*/  VIADD R2, R4, 0x28890 ;  /* 0x0002889004027836 */ /* 0x000fe20000000000 */
[----:B------:R-:W-:-:S07]  /*1a810*/  IADD3 R5, R7, 0x18400, RZ ;  /* 0x0001840007057810 */ /* 0x000fce0007ffe0ff */
.L_x_9638:
        /* <DEDUP_REMOVED lines=16> */
.L_x_9639:
        /* <DEDUP_REMOVED lines=13> */
.L_x_9846:
[----:B------:R-:W-:Y:S05]  /*1a9f0*/  BSYNC B2 ;  /* 0x0000000000027941 */ /* 0x000fea0003800000 */
.L_x_9640:
[----:B------:R-:W-:Y:S01]  /*1aa00*/  BSSY B2, `(.L_x_9642) ;  /* 0x000000a000027945 */ /* 0x000fe20003800000 */
[----:B------:R-:W-:Y:S01]  /*1aa10*/  IMAD.MOV.U32 R12, RZ, RZ, 0x0 ;  /* 0x00000000ff0c7424 */ /* 0x000fe200078e00ff */
[----:B0-----:R-:W-:Y:S02]  /*1aa20*/  MOV R13, 0x12f00000 ;  /* 0x12f00000000d7802 */ /* 0x001fe40000000f00 */
[----:B------:R-:W-:Y:S05]  /*1aa30*/  @P4 BRA `(.L_x_9643) ;  /* 0x0000000000184947 */ /* 0x000fea0003800000 */
[----:B------:R-:W3:Y:S02]  /*1aa40*/  LDL R2, [R1+0x8] ;  /* 0x0000080001027983 */ /* 0x000ee40000100800 */
[----:B---3--:R-:W-:Y:S01]  /*1aa50*/  LOP3.LUT P0, RZ, R2, 0x1, RZ, 0xc0, !PT ;  /* 0x0000000102ff7812 */ /* 0x008fe2000780c0ff */
[----:B------:R-:W-:-:S04]  /*1aa60*/  IMAD.MOV.U32 R2, RZ, RZ, 0x8000 ;  /* 0x00008000ff027424 */ /* 0x000fc800078e00ff */
[----:B------:R0:W-:Y:S08]  /*1aa70*/  SYNCS.ARRIVE.TRANS64 RZ, [R4+URZ+0x288b0], R2 ;  /* 0x0288b00204ff79a7 */ /* 0x0001f0000800003f */
[----:B------:R-:W-:Y:S05]  /*1aa80*/  @!P0 BRA `(.L_x_9643) ;  /* 0x0000000000048947 */ /* 0x000fea0003800000 */
[----:B------:R-:W-:Y:S01]  /*1aa90*/  BPT.TRAP 0x1 ;  /* 0x000000040000795c */ /* 0x000fe20000300000 */
.L_x_9643:
[----:B------:R-:W-:Y:S05]  /*1aaa0*/  BSYNC B2 ;  /* 0x0000000000027941 */ /* 0x000fea0003800000 */
.L_x_9642:
[----:B0-----:R-:W3:Y:S01]  /*1aab0*/  LDL R2, [R1+0x4] ;  /* 0x0000040001027983 */ /* 0x001ee20000100800 */
[----:B------:R-:W-:Y:S01]  /*1aac0*/  R2UR UR10, R14 ;  /* 0x000000000e0a72ca */ /* 0x000fe200000e0000 */
[----:B------:R-:W-:Y:S01]  /*1aad0*/  UIADD3 UR4, UP0, UR38, 0x670, URZ ;  /* 0x0000067026047890 */ /* 0x000fe2000ff1e03f */
[----:B------:R-:W-:Y:S01]  /*1aae0*/  R2UR UR6, R12 ;  /* 0x000000000c0672ca */ /* 0x000fe200000e0000 */
[----:B-12---:R-:W-:Y:S01]  /*1aaf0*/  VIADD R4, R4, 0x288b0 ;  /* 0x000288b004047836 */ /* 0x006fe20000000000 */
[----:B------:R-:W-:Y:S01]  /*1ab00*/  R2UR UR7, R13 ;  /* 0x000000000d0772ca */ /* 0x000fe200000e0000 */
[----:B------:R-:W-:Y:S01]  /*1ab10*/  UIADD3.X UR5, URZ, UR39, URZ, UP0, !UPT ;  /* 0x000000273f057290 */ /* 0x000fe200087fe43f */
[----:B------:R-:W-:Y:S01]  /*1ab20*/  PLOP3.LUT P0, PT, PT, PT, PT, 0x80, 0x0 ;  /* 0x000000000000781c */ /* 0x000fe20003f0f070 */
[----:B---3--:R-:W-:-:S05]  /*1ab30*/  IMAD R5, R11, 0x2, R2 ;  /* 0x000000020b057824 */ /* 0x008fca00078e0202 */
[----:B------:R-:W-:-:S07]  /*1ab40*/  IADD3 R2, R5, 0x400, RZ ;  /* 0x0000040005027810 */ /* 0x000fce0007ffe0ff */
.L_x_9644:
        /* <DEDUP_REMOVED lines=15> */
.L_x_9645:
        /* <DEDUP_REMOVED lines=10> */
.L_x_9633:
[----:B------:R-:W-:Y:S05]  /*1ace0*/  BSYNC B1 ;  /* 0x0000000000017941 */ /* 0x000fea0003800000 */
.L_x_9632:
[----:B------:R-:W1:Y:S04]  /*1acf0*/  LDL.LU R7, [R1+0x20] ;  /* 0x0000200001077983 */ /* 0x000e680000300800 */
[----:B------:R-:W2:Y:S01]  /*1ad00*/  LDL.LU R5, [R1+0x24] ;  /* 0x0000240001057983 */ /* 0x000ea20000300800 */
[----:B------:R-:W-:Y:S01]  /*1ad10*/  PLOP3.LUT P5, PT, PT, PT, PT, 0x8, 0x0 ;  /* 0x000000000000781c */ /* 0x000fe20003fae170 */
[----:B-1----:R-:W-:Y:S02]  /*1ad20*/  VIADD R2, R7, 0x1 ;  /* 0x0000000107027836 */ /* 0x002fe40000000000 */
        /* <DEDUP_REMOVED lines=9> */
.L_x_9660:
        /* <DEDUP_REMOVED lines=9> */
[----:B------:R-:W-:Y:S02]  /*1ae50*/  ISETP.NE.AND P2, PT, R2, RZ, PT ;  /* 0x000000ff0200720c */ /* 0x000fe40003f45270 */
[----:B--2---:R-:W-:Y:S02]  /*1ae60*/  LEA R6, R4, R5, 0x3 ;  /* 0x0000000504067211 */ /* 0x004fe400078e18ff */
[----:B---3--:R-:W-:-:S04]  /*1ae70*/  SHF.L.U32 R5, R3, 0x1f, RZ ;  /* 0x0000001f03057819 */ /* 0x008fc800000006ff */
[----:B------:R-:W1:Y:S02]  /*1ae80*/  SYNCS.PHASECHK.TRANS64.TRYWAIT P0, [R6+URZ+0x288a0], R5 ;  /* 0x0288a005060075a7 */ /* 0x000e64000800017f */
[----:B-1----:R-:W-:Y:S05]  /*1ae90*/  @!P0 BRA `(.L_x_9649) ;  /* 0x00000074003c8947 */ /* 0x002fea0003800000 */
.L_x_9847:
[----:B------:R-:W-:Y:S05]  /*1aea0*/  BSYNC B2 ;  /* 0x0000000000027941 */ /* 0x000fea0003800000 */
.L_x_9648:
        /* <DEDUP_REMOVED lines=8> */
.L_x_9651:
[----:B------:R-:W-:Y:S05]  /*1af30*/  BSYNC B2 ;  /* 0x0000000000027941 */ /* 0x000fea0003800000 */
.L_x_9650:
        /* <DEDUP_REMOVED lines=10> */
[----:B------:R-:W-:Y:S01]  /*1afe0*/  LEA R3, R7, R10, 0x7 ;  /* 0x0000000a07037211 */ /* 0x000fe200078e38ff */
[----:B------:R-:W-:-:S02]  /*1aff0*/  VIADD R2, R6, 0x28890 ;  /* 0x0002889006027836 */ /* 0x000fc40000000000 */
[----:B------:R-:W-:-:S09]  /*1b000*/  VIADD R8, R4, 0x18400 ;  /* 0x0001840004087836 */ /* 0x000fd20000000000 */
.L_x_9652:
        /* <DEDUP_REMOVED lines=16> */
.L_x_9653:
        /* <DEDUP_REMOVED lines=13> */
.L_x_9848:
[----:B------:R-:W-:Y:S05]  /*1b1e0*/  BSYNC B2 ;  /* 0x0000000000027941 */ /* 0x000fea0003800000 */
.L_x_9654:
        /* <DEDUP_REMOVED lines=10> */
.L_x_9657:
[----:B------:R-:W-:Y:S05]  /*1b290*/  BSYNC B2 ;  /* 0x0000000000027941 */ /* 0x000fea0003800000 */
.L_x_9656:
[----:B------:R-:W-:Y:S01]  /*1b2a0*/  R2UR UR10, R11 ;  /* 0x000000000b0a72ca */ /* 0x000fe200000e0000 */
[----:B------:R-:W-:Y:S01]  /*1b2b0*/  UIADD3 UR4, UP0, UR38, 0x670, URZ ;  /* 0x0000067026047890 */ /* 0x000fe2000ff1e03f */
[----:B------:R-:W-:Y:S01]  /*1b2c0*/  R2UR UR6, R12 ;  /* 0x000000000c0672ca */ /* 0x000fe200000e0000 */
[----:B0-----:R-:W-:Y:S01]  /*1b2d0*/  VIADD R2, R4, 0x400 ;  /* 0x0000040004027836 */ /* 0x001fe20000000000 */
[----:B------:R-:W-:Y:S01]  /*1b2e0*/  R2UR UR7, R13 ;  /* 0x000000000d0772ca */ /* 0x000fe200000e0000 */
[----:B------:R-:W-:Y:S01]  /*1b2f0*/  UIADD3.X UR5, URZ, UR39, URZ, UP0, !UPT ;  /* 0x000000273f057290 */ /* 0x000fe200087fe43f */
[----:B------:R-:W-:Y:S02]  /*1b300*/  PLOP3.LUT P0, PT, PT, PT, PT, 0x80, 0x0 ;  /* 0x000000000000781c */ /* 0x000fe40003f0f070 */
[----:B-12---:R-:W-:-:S11]  /*1b310*/  IADD3 R6, R6, 0x288b0, RZ ;  /* 0x000288b006067810 */ /* 0x006fd60007ffe0ff */
.L_x_9658:
        /* <DEDUP_REMOVED lines=15> */
.L_x_9659:
        /* <DEDUP_REMOVED lines=10> */
.L_x_9647:
[----:B------:R-:W-:Y:S05]  /*1b4b0*/  BSYNC B1 ;  /* 0x0000000000017941 */ /* 0x000fea0003800000 */
.L_x_9646:
        /* <DEDUP_REMOVED lines=12> */
.L_x_9626:
[----:B------:R-:W-:Y:S05]  /*1b580*/  BSYNC B0 ;  /* 0x0000000000007941 */ /* 0x000fea0003800000 */
.L_x_9625:
        /* <DEDUP_REMOVED lines=10> */
[----:B------:R-:W-:-:S05]  /*1b630*/  IMAD.IADD R0, R21, 0x1, R0 ;  /* 0x0000000115007824 */ /* 0x000fca00078e0200 */
[----:B------:R-:W-:-:S04]  /*1b640*/  SHF.R.S32.HI R2, RZ, 0x1f, R0 ;  /* 0x0000001fff027819 */ /* 0x000fc80000011400 */
[----:B------:R-:W-:-:S04]  /*1b650*/  LEA.HI R0, R2, R0, RZ, 0x7 ;  /* 0x0000000002007211 */ /* 0x000fc800078f38ff */
[----:B------:R-:W-:-:S04]  /*1b660*/  SHF.R.S32.HI R0, RZ, 0x7, R0 ;  /* 0x00000007ff007819 */ /* 0x000fc80000011400 */
        /* <DEDUP_REMOVED lines=21> */
.L_x_9662:
        /* <DEDUP_REMOVED lines=21> */
.L_x_9665:
[----:B------:R-:W-:Y:S05]  /*1b910*/  BSYNC B6 ;  /* 0x0000000000067941 */ /* 0x000fea0003800000 */
.L_x_9664:
        /* <DEDUP_REMOVED lines=21> */
.L_x_9668:
        /* <DEDUP_REMOVED lines=16> */
.L_x_9667:
[----:B------:R-:W-:Y:S05]  /*1bb70*/  BSYNC B6 ;  /* 0x0000000000067941 */ /* 0x000fea0003800000 */
.L_x_9666:
        /* <DEDUP_REMOVED lines=25> */
.L_x_9851:
        /* <DEDUP_REMOVED lines=12> */
.L_x_9854:
        /* <DEDUP_REMOVED lines=19> */
[----:B------:R-:W-:-:S03]  /*1bf00*/  IMAD.WIDE.U32 R4, R7, UR4, R4 ;  /* 0x0000000407047c25 */ /* 0x000fc6000f8e0004 */
[----:B------:R-:W-:Y:S02]  /*1bf10*/  LEA R2, P0, R4, R2, 0x2 ;  /* 0x0000000204027211 */ /* 0x000fe400078010ff */
[----:B------:R-:W-:-:S04]  /*1bf20*/  IADD3 R0, R5, R0, RZ ;  /* 0x0000000005007210 */ /* 0x000fc80007ffe0ff */
[----:B------:R-:W-:-:S05]  /*1bf30*/  LEA.HI.X R3, R4, R3, R0, 0x2, P0 ;  /* 0x0000000304037211 */ /* 0x000fca00000f1400 */
[----:B------:R-:W3:Y:S04]  /*1bf40*/  LDG.E R0, desc[UR40][R2.64] ;  /* 0x0000002802007981 */ /* 0x000ee8000c1e1900 */
[----:B---3--:R2:W-:Y:S02]  /*1bf50*/  STL [R1], R0 ;  /* 0x0000000001007387 */ /* 0x0085e40000100800 */
.L_x_9672:
[----:B------:R-:W3:Y:S04]  /*1bf60*/  LDL R7, [R1+0x4] ;  /* 0x0000040001077983 */ /* 0x000ee80000100800 */
[----:B-12---:R-:W3:Y:S04]  /*1bf70*/  LDL R0, [R1+0xc] ;  /* 0x00000c0001007983 */ /* 0x006ee80000100800 */
[----:B------:R-:W2:Y:S01]  /*1bf80*/  LDL R2, [R1+0x18] ;  /* 0x0000180001027983 */ /* 0x000ea20000100800 */
[----:B---3--:R-:W-:Y:S01]  /*1bf90*/  IMAD R0, R0, 0x8, R7 ;  /* 0x0000000800007824 */ /* 0x008fe200078e0207 */
[----:B--2---:R-:W-:-:S04]  /*1bfa0*/  SHF.L.U32 R2, R2, 0x1f, RZ ;  /* 0x0000001f02027819 */ /* 0x004fc800000006ff */
[----:B------:R-:W1:Y:S02]  /*1bfb0*/  SYNCS.PHASECHK.TRANS64.TRYWAIT P0, [R0+URZ+0x28840], R2 ;  /* 0x02884002000075a7 */ /* 0x000e64000800017f */
[----:B-1----:R-:W-:Y:S05]  /*1bfc0*/  @!P0 BRA `(.L_x_9673) ;  /* 0x00000064006c8947 */ /* 0x002fea0003800000 */
.L_x_9855:
        /* <DEDUP_REMOVED lines=10> */
.L_x_9674:
[----:B------:R-:W3:Y:S04]  /*1c070*/  LDL R6, [R1+0x4] ;  /* 0x0000040001067983 */ /* 0x000ee80000100800 */
[----:B------:R-:W3:Y:S04]  /*1c080*/  LDL R5, [R1+0xc] ;  /* 0x00000c0001057983 */ /* 0x000ee80000100800 */
[----:B------:R-:W4:Y:S04]  /*1c090*/  LDL R7, [R1+0x10] ;  /* 0x0000100001077983 */ /* 0x000f280000100800 */
[----:B------:R-:W4:Y:S04]  /*1c0a0*/  LDL R4, [R1+0x1c] ;  /* 0x00001c0001047983 */ /* 0x000f280000100800 */
[----:B-12---:R-:W2:Y:S01]  /*1c0b0*/  LDL R2, [R1] ;  /* 0x0000000001027983 */ /* 0x006ea20000100800 */
[----:B------:R-:W-:-:S02]  /*1c0c0*/  R2UR UR9, R0 ;  /* 0x00000000000972ca */ /* 0x000fc400000e0000 */
[----:B------:R-:W-:Y:S01]  /*1c0d0*/  PLOP3.LUT P0, PT, PT, PT, PT, 0x80, 0x0 ;  /* 0x000000000000781c */ /* 0x000fe20003f0f070 */
[----:B------:R-:W-:Y:S01]  /*1c0e0*/  UIADD3 UR4, UP0, UR38, 0x370, URZ ;  /* 0x0000037026047890 */ /* 0x000fe2000ff1e03f */
[----:B------:R-:W-:Y:S02]  /*1c0f0*/  R2UR UR12, R18 ;  /* 0x00000000120c72ca */ /* 0x000fe400000e0000 */
[----:B-----5:R-:W-:-:S07]  /*1c100*/  LOP3.LUT R3, R3, 0xfffffffb, RZ, 0xc0, !PT ;  /* 0xfffffffb03037812 */ /* 0x020fce00078ec0ff */
[----:B------:R-:W-:Y:S01]  /*1c110*/  UIADD3 UR9, UR9, 0x28830, URZ ;  /* 0x0002883009097890 */ /* 0x000fe2000fffe03f */
[----:B------:R-:W-:Y:S01]  /*1c120*/  UMOV UR10, URZ ;  /* 0x0000003f000a7c82 */ /* 0x000fe20008000000 */
[----:B------:R-:W-:Y:S01]  /*1c130*/  UMOV UR7, 0x14f00000 ;  /* 0x14f0000000077882 */ /* 0x000fe20000000000 */
[----:B------:R-:W-:Y:S01]  /*1c140*/  @P0 LOP3.LUT R3, R3, 0x4, RZ, 0xfc, !PT ;  /* 0x0000000403030812 */ /* 0x000fe200078efcff */
[----:B------:R-:W-:-:S04]  /*1c150*/  UMOV UR15, 0x40 ;  /* 0x00000040000f7882 */ /* 0x000fc80000000000 */
[----:B------:R1:W-:Y:S01]  /*1c160*/  STL [R1+0x8], R3 ;  /* 0x0000080301007387 */ /* 0x0003e20000100800 */
[----:B---3--:R-:W-:Y:S01]  /*1c170*/  IMAD R0, R5, 0x8000, R6 ;  /* 0x0000800005007824 */ /* 0x008fe200078e0206 */
[----:B----4-:R-:W-:-:S04]  /*1c180*/  R2UR UR11, R7 ;  /* 0x00000000070b72ca */ /* 0x010fc800000e0000 */
[----:B------:R-:W-:Y:S02]  /*1c190*/  R2UR UR6, R0 ;  /* 0x00000000000672ca */ /* 0x000fe400000e0000 */
[----:B------:R-:W-:Y:S02]  /*1c1a0*/  R2UR UR5, R4 ;  /* 0x00000000040572ca */ /* 0x000fe400000e0000 */
[----:B--2---:R-:W-:-:S09]  /*1c1b0*/  R2UR UR13, R2 ;  /* 0x00000000020d72ca */ /* 0x004fd200000e0000 */
        /* <DEDUP_REMOVED lines=10> */
.L_x_9670:
        /* <DEDUP_REMOVED lines=43> */
.L_x_9676:
[----:B------:R-:W-:Y:S05]  /*1c510*/  BSYNC B6 ;  /* 0x0000000000067941 */ /* 0x000fea0003800000 */
.L_x_9675:
[----:B------:R-:W3:Y:S01]  /*1c520*/  LDL.LU R6, [R1+0x40] ;  /* 0x0000400001067983 */ /* 0x000ee20000300800 */
[----:B------:R-:W-:Y:S01]  /*1c530*/  ULDC.64 UR4, c[0x0][0x2d8] ;  /* 0x0000b60000047ab9 */ /* 0x000fe20000000a00 */
[----:B------:R-:W1:Y:S02]  /*1c540*/  LDC R7, c[0x0][0x448] ;  /* 0x00011200ff077b82 */ /* 0x000e640000000800 */
[----:B--2---:R-:W3:Y:S04]  /*1c550*/  LDL.LU.64 R2, [R1+0x50] ;  /* 0x0000500001027983 */ /* 0x004ee80000300a00 */
[----:B------:R-:W2:Y:S04]  /*1c560*/  LDL.LU R0, [R1+0x4c] ;  /* 0x00004c0001007983 */ /* 0x000ea80000300800 */
[----:B------:R-:W4:Y:S04]  /*1c570*/  LDL.LU R4, [R1+0x5c] ;  /* 0x00005c0001047983 */ /* 0x000f280000300800 */
[----:B------:R-:W4:Y:S01]  /*1c580*/  LDL.LU R5, [R1+0x34] ;  /* 0x0000340001057983 */ /* 0x000f220000300800 */
        /* <DEDUP_REMOVED lines=8> */
[----:B------:R-:W-:Y:S02]  /*1c610*/  LOP3.LUT R8, R8, 0x40, RZ, 0xfc, !PT ;  /* 0x0000004008087812 */ /* 0x000fe400078efcff */
[----:B-1----:R-:W-:Y:S01]  /*1c620*/  LOP3.LUT R10, R10, 0x7f, RZ, 0xc0, !PT ;  /* 0x0000007f0a0a7812 */ /* 0x002fe200078ec0ff */
[----:B---3--:R-:W-:Y:S02]  /*1c630*/  IMAD.MOV.U32 R3, RZ, RZ, R6 ;  /* 0x000000ffff037224 */ /* 0x008fe400078e0006 */
[----:B------:R-:W0:Y:S01]  /*1c640*/  @P0 LDC R6, c[0x0][0x450] ;  /* 0x00011400ff060b82 */ /* 0x000e220000000800 */
[----:B--2---:R-:W-:-:S02]  /*1c650*/  IMAD R0, R0, UR4, RZ ;  /* 0x0000000400007c24 */ /* 0x004fc4000f8e02ff */
[----:B------:R-:W-:-:S04]  /*1c660*/  IMAD.WIDE.U32 R2, R18, UR4, R2 ;  /* 0x0000000412027c25 */ /* 0x000fc8000f8e0002 */
[----:B------:R-:W-:Y:S01]  /*1c670*/  IMAD R0, R18, UR5, R0 ;  /* 0x0000000512007c24 */ /* 0x000fe2000f8e0200 */
[----:B------:R-:W-:-:S04]  /*1c680*/  ULDC.64 UR4, c[0x0][0x2e0] ;  /* 0x0000b80000047ab9 */ /* 0x000fc80000000a00 */
[----:B------:R-:W-:Y:S01]  /*1c690*/  IADD3 R3, R3, R0, RZ ;  /* 0x0000000003037210 */ /* 0x000fe20007ffe0ff */
[----:B----4-:R-:W-:Y:S02]  /*1c6a0*/  IMAD R0, R4, UR4, RZ ;  /* 0x0000000404007c24 */ /* 0x010fe4000f8e02ff */
[----:B------:R-:W1:Y:S02]  /*1c6b0*/  S2R R4, SR_TID.X ;  /* 0x0000000000047919 */ /* 0x000e640000002100 */
[C---:B------:R-:W-:Y:S02]  /*1c6c0*/  IMAD R0, R5.reuse, UR5, R0 ;  /* 0x0000000505007c24 */ /* 0x040fe4000f8e0200 */
        /* <DEDUP_REMOVED lines=37> */
[----:B------:R-:W-:-:S03]  /*1c920*/  IMAD R17, R17, 0x80, R10 ;  /* 0x0000008011117824 */ /* 0x000fc600078e020a */
[----:B------:R-:W-:Y:S04]  /*1c930*/  SHFL.IDX PT, R4, R2, RZ, 0x181f ;  /* 0x00181fff02047589 */ /* 0x000fe800000e0000 */
[----:B------:R-:W-:Y:S01]  /*1c940*/  SHFL.IDX PT, R6, R2, 0x1, 0x181f ;  /* 0x00381f0002067f89 */ /* 0x000fe200000e0000 */
[----:B--2---:R-:W-:-:S03]  /*1c950*/  IMAD R0, R5, R7, RZ ;  /* 0x0000000705007224 */ /* 0x004fc600078e02ff */
[----:B------:R-:W1:Y:S02]  /*1c960*/  SHFL.IDX PT, R5, R3, RZ, 0x181f ;  /* 0x00181fff03057589 */ /* 0x000e6400000e0000 */
[----:B------:R-:W-:-:S13]  /*1c970*/  ISETP.GE.AND P2, PT, R17, R0, PT ;  /* 0x000000001100720c */ /* 0x000fda0003f46270 */
[----:B-1----:R-:W-:-:S05]  /*1c980*/  @!P2 LEA R5, P3, R9, R5, 0x1 ;  /* 0x000000050905a211 */ /* 0x002fca00078608ff */
[----:B------:R-:W-:-:S05]  /*1c990*/  @!P2 IMAD.X R4, RZ, RZ, R4, P3 ;  /* 0x000000ffff04a224 */ /* 0x000fca00018e0604 */
[----:B------:R-:W-:-:S04]  /*1c9a0*/  @!P2 LOP3.LUT R5, R5, R4, RZ, 0x3c, !PT ;  /* 0x000000040505a212 */ /* 0x000fc800078e3cff */
[----:B------:R-:W-:-:S04]  /*1c9b0*/  @!P2 LOP3.LUT R4, R5, R4, RZ, 0x3c, !PT ;  /* 0x000000040504a212 */ /* 0x000fc800078e3cff */
[----:B------:R-:W-:-:S05]  /*1c9c0*/  @!P2 LOP3.LUT R5, R5, R4, RZ, 0x3c, !PT ;  /* 0x000000040505a212 */ /* 0x000fca00078e3cff */
[----:B-----5:R-:W-:Y:S04]  /*1c9d0*/  @!P2 LDGSTS.E.BYPASS.LTC128B.128 [R8+0x10400], desc[UR40][R4.64], !P0 ;  /* 0x104000000408afae */ /* 0x020fe8000c101d68 */
[----:B------:R1:W-:Y:S02]  /*1c9e0*/  @!P2 LDGSTS.E.BYPASS.LTC128B.128 [R8+0x14400], desc[UR40][R4.64+0x80], !P1 ;  /* 0x144000800408afae */ /* 0x0003e4000c901d68 */
[----:B-1----:R-:W-:-:S04]  /*1c9f0*/  IADD3 R4, R17, 0x10, RZ ;  /* 0x0000001011047810 */ /* 0x002fc80007ffe0ff */
[----:B------:R-:W-:Y:S02]  /*1ca00*/  ISETP.GE.AND P2, PT, R4, R0, PT ;  /* 0x000000000400720c */ /* 0x000fe40003f46270 */
[----:B------:R-:W1:Y:S11]  /*1ca10*/  SHFL.IDX PT, R4, R3, 0x1, 0x181f ;  /* 0x00381f0003047f89 */ /* 0x000e7600000e0000 */
[----:B-1----:R-:W-:-:S05]  /*1ca20*/  @!P2 LEA R5, P3, R9, R4, 0x1 ;  /* 0x000000040905a211 */ /* 0x002fca00078608ff */
[----:B------:R-:W-:Y:S02]  /*1ca30*/  @!P2 IMAD.X R4, RZ, RZ, R6, P3 ;  /* 0x000000ffff04a224 */ /* 0x000fe400018e0606 */
[----:B------:R-:W-:Y:S03]  /*1ca40*/  SHFL.IDX PT, R6, R2, 0x2, 0x181f ;  /* 0x00581f0002067f89 */ /* 0x000fe600000e0000 */
[----:B------:R-:W-:-:S04]  /*1ca50*/  @!P2 LOP3.LUT R5, R5, R4, RZ, 0x3c, !PT ;  /* 0x000000040505a212 */ /* 0x000fc800078e3cff */
[----:B------:R-:W-:-:S04]  /*1ca60*/  @!P2 LOP3.LUT R4, R5, R4, RZ, 0x3c, !PT ;  /* 0x000000040504a212 */ /* 0x000fc800078e3cff */
[----:B------:R-:W-:-:S05]  /*1ca70*/  @!P2 LOP3.LUT R5, R5, R4, RZ, 0x3c, !PT ;  /* 0x000000040505a212 */ /* 0x000fca00078e3cff */
[----:B------:R-:W-:Y:S04]  /*1ca80*/  @!P2 LDGSTS.E.BYPASS.LTC128B.128 [R8+0x10c00], desc[UR40][R4.64], !P0 ;  /* 0x10c000000408afae */ /* 0x000fe8000c101d68 */
[----:B------:R1:W-:Y:S02]  /*1ca90*/  @!P2 LDGSTS.E.BYPASS.LTC128B.128 [R8+0x14c00], desc[UR40][R4.64+0x80], !P1 ;  /* 0x14c000800408afae */ /* 0x0003e4000c901d68 */
[----:B-1----:R-:W-:-:S05]  /*1caa0*/  VIADD R4, R17, 0x20 ;  /* 0x0000002011047836 */ /* 0x002fca0000000000 */
        /* <DEDUP_REMOVED lines=45> */
[----:B------:R-:W1:Y:S04]  /*1cd80*/  SHFL.IDX PT, R4, R3, 0x6, 0x181f ;  /* 0x00d81f0003047f89 */ /* 0x000e6800000e0000 */
[----:B------:R-:W2:Y:S07]  /*1cd90*/  SHFL.IDX PT, R3, R3, 0x7, 0x181f ;  /* 0x00f81f0003037f89 */ /* 0x000eae00000e0000 */
[----:B-1----:R-:W-:-:S05]  /*1cda0*/  @!P2 LEA R5, P3, R9, R4, 0x1 ;  /* 0x000000040905a211 */ /* 0x002fca00078608ff */
[----:B------:R-:W-:-:S05]  /*1cdb0*/  @!P2 IMAD.X R4, RZ, RZ, R6, P3 ;  /* 0x000000ffff04a224 */ /* 0x000fca00018e0606 */
[----:B------:R-:W-:-:S04]  /*1cdc0*/  @!P2 LOP3.LUT R5, R5, R4, RZ, 0x3c, !PT ;  /* 0x000000040505a212 */ /* 0x000fc800078e3cff */
[----:B------:R-:W-:-:S04]  /*1cdd0*/  @!P2 LOP3.LUT R4, R5, R4, RZ, 0x3c, !PT ;  /* 0x000000040504a212 */ /* 0x000fc800078e3cff */
[----:B------:R-:W-:-:S05]  /*1cde0*/  @!P2 LOP3.LUT R5, R5, R4, RZ, 0x3c, !PT ;  /* 0x000000040505a212 */ /* 0x000fca00078e3cff */
[----:B------:R-:W-:Y:S04]  /*1cdf0*/  @!P2 LDGSTS.E.BYPASS.LTC128B.128 [R8+0x13400], desc[UR40][R4.64], !P0 ;  /* 0x134000000408afae */ /* 0x000fe8000c101d68 */
[----:B------:R1:W-:Y:S04]  /*1ce00*/  @!P2 LDGSTS.E.BYPASS.LTC128B.128 [R8+0x17400], desc[UR40][R4.64+0x80], !P1 ;  /* 0x174000800408afae */ /* 0x0003e8000c901d68 */
[----:B-12---:R1:W3:Y:S02]  /*1ce10*/  SHFL.IDX PT, R4, R2, 0x7, 0x181f ;  /* 0x00f81f0002047f89 */ /* 0x0062e400000e0000 */
.L_x_9872:
[----:B------:R-:W-:Y:S01]  /*1ce20*/  IADD3 R17, R17, 0x70, RZ ;  /* 0x0000007011117810 */ /* 0x000fe20007ffe0ff */
[----:B------:R-:W-:Y:S03]  /*1ce30*/  BSSY B0, `(.L_x_9678) ;  /* 0x000000a000007945 */ /* 0x000fe60003800000 */
[----:B------:R-:W-:-:S13]  /*1ce40*/  ISETP.GE.AND P2, PT, R17, R0, PT ;  /* 0x000000001100720c */ /* 0x000fda0003f46270 */
[----:B------:R-:W-:Y:S05]  /*1ce50*/  @P2 BRA `(.L_x_9679) ;  /* 0x00000000001c2947 */ /* 0x000fea0003800000 */
[----:B-1----:R-:W-:-:S05]  /*1ce60*/  LEA R2, P2, R9, R3, 0x1 ;  /* 0x0000000309027211 */ /* 0x002fca00078408ff */
[----:B---3--:R-:W-:-:S05]  /*1ce70*/  IMAD.X R3, RZ, RZ, R4, P2 ;  /* 0x000000ffff037224 */ /* 0x008fca00010e0604 */
[----:B------:R-:W-:Y:S01]  /*1ce80*/  @!PT LDS RZ, [RZ] ;  /* 0x00000000fffff984 */ /* 0x000fe20000000800 */
[----:B------:R-:W-:Y:S01]  /*1ce90*/  @!PT LDS RZ, [RZ] ;  /* 0x00000000fffff984 */ /* 0x000fe20000000800 */
[----:B------:R-:W-:Y:S01]  /*1cea0*/  @!PT LDS RZ, [RZ] ;  /* 0x00000000fffff984 */ /* 0x000fe20000000800 */
[----:B------:R2:W-:Y:S04]  /*1ceb0*/  LDGSTS.E.BYPASS.LTC128B.128 [R8+0x13c00], desc[UR40][R2.64], !P0 ;  /* 0x13c0000002087fae */ /* 0x0005e8000c101d68 */
[----:B------:R2:W-:Y:S02]  /*1cec0*/  LDGSTS.E.BYPASS.LTC128B.128 [R8+0x17c00], desc[UR40][R2.64+0x80], !P1 ;  /* 0x17c0008002087fae */ /* 0x0005e4000c901d68 */
.L_x_9679:
[----:B------:R-:W-:Y:S05]  /*1ced0*/  BSYNC B0 ;  /* 0x0000000000007941 */ /* 0x000fea0003800000 */
.L_x_9678:
[----:B--2---:R2:W5:Y:S01]  /*1cee0*/  LDL R8, [R1+0x4] ;  /* 0x0000040001087983 */ /* 0x0045620000100800 */
[----:B------:R-:W-:Y:S01]  /*1cef0*/  PLOP3.LUT P0, PT, PT, PT, PT, 0x80, 0x0 ;  /* 0x000000000000781c */ /* 0x000fe20003f0f070 */
[----:B------:R-:W-:-:S12]  /*1cf00*/  NOP ;  /* 0x0000000000007918 */ /* 0x000fd80000000000 */
.L_x_9680:
[----:B-1----:R-:W4:Y:S01]  /*1cf10*/  LDL R2, [R1+0x4] ;  /* 0x0000040001027983 */ /* 0x002f220000100800 */
        /* <DEDUP_REMOVED lines=17> */
[----:B-1--4-:R-:W-:Y:S05]  /*1d030*/  @!P0 BRA `(.L_x_9682) ;  /* 0x0000006000408947 */ /* 0x012fea0003800000 */
.L_x_9873:
[----:B------:R-:W-:Y:S05]  /*1d040*/  BSYNC B0 ;  /* 0x0000000000007941 */ /* 0x000fea0003800000 */
.L_x_9681:
[----:B-1----:R-:W4:Y:S01]  /*1d050*/  LDL R2, [R1+0x38] ;  /* 0x0000380001027983 */ /* 0x002f220000100800 */
        /* <DEDUP_REMOVED lines=10> */
[----:B---3--:R-:W3:Y:S04]  /*1d100*/  LDL R4, [R1+0xc] ;  /* 0x00000c0001047983 */ /* 0x008ee80000100800 */
[----:B------:R-:W2:Y:S01]  /*1d110*/  LDL R3, [R1+0x18] ;  /* 0x0000180001037983 */ /* 0x000ea20000100800 */
[----:B------:R-:W-:Y:S01]  /*1d120*/  BSSY B1, `(.L_x_9687) ;  /* 0x00000a0000017945 */ /* 0x000fe20003800000 */
[----:B----4-:R-:W-:Y:S01]  /*1d130*/  LOP3.LUT P1, RZ, R5, 0x4, RZ, 0xc0, !PT ;  /* 0x0000000405ff7812 */ /* 0x010fe2000782c0ff */
[----:B---3--:R-:W-:-:S05]  /*1d140*/  VIADD R7, R4, 0x1 ;  /* 0x0000000104077836 */ /* 0x008fca0000000000 */
[----:B------:R-:W-:-:S04]  /*1d150*/  ISETP.NE.AND P0, PT, R7, 0x2, PT ;  /* 0x000000020700780c */ /* 0x000fc80003f05270 */
[----:B------:R-:W-:Y:S02]  /*1d160*/  SEL R10, RZ, 0x1, P0 ;  /* 0x00000001ff0a7807 */ /* 0x000fe40000000000 */
[----:B------:R-:W-:Y:S02]  /*1d170*/  SEL R7, R7, RZ, P0 ;  /* 0x000000ff07077207 */ /* 0x000fe40000000000 */
[----:B--2---:R-:W-:Y:S01]  /*1d180*/  LOP3.LUT R10, R3, R10, RZ, 0x3c, !PT ;  /* 0x0000000a030a7212 */ /* 0x004fe200078e3cff */
[----:B------:R-:W-:Y:S06]  /*1d190*/  @!P1 BRA `(.L_x_9688) ;  /* 0x0000000800609947 */ /* 0x000fec0003800000 */
[----:B------:R1:W5:Y:S01]  /*1d1a0*/  LDL R4, [R1] ;  /* 0x0000000001047983 */ /* 0x0003620000100800 */
[----:B------:R-:W-:Y:S01]  /*1d1b0*/  ULDC.64 UR4, c[0x0][0x418] ;  /* 0x0001060000047ab9 */ /* 0x000fe20000000a00 */
[----:B------:R-:W-:Y:S01]  /*1d1c0*/  IMAD.MOV.U32 R6, RZ, RZ, R2 ;  /* 0x000000ffff067224 */ /* 0x000fe200078e0002 */
[----:B------:R-:W-:-:S04]  /*1d1d0*/  ISETP.NE.U32.AND P0, PT, RZ, UR4, PT ;  /* 0x00000004ff007c0c */ /* 0x000fc8000bf05070 */
[----:B------:R-:W-:-:S13]  /*1d1e0*/  ISETP.NE.AND.EX P0, PT, RZ, UR5, PT, P0 ;  /* 0x00000005ff007c0c */ /* 0x000fda000bf05300 */
[----:B-1----:R-:W-:Y:S05]  /*1d1f0*/  @!P0 BRA `(.L_x_9689) ;  /* 0x0000000000508947 */ /* 0x002fea0003800000 */
[----:B------:R-:W2:Y:S01]  /*1d200*/  LDL R9, [R1+0x28] ;  /* 0x0000280001097983 */ /* 0x000ea20000100800 */
[----:B------:R-:W1:Y:S03]  /*1d210*/  LDC R3, c[0x0][0x43c] ;  /* 0x00010f00ff037b82 */ /* 0x000e660000000800 */
[----:B-----5:R-:W3:Y:S01]  /*1d220*/  LDL R8, [R1+0x14] ;  /* 0x0000140001087983 */ /* 0x020ee20000100800 */
[----:B------:R-:W-:Y:S01]  /*1d230*/  MOV R0, R2 ;  /* 0x0000000200007202 */ /* 0x000fe20000000f00 */
[----:B------:R-:W-:Y:S01]  /*1d240*/  ULDC.64 UR6, c[0x0][0x428] ;  /* 0x00010a0000067ab9 */ /* 0x000fe20000000a00 */
[----:B-1----:R-:W-:-:S13]  /*1d250*/  ISETP.NE.AND P0, PT, R3, 0x1, PT ;  /* 0x000000010300780c */ /* 0x002fda0003f05270 */
[----:B------:R-:W1:Y:S02]  /*1d260*/  @P0 LDC.64 R4, c[0x0][0x440] ;  /* 0x00011000ff040b82 */ /* 0x000e640000000a00 */
[----:B-1----:R-:W-:-:S05]  /*1d270*/  @P0 IMAD.HI.U32 R4, R2, R4, RZ ;  /* 0x0000000402040227 */ /* 0x002fca00078e00ff */
        /* <DEDUP_REMOVED lines=12> */
.L_x_9689:
[----:B------:R-:W2:Y:S01]  /*1d340*/  LDL R0, [R1+0x4] ;  /* 0x0000040001007983 */ /* 0x000ea20000100800 */
[----:B------:R-:W-:Y:S01]  /*1d350*/  BSSY B3, `(.L_x_9690) ;  /* 0x0000005000037945 */ /* 0x000fe20003800000 */
[----:B--2---:R-:W-:Y:S02]  /*1d360*/  LEA R3, R7, R0, 0x3 ;  /* 0x0000000007037211 */ /* 0x004fe400078e18ff */
[----:B------:R-:W-:-:S04]  /*1d370*/  SHF.L.U32 R0, R10, 0x1f, RZ ;  /* 0x0000001f0a007819 */ /* 0x000fc800000006ff */
[----:B------:R-:W2:Y:S02]  /*1d380*/  SYNCS.PHASECHK.TRANS64.TRYWAIT P0, [R3+URZ+0x28840], R0 ;  /* 0x02884000030075a7 */ /* 0x000ea4000800017f */
[----:B--2---:R-:W-:Y:S05]  /*1d390*/  @!P0 BRA `(.L_x_9691) ;  /* 0x0000005c00808947 */ /* 0x004fea0003800000 */
.L_x_9874:
[----:B------:R-:W-:Y:S05]  /*1d3a0*/  BSYNC B3 ;  /* 0x0000000000037941 */ /* 0x000fea0003800000 */
.L_x_9690:
        /* <DEDUP_REMOVED lines=11> */
.L_x_9693:
[----:B------:R-:W-:Y:S05]  /*1d460*/  BSYNC B3 ;  /* 0x0000000000037941 */ /* 0x000fea0003800000 */
.L_x_9692:
[----:B------:R-:W3:Y:S04]  /*1d470*/  LDL R5, [R1+0x4] ;  /* 0x0000040001057983 */ /* 0x000ee80000100800 */
[----:B--2---:R-:W2:Y:S01]  /*1d480*/  LDL R0, [R1+0x1c] ;  /* 0x00001c0001007983 */ /* 0x004ea20000100800 */
[----:B-1----:R-:W-:Y:S01]  /*1d490*/  IMAD.MOV.U32 R9, RZ, RZ, RZ ;  /* 0x000000ffff097224 */ /* 0x002fe200078e00ff */
[----:B------:R-:W-:Y:S01]  /*1d4a0*/  UIADD3 UR4, UP0, UR38, 0x370, URZ ;  /* 0x0000037026047890 */ /* 0x000fe2000ff1e03f */
[----:B------:R-:W-:Y:S01]  /*1d4b0*/  PLOP3.LUT P0, PT, PT, PT, PT, 0x80, 0x0 ;  /* 0x000000000000781c */ /* 0x000fe20003f0f070 */
[----:B------:R-:W-:Y:S01]  /*1d4c0*/  UMOV UR6, 0x0 ;  /* 0x0000000000067882 */ /* 0x000fe20000000000 */
[----:B------:R-:W-:Y:S01]  /*1d4d0*/  IADD3 R3, R3, 0x28830, RZ ;  /* 0x0002883003037810 */ /* 0x000fe20007ffe0ff */
[----:B------:R-:W-:Y:S01]  /*1d4e0*/  UIADD3.X UR5, URZ, UR39, URZ, UP0, !UPT ;  /* 0x000000273f057290 */ /* 0x000fe200087fe43f */
[----:B------:R-:W-:Y:S01]  /*1d4f0*/  R2UR UR10, R9 ;  /* 0x00000000090a72ca */ /* 0x000fe200000e0000 */
[----:B------:R-:W-:Y:S01]  /*1d500*/  UMOV UR7, 0x14f00000 ;  /* 0x14f0000000077882 */ /* 0x000fe20000000000 */
[----:B---3-5:R-:W-:-:S02]  /*1d510*/  IMAD R8, R7, 0x8000, R5 ;  /* 0x0000800007087824 */ /* 0x028fc400078e0205 */
[----:B--2---:R-:W-:Y:S02]  /*1d520*/  IMAD R0, R6, 0x80, R0 ;  /* 0x0000008006007824 */ /* 0x004fe400078e0200 */
[----:B------:R-:W-:-:S09]  /*1d530*/  VIADD R5, R8, 0x18400 ;  /* 0x0001840008057836 */ /* 0x000fd20000000000 */
.L_x_9694:
        /* <DEDUP_REMOVED lines=16> */
.L_x_9695:
        /* <DEDUP_REMOVED lines=18> */
.L_x_9875:
[----:B------:R-:W-:Y:S05]  /*1d760*/  BSYNC B3 ;  /* 0x0000000000037941 */ /* 0x000fea0003800000 */
.L_x_9696:
        /* <DEDUP_REMOVED lines=10> */
.L_x_9698:
[----:B------:R-:W2:Y:S01]  /*1d810*/  LDL R3, [R1+0x8] ;  /* 0x0000080001037983 */ /* 0x000ea20000100800 */
[----:B------:R-:W-:Y:S01]  /*1d820*/  BSSY B3, `(.L_x_9699) ;  /* 0x0000004000037945 */ /* 0x000fe20003800000 */
[----:B--2---:R-:W-:-:S13]  /*1d830*/  LOP3.LUT P0, RZ, R3, 0x8, RZ, 0xc0, !PT ;  /* 0x0000000803ff7812 */ /* 0x004fda000780c0ff */
[----:B------:R-:W-:Y:S05]  /*1d840*/  @P0 BRA `(.L_x_9700) ;  /* 0x0000000000040947 */ /* 0x000fea0003800000 */
[----:B------:R-:W-:Y:S01]  /*1d850*/  BPT.TRAP 0x1 ;  /* 0x000000040000795c */ /* 0x000fe20000300000 */
.L_x_9700:
[----:B------:R-:W-:Y:S05]  /*1d860*/  BSYNC B3 ;  /* 0x0000000000037941 */ /* 0x000fea0003800000 */
.L_x_9699:
        /* <DEDUP_REMOVED lines=14> */
.L_x_9701:
        /* <DEDUP_REMOVED lines=16> */
.L_x_9702:
        /* <DEDUP_REMOVED lines=11> */
[----:B------:R1:W-:Y:S04]  /*1db00*/  STL [R1], R4 ;  /* 0x0000000401007387 */ /* 0x0003e80000100800 */
[----:B------:R1:W-:Y:S02]  /*1db10*/  STL [R1+0x10], R6 ;  /* 0x0000100601007387 */ /* 0x0003e40000100800 */
.L_x_9688:
[----:B------:R-:W-:Y:S05]  /*1db20*/  BSYNC B1 ;  /* 0x0000000000017941 */ /* 0x000fea0003800000 */
.L_x_9687:
[----:B------:R-:W2:Y:S04]  /*1db30*/  LDL.LU R0, [R1+0x38] ;  /* 0x0000380001007983 */ /* 0x000ea80000300800 */
[----:B------:R4:W-:Y:S04]  /*1db40*/  STL [R1+0x18], R10 ;  /* 0x0000180a01007387 */ /* 0x0009e80000100800 */
[----:B------:R4:W-:Y:S02]  /*1db50*/  STL [R1+0xc], R7 ;  /* 0x00000c0701007387 */ /* 0x0009e40000100800 */
[----:B--2-4-:R-:W-:-:S07]  /*1db60*/  IADD3 R0, R0, -0x3, RZ ;  /* 0xfffffffd00007810 */ /* 0x014fce0007ffe0ff */
.L_x_9686:
[----:B------:R-:W-:Y:S05]  /*1db70*/  BSYNC B2 ;  /* 0x0000000000027941 */ /* 0x000fea0003800000 */
.L_x_9685:
[----:B------:R-:W-:-:S13]  /*1db80*/  ISETP.NE.AND P0, PT, R2, RZ, PT ;  /* 0x000000ff0200720c */ /* 0x000fda0003f05270 */
[----:B------:R-:W-:Y:S05]  /*1db90*/  @!P0 BRA `(.L_x_9684) ;  /* 0x00000014001c8947 */ /* 0x000fea0003800000 */
[----:B-----5:R4:W5:Y:S02]  /*1dba0*/  LDL R8, [R1] ;  /* 0x0000000001087983 */ /* 0x0209640000100800 */
.L_x_9735:
[----:B-1-3--:R-:W3:Y:S04]  /*1dbb0*/  LDL R4, [R1+0x8] ;  /* 0x0000080001047983 */ /* 0x00aee80000100800 */
[----:B--2---:R-:W2:Y:S04]  /*1dbc0*/  LDL R3, [R1+0xc] ;  /* 0x00000c0001037983 */ /* 0x004ea80000100800 */
[----:B------:R-:W4:Y:S01]  /*1dbd0*/  LDL R2, [R1+0x18] ;  /* 0x0000180001027983 */ /* 0x000f220000100800 */
[----:B------:R-:W-:Y:S05]  /*1dbe0*/  YIELD ;  /* 0x0000000000007946 */ /* 0x000fea0003800000 */
        /* <DEDUP_REMOVED lines=29> */
[----:B-----5:R-:W-:-:S04]  /*1ddc0*/  LEA R8, P0, R2, UR4, 0x2 ;  /* 0x0000000402087c11 */ /* 0x020fc8000f8010ff */
[----:B------:R-:W-:-:S05]  /*1ddd0*/  LEA.HI.X R9, R2, UR5, R3, 0x2, P0 ;  /* 0x0000000502097c11 */ /* 0x000fca00080f1403 */
[----:B------:R1:W5:Y:S04]  /*1dde0*/  LDG.E R8, desc[UR40][R8.64] ;  /* 0x0000002808087981 */ /* 0x000368000c1e1900 */
.L_x_9705:
[----:B------:R-:W2:Y:S01]  /*1ddf0*/  LDL R2, [R1+0x4] ;  /* 0x0000040001027983 */ /* 0x000ea20000100800 */
[----:B------:R-:W-:Y:S01]  /*1de00*/  BSSY B2, `(.L_x_9706) ;  /* 0x0000005000027945 */ /* 0x000fe20003800000 */
[----:B--2---:R-:W-:Y:S01]  /*1de10*/  IMAD R3, R4, 0x8, R2 ;  /* 0x0000000804037824 */ /* 0x004fe200078e0202 */
[----:B------:R-:W-:-:S04]  /*1de20*/  SHF.L.U32 R2, R5, 0x1f, RZ ;  /* 0x0000001f05027819 */ /* 0x000fc800000006ff */
[----:B------:R-:W2:Y:S02]  /*1de30*/  SYNCS.PHASECHK.TRANS64.TRYWAIT P0, [R3+URZ+0x28840], R2 ;  /* 0x02884002030075a7 */ /* 0x000ea4000800017f */
[----:B--2---:R-:W-:Y:S05]  /*1de40*/  @!P0 BRA `(.L_x_9707) ;  /* 0x0000005000fc8947 */ /* 0x004fea0003800000 */
.L_x_9876:
[----:B------:R-:W-:Y:S05]  /*1de50*/  BSYNC B2 ;  /* 0x0000000000027941 */ /* 0x000fea0003800000 */
.L_x_9706:
        /* <DEDUP_REMOVED lines=11> */
.L_x_9709:
[----:B------:R-:W-:Y:S05]  /*1df10*/  BSYNC B2 ;  /* 0x0000000000027941 */ /* 0x000fea0003800000 */
.L_x_9708:
[----:B--2---:R-:W2:Y:S04]  /*1df20*/  LDL R2, [R1+0x4] ;  /* 0x0000040001027983 */ /* 0x004ea80000100800 */
[----:B------:R-:W3:Y:S01]  /*1df30*/  LDL R7, [R1+0x1c] ;  /* 0x00001c0001077983 */ /* 0x000ee20000100800 */
        /* <DEDUP_REMOVED lines=9> */
[----:B---3--:R-:W-:-:S03]  /*1dfd0*/  IMAD R7, R6, 0x80, R7 ;  /* 0x0000008006077824 */ /* 0x008fc600078e0207 */
[----:B-1----:R-:W-:-:S07]  /*1dfe0*/  IADD3 R9, R2, 0x18400, RZ ;  /* 0x0001840002097810 */ /* 0x002fce0007ffe0ff */
.L_x_9710:
        /* <DEDUP_REMOVED lines=16> */
.L_x_9711:
        /* <DEDUP_REMOVED lines=18> */
.L_x_9877:
[----:B------:R-:W-:Y:S05]  /*1e210*/  BSYNC B2 ;  /* 0x0000000000027941 */ /* 0x000fea0003800000 */
.L_x_9712:
[----:B------:R-:W2:Y:S01]  /*1e220*/  LDL R7, [R1+0x3c] ;  /* 0x00003c0001077983 */ /* 0x000ea20000100800 */
[----:B------:R-:W3:Y:S02]  /*1e230*/  S2R R9, SR_TID.X ;  /* 0x0000000000097919 */ /* 0x000ee40000002100 */
[----:B---3--:R-:W-:-:S04]  /*1e240*/  LOP3.LUT R9, R9, 0x7f, RZ, 0xc0, !PT ;  /* 0x0000007f09097812 */ /* 0x008fc800078ec0ff */
[----:B------:R-:W-:-:S13]  /*1e250*/  ISETP.NE.AND P0, PT, R9, RZ, PT ;  /* 0x000000ff0900720c */ /* 0x000fda0003f05270 */
[----:B-1----:R-:W-:-:S04]  /*1e260*/  @!P0 MOV R3, 0x8000 ;  /* 0x0000800000038802 */ /* 0x002fc80000000f00 */
[----:B------:R2:W-:Y:S02]  /*1e270*/  @!P0 SYNCS.ARRIVE.TRANS64 RZ, [R2+URZ+0x28850], R3 ;  /* 0x0288500302ff89a7 */ /* 0x0005e4000800003f */
[----:B--2---:R-:W-:-:S04]  /*1e280*/  PRMT R3, R7, 0x9910, RZ ;  /* 0x0000991007037816 */ /* 0x004fc800000000ff */
[----:B------:R-:W-:-:S13]  /*1e290*/  ISETP.NE.AND P0, PT, R3, 0x2, PT ;  /* 0x000000020300780c */ /* 0x000fda0003f05270 */
[----:B------:R-:W-:Y:S05]  /*1e2a0*/  @P0 BRA `(.L_x_9714) ;  /* 0x0000000000040947 */ /* 0x000fea0003800000 */
[----:B------:R-:W-:Y:S01]  /*1e2b0*/  BPT.TRAP 0x1 ;  /* 0x000000040000795c */ /* 0x000fe20000300000 */
.L_x_9714:
[----:B------:R-:W2:Y:S01]  /*1e2c0*/  LDL R3, [R1+0x8] ;  /* 0x0000080001037983 */ /* 0x000ea20000100800 */
[----:B------:R-:W-:Y:S01]  /*1e2d0*/  BSSY B2, `(.L_x_9715) ;  /* 0x0000004000027945 */ /* 0x000fe20003800000 */
[----:B--2---:R-:W-:-:S13]  /*1e2e0*/  LOP3.LUT P0, RZ, R3, 0x8, RZ, 0xc0, !PT ;  /* 0x0000000803ff7812 */ /* 0x004fda000780c0ff */
[----:B------:R-:W-:Y:S05]  /*1e2f0*/  @P0 BRA `(.L_x_9716) ;  /* 0x0000000000040947 */ /* 0x000fea0003800000 */
[----:B------:R-:W-:Y:S01]  /*1e300*/  BPT.TRAP 0x1 ;  /* 0x000000040000795c */ /* 0x000fe20000300000 */
.L_x_9716:
[----:B------:R-:W-:Y:S05]  /*1e310*/  BSYNC B2 ;  /* 0x0000000000027941 */ /* 0x000fea0003800000 */
.L_x_9715:
        /* <DEDUP_REMOVED lines=14> */
.L_x_9717:
        /* <DEDUP_REMOVED lines=16> */
.L_x_9718:
        /* <DEDUP_REMOVED lines=13> */
.L_x_9704:
[----:B------:R-:W-:Y:S05]  /*1e5d0*/  BSYNC B1 ;  /* 0x0000000000017941 */ /* 0x000fea0003800000 */
.L_x_9703:
        /* <DEDUP_REMOVED lines=35> */
.L_x_9721:
[----:B------:R-:W3:Y:S01]  /*1e810*/  LDL R2, [R1+0x4] ;  /* 0x0000040001027983 */ /* 0x000ee20000100800 */
[----:B------:R-:W-:Y:S01]  /*1e820*/  BSSY B2, `(.L_x_9722) ;  /* 0x0000005000027945 */ /* 0x000fe20003800000 */
[----:B---3--:R-:W-:Y:S01]  /*1e830*/  IMAD R3, R11, 0x8, R2 ;  /* 0x000000080b037824 */ /* 0x008fe200078e0202 */
[----:B------:R-:W-:-:S04]  /*1e840*/  SHF.L.U32 R2, R10, 0x1f, RZ ;  /* 0x0000001f0a027819 */ /* 0x000fc800000006ff */
[----:B------:R-:W3:Y:S02]  /*1e850*/  SYNCS.PHASECHK.TRANS64.TRYWAIT P0, [R3+URZ+0x28840], R2 ;  /* 0x02884002030075a7 */ /* 0x000ee4000800017f */
[----:B---3--:R-:W-:Y:S05]  /*1e860*/  @!P0 BRA `(.L_x_9723) ;  /* 0x00000048009c8947 */ /* 0x008fea0003800000 */
.L_x_9878:
[----:B------:R-:W-:Y:S05]  /*1e870*/  BSYNC B2 ;  /* 0x0000000000027941 */ /* 0x000fea0003800000 */
.L_x_9722:
[----:B------:R-:W4:Y:S01]  /*1e880*/  S2R R7, SR_TID.X ;  /* 0x0000000000077919 */ /* 0x000f220000002100 */
[----:B------:R-:W-:Y:S01]  /*1e890*/  BSSY B2, `(.L_x_9724) ;  /* 0x000000a000027945 */ /* 0x000fe20003800000 */
[----:B----4-:R-:W-:-:S04]  /*1e8a0*/  LOP3.LUT R7, R7, 0x7f, RZ, 0xc0, !PT ;  /* 0x0000007f07077812 */ /* 0x010fc800078ec0ff */
[----:B------:R-:W-:-:S13]  /*1e8b0*/  ISETP.NE.AND P0, PT, R7, RZ, PT ;  /* 0x000000ff0700720c */ /* 0x000fda0003f05270 */
[----:B------:R-:W-:Y:S05]  /*1e8c0*/  @P0 BRA `(.L_x_9725) ;  /* 0x0000000000180947 */ /* 0x000fea0003800000 */
[----:B------:R-:W4:Y:S01]  /*1e8d0*/  LDL R7, [R1+0x8] ;  /* 0x0000080001077983 */ /* 0x000f220000100800 */
[----:B---3--:R-:W-:-:S04]  /*1e8e0*/  MOV R2, 0x8000 ;  /* 0x0000800000027802 */ /* 0x008fc80000000f00 */
[----:B------:R3:W-:Y:S01]  /*1e8f0*/  SYNCS.ARRIVE.TRANS64 RZ, [R3+URZ+0x28830], R2 ;  /* 0x0288300203ff79a7 */ /* 0x0007e2000800003f */
[----:B----4-:R-:W-:-:S13]  /*1e900*/  LOP3.LUT P1, RZ, R7, 0x1, RZ, 0xc0, !PT ;  /* 0x0000000107ff7812 */ /* 0x010fda000782c0ff */
[----:B---3--:R-:W-:Y:S05]  /*1e910*/  @!P1 BRA `(.L_x_9725) ;  /* 0x0000000000049947 */ /* 0x008fea0003800000 */
[----:B------:R-:W-:Y:S01]  /*1e920*/  BPT.TRAP 0x1 ;  /* 0x000000040000795c */ /* 0x000fe20000300000 */
.L_x_9725:
[----:B------:R-:W-:Y:S05]  /*1e930*/  BSYNC B2 ;  /* 0x0000000000027941 */ /* 0x000fea0003800000 */
.L_x_9724:
[----:B-1----:R-:W4:Y:S04]  /*1e940*/  LDL R9, [R1+0x4] ;  /* 0x0000040001097983 */ /* 0x002f280000100800 */
[----:B---3--:R-:W4:Y:S04]  /*1e950*/  LDL R2, [R1+0xc] ;  /* 0x00000c0001027983 */ /* 0x008f280000100800 */
[----:B------:R-:W3:Y:S01]  /*1e960*/  LDL R7, [R1+0x1c] ;  /* 0x00001c0001077983 */ /* 0x000ee20000100800 */
        /* <DEDUP_REMOVED lines=8> */
[----:B----4-:R-:W-:Y:S01]  /*1e9f0*/  IMAD R2, R2, 0x8000, R9 ;  /* 0x0000800002027824 */ /* 0x010fe200078e0209 */
[----:B---3--:R-:W-:-:S03]  /*1ea00*/  LEA R7, R6, R7, 0x7 ;  /* 0x0000000706077211 */ /* 0x008fc600078e38ff */
[----:B------:R-:W-:-:S08]  /*1ea10*/  VIADD R9, R2, 0x18400 ;  /* 0x0001840002097836 */ /* 0x000fd00000000000 */
.L_x_9726:
        /* <DEDUP_REMOVED lines=16> */
.L_x_9727:
        /* <DEDUP_REMOVED lines=16> */
.L_x_9879:
[----:B------:R-:W-:Y:S05]  /*1ec20*/  BSYNC B2 ;  /* 0x0000000000027941 */ /* 0x000fea0003800000 */
.L_x_9728:
[----:B------:R-:W2:Y:S01]  /*1ec30*/  LDL R7, [R1+0x3c] ;  /* 0x00003c0001077983 */ /* 0x000ea20000100800 */
[----:B------:R-:W3:Y:S02]  /*1ec40*/  S2R R3, SR_TID.X ;  /* 0x0000000000037919 */ /* 0x000ee40000002100 */
[----:B---3--:R-:W-:-:S04]  /*1ec50*/  LOP3.LUT R3, R3, 0x7f, RZ, 0xc0, !PT ;  /* 0x0000007f03037812 */ /* 0x008fc800078ec0ff */
[----:B------:R-:W-:-:S13]  /*1ec60*/  ISETP.NE.AND P0, PT, R3, RZ, PT ;  /* 0x000000ff0300720c */ /* 0x000fda0003f05270 */
[----:B------:R-:W-:-:S04]  /*1ec70*/  @!P0 IMAD.MOV.U32 R3, RZ, RZ, 0x8000 ;  /* 0x00008000ff038424 */ /* 0x000fc800078e00ff */
[----:B------:R2:W-:Y:S02]  /*1ec80*/  @!P0 SYNCS.ARRIVE.TRANS64 RZ, [R2+URZ+0x28850], R3 ;  /* 0x0288500302ff89a7 */ /* 0x0005e4000800003f */
[----:B--2---:R-:W-:-:S04]  /*1ec90*/  PRMT R3, R7, 0x9910, RZ ;  /* 0x0000991007037816 */ /* 0x004fc800000000ff */
[----:B------:R-:W-:-:S13]  /*1eca0*/  ISETP.NE.AND P0, PT, R3, 0x2, PT ;  /* 0x000000020300780c */ /* 0x000fda0003f05270 */
[----:B------:R-:W-:Y:S05]  /*1ecb0*/  @P0 BRA `(.L_x_9730) ;  /* 0x0000000000040947 */ /* 0x000fea0003800000 */
[----:B------:R-:W-:Y:S01]  /*1ecc0*/  BPT.TRAP 0x1 ;  /* 0x000000040000795c */ /* 0x000fe20000300000 */
.L_x_9730:
[----:B------:R-:W2:Y:S01]  /*1ecd0*/  LDL R3, [R1+0x8] ;  /* 0x0000080001037983 */ /* 0x000ea20000100800 */
[----:B------:R-:W-:Y:S01]  /*1ece0*/  BSSY B2, `(.L_x_9731) ;  /* 0x0000004000027945 */ /* 0x000fe20003800000 */
[----:B--2---:R-:W-:-:S13]  /*1ecf0*/  LOP3.LUT P0, RZ, R3, 0x8, RZ, 0xc0, !PT ;  /* 0x0000000803ff7812 */ /* 0x004fda000780c0ff */
[----:B------:R-:W-:Y:S05]  /*1ed00*/  @P0 BRA `(.L_x_9732) ;  /* 0x0000000000040947 */ /* 0x000fea0003800000 */
[----:B------:R-:W-:Y:S01]  /*1ed10*/  BPT.TRAP 0x1 ;  /* 0x000000040000795c */ /* 0x000fe20000300000 */
.L_x_9732:
[----:B------:R-:W-:Y:S05]  /*1ed20*/  BSYNC B2 ;  /* 0x0000000000027941 */ /* 0x000fea0003800000 */
.L_x_9731:
[----:B------:R-:W2:Y:S04]  /*1ed30*/  LDL R7, [R1+0x4] ;  /* 0x0000040001077983 */ /* 0x000ea80000100800 */
[----:B-1----:R-:W3:Y:S04]  /*1ed40*/  LDL R5, [R1+0x1c] ;  /* 0x00001c0001057983 */ /* 0x002ee80000100800 */
        /* <DEDUP_REMOVED lines=11> */
.L_x_9733:
        /* <DEDUP_REMOVED lines=16> */
.L_x_9734:
        /* <DEDUP_REMOVED lines=13> */
.L_x_9720:
[----:B------:R-:W-:Y:S05]  /*1efd0*/  BSYNC B1 ;  /* 0x0000000000017941 */ /* 0x000fea0003800000 */
.L_x_9719:
[C---:B------:R-:W-:Y:S01]  /*1efe0*/  ISETP.GT.AND P0, PT, R0.reuse, 0x1, PT ;  /* 0x000000010000780c */ /* 0x040fe20003f04270 */
[----:B------:R-:W-:-:S12]  /*1eff0*/  VIADD R0, R0, 0xfffffffe ;  /* 0xfffffffe00007836 */ /* 0x000fd80000000000 */
[----:B------:R-:W-:Y:S05]  /*1f000*/  @P0 BRA `(.L_x_9735) ;  /* 0xffffffe800e80947 */ /* 0x000fea000383ffff */
.L_x_9684:
[----:B------:R-:W-:Y:S05]  /*1f010*/  BSYNC B0 ;  /* 0x0000000000007941 */ /* 0x000fea0003800000 */
.L_x_9683:
[----:B------:R-:W4:Y:S01]  /*1f020*/  S2R R2, SR_TID.X ;  /* 0x0000000000027919 */ /* 0x000f220000002100 */
[----:B------:R-:W-:Y:S01]  /*1f030*/  BSSY B0, `(.L_x_9736) ;  /* 0x0000010000007945 */ /* 0x000fe20003800000 */
[----:B----4-:R-:W-:-:S04]  /*1f040*/  LOP3.LUT R2, R2, 0x7f, RZ, 0xc0, !PT ;  /* 0x0000007f02027812 */ /* 0x010fc800078ec0ff */
[----:B------:R-:W-:-:S13]  /*1f050*/  ISETP.NE.AND P0, PT, R2, RZ, PT ;  /* 0x000000ff0200720c */ /* 0x000fda0003f05270 */
[----:B------:R-:W-:Y:S05]  /*1f060*/  @P0 BRA `(.L_x_9737) ;  /* 0x0000000000300947 */ /* 0x000fea0003800000 */
[----:B------:R-:W4:Y:S01]  /*1f070*/  S2R R2, SR_LANEID ;  /* 0x0000000000027919 */ /* 0x000f220000000000 */
[----:B------:R-:W-:Y:S01]  /*1f080*/  VOTEU.ANY UR4, UPT, PT ;  /* 0x0000000000047886 */ /* 0x000fe200038e0100 */
[----:B-1-3--:R-:W1:Y:S01]  /*1f090*/  LDC.64 R4, c[0x0][0xc60] ;  /* 0x00031800ff047b82 */ /* 0x00ae620000000a00 */
[----:B------:R-:W4:Y:S02]  /*1f0a0*/  FLO.U32 R0, UR4 ;  /* 0x0000000400007d00 */ /* 0x000f2400080e0000 */
[----:B----4-:R-:W-:-:S06]  /*1f0b0*/  ISETP.EQ.U32.AND P0, PT, R0, R2, PT ;  /* 0x000000020000720c */ /* 0x010fcc0003f02070 */
[----:B------:R-:W1:Y:S07]  /*1f0c0*/  POPC R2, UR4 ;  /* 0x0000000400027d09 */ /* 0x000e6e0008000000 */
[----:B-1----:R-:W3:Y:S04]  /*1f0d0*/  @P0 ATOMG.E.ADD.STRONG.GPU PT, R2, desc[UR40][R4.64], R2 ;  /* 0x00000002040209a8 */ /* 0x002ee800081ee1e8 */
[----:B---3--:R1:W3:Y:S02]  /*1f0e0*/  SHFL.IDX PT, R2, R2, R0, 0x1f ;  /* 0x00001f0002027589 */ /* 0x0082e400000e0000 */
[----:B-1----:R-:W1:Y:S02]  /*1f0f0*/  S2R R0, SR_LTMASK ;  /* 0x0000000000007919 */ /* 0x002e640000003900 */
[----:B-1----:R-:W-:-:S06]  /*1f100*/  LOP3.LUT R0, R0, UR4, RZ, 0xc0, !PT ;  /* 0x0000000400007c12 */ /* 0x002fcc000f8ec0ff */
[----:B------:R-:W3:Y:S02]  /*1f110*/  POPC R0, R0 ;  /* 0x0000000000007309 */ /* 0x000ee40000000000 */
[----:B---3--:R-:W-:-:S07]  /*1f120*/  IADD3 R16, R2, UR36, R0 ;  /* 0x0000002402107c10 */ /* 0x008fce000fffe000 */
.L_x_9737:
[----:B------:R-:W-:Y:S05]  /*1f130*/  BSYNC B0 ;  /* 0x0000000000007941 */ /* 0x000fea0003800000 */
.L_x_9736:
        /* <DEDUP_REMOVED lines=8> */
[----:B----4-:R-:W-:-:S02]  /*1f1c0*/  LEA R0, R0, R3, 0x3 ;  /* 0x0000000300007211 */ /* 0x010fc400078e18ff */
[----:B--2---:R-:W-:-:S04]  /*1f1d0*/  SHF.L.U32 R2, R2, 0x1f, RZ ;  /* 0x0000001f02027819 */ /* 0x004fc800000006ff */
[----:B------:R-:W2:Y:S02]  /*1f1e0*/  SYNCS.PHASECHK.TRANS64.TRYWAIT P0, [R0+URZ+0x28860], R2 ;  /* 0x02886002000075a7 */ /* 0x000ea4000800017f */
[----:B--2---:R-:W-:Y:S05]  /*1f1f0*/  @!P0 BRA `(.L_x_9741) ;  /* 0x0000004000608947 */ /* 0x004fea0003800000 */
.L_x_9880:
[----:B------:R-:W-:Y:S05]  /*1f200*/  BSYNC B1 ;  /* 0x0000000000017941 */ /* 0x000fea0003800000 */
.L_x_9740:
[----:B------:R-:W4:Y:S01]  /*1f210*/  LDL R3, [R1+0x3c] ;  /* 0x00003c0001037983 */ /* 0x000f220000100800 */
[----:B-1-3--:R-:W1:Y:S02]  /*1f220*/  S2R R4, SR_TID.X ;  /* 0x0000000000047919 */ /* 0x00ae640000002100 */
[----:B-1----:R-:W-:-:S04]  /*1f230*/  LOP3.LUT R4, R4, 0x7f, RZ, 0xc0, !PT ;  /* 0x0000007f04047812 */ /* 0x002fc800078ec0ff */
[----:B------:R-:W-:-:S13]  /*1f240*/  ISETP.NE.AND P0, PT, R4, RZ, PT ;  /* 0x000000ff0400720c */ /* 0x000fda0003f05270 */
[----:B--2---:R-:W-:-:S04]  /*1f250*/  @!P0 IMAD.MOV.U32 R2, RZ, RZ, 0x8000 ;  /* 0x00008000ff028424 */ /* 0x004fc800078e00ff */
[----:B------:R4:W-:Y:S02]  /*1f260*/  @!P0 SYNCS.ARRIVE.TRANS64 RZ, [R0+URZ+0x28850], R2 ;  /* 0x0288500200ff89a7 */ /* 0x0009e4000800003f */
[----:B----4-:R-:W-:-:S04]  /*1f270*/  PRMT R2, R3, 0x9910, RZ ;  /* 0x0000991003027816 */ /* 0x010fc800000000ff */
[----:B------:R-:W-:-:S13]  /*1f280*/  ISETP.NE.AND P0, PT, R2, 0x2, PT ;  /* 0x000000020200780c */ /* 0x000fda0003f05270 */
[----:B------:R-:W-:Y:S05]  /*1f290*/  @P0 BRA `(.L_x_9742) ;  /* 0x0000000000040947 */ /* 0x000fea0003800000 */
[----:B------:R-:W-:Y:S01]  /*1f2a0*/  BPT.TRAP 0x1 ;  /* 0x000000040000795c */ /* 0x000fe20000300000 */
.L_x_9742:
[----:B------:R-:W2:Y:S01]  /*1f2b0*/  LDL R2, [R1+0x8] ;  /* 0x0000080001027983 */ /* 0x000ea20000100800 */
[----:B------:R-:W-:Y:S01]  /*1f2c0*/  BSSY B1, `(.L_x_9743) ;  /* 0x0000004000017945 */ /* 0x000fe20003800000 */
[----:B--2---:R-:W-:-:S13]  /*1f2d0*/  LOP3.LUT P0, RZ, R2, 0x8, RZ, 0xc0, !PT ;  /* 0x0000000802ff7812 */ /* 0x004fda000780c0ff */
[----:B------:R-:W-:Y:S05]  /*1f2e0*/  @P0 BRA `(.L_x_9744) ;  /* 0x0000000000040947 */ /* 0x000fea0003800000 */
[----:B------:R-:W-:Y:S01]  /*1f2f0*/  BPT.TRAP 0x1 ;  /* 0x000000040000795c */ /* 0x000fe20000300000 */
.L_x_9744:
[----:B------:R-:W-:Y:S05]  /*1f300*/  BSYNC B1 ;  /* 0x0000000000017941 */ /* 0x000fea0003800000 */
.L_x_9743:
[----:B------:R-:W2:Y:S04]  /*1f310*/  LDL.LU R5, [R1+0x1c] ;  /* 0x00001c0001057983 */ /* 0x000ea80000300800 */
[----:B------:R-:W2:Y:S04]  /*1f320*/  LDL.LU R3, [R1+0x10] ;  /* 0x0000100001037983 */ /* 0x000ea80000300800 */
[----:B------:R-:W3:Y:S04]  /*1f330*/  LDL R4, [R1+0x4] ;  /* 0x0000040001047983 */ /* 0x000ee80000100800 */
        /* <DEDUP_REMOVED lines=9> */
[----:B---3--:R-:W-:-:S04]  /*1f3d0*/  IMAD R2, R2, 0x8000, R4 ;  /* 0x0000800002027824 */ /* 0x008fc800078e0204 */
[----:B------:R-:W-:-:S07]  /*1f3e0*/  VIADD R4, R2, 0x400 ;  /* 0x0000040002047836 */ /* 0x000fce0000000000 */
.L_x_9745:
        /* <DEDUP_REMOVED lines=16> */
.L_x_9746:
        /* <DEDUP_REMOVED lines=11> */
.L_x_9739:
[----:B------:R-:W-:Y:S05]  /*1f5a0*/  BSYNC B0 ;  /* 0x0000000000007941 */ /* 0x000fea0003800000 */
.L_x_9738:
[----:B------:R-:W4:Y:S04]  /*1f5b0*/  LDL.LU R5, [R1+0xc] ;  /* 0x00000c0001057983 */ /* 0x000f280000300800 */
[----:B-1-3--:R-:W3:Y:S01]  /*1f5c0*/  LDL.LU R4, [R1+0x18] ;  /* 0x0000180001047983 */ /* 0x00aee20000300800 */
[----:B----4-:R-:W-:-:S05]  /*1f5d0*/  VIADD R0, R5, 0x1 ;  /* 0x0000000105007836 */ /* 0x010fca0000000000 */
[----:B------:R-:W-:-:S04]  /*1f5e0*/  ISETP.NE.AND P0, PT, R0, 0x2, PT ;  /* 0x000000020000780c */ /* 0x000fc80003f05270 */
[----:B------:R-:W-:Y:S02]  /*1f5f0*/  SEL R2, RZ, 0x1, P0 ;  /* 0x00000001ff027807 */ /* 0x000fe40000000000 */
[----:B------:R-:W-:Y:S02]  /*1f600*/  SEL R0, R0, RZ, P0 ;  /* 0x000000ff00007207 */ /* 0x000fe40000000000 */
[----:B---3--:R-:W-:-:S03]  /*1f610*/  LOP3.LUT R4, R4, R2, RZ, 0x3c, !PT ;  /* 0x0000000204047212 */ /* 0x008fc600078e3cff */
[----:B------:R1:W-:Y:S04]  /*1f620*/  STL [R1+0xc], R0 ;  /* 0x00000c0001007387 */ /* 0x0003e80000100800 */
[----:B------:R1:W-:Y:S02]  /*1f630*/  STL [R1+0x18], R4 ;  /* 0x0000180401007387 */ /* 0x0003e40000100800 */
.L_x_9663:
[----:B------:R-:W-:Y:S05]  /*1f640*/  BSYNC B7 ;  /* 0x0000000000077941 */ /* 0x000fea0003800000 */
.L_x_9661:
[----:B------:R-:W3:Y:S02]  /*1f650*/  LDL R7, [R1+0x8] ;  /* 0x0000080001077983 */ /* 0x000ee40000100800 */
[----:B---3--:R-:W-:-:S13]  /*1f660*/  LOP3.LUT P0, RZ, R7, 0x10, RZ, 0xc0, !PT ;  /* 0x0000001007ff7812 */ /* 0x008fda000780c0ff */
[----:B------:R-:W-:Y:S05]  /*1f670*/  @!P0 BRA `(.L_x_9747) ;  /* 0x0000000000288947 */ /* 0x000fea0003800000 */
[----:B------:R-:W-:Y:S05]  /*1f680*/  WARPSYNC.ALL ;  /* 0x0000000000007948 */ /* 0x000fea0003800000 */
[----:B------:R-:W3:Y:S08]  /*1f690*/  S2UR UR5, SR_CgaCtaId ;  /* 0x00000000000579c3 */ /* 0x000ef00000008800 */
[----:B------:R-:W-:Y:S06]  /*1f6a0*/  BAR.SYNC.DEFER_BLOCKING 0x5, 0x180 ;  /* 0x0146000000007b1d */ /* 0x000fec0000010000 */
[----:B------:R-:W-:-:S02]  /*1f6b0*/  UMOV UR4, 0x400 ;  /* 0x0000040000047882 */ /* 0x000fc40000000000 */
[----:B---3--:R-:W-:-:S06]  /*1f6c0*/  ULEA UR4, UR5, UR4, 0x18 ;  /* 0x0000000405047291 */ /* 0x008fcc000f8ec03f */
[----:B-1----:R-:W-:-:S05]  /*1f6d0*/  MOV R0, UR4 ;  /* 0x0000000400007c02 */ /* 0x002fca0008000f00 */
[----:B------:R1:W3:Y:S04]  /*1f6e0*/  LDS.128 R16, [R0+0x288d0] ;  /* 0x0288d00000107984 */ /* 0x0002e80000000c00 */
[----:B------:R1:W-:Y:S01]  /*1f6f0*/  STL [R1+0x4], R0 ;  /* 0x0000040001007387 */ /* 0x0003e20000100800 */
[----:B------:R-:W-:Y:S06]  /*1f700*/  BAR.ARV 0x4, 0x180 ;  /* 0x0106000000007b1d */ /* 0x000fec0000002000 */
[----:B------:R-:W-:Y:S05]  /*1f710*/  BRA `(.L_x_9748) ;  /* 0x0000000800d87947 */ /* 0x000fea0003800000 */
.L_x_9747:
[----:B------:R-:W3:Y:S01]  /*1f720*/  LDL R6, [R1+0x2c] ;  /* 0x00002c0001067983 */ /* 0x000ee20000100800 */
[----:B------:R-:W-:Y:S01]  /*1f730*/  UMOV UR4, 0xffffffff ;  /* 0xffffffff00047882 */ /* 0x000fe20000000000 */
[----:B---3--:R-:W-:Y:S02]  /*1f740*/  ISETP.NE.AND P5, PT, R6, 0x1f, PT ;  /* 0x0000001f0600780c */ /* 0x008fe40003fa5270 */
[----:B------:R-:W-:Y:S11]  /*1f750*/  BRA.DIV UR4, `(.L_x_9749) ;  /* 0x0000003e041c7947 */ /* 0x000ff6000b800000 */
[----:B-1----:R-:W-:Y:S01]  /*1f760*/  IMAD.IADD R0, R19, 0x1, R6 ;  /* 0x0000000113007824 */ /* 0x002fe200078e0206 */
[----:B------:R-:W-:Y:S01]  /*1f770*/  ULDC UR4, c[0x0][0xc3c] ;  /* 0x00030f0000047ab9 */ /* 0x000fe20000000800 */
[----:B------:R-:W-:-:S03]  /*1f780*/  LOP3.LUT P4, RZ, R7, 0x1, RZ, 0xc0, !PT ;  /* 0x0000000107ff7812 */ /* 0x000fc6000788c0ff */
[----:B------:R-:W-:-:S13]  /*1f790*/  ISETP.GE.OR P0, PT, R0, UR4, !P5 ;  /* 0x0000000400007c0c */ /* 0x000fda000ef06670 */
[----:B------:R-:W1:Y:S02]  /*1f7a0*/  @!P0 LDC.64 R2, c[0x0][0xc80] ;  /* 0x00032000ff028b82 */ /* 0x000e640000000a00 */
[----:B-1----:R-:W-:-:S06]  /*1f7b0*/  @!P0 IMAD.WIDE R2, R0, 0x4, R2 ;  /* 0x0000000400028825 */ /* 0x002fcc00078e0202 */
[----:B------:R1:W3:Y:S01]  /*1f7c0*/  @!P0 LDG.E R3, desc[UR40][R2.64] ;  /* 0x0000002802038981 */ /* 0x0002e2000c1e1900 */
[C---:B------:R-:W-:Y:S02]  /*1f7d0*/  ISETP.GE.U32.AND P1, PT, R6.reuse, 0x4, PT ;  /* 0x000000040600780c */ /* 0x040fe40003f26070 */
[C---:B------:R-:W-:Y:S01]  /*1f7e0*/  ISETP.GE.U32.AND P2, PT, R6.reuse, 0x8, PT ;  /* 0x000000080600780c */ /* 0x040fe20003f46070 */
[----:B------:R-:W-:Y:S01]  /*1f7f0*/  SHFL.IDX PT, R0, R16, RZ, 0x1f ;  /* 0x00001fff10007589 */ /* 0x000fe200000e0000 */
[C---:B------:R-:W-:Y:S01]  /*1f800*/  ISETP.GE.U32.AND P3, PT, R6.reuse, 0x10, PT ;  /* 0x000000100600780c */ /* 0x040fe20003f66070 */
[----:B-1----:R-:W-:Y:S02]  /*1f810*/  IMAD.MOV.U32 R2, RZ, RZ, RZ ;  /* 0x000000ffff027224 */ /* 0x002fe400078e00ff */
[----:B---3--:R-:W-:Y:S01]  /*1f820*/  @!P0 IMAD.MOV.U32 R2, RZ, RZ, R3 ;  /* 0x000000ffff028224 */ /* 0x008fe200078e0003 */
[----:B------:R-:W-:-:S04]  /*1f830*/  ISETP.GE.U32.AND P0, PT, R6, 0x2, PT ;  /* 0x000000020600780c */ /* 0x000fc80003f06070 */
[----:B------:R-:W1:Y:S02]  /*1f840*/  SHFL.UP PT, R3, R2, 0x1, RZ ;  /* 0x0420000002037989 */ /* 0x000e6400000e00ff */
[----:B-1----:R-:W-:-:S04]  /*1f850*/  SEL R5, R3, RZ, P4 ;  /* 0x000000ff03057207 */ /* 0x002fc80002000000 */
[----:B------:R-:W-:Y:S02]  /*1f860*/  IADD3 R3, R2, R5, RZ ;  /* 0x0000000502037210 */ /* 0x000fe40007ffe0ff */
[----:B------:R-:W-:Y:S04]  /*1f870*/  SHFL.IDX PT, R5, R16, 0x1, 0x1f ;  /* 0x00201f0010057f89 */ /* 0x000fe800000e0000 */
        /* <DEDUP_REMOVED lines=12> */
[----:B------:R1:W3:Y:S02]  /*1f940*/  SHFL.IDX PT, R16, R3, 0x1f, 0x1f ;  /* 0x03e01f0003107f89 */ /* 0x0002e400000e0000 */
.L_x_9890:
[----:B------:R-:W-:Y:S02]  /*1f950*/  ULDC UR4, c[0x0][0xc38] ;  /* 0x00030e0000047ab9 */ /* 0x000fe40000000800 */
[----:B------:R-:W-:-:S04]  /*1f960*/  IMAD.U32 R4, RZ, RZ, UR4 ;  /* 0x00000004ff047e24 */ /* 0x000fc8000f8e00ff */
[----:B---3--:R-:W-:-:S04]  /*1f970*/  IMAD R16, R16, R4, RZ ;  /* 0x0000000410107224 */ /* 0x008fc800078e02ff */
[----:B------:R-:W-:-:S05]  /*1f980*/  IMAD.IADD R5, R5, 0x1, R16 ;  /* 0x0000000105057824 */ /* 0x000fca00078e0210 */
[----:B------:R-:W-:-:S13]  /*1f990*/  ISETP.GT.AND P4, PT, R5, R0, PT ;  /* 0x000000000500720c */ /* 0x000fda0003f84270 */
[----:B------:R-:W-:Y:S05]  /*1f9a0*/  @P4 BRA `(.L_x_9750) ;  /* 0x0000000000a04947 */ /* 0x000fea0003800000 */
.L_x_9755:
[----:B------:R-:W3:Y:S01]  /*1f9b0*/  LDC R2, c[0x0][0xc3c] ;  /* 0x00030f00ff027b82 */ /* 0x000ee20000000800 */
[----:B------:R-:W-:-:S05]  /*1f9c0*/  VIADD R19, R19, 0x1f ;  /* 0x0000001f13137836 */ /* 0x000fca0000000000 */
[----:B---3--:R-:W-:-:S13]  /*1f9d0*/  ISETP.GE.AND P4, PT, R19, R2, PT ;  /* 0x000000021300720c */ /* 0x008fda0003f86270 */
[----:B------:R-:W-:Y:S05]  /*1f9e0*/  @P4 BRA `(.L_x_9751) ;  /* 0x0000000400dc4947 */ /* 0x000fea0003800000 */
[----:B-1----:R-:W3:Y:S01]  /*1f9f0*/  LDL R3, [R1+0x2c] ;  /* 0x00002c0001037983 */ /* 0x002ee20000100800 */
[----:B------:R-:W-:Y:S01]  /*1fa00*/  BSSY B0, `(.L_x_9752) ;  /* 0x0000008000007945 */ /* 0x000fe20003800000 */
[----:B---3--:R-:W-:-:S04]  /*1fa10*/  IADD3 R4, R19, R3, RZ ;  /* 0x0000000313047210 */ /* 0x008fc80007ffe0ff */
[----:B------:R-:W-:Y:S01]  /*1fa20*/  ISETP.GE.OR P4, PT, R4, R2, !P5 ;  /* 0x000000020400720c */ /* 0x000fe20006f86670 */
[----:B------:R-:W-:-:S12]  /*1fa30*/  IMAD.MOV.U32 R2, RZ, RZ, RZ ;  /* 0x000000ffff027224 */ /* 0x000fd800078e00ff */
[----:B------:R-:W-:Y:S05]  /*1fa40*/  @P4 BRA `(.L_x_9753) ;  /* 0x00000000000c4947 */ /* 0x000fea0003800000 */
[----:B------:R-:W1:Y:S02]  /*1fa50*/  LDC.64 R2, c[0x0][0xc80] ;  /* 0x00032000ff027b82 */ /* 0x000e640000000a00 */
[----:B-1----:R-:W-:-:S06]  /*1fa60*/  IMAD.WIDE R2, R4, 0x4, R2 ;  /* 0x0000000404027825 */ /* 0x002fcc00078e0202 */
[----:B------:R1:W5:Y:S02]  /*1fa70*/  LDG.E R2, desc[UR40][R2.64] ;  /* 0x0000002802027981 */ /* 0x000364000c1e1900 */
.L_x_9753:
[----:B------:R-:W-:Y:S05]  /*1fa80*/  BSYNC B0 ;  /* 0x0000000000007941 */ /* 0x000fea0003800000 */
.L_x_9752:
[----:B------:R-:W-:-:S03]  /*1fa90*/  UMOV UR4, 0xffffffff ;  /* 0xffffffff00047882 */ /* 0x000fc60000000000 */
[----:B------:R-:W-:Y:S05]  /*1faa0*/  BRA.DIV UR4, `(.L_x_9754) ;  /* 0x0000003e04847947 */ /* 0x000fea000b800000 */
[----:B------:R-:W3:Y:S04]  /*1fab0*/  LDL R4, [R1+0x8] ;  /* 0x0000080001047983 */ /* 0x000ee80000100800 */
[----:B-1---5:R-:W1:Y:S01]  /*1fac0*/  SHFL.UP PT, R3, R2, 0x1, RZ ;  /* 0x0420000002037989 */ /* 0x022e6200000e00ff */
[----:B---3--:R-:W-:-:S04]  /*1fad0*/  LOP3.LUT P4, RZ, R4, 0x1, RZ, 0xc0, !PT ;  /* 0x0000000104ff7812 */ /* 0x008fc8000788c0ff */
        /* <DEDUP_REMOVED lines=14> */
[----:B------:R1:W3:Y:S02]  /*1fbc0*/  SHFL.IDX PT, R16, R3, 0x1f, 0x1f ;  /* 0x03e01f0003107f89 */ /* 0x0002e400000e0000 */
.L_x_9898:
[----:B------:R-:W-:Y:S02]  /*1fbd0*/  ULDC UR4, c[0x0][0xc38] ;  /* 0x00030e0000047ab9 */ /* 0x000fe40000000800 */
[----:B------:R-:W-:-:S04]  /*1fbe0*/  IMAD.U32 R4, RZ, RZ, UR4 ;  /* 0x00000004ff047e24 */ /* 0x000fc8000f8e00ff */
[----:B---3--:R-:W-:-:S05]  /*1fbf0*/  IMAD R16, R16, R4, RZ ;  /* 0x0000000410107224 */ /* 0x008fca00078e02ff */
[----:B------:R-:W-:-:S04]  /*1fc00*/  IADD3 R5, R16, R5, RZ ;  /* 0x0000000510057210 */ /* 0x000fc80007ffe0ff */
[----:B------:R-:W-:-:S13]  /*1fc10*/  ISETP.GT.AND P4, PT, R5, R0, PT ;  /* 0x000000000500720c */ /* 0x000fda0003f84270 */
[----:B------:R-:W-:Y:S05]  /*1fc20*/  @!P4 BRA `(.L_x_9755) ;  /* 0xfffffffc0060c947 */ /* 0x000fea000383ffff */
.L_x_9750:
[----:B------:R-:W-:Y:S01]  /*1fc30*/  IMAD.IADD R16, R5, 0x1, -R16 ;  /* 0x0000000105107824 */ /* 0x000fe200078e0a10 */
[----:B------:R-:W-:-:S03]  /*1fc40*/  UMOV UR4, 0xffffffff ;  /* 0xffffffff00047882 */ /* 0x000fc60000000000 */
[----:B------:R-:W-:-:S05]  /*1fc50*/  IMAD R5, R3, R4, R16 ;  /* 0x0000000403057224 */ /* 0x000fca00078e0210 */
[----:B------:R-:W-:Y:S01]  /*1fc60*/  ISETP.GT.AND P6, PT, R5, R0, PT ;  /* 0x000000000500720c */ /* 0x000fe20003fc4270 */
[----:B------:R-:W-:-:S12]  /*1fc70*/  BRA.DIV UR4, `(.L_x_9756) ;  /* 0x0000003e04f07947 */ /* 0x000fd8000b800000 */
[----:B------:R-:W-:-:S04]  /*1fc80*/  VOTE.ANY R6, PT, !P6 ;  /* 0x0000000000067806 */ /* 0x000fc800070e0100 */
[----:B------:R-:W3:Y:S02]  /*1fc90*/  POPC R5, R6 ;  /* 0x0000000600057309 */ /* 0x000ee40000000000 */
[----:B---3--:R3:W4:Y:S02]  /*1fca0*/  SHFL.IDX PT, R17, R2, R5, 0x1f ;  /* 0x00001f0502117589 */ /* 0x00872400000e0000 */
.L_x_9902:
[----:B------:R-:W-:Y:S01]  /*1fcb0*/  ISETP.NE.AND P0, PT, R6, RZ, PT ;  /* 0x000000ff0600720c */ /* 0x000fe20003f05270 */
[----:B------:R-:W-:-:S12]  /*1fcc0*/  IMAD.MOV.U32 R6, RZ, RZ, RZ ;  /* 0x000000ffff067224 */ /* 0x000fd800078e00ff */
[----:B------:R-:W-:Y:S05]  /*1fcd0*/  @!P0 BRA `(.L_x_9757) ;  /* 0x0000000000148947 */ /* 0x000fea0003800000 */
[----:B------:R-:W-:Y:S01]  /*1fce0*/  UMOV UR4, 0xffffffff ;  /* 0xffffffff00047882 */ /* 0x000fe20000000000 */
[----:B------:R-:W-:Y:S02]  /*1fcf0*/  VIADD R12, R5, 0xffffffff ;  /* 0xffffffff050c7836 */ /* 0x000fe40000000000 */
[----:B------:R-:W-:Y:S05]  /*1fd00*/  BRA.DIV UR4, `(.L_x_9758) ;  /* 0x0000004204147947 */ /* 0x000fea000b800000 */
[----:B-1----:R1:W0:Y:S02]  /*1fd10*/  SHFL.IDX PT, R3, R3, R12, 0x1f ;  /* 0x00001f0c03037589 */ /* 0x00222400000e0000 */
.L_x_9905:
[----:B0-----:R-:W-:-:S07]  /*1fd20*/  MOV R6, R3 ;  /* 0x0000000300067202 */ /* 0x001fce0000000f00 */
.L_x_9757:
[----:B-1-3--:R-:W1:Y:S01]  /*1fd30*/  LDC.64 R2, c[0x0][0xc90] ;  /* 0x00032400ff027b82 */ /* 0x00ae620000000a00 */
[----:B------:R-:W-:-:S04]  /*1fd40*/  IMAD.IADD R19, R5, 0x1, R19 ;  /* 0x0000000105137824 */ /* 0x000fc800078e0213 */
[----:B-1----:R-:W-:-:S05]  /*1fd50*/  IMAD.WIDE R2, R19, 0x4, R2 ;  /* 0x0000000413027825 */ /* 0x002fca00078e0202 */
[----:B------:R-:W4:Y:S01]  /*1fd60*/  LDG.E R7, desc[UR40][R2.64] ;  /* 0x0000002802077981 */ /* 0x000f22000c1e1900 */
[----:B------:R-:W-:-:S04]  /*1fd70*/  IMAD R16, R6, R4, R16 ;  /* 0x0000000406107224 */ /* 0x000fc800078e0210 */
[----:B------:R-:W-:Y:S02]  /*1fd80*/  IMAD.IADD R0, R0, 0x1, -R16 ;  /* 0x0000000100007824 */ /* 0x000fe400078e0a10 */
[----:B----4-:R-:W-:-:S05]  /*1fd90*/  IMAD R5, R17, R7, RZ ;  /* 0x0000000711057224 */ /* 0x010fca00078e02ff */
[----:B-----5:R-:W-:-:S04]  /*1fda0*/  IABS R8, R5 ;  /* 0x0000000500087213 */ /* 0x020fc80000000000 */
        /* <DEDUP_REMOVED lines=59> */
.L_x_9751:
[----:B------:R-:W-:Y:S01]  /*20160*/  UMOV UR4, URZ ;  /* 0x0000003f00047c82 */ /* 0x000fe20008000000 */
[----:B------:R-:W-:Y:S01]  /*20170*/  UMOV UR5, URZ ;  /* 0x0000003f00057c82 */ /* 0x000fe20008000000 */
[----:B------:R-:W-:Y:S01]  /*20180*/  ULDC UR6, c[0x0][0xc3c] ;  /* 0x00030f0000067ab9 */ /* 0x000fe20000000800 */
[----:B------:R-:W-:Y:S01]  /*20190*/  IMAD.MOV.U32 R16, RZ, RZ, R0 ;  /* 0x000000ffff107224 */ /* 0x000fe200078e0000 */
[----:B------:R-:W-:Y:S01]  /*201a0*/  MOV R19, UR6 ;  /* 0x0000000600137c02 */ /* 0x000fe20008000f00 */
[----:B------:R-:W-:Y:S02]  /*201b0*/  IMAD.U32 R17, RZ, RZ, UR4 ;  /* 0x00000004ff117e24 */ /* 0x000fe4000f8e00ff */
[----:B------:R-:W-:-:S07]  /*201c0*/  IMAD.U32 R18, RZ, RZ, UR5 ;  /* 0x00000005ff127e24 */ /* 0x000fce000f8e00ff */
.L_x_9759:
[----:B------:R-:W3:Y:S04]  /*201d0*/  LDL R0, [R1+0x2c] ;  /* 0x00002c0001007983 */ /* 0x000ee80000100800 */
[----:B-1----:R4:W2:Y:S01]  /*201e0*/  LDL R3, [R1+0x4] ;  /* 0x0000040001037983 */ /* 0x0028a20000100800 */
[----:B------:R-:W-:Y:S05]  /*201f0*/  WARPSYNC.ALL ;  /* 0x0000000000007948 */ /* 0x000fea0003800000 */
[----:B------:R-:W-:Y:S01]  /*20200*/  BAR.SYNC.DEFER_BLOCKING 0x4, 0x180 ;  /* 0x0106000000007b1d */ /* 0x000fe20000010000 */
[----:B---3--:R-:W-:-:S13]  /*20210*/  ISETP.NE.AND P0, PT, R0, RZ, PT ;  /* 0x000000ff0000720c */ /* 0x008fda0003f05270 */
[----:B------:R-:W2:Y:S01]  /*20220*/  @!P0 S2R R0, SR_CgaCtaId ;  /* 0x0000000000008919 */ /* 0x000ea20000008800 */
[----:B------:R-:W-:-:S04]  /*20230*/  @!P0 MOV R2, 0x400 ;  /* 0x0000040000028802 */ /* 0x000fc80000000f00 */
[----:B--2---:R-:W-:-:S05]  /*20240*/  @!P0 LEA R3, R0, R2, 0x18 ;  /* 0x0000000200038211 */ /* 0x004fca00078ec0ff */
[----:B------:R4:W-:Y:S04]  /*20250*/  @!P0 STS.128 [R3+0x288d0], R16 ;  /* 0x0288d01003008388 */ /* 0x0009e80000000c00 */
[----:B------:R4:W-:Y:S01]  /*20260*/  @!P0 STL [R1+0x4], R3 ;  /* 0x0000040301008387 */ /* 0x0009e20000100800 */
[----:B------:R-:W-:Y:S06]  /*20270*/  BAR.ARV 0x5, 0x180 ;  /* 0x0146000000007b1d */ /* 0x000fec0000002000 */
.L_x_9748:
[----:B------:R-:W-:Y:S02]  /*20280*/  ULDC UR4, c[0x0][0xc3c] ;  /* 0x00030f0000047ab9 */ /* 0x000fe40000000800 */
[----:B---3--:R-:W-:-:S13]  /*20290*/  ISETP.GE.AND P0, PT, R19, UR4, PT ;  /* 0x0000000413007c0c */ /* 0x008fda000bf06270 */
[----:B------:R-:W-:Y:S05]  /*202a0*/  @!P0 BRA `(.L_x_9760) ;  /* 0xffffff9800848947 */ /* 0x000fea000383ffff */
[----:B------:R-:W-:Y:S05]  /*202b0*/  BSYNC B8 ;  /* 0x0000000000087941 */ /* 0x000fea0003800000 */
.L_x_9621:
[----:B-1----:R-:W3:Y:S01]  /*202c0*/  LDL.LU R0, [R1+0x58] ;  /* 0x0000580001007983 */ /* 0x002ee20000300800 */
[----:B------:R-:W-:Y:S01]  /*202d0*/  BSSY B0, `(.L_x_9761) ;  /* 0x000000b000007945 */ /* 0x000fe20003800000 */
[----:B------:R-:W1:Y:S01]  /*202e0*/  S2R R5, SR_CgaCtaId ;  /* 0x0000000000057919 */ /* 0x000e620000008800 */
[----:B---3--:R-:W-:-:S05]  /*202f0*/  VIADD R0, R0, 0x1 ;  /* 0x0000000100007836 */ /* 0x008fca0000000000 */
[----:B0-----:R-:W-:-:S04]  /*20300*/  LEA.HI R2, R0, R0, RZ, 0x1 ;  /* 0x0000000000027211 */ /* 0x001fc800078f08ff */
[----:B----4-:R-:W-:-:S05]  /*20310*/  LOP3.LUT R3, R2, 0xfffffffe, RZ, 0xc0, !PT ;  /* 0xfffffffe02037812 */ /* 0x010fca00078ec0ff */
[----:B------:R-:W-:Y:S01]  /*20320*/  IMAD.IADD R3, R0, 0x1, -R3 ;  /* 0x0000000100037824 */ /* 0x000fe200078e0a03 */
[----:B------:R-:W-:-:S04]  /*20330*/  MOV R0, 0x400 ;  /* 0x0000040000007802 */ /* 0x000fc80000000f00 */
[----:B-1----:R-:W-:Y:S02]  /*20340*/  LEA R0, R5, R0, 0x18 ;  /* 0x0000000005007211 */ /* 0x002fe400078ec0ff */
[----:B------:R-:W-:-:S04]  /*20350*/  SHF.L.U32 R3, R3, 0x1f, RZ ;  /* 0x0000001f03037819 */ /* 0x000fc800000006ff */
[----:B------:R-:W0:Y:S02]  /*20360*/  SYNCS.PHASECHK.TRANS64.TRYWAIT P0, [R0+URZ+0x28820], R3 ;  /* 0x02882003000075a7 */ /* 0x000e24000800017f */
[----:B0-----:R-:W-:Y:S05]  /*20370*/  @!P0 BRA `(.L_x_9762) ;  /* 0x0000003800a08947 */ /* 0x001fea0003800000 */
.L_x_9906:
[----:B------:R-:W-:Y:S05]  /*20380*/  BSYNC B0 ;  /* 0x0000000000007941 */ /* 0x000fea0003800000 */
.L_x_9761:
[----:B------:R-:W-:-:S03]  /*20390*/  UMOV UR4, 0xffffffff ;  /* 0xffffffff00047882 */ /* 0x000fc60000000000 */
[----:B------:R-:W-:Y:S05]  /*203a0*/  BRA.DIV UR4, `(.L_x_9763) ;  /* 0x0000003a04a87947 */ /* 0x000fea000b800000 */
[----:B------:R-:W1:Y:S02]  /*203b0*/  S2R R2, SR_TID.X ;  /* 0x0000000000027919 */ /* 0x000e640000002100 */
[----:B-1----:R-:W-:-:S04]  /*203c0*/  SHF.R.U32.HI R2, RZ, 0x5, R2 ;  /* 0x00000005ff027819 */ /* 0x002fc80000011602 */
[----:B------:R-:W-:-:S05]  /*203d0*/  LOP3.LUT R2, R2, 0x3, RZ, 0xc0, !PT ;  /* 0x0000000302027812 */ /* 0x000fca00078ec0ff */
[----:B------:R1:W3:Y:S02]  /*203e0*/  SHFL.IDX PT, R14, R2, RZ, 0x1f ;  /* 0x00001fff020e7589 */ /* 0x0002e400000e0000 */
.L_x_9909:
[----:B---3--:R-:W-:-:S13]  /*203f0*/  ISETP.NE.AND P0, PT, R14, RZ, PT ;  /* 0x000000ff0e00720c */ /* 0x008fda0003f05270 */
[----:B------:R-:W-:Y:S05]  /*20400*/  @P0 BRA `(.L_x_9408) ;  /* 0x0000000000940947 */ /* 0x000fea0003800000 */
[----:B------:R-:W-:-:S03]  /*20410*/  UMOV UR4, 0xffffffff ;  /* 0xffffffff00047882 */ /* 0x000fc60000000000 */
[----:B------:R-:W-:Y:S05]  /*20420*/  BRA.DIV UR4, `(.L_x_9764) ;  /* 0x0000003a04bc7947 */ /* 0x000fea000b800000 */
[----:B------:R-:W-:-:S13]  /*20430*/  ELECT P6, URZ, PT ;  /* 0x00000000003f782f */ /* 0x000fda00038c0000 */
.L_x_9912:
[----:B------:R-:W-:Y:S05]  /*20440*/  @!P6 BRA `(.L_x_9408) ;  /* 0x000000000084e947 */ /* 0x000fea0003800000 */
[----:B-1----:R-:W3:Y:S02]  /*20450*/  LDL.LU R2, [R1+0x48] ;  /* 0x0000480001027983 */ /* 0x002ee40000300800 */
[----:B---3--:R-:W-:-:S04]  /*20460*/  LOP3.LUT R2, R2, 0x2, RZ, 0xfc, !PT ;  /* 0x0000000202027812 */ /* 0x008fc800078efcff */
[----:B------:R-:W-:-:S13]  /*20470*/  ISETP.NE.AND P2, PT, R2, 0x3, PT ;  /* 0x000000030200780c */ /* 0x000fda0003f45270 */
[----:B------:R-:W-:Y:S05]  /*20480*/  @!P2 BRA `(.L_x_9765) ;  /* 0x000000000004a947 */ /* 0x000fea0003800000 */
[----:B------:R-:W-:Y:S01]  /*20490*/  BPT.TRAP 0x1 ;  /* 0x000000040000795c */ /* 0x000fe20000300000 */
.L_x_9765:
[----:B0-----:R-:W3:Y:S04]  /*204a0*/  LDL R3, [R1+0xc] ;  /* 0x00000c0001037983 */ /* 0x001ee80000100800 */
[----:B------:R-:W4:Y:S01]  /*204b0*/  LDL.LU R7, [R1+0x18] ;  /* 0x0000180001077983 */ /* 0x000f220000300800 */
[----:B------:R-:W-:-:S05]  /*204c0*/  VIADD R2, R0, 0x28840 ;  /* 0x0002884000027836 */ /* 0x000fca0000000000 */
[C---:B---3--:R-:W-:Y:S01]  /*204d0*/  LEA R6, R3.reuse, R2, 0x3 ;  /* 0x0000000203067211 */ /* 0x048fe200078e18ff */
[----:B------:R-:W-:Y:S01]  /*204e0*/  VIADD R3, R3, 0x1 ;  /* 0x0000000103037836 */ /* 0x000fe20000000000 */
[----:B----4-:R-:W-:-:S04]  /*204f0*/  SHF.L.U32 R5, R7, 0x1f, RZ ;  /* 0x0000001f07057819 */ /* 0x010fc800000006ff */
        /* <DEDUP_REMOVED lines=8> */
.L_x_9913:
[----:B------:R-:W1:Y:S02]  /*20580*/  SYNCS.PHASECHK.TRANS64.TRYWAIT P0, [R7+URZ], R2 ;  /* 0x00000002070075a7 */ /* 0x000e64000800017f */
[----:B-1----:R-:W-:Y:S05]  /*20590*/  @!P0 BRA `(.L_x_9767) ;  /* 0x0000003800948947 */ /* 0x002fea0003800000 */
.L_x_9914:
[----:B------:R-:W-:Y:S05]  /*205a0*/  @!P2 BRA `(.L_x_9768) ;  /* 0x000000000004a947 */ /* 0x000fea0003800000 */
[----:B------:R-:W-:Y:S01]  /*205b0*/  BPT.TRAP 0x1 ;  /* 0x000000040000795c */ /* 0x000fe20000300000 */
.L_x_9768:
[----:B------:R-:W3:Y:S01]  /*205c0*/  LDL.LU R4, [R1+0xc] ;  /* 0x00000c0001047983 */ /* 0x000ee20000300800 */
[----:B------:R-:W-:-:S05]  /*205d0*/  VIADD R0, R0, 0x28860 ;  /* 0x0002886000007836 */ /* 0x000fca0000000000 */
[----:B---3--:R-:W-:-:S04]  /*205e0*/  LEA R4, R4, R0, 0x3 ;  /* 0x0000000004047211 */ /* 0x008fc800078e18ff */
[----:B------:R-:W3:Y:S02]  /*205f0*/  SYNCS.PHASECHK.TRANS64.TRYWAIT P0, [R4+URZ], R5 ;  /* 0x00000005040075a7 */ /* 0x000ee4000800017f */
[----:B---3--:R-:W-:Y:S05]  /*20600*/  @!P0 BRA `(.L_x_9769) ;  /* 0x00000038008c8947 */ /* 0x008fea0003800000 */
.L_x_9915:
[----:B------:R-:W-:-:S07]  /*20610*/  IMAD R3, R3, 0x8, R0 ;  /* 0x0000000803037824 */ /* 0x000fce00078e0200 */
.L_x_9770:
[----:B----4-:R4:W0:Y:S02]  /*20620*/  SYNCS.PHASECHK.TRANS64.TRYWAIT P0, [R3+URZ], R2 ;  /* 0x00000002030075a7 */ /* 0x010824000800017f */
[----:B0-----:R-:W-:Y:S05]  /*20630*/  @!P0 NANOSLEEP.SYNCS 0x989680 ;  /* 0x009896800000895d */ /* 0x001fea0003900000 */
[----:B------:R-:W0:Y:S02]  /*20640*/  @!P0 SYNCS.PHASECHK.TRANS64 P0, [R3+URZ], R2 ;  /* 0x00000002030085a7 */ /* 0x000e24000800007f */
[----:B0-----:R-:W-:Y:S05]  /*20650*/  @!P0 BRA `(.L_x_9770) ;  /* 0xfffffffc00f08947 */ /* 0x001fea000383ffff */
.L_x_9408:
[----:B------:R-:W-:Y:S05]  /*20660*/  BSYNC B9 ;  /* 0x0000000000097941 */ /* 0x000fea0003800000 */
.L_x_9405:
[----:B------:R-:W-:Y:S05]  /*20670*/  EXIT ;  /* 0x000000000000794d */ /* 0x000fea0003800000 */
.L_x_9430:
[----:B0-----:R0:W1:Y:S02]  /*20680*/  SYNCS.PHASECHK.TRANS64.TRYWAIT P6, [R110+URZ+0x28890], R119 ;  /* 0x028890776e0075a7 */ /* 0x00106400080c017f */
[----:B-1----:R-:W-:Y:S05]  /*20690*/  @!P6 NANOSLEEP.SYNCS 0x989680 ;  /* 0x009896800000e95d */ /* 0x002fea0003900000 */
[----:B------:R-:W1:Y:S02]  /*206a0*/  @!P6 SYNCS.PHASECHK.TRANS64 P6, [R110+URZ+0x28890], R119 ;  /* 0x028890776e00e5a7 */ /* 0x000e6400080c007f */
[----:B-1----:R-:W-:Y:S05]  /*206b0*/  @!P6 BRA `(.L_x_9430) ;  /* 0xfffffffc00f0e947 */ /* 0x002fea000383ffff */
[----:B------:R-:W-:Y:S05]  /*206c0*/  BRA `(.L_x_9771) ;  /* 0xfffffe2800887947 */ /* 0x000fea000383ffff */
.L_x_9466:
[----:B0-----:R0:W1:Y:S02]  /*206d0*/  SYNCS.PHASECHK.TRANS64.TRYWAIT P4, [R110+URZ+0x28890], R119 ;  /* 0x028890776e0075a7 */ /* 0x001064000808017f */
[----:B-1----:R-:W-:Y:S05]  /*206e0*/  @!P4 NANOSLEEP.SYNCS 0x989680 ;  /* 0x009896800000c95d */ /* 0x002fea0003900000 */
[----:B------:R-:W1:Y:S02]  /*206f0*/  @!P4 SYNCS.PHASECHK.TRANS64 P4, [R110+URZ+0x28890], R119 ;  /* 0x028890776e00c5a7 */ /* 0x000e64000808007f */
[----:B-1----:R-:W-:Y:S05]  /*20700*/  @!P4 BRA `(.L_x_9466) ;  /* 0xfffffffc00f0c947 */ /* 0x002fea000383ffff */
[----:B------:R-:W-:Y:S05]  /*20710*/  BRA `(.L_x_9772) ;  /* 0xfffffe4c00e47947 */ /* 0x000fea000383ffff */
.L_x_9483:
[----:B0-----:R0:W1:Y:S02]  /*20720*/  SYNCS.PHASECHK.TRANS64.TRYWAIT P3, [R110+URZ+0x28890], R119 ;  /* 0x028890776e0075a7 */ /* 0x001064000806017f */
[----:B-1----:R-:W-:Y:S05]  /*20730*/  @!P3 NANOSLEEP.SYNCS 0x989680 ;  /* 0x009896800000b95d */ /* 0x002fea0003900000 */
[----:B------:R-:W1:Y:S02]  /*20740*/  @!P3 SYNCS.PHASECHK.TRANS64 P3, [R110+URZ+0x28890], R119 ;  /* 0x028890776e00b5a7 */ /* 0x000e64000806007f */
[----:B-1----:R-:W-:Y:S05]  /*20750*/  @!P3 BRA `(.L_x_9483) ;  /* 0xfffffffc00f0b947 */ /* 0x002fea000383ffff */
[----:B------:R-:W-:Y:S05]  /*20760*/  BRA `(.L_x_9773) ;  /* 0xfffffe7000087947 */ /* 0x000fea000383ffff */
.L_x_9493:
[----:B--2---:R2:W3:Y:S02]  /*20770*/  SYNCS.PHASECHK.TRANS64.TRYWAIT P0, [R110+URZ+0x288b0], R119 ;  /* 0x0288b0776e0075a7 */ /* 0x0044e4000800017f */
[----:B---3--:R-:W-:Y:S05]  /*20780*/  @!P0 NANOSLEEP.SYNCS 0x989680 ;  /* 0x009896800000895d */ /* 0x008fea0003900000 */
[----:B------:R-:W3:Y:S02]  /*20790*/  @!P0 SYNCS.PHASECHK.TRANS64 P0, [R110+URZ+0x288b0], R119 ;  /* 0x0288b0776e0085a7 */ /* 0x000ee4000800007f */
[----:B---3--:R-:W-:Y:S05]  /*207a0*/  @!P0 BRA `(.L_x_9493) ;  /* 0xfffffffc00f08947 */ /* 0x008fea000383ffff */
[----:B------:R-:W-:Y:S05]  /*207b0*/  BRA `(.L_x_9774) ;  /* 0xfffffe7400a47947 */ /* 0x000fea000383ffff */
.L_x_9505:
[----:B------:R-:W-:Y:S01]  /*207c0*/  BSSY B0, `(.L_x_9775) ;  /* 0x0000008000007945 */ /* 0x000fe20003800000 */
[----:B------:R-:W-:Y:S01]  /*207d0*/  IMAD.MOV.U32 R13, RZ, RZ, R224 ;  /* 0x000000ffff0d7224 */ /* 0x000fe200078e00e0 */
[----:B------:R-:W-:Y:S01]  /*207e0*/  MOV R11, 0x1f ;  /* 0x0000001f000b7802 */ /* 0x000fe20000000f00 */
[----:B------:R-:W-:Y:S02]  /*207f0*/  IMAD.MOV.U32 R12, RZ, RZ, RZ ;  /* 0x000000ffff0c7224 */ /* 0x000fe400078e00ff */
[----:B------:R-:W-:-:S07]  /*20800*/  IMAD.MOV.U32 R15, RZ, RZ, -0x1 ;  /* 0xffffffffff0f7424 */ /* 0x000fce00078e00ff */
[----:B-----5:R-:W-:Y:S05]  /*20810*/  WARPSYNC.COLLECTIVE R15, `(.L_x_9776) ;  /* 0x000000000f087348 */ /* 0x020fea0003c00000 */
[----:B------:R0:W1:Y:S02]  /*20820*/  SHFL.IDX P6, R14, R13, R12, R11 ;  /* 0x0000000c0d0e7389 */ /* 0x00006400000c000b */
[----:B01---5:R-:W-:Y:S01]  /*20830*/  ENDCOLLECTIVE ;  /* 0x000000000000791b */ /* 0x023fe20003800000 */
.L_x_9776:
[----:B------:R-:W-:Y:S05]  /*20840*/  BSYNC B0 ;  /* 0x0000000000007941 */ /* 0x000fea0003800000 */
.L_x_9775:
[----:B------:R-:W-:Y:S01]  /*20850*/  IMAD.MOV.U32 R190, RZ, RZ, R14 ;  /* 0x000000ffffbe7224 */ /* 0x000fe200078e000e */
[----:B------:R-:W-:Y:S06]  /*20860*/  BRA `(.L_x_9777) ;  /* 0xfffffe8000007947 */ /* 0x000fec000383ffff */
.L_x_9515:
        /* <DEDUP_REMOVED lines=8> */
.L_x_9779:
[----:B------:R-:W-:Y:S05]  /*208f0*/  BSYNC B1 ;  /* 0x0000000000017941 */ /* 0x000fea0003800000 */
.L_x_9778:
        /* <DEDUP_REMOVED lines=8> */
.L_x_9780:
[----:B------:R-:W-:Y:S01]  /*20980*/  IMAD.MOV.U32 R13, RZ, RZ, R8 ;  /* 0x000000ffff0d7224 */ /* 0x000fe200078e0008 */
[----:B------:R-:W-:-:S07]  /*20990*/  MOV R3, R14 ;  /* 0x0000000e00037202 */ /* 0x000fce0000000f00 */
[----:B------:R-:W-:Y:S05]  /*209a0*/  WARPSYNC.COLLECTIVE R15, `(.L_x_9781) ;  /* 0x000000000f087348 */ /* 0x000fea0003c00000 */
[----:B------:R0:W1:Y:S02]  /*209b0*/  SHFL.IDX P6, R14, R13, R12, R11 ;  /* 0x0000000c0d0e7389 */ /* 0x00006400000c000b */
[----:B01----:R-:W-:Y:S01]  /*209c0*/  ENDCOLLECTIVE ;  /* 0x000000000000791b */ /* 0x003fe20003800000 */
.L_x_9781:
[----:B------:R-:W-:Y:S02]  /*209d0*/  IMAD.MOV.U32 R13, RZ, RZ, R7 ;  /* 0x000000ffff0d7224 */ /* 0x000fe400078e0007 */
[----:B------:R-:W-:-:S07]  /*209e0*/  IMAD.MOV.U32 R4, RZ, RZ, R14 ;  /* 0x000000ffff047224 */ /* 0x000fce00078e000e */
[----:B------:R-:W-:Y:S05]  /*209f0*/  WARPSYNC.COLLECTIVE R15, `(.L_x_9782) ;  /* 0x000000000f087348 */ /* 0x000fea0003c00000 */
[----:B------:R0:W1:Y:S02]  /*20a00*/  SHFL.IDX P6, R14, R13, R12, R11 ;  /* 0x0000000c0d0e7389 */ /* 0x00006400000c000b */
[----:B01----:R-:W-:Y:S01]  /*20a10*/  ENDCOLLECTIVE ;  /* 0x000000000000791b */ /* 0x003fe20003800000 */
.L_x_9782:
[----:B------:R-:W-:Y:S05]  /*20a20*/  BRA `(.L_x_9783) ;  /* 0xfffffe84004c7947 */ /* 0x000fea000383ffff */
.L_x_9518:
[----:B------:R-:W-:Y:S01]  /*20a30*/  BSSY B1, `(.L_x_9784) ;  /* 0x0000008000017945 */ /* 0x000fe20003800000 */
[----:B0-----:R-:W-:Y:S01]  /*20a40*/  MOV R13, R6 ;  /* 0x00000006000d7202 */ /* 0x001fe20000000f00 */
[----:B------:R-:W-:Y:S02]  /*20a50*/  IMAD.MOV.U32 R12, RZ, RZ, 0x1 ;  /* 0x00000001ff0c7424 */ /* 0x000fe400078e00ff */
[----:B------:R-:W-:Y:S02]  /*20a60*/  IMAD.MOV.U32 R11, RZ, RZ, 0x181f ;  /* 0x0000181fff0b7424 */ /* 0x000fe400078e00ff */
[----:B------:R-:W-:-:S07]  /*20a70*/  IMAD.MOV.U32 R15, RZ, RZ, -0x1 ;  /* 0xffffffffff0f7424 */ /* 0x000fce00078e00ff */
[----:B-1----:R-:W-:Y:S05]  /*20a80*/  WARPSYNC.COLLECTIVE R15, `(.L_x_9785) ;  /* 0x000000000f087348 */ /* 0x002fea0003c00000 */
[----:B------:R0:W2:Y:S02]  /*20a90*/  SHFL.IDX P6, R14, R13, R12, R11 ;  /* 0x0000000c0d0e7389 */ /* 0x0000a400000c000b */
[----:B012---:R-:W-:Y:S01]  /*20aa0*/  ENDCOLLECTIVE ;  /* 0x000000000000791b */ /* 0x007fe20003800000 */
.L_x_9785:
[----:B------:R-:W-:Y:S05]  /*20ab0*/  BSYNC B1 ;  /* 0x0000000000017941 */ /* 0x000fea0003800000 */
.L_x_9784:
        /* <DEDUP_REMOVED lines=8> */
.L_x_9786:
[----:B------:R-:W-:Y:S02]  /*20b40*/  IMAD.MOV.U32 R13, RZ, RZ, R8 ;  /* 0x000000ffff0d7224 */ /* 0x000fe400078e0008 */
[----:B------:R-:W-:-:S07]  /*20b50*/  IMAD.MOV.U32 R3, RZ, RZ, R14 ;  /* 0x000000ffff037224 */ /* 0x000fce00078e000e */
[----:B------:R-:W-:Y:S05]  /*20b60*/  WARPSYNC.COLLECTIVE R15, `(.L_x_9787) ;  /* 0x000000000f087348 */ /* 0x000fea0003c00000 */
[----:B------:R0:W1:Y:S02]  /*20b70*/  SHFL.IDX P6, R14, R13, R12, R11 ;  /* 0x0000000c0d0e7389 */ /* 0x00006400000c000b */
[----:B01----:R-:W-:Y:S01]  /*20b80*/  ENDCOLLECTIVE ;  /* 0x000000000000791b */ /* 0x003fe20003800000 */
.L_x_9787:
[----:B------:R-:W-:Y:S01]  /*20b90*/  MOV R13, R7 ;  /* 0x00000007000d7202 */ /* 0x000fe20000000f00 */
[----:B------:R-:W-:-:S07]  /*20ba0*/  IMAD.MOV.U32 R4, RZ, RZ, R14 ;  /* 0x000000ffff047224 */ /* 0x000fce00078e000e */
[----:B------:R-:W-:Y:S05]  /*20bb0*/  WARPSYNC.COLLECTIVE R15, `(.L_x_9788) ;  /* 0x000000000f087348 */ /* 0x000fea0003c00000 */
[----:B------:R0:W1:Y:S02]  /*20bc0*/  SHFL.IDX P6, R14, R13, R12, R11 ;  /* 0x0000000c0d0e7389 */ /* 0x00006400000c000b */
[----:B01----:R-:W-:Y:S01]  /*20bd0*/  ENDCOLLECTIVE ;  /* 0x000000000000791b */ /* 0x003fe20003800000 */
.L_x_9788:
[----:B------:R-:W-:Y:S05]  /*20be0*/  BRA `(.L_x_9789) ;  /* 0xfffffe8400b87947 */ /* 0x000fea000383ffff */
.L_x_9521:
        /* <DEDUP_REMOVED lines=8> */
.L_x_9791:
[----:B------:R-:W-:Y:S05]  /*20c70*/  BSYNC B1 ;  /* 0x0000000000017941 */ /* 0x000fea0003800000 */
.L_x_9790:
        /* <DEDUP_REMOVED lines=8> */
.L_x_9792:
[----:B------:R-:W-:Y:S02]  /*20d00*/  IMAD.MOV.U32 R13, RZ, RZ, R8 ;  /* 0x000000ffff0d7224 */ /* 0x000fe400078e0008 */
[----:B------:R-:W-:-:S07]  /*20d10*/  IMAD.MOV.U32 R3, RZ, RZ, R14 ;  /* 0x000000ffff037224 */ /* 0x000fce00078e000e */
[----:B------:R-:W-:Y:S05]  /*20d20*/  WARPSYNC.COLLECTIVE R15, `(.L_x_9793) ;  /* 0x000000000f087348 */ /* 0x000fea0003c00000 */
[----:B------:R0:W1:Y:S02]  /*20d30*/  SHFL.IDX P6, R14, R13, R12, R11 ;  /* 0x0000000c0d0e7389 */ /* 0x00006400000c000b */
[----:B01----:R-:W-:Y:S01]  /*20d40*/  ENDCOLLECTIVE ;  /* 0x000000000000791b */ /* 0x003fe20003800000 */
.L_x_9793:
[----:B------:R-:W-:Y:S01]  /*20d50*/  IMAD.MOV.U32 R13, RZ, RZ, R7 ;  /* 0x000000ffff0d7224 */ /* 0x000fe200078e0007 */
[----:B------:R-:W-:-:S07]  /*20d60*/  MOV R4, R14 ;  /* 0x0000000e00047202 */ /* 0x000fce0000000f00 */
[----:B------:R-:W-:Y:S05]  /*20d70*/  WARPSYNC.COLLECTIVE R15, `(.L_x_9794) ;  /* 0x000000000f087348 */ /* 0x000fea0003c00000 */
[----:B------:R0:W1:Y:S02]  /*20d80*/  SHFL.IDX P6, R14, R13, R12, R11 ;  /* 0x0000000c0d0e7389 */ /* 0x00006400000c000b */
[----:B01----:R-:W-:Y:S01]  /*20d90*/  ENDCOLLECTIVE ;  /* 0x000000000000791b */ /* 0x003fe20003800000 */
.L_x_9794:
[----:B------:R-:W-:Y:S05]  /*20da0*/  BRA `(.L_x_9795) ;  /* 0xfffffe8800147947 */ /* 0x000fea000383ffff */
.L_x_9524:
[----:B------:R-:W-:Y:S01]  /*20db0*/  BSSY B1, `(.L_x_9796) ;  /* 0x0000008000017945 */ /* 0x000fe20003800000 */
[----:B------:R-:W-:Y:S01]  /*20dc0*/  IMAD.MOV.U32 R13, RZ, RZ, R6 ;  /* 0x000000ffff0d7224 */ /* 0x000fe200078e0006 */
[----:B------:R-:W-:Y:S01]  /*20dd0*/  MOV R11, 0x181f ;  /* 0x0000181f000b7802 */ /* 0x000fe20000000f00 */
[----:B------:R-:W-:Y:S02]  /*20de0*/  IMAD.MOV.U32 R12, RZ, RZ, 0x3 ;  /* 0x00000003ff0c7424 */ /* 0x000fe400078e00ff */
[----:B------:R-:W-:-:S07]  /*20df0*/  IMAD.MOV.U32 R15, RZ, RZ, -0x1 ;  /* 0xffffffffff0f7424 */ /* 0x000fce00078e00ff */
[----:B--2---:R-:W-:Y:S05]  /*20e00*/  WARPSYNC.COLLECTIVE R15, `(.L_x_9797) ;  /* 0x000000000f087348 */ /* 0x004fea0003c00000 */
[----:B------:R0:W1:Y:S02]  /*20e10*/  SHFL.IDX P6, R14, R13, R12, R11 ;  /* 0x0000000c0d0e7389 */ /* 0x00006400000c000b */
[----:B012---:R-:W-:Y:S01]  /*20e20*/  ENDCOLLECTIVE ;  /* 0x000000000000791b */ /* 0x007fe20003800000 */
.L_x_9797:
[----:B------:R-:W-:Y:S05]  /*20e30*/  BSYNC B1 ;  /* 0x0000000000017941 */ /* 0x000fea0003800000 */
.L_x_9796:
        /* <DEDUP_REMOVED lines=8> */
.L_x_9798:
[----:B------:R-:W-:Y:S01]  /*20ec0*/  MOV R13, R8 ;  /* 0x00000008000d7202 */ /* 0x000fe20000000f00 */
[----:B------:R-:W-:-:S07]  /*20ed0*/  IMAD.MOV.U32 R3, RZ, RZ, R14 ;  /* 0x000000ffff037224 */ /* 0x000fce00078e000e */
[----:B------:R-:W-:Y:S05]  /*20ee0*/  WARPSYNC.COLLECTIVE R15, `(.L_x_9799) ;  /* 0x000000000f087348 */ /* 0x000fea0003c00000 */
[----:B------:R0:W1:Y:S02]  /*20ef0*/  SHFL.IDX P6, R14, R13, R12, R11 ;  /* 0x0000000c0d0e7389 */ /* 0x00006400000c000b */
[----:B01----:R-:W-:Y:S01]  /*20f00*/  ENDCOLLECTIVE ;  /* 0x000000000000791b */ /* 0x003fe20003800000 */
.L_x_9799:
[----:B------:R-:W-:Y:S02]  /*20f10*/  IMAD.MOV.U32 R13, RZ, RZ, R7 ;  /* 0x000000ffff0d7224 */ /* 0x000fe400078e0007 */
[----:B------:R-:W-:-:S07]  /*20f20*/  IMAD.MOV.U32 R4, RZ, RZ, R14 ;  /* 0x000000ffff047224 */ /* 0x000fce00078e000e */
[----:B------:R-:W-:Y:S05]  /*20f30*/  WARPSYNC.COLLECTIVE R15, `(.L_x_9800) ;  /* 0x000000000f087348 */ /* 0x000fea0003c00000 */
[----:B------:R0:W1:Y:S02]  /*20f40*/  SHFL.IDX P6, R14, R13, R12, R11 ;  /* 0x0000000c0d0e7389 */ /* 0x00006400000c000b */
[----:B01----:R-:W-:Y:S01]  /*20f50*/  ENDCOLLECTIVE ;  /* 0x000000000000791b */ /* 0x003fe20003800000 */
.L_x_9800:
[----:B------:R-:W-:Y:S05]  /*20f60*/  BRA `(.L_x_9801) ;  /* 0xfffffe8800707947 */ /* 0x000fea000383ffff */
.L_x_9528:
[----:B0-----:R0:W1:Y:S02]  /*20f70*/  SYNCS.PHASECHK.TRANS64.TRYWAIT P0, [R2+URZ+0x28800], R5 ;  /* 0x02880005020075a7 */ /* 0x001064000800017f */
[----:B-1----:R-:W-:Y:S05]  /*20f80*/  @!P0 NANOSLEEP.SYNCS 0x989680 ;  /* 0x009896800000895d */ /* 0x002fea0003900000 */
[----:B------:R-:W1:Y:S02]  /*20f90*/  @!P0 SYNCS.PHASECHK.TRANS64 P0, [R2+URZ+0x28800], R5 ;  /* 0x02880005020085a7 */ /* 0x000e64000800007f */
[----:B-1----:R-:W-:Y:S05]  /*20fa0*/  @!P0 BRA `(.L_x_9528) ;  /* 0xfffffffc00f08947 */ /* 0x002fea000383ffff */
[----:B------:R-:W-:Y:S05]  /*20fb0*/  BRA `(.L_x_9802) ;  /* 0xfffffe8c00287947 */ /* 0x000fea000383ffff */
.L_x_9544:
[----:B------:R-:W1:Y:S01]  /*20fc0*/  LDC R45, c[0x0][0x3f4] ;  /* 0x0000fd00ff2d7b82 */ /* 0x000e620000000800 */
        /* <DEDUP_REMOVED lines=8> */
.L_x_9804:
[----:B------:R-:W-:Y:S05]  /*21050*/  BSYNC B1 ;  /* 0x0000000000017941 */ /* 0x000fea0003800000 */
.L_x_9803:
        /* <DEDUP_REMOVED lines=10> */
.L_x_9805:
[----:B------:R-:W-:Y:S01]  /*21100*/  ISETP.GE.OR P1, PT, R55, R0, P0 ;  /* 0x000000003700720c */ /* 0x000fe20000726670 */
[----:B------:R-:W-:-:S12]  /*21110*/  IMAD.MOV.U32 R13, RZ, RZ, R33 ;  /* 0x000000ffff0d7224 */ /* 0x000fd800078e0021 */
[C---:B------:R-:W-:Y:S02]  /*21120*/  @!P1 SHF.L.U32 R7, R16.reuse, 0x1, RZ ;  /* 0x0000000110079819 */ /* 0x040fe400000006ff */
[----:B------:R-:W-:Y:S02]  /*21130*/  @!P1 SHF.L.U64.HI R6, R16, 0x1, R17 ;  /* 0x0000000110069819 */ /* 0x000fe40000010211 */
[----:B------:R-:W-:-:S07]  /*21140*/  MOV R4, R14 ;  /* 0x0000000e00047202 */ /* 0x000fce0000000f00 */
[----:B------:R-:W-:Y:S05]  /*21150*/  WARPSYNC.COLLECTIVE R15, `(.L_x_9806) ;  /* 0x000000000f087348 */ /* 0x000fea0003c00000 */
[----:B------:R0:W1:Y:S02]  /*21160*/  SHFL.IDX P6, R14, R13, R12, R11 ;  /* 0x0000000c0d0e7389 */ /* 0x00006400000c000b */
[----:B01----:R-:W-:Y:S01]  /*21170*/  ENDCOLLECTIVE ;  /* 0x000000000000791b */ /* 0x003fe20003800000 */
.L_x_9806:
[----:B------:R-:W-:-:S05]  /*21180*/  @!P1 IADD3 R4, P2, R4, R7, RZ ;  /* 0x0000000704049210 */ /* 0x000fca0007f5e0ff */
[----:B------:R-:W-:Y:S02]  /*21190*/  @!P1 IMAD.X R3, R3, 0x1, R6, P2 ;  /* 0x0000000103039824 */ /* 0x000fe400010e0606 */
[----:B------:R-:W-:Y:S02]  /*211a0*/  @!P1 IMAD.MOV.U32 R24, RZ, RZ, R4 ;  /* 0x000000ffff189224 */ /* 0x000fe400078e0004 */
[----:B------:R-:W-:Y:S02]  /*211b0*/  @!P1 IMAD.MOV.U32 R25, RZ, RZ, R3 ;  /* 0x000000ffff199224 */ /* 0x000fe400078e0003 */
[----:B------:R-:W-:-:S04]  /*211c0*/  IMAD.MOV.U32 R13, RZ, RZ, R34 ;  /* 0x000000ffff0d7224 */ /* 0x000fc800078e0022 */
[----:B------:R-:W5:Y:S01]  /*211d0*/  @!P1 LD.E.128 R24, desc[UR40][R24.64] ;  /* 0x0000002818189980 */ /* 0x000f62000c101d00 */
[----:B------:R-:W-:-:S07]  /*211e0*/  IMAD.MOV.U32 R5, RZ, RZ, R14 ;  /* 0x000000ffff057224 */ /* 0x000fce00078e000e */
[----:B-----5:R-:W-:Y:S05]  /*211f0*/  WARPSYNC.COLLECTIVE R15, `(.L_x_9807) ;  /* 0x000000000f087348 */ /* 0x020fea0003c00000 */
[----:B------:R0:W1:Y:S02]  /*21200*/  SHFL.IDX P6, R14, R13, R12, R11 ;  /* 0x0000000c0d0e7389 */ /* 0x00006400000c000b */
[----:B01---5:R-:W-:Y:S01]  /*21210*/  ENDCOLLECTIVE ;  /* 0x000000000000791b */ /* 0x023fe20003800000 */
.L_x_9807:
[----:B------:R-:W-:-:S04]  /*21220*/  @!P1 IADD3 R14, P2, R14, R7, RZ ;  /* 0x000000070e0e9210 */ /* 0x000fc80007f5e0ff */
[----:B------:R-:W-:Y:S01]  /*21230*/  @!P1 IADD3.X R5, R5, R6, RZ, P2, !PT ;  /* 0x0000000605059210 */ /* 0x000fe200017fe4ff */
[----:B------:R-:W-:-:S06]  /*21240*/  @!P1 IMAD.MOV.U32 R4, RZ, RZ, R14 ;  /* 0x000000ffff049224 */ /* 0x000fcc00078e000e */
[----:B------:R-:W5:Y:S01]  /*21250*/  @!P1 LD.E.128 R4, desc[UR40][R4.64] ;  /* 0x0000002804049980 */ /* 0x000f62000c101d00 */
[----:B------:R-:W-:Y:S01]  /*21260*/  MOV R13, R35 ;  /* 0x00000023000d7202 */ /* 0x000fe20000000f00 */
[----:B------:R-:W-:-:S07]  /*21270*/  IMAD.MOV.U32 R12, RZ, RZ, 0x1 ;  /* 0x00000001ff0c7424 */ /* 0x000fce00078e00ff */
[----:B-----5:R-:W-:Y:S05]  /*21280*/  WARPSYNC.COLLECTIVE R15, `(.L_x_9808) ;  /* 0x000000000f087348 */ /* 0x020fea0003c00000 */
[----:B------:R0:W1:Y:S02]  /*21290*/  SHFL.IDX P6, R14, R13, R12, R11 ;  /* 0x0000000c0d0e7389 */ /* 0x00006400000c000b */
[----:B01---5:R-:W-:Y:S01]  /*212a0*/  ENDCOLLECTIVE ;  /* 0x000000000000791b */ /* 0x023fe20003800000 */
.L_x_9808:
[----:B------:R-:W-:Y:S01]  /*212b0*/  CS2R R46, SRZ ;  /* 0x00000000002e7805 */ /* 0x000fe2000001ff00 */
[----:B------:R-:W-:Y:S01]  /*212c0*/  IMAD.MOV.U32 R13, RZ, RZ, R32 ;  /* 0x000000ffff0d7224 */ /* 0x000fe200078e0020 */
[----:B------:R-:W-:Y:S02]  /*212d0*/  CS2R R48, SRZ ;  /* 0x0000000000307805 */ /* 0x000fe4000001ff00 */
[----:B------:R-:W-:Y:S02]  /*212e0*/  CS2R R20, SRZ ;  /* 0x0000000000147805 */ /* 0x000fe4000001ff00 */
[----:B------:R-:W-:Y:S01]  /*212f0*/  CS2R R36, SRZ ;  /* 0x0000000000247805 */ /* 0x000fe2000001ff00 */
[----:B------:R-:W-:-:S05]  /*21300*/  @!P1 IMAD.MOV.U32 R46, RZ, RZ, R24 ;  /* 0x000000ffff2e9224 */ /* 0x000fca00078e0018 */
[----:B------:R-:W-:-:S04]  /*21310*/  MOV R3, R46 ;  /* 0x0000002e00037202 */ /* 0x000fc80000000f00 */
[----:B------:R-:W-:Y:S01]  /*21320*/  PRMT R64, R3, 0x7610, R64 ;  /* 0x0000761003407816 */ /* 0x000fe20000000040 */
[----:B------:R-:W-:-:S07]  /*21330*/  IMAD.MOV.U32 R3, RZ, RZ, R14 ;  /* 0x000000ffff037224 */ /* 0x000fce00078e000e */
[----:B------:R-:W-:Y:S05]  /*21340*/  WARPSYNC.COLLECTIVE R15, `(.L_x_9809) ;  /* 0x000000000f087348 */ /* 0x000fea0003c00000 */
[----:B------:R0:W1:Y:S02]  /*21350*/  SHFL.IDX P6, R14, R13, R12, R11 ;  /* 0x0000000c0d0e7389 */ /* 0x00006400000c000b */
[----:B01----:R-:W-:Y:S01]  /*21360*/  ENDCOLLECTIVE ;  /* 0x000000000000791b */ /* 0x003fe20003800000 */
.L_x_9809:
[----:B------:R-:W-:-:S04]  /*21370*/  @!P1 IMAD.MOV.U32 R47, RZ, RZ, R25 ;  /* 0x000000ffff2f9224 */ /* 0x000fc800078e0019 */
[----:B------:R-:W-:-:S05]  /*21380*/  IMAD.MOV.U32 R8, RZ, RZ, R47 ;  /* 0x000000ffff087224 */ /* 0x000fca00078e002f */
[----:B------:R-:W-:Y:S01]  /*21390*/  PRMT R66, R8, 0x7610, R66 ;  /* 0x0000761008427816 */ /* 0x000fe20000000042 */
[----:B------:R-:W-:Y:S01]  /*213a0*/  IMAD.MOV.U32 R13, RZ, RZ, R33 ;  /* 0x000000ffff0d7224 */ /* 0x000fe200078e0021 */
[----:B------:R-:W-:-:S07]  /*213b0*/  MOV R8, R14 ;  /* 0x0000000e00087202 */ /* 0x000fce0000000f00 */
[----:B------:R-:W-:Y:S05]  /*213c0*/  WARPSYNC.COLLECTIVE R15, `(.L_x_9810) ;  /* 0x000000000f087348 */ /* 0x000fea0003c00000 */
[----:B------:R0:W1:Y:S02]  /*213d0*/  SHFL.IDX P6, R14, R13, R12, R11 ;  /* 0x0000000c0d0e7389 */ /* 0x00006400000c000b */
[----:B01----:R-:W-:Y:S01]  /*213e0*/  ENDCOLLECTIVE ;  /* 0x000000000000791b */ /* 0x003fe20003800000 */
.L_x_9810:
[----:B------:R-:W-:Y:S02]  /*213f0*/  IMAD.MOV.U32 R13, RZ, RZ, R34 ;  /* 0x000000ffff0d7224 */ /* 0x000fe400078e0022 */
[----:B------:R-:W-:-:S07]  /*21400*/  IMAD.MOV.U32 R9, RZ, RZ, R14 ;  /* 0x000000ffff097224 */ /* 0x000fce00078e000e */
[----:B------:R-:W-:Y:S05]  /*21410*/  WARPSYNC.COLLECTIVE R15, `(.L_x_9811) ;  /* 0x000000000f087348 */ /* 0x000fea0003c00000 */
[----:B------:R0:W1:Y:S02]  /*21420*/  SHFL.IDX P6, R14, R13, R12, R11 ;  /* 0x0000000c0d0e7389 */ /* 0x00006400000c000b */
[----:B01----:R-:W-:Y:S01]  /*21430*/  ENDCOLLECTIVE ;  /* 0x000000000000791b */ /* 0x003fe20003800000 */
.L_x_9811:
[----:B------:R-:W-:Y:S02]  /*21440*/  @!P1 IMAD.MOV.U32 R48, RZ, RZ, R26 ;  /* 0x000000ffff309224 */ /* 0x000fe400078e001a */
[----:B------:R-:W-:Y:S01]  /*21450*/  @!P1 IMAD.MOV.U32 R49, RZ, RZ, R27 ;  /* 0x000000ffff319224 */ /* 0x000fe200078e001b */
[----:B------:R-:W-:Y:S01]  /*21460*/  @!P1 MOV R36, R6 ;  /* 0x0000000600249202 */ /* 0x000fe20000000f00 */
        /* <DEDUP_REMOVED lines=15> */
.L_x_9547:
[----:B------:R-:W-:Y:S01]  /*21560*/  BSSY B1, `(.L_x_9813) ;  /* 0x0000008000017945 */ /* 0x000fe20003800000 */
[----:B------:R-:W-:Y:S01]  /*21570*/  IMAD.MOV.U32 R13, RZ, RZ, R35 ;  /* 0x000000ffff0d7224 */ /* 0x000fe200078e0023 */
[----:B------:R-:W-:Y:S01]  /*21580*/  MOV R11, 0x181f ;  /* 0x0000181f000b7802 */ /* 0x000fe20000000f00 */
[----:B------:R-:W-:Y:S02]  /*21590*/  IMAD.MOV.U32 R12, RZ, RZ, 0x2 ;  /* 0x00000002ff0c7424 */ /* 0x000fe400078e00ff */
[----:B0-----:R-:W-:-:S07]  /*215a0*/  IMAD.MOV.U32 R15, RZ, RZ, -0x1 ;  /* 0xffffffffff0f7424 */ /* 0x001fce00078e00ff */
[----:B------:R-:W-:Y:S05]  /*215b0*/  WARPSYNC.COLLECTIVE R15, `(.L_x_9814) ;  /* 0x000000000f087348 */ /* 0x000fea0003c00000 */
[----:B------:R0:W1:Y:S02]  /*215c0*/  SHFL.IDX P6, R14, R13, R12, R11 ;  /* 0x0000000c0d0e7389 */ /* 0x00006400000c000b */
[----:B01----:R-:W-:Y:S01]  /*215d0*/  ENDCOLLECTIVE ;  /* 0x000000000000791b */ /* 0x003fe20003800000 */
.L_x_9814:
[----:B------:R-:W-:Y:S05]  /*215e0*/  BSYNC B1 ;  /* 0x0000000000017941 */ /* 0x000fea0003800000 */
.L_x_9813:
[----:B------:R-:W-:Y:S01]  /*215f0*/  IMAD.MOV.U32 R13, RZ, RZ, R32 ;  /* 0x000000ffff0d7224 */ /* 0x000fe200078e0020 */
[----:B------:R-:W-:Y:S01]  /*21600*/  MOV R12, 0x2 ;  /* 0x00000002000c7802 */ /* 0x000fe20000000f00 */
[----:B------:R-:W-:Y:S01]  /*21610*/  IMAD.MOV.U32 R11, RZ, RZ, 0x181f ;  /* 0x0000181fff0b7424 */ /* 0x000fe200078e00ff */
[----:B------:R-:W-:Y:S01]  /*21620*/  IADD3 R9, R55, 0x40, RZ ;  /* 0x0000004037097810 */ /* 0x000fe20007ffe0ff */
[----:B------:R-:W-:Y:S02]  /*21630*/  IMAD.MOV.U32 R15, RZ, RZ, -0x1 ;  /* 0xffffffffff0f7424 */ /* 0x000fe400078e00ff */
[----:B------:R-:W-:Y:S01]  /*21640*/  IMAD.MOV.U32 R3, RZ, RZ, R14 ;  /* 0x000000ffff037224 */ /* 0x000fe200078e000e */
[----:B------:R-:W-:-:S13]  /*21650*/  ISETP.GE.OR P1, PT, R9, R0, P0 ;  /* 0x000000000900720c */ /* 0x000fda0000726670 */
[----:B------:R-:W-:Y:S05]  /*21660*/  WARPSYNC.COLLECTIVE R15, `(.L_x_9815) ;  /* 0x000000000f087348 */ /* 0x000fea0003c00000 */
[----:B------:R0:W1:Y:S02]  /*21670*/  SHFL.IDX P6, R14, R13, R12, R11 ;  /* 0x0000000c0d0e7389 */ /* 0x00006400000c000b */
[----:B01----:R-:W-:Y:S01]  /*21680*/  ENDCOLLECTIVE ;  /* 0x000000000000791b */ /* 0x003fe20003800000 */
.L_x_9815:
[C---:B------:R-:W-:Y:S02]  /*21690*/  @!P1 SHF.L.U32 R31, R16.reuse, 0x1, RZ ;  /* 0x00000001101f9819 */ /* 0x040fe400000006ff */
[----:B------:R-:W-:Y:S01]  /*216a0*/  @!P1 SHF.L.U64.HI R29, R16, 0x1, R17 ;  /* 0x00000001101d9819 */ /* 0x000fe20000010211 */
[----:B------:R-:W-:Y:S02]  /*216b0*/  IMAD.MOV.U32 R13, RZ, RZ, R33 ;  /* 0x000000ffff0d7224 */ /* 0x000fe400078e0021 */
[----:B------:R-:W-:-:S07]  /*216c0*/  IMAD.MOV.U32 R8, RZ, RZ, R14 ;  /* 0x000000ffff087224 */ /* 0x000fce00078e000e */
[----:B------:R-:W-:Y:S05]  /*216d0*/  WARPSYNC.COLLECTIVE R15, `(.L_x_9816) ;  /* 0x000000000f087348 */ /* 0x000fea0003c00000 */
[----:B------:R0:W1:Y:S02]  /*216e0*/  SHFL.IDX P6, R14, R13, R12, R11 ;  /* 0x0000000c0d0e7389 */ /* 0x00006400000c000b */
[----:B01----:R-:W-:Y:S01]  /*216f0*/  ENDCOLLECTIVE ;  /* 0x000000000000791b */ /* 0x003fe20003800000 */
.L_x_9816:
[----:B------:R-:W-:-:S05]  /*21700*/  @!P1 IADD3 R8, P2, R8, R31, RZ ;  /* 0x0000001f08089210 */ /* 0x000fca0007f5e0ff */
[----:B------:R-:W-:Y:S02]  /*21710*/  @!P1 IMAD.X R9, R3, 0x1, R29, P2 ;  /* 0x0000000103099824 */ /* 0x000fe400010e061d */
[----:B------:R-:W-:Y:S02]  /*21720*/  IMAD.MOV.U32 R13, RZ, RZ, R34 ;  /* 0x000000ffff0d7224 */ /* 0x000fe400078e0022 */
[----:B------:R-:W-:-:S07]  /*21730*/  IMAD.MOV.U32 R28, RZ, RZ, R14 ;  /* 0x000000ffff1c7224 */ /* 0x000fce00078e000e */
[----:B------:R-:W-:Y:S05]  /*21740*/  WARPSYNC.COLLECTIVE R15, `(.L_x_9817) ;  /* 0x000000000f087348 */ /* 0x000fea0003c00000 */
[----:B------:R0:W1:Y:S02]  /*21750*/  SHFL.IDX P6, R14, R13, R12, R11 ;  /* 0x0000000c0d0e7389 */ /* 0x00006400000c000b */
[----:B01----:R-:W-:Y:S01]  /*21760*/  ENDCOLLECTIVE ;  /* 0x000000000000791b */ /* 0x003fe20003800000 */
.L_x_9817:
        /* <DEDUP_REMOVED lines=12> */
[----:B------:R-:W-:Y:S01]  /*21830*/  @!P1 IMAD.MOV.U32 R51, RZ, RZ, R9 ;  /* 0x000000ffff339224 */ /* 0x000fe200078e0009 */
[----:B------:R-:W-:Y:S01]  /*21840*/  @!P1 MOV R52, R10 ;  /* 0x0000000a00349202 */ /* 0x000fe20000000f00 */
[----:B------:R-:W-:Y:S01]  /*21850*/  @!P1 IMAD.MOV.U32 R53, RZ, RZ, R11 ;  /* 0x000000ffff359224 */ /* 0x000fe200078e000b */
[----:B------:R-:W-:Y:S01]  /*21860*/  MOV R11, 0x181f ;  /* 0x0000181f000b7802 */ /* 0x000fe20000000f00 */
[----:B------:R-:W-:-:S02]  /*21870*/  IMAD.MOV.U32 R3, RZ, RZ, R50 ;  /* 0x000000ffff037224 */ /* 0x000fc400078e0032 */
[----:B------:R-:W-:Y:S02]  /*21880*/  IMAD.MOV.U32 R12, RZ, RZ, R51 ;  /* 0x000000ffff0c7224 */ /* 0x000fe400078e0033 */
[----:B------:R-:W-:Y:S02]  /*21890*/  IMAD.MOV.U32 R8, RZ, RZ, R52 ;  /* 0x000000ffff087224 */ /* 0x000fe400078e0034 */
[----:B------:R-:W-:Y:S01]  /*218a0*/  IMAD.MOV.U32 R9, RZ, RZ, R53 ;  /* 0x000000ffff097224 */ /* 0x000fe200078e0035 */
[----:B------:R-:W-:Y:S01]  /*218b0*/  PRMT R59, R3, 0x5410, R12 ;  /* 0x00005410033b7816 */ /* 0x000fe2000000000c */
[----:B------:R-:W-:-:S03]  /*218c0*/  IMAD.MOV.U32 R12, RZ, RZ, 0x3 ;  /* 0x00000003ff0c7424 */ /* 0x000fc600078e00ff */
[----:B------:R-:W-:-:S07]  /*218d0*/  PRMT R44, R8, 0x5410, R9 ;  /* 0x00005410082c7816 */ /* 0x000fce0000000009 */
[----:B-----5:R-:W-:Y:S05]  /*218e0*/  WARPSYNC.COLLECTIVE R15, `(.L_x_9818) ;  /* 0x000000000f087348 */ /* 0x020fea0003c00000 */
[----:B------:R0:W1:Y:S02]  /*218f0*/  SHFL.IDX P6, R14, R13, R12, R11 ;  /* 0x0000000c0d0e7389 */ /* 0x00006400000c000b */
[----:B01---5:R-:W-:Y:S01]  /*21900*/  ENDCOLLECTIVE ;  /* 0x000000000000791b */ /* 0x023fe20003800000 */
.L_x_9818:
[----:B------:R-:W-:Y:S01]  /*21910*/  @!P1 IMAD.MOV.U32 R38, RZ, RZ, R28 ;  /* 0x000000ffff269224 */ /* 0x000fe200078e001c */
[----:B------:R-:W-:Y:S01]  /*21920*/  @!P1 MOV R39, R29 ;  /* 0x0000001d00279202 */ /* 0x000fe20000000f00 */
[----:B------:R-:W-:Y:S02]  /*21930*/  @!P1 IMAD.MOV.U32 R40, RZ, RZ, R30 ;  /* 0x000000ffff289224 */ /* 0x000fe400078e001e */
[----:B------:R-:W-:Y:S01]  /*21940*/  @!P1 IMAD.MOV.U32 R41, RZ, RZ, R31 ;  /* 0x000000ffff299224 */ /* 0x000fe200078e001f */
[----:B------:R-:W-:Y:S01]  /*21950*/  MOV R9, R39 ;  /* 0x0000002700097202 */ /* 0x000fe20000000f00 */
[----:B------:R-:W-:Y:S02]  /*21960*/  IMAD.MOV.U32 R8, RZ, RZ, R38 ;  /* 0x000000ffff087224 */ /* 0x000fe400078e0026 */
[----:B------:R-:W-:Y:S02]  /*21970*/  IMAD.MOV.U32 R13, RZ, RZ, R32 ;  /* 0x000000ffff0d7224 */ /* 0x000fe400078e0020 */
[----:B------:R-:W-:Y:S01]  /*21980*/  IMAD.MOV.U32 R10, RZ, RZ, R40 ;  /* 0x000000ffff0a7224 */ /* 0x000fe200078e0028 */
[----:B------:R-:W-:-:S02]  /*21990*/  PRMT R62, R8, 0x5410, R9 ;  /* 0x00005410083e7816 */ /* 0x000fc40000000009 */
[----:B------:R-:W-:Y:S01]  /*219a0*/  CS2R R8, SRZ ;  /* 0x0000000000087805 */ /* 0x000fe2000001ff00 */
[----:B------:R-:W-:-:S07]  /*219b0*/  IMAD.MOV.U32 R3, RZ, RZ, R14 ;  /* 0x000000ffff037224 */ /* 0x000fce00078e000e */
[----:B------:R-:W-:Y:S05]  /*219c0*/  WARPSYNC.COLLECTIVE R15, `(.L_x_9819) ;  /* 0x000000000f087348 */ /* 0x000fea0003c00000 */
[----:B------:R0:W1:Y:S02]  /*219d0*/  SHFL.IDX P6, R14, R13, R12, R11 ;  /* 0x0000000c0d0e7389 */ /* 0x00006400000c000b */
[----:B01----:R-:W-:Y:S01]  /*219e0*/  ENDCOLLECTIVE ;  /* 0x000000000000791b */ /* 0x003fe20003800000 */
.L_x_9819:
[----:B------:R-:W-:Y:S01]  /*219f0*/  IMAD.MOV.U32 R13, RZ, RZ, R33 ;  /* 0x000000ffff0d7224 */ /* 0x000fe200078e0021 */
[----:B------:R-:W-:-:S07]  /*21a00*/  MOV R32, R14 ;  /* 0x0000000e00207202 */ /* 0x000fce0000000f00 */
[----:B------:R-:W-:Y:S05]  /*21a10*/  WARPSYNC.COLLECTIVE R15, `(.L_x_9820) ;  /* 0x000000000f087348 */ /* 0x000fea0003c00000 */
[----:B------:R0:W1:Y:S02]  /*21a20*/  SHFL.IDX P6, R14, R13, R12, R11 ;  /* 0x0000000c0d0e7389 */ /* 0x00006400000c000b */
[----:B01----:R-:W-:Y:S01]  /*21a30*/  ENDCOLLECTIVE ;  /* 0x000000000000791b */ /* 0x003fe20003800000 */
.L_x_9820:
[----:B------:R-:W-:Y:S02]  /*21a40*/  IMAD.MOV.U32 R13, RZ, RZ, R34 ;  /* 0x000000ffff0d7224 */ /* 0x000fe400078e0022 */
[----:B------:R-:W-:-:S07]  /*21a50*/  IMAD.MOV.U32 R33, RZ, RZ, R14 ;  /* 0x000000ffff217224 */ /* 0x000fce00078e000e */
[----:B------:R-:W-:Y:S05]  /*21a60*/  WARPSYNC.COLLECTIVE R15, `(.L_x_9821) ;  /* 0x000000000f087348 */ /* 0x000fea0003c00000 */
[----:B------:R0:W1:Y:S02]  /*21a70*/  SHFL.IDX P6, R14, R13, R12, R11 ;  /* 0x0000000c0d0e7389 */ /* 0x00006400000c000b */
[----:B01----:R-:W-:Y:S01]  /*21a80*/  ENDCOLLECTIVE ;  /* 0x000000000000791b */ /* 0x003fe20003800000 */
.L_x_9821:
[----:B------:R-:W-:-:S05]  /*21a90*/  IMAD.MOV.U32 R11, RZ, RZ, R41 ;  /* 0x000000ffff0b7224 */ /* 0x000fca00078e0029 */
[----:B------:R-:W-:Y:S02]  /*21aa0*/  PRMT R63, R10, 0x5410, R11 ;  /* 0x000054100a3f7816 */ /* 0x000fe4000000000b */
[----:B------:R-:W-:Y:S01]  /*21ab0*/  MOV R34, R14 ;  /* 0x0000000e00227202 */ /* 0x000fe20000000f00 */
[----:B------:R-:W-:Y:S06]  /*21ac0*/  BRA `(.L_x_9822) ;  /* 0xfffffea000c07947 */ /* 0x000fec000383ffff */
.L_x_9551:
[----:B0-----:R0:W1:Y:S02]  /*21ad0*/  SYNCS.PHASECHK.TRANS64.TRYWAIT P4, [R2+URZ+0x28800], R29 ;  /* 0x0288001d020075a7 */ /* 0x001064000808017f */
[----:B-1----:R-:W-:Y:S05]  /*21ae0*/  @!P4 NANOSLEEP.SYNCS 0x989680 ;  /* 0x009896800000c95d */ /* 0x002fea0003900000 */
[----:B------:R-:W1:Y:S02]  /*21af0*/  @!P4 SYNCS.PHASECHK.TRANS64 P4, [R2+URZ+0x28800], R29 ;  /* 0x0288001d0200c5a7 */ /* 0x000e64000808007f */
[----:B-1----:R-:W-:Y:S05]  /*21b00*/  @!P4 BRA `(.L_x_9551) ;  /* 0xfffffffc00f0c947 */ /* 0x002fea000383ffff */
[----:B------:R-:W-:Y:S05]  /*21b10*/  BRA `(.L_x_9823) ;  /* 0xfffffea400587947 */ /* 0x000fea000383ffff */
.L_x_9561:
[----:B-1----:R1:W2:Y:S02]  /*21b20*/  SYNCS.PHASECHK.TRANS64.TRYWAIT P2, [R0+URZ+0x28830], R3 ;  /* 0x02883003000075a7 */ /* 0x0022a4000804017f */
[----:B--2---:R-:W-:Y:S05]  /*21b30*/  @!P2 NANOSLEEP.SYNCS 0x989680 ;  /* 0x009896800000a95d */ /* 0x004fea0003900000 */
[----:B------:R-:W2:Y:S02]  /*21b40*/  @!P2 SYNCS.PHASECHK.TRANS64 P2, [R0+URZ+0x28830], R3 ;  /* 0x028830030000a5a7 */ /* 0x000ea4000804007f */
[----:B--2---:R-:W-:Y:S05]  /*21b50*/  @!P2 BRA `(.L_x_9561) ;  /* 0xfffffffc00f0a947 */ /* 0x004fea000383ffff */
[----:B------:R-:W-:Y:S05]  /*21b60*/  BRA `(.L_x_9560) ;  /* 0xfffffebc00b47947 */ /* 0x000fea000383ffff */
.L_x_9567:
[----:B-1----:R1:W2:Y:S02]  /*21b70*/  SYNCS.PHASECHK.TRANS64.TRYWAIT P4, [R6+URZ+0x28830], R7 ;  /* 0x02883007060075a7 */ /* 0x0022a4000808017f */
[----:B--2---:R-:W-:Y:S05]  /*21b80*/  @!P4 NANOSLEEP.SYNCS 0x989680 ;  /* 0x009896800000c95d */ /* 0x004fea0003900000 */
[----:B------:R-:W2:Y:S02]  /*21b90*/  @!P4 SYNCS.PHASECHK.TRANS64 P4, [R6+URZ+0x28830], R7 ;  /* 0x028830070600c5a7 */ /* 0x000ea4000808007f */
[----:B--2---:R-:W-:Y:S05]  /*21ba0*/  @!P4 BRA `(.L_x_9567) ;  /* 0xfffffffc00f0c947 */ /* 0x004fea000383ffff */
[----:B------:R-:W-:Y:S05]  /*21bb0*/  BRA `(.L_x_9566) ;  /* 0xfffffeec00047947 */ /* 0x000fea000383ffff */
.L_x_9571:
[----:B-1----:R1:W2:Y:S02]  /*21bc0*/  SYNCS.PHASECHK.TRANS64.TRYWAIT P3, [R7+URZ+0x28850], R6 ;  /* 0x02885006070075a7 */ /* 0x0022a4000806017f */
[----:B--2---:R-:W-:Y:S05]  /*21bd0*/  @!P3 NANOSLEEP.SYNCS 0x989680 ;  /* 0x009896800000b95d */ /* 0x004fea0003900000 */
[----:B------:R-:W2:Y:S02]  /*21be0*/  @!P3 SYNCS.PHASECHK.TRANS64 P3, [R7+URZ+0x28850], R6 ;  /* 0x028850060700b5a7 */ /* 0x000ea4000806007f */
[----:B--2---:R-:W-:Y:S05]  /*21bf0*/  @!P3 BRA `(.L_x_9571) ;  /* 0xfffffffc00f0b947 */ /* 0x004fea000383ffff */
[----:B------:R-:W-:Y:S05]  /*21c00*/  BRA `(.L_x_9568) ;  /* 0xfffffef000147947 */ /* 0x000fea000383ffff */
.L_x_9578:
[----:B-1----:R1:W2:Y:S02]  /*21c10*/  SYNCS.PHASECHK.TRANS64.TRYWAIT P3, [R6+URZ+0x28830], R7 ;  /* 0x02883007060075a7 */ /* 0x0022a4000806017f */
[----:B--2---:R-:W-:Y:S05]  /*21c20*/  @!P3 NANOSLEEP.SYNCS 0x989680 ;  /* 0x009896800000b95d */ /* 0x004fea0003900000 */
[----:B------:R-:W2:Y:S02]  /*21c30*/  @!P3 SYNCS.PHASECHK.TRANS64 P3, [R6+URZ+0x28830], R7 ;  /* 0x028830070600b5a7 */ /* 0x000ea4000806007f */
[----:B--2---:R-:W-:Y:S05]  /*21c40*/  @!P3 BRA `(.L_x_9578) ;  /* 0xfffffffc00f0b947 */ /* 0x004fea000383ffff */
[----:B------:R-:W-:Y:S05]  /*21c50*/  BRA `(.L_x_9577) ;  /* 0xffffff1c00b47947 */ /* 0x000fea000383ffff */
.L_x_9582:
[----:B-1----:R1:W2:Y:S02]  /*21c60*/  SYNCS.PHASECHK.TRANS64.TRYWAIT P2, [R7+URZ+0x28850], R6 ;  /* 0x02885006070075a7 */ /* 0x0022a4000804017f */
[----:B--2---:R-:W-:Y:S05]  /*21c70*/  @!P2 NANOSLEEP.SYNCS 0x989680 ;  /* 0x009896800000a95d */ /* 0x004fea0003900000 */
[----:B------:R-:W2:Y:S02]  /*21c80*/  @!P2 SYNCS.PHASECHK.TRANS64 P2, [R7+URZ+0x28850], R6 ;  /* 0x028850060700a5a7 */ /* 0x000ea4000804007f */
[----:B--2---:R-:W-:Y:S05]  /*21c90*/  @!P2 BRA `(.L_x_9582) ;  /* 0xfffffffc00f0a947 */ /* 0x004fea000383ffff */
[----:B------:R-:W-:Y:S05]  /*21ca0*/  BRA `(.L_x_9579) ;  /* 0xffffff2000c47947 */ /* 0x000fea000383ffff */
.L_x_9587:
[----:B-1----:R1:W2:Y:S02]  /*21cb0*/  SYNCS.PHASECHK.TRANS64.TRYWAIT P0, [R11+URZ+0x28850], R4 ;  /* 0x028850040b0075a7 */ /* 0x0022a4000800017f */
[----:B--2---:R-:W-:Y:S05]  /*21cc0*/  @!P0 NANOSLEEP.SYNCS 0x989680 ;  /* 0x009896800000895d */ /* 0x004fea0003900000 */
[----:B------:R-:W2:Y:S02]  /*21cd0*/  @!P0 SYNCS.PHASECHK.TRANS64 P0, [R11+URZ+0x28850], R4 ;  /* 0x028850040b0085a7 */ /* 0x000ea4000800007f */
[----:B--2---:R-:W-:Y:S05]  /*21ce0*/  @!P0 BRA `(.L_x_9587) ;  /* 0xfffffffc00f08947 */ /* 0x004fea000383ffff */
[----:B------:R-:W-:Y:S05]  /*21cf0*/  BRA `(.L_x_9586) ;  /* 0xffffff4400f47947 */ /* 0x000fea000383ffff */
.L_x_9601:
[----:B------:R-:W-:Y:S01]  /*21d00*/  IMAD.MOV.U32 R13, RZ, RZ, R4 ;  /* 0x000000ffff0d7224 */ /* 0x000fe200078e0004 */
[----:B------:R-:W-:Y:S01]  /*21d10*/  MOV R12, RZ ;  /* 0x000000ff000c7202 */ /* 0x000fe20000000f00 */
[----:B------:R-:W-:Y:S02]  /*21d20*/  IMAD.MOV.U32 R11, RZ, RZ, 0x181f ;  /* 0x0000181fff0b7424 */ /* 0x000fe400078e00ff */
[----:B------:R-:W-:-:S07]  /*21d30*/  IMAD.MOV.U32 R15, RZ, RZ, -0x1 ;  /* 0xffffffffff0f7424 */ /* 0x000fce00078e00ff */
[----:B01----:R-:W-:Y:S05]  /*21d40*/  WARPSYNC.COLLECTIVE R15, `(.L_x_9824) ;  /* 0x000000000f087348 */ /* 0x003fea0003c00000 */
[----:B------:R2:W3:Y:S02]  /*21d50*/  SHFL.IDX P6, R14, R13, R12, R11 ;  /* 0x0000000c0d0e7389 */ /* 0x0004e400000c000b */
[----:B0123--:R-:W-:Y:S01]  /*21d60*/  ENDCOLLECTIVE ;  /* 0x000000000000791b */ /* 0x00ffe20003800000 */
.L_x_9824:
[----:B------:R-:W-:Y:S01]  /*21d70*/  MOV R13, R3 ;  /* 0x00000003000d7202 */ /* 0x000fe20000000f00 */
[----:B------:R-:W-:-:S07]  /*21d80*/  IMAD.MOV.U32 R0, RZ, RZ, R14 ;  /* 0x000000ffff007224 */ /* 0x000fce00078e000e */
[----:B------:R-:W-:Y:S05]  /*21d90*/  WARPSYNC.COLLECTIVE R15, `(.L_x_9825) ;  /* 0x000000000f087348 */ /* 0x000fea0003c00000 */
[----:B------:R0:W1:Y:S02]  /*21da0*/  SHFL.IDX P6, R14, R13, R12, R11 ;  /* 0x0000000c0d0e7389 */ /* 0x00006400000c000b */
[----:B01----:R-:W-:Y:S01]  /*21db0*/  ENDCOLLECTIVE ;  /* 0x000000000000791b */ /* 0x003fe20003800000 */
.L_x_9825:
[----:B------:R-:W-:Y:S05]  /*21dc0*/  BRA `(.L_x_9826) ;  /* 0xffffff6c00147947 */ /* 0x000fea000383ffff */
.L_x_9604:
[----:B------:R-:W-:Y:S01]  /*21dd0*/  BSSY B1, `(.L_x_9827) ;  /* 0x0000008000017945 */ /* 0x000fe20003800000 */
[----:B------:R-:W-:Y:S01]  /*21de0*/  IMAD.MOV.U32 R13, RZ, RZ, R4 ;  /* 0x000000ffff0d7224 */ /* 0x000fe200078e0004 */
[----:B---3--:R-:W-:Y:S01]  /*21df0*/  MOV R15, 0xffffffff ;  /* 0xffffffff000f7802 */ /* 0x008fe20000000f00 */
[----:B------:R-:W-:Y:S02]  /*21e00*/  IMAD.MOV.U32 R12, RZ, RZ, 0x1 ;  /* 0x00000001ff0c7424 */ /* 0x000fe400078e00ff */
[----:B------:R-:W-:-:S07]  /*21e10*/  IMAD.MOV.U32 R11, RZ, RZ, 0x181f ;  /* 0x0000181fff0b7424 */ /* 0x000fce00078e00ff */
[----:B012-4-:R-:W-:Y:S05]  /*21e20*/  WARPSYNC.COLLECTIVE R15, `(.L_x_9828) ;  /* 0x000000000f087348 */ /* 0x017fea0003c00000 */
[----:B----4-:R3:W4:Y:S02]  /*21e30*/  SHFL.IDX P6, R14, R13, R12, R11 ;  /* 0x0000000c0d0e7389 */ /* 0x01072400000c000b */
[----:B01234-:R-:W-:Y:S01]  /*21e40*/  ENDCOLLECTIVE ;  /* 0x000000000000791b */ /* 0x01ffe20003800000 */
.L_x_9828:
[----:B------:R-:W-:Y:S05]  /*21e50*/  BSYNC B1 ;  /* 0x0000000000017941 */ /* 0x000fea0003800000 */
.L_x_9827:
        /* <DEDUP_REMOVED lines=8> */
.L_x_9829:
[----:B------:R-:W-:Y:S05]  /*21ee0*/  BRA `(.L_x_9830) ;  /* 0xffffff6c00147947 */ /* 0x000fea000383ffff */
.L_x_9607:
[----:B------:R-:W-:Y:S01]  /*21ef0*/  BSSY B1, `(.L_x_9831) ;  /* 0x0000008000017945 */ /* 0x000fe20003800000 */
[----:B------:R-:W-:Y:S01]  /*21f00*/  IMAD.MOV.U32 R13, RZ, RZ, R4 ;  /* 0x000000ffff0d7224 */ /* 0x000fe200078e0004 */
[----:B------:R-:W-:Y:S01]  /*21f10*/  MOV R11, 0x181f ;  /* 0x0000181f000b7802 */ /* 0x000fe20000000f00 */
[----:B------:R-:W-:Y:S02]  /*21f20*/  IMAD.MOV.U32 R12, RZ, RZ, 0x2 ;  /* 0x00000002ff0c7424 */ /* 0x000fe400078e00ff */
[----:B0-----:R-:W-:-:S07]  /*21f30*/  IMAD.MOV.U32 R15, RZ, RZ, -0x1 ;  /* 0xffffffffff0f7424 */ /* 0x001fce00078e00ff */
[----:B-1234-:R-:W-:Y:S05]  /*21f40*/  WARPSYNC.COLLECTIVE R15, `(.L_x_9832) ;  /* 0x000000000f087348 */ /* 0x01efea0003c00000 */
[----:B----4-:R0:W4:Y:S02]  /*21f50*/  SHFL.IDX P6, R14, R13, R12, R11 ;  /* 0x0000000c0d0e7389 */ /* 0x01012400000c000b */
[----:B01234-:R-:W-:Y:S01]  /*21f60*/  ENDCOLLECTIVE ;  /* 0x000000000000791b */ /* 0x01ffe20003800000 */
.L_x_9832:
[----:B------:R-:W-:Y:S05]  /*21f70*/  BSYNC B1 ;  /* 0x0000000000017941 */ /* 0x000fea0003800000 */
.L_x_9831:
        /* <DEDUP_REMOVED lines=8> */
.L_x_9833:
[----:B------:R-:W-:Y:S05]  /*22000*/  BRA `(.L_x_9834) ;  /* 0xffffff6c00147947 */ /* 0x000fea000383ffff */
.L_x_9610:
[----:B------:R-:W-:Y:S01]  /*22010*/  BSSY B1, `(.L_x_9835) ;  /* 0x0000008000017945 */ /* 0x000fe20003800000 */
[----:B------:R-:W-:Y:S01]  /*22020*/  IMAD.MOV.U32 R13, RZ, RZ, R4 ;  /* 0x000000ffff0d7224 */ /* 0x000fe200078e0004 */
[----:B------:R-:W-:Y:S01]  /*22030*/  MOV R12, 0x3 ;  /* 0x00000003000c7802 */ /* 0x000fe20000000f00 */
[----:B------:R-:W-:Y:S02]  /*22040*/  IMAD.MOV.U32 R11, RZ, RZ, 0x181f ;  /* 0x0000181fff0b7424 */ /* 0x000fe400078e00ff */
[----:B0-----:R-:W-:-:S07]  /*22050*/  IMAD.MOV.U32 R15, RZ, RZ, -0x1 ;  /* 0xffffffffff0f7424 */ /* 0x001fce00078e00ff */
[----:B-1234-:R-:W-:Y:S05]  /*22060*/  WARPSYNC.COLLECTIVE R15, `(.L_x_9836) ;  /* 0x000000000f087348 */ /* 0x01efea0003c00000 */
[----:B------:R0:W0:Y:S02]  /*22070*/  SHFL.IDX P6, R14, R13, R12, R11 ;  /* 0x0000000c0d0e7389 */ /* 0x00002400000c000b */
[----:B01234-:R-:W-:Y:S01]  /*22080*/  ENDCOLLECTIVE ;  /* 0x000000000000791b */ /* 0x01ffe20003800000 */
.L_x_9836:
[----:B------:R-:W-:Y:S05]  /*22090*/  BSYNC B1 ;  /* 0x0000000000017941 */ /* 0x000fea0003800000 */
.L_x_9835:
        /* <DEDUP_REMOVED lines=8> */
.L_x_9837:
[----:B------:R-:W-:Y:S05]  /*22120*/  BRA `(.L_x_9838) ;  /* 0xffffff6c00147947 */ /* 0x000fea000383ffff */
.L_x_9627:
        /* <DEDUP_REMOVED lines=11> */
.L_x_9840:
[----:B------:R-:W-:Y:S05]  /*221e0*/  BSYNC B1 ;  /* 0x0000000000017941 */ /* 0x000fea0003800000 */
.L_x_9839:
[----:B------:R-:W-:Y:S05]  /*221f0*/  BRA `(.L_x_9841) ;  /* 0xffffff8000ac7947 */ /* 0x000fea000383ffff */
.L_x_9629:
[----:B------:R-:W-:Y:S01]  /*22200*/  BSSY B1, `(.L_x_9842) ;  /* 0x0000006000017945 */ /* 0x000fe20003800000 */
[----:B------:R-:W-:-:S07]  /*22210*/  MOV R15, 0xffffffff ;  /* 0xffffffff000f7802 */ /* 0x000fce0000000f00 */
[----:B01----:R-:W-:Y:S05]  /*22220*/  WARPSYNC.COLLECTIVE R15, `(.L_x_9843) ;  /* 0x000000000f0c7348 */ /* 0x003fea0003c00000 */
[----:B------:R-:W-:Y:S02]  /*22230*/  ELECT P6, UR62, PT ;  /* 0x00000000003e782f */ /* 0x000fe400038c0000 */
[----:B------:R-:W-:Y:S01]  /*22240*/  MOV R14, UR62 ;  /* 0x0000003e000e7c02 */ /* 0x000fe20008000f00 */
[----:B01----:R-:W-:Y:S10]  /*22250*/  ENDCOLLECTIVE ;  /* 0x000000000000791b */ /* 0x003ff40003800000 */
.L_x_9843:
[----:B------:R-:W-:Y:S05]  /*22260*/  BSYNC B1 ;  /* 0x0000000000017941 */ /* 0x000fea0003800000 */
.L_x_9842:
[----:B------:R-:W-:Y:S01]  /*22270*/  PLOP3.LUT P1, PT, P6, PT, PT, 0x80, 0x0 ;  /* 0x000000000000781c */ /* 0x000fe2000372f070 */
[----:B------:R-:W-:-:S12]  /*22280*/  BRA `(.L_x_9628) ;  /* 0xffffff8000a07947 */ /* 0x000fd8000383ffff */
.L_x_9631:
[----:B-1----:R-:W2:Y:S02]  /*22290*/  LDL R3, [R1+0x4] ;  /* 0x0000040001037983 */ /* 0x002ea40000100800 */
[----:B--2---:R1:W2:Y:S02]  /*222a0*/  SYNCS.PHASECHK.TRANS64.TRYWAIT P0, [R3+URZ+0x28820], R2 ;  /* 0x02882002030075a7 */ /* 0x0042a4000800017f */
[----:B--2---:R-:W-:Y:S05]  /*222b0*/  @!P0 NANOSLEEP.SYNCS 0x989680 ;  /* 0x009896800000895d */ /* 0x004fea0003900000 */
[----:B------:R-:W2:Y:S02]  /*222c0*/  @!P0 SYNCS.PHASECHK.TRANS64 P0, [R3+URZ+0x28820], R2 ;  /* 0x02882002030085a7 */ /* 0x000ea4000800007f */
[----:B--2---:R-:W-:Y:S05]  /*222d0*/  @!P0 BRA `(.L_x_9631) ;  /* 0xfffffffc00ec8947 */ /* 0x004fea000383ffff */
[----:B------:R-:W-:Y:S05]  /*222e0*/  BRA `(.L_x_9844) ;  /* 0xffffff8000b07947 */ /* 0x000fea000383ffff */
.L_x_9635:
[----:B-1----:R1:W2:Y:S02]  /*222f0*/  SYNCS.PHASECHK.TRANS64.TRYWAIT P0, [R4+URZ+0x288a0], R8 ;  /* 0x0288a008040075a7 */ /* 0x0022a4000800017f */
[----:B--2---:R-:W-:Y:S05]  /*22300*/  @!P0 NANOSLEEP.SYNCS 0x989680 ;  /* 0x009896800000895d */ /* 0x004fea0003900000 */
[----:B------:R-:W2:Y:S02]  /*22310*/  @!P0 SYNCS.PHASECHK.TRANS64 P0, [R4+URZ+0x288a0], R8 ;  /* 0x0288a008040085a7 */ /* 0x000ea4000800007f */
[----:B--2---:R-:W-:Y:S05]  /*22320*/  @!P0 BRA `(.L_x_9635) ;  /* 0xfffffffc00f08947 */ /* 0x004fea000383ffff */
[----:B------:R-:W-:Y:S05]  /*22330*/  BRA `(.L_x_9845) ;  /* 0xffffff8000d47947 */ /* 0x000fea000383ffff */
.L_x_9641:
[----:B--2---:R2:W3:Y:S02]  /*22340*/  SYNCS.PHASECHK.TRANS64.TRYWAIT P0, [R4+URZ+0x288c0], R8 ;  /* 0x0288c008040075a7 */ /* 0x0044e4000800017f */
[----:B---3--:R-:W-:Y:S05]  /*22350*/  @!P0 NANOSLEEP.SYNCS 0x989680 ;  /* 0x009896800000895d */ /* 0x008fea0003900000 */
[----:B------:R-:W3:Y:S02]  /*22360*/  @!P0 SYNCS.PHASECHK.TRANS64 P0, [R4+URZ+0x288c0], R8 ;  /* 0x0288c008040085a7 */ /* 0x000ee4000800007f */
[----:B---3--:R-:W-:Y:S05]  /*22370*/  @!P0 BRA `(.L_x_9641) ;  /* 0xfffffffc00f08947 */ /* 0x008fea000383ffff */
[----:B------:R-:W-:Y:S05]  /*22380*/  BRA `(.L_x_9846) ;  /* 0xffffff8400987947 */ /* 0x000fea000383ffff */
.L_x_9649:
[----:B-1----:R1:W2:Y:S02]  /*22390*/  SYNCS.PHASECHK.TRANS64.TRYWAIT P0, [R6+URZ+0x288a0], R5 ;  /* 0x0288a005060075a7 */ /* 0x0022a4000800017f */
[----:B--2---:R-:W-:Y:S05]  /*223a0*/  @!P0 NANOSLEEP.SYNCS 0x989680 ;  /* 0x009896800000895d */ /* 0x004fea0003900000 */
[----:B------:R-:W2:Y:S02]  /*223b0*/  @!P0 SYNCS.PHASECHK.TRANS64 P0, [R6+URZ+0x288a0], R5 ;  /* 0x0288a005060085a7 */ /* 0x000ea4000800007f */
[----:B--2---:R-:W-:Y:S05]  /*223c0*/  @!P0 BRA `(.L_x_9649) ;  /* 0xfffffffc00f08947 */ /* 0x004fea000383ffff */
[----:B------:R-:W-:Y:S05]  /*223d0*/  BRA `(.L_x_9847) ;  /* 0xffffff8800b07947 */ /* 0x000fea000383ffff */
.L_x_9655:
[----:B--2---:R2:W3:Y:S02]  /*223e0*/  SYNCS.PHASECHK.TRANS64.TRYWAIT P0, [R6+URZ+0x288c0], R5 ;  /* 0x0288c005060075a7 */ /* 0x0044e4000800017f */
[----:B---3--:R-:W-:Y:S05]  /*223f0*/  @!P0 NANOSLEEP.SYNCS 0x989680 ;  /* 0x009896800000895d */ /* 0x008fea0003900000 */
[----:B------:R-:W3:Y:S02]  /*22400*/  @!P0 SYNCS.PHASECHK.TRANS64 P0, [R6+URZ+0x288c0], R5 ;  /* 0x0288c005060085a7 */ /* 0x000ee4000800007f */
[----:B---3--:R-:W-:Y:S05]  /*22410*/  @!P0 BRA `(.L_x_9655) ;  /* 0xfffffffc00f08947 */ /* 0x008fea000383ffff */
[----:B------:R-:W-:Y:S05]  /*22420*/  BRA `(.L_x_9848) ;  /* 0xffffff8c006c7947 */ /* 0x000fea000383ffff */
.L_x_9669:
        /* <DEDUP_REMOVED lines=11> */
.L_x_9850:
[----:B------:R-:W-:Y:S05]  /*224e0*/  BSYNC B0 ;  /* 0x0000000000007941 */ /* 0x000fea0003800000 */
.L_x_9849:
[----:B------:R-:W-:Y:S05]  /*224f0*/  BRA `(.L_x_9851) ;  /* 0xffffff9800047947 */ /* 0x000fea000383ffff */
.L_x_9671:
[----:B------:R-:W-:Y:S01]  /*22500*/  BSSY B0, `(.L_x_9852) ;  /* 0x0000006000007945 */ /* 0x000fe20003800000 */
[----:B------:R-:W-:-:S07]  /*22510*/  IMAD.MOV.U32 R15, RZ, RZ, -0x1 ;  /* 0xffffffffff0f7424 */ /* 0x000fce00078e00ff */
[----:B01----:R-:W-:Y:S05]  /*22520*/  WARPSYNC.COLLECTIVE R15, `(.L_x_9853) ;  /* 0x000000000f0c7348 */ /* 0x003fea0003c00000 */
[----:B------:R-:W-:Y:S02]  /*22530*/  ELECT P6, UR62, PT ;  /* 0x00000000003e782f */ /* 0x000fe400038c0000 */
[----:B------:R-:W-:Y:S01]  /*22540*/  MOV R14, UR62 ;  /* 0x0000003e000e7c02 */ /* 0x000fe20008000f00 */
[----:B01----:R-:W-:Y:S10]  /*22550*/  ENDCOLLECTIVE ;  /* 0x000000000000791b */ /* 0x003ff40003800000 */
.L_x_9853:
[----:B------:R-:W-:Y:S05]  /*22560*/  BSYNC B0 ;  /* 0x0000000000007941 */ /* 0x000fea0003800000 */
.L_x_9852:
[----:B------:R-:W-:Y:S05]  /*22570*/  BRA `(.L_x_9854) ;  /* 0xffffff9800147947 */ /* 0x000fea000383ffff */
.L_x_9673:
[----:B-1----:R1:W2:Y:S02]  /*22580*/  SYNCS.PHASECHK.TRANS64.TRYWAIT P0, [R0+URZ+0x28840], R2 ;  /* 0x02884002000075a7 */ /* 0x0022a4000800017f */
[----:B--2---:R-:W-:Y:S05]  /*22590*/  @!P0 NANOSLEEP.SYNCS 0x989680 ;  /* 0x009896800000895d */ /* 0x004fea0003900000 */
[----:B------:R-:W2:Y:S02]  /*225a0*/  @!P0 SYNCS.PHASECHK.TRANS64 P0, [R0+URZ+0x28840], R2 ;  /* 0x02884002000085a7 */ /* 0x000ea4000800007f */
[----:B--2---:R-:W-:Y:S05]  /*225b0*/  @!P0 BRA `(.L_x_9673) ;  /* 0xfffffffc00f08947 */ /* 0x004fea000383ffff */
[----:B------:R-:W-:Y:S05]  /*225c0*/  BRA `(.L_x_9855) ;  /* 0xffffff9800807947 */ /* 0x000fea000383ffff */
.L_x_9677:
[----:B------:R-:W2:Y:S01]  /*225d0*/  LDL.LU R11, [R1+0x44] ;  /* 0x00004400010b7983 */ /* 0x000ea20000300800 */
[----:B------:R-:W-:Y:S02]  /*225e0*/  IMAD.MOV.U32 R13, RZ, RZ, R2 ;  /* 0x000000ffff0d7224 */ /* 0x000fe400078e0002 */
[----:B------:R-:W-:Y:S02]  /*225f0*/  IMAD.MOV.U32 R12, RZ, RZ, RZ ;  /* 0x000000ffff0c7224 */ /* 0x000fe400078e00ff */
[----:B------:R-:W-:Y:S02]  /*22600*/  IMAD.MOV.U32 R15, RZ, RZ, -0x1 ;  /* 0xffffffffff0f7424 */ /* 0x000fe400078e00ff */
[----:B------:R-:W-:Y:S02]  /*22610*/  IMAD R17, R17, 0x80, R10 ;  /* 0x0000008011117824 */ /* 0x000fe400078e020a */
[----:B--2---:R-:W-:Y:S01]  /*22620*/  IMAD R0, R11, R7, RZ ;  /* 0x000000070b007224 */ /* 0x004fe200078e02ff */
[----:B------:R-:W-:Y:S01]  /*22630*/  MOV R11, 0x181f ;  /* 0x0000181f000b7802 */ /* 0x000fe20000000f00 */
[----:B------:R-:W-:-:S03]  /*22640*/  VIADD R7, R17, 0x10 ;  /* 0x0000001011077836 */ /* 0x000fc60000000000 */
[----:B------:R-:W-:-:S13]  /*22650*/  ISETP.GE.AND P2, PT, R17, R0, PT ;  /* 0x000000001100720c */ /* 0x000fda0003f46270 */
[----:B0----5:R-:W-:Y:S05]  /*22660*/  WARPSYNC.COLLECTIVE R15, `(.L_x_9856) ;  /* 0x000000000f087348 */ /* 0x021fea0003c00000 */
[----:B------:R1:W2:Y:S02]  /*22670*/  SHFL.IDX P6, R14, R13, R12, R11 ;  /* 0x0000000c0d0e7389 */ /* 0x0002a400000c000b */
[----:B012--5:R-:W-:Y:S01]  /*22680*/  ENDCOLLECTIVE ;  /* 0x000000000000791b */ /* 0x027fe20003800000 */
.L_x_9856:
[----:B------:R-:W-:Y:S02]  /*22690*/  IMAD.MOV.U32 R13, RZ, RZ, R3 ;  /* 0x000000ffff0d7224 */ /* 0x000fe400078e0003 */
[----:B------:R-:W-:-:S07]  /*226a0*/  IMAD.MOV.U32 R4, RZ, RZ, R14 ;  /* 0x000000ffff047224 */ /* 0x000fce00078e000e */
[----:B------:R-:W-:Y:S05]  /*226b0*/  WARPSYNC.COLLECTIVE R15, `(.L_x_9857) ;  /* 0x000000000f087348 */ /* 0x000fea0003c00000 */
[----:B------:R0:W1:Y:S02]  /*226c0*/  SHFL.IDX P6, R14, R13, R12, R11 ;  /* 0x0000000c0d0e7389 */ /* 0x00006400000c000b */
[----:B01----:R-:W-:Y:S01]  /*226d0*/  ENDCOLLECTIVE ;  /* 0x000000000000791b */ /* 0x003fe20003800000 */
.L_x_9857:
[----:B------:R-:W-:Y:S01]  /*226e0*/  MOV R13, R2 ;  /* 0x00000002000d7202 */ /* 0x000fe20000000f00 */
[----:B------:R-:W-:Y:S01]  /*226f0*/  IMAD.MOV.U32 R12, RZ, RZ, 0x1 ;  /* 0x00000001ff0c7424 */ /* 0x000fe200078e00ff */
[----:B------:R-:W-:-:S07]  /*22700*/  MOV R5, R14 ;  /* 0x0000000e00057202 */ /* 0x000fce0000000f00 */
[----:B------:R-:W-:Y:S05]  /*22710*/  WARPSYNC.COLLECTIVE R15, `(.L_x_9858) ;  /* 0x000000000f087348 */ /* 0x000fea0003c00000 */
[----:B------:R0:W1:Y:S02]  /*22720*/  SHFL.IDX P6, R14, R13, R12, R11 ;  /* 0x0000000c0d0e7389 */ /* 0x00006400000c000b */
[----:B01----:R-:W-:Y:S01]  /*22730*/  ENDCOLLECTIVE ;  /* 0x000000000000791b */ /* 0x003fe20003800000 */
.L_x_9858:
        /* <DEDUP_REMOVED lines=14> */
.L_x_9859:
[----:B------:R-:W-:Y:S01]  /*22820*/  @!PT LDS RZ, [RZ] ;  /* 0x00000000fffff984 */ /* 0x000fe20000000800 */
[----:B------:R-:W-:Y:S01]  /*22830*/  @!PT LDS RZ, [RZ] ;  /* 0x00000000fffff984 */ /* 0x000fe20000000800 */
[----:B------:R-:W-:Y:S01]  /*22840*/  @!PT LDS RZ, [RZ] ;  /* 0x00000000fffff984 */ /* 0x000fe20000000800 */
[----:B------:R0:W-:Y:S01]  /*22850*/  @!P2 LDGSTS.E.BYPASS.LTC128B.128 [R8+0x14400], desc[UR40][R4.64+0x80], !P1 ;  /* 0x144000800408afae */ /* 0x0001e2000c901d68 */
[----:B------:R-:W-:Y:S01]  /*22860*/  ISETP.GE.AND P2, PT, R7, R0, PT ;  /* 0x000000000700720c */ /* 0x000fe20003f46270 */
[----:B------:R-:W-:Y:S01]  /*22870*/  IMAD.MOV.U32 R13, RZ, RZ, R2 ;  /* 0x000000ffff0d7224 */ /* 0x000fe200078e0002 */
[----:B------:R-:W-:Y:S02]  /*22880*/  MOV R12, 0x2 ;  /* 0x00000002000c7802 */ /* 0x000fe40000000f00 */
[----:B0-----:R-:W-:-:S09]  /*22890*/  MOV R4, R14 ;  /* 0x0000000e00047202 */ /* 0x001fd20000000f00 */
[----:B------:R-:W-:Y:S05]  /*228a0*/  WARPSYNC.COLLECTIVE R15, `(.L_x_9860) ;  /* 0x000000000f087348 */ /* 0x000fea0003c00000 */
[----:B------:R0:W1:Y:S02]  /*228b0*/  SHFL.IDX P6, R14, R13, R12, R11 ;  /* 0x0000000c0d0e7389 */ /* 0x00006400000c000b */
[----:B01----:R-:W-:Y:S01]  /*228c0*/  ENDCOLLECTIVE ;  /* 0x000000000000791b */ /* 0x003fe20003800000 */
.L_x_9860:
        /* <DEDUP_REMOVED lines=14> */
.L_x_9861:
[----:B------:R-:W-:Y:S01]  /*229b0*/  @!PT LDS RZ, [RZ] ;  /* 0x00000000fffff984 */ /* 0x000fe20000000800 */
[----:B------:R-:W-:Y:S01]  /*229c0*/  @!PT LDS RZ, [RZ] ;  /* 0x00000000fffff984 */ /* 0x000fe20000000800 */
[----:B------:R-:W-:Y:S01]  /*229d0*/  @!PT LDS RZ, [RZ] ;  /* 0x00000000fffff984 */ /* 0x000fe20000000800 */
[----:B------:R0:W-:Y:S01]  /*229e0*/  @!P2 LDGSTS.E.BYPASS.LTC128B.128 [R8+0x14c00], desc[UR40][R4.64+0x80], !P1 ;  /* 0x14c000800408afae */ /* 0x0001e2000c901d68 */
[----:B------:R-:W-:Y:S02]  /*229f0*/  IMAD.MOV.U32 R13, RZ, RZ, R2 ;  /* 0x000000ffff0d7224 */ /* 0x000fe400078e0002 */
[----:B0-----:R-:W-:Y:S02]  /*22a00*/  VIADD R4, R17, 0x20 ;  /* 0x0000002011047836 */ /* 0x001fe40000000000 */
[----:B------:R-:W-:-:S03]  /*22a10*/  IMAD.MOV.U32 R12, RZ, RZ, 0x3 ;  /* 0x00000003ff0c7424 */ /* 0x000fc600078e00ff */
[----:B------:R-:W-:Y:S01]  /*22a20*/  ISETP.GE.AND P2, PT, R4, R0, PT ;  /* 0x000000000400720c */ /* 0x000fe20003f46270 */
[----:B------:R-:W-:-:S12]  /*22a30*/  IMAD.MOV.U32 R4, RZ, RZ, R14 ;  /* 0x000000ffff047224 */ /* 0x000fd800078e000e */
[----:B------:R-:W-:Y:S05]  /*22a40*/  WARPSYNC.COLLECTIVE R15, `(.L_x_9862) ;  /* 0x000000000f087348 */ /* 0x000fea0003c00000 */
[----:B------:R0:W1:Y:S02]  /*22a50*/  SHFL.IDX P6, R14, R13, R12, R11 ;  /* 0x0000000c0d0e7389 */ /* 0x00006400000c000b */
[----:B01----:R-:W-:Y:S01]  /*22a60*/  ENDCOLLECTIVE ;  /* 0x000000000000791b */ /* 0x003fe20003800000 */
.L_x_9862:
[----:B------:R-:W-:-:S04]  /*22a70*/  @!P2 LEA R5, P3, R9, R4, 0x1 ;  /* 0x000000040905a211 */ /* 0x000fc800078608ff */
[----:B------:R-:W-:Y:S01]  /*22a80*/  @!P2 IADD3.X R4, RZ, R6, RZ, P3, !PT ;  /* 0x00000006ff04a210 */ /* 0x000fe20001ffe4ff */
[----:B------:R-:W-:-:S03]  /*22a90*/  IMAD.MOV.U32 R13, RZ, RZ, R3 ;  /* 0x000000ffff0d7224 */ /* 0x000fc600078e0003 */
[----:B------:R-:W-:-:S04]  /*22aa0*/  @!P2 LOP3.LUT R5, R5, R4, RZ, 0x3c, !PT ;  /* 0x000000040505a212 */ /* 0x000fc800078e3cff */
[----:B------:R-:W-:Y:S02]  /*22ab0*/  @!P2 LOP3.LUT R4, R5, R4, RZ, 0x3c, !PT ;  /* 0x000000040504a212 */ /* 0x000fe400078e3cff */
[----:B------:R-:W-:-:S07]  /*22ac0*/  MOV R6, R14 ;  /* 0x0000000e00067202 */ /* 0x000fce0000000f00 */
[----:B------:R-:W-:Y:S05]  /*22ad0*/  WARPSYNC.COLLECTIVE R15, `(.L_x_9863) ;  /* 0x000000000f087348 */ /* 0x000fea0003c00000 */
[----:B------:R0:W1:Y:S02]  /*22ae0*/  SHFL.IDX P6, R14, R13, R12, R11 ;  /* 0x0000000c0d0e7389 */ /* 0x00006400000c000b */
[----:B01----:R-:W-:Y:S01]  /*22af0*/  ENDCOLLECTIVE ;  /* 0x000000000000791b */ /* 0x003fe20003800000 */
.L_x_9863:
[----:B------:R-:W-:-:S05]  /*22b00*/  @!P2 LOP3.LUT R5, R5, R4, RZ, 0x3c, !PT ;  /* 0x000000040505a212 */ /* 0x000fca00078e3cff */
        /* <DEDUP_REMOVED lines=13> */
.L_x_9864:
        /* <DEDUP_REMOVED lines=9> */
.L_x_9865:
[----:B------:R-:W-:-:S05]  /*22c70*/  @!P2 LOP3.LUT R5, R5, R4, RZ, 0x3c, !PT ;  /* 0x000000040505a212 */ /* 0x000fca00078e3cff */
[----:B------:R-:W-:Y:S01]  /*22c80*/  @!PT LDS RZ, [RZ] ;  /* 0x00000000fffff984 */ /* 0x000fe20000000800 */
[----:B------:R-:W-:Y:S01]  /*22c90*/  @!PT LDS RZ, [RZ] ;  /* 0x00000000fffff984 */ /* 0x000fe20000000800 */
[----:B------:R-:W-:Y:S01]  /*22ca0*/  @!PT LDS RZ, [RZ] ;  /* 0x00000000fffff984 */ /* 0x000fe20000000800 */
[----:B------:R-:W-:Y:S04]  /*22cb0*/  @!P2 LDGSTS.E.BYPASS.LTC128B.128 [R8+0x11c00], desc[UR40][R4.64], !P0 ;  /* 0x11c000000408afae */ /* 0x000fe8000c101d68 */
[----:B------:R0:W-:Y:S01]  /*22cc0*/  @!P2 LDGSTS.E.BYPASS.LTC128B.128 [R8+0x15c00], desc[UR40][R4.64+0x80], !P1 ;  /* 0x15c000800408afae */ /* 0x0001e2000c901d68 */
[----:B------:R-:W-:Y:S01]  /*22cd0*/  MOV R13, R2 ;  /* 0x00000002000d7202 */ /* 0x000fe20000000f00 */
[----:B------:R-:W-:Y:S01]  /*22ce0*/  IMAD.MOV.U32 R12, RZ, RZ, 0x5 ;  /* 0x00000005ff0c7424 */ /* 0x000fe200078e00ff */
[----:B0-----:R-:W-:-:S04]  /*22cf0*/  IADD3 R4, R17, 0x40, RZ ;  /* 0x0000004011047810 */ /* 0x001fc80007ffe0ff */
[----:B------:R-:W-:Y:S01]  /*22d00*/  ISETP.GE.AND P2, PT, R4, R0, PT ;  /* 0x000000000400720c */ /* 0x000fe20003f46270 */
[----:B------:R-:W-:-:S12]  /*22d10*/  IMAD.MOV.U32 R4, RZ, RZ, R14 ;  /* 0x000000ffff047224 */ /* 0x000fd800078e000e */
[----:B------:R-:W-:Y:S05]  /*22d20*/  WARPSYNC.COLLECTIVE R15, `(.L_x_9866) ;  /* 0x000000000f087348 */ /* 0x000fea0003c00000 */
[----:B------:R0:W1:Y:S02]  /*22d30*/  SHFL.IDX P6, R14, R13, R12, R11 ;  /* 0x0000000c0d0e7389 */ /* 0x00006400000c000b */
[----:B01----:R-:W-:Y:S01]  /*22d40*/  ENDCOLLECTIVE ;  /* 0x000000000000791b */ /* 0x003fe20003800000 */
.L_x_9866:
        /* <DEDUP_REMOVED lines=9> */
.L_x_9867:
[----:B------:R-:W-:-:S05]  /*22de0*/  @!P2 LOP3.LUT R5, R5, R4, RZ, 0x3c, !PT ;  /* 0x000000040505a212 */ /* 0x000fca00078e3cff */
[----:B------:R-:W-:Y:S01]  /*22df0*/  @!PT LDS RZ, [RZ] ;  /* 0x00000000fffff984 */ /* 0x000fe20000000800 */
[----:B------:R-:W-:Y:S01]  /*22e00*/  @!PT LDS RZ, [RZ] ;  /* 0x00000000fffff984 */ /* 0x000fe20000000800 */
[----:B------:R-:W-:Y:S01]  /*22e10*/  @!PT LDS RZ, [RZ] ;  /* 0x00000000fffff984 */ /* 0x000fe20000000800 */
[----:B------:R-:W-:Y:S04]  /*22e20*/  @!P2 LDGSTS.E.BYPASS.LTC128B.128 [R8+0x12400], desc[UR40][R4.64], !P0 ;  /* 0x124000000408afae */ /* 0x000fe8000c101d68 */
[----:B------:R0:W-:Y:S01]  /*22e30*/  @!P2 LDGSTS.E.BYPASS.LTC128B.128 [R8+0x16400], desc[UR40][R4.64+0x80], !P1 ;  /* 0x164000800408afae */ /* 0x0001e2000c901d68 */
[----:B------:R-:W-:Y:S01]  /*22e40*/  IMAD.MOV.U32 R13, RZ, RZ, R2 ;  /* 0x000000ffff0d7224 */ /* 0x000fe200078e0002 */
[----:B------:R-:W-:Y:S01]  /*22e50*/  MOV R12, 0x6 ;  /* 0x00000006000c7802 */ /* 0x000fe20000000f00 */
[----:B0-----:R-:W-:-:S05]  /*22e60*/  VIADD R4, R17, 0x50 ;  /* 0x0000005011047836 */ /* 0x001fca0000000000 */
[----:B------:R-:W-:Y:S02]  /*22e70*/  ISETP.GE.AND P2, PT, R4, R0, PT ;  /* 0x000000000400720c */ /* 0x000fe40003f46270 */
[----:B------:R-:W-:-:S11]  /*22e80*/  MOV R4, R14 ;  /* 0x0000000e00047202 */ /* 0x000fd60000000f00 */
[----:B------:R-:W-:Y:S05]  /*22e90*/  WARPSYNC.COLLECTIVE R15, `(.L_x_9868) ;  /* 0x000000000f087348 */ /* 0x000fea0003c00000 */
[----:B------:R0:W1:Y:S02]  /*22ea0*/  SHFL.IDX P6, R14, R13, R12, R11 ;  /* 0x0000000c0d0e7389 */ /* 0x00006400000c000b */
[----:B01----:R-:W-:Y:S01]  /*22eb0*/  ENDCOLLECTIVE ;  /* 0x000000000000791b */ /* 0x003fe20003800000 */
.L_x_9868:
        /* <DEDUP_REMOVED lines=9> */
.L_x_9869:
        /* <DEDUP_REMOVED lines=14> */
.L_x_9870:
        /* <DEDUP_REMOVED lines=15> */
.L_x_9871:
[----:B------:R-:W-:Y:S01]  /*23120*/  IMAD.MOV.U32 R3, RZ, RZ, R14 ;  /* 0x000000ffff037224 */ /* 0x000fe200078e000e */
[----:B------:R-:W-:Y:S06]  /*23130*/  BRA `(.L_x_9872) ;  /* 0xffffff9c00387947 */ /* 0x000fec000383ffff */
.L_x_9682:
[----:B-1----:R-:W4:Y:S02]  /*23140*/  LDL R2, [R1+0x4] ;  /* 0x0000040001027983 */ /* 0x002f240000100800 */
[----:B----4-:R1:W4:Y:S02]  /*23150*/  SYNCS.PHASECHK.TRANS64.TRYWAIT P0, [R2+URZ+0x28820], R0 ;  /* 0x02882000020075a7 */ /* 0x010324000800017f */
[----:B----4-:R-:W-:Y:S05]  /*23160*/  @!P0 NANOSLEEP.SYNCS 0x989680 ;  /* 0x009896800000895d */ /* 0x010fea0003900000 */
[----:B------:R-:W4:Y:S02]  /*23170*/  @!P0 SYNCS.PHASECHK.TRANS64 P0, [R2+URZ+0x28820], R0 ;  /* 0x02882000020085a7 */ /* 0x000f24000800007f */
[----:B----4-:R-:W-:Y:S05]  /*23180*/  @!P0 BRA `(.L_x_9682) ;  /* 0xfffffffc00ec8947 */ /* 0x010fea000383ffff */
[----:B------:R-:W-:Y:S05]  /*23190*/  BRA `(.L_x_9873) ;  /* 0xffffff9c00a87947 */ /* 0x000fea000383ffff */
.L_x_9691:
[----:B--2---:R2:W3:Y:S02]  /*231a0*/  SYNCS.PHASECHK.TRANS64.TRYWAIT P0, [R3+URZ+0x28840], R0 ;  /* 0x02884000030075a7 */ /* 0x0044e4000800017f */
[----:B---3--:R-:W-:Y:S05]  /*231b0*/  @!P0 NANOSLEEP.SYNCS 0x989680 ;  /* 0x009896800000895d */ /* 0x008fea0003900000 */
[----:B------:R-:W3:Y:S02]  /*231c0*/  @!P0 SYNCS.PHASECHK.TRANS64 P0, [R3+URZ+0x28840], R0 ;  /* 0x02884000030085a7 */ /* 0x000ee4000800007f */
[----:B---3--:R-:W-:Y:S05]  /*231d0*/  @!P0 BRA `(.L_x_9691) ;  /* 0xfffffffc00f08947 */ /* 0x008fea000383ffff */
[----:B------:R-:W-:Y:S05]  /*231e0*/  BRA `(.L_x_9874) ;  /* 0xffffffa0006c7947 */ /* 0x000fea000383ffff */
.L_x_9697:
[----:B-1----:R1:W2:Y:S02]  /*231f0*/  SYNCS.PHASECHK.TRANS64.TRYWAIT P0, [R0+URZ+0x28860], R3 ;  /* 0x02886003000075a7 */ /* 0x0022a4000800017f */
[----:B--2---:R-:W-:Y:S05]  /*23200*/  @!P0 NANOSLEEP.SYNCS 0x989680 ;  /* 0x009896800000895d */ /* 0x004fea0003900000 */
[----:B------:R-:W2:Y:S02]  /*23210*/  @!P0 SYNCS.PHASECHK.TRANS64 P0, [R0+URZ+0x28860], R3 ;  /* 0x02886003000085a7 */ /* 0x000ea4000800007f */
[----:B--2---:R-:W-:Y:S05]  /*23220*/  @!P0 BRA `(.L_x_9697) ;  /* 0xfffffffc00f08947 */ /* 0x004fea000383ffff */
[----:B------:R-:W-:Y:S05]  /*23230*/  BRA `(.L_x_9875) ;  /* 0xffffffa400487947 */ /* 0x000fea000383ffff */
.L_x_9707:
[----:B--2---:R2:W3:Y:S02]  /*23240*/  SYNCS.PHASECHK.TRANS64.TRYWAIT P0, [R3+URZ+0x28840], R2 ;  /* 0x02884002030075a7 */ /* 0x0044e4000800017f */
[----:B---3--:R-:W-:Y:S05]  /*23250*/  @!P0 NANOSLEEP.SYNCS 0x989680 ;  /* 0x009896800000895d */ /* 0x008fea0003900000 */
[----:B------:R-:W3:Y:S02]  /*23260*/  @!P0 SYNCS.PHASECHK.TRANS64 P0, [R3+URZ+0x28840], R2 ;  /* 0x02884002030085a7 */ /* 0x000ee4000800007f */
[----:B---3--:R-:W-:Y:S05]  /*23270*/  @!P0 BRA `(.L_x_9707) ;  /* 0xfffffffc00f08947 */ /* 0x008fea000383ffff */
[----:B------:R-:W-:Y:S05]  /*23280*/  BRA `(.L_x_9876) ;  /* 0xffffffa800f07947 */ /* 0x000fea000383ffff */
.L_x_9713:
[----:B-1----:R1:W2:Y:S02]  /*23290*/  SYNCS.PHASECHK.TRANS64.TRYWAIT P0, [R2+URZ+0x28860], R3 ;  /* 0x02886003020075a7 */ /* 0x0022a4000800017f */
[----:B--2---:R-:W-:Y:S05]  /*232a0*/  @!P0 NANOSLEEP.SYNCS 0x989680 ;  /* 0x009896800000895d */ /* 0x004fea0003900000 */
[----:B------:R-:W2:Y:S02]  /*232b0*/  @!P0 SYNCS.PHASECHK.TRANS64 P0, [R2+URZ+0x28860], R3 ;  /* 0x02886003020085a7 */ /* 0x000ea4000800007f */
[----:B--2---:R-:W-:Y:S05]  /*232c0*/  @!P0 BRA `(.L_x_9713) ;  /* 0xfffffffc00f08947 */ /* 0x004fea000383ffff */
[----:B------:R-:W-:Y:S05]  /*232d0*/  BRA `(.L_x_9877) ;  /* 0xffffffac00cc7947 */ /* 0x000fea000383ffff */
.L_x_9723:
[----:B---3--:R3:W4:Y:S02]  /*232e0*/  SYNCS.PHASECHK.TRANS64.TRYWAIT P0, [R3+URZ+0x28840], R2 ;  /* 0x02884002030075a7 */ /* 0x008724000800017f */
[----:B----4-:R-:W-:Y:S05]  /*232f0*/  @!P0 NANOSLEEP.SYNCS 0x989680 ;  /* 0x009896800000895d */ /* 0x010fea0003900000 */
[----:B------:R-:W4:Y:S02]  /*23300*/  @!P0 SYNCS.PHASECHK.TRANS64 P0, [R3+URZ+0x28840], R2 ;  /* 0x02884002030085a7 */ /* 0x000f24000800007f */
[----:B----4-:R-:W-:Y:S05]  /*23310*/  @!P0 BRA `(.L_x_9723) ;  /* 0xfffffffc00f08947 */ /* 0x010fea000383ffff */
[----:B------:R-:W-:Y:S05]  /*23320*/  BRA `(.L_x_9878) ;  /* 0xffffffb400507947 */ /* 0x000fea000383ffff */
.L_x_9729:
[----:B-1----:R1:W2:Y:S02]  /*23330*/  SYNCS.PHASECHK.TRANS64.TRYWAIT P0, [R2+URZ+0x28860], R5 ;  /* 0x02886005020075a7 */ /* 0x0022a4000800017f */
[----:B--2---:R-:W-:Y:S05]  /*23340*/  @!P0 NANOSLEEP.SYNCS 0x989680 ;  /* 0x009896800000895d */ /* 0x004fea0003900000 */
[----:B------:R-:W2:Y:S02]  /*23350*/  @!P0 SYNCS.PHASECHK.TRANS64 P0, [R2+URZ+0x28860], R5 ;  /* 0x02886005020085a7 */ /* 0x000ea4000800007f */
[----:B--2---:R-:W-:Y:S05]  /*23360*/  @!P0 BRA `(.L_x_9729) ;  /* 0xfffffffc00f08947 */ /* 0x004fea000383ffff */
[----:B------:R-:W-:Y:S05]  /*23370*/  BRA `(.L_x_9879) ;  /* 0xffffffb800287947 */ /* 0x000fea000383ffff */
.L_x_9741:
[----:B--2---:R2:W4:Y:S02]  /*23380*/  SYNCS.PHASECHK.TRANS64.TRYWAIT P0, [R0+URZ+0x28860], R2 ;  /* 0x02886002000075a7 */ /* 0x004524000800017f */
[----:B----4-:R-:W-:Y:S05]  /*23390*/  @!P0 NANOSLEEP.SYNCS 0x989680 ;  /* 0x009896800000895d */ /* 0x010fea0003900000 */
[----:B------:R-:W4:Y:S02]  /*233a0*/  @!P0 SYNCS.PHASECHK.TRANS64 P0, [R0+URZ+0x28860], R2 ;  /* 0x02886002000085a7 */ /* 0x000f24000800007f */
[----:B----4-:R-:W-:Y:S05]  /*233b0*/  @!P0 BRA `(.L_x_9741) ;  /* 0xfffffffc00f08947 */ /* 0x010fea000383ffff */
[----:B------:R-:W-:Y:S05]  /*233c0*/  BRA `(.L_x_9880) ;  /* 0xffffffbc008c7947 */ /* 0x000fea000383ffff */
.L_x_9749:
[----:B------:R-:W-:Y:S01]  /*233d0*/  BSSY B0, `(.L_x_9881) ;  /* 0x0000008000007945 */ /* 0x000fe20003800000 */
[----:B0-----:R-:W-:Y:S01]  /*233e0*/  IMAD.MOV.U32 R13, RZ, RZ, R16 ;  /* 0x000000ffff0d7224 */ /* 0x001fe200078e0010 */
[----:B--2---:R-:W-:Y:S01]  /*233f0*/  MOV R11, 0x1f ;  /* 0x0000001f000b7802 */ /* 0x004fe20000000f00 */
[----:B------:R-:W-:Y:S02]  /*23400*/  IMAD.MOV.U32 R12, RZ, RZ, RZ ;  /* 0x000000ffff0c7224 */ /* 0x000fe400078e00ff */
[----:B------:R-:W-:-:S07]  /*23410*/  IMAD.MOV.U32 R15, RZ, RZ, -0x1 ;  /* 0xffffffffff0f7424 */ /* 0x000fce00078e00ff */
[----:B-1---5:R-:W-:Y:S05]  /*23420*/  WARPSYNC.COLLECTIVE R15, `(.L_x_9882) ;  /* 0x000000000f087348 */ /* 0x022fea0003c00000 */
[----:B------:R0:W2:Y:S02]  /*23430*/  SHFL.IDX P6, R14, R13, R12, R11 ;  /* 0x0000000c0d0e7389 */ /* 0x0000a400000c000b */
[----:B012--5:R-:W-:Y:S01]  /*23440*/  ENDCOLLECTIVE ;  /* 0x000000000000791b */ /* 0x027fe20003800000 */
.L_x_9882:
[----:B------:R-:W-:Y:S05]  /*23450*/  BSYNC B0 ;  /* 0x0000000000007941 */ /* 0x000fea0003800000 */
.L_x_9881:
        /* <DEDUP_REMOVED lines=10> */
.L_x_9883:
        /* <DEDUP_REMOVED lines=16> */
.L_x_9884:
        /* <DEDUP_REMOVED lines=9> */
.L_x_9885:
        /* <DEDUP_REMOVED lines=8> */
.L_x_9886:
        /* <DEDUP_REMOVED lines=8> */
.L_x_9887:
        /* <DEDUP_REMOVED lines=8> */
.L_x_9888:
        /* <DEDUP_REMOVED lines=9> */
.L_x_9889:
[----:B------:R-:W-:Y:S01]  /*238a0*/  IMAD.MOV.U32 R16, RZ, RZ, R14 ;  /* 0x000000ffff107224 */ /* 0x000fe200078e000e */
[----:B------:R-:W-:Y:S06]  /*238b0*/  BRA `(.L_x_9890) ;  /* 0xffffffc000247947 */ /* 0x000fec000383ffff */
.L_x_9754:
[----:B------:R-:W-:Y:S01]  /*238c0*/  BSSY B0, `(.L_x_9891) ;  /* 0x0000008000007945 */ /* 0x000fe20003800000 */
[----:B0----5:R-:W-:Y:S01]  /*238d0*/  IMAD.MOV.U32 R13, RZ, RZ, R2 ;  /* 0x000000ffff0d7224 */ /* 0x021fe200078e0002 */
[----:B------:R-:W-:Y:S01]  /*238e0*/  MOV R12, 0x1 ;  /* 0x00000001000c7802 */ /* 0x000fe20000000f00 */
[----:B--2---:R-:W-:Y:S02]  /*238f0*/  IMAD.MOV.U32 R11, RZ, RZ, RZ ;  /* 0x000000ffff0b7224 */ /* 0x004fe400078e00ff */
[----:B------:R-:W-:-:S07]  /*23900*/  IMAD.MOV.U32 R15, RZ, RZ, -0x1 ;  /* 0xffffffffff0f7424 */ /* 0x000fce00078e00ff */
[----:B-1----:R-:W-:Y:S05]  /*23910*/  WARPSYNC.COLLECTIVE R15, `(.L_x_9892) ;  /* 0x000000000f087348 */ /* 0x002fea0003c00000 */
[----:B------:R0:W2:Y:S02]  /*23920*/  SHFL.UP P6, R14, R13, R12, R11 ;  /* 0x0400000c0d0e7389 */ /* 0x0000a400000c000b */
[----:B012---:R-:W-:Y:S01]  /*23930*/  ENDCOLLECTIVE ;  /* 0x000000000000791b */ /* 0x007fe20003800000 */
.L_x_9892:
[----:B------:R-:W-:Y:S05]  /*23940*/  BSYNC B0 ;  /* 0x0000000000007941 */ /* 0x000fea0003800000 */
.L_x_9891:
        /* <DEDUP_REMOVED lines=12> */
.L_x_9893:
        /* <DEDUP_REMOVED lines=8> */
.L_x_9894:
        /* <DEDUP_REMOVED lines=8> */
.L_x_9895:
        /* <DEDUP_REMOVED lines=8> */
.L_x_9896:
        /* <DEDUP_REMOVED lines=9> */
.L_x_9897:
[----:B------:R-:W-:Y:S01]  /*23c20*/  IMAD.MOV.U32 R16, RZ, RZ, R14 ;  /* 0x000000ffff107224 */ /* 0x000fe200078e000e */
[----:B------:R-:W-:Y:S06]  /*23c30*/  BRA `(.L_x_9898) ;  /* 0xffffffbc00e47947 */ /* 0x000fec000383ffff */
.L_x_9756:
[----:B------:R-:W-:Y:S01]  /*23c40*/  BSSY B0, `(.L_x_9899) ;  /* 0x0000006000007945 */ /* 0x000fe20003800000 */
[----:B------:R-:W-:Y:S01]  /*23c50*/  PLOP3.LUT P6, PT, P6, PT, PT, 0x8, 0x0 ;  /* 0x000000000000781c */ /* 0x000fe200037ce170 */
[----:B------:R-:W-:-:S12]  /*23c60*/  IMAD.MOV.U32 R15, RZ, RZ, -0x1 ;  /* 0xffffffffff0f7424 */ /* 0x000fd800078e00ff */
[----:B012--5:R-:W-:Y:S05]  /*23c70*/  WARPSYNC.COLLECTIVE R15, `(.L_x_9900) ;  /* 0x000000000f087348 */ /* 0x027fea0003c00000 */
[----:B------:R-:W-:Y:S01]  /*23c80*/  VOTE.ANY R14, PT, P6 ;  /* 0x00000000000e7806 */ /* 0x000fe200030e0100 */
[----:B012--5:R-:W-:Y:S06]  /*23c90*/  ENDCOLLECTIVE ;  /* 0x000000000000791b */ /* 0x027fec0003800000 */
.L_x_9900:
[----:B------:R-:W-:Y:S05]  /*23ca0*/  BSYNC B0 ;  /* 0x0000000000007941 */ /* 0x000fea0003800000 */
.L_x_9899:
        /* <DEDUP_REMOVED lines=9> */
.L_x_9901:
[----:B------:R-:W-:Y:S01]  /*23d40*/  IMAD.MOV.U32 R17, RZ, RZ, R14 ;  /* 0x000000ffff117224 */ /* 0x000fe200078e000e */
[----:B------:R-:W-:Y:S06]  /*23d50*/  BRA `(.L_x_9902) ;  /* 0xffffffbc00d47947 */ /* 0x000fec000383ffff */
.L_x_9758:
[----:B------:R-:W-:Y:S01]  /*23d60*/  BSSY B0, `(.L_x_9903) ;  /* 0x0000007000007945 */ /* 0x000fe20003800000 */
[----:B0-----:R-:W-:Y:S01]  /*23d70*/  IMAD.MOV.U32 R13, RZ, RZ, R3 ;  /* 0x000000ffff0d7224 */ /* 0x001fe200078e0003 */
[----:B------:R-:W-:Y:S01]  /*23d80*/  MOV R15, 0xffffffff ;  /* 0xffffffff000f7802 */ /* 0x000fe20000000f00 */
[----:B--2---:R-:W-:-:S07]  /*23d90*/  IMAD.MOV.U32 R11, RZ, RZ, 0x1f ;  /* 0x0000001fff0b7424 */ /* 0x004fce00078e00ff */
[----:B-1-345:R-:W-:Y:S05]  /*23da0*/  WARPSYNC.COLLECTIVE R15, `(.L_x_9904) ;  /* 0x000000000f087348 */ /* 0x03afea0003c00000 */
[----:B------:R0:W2:Y:S02]  /*23db0*/  SHFL.IDX P6, R14, R13, R12, R11 ;  /* 0x0000000c0d0e7389 */ /* 0x0000a400000c000b */
[----:B012345:R-:W-:Y:S01]  /*23dc0*/  ENDCOLLECTIVE ;  /* 0x000000000000791b */ /* 0x03ffe20003800000 */
.L_x_9904:
[----:B------:R-:W-:Y:S05]  /*23dd0*/  BSYNC B0 ;  /* 0x0000000000007941 */ /* 0x000fea0003800000 */
.L_x_9903:
[----:B------:R-:W-:Y:S01]  /*23de0*/  IMAD.MOV.U32 R3, RZ, RZ, R14 ;  /* 0x000000ffff037224 */ /* 0x000fe200078e000e */
[----:B------:R-:W-:Y:S06]  /*23df0*/  BRA `(.L_x_9905) ;  /* 0xffffffbc00c87947 */ /* 0x000fec000383ffff */
.L_x_9762:
[----:B0-----:R0:W1:Y:S02]  /*23e00*/  SYNCS.PHASECHK.TRANS64.TRYWAIT P0, [R0+URZ+0x28820], R3 ;  /* 0x02882003000075a7 */ /* 0x001064000800017f */
[----:B-1----:R-:W-:Y:S05]  /*23e10*/  @!P0 NANOSLEEP.SYNCS 0x989680 ;  /* 0x009896800000895d */ /* 0x002fea0003900000 */
[----:B------:R-:W1:Y:S02]  /*23e20*/  @!P0 SYNCS.PHASECHK.TRANS64 P0, [R0+URZ+0x28820], R3 ;  /* 0x02882003000085a7 */ /* 0x000e64000800007f */
[----:B-1----:R-:W-:Y:S05]  /*23e30*/  @!P0 BRA `(.L_x_9762) ;  /* 0xfffffffc00f08947 */ /* 0x002fea000383ffff */
[----:B------:R-:W-:Y:S05]  /*23e40*/  BRA `(.L_x_9906) ;  /* 0xffffffc4004c7947 */ /* 0x000fea000383ffff */
.L_x_9763:
[----:B------:R-:W1:Y:S01]  /*23e50*/  S2R R2, SR_TID.X ;  /* 0x0000000000027919 */ /* 0x000e620000002100 */
[----:B------:R-:W-:Y:S01]  /*23e60*/  BSSY B0, `(.L_x_9907) ;  /* 0x000000a000007945 */ /* 0x000fe20003800000 */
[----:B------:R-:W-:Y:S01]  /*23e70*/  IMAD.MOV.U32 R12, RZ, RZ, RZ ;  /* 0x000000ffff0c7224 */ /* 0x000fe200078e00ff */
[----:B--2---:R-:W-:Y:S01]  /*23e80*/  MOV R11, 0x1f ;  /* 0x0000001f000b7802 */ /* 0x004fe20000000f00 */
[----:B------:R-:W-:Y:S01]  /*23e90*/  IMAD.MOV.U32 R15, RZ, RZ, -0x1 ;  /* 0xffffffffff0f7424 */ /* 0x000fe200078e00ff */
[----:B-1----:R-:W-:-:S04]  /*23ea0*/  SHF.R.U32.HI R2, RZ, 0x5, R2 ;  /* 0x00000005ff027819 */ /* 0x002fc80000011602 */
[----:B------:R-:W-:-:S05]  /*23eb0*/  LOP3.LUT R2, R2, 0x3, RZ, 0xc0, !PT ;  /* 0x0000000302027812 */ /* 0x000fca00078ec0ff */
[----:B------:R-:W-:-:S07]  /*23ec0*/  IMAD.MOV.U32 R13, RZ, RZ, R2 ;  /* 0x000000ffff0d7224 */ /* 0x000fce00078e0002 */
[----:B0----5:R-:W-:Y:S05]  /*23ed0*/  WARPSYNC.COLLECTIVE R15, `(.L_x_9908) ;  /* 0x000000000f087348 */ /* 0x021fea0003c00000 */
[----:B------:R1:W2:Y:S02]  /*23ee0*/  SHFL.IDX P6, R14, R13, R12, R11 ;  /* 0x0000000c0d0e7389 */ /* 0x0002a400000c000b */
[----:B012--5:R-:W-:Y:S01]  /*23ef0*/  ENDCOLLECTIVE ;  /* 0x000000000000791b */ /* 0x027fe20003800000 */
.L_x_9908:
[----:B------:R-:W-:Y:S05]  /*23f00*/  BSYNC B0 ;  /* 0x0000000000007941 */ /* 0x000fea0003800000 */
.L_x_9907:
[----:B------:R-:W-:Y:S05]  /*23f10*/  BRA `(.L_x_9909) ;  /* 0xffffffc400347947 */ /* 0x000fea000383ffff */
.L_x_9764:
[----:B------:R-:W-:Y:S01]  /*23f20*/  BSSY B0, `(.L_x_9910) ;  /* 0x0000006000007945 */ /* 0x000fe20003800000 */
[----:B------:R-:W-:-:S07]  /*23f30*/  IMAD.MOV.U32 R15, RZ, RZ, -0x1 ;  /* 0xffffffffff0f7424 */ /* 0x000fce00078e00ff */
[----:B012--5:R-:W-:Y:S05]  /*23f40*/  WARPSYNC.COLLECTIVE R15, `(.L_x_9911) ;  /* 0x000000000f0c7348 */ /* 0x027fea0003c00000 */
[----:B------:R-:W-:Y:S02]  /*23f50*/  ELECT P6, UR62, PT ;  /* 0x00000000003e782f */ /* 0x000fe400038c0000 */
[----:B------:R-:W-:Y:S01]  /*23f60*/  MOV R14, UR62 ;  /* 0x0000003e000e7c02 */ /* 0x000fe20008000f00 */
[----:B012--5:R-:W-:Y:S10]  /*23f70*/  ENDCOLLECTIVE ;  /* 0x000000000000791b */ /* 0x027ff40003800000 */
.L_x_9911:
[----:B------:R-:W-:Y:S05]  /*23f80*/  BSYNC B0 ;  /* 0x0000000000007941 */ /* 0x000fea0003800000 */
.L_x_9910:
[----:B------:R-:W-:Y:S05]  /*23f90*/  BRA `(.L_x_9912) ;  /* 0xffffffc400287947 */ /* 0x000fea000383ffff */
.L_x_9766:
[----:B0-----:R0:W1:Y:S02]  /*23fa0*/  SYNCS.PHASECHK.TRANS64.TRYWAIT P0, [R6+URZ], R5 ;  /* 0x00000005060075a7 */ /* 0x001064000800017f */
[----:B-1----:R-:W-:Y:S05]  /*23fb0*/  @!P0 NANOSLEEP.SYNCS 0x989680 ;  /* 0x009896800000895d */ /* 0x002fea0003900000 */
[----:B------:R-:W1:Y:S02]  /*23fc0*/  @!P0 SYNCS.PHASECHK.TRANS64 P0, [R6+URZ], R5 ;  /* 0x00000005060085a7 */ /* 0x000e64000800007f */
[----:B-1----:R-:W-:Y:S05]  /*23fd0*/  @!P0 BRA `(.L_x_9766) ;  /* 0xfffffffc00f08947 */ /* 0x002fea000383ffff */
[----:B------:R-:W-:Y:S05]  /*23fe0*/  BRA `(.L_x_9913) ;  /* 0xffffffc400647947 */ /* 0x000fea000383ffff */
.L_x_9767:
[----:B-1----:R1:W3:Y:S02]  /*23ff0*/  SYNCS.PHASECHK.TRANS64.TRYWAIT P0, [R7+URZ], R2 ;  /* 0x00000002070075a7 */ /* 0x0022e4000800017f */
[----:B---3--:R-:W-:Y:S05]  /*24000*/  @!P0 NANOSLEEP.SYNCS 0x989680 ;  /* 0x009896800000895d */ /* 0x008fea0003900000 */
[----:B------:R-:W3:Y:S02]  /*24010*/  @!P0 SYNCS.PHASECHK.TRANS64 P0, [R7+URZ], R2 ;  /* 0x00000002070085a7 */ /* 0x000ee4000800007f */
[----:B---3--:R-:W-:Y:S05]  /*24020*/  @!P0 BRA `(.L_x_9767) ;  /* 0xfffffffc00f08947 */ /* 0x008fea000383ffff */
[----:B------:R-:W-:Y:S05]  /*24030*/  BRA `(.L_x_9914) ;  /* 0xffffffc400587947 */ /* 0x000fea000383ffff */
.L_x_9769:
[----:B---3--:R3:W4:Y:S02]  /*24040*/  SYNCS.PHASECHK.TRANS64.TRYWAIT P0, [R4+URZ], R5 ;  /* 0x00000005040075a7 */ /* 0x008724000800017f */
[----:B----4-:R-:W-:Y:S05]  /*24050*/  @!P0 NANOSLEEP.SYNCS 0x989680 ;  /* 0x009896800000895d */ /* 0x010fea0003900000 */
[----:B------:R-:W4:Y:S02]  /*24060*/  @!P0 SYNCS.PHASECHK.TRANS64 P0, [R4+URZ], R5 ;  /* 0x00000005040085a7 */ /* 0x000f24000800007f */
[----:B----4-:R-:W-:Y:S05]  /*24070*/  @!P0 BRA `(.L_x_9769) ;  /* 0xfffffffc00f08947 */ /* 0x010fea000383ffff */
[----:B------:R-:W-:Y:S05]  /*24080*/  BRA `(.L_x_9915) ;  /* 0xffffffc400607947 */ /* 0x000fea000383ffff */
.L_x_9916:
        /* <DEDUP_REMOVED lines=15> */
.L_x_15322:


//--------------------- .text._ZN7cutlass13device_kernelIN5flash11enable_sm90INS1_16FlashAttnFwdSm90INS1_25CollectiveMainloopFwdSm90ILi2EN4cute5tupleIJNS5_1CILi1EEES8_S8_EEENS6_IJNS7_ILi192EEENS7_ILi144EEENS7_ILi96EEEEEELi96ENS_6half_tEfNS_4arch4Sm90ELb0ELb0ELb1ELb0ELb0ELb0ELb0ELb0ELb1ELb1ELb0ELb0EEENS1_21CollectiveEpilogueFwdINS6_IJSA_SC_SB_EEES9_SE_SG_Li384ELb0ELb1ELb0ELb0EEENS1_29StaticPersistentTileSchedulerILb0EEEEEEEEEvNT_6ParamsE --------------------------
	.section	.text._ZN7cutlass13device_kernelIN5flash11enable_sm90INS1_16FlashAttnFwdSm90INS1_25CollectiveMainloopFwdSm90ILi2EN4cute5tupleIJNS5_1CILi1EEES8_S8_EEENS6_IJNS7_ILi192EEENS7_ILi144EEENS7_ILi96EEEEEELi96ENS_6half_tEfNS_4arch4Sm90ELb0ELb0ELb1ELb0ELb0ELb0ELb0ELb0ELb1ELb1ELb0ELb0EEENS1_21CollectiveEpilogueFwdINS6_IJSA_SC_SB_EEES9_SE_SG_Li384ELb0ELb1ELb0ELb0EEENS1_29StaticPersistentTileSchedulerILb0EEEEEEEEEvNT_6ParamsE,"ax",@progbits
	.align	128
.text._ZN7cutlass13device_kernelIN5flash11enable_sm90INS1_16FlashAttnFwdSm90INS1_25CollectiveMainloopFwdSm90ILi2EN4cute5tupleIJNS5_1CILi1EEES8_S8_EEENS6_IJNS7_ILi192EEENS7_ILi144EEENS7_ILi96EEEEEELi96ENS_6half_tEfNS_4arch4Sm90ELb0ELb0ELb1ELb0ELb0ELb0ELb0ELb0ELb1ELb1ELb0ELb0EEENS1_21CollectiveEpilogueFwdINS6_IJSA_SC_SB_EEES9_SE_SG_Li384ELb0ELb1ELb0ELb0EEENS1_29StaticPersistentTileSchedulerILb0EEEEEEEEEvNT_6ParamsE:
        .type           _ZN7cutlass13device_kernelIN5flash11enable_sm90INS1_16FlashAttnFwdSm90INS1_25CollectiveMainloopFwdSm90ILi2EN4cute5tupleIJNS5_1CILi1EEES8_S8_EEENS6_IJNS7_ILi192EEENS7_ILi144EEENS7_ILi96EEEEEELi96ENS_6half_tEfNS_4arch4Sm90ELb0ELb0ELb1ELb0ELb0ELb0ELb0ELb0ELb1ELb1ELb0ELb0EEENS1_21CollectiveEpilogueFwdINS6_IJSA_SC_SB_EEES9_SE_SG_Li384ELb0ELb1ELb0ELb0EEENS1_29StaticPersistentTileSchedulerILb0EEEEEEEEEvNT_6ParamsE,@function
        .size           _ZN7cutlass13device_kernelIN5flash11enable_sm90INS1_16FlashAttnFwdSm90INS1_25CollectiveMainloopFwdSm90ILi2EN4cute5tupleIJNS5_1CILi1EEES8_S8_EEENS6_IJNS7_ILi192EEENS7_ILi144EEENS7_ILi96EEEEEELi96ENS_6half_tEfNS_4arch4Sm90ELb0ELb0ELb1ELb0ELb0ELb0ELb0ELb0ELb1ELb1ELb0ELb0EEENS1_21CollectiveEpilogueFwdINS6_IJSA_SC_SB_EEES9_SE_SG_Li384ELb0ELb1ELb0ELb0EEENS1_29StaticPersistentTileSchedulerILb0EEEEEEEEEvNT_6ParamsE,(.L_x_15323 - _ZN7cutlass13device_kernelIN5flash11enable_sm90INS1_16FlashAttnFwdSm90INS1_25CollectiveMainloopFwdSm90ILi2EN4cute5tupleIJNS5_1CILi1EEES8_S8_EEENS6_IJNS7_ILi192EEENS7_ILi144EEENS7_ILi96EEEEEELi96ENS_6half_tEfNS_4arch4Sm90ELb0ELb0ELb1ELb0ELb0ELb0ELb0ELb0ELb1ELb1ELb0ELb0EEENS1_21CollectiveEpilogueFwdINS6_IJSA_SC_SB_EEES9_SE_SG_Li384ELb0ELb1ELb0ELb0EEENS1_29StaticPersistentTileSchedulerILb0EEEEEEEEEvNT_6ParamsE)
        .other          _ZN7cutlass13device_kernelIN5flash11enable_sm90INS1_16FlashAttnFwdSm90INS1_25CollectiveMainloopFwdSm90ILi2EN4cute5tupleIJNS5_1CILi1EEES8_S8_EEENS6_IJNS7_ILi192EEENS7_ILi144EEENS7_ILi96EEEEEELi96ENS_6half_tEfNS_4arch4Sm90ELb0ELb0ELb1ELb0ELb0ELb0ELb0ELb0ELb1ELb1ELb0ELb0EEENS1_21CollectiveEpilogueFwdINS6_IJSA_SC_SB_EEES9_SE_SG_Li384ELb0ELb1ELb0ELb0EEENS1_29StaticPersistentTileSchedulerILb0EEEEEEEEEvNT_6ParamsE,@"STO_CUDA_ENTRY STV_DEFAULT"
_ZN7cutlass13device_kernelIN5flash11enable_sm90INS1_16FlashAttnFwdSm90INS1_25CollectiveMainloopFwdSm90ILi2EN4cute5tupleIJNS5_1CILi1EEES8_S8_EEENS6_IJNS7_ILi192EEENS7_ILi144EEENS7_ILi96EEEEEELi96ENS_6half_tEfNS_4arch4Sm90ELb0ELb0ELb1ELb0ELb0ELb0ELb0ELb0ELb1ELb1ELb0ELb0EEENS1_21CollectiveEpilogueFwdINS6_IJSA_SC_SB_EEES9_SE_SG_Li384ELb0ELb1ELb0ELb0EEENS1_29StaticPersistentTileSchedulerILb0EEEEEEEEEvNT_6ParamsE:
        /* <DEDUP_REMOVED lines=17> */
.L_x_9918:
[----:B------:R-:W-:Y:S05]  /*0110*/  BSYNC B0 ;  /* 0x0000000000007941 */ /* 0x000fea0003800000 */
.L_x_9917:
        /* <DEDUP_REMOVED lines=40> */
.L_x_9919:
        /* <DEDUP_REMOVED lines=22> */
.L_x_9920:
        /* <DEDUP_REMOVED lines=18> */
.L_x_9921:
        /* <DEDUP_REMOVED lines=22> */
.L_x_9922:
        /* <DEDUP_REMOVED lines=22> */
.L_x_9923:
        /* <DEDUP_REMOVED lines=8> */
.L_x_9925:
[----:B------:R-:W-:-:S08]  /*0960*/  NOP ;  /* 0x0000000000007918 */ /* 0x000fd00000000000 */
[----:B------:R-:W0:Y:S02]  /*0970*/  USETMAXREG.TRY_ALLOC.CTAPOOL UP0, 0xa0 ;  /* 0x000000a0000079c8 */ /* 0x000e240008000600 */
[----:B0-----:R-:W-:-:S13]  /*0980*/  PLOP3.LUT P0, PT, PT, PT, UP0, 0x80, 0x0 ;  /* 0x000000000000781c */ /* 0x001fda0003f0f008 */
[----:B------:R-:W-:Y:S05]  /*0990*/  @!P0 BRA `(.L_x_9925) ;  /* 0xfffffffc00f08947 */ /* 0x000fea000383ffff */
[----:B--2---:R-:W0:Y:S01]  /*09a0*/  S2R R2, SR_TID.X ;  /* 0x0000000000027919 */ /* 0x004e220000002100 */
[----:B------:R-:W1:Y:S08]  /*09b0*/  S2UR UR4, SR_CTAID.X ;  /* 0x00000000000479c3 */ /* 0x000e700000002500 */
[----:B------:R-:W-:Y:S06]  /*09c0*/  BAR.ARV 0x8, 0x200 ;  /* 0x0208000000007b1d */ /* 0x000fec0000002000 */
[----:B0-----:R-:W-:-:S04]  /*09d0*/  LOP3.LUT R0, R2, 0xffffff80, RZ, 0xc0, !PT ;  /* 0xffffff8002007812 */ /* 0x001fc800078ec0ff */
[----:B------:R-:W-:Y:S02]  /*09e0*/  ISETP.NE.AND P0, PT, R0, 0x80, PT ;  /* 0x000000800000780c */ /* 0x000fe40003f05270 */
[----:B------:R-:W1:Y:S11]  /*09f0*/  LDC R0, c[0x0][0xc34] ;  /* 0x00030d00ff007b82 */ /* 0x000e760000000800 */
[----:B------:R-:W-:Y:S06]  /*0a00*/  @!P0 BAR.ARV 0x9, 0x100 ;  /* 0x0244000000008b1d */ /* 0x000fec0000002000 */
[----:B-1----:R-:W-:-:S13]  /*0a10*/  ISETP.LE.AND P0, PT, R0, UR4, PT ;  /* 0x0000000400007c0c */ /* 0x002fda000bf03270 */
        /* <DEDUP_REMOVED lines=8> */
[CC--:B------:R-:W-:Y:S02]  /*0aa0*/  LEA.HI R148, R0.reuse, R147.reuse, RZ, 0x2 ;  /* 0x0000009300947211 */ /* 0x0c0fe400078f10ff */
[----:B------:R-:W-:Y:S02]  /*0ab0*/  LEA.HI R0, R0, R147, RZ, 0x5 ;  /* 0x0000009300007211 */ /* 0x000fe400078f28ff */
[----:B------:R-:W-:Y:S02]  /*0ac0*/  SHF.R.S32.HI R3, RZ, 0x1f, R4 ;  /* 0x0000001fff037819 */ /* 0x000fe40000011404 */
[----:B------:R-:W-:Y:S02]  /*0ad0*/  LOP3.LUT R6, R153, 0xffffff80, RZ, 0xc0, !PT ;  /* 0xffffff8099067812 */ /* 0x000fe400078ec0ff */
[----:B------:R-:W-:Y:S02]  /*0ae0*/  SHF.R.S32.HI R9, RZ, 0x5, R0 ;  /* 0x00000005ff097819 */ /* 0x000fe40000011400 */
[----:B------:R-:W-:Y:S01]  /*0af0*/  LEA.HI R0, R3, R4, RZ, 0x3 ;  /* 0x0000000403007211 */ /* 0x000fe200078f18ff */
[----:B------:R-:W-:Y:S01]  /*0b00*/  IMAD.IADD R149, R147, 0x1, -R6 ;  /* 0x0000000193957824 */ /* 0x000fe200078e0a06 */
[----:B------:R-:W-:-:S02]  /*0b10*/  SHF.R.S32.HI R5, RZ, 0x4, R2 ;  /* 0x00000004ff057819 */ /* 0x000fc40000011402 */
[----:B------:R-:W-:Y:S01]  /*0b20*/  LOP3.LUT R8, R148, 0xfffffffc, RZ, 0xc0, !PT ;  /* 0xfffffffc94087812 */ /* 0x000fe200078ec0ff */
[----:B------:R-:W-:Y:S01]  /*0b30*/  IMAD.SHL.U32 R0, R0, 0x10, RZ ;  /* 0x0000001000007824 */ /* 0x000fe200078e00ff */
[----:B------:R-:W-:Y:S02]  /*0b40*/  LEA.HI R3, R3, R4, RZ, 0x2 ;  /* 0x0000000403037211 */ /* 0x000fe400078f10ff */
[----:B------:R-:W-:Y:S02]  /*0b50*/  SHF.R.S32.HI R6, RZ, 0x1f, R149 ;  /* 0x0000001fff067819 */ /* 0x000fe40000011495 */
[----:B------:R-:W-:Y:S01]  /*0b60*/  LEA.HI R2, R2, R5, RZ, 0x1 ;  /* 0x0000000502027211 */ /* 0x000fe200078f08ff */
[----:B------:R-:W-:Y:S01]  /*0b70*/  IMAD.IADD R147, R147, 0x1, -R8 ;  /* 0x0000000193937824 */ /* 0x000fe200078e0a08 */
[----:B------:R-:W-:Y:S01]  /*0b80*/  LOP3.LUT R7, R3, 0x7fffffc, RZ, 0xc0, !PT ;  /* 0x07fffffc03077812 */ /* 0x000fe200078ec0ff */
[----:B------:R-:W0:Y:S01]  /*0b90*/  S2UR UR5, SR_CgaCtaId ;  /* 0x00000000000579c3 */ /* 0x000e220000008800 */
[----:B------:R-:W-:-:S02]  /*0ba0*/  LOP3.LUT R0, R0, 0x7fffff80, RZ, 0xc0, !PT ;  /* 0x7fffff8000007812 */ /* 0x000fc400078ec0ff */
[----:B------:R-:W-:Y:S02]  /*0bb0*/  LEA.HI R8, R6, R149, RZ, 0x2 ;  /* 0x0000009506087211 */ /* 0x000fe400078f10ff */
[----:B------:R-:W-:Y:S02]  /*0bc0*/  LOP3.LUT R2, R2, 0x1ffffffe, RZ, 0xc0, !PT ;  /* 0x1ffffffe02027812 */ /* 0x000fe400078ec0ff */
[----:B------:R-:W-:Y:S01]  /*0bd0*/  SHF.R.S32.HI R3, RZ, 0x2, R3 ;  /* 0x00000002ff037819 */ /* 0x000fe20000011403 */
[----:B------:R-:W-:Y:S01]  /*0be0*/  IMAD.IADD R7, R4, 0x1, -R7 ;  /* 0x0000000104077824 */ /* 0x000fe200078e0a07 */
[----:B------:R-:W-:Y:S01]  /*0bf0*/  SHF.R.S32.HI R153, RZ, 0x7, R153 ;  /* 0x00000007ff997819 */ /* 0x000fe20000011499 */
[----:B------:R-:W-:Y:S01]  /*0c00*/  IMAD R0, R9, 0x100, R0 ;  /* 0x0000010009007824 */ /* 0x000fe200078e0200 */
[----:B------:R-:W-:Y:S01]  /*0c10*/  SHF.R.S32.HI R10, RZ, 0x2, R8 ;  /* 0x00000002ff0a7819 */ /* 0x000fe20000011408 */
[----:B------:R-:W-:Y:S01]  /*0c20*/  IMAD.IADD R2, R5, 0x1, -R2 ;  /* 0x0000000105027824 */ /* 0x000fe200078e0a02 */
[----:B------:R-:W-:Y:S01]  /*0c30*/  SHF.R.S32.HI R11, RZ, 0x1f, R8 ;  /* 0x0000001fff0b7819 */ /* 0x000fe20000011408 */
[----:B------:R-:W-:-:S02]  /*0c40*/  IMAD.SHL.U32 R3, R3, 0x40, RZ ;  /* 0x0000004003037824 */ /* 0x000fc400078e00ff */
[----:B------:R-:W-:Y:S01]  /*0c50*/  IMAD R7, R7, 0x10, R0 ;  /* 0x0000001007077824 */ /* 0x000fe200078e0200 */
[----:B------:R-:W-:Y:S01]  /*0c60*/  LEA.HI R11, R11, R10, RZ, 0x3 ;  /* 0x0000000a0b0b7211 */ /* 0x000fe200078f18ff */
[----:B------:R-:W-:Y:S01]  /*0c70*/  IMAD.HI R0, R153, 0x55555556, RZ ;  /* 0x5555555699007827 */ /* 0x000fe200078e02ff */
[----:B------:R-:W-:-:S03]  /*0c80*/  LOP3.LUT R3, R3, 0x40, RZ, 0xc0, !PT ;  /* 0x0000004003037812 */ /* 0x000fc600078ec0ff */
[----:B------:R-:W-:Y:S01]  /*0c90*/  IMAD.SHL.U32 R2, R2, 0x8, RZ ;  /* 0x0000000802027824 */ /* 0x000fe200078e00ff */
[----:B------:R-:W-:Y:S01]  /*0ca0*/  LOP3.LUT R11, R11, 0xfffffff8, RZ, 0xc0, !PT ;  /* 0xfffffff80b0b7812 */ /* 0x000fe200078ec0ff */
[----:B------:R-:W-:Y:S01]  /*0cb0*/  IMAD R13, R9, 0x10, R4 ;  /* 0x00000010090d7824 */ /* 0x000fe200078e0204 */
[----:B------:R-:W-:Y:S02]  /*0cc0*/  LEA.HI R6, R6, R149, RZ, 0x5 ;  /* 0x0000009506067211 */ /* 0x000fe400078f28ff */
[----:B------:R-:W-:Y:S01]  /*0cd0*/  LEA.HI R4, R0, R0, RZ, 0x1 ;  /* 0x0000000000047211 */ /* 0x000fe200078f08ff */
[--C-:B------:R-:W-:Y:S01]  /*0ce0*/  IMAD.U32 R156, R13, 0x20, R2.reuse ;  /* 0x000000200d9c7824 */ /* 0x100fe200078e0002 */
[----:B------:R-:W-:Y:S02]  /*0cf0*/  LOP3.LUT R0, R3, 0x8, R2, 0xf8, !PT ;  /* 0x0000000803007812 */ /* 0x000fe400078ef802 */
[----:B------:R-:W-:Y:S01]  /*0d00*/  SHF.R.U32.HI R3, RZ, 0x3, R3 ;  /* 0x00000003ff037819 */ /* 0x000fe20000011603 */
[----:B------:R-:W-:Y:S01]  /*0d10*/  IMAD.IADD R11, R10, 0x1, -R11 ;  /* 0x000000010a0b7824 */ /* 0x000fe200078e0a0b */
[----:B------:R-:W-:-:S02]  /*0d20*/  SHF.R.S32.HI R6, RZ, 0x5, R6 ;  /* 0x00000005ff067819 */ /* 0x000fc40000011406 */
[C---:B------:R-:W-:Y:S01]  /*0d30*/  LEA.HI R2, R147.reuse, R147, RZ, 0x1 ;  /* 0x0000009393027211 */ /* 0x040fe200078f08ff */
[----:B------:R-:W-:Y:S01]  /*0d40*/  IMAD.SHL.U32 R18, R147, 0x8, RZ ;  /* 0x0000000893127824 */ /* 0x000fe200078e00ff */
[----:B------:R-:W-:Y:S01]  /*0d50*/  LOP3.LUT R0, R0, R3, RZ, 0x3c, !PT ;  /* 0x0000000300007212 */ /* 0x000fe200078e3cff */
[----:B------:R-:W-:Y:S01]  /*0d60*/  IMAD R4, R4, -0x3, R153 ;  /* 0xfffffffd04047824 */ /* 0x000fe200078e0299 */
[----:B------:R-:W-:Y:S01]  /*0d70*/  LOP3.LUT R8, R8, 0x7ffffffc, RZ, 0xc0, !PT ;  /* 0x7ffffffc08087812 */ /* 0x000fe200078ec0ff */
[----:B------:R-:W-:Y:S01]  /*0d80*/  IMAD R11, R6, 0x10, R11 ;  /* 0x00000010060b7824 */ /* 0x000fe200078e020b */
[----:B------:R-:W-:Y:S01]  /*0d90*/  LOP3.LUT R2, R2, 0x1ffffffe, RZ, 0xc0, !PT ;  /* 0x1ffffffe02027812 */ /* 0x000fe200078ec0ff */
[----:B------:R-:W-:Y:S01]  /*0da0*/  UMOV UR37, 0x400 ;  /* 0x0000040000257882 */ /* 0x000fe20000000000 */
[----:B------:R-:W-:Y:S01]  /*0db0*/  IMAD.IADD R0, R0, 0x1, R7 ;  /* 0x0000000100007824 */ /* 0x000fe200078e0207 */
[----:B0-----:R-:W-:Y:S01]  /*0dc0*/  ULEA UR37, UR5, UR37, 0x18 ;  /* 0x0000002505257291 */ /* 0x001fe2000f8ec03f */
[----:B------:R-:W-:-:S02]  /*0dd0*/  VIADD R145, R18, 0x20 ;  /* 0x0000002012917836 */ /* 0x000fc40000000000 */
[----:B------:R-:W-:Y:S02]  /*0de0*/  VIADD R144, R18, 0x40 ;  /* 0x0000004012907836 */ /* 0x000fe40000000000 */
[----:B------:R-:W-:Y:S02]  /*0df0*/  IMAD.MOV.U32 R157, RZ, RZ, -0x2 ;  /* 0xfffffffeff9d7424 */ /* 0x000fe400078e00ff */
[----:B------:R-:W-:Y:S02]  /*0e00*/  IMAD.IADD R8, R149, 0x1, -R8 ;  /* 0x0000000195087824 */ /* 0x000fe400078e0a08 */
[----:B------:R-:W-:Y:S02]  /*0e10*/  IMAD R154, R4, 0x40, R11 ;  /* 0x00000040049a7824 */ /* 0x000fe400078e020b */
[----:B------:R-:W-:Y:S01]  /*0e20*/  IMAD.IADD R155, R147, 0x1, -R2 ;  /* 0x00000001939b7824 */ /* 0x000fe200078e0a02 */
[----:B------:R-:W-:Y:S01]  /*0e30*/  SHF.R.S32.HI R148, RZ, 0x2, R148 ;  /* 0x00000002ff947819 */ /* 0x000fe20000011494 */
[----:B------:R-:W-:Y:S01]  /*0e40*/  IMAD R157, R8, R157, 0x90 ;  /* 0x00000090089d7424 */ /* 0x000fe200078e029d */
[----:B------:R-:W-:Y:S01]  /*0e50*/  SHF.R.S32.HI R4, RZ, 0x1f, R145 ;  /* 0x0000001fff047819 */ /* 0x000fe20000011491 */
[----:B------:R-:W-:Y:S01]  /*0e60*/  IMAD.MOV.U32 R146, RZ, RZ, RZ ;  /* 0x000000ffff927224 */ /* 0x000fe200078e00ff */
[----:B------:R-:W-:Y:S01]  /*0e70*/  SHF.R.S32.HI R3, RZ, 0x1f, R144 ;  /* 0x0000001fff037819 */ /* 0x000fe20000011490 */
[----:B------:R-:W-:Y:S01]  /*0e80*/  IMAD.MOV.U32 R16, RZ, RZ, RZ ;  /* 0x000000ffff107224 */ /* 0x000fe200078e00ff */
[----:B------:R-:W-:Y:S01]  /*0e90*/  LEA R2, R0, UR37, 0x1 ;  /* 0x0000002500027c11 */ /* 0x000fe2000f8e08ff */
[----:B------:R-:W-:-:S02]  /*0ea0*/  IMAD R155, R155, 0x8, R154 ;  /* 0x000000089b9b7824 */ /* 0x000fc400078e029a */
[----:B------:R-:W-:Y:S01]  /*0eb0*/  IMAD.U32 R19, RZ, RZ, UR4 ;  /* 0x00000004ff137e24 */ /* 0x000fe2000f8e00ff */
[----:B------:R-:W-:Y:S01]  /*0ec0*/  UMOV UR36, URZ ;  /* 0x0000003f00247c82 */ /* 0x000fe20008000000 */
[----:B--2---:R-:W-:-:S07]  /*0ed0*/  LOP3.LUT R17, R12, 0x1, RZ, 0xfc, !PT ;  /* 0x000000010c117812 */ /* 0x004fce00078efcff */
.L_x_9950:
[----:B0-----:R-:W0:Y:S01]  /*0ee0*/  SHFL.IDX PT, R0, R153, RZ, 0x1f ;  /* 0x00001fff99007589 */ /* 0x001e2200000e0000 */
[----:B-1----:R-:W1:Y:S01]  /*0ef0*/  LDC R64, c[0x0][0x2f0] ;  /* 0x0000bc00ff407b82 */ /* 0x002e620000000800 */
[----:B------:R-:W-:Y:S01]  /*0f00*/  ULDC UR4, c[0x0][0xc38] ;  /* 0x00030e0000047ab9 */ /* 0x000fe20000000800 */
[----:B------:R-:W-:Y:S01]  /*0f10*/  R2UR UR11, R19 ;  /* 0x00000000130b72ca */ /* 0x000fe200000e0000 */
[----:B------:R-:W-:Y:S01]  /*0f20*/  UISETP.NE.AND UP1, UPT, UR4, 0x1, UPT ;  /* 0x000000010400788c */ /* 0x000fe2000bf25270 */
[----:B------:R-:W-:Y:S02]  /*0f30*/  ULDC.64 UR6, c[0x0][0x418] ;  /* 0x0001060000067ab9 */ /* 0x000fe40000000a00 */
[----:B------:R-:W-:Y:S01]  /*0f40*/  ULDC UR4, c[0x0][0xc44] ;  /* 0x0003110000047ab9 */ /* 0x000fe20000000800 */
[----:B------:R-:W-:Y:S02]  /*0f50*/  UISETP.NE.U32.AND UP0, UPT, UR6, URZ, UPT ;  /* 0x0000003f0600728c */ /* 0x000fe4000bf05070 */
[----:B------:R-:W-:-:S02]  /*0f60*/  UISETP.NE.AND UP2, UPT, UR4, 0x1, UPT ;  /* 0x000000010400788c */ /* 0x000fc4000bf45270 */
[----:B------:R-:W-:Y:S01]  /*0f70*/  UISETP.NE.AND.EX UP0, UPT, UR7, URZ, UPT, UP0 ;  /* 0x0000003f0700728c */ /* 0x000fe2000bf05300 */
[----:B------:R-:W-:Y:S01]  /*0f80*/  ULDC UR8, c[0x0][0x424] ;  /* 0x0001090000087ab9 */ /* 0x000fe20000000800 */
[----:B------:R-:W-:Y:S01]  /*0f90*/  UIADD3 UR9, UR37, 0x24300, URZ ;  /* 0x0002430025097890 */ /* 0x000fe2000fffe03f */
[----:B------:R-:W-:Y:S01]  /*0fa0*/  @UP1 ULDC UR4, c[0x0][0xc3c] ;  /* 0x00030f0000041ab9 */ /* 0x000fe20000000800 */
[----:B------:R-:W-:Y:S02]  /*0fb0*/  USEL UR8, UR8, 0x1, UP0 ;  /* 0x0000000108087887 */ /* 0x000fe40008000000 */
[----:B------:R-:W-:Y:S02]  /*0fc0*/  UIMAD.WIDE.U32 UR4, UR11, UR4, URZ ;  /* 0x000000040b0472a5 */ /* 0x000fe4000f8e003f */
[----:B------:R-:W-:Y:S01]  /*0fd0*/  ULOP3.LUT UP0, URZ, UR9, 0x9f, URZ, 0xc0, !UPT ;  /* 0x0000009f093f7892 */ /* 0x000fe2000f80c03f */
[----:B0-----:R-:W-:Y:S01]  /*0fe0*/  R2UR UR38, R0 ;  /* 0x00000000002672ca */ /* 0x001fe200000e0000 */
[----:B------:R-:W-:Y:S01]  /*0ff0*/  @UP1 ULDC UR10, c[0x0][0xc40] ;  /* 0x00031000000a1ab9 */ /* 0x000fe20000000800 */
[----:B------:R-:W-:Y:S01]  /*1000*/  UMOV UR12, UR11 ;  /* 0x0000000b000c7c82 */ /* 0x000fe20008000000 */
[----:B-1----:R-:W-:Y:S01]  /*1010*/  IMAD R64, R64, UR8, RZ ;  /* 0x0000000840407c24 */ /* 0x002fe2000f8e02ff */
[----:B------:R-:W-:Y:S01]  /*1020*/  @UP1 USHF.R.U32.HI UR12, URZ, UR10, UR5 ;  /* 0x0000000a3f0c1299 */ /* 0x000fe20008011605 */
[----:B------:R-:W-:-:S02]  /*1030*/  PLOP3.LUT P0, PT, PT, PT, UP0, 0x80, 0x0 ;  /* 0x000000000000781c */ /* 0x000fc40003f0f008 */
[----:B------:R-:W-:-:S03]  /*1040*/  VIADD R0, R64, 0x8f ;  /* 0x0000008f40007836 */ /* 0x000fc60000000000 */
[----:B------:R-:W-:Y:S01]  /*1050*/  IMAD.U32 R152, RZ, RZ, UR12 ;  /* 0x0000000cff987e24 */ /* 0x000fe2000f8e00ff */
[----:B------:R-:W-:Y:S01]  /*1060*/  UMOV UR8, UR12 ;  /* 0x0000000c00087c82 */ /* 0x000fe20008000000 */
[----:B------:R-:W-:Y:S01]  /*1070*/  IMAD.HI R0, R0, 0x38e38e39, RZ ;  /* 0x38e38e3900007827 */ /* 0x000fe200078e02ff */
[----:B------:R-:W-:-:S04]  /*1080*/  UIMAD.WIDE UR6, UR38, 0x55555556, URZ ;  /* 0x55555556260678a5 */ /* 0x000fc8000f8e023f */
[----:B------:R-:W-:Y:S01]  /*1090*/  ULEA.HI UR7, UR7, UR7, URZ, 0x1 ;  /* 0x0000000707077291 */ /* 0x000fe2000f8f083f */
[----:B------:R-:W-:-:S03]  /*10a0*/  SHF.R.U32.HI R3, RZ, 0x1f, R0 ;  /* 0x0000001fff037819 */ /* 0x000fc60000011600 */
[----:B------:R-:W-:Y:S01]  /*10b0*/  UIMAD UR40, UR7, -0x3, UR38 ;  /* 0xfffffffd072878a4 */ /* 0x000fe2000f8e0226 */
[----:B-----5:R-:W-:Y:S02]  /*10c0*/  LEA.HI.SX32 R22, R0, R3, 0x1b ;  /* 0x0000000300167211 */ /* 0x020fe400078fdaff */
[----:B------:R-:W-:Y:S02]  /*10d0*/  @UP2 ULDC.64 UR6, c[0x0][0xc48] ;  /* 0x0003120000062ab9 */ /* 0x000fe40000000a00 */
[----:B------:R-:W-:Y:S02]  /*10e0*/  UIMAD.WIDE.U32 UR4, UR12, UR6, URZ ;  /* 0x000000060c0472a5 */ /* 0x000fe4000f8e003f */
[----:B------:R-:W-:Y:S02]  /*10f0*/  ULEA UR6, UR40, UR9, 0xb ;  /* 0x0000000928067291 */ /* 0x000fe4000f8e583f */
[----:B------:R-:W-:Y:S02]  /*1100*/  @UP2 USHF.R.U32.HI UR8, URZ, UR7, UR5 ;  /* 0x000000073f082299 */ /* 0x000fe40008011605 */
[----:B------:R-:W-:Y:S01]  /*1110*/  USHF.R.U32.HI UR6, URZ, 0x4, UR6 ;  /* 0x000000043f067899 */ /* 0x000fe20008011606 */
[----:B------:R-:W-:-:S03]  /*1120*/  UMOV UR4, UR11 ;  /* 0x0000000b00047c82 */ /* 0x000fc60008000000 */
[----:B------:R-:W-:Y:S01]  /*1130*/  ULOP3.LUT UR39, UR6, 0x3fff, URZ, 0xc0, !UPT ;  /* 0x00003fff06277892 */ /* 0x000fe2000f8ec03f */
[----:B------:R-:W-:Y:S02]  /*1140*/  IMAD.U32 R151, RZ, RZ, UR8 ;  /* 0x00000008ff977e24 */ /* 0x000fe4000f8e00ff */
[----:B------:R-:W-:Y:S01]  /*1150*/  IMAD.U32 R150, RZ, RZ, UR4 ;  /* 0x00000004ff967e24 */ /* 0x000fe2000f8e00ff */
[----:B---34-:R-:W-:Y:S08]  /*1160*/  @!P0 BRA `(.L_x_9926) ;  /* 0x0000000000408947 */ /* 0x018ff00003800000 */
        /* <DEDUP_REMOVED lines=16> */
.L_x_9926:
[----:B------:R-:W-:Y:S02]  /*1270*/  LOP3.LUT R0, R146, 0x1, RZ, 0xc0, !PT ;  /* 0x0000000192007812 */ /* 0x000fe400078ec0ff */
[----:B------:R-:W-:Y:S02]  /*1280*/  ISETP.NE.AND P0, PT, R17, 0x3, PT ;  /* 0x000000031100780c */ /* 0x000fe40003f05270 */
[----:B------:R-:W-:-:S04]  /*1290*/  SHF.L.U32 R0, R0, 0x1f, RZ ;  /* 0x0000001f00007819 */ /* 0x000fc800000006ff */
[----:B------:R-:W0:Y:S02]  /*12a0*/  SYNCS.PHASECHK.TRANS64.TRYWAIT P1, [UR37+0x31c00], R0 ;  /* 0x031c0000ff0075a7 */ /* 0x000e240008020165 */
[----:B0-----:R-:W-:Y:S05]  /*12b0*/  @!P1 BRA `(.L_x_9927) ;  /* 0x000000dc00c49947 */ /* 0x001fea0003800000 */
.L_x_10042:
[----:B------:R-:W-:Y:S05]  /*12c0*/  @!P0 BRA `(.L_x_9928) ;  /* 0x0000000000048947 */ /* 0x000fea0003800000 */
[----:B------:R-:W-:Y:S01]  /*12d0*/  BPT.TRAP 0x1 ;  /* 0x000000040000795c */ /* 0x000fe20000300000 */
.L_x_9928:
[----:B0-----:R-:W-:Y:S01]  /*12e0*/  IMAD.U32 R0, RZ, RZ, UR36 ;  /* 0x00000024ff007e24 */ /* 0x001fe2000f8e00ff */
[----:B------:R-:W-:-:S04]  /*12f0*/  SHF.L.U32 R3, R16, 0x1f, RZ ;  /* 0x0000001f10037819 */ /* 0x000fc800000006ff */
[----:B------:R-:W-:-:S04]  /*1300*/  LEA R0, R0, UR37, 0x3 ;  /* 0x0000002500007c11 */ /* 0x000fc8000f8e18ff */
[----:B------:R0:W1:Y:S01]  /*1310*/  SYNCS.PHASECHK.TRANS64.TRYWAIT P2, [R0+URZ+0x31c30], R3 ;  /* 0x031c3003000075a7 */ /* 0x000062000804017f */
[----:B------:R-:W-:Y:S05]  /*1320*/  @!P0 BRA `(.L_x_9929) ;  /* 0x0000000000048947 */ /* 0x000fea0003800000 */
[----:B------:R-:W-:Y:S01]  /*1330*/  BPT.TRAP 0x1 ;  /* 0x000000040000795c */ /* 0x000fe20000300000 */
.L_x_9929:
[----:B------:R-:W2:Y:S01]  /*1340*/  S2R R4, SR_TID.X ;  /* 0x0000000000047919 */ /* 0x000ea20000002100 */
[----:B------:R-:W-:Y:S01]  /*1350*/  IMAD.MOV.U32 R71, RZ, RZ, RZ ;  /* 0x000000ffff477224 */ /* 0x000fe200078e00ff */
[----:B--2---:R-:W-:Y:S01]  /*1360*/  LOP3.LUT P1, RZ, R4, 0x7f, RZ, 0xc0, !PT ;  /* 0x0000007f04ff7812 */ /* 0x004fe2000782c0ff */
[----:B-1----:R-:W-:-:S12]  /*1370*/  @P2 BRA `(.L_x_9930) ;  /* 0x0000000000082947 */ /* 0x002fd80003800000 */
[----:B------:R-:W1:Y:S02]  /*1380*/  SYNCS.PHASECHK.TRANS64.TRYWAIT P2, [R0+URZ+0x31c30], R3 ;  /* 0x031c3003000075a7 */ /* 0x000e64000804017f */
[----:B-1----:R-:W-:Y:S05]  /*1390*/  @!P2 BRA `(.L_x_9931) ;  /* 0x000000dc00a4a947 */ /* 0x002fea0003800000 */
.L_x_9930:
[----:B------:R-:W-:Y:S05]  /*13a0*/  WARPSYNC.ALL ;  /* 0x0000000000007948 */ /* 0x000fea0003800000 */
[----:B------:R-:W-:Y:S01]  /*13b0*/  UIADD3 UR4, UR37, 0x16a00, URZ ;  /* 0x00016a0025047890 */ /* 0x000fe2000fffe03f */
[----:B------:R-:W-:Y:S01]  /*13c0*/  WARPGROUP.ARRIVE ;  /* 0x00000000000079c5 */ /* 0x000fe20000000000 */
[----:B------:R-:W-:Y:S01]  /*13d0*/  ULEA UR40, UR40, UR37, 0xc ;  /* 0x0000002528287291 */ /* 0x000fe2000f8e603f */
[----:B------:R-:W-:Y:S01]  /*13e0*/  P2R R68, PR, RZ, 0x1 ;  /* 0x00000001ff447803 */ /* 0x000fe20000000000 */
[----:B------:R-:W-:Y:S01]  /*13f0*/  USHF.R.U32.HI UR4, URZ, 0x4, UR4 ;  /* 0x000000043f047899 */ /* 0x000fe20008011604 */
[----:B01----:R-:W-:Y:S01]  /*1400*/  @!P1 VIADD R0, R0, 0x31c40 ;  /* 0x00031c4000009836 */ /* 0x003fe20000000000 */
[----:B------:R-:W-:-:S02]  /*1410*/  UIADD3 UR40, UR40, 0xda00, URZ ;  /* 0x0000da0028287890 */ /* 0x000fc4000fffe03f */
[----:B------:R-:W-:Y:S02]  /*1420*/  ULOP3.LUT UR4, UR4, 0x3fff, URZ, 0xc0, !UPT ;  /* 0x00003fff04047892 */ /* 0x000fe4000f8ec03f */
[----:B------:R-:W-:Y:S02]  /*1430*/  USHF.R.U32.HI UR40, URZ, 0x4, UR40 ;  /* 0x000000043f287899 */ /* 0x000fe40008011628 */
[----:B------:R-:W-:Y:S02]  /*1440*/  ULOP3.LUT UR7, UR4, 0x10000, URZ, 0xfc, !UPT ;  /* 0x0001000004077892 */ /* 0x000fe4000f8efc3f */
[----:B------:R-:W-:Y:S02]  /*1450*/  ULOP3.LUT UR5, UR40, 0x3fff, URZ, 0xc0, !UPT ;  /* 0x00003fff28057892 */ /* 0x000fe4000f8ec03f */
[----:B------:R-:W-:Y:S02]  /*1460*/  UIMAD UR4, UR36, 0x6c0, UR7 ;  /* 0x000006c0240478a4 */ /* 0x000fe4000f8e0207 */
[----:B------:R-:W-:Y:S01]  /*1470*/  ULOP3.LUT UR5, UR5, 0x10000, URZ, 0xfc, !UPT ;  /* 0x0001000005057892 */ /* 0x000fe2000f8efc3f */
[----:B------:R-:W-:Y:S01]  /*1480*/  UMOV UR31, 0x80000020 ;  /* 0x80000020001f7882 */ /* 0x000fe20000000000 */
[----:B------:R-:W-:Y:S01]  /*1490*/  UMOV UR29, 0x80000020 ;  /* 0x80000020001d7882 */ /* 0x000fe20000000000 */
[----:B------:R-:W-:-:S02]  /*14a0*/  UIADD3 UR6, UR4, 0x80, URZ ;  /* 0x0000008004067890 */ /* 0x000fc4000fffe03f */
[----:B------:R-:W-:Y:S02]  /*14b0*/  UMOV UR30, UR4 ;  /* 0x00000004001e7c82 */ /* 0x000fe40008000000 */
        /* <DEDUP_REMOVED lines=8> */
[----:B------:R-:W-:-:S02]  /*1540*/  UIADD3 UR12, UR4, 0xc2, URZ ;  /* 0x000000c2040c7890 */ /* 0x000fc4000fffe03f */
[----:B------:R-:W-:Y:S02]  /*1550*/  UIADD3 UR13, UR4, 0x102, URZ ;  /* 0x00000102040d7890 */ /* 0x000fe4000fffe03f */
[----:B------:R-:W-:Y:S01]  /*1560*/  UIADD3 UR14, UR4, 0x142, URZ ;  /* 0x00000142040e7890 */ /* 0x000fe2000fffe03f */
        /* <DEDUP_REMOVED lines=49> */
[----:B------:R-:W-:Y:S01]  /*1880*/  UMOV UR10, UR6 ;  /* 0x00000006000a7c82 */ /* 0x000fe20008000000 */
        /* <DEDUP_REMOVED lines=51> */
[----:B------:R-:W-:Y:S01]  /*1bc0*/  UMOV UR14, UR6 ;  /* 0x00000006000e7c82 */ /* 0x000fe20008000000 */
        /* <DEDUP_REMOVED lines=214> */
[----:B------:R-:W2:Y:S01]  /*2930*/  MUFU.TANH R70, R70 ;  /* 0x0000004600467308 */ /* 0x000ea20000002400 */
[----:B------:R-:W-:Y:S01]  /*2940*/  UMOV UR27, 0x80000020 ;  /* 0x80000020001b7882 */ /* 0x000fe20000000000 */
[----:B------:R-:W-:Y:S01]  /*2950*/  FMUL.FTZ R81, R84, UR5 ;  /* 0x0000000554517c20 */ /* 0x000fe20008410000 */
[----:B------:R-:W-:Y:S01]  /*2960*/  FMUL.FTZ R85, R85, UR5 ;  /* 0x0000000555557c20 */ /* 0x000fe20008410000 */
[----:B------:R-:W-:-:S04]  /*2970*/  FMUL.FTZ R84, R86, UR5 ;  /* 0x0000000556547c20 */ /* 0x000fc80008410000 */
[----:B------:R-:W-:Y:S08]  /*2980*/  MUFU.TANH R80, R80 ;  /* 0x0000005000507308 */ /* 0x000ff00000002400 */
[----:B------:R-:W3:Y:S08]  /*2990*/  MUFU.TANH R90, R90 ;  /* 0x0000005a005a7308 */ /* 0x000ef00000002400 */
        /* <DEDUP_REMOVED lines=50> */
[----:B------:R-:W-:Y:S01]  /*2cc0*/  UIADD3 UR26, UR4, 0x642, URZ ;  /* 0x00000642041a7890 */ /* 0x000fe2000fffe03f */
[----:B------:R-:W-:Y:S01]  /*2cd0*/  IMAD R6, R22, -0x90, R51 ;  /* 0xffffff7016067824 */ /* 0x000fe200078e0233 */
[----:B------:R-:W-:Y:S01]  /*2ce0*/  UMOV UR27, 0x80000020 ;  /* 0x80000020001b7882 */ /* 0x000fe20000000000 */
[----:B------:R-:W-:Y:S01]  /*2cf0*/  FMUL.FTZ R54, R54, UR5 ;  /* 0x0000000536367c20 */ /* 0x000fe20008410000 */
[----:B------:R-:W-:Y:S01]  /*2d00*/  FMUL.FTZ R50, R52, UR5 ;  /* 0x0000000534327c20 */ /* 0x000fe20008410000 */
[----:B------:R-:W5:Y:S01]  /*2d10*/  MUFU.TANH R56, R56 ;  /* 0x0000003800387308 */ /* 0x000f620000002400 */
[----:B------:R-:W-:Y:S01]  /*2d20*/  ISETP.GT.AND P4, PT, R6, 0x9, PT ;  /* 0x000000090600780c */ /* 0x000fe20003f84270 */
[----:B------:R-:W-:Y:S01]  /*2d30*/  FMUL.FTZ R48, R48, UR5 ;  /* 0x0000000530307c20 */ /* 0x000fe20008410000 */
[C---:B------:R-:W-:Y:S01]  /*2d40*/  ISETP.GT.AND P3, PT, R6.reuse, 0x10, PT ;  /* 0x000000100600780c */ /* 0x040fe20003f64270 */
[----:B------:R-:W-:Y:S01]  /*2d50*/  FMUL.FTZ R53, R53, UR5 ;  /* 0x0000000535357c20 */ /* 0x000fe20008410000 */
[----:B------:R-:W-:-:S02]  /*2d60*/  ISETP.GT.AND P2, PT, R6, RZ, PT ;  /* 0x000000ff0600720c */ /* 0x000fc40003f44270 */
[C---:B------:R-:W-:Y:S01]  /*2d70*/  ISETP.GT.AND P6, PT, R6.reuse, 0x1, PT ;  /* 0x000000010600780c */ /* 0x040fe20003fc4270 */
[----:B------:R-:W5:Y:S01]  /*2d80*/  MUFU.TANH R75, R75 ;  /* 0x0000004b004b7308 */ /* 0x000f620000002400 */
[----:B0-----:R-:W-:Y:S02]  /*2d90*/  FSEL R61, R9, -INF , P4 ;  /* 0xff800000093d7808 */ /* 0x001fe40002000000 */
[----:B-1----:R-:W-:Y:S02]  /*2da0*/  FSEL R9, R69, -INF , P3 ;  /* 0xff80000045097808 */ /* 0x002fe40001800000 */
[----:B------:R-:W-:Y:S02]  /*2db0*/  FSEL R63, R11, -INF , P3 ;  /* 0xff8000000b3f7808 */ /* 0x000fe40001800000 */
[C---:B------:R-:W-:Y:S01]  /*2dc0*/  ISETP.GT.AND P3, PT, R6.reuse, 0x21, PT ;  /* 0x000000210600780c */ /* 0x040fe20003f64270 */
[----:B------:R-:W0:Y:S01]  /*2dd0*/  MUFU.TANH R10, R10 ;  /* 0x0000000a000a7308 */ /* 0x000e220000002400 */
[----:B------:R-:W-:-:S02]  /*2de0*/  ISETP.GT.AND P5, PT, R6, 0x8, PT ;  /* 0x000000080600780c */ /* 0x000fc40003fa4270 */
[----:B------:R-:W-:Y:S02]  /*2df0*/  FSEL R55, R4, -INF , P2 ;  /* 0xff80000004377808 */ /* 0x000fe40001000000 */
[----:B------:R-:W-:Y:S02]  /*2e00*/  FSEL R8, R8, -INF , P6 ;  /* 0xff80000008087808 */ /* 0x000fe40003000000 */
[----:B--2---:R-:W-:Y:S01]  /*2e10*/  FSEL R79, R70, -INF , P3 ;  /* 0xff800000464f7808 */ /* 0x004fe20001800000 */
[----:B------:R-:W1:Y:S01]  /*2e20*/  MUFU.TANH R58, R58 ;  /* 0x0000003a003a7308 */ /* 0x000e620000002400 */
[----:B------:R-:W-:Y:S02]  /*2e30*/  FSEL R59, R7, -INF , P5 ;  /* 0xff800000073b7808 */ /* 0x000fe40002800000 */
[----:B------:R-:W-:Y:S02]  /*2e40*/  FMNMX.FTZ R70, R55, R8, !PT ;  /* 0x0000000837467209 */ /* 0x000fe40007810000 */
[----:B------:R-:W-:-:S02]  /*2e50*/  FSEL R3, R3, -INF , P2 ;  /* 0xff80000003037808 */ /* 0x000fc40001000000 */
[----:B------:R-:W-:Y:S01]  /*2e60*/  FMNMX.FTZ R70, R59, R70, !PT ;  /* 0x000000463b467209 */ /* 0x000fe20007810000 */
[----:B------:R-:W2:Y:S01]  /*2e70*/  MUFU.TANH R48, R48 ;  /* 0x0000003000307308 */ /* 0x000ea20000002400 */
[C---:B------:R-:W-:Y:S02]  /*2e80*/  ISETP.GT.AND P2, PT, R6.reuse, 0x11, PT ;  /* 0x000000110600780c */ /* 0x040fe40003f44270 */
[----:B------:R-:W-:Y:S02]  /*2e90*/  FMNMX.FTZ R70, R61, R70, !PT ;  /* 0x000000463d467209 */ /* 0x000fe40007810000 */
[----:B------:R-:W-:Y:S02]  /*2ea0*/  FSEL R4, R5, -INF , P6 ;  /* 0xff80000005047808 */ /* 0x000fe40003000000 */
[----:B------:R-:W-:Y:S01]  /*2eb0*/  ISETP.GT.AND P6, PT, R6, 0x18, PT ;  /* 0x000000180600780c */ /* 0x000fe20003fc4270 */
[----:B------:R-:W2:Y:S01]  /*2ec0*/  MUFU.TANH R57, R57 ;  /* 0x0000003900397308 */ /* 0x000ea20000002400 */
[----:B------:R-:W-:-:S02]  /*2ed0*/  FSEL R5, R15, -INF , P5 ;  /* 0xff8000000f057808 */ /* 0x000fc40002800000 */
[----:B------:R-:W-:Y:S02]  /*2ee0*/  FSEL R65, R65, -INF , P2 ;  /* 0xff80000041417808 */ /* 0x000fe40001000000 */
[----:B------:R-:W-:Y:S01]  /*2ef0*/  FMNMX.FTZ R70, R63, R70, !PT ;  /* 0x000000463f467209 */ /* 0x000fe20007810000 */
[----:B------:R-:W-:Y:S02]  /*2f00*/  WARPGROUP.DEPBAR.LE gsb0, 0x0 ;  /* 0x00008000000079c5 */ /* 0x000fe40000010000 */
[----:B------:R-:W-:Y:S01]  /*2f10*/  WARPGROUP.ARRIVE ;  /* 0x00000000000079c5 */ /* 0x000fe20000000000 */
[C---:B------:R-:W-:Y:S01]  /*2f20*/  ISETP.GT.AND P5, PT, R6.reuse, 0x19, PT ;  /* 0x000000190600780c */ /* 0x040fe20003fa4270 */
[----:B------:R-:W-:Y:S01]  /*2f30*/  FMUL.FTZ R92, R47, UR5 ;  /* 0x000000052f5c7c20 */ /* 0x000fe20008410000 */
[----:B------:R-:W-:Y:S01]  /*2f40*/  FSEL R7, R13, -INF , P4 ;  /* 0xff8000000d077808 */ /* 0x000fe20002000000 */
[----:B------:R-:W-:Y:S01]  /*2f50*/  FMUL.FTZ R52, R41, UR5 ;  /* 0x0000000529347c20 */ /* 0x000fe20008410000 */
[----:B------:R-:W-:Y:S01]  /*2f60*/  ISETP.GT.AND P4, PT, R6, 0x20, PT ;  /* 0x000000200600780c */ /* 0x000fe20003f84270 */
[----:B------:R-:W-:Y:S01]  /*2f70*/  HGMMA.64x16x16.F32 R32, gdesc[UR24], R32, gsb0 ;  /* 0x00200000182079f0 */ /* 0x000fe20008000820 */
[----:B------:R-:W-:Y:S01]  /*2f80*/  FSEL R67, R67, -INF , P6 ;  /* 0xff80000043437808 */ /* 0x000fe20003000000 */
[----:B------:R-:W-:Y:S01]  /*2f90*/  UIADD3 UR26, UR4, 0x682, URZ ;  /* 0x00000682041a7890 */ /* 0x000fe2000fffe03f */
[----:B------:R-:W-:Y:S01]  /*2fa0*/  FMNMX.FTZ R70, R65, R70, !PT ;  /* 0x0000004641467209 */ /* 0x000fe20007810000 */
[----:B------:R-:W-:Y:S01]  /*2fb0*/  UMOV UR27, 0x80000020 ;  /* 0x80000020001b7882 */ /* 0x000fe20000000000 */
[----:B------:R-:W-:Y:S01]  /*2fc0*/  FSEL R73, R21, -INF , P5 ;  /* 0xff80000015497808 */ /* 0x000fe20002800000 */
[----:B------:R-:W-:Y:S01]  /*2fd0*/  FMUL.FTZ R43, R43, UR5 ;  /* 0x000000052b2b7c20 */ /* 0x000fe20008410000 */
[----:B---3--:R-:W-:Y:S01]  /*2fe0*/  FSEL R21, R90, -INF , P4 ;  /* 0xff8000005a157808 */ /* 0x008fe20002000000 */
[----:B------:R-:W-:Y:S01]  /*2ff0*/  FMUL.FTZ R95, R42, UR5 ;  /* 0x000000052a5f7c20 */ /* 0x000fe20008410000 */
[----:B------:R-:W-:Y:S01]  /*3000*/  FSEL R77, R80, -INF , P4 ;  /* 0xff800000504d7808 */ /* 0x000fe20002000000 */
[----:B------:R-:W-:Y:S01]  /*3010*/  MUFU.TANH R42, R54 ;  /* 0x00000036002a7308 */ /* 0x000fe20000002400 */
[----:B------:R-:W-:Y:S01]  /*3020*/  ISETP.GT.AND P4, PT, R6, 0x31, PT ;  /* 0x000000310600780c */ /* 0x000fe20003f84270 */
[----:B------:R-:W-:Y:S01]  /*3030*/  FMUL.FTZ R133, R45, UR5 ;  /* 0x000000052d857c20 */ /* 0x000fe20008410000 */
[----:B------:R-:W-:Y:S01]  /*3040*/  FMNMX.FTZ R70, R67, R70, !PT ;  /* 0x0000004643467209 */ /* 0x000fe20007810000 */
[----:B------:R-:W-:Y:S01]  /*3050*/  FMUL.FTZ R131, R44, UR5 ;  /* 0x000000052c837c20 */ /* 0x000fe20008410000 */
[----:B----4-:R-:W-:Y:S01]  /*3060*/  FSEL R47, R72, -INF , P4 ;  /* 0xff800000482f7808 */ /* 0x010fe20002000000 */
[----:B------:R-:W-:Y:S01]  /*3070*/  FMUL.FTZ R51, R40, UR5 ;  /* 0x0000000528337c20 */ /* 0x000fe20008410000 */
[----:B------:R-:W-:Y:S01]  /*3080*/  FMNMX.FTZ R72, R73, R70, !PT ;  /* 0x0000004649487209 */ /* 0x000fe20007810000 */
[----:B------:R3:W-:Y:S01]  /*3090*/  MUFU.TANH R54, R43 ;  /* 0x0000002b00367308 */ /* 0x0007e20000002400 */
[----:B------:R-:W-:Y:S01]  /*30a0*/  FSEL R11, R23, -INF , P2 ;  /* 0xff800000170b7808 */ /* 0x000fe20001000000 */
[----:B------:R-:W-:Y:S01]  /*30b0*/  FMUL.FTZ R101, R46, UR5 ;  /* 0x000000052e657c20 */ /* 0x000fe20008410000 */
[----:B------:R-:W-:Y:S01]  /*30c0*/  ISETP.GT.AND P2, PT, R6, 0x28, PT ;  /* 0x000000280600780c */ /* 0x000fe20003f44270 */
[----:B------:R-:W-:Y:S01]  /*30d0*/  ULDC UR4, c[0x0][0x988] ;  /* 0x0002620000047ab9 */ /* 0x000fe20000000800 */
[----:B------:R-:W-:-:S02]  /*30e0*/  FMNMX.FTZ R72, R77, R72, !PT ;  /* 0x000000484d487209 */ /* 0x000fc40007810000 */
[----:B------:R-:W-:Y:S01]  /*30f0*/  FSEL R13, R89, -INF , P6 ;  /* 0xff800000590d7808 */ /* 0x000fe20003000000 */
[----:B------:R-:W4:Y:S01]  /*3100*/  MUFU.TANH R20, R20 ;  /* 0x0000001400147308 */ /* 0x000f220000002400 */
[----:B------:R-:W-:Y:S02]  /*3110*/  ISETP.GT.AND P6, PT, R6, 0x29, PT ;  /* 0x000000290600780c */ /* 0x000fe40003fc4270 */
[----:B------:R-:W-:Y:S02]  /*3120*/  FSEL R81, R81, -INF , P2 ;  /* 0xff80000051517808 */ /* 0x000fe40001000000 */
[----:B------:R-:W-:Y:S02]  /*3130*/  FMNMX.FTZ R72, R79, R72, !PT ;  /* 0x000000484f487209 */ /* 0x000fe40007810000 */
[----:B------:R-:W-:Y:S01]  /*3140*/  FSEL R15, R88, -INF , P5 ;  /* 0xff800000580f7808 */ /* 0x000fe20002800000 */
[----:B------:R-:W4:Y:S01]  /*3150*/  MUFU.TANH R62, R62 ;  /* 0x0000003e003e7308 */ /* 0x000f220000002400 */
[----:B------:R-:W-:-:S02]  /*3160*/  ISETP.GT.AND P5, PT, R6, 0x30, PT ;  /* 0x000000300600780c */ /* 0x000fc40003fa4270 */
[----:B------:R-:W-:Y:S02]  /*3170*/  FSEL R85, R85, -INF , P6 ;  /* 0xff80000055557808 */ /* 0x000fe40003000000 */
[----:B------:R-:W-:Y:S02]  /*3180*/  FMNMX.FTZ R72, R81, R72, !PT ;  /* 0x0000004851487209 */ /* 0x000fe40007810000 */
[----:B-----5:R-:W-:Y:S01]  /*3190*/  FSEL R87, R87, -INF , P5 ;  /* 0xff80000057577808 */ /* 0x020fe20002800000 */
[----:B------:R5:W-:Y:S01]  /*31a0*/  MUFU.TANH R44, R49 ;  /* 0x00000031002c7308 */ /* 0x000be20000002400 */
[----:B------:R-:W-:Y:S02]  /*31b0*/  FMNMX.FTZ R72, R85, R72, !PT ;  /* 0x0000004855487209 */ /* 0x000fe40007810000 */
[----:B------:R-:W-:Y:S02]  /*31c0*/  FSEL R23, R82, -INF , P3 ;  /* 0xff80000052177808 */ /* 0x000fe40001800000 */
[----:B------:R-:W-:-:S02]  /*31d0*/  ISETP.GT.AND P3, PT, R6, 0x38, PT ;  /* 0x000000380600780c */ /* 0x000fc40003f64270 */
[----:B------:R-:W-:Y:S01]  /*31e0*/  FSEL R91, R91, -INF , P4 ;  /* 0xff8000005b5b7808 */ /* 0x000fe20002000000 */
[----:B------:R-:W4:Y:S01]  /*31f0*/  MUFU.TANH R50, R50 ;  /* 0x0000003200327308 */ /* 0x000f220000002400 */
[----:B------:R-:W-:Y:S01]  /*3200*/  FMNMX.FTZ R72, R87, R72, !PT ;  /* 0x0000004857487209 */ /* 0x000fe20007810000 */
[----:B------:R-:W-:Y:S02]  /*3210*/  WARPGROUP.DEPBAR.LE gsb0, 0x0 ;  /* 0x00008000000079c5 */ /* 0x000fe40000010000 */
[----:B------:R-:W-:Y:S01]  /*3220*/  WARPGROUP.ARRIVE ;  /* 0x00000000000079c5 */ /* 0x000fe20000000000 */
[----:B------:R-:W-:Y:S01]  /*3230*/  FSEL R41, R84, -INF , P2 ;  /* 0xff80000054297808 */ /* 0x000fe20001000000 */
[----:B------:R-:W-:Y:S01]  /*3240*/  FMUL.FTZ R135, R32, UR5 ;  /* 0x0000000520877c20 */ /* 0x000fe20008410000 */
[----:B------:R-:W-:Y:S01]  /*3250*/  ISETP.GT.AND P2, PT, R6, 0x39, PT ;  /* 0x000000390600780c */ /* 0x000fe20003f44270 */
[----:B------:R-:W4:Y:S01]  /*3260*/  MUFU.TANH R60, R60 ;  /* 0x0000003c003c7308 */ /* 0x000f220000002400 */
[----:B------:R-:W-:Y:S01]  /*3270*/  FSEL R93, R93, -INF , P3 ;  /* 0xff8000005d5d7808 */ /* 0x000fe20001800000 */
[----:B------:R-:W-:Y:S01]  /*3280*/  HGMMA.64x16x16.F32 R24, gdesc[UR24], R24, gsb0 ;  /* 0x00200000181879f0 */ /* 0x000fe20008000818 */
[----:B------:R-:W-:Y:S01]  /*3290*/  FMNMX.FTZ R72, R91, R72, !PT ;  /* 0x000000485b487209 */ /* 0x000fe20007810000 */
[----:B------:R-:W-:Y:S01]  /*32a0*/  FMUL.FTZ R36, R36, UR5 ;  /* 0x0000000524247c20 */ /* 0x000fe20008410000 */
[----:B---3--:R-:W-:Y:S01]  /*32b0*/  FSEL R43, R83, -INF , P6 ;  /* 0xff800000532b7808 */ /* 0x008fe20003000000 */
[----:B------:R-:W-:Y:S01]  /*32c0*/  FMUL.FTZ R105, R34, UR5 ;  /* 0x0000000522697c20 */ /* 0x000fe20008410000 */
[----:B------:R-:W-:Y:S01]  /*32d0*/  ISETP.GT.AND P6, PT, R6, 0x40, PT ;  /* 0x000000400600780c */ /* 0x000fe20003fc4270 */
[----:B------:R3:W-:Y:S01]  /*32e0*/  MUFU.TANH R46, R51 ;  /* 0x00000033002e7308 */ /* 0x0007e20000002400 */
[----:B------:R-:W-:Y:S01]  /*32f0*/  FSEL R97, R14, -INF , P2 ;  /* 0xff8000000e617808 */ /* 0x000fe20001000000 */
[----:B------:R-:W-:Y:S01]  /*3300*/  FMUL.FTZ R14, R33, UR5 ;  /* 0x00000005210e7c20 */ /* 0x000fe20008410000 */
[----:B------:R-:W-:Y:S01]  /*3310*/  FMNMX.FTZ R72, R93, R72, !PT ;  /* 0x000000485d487209 */ /* 0x000fe20007810000 */
[----:B------:R-:W-:Y:S01]  /*3320*/  FMUL.FTZ R38, R38, UR5 ;  /* 0x0000000526267c20 */ /* 0x000fe20008410000 */
[----:B------:R-:W-:Y:S01]  /*3330*/  FSEL R45, R74, -INF , P5 ;  /* 0xff8000004a2d7808 */ /* 0x000fe20002800000 */
[----:B------:R-:W-:Y:S01]  /*3340*/  FMUL.FTZ R34, R39, UR5 ;  /* 0x0000000527227c20 */ /* 0x000fe20008410000 */
[----:B------:R-:W-:Y:S01]  /*3350*/  ISETP.GT.AND P5, PT, R6, 0x41, PT ;  /* 0x000000410600780c */ /* 0x000fe20003fa4270 */
[----:B------:R1:W4:Y:S01]  /*3360*/  MUFU.TANH R40, R53 ;  /* 0x0000003500287308 */ /* 0x0003220000002400 */
[----:B------:R-:W-:Y:S01]  /*3370*/  FSEL R99, R66, -INF , P6 ;  /* 0xff80000042637808 */ /* 0x000fe20003000000 */
[----:B------:R-:W-:Y:S01]  /*3380*/  IMAD.U32 R74, RZ, RZ, UR4 ;  /* 0x00000004ff4a7e24 */ /* 0x000fe2000f8e00ff */
[----:B------:R-:W-:-:S02]  /*3390*/  FMNMX.FTZ R72, R97, R72, !PT ;  /* 0x0000004861487209 */ /* 0x000fc40007810000 */
[----:B------:R-:W-:Y:S02]  /*33a0*/  ISETP.GT.AND P4, PT, R6, 0x48, PT ;  /* 0x000000480600780c */ /* 0x000fe40003f84270 */
[----:B------:R-:W-:Y:S01]  /*33b0*/  FSEL R113, R12, -INF , P5 ;  /* 0xff8000000c717808 */ /* 0x000fe20002800000 */
[----:B------:R-:W4:Y:S01]  /*33c0*/  MUFU.TANH R86, R86 ;  /* 0x0000005600567308 */ /* 0x000f220000002400 */
[----:B------:R-:W-:Y:S01]  /*33d0*/  FMNMX.FTZ R72, R99, R72, !PT ;  /* 0x0000004863487209 */ /* 0x000fe20007810000 */
[----:B------:R-:W-:Y:S01]  /*33e0*/  FMUL.FTZ R12, R35, UR5 ;  /* 0x00000005230c7c20 */ /* 0x000fe20008410000 */
[----:B-----5:R-:W-:Y:S02]  /*33f0*/  FSEL R49, R76, -INF , P3 ;  /* 0xff8000004c317808 */ /* 0x020fe40001800000 */
[----:B------:R-:W-:Y:S02]  /*3400*/  ISETP.GT.AND P3, PT, R6, 0x49, PT ;  /* 0x000000490600780c */ /* 0x000fe40003f64270 */
[----:B------:R-:W-:Y:S01]  /*3410*/  FSEL R115, R56, -INF , P4 ;  /* 0xff80000038737808 */ /* 0x000fe20002000000 */
[----:B------:R-:W5:Y:S01]  /*3420*/  MUFU.TANH R78, R78 ;  /* 0x0000004e004e7308 */ /* 0x000f620000002400 */
[----:B------:R-:W-:-:S02]  /*3430*/  FMNMX.FTZ R72, R113, R72, !PT ;  /* 0x0000004871487209 */ /* 0x000fc40007810000 */
[----:B---3--:R-:W-:Y:S02]  /*3440*/  FSEL R51, R75, -INF , P2 ;  /* 0xff8000004b337808 */ /* 0x008fe40001000000 */
[----:B------:R-:W-:Y:S02]  /*3450*/  ISETP.GT.AND P2, PT, R6, 0x50, PT ;  /* 0x000000500600780c */ /* 0x000fe40003f44270 */
[----:B0-----:R-:W-:Y:S01]  /*3460*/  FSEL R117, R10, -INF , P3 ;  /* 0xff8000000a757808 */ /* 0x001fe20001800000 */
[----:B------:R-:W0:Y:S01]  /*3470*/  MUFU.TANH R52, R52 ;  /* 0x0000003400347308 */ /* 0x000e220000002400 */
[----:B------:R-:W-:Y:S01]  /*3480*/  FMNMX.FTZ R72, R115, R72, !PT ;  /* 0x0000004873487209 */ /* 0x000fe20007810000 */
[----:B------:R-:W-:Y:S01]  /*3490*/  FMUL.FTZ R10, R37, UR5 ;  /* 0x00000005250a7c20 */ /* 0x000fe20008410000 */
[----:B-1----:R-:W-:Y:S02]  /*34a0*/  FSEL R53, R58, -INF , P6 ;  /* 0xff8000003a357808 */ /* 0x002fe40003000000 */
[----:B------:R-:W-:-:S02]  /*34b0*/  ISETP.GT.AND P6, PT, R6, 0x51, PT ;  /* 0x000000510600780c */ /* 0x000fc40003fc4270 */
[----:B--2---:R-:W-:Y:S01]  /*34c0*/  FSEL R119, R48, -INF , P2 ;  /* 0xff80000030777808 */ /* 0x004fe20001000000 */
[----:B------:R-:W1:Y:S01]  /*34d0*/  MUFU.TANH R131, R131 ;  /* 0x0000008300837308 */ /* 0x000e620000002400 */
[----:B------:R-:W-:Y:S02]  /*34e0*/  FMNMX.FTZ R72, R117, R72, !PT ;  /* 0x0000004875487209 */ /* 0x000fe40007810000 */
[----:B------:R-:W-:Y:S02]  /*34f0*/  FSEL R33, R57, -INF , P5 ;  /* 0xff80000039217808 */ /* 0x000fe40002800000 */
[----:B------:R-:W-:Y:S01]  /*3500*/  ISETP.GT.AND P5, PT, R6, 0x58, PT ;  /* 0x000000580600780c */ /* 0x000fe20003fa4270 */
[----:B------:R-:W-:Y:S02]  /*3510*/  WARPGROUP.DEPBAR.LE gsb0, 0x0 ;  /* 0x00008000000079c5 */ /* 0x000fe40000010000 */
[----:B----4-:R-:W-:Y:S01]  /*3520*/  FSEL R121, R20, -INF , P6 ;  /* 0xff80000014797808 */ /* 0x010fe20003000000 */
[----:B------:R-:W2:Y:S01]  /*3530*/  MUFU.TANH R133, R133 ;  /* 0x0000008500857308 */ /* 0x000ea20000002400 */
[----:B------:R-:W-:Y:S01]  /*3540*/  FMNMX.FTZ R72, R119, R72, !PT ;  /* 0x0000004877487209 */ /* 0x000fe20007810000 */
[----:B------:R-:W-:Y:S01]  /*3550*/  FMUL.FTZ R24, R24, UR5 ;  /* 0x0000000518187c20 */ /* 0x000fe20008410000 */
[----:B------:R-:W-:Y:S01]  /*3560*/  FSEL R57, R62, -INF , P4 ;  /* 0xff8000003e397808 */ /* 0x000fe20002000000 */
[----:B------:R-:W-:Y:S01]  /*3570*/  FMUL.FTZ R20, R25, UR5 ;  /* 0x0000000519147c20 */ /* 0x000fe20008410000 */
[----:B------:R-:W-:Y:S01]  /*3580*/  ISETP.GT.AND P4, PT, R6, 0x59, PT ;  /* 0x000000590600780c */ /* 0x000fe20003f84270 */
[----:B------:R-:W-:Y:S01]  /*3590*/  FMUL.FTZ R28, R28, UR5 ;  /* 0x000000051c1c7c20 */ /* 0x000fe20008410000 */
[----:B------:R-:W-:Y:S01]  /*35a0*/  FSEL R123, R50, -INF , P5 ;  /* 0xff800000327b7808 */ /* 0x000fe20002800000 */
[----:B------:R-:W3:Y:S01]  /*35b0*/  MUFU.TANH R95, R95 ;  /* 0x0000005f005f7308 */ /* 0x000ee20000002400 */
[----:B------:R-:W-:Y:S01]  /*35c0*/  FMNMX.FTZ R72, R121, R72, !PT ;  /* 0x0000004879487209 */ /* 0x000fe20007810000 */
[----:B------:R-:W-:Y:S01]  /*35d0*/  FMUL.FTZ R32, R26, UR5 ;  /* 0x000000051a207c20 */ /* 0x000fe20008410000 */
[----:B------:R-:W-:-:S02]  /*35e0*/  FSEL R35, R60, -INF , P3 ;  /* 0xff8000003c237808 */ /* 0x000fc40001800000 */
[----:B------:R-:W-:Y:S02]  /*35f0*/  ISETP.GT.AND P3, PT, R6, 0x60, PT ;  /* 0x000000600600780c */ /* 0x000fe40003f64270 */
[----:B------:R-:W-:Y:S01]  /*3600*/  FSEL R125, R40, -INF , P4 ;  /* 0xff800000287d7808 */ /* 0x000fe20002000000 */
[----:B------:R-:W4:Y:S01]  /*3610*/  MUFU.TANH R135, R135 ;  /* 0x0000008700877308 */ /* 0x000f220000002400 */
[----:B------:R-:W-:Y:S01]  /*3620*/  FMNMX.FTZ R72, R123, R72, !PT ;  /* 0x000000487b487209 */ /* 0x000fe20007810000 */
[----:B------:R-:W-:Y:S01]  /*3630*/  FMUL.FTZ R40, R31, UR5 ;  /* 0x000000051f287c20 */ /* 0x000fe20008410000 */
[----:B------:R-:W-:Y:S02]  /*3640*/  FSEL R69, R86, -INF , P2 ;  /* 0xff80000056457808 */ /* 0x000fe40001000000 */
[----:B------:R-:W-:Y:S02]  /*3650*/  ISETP.GT.AND P2, PT, R6, 0x61, PT ;  /* 0x000000610600780c */ /* 0x000fe40003f44270 */
[----:B------:R-:W-:Y:S01]  /*3660*/  FSEL R127, R46, -INF , P3 ;  /* 0xff8000002e7f7808 */ /* 0x000fe20001800000 */
[----:B------:R-:W4:Y:S01]  /*3670*/  MUFU.TANH R14, R14 ;  /* 0x0000000e000e7308 */ /* 0x000f220000002400 */
[----:B------:R-:W-:-:S02]  /*3680*/  FMNMX.FTZ R72, R125, R72, !PT ;  /* 0x000000487d487209 */ /* 0x000fc40007810000 */
[----:B-----5:R-:W-:Y:S02]  /*3690*/  FSEL R83, R78, -INF , P6 ;  /* 0xff8000004e537808 */ /* 0x020fe40003000000 */
[----:B------:R-:W-:Y:S02]  /*36a0*/  ISETP.GT.AND P6, PT, R6, 0x68, PT ;  /* 0x000000680600780c */ /* 0x000fe40003fc4270 */
[----:B0-----:R-:W-:Y:S01]  /*36b0*/  FSEL R129, R52, -INF , P2 ;  /* 0xff80000034817808 */ /* 0x001fe20001000000 */
[----:B------:R-:W0:Y:S01]  /*36c0*/  MUFU.TANH R101, R101 ;  /* 0x0000006500657308 */ /* 0x000e220000002400 */
[----:B------:R-:W-:Y:S02]  /*36d0*/  FMNMX.FTZ R72, R127, R72, !PT ;  /* 0x000000487f487209 */ /* 0x000fe40007810000 */
[----:B------:R-:W-:Y:S02]  /*36e0*/  FSEL R37, R42, -INF , P5 ;  /* 0xff8000002a257808 */ /* 0x000fe40002800000 */
[----:B------:R-:W-:-:S02]  /*36f0*/  ISETP.GT.AND P5, PT, R6, 0x69, PT ;  /* 0x000000690600780c */ /* 0x000fc40003fa4270 */
[----:B-1----:R-:W-:Y:S01]  /*3700*/  FSEL R131, R131, -INF , P6 ;  /* 0xff80000083837808 */ /* 0x002fe20003000000 */
[----:B------:R-:W1:Y:S01]  /*3710*/  MUFU.TANH R36, R36 ;  /* 0x0000002400247308 */ /* 0x000e620000002400 */
[----:B------:R-:W-:Y:S02]  /*3720*/  FMNMX.FTZ R72, R129, R72, !PT ;  /* 0x0000004881487209 */ /* 0x000fe40007810000 */
[----:B------:R-:W-:Y:S02]  /*3730*/  FSEL R89, R44, -INF , P4 ;  /* 0xff8000002c597808 */ /* 0x000fe40002000000 */
[----:B------:R-:W-:Y:S02]  /*3740*/  ISETP.GT.AND P4, PT, R6, 0x70, PT ;  /* 0x000000700600780c */ /* 0x000fe40003f84270 */
[----:B--2---:R-:W-:Y:S01]  /*3750*/  FSEL R133, R133, -INF , P5 ;  /* 0xff80000085857808 */ /* 0x004fe20002800000 */
[----:B------:R-:W2:Y:S01]  /*3760*/  MUFU.TANH R70, R92 ;  /* 0x0000005c00467308 */ /* 0x000ea20000002400 */
[----:B------:R-:W-:-:S02]  /*3770*/  FMNMX.FTZ R72, R131, R72, !PT ;  /* 0x0000004883487209 */ /* 0x000fc40007810000 */
[----:B---3--:R-:W-:Y:S02]  /*3780*/  FSEL R95, R95, -INF , P3 ;  /* 0xff8000005f5f7808 */ /* 0x008fe40001800000 */
[----:B------:R-:W-:Y:S02]  /*3790*/  ISETP.GT.AND P3, PT, R6, 0x71, PT ;  /* 0x000000710600780c */ /* 0x000fe40003f64270 */
[----:B----4-:R-:W-:Y:S01]  /*37a0*/  FSEL R135, R135, -INF , P4 ;  /* 0xff80000087877808 */ /* 0x010fe20002000000 */
[----:B------:R-:W3:Y:S01]  /*37b0*/  MUFU.TANH R10, R10 ;  /* 0x0000000a000a7308 */ /* 0x000ee20000002400 */
[----:B------:R-:W-:Y:S02]  /*37c0*/  FMNMX.FTZ R72, R133, R72, !PT ;  /* 0x0000004885487209 */ /* 0x000fe40007810000 */
[----:B------:R-:W-:Y:S02]  /*37d0*/  FSEL R25, R54, -INF , P2 ;  /* 0xff80000036197808 */ /* 0x000fe40001000000 */
[----:B------:R-:W-:-:S02]  /*37e0*/  ISETP.GT.AND P2, PT, R6, 0x78, PT ;  /* 0x000000780600780c */ /* 0x000fc40003f44270 */
[----:B------:R-:W-:Y:S01]  /*37f0*/  FSEL R137, R14, -INF , P3 ;  /* 0xff8000000e897808 */ /* 0x000fe20001800000 */
[----:B------:R-:W4:Y:S01]  /*3800*/  MUFU.TANH R105, R105 ;  /* 0x0000006900697308 */ /* 0x000f220000002400 */
[----:B------:R-:W-:Y:S01]  /*3810*/  FMNMX.FTZ R72, R135, R72, !PT ;  /* 0x0000004887487209 */ /* 0x000fe20007810000 */
[----:B------:R-:W-:Y:S01]  /*3820*/  FMUL.FTZ R14, R29, UR5 ;  /* 0x000000051d0e7c20 */ /* 0x000fe20008410000 */
[----:B0-----:R-:W-:Y:S02]  /*3830*/  FSEL R101, R101, -INF , P6 ;  /* 0xff80000065657808 */ /* 0x001fe40003000000 */
[----:B------:R-:W-:Y:S02]  /*3840*/  ISETP.GT.AND P6, PT, R6, 0x79, PT ;  /* 0x000000790600780c */ /* 0x000fe40003fc4270 */
[----:B-1----:R-:W-:Y:S01]  /*3850*/  FSEL R139, R36, -INF , P2 ;  /* 0xff800000248b7808 */ /* 0x002fe20001000000 */
[----:B------:R-:W0:Y:S01]  /*3860*/  MUFU.TANH R24, R24 ;  /* 0x0000001800187308 */ /* 0x000e220000002400 */
[----:B------:R-:W-:Y:S01]  /*3870*/  FMNMX.FTZ R72, R137, R72, !PT ;  /* 0x0000004889487209 */ /* 0x000fe20007810000 */
[----:B------:R-:W-:Y:S01]  /*3880*/  FMUL.FTZ R36, R27, UR5 ;  /* 0x000000051b247c20 */ /* 0x000fe20008410000 */
[----:B--2---:R-:W-:-:S02]  /*3890*/  FSEL R29, R70, -INF , P5 ;  /* 0xff800000461d7808 */ /* 0x004fc40002800000 */
[----:B------:R-:W-:Y:S02]  /*38a0*/  ISETP.GT.AND P5, PT, R6, 0x80, PT ;  /* 0x000000800600780c */ /* 0x000fe40003fa4270 */
[----:B---3--:R-:W-:Y:S01]  /*38b0*/  FSEL R141, R10, -INF , P6 ;  /* 0xff8000000a8d7808 */ /* 0x008fe20003000000 */
[----:B------:R-:W1:Y:S01]  /*38c0*/  MUFU.TANH R12, R12 ;  /* 0x0000000c000c7308 */ /* 0x000e620000002400 */
[----:B------:R-:W-:Y:S02]  /*38d0*/  FMNMX.FTZ R72, R139, R72, !PT ;  /* 0x000000488b487209 */ /* 0x000fe40007810000 */
[----:B----4-:R-:W-:Y:S02]  /*38e0*/  FSEL R105, R105, -INF , P4 ;  /* 0xff80000069697808 */ /* 0x010fe40002000000 */
[----:B------:R-:W-:Y:S02]  /*38f0*/  ISETP.GT.AND P4, PT, R6, 0x81, PT ;  /* 0x000000810600780c */ /* 0x000fe40003f84270 */
[----:B------:R-:W-:Y:S01]  /*3900*/  FMNMX.FTZ R72, R141, R72, !PT ;  /* 0x000000488d487209 */ /* 0x000fe20007810000 */
        /* <DEDUP_REMOVED lines=10> */
[----:B0-----:R-:W-:Y:S01]  /*39b0*/  FSEL R103, R38, -INF , P2 ;  /* 0xff80000026677808 */ /* 0x001fe20001000000 */
[----:B------:R-:W-:Y:S01]  /*39c0*/  FMUL.FTZ R38, R30, UR5 ;  /* 0x000000051e267c20 */ /* 0x000fe20008410000 */
[----:B------:R-:W-:-:S05]  /*39d0*/  ISETP.GT.AND P2, PT, R6, 0x89, PT ;  /* 0x000000890600780c */ /* 0x000fca0003f44270 */
[----:B------:R-:W-:Y:S01]  /*39e0*/  MUFU.TANH R34, R34 ;  /* 0x0000002200227308 */ /* 0x000fe20000002400 */
[----:B-1----:R-:W-:-:S04]  /*39f0*/  FSEL R50, R28, -INF , P3 ;  /* 0xff8000001c327808 */ /* 0x002fc80001800000 */
[----:B------:R-:W-:-:S03]  /*3a00*/  FMNMX.FTZ R75, R50, R75, !PT ;  /* 0x0000004b324b7209 */ /* 0x000fc60007810000 */
[----:B------:R-:W0:Y:S01]  /*3a10*/  MUFU.TANH R32, R32 ;  /* 0x0000002000207308 */ /* 0x000e220000002400 */
[----:B--2---:R-:W-:-:S04]  /*3a20*/  FSEL R52, R14, -INF , P2 ;  /* 0xff8000000e347808 */ /* 0x004fc80001000000 */
[----:B------:R-:W-:-:S03]  /*3a30*/  FMNMX.FTZ R6, R52, R75, !PT ;  /* 0x0000004b34067209 */ /* 0x000fc60007810000 */
[----:B------:R-:W-:Y:S02]  /*3a40*/  MUFU.TANH R36, R36 ;  /* 0x0000002400247308 */ /* 0x000fe40000002400 */
[----:B------:R-:W1:Y:S06]  /*3a50*/  SHFL.BFLY PT, R75, R6, 0x2, 0x1f ;  /* 0x0c401f00064b7f89 */ /* 0x000e6c00000e0000 */
[----:B------:R-:W2:Y:S08]  /*3a60*/  MUFU.TANH R38, R38 ;  /* 0x0000002600267308 */ /* 0x000eb00000002400 */
[----:B------:R-:W3:Y:S01]  /*3a70*/  MUFU.TANH R40, R40 ;  /* 0x0000002800287308 */ /* 0x000ee20000002400 */
[----:B-1----:R-:W-:-:S05]  /*3a80*/  FMNMX.FTZ R10, R6, R75, !PT ;  /* 0x0000004b060a7209 */ /* 0x002fca0007810000 */
[----:B------:R-:W1:Y:S02]  /*3a90*/  SHFL.BFLY PT, R75, R10, 0x1, 0x1f ;  /* 0x0c201f000a4b7f89 */ /* 0x000e6400000e0000 */
[----:B-1----:R-:W-:Y:S02]  /*3aa0*/  FMNMX.FTZ R75, R10, R75, !PT ;  /* 0x0000004b0a4b7209 */ /* 0x002fe40007810000 */
        /* <DEDUP_REMOVED lines=16> */
[-CC-:B------:R-:W-:Y:S01]  /*3bb0*/  FFMA.FTZ R115, R115, R74.reuse, -R48.reuse ;  /* 0x0000004a73737223 */ /* 0x180fe20000010830 */
[----:B--2---:R-:W-:Y:S01]  /*3bc0*/  FSEL R113, R38, -INF , P3 ;  /* 0xff80000026717808 */ /* 0x004fe20001800000 */
        /* <DEDUP_REMOVED lines=37> */
[----:B------:R0:W-:Y:S03]  /*3e20*/  MUFU.EX2 R12, R87 ;  /* 0x00000057000c7308 */ /* 0x0001e60000000800 */
[----:B------:R-:W-:-:S04]  /*3e30*/  FMNMX.FTZ R14, R57, R14, !PT ;  /* 0x0000000e390e7209 */ /* 0x000fc80007810000 */
[----:B------:R-:W-:Y:S01]  /*3e40*/  FMNMX.FTZ R24, R35, R14, !PT ;  /* 0x0000000e23187209 */ /* 0x000fe20007810000 */
[----:B------:R-:W1:Y:S01]  /*3e50*/  MUFU.EX2 R109, R109 ;  /* 0x0000006d006d7308 */ /* 0x000e620000000800 */
[----:B0-----:R-:W-:Y:S02]  /*3e60*/  FFMA.FTZ R87, R121, R74, -R48 ;  /* 0x0000004a79577223 */ /* 0x001fe40000010830 */
[----:B------:R-:W-:-:S04]  /*3e70*/  FMNMX.FTZ R24, R69, R24, !PT ;  /* 0x0000001845187209 */ /* 0x000fc80007810000 */
[----:B------:R-:W-:Y:S01]  /*3e80*/  FMNMX.FTZ R24, R83, R24, !PT ;  /* 0x0000001853187209 */ /* 0x000fe20007810000 */
[----:B------:R0:W-:Y:S03]  /*3e90*/  MUFU.EX2 R14, R93 ;  /* 0x0000005d000e7308 */ /* 0x0001e60000000800 */
[----:B------:R-:W-:-:S04]  /*3ea0*/  FMNMX.FTZ R24, R37, R24, !PT ;  /* 0x0000001825187209 */ /* 0x000fc80007810000 */
[----:B------:R-:W-:Y:S01]  /*3eb0*/  FMNMX.FTZ R26, R89, R24, !PT ;  /* 0x00000018591a7209 */ /* 0x000fe20007810000 */
[----:B------:R-:W-:Y:S01]  /*3ec0*/  MUFU.EX2 R30, R30 ;  /* 0x0000001e001e7308 */ /* 0x000fe20000000800 */
[----:B0-----:R-:W-:Y:S02]  /*3ed0*/  FSEL R93, R34, -INF , P6 ;  /* 0xff800000225d7808 */ /* 0x001fe40003000000 */
[----:B------:R-:W-:-:S04]  /*3ee0*/  FMNMX.FTZ R26, R95, R26, !PT ;  /* 0x0000001a5f1a7209 */ /* 0x000fc80007810000 */
[----:B------:R-:W-:Y:S01]  /*3ef0*/  FMNMX.FTZ R26, R25, R26, !PT ;  /* 0x0000001a191a7209 */ /* 0x000fe20007810000 */
[----:B------:R0:W-:Y:S03]  /*3f00*/  MUFU.EX2 R24, R99 ;  /* 0x0000006300187308 */ /* 0x0001e60000000800 */
[----:B------:R-:W-:-:S04]  /*3f10*/  FMNMX.FTZ R26, R101, R26, !PT ;  /* 0x0000001a651a7209 */ /* 0x000fc80007810000 */
[----:B------:R-:W-:Y:S01]  /*3f20*/  FMNMX.FTZ R42, R29, R26, !PT ;  /* 0x0000001a1d2a7209 */ /* 0x000fe20007810000 */
[----:B------:R-:W-:Y:S01]  /*3f30*/  MUFU.EX2 R111, R111 ;  /* 0x0000006f006f7308 */ /* 0x000fe20000000800 */
[----:B0-----:R-:W-:Y:S01]  /*3f40*/  FSEL R99, R36, -INF , P4 ;  /* 0xff80000024637808 */ /* 0x001fe20002000000 */
[----:B------:R-:W-:Y:S01]  /*3f50*/  FFMA.FTZ R36, R139, R74, -R48 ;  /* 0x0000004a8b247223 */ /* 0x000fe20000010830 */
[----:B------:R-:W-:-:S04]  /*3f60*/  FMNMX.FTZ R42, R105, R42, !PT ;  /* 0x0000002a692a7209 */ /* 0x000fc80007810000 */
[----:B------:R-:W-:Y:S01]  /*3f70*/  FMNMX.FTZ R42, R107, R42, !PT ;  /* 0x0000002a6b2a7209 */ /* 0x000fe20007810000 */
[----:B------:R3:W-:Y:S03]  /*3f80*/  MUFU.EX2 R26, R115 ;  /* 0x00000073001a7308 */ /* 0x0007e60000000800 */
[----:B------:R-:W-:-:S04]  /*3f90*/  FMNMX.FTZ R42, R103, R42, !PT ;  /* 0x0000002a672a7209 */ /* 0x000fc80007810000 */
[----:B------:R-:W-:Y:S01]  /*3fa0*/  FMNMX.FTZ R42, R93, R42, !PT ;  /* 0x0000002a5d2a7209 */ /* 0x000fe20007810000 */
[----:B------:R-:W-:Y:S01]  /*3fb0*/  MUFU.EX2 R8, R8 ;  /* 0x0000000800087308 */ /* 0x000fe20000000800 */
[----:B---3--:R-:W-:Y:S01]  /*3fc0*/  FSEL R115, R40, -INF , P2 ;  /* 0xff80000028737808 */ /* 0x008fe20001000000 */
[----:B------:R-:W-:Y:S01]  /*3fd0*/  FFMA.FTZ R40, R131, R74, -R48 ;  /* 0x0000004a83287223 */ /* 0x000fe20000010830 */
[----:B------:R-:W-:-:S04]  /*3fe0*/  FMNMX.FTZ R42, R97, R42, !PT ;  /* 0x0000002a612a7209 */ /* 0x000fc80007810000 */
[----:B------:R-:W-:Y:S01]  /*3ff0*/  FMNMX.FTZ R42, R99, R42, !PT ;  /* 0x0000002a632a7209 */ /* 0x000fe20007810000 */
[----:B------:R-:W-:Y:S03]  /*4000*/  MUFU.EX2 R63, R63 ;  /* 0x0000003f003f7308 */ /* 0x000fe60000000800 */
[----:B------:R-:W-:-:S04]  /*4010*/  FMNMX.FTZ R42, R113, R42, !PT ;  /* 0x0000002a712a7209 */ /* 0x000fc80007810000 */
[----:B------:R-:W-:Y:S01]  /*4020*/  FMNMX.FTZ R34, R115, R42, !PT ;  /* 0x0000002a73227209 */ /* 0x000fe20007810000 */
[-CC-:B------:R-:W-:Y:S01]  /*4030*/  FFMA.FTZ R42, R127, R74.reuse, -R48.reuse ;  /* 0x0000004a7f2a7223 */ /* 0x180fe20000010830 */
[----:B------:R-:W-:Y:S03]  /*4040*/  MUFU.EX2 R39, R39 ;  /* 0x0000002700277308 */ /* 0x000fe60000000800 */
[----:B------:R-:W0:Y:S05]  /*4050*/  SHFL.BFLY PT, R67, R34, 0x2, 0x1f ;  /* 0x0c401f0022437f89 */ /* 0x000e2a00000e0000 */
[----:B------:R-:W-:Y:S08]  /*4060*/  MUFU.EX2 R27, R27 ;  /* 0x0000001b001b7308 */ /* 0x000ff00000000800 */
[----:B------:R-:W-:Y:S08]  /*4070*/  MUFU.EX2 R28, R28 ;  /* 0x0000001c001c7308 */ /* 0x000ff00000000800 */
[----:B------:R-:W-:Y:S01]  /*4080*/  MUFU.EX2 R20, R20 ;  /* 0x0000001400147308 */ /* 0x000fe20000000800 */
[----:B0-----:R-:W-:Y:S01]  /*4090*/  FMNMX.FTZ R54, R34, R67, !PT ;  /* 0x0000004322367209 */ /* 0x001fe20007810000 */
[-CC-:B------:R-:W-:Y:S01]  /*40a0*/  FFMA.FTZ R67, R141, R74.reuse, -R48.reuse ;  /* 0x0000004a8d437223 */ /* 0x180fe20000010830 */
[----:B------:R-:W-:-:S03]  /*40b0*/  FFMA.FTZ R34, R143, R74, -R48 ;  /* 0x0000004a8f227223 */ /* 0x000fc60000010830 */
        /* <DEDUP_REMOVED lines=8> */
[----:B------:R0:W-:Y:S01]  /*4140*/  MUFU.EX2 R81, R56 ;  /* 0x0000003800517308 */ /* 0x0001e20000000800 */
[----:B------:R-:W-:Y:S02]  /*4150*/  FSEL R48, R50, RZ, P2 ;  /* 0x000000ff32307208 */ /* 0x000fe40001000000 */
[----:B------:R-:W-:-:S03]  /*4160*/  ISETP.GE.AND P2, PT, R64, 0x91, PT ;  /* 0x000000914000780c */ /* 0x000fc60003f46270 */
        /* <DEDUP_REMOVED lines=11> */
[-CC-:B0-----:R-:W-:Y:S01]  /*4220*/  FFMA.FTZ R56, R43, R74.reuse, -R48.reuse ;  /* 0x0000004a2b387223 */ /* 0x181fe20000010830 */
[----:B------:R0:W3:Y:S01]  /*4230*/  MUFU.EX2 R117, R4 ;  /* 0x0000000400757308 */ /* 0x0000e20000000800 */
[-CC-:B--2---:R-:W-:Y:S01]  /*4240*/  FFMA.FTZ R3, R21, R74.reuse, -R48.reuse ;  /* 0x0000004a15037223 */ /* 0x184fe20000010830 */
[-CC-:B------:R-:W-:Y:S01]  /*4250*/  FFMA.FTZ R15, R45, R74.reuse, -R48.reuse ;  /* 0x0000004a2d0f7223 */ /* 0x180fe20000010830 */
[-CC-:B------:R-:W-:Y:S01]  /*4260*/  FFMA.FTZ R58, R47, R74.reuse, -R48.reuse ;  /* 0x0000004a2f3a7223 */ /* 0x180fe20000010830 */
[-CC-:B------:R-:W-:Y:S01]  /*4270*/  FFMA.FTZ R23, R49, R74.reuse, -R48.reuse ;  /* 0x0000004a31177223 */ /* 0x180fe20000010830 */
[-CC-:B------:R-:W-:Y:S01]  /*4280*/  FFMA.FTZ R60, R51, R74.reuse, -R48.reuse ;  /* 0x0000004a333c7223 */ /* 0x180fe20000010830 */
[-CC-:B------:R-:W-:Y:S01]  /*4290*/  FFMA.FTZ R21, R53, R74.reuse, -R48.reuse ;  /* 0x0000004a35157223 */ /* 0x180fe20000010830 */
[-C--:B------:R-:W-:Y:S01]  /*42a0*/  FFMA.FTZ R62, R33, R74.reuse, -R48 ;  /* 0x0000004a213e7223 */ /* 0x080fe20000010830 */
[----:B------:R1:W2:Y:S01]  /*42b0*/  MUFU.EX2 R70, R5 ;  /* 0x0000000500467308 */ /* 0x0002a20000000800 */
[----:B0-----:R-:W-:Y:S01]  /*42c0*/  @!P1 PRMT R4, RZ, 0x654, R0 ;  /* 0x00000654ff049816 */ /* 0x001fe20000000000 */
[-CC-:B------:R-:W-:Y:S01]  /*42d0*/  FFMA.FTZ R33, R57, R74.reuse, -R48.reuse ;  /* 0x0000004a39217223 */ /* 0x180fe20000010830 */
[-CC-:B------:R-:W-:Y:S01]  /*42e0*/  FFMA.FTZ R66, R35, R74.reuse, -R48.reuse ;  /* 0x0000004a23427223 */ /* 0x180fe20000010830 */
[-CC-:B------:R-:W-:Y:S01]  /*42f0*/  FFMA.FTZ R69, R69, R74.reuse, -R48.reuse ;  /* 0x0000004a45457223 */ /* 0x180fe20000010830 */
[----:B------:R0:W-:Y:S01]  /*4300*/  @!P1 SYNCS.ARRIVE.TRANS64.RED.A1T0 RZ, [R4+URZ], RZ ;  /* 0x000000ff04ff99a7 */ /* 0x0001e2000810043f */
[-CC-:B------:R-:W-:Y:S01]  /*4310*/  FFMA.FTZ R35, R83, R74.reuse, -R48.reuse ;  /* 0x0000004a53237223 */ /* 0x180fe20000010830 */
[-CC-:B------:R-:W-:Y:S01]  /*4320*/  FFMA.FTZ R89, R89, R74.reuse, -R48.reuse ;  /* 0x0000004a59597223 */ /* 0x180fe20000010830 */
[----:B------:R-:W4:Y:S01]  /*4330*/  MUFU.EX2 R7, R7 ;  /* 0x0000000700077308 */ /* 0x000f220000000800 */
[----:B-1----:R-:W-:Y:S01]  /*4340*/  FADD.FTZ R5, R6, R109 ;  /* 0x0000006d06057221 */ /* 0x002fe20000010000 */
[----:B---3--:R-:W-:Y:S01]  /*4350*/  FADD.FTZ R41, R68, R117 ;  /* 0x0000007544297221 */ /* 0x008fe20000010000 */
[-CC-:B------:R-:W-:Y:S01]  /*4360*/  FFMA.FTZ R105, R105, R74.reuse, -R48.reuse ;  /* 0x0000004a69697223 */ /* 0x180fe20000010830 */
[--C-:B------:R-:W-:Y:S01]  /*4370*/  FFMA.FTZ R107, R107, R74, -R48.reuse ;  /* 0x0000004a6b6b7223 */ /* 0x100fe20000010830 */
[----:B------:R-:W-:Y:S01]  /*4380*/  FADD.FTZ R64, R30, R5 ;  /* 0x000000051e407221 */ /* 0x000fe20000010000 */
[----:B------:R-:W-:Y:S01]  /*4390*/  F2FP.F16.F32.PACK_AB R5, R117, R68 ;  /* 0x000000447505723e */ /* 0x000fe200000000ff */
[----:B------:R-:W-:Y:S01]  /*43a0*/  FFMA.FTZ R103, R103, R74, -R48 ;  /* 0x0000004a67677223 */ /* 0x000fe20000010830 */
[----:B------:R-:W1:Y:S01]  /*43b0*/  MUFU.EX2 R9, R9 ;  /* 0x0000000900097308 */ /* 0x000e620000000800 */
[----:B--2---:R-:W-:Y:S01]  /*43c0*/  FADD.FTZ R76, R70, R41 ;  /* 0x00000029464c7221 */ /* 0x004fe20000010000 */
[----:B------:R-:W-:Y:S01]  /*43d0*/  FADD.FTZ R41, R111, R64 ;  /* 0x000000406f297221 */ /* 0x000fe20000010000 */
[----:B0-----:R-:W-:Y:S01]  /*43e0*/  F2FP.F16.F32.PACK_AB R4, R109, R6 ;  /* 0x000000066d04723e */ /* 0x001fe200000000ff */
[--C-:B------:R-:W-:Y:S01]  /*43f0*/  FFMA.FTZ R64, R25, R74, -R48.reuse ;  /* 0x0000004a19407223 */ /* 0x100fe20000010830 */
[----:B------:R-:W-:Y:S01]  /*4400*/  F2FP.F16.F32.PACK_AB R6, R111, R30 ;  /* 0x0000001e6f06723e */ /* 0x000fe200000000ff */
[----:B------:R-:W-:Y:S01]  /*4410*/  FADD.FTZ R68, R8, R41 ;  /* 0x0000002908447221 */ /* 0x000fe20000010000 */
[----:B------:R-:W-:Y:S01]  /*4420*/  FFMA.FTZ R30, R37, R74, -R48 ;  /* 0x0000004a251e7223 */ /* 0x000fe20000010830 */
[----:B------:R-:W0:Y:S01]  /*4430*/  MUFU.EX2 R50, R50 ;  /* 0x0000003200327308 */ /* 0x000e220000000800 */
[----:B----4-:R-:W-:Y:S01]  /*4440*/  FADD.FTZ R76, R7, R76 ;  /* 0x0000004c074c7221 */ /* 0x010fe20000010000 */
[----:B------:R-:W-:Y:S01]  /*4450*/  FADD.FTZ R45, R63, R68 ;  /* 0x000000443f2d7221 */ /* 0x000fe20000010000 */
[----:B------:R-:W-:Y:S01]  /*4460*/  F2FP.F16.F32.PACK_AB R7, R7, R70 ;  /* 0x000000460707723e */ /* 0x000fe200000000ff */
[-CC-:B------:R-:W-:Y:S01]  /*4470*/  FFMA.FTZ R25, R29, R74.reuse, -R48.reuse ;  /* 0x0000004a1d197223 */ /* 0x180fe20000010830 */
[-CC-:B------:R-:W-:Y:S01]  /*4480*/  FFMA.FTZ R37, R95, R74.reuse, -R48.reuse ;  /* 0x0000004a5f257223 */ /* 0x180fe20000010830 */
[----:B------:R-:W-:Y:S01]  /*4490*/  FADD.FTZ R70, R10, R45 ;  /* 0x0000002d0a467221 */ /* 0x000fe20000010000 */
[----:B------:R-:W-:Y:S01]  /*44a0*/  FFMA.FTZ R41, R101, R74, -R48 ;  /* 0x0000004a65297223 */ /* 0x000fe20000010830 */
[----:B------:R-:W2:Y:S01]  /*44b0*/  MUFU.EX2 R11, R11 ;  /* 0x0000000b000b7308 */ /* 0x000ea20000000800 */
[----:B-1----:R-:W-:Y:S01]  /*44c0*/  FADD.FTZ R43, R9, R76 ;  /* 0x0000004c092b7221 */ /* 0x002fe20000010000 */
[----:B------:R-:W-:Y:S01]  /*44d0*/  FADD.FTZ R70, R39, R70 ;  /* 0x0000004627467221 */ /* 0x000fe20000010000 */
[----:B------:R1:W-:Y:S01]  /*44e0*/  STSM.16.M88.4 [R2+0x24300], R4 ;  /* 0x0243000402007844 */ /* 0x0003e20000000200 */
[----:B------:R-:W-:Y:S01]  /*44f0*/  F2FP.F16.F32.PACK_AB R8, R63, R8 ;  /* 0x000000083f08723e */ /* 0x000fe200000000ff */
[--C-:B------:R-:W-:Y:S01]  /*4500*/  FFMA.FTZ R93, R93, R74, -R48.reuse ;  /* 0x0000004a5d5d7223 */ /* 0x100fe20000010830 */
[----:B------:R-:W-:Y:S01]  /*4510*/  F2FP.F16.F32.PACK_AB R10, R39, R10 ;  /* 0x0000000a270a723e */ /* 0x000fe200000000ff */
[-CC-:B------:R-:W-:Y:S01]  /*4520*/  FFMA.FTZ R97, R97, R74.reuse, -R48.reuse ;  /* 0x0000004a61617223 */ /* 0x180fe20000010830 */
[----:B------:R-:W3:Y:S01]  /*4530*/  MUFU.EX2 R52, R52 ;  /* 0x0000003400347308 */ /* 0x000ee20000000800 */
[C---:B0-----:R-:W-:Y:S01]  /*4540*/  FADD.FTZ R68, R50.reuse, R43 ;  /* 0x0000002b32447221 */ /* 0x041fe20000010000 */
[----:B------:R-:W-:Y:S01]  /*4550*/  F2FP.F16.F32.PACK_AB R9, R50, R9 ;  /* 0x000000093209723e */ /* 0x000fe200000000ff */
[-CC-:B------:R-:W-:Y:S01]  /*4560*/  FFMA.FTZ R99, R99, R74.reuse, -R48.reuse ;  /* 0x0000004a63637223 */ /* 0x180fe20000010830 */
[-CC-:B------:R-:W-:Y:S01]  /*4570*/  FFMA.FTZ R113, R113, R74.reuse, -R48.reuse ;  /* 0x0000004a71717223 */ /* 0x180fe20000010830 */
[----:B------:R-:W-:Y:S01]  /*4580*/  FFMA.FTZ R48, R115, R74, -R48 ;  /* 0x0000004a73307223 */ /* 0x000fe20000010830 */
[----:B------:R-:W-:-:S02]  /*4590*/  IMAD.MOV.U32 R63, RZ, RZ, R71 ;  /* 0x000000ffff3f7224 */ /* 0x000fc400078e0047 */
[----:B------:R-:W0:Y:S01]  /*45a0*/  MUFU.EX2 R3, R3 ;  /* 0x0000000300037308 */ /* 0x000e220000000800 */
[----:B--2---:R-:W-:Y:S01]  /*45b0*/  FADD.FTZ R43, R11, R68 ;  /* 0x000000440b2b7221 */ /* 0x004fe20000010000 */
[--C-:B------:R-:W-:Y:S01]  /*45c0*/  IMAD.MOV.U32 R57, RZ, RZ, R71.reuse ;  /* 0x000000ffff397224 */ /* 0x100fe200078e0047 */
[----:B-1----:R-:W-:Y:S01]  /*45d0*/  F2FP.F16.F32.PACK_AB R4, R28, R27 ;  /* 0x0000001b1c04723e */ /* 0x002fe200000000ff */
[--C-:B------:R-:W-:Y:S02]  /*45e0*/  IMAD.MOV.U32 R53, RZ, RZ, R71.reuse ;  /* 0x000000ffff357224 */ /* 0x100fe400078e0047 */
[----:B------:R-:W-:Y:S02]  /*45f0*/  IMAD.MOV.U32 R51, RZ, RZ, R71 ;  /* 0x000000ffff337224 */ /* 0x000fe400078e0047 */
[----:B------:R-:W1:Y:S01]  /*4600*/  MUFU.EX2 R54, R54 ;  /* 0x0000003600367308 */ /* 0x000e620000000800 */
[C---:B---3--:R-:W-:Y:S01]  /*4610*/  FADD.FTZ R68, R52.reuse, R43 ;  /* 0x0000002b34447221 */ /* 0x048fe20000010000 */
[----:B------:R-:W-:Y:S01]  /*4620*/  FADD.FTZ R43, R27, R70 ;  /* 0x000000461b2b7221 */ /* 0x000fe20000010000 */
[----:B------:R-:W-:Y:S01]  /*4630*/  F2FP.F16.F32.PACK_AB R11, R52, R11 ;  /* 0x0000000b340b723e */ /* 0x000fe200000000ff */
[----:B------:R-:W-:-:S02]  /*4640*/  IMAD.MOV.U32 R49, RZ, RZ, R71 ;  /* 0x000000ffff317224 */ /* 0x000fc400078e0047 */
[----:B------:R-:W-:Y:S01]  /*4650*/  FADD.FTZ R43, R28, R43 ;  /* 0x0000002b1c2b7221 */ /* 0x000fe20000010000 */
[----:B------:R-:W-:Y:S01]  /*4660*/  IMAD.MOV.U32 R47, RZ, RZ, R71 ;  /* 0x000000ffff2f7224 */ /* 0x000fe200078e0047 */
[----:B------:R-:W2:Y:S01]  /*4670*/  MUFU.EX2 R13, R13 ;  /* 0x0000000d000d7308 */ /* 0x000ea20000000800 */
[----:B0-----:R-:W-:Y:S01]  /*4680*/  FADD.FTZ R45, R3, R68 ;  /* 0x00000044032d7221 */ /* 0x001fe20000010000 */
[----:B------:R-:W-:Y:S01]  /*4690*/  FADD.FTZ R70, R20, R43 ;  /* 0x0000002b14467221 */ /* 0x000fe20000010000 */
[----:B------:R-:W-:Y:S01]  /*46a0*/  STSM.16.M88.4 [R2+0x25b00], R8 ;  /* 0x025b000802007844 */ /* 0x000fe20000000200 */
[----:B------:R-:W-:-:S04]  /*46b0*/  IMAD.MOV.U32 R39, RZ, RZ, R71 ;  /* 0x000000ffff277224 */ /* 0x000fc800078e0047 */
[----:B------:R-:W0:Y:S01]  /*46c0*/  MUFU.EX2 R56, R56 ;  /* 0x0000003800387308 */ /* 0x000e220000000800 */
[C---:B-1----:R-:W-:Y:S01]  /*46d0*/  FADD.FTZ R68, R54.reuse, R45 ;  /* 0x0000002d36447221 */ /* 0x042fe20000010000 */
[----:B------:R-:W-:Y:S01]  /*46e0*/  FADD.FTZ R45, R61, R70 ;  /* 0x000000463d2d7221 */ /* 0x000fe20000010000 */
[----:B------:R-:W-:-:S03]  /*46f0*/  F2FP.F16.F32.PACK_AB R5, R54, R3 ;  /* 0x000000033605723e */ /* 0x000fc600000000ff */
[----:B------:R-:W-:Y:S01]  /*4700*/  FADD.FTZ R70, R12, R45 ;  /* 0x0000002d0c467221 */ /* 0x000fe20000010000 */
[----:B------:R-:W-:Y:S01]  /*4710*/  F2FP.F16.F32.PACK_AB R12, R55, R12 ;  /* 0x0000000c370c723e */ /* 0x000fe200000000ff */
[----:B------:R-:W1:Y:S01]  /*4720*/  MUFU.EX2 R15, R15 ;  /* 0x0000000f000f7308 */ /* 0x000e620000000800 */
[----:B--2---:R-:W-:Y:S01]  /*4730*/  FADD.FTZ R43, R13, R68 ;  /* 0x000000440d2b7221 */ /* 0x004fe20000010000 */
[----:B------:R-:W-:Y:S01]  /*4740*/  FADD.FTZ R45, R55, R70 ;  /* 0x00000046372d7221 */ /* 0x000fe20000010000 */
[--C-:B------:R-:W-:Y:S02]  /*4750*/  IMAD.MOV.U32 R70, RZ, RZ, R71.reuse ;  /* 0x000000ffff467224 */ /* 0x100fe400078e0047 */
[----:B------:R-:W-:Y:S02]  /*4760*/  IMAD.MOV.U32 R55, RZ, RZ, R71 ;  /* 0x000000ffff377224 */ /* 0x000fe400078e0047 */
[----:B------:R-:W-:Y:S01]  /*4770*/  FADD.FTZ R6, R14, R45 ;  /* 0x0000002d0e067221 */ /* 0x000fe20000010000 */
[C---:B------:R-:W-:Y:S01]  /*4780*/  F2FP.F16.F32.PACK_AB R14, R31.reuse, R14 ;  /* 0x0000000e1f0e723e */ /* 0x040fe200000000ff */
[----:B------:R-:W2:Y:S01]  /*4790*/  MUFU.EX2 R58, R58 ;  /* 0x0000003a003a7308 */ /* 0x000ea20000000800 */
[----:B0-----:R-:W-:Y:S01]  /*47a0*/  FADD.FTZ R68, R56, R43 ;  /* 0x0000002b38447221 */ /* 0x001fe20000010000 */
[----:B------:R-:W-:Y:S01]  /*47b0*/  FADD.FTZ R27, R31, R6 ;  /* 0x000000061f1b7221 */ /* 0x000fe20000010000 */
[----:B------:R-:W-:Y:S01]  /*47c0*/  F2FP.F16.F32.PACK_AB R6, R61, R20 ;  /* 0x000000143d06723e */ /* 0x000fe200000000ff */
[----:B------:R-:W-:-:S02]  /*47d0*/  IMAD.MOV.U32 R61, RZ, RZ, R71 ;  /* 0x000000ffff3d7224 */ /* 0x000fc400078e0047 */
[----:B------:R-:W-:Y:S01]  /*47e0*/  FADD.FTZ R52, R24, R27 ;  /* 0x0000001b18347221 */ /* 0x000fe20000010000 */
[----:B------:R-:W-:Y:S01]  /*47f0*/  F2FP.F16.F32.PACK_AB R24, R59, R24 ;  /* 0x000000183b18723e */ /* 0x000fe200000000ff */
[----:B------:R-:W0:Y:S01]  /*4800*/  MUFU.EX2 R23, R23 ;  /* 0x0000001700177308 */ /* 0x000e220000000800 */
[----:B-1----:R-:W-:Y:S01]  /*4810*/  FADD.FTZ R43, R15, R68 ;  /* 0x000000440f2b7221 */ /* 0x002fe20000010000 */
[--C-:B------:R-:W-:Y:S02]  /*4820*/  IMAD.MOV.U32 R45, RZ, RZ, R71.reuse ;  /* 0x000000ffff2d7224 */ /* 0x100fe400078e0047 */
[----:B------:R-:W-:-:S04]  /*4830*/  IMAD.MOV.U32 R31, RZ, RZ, R71 ;  /* 0x000000ffff1f7224 */ /* 0x000fc800078e0047 */
[----:B------:R-:W1:Y:S01]  /*4840*/  MUFU.EX2 R60, R60 ;  /* 0x0000003c003c7308 */ /* 0x000e620000000800 */
[----:B--2---:R-:W-:Y:S01]  /*4850*/  FADD.FTZ R68, R58, R43 ;  /* 0x0000002b3a447221 */ /* 0x004fe20000010000 */
[----:B------:R-:W-:-:S06]  /*4860*/  IMAD.MOV.U32 R43, RZ, RZ, R71 ;  /* 0x000000ffff2b7224 */ /* 0x000fcc00078e0047 */
[----:B------:R-:W2:Y:S01]  /*4870*/  MUFU.EX2 R21, R21 ;  /* 0x0000001500157308 */ /* 0x000ea20000000800 */
[----:B0-----:R-:W-:Y:S01]  /*4880*/  FADD.FTZ R7, R23, R68 ;  /* 0x0000004417077221 */ /* 0x001fe20000010000 */
[----:B------:R-:W-:-:S06]  /*4890*/  IMAD.MOV.U32 R68, RZ, RZ, R71 ;  /* 0x000000ffff447224 */ /* 0x000fcc00078e0047 */
[----:B------:R-:W0:Y:S01]  /*48a0*/  MUFU.EX2 R62, R62 ;  /* 0x0000003e003e7308 */ /* 0x000e220000000800 */
[----:B-1----:R-:W-:Y:S01]  /*48b0*/  FADD.FTZ R28, R60, R7 ;  /* 0x000000073c1c7221 */ /* 0x002fe20000010000 */
[----:B------:R-:W-:Y:S01]  /*48c0*/  F2FP.F16.F32.PACK_AB R7, R56, R13 ;  /* 0x0000000d3807723e */ /* 0x000fe200000000ff */
[----:B------:R-:W-:Y:S01]  /*48d0*/  FADD.FTZ R13, R59, R52 ;  /* 0x000000343b0d7221 */ /* 0x000fe20000010000 */
[--C-:B------:R-:W-:Y:S02]  /*48e0*/  IMAD.MOV.U32 R59, RZ, RZ, R71.reuse ;  /* 0x000000ffff3b7224 */ /* 0x100fe400078e0047 */
[----:B------:R-:W-:Y:S02]  /*48f0*/  IMAD.MOV.U32 R56, RZ, RZ, R71 ;  /* 0x000000ffff387224 */ /* 0x000fe400078e0047 */
[----:B------:R-:W-:Y:S01]  /*4900*/  FADD.FTZ R52, R26, R13 ;  /* 0x0000000d1a347221 */ /* 0x000fe20000010000 */
[----:B------:R-:W1:Y:S01]  /*4910*/  MUFU.EX2 R33, R33 ;  /* 0x0000002100217308 */ /* 0x000e620000000800 */
[----:B--2---:R-:W-:Y:S01]  /*4920*/  FADD.FTZ R3, R21, R28 ;  /* 0x0000001c15037221 */ /* 0x004fe20000010000 */
[----:B------:R-:W-:Y:S01]  /*4930*/  F2FP.F16.F32.PACK_AB R13, R58, R15 ;  /* 0x0000000f3a0d723e */ /* 0x000fe200000000ff */
[----:B------:R2:W-:Y:S01]  /*4940*/  STSM.16.M88.4 [R2+0x27300], R4 ;  /* 0x0273000402007844 */ /* 0x0005e20000000200 */
[----:B------:R-:W-:Y:S01]  /*4950*/  F2FP.F16.F32.PACK_AB R15, R60, R23 ;  /* 0x000000173c0f723e */ /* 0x000fe200000000ff */
[----:B------:R-:W-:-:S02]  /*4960*/  IMAD.MOV.U32 R60, RZ, RZ, R71 ;  /* 0x000000ffff3c7224 */ /* 0x000fc400078e0047 */
[----:B------:R-:W-:Y:S01]  /*4970*/  IMAD.MOV.U32 R58, RZ, RZ, R71 ;  /* 0x000000ffff3a7224 */ /* 0x000fe200078e0047 */
[----:B------:R-:W3:Y:S01]  /*4980*/  MUFU.EX2 R65, R65 ;  /* 0x0000004100417308 */ /* 0x000ee20000000800 */
[----:B0-----:R-:W-:Y:S01]  /*4990*/  FADD.FTZ R28, R62, R3 ;  /* 0x000000033e1c7221 */ /* 0x001fe20000010000 */
[----:B------:R0:W-:Y:S06]  /*49a0*/  STSM.16.M88.4 [R2+0x28b00], R12 ;  /* 0x028b000c02007844 */ /* 0x0001ec0000000200 */
[----:B------:R-:W4:Y:S01]  /*49b0*/  MUFU.EX2 R66, R66 ;  /* 0x0000004200427308 */ /* 0x000f220000000800 */
[----:B-1----:R-:W-:-:S07]  /*49c0*/  FADD.FTZ R3, R33, R28 ;  /* 0x0000001c21037221 */ /* 0x002fce0000010000 */
[----:B------:R-:W-:Y:S01]  /*49d0*/  MUFU.EX2 R32, R32 ;  /* 0x0000002000207308 */ /* 0x000fe20000000800 */
[----:B---3--:R-:W-:-:S07]  /*49e0*/  F2FP.F16.F32.PACK_AB R26, R65, R26 ;  /* 0x0000001a411a723e */ /* 0x008fce00000000ff */
[----:B------:R1:W-:Y:S01]  /*49f0*/  MUFU.EX2 R0, R69 ;  /* 0x0000004500007308 */ /* 0x0003e20000000800 */
[C---:B----4-:R-:W-:Y:S01]  /*4a00*/  FADD.FTZ R3, R66.reuse, R3 ;  /* 0x0000000342037221 */ /* 0x050fe20000010000 */
[----:B------:R-:W-:Y:S01]  /*4a10*/  F2FP.F16.F32.PACK_AB R27, R66, R33 ;  /* 0x00000021421b723e */ /* 0x000fe200000000ff */
[--C-:B------:R-:W-:Y:S02]  /*4a20*/  IMAD.MOV.U32 R66, RZ, RZ, R71.reuse ;  /* 0x000000ffff427224 */ /* 0x100fe400078e0047 */
[----:B------:R-:W-:-:S03]  /*4a30*/  IMAD.MOV.U32 R33, RZ, RZ, R71 ;  /* 0x000000ffff217224 */ /* 0x000fc600078e0047 */
[----:B------:R-:W2:Y:S01]  /*4a40*/  MUFU.EX2 R87, R87 ;  /* 0x0000005700577308 */ /* 0x000ea20000000800 */
[----:B-1----:R-:W-:-:S07]  /*4a50*/  IMAD.MOV.U32 R69, RZ, RZ, R71 ;  /* 0x000000ffff457224 */ /* 0x002fce00078e0047 */
[----:B------:R-:W1:Y:S08]  /*4a60*/  MUFU.EX2 R35, R35 ;  /* 0x0000002300237308 */ /* 0x000e700000000800 */
[----:B------:R-:W-:Y:S01]  /*4a70*/  MUFU.EX2 R44, R44 ;  /* 0x0000002c002c7308 */ /* 0x000fe20000000800 */
[----:B--2---:R-:W-:-:S07]  /*4a80*/  F2FP.F16.F32.PACK_AB R4, R87, R32 ;  /* 0x000000205704723e */ /* 0x004fce00000000ff */
[----:B------:R-:W-:Y:S01]  /*4a90*/  MUFU.EX2 R85, R85 ;  /* 0x0000005500557308 */ /* 0x000fe20000000800 */
[----:B-1----:R-:W-:-:S07]  /*4aa0*/  F2FP.F16.F32.PACK_AB R5, R35, R0 ;  /* 0x000000002305723e */ /* 0x002fce00000000ff */
[----:B------:R-:W1:Y:S08]  /*4ab0*/  MUFU.EX2 R30, R30 ;  /* 0x0000001e001e7308 */ /* 0x000e700000000800 */
[----:B------:R2:W-:Y:S08]  /*4ac0*/  MUFU.EX2 R50, R25 ;  /* 0x0000001900327308 */ /* 0x0005f00000000800 */
[----:B------:R-:W3:Y:S01]  /*4ad0*/  MUFU.EX2 R42, R42 ;  /* 0x0000002a002a7308 */ /* 0x000ee20000000800 */
[----:B--2---:R-:W-:Y:S01]  /*4ae0*/  FADD.FTZ R25, R65, R52 ;  /* 0x0000003441197221 */ /* 0x004fe20000010000 */
[----:B------:R-:W-:Y:S01]  /*4af0*/  FADD.FTZ R52, R0, R3 ;  /* 0x0000000300347221 */ /* 0x000fe20000010000 */
[----:B------:R-:W-:-:S02]  /*4b00*/  IMAD.MOV.U32 R65, RZ, RZ, R71 ;  /* 0x000000ffff417224 */ /* 0x000fc400078e0047 */
[----:B------:R-:W-:Y:S01]  /*4b10*/  FADD.FTZ R28, R32, R25 ;  /* 0x00000019201c7221 */ /* 0x000fe20000010000 */
[----:B------:R-:W-:Y:S01]  /*4b20*/  FADD.FTZ R23, R35, R52 ;  /* 0x0000003423177221 */ /* 0x000fe20000010000 */
[----:B------:R-:W-:Y:S01]  /*4b30*/  F2FP.F16.F32.PACK_AB R25, R62, R21 ;  /* 0x000000153e19723e */ /* 0x000fe200000000ff */
[----:B------:R-:W2:Y:S01]  /*4b40*/  MUFU.EX2 R29, R89 ;  /* 0x00000059001d7308 */ /* 0x000ea20000000800 */
[----:B------:R-:W-:Y:S01]  /*4b50*/  FADD.FTZ R3, R87, R28 ;  /* 0x0000001c57037221 */ /* 0x000fe20000010000 */
[----:B-1----:R-:W-:Y:S01]  /*4b60*/  FADD.FTZ R54, R30, R23 ;  /* 0x000000171e367221 */ /* 0x002fe20000010000 */
[----:B------:R-:W-:Y:S01]  /*4b70*/  IMAD.MOV.U32 R62, RZ, RZ, R71 ;  /* 0x000000ffff3e7224 */ /* 0x000fe200078e0047 */
[----:B------:R-:W-:Y:S01]  /*4b80*/  STSM.16.M88.4 [R2+0x2a300], R24 ;  /* 0x02a3001802007844 */ /* 0x000fe20000000200 */
[----:B------:R-:W-:Y:S01]  /*4b90*/  FADD.FTZ R52, R44, R3 ;  /* 0x000000032c347221 */ /* 0x000fe20000010000 */
[--C-:B------:R-:W-:Y:S02]  /*4ba0*/  IMAD.MOV.U32 R35, RZ, RZ, R71.reuse ;  /* 0x000000ffff237224 */ /* 0x100fe400078e0047 */
[----:B------:R-:W1:Y:S01]  /*4bb0*/  MUFU.EX2 R73, R73 ;  /* 0x0000004900497308 */ /* 0x000e620000000800 */
[----:B------:R-:W-:Y:S01]  /*4bc0*/  FADD.FTZ R3, R85, R52 ;  /* 0x0000003455037221 */ /* 0x000fe20000010000 */
[----:B------:R-:W-:-:S02]  /*4bd0*/  IMAD.MOV.U32 R52, RZ, RZ, R71 ;  /* 0x000000ffff347224 */ /* 0x000fc400078e0047 */
[----:B------:R-:W-:Y:S02]  /*4be0*/  IMAD.MOV.U32 R32, RZ, RZ, R71 ;  /* 0x000000ffff207224 */ /* 0x000fe400078e0047 */
[----:B---3--:R-:W-:Y:S02]  /*4bf0*/  FADD.FTZ R6, R42, R3 ;  /* 0x000000032a067221 */ /* 0x008fe40000010000 */
[----:B------:R-:W3:Y:S01]  /*4c00*/  MUFU.EX2 R37, R37 ;  /* 0x0000002500257308 */ /* 0x000ee20000000800 */
[----:B--2---:R-:W-:-:S07]  /*4c10*/  FADD.FTZ R54, R29, R54 ;  /* 0x000000361d367221 */ /* 0x004fce0000010000 */
[----:B------:R-:W2:Y:S01]  /*4c20*/  MUFU.EX2 R40, R40 ;  /* 0x0000002800287308 */ /* 0x000ea20000000800 */
[----:B-1----:R-:W-:Y:S01]  /*4c30*/  FADD.FTZ R7, R73, R6 ;  /* 0x0000000649077221 */ /* 0x002fe20000010000 */
[----:B------:R-:W-:Y:S01]  /*4c40*/  F2FP.F16.F32.PACK_AB R6, R85, R44 ;  /* 0x0000002c5506723e */ /* 0x000fe200000000ff */
[----:B------:R-:W-:-:S05]  /*4c50*/  IMAD.MOV.U32 R44, RZ, RZ, R71 ;  /* 0x000000ffff2c7224 */ /* 0x000fca00078e0047 */
[----:B------:R-:W1:Y:S01]  /*4c60*/  MUFU.EX2 R64, R64 ;  /* 0x0000004000407308 */ /* 0x000e620000000800 */
[----:B---3--:R-:W-:Y:S01]  /*4c70*/  FADD.FTZ R3, R37, R54 ;  /* 0x0000003625037221 */ /* 0x008fe20000010000 */
[----:B------:R-:W-:-:S06]  /*4c80*/  IMAD.MOV.U32 R54, RZ, RZ, R71 ;  /* 0x000000ffff367224 */ /* 0x000fcc00078e0047 */
[----:B------:R-:W3:Y:S01]  /*4c90*/  MUFU.EX2 R77, R77 ;  /* 0x0000004d004d7308 */ /* 0x000ee20000000800 */
[----:B--2---:R-:W-:Y:S01]  /*4ca0*/  FADD.FTZ R10, R40, R7 ;  /* 0x00000007280a7221 */ /* 0x004fe20000010000 */
[----:B------:R-:W-:Y:S01]  /*4cb0*/  F2FP.F16.F32.PACK_AB R7, R29, R30 ;  /* 0x0000001e1d07723e */ /* 0x000fe200000000ff */
[--C-:B------:R-:W-:Y:S02]  /*4cc0*/  IMAD.MOV.U32 R30, RZ, RZ, R71.reuse ;  /* 0x000000ffff1e7224 */ /* 0x100fe400078e0047 */
[----:B------:R-:W-:Y:S02]  /*4cd0*/  IMAD.MOV.U32 R29, RZ, RZ, R71 ;  /* 0x000000ffff1d7224 */ /* 0x000fe400078e0047 */
[----:B------:R2:W-:Y:S01]  /*4ce0*/  STSM.16.M88.4 [R2+0x2bb00], R4 ;  /* 0x02bb000402007844 */ /* 0x0005e20000000200 */
[----:B------:R-:W4:Y:S01]  /*4cf0*/  MUFU.EX2 R41, R41 ;  /* 0x0000002900297308 */ /* 0x000f220000000800 */
[----:B-1----:R-:W-:-:S07]  /*4d00*/  FADD.FTZ R8, R64, R3 ;  /* 0x0000000340087221 */ /* 0x002fce0000010000 */
[----:B------:R-:W1:Y:S01]  /*4d10*/  MUFU.EX2 R38, R38 ;  /* 0x0000002600267308 */ /* 0x000e620000000800 */
[----:B---3--:R-:W-:-:S07]  /*4d20*/  FADD.FTZ R9, R77, R10 ;  /* 0x0000000a4d097221 */ /* 0x008fce0000010000 */
[----:B------:R-:W3:Y:S01]  /*4d30*/  MUFU.EX2 R79, R79 ;  /* 0x0000004f004f7308 */ /* 0x000ee20000000800 */
[----:B----4-:R-:W-:-:S04]  /*4d40*/  FADD.FTZ R3, R41, R8 ;  /* 0x0000000829037221 */ /* 0x010fc80000010000 */
[----:B------:R-:W-:-:S03]  /*4d50*/  FADD.FTZ R8, R50, R3 ;  /* 0x0000000332087221 */ /* 0x000fc60000010000 */
[----:B------:R-:W4:Y:S01]  /*4d60*/  MUFU.EX2 R105, R105 ;  /* 0x0000006900697308 */ /* 0x000f220000000800 */
[----:B-1----:R-:W-:Y:S01]  /*4d70*/  FADD.FTZ R10, R38, R9 ;  /* 0x00000009260a7221 */ /* 0x002fe20000010000 */
[----:B------:R-:W-:Y:S01]  /*4d80*/  F2FP.F16.F32.PACK_AB R9, R64, R37 ;  /* 0x000000254009723e */ /* 0x000fe200000000ff */
[--C-:B------:R-:W-:Y:S02]  /*4d90*/  IMAD.MOV.U32 R64, RZ, RZ, R71.reuse ;  /* 0x000000ffff407224 */ /* 0x100fe400078e0047 */
[----:B------:R-:W-:-:S03]  /*4da0*/  IMAD.MOV.U32 R37, RZ, RZ, R71 ;  /* 0x000000ffff257224 */ /* 0x000fc600078e0047 */
[----:B------:R-:W0:Y:S01]  /*4db0*/  MUFU.EX2 R36, R36 ;  /* 0x0000002400247308 */ /* 0x000e220000000800 */
[----:B---3--:R-:W-:Y:S01]  /*4dc0*/  FADD.FTZ R11, R79, R10 ;  /* 0x0000000a4f0b7221 */ /* 0x008fe20000010000 */
[----:B------:R-:W-:Y:S01]  /*4dd0*/  F2FP.F16.F32.PACK_AB R10, R77, R40 ;  /* 0x000000284d0a723e */ /* 0x000fe200000000ff */
[----:B------:R-:W-:-:S05]  /*4de0*/  IMAD.MOV.U32 R40, RZ, RZ, R71 ;  /* 0x000000ffff287224 */ /* 0x000fca00078e0047 */
[----:B------:R-:W1:Y:S01]  /*4df0*/  MUFU.EX2 R20, R107 ;  /* 0x0000006b00147308 */ /* 0x000e620000000800 */
[----:B----4-:R-:W-:Y:S01]  /*4e00*/  FADD.FTZ R3, R105, R8 ;  /* 0x0000000869037221 */ /* 0x010fe20000010000 */
[----:B------:R-:W-:Y:S01]  /*4e10*/  F2FP.F16.F32.PACK_AB R8, R73, R42 ;  /* 0x0000002a4908723e */ /* 0x000fe200000000ff */
[----:B------:R-:W-:-:S05]  /*4e20*/  IMAD.MOV.U32 R42, RZ, RZ, R71 ;  /* 0x000000ffff2a7224 */ /* 0x000fca00078e0047 */
[----:B------:R-:W2:Y:S01]  /*4e30*/  MUFU.EX2 R67, R67 ;  /* 0x0000004300437308 */ /* 0x000ea20000000800 */
[----:B0-----:R-:W-:Y:S01]  /*4e40*/  FADD.FTZ R14, R36, R11 ;  /* 0x0000000b240e7221 */ /* 0x001fe20000010000 */
[----:B------:R-:W-:Y:S01]  /*4e50*/  F2FP.F16.F32.PACK_AB R11, R50, R41 ;  /* 0x00000029320b723e */ /* 0x000fe200000000ff */
[--C-:B------:R-:W-:Y:S02]  /*4e60*/  IMAD.MOV.U32 R50, RZ, RZ, R71.reuse ;  /* 0x000000ffff327224 */ /* 0x100fe400078e0047 */
[----:B------:R-:W-:Y:S02]  /*4e70*/  IMAD.MOV.U32 R41, RZ, RZ, R71 ;  /* 0x000000ffff297224 */ /* 0x000fe400078e0047 */
[----:B------:R-:W-:Y:S01]  /*4e80*/  STSM.16.M88.4 [R2+0x2d300], R8 ;  /* 0x02d3000802007844 */ /* 0x000fe20000000200 */
[----:B------:R-:W0:Y:S01]  /*4e90*/  MUFU.EX2 R103, R103 ;  /* 0x0000006700677308 */ /* 0x000e220000000800 */
[C---:B-1----:R-:W-:Y:S01]  /*4ea0*/  FADD.FTZ R12, R20.reuse, R3 ;  /* 0x00000003140c7221 */ /* 0x042fe20000010000 */
[----:B------:R-:W-:-:S06]  /*4eb0*/  F2FP.F16.F32.PACK_AB R13, R20, R105 ;  /* 0x00000069140d723e */ /* 0x000fcc00000000ff */
[----:B------:R-:W1:Y:S01]  /*4ec0*/  MUFU.EX2 R28, R93 ;  /* 0x0000005d001c7308 */ /* 0x000e620000000800 */
[C---:B--2---:R-:W-:Y:S01]  /*4ed0*/  FADD.FTZ R5, R67.reuse, R14 ;  /* 0x0000000e43057221 */ /* 0x044fe20000010000 */
[----:B------:R-:W-:Y:S01]  /*4ee0*/  F2FP.F16.F32.PACK_AB R14, R67, R36 ;  /* 0x00000024430e723e */ /* 0x000fe200000000ff */
[--C-:B------:R-:W-:Y:S02]  /*4ef0*/  IMAD.MOV.U32 R67, RZ, RZ, R71.reuse ;  /* 0x000000ffff437224 */ /* 0x100fe400078e0047 */
[----:B------:R-:W-:-:S03]  /*4f00*/  IMAD.MOV.U32 R36, RZ, RZ, R71 ;  /* 0x000000ffff247224 */ /* 0x000fc600078e0047 */
[----:B------:R-:W2:Y:S01]  /*4f10*/  MUFU.EX2 R34, R34 ;  /* 0x0000002200227308 */ /* 0x000ea20000000800 */
[----:B0-----:R-:W-:Y:S01]  /*4f20*/  FADD.FTZ R3, R103, R12 ;  /* 0x0000000c67037221 */ /* 0x001fe20000010000 */
[----:B------:R-:W-:Y:S01]  /*4f30*/  F2FP.F16.F32.PACK_AB R12, R79, R38 ;  /* 0x000000264f0c723e */ /* 0x000fe200000000ff */
[----:B------:R-:W-:-:S05]  /*4f40*/  IMAD.MOV.U32 R38, RZ, RZ, R71 ;  /* 0x000000ffff267224 */ /* 0x000fca00078e0047 */
[----:B------:R-:W-:Y:S01]  /*4f50*/  MUFU.EX2 R46, R46 ;  /* 0x0000002e002e7308 */ /* 0x000fe20000000800 */
[C---:B-1----:R-:W-:Y:S01]  /*4f60*/  F2FP.F16.F32.PACK_AB R15, R28.reuse, R103 ;  /* 0x000000671c0f723e */ /* 0x042fe200000000ff */
[----:B------:R-:W-:Y:S01]  /*4f70*/  FADD.FTZ R4, R28, R3 ;  /* 0x000000031c047221 */ /* 0x000fe20000010000 */
[----:B------:R-:W-:-:S03]  /*4f80*/  IMAD.MOV.U32 R28, RZ, RZ, R71 ;  /* 0x000000ffff1c7224 */ /* 0x000fc600078e0047 */
[----:B------:R-:W-:Y:S02]  /*4f90*/  STSM.16.M88.4 [R2+0x2eb00], R12 ;  /* 0x02eb000c02007844 */ /* 0x000fe40000000200 */
[----:B------:R-:W0:Y:S01]  /*4fa0*/  MUFU.EX2 R91, R91 ;  /* 0x0000005b005b7308 */ /* 0x000e220000000800 */
[----:B--2---:R-:W-:Y:S01]  /*4fb0*/  F2FP.F16.F32.PACK_AB R24, R81, R34 ;  /* 0x000000225118723e */ /* 0x004fe200000000ff */
[----:B------:R-:W-:Y:S01]  /*4fc0*/  FADD.FTZ R6, R34, R5 ;  /* 0x0000000522067221 */ /* 0x000fe20000010000 */
[----:B------:R-:W-:-:S03]  /*4fd0*/  IMAD.MOV.U32 R34, RZ, RZ, R71 ;  /* 0x000000ffff227224 */ /* 0x000fc600078e0047 */
[----:B------:R-:W-:Y:S02]  /*4fe0*/  FADD.FTZ R5, R81, R6 ;  /* 0x0000000651057221 */ /* 0x000fe40000010000 */
[----:B------:R-:W1:Y:S08]  /*4ff0*/  MUFU.EX2 R97, R97 ;  /* 0x0000006100617308 */ /* 0x000e700000000800 */
[----:B------:R-:W2:Y:S01]  /*5000*/  MUFU.EX2 R0, R99 ;  /* 0x0000006300007308 */ /* 0x000ea20000000800 */
[----:B0-----:R-:W-:Y:S01]  /*5010*/  F2FP.F16.F32.PACK_AB R26, R91, R46 ;  /* 0x0000002e5b1a723e */ /* 0x001fe200000000ff */
[----:B------:R-:W-:-:S06]  /*5020*/  FADD.FTZ R46, R46, R5 ;  /* 0x000000052e2e7221 */ /* 0x000fcc0000010000 */
[----:B------:R-:W0:Y:S01]  /*5030*/  MUFU.EX2 R113, R113 ;  /* 0x0000007100717308 */ /* 0x000e220000000800 */
[----:B-1----:R-:W-:-:S07]  /*5040*/  FADD.FTZ R3, R97, R4 ;  /* 0x0000000461037221 */ /* 0x002fce0000010000 */
[----:B------:R-:W1:Y:S01]  /*5050*/  MUFU.EX2 R48, R48 ;  /* 0x0000003000307308 */ /* 0x000e620000000800 */
[C---:B--2---:R-:W-:Y:S01]  /*5060*/  F2FP.F16.F32.PACK_AB R25, R0.reuse, R97 ;  /* 0x000000610019723e */ /* 0x044fe200000000ff */
[----:B------:R-:W-:-:S04]  /*5070*/  FADD.FTZ R4, R0, R3 ;  /* 0x0000000300047221 */ /* 0x000fc80000010000 */
[----:B0-----:R-:W-:Y:S01]  /*5080*/  FADD.FTZ R3, R113, R4 ;  /* 0x0000000471037221 */ /* 0x001fe20000010000 */
[----:B------:R-:W-:Y:S01]  /*5090*/  FADD.FTZ R4, R91, R46 ;  /* 0x0000002e5b047221 */ /* 0x000fe20000010000 */
[----:B------:R-:W-:Y:S01]  /*50a0*/  IMAD.MOV.U32 R46, RZ, RZ, R71 ;  /* 0x000000ffff2e7224 */ /* 0x000fe200078e0047 */
[C---:B-1----:R-:W-:Y:S01]  /*50b0*/  F2FP.F16.F32.PACK_AB R27, R48.reuse, R113 ;  /* 0x00000071301b723e */ /* 0x042fe200000000ff */
[----:B------:R-:W-:Y:S01]  /*50c0*/  FADD.FTZ R3, R48, R3 ;  /* 0x0000000330037221 */ /* 0x000fe20000010000 */
[----:B------:R-:W-:-:S03]  /*50d0*/  IMAD.MOV.U32 R48, RZ, RZ, R71 ;  /* 0x000000ffff307224 */ /* 0x000fc600078e0047 */
[----:B------:R0:W-:Y:S01]  /*50e0*/  STSM.16.M88.4 [R2+0x30300], R24 ;  /* 0x0303001802007844 */ /* 0x0001e20000000200 */
[----:B------:R1:W-:Y:S06]  /*50f0*/  MEMBAR.ALL.CTA ;  /* 0x0000000000007992 */ /* 0x0003ec0000008000 */
[----:B-1----:R-:W1:Y:S01]  /*5100*/  FENCE.VIEW.ASYNC.S ;  /* 0x00000000000073c6 */ /* 0x002e620000000000 */
[--C-:B0-----:R-:W-:Y:S02]  /*5110*/  IMAD.MOV.U32 R27, RZ, RZ, R71.reuse ;  /* 0x000000ffff1b7224 */ /* 0x101fe400078e0047 */
[----:B------:R-:W-:-:S02]  /*5120*/  IMAD.MOV.U32 R26, RZ, RZ, R71 ;  /* 0x000000ffff1a7224 */ /* 0x000fc400078e0047 */
[--C-:B------:R-:W-:Y:S02]  /*5130*/  IMAD.MOV.U32 R25, RZ, RZ, R71.reuse ;  /* 0x000000ffff197224 */ /* 0x100fe400078e0047 */
[----:B------:R-:W-:Y:S01]  /*5140*/  IMAD.MOV.U32 R24, RZ, RZ, R71 ;  /* 0x000000ffff187224 */ /* 0x000fe200078e0047 */
[----:B-1----:R-:W-:Y:S01]  /*5150*/  NOP ;  /* 0x0000000000007918 */ /* 0x002fe20000000000 */
[----:B------:R-:W-:Y:S05]  /*5160*/  @!P2 BRA `(.L_x_9932) ;  /* 0x000000400070a947 */ /* 0x000fea0003800000 */
        /* <DEDUP_REMOVED lines=29> */
[----:B------:R-:W-:-:S05]  /*5340*/  ULDC UR5, c[0x0][0x9d8] ;  /* 0x0002760000057ab9 */ /* 0x000fca0000000800 */
.L_x_9941:
[----:B------:R-:W-:Y:S01]  /*5350*/  UIADD3 UR36, UR6, 0x1, URZ ;  /* 0x0000000106247890 */ /* 0x000fe2000fffe03f */
[----:B------:R-:W-:-:S03]  /*5360*/  ISETP.NE.AND P3, PT, RZ, UR38, PT ;  /* 0x00000026ff007c0c */ /* 0x000fc6000bf65270 */
[----:B------:R-:W-:-:S04]  /*5370*/  UISETP.NE.AND UP0, UPT, UR36, 0x2, UPT ;  /* 0x000000022400788c */ /* 0x000fc8000bf05270 */
[----:B------:R-:W-:Y:S02]  /*5380*/  USEL UR4, URZ, 0x1, UP0 ;  /* 0x000000013f047887 */ /* 0x000fe40008000000 */
[----:B------:R-:W-:-:S04]  /*5390*/  USEL UR36, UR36, URZ, UP0 ;  /* 0x0000003f24247287 */ /* 0x000fc80008000000 */
[----:B------:R-:W-:Y:S01]  /*53a0*/  LOP3.LUT R16, R7, UR4, RZ, 0x3c, !PT ;  /* 0x0000000407107c12 */ /* 0x000fe2000f8e3cff */
[----:B------:R-:W-:Y:S07]  /*53b0*/  @P3 BRA `(.L_x_9933) ;  /* 0x0000000000283947 */ /* 0x000fee0003800000 */
[----:B------:R-:W-:Y:S05]  /*53c0*/  @!P0 BRA `(.L_x_9934) ;  /* 0x0000000000048947 */ /* 0x000fea0003800000 */
[----:B------:R-:W-:Y:S01]  /*53d0*/  BPT.TRAP 0x1 ;  /* 0x000000040000795c */ /* 0x000fe20000300000 */
.L_x_9934:
[----:B------:R-:W-:Y:S01]  /*53e0*/  ULEA UR4, UR36, UR37, 0x3 ;  /* 0x0000002524047291 */ /* 0x000fe2000f8e183f */
[----:B------:R-:W-:-:S08]  /*53f0*/  SHF.L.U32 R8, R16, 0x1f, RZ ;  /* 0x0000001f10087819 */ /* 0x000fd000000006ff */
[----:B------:R0:W1:Y:S01]  /*5400*/  SYNCS.PHASECHK.TRANS64.TRYWAIT P2, [UR4+0x31c30], R8 ;  /* 0x031c3008ff0075a7 */ /* 0x0000620008040144 */
[----:B------:R-:W-:Y:S05]  /*5410*/  @!P0 BRA `(.L_x_9935) ;  /* 0x0000000000048947 */ /* 0x000fea0003800000 */
[----:B------:R-:W-:Y:S01]  /*5420*/  BPT.TRAP 0x1 ;  /* 0x000000040000795c */ /* 0x000fe20000300000 */
.L_x_9935:
[----:B-1----:R-:W-:Y:S05]  /*5430*/  @P2 BRA `(.L_x_9933) ;  /* 0x0000000000082947 */ /* 0x002fea0003800000 */
[----:B------:R-:W1:Y:S02]  /*5440*/  SYNCS.PHASECHK.TRANS64.TRYWAIT P2, [UR4+0x31c30], R8 ;  /* 0x031c3008ff0075a7 */ /* 0x000e640008040144 */
[----:B-1----:R-:W-:Y:S05]  /*5450*/  @!P2 BRA `(.L_x_9936) ;  /* 0x0000009c0088a947 */ /* 0x002fea0003800000 */
.L_x_9933:
[----:B-1----:R-:W1:Y:S01]  /*5460*/  S2R R9, SR_TID.X ;  /* 0x0000000000097919 */ /* 0x002e620000002100 */
[----:B------:R-:W-:Y:S01]  /*5470*/  UIMAD UR4, UR36, 0x6c0, UR7 ;  /* 0x000006c0240478a4 */ /* 0x000fe2000f8e0207 */
[----:B------:R-:W-:Y:S01]  /*5480*/  UMOV UR31, 0x80000020 ;  /* 0x80000020001f7882 */ /* 0x000fe20000000000 */
[----:B------:R-:W-:Y:S02]  /*5490*/  UMOV UR32, UR28 ;  /* 0x0000001c00207c82 */ /* 0x000fe40008000000 */
[----:B------:R-:W-:Y:S01]  /*54a0*/  UIADD3 UR34, UR4, 0x40, URZ ;  /* 0x0000004004227890 */ /* 0x000fe2000fffe03f */
[----:B------:R-:W-:Y:S02]  /*54b0*/  UMOV UR33, UR29 ;  /* 0x0000001d00217c82 */ /* 0x000fe40008000000 */
        /* <DEDUP_REMOVED lines=19> */
[----:B-1----:R-:W-:Y:S01]  /*55f0*/  SHF.R.U32.HI R9, RZ, 0x7, R9 ;  /* 0x00000007ff097819 */ /* 0x002fe20000011609 */
[----:B------:R-:W-:Y:S01]  /*5600*/  UMOV UR56, UR28 ;  /* 0x0000001c00387c82 */ /* 0x000fe20008000000 */
[----:B------:R-:W-:Y:S01]  /*5610*/  UMOV UR57, UR29 ;  /* 0x0000001d00397c82 */ /* 0x000fe20008000000 */
[----:B------:R-:W-:Y:S01]  /*5620*/  UMOV UR59, 0x80000020 ;  /* 0x80000020003b7882 */ /* 0x000fe20000000000 */
[----:B------:R-:W-:Y:S01]  /*5630*/  UIADD3 UR10, UR4, 0x200, URZ ;  /* 0x00000200040a7890 */ /* 0x000fe2000fffe03f */
[----:B0-----:R-:W-:Y:S01]  /*5640*/  VIADD R8, R9, 0x8 ;  /* 0x0000000809087836 */ /* 0x001fe20000000000 */
[----:B------:R-:W-:Y:S01]  /*5650*/  UMOV UR11, 0x80000020 ;  /* 0x80000020000b7882 */ /* 0x000fe20000000000 */
[----:B------:R-:W-:Y:S01]  /*5660*/  UIADD3 UR14, UR4, 0x202, URZ ;  /* 0x00000202040e7890 */ /* 0x000fe2000fffe03f */
[----:B------:R-:W-:-:S02]  /*5670*/  UMOV UR15, 0x80000020 ;  /* 0x80000020000f7882 */ /* 0x000fc40000000000 */
[----:B------:R0:W-:Y:S01]  /*5680*/  BAR.SYNC.DEFER_BLOCKING R8, 0x100 ;  /* 0x000400080000751d */ /* 0x0001e20000010000 */
[----:B------:R-:W-:Y:S02]  /*5690*/  UIADD3 UR18, UR4, 0x242, URZ ;  /* 0x0000024204127890 */ /* 0x000fe4000fffe03f */
[----:B------:R-:W-:Y:S02]  /*56a0*/  UIADD3 UR22, UR4, 0x480, URZ ;  /* 0x0000048004167890 */ /* 0x000fe4000fffe03f */
[----:B------:R-:W-:Y:S01]  /*56b0*/  UIADD3 UR26, UR4, 0x482, URZ ;  /* 0x00000482041a7890 */ /* 0x000fe2000fffe03f */
[----:B------:R-:W-:Y:S01]  /*56c0*/  UMOV UR19, 0x80000020 ;  /* 0x8000002000137882 */ /* 0x000fe20000000000 */
[----:B------:R-:W-:Y:S01]  /*56d0*/  UMOV UR23, 0x80000020 ;  /* 0x8000002000177882 */ /* 0x000fe20000000000 */
[----:B------:R-:W-:Y:S01]  /*56e0*/  UMOV UR27, 0x80000020 ;  /* 0x80000020001b7882 */ /* 0x000fe20000000000 */
        /* <DEDUP_REMOVED lines=315> */
.L_x_9938:
[----:B------:R-:W-:Y:S01]  /*6aa0*/  ULEA UR4, UR6, UR37, 0x3 ;  /* 0x0000002506047291 */ /* 0x000fe2000f8e183f */
[----:B------:R-:W-:-:S08]  /*6ab0*/  SHF.L.U32 R7, R7, 0x1f, RZ ;  /* 0x0000001f07077819 */ /* 0x000fd000000006ff */
[----:B------:R0:W1:Y:S01]  /*6ac0*/  SYNCS.PHASECHK.TRANS64.TRYWAIT P2, [UR4+0x31c50], R7 ;  /* 0x031c5007ff0075a7 */ /* 0x0000620008040144 */
[----:B------:R-:W-:Y:S05]  /*6ad0*/  @!P0 BRA `(.L_x_9939) ;  /* 0x0000000000048947 */ /* 0x000fea0003800000 */
[----:B------:R-:W-:Y:S01]  /*6ae0*/  BPT.TRAP 0x1 ;  /* 0x000000040000795c */ /* 0x000fe20000300000 */
.L_x_9939:
[----:B-1----:R-:W-:Y:S05]  /*6af0*/  @P2 BRA `(.L_x_9937) ;  /* 0x0000000000082947 */ /* 0x002fea0003800000 */
[----:B------:R-:W1:Y:S02]  /*6b00*/  SYNCS.PHASECHK.TRANS64.TRYWAIT P2, [UR4+0x31c50], R7 ;  /* 0x031c5007ff0075a7 */ /* 0x000e640008040144 */
[----:B-1----:R-:W-:Y:S05]  /*6b10*/  @!P2 BRA `(.L_x_9940) ;  /* 0x0000008400f0a947 */ /* 0x002fea0003800000 */
.L_x_9937:
        /* <DEDUP_REMOVED lines=14> */
[----:B------:R-:W-:Y:S01]  /*6c00*/  ULOP3.LUT UR4, UR39, 0x10000, URZ, 0xfc, !UPT ;  /* 0x0001000027047892 */ /* 0x000fe2000f8efc3f */
[----:B------:R-:W-:Y:S01]  /*6c10*/  FMUL.FTZ R22, R131, UR5 ;  /* 0x0000000583167c20 */ /* 0x000fe20008410000 */
[----:B------:R-:W-:Y:S01]  /*6c20*/  UIMAD UR10, UR6, 0x6c0, UR10 ;  /* 0x000006c0060a78a4 */ /* 0x000fe2000f8e020a */
[----:B------:R-:W-:Y:S01]  /*6c30*/  FMUL.FTZ R23, R132, UR5 ;  /* 0x0000000584177c20 */ /* 0x000fe20008410000 */
[----:B------:R-:W-:Y:S01]  /*6c40*/  FMUL.FTZ R128, R133, UR5 ;  /* 0x0000000585807c20 */ /* 0x000fe20008410000 */
[----:B------:R-:W1:Y:S01]  /*6c50*/  MUFU.TANH R8, R8 ;  /* 0x0000000800087308 */ /* 0x000e620000002400 */
[----:B------:R-:W-:Y:S01]  /*6c60*/  FMUL.FTZ R120, R120, UR5 ;  /* 0x0000000578787c20 */ /* 0x000fe20008410000 */
[----:B------:R-:W-:Y:S01]  /*6c70*/  UMOV UR32, UR4 ;  /* 0x0000000400207c82 */ /* 0x000fe20008000000 */
[----:B------:R-:W-:Y:S01]  /*6c80*/  FMUL.FTZ R121, R121, UR5 ;  /* 0x0000000579797c20 */ /* 0x000fe20008410000 */
[----:B------:R-:W-:Y:S01]  /*6c90*/  UMOV UR34, UR10 ;  /* 0x0000000a00227c82 */ /* 0x000fe20008000000 */
[----:B------:R-:W-:Y:S01]  /*6ca0*/  FMUL.FTZ R124, R124, UR5 ;  /* 0x000000057c7c7c20 */ /* 0x000fe20008410000 */
[----:B------:R-:W-:Y:S01]  /*6cb0*/  HGMMA.64x96x16.F32 R24, gdesc[UR32].tnspB, R24, gsb0 ;  /* 0x41600000201879f0 */ /* 0x000fe20008000818 */
[----:B------:R-:W-:Y:S01]  /*6cc0*/  UIADD3 UR32, UR4, 0x180, URZ ;  /* 0x0000018004207890 */ /* 0x000fe2000fffe03f */
[----:B------:R-:W2:Y:S01]  /*6cd0*/  MUFU.TANH R11, R11 ;  /* 0x0000000b000b7308 */ /* 0x000ea20000002400 */
[----:B------:R-:W-:Y:S01]  /*6ce0*/  UIADD3 UR34, UR10, 0x40, URZ ;  /* 0x000000400a227890 */ /* 0x000fe2000fffe03f */
[----:B0-----:R-:W-:Y:S01]  /*6cf0*/  FMNMX.FTZ R131, R7, R5, !PT ;  /* 0x0000000507837209 */ /* 0x001fe20007810000 */
[----:B------:R-:W-:Y:S01]  /*6d00*/  UMOV UR33, 0xc0000010 ;  /* 0xc000001000217882 */ /* 0x000fe20000000000 */
[----:B------:R-:W-:Y:S01]  /*6d10*/  UMOV UR35, 0x80000020 ;  /* 0x8000002000237882 */ /* 0x000fe20000000000 */
        /* <DEDUP_REMOVED lines=78> */
[----:B------:R-:W1:Y:S05]  /*7200*/  S2R R141, SR_TID.X ;  /* 0x00000000008d7919 */ /* 0x000e6a0000002100 */
[----:B------:R-:W3:Y:S01]  /*7210*/  MUFU.TANH R113, R113 ;  /* 0x0000007100717308 */ /* 0x000ee20000002400 */
[----:B--2---:R-:W-:-:S07]  /*7220*/  FMNMX.FTZ R131, R125, R132, !PT ;  /* 0x000000847d837209 */ /* 0x004fce0007810000 */
[----:B------:R-:W2:Y:S01]  /*7230*/  MUFU.TANH R116, R116 ;  /* 0x0000007400747308 */ /* 0x000ea20000002400 */
[----:B0-----:R-:W-:Y:S01]  /*7240*/  FMNMX.FTZ R132, R112, R131, !PT ;  /* 0x0000008370847209 */ /* 0x001fe20007810000 */
[----:B------:R-:W-:Y:S02]  /*7250*/  WARPGROUP.DEPBAR.LE gsb0, 0x0 ;  /* 0x00008000000079c5 */ /* 0x000fe40000010000 */
[----:B------:R-:W-:-:S04]  /*7260*/  WARPGROUP.ARRIVE ;  /* 0x00000000000079c5 */ /* 0x000fc80000000000 */
[----:B------:R-:W0:Y:S01]  /*7270*/  MUFU.TANH R117, R117 ;  /* 0x0000007500757308 */ /* 0x000e220000002400 */
[----:B---3--:R-:W-:Y:S01]  /*7280*/  FMNMX.FTZ R131, R113, R132, !PT ;  /* 0x0000008471837209 */ /* 0x008fe20007810000 */
[----:B------:R-:W-:Y:S01]  /*7290*/  HGMMA.64x96x16.F32 R24, gdesc[UR32].tnspB, R24, gsb0 ;  /* 0x41600000201879f0 */ /* 0x000fe20008000818 */
[----:B------:R-:W-:Y:S02]  /*72a0*/  UIADD3 UR32, UR4, 0x300, URZ ;  /* 0x0000030004207890 */ /* 0x000fe4000fffe03f */
[----:B------:R-:W-:-:S03]  /*72b0*/  UIADD3 UR34, UR10, 0x80, URZ ;  /* 0x000000800a227890 */ /* 0x000fc6000fffe03f */
[----:B------:R-:W3:Y:S01]  /*72c0*/  MUFU.TANH R104, R104 ;  /* 0x0000006800687308 */ /* 0x000ee20000002400 */
[----:B------:R-:W-:Y:S01]  /*72d0*/  UMOV UR33, 0xc0000010 ;  /* 0xc000001000217882 */ /* 0x000fe20000000000 */
[----:B------:R-:W-:Y:S01]  /*72e0*/  UMOV UR35, 0x80000020 ;  /* 0x8000002000237882 */ /* 0x000fe20000000000 */
[----:B--2---:R-:W-:Y:S02]  /*72f0*/  FMNMX.FTZ R132, R116, R131, !PT ;  /* 0x0000008374847209 */ /* 0x004fe40007810000 */
[----:B-1----:R-:W-:Y:S02]  /*7300*/  SHF.R.U32.HI R140, RZ, 0x7, R141 ;  /* 0x00000007ff8c7819 */ /* 0x002fe4000001168d */
[----:B------:R-:W-:Y:S01]  /*7310*/  ISETP.GE.U32.AND P2, PT, R141, 0x180, PT ;  /* 0x000001808d00780c */ /* 0x000fe20003f46070 */
[----:B------:R-:W1:Y:S01]  /*7320*/  MUFU.TANH R105, R105 ;  /* 0x0000006900697308 */ /* 0x000e620000002400 */
[----:B0-----:R-:W-:-:S07]  /*7330*/  FMNMX.FTZ R131, R117, R132, !PT ;  /* 0x0000008475837209 */ /* 0x001fce0007810000 */
[----:B------:R-:W0:Y:S01]  /*7340*/  MUFU.TANH R108, R108 ;  /* 0x0000006c006c7308 */ /* 0x000e220000002400 */
[----:B---3--:R-:W-:-:S07]  /*7350*/  FMNMX.FTZ R132, R104, R131, !PT ;  /* 0x0000008368847209 */ /* 0x008fce0007810000 */
        /* <DEDUP_REMOVED lines=19> */
[----:B-1----:R-:W-:Y:S01]  /*7490*/  FMNMX.FTZ R132, R92, R131, !PT ;  /* 0x000000835c847209 */ /* 0x002fe20007810000 */
[----:B------:R-:W-:Y:S02]  /*74a0*/  WARPGROUP.DEPBAR.LE gsb0, 0x0 ;  /* 0x00008000000079c5 */ /* 0x000fe40000010000 */
[----:B------:R-:W-:-:S04]  /*74b0*/  WARPGROUP.ARRIVE ;  /* 0x00000000000079c5 */ /* 0x000fc80000000000 */
[----:B------:R-:W1:Y:S01]  /*74c0*/  MUFU.TANH R81, R81 ;  /* 0x0000005100517308 */ /* 0x000e620000002400 */
[----:B0-----:R-:W-:Y:S01]  /*74d0*/  FMNMX.FTZ R131, R93, R132, !PT ;  /* 0x000000845d837209 */ /* 0x001fe20007810000 */
[----:B------:R-:W-:Y:S01]  /*74e0*/  HGMMA.64x96x16.F32 R24, gdesc[UR32].tnspB, R24, gsb0 ;  /* 0x41600000201879f0 */ /* 0x000fe20008000818 */
[----:B------:R-:W-:Y:S02]  /*74f0*/  UIADD3 UR32, UR4, 0x480, URZ ;  /* 0x0000048004207890 */ /* 0x000fe4000fffe03f */
[----:B------:R-:W-:Y:S01]  /*7500*/  UIADD3 UR34, UR10, 0xc0, URZ ;  /* 0x000000c00a227890 */ /* 0x000fe2000fffe03f */
[----:B------:R-:W-:Y:S01]  /*7510*/  UMOV UR33, 0xc0000010 ;  /* 0xc000001000217882 */ /* 0x000fe20000000000 */
[----:B------:R-:W-:Y:S01]  /*7520*/  UMOV UR35, 0x80000020 ;  /* 0x8000002000237882 */ /* 0x000fe20000000000 */
        /* <DEDUP_REMOVED lines=15> */
[----:B-1----:R-:W-:-:S05]  /*7620*/  FMNMX.FTZ R131, R77, R132, !PT ;  /* 0x000000844d837209 */ /* 0x002fca0007810000 */
[----:B------:R-:W1:Y:S02]  /*7630*/  SHFL.BFLY PT, R132, R131, 0x2, 0x1f ;  /* 0x0c401f0083847f89 */ /* 0x000e6400000e0000 */
[----:B------:R-:W3:Y:S08]  /*7640*/  MUFU.TANH R13, R13 ;  /* 0x0000000d000d7308 */ /* 0x000ef00000002400 */
[----:B------:R-:W4:Y:S08]  /*7650*/  MUFU.TANH R14, R14 ;  /* 0x0000000e000e7308 */ /* 0x000f300000002400 */
[----:B------:R-:W5:Y:S01]  /*7660*/  MUFU.TANH R21, R21 ;  /* 0x0000001500157308 */ /* 0x000f620000002400 */
[----:B-1----:R-:W-:Y:S01]  /*7670*/  FMNMX.FTZ R133, R131, R132, !PT ;  /* 0x0000008483857209 */ /* 0x002fe20007810000 */
[----:B------:R-:W-:Y:S01]  /*7680*/  FMUL.FTZ R131, R74, UR5 ;  /* 0x000000054a837c20 */ /* 0x000fe20008410000 */
[----:B------:R-:W-:Y:S01]  /*7690*/  FMUL.FTZ R132, R75, UR5 ;  /* 0x000000054b847c20 */ /* 0x000fe20008410000 */
[----:B------:R-:W1:Y:S04]  /*76a0*/  LDC R74, c[0x0][0x988] ;  /* 0x00026200ff4a7b82 */ /* 0x000e680000000800 */
[----:B------:R-:W5:Y:S01]  /*76b0*/  MUFU.TANH R22, R22 ;  /* 0x0000001600167308 */ /* 0x000f620000002400 */
[----:B------:R-:W0:Y:S01]  /*76c0*/  SHFL.BFLY PT, R134, R133, 0x1, 0x1f ;  /* 0x0c201f0085867f89 */ /* 0x000e2200000e0000 */
[----:B------:R-:W-:-:S02]  /*76d0*/  WARPGROUP.DEPBAR.LE gsb0, 0x0 ;  /* 0x00008000000079c5 */ /* 0x000fc40000010000 */
[----:B------:R-:W-:-:S04]  /*76e0*/  WARPGROUP.ARRIVE ;  /* 0x00000000000079c5 */ /* 0x000fc80000000000 */
[----:B------:R-:W5:Y:S02]  /*76f0*/  MUFU.TANH R129, R129 ;  /* 0x0000008100817308 */ /* 0x000f640000002400 */
[----:B------:R-:W-:Y:S01]  /*7700*/  HGMMA.64x96x16.F32 R24, gdesc[UR32].tnspB, R24, gsb0 ;  /* 0x41600000201879f0 */ /* 0x000fe20008000818 */
[----:B------:R-:W-:Y:S02]  /*7710*/  UIADD3 UR32, UR4, 0x600, URZ ;  /* 0x0000060004207890 */ /* 0x000fe4000fffe03f */
[----:B------:R-:W-:-:S03]  /*7720*/  UIADD3 UR34, UR10, 0x100, URZ ;  /* 0x000001000a227890 */ /* 0x000fc6000fffe03f */
[----:B------:R-:W5:Y:S01]  /*7730*/  MUFU.TANH R130, R130 ;  /* 0x0000008200827308 */ /* 0x000f620000002400 */
[----:B------:R-:W-:Y:S01]  /*7740*/  UMOV UR33, 0xc0000010 ;  /* 0xc000001000217882 */ /* 0x000fe20000000000 */
[----:B------:R-:W-:Y:S01]  /*7750*/  UMOV UR35, 0x80000020 ;  /* 0x8000002000237882 */ /* 0x000fe20000000000 */
[----:B0-----:R-:W-:-:S05]  /*7760*/  FMNMX.FTZ R75, R133, R134, !PT ;  /* 0x00000086854b7209 */ /* 0x001fca0007810000 */
[----:B------:R-:W0:Y:S01]  /*7770*/  MUFU.TANH R122, R122 ;  /* 0x0000007a007a7308 */ /* 0x000e220000002400 */
[----:B------:R-:W-:-:S04]  /*7780*/  FADD.FTZ R5, -R75, R5 ;  /* 0x000000054b057221 */ /* 0x000fc80000010100 */
[-C--:B-1----:R-:W-:Y:S01]  /*7790*/  FMUL.FTZ R133, R5, R74.reuse ;  /* 0x0000004a05857220 */ /* 0x082fe20000410000 */
[-C--:B------:R-:W-:Y:S02]  /*77a0*/  FMUL.FTZ R5, R75, R74.reuse ;  /* 0x0000004a4b057220 */ /* 0x080fe40000410000 */
[----:B------:R-:W1:Y:S02]  /*77b0*/  MUFU.TANH R123, R123 ;  /* 0x0000007b007b7308 */ /* 0x000e640000002400 */
[-CC-:B------:R-:W-:Y:S01]  /*77c0*/  FFMA.FTZ R136, R12, R74.reuse, -R5.reuse ;  /* 0x0000004a0c887223 */ /* 0x180fe20000010805 */
[--C-:B------:R-:W-:Y:S01]  /*77d0*/  FFMA.FTZ R12, R23, R74, -R5.reuse ;  /* 0x0000004a170c7223 */ /* 0x100fe20000010805 */
[----:B------:R-:W-:Y:S01]  /*77e0*/  FMNMX.FTZ R23, R9, R6, !PT ;  /* 0x0000000609177209 */ /* 0x000fe20007810000 */
[-CC-:B------:R-:W-:Y:S01]  /*77f0*/  FFMA.FTZ R134, R11, R74.reuse, -R5.reuse ;  /* 0x0000004a0b867223 */ /* 0x180fe20000010805 */
[-CC-:B------:R-:W-:Y:S01]  /*7800*/  FFMA.FTZ R11, R20, R74.reuse, -R5.reuse ;  /* 0x0000004a140b7223 */ /* 0x180fe20000010805 */
[-CC-:B------:R-:W-:Y:S01]  /*7810*/  FFMA.FTZ R135, R8, R74.reuse, -R5.reuse ;  /* 0x0000004a08877223 */ /* 0x180fe20000010805 */
[----:B--2---:R-:W-:Y:S01]  /*7820*/  FMNMX.FTZ R20, R10, R23, !PT ;  /* 0x000000170a147209 */ /* 0x004fe20007810000 */
[-CC-:B------:R-:W-:Y:S01]  /*7830*/  FFMA.FTZ R8, R15, R74.reuse, -R5.reuse ;  /* 0x0000004a0f087223 */ /* 0x180fe20000010805 */
[-CC-:B------:R-:W-:Y:S01]  /*7840*/  FFMA.FTZ R15, R128, R74.reuse, -R5.reuse ;  /* 0x0000004a800f7223 */ /* 0x180fe20000010805 */
[--C-:B------:R-:W-:Y:S01]  /*7850*/  FFMA.FTZ R128, R120, R74, -R5.reuse ;  /* 0x0000004a78807223 */ /* 0x100fe20000010805 */
[----:B---3--:R-:W-:Y:S01]  /*7860*/  FMNMX.FTZ R23, R13, R20, !PT ;  /* 0x000000140d177209 */ /* 0x008fe20007810000 */
[----:B------:R-:W2:Y:S01]  /*7870*/  MUFU.TANH R126, R126 ;  /* 0x0000007e007e7308 */ /* 0x000ea20000002400 */
[-CC-:B------:R-:W-:Y:S01]  /*7880*/  FFMA.FTZ R137, R124, R74.reuse, -R5.reuse ;  /* 0x0000004a7c897223 */ /* 0x180fe20000010805 */
[-CC-:B------:R-:W-:Y:S01]  /*7890*/  FFMA.FTZ R138, R125, R74.reuse, -R5.reuse ;  /* 0x0000004a7d8a7223 */ /* 0x180fe20000010805 */
[----:B----4-:R-:W-:Y:S01]  /*78a0*/  FMNMX.FTZ R120, R14, R23, !PT ;  /* 0x000000170e787209 */ /* 0x010fe20007810000 */
[-CC-:B------:R-:W-:Y:S01]  /*78b0*/  FFMA.FTZ R23, R121, R74.reuse, -R5.reuse ;  /* 0x0000004a79177223 */ /* 0x180fe20000010805 */
[-CC-:B------:R-:W-:Y:S01]  /*78c0*/  FFMA.FTZ R7, R7, R74.reuse, -R5.reuse ;  /* 0x0000004a07077223 */ /* 0x180fe20000010805 */
[--C-:B------:R-:W-:Y:S01]  /*78d0*/  FFMA.FTZ R112, R112, R74, -R5.reuse ;  /* 0x0000004a70707223 */ /* 0x100fe20000010805 */
[----:B-----5:R-:W-:Y:S01]  /*78e0*/  FMNMX.FTZ R121, R21, R120, !PT ;  /* 0x0000007815797209 */ /* 0x020fe20007810000 */
[----:B------:R-:W3:Y:S01]  /*78f0*/  MUFU.TANH R127, R127 ;  /* 0x0000007f007f7308 */ /* 0x000ee20000002400 */
[-CC-:B------:R-:W-:Y:S01]  /*7900*/  FFMA.FTZ R113, R113, R74.reuse, -R5.reuse ;  /* 0x0000004a71717223 */ /* 0x180fe20000010805 */
[-CC-:B------:R-:W-:Y:S01]  /*7910*/  FFMA.FTZ R116, R116, R74.reuse, -R5.reuse ;  /* 0x0000004a74747223 */ /* 0x180fe20000010805 */
[----:B------:R-:W-:Y:S01]  /*7920*/  FMNMX.FTZ R120, R22, R121, !PT ;  /* 0x0000007916787209 */ /* 0x000fe20007810000 */
[-CC-:B------:R-:W-:Y:S01]  /*7930*/  FFMA.FTZ R117, R117, R74.reuse, -R5.reuse ;  /* 0x0000004a75757223 */ /* 0x180fe20000010805 */
[-CC-:B------:R-:W-:Y:S01]  /*7940*/  FFMA.FTZ R104, R104, R74.reuse, -R5.reuse ;  /* 0x0000004a68687223 */ /* 0x180fe20000010805 */
[--C-:B------:R-:W-:Y:S01]  /*7950*/  FFMA.FTZ R105, R105, R74, -R5.reuse ;  /* 0x0000004a69697223 */ /* 0x100fe20000010805 */
[----:B------:R-:W-:Y:S01]  /*7960*/  FMNMX.FTZ R121, R129, R120, !PT ;  /* 0x0000007881797209 */ /* 0x000fe20007810000 */
[----:B------:R-:W4:Y:S01]  /*7970*/  MUFU.TANH R114, R114 ;  /* 0x0000007200727308 */ /* 0x000f220000002400 */
[-CC-:B------:R-:W-:Y:S01]  /*7980*/  FFMA.FTZ R108, R108, R74.reuse, -R5.reuse ;  /* 0x0000004a6c6c7223 */ /* 0x180fe20000010805 */
[-CC-:B------:R-:W-:Y:S01]  /*7990*/  FFMA.FTZ R109, R109, R74.reuse, -R5.reuse ;  /* 0x0000004a6d6d7223 */ /* 0x180fe20000010805 */
[----:B------:R-:W-:Y:S01]  /*79a0*/  FMNMX.FTZ R121, R130, R121, !PT ;  /* 0x0000007982797209 */ /* 0x000fe20007810000 */
[-CC-:B------:R-:W-:Y:S01]  /*79b0*/  FFMA.FTZ R96, R96, R74.reuse, -R5.reuse ;  /* 0x0000004a60607223 */ /* 0x180fe20000010805 */
[-CC-:B------:R-:W-:Y:S01]  /*79c0*/  FFMA.FTZ R97, R97, R74.reuse, -R5.reuse ;  /* 0x0000004a61617223 */ /* 0x180fe20000010805 */
[-CC-:B------:R-:W-:Y:S01]  /*79d0*/  FFMA.FTZ R100, R100, R74.reuse, -R5.reuse ;  /* 0x0000004a64647223 */ /* 0x180fe20000010805 */
[----:B0-----:R-:W-:Y:S01]  /*79e0*/  FMNMX.FTZ R124, R122, R121, !PT ;  /* 0x000000797a7c7209 */ /* 0x001fe20007810000 */
[----:B------:R-:W0:Y:S01]  /*79f0*/  MUFU.TANH R115, R115 ;  /* 0x0000007300737308 */ /* 0x000e220000002400 */
[-CC-:B------:R-:W-:Y:S01]  /*7a00*/  FFMA.FTZ R101, R101, R74.reuse, -R5.reuse ;  /* 0x0000004a65657223 */ /* 0x180fe20000010805 */
[--C-:B------:R-:W-:Y:S01]  /*7a10*/  FFMA.FTZ R88, R88, R74, -R5.reuse ;  /* 0x0000004a58587223 */ /* 0x100fe20000010805 */
[----:B-1----:R-:W-:Y:S01]  /*7a20*/  FMNMX.FTZ R125, R123, R124, !PT ;  /* 0x0000007c7b7d7209 */ /* 0x002fe20007810000 */
[-CC-:B------:R-:W-:Y:S01]  /*7a30*/  FFMA.FTZ R89, R89, R74.reuse, -R5.reuse ;  /* 0x0000004a59597223 */ /* 0x180fe20000010805 */
[-CC-:B------:R-:W-:Y:S01]  /*7a40*/  FFMA.FTZ R92, R92, R74.reuse, -R5.reuse ;  /* 0x0000004a5c5c7223 */ /* 0x180fe20000010805 */
[-CC-:B------:R-:W-:Y:S01]  /*7a50*/  FFMA.FTZ R93, R93, R74.reuse, -R5.reuse ;  /* 0x0000004a5d5d7223 */ /* 0x180fe20000010805 */
[----:B--2---:R-:W-:Y:S01]  /*7a60*/  FMNMX.FTZ R124, R126, R125, !PT ;  /* 0x0000007d7e7c7209 */ /* 0x004fe20007810000 */
[----:B------:R-:W1:Y:S01]  /*7a70*/  MUFU.TANH R118, R118 ;  /* 0x0000007600767308 */ /* 0x000e620000002400 */
[-CC-:B------:R-:W-:Y:S01]  /*7a80*/  FFMA.FTZ R80, R80, R74.reuse, -R5.reuse ;  /* 0x0000004a50507223 */ /* 0x180fe20000010805 */
[--C-:B------:R-:W-:Y:S01]  /*7a90*/  FFMA.FTZ R81, R81, R74, -R5.reuse ;  /* 0x0000004a51517223 */ /* 0x100fe20000010805 */
[----:B---3--:R-:W-:Y:S01]  /*7aa0*/  FMNMX.FTZ R125, R127, R124, !PT ;  /* 0x0000007c7f7d7209 */ /* 0x008fe20007810000 */
[-CC-:B------:R-:W-:Y:S01]  /*7ab0*/  FFMA.FTZ R84, R84, R74.reuse, -R5.reuse ;  /* 0x0000004a54547223 */ /* 0x180fe20000010805 */
[-CC-:B------:R-:W-:Y:S01]  /*7ac0*/  FFMA.FTZ R85, R85, R74.reuse, -R5.reuse ;  /* 0x0000004a55557223 */ /* 0x180fe20000010805 */
[-CC-:B------:R-:W-:Y:S01]  /*7ad0*/  FFMA.FTZ R73, R73, R74.reuse, -R5.reuse ;  /* 0x0000004a49497223 */ /* 0x180fe20000010805 */
[----:B----4-:R-:W-:Y:S01]  /*7ae0*/  FMNMX.FTZ R124, R114, R125, !PT ;  /* 0x0000007d727c7209 */ /* 0x010fe20007810000 */
[----:B------:R-:W2:Y:S01]  /*7af0*/  MUFU.TANH R119, R119 ;  /* 0x0000007700777308 */ /* 0x000ea20000002400 */
[-CC-:B------:R-:W-:Y:S01]  /*7b00*/  FFMA.FTZ R76, R76, R74.reuse, -R5.reuse ;  /* 0x0000004a4c4c7223 */ /* 0x180fe20000010805 */
[----:B------:R-:W-:Y:S01]  /*7b10*/  FFMA.FTZ R77, R77, R74, -R5 ;  /* 0x0000004a4d4d7223 */ /* 0x000fe20000010805 */
[----:B0-----:R-:W-:-:S05]  /*7b20*/  FMNMX.FTZ R125, R115, R124, !PT ;  /* 0x0000007c737d7209 */ /* 0x001fca0007810000 */
[----:B------:R-:W0:Y:S01]  /*7b30*/  MUFU.TANH R106, R106 ;  /* 0x0000006a006a7308 */ /* 0x000e220000002400 */
[----:B-1----:R-:W-:-:S07]  /*7b40*/  FMNMX.FTZ R124, R118, R125, !PT ;  /* 0x0000007d767c7209 */ /* 0x002fce0007810000 */
[----:B------:R-:W1:Y:S01]  /*7b50*/  MUFU.TANH R107, R107 ;  /* 0x0000006b006b7308 */ /* 0x000e620000002400 */
[----:B--2---:R-:W-:-:S07]  /*7b60*/  FMNMX.FTZ R125, R119, R124, !PT ;  /* 0x0000007c777d7209 */ /* 0x004fce0007810000 */
[----:B------:R-:W2:Y:S01]  /*7b70*/  MUFU.TANH R110, R110 ;  /* 0x0000006e006e7308 */ /* 0x000ea20000002400 */
[----:B------:R-:W-:Y:S02]  /*7b80*/  WARPGROUP.DEPBAR.LE gsb0, 0x0 ;  /* 0x00008000000079c5 */ /* 0x000fe40000010000 */
[----:B------:R-:W-:Y:S01]  /*7b90*/  WARPGROUP.ARRIVE ;  /* 0x00000000000079c5 */ /* 0x000fe20000000000 */
[----:B0-----:R-:W-:-:S04]  /*7ba0*/  FMNMX.FTZ R124, R106, R125, !PT ;  /* 0x0000007d6a7c7209 */ /* 0x001fc80007810000 */
[----:B------:R-:W0:Y:S01]  /*7bb0*/  MUFU.TANH R111, R111 ;  /* 0x0000006f006f7308 */ /* 0x000e220000002400 */
[----:B------:R-:W-:Y:S01]  /*7bc0*/  HGMMA.64x96x16.F32 R24, gdesc[UR32].tnspB, R24, gsb0 ;  /* 0x41600000201879f0 */ /* 0x000fe20008000818 */
[----:B------:R-:W-:Y:S01]  /*7bd0*/  UIADD3 UR32, UR4, 0x780, URZ ;  /* 0x0000078004207890 */ /* 0x000fe2000fffe03f */
[----:B-1----:R-:W-:Y:S01]  /*7be0*/  FMNMX.FTZ R125, R107, R124, !PT ;  /* 0x0000007c6b7d7209 */ /* 0x002fe20007810000 */
[----:B------:R-:W-:Y:S01]  /*7bf0*/  UIADD3 UR34, UR10, 0x140, URZ ;  /* 0x000001400a227890 */ /* 0x000fe2000fffe03f */
[----:B------:R-:W-:Y:S01]  /*7c00*/  UMOV UR33, 0xc0000010 ;  /* 0xc000001000217882 */ /* 0x000fe20000000000 */
[----:B------:R-:W-:Y:S02]  /*7c10*/  UMOV UR35, 0x80000020 ;  /* 0x8000002000237882 */ /* 0x000fe40000000000 */
        /* <DEDUP_REMOVED lines=24> */
[----:B------:R-:W-:Y:S02]  /*7da0*/  WARPGROUP.DEPBAR.LE gsb0, 0x0 ;  /* 0x00008000000079c5 */ /* 0x000fe40000010000 */
[----:B------:R-:W-:-:S04]  /*7db0*/  WARPGROUP.ARRIVE ;  /* 0x00000000000079c5 */ /* 0x000fc80000000000 */
[----:B------:R-:W1:Y:S01]  /*7dc0*/  MUFU.TANH R131, R131 ;  /* 0x0000008300837308 */ /* 0x000e620000002400 */
[----:B--2---:R-:W-:Y:S01]  /*7dd0*/  FMNMX.FTZ R124, R86, R125, !PT ;  /* 0x0000007d567c7209 */ /* 0x004fe20007810000 */
[----:B------:R-:W-:Y:S01]  /*7de0*/  HGMMA.64x96x16.F32 R24, gdesc[UR32].tnspB, R24, gsb0 ;  /* 0x41600000201879f0 */ /* 0x000fe20008000818 */
[----:B------:R-:W-:Y:S02]  /*7df0*/  UIADD3 UR32, UR4, 0x900, URZ ;  /* 0x0000090004207890 */ /* 0x000fe4000fffe03f */
[----:B0-----:R-:W-:Y:S01]  /*7e00*/  FMNMX.FTZ R124, R87, R124, !PT ;  /* 0x0000007c577c7209 */ /* 0x001fe20007810000 */
[----:B------:R-:W-:Y:S02]  /*7e10*/  UIADD3 UR34, UR10, 0x180, URZ ;  /* 0x000001800a227890 */ /* 0x000fe4000fffe03f */
[----:B------:R-:W0:Y:S01]  /*7e20*/  MUFU.TANH R132, R132 ;  /* 0x0000008400847308 */ /* 0x000e220000002400 */
[----:B------:R-:W-:Y:S01]  /*7e30*/  UMOV UR33, 0xc0000010 ;  /* 0xc000001000217882 */ /* 0x000fe20000000000 */
[----:B------:R-:W-:-:S06]  /*7e40*/  UMOV UR35, 0x80000020 ;  /* 0x8000002000237882 */ /* 0x000fcc0000000000 */
[----:B------:R-:W2:Y:S01]  /*7e50*/  MUFU.TANH R78, R78 ;  /* 0x0000004e004e7308 */ /* 0x000ea20000002400 */
[----:B-1----:R-:W-:-:S07]  /*7e60*/  FMNMX.FTZ R125, R131, R124, !PT ;  /* 0x0000007c837d7209 */ /* 0x002fce0007810000 */
[----:B------:R-:W1:Y:S01]  /*7e70*/  MUFU.TANH R79, R79 ;  /* 0x0000004f004f7308 */ /* 0x000e620000002400 */
[----:B0-----:R-:W-:-:S07]  /*7e80*/  FMNMX.FTZ R125, R132, R125, !PT ;  /* 0x0000007d847d7209 */ /* 0x001fce0007810000 */
[----:B------:R-:W-:Y:S01]  /*7e90*/  MUFU.EX2 R20, R128 ;  /* 0x0000008000147308 */ /* 0x000fe20000000800 */
[----:B--2---:R-:W-:-:S07]  /*7ea0*/  FMNMX.FTZ R124, R78, R125, !PT ;  /* 0x0000007d4e7c7209 */ /* 0x004fce0007810000 */
[----:B------:R-:W-:Y:S01]  /*7eb0*/  MUFU.EX2 R120, R137 ;  /* 0x0000008900787308 */ /* 0x000fe20000000800 */
[----:B-1----:R-:W-:-:S05]  /*7ec0*/  FMNMX.FTZ R124, R79, R124, !PT ;  /* 0x0000007c4f7c7209 */ /* 0x002fca0007810000 */
[----:B------:R-:W0:Y:S02]  /*7ed0*/  SHFL.BFLY PT, R125, R124, 0x2, 0x1f ;  /* 0x0c401f007c7d7f89 */ /* 0x000e2400000e0000 */
[----:B------:R-:W-:Y:S08]  /*7ee0*/  MUFU.EX2 R133, R133 ;  /* 0x0000008500857308 */ /* 0x000ff00000000800 */
[----:B------:R-:W1:Y:S08]  /*7ef0*/  MUFU.EX2 R7, R7 ;  /* 0x0000000700077308 */ /* 0x000e700000000800 */
[----:B------:R-:W2:Y:S01]  /*7f00*/  MUFU.EX2 R135, R135 ;  /* 0x0000008700877308 */ /* 0x000ea20000000800 */
[----:B0-----:R-:W-:Y:S01]  /*7f10*/  FMNMX.FTZ R125, R124, R125, !PT ;  /* 0x0000007d7c7d7209 */ /* 0x001fe20007810000 */
[----:B------:R-:W-:-:S06]  /*7f20*/  FFMA.FTZ R124, R72, R74, -R5 ;  /* 0x0000004a487c7223 */ /* 0x000fcc0000010805 */
[----:B------:R-:W0:Y:S01]  /*7f30*/  MUFU.EX2 R134, R134 ;  /* 0x0000008600867308 */ /* 0x000e220000000800 */
[----:B-1----:R-:W-:Y:S01]  /*7f40*/  FFMA.FTZ R4, R133, R4, R7 ;  /* 0x0000000485047223 */ /* 0x002fe20000010007 */
[----:B------:R-:W1:Y:S06]  /*7f50*/  SHFL.BFLY PT, R128, R125, 0x1, 0x1f ;  /* 0x0c201f007d807f89 */ /* 0x000e6c00000e0000 */
[----:B------:R3:W-:Y:S08]  /*7f60*/  MUFU.EX2 R121, R138 ;  /* 0x0000008a00797308 */ /* 0x0007f00000000800 */
[----:B------:R-:W-:Y:S08]  /*7f70*/  MUFU.EX2 R136, R136 ;  /* 0x0000008800887308 */ /* 0x000ff00000000800 */
[----:B------:R-:W-:Y:S01]  /*7f80*/  MUFU.EX2 R8, R8 ;  /* 0x0000000800087308 */ /* 0x000fe20000000800 */
[----:B-1----:R-:W-:-:S05]  /*7f90*/  FMNMX.FTZ R72, R125, R128, !PT ;  /* 0x000000807d487209 */ /* 0x002fca0007810000 */
[CC--:B------:R-:W-:Y:S01]  /*7fa0*/  FMUL.FTZ R137, R72.reuse, R74.reuse ;  /* 0x0000004a48897220 */ /* 0x0c0fe20000410000 */
[----:B------:R-:W-:Y:S01]  /*7fb0*/  FADD.FTZ R5, -R72, R6 ;  /* 0x0000000648057221 */ /* 0x000fe20000010100 */
[----:B------:R-:W-:Y:S02]  /*7fc0*/  WARPGROUP.DEPBAR.LE gsb0, 0x0 ;  /* 0x00008000000079c5 */ /* 0x000fe40000010000 */
[----:B------:R-:W-:Y:S01]  /*7fd0*/  WARPGROUP.ARRIVE ;  /* 0x00000000000079c5 */ /* 0x000fe20000000000 */
[-CC-:B------:R-:W-:Y:S01]  /*7fe0*/  FFMA.FTZ R128, R13, R74.reuse, -R137.reuse ;  /* 0x0000004a0d807223 */ /* 0x180fe20000010889 */
[----:B------:R-:W-:Y:S02]  /*7ff0*/  IMAD.U32 R13, RZ, RZ, UR36 ;  /* 0x00000024ff0d7e24 */ /* 0x000fe4000f8e00ff */
[-C--:B------:R-:W-:Y:S01]  /*8000*/  FMUL.FTZ R125, R5, R74.reuse ;  /* 0x0000004a057d7220 */ /* 0x080fe20000410000 */
[-CC-:B------:R-:W-:Y:S01]  /*8010*/  FFMA.FTZ R5, R9, R74.reuse, -R137.reuse ;  /* 0x0000004a09057223 */ /* 0x180fe20000010889 */
[-CC-:B------:R-:W-:Y:S01]  /*8020*/  FFMA.FTZ R9, R10, R74.reuse, -R137.reuse ;  /* 0x0000004a0a097223 */ /* 0x180fe20000010889 */
[----:B------:R-:W-:Y:S01]  /*8030*/  HGMMA.64x96x16.F32 R24, gdesc[UR32].tnspB, R24, gsb0 ;  /* 0x41600000201879f0 */ /* 0x000fe20008000818 */
[----:B------:R-:W-:Y:S01]  /*8040*/  UIADD3 UR32, UR4, 0xa80, URZ ;  /* 0x00000a8004207890 */ /* 0x000fe2000fffe03f */
[----:B------:R-:W-:Y:S01]  /*8050*/  @!P1 LEA R13, R13, UR37, 0x3 ;  /* 0x000000250d0d9c11 */ /* 0x000fe2000f8e18ff */
[----:B------:R-:W-:Y:S01]  /*8060*/  UIADD3 UR34, UR10, 0x1c0, URZ ;  /* 0x000001c00a227890 */ /* 0x000fe2000fffe03f */
[----:B------:R-:W-:Y:S01]  /*8070*/  VIADD R6, R140, 0x9 ;  /* 0x000000098c067836 */ /* 0x000fe20000000000 */
[----:B------:R-:W-:Y:S01]  /*8080*/  UMOV UR33, 0xc0000010 ;  /* 0xc000001000217882 */ /* 0x000fe20000000000 */
[----:B------:R-:W-:Y:S01]  /*8090*/  UMOV UR35, 0x80000020 ;  /* 0x8000002000237882 */ /* 0x000fe20000000000 */
[----:B------:R-:W-:Y:S01]  /*80a0*/  MUFU.EX2 R125, R125 ;  /* 0x0000007d007d7308 */ /* 0x000fe20000000800 */
[----:B------:R-:W-:Y:S01]  /*80b0*/  @!P1 VIADD R13, R13, 0x31c40 ;  /* 0x00031c400d0d9836 */ /* 0x000fe20000000000 */
[----:B------:R-:W-:Y:S01]  /*80c0*/  SEL R6, R6, 0x9, !P2 ;  /* 0x0000000906067807 */ /* 0x000fe20005000000 */
[-CC-:B---3--:R-:W-:Y:S01]  /*80d0*/  FFMA.FTZ R138, R14, R74.reuse, -R137.reuse ;  /* 0x0000004a0e8a7223 */ /* 0x188fe20000010889 */
[-CC-:B------:R-:W-:Y:S01]  /*80e0*/  FFMA.FTZ R14, R114, R74.reuse, -R137.reuse ;  /* 0x0000004a720e7223 */ /* 0x180fe20000010889 */
[-C--:B------:R-:W-:Y:S01]  /*80f0*/  FFMA.FTZ R114, R115, R74.reuse, -R137 ;  /* 0x0000004a73727223 */ /* 0x080fe20000010889 */
[----:B------:R-:W-:Y:S01]  /*8100*/  @!P1 PRMT R13, RZ, 0x654, R13 ;  /* 0x00000654ff0d9816 */ /* 0x000fe2000000000d */
[-CC-:B------:R-:W-:Y:S01]  /*8110*/  FFMA.FTZ R115, R118, R74.reuse, -R137.reuse ;  /* 0x0000004a76737223 */ /* 0x180fe20000010889 */
[----:B------:R-:W1:Y:S01]  /*8120*/  MUFU.EX2 R5, R5 ;  /* 0x0000000500057308 */ /* 0x000e620000000800 */
[-CC-:B------:R-:W-:Y:S01]  /*8130*/  FFMA.FTZ R10, R21, R74.reuse, -R137.reuse ;  /* 0x0000004a150a7223 */ /* 0x180fe20000010889 */
[-CC-:B------:R-:W-:Y:S01]  /*8140*/  FFMA.FTZ R118, R119, R74.reuse, -R137.reuse ;  /* 0x0000004a77767223 */ /* 0x180fe20000010889 */
[----:B--2---:R-:W-:Y:S01]  /*8150*/  FADD.FTZ R119, R135, R4 ;  /* 0x0000000487777221 */ /* 0x004fe20000010000 */
[-CC-:B------:R-:W-:Y:S01]  /*8160*/  FFMA.FTZ R139, R22, R74.reuse, -R137.reuse ;  /* 0x0000004a168b7223 */ /* 0x180fe20000010889 */
[-CC-:B------:R-:W-:Y:S01]  /*8170*/  FFMA.FTZ R22, R129, R74.reuse, -R137.reuse ;  /* 0x0000004a81167223 */ /* 0x180fe20000010889 */
[----:B------:R-:W-:Y:S01]  /*8180*/  F2FP.F16.F32.PACK_AB R4, R135, R7 ;  /* 0x000000078704723e */ /* 0x000fe200000000ff */
        /* <DEDUP_REMOVED lines=14> */
[----:B------:R-:W-:Y:S01]  /*8270*/  FFMA.FTZ R78, R78, R74, -R137 ;  /* 0x0000004a4e4e7223 */ /* 0x000fe20000010889 */
[C---:B------:R-:W-:Y:S01]  /*8280*/  ISETP.GT.AND P2, PT, R0.reuse, RZ, PT ;  /* 0x000000ff0000720c */ /* 0x040fe20003f44270 */
[----:B------:R-:W-:Y:S01]  /*8290*/  VIADD R0, R0, 0xffffffff ;  /* 0xffffffff00007836 */ /* 0x000fe20000000000 */
[----:B------:R-:W-:Y:S08]  /*82a0*/  MUFU.EX2 R138, R138 ;  /* 0x0000008a008a7308 */ /* 0x000ff00000000800 */
[----:B------:R-:W-:Y:S08]  /*82b0*/  MUFU.EX2 R10, R10 ;  /* 0x0000000a000a7308 */ /* 0x000ff00000000800 */
[----:B------:R-:W4:Y:S08]  /*82c0*/  MUFU.EX2 R11, R11 ;  /* 0x0000000b000b7308 */ /* 0x000f300000000800 */
[----:B------:R-:W5:Y:S08]  /*82d0*/  MUFU.EX2 R139, R139 ;  /* 0x0000008b008b7308 */ /* 0x000f700000000800 */
[----:B------:R-:W5:Y:S08]  /*82e0*/  MUFU.EX2 R12, R12 ;  /* 0x0000000c000c7308 */ /* 0x000f700000000800 */
[----:B------:R-:W5:Y:S08]  /*82f0*/  MUFU.EX2 R22, R22 ;  /* 0x0000001600167308 */ /* 0x000f700000000800 */
[----:B------:R-:W5:Y:S08]  /*8300*/  MUFU.EX2 R15, R15 ;  /* 0x0000000f000f7308 */ /* 0x000f700000000800 */
[----:B------:R-:W5:Y:S01]  /*8310*/  MUFU.EX2 R129, R129 ;  /* 0x0000008100817308 */ /* 0x000f620000000800 */
[----:B------:R-:W-:-:S02]  /*8320*/  WARPGROUP.DEPBAR.LE gsb0, 0x0 ;  /* 0x00008000000079c5 */ /* 0x000fc40000010000 */
[----:B------:R-:W-:-:S05]  /*8330*/  WARPGROUP.ARRIVE ;  /* 0x00000000000079c5 */ /* 0x000fca0000000000 */
[----:B------:R-:W-:Y:S01]  /*8340*/  MUFU.EX2 R21, R21 ;  /* 0x0000001500157308 */ /* 0x000fe20000000800 */
[----:B------:R-:W-:Y:S01]  /*8350*/  HGMMA.64x96x16.F32 R24, gdesc[UR32].tnspB, R24, gsb0 ;  /* 0x41600000201879f0 */ /* 0x000fe20008000818 */
[----:B------:R-:W-:Y:S02]  /*8360*/  UIADD3 UR32, UR4, 0xc00, URZ ;  /* 0x00000c0004207890 */ /* 0x000fe4000fffe03f */
[----:B------:R-:W-:-:S04]  /*8370*/  UIADD3 UR34, UR10, 0x200, URZ ;  /* 0x000002000a227890 */ /* 0x000fc8000fffe03f */
[----:B------:R-:W5:Y:S01]  /*8380*/  MUFU.EX2 R23, R23 ;  /* 0x0000001700177308 */ /* 0x000f620000000800 */
[----:B------:R-:W-:Y:S01]  /*8390*/  UMOV UR33, 0xc0000010 ;  /* 0xc000001000217882 */ /* 0x000fe20000000000 */
[----:B------:R-:W-:-:S06]  /*83a0*/  UMOV UR35, 0x80000020 ;  /* 0x8000002000237882 */ /* 0x000fcc0000000000 */
        /* <DEDUP_REMOVED lines=9> */
[----:B------:R-:W5:Y:S08]  /*8440*/  MUFU.EX2 R117, R117 ;  /* 0x0000007500757308 */ /* 0x000f700000000800 */
[----:B------:R-:W5:Y:S08]  /*8450*/  MUFU.EX2 R118, R118 ;  /* 0x0000007600767308 */ /* 0x000f700000000800 */
[----:B------:R-:W5:Y:S01]  /*8460*/  MUFU.EX2 R104, R104 ;  /* 0x0000006800687308 */ /* 0x000f620000000800 */
[----:B------:R-:W-:-:S02]  /*8470*/  WARPGROUP.DEPBAR.LE gsb0, 0x0 ;  /* 0x00008000000079c5 */ /* 0x000fc40000010000 */
[----:B------:R-:W-:-:S05]  /*8480*/  WARPGROUP.ARRIVE ;  /* 0x00000000000079c5 */ /* 0x000fca0000000000 */
[----:B------:R-:W-:Y:S01]  /*8490*/  MUFU.EX2 R105, R105 ;  /* 0x0000006900697308 */ /* 0x000fe20000000800 */
[----:B------:R-:W-:Y:S07]  /*84a0*/  HGMMA.64x96x16.F32 R24, gdesc[UR32].tnspB, R24, gsb0 ;  /* 0x41600000201879f0 */ /* 0x000fee0008000818 */
        /* <DEDUP_REMOVED lines=16> */
[----:B0-----:R-:W-:Y:S01]  /*85b0*/  IMAD.U32 R6, RZ, RZ, UR6 ;  /* 0x00000006ff067e24 */ /* 0x001fe2000f8e00ff */
[----:B------:R-:W-:Y:S01]  /*85c0*/  UMOV UR6, UR36 ;  /* 0x0000002400067c82 */ /* 0x000fe20008000000 */
[-C--:B------:R-:W-:Y:S01]  /*85d0*/  FMUL.FTZ R24, R24, R133.reuse ;  /* 0x0000008518187220 */ /* 0x080fe20000410000 */
[-C--:B------:R-:W-:Y:S01]  /*85e0*/  FMUL.FTZ R25, R25, R133.reuse ;  /* 0x0000008519197220 */ /* 0x080fe20000410000 */
[----:B------:R-:W-:Y:S01]  /*85f0*/  FMUL.FTZ R28, R28, R133 ;  /* 0x000000851c1c7220 */ /* 0x000fe20000410000 */
[----:B------:R-:W-:Y:S01]  /*8600*/  @!P1 LEA R6, R6, UR37, 0x3 ;  /* 0x0000002506069c11 */ /* 0x000fe2000f8e18ff */
[-CC-:B-1----:R-:W-:Y:S01]  /*8610*/  FFMA.FTZ R13, R106, R74.reuse, -R137.reuse ;  /* 0x0000004a6a0d7223 */ /* 0x182fe20000010889 */
[-CC-:B------:R-:W-:Y:S01]  /*8620*/  FFMA.FTZ R106, R107, R74.reuse, -R137.reuse ;  /* 0x0000004a6b6a7223 */ /* 0x180fe20000010889 */
[-CC-:B------:R-:W-:Y:S01]  /*8630*/  FFMA.FTZ R107, R110, R74.reuse, -R137.reuse ;  /* 0x0000004a6e6b7223 */ /* 0x180fe20000010889 */
[-C--:B------:R-:W-:Y:S01]  /*8640*/  FFMA.FTZ R110, R111, R74.reuse, -R137 ;  /* 0x0000004a6f6e7223 */ /* 0x080fe20000010889 */
[----:B------:R-:W-:Y:S01]  /*8650*/  FADD.FTZ R111, R134, R119 ;  /* 0x00000077866f7221 */ /* 0x000fe20000010000 */
[-C--:B------:R-:W-:Y:S01]  /*8660*/  FFMA.FTZ R119, R98, R74.reuse, -R137 ;  /* 0x0000004a62777223 */ /* 0x080fe20000010889 */
[----:B------:R-:W-:Y:S01]  /*8670*/  FFMA.FTZ R98, R125, R3, R5 ;  /* 0x000000037d627223 */ /* 0x000fe20000010005 */
[C---:B--2---:R-:W-:Y:S01]  /*8680*/  F2FP.F16.F32.PACK_AB R5, R9.reuse, R5 ;  /* 0x000000050905723e */ /* 0x044fe200000000ff */
[----:B------:R-:W-:Y:S01]  /*8690*/  FADD.FTZ R111, R136, R111 ;  /* 0x0000006f886f7221 */ /* 0x000fe20000010000 */
[----:B------:R5:W-:Y:S01]  /*86a0*/  MUFU.EX2 R3, R119 ;  /* 0x0000007700037308 */ /* 0x000be20000000800 */
[----:B------:R-:W-:Y:S01]  /*86b0*/  FADD.FTZ R7, R9, R98 ;  /* 0x0000006209077221 */ /* 0x000fe20000010000 */
[-C--:B------:R-:W-:Y:S01]  /*86c0*/  FFMA.FTZ R98, R99, R74.reuse, -R137 ;  /* 0x0000004a63627223 */ /* 0x080fe20000010889 */
[----:B------:R-:W-:Y:S01]  /*86d0*/  FADD.FTZ R90, R8, R111 ;  /* 0x0000006f085a7221 */ /* 0x000fe20000010000 */
[-C--:B------:R-:W-:Y:S01]  /*86e0*/  FFMA.FTZ R99, R102, R74.reuse, -R137 ;  /* 0x0000004a66637223 */ /* 0x080fe20000010889 */
[----:B---3--:R-:W-:Y:S01]  /*86f0*/  FADD.FTZ R7, R128, R7 ;  /* 0x0000000780077221 */ /* 0x008fe20000010000 */
[-CC-:B------:R-:W-:Y:S01]  /*8700*/  FFMA.FTZ R9, R91, R74.reuse, -R137.reuse ;  /* 0x0000004a5b097223 */ /* 0x180fe20000010889 */
[----:B----4-:R-:W-:Y:S01]  /*8710*/  FADD.FTZ R111, R11, R90 ;  /* 0x0000005a0b6f7221 */ /* 0x010fe20000010000 */
[----:B------:R-:W-:Y:S01]  /*8720*/  FFMA.FTZ R102, R95, R74, -R137 ;  /* 0x0000004a5f667223 */ /* 0x000fe20000010889 */
[C---:B------:R-:W-:Y:S01]  /*8730*/  FADD.FTZ R135, R138.reuse, R7 ;  /* 0x000000078a877221 */ /* 0x040fe20000010000 */
[----:B------:R-:W-:Y:S01]  /*8740*/  F2FP.F16.F32.PACK_AB R7, R138, R128 ;  /* 0x000000808a07723e */ /* 0x000fe200000000ff */
[-CC-:B------:R-:W-:Y:S01]  /*8750*/  FFMA.FTZ R91, R94, R74.reuse, -R137.reuse ;  /* 0x0000004a5e5b7223 */ /* 0x180fe20000010889 */
[-C--:B------:R-:W-:Y:S01]  /*8760*/  FFMA.FTZ R95, R82, R74.reuse, -R137 ;  /* 0x0000004a525f7223 */ /* 0x080fe20000010889 */
[----:B------:R-:W-:Y:S01]  /*8770*/  FADD.FTZ R128, R10, R135 ;  /* 0x000000870a807221 */ /* 0x000fe20000010000 */
[----:B------:R-:W-:Y:S01]  /*8780*/  FFMA.FTZ R94, R83, R74, -R137 ;  /* 0x0000004a535e7223 */ /* 0x000fe20000010889 */
[----:B------:R-:W-:Y:S01]  /*8790*/  @!P1 VIADD R6, R6, 0x31c60 ;  /* 0x00031c6006069836 */ /* 0x000fe20000000000 */
[----:B------:R-:W0:Y:S01]  /*87a0*/  MUFU.EX2 R13, R13 ;  /* 0x0000000d000d7308 */ /* 0x000e220000000800 */
[----:B-----5:R-:W-:Y:S01]  /*87b0*/  FADD.FTZ R119, R139, R128 ;  /* 0x000000808b777221 */ /* 0x020fe20000010000 */
[----:B------:R-:W-:Y:S01]  /*87c0*/  FADD.FTZ R128, R12, R111 ;  /* 0x0000006f0c807221 */ /* 0x000fe20000010000 */
[----:B------:R-:W-:Y:S01]  /*87d0*/  F2FP.F16.F32.PACK_AB R8, R11, R8 ;  /* 0x000000080b08723e */ /* 0x000fe200000000ff */
[----:B------:R-:W-:Y:S01]  /*87e0*/  FMUL.FTZ R29, R29, R133 ;  /* 0x000000851d1d7220 */ /* 0x000fe20000410000 */
[----:B------:R-:W-:Y:S01]  /*87f0*/  FADD.FTZ R82, R22, R119 ;  /* 0x0000007716527221 */ /* 0x000fe20000010000 */
[----:B------:R-:W-:Y:S01]  /*8800*/  FADD.FTZ R83, R15, R128 ;  /* 0x000000800f537221 */ /* 0x000fe20000010000 */
[----:B------:R-:W-:Y:S01]  /*8810*/  @!P1 PRMT R6, RZ, 0x654, R6 ;  /* 0x00000654ff069816 */ /* 0x000fe20000000006 */
[----:B------:R-:W1:Y:S01]  /*8820*/  MUFU.EX2 R106, R106 ;  /* 0x0000006a006a7308 */ /* 0x000e620000000800 */
[----:B------:R-:W-:Y:S01]  /*8830*/  FADD.FTZ R128, R129, R82 ;  /* 0x0000005281807221 */ /* 0x000fe20000010000 */
[----:B------:R-:W-:Y:S01]  /*8840*/  FADD.FTZ R130, R20, R83 ;  /* 0x0000005314827221 */ /* 0x000fe20000010000 */
[----:B------:R2:W-:Y:S01]  /*8850*/  @!P1 SYNCS.ARRIVE.TRANS64.RED.A1T0 RZ, [R6+URZ], RZ ;  /* 0x000000ff06ff99a7 */ /* 0x0005e2000810043f */
[----:B------:R-:W-:Y:S01]  /*8860*/  F2FP.F16.F32.PACK_AB R20, R23, R20 ;  /* 0x000000141714723e */ /* 0x000fe200000000ff */
[----:B------:R-:W-:Y:S01]  /*8870*/  FADD.FTZ R128, R21, R128 ;  /* 0x0000008015807221 */ /* 0x000fe20000010000 */
[----:B------:R-:W-:Y:S01]  /*8880*/  FADD.FTZ R111, R23, R130 ;  /* 0x00000082176f7221 */ /* 0x000fe20000010000 */
[C---:B------:R-:W-:Y:S01]  /*8890*/  F2FP.F16.F32.PACK_AB R21, R123.reuse, R21 ;  /* 0x000000157b15723e */ /* 0x040fe200000000ff */
[----:B------:R3:W-:Y:S01]  /*88a0*/  MUFU.EX2 R82, R103 ;  /* 0x0000006700527308 */ /* 0x0007e20000000800 */
[----:B------:R-:W-:Y:S01]  /*88b0*/  FADD.FTZ R119, R123, R128 ;  /* 0x000000807b777221 */ /* 0x000fe20000010000 */
[----:B------:R-:W-:Y:S01]  /*88c0*/  FADD.FTZ R128, R120, R111 ;  /* 0x0000006f78807221 */ /* 0x000fe20000010000 */
[----:B--2---:R-:W-:Y:S01]  /*88d0*/  F2FP.F16.F32.PACK_AB R6, R136, R134 ;  /* 0x000000868806723e */ /* 0x004fe200000000ff */
[-C--:B------:R-:W-:Y:S01]  /*88e0*/  FMUL.FTZ R32, R32, R133.reuse ;  /* 0x0000008520207220 */ /* 0x080fe20000410000 */
[----:B------:R-:W-:Y:S01]  /*88f0*/  FADD.FTZ R119, R122, R119 ;  /* 0x000000777a777221 */ /* 0x000fe20000010000 */
[C---:B------:R-:W-:Y:S01]  /*8900*/  F2FP.F16.F32.PACK_AB R23, R126.reuse, R122 ;  /* 0x0000007a7e17723e */ /* 0x040fe200000000ff */
[-C--:B------:R-:W-:Y:S01]  /*8910*/  FMUL.FTZ R33, R33, R133.reuse ;  /* 0x0000008521217220 */ /* 0x080fe20000410000 */
[----:B------:R2:W-:Y:S01]  /*8920*/  MUFU.EX2 R83, R9 ;  /* 0x0000000900537308 */ /* 0x0005e20000000800 */
[----:B---3--:R-:W-:Y:S01]  /*8930*/  FADD.FTZ R103, R121, R128 ;  /* 0x0000008079677221 */ /* 0x008fe20000010000 */
[----:B------:R-:W-:Y:S01]  /*8940*/  FADD.FTZ R119, R126, R119 ;  /* 0x000000777e777221 */ /* 0x000fe20000010000 */
[----:B------:R3:W-:Y:S01]  /*8950*/  STSM.16.M88.4 [R2+0x24300], R4 ;  /* 0x0243000402007844 */ /* 0x0007e20000000200 */
[-C--:B------:R-:W-:Y:S01]  /*8960*/  FMUL.FTZ R36, R36, R133.reuse ;  /* 0x0000008524247220 */ /* 0x080fe20000410000 */
[----:B------:R-:W-:Y:S01]  /*8970*/  FADD.FTZ R128, R112, R103 ;  /* 0x0000006770807221 */ /* 0x000fe20000010000 */
[----:B------:R-:W-:Y:S01]  /*8980*/  FADD.FTZ R119, R14, R119 ;  /* 0x000000770e777221 */ /* 0x000fe20000010000 */
[C---:B------:R-:W-:Y:S01]  /*8990*/  F2FP.F16.F32.PACK_AB R112, R113.reuse, R112 ;  /* 0x000000707170723e */ /* 0x040fe200000000ff */
[----:B------:R-:W4:Y:S01]  /*89a0*/  MUFU.EX2 R107, R107 ;  /* 0x0000006b006b7308 */ /* 0x000f220000000800 */
[----:B------:R-:W-:Y:S01]  /*89b0*/  FADD.FTZ R11, R113, R128 ;  /* 0x00000080710b7221 */ /* 0x000fe20000010000 */
[----:B--2---:R-:W-:Y:S01]  /*89c0*/  F2FP.F16.F32.PACK_AB R9, R139, R10 ;  /* 0x0000000a8b09723e */ /* 0x004fe200000000ff */
[-C--:B------:R-:W-:Y:S01]  /*89d0*/  FMUL.FTZ R37, R37, R133.reuse ;  /* 0x0000008525257220 */ /* 0x080fe20000410000 */
[----:B------:R-:W-:Y:S01]  /*89e0*/  F2FP.F16.F32.PACK_AB R10, R15, R12 ;  /* 0x0000000c0f0a723e */ /* 0x000fe200000000ff */
[C---:B------:R-:W-:Y:S01]  /*89f0*/  FADD.FTZ R12, R114.reuse, R119 ;  /* 0x00000077720c7221 */ /* 0x040fe20000010000 */
[----:B------:R-:W-:Y:S01]  /*8a00*/  F2FP.F16.F32.PACK_AB R113, R114, R14 ;  /* 0x0000000e7271723e */ /* 0x000fe200000000ff */
[-C--:B------:R-:W-:Y:S01]  /*8a10*/  FMUL.FTZ R40, R40, R133.reuse ;  /* 0x0000008528287220 */ /* 0x080fe20000410000 */
[----:B------:R-:W2:Y:S01]  /*8a20*/  MUFU.EX2 R110, R110 ;  /* 0x0000006e006e7308 */ /* 0x000ea20000000800 */
[----:B------:R-:W-:Y:S01]  /*8a30*/  F2FP.F16.F32.PACK_AB R114, R117, R116 ;  /* 0x000000747572723e */ /* 0x000fe200000000ff */
[-C--:B------:R-:W-:Y:S01]  /*8a40*/  FMUL.FTZ R41, R41, R133.reuse ;  /* 0x0000008529297220 */ /* 0x080fe20000410000 */
[----:B---3--:R-:W-:Y:S01]  /*8a50*/  FADD.FTZ R6, R116, R11 ;  /* 0x0000000b74067221 */ /* 0x008fe20000010000 */
[----:B------:R-:W-:Y:S01]  /*8a60*/  FADD.FTZ R5, R115, R12 ;  /* 0x0000000c73057221 */ /* 0x000fe20000010000 */
[----:B------:R-:W-:Y:S01]  /*8a70*/  F2FP.F16.F32.PACK_AB R11, R129, R22 ;  /* 0x00000016810b723e */ /* 0x000fe200000000ff */
[-C--:B------:R-:W-:Y:S01]  /*8a80*/  FMUL.FTZ R44, R44, R133.reuse ;  /* 0x000000852c2c7220 */ /* 0x080fe20000410000 */
[----:B------:R-:W-:Y:S01]  /*8a90*/  FADD.FTZ R7, R117, R6 ;  /* 0x0000000675077221 */ /* 0x000fe20000010000 */
[----:B------:R-:W-:Y:S01]  /*8aa0*/  FADD.FTZ R6, R118, R5 ;  /* 0x0000000576067221 */ /* 0x000fe20000010000 */
[----:B------:R-:W3:Y:S01]  /*8ab0*/  MUFU.EX2 R98, R98 ;  /* 0x0000006200627308 */ /* 0x000ee20000000800 */
[----:B------:R5:W-:Y:S01]  /*8ac0*/  STSM.16.M88.4 [R2+0x25b00], R8 ;  /* 0x025b000802007844 */ /* 0x000be20000000200 */
[----:B------:R-:W-:Y:S01]  /*8ad0*/  FADD.FTZ R12, R104, R7 ;  /* 0x00000007680c7221 */ /* 0x000fe20000010000 */
[----:B0-----:R-:W-:Y:S01]  /*8ae0*/  FADD.FTZ R5, R13, R6 ;  /* 0x000000060d057221 */ /* 0x001fe20000010000 */
[----:B------:R-:W-:Y:S01]  /*8af0*/  F2FP.F16.F32.PACK_AB R22, R121, R120 ;  /* 0x000000787916723e */ /* 0x000fe200000000ff */
[----:B------:R-:W-:Y:S01]  /*8b00*/  FMUL.FTZ R45, R45, R133 ;  /* 0x000000852d2d7220 */ /* 0x000fe20000410000 */
[C---:B------:R-:W-:Y:S01]  /*8b10*/  FADD.FTZ R7, R105.reuse, R12 ;  /* 0x0000000c69077221 */ /* 0x040fe20000010000 */
[----:B-1----:R-:W-:Y:S01]  /*8b20*/  FADD.FTZ R6, R106, R5 ;  /* 0x000000056a067221 */ /* 0x002fe20000010000 */
[----:B------:R-:W0:Y:S01]  /*8b30*/  MUFU.EX2 R99, R99 ;  /* 0x0000006300637308 */ /* 0x000e220000000800 */
[----:B------:R-:W-:Y:S01]  /*8b40*/  F2FP.F16.F32.PACK_AB R104, R105, R104 ;  /* 0x000000686968723e */ /* 0x000fe200000000ff */
[----:B------:R-:W-:Y:S01]  /*8b50*/  FADD.FTZ R12, R108, R7 ;  /* 0x000000076c0c7221 */ /* 0x000fe20000010000 */
[----:B----4-:R-:W-:Y:S01]  /*8b60*/  FADD.FTZ R5, R107, R6 ;  /* 0x000000066b057221 */ /* 0x010fe20000010000 */
[----:B------:R-:W-:Y:S01]  /*8b70*/  F2FP.F16.F32.PACK_AB R115, R118, R115 ;  /* 0x000000737673723e */ /* 0x000fe200000000ff */
[----:B------:R-:W-:Y:S01]  /*8b80*/  STSM.16.M88.4 [R2+0x27300], R20 ;  /* 0x0273001402007844 */ /* 0x000fe20000000200 */
[----:B------:R-:W-:Y:S01]  /*8b90*/  FADD.FTZ R7, R109, R12 ;  /* 0x0000000c6d077221 */ /* 0x000fe20000010000 */
[----:B--2---:R-:W-:Y:S01]  /*8ba0*/  FADD.FTZ R6, R110, R5 ;  /* 0x000000056e067221 */ /* 0x004fe20000010000 */
[----:B------:R-:W1:Y:S01]  /*8bb0*/  MUFU.EX2 R90, R127 ;  /* 0x0000007f005a7308 */ /* 0x000e620000000800 */
[----:B------:R-:W-:Y:S01]  /*8bc0*/  F2FP.F16.F32.PACK_AB R105, R106, R13 ;  /* 0x0000000d6a69723e */ /* 0x000fe200000000ff */
[----:B------:R-:W-:Y:S01]  /*8bd0*/  FADD.FTZ R12, R96, R7 ;  /* 0x00000007600c7221 */ /* 0x000fe20000010000 */
[----:B------:R-:W-:Y:S01]  /*8be0*/  FADD.FTZ R5, R3, R6 ;  /* 0x0000000603057221 */ /* 0x000fe20000010000 */
[C---:B------:R-:W-:Y:S01]  /*8bf0*/  F2FP.F16.F32.PACK_AB R96, R97.reuse, R96 ;  /* 0x000000606160723e */ /* 0x040fe200000000ff */
[----:B------:R-:W-:Y:S01]  /*8c00*/  STSM.16.M88.4 [R2+0x28b00], R112 ;  /* 0x028b007002007844 */ /* 0x000fe20000000200 */
[----:B------:R-:W-:Y:S01]  /*8c10*/  FADD.FTZ R7, R97, R12 ;  /* 0x0000000c61077221 */ /* 0x000fe20000010000 */
[C---:B---3--:R-:W-:Y:S01]  /*8c20*/  FADD.FTZ R6, R98.reuse, R5 ;  /* 0x0000000562067221 */ /* 0x048fe20000010000 */
[----:B------:R-:W2:Y:S01]  /*8c30*/  MUFU.EX2 R91, R91 ;  /* 0x0000005b005b7308 */ /* 0x000ea20000000800 */
[----:B------:R-:W-:Y:S01]  /*8c40*/  F2FP.F16.F32.PACK_AB R97, R98, R3 ;  /* 0x000000036261723e */ /* 0x000fe200000000ff */
[----:B------:R-:W-:Y:S01]  /*8c50*/  FADD.FTZ R12, R100, R7 ;  /* 0x00000007640c7221 */ /* 0x000fe20000010000 */
[----:B0-----:R-:W-:Y:S01]  /*8c60*/  FADD.FTZ R5, R99, R6 ;  /* 0x0000000663057221 */ /* 0x001fe20000010000 */
[----:B------:R-:W-:Y:S01]  /*8c70*/  F2FP.F16.F32.PACK_AB R106, R109, R108 ;  /* 0x0000006c6d6a723e */ /* 0x000fe200000000ff */
[----:B------:R-:W-:Y:S01]  /*8c80*/  FMUL.FTZ R48, R48, R133 ;  /* 0x0000008530307220 */ /* 0x000fe20000410000 */
[C---:B------:R-:W-:Y:S01]  /*8c90*/  FADD.FTZ R7, R101.reuse, R12 ;  /* 0x0000000c65077221 */ /* 0x040fe20000010000 */
[----:B------:R-:W-:Y:S01]  /*8ca0*/  F2FP.F16.F32.PACK_AB R107, R110, R107 ;  /* 0x0000006b6e6b723e */ /* 0x000fe200000000ff */
[----:B------:R-:W0:Y:S01]  /*8cb0*/  MUFU.EX2 R4, R102 ;  /* 0x0000006600047308 */ /* 0x000e220000000800 */
[----:B-1----:R-:W-:Y:S01]  /*8cc0*/  FADD.FTZ R5, R90, R5 ;  /* 0x000000055a057221 */ /* 0x002fe20000010000 */
[----:B------:R-:W-:Y:S01]  /*8cd0*/  FADD.FTZ R6, R88, R7 ;  /* 0x0000000758067221 */ /* 0x000fe20000010000 */
[----:B------:R-:W-:Y:S01]  /*8ce0*/  F2FP.F16.F32.PACK_AB R98, R101, R100 ;  /* 0x000000646562723e */ /* 0x000fe200000000ff */
[----:B------:R-:W-:Y:S01]  /*8cf0*/  STSM.16.M88.4 [R2+0x2a300], R104 ;  /* 0x02a3006802007844 */ /* 0x000fe20000000200 */
[----:B-----5:R-:W-:Y:S01]  /*8d00*/  FADD.FTZ R8, R82, R5 ;  /* 0x0000000552087221 */ /* 0x020fe20000010000 */
[----:B------:R-:W-:Y:S01]  /*8d10*/  FADD.FTZ R5, R89, R6 ;  /* 0x0000000659057221 */ /* 0x000fe20000010000 */
[----:B------:R-:W-:Y:S01]  /*8d20*/  F2FP.F16.F32.PACK_AB R99, R90, R99 ;  /* 0x000000635a63723e */ /* 0x000fe200000000ff */
[----:B------:R-:W1:Y:S01]  /*8d30*/  MUFU.EX2 R95, R95 ;  /* 0x0000005f005f7308 */ /* 0x000e620000000800 */
[----:B------:R-:W-:Y:S01]  /*8d40*/  FADD.FTZ R8, R83, R8 ;  /* 0x0000000853087221 */ /* 0x000fe20000010000 */
[----:B------:R-:W-:Y:S01]  /*8d50*/  FADD.FTZ R6, R92, R5 ;  /* 0x000000055c067221 */ /* 0x000fe20000010000 */
[----:B------:R-:W-:Y:S01]  /*8d60*/  F2FP.F16.F32.PACK_AB R88, R89, R88 ;  /* 0x000000585958723e */ /* 0x000fe200000000ff */
[----:B------:R-:W-:Y:S01]  /*8d70*/  STSM.16.M88.4 [R2+0x2bb00], R96 ;  /* 0x02bb006002007844 */ /* 0x000fe20000000200 */
[----:B--2---:R-:W-:Y:S01]  /*8d80*/  FADD.FTZ R3, R91, R8 ;  /* 0x000000085b037221 */ /* 0x004fe20000010000 */
[----:B------:R-:W-:Y:S01]  /*8d90*/  FADD.FTZ R5, R93, R6 ;  /* 0x000000065d057221 */ /* 0x000fe20000010000 */
[----:B------:R-:W-:Y:S01]  /*8da0*/  F2FP.F16.F32.PACK_AB R89, R83, R82 ;  /* 0x000000525359723e */ /* 0x000fe200000000ff */
[----:B------:R-:W2:Y:S01]  /*8db0*/  MUFU.EX2 R94, R94 ;  /* 0x0000005e005e7308 */ /* 0x000ea20000000800 */
[----:B0-----:R-:W-:Y:S01]  /*8dc0*/  FADD.FTZ R6, R4, R3 ;  /* 0x0000000304067221 */ /* 0x001fe20000010000 */
[----:B------:R-:W-:Y:S01]  /*8dd0*/  FADD.FTZ R8, R80, R5 ;  /* 0x0000000550087221 */ /* 0x000fe20000010000 */
[----:B------:R-:W-:Y:S01]  /*8de0*/  F2FP.F16.F32.PACK_AB R91, R4, R91 ;  /* 0x0000005b045b723e */ /* 0x000fe200000000ff */
[-C--:B------:R-:W-:Y:S01]  /*8df0*/  FMUL.FTZ R49, R49, R133.reuse ;  /* 0x0000008531317220 */ /* 0x080fe20000410000 */
[----:B------:R-:W-:Y:S01]  /*8e00*/  F2FP.F16.F32.PACK_AB R90, R93, R92 ;  /* 0x0000005c5d5a723e */ /* 0x000fe200000000ff */
[C---:B------:R-:W-:Y:S01]  /*8e10*/  FADD.FTZ R5, R81.reuse, R8 ;  /* 0x0000000851057221 */ /* 0x040fe20000010000 */
[----:B------:R-:W-:Y:S01]  /*8e20*/  F2FP.F16.F32.PACK_AB R80, R81, R80 ;  /* 0x000000505150723e */ /* 0x000fe200000000ff */
[----:B------:R-:W0:Y:S01]  /*8e30*/  MUFU.EX2 R86, R86 ;  /* 0x0000005600567308 */ /* 0x000e220000000800 */
[----:B-1----:R-:W-:Y:S01]  /*8e40*/  FADD.FTZ R3, R95, R6 ;  /* 0x000000065f037221 */ /* 0x002fe20000010000 */
[----:B------:R-:W-:Y:S01]  /*8e50*/  FADD.FTZ R6, R84, R5 ;  /* 0x0000000554067221 */ /* 0x000fe20000010000 */
[----:B------:R-:W-:Y:S01]  /*8e60*/  STSM.16.M88.4 [R2+0x2d300], R88 ;  /* 0x02d3005802007844 */ /* 0x000fe20000000200 */
[-C--:B------:R-:W-:Y:S01]  /*8e70*/  FMUL.FTZ R52, R52, R133.reuse ;  /* 0x0000008534347220 */ /* 0x080fe20000410000 */
[-C--:B------:R-:W-:Y:S01]  /*8e80*/  FMUL.FTZ R53, R53, R133.reuse ;  /* 0x0000008535357220 */ /* 0x080fe20000410000 */
[-C--:B------:R-:W-:Y:S01]  /*8e90*/  FMUL.FTZ R56, R56, R133.reuse ;  /* 0x0000008538387220 */ /* 0x080fe20000410000 */
[----:B------:R-:W-:Y:S01]  /*8ea0*/  FMUL.FTZ R57, R57, R133 ;  /* 0x0000008539397220 */ /* 0x000fe20000410000 */
[----:B------:R-:W1:Y:S01]  /*8eb0*/  MUFU.EX2 R85, R85 ;  /* 0x0000005500557308 */ /* 0x000e620000000800 */
        /* <DEDUP_REMOVED lines=8> */
[----:B0-----:R-:W-:Y:S01]  /*8f40*/  FADD.FTZ R8, R86, R3 ;  /* 0x0000000356087221 */ /* 0x001fe20000010000 */
[----:B------:R-:W-:Y:S01]  /*8f50*/  FMUL.FTZ R69, R69, R133 ;  /* 0x0000008545457220 */ /* 0x000fe20000410000 */
[-C--:B------:R-:W-:Y:S01]  /*8f60*/  FMUL.FTZ R26, R26, R125.reuse ;  /* 0x0000007d1a1a7220 */ /* 0x080fe20000410000 */
[-C--:B------:R-:W-:Y:S01]  /*8f70*/  FMUL.FTZ R27, R27, R125.reuse ;  /* 0x0000007d1b1b7220 */ /* 0x080fe20000410000 */
[-C--:B------:R-:W-:Y:S01]  /*8f80*/  FMUL.FTZ R30, R30, R125.reuse ;  /* 0x0000007d1e1e7220 */ /* 0x080fe20000410000 */
[-C--:B------:R-:W-:Y:S01]  /*8f90*/  FMUL.FTZ R31, R31, R125.reuse ;  /* 0x0000007d1f1f7220 */ /* 0x080fe20000410000 */
[-C--:B------:R-:W-:Y:S01]  /*8fa0*/  FMUL.FTZ R34, R34, R125.reuse ;  /* 0x0000007d22227220 */ /* 0x080fe20000410000 */
        /* <DEDUP_REMOVED lines=16> */
[----:B------:R-:W-:Y:S01]  /*90b0*/  MUFU.EX2 R76, R76 ;  /* 0x0000004c004c7308 */ /* 0x000fe20000000800 */
[C---:B0-----:R-:W-:Y:S01]  /*90c0*/  FADD.FTZ R3, R73.reuse, R4 ;  /* 0x0000000449037221 */ /* 0x041fe20000010000 */
[----:B------:R-:W-:Y:S01]  /*90d0*/  F2FP.F16.F32.PACK_AB R4, R73, R124 ;  /* 0x0000007c4904723e */ /* 0x000fe200000000ff */
[-C--:B------:R-:W-:Y:S01]  /*90e0*/  FMUL.FTZ R58, R58, R125.reuse ;  /* 0x0000007d3a3a7220 */ /* 0x080fe20000410000 */
[-C--:B------:R-:W-:Y:S01]  /*90f0*/  FMUL.FTZ R59, R59, R125.reuse ;  /* 0x0000007d3b3b7220 */ /* 0x080fe20000410000 */
[-C--:B------:R-:W-:Y:S01]  /*9100*/  FMUL.FTZ R62, R62, R125.reuse ;  /* 0x0000007d3e3e7220 */ /* 0x080fe20000410000 */
[-C--:B------:R-:W-:Y:S01]  /*9110*/  FMUL.FTZ R63, R63, R125.reuse ;  /* 0x0000007d3f3f7220 */ /* 0x080fe20000410000 */
[-C--:B------:R-:W-:Y:S01]  /*9120*/  FMUL.FTZ R66, R66, R125.reuse ;  /* 0x0000007d42427220 */ /* 0x080fe20000410000 */
[----:B------:R-:W0:Y:S01]  /*9130*/  MUFU.EX2 R77, R77 ;  /* 0x0000004d004d7308 */ /* 0x000e220000000800 */
[C---:B-1----:R-:W-:Y:S01]  /*9140*/  F2FP.F16.F32.PACK_AB R83, R87.reuse, R86 ;  /* 0x000000565753723e */ /* 0x042fe200000000ff */
[----:B------:R-:W-:Y:S01]  /*9150*/  FADD.FTZ R8, R87, R8 ;  /* 0x0000000857087221 */ /* 0x000fe20000010000 */
[-C--:B------:R-:W-:Y:S01]  /*9160*/  FMUL.FTZ R67, R67, R125.reuse ;  /* 0x0000007d43437220 */ /* 0x080fe20000410000 */
[-C--:B------:R-:W-:Y:S01]  /*9170*/  FMUL.FTZ R70, R70, R125.reuse ;  /* 0x0000007d46467220 */ /* 0x080fe20000410000 */
[----:B------:R-:W-:Y:S01]  /*9180*/  FMUL.FTZ R71, R71, R125 ;  /* 0x0000007d47477220 */ /* 0x000fe20000410000 */
[----:B------:R-:W-:Y:S02]  /*9190*/  STSM.16.M88.4 [R2+0x2eb00], R80 ;  /* 0x02eb005002007844 */ /* 0x000fe40000000200 */
        /* <DEDUP_REMOVED lines=10> */
[----:B-1----:R-:W-:-:S03]  /*9240*/  F2FP.F16.F32.PACK_AB R7, R79, R9 ;  /* 0x000000094f07723e */ /* 0x002fc600000000ff */
[----:B------:R-:W-:Y:S02]  /*9250*/  FADD.FTZ R3, R79, R8 ;  /* 0x000000084f037221 */ /* 0x000fe40000010000 */
[----:B------:R0:W-:Y:S01]  /*9260*/  STSM.16.M88.4 [R2+0x30300], R4 ;  /* 0x0303000402007844 */ /* 0x0001e20000000200 */
[----:B------:R-:W-:Y:S01]  /*9270*/  @!PT LDS RZ, [RZ] ;  /* 0x00000000fffff984 */ /* 0x000fe20000000800 */
[----:B------:R-:W-:Y:S01]  /*9280*/  @!PT LDS RZ, [RZ] ;  /* 0x00000000fffff984 */ /* 0x000fe20000000800 */
[----:B------:R-:W-:Y:S01]  /*9290*/  @!PT LDS RZ, [RZ] ;  /* 0x00000000fffff984 */ /* 0x000fe20000000800 */
[----:B------:R-:W-:Y:S01]  /*92a0*/  @!PT LDS RZ, [RZ] ;  /* 0x00000000fffff984 */ /* 0x000fe20000000800 */
[----:B------:R1:W-:Y:S06]  /*92b0*/  MEMBAR.ALL.CTA ;  /* 0x0000000000007992 */ /* 0x0003ec0000008000 */
[----:B-1----:R-:W1:Y:S01]  /*92c0*/  FENCE.VIEW.ASYNC.S ;  /* 0x00000000000073c6 */ /* 0x002e620000000000 */
[----:B0-----:R-:W-:Y:S01]  /*92d0*/  FADD.FTZ R4, R77, R76 ;  /* 0x0000004c4d047221 */ /* 0x001fe20000010000 */
[----:B------:R-:W-:-:S02]  /*92e0*/  IMAD.MOV.U32 R7, RZ, RZ, R16 ;  /* 0x000000ffff077224 */ /* 0x000fc400078e0010 */
[----:B------:R-:W-:Y:S02]  /*92f0*/  IMAD.MOV.U32 R6, RZ, RZ, R72 ;  /* 0x000000ffff067224 */ /* 0x000fe400078e0048 */
[----:B------:R-:W-:Y:S01]  /*9300*/  IMAD.MOV.U32 R5, RZ, RZ, R75 ;  /* 0x000000ffff057224 */ /* 0x000fe200078e004b */
[----:B-1----:R-:W-:Y:S01]  /*9310*/  NOP ;  /* 0x0000000000007918 */ /* 0x002fe20000000000 */
[----:B------:R-:W-:Y:S05]  /*9320*/  @P2 BRA `(.L_x_9941) ;  /* 0xffffffc000082947 */ /* 0x000fea000383ffff */
.L_x_9932:
[----:B------:R-:W-:Y:S06]  /*9330*/  BAR.ARV 0x8, 0x200 ;  /* 0x0208000000007b1d */ /* 0x000fec0000002000 */
[----:B------:R-:W-:Y:S05]  /*9340*/  @!P0 BRA `(.L_x_9942) ;  /* 0x0000000000048947 */ /* 0x000fea0003800000 */
[----:B------:R-:W-:Y:S01]  /*9350*/  BPT.TRAP 0x1 ;  /* 0x000000040000795c */ /* 0x000fe20000300000 */
.L_x_9942:
[----:B------:R-:W-:Y:S01]  /*9360*/  ULEA UR12, UR36, UR37, 0x3 ;  /* 0x00000025240c7291 */ /* 0x000fe2000f8e183f */
[----:B------:R-:W-:-:S08]  /*9370*/  SHF.L.U32 R0, R16, 0x1f, RZ ;  /* 0x0000001f10007819 */ /* 0x000fd000000006ff */
[----:B------:R0:W1:Y:S01]  /*9380*/  SYNCS.PHASECHK.TRANS64.TRYWAIT P2, [UR12+0x31c50], R0 ;  /* 0x031c5000ff0075a7 */ /* 0x000062000804014c */
[----:B------:R-:W-:Y:S05]  /*9390*/  @!P0 BRA `(.L_x_9943) ;  /* 0x0000000000048947 */ /* 0x000fea0003800000 */
[----:B------:R-:W-:Y:S01]  /*93a0*/  BPT.TRAP 0x1 ;  /* 0x000000040000795c */ /* 0x000fe20000300000 */
.L_x_9943:
[----:B-1----:R-:W-:Y:S05]  /*93b0*/  @P2 BRA `(.L_x_9944) ;  /* 0x0000000000082947 */ /* 0x002fea0003800000 */
[----:B------:R-:W1:Y:S02]  /*93c0*/  SYNCS.PHASECHK.TRANS64.TRYWAIT P0, [UR12+0x31c50], R0 ;  /* 0x031c5000ff0075a7 */ /* 0x000e64000800014c */
[----:B-1----:R-:W-:Y:S05]  /*93d0*/  @!P0 BRA `(.L_x_9945) ;  /* 0x0000005c00d88947 */ /* 0x002fea0003800000 */
.L_x_9944:
[----:B------:R-:W-:Y:S01]  /*93e0*/  UIADD3 UR4, UR37, 0x200, URZ ;  /* 0x0000020025047890 */ /* 0x000fe2000fffe03f */
[----:B------:R-:W-:Y:S01]  /*93f0*/  WARPGROUP.ARRIVE ;  /* 0x00000000000079c5 */ /* 0x000fe20000000000 */
[----:B------:R-:W-:Y:S01]  /*9400*/  ULOP3.LUT UR6, UR39, 0x10000, URZ, 0xfc, !UPT ;  /* 0x0001000027067892 */ /* 0x000fe2000f8efc3f */
[----:B-1----:R-:W1:Y:S01]  /*9410*/  SHFL.BFLY PT, R5, R4, 0x2, 0x1f ;  /* 0x0c401f0004057f89 */ /* 0x002e6200000e0000 */
[----:B------:R-:W-:-:S03]  /*9420*/  USHF.R.U32.HI UR4, URZ, 0x4, UR4 ;  /* 0x000000043f047899 */ /* 0x000fc60008011604 */
[----:B------:R-:W2:Y:S01]  /*9430*/  S2UR UR5, SR_SWINHI ;  /* 0x00000000000579c3 */ /* 0x000ea20000002f00 */
[----:B------:R-:W-:Y:S01]  /*9440*/  UMOV UR9, 0xc0000010 ;  /* 0xc000001000097882 */ /* 0x000fe20000000000 */
[----:B------:R-:W-:Y:S01]  /*9450*/  UMOV UR11, 0x80000020 ;  /* 0x80000020000b7882 */ /* 0x000fe20000000000 */
[----:B------:R-:W-:Y:S01]  /*9460*/  ULOP3.LUT UR4, UR4, 0x3fff, URZ, 0xc0, !UPT ;  /* 0x00003fff04047892 */ /* 0x000fe2000f8ec03f */
[----:B------:R-:W3:Y:S01]  /*9470*/  SHFL.BFLY PT, R6, R3, 0x2, 0x1f ;  /* 0x0c401f0003067f89 */ /* 0x000ee200000e0000 */
[----:B------:R-:W-:Y:S01]  /*9480*/  UMOV UR8, UR6 ;  /* 0x0000000600087c82 */ /* 0x000fe20008000000 */
[----:B------:R-:W-:Y:S01]  /*9490*/  R2UR UR15, R151 ;  /* 0x00000000970f72ca */ /* 0x000fe200000e0000 */
[----:B------:R-:W-:Y:S01]  /*94a0*/  ULOP3.LUT UR4, UR4, 0x2400000, URZ, 0xfc, !UPT ;  /* 0x0240000004047892 */ /* 0x000fe2000f8efc3f */
[----:B------:R-:W-:Y:S01]  /*94b0*/  R2UR UR17, R152 ;  /* 0x00000000981172ca */ /* 0x000fe200000e0000 */
[----:B------:R-:W-:Y:S01]  /*94c0*/  UIADD3 UR7, UR6, 0xc00, URZ ;  /* 0x00000c0006077890 */ /* 0x000fe2000fffe03f */
[----:B------:R-:W-:Y:S01]  /*94d0*/  IMAD.MOV.U32 R76, RZ, RZ, -0x800000 ;  /* 0xff800000ff4c7424 */ /* 0x000fe200078e00ff */
[----:B------:R-:W-:Y:S01]  /*94e0*/  UIMAD UR4, UR36, 0x6c0, UR4 ;  /* 0x000006c0240478a4 */ /* 0x000fe2000f8e0204 */
[----:B------:R-:W-:Y:S01]  /*94f0*/  CS2R R14, SRZ ;  /* 0x00000000000e7805 */ /* 0x000fe2000001ff00 */
[----:B------:R-:W-:Y:S01]  /*9500*/  ULDC UR13, c[0x0][0xc44] ;  /* 0x00031100000d7ab9 */ /* 0x000fe20000000800 */
[----:B------:R-:W-:Y:S01]  /*9510*/  IMAD.MOV.U32 R77, RZ, RZ, -0x800000 ;  /* 0xff800000ff4d7424 */ /* 0x000fe200078e00ff */
[----:B------:R-:W4:Y:S01]  /*9520*/  LDC R22, c[0x0][0xc38] ;  /* 0x00030e00ff167b82 */ /* 0x000f220000000800 */
[----:B------:R-:W-:-:S02]  /*9530*/  R2UR UR16, R150 ;  /* 0x00000000961072ca */ /* 0x000fc400000e0000 */
[----:B------:R-:W-:Y:S02]  /*9540*/  UMOV UR10, UR4 ;  /* 0x00000004000a7c82 */ /* 0x000fe40008000000 */
[----:B------:R-:W-:Y:S01]  /*9550*/  HGMMA.64x96x16.F32 R24, gdesc[UR8].tnspB, R24, gsb0 ;  /* 0x41600000081879f0 */ /* 0x000fe20008000818 */
[----:B------:R-:W-:Y:S01]  /*9560*/  UIADD3 UR8, UR6, 0x180, URZ ;  /* 0x0000018006087890 */ /* 0x000fe2000fffe03f */
[----:B-1----:R-:W-:Y:S01]  /*9570*/  FADD.FTZ R5, R5, R4 ;  /* 0x0000000405057221 */ /* 0x002fe20000010000 */
[----:B------:R-:W-:Y:S01]  /*9580*/  UIADD3 UR10, UR4, 0x40, URZ ;  /* 0x00000040040a7890 */ /* 0x000fe2000fffe03f */
[----:B------:R-:W-:Y:S01]  /*9590*/  UMOV UR9, 0xc0000010 ;  /* 0xc000001000097882 */ /* 0x000fe20000000000 */
[----:B------:R-:W-:Y:S02]  /*95a0*/  UMOV UR11, 0x80000020 ;  /* 0x80000020000b7882 */ /* 0x000fe40000000000 */
[----:B0-----:R-:W0:Y:S01]  /*95b0*/  SHFL.BFLY PT, R0, R5, 0x1, 0x1f ;  /* 0x0c201f0005007f89 */ /* 0x001e2200000e0000 */
[----:B---3--:R-:W-:-:S05]  /*95c0*/  FADD.FTZ R6, R6, R3 ;  /* 0x0000000306067221 */ /* 0x008fca0000010000 */
[----:B------:R-:W1:Y:S01]  /*95d0*/  SHFL.BFLY PT, R7, R6, 0x1, 0x1f ;  /* 0x0c201f0006077f89 */ /* 0x000e6200000e0000 */
[----:B0-----:R-:W-:Y:S01]  /*95e0*/  FADD.FTZ R8, R5, R0 ;  /* 0x0000000005087221 */ /* 0x001fe20000010000 */
[----:B------:R-:W-:-:S04]  /*95f0*/  IMAD R5, R148, 0x20, R18 ;  /* 0x0000002094057824 */ /* 0x000fc800078e0212 */
[----:B------:R-:W-:Y:S01]  /*9600*/  FSETP.NE.FTZ.AND P0, PT, R8, RZ, PT ;  /* 0x000000ff0800720b */ /* 0x000fe20003f15000 */
[----:B-1----:R-:W-:-:S05]  /*9610*/  FADD.FTZ R7, R6, R7 ;  /* 0x0000000706077221 */ /* 0x002fca0000010000 */
[----:B------:R-:W-:-:S07]  /*9620*/  FSETP.NE.FTZ.AND P2, PT, R7, RZ, PT ;  /* 0x000000ff0700720b */ /* 0x000fce0003f55000 */
[----:B------:R-:W0:Y:S01]  /*9630*/  @P0 MUFU.LG2 R3, R8 ;  /* 0x0000000800030308 */ /* 0x000e220000000c00 */
[----:B------:R-:W-:-:S05]  /*9640*/  @P0 FMUL.FTZ R0, R74, 0.69314718246459960938 ;  /* 0x3f3172184a000820 */ /* 0x000fca0000410000 */
[----:B------:R-:W-:Y:S02]  /*9650*/  @P2 FMUL.FTZ R74, R74, 0.69314718246459960938 ;  /* 0x3f3172184a4a2820 */ /* 0x000fe40000410000 */
[----:B------:R-:W1:Y:S08]  /*9660*/  @P2 MUFU.LG2 R4, R7 ;  /* 0x0000000700042308 */ /* 0x000e700000000c00 */
[----:B------:R-:W-:Y:S01]  /*9670*/  @P2 MUFU.RCP R14, R7 ;  /* 0x00000007000e2308 */ /* 0x000fe20000001000 */
[----:B0-----:R-:W-:-:S04]  /*9680*/  @P0 FMUL.FTZ R3, R3, 0.69314718246459960938 ;  /* 0x3f31721803030820 */ /* 0x001fc80000410000 */
[----:B------:R-:W-:Y:S02]  /*9690*/  @P0 FFMA.FTZ R76, R0, R75, R3 ;  /* 0x0000004b004c0223 */ /* 0x000fe40000010003 */
[----:B------:R-:W0:Y:S01]  /*96a0*/  LDC R0, c[0x0][0xbe8] ;  /* 0x0002fa00ff007b82 */ /* 0x000e220000000800 */
[----:B------:R3:W4:Y:S01]  /*96b0*/  @P0 MUFU.RCP R15, R8 ;  /* 0x00000008000f0308 */ /* 0x0007220000001000 */
[----:B-1----:R-:W-:-:S04]  /*96c0*/  @P2 FMUL.FTZ R3, R4, 0.69314718246459960938 ;  /* 0x3f31721804032820 */ /* 0x002fc80000410000 */
[----:B------:R-:W-:Y:S01]  /*96d0*/  @P2 FFMA.FTZ R77, R74, R72, R3 ;  /* 0x000000484a4d2223 */ /* 0x000fe20000010003 */
[----:B------:R-:W-:Y:S02]  /*96e0*/  WARPGROUP.DEPBAR.LE gsb0, 0x0 ;  /* 0x00008000000079c5 */ /* 0x000fe40000010000 */
[----:B------:R-:W-:-:S06]  /*96f0*/  WARPGROUP.ARRIVE ;  /* 0x00000000000079c5 */ /* 0x000fcc0000000000 */
[----:B------:R-:W-:Y:S01]  /*9700*/  HGMMA.64x96x16.F32 R24, gdesc[UR8].tnspB, R24, gsb0 ;  /* 0x41600000081879f0 */ /* 0x000fe20008000818 */
[----:B------:R-:W-:Y:S02]  /*9710*/  UIADD3 UR8, UR6, 0x300, URZ ;  /* 0x0000030006087890 */ /* 0x000fe4000fffe03f */
[----:B------:R-:W-:Y:S01]  /*9720*/  UIADD3 UR10, UR4, 0x80, URZ ;  /* 0x00000080040a7890 */ /* 0x000fe2000fffe03f */
[----:B------:R-:W-:Y:S01]  /*9730*/  UMOV UR9, 0xc0000010 ;  /* 0xc000001000097882 */ /* 0x000fe20000000000 */
[----:B------:R-:W-:Y:S01]  /*9740*/  UMOV UR11, 0x80000020 ;  /* 0x80000020000b7882 */ /* 0x000fe20000000000 */
        /* <DEDUP_REMOVED lines=35> */
[----:B------:R-:W-:-:S03]  /*9980*/  UIADD3 UR6, UR4, 0x200, URZ ;  /* 0x0000020004067890 */ /* 0x000fc6000fffe03f */
[----:B------:R-:W-:Y:S01]  /*9990*/  UMOV UR4, UR7 ;  /* 0x0000000700047c82 */ /* 0x000fe20008000000 */
[----:B------:R-:W-:Y:S01]  /*99a0*/  UMOV UR7, 0x80000020 ;  /* 0x8000002000077882 */ /* 0x000fe20000000000 */
[----:B------:R-:W-:Y:S02]  /*99b0*/  WARPGROUP.DEPBAR.LE gsb0, 0x0 ;  /* 0x00008000000079c5 */ /* 0x000fe40000010000 */
[----:B------:R-:W-:-:S06]  /*99c0*/  WARPGROUP.ARRIVE ;  /* 0x00000000000079c5 */ /* 0x000fcc0000000000 */
[----:B------:R-:W-:Y:S01]  /*99d0*/  HGMMA.64x96x16.F32 R24, gdesc[UR8].tnspB, R24, gsb0 ;  /* 0x41600000081879f0 */ /* 0x000fe20008000818 */
[----:B------:R-:W-:Y:S01]  /*99e0*/  UMOV UR8, UR37 ;  /* 0x0000002500087c82 */ /* 0x000fe20008000000 */
[----:B--2---:R-:W-:Y:S01]  /*99f0*/  UMOV UR9, UR5 ;  /* 0x0000000500097c82 */ /* 0x004fe20008000000 */
[----:B------:R-:W-:Y:S01]  /*9a00*/  UIADD3 UR5, -UR15, URZ, URZ ;  /* 0x0000003f0f057290 */ /* 0x000fe2000fffe13f */
[----:B------:R-:W-:Y:S01]  /*9a10*/  IMAD.U32 R20, RZ, RZ, UR8 ;  /* 0x00000008ff147e24 */ /* 0x000fe2000f8e00ff */
[----:B------:R-:W-:Y:S01]  /*9a20*/  ULDC.64 UR10, c[0x0][0xb90] ;  /* 0x0002e400000a7ab9 */ /* 0x000fe20000000a00 */
[----:B------:R-:W-:Y:S01]  /*9a30*/  IMAD.U32 R21, RZ, RZ, UR9 ;  /* 0x00000009ff157e24 */ /* 0x000fe2000f8e00ff */
[----:B------:R-:W-:-:S03]  /*9a40*/  UIMAD UR13, UR13, UR5, UR17 ;  /* 0x000000050d0d72a4 */ /* 0x000fc6000f8e0211 */
[----:B------:R-:W-:Y:S01]  /*9a50*/  UMOV UR5, 0xc0000010 ;  /* 0xc000001000057882 */ /* 0x000fe20000000000 */
[--C-:B------:R-:W-:Y:S01]  /*9a60*/  IMAD.WIDE R88, R156, 0x2, R20.reuse ;  /* 0x000000029c587825 */ /* 0x100fe200078e0214 */
[----:B------:R-:W-:Y:S02]  /*9a70*/  USHF.R.S32.HI UR14, URZ, 0x1f, UR13 ;  /* 0x0000001f3f0e7899 */ /* 0x000fe4000801140d */
[----:B------:R-:W-:Y:S01]  /*9a80*/  UIMAD.WIDE.U32 UR8, UR13, UR10, URZ ;  /* 0x0000000a0d0872a5 */ /* 0x000fe2000f8e003f */
[----:B------:R-:W-:Y:S01]  /*9a90*/  IMAD.WIDE R20, R5, 0x2, R20 ;  /* 0x0000000205147825 */ /* 0x000fe200078e0214 */
[C---:B------:R-:W-:Y:S01]  /*9aa0*/  IADD3 R10, P2, R88.reuse, 0x6000, RZ ;  /* 0x00006000580a7810 */ /* 0x040fe20007f5e0ff */
[----:B------:R-:W-:Y:S01]  /*9ab0*/  UIMAD UR10, UR14, UR10, URZ ;  /* 0x0000000a0e0a72a4 */ /* 0x000fe2000f8e023f */
[----:B------:R-:W-:Y:S02]  /*9ac0*/  LOP3.LUT R3, R88, 0x180, RZ, 0xc0, !PT ;  /* 0x0000018058037812 */ /* 0x000fe400078ec0ff */
[----:B------:R-:W-:Y:S01]  /*9ad0*/  LOP3.LUT R5, R10, 0x180, RZ, 0xc0, !PT ;  /* 0x000001800a057812 */ /* 0x000fe200078ec0ff */
[----:B------:R-:W-:Y:S01]  /*9ae0*/  IMAD.X R79, RZ, RZ, R89, P2 ;  /* 0x000000ffff4f7224 */ /* 0x000fe200010e0659 */
[----:B0-----:R-:W-:Y:S01]  /*9af0*/  ISETP.NE.AND P2, PT, R0, 0x1, PT ;  /* 0x000000010000780c */ /* 0x001fe20003f45270 */
[----:B------:R-:W-:Y:S01]  /*9b00*/  UIMAD UR10, UR13, UR11, UR10 ;  /* 0x0000000b0d0a72a4 */ /* 0x000fe2000f8e020a */
[----:B------:R-:W-:Y:S01]  /*9b10*/  SHF.R.U64 R3, R3, 0x3, RZ ;  /* 0x0000000303037819 */ /* 0x000fe200000012ff */
[----:B------:R-:W-:Y:S01]  /*9b20*/  IMAD.U32 R12, RZ, RZ, UR8 ;  /* 0x00000008ff0c7e24 */ /* 0x000fe2000f8e00ff */
[C---:B------:R-:W-:Y:S01]  /*9b30*/  IADD3 R87, P0, R88.reuse, 0x6020, RZ ;  /* 0x0000602058577810 */ /* 0x040fe20007f1e0ff */
[----:B------:R-:W-:Y:S01]  /*9b40*/  UIADD3 UR8, UR9, UR10, URZ ;  /* 0x0000000a09087290 */ /* 0x000fe2000fffe03f */
[C---:B---3--:R-:W-:Y:S01]  /*9b50*/  IADD3 R8, P3, R88.reuse, 0x3020, RZ ;  /* 0x0000302058087810 */ /* 0x048fe20007f7e0ff */
[----:B------:R-:W-:Y:S01]  /*9b60*/  IMAD.U32 R13, RZ, RZ, UR9 ;  /* 0x00000009ff0d7e24 */ /* 0x000fe2000f8e00ff */
[----:B------:R-:W-:-:S02]  /*9b70*/  IADD3 R6, P4, R88, 0x3000, RZ ;  /* 0x0000300058067810 */ /* 0x000fc40007f9e0ff */
[----:B------:R-:W-:Y:S01]  /*9b80*/  IADD3 R4, P5, R88, 0x20, RZ ;  /* 0x0000002058047810 */ /* 0x000fe20007fbe0ff */
[--C-:B------:R-:W-:Y:S01]  /*9b90*/  IMAD.X R85, RZ, RZ, R89.reuse, P3 ;  /* 0x000000ffff557224 */ /* 0x100fe200018e0659 */
[----:B------:R-:W-:Y:S01]  /*9ba0*/  LOP3.LUT R88, R3, R88, RZ, 0x3c, !PT ;  /* 0x0000005803587212 */ /* 0x000fe200078e3cff */
[----:B------:R-:W0:Y:S01]  /*9bb0*/  @P2 LDC R90, c[0x0][0xbec] ;  /* 0x0002fb00ff5a2b82 */ /* 0x000e220000000800 */
[----:B------:R-:W-:Y:S01]  /*9bc0*/  SHF.R.U64 R3, R5, 0x3, RZ ;  /* 0x0000000305037819 */ /* 0x000fe200000012ff */
[--C-:B------:R-:W-:Y:S01]  /*9bd0*/  IMAD.X R81, RZ, RZ, R89.reuse, P4 ;  /* 0x000000ffff517224 */ /* 0x100fe200020e0659 */
[----:B------:R-:W-:Y:S01]  /*9be0*/  LOP3.LUT R5, R6, 0x180, RZ, 0xc0, !PT ;  /* 0x0000018006057812 */ /* 0x000fe200078ec0ff */
[----:B------:R-:W-:Y:S01]  /*9bf0*/  IMAD.X R83, RZ, RZ, R89, P5 ;  /* 0x000000ffff537224 */ /* 0x000fe200028e0659 */
[----:B------:R-:W-:Y:S01]  /*9c00*/  LOP3.LUT R78, R3, R10, RZ, 0x3c, !PT ;  /* 0x0000000a034e7212 */ /* 0x000fe200078e3cff */
[----:B------:R-:W-:Y:S01]  /*9c10*/  IMAD.U32 R13, RZ, RZ, UR8 ;  /* 0x00000008ff0d7e24 */ /* 0x000fe2000f8e00ff */
[----:B------:R-:W-:Y:S01]  /*9c20*/  LOP3.LUT R3, R4, 0x180, RZ, 0xc0, !PT ;  /* 0x0000018004037812 */ /* 0x000fe200078ec0ff */
[----:B------:R-:W1:Y:S01]  /*9c30*/  @P2 LDC R91, c[0x0][0xbf0] ;  /* 0x0002fc00ff5b2b82 */ /* 0x000e620000000800 */
[----:B------:R-:W-:Y:S01]  /*9c40*/  LOP3.LUT R86, R87, 0x180, RZ, 0xc0, !PT ;  /* 0x0000018057567812 */ /* 0x000fe200078ec0ff */
[----:B------:R-:W-:Y:S01]  /*9c50*/  ULDC.64 UR8, c[0x0][0xae8] ;  /* 0x0002ba0000087ab9 */ /* 0x000fe20000000a00 */
[----:B------:R-:W-:-:S02]  /*9c60*/  SHF.R.U64 R3, R3, 0x3, RZ ;  /* 0x0000000303037819 */ /* 0x000fc400000012ff */
[----:B------:R-:W-:Y:S02]  /*9c70*/  SHF.R.U64 R5, R5, 0x3, RZ ;  /* 0x0000000305057819 */ /* 0x000fe400000012ff */
[----:B------:R-:W-:Y:S01]  /*9c80*/  LOP3.LUT R82, R3, R4, RZ, 0x3c, !PT ;  /* 0x0000000403527212 */ /* 0x000fe200078e3cff */
[----:B------:R-:W-:Y:S01]  /*9c90*/  IMAD R3, RZ, RZ, -UR17 ;  /* 0x80000011ff037e24 */ /* 0x000fe2000f8e02ff */
[----:B------:R-:W-:Y:S02]  /*9ca0*/  R2UR UR10, R19 ;  /* 0x00000000130a72ca */ /* 0x000fe400000e0000 */
[----:B------:R-:W-:Y:S01]  /*9cb0*/  IADD3 R19, P6, R20, 0x7800, RZ ;  /* 0x0000780014137810 */ /* 0x000fe20007fde0ff */
[----:B----4-:R-:W-:Y:S01]  /*9cc0*/  IMAD R3, R22, R3, UR16 ;  /* 0x0000001016037e24 */ /* 0x010fe2000f8e0203 */
[----:B------:R-:W-:Y:S01]  /*9cd0*/  LOP3.LUT R75, R20, 0x180, RZ, 0xc0, !PT ;  /* 0x00000180144b7812 */ /* 0x000fe200078ec0ff */
[----:B------:R-:W2:Y:S01]  /*9ce0*/  LDC.64 R22, c[0x0][0xb98] ;  /* 0x0002e600ff167b82 */ /* 0x000ea20000000a00 */
[----:B------:R-:W-:Y:S01]  /*9cf0*/  SHF.R.U64 R86, R86, 0x3, RZ ;  /* 0x0000000356567819 */ /* 0x000fe200000012ff */
[----:B------:R-:W-:Y:S01]  /*9d00*/  IMAD R93, R3, 0xc0, R155 ;  /* 0x000000c0035d7824 */ /* 0x000fe200078e029b */
[----:B------:R-:W-:-:S02]  /*9d10*/  LOP3.LUT R80, R5, R6, RZ, 0x3c, !PT ;  /* 0x0000000605507212 */ /* 0x000fc400078e3cff */
[----:B------:R-:W-:Y:S02]  /*9d20*/  LOP3.LUT R6, R19, 0x180, RZ, 0xc0, !PT ;  /* 0x0000018013067812 */ /* 0x000fe400078ec0ff */
[----:B------:R-:W-:Y:S02]  /*9d30*/  SHF.R.U64 R75, R75, 0x3, RZ ;  /* 0x000000034b4b7819 */ /* 0x000fe400000012ff */
[----:B------:R-:W-:Y:S01]  /*9d40*/  LOP3.LUT R86, R86, R87, RZ, 0x3c, !PT ;  /* 0x0000005756567212 */ /* 0x000fe200078e3cff */
[----:B------:R-:W-:Y:S01]  /*9d50*/  IMAD.X R87, RZ, RZ, R89, P0 ;  /* 0x000000ffff577224 */ /* 0x000fe200000e0659 */
[----:B------:R-:W-:Y:S02]  /*9d60*/  SHF.R.U64 R6, R6, 0x3, RZ ;  /* 0x0000000306067819 */ /* 0x000fe400000012ff */
[C---:B------:R-:W-:Y:S02]  /*9d70*/  IADD3 R73, P0, R20.reuse, 0x1800, RZ ;  /* 0x0000180014497810 */ /* 0x040fe40007f1e0ff */
[----:B------:R-:W-:-:S02]  /*9d80*/  IADD3 R11, P3, R20, 0x3000, RZ ;  /* 0x00003000140b7810 */ /* 0x000fc40007f7e0ff */
[C---:B------:R-:W-:Y:S02]  /*9d90*/  IADD3 R9, P4, R20.reuse, 0x4800, RZ ;  /* 0x0000480014097810 */ /* 0x040fe40007f9e0ff */
[----:B------:R-:W-:Y:S02]  /*9da0*/  IADD3 R5, P5, R20, 0x6000, RZ ;  /* 0x0000600014057810 */ /* 0x000fe40007fbe0ff */
[----:B------:R-:W-:Y:S01]  /*9db0*/  LOP3.LUT R74, R75, R20, RZ, 0x3c, !PT ;  /* 0x000000144b4a7212 */ /* 0x000fe200078e3cff */
[----:B0-----:R-:W-:Y:S01]  /*9dc0*/  @P2 IMAD.HI.U32 R20, R93, R90, RZ ;  /* 0x0000005a5d142227 */ /* 0x001fe200078e00ff */
[----:B------:R-:W-:Y:S02]  /*9dd0*/  LOP3.LUT R6, R6, R19, RZ, 0x3c, !PT ;  /* 0x0000001306067212 */ /* 0x000fe400078e3cff */
[----:B------:R-:W-:Y:S01]  /*9de0*/  MOV R19, R86 ;  /* 0x0000005600137202 */ /* 0x000fe20000000f00 */
[----:B------:R-:W-:Y:S01]  /*9df0*/  IMAD.MOV.U32 R87, RZ, RZ, R93 ;  /* 0x000000ffff577224 */ /* 0x000fe200078e005d */
[----:B-1----:R-:W-:Y:S01]  /*9e00*/  @P2 SHF.R.U32.HI R87, RZ, R91, R20 ;  /* 0x0000005bff572219 */ /* 0x002fe20000011614 */
[----:B------:R-:W-:Y:S01]  /*9e10*/  IMAD.U32 R20, RZ, RZ, UR12 ;  /* 0x0000000cff147e24 */ /* 0x000fe2000f8e00ff */
[----:B------:R-:W-:Y:S01]  /*9e20*/  LOP3.LUT R7, R8, 0x180, RZ, 0xc0, !PT ;  /* 0x0000018008077812 */ /* 0x000fe200078ec0ff */
[----:B--2---:R-:W-:Y:S01]  /*9e30*/  IMAD.WIDE.U32 R12, R22, UR15, R12 ;  /* 0x0000000f160c7c25 */ /* 0x004fe2000f8e000c */
[----:B------:R-:W-:-:S02]  /*9e40*/  LOP3.LUT R72, R73, 0x180, RZ, 0xc0, !PT ;  /* 0x0000018049487812 */ /* 0x000fc400078ec0ff */
[----:B------:R-:W-:Y:S01]  /*9e50*/  SHF.R.U64 R7, R7, 0x3, RZ ;  /* 0x0000000307077819 */ /* 0x000fe200000012ff */
[----:B------:R-:W-:Y:S01]  /*9e60*/  @!P1 VIADD R20, R20, 0x31c60 ;  /* 0x00031c6014149836 */ /* 0x000fe20000000000 */
[----:B------:R-:W-:Y:S01]  /*9e70*/  MOV R80, R80 ;  /* 0x0000005000507202 */ /* 0x000fe20000000f00 */
[----:B------:R-:W-:Y:S01]  /*9e80*/  IMAD.MOV R91, RZ, RZ, -R87 ;  /* 0x000000ffff5b7224 */ /* 0x000fe200078e0a57 */
[----:B------:R-:W-:Y:S01]  /*9e90*/  LOP3.LUT R84, R7, R8, RZ, 0x3c, !PT ;  /* 0x0000000807547212 */ /* 0x000fe200078e3cff */
[----:B------:R-:W-:Y:S01]  /*9ea0*/  IMAD.X R7, RZ, RZ, R21, P6 ;  /* 0x000000ffff077224 */ /* 0x000fe200030e0615 */
[----:B------:R-:W-:Y:S01]  /*9eb0*/  @!P1 PRMT R20, RZ, 0x654, R20 ;  /* 0x00000654ff149816 */ /* 0x000fe20000000014 */
[----:B------:R-:W-:Y:S01]  /*9ec0*/  IMAD R91, R0, R91, R93 ;  /* 0x0000005b005b7224 */ /* 0x000fe200078e025d */
[----:B------:R-:W-:Y:S01]  /*9ed0*/  SHF.R.U64 R72, R72, 0x3, RZ ;  /* 0x0000000348487819 */ /* 0x000fe200000012ff */
[----:B------:R-:W-:Y:S01]  /*9ee0*/  IMAD.MOV.U32 R75, RZ, RZ, R21 ;  /* 0x000000ffff4b7224 */ /* 0x000fe200078e0015 */
[----:B------:R-:W-:-:S02]  /*9ef0*/  LOP3.LUT R10, R11, 0x180, RZ, 0xc0, !PT ;  /* 0x000001800b0a7812 */ /* 0x000fc400078ec0ff */
[----:B------:R-:W-:Y:S01]  /*9f00*/  LOP3.LUT R8, R9, 0x180, RZ, 0xc0, !PT ;  /* 0x0000018009087812 */ /* 0x000fe200078ec0ff */
[----:B------:R-:W-:Y:S02]  /*9f10*/  WARPGROUP.DEPBAR.LE gsb0, 0x0 ;  /* 0x00008000000079c5 */ /* 0x000fe40000010000 */
[----:B------:R-:W-:Y:S01]  /*9f20*/  WARPGROUP.ARRIVE ;  /* 0x00000000000079c5 */ /* 0x000fe20000000000 */
[----:B------:R-:W-:Y:S02]  /*9f30*/  LOP3.LUT R4, R5, 0x180, RZ, 0xc0, !PT ;  /* 0x0000018005047812 */ /* 0x000fe400078ec0ff */
[----:B------:R-:W-:Y:S02]  /*9f40*/  MOV R81, R82 ;  /* 0x0000005200517202 */ /* 0x000fe40000000f00 */
[----:B------:R-:W-:Y:S01]  /*9f50*/  LOP3.LUT R72, R72, R73, RZ, 0x3c, !PT ;  /* 0x0000004948487212 */ /* 0x000fe200078e3cff */
[----:B------:R-:W-:Y:S01]  /*9f60*/  HGMMA.64x96x16.F32 R24, gdesc[UR4].tnspB, R24, gsb0 ;  /* 0x41600000041879f0 */ /* 0x000fe20008000818 */
[----:B------:R-:W-:Y:S01]  /*9f70*/  USHF.R.S32.HI UR7, URZ, 0x1f, UR15 ;  /* 0x0000001f3f077899 */ /* 0x000fe2000801140f */
[----:B------:R-:W-:Y:S01]  /*9f80*/  SHF.R.U64 R10, R10, 0x3, RZ ;  /* 0x000000030a0a7819 */ /* 0x000fe200000012ff */
[----:B------:R-:W-:Y:S01]  /*9f90*/  IMAD.X R73, RZ, RZ, R21, P0 ;  /* 0x000000ffff497224 */ /* 0x000fe200000e0615 */
[----:B------:R-:W-:Y:S01]  /*9fa0*/  SHF.R.U64 R8, R8, 0x3, RZ ;  /* 0x0000000308087819 */ /* 0x000fe200000012ff */
[----:B------:R-:W-:Y:S01]  /*9fb0*/  ULDC.64 UR4, c[0x0][0xb88] ;  /* 0x0002e20000047ab9 */ /* 0x000fe20000000a00 */
[----:B------:R-:W-:Y:S01]  /*9fc0*/  SHF.R.U64 R4, R4, 0x3, RZ ;  /* 0x0000000304047819 */ /* 0x000fe200000012ff */
[----:B------:R-:W-:Y:S01]  /*9fd0*/  IMAD R82, R22, UR7, RZ ;  /* 0x0000000716527c24 */ /* 0x000fe2000f8e02ff */
[----:B------:R-:W-:Y:S01]  /*9fe0*/  SHF.R.S32.HI R93, RZ, 0x1f, R87 ;  /* 0x0000001fff5d7819 */ /* 0x000fe20000011457 */
[----:B------:R-:W-:Y:S01]  /*9ff0*/  ULDC UR6, c[0x0][0xa88] ;  /* 0x0002a20000067ab9 */ /* 0x000fe20000000800 */
[----:B------:R-:W-:Y:S01]  /*a000*/  SHF.R.S32.HI R90, RZ, 0x1f, R91 ;  /* 0x0000001fff5a7819 */ /* 0x000fe2000001145b */
[----:B------:R-:W-:Y:S01]  /*a010*/  IMAD R92, R23, UR15, R82 ;  /* 0x0000000f175c7c24 */ /* 0x000fe2000f8e0252 */
[----:B------:R-:W-:-:S02]  /*a020*/  IADD3 R12, P0, R87, R12, RZ ;  /* 0x0000000c570c7210 */ /* 0x000fc40007f1e0ff */
[----:B------:R-:W-:Y:S01]  /*a030*/  LOP3.LUT R10, R10, R11, RZ, 0x3c, !PT ;  /* 0x0000000b0a0a7212 */ /* 0x000fe200078e3cff */
[--C-:B------:R-:W-:Y:S01]  /*a040*/  IMAD.X R11, RZ, RZ, R21.reuse, P3 ;  /* 0x000000ffff0b7224 */ /* 0x100fe200018e0615 */
[----:B------:R-:W-:Y:S01]  /*a050*/  LOP3.LUT R8, R8, R9, RZ, 0x3c, !PT ;  /* 0x0000000908087212 */ /* 0x000fe200078e3cff */
[--C-:B------:R-:W-:Y:S01]  /*a060*/  IMAD.X R9, RZ, RZ, R21.reuse, P4 ;  /* 0x000000ffff097224 */ /* 0x100fe200020e0615 */
[----:B------:R-:W-:Y:S01]  /*a070*/  LOP3.LUT R4, R4, R5, RZ, 0x3c, !PT ;  /* 0x0000000504047212 */ /* 0x000fe200078e3cff */
[----:B------:R-:W-:Y:S01]  /*a080*/  IMAD.X R5, RZ, RZ, R21, P5 ;  /* 0x000000ffff057224 */ /* 0x000fe200028e0615 */
[----:B------:R-:W-:Y:S01]  /*a090*/  MOV R78, R78 ;  /* 0x0000004e004e7202 */ /* 0x000fe20000000f00 */
[----:B------:R-:W-:Y:S01]  /*a0a0*/  IMAD R90, R90, UR4, RZ ;  /* 0x000000045a5a7c24 */ /* 0x000fe2000f8e02ff */
[----:B------:R-:W-:Y:S02]  /*a0b0*/  MOV R79, R84 ;  /* 0x00000054004f7202 */ /* 0x000fe40000000f00 */
[----:B------:R-:W-:-:S02]  /*a0c0*/  MOV R21, R88 ;  /* 0x0000005800157202 */ /* 0x000fc40000000f00 */
[----:B------:R-:W-:Y:S02]  /*a0d0*/  IADD3.X R13, R93, R13, R92, P0, !PT ;  /* 0x0000000d5d0d7210 */ /* 0x000fe400007fe45c */
[----:B------:R-:W-:Y:S01]  /*a0e0*/  LOP3.LUT P0, RZ, R149, 0x3, RZ, 0xc0, !PT ;  /* 0x0000000395ff7812 */ /* 0x000fe2000780c0ff */
[----:B------:R-:W-:Y:S01]  /*a0f0*/  IMAD.WIDE.U32 R12, R91, UR4, R12 ;  /* 0x000000045b0c7c25 */ /* 0x000fe2000f8e000c */
        /* <DEDUP_REMOVED lines=29> */
[----:B------:R-:W-:Y:S01]  /*a2d0*/  FMUL.FTZ R30, R30, R14 ;  /* 0x0000000e1e1e7220 */ /* 0x000fe20000410000 */
[----:B------:R-:W-:-:S02]  /*a2e0*/  IMAD R49, R91, UR5, R90 ;  /* 0x000000055b317c24 */ /* 0x000fc4000f8e025a */
[-C--:B------:R-:W-:Y:S01]  /*a2f0*/  FMUL.FTZ R31, R35, R14.reuse ;  /* 0x0000000e231f7220 */ /* 0x080fe20000410000 */
[----:B------:R-:W-:Y:S02]  /*a300*/  IMAD R57, R3, 0xc0, R154 ;  /* 0x000000c003397824 */ /* 0x000fe400078e029a */
[-C--:B------:R-:W-:Y:S01]  /*a310*/  FMUL.FTZ R35, R39, R14.reuse ;  /* 0x0000000e27237220 */ /* 0x080fe20000410000 */
[----:B------:R-:W-:Y:S01]  /*a320*/  FMUL.FTZ R52, R50, R14 ;  /* 0x0000000e32347220 */ /* 0x000fe20000410000 */
[----:B------:R-:W-:Y:S01]  /*a330*/  F2FP.F16.F32.PACK_AB R24, R25, R24 ;  /* 0x000000181918723e */ /* 0x000fe200000000ff */
[----:B------:R-:W-:Y:S01]  /*a340*/  FMUL.FTZ R39, R43, R14 ;  /* 0x0000000e2b277220 */ /* 0x000fe20000410000 */
[----:B------:R-:W-:Y:S01]  /*a350*/  F2FP.F16.F32.PACK_AB R25, R15, R26 ;  /* 0x0000001a0f19723e */ /* 0x000fe200000000ff */
[----:B------:R-:W-:Y:S01]  /*a360*/  ULDC.64 UR4, c[0x0][0xb50] ;  /* 0x0002d40000047ab9 */ /* 0x000fe20000000a00 */
[----:B------:R-:W-:Y:S02]  /*a370*/  IMAD R50, R0, UR6, RZ ;  /* 0x0000000600327c24 */ /* 0x000fe4000f8e02ff */
[----:B------:R-:W-:Y:S01]  /*a380*/  FMUL.FTZ R43, R47, R14 ;  /* 0x0000000e2f2b7220 */ /* 0x000fe20000410000 */
[----:B------:R-:W-:Y:S01]  /*a390*/  F2FP.F16.F32.PACK_AB R27, R27, R30 ;  /* 0x0000001e1b1b723e */ /* 0x000fe200000000ff */
[----:B------:R-:W-:-:S02]  /*a3a0*/  VIADD R15, R57, 0x8 ;  /* 0x00000008390f7836 */ /* 0x000fc40000000000 */
[-C--:B------:R-:W-:Y:S01]  /*a3b0*/  FMUL.FTZ R34, R34, R14.reuse ;  /* 0x0000000e22227220 */ /* 0x080fe20000410000 */
[----:B------:R-:W-:Y:S02]  /*a3c0*/  IMAD.IADD R13, R13, 0x1, R49 ;  /* 0x000000010d0d7824 */ /* 0x000fe400078e0231 */
[-C--:B------:R-:W-:Y:S01]  /*a3d0*/  FMUL.FTZ R38, R38, R14.reuse ;  /* 0x0000000e26267220 */ /* 0x080fe20000410000 */
[----:B------:R-:W-:Y:S01]  /*a3e0*/  FMUL.FTZ R47, R51, R14 ;  /* 0x0000000e332f7220 */ /* 0x000fe20000410000 */
[----:B------:R-:W-:Y:S01]  /*a3f0*/  F2FP.F16.F32.PACK_AB R26, R83, R84 ;  /* 0x00000054531a723e */ /* 0x000fe200000000ff */
[----:B------:R-:W-:Y:S01]  /*a400*/  BAR.SYNC.DEFER_BLOCKING 0x1, 0x180 ;  /* 0x0046000000007b1d */ /* 0x000fe20000010000 */
[----:B------:R-:W-:Y:S01]  /*a410*/  LEA R30, P3, R12, UR4, 0x2 ;  /* 0x000000040c1e7c11 */ /* 0x000fe2000f8610ff */
        /* <DEDUP_REMOVED lines=8> */
[----:B------:R-:W-:Y:S01]  /*a4a0*/  ISETP.GE.OR P1, PT, R57, R50, P0 ;  /* 0x000000323900720c */ /* 0x000fe20000726670 */
[-C--:B------:R-:W-:Y:S01]  /*a4b0*/  FMUL.FTZ R61, R67, R14.reuse ;  /* 0x0000000e433d7220 */ /* 0x080fe20000410000 */
[-C--:B------:R-:W-:Y:S01]  /*a4c0*/  FMUL.FTZ R62, R66, R14.reuse ;  /* 0x0000000e423e7220 */ /* 0x080fe20000410000 */
[-C--:B------:R-:W-:Y:S01]  /*a4d0*/  FMUL.FTZ R63, R71, R14.reuse ;  /* 0x0000000e473f7220 */ /* 0x080fe20000410000 */
[----:B------:R-:W-:Y:S01]  /*a4e0*/  FMUL.FTZ R70, R70, R14 ;  /* 0x0000000e46467220 */ /* 0x000fe20000410000 */
[----:B------:R-:W-:Y:S01]  /*a4f0*/  ISETP.GE.OR P0, PT, R15, R50, P0 ;  /* 0x000000320f00720c */ /* 0x000fe20000706670 */
[----:B------:R-:W-:Y:S01]  /*a500*/  SHFL.IDX PT, R48, R30, RZ, 0x1c1f ;  /* 0x001c1fff1e307589 */ /* 0x000fe200000e0000 */
[----:B------:R-:W-:-:S02]  /*a510*/  LEA.HI.X R64, R12, UR5, R13, 0x2, P3 ;  /* 0x000000050c407c11 */ /* 0x000fc400098f140d */
[----:B------:R-:W-:Y:S01]  /*a520*/  F2FP.F16.F32.PACK_AB R12, R85, R86 ;  /* 0x00000056550c723e */ /* 0x000fe200000000ff */
[----:B------:R0:W-:Y:S01]  /*a530*/  SHFL.IDX PT, R56, R30, 0x1, 0x1c1f ;  /* 0x003c1f001e387f89 */ /* 0x0001e200000e0000 */
[----:B------:R-:W-:Y:S02]  /*a540*/  F2FP.F16.F32.PACK_AB R13, R31, R34 ;  /* 0x000000221f0d723e */ /* 0x000fe400000000ff */
[----:B------:R-:W-:Y:S01]  /*a550*/  F2FP.F16.F32.PACK_AB R14, R87, R88 ;  /* 0x00000058570e723e */ /* 0x000fe200000000ff */
[----:B------:R1:W-:Y:S01]  /*a560*/  STSM.16.M88.4 [R21], R24 ;  /* 0x0000001815007844 */ /* 0x0003e20000000200 */
[----:B------:R-:W-:Y:S02]  /*a570*/  F2FP.F16.F32.PACK_AB R15, R35, R38 ;  /* 0x00000026230f723e */ /* 0x000fe400000000ff */
[----:B------:R-:W-:Y:S01]  /*a580*/  F2FP.F16.F32.PACK_AB R22, R22, R23 ;  /* 0x000000171616723e */ /* 0x000fe200000000ff */
[----:B------:R-:W2:Y:S01]  /*a590*/  SHFL.IDX PT, R49, R64, RZ, 0x1c1f ;  /* 0x001c1fff40317589 */ /* 0x000ea200000e0000 */
[----:B------:R-:W-:-:S02]  /*a5a0*/  F2FP.F16.F32.PACK_AB R20, R20, R89 ;  /* 0x000000591414723e */ /* 0x000fc400000000ff */
[----:B------:R-:W-:Y:S01]  /*a5b0*/  F2FP.F16.F32.PACK_AB R23, R43, R46 ;  /* 0x0000002e2b17723e */ /* 0x000fe200000000ff */
[----:B------:R-:W-:Y:S01]  /*a5c0*/  STSM.16.M88.4 [R81], R12 ;  /* 0x0000000c51007844 */ /* 0x000fe20000000200 */
[----:B0-----:R-:W-:Y:S02]  /*a5d0*/  F2FP.F16.F32.PACK_AB R30, R32, R41 ;  /* 0x00000029201e723e */ /* 0x001fe400000000ff */
[----:B------:R-:W-:Y:S01]  /*a5e0*/  F2FP.F16.F32.PACK_AB R31, R59, R60 ;  /* 0x0000003c3b1f723e */ /* 0x000fe200000000ff */
[----:B------:R-:W0:Y:S01]  /*a5f0*/  SHFL.IDX PT, R57, R64, 0x1, 0x1c1f ;  /* 0x003c1f0040397f89 */ /* 0x000e2200000e0000 */
[----:B------:R-:W-:Y:S02]  /*a600*/  F2FP.F16.F32.PACK_AB R32, R33, R40 ;  /* 0x000000282120723e */ /* 0x000fe400000000ff */
[----:B------:R-:W-:Y:S02]  /*a610*/  F2FP.F16.F32.PACK_AB R33, R61, R62 ;  /* 0x0000003e3d21723e */ /* 0x000fe400000000ff */
[----:B-1----:R-:W-:-:S02]  /*a620*/  F2FP.F16.F32.PACK_AB R21, R39, R42 ;  /* 0x0000002a2715723e */ /* 0x002fc400000000ff */
[----:B------:R-:W-:Y:S02]  /*a630*/  F2FP.F16.F32.PACK_AB R26, R28, R45 ;  /* 0x0000002d1c1a723e */ /* 0x000fe400000000ff */
        /* <DEDUP_REMOVED lines=8> */
[----:B------:R-:W-:Y:S01]  /*a6c0*/  F2FP.F16.F32.PACK_AB R35, R63, R70 ;  /* 0x000000463f23723e */ /* 0x000fe200000000ff */
[----:B------:R3:W-:Y:S04]  /*a6d0*/  STSM.16.M88.4 [R78], R28 ;  /* 0x0000001c4e007844 */ /* 0x0007e80000000200 */
[----:B------:R4:W-:Y:S01]  /*a6e0*/  STSM.16.M88.4 [R19], R32 ;  /* 0x0000002013007844 */ /* 0x0009e20000000200 */
[----:B------:R-:W-:Y:S08]  /*a6f0*/  BAR.SYNC.DEFER_BLOCKING 0x1, 0x180 ;  /* 0x0046000000007b1d */ /* 0x000ff00000010000 */
[----:B-1----:R-:W1:Y:S08]  /*a700*/  @P2 LDC R25, c[0x0][0xbec] ;  /* 0x0002fb00ff192b82 */ /* 0x002e700000000800 */
[----:B---3--:R-:W3:Y:S01]  /*a710*/  @P2 LDC R28, c[0x0][0xbf0] ;  /* 0x0002fc00ff1c2b82 */ /* 0x008ee20000000800 */
[----:B------:R-:W-:Y:S01]  /*a720*/  IMAD R24, R147, 0x60, R148 ;  /* 0x0000006093187824 */ /* 0x000fe200078e0294 */
[----:B------:R-:W-:-:S06]  /*a730*/  UIMAD UR6, UR14, UR8, URZ ;  /* 0x000000080e0672a4 */ /* 0x000fcc000f8e023f */
[----:B------:R-:W4:Y:S01]  /*a740*/  LDC.64 R26, c[0x0][0xae0] ;  /* 0x0002b800ff1a7b82 */ /* 0x000f220000000a00 */
[----:B------:R-:W-:Y:S01]  /*a750*/  IMAD R24, R3, 0xc0, R24 ;  /* 0x000000c003187824 */ /* 0x000fe200078e0218 */
[----:B--2---:R2:W-:Y:S01]  /*a760*/  @!P1 ST.E desc[UR60][R48.64], R76 ;  /* 0x0000004c30009985 */ /* 0x0045e2000c10193c */
[----:B------:R-:W-:-:S03]  /*a770*/  UIMAD.WIDE.U32 UR4, UR13, UR8, URZ ;  /* 0x000000080d0472a5 */ /* 0x000fc6000f8e003f */
[----:B0-----:R2:W-:Y:S01]  /*a780*/  @!P0 ST.E desc[UR60][R56.64], R77 ;  /* 0x0000004d38008985 */ /* 0x0015e2000c10193c */
[----:B------:R-:W-:-:S03]  /*a790*/  UIMAD UR6, UR13, UR9, UR6 ;  /* 0x000000090d0672a4 */ /* 0x000fc6000f8e0206 */
[----:B------:R1:W5:Y:S01]  /*a7a0*/  LD.E.128 R52, desc[UR60][R4.64] ;  /* 0x0000003c04347980 */ /* 0x000362000c101d00 */
[----:B------:R-:W-:Y:S01]  /*a7b0*/  ULDC.64 UR8, c[0x0][0xaf0] ;  /* 0x0002bc0000087ab9 */ /* 0x000fe20000000a00 */
[----:B------:R-:W-:Y:S02]  /*a7c0*/  UIADD3 UR5, UR5, UR6, URZ ;  /* 0x0000000605057290 */ /* 0x000fe4000fffe03f */
[----:B------:R-:W-:Y:S01]  /*a7d0*/  UIMAD UR6, UR7, UR8, URZ ;  /* 0x00000008070672a4 */ /* 0x000fe2000f8e023f */
[----:B------:R0:W5:Y:S04]  /*a7e0*/  LD.E.128 R20, desc[UR60][R6.64] ;  /* 0x0000003c06147980 */ /* 0x000168000c101d00 */
[----:B------:R-:W5:Y:S01]  /*a7f0*/  LD.E.128 R40, desc[UR60][R74.64] ;  /* 0x0000003c4a287980 */ /* 0x000f62000c101d00 */
[----:B-1----:R-:W-:-:S03]  /*a800*/  @P2 IMAD.HI.U32 R5, R24, R25, RZ ;  /* 0x0000001918052227 */ /* 0x002fc600078e00ff */
[----:B------:R-:W5:Y:S01]  /*a810*/  LD.E.128 R36, desc[UR60][R72.64] ;  /* 0x0000003c48247980 */ /* 0x000f62000c101d00 */
[----:B------:R-:W-:Y:S01]  /*a820*/  IMAD.MOV.U32 R4, RZ, RZ, R24 ;  /* 0x000000ffff047224 */ /* 0x000fe200078e0018 */
[----:B---3--:R-:W-:Y:S01]  /*a830*/  @P2 SHF.R.U32.HI R4, RZ, R28, R5 ;  /* 0x0000001cff042219 */ /* 0x008fe20000011605 */
[----:B------:R-:W-:Y:S01]  /*a840*/  UIMAD UR6, UR15, UR9, UR6 ;  /* 0x000000090f0672a4 */ /* 0x000fe2000f8e0206 */
[----:B------:R-:W5:Y:S01]  /*a850*/  LD.E.128 R44, desc[UR60][R10.64] ;  /* 0x0000003c0a2c7980 */ /* 0x000f62000c101d00 */
[----:B------:R-:W-:Y:S01]  /*a860*/  UIMAD.WIDE.U32 UR4, UR15, UR8, UR4 ;  /* 0x000000080f0472a5 */ /* 0x000fe2000f8e0004 */
[--C-:B------:R-:W-:Y:S01]  /*a870*/  SHF.R.S32.HI R5, RZ, 0x1f, R4.reuse ;  /* 0x0000001fff057819 */ /* 0x100fe20000011404 */
[----:B0-----:R-:W-:Y:S01]  /*a880*/  IMAD.MOV R7, RZ, RZ, -R4 ;  /* 0x000000ffff077224 */ /* 0x001fe200078e0a04 */
[----:B------:R0:W5:Y:S01]  /*a890*/  LD.E.128 R12, desc[UR60][R8.64] ;  /* 0x0000003c080c7980 */ /* 0x000162000c101d00 */
[----:B------:R-:W-:Y:S02]  /*a8a0*/  UIADD3 UR5, UR5, UR6, URZ ;  /* 0x0000000605057290 */ /* 0x000fe4000fffe03f */
[----:B------:R-:W-:Y:S01]  /*a8b0*/  IMAD R7, R0, R7, R24 ;  /* 0x0000000700077224 */ /* 0x000fe200078e0218 */
[----:B------:R-:W-:Y:S01]  /*a8c0*/  @!PT LDS RZ, [RZ] ;  /* 0x00000000fffff984 */ /* 0x000fe20000000800 */
[----:B------:R-:W-:Y:S01]  /*a8d0*/  @!PT LDS RZ, [RZ] ;  /* 0x00000000fffff984 */ /* 0x000fe20000000800 */
[----:B------:R-:W-:Y:S01]  /*a8e0*/  @!PT LDS RZ, [RZ] ;  /* 0x00000000fffff984 */ /* 0x000fe20000000800 */
[----:B------:R-:W-:Y:S01]  /*a8f0*/  @!PT LDS RZ, [RZ] ;  /* 0x00000000fffff984 */ /* 0x000fe20000000800 */
[----:B------:R1:W-:Y:S06]  /*a900*/  MEMBAR.ALL.CTA ;  /* 0x0000000000007992 */ /* 0x0003ec0000008000 */
[----:B-1----:R-:W1:Y:S01]  /*a910*/  FENCE.VIEW.ASYNC.S ;  /* 0x00000000000073c6 */ /* 0x002e620000000000 */
[-C--:B----4-:R-:W-:Y:S01]  /*a920*/  IMAD R5, R5, R26.reuse, RZ ;  /* 0x0000001a05057224 */ /* 0x090fe200078e02ff */
[----:B------:R-:W-:Y:S01]  /*a930*/  ULDC.64 UR6, c[0x0][0xad8] ;  /* 0x0002b60000067ab9 */ /* 0x000fe20000000a00 */
[----:B------:R-:W-:Y:S01]  /*a940*/  IMAD R25, R3, 0xc0, R148 ;  /* 0x000000c003197824 */ /* 0x000fe200078e0294 */
[----:B------:R-:W-:Y:S01]  /*a950*/  SHF.R.S32.HI R0, RZ, 0x1f, R7 ;  /* 0x0000001fff007819 */ /* 0x000fe20000011407 */
[----:B------:R-:W-:Y:S01]  /*a960*/  UIADD3 UR36, UR36, 0x1, URZ ;  /* 0x0000000124247890 */ /* 0x000fe2000fffe03f */
[C---:B0-----:R-:W-:Y:S01]  /*a970*/  IMAD R9, R4.reuse, R27, R5 ;  /* 0x0000001b04097224 */ /* 0x041fe200078e0205 */
[----:B------:R-:W-:Y:S01]  /*a980*/  ULDC.64 UR8, c[0x0][0xa80] ;  /* 0x0002a00000087ab9 */ /* 0x000fe20000000a00 */
[----:B------:R-:W-:-:S04]  /*a990*/  IMAD.WIDE.U32 R4, R4, R26, UR4 ;  /* 0x0000000404047e25 */ /* 0x000fc8000f8e001a */
[----:B------:R-:W-:Y:S02]  /*a9a0*/  IMAD.IADD R5, R5, 0x1, R9 ;  /* 0x0000000105057824 */ /* 0x000fe400078e0209 */
[----:B------:R-:W-:Y:S01]  /*a9b0*/  IMAD R0, R0, UR6, RZ ;  /* 0x0000000600007c24 */ /* 0x000fe2000f8e02ff */
[----:B------:R-:W-:Y:S01]  /*a9c0*/  UIADD3 UR4, UR37, 0x31c20, URZ ;  /* 0x00031c2025047890 */ /* 0x000fe2000fffe03f */
[----:B------:R-:W-:Y:S01]  /*a9d0*/  IMAD.WIDE.U32 R4, R7, UR6, R4 ;  /* 0x0000000607047c25 */ /* 0x000fe2000f8e0004 */
[----:B------:R-:W-:-:S03]  /*a9e0*/  ISETP.GE.AND P0, PT, R25, R50, PT ;  /* 0x000000321900720c */ /* 0x000fc60003f06270 */
[----:B------:R-:W-:Y:S01]  /*a9f0*/  IMAD R9, R7, UR7, R0 ;  /* 0x0000000707097c24 */ /* 0x000fe2000f8e0200 */
[----:B------:R-:W-:Y:S01]  /*aa00*/  UISETP.NE.AND UP0, UPT, UR36, 0x2, UPT ;  /* 0x000000022400788c */ /* 0x000fe2000bf05270 */
[C---:B------:R-:W-:Y:S01]  /*aa10*/  LEA R0, P1, R4.reuse, UR8, 0x1 ;  /* 0x0000000804007c11 */ /* 0x040fe2000f8208ff */
[----:B------:R-:W-:Y:S01]  /*aa20*/  UPRMT UR4, URZ, 0x654, UR4 ;  /* 0x000006543f047896 */ /* 0x000fe20008000004 */
[----:B------:R-:W-:Y:S01]  /*aa30*/  IMAD.IADD R3, R5, 0x1, R9 ;  /* 0x0000000105037824 */ /* 0x000fe200078e0209 */
[----:B------:R-:W-:Y:S01]  /*aa40*/  ULDC UR5, c[0x0][0xc] ;  /* 0x0000030000057ab9 */ /* 0x000fe20000000800 */
[----:B------:R-:W-:Y:S02]  /*aa50*/  USEL UR6, URZ, 0x1, UP0 ;  /* 0x000000013f067887 */ /* 0x000fe40008000000 */
[----:B------:R-:W-:Y:S01]  /*aa60*/  UIADD3 UR10, UR5, UR10, URZ ;  /* 0x0000000a050a7290 */ /* 0x000fe2000fffe03f */
[----:B------:R-:W-:Y:S01]  /*aa70*/  LEA.HI.X R24, R4, UR9, R3, 0x1, P1 ;  /* 0x0000000904187c11 */ /* 0x000fe200088f0c03 */
[----:B------:R-:W-:Y:S01]  /*aa80*/  USEL UR36, UR36, URZ, UP0 ;  /* 0x0000003f24247287 */ /* 0x000fe20008000000 */
[----:B-1----:R2:W0:Y:S01]  /*aa90*/  SHFL.IDX PT, R6, R0, RZ, 0x1c1f ;  /* 0x001c1fff00067589 */ /* 0x00242200000e0000 */
[----:B------:R-:W-:Y:S01]  /*aaa0*/  LOP3.LUT R16, R16, UR6, RZ, 0x3c, !PT ;  /* 0x0000000610107c12 */ /* 0x000fe2000f8e3cff */
[----:B------:R-:W-:Y:S01]  /*aab0*/  SYNCS.ARRIVE.TRANS64.RED.A1T0 RZ, [UR4], RZ ;  /* 0x000000ffffff79a7 */ /* 0x000fe20008100404 */
[----:B------:R-:W-:Y:S01]  /*aac0*/  IMAD.U32 R19, RZ, RZ, UR10 ;  /* 0x0000000aff137e24 */ /* 0x000fe2000f8e00ff */
[----:B------:R2:W1:Y:S01]  /*aad0*/  SHFL.IDX PT, R7, R24, RZ, 0x1c1f ;  /* 0x001c1fff18077589 */ /* 0x00046200000e0000 */
[----:B------:R-:W-:Y:S01]  /*aae0*/  BSSY B0, `(.L_x_9946) ;  /* 0x0000010000007945 */ /* 0x000fe20003800000 */
[----:B------:R-:W-:-:S02]  /*aaf0*/  SHF.R.S32.HI R94, RZ, 0x1f, R144 ;  /* 0x0000001fff5e7819 */ /* 0x000fc40000011490 */
[----:B------:R-:W-:Y:S01]  /*ab00*/  SHF.R.S32.HI R95, RZ, 0x1f, R145 ;  /* 0x0000001fff5f7819 */ /* 0x000fe20000011491 */
[----:B------:R-:W-:Y:S06]  /*ab10*/  @P0 BRA `(.L_x_9947) ;  /* 0x0000000000300947 */ /* 0x000fec0003800000 */
[----:B------:R-:W-:Y:S02]  /*ab20*/  ULDC UR4, c[0x0][0xac8] ;  /* 0x0002b20000047ab9 */ /* 0x000fe40000000800 */
[----:B------:R-:W-:Y:S02]  /*ab30*/  ISETP.GE.AND P1, PT, R145, UR4, PT ;  /* 0x0000000491007c0c */ /* 0x000fe4000bf26270 */
[----:B------:R-:W-:Y:S02]  /*ab40*/  ISETP.GE.AND P2, PT, R144, UR4, PT ;  /* 0x0000000490007c0c */ /* 0x000fe4000bf46270 */
[----:B------:R-:W-:-:S09]  /*ab50*/  ISETP.GE.AND P0, PT, R18, UR4, PT ;  /* 0x0000000412007c0c */ /* 0x000fd2000bf06270 */
[CC--:B0-----:R-:W-:Y:S02]  /*ab60*/  @!P1 LEA R8, P3, R145.reuse, R6.reuse, 0x1 ;  /* 0x0000000691089211 */ /* 0x0c1fe400078608ff */
[----:B------:R-:W-:Y:S02]  /*ab70*/  @!P2 LEA R10, P4, R144, R6, 0x1 ;  /* 0x00000006900aa211 */ /* 0x000fe400078808ff */
[----:B-1----:R-:W-:Y:S01]  /*ab80*/  @!P0 IMAD.WIDE R4, R18, 0x2, R6 ;  /* 0x0000000212048825 */ /* 0x002fe200078e0206 */
[-C--:B------:R-:W-:Y:S02]  /*ab90*/  @!P1 LEA.HI.X R9, R145, R7.reuse, R95, 0x1, P3 ;  /* 0x0000000791099211 */ /* 0x080fe400018f0c5f */
[----:B------:R-:W-:Y:S02]  /*aba0*/  @!P2 LEA.HI.X R11, R144, R7, R94, 0x1, P4 ;  /* 0x00000007900ba211 */ /* 0x000fe400020f0c5e */
[----:B-----5:R3:W-:Y:S04]  /*abb0*/  @!P0 ST.E.128 desc[UR60][R4.64], R40 ;  /* 0x0000002804008985 */ /* 0x0207e8000c101d3c */
[----:B------:R3:W-:Y:S04]  /*abc0*/  @!P1 ST.E.128 desc[UR60][R8.64], R44 ;  /* 0x0000002c08009985 */ /* 0x0007e8000c101d3c */
[----:B------:R3:W-:Y:S02]  /*abd0*/  @!P2 ST.E.128 desc[UR60][R10.64], R52 ;  /* 0x000000340a00a985 */ /* 0x0007e4000c101d3c */
.L_x_9947:
[----:B------:R-:W-:Y:S05]  /*abe0*/  BSYNC B0 ;  /* 0x0000000000007941 */ /* 0x000fea0003800000 */
.L_x_9946:
[----:B------:R-:W-:Y:S01]  /*abf0*/  VIADD R3, R25, 0x60 ;  /* 0x0000006019037836 */ /* 0x000fe20000000000 */
[----:B-1----:R1:W4:Y:S01]  /*ac00*/  SHFL.IDX PT, R7, R24, 0x1, 0x1c1f ;  /* 0x003c1f0018077f89 */ /* 0x00232200000e0000 */
[----:B------:R-:W-:Y:S01]  /*ac10*/  BSSY B0, `(.L_x_9948) ;  /* 0x0000011000007945 */ /* 0x000fe20003800000 */
[----:B------:R-:W-:Y:S02]  /*ac20*/  VIADD R146, R146, 0x1 ;  /* 0x0000000192927836 */ /* 0x000fe40000000000 */
[----:B------:R-:W-:Y:S01]  /*ac30*/  ISETP.GE.AND P0, PT, R3, R50, PT ;  /* 0x000000320300720c */ /* 0x000fe20003f06270 */
[----:B0-----:R1:W0:-:S12]  /*ac40*/  SHFL.IDX PT, R6, R0, 0x1, 0x1c1f ;  /* 0x003c1f0000067f89 */ /* 0x00121800000e0000 */
[----:B-1----:R-:W-:Y:S05]  /*ac50*/  @P0 BRA `(.L_x_9949) ;  /* 0x0000000000300947 */ /* 0x002fea0003800000 */
[----:B------:R-:W-:Y:S02]  /*ac60*/  ULDC UR4, c[0x0][0xac8] ;  /* 0x0002b20000047ab9 */ /* 0x000fe40000000800 */
[----:B------:R-:W-:Y:S02]  /*ac70*/  ISETP.GE.AND P3, PT, R145, UR4, PT ;  /* 0x0000000491007c0c */ /* 0x000fe4000bf66270 */
[----:B------:R-:W-:Y:S02]  /*ac80*/  ISETP.GE.AND P4, PT, R144, UR4, PT ;  /* 0x0000000490007c0c */ /* 0x000fe4000bf86270 */
[----:B------:R-:W-:-:S09]  /*ac90*/  ISETP.GE.AND P2, PT, R18, UR4, PT ;  /* 0x0000000412007c0c */ /* 0x000fd2000bf46270 */
[CC--:B0--3--:R-:W-:Y:S02]  /*aca0*/  @!P3 LEA R8, P0, R145.reuse, R6.reuse, 0x1 ;  /* 0x000000069108b211 */ /* 0x0c9fe400078008ff */
[----:B------:R-:W-:Y:S02]  /*acb0*/  @!P4 LEA R10, P1, R144, R6, 0x1 ;  /* 0x00000006900ac211 */ /* 0x000fe400078208ff */
[----:B----4-:R-:W-:Y:S01]  /*acc0*/  @!P2 IMAD.WIDE R4, R18, 0x2, R6 ;  /* 0x000000021204a825 */ /* 0x010fe200078e0206 */
[-C--:B------:R-:W-:Y:S02]  /*acd0*/  @!P3 LEA.HI.X R9, R145, R7.reuse, R95, 0x1, P0 ;  /* 0x000000079109b211 */ /* 0x080fe400000f0c5f */
[----:B------:R-:W-:Y:S02]  /*ace0*/  @!P4 LEA.HI.X R11, R144, R7, R94, 0x1, P1 ;  /* 0x00000007900bc211 */ /* 0x000fe400008f0c5e */
[----:B-----5:R1:W-:Y:S04]  /*acf0*/  @!P2 ST.E.128 desc[UR60][R4.64], R36 ;  /* 0x000000240400a985 */ /* 0x0203e8000c101d3c */
[----:B------:R1:W-:Y:S04]  /*ad00*/  @!P3 ST.E.128 desc[UR60][R8.64], R12 ;  /* 0x0000000c0800b985 */ /* 0x0003e8000c101d3c */
[----:B------:R1:W-:Y:S02]  /*ad10*/  @!P4 ST.E.128 desc[UR60][R10.64], R20 ;  /* 0x000000140a00c985 */ /* 0x0003e4000c101d3c */
.L_x_9949:
[----:B------:R-:W-:Y:S05]  /*ad20*/  BSYNC B0 ;  /* 0x0000000000007941 */ /* 0x000fea0003800000 */
.L_x_9948:
[----:B--2---:R-:W2:Y:S01]  /*ad30*/  LDC R0, c[0x0][0xc34] ;  /* 0x00030d00ff007b82 */ /* 0x004ea20000000800 */
[----:B------:R-:W-:-:S13]  /*ad40*/  R2UR UR4, R19 ;  /* 0x00000000130472ca */ /* 0x000fda00000e0000 */
[----:B--2---:R-:W-:-:S13]  /*ad50*/  ISETP.LE.AND P0, PT, R0, UR4, PT ;  /* 0x0000000400007c0c */ /* 0x004fda000bf03270 */
[----:B------:R-:W-:Y:S05]  /*ad60*/  @!P0 BRA `(.L_x_9950) ;  /* 0xffffff60005c8947 */ /* 0x000fea000383ffff */
[----:B------:R-:W-:Y:S05]  /*ad70*/  EXIT ;  /* 0x000000000000794d */ /* 0x000fea0003800000 */
.L_x_9924:
[----:B------:R-:W-:-:S08]  /*ad80*/  NOP ;  /* 0x0000000000007918 */ /* 0x000fd00000000000 */
[----:B--2---:R-:W0:-:S00]  /*ad90*/  USETMAXREG.DEALLOC.CTAPOOL 0x20 ;  /* 0x00000020000079c8 */ /* 0x004e0000080e0500 */
[----:B------:R-:W1:Y:S01]  /*ada0*/  S2UR UR5, SR_CTAID.X ;  /* 0x00000000000579c3 */ /* 0x000e620000002500 */
[----:B0-----:R-:W-:Y:S02]  /*adb0*/  IMAD.MOV.U32 R0, RZ, RZ, 0x1 ;  /* 0x00000001ff007424 */ /* 0x001fe400078e00ff */
[----:B------:R-:W-:Y:S02]  /*adc0*/  IMAD.MOV.U32 R16, RZ, RZ, RZ ;  /* 0x000000ffff107224 */ /* 0x000fe400078e00ff */
[----:B------:R-:W-:-:S03]  /*add0*/  IMAD.MOV.U32 R22, RZ, RZ, 0x1 ;  /* 0x00000001ff167424 */ /* 0x000fc600078e00ff */
[----:B------:R-:W1:Y:S02]  /*ade0*/  LDC R2, c[0x0][0xc34] ;  /* 0x00030d00ff027b82 */ /* 0x000e640000000800 */
[----:B-1----:R-:W-:-:S13]  /*adf0*/  ISETP.LE.AND P0, PT, R2, UR5, PT ;  /* 0x0000000502007c0c */ /* 0x002fda000bf03270 */
[----:B------:R-:W-:Y:S05]  /*ae00*/  @P0 BRA `(.L_x_9951) ;  /* 0x00000040001c0947 */ /* 0x000fea0003800000 */
[----:B------:R-:W0:Y:S01]  /*ae10*/  S2R R6, SR_TID.X ;  /* 0x0000000000067919 */ /* 0x000e220000002100 */
[----:B------:R-:W1:Y:S01]  /*ae20*/  S2UR UR4, SR_CgaCtaId ;  /* 0x00000000000479c3 */ /* 0x000e620000008800 */
[----:B------:R-:W-:Y:S01]  /*ae30*/  UMOV UR36, 0x400 ;  /* 0x0000040000247882 */ /* 0x000fe20000000000 */
[----:B------:R-:W-:Y:S01]  /*ae40*/  IMAD.MOV.U32 R22, RZ, RZ, 0x1 ;  /* 0x00000001ff167424 */ /* 0x000fe200078e00ff */
[----:B------:R-:W-:Y:S01]  /*ae50*/  ULDC.64 UR38, c[0x0][0x198] ;  /* 0x0000660000267ab9 */ /* 0x000fe20000000a00 */
[----:B------:R-:W-:Y:S01]  /*ae60*/  IMAD.MOV.U32 R16, RZ, RZ, RZ ;  /* 0x000000ffff107224 */ /* 0x000fe200078e00ff */
[----:B------:R-:W-:Y:S01]  /*ae70*/  ULDC UR37, c[0x0][0xc] ;  /* 0x0000030000257ab9 */ /* 0x000fe20000000800 */
[----:B-1----:R-:W-:Y:S01]  /*ae80*/  ULEA UR36, UR4, UR36, 0x18 ;  /* 0x0000002404247291 */ /* 0x002fe2000f8ec03f */
[C---:B0-----:R-:W-:Y:S01]  /*ae90*/  LOP3.LUT R5, R6.reuse, 0x7f, RZ, 0xc0, !PT ;  /* 0x0000007f06057812 */ /* 0x041fe200078ec0ff */
[----:B------:R-:W-:-:S04]  /*aea0*/  IMAD.SHL.U32 R0, R6, 0x8, RZ ;  /* 0x0000000806007824 */ /* 0x000fc800078e00ff */
[----:B------:R-:W-:Y:S01]  /*aeb0*/  IMAD.SHL.U32 R4, R5, 0x8, RZ ;  /* 0x0000000805047824 */ /* 0x000fe200078e00ff */
[C---:B------:R-:W-:Y:S02]  /*aec0*/  LOP3.LUT R3, R0.reuse, 0x20, RZ, 0xc0, !PT ;  /* 0x0000002000037812 */ /* 0x040fe400078ec0ff */
[----:B------:R-:W-:Y:S02]  /*aed0*/  LOP3.LUT R2, R0, 0xd8, RZ, 0xc0, !PT ;  /* 0x000000d800027812 */ /* 0x000fe400078ec0ff */
[----:B------:R-:W-:Y:S02]  /*aee0*/  LOP3.LUT R3, R3, 0x300, R4, 0xf8, !PT ;  /* 0x0000030003037812 */ /* 0x000fe400078ef804 */
[----:B------:R-:W-:Y:S01]  /*aef0*/  SHF.R.U32.HI R4, RZ, 0x2, R5 ;  /* 0x00000002ff047819 */ /* 0x000fe20000011605 */
[----:B------:R-:W-:Y:S01]  /*af00*/  IMAD.U32 R5, RZ, RZ, UR5 ;  /* 0x00000005ff057e24 */ /* 0x000fe2000f8e00ff */
[----:B------:R-:W-:Y:S02]  /*af10*/  LOP3.LUT R2, R2, 0x18, R6, 0x78, !PT ;  /* 0x0000001802027812 */ /* 0x000fe400078e7806 */
[----:B------:R-:W-:-:S02]  /*af20*/  LOP3.LUT R0, R0, 0x18, RZ, 0xc0, !PT ;  /* 0x0000001800007812 */ /* 0x000fc400078ec0ff */
[----:B------:R0:W-:Y:S01]  /*af30*/  STL [R1+0x8], R5 ;  /* 0x0000080501007387 */ /* 0x0001e20000100800 */
[----:B------:R-:W-:Y:S01]  /*af40*/  LOP3.LUT R3, R3, R2, RZ, 0xfc, !PT ;  /* 0x0000000203037212 */ /* 0x000fe200078efcff */
[----:B------:R-:W-:Y:S02]  /*af50*/  IMAD.SHL.U32 R2, R6, 0x20, RZ ;  /* 0x0000002006027824 */ /* 0x000fe400078e00ff */
[----:B------:R0:W-:Y:S01]  /*af60*/  STL [R1+0x1c], RZ ;  /* 0x00001cff01007387 */ /* 0x0001e20000100800 */
[----:B------:R-:W-:Y:S02]  /*af70*/  LEA R27, R3, UR36, 0x1 ;  /* 0x00000024031b7c11 */ /* 0x000fe4000f8e08ff */
[----:B------:R-:W-:Y:S02]  /*af80*/  LOP3.LUT R4, R4, 0x60, R2, 0xf8, !PT ;  /* 0x0000006004047812 */ /* 0x000fe400078ef802 */
[C---:B------:R-:W-:Y:S02]  /*af90*/  LOP3.LUT R2, R0.reuse, 0x20, RZ, 0xfc, !PT ;  /* 0x0000002000027812 */ /* 0x040fe400078efcff */
[----:B------:R-:W-:-:S07]  /*afa0*/  LOP3.LUT R0, R0, 0x40, RZ, 0xfc, !PT ;  /* 0x0000004000007812 */ /* 0x000fce00078efcff */
.L_x_10029:
[----:B------:R-:W2:Y:S01]  /*afb0*/  LDL R4, [R1+0x8] ;  /* 0x0000080001047983 */ /* 0x000ea20000100800 */
[----:B0-----:R-:W1:Y:S01]  /*afc0*/  LDC R0, c[0x0][0xc38] ;  /* 0x00030e00ff007b82 */ /* 0x001e620000000800 */
[----:B------:R-:W-:Y:S05]  /*afd0*/  YIELD ;  /* 0x0000000000007946 */ /* 0x000fea0003800000 */
[----:B------:R-:W-:Y:S02]  /*afe0*/  ULDC.64 UR4, c[0x0][0x418] ;  /* 0x0001060000047ab9 */ /* 0x000fe40000000a00 */
[----:B------:R-:W3:Y:S01]  /*aff0*/  LDC R17, c[0x0][0xc44] ;  /* 0x00031100ff117b82 */ /* 0x000ee20000000800 */
[----:B------:R-:W-:-:S03]  /*b000*/  UISETP.NE.U32.AND UP0, UPT, UR4, URZ, UPT ;  /* 0x0000003f0400728c */ /* 0x000fc6000bf05070 */
[----:B------:R-:W-:Y:S01]  /*b010*/  ULDC UR4, c[0x0][0x424] ;  /* 0x0001090000047ab9 */ /* 0x000fe20000000800 */
[----:B------:R-:W-:Y:S02]  /*b020*/  UISETP.NE.AND.EX UP0, UPT, UR5, URZ, UPT, UP0 ;  /* 0x0000003f0500728c */ /* 0x000fe4000bf05300 */
[----:B------:R-:W-:Y:S02]  /*b030*/  UIADD3 UR5, UR36, 0x16a00, URZ ;  /* 0x00016a0024057890 */ /* 0x000fe4000fffe03f */
[----:B------:R-:W-:Y:S02]  /*b040*/  USEL UR4, UR4, 0x1, UP0 ;  /* 0x0000000104047887 */ /* 0x000fe40008000000 */
[----:B------:R-:W-:Y:S01]  /*b050*/  ULOP3.LUT UP0, URZ, UR5, 0x1bf, URZ, 0xc0, !UPT ;  /* 0x000001bf053f7892 */ /* 0x000fe2000f80c03f */
[----:B-1----:R-:W-:Y:S02]  /*b060*/  ISETP.NE.AND P0, PT, R0, 0x1, PT ;  /* 0x000000010000780c */ /* 0x002fe40003f05270 */
[----:B---3--:R-:W-:-:S11]  /*b070*/  ISETP.NE.AND P1, PT, R17, 0x1, PT ;  /* 0x000000011100780c */ /* 0x008fd60003f25270 */
[----:B------:R-:W2:Y:S08]  /*b080*/  @P0 LDC R0, c[0x0][0xc3c] ;  /* 0x00030f00ff000b82 */ /* 0x000eb00000000800 */
[----:B0-----:R-:W0:Y:S08]  /*b090*/  @P0 LDC R5, c[0x0][0xc40] ;  /* 0x00031000ff050b82 */ /* 0x001e300000000800 */
[----:B------:R-:W1:Y:S01]  /*b0a0*/  @P1 LDC.64 R2, c[0x0][0xc48] ;  /* 0x00031200ff021b82 */ /* 0x000e620000000a00 */
[----:B--2---:R-:W-:-:S05]  /*b0b0*/  @P0 IMAD.HI.U32 R0, R4, R0, RZ ;  /* 0x0000000004000227 */ /* 0x004fca00078e00ff */
[----:B0-----:R-:W-:Y:S02]  /*b0c0*/  @P0 SHF.R.U32.HI R4, RZ, R5, R0 ;  /* 0x00000005ff040219 */ /* 0x001fe40000011600 */
[----:B------:R-:W0:Y:S01]  /*b0d0*/  LDC R0, c[0x0][0x2f0] ;  /* 0x0000bc00ff007b82 */ /* 0x000e220000000800 */
[----:B------:R-:W-:Y:S02]  /*b0e0*/  PLOP3.LUT P0, PT, PT, PT, UP0, 0x80, 0x0 ;  /* 0x000000000000781c */ /* 0x000fe40003f0f008 */
[----:B-1----:R-:W-:Y:S01]  /*b0f0*/  @P1 IMAD.HI.U32 R2, R4, R2, RZ ;  /* 0x0000000204021227 */ /* 0x002fe200078e00ff */
[----:B------:R1:W-:Y:S03]  /*b100*/  STL [R1], R4 ;  /* 0x0000000401007387 */ /* 0x0003e60000100800 */
[----:B------:R-:W-:Y:S01]  /*b110*/  IMAD.MOV.U32 R28, RZ, RZ, R4 ;  /* 0x000000ffff1c7224 */ /* 0x000fe200078e0004 */
[----:B------:R-:W-:Y:S01]  /*b120*/  @P1 SHF.R.U32.HI R28, RZ, R3, R2 ;  /* 0x00000003ff1c1219 */ /* 0x000fe20000011602 */
[----:B0-----:R-:W-:-:S04]  /*b130*/  IMAD R6, R0, UR4, RZ ;  /* 0x0000000400067c24 */ /* 0x001fc8000f8e02ff */
[----:B------:R-:W-:Y:S02]  /*b140*/  IMAD.MOV R0, RZ, RZ, -R28 ;  /* 0x000000ffff007224 */ /* 0x000fe400078e0a1c */
[----:B------:R-:W-:Y:S01]  /*b150*/  VIADD R2, R6, 0x8f ;  /* 0x0000008f06027836 */ /* 0x000fe20000000000 */
[----:B------:R1:W-:Y:S01]  /*b160*/  STL [R1+0x18], R6 ;  /* 0x0000180601007387 */ /* 0x0003e20000100800 */
[----:B------:R-:W-:Y:S02]  /*b170*/  IMAD R17, R17, R0, R4 ;  /* 0x0000000011117224 */ /* 0x000fe400078e0204 */
        /* <DEDUP_REMOVED lines=21> */
.L_x_9952:
        /* <DEDUP_REMOVED lines=9> */
[----:B-1----:R-:W-:Y:S02]  /*b360*/  IMAD.U32 R4, RZ, RZ, UR6 ;  /* 0x00000006ff047e24 */ /* 0x002fe4000f8e00ff */
        /* <DEDUP_REMOVED lines=9> */
[----:B--2---:R-:W-:Y:S05]  /*b400*/  CALL.ABS.NOINC R2 ;  /* 0x0000000002007343 */ /* 0x004fea0003c00000 */
.L_x_9954:
        /* <DEDUP_REMOVED lines=15> */
.L_x_9953:
[----:B------:R-:W-:Y:S01]  /*b500*/  ULDC.64 UR4, c[0x0][0x9f8] ;  /* 0x00027e0000047ab9 */ /* 0x000fe20000000a00 */
[----:B------:R-:W-:Y:S01]  /*b510*/  IMAD.MOV.U32 R19, RZ, RZ, R28 ;  /* 0x000000ffff137224 */ /* 0x000fe200078e001c */
[----:B------:R-:W-:-:S04]  /*b520*/  ISETP.NE.U32.AND P0, PT, RZ, UR4, PT ;  /* 0x00000004ff007c0c */ /* 0x000fc8000bf05070 */
[----:B------:R-:W-:-:S13]  /*b530*/  ISETP.NE.AND.EX P0, PT, RZ, UR5, PT, P0 ;  /* 0x00000005ff007c0c */ /* 0x000fda000bf05300 */
[----:B------:R-:W0:Y:S02]  /*b540*/  @P0 LDC.64 R2, c[0x0][0x9f8] ;  /* 0x00027e00ff020b82 */ /* 0x000e240000000a00 */
[----:B0-----:R-:W-:-:S05]  /*b550*/  @P0 IMAD.WIDE R2, R28, 0x4, R2 ;  /* 0x000000041c020825 */ /* 0x001fca00078e0202 */
[----:B------:R0:W1:Y:S01]  /*b560*/  @P0 LDG.E R19, desc[UR60][R2.64] ;  /* 0x0000003c02130981 */ /* 0x000062000c1e1900 */
[----:B------:R-:W-:Y:S01]  /*b570*/  UMOV UR4, 0xffffffff ;  /* 0xffffffff00047882 */ /* 0x000fe20000000000 */
[----:B------:R-:W-:Y:S01]  /*b580*/  VIADD R29, R24, 0xffffffff ;  /* 0xffffffff181d7836 */ /* 0x000fe20000000000 */
[----:B0-----:R-:W0:Y:S02]  /*b590*/  LDC.64 R2, c[0x0][0x418] ;  /* 0x00010600ff027b82 */ /* 0x001e240000000a00 */
[----:B0-----:R-:W-:-:S04]  /*b5a0*/  ISETP.NE.U32.AND P0, PT, R2, RZ, PT ;  /* 0x000000ff0200720c */ /* 0x001fc80003f05070 */
[----:B------:R-:W-:-:S04]  /*b5b0*/  ISETP.NE.AND.EX P1, PT, R3, RZ, PT, P0 ;  /* 0x000000ff0300720c */ /* 0x000fc80003f25300 */
[----:B------:R-:W-:Y:S02]  /*b5c0*/  P2R R26, PR, RZ, 0x2 ;  /* 0x00000002ff1a7803 */ /* 0x000fe40000000000 */
[----:B-1----:R-:W-:Y:S02]  /*b5d0*/  SHF.R.S32.HI R24, RZ, 0x1f, R19 ;  /* 0x0000001fff187819 */ /* 0x002fe40000011413 */
[----:B------:R-:W-:Y:S01]  /*b5e0*/  SEL R18, R19, RZ, !P1 ;  /* 0x000000ff13127207 */ /* 0x000fe20004800000 */
[----:B------:R-:W-:Y:S06]  /*b5f0*/  BRA.DIV UR4, `(.L_x_9955) ;  /* 0x0000003e04687947 */ /* 0x000fec000b800000 */
[----:B------:R-:W0:Y:S02]  /*b600*/  S2R R0, SR_TID.X ;  /* 0x0000000000007919 */ /* 0x000e240000002100 */
[----:B0-----:R-:W-:-:S04]  /*b610*/  SHF.R.U32.HI R0, RZ, 0x5, R0 ;  /* 0x00000005ff007819 */ /* 0x001fc80000011600 */
[----:B------:R-:W-:-:S05]  /*b620*/  LOP3.LUT R0, R0, 0x3, RZ, 0xc0, !PT ;  /* 0x0000000300007812 */ /* 0x000fca00078ec0ff */
[----:B------:R0:W1:Y:S02]  /*b630*/  SHFL.IDX PT, R14, R0, RZ, 0x1f ;  /* 0x00001fff000e7589 */ /* 0x00006400000e0000 */
.L_x_10045:
[----:B-1----:R-:W-:Y:S02]  /*b640*/  ISETP.NE.AND P0, PT, R14, RZ, PT ;  /* 0x000000ff0e00720c */ /* 0x002fe40003f05270 */
[----:B------:R-:W-:-:S04]  /*b650*/  PLOP3.LUT P2, PT, PT, PT, PT, 0x8, 0x0 ;  /* 0x000000000000781c */ /* 0x000fc80003f4e170 */
[----:B------:R-:W-:-:S07]  /*b660*/  P2R R25, PR, RZ, 0x4 ;  /* 0x00000004ff197803 */ /* 0x000fce0000000000 */
[----:B------:R-:W-:Y:S05]  /*b670*/  @P0 BRA `(.L_x_9956) ;  /* 0x0000000400100947 */ /* 0x000fea0003800000 */
[----:B------:R-:W-:-:S03]  /*b680*/  UMOV UR4, 0xffffffff ;  /* 0xffffffff00047882 */ /* 0x000fc60000000000 */
[----:B------:R-:W-:Y:S05]  /*b690*/  BRA.DIV UR4, `(.L_x_9957) ;  /* 0x0000003e04747947 */ /* 0x000fea000b800000 */
[----:B------:R-:W-:-:S13]  /*b6a0*/  ELECT P6, URZ, PT ;  /* 0x00000000003f782f */ /* 0x000fda00038c0000 */
.L_x_10048:
[----:B------:R-:W-:Y:S05]  /*b6b0*/  @!P6 BRA `(.L_x_9956) ;  /* 0x000000040000e947 */ /* 0x000fea0003800000 */
[----:B------:R-:W-:Y:S02]  /*b6c0*/  IMAD.MOV.U32 R23, RZ, RZ, R29 ;  /* 0x000000ffff177224 */ /* 0x000fe400078e001d */
[----:B------:R-:W-:Y:S01]  /*b6d0*/  IMAD.MOV.U32 R18, RZ, RZ, R19 ;  /* 0x000000ffff127224 */ /* 0x000fe200078e0013 */
[----:B------:R-:W-:Y:S06]  /*b6e0*/  @!P1 BRA `(.L_x_9958) ;  /* 0x0000000000449947 */ /* 0x000fec0003800000 */
[----:B0-----:R-:W0:Y:S01]  /*b6f0*/  LDC R0, c[0x0][0x43c] ;  /* 0x00010f00ff007b82 */ /* 0x001e220000000800 */
        /* <DEDUP_REMOVED lines=16> */
.L_x_9958:
[----:B0-----:R-:W0:Y:S01]  /*b800*/  S2R R0, SR_TID.X ;  /* 0x0000000000007919 */ /* 0x001e220000002100 */
[----:B-1----:R-:W-:Y:S02]  /*b810*/  LEA R3, R16, UR36, 0x3 ;  /* 0x0000002410037c11 */ /* 0x002fe4000f8e18ff */
[----:B0-----:R-:W-:Y:S02]  /*b820*/  LOP3.LUT R2, R0, 0x7f, RZ, 0xc0, !PT ;  /* 0x0000007f00027812 */ /* 0x001fe400078ec0ff */
[----:B------:R-:W-:Y:S02]  /*b830*/  SHF.L.U32 R0, R22, 0x1f, RZ ;  /* 0x0000001f16007819 */ /* 0x000fe400000006ff */
[----:B------:R-:W-:Y:S02]  /*b840*/  ISETP.NE.AND P1, PT, R2, RZ, PT ;  /* 0x000000ff0200720c */ /* 0x000fe40003f25270 */
[----:B------:R-:W0:Y:S02]  /*b850*/  SYNCS.PHASECHK.TRANS64.TRYWAIT P0, [R3+URZ+0x31c40], R0 ;  /* 0x031c4000030075a7 */ /* 0x000e24000800017f */
[----:B0-----:R-:W-:Y:S09]  /*b860*/  @!P0 BRA `(.L_x_9959) ;  /* 0x0000003c00208947 */ /* 0x001ff20003800000 */
.L_x_10049:
        /* <DEDUP_REMOVED lines=8> */
.L_x_9960:
[----:B------:R-:W-:Y:S01]  /*b8f0*/  R2UR UR8, R16 ;  /* 0x00000000100872ca */ /* 0x000fe200000e0000 */
[----:B------:R-:W-:Y:S01]  /*b900*/  UIADD3 UR4, UP0, UR38, 0x370, URZ ;  /* 0x0000037026047890 */ /* 0x000fe2000ff1e03f */
[----:B------:R-:W-:Y:S01]  /*b910*/  R2UR UR9, R3 ;  /* 0x00000000030972ca */ /* 0x000fe200000e0000 */
[----:B------:R-:W-:Y:S01]  /*b920*/  UMOV UR10, URZ ;  /* 0x0000003f000a7c82 */ /* 0x000fe20008000000 */
[----:B------:R-:W-:Y:S01]  /*b930*/  R2UR UR11, R23 ;  /* 0x00000000170b72ca */ /* 0x000fe200000e0000 */
[----:B------:R-:W-:Y:S01]  /*b940*/  UIADD3.X UR5, URZ, UR39, URZ, UP0, !UPT ;  /* 0x000000273f057290 */ /* 0x000fe200087fe43f */
[----:B------:R-:W-:Y:S01]  /*b950*/  R2UR UR12, R17 ;  /* 0x00000000110c72ca */ /* 0x000fe200000e0000 */
[----:B------:R-:W-:Y:S01]  /*b960*/  UMOV UR6, 0x0 ;  /* 0x0000000000067882 */ /* 0x000fe20000000000 */
[----:B-----5:R-:W-:Y:S01]  /*b970*/  R2UR UR13, R18 ;  /* 0x00000000120d72ca */ /* 0x020fe200000e0000 */
[----:B------:R-:W-:Y:S01]  /*b980*/  UMOV UR7, 0x14f00000 ;  /* 0x14f0000000077882 */ /* 0x000fe20000000000 */
[----:B------:R-:W-:Y:S01]  /*b990*/  UMOV UR16, 0x20 ;  /* 0x0000002000107882 */ /* 0x000fe20000000000 */
[----:B------:R-:W-:-:S02]  /*b9a0*/  PLOP3.LUT P0, PT, PT, PT, PT, 0x80, 0x0 ;  /* 0x000000000000781c */ /* 0x000fc40003f0f070 */
[----:B------:R-:W-:Y:S02]  /*b9b0*/  UIMAD UR8, UR8, 0x6c00, UR36 ;  /* 0x00006c00080878a4 */ /* 0x000fe4000f8e0224 */
[----:B------:R-:W-:Y:S01]  /*b9c0*/  UIADD3 UR9, UR9, 0x31c30, URZ ;  /* 0x00031c3009097890 */ /* 0x000fe2000fffe03f */
[----:B------:R-:W-:Y:S01]  /*b9d0*/  P2R R25, PR, RZ, 0x1 ;  /* 0x00000001ff197803 */ /* 0x000fe20000000000 */
[----:B------:R-:W-:Y:S02]  /*b9e0*/  UIMAD UR11, UR11, 0x90, URZ ;  /* 0x000000900b0b78a4 */ /* 0x000fe4000f8e023f */
[----:B------:R-:W-:Y:S02]  /*b9f0*/  UIADD3 UR14, UR8, 0x16a00, URZ ;  /* 0x00016a00080e7890 */ /* 0x000fe4000fffe03f */
[----:B------:R-:W-:Y:S02]  /*ba00*/  UIADD3 UR15, UR8, 0x18e00, URZ ;  /* 0x00018e00080f7890 */ /* 0x000fe4000fffe03f */
        /* <DEDUP_REMOVED lines=10> */
[----:B-1----:R-:W-:Y:S01]  /*bab0*/  NOP ;  /* 0x0000000000007918 */ /* 0x002fe20000000000 */
.L_x_9956:
[----:B------:R-:W-:Y:S05]  /*bac0*/  WARPSYNC.ALL ;  /* 0x0000000000007948 */ /* 0x000fea0003800000 */
[----:B------:R-:W-:Y:S01]  /*bad0*/  UIADD3 UR4, UR36, 0xda00, URZ ;  /* 0x0000da0024047890 */ /* 0x000fe2000fffe03f */
[----:B0-----:R-:W-:Y:S01]  /*bae0*/  SHF.R.S32.HI R0, RZ, 0x1f, R17 ;  /* 0x0000001fff007819 */ /* 0x001fe20000011411 */
[----:B------:R-:W-:Y:S02]  /*baf0*/  BAR.SYNC.DEFER_BLOCKING 0x8, 0x200 ;  /* 0x0208000000007b1d */ /* 0x000fe40000010000 */
[----:B------:R-:W-:-:S04]  /*bb00*/  ULOP3.LUT UP0, URZ, UR4, 0x1bf, URZ, 0xc0, !UPT ;  /* 0x000001bf043f7892 */ /* 0x000fc8000f80c03f */
[----:B------:R-:W-:Y:S02]  /*bb10*/  ULDC.64 UR4, c[0x0][0x2d8] ;  /* 0x0000b60000047ab9 */ /* 0x000fe40000000a00 */
[----:B------:R-:W-:Y:S01]  /*bb20*/  IMAD R0, R0, UR4, RZ ;  /* 0x0000000400007c24 */ /* 0x000fe2000f8e02ff */
[----:B------:R-:W-:Y:S01]  /*bb30*/  PLOP3.LUT P0, PT, PT, PT, UP0, 0x80, 0x0 ;  /* 0x000000000000781c */ /* 0x000fe20003f0f008 */
[----:B------:R-:W-:-:S04]  /*bb40*/  IMAD.WIDE.U32 R2, R17, UR4, RZ ;  /* 0x0000000411027c25 */ /* 0x000fc8000f8e00ff */
[----:B------:R-:W-:Y:S01]  /*bb50*/  IMAD R0, R17, UR5, R0 ;  /* 0x0000000511007c24 */ /* 0x000fe2000f8e0200 */
[----:B------:R0:W-:Y:S03]  /*bb60*/  STL.64 [R1+0x10], R2 ;  /* 0x0000100201007387 */ /* 0x0001e60000100a00 */
[----:B0-----:R-:W-:Y:S01]  /*bb70*/  IMAD.IADD R2, R3, 0x1, R0 ;  /* 0x0000000103027824 */ /* 0x001fe200078e0200 */
[----:B------:R-:W-:-:S05]  /*bb80*/  SHF.R.S32.HI R0, RZ, 0x1f, R28 ;  /* 0x0000001fff007819 */ /* 0x000fca000001141c */
[----:B------:R0:W-:Y:S04]  /*bb90*/  STL [R1+0x24], R0 ;  /* 0x0000240001007387 */ /* 0x0001e80000100800 */
[----:B------:R0:W-:Y:S01]  /*bba0*/  STL [R1+0x20], R2 ;  /* 0x0000200201007387 */ /* 0x0001e20000100800 */
        /* <DEDUP_REMOVED lines=17> */
.L_x_9961:
[----:B------:R-:W2:Y:S01]  /*bcc0*/  LDL.LU R20, [R1+0x20] ;  /* 0x0000200001147983 */ /* 0x000ea20000300800 */
[----:B------:R-:W1:Y:S01]  /*bcd0*/  LDC R10, c[0x0][0x448] ;  /* 0x00011200ff0a7b82 */ /* 0x000e620000000800 */
[----:B------:R-:W-:Y:S01]  /*bce0*/  ULDC.64 UR4, c[0x0][0x2e0] ;  /* 0x0000b80000047ab9 */ /* 0x000fe20000000a00 */
[----:B------:R-:W-:Y:S01]  /*bcf0*/  ULDC.64 UR6, c[0x0][0x2c8] ;  /* 0x0000b20000067ab9 */ /* 0x000fe20000000a00 */
[----:B0-----:R-:W2:Y:S01]  /*bd00*/  LDL.LU.64 R2, [R1+0x10] ;  /* 0x0000100001027983 */ /* 0x001ea20000300a00 */
[----:B------:R-:W-:-:S03]  /*bd10*/  ULDC.64 UR8, c[0x0][0x280] ;  /* 0x0000a00000087ab9 */ /* 0x000fc60000000a00 */
[----:B------:R-:W3:Y:S04]  /*bd20*/  LDL.LU R0, [R1+0x24] ;  /* 0x0000240001007983 */ /* 0x000ee80000300800 */
[----:B------:R-:W4:Y:S04]  /*bd30*/  LDL.LU R6, [R1] ;  /* 0x0000000001067983 */ /* 0x000f280000300800 */
[----:B------:R-:W5:Y:S01]  /*bd40*/  LDL R21, [R1+0x8] ;  /* 0x0000080001157983 */ /* 0x000f620000100800 */
[----:B------:R-:W0:Y:S01]  /*bd50*/  S2R R12, SR_TID.X ;  /* 0x00000000000c7919 */ /* 0x000e220000002100 */
[----:B------:R-:W0:Y:S01]  /*bd60*/  S2R R11, SR_TID.X ;  /* 0x00000000000b7919 */ /* 0x000e220000002100 */
[----:B-1----:R-:W-:-:S13]  /*bd70*/  ISETP.NE.AND P0, PT, R10, 0x1, PT ;  /* 0x000000010a00780c */ /* 0x002fda0003f05270 */
[----:B------:R-:W1:Y:S08]  /*bd80*/  @P0 LDC R4, c[0x0][0x450] ;  /* 0x00011400ff040b82 */ /* 0x000e700000000800 */
[----:B------:R-:W1:Y:S01]  /*bd90*/  @P0 LDC R9, c[0x0][0x44c] ;  /* 0x00011300ff090b82 */ /* 0x000e620000000800 */
[----:B--2---:R-:W-:Y:S02]  /*bda0*/  IMAD.MOV.U32 R3, RZ, RZ, R20 ;  /* 0x000000ffff037224 */ /* 0x004fe400078e0014 */
[----:B------:R-:W2:Y:S01]  /*bdb0*/  S2R R20, SR_TID.X ;  /* 0x0000000000147919 */ /* 0x000ea20000002100 */
[----:B---3--:R-:W-:-:S02]  /*bdc0*/  IMAD R0, R0, UR4, RZ ;  /* 0x0000000400007c24 */ /* 0x008fc4000f8e02ff */
[----:B------:R-:W-:Y:S01]  /*bdd0*/  IMAD.WIDE.U32 R2, R28, UR4, R2 ;  /* 0x000000041c027c25 */ /* 0x000fe2000f8e0002 */
[----:B------:R-:W-:-:S03]  /*bde0*/  ULDC UR4, c[0x0][0xc38] ;  /* 0x00030e0000047ab9 */ /* 0x000fc60000000800 */
[----:B------:R-:W-:Y:S02]  /*bdf0*/  IMAD R5, R28, UR5, R0 ;  /* 0x000000051c057c24 */ /* 0x000fe4000f8e0200 */
[----:B------:R-:W3:Y:S01]  /*be00*/  @P0 LDC R0, c[0x0][0x44c] ;  /* 0x00011300ff000b82 */ /* 0x000ee20000000800 */
[----:B----4-:R-:W-:Y:S02]  /*be10*/  IMAD.MOV R6, RZ, RZ, -R6 ;  /* 0x000000ffff067224 */ /* 0x010fe400078e0a06 */
[----:B------:R-:W-:Y:S02]  /*be20*/  IMAD.IADD R3, R3, 0x1, R5 ;  /* 0x0000000103037824 */ /* 0x000fe400078e0205 */
[----:B-----5:R-:W-:Y:S01]  /*be30*/  IMAD R6, R6, UR4, R21 ;  /* 0x0000000406067c24 */ /* 0x020fe2000f8e0215 */
[----:B------:R-:W-:Y:S01]  /*be40*/  ULDC.64 UR4, c[0x0][0x2d0] ;  /* 0x0000b40000047ab9 */ /* 0x000fe20000000a00 */
[----:B0-----:R-:W-:-:S05]  /*be50*/  IMAD.SHL.U32 R21, R12, 0x8, RZ ;  /* 0x000000080c157824 */ /* 0x001fca00078e00ff */
[----:B------:R-:W-:-:S04]  /*be60*/  LOP3.LUT R21, R21, 0x18, RZ, 0xc0, !PT ;  /* 0x0000001815157812 */ /* 0x000fc800078ec0ff */
[C---:B------:R-:W-:Y:S02]  /*be70*/  LOP3.LUT R13, R21.reuse, 0x20, RZ, 0xfc, !PT ;  /* 0x00000020150d7812 */ /* 0x040fe400078efcff */
[----:B------:R-:W-:Y:S02]  /*be80*/  LOP3.LUT R12, R21, 0x40, RZ, 0xfc, !PT ;  /* 0x00000040150c7812 */ /* 0x000fe400078efcff */
[----:B------:R-:W-:Y:S02]  /*be90*/  LOP3.LUT R21, R11, 0x7f, RZ, 0xc0, !PT ;  /* 0x0000007f0b157812 */ /* 0x000fe400078ec0ff */
[C---:B--2---:R-:W-:Y:S01]  /*bea0*/  LOP3.LUT R7, R20.reuse, 0x7f, RZ, 0xc0, !PT ;  /* 0x0000007f14077812 */ /* 0x044fe200078ec0ff */
[----:B------:R-:W-:-:S03]  /*beb0*/  IMAD.SHL.U32 R20, R20, 0x20, RZ ;  /* 0x0000002014147824 */ /* 0x000fc600078e00ff */
[----:B------:R-:W-:-:S04]  /*bec0*/  SHF.R.U32.HI R7, RZ, 0x2, R7 ;  /* 0x00000002ff077819 */ /* 0x000fc80000011607 */
[----:B------:R-:W-:-:S05]  /*bed0*/  LOP3.LUT R20, R7, 0x60, R20, 0xf8, !PT ;  /* 0x0000006007147812 */ /* 0x000fca00078ef814 */
[----:B------:R-:W-:Y:S02]  /*bee0*/  IMAD R7, R6, 0xc0, R20 ;  /* 0x000000c006077824 */ /* 0x000fe400078e0214 */
[----:B------:R-:W-:Y:S02]  /*bef0*/  IMAD.SHL.U32 R20, R11, 0x8, RZ ;  /* 0x000000080b147824 */ /* 0x000fe400078e00ff */
[----:B---3--:R-:W-:-:S03]  /*bf00*/  @P0 IMAD.HI.U32 R0, R7, R0, RZ ;  /* 0x0000000007000227 */ /* 0x008fc600078e00ff */
[----:B------:R-:W-:Y:S01]  /*bf10*/  LOP3.LUT R20, R20, 0x18, RZ, 0xc0, !PT ;  /* 0x0000001814147812 */ /* 0x000fe200078ec0ff */
[----:B------:R-:W-:Y:S01]  /*bf20*/  IMAD.MOV.U32 R5, RZ, RZ, R7 ;  /* 0x000000ffff057224 */ /* 0x000fe200078e0007 */
[----:B-1----:R-:W-:-:S04]  /*bf30*/  @P0 SHF.R.U32.HI R5, RZ, R4, R0 ;  /* 0x00000004ff050219 */ /* 0x002fc80000011600 */
[----:B------:R-:W-:-:S05]  /*bf40*/  SHF.R.S32.HI R0, RZ, 0x1f, R5 ;  /* 0x0000001fff007819 */ /* 0x000fca0000011405 */
[----:B------:R-:W-:-:S04]  /*bf50*/  IMAD R0, R0, UR4, RZ ;  /* 0x0000000400007c24 */ /* 0x000fc8000f8e02ff */
[C---:B------:R-:W-:Y:S02]  /*bf60*/  IMAD R8, R5.reuse, UR5, R0 ;  /* 0x0000000505087c24 */ /* 0x040fe4000f8e0200 */
[----:B------:R-:W-:Y:S02]  /*bf70*/  IMAD.MOV R0, RZ, RZ, -R5 ;  /* 0x000000ffff007224 */ /* 0x000fe400078e0a05 */
[----:B------:R-:W-:-:S04]  /*bf80*/  IMAD.WIDE.U32 R4, R5, UR4, R2 ;  /* 0x0000000405047c25 */ /* 0x000fc8000f8e0002 */
[----:B------:R-:W-:Y:S02]  /*bf90*/  IMAD R0, R10, R0, R7 ;  /* 0x000000000a007224 */ /* 0x000fe400078e0207 */
[----:B------:R-:W-:-:S03]  /*bfa0*/  IMAD.IADD R5, R5, 0x1, R8 ;  /* 0x0000000105057824 */ /* 0x000fc600078e0208 */
[----:B------:R-:W-:Y:S01]  /*bfb0*/  SHF.R.S32.HI R8, RZ, 0x1f, R0 ;  /* 0x0000001fff087819 */ /* 0x000fe20000011400 */
[----:B------:R-:W-:-:S04]  /*bfc0*/  IMAD.WIDE.U32 R4, R0, UR6, R4 ;  /* 0x0000000600047c25 */ /* 0x000fc8000f8e0004 */
[----:B------:R-:W-:-:S04]  /*bfd0*/  IMAD R8, R8, UR6, RZ ;  /* 0x0000000608087c24 */ /* 0x000fc8000f8e02ff */
[----:B------:R-:W-:Y:S01]  /*bfe0*/  IMAD R8, R0, UR7, R8 ;  /* 0x0000000700087c24 */ /* 0x000fe2000f8e0208 */
[----:B------:R-:W-:-:S03]  /*bff0*/  LEA R0, P1, R4, UR8, 0x1 ;  /* 0x0000000804007c11 */ /* 0x000fc6000f8208ff */
[----:B------:R-:W-:Y:S02]  /*c000*/  IMAD.IADD R5, R5, 0x1, R8 ;  /* 0x0000000105057824 */ /* 0x000fe400078e0208 */
[----:B------:R-:W-:-:S03]  /*c010*/  VIADD R8, R7, 0x80 ;  /* 0x0000008007087836 */ /* 0x000fc60000000000 */
[----:B------:R-:W-:Y:S01]  /*c020*/  LEA.HI.X R4, R4, UR9, R5, 0x1, P1 ;  /* 0x0000000904047c11 */ /* 0x000fe200088f0c05 */
[----:B------:R-:W-:Y:S01]  /*c030*/  @P0 IMAD.HI.U32 R9, R8, R9, RZ ;  /* 0x0000000908090227 */ /* 0x000fe200078e00ff */
[----:B------:R-:W0:Y:S03]  /*c040*/  @P0 LDC R5, c[0x0][0x450] ;  /* 0x00011400ff050b82 */ /* 0x000e260000000800 */
[----:B------:R-:W-:Y:S01]  /*c050*/  IMAD.MOV.U32 R7, RZ, RZ, R8 ;  /* 0x000000ffff077224 */ /* 0x000fe200078e0008 */
[----:B0-----:R-:W-:Y:S02]  /*c060*/  @P0 SHF.R.U32.HI R7, RZ, R5, R9 ;  /* 0x00000005ff070219 */ /* 0x001fe40000011609 */
[----:B------:R-:W-:-:S03]  /*c070*/  SHF.R.U32.HI R9, RZ, 0x2, R21 ;  /* 0x00000002ff097819 */ /* 0x000fc60000011615 */
[----:B------:R-:W-:Y:S02]  /*c080*/  IMAD.MOV R5, RZ, RZ, -R7 ;  /* 0x000000ffff057224 */ /* 0x000fe400078e0a07 */
[----:B------:R-:W-:-:S04]  /*c090*/  IMAD.WIDE.U32 R2, R7, UR4, R2 ;  /* 0x0000000407027c25 */ /* 0x000fc8000f8e0002 */
[----:B------:R-:W-:Y:S01]  /*c0a0*/  IMAD R5, R10, R5, R8 ;  /* 0x000000050a057224 */ /* 0x000fe200078e0208 */
[----:B------:R-:W-:-:S05]  /*c0b0*/  SHF.R.S32.HI R8, RZ, 0x1f, R7 ;  /* 0x0000001fff087819 */ /* 0x000fca0000011407 */
[----:B------:R-:W-:Y:S01]  /*c0c0*/  IMAD R8, R8, UR4, RZ ;  /* 0x0000000408087c24 */ /* 0x000fe2000f8e02ff */
[----:B------:R-:W-:Y:S02]  /*c0d0*/  ULDC UR4, c[0x0][0x2b8] ;  /* 0x0000ae0000047ab9 */ /* 0x000fe40000000800 */
[----:B------:R-:W-:Y:S01]  /*c0e0*/  ISETP.GE.AND P0, PT, R20, UR4, PT ;  /* 0x0000000414007c0c */ /* 0x000fe2000bf06270 */
[----:B------:R-:W-:Y:S01]  /*c0f0*/  IMAD R8, R7, UR5, R8 ;  /* 0x0000000507087c24 */ /* 0x000fe2000f8e0208 */
[----:B------:R-:W-:Y:S02]  /*c100*/  SHF.R.S32.HI R7, RZ, 0x1f, R5 ;  /* 0x0000001fff077819 */ /* 0x000fe40000011405 */
[----:B------:R-:W-:Y:S01]  /*c110*/  ISETP.GE.AND P1, PT, R13, UR4, PT ;  /* 0x000000040d007c0c */ /* 0x000fe2000bf26270 */
[----:B------:R-:W-:Y:S01]  /*c120*/  IMAD.IADD R3, R3, 0x1, R8 ;  /* 0x0000000103037824 */ /* 0x000fe200078e0208 */
[----:B------:R-:W-:Y:S01]  /*c130*/  ISETP.GE.AND P2, PT, R12, UR4, PT ;  /* 0x000000040c007c0c */ /* 0x000fe2000bf46270 */
[----:B------:R-:W-:Y:S01]  /*c140*/  IMAD R7, R7, UR6, RZ ;  /* 0x0000000607077c24 */ /* 0x000fe2000f8e02ff */
[----:B------:R-:W-:Y:S01]  /*c150*/  UMOV UR4, 0xffffffff ;  /* 0xffffffff00047882 */ /* 0x000fe20000000000 */
[----:B------:R-:W-:-:S04]  /*c160*/  IMAD.WIDE.U32 R2, R5, UR6, R2 ;  /* 0x0000000605027c25 */ /* 0x000fc8000f8e0002 */
[----:B------:R-:W-:Y:S01]  /*c170*/  IMAD R7, R5, UR7, R7 ;  /* 0x0000000705077c24 */ /* 0x000fe2000f8e0207 */
[----:B------:R-:W-:-:S03]  /*c180*/  LEA R8, P3, R2, UR8, 0x1 ;  /* 0x0000000802087c11 */ /* 0x000fc6000f8608ff */
[----:B------:R-:W-:-:S05]  /*c190*/  IMAD.IADD R7, R3, 0x1, R7 ;  /* 0x0000000103077824 */ /* 0x000fca00078e0207 */
[----:B------:R-:W-:Y:S01]  /*c1a0*/  LEA.HI.X R7, R2, UR9, R7, 0x1, P3 ;  /* 0x0000000902077c11 */ /* 0x000fe200098f0c07 */
[----:B------:R-:W-:Y:S06]  /*c1b0*/  BRA.DIV UR4, `(.L_x_9962) ;  /* 0x0000003204e07947 */ /* 0x000fec000b800000 */
[----:B------:R-:W0:Y:S01]  /*c1c0*/  SHFL.IDX PT, R3, R0, RZ, 0x1c1f ;  /* 0x001c1fff00037589 */ /* 0x000e2200000e0000 */
[----:B------:R-:W-:Y:S01]  /*c1d0*/  ULDC UR4, c[0x0][0x288] ;  /* 0x0000a20000047ab9 */ /* 0x000fe20000000800 */
[----:B------:R-:W-:Y:S02]  /*c1e0*/  IMAD R6, R6, 0xc0, R9 ;  /* 0x000000c006067824 */ /* 0x000fe400078e0209 */
        /* <DEDUP_REMOVED lines=27> */
[----:B------:R-:W1:Y:S04]  /*c3a0*/  SHFL.IDX PT, R2, R4, 0x2, 0x1c1f ;  /* 0x005c1f0004027f89 */ /* 0x000e6800000e0000 */
[----:B------:R-:W-:Y:S07]  /*c3b0*/  SHFL.IDX PT, R4, R4, 0x3, 0x1c1f ;  /* 0x007c1f0004047f89 */ /* 0x000fee00000e0000 */
[----:B0-----:R-:W-:-:S05]  /*c3c0*/  @!P3 LEA R3, P4, R20, R3, 0x1 ;  /* 0x000000031403b211 */ /* 0x001fca00078808ff */
[----:B-1----:R-:W-:-:S05]  /*c3d0*/  @!P3 IMAD.X R2, RZ, RZ, R2, P4 ;  /* 0x000000ffff02b224 */ /* 0x002fca00020e0602 */
[----:B------:R-:W-:-:S04]  /*c3e0*/  @!P3 LOP3.LUT R3, R3, R2, RZ, 0x3c, !PT ;  /* 0x000000020303b212 */ /* 0x000fc800078e3cff */
[----:B------:R-:W-:-:S04]  /*c3f0*/  @!P3 LOP3.LUT R2, R3, R2, RZ, 0x3c, !PT ;  /* 0x000000020302b212 */ /* 0x000fc800078e3cff */
[----:B------:R-:W-:-:S05]  /*c400*/  @!P3 LOP3.LUT R3, R3, R2, RZ, 0x3c, !PT ;  /* 0x000000020303b212 */ /* 0x000fca00078e3cff */
[----:B------:R-:W-:Y:S04]  /*c410*/  @!P3 LDGSTS.E.BYPASS.LTC128B.128 [R27+0xea00], desc[UR60][R2.64], !P0 ;  /* 0x0ea00000021bbfae */ /* 0x000fe8000c101d7c */
[----:B------:R-:W-:Y:S04]  /*c420*/  @!P3 LDGSTS.E.BYPASS.LTC128B.128 [R27+0x11a00], desc[UR60][R2.64+0x40], !P1 ;  /* 0x11a00040021bbfae */ /* 0x000fe8000c901d7c */
[----:B------:R0:W-:Y:S04]  /*c430*/  @!P3 LDGSTS.E.BYPASS.LTC128B.128 [R27+0x14a00], desc[UR60][R2.64+0x80], !P2 ;  /* 0x14a00080021bbfae */ /* 0x0001e8000d101d7c */
[----:B0-----:R0:W1:Y:S02]  /*c440*/  SHFL.IDX PT, R2, R0, 0x3, 0x1c1f ;  /* 0x007c1f0000027f89 */ /* 0x00106400000e0000 */
[----:B0-----:R-:W-:-:S05]  /*c450*/  VIADD R0, R6, 0x80 ;  /* 0x0000008006007836 */ /* 0x001fca0000000000 */
[----:B------:R-:W-:Y:S01]  /*c460*/  ISETP.GE.AND P3, PT, R0, R5, PT ;  /* 0x000000050000720c */ /* 0x000fe20003f66270 */
[----:B------:R-:W-:-:S05]  /*c470*/  VIADD R0, R6, 0x60 ;  /* 0x0000006006007836 */ /* 0x000fca0000000000 */
[----:B------:R-:W-:Y:S02]  /*c480*/  ISETP.GE.AND P4, PT, R0, R5, PT ;  /* 0x000000050000720c */ /* 0x000fe40003f86270 */
[----:B------:R-:W-:Y:S04]  /*c490*/  SHFL.IDX PT, R0, R7, RZ, 0x1c1f ;  /* 0x001c1fff07007589 */ /* 0x000fe800000e0000 */
[----:B------:R-:W-:Y:S07]  /*c4a0*/  SHFL.IDX PT, R7, R7, 0x1, 0x1c1f ;  /* 0x003c1f0007077f89 */ /* 0x000fee00000e0000 */
[----:B-1----:R-:W-:-:S05]  /*c4b0*/  @!P4 LEA R2, P5, R20, R2, 0x1 ;  /* 0x000000021402c211 */ /* 0x002fca00078a08ff */
[----:B------:R-:W-:Y:S02]  /*c4c0*/  @!P4 IMAD.X R3, RZ, RZ, R4, P5 ;  /* 0x000000ffff03c224 */ /* 0x000fe400028e0604 */
[----:B------:R-:W0:Y:S04]  /*c4d0*/  SHFL.IDX PT, R4, R8, RZ, 0x1c1f ;  /* 0x001c1fff08047589 */ /* 0x000e2800000e0000 */
[----:B------:R-:W-:Y:S04]  /*c4e0*/  @!P4 LDGSTS.E.BYPASS.LTC128B.128 [R27+0xf200], desc[UR60][R2.64], !P0 ;  /* 0x0f200000021bcfae */ /* 0x000fe8000c101d7c */
[----:B------:R-:W-:Y:S04]  /*c4f0*/  @!P4 LDGSTS.E.BYPASS.LTC128B.128 [R27+0x12200], desc[UR60][R2.64+0x40], !P1 ;  /* 0x12200040021bcfae */ /* 0x000fe8000c901d7c */
[----:B------:R1:W-:Y:S01]  /*c500*/  @!P4 LDGSTS.E.BYPASS.LTC128B.128 [R27+0x15200], desc[UR60][R2.64+0x80], !P2 ;  /* 0x15200080021bcfae */ /* 0x0003e2000d101d7c */
[----:B0-----:R-:W-:-:S05]  /*c510*/  @!P3 LEA R4, P5, R20, R4, 0x1 ;  /* 0x000000041404b211 */ /* 0x001fca00078a08ff */
[----:B------:R-:W-:Y:S02]  /*c520*/  @!P3 IMAD.X R0, RZ, RZ, R0, P5 ;  /* 0x000000ffff00b224 */ /* 0x000fe400028e0600 */
[----:B-1----:R-:W-:Y:S02]  /*c530*/  @!P3 IMAD.MOV.U32 R2, RZ, RZ, R4 ;  /* 0x000000ffff02b224 */ /* 0x002fe400078e0004 */
[----:B------:R-:W-:-:S05]  /*c540*/  @!P3 IMAD.MOV.U32 R3, RZ, RZ, R0 ;  /* 0x000000ffff03b224 */ /* 0x000fca00078e0000 */
[----:B------:R0:W-:Y:S04]  /*c550*/  @!P3 LDGSTS.E.BYPASS.LTC128B.128 [R27+0xfa00], desc[UR60][R2.64], !P0 ;  /* 0x0fa00000021bbfae */ /* 0x0001e8000c101d7c */
[----:B------:R0:W-:Y:S04]  /*c560*/  @!P3 LDGSTS.E.BYPASS.LTC128B.128 [R27+0x12a00], desc[UR60][R2.64+0x40], !P1 ;  /* 0x12a00040021bbfae */ /* 0x0001e8000c901d7c */
[----:B------:R0:W-:Y:S02]  /*c570*/  @!P3 LDGSTS.E.BYPASS.LTC128B.128 [R27+0x15a00], desc[UR60][R2.64+0x80], !P2 ;  /* 0x15a00080021bbfae */ /* 0x0001e4000d101d7c */
.L_x_10062:
[----:B------:R-:W2:Y:S01]  /*c580*/  LDL R0, [R1+0x1c] ;  /* 0x00001c0001007983 */ /* 0x000ea20000100800 */
[----:B------:R-:W-:-:S05]  /*c590*/  VIADD R6, R6, 0xa0 ;  /* 0x000000a006067836 */ /* 0x000fca0000000000 */
[----:B------:R-:W-:-:S13]  /*c5a0*/  ISETP.GE.AND P3, PT, R6, R5, PT ;  /* 0x000000050600720c */ /* 0x000fda0003f66270 */
[----:B0-----:R-:W-:-:S05]  /*c5b0*/  @!P3 LEA R2, P4, R20, R14, 0x1 ;  /* 0x0000000e1402b211 */ /* 0x001fca00078808ff */
[----:B------:R-:W-:-:S05]  /*c5c0*/  @!P3 IMAD.X R3, RZ, RZ, R7, P4 ;  /* 0x000000ffff03b224 */ /* 0x000fca00020e0607 */
[----:B------:R-:W-:Y:S01]  /*c5d0*/  @!PT LDS RZ, [RZ] ;  /* 0x00000000fffff984 */ /* 0x000fe20000000800 */
[----:B------:R-:W-:Y:S01]  /*c5e0*/  @!PT LDS RZ, [RZ] ;  /* 0x00000000fffff984 */ /* 0x000fe20000000800 */
[----:B------:R-:W-:Y:S01]  /*c5f0*/  @!PT LDS RZ, [RZ] ;  /* 0x00000000fffff984 */ /* 0x000fe20000000800 */
[----:B------:R0:W-:Y:S04]  /*c600*/  @!P3 LDGSTS.E.BYPASS.LTC128B.128 [R27+0x10200], desc[UR60][R2.64], !P0 ;  /* 0x10200000021bbfae */ /* 0x0001e8000c101d7c */
[----:B------:R0:W-:Y:S04]  /*c610*/  @!P3 LDGSTS.E.BYPASS.LTC128B.128 [R27+0x13200], desc[UR60][R2.64+0x40], !P1 ;  /* 0x13200040021bbfae */ /* 0x0001e8000c901d7c */
[----:B------:R0:W-:Y:S01]  /*c620*/  @!P3 LDGSTS.E.BYPASS.LTC128B.128 [R27+0x16200], desc[UR60][R2.64+0x80], !P2 ;  /* 0x16200080021bbfae */ /* 0x0001e2000d101d7c */
        /* <DEDUP_REMOVED lines=9> */
[----:B------:R-:W-:Y:S01]  /*c6c0*/  IMAD.U32 R9, RZ, RZ, UR36 ;  /* 0x00000024ff097e24 */ /* 0x000fe2000f8e00ff */
[----:B------:R-:W1:Y:S01]  /*c6d0*/  SYNCS.PHASECHK.TRANS64.TRYWAIT P0, [UR36+0x31c20], R0 ;  /* 0x031c2000ff0075a7 */ /* 0x000e620008000164 */
[----:B--2---:R-:W-:Y:S01]  /*c6e0*/  ISETP.GE.AND P1, PT, R8, 0x91, PT ;  /* 0x000000910800780c */ /* 0x004fe20003f26270 */
[----:B01----:R-:W-:-:S12]  /*c6f0*/  @!P0 BRA `(.L_x_9964) ;  /* 0x00000034009c8947 */ /* 0x003fd80003800000 */
.L_x_10063:
[----:B------:R-:W-:Y:S05]  /*c700*/  BSYNC B0 ;  /* 0x0000000000007941 */ /* 0x000fea0003800000 */
.L_x_9963:
[----:B------:R-:W-:Y:S01]  /*c710*/  VIADD R8, R9, 0x31c00 ;  /* 0x00031c0009087836 */ /* 0x000fe20000000000 */
[----:B------:R-:W-:Y:S06]  /*c720*/  @!P1 BRA `(.L_x_9965) ;  /* 0x0000002000749947 */ /* 0x000fec0003800000 */
[----:B------:R-:W2:Y:S01]  /*c730*/  LDL R2, [R1+0x4] ;  /* 0x0000040001027983 */ /* 0x000ea20000100800 */
[----:B------:R-:W-:Y:S02]  /*c740*/  IMAD.MOV.U32 R3, RZ, RZ, 0x1 ;  /* 0x00000001ff037424 */ /* 0x000fe400078e00ff */
[----:B--2---:R-:W-:-:S05]  /*c750*/  IMAD.MOV R6, RZ, RZ, -R2 ;  /* 0x000000ffff067224 */ /* 0x004fca00078e0a02 */
[----:B------:R-:W-:-:S05]  /*c760*/  VIADDMNMX R6, R6, R3, 0xffffffff, !PT ;  /* 0xffffffff06067446 */ /* 0x000fca0007800103 */
[----:B0-----:R-:W-:-:S05]  /*c770*/  IMAD.IADD R0, R2, 0x1, R6 ;  /* 0x0000000102007824 */ /* 0x001fca00078e0206 */
[----:B------:R-:W-:-:S04]  /*c780*/  LOP3.LUT R0, R0, 0x1, RZ, 0xc0, !PT ;  /* 0x0000000100007812 */ /* 0x000fc800078ec0ff */
[----:B------:R-:W-:Y:S01]  /*c790*/  ISETP.NE.U32.AND P0, PT, R0, 0x1, PT ;  /* 0x000000010000780c */ /* 0x000fe20003f05070 */
[----:B------:R-:W-:-:S12]  /*c7a0*/  VIADD R0, R2, 0xfffffffe ;  /* 0xfffffffe02007836 */ /* 0x000fd80000000000 */
[----:B------:R-:W-:Y:S05]  /*c7b0*/  @P0 BRA `(.L_x_9966) ;  /* 0x0000000800c80947 */ /* 0x000fea0003800000 */
[----:B------:R-:W-:Y:S01]  /*c7c0*/  ISETP.NE.AND P2, PT, R25, RZ, PT ;  /* 0x000000ff1900720c */ /* 0x000fe20003f45270 */
[----:B------:R-:W-:Y:S01]  /*c7d0*/  VIADD R7, R16, 0x1 ;  /* 0x0000000110077836 */ /* 0x000fe20000000000 */
[----:B------:R-:W-:Y:S04]  /*c7e0*/  BSSY B0, `(.L_x_9967) ;  /* 0x00000ab000007945 */ /* 0x000fe80003800000 */
[----:B------:R-:W-:-:S04]  /*c7f0*/  ISETP.NE.AND P0, PT, R7, 0x2, PT ;  /* 0x000000020700780c */ /* 0x000fc80003f05270 */
[----:B------:R-:W-:Y:S02]  /*c800*/  SEL R3, RZ, 0x1, P0 ;  /* 0x00000001ff037807 */ /* 0x000fe40000000000 */
[----:B------:R-:W-:Y:S02]  /*c810*/  SEL R7, R7, RZ, P0 ;  /* 0x000000ff07077207 */ /* 0x000fe40000000000 */
[----:B------:R-:W-:Y:S01]  /*c820*/  LOP3.LUT R10, R22, R3, RZ, 0x3c, !PT ;  /* 0x00000003160a7212 */ /* 0x000fe200078e3cff */
[----:B------:R-:W-:Y:S06]  /*c830*/  @!P2 BRA `(.L_x_9968) ;  /* 0x000000080094a947 */ /* 0x000fec0003800000 */
[----:B------:R-:W-:Y:S01]  /*c840*/  ISETP.NE.AND P2, PT, R26, RZ, PT ;  /* 0x000000ff1a00720c */ /* 0x000fe20003f45270 */
[----:B------:R-:W-:-:S12]  /*c850*/  IMAD.MOV.U32 R5, RZ, RZ, R18 ;  /* 0x000000ffff057224 */ /* 0x000fd800078e0012 */
[----:B------:R-:W-:Y:S05]  /*c860*/  @!P2 BRA `(.L_x_9969) ;  /* 0x000000000048a947 */ /* 0x000fea0003800000 */
[----:B------:R-:W0:Y:S01]  /*c870*/  LDC R5, c[0x0][0x43c] ;  /* 0x00010f00ff057b82 */ /* 0x000e220000000800 */
[----:B------:R-:W-:Y:S01]  /*c880*/  ULDC.64 UR4, c[0x0][0x428] ;  /* 0x00010a0000047ab9 */ /* 0x000fe20000000a00 */
[----:B0-----:R-:W-:-:S13]  /*c890*/  ISETP.NE.AND P0, PT, R5, 0x1, PT ;  /* 0x000000010500780c */ /* 0x001fda0003f05270 */
[----:B------:R-:W0:Y:S02]  /*c8a0*/  @P0 LDC.64 R2, c[0x0][0x440] ;  /* 0x00011000ff020b82 */ /* 0x000e240000000a00 */
[----:B0-----:R-:W-:-:S04]  /*c8b0*/  @P0 IMAD.HI.U32 R4, R0, R2, RZ ;  /* 0x0000000200040227 */ /* 0x001fc800078e00ff */
[----:B------:R-:W-:Y:S01]  /*c8c0*/  IMAD.MOV.U32 R2, RZ, RZ, R0 ;  /* 0x000000ffff027224 */ /* 0x000fe200078e0000 */
[----:B------:R-:W-:Y:S01]  /*c8d0*/  @P0 SHF.R.U32.HI R2, RZ, R3, R4 ;  /* 0x00000003ff020219 */ /* 0x000fe20000011604 */
[----:B------:R-:W-:-:S04]  /*c8e0*/  IMAD R4, R24, UR4, RZ ;  /* 0x0000000418047c24 */ /* 0x000fc8000f8e02ff */
[----:B------:R-:W-:Y:S02]  /*c8f0*/  IMAD.MOV R3, RZ, RZ, -R2 ;  /* 0x000000ffff037224 */ /* 0x000fe400078e0a02 */
[----:B------:R-:W-:Y:S02]  /*c900*/  IMAD R4, R19, UR5, R4 ;  /* 0x0000000513047c24 */ /* 0x000fe4000f8e0204 */
[----:B------:R-:W-:Y:S01]  /*c910*/  IMAD R0, R5, R3, R0 ;  /* 0x0000000305007224 */ /* 0x000fe200078e0200 */
[----:B------:R-:W-:-:S03]  /*c920*/  SHF.R.S32.HI R3, RZ, 0x1f, R2 ;  /* 0x0000001fff037819 */ /* 0x000fc60000011402 */
[----:B------:R-:W-:Y:S01]  /*c930*/  IMAD.WIDE.U32 R2, R19, UR4, R2 ;  /* 0x0000000413027c25 */ /* 0x000fe2000f8e0002 */
[----:B------:R-:W-:-:S03]  /*c940*/  ULDC.64 UR4, c[0x0][0x418] ;  /* 0x0001060000047ab9 */ /* 0x000fc60000000a00 */
[----:B------:R-:W-:Y:S01]  /*c950*/  IMAD.IADD R3, R4, 0x1, R3 ;  /* 0x0000000104037824 */ /* 0x000fe200078e0203 */
[----:B------:R-:W-:-:S04]  /*c960*/  LEA R4, P0, R2, UR4, 0x2 ;  /* 0x0000000402047c11 */ /* 0x000fc8000f8010ff */
[----:B------:R-:W-:-:S06]  /*c970*/  LEA.HI.X R5, R2, UR5, R3, 0x2, P0 ;  /* 0x0000000502057c11 */ /* 0x000fcc00080f1403 */
[----:B------:R0:W5:Y:S03]  /*c980*/  LDG.E R5, desc[UR60][R4.64] ;  /* 0x0000003c04057981 */ /* 0x000166000c1e1900 */
.L_x_9969:
[----:B------:R-:W-:Y:S01]  /*c990*/  LEA R3, R7, UR36, 0x3 ;  /* 0x0000002407037c11 */ /* 0x000fe2000f8e18ff */
[----:B------:R-:W-:Y:S01]  /*c9a0*/  BSSY B1, `(.L_x_9970) ;  /* 0x0000004000017945 */ /* 0x000fe20003800000 */
[----:B------:R-:W-:-:S04]  /*c9b0*/  SHF.L.U32 R2, R10, 0x1f, RZ ;  /* 0x0000001f0a027819 */ /* 0x000fc800000006ff */
[----:B------:R-:W1:Y:S02]  /*c9c0*/  SYNCS.PHASECHK.TRANS64.TRYWAIT P0, [R3+URZ+0x31c40], R2 ;  /* 0x031c4002030075a7 */ /* 0x000e64000800017f */
[----:B-1----:R-:W-:Y:S05]  /*c9d0*/  @!P0 BRA `(.L_x_9971) ;  /* 0x0000003000f88947 */ /* 0x002fea0003800000 */
.L_x_10064:
[----:B------:R-:W-:Y:S05]  /*c9e0*/  BSYNC B1 ;  /* 0x0000000000017941 */ /* 0x000fea0003800000 */
.L_x_9970:
        /* <DEDUP_REMOVED lines=12> */
.L_x_9973:
[----:B------:R-:W-:Y:S05]  /*cab0*/  BSYNC B1 ;  /* 0x0000000000017941 */ /* 0x000fea0003800000 */
.L_x_9972:
        /* <DEDUP_REMOVED lines=11> */
.L_x_9974:
        /* <DEDUP_REMOVED lines=16> */
.L_x_9975:
        /* <DEDUP_REMOVED lines=16> */
.L_x_9976:
        /* <DEDUP_REMOVED lines=15> */
.L_x_10065:
[----:B------:R-:W-:Y:S05]  /*ce60*/  BSYNC B1 ;  /* 0x0000000000017941 */ /* 0x000fea0003800000 */
.L_x_9977:
        /* <DEDUP_REMOVED lines=12> */
.L_x_9980:
[----:B------:R-:W-:Y:S05]  /*cf30*/  BSYNC B1 ;  /* 0x0000000000017941 */ /* 0x000fea0003800000 */
.L_x_9979:
[----:B------:R-:W-:Y:S01]  /*cf40*/  R2UR UR10, R14 ;  /* 0x000000000e0a72ca */ /* 0x000fe200000e0000 */
[----:B0-----:R-:W-:Y:S01]  /*cf50*/  IMAD R3, R16, 0x6c00, R9 ;  /* 0x00006c0010037824 */ /* 0x001fe200078e0209 */
[----:B------:R-:W-:Y:S01]  /*cf60*/  R2UR UR6, R12 ;  /* 0x000000000c0672ca */ /* 0x000fe200000e0000 */
[----:B------:R-:W-:Y:S01]  /*cf70*/  UIADD3 UR4, UP0, UR38, 0x470, URZ ;  /* 0x0000047026047890 */ /* 0x000fe2000ff1e03f */
[----:B------:R-:W-:Y:S01]  /*cf80*/  R2UR UR7, R13 ;  /* 0x000000000d0772ca */ /* 0x000fe200000e0000 */
[----:B------:R-:W-:Y:S01]  /*cf90*/  IMAD R4, R23, 0x90, RZ ;  /* 0x0000009017047824 */ /* 0x000fe200078e02ff */
[----:B------:R-:W-:Y:S01]  /*cfa0*/  LEA R2, R16, UR36, 0x3 ;  /* 0x0000002410027c11 */ /* 0x000fe2000f8e18ff */
[----:B------:R-:W-:Y:S01]  /*cfb0*/  VIADD R11, R3, 0x200 ;  /* 0x00000200030b7836 */ /* 0x000fe20000000000 */
[----:B------:R-:W-:Y:S01]  /*cfc0*/  PLOP3.LUT P0, PT, PT, PT, PT, 0x80, 0x0 ;  /* 0x000000000000781c */ /* 0x000fe20003f0f070 */
[----:B------:R-:W-:Y:S02]  /*cfd0*/  UIADD3.X UR5, URZ, UR39, URZ, UP0, !UPT ;  /* 0x000000273f057290 */ /* 0x000fe400087fe43f */
[----:B------:R-:W-:-:S10]  /*cfe0*/  VIADD R2, R2, 0x31c50 ;  /* 0x00031c5002027836 */ /* 0x000fd40000000000 */
.L_x_9981:
        /* <DEDUP_REMOVED lines=15> */
.L_x_9982:
        /* <DEDUP_REMOVED lines=15> */
.L_x_9983:
        /* <DEDUP_REMOVED lines=10> */
[----:B------:R-:W-:Y:S02]  /*d270*/  IMAD.MOV.U32 R18, RZ, RZ, R5 ;  /* 0x000000ffff127224 */ /* 0x000fe400078e0005 */
[----:B------:R-:W-:-:S07]  /*d280*/  IMAD.MOV.U32 R23, RZ, RZ, R0 ;  /* 0x000000ffff177224 */ /* 0x000fce00078e0000 */
.L_x_9968:
[----:B------:R-:W-:Y:S05]  /*d290*/  BSYNC B0 ;  /* 0x0000000000007941 */ /* 0x000fea0003800000 */
.L_x_9967:
[----:B------:R-:W2:Y:S01]  /*d2a0*/  LDL.LU R0, [R1+0x4] ;  /* 0x0000040001007983 */ /* 0x000ea20000300800 */
[----:B------:R-:W-:Y:S02]  /*d2b0*/  IMAD.MOV.U32 R16, RZ, RZ, R7 ;  /* 0x000000ffff107224 */ /* 0x000fe400078e0007 */
[----:B------:R-:W-:Y:S02]  /*d2c0*/  IMAD.MOV.U32 R22, RZ, RZ, R10 ;  /* 0x000000ffff167224 */ /* 0x000fe400078e000a */
[----:B--2---:R-:W-:-:S07]  /*d2d0*/  VIADD R0, R0, 0xfffffffd ;  /* 0xfffffffd00007836 */ /* 0x004fce0000000000 */
.L_x_9966:
[----:B------:R-:W-:Y:S01]  /*d2e0*/  IMAD.MOV R6, RZ, RZ, -R6 ;  /* 0x000000ffff067224 */ /* 0x000fe200078e0a06 */
[----:B------:R-:W-:Y:S04]  /*d2f0*/  BSSY B0, `(.L_x_9965) ;  /* 0x0000160000007945 */ /* 0x000fe80003800000 */
[----:B------:R-:W-:-:S13]  /*d300*/  ISETP.NE.AND P0, PT, R29, R6, PT ;  /* 0x000000061d00720c */ /* 0x000fda0003f05270 */
[----:B------:R-:W-:Y:S05]  /*d310*/  @!P0 BRA `(.L_x_9984) ;  /* 0x0000001400748947 */ /* 0x000fea0003800000 */
[----:B------:R-:W-:-:S07]  /*d320*/  IMAD.MOV.U32 R4, RZ, RZ, R18 ;  /* 0x000000ffff047224 */ /* 0x000fce00078e0012 */
.L_x_10019:
        /* <DEDUP_REMOVED lines=27> */
[----:B------:R-:W-:-:S05]  /*d4e0*/  LEA.HI.X R5, R2, UR5, R3, 0x2, P0 ;  /* 0x0000000502057c11 */ /* 0x000fca00080f1403 */
[----:B------:R0:W5:Y:S04]  /*d4f0*/  LDG.E R4, desc[UR60][R4.64] ;  /* 0x0000003c04047981 */ /* 0x000168000c1e1900 */
.L_x_9987:
[----:B------:R-:W-:Y:S01]  /*d500*/  LEA R3, R6, UR36, 0x3 ;  /* 0x0000002406037c11 */ /* 0x000fe2000f8e18ff */
[----:B------:R-:W-:Y:S01]  /*d510*/  BSSY B2, `(.L_x_9988) ;  /* 0x0000004000027945 */ /* 0x000fe20003800000 */
[----:B------:R-:W-:-:S04]  /*d520*/  SHF.L.U32 R2, R7, 0x1f, RZ ;  /* 0x0000001f07027819 */ /* 0x000fc800000006ff */
[----:B------:R-:W1:Y:S02]  /*d530*/  SYNCS.PHASECHK.TRANS64.TRYWAIT P0, [R3+URZ+0x31c40], R2 ;  /* 0x031c4002030075a7 */ /* 0x000e64000800017f */
[----:B-1----:R-:W-:Y:S05]  /*d540*/  @!P0 BRA `(.L_x_9989) ;  /* 0x0000002800448947 */ /* 0x002fea0003800000 */
.L_x_10066:
[----:B------:R-:W-:Y:S05]  /*d550*/  BSYNC B2 ;  /* 0x0000000000027941 */ /* 0x000fea0003800000 */
.L_x_9988:
        /* <DEDUP_REMOVED lines=12> */
.L_x_9991:
[----:B------:R-:W-:Y:S05]  /*d620*/  BSYNC B2 ;  /* 0x0000000000027941 */ /* 0x000fea0003800000 */
.L_x_9990:
        /* <DEDUP_REMOVED lines=11> */
.L_x_9992:
        /* <DEDUP_REMOVED lines=16> */
.L_x_9993:
        /* <DEDUP_REMOVED lines=16> */
.L_x_9994:
        /* <DEDUP_REMOVED lines=15> */
.L_x_10067:
[----:B------:R-:W-:Y:S05]  /*d9d0*/  BSYNC B2 ;  /* 0x0000000000027941 */ /* 0x000fea0003800000 */
.L_x_9995:
        /* <DEDUP_REMOVED lines=11> */
.L_x_9998:
[----:B------:R-:W-:Y:S05]  /*da90*/  BSYNC B2 ;  /* 0x0000000000027941 */ /* 0x000fea0003800000 */
.L_x_9997:
        /* <DEDUP_REMOVED lines=10> */
.L_x_9999:
        /* <DEDUP_REMOVED lines=12> */
[----:B------:R-:W-:Y:S01]  /*dc00*/  R2UR UR10, R11 ;  /* 0x000000000b0a72ca */ /* 0x000fe200000e0000 */
[----:B------:R-:W-:Y:S01]  /*dc10*/  VIADD R11, R16, 0x2600 ;  /* 0x00002600100b7836 */ /* 0x000fe20000000000 */
[----:B------:R-:W-:-:S13]  /*dc20*/  PLOP3.LUT P0, PT, PT, PT, PT, 0x80, 0x0 ;  /* 0x000000000000781c */ /* 0x000fda0003f0f070 */
.L_x_10000:
        /* <DEDUP_REMOVED lines=15> */
.L_x_10001:
        /* <DEDUP_REMOVED lines=12> */
.L_x_9986:
[----:B------:R-:W-:Y:S05]  /*dde0*/  BSYNC B1 ;  /* 0x0000000000017941 */ /* 0x000fea0003800000 */
.L_x_9985:
        /* <DEDUP_REMOVED lines=9> */
[----:B------:R-:W-:-:S12]  /*de80*/  VIADD R10, R0, 0xffffffff ;  /* 0xffffffff000a7836 */ /* 0x000fd80000000000 */
[----:B------:R-:W-:Y:S05]  /*de90*/  @!P1 BRA `(.L_x_10004) ;  /* 0x0000000000489947 */ /* 0x000fea0003800000 */
[----:B------:R-:W0:Y:S01]  /*dea0*/  LDC R4, c[0x0][0x43c] ;  /* 0x00010f00ff047b82 */ /* 0x000e220000000800 */
        /* <DEDUP_REMOVED lines=9> */
[----:B------:R-:W-:-:S04]  /*df40*/  IMAD R4, R24, UR4, RZ ;  /* 0x0000000418047c24 */ /* 0x000fc8000f8e02ff */
[C---:B------:R-:W-:Y:S02]  /*df50*/  IMAD R4, R19.reuse, UR5, R4 ;  /* 0x0000000513047c24 */ /* 0x040fe4000f8e0204 */
[----:B------:R-:W-:Y:S01]  /*df60*/  IMAD.WIDE.U32 R2, R19, UR4, R2 ;  /* 0x0000000413027c25 */ /* 0x000fe2000f8e0002 */
[----:B------:R-:W-:-:S03]  /*df70*/  ULDC.64 UR4, c[0x0][0x418] ;  /* 0x0001060000047ab9 */ /* 0x000fc60000000a00 */
[----:B------:R-:W-:Y:S01]  /*df80*/  IMAD.IADD R3, R4, 0x1, R3 ;  /* 0x0000000104037824 */ /* 0x000fe200078e0203 */
[----:B------:R-:W-:-:S04]  /*df90*/  LEA R4, P0, R2, UR4, 0x2 ;  /* 0x0000000402047c11 */ /* 0x000fc8000f8010ff */
[----:B------:R-:W-:-:S05]  /*dfa0*/  LEA.HI.X R5, R2, UR5, R3, 0x2, P0 ;  /* 0x0000000502057c11 */ /* 0x000fca00080f1403 */
[----:B------:R0:W5:Y:S04]  /*dfb0*/  LDG.E R4, desc[UR60][R4.64] ;  /* 0x0000003c04047981 */ /* 0x000168000c1e1900 */
.L_x_10004:
[----:B------:R-:W-:Y:S01]  /*dfc0*/  LEA R2, R16, UR36, 0x3 ;  /* 0x0000002410027c11 */ /* 0x000fe2000f8e18ff */
[----:B------:R-:W-:Y:S01]  /*dfd0*/  BSSY B2, `(.L_x_10005) ;  /* 0x0000004000027945 */ /* 0x000fe20003800000 */
[----:B------:R-:W-:-:S04]  /*dfe0*/  SHF.L.U32 R3, R22, 0x1f, RZ ;  /* 0x0000001f16037819 */ /* 0x000fc800000006ff */
[----:B------:R-:W1:Y:S02]  /*dff0*/  SYNCS.PHASECHK.TRANS64.TRYWAIT P0, [R2+URZ+0x31c40], R3 ;  /* 0x031c4003020075a7 */ /* 0x000e64000800017f */
[----:B-1----:R-:W-:Y:S05]  /*e000*/  @!P0 BRA `(.L_x_10006) ;  /* 0x0000001c00bc8947 */ /* 0x002fea0003800000 */
.L_x_10068:
[----:B------:R-:W-:Y:S05]  /*e010*/  BSYNC B2 ;  /* 0x0000000000027941 */ /* 0x000fea0003800000 */
.L_x_10005:
        /* <DEDUP_REMOVED lines=12> */
.L_x_10008:
[----:B------:R-:W-:Y:S05]  /*e0e0*/  BSYNC B2 ;  /* 0x0000000000027941 */ /* 0x000fea0003800000 */
.L_x_10007:
        /* <DEDUP_REMOVED lines=12> */
.L_x_10009:
        /* <DEDUP_REMOVED lines=16> */
.L_x_10010:
        /* <DEDUP_REMOVED lines=16> */
.L_x_10011:
        /* <DEDUP_REMOVED lines=15> */
.L_x_10069:
[----:B------:R-:W-:Y:S05]  /*e4a0*/  BSYNC B2 ;  /* 0x0000000000027941 */ /* 0x000fea0003800000 */
.L_x_10012:
        /* <DEDUP_REMOVED lines=11> */
.L_x_10015:
[----:B------:R-:W-:Y:S05]  /*e560*/  BSYNC B2 ;  /* 0x0000000000027941 */ /* 0x000fea0003800000 */
.L_x_10014:
        /* <DEDUP_REMOVED lines=10> */
.L_x_10016:
        /* <DEDUP_REMOVED lines=15> */
.L_x_10017:
        /* <DEDUP_REMOVED lines=15> */
.L_x_10018:
        /* <DEDUP_REMOVED lines=12> */
.L_x_10003:
[----:B------:R-:W-:Y:S05]  /*e8b0*/  BSYNC B1 ;  /* 0x0000000000017941 */ /* 0x000fea0003800000 */
.L_x_10002:
[C---:B------:R-:W-:Y:S01]  /*e8c0*/  ISETP.GT.AND P0, PT, R0.reuse, 0x1, PT ;  /* 0x000000010000780c */ /* 0x040fe20003f04270 */
[----:B------:R-:W-:-:S12]  /*e8d0*/  VIADD R0, R0, 0xfffffffe ;  /* 0xfffffffe00007836 */ /* 0x000fd80000000000 */
[----:B------:R-:W-:Y:S05]  /*e8e0*/  @P0 BRA `(.L_x_10019) ;  /* 0xffffffe800900947 */ /* 0x000fea000383ffff */
.L_x_9984:
[----:B------:R-:W-:Y:S05]  /*e8f0*/  BSYNC B0 ;  /* 0x0000000000007941 */ /* 0x000fea0003800000 */
.L_x_9965:
[----:B------:R-:W-:Y:S01]  /*e900*/  ISETP.NE.AND P0, PT, R25, RZ, PT ;  /* 0x000000ff1900720c */ /* 0x000fe20003f05270 */
[----:B------:R-:W-:-:S12]  /*e910*/  BSSY B0, `(.L_x_10020) ;  /* 0x0000047000007945 */ /* 0x000fd80003800000 */
[----:B------:R-:W-:Y:S05]  /*e920*/  @!P0 BRA `(.L_x_10021) ;  /* 0x0000000400148947 */ /* 0x000fea0003800000 */
[----:B0-----:R-:W0:Y:S01]  /*e930*/  S2R R0, SR_TID.X ;  /* 0x0000000000007919 */ /* 0x001e220000002100 */
[----:B------:R-:W-:Y:S01]  /*e940*/  LEA R3, R16, UR36, 0x3 ;  /* 0x0000002410037c11 */ /* 0x000fe2000f8e18ff */
[----:B------:R-:W-:Y:S01]  /*e950*/  BSSY B1, `(.L_x_10022) ;  /* 0x0000006000017945 */ /* 0x000fe20003800000 */
[----:B0-----:R-:W-:Y:S02]  /*e960*/  LOP3.LUT R2, R0, 0x7f, RZ, 0xc0, !PT ;  /* 0x0000007f00027812 */ /* 0x001fe400078ec0ff */
[----:B------:R-:W-:Y:S02]  /*e970*/  SHF.L.U32 R0, R22, 0x1f, RZ ;  /* 0x0000001f16007819 */ /* 0x000fe400000006ff */
[----:B------:R-:W-:Y:S02]  /*e980*/  ISETP.NE.AND P1, PT, R2, RZ, PT ;  /* 0x000000ff0200720c */ /* 0x000fe40003f25270 */
[----:B------:R-:W0:Y:S02]  /*e990*/  SYNCS.PHASECHK.TRANS64.TRYWAIT P0, [R3+URZ+0x31c60], R0 ;  /* 0x031c6000030075a7 */ /* 0x000e24000800017f */
[----:B0-----:R-:W-:Y:S09]  /*e9a0*/  @!P0 BRA `(.L_x_10023) ;  /* 0x00000014007c8947 */ /* 0x001ff20003800000 */
.L_x_10070:
[----:B------:R-:W-:Y:S05]  /*e9b0*/  BSYNC B1 ;  /* 0x0000000000017941 */ /* 0x000fea0003800000 */
.L_x_10022:
        /* <DEDUP_REMOVED lines=9> */
.L_x_10025:
[----:B------:R-:W-:Y:S05]  /*ea50*/  BSYNC B1 ;  /* 0x0000000000017941 */ /* 0x000fea0003800000 */
.L_x_10024:
[----:B------:R-:W-:Y:S01]  /*ea60*/  IMAD R9, R16, 0x6c00, R9 ;  /* 0x00006c0010097824 */ /* 0x000fe200078e0209 */
[----:B------:R-:W-:Y:S01]  /*ea70*/  UIADD3 UR4, UP0, UR38, 0x470, URZ ;  /* 0x0000047026047890 */ /* 0x000fe2000ff1e03f */
[----:B0-----:R-:W-:Y:S01]  /*ea80*/  VIADD R0, R3, 0x31c50 ;  /* 0x00031c5003007836 */ /* 0x001fe20000000000 */
[----:B------:R-:W-:Y:S01]  /*ea90*/  PLOP3.LUT P0, PT, PT, PT, PT, 0x80, 0x0 ;  /* 0x000000000000781c */ /* 0x000fe20003f0f070 */
[----:B------:R-:W-:Y:S01]  /*eaa0*/  IMAD R3, R23, 0x90, RZ ;  /* 0x0000009017037824 */ /* 0x000fe200078e02ff */
[----:B------:R-:W-:Y:S01]  /*eab0*/  UIADD3.X UR5, URZ, UR39, URZ, UP0, !UPT ;  /* 0x000000273f057290 */ /* 0x000fe200087fe43f */
[----:B------:R-:W-:Y:S01]  /*eac0*/  VIADD R2, R9, 0x200 ;  /* 0x0000020009027836 */ /* 0x000fe20000000000 */
[----:B------:R-:W-:Y:S01]  /*ead0*/  UMOV UR6, 0x0 ;  /* 0x0000000000067882 */ /* 0x000fe20000000000 */
[----:B------:R-:W-:Y:S01]  /*eae0*/  UMOV UR7, 0x14f00000 ;  /* 0x14f0000000077882 */ /* 0x000fe20000000000 */
[----:B------:R-:W-:-:S08]  /*eaf0*/  UMOV UR10, URZ ;  /* 0x0000003f000a7c82 */ /* 0x000fd00008000000 */
.L_x_10026:
        /* <DEDUP_REMOVED lines=15> */
.L_x_10027:
        /* <DEDUP_REMOVED lines=15> */
.L_x_10028:
        /* <DEDUP_REMOVED lines=10> */
.L_x_10021:
[----:B------:R-:W-:Y:S05]  /*ed80*/  BSYNC B0 ;  /* 0x0000000000007941 */ /* 0x000fea0003800000 */
.L_x_10020:
[----:B------:R-:W2:Y:S01]  /*ed90*/  LDL.LU R4, [R1+0x8] ;  /* 0x0000080001047983 */ /* 0x000ea20000300800 */
[----:B------:R-:W-:-:S03]  /*eda0*/  ULDC UR4, c[0x0][0xc34] ;  /* 0x00030d0000047ab9 */ /* 0x000fc60000000800 */
[----:B------:R-:W3:Y:S01]  /*edb0*/  LDL.LU R2, [R1+0x1c] ;  /* 0x00001c0001027983 */ /* 0x000ee20000300800 */
[----:B------:R-:W-:-:S05]  /*edc0*/  VIADD R16, R16, 0x1 ;  /* 0x0000000110107836 */ /* 0x000fca0000000000 */
[----:B------:R-:W-:-:S04]  /*edd0*/  ISETP.NE.AND P0, PT, R16, 0x2, PT ;  /* 0x000000021000780c */ /* 0x000fc80003f05270 */
[----:B------:R-:W-:Y:S02]  /*ede0*/  SEL R3, RZ, 0x1, P0 ;  /* 0x00000001ff037807 */ /* 0x000fe40000000000 */
[----:B------:R-:W-:Y:S02]  /*edf0*/  SEL R16, R16, RZ, P0 ;  /* 0x000000ff10107207 */ /* 0x000fe40000000000 */
[----:B------:R-:W-:Y:S01]  /*ee00*/  LOP3.LUT R22, R22, R3, RZ, 0x3c, !PT ;  /* 0x0000000316167212 */ /* 0x000fe200078e3cff */
[----:B--2---:R-:W-:Y:S02]  /*ee10*/  VIADD R4, R4, UR37 ;  /* 0x0000002504047c36 */ /* 0x004fe40008000000 */
[----:B---3--:R-:W-:-:S03]  /*ee20*/  VIADD R2, R2, 0x1 ;  /* 0x0000000102027836 */ /* 0x008fc60000000000 */
[----:B------:R1:W-:Y:S01]  /*ee30*/  STL [R1+0x8], R4 ;  /* 0x0000080401007387 */ /* 0x0003e20000100800 */
[----:B------:R-:W-:-:S03]  /*ee40*/  ISETP.GE.AND P1, PT, R4, UR4, PT ;  /* 0x0000000404007c0c */ /* 0x000fc6000bf26270 */
[----:B------:R1:W-:Y:S10]  /*ee50*/  STL [R1+0x1c], R2 ;  /* 0x00001c0201007387 */ /* 0x0003f40000100800 */
[----:B-1----:R-:W-:Y:S05]  /*ee60*/  @!P1 BRA `(.L_x_10029) ;  /* 0xffffffc000509947 */ /* 0x002fea000383ffff */
[----:B0-----:R-:W-:-:S07]  /*ee70*/  LOP3.LUT R0, R2, 0x1, RZ, 0xc, !PT ;  /* 0x0000000102007812 */ /* 0x001fce00078e0cff */
.L_x_9951:
[----:B------:R-:W0:Y:S01]  /*ee80*/  S2R R3, SR_CgaCtaId ;  /* 0x0000000000037919 */ /* 0x000e220000008800 */
[----:B------:R-:W-:Y:S01]  /*ee90*/  MOV R2, 0x400 ;  /* 0x0000040000027802 */ /* 0x000fe20000000f00 */
[----:B------:R-:W-:Y:S01]  /*eea0*/  BSSY B0, `(.L_x_10030) ;  /* 0x0000005000007945 */ /* 0x000fe20003800000 */
[----:B------:R-:W-:Y:S02]  /*eeb0*/  SHF.L.U32 R0, R0, 0x1f, RZ ;  /* 0x0000001f00007819 */ /* 0x000fe400000006ff */
[----:B0-----:R-:W-:-:S04]  /*eec0*/  LEA R9, R3, R2, 0x18 ;  /* 0x0000000203097211 */ /* 0x001fc800078ec0ff */
[----:B------:R-:W0:Y:S02]  /*eed0*/  SYNCS.PHASECHK.TRANS64.TRYWAIT P0, [R9+URZ+0x31c20], R0 ;  /* 0x031c2000090075a7 */ /* 0x000e24000800017f */
[----:B0-----:R-:W-:Y:S05]  /*eee0*/  @!P0 BRA `(.L_x_10031) ;  /* 0x0000001000408947 */ /* 0x001fea0003800000 */
.L_x_10071:
[----:B------:R-:W-:Y:S05]  /*eef0*/  BSYNC B0 ;  /* 0x0000000000007941 */ /* 0x000fea0003800000 */
.L_x_10030:
[----:B------:R-:W-:-:S03]  /*ef00*/  UMOV UR4, 0xffffffff ;  /* 0xffffffff00047882 */ /* 0x000fc60000000000 */
[----:B------:R-:W-:Y:S05]  /*ef10*/  BRA.DIV UR4, `(.L_x_10032) ;  /* 0x0000001204487947 */ /* 0x000fea000b800000 */
[----:B0-----:R-:W0:Y:S02]  /*ef20*/  S2R R0, SR_TID.X ;  /* 0x0000000000007919 */ /* 0x001e240000002100 */
[----:B0-----:R-:W-:-:S04]  /*ef30*/  SHF.R.U32.HI R0, RZ, 0x5, R0 ;  /* 0x00000005ff007819 */ /* 0x001fc80000011600 */
[----:B------:R-:W-:-:S05]  /*ef40*/  LOP3.LUT R0, R0, 0x3, RZ, 0xc0, !PT ;  /* 0x0000000300007812 */ /* 0x000fca00078ec0ff */
[----:B------:R0:W1:Y:S02]  /*ef50*/  SHFL.IDX PT, R14, R0, RZ, 0x1f ;  /* 0x00001fff000e7589 */ /* 0x00006400000e0000 */
.L_x_10074:
[----:B-1----:R-:W-:Y:S01]  /*ef60*/  ISETP.NE.AND P0, PT, R14, RZ, PT ;  /* 0x000000ff0e00720c */ /* 0x002fe20003f05270 */
[----:B------:R-:W-:-:S12]  /*ef70*/  BSSY B0, `(.L_x_10033) ;  /* 0x0000024000007945 */ /* 0x000fd80003800000 */
[----:B------:R-:W-:Y:S05]  /*ef80*/  @P0 BRA `(.L_x_10034) ;  /* 0x0000000000880947 */ /* 0x000fea0003800000 */
[----:B------:R-:W-:-:S03]  /*ef90*/  UMOV UR4, 0xffffffff ;  /* 0xffffffff00047882 */ /* 0x000fc60000000000 */
[----:B------:R-:W-:Y:S05]  /*efa0*/  BRA.DIV UR4, `(.L_x_10035) ;  /* 0x0000001204587947 */ /* 0x000fea000b800000 */
[----:B------:R-:W-:-:S13]  /*efb0*/  ELECT P6, URZ, PT ;  /* 0x00000000003f782f */ /* 0x000fda00038c0000 */
.L_x_10077:
[----:B------:R-:W-:Y:S05]  /*efc0*/  @!P6 BRA `(.L_x_10034) ;  /* 0x000000000078e947 */ /* 0x000fea0003800000 */
[----:B0-----:R-:W2:Y:S02]  /*efd0*/  LDL.LU R0, [R1+0x28] ;  /* 0x0000280001007983 */ /* 0x001ea40000300800 */
[----:B--2---:R-:W-:-:S04]  /*efe0*/  LOP3.LUT R0, R0, 0x2, RZ, 0xfc, !PT ;  /* 0x0000000200007812 */ /* 0x004fc800078efcff */
[----:B------:R-:W-:-:S13]  /*eff0*/  ISETP.NE.AND P2, PT, R0, 0x3, PT ;  /* 0x000000030000780c */ /* 0x000fda0003f45270 */
[----:B------:R-:W-:Y:S05]  /*f000*/  @!P2 BRA `(.L_x_10036) ;  /* 0x000000000004a947 */ /* 0x000fea0003800000 */
[----:B------:R-:W-:Y:S01]  /*f010*/  BPT.TRAP 0x1 ;  /* 0x000000040000795c */ /* 0x000fe20000300000 */
.L_x_10036:
[----:B------:R-:W-:Y:S01]  /*f020*/  VIADD R3, R9, 0x31c40 ;  /* 0x00031c4009037836 */ /* 0x000fe20000000000 */
[----:B------:R-:W-:Y:S01]  /*f030*/  SHF.L.U32 R2, R22, 0x1f, RZ ;  /* 0x0000001f16027819 */ /* 0x000fe200000006ff */
[C---:B------:R-:W-:Y:S02]  /*f040*/  VIADD R0, R16.reuse, 0x1 ;  /* 0x0000000110007836 */ /* 0x040fe40000000000 */
[----:B------:R-:W-:-:S03]  /*f050*/  IMAD R7, R16, 0x8, R3 ;  /* 0x0000000810077824 */ /* 0x000fc600078e0203 */
        /* <DEDUP_REMOVED lines=8> */
.L_x_10078:
[----:B------:R-:W1:Y:S02]  /*f0e0*/  SYNCS.PHASECHK.TRANS64.TRYWAIT P0, [R3+URZ], R0 ;  /* 0x00000000030075a7 */ /* 0x000e64000800017f */
[----:B-1----:R-:W-:Y:S05]  /*f0f0*/  @!P0 BRA `(.L_x_10038) ;  /* 0x0000001000388947 */ /* 0x002fea0003800000 */
.L_x_10079:
[----:B------:R-:W-:Y:S05]  /*f100*/  @!P2 BRA `(.L_x_10039) ;  /* 0x000000000004a947 */ /* 0x000fea0003800000 */
[----:B------:R-:W-:Y:S01]  /*f110*/  BPT.TRAP 0x1 ;  /* 0x000000040000795c */ /* 0x000fe20000300000 */
.L_x_10039:
[----:B-1----:R-:W-:-:S04]  /*f120*/  VIADD R3, R9, 0x31c60 ;  /* 0x00031c6009037836 */ /* 0x002fc80000000000 */
[----:B------:R-:W-:-:S04]  /*f130*/  IMAD R5, R16, 0x8, R3 ;  /* 0x0000000810057824 */ /* 0x000fc800078e0203 */
[----:B------:R-:W1:Y:S02]  /*f140*/  SYNCS.PHASECHK.TRANS64.TRYWAIT P0, [R5+URZ], R2 ;  /* 0x00000002050075a7 */ /* 0x000e64000800017f */
[----:B-1----:R-:W-:Y:S05]  /*f150*/  @!P0 BRA `(.L_x_10040) ;  /* 0x0000001000348947 */ /* 0x002fea0003800000 */
.L_x_10080:
[----:B------:R-:W-:-:S07]  /*f160*/  IMAD R3, R4, 0x8, R3 ;  /* 0x0000000804037824 */ /* 0x000fce00078e0203 */
.L_x_10041:
[----:B--2---:R2:W3:Y:S02]  /*f170*/  SYNCS.PHASECHK.TRANS64.TRYWAIT P0, [R3+URZ], R0 ;  /* 0x00000000030075a7 */ /* 0x0044e4000800017f */
[----:B---3--:R-:W-:Y:S05]  /*f180*/  @!P0 NANOSLEEP.SYNCS 0x989680 ;  /* 0x009896800000895d */ /* 0x008fea0003900000 */
[----:B------:R-:W3:Y:S02]  /*f190*/  @!P0 SYNCS.PHASECHK.TRANS64 P0, [R3+URZ], R0 ;  /* 0x00000000030085a7 */ /* 0x000ee4000800007f */
[----:B---3--:R-:W-:Y:S05]  /*f1a0*/  @!P0 BRA `(.L_x_10041) ;  /* 0xfffffffc00f08947 */ /* 0x008fea000383ffff */
.L_x_10034:
[----:B------:R-:W-:Y:S05]  /*f1b0*/  BSYNC B0 ;  /* 0x0000000000007941 */ /* 0x000fea0003800000 */
.L_x_10033:
[----:B------:R-:W-:Y:S05]  /*f1c0*/  EXIT ;  /* 0x000000000000794d */ /* 0x000fea0003800000 */
.L_x_9927:
[----:B0-----:R-:W-:-:S04]  /*f1d0*/  IMAD.U32 R3, RZ, RZ, UR37 ;  /* 0x00000025ff037e24 */ /* 0x001fc8000f8e00ff */
[----:B------:R0:W1:Y:S03]  /*f1e0*/  SYNCS.PHASECHK.TRANS64.TRYWAIT P1, [R3+URZ+0x31c00], R0 ;  /* 0x031c0000030075a7 */ /* 0x000066000802017f */
[----:B-1----:R-:W-:Y:S05]  /*f1f0*/  @!P1 NANOSLEEP.SYNCS 0x989680 ;  /* 0x009896800000995d */ /* 0x002fea0003900000 */
[----:B------:R-:W1:Y:S02]  /*f200*/  @!P1 SYNCS.PHASECHK.TRANS64 P1, [R3+URZ+0x31c00], R0 ;  /* 0x031c0000030095a7 */ /* 0x000e64000802007f */
[----:B-1----:R-:W-:Y:S05]  /*f210*/  @!P1 BRA `(.L_x_9927) ;  /* 0xfffffffc00ec9947 */ /* 0x002fea000383ffff */
[----:B------:R-:W-:Y:S05]  /*f220*/  BRA `(.L_x_10042) ;  /* 0xffffff2000247947 */ /* 0x000fea000383ffff */
.L_x_9931:
[----:B-1----:R1:W2:Y:S02]  /*f230*/  SYNCS.PHASECHK.TRANS64.TRYWAIT P2, [R0+URZ+0x31c30], R3 ;  /* 0x031c3003000075a7 */ /* 0x0022a4000804017f */
[----:B--2---:R-:W-:Y:S05]  /*f240*/  @!P2 NANOSLEEP.SYNCS 0x989680 ;  /* 0x009896800000a95d */ /* 0x004fea0003900000 */
[----:B------:R-:W2:Y:S02]  /*f250*/  @!P2 SYNCS.PHASECHK.TRANS64 P2, [R0+URZ+0x31c30], R3 ;  /* 0x031c30030000a5a7 */ /* 0x000ea4000804007f */
[----:B--2---:R-:W-:Y:S05]  /*f260*/  @!P2 BRA `(.L_x_9931) ;  /* 0xfffffffc00f0a947 */ /* 0x004fea000383ffff */
[----:B------:R-:W-:Y:S05]  /*f270*/  BRA `(.L_x_9930) ;  /* 0xffffff2000487947 */ /* 0x000fea000383ffff */
.L_x_9936:
[----:B-1----:R-:W-:-:S04]  /*f280*/  IMAD.U32 R9, RZ, RZ, UR4 ;  /* 0x00000004ff097e24 */ /* 0x002fc8000f8e00ff */
[----:B------:R1:W2:Y:S03]  /*f290*/  SYNCS.PHASECHK.TRANS64.TRYWAIT P2, [R9+URZ+0x31c30], R8 ;  /* 0x031c3008090075a7 */ /* 0x0002a6000804017f */
[----:B--2---:R-:W-:Y:S05]  /*f2a0*/  @!P2 NANOSLEEP.SYNCS 0x989680 ;  /* 0x009896800000a95d */ /* 0x004fea0003900000 */
[----:B------:R-:W2:Y:S02]  /*f2b0*/  @!P2 SYNCS.PHASECHK.TRANS64 P2, [R9+URZ+0x31c30], R8 ;  /* 0x031c30080900a5a7 */ /* 0x000ea4000804007f */
[----:B--2---:R-:W-:Y:S05]  /*f2c0*/  @!P2 BRA `(.L_x_9936) ;  /* 0xfffffffc00eca947 */ /* 0x004fea000383ffff */
[----:B------:R-:W-:Y:S05]  /*f2d0*/  BRA `(.L_x_9933) ;  /* 0xffffff6000607947 */ /* 0x000fea000383ffff */
.L_x_9940:
[----:B-1----:R-:W-:-:S04]  /*f2e0*/  IMAD.U32 R8, RZ, RZ, UR4 ;  /* 0x00000004ff087e24 */ /* 0x002fc8000f8e00ff */
[----:B------:R1:W2:Y:S03]  /*f2f0*/  SYNCS.PHASECHK.TRANS64.TRYWAIT P2, [R8+URZ+0x31c50], R7 ;  /* 0x031c5007080075a7 */ /* 0x0002a6000804017f */
[----:B--2---:R-:W-:Y:S05]  /*f300*/  @!P2 NANOSLEEP.SYNCS 0x989680 ;  /* 0x009896800000a95d */ /* 0x004fea0003900000 */
[----:B------:R-:W2:Y:S02]  /*f310*/  @!P2 SYNCS.PHASECHK.TRANS64 P2, [R8+URZ+0x31c50], R7 ;  /* 0x031c50070800a5a7 */ /* 0x000ea4000804007f */
[----:B--2---:R-:W-:Y:S05]  /*f320*/  @!P2 BRA `(.L_x_9940) ;  /* 0xfffffffc00eca947 */ /* 0x004fea000383ffff */
[----:B------:R-:W-:Y:S05]  /*f330*/  BRA `(.L_x_9937) ;  /* 0xffffff7400f87947 */ /* 0x000fea000383ffff */
.L_x_9945:
[----:B-1----:R-:W-:-:S04]  /*f340*/  IMAD.U32 R5, RZ, RZ, UR12 ;  /* 0x0000000cff057e24 */ /* 0x002fc8000f8e00ff */
[----:B------:R1:W2:Y:S03]  /*f350*/  SYNCS.PHASECHK.TRANS64.TRYWAIT P0, [R5+URZ+0x31c50], R0 ;  /* 0x031c5000050075a7 */ /* 0x0002a6000800017f */
[----:B--2---:R-:W-:Y:S05]  /*f360*/  @!P0 NANOSLEEP.SYNCS 0x989680 ;  /* 0x009896800000895d */ /* 0x004fea0003900000 */
[----:B------:R-:W2:Y:S02]  /*f370*/  @!P0 SYNCS.PHASECHK.TRANS64 P0, [R5+URZ+0x31c50], R0 ;  /* 0x031c5000050085a7 */ /* 0x000ea4000800007f */
[----:B--2---:R-:W-:Y:S05]  /*f380*/  @!P0 BRA `(.L_x_9945) ;  /* 0xfffffffc00ec8947 */ /* 0x004fea000383ffff */
[----:B------:R-:W-:Y:S05]  /*f390*/  BRA `(.L_x_9944) ;  /* 0xffffffa000107947 */ /* 0x000fea000383ffff */
.L_x_9955:
        /* <DEDUP_REMOVED lines=11> */
.L_x_10044:
[----:B------:R-:W-:Y:S05]  /*f450*/  BSYNC B0 ;  /* 0x0000000000007941 */ /* 0x000fea0003800000 */
.L_x_10043:
[----:B------:R-:W-:Y:S05]  /*f460*/  BRA `(.L_x_10045) ;  /* 0xffffffc000747947 */ /* 0x000fea000383ffff */
.L_x_9957:
[----:B------:R-:W-:Y:S01]  /*f470*/  BSSY B0, `(.L_x_10046) ;  /* 0x0000006000007945 */ /* 0x000fe20003800000 */
[----:B------:R-:W-:-:S07]  /*f480*/  IMAD.MOV.U32 R15, RZ, RZ, -0x1 ;  /* 0xffffffffff0f7424 */ /* 0x000fce00078e00ff */
[----:B0-----:R-:W-:Y:S05]  /*f490*/  WARPSYNC.COLLECTIVE R15, `(.L_x_10047) ;  /* 0x000000000f0c7348 */ /* 0x001fea0003c00000 */
[----:B------:R-:W-:Y:S02]  /*f4a0*/  ELECT P6, UR62, PT ;  /* 0x00000000003e782f */ /* 0x000fe400038c0000 */
[----:B------:R-:W-:Y:S01]  /*f4b0*/  MOV R14, UR62 ;  /* 0x0000003e000e7c02 */ /* 0x000fe20008000f00 */
[----:B0-----:R-:W-:Y:S10]  /*f4c0*/  ENDCOLLECTIVE ;  /* 0x000000000000791b */ /* 0x001ff40003800000 */
.L_x_10047:
[----:B------:R-:W-:Y:S05]  /*f4d0*/  BSYNC B0 ;  /* 0x0000000000007941 */ /* 0x000fea0003800000 */
.L_x_10046:
[----:B------:R-:W-:Y:S05]  /*f4e0*/  BRA `(.L_x_10048) ;  /* 0xffffffc000707947 */ /* 0x000fea000383ffff */
.L_x_9959:
[----:B0-----:R0:W1:Y:S02]  /*f4f0*/  SYNCS.PHASECHK.TRANS64.TRYWAIT P0, [R3+URZ+0x31c40], R0 ;  /* 0x031c4000030075a7 */ /* 0x001064000800017f */
[----:B-1----:R-:W-:Y:S05]  /*f500*/  @!P0 NANOSLEEP.SYNCS 0x989680 ;  /* 0x009896800000895d */ /* 0x002fea0003900000 */
[----:B------:R-:W1:Y:S02]  /*f510*/  @!P0 SYNCS.PHASECHK.TRANS64 P0, [R3+URZ+0x31c40], R0 ;  /* 0x031c4000030085a7 */ /* 0x000e64000800007f */
[----:B-1----:R-:W-:Y:S05]  /*f520*/  @!P0 BRA `(.L_x_9959) ;  /* 0xfffffffc00f08947 */ /* 0x002fea000383ffff */
[----:B------:R-:W-:Y:S05]  /*f530*/  BRA `(.L_x_10049) ;  /* 0xffffffc000cc7947 */ /* 0x000fea000383ffff */
.L_x_9962:
[----:B------:R-:W-:Y:S02]  /*f540*/  IMAD.MOV.U32 R13, RZ, RZ, R4 ;  /* 0x000000ffff0d7224 */ /* 0x000fe400078e0004 */
[----:B------:R-:W-:Y:S02]  /*f550*/  IMAD.MOV.U32 R12, RZ, RZ, RZ ;  /* 0x000000ffff0c7224 */ /* 0x000fe400078e00ff */
[----:B------:R-:W-:Y:S02]  /*f560*/  IMAD.MOV.U32 R11, RZ, RZ, 0x1c1f ;  /* 0x00001c1fff0b7424 */ /* 0x000fe400078e00ff */
[----:B------:R-:W-:Y:S02]  /*f570*/  IMAD.MOV.U32 R15, RZ, RZ, -0x1 ;  /* 0xffffffffff0f7424 */ /* 0x000fe400078e00ff */
[----:B------:R-:W-:-:S07]  /*f580*/  IMAD R6, R6, 0xc0, R9 ;  /* 0x000000c006067824 */ /* 0x000fce00078e0209 */
[----:B------:R-:W-:Y:S05]  /*f590*/  WARPSYNC.COLLECTIVE R15, `(.L_x_10050) ;  /* 0x000000000f087348 */ /* 0x000fea0003c00000 */
[----:B------:R0:W1:Y:S02]  /*f5a0*/  SHFL.IDX P6, R14, R13, R12, R11 ;  /* 0x0000000c0d0e7389 */ /* 0x00006400000c000b */
[----:B01----:R-:W-:Y:S01]  /*f5b0*/  ENDCOLLECTIVE ;  /* 0x000000000000791b */ /* 0x003fe20003800000 */
.L_x_10050:
[----:B------:R-:W-:Y:S02]  /*f5c0*/  IMAD.MOV.U32 R13, RZ, RZ, R0 ;  /* 0x000000ffff0d7224 */ /* 0x000fe400078e0000 */
[----:B------:R-:W-:-:S07]  /*f5d0*/  IMAD.MOV.U32 R2, RZ, RZ, R14 ;  /* 0x000000ffff027224 */ /* 0x000fce00078e000e */
[----:B------:R-:W-:Y:S05]  /*f5e0*/  WARPSYNC.COLLECTIVE R15, `(.L_x_10051) ;  /* 0x000000000f087348 */ /* 0x000fea0003c00000 */
[----:B------:R0:W1:Y:S02]  /*f5f0*/  SHFL.IDX P6, R14, R13, R12, R11 ;  /* 0x0000000c0d0e7389 */ /* 0x00006400000c000b */
[----:B01----:R-:W-:Y:S01]  /*f600*/  ENDCOLLECTIVE ;  /* 0x000000000000791b */ /* 0x003fe20003800000 */
.L_x_10051:
[----:B------:R-:W-:Y:S02]  /*f610*/  ULDC UR4, c[0x0][0x288] ;  /* 0x0000a20000047ab9 */ /* 0x000fe40000000800 */
[----:B------:R-:W-:Y:S02]  /*f620*/  IMAD R5, R10, UR4, RZ ;  /* 0x000000040a057c24 */ /* 0x000fe4000f8e02ff */
[----:B------:R-:W-:-:S03]  /*f630*/  VIADD R10, R6, 0x20 ;  /* 0x00000020060a7836 */ /* 0x000fc60000000000 */
[----:B------:R-:W-:Y:S01]  /*f640*/  ISETP.GE.AND P4, PT, R6, R5, PT ;  /* 0x000000050600720c */ /* 0x000fe20003f86270 */
[----:B------:R-:W-:Y:S02]  /*f650*/  IMAD.MOV.U32 R13, RZ, RZ, R4 ;  /* 0x000000ffff0d7224 */ /* 0x000fe400078e0004 */
[----:B------:R-:W-:Y:S02]  /*f660*/  IMAD.MOV.U32 R12, RZ, RZ, 0x1 ;  /* 0x00000001ff0c7424 */ /* 0x000fe400078e00ff */
[----:B------:R-:W-:-:S08]  /*f670*/  IMAD.MOV.U32 R3, RZ, RZ, R14 ;  /* 0x000000ffff037224 */ /* 0x000fd000078e000e */
[----:B------:R-:W-:Y:S05]  /*f680*/  WARPSYNC.COLLECTIVE R15, `(.L_x_10052) ;  /* 0x000000000f087348 */ /* 0x000fea0003c00000 */
[----:B------:R0:W1:Y:S02]  /*f690*/  SHFL.IDX P6, R14, R13, R12, R11 ;  /* 0x0000000c0d0e7389 */ /* 0x00006400000c000b */
[----:B01----:R-:W-:Y:S01]  /*f6a0*/  ENDCOLLECTIVE ;  /* 0x000000000000791b */ /* 0x003fe20003800000 */
.L_x_10052:
[----:B------:R-:W-:-:S05]  /*f6b0*/  @!P4 LEA R3, P3, R20, R3, 0x1 ;  /* 0x000000031403c211 */ /* 0x000fca00078608ff */
[----:B------:R-:W-:Y:S01]  /*f6c0*/  @!P4 IMAD.X R2, RZ, RZ, R2, P3 ;  /* 0x000000ffff02c224 */ /* 0x000fe200018e0602 */
[----:B------:R-:W-:-:S04]  /*f6d0*/  ISETP.GE.AND P3, PT, R10, R5, PT ;  /* 0x000000050a00720c */ /* 0x000fc80003f66270 */
        /* <DEDUP_REMOVED lines=14> */
.L_x_10053:
[----:B------:R-:W-:Y:S02]  /*f7c0*/  IMAD.MOV.U32 R13, RZ, RZ, R4 ;  /* 0x000000ffff0d7224 */ /* 0x000fe400078e0004 */
[----:B------:R-:W-:Y:S02]  /*f7d0*/  IMAD.MOV.U32 R12, RZ, RZ, 0x2 ;  /* 0x00000002ff0c7424 */ /* 0x000fe400078e00ff */
[----:B------:R-:W-:-:S07]  /*f7e0*/  IMAD.MOV.U32 R3, RZ, RZ, R14 ;  /* 0x000000ffff037224 */ /* 0x000fce00078e000e */
[----:B------:R-:W-:Y:S05]  /*f7f0*/  WARPSYNC.COLLECTIVE R15, `(.L_x_10054) ;  /* 0x000000000f087348 */ /* 0x000fea0003c00000 */
[----:B------:R0:W1:Y:S02]  /*f800*/  SHFL.IDX P6, R14, R13, R12, R11 ;  /* 0x0000000c0d0e7389 */ /* 0x00006400000c000b */
[----:B01----:R-:W-:Y:S01]  /*f810*/  ENDCOLLECTIVE ;  /* 0x000000000000791b */ /* 0x003fe20003800000 */
.L_x_10054:
        /* <DEDUP_REMOVED lines=18> */
.L_x_10055:
[----:B------:R-:W-:Y:S02]  /*f940*/  IMAD.MOV.U32 R13, RZ, RZ, R4 ;  /* 0x000000ffff0d7224 */ /* 0x000fe400078e0004 */
[----:B------:R-:W-:Y:S02]  /*f950*/  IMAD.MOV.U32 R12, RZ, RZ, 0x3 ;  /* 0x00000003ff0c7424 */ /* 0x000fe400078e00ff */
[----:B------:R-:W-:-:S07]  /*f960*/  IMAD.MOV.U32 R3, RZ, RZ, R14 ;  /* 0x000000ffff037224 */ /* 0x000fce00078e000e */
[----:B------:R-:W-:Y:S05]  /*f970*/  WARPSYNC.COLLECTIVE R15, `(.L_x_10056) ;  /* 0x000000000f087348 */ /* 0x000fea0003c00000 */
[----:B------:R0:W1:Y:S02]  /*f980*/  SHFL.IDX P6, R14, R13, R12, R11 ;  /* 0x0000000c0d0e7389 */ /* 0x00006400000c000b */
[----:B01----:R-:W-:Y:S01]  /*f990*/  ENDCOLLECTIVE ;  /* 0x000000000000791b */ /* 0x003fe20003800000 */
.L_x_10056:
[----:B------:R-:W-:-:S05]  /*f9a0*/  @!P3 LEA R3, P4, R20, R3, 0x1 ;  /* 0x000000031403b211 */ /* 0x000fca00078808ff */
[----:B------:R-:W-:-:S05]  /*f9b0*/  @!P3 IMAD.X R2, RZ, RZ, R2, P4 ;  /* 0x000000ffff02b224 */ /* 0x000fca00020e0602 */
[-C--:B------:R-:W-:Y:S01]  /*f9c0*/  @!P3 LOP3.LUT R3, R3, R2.reuse, RZ, 0x3c, !PT ;  /* 0x000000020303b212 */ /* 0x080fe200078e3cff */
[----:B------:R-:W-:Y:S02]  /*f9d0*/  IMAD.MOV.U32 R13, RZ, RZ, R0 ;  /* 0x000000ffff0d7224 */ /* 0x000fe400078e0000 */
[----:B------:R-:W-:Y:S01]  /*f9e0*/  VIADD R0, R6, 0x60 ;  /* 0x0000006006007836 */ /* 0x000fe20000000000 */
[----:B------:R-:W-:-:S04]  /*f9f0*/  @!P3 LOP3.LUT R2, R3, R2, RZ, 0x3c, !PT ;  /* 0x000000020302b212 */ /* 0x000fc800078e3cff */
[----:B------:R-:W-:Y:S01]  /*fa00*/  @!P3 LOP3.LUT R3, R3, R2, RZ, 0x3c, !PT ;  /* 0x000000020303b212 */ /* 0x000fe200078e3cff */
[----:B------:R-:W-:-:S07]  /*fa10*/  IMAD.MOV.U32 R4, RZ, RZ, R14 ;  /* 0x000000ffff047224 */ /* 0x000fce00078e000e */
[----:B------:R-:W-:Y:S05]  /*fa20*/  WARPSYNC.COLLECTIVE R15, `(.L_x_10057) ;  /* 0x000000000f087348 */ /* 0x000fea0003c00000 */
[----:B------:R0:W1:Y:S02]  /*fa30*/  SHFL.IDX P6, R14, R13, R12, R11 ;  /* 0x0000000c0d0e7389 */ /* 0x00006400000c000b */
[----:B01----:R-:W-:Y:S01]  /*fa40*/  ENDCOLLECTIVE ;  /* 0x000000000000791b */ /* 0x003fe20003800000 */
.L_x_10057:
[----:B------:R-:W-:Y:S01]  /*fa50*/  @!PT LDS RZ, [RZ] ;  /* 0x00000000fffff984 */ /* 0x000fe20000000800 */
[----:B------:R-:W-:Y:S01]  /*fa60*/  @!PT LDS RZ, [RZ] ;  /* 0x00000000fffff984 */ /* 0x000fe20000000800 */
[----:B------:R-:W-:Y:S01]  /*fa70*/  @!PT LDS RZ, [RZ] ;  /* 0x00000000fffff984 */ /* 0x000fe20000000800 */
[----:B------:R-:W-:Y:S04]  /*fa80*/  @!P3 LDGSTS.E.BYPASS.LTC128B.128 [R27+0xea00], desc[UR60][R2.64], !P0 ;  /* 0x0ea00000021bbfae */ /* 0x000fe8000c101d7c */
[----:B------:R-:W-:Y:S04]  /*fa90*/  @!P3 LDGSTS.E.BYPASS.LTC128B.128 [R27+0x11a00], desc[UR60][R2.64+0x40], !P1 ;  /* 0x11a00040021bbfae */ /* 0x000fe8000c901d7c */
[----:B------:R0:W-:Y:S01]  /*faa0*/  @!P3 LDGSTS.E.BYPASS.LTC128B.128 [R27+0x14a00], desc[UR60][R2.64+0x80], !P2 ;  /* 0x14a00080021bbfae */ /* 0x0001e2000d101d7c */
[----:B------:R-:W-:Y:S01]  /*fab0*/  ISETP.GE.AND P3, PT, R0, R5, PT ;  /* 0x000000050000720c */ /* 0x000fe20003f66270 */
[----:B------:R-:W-:-:S02]  /*fac0*/  IMAD.MOV.U32 R13, RZ, RZ, R7 ;  /* 0x000000ffff0d7224 */ /* 0x000fc400078e0007 */
[----:B------:R-:W-:Y:S02]  /*fad0*/  IMAD.MOV.U32 R12, RZ, RZ, RZ ;  /* 0x000000ffff0c7224 */ /* 0x000fe400078e00ff */
[----:B0-----:R-:W-:-:S08]  /*fae0*/  IMAD.MOV.U32 R2, RZ, RZ, R14 ;  /* 0x000000ffff027224 */ /* 0x001fd000078e000e */
[----:B------:R-:W-:Y:S05]  /*faf0*/  WARPSYNC.COLLECTIVE R15, `(.L_x_10058) ;  /* 0x000000000f087348 */ /* 0x000fea0003c00000 */
[----:B------:R0:W1:Y:S02]  /*fb00*/  SHFL.IDX P6, R14, R13, R12, R11 ;  /* 0x0000000c0d0e7389 */ /* 0x00006400000c000b */
[----:B01----:R-:W-:Y:S01]  /*fb10*/  ENDCOLLECTIVE ;  /* 0x000000000000791b */ /* 0x003fe20003800000 */
.L_x_10058:
[----:B------:R-:W-:-:S05]  /*fb20*/  @!P3 LEA R2, P5, R20, R2, 0x1 ;  /* 0x000000021402b211 */ /* 0x000fca00078a08ff */
[----:B------:R-:W-:-:S05]  /*fb30*/  @!P3 IMAD.X R3, RZ, RZ, R4, P5 ;  /* 0x000000ffff03b224 */ /* 0x000fca00028e0604 */
[----:B------:R-:W-:Y:S01]  /*fb40*/  @!PT LDS RZ, [RZ] ;  /* 0x00000000fffff984 */ /* 0x000fe20000000800 */
[----:B------:R-:W-:Y:S01]  /*fb50*/  @!PT LDS RZ, [RZ] ;  /* 0x00000000fffff984 */ /* 0x000fe20000000800 */
[----:B------:R-:W-:Y:S01]  /*fb60*/  @!PT LDS RZ, [RZ] ;  /* 0x00000000fffff984 */ /* 0x000fe20000000800 */
[----:B------:R0:W-:Y:S01]  /*fb70*/  @!P3 LDGSTS.E.BYPASS.LTC128B.128 [R27+0xf200], desc[UR60][R2.64], !P0 ;  /* 0x0f200000021bbfae */ /* 0x0001e2000c101d7c */
[----:B------:R-:W-:-:S03]  /*fb80*/  IMAD.MOV.U32 R13, RZ, RZ, R8 ;  /* 0x000000ffff0d7224 */ /* 0x000fc600078e0008 */
[----:B------:R0:W-:Y:S04]  /*fb90*/  @!P3 LDGSTS.E.BYPASS.LTC128B.128 [R27+0x12200], desc[UR60][R2.64+0x40], !P1 ;  /* 0x12200040021bbfae */ /* 0x0001e8000c901d7c */
[----:B------:R0:W-:Y:S01]  /*fba0*/  @!P3 LDGSTS.E.BYPASS.LTC128B.128 [R27+0x15200], desc[UR60][R2.64+0x80], !P2 ;  /* 0x15200080021bbfae */ /* 0x0001e2000d101d7c */
[----:B------:R-:W-:-:S07]  /*fbb0*/  IMAD.MOV.U32 R0, RZ, RZ, R14 ;  /* 0x000000ffff007224 */ /* 0x000fce00078e000e */
[----:B0-----:R-:W-:Y:S05]  /*fbc0*/  WARPSYNC.COLLECTIVE R15, `(.L_x_10059) ;  /* 0x000000000f087348 */ /* 0x001fea0003c00000 */
[----:B------:R1:W2:Y:S02]  /*fbd0*/  SHFL.IDX P6, R14, R13, R12, R11 ;  /* 0x0000000c0d0e7389 */ /* 0x0002a400000c000b */
[----:B012---:R-:W-:Y:S01]  /*fbe0*/  ENDCOLLECTIVE ;  /* 0x000000000000791b */ /* 0x007fe20003800000 */
.L_x_10059:
        /* <DEDUP_REMOVED lines=8> */
.L_x_10060:
[----:B------:R-:W-:-:S05]  /*fc70*/  @!P3 LEA R4, P5, R20, R4, 0x1 ;  /* 0x000000041404b211 */ /* 0x000fca00078a08ff */
[----:B------:R-:W-:Y:S02]  /*fc80*/  @!P3 IMAD.X R0, RZ, RZ, R0, P5 ;  /* 0x000000ffff00b224 */ /* 0x000fe400028e0600 */
[----:B------:R-:W-:Y:S02]  /*fc90*/  @!P3 IMAD.MOV.U32 R2, RZ, RZ, R4 ;  /* 0x000000ffff02b224 */ /* 0x000fe400078e0004 */
        /* <DEDUP_REMOVED lines=12> */
.L_x_10061:
[----:B------:R-:W-:Y:S05]  /*fd60*/  BRA `(.L_x_10062) ;  /* 0xffffffc800047947 */ /* 0x000fea000383ffff */
.L_x_9964:
[----:B0-----:R0:W1:Y:S02]  /*fd70*/  SYNCS.PHASECHK.TRANS64.TRYWAIT P0, [R9+URZ+0x31c20], R0 ;  /* 0x031c2000090075a7 */ /* 0x001064000800017f */
[----:B-1----:R-:W-:Y:S05]  /*fd80*/  @!P0 NANOSLEEP.SYNCS 0x989680 ;  /* 0x009896800000895d */ /* 0x002fea0003900000 */
[----:B------:R-:W1:Y:S02]  /*fd90*/  @!P0 SYNCS.PHASECHK.TRANS64 P0, [R9+URZ+0x31c20], R0 ;  /* 0x031c2000090085a7 */ /* 0x000e64000800007f */
[----:B-1----:R-:W-:Y:S05]  /*fda0*/  @!P0 BRA `(.L_x_9964) ;  /* 0xfffffffc00f08947 */ /* 0x002fea000383ffff */
[----:B------:R-:W-:Y:S05]  /*fdb0*/  BRA `(.L_x_10063) ;  /* 0xffffffc800507947 */ /* 0x000fea000383ffff */
.L_x_9971:
[----:B-1----:R1:W2:Y:S02]  /*fdc0*/  SYNCS.PHASECHK.TRANS64.TRYWAIT P0, [R3+URZ+0x31c40], R2 ;  /* 0x031c4002030075a7 */ /* 0x0022a4000800017f */
[----:B--2---:R-:W-:Y:S05]  /*fdd0*/  @!P0 NANOSLEEP.SYNCS 0x989680 ;  /* 0x009896800000895d */ /* 0x004fea0003900000 */
[----:B------:R-:W2:Y:S02]  /*fde0*/  @!P0 SYNCS.PHASECHK.TRANS64 P0, [R3+URZ+0x31c40], R2 ;  /* 0x031c4002030085a7 */ /* 0x000ea4000800007f */
[----:B--2---:R-:W-:Y:S05]  /*fdf0*/  @!P0 BRA `(.L_x_9971) ;  /* 0xfffffffc00f08947 */ /* 0x004fea000383ffff */
[----:B------:R-:W-:Y:S05]  /*fe00*/  BRA `(.L_x_10064) ;  /* 0xffffffc800f47947 */ /* 0x000fea000383ffff */
.L_x_9978:
[----:B0-----:R0:W1:Y:S02]  /*fe10*/  SYNCS.PHASECHK.TRANS64.TRYWAIT P0, [R3+URZ+0x60], R2 ;  /* 0x00006002030075a7 */ /* 0x001064000800017f */
[----:B-1----:R-:W-:Y:S05]  /*fe20*/  @!P0 NANOSLEEP.SYNCS 0x989680 ;  /* 0x009896800000895d */ /* 0x002fea0003900000 */
[----:B------:R-:W1:Y:S02]  /*fe30*/  @!P0 SYNCS.PHASECHK.TRANS64 P0, [R3+URZ+0x60], R2 ;  /* 0x00006002030085a7 */ /* 0x000e64000800007f */
[----:B-1----:R-:W-:Y:S05]  /*fe40*/  @!P0 BRA `(.L_x_9978) ;  /* 0xfffffffc00f08947 */ /* 0x002fea000383ffff */
[----:B------:R-:W-:Y:S05]  /*fe50*/  BRA `(.L_x_10065) ;  /* 0xffffffd000007947 */ /* 0x000fea000383ffff */
.L_x_9989:
[----:B-1----:R1:W2:Y:S02]  /*fe60*/  SYNCS.PHASECHK.TRANS64.TRYWAIT P0, [R3+URZ+0x31c40], R2 ;  /* 0x031c4002030075a7 */ /* 0x0022a4000800017f */
[----:B--2---:R-:W-:Y:S05]  /*fe70*/  @!P0 NANOSLEEP.SYNCS 0x989680 ;  /* 0x009896800000895d */ /* 0x004fea0003900000 */
[----:B------:R-:W2:Y:S02]  /*fe80*/  @!P0 SYNCS.PHASECHK.TRANS64 P0, [R3+URZ+0x31c40], R2 ;  /* 0x031c4002030085a7 */ /* 0x000ea4000800007f */
[----:B--2---:R-:W-:Y:S05]  /*fe90*/  @!P0 BRA `(.L_x_9989) ;  /* 0xfffffffc00f08947 */ /* 0x004fea000383ffff */
[----:B------:R-:W-:Y:S05]  /*fea0*/  BRA `(.L_x_10066) ;  /* 0xffffffd400a87947 */ /* 0x000fea000383ffff */
.L_x_9996:
[----:B0-----:R0:W1:Y:S02]  /*feb0*/  SYNCS.PHASECHK.TRANS64.TRYWAIT P0, [R13+URZ+0x60], R22 ;  /* 0x000060160d0075a7 */ /* 0x001064000800017f */
[----:B-1----:R-:W-:Y:S05]  /*fec0*/  @!P0 NANOSLEEP.SYNCS 0x989680 ;  /* 0x009896800000895d */ /* 0x002fea0003900000 */
[----:B------:R-:W1:Y:S02]  /*fed0*/  @!P0 SYNCS.PHASECHK.TRANS64 P0, [R13+URZ+0x60], R22 ;  /* 0x000060160d0085a7 */ /* 0x000e64000800007f */
[----:B-1----:R-:W-:Y:S05]  /*fee0*/  @!P0 BRA `(.L_x_9996) ;  /* 0xfffffffc00f08947 */ /* 0x002fea000383ffff */
[----:B------:R-:W-:Y:S05]  /*fef0*/  BRA `(.L_x_10067) ;  /* 0xffffffd800b47947 */ /* 0x000fea000383ffff */
.L_x_10006:
[----:B-1----:R1:W2:Y:S02]  /*ff00*/  SYNCS.PHASECHK.TRANS64.TRYWAIT P0, [R2+URZ+0x31c40], R3 ;  /* 0x031c4003020075a7 */ /* 0x0022a4000800017f */
[----:B--2---:R-:W-:Y:S05]  /*ff10*/  @!P0 NANOSLEEP.SYNCS 0x989680 ;  /* 0x009896800000895d */ /* 0x004fea0003900000 */
[----:B------:R-:W2:Y:S02]  /*ff20*/  @!P0 SYNCS.PHASECHK.TRANS64 P0, [R2+URZ+0x31c40], R3 ;  /* 0x031c4003020085a7 */ /* 0x000ea4000800007f */
[----:B--2---:R-:W-:Y:S05]  /*ff30*/  @!P0 BRA `(.L_x_10006) ;  /* 0xfffffffc00f08947 */ /* 0x004fea000383ffff */
[----:B------:R-:W-:Y:S05]  /*ff40*/  BRA `(.L_x_10068) ;  /* 0xffffffe000307947 */ /* 0x000fea000383ffff */
.L_x_10013:
[----:B0-----:R0:W1:Y:S02]  /*ff50*/  SYNCS.PHASECHK.TRANS64.TRYWAIT P0, [R7+URZ+0x60], R2 ;  /* 0x00006002070075a7 */ /* 0x001064000800017f */
[----:B-1----:R-:W-:Y:S05]  /*ff60*/  @!P0 NANOSLEEP.SYNCS 0x989680 ;  /* 0x009896800000895d */ /* 0x002fea0003900000 */
[----:B------:R-:W1:Y:S02]  /*ff70*/  @!P0 SYNCS.PHASECHK.TRANS64 P0, [R7+URZ+0x60], R2 ;  /* 0x00006002070085a7 */ /* 0x000e64000800007f */
[----:B-1----:R-:W-:Y:S05]  /*ff80*/  @!P0 BRA `(.L_x_10013) ;  /* 0xfffffffc00f08947 */ /* 0x002fea000383ffff */
[----:B------:R-:W-:Y:S05]  /*ff90*/  BRA `(.L_x_10069) ;  /* 0xffffffe400407947 */ /* 0x000fea000383ffff */
.L_x_10023:
[----:B0-----:R0:W1:Y:S02]  /*ffa0*/  SYNCS.PHASECHK.TRANS64.TRYWAIT P0, [R3+URZ+0x31c60], R0 ;  /* 0x031c6000030075a7 */ /* 0x001064000800017f */
[----:B-1----:R-:W-:Y:S05]  /*ffb0*/  @!P0 NANOSLEEP.SYNCS 0x989680 ;  /* 0x009896800000895d */ /* 0x002fea0003900000 */
[----:B------:R-:W1:Y:S02]  /*ffc0*/  @!P0 SYNCS.PHASECHK.TRANS64 P0, [R3+URZ+0x31c60], R0 ;  /* 0x031c6000030085a7 */ /* 0x000e64000800007f */
[----:B-1----:R-:W-:Y:S05]  /*ffd0*/  @!P0 BRA `(.L_x_10023) ;  /* 0xfffffffc00f08947 */ /* 0x002fea000383ffff */
[----:B------:R-:W-:Y:S05]  /*ffe0*/  BRA `(.L_x_10070) ;  /* 0xffffffe800707947 */ /* 0x000fea000383ffff */
.L_x_10031:
[----:B0-----:R0:W1:Y:S02]  /*fff0*/  SYNCS.PHASECHK.TRANS64.TRYWAIT P0, [R9+URZ+0x31c20], R0 ;  /* 0x031c2000090075a7 */ /* 0x001064000800017f */
[----:B-1----:R-:W-:Y:S05]  /*10000*/  @!P0 NANOSLEEP.SYNCS 0x989680 ;  /* 0x009896800000895d */ /* 0x002fea0003900000 */
[----:B------:R-:W1:Y:S02]  /*10010*/  @!P0 SYNCS.PHASECHK.TRANS64 P0, [R9+URZ+0x31c20], R0 ;  /* 0x031c2000090085a7 */ /* 0x000e64000800007f */
[----:B-1----:R-:W-:Y:S05]  /*10020*/  @!P0 BRA `(.L_x_10031) ;  /* 0xfffffffc00f08947 */ /* 0x002fea000383ffff */
[----:B------:R-:W-:Y:S05]  /*10030*/  BRA `(.L_x_10071) ;  /* 0xffffffec00ac7947 */ /* 0x000fea000383ffff */
.L_x_10032:
        /* <DEDUP_REMOVED lines=11> */
.L_x_10073:
[----:B------:R-:W-:Y:S05]  /*100f0*/  BSYNC B0 ;  /* 0x0000000000007941 */ /* 0x000fea0003800000 */
.L_x_10072:
[----:B------:R-:W-:Y:S05]  /*10100*/  BRA `(.L_x_10074) ;  /* 0xffffffec00947947 */ /* 0x000fea000383ffff */
.L_x_10035:
[----:B------:R-:W-:Y:S01]  /*10110*/  BSSY B1, `(.L_x_10075) ;  /* 0x0000006000017945 */ /* 0x000fe20003800000 */
[----:B------:R-:W-:-:S07]  /*10120*/  IMAD.MOV.U32 R15, RZ, RZ, -0x1 ;  /* 0xffffffffff0f7424 */ /* 0x000fce00078e00ff */
[----:B0-----:R-:W-:Y:S05]  /*10130*/  WARPSYNC.COLLECTIVE R15, `(.L_x_10076) ;  /* 0x000000000f0c7348 */ /* 0x001fea0003c00000 */
[----:B------:R-:W-:Y:S02]  /*10140*/  ELECT P6, UR62, PT ;  /* 0x00000000003e782f */ /* 0x000fe400038c0000 */
[----:B------:R-:W-:Y:S01]  /*10150*/  MOV R14, UR62 ;  /* 0x0000003e000e7c02 */ /* 0x000fe20008000f00 */
[----:B0-----:R-:W-:Y:S10]  /*10160*/  ENDCOLLECTIVE ;  /* 0x000000000000791b */ /* 0x001ff40003800000 */
.L_x_10076:
[----:B------:R-:W-:Y:S05]  /*10170*/  BSYNC B1 ;  /* 0x0000000000017941 */ /* 0x000fea0003800000 */
.L_x_10075:
[----:B------:R-:W-:Y:S05]  /*10180*/  BRA `(.L_x_10077) ;  /* 0xffffffec008c7947 */ /* 0x000fea000383ffff */
.L_x_10037:
[----:B0-----:R0:W1:Y:S02]  /*10190*/  SYNCS.PHASECHK.TRANS64.TRYWAIT P0, [R7+URZ], R2 ;  /* 0x00000002070075a7 */ /* 0x001064000800017f */
[----:B-1----:R-:W-:Y:S05]  /*101a0*/  @!P0 NANOSLEEP.SYNCS 0x989680 ;  /* 0x009896800000895d */ /* 0x002fea0003900000 */
[----:B------:R-:W1:Y:S02]  /*101b0*/  @!P0 SYNCS.PHASECHK.TRANS64 P0, [R7+URZ], R2 ;  /* 0x00000002070085a7 */ /* 0x000e64000800007f */
[----:B-1----:R-:W-:Y:S05]  /*101c0*/  @!P0 BRA `(.L_x_10037) ;  /* 0xfffffffc00f08947 */ /* 0x002fea000383ffff */
[----:B------:R-:W-:Y:S05]  /*101d0*/  BRA `(.L_x_10078) ;  /* 0xffffffec00c07947 */ /* 0x000fea000383ffff */
.L_x_10038:
[----:B-1----:R1:W2:Y:S02]  /*101e0*/  SYNCS.PHASECHK.TRANS64.TRYWAIT P0, [R3+URZ], R0 ;  /* 0x00000000030075a7 */ /* 0x0022a4000800017f */
[----:B--2---:R-:W-:Y:S05]  /*101f0*/  @!P0 NANOSLEEP.SYNCS 0x989680 ;  /* 0x009896800000895d */ /* 0x004fea0003900000 */
[----:B------:R-:W2:Y:S02]  /*10200*/  @!P0 SYNCS.PHASECHK.TRANS64 P0, [R3+URZ], R0 ;  /* 0x00000000030085a7 */ /* 0x000ea4000800007f */
[----:B--2---:R-:W-:Y:S05]  /*10210*/  @!P0 BRA `(.L_x_10038) ;  /* 0xfffffffc00f08947 */ /* 0x004fea000383ffff */
[----:B------:R-:W-:Y:S05]  /*10220*/  BRA `(.L_x_10079) ;  /* 0xffffffec00b47947 */ /* 0x000fea000383ffff */
.L_x_10040:
[----:B-1----:R1:W2:Y:S02]  /*10230*/  SYNCS.PHASECHK.TRANS64.TRYWAIT P0, [R5+URZ], R2 ;  /* 0x00000002050075a7 */ /* 0x0022a4000800017f */
[----:B--2---:R-:W-:Y:S05]  /*10240*/  @!P0 NANOSLEEP.SYNCS 0x989680 ;  /* 0x009896800000895d */ /* 0x004fea0003900000 */
[----:B------:R-:W2:Y:S02]  /*10250*/  @!P0 SYNCS.PHASECHK.TRANS64 P0, [R5+URZ], R2 ;  /* 0x00000002050085a7 */ /* 0x000ea4000800007f */
[----:B--2---:R-:W-:Y:S05]  /*10260*/  @!P0 BRA `(.L_x_10040) ;  /* 0xfffffffc00f08947 */ /* 0x004fea000383ffff */
[----:B------:R-:W-:Y:S05]  /*10270*/  BRA `(.L_x_10080) ;  /* 0xffffffec00b87947 */ /* 0x000fea000383ffff */
.L_x_10081:
        /* <DEDUP_REMOVED lines=16> */
.L_x_15323:


//--------------------- .text._ZN7cutlass13device_kernelIN5flash11enable_sm90INS1_16FlashAttnFwdSm90INS1_25CollectiveMainloopFwdSm90ILi2EN4cute5tupleIJNS5_1CILi1EEES8_S8_EEENS6_IJNS7_ILi192EEENS7_ILi144EEENS7_ILi96EEEEEELi96ENS_6half_tEfNS_4arch4Sm90ELb0ELb0ELb1ELb1ELb0ELb0ELb0ELb0ELb1ELb1ELb0ELb0EEENS1_21CollectiveEpilogueFwdINS6_IJSA_SC_SB_EEES9_SE_SG_Li384ELb1ELb1ELb0ELb0EEENS1_36VarlenDynamicPersistentTileSchedulerILi192ELi144ELi384ELi128ELb0ELb1ELb1ELb0ELb1ELb1EEEEEEEEEvNT_6ParamsE --------------------------
	.section	.text._ZN7cutlass13device_kernelIN5flash11enable_sm90INS1_16FlashAttnFwdSm90INS1_25CollectiveMainloopFwdSm90ILi2EN4cute5tupleIJNS5_1CILi1EEES8_S8_EEENS6_IJNS7_ILi192EEENS7_ILi144EEENS7_ILi96EEEEEELi96ENS_6half_tEfNS_4arch4Sm90ELb0ELb0ELb1ELb1ELb0ELb0ELb0ELb0ELb1ELb1ELb0ELb0EEENS1_21CollectiveEpilogueFwdINS6_IJSA_SC_SB_EEES9_SE_SG_Li384ELb1ELb1ELb0ELb0EEENS1_36VarlenDynamicPersistentTileSchedulerILi192ELi144ELi384ELi128ELb0ELb1ELb1ELb0ELb1ELb1EEEEEEEEEvNT_6ParamsE,"ax",@progbits
	.align	128
.text._ZN7cutlass13device_kernelIN5flash11enable_sm90INS1_16FlashAttnFwdSm90INS1_25CollectiveMainloopFwdSm90ILi2EN4cute5tupleIJNS5_1CILi1EEES8_S8_EEENS6_IJNS7_ILi192EEENS7_ILi144EEENS7_ILi96EEEEEELi96ENS_6half_tEfNS_4arch4Sm90ELb0ELb0ELb1ELb1ELb0ELb0ELb0ELb0ELb1ELb1ELb0ELb0EEENS1_21CollectiveEpilogueFwdINS6_IJSA_SC_SB_EEES9_SE_SG_Li384ELb1ELb1ELb0ELb0EEENS1_36VarlenDynamicPersistentTileSchedulerILi192ELi144ELi384ELi128ELb0ELb1ELb1ELb0ELb1ELb1EEEEEEEEEvNT_6ParamsE:
        .type           _ZN7cutlass13device_kernelIN5flash11enable_sm90INS1_16FlashAttnFwdSm90INS1_25CollectiveMainloopFwdSm90ILi2EN4cute5tupleIJNS5_1CILi1EEES8_S8_EEENS6_IJNS7_ILi192EEENS7_ILi144EEENS7_ILi96EEEEEELi96ENS_6half_tEfNS_4arch4Sm90ELb0ELb0ELb1ELb1ELb0ELb0ELb0ELb0ELb1ELb1ELb0ELb0EEENS1_21CollectiveEpilogueFwdINS6_IJSA_SC_SB_EEES9_SE_SG_Li384ELb1ELb1ELb0ELb0EEENS1_36VarlenDynamicPersistentTileSchedulerILi192ELi144ELi384ELi128ELb0ELb1ELb1ELb0ELb1ELb1EEEEEEEEEvNT_6ParamsE,@function
        .size           _ZN7cutlass13device_kernelIN5flash11enable_sm90INS1_16FlashAttnFwdSm90INS1_25CollectiveMainloopFwdSm90ILi2EN4cute5tupleIJNS5_1CILi1EEES8_S8_EEENS6_IJNS7_ILi192EEENS7_ILi144EEENS7_ILi96EEEEEELi96ENS_6half_tEfNS_4arch4Sm90ELb0ELb0ELb1ELb1ELb0ELb0ELb0ELb0ELb1ELb1ELb0ELb0EEENS1_21CollectiveEpilogueFwdINS6_IJSA_SC_SB_EEES9_SE_SG_Li384ELb1ELb1ELb0ELb0EEENS1_36VarlenDynamicPersistentTileSchedulerILi192ELi144ELi384ELi128ELb0ELb1ELb1ELb0ELb1ELb1EEEEEEEEEvNT_6ParamsE,(.L_x_15324 - _ZN7cutlass13device_kernelIN5flash11enable_sm90INS1_16FlashAttnFwdSm90INS1_25CollectiveMainloopFwdSm90ILi2EN4cute5tupleIJNS5_1CILi1EEES8_S8_EEENS6_IJNS7_ILi192EEENS7_ILi144EEENS7_ILi96EEEEEELi96ENS_6half_tEfNS_4arch4Sm90ELb0ELb0ELb1ELb1ELb0ELb0ELb0ELb0ELb1ELb1ELb0ELb0EEENS1_21CollectiveEpilogueFwdINS6_IJSA_SC_SB_EEES9_SE_SG_Li384ELb1ELb1ELb0ELb0EEENS1_36VarlenDynamicPersistentTileSchedulerILi192ELi144ELi384ELi128ELb0ELb1ELb1ELb0ELb1ELb1EEEEEEEEEvNT_6ParamsE)
        .other          _ZN7cutlass13device_kernelIN5flash11enable_sm90INS1_16FlashAttnFwdSm90INS1_25CollectiveMainloopFwdSm90ILi2EN4cute5tupleIJNS5_1CILi1EEES8_S8_EEENS6_IJNS7_ILi192EEENS7_ILi144EEENS7_ILi96EEEEEELi96ENS_6half_tEfNS_4arch4Sm90ELb0ELb0ELb1ELb1ELb0ELb0ELb0ELb0ELb1ELb1ELb0ELb0EEENS1_21CollectiveEpilogueFwdINS6_IJSA_SC_SB_EEES9_SE_SG_Li384ELb1ELb1ELb0ELb0EEENS1_36VarlenDynamicPersistentTileSchedulerILi192ELi144ELi384ELi128ELb0ELb1ELb1ELb0ELb1ELb1EEEEEEEEEvNT_6ParamsE,@"STO_CUDA_ENTRY STV_DEFAULT"
_ZN7cutlass13device_kernelIN5flash11enable_sm90INS1_16FlashAttnFwdSm90INS1_25CollectiveMainloopFwdSm90ILi2EN4cute5tupleIJNS5_1CILi1EEES8_S8_EEENS6_IJNS7_ILi192EEENS7_ILi144EEENS7_ILi96EEEEEELi96ENS_6half_tEfNS_4arch4Sm90ELb0ELb0ELb1ELb1ELb0ELb0ELb0ELb0ELb1ELb1ELb0ELb0EEENS1_21CollectiveEpilogueFwdINS6_IJSA_SC_SB_EEES9_SE_SG_Li384ELb1ELb1ELb0ELb0EEENS1_36VarlenDynamicPersistentTileSchedulerILi192ELi144ELi384ELi128ELb0ELb1ELb1ELb0ELb1ELb1EEEEEEEEEvNT_6ParamsE:
        /* <DEDUP_REMOVED lines=17> */
.L_x_10083:
[----:B------:R-:W-:Y:S05]  /*0110*/  BSYNC B0 ;  /* 0x0000000000007941 */ /* 0x000fea0003800000 */
.L_x_10082:
        /* <DEDUP_REMOVED lines=40> */
.L_x_10084:
        /* <DEDUP_REMOVED lines=22> */
.L_x_10085:
        /* <DEDUP_REMOVED lines=18> */
.L_x_10086:
        /* <DEDUP_REMOVED lines=22> */
.L_x_10087:
        /* <DEDUP_REMOVED lines=22> */
.L_x_10088:
        /* <DEDUP_REMOVED lines=8> */
.L_x_10090:
        /* <DEDUP_REMOVED lines=8> */
[----:B-1----:R-:W-:-:S03]  /*09e0*/  ULEA UR36, UR4, UR36, 0x18 ;  /* 0x0000002404247291 */ /* 0x002fc6000f8ec03f */
[----:B------:R-:W-:Y:S01]  /*09f0*/  ULDC UR4, c[0x0][0xc3c] ;  /* 0x00030f0000047ab9 */ /* 0x000fe20000000800 */
[----:B0-----:R-:W-:-:S04]  /*0a00*/  LOP3.LUT R0, R2, 0xffffff80, RZ, 0xc0, !PT ;  /* 0xffffff8002007812 */ /* 0x001fc800078ec0ff */
[----:B------:R-:W-:-:S13]  /*0a10*/  ISETP.NE.AND P0, PT, R0, 0x80, PT ;  /* 0x000000800000780c */ /* 0x000fda0003f05270 */
[----:B------:R-:W-:Y:S08]  /*0a20*/  @!P0 BAR.ARV 0x9, 0x100 ;  /* 0x0244000000008b1d */ /* 0x000ff00000002000 */
[----:B------:R-:W-:Y:S06]  /*0a30*/  BAR.SYNC.DEFER_BLOCKING 0x5, 0x200 ;  /* 0x0148000000007b1d */ /* 0x000fec0000010000 */
[----:B------:R-:W0:Y:S02]  /*0a40*/  LDS.128 R32, [UR36+0x31cd0] ;  /* 0x031cd024ff207984 */ /* 0x000e240008000c00 */
[----:B------:R-:W-:Y:S06]  /*0a50*/  BAR.ARV 0x4, 0x200 ;  /* 0x0108000000007b1d */ /* 0x000fec0000002000 */
[----:B0-----:R-:W-:-:S13]  /*0a60*/  ISETP.GE.AND P0, PT, R35, UR4, PT ;  /* 0x0000000423007c0c */ /* 0x001fda000bf06270 */
[----:B------:R-:W-:Y:S05]  /*0a70*/  @P0 EXIT ;  /* 0x000000000000094d */ /* 0x000fea0003800000 */
[----:B------:R-:W2:Y:S01]  /*0a80*/  LDL.LU R13, [R1+0x3c] ;  /* 0x00003c00010d7983 */ /* 0x000ea20000300800 */
[----:B------:R-:W-:-:S05]  /*0a90*/  VIADD R15, R2, 0xffffff80 ;  /* 0xffffff80020f7836 */ /* 0x000fca0000000000 */
[----:B------:R-:W-:-:S04]  /*0aa0*/  SHF.R.S32.HI R0, RZ, 0x1f, R15 ;  /* 0x0000001fff007819 */ /* 0x000fc8000001140f */
[----:B------:R-:W-:-:S04]  /*0ab0*/  LEA.HI R2, R0, R15, RZ, 0x4 ;  /* 0x0000000f00027211 */ /* 0x000fc800078f20ff */
[----:B------:R-:W-:Y:S02]  /*0ac0*/  SHF.R.S32.HI R5, RZ, 0x4, R2 ;  /* 0x00000004ff057819 */ /* 0x000fe40000011402 */
[C---:B------:R-:W-:Y:S02]  /*0ad0*/  LOP3.LUT R3, R2.reuse, 0xfffffff0, RZ, 0xc0, !PT ;  /* 0xfffffff002037812 */ /* 0x040fe400078ec0ff */
[----:B------:R-:W-:Y:S02]  /*0ae0*/  LEA.HI R2, R2, R5, RZ, 0x1 ;  /* 0x0000000502027211 */ /* 0x000fe400078f08ff */
[----:B------:R-:W-:Y:S01]  /*0af0*/  LEA.HI R151, R0, R15, RZ, 0x7 ;  /* 0x0000000f00977211 */ /* 0x000fe200078f38ff */
[----:B------:R-:W-:Y:S01]  /*0b00*/  IMAD.IADD R3, R15, 0x1, -R3 ;  /* 0x000000010f037824 */ /* 0x000fe200078e0a03 */
[----:B------:R-:W-:Y:S02]  /*0b10*/  LOP3.LUT R4, R2, 0x1ffffffe, RZ, 0xc0, !PT ;  /* 0x1ffffffe02047812 */ /* 0x000fe400078ec0ff */
[----:B------:R-:W-:-:S02]  /*0b20*/  LOP3.LUT R150, R151, 0xffffff80, RZ, 0xc0, !PT ;  /* 0xffffff8097967812 */ /* 0x000fc400078ec0ff */
[----:B------:R-:W-:Y:S01]  /*0b30*/  SHF.R.S32.HI R2, RZ, 0x1f, R3 ;  /* 0x0000001fff027819 */ /* 0x000fe20000011403 */
[----:B------:R-:W-:Y:S02]  /*0b40*/  IMAD.IADD R4, R5, 0x1, -R4 ;  /* 0x0000000105047824 */ /* 0x000fe400078e0a04 */
[----:B------:R-:W-:Y:S01]  /*0b50*/  IMAD.IADD R150, R15, 0x1, -R150 ;  /* 0x000000010f967824 */ /* 0x000fe200078e0a96 */
[CC--:B------:R-:W-:Y:S02]  /*0b60*/  LEA.HI R5, R2.reuse, R3.reuse, RZ, 0x3 ;  /* 0x0000000302057211 */ /* 0x0c0fe400078f18ff */
[----:B------:R-:W-:Y:S02]  /*0b70*/  LEA.HI R2, R2, R3, RZ, 0x2 ;  /* 0x0000000302027211 */ /* 0x000fe400078f10ff */
[----:B------:R-:W-:Y:S01]  /*0b80*/  LEA.HI R7, R0, R15, RZ, 0x5 ;  /* 0x0000000f00077211 */ /* 0x000fe200078f28ff */
[----:B------:R-:W-:Y:S01]  /*0b90*/  IMAD.SHL.U32 R5, R5, 0x10, RZ ;  /* 0x0000001005057824 */ /* 0x000fe200078e00ff */
[----:B------:R-:W-:-:S02]  /*0ba0*/  LOP3.LUT R6, R2, 0x7fffffc, RZ, 0xc0, !PT ;  /* 0x07fffffc02067812 */ /* 0x000fc400078ec0ff */
[----:B------:R-:W-:Y:S02]  /*0bb0*/  SHF.R.S32.HI R9, RZ, 0x1f, R150 ;  /* 0x0000001fff097819 */ /* 0x000fe40000011496 */
[----:B------:R-:W-:Y:S02]  /*0bc0*/  SHF.R.S32.HI R2, RZ, 0x2, R2 ;  /* 0x00000002ff027819 */ /* 0x000fe40000011402 */
[----:B------:R-:W-:Y:S02]  /*0bd0*/  SHF.R.S32.HI R8, RZ, 0x5, R7 ;  /* 0x00000005ff087819 */ /* 0x000fe40000011407 */
[----:B------:R-:W-:Y:S01]  /*0be0*/  LEA.HI R10, R9, R150, RZ, 0x2 ;  /* 0x00000096090a7211 */ /* 0x000fe200078f10ff */
[----:B------:R-:W-:Y:S01]  /*0bf0*/  IMAD.SHL.U32 R2, R2, 0x40, RZ ;  /* 0x0000004002027824 */ /* 0x000fe200078e00ff */
[----:B------:R-:W-:Y:S02]  /*0c00*/  LOP3.LUT R5, R5, 0x7fffff80, RZ, 0xc0, !PT ;  /* 0x7fffff8005057812 */ /* 0x000fe400078ec0ff */
[----:B------:R-:W-:Y:S01]  /*0c10*/  LEA.HI R0, R0, R15, RZ, 0x2 ;  /* 0x0000000f00007211 */ /* 0x000fe200078f10ff */
[----:B------:R-:W-:Y:S01]  /*0c20*/  IMAD.IADD R6, R3, 0x1, -R6 ;  /* 0x0000000103067824 */ /* 0x000fe200078e0a06 */
[--C-:B------:R-:W-:Y:S01]  /*0c30*/  SHF.R.S32.HI R11, RZ, 0x2, R10.reuse ;  /* 0x00000002ff0b7819 */ /* 0x100fe2000001140a */
[----:B------:R-:W-:Y:S01]  /*0c40*/  IMAD R14, R8, 0x10, R3 ;  /* 0x00000010080e7824 */ /* 0x000fe200078e0203 */
[----:B------:R-:W-:Y:S01]  /*0c50*/  SHF.R.S32.HI R12, RZ, 0x1f, R10 ;  /* 0x0000001fff0c7819 */ /* 0x000fe2000001140a */
[----:B------:R-:W-:Y:S01]  /*0c60*/  IMAD.SHL.U32 R3, R4, 0x8, RZ ;  /* 0x0000000804037824 */ /* 0x000fe200078e00ff */
[----:B------:R-:W-:Y:S01]  /*0c70*/  SHF.R.S32.HI R151, RZ, 0x7, R151 ;  /* 0x00000007ff977819 */ /* 0x000fe20000011497 */
[----:B------:R-:W-:Y:S01]  /*0c80*/  IMAD R5, R8, 0x100, R5 ;  /* 0x0000010008057824 */ /* 0x000fe200078e0205 */
[----:B------:R-:W-:-:S02]  /*0c90*/  LOP3.LUT R2, R2, 0x40, RZ, 0xc0, !PT ;  /* 0x0000004002027812 */ /* 0x000fc400078ec0ff */
[----:B------:R-:W-:Y:S01]  /*0ca0*/  LOP3.LUT R147, R0, 0xfffffffc, RZ, 0xc0, !PT ;  /* 0xfffffffc00937812 */ /* 0x000fe200078ec0ff */
[----:B------:R-:W-:Y:S01]  /*0cb0*/  IMAD.U32 R155, R14, 0x20, R3 ;  /* 0x000000200e9b7824 */ /* 0x000fe200078e0003 */
[----:B------:R-:W-:Y:S01]  /*0cc0*/  LEA.HI R12, R12, R11, RZ, 0x3 ;  /* 0x0000000b0c0c7211 */ /* 0x000fe200078f18ff */
[----:B------:R-:W-:Y:S01]  /*0cd0*/  IMAD R5, R6, 0x10, R5 ;  /* 0x0000001006057824 */ /* 0x000fe200078e0205 */
[----:B------:R-:W-:Y:S01]  /*0ce0*/  LOP3.LUT R3, R2, 0x8, R3, 0xf8, !PT ;  /* 0x0000000802037812 */ /* 0x000fe200078ef803 */
[----:B------:R-:W-:Y:S01]  /*0cf0*/  IMAD.HI R6, R151, 0x55555556, RZ ;  /* 0x5555555697067827 */ /* 0x000fe200078e02ff */
[----:B------:R-:W-:Y:S02]  /*0d00*/  SHF.R.U32.HI R2, RZ, 0x3, R2 ;  /* 0x00000003ff027819 */ /* 0x000fe40000011602 */
[----:B------:R-:W-:Y:S01]  /*0d10*/  LOP3.LUT R12, R12, 0xfffffff8, RZ, 0xc0, !PT ;  /* 0xfffffff80c0c7812 */ /* 0x000fe200078ec0ff */
[----:B------:R-:W-:Y:S01]  /*0d20*/  IMAD.IADD R147, R15, 0x1, -R147 ;  /* 0x000000010f937824 */ /* 0x000fe200078e0a93 */
[----:B------:R-:W-:-:S02]  /*0d30*/  LEA.HI R9, R9, R150, RZ, 0x5 ;  /* 0x0000009609097211 */ /* 0x000fc400078f28ff */
[----:B------:R-:W-:Y:S01]  /*0d40*/  LOP3.LUT R2, R3, R2, RZ, 0x3c, !PT ;  /* 0x0000000203027212 */ /* 0x000fe200078e3cff */
[----:B------:R-:W-:Y:S01]  /*0d50*/  IMAD.IADD R12, R11, 0x1, -R12 ;  /* 0x000000010b0c7824 */ /* 0x000fe200078e0a0c */
[----:B------:R-:W-:Y:S02]  /*0d60*/  LEA.HI R6, R6, R6, RZ, 0x1 ;  /* 0x0000000606067211 */ /* 0x000fe400078f08ff */
[----:B------:R-:W-:Y:S02]  /*0d70*/  SHF.R.S32.HI R9, RZ, 0x5, R9 ;  /* 0x00000005ff097819 */ /* 0x000fe40000011409 */
[C---:B------:R-:W-:Y:S02]  /*0d80*/  LEA.HI R3, R147.reuse, R147, RZ, 0x1 ;  /* 0x0000009393037211 */ /* 0x040fe400078f08ff */
[----:B------:R-:W-:Y:S01]  /*0d90*/  SHF.L.U32 R19, R147, 0x3, RZ ;  /* 0x0000000393137819 */ /* 0x000fe200000006ff */
[----:B------:R-:W-:Y:S01]  /*0da0*/  IMAD R6, R6, -0x3, R151 ;  /* 0xfffffffd06067824 */ /* 0x000fe200078e0297 */
[----:B------:R-:W-:Y:S01]  /*0db0*/  LOP3.LUT R7, R10, 0x7ffffffc, RZ, 0xc0, !PT ;  /* 0x7ffffffc0a077812 */ /* 0x000fe200078ec0ff */
[----:B------:R-:W-:Y:S01]  /*0dc0*/  IMAD R9, R9, 0x10, R12 ;  /* 0x0000001009097824 */ /* 0x000fe200078e020c */
[----:B------:R-:W-:Y:S01]  /*0dd0*/  LOP3.LUT R4, R3, 0x1ffffffe, RZ, 0xc0, !PT ;  /* 0x1ffffffe03047812 */ /* 0x000fe200078ec0ff */
[----:B------:R-:W-:-:S02]  /*0de0*/  IMAD.IADD R2, R2, 0x1, R5 ;  /* 0x0000000102027824 */ /* 0x000fc400078e0205 */
[C---:B------:R-:W-:Y:S02]  /*0df0*/  VIADD R144, R19.reuse, 0x20 ;  /* 0x0000002013907836 */ /* 0x040fe40000000000 */
        /* <DEDUP_REMOVED lines=12> */
[----:B------:R-:W-:Y:S01]  /*0ec0*/  IMAD R154, R3, 0x8, R152 ;  /* 0x00000008039a7824 */ /* 0x000fe200078e0298 */
[----:B------:R-:W-:Y:S01]  /*0ed0*/  UMOV UR39, URZ ;  /* 0x0000003f00277c82 */ /* 0x000fe20008000000 */
[----:B--2---:R-:W-:-:S07]  /*0ee0*/  LOP3.LUT R17, R13, 0x1, RZ, 0xfc, !PT ;  /* 0x000000010d117812 */ /* 0x004fce00078efcff */
.L_x_10124:
[----:B--2---:R-:W0:Y:S01]  /*0ef0*/  LDC.64 R4, c[0x0][0xc88] ;  /* 0x00032200ff047b82 */ /* 0x004e220000000a00 */
[----:B------:R-:W-:Y:S01]  /*0f00*/  ULDC.64 UR4, c[0x0][0xa28] ;  /* 0x00028a0000047ab9 */ /* 0x000fe20000000a00 */
[----:B-1----:R-:W-:Y:S01]  /*0f10*/  IMAD.MOV.U32 R3, RZ, RZ, RZ ;  /* 0x000000ffff037224 */ /* 0x002fe200078e00ff */
[----:B------:R-:W-:Y:S01]  /*0f20*/  ULDC.64 UR6, c[0x0][0xa20] ;  /* 0x0002880000067ab9 */ /* 0x000fe20000000a00 */
[----:B0-----:R-:W-:-:S05]  /*0f30*/  IMAD.WIDE R4, R35, 0x4, R4 ;  /* 0x0000000423047825 */ /* 0x001fca00078e0204 */
[----:B------:R-:W2:Y:S01]  /*0f40*/  LDG.E R18, desc[UR60][R4.64] ;  /* 0x0000003c04127981 */ /* 0x000ea2000c1e1900 */
[----:B------:R-:W-:-:S04]  /*0f50*/  ISETP.NE.U32.AND P0, PT, RZ, UR4, PT ;  /* 0x00000004ff007c0c */ /* 0x000fc8000bf05070 */
[----:B------:R-:W-:Y:S02]  /*0f60*/  ISETP.NE.AND.EX P0, PT, RZ, UR5, PT, P0 ;  /* 0x00000005ff007c0c */ /* 0x000fe4000bf05300 */
[----:B--2---:R-:W-:-:S11]  /*0f70*/  SHF.R.S32.HI R145, RZ, 0x1f, R18 ;  /* 0x0000001fff917819 */ /* 0x004fd60000011412 */
[----:B---3--:R-:W-:-:S04]  /*0f80*/  @P0 LEA R6, P1, R18, UR4, 0x2 ;  /* 0x0000000412060c11 */ /* 0x008fc8000f8210ff */
[----:B----4-:R-:W-:Y:S01]  /*0f90*/  @P0 LEA.HI.X R7, R18, UR5, R145, 0x2, P1 ;  /* 0x0000000512070c11 */ /* 0x010fe200088f1491 */
        /* <DEDUP_REMOVED lines=24> */
.L_x_10091:
[----:B-----5:R-:W-:Y:S01]  /*1120*/  IMAD.IADD R64, R64, 0x1, -R3 ;  /* 0x0000000140407824 */ /* 0x020fe200078e0a03 */
[----:B------:R-:W-:Y:S01]  /*1130*/  PLOP3.LUT P0, PT, PT, PT, PT, 0x80, 0x0 ;  /* 0x000000000000781c */ /* 0x000fe20003f0f070 */
[----:B------:R-:W-:Y:S01]  /*1140*/  IMAD.MOV.U32 R23, RZ, RZ, R33 ;  /* 0x000000ffff177224 */ /* 0x000fe200078e0021 */
[----:B------:R-:W-:Y:S01]  /*1150*/  CS2R R30, SRZ ;  /* 0x00000000001e7805 */ /* 0x000fe2000001ff00 */
[C---:B------:R-:W-:Y:S01]  /*1160*/  VIADD R0, R64.reuse, 0x8f ;  /* 0x0000008f40007836 */ /* 0x040fe20000000000 */
[----:B------:R-:W-:Y:S01]  /*1170*/  ISETP.GE.AND P1, PT, R64, 0x1, PT ;  /* 0x000000014000780c */ /* 0x000fe20003f26270 */
[----:B------:R-:W-:Y:S01]  /*1180*/  IMAD.MOV.U32 R22, RZ, RZ, R34 ;  /* 0x000000ffff167224 */ /* 0x000fe200078e0022 */
[----:B------:R-:W-:Y:S01]  /*1190*/  CS2R R56, SRZ ;  /* 0x0000000000387805 */ /* 0x000fe2000001ff00 */
[----:B------:R-:W-:Y:S01]  /*11a0*/  IMAD.HI R0, R0, 0x38e38e39, RZ ;  /* 0x38e38e3900007827 */ /* 0x000fe200078e02ff */
[----:B------:R-:W-:Y:S02]  /*11b0*/  CS2R R36, SRZ ;  /* 0x0000000000247805 */ /* 0x000fe4000001ff00 */
[----:B------:R-:W-:-:S02]  /*11c0*/  CS2R R38, SRZ ;  /* 0x0000000000267805 */ /* 0x000fc4000001ff00 */
[----:B------:R-:W-:Y:S01]  /*11d0*/  CS2R R52, SRZ ;  /* 0x0000000000347805 */ /* 0x000fe2000001ff00 */
[----:B------:R-:W-:Y:S01]  /*11e0*/  IMAD.MOV.U32 R71, RZ, RZ, RZ ;  /* 0x000000ffff477224 */ /* 0x000fe200078e00ff */
[----:B------:R-:W-:Y:S02]  /*11f0*/  SHF.R.U32.HI R3, RZ, 0x1f, R0 ;  /* 0x0000001fff037819 */ /* 0x000fe40000011600 */
[----:B------:R-:W-:Y:S02]  /*1200*/  CS2R R26, SRZ ;  /* 0x00000000001a7805 */ /* 0x000fe4000001ff00 */
[----:B------:R-:W-:Y:S02]  /*1210*/  CS2R R42, SRZ ;  /* 0x00000000002a7805 */ /* 0x000fe4000001ff00 */
[----:B------:R-:W-:Y:S02]  /*1220*/  CS2R R48, SRZ ;  /* 0x0000000000307805 */ /* 0x000fe4000001ff00 */
[----:B------:R-:W-:Y:S01]  /*1230*/  LEA.HI.SX32 R104, R0, R3, 0x1b ;  /* 0x0000000300687211 */ /* 0x000fe200078fdaff */
        /* <DEDUP_REMOVED lines=14> */
[----:B------:R-:W-:Y:S01]  /*1320*/  CS2R R80, SRZ ;  /* 0x0000000000507805 */ /* 0x000fe2000001ff00 */
[----:B------:R-:W-:Y:S01]  /*1330*/  IMAD.MOV.U32 R12, RZ, RZ, RZ ;  /* 0x000000ffff0c7224 */ /* 0x000fe200078e00ff */
[----:B0-----:R-:W-:Y:S01]  /*1340*/  CS2R R6, SRZ ;  /* 0x0000000000067805 */ /* 0x001fe2000001ff00 */
[----:B------:R-:W-:Y:S01]  /*1350*/  IMAD.MOV.U32 R14, RZ, RZ, RZ ;  /* 0x000000ffff0e7224 */ /* 0x000fe200078e00ff */
[----:B------:R-:W-:Y:S01]  /*1360*/  MOV R24, RZ ;  /* 0x000000ff00187202 */ /* 0x000fe20000000f00 */
[----:B------:R-:W-:Y:S02]  /*1370*/  IMAD.MOV.U32 R83, RZ, RZ, RZ ;  /* 0x000000ffff537224 */ /* 0x000fe400078e00ff */
[----:B------:R-:W-:Y:S01]  /*1380*/  IMAD.MOV.U32 R85, RZ, RZ, RZ ;  /* 0x000000ffff557224 */ /* 0x000fe200078e00ff */
[----:B------:R-:W-:Y:S06]  /*1390*/  @!P1 BRA `(.L_x_10092) ;  /* 0x0000008c00749947 */ /* 0x000fec0003800000 */
[----:B------:R-:W0:Y:S01]  /*13a0*/  SHFL.IDX PT, R0, R151, RZ, 0x1f ;  /* 0x00001fff97007589 */ /* 0x000e2200000e0000 */
[----:B------:R-:W-:-:S04]  /*13b0*/  UIADD3 UR6, UR36, 0x24300, URZ ;  /* 0x0002430024067890 */ /* 0x000fc8000fffe03f */
[----:B------:R-:W-:-:S06]  /*13c0*/  ULOP3.LUT UP0, URZ, UR6, 0x9f, URZ, 0xc0, !UPT ;  /* 0x0000009f063f7892 */ /* 0x000fcc000f80c03f */
[----:B------:R-:W-:Y:S02]  /*13d0*/  PLOP3.LUT P0, PT, PT, PT, UP0, 0x80, 0x0 ;  /* 0x000000000000781c */ /* 0x000fe40003f0f008 */
[----:B0-----:R-:W-:-:S13]  /*13e0*/  R2UR UR38, R0 ;  /* 0x00000000002672ca */ /* 0x001fda00000e0000 */
[----:B------:R-:W-:-:S04]  /*13f0*/  UIMAD.WIDE UR4, UR38, 0x55555556, URZ ;  /* 0x55555556260478a5 */ /* 0x000fc8000f8e023f */
[----:B------:R-:W-:-:S04]  /*1400*/  ULEA.HI UR5, UR5, UR5, URZ, 0x1 ;  /* 0x0000000505057291 */ /* 0x000fc8000f8f083f */
[----:B------:R-:W-:-:S04]  /*1410*/  UIMAD UR40, UR5, -0x3, UR38 ;  /* 0xfffffffd052878a4 */ /* 0x000fc8000f8e0226 */
        /* <DEDUP_REMOVED lines=20> */
.L_x_10093:
[----:B------:R-:W-:Y:S02]  /*1560*/  LEA.HI R0, R149, R149, RZ, 0x1 ;  /* 0x0000009595007211 */ /* 0x000fe400078f08ff */
[----:B------:R-:W-:Y:S02]  /*1570*/  ISETP.NE.AND P0, PT, R17, 0x3, PT ;  /* 0x000000031100780c */ /* 0x000fe40003f05270 */
[----:B------:R-:W-:-:S05]  /*1580*/  LOP3.LUT R0, R0, 0xfffffffe, RZ, 0xc0, !PT ;  /* 0xfffffffe00007812 */ /* 0x000fca00078ec0ff */
[----:B------:R-:W-:-:S05]  /*1590*/  IMAD.IADD R0, R149, 0x1, -R0 ;  /* 0x0000000195007824 */ /* 0x000fca00078e0a00 */
[----:B------:R-:W-:-:S04]  /*15a0*/  SHF.L.U32 R0, R0, 0x1f, RZ ;  /* 0x0000001f00007819 */ /* 0x000fc800000006ff */
[----:B------:R-:W0:Y:S02]  /*15b0*/  SYNCS.PHASECHK.TRANS64.TRYWAIT P1, [UR36+0x31c00], R0 ;  /* 0x031c0000ff0075a7 */ /* 0x000e240008020164 */
[----:B0-----:R-:W-:Y:S05]  /*15c0*/  @!P1 BRA `(.L_x_10094) ;  /* 0x0000010400389947 */ /* 0x001fea0003800000 */
.L_x_10251:
[----:B------:R-:W-:Y:S05]  /*15d0*/  @!P0 BRA `(.L_x_10095) ;  /* 0x0000000000048947 */ /* 0x000fea0003800000 */
[----:B------:R-:W-:Y:S01]  /*15e0*/  BPT.TRAP 0x1 ;  /* 0x000000040000795c */ /* 0x000fe20000300000 */
.L_x_10095:
[----:B0-----:R-:W-:Y:S01]  /*15f0*/  IMAD.U32 R0, RZ, RZ, UR39 ;  /* 0x00000027ff007e24 */ /* 0x001fe2000f8e00ff */
[----:B------:R-:W-:-:S04]  /*1600*/  SHF.L.U32 R3, R16, 0x1f, RZ ;  /* 0x0000001f10037819 */ /* 0x000fc800000006ff */
[----:B------:R-:W-:-:S04]  /*1610*/  LEA R0, R0, UR36, 0x3 ;  /* 0x0000002400007c11 */ /* 0x000fc8000f8e18ff */
[----:B------:R0:W1:Y:S01]  /*1620*/  SYNCS.PHASECHK.TRANS64.TRYWAIT P2, [R0+URZ+0x31c30], R3 ;  /* 0x031c3003000075a7 */ /* 0x000062000804017f */
[----:B------:R-:W-:Y:S05]  /*1630*/  @!P0 BRA `(.L_x_10096) ;  /* 0x0000000000048947 */ /* 0x000fea0003800000 */
[----:B------:R-:W-:Y:S01]  /*1640*/  BPT.TRAP 0x1 ;  /* 0x000000040000795c */ /* 0x000fe20000300000 */
.L_x_10096:
[----:B------:R-:W2:Y:S01]  /*1650*/  S2R R4, SR_TID.X ;  /* 0x0000000000047919 */ /* 0x000ea20000002100 */
[----:B------:R-:W-:Y:S01]  /*1660*/  IMAD.MOV.U32 R71, RZ, RZ, RZ ;  /* 0x000000ffff477224 */ /* 0x000fe200078e00ff */
[----:B--2---:R-:W-:Y:S01]  /*1670*/  LOP3.LUT P1, RZ, R4, 0x7f, RZ, 0xc0, !PT ;  /* 0x0000007f04ff7812 */ /* 0x004fe2000782c0ff */
[----:B-1----:R-:W-:-:S12]  /*1680*/  @P2 BRA `(.L_x_10097) ;  /* 0x0000000000082947 */ /* 0x002fd80003800000 */
[----:B------:R-:W1:Y:S02]  /*1690*/  SYNCS.PHASECHK.TRANS64.TRYWAIT P2, [R0+URZ+0x31c30], R3 ;  /* 0x031c3003000075a7 */ /* 0x000e64000804017f */
[----:B-1----:R-:W-:Y:S05]  /*16a0*/  @!P2 BRA `(.L_x_10098) ;  /* 0x000001040018a947 */ /* 0x002fea0003800000 */
.L_x_10097:
[----:B------:R-:W-:Y:S05]  /*16b0*/  WARPSYNC.ALL ;  /* 0x0000000000007948 */ /* 0x000fea0003800000 */
[----:B------:R-:W-:Y:S01]  /*16c0*/  UIADD3 UR4, UR36, 0x16a00, URZ ;  /* 0x00016a0024047890 */ /* 0x000fe2000fffe03f */
[----:B------:R-:W-:Y:S01]  /*16d0*/  WARPGROUP.ARRIVE ;  /* 0x00000000000079c5 */ /* 0x000fe20000000000 */
[----:B------:R-:W-:Y:S01]  /*16e0*/  ULEA UR40, UR40, UR36, 0xc ;  /* 0x0000002428287291 */ /* 0x000fe2000f8e603f */
[----:B------:R-:W-:Y:S01]  /*16f0*/  IMAD.IADD R5, R153, 0x1, R64 ;  /* 0x0000000199057824 */ /* 0x000fe200078e0240 */
[----:B------:R-:W-:Y:S01]  /*1700*/  USHF.R.U32.HI UR4, URZ, 0x4, UR4 ;  /* 0x000000043f047899 */ /* 0x000fe20008011604 */
[----:B------:R-:W-:Y:S01]  /*1710*/  P2R R67, PR, RZ, 0x1 ;  /* 0x00000001ff437803 */ /* 0x000fe20000000000 */
[----:B------:R-:W-:Y:S01]  /*1720*/  UIADD3 UR40, UR40, 0xda00, URZ ;  /* 0x0000da0028287890 */ /* 0x000fe2000fffe03f */
[----:B------:R-:W-:Y:S01]  /*1730*/  IMAD R5, R104, -0x90, R5 ;  /* 0xffffff7068057824 */ /* 0x000fe200078e0205 */
[----:B------:R-:W-:Y:S01]  /*1740*/  ULOP3.LUT UR4, UR4, 0x3fff, URZ, 0xc0, !UPT ;  /* 0x00003fff04047892 */ /* 0x000fe2000f8ec03f */
[----:B01----:R-:W-:Y:S01]  /*1750*/  @!P1 VIADD R0, R0, 0x31c40 ;  /* 0x00031c4000009836 */ /* 0x003fe20000000000 */
[----:B------:R-:W-:-:S02]  /*1760*/  USHF.R.U32.HI UR40, URZ, 0x4, UR40 ;  /* 0x000000043f287899 */ /* 0x000fc40008011628 */
[----:B------:R-:W-:Y:S01]  /*1770*/  ULOP3.LUT UR56, UR4, 0x10000, URZ, 0xfc, !UPT ;  /* 0x0001000004387892 */ /* 0x000fe2000f8efc3f */
[C---:B------:R-:W-:Y:S01]  /*1780*/  ISETP.GT.AND P3, PT, R5.reuse, RZ, PT ;  /* 0x000000ff0500720c */ /* 0x040fe20003f64270 */
[----:B------:R-:W-:Y:S01]  /*1790*/  ULOP3.LUT UR24, UR40, 0x3fff, URZ, 0xc0, !UPT ;  /* 0x00003fff28187892 */ /* 0x000fe2000f8ec03f */
[C---:B------:R-:W-:Y:S01]  /*17a0*/  ISETP.GT.AND P6, PT, R5.reuse, 0x1, PT ;  /* 0x000000010500780c */ /* 0x040fe20003fc4270 */
[----:B------:R-:W-:Y:S01]  /*17b0*/  UIMAD UR26, UR39, 0x6c0, UR56 ;  /* 0x000006c0271a78a4 */ /* 0x000fe2000f8e0238 */
[C---:B------:R-:W-:Y:S01]  /*17c0*/  ISETP.GT.AND P5, PT, R5.reuse, 0x8, PT ;  /* 0x000000080500780c */ /* 0x040fe20003fa4270 */
[----:B------:R-:W-:Y:S01]  /*17d0*/  ULOP3.LUT UR24, UR24, 0x10000, URZ, 0xfc, !UPT ;  /* 0x0001000018187892 */ /* 0x000fe2000f8efc3f */
[C---:B------:R-:W-:Y:S01]  /*17e0*/  ISETP.GT.AND P4, PT, R5.reuse, 0x9, PT ;  /* 0x000000090500780c */ /* 0x040fe20003f84270 */
[----:B------:R-:W-:Y:S01]  /*17f0*/  UMOV UR27, 0x80000020 ;  /* 0x80000020001b7882 */ /* 0x000fe20000000000 */
[----:B------:R-:W-:Y:S01]  /*1800*/  UMOV UR25, 0x80000020 ;  /* 0x8000002000197882 */ /* 0x000fe20000000000 */
[----:B------:R-:W-:Y:S01]  /*1810*/  UIADD3 UR6, UR26, 0x40, URZ ;  /* 0x000000401a067890 */ /* 0x000fe2000fffe03f */
[----:B------:R-:W-:Y:S01]  /*1820*/  ISETP.GT.AND P2, PT, R5, 0x10, PT ;  /* 0x000000100500780c */ /* 0x000fe20003f44270 */
[----:B------:R-:W-:Y:S01]  /*1830*/  UMOV UR5, UR25 ;  /* 0x0000001900057c82 */ /* 0x000fe20008000000 */
[----:B------:R-:W-:Y:S01]  /*1840*/  UMOV UR4, UR24 ;  /* 0x0000001800047c82 */ /* 0x000fe20008000000 */
[----:B------:R-:W-:Y:S01]  /*1850*/  UMOV UR7, 0x80000020 ;  /* 0x8000002000077882 */ /* 0x000fe20000000000 */
[----:B------:R-:W-:Y:S01]  /*1860*/  HGMMA.64x16x16.F32 R96, gdesc[UR24], RZ, !UPT, gsb0 ;  /* 0x00200000186079f0 */ /* 0x000fe2000c0008ff */
        /* <DEDUP_REMOVED lines=126> */
[----:B------:R-:W-:Y:S01]  /*2050*/  UMOV UR6, UR10 ;  /* 0x0000000a00067c82 */ /* 0x000fe20008000000 */
[----:B------:R-:W-:Y:S01]  /*2060*/  UMOV UR7, 0x80000020 ;  /* 0x8000002000077882 */ /* 0x000fe20000000000 */
[----:B------:R-:W-:Y:S01]  /*2070*/  UMOV UR10, UR12 ;  /* 0x0000000c000a7c82 */ /* 0x000fe20008000000 */
        /* <DEDUP_REMOVED lines=178> */
[----:B------:R-:W-:Y:S01]  /*2ba0*/  MUFU.TANH R10, R10 ;  /* 0x0000000a000a7308 */ /* 0x000fe20000002400 */
[----:B0-----:R-:W-:-:S07]  /*2bb0*/  FSEL R8, R8, -INF , P3 ;  /* 0xff80000008087808 */ /* 0x001fce0001800000 */
[----:B------:R-:W-:Y:S01]  /*2bc0*/  MUFU.TANH R12, R12 ;  /* 0x0000000c000c7308 */ /* 0x000fe20000002400 */
[----:B-1----:R-:W-:-:S07]  /*2bd0*/  FSEL R7, R7, -INF , P6 ;  /* 0xff80000007077808 */ /* 0x002fce0003000000 */
[----:B------:R-:W0:Y:S08]  /*2be0*/  MUFU.TANH R4, R4 ;  /* 0x0000000400047308 */ /* 0x000e300000002400 */
[----:B------:R-:W1:Y:S08]  /*2bf0*/  MUFU.TANH R3, R3 ;  /* 0x0000000300037308 */ /* 0x000e700000002400 */
[----:B------:R-:W2:Y:S01]  /*2c00*/  MUFU.TANH R6, R6 ;  /* 0x0000000600067308 */ /* 0x000ea20000002400 */
[----:B0-----:R-:W-:Y:S01]  /*2c10*/  FSEL R4, R4, -INF , P3 ;  /* 0xff80000004047808 */ /* 0x001fe20001800000 */
        /* <DEDUP_REMOVED lines=13> */
[----:B------:R-:W-:Y:S01]  /*2cf0*/  ISETP.GT.AND P3, PT, R5, 0x11, PT ;  /* 0x000000110500780c */ /* 0x000fe20003f64270 */
[----:B------:R-:W-:Y:S01]  /*2d00*/  FMUL.FTZ R91, R95, UR6 ;  /* 0x000000065f5b7c20 */ /* 0x000fe20008410000 */
[----:B-1----:R-:W-:-:S02]  /*2d10*/  FSEL R3, R3, -INF , P6 ;  /* 0xff80000003037808 */ /* 0x002fc40003000000 */
[----:B------:R-:W1:Y:S01]  /*2d20*/  MUFU.TANH R70, R70 ;  /* 0x0000004600467308 */ /* 0x000e620000002400 */
[----:B------:R-:W-:Y:S02]  /*2d30*/  ISETP.GT.AND P6, PT, R5, 0x18, PT ;  /* 0x000000180500780c */ /* 0x000fe40003fc4270 */
[----:B--2---:R-:W-:-:S05]  /*2d40*/  FSEL R6, R6, -INF , P5 ;  /* 0xff80000006067808 */ /* 0x004fca0002800000 */
[----:B------:R-:W2:Y:S01]  /*2d50*/  MUFU.TANH R69, R69 ;  /* 0x0000004500457308 */ /* 0x000ea20000002400 */
[----:B0-----:R-:W-:-:S07]  /*2d60*/  FSEL R66, R66, -INF , P2 ;  /* 0xff80000042427808 */ /* 0x001fce0001000000 */
[----:B------:R-:W0:Y:S01]  /*2d70*/  MUFU.TANH R14, R14 ;  /* 0x0000000e000e7308 */ /* 0x000e220000002400 */
[----:B-1----:R-:W-:-:S07]  /*2d80*/  FSEL R70, R70, -INF , P3 ;  /* 0xff80000046467808 */ /* 0x002fce0001800000 */
[----:B------:R-:W1:Y:S08]  /*2d90*/  MUFU.TANH R88, R88 ;  /* 0x0000005800587308 */ /* 0x000e700000002400 */
[----:B------:R-:W3:Y:S08]  /*2da0*/  MUFU.TANH R89, R89 ;  /* 0x0000005900597308 */ /* 0x000ef00000002400 */
        /* <DEDUP_REMOVED lines=24> */
[----:B------:R-:W-:Y:S01]  /*2f30*/  FMUL.FTZ R77, R79, UR6 ;  /* 0x000000064f4d7c20 */ /* 0x000fe20008410000 */
[----:B------:R-:W-:Y:S01]  /*2f40*/  FMUL.FTZ R87, R74, UR6 ;  /* 0x000000064a577c20 */ /* 0x000fe20008410000 */
[----:B--2---:R-:W-:Y:S01]  /*2f50*/  FSEL R74, R69, -INF , P6 ;  /* 0xff800000454a7808 */ /* 0x004fe20003000000 */
[----:B------:R-:W-:Y:S01]  /*2f60*/  FMUL.FTZ R72, R72, UR6 ;  /* 0x0000000648487c20 */ /* 0x000fe20008410000 */
[----:B------:R-:W-:Y:S01]  /*2f70*/  HGMMA.64x16x16.F32 R56, gdesc[UR20], R56, gsb0 ;  /* 0x00200000143879f0 */ /* 0x000fe20008000838 */
[----:B------:R-:W-:Y:S01]  /*2f80*/  UIADD3 UR22, UR26, 0x5c2, URZ ;  /* 0x000005c21a167890 */ /* 0x000fe2000fffe03f */
[----:B------:R-:W-:Y:S01]  /*2f90*/  FMUL.FTZ R94, R76, UR6 ;  /* 0x000000064c5e7c20 */ /* 0x000fe20008410000 */
[----:B------:R-:W-:Y:S01]  /*2fa0*/  UMOV UR23, 0x80000020 ;  /* 0x8000002000177882 */ /* 0x000fe20000000000 */
[----:B------:R-:W-:Y:S01]  /*2fb0*/  FMUL.FTZ R73, R73, UR6 ;  /* 0x0000000649497c20 */ /* 0x000fe20008410000 */
[----:B------:R-:W-:Y:S01]  /*2fc0*/  MUFU.TANH R72, R72 ;  /* 0x0000004800487308 */ /* 0x000fe20000002400 */
[----:B------:R-:W-:Y:S01]  /*2fd0*/  FMUL.FTZ R95, R78, UR6 ;  /* 0x000000064e5f7c20 */ /* 0x000fe20008410000 */
[----:B------:R-:W-:-:S06]  /*2fe0*/  FMUL.FTZ R75, R75, UR6 ;  /* 0x000000064b4b7c20 */ /* 0x000fcc0008410000 */
[----:B------:R-:W2:Y:S08]  /*2ff0*/  MUFU.TANH R82, R82 ;  /* 0x0000005200527308 */ /* 0x000eb00000002400 */
[----:B------:R-:W2:Y:S08]  /*3000*/  MUFU.TANH R73, R73 ;  /* 0x0000004900497308 */ /* 0x000eb00000002400 */
[----:B------:R-:W2:Y:S08]  /*3010*/  MUFU.TANH R85, R85 ;  /* 0x0000005500557308 */ /* 0x000eb00000002400 */
[----:B------:R-:W2:Y:S08]  /*3020*/  MUFU.TANH R94, R94 ;  /* 0x0000005e005e7308 */ /* 0x000eb00000002400 */
[----:B------:R-:W2:Y:S01]  /*3030*/  MUFU.TANH R83, R83 ;  /* 0x0000005300537308 */ /* 0x000ea20000002400 */
[----:B------:R-:W-:-:S02]  /*3040*/  WARPGROUP.DEPBAR.LE gsb0, 0x0 ;  /* 0x00008000000079c5 */ /* 0x000fc40000010000 */
[----:B------:R-:W-:Y:S01]  /*3050*/  WARPGROUP.ARRIVE ;  /* 0x00000000000079c5 */ /* 0x000fe20000000000 */
[----:B------:R-:W-:Y:S01]  /*3060*/  FMUL.FTZ R21, R60, UR6 ;  /* 0x000000063c157c20 */ /* 0x000fe20008410000 */
[----:B------:R-:W-:Y:S01]  /*3070*/  FSEL R60, R10, -INF , P5 ;  /* 0xff8000000a3c7808 */ /* 0x000fe20002800000 */
[----:B------:R-:W-:Y:S01]  /*3080*/  FMUL.FTZ R79, R58, UR6 ;  /* 0x000000063a4f7c20 */ /* 0x000fe20008410000 */
[----:B------:R-:W-:Y:S01]  /*3090*/  FMUL.FTZ R58, R59, UR6 ;  /* 0x000000063b3a7c20 */ /* 0x000fe20008410000 */
[----:B------:R-:W-:Y:S01]  /*30a0*/  FMUL.FTZ R59, R62, UR6 ;  /* 0x000000063e3b7c20 */ /* 0x000fe20008410000 */
[----:B------:R-:W-:Y:S01]  /*30b0*/  HGMMA.64x16x16.F32 R48, gdesc[UR20], R48, gsb0 ;  /* 0x00200000143079f0 */ /* 0x000fe20008000830 */
[----:B------:R-:W-:Y:S01]  /*30c0*/  UIADD3 UR22, UR26, 0x602, URZ ;  /* 0x000006021a167890 */ /* 0x000fe2000fffe03f */
[----:B------:R-:W-:Y:S01]  /*30d0*/  FSEL R62, R12, -INF , P4 ;  /* 0xff8000000c3e7808 */ /* 0x000fe20002000000 */
[----:B------:R-:W-:Y:S01]  /*30e0*/  UMOV UR23, 0x80000020 ;  /* 0x8000002000177882 */ /* 0x000fe20000000000 */
[----:B------:R-:W-:Y:S01]  /*30f0*/  FMUL.FTZ R68, R63, UR6 ;  /* 0x000000063f447c20 */ /* 0x000fe20008410000 */
[C---:B------:R-:W-:Y:S01]  /*3100*/  ISETP.GT.AND P5, PT, R5.reuse, 0x19, PT ;  /* 0x000000190500780c */ /* 0x040fe20003fa4270 */
[----:B------:R-:W-:Y:S01]  /*3110*/  FMUL.FTZ R65, R56, UR6 ;  /* 0x0000000638417c20 */ /* 0x000fe20008410000 */
[----:B0-----:R-:W-:Y:S01]  /*3120*/  FSEL R10, R14, -INF , P4 ;  /* 0xff8000000e0a7808 */ /* 0x001fe20002000000 */
[----:B------:R-:W0:Y:S01]  /*3130*/  MUFU.TANH R9, R9 ;  /* 0x0000000900097308 */ /* 0x000e220000002400 */
[----:B------:R-:W-:Y:S01]  /*3140*/  ISETP.GT.AND P4, PT, R5, 0x20, PT ;  /* 0x000000200500780c */ /* 0x000fe20003f84270 */
[----:B------:R-:W-:Y:S01]  /*3150*/  FMUL.FTZ R13, R57, UR6 ;  /* 0x00000006390d7c20 */ /* 0x000fe20008410000 */
[----:B-1----:R-:W-:Y:S01]  /*3160*/  FSEL R76, R88, -INF , P5 ;  /* 0xff800000584c7808 */ /* 0x002fe20002800000 */
[----:B------:R-:W-:Y:S01]  /*3170*/  FMUL.FTZ R11, R61, UR6 ;  /* 0x000000063d0b7c20 */ /* 0x000fe20008410000 */
[----:B---3--:R-:W-:-:S02]  /*3180*/  FSEL R12, R89, -INF , P2 ;  /* 0xff800000590c7808 */ /* 0x008fc40001000000 */
[C---:B------:R-:W-:Y:S01]  /*3190*/  ISETP.GT.AND P2, PT, R5.reuse, 0x21, PT ;  /* 0x000000210500780c */ /* 0x040fe20003f44270 */
[----:B------:R-:W1:Y:S01]  /*31a0*/  MUFU.TANH R87, R87 ;  /* 0x0000005700577308 */ /* 0x000e620000002400 */
[----:B----4-:R-:W-:Y:S02]  /*31b0*/  FSEL R78, R90, -INF , P4 ;  /* 0xff8000005a4e7808 */ /* 0x010fe40002000000 */
[----:B------:R-:W-:Y:S02]  /*31c0*/  FSEL R14, R20, -INF , P3 ;  /* 0xff800000140e7808 */ /* 0x000fe40001800000 */
[----:B------:R-:W-:Y:S02]  /*31d0*/  ISETP.GT.AND P3, PT, R5, 0x28, PT ;  /* 0x000000280500780c */ /* 0x000fe40003f64270 */
[----:B-----5:R-:W-:Y:S01]  /*31e0*/  FSEL R80, R80, -INF , P2 ;  /* 0xff80000050507808 */ /* 0x020fe20001000000 */
[----:B------:R-:W3:Y:S01]  /*31f0*/  MUFU.TANH R65, R65 ;  /* 0x0000004100417308 */ /* 0x000ee20000002400 */
[----:B------:R-:W-:-:S02]  /*3200*/  FSEL R20, R92, -INF , P6 ;  /* 0xff8000005c147808 */ /* 0x000fc40003000000 */
[----:B------:R-:W-:Y:S02]  /*3210*/  ISETP.GT.AND P6, PT, R5, 0x29, PT ;  /* 0x000000290500780c */ /* 0x000fe40003fc4270 */
[----:B------:R-:W-:Y:S02]  /*3220*/  FSEL R84, R84, -INF , P3 ;  /* 0xff80000054547808 */ /* 0x000fe40001800000 */
[----:B------:R-:W-:Y:S01]  /*3230*/  FSEL R88, R81, -INF , P6 ;  /* 0xff80000051587808 */ /* 0x000fe20003000000 */
[----:B------:R-:W4:Y:S08]  /*3240*/  MUFU.TANH R75, R75 ;  /* 0x0000004b004b7308 */ /* 0x000f300000002400 */
        /* <DEDUP_REMOVED lines=8> */
[----:B------:R-:W5:Y:S01]  /*32d0*/  MUFU.TANH R21, R21 ;  /* 0x0000001500157308 */ /* 0x000f620000002400 */
        /* <DEDUP_REMOVED lines=16> */
[----:B------:R-:W-:-:S03]  /*33e0*/  FMUL.FTZ R40, R40, UR6 ;  /* 0x0000000628287c20 */ /* 0x000fc60008410000 */
[----:B------:R2:W-:Y:S01]  /*33f0*/  MUFU.TANH R43, R55 ;  /* 0x00000037002b7308 */ /* 0x0005e20000002400 */
[----:B------:R-:W-:Y:S01]  /*3400*/  FMUL.FTZ R138, R45, UR6 ;  /* 0x000000062d8a7c20 */ /* 0x000fe20008410000 */
[----:B------:R-:W-:Y:S01]  /*3410*/  FMUL.FTZ R53, R42, UR6 ;  /* 0x000000062a357c20 */ /* 0x000fe20008410000 */
[----:B------:R-:W-:Y:S01]  /*3420*/  HGMMA.64x16x16.F32 R32, gdesc[UR20], R32, gsb0 ;  /* 0x00200000142079f0 */ /* 0x000fe20008000820 */
[----:B------:R-:W-:Y:S01]  /*3430*/  UIADD3 UR22, UR26, 0x682, URZ ;  /* 0x000006821a167890 */ /* 0x000fe2000fffe03f */
[----:B------:R-:W-:Y:S01]  /*3440*/  FSEL R42, R93, -INF , P4 ;  /* 0xff8000005d2a7808 */ /* 0x000fe20002000000 */
[----:B------:R-:W-:Y:S01]  /*3450*/  FMUL.FTZ R136, R44, UR6 ;  /* 0x000000062c887c20 */ /* 0x000fe20008410000 */
[----:B------:R-:W-:Y:S01]  /*3460*/  ISETP.GT.AND P4, PT, R5, 0x31, PT ;  /* 0x000000310500780c */ /* 0x000fe20003f84270 */
[----:B------:R0:W-:Y:S01]  /*3470*/  MUFU.TANH R45, R40 ;  /* 0x00000028002d7308 */ /* 0x0001e20000002400 */
[----:B--2---:R-:W-:Y:S01]  /*3480*/  FMNMX.FTZ R55, R8, R7, !PT ;  /* 0x0000000708377209 */ /* 0x004fe20007810000 */
[----:B------:R-:W-:Y:S01]  /*3490*/  UMOV UR23, 0x80000020 ;  /* 0x8000002000177882 */ /* 0x000fe20000000000 */
        /* <DEDUP_REMOVED lines=8> */
[----:B0-----:R-:W-:-:S02]  /*3520*/  FSEL R40, R91, -INF , P5 ;  /* 0xff8000005b287808 */ /* 0x001fc40002800000 */
[----:B------:R-:W-:Y:S02]  /*3530*/  FMNMX.FTZ R55, R66, R55, !PT ;  /* 0x0000003742377209 */ /* 0x000fe40007810000 */
[----:B------:R-:W-:Y:S02]  /*3540*/  ISETP.GT.AND P5, PT, R5, 0x30, PT ;  /* 0x000000300500780c */ /* 0x000fe40003fa4270 */
[----:B------:R-:W-:Y:S01]  /*3550*/  FMNMX.FTZ R63, R70, R55, !PT ;  /* 0x00000037463f7209 */ /* 0x000fe20007810000 */
[----:B------:R-:W0:Y:S01]  /*3560*/  MUFU.TANH R59, R59 ;  /* 0x0000003b003b7308 */ /* 0x000e220000002400 */
[----:B------:R-:W-:Y:S02]  /*3570*/  FSEL R90, R72, -INF , P5 ;  /* 0xff800000485a7808 */ /* 0x000fe40002800000 */
[----:B------:R-:W-:Y:S02]  /*3580*/  FMNMX.FTZ R63, R74, R63, !PT ;  /* 0x0000003f4a3f7209 */ /* 0x000fe40007810000 */
[----:B------:R-:W-:Y:S01]  /*3590*/  FSEL R92, R73, -INF , P4 ;  /* 0xff800000495c7808 */ /* 0x000fe20002000000 */
[----:B------:R-:W-:Y:S01]  /*35a0*/  IMAD.U32 R73, RZ, RZ, UR7 ;  /* 0x00000007ff497e24 */ /* 0x000fe2000f8e00ff */
[----:B------:R-:W-:Y:S01]  /*35b0*/  FMNMX.FTZ R63, R76, R63, !PT ;  /* 0x0000003f4c3f7209 */ /* 0x000fe20007810000 */
[----:B------:R0:W-:Y:S01]  /*35c0*/  MUFU.TANH R41, R54 ;  /* 0x0000003600297308 */ /* 0x0001e20000002400 */
[----:B------:R-:W-:-:S02]  /*35d0*/  FSEL R46, R85, -INF , P3 ;  /* 0xff800000552e7808 */ /* 0x000fc40001800000 */
[----:B------:R-:W-:Y:S02]  /*35e0*/  FMNMX.FTZ R63, R78, R63, !PT ;  /* 0x0000003f4e3f7209 */ /* 0x000fe40007810000 */
[----:B------:R-:W-:Y:S02]  /*35f0*/  ISETP.GT.AND P3, PT, R5, 0x39, PT ;  /* 0x000000390500780c */ /* 0x000fe40003f64270 */
[----:B------:R-:W-:Y:S01]  /*3600*/  FMNMX.FTZ R63, R80, R63, !PT ;  /* 0x0000003f503f7209 */ /* 0x000fe20007810000 */
[----:B------:R-:W0:Y:S01]  /*3610*/  MUFU.TANH R49, R49 ;  /* 0x0000003100317308 */ /* 0x000e220000002400 */
[----:B------:R-:W-:Y:S02]  /*3620*/  FSEL R94, R94, -INF , P2 ;  /* 0xff8000005e5e7808 */ /* 0x000fe40001000000 */
[----:B------:R-:W-:Y:S02]  /*3630*/  FMNMX.FTZ R63, R84, R63, !PT ;  /* 0x0000003f543f7209 */ /* 0x000fe40007810000 */
[----:B--2---:R-:W-:-:S02]  /*3640*/  FSEL R48, R83, -INF , P6 ;  /* 0xff80000053307808 */ /* 0x004fc40003000000 */
[----:B------:R-:W-:Y:S01]  /*3650*/  FMNMX.FTZ R63, R88, R63, !PT ;  /* 0x0000003f583f7209 */ /* 0x000fe20007810000 */
[----:B------:R-:W2:Y:S01]  /*3660*/  MUFU.TANH R68, R68 ;  /* 0x0000004400447308 */ /* 0x000ea20000002400 */
[----:B------:R-:W-:Y:S02]  /*3670*/  ISETP.GT.AND P6, PT, R5, 0x40, PT ;  /* 0x000000400500780c */ /* 0x000fe40003fc4270 */
[----:B------:R-:W-:Y:S01]  /*3680*/  FMNMX.FTZ R63, R90, R63, !PT ;  /* 0x0000003f5a3f7209 */ /* 0x000fe20007810000 */
[----:B------:R-:W-:Y:S02]  /*3690*/  WARPGROUP.DEPBAR.LE gsb0, 0x0 ;  /* 0x00008000000079c5 */ /* 0x000fe40000010000 */
[----:B------:R-:W-:Y:S01]  /*36a0*/  WARPGROUP.ARRIVE ;  /* 0x00000000000079c5 */ /* 0x000fe20000000000 */
[----:B------:R-:W-:Y:S01]  /*36b0*/  FMNMX.FTZ R63, R92, R63, !PT ;  /* 0x0000003f5c3f7209 */ /* 0x000fe20007810000 */
[----:B------:R2:W-:Y:S01]  /*36c0*/  MUFU.TANH R55, R56 ;  /* 0x0000003800377308 */ /* 0x0005e20000002400 */
[----:B------:R-:W-:Y:S01]  /*36d0*/  FSEL R96, R9, -INF , P3 ;  /* 0xff80000009607808 */ /* 0x000fe20001800000 */
[----:B------:R-:W-:Y:S01]  /*36e0*/  FMUL.FTZ R140, R32, UR6 ;  /* 0x00000006208c7c20 */ /* 0x000fe20008410000 */
[----:B------:R-:W-:Y:S01]  /*36f0*/  FMNMX.FTZ R63, R94, R63, !PT ;  /* 0x0000003f5e3f7209 */ /* 0x000fe20007810000 */
[----:B------:R-:W-:Y:S01]  /*3700*/  HGMMA.64x16x16.F32 R24, gdesc[UR20], R24, gsb0 ;  /* 0x00200000141879f0 */ /* 0x000fe20008000818 */
        /* <DEDUP_REMOVED lines=8> */
[----:B----4-:R-:W-:Y:S01]  /*3790*/  FSEL R52, R75, -INF , P4 ;  /* 0xff8000004b347808 */ /* 0x010fe20002000000 */
[----:B------:R-:W-:Y:S01]  /*37a0*/  FMUL.FTZ R35, R35, UR6 ;  /* 0x0000000623237c20 */ /* 0x000fe20008410000 */
[----:B------:R-:W-:Y:S01]  /*37b0*/  ISETP.GT.AND P4, PT, R5, 0x48, PT ;  /* 0x000000480500780c */ /* 0x000fe20003f84270 */
[----:B------:R-:W3:Y:S01]  /*37c0*/  MUFU.TANH R61, R61 ;  /* 0x0000003d003d7308 */ /* 0x000ee20000002400 */
[----:B-----5:R-:W-:Y:S01]  /*37d0*/  FSEL R102, R13, -INF , P5 ;  /* 0xff8000000d667808 */ /* 0x020fe20002800000 */
[----:B------:R-:W-:Y:S01]  /*37e0*/  FMUL.FTZ R37, R37, UR6 ;  /* 0x0000000625257c20 */ /* 0x000fe20008410000 */
[----:B------:R-:W-:-:S02]  /*37f0*/  FMNMX.FTZ R63, R100, R63, !PT ;  /* 0x0000003f643f7209 */ /* 0x000fc40007810000 */
[----:B0-----:R-:W-:Y:S02]  /*3800*/  FSEL R54, R95, -INF , P2 ;  /* 0xff8000005f367808 */ /* 0x001fe40001000000 */
[----:B------:R-:W-:Y:S01]  /*3810*/  ISETP.GT.AND P2, PT, R5, 0x49, PT ;  /* 0x000000490500780c */ /* 0x000fe20003f44270 */
[----:B------:R-:W0:Y:S01]  /*3820*/  MUFU.TANH R86, R86 ;  /* 0x0000005600567308 */ /* 0x000e220000002400 */
[----:B------:R-:W-:Y:S02]  /*3830*/  FSEL R120, R21, -INF , P4 ;  /* 0xff80000015787808 */ /* 0x000fe40002000000 */
[----:B------:R-:W-:Y:S02]  /*3840*/  FMNMX.FTZ R63, R102, R63, !PT ;  /* 0x0000003f663f7209 */ /* 0x000fe40007810000 */
[----:B--2---:R-:W-:Y:S02]  /*3850*/  FSEL R56, R77, -INF , P3 ;  /* 0xff8000004d387808 */ /* 0x004fe40001800000 */
[----:B------:R-:W-:Y:S01]  /*3860*/  ISETP.GT.AND P3, PT, R5, 0x50, PT ;  /* 0x000000500500780c */ /* 0x000fe20003f64270 */
[----:B------:R-:W2:Y:S01]  /*3870*/  MUFU.TANH R136, R136 ;  /* 0x0000008800887308 */ /* 0x000ea20000002400 */
[----:B------:R-:W-:Y:S01]  /*3880*/  FSEL R122, R11, -INF , P2 ;  /* 0xff8000000b7a7808 */ /* 0x000fe20001000000 */
[----:B------:R-:W-:Y:S01]  /*3890*/  FMUL.FTZ R11, R38, UR6 ;  /* 0x00000006260b7c20 */ /* 0x000fe20008410000 */
[----:B------:R-:W-:-:S02]  /*38a0*/  FMNMX.FTZ R63, R120, R63, !PT ;  /* 0x0000003f783f7209 */ /* 0x000fc40007810000 */
[----:B------:R-:W-:Y:S02]  /*38b0*/  FSEL R32, R79, -INF , P6 ;  /* 0xff8000004f207808 */ /* 0x000fe40003000000 */
[----:B------:R-:W-:Y:S01]  /*38c0*/  ISETP.GT.AND P6, PT, R5, 0x51, PT ;  /* 0x000000510500780c */ /* 0x000fe20003fc4270 */
[----:B------:R-:W4:Y:S01]  /*38d0*/  MUFU.TANH R138, R138 ;  /* 0x0000008a008a7308 */ /* 0x000f220000002400 */
        /* <DEDUP_REMOVED lines=10> */
[----:B------:R-:W-:Y:S01]  /*3980*/  FSEL R128, R49, -INF , P5 ;  /* 0xff80000031807808 */ /* 0x000fe20002800000 */
[----:B------:R-:W-:Y:S02]  /*3990*/  WARPGROUP.DEPBAR.LE gsb0, 0x0 ;  /* 0x00008000000079c5 */ /* 0x000fe40000010000 */
[----:B------:R-:W-:Y:S01]  /*39a0*/  FMNMX.FTZ R63, R126, R63, !PT ;  /* 0x0000003f7e3f7209 */ /* 0x000fe20007810000 */
[----:B------:R-:W-:Y:S01]  /*39b0*/  FMUL.FTZ R13, R24, UR6 ;  /* 0x00000006180d7c20 */ /* 0x000fe20008410000 */
[----:B------:R-:W-:Y:S01]  /*39c0*/  FSEL R68, R68, -INF , P2 ;  /* 0xff80000044447808 */ /* 0x000fe20001000000 */
[----:B------:R-:W-:Y:S01]  /*39d0*/  FMUL.FTZ R25, R25, UR6 ;  /* 0x0000000619197c20 */ /* 0x000fe20008410000 */
[----:B------:R-:W-:Y:S01]  /*39e0*/  ISETP.GT.AND P2, PT, R5, 0x60, PT ;  /* 0x000000600500780c */ /* 0x000fe20003f44270 */
[----:B------:R-:W5:Y:S01]  /*39f0*/  MUFU.TANH R53, R53 ;  /* 0x0000003500357308 */ /* 0x000f620000002400 */
[----:B-1----:R-:W-:Y:S01]  /*3a00*/  FSEL R130, R51, -INF , P4 ;  /* 0xff80000033827808 */ /* 0x002fe20002000000 */
[----:B------:R-:W-:Y:S01]  /*3a10*/  FMUL.FTZ R15, R28, UR6 ;  /* 0x000000061c0f7c20 */ /* 0x000fe20008410000 */
[----:B------:R-:W-:Y:S01]  /*3a20*/  FMNMX.FTZ R63, R128, R63, !PT ;  /* 0x0000003f803f7209 */ /* 0x000fe20007810000 */
[----:B------:R-:W-:Y:S01]  /*3a30*/  FMUL.FTZ R21, R29, UR6 ;  /* 0x000000061d157c20 */ /* 0x000fe20008410000 */
[----:B---3--:R-:W-:-:S02]  /*3a40*/  FSEL R36, R61, -INF , P3 ;  /* 0xff8000003d247808 */ /* 0x008fc40001800000 */
[----:B------:R-:W-:Y:S01]  /*3a50*/  ISETP.GT.AND P3, PT, R5, 0x61, PT ;  /* 0x000000610500780c */ /* 0x000fe20003f64270 */
[----:B------:R-:W1:Y:S01]  /*3a60*/  MUFU.TANH R33, R33 ;  /* 0x0000002100217308 */ /* 0x000e620000002400 */
[----:B------:R-:W-:Y:S02]  /*3a70*/  FSEL R132, R45, -INF , P2 ;  /* 0xff8000002d847808 */ /* 0x000fe40001000000 */
[----:B------:R-:W-:Y:S02]  /*3a80*/  FMNMX.FTZ R63, R130, R63, !PT ;  /* 0x0000003f823f7209 */ /* 0x000fe40007810000 */
[----:B0-----:R-:W-:Y:S02]  /*3a90*/  FSEL R86, R86, -INF , P6 ;  /* 0xff80000056567808 */ /* 0x001fe40003000000 */
[----:B------:R-:W-:Y:S01]  /*3aa0*/  ISETP.GT.AND P6, PT, R5, 0x68, PT ;  /* 0x000000680500780c */ /* 0x000fe20003fc4270 */
[----:B------:R-:W0:Y:S01]  /*3ab0*/  MUFU.TANH R9, R9 ;  /* 0x0000000900097308 */ /* 0x000e220000002400 */
[----:B------:R-:W-:-:S02]  /*3ac0*/  FSEL R134, R47, -INF , P3 ;  /* 0xff8000002f867808 */ /* 0x000fc40001800000 */
[----:B------:R-:W-:Y:S02]  /*3ad0*/  FMNMX.FTZ R63, R132, R63, !PT ;  /* 0x0000003f843f7209 */ /* 0x000fe40007810000 */
[----:B------:R-:W-:Y:S01]  /*3ae0*/  FSEL R82, R41, -INF , P5 ;  /* 0xff80000029527808 */ /* 0x000fe20002800000 */
[----:B------:R-:W-:Y:S01]  /*3af0*/  FMUL.FTZ R41, R30, UR6 ;  /* 0x000000061e297c20 */ /* 0x000fe20008410000 */
[----:B------:R-:W-:Y:S01]  /*3b00*/  ISETP.GT.AND P5, PT, R5, 0x69, PT ;  /* 0x000000690500780c */ /* 0x000fe20003fa4270 */
[----:B------:R-:W3:Y:S01]  /*3b10*/  MUFU.TANH R106, R106 ;  /* 0x0000006a006a7308 */ /* 0x000ee20000002400 */
[----:B--2---:R-:W-:Y:S02]  /*3b20*/  FSEL R136, R136, -INF , P6 ;  /* 0xff80000088887808 */ /* 0x004fe40003000000 */
[----:B------:R-:W-:Y:S02]  /*3b30*/  FMNMX.FTZ R63, R134, R63, !PT ;  /* 0x0000003f863f7209 */ /* 0x000fe40007810000 */
[----:B------:R-:W-:Y:S01]  /*3b40*/  FSEL R38, R43, -INF , P4 ;  /* 0xff8000002b267808 */ /* 0x000fe20002000000 */
[----:B------:R-:W-:Y:S01]  /*3b50*/  FMUL.FTZ R43, R31, UR6 ;  /* 0x000000061f2b7c20 */ /* 0x000fe20008410000 */
[----:B------:R-:W-:Y:S01]  /*3b60*/  ISETP.GT.AND P4, PT, R5, 0x70, PT ;  /* 0x000000700500780c */ /* 0x000fe20003f84270 */
[----:B------:R-:W-:Y:S01]  /*3b70*/  MUFU.TANH R112, R35 ;  /* 0x0000002300707308 */ /* 0x000fe20000002400 */
[----:B----4-:R-:W-:-:S02]  /*3b80*/  FSEL R138, R138, -INF , P5 ;  /* 0xff8000008a8a7808 */ /* 0x010fc40002800000 */
[----:B------:R-:W-:Y:S02]  /*3b90*/  FMNMX.FTZ R63, R136, R63, !PT ;  /* 0x0000003f883f7209 */ /* 0x000fe40007810000 */
[----:B-----5:R-:W-:Y:S02]  /*3ba0*/  FSEL R98, R98, -INF , P3 ;  /* 0xff80000062627808 */ /* 0x020fe40001800000 */
[----:B------:R-:W-:Y:S01]  /*3bb0*/  ISETP.GT.AND P3, PT, R5, 0x71, PT ;  /* 0x000000710500780c */ /* 0x000fe20003f64270 */
[----:B------:R2:W4:Y:S01]  /*3bc0*/  MUFU.TANH R35, R37 ;  /* 0x0000002500237308 */ /* 0x0005220000002400 */
[----:B------:R-:W-:Y:S02]  /*3bd0*/  FSEL R140, R140, -INF , P4 ;  /* 0xff8000008c8c7808 */ /* 0x000fe40002000000 */
[----:B------:R-:W-:Y:S02]  /*3be0*/  FMNMX.FTZ R63, R138, R63, !PT ;  /* 0x0000003f8a3f7209 */ /* 0x000fe40007810000 */
[----:B------:R-:W-:-:S02]  /*3bf0*/  FSEL R24, R53, -INF , P2 ;  /* 0xff80000035187808 */ /* 0x000fc40001000000 */
[----:B------:R-:W-:Y:S01]  /*3c00*/  ISETP.GT.AND P2, PT, R5, 0x78, PT ;  /* 0x000000780500780c */ /* 0x000fe20003f44270 */
[----:B------:R-:W5:Y:S01]  /*3c10*/  MUFU.TANH R110, R110 ;  /* 0x0000006e006e7308 */ /* 0x000f620000002400 */
[----:B-1----:R-:W-:Y:S01]  /*3c20*/  FSEL R142, R33, -INF , P3 ;  /* 0xff800000218e7808 */ /* 0x002fe20001800000 */
[----:B--2---:R-:W-:Y:S01]  /*3c30*/  FMUL.FTZ R37, R39, UR6 ;  /* 0x0000000627257c20 */ /* 0x004fe20008410000 */
[----:B------:R-:W-:Y:S01]  /*3c40*/  FMNMX.FTZ R63, R140, R63, !PT ;  /* 0x0000003f8c3f7209 */ /* 0x000fe20007810000 */
[----:B------:R-:W-:Y:S01]  /*3c50*/  FMUL.FTZ R33, R26, UR6 ;  /* 0x000000061a217c20 */ /* 0x000fe20008410000 */
[----:B------:R-:W-:Y:S01]  /*3c60*/  FSEL R28, R55, -INF , P6 ;  /* 0xff800000371c7808 */ /* 0x000fe20003000000 */
[----:B------:R-:W-:Y:S01]  /*3c70*/  FMUL.FTZ R39, R27, UR6 ;  /* 0x000000061b277c20 */ /* 0x000fe20008410000 */
[----:B------:R-:W-:Y:S01]  /*3c80*/  ISETP.GT.AND P6, PT, R5, 0x79, PT ;  /* 0x000000790500780c */ /* 0x000fe20003fc4270 */
[----:B------:R-:W1:Y:S01]  /*3c90*/  MUFU.TANH R13, R13 ;  /* 0x0000000d000d7308 */ /* 0x000e620000002400 */
[----:B0-----:R-:W-:-:S02]  /*3ca0*/  FSEL R29, R9, -INF , P2 ;  /* 0xff800000091d7808 */ /* 0x001fc40001000000 */
[----:B------:R-:W-:Y:S02]  /*3cb0*/  FMNMX.FTZ R72, R142, R63, !PT ;  /* 0x0000003f8e487209 */ /* 0x000fe40007810000 */
[----:B---3--:R-:W-:Y:S02]  /*3cc0*/  FSEL R106, R106, -INF , P5 ;  /* 0xff8000006a6a7808 */ /* 0x008fe40002800000 */
[----:B------:R-:W-:Y:S01]  /*3cd0*/  ISETP.GT.AND P5, PT, R5, 0x80, PT ;  /* 0x000000800500780c */ /* 0x000fe20003fa4270 */
[----:B------:R-:W0:Y:S01]  /*3ce0*/  MUFU.TANH R25, R25 ;  /* 0x0000001900197308 */ /* 0x000e220000002400 */
[----:B----4-:R-:W-:Y:S02]  /*3cf0*/  FSEL R35, R35, -INF , P6 ;  /* 0xff80000023237808 */ /* 0x010fe40003000000 */
[----:B------:R-:W-:Y:S02]  /*3d00*/  FMNMX.FTZ R72, R29, R72, !PT ;  /* 0x000000481d487209 */ /* 0x000fe40007810000 */
[----:B-----5:R-:W-:-:S02]  /*3d10*/  FSEL R110, R110, -INF , P4 ;  /* 0xff8000006e6e7808 */ /* 0x020fc40002000000 */
[----:B------:R-:W-:Y:S01]  /*3d20*/  ISETP.GT.AND P4, PT, R5, 0x81, PT ;  /* 0x000000810500780c */ /* 0x000fe20003f84270 */
[----:B------:R-:W2:Y:S01]  /*3d30*/  MUFU.TANH R11, R11 ;  /* 0x0000000b000b7308 */ /* 0x000ea20000002400 */
[----:B-1----:R-:W-:Y:S02]  /*3d40*/  FSEL R47, R13, -INF , P5 ;  /* 0xff8000000d2f7808 */ /* 0x002fe40002800000 */
[----:B------:R-:W-:Y:S02]  /*3d50*/  FMNMX.FTZ R72, R35, R72, !PT ;  /* 0x0000004823487209 */ /* 0x000fe40007810000 */
[----:B------:R-:W-:Y:S02]  /*3d60*/  FSEL R112, R112, -INF , P3 ;  /* 0xff80000070707808 */ /* 0x000fe40001800000 */
[----:B------:R-:W-:Y:S01]  /*3d70*/  ISETP.GT.AND P3, PT, R5, 0x88, PT ;  /* 0x000000880500780c */ /* 0x000fe20003f64270 */
[----:B------:R-:W1:Y:S01]  /*3d80*/  MUFU.TANH R15, R15 ;  /* 0x0000000f000f7308 */ /* 0x000e620000002400 */
[----:B0-----:R-:W-:-:S02]  /*3d90*/  FSEL R49, R25, -INF , P4 ;  /* 0xff80000019317808 */ /* 0x001fc40002000000 */
[----:B------:R-:W-:-:S04]  /*3da0*/  FMNMX.FTZ R72, R47, R72, !PT ;  /* 0x000000482f487209 */ /* 0x000fc80007810000 */
[----:B------:R-:W-:Y:S01]  /*3db0*/  FMNMX.FTZ R72, R49, R72, !PT ;  /* 0x0000004831487209 */ /* 0x000fe20007810000 */
[----:B------:R-:W0:Y:S01]  /*3dc0*/  MUFU.TANH R21, R21 ;  /* 0x0000001500157308 */ /* 0x000e220000002400 */
[----:B--2---:R-:W-:Y:S02]  /*3dd0*/  FSEL R108, R11, -INF , P2 ;  /* 0xff8000000b6c7808 */ /* 0x004fe40001000000 */
[----:B------:R-:W-:-:S05]  /*3de0*/  ISETP.GT.AND P2, PT, R5, 0x89, PT ;  /* 0x000000890500780c */ /* 0x000fca0003f44270 */
[----:B------:R-:W2:Y:S01]  /*3df0*/  MUFU.TANH R37, R37 ;  /* 0x0000002500257308 */ /* 0x000ea20000002400 */
[----:B-1----:R-:W-:-:S04]  /*3e00*/  FSEL R53, R15, -INF , P3 ;  /* 0xff8000000f357808 */ /* 0x002fc80001800000 */
[----:B------:R-:W-:-:S03]  /*3e10*/  FMNMX.FTZ R72, R53, R72, !PT ;  /* 0x0000004835487209 */ /* 0x000fc60007810000 */
[----:B------:R-:W-:Y:S01]  /*3e20*/  MUFU.TANH R33, R33 ;  /* 0x0000002100217308 */ /* 0x000fe20000002400 */
[----:B0-----:R-:W-:-:S04]  /*3e30*/  FSEL R55, R21, -INF , P2 ;  /* 0xff80000015377808 */ /* 0x001fc80001000000 */
[----:B------:R-:W-:-:S03]  /*3e40*/  FMNMX.FTZ R5, R55, R72, !PT ;  /* 0x0000004837057209 */ /* 0x000fc60007810000 */
[----:B------:R-:W0:Y:S02]  /*3e50*/  MUFU.TANH R39, R39 ;  /* 0x0000002700277308 */ /* 0x000e240000002400 */
[----:B------:R-:W1:Y:S06]  /*3e60*/  SHFL.BFLY PT, R72, R5, 0x2, 0x1f ;  /* 0x0c401f0005487f89 */ /* 0x000e6c00000e0000 */
[----:B------:R-:W3:Y:S08]  /*3e70*/  MUFU.TANH R41, R41 ;  /* 0x0000002900297308 */ /* 0x000ef00000002400 */
[----:B------:R-:W4:Y:S01]  /*3e80*/  MUFU.TANH R43, R43 ;  /* 0x0000002b002b7308 */ /* 0x000f220000002400 */
        /* <DEDUP_REMOVED lines=14> */
[----:B--2---:R-:W-:Y:S01]  /*3f70*/  FSEL R96, R37, -INF , P6 ;  /* 0xff80000025607808 */ /* 0x004fe20003000000 */
[--C-:B------:R-:W-:Y:S01]  /*3f80*/  FFMA.FTZ R13, R66, R73, -R51.reuse ;  /* 0x00000049420d7223 */ /* 0x100fe20000010833 */
[----:B------:R-:W-:Y:S01]  /*3f90*/  FMNMX.FTZ R9, R20, R9, !PT ;  /* 0x0000000914097209 */ /* 0x000fe20007810000 */
[-CC-:B------:R-:W-:Y:S01]  /*3fa0*/  FFMA.FTZ R66, R102, R73.reuse, -R51.reuse ;  /* 0x0000004966427223 */ /* 0x180fe20000010833 */
[----:B0-----:R-:W-:Y:S01]  /*3fb0*/  FSEL R102, R39, -INF , P4 ;  /* 0xff80000027667808 */ /* 0x001fe20002000000 */
[--C-:B------:R-:W-:Y:S01]  /*3fc0*/  FFMA.FTZ R30, R120, R73, -R51.reuse ;  /* 0x00000049781e7223 */ /* 0x100fe20000010833 */
[----:B------:R-:W-:Y:S01]  /*3fd0*/  FMNMX.FTZ R9, R40, R9, !PT ;  /* 0x0000000928097209 */ /* 0x000fe20007810000 */
[-CC-:B------:R-:W-:Y:S01]  /*3fe0*/  FFMA.FTZ R122, R122, R73.reuse, -R51.reuse ;  /* 0x000000497a7a7223 */ /* 0x180fe20000010833 */
[----:B---3--:R-:W-:Y:S01]  /*3ff0*/  FSEL R120, R41, -INF , P3 ;  /* 0xff80000029787808 */ /* 0x008fe20001800000 */
[--C-:B------:R-:W-:Y:S01]  /*4000*/  FFMA.FTZ R5, R8, R73, -R51.reuse ;  /* 0x0000004908057223 */ /* 0x100fe20000010833 */
        /* <DEDUP_REMOVED lines=48> */
[----:B------:R1:W-:Y:S01]  /*4310*/  MUFU.EX2 R9, R100 ;  /* 0x0000006400097308 */ /* 0x0003e20000000800 */
[----:B------:R-:W-:-:S04]  /*4320*/  FMNMX.FTZ R31, R24, R31, !PT ;  /* 0x0000001f181f7209 */ /* 0x000fc80007810000 */
[----:B------:R-:W-:-:S03]  /*4330*/  FMNMX.FTZ R31, R98, R31, !PT ;  /* 0x0000001f621f7209 */ /* 0x000fc60007810000 */
[----:B------:R-:W-:Y:S01]  /*4340*/  MUFU.EX2 R15, R15 ;  /* 0x0000000f000f7308 */ /* 0x000fe20000000800 */
[----:B------:R-:W-:Y:S02]  /*4350*/  FMNMX.FTZ R31, R28, R31, !PT ;  /* 0x0000001f1c1f7209 */ /* 0x000fe40007810000 */
[----:B-1----:R-:W-:Y:S01]  /*4360*/  FSEL R100, R33, -INF , P5 ;  /* 0xff80000021647808 */ /* 0x002fe20002800000 */
[----:B------:R-:W-:Y:S01]  /*4370*/  FFMA.FTZ R33, R124, R73, -R51 ;  /* 0x000000497c217223 */ /* 0x000fe20000010833 */
        /* <DEDUP_REMOVED lines=9> */
[----:B----4-:R-:W-:Y:S01]  /*4410*/  FSEL R122, R43, -INF , P2 ;  /* 0xff8000002b7a7808 */ /* 0x010fe20001000000 */
[----:B------:R-:W-:Y:S01]  /*4420*/  FFMA.FTZ R43, R132, R73, -R51 ;  /* 0x00000049842b7223 */ /* 0x000fe20000010833 */
[----:B------:R-:W-:-:S03]  /*4430*/  FMNMX.FTZ R45, R102, R45, !PT ;  /* 0x0000002d662d7209 */ /* 0x000fc60007810000 */
[----:B------:R-:W-:Y:S01]  /*4440*/  MUFU.EX2 R74, R74 ;  /* 0x0000004a004a7308 */ /* 0x000fe20000000800 */
[----:B------:R-:W-:-:S04]  /*4450*/  FMNMX.FTZ R45, R120, R45, !PT ;  /* 0x0000002d782d7209 */ /* 0x000fc80007810000 */
[----:B------:R-:W-:-:S03]  /*4460*/  FMNMX.FTZ R8, R122, R45, !PT ;  /* 0x0000002d7a087209 */ /* 0x000fc60007810000 */
[----:B------:R-:W-:Y:S02]  /*4470*/  MUFU.EX2 R21, R21 ;  /* 0x0000001500157308 */ /* 0x000fe40000000800 */
[----:B------:R-:W1:Y:S06]  /*4480*/  SHFL.BFLY PT, R37, R8, 0x2, 0x1f ;  /* 0x0c401f0008257f89 */ /* 0x000e6c00000e0000 */
[----:B------:R-:W-:Y:S08]  /*4490*/  MUFU.EX2 R70, R70 ;  /* 0x0000004600467308 */ /* 0x000ff00000000800 */
[----:B------:R-:W-:Y:S08]  /*44a0*/  MUFU.EX2 R11, R11 ;  /* 0x0000000b000b7308 */ /* 0x000ff00000000800 */
[----:B------:R-:W-:Y:S01]  /*44b0*/  MUFU.EX2 R62, R62 ;  /* 0x0000003e003e7308 */ /* 0x000fe20000000800 */
[----:B-1----:R-:W-:Y:S01]  /*44c0*/  FMNMX.FTZ R57, R8, R37, !PT ;  /* 0x0000002508397209 */ /* 0x002fe20007810000 */
[----:B------:R-:W-:-:S04]  /*44d0*/  FFMA.FTZ R37, R29, R73, -R51 ;  /* 0x000000491d257223 */ /* 0x000fc80000010833 */
[----:B------:R-:W1:Y:S02]  /*44e0*/  SHFL.BFLY PT, R8, R57, 0x1, 0x1f ;  /* 0x0c201f0039087f89 */ /* 0x000e6400000e0000 */
[----:B------:R-:W-:Y:S08]  /*44f0*/  MUFU.EX2 R26, R26 ;  /* 0x0000001a001a7308 */ /* 0x000ff00000000800 */
[----:B------:R-:W-:Y:S08]  /*4500*/  MUFU.EX2 R27, R27 ;  /* 0x0000001b001b7308 */ /* 0x000ff00000000800 */
[----:B------:R-:W-:Y:S01]  /*4510*/  MUFU.EX2 R66, R66 ;  /* 0x0000004200427308 */ /* 0x000fe20000000800 */
[----:B-1----:R-:W-:-:S07]  /*4520*/  FMNMX.FTZ R8, R57, R8, !PT ;  /* 0x0000000839087209 */ /* 0x002fce0007810000 */
        /* <DEDUP_REMOVED lines=20> */
[----:B-1----:R-:W-:Y:S01]  /*4670*/  @!P1 PRMT R4, RZ, 0x654, R0 ;  /* 0x00000654ff049816 */ /* 0x002fe20000000000 */
[-CC-:B------:R-:W-:Y:S01]  /*4680*/  FFMA.FTZ R57, R56, R73.reuse, -R29.reuse ;  /* 0x0000004938397223 */ /* 0x180fe2000001081d */
[-CC-:B------:R-:W-:Y:S01]  /*4690*/  FFMA.FTZ R36, R36, R73.reuse, -R29.reuse ;  /* 0x0000004924247223 */ /* 0x180fe2000001081d */
[-CC-:B------:R-:W-:Y:S01]  /*46a0*/  FFMA.FTZ R32, R32, R73.reuse, -R29.reuse ;  /* 0x0000004920207223 */ /* 0x180fe2000001081d */
[----:B------:R0:W-:Y:S01]  /*46b0*/  @!P1 SYNCS.ARRIVE.TRANS64.RED.A1T0 RZ, [R4+URZ], RZ ;  /* 0x000000ff04ff99a7 */ /* 0x0001e2000810043f */
[-CC-:B------:R-:W-:Y:S01]  /*46c0*/  FFMA.FTZ R59, R58, R73.reuse, -R29.reuse ;  /* 0x000000493a3b7223 */ /* 0x180fe2000001081d */
[-CC-:B------:R-:W-:Y:S01]  /*46d0*/  FFMA.FTZ R34, R34, R73.reuse, -R29.reuse ;  /* 0x0000004922227223 */ /* 0x180fe2000001081d */
[----:B------:R1:W4:Y:S01]  /*46e0*/  MUFU.EX2 R67, R6 ;  /* 0x0000000600437308 */ /* 0x0003220000000800 */
[-CC-:B--2---:R-:W-:Y:S01]  /*46f0*/  FFMA.FTZ R49, R40, R73.reuse, -R29.reuse ;  /* 0x0000004928317223 */ /* 0x184fe2000001081d */
[-CC-:B------:R-:W-:Y:S01]  /*4700*/  FFMA.FTZ R40, R46, R73.reuse, -R29.reuse ;  /* 0x000000492e287223 */ /* 0x180fe2000001081d */
[-CC-:B------:R-:W-:Y:S01]  /*4710*/  FFMA.FTZ R61, R68, R73.reuse, -R29.reuse ;  /* 0x00000049443d7223 */ /* 0x180fe2000001081d */
[--C-:B------:R-:W-:Y:S01]  /*4720*/  FFMA.FTZ R63, R86, R73, -R29.reuse ;  /* 0x00000049563f7223 */ /* 0x100fe2000001081d */
[----:B0-----:R-:W-:Y:S01]  /*4730*/  F2FP.F16.F32.PACK_AB R4, R114, R5 ;  /* 0x000000057204723e */ /* 0x001fe200000000ff */
[-CC-:B------:R-:W-:Y:S01]  /*4740*/  FFMA.FTZ R106, R106, R73.reuse, -R29.reuse ;  /* 0x000000496a6a7223 */ /* 0x180fe2000001081d */
[--C-:B------:R-:W-:Y:S01]  /*4750*/  FFMA.FTZ R110, R110, R73, -R29.reuse ;  /* 0x000000496e6e7223 */ /* 0x100fe2000001081d */
[----:B------:R0:W2:Y:S01]  /*4760*/  MUFU.EX2 R126, R51 ;  /* 0x00000033007e7308 */ /* 0x0000a20000000800 */
[----:B-1----:R-:W-:Y:S01]  /*4770*/  FADD.FTZ R6, R5, R114 ;  /* 0x0000007205067221 */ /* 0x002fe20000010000 */
[----:B---3--:R-:W-:Y:S01]  /*4780*/  FADD.FTZ R12, R65, R124 ;  /* 0x0000007c410c7221 */ /* 0x008fe20000010000 */
[----:B------:R-:W-:Y:S01]  /*4790*/  F2FP.F16.F32.PACK_AB R5, R124, R65 ;  /* 0x000000417c05723e */ /* 0x000fe200000000ff */
[-CC-:B------:R-:W-:Y:S01]  /*47a0*/  FFMA.FTZ R65, R38, R73.reuse, -R29.reuse ;  /* 0x0000004926417223 */ /* 0x180fe2000001081d */
[----:B------:R-:W-:Y:S01]  /*47b0*/  FADD.FTZ R69, R7, R6 ;  /* 0x0000000607457221 */ /* 0x000fe20000010000 */
[----:B------:R-:W-:Y:S01]  /*47c0*/  FFMA.FTZ R38, R24, R73, -R29 ;  /* 0x0000004918267223 */ /* 0x000fe2000001081d */
[C---:B------:R-:W-:Y:S01]  /*47d0*/  F2FP.F16.F32.PACK_AB R6, R118.reuse, R7 ;  /* 0x000000077606723e */ /* 0x040fe200000000ff */
[----:B------:R-:W1:Y:S01]  /*47e0*/  MUFU.EX2 R3, R3 ;  /* 0x0000000300037308 */ /* 0x000e620000000800 */
[----:B----4-:R-:W-:Y:S01]  /*47f0*/  FADD.FTZ R75, R67, R12 ;  /* 0x0000000c434b7221 */ /* 0x010fe20000010000 */
[----:B------:R-:W-:Y:S01]  /*4800*/  FADD.FTZ R12, R118, R69 ;  /* 0x00000045760c7221 */ /* 0x000fe20000010000 */
[-CC-:B0-----:R-:W-:Y:S01]  /*4810*/  FFMA.FTZ R51, R44, R73.reuse, -R29.reuse ;  /* 0x000000492c337223 */ /* 0x181fe2000001081d */
[-CC-:B------:R-:W-:Y:S01]  /*4820*/  FFMA.FTZ R44, R54, R73.reuse, -R29.reuse ;  /* 0x00000049362c7223 */ /* 0x180fe2000001081d */
[-CC-:B------:R-:W-:Y:S01]  /*4830*/  FFMA.FTZ R112, R112, R73.reuse, -R29.reuse ;  /* 0x0000004970707223 */ /* 0x180fe2000001081d */
[----:B------:R-:W-:Y:S01]  /*4840*/  FADD.FTZ R69, R13, R12 ;  /* 0x0000000c0d457221 */ /* 0x000fe20000010000 */
[----:B------:R-:W-:Y:S01]  /*4850*/  FFMA.FTZ R108, R108, R73, -R29 ;  /* 0x000000496c6c7223 */ /* 0x000fe2000001081d */
[----:B------:R-:W0:Y:S01]  /*4860*/  MUFU.EX2 R14, R14 ;  /* 0x0000000e000e7308 */ /* 0x000e220000000800 */
[----:B--2---:R-:W-:Y:S01]  /*4870*/  FADD.FTZ R46, R126, R75 ;  /* 0x0000004b7e2e7221 */ /* 0x004fe20000010000 */
[----:B------:R-:W-:Y:S01]  /*4880*/  FADD.FTZ R12, R116, R69 ;  /* 0x00000045740c7221 */ /* 0x000fe20000010000 */
[----:B------:R-:W-:Y:S01]  /*4890*/  F2FP.F16.F32.PACK_AB R7, R126, R67 ;  /* 0x000000437e07723e */ /* 0x000fe200000000ff */
[-CC-:B------:R-:W-:Y:S01]  /*48a0*/  FFMA.FTZ R67, R98, R73.reuse, -R29.reuse ;  /* 0x0000004962437223 */ /* 0x180fe2000001081d */
[-CC-:B------:R-:W-:Y:S01]  /*48b0*/  FFMA.FTZ R96, R96, R73.reuse, -R29.reuse ;  /* 0x0000004960607223 */ /* 0x180fe2000001081d */
[----:B------:R-:W-:Y:S01]  /*48c0*/  FADD.FTZ R69, R15, R12 ;  /* 0x0000000c0f457221 */ /* 0x000fe20000010000 */
[-C--:B------:R-:W-:Y:S01]  /*48d0*/  FFMA.FTZ R100, R100, R73.reuse, -R29 ;  /* 0x0000004964647223 */ /* 0x080fe2000001081d */
[----:B------:R-:W2:Y:S01]  /*48e0*/  MUFU.EX2 R10, R10 ;  /* 0x0000000a000a7308 */ /* 0x000ea20000000800 */
[----:B-1----:R-:W-:Y:S01]  /*48f0*/  FADD.FTZ R75, R3, R46 ;  /* 0x0000002e034b7221 */ /* 0x002fe20000010000 */
[----:B------:R-:W-:Y:S01]  /*4900*/  FADD.FTZ R24, R60, R69 ;  /* 0x000000453c187221 */ /* 0x000fe20000010000 */
[-CC-:B------:R-:W-:Y:S01]  /*4910*/  FFMA.FTZ R46, R28, R73.reuse, -R29.reuse ;  /* 0x000000491c2e7223 */ /* 0x180fe2000001081d */
[-CC-:B------:R-:W-:Y:S01]  /*4920*/  FFMA.FTZ R102, R102, R73.reuse, -R29.reuse ;  /* 0x0000004966667223 */ /* 0x180fe2000001081d */
[-CC-:B------:R-:W-:Y:S01]  /*4930*/  FFMA.FTZ R120, R120, R73.reuse, -R29.reuse ;  /* 0x0000004978787223 */ /* 0x180fe2000001081d */
[----:B------:R-:W-:Y:S01]  /*4940*/  FFMA.FTZ R122, R122, R73, -R29 ;  /* 0x000000497a7a7223 */ /* 0x000fe2000001081d */
[----:B------:R1:W-:Y:S01]  /*4950*/  STSM.16.M88.4 [R2+0x24300], R4 ;  /* 0x0243000402007844 */ /* 0x0003e20000000200 */
[----:B------:R-:W3:Y:S01]  /*4960*/  MUFU.EX2 R49, R49 ;  /* 0x0000003100317308 */ /* 0x000ee20000000800 */
[----:B0-----:R-:W-:Y:S01]  /*4970*/  FADD.FTZ R75, R14, R75 ;  /* 0x0000004b0e4b7221 */ /* 0x001fe20000010000 */
[----:B------:R-:W-:Y:S01]  /*4980*/  F2FP.F16.F32.PACK_AB R28, R66, R9 ;  /* 0x00000009421c723e */ /* 0x000fe200000000ff */
[----:B------:R-:W-:-:S02]  /*4990*/  IMAD.MOV.U32 R68, RZ, RZ, R71 ;  /* 0x000000ffff447224 */ /* 0x000fc400078e0047 */
[--C-:B------:R-:W-:Y:S02]  /*49a0*/  IMAD.MOV.U32 R58, RZ, RZ, R71.reuse ;  /* 0x000000ffff3a7224 */ /* 0x100fe400078e0047 */
[----:B------:R-:W-:Y:S01]  /*49b0*/  IMAD.MOV.U32 R56, RZ, RZ, R71 ;  /* 0x000000ffff387224 */ /* 0x000fe200078e0047 */
[----:B------:R-:W0:Y:S01]  /*49c0*/  MUFU.EX2 R20, R20 ;  /* 0x0000001400147308 */ /* 0x000e220000000800 */
[----:B--2---:R-:W-:Y:S01]  /*49d0*/  FADD.FTZ R12, R10, R75 ;  /* 0x0000004b0a0c7221 */ /* 0x004fe20000010000 */
[----:B------:R-:W-:Y:S01]  /*49e0*/  FADD.FTZ R75, R25, R24 ;  /* 0x00000018194b7221 */ /* 0x000fe20000010000 */
[--C-:B------:R-:W-:Y:S02]  /*49f0*/  IMAD.MOV.U32 R54, RZ, RZ, R71.reuse ;  /* 0x000000ffff367224 */ /* 0x100fe400078e0047 */
[----:B------:R-:W-:Y:S02]  /*4a00*/  IMAD.MOV.U32 R52, RZ, RZ, R71 ;  /* 0x000000ffff347224 */ /* 0x000fe400078e0047 */
[C---:B------:R-:W-:Y:S01]  /*4a10*/  FADD.FTZ R24, R74.reuse, R75 ;  /* 0x0000004b4a187221 */ /* 0x040fe20000010000 */
[----:B-1----:R-:W-:Y:S01]  /*4a20*/  F2FP.F16.F32.PACK_AB R4, R74, R25 ;  /* 0x000000194a04723e */ /* 0x002fe200000000ff */
[----:B------:R-:W1:Y:S01]  /*4a30*/  MUFU.EX2 R51, R51 ;  /* 0x0000003300337308 */ /* 0x000e620000000800 */
[----:B---3--:R-:W-:Y:S01]  /*4a40*/  FADD.FTZ R69, R49, R12 ;  /* 0x0000000c31457221 */ /* 0x008fe20000010000 */
[----:B------:R-:W-:Y:S01]  /*4a50*/  FADD.FTZ R75, R21, R24 ;  /* 0x00000018154b7221 */ /* 0x000fe20000010000 */
[----:B------:R-:W-:-:S02]  /*4a60*/  IMAD.MOV.U32 R50, RZ, RZ, R71 ;  /* 0x000000ffff327224 */ /* 0x000fc400078e0047 */
[----:B------:R-:W-:Y:S02]  /*4a70*/  IMAD.MOV.U32 R48, RZ, RZ, R71 ;  /* 0x000000ffff307224 */ /* 0x000fe400078e0047 */
[----:B------:R-:W-:Y:S01]  /*4a80*/  FADD.FTZ R24, R70, R75 ;  /* 0x0000004b46187221 */ /* 0x000fe20000010000 */
[----:B------:R-:W2:Y:S01]  /*4a90*/  MUFU.EX2 R40, R40 ;  /* 0x0000002800287308 */ /* 0x000ea20000000800 */
[----:B0-----:R-:W-:-:S07]  /*4aa0*/  FADD.FTZ R12, R20, R69 ;  /* 0x00000045140c7221 */ /* 0x001fce0000010000 */
[----:B------:R-:W0:Y:S01]  /*4ab0*/  MUFU.EX2 R53, R53 ;  /* 0x0000003500357308 */ /* 0x000e220000000800 */
[C---:B-1----:R-:W-:Y:S01]  /*4ac0*/  FADD.FTZ R69, R51.reuse, R12 ;  /* 0x0000000c33457221 */ /* 0x042fe20000010000 */
[----:B------:R-:W-:Y:S01]  /*4ad0*/  F2FP.F16.F32.PACK_AB R5, R51, R20 ;  /* 0x000000143305723e */ /* 0x000fe200000000ff */
[----:B------:R-:W-:-:S05]  /*4ae0*/  IMAD.MOV.U32 R51, RZ, RZ, R71 ;  /* 0x000000ffff337224 */ /* 0x000fca00078e0047 */
[----:B------:R-:W1:Y:S01]  /*4af0*/  MUFU.EX2 R42, R42 ;  /* 0x0000002a002a7308 */ /* 0x000e620000000800 */
[----:B--2---:R-:W-:Y:S01]  /*4b00*/  FADD.FTZ R12, R40, R69 ;  /* 0x00000045280c7221 */ /* 0x004fe20000010000 */
[----:B------:R-:W-:-:S04]  /*4b10*/  FADD.FTZ R69, R11, R24 ;  /* 0x000000180b457221 */ /* 0x000fc80000010000 */
[----:B------:R-:W-:Y:S02]  /*4b20*/  FADD.FTZ R69, R62, R69 ;  /* 0x000000453e457221 */ /* 0x000fe40000010000 */
[----:B------:R-:W2:Y:S02]  /*4b30*/  MUFU.EX2 R55, R55 ;  /* 0x0000003700377308 */ /* 0x000ea40000000800 */
[----:B------:R-:W-:Y:S01]  /*4b40*/  FADD.FTZ R6, R26, R69 ;  /* 0x000000451a067221 */ /* 0x000fe20000010000 */
[C---:B------:R-:W-:Y:S01]  /*4b50*/  F2FP.F16.F32.PACK_AB R26, R27.reuse, R26 ;  /* 0x0000001a1b1a723e */ /* 0x040fe200000000ff */
[--C-:B------:R-:W-:Y:S02]  /*4b60*/  IMAD.MOV.U32 R69, RZ, RZ, R71.reuse ;  /* 0x000000ffff457224 */ /* 0x100fe400078e0047 */
[----:B------:R-:W-:Y:S02]  /*4b70*/  FADD.FTZ R6, R27, R6 ;  /* 0x000000061b067221 */ /* 0x000fe40000010000 */
[----:B------:R-:W3:Y:S02]  /*4b80*/  MUFU.EX2 R44, R44 ;  /* 0x0000002c002c7308 */ /* 0x000ee40000000800 */
[----:B------:R-:W-:Y:S01]  /*4b90*/  FADD.FTZ R25, R9, R6 ;  /* 0x0000000609197221 */ /* 0x000fe20000010000 */
[----:B------:R-:W-:Y:S01]  /*4ba0*/  F2FP.F16.F32.PACK_AB R6, R70, R21 ;  /* 0x000000154606723e */ /* 0x000fe200000000ff */
[----:B------:R-:W-:-:S02]  /*4bb0*/  IMAD.MOV.U32 R70, RZ, RZ, R71 ;  /* 0x000000ffff467224 */ /* 0x000fc400078e0047 */
[----:B------:R-:W-:Y:S01]  /*4bc0*/  FADD.FTZ R25, R66, R25 ;  /* 0x0000001942197221 */ /* 0x000fe20000010000 */
[----:B------:R-:W-:Y:S01]  /*4bd0*/  IMAD.MOV.U32 R66, RZ, RZ, R71 ;  /* 0x000000ffff427224 */ /* 0x000fe200078e0047 */
[----:B------:R4:W-:Y:S08]  /*4be0*/  MUFU.EX2 R0, R36 ;  /* 0x0000002400007308 */ /* 0x0009f00000000800 */
[----:B------:R-:W5:Y:S01]  /*4bf0*/  MUFU.EX2 R57, R57 ;  /* 0x0000003900397308 */ /* 0x000f620000000800 */
[----:B----4-:R-:W-:Y:S01]  /*4c00*/  FFMA.FTZ R36, R82, R73, -R29 ;  /* 0x0000004952247223 */ /* 0x010fe2000001081d */
[----:B0-----:R-:W-:Y:S01]  /*4c10*/  FADD.FTZ R29, R53, R12 ;  /* 0x0000000c351d7221 */ /* 0x001fe20000010000 */
[----:B------:R-:W-:-:S02]  /*4c20*/  F2FP.F16.F32.PACK_AB R12, R116, R13 ;  /* 0x0000000d740c723e */ /* 0x000fc400000000ff */
[----:B------:R-:W-:Y:S01]  /*4c30*/  F2FP.F16.F32.PACK_AB R13, R14, R3 ;  /* 0x000000030e0d723e */ /* 0x000fe200000000ff */
[----:B-1----:R-:W-:Y:S01]  /*4c40*/  FADD.FTZ R24, R42, R29 ;  /* 0x0000001d2a187221 */ /* 0x002fe20000010000 */
[----:B------:R-:W-:Y:S01]  /*4c50*/  F2FP.F16.F32.PACK_AB R14, R60, R15 ;  /* 0x0000000f3c0e723e */ /* 0x000fe200000000ff */
[----:B------:R-:W0:Y:S01]  /*4c60*/  MUFU.EX2 R32, R32 ;  /* 0x0000002000207308 */ /* 0x000e220000000800 */
[----:B------:R-:W-:Y:S01]  /*4c70*/  F2FP.F16.F32.PACK_AB R15, R49, R10 ;  /* 0x0000000a310f723e */ /* 0x000fe200000000ff */
[----:B--2---:R-:W-:Y:S01]  /*4c80*/  FADD.FTZ R29, R55, R24 ;  /* 0x00000018371d7221 */ /* 0x004fe20000010000 */
[----:B------:R-:W-:Y:S01]  /*4c90*/  F2FP.F16.F32.PACK_AB R24, R62, R11 ;  /* 0x0000000b3e18723e */ /* 0x000fe200000000ff */
[----:B------:R-:W-:Y:S02]  /*4ca0*/  IMAD.MOV.U32 R62, RZ, RZ, R71 ;  /* 0x000000ffff3e7224 */ /* 0x000fe400078e0047 */
[----:B---3--:R-:W-:Y:S01]  /*4cb0*/  FADD.FTZ R10, R44, R29 ;  /* 0x0000001d2c0a7221 */ /* 0x008fe20000010000 */
[----:B------:R-:W-:Y:S01]  /*4cc0*/  STSM.16.M88.4 [R2+0x25b00], R12 ;  /* 0x025b000c02007844 */ /* 0x000fe20000000200 */
[----:B------:R-:W1:Y:S01]  /*4cd0*/  MUFU.EX2 R59, R59 ;  /* 0x0000003b003b7308 */ /* 0x000e620000000800 */
[C---:B-----5:R-:W-:Y:S01]  /*4ce0*/  F2FP.F16.F32.PACK_AB R27, R57.reuse, R44 ;  /* 0x0000002c391b723e */ /* 0x060fe200000000ff */
[----:B------:R-:W-:Y:S01]  /*4cf0*/  FADD.FTZ R7, R57, R10 ;  /* 0x0000000a39077221 */ /* 0x000fe20000010000 */
[----:B------:R-:W-:-:S02]  /*4d00*/  IMAD.MOV.U32 R60, RZ, RZ, R71 ;  /* 0x000000ffff3c7224 */ /* 0x000fc400078e0047 */
[--C-:B------:R-:W-:Y:S02]  /*4d10*/  IMAD.MOV.U32 R57, RZ, RZ, R71.reuse ;  /* 0x000000ffff397224 */ /* 0x100fe400078e0047 */
[----:B------:R-:W-:Y:S01]  /*4d20*/  IMAD.MOV.U32 R49, RZ, RZ, R71 ;  /* 0x000000ffff317224 */ /* 0x000fe200078e0047 */
[----:B------:R-:W2:Y:S01]  /*4d30*/  MUFU.EX2 R34, R34 ;  /* 0x0000002200227308 */ /* 0x000ea20000000800 */
[----:B0-----:R-:W-:Y:S01]  /*4d40*/  FADD.FTZ R10, R32, R7 ;  /* 0x00000007200a7221 */ /* 0x001fe20000010000 */
[----:B------:R-:W-:Y:S01]  /*4d50*/  F2FP.F16.F32.PACK_AB R7, R53, R40 ;  /* 0x000000283507723e */ /* 0x000fe200000000ff */
[--C-:B------:R-:W-:Y:S02]  /*4d60*/  IMAD.MOV.U32 R53, RZ, RZ, R71.reuse ;  /* 0x000000ffff357224 */ /* 0x100fe400078e0047 */
[----:B------:R-:W-:Y:S02]  /*4d70*/  IMAD.MOV.U32 R44, RZ, RZ, R71 ;  /* 0x000000ffff2c7224 */ /* 0x000fe400078e0047 */
[----:B------:R0:W-:Y:S01]  /*4d80*/  STSM.16.M88.4 [R2+0x27300], R4 ;  /* 0x0273000402007844 */ /* 0x0001e20000000200 */
[----:B------:R-:W3:Y:S01]  /*4d90*/  MUFU.EX2 R61, R61 ;  /* 0x0000003d003d7308 */ /* 0x000ee20000000800 */
[----:B-1----:R-:W-:Y:S01]  /*4da0*/  FADD.FTZ R11, R59, R10 ;  /* 0x0000000a3b0b7221 */ /* 0x002fe20000010000 */
[----:B------:R-:W-:Y:S01]  /*4db0*/  FADD.FTZ R10, R30, R25 ;  /* 0x000000191e0a7221 */ /* 0x000fe20000010000 */
[----:B------:R-:W-:Y:S01]  /*4dc0*/  F2FP.F16.F32.PACK_AB R25, R55, R42 ;  /* 0x0000002a3719723e */ /* 0x000fe200000000ff */
[----:B------:R-:W-:Y:S01]  /*4dd0*/  IMAD.MOV.U32 R55, RZ, RZ, R71 ;  /* 0x000000ffff377224 */ /* 0x000fe200078e0047 */
[C---:B------:R-:W-:Y:S01]  /*4de0*/  F2FP.F16.F32.PACK_AB R30, R31.reuse, R30 ;  /* 0x0000001e1f1e723e */ /* 0x040fe200000000ff */
[----:B------:R-:W-:Y:S01]  /*4df0*/  FADD.FTZ R10, R31, R10 ;  /* 0x0000000a1f0a7221 */ /* 0x000fe20000010000 */
[----:B------:R-:W-:Y:S01]  /*4e00*/  F2FP.F16.F32.PACK_AB R29, R59, R32 ;  /* 0x000000203b1d723e */ /* 0x000fe200000000ff */
[----:B------:R-:W1:Y:S01]  /*4e10*/  MUFU.EX2 R92, R92 ;  /* 0x0000005c005c7308 */ /* 0x000e620000000800 */
[----:B--2---:R-:W-:Y:S01]  /*4e20*/  FADD.FTZ R20, R34, R11 ;  /* 0x0000000b22147221 */ /* 0x004fe20000010000 */
[----:B------:R-:W-:Y:S01]  /*4e30*/  FADD.FTZ R21, R33, R10 ;  /* 0x0000000a21157221 */ /* 0x000fe20000010000 */
[----:B------:R2:W-:Y:S01]  /*4e40*/  STSM.16.M88.4 [R2+0x28b00], R24 ;  /* 0x028b001802007844 */ /* 0x0005e20000000200 */
[----:B------:R-:W-:-:S02]  /*4e50*/  IMAD.MOV.U32 R59, RZ, RZ, R71 ;  /* 0x000000ffff3b7224 */ /* 0x000fc400078e0047 */
[--C-:B------:R-:W-:Y:S02]  /*4e60*/  IMAD.MOV.U32 R42, RZ, RZ, R71.reuse ;  /* 0x000000ffff2a7224 */ /* 0x100fe400078e0047 */
[----:B------:R-:W4:Y:S01]  /*4e70*/  MUFU.EX2 R45, R128 ;  /* 0x00000080002d7308 */ /* 0x000f220000000800 */
[C---:B---3--:R-:W-:Y:S01]  /*4e80*/  FADD.FTZ R11, R61.reuse, R20 ;  /* 0x000000143d0b7221 */ /* 0x048fe20000010000 */
[----:B------:R-:W-:Y:S01]  /*4e90*/  F2FP.F16.F32.PACK_AB R31, R61, R34 ;  /* 0x000000223d1f723e */ /* 0x000fe200000000ff */
[----:B------:R-:W-:Y:S02]  /*4ea0*/  IMAD.MOV.U32 R61, RZ, RZ, R71 ;  /* 0x000000ffff3d7224 */ /* 0x000fe400078e0047 */
[----:B------:R-:W-:Y:S01]  /*4eb0*/  FADD.FTZ R10, R0, R11 ;  /* 0x0000000b000a7221 */ /* 0x000fe20000010000 */
[----:B------:R-:W-:Y:S01]  /*4ec0*/  IMAD.MOV.U32 R40, RZ, RZ, R71 ;  /* 0x000000ffff287224 */ /* 0x000fe200078e0047 */
[----:B------:R3:W-:Y:S01]  /*4ed0*/  STSM.16.M88.4 [R2+0x2a300], R28 ;  /* 0x02a3001c02007844 */ /* 0x0007e20000000200 */
[----:B------:R-:W5:Y:S01]  /*4ee0*/  MUFU.EX2 R63, R63 ;  /* 0x0000003f003f7308 */ /* 0x000f620000000800 */
[C---:B-1----:R-:W-:Y:S01]  /*4ef0*/  FADD.FTZ R20, R92.reuse, R21 ;  /* 0x000000155c147221 */ /* 0x042fe20000010000 */
[----:B0-----:R-:W-:Y:S01]  /*4f00*/  F2FP.F16.F32.PACK_AB R4, R92, R33 ;  /* 0x000000215c04723e */ /* 0x001fe200000000ff */
[--C-:B------:R-:W-:Y:S01]  /*4f10*/  IMAD.MOV.U32 R34, RZ, RZ, R71.reuse ;  /* 0x000000ffff227224 */ /* 0x100fe200078e0047 */
[----:B--2---:R-:W-:Y:S01]  /*4f20*/  MOV R25, R71 ;  /* 0x0000004700197202 */ /* 0x004fe20000000f00 */
[----:B------:R-:W-:-:S02]  /*4f30*/  IMAD.MOV.U32 R33, RZ, RZ, R71 ;  /* 0x000000ffff217224 */ /* 0x000fc400078e0047 */
[--C-:B------:R-:W-:Y:S01]  /*4f40*/  IMAD.MOV.U32 R32, RZ, RZ, R71.reuse ;  /* 0x000000ffff207224 */ /* 0x100fe200078e0047 */
[----:B------:R-:W0:Y:S01]  /*4f50*/  MUFU.EX2 R90, R90 ;  /* 0x0000005a005a7308 */ /* 0x000e220000000800 */
[----:B----4-:R-:W-:Y:S01]  /*4f60*/  FADD.FTZ R21, R45, R20 ;  /* 0x000000142d157221 */ /* 0x010fe20000010000 */
[--C-:B------:R-:W-:Y:S02]  /*4f70*/  IMAD.MOV.U32 R27, RZ, RZ, R71.reuse ;  /* 0x000000ffff1b7224 */ /* 0x100fe400078e0047 */
[--C-:B------:R-:W-:Y:S02]  /*4f80*/  IMAD.MOV.U32 R26, RZ, RZ, R71.reuse ;  /* 0x000000ffff1a7224 */ /* 0x100fe400078e0047 */
[--C-:B------:R-:W-:Y:S02]  /*4f90*/  IMAD.MOV.U32 R24, RZ, RZ, R71.reuse ;  /* 0x000000ffff187224 */ /* 0x100fe400078e0047 */
[----:B------:R-:W1:Y:S01]  /*4fa0*/  MUFU.EX2 R36, R36 ;  /* 0x0000002400247308 */ /* 0x000e620000000800 */
[----:B-----5:R-:W-:Y:S01]  /*4fb0*/  FADD.FTZ R11, R63, R10 ;  /* 0x0000000a3f0b7221 */ /* 0x020fe20000010000 */
[----:B---3--:R-:W-:-:S02]  /*4fc0*/  IMAD.MOV.U32 R31, RZ, RZ, R71 ;  /* 0x000000ffff1f7224 */ /* 0x008fc400078e0047 */
[--C-:B------:R-:W-:Y:S02]  /*4fd0*/  IMAD.MOV.U32 R30, RZ, RZ, R71.reuse ;  /* 0x000000ffff1e7224 */ /* 0x100fe400078e0047 */
[----:B------:R-:W-:Y:S02]  /*4fe0*/  IMAD.MOV.U32 R29, RZ, RZ, R71 ;  /* 0x000000ffff1d7224 */ /* 0x000fe400078e0047 */
[----:B------:R-:W2:Y:S01]  /*4ff0*/  MUFU.EX2 R43, R43 ;  /* 0x0000002b002b7308 */ /* 0x000ea20000000800 */
[----:B0-----:R-:W-:Y:S01]  /*5000*/  FADD.FTZ R12, R90, R21 ;  /* 0x000000155a0c7221 */ /* 0x001fe20000010000 */
[----:B------:R-:W-:-:S06]  /*5010*/  IMAD.MOV.U32 R28, RZ, RZ, R71 ;  /* 0x000000ffff1c7224 */ /* 0x000fcc00078e0047 */
[----:B------:R-:W0:Y:S01]  /*5020*/  MUFU.EX2 R65, R65 ;  /* 0x0000004100417308 */ /* 0x000e220000000800 */
[----:B-1----:R-:W-:-:S07]  /*5030*/  FADD.FTZ R10, R36, R11 ;  /* 0x0000000b240a7221 */ /* 0x002fce0000010000 */
[----:B------:R-:W1:Y:S01]  /*5040*/  MUFU.EX2 R78, R78 ;  /* 0x0000004e004e7308 */ /* 0x000e620000000800 */
[----:B--2---:R-:W-:-:S07]  /*5050*/  FADD.FTZ R7, R43, R12 ;  /* 0x0000000c2b077221 */ /* 0x004fce0000010000 */
        /* <DEDUP_REMOVED lines=8> */
[----:B------:R-:W-:Y:S01]  /*50e0*/  F2FP.F16.F32.PACK_AB R5, R63, R0 ;  /* 0x000000003f05723e */ /* 0x000fe200000000ff */
[----:B------:R-:W-:-:S05]  /*50f0*/  IMAD.MOV.U32 R63, RZ, RZ, R71 ;  /* 0x000000ffff3f7224 */ /* 0x000fca00078e0047 */
[----:B------:R-:W2:Y:S01]  /*5100*/  MUFU.EX2 R80, R80 ;  /* 0x0000005000507308 */ /* 0x000ea20000000800 */
[----:B0-----:R-:W-:-:S07]  /*5110*/  FADD.FTZ R9, R41, R10 ;  /* 0x0000000a29097221 */ /* 0x001fce0000010000 */
[----:B------:R-:W0:Y:S01]  /*5120*/  MUFU.EX2 R46, R46 ;  /* 0x0000002e002e7308 */ /* 0x000e220000000800 */
[C---:B-1----:R-:W-:Y:S01]  /*5130*/  FADD.FTZ R7, R67.reuse, R6 ;  /* 0x0000000643077221 */ /* 0x042fe20000010000 */
[----:B------:R-:W-:Y:S01]  /*5140*/  F2FP.F16.F32.PACK_AB R6, R90, R45 ;  /* 0x0000002d5a06723e */ /* 0x000fe200000000ff */
[--C-:B------:R-:W-:Y:S01]  /*5150*/  IMAD.MOV.U32 R45, RZ, RZ, R71.reuse ;  /* 0x000000ffff2d7224 */ /* 0x100fe200078e0047 */
[----:B------:R-:W-:Y:S01]  /*5160*/  F2FP.F16.F32.PACK_AB R13, R67, R38 ;  /* 0x00000026430d723e */ /* 0x000fe200000000ff */
[----:B------:R-:W-:Y:S01]  /*5170*/  IMAD.MOV.U32 R38, RZ, RZ, R71 ;  /* 0x000000ffff267224 */ /* 0x000fe200078e0047 */
[----:B------:R-:W-:Y:S02]  /*5180*/  MOV R67, R71 ;  /* 0x0000004700437202 */ /* 0x000fe40000000f00 */
[----:B------:R-:W1:Y:S01]  /*5190*/  MUFU.EX2 R39, R39 ;  /* 0x0000002700277308 */ /* 0x000e620000000800 */
[C---:B--2---:R-:W-:Y:S01]  /*51a0*/  FADD.FTZ R10, R80.reuse, R9 ;  /* 0x00000009500a7221 */ /* 0x044fe20000010000 */
[----:B------:R-:W-:Y:S01]  /*51b0*/  F2FP.F16.F32.PACK_AB R14, R80, R41 ;  /* 0x00000029500e723e */ /* 0x000fe200000000ff */
[----:B------:R-:W-:-:S05]  /*51c0*/  IMAD.MOV.U32 R41, RZ, RZ, R71 ;  /* 0x000000ffff297224 */ /* 0x000fca00078e0047 */
[----:B------:R-:W2:Y:S01]  /*51d0*/  MUFU.EX2 R3, R106 ;  /* 0x0000006a00037308 */ /* 0x000ea20000000800 */
[----:B0-----:R-:W-:Y:S01]  /*51e0*/  FADD.FTZ R0, R46, R7 ;  /* 0x000000072e007221 */ /* 0x001fe20000010000 */
[----:B------:R-:W-:Y:S01]  /*51f0*/  F2FP.F16.F32.PACK_AB R7, R65, R36 ;  /* 0x000000244107723e */ /* 0x000fe200000000ff */
[--C-:B------:R-:W-:Y:S02]  /*5200*/  IMAD.MOV.U32 R65, RZ, RZ, R71.reuse ;  /* 0x000000ffff417224 */ /* 0x100fe400078e0047 */
[----:B------:R-:W-:Y:S02]  /*5210*/  IMAD.MOV.U32 R36, RZ, RZ, R71 ;  /* 0x000000ffff247224 */ /* 0x000fe400078e0047 */
[----:B------:R0:W-:Y:S01]  /*5220*/  STSM.16.M88.4 [R2+0x2bb00], R4 ;  /* 0x02bb000402007844 */ /* 0x0001e20000000200 */
[----:B------:R-:W3:Y:S01]  /*5230*/  MUFU.EX2 R85, R110 ;  /* 0x0000006e00557308 */ /* 0x000ee20000000800 */
[----:B-1----:R-:W-:-:S07]  /*5240*/  FADD.FTZ R9, R39, R10 ;  /* 0x0000000a27097221 */ /* 0x002fce0000010000 */
[----:B------:R-:W1:Y:S01]  /*5250*/  MUFU.EX2 R84, R84 ;  /* 0x0000005400547308 */ /* 0x000e620000000800 */
[C---:B--2---:R-:W-:Y:S01]  /*5260*/  FADD.FTZ R0, R3.reuse, R0 ;  /* 0x0000000003007221 */ /* 0x044fe20000010000 */
[----:B------:R-:W-:Y:S02]  /*5270*/  F2FP.F16.F32.PACK_AB R15, R3, R46 ;  /* 0x0000002e030f723e */ /* 0x000fe400000000ff */
[----:B------:R-:W-:-:S03]  /*5280*/  MOV R46, R71 ;  /* 0x00000047002e7202 */ /* 0x000fc60000000f00 */
[----:B------:R2:W-:Y:S01]  /*5290*/  STSM.16.M88.4 [R2+0x2d300], R12 ;  /* 0x02d3000c02007844 */ /* 0x0005e20000000200 */
[----:B------:R-:W4:Y:S01]  /*52a0*/  MUFU.EX2 R112, R112 ;  /* 0x0000007000707308 */ /* 0x000f220000000800 */
[----:B---3--:R-:W-:-:S07]  /*52b0*/  FADD.FTZ R11, R85, R0 ;  /* 0x00000000550b7221 */ /* 0x008fce0000010000 */
[----:B------:R-:W3:Y:S01]  /*52c0*/  MUFU.EX2 R37, R37 ;  /* 0x0000002500257308 */ /* 0x000ee20000000800 */
[C---:B-1----:R-:W-:Y:S01]  /*52d0*/  FADD.FTZ R0, R84.reuse, R9 ;  /* 0x0000000954007221 */ /* 0x042fe20000010000 */
[----:B------:R-:W-:Y:S01]  /*52e0*/  F2FP.F16.F32.PACK_AB R84, R84, R39 ;  /* 0x000000275454723e */ /* 0x000fe200000000ff */
[----:B------:R-:W-:-:S05]  /*52f0*/  IMAD.MOV.U32 R39, RZ, RZ, R71 ;  /* 0x000000ffff277224 */ /* 0x000fca00078e0047 */
[----:B------:R-:W1:Y:S01]  /*5300*/  MUFU.EX2 R76, R76 ;  /* 0x0000004c004c7308 */ /* 0x000e620000000800 */
[C---:B----4-:R-:W-:Y:S01]  /*5310*/  FADD.FTZ R10, R112.reuse, R11 ;  /* 0x0000000b700a7221 */ /* 0x050fe20000010000 */
[----:B------:R-:W-:-:S06]  /*5320*/  F2FP.F16.F32.PACK_AB R85, R112, R85 ;  /* 0x000000557055723e */ /* 0x000fcc00000000ff */
[----:B------:R-:W4:Y:S01]  /*5330*/  MUFU.EX2 R87, R108 ;  /* 0x0000006c00577308 */ /* 0x000f220000000800 */
[----:B---3--:R-:W-:-:S07]  /*5340*/  FADD.FTZ R11, R37, R0 ;  /* 0x00000000250b7221 */ /* 0x008fce0000010000 */
[----:B------:R-:W3:Y:S01]  /*5350*/  MUFU.EX2 R35, R35 ;  /* 0x0000002300237308 */ /* 0x000ee20000000800 */
[C---:B-1----:R-:W-:Y:S01]  /*5360*/  FADD.FTZ R0, R76.reuse, R11 ;  /* 0x0000000b4c007221 */ /* 0x042fe20000010000 */
[----:B------:R-:W-:Y:S01]  /*5370*/  F2FP.F16.F32.PACK_AB R86, R76, R37 ;  /* 0x000000254c56723e */ /* 0x000fe200000000ff */
[----:B------:R-:W-:-:S05]  /*5380*/  IMAD.MOV.U32 R37, RZ, RZ, R71 ;  /* 0x000000ffff257224 */ /* 0x000fca00078e0047 */
[----:B------:R-:W0:Y:S01]  /*5390*/  MUFU.EX2 R96, R96 ;  /* 0x0000006000607308 */ /* 0x000e220000000800 */
[----:B----4-:R-:W-:-:S07]  /*53a0*/  FADD.FTZ R21, R87, R10 ;  /* 0x0000000a57157221 */ /* 0x010fce0000010000 */
[----:B------:R-:W1:Y:S01]  /*53b0*/  MUFU.EX2 R88, R88 ;  /* 0x0000005800587308 */ /* 0x000e620000000800 */
[----:B---3--:R-:W-:-:S07]  /*53c0*/  FADD.FTZ R3, R35, R0 ;  /* 0x0000000023037221 */ /* 0x008fce0000010000 */
[----:B------:R-:W3:Y:S01]  /*53d0*/  MUFU.EX2 R89, R100 ;  /* 0x0000006400597308 */ /* 0x000ee20000000800 */
[C---:B0-----:R-:W-:Y:S01]  /*53e0*/  FADD.FTZ R4, R96.reuse, R21 ;  /* 0x0000001560047221 */ /* 0x041fe20000010000 */
[----:B------:R-:W-:-:S05]  /*53f0*/  F2FP.F16.F32.PACK_AB R87, R96, R87 ;  /* 0x000000576057723e */ /* 0x000fca00000000ff */
[----:B------:R2:W-:Y:S01]  /*5400*/  STSM.16.M88.4 [R2+0x2eb00], R84 ;  /* 0x02eb005402007844 */ /* 0x0005e20000000200 */
[----:B------:R-:W-:Y:S01]  /*5410*/  MUFU.EX2 R47, R47 ;  /* 0x0000002f002f7308 */ /* 0x000fe20000000800 */
[C---:B-1----:R-:W-:Y:S01]  /*5420*/  FADD.FTZ R0, R88.reuse, R3 ;  /* 0x0000000358007221 */ /* 0x042fe20000010000 */
[----:B------:R-:W-:Y:S01]  /*5430*/  F2FP.F16.F32.PACK_AB R88, R88, R35 ;  /* 0x000000235858723e */ /* 0x000fe200000000ff */
[----:B------:R-:W-:-:S05]  /*5440*/  IMAD.MOV.U32 R35, RZ, RZ, R71 ;  /* 0x000000ffff237224 */ /* 0x000fca00078e0047 */
[----:B------:R-:W0:Y:S01]  /*5450*/  MUFU.EX2 R94, R94 ;  /* 0x0000005e005e7308 */ /* 0x000e220000000800 */
[----:B---3--:R-:W-:-:S07]  /*5460*/  FADD.FTZ R5, R89, R4 ;  /* 0x0000000459057221 */ /* 0x008fce0000010000 */
[----:B------:R-:W1:Y:S08]  /*5470*/  MUFU.EX2 R102, R102 ;  /* 0x0000006600667308 */ /* 0x000e700000000800 */
[----:B------:R-:W-:Y:S01]  /*5480*/  MUFU.EX2 R120, R120 ;  /* 0x0000007800787308 */ /* 0x000fe20000000800 */
[----:B0-----:R-:W-:Y:S01]  /*5490*/  F2FP.F16.F32.PACK_AB R90, R94, R47 ;  /* 0x0000002f5e5a723e */ /* 0x001fe200000000ff */
[----:B------:R-:W-:-:S04]  /*54a0*/  FADD.FTZ R47, R47, R0 ;  /* 0x000000002f2f7221 */ /* 0x000fc80000010000 */
[----:B------:R-:W-:Y:S01]  /*54b0*/  FADD.FTZ R6, R94, R47 ;  /* 0x0000002f5e067221 */ /* 0x000fe20000010000 */
[----:B------:R-:W-:Y:S01]  /*54c0*/  IMAD.MOV.U32 R47, RZ, RZ, R71 ;  /* 0x000000ffff2f7224 */ /* 0x000fe200078e0047 */
[----:B------:R-:W0:Y:S01]  /*54d0*/  MUFU.EX2 R9, R122 ;  /* 0x0000007a00097308 */ /* 0x000e220000000800 */
[C---:B-1----:R-:W-:Y:S01]  /*54e0*/  F2FP.F16.F32.PACK_AB R89, R102.reuse, R89 ;  /* 0x000000596659723e */ /* 0x042fe200000000ff */
[----:B------:R-:W-:Y:S01]  /*54f0*/  FADD.FTZ R5, R102, R5 ;  /* 0x0000000566057221 */ /* 0x000fe20000010000 */
[----:B0-----:R-:W-:-:S03]  /*5500*/  F2FP.F16.F32.PACK_AB R91, R9, R120 ;  /* 0x00000078095b723e */ /* 0x001fc600000000ff */
[----:B------:R-:W-:Y:S02]  /*5510*/  FADD.FTZ R120, R120, R5 ;  /* 0x0000000578787221 */ /* 0x000fe40000010000 */
[----:B------:R2:W-:Y:S02]  /*5520*/  STSM.16.M88.4 [R2+0x30300], R88 ;  /* 0x0303005802007844 */ /* 0x0005e40000000200 */
[----:B------:R-:W-:Y:S01]  /*5530*/  FADD.FTZ R3, R9, R120 ;  /* 0x0000007809037221 */ /* 0x000fe20000010000 */
[----:B------:R0:W-:Y:S06]  /*5540*/  MEMBAR.ALL.CTA ;  /* 0x0000000000007992 */ /* 0x0001ec0000008000 */
[----:B0-----:R-:W0:Y:S02]  /*5550*/  FENCE.VIEW.ASYNC.S ;  /* 0x00000000000073c6 */ /* 0x001e240000000000 */
[----:B0-----:R-:W-:Y:S01]  /*5560*/  NOP ;  /* 0x0000000000007918 */ /* 0x001fe20000000000 */
        /* <DEDUP_REMOVED lines=31> */
.L_x_10108:
[----:B------:R-:W-:Y:S01]  /*5760*/  UIADD3 UR39, UR58, 0x1, URZ ;  /* 0x000000013a277890 */ /* 0x000fe2000fffe03f */
[----:B------:R-:W-:-:S03]  /*5770*/  ISETP.NE.AND P3, PT, RZ, UR38, PT ;  /* 0x00000026ff007c0c */ /* 0x000fc6000bf65270 */
[----:B------:R-:W-:-:S04]  /*5780*/  UISETP.NE.AND UP0, UPT, UR39, 0x2, UPT ;  /* 0x000000022700788c */ /* 0x000fc8000bf05270 */
[----:B------:R-:W-:Y:S02]  /*5790*/  USEL UR6, URZ, 0x1, UP0 ;  /* 0x000000013f067887 */ /* 0x000fe40008000000 */
[----:B------:R-:W-:-:S04]  /*57a0*/  USEL UR39, UR39, URZ, UP0 ;  /* 0x0000003f27277287 */ /* 0x000fc80008000000 */
[----:B------:R-:W-:Y:S01]  /*57b0*/  LOP3.LUT R16, R7, UR6, RZ, 0x3c, !PT ;  /* 0x0000000607107c12 */ /* 0x000fe2000f8e3cff */
[----:B0-----:R-:W-:Y:S07]  /*57c0*/  @P3 BRA `(.L_x_10100) ;  /* 0x0000000000283947 */ /* 0x001fee0003800000 */
[----:B------:R-:W-:Y:S05]  /*57d0*/  @!P0 BRA `(.L_x_10101) ;  /* 0x0000000000048947 */ /* 0x000fea0003800000 */
[----:B------:R-:W-:Y:S01]  /*57e0*/  BPT.TRAP 0x1 ;  /* 0x000000040000795c */ /* 0x000fe20000300000 */
.L_x_10101:
[----:B------:R-:W-:Y:S01]  /*57f0*/  ULEA UR6, UR39, UR36, 0x3 ;  /* 0x0000002427067291 */ /* 0x000fe2000f8e183f */
[----:B------:R-:W-:-:S08]  /*5800*/  SHF.L.U32 R8, R16, 0x1f, RZ ;  /* 0x0000001f10087819 */ /* 0x000fd000000006ff */
[----:B------:R0:W1:Y:S01]  /*5810*/  SYNCS.PHASECHK.TRANS64.TRYWAIT P2, [UR6+0x31c30], R8 ;  /* 0x031c3008ff0075a7 */ /* 0x0000620008040146 */
[----:B------:R-:W-:Y:S05]  /*5820*/  @!P0 BRA `(.L_x_10102) ;  /* 0x0000000000048947 */ /* 0x000fea0003800000 */
[----:B------:R-:W-:Y:S01]  /*5830*/  BPT.TRAP 0x1 ;  /* 0x000000040000795c */ /* 0x000fe20000300000 */
.L_x_10102:
[----:B-1----:R-:W-:Y:S05]  /*5840*/  @P2 BRA `(.L_x_10100) ;  /* 0x0000000000082947 */ /* 0x002fea0003800000 */
[----:B------:R-:W1:Y:S02]  /*5850*/  SYNCS.PHASECHK.TRANS64.TRYWAIT P2, [UR6+0x31c30], R8 ;  /* 0x031c3008ff0075a7 */ /* 0x000e640008040146 */
[----:B-1----:R-:W-:Y:S05]  /*5860*/  @!P2 BRA `(.L_x_10103) ;  /* 0x000000c000bca947 */ /* 0x002fea0003800000 */
.L_x_10100:
        /* <DEDUP_REMOVED lines=81> */
[----:B--2---:R-:W-:-:S06]  /*5d80*/  WARPGROUP.ARRIVE ;  /* 0x00000000000079c5 */ /* 0x004fcc0000000000 */
        /* <DEDUP_REMOVED lines=274> */
.L_x_10105:
[----:B------:R-:W-:Y:S01]  /*6eb0*/  ULEA UR6, UR58, UR36, 0x3 ;  /* 0x000000243a067291 */ /* 0x000fe2000f8e183f */
[----:B------:R-:W-:-:S08]  /*6ec0*/  SHF.L.U32 R7, R7, 0x1f, RZ ;  /* 0x0000001f07077819 */ /* 0x000fd000000006ff */
[----:B------:R0:W1:Y:S01]  /*6ed0*/  SYNCS.PHASECHK.TRANS64.TRYWAIT P2, [UR6+0x31c50], R7 ;  /* 0x031c5007ff0075a7 */ /* 0x0000620008040146 */
[----:B------:R-:W-:Y:S05]  /*6ee0*/  @!P0 BRA `(.L_x_10106) ;  /* 0x0000000000048947 */ /* 0x000fea0003800000 */
[----:B------:R-:W-:Y:S01]  /*6ef0*/  BPT.TRAP 0x1 ;  /* 0x000000040000795c */ /* 0x000fe20000300000 */
.L_x_10106:
[----:B-1----:R-:W-:Y:S05]  /*6f00*/  @P2 BRA `(.L_x_10104) ;  /* 0x0000000000082947 */ /* 0x002fea0003800000 */
[----:B------:R-:W1:Y:S02]  /*6f10*/  SYNCS.PHASECHK.TRANS64.TRYWAIT P2, [UR6+0x31c50], R7 ;  /* 0x031c5007ff0075a7 */ /* 0x000e640008040146 */
[----:B-1----:R-:W-:Y:S05]  /*6f20*/  @!P2 BRA `(.L_x_10107) ;  /* 0x000000ac0024a947 */ /* 0x002fea0003800000 */
.L_x_10104:
[----:B------:R-:W-:Y:S01]  /*6f30*/  UIADD3 UR6, UR36, 0x200, URZ ;  /* 0x0000020024067890 */ /* 0x000fe2000fffe03f */
[----:B------:R-:W-:Y:S01]  /*6f40*/  WARPGROUP.ARRIVE ;  /* 0x00000000000079c5 */ /* 0x000fe20000000000 */
[----:B------:R-:W-:Y:S01]  /*6f50*/  ULOP3.LUT UR7, UR37, 0x10000, URZ, 0xfc, !UPT ;  /* 0x0001000025077892 */ /* 0x000fe2000f8efc3f */
[----:B01----:R-:W-:Y:S01]  /*6f60*/  FMUL.FTZ R7, R136, UR57 ;  /* 0x0000003988077c20 */ /* 0x003fe20008410000 */
[----:B------:R-:W-:Y:S01]  /*6f70*/  USHF.R.U32.HI UR6, URZ, 0x4, UR6 ;  /* 0x000000043f067899 */ /* 0x000fe20008011606 */
[----:B------:R-:W-:Y:S01]  /*6f80*/  FMUL.FTZ R8, R137, UR57 ;  /* 0x0000003989087c20 */ /* 0x000fe20008410000 */
[----:B------:R-:W-:Y:S01]  /*6f90*/  UMOV UR29, 0xc0000010 ;  /* 0xc0000010001d7882 */ /* 0x000fe20000000000 */
[----:B------:R-:W-:Y:S01]  /*6fa0*/  UMOV UR31, 0x80000020 ;  /* 0x80000020001f7882 */ /* 0x000fe20000000000 */
[----:B------:R-:W-:Y:S01]  /*6fb0*/  ULOP3.LUT UR6, UR6, 0x3fff, URZ, 0xc0, !UPT ;  /* 0x00003fff06067892 */ /* 0x000fe2000f8ec03f */
[----:B------:R-:W0:Y:S01]  /*6fc0*/  MUFU.TANH R7, R7 ;  /* 0x0000000700077308 */ /* 0x000e220000002400 */
[----:B------:R-:W-:Y:S01]  /*6fd0*/  UMOV UR28, UR7 ;  /* 0x00000007001c7c82 */ /* 0x000fe20008000000 */
        /* <DEDUP_REMOVED lines=14> */
[----:B------:R-:W-:Y:S01]  /*70c0*/  HGMMA.64x96x16.F32 R24, gdesc[UR28].tnspB, R24, gsb0 ;  /* 0x416000001c1879f0 */ /* 0x000fe20008000818 */
[----:B------:R-:W-:Y:S01]  /*70d0*/  UIADD3 UR28, UR7, 0x180, URZ ;  /* 0x00000180071c7890 */ /* 0x000fe2000fffe03f */
[----:B------:R-:W2:Y:S01]  /*70e0*/  MUFU.TANH R11, R11 ;  /* 0x0000000b000b7308 */ /* 0x000ea20000002400 */
[----:B------:R-:W-:Y:S01]  /*70f0*/  UIADD3 UR30, UR6, 0x40, URZ ;  /* 0x00000040061e7890 */ /* 0x000fe2000fffe03f */
[----:B------:R-:W-:Y:S01]  /*7100*/  FMUL.FTZ R99, R103, UR57 ;  /* 0x0000003967637c20 */ /* 0x000fe20008410000 */
[----:B------:R-:W-:Y:S01]  /*7110*/  UMOV UR29, 0xc0000010 ;  /* 0xc0000010001d7882 */ /* 0x000fe20000000000 */
[----:B------:R-:W-:Y:S01]  /*7120*/  UMOV UR31, 0x80000020 ;  /* 0x80000020001f7882 */ /* 0x000fe20000000000 */
[----:B------:R-:W-:Y:S01]  /*7130*/  FMUL.FTZ R103, R89, UR57 ;  /* 0x0000003959677c20 */ /* 0x000fe20008410000 */
[----:B------:R-:W-:Y:S01]  /*7140*/  FMUL.FTZ R89, R91, UR57 ;  /* 0x000000395b597c20 */ /* 0x000fe20008410000 */
[----:B0-----:R-:W-:Y:S01]  /*7150*/  FMNMX.FTZ R91, R7, R5, !PT ;  /* 0x00000005075b7209 */ /* 0x001fe20007810000 */
[----:B------:R-:W0:Y:S01]  /*7160*/  MUFU.TANH R12, R12 ;  /* 0x0000000c000c7308 */ /* 0x000e220000002400 */
[----:B------:R-:W-:Y:S01]  /*7170*/  FMUL.FTZ R129, R132, UR57 ;  /* 0x0000003984817c20 */ /* 0x000fe20008410000 */
[----:B------:R-:W-:Y:S01]  /*7180*/  FMUL.FTZ R21, R130, UR57 ;  /* 0x0000003982157c20 */ /* 0x000fe20008410000 */
[----:B------:R-:W-:Y:S01]  /*7190*/  FMUL.FTZ R130, R133, UR57 ;  /* 0x0000003985827c20 */ /* 0x000fe20008410000 */
[----:B------:R-:W-:Y:S01]  /*71a0*/  FMUL.FTZ R133, R108, UR57 ;  /* 0x000000396c857c20 */ /* 0x000fe20008410000 */
[----:B-1----:R-:W-:Y:S01]  /*71b0*/  FMNMX.FTZ R136, R8, R91, !PT ;  /* 0x0000005b08887209 */ /* 0x002fe20007810000 */
[----:B------:R-:W-:Y:S01]  /*71c0*/  FMUL.FTZ R108, R110, UR57 ;  /* 0x000000396e6c7c20 */ /* 0x000fe20008410000 */
[----:B------:R-:W-:Y:S01]  /*71d0*/  FMUL.FTZ R9, R138, UR57 ;  /* 0x000000398a097c20 */ /* 0x000fe20008410000 */
[----:B------:R-:W1:Y:S01]  /*71e0*/  MUFU.TANH R15, R15 ;  /* 0x0000000f000f7308 */ /* 0x000e620000002400 */
[----:B------:R-:W-:Y:S01]  /*71f0*/  FMUL.FTZ R110, R96, UR57 ;  /* 0x00000039606e7c20 */ /* 0x000fe20008410000 */
[----:B------:R-:W-:Y:S01]  /*7200*/  FMUL.FTZ R96, R98, UR57 ;  /* 0x0000003962607c20 */ /* 0x000fe20008410000 */
[----:B------:R-:W-:Y:S01]  /*7210*/  FMUL.FTZ R98, R102, UR57 ;  /* 0x0000003966627c20 */ /* 0x000fe20008410000 */
[----:B--2---:R-:W-:Y:S01]  /*7220*/  FMNMX.FTZ R91, R11, R136, !PT ;  /* 0x000000880b5b7209 */ /* 0x004fe20007810000 */
[----:B------:R-:W-:Y:S01]  /*7230*/  FMUL.FTZ R102, R88, UR57 ;  /* 0x0000003958667c20 */ /* 0x000fe20008410000 */
[----:B------:R-:W-:Y:S01]  /*7240*/  FMUL.FTZ R10, R139, UR57 ;  /* 0x000000398b0a7c20 */ /* 0x000fe20008410000 */
[----:B------:R-:W-:Y:S01]  /*7250*/  FMUL.FTZ R88, R90, UR57 ;  /* 0x000000395a587c20 */ /* 0x000fe20008410000 */
[----:B------:R-:W2:Y:S01]  /*7260*/  MUFU.TANH R20, R20 ;  /* 0x0000001400147308 */ /* 0x000ea20000002400 */
[----:B------:R-:W-:Y:S01]  /*7270*/  FMUL.FTZ R120, R120, UR57 ;  /* 0x0000003978787c20 */ /* 0x000fe20008410000 */
[----:B------:R-:W-:Y:S01]  /*7280*/  FMUL.FTZ R90, R94, UR57 ;  /* 0x000000395e5a7c20 */ /* 0x000fe20008410000 */
[----:B0-----:R-:W-:Y:S01]  /*7290*/  FMNMX.FTZ R94, R12, R91, !PT ;  /* 0x0000005b0c5e7209 */ /* 0x001fe20007810000 */
        /* <DEDUP_REMOVED lines=42> */
[----:B------:R-:W2:Y:S02]  /*7540*/  S2R R141, SR_TID.X ;  /* 0x00000000008d7919 */ /* 0x000ea40000002100 */
[----:B------:R-:W3:Y:S01]  /*7550*/  MUFU.TANH R13, R13 ;  /* 0x0000000d000d7308 */ /* 0x000ee20000002400 */
[----:B0-----:R-:W-:Y:S01]  /*7560*/  FMNMX.FTZ R80, R10, R95, !PT ;  /* 0x0000005f0a507209 */ /* 0x001fe20007810000 */
[----:B------:R-:W-:-:S06]  /*7570*/  FMUL.FTZ R95, R81, UR57 ;  /* 0x00000039515f7c20 */ /* 0x000fcc0008410000 */
[----:B------:R-:W0:Y:S01]  /*7580*/  MUFU.TANH R121, R121 ;  /* 0x0000007900797308 */ /* 0x000e220000002400 */
[----:B-1----:R-:W-:-:S07]  /*7590*/  FMNMX.FTZ R136, R120, R135, !PT ;  /* 0x0000008778887209 */ /* 0x002fce0007810000 */
[----:B------:R-:W1:Y:S01]  /*75a0*/  MUFU.TANH R14, R14 ;  /* 0x0000000e000e7308 */ /* 0x000e620000002400 */
[----:B---3--:R-:W-:Y:S01]  /*75b0*/  FMNMX.FTZ R81, R13, R80, !PT ;  /* 0x000000500d517209 */ /* 0x008fe20007810000 */
[----:B------:R-:W-:-:S06]  /*75c0*/  FMUL.FTZ R80, R82, UR57 ;  /* 0x0000003952507c20 */ /* 0x000fcc0008410000 */
[----:B------:R-:W3:Y:S01]  /*75d0*/  MUFU.TANH R124, R124 ;  /* 0x0000007c007c7308 */ /* 0x000ee20000002400 */
[----:B0-----:R-:W-:Y:S01]  /*75e0*/  FMNMX.FTZ R135, R121, R136, !PT ;  /* 0x0000008879877209 */ /* 0x001fe20007810000 */
[----:B------:R-:W-:Y:S02]  /*75f0*/  WARPGROUP.DEPBAR.LE gsb0, 0x0 ;  /* 0x00008000000079c5 */ /* 0x000fe40000010000 */
[----:B------:R-:W-:Y:S01]  /*7600*/  WARPGROUP.ARRIVE ;  /* 0x00000000000079c5 */ /* 0x000fe20000000000 */
[----:B--2---:R-:W-:-:S03]  /*7610*/  SHF.R.U32.HI R140, RZ, 0x7, R141 ;  /* 0x00000007ff8c7819 */ /* 0x004fc6000001168d */
[----:B------:R-:W0:Y:S01]  /*7620*/  MUFU.TANH R21, R21 ;  /* 0x0000001500157308 */ /* 0x000e220000002400 */
[----:B-1----:R-:W-:Y:S02]  /*7630*/  FMNMX.FTZ R136, R14, R81, !PT ;  /* 0x000000510e887209 */ /* 0x002fe40007810000 */
[----:B------:R-:W-:Y:S01]  /*7640*/  ISETP.GE.U32.AND P2, PT, R141, 0x180, PT ;  /* 0x000001808d00780c */ /* 0x000fe20003f46070 */
[----:B------:R-:W-:Y:S01]  /*7650*/  HGMMA.64x96x16.F32 R24, gdesc[UR28].tnspB, R24, gsb0 ;  /* 0x416000001c1879f0 */ /* 0x000fe20008000818 */
[----:B------:R-:W-:Y:S02]  /*7660*/  UIADD3 UR28, UR7, 0x300, URZ ;  /* 0x00000300071c7890 */ /* 0x000fe4000fffe03f */
[----:B------:R-:W-:Y:S01]  /*7670*/  UIADD3 UR30, UR6, 0x80, URZ ;  /* 0x00000080061e7890 */ /* 0x000fe2000fffe03f */
[----:B------:R-:W1:Y:S01]  /*7680*/  MUFU.TANH R125, R125 ;  /* 0x0000007d007d7308 */ /* 0x000e620000002400 */
[----:B------:R-:W-:Y:S01]  /*7690*/  UMOV UR29, 0xc0000010 ;  /* 0xc0000010001d7882 */ /* 0x000fe20000000000 */
[----:B------:R-:W-:Y:S01]  /*76a0*/  UMOV UR31, 0x80000020 ;  /* 0x80000020001f7882 */ /* 0x000fe20000000000 */
[----:B---3--:R-:W-:-:S05]  /*76b0*/  FMNMX.FTZ R138, R124, R135, !PT ;  /* 0x000000877c8a7209 */ /* 0x008fca0007810000 */
        /* <DEDUP_REMOVED lines=25> */
[----:B------:R-:W-:Y:S02]  /*7850*/  WARPGROUP.DEPBAR.LE gsb0, 0x0 ;  /* 0x00008000000079c5 */ /* 0x000fe40000010000 */
[----:B------:R-:W-:-:S04]  /*7860*/  WARPGROUP.ARRIVE ;  /* 0x00000000000079c5 */ /* 0x000fc80000000000 */
[----:B------:R-:W2:Y:S01]  /*7870*/  MUFU.TANH R127, R127 ;  /* 0x0000007f007f7308 */ /* 0x000ea20000002400 */
[----:B0-----:R-:W-:Y:S01]  /*7880*/  FMNMX.FTZ R82, R126, R83, !PT ;  /* 0x000000537e527209 */ /* 0x001fe20007810000 */
[----:B------:R-:W-:Y:S01]  /*7890*/  HGMMA.64x96x16.F32 R24, gdesc[UR28].tnspB, R24, gsb0 ;  /* 0x416000001c1879f0 */ /* 0x000fe20008000818 */
[----:B------:R-:W-:Y:S02]  /*78a0*/  UIADD3 UR28, UR7, 0x480, URZ ;  /* 0x00000480071c7890 */ /* 0x000fe4000fffe03f */
[----:B------:R-:W-:Y:S01]  /*78b0*/  UIADD3 UR30, UR6, 0xc0, URZ ;  /* 0x000000c0061e7890 */ /* 0x000fe2000fffe03f */
[----:B------:R-:W-:Y:S01]  /*78c0*/  UMOV UR29, 0xc0000010 ;  /* 0xc0000010001d7882 */ /* 0x000fe20000000000 */
[----:B------:R-:W-:Y:S01]  /*78d0*/  UMOV UR31, 0x80000020 ;  /* 0x80000020001f7882 */ /* 0x000fe20000000000 */
        /* <DEDUP_REMOVED lines=26> */
[----:B0-----:R-:W-:Y:S01]  /*7a80*/  FMNMX.FTZ R72, R106, R87, !PT ;  /* 0x000000576a487209 */ /* 0x001fe20007810000 */
[----:B------:R-:W-:Y:S02]  /*7a90*/  WARPGROUP.DEPBAR.LE gsb0, 0x0 ;  /* 0x00008000000079c5 */ /* 0x000fe40000010000 */
[----:B------:R-:W-:-:S04]  /*7aa0*/  WARPGROUP.ARRIVE ;  /* 0x00000000000079c5 */ /* 0x000fc80000000000 */
[----:B------:R-:W0:Y:S01]  /*7ab0*/  MUFU.TANH R102, R102 ;  /* 0x0000006600667308 */ /* 0x000e220000002400 */
[----:B-1----:R-:W-:Y:S01]  /*7ac0*/  FMNMX.FTZ R87, R101, R136, !PT ;  /* 0x0000008865577209 */ /* 0x002fe20007810000 */
[----:B------:R-:W-:Y:S01]  /*7ad0*/  HGMMA.64x96x16.F32 R24, gdesc[UR28].tnspB, R24, gsb0 ;  /* 0x416000001c1879f0 */ /* 0x000fe20008000818 */
[----:B------:R-:W-:Y:S01]  /*7ae0*/  UIADD3 UR28, UR7, 0x600, URZ ;  /* 0x00000600071c7890 */ /* 0x000fe2000fffe03f */
[----:B--2---:R-:W-:Y:S01]  /*7af0*/  FMNMX.FTZ R135, R107, R72, !PT ;  /* 0x000000486b877209 */ /* 0x004fe20007810000 */
[----:B------:R-:W-:-:S03]  /*7b00*/  UIADD3 UR30, UR6, 0x100, URZ ;  /* 0x00000100061e7890 */ /* 0x000fc6000fffe03f */
[----:B------:R-:W1:Y:S01]  /*7b10*/  MUFU.TANH R108, R108 ;  /* 0x0000006c006c7308 */ /* 0x000e620000002400 */
[----:B------:R-:W-:Y:S01]  /*7b20*/  UMOV UR29, 0xc0000010 ;  /* 0xc0000010001d7882 */ /* 0x000fe20000000000 */
[----:B------:R-:W-:-:S06]  /*7b30*/  UMOV UR31, 0x80000020 ;  /* 0x80000020001f7882 */ /* 0x000fcc0000000000 */
        /* <DEDUP_REMOVED lines=55> */
[----:B------:R-:W-:-:S06]  /*7eb0*/  FMUL.FTZ R77, R79, UR57 ;  /* 0x000000394f4d7c20 */ /* 0x000fcc0008410000 */
[----:B------:R-:W0:Y:S01]  /*7ec0*/  MUFU.TANH R82, R82 ;  /* 0x0000005200527308 */ /* 0x000e220000002400 */
[----:B-1----:R-:W-:Y:S02]  /*7ed0*/  FMNMX.FTZ R78, R80, R73, !PT ;  /* 0x00000049504e7209 */ /* 0x002fe40007810000 */
[----:B------:R-:W1:Y:S05]  /*7ee0*/  SHFL.BFLY PT, R73, R72, 0x2, 0x1f ;  /* 0x0c401f0048497f89 */ /* 0x000e6a00000e0000 */
[----:B------:R-:W3:Y:S01]  /*7ef0*/  MUFU.TANH R83, R83 ;  /* 0x0000005300537308 */ /* 0x000ee20000002400 */
[----:B--2---:R-:W-:-:S07]  /*7f00*/  FMNMX.FTZ R137, R81, R78, !PT ;  /* 0x0000004e51897209 */ /* 0x004fce0007810000 */
[----:B------:R-:W2:Y:S01]  /*7f10*/  MUFU.TANH R74, R74 ;  /* 0x0000004a004a7308 */ /* 0x000ea20000002400 */
[----:B0-----:R-:W-:Y:S01]  /*7f20*/  FMNMX.FTZ R78, R82, R137, !PT ;  /* 0x00000089524e7209 */ /* 0x001fe20007810000 */
[----:B------:R-:W-:Y:S02]  /*7f30*/  WARPGROUP.DEPBAR.LE gsb0, 0x0 ;  /* 0x00008000000079c5 */ /* 0x000fe40000010000 */
[----:B------:R-:W-:-:S04]  /*7f40*/  WARPGROUP.ARRIVE ;  /* 0x00000000000079c5 */ /* 0x000fc80000000000 */
[----:B------:R-:W0:Y:S01]  /*7f50*/  MUFU.TANH R75, R75 ;  /* 0x0000004b004b7308 */ /* 0x000e220000002400 */
[----:B---3--:R-:W-:Y:S02]  /*7f60*/  FMNMX.FTZ R79, R83, R78, !PT ;  /* 0x0000004e534f7209 */ /* 0x008fe40007810000 */
[----:B-1----:R-:W-:Y:S01]  /*7f70*/  FMNMX.FTZ R139, R72, R73, !PT ;  /* 0x00000049488b7209 */ /* 0x002fe20007810000 */
[----:B------:R-:W-:Y:S01]  /*7f80*/  HGMMA.64x96x16.F32 R24, gdesc[UR28].tnspB, R24, gsb0 ;  /* 0x416000001c1879f0 */ /* 0x000fe20008000818 */
[----:B------:R-:W-:Y:S01]  /*7f90*/  UIADD3 UR28, UR7, 0x900, URZ ;  /* 0x00000900071c7890 */ /* 0x000fe2000fffe03f */
[----:B--2---:R-:W-:Y:S01]  /*7fa0*/  FMNMX.FTZ R78, R74, R79, !PT ;  /* 0x0000004f4a4e7209 */ /* 0x004fe20007810000 */
[----:B------:R-:W-:Y:S01]  /*7fb0*/  UIADD3 UR30, UR6, 0x180, URZ ;  /* 0x00000180061e7890 */ /* 0x000fe2000fffe03f */
[----:B------:R-:W1:Y:S01]  /*7fc0*/  MUFU.TANH R76, R76 ;  /* 0x0000004c004c7308 */ /* 0x000e620000002400 */
[----:B------:R-:W-:Y:S01]  /*7fd0*/  UMOV UR29, 0xc0000010 ;  /* 0xc0000010001d7882 */ /* 0x000fe20000000000 */
[----:B------:R-:W-:Y:S01]  /*7fe0*/  UMOV UR31, 0x80000020 ;  /* 0x80000020001f7882 */ /* 0x000fe20000000000 */
[----:B------:R-:W2:Y:S01]  /*7ff0*/  SHFL.BFLY PT, R72, R139, 0x1, 0x1f ;  /* 0x0c201f008b487f89 */ /* 0x000ea200000e0000 */
[----:B------:R-:W3:Y:S04]  /*8000*/  LDC R73, c[0x0][0x988] ;  /* 0x00026200ff497b82 */ /* 0x000ee80000000800 */
[----:B------:R-:W4:Y:S01]  /*8010*/  MUFU.TANH R77, R77 ;  /* 0x0000004d004d7308 */ /* 0x000f220000002400 */
[----:B0-----:R-:W-:-:S04]  /*8020*/  FMNMX.FTZ R79, R75, R78, !PT ;  /* 0x0000004e4b4f7209 */ /* 0x001fc80007810000 */
[----:B-1----:R-:W-:-:S04]  /*8030*/  FMNMX.FTZ R78, R76, R79, !PT ;  /* 0x0000004f4c4e7209 */ /* 0x002fc80007810000 */
[----:B----4-:R-:W-:Y:S01]  /*8040*/  FMNMX.FTZ R138, R77, R78, !PT ;  /* 0x0000004e4d8a7209 */ /* 0x010fe20007810000 */
[----:B------:R-:W-:Y:S01]  /*8050*/  VIADD R78, R140, 0x9 ;  /* 0x000000098c4e7836 */ /* 0x000fe20000000000 */
[----:B--2---:R-:W-:Y:S01]  /*8060*/  FMNMX.FTZ R72, R139, R72, !PT ;  /* 0x000000488b487209 */ /* 0x004fe20007810000 */
[----:B------:R-:W-:Y:S02]  /*8070*/  IMAD.U32 R139, RZ, RZ, UR39 ;  /* 0x00000027ff8b7e24 */ /* 0x000fe4000f8e00ff */
[----:B------:R-:W0:Y:S01]  /*8080*/  SHFL.BFLY PT, R137, R138, 0x2, 0x1f ;  /* 0x0c401f008a897f89 */ /* 0x000e2200000e0000 */
[----:B------:R-:W-:Y:S01]  /*8090*/  SEL R79, R78, 0x9, !P2 ;  /* 0x000000094e4f7807 */ /* 0x000fe20005000000 */
[----:B------:R-:W-:Y:S01]  /*80a0*/  FADD.FTZ R78, -R72, R5 ;  /* 0x00000005484e7221 */ /* 0x000fe20000010100 */
[----:B------:R-:W-:Y:S02]  /*80b0*/  @!P1 LEA R139, R139, UR36, 0x3 ;  /* 0x000000248b8b9c11 */ /* 0x000fe4000f8e18ff */
[----:B------:R-:W-:Y:S01]  /*80c0*/  ISETP.GT.AND P2, PT, R0, RZ, PT ;  /* 0x000000ff0000720c */ /* 0x000fe20003f44270 */
[----:B---3--:R-:W-:Y:S01]  /*80d0*/  FMUL.FTZ R78, R78, R73 ;  /* 0x000000494e4e7220 */ /* 0x008fe20000410000 */
[----:B------:R-:W-:-:S05]  /*80e0*/  VIADD R0, R0, 0xffffffff ;  /* 0xffffffff00007836 */ /* 0x000fca0000000000 */
[----:B------:R-:W1:Y:S01]  /*80f0*/  MUFU.EX2 R78, R78 ;  /* 0x0000004e004e7308 */ /* 0x000e620000000800 */
[----:B0-----:R-:W-:Y:S01]  /*8100*/  FMNMX.FTZ R137, R138, R137, !PT ;  /* 0x000000898a897209 */ /* 0x001fe20007810000 */
[----:B------:R-:W-:-:S04]  /*8110*/  FMUL.FTZ R138, R72, R73 ;  /* 0x00000049488a7220 */ /* 0x000fc80000410000 */
[----:B------:R-:W0:Y:S01]  /*8120*/  SHFL.BFLY PT, R140, R137, 0x1, 0x1f ;  /* 0x0c201f00898c7f89 */ /* 0x000e2200000e0000 */
[-CC-:B------:R-:W-:Y:S01]  /*8130*/  FFMA.FTZ R5, R7, R73.reuse, -R138.reuse ;  /* 0x0000004907057223 */ /* 0x180fe2000001088a */
[----:B------:R-:W-:Y:S02]  /*8140*/  @!P1 VIADD R7, R139, 0x31c40 ;  /* 0x00031c408b079836 */ /* 0x000fe40000000000 */
[-CC-:B------:R-:W-:Y:S01]  /*8150*/  FFMA.FTZ R11, R11, R73.reuse, -R138.reuse ;  /* 0x000000490b0b7223 */ /* 0x180fe2000001088a */
[-CC-:B------:R-:W-:Y:S01]  /*8160*/  FFMA.FTZ R15, R15, R73.reuse, -R138.reuse ;  /* 0x000000490f0f7223 */ /* 0x180fe2000001088a */
        /* <DEDUP_REMOVED lines=33> */
[----:B------:R-:W-:Y:S01]  /*8380*/  FFMA.FTZ R87, R87, R73, -R138 ;  /* 0x0000004957577223 */ /* 0x000fe2000001088a */
[----:B------:R-:W-:-:S02]  /*8390*/  WARPGROUP.DEPBAR.LE gsb0, 0x0 ;  /* 0x00008000000079c5 */ /* 0x000fc40000010000 */
[----:B------:R-:W-:Y:S01]  /*83a0*/  WARPGROUP.ARRIVE ;  /* 0x00000000000079c5 */ /* 0x000fe20000000000 */
[----:B------:R-:W-:Y:S01]  /*83b0*/  MUFU.EX2 R129, R129 ;  /* 0x0000008100817308 */ /* 0x000fe20000000800 */
[-CC-:B------:R-:W-:Y:S01]  /*83c0*/  FFMA.FTZ R135, R135, R73.reuse, -R138.reuse ;  /* 0x0000004987877223 */ /* 0x180fe2000001088a */
[----:B------:R-:W-:-:S03]  /*83d0*/  FFMA.FTZ R136, R136, R73, -R138 ;  /* 0x0000004988887223 */ /* 0x000fc6000001088a */
[----:B------:R-:W-:Y:S01]  /*83e0*/  HGMMA.64x96x16.F32 R24, gdesc[UR28].tnspB, R24, gsb0 ;  /* 0x416000001c1879f0 */ /* 0x000fe20008000818 */
[----:B------:R-:W-:Y:S02]  /*83f0*/  UIADD3 UR28, UR7, 0xa80, URZ ;  /* 0x00000a80071c7890 */ /* 0x000fe4000fffe03f */
[----:B------:R-:W-:Y:S01]  /*8400*/  UIADD3 UR30, UR6, 0x1c0, URZ ;  /* 0x000001c0061e7890 */ /* 0x000fe2000fffe03f */
[----:B------:R-:W-:Y:S01]  /*8410*/  MUFU.EX2 R130, R130 ;  /* 0x0000008200827308 */ /* 0x000fe20000000800 */
[----:B------:R-:W-:Y:S01]  /*8420*/  UMOV UR29, 0xc0000010 ;  /* 0xc0000010001d7882 */ /* 0x000fe20000000000 */
[----:B------:R-:W-:-:S06]  /*8430*/  UMOV UR31, 0x80000020 ;  /* 0x80000020001f7882 */ /* 0x000fcc0000000000 */
        /* <DEDUP_REMOVED lines=15> */
[----:B------:R-:W-:Y:S01]  /*8530*/  HGMMA.64x96x16.F32 R24, gdesc[UR28].tnspB, R24, gsb0 ;  /* 0x416000001c1879f0 */ /* 0x000fe20008000818 */
[----:B------:R-:W-:Y:S02]  /*8540*/  UIADD3 UR28, UR7, 0xc00, URZ ;  /* 0x00000c00071c7890 */ /* 0x000fe4000fffe03f */
[----:B------:R-:W-:Y:S01]  /*8550*/  UIADD3 UR30, UR6, 0x200, URZ ;  /* 0x00000200061e7890 */ /* 0x000fe2000fffe03f */
[----:B------:R-:W-:Y:S01]  /*8560*/  UMOV UR29, 0xc0000010 ;  /* 0xc0000010001d7882 */ /* 0x000fe20000000000 */
[----:B------:R-:W-:Y:S02]  /*8570*/  UMOV UR31, 0x80000020 ;  /* 0x80000020001f7882 */ /* 0x000fe40000000000 */
        /* <DEDUP_REMOVED lines=15> */
[----:B------:R-:W-:Y:S07]  /*8670*/  HGMMA.64x96x16.F32 R24, gdesc[UR28].tnspB, R24, gsb0 ;  /* 0x416000001c1879f0 */ /* 0x000fee0008000818 */
[----:B------:R-:W-:Y:S08]  /*8680*/  MUFU.EX2 R135, R135 ;  /* 0x0000008700877308 */ /* 0x000ff00000000800 */
[----:B------:R-:W-:Y:S01]  /*8690*/  MUFU.EX2 R136, R136 ;  /* 0x0000008800887308 */ /* 0x000fe20000000800 */
[----:B------:R-:W-:-:S02]  /*86a0*/  WARPGROUP.DEPBAR.LE gsb0, 0x0 ;  /* 0x00008000000079c5 */ /* 0x000fc40000010000 */
[----:B------:R2:W-:Y:S06]  /*86b0*/  BAR.ARV R79, 0x100 ;  /* 0x0004004f0000751d */ /* 0x0005ec0000002000 */
[----:B------:R3:W-:Y:S01]  /*86c0*/  @!P1 SYNCS.ARRIVE.TRANS64.RED.A1T0 RZ, [R7+URZ], RZ ;  /* 0x000000ff07ff99a7 */ /* 0x0007e2000810043f */
[----:B-1----:R-:W-:Y:S01]  /*86d0*/  FMUL.FTZ R24, R24, R78 ;  /* 0x0000004e18187220 */ /* 0x002fe20000410000 */
[-CC-:B--2---:R-:W-:Y:S01]  /*86e0*/  FFMA.FTZ R79, R8, R73.reuse, -R138.reuse ;  /* 0x00000049084f7223 */ /* 0x184fe2000001088a */
[----:B0-----:R-:W-:Y:S01]  /*86f0*/  FMNMX.FTZ R8, R137, R140, !PT ;  /* 0x0000008c89087209 */ /* 0x001fe20007810000 */
[----:B------:R-:W-:Y:S01]  /*8700*/  FFMA.FTZ R137, R12, R73, -R138 ;  /* 0x000000490c897223 */ /* 0x000fe2000001088a */
[-C--:B------:R-:W-:Y:S01]  /*8710*/  FMUL.FTZ R25, R25, R78.reuse ;  /* 0x0000004e19197220 */ /* 0x080fe20000410000 */
[-C--:B------:R-:W-:Y:S01]  /*8720*/  FMUL.FTZ R28, R28, R78.reuse ;  /* 0x0000004e1c1c7220 */ /* 0x080fe20000410000 */
[----:B------:R-:W-:Y:S01]  /*8730*/  FMUL.FTZ R29, R29, R78 ;  /* 0x0000004e1d1d7220 */ /* 0x000fe20000410000 */
[----:B---3--:R-:W-:-:S02]  /*8740*/  IMAD.U32 R7, RZ, RZ, UR58 ;  /* 0x0000003aff077e24 */ /* 0x008fc4000f8e00ff */
[CC--:B------:R-:W-:Y:S01]  /*8750*/  FMUL.FTZ R140, R8.reuse, R73.reuse ;  /* 0x00000049088c7220 */ /* 0x0c0fe20000410000 */
[----:B------:R-:W-:Y:S01]  /*8760*/  FADD.FTZ R4, -R8, R4 ;  /* 0x0000000408047221 */ /* 0x000fe20000010100 */
[----:B------:R-:W0:Y:S01]  /*8770*/  MUFU.EX2 R79, R79 ;  /* 0x0000004f004f7308 */ /* 0x000e220000000800 */
[----:B------:R-:W-:Y:S01]  /*8780*/  UMOV UR58, UR39 ;  /* 0x00000027003a7c82 */ /* 0x000fe20008000000 */
[----:B------:R-:W-:Y:S01]  /*8790*/  @!P1 LEA R7, R7, UR36, 0x3 ;  /* 0x0000002407079c11 */ /* 0x000fe2000f8e18ff */
[-C--:B------:R-:W-:Y:S01]  /*87a0*/  FMUL.FTZ R4, R4, R73.reuse ;  /* 0x0000004904047220 */ /* 0x080fe20000410000 */
[-CC-:B------:R-:W-:Y:S01]  /*87b0*/  FFMA.FTZ R122, R122, R73.reuse, -R140.reuse ;  /* 0x000000497a7a7223 */ /* 0x180fe2000001088c */
[-CC-:B------:R-:W-:Y:S01]  /*87c0*/  FFMA.FTZ R114, R114, R73.reuse, -R140.reuse ;  /* 0x0000004972727223 */ /* 0x180fe2000001088c */
[-CC-:B------:R-:W-:Y:S01]  /*87d0*/  FFMA.FTZ R89, R89, R73.reuse, -R140.reuse ;  /* 0x0000004959597223 */ /* 0x180fe2000001088c */
[----:B------:R-:W-:Y:S01]  /*87e0*/  @!P1 VIADD R7, R7, 0x31c60 ;  /* 0x00031c6007079836 */ /* 0x000fe20000000000 */
[----:B------:R0:W-:Y:S01]  /*87f0*/  MUFU.EX2 R12, R4 ;  /* 0x00000004000c7308 */ /* 0x0001e20000000800 */
[-CC-:B------:R-:W-:Y:S01]  /*8800*/  FFMA.FTZ R90, R90, R73.reuse, -R140.reuse ;  /* 0x000000495a5a7223 */ /* 0x180fe2000001088c */
[-CC-:B------:R-:W-:Y:S01]  /*8810*/  FFMA.FTZ R98, R98, R73.reuse, -R140.reuse ;  /* 0x0000004962627223 */ /* 0x180fe2000001088c */
[-CC-:B------:R-:W-:Y:S01]  /*8820*/  FFMA.FTZ R91, R91, R73.reuse, -R140.reuse ;  /* 0x000000495b5b7223 */ /* 0x180fe2000001088c */
[----:B------:R-:W-:Y:S01]  /*8830*/  @!P1 PRMT R7, RZ, 0x654, R7 ;  /* 0x00000654ff079816 */ /* 0x000fe20000000007 */
[-CC-:B------:R-:W-:Y:S01]  /*8840*/  FFMA.FTZ R75, R75, R73.reuse, -R140.reuse ;  /* 0x000000494b4b7223 */ /* 0x180fe2000001088c */
[-CC-:B------:R-:W-:Y:S01]  /*8850*/  FFMA.FTZ R77, R77, R73.reuse, -R140.reuse ;  /* 0x000000494d4d7223 */ /* 0x180fe2000001088c */
[--C-:B------:R-:W-:Y:S01]  /*8860*/  FFMA.FTZ R82, R82, R73, -R140.reuse ;  /* 0x0000004952527223 */ /* 0x100fe2000001088c */
[----:B------:R1:W-:Y:S01]  /*8870*/  @!P1 SYNCS.ARRIVE.TRANS64.RED.A1T0 RZ, [R7+URZ], RZ ;  /* 0x000000ff07ff99a7 */ /* 0x0003e2000810043f */
[----:B------:R-:W2:Y:S01]  /*8880*/  MUFU.EX2 R137, R137 ;  /* 0x0000008900897308 */ /* 0x000ea20000000800 */
[----:B0-----:R-:W-:Y:S01]  /*8890*/  F2FP.F16.F32.PACK_AB R4, R79, R5 ;  /* 0x000000054f04723e */ /* 0x001fe200000000ff */
[-CC-:B------:R-:W-:Y:S01]  /*88a0*/  FFMA.FTZ R74, R74, R73.reuse, -R140.reuse ;  /* 0x000000494a4a7223 */ /* 0x180fe2000001088c */
[-CC-:B------:R-:W-:Y:S01]  /*88b0*/  FFMA.FTZ R76, R76, R73.reuse, -R140.reuse ;  /* 0x000000494c4c7223 */ /* 0x180fe2000001088c */
[-C--:B------:R-:W-:Y:S01]  /*88c0*/  FMUL.FTZ R32, R32, R78.reuse ;  /* 0x0000004e20207220 */ /* 0x080fe20000410000 */
[-C--:B------:R-:W-:Y:S01]  /*88d0*/  FMUL.FTZ R33, R33, R78.reuse ;  /* 0x0000004e21217220 */ /* 0x080fe20000410000 */
[----:B------:R-:W-:Y:S01]  /*88e0*/  FMUL.FTZ R36, R36, R78 ;  /* 0x0000004e24247220 */ /* 0x000fe20000410000 */
[-CC-:B-1----:R-:W-:Y:S01]  /*88f0*/  FFMA.FTZ R7, R9, R73.reuse, -R140.reuse ;  /* 0x0000004909077223 */ /* 0x182fe2000001088c */
[-CC-:B------:R-:W-:Y:S01]  /*8900*/  FFMA.FTZ R9, R10, R73.reuse, -R140.reuse ;  /* 0x000000490a097223 */ /* 0x180fe2000001088c */
[-CC-:B------:R-:W-:Y:S01]  /*8910*/  FFMA.FTZ R10, R13, R73.reuse, -R140.reuse ;  /* 0x000000490d0a7223 */ /* 0x180fe2000001088c */
[-C--:B------:R-:W-:Y:S01]  /*8920*/  FFMA.FTZ R13, R14, R73.reuse, -R140 ;  /* 0x000000490e0d7223 */ /* 0x080fe2000001088c */
[----:B------:R-:W-:Y:S01]  /*8930*/  FFMA.FTZ R14, R78, R6, R5 ;  /* 0x000000064e0e7223 */ /* 0x000fe20000010005 */
[----:B------:R-:W-:Y:S01]  /*8940*/  MUFU.EX2 R122, R122 ;  /* 0x0000007a007a7308 */ /* 0x000fe20000000800 */
[-C--:B------:R-:W-:Y:S01]  /*8950*/  FMUL.FTZ R37, R37, R78.reuse ;  /* 0x0000004e25257220 */ /* 0x080fe20000410000 */
[-C--:B------:R-:W-:Y:S01]  /*8960*/  FMUL.FTZ R40, R40, R78.reuse ;  /* 0x0000004e28287220 */ /* 0x080fe20000410000 */
[----:B------:R-:W-:Y:S01]  /*8970*/  FADD.FTZ R14, R79, R14 ;  /* 0x0000000e4f0e7221 */ /* 0x000fe20000010000 */
[----:B------:R-:W-:Y:S01]  /*8980*/  FFMA.FTZ R79, R83, R73, -R140 ;  /* 0x00000049534f7223 */ /* 0x000fe2000001088c */
[----:B--2---:R-:W-:Y:S01]  /*8990*/  F2FP.F16.F32.PACK_AB R6, R137, R11 ;  /* 0x0000000b8906723e */ /* 0x004fe200000000ff */
[-C--:B------:R-:W-:Y:S01]  /*89a0*/  FMUL.FTZ R41, R41, R78.reuse ;  /* 0x0000004e29297220 */ /* 0x080fe20000410000 */
[----:B------:R-:W-:Y:S01]  /*89b0*/  FADD.FTZ R14, R11, R14 ;  /* 0x0000000e0b0e7221 */ /* 0x000fe20000010000 */
[----:B------:R-:W0:Y:S01]  /*89c0*/  MUFU.EX2 R7, R7 ;  /* 0x0000000700077308 */ /* 0x000e220000000800 */
[-CC-:B------:R-:W-:Y:S01]  /*89d0*/  FFMA.FTZ R11, R88, R73.reuse, -R140.reuse ;  /* 0x00000049580b7223 */ /* 0x180fe2000001088c */
[-C--:B------:R-:W-:Y:S01]  /*89e0*/  FFMA.FTZ R88, R80, R73.reuse, -R140 ;  /* 0x0000004950587223 */ /* 0x080fe2000001088c */
[----:B------:R-:W-:Y:S01]  /*89f0*/  FADD.FTZ R137, R137, R14 ;  /* 0x0000000e89897221 */ /* 0x000fe20000010000 */
[-CC-:B------:R-:W-:Y:S01]  /*8a00*/  FFMA.FTZ R80, R81, R73.reuse, -R140.reuse ;  /* 0x0000004951507223 */ /* 0x180fe2000001088c */
[--C-:B------:R-:W-:Y:S01]  /*8a10*/  FFMA.FTZ R14, R99, R73, -R140.reuse ;  /* 0x00000049630e7223 */ /* 0x100fe2000001088c */
[-C--:B------:R-:W-:Y:S01]  /*8a20*/  FMUL.FTZ R44, R44, R78.reuse ;  /* 0x0000004e2c2c7220 */ /* 0x080fe20000410000 */
[----:B------:R-:W-:Y:S01]  /*8a30*/  FADD.FTZ R137, R15, R137 ;  /* 0x000000890f897221 */ /* 0x000fe20000010000 */
[----:B------:R-:W1:Y:S01]  /*8a40*/  MUFU.EX2 R9, R9 ;  /* 0x0000000900097308 */ /* 0x000e620000000800 */
        /* <DEDUP_REMOVED lines=8> */
[----:B0-----:R-:W-:Y:S01]  /*8ad0*/  FFMA.FTZ R3, R12, R3, R7 ;  /* 0x000000030c037223 */ /* 0x001fe20000010007 */
[-C--:B------:R-:W-:Y:S01]  /*8ae0*/  FMUL.FTZ R60, R60, R78.reuse ;  /* 0x0000004e3c3c7220 */ /* 0x080fe20000410000 */
[-C--:B------:R-:W-:Y:S01]  /*8af0*/  FMUL.FTZ R61, R61, R78.reuse ;  /* 0x0000004e3d3d7220 */ /* 0x080fe20000410000 */
[-C--:B------:R-:W-:Y:S01]  /*8b00*/  FMUL.FTZ R64, R64, R78.reuse ;  /* 0x0000004e40407220 */ /* 0x080fe20000410000 */
[-C--:B------:R-:W-:Y:S01]  /*8b10*/  FMUL.FTZ R65, R65, R78.reuse ;  /* 0x0000004e41417220 */ /* 0x080fe20000410000 */
[-C--:B------:R-:W-:Y:S01]  /*8b20*/  FMUL.FTZ R68, R68, R78.reuse ;  /* 0x0000004e44447220 */ /* 0x080fe20000410000 */
[----:B------:R-:W-:Y:S01]  /*8b30*/  FMUL.FTZ R69, R69, R78 ;  /* 0x0000004e45457220 */ /* 0x000fe20000410000 */
[----:B------:R-:W0:Y:S01]  /*8b40*/  MUFU.EX2 R13, R13 ;  /* 0x0000000d000d7308 */ /* 0x000e220000000800 */
[C---:B-1----:R-:W-:Y:S01]  /*8b50*/  F2FP.F16.F32.PACK_AB R5, R9.reuse, R7 ;  /* 0x000000070905723e */ /* 0x042fe200000000ff */
[----:B------:R-:W-:Y:S01]  /*8b60*/  FADD.FTZ R9, R9, R3 ;  /* 0x0000000309097221 */ /* 0x000fe20000010000 */
[-CC-:B------:R-:W-:Y:S01]  /*8b70*/  FFMA.FTZ R3, R109, R73.reuse, -R140.reuse ;  /* 0x000000496d037223 */ /* 0x180fe2000001088c */
        /* <DEDUP_REMOVED lines=11> */
[----:B------:R-:W-:Y:S01]  /*8c30*/  FMUL.FTZ R46, R46, R12 ;  /* 0x0000000c2e2e7220 */ /* 0x000fe20000410000 */
[----:B------:R-:W-:Y:S01]  /*8c40*/  MUFU.EX2 R3, R3 ;  /* 0x0000000300037308 */ /* 0x000fe20000000800 */
[----:B0-----:R-:W-:Y:S01]  /*8c50*/  F2FP.F16.F32.PACK_AB R7, R13, R10 ;  /* 0x0000000a0d07723e */ /* 0x001fe200000000ff */
[-C--:B------:R-:W-:Y:S01]  /*8c60*/  FMUL.FTZ R47, R47, R12.reuse ;  /* 0x0000000c2f2f7220 */ /* 0x080fe20000410000 */
[-C--:B------:R-:W-:Y:S01]  /*8c70*/  FMUL.FTZ R50, R50, R12.reuse ;  /* 0x0000000c32327220 */ /* 0x080fe20000410000 */
[-C--:B------:R-:W-:Y:S01]  /*8c80*/  FMUL.FTZ R51, R51, R12.reuse ;  /* 0x0000000c33337220 */ /* 0x080fe20000410000 */
[-C--:B------:R-:W-:Y:S01]  /*8c90*/  FMUL.FTZ R54, R54, R12.reuse ;  /* 0x0000000c36367220 */ /* 0x080fe20000410000 */
[----:B------:R0:W-:Y:S01]  /*8ca0*/  STSM.16.M88.4 [R2+0x24300], R4 ;  /* 0x0243000402007844 */ /* 0x0001e20000000200 */
        /* <DEDUP_REMOVED lines=10> */
[----:B------:R-:W-:Y:S01]  /*8d50*/  FMUL.FTZ R71, R71, R12 ;  /* 0x0000000c47477220 */ /* 0x000fe20000410000 */
[-CC-:B0-----:R-:W-:Y:S01]  /*8d60*/  FFMA.FTZ R5, R21, R73.reuse, -R140.reuse ;  /* 0x0000004915057223 */ /* 0x181fe2000001088c */
[-CC-:B------:R-:W-:Y:S01]  /*8d70*/  FFMA.FTZ R6, R128, R73.reuse, -R140.reuse ;  /* 0x0000004980067223 */ /* 0x180fe2000001088c */
[-CC-:B------:R-:W-:Y:S01]  /*8d80*/  FFMA.FTZ R7, R131, R73.reuse, -R140.reuse ;  /* 0x0000004983077223 */ /* 0x180fe2000001088c */
[-CC-:B------:R-:W-:Y:S01]  /*8d90*/  FFMA.FTZ R128, R132, R73.reuse, -R140.reuse ;  /* 0x0000004984807223 */ /* 0x180fe2000001088c */
[----:B------:R-:W-:Y:S01]  /*8da0*/  FADD.FTZ R4, R10, R9 ;  /* 0x000000090a047221 */ /* 0x000fe20000010000 */
[-CC-:B------:R-:W-:Y:S01]  /*8db0*/  FFMA.FTZ R131, R123, R73.reuse, -R140.reuse ;  /* 0x000000497b837223 */ /* 0x180fe2000001088c */
[----:B------:R-:W0:Y:S01]  /*8dc0*/  MUFU.EX2 R5, R5 ;  /* 0x0000000500057308 */ /* 0x000e220000000800 */
[-C--:B------:R-:W-:Y:S01]  /*8dd0*/  FFMA.FTZ R9, R96, R73.reuse, -R140 ;  /* 0x0000004960097223 */ /* 0x080fe2000001088c */
[----:B------:R-:W-:Y:S01]  /*8de0*/  FADD.FTZ R4, R13, R4 ;  /* 0x000000040d047221 */ /* 0x000fe20000010000 */
        /* <DEDUP_REMOVED lines=9> */
[----:B------:R-:W-:-:S04]  /*8e80*/  FFMA.FTZ R107, R108, R73, -R140 ;  /* 0x000000496c6b7223 */ /* 0x000fc8000001088c */
[----:B------:R-:W2:Y:S01]  /*8e90*/  MUFU.EX2 R7, R7 ;  /* 0x0000000700077308 */ /* 0x000ea20000000800 */
[----:B0-----:R-:W-:Y:S01]  /*8ea0*/  FADD.FTZ R81, R5, R4 ;  /* 0x0000000405517221 */ /* 0x001fe20000010000 */
[----:B------:R-:W-:-:S06]  /*8eb0*/  FADD.FTZ R4, R20, R137 ;  /* 0x0000008914047221 */ /* 0x000fcc0000010000 */
[----:B------:R-:W0:Y:S01]  /*8ec0*/  MUFU.EX2 R128, R128 ;  /* 0x0000008000807308 */ /* 0x000e220000000800 */
[C---:B-1----:R-:W-:Y:S01]  /*8ed0*/  FADD.FTZ R96, R6.reuse, R81 ;  /* 0x0000005106607221 */ /* 0x042fe20000010000 */
[----:B------:R-:W-:Y:S01]  /*8ee0*/  FADD.FTZ R81, R129, R4 ;  /* 0x0000000481517221 */ /* 0x000fe20000010000 */
[----:B------:R-:W-:Y:S02]  /*8ef0*/  F2FP.F16.F32.PACK_AB R5, R6, R5 ;  /* 0x000000050605723e */ /* 0x000fe400000000ff */
[C---:B------:R-:W-:Y:S01]  /*8f00*/  F2FP.F16.F32.PACK_AB R6, R130.reuse, R129 ;  /* 0x000000818206723e */ /* 0x040fe200000000ff */
[----:B------:R-:W-:Y:S02]  /*8f10*/  FADD.FTZ R97, R130, R81 ;  /* 0x0000005182617221 */ /* 0x000fe40000010000 */
[----:B------:R-:W1:Y:S01]  /*8f20*/  MUFU.EX2 R131, R131 ;  /* 0x0000008300837308 */ /* 0x000e620000000800 */
[----:B--2---:R-:W-:Y:S01]  /*8f30*/  FADD.FTZ R83, R7, R96 ;  /* 0x0000006007537221 */ /* 0x004fe20000010000 */
[----:B------:R-:W-:Y:S01]  /*8f40*/  FADD.FTZ R4, R120, R97 ;  /* 0x0000006178047221 */ /* 0x000fe20000010000 */
[----:B------:R-:W-:-:S05]  /*8f50*/  F2FP.F16.F32.PACK_AB R120, R121, R120 ;  /* 0x000000787978723e */ /* 0x000fca00000000ff */
[----:B------:R-:W2:Y:S01]  /*8f60*/  MUFU.EX2 R123, R123 ;  /* 0x0000007b007b7308 */ /* 0x000ea20000000800 */
[C---:B0-----:R-:W-:Y:S01]  /*8f70*/  FADD.FTZ R83, R128.reuse, R83 ;  /* 0x0000005380537221 */ /* 0x041fe20000010000 */
[----:B------:R-:W-:-:S03]  /*8f80*/  F2FP.F16.F32.PACK_AB R7, R128, R7 ;  /* 0x000000078007723e */ /* 0x000fc600000000ff */
[----:B------:R-:W-:Y:S01]  /*8f90*/  FADD.FTZ R96, R122, R83 ;  /* 0x000000537a607221 */ /* 0x000fe20000010000 */
[----:B------:R-:W-:Y:S02]  /*8fa0*/  FADD.FTZ R83, R121, R4 ;  /* 0x0000000479537221 */ /* 0x000fe40000010000 */
[----:B------:R-:W0:Y:S01]  /*8fb0*/  MUFU.EX2 R126, R126 ;  /* 0x0000007e007e7308 */ /* 0x000e220000000800 */
[C---:B-1----:R-:W-:Y:S01]  /*8fc0*/  FADD.FTZ R96, R131.reuse, R96 ;  /* 0x0000006083607221 */ /* 0x042fe20000010000 */
[----:B------:R-:W-:Y:S01]  /*8fd0*/  FADD.FTZ R4, R124, R83 ;  /* 0x000000537c047221 */ /* 0x000fe20000010000 */
[----:B------:R-:W-:Y:S02]  /*8fe0*/  F2FP.F16.F32.PACK_AB R121, R131, R122 ;  /* 0x0000007a8379723e */ /* 0x000fe400000000ff */
[C---:B------:R-:W-:Y:S01]  /*8ff0*/  F2FP.F16.F32.PACK_AB R122, R125.reuse, R124 ;  /* 0x0000007c7d7a723e */ /* 0x040fe200000000ff */
[----:B------:R-:W-:Y:S01]  /*9000*/  FADD.FTZ R97, R125, R4 ;  /* 0x000000047d617221 */ /* 0x000fe20000010000 */
[----:B------:R-:W-:Y:S01]  /*9010*/  F2FP.F16.F32.PACK_AB R4, R20, R15 ;  /* 0x0000000f1404723e */ /* 0x000fe200000000ff */
[----:B------:R-:W1:Y:S01]  /*9020*/  MUFU.EX2 R127, R127 ;  /* 0x0000007f007f7308 */ /* 0x000e620000000800 */
[----:B--2---:R-:W-:Y:S01]  /*9030*/  FADD.FTZ R83, R123, R96 ;  /* 0x000000607b537221 */ /* 0x004fe20000010000 */
[----:B------:R-:W-:Y:S01]  /*9040*/  FADD.FTZ R96, R112, R97 ;  /* 0x0000006170607221 */ /* 0x000fe20000010000 */
[C---:B------:R-:W-:Y:S01]  /*9050*/  F2FP.F16.F32.PACK_AB R112, R113.reuse, R112 ;  /* 0x000000707170723e */ /* 0x040fe200000000ff */
[----:B------:R2:W-:Y:S02]  /*9060*/  STSM.16.M88.4 [R2+0x25b00], R4 ;  /* 0x025b000402007844 */ /* 0x0005e40000000200 */
[----:B------:R-:W-:-:S02]  /*9070*/  FADD.FTZ R15, R113, R96 ;  /* 0x00000060710f7221 */ /* 0x000fc40000010000 */
[----:B------:R-:W3:Y:S01]  /*9080*/  MUFU.EX2 R115, R115 ;  /* 0x0000007300737308 */ /* 0x000ee20000000800 */
[----:B0-----:R-:W-:Y:S01]  /*9090*/  FADD.FTZ R99, R126, R83 ;  /* 0x000000537e637221 */ /* 0x001fe20000010000 */
[----:B------:R-:W-:Y:S01]  /*90a0*/  FADD.FTZ R96, R116, R15 ;  /* 0x0000000f74607221 */ /* 0x000fe20000010000 */
[----:B------:R-:W-:Y:S02]  /*90b0*/  F2FP.F16.F32.PACK_AB R123, R126, R123 ;  /* 0x0000007b7e7b723e */ /* 0x000fe400000000ff */
[----:B------:R-:W-:-:S03]  /*90c0*/  FADD.FTZ R20, R114, R99 ;  /* 0x0000006372147221 */ /* 0x000fc60000010000 */
[----:B------:R-:W0:Y:S01]  /*90d0*/  MUFU.EX2 R118, R118 ;  /* 0x0000007600767308 */ /* 0x000e220000000800 */
[C---:B-1----:R-:W-:Y:S01]  /*90e0*/  FADD.FTZ R20, R127.reuse, R20 ;  /* 0x000000147f147221 */ /* 0x042fe20000010000 */
[----:B------:R-:W-:Y:S01]  /*90f0*/  F2FP.F16.F32.PACK_AB R113, R127, R114 ;  /* 0x000000727f71723e */ /* 0x000fe200000000ff */
[----:B------:R-:W-:Y:S01]  /*9100*/  STSM.16.M88.4 [R2+0x27300], R120 ;  /* 0x0273007802007844 */ /* 0x000fe20000000200 */
[----:B------:R-:W-:-:S04]  /*9110*/  F2FP.F16.F32.PACK_AB R114, R117, R116 ;  /* 0x000000747572723e */ /* 0x000fc800000000ff */
[----:B------:R-:W1:Y:S01]  /*9120*/  MUFU.EX2 R21, R21 ;  /* 0x0000001500157308 */ /* 0x000e620000000800 */
[----:B---3--:R-:W-:-:S07]  /*9130*/  FADD.FTZ R15, R115, R20 ;  /* 0x00000014730f7221 */ /* 0x008fce0000010000 */
[----:B------:R-:W3:Y:S01]  /*9140*/  MUFU.EX2 R106, R106 ;  /* 0x0000006a006a7308 */ /* 0x000ee20000000800 */
[C---:B0-----:R-:W-:Y:S01]  /*9150*/  FADD.FTZ R20, R118.reuse, R15 ;  /* 0x0000000f76147221 */ /* 0x041fe20000010000 */
[----:B------:R-:W-:-:S05]  /*9160*/  F2FP.F16.F32.PACK_AB R115, R118, R115 ;  /* 0x000000737673723e */ /* 0x000fca00000000ff */
[----:B------:R-:W-:Y:S01]  /*9170*/  STSM.16.M88.4 [R2+0x28b00], R112 ;  /* 0x028b007002007844 */ /* 0x000fe20000000200 */
[----:B------:R-:W-:Y:S01]  /*9180*/  MUFU.EX2 R81, R11 ;  /* 0x0000000b00517308 */ /* 0x000fe20000000800 */
[----:B-1----:R-:W-:-:S07]  /*9190*/  FADD.FTZ R15, R21, R20 ;  /* 0x00000014150f7221 */ /* 0x002fce0000010000 */
[----:B------:R0:W-:Y:S01]  /*91a0*/  MUFU.EX2 R11, R89 ;  /* 0x00000059000b7308 */ /* 0x0001e20000000800 */
[----:B---3--:R-:W-:-:S07]  /*91b0*/  FADD.FTZ R20, R106, R15 ;  /* 0x0000000f6a147221 */ /* 0x008fce0000010000 */
[----:B------:R-:W1:Y:S01]  /*91c0*/  MUFU.EX2 R107, R107 ;  /* 0x0000006b006b7308 */ /* 0x000e620000000800 */
[----:B0-----:R-:W-:-:S07]  /*91d0*/  FADD.FTZ R89, R117, R96 ;  /* 0x0000006075597221 */ /* 0x001fce0000010000 */
[----:B------:R0:W-:Y:S08]  /*91e0*/  MUFU.EX2 R83, R90 ;  /* 0x0000005a00537308 */ /* 0x0001f00000000800 */
[----:B------:R-:W3:Y:S01]  /*91f0*/  MUFU.EX2 R9, R9 ;  /* 0x0000000900097308 */ /* 0x000ee20000000800 */
[----:B0-----:R-:W-:Y:S01]  /*9200*/  FADD.FTZ R90, R104, R89 ;  /* 0x00000059685a7221 */ /* 0x001fe20000010000 */
[----:B-1----:R-:W-:Y:S01]  /*9210*/  FADD.FTZ R20, R107, R20 ;  /* 0x000000146b147221 */ /* 0x002fe20000010000 */
[----:B------:R-:W-:-:S02]  /*9220*/  F2FP.F16.F32.PACK_AB R107, R3, R107 ;  /* 0x0000006b036b723e */ /* 0x000fc400000000ff */
[C---:B------:R-:W-:Y:S01]  /*9230*/  FADD.FTZ R90, R105.reuse, R90 ;  /* 0x0000005a695a7221 */ /* 0x040fe20000010000 */
[----:B------:R-:W-:Y:S02]  /*9240*/  F2FP.F16.F32.PACK_AB R104, R105, R104 ;  /* 0x000000686968723e */ /* 0x000fe400000000ff */
[----:B------:R-:W0:Y:S01]  /*9250*/  MUFU.EX2 R10, R10 ;  /* 0x0000000a000a7308 */ /* 0x000e220000000800 */
[----:B------:R-:W-:Y:S01]  /*9260*/  FADD.FTZ R89, R133, R90 ;  /* 0x0000005a85597221 */ /* 0x000fe20000010000 */
[----:B------:R-:W-:Y:S01]  /*9270*/  FADD.FTZ R90, R3, R20 ;  /* 0x00000014035a7221 */ /* 0x000fe20000010000 */
[----:B------:R-:W-:Y:S02]  /*9280*/  F2FP.F16.F32.PACK_AB R105, R106, R21 ;  /* 0x000000156a69723e */ /* 0x000fe400000000ff */
[C---:B------:R-:W-:Y:S01]  /*9290*/  FADD.FTZ R89, R134.reuse, R89 ;  /* 0x0000005986597221 */ /* 0x040fe20000010000 */
[----:B------:R-:W-:Y:S02]  /*92a0*/  F2FP.F16.F32.PACK_AB R106, R134, R133 ;  /* 0x00000085866a723e */ /* 0x000fe400000000ff */
[----:B------:R-:W1:Y:S01]  /*92b0*/  MUFU.EX2 R13, R98 ;  /* 0x00000062000d7308 */ /* 0x000e620000000800 */
[----:B------:R-:W-:Y:S01]  /*92c0*/  FADD.FTZ R96, R110, R89 ;  /* 0x000000596e607221 */ /* 0x000fe20000010000 */
[----:B---3--:R-:W-:Y:S01]  /*92d0*/  FADD.FTZ R89, R9, R90 ;  /* 0x0000005a09597221 */ /* 0x008fe20000010000 */
[----:B------:R-:W-:Y:S02]  /*92e0*/  STSM.16.M88.4 [R2+0x2a300], R104 ;  /* 0x02a3006802007844 */ /* 0x000fe40000000200 */
[----:B------:R-:W-:-:S03]  /*92f0*/  FADD.FTZ R97, R111, R96 ;  /* 0x000000606f617221 */ /* 0x000fc60000010000 */
[----:B------:R0:W-:Y:S01]  /*9300*/  MUFU.EX2 R15, R80 ;  /* 0x00000050000f7308 */ /* 0x0001e20000000800 */
[----:B------:R-:W-:-:S04]  /*9310*/  FADD.FTZ R90, R100, R97 ;  /* 0x00000061645a7221 */ /* 0x000fc80000010000 */
[----:B--2---:R-:W-:-:S03]  /*9320*/  FADD.FTZ R5, R101, R90 ;  /* 0x0000005a65057221 */ /* 0x004fc60000010000 */
[----:B------:R-:W2:Y:S01]  /*9330*/  MUFU.EX2 R88, R88 ;  /* 0x0000005800587308 */ /* 0x000ea20000000800 */
[----:B------:R-:W-:Y:S01]  /*9340*/  FADD.FTZ R6, R102, R5 ;  /* 0x0000000566067221 */ /* 0x000fe20000010000 */
[C---:B0-----:R-:W-:Y:S01]  /*9350*/  FADD.FTZ R80, R10.reuse, R89 ;  /* 0x000000590a507221 */ /* 0x041fe20000010000 */
[----:B------:R-:W-:Y:S02]  /*9360*/  F2FP.F16.F32.PACK_AB R5, R10, R9 ;  /* 0x000000090a05723e */ /* 0x000fe400000000ff */
[----:B------:R-:W-:Y:S01]  /*9370*/  FADD.FTZ R3, R103, R6 ;  /* 0x0000000667037221 */ /* 0x000fe20000010000 */
[----:B-1----:R-:W-:Y:S01]  /*9380*/  FADD.FTZ R89, R13, R80 ;  /* 0x000000500d597221 */ /* 0x002fe20000010000 */
        /* <DEDUP_REMOVED lines=10> */
[C---:B------:R-:W-:Y:S01]  /*9430*/  FADD.FTZ R80, R11.reuse, R80 ;  /* 0x000000500b507221 */ /* 0x040fe20000010000 */
[----:B------:R-:W-:Y:S01]  /*9440*/  F2FP.F16.F32.PACK_AB R81, R11, R81 ;  /* 0x000000510b51723e */ /* 0x000fe200000000ff */
[----:B------:R3:W-:Y:S01]  /*9450*/  STSM.16.M88.4 [R2+0x2bb00], R4 ;  /* 0x02bb000402007844 */ /* 0x0007e20000000200 */
[----:B------:R-:W-:Y:S01]  /*9460*/  FADD.FTZ R3, R95, R10 ;  /* 0x0000000a5f037221 */ /* 0x000fe20000010000 */
[----:B------:R-:W-:Y:S01]  /*9470*/  FADD.FTZ R80, R83, R80 ;  /* 0x0000005053507221 */ /* 0x000fe20000010000 */
[----:B0-----:R-:W-:Y:S01]  /*9480*/  F2FP.F16.F32.PACK_AB R82, R93, R92 ;  /* 0x0000005c5d52723e */ /* 0x001fe200000000ff */
[----:B------:R-:W-:Y:S01]  /*9490*/  MUFU.EX2 R21, R74 ;  /* 0x0000004a00157308 */ /* 0x000fe20000000800 */
[----:B------:R-:W-:Y:S01]  /*94a0*/  FADD.FTZ R10, R84, R3 ;  /* 0x00000003540a7221 */ /* 0x000fe20000010000 */
[----:B------:R-:W-:Y:S01]  /*94b0*/  FADD.FTZ R9, R91, R80 ;  /* 0x000000505b097221 */ /* 0x000fe20000010000 */
[----:B------:R-:W-:-:S02]  /*94c0*/  F2FP.F16.F32.PACK_AB R80, R103, R102 ;  /* 0x000000666750723e */ /* 0x000fc400000000ff */
[----:B------:R-:W-:Y:S01]  /*94d0*/  FADD.FTZ R3, R85, R10 ;  /* 0x0000000a55037221 */ /* 0x000fe20000010000 */
[----:B------:R-:W-:Y:S01]  /*94e0*/  F2FP.F16.F32.PACK_AB R83, R91, R83 ;  /* 0x000000535b53723e */ /* 0x000fe200000000ff */
[----:B--2---:R-:W-:Y:S01]  /*94f0*/  FADD.FTZ R14, R88, R9 ;  /* 0x00000009580e7221 */ /* 0x004fe20000010000 */
[----:B------:R-:W0:Y:S01]  /*9500*/  MUFU.EX2 R75, R75 ;  /* 0x0000004b004b7308 */ /* 0x000e220000000800 */
[----:B------:R-:W-:Y:S02]  /*9510*/  FADD.FTZ R10, R86, R3 ;  /* 0x00000003560a7221 */ /* 0x000fe40000010000 */
[----:B------:R-:W-:Y:S01]  /*9520*/  STSM.16.M88.4 [R2+0x2d300], R80 ;  /* 0x02d3005002007844 */ /* 0x000fe20000000200 */
[----:B---3--:R-:W-:Y:S01]  /*9530*/  F2FP.F16.F32.PACK_AB R6, R85, R84 ;  /* 0x000000545506723e */ /* 0x008fe200000000ff */
[----:B------:R-:W-:Y:S01]  /*9540*/  FADD.FTZ R10, R87, R10 ;  /* 0x0000000a570a7221 */ /* 0x000fe20000010000 */
[----:B------:R-:W-:Y:S01]  /*9550*/  F2FP.F16.F32.PACK_AB R4, R95, R94 ;  /* 0x0000005e5f04723e */ /* 0x000fe200000000ff */
[C---:B------:R-:W-:Y:S01]  /*9560*/  FADD.FTZ R9, R15.reuse, R14 ;  /* 0x0000000e0f097221 */ /* 0x040fe20000010000 */
[----:B------:R-:W2:Y:S01]  /*9570*/  MUFU.EX2 R13, R76 ;  /* 0x0000004c000d7308 */ /* 0x000ea20000000800 */
[----:B------:R-:W-:-:S02]  /*9580*/  F2FP.F16.F32.PACK_AB R5, R15, R88 ;  /* 0x000000580f05723e */ /* 0x000fc400000000ff */
[----:B-1----:R-:W-:Y:S01]  /*9590*/  F2FP.F16.F32.PACK_AB R7, R79, R20 ;  /* 0x000000144f07723e */ /* 0x002fe200000000ff */
[----:B------:R-:W-:Y:S01]  /*95a0*/  FADD.FTZ R14, R20, R9 ;  /* 0x00000009140e7221 */ /* 0x000fe20000010000 */
[----:B------:R-:W-:Y:S02]  /*95b0*/  F2FP.F16.F32.PACK_AB R84, R87, R86 ;  /* 0x000000565754723e */ /* 0x000fe400000000ff */
[----:B------:R-:W-:Y:S01]  /*95c0*/  F2FP.F16.F32.PACK_AB R86, R136, R135 ;  /* 0x000000878856723e */ /* 0x000fe200000000ff */
[----:B------:R-:W1:Y:S01]  /*95d0*/  MUFU.EX2 R77, R77 ;  /* 0x0000004d004d7308 */ /* 0x000e620000000800 */
[----:B0-----:R-:W-:Y:S01]  /*95e0*/  F2FP.F16.F32.PACK_AB R85, R75, R21 ;  /* 0x000000154b55723e */ /* 0x001fe200000000ff */
[----:B------:R0:W-:Y:S01]  /*95f0*/  STSM.16.M88.4 [R2+0x2eb00], R4 ;  /* 0x02eb000402007844 */ /* 0x0001e20000000200 */
[----:B------:R-:W-:Y:S01]  /*9600*/  FADD.FTZ R14, R79, R14 ;  /* 0x0000000e4f0e7221 */ /* 0x000fe20000010000 */
[----:B------:R-:W-:-:S03]  /*9610*/  FADD.FTZ R135, R135, R10 ;  /* 0x0000000a87877221 */ /* 0x000fc60000010000 */
[----:B------:R-:W-:-:S04]  /*9620*/  FADD.FTZ R14, R21, R14 ;  /* 0x0000000e150e7221 */ /* 0x000fc80000010000 */
[----:B------:R-:W-:-:S04]  /*9630*/  FADD.FTZ R14, R75, R14 ;  /* 0x0000000e4b0e7221 */ /* 0x000fc80000010000 */
[----:B--2---:R-:W-:Y:S01]  /*9640*/  FADD.FTZ R14, R13, R14 ;  /* 0x0000000e0d0e7221 */ /* 0x004fe20000010000 */
[C---:B-1----:R-:W-:Y:S01]  /*9650*/  F2FP.F16.F32.PACK_AB R87, R77.reuse, R13 ;  /* 0x0000000d4d57723e */ /* 0x042fe200000000ff */
[----:B0-----:R-:W-:Y:S02]  /*9660*/  FADD.FTZ R6, R136, R135 ;  /* 0x0000008788067221 */ /* 0x001fe40000010000 */
[----:B------:R-:W-:Y:S01]  /*9670*/  FADD.FTZ R3, R77, R14 ;  /* 0x0000000e4d037221 */ /* 0x000fe20000010000 */
[----:B------:R-:W-:Y:S01]  /*9680*/  IMAD.MOV.U32 R7, RZ, RZ, R16 ;  /* 0x000000ffff077224 */ /* 0x000fe200078e0010 */
[----:B------:R0:W-:Y:S01]  /*9690*/  STSM.16.M88.4 [R2+0x30300], R84 ;  /* 0x0303005402007844 */ /* 0x0001e20000000200 */
[----:B------:R-:W-:Y:S02]  /*96a0*/  IMAD.MOV.U32 R4, RZ, RZ, R8 ;  /* 0x000000ffff047224 */ /* 0x000fe400078e0008 */
[----:B------:R-:W-:Y:S01]  /*96b0*/  IMAD.MOV.U32 R5, RZ, RZ, R72 ;  /* 0x000000ffff057224 */ /* 0x000fe200078e0048 */
[----:B------:R-:W-:Y:S01]  /*96c0*/  @!PT LDS RZ, [RZ] ;  /* 0x00000000fffff984 */ /* 0x000fe20000000800 */
[----:B------:R-:W-:Y:S01]  /*96d0*/  @!PT LDS RZ, [RZ] ;  /* 0x00000000fffff984 */ /* 0x000fe20000000800 */
[----:B------:R-:W-:Y:S01]  /*96e0*/  @!PT LDS RZ, [RZ] ;  /* 0x00000000fffff984 */ /* 0x000fe20000000800 */
[----:B------:R-:W-:Y:S01]  /*96f0*/  @!PT LDS RZ, [RZ] ;  /* 0x00000000fffff984 */ /* 0x000fe20000000800 */
[----:B------:R1:W-:Y:S06]  /*9700*/  MEMBAR.ALL.CTA ;  /* 0x0000000000007992 */ /* 0x0003ec0000008000 */
[----:B-1----:R-:W1:Y:S02]  /*9710*/  FENCE.VIEW.ASYNC.S ;  /* 0x00000000000073c6 */ /* 0x002e640000000000 */
[----:B-1----:R-:W-:Y:S01]  /*9720*/  NOP ;  /* 0x0000000000007918 */ /* 0x002fe20000000000 */
[----:B------:R-:W-:Y:S05]  /*9730*/  @P2 BRA `(.L_x_10108) ;  /* 0xffffffc000082947 */ /* 0x000fea000383ffff */
.L_x_10099:
[----:B------:R-:W-:Y:S06]  /*9740*/  BAR.ARV 0x8, 0x200 ;  /* 0x0208000000007b1d */ /* 0x000fec0000002000 */
[----:B------:R-:W-:Y:S05]  /*9750*/  @!P0 BRA `(.L_x_10109) ;  /* 0x0000000000048947 */ /* 0x000fea0003800000 */
[----:B------:R-:W-:Y:S01]  /*9760*/  BPT.TRAP 0x1 ;  /* 0x000000040000795c */ /* 0x000fe20000300000 */
.L_x_10109:
[----:B------:R-:W-:Y:S01]  /*9770*/  ULEA UR9, UR39, UR36, 0x3 ;  /* 0x0000002427097291 */ /* 0x000fe2000f8e183f */
[----:B------:R-:W-:-:S08]  /*9780*/  SHF.L.U32 R0, R16, 0x1f, RZ ;  /* 0x0000001f10007819 */ /* 0x000fd000000006ff */
[----:B------:R1:W3:Y:S01]  /*9790*/  SYNCS.PHASECHK.TRANS64.TRYWAIT P2, [UR9+0x31c50], R0 ;  /* 0x031c5000ff0075a7 */ /* 0x0002e20008040149 */
[----:B------:R-:W-:Y:S05]  /*97a0*/  @!P0 BRA `(.L_x_10110) ;  /* 0x0000000000048947 */ /* 0x000fea0003800000 */
[----:B------:R-:W-:Y:S01]  /*97b0*/  BPT.TRAP 0x1 ;  /* 0x000000040000795c */ /* 0x000fe20000300000 */
.L_x_10110:
[----:B---3--:R-:W-:Y:S05]  /*97c0*/  @P2 BRA `(.L_x_10111) ;  /* 0x0000000000082947 */ /* 0x008fea0003800000 */
[----:B------:R-:W3:Y:S02]  /*97d0*/  SYNCS.PHASECHK.TRANS64.TRYWAIT P0, [UR9+0x31c50], R0 ;  /* 0x031c5000ff0075a7 */ /* 0x000ee40008000149 */
[----:B---3--:R-:W-:Y:S05]  /*97e0*/  @!P0 BRA `(.L_x_10112) ;  /* 0x00000084000c8947 */ /* 0x008fea0003800000 */
.L_x_10111:
[----:B------:R-:W-:Y:S01]  /*97f0*/  UIADD3 UR36, UR36, 0x200, URZ ;  /* 0x0000020024247890 */ /* 0x000fe2000fffe03f */
[----:B------:R-:W-:Y:S01]  /*9800*/  WARPGROUP.ARRIVE ;  /* 0x00000000000079c5 */ /* 0x000fe20000000000 */
[----:B------:R-:W-:Y:S01]  /*9810*/  ULOP3.LUT UR37, UR37, 0x10000, URZ, 0xfc, !UPT ;  /* 0x0001000025257892 */ /* 0x000fe2000f8efc3f */
[----:B-1-3--:R-:W1:Y:S01]  /*9820*/  SHFL.BFLY PT, R0, R3, 0x2, 0x1f ;  /* 0x0c401f0003007f89 */ /* 0x00ae6200000e0000 */
[----:B------:R-:W-:Y:S01]  /*9830*/  USHF.R.U32.HI UR36, URZ, 0x4, UR36 ;  /* 0x000000043f247899 */ /* 0x000fe20008011624 */
[----:B------:R-:W-:Y:S01]  /*9840*/  IMAD.MOV.U32 R9, RZ, RZ, RZ ;  /* 0x000000ffff097224 */ /* 0x000fe200078e00ff */
[----:B------:R-:W-:Y:S01]  /*9850*/  UMOV UR5, 0xc0000010 ;  /* 0xc000001000057882 */ /* 0x000fe20000000000 */
[----:B------:R-:W-:Y:S01]  /*9860*/  UMOV UR7, 0x80000020 ;  /* 0x8000002000077882 */ /* 0x000fe20000000000 */
[----:B------:R-:W-:Y:S01]  /*9870*/  ULOP3.LUT UR36, UR36, 0x3fff, URZ, 0xc0, !UPT ;  /* 0x00003fff24247892 */ /* 0x000fe2000f8ec03f */
[----:B------:R-:W3:Y:S01]  /*9880*/  SHFL.BFLY PT, R5, R6, 0x2, 0x1f ;  /* 0x0c401f0006057f89 */ /* 0x000ee200000e0000 */
[----:B------:R-:W-:Y:S01]  /*9890*/  UMOV UR4, UR37 ;  /* 0x0000002500047c82 */ /* 0x000fe20008000000 */
[----:B------:R-:W-:Y:S01]  /*98a0*/  IMAD.MOV.U32 R10, RZ, RZ, RZ ;  /* 0x000000ffff0a7224 */ /* 0x000fe200078e00ff */
[----:B------:R-:W-:Y:S01]  /*98b0*/  ULOP3.LUT UR8, UR36, 0x2400000, URZ, 0xfc, !UPT ;  /* 0x0240000024087892 */ /* 0x000fe2000f8efc3f */
[----:B------:R-:W-:-:S03]  /*98c0*/  VIADD R149, R149, 0x1 ;  /* 0x0000000195957836 */ /* 0x000fc60000000000 */
[----:B------:R-:W-:Y:S02]  /*98d0*/  UIMAD UR8, UR39, 0x6c0, UR8 ;  /* 0x000006c0270878a4 */ /* 0x000fe4000f8e0208 */
[----:B------:R-:W-:-:S04]  /*98e0*/  UIADD3 UR39, UR39, 0x1, URZ ;  /* 0x0000000127277890 */ /* 0x000fc8000fffe03f */
[----:B------:R-:W-:Y:S01]  /*98f0*/  UISETP.NE.AND UP0, UPT, UR39, 0x2, UPT ;  /* 0x000000022700788c */ /* 0x000fe2000bf05270 */
[----:B------:R-:W-:Y:S02]  /*9900*/  UMOV UR6, UR8 ;  /* 0x0000000800067c82 */ /* 0x000fe40008000000 */
[----:B------:R-:W-:Y:S01]  /*9910*/  HGMMA.64x96x16.F32 R24, gdesc[UR4].tnspB, R24, gsb0 ;  /* 0x41600000041879f0 */ /* 0x000fe20008000818 */
[----:B------:R-:W-:Y:S01]  /*9920*/  UIADD3 UR4, UR37, 0x180, URZ ;  /* 0x0000018025047890 */ /* 0x000fe2000fffe03f */
[----:B-1----:R-:W-:Y:S01]  /*9930*/  FADD.FTZ R4, R0, R3 ;  /* 0x0000000300047221 */ /* 0x002fe20000010000 */
[----:B------:R-:W-:Y:S01]  /*9940*/  UIADD3 UR6, UR8, 0x40, URZ ;  /* 0x0000004008067890 */ /* 0x000fe2000fffe03f */
[----:B------:R-:W-:Y:S01]  /*9950*/  IMAD.MOV.U32 R3, RZ, RZ, -0x800000 ;  /* 0xff800000ff037424 */ /* 0x000fe200078e00ff */
[----:B------:R-:W-:Y:S01]  /*9960*/  UMOV UR5, 0xc0000010 ;  /* 0xc000001000057882 */ /* 0x000fe20000000000 */
[----:B------:R-:W-:Y:S01]  /*9970*/  UMOV UR7, 0x80000020 ;  /* 0x8000002000077882 */ /* 0x000fe20000000000 */
[----:B---3--:R-:W-:Y:S01]  /*9980*/  FADD.FTZ R5, R5, R6 ;  /* 0x0000000605057221 */ /* 0x008fe20000010000 */
[----:B------:R-:W2:Y:S01]  /*9990*/  SHFL.BFLY PT, R7, R4, 0x1, 0x1f ;  /* 0x0c201f0004077f89 */ /* 0x000ea200000e0000 */
[----:B------:R-:W-:-:S03]  /*99a0*/  USEL UR39, UR39, URZ, UP0 ;  /* 0x0000003f27277287 */ /* 0x000fc60008000000 */
[----:B------:R-:W1:Y:S01]  /*99b0*/  SHFL.BFLY PT, R0, R5, 0x1, 0x1f ;  /* 0x0c201f0005007f89 */ /* 0x000e6200000e0000 */
[----:B--2---:R-:W-:Y:S01]  /*99c0*/  FADD.FTZ R12, R4, R7 ;  /* 0x00000007040c7221 */ /* 0x004fe20000010000 */
[----:B------:R-:W-:Y:S02]  /*99d0*/  IMAD.U32 R4, RZ, RZ, UR9 ;  /* 0x00000009ff047e24 */ /* 0x000fe4000f8e00ff */
[----:B-1----:R-:W-:Y:S02]  /*99e0*/  FADD.FTZ R11, R5, R0 ;  /* 0x00000000050b7221 */ /* 0x002fe40000010000 */
[----:B------:R-:W-:Y:S01]  /*99f0*/  FSETP.NE.FTZ.AND P2, PT, R12, RZ, PT ;  /* 0x000000ff0c00720b */ /* 0x000fe20003f55000 */
[----:B------:R-:W-:Y:S01]  /*9a00*/  IMAD.MOV.U32 R0, RZ, RZ, -0x800000 ;  /* 0xff800000ff007424 */ /* 0x000fe200078e00ff */
[----:B------:R-:W-:Y:S02]  /*9a10*/  @!P1 IADD3 R4, R4, 0x31c60, RZ ;  /* 0x00031c6004049810 */ /* 0x000fe40007ffe0ff */
[----:B------:R-:W-:-:S02]  /*9a20*/  FSETP.NE.FTZ.AND P0, PT, R11, RZ, PT ;  /* 0x000000ff0b00720b */ /* 0x000fc40003f15000 */
[----:B------:R-:W-:-:S07]  /*9a30*/  @!P1 PRMT R4, RZ, 0x654, R4 ;  /* 0x00000654ff049816 */ /* 0x000fce0000000004 */
[----:B------:R-:W1:Y:S01]  /*9a40*/  @P2 MUFU.LG2 R7, R12 ;  /* 0x0000000c00072308 */ /* 0x000e620000000c00 */
[----:B------:R-:W-:-:S03]  /*9a50*/  @P2 FMUL.FTZ R14, R73, 0.69314718246459960938 ;  /* 0x3f317218490e2820 */ /* 0x000fc60000410000 */
[----:B------:R-:W-:-:S04]  /*9a60*/  @P0 FMUL.FTZ R5, R73, 0.69314718246459960938 ;  /* 0x3f31721849050820 */ /* 0x000fc80000410000 */
[----:B------:R-:W2:Y:S08]  /*9a70*/  @P0 MUFU.LG2 R6, R11 ;  /* 0x0000000b00060308 */ /* 0x000eb00000000c00 */
[----:B------:R-:W3:Y:S01]  /*9a80*/  @P0 MUFU.RCP R9, R11 ;  /* 0x0000000b00090308 */ /* 0x000ee20000001000 */
[----:B-1----:R-:W-:-:S04]  /*9a90*/  @P2 FMUL.FTZ R7, R7, 0.69314718246459960938 ;  /* 0x3f31721807072820 */ /* 0x002fc80000410000 */
[----:B------:R-:W-:-:S03]  /*9aa0*/  @P2 FFMA.FTZ R0, R14, R8, R7 ;  /* 0x000000080e002223 */ /* 0x000fc60000010007 */
[----:B------:R-:W1:Y:S01]  /*9ab0*/  @P2 MUFU.RCP R10, R12 ;  /* 0x0000000c000a2308 */ /* 0x000e620000001000 */
[----:B--2---:R-:W-:-:S04]  /*9ac0*/  @P0 FMUL.FTZ R6, R6, 0.69314718246459960938 ;  /* 0x3f31721806060820 */ /* 0x004fc80000410000 */
[----:B------:R-:W-:Y:S01]  /*9ad0*/  @P0 FFMA.FTZ R3, R5, R72, R6 ;  /* 0x0000004805030223 */ /* 0x000fe20000010006 */
[----:B------:R-:W-:Y:S01]  /*9ae0*/  PLOP3.LUT P0, PT, PT, PT, PT, 0x8, 0x0 ;  /* 0x000000000000781c */ /* 0x000fe20003f0e170 */
        /* <DEDUP_REMOVED lines=52> */
[----:B------:R-:W-:-:S06]  /*9e30*/  USEL UR4, URZ, 0x1, UP0 ;  /* 0x000000013f047887 */ /* 0x000fcc0008000000 */
[----:B------:R-:W-:Y:S01]  /*9e40*/  LOP3.LUT R16, R16, UR4, RZ, 0x3c, !PT ;  /* 0x0000000410107c12 */ /* 0x000fe2000f8e3cff */
        /* <DEDUP_REMOVED lines=49> */
[----:B--2---:R-:W-:-:S07]  /*a160*/  FMUL.FTZ R71, R71, R10 ;  /* 0x0000000a47477220 */ /* 0x004fce0000410000 */
.L_x_10092:
[----:B------:R-:W0:Y:S08]  /*a170*/  S2UR UR4, SR_CgaCtaId ;  /* 0x00000000000479c3 */ /* 0x000e300000008800 */
[----:B------:R-:W-:Y:S06]  /*a180*/  BAR.SYNC.DEFER_BLOCKING 0x5, 0x200 ;  /* 0x0148000000007b1d */ /* 0x000fec0000010000 */
[----:B------:R-:W-:Y:S01]  /*a190*/  UMOV UR36, 0x400 ;  /* 0x0000040000247882 */ /* 0x000fe20000000000 */
[----:B------:R-:W-:Y:S01]  /*a1a0*/  BSSY B0, `(.L_x_10113) ;  /* 0x00001a1000007945 */ /* 0x000fe20003800000 */
[----:B0-----:R-:W-:-:S09]  /*a1b0*/  ULEA UR36, UR4, UR36, 0x18 ;  /* 0x0000002404247291 */ /* 0x001fd2000f8ec03f */
[----:B------:R-:W0:Y:S01]  /*a1c0*/  LDS.128 R32, [UR36+0x31cd0] ;  /* 0x031cd024ff207984 */ /* 0x000e220008000c00 */
[----:B------:R-:W-:Y:S06]  /*a1d0*/  BAR.ARV 0x4, 0x200 ;  /* 0x0108000000007b1d */ /* 0x000fec0000002000 */
[----:B------:R-:W-:Y:S05]  /*a1e0*/  @P0 BRA `(.L_x_10114) ;  /* 0x0000001000180947 */ /* 0x000fea0003800000 */
[----:B------:R-:W1:Y:S08]  /*a1f0*/  S2UR UR6, SR_SWINHI ;  /* 0x00000000000679c3 */ /* 0x000e700000002f00 */
[----:B------:R-:W-:Y:S01]  /*a200*/  BAR.SYNC.DEFER_BLOCKING 0x1, 0x180 ;  /* 0x0046000000007b1d */ /* 0x000fe20000010000 */
[----:B------:R-:W-:-:S05]  /*a210*/  F2FP.F16.F32.PACK_AB R27, R27, R42 ;  /* 0x0000002a1b1b723e */ /* 0x000fca00000000ff */
[----:B------:R-:W-:Y:S01]  /*a220*/  UMOV UR4, UR36 ;  /* 0x0000002400047c82 */ /* 0x000fe20008000000 */
[----:B-1----:R-:W-:Y:S01]  /*a230*/  UMOV UR5, UR6 ;  /* 0x0000000600057c82 */ /* 0x002fe20008000000 */
[----:B------:R-:W-:Y:S02]  /*a240*/  IMAD.U32 R20, RZ, RZ, UR4 ;  /* 0x00000004ff147e24 */ /* 0x000fe4000f8e00ff */
[----:B------:R-:W-:Y:S01]  /*a250*/  IMAD.U32 R21, RZ, RZ, UR5 ;  /* 0x00000005ff157e24 */ /* 0x000fe2000f8e00ff */
[----:B------:R-:W-:Y:S01]  /*a260*/  ULDC.64 UR4, c[0x0][0xc08] ;  /* 0x0003020000047ab9 */ /* 0x000fe20000000a00 */
[----:B------:R-:W-:-:S03]  /*a270*/  IMAD.WIDE R4, R155, 0x2, R20 ;  /* 0x000000029b047825 */ /* 0x000fc600078e0214 */
[C---:B------:R-:W-:Y:S02]  /*a280*/  IADD3 R51, P4, R4.reuse, 0x20, RZ ;  /* 0x0000002004337810 */ /* 0x040fe40007f9e0ff */
[C---:B------:R-:W-:Y:S02]  /*a290*/  LOP3.LUT R15, R4.reuse, 0x180, RZ, 0xc0, !PT ;  /* 0x00000180040f7812 */ /* 0x040fe400078ec0ff */
[----:B------:R-:W-:Y:S01]  /*a2a0*/  LOP3.LUT R8, R51, 0x180, RZ, 0xc0, !PT ;  /* 0x0000018033087812 */ /* 0x000fe200078ec0ff */
[----:B------:R-:W-:Y:S01]  /*a2b0*/  IMAD.X R9, RZ, RZ, R5, P4 ;  /* 0x000000ffff097224 */ /* 0x000fe200020e0605 */
[----:B------:R-:W-:Y:S02]  /*a2c0*/  SHF.R.U64 R15, R15, 0x3, RZ ;  /* 0x000000030f0f7819 */ /* 0x000fe400000012ff */
[C---:B------:R-:W-:Y:S02]  /*a2d0*/  IADD3 R55, P3, R4.reuse, 0x3000, RZ ;  /* 0x0000300004377810 */ /* 0x040fe40007f7e0ff */
[----:B------:R-:W-:-:S02]  /*a2e0*/  IADD3 R59, P2, R4, 0x3020, RZ ;  /* 0x00003020043b7810 */ /* 0x000fc40007f5e0ff */
[C---:B------:R-:W-:Y:S01]  /*a2f0*/  IADD3 R63, P1, R4.reuse, 0x6000, RZ ;  /* 0x00006000043f7810 */ /* 0x040fe20007f3e0ff */
[--C-:B------:R-:W-:Y:S01]  /*a300*/  IMAD.X R11, RZ, RZ, R5.reuse, P3 ;  /* 0x000000ffff0b7224 */ /* 0x100fe200018e0605 */
[----:B------:R-:W-:Y:S01]  /*a310*/  IADD3 R67, P0, R4, 0x6020, RZ ;  /* 0x0000602004437810 */ /* 0x000fe20007f1e0ff */
[--C-:B------:R-:W-:Y:S01]  /*a320*/  IMAD.X R13, RZ, RZ, R5.reuse, P2 ;  /* 0x000000ffff0d7224 */ /* 0x100fe200010e0605 */
[----:B------:R-:W-:Y:S02]  /*a330*/  SHF.R.U64 R8, R8, 0x3, RZ ;  /* 0x0000000308087819 */ /* 0x000fe400000012ff */
[----:B------:R-:W-:Y:S01]  /*a340*/  LOP3.LUT R4, R15, R4, RZ, 0x3c, !PT ;  /* 0x000000040f047212 */ /* 0x000fe200078e3cff */
[--C-:B------:R-:W-:Y:S01]  /*a350*/  IMAD.X R15, RZ, RZ, R5.reuse, P1 ;  /* 0x000000ffff0f7224 */ /* 0x100fe200008e0605 */
[----:B------:R-:W-:Y:S01]  /*a360*/  LOP3.LUT R8, R8, R51, RZ, 0x3c, !PT ;  /* 0x0000003308087212 */ /* 0x000fe200078e3cff */
[----:B------:R-:W-:Y:S01]  /*a370*/  IMAD.X R25, RZ, RZ, R5, P0 ;  /* 0x000000ffff197224 */ /* 0x000fe200000e0605 */
[----:B------:R-:W-:-:S02]  /*a380*/  MOV R51, R4 ;  /* 0x0000000400337202 */ /* 0x000fc40000000f00 */
[----:B------:R-:W-:Y:S02]  /*a390*/  LOP3.LUT R10, R55, 0x180, RZ, 0xc0, !PT ;  /* 0x00000180370a7812 */ /* 0x000fe400078ec0ff */
[----:B------:R-:W-:Y:S02]  /*a3a0*/  F2FP.F16.F32.PACK_AB R4, R85, R6 ;  /* 0x000000065504723e */ /* 0x000fe400000000ff */
[----:B------:R-:W-:Y:S02]  /*a3b0*/  F2FP.F16.F32.PACK_AB R6, R14, R7 ;  /* 0x000000070e06723e */ /* 0x000fe400000000ff */
[----:B------:R-:W-:Y:S02]  /*a3c0*/  F2FP.F16.F32.PACK_AB R5, R24, R83 ;  /* 0x000000531805723e */ /* 0x000fe400000000ff */
[----:B------:R-:W-:Y:S02]  /*a3d0*/  LOP3.LUT R14, R59, 0x180, RZ, 0xc0, !PT ;  /* 0x000001803b0e7812 */ /* 0x000fe400078ec0ff */
[----:B------:R-:W-:-:S02]  /*a3e0*/  LOP3.LUT R24, R63, 0x180, RZ, 0xc0, !PT ;  /* 0x000001803f187812 */ /* 0x000fc400078ec0ff */
[----:B------:R-:W-:Y:S02]  /*a3f0*/  SHF.R.U64 R10, R10, 0x3, RZ ;  /* 0x000000030a0a7819 */ /* 0x000fe400000012ff */
[----:B0-----:R-:W-:Y:S02]  /*a400*/  LOP3.LUT R32, R67, 0x180, RZ, 0xc0, !PT ;  /* 0x0000018043207812 */ /* 0x001fe400078ec0ff */
[----:B------:R-:W-:Y:S02]  /*a410*/  SHF.R.U64 R14, R14, 0x3, RZ ;  /* 0x000000030e0e7819 */ /* 0x000fe400000012ff */
[----:B------:R-:W-:Y:S02]  /*a420*/  SHF.R.U64 R24, R24, 0x3, RZ ;  /* 0x0000000318187819 */ /* 0x000fe400000012ff */
[----:B------:R-:W-:Y:S02]  /*a430*/  LOP3.LUT R10, R10, R55, RZ, 0x3c, !PT ;  /* 0x000000370a0a7212 */ /* 0x000fe400078e3cff */
[----:B------:R-:W-:Y:S01]  /*a440*/  SHF.R.U64 R32, R32, 0x3, RZ ;  /* 0x0000000320207819 */ /* 0x000fe200000012ff */
[----:B------:R-:W0:Y:S01]  /*a450*/  LDC.64 R54, c[0x0][0xc00] ;  /* 0x00030000ff367b82 */ /* 0x000e220000000a00 */
[----:B------:R-:W-:-:S02]  /*a460*/  F2FP.F16.F32.PACK_AB R7, R12, R81 ;  /* 0x000000510c07723e */ /* 0x000fc400000000ff */
[----:B------:R-:W-:Y:S02]  /*a470*/  LOP3.LUT R12, R14, R59, RZ, 0x3c, !PT ;  /* 0x0000003b0e0c7212 */ /* 0x000fe400078e3cff */
[----:B------:R-:W-:Y:S01]  /*a480*/  LOP3.LUT R14, R24, R63, RZ, 0x3c, !PT ;  /* 0x0000003f180e7212 */ /* 0x000fe200078e3cff */
[----:B------:R1:W-:Y:S01]  /*a490*/  STSM.16.M88.4 [R51], R4 ;  /* 0x0000000433007844 */ /* 0x0003e20000000200 */
[----:B------:R-:W-:Y:S02]  /*a4a0*/  LOP3.LUT R24, R32, R67, RZ, 0x3c, !PT ;  /* 0x0000004320187212 */ /* 0x000fe400078e3cff */
[----:B------:R-:W-:Y:S02]  /*a4b0*/  MOV R62, R8 ;  /* 0x00000008003e7202 */ /* 0x000fe40000000f00 */
[----:B------:R-:W-:Y:S02]  /*a4c0*/  MOV R32, R10 ;  /* 0x0000000a00207202 */ /* 0x000fe40000000f00 */
[----:B------:R-:W-:-:S02]  /*a4d0*/  F2FP.F16.F32.PACK_AB R8, R78, R29 ;  /* 0x0000001d4e08723e */ /* 0x000fc400000000ff */
[----:B------:R-:W-:Y:S02]  /*a4e0*/  F2FP.F16.F32.PACK_AB R9, R79, R80 ;  /* 0x000000504f09723e */ /* 0x000fe400000000ff */
[----:B------:R-:W-:Y:S02]  /*a4f0*/  F2FP.F16.F32.PACK_AB R10, R77, R28 ;  /* 0x0000001c4d0a723e */ /* 0x000fe400000000ff */
[----:B------:R-:W-:Y:S01]  /*a500*/  F2FP.F16.F32.PACK_AB R11, R68, R69 ;  /* 0x00000045440b723e */ /* 0x000fe200000000ff */
[----:B------:R-:W2:Y:S01]  /*a510*/  LDC.64 R28, c[0x0][0xc00] ;  /* 0x00030000ff1c7b82 */ /* 0x000ea20000000a00 */
[----:B------:R-:W-:Y:S02]  /*a520*/  MOV R59, R12 ;  /* 0x0000000c003b7202 */ /* 0x000fe40000000f00 */
[----:B------:R-:W-:Y:S01]  /*a530*/  MOV R58, R14 ;  /* 0x0000000e003a7202 */ /* 0x000fe20000000f00 */
[----:B------:R3:W-:Y:S01]  /*a540*/  STSM.16.M88.4 [R62], R8 ;  /* 0x000000083e007844 */ /* 0x0007e20000000200 */
[----:B------:R-:W-:-:S02]  /*a550*/  F2FP.F16.F32.PACK_AB R12, R76, R73 ;  /* 0x000000494c0c723e */ /* 0x000fc400000000ff */
[----:B------:R-:W-:Y:S02]  /*a560*/  F2FP.F16.F32.PACK_AB R13, R60, R65 ;  /* 0x000000413c0d723e */ /* 0x000fe400000000ff */
[----:B------:R-:W-:Y:S02]  /*a570*/  F2FP.F16.F32.PACK_AB R14, R75, R74 ;  /* 0x0000004a4b0e723e */ /* 0x000fe400000000ff */
[----:B------:R-:W-:Y:S02]  /*a580*/  F2FP.F16.F32.PACK_AB R15, R56, R61 ;  /* 0x0000003d380f723e */ /* 0x000fe400000000ff */
[----:B-1----:R-:W-:Y:S02]  /*a590*/  MOV R51, R24 ;  /* 0x0000001800337202 */ /* 0x002fe40000000f00 */
[----:B------:R-:W-:Y:S01]  /*a5a0*/  F2FP.F16.F32.PACK_AB R4, R72, R45 ;  /* 0x0000002d4804723e */ /* 0x000fe200000000ff */
[----:B------:R1:W-:Y:S01]  /*a5b0*/  STSM.16.M88.4 [R32], R12 ;  /* 0x0000000c20007844 */ /* 0x0003e20000000200 */
[----:B------:R-:W-:-:S02]  /*a5c0*/  F2FP.F16.F32.PACK_AB R5, R47, R50 ;  /* 0x000000322f05723e */ /* 0x000fc400000000ff */
[----:B------:R-:W-:Y:S02]  /*a5d0*/  F2FP.F16.F32.PACK_AB R6, R53, R44 ;  /* 0x0000002c3506723e */ /* 0x000fe400000000ff */
[----:B------:R-:W-:Y:S02]  /*a5e0*/  F2FP.F16.F32.PACK_AB R7, R43, R46 ;  /* 0x0000002e2b07723e */ /* 0x000fe400000000ff */
[----:B------:R-:W-:Y:S01]  /*a5f0*/  F2FP.F16.F32.PACK_AB R25, R26, R39 ;  /* 0x000000271a19723e */ /* 0x000fe200000000ff */
[----:B--2---:R-:W-:Y:S01]  /*a600*/  IMAD.WIDE R28, R18, 0x4, R28 ;  /* 0x00000004121c7825 */ /* 0x004fe200078e021c */
[----:B------:R-:W-:Y:S01]  /*a610*/  F2FP.F16.F32.PACK_AB R24, R48, R41 ;  /* 0x000000293018723e */ /* 0x000fe200000000ff */
[----:B------:R2:W-:Y:S01]  /*a620*/  STSM.16.M88.4 [R59], R4 ;  /* 0x000000043b007844 */ /* 0x0005e20000000200 */
[----:B------:R-:W-:Y:S01]  /*a630*/  F2FP.F16.F32.PACK_AB R26, R49, R40 ;  /* 0x00000028311a723e */ /* 0x000fe200000000ff */
[----:B------:R-:W-:Y:S01]  /*a640*/  IMAD.MOV.U32 R40, RZ, RZ, RZ ;  /* 0x000000ffff287224 */ /* 0x000fe200078e00ff */
[----:B---3--:R-:W-:-:S02]  /*a650*/  F2FP.F16.F32.PACK_AB R8, R52, R37 ;  /* 0x000000253408723e */ /* 0x008fc400000000ff */
[----:B------:R-:W-:Y:S01]  /*a660*/  F2FP.F16.F32.PACK_AB R9, R31, R38 ;  /* 0x000000261f09723e */ /* 0x000fe200000000ff */
[----:B------:R3:W-:Y:S01]  /*a670*/  STSM.16.M88.4 [R58], R24 ;  /* 0x000000183a007844 */ /* 0x0007e20000000200 */
[----:B------:R-:W-:Y:S01]  /*a680*/  F2FP.F16.F32.PACK_AB R10, R57, R36 ;  /* 0x00000024390a723e */ /* 0x000fe200000000ff */
[----:B-1----:R-:W1:Y:S01]  /*a690*/  LDC R32, c[0x0][0xbe8] ;  /* 0x0002fa00ff207b82 */ /* 0x002e620000000800 */
[----:B------:R-:W-:Y:S02]  /*a6a0*/  F2FP.F16.F32.PACK_AB R11, R71, R30 ;  /* 0x0000001e470b723e */ /* 0x000fe400000000ff */
[----:B------:R-:W-:Y:S02]  /*a6b0*/  ISETP.NE.U32.AND P2, PT, RZ, UR4, PT ;  /* 0x00000004ff007c0c */ /* 0x000fe4000bf45070 */
[----:B0-----:R-:W-:Y:S01]  /*a6c0*/  ISETP.NE.U32.AND P0, PT, R54, RZ, PT ;  /* 0x000000ff3600720c */ /* 0x001fe20003f05070 */
[----:B------:R3:W-:Y:S02]  /*a6d0*/  STSM.16.M88.4 [R51], R8 ;  /* 0x0000000833007844 */ /* 0x0007e40000000200 */
[----:B------:R-:W-:Y:S01]  /*a6e0*/  BAR.SYNC.DEFER_BLOCKING 0x1, 0x180 ;  /* 0x0046000000007b1d */ /* 0x000fe20000010000 */
[----:B------:R-:W-:-:S02]  /*a6f0*/  ISETP.NE.AND.EX P2, PT, RZ, UR5, PT, P2 ;  /* 0x00000005ff007c0c */ /* 0x000fc4000bf45320 */
[----:B------:R-:W-:-:S11]  /*a700*/  ISETP.NE.AND.EX P0, PT, R55, RZ, PT, P0 ;  /* 0x000000ff3700720c */ /* 0x000fd60003f05300 */
[C---:B--2---:R-:W-:Y:S01]  /*a710*/  @P2 LEA R4, P3, R18.reuse, UR4, 0x2 ;  /* 0x0000000412042c11 */ /* 0x044fe2000f8610ff */
[----:B------:R-:W-:Y:S02]  /*a720*/  ULDC UR4, c[0x0][0xa88] ;  /* 0x0002a20000047ab9 */ /* 0x000fe40000000800 */
[----:B------:R-:W-:Y:S01]  /*a730*/  IMAD.U32 R7, RZ, RZ, UR4 ;  /* 0x00000004ff077e24 */ /* 0x000fe2000f8e00ff */
[----:B------:R-:W-:Y:S01]  /*a740*/  @P2 LEA.HI.X R5, R18, UR5, R145, 0x2, P3 ;  /* 0x0000000512052c11 */ /* 0x000fe200098f1491 */
[----:B------:R3:W5:Y:S01]  /*a750*/  @P0 LDG.E R40, desc[UR60][R28.64] ;  /* 0x0000003c1c280981 */ /* 0x000762000c1e1900 */
[----:B-1----:R-:W-:Y:S01]  /*a760*/  ISETP.NE.AND P1, PT, R32, 0x1, PT ;  /* 0x000000012000780c */ /* 0x002fe20003f25270 */
[----:B------:R-:W-:Y:S02]  /*a770*/  IMAD R15, R23, 0xc0, R154 ;  /* 0x000000c0170f7824 */ /* 0x000fe400078e029a */
[----:B------:R3:W5:Y:S10]  /*a780*/  @P2 LDG.E R7, desc[UR60][R4.64] ;  /* 0x0000003c04072981 */ /* 0x000774000c1e1900 */
[----:B------:R-:W0:Y:S08]  /*a790*/  @P1 LDC R12, c[0x0][0xbec] ;  /* 0x0002fb00ff0c1b82 */ /* 0x000e300000000800 */
[----:B------:R-:W1:Y:S01]  /*a7a0*/  @P1 LDC R13, c[0x0][0xbf0] ;  /* 0x0002fc00ff0d1b82 */ /* 0x000e620000000800 */
[----:B---3--:R-:W-:Y:S05]  /*a7b0*/  @P2 BRA `(.L_x_10115) ;  /* 0x0000000000102947 */ /* 0x008fea0003800000 */
[----:B------:R-:W-:Y:S05]  /*a7c0*/  @!P0 BRA `(.L_x_10115) ;  /* 0x00000000000c8947 */ /* 0x000fea0003800000 */
[----:B------:R-:W2:Y:S04]  /*a7d0*/  LDG.E R4, desc[UR60][R28.64] ;  /* 0x0000003c1c047981 */ /* 0x000ea8000c1e1900 */
[----:B-----5:R-:W2:Y:S02]  /*a7e0*/  LDG.E R7, desc[UR60][R28.64+0x4] ;  /* 0x0000043c1c077981 */ /* 0x020ea4000c1e1900 */
[----:B--2---:R-:W-:-:S07]  /*a7f0*/  IMAD.IADD R7, R7, 0x1, -R4 ;  /* 0x0000000107077824 */ /* 0x004fce00078e0a04 */
.L_x_10115:
[----:B------:R-:W-:Y:S01]  /*a800*/  SHF.R.S32.HI R46, RZ, 0x1f, R22 ;  /* 0x0000001fff2e7819 */ /* 0x000fe20000011416 */
[----:B0-----:R-:W-:Y:S01]  /*a810*/  @P1 IMAD.HI.U32 R4, R15, R12, RZ ;  /* 0x0000000c0f041227 */ /* 0x001fe200078e00ff */
[----:B------:R-:W-:Y:S01]  /*a820*/  ULDC.64 UR4, c[0x0][0xb90] ;  /* 0x0002e40000047ab9 */ /* 0x000fe20000000a00 */
[----:B-----5:R-:W-:Y:S01]  /*a830*/  SHF.R.S32.HI R41, RZ, 0x1f, R40 ;  /* 0x0000001fff297819 */ /* 0x020fe20000011428 */
[----:B------:R-:W0:Y:S01]  /*a840*/  @P1 LDC R51, c[0x0][0xbec] ;  /* 0x0002fb00ff331b82 */ /* 0x000e220000000800 */
[----:B------:R-:W-:Y:S01]  /*a850*/  IMAD R5, R46, UR4, RZ ;  /* 0x000000042e057c24 */ /* 0x000fe2000f8e02ff */
[----:B------:R-:W-:Y:S01]  /*a860*/  SEL R145, R145, RZ, !P0 ;  /* 0x000000ff91917207 */ /* 0x000fe20004000000 */
[----:B------:R-:W-:Y:S01]  /*a870*/  IMAD.MOV.U32 R9, RZ, RZ, R15 ;  /* 0x000000ffff097224 */ /* 0x000fe200078e000f */
[----:B-1----:R-:W-:Y:S01]  /*a880*/  @P1 SHF.R.U32.HI R9, RZ, R13, R4 ;  /* 0x0000000dff091219 */ /* 0x002fe20000011604 */
[----:B------:R-:W-:Y:S01]  /*a890*/  IMAD R11, R148, 0x20, R19 ;  /* 0x00000020940b7824 */ /* 0x000fe200078e0213 */
[----:B------:R-:W-:Y:S01]  /*a8a0*/  SEL R47, R18, RZ, !P0 ;  /* 0x000000ff122f7207 */ /* 0x000fe20004000000 */
[C---:B------:R-:W-:Y:S01]  /*a8b0*/  IMAD R13, R22.reuse, UR5, R5 ;  /* 0x00000005160d7c24 */ /* 0x040fe2000f8e0205 */
[----:B------:R-:W-:Y:S01]  /*a8c0*/  ULDC.64 UR6, c[0x0][0xa80] ;  /* 0x0002a00000067ab9 */ /* 0x000fe20000000a00 */
[----:B------:R-:W-:Y:S01]  /*a8d0*/  IMAD.WIDE.U32 R4, R22, UR4, R40 ;  /* 0x0000000416047c25 */ /* 0x000fe2000f8e0028 */
[----:B------:R-:W-:-:S03]  /*a8e0*/  ULDC.64 UR4, c[0x0][0xb98] ;  /* 0x0002e60000047ab9 */ /* 0x000fc60000000a00 */
[----:B------:R-:W-:-:S04]  /*a8f0*/  IMAD.WIDE R20, R11, 0x2, R20 ;  /* 0x000000020b147825 */ /* 0x000fc800078e0214 */
[----:B------:R-:W-:Y:S01]  /*a900*/  IMAD.MOV R11, RZ, RZ, -R9 ;  /* 0x000000ffff0b7224 */ /* 0x000fe200078e0a09 */
[----:B------:R-:W-:Y:S01]  /*a910*/  IADD3 R25, P5, R20, 0x4800, RZ ;  /* 0x0000480014197810 */ /* 0x000fe20007fbe0ff */
[----:B------:R-:W-:Y:S01]  /*a920*/  IMAD.IADD R5, R5, 0x1, R13 ;  /* 0x0000000105057824 */ /* 0x000fe200078e020d */
[----:B------:R-:W-:Y:S01]  /*a930*/  SHF.R.S32.HI R13, RZ, 0x1f, R9 ;  /* 0x0000001fff0d7819 */ /* 0x000fe20000011409 */
[----:B------:R-:W-:Y:S01]  /*a940*/  IMAD R11, R32, R11, R15 ;  /* 0x0000000b200b7224 */ /* 0x000fe200078e020f */
[C---:B------:R-:W-:Y:S01]  /*a950*/  IADD3 R15, P2, R20.reuse, 0x1800, RZ ;  /* 0x00001800140f7810 */ /* 0x040fe20007f5e0ff */
[----:B------:R-:W-:Y:S01]  /*a960*/  IMAD R6, R145, UR4, RZ ;  /* 0x0000000491067c24 */ /* 0x000fe2000f8e02ff */
[----:B------:R-:W-:Y:S01]  /*a970*/  IADD3 R29, P4, R20, 0x6000, RZ ;  /* 0x00006000141d7810 */ /* 0x000fe20007f9e0ff */
[----:B------:R-:W-:Y:S01]  /*a980*/  IMAD.WIDE.U32 R4, R47, UR4, R4 ;  /* 0x000000042f047c25 */ /* 0x000fe2000f8e0004 */
[----:B------:R-:W-:Y:S02]  /*a990*/  LOP3.LUT R24, R25, 0x180, RZ, 0xc0, !PT ;  /* 0x0000018019187812 */ /* 0x000fe400078ec0ff */
[----:B------:R-:W-:Y:S01]  /*a9a0*/  LOP3.LUT R28, R29, 0x180, RZ, 0xc0, !PT ;  /* 0x000001801d1c7812 */ /* 0x000fe200078ec0ff */
[----:B------:R-:W-:Y:S01]  /*a9b0*/  IMAD R10, R47, UR5, R6 ;  /* 0x000000052f0a7c24 */ /* 0x000fe2000f8e0206 */
[----:B------:R-:W-:Y:S01]  /*a9c0*/  SHF.R.S32.HI R6, RZ, 0x1f, R11 ;  /* 0x0000001fff067819 */ /* 0x000fe2000001140b */
[----:B------:R-:W-:Y:S01]  /*a9d0*/  ULDC.64 UR4, c[0x0][0xb88] ;  /* 0x0002e20000047ab9 */ /* 0x000fe20000000a00 */
[----:B------:R-:W-:Y:S01]  /*a9e0*/  IADD3 R4, P0, R9, R4, RZ ;  /* 0x0000000409047210 */ /* 0x000fe20007f1e0ff */
[----:B------:R-:W-:Y:S01]  /*a9f0*/  IMAD R14, R23, 0xc0, R152 ;  /* 0x000000c0170e7824 */ /* 0x000fe200078e0298 */
[----:B------:R-:W-:Y:S01]  /*aa00*/  SHF.R.U64 R24, R24, 0x3, RZ ;  /* 0x0000000318187819 */ /* 0x000fe200000012ff */
[----:B------:R-:W-:Y:S01]  /*aa10*/  IMAD R6, R6, UR4, RZ ;  /* 0x0000000406067c24 */ /* 0x000fe2000f8e02ff */
[----:B------:R-:W-:Y:S01]  /*aa20*/  IADD3.X R5, R13, R5, R10, P0, !PT ;  /* 0x000000050d057210 */ /* 0x000fe200007fe40a */
[----:B------:R-:W-:Y:S01]  /*aa30*/  IMAD R49, R7, R32, RZ ;  /* 0x0000002007317224 */ /* 0x000fe200078e02ff */
[C---:B------:R-:W-:Y:S01]  /*aa40*/  IADD3 R13, P6, R20.reuse, 0x3000, RZ ;  /* 0x00003000140d7810 */ /* 0x040fe20007fde0ff */
[C---:B------:R-:W-:Y:S01]  /*aa50*/  IMAD R9, R11.reuse, UR5, R6 ;  /* 0x000000050b097c24 */ /* 0x040fe2000f8e0206 */
[----:B------:R-:W-:Y:S01]  /*aa60*/  LOP3.LUT R7, R20, 0x180, RZ, 0xc0, !PT ;  /* 0x0000018014077812 */ /* 0x000fe200078ec0ff */
[----:B------:R-:W-:Y:S01]  /*aa70*/  IMAD.WIDE.U32 R4, R11, UR4, R4 ;  /* 0x000000040b047c25 */ /* 0x000fe2000f8e0004 */
[----:B------:R-:W-:Y:S01]  /*aa80*/  ULDC.64 UR4, c[0x0][0xb50] ;  /* 0x0002d40000047ab9 */ /* 0x000fe20000000a00 */
[----:B------:R-:W-:-:S02]  /*aa90*/  LOP3.LUT R12, R13, 0x180, RZ, 0xc0, !PT ;  /* 0x000001800d0c7812 */ /* 0x000fc400078ec0ff */
[----:B------:R-:W-:Y:S01]  /*aaa0*/  IMAD.IADD R5, R5, 0x1, R9 ;  /* 0x0000000105057824 */ /* 0x000fe200078e0209 */
[C---:B------:R-:W-:Y:S01]  /*aab0*/  LEA R6, P0, R4.reuse, UR4, 0x2 ;  /* 0x0000000404067c11 */ /* 0x040fe2000f8010ff */
[----:B------:R-:W-:Y:S01]  /*aac0*/  IMAD.X R9, RZ, RZ, R21, P2 ;  /* 0x000000ffff097224 */ /* 0x000fe200010e0615 */
[----:B------:R-:W-:Y:S02]  /*aad0*/  SHF.R.U64 R7, R7, 0x3, RZ ;  /* 0x0000000307077819 */ /* 0x000fe400000012ff */
[----:B------:R-:W-:Y:S01]  /*aae0*/  LEA.HI.X R10, R4, UR5, R5, 0x2, P0 ;  /* 0x00000005040a7c11 */ /* 0x000fe200080f1405 */
[----:B------:R-:W-:Y:S01]  /*aaf0*/  SHFL.IDX PT, R42, R6, RZ, 0x1c1f ;  /* 0x001c1fff062a7589 */ /* 0x000fe200000e0000 */
[----:B------:R-:W-:Y:S01]  /*ab00*/  LOP3.LUT P0, RZ, R150, 0x3, RZ, 0xc0, !PT ;  /* 0x0000000396ff7812 */ /* 0x000fe2000780c0ff */
[----:B------:R-:W-:Y:S01]  /*ab10*/  VIADD R4, R14, 0x8 ;  /* 0x000000080e047836 */ /* 0x000fe20000000000 */
[----:B------:R-:W-:Y:S01]  /*ab20*/  IADD3 R5, P3, R20, 0x7800, RZ ;  /* 0x0000780014057810 */ /* 0x000fe20007f7e0ff */
[----:B------:R-:W1:Y:S01]  /*ab30*/  SHFL.IDX PT, R43, R10, RZ, 0x1c1f ;  /* 0x001c1fff0a2b7589 */ /* 0x000e6200000e0000 */
[-C--:B------:R-:W-:Y:S01]  /*ab40*/  ISETP.GE.OR P2, PT, R14, R49.reuse, P0 ;  /* 0x000000310e00720c */ /* 0x080fe20000746670 */
[----:B------:R-:W-:Y:S01]  /*ab50*/  ULDC.64 UR4, c[0x0][0xaa0] ;  /* 0x0002a80000047ab9 */ /* 0x000fe20000000a00 */
[----:B------:R-:W-:Y:S01]  /*ab60*/  ISETP.GE.OR P0, PT, R4, R49, P0 ;  /* 0x000000310400720c */ /* 0x000fe20000706670 */
[----:B------:R-:W-:Y:S01]  /*ab70*/  SHFL.IDX PT, R44, R6, 0x1, 0x1c1f ;  /* 0x003c1f00062c7f89 */ /* 0x000fe200000e0000 */
[----:B------:R-:W-:-:S02]  /*ab80*/  LOP3.LUT R4, R5, 0x180, RZ, 0xc0, !PT ;  /* 0x0000018005047812 */ /* 0x000fc400078ec0ff */
[----:B------:R-:W-:Y:S01]  /*ab90*/  SHF.R.U64 R12, R12, 0x3, RZ ;  /* 0x000000030c0c7819 */ /* 0x000fe200000012ff */
[----:B------:R-:W2:Y:S01]  /*aba0*/  SHFL.IDX PT, R45, R10, 0x1, 0x1c1f ;  /* 0x003c1f000a2d7f89 */ /* 0x000ea200000e0000 */
[----:B------:R-:W-:Y:S01]  /*abb0*/  IMAD R41, R41, UR4, RZ ;  /* 0x0000000429297c24 */ /* 0x000fe2000f8e02ff */
[----:B------:R-:W-:Y:S01]  /*abc0*/  SHF.R.U64 R4, R4, 0x3, RZ ;  /* 0x0000000304047819 */ /* 0x000fe200000012ff */
[--C-:B------:R-:W-:Y:S01]  /*abd0*/  IMAD.X R37, RZ, RZ, R21.reuse, P3 ;  /* 0x000000ffff257224 */ /* 0x100fe200018e0615 */
        /* <DEDUP_REMOVED lines=8> */
[----:B-1----:R1:W-:Y:S01]  /*ac60*/  @!P2 ST.E desc[UR60][R42.64], R3 ;  /* 0x000000032a00a985 */ /* 0x0023e2000c10193c */
[----:B------:R-:W-:Y:S02]  /*ac70*/  IADD3.X R29, RZ, R21, RZ, P4, !PT ;  /* 0x00000015ff1d7210 */ /* 0x000fe400027fe4ff */
[----:B------:R-:W-:-:S04]  /*ac80*/  LOP3.LUT R8, R15, 0x180, RZ, 0xc0, !PT ;  /* 0x000001800f087812 */ /* 0x000fc800078ec0ff */
[----:B------:R-:W-:Y:S01]  /*ac90*/  SHF.R.U64 R8, R8, 0x3, RZ ;  /* 0x0000000308087819 */ /* 0x000fe200000012ff */
[----:B--2---:R2:W-:Y:S03]  /*aca0*/  @!P0 ST.E desc[UR60][R44.64], R0 ;  /* 0x000000002c008985 */ /* 0x0045e6000c10193c */
[----:B------:R-:W-:Y:S01]  /*acb0*/  LOP3.LUT R8, R8, R15, RZ, 0x3c, !PT ;  /* 0x0000000f08087212 */ /* 0x000fe200078e3cff */
[----:B-1----:R-:W1:Y:S01]  /*acc0*/  @P1 LDC R43, c[0x0][0xbf0] ;  /* 0x0002fc00ff2b1b82 */ /* 0x002e620000000800 */
[C---:B------:R-:W-:Y:S01]  /*acd0*/  IMAD R3, R40.reuse, UR5, R41 ;  /* 0x0000000528037c24 */ /* 0x040fe2000f8e0229 */
[----:B------:R3:W5:Y:S01]  /*ace0*/  LD.E.128 R4, desc[UR60][R20.64] ;  /* 0x0000003c14047980 */ /* 0x000762000c101d00 */
[----:B------:R-:W-:Y:S01]  /*acf0*/  IMAD.WIDE.U32 R40, R40, UR4, RZ ;  /* 0x0000000428287c25 */ /* 0x000fe2000f8e00ff */
[----:B------:R-:W-:Y:S02]  /*ad00*/  ULDC.64 UR4, c[0x0][0xae8] ;  /* 0x0002ba0000047ab9 */ /* 0x000fe40000000a00 */
[----:B------:R-:W5:Y:S01]  /*ad10*/  LD.E.128 R8, desc[UR60][R8.64] ;  /* 0x0000003c08087980 */ /* 0x000f62000c101d00 */
[----:B--2---:R-:W-:-:S03]  /*ad20*/  IMAD R0, R147, 0x60, R148 ;  /* 0x0000006093007824 */ /* 0x004fc600078e0294 */
[----:B------:R-:W5:Y:S01]  /*ad30*/  LD.E.128 R12, desc[UR60][R12.64] ;  /* 0x0000003c0c0c7980 */ /* 0x000f62000c101d00 */
[----:B---3--:R-:W-:Y:S02]  /*ad40*/  IMAD.IADD R21, R41, 0x1, R3 ;  /* 0x0000000129157824 */ /* 0x008fe400078e0203 */
[----:B------:R-:W-:Y:S01]  /*ad50*/  IMAD R3, R46, UR4, RZ ;  /* 0x000000042e037c24 */ /* 0x000fe2000f8e02ff */
[----:B------:R-:W5:Y:S01]  /*ad60*/  LD.E.128 R24, desc[UR60][R24.64] ;  /* 0x0000003c18187980 */ /* 0x000f62000c101d00 */
[----:B------:R-:W-:Y:S02]  /*ad70*/  IMAD.MOV.U32 R20, RZ, RZ, R40 ;  /* 0x000000ffff147224 */ /* 0x000fe400078e0028 */
[C---:B------:R-:W-:Y:S01]  /*ad80*/  IMAD R3, R22.reuse, UR5, R3 ;  /* 0x0000000516037c24 */ /* 0x040fe2000f8e0203 */
[----:B------:R-:W5:Y:S01]  /*ad90*/  LD.E.128 R28, desc[UR60][R28.64] ;  /* 0x0000003c1c1c7980 */ /* 0x000f62000c101d00 */
[----:B------:R-:W-:Y:S01]  /*ada0*/  IMAD.WIDE.U32 R20, R22, UR4, R20 ;  /* 0x0000000416147c25 */ /* 0x000fe2000f8e0014 */
[----:B------:R-:W-:-:S02]  /*adb0*/  ULDC.64 UR4, c[0x0][0xaf0] ;  /* 0x0002bc0000047ab9 */ /* 0x000fc40000000a00 */
[----:B------:R-:W5:Y:S01]  /*adc0*/  LD.E.128 R36, desc[UR60][R36.64] ;  /* 0x0000003c24247980 */ /* 0x000f62000c101d00 */
[----:B------:R-:W-:Y:S01]  /*add0*/  IMAD R22, R23, 0xc0, R0 ;  /* 0x000000c017167824 */ /* 0x000fe200078e0200 */
[----:B------:R-:W-:Y:S01]  /*ade0*/  BSSY B1, `(.L_x_10116) ;  /* 0x0000033000017945 */ /* 0x000fe20003800000 */
[----:B------:R-:W-:Y:S01]  /*adf0*/  IMAD.IADD R21, R21, 0x1, R3 ;  /* 0x0000000115157824 */ /* 0x000fe200078e0203 */
[----:B------:R-:W-:Y:S01]  /*ae00*/  @!PT LDS RZ, [RZ] ;  /* 0x00000000fffff984 */ /* 0x000fe20000000800 */
[----:B------:R-:W-:Y:S01]  /*ae10*/  @!PT LDS RZ, [RZ] ;  /* 0x00000000fffff984 */ /* 0x000fe20000000800 */
[----:B------:R-:W-:Y:S01]  /*ae20*/  @!PT LDS RZ, [RZ] ;  /* 0x00000000fffff984 */ /* 0x000fe20000000800 */
[----:B------:R-:W-:Y:S01]  /*ae30*/  @!PT LDS RZ, [RZ] ;  /* 0x00000000fffff984 */ /* 0x000fe20000000800 */
[----:B------:R2:W-:Y:S06]  /*ae40*/  MEMBAR.ALL.CTA ;  /* 0x0000000000007992 */ /* 0x0005ec0000008000 */
[----:B--2---:R-:W2:Y:S01]  /*ae50*/  FENCE.VIEW.ASYNC.S ;  /* 0x00000000000073c6 */ /* 0x004ea20000000000 */
[----:B0-----:R-:W-:-:S04]  /*ae60*/  @P1 IMAD.HI.U32 R0, R22, R51, RZ ;  /* 0x0000003316001227 */ /* 0x001fc800078e00ff */
[----:B------:R-:W-:Y:S01]  /*ae70*/  IMAD.MOV.U32 R3, RZ, RZ, R22 ;  /* 0x000000ffff037224 */ /* 0x000fe200078e0016 */
[----:B-1----:R-:W-:Y:S01]  /*ae80*/  @P1 SHF.R.U32.HI R3, RZ, R43, R0 ;  /* 0x0000002bff031219 */ /* 0x002fe20000011600 */
        /* <DEDUP_REMOVED lines=15> */
[----:B------:R-:W-:Y:S01]  /*af80*/  IMAD.WIDE.U32 R20, R41, UR4, R20 ;  /* 0x0000000429147c25 */ /* 0x000fe2000f8e0014 */
[----:B------:R-:W-:-:S03]  /*af90*/  UIADD3 UR4, UR36, 0x31c20, URZ ;  /* 0x00031c2024047890 */ /* 0x000fc6000fffe03f */
[----:B------:R-:W-:Y:S01]  /*afa0*/  IMAD R3, R41, UR5, R0 ;  /* 0x0000000529037c24 */ /* 0x000fe2000f8e0200 */
[----:B------:R-:W-:Y:S01]  /*afb0*/  LEA R18, P1, R20, UR6, 0x1 ;  /* 0x0000000614127c11 */ /* 0x000fe2000f8208ff */
[----:B------:R-:W-:Y:S01]  /*afc0*/  IMAD R0, R23, 0xc0, R148 ;  /* 0x000000c017007824 */ /* 0x000fe200078e0294 */
[----:B------:R-:W-:Y:S01]  /*afd0*/  UPRMT UR4, URZ, 0x654, UR4 ;  /* 0x000006543f047896 */ /* 0x000fe20008000004 */
[----:B------:R-:W-:Y:S02]  /*afe0*/  IMAD.IADD R3, R21, 0x1, R3 ;  /* 0x0000000115037824 */ /* 0x000fe400078e0203 */
[----:B--2---:R0:W1:Y:S01]  /*aff0*/  SHFL.IDX PT, R22, R18, RZ, 0x1c1f ;  /* 0x001c1fff12167589 */ /* 0x00406200000e0000 */
[----:B------:R-:W-:Y:S02]  /*b000*/  ISETP.GE.AND P0, PT, R0, R49, PT ;  /* 0x000000310000720c */ /* 0x000fe40003f06270 */
[----:B------:R-:W-:-:S03]  /*b010*/  LEA.HI.X R3, R20, UR7, R3, 0x1, P1 ;  /* 0x0000000714037c11 */ /* 0x000fc600088f0c03 */
[----:B------:R-:W-:Y:S02]  /*b020*/  SYNCS.ARRIVE.TRANS64.RED.A1T0 RZ, [UR4], RZ ;  /* 0x000000ffffff79a7 */ /* 0x000fe40008100404 */
[----:B------:R0:W2:Y:S06]  /*b030*/  SHFL.IDX PT, R23, R3, RZ, 0x1c1f ;  /* 0x001c1fff03177589 */ /* 0x0000ac00000e0000 */
[----:B------:R-:W-:Y:S05]  /*b040*/  @P0 BRA `(.L_x_10117) ;  /* 0x0000000000300947 */ /* 0x000fea0003800000 */
[----:B------:R-:W-:Y:S02]  /*b050*/  ULDC UR4, c[0x0][0xac8] ;  /* 0x0002b20000047ab9 */ /* 0x000fe40000000800 */
[----:B------:R-:W-:Y:S02]  /*b060*/  ISETP.GE.AND P1, PT, R144, UR4, PT ;  /* 0x0000000490007c0c */ /* 0x000fe4000bf26270 */
[----:B------:R-:W-:Y:S02]  /*b070*/  ISETP.GE.AND P2, PT, R146, UR4, PT ;  /* 0x0000000492007c0c */ /* 0x000fe4000bf46270 */
[----:B------:R-:W-:-:S09]  /*b080*/  ISETP.GE.AND P0, PT, R19, UR4, PT ;  /* 0x0000000413007c0c */ /* 0x000fd2000bf06270 */
[-C--:B-1----:R-:W-:Y:S02]  /*b090*/  @!P1 LEA R40, P3, R144, R22.reuse, 0x1 ;  /* 0x0000001690289211 */ /* 0x082fe400078608ff */
[----:B------:R-:W-:Y:S02]  /*b0a0*/  @!P2 LEA R42, P4, R146, R22, 0x1 ;  /* 0x00000016922aa211 */ /* 0x000fe400078808ff */
[----:B--2---:R-:W-:Y:S01]  /*b0b0*/  @!P0 IMAD.WIDE R20, R19, 0x2, R22 ;  /* 0x0000000213148825 */ /* 0x004fe200078e0216 */
[-C--:B------:R-:W-:Y:S02]  /*b0c0*/  @!P1 LEA.HI.X R41, R144, R23.reuse, R157, 0x1, P3 ;  /* 0x0000001790299211 */ /* 0x080fe400018f0c9d */
[----:B------:R-:W-:Y:S02]  /*b0d0*/  @!P2 LEA.HI.X R43, R146, R23, R156, 0x1, P4 ;  /* 0x00000017922ba211 */ /* 0x000fe400020f0c9c */
[----:B-----5:R3:W-:Y:S04]  /*b0e0*/  @!P0 ST.E.128 desc[UR60][R20.64], R4 ;  /* 0x0000000414008985 */ /* 0x0207e8000c101d3c */
[----:B------:R3:W-:Y:S04]  /*b0f0*/  @!P1 ST.E.128 desc[UR60][R40.64], R12 ;  /* 0x0000000c28009985 */ /* 0x0007e8000c101d3c */
[----:B------:R3:W-:Y:S02]  /*b100*/  @!P2 ST.E.128 desc[UR60][R42.64], R28 ;  /* 0x0000001c2a00a985 */ /* 0x0007e4000c101d3c */
.L_x_10117:
[----:B------:R-:W-:Y:S05]  /*b110*/  BSYNC B1 ;  /* 0x0000000000017941 */ /* 0x000fea0003800000 */
.L_x_10116:
[----:B------:R-:W-:Y:S01]  /*b120*/  VIADD R0, R0, 0x60 ;  /* 0x0000006000007836 */ /* 0x000fe20000000000 */
[----:B---3-5:R3:W4:Y:S04]  /*b130*/  SHFL.IDX PT, R7, R3, 0x1, 0x1c1f ;  /* 0x003c1f0003077f89 */ /* 0x02872800000e0000 */
[----:B------:R-:W-:Y:S01]  /*b140*/  ISETP.GE.AND P0, PT, R0, R49, PT ;  /* 0x000000310000720c */ /* 0x000fe20003f06270 */
[----:B------:R3:W0:-:S12]  /*b150*/  SHFL.IDX PT, R6, R18, 0x1, 0x1c1f ;  /* 0x003c1f0012067f89 */ /* 0x00061800000e0000 */
[----:B---3--:R-:W-:Y:S05]  /*b160*/  @P0 BRA `(.L_x_10118) ;  /* 0x0000000800900947 */ /* 0x008fea0003800000 */
[----:B------:R-:W-:Y:S02]  /*b170*/  ULDC UR4, c[0x0][0xac8] ;  /* 0x0002b20000047ab9 */ /* 0x000fe40000000800 */
[----:B------:R-:W-:Y:S02]  /*b180*/  ISETP.GE.AND P2, PT, R144, UR4, PT ;  /* 0x0000000490007c0c */ /* 0x000fe4000bf46270 */
[----:B------:R-:W-:-:S11]  /*b190*/  ISETP.GE.AND P1, PT, R19, UR4, PT ;  /* 0x0000000413007c0c */ /* 0x000fd6000bf26270 */
[C---:B0-----:R-:W-:Y:S02]  /*b1a0*/  @!P2 LEA R12, P0, R144.reuse, R6, 0x1 ;  /* 0x00000006900ca211 */ /* 0x041fe400078008ff */
[----:B----4-:R-:W-:Y:S02]  /*b1b0*/  @!P1 IMAD.WIDE R4, R19, 0x2, R6 ;  /* 0x0000000213049825 */ /* 0x010fe400078e0206 */
        /* <DEDUP_REMOVED lines=9> */
.L_x_10114:
[----:B------:R-:W1:Y:S01]  /*b250*/  LDC.64 R6, c[0x0][0xc00] ;  /* 0x00030000ff067b82 */ /* 0x000e620000000a00 */
[C---:B------:R-:W-:Y:S01]  /*b260*/  IMAD.SHL.U32 R5, R18.reuse, 0x4, RZ ;  /* 0x0000000412057824 */ /* 0x040fe200078e00ff */
[----:B------:R-:W-:Y:S01]  /*b270*/  SHF.L.U64.HI R0, R18, 0x2, R145 ;  /* 0x0000000212007819 */ /* 0x000fe20000010291 */
[----:B------:R-:W-:Y:S01]  /*b280*/  ULDC.64 UR4, c[0x0][0xc08] ;  /* 0x0003020000047ab9 */ /* 0x000fe20000000a00 */
[----:B------:R-:W-:-:S04]  /*b290*/  IMAD.MOV.U32 R3, RZ, RZ, RZ ;  /* 0x000000ffff037224 */ /* 0x000fc800078e00ff */
[----:B------:R-:W2:Y:S01]  /*b2a0*/  LDC R25, c[0x0][0xbe8] ;  /* 0x0002fa00ff197b82 */ /* 0x000ea20000000800 */
[----:B-1----:R-:W-:Y:S02]  /*b2b0*/  ISETP.NE.U32.AND P0, PT, R6, RZ, PT ;  /* 0x000000ff0600720c */ /* 0x002fe40003f05070 */
[----:B------:R-:W-:Y:S02]  /*b2c0*/  IADD3 R6, P1, R5, R6, RZ ;  /* 0x0000000605067210 */ /* 0x000fe40007f3e0ff */
[----:B------:R-:W-:-:S03]  /*b2d0*/  ISETP.NE.AND.EX P0, PT, R7, RZ, PT, P0 ;  /* 0x000000ff0700720c */ /* 0x000fc60003f05300 */
[----:B------:R-:W-:Y:S01]  /*b2e0*/  IMAD.X R7, R0, 0x1, R7, P1 ;  /* 0x0000000100077824 */ /* 0x000fe200008e0607 */
[----:B------:R-:W-:-:S04]  /*b2f0*/  ISETP.NE.U32.AND P1, PT, RZ, UR4, PT ;  /* 0x00000004ff007c0c */ /* 0x000fc8000bf25070 */
[----:B------:R-:W-:-:S05]  /*b300*/  ISETP.NE.AND.EX P1, PT, RZ, UR5, PT, P1 ;  /* 0x00000005ff007c0c */ /* 0x000fca000bf25310 */
[----:B------:R1:W5:Y:S01]  /*b310*/  @P0 LDG.E R3, desc[UR60][R6.64] ;  /* 0x0000003c06030981 */ /* 0x000362000c1e1900 */
[----:B------:R-:W3:Y:S07]  /*b320*/  S2R R8, SR_TID.X ;  /* 0x0000000000087919 */ /* 0x000eee0000002100 */
[----:B------:R-:W-:Y:S01]  /*b330*/  @P1 IADD3 R4, P2, R5, UR4, RZ ;  /* 0x0000000405041c10 */ /* 0x000fe2000ff5e0ff */
[----:B------:R-:W-:-:S03]  /*b340*/  ULDC UR4, c[0x0][0xa88] ;  /* 0x0002a20000047ab9 */ /* 0x000fc60000000800 */
[----:B------:R-:W-:Y:S01]  /*b350*/  @P1 IADD3.X R5, R0, UR5, RZ, P2, !PT ;  /* 0x0000000500051c10 */ /* 0x000fe200097fe4ff */
[----:B------:R-:W-:-:S06]  /*b360*/  IMAD.U32 R0, RZ, RZ, UR4 ;  /* 0x00000004ff007e24 */ /* 0x000fcc000f8e00ff */
[----:B------:R1:W5:Y:S01]  /*b370*/  @P1 LDG.E R0, desc[UR60][R4.64] ;  /* 0x0000003c04001981 */ /* 0x000362000c1e1900 */
[----:B--2---:R-:W-:-:S13]  /*b380*/  ISETP.NE.AND P2, PT, R25, 0x1, PT ;  /* 0x000000011900780c */ /* 0x004fda0003f45270 */
[----:B------:R-:W2:Y:S01]  /*b390*/  @P2 LDC R14, c[0x0][0xbec] ;  /* 0x0002fb00ff0e2b82 */ /* 0x000ea20000000800 */
[----:B---3--:R-:W-:-:S05]  /*b3a0*/  VIADD R8, R8, 0xffffff80 ;  /* 0xffffff8008087836 */ /* 0x008fca0000000000 */
[----:B------:R-:W-:Y:S01]  /*b3b0*/  ISETP.GE.AND P3, PT, R8, 0xc0, PT ;  /* 0x000000c00800780c */ /* 0x000fe20003f66270 */
[----:B-1----:R-:W-:-:S12]  /*b3c0*/  @P1 BRA `(.L_x_10119) ;  /* 0x0000000000101947 */ /* 0x002fd80003800000 */
[----:B------:R-:W-:Y:S05]  /*b3d0*/  @!P0 BRA `(.L_x_10119) ;  /* 0x00000000000c8947 */ /* 0x000fea0003800000 */
[----:B------:R-:W3:Y:S04]  /*b3e0*/  LDG.E R5, desc[UR60][R6.64] ;  /* 0x0000003c06057981 */ /* 0x000ee8000c1e1900 */
[----:B-----5:R-:W3:Y:S02]  /*b3f0*/  LDG.E R0, desc[UR60][R6.64+0x4] ;  /* 0x0000043c06007981 */ /* 0x020ee4000c1e1900 */
[----:B---3--:R-:W-:-:S07]  /*b400*/  IMAD.IADD R0, R0, 0x1, -R5 ;  /* 0x0000000100007824 */ /* 0x008fce00078e0a05 */
.L_x_10119:
[----:B------:R-:W-:Y:S01]  /*b410*/  BSSY B1, `(.L_x_10120) ;  /* 0x000002e000017945 */ /* 0x000fe20003800000 */
[----:B------:R-:W-:Y:S02]  /*b420*/  SHF.R.S32.HI R12, RZ, 0x1f, R22 ;  /* 0x0000001fff0c7819 */ /* 0x000fe40000011416 */
[----:B------:R-:W-:Y:S02]  /*b430*/  SEL R13, R18, RZ, !P0 ;  /* 0x000000ff120d7207 */ /* 0x000fe40004000000 */
[----:B------:R-:W-:Y:S02]  /*b440*/  SEL R145, R145, RZ, !P0 ;  /* 0x000000ff91917207 */ /* 0x000fe40004000000 */
[----:B-----5:R-:W-:Y:S01]  /*b450*/  SHF.R.S32.HI R10, RZ, 0x1f, R3 ;  /* 0x0000001fff0a7819 */ /* 0x020fe20000011403 */
[----:B------:R-:W-:Y:S06]  /*b460*/  @P3 BRA `(.L_x_10121) ;  /* 0x0000000000a03947 */ /* 0x000fec0003800000 */
[----:B------:R-:W1:Y:S01]  /*b470*/  S2R R4, SR_TID.X ;  /* 0x0000000000047919 */ /* 0x000e620000002100 */
[----:B------:R-:W3:Y:S02]  /*b480*/  LDC R11, c[0x0][0xbe8] ;  /* 0x0002fa00ff0b7b82 */ /* 0x000ee40000000800 */
[----:B---3--:R-:W-:Y:S02]  /*b490*/  IMAD R5, R0, R11, RZ ;  /* 0x0000000b00057224 */ /* 0x008fe400078e02ff */
[----:B-1----:R-:W-:-:S04]  /*b4a0*/  IMAD R4, R23, 0xc0, R4 ;  /* 0x000000c017047824 */ /* 0x002fc800078e0204 */
[----:B------:R-:W-:-:S05]  /*b4b0*/  VIADD R8, R4, 0xffffff80 ;  /* 0xffffff8004087836 */ /* 0x000fca0000000000 */
        /* <DEDUP_REMOVED lines=9> */
[----:B------:R-:W1:Y:S01]  /*b550*/  @P0 LDC R15, c[0x0][0xbec] ;  /* 0x0002fb00ff0f0b82 */ /* 0x000e620000000800 */
[----:B------:R-:W-:Y:S01]  /*b560*/  IMAD R9, R22, UR5, R9 ;  /* 0x0000000516097c24 */ /* 0x000fe2000f8e0209 */
[----:B------:R-:W-:-:S04]  /*b570*/  ULDC.64 UR4, c[0x0][0xb98] ;  /* 0x0002e60000047ab9 */ /* 0x000fc80000000a00 */
[----:B------:R-:W-:Y:S02]  /*b580*/  IADD3 R5, R5, R9, RZ ;  /* 0x0000000905057210 */ /* 0x000fe40007ffe0ff */
[----:B------:R-:W3:Y:S01]  /*b590*/  @P0 LDC R21, c[0x0][0xbf0] ;  /* 0x0002fc00ff150b82 */ /* 0x000ee20000000800 */
[----:B------:R-:W-:-:S04]  /*b5a0*/  IMAD.WIDE.U32 R4, R13, UR4, R4 ;  /* 0x000000040d047c25 */ /* 0x000fc8000f8e0004 */
[----:B-1----:R-:W-:-:S05]  /*b5b0*/  @P0 IMAD.HI.U32 R6, R8, R15, RZ ;  /* 0x0000000f08060227 */ /* 0x002fca00078e00ff */
        /* <DEDUP_REMOVED lines=19> */
.L_x_10121:
[----:B------:R-:W-:Y:S05]  /*b6f0*/  BSYNC B1 ;  /* 0x0000000000017941 */ /* 0x000fea0003800000 */
.L_x_10120:
[----:B------:R-:W3:Y:S01]  /*b700*/  @P2 LDC R9, c[0x0][0xbf0] ;  /* 0x0002fc00ff092b82 */ /* 0x000ee20000000800 */
[----:B------:R-:W-:Y:S01]  /*b710*/  ULDC.64 UR4, c[0x0][0xaa0] ;  /* 0x0002a80000047ab9 */ /* 0x000fe20000000a00 */
[----:B-1----:R-:W-:Y:S01]  /*b720*/  IMAD R6, R147, 0x60, R148 ;  /* 0x0000006093067824 */ /* 0x002fe200078e0294 */
        /* <DEDUP_REMOVED lines=8> */
[----:B--2---:R-:W-:-:S04]  /*b7b0*/  @P2 IMAD.HI.U32 R6, R11, R14, RZ ;  /* 0x0000000e0b062227 */ /* 0x004fc800078e00ff */
[C---:B------:R-:W-:Y:S02]  /*b7c0*/  IMAD R7, R22.reuse, UR5, R3 ;  /* 0x0000000516077c24 */ /* 0x040fe4000f8e0203 */
[----:B------:R-:W-:Y:S01]  /*b7d0*/  IMAD.WIDE.U32 R4, R22, UR4, R4 ;  /* 0x0000000416047c25 */ /* 0x000fe2000f8e0004 */
[----:B------:R-:W-:-:S03]  /*b7e0*/  ULDC.64 UR4, c[0x0][0xaf0] ;  /* 0x0002bc0000047ab9 */ /* 0x000fc60000000a00 */
[----:B------:R-:W-:Y:S01]  /*b7f0*/  IMAD.MOV.U32 R3, RZ, RZ, R11 ;  /* 0x000000ffff037224 */ /* 0x000fe200078e000b */
[----:B---3--:R-:W-:Y:S01]  /*b800*/  @P2 SHF.R.U32.HI R3, RZ, R9, R6 ;  /* 0x00000009ff032219 */ /* 0x008fe20000011606 */
[----:B------:R-:W-:Y:S02]  /*b810*/  IMAD.IADD R5, R5, 0x1, R7 ;  /* 0x0000000105057824 */ /* 0x000fe400078e0207 */
[----:B------:R-:W-:Y:S01]  /*b820*/  IMAD R7, R145, UR4, RZ ;  /* 0x0000000491077c24 */ /* 0x000fe2000f8e02ff */
[--C-:B------:R-:W-:Y:S01]  /*b830*/  SHF.R.S32.HI R6, RZ, 0x1f, R3.reuse ;  /* 0x0000001fff067819 */ /* 0x100fe20000011403 */
[----:B------:R-:W-:Y:S02]  /*b840*/  IMAD.MOV R8, RZ, RZ, -R3 ;  /* 0x000000ffff087224 */ /* 0x000fe400078e0a03 */
[C---:B------:R-:W-:Y:S02]  /*b850*/  IMAD R9, R13.reuse, UR5, R7 ;  /* 0x000000050d097c24 */ /* 0x040fe4000f8e0207 */
[----:B------:R-:W-:Y:S01]  /*b860*/  IMAD.WIDE.U32 R4, R13, UR4, R4 ;  /* 0x000000040d047c25 */ /* 0x000fe2000f8e0004 */
[----:B------:R-:W-:-:S03]  /*b870*/  ULDC.64 UR4, c[0x0][0xae0] ;  /* 0x0002b80000047ab9 */ /* 0x000fc60000000a00 */
        /* <DEDUP_REMOVED lines=9> */
[----:B------:R-:W-:Y:S02]  /*b910*/  IMAD R25, R0, R25, RZ ;  /* 0x0000001900197224 */ /* 0x000fe400078e02ff */
[----:B------:R-:W-:Y:S02]  /*b920*/  IMAD R0, R23, 0xc0, R148 ;  /* 0x000000c017007824 */ /* 0x000fe400078e0294 */
[C---:B------:R-:W-:Y:S02]  /*b930*/  IMAD R3, R7.reuse, UR5, R6 ;  /* 0x0000000507037c24 */ /* 0x040fe4000f8e0206 */
[----:B------:R-:W-:Y:S01]  /*b940*/  IMAD.WIDE.U32 R4, R7, UR4, R4 ;  /* 0x0000000407047c25 */ /* 0x000fe2000f8e0004 */
[----:B------:R-:W-:Y:S01]  /*b950*/  ISETP.GE.AND P0, PT, R0, R25, PT ;  /* 0x000000190000720c */ /* 0x000fe20003f06270 */
[----:B------:R-:W-:-:S02]  /*b960*/  ULDC.64 UR4, c[0x0][0xa80] ;  /* 0x0002a00000047ab9 */ /* 0x000fc40000000a00 */
[----:B------:R-:W-:Y:S01]  /*b970*/  IMAD.IADD R3, R5, 0x1, R3 ;  /* 0x0000000105037824 */ /* 0x000fe200078e0203 */
[----:B------:R-:W-:-:S04]  /*b980*/  LEA R6, P1, R4, UR4, 0x1 ;  /* 0x0000000404067c11 */ /* 0x000fc8000f8208ff */
[----:B------:R-:W-:Y:S02]  /*b990*/  LEA.HI.X R3, R4, UR5, R3, 0x1, P1 ;  /* 0x0000000504037c11 */ /* 0x000fe400088f0c03 */
[----:B------:R1:W2:Y:S04]  /*b9a0*/  SHFL.IDX PT, R4, R6, RZ, 0x1c1f ;  /* 0x001c1fff06047589 */ /* 0x0002a800000e0000 */
[----:B------:R1:W3:Y:S01]  /*b9b0*/  SHFL.IDX PT, R5, R3, RZ, 0x1c1f ;  /* 0x001c1fff03057589 */ /* 0x0002e200000e0000 */
[----:B------:R-:W-:Y:S05]  /*b9c0*/  @P0 BRA `(.L_x_10123) ;  /* 0x0000000000300947 */ /* 0x000fea0003800000 */
[----:B------:R-:W-:Y:S02]  /*b9d0*/  ULDC UR4, c[0x0][0xac8] ;  /* 0x0002b20000047ab9 */ /* 0x000fe40000000800 */
[----:B------:R-:W-:Y:S02]  /*b9e0*/  ISETP.GE.AND P3, PT, R144, UR4, PT ;  /* 0x0000000490007c0c */ /* 0x000fe4000bf66270 */
[----:B------:R-:W-:Y:S02]  /*b9f0*/  ISETP.GE.AND P4, PT, R146, UR4, PT ;  /* 0x0000000492007c0c */ /* 0x000fe4000bf86270 */
[----:B------:R-:W-:-:S09]  /*ba00*/  ISETP.GE.AND P2, PT, R19, UR4, PT ;  /* 0x0000000413007c0c */ /* 0x000fd2000bf46270 */
[-C--:B--2---:R-:W-:Y:S02]  /*ba10*/  @!P3 LEA R10, P0, R144, R4.reuse, 0x1 ;  /* 0x00000004900ab211 */ /* 0x084fe400078008ff */
[----:B------:R-:W-:Y:S02]  /*ba20*/  @!P4 LEA R12, P1, R146, R4, 0x1 ;  /* 0x00000004920cc211 */ /* 0x000fe400078208ff */
[----:B---3--:R-:W-:Y:S01]  /*ba30*/  @!P2 IMAD.WIDE R8, R19, 0x2, R4 ;  /* 0x000000021308a825 */ /* 0x008fe200078e0204 */
[-C--:B------:R-:W-:Y:S02]  /*ba40*/  @!P3 LEA.HI.X R11, R144, R5.reuse, R157, 0x1, P0 ;  /* 0x00000005900bb211 */ /* 0x080fe400000f0c9d */
[----:B------:R-:W-:Y:S02]  /*ba50*/  @!P4 LEA.HI.X R13, R146, R5, R156, 0x1, P1 ;  /* 0x00000005920dc211 */ /* 0x000fe400008f0c9c */
[----:B------:R4:W-:Y:S04]  /*ba60*/  @!P2 ST.E.128 desc[UR60][R8.64], RZ ;  /* 0x000000ff0800a985 */ /* 0x0009e8000c101d3c */
[----:B------:R4:W-:Y:S04]  /*ba70*/  @!P3 ST.E.128 desc[UR60][R10.64], RZ ;  /* 0x000000ff0a00b985 */ /* 0x0009e8000c101d3c */
[----:B------:R4:W-:Y:S02]  /*ba80*/  @!P4 ST.E.128 desc[UR60][R12.64], RZ ;  /* 0x000000ff0c00c985 */ /* 0x0009e4000c101d3c */
.L_x_10123:
[----:B------:R-:W-:Y:S05]  /*ba90*/  BSYNC B1 ;  /* 0x0000000000017941 */ /* 0x000fea0003800000 */
.L_x_10122:
[----:B------:R-:W-:Y:S01]  /*baa0*/  VIADD R0, R0, 0x60 ;  /* 0x0000006000007836 */ /* 0x000fe20000000000 */
[----:B---3--:R3:W0:Y:S04]  /*bab0*/  SHFL.IDX PT, R5, R3, 0x1, 0x1c1f ;  /* 0x003c1f0003057f89 */ /* 0x00862800000e0000 */
[----:B------:R-:W-:Y:S01]  /*bac0*/  ISETP.GE.AND P0, PT, R0, R25, PT ;  /* 0x000000190000720c */ /* 0x000fe20003f06270 */
[----:B--2---:R3:W2:-:S12]  /*bad0*/  SHFL.IDX PT, R4, R6, 0x1, 0x1c1f ;  /* 0x003c1f0006047f89 */ /* 0x00469800000e0000 */
[----:B---3--:R-:W-:Y:S05]  /*bae0*/  @P0 BRA `(.L_x_10118) ;  /* 0x0000000000300947 */ /* 0x008fea0003800000 */
[----:B------:R-:W-:Y:S02]  /*baf0*/  ULDC UR4, c[0x0][0xac8] ;  /* 0x0002b20000047ab9 */ /* 0x000fe40000000800 */
[----:B------:R-:W-:Y:S02]  /*bb00*/  ISETP.GE.AND P3, PT, R144, UR4, PT ;  /* 0x0000000490007c0c */ /* 0x000fe4000bf66270 */
[----:B------:R-:W-:Y:S02]  /*bb10*/  ISETP.GE.AND P4, PT, R146, UR4, PT ;  /* 0x0000000492007c0c */ /* 0x000fe4000bf86270 */
[----:B------:R-:W-:-:S09]  /*bb20*/  ISETP.GE.AND P2, PT, R19, UR4, PT ;  /* 0x0000000413007c0c */ /* 0x000fd2000bf46270 */
[-C--:B--2-4-:R-:W-:Y:S02]  /*bb30*/  @!P3 LEA R8, P0, R144, R4.reuse, 0x1 ;  /* 0x000000049008b211 */ /* 0x094fe400078008ff */
[----:B------:R-:W-:Y:S02]  /*bb40*/  @!P4 LEA R10, P1, R146, R4, 0x1 ;  /* 0x00000004920ac211 */ /* 0x000fe400078208ff */
[----:B01----:R-:W-:Y:S01]  /*bb50*/  @!P2 IMAD.WIDE R6, R19, 0x2, R4 ;  /* 0x000000021306a825 */ /* 0x003fe200078e0204 */
[-C--:B------:R-:W-:Y:S02]  /*bb60*/  @!P3 LEA.HI.X R9, R144, R5.reuse, R157, 0x1, P0 ;  /* 0x000000059009b211 */ /* 0x080fe400000f0c9d */
[----:B------:R-:W-:Y:S02]  /*bb70*/  @!P4 LEA.HI.X R11, R146, R5, R156, 0x1, P1 ;  /* 0x00000005920bc211 */ /* 0x000fe400008f0c9c */
[----:B------:R3:W-:Y:S04]  /*bb80*/  @!P2 ST.E.128 desc[UR60][R6.64], RZ ;  /* 0x000000ff0600a985 */ /* 0x0007e8000c101d3c */
[----:B------:R3:W-:Y:S04]  /*bb90*/  @!P3 ST.E.128 desc[UR60][R8.64], RZ ;  /* 0x000000ff0800b985 */ /* 0x0007e8000c101d3c */
[----:B------:R3:W-:Y:S02]  /*bba0*/  @!P4 ST.E.128 desc[UR60][R10.64], RZ ;  /* 0x000000ff0a00c985 */ /* 0x0007e4000c101d3c */
.L_x_10118:
[----:B------:R-:W-:Y:S05]  /*bbb0*/  BSYNC B0 ;  /* 0x0000000000007941 */ /* 0x000fea0003800000 */
.L_x_10113:
[----:B------:R-:W-:Y:S02]  /*bbc0*/  ULDC UR4, c[0x0][0xc3c] ;  /* 0x00030f0000047ab9 */ /* 0x000fe40000000800 */
[----:B0-----:R-:W-:-:S13]  /*bbd0*/  ISETP.GE.AND P0, PT, R35, UR4, PT ;  /* 0x0000000423007c0c */ /* 0x001fda000bf06270 */
[----:B------:R-:W-:Y:S05]  /*bbe0*/  @!P0 BRA `(.L_x_10124) ;  /* 0xffffff5000c08947 */ /* 0x000fea000383ffff */
[----:B------:R-:W-:Y:S05]  /*bbf0*/  EXIT ;  /* 0x000000000000794d */ /* 0x000fea0003800000 */
.L_x_10089:
        /* <DEDUP_REMOVED lines=16> */
.L_x_10125:
        /* <DEDUP_REMOVED lines=42> */
.L_x_10131:
        /* <DEDUP_REMOVED lines=12> */
.L_x_10130:
[----:B------:R-:W-:Y:S05]  /*c060*/  BSYNC B0 ;  /* 0x0000000000007941 */ /* 0x000fea0003800000 */
.L_x_10129:
        /* <DEDUP_REMOVED lines=21> */
.L_x_10127:
        /* <DEDUP_REMOVED lines=11> */
[----:B------:R0:W1:Y:S01]  /*c270*/  F2I.FTZ.U32.TRUNC.NTZ R3, R2 ;  /* 0x0000000200037305 */ /* 0x000062000021f000 */
[----:B------:R-:W-:Y:S05]  /*c280*/  @!P0 BRA `(.L_x_10132) ;  /* 0x0000000000088947 */ /* 0x000fea0003800000 */
[----:B------:R-:W-:-:S06]  /*c290*/  VIADD R16, R19, 0xffffffff ;  /* 0xffffffff13107836 */ /* 0x000fcc0000000000 */
[----:B------:R2:W3:Y:S02]  /*c2a0*/  SHFL.IDX PT, R16, R7, R16, 0x1f ;  /* 0x00001f1007107589 */ /* 0x0004e400000e0000 */
.L_x_10132:
[----:B---3--:R-:W-:Y:S01]  /*c2b0*/  IMAD R16, R16, UR5, R9 ;  /* 0x0000000510107c24 */ /* 0x008fe2000f8e0209 */
[----:B0-----:R-:W-:Y:S01]  /*c2c0*/  IABS R2, R0 ;  /* 0x0000000000027213 */ /* 0x001fe20000000000 */
[----:B-12---:R-:W-:Y:S02]  /*c2d0*/  IMAD.MOV R7, RZ, RZ, -R3 ;  /* 0x000000ffff077224 */ /* 0x006fe400078e0a03 */
[----:B------:R-:W-:Y:S01]  /*c2e0*/  VIADD R19, R19, UR4 ;  /* 0x0000000413137c36 */ /* 0x000fe20008000000 */
[----:B------:R-:W-:Y:S01]  /*c2f0*/  IADD3 R9, -R16, UR6, RZ ;  /* 0x0000000610097c10 */ /* 0x000fe2000fffe1ff */
[----:B------:R-:W-:Y:S02]  /*c300*/  IMAD.MOV R8, RZ, RZ, -R2 ;  /* 0x000000ffff087224 */ /* 0x000fe400078e0a02 */
[----:B------:R-:W-:Y:S01]  /*c310*/  IMAD R7, R7, R4, RZ ;  /* 0x0000000407077224 */ /* 0x000fe200078e02ff */
[----:B------:R-:W-:Y:S01]  /*c320*/  IABS R6, R9 ;  /* 0x0000000900067213 */ /* 0x000fe20000000000 */
[----:B------:R-:W-:-:S04]  /*c330*/  IMAD.MOV.U32 R2, RZ, RZ, RZ ;  /* 0x000000ffff027224 */ /* 0x000fc800078e00ff */
[----:B------:R-:W-:-:S04]  /*c340*/  IMAD.HI.U32 R2, R3, R7, R2 ;  /* 0x0000000703027227 */ /* 0x000fc800078e0002 */
[----:B------:R-:W-:Y:S02]  /*c350*/  IMAD.MOV.U32 R3, RZ, RZ, R6 ;  /* 0x000000ffff037224 */ /* 0x000fe400078e0006 */
[----:B------:R-:W-:Y:S02]  /*c360*/  IMAD.MOV.U32 R6, RZ, RZ, R8 ;  /* 0x000000ffff067224 */ /* 0x000fe400078e0008 */
        /* <DEDUP_REMOVED lines=12> */
[--C-:B------:R-:W-:Y:S02]  /*c430*/  IMAD.MOV R17, RZ, RZ, -R2.reuse ;  /* 0x000000ffff117224 */ /* 0x100fe400078e0a02 */
[----:B------:R-:W-:Y:S02]  /*c440*/  IMAD.MOV.U32 R18, RZ, RZ, R2 ;  /* 0x000000ffff127224 */ /* 0x000fe400078e0002 */
[----:B------:R-:W-:Y:S01]  /*c450*/  IMAD R17, R0, R17, R9 ;  /* 0x0000001100117224 */ /* 0x000fe200078e0209 */
[----:B------:R-:W-:Y:S06]  /*c460*/  BRA `(.L_x_10133) ;  /* 0x00000000000c7947 */ /* 0x000fec0003800000 */
.L_x_10128:
[----:B------:R-:W-:Y:S02]  /*c470*/  IMAD.MOV.U32 R17, RZ, RZ, RZ ;  /* 0x000000ffff117224 */ /* 0x000fe400078e00ff */
[----:B------:R-:W-:Y:S02]  /*c480*/  IMAD.U32 R16, RZ, RZ, UR6 ;  /* 0x00000006ff107e24 */ /* 0x000fe4000f8e00ff */
[----:B------:R-:W-:-:S07]  /*c490*/  IMAD.MOV.U32 R18, RZ, RZ, RZ ;  /* 0x000000ffff127224 */ /* 0x000fce00078e00ff */
.L_x_10133:
[----:B------:R-:W-:-:S13]  /*c4a0*/  ISETP.NE.AND P0, PT, R5, RZ, PT ;  /* 0x000000ff0500720c */ /* 0x000fda0003f05270 */
[----:B------:R-:W0:Y:S01]  /*c4b0*/  @!P0 S2R R3, SR_CgaCtaId ;  /* 0x0000000000038919 */ /* 0x000e220000008800 */
[----:B------:R-:W-:-:S04]  /*c4c0*/  @!P0 MOV R0, 0x400 ;  /* 0x0000040000008802 */ /* 0x000fc80000000f00 */
[----:B0-----:R-:W-:-:S05]  /*c4d0*/  @!P0 LEA R0, R3, R0, 0x18 ;  /* 0x0000000003008211 */ /* 0x001fca00078ec0ff */
[----:B------:R2:W-:Y:S01]  /*c4e0*/  @!P0 STS.128 [R0+0x31cd0], R16 ;  /* 0x031cd01000008388 */ /* 0x0005e20000000c00 */
[----:B------:R-:W-:Y:S06]  /*c4f0*/  BAR.ARV 0x5, 0x200 ;  /* 0x0148000000007b1d */ /* 0x000fec0000002000 */
.L_x_10126:
[----:B------:R3:W-:Y:S01]  /*c500*/  STL [R1+0x30], RZ ;  /* 0x000030ff01007387 */ /* 0x0007e20000100800 */
[----:B------:R-:W-:Y:S01]  /*c510*/  ULDC UR4, c[0x0][0xc3c] ;  /* 0x00030f0000047ab9 */ /* 0x000fe20000000800 */
[----:B------:R-:W-:Y:S01]  /*c520*/  IMAD.MOV.U32 R26, RZ, RZ, 0x1 ;  /* 0x00000001ff1a7424 */ /* 0x000fe200078e00ff */
[----:B-1----:R-:W-:Y:S01]  /*c530*/  ISETP.GE.AND P0, PT, R19, UR4, PT ;  /* 0x0000000413007c0c */ /* 0x002fe2000bf06270 */
[----:B------:R-:W-:-:S12]  /*c540*/  IMAD.MOV.U32 R23, RZ, RZ, RZ ;  /* 0x000000ffff177224 */ /* 0x000fd800078e00ff */
[----:B---3--:R-:W-:Y:S05]  /*c550*/  @P0 BRA `(.L_x_10134) ;  /* 0x00000050006c0947 */ /* 0x008fea0003800000 */
[----:B------:R-:W1:Y:S01]  /*c560*/  S2R R6, SR_TID.X ;  /* 0x0000000000067919 */ /* 0x000e620000002100 */
[----:B------:R-:W3:Y:S01]  /*c570*/  S2UR UR5, SR_CgaCtaId ;  /* 0x00000000000579c3 */ /* 0x000ee20000008800 */
[----:B------:R-:W-:Y:S01]  /*c580*/  UMOV UR4, 0x400 ;  /* 0x0000040000047882 */ /* 0x000fe20000000000 */
[----:B------:R-:W-:Y:S01]  /*c590*/  BSSY B8, `(.L_x_10134) ;  /* 0x0000517000087945 */ /* 0x000fe20003800000 */
[----:B------:R4:W-:Y:S01]  /*c5a0*/  STL [R1+0x30], RZ ;  /* 0x000030ff01007387 */ /* 0x0009e20000100800 */
[----:B------:R-:W-:Y:S01]  /*c5b0*/  IMAD.MOV.U32 R26, RZ, RZ, 0x1 ;  /* 0x00000001ff1a7424 */ /* 0x000fe200078e00ff */
[----:B------:R-:W-:Y:S01]  /*c5c0*/  ULDC UR36, c[0x0][0xc] ;  /* 0x0000030000247ab9 */ /* 0x000fe20000000800 */
[----:B------:R-:W-:Y:S01]  /*c5d0*/  IMAD.MOV.U32 R23, RZ, RZ, RZ ;  /* 0x000000ffff177224 */ /* 0x000fe200078e00ff */
[----:B------:R-:W-:Y:S01]  /*c5e0*/  ULDC.64 UR38, c[0x0][0x198] ;  /* 0x0000660000267ab9 */ /* 0x000fe20000000a00 */
[----:B---3--:R-:W-:-:S06]  /*c5f0*/  ULEA UR4, UR5, UR4, 0x18 ;  /* 0x0000000405047291 */ /* 0x008fcc000f8ec03f */
[----:B------:R-:W-:Y:S01]  /*c600*/  IMAD.U32 R22, RZ, RZ, UR4 ;  /* 0x00000004ff167e24 */ /* 0x000fe2000f8e00ff */
[C---:B-1----:R-:W-:Y:S01]  /*c610*/  LOP3.LUT R5, R6.reuse, 0x7f, RZ, 0xc0, !PT ;  /* 0x0000007f06057812 */ /* 0x042fe200078ec0ff */
[----:B--2---:R-:W-:-:S04]  /*c620*/  IMAD.SHL.U32 R0, R6, 0x8, RZ ;  /* 0x0000000806007824 */ /* 0x004fc800078e00ff */
[----:B------:R-:W-:Y:S01]  /*c630*/  IMAD.SHL.U32 R4, R5, 0x8, RZ ;  /* 0x0000000805047824 */ /* 0x000fe200078e00ff */
[C---:B------:R-:W-:Y:S02]  /*c640*/  LOP3.LUT R3, R0.reuse, 0x20, RZ, 0xc0, !PT ;  /* 0x0000002000037812 */ /* 0x040fe400078ec0ff */
[----:B0-----:R-:W-:Y:S02]  /*c650*/  LOP3.LUT R2, R0, 0xd8, RZ, 0xc0, !PT ;  /* 0x000000d800027812 */ /* 0x001fe400078ec0ff */
[----:B------:R-:W-:Y:S02]  /*c660*/  LOP3.LUT R3, R3, 0x300, R4, 0xf8, !PT ;  /* 0x0000030003037812 */ /* 0x000fe400078ef804 */
[----:B------:R-:W-:Y:S02]  /*c670*/  LOP3.LUT R2, R2, 0x18, R6, 0x78, !PT ;  /* 0x0000001802027812 */ /* 0x000fe400078e7806 */
[----:B------:R-:W-:Y:S02]  /*c680*/  SHF.R.U32.HI R4, RZ, 0x2, R5 ;  /* 0x00000002ff047819 */ /* 0x000fe40000011605 */
[----:B------:R-:W-:Y:S01]  /*c690*/  LOP3.LUT R3, R3, R2, RZ, 0xfc, !PT ;  /* 0x0000000203037212 */ /* 0x000fe200078efcff */
[----:B------:R-:W-:Y:S01]  /*c6a0*/  IMAD.SHL.U32 R2, R6, 0x20, RZ ;  /* 0x0000002006027824 */ /* 0x000fe200078e00ff */
[----:B------:R-:W-:-:S03]  /*c6b0*/  LOP3.LUT R0, R0, 0x18, RZ, 0xc0, !PT ;  /* 0x0000001800007812 */ /* 0x000fc600078ec0ff */
[----:B------:R-:W-:Y:S01]  /*c6c0*/  IMAD R3, R3, 0x2, R22 ;  /* 0x0000000203037824 */ /* 0x000fe200078e0216 */
[----:B------:R-:W-:Y:S02]  /*c6d0*/  LOP3.LUT R4, R4, 0x60, R2, 0xf8, !PT ;  /* 0x0000006004047812 */ /* 0x000fe400078ef802 */
[C---:B------:R-:W-:Y:S02]  /*c6e0*/  LOP3.LUT R2, R0.reuse, 0x20, RZ, 0xfc, !PT ;  /* 0x0000002000027812 */ /* 0x040fe400078efcff */
[----:B------:R4:W-:Y:S01]  /*c6f0*/  STL [R1+0x4], R3 ;  /* 0x0000040301007387 */ /* 0x0009e20000100800 */
[----:B------:R-:W-:-:S07]  /*c700*/  LOP3.LUT R0, R0, 0x40, RZ, 0xfc, !PT ;  /* 0x0000004000007812 */ /* 0x000fce00078efcff */
.L_x_10238:
[----:B0---4-:R-:W0:Y:S02]  /*c710*/  LDC.64 R2, c[0x0][0xc88] ;  /* 0x00032200ff027b82 */ /* 0x011e240000000a00 */
        /* <DEDUP_REMOVED lines=19> */
[----:B-1----:R1:W5:Y:S01]  /*c850*/  @P0 LDG.E R0, desc[UR60][R2.64] ;  /* 0x0000003c02000981 */ /* 0x002362000c1e1900 */
[----:B------:R-:W-:Y:S01]  /*c860*/  ISETP.NE.AND.EX P1, PT, RZ, UR5, PT, P1 ;  /* 0x00000005ff007c0c */ /* 0x000fe2000bf25310 */
[----:B------:R-:W-:Y:S01]  /*c870*/  IMAD.MOV.U32 R28, RZ, RZ, RZ ;  /* 0x000000ffff1c7224 */ /* 0x000fe200078e00ff */
[----:B------:R-:W-:Y:S02]  /*c880*/  ISETP.NE.U32.AND P2, PT, RZ, UR6, PT ;  /* 0x00000006ff007c0c */ /* 0x000fe4000bf45070 */
[----:B------:R-:W-:Y:S02]  /*c890*/  ISETP.NE.U32.AND P0, PT, RZ, UR8, PT ;  /* 0x00000008ff007c0c */ /* 0x000fe4000bf05070 */
[----:B------:R-:W-:Y:S02]  /*c8a0*/  ISETP.NE.AND.EX P2, PT, RZ, UR7, PT, P2 ;  /* 0x00000007ff007c0c */ /* 0x000fe4000bf45320 */
        /* <DEDUP_REMOVED lines=20> */
[----:B0-----:R-:W-:Y:S01]  /*c9f0*/  MOV R6, UR4 ;  /* 0x0000000400067c02 */ /* 0x001fe20008000f00 */
[----:B--2---:R0:W-:Y:S01]  /*ca00*/  STL [R1+0x2c], R9 ;  /* 0x00002c0901007387 */ /* 0x0041e20000100800 */
[----:B---3--:R-:W-:Y:S05]  /*ca10*/  @P2 BRA `(.L_x_10135) ;  /* 0x0000000000142947 */ /* 0x008fea0003800000 */
[----:B------:R-:W-:Y:S05]  /*ca20*/  @!P1 BRA `(.L_x_10135) ;  /* 0x0000000000109947 */ /* 0x000fea0003800000 */
[----:B------:R-:W2:Y:S04]  /*ca30*/  LDG.E R7, desc[UR60][R2.64] ;  /* 0x0000003c02077981 */ /* 0x000ea8000c1e1900 */
[----:B------:R-:W2:Y:S02]  /*ca40*/  LDG.E R2, desc[UR60][R2.64+0x4] ;  /* 0x0000043c02027981 */ /* 0x000ea4000c1e1900 */
[----:B--2---:R-:W-:-:S05]  /*ca50*/  IMAD.IADD R2, R2, 0x1, -R7 ;  /* 0x0000000102027824 */ /* 0x004fca00078e0a07 */
[----:B------:R1:W-:Y:S02]  /*ca60*/  STL [R1+0x2c], R2 ;  /* 0x00002c0201007387 */ /* 0x0003e40000100800 */
.L_x_10135:
[----:B------:R-:W-:Y:S01]  /*ca70*/  ULDC.64 UR4, c[0x0][0xa20] ;  /* 0x0002880000047ab9 */ /* 0x000fe20000000a00 */
[----:B-----5:R-:W-:Y:S01]  /*ca80*/  IMAD.IADD R28, R28, 0x1, R0 ;  /* 0x000000011c1c7824 */ /* 0x020fe200078e0200 */
[----:B------:R-:W-:Y:S01]  /*ca90*/  ISETP.NE.U32.AND P1, PT, RZ, UR4, PT ;  /* 0x00000004ff007c0c */ /* 0x000fe2000bf25070 */
[----:B------:R-:W-:-:S03]  /*caa0*/  IMAD.MOV.U32 R25, RZ, RZ, R8 ;  /* 0x000000ffff197224 */ /* 0x000fc600078e0008 */
[----:B------:R-:W-:-:S13]  /*cab0*/  ISETP.NE.AND.EX P1, PT, RZ, UR5, PT, P1 ;  /* 0x00000005ff007c0c */ /* 0x000fda000bf25310 */
[----:B------:R-:W-:Y:S05]  /*cac0*/  @!P1 BRA `(.L_x_10136) ;  /* 0x0000000000109947 */ /* 0x000fea0003800000 */
[----:B-1----:R-:W-:-:S04]  /*cad0*/  IADD3 R2, P0, R24, UR4, RZ ;  /* 0x0000000418027c10 */ /* 0x002fc8000ff1e0ff */
[----:B------:R-:W-:-:S05]  /*cae0*/  IADD3.X R3, R29, UR5, RZ, P0, !PT ;  /* 0x000000051d037c10 */ /* 0x000fca00087fe4ff */
[----:B------:R1:W5:Y:S01]  /*caf0*/  LDG.E R6, desc[UR60][R2.64] ;  /* 0x0000003c02067981 */ /* 0x000362000c1e1900 */
[----:B------:R-:W-:Y:S05]  /*cb00*/  BRA `(.L_x_10137) ;  /* 0x0000000000107947 */ /* 0x000fea0003800000 */
.L_x_10136:
[----:B------:R-:W-:Y:S05]  /*cb10*/  @!P0 BRA `(.L_x_10137) ;  /* 0x00000000000c8947 */ /* 0x000fea0003800000 */
[----:B------:R-:W2:Y:S04]  /*cb20*/  LDG.E R6, desc[UR60][R4.64] ;  /* 0x0000003c04067981 */ /* 0x000ea8000c1e1900 */
[----:B------:R-:W2:Y:S02]  /*cb30*/  LDG.E R4, desc[UR60][R4.64+0x4] ;  /* 0x0000043c04047981 */ /* 0x000ea4000c1e1900 */
[----:B--2---:R-:W-:-:S07]  /*cb40*/  IMAD.IADD R6, R4, 0x1, -R6 ;  /* 0x0000000104067824 */ /* 0x004fce00078e0a06 */
.L_x_10137:
[----:B-1---5:R-:W-:Y:S01]  /*cb50*/  IMAD.IADD R2, R6, 0x1, -R0 ;  /* 0x0000000106027824 */ /* 0x022fe200078e0a00 */
[----:B------:R-:W-:Y:S03]  /*cb60*/  BSSY B7, `(.L_x_10138) ;  /* 0x000041a000077945 */ /* 0x000fe60003800000 */
[C---:B------:R-:W-:Y:S01]  /*cb70*/  VIADD R0, R2.reuse, 0x8f ;  /* 0x0000008f02007836 */ /* 0x040fe20000000000 */
[----:B------:R1:W-:Y:S01]  /*cb80*/  STL [R1+0x28], R2 ;  /* 0x0000280201007387 */ /* 0x0003e20000100800 */
[----:B------:R-:W-:Y:S02]  /*cb90*/  ISETP.GT.AND P0, PT, R2, RZ, PT ;  /* 0x000000ff0200720c */ /* 0x000fe40003f04270 */
[----:B------:R-:W-:-:S05]  /*cba0*/  IMAD.HI R0, R0, 0x38e38e39, RZ ;  /* 0x38e38e3900007827 */ /* 0x000fca00078e02ff */
[----:B-1----:R-:W-:-:S04]  /*cbb0*/  SHF.R.U32.HI R2, RZ, 0x1f, R0 ;  /* 0x0000001fff027819 */ /* 0x002fc80000011600 */
[----:B------:R-:W-:-:S05]  /*cbc0*/  LEA.HI.SX32 R0, R0, R2, 0x1b ;  /* 0x0000000200007211 */ /* 0x000fca00078fdaff */
[----:B------:R1:W-:Y:S01]  /*cbd0*/  STL [R1+0x10], R0 ;  /* 0x0000100001007387 */ /* 0x0003e20000100800 */
[----:B------:R-:W-:Y:S05]  /*cbe0*/  @P0 BRA `(.L_x_10139) ;  /* 0x0000000000440947 */ /* 0x000fea0003800000 */
[----:B------:R-:W2:Y:S02]  /*cbf0*/  S2R R3, SR_TID.X ;  /* 0x0000000000037919 */ /* 0x000ea40000002100 */
[----:B--2---:R-:W-:-:S04]  /*cc00*/  LOP3.LUT R3, R3, 0x7f, RZ, 0xc0, !PT ;  /* 0x0000007f03037812 */ /* 0x004fc800078ec0ff */
[----:B------:R-:W-:-:S13]  /*cc10*/  ISETP.NE.AND P0, PT, R3, RZ, PT ;  /* 0x000000ff0300720c */ /* 0x000fda0003f05270 */
[----:B------:R-:W-:Y:S05]  /*cc20*/  @P0 BRA `(.L_x_10140) ;  /* 0x0000004000340947 */ /* 0x000fea0003800000 */
[----:B------:R-:W2:Y:S01]  /*cc30*/  S2R R5, SR_LANEID ;  /* 0x0000000000057919 */ /* 0x000ea20000000000 */
[----:B------:R-:W-:Y:S01]  /*cc40*/  VOTEU.ANY UR4, UPT, PT ;  /* 0x0000000000047886 */ /* 0x000fe200038e0100 */
[----:B------:R-:W3:Y:S01]  /*cc50*/  LDC.64 R2, c[0x0][0xc60] ;  /* 0x00031800ff027b82 */ /* 0x000ee20000000a00 */
[----:B-1----:R-:W2:Y:S02]  /*cc60*/  FLO.U32 R0, UR4 ;  /* 0x0000000400007d00 */ /* 0x002ea400080e0000 */
[----:B--2---:R-:W-:-:S06]  /*cc70*/  ISETP.EQ.U32.AND P0, PT, R0, R5, PT ;  /* 0x000000050000720c */ /* 0x004fcc0003f02070 */
[----:B------:R-:W3:Y:S07]  /*cc80*/  POPC R5, UR4 ;  /* 0x0000000400057d09 */ /* 0x000eee0008000000 */
[----:B---3--:R-:W2:Y:S01]  /*cc90*/  @P0 ATOMG.E.ADD.STRONG.GPU PT, R3, desc[UR60][R2.64], R5 ;  /* 0x00000005020309a8 */ /* 0x008ea200081ee1fc */
[----:B------:R-:W1:Y:S02]  /*cca0*/  S2R R4, SR_LTMASK ;  /* 0x0000000000047919 */ /* 0x000e640000003900 */
[----:B-1----:R-:W-:-:S04]  /*ccb0*/  LOP3.LUT R4, R4, UR4, RZ, 0xc0, !PT ;  /* 0x0000000404047c12 */ /* 0x002fc8000f8ec0ff */
[----:B------:R-:W1:Y:S01]  /*ccc0*/  POPC R7, R4 ;  /* 0x0000000400077309 */ /* 0x000e620000000000 */
[----:B--2---:R-:W1:Y:S02]  /*ccd0*/  SHFL.IDX PT, R0, R3, R0, 0x1f ;  /* 0x00001f0003007589 */ /* 0x004e6400000e0000 */
[----:B-1----:R-:W-:Y:S01]  /*cce0*/  IADD3 R16, R0, UR36, R7 ;  /* 0x0000002400107c10 */ /* 0x002fe2000fffe007 */
[----:B------:R-:W-:Y:S06]  /*ccf0*/  BRA `(.L_x_10140) ;  /* 0x0000004000007947 */ /* 0x000fec0003800000 */
.L_x_10139:
[----:B-1----:R-:W-:Y:S01]  /*cd00*/  VIADD R0, R22, 0x16a00 ;  /* 0x00016a0016007836 */ /* 0x002fe20000000000 */
        /* <DEDUP_REMOVED lines=19> */
.L_x_10142:
[----:B------:R-:W-:Y:S05]  /*ce40*/  BSYNC B6 ;  /* 0x0000000000067941 */ /* 0x000fea0003800000 */
.L_x_10141:
        /* <DEDUP_REMOVED lines=17> */
[----:B-1----:R-:W-:-:S07]  /*cf60*/  IMAD.MOV.U32 R13, RZ, RZ, RZ ;  /* 0x000000ffff0d7224 */ /* 0x002fce00078e00ff */
[----:B------:R-:W-:-:S07]  /*cf70*/  LEPC R20, `(.L_x_10145) ;  /* 0x000000001014794e */ /* 0x000fce0000000000 */
[----:B0-2---:R-:W-:Y:S05]  /*cf80*/  CALL.ABS.NOINC R2 ;  /* 0x0000000002007343 */ /* 0x005fea0003c00000 */
.L_x_10145:
        /* <DEDUP_REMOVED lines=16> */
.L_x_10144:
[----:B------:R-:W-:Y:S05]  /*d090*/  BSYNC B6 ;  /* 0x0000000000067941 */ /* 0x000fea0003800000 */
.L_x_10143:
[----:B------:R-:W-:Y:S01]  /*d0a0*/  ULDC.64 UR4, c[0x0][0x9f8] ;  /* 0x00027e0000047ab9 */ /* 0x000fe20000000a00 */
[----:B------:R-:W2:Y:S01]  /*d0b0*/  LDL R20, [R1+0x10] ;  /* 0x0000100001147983 */ /* 0x000ea20000100800 */
[----:B------:R-:W-:-:S04]  /*d0c0*/  ISETP.NE.U32.AND P0, PT, RZ, UR4, PT ;  /* 0x00000004ff007c0c */ /* 0x000fc8000bf05070 */
[----:B------:R-:W-:-:S13]  /*d0d0*/  ISETP.NE.AND.EX P0, PT, RZ, UR5, PT, P0 ;  /* 0x00000005ff007c0c */ /* 0x000fda000bf05300 */
[----:B------:R-:W-:-:S04]  /*d0e0*/  @P0 IADD3 R2, P1, R24, UR4, RZ ;  /* 0x0000000418020c10 */ /* 0x000fc8000ff3e0ff */
[----:B------:R-:W-:Y:S01]  /*d0f0*/  @P0 IADD3.X R3, R29, UR5, RZ, P1, !PT ;  /* 0x000000051d030c10 */ /* 0x000fe20008ffe4ff */
[----:B------:R-:W-:-:S04]  /*d100*/  ULDC.64 UR4, c[0x0][0xa08] ;  /* 0x0002820000047ab9 */ /* 0x000fc80000000a00 */
[----:B------:R1:W3:Y:S02]  /*d110*/  @P0 LDG.E R25, desc[UR60][R2.64] ;  /* 0x0000003c02190981 */ /* 0x0002e4000c1e1900 */
[----:B-1----:R-:W1:Y:S02]  /*d120*/  LDC.64 R2, c[0x0][0x418] ;  /* 0x00010600ff027b82 */ /* 0x002e640000000a00 */
[----:B-1----:R-:W-:Y:S01]  /*d130*/  LOP3.LUT P0, RZ, R2, UR4, RZ, 0xfc, !PT ;  /* 0x0000000402ff7c12 */ /* 0x002fe2000f80fcff */
[----:B------:R-:W-:-:S03]  /*d140*/  UMOV UR4, 0xffffffff ;  /* 0xffffffff00047882 */ /* 0x000fc60000000000 */
[----:B------:R-:W-:Y:S01]  /*d150*/  LOP3.LUT P0, RZ, R3, UR5, RZ, 0xfc, P0 ;  /* 0x0000000503ff7c12 */ /* 0x000fe2000800fcff */
[----:B--2---:R-:W-:-:S05]  /*d160*/  VIADD R7, R20, 0xffffffff ;  /* 0xffffffff14077836 */ /* 0x004fca0000000000 */
[----:B------:R1:W-:Y:S01]  /*d170*/  STL [R1+0xc], R7 ;  /* 0x00000c0701007387 */ /* 0x0003e20000100800 */
[----:B---3--:R-:W-:Y:S02]  /*d180*/  SHF.R.S32.HI R29, RZ, 0x1f, R25 ;  /* 0x0000001fff1d7819 */ /* 0x008fe40000011419 */
[----:B------:R-:W-:Y:S01]  /*d190*/  SEL R24, R25, RZ, !P0 ;  /* 0x000000ff19187207 */ /* 0x000fe20004000000 */
[----:B-1----:R-:W-:Y:S06]  /*d1a0*/  BRA.DIV UR4, `(.L_x_10146) ;  /* 0x0000004a04b47947 */ /* 0x002fec000b800000 */
[----:B------:R-:W1:Y:S02]  /*d1b0*/  S2R R0, SR_TID.X ;  /* 0x0000000000007919 */ /* 0x000e640000002100 */
[----:B-1----:R-:W-:-:S04]  /*d1c0*/  SHF.R.U32.HI R0, RZ, 0x5, R0 ;  /* 0x00000005ff007819 */ /* 0x002fc80000011600 */
[----:B------:R-:W-:-:S05]  /*d1d0*/  LOP3.LUT R0, R0, 0x3, RZ, 0xc0, !PT ;  /* 0x0000000300007812 */ /* 0x000fca00078ec0ff */
[----:B------:R1:W2:Y:S02]  /*d1e0*/  SHFL.IDX PT, R14, R0, RZ, 0x1f ;  /* 0x00001fff000e7589 */ /* 0x0002a400000e0000 */
.L_x_10254:
[----:B------:R-:W-:Y:S02]  /*d1f0*/  PLOP3.LUT P1, PT, PT, PT, PT, 0x8, 0x0 ;  /* 0x000000000000781c */ /* 0x000fe40003f2e170 */
[----:B--2---:R-:W-:Y:S02]  /*d200*/  ISETP.NE.AND P0, PT, R14, RZ, PT ;  /* 0x000000ff0e00720c */ /* 0x004fe40003f05270 */
[----:B-1----:R-:W-:-:S05]  /*d210*/  P2R R0, PR, RZ, 0x2 ;  /* 0x00000002ff007803 */ /* 0x002fca0000000000 */
[----:B------:R1:W-:Y:S06]  /*d220*/  STL [R1], R0 ;  /* 0x0000000001007387 */ /* 0x0003ec0000100800 */
[----:B------:R-:W-:Y:S05]  /*d230*/  @P0 BRA `(.L_x_10147) ;  /* 0x00000004001c0947 */ /* 0x000fea0003800000 */
[----:B------:R-:W-:-:S03]  /*d240*/  UMOV UR4, 0xffffffff ;  /* 0xffffffff00047882 */ /* 0x000fc60000000000 */
[----:B------:R-:W-:Y:S05]  /*d250*/  BRA.DIV UR4, `(.L_x_10148) ;  /* 0x0000004a04bc7947 */ /* 0x000fea000b800000 */
[----:B------:R-:W-:-:S13]  /*d260*/  ELECT P6, URZ, PT ;  /* 0x00000000003f782f */ /* 0x000fda00038c0000 */
.L_x_10257:
[----:B------:R-:W-:Y:S05]  /*d270*/  @!P6 BRA `(.L_x_10147) ;  /* 0x00000004000ce947 */ /* 0x000fea0003800000 */
[----:B------:R-:W-:Y:S01]  /*d280*/  ISETP.NE.U32.AND P0, PT, R2, RZ, PT ;  /* 0x000000ff0200720c */ /* 0x000fe20003f05070 */
[----:B------:R-:W-:-:S03]  /*d290*/  IMAD.MOV.U32 R27, RZ, RZ, R7 ;  /* 0x000000ffff1b7224 */ /* 0x000fc600078e0007 */
[----:B------:R-:W-:-:S13]  /*d2a0*/  ISETP.NE.AND.EX P0, PT, R3, RZ, PT, P0 ;  /* 0x000000ff0300720c */ /* 0x000fda0003f05300 */
[----:B------:R-:W-:Y:S05]  /*d2b0*/  @!P0 BRA `(.L_x_10149) ;  /* 0x0000000000448947 */ /* 0x000fea0003800000 */
[----:B------:R-:W2:Y:S01]  /*d2c0*/  LDC R6, c[0x0][0x43c] ;  /* 0x00010f00ff067b82 */ /* 0x000ea20000000800 */
[----:B------:R-:W-:Y:S01]  /*d2d0*/  ULDC.64 UR4, c[0x0][0x428] ;  /* 0x00010a0000047ab9 */ /* 0x000fe20000000a00 */
[----:B--2---:R-:W-:-:S13]  /*d2e0*/  ISETP.NE.AND P0, PT, R6, 0x1, PT ;  /* 0x000000010600780c */ /* 0x004fda0003f05270 */
[----:B------:R-:W1:Y:S02]  /*d2f0*/  @P0 LDC.64 R4, c[0x0][0x440] ;  /* 0x00011000ff040b82 */ /* 0x000e640000000a00 */
[----:B-1----:R-:W-:-:S04]  /*d300*/  @P0 IMAD.HI.U32 R0, R7, R4, RZ ;  /* 0x0000000407000227 */ /* 0x002fc800078e00ff */
[----:B------:R-:W-:Y:S01]  /*d310*/  IMAD.MOV.U32 R4, RZ, RZ, R7 ;  /* 0x000000ffff047224 */ /* 0x000fe200078e0007 */
[----:B------:R-:W-:Y:S01]  /*d320*/  @P0 SHF.R.U32.HI R4, RZ, R5, R0 ;  /* 0x00000005ff040219 */ /* 0x000fe20000011600 */
[----:B------:R-:W-:-:S03]  /*d330*/  IMAD R0, R29, UR4, RZ ;  /* 0x000000041d007c24 */ /* 0x000fc6000f8e02ff */
[--C-:B------:R-:W-:Y:S01]  /*d340*/  SHF.R.S32.HI R5, RZ, 0x1f, R4.reuse ;  /* 0x0000001fff057819 */ /* 0x100fe20000011404 */
[----:B------:R-:W-:Y:S02]  /*d350*/  IMAD.MOV R27, RZ, RZ, -R4 ;  /* 0x000000ffff1b7224 */ /* 0x000fe400078e0a04 */
[C---:B------:R-:W-:Y:S02]  /*d360*/  IMAD R0, R25.reuse, UR5, R0 ;  /* 0x0000000519007c24 */ /* 0x040fe4000f8e0200 */
[----:B------:R-:W-:-:S04]  /*d370*/  IMAD.WIDE.U32 R4, R25, UR4, R4 ;  /* 0x0000000419047c25 */ /* 0x000fc8000f8e0004 */
[----:B------:R-:W-:Y:S01]  /*d380*/  IMAD.IADD R0, R5, 0x1, R0 ;  /* 0x0000000105007824 */ /* 0x000fe200078e0200 */
[----:B------:R-:W-:Y:S01]  /*d390*/  LEA R2, P0, R4, R2, 0x2 ;  /* 0x0000000204027211 */ /* 0x000fe200078010ff */
[----:B------:R-:W-:-:S03]  /*d3a0*/  IMAD R27, R6, R27, R7 ;  /* 0x0000001b061b7224 */ /* 0x000fc600078e0207 */
[----:B------:R-:W-:-:S05]  /*d3b0*/  LEA.HI.X R3, R4, R3, R0, 0x2, P0 ;  /* 0x0000000304037211 */ /* 0x000fca00000f1400 */
[----:B------:R2:W5:Y:S04]  /*d3c0*/  LDG.E R24, desc[UR60][R2.64] ;  /* 0x0000003c02187981 */ /* 0x000568000c1e1900 */
.L_x_10149:
[----:B-1----:R-:W-:Y:S01]  /*d3d0*/  IMAD R0, R23, 0x8, R22 ;  /* 0x0000000817007824 */ /* 0x002fe200078e0216 */
[----:B--2---:R-:W-:-:S04]  /*d3e0*/  SHF.L.U32 R2, R26, 0x1f, RZ ;  /* 0x0000001f1a027819 */ /* 0x004fc800000006ff */
[----:B------:R-:W1:Y:S02]  /*d3f0*/  SYNCS.PHASECHK.TRANS64.TRYWAIT P0, [R0+URZ+0x31c40], R2 ;  /* 0x031c4002000075a7 */ /* 0x000e64000800017f */
[----:B-1----:R-:W-:Y:S05]  /*d400*/  @!P0 BRA `(.L_x_10150) ;  /* 0x0000004800708947 */ /* 0x002fea0003800000 */
.L_x_10258:
[----:B------:R-:W2:Y:S02]  /*d410*/  S2R R3, SR_TID.X ;  /* 0x0000000000037919 */ /* 0x000ea40000002100 */
        /* <DEDUP_REMOVED lines=10> */
.L_x_10151:
[----:B------:R-:W-:Y:S01]  /*d4c0*/  R2UR UR9, R0 ;  /* 0x00000000000972ca */ /* 0x000fe200000e0000 */
[----:B-1----:R-:W-:Y:S01]  /*d4d0*/  IMAD R0, R23, 0x6c00, R22 ;  /* 0x00006c0017007824 */ /* 0x002fe200078e0216 */
[----:B------:R-:W-:Y:S01]  /*d4e0*/  R2UR UR11, R27 ;  /* 0x000000001b0b72ca */ /* 0x000fe200000e0000 */
[----:B------:R-:W-:Y:S01]  /*d4f0*/  UIADD3 UR4, UP0, UR38, 0x370, URZ ;  /* 0x0000037026047890 */ /* 0x000fe2000ff1e03f */
[----:B------:R-:W-:Y:S01]  /*d500*/  R2UR UR5, R28 ;  /* 0x000000001c0572ca */ /* 0x000fe200000e0000 */
[----:B------:R-:W-:Y:S01]  /*d510*/  UMOV UR10, URZ ;  /* 0x0000003f000a7c82 */ /* 0x000fe20008000000 */
[----:B------:R-:W-:Y:S01]  /*d520*/  R2UR UR8, R0 ;  /* 0x00000000000872ca */ /* 0x000fe200000e0000 */
[----:B------:R-:W-:Y:S01]  /*d530*/  UMOV UR6, 0x0 ;  /* 0x0000000000067882 */ /* 0x000fe20000000000 */
[----:B------:R-:W-:Y:S01]  /*d540*/  R2UR UR12, R18 ;  /* 0x00000000120c72ca */ /* 0x000fe200000e0000 */
[----:B------:R-:W-:Y:S01]  /*d550*/  UMOV UR7, 0x14f00000 ;  /* 0x14f0000000077882 */ /* 0x000fe20000000000 */
[----:B-----5:R-:W-:Y:S01]  /*d560*/  R2UR UR13, R24 ;  /* 0x00000000180d72ca */ /* 0x020fe200000e0000 */
[----:B------:R-:W-:Y:S01]  /*d570*/  UMOV UR16, 0x20 ;  /* 0x0000002000107882 */ /* 0x000fe20000000000 */
[----:B------:R-:W-:Y:S01]  /*d580*/  PLOP3.LUT P0, PT, PT, PT, PT, 0x80, 0x0 ;  /* 0x000000000000781c */ /* 0x000fe20003f0f070 */
[----:B------:R-:W-:-:S03]  /*d590*/  UIADD3 UR9, UR9, 0x31c30, URZ ;  /* 0x00031c3009097890 */ /* 0x000fc6000fffe03f */
[----:B------:R-:W-:Y:S01]  /*d5a0*/  P2R R0, PR, RZ, 0x1 ;  /* 0x00000001ff007803 */ /* 0x000fe20000000000 */
[----:B------:R-:W-:Y:S02]  /*d5b0*/  UIMAD UR11, UR11, 0x90, UR5 ;  /* 0x000000900b0b78a4 */ /* 0x000fe4000f8e0205 */
[----:B------:R-:W-:Y:S02]  /*d5c0*/  UIADD3 UR14, UR8, 0x16a00, URZ ;  /* 0x00016a00080e7890 */ /* 0x000fe4000fffe03f */
[----:B------:R-:W-:Y:S01]  /*d5d0*/  UIADD3.X UR5, URZ, UR39, URZ, UP0, !UPT ;  /* 0x000000273f057290 */ /* 0x000fe200087fe43f */
[----:B------:R2:W-:Y:S01]  /*d5e0*/  STL [R1], R0 ;  /* 0x0000000001007387 */ /* 0x0005e20000100800 */
        /* <DEDUP_REMOVED lines=11> */
[----:B--2---:R-:W-:Y:S01]  /*d6a0*/  NOP ;  /* 0x0000000000007918 */ /* 0x004fe20000000000 */
.L_x_10147:
[----:B------:R-:W2:Y:S04]  /*d6b0*/  LDL.LU R4, [R1+0x14] ;  /* 0x0000140001047983 */ /* 0x000ea80000300800 */
[----:B------:R-:W3:Y:S04]  /*d6c0*/  LDL.LU R6, [R1+0x8] ;  /* 0x0000080001067983 */ /* 0x000ee80000300800 */
[----:B------:R-:W4:Y:S01]  /*d6d0*/  LDL.LU R3, [R1+0x18] ;  /* 0x0000180001037983 */ /* 0x000f220000300800 */
[----:B------:R-:W-:Y:S05]  /*d6e0*/  WARPSYNC.ALL ;  /* 0x0000000000007948 */ /* 0x000fea0003800000 */
[----:B------:R-:W-:Y:S01]  /*d6f0*/  ULDC.64 UR6, c[0x0][0xa00] ;  /* 0x0002800000067ab9 */ /* 0x000fe20000000a00 */
[----:B------:R-:W-:Y:S01]  /*d700*/  ULDC.64 UR4, c[0x0][0x298] ;  /* 0x0000a60000047ab9 */ /* 0x000fe20000000a00 */
[----:B------:R-:W-:Y:S01]  /*d710*/  BAR.SYNC.DEFER_BLOCKING 0x8, 0x200 ;  /* 0x0208000000007b1d */ /* 0x000fe20000010000 */
[----:B------:R-:W-:Y:S01]  /*d720*/  ISETP.NE.U32.AND P0, PT, RZ, UR6, PT ;  /* 0x00000006ff007c0c */ /* 0x000fe2000bf05070 */
[----:B-1----:R-:W-:-:S03]  /*d730*/  VIADD R0, R22, 0xda00 ;  /* 0x0000da0016007836 */ /* 0x002fc60000000000 */
[----:B------:R-:W-:Y:S01]  /*d740*/  ISETP.NE.AND.EX P0, PT, RZ, UR7, PT, P0 ;  /* 0x00000007ff007c0c */ /* 0x000fe2000bf05300 */
[----:B------:R-:W-:Y:S01]  /*d750*/  BSSY B6, `(.L_x_10152) ;  /* 0x0000020000067945 */ /* 0x000fe20003800000 */
[----:B------:R-:W-:Y:S02]  /*d760*/  LOP3.LUT P1, RZ, R0, 0x1bf, RZ, 0xc0, !PT ;  /* 0x000001bf00ff7812 */ /* 0x000fe4000782c0ff */
[----:B--2---:R-:W-:-:S05]  /*d770*/  SHF.R.S32.HI R2, RZ, 0x1f, R4 ;  /* 0x0000001fff027819 */ /* 0x004fca0000011404 */
[----:B------:R-:W-:Y:S01]  /*d780*/  IMAD R2, R2, UR4, RZ ;  /* 0x0000000402027c24 */ /* 0x000fe2000f8e02ff */
[----:B----4-:R-:W-:-:S03]  /*d790*/  SEL R3, R3, RZ, !P0 ;  /* 0x000000ff03037207 */ /* 0x010fc60004000000 */
[----:B------:R-:W-:Y:S01]  /*d7a0*/  IMAD R0, R4, UR5, R2 ;  /* 0x0000000504007c24 */ /* 0x000fe2000f8e0202 */
[----:B---3--:R-:W-:Y:S01]  /*d7b0*/  SEL R2, R6, RZ, !P0 ;  /* 0x000000ff06027207 */ /* 0x008fe20004000000 */
[----:B------:R-:W-:-:S05]  /*d7c0*/  IMAD.WIDE.U32 R4, R4, UR4, RZ ;  /* 0x0000000404047c25 */ /* 0x000fca000f8e00ff */
[----:B------:R-:W-:Y:S04]  /*d7d0*/  STL.64 [R1+0x20], R4 ;  /* 0x0000200401007387 */ /* 0x000fe80000100a00 */
        /* <DEDUP_REMOVED lines=23> */
.L_x_10153:
[----:B------:R-:W-:Y:S05]  /*d950*/  BSYNC B6 ;  /* 0x0000000000067941 */ /* 0x000fea0003800000 */
.L_x_10152:
[----:B--2---:R-:W2:Y:S01]  /*d960*/  LDL.LU R0, [R1+0x14] ;  /* 0x0000140001007983 */ /* 0x004ea20000300800 */
[----:B0-----:R-:W0:Y:S01]  /*d970*/  LDC R9, c[0x0][0x448] ;  /* 0x00011200ff097b82 */ /* 0x001e220000000800 */
[----:B------:R-:W-:Y:S01]  /*d980*/  ULDC.64 UR4, c[0x0][0x2d8] ;  /* 0x0000b60000047ab9 */ /* 0x000fe20000000a00 */
[----:B------:R-:W-:Y:S01]  /*d990*/  ULDC.64 UR6, c[0x0][0x2c8] ;  /* 0x0000b20000067ab9 */ /* 0x000fe20000000a00 */
[----:B------:R-:W2:Y:S01]  /*d9a0*/  LDL.LU.64 R2, [R1+0x20] ;  /* 0x0000200001027983 */ /* 0x000ea20000300a00 */
[----:B------:R-:W-:-:S03]  /*d9b0*/  ULDC.64 UR8, c[0x0][0x280] ;  /* 0x0000a00000087ab9 */ /* 0x000fc60000000a00 */
[----:B------:R-:W3:Y:S04]  /*d9c0*/  LDL.LU R20, [R1+0x18] ;  /* 0x0000180001147983 */ /* 0x000ee80000300800 */
[----:B------:R-:W4:Y:S04]  /*d9d0*/  LDL.LU R21, [R1+0x34] ;  /* 0x0000340001157983 */ /* 0x000f280000300800 */
[----:B------:R-:W4:Y:S01]  /*d9e0*/  LDL.LU R4, [R1+0x8] ;  /* 0x0000080001047983 */ /* 0x000f220000300800 */
[----:B------:R-:W1:Y:S01]  /*d9f0*/  S2R R10, SR_TID.X ;  /* 0x00000000000a7919 */ /* 0x000e620000002100 */
[----:B------:R-:W1:Y:S01]  /*da00*/  S2R R11, SR_TID.X ;  /* 0x00000000000b7919 */ /* 0x000e620000002100 */
[----:B0-----:R-:W-:-:S13]  /*da10*/  ISETP.NE.AND P0, PT, R9, 0x1, PT ;  /* 0x000000010900780c */ /* 0x001fda0003f05270 */
[----:B------:R-:W0:Y:S08]  /*da20*/  @P0 LDC R5, c[0x0][0x450] ;  /* 0x00011400ff050b82 */ /* 0x000e300000000800 */
[----:B------:R-:W0:Y:S01]  /*da30*/  @P0 LDC R8, c[0x0][0x44c] ;  /* 0x00011300ff080b82 */ /* 0x000e220000000800 */
[----:B--2---:R-:W-:Y:S02]  /*da40*/  IMAD.MOV.U32 R3, RZ, RZ, R0 ;  /* 0x000000ffff037224 */ /* 0x004fe400078e0000 */
[----:B---3--:R-:W-:-:S02]  /*da50*/  IMAD R0, R20, UR4, RZ ;  /* 0x0000000414007c24 */ /* 0x008fc4000f8e02ff */
[C---:B------:R-:W-:Y:S01]  /*da60*/  IMAD.WIDE.U32 R2, R18.reuse, UR4, R2 ;  /* 0x0000000412027c25 */ /* 0x040fe2000f8e0002 */
[----:B------:R-:W2:Y:S03]  /*da70*/  S2R R20, SR_TID.X ;  /* 0x0000000000147919 */ /* 0x000ea60000002100 */
[----:B------:R-:W-:Y:S01]  /*da80*/  IMAD R0, R18, UR5, R0 ;  /* 0x0000000512007c24 */ /* 0x000fe2000f8e0200 */
[----:B------:R-:W-:-:S03]  /*da90*/  ULDC.64 UR4, c[0x0][0x2e0] ;  /* 0x0000b80000047ab9 */ /* 0x000fc60000000a00 */
[----:B------:R-:W-:Y:S02]  /*daa0*/  IMAD.IADD R3, R3, 0x1, R0 ;  /* 0x0000000103037824 */ /* 0x000fe400078e0200 */
[----:B----4-:R-:W-:Y:S02]  /*dab0*/  IMAD R0, R21, UR4, RZ ;  /* 0x0000000415007c24 */ /* 0x010fe4000f8e02ff */
[----:B------:R-:W3:Y:S01]  /*dac0*/  S2R R21, SR_TID.X ;  /* 0x0000000000157919 */ /* 0x000ee20000002100 */
[----:B------:R-:W-:-:S04]  /*dad0*/  IMAD.WIDE.U32 R2, R4, UR4, R2 ;  /* 0x0000000404027c25 */ /* 0x000fc8000f8e0002 */
[----:B------:R-:W-:Y:S01]  /*dae0*/  IMAD R0, R4, UR5, R0 ;  /* 0x0000000504007c24 */ /* 0x000fe2000f8e0200 */
[----:B------:R-:W-:Y:S01]  /*daf0*/  ULDC.64 UR4, c[0x0][0x2d0] ;  /* 0x0000b40000047ab9 */ /* 0x000fe20000000a00 */
[----:B------:R-:W4:Y:S02]  /*db00*/  @P0 LDC R4, c[0x0][0x44c] ;  /* 0x00011300ff040b82 */ /* 0x000f240000000800 */
[----:B------:R-:W-:Y:S01]  /*db10*/  IMAD.IADD R3, R3, 0x1, R0 ;  /* 0x0000000103037824 */ /* 0x000fe200078e0200 */
[----:B--2---:R-:W-:-:S04]  /*db20*/  LOP3.LUT R20, R20, 0x7f, RZ, 0xc0, !PT ;  /* 0x0000007f14147812 */ /* 0x004fc800078ec0ff */
[----:B------:R-:W-:Y:S01]  /*db30*/  SHF.R.U32.HI R20, RZ, 0x2, R20 ;  /* 0x00000002ff147819 */ /* 0x000fe20000011614 */
[----:B---3--:R-:W-:Y:S02]  /*db40*/  IMAD.SHL.U32 R6, R21, 0x20, RZ ;  /* 0x0000002015067824 */ /* 0x008fe400078e00ff */
[----:B-1----:R-:W-:-:S03]  /*db50*/  IMAD.SHL.U32 R21, R10, 0x8, RZ ;  /* 0x000000080a157824 */ /* 0x002fc600078e00ff */
[----:B------:R-:W-:Y:S01]  /*db60*/  LOP3.LUT R6, R20, 0x60, R6, 0xf8, !PT ;  /* 0x0000006014067812 */ /* 0x000fe200078ef806 */
[----:B------:R-:W-:Y:S01]  /*db70*/  IMAD.SHL.U32 R20, R11, 0x8, RZ ;  /* 0x000000080b147824 */ /* 0x000fe200078e00ff */
[----:B------:R-:W-:-:S03]  /*db80*/  LOP3.LUT R21, R21, 0x18, RZ, 0xc0, !PT ;  /* 0x0000001815157812 */ /* 0x000fc600078ec0ff */
[----:B------:R-:W-:Y:S01]  /*db90*/  IMAD R6, R17, 0xc0, R6 ;  /* 0x000000c011067824 */ /* 0x000fe200078e0206 */
[C---:B------:R-:W-:Y:S02]  /*dba0*/  LOP3.LUT R10, R21.reuse, 0x40, RZ, 0xfc, !PT ;  /* 0x00000040150a7812 */ /* 0x040fe400078efcff */
[----:B------:R-:W-:Y:S01]  /*dbb0*/  LOP3.LUT R20, R20, 0x18, RZ, 0xc0, !PT ;  /* 0x0000001814147812 */ /* 0x000fe200078ec0ff */
[----:B----4-:R-:W-:Y:S01]  /*dbc0*/  @P0 IMAD.HI.U32 R0, R6, R4, RZ ;  /* 0x0000000406000227 */ /* 0x010fe200078e00ff */
[----:B------:R-:W-:-:S03]  /*dbd0*/  LOP3.LUT R12, R21, 0x20, RZ, 0xfc, !PT ;  /* 0x00000020150c7812 */ /* 0x000fc600078efcff */
[----:B------:R-:W-:Y:S01]  /*dbe0*/  IMAD.MOV.U32 R4, RZ, RZ, R6 ;  /* 0x000000ffff047224 */ /* 0x000fe200078e0006 */
[----:B0-----:R-:W-:-:S04]  /*dbf0*/  @P0 SHF.R.U32.HI R4, RZ, R5, R0 ;  /* 0x00000005ff040219 */ /* 0x001fc80000011600 */
        /* <DEDUP_REMOVED lines=16> */
[----:B------:R-:W0:Y:S01]  /*dd00*/  @P0 LDC R5, c[0x0][0x450] ;  /* 0x00011400ff050b82 */ /* 0x000e220000000800 */
[----:B------:R-:W-:-:S03]  /*dd10*/  MOV R6, R7 ;  /* 0x0000000700067202 */ /* 0x000fc60000000f00 */
[----:B0-----:R-:W-:-:S05]  /*dd20*/  @P0 SHF.R.U32.HI R6, RZ, R5, R8 ;  /* 0x00000005ff060219 */ /* 0x001fca0000011608 */
        /* <DEDUP_REMOVED lines=8> */
[----:B------:R0:W5:Y:S01]  /*ddb0*/  LDL R10, [R1+0x4] ;  /* 0x00000400010a7983 */ /* 0x0001620000100800 */
[----:B------:R-:W-:Y:S02]  /*ddc0*/  SHF.R.S32.HI R6, RZ, 0x1f, R5 ;  /* 0x0000001fff067819 */ /* 0x000fe40000011405 */
[----:B------:R-:W-:Y:S01]  /*ddd0*/  IMAD.IADD R3, R3, 0x1, R7 ;  /* 0x0000000103037824 */ /* 0x000fe200078e0207 */
[----:B------:R-:W-:Y:S02]  /*dde0*/  ISETP.GE.AND P2, PT, R20, UR4, PT ;  /* 0x0000000414007c0c */ /* 0x000fe4000bf46270 */
[----:B------:R-:W-:Y:S01]  /*ddf0*/  IMAD R6, R6, UR6, RZ ;  /* 0x0000000606067c24 */ /* 0x000fe2000f8e02ff */
[----:B------:R-:W-:Y:S01]  /*de00*/  ISETP.GE.AND P1, PT, R12, UR4, PT ;  /* 0x000000040c007c0c */ /* 0x000fe2000bf26270 */
[----:B------:R-:W-:-:S04]  /*de10*/  IMAD.WIDE.U32 R2, R5, UR6, R2 ;  /* 0x0000000605027c25 */ /* 0x000fc8000f8e0002 */
[----:B------:R-:W-:Y:S01]  /*de20*/  IMAD R6, R5, UR7, R6 ;  /* 0x0000000705067c24 */ /* 0x000fe2000f8e0206 */
[----:B------:R-:W-:-:S03]  /*de30*/  LEA R7, P3, R2, UR8, 0x1 ;  /* 0x0000000802077c11 */ /* 0x000fc6000f8608ff */
[----:B------:R-:W-:Y:S01]  /*de40*/  IMAD.IADD R6, R3, 0x1, R6 ;  /* 0x0000000103067824 */ /* 0x000fe200078e0206 */
[----:B------:R-:W-:Y:S01]  /*de50*/  UMOV UR4, 0xffffffff ;  /* 0xffffffff00047882 */ /* 0x000fe20000000000 */
[----:B------:R-:W-:-:S03]  /*de60*/  LOP3.LUT R21, R11, 0x7f, RZ, 0xc0, !PT ;  /* 0x0000007f0b157812 */ /* 0x000fc600078ec0ff */
[----:B------:R-:W-:Y:S02]  /*de70*/  LEA.HI.X R6, R2, UR9, R6, 0x1, P3 ;  /* 0x0000000902067c11 */ /* 0x000fe400098f0c06 */
[----:B------:R-:W-:Y:S01]  /*de80*/  SHF.R.U32.HI R21, RZ, 0x2, R21 ;  /* 0x00000002ff157819 */ /* 0x000fe20000011615 */
[----:B0-----:R-:W-:Y:S06]  /*de90*/  BRA.DIV UR4, `(.L_x_10154) ;  /* 0x0000003e04e07947 */ /* 0x001fec000b800000 */
[----:B------:R-:W2:Y:S01]  /*dea0*/  LDL.LU R3, [R1+0x2c] ;  /* 0x00002c0001037983 */ /* 0x000ea20000300800 */
[----:B------:R-:W-:-:S03]  /*deb0*/  IMAD R17, R17, 0xc0, R21 ;  /* 0x000000c011117824 */ /* 0x000fc600078e0215 */
[----:B------:R-:W-:Y:S01]  /*dec0*/  SHFL.IDX PT, R2, R4, RZ, 0x1c1f ;  /* 0x001c1fff04027589 */ /* 0x000fe200000e0000 */
        /* <DEDUP_REMOVED lines=54> */
[----:B------:R-:W-:Y:S04]  /*e230*/  @!P3 LDGSTS.E.BYPASS.LTC128B.128 [R10+0xfa00], desc[UR60][R2.64], !P2 ;  /* 0x0fa00000020abfae */ /* 0x000fe8000d101d7c */
[----:B------:R-:W-:Y:S04]  /*e240*/  @!P3 LDGSTS.E.BYPASS.LTC128B.128 [R10+0x12a00], desc[UR60][R2.64+0x40], !P1 ;  /* 0x12a00040020abfae */ /* 0x000fe8000c901d7c */
[----:B------:R0:W-:Y:S04]  /*e250*/  @!P3 LDGSTS.E.BYPASS.LTC128B.128 [R10+0x15a00], desc[UR60][R2.64+0x80], !P0 ;  /* 0x15a00080020abfae */ /* 0x0001e8000c101d7c */
[----:B0-----:R0:W1:Y:S02]  /*e260*/  SHFL.IDX PT, R2, R7, 0x1, 0x1c1f ;  /* 0x003c1f0007027f89 */ /* 0x00106400000e0000 */
.L_x_10271:
[----:B------:R-:W-:Y:S02]  /*e270*/  VIADD R17, R17, 0xa0 ;  /* 0x000000a011117836 */ /* 0x000fe40000000000 */
[----:B------:R-:W-:-:S03]  /*e280*/  VIADD R0, R22, 0x31c00 ;  /* 0x00031c0016007836 */ /* 0x000fc60000000000 */
[----:B------:R-:W-:-:S13]  /*e290*/  ISETP.GE.AND P3, PT, R17, R5, PT ;  /* 0x000000051100720c */ /* 0x000fda0003f66270 */
[----:B-1----:R-:W-:-:S05]  /*e2a0*/  @!P3 LEA R2, P4, R20, R2, 0x1 ;  /* 0x000000021402b211 */ /* 0x002fca00078808ff */
[----:B------:R-:W-:-:S05]  /*e2b0*/  @!P3 IMAD.X R3, RZ, RZ, R6, P4 ;  /* 0x000000ffff03b224 */ /* 0x000fca00020e0606 */
[----:B------:R-:W-:Y:S01]  /*e2c0*/  @!PT LDS RZ, [RZ] ;  /* 0x00000000fffff984 */ /* 0x000fe20000000800 */
[----:B------:R-:W-:Y:S01]  /*e2d0*/  @!PT LDS RZ, [RZ] ;  /* 0x00000000fffff984 */ /* 0x000fe20000000800 */
[----:B------:R-:W-:Y:S01]  /*e2e0*/  @!PT LDS RZ, [RZ] ;  /* 0x00000000fffff984 */ /* 0x000fe20000000800 */
[----:B------:R1:W-:Y:S04]  /*e2f0*/  @!P3 LDGSTS.E.BYPASS.LTC128B.128 [R10+0x10200], desc[UR60][R2.64], !P2 ;  /* 0x10200000020abfae */ /* 0x0003e8000d101d7c */
[----:B------:R1:W-:Y:S04]  /*e300*/  @!P3 LDGSTS.E.BYPASS.LTC128B.128 [R10+0x13200], desc[UR60][R2.64+0x40], !P1 ;  /* 0x13200040020abfae */ /* 0x0003e8000c901d7c */
[----:B------:R1:W-:Y:S01]  /*e310*/  @!P3 LDGSTS.E.BYPASS.LTC128B.128 [R10+0x16200], desc[UR60][R2.64+0x80], !P0 ;  /* 0x16200080020abfae */ /* 0x0003e2000c101d7c */
[----:B------:R-:W-:Y:S01]  /*e320*/  PLOP3.LUT P0, PT, PT, PT, PT, 0x80, 0x0 ;  /* 0x000000000000781c */ /* 0x000fe20003f0f070 */
[----:B------:R-:W-:-:S12]  /*e330*/  NOP ;  /* 0x0000000000007918 */ /* 0x000fd80000000000 */
.L_x_10155:
        /* <DEDUP_REMOVED lines=8> */
[----:B------:R-:W-:Y:S01]  /*e3c0*/  LEA.HI R2, R3, R3, RZ, 0x1 ;  /* 0x0000000303027211 */ /* 0x000fe200078f08ff */
[----:B------:R1:W-:Y:S03]  /*e3d0*/  STL [R1+0x30], R3 ;  /* 0x0000300301007387 */ /* 0x0003e60000100800 */
[----:B------:R-:W-:-:S04]  /*e3e0*/  LOP3.LUT R2, R2, 0xfffffffe, RZ, 0xc0, !PT ;  /* 0xfffffffe02027812 */ /* 0x000fc800078ec0ff */
[----:B------:R-:W-:-:S04]  /*e3f0*/  IADD3 R2, R3, -R2, RZ ;  /* 0x8000000203027210 */ /* 0x000fc80007ffe0ff */
[----:B-1----:R-:W-:Y:S01]  /*e400*/  SHF.L.U32 R3, R2, 0x1f, RZ ;  /* 0x0000001f02037819 */ /* 0x002fe200000006ff */
[----:B------:R-:W-:Y:S01]  /*e410*/  NOP ;  /* 0x0000000000007918 */ /* 0x000fe20000000000 */
[----:B------:R-:W2:Y:S01]  /*e420*/  LDL.LU R4, [R1+0x28] ;  /* 0x0000280001047983 */ /* 0x000ea20000300800 */
[----:B------:R1:W-:Y:S01]  /*e430*/  SYNCS.ARRIVE.TRANS64.A1T0 RZ, [R22+URZ+0x31c00], RZ ;  /* 0x031c00ff16ff79a7 */ /* 0x0003e2000810003f */
[----:B------:R-:W-:Y:S01]  /*e440*/  BSSY B0, `(.L_x_10156) ;  /* 0x0000004000007945 */ /* 0x000fe20003800000 */
[----:B------:R-:W3:Y:S01]  /*e450*/  SYNCS.PHASECHK.TRANS64.TRYWAIT P0, [R22+URZ+0x31c20], R3 ;  /* 0x031c2003160075a7 */ /* 0x000ee2000800017f */
[----:B--2---:R-:W-:Y:S02]  /*e460*/  ISETP.GE.AND P1, PT, R4, 0x91, PT ;  /* 0x000000910400780c */ /* 0x004fe40003f26270 */
[----:B-1-3--:R-:W-:Y:S11]  /*e470*/  @!P0 BRA `(.L_x_10157) ;  /* 0x0000004000788947 */ /* 0x00aff60003800000 */
.L_x_10272:
[----:B------:R-:W-:Y:S05]  /*e480*/  BSYNC B0 ;  /* 0x0000000000007941 */ /* 0x000fea0003800000 */
.L_x_10156:
[----:B------:R-:W-:Y:S04]  /*e490*/  BSSY B0, `(.L_x_10158) ;  /* 0x0000227000007945 */ /* 0x000fe80003800000 */
[----:B------:R-:W-:Y:S05]  /*e4a0*/  @!P1 BRA `(.L_x_10159) ;  /* 0x0000002000949947 */ /* 0x000fea0003800000 */
[----:B------:R-:W0:Y:S01]  /*e4b0*/  LDL R4, [R1+0x10] ;  /* 0x0000100001047983 */ /* 0x000e220000100800 */
[----:B------:R-:W-:Y:S01]  /*e4c0*/  IMAD.MOV.U32 R2, RZ, RZ, 0x1 ;  /* 0x00000001ff027424 */ /* 0x000fe200078e00ff */
[----:B------:R-:W-:Y:S01]  /*e4d0*/  BSSY B2, `(.L_x_10160) ;  /* 0x00000bc000027945 */ /* 0x000fe20003800000 */
[----:B0-----:R-:W-:Y:S02]  /*e4e0*/  IMAD.MOV R7, RZ, RZ, -R4 ;  /* 0x000000ffff077224 */ /* 0x001fe400078e0a04 */
[----:B------:R-:W-:-:S03]  /*e4f0*/  VIADD R6, R4, 0xfffffffe ;  /* 0xfffffffe04067836 */ /* 0x000fc60000000000 */
[----:B------:R-:W-:-:S05]  /*e500*/  VIADDMNMX R7, R7, R2, 0xffffffff, !PT ;  /* 0xffffffff07077446 */ /* 0x000fca0007800102 */
[----:B------:R-:W-:-:S05]  /*e510*/  IMAD.IADD R2, R4, 0x1, R7 ;  /* 0x0000000104027824 */ /* 0x000fca00078e0207 */
[----:B------:R-:W-:-:S04]  /*e520*/  LOP3.LUT R2, R2, 0x1, RZ, 0xc0, !PT ;  /* 0x0000000102027812 */ /* 0x000fc800078ec0ff */
[----:B------:R-:W-:-:S13]  /*e530*/  ISETP.NE.U32.AND P0, PT, R2, 0x1, PT ;  /* 0x000000010200780c */ /* 0x000fda0003f05070 */
[----:B------:R-:W-:Y:S05]  /*e540*/  @P0 BRA `(.L_x_10161) ;  /* 0x0000000800d00947 */ /* 0x000fea0003800000 */
[----:B------:R-:W2:Y:S01]  /*e550*/  LDL R4, [R1] ;  /* 0x0000000001047983 */ /* 0x000ea20000100800 */
[----:B------:R-:W-:Y:S01]  /*e560*/  VIADD R8, R23, 0x1 ;  /* 0x0000000117087836 */ /* 0x000fe20000000000 */
[----:B------:R-:W-:Y:S04]  /*e570*/  BSSY B1, `(.L_x_10162) ;  /* 0x00000ad000017945 */ /* 0x000fe80003800000 */
[----:B------:R-:W-:-:S04]  /*e580*/  ISETP.NE.AND P0, PT, R8, 0x2, PT ;  /* 0x000000020800780c */ /* 0x000fc80003f05270 */
[----:B------:R-:W-:Y:S02]  /*e590*/  SEL R9, RZ, 0x1, P0 ;  /* 0x00000001ff097807 */ /* 0x000fe40000000000 */
[----:B------:R-:W-:Y:S02]  /*e5a0*/  SEL R8, R8, RZ, P0 ;  /* 0x000000ff08087207 */ /* 0x000fe40000000000 */
[----:B------:R-:W-:Y:S02]  /*e5b0*/  LOP3.LUT R9, R26, R9, RZ, 0x3c, !PT ;  /* 0x000000091a097212 */ /* 0x000fe400078e3cff */
[----:B--2---:R-:W-:-:S13]  /*e5c0*/  ISETP.NE.AND P2, PT, R4, RZ, PT ;  /* 0x000000ff0400720c */ /* 0x004fda0003f45270 */
[----:B------:R-:W-:Y:S05]  /*e5d0*/  @!P2 BRA `(.L_x_10163) ;  /* 0x000000080098a947 */ /* 0x000fea0003800000 */
[----:B------:R-:W-:Y:S01]  /*e5e0*/  ULDC.64 UR4, c[0x0][0x418] ;  /* 0x0001060000047ab9 */ /* 0x000fe20000000a00 */
[----:B------:R-:W-:Y:S01]  /*e5f0*/  IMAD.MOV.U32 R5, RZ, RZ, R24 ;  /* 0x000000ffff057224 */ /* 0x000fe200078e0018 */
[----:B------:R-:W-:-:S04]  /*e600*/  ISETP.NE.U32.AND P0, PT, RZ, UR4, PT ;  /* 0x00000004ff007c0c */ /* 0x000fc8000bf05070 */
[----:B------:R-:W-:-:S13]  /*e610*/  ISETP.NE.AND.EX P0, PT, RZ, UR5, PT, P0 ;  /* 0x00000005ff007c0c */ /* 0x000fda000bf05300 */
[----:B------:R-:W-:Y:S05]  /*e620*/  @!P0 BRA `(.L_x_10164) ;  /* 0x0000000000448947 */ /* 0x000fea0003800000 */
[----:B------:R-:W0:Y:S01]  /*e630*/  LDC R5, c[0x0][0x43c] ;  /* 0x00010f00ff057b82 */ /* 0x000e220000000800 */
[----:B------:R-:W-:Y:S01]  /*e640*/  ULDC.64 UR6, c[0x0][0x428] ;  /* 0x00010a0000067ab9 */ /* 0x000fe20000000a00 */
[----:B0-----:R-:W-:-:S13]  /*e650*/  ISETP.NE.AND P0, PT, R5, 0x1, PT ;  /* 0x000000010500780c */ /* 0x001fda0003f05270 */
[----:B-1----:R-:W0:Y:S02]  /*e660*/  @P0 LDC.64 R2, c[0x0][0x440] ;  /* 0x00011000ff020b82 */ /* 0x002e240000000a00 */
        /* <DEDUP_REMOVED lines=8> */
[----:B------:R-:W-:-:S04]  /*e6f0*/  IMAD.WIDE.U32 R2, R25, UR6, R2 ;  /* 0x0000000619027c25 */ /* 0x000fc8000f8e0002 */
[----:B------:R-:W-:Y:S01]  /*e700*/  IMAD.IADD R3, R4, 0x1, R3 ;  /* 0x0000000104037824 */ /* 0x000fe200078e0203 */
[----:B------:R-:W-:-:S04]  /*e710*/  LEA R4, P0, R2, UR4, 0x2 ;  /* 0x0000000402047c11 */ /* 0x000fc8000f8010ff */
[----:B------:R-:W-:-:S06]  /*e720*/  LEA.HI.X R5, R2, UR5, R3, 0x2, P0 ;  /* 0x0000000502057c11 */ /* 0x000fcc00080f1403 */
[----:B------:R0:W5:Y:S03]  /*e730*/  LDG.E R5, desc[UR60][R4.64] ;  /* 0x0000003c04057981 */ /* 0x000166000c1e1900 */
.L_x_10164:
[----:B-1----:R-:W-:Y:S01]  /*e740*/  IMAD R3, R8, 0x8, R22 ;  /* 0x0000000808037824 */ /* 0x002fe200078e0216 */
[----:B------:R-:W-:Y:S01]  /*e750*/  SHF.L.U32 R2, R9, 0x1f, RZ ;  /* 0x0000001f09027819 */ /* 0x000fe200000006ff */
[----:B------:R-:W-:Y:S03]  /*e760*/  BSSY B3, `(.L_x_10165) ;  /* 0x0000003000037945 */ /* 0x000fe60003800000 */
[----:B------:R-:W1:Y:S02]  /*e770*/  SYNCS.PHASECHK.TRANS64.TRYWAIT P0, [R3+URZ+0x31c40], R2 ;  /* 0x031c4002030075a7 */ /* 0x000e64000800017f */
[----:B-1----:R-:W-:Y:S05]  /*e780*/  @!P0 BRA `(.L_x_10166) ;  /* 0x0000003c00c88947 */ /* 0x002fea0003800000 */
.L_x_10273:
[----:B------:R-:W-:Y:S05]  /*e790*/  BSYNC B3 ;  /* 0x0000000000037941 */ /* 0x000fea0003800000 */
.L_x_10165:
        /* <DEDUP_REMOVED lines=12> */
.L_x_10168:
[----:B------:R-:W-:Y:S05]  /*e860*/  BSYNC B3 ;  /* 0x0000000000037941 */ /* 0x000fea0003800000 */
.L_x_10167:
[----:B------:R-:W-:Y:S01]  /*e870*/  IMAD.MOV.U32 R11, RZ, RZ, RZ ;  /* 0x000000ffff0b7224 */ /* 0x000fe200078e00ff */
[----:B------:R-:W-:Y:S01]  /*e880*/  UIADD3 UR4, UP0, UR38, 0x370, URZ ;  /* 0x0000037026047890 */ /* 0x000fe2000ff1e03f */
[----:B------:R-:W-:Y:S01]  /*e890*/  IMAD R4, R8, 0x6c00, R22 ;  /* 0x00006c0008047824 */ /* 0x000fe200078e0216 */
[----:B------:R-:W-:Y:S01]  /*e8a0*/  PLOP3.LUT P0, PT, PT, PT, PT, 0x80, 0x0 ;  /* 0x000000000000781c */ /* 0x000fe20003f0f070 */
[----:B-1----:R-:W-:Y:S01]  /*e8b0*/  VIADD R3, R3, 0x31c30 ;  /* 0x00031c3003037836 */ /* 0x002fe20000000000 */
[----:B------:R-:W-:Y:S01]  /*e8c0*/  R2UR UR10, R11 ;  /* 0x000000000b0a72ca */ /* 0x000fe200000e0000 */
[----:B------:R-:W-:Y:S01]  /*e8d0*/  IMAD R2, R6, 0x90, R28 ;  /* 0x0000009006027824 */ /* 0x000fe200078e021c */
[----:B------:R-:W-:Y:S01]  /*e8e0*/  UIADD3.X UR5, URZ, UR39, URZ, UP0, !UPT ;  /* 0x000000273f057290 */ /* 0x000fe200087fe43f */
[----:B------:R-:W-:Y:S01]  /*e8f0*/  VIADD R10, R4, 0x16a00 ;  /* 0x00016a00040a7836 */ /* 0x000fe20000000000 */
[----:B------:R-:W-:Y:S01]  /*e900*/  UMOV UR6, 0x0 ;  /* 0x0000000000067882 */ /* 0x000fe20000000000 */
[----:B------:R-:W-:-:S10]  /*e910*/  UMOV UR7, 0x14f00000 ;  /* 0x14f0000000077882 */ /* 0x000fd40000000000 */
.L_x_10169:
        /* <DEDUP_REMOVED lines=16> */
.L_x_10170:
        /* <DEDUP_REMOVED lines=16> */
.L_x_10171:
        /* <DEDUP_REMOVED lines=15> */
.L_x_10274:
[----:B------:R-:W-:Y:S05]  /*ec10*/  BSYNC B3 ;  /* 0x0000000000037941 */ /* 0x000fea0003800000 */
.L_x_10172:
[----:B------:R-:W-:Y:S01]  /*ec20*/  BSSY B3, `(.L_x_10174) ;  /* 0x000000c000037945 */ /* 0x000fe20003800000 */
[----:B------:R-:W-:Y:S01]  /*ec30*/  IMAD.MOV.U32 R12, RZ, RZ, 0x0 ;  /* 0x00000000ff0c7424 */ /* 0x000fe200078e00ff */
[----:B------:R-:W-:Y:S02]  /*ec40*/  MOV R13, 0x14f00000 ;  /* 0x14f00000000d7802 */ /* 0x000fe40000000f00 */
[----:B------:R-:W-:Y:S05]  /*ec50*/  @P1 BRA `(.L_x_10175) ;  /* 0x0000000000201947 */ /* 0x000fea0003800000 */
        /* <DEDUP_REMOVED lines=8> */
.L_x_10175:
[----:B------:R-:W-:Y:S05]  /*ece0*/  BSYNC B3 ;  /* 0x0000000000037941 */ /* 0x000fea0003800000 */
.L_x_10174:
[----:B------:R-:W-:Y:S01]  /*ecf0*/  R2UR UR10, R11 ;  /* 0x000000000b0a72ca */ /* 0x000fe200000e0000 */
[C-C-:B0-----:R-:W-:Y:S01]  /*ed00*/  IMAD R2, R23.reuse, 0x8, R22.reuse ;  /* 0x0000000817027824 */ /* 0x141fe200078e0216 */
[----:B------:R-:W-:Y:S01]  /*ed10*/  R2UR UR6, R12 ;  /* 0x000000000c0672ca */ /* 0x000fe200000e0000 */
[----:B------:R-:W-:Y:S01]  /*ed20*/  IMAD R3, R23, 0x6c00, R22 ;  /* 0x00006c0017037824 */ /* 0x000fe200078e0216 */
[----:B------:R-:W-:Y:S01]  /*ed30*/  R2UR UR7, R13 ;  /* 0x000000000d0772ca */ /* 0x000fe200000e0000 */
[----:B------:R-:W-:Y:S01]  /*ed40*/  UIADD3 UR4, UP0, UR38, 0x470, URZ ;  /* 0x0000047026047890 */ /* 0x000fe2000ff1e03f */
[----:B------:R-:W-:Y:S01]  /*ed50*/  PLOP3.LUT P0, PT, PT, PT, PT, 0x80, 0x0 ;  /* 0x000000000000781c */ /* 0x000fe20003f0f070 */
[----:B------:R-:W-:Y:S02]  /*ed60*/  IMAD R4, R27, 0x90, R28 ;  /* 0x000000901b047824 */ /* 0x000fe400078e021c */
[----:B------:R-:W-:Y:S01]  /*ed70*/  VIADD R2, R2, 0x31c50 ;  /* 0x00031c5002027836 */ /* 0x000fe20000000000 */
[----:B------:R-:W-:Y:S01]  /*ed80*/  UIADD3.X UR5, URZ, UR39, URZ, UP0, !UPT ;  /* 0x000000273f057290 */ /* 0x000fe200087fe43f */
[----:B------:R-:W-:-:S11]  /*ed90*/  VIADD R10, R3, 0x200 ;  /* 0x00000200030a7836 */ /* 0x000fd60000000000 */
.L_x_10176:
        /* <DEDUP_REMOVED lines=15> */
.L_x_10177:
        /* <DEDUP_REMOVED lines=15> */
.L_x_10178:
        /* <DEDUP_REMOVED lines=12> */
.L_x_10163:
[----:B------:R-:W-:Y:S05]  /*f040*/  BSYNC B1 ;  /* 0x0000000000017941 */ /* 0x000fea0003800000 */
.L_x_10162:
[----:B------:R-:W2:Y:S01]  /*f050*/  LDL.LU R2, [R1+0x10] ;  /* 0x0000100001027983 */ /* 0x000ea20000300800 */
[----:B------:R-:W-:Y:S02]  /*f060*/  IMAD.MOV.U32 R23, RZ, RZ, R8 ;  /* 0x000000ffff177224 */ /* 0x000fe400078e0008 */
[----:B------:R-:W-:Y:S02]  /*f070*/  IMAD.MOV.U32 R26, RZ, RZ, R9 ;  /* 0x000000ffff1a7224 */ /* 0x000fe400078e0009 */
[----:B--2---:R-:W-:-:S07]  /*f080*/  VIADD R6, R2, 0xfffffffd ;  /* 0xfffffffd02067836 */ /* 0x004fce0000000000 */
.L_x_10161:
[----:B------:R-:W-:Y:S05]  /*f090*/  BSYNC B2 ;  /* 0x0000000000027941 */ /* 0x000fea0003800000 */
.L_x_10160:
[----:B------:R-:W2:Y:S01]  /*f0a0*/  LDL.LU R2, [R1+0xc] ;  /* 0x00000c0001027983 */ /* 0x000ea20000300800 */
[----:B------:R-:W-:-:S05]  /*f0b0*/  IMAD.MOV R7, RZ, RZ, -R7 ;  /* 0x000000ffff077224 */ /* 0x000fca00078e0a07 */
[----:B--2---:R-:W-:-:S13]  /*f0c0*/  ISETP.NE.AND P0, PT, R2, R7, PT ;  /* 0x000000070200720c */ /* 0x004fda0003f05270 */
[----:B------:R-:W-:Y:S05]  /*f0d0*/  @!P0 BRA `(.L_x_10159) ;  /* 0x0000001400888947 */ /* 0x000fea0003800000 */
[----:B------:R-:W-:-:S07]  /*f0e0*/  IMAD.MOV.U32 R4, RZ, RZ, R24 ;  /* 0x000000ffff047224 */ /* 0x000fce00078e0018 */
.L_x_10213:
[----:B------:R-:W2:Y:S01]  /*f0f0*/  LDL R2, [R1] ;  /* 0x0000000001027983 */ /* 0x000ea20000100800 */
[----:B------:R-:W-:Y:S01]  /*f100*/  VIADD R7, R23, 0x1 ;  /* 0x0000000117077836 */ /* 0x000fe20000000000 */
[----:B------:R-:W-:Y:S05]  /*f110*/  YIELD ;  /* 0x0000000000007946 */ /* 0x000fea0003800000 */
[----:B------:R-:W-:Y:S01]  /*f120*/  ISETP.NE.AND P0, PT, R7, 0x2, PT ;  /* 0x000000020700780c */ /* 0x000fe20003f05270 */
[----:B------:R-:W-:Y:S03]  /*f130*/  BSSY B1, `(.L_x_10179) ;  /* 0x00000aa000017945 */ /* 0x000fe60003800000 */
[----:B-1----:R-:W-:-:S02]  /*f140*/  SEL R3, RZ, 0x1, P0 ;  /* 0x00000001ff037807 */ /* 0x002fc40000000000 */
        /* <DEDUP_REMOVED lines=24> */
[----:B------:R-:W-:-:S05]  /*f2d0*/  LEA.HI.X R5, R2, UR5, R3, 0x2, P0 ;  /* 0x0000000502057c11 */ /* 0x000fca00080f1403 */
[----:B------:R0:W5:Y:S04]  /*f2e0*/  LDG.E R4, desc[UR60][R4.64] ;  /* 0x0000003c04047981 */ /* 0x000168000c1e1900 */
.L_x_10181:
[----:B------:R-:W-:Y:S01]  /*f2f0*/  IMAD R3, R7, 0x8, R22 ;  /* 0x0000000807037824 */ /* 0x000fe200078e0216 */
[----:B------:R-:W-:Y:S01]  /*f300*/  SHF.L.U32 R2, R8, 0x1f, RZ ;  /* 0x0000001f08027819 */ /* 0x000fe200000006ff */
[----:B------:R-:W-:Y:S03]  /*f310*/  BSSY B2, `(.L_x_10182) ;  /* 0x0000003000027945 */ /* 0x000fe60003800000 */
[----:B------:R-:W1:Y:S02]  /*f320*/  SYNCS.PHASECHK.TRANS64.TRYWAIT P0, [R3+URZ+0x31c40], R2 ;  /* 0x031c4002030075a7 */ /* 0x000e64000800017f */
[----:B-1----:R-:W-:Y:S05]  /*f330*/  @!P0 BRA `(.L_x_10183) ;  /* 0x0000003400048947 */ /* 0x002fea0003800000 */
.L_x_10275:
[----:B------:R-:W-:Y:S05]  /*f340*/  BSYNC B2 ;  /* 0x0000000000027941 */ /* 0x000fea0003800000 */
.L_x_10182:
[----:B0-----:R-:W0:Y:S01]  /*f350*/  S2R R5, SR_TID.X ;  /* 0x0000000000057919 */ /* 0x001e220000002100 */
        /* <DEDUP_REMOVED lines=11> */
.L_x_10185:
[----:B------:R-:W-:Y:S05]  /*f410*/  BSYNC B2 ;  /* 0x0000000000027941 */ /* 0x000fea0003800000 */
.L_x_10184:
        /* <DEDUP_REMOVED lines=11> */
.L_x_10186:
        /* <DEDUP_REMOVED lines=16> */
.L_x_10187:
        /* <DEDUP_REMOVED lines=16> */
.L_x_10188:
        /* <DEDUP_REMOVED lines=15> */
.L_x_10276:
[----:B------:R-:W-:Y:S05]  /*f7c0*/  BSYNC B2 ;  /* 0x0000000000027941 */ /* 0x000fea0003800000 */
.L_x_10189:
        /* <DEDUP_REMOVED lines=11> */
.L_x_10192:
[----:B------:R-:W-:Y:S05]  /*f880*/  BSYNC B2 ;  /* 0x0000000000027941 */ /* 0x000fea0003800000 */
.L_x_10191:
[----:B------:R-:W-:Y:S01]  /*f890*/  R2UR UR6, R2 ;  /* 0x00000000020672ca */ /* 0x000fe200000e0000 */
[----:B------:R-:W-:Y:S01]  /*f8a0*/  IMAD R23, R23, 0x6c00, R22 ;  /* 0x00006c0017177824 */ /* 0x000fe200078e0216 */
[----:B------:R-:W-:Y:S01]  /*f8b0*/  R2UR UR7, R3 ;  /* 0x00000000030772ca */ /* 0x000fe200000e0000 */
[----:B------:R-:W-:Y:S01]  /*f8c0*/  UIADD3 UR4, UP0, UR38, 0x470, URZ ;  /* 0x0000047026047890 */ /* 0x000fe2000ff1e03f */
[----:B------:R-:W-:Y:S01]  /*f8d0*/  R2UR UR10, R5 ;  /* 0x00000000050a72ca */ /* 0x000fe200000e0000 */
[----:B------:R-:W-:Y:S01]  /*f8e0*/  IMAD R5, R27, 0x90, R28 ;  /* 0x000000901b057824 */ /* 0x000fe200078e021c */
[----:B------:R-:W-:Y:S01]  /*f8f0*/  PLOP3.LUT P0, PT, PT, PT, PT, 0x80, 0x0 ;  /* 0x000000000000781c */ /* 0x000fe20003f0f070 */
[----:B0-----:R-:W-:Y:S01]  /*f900*/  VIADD R12, R12, 0x50 ;  /* 0x000000500c0c7836 */ /* 0x001fe20000000000 */
[----:B------:R-:W-:Y:S01]  /*f910*/  UIADD3.X UR5, URZ, UR39, URZ, UP0, !UPT ;  /* 0x000000273f057290 */ /* 0x000fe200087fe43f */
[----:B------:R-:W-:-:S11]  /*f920*/  VIADD R13, R23, 0x200 ;  /* 0x00000200170d7836 */ /* 0x000fd60000000000 */
.L_x_10193:
        /* <DEDUP_REMOVED lines=15> */
.L_x_10194:
        /* <DEDUP_REMOVED lines=15> */
.L_x_10195:
        /* <DEDUP_REMOVED lines=12> */
.L_x_10180:
[----:B------:R-:W-:Y:S05]  /*fbd0*/  BSYNC B1 ;  /* 0x0000000000017941 */ /* 0x000fea0003800000 */
.L_x_10179:
        /* <DEDUP_REMOVED lines=10> */
[----:B------:R-:W-:Y:S01]  /*fc80*/  VIADD R9, R6, 0xffffffff ;  /* 0xffffffff06097836 */ /* 0x000fe20000000000 */
[----:B------:R-:W-:-:S04]  /*fc90*/  ISETP.NE.U32.AND P0, PT, RZ, UR4, PT ;  /* 0x00000004ff007c0c */ /* 0x000fc8000bf05070 */
[----:B------:R-:W-:-:S13]  /*fca0*/  ISETP.NE.AND.EX P0, PT, RZ, UR5, PT, P0 ;  /* 0x00000005ff007c0c */ /* 0x000fda000bf05300 */
[----:B------:R-:W-:Y:S05]  /*fcb0*/  @!P0 BRA `(.L_x_10198) ;  /* 0x0000000000448947 */ /* 0x000fea0003800000 */
[----:B------:R-:W0:Y:S01]  /*fcc0*/  LDC R4, c[0x0][0x43c] ;  /* 0x00010f00ff047b82 */ /* 0x000e220000000800 */
[----:B------:R-:W-:Y:S01]  /*fcd0*/  ULDC.64 UR6, c[0x0][0x428] ;  /* 0x00010a0000067ab9 */ /* 0x000fe20000000a00 */
        /* <DEDUP_REMOVED lines=8> */
[----:B------:R-:W-:-:S04]  /*fd60*/  IMAD R4, R29, UR6, RZ ;  /* 0x000000061d047c24 */ /* 0x000fc8000f8e02ff */
[C---:B------:R-:W-:Y:S02]  /*fd70*/  IMAD R4, R25.reuse, UR7, R4 ;  /* 0x0000000719047c24 */ /* 0x040fe4000f8e0204 */
[----:B------:R-:W-:-:S04]  /*fd80*/  IMAD.WIDE.U32 R2, R25, UR6, R2 ;  /* 0x0000000619027c25 */ /* 0x000fc8000f8e0002 */
[----:B------:R-:W-:Y:S01]  /*fd90*/  IMAD.IADD R3, R4, 0x1, R3 ;  /* 0x0000000104037824 */ /* 0x000fe200078e0203 */
[----:B------:R-:W-:-:S04]  /*fda0*/  LEA R4, P0, R2, UR4, 0x2 ;  /* 0x0000000402047c11 */ /* 0x000fc8000f8010ff */
[----:B------:R-:W-:-:S05]  /*fdb0*/  LEA.HI.X R5, R2, UR5, R3, 0x2, P0 ;  /* 0x0000000502057c11 */ /* 0x000fca00080f1403 */
[----:B------:R0:W5:Y:S04]  /*fdc0*/  LDG.E R4, desc[UR60][R4.64] ;  /* 0x0000003c04047981 */ /* 0x000168000c1e1900 */
.L_x_10198:
[----:B------:R-:W-:Y:S01]  /*fdd0*/  IMAD R2, R23, 0x8, R22 ;  /* 0x0000000817027824 */ /* 0x000fe200078e0216 */
[----:B------:R-:W-:Y:S01]  /*fde0*/  SHF.L.U32 R3, R26, 0x1f, RZ ;  /* 0x0000001f1a037819 */ /* 0x000fe200000006ff */
[----:B------:R-:W-:Y:S03]  /*fdf0*/  BSSY B2, `(.L_x_10199) ;  /* 0x0000003000027945 */ /* 0x000fe60003800000 */
[----:B------:R-:W1:Y:S02]  /*fe00*/  SYNCS.PHASECHK.TRANS64.TRYWAIT P0, [R2+URZ+0x31c40], R3 ;  /* 0x031c4003020075a7 */ /* 0x000e64000800017f */
[----:B-1----:R-:W-:Y:S05]  /*fe10*/  @!P0 BRA `(.L_x_10200) ;  /* 0x0000002800748947 */ /* 0x002fea0003800000 */
.L_x_10277:
[----:B------:R-:W-:Y:S05]  /*fe20*/  BSYNC B2 ;  /* 0x0000000000027941 */ /* 0x000fea0003800000 */
.L_x_10199:
        /* <DEDUP_REMOVED lines=12> */
.L_x_10202:
[----:B------:R-:W-:Y:S05]  /*fef0*/  BSYNC B2 ;  /* 0x0000000000027941 */ /* 0x000fea0003800000 */
.L_x_10201:
        /* <DEDUP_REMOVED lines=8> */
[----:B------:R-:W-:Y:S01]  /*ff80*/  IMAD R2, R9, 0x90, R28 ;  /* 0x0000009009027824 */ /* 0x000fe200078e021c */
[----:B------:R-:W-:Y:S01]  /*ff90*/  UMOV UR6, 0x0 ;  /* 0x0000000000067882 */ /* 0x000fe20000000000 */
[----:B------:R-:W-:Y:S01]  /*ffa0*/  VIADD R10, R12, 0x16a00 ;  /* 0x00016a000c0a7836 */ /* 0x000fe20000000000 */
[----:B------:R-:W-:-:S09]  /*ffb0*/  UMOV UR7, 0x14f00000 ;  /* 0x14f0000000077882 */ /* 0x000fd20000000000 */
.L_x_10203:
        /* <DEDUP_REMOVED lines=16> */
.L_x_10204:
        /* <DEDUP_REMOVED lines=16> */
.L_x_10205:
        /* <DEDUP_REMOVED lines=15> */
.L_x_10278:
[----:B------:R-:W-:Y:S05]  /*102b0*/  BSYNC B2 ;  /* 0x0000000000027941 */ /* 0x000fea0003800000 */
.L_x_10206:
        /* <DEDUP_REMOVED lines=11> */
.L_x_10209:
[----:B------:R-:W-:Y:S05]  /*10370*/  BSYNC B2 ;  /* 0x0000000000027941 */ /* 0x000fea0003800000 */
.L_x_10208:
[----:B------:R-:W-:Y:S01]  /*10380*/  R2UR UR6, R2 ;  /* 0x00000000020672ca */ /* 0x000fe200000e0000 */
[----:B------:R-:W-:Y:S01]  /*10390*/  IMAD R7, R7, 0x6c00, R22 ;  /* 0x00006c0007077824 */ /* 0x000fe200078e0216 */
[----:B------:R-:W-:Y:S01]  /*103a0*/  R2UR UR7, R3 ;  /* 0x00000000030772ca */ /* 0x000fe200000e0000 */
[----:B------:R-:W-:Y:S01]  /*103b0*/  UIADD3 UR4, UP0, UR38, 0x470, URZ ;  /* 0x0000047026047890 */ /* 0x000fe2000ff1e03f */
[----:B------:R-:W-:Y:S01]  /*103c0*/  R2UR UR10, R5 ;  /* 0x00000000050a72ca */ /* 0x000fe200000e0000 */
[----:B------:R-:W-:Y:S01]  /*103d0*/  IMAD R5, R27, 0x90, R28 ;  /* 0x000000901b057824 */ /* 0x000fe200078e021c */
[----:B------:R-:W-:Y:S01]  /*103e0*/  PLOP3.LUT P0, PT, PT, PT, PT, 0x80, 0x0 ;  /* 0x000000000000781c */ /* 0x000fe20003f0f070 */
[----:B------:R-:W-:Y:S01]  /*103f0*/  VIADD R8, R8, 0x50 ;  /* 0x0000005008087836 */ /* 0x000fe20000000000 */
[----:B------:R-:W-:Y:S01]  /*10400*/  UIADD3.X UR5, URZ, UR39, URZ, UP0, !UPT ;  /* 0x000000273f057290 */ /* 0x000fe200087fe43f */
[----:B------:R-:W-:-:S11]  /*10410*/  VIADD R12, R7, 0x200 ;  /* 0x00000200070c7836 */ /* 0x000fd60000000000 */
.L_x_10210:
        /* <DEDUP_REMOVED lines=15> */
.L_x_10211:
        /* <DEDUP_REMOVED lines=15> */
.L_x_10212:
        /* <DEDUP_REMOVED lines=12> */
.L_x_10197:
[----:B------:R-:W-:Y:S05]  /*106c0*/  BSYNC B1 ;  /* 0x0000000000017941 */ /* 0x000fea0003800000 */
.L_x_10196:
[C---:B------:R-:W-:Y:S01]  /*106d0*/  ISETP.GT.AND P0, PT, R6.reuse, 0x1, PT ;  /* 0x000000010600780c */ /* 0x040fe20003f04270 */
[----:B------:R-:W-:-:S12]  /*106e0*/  VIADD R6, R6, 0xfffffffe ;  /* 0xfffffffe06067836 */ /* 0x000fd80000000000 */
[----:B------:R-:W-:Y:S05]  /*106f0*/  @P0 BRA `(.L_x_10213) ;  /* 0xffffffe8007c0947 */ /* 0x000fea000383ffff */
.L_x_10159:
[----:B------:R-:W-:Y:S05]  /*10700*/  BSYNC B0 ;  /* 0x0000000000007941 */ /* 0x000fea0003800000 */
.L_x_10158:
[----:B------:R-:W2:Y:S01]  /*10710*/  S2R R2, SR_TID.X ;  /* 0x0000000000027919 */ /* 0x000ea20000002100 */
[----:B------:R-:W-:Y:S01]  /*10720*/  BSSY B0, `(.L_x_10214) ;  /* 0x0000010000007945 */ /* 0x000fe20003800000 */
[----:B--2---:R-:W-:-:S04]  /*10730*/  LOP3.LUT R8, R2, 0x7f, RZ, 0xc0, !PT ;  /* 0x0000007f02087812 */ /* 0x004fc800078ec0ff */
[----:B------:R-:W-:-:S13]  /*10740*/  ISETP.NE.AND P0, PT, R8, RZ, PT ;  /* 0x000000ff0800720c */ /* 0x000fda0003f05270 */
[----:B------:R-:W-:Y:S05]  /*10750*/  @P0 BRA `(.L_x_10215) ;  /* 0x0000000000300947 */ /* 0x000fea0003800000 */
[----:B------:R-:W2:Y:S01]  /*10760*/  S2R R5, SR_LANEID ;  /* 0x0000000000057919 */ /* 0x000ea20000000000 */
[----:B------:R-:W-:Y:S01]  /*10770*/  VOTEU.ANY UR4, UPT, PT ;  /* 0x0000000000047886 */ /* 0x000fe200038e0100 */
[----:B-1----:R-:W1:Y:S01]  /*10780*/  LDC.64 R2, c[0x0][0xc60] ;  /* 0x00031800ff027b82 */ /* 0x002e620000000a00 */
[----:B------:R-:W2:Y:S02]  /*10790*/  FLO.U32 R0, UR4 ;  /* 0x0000000400007d00 */ /* 0x000ea400080e0000 */
[----:B--2---:R-:W-:-:S06]  /*107a0*/  ISETP.EQ.U32.AND P0, PT, R0, R5, PT ;  /* 0x000000050000720c */ /* 0x004fcc0003f02070 */
[----:B------:R-:W1:Y:S07]  /*107b0*/  POPC R5, UR4 ;  /* 0x0000000400057d09 */ /* 0x000e6e0008000000 */
[----:B-1----:R-:W2:Y:S01]  /*107c0*/  @P0 ATOMG.E.ADD.STRONG.GPU PT, R3, desc[UR60][R2.64], R5 ;  /* 0x00000005020309a8 */ /* 0x002ea200081ee1fc */
[----:B------:R-:W1:Y:S02]  /*107d0*/  S2R R4, SR_LTMASK ;  /* 0x0000000000047919 */ /* 0x000e640000003900 */
[----:B-1----:R-:W-:-:S04]  /*107e0*/  LOP3.LUT R4, R4, UR4, RZ, 0xc0, !PT ;  /* 0x0000000404047c12 */ /* 0x002fc8000f8ec0ff */
[----:B0-----:R-:W0:Y:S01]  /*107f0*/  POPC R7, R4 ;  /* 0x0000000400077309 */ /* 0x001e220000000000 */
[----:B--2---:R-:W0:Y:S02]  /*10800*/  SHFL.IDX PT, R0, R3, R0, 0x1f ;  /* 0x00001f0003007589 */ /* 0x004e2400000e0000 */
[----:B0-----:R-:W-:-:S07]  /*10810*/  IADD3 R16, R0, UR36, R7 ;  /* 0x0000002400107c10 */ /* 0x001fce000fffe007 */
.L_x_10215:
[----:B------:R-:W-:Y:S05]  /*10820*/  BSYNC B0 ;  /* 0x0000000000007941 */ /* 0x000fea0003800000 */
.L_x_10214:
[----:B------:R-:W2:Y:S01]  /*10830*/  LDL.LU R0, [R1] ;  /* 0x0000000001007983 */ /* 0x000ea20000300800 */
[----:B------:R-:W-:Y:S01]  /*10840*/  BSSY B0, `(.L_x_10216) ;  /* 0x0000046000007945 */ /* 0x000fe20003800000 */
[----:B--2---:R-:W-:-:S13]  /*10850*/  ISETP.NE.AND P0, PT, R0, RZ, PT ;  /* 0x000000ff0000720c */ /* 0x004fda0003f05270 */
[----:B------:R-:W-:Y:S05]  /*10860*/  @!P0 BRA `(.L_x_10217) ;  /* 0x00000004000c8947 */ /* 0x000fea0003800000 */
[----:B-1----:R-:W-:Y:S01]  /*10870*/  IMAD R3, R23, 0x8, R22 ;  /* 0x0000000817037824 */ /* 0x002fe200078e0216 */
[----:B------:R-:W-:Y:S01]  /*10880*/  SHF.L.U32 R0, R26, 0x1f, RZ ;  /* 0x0000001f1a007819 */ /* 0x000fe200000006ff */
[----:B------:R-:W-:Y:S01]  /*10890*/  BSSY B1, `(.L_x_10218) ;  /* 0x0000004000017945 */ /* 0x000fe20003800000 */
[----:B------:R-:W-:Y:S02]  /*108a0*/  ISETP.NE.AND P1, PT, R8, RZ, PT ;  /* 0x000000ff0800720c */ /* 0x000fe40003f25270 */
[----:B------:R-:W1:Y:S02]  /*108b0*/  SYNCS.PHASECHK.TRANS64.TRYWAIT P0, [R3+URZ+0x31c60], R0 ;  /* 0x031c6000030075a7 */ /* 0x000e64000800017f */
[----:B-1----:R-:W-:Y:S09]  /*108c0*/  @!P0 BRA `(.L_x_10219) ;  /* 0x0000001c00f08947 */ /* 0x002ff20003800000 */
.L_x_10279:
[----:B------:R-:W-:Y:S05]  /*108d0*/  BSYNC B1 ;  /* 0x0000000000017941 */ /* 0x000fea0003800000 */
.L_x_10218:
[----:B------:R-:W-:Y:S04]  /*108e0*/  BSSY B1, `(.L_x_10220) ;  /* 0x0000009000017945 */ /* 0x000fe80003800000 */
        /* <DEDUP_REMOVED lines=8> */
.L_x_10221:
[----:B------:R-:W-:Y:S05]  /*10970*/  BSYNC B1 ;  /* 0x0000000000017941 */ /* 0x000fea0003800000 */
.L_x_10220:
[----:B-1----:R-:W-:Y:S01]  /*10980*/  IMAD R0, R23, 0x6c00, R22 ;  /* 0x00006c0017007824 */ /* 0x002fe200078e0216 */
[----:B------:R-:W-:Y:S01]  /*10990*/  UIADD3 UR4, UP0, UR38, 0x470, URZ ;  /* 0x0000047026047890 */ /* 0x000fe2000ff1e03f */
[----:B------:R-:W-:Y:S01]  /*109a0*/  VIADD R2, R3, 0x31c50 ;  /* 0x00031c5003027836 */ /* 0x000fe20000000000 */
[----:B------:R-:W-:Y:S01]  /*109b0*/  PLOP3.LUT P0, PT, PT, PT, PT, 0x80, 0x0 ;  /* 0x000000000000781c */ /* 0x000fe20003f0f070 */
[----:B------:R-:W-:Y:S01]  /*109c0*/  IMAD R28, R27, 0x90, R28 ;  /* 0x000000901b1c7824 */ /* 0x000fe200078e021c */
[----:B------:R-:W-:Y:S01]  /*109d0*/  UIADD3.X UR5, URZ, UR39, URZ, UP0, !UPT ;  /* 0x000000273f057290 */ /* 0x000fe200087fe43f */
[----:B------:R-:W-:Y:S01]  /*109e0*/  VIADD R3, R0, 0x200 ;  /* 0x0000020000037836 */ /* 0x000fe20000000000 */
[----:B------:R-:W-:Y:S01]  /*109f0*/  UMOV UR6, 0x0 ;  /* 0x0000000000067882 */ /* 0x000fe20000000000 */
[----:B------:R-:W-:Y:S01]  /*10a00*/  UMOV UR7, 0x14f00000 ;  /* 0x14f0000000077882 */ /* 0x000fe20000000000 */
[----:B------:R-:W-:-:S08]  /*10a10*/  UMOV UR10, URZ ;  /* 0x0000003f000a7c82 */ /* 0x000fd00008000000 */
.L_x_10222:
        /* <DEDUP_REMOVED lines=10> */
[----:B------:R-:W-:Y:S01]  /*10ac0*/  PLOP3.LUT P0, PT, PT, PT, PT, 0x80, 0x0 ;  /* 0x000000000000781c */ /* 0x000fe20003f0f070 */
[----:B------:R-:W-:Y:S01]  /*10ad0*/  VIADD R3, R0, 0x2600 ;  /* 0x0000260000037836 */ /* 0x000fe20000000000 */
[----:B------:R-:W-:Y:S01]  /*10ae0*/  UMOV UR6, 0x0 ;  /* 0x0000000000067882 */ /* 0x000fe20000000000 */
[----:B------:R-:W-:Y:S01]  /*10af0*/  UMOV UR7, 0x14f00000 ;  /* 0x14f0000000077882 */ /* 0x000fe20000000000 */
[----:B------:R-:W-:-:S09]  /*10b00*/  UMOV UR10, 0x20 ;  /* 0x00000020000a7882 */ /* 0x000fd20000000000 */
.L_x_10223:
        /* <DEDUP_REMOVED lines=15> */
.L_x_10224:
        /* <DEDUP_REMOVED lines=10> */
.L_x_10217:
[----:B------:R-:W-:Y:S05]  /*10ca0*/  BSYNC B0 ;  /* 0x0000000000007941 */ /* 0x000fea0003800000 */
.L_x_10216:
[----:B------:R-:W-:-:S05]  /*10cb0*/  VIADD R23, R23, 0x1 ;  /* 0x0000000117177836 */ /* 0x000fca0000000000 */
[----:B------:R-:W-:-:S04]  /*10cc0*/  ISETP.NE.AND P0, PT, R23, 0x2, PT ;  /* 0x000000021700780c */ /* 0x000fc80003f05270 */
[----:B-1----:R-:W-:Y:S02]  /*10cd0*/  SEL R3, RZ, 0x1, P0 ;  /* 0x00000001ff037807 */ /* 0x002fe40000000000 */
[----:B------:R-:W-:Y:S02]  /*10ce0*/  SEL R23, R23, RZ, P0 ;  /* 0x000000ff17177207 */ /* 0x000fe40000000000 */
[----:B------:R-:W-:-:S07]  /*10cf0*/  LOP3.LUT R26, R26, R3, RZ, 0x3c, !PT ;  /* 0x000000031a1a7212 */ /* 0x000fce00078e3cff */
.L_x_10140:
[----:B------:R-:W-:Y:S05]  /*10d00*/  BSYNC B7 ;  /* 0x0000000000077941 */ /* 0x000fea0003800000 */
.L_x_10138:
[----:B-1----:R-:W2:Y:S02]  /*10d10*/  LDL R0, [R1+0x38] ;  /* 0x0000380001007983 */ /* 0x002ea40000100800 */
[----:B--2---:R-:W-:-:S13]  /*10d20*/  ISETP.NE.AND P0, PT, R0, RZ, PT ;  /* 0x000000ff0000720c */ /* 0x004fda0003f05270 */
[----:B------:R-:W-:Y:S05]  /*10d30*/  @!P0 BRA `(.L_x_10225) ;  /* 0x0000000000248947 */ /* 0x000fea0003800000 */
[----:B------:R-:W-:Y:S05]  /*10d40*/  WARPSYNC.ALL ;  /* 0x0000000000007948 */ /* 0x000fea0003800000 */
[----:B------:R-:W1:Y:S08]  /*10d50*/  S2UR UR5, SR_CgaCtaId ;  /* 0x00000000000579c3 */ /* 0x000e700000008800 */
[----:B------:R-:W-:Y:S06]  /*10d60*/  BAR.SYNC.DEFER_BLOCKING 0x5, 0x200 ;  /* 0x0148000000007b1d */ /* 0x000fec0000010000 */
[----:B------:R-:W-:-:S02]  /*10d70*/  UMOV UR4, 0x400 ;  /* 0x0000040000047882 */ /* 0x000fc40000000000 */
[----:B-1----:R-:W-:-:S06]  /*10d80*/  ULEA UR4, UR5, UR4, 0x18 ;  /* 0x0000000405047291 */ /* 0x002fcc000f8ec03f */
[----:B------:R-:W-:-:S05]  /*10d90*/  IMAD.U32 R22, RZ, RZ, UR4 ;  /* 0x00000004ff167e24 */ /* 0x000fca000f8e00ff */
[----:B------:R1:W2:Y:S01]  /*10da0*/  LDS.128 R16, [R22+0x31cd0] ;  /* 0x031cd00016107984 */ /* 0x0002a20000000c00 */
[----:B------:R-:W-:Y:S06]  /*10db0*/  BAR.ARV 0x4, 0x200 ;  /* 0x0108000000007b1d */ /* 0x000fec0000002000 */
[----:B------:R-:W-:Y:S05]  /*10dc0*/  BRA `(.L_x_10226) ;  /* 0x0000000800407947 */ /* 0x000fea0003800000 */
.L_x_10225:
[----:B------:R-:W1:Y:S01]  /*10dd0*/  S2R R0, SR_TID.X ;  /* 0x0000000000007919 */ /* 0x000e620000002100 */
[----:B------:R-:W-:Y:S01]  /*10de0*/  UMOV UR4, 0xffffffff ;  /* 0xffffffff00047882 */ /* 0x000fe20000000000 */
[----:B-1----:R-:W-:-:S04]  /*10df0*/  LOP3.LUT R8, R0, 0x1f, RZ, 0xc0, !PT ;  /* 0x0000001f00087812 */ /* 0x002fc800078ec0ff */
[----:B------:R-:W-:Y:S01]  /*10e00*/  ISETP.NE.AND P0, PT, R8, 0x1f, PT ;  /* 0x0000001f0800780c */ /* 0x000fe20003f05270 */
[----:B------:R-:W-:-:S12]  /*10e10*/  BRA.DIV UR4, `(.L_x_10227) ;  /* 0x0000001a04b07947 */ /* 0x000fd8000b800000 */
[----:B------:R-:W-:Y:S01]  /*10e20*/  IMAD.IADD R5, R19, 0x1, R8 ;  /* 0x0000000113057824 */ /* 0x000fe200078e0208 */
[----:B------:R-:W-:-:S04]  /*10e30*/  ULDC UR4, c[0x0][0xc3c] ;  /* 0x00030f0000047ab9 */ /* 0x000fc80000000800 */
        /* <DEDUP_REMOVED lines=29> */
.L_x_10289:
[----:B------:R-:W-:Y:S02]  /*11010*/  ULDC UR4, c[0x0][0xc38] ;  /* 0x00030e0000047ab9 */ /* 0x000fe40000000800 */
[----:B------:R-:W-:-:S05]  /*11020*/  MOV R16, UR4 ;  /* 0x0000000400107c02 */ /* 0x000fca0008000f00 */
[----:B-1----:R-:W-:-:S04]  /*11030*/  IMAD R5, R14, R16, RZ ;  /* 0x000000100e057224 */ /* 0x002fc800078e02ff */
[----:B------:R-:W-:-:S05]  /*11040*/  IMAD.IADD R4, R4, 0x1, R5 ;  /* 0x0000000104047824 */ /* 0x000fca00078e0205 */
[----:B------:R-:W-:-:S13]  /*11050*/  ISETP.GT.AND P6, PT, R4, R0, PT ;  /* 0x000000000400720c */ /* 0x000fda0003fc4270 */
[----:B------:R-:W-:Y:S05]  /*11060*/  @P6 BRA `(.L_x_10228) ;  /* 0x00000000009c6947 */ /* 0x000fea0003800000 */
.L_x_10233:
[----:B------:R-:W1:Y:S01]  /*11070*/  LDC R6, c[0x0][0xc3c] ;  /* 0x00030f00ff067b82 */ /* 0x000e620000000800 */
[----:B------:R-:W-:-:S05]  /*11080*/  VIADD R19, R19, 0x1f ;  /* 0x0000001f13137836 */ /* 0x000fca0000000000 */
[----:B-1----:R-:W-:-:S13]  /*11090*/  ISETP.GE.AND P6, PT, R19, R6, PT ;  /* 0x000000061300720c */ /* 0x002fda0003fc6270 */
[----:B------:R-:W-:Y:S05]  /*110a0*/  @P6 BRA `(.L_x_10229) ;  /* 0x0000000400446947 */ /* 0x000fea0003800000 */
[----:B------:R-:W1:Y:S01]  /*110b0*/  S2R R2, SR_TID.X ;  /* 0x0000000000027919 */ /* 0x000e620000002100 */
[----:B------:R-:W-:Y:S01]  /*110c0*/  BSSY B0, `(.L_x_10230) ;  /* 0x0000009000007945 */ /* 0x000fe20003800000 */
[----:B-1----:R-:W-:-:S05]  /*110d0*/  LOP3.LUT R2, R2, 0x1f, RZ, 0xc0, !PT ;  /* 0x0000001f02027812 */ /* 0x002fca00078ec0ff */
[----:B------:R-:W-:Y:S02]  /*110e0*/  IMAD.IADD R5, R19, 0x1, R2 ;  /* 0x0000000113057824 */ /* 0x000fe400078e0202 */
[----:B------:R-:W-:-:S03]  /*110f0*/  IMAD.MOV.U32 R2, RZ, RZ, RZ ;  /* 0x000000ffff027224 */ /* 0x000fc600078e00ff */
[----:B------:R-:W-:-:S13]  /*11100*/  ISETP.GE.OR P6, PT, R5, R6, !P0 ;  /* 0x000000060500720c */ /* 0x000fda00047c6670 */
[----:B------:R-:W-:Y:S05]  /*11110*/  @P6 BRA `(.L_x_10231) ;  /* 0x00000000000c6947 */ /* 0x000fea0003800000 */
[----:B0-----:R-:W0:Y:S02]  /*11120*/  LDC.64 R2, c[0x0][0xc80] ;  /* 0x00032000ff027b82 */ /* 0x001e240000000a00 */
[----:B0-----:R-:W-:-:S06]  /*11130*/  IMAD.WIDE R2, R5, 0x4, R2 ;  /* 0x0000000405027825 */ /* 0x001fcc00078e0202 */
[----:B------:R1:W5:Y:S02]  /*11140*/  LDG.E R2, desc[UR60][R2.64] ;  /* 0x0000003c02027981 */ /* 0x000364000c1e1900 */
.L_x_10231:
[----:B------:R-:W-:Y:S05]  /*11150*/  BSYNC B0 ;  /* 0x0000000000007941 */ /* 0x000fea0003800000 */
.L_x_10230:
[----:B------:R-:W-:-:S03]  /*11160*/  UMOV UR4, 0xffffffff ;  /* 0xffffffff00047882 */ /* 0x000fc60000000000 */
[----:B------:R-:W-:Y:S05]  /*11170*/  BRA.DIV UR4, `(.L_x_10232) ;  /* 0x0000001a04fc7947 */ /* 0x000fea000b800000 */
[----:B-----5:R-:W2:Y:S02]  /*11180*/  SHFL.UP PT, R14, R2, 0x1, RZ ;  /* 0x04200000020e7989 */ /* 0x020ea400000e00ff */
[----:B--2---:R-:W-:-:S05]  /*11190*/  SEL R13, R14, RZ, P1 ;  /* 0x000000ff0e0d7207 */ /* 0x004fca0000800000 */
[----:B------:R-:W-:-:S05]  /*111a0*/  IMAD.IADD R13, R2, 0x1, R13 ;  /* 0x00000001020d7824 */ /* 0x000fca00078e020d */
[----:B------:R-:W2:Y:S02]  /*111b0*/  SHFL.UP PT, R14, R13, 0x2, RZ ;  /* 0x044000000d0e7989 */ /* 0x000ea400000e00ff */
[----:B--2---:R-:W-:-:S05]  /*111c0*/  SEL R14, R14, RZ, P2 ;  /* 0x000000ff0e0e7207 */ /* 0x004fca0001000000 */
[----:B01----:R-:W-:-:S05]  /*111d0*/  IMAD.IADD R3, R13, 0x1, R14 ;  /* 0x000000010d037824 */ /* 0x003fca00078e020e */
        /* <DEDUP_REMOVED lines=10> */
.L_x_10297:
[----:B------:R-:W-:Y:S02]  /*11280*/  ULDC UR4, c[0x0][0xc38] ;  /* 0x00030e0000047ab9 */ /* 0x000fe40000000800 */
[----:B------:R-:W-:-:S04]  /*11290*/  IMAD.U32 R16, RZ, RZ, UR4 ;  /* 0x00000004ff107e24 */ /* 0x000fc8000f8e00ff */
[----:B-1----:R-:W-:-:S04]  /*112a0*/  IMAD R5, R14, R16, RZ ;  /* 0x000000100e057224 */ /* 0x002fc800078e02ff */
[----:B------:R-:W-:-:S05]  /*112b0*/  IMAD.IADD R4, R5, 0x1, R4 ;  /* 0x0000000105047824 */ /* 0x000fca00078e0204 */
[----:B------:R-:W-:-:S13]  /*112c0*/  ISETP.GT.AND P6, PT, R4, R0, PT ;  /* 0x000000000400720c */ /* 0x000fda0003fc4270 */
[----:B------:R-:W-:Y:S05]  /*112d0*/  @!P6 BRA `(.L_x_10233) ;  /* 0xfffffffc0064e947 */ /* 0x000fea000383ffff */
.L_x_10228:
        /* <DEDUP_REMOVED lines=8> */
.L_x_10301:
[----:B------:R-:W-:Y:S01]  /*11360*/  ISETP.NE.AND P0, PT, R6, RZ, PT ;  /* 0x000000ff0600720c */ /* 0x000fe20003f05270 */
[----:B------:R-:W-:-:S12]  /*11370*/  IMAD.MOV.U32 R14, RZ, RZ, RZ ;  /* 0x000000ffff0e7224 */ /* 0x000fd800078e00ff */
[----:B------:R-:W-:Y:S05]  /*11380*/  @!P0 BRA `(.L_x_10235) ;  /* 0x0000000000108947 */ /* 0x000fea0003800000 */
[----:B------:R-:W-:Y:S01]  /*11390*/  UMOV UR4, 0xffffffff ;  /* 0xffffffff00047882 */ /* 0x000fe20000000000 */
[----:B------:R-:W-:Y:S02]  /*113a0*/  VIADD R12, R4, 0xffffffff ;  /* 0xffffffff040c7836 */ /* 0x000fe40000000000 */
[----:B------:R-:W-:Y:S05]  /*113b0*/  BRA.DIV UR4, `(.L_x_10236) ;  /* 0x0000001e04707947 */ /* 0x000fea000b800000 */
[----:B------:R3:W4:Y:S02]  /*113c0*/  SHFL.IDX PT, R14, R3, R12, 0x1f ;  /* 0x00001f0c030e7589 */ /* 0x00072400000e0000 */
.L_x_10235:
[----:B--2---:R-:W-:Y:S01]  /*113d0*/  IABS R6, R17 ;  /* 0x0000001100067213 */ /* 0x004fe20000000000 */
[----:B----4-:R-:W-:Y:S02]  /*113e0*/  IMAD R16, R14, R16, R5 ;  /* 0x000000100e107224 */ /* 0x010fe400078e0205 */
[----:B------:R-:W-:Y:S01]  /*113f0*/  IMAD.IADD R19, R4, 0x1, R19 ;  /* 0x0000000104137824 */ /* 0x000fe200078e0213 */
[----:B------:R-:W2:Y:S01]  /*11400*/  I2F.RP R7, R6 ;  /* 0x0000000600077306 */ /* 0x000ea20000209400 */
[----:B------:R-:W-:-:S07]  /*11410*/  IMAD.IADD R0, R0, 0x1, -R16 ;  /* 0x0000000100007824 */ /* 0x000fce00078e0a10 */
[----:B--2---:R-:W1:Y:S02]  /*11420*/  MUFU.RCP R7, R7 ;  /* 0x0000000700077308 */ /* 0x004e640000001000 */
[----:B-1----:R-:W-:-:S06]  /*11430*/  VIADD R2, R7, 0xffffffe ;  /* 0x0ffffffe07027836 */ /* 0x002fcc0000000000 */
[----:B0--3--:R0:W1:Y:S02]  /*11440*/  F2I.FTZ.U32.TRUNC.NTZ R3, R2 ;  /* 0x0000000200037305 */ /* 0x009064000021f000 */
[----:B0-----:R-:W-:Y:S02]  /*11450*/  IMAD.MOV.U32 R2, RZ, RZ, RZ ;  /* 0x000000ffff027224 */ /* 0x001fe400078e00ff */
[----:B-1----:R-:W-:-:S04]  /*11460*/  IMAD.MOV R5, RZ, RZ, -R3 ;  /* 0x000000ffff057224 */ /* 0x002fc800078e0a03 */
[----:B------:R-:W-:-:S04]  /*11470*/  IMAD R5, R5, R6, RZ ;  /* 0x0000000605057224 */ /* 0x000fc800078e02ff */
[----:B------:R-:W-:Y:S01]  /*11480*/  IMAD.HI.U32 R3, R3, R5, R2 ;  /* 0x0000000503037227 */ /* 0x000fe200078e0002 */
[----:B------:R-:W-:Y:S02]  /*11490*/  IABS R5, R17 ;  /* 0x0000001100057213 */ /* 0x000fe40000000000 */
[----:B------:R-:W-:-:S03]  /*114a0*/  IABS R2, R0 ;  /* 0x0000000000027213 */ /* 0x000fc60000000000 */
[----:B------:R-:W-:Y:S02]  /*114b0*/  IMAD.MOV R5, RZ, RZ, -R5 ;  /* 0x000000ffff057224 */ /* 0x000fe400078e0a05 */
[----:B------:R-:W-:-:S04]  /*114c0*/  IMAD.HI.U32 R3, R3, R2, RZ ;  /* 0x0000000203037227 */ /* 0x000fc800078e00ff */
[----:B------:R-:W-:Y:S01]  /*114d0*/  IMAD R5, R3, R5, R2 ;  /* 0x0000000503057224 */ /* 0x000fe200078e0202 */
[----:B------:R-:W-:-:S04]  /*114e0*/  LOP3.LUT R2, R0, R17, RZ, 0x3c, !PT ;  /* 0x0000001100027212 */ /* 0x000fc800078e3cff */
[----:B------:R-:W-:Y:S02]  /*114f0*/  ISETP.GT.U32.AND P1, PT, R6, R5, PT ;  /* 0x000000050600720c */ /* 0x000fe40003f24070 */
[----:B------:R-:W-:-:S11]  /*11500*/  ISETP.GE.AND P2, PT, R2, RZ, PT ;  /* 0x000000ff0200720c */ /* 0x000fd60003f46270 */
[-C--:B------:R-:W-:Y:S01]  /*11510*/  @!P1 IADD3 R5, R5, -R6.reuse, RZ ;  /* 0x8000000605059210 */ /* 0x080fe20007ffe0ff */
[----:B------:R-:W-:Y:S01]  /*11520*/  @!P1 VIADD R3, R3, 0x1 ;  /* 0x0000000103039836 */ /* 0x000fe20000000000 */
[----:B------:R-:W-:Y:S02]  /*11530*/  ISETP.NE.AND P1, PT, R17, RZ, PT ;  /* 0x000000ff1100720c */ /* 0x000fe40003f25270 */
[----:B------:R-:W-:-:S13]  /*11540*/  ISETP.GE.U32.AND P0, PT, R5, R6, PT ;  /* 0x000000060500720c */ /* 0x000fda0003f06070 */
[----:B------:R-:W-:-:S04]  /*11550*/  @P0 VIADD R3, R3, 0x1 ;  /* 0x0000000103030836 */ /* 0x000fc80000000000 */
[----:B------:R-:W-:Y:S01]  /*11560*/  @!P2 IMAD.MOV R3, RZ, RZ, -R3 ;  /* 0x000000ffff03a224 */ /* 0x000fe200078e0a03 */
[----:B------:R-:W-:-:S05]  /*11570*/  @!P1 LOP3.LUT R3, RZ, R17, RZ, 0x33, !PT ;  /* 0x00000011ff039212 */ /* 0x000fca00078e33ff */
[--C-:B------:R-:W-:Y:S02]  /*11580*/  IMAD.MOV R2, RZ, RZ, -R3.reuse ;  /* 0x000000ffff027224 */ /* 0x100fe400078e0a03 */
[----:B------:R-:W-:Y:S02]  /*11590*/  IMAD.MOV.U32 R18, RZ, RZ, R3 ;  /* 0x000000ffff127224 */ /* 0x000fe400078e0003 */
[----:B------:R-:W-:Y:S01]  /*115a0*/  IMAD R17, R17, R2, R0 ;  /* 0x0000000211117224 */ /* 0x000fe200078e0200 */
[----:B------:R-:W-:Y:S06]  /*115b0*/  BRA `(.L_x_10237) ;  /* 0x00000000001c7947 */ /* 0x000fec0003800000 */
.L_x_10229:
[----:B------:R-:W-:Y:S01]  /*115c0*/  UMOV UR4, URZ ;  /* 0x0000003f00047c82 */ /* 0x000fe20008000000 */
[----:B------:R-:W-:Y:S01]  /*115d0*/  UMOV UR5, URZ ;  /* 0x0000003f00057c82 */ /* 0x000fe20008000000 */
[----:B------:R-:W-:Y:S01]  /*115e0*/  ULDC UR6, c[0x0][0xc3c] ;  /* 0x00030f0000067ab9 */ /* 0x000fe20000000800 */
[----:B------:R-:W-:Y:S02]  /*115f0*/  IMAD.MOV.U32 R16, RZ, RZ, R0 ;  /* 0x000000ffff107224 */ /* 0x000fe400078e0000 */
[----:B------:R-:W-:Y:S02]  /*11600*/  IMAD.U32 R17, RZ, RZ, UR4 ;  /* 0x00000004ff117e24 */ /* 0x000fe4000f8e00ff */
[----:B------:R-:W-:Y:S02]  /*11610*/  IMAD.U32 R18, RZ, RZ, UR5 ;  /* 0x00000005ff127e24 */ /* 0x000fe4000f8e00ff */
[----:B------:R-:W-:-:S07]  /*11620*/  IMAD.U32 R19, RZ, RZ, UR6 ;  /* 0x00000006ff137e24 */ /* 0x000fce000f8e00ff */
.L_x_10237:
[----:B------:R-:W1:Y:S01]  /*11630*/  S2R R0, SR_TID.X ;  /* 0x0000000000007919 */ /* 0x000e620000002100 */
[----:B------:R-:W-:Y:S05]  /*11640*/  WARPSYNC.ALL ;  /* 0x0000000000007948 */ /* 0x000fea0003800000 */
[----:B------:R-:W-:Y:S01]  /*11650*/  BAR.SYNC.DEFER_BLOCKING 0x4, 0x200 ;  /* 0x0108000000007b1d */ /* 0x000fe20000010000 */
[----:B-1----:R-:W-:-:S04]  /*11660*/  LOP3.LUT R0, R0, 0x1f, RZ, 0xc0, !PT ;  /* 0x0000001f00007812 */ /* 0x002fc800078ec0ff */
[----:B------:R-:W-:-:S13]  /*11670*/  ISETP.NE.AND P0, PT, R0, RZ, PT ;  /* 0x000000ff0000720c */ /* 0x000fda0003f05270 */
[----:B0-----:R-:W0:Y:S01]  /*11680*/  @!P0 S2R R3, SR_CgaCtaId ;  /* 0x0000000000038919 */ /* 0x001e220000008800 */
[----:B------:R-:W-:-:S04]  /*11690*/  @!P0 MOV R0, 0x400 ;  /* 0x0000040000008802 */ /* 0x000fc80000000f00 */
[----:B0-----:R-:W-:-:S05]  /*116a0*/  @!P0 LEA R22, R3, R0, 0x18 ;  /* 0x0000000003168211 */ /* 0x001fca00078ec0ff */
[----:B------:R3:W-:Y:S01]  /*116b0*/  @!P0 STS.128 [R22+0x31cd0], R16 ;  /* 0x031cd01016008388 */ /* 0x0007e20000000c00 */
[----:B------:R-:W-:Y:S06]  /*116c0*/  BAR.ARV 0x5, 0x200 ;  /* 0x0148000000007b1d */ /* 0x000fec0000002000 */
.L_x_10226:
[----:B------:R-:W-:Y:S02]  /*116d0*/  ULDC UR4, c[0x0][0xc3c] ;  /* 0x00030f0000047ab9 */ /* 0x000fe40000000800 */
[----:B--2---:R-:W-:-:S13]  /*116e0*/  ISETP.GE.AND P0, PT, R19, UR4, PT ;  /* 0x0000000413007c0c */ /* 0x004fda000bf06270 */
[----:B------:R-:W-:Y:S05]  /*116f0*/  @!P0 BRA `(.L_x_10238) ;  /* 0xffffffb000048947 */ /* 0x000fea000383ffff */
[----:B------:R-:W-:Y:S05]  /*11700*/  BSYNC B8 ;  /* 0x0000000000087941 */ /* 0x000fea0003800000 */
.L_x_10134:
[----:B--2---:R-:W2:Y:S01]  /*11710*/  LDL.LU R0, [R1+0x30] ;  /* 0x0000300001007983 */ /* 0x004ea20000300800 */
[----:B------:R-:W-:Y:S01]  /*11720*/  BSSY B0, `(.L_x_10239) ;  /* 0x000000b000007945 */ /* 0x000fe20003800000 */
[----:B------:R-:W4:Y:S01]  /*11730*/  S2R R5, SR_CgaCtaId ;  /* 0x0000000000057919 */ /* 0x000f220000008800 */
[----:B--2---:R-:W-:-:S05]  /*11740*/  VIADD R0, R0, 0x1 ;  /* 0x0000000100007836 */ /* 0x004fca0000000000 */
[----:B0-----:R-:W-:-:S04]  /*11750*/  LEA.HI R2, R0, R0, RZ, 0x1 ;  /* 0x0000000000027211 */ /* 0x001fc800078f08ff */
[----:B------:R-:W-:Y:S02]  /*11760*/  LOP3.LUT R3, R2, 0xfffffffe, RZ, 0xc0, !PT ;  /* 0xfffffffe02037812 */ /* 0x000fe400078ec0ff */
[----:B------:R-:W-:-:S03]  /*11770*/  MOV R2, 0x400 ;  /* 0x0000040000027802 */ /* 0x000fc60000000f00 */
[----:B------:R-:W-:Y:S01]  /*11780*/  IMAD.IADD R0, R0, 0x1, -R3 ;  /* 0x0000000100007824 */ /* 0x000fe200078e0a03 */
[----:B----4-:R-:W-:-:S04]  /*11790*/  LEA R9, R5, R2, 0x18 ;  /* 0x0000000205097211 */ /* 0x010fc800078ec0ff */
[----:B------:R-:W-:-:S04]  /*117a0*/  SHF.L.U32 R0, R0, 0x1f, RZ ;  /* 0x0000001f00007819 */ /* 0x000fc800000006ff */
[----:B------:R-:W0:Y:S02]  /*117b0*/  SYNCS.PHASECHK.TRANS64.TRYWAIT P0, [R9+URZ+0x31c20], R0 ;  /* 0x031c2000090075a7 */ /* 0x000e24000800017f */
[----:B0-----:R-:W-:Y:S05]  /*117c0*/  @!P0 BRA `(.L_x_10240) ;  /* 0x0000001800908947 */ /* 0x001fea0003800000 */
.L_x_10304:
[----:B------:R-:W-:Y:S05]  /*117d0*/  BSYNC B0 ;  /* 0x0000000000007941 */ /* 0x000fea0003800000 */
.L_x_10239:
[----:B------:R-:W-:-:S03]  /*117e0*/  UMOV UR4, 0xffffffff ;  /* 0xffffffff00047882 */ /* 0x000fc60000000000 */
[----:B------:R-:W-:Y:S05]  /*117f0*/  BRA.DIV UR4, `(.L_x_10241) ;  /* 0x0000001a04987947 */ /* 0x000fea000b800000 */
[----:B0-----:R-:W0:Y:S02]  /*11800*/  S2R R0, SR_TID.X ;  /* 0x0000000000007919 */ /* 0x001e240000002100 */
[----:B0-----:R-:W-:-:S04]  /*11810*/  SHF.R.U32.HI R0, RZ, 0x5, R0 ;  /* 0x00000005ff007819 */ /* 0x001fc80000011600 */
[----:B------:R-:W-:-:S05]  /*11820*/  LOP3.LUT R0, R0, 0x3, RZ, 0xc0, !PT ;  /* 0x0000000300007812 */ /* 0x000fca00078ec0ff */
[----:B------:R0:W2:Y:S02]  /*11830*/  SHFL.IDX PT, R14, R0, RZ, 0x1f ;  /* 0x00001fff000e7589 */ /* 0x0000a400000e0000 */
.L_x_10307:
[----:B--2---:R-:W-:Y:S01]  /*11840*/  ISETP.NE.AND P0, PT, R14, RZ, PT ;  /* 0x000000ff0e00720c */ /* 0x004fe20003f05270 */
[----:B------:R-:W-:-:S12]  /*11850*/  BSSY B0, `(.L_x_10242) ;  /* 0x0000024000007945 */ /* 0x000fd80003800000 */
[----:B------:R-:W-:Y:S05]  /*11860*/  @P0 BRA `(.L_x_10243) ;  /* 0x0000000000880947 */ /* 0x000fea0003800000 */
[----:B------:R-:W-:-:S03]  /*11870*/  UMOV UR4, 0xffffffff ;  /* 0xffffffff00047882 */ /* 0x000fc60000000000 */
[----:B------:R-:W-:Y:S05]  /*11880*/  BRA.DIV UR4, `(.L_x_10244) ;  /* 0x0000001a04a87947 */ /* 0x000fea000b800000 */
[----:B------:R-:W-:-:S13]  /*11890*/  ELECT P6, URZ, PT ;  /* 0x00000000003f782f */ /* 0x000fda00038c0000 */
.L_x_10310:
[----:B------:R-:W-:Y:S05]  /*118a0*/  @!P6 BRA `(.L_x_10243) ;  /* 0x000000000078e947 */ /* 0x000fea0003800000 */
[----:B0-----:R-:W2:Y:S02]  /*118b0*/  LDL.LU R0, [R1+0x3c] ;  /* 0x00003c0001007983 */ /* 0x001ea40000300800 */
[----:B--2---:R-:W-:-:S04]  /*118c0*/  LOP3.LUT R0, R0, 0x2, RZ, 0xfc, !PT ;  /* 0x0000000200007812 */ /* 0x004fc800078efcff */
[----:B------:R-:W-:-:S13]  /*118d0*/  ISETP.NE.AND P2, PT, R0, 0x3, PT ;  /* 0x000000030000780c */ /* 0x000fda0003f45270 */
[----:B------:R-:W-:Y:S05]  /*118e0*/  @!P2 BRA `(.L_x_10245) ;  /* 0x000000000004a947 */ /* 0x000fea0003800000 */
[----:B------:R-:W-:Y:S01]  /*118f0*/  BPT.TRAP 0x1 ;  /* 0x000000040000795c */ /* 0x000fe20000300000 */
.L_x_10245:
        /* <DEDUP_REMOVED lines=12> */
.L_x_10311:
[----:B------:R-:W2:Y:S02]  /*119c0*/  SYNCS.PHASECHK.TRANS64.TRYWAIT P0, [R3+URZ], R2 ;  /* 0x00000002030075a7 */ /* 0x000ea4000800017f */
[----:B--2---:R-:W-:Y:S05]  /*119d0*/  @!P0 BRA `(.L_x_10247) ;  /* 0x0000001800888947 */ /* 0x004fea0003800000 */
.L_x_10312:
[----:B------:R-:W-:Y:S05]  /*119e0*/  @!P2 BRA `(.L_x_10248) ;  /* 0x000000000004a947 */ /* 0x000fea0003800000 */
[----:B------:R-:W-:Y:S01]  /*119f0*/  BPT.TRAP 0x1 ;  /* 0x000000040000795c */ /* 0x000fe20000300000 */
.L_x_10248:
[----:B------:R-:W-:-:S04]  /*11a00*/  VIADD R0, R9, 0x31c60 ;  /* 0x00031c6009007836 */ /* 0x000fc80000000000 */
[----:B------:R-:W-:-:S04]  /*11a10*/  IMAD R23, R23, 0x8, R0 ;  /* 0x0000000817177824 */ /* 0x000fc800078e0200 */
[----:B------:R-:W4:Y:S02]  /*11a20*/  SYNCS.PHASECHK.TRANS64.TRYWAIT P0, [R23+URZ], R4 ;  /* 0x00000004170075a7 */ /* 0x000f24000800017f */
[----:B----4-:R-:W-:Y:S05]  /*11a30*/  @!P0 BRA `(.L_x_10249) ;  /* 0x0000001800848947 */ /* 0x010fea0003800000 */
.L_x_10313:
[----:B------:R-:W-:-:S07]  /*11a40*/  IMAD R7, R7, 0x8, R0 ;  /* 0x0000000807077824 */ /* 0x000fce00078e0200 */
.L_x_10250:
[----:B------:R0:W0:Y:S02]  /*11a50*/  SYNCS.PHASECHK.TRANS64.TRYWAIT P0, [R7+URZ], R2 ;  /* 0x00000002070075a7 */ /* 0x000024000800017f */
[----:B0-----:R-:W-:Y:S05]  /*11a60*/  @!P0 NANOSLEEP.SYNCS 0x989680 ;  /* 0x009896800000895d */ /* 0x001fea0003900000 */
[----:B------:R-:W0:Y:S02]  /*11a70*/  @!P0 SYNCS.PHASECHK.TRANS64 P0, [R7+URZ], R2 ;  /* 0x00000002070085a7 */ /* 0x000e24000800007f */
[----:B0-----:R-:W-:Y:S05]  /*11a80*/  @!P0 BRA `(.L_x_10250) ;  /* 0xfffffffc00f08947 */ /* 0x001fea000383ffff */
.L_x_10243:
[----:B------:R-:W-:Y:S05]  /*11a90*/  BSYNC B0 ;  /* 0x0000000000007941 */ /* 0x000fea0003800000 */
.L_x_10242:
[----:B------:R-:W-:Y:S05]  /*11aa0*/  EXIT ;  /* 0x000000000000794d */ /* 0x000fea0003800000 */
.L_x_10094:
[----:B0-----:R-:W-:-:S04]  /*11ab0*/  MOV R3, UR36 ;  /* 0x0000002400037c02 */ /* 0x001fc80008000f00 */
[----:B------:R0:W1:Y:S03]  /*11ac0*/  SYNCS.PHASECHK.TRANS64.TRYWAIT P1, [R3+URZ+0x31c00], R0 ;  /* 0x031c0000030075a7 */ /* 0x000066000802017f */
[----:B-1----:R-:W-:Y:S05]  /*11ad0*/  @!P1 NANOSLEEP.SYNCS 0x989680 ;  /* 0x009896800000995d */ /* 0x002fea0003900000 */
[----:B------:R-:W1:Y:S02]  /*11ae0*/  @!P1 SYNCS.PHASECHK.TRANS64 P1, [R3+URZ+0x31c00], R0 ;  /* 0x031c0000030095a7 */ /* 0x000e64000802007f */
[----:B-1----:R-:W-:Y:S05]  /*11af0*/  @!P1 BRA `(.L_x_10094) ;  /* 0xfffffffc00ec9947 */ /* 0x002fea000383ffff */
[----:B------:R-:W-:Y:S05]  /*11b00*/  BRA `(.L_x_10251) ;  /* 0xfffffef800b07947 */ /* 0x000fea000383ffff */
.L_x_10098:
[----:B-1----:R1:W2:Y:S02]  /*11b10*/  SYNCS.PHASECHK.TRANS64.TRYWAIT P2, [R0+URZ+0x31c30], R3 ;  /* 0x031c3003000075a7 */ /* 0x0022a4000804017f */
[----:B--2---:R-:W-:Y:S05]  /*11b20*/  @!P2 NANOSLEEP.SYNCS 0x989680 ;  /* 0x009896800000a95d */ /* 0x004fea0003900000 */
[----:B------:R-:W2:Y:S02]  /*11b30*/  @!P2 SYNCS.PHASECHK.TRANS64 P2, [R0+URZ+0x31c30], R3 ;  /* 0x031c30030000a5a7 */ /* 0x000ea4000804007f */
[----:B--2---:R-:W-:Y:S05]  /*11b40*/  @!P2 BRA `(.L_x_10098) ;  /* 0xfffffffc00f0a947 */ /* 0x004fea000383ffff */
[----:B------:R-:W-:Y:S05]  /*11b50*/  BRA `(.L_x_10097) ;  /* 0xfffffef800d47947 */ /* 0x000fea000383ffff */
.L_x_10103:
[----:B-1----:R-:W-:-:S04]  /*11b60*/  IMAD.U32 R9, RZ, RZ, UR6 ;  /* 0x00000006ff097e24 */ /* 0x002fc8000f8e00ff */
[----:B------:R1:W3:Y:S03]  /*11b70*/  SYNCS.PHASECHK.TRANS64.TRYWAIT P2, [R9+URZ+0x31c30], R8 ;  /* 0x031c3008090075a7 */ /* 0x0002e6000804017f */
[----:B---3--:R-:W-:Y:S05]  /*11b80*/  @!P2 NANOSLEEP.SYNCS 0x989680 ;  /* 0x009896800000a95d */ /* 0x008fea0003900000 */
[----:B------:R-:W3:Y:S02]  /*11b90*/  @!P2 SYNCS.PHASECHK.TRANS64 P2, [R9+URZ+0x31c30], R8 ;  /* 0x031c30080900a5a7 */ /* 0x000ee4000804007f */
[----:B---3--:R-:W-:Y:S05]  /*11ba0*/  @!P2 BRA `(.L_x_10103) ;  /* 0xfffffffc00eca947 */ /* 0x008fea000383ffff */
[----:B------:R-:W-:Y:S05]  /*11bb0*/  BRA `(.L_x_10100) ;  /* 0xffffff3c002c7947 */ /* 0x000fea000383ffff */
.L_x_10107:
[----:B-1----:R-:W-:-:S04]  /*11bc0*/  IMAD.U32 R8, RZ, RZ, UR6 ;  /* 0x00000006ff087e24 */ /* 0x002fc8000f8e00ff */
[----:B------:R1:W2:Y:S03]  /*11bd0*/  SYNCS.PHASECHK.TRANS64.TRYWAIT P2, [R8+URZ+0x31c50], R7 ;  /* 0x031c5007080075a7 */ /* 0x0002a6000804017f */
[----:B--2---:R-:W-:Y:S05]  /*11be0*/  @!P2 NANOSLEEP.SYNCS 0x989680 ;  /* 0x009896800000a95d */ /* 0x004fea0003900000 */
[----:B------:R-:W2:Y:S02]  /*11bf0*/  @!P2 SYNCS.PHASECHK.TRANS64 P2, [R8+URZ+0x31c50], R7 ;  /* 0x031c50070800a5a7 */ /* 0x000ea4000804007f */
[----:B--2---:R-:W-:Y:S05]  /*11c00*/  @!P2 BRA `(.L_x_10107) ;  /* 0xfffffffc00eca947 */ /* 0x004fea000383ffff */
[----:B------:R-:W-:Y:S05]  /*11c10*/  BRA `(.L_x_10104) ;  /* 0xffffff5000c47947 */ /* 0x000fea000383ffff */
.L_x_10112:
[----:B---3--:R-:W-:-:S04]  /*11c20*/  IMAD.U32 R5, RZ, RZ, UR9 ;  /* 0x00000009ff057e24 */ /* 0x008fc8000f8e00ff */
[----:B------:R3:W4:Y:S03]  /*11c30*/  SYNCS.PHASECHK.TRANS64.TRYWAIT P0, [R5+URZ+0x31c50], R0 ;  /* 0x031c5000050075a7 */ /* 0x000726000800017f */
[----:B----4-:R-:W-:Y:S05]  /*11c40*/  @!P0 NANOSLEEP.SYNCS 0x989680 ;  /* 0x009896800000895d */ /* 0x010fea0003900000 */
[----:B------:R-:W4:Y:S02]  /*11c50*/  @!P0 SYNCS.PHASECHK.TRANS64 P0, [R5+URZ+0x31c50], R0 ;  /* 0x031c5000050085a7 */ /* 0x000f24000800007f */
[----:B----4-:R-:W-:Y:S05]  /*11c60*/  @!P0 BRA `(.L_x_10112) ;  /* 0xfffffffc00ec8947 */ /* 0x010fea000383ffff */
[----:B------:R-:W-:Y:S05]  /*11c70*/  BRA `(.L_x_10111) ;  /* 0xffffff7800dc7947 */ /* 0x000fea000383ffff */
.L_x_10146:
        /* <DEDUP_REMOVED lines=11> */
.L_x_10253:
[----:B------:R-:W-:Y:S05]  /*11d30*/  BSYNC B0 ;  /* 0x0000000000007941 */ /* 0x000fea0003800000 */
.L_x_10252:
[----:B------:R-:W-:Y:S05]  /*11d40*/  BRA `(.L_x_10254) ;  /* 0xffffffb400287947 */ /* 0x000fea000383ffff */
.L_x_10148:
[----:B------:R-:W-:Y:S01]  /*11d50*/  BSSY B0, `(.L_x_10255) ;  /* 0x0000006000007945 */ /* 0x000fe20003800000 */
[----:B------:R-:W-:-:S07]  /*11d60*/  IMAD.MOV.U32 R15, RZ, RZ, -0x1 ;  /* 0xffffffffff0f7424 */ /* 0x000fce00078e00ff */
[----:B01----:R-:W-:Y:S05]  /*11d70*/  WARPSYNC.COLLECTIVE R15, `(.L_x_10256) ;  /* 0x000000000f0c7348 */ /* 0x003fea0003c00000 */
[----:B------:R-:W-:Y:S02]  /*11d80*/  ELECT P6, UR62, PT ;  /* 0x00000000003e782f */ /* 0x000fe400038c0000 */
[----:B------:R-:W-:Y:S01]  /*11d90*/  MOV R14, UR62 ;  /* 0x0000003e000e7c02 */ /* 0x000fe20008000f00 */
[----:B01----:R-:W-:Y:S10]  /*11da0*/  ENDCOLLECTIVE ;  /* 0x000000000000791b */ /* 0x003ff40003800000 */
.L_x_10256:
[----:B------:R-:W-:Y:S05]  /*11db0*/  BSYNC B0 ;  /* 0x0000000000007941 */ /* 0x000fea0003800000 */
.L_x_10255:
[----:B------:R-:W-:Y:S05]  /*11dc0*/  BRA `(.L_x_10257) ;  /* 0xffffffb400287947 */ /* 0x000fea000383ffff */
.L_x_10150:
[----:B-1----:R1:W2:Y:S02]  /*11dd0*/  SYNCS.PHASECHK.TRANS64.TRYWAIT P0, [R0+URZ+0x31c40], R2 ;  /* 0x031c4002000075a7 */ /* 0x0022a4000800017f */
[----:B--2---:R-:W-:Y:S05]  /*11de0*/  @!P0 NANOSLEEP.SYNCS 0x989680 ;  /* 0x009896800000895d */ /* 0x004fea0003900000 */
[----:B------:R-:W2:Y:S02]  /*11df0*/  @!P0 SYNCS.PHASECHK.TRANS64 P0, [R0+URZ+0x31c40], R2 ;  /* 0x031c4002000085a7 */ /* 0x000ea4000800007f */
[----:B--2---:R-:W-:Y:S05]  /*11e00*/  @!P0 BRA `(.L_x_10150) ;  /* 0xfffffffc00f08947 */ /* 0x004fea000383ffff */
[----:B------:R-:W-:Y:S05]  /*11e10*/  BRA `(.L_x_10258) ;  /* 0xffffffb4007c7947 */ /* 0x000fea000383ffff */
.L_x_10154:
[----:B------:R-:W2:Y:S01]  /*11e20*/  LDL.LU R11, [R1+0x2c] ;  /* 0x00002c00010b7983 */ /* 0x000ea20000300800 */
[----:B------:R-:W-:Y:S02]  /*11e30*/  IMAD.MOV.U32 R13, RZ, RZ, R4 ;  /* 0x000000ffff0d7224 */ /* 0x000fe400078e0004 */
[----:B------:R-:W-:Y:S02]  /*11e40*/  IMAD.MOV.U32 R12, RZ, RZ, RZ ;  /* 0x000000ffff0c7224 */ /* 0x000fe400078e00ff */
[----:B------:R-:W-:Y:S02]  /*11e50*/  IMAD.MOV.U32 R15, RZ, RZ, -0x1 ;  /* 0xffffffffff0f7424 */ /* 0x000fe400078e00ff */
[----:B------:R-:W-:-:S04]  /*11e60*/  IMAD R17, R17, 0xc0, R21 ;  /* 0x000000c011117824 */ /* 0x000fc800078e0215 */
[----:B------:R-:W-:Y:S02]  /*11e70*/  VIADD R8, R17, 0x20 ;  /* 0x0000002011087836 */ /* 0x000fe40000000000 */
[----:B--2---:R-:W-:Y:S02]  /*11e80*/  IMAD R5, R11, R9, RZ ;  /* 0x000000090b057224 */ /* 0x004fe400078e02ff */
[----:B------:R-:W-:-:S03]  /*11e90*/  IMAD.MOV.U32 R11, RZ, RZ, 0x1c1f ;  /* 0x00001c1fff0b7424 */ /* 0x000fc600078e00ff */
[----:B------:R-:W-:-:S13]  /*11ea0*/  ISETP.GE.AND P4, PT, R17, R5, PT ;  /* 0x000000051100720c */ /* 0x000fda0003f86270 */
[----:B-----5:R-:W-:Y:S05]  /*11eb0*/  WARPSYNC.COLLECTIVE R15, `(.L_x_10259) ;  /* 0x000000000f087348 */ /* 0x020fea0003c00000 */
[----:B------:R0:W1:Y:S02]  /*11ec0*/  SHFL.IDX P6, R14, R13, R12, R11 ;  /* 0x0000000c0d0e7389 */ /* 0x00006400000c000b */
[----:B01---5:R-:W-:Y:S01]  /*11ed0*/  ENDCOLLECTIVE ;  /* 0x000000000000791b */ /* 0x023fe20003800000 */
.L_x_10259:
[----:B------:R-:W-:Y:S02]  /*11ee0*/  IMAD.MOV.U32 R13, RZ, RZ, R0 ;  /* 0x000000ffff0d7224 */ /* 0x000fe400078e0000 */
[----:B------:R-:W-:-:S07]  /*11ef0*/  IMAD.MOV.U32 R2, RZ, RZ, R14 ;  /* 0x000000ffff027224 */ /* 0x000fce00078e000e */
[----:B------:R-:W-:Y:S05]  /*11f00*/  WARPSYNC.COLLECTIVE R15, `(.L_x_10260) ;  /* 0x000000000f087348 */ /* 0x000fea0003c00000 */
[----:B------:R0:W1:Y:S02]  /*11f10*/  SHFL.IDX P6, R14, R13, R12, R11 ;  /* 0x0000000c0d0e7389 */ /* 0x00006400000c000b */
[----:B01----:R-:W-:Y:S01]  /*11f20*/  ENDCOLLECTIVE ;  /* 0x000000000000791b */ /* 0x003fe20003800000 */
.L_x_10260:
[----:B------:R-:W-:Y:S02]  /*11f30*/  IMAD.MOV.U32 R13, RZ, RZ, R4 ;  /* 0x000000ffff0d7224 */ /* 0x000fe400078e0004 */
[----:B------:R-:W-:Y:S02]  /*11f40*/  IMAD.MOV.U32 R12, RZ, RZ, 0x1 ;  /* 0x00000001ff0c7424 */ /* 0x000fe400078e00ff */
[----:B------:R-:W-:-:S07]  /*11f50*/  IMAD.MOV.U32 R3, RZ, RZ, R14 ;  /* 0x000000ffff037224 */ /* 0x000fce00078e000e */
[----:B------:R-:W-:Y:S05]  /*11f60*/  WARPSYNC.COLLECTIVE R15, `(.L_x_10261) ;  /* 0x000000000f087348 */ /* 0x000fea0003c00000 */
[----:B------:R0:W1:Y:S02]  /*11f70*/  SHFL.IDX P6, R14, R13, R12, R11 ;  /* 0x0000000c0d0e7389 */ /* 0x00006400000c000b */
[----:B01----:R-:W-:Y:S01]  /*11f80*/  ENDCOLLECTIVE ;  /* 0x000000000000791b */ /* 0x003fe20003800000 */
.L_x_10261:
        /* <DEDUP_REMOVED lines=13> */
[----:B0-----:R-:W-:-:S07]  /*12060*/  MOV R2, R14 ;  /* 0x0000000e00027202 */ /* 0x001fce0000000f00 */
[----:B------:R-:W-:Y:S05]  /*12070*/  WARPSYNC.COLLECTIVE R15, `(.L_x_10262) ;  /* 0x000000000f087348 */ /* 0x000fea0003c00000 */
[----:B------:R0:W1:Y:S02]  /*12080*/  SHFL.IDX P6, R14, R13, R12, R11 ;  /* 0x0000000c0d0e7389 */ /* 0x00006400000c000b */
[----:B01----:R-:W-:Y:S01]  /*12090*/  ENDCOLLECTIVE ;  /* 0x000000000000791b */ /* 0x003fe20003800000 */
.L_x_10262:
[----:B------:R-:W-:Y:S02]  /*120a0*/  IMAD.MOV.U32 R13, RZ, RZ, R4 ;  /* 0x000000ffff0d7224 */ /* 0x000fe400078e0004 */
[----:B------:R-:W-:Y:S02]  /*120b0*/  IMAD.MOV.U32 R12, RZ, RZ, 0x2 ;  /* 0x00000002ff0c7424 */ /* 0x000fe400078e00ff */
[----:B------:R-:W-:-:S07]  /*120c0*/  IMAD.MOV.U32 R3, RZ, RZ, R14 ;  /* 0x000000ffff037224 */ /* 0x000fce00078e000e */
[----:B------:R-:W-:Y:S05]  /*120d0*/  WARPSYNC.COLLECTIVE R15, `(.L_x_10263) ;  /* 0x000000000f087348 */ /* 0x000fea0003c00000 */
[----:B------:R0:W1:Y:S02]  /*120e0*/  SHFL.IDX P6, R14, R13, R12, R11 ;  /* 0x0000000c0d0e7389 */ /* 0x00006400000c000b */
[----:B01----:R-:W-:Y:S01]  /*120f0*/  ENDCOLLECTIVE ;  /* 0x000000000000791b */ /* 0x003fe20003800000 */
.L_x_10263:
        /* <DEDUP_REMOVED lines=18> */
.L_x_10264:
[----:B------:R-:W-:Y:S02]  /*12220*/  IMAD.MOV.U32 R13, RZ, RZ, R4 ;  /* 0x000000ffff0d7224 */ /* 0x000fe400078e0004 */
[----:B------:R-:W-:Y:S02]  /*12230*/  IMAD.MOV.U32 R12, RZ, RZ, 0x3 ;  /* 0x00000003ff0c7424 */ /* 0x000fe400078e00ff */
[----:B------:R-:W-:-:S07]  /*12240*/  IMAD.MOV.U32 R3, RZ, RZ, R14 ;  /* 0x000000ffff037224 */ /* 0x000fce00078e000e */
[----:B------:R-:W-:Y:S05]  /*12250*/  WARPSYNC.COLLECTIVE R15, `(.L_x_10265) ;  /* 0x000000000f087348 */ /* 0x000fea0003c00000 */
[----:B------:R0:W1:Y:S02]  /*12260*/  SHFL.IDX P6, R14, R13, R12, R11 ;  /* 0x0000000c0d0e7389 */ /* 0x00006400000c000b */
[----:B01----:R-:W-:Y:S01]  /*12270*/  ENDCOLLECTIVE ;  /* 0x000000000000791b */ /* 0x003fe20003800000 */
.L_x_10265:
        /* <DEDUP_REMOVED lines=11> */
.L_x_10266:
        /* <DEDUP_REMOVED lines=13> */
.L_x_10267:
        /* <DEDUP_REMOVED lines=9> */
[----:B------:R-:W-:-:S07]  /*12490*/  MOV R0, R14 ;  /* 0x0000000e00007202 */ /* 0x000fce0000000f00 */
[----:B0-----:R-:W-:Y:S05]  /*124a0*/  WARPSYNC.COLLECTIVE R15, `(.L_x_10268) ;  /* 0x000000000f087348 */ /* 0x001fea0003c00000 */
[----:B------:R1:W2:Y:S02]  /*124b0*/  SHFL.IDX P6, R14, R13, R12, R11 ;  /* 0x0000000c0d0e7389 */ /* 0x0002a400000c000b */
[----:B012---:R-:W-:Y:S01]  /*124c0*/  ENDCOLLECTIVE ;  /* 0x000000000000791b */ /* 0x007fe20003800000 */
.L_x_10268:
        /* <DEDUP_REMOVED lines=8> */
.L_x_10269:
        /* <DEDUP_REMOVED lines=15> */
.L_x_10270:
[----:B------:R-:W-:Y:S01]  /*12640*/  IMAD.MOV.U32 R2, RZ, RZ, R14 ;  /* 0x000000ffff027224 */ /* 0x000fe200078e000e */
[----:B------:R-:W-:Y:S06]  /*12650*/  BRA `(.L_x_10271) ;  /* 0xffffffbc00047947 */ /* 0x000fec000383ffff */
.L_x_10157:
[----:B-1----:R1:W2:Y:S02]  /*12660*/  SYNCS.PHASECHK.TRANS64.TRYWAIT P0, [R22+URZ+0x31c20], R3 ;  /* 0x031c2003160075a7 */ /* 0x0022a4000800017f */
[----:B--2---:R-:W-:Y:S05]  /*12670*/  @!P0 NANOSLEEP.SYNCS 0x989680 ;  /* 0x009896800000895d */ /* 0x004fea0003900000 */
[----:B------:R-:W2:Y:S02]  /*12680*/  @!P0 SYNCS.PHASECHK.TRANS64 P0, [R22+URZ+0x31c20], R3 ;  /* 0x031c2003160085a7 */ /* 0x000ea4000800007f */
[----:B--2---:R-:W-:Y:S05]  /*12690*/  @!P0 BRA `(.L_x_10157) ;  /* 0xfffffffc00f08947 */ /* 0x004fea000383ffff */
[----:B------:R-:W-:Y:S05]  /*126a0*/  BRA `(.L_x_10272) ;  /* 0xffffffbc00747947 */ /* 0x000fea000383ffff */
.L_x_10166:
[----:B-1----:R1:W2:Y:S02]  /*126b0*/  SYNCS.PHASECHK.TRANS64.TRYWAIT P0, [R3+URZ+0x31c40], R2 ;  /* 0x031c4002030075a7 */ /* 0x0022a4000800017f */
[----:B--2---:R-:W-:Y:S05]  /*126c0*/  @!P0 NANOSLEEP.SYNCS 0x989680 ;  /* 0x009896800000895d */ /* 0x004fea0003900000 */
[----:B------:R-:W2:Y:S02]  /*126d0*/  @!P0 SYNCS.PHASECHK.TRANS64 P0, [R3+URZ+0x31c40], R2 ;  /* 0x031c4002030085a7 */ /* 0x000ea4000800007f */
[----:B--2---:R-:W-:Y:S05]  /*126e0*/  @!P0 BRA `(.L_x_10166) ;  /* 0xfffffffc00f08947 */ /* 0x004fea000383ffff */
[----:B------:R-:W-:Y:S05]  /*126f0*/  BRA `(.L_x_10273) ;  /* 0xffffffc000247947 */ /* 0x000fea000383ffff */
.L_x_10173:
[----:B0-----:R0:W1:Y:S02]  /*12700*/  SYNCS.PHASECHK.TRANS64.TRYWAIT P0, [R3+URZ+0x60], R2 ;  /* 0x00006002030075a7 */ /* 0x001064000800017f */
[----:B-1----:R-:W-:Y:S05]  /*12710*/  @!P0 NANOSLEEP.SYNCS 0x989680 ;  /* 0x009896800000895d */ /* 0x002fea0003900000 */
[----:B------:R-:W1:Y:S02]  /*12720*/  @!P0 SYNCS.PHASECHK.TRANS64 P0, [R3+URZ+0x60], R2 ;  /* 0x00006002030085a7 */ /* 0x000e64000800007f */
[----:B-1----:R-:W-:Y:S05]  /*12730*/  @!P0 BRA `(.L_x_10173) ;  /* 0xfffffffc00f08947 */ /* 0x002fea000383ffff */
[----:B------:R-:W-:Y:S05]  /*12740*/  BRA `(.L_x_10274) ;  /* 0xffffffc400307947 */ /* 0x000fea000383ffff */
.L_x_10183:
[----:B-1----:R1:W2:Y:S02]  /*12750*/  SYNCS.PHASECHK.TRANS64.TRYWAIT P0, [R3+URZ+0x31c40], R2 ;  /* 0x031c4002030075a7 */ /* 0x0022a4000800017f */
[----:B--2---:R-:W-:Y:S05]  /*12760*/  @!P0 NANOSLEEP.SYNCS 0x989680 ;  /* 0x009896800000895d */ /* 0x004fea0003900000 */
[----:B------:R-:W2:Y:S02]  /*12770*/  @!P0 SYNCS.PHASECHK.TRANS64 P0, [R3+URZ+0x31c40], R2 ;  /* 0x031c4002030085a7 */ /* 0x000ea4000800007f */
[----:B--2---:R-:W-:Y:S05]  /*12780*/  @!P0 BRA `(.L_x_10183) ;  /* 0xfffffffc00f08947 */ /* 0x004fea000383ffff */
[----:B------:R-:W-:Y:S05]  /*12790*/  BRA `(.L_x_10275) ;  /* 0xffffffc800e87947 */ /* 0x000fea000383ffff */
.L_x_10190:
[----:B0-----:R0:W1:Y:S02]  /*127a0*/  SYNCS.PHASECHK.TRANS64.TRYWAIT P0, [R12+URZ+0x60], R26 ;  /* 0x0000601a0c0075a7 */ /* 0x001064000800017f */
[----:B-1----:R-:W-:Y:S05]  /*127b0*/  @!P0 NANOSLEEP.SYNCS 0x989680 ;  /* 0x009896800000895d */ /* 0x002fea0003900000 */
[----:B------:R-:W1:Y:S02]  /*127c0*/  @!P0 SYNCS.PHASECHK.TRANS64 P0, [R12+URZ+0x60], R26 ;  /* 0x0000601a0c0085a7 */ /* 0x000e64000800007f */
[----:B-1----:R-:W-:Y:S05]  /*127d0*/  @!P0 BRA `(.L_x_10190) ;  /* 0xfffffffc00f08947 */ /* 0x002fea000383ffff */
[----:B------:R-:W-:Y:S05]  /*127e0*/  BRA `(.L_x_10276) ;  /* 0xffffffcc00f47947 */ /* 0x000fea000383ffff */
.L_x_10200:
[----:B-1----:R1:W2:Y:S02]  /*127f0*/  SYNCS.PHASECHK.TRANS64.TRYWAIT P0, [R2+URZ+0x31c40], R3 ;  /* 0x031c4003020075a7 */ /* 0x0022a4000800017f */
[----:B--2---:R-:W-:Y:S05]  /*12800*/  @!P0 NANOSLEEP.SYNCS 0x989680 ;  /* 0x009896800000895d */ /* 0x004fea0003900000 */
[----:B------:R-:W2:Y:S02]  /*12810*/  @!P0 SYNCS.PHASECHK.TRANS64 P0, [R2+URZ+0x31c40], R3 ;  /* 0x031c4003020085a7 */ /* 0x000ea4000800007f */
[----:B--2---:R-:W-:Y:S05]  /*12820*/  @!P0 BRA `(.L_x_10200) ;  /* 0xfffffffc00f08947 */ /* 0x004fea000383ffff */
[----:B------:R-:W-:Y:S05]  /*12830*/  BRA `(.L_x_10277) ;  /* 0xffffffd400787947 */ /* 0x000fea000383ffff */
.L_x_10207:
[----:B0-----:R0:W1:Y:S02]  /*12840*/  SYNCS.PHASECHK.TRANS64.TRYWAIT P0, [R8+URZ+0x60], R2 ;  /* 0x00006002080075a7 */ /* 0x001064000800017f */
[----:B-1----:R-:W-:Y:S05]  /*12850*/  @!P0 NANOSLEEP.SYNCS 0x989680 ;  /* 0x009896800000895d */ /* 0x002fea0003900000 */
[----:B------:R-:W1:Y:S02]  /*12860*/  @!P0 SYNCS.PHASECHK.TRANS64 P0, [R8+URZ+0x60], R2 ;  /* 0x00006002080085a7 */ /* 0x000e64000800007f */
[----:B-1----:R-:W-:Y:S05]  /*12870*/  @!P0 BRA `(.L_x_10207) ;  /* 0xfffffffc00f08947 */ /* 0x002fea000383ffff */
[----:B------:R-:W-:Y:S05]  /*12880*/  BRA `(.L_x_10278) ;  /* 0xffffffd800887947 */ /* 0x000fea000383ffff */
.L_x_10219:
[----:B-1----:R1:W2:Y:S02]  /*12890*/  SYNCS.PHASECHK.TRANS64.TRYWAIT P0, [R3+URZ+0x31c60], R0 ;  /* 0x031c6000030075a7 */ /* 0x0022a4000800017f */
[----:B--2---:R-:W-:Y:S05]  /*128a0*/  @!P0 NANOSLEEP.SYNCS 0x989680 ;  /* 0x009896800000895d */ /* 0x004fea0003900000 */
[----:B------:R-:W2:Y:S02]  /*128b0*/  @!P0 SYNCS.PHASECHK.TRANS64 P0, [R3+URZ+0x31c60], R0 ;  /* 0x031c6000030085a7 */ /* 0x000ea4000800007f */
[----:B--2---:R-:W-:Y:S05]  /*128c0*/  @!P0 BRA `(.L_x_10219) ;  /* 0xfffffffc00f08947 */ /* 0x004fea000383ffff */
[----:B------:R-:W-:Y:S05]  /*128d0*/  BRA `(.L_x_10279) ;  /* 0xffffffdc00fc7947 */ /* 0x000fea000383ffff */
.L_x_10227:
[----:B------:R-:W-:Y:S01]  /*128e0*/  BSSY B0, `(.L_x_10280) ;  /* 0x0000008000007945 */ /* 0x000fe20003800000 */
[----:B------:R-:W-:Y:S02]  /*128f0*/  IMAD.MOV.U32 R13, RZ, RZ, R16 ;  /* 0x000000ffff0d7224 */ /* 0x000fe400078e0010 */
[----:B------:R-:W-:Y:S02]  /*12900*/  IMAD.MOV.U32 R12, RZ, RZ, RZ ;  /* 0x000000ffff0c7224 */ /* 0x000fe400078e00ff */
[----:B------:R-:W-:Y:S02]  /*12910*/  IMAD.MOV.U32 R11, RZ, RZ, 0x1f ;  /* 0x0000001fff0b7424 */ /* 0x000fe400078e00ff */
[----:B------:R-:W-:-:S07]  /*12920*/  IMAD.MOV.U32 R15, RZ, RZ, -0x1 ;  /* 0xffffffffff0f7424 */ /* 0x000fce00078e00ff */
[----:B0-----:R-:W-:Y:S05]  /*12930*/  WARPSYNC.COLLECTIVE R15, `(.L_x_10281) ;  /* 0x000000000f087348 */ /* 0x001fea0003c00000 */
[----:B------:R1:W2:Y:S02]  /*12940*/  SHFL.IDX P6, R14, R13, R12, R11 ;  /* 0x0000000c0d0e7389 */ /* 0x0002a400000c000b */
[----:B012---:R-:W-:Y:S01]  /*12950*/  ENDCOLLECTIVE ;  /* 0x000000000000791b */ /* 0x007fe20003800000 */
.L_x_10281:
[----:B------:R-:W-:Y:S05]  /*12960*/  BSYNC B0 ;  /* 0x0000000000007941 */ /* 0x000fea0003800000 */
.L_x_10280:
        /* <DEDUP_REMOVED lines=9> */
.L_x_10282:
        /* <DEDUP_REMOVED lines=18> */
.L_x_10283:
[----:B------:R-:W-:Y:S01]  /*12b20*/  IMAD.MOV.U32 R12, RZ, RZ, 0x2 ;  /* 0x00000002ff0c7424 */ /* 0x000fe200078e00ff */
[----:B------:R-:W-:-:S05]  /*12b30*/  SEL R5, R14, RZ, P1 ;  /* 0x000000ff0e057207 */ /* 0x000fca0000800000 */
[----:B------:R-:W-:-:S04]  /*12b40*/  IMAD.IADD R5, R2, 0x1, R5 ;  /* 0x0000000102057824 */ /* 0x000fc800078e0205 */
[----:B------:R-:W-:-:S07]  /*12b50*/  IMAD.MOV.U32 R13, RZ, RZ, R5 ;  /* 0x000000ffff0d7224 */ /* 0x000fce00078e0005 */
[----:B------:R-:W-:Y:S05]  /*12b60*/  WARPSYNC.COLLECTIVE R15, `(.L_x_10284) ;  /* 0x000000000f087348 */ /* 0x000fea0003c00000 */
[----:B------:R0:W1:Y:S02]  /*12b70*/  SHFL.UP P6, R14, R13, R12, R11 ;  /* 0x0400000c0d0e7389 */ /* 0x00006400000c000b */
[----:B01----:R-:W-:Y:S01]  /*12b80*/  ENDCOLLECTIVE ;  /* 0x000000000000791b */ /* 0x003fe20003800000 */
.L_x_10284:
[----:B------:R-:W-:Y:S01]  /*12b90*/  IMAD.MOV.U32 R12, RZ, RZ, 0x4 ;  /* 0x00000004ff0c7424 */ /* 0x000fe200078e00ff */
[----:B------:R-:W-:-:S05]  /*12ba0*/  SEL R6, R14, RZ, P2 ;  /* 0x000000ff0e067207 */ /* 0x000fca0001000000 */
[----:B------:R-:W-:-:S04]  /*12bb0*/  IMAD.IADD R6, R5, 0x1, R6 ;  /* 0x0000000105067824 */ /* 0x000fc800078e0206 */
[----:B------:R-:W-:-:S07]  /*12bc0*/  IMAD.MOV.U32 R13, RZ, RZ, R6 ;  /* 0x000000ffff0d7224 */ /* 0x000fce00078e0006 */
[----:B------:R-:W-:Y:S05]  /*12bd0*/  WARPSYNC.COLLECTIVE R15, `(.L_x_10285) ;  /* 0x000000000f087348 */ /* 0x000fea0003c00000 */
[----:B------:R0:W1:Y:S02]  /*12be0*/  SHFL.UP P6, R14, R13, R12, R11 ;  /* 0x0400000c0d0e7389 */ /* 0x00006400000c000b */
[----:B01----:R-:W-:Y:S01]  /*12bf0*/  ENDCOLLECTIVE ;  /* 0x000000000000791b */ /* 0x003fe20003800000 */
.L_x_10285:
[----:B------:R-:W-:Y:S01]  /*12c00*/  IMAD.MOV.U32 R12, RZ, RZ, 0x8 ;  /* 0x00000008ff0c7424 */ /* 0x000fe200078e00ff */
[----:B------:R-:W-:-:S05]  /*12c10*/  SEL R7, R14, RZ, P3 ;  /* 0x000000ff0e077207 */ /* 0x000fca0001800000 */
[----:B------:R-:W-:-:S04]  /*12c20*/  IMAD.IADD R7, R6, 0x1, R7 ;  /* 0x0000000106077824 */ /* 0x000fc800078e0207 */
[----:B------:R-:W-:-:S07]  /*12c30*/  IMAD.MOV.U32 R13, RZ, RZ, R7 ;  /* 0x000000ffff0d7224 */ /* 0x000fce00078e0007 */
[----:B------:R-:W-:Y:S05]  /*12c40*/  WARPSYNC.COLLECTIVE R15, `(.L_x_10286) ;  /* 0x000000000f087348 */ /* 0x000fea0003c00000 */
[----:B------:R0:W1:Y:S02]  /*12c50*/  SHFL.UP P6, R14, R13, R12, R11 ;  /* 0x0400000c0d0e7389 */ /* 0x00006400000c000b */
[----:B01----:R-:W-:Y:S01]  /*12c60*/  ENDCOLLECTIVE ;  /* 0x000000000000791b */ /* 0x003fe20003800000 */
.L_x_10286:
[----:B------:R-:W-:Y:S01]  /*12c70*/  IMAD.MOV.U32 R12, RZ, RZ, 0x10 ;  /* 0x00000010ff0c7424 */ /* 0x000fe200078e00ff */
[----:B------:R-:W-:-:S05]  /*12c80*/  SEL R14, R14, RZ, P4 ;  /* 0x000000ff0e0e7207 */ /* 0x000fca0002000000 */
[----:B------:R-:W-:-:S04]  /*12c90*/  IMAD.IADD R5, R7, 0x1, R14 ;  /* 0x0000000107057824 */ /* 0x000fc800078e020e */
[----:B------:R-:W-:-:S07]  /*12ca0*/  IMAD.MOV.U32 R13, RZ, RZ, R5 ;  /* 0x000000ffff0d7224 */ /* 0x000fce00078e0005 */
[----:B------:R-:W-:Y:S05]  /*12cb0*/  WARPSYNC.COLLECTIVE R15, `(.L_x_10287) ;  /* 0x000000000f087348 */ /* 0x000fea0003c00000 */
[----:B------:R0:W1:Y:S02]  /*12cc0*/  SHFL.UP P6, R14, R13, R12, R11 ;  /* 0x0400000c0d0e7389 */ /* 0x00006400000c000b */
[----:B01----:R-:W-:Y:S01]  /*12cd0*/  ENDCOLLECTIVE ;  /* 0x000000000000791b */ /* 0x003fe20003800000 */
.L_x_10287:
[----:B------:R-:W-:Y:S02]  /*12ce0*/  IMAD.MOV.U32 R12, RZ, RZ, 0x1f ;  /* 0x0000001fff0c7424 */ /* 0x000fe400078e00ff */
[----:B------:R-:W-:Y:S01]  /*12cf0*/  IMAD.MOV.U32 R11, RZ, RZ, 0x1f ;  /* 0x0000001fff0b7424 */ /* 0x000fe200078e00ff */
[----:B------:R-:W-:-:S05]  /*12d00*/  SEL R14, R14, RZ, P5 ;  /* 0x000000ff0e0e7207 */ /* 0x000fca0002800000 */
[----:B------:R-:W-:-:S05]  /*12d10*/  IMAD.IADD R3, R5, 0x1, R14 ;  /* 0x0000000105037824 */ /* 0x000fca00078e020e */
[----:B------:R-:W-:-:S07]  /*12d20*/  MOV R13, R3 ;  /* 0x00000003000d7202 */ /* 0x000fce0000000f00 */
[----:B------:R-:W-:Y:S05]  /*12d30*/  WARPSYNC.COLLECTIVE R15, `(.L_x_10288) ;  /* 0x000000000f087348 */ /* 0x000fea0003c00000 */
[----:B------:R0:W1:Y:S02]  /*12d40*/  SHFL.IDX P6, R14, R13, R12, R11 ;  /* 0x0000000c0d0e7389 */ /* 0x00006400000c000b */
[----:B01----:R-:W-:Y:S01]  /*12d50*/  ENDCOLLECTIVE ;  /* 0x000000000000791b */ /* 0x003fe20003800000 */
.L_x_10288:
[----:B------:R-:W-:Y:S05]  /*12d60*/  BRA `(.L_x_10289) ;  /* 0xffffffe000a87947 */ /* 0x000fea000383ffff */
.L_x_10232:
        /* <DEDUP_REMOVED lines=8> */
.L_x_10291:
[----:B------:R-:W-:Y:S05]  /*12df0*/  BSYNC B0 ;  /* 0x0000000000007941 */ /* 0x000fea0003800000 */
.L_x_10290:
[----:B------:R-:W-:Y:S01]  /*12e00*/  SEL R13, R14, RZ, P1 ;  /* 0x000000ff0e0d7207 */ /* 0x000fe20000800000 */
[----:B------:R-:W-:Y:S02]  /*12e10*/  IMAD.MOV.U32 R12, RZ, RZ, 0x2 ;  /* 0x00000002ff0c7424 */ /* 0x000fe400078e00ff */
[----:B------:R-:W-:Y:S02]  /*12e20*/  IMAD.MOV.U32 R11, RZ, RZ, RZ ;  /* 0x000000ffff0b7224 */ /* 0x000fe400078e00ff */
[----:B------:R-:W-:Y:S02]  /*12e30*/  IMAD.IADD R13, R2, 0x1, R13 ;  /* 0x00000001020d7824 */ /* 0x000fe400078e020d */
[----:B------:R-:W-:-:S07]  /*12e40*/  IMAD.MOV.U32 R15, RZ, RZ, -0x1 ;  /* 0xffffffffff0f7424 */ /* 0x000fce00078e00ff */
[----:B------:R-:W-:Y:S05]  /*12e50*/  WARPSYNC.COLLECTIVE R15, `(.L_x_10292) ;  /* 0x000000000f087348 */ /* 0x000fea0003c00000 */
[----:B------:R0:W1:Y:S02]  /*12e60*/  SHFL.UP P6, R14, R13, R12, R11 ;  /* 0x0400000c0d0e7389 */ /* 0x00006400000c000b */
[----:B01----:R-:W-:Y:S01]  /*12e70*/  ENDCOLLECTIVE ;  /* 0x000000000000791b */ /* 0x003fe20003800000 */
.L_x_10292:
[----:B------:R-:W-:Y:S01]  /*12e80*/  IMAD.MOV.U32 R12, RZ, RZ, 0x4 ;  /* 0x00000004ff0c7424 */ /* 0x000fe200078e00ff */
[----:B------:R-:W-:-:S05]  /*12e90*/  SEL R14, R14, RZ, P2 ;  /* 0x000000ff0e0e7207 */ /* 0x000fca0001000000 */
[----:B------:R-:W-:-:S04]  /*12ea0*/  IMAD.IADD R3, R13, 0x1, R14 ;  /* 0x000000010d037824 */ /* 0x000fc800078e020e */
[----:B------:R-:W-:-:S07]  /*12eb0*/  IMAD.MOV.U32 R13, RZ, RZ, R3 ;  /* 0x000000ffff0d7224 */ /* 0x000fce00078e0003 */
[----:B------:R-:W-:Y:S05]  /*12ec0*/  WARPSYNC.COLLECTIVE R15, `(.L_x_10293) ;  /* 0x000000000f087348 */ /* 0x000fea0003c00000 */
[----:B------:R0:W1:Y:S02]  /*12ed0*/  SHFL.UP P6, R14, R13, R12, R11 ;  /* 0x0400000c0d0e7389 */ /* 0x00006400000c000b */
[----:B01----:R-:W-:Y:S01]  /*12ee0*/  ENDCOLLECTIVE ;  /* 0x000000000000791b */ /* 0x003fe20003800000 */
.L_x_10293:
[----:B------:R-:W-:Y:S01]  /*12ef0*/  IMAD.MOV.U32 R12, RZ, RZ, 0x8 ;  /* 0x00000008ff0c7424 */ /* 0x000fe200078e00ff */
[----:B------:R-:W-:-:S05]  /*12f00*/  SEL R14, R14, RZ, P3 ;  /* 0x000000ff0e0e7207 */ /* 0x000fca0001800000 */
[----:B------:R-:W-:-:S04]  /*12f10*/  IMAD.IADD R5, R3, 0x1, R14 ;  /* 0x0000000103057824 */ /* 0x000fc800078e020e */
[----:B------:R-:W-:-:S07]  /*12f20*/  IMAD.MOV.U32 R13, RZ, RZ, R5 ;  /* 0x000000ffff0d7224 */ /* 0x000fce00078e0005 */
[----:B------:R-:W-:Y:S05]  /*12f30*/  WARPSYNC.COLLECTIVE R15, `(.L_x_10294) ;  /* 0x000000000f087348 */ /* 0x000fea0003c00000 */
[----:B------:R0:W1:Y:S02]  /*12f40*/  SHFL.UP P6, R14, R13, R12, R11 ;  /* 0x0400000c0d0e7389 */ /* 0x00006400000c000b */
[----:B01----:R-:W-:Y:S01]  /*12f50*/  ENDCOLLECTIVE ;  /* 0x000000000000791b */ /* 0x003fe20003800000 */
.L_x_10294:
[----:B------:R-:W-:Y:S01]  /*12f60*/  IMAD.MOV.U32 R12, RZ, RZ, 0x10 ;  /* 0x00000010ff0c7424 */ /* 0x000fe200078e00ff */
[----:B------:R-:W-:-:S05]  /*12f70*/  SEL R6, R14, RZ, P4 ;  /* 0x000000ff0e067207 */ /* 0x000fca0002000000 */
[----:B------:R-:W-:-:S04]  /*12f80*/  IMAD.IADD R6, R5, 0x1, R6 ;  /* 0x0000000105067824 */ /* 0x000fc800078e0206 */
[----:B------:R-:W-:-:S07]  /*12f90*/  IMAD.MOV.U32 R13, RZ, RZ, R6 ;  /* 0x000000ffff0d7224 */ /* 0x000fce00078e0006 */
[----:B------:R-:W-:Y:S05]  /*12fa0*/  WARPSYNC.COLLECTIVE R15, `(.L_x_10295) ;  /* 0x000000000f087348 */ /* 0x000fea0003c00000 */
[----:B------:R0:W1:Y:S02]  /*12fb0*/  SHFL.UP P6, R14, R13, R12, R11 ;  /* 0x0400000c0d0e7389 */ /* 0x00006400000c000b */
[----:B01----:R-:W-:Y:S01]  /*12fc0*/  ENDCOLLECTIVE ;  /* 0x000000000000791b */ /* 0x003fe20003800000 */
.L_x_10295:
[----:B------:R-:W-:Y:S02]  /*12fd0*/  IMAD.MOV.U32 R12, RZ, RZ, 0x1f ;  /* 0x0000001fff0c7424 */ /* 0x000fe400078e00ff */
[----:B------:R-:W-:Y:S01]  /*12fe0*/  IMAD.MOV.U32 R11, RZ, RZ, 0x1f ;  /* 0x0000001fff0b7424 */ /* 0x000fe200078e00ff */
[----:B------:R-:W-:-:S04]  /*12ff0*/  SEL R3, R14, RZ, P5 ;  /* 0x000000ff0e037207 */ /* 0x000fc80002800000 */
[----:B------:R-:W-:-:S05]  /*13000*/  IADD3 R3, R6, R3, RZ ;  /* 0x0000000306037210 */ /* 0x000fca0007ffe0ff */
[----:B------:R-:W-:-:S07]  /*13010*/  IMAD.MOV.U32 R13, RZ, RZ, R3 ;  /* 0x000000ffff0d7224 */ /* 0x000fce00078e0003 */
[----:B------:R-:W-:Y:S05]  /*13020*/  WARPSYNC.COLLECTIVE R15, `(.L_x_10296) ;  /* 0x000000000f087348 */ /* 0x000fea0003c00000 */
[----:B------:R0:W1:Y:S02]  /*13030*/  SHFL.IDX P6, R14, R13, R12, R11 ;  /* 0x0000000c0d0e7389 */ /* 0x00006400000c000b */
[----:B01----:R-:W-:Y:S01]  /*13040*/  ENDCOLLECTIVE ;  /* 0x000000000000791b */ /* 0x003fe20003800000 */
.L_x_10296:
[----:B------:R-:W-:Y:S05]  /*13050*/  BRA `(.L_x_10297) ;  /* 0xffffffe000887947 */ /* 0x000fea000383ffff */
.L_x_10234:
[----:B------:R-:W-:Y:S01]  /*13060*/  BSSY B0, `(.L_x_10298) ;  /* 0x0000006000007945 */ /* 0x000fe20003800000 */
[----:B------:R-:W-:Y:S01]  /*13070*/  PLOP3.LUT P6, PT, P6, PT, PT, 0x8, 0x0 ;  /* 0x000000000000781c */ /* 0x000fe200037ce170 */
[----:B------:R-:W-:-:S12]  /*13080*/  IMAD.MOV.U32 R15, RZ, RZ, -0x1 ;  /* 0xffffffffff0f7424 */ /* 0x000fd800078e00ff */
[----:B0-----:R-:W-:Y:S05]  /*13090*/  WARPSYNC.COLLECTIVE R15, `(.L_x_10299) ;  /* 0x000000000f087348 */ /* 0x001fea0003c00000 */
[----:B------:R-:W-:Y:S01]  /*130a0*/  VOTE.ANY R14, PT, P6 ;  /* 0x00000000000e7806 */ /* 0x000fe200030e0100 */
[----:B0-----:R-:W-:Y:S06]  /*130b0*/  ENDCOLLECTIVE ;  /* 0x000000000000791b */ /* 0x001fec0003800000 */
.L_x_10299:
[----:B------:R-:W-:Y:S05]  /*130c0*/  BSYNC B0 ;  /* 0x0000000000007941 */ /* 0x000fea0003800000 */
.L_x_10298:
        /* <DEDUP_REMOVED lines=9> */
.L_x_10300:
[----:B------:R-:W-:Y:S01]  /*13160*/  IMAD.MOV.U32 R17, RZ, RZ, R14 ;  /* 0x000000ffff117224 */ /* 0x000fe200078e000e */
[----:B------:R-:W-:Y:S06]  /*13170*/  BRA `(.L_x_10301) ;  /* 0xffffffe000787947 */ /* 0x000fec000383ffff */
.L_x_10236:
[----:B------:R-:W-:Y:S01]  /*13180*/  BSSY B0, `(.L_x_10302) ;  /* 0x0000007000007945 */ /* 0x000fe20003800000 */
[----:B------:R-:W-:Y:S02]  /*13190*/  IMAD.MOV.U32 R13, RZ, RZ, R3 ;  /* 0x000000ffff0d7224 */ /* 0x000fe400078e0003 */
[----:B------:R-:W-:Y:S02]  /*131a0*/  IMAD.MOV.U32 R11, RZ, RZ, 0x1f ;  /* 0x0000001fff0b7424 */ /* 0x000fe400078e00ff */
[----:B------:R-:W-:-:S07]  /*131b0*/  IMAD.MOV.U32 R15, RZ, RZ, -0x1 ;  /* 0xffffffffff0f7424 */ /* 0x000fce00078e00ff */
[----:B012---:R-:W-:Y:S05]  /*131c0*/  WARPSYNC.COLLECTIVE R15, `(.L_x_10303) ;  /* 0x000000000f087348 */ /* 0x007fea0003c00000 */
[----:B------:R3:W4:Y:S02]  /*131d0*/  SHFL.IDX P6, R14, R13, R12, R11 ;  /* 0x0000000c0d0e7389 */ /* 0x00072400000c000b */
[----:B01234-:R-:W-:Y:S01]  /*131e0*/  ENDCOLLECTIVE ;  /* 0x000000000000791b */ /* 0x01ffe20003800000 */
.L_x_10303:
[----:B------:R-:W-:Y:S05]  /*131f0*/  BSYNC B0 ;  /* 0x0000000000007941 */ /* 0x000fea0003800000 */
.L_x_10302:
[----:B------:R-:W-:Y:S05]  /*13200*/  BRA `(.L_x_10235) ;  /* 0xffffffe000707947 */ /* 0x000fea000383ffff */
.L_x_10240:
[----:B0-----:R0:W2:Y:S02]  /*13210*/  SYNCS.PHASECHK.TRANS64.TRYWAIT P0, [R9+URZ+0x31c20], R0 ;  /* 0x031c2000090075a7 */ /* 0x0010a4000800017f */
[----:B--2---:R-:W-:Y:S05]  /*13220*/  @!P0 NANOSLEEP.SYNCS 0x989680 ;  /* 0x009896800000895d */ /* 0x004fea0003900000 */
[----:B------:R-:W2:Y:S02]  /*13230*/  @!P0 SYNCS.PHASECHK.TRANS64 P0, [R9+URZ+0x31c20], R0 ;  /* 0x031c2000090085a7 */ /* 0x000ea4000800007f */
[----:B--2---:R-:W-:Y:S05]  /*13240*/  @!P0 BRA `(.L_x_10240) ;  /* 0xfffffffc00f08947 */ /* 0x004fea000383ffff */
[----:B------:R-:W-:Y:S05]  /*13250*/  BRA `(.L_x_10304) ;  /* 0xffffffe4005c7947 */ /* 0x000fea000383ffff */
.L_x_10241:
        /* <DEDUP_REMOVED lines=11> */
.L_x_10306:
[----:B------:R-:W-:Y:S05]  /*13310*/  BSYNC B0 ;  /* 0x0000000000007941 */ /* 0x000fea0003800000 */
.L_x_10305:
[----:B------:R-:W-:Y:S05]  /*13320*/  BRA `(.L_x_10307) ;  /* 0xffffffe400447947 */ /* 0x000fea000383ffff */
.L_x_10244:
[----:B------:R-:W-:Y:S01]  /*13330*/  BSSY B1, `(.L_x_10308) ;  /* 0x0000006000017945 */ /* 0x000fe20003800000 */
[----:B------:R-:W-:-:S07]  /*13340*/  IMAD.MOV.U32 R15, RZ, RZ, -0x1 ;  /* 0xffffffffff0f7424 */ /* 0x000fce00078e00ff */
[----:B01-3--:R-:W-:Y:S05]  /*13350*/  WARPSYNC.COLLECTIVE R15, `(.L_x_10309) ;  /* 0x000000000f0c7348 */ /* 0x00bfea0003c00000 */
[----:B------:R-:W-:Y:S02]  /*13360*/  ELECT P6, UR62, PT ;  /* 0x00000000003e782f */ /* 0x000fe400038c0000 */
[----:B------:R-:W-:Y:S01]  /*13370*/  MOV R14, UR62 ;  /* 0x0000003e000e7c02 */ /* 0x000fe20008000f00 */
[----:B01-3--:R-:W-:Y:S10]  /*13380*/  ENDCOLLECTIVE ;  /* 0x000000000000791b */ /* 0x00bff40003800000 */
.L_x_10309:
[----:B------:R-:W-:Y:S05]  /*13390*/  BSYNC B1 ;  /* 0x0000000000017941 */ /* 0x000fea0003800000 */
.L_x_10308:
[----:B------:R-:W-:Y:S05]  /*133a0*/  BRA `(.L_x_10310) ;  /* 0xffffffe4003c7947 */ /* 0x000fea000383ffff */
.L_x_10246:
[----:B0-----:R0:W2:Y:S02]  /*133b0*/  SYNCS.PHASECHK.TRANS64.TRYWAIT P0, [R5+URZ], R4 ;  /* 0x00000004050075a7 */ /* 0x0010a4000800017f */
[----:B--2---:R-:W-:Y:S05]  /*133c0*/  @!P0 NANOSLEEP.SYNCS 0x989680 ;  /* 0x009896800000895d */ /* 0x004fea0003900000 */
[----:B------:R-:W2:Y:S02]  /*133d0*/  @!P0 SYNCS.PHASECHK.TRANS64 P0, [R5+URZ], R4 ;  /* 0x00000004050085a7 */ /* 0x000ea4000800007f */
[----:B--2---:R-:W-:Y:S05]  /*133e0*/  @!P0 BRA `(.L_x_10246) ;  /* 0xfffffffc00f08947 */ /* 0x004fea000383ffff */
[----:B------:R-:W-:Y:S05]  /*133f0*/  BRA `(.L_x_10311) ;  /* 0xffffffe400707947 */ /* 0x000fea000383ffff */
.L_x_10247:
[----:B--2---:R2:W4:Y:S02]  /*13400*/  SYNCS.PHASECHK.TRANS64.TRYWAIT P0, [R3+URZ], R2 ;  /* 0x00000002030075a7 */ /* 0x004524000800017f */
[----:B----4-:R-:W-:Y:S05]  /*13410*/  @!P0 NANOSLEEP.SYNCS 0x989680 ;  /* 0x009896800000895d */ /* 0x010fea0003900000 */
[----:B------:R-:W4:Y:S02]  /*13420*/  @!P0 SYNCS.PHASECHK.TRANS64 P0, [R3+URZ], R2 ;  /* 0x00000002030085a7 */ /* 0x000f24000800007f */
[----:B----4-:R-:W-:Y:S05]  /*13430*/  @!P0 BRA `(.L_x_10247) ;  /* 0xfffffffc00f08947 */ /* 0x010fea000383ffff */
[----:B------:R-:W-:Y:S05]  /*13440*/  BRA `(.L_x_10312) ;  /* 0xffffffe400647947 */ /* 0x000fea000383ffff */
.L_x_10249:
[----:B----4-:R4:W0:Y:S02]  /*13450*/  SYNCS.PHASECHK.TRANS64.TRYWAIT P0, [R23+URZ], R4 ;  /* 0x00000004170075a7 */ /* 0x010824000800017f */
[----:B0-----:R-:W-:Y:S05]  /*13460*/  @!P0 NANOSLEEP.SYNCS 0x989680 ;  /* 0x009896800000895d */ /* 0x001fea0003900000 */
[----:B------:R-:W0:Y:S02]  /*13470*/  @!P0 SYNCS.PHASECHK.TRANS64 P0, [R23+URZ], R4 ;  /* 0x00000004170085a7 */ /* 0x000e24000800007f */
[----:B0-----:R-:W-:Y:S05]  /*13480*/  @!P0 BRA `(.L_x_10249) ;  /* 0xfffffffc00f08947 */ /* 0x001fea000383ffff */
[----:B------:R-:W-:Y:S05]  /*13490*/  BRA `(.L_x_10313) ;  /* 0xffffffe400687947 */ /* 0x000fea000383ffff */
.L_x_10314:
        /* <DEDUP_REMOVED lines=14> */
.L_x_15324:


//--------------------- .text._ZN7cutlass13device_kernelIN5flash11enable_sm90INS1_16FlashAttnFwdSm90INS1_25CollectiveMainloopFwdSm90ILi2EN4cute5tupleIJNS5_1CILi1EEES8_S8_EEENS6_IJNS7_ILi192EEENS7_ILi144EEENS7_ILi96EEEEEELi96ENS_6half_tEfNS_4arch4Sm90ELb0ELb0ELb1ELb1ELb0ELb1ELb0ELb0ELb1ELb1ELb0ELb0EEENS1_21CollectiveEpilogueFwdINS6_IJSA_SC_SB_EEES9_SE_SG_Li384ELb1ELb1ELb0ELb0EEENS1_36VarlenDynamicPersistentTileSchedulerILi192ELi144ELi384ELi128ELb0ELb1ELb1ELb0ELb1ELb1EEEEEEEEEvNT_6ParamsE --------------------------
	.section	.text._ZN7cutlass13device_kernelIN5flash11enable_sm90INS1_16FlashAttnFwdSm90INS1_25CollectiveMainloopFwdSm90ILi2EN4cute5tupleIJNS5_1CILi1EEES8_S8_EEENS6_IJNS7_ILi192EEENS7_ILi144EEENS7_ILi96EEEEEELi96ENS_6half_tEfNS_4arch4Sm90ELb0ELb0ELb1ELb1ELb0ELb1ELb0ELb0ELb1ELb1ELb0ELb0EEENS1_21CollectiveEpilogueFwdINS6_IJSA_SC_SB_EEES9_SE_SG_Li384ELb1ELb1ELb0ELb0EEENS1_36VarlenDynamicPersistentTileSchedulerILi192ELi144ELi384ELi128ELb0ELb1ELb1ELb0ELb1ELb1EEEEEEEEEvNT_6ParamsE,"ax",@progbits
	.align	128
.text._ZN7cutlass13device_kernelIN5flash11enable_sm90INS1_16FlashAttnFwdSm90INS1_25CollectiveMainloopFwdSm90ILi2EN4cute5tupleIJNS5_1CILi1EEES8_S8_EEENS6_IJNS7_ILi192EEENS7_ILi144EEENS7_ILi96EEEEEELi96ENS_6half_tEfNS_4arch4Sm90ELb0ELb0ELb1ELb1ELb0ELb1ELb0ELb0ELb1ELb1ELb0ELb0EEENS1_21CollectiveEpilogueFwdINS6_IJSA_SC_SB_EEES9_SE_SG_Li384ELb1ELb1ELb0ELb0EEENS1_36VarlenDynamicPersistentTileSchedulerILi192ELi144ELi384ELi128ELb0ELb1ELb1ELb0ELb1ELb1EEEEEEEEEvNT_6ParamsE:
        .type           _ZN7cutlass13device_kernelIN5flash11enable_sm90INS1_16FlashAttnFwdSm90INS1_25CollectiveMainloopFwdSm90ILi2EN4cute5tupleIJNS5_1CILi1EEES8_S8_EEENS6_IJNS7_ILi192EEENS7_ILi144EEENS7_ILi96EEEEEELi96ENS_6half_tEfNS_4arch4Sm90ELb0ELb0ELb1ELb1ELb0ELb1ELb0ELb0ELb1ELb1ELb0ELb0EEENS1_21CollectiveEpilogueFwdINS6_IJSA_SC_SB_EEES9_SE_SG_Li384ELb1ELb1ELb0ELb0EEENS1_36VarlenDynamicPersistentTileSchedulerILi192ELi144ELi384ELi128ELb0ELb1ELb1ELb0ELb1ELb1EEEEEEEEEvNT_6ParamsE,@function
        .size           _ZN7cutlass13device_kernelIN5flash11enable_sm90INS1_16FlashAttnFwdSm90INS1_25CollectiveMainloopFwdSm90ILi2EN4cute5tupleIJNS5_1CILi1EEES8_S8_EEENS6_IJNS7_ILi192EEENS7_ILi144EEENS7_ILi96EEEEEELi96ENS_6half_tEfNS_4arch4Sm90ELb0ELb0ELb1ELb1ELb0ELb1ELb0ELb0ELb1ELb1ELb0ELb0EEENS1_21CollectiveEpilogueFwdINS6_IJSA_SC_SB_EEES9_SE_SG_Li384ELb1ELb1ELb0ELb0EEENS1_36VarlenDynamicPersistentTileSchedulerILi192ELi144ELi384ELi128ELb0ELb1ELb1ELb0ELb1ELb1EEEEEEEEEvNT_6ParamsE,(.L_x_15325 - _ZN7cutlass13device_kernelIN5flash11enable_sm90INS1_16FlashAttnFwdSm90INS1_25CollectiveMainloopFwdSm90ILi2EN4cute5tupleIJNS5_1CILi1EEES8_S8_EEENS6_IJNS7_ILi192EEENS7_ILi144EEENS7_ILi96EEEEEELi96ENS_6half_tEfNS_4arch4Sm90ELb0ELb0ELb1ELb1ELb0ELb1ELb0ELb0ELb1ELb1ELb0ELb0EEENS1_21CollectiveEpilogueFwdINS6_IJSA_SC_SB_EEES9_SE_SG_Li384ELb1ELb1ELb0ELb0EEENS1_36VarlenDynamicPersistentTileSchedulerILi192ELi144ELi384ELi128ELb0ELb1ELb1ELb0ELb1ELb1EEEEEEEEEvNT_6ParamsE)
        .other          _ZN7cutlass13device_kernelIN5flash11enable_sm90INS1_16FlashAttnFwdSm90INS1_25CollectiveMainloopFwdSm90ILi2EN4cute5tupleIJNS5_1CILi1EEES8_S8_EEENS6_IJNS7_ILi192EEENS7_ILi144EEENS7_ILi96EEEEEELi96ENS_6half_tEfNS_4arch4Sm90ELb0ELb0ELb1ELb1ELb0ELb1ELb0ELb0ELb1ELb1ELb0ELb0EEENS1_21CollectiveEpilogueFwdINS6_IJSA_SC_SB_EEES9_SE_SG_Li384ELb1ELb1ELb0ELb0EEENS1_36VarlenDynamicPersistentTileSchedulerILi192ELi144ELi384ELi128ELb0ELb1ELb1ELb0ELb1ELb1EEEEEEEEEvNT_6ParamsE,@"STO_CUDA_ENTRY STV_DEFAULT"
_ZN7cutlass13device_kernelIN5flash11enable_sm90INS1_16FlashAttnFwdSm90INS1_25CollectiveMainloopFwdSm90ILi2EN4cute5tupleIJNS5_1CILi1EEES8_S8_EEENS6_IJNS7_ILi192EEENS7_ILi144EEENS7_ILi96EEEEEELi96ENS_6half_tEfNS_4arch4Sm90ELb0ELb0ELb1ELb1ELb0ELb1ELb0ELb0ELb1ELb1ELb0ELb0EEENS1_21CollectiveEpilogueFwdINS6_IJSA_SC_SB_EEES9_SE_SG_Li384ELb1ELb1ELb0ELb0EEENS1_36VarlenDynamicPersistentTileSchedulerILi192ELi144ELi384ELi128ELb0ELb1ELb1ELb0ELb1ELb1EEEEEEEEEvNT_6ParamsE:
        /* <DEDUP_REMOVED lines=23> */
.L_x_10316:
[----:B------:R-:W-:Y:S05]  /*0170*/  BSYNC B0 ;  /* 0x0000000000007941 */ /* 0x000fea0003800000 */
.L_x_10315:
        /* <DEDUP_REMOVED lines=40> */
.L_x_10317:
        /* <DEDUP_REMOVED lines=22> */
.L_x_10318:
        /* <DEDUP_REMOVED lines=18> */
.L_x_10319:
        /* <DEDUP_REMOVED lines=22> */
.L_x_10320:
        /* <DEDUP_REMOVED lines=22> */
.L_x_10321:
        /* <DEDUP_REMOVED lines=9> */
.L_x_10324:
[----:B------:R-:W-:-:S08]  /*09d0*/  NOP ;  /* 0x0000000000007918 */ /* 0x000fd00000000000 */
[----:B------:R-:W0:Y:S02]  /*09e0*/  USETMAXREG.TRY_ALLOC.CTAPOOL UP0, 0xa0 ;  /* 0x000000a0000079c8 */ /* 0x000e240008000600 */
[----:B0-----:R-:W-:-:S13]  /*09f0*/  PLOP3.LUT P0, PT, PT, PT, UP0, 0x80, 0x0 ;  /* 0x000000000000781c */ /* 0x001fda0003f0f008 */
[----:B------:R-:W-:Y:S05]  /*0a00*/  @!P0 BRA `(.L_x_10324) ;  /* 0xfffffffc00f08947 */ /* 0x000fea000383ffff */
[----:B------:R-:W3:Y:S01]  /*0a10*/  LDL.LU R0, [R1] ;  /* 0x0000000001007983 */ /* 0x000ee20000300800 */
[----:B--2---:R-:W0:Y:S01]  /*0a20*/  S2R R2, SR_TID.X ;  /* 0x0000000000027919 */ /* 0x004e220000002100 */
[----:B------:R-:W1:Y:S01]  /*0a30*/  S2UR UR5, SR_CgaCtaId ;  /* 0x00000000000579c3 */ /* 0x000e620000008800 */
[----:B------:R-:W-:Y:S01]  /*0a40*/  UMOV UR4, 0x400 ;  /* 0x0000040000047882 */ /* 0x000fe20000000000 */
[----:B0-----:R-:W-:-:S06]  /*0a50*/  SHF.R.U32.HI R2, RZ, 0x7, R2 ;  /* 0x00000007ff027819 */ /* 0x001fcc0000011602 */
[----:B------:R-:W-:Y:S06]  /*0a60*/  BAR.ARV 0x8, 0x200 ;  /* 0x0208000000007b1d */ /* 0x000fec0000002000 */
[----:B------:R-:W-:-:S13]  /*0a70*/  ISETP.NE.AND P0, PT, R2, 0x1, PT ;  /* 0x000000010200780c */ /* 0x000fda0003f05270 */
[----:B------:R-:W-:Y:S08]  /*0a80*/  @!P0 BAR.ARV 0x9, 0x100 ;  /* 0x0244000000008b1d */ /* 0x000ff00000002000 */
[----:B------:R-:W-:Y:S01]  /*0a90*/  BAR.SYNC.DEFER_BLOCKING 0x5, 0x200 ;  /* 0x0148000000007b1d */ /* 0x000fe20000010000 */
[----:B-1----:R-:W-:-:S06]  /*0aa0*/  ULEA UR4, UR5, UR4, 0x18 ;  /* 0x0000000405047291 */ /* 0x002fcc000f8ec03f */
[----:B------:R-:W-:Y:S01]  /*0ab0*/  IMAD.U32 R16, RZ, RZ, UR4 ;  /* 0x00000004ff107e24 */ /* 0x000fe2000f8e00ff */
[----:B------:R-:W-:-:S04]  /*0ac0*/  ULDC UR4, c[0x0][0xc3c] ;  /* 0x00030f0000047ab9 */ /* 0x000fc80000000800 */
[----:B------:R-:W0:Y:S01]  /*0ad0*/  LDS.128 R108, [R16+0x31cd0] ;  /* 0x031cd000106c7984 */ /* 0x000e220000000c00 */
[----:B------:R-:W-:Y:S06]  /*0ae0*/  BAR.ARV 0x4, 0x200 ;  /* 0x0108000000007b1d */ /* 0x000fec0000002000 */
[----:B---3--:R-:W-:-:S04]  /*0af0*/  LOP3.LUT R0, R0, 0xfffffffb, RZ, 0xc0, !PT ;  /* 0xfffffffb00007812 */ /* 0x008fc800078ec0ff */
[----:B------:R-:W-:-:S05]  /*0b00*/  @P0 LOP3.LUT R0, R0, 0x4, RZ, 0xfc, !PT ;  /* 0x0000000400000812 */ /* 0x000fca00078efcff */
[----:B------:R1:W-:Y:S01]  /*0b10*/  STL [R1], R0 ;  /* 0x0000000001007387 */ /* 0x0003e20000100800 */
[----:B0-----:R-:W-:-:S13]  /*0b20*/  ISETP.GE.AND P0, PT, R111, UR4, PT ;  /* 0x000000046f007c0c */ /* 0x001fda000bf06270 */
[----:B-1----:R-:W-:Y:S05]  /*0b30*/  @P0 BRA `(.L_x_10325) ;  /* 0x000001e000140947 */ /* 0x002fea0003800000 */
[----:B------:R-:W0:Y:S01]  /*0b40*/  S2R R0, SR_TID.X ;  /* 0x0000000000007919 */ /* 0x000e220000002100 */
[----:B------:R-:W-:Y:S02]  /*0b50*/  IMAD.MOV.U32 R20, RZ, RZ, -0x2 ;  /* 0xfffffffeff147424 */ /* 0x000fe400078e00ff */
[----:B0-----:R-:W-:-:S05]  /*0b60*/  VIADD R28, R0, 0xffffff80 ;  /* 0xffffff80001c7836 */ /* 0x001fca0000000000 */
[-C--:B------:R-:W-:Y:S02]  /*0b70*/  LEA.HI R4, R28, R28.reuse, RZ, 0x1 ;  /* 0x0000001c1c047211 */ /* 0x080fe400078f08ff */
[----:B------:R-:W-:Y:S02]  /*0b80*/  SHF.R.S32.HI R0, RZ, 0x1f, R28 ;  /* 0x0000001fff007819 */ /* 0x000fe4000001141c */
[----:B------:R-:W-:Y:S02]  /*0b90*/  LOP3.LUT R2, R4, 0xfffffffe, RZ, 0xc0, !PT ;  /* 0xfffffffe04027812 */ /* 0x000fe400078ec0ff */
[----:B------:R-:W-:Y:S02]  /*0ba0*/  LEA.HI R3, R0, R28, RZ, 0x4 ;  /* 0x0000001c00037211 */ /* 0x000fe400078f20ff */
[----:B------:R-:W-:Y:S01]  /*0bb0*/  SHF.R.S32.HI R19, RZ, 0x1, R4 ;  /* 0x00000001ff137819 */ /* 0x000fe20000011404 */
[----:B------:R-:W-:Y:S01]  /*0bc0*/  IMAD.IADD R22, R28, 0x1, -R2 ;  /* 0x000000011c167824 */ /* 0x000fe200078e0a02 */
[----:B------:R-:W-:-:S02]  /*0bd0*/  SHF.R.S32.HI R2, RZ, 0x4, R3 ;  /* 0x00000004ff027819 */ /* 0x000fc40000011403 */
[----:B------:R-:W-:Y:S01]  /*0be0*/  LEA.HI R5, R4, R19, RZ, 0x1 ;  /* 0x0000001304057211 */ /* 0x000fe200078f08ff */
[----:B------:R-:W-:Y:S01]  /*0bf0*/  IMAD.SHL.U32 R26, R22, 0x4, RZ ;  /* 0x00000004161a7824 */ /* 0x000fe200078e00ff */
[----:B------:R-:W-:Y:S02]  /*0c00*/  LEA.HI R4, R3, R2, RZ, 0x1 ;  /* 0x0000000203047211 */ /* 0x000fe400078f08ff */
[----:B------:R-:W-:Y:S01]  /*0c10*/  LOP3.LUT R6, R5, 0x7fffffe, RZ, 0xc0, !PT ;  /* 0x07fffffe05067812 */ /* 0x000fe200078ec0ff */
[----:B------:R-:W-:Y:S01]  /*0c20*/  VIADD R25, R26, 0x10 ;  /* 0x000000101a197836 */ /* 0x000fe20000000000 */
[----:B------:R-:W-:Y:S01]  /*0c30*/  LOP3.LUT R5, R4, 0x1ffffffe, RZ, 0xc0, !PT ;  /* 0x1ffffffe04057812 */ /* 0x000fe200078ec0ff */
[C---:B------:R-:W-:Y:S01]  /*0c40*/  VIADD R21, R26.reuse, 0x20 ;  /* 0x000000201a157836 */ /* 0x040fe20000000000 */
[----:B------:R-:W-:Y:S01]  /*0c50*/  LOP3.LUT R3, R3, 0xfffffff0, RZ, 0xc0, !PT ;  /* 0xfffffff003037812 */ /* 0x000fe200078ec0ff */
[----:B------:R-:W-:Y:S01]  /*0c60*/  IMAD.IADD R4, R26, 0x1, R25 ;  /* 0x000000011a047824 */ /* 0x000fe200078e0219 */
[----:B------:R-:W-:Y:S01]  /*0c70*/  STL [R1+0x48], R26 ;  /* 0x0000481a01007387 */ /* 0x000fe20000100800 */
[----:B------:R-:W-:-:S02]  /*0c80*/  IMAD.IADD R7, R19, 0x1, -R6 ;  /* 0x0000000113077824 */ /* 0x000fc400078e0a06 */
[C---:B------:R-:W-:Y:S01]  /*0c90*/  IMAD.IADD R5, R2.reuse, 0x1, -R5 ;  /* 0x0000000102057824 */ /* 0x040fe200078e0a05 */
[----:B------:R-:W-:Y:S01]  /*0ca0*/  SHF.R.S32.HI R9, RZ, 0x1f, R4 ;  /* 0x0000001fff097819 */ /* 0x000fe20000011404 */
[----:B------:R-:W-:Y:S01]  /*0cb0*/  IMAD R17, R2, 0x8, R7 ;  /* 0x0000000802117824 */ /* 0x000fe200078e0207 */
[----:B------:R-:W-:Y:S01]  /*0cc0*/  LEA.HI R2, R0, R28, RZ, 0x7 ;  /* 0x0000001c00027211 */ /* 0x000fe200078f38ff */
[----:B------:R-:W-:Y:S01]  /*0cd0*/  IMAD.IADD R6, R26, 0x1, R21 ;  /* 0x000000011a067824 */ /* 0x000fe200078e0215 */
[CC--:B------:R-:W-:Y:S01]  /*0ce0*/  LEA.HI R12, R9.reuse, R4.reuse, RZ, 0x3 ;  /* 0x00000004090c7211 */ /* 0x0c0fe200078f18ff */
[----:B------:R-:W-:Y:S01]  /*0cf0*/  IMAD.IADD R3, R28, 0x1, -R3 ;  /* 0x000000011c037824 */ /* 0x000fe200078e0a03 */
[----:B------:R-:W-:Y:S01]  /*0d00*/  LEA.HI R14, R9, R4, RZ, 0x5 ;  /* 0x00000004090e7211 */ /* 0x000fe200078f28ff */
[----:B------:R-:W-:Y:S01]  /*0d10*/  STL [R1+0x68], R25 ;  /* 0x0000681901007387 */ /* 0x000fe20000100800 */
[----:B------:R-:W-:Y:S01]  /*0d20*/  LOP3.LUT R4, R2, 0xffffff80, RZ, 0xc0, !PT ;  /* 0xffffff8002047812 */ /* 0x000fe200078ec0ff */
[----:B------:R-:W-:Y:S01]  /*0d30*/  IMAD.SHL.U32 R5, R5, 0x8, RZ ;  /* 0x0000000805057824 */ /* 0x000fe200078e00ff */
[----:B------:R-:W-:Y:S01]  /*0d40*/  SHF.R.S32.HI R7, RZ, 0x1f, R6 ;  /* 0x0000001fff077819 */ /* 0x000fe20000011406 */
[----:B------:R-:W-:Y:S01]  /*0d50*/  STL [R1+0x70], R21 ;  /* 0x0000701501007387 */ /* 0x000fe20000100800 */
[----:B------:R-:W-:Y:S01]  /*0d60*/  SHF.R.S32.HI R29, RZ, 0x7, R2 ;  /* 0x00000007ff1d7819 */ /* 0x000fe20000011402 */
[----:B------:R-:W-:Y:S01]  /*0d70*/  IMAD.IADD R24, R28, 0x1, -R4 ;  /* 0x000000011c187824 */ /* 0x000fe200078e0a04 */
[----:B------:R-:W-:-:S02]  /*0d80*/  SHF.R.S32.HI R4, RZ, 0x1f, R3 ;  /* 0x0000001fff047819 */ /* 0x000fc40000011403 */
[CC--:B------:R-:W-:Y:S02]  /*0d90*/  LEA.HI R13, R7.reuse, R6.reuse, RZ, 0x3 ;  /* 0x00000006070d7211 */ /* 0x0c0fe400078f18ff */
[----:B------:R-:W-:Y:S02]  /*0da0*/  LEA.HI R15, R7, R6, RZ, 0x5 ;  /* 0x00000006070f7211 */ /* 0x000fe400078f28ff */
[CC--:B------:R-:W-:Y:S02]  /*0db0*/  LEA.HI R6, R0.reuse, R28.reuse, RZ, 0x5 ;  /* 0x0000001c00067211 */ /* 0x0c0fe400078f28ff */
[----:B------:R-:W-:Y:S02]  /*0dc0*/  SHF.R.S32.HI R8, RZ, 0x1f, R24 ;  /* 0x0000001fff087819 */ /* 0x000fe40000011418 */
[----:B------:R-:W-:Y:S02]  /*0dd0*/  LEA.HI R7, R0, R28, RZ, 0x2 ;  /* 0x0000001c00077211 */ /* 0x000fe400078f10ff */
[----:B------:R-:W-:-:S02]  /*0de0*/  LEA.HI R0, R4, R3, RZ, 0x3 ;  /* 0x0000000304007211 */ /* 0x000fc400078f18ff */
[----:B------:R-:W-:Y:S02]  /*0df0*/  LEA.HI R9, R8, R24, RZ, 0x2 ;  /* 0x0000001808097211 */ /* 0x000fe400078f10ff */
[----:B------:R-:W-:Y:S01]  /*0e00*/  LEA.HI R4, R4, R3, RZ, 0x2 ;  /* 0x0000000304047211 */ /* 0x000fe200078f10ff */
[----:B------:R-:W-:Y:S01]  /*0e10*/  IMAD.SHL.U32 R2, R0, 0x10, RZ ;  /* 0x0000001000027824 */ /* 0x000fe200078e00ff */
[----:B------:R-:W-:Y:S02]  /*0e20*/  LOP3.LUT R10, R9, 0x7ffffffc, RZ, 0xc0, !PT ;  /* 0x7ffffffc090a7812 */ /* 0x000fe400078ec0ff */
[----:B------:R-:W-:Y:S02]  /*0e30*/  SHF.R.S32.HI R6, RZ, 0x5, R6 ;  /* 0x00000005ff067819 */ /* 0x000fe40000011406 */
[----:B------:R-:W-:Y:S01]  /*0e40*/  LOP3.LUT R0, R4, 0x7fffffc, RZ, 0xc0, !PT ;  /* 0x07fffffc04007812 */ /* 0x000fe200078ec0ff */
[----:B------:R-:W-:Y:S01]  /*0e50*/  IMAD.IADD R11, R24, 0x1, -R10 ;  /* 0x00000001180b7824 */ /* 0x000fe200078e0a0a */
[----:B------:R-:W-:Y:S01]  /*0e60*/  LOP3.LUT R2, R2, 0x7fffff80, RZ, 0xc0, !PT ;  /* 0x7fffff8002027812 */ /* 0x000fe200078ec0ff */
[----:B------:R-:W-:Y:S01]  /*0e70*/  IMAD R18, R6, 0x10, R3 ;  /* 0x0000001006127824 */ /* 0x000fe200078e0203 */
[----:B------:R-:W-:-:S02]  /*0e80*/  IADD3 R0, R3, -R0, RZ ;  /* 0x8000000003007210 */ /* 0x000fc40007ffe0ff */
[--C-:B------:R-:W-:Y:S01]  /*0e90*/  SHF.R.S32.HI R30, RZ, 0x2, R7.reuse ;  /* 0x00000002ff1e7819 */ /* 0x100fe20000011407 */
[----:B------:R-:W-:Y:S01]  /*0ea0*/  IMAD R3, R6, 0x100, R2 ;  /* 0x0000010006037824 */ /* 0x000fe200078e0202 */
[----:B------:R-:W-:Y:S01]  /*0eb0*/  SHF.R.S32.HI R10, RZ, 0x1f, R7 ;  /* 0x0000001fff0a7819 */ /* 0x000fe20000011407 */
[----:B------:R-:W-:Y:S01]  /*0ec0*/  IMAD R2, R11, R20, 0x90 ;  /* 0x000000900b027424 */ /* 0x000fe200078e0214 */
[--C-:B------:R-:W-:Y:S02]  /*0ed0*/  SHF.R.S32.HI R6, RZ, 0x2, R9.reuse ;  /* 0x00000002ff067819 */ /* 0x100fe40000011409 */
[----:B------:R-:W-:Y:S02]  /*0ee0*/  LEA.HI R10, R10, R30, RZ, 0x2 ;  /* 0x0000001e0a0a7211 */ /* 0x000fe400078f10ff */
[----:B------:R0:W-:Y:S01]  /*0ef0*/  STL [R1+0xcc], R2 ;  /* 0x0000cc0201007387 */ /* 0x0001e20000100800 */
[----:B------:R-:W-:Y:S02]  /*0f00*/  SHF.R.S32.HI R9, RZ, 0x1f, R9 ;  /* 0x0000001fff097819 */ /* 0x000fe40000011409 */
[----:B------:R-:W-:Y:S01]  /*0f10*/  LOP3.LUT R10, R10, 0xfffffffc, RZ, 0xc0, !PT ;  /* 0xfffffffc0a0a7812 */ /* 0x000fe200078ec0ff */
[----:B------:R-:W2:Y:S01]  /*0f20*/  LDL.LU R11, [R1+0x28] ;  /* 0x00002800010b7983 */ /* 0x000ea20000300800 */
[----:B------:R-:W-:-:S02]  /*0f30*/  SHF.R.S32.HI R4, RZ, 0x2, R4 ;  /* 0x00000002ff047819 */ /* 0x000fc40000011404 */
[----:B------:R-:W-:Y:S01]  /*0f40*/  LEA.HI R9, R9, R6, RZ, 0x3 ;  /* 0x0000000609097211 */ /* 0x000fe200078f18ff */
[----:B------:R-:W-:Y:S02]  /*0f50*/  IMAD.IADD R20, R30, 0x1, -R10 ;  /* 0x000000011e147824 */ /* 0x000fe400078e0a0a */
[----:B------:R-:W-:Y:S02]  /*0f60*/  IMAD.SHL.U32 R4, R4, 0x40, RZ ;  /* 0x0000004004047824 */ /* 0x000fe400078e00ff */
[----:B------:R-:W-:Y:S01]  /*0f70*/  IMAD R3, R0, 0x10, R3 ;  /* 0x0000001000037824 */ /* 0x000fe200078e0203 */
[----:B------:R-:W-:Y:S01]  /*0f80*/  LOP3.LUT R9, R9, 0xfffffff8, RZ, 0xc0, !PT ;  /* 0xfffffff809097812 */ /* 0x000fe200078ec0ff */
[----:B0-----:R-:W-:Y:S01]  /*0f90*/  IMAD.HI R2, R29, 0x55555556, RZ ;  /* 0x555555561d027827 */ /* 0x001fe200078e02ff */
[----:B------:R-:W-:Y:S02]  /*0fa0*/  LEA.HI R8, R8, R24, RZ, 0x5 ;  /* 0x0000001808087211 */ /* 0x000fe400078f28ff */
[----:B------:R-:W-:Y:S01]  /*0fb0*/  LOP3.LUT R4, R4, 0x40, RZ, 0xc0, !PT ;  /* 0x0000004004047812 */ /* 0x000fe200078ec0ff */
[----:B------:R-:W-:-:S02]  /*0fc0*/  IMAD.SHL.U32 R0, R20, 0x40, RZ ;  /* 0x0000004014007824 */ /* 0x000fc400078e00ff */
[----:B------:R-:W-:Y:S01]  /*0fd0*/  IMAD.U32 R10, R18, 0x20, R5 ;  /* 0x00000020120a7824 */ /* 0x000fe200078e0005 */
[----:B------:R-:W-:Y:S01]  /*0fe0*/  LEA.HI R2, R2, R2, RZ, 0x1 ;  /* 0x0000000202027211 */ /* 0x000fe200078f08ff */
[----:B------:R-:W-:Y:S01]  /*0ff0*/  IMAD.IADD R9, R6, 0x1, -R9 ;  /* 0x0000000106097824 */ /* 0x000fe200078e0a09 */
[----:B------:R-:W-:Y:S02]  /*1000*/  LOP3.LUT R24, R0, 0xc0, RZ, 0xc0, !PT ;  /* 0x000000c000187812 */ /* 0x000fe400078ec0ff */
[----:B------:R-:W-:Y:S01]  /*1010*/  SHF.R.S32.HI R8, RZ, 0x5, R8 ;  /* 0x00000005ff087819 */ /* 0x000fe20000011408 */
[----:B------:R-:W-:Y:S01]  /*1020*/  STL [R1+0xd0], R10 ;  /* 0x0000d00a01007387 */ /* 0x000fe20000100800 */
[----:B------:R-:W-:Y:S01]  /*1030*/  LOP3.LUT R5, R4, 0x8, R5, 0xf8, !PT ;  /* 0x0000000804057812 */ /* 0x000fe200078ef805 */
[----:B------:R-:W-:Y:S01]  /*1040*/  IMAD.SHL.U32 R18, R17, 0x20, RZ ;  /* 0x0000002011127824 */ /* 0x000fe200078e00ff */
[----:B------:R-:W-:Y:S01]  /*1050*/  SHF.R.U32.HI R4, RZ, 0x3, R4 ;  /* 0x00000003ff047819 */ /* 0x000fe20000011604 */
[----:B------:R0:W-:Y:S01]  /*1060*/  STL [R1+0x88], R20 ;  /* 0x0000881401007387 */ /* 0x0001e20000100800 */
[----:B------:R-:W-:Y:S01]  /*1070*/  SHF.R.S32.HI R15, RZ, 0x5, R15 ;  /* 0x00000005ff0f7819 */ /* 0x000fe2000001140f */
[----:B------:R-:W-:Y:S01]  /*1080*/  IMAD R2, R2, -0x3, R29 ;  /* 0xfffffffd02027824 */ /* 0x000fe200078e021d */
[----:B------:R-:W-:Y:S01]  /*1090*/  LOP3.LUT R6, R24, 0x18, R13, 0xf8, !PT ;  /* 0x0000001818067812 */ /* 0x000fe200078ef80d */
[----:B------:R-:W-:Y:S01]  /*10a0*/  IMAD R9, R8, 0x10, R9 ;  /* 0x0000001008097824 */ /* 0x000fe200078e0209 */
[----:B------:R-:W-:-:S02]  /*10b0*/  LOP3.LUT R0, R24, 0x18, R12, 0xf8, !PT ;  /* 0x0000001818007812 */ /* 0x000fc400078ef80c */
[----:B0-----:R-:W-:Y:S01]  /*10c0*/  SHF.R.U32.HI R20, RZ, 0x3, R24 ;  /* 0x00000003ff147819 */ /* 0x001fe20000011618 */
[----:B------:R-:W-:Y:S01]  /*10d0*/  IMAD R15, R15, 0x1800, R18 ;  /* 0x000018000f0f7824 */ /* 0x000fe200078e0212 */
[----:B------:R-:W-:Y:S01]  /*10e0*/  LOP3.LUT R4, R5, R4, RZ, 0x3c, !PT ;  /* 0x0000000405047212 */ /* 0x000fe200078e3cff */
[----:B------:R-:W-:Y:S01]  /*10f0*/  IMAD R10, R2, 0x40, R9 ;  /* 0x00000040020a7824 */ /* 0x000fe200078e0209 */
[-C--:B------:R-:W-:Y:S02]  /*1100*/  LOP3.LUT R6, R6, R20.reuse, RZ, 0x3c, !PT ;  /* 0x0000001406067212 */ /* 0x080fe400078e3cff */
[----:B------:R-:W-:Y:S01]  /*1110*/  LOP3.LUT R5, R0, R20, RZ, 0x3c, !PT ;  /* 0x0000001400057212 */ /* 0x000fe200078e3cff */
[----:B------:R-:W-:Y:S01]  /*1120*/  STL [R1+0x54], R24 ;  /* 0x0000541801007387 */ /* 0x000fe20000100800 */
[----:B------:R-:W-:Y:S01]  /*1130*/  LOP3.LUT R7, R7, 0xfffffffc, RZ, 0xc0, !PT ;  /* 0xfffffffc07077812 */ /* 0x000fe200078ec0ff */
[----:B------:R-:W-:Y:S01]  /*1140*/  IMAD.IADD R6, R15, 0x1, R6 ;  /* 0x000000010f067824 */ /* 0x000fe200078e0206 */
[----:B------:R-:W-:Y:S01]  /*1150*/  SHF.R.S32.HI R14, RZ, 0x5, R14 ;  /* 0x00000005ff0e7819 */ /* 0x000fe2000001140e */
[----:B------:R-:W-:Y:S01]  /*1160*/  STL [R1+0x5c], R18 ;  /* 0x00005c1201007387 */ /* 0x000fe20000100800 */
[----:B------:R-:W-:-:S03]  /*1170*/  VIADD R15, R26, 0x18 ;  /* 0x000000181a0f7836 */ /* 0x000fc60000000000 */
[----:B------:R-:W-:Y:S01]  /*1180*/  STL [R1+0x58], R20 ;  /* 0x0000581401007387 */ /* 0x000fe20000100800 */
[----:B------:R-:W-:Y:S02]  /*1190*/  IMAD.IADD R3, R4, 0x1, R3 ;  /* 0x0000000104037824 */ /* 0x000fe400078e0203 */
[----:B------:R-:W-:Y:S01]  /*11a0*/  VIADD R2, R26, 0x8 ;  /* 0x000000081a027836 */ /* 0x000fe20000000000 */
[----:B------:R-:W-:Y:S01]  /*11b0*/  STL [R1+0xc4], R10 ;  /* 0x0000c40a01007387 */ /* 0x000fe20000100800 */
[----:B------:R-:W-:Y:S02]  /*11c0*/  IMAD.IADD R4, R28, 0x1, -R7 ;  /* 0x000000011c047824 */ /* 0x000fe400078e0a07 */
[----:B------:R-:W-:Y:S01]  /*11d0*/  IMAD R14, R14, 0x1800, R18 ;  /* 0x000018000e0e7824 */ /* 0x000fe200078e0212 */
[----:B------:R-:W-:-:S03]  /*11e0*/  SHF.R.S32.HI R7, RZ, 0x1f, R15 ;  /* 0x0000001fff077819 */ /* 0x000fc6000001140f */
[----:B------:R-:W-:Y:S02]  /*11f0*/  IMAD.IADD R5, R14, 0x1, R5 ;  /* 0x000000010e057824 */ /* 0x000fe400078e0205 */
[----:B------:R-:W-:Y:S01]  /*1200*/  VIADD R14, R26, 0x28 ;  /* 0x000000281a0e7836 */ /* 0x000fe20000000000 */
[----:B------:R-:W-:Y:S02]  /*1210*/  SHF.L.U64.HI R7, R15, 0x1, R7 ;  /* 0x000000010f077819 */ /* 0x000fe40000010207 */
[----:B------:R-:W-:Y:S02]  /*1220*/  SHF.L.U32 R22, R22, 0x3, RZ ;  /* 0x0000000316167819 */ /* 0x000fe400000006ff */
[----:B------:R-:W-:Y:S02]  /*1230*/  SHF.R.S32.HI R8, RZ, 0x1f, R21 ;  /* 0x0000001fff087819 */ /* 0x000fe40000011415 */
[----:B------:R-:W-:Y:S02]  /*1240*/  SHF.R.S32.HI R9, RZ, 0x1f, R14 ;  /* 0x0000001fff097819 */ /* 0x000fe4000001140e */
[----:B------:R-:W-:Y:S01]  /*1250*/  SHF.L.U64.HI R8, R21, 0x1, R8 ;  /* 0x0000000115087819 */ /* 0x000fe20000010208 */
[----:B------:R-:W-:Y:S01]  /*1260*/  IMAD.MOV.U32 R17, RZ, RZ, RZ ;  /* 0x000000ffff117224 */ /* 0x000fe200078e00ff */
[----:B------:R-:W-:-:S02]  /*1270*/  CS2R R154, SRZ ;  /* 0x00000000009a7805 */ /* 0x000fc4000001ff00 */
[----:B--2---:R-:W-:Y:S01]  /*1280*/  LOP3.LUT R0, R11, 0x1, RZ, 0xfc, !PT ;  /* 0x000000010b007812 */ /* 0x004fe200078efcff */
[----:B------:R-:W-:-:S04]  /*1290*/  VIADD R11, R16, 0xda00 ;  /* 0x0000da00100b7836 */ /* 0x000fc80000000000 */
[----:B------:R0:W-:Y:S04]  /*12a0*/  STL [R1+0x50], R0 ;  /* 0x0000500001007387 */ /* 0x0001e80000100800 */
[----:B------:R-:W-:Y:S04]  /*12b0*/  STL [R1+0x98], RZ ;  /* 0x000098ff01007387 */ /* 0x000fe80000100800 */
[----:B------:R-:W-:Y:S01]  /*12c0*/  STL [R1+0xc0], R11 ;  /* 0x0000c00b01007387 */ /* 0x000fe20000100800 */
[----:B0-----:R-:W-:-:S03]  /*12d0*/  SHF.R.S32.HI R0, RZ, 0x1f, R19 ;  /* 0x0000001fff007819 */ /* 0x001fc60000011413 */
[----:B------:R-:W-:Y:S01]  /*12e0*/  STL [R1+0x60], RZ ;  /* 0x000060ff01007387 */ /* 0x000fe20000100800 */
[----:B------:R-:W-:-:S03]  /*12f0*/  LEA.HI R0, R4, R4, RZ, 0x1 ;  /* 0x0000000404007211 */ /* 0x000fc600078f08ff */
[----:B------:R-:W-:Y:S04]  /*1300*/  STL [R1+0x6c], R15 ;  /* 0x00006c0f01007387 */ /* 0x000fe80000100800 */
[----:B------:R0:W-:Y:S01]  /*1310*/  STL [R1+0x64], R2 ;  /* 0x0000640201007387 */ /* 0x0001e20000100800 */
[----:B------:R-:W-:Y:S02]  /*1320*/  LOP3.LUT R0, R0, 0x1ffffffe, RZ, 0xc0, !PT ;  /* 0x1ffffffe00007812 */ /* 0x000fe400078ec0ff */
[----:B0-----:R-:W-:-:S04]  /*1330*/  SHF.R.S32.HI R2, RZ, 0x1f, R25 ;  /* 0x0000001fff027819 */ /* 0x001fc80000011419 */
[----:B------:R-:W-:Y:S01]  /*1340*/  SHF.L.U64.HI R25, R25, 0x1, R2 ;  /* 0x0000000119197819 */ /* 0x000fe20000010202 */
[----:B------:R-:W-:Y:S01]  /*1350*/  STL [R1+0x74], R14 ;  /* 0x0000740e01007387 */ /* 0x000fe20000100800 */
[----:B------:R-:W-:Y:S01]  /*1360*/  IMAD.IADD R0, R4, 0x1, -R0 ;  /* 0x0000000104007824 */ /* 0x000fe200078e0a00 */
[C-C-:B------:R-:W-:Y:S02]  /*1370*/  LOP3.LUT R4, R24.reuse, 0x18, R22.reuse, 0xf8, !PT ;  /* 0x0000001818047812 */ /* 0x140fe400078ef816 */
[----:B------:R-:W-:Y:S01]  /*1380*/  STL [R1+0xa4], R25 ;  /* 0x0000a41901007387 */ /* 0x000fe20000100800 */
[----:B------:R-:W-:-:S03]  /*1390*/  LOP3.LUT R2, R24, 0x8, R22, 0xf8, !PT ;  /* 0x0000000818027812 */ /* 0x000fc600078ef816 */
[----:B------:R0:W-:Y:S01]  /*13a0*/  STL [R1+0xa8], R7 ;  /* 0x0000a80701007387 */ /* 0x0001e20000100800 */
[-C--:B------:R-:W-:Y:S02]  /*13b0*/  LOP3.LUT R4, R4, R20.reuse, RZ, 0x3c, !PT ;  /* 0x0000001404047212 */ /* 0x080fe400078e3cff */
[----:B------:R-:W-:Y:S01]  /*13c0*/  LOP3.LUT R2, R2, R20, RZ, 0x3c, !PT ;  /* 0x0000001402027212 */ /* 0x000fe200078e3cff */
[----:B------:R1:W-:Y:S01]  /*13d0*/  STL [R1+0xac], R8 ;  /* 0x0000ac0801007387 */ /* 0x0003e20000100800 */
[----:B0-----:R-:W-:Y:S01]  /*13e0*/  SHF.L.U64.HI R7, R14, 0x1, R9 ;  /* 0x000000010e077819 */ /* 0x001fe20000010209 */
[----:B------:R-:W-:-:S04]  /*13f0*/  IMAD.IADD R4, R18, 0x1, R4 ;  /* 0x0000000112047824 */ /* 0x000fc800078e0204 */
[----:B------:R0:W-:Y:S01]  /*1400*/  STL [R1+0xb0], R7 ;  /* 0x0000b00701007387 */ /* 0x0001e20000100800 */
[----:B-1----:R-:W-:Y:S01]  /*1410*/  SHF.R.S32.HI R8, RZ, 0x3, R13 ;  /* 0x00000003ff087819 */ /* 0x002fe2000001140d */
[----:B------:R-:W-:Y:S01]  /*1420*/  IMAD.IADD R2, R18, 0x1, R2 ;  /* 0x0000000112027824 */ /* 0x000fe200078e0202 */
[----:B0-----:R-:W-:Y:S01]  /*1430*/  SHF.R.S32.HI R7, RZ, 0x3, R12 ;  /* 0x00000003ff077819 */ /* 0x001fe2000001140c */
[----:B------:R-:W-:-:S04]  /*1440*/  IMAD R0, R0, 0x8, R10 ;  /* 0x0000000800007824 */ /* 0x000fc800078e020a */
[----:B------:R0:W-:Y:S04]  /*1450*/  STL [R1+0x9c], R7 ;  /* 0x00009c0701007387 */ /* 0x0001e80000100800 */
[----:B------:R-:W-:Y:S04]  /*1460*/  STL [R1+0xa0], R8 ;  /* 0x0000a00801007387 */ /* 0x000fe80000100800 */
[----:B------:R1:W-:Y:S01]  /*1470*/  STL [R1+0x84], R2 ;  /* 0x0000840201007387 */ /* 0x0003e20000100800 */
[--C-:B0-----:R-:W-:Y:S02]  /*1480*/  IMAD R7, R4, 0x2, R11.reuse ;  /* 0x0000000204077824 */ /* 0x101fe400078e020b */
[----:B------:R-:W-:-:S03]  /*1490*/  IMAD R4, R5, 0x2, R11 ;  /* 0x0000000205047824 */ /* 0x000fc600078e020b */
[----:B------:R0:W-:Y:S01]  /*14a0*/  STL [R1+0xbc], R7 ;  /* 0x0000bc0701007387 */ /* 0x0001e20000100800 */
[----:B-1----:R-:W-:-:S03]  /*14b0*/  IMAD R2, R6, 0x2, R11 ;  /* 0x0000000206027824 */ /* 0x002fc600078e020b */
[----:B------:R0:W-:Y:S04]  /*14c0*/  STL [R1+0xb8], R4 ;  /* 0x0000b80401007387 */ /* 0x0001e80000100800 */
[----:B------:R0:W-:Y:S04]  /*14d0*/  STL [R1+0xb4], R2 ;  /* 0x0000b40201007387 */ /* 0x0001e80000100800 */
[----:B------:R0:W-:Y:S01]  /*14e0*/  STL [R1+0xc8], R0 ;  /* 0x0000c80001007387 */ /* 0x0001e20000100800 */
[----:B------:R-:W-:-:S07]  /*14f0*/  IMAD R18, R3, 0x2, R16 ;  /* 0x0000000203127824 */ /* 0x000fce00078e0210 */
.L_x_10460:
[----:B0---4-:R-:W0:Y:S02]  /*1500*/  LDC.64 R2, c[0x0][0xc88] ;  /* 0x00032200ff027b82 */ /* 0x011e240000000a00 */
[----:B0-----:R-:W-:-:S05]  /*1510*/  IMAD.WIDE R2, R111, 0x4, R2 ;  /* 0x000000046f027825 */ /* 0x001fca00078e0202 */
[----:B--23--:R0:W2:Y:S01]  /*1520*/  LDG.E R10, desc[UR60][R2.64] ;  /* 0x0000003c020a7981 */ /* 0x00c0a2000c1e1900 */
[----:B------:R-:W-:Y:S05]  /*1530*/  YIELD ;  /* 0x0000000000007946 */ /* 0x000fea0003800000 */
[----:B------:R-:W-:Y:S01]  /*1540*/  ULDC.64 UR4, c[0x0][0xa28] ;  /* 0x00028a0000047ab9 */ /* 0x000fe20000000a00 */
[----:B------:R-:W-:Y:S01]  /*1550*/  ULDC.64 UR8, c[0x0][0xa18] ;  /* 0x0002860000087ab9 */ /* 0x000fe20000000a00 */
[----:B------:R-:W-:Y:S01]  /*1560*/  ISETP.NE.U32.AND P1, PT, RZ, UR4, PT ;  /* 0x00000004ff007c0c */ /* 0x000fe2000bf25070 */
[----:B------:R-:W-:Y:S01]  /*1570*/  ULDC.64 UR6, c[0x0][0xa08] ;  /* 0x0002820000067ab9 */ /* 0x000fe20000000a00 */
[----:B0-----:R-:W-:Y:S01]  /*1580*/  IMAD.MOV.U32 R3, RZ, RZ, RZ ;  /* 0x000000ffff037224 */ /* 0x001fe200078e00ff */
[----:B------:R-:W-:Y:S01]  /*1590*/  ISETP.NE.U32.AND P0, PT, RZ, UR6, PT ;  /* 0x00000006ff007c0c */ /* 0x000fe2000bf05070 */
[----:B------:R-:W-:Y:S01]  /*15a0*/  IMAD.MOV.U32 R29, RZ, RZ, RZ ;  /* 0x000000ffff1d7224 */ /* 0x000fe200078e00ff */
[----:B------:R-:W-:-:S02]  /*15b0*/  ISETP.NE.AND.EX P1, PT, RZ, UR5, PT, P1 ;  /* 0x00000005ff007c0c */ /* 0x000fc4000bf25310 */
[----:B------:R-:W-:Y:S02]  /*15c0*/  ISETP.NE.AND.EX P0, PT, RZ, UR7, PT, P0 ;  /* 0x00000007ff007c0c */ /* 0x000fe4000bf05300 */
[----:B--2---:R-:W-:Y:S01]  /*15d0*/  SHF.R.S32.HI R0, RZ, 0x1f, R10 ;  /* 0x0000001fff007819 */ /* 0x004fe2000001140a */
[----:B------:R-:W-:-:S08]  /*15e0*/  IMAD.SHL.U32 R28, R10, 0x4, RZ ;  /* 0x000000040a1c7824 */ /* 0x000fd000078e00ff */
[C---:B------:R-:W-:Y:S01]  /*15f0*/  @P1 LEA R4, P2, R10.reuse, UR4, 0x2 ;  /* 0x000000040a041c11 */ /* 0x040fe2000f8410ff */
[----:B------:R0:W-:Y:S01]  /*1600*/  STL [R1+0x8c], R10 ;  /* 0x00008c0a01007387 */ /* 0x0001e20000100800 */
[C-C-:B------:R-:W-:Y:S02]  /*1610*/  SHF.L.U64.HI R30, R10.reuse, 0x2, R0.reuse ;  /* 0x000000020a1e7819 */ /* 0x140fe40000010200 */
[----:B------:R-:W-:Y:S02]  /*1620*/  @P1 LEA.HI.X R5, R10, UR5, R0, 0x2, P2 ;  /* 0x000000050a051c11 */ /* 0x000fe400090f1400 */
[----:B------:R-:W-:Y:S01]  /*1630*/  ISETP.NE.U32.AND P2, PT, RZ, UR8, PT ;  /* 0x00000008ff007c0c */ /* 0x000fe2000bf45070 */
[----:B------:R-:W-:Y:S01]  /*1640*/  ULDC UR4, c[0x0][0x288] ;  /* 0x0000a20000047ab9 */ /* 0x000fe20000000800 */
[----:B------:R-:W-:Y:S01]  /*1650*/  IADD3 R8, P3, R28, UR6, RZ ;  /* 0x000000061c087c10 */ /* 0x000fe2000ff7e0ff */
[----:B------:R0:W5:Y:S01]  /*1660*/  @P1 LDG.E R3, desc[UR60][R4.64] ;  /* 0x0000003c04031981 */ /* 0x000162000c1e1900 */
[----:B------:R-:W-:Y:S01]  /*1670*/  ISETP.NE.AND.EX P2, PT, RZ, UR9, PT, P2 ;  /* 0x00000009ff007c0c */ /* 0x000fe2000bf45320 */
[----:B------:R-:W-:Y:S01]  /*1680*/  IMAD.U32 R111, RZ, RZ, UR4 ;  /* 0x00000004ff6f7e24 */ /* 0x000fe2000f8e00ff */
[----:B------:R-:W-:Y:S01]  /*1690*/  IADD3.X R9, R30, UR7, RZ, P3, !PT ;  /* 0x000000071e097c10 */ /* 0x000fe20009ffe4ff */
[----:B------:R-:W-:-:S04]  /*16a0*/  ULDC.64 UR4, c[0x0][0x418] ;  /* 0x0001060000047ab9 */ /* 0x000fc80000000a00 */
[----:B------:R0:W5:Y:S06]  /*16b0*/  @P0 LDG.E R29, desc[UR60][R8.64] ;  /* 0x0000003c081d0981 */ /* 0x00016c000c1e1900 */
        /* <DEDUP_REMOVED lines=11> */
[----:B------:R-:W-:Y:S02]  /*1770*/  IMAD.U32 R26, RZ, RZ, UR4 ;  /* 0x00000004ff1a7e24 */ /* 0x000fe4000f8e00ff */
[----:B------:R-:W-:Y:S01]  /*1780*/  IMAD.MOV.U32 R27, RZ, RZ, R10 ;  /* 0x000000ffff1b7224 */ /* 0x000fe200078e000a */
[----:B01----:R-:W-:Y:S06]  /*1790*/  @P2 BRA `(.L_x_10326) ;  /* 0x0000000000242947 */ /* 0x003fec0003800000 */
        /* <DEDUP_REMOVED lines=9> */
.L_x_10326:
[----:B------:R-:W-:Y:S01]  /*1830*/  ULDC.64 UR4, c[0x0][0xa20] ;  /* 0x0002880000047ab9 */ /* 0x000fe20000000a00 */
[----:B------:R0:W-:Y:S01]  /*1840*/  STL [R1+0x94], R109 ;  /* 0x0000946d01007387 */ /* 0x0001e20000100800 */
[----:B------:R-:W-:-:S03]  /*1850*/  ISETP.NE.U32.AND P1, PT, RZ, UR4, PT ;  /* 0x00000004ff007c0c */ /* 0x000fc6000bf25070 */
[----:B------:R0:W-:Y:S01]  /*1860*/  STL [R1+0x90], R110 ;  /* 0x0000906e01007387 */ /* 0x0001e20000100800 */
[----:B------:R-:W-:-:S13]  /*1870*/  ISETP.NE.AND.EX P1, PT, RZ, UR5, PT, P1 ;  /* 0x00000005ff007c0c */ /* 0x000fda000bf25310 */
[----:B0-----:R-:W-:Y:S05]  /*1880*/  @!P1 BRA `(.L_x_10327) ;  /* 0x0000000000109947 */ /* 0x001fea0003800000 */
[----:B------:R-:W-:-:S04]  /*1890*/  IADD3 R4, P0, R28, UR4, RZ ;  /* 0x000000041c047c10 */ /* 0x000fc8000ff1e0ff */
[----:B------:R-:W-:-:S05]  /*18a0*/  IADD3.X R5, R30, UR5, RZ, P0, !PT ;  /* 0x000000051e057c10 */ /* 0x000fca00087fe4ff */
[----:B------:R0:W5:Y:S01]  /*18b0*/  LDG.E R26, desc[UR60][R4.64] ;  /* 0x0000003c041a7981 */ /* 0x000162000c1e1900 */
[----:B------:R-:W-:Y:S05]  /*18c0*/  BRA `(.L_x_10328) ;  /* 0x0000000000107947 */ /* 0x000fea0003800000 */
.L_x_10327:
[----:B------:R-:W-:Y:S05]  /*18d0*/  @!P0 BRA `(.L_x_10328) ;  /* 0x00000000000c8947 */ /* 0x000fea0003800000 */
[----:B------:R-:W2:Y:S04]  /*18e0*/  LDG.E R5, desc[UR60][R8.64] ;  /* 0x0000003c08057981 */ /* 0x000ea8000c1e1900 */
[----:B------:R-:W2:Y:S02]  /*18f0*/  LDG.E R26, desc[UR60][R8.64+0x4] ;  /* 0x0000043c081a7981 */ /* 0x000ea4000c1e1900 */
[----:B--2---:R-:W-:-:S07]  /*1900*/  IMAD.IADD R26, R26, 0x1, -R5 ;  /* 0x000000011a1a7824 */ /* 0x004fce00078e0a05 */
.L_x_10328:
[----:B------:R-:W-:Y:S02]  /*1910*/  ULDC.64 UR4, c[0x0][0xa10] ;  /* 0x0002840000047ab9 */ /* 0x000fe40000000a00 */
[----:B------:R-:W-:-:S04]  /*1920*/  ISETP.NE.U32.AND P0, PT, RZ, UR4, PT ;  /* 0x00000004ff007c0c */ /* 0x000fc8000bf05070 */
[----:B------:R-:W-:Y:S01]  /*1930*/  ISETP.NE.AND.EX P0, PT, RZ, UR5, PT, P0 ;  /* 0x00000005ff007c0c */ /* 0x000fe2000bf05300 */
[----:B-----5:R-:W-:Y:S01]  /*1940*/  IMAD.IADD R3, R26, 0x1, -R3 ;  /* 0x000000011a037824 */ /* 0x020fe200078e0a03 */
        /* <DEDUP_REMOVED lines=13> */
[----:B--2---:R-:W-:-:S04]  /*1a20*/  @P0 IMAD.IADD R2, R9, 0x1, -R0 ;  /* 0x0000000109020824 */ /* 0x004fc800078e0a00 */
        /* <DEDUP_REMOVED lines=8> */
[----:B------:R-:W-:-:S05]  /*1ab0*/  IMAD.WIDE.U32 R4, R4, 0x38e38e39, RZ ;  /* 0x38e38e3904047825 */ /* 0x000fca00078e00ff */
[----:B------:R-:W-:-:S05]  /*1ac0*/  SHF.R.U32.HI R83, RZ, 0x5, R5 ;  /* 0x00000005ff537819 */ /* 0x000fca0000011605 */
[----:B------:R-:W-:Y:S02]  /*1ad0*/  IMAD.MOV.U32 R24, RZ, RZ, R83 ;  /* 0x000000ffff187224 */ /* 0x000fe400078e0053 */
[----:B------:R-:W-:-:S04]  /*1ae0*/  @P0 VIADD R0, R3, 0x8f ;  /* 0x0000008f03000836 */ /* 0x000fc80000000000 */
        /* <DEDUP_REMOVED lines=26> */
.L_x_10331:
[----:B------:R-:W-:Y:S05]  /*1c90*/  BSYNC B6 ;  /* 0x0000000000067941 */ /* 0x000fea0003800000 */
.L_x_10330:
        /* <DEDUP_REMOVED lines=20> */
.L_x_10333:
[----:B------:R-:W-:Y:S05]  /*1de0*/  BSYNC B6 ;  /* 0x0000000000067941 */ /* 0x000fea0003800000 */
.L_x_10332:
[----:B------:R-:W2:Y:S01]  /*1df0*/  LDL.64 R14, [R1+0x48] ;  /* 0x00004800010e7983 */ /* 0x000ea20000100a00 */
[----:B------:R-:W-:Y:S01]  /*1e00*/  ULDC.64 UR4, c[0x0][0x9f8] ;  /* 0x00027e0000047ab9 */ /* 0x000fe20000000a00 */
[----:B------:R-:W0:Y:S01]  /*1e10*/  LDC.64 R68, c[0x0][0x408] ;  /* 0x00010200ff447b82 */ /* 0x000e220000000a00 */
[----:B------:R-:W-:Y:S01]  /*1e20*/  ISETP.NE.U32.AND P0, PT, RZ, UR4, PT ;  /* 0x00000004ff007c0c */ /* 0x000fe2000bf05070 */
[----:B------:R-:W3:Y:S01]  /*1e30*/  LDL.64 R38, [R1+0x48] ;  /* 0x0000480001267983 */ /* 0x000ee20000100a00 */
[----:B------:R-:W-:Y:S01]  /*1e40*/  IMAD.IADD R76, R29, 0x1, R26 ;  /* 0x000000011d4c7824 */ /* 0x000fe200078e021a */
[----:B------:R-:W-:Y:S01]  /*1e50*/  ULDC.64 UR6, c[0x0][0xa08] ;  /* 0x0002820000067ab9 */ /* 0x000fe20000000a00 */
[----:B------:R-:W-:Y:S01]  /*1e60*/  ISETP.NE.AND.EX P0, PT, RZ, UR5, PT, P0 ;  /* 0x00000005ff007c0c */ /* 0x000fe2000bf05300 */
[----:B------:R-:W4:Y:S02]  /*1e70*/  LDL R32, [R1+0x54] ;  /* 0x0000540001207983 */ /* 0x000f240000100800 */
[----:B------:R-:W1:Y:S02]  /*1e80*/  LDC.64 R74, c[0x0][0x3f8] ;  /* 0x0000fe00ff4a7b82 */ /* 0x000e640000000a00 */
[----:B------:R-:W4:Y:S08]  /*1e90*/  LDL.LU R37, [R1] ;  /* 0x0000000001257983 */ /* 0x000f300000300800 */
[----:B------:R-:W-:-:S04]  /*1ea0*/  @P0 IADD3 R4, P1, R28, UR4, RZ ;  /* 0x000000041c040c10 */ /* 0x000fc8000ff3e0ff */
[----:B------:R-:W-:Y:S01]  /*1eb0*/  @P0 IADD3.X R5, R30, UR5, RZ, P1, !PT ;  /* 0x000000051e050c10 */ /* 0x000fe20008ffe4ff */
[----:B------:R-:W0:Y:S01]  /*1ec0*/  S2R R20, SR_TID.X ;  /* 0x0000000000147919 */ /* 0x000e220000002100 */
[----:B------:R-:W0:Y:S01]  /*1ed0*/  LDC.64 R30, c[0x0][0x300] ;  /* 0x0000c000ff1e7b82 */ /* 0x000e220000000a00 */
[----:B------:R-:W-:Y:S01]  /*1ee0*/  SHF.R.S32.HI R11, RZ, 0x1f, R76 ;  /* 0x0000001fff0b7819 */ /* 0x000fe2000001144c */
[----:B------:R-:W-:Y:S01]  /*1ef0*/  ULDC.64 UR4, c[0x0][0x308] ;  /* 0x0000c20000047ab9 */ /* 0x000fe20000000a00 */
[----:B------:R0:W4:Y:S01]  /*1f00*/  @P0 LDG.E R27, desc[UR60][R4.64] ;  /* 0x0000003c041b0981 */ /* 0x000122000c1e1900 */
[----:B------:R-:W-:Y:S02]  /*1f10*/  ISETP.NE.U32.AND P0, PT, RZ, UR6, PT ;  /* 0x00000006ff007c0c */ /* 0x000fe4000bf05070 */
[----:B------:R-:W-:Y:S02]  /*1f20*/  SHF.R.S32.HI R8, RZ, 0x1f, R110 ;  /* 0x0000001fff087819 */ /* 0x000fe4000001146e */
[----:B------:R-:W-:Y:S01]  /*1f30*/  ISETP.NE.AND.EX P0, PT, RZ, UR7, PT, P0 ;  /* 0x00000007ff007c0c */ /* 0x000fe2000bf05300 */
[----:B0-----:R-:W-:-:S02]  /*1f40*/  IMAD R0, R11, R30, RZ ;  /* 0x0000001e0b007224 */ /* 0x001fc400078e02ff */
[----:B------:R-:W-:-:S04]  /*1f50*/  IMAD.WIDE.U32 R6, R76, R30, RZ ;  /* 0x0000001e4c067225 */ /* 0x000fc800078e00ff */
[----:B------:R-:W-:Y:S01]  /*1f60*/  IMAD R3, R76, R31, R0 ;  /* 0x0000001f4c037224 */ /* 0x000fe200078e0200 */
[----:B------:R-:W-:-:S03]  /*1f70*/  SHF.R.U32.HI R36, RZ, 0x7, R20 ;  /* 0x00000007ff247819 */ /* 0x000fc60000011614 */
[----:B------:R-:W-:Y:S01]  /*1f80*/  IMAD.IADD R7, R7, 0x1, R3 ;  /* 0x0000000107077824 */ /* 0x000fe200078e0203 */
[----:B------:R-:W-:Y:S01]  /*1f90*/  SHF.R.S32.HI R34, RZ, 0x1f, R19 ;  /* 0x0000001fff227819 */ /* 0x000fe20000011413 */
[----:B------:R-:W-:Y:S01]  /*1fa0*/  IMAD R3, R8, UR4, RZ ;  /* 0x0000000408037c24 */ /* 0x000fe2000f8e02ff */
[----:B------:R-:W-:Y:S01]  /*1fb0*/  SHF.R.S32.HI R23, RZ, 0x1f, R22 ;  /* 0x0000001fff177819 */ /* 0x000fe20000011416 */
[----:B------:R-:W-:Y:S01]  /*1fc0*/  IMAD.WIDE.U32 R4, R110, UR4, R6 ;  /* 0x000000046e047c25 */ /* 0x000fe2000f8e0006 */
[----:B-----5:R-:W-:-:S03]  /*1fd0*/  SHF.R.S32.HI R35, RZ, 0x1f, R106 ;  /* 0x0000001fff237819 */ /* 0x020fc6000001146a */
[----:B------:R-:W-:Y:S01]  /*1fe0*/  VIADD R81, R22, 0x50 ;  /* 0x0000005016517836 */ /* 0x000fe20000000000 */
[----:B--2---:R-:W0:Y:S01]  /*1ff0*/  LDC R15, c[0x0][0x3f4] ;  /* 0x0000fd00ff0f7b82 */ /* 0x004e220000000800 */
[----:B---3--:R-:W-:Y:S01]  /*2000*/  MOV R38, R14 ;  /* 0x0000000e00267202 */ /* 0x008fe20000000f00 */
[----:B------:R-:W-:Y:S01]  /*2010*/  IMAD R3, R110, UR5, R3 ;  /* 0x000000056e037c24 */ /* 0x000fe2000f8e0203 */
[----:B------:R-:W-:Y:S01]  /*2020*/  ISETP.NE.AND P6, PT, R36, 0x1, PT ;  /* 0x000000012400780c */ /* 0x000fe20003fc5270 */
[----:B------:R-:W-:Y:S01]  /*2030*/  ULDC.64 UR4, c[0x0][0x310] ;  /* 0x0000c40000047ab9 */ /* 0x000fe20000000a00 */
[----:B------:R-:W-:Y:S01]  /*2040*/  SHF.R.S32.HI R39, RZ, 0x1f, R38 ;  /* 0x0000001fff277819 */ /* 0x000fe20000011426 */
[----:B------:R-:W-:-:S04]  /*2050*/  IMAD.IADD R5, R5, 0x1, R3 ;  /* 0x0000000105057824 */ /* 0x000fc800078e0203 */
[----:B------:R2:W-:Y:S01]  /*2060*/  STL [R1+0x4c], R39 ;  /* 0x00004c2701007387 */ /* 0x0005e20000100800 */
[----:B------:R-:W-:-:S03]  /*2070*/  IMAD.WIDE.U32 R66, R19, R68, R38 ;  /* 0x0000004413427225 */ /* 0x000fc600078e0026 */
[----:B------:R-:W3:Y:S01]  /*2080*/  LDL R40, [R1+0x5c] ;  /* 0x00005c0001287983 */ /* 0x000ee20000100800 */
[----:B-1----:R-:W-:-:S03]  /*2090*/  IMAD.WIDE.U32 R72, R19, R74, R38 ;  /* 0x0000004a13487225 */ /* 0x002fc600078e0026 */
[----:B------:R-:W3:Y:S04]  /*20a0*/  LDL R38, [R1+0x88] ;  /* 0x0000880001267983 */ /* 0x000ee80000100800 */
[----:B--2---:R-:W2:Y:S01]  /*20b0*/  LDL R39, [R1+0x58] ;  /* 0x0000580001277983 */ /* 0x004ea20000100800 */
[----:B----4-:R-:W-:Y:S02]  /*20c0*/  SHF.R.S32.HI R0, RZ, 0x1f, R27 ;  /* 0x0000001fff007819 */ /* 0x010fe4000001141b */
[----:B------:R-:W-:Y:S02]  /*20d0*/  SEL R33, R27, RZ, !P0 ;  /* 0x000000ff1b217207 */ /* 0x000fe40004000000 */
[----:B------:R-:W-:-:S05]  /*20e0*/  SEL R13, R0, RZ, !P0 ;  /* 0x000000ff000d7207 */ /* 0x000fca0004000000 */
[----:B------:R-:W-:Y:S02]  /*20f0*/  IMAD R0, R13, UR4, RZ ;  /* 0x000000040d007c24 */ /* 0x000fe4000f8e02ff */
[----:B------:R-:W-:-:S04]  /*2100*/  IMAD.WIDE.U32 R26, R33, UR4, R4 ;  /* 0x00000004211a7c25 */ /* 0x000fc8000f8e0004 */
[----:B------:R-:W-:Y:S02]  /*2110*/  IMAD R3, R33, UR5, R0 ;  /* 0x0000000521037c24 */ /* 0x000fe4000f8e0200 */
[----:B------:R-:W-:Y:S01]  /*2120*/  VIADD R0, R22, 0x10 ;  /* 0x0000001016007836 */ /* 0x000fe20000000000 */
[----:B------:R-:W-:Y:S05]  /*2130*/  @!P6 WARPSYNC.ALL ;  /* 0x000000000000e948 */ /* 0x000fea0003800000 */
[----:B------:R-:W-:Y:S01]  /*2140*/  ULDC.64 UR6, c[0x0][0x330] ;  /* 0x0000cc0000067ab9 */ /* 0x000fe20000000a00 */
[----:B------:R-:W-:Y:S01]  /*2150*/  ULDC UR4, c[0x0][0x2f4] ;  /* 0x0000bd0000047ab9 */ /* 0x000fe20000000800 */
[----:B------:R-:W-:Y:S01]  /*2160*/  IMAD R6, R34, R30, RZ ;  /* 0x0000001e22067224 */ /* 0x000fe200078e02ff */
[----:B------:R-:W-:Y:S01]  /*2170*/  ISETP.GE.AND P1, PT, R0, UR4, PT ;  /* 0x0000000400007c0c */ /* 0x000fe2000bf26270 */
[----:B------:R-:W-:-:S02]  /*2180*/  IMAD R7, R8, UR6, RZ ;  /* 0x0000000608077c24 */ /* 0x000fc4000f8e02ff */
[C---:B------:R-:W-:Y:S01]  /*2190*/  IMAD R91, R19.reuse, R31, R6 ;  /* 0x0000001f135b7224 */ /* 0x040fe200078e0206 */
[----:B------:R-:W-:Y:S01]  /*21a0*/  SEL R6, RZ, 0xffffffff, P1 ;  /* 0xffffffffff067807 */ /* 0x000fe20000800000 */
[----:B------:R-:W-:Y:S01]  /*21b0*/  IMAD.WIDE.U32 R4, R19, R30, R22 ;  /* 0x0000001e13047225 */ /* 0x000fe200078e0016 */
[----:B------:R-:W-:-:S03]  /*21c0*/  ISETP.GE.AND P0, PT, R22, UR4, PT ;  /* 0x0000000416007c0c */ /* 0x000fc6000bf06270 */
[C---:B------:R-:W-:Y:S02]  /*21d0*/  IMAD R7, R110.reuse, UR7, R7 ;  /* 0x000000076e077c24 */ /* 0x040fe4000f8e0207 */
[----:B------:R-:W-:Y:S01]  /*21e0*/  IMAD.WIDE.U32 R28, R110, UR6, R22 ;  /* 0x000000066e1c7c25 */ /* 0x000fe2000f8e0016 */
[----:B------:R-:W-:Y:S01]  /*21f0*/  IADD3 R92, P2, R26, R4, RZ ;  /* 0x000000041a5c7210 */ /* 0x000fe20007f5e0ff */
[----:B------:R-:W-:Y:S02]  /*2200*/  ULDC.64 UR6, c[0x0][0x338] ;  /* 0x0000ce0000067ab9 */ /* 0x000fe40000000a00 */
[----:B------:R-:W-:Y:S01]  /*2210*/  IMAD.IADD R29, R29, 0x1, R7 ;  /* 0x000000011d1d7824 */ /* 0x000fe200078e0207 */
[----:B------:R-:W-:Y:S01]  /*2220*/  SEL R4, RZ, 0x1, P0 ;  /* 0x00000001ff047807 */ /* 0x000fe20000000000 */
[----:B------:R-:W-:Y:S02]  /*2230*/  IMAD.SHL.U32 R7, R6, 0x2, RZ ;  /* 0x0000000206077824 */ /* 0x000fe400078e00ff */
[----:B------:R-:W-:-:S03]  /*2240*/  IMAD.IADD R3, R27, 0x1, R3 ;  /* 0x000000011b037824 */ /* 0x000fc600078e0203 */
[----:B------:R-:W-:Y:S01]  /*2250*/  LOP3.LUT R7, R7, 0x2, R4, 0xe2, !PT ;  /* 0x0000000207077812 */ /* 0x000fe200078ee204 */
[C---:B------:R-:W-:Y:S01]  /*2260*/  VIADD R4, R22.reuse, 0x20 ;  /* 0x0000002016047836 */ /* 0x040fe20000000000 */
[----:B------:R-:W-:Y:S01]  /*2270*/  IADD3.X R91, R3, R5, R91, P2, !PT ;  /* 0x00000005035b7210 */ /* 0x000fe200017fe45b */
[----:B------:R-:W-:Y:S02]  /*2280*/  VIADD R5, R22, 0x30 ;  /* 0x0000003016057836 */ /* 0x000fe40000000000 */
[-C--:B------:R-:W-:Y:S01]  /*2290*/  IMAD R8, R34, R68.reuse, RZ ;  /* 0x0000004422087224 */ /* 0x080fe200078e02ff */
[----:B0-----:R-:W-:Y:S01]  /*22a0*/  ISETP.GE.AND P3, PT, R4, R15, PT ;  /* 0x0000000f0400720c */ /* 0x001fe20003f66270 */
[----:B------:R-:W-:Y:S01]  /*22b0*/  VIADD R6, R22, 0x40 ;  /* 0x0000004016067836 */ /* 0x000fe20000000000 */
[----:B------:R-:W-:Y:S02]  /*22c0*/  ISETP.GE.AND P0, PT, R4, UR4, PT ;  /* 0x0000000404007c0c */ /* 0x000fe4000bf06270 */
[----:B------:R-:W-:Y:S01]  /*22d0*/  ISETP.GE.AND P1, PT, R5, UR4, PT ;  /* 0x0000000405007c0c */ /* 0x000fe2000bf26270 */
[C---:B------:R-:W-:Y:S01]  /*22e0*/  IMAD R21, R19.reuse, R69, R8 ;  /* 0x0000004513157224 */ /* 0x040fe200078e0208 */
[----:B------:R-:W-:Y:S01]  /*22f0*/  SEL R8, RZ, 0x4, P0 ;  /* 0x00000004ff087807 */ /* 0x000fe20000000000 */
[----:B------:R-:W-:Y:S01]  /*2300*/  IMAD.WIDE.U32 R64, R19, R68, R22 ;  /* 0x0000004413407225 */ /* 0x000fe200078e0016 */
[----:B------:R-:W-:-:S02]  /*2310*/  SEL R9, RZ, 0x8, P1 ;  /* 0x00000008ff097807 */ /* 0x000fc40000800000 */
[----:B------:R-:W-:Y:S02]  /*2320*/  ISETP.GE.AND P0, PT, R6, UR4, PT ;  /* 0x0000000406007c0c */ /* 0x000fe4000bf06270 */
[----:B------:R-:W-:Y:S01]  /*2330*/  LOP3.LUT R37, R37, 0xfffffffe, RZ, 0xc0, !PT ;  /* 0xfffffffe25257812 */ /* 0x000fe200078ec0ff */
[----:B------:R-:W-:Y:S01]  /*2340*/  IMAD.IADD R65, R65, 0x1, R21 ;  /* 0x0000000141417824 */ /* 0x000fe200078e0215 */
[----:B------:R-:W-:Y:S01]  /*2350*/  LOP3.LUT R7, R9, R7, R8, 0xfe, !PT ;  /* 0x0000000709077212 */ /* 0x000fe200078efe08 */
[----:B------:R-:W-:Y:S01]  /*2360*/  IMAD.IADD R67, R21, 0x1, R67 ;  /* 0x0000000115437824 */ /* 0x000fe200078e0243 */
[----:B------:R-:W-:Y:S02]  /*2370*/  SEL R10, RZ, 0x10, P0 ;  /* 0x00000010ff0a7807 */ /* 0x000fe40000000000 */
[----:B------:R-:W-:Y:S02]  /*2380*/  ISETP.GE.AND P0, PT, R22, R15, PT ;  /* 0x0000000f1600720c */ /* 0x000fe40003f06270 */
[----:B------:R-:W-:-:S02]  /*2390*/  @P3 LOP3.LUT R37, R37, 0x1, RZ, 0xfc, !PT ;  /* 0x0000000125253812 */ /* 0x000fc400078efcff */
[----:B------:R-:W-:Y:S01]  /*23a0*/  SEL R21, R15, RZ, P3 ;  /* 0x000000ff0f157207 */ /* 0x000fe20001800000 */
[----:B------:R-:W-:Y:S01]  /*23b0*/  IMAD R13, R13, UR6, RZ ;  /* 0x000000060d0d7c24 */ /* 0x000fe2000f8e02ff */
[----:B------:R-:W-:Y:S01]  /*23c0*/  ISETP.GE.AND P1, PT, R0, R15, PT ;  /* 0x0000000f0000720c */ /* 0x000fe20003f26270 */
[----:B------:R-:W-:Y:S01]  /*23d0*/  IMAD R8, R34, R74, RZ ;  /* 0x0000004a22087224 */ /* 0x000fe200078e02ff */
[----:B------:R-:W-:Y:S02]  /*23e0*/  LOP3.LUT R10, R7, R10, RZ, 0xfc, !PT ;  /* 0x0000000a070a7212 */ /* 0x000fe400078efcff */
[----:B------:R-:W-:Y:S01]  /*23f0*/  SEL R7, R15, RZ, P0 ;  /* 0x000000ff0f077207 */ /* 0x000fe20000000000 */
[----:B------:R-:W-:Y:S01]  /*2400*/  IMAD R13, R33, UR7, R13 ;  /* 0x00000007210d7c24 */ /* 0x000fe2000f8e020d */
[----:B------:R-:W-:Y:S01]  /*2410*/  SEL R9, R15, RZ, P1 ;  /* 0x000000ff0f097207 */ /* 0x000fe20000800000 */
[----:B------:R-:W-:Y:S01]  /*2420*/  IMAD.WIDE.U32 R28, R33, UR6, R28 ;  /* 0x00000006211c7c25 */ /* 0x000fe2000f8e001c */
[----:B------:R-:W-:-:S03]  /*2430*/  LOP3.LUT R37, R37, 0xfffffffd, RZ, 0xc0, !PT ;  /* 0xfffffffd25257812 */ /* 0x000fc600078ec0ff */
[C---:B------:R-:W-:Y:S02]  /*2440*/  IMAD R33, R19.reuse, R75, R8 ;  /* 0x0000004b13217224 */ /* 0x040fe400078e0208 */
[----:B------:R-:W-:Y:S02]  /*2450*/  IMAD.IADD R8, R22, 0x1, R7 ;  /* 0x0000000116087824 */ /* 0x000fe400078e0207 */
[----:B------:R-:W-:-:S04]  /*2460*/  IMAD.WIDE.U32 R70, R19, R74, R22 ;  /* 0x0000004a13467225 */ /* 0x000fc800078e0016 */
[----:B------:R-:W-:Y:S02]  /*2470*/  IMAD.IADD R20, R4, 0x1, R21 ;  /* 0x0000000104147824 */ /* 0x000fe400078e0215 */
[----:B------:R-:W-:Y:S01]  /*2480*/  IMAD.IADD R14, R0, 0x1, R9 ;  /* 0x00000001000e7824 */ /* 0x000fe200078e0209 */
[----:B------:R-:W-:Y:S01]  /*2490*/  SHF.R.S32.HI R9, RZ, 0x1f, R8 ;  /* 0x0000001fff097819 */ /* 0x000fe20000011408 */
[----:B------:R-:W-:Y:S02]  /*24a0*/  IMAD.IADD R71, R71, 0x1, R33 ;  /* 0x0000000147477824 */ /* 0x000fe400078e0221 */
[----:B------:R-:W-:Y:S01]  /*24b0*/  IMAD.IADD R73, R33, 0x1, R73 ;  /* 0x0000000121497824 */ /* 0x000fe200078e0249 */
[----:B------:R-:W-:Y:S02]  /*24c0*/  SHF.R.S32.HI R33, RZ, 0x1f, R20 ;  /* 0x0000001fff217819 */ /* 0x000fe40000011414 */
[----:B------:R-:W-:Y:S02]  /*24d0*/  SHF.R.S32.HI R21, RZ, 0x1f, R14 ;  /* 0x0000001fff157819 */ /* 0x000fe4000001140e */
[----:B------:R-:W-:-:S02]  /*24e0*/  LEA.HI R7, R9, R8, RZ, 0x3 ;  /* 0x0000000809077211 */ /* 0x000fc400078f18ff */
[----:B------:R-:W-:Y:S02]  /*24f0*/  LEA.HI R12, R9, R8, RZ, 0x5 ;  /* 0x00000008090c7211 */ /* 0x000fe400078f28ff */
[----:B------:R-:W-:Y:S02]  /*2500*/  LEA.HI R9, R33, R20, RZ, 0x3 ;  /* 0x0000001421097211 */ /* 0x000fe400078f18ff */
[----:B------:R-:W-:Y:S02]  /*2510*/  LEA.HI R8, R21, R14, RZ, 0x3 ;  /* 0x0000000e15087211 */ /* 0x000fe400078f18ff */
[----:B------:R-:W-:Y:S02]  /*2520*/  LEA.HI R20, R33, R20, RZ, 0x5 ;  /* 0x0000001421147211 */ /* 0x000fe400078f28ff */
[----:B------:R-:W-:Y:S02]  /*2530*/  LEA.HI R21, R21, R14, RZ, 0x5 ;  /* 0x0000000e15157211 */ /* 0x000fe400078f28ff */
[----:B------:R-:W-:-:S02]  /*2540*/  IADD3 R76, P2, R19, R76, RZ ;  /* 0x0000004c134c7210 */ /* 0x000fc40007f5e0ff */
[----:B------:R-:W-:Y:S02]  /*2550*/  SHF.R.S32.HI R14, RZ, 0x5, R12 ;  /* 0x00000005ff0e7819 */ /* 0x000fe4000001140c */
[----:B------:R-:W-:Y:S02]  /*2560*/  SHF.R.S32.HI R33, RZ, 0x5, R20 ;  /* 0x00000005ff217819 */ /* 0x000fe40000011414 */
[----:B------:R-:W-:Y:S01]  /*2570*/  LOP3.LUT R12, R32, 0x18, R7, 0xf8, !PT ;  /* 0x00000018200c7812 */ /* 0x000fe200078ef807 */
[----:B------:R-:W-:Y:S01]  /*2580*/  IMAD.X R77, R34, 0x1, R11, P2 ;  /* 0x00000001224d7824 */ /* 0x000fe200010e060b */
[----:B------:R-:W-:Y:S02]  /*2590*/  SHF.R.S32.HI R21, RZ, 0x5, R21 ;  /* 0x00000005ff157819 */ /* 0x000fe40000011415 */
[----:B------:R-:W-:Y:S02]  /*25a0*/  LOP3.LUT R20, R32, 0x18, R8, 0xf8, !PT ;  /* 0x0000001820147812 */ /* 0x000fe400078ef808 */
[----:B------:R-:W-:-:S02]  /*25b0*/  ISETP.GE.AND P2, PT, R81, UR4, PT ;  /* 0x0000000451007c0c */ /* 0x000fc4000bf46270 */
[----:B------:R-:W-:Y:S02]  /*25c0*/  LOP3.LUT R32, R32, 0x18, R9, 0xf8, !PT ;  /* 0x0000001820207812 */ /* 0x000fe400078ef809 */
[----:B------:R-:W-:Y:S01]  /*25d0*/  SEL R11, RZ, 0x20, P2 ;  /* 0x00000020ff0b7807 */ /* 0x000fe20001000000 */
[----:B------:R-:W-:Y:S02]  /*25e0*/  IMAD R99, R75, 0x90, RZ ;  /* 0x000000904b637824 */ /* 0x000fe400078e02ff */
[----:B------:R-:W-:Y:S01]  /*25f0*/  IMAD.WIDE.U32 R70, R106, R74, R70 ;  /* 0x0000004a6a467225 */ /* 0x000fe200078e0046 */
[----:B------:R-:W-:-:S03]  /*2600*/  LOP3.LUT R80, R7, 0xfffffff8, RZ, 0xc0, !PT ;  /* 0xfffffff807507812 */ /* 0x000fc600078ec0ff */
[----:B------:R-:W-:Y:S01]  /*2610*/  IMAD.WIDE.U32 R72, R106, R74, R72 ;  /* 0x0000004a6a487225 */ /* 0x000fe200078e0048 */
[----:B------:R-:W-:-:S03]  /*2620*/  LOP3.LUT R79, R8, 0xfffffff8, RZ, 0xc0, !PT ;  /* 0xfffffff8084f7812 */ /* 0x000fc600078ec0ff */
[----:B------:R-:W-:Y:S01]  /*2630*/  IMAD.SHL.U32 R108, R15, 0x2, RZ ;  /* 0x000000020f6c7824 */ /* 0x000fe200078e00ff */
[----:B------:R-:W-:Y:S01]  /*2640*/  LOP3.LUT R15, R10, R11, RZ, 0xfc, !PT ;  /* 0x0000000b0a0f7212 */ /* 0x000fe200078efcff */
[----:B------:R-:W-:Y:S01]  /*2650*/  IMAD R93, R31, 0x90, RZ ;  /* 0x000000901f5d7824 */ /* 0x000fe200078e02ff */
[----:B------:R-:W-:Y:S01]  /*2660*/  LOP3.LUT R78, R9, 0xfffffff8, RZ, 0xc0, !PT ;  /* 0xfffffff8094e7812 */ /* 0x000fe200078ec0ff */
[----:B------:R-:W-:-:S04]  /*2670*/  IMAD.WIDE.U32 R64, R106, R68, R64 ;  /* 0x000000446a407225 */ /* 0x000fc800078e0040 */
[----:B------:R-:W-:Y:S01]  /*2680*/  IMAD.WIDE.U32 R66, R106, R68, R66 ;  /* 0x000000446a427225 */ /* 0x000fe200078e0042 */
[----:B------:R-:W-:-:S03]  /*2690*/  LOP3.LUT R11, R15, 0x2, RZ, 0xc0, !PT ;  /* 0x000000020f0b7812 */ /* 0x000fc600078ec0ff */
[----:B------:R-:W-:Y:S01]  /*26a0*/  IMAD.WIDE.U32 R30, R30, 0x90, RZ ;  /* 0x000000901e1e7825 */ /* 0x000fe200078e00ff */
[----:B------:R-:W-:-:S03]  /*26b0*/  SHF.R.S32.HI R102, RZ, 0x1f, R80 ;  /* 0x0000001fff667819 */ /* 0x000fc60000011450 */
[----:B------:R-:W-:Y:S01]  /*26c0*/  IMAD.IADD R88, R29, 0x1, R13 ;  /* 0x000000011d587824 */ /* 0x000fe200078e020d */
[----:B------:R-:W-:Y:S01]  /*26d0*/  LOP3.LUT R13, R15, 0x8, RZ, 0xc0, !PT ;  /* 0x000000080f0d7812 */ /* 0x000fe200078ec0ff */
[----:B------:R-:W-:Y:S01]  /*26e0*/  VIADD R113, R36, 0x8 ;  /* 0x0000000824717836 */ /* 0x000fe20000000000 */
[----:B------:R-:W-:Y:S01]  /*26f0*/  SHF.R.S32.HI R101, RZ, 0x1f, R79 ;  /* 0x0000001fff657819 */ /* 0x000fe2000001144f */
[----:B------:R-:W-:Y:S01]  /*2700*/  IMAD.IADD R93, R31, 0x1, R93 ;  /* 0x000000011f5d7824 */ /* 0x000fe200078e025d */
[----:B------:R-:W-:Y:S02]  /*2710*/  SHF.R.S32.HI R100, RZ, 0x1f, R78 ;  /* 0x0000001fff647819 */ /* 0x000fe4000001144e */
[----:B------:R-:W-:Y:S01]  /*2720*/  LOP3.LUT R10, R10, 0x1, RZ, 0xc0, !PT ;  /* 0x000000010a0a7812 */ /* 0x000fe200078ec0ff */
[----:B------:R-:W-:Y:S01]  /*2730*/  @!P6 BAR.SYNC.DEFER_BLOCKING 0x9, 0x100 ;  /* 0x024400000000eb1d */ /* 0x000fe20000010000 */
[----:B---3--:R-:W-:-:S13]  /*2740*/  LOP3.LUT P3, RZ, R38, 0x2, RZ, 0xc0, !PT ;  /* 0x0000000226ff7812 */ /* 0x008fda000786c0ff */
[----:B------:R-:W-:-:S05]  /*2750*/  @P3 LOP3.LUT R37, R37, 0x2, RZ, 0xfc, !PT ;  /* 0x0000000225253812 */ /* 0x000fca00078efcff */
[----:B------:R0:W-:Y:S01]  /*2760*/  STL [R1], R37 ;  /* 0x0000002501007387 */ /* 0x0001e20000100800 */
[-C--:B--2---:R-:W-:Y:S01]  /*2770*/  LOP3.LUT R105, R12, R39.reuse, RZ, 0x3c, !PT ;  /* 0x000000270c697212 */ /* 0x084fe200078e3cff */
[----:B------:R-:W-:Y:S01]  /*2780*/  IMAD R12, R35, R68, RZ ;  /* 0x00000044230c7224 */ /* 0x000fe200078e02ff */
[-C--:B------:R-:W-:Y:S01]  /*2790*/  LOP3.LUT R20, R20, R39.reuse, RZ, 0x3c, !PT ;  /* 0x0000002714147212 */ /* 0x080fe200078e3cff */
[--C-:B------:R-:W-:Y:S02]  /*27a0*/  IMAD R21, R21, 0x1200, R40.reuse ;  /* 0x0000120015157824 */ /* 0x100fe400078e0228 */
[----:B------:R-:W-:Y:S01]  /*27b0*/  IMAD R35, R35, R74, RZ ;  /* 0x0000004a23237224 */ /* 0x000fe200078e02ff */
[----:B------:R-:W-:Y:S01]  /*27c0*/  LOP3.LUT R32, R32, R39, RZ, 0x3c, !PT ;  /* 0x0000002720207212 */ /* 0x000fe200078e3cff */
[----:B------:R-:W-:Y:S02]  /*27d0*/  IMAD R14, R14, 0x1200, R40 ;  /* 0x000012000e0e7824 */ /* 0x000fe400078e0228 */
[----:B------:R-:W-:-:S02]  /*27e0*/  IMAD.IADD R104, R21, 0x1, R20 ;  /* 0x0000000115687824 */ /* 0x000fc400078e0214 */
[C---:B------:R-:W-:Y:S02]  /*27f0*/  IMAD R35, R106.reuse, R75, R35 ;  /* 0x0000004b6a237224 */ /* 0x040fe400078e0223 */
[----:B------:R-:W-:Y:S02]  /*2800*/  IMAD R85, R106, R69, R12 ;  /* 0x000000456a557224 */ /* 0x000fe400078e020c */
[----:B------:R-:W-:Y:S02]  /*2810*/  IMAD R21, R69, 0x90, RZ ;  /* 0x0000009045157824 */ /* 0x000fe400078e02ff */
[----:B------:R-:W-:Y:S01]  /*2820*/  IMAD.WIDE.U32 R74, R74, 0x90, RZ ;  /* 0x000000904a4a7825 */ /* 0x000fe200078e00ff */
[----:B------:R-:W-:-:S03]  /*2830*/  LOP3.LUT R12, R15, 0x4, RZ, 0xc0, !PT ;  /* 0x000000040f0c7812 */ /* 0x000fc600078ec0ff */
[----:B------:R-:W-:Y:S02]  /*2840*/  IMAD R33, R33, 0x1200, R40 ;  /* 0x0000120021217824 */ /* 0x000fe400078e0228 */
[----:B------:R-:W-:Y:S01]  /*2850*/  IMAD.WIDE.U32 R68, R68, 0x90, RZ ;  /* 0x0000009044447825 */ /* 0x000fe200078e00ff */
[----:B------:R-:W-:-:S03]  /*2860*/  IADD3 R99, R75, R99, RZ ;  /* 0x000000634b637210 */ /* 0x000fc60007ffe0ff */
[----:B------:R-:W-:Y:S01]  /*2870*/  IMAD.IADD R105, R14, 0x1, R105 ;  /* 0x000000010e697824 */ /* 0x000fe200078e0269 */
[----:B------:R-:W-:Y:S01]  /*2880*/  LOP3.LUT R14, R15, 0x10, RZ, 0xc0, !PT ;  /* 0x000000100f0e7812 */ /* 0x000fe200078ec0ff */
[----:B------:R-:W-:Y:S01]  /*2890*/  IMAD.IADD R87, R65, 0x1, R85 ;  /* 0x0000000141577824 */ /* 0x000fe200078e0255 */
[----:B------:R-:W-:Y:S01]  /*28a0*/  LOP3.LUT R15, R15, 0x20, RZ, 0xc0, !PT ;  /* 0x000000200f0f7812 */ /* 0x000fe200078ec0ff */
[----:B------:R-:W-:Y:S02]  /*28b0*/  IMAD.IADD R103, R33, 0x1, R32 ;  /* 0x0000000121677824 */ /* 0x000fe400078e0220 */
[----:B------:R-:W-:Y:S02]  /*28c0*/  IMAD.IADD R98, R69, 0x1, R21 ;  /* 0x0000000145627824 */ /* 0x000fe400078e0215 */
[----:B------:R-:W-:Y:S02]  /*28d0*/  IMAD.IADD R85, R85, 0x1, R67 ;  /* 0x0000000155557824 */ /* 0x000fe400078e0243 */
[----:B------:R-:W-:-:S02]  /*28e0*/  IMAD.IADD R86, R71, 0x1, R35 ;  /* 0x0000000147567824 */ /* 0x000fc400078e0223 */
[----:B0-----:R-:W-:-:S07]  /*28f0*/  IMAD.IADD R84, R35, 0x1, R73 ;  /* 0x0000000123547824 */ /* 0x001fce00078e0249 */
.L_x_10389:
[----:B------:R-:W2:Y:S01]  /*2900*/  LDL R20, [R1+0x88] ;  /* 0x0000880001147983 */ /* 0x000ea20000100800 */
[----:B------:R-:W0:Y:S03]  /*2910*/  LDC.64 R94, c[0x0][0x2e8] ;  /* 0x0000ba00ff5e7b82 */ /* 0x000e260000000a00 */
[----:B---3--:R-:W3:Y:S01]  /*2920*/  LDL R34, [R1+0x84] ;  /* 0x0000840001227983 */ /* 0x008ee20000100800 */
[----:B------:R-:W-:-:S04]  /*2930*/  VIADD R39, R24, 0xffffffff ;  /* 0xffffffff18277836 */ /* 0x000fc80000000000 */
[----:B-1----:R-:W1:Y:S01]  /*2940*/  LDC R107, c[0x0][0x3f4] ;  /* 0x0000fd00ff6b7b82 */ /* 0x002e620000000800 */
[----:B------:R-:W-:Y:S01]  /*2950*/  SHF.R.S32.HI R32, RZ, 0x1f, R39 ;  /* 0x0000001fff207819 */ /* 0x000fe20000011427 */
[-C--:B------:R-:W-:Y:S02]  /*2960*/  IMAD R21, R93, R39.reuse, RZ ;  /* 0x000000275d157224 */ /* 0x080fe400078e02ff */
[----:B------:R-:W-:-:S04]  /*2970*/  IMAD.WIDE.U32 R60, R30, R39, RZ ;  /* 0x000000271e3c7225 */ /* 0x000fc800078e00ff */
[----:B------:R-:W-:Y:S01]  /*2980*/  IMAD R33, R32, R30, R21 ;  /* 0x0000001e20217224 */ /* 0x000fe200078e0215 */
[----:B------:R-:W-:-:S03]  /*2990*/  IADD3 R21, P2, R92, R60, RZ ;  /* 0x0000003c5c157210 */ /* 0x000fc60007f5e0ff */
[----:B------:R-:W-:-:S04]  /*29a0*/  IMAD.IADD R96, R61, 0x1, R33 ;  /* 0x000000013d607824 */ /* 0x000fc800078e0221 */
[----:B------:R-:W-:Y:S01]  /*29b0*/  IMAD.X R24, R96, 0x1, R91, P2 ;  /* 0x0000000160187824 */ /* 0x000fe200010e065b */
[----:B0-----:R-:W-:-:S04]  /*29c0*/  LEA R36, P3, R21, R94, 0x1 ;  /* 0x0000005e15247211 */ /* 0x001fc800078608ff */
[----:B------:R-:W-:Y:S02]  /*29d0*/  LEA.HI.X R37, R21, R95, R24, 0x1, P3 ;  /* 0x0000005f15257211 */ /* 0x000fe400018f0c18 */
[----:B-1----:R-:W-:Y:S01]  /*29e0*/  ISETP.GE.AND P3, PT, R107, 0x1, PT ;  /* 0x000000016b00780c */ /* 0x002fe20003f66270 */
[----:B------:R-:W-:Y:S05]  /*29f0*/  YIELD ;  /* 0x0000000000007946 */ /* 0x000fea0003800000 */
[----:B------:R-:W-:Y:S01]  /*2a00*/  BSSY B0, `(.L_x_10334) ;  /* 0x00003df000007945 */ /* 0x000fe20003800000 */
[----:B------:R-:W-:Y:S01]  /*2a10*/  ISETP.GT.AND P2, PT, R39, R83, PT ;  /* 0x000000532700720c */ /* 0x000fe20003f44270 */
[----:B------:R-:W-:Y:S01]  /*2a20*/  IMAD.MOV.U32 R24, RZ, RZ, R39 ;  /* 0x000000ffff187224 */ /* 0x000fe200078e0027 */
[----:B--2---:R-:W-:Y:S01]  /*2a30*/  LOP3.LUT P4, RZ, R20, 0x2, RZ, 0xc0, !PT ;  /* 0x0000000214ff7812 */ /* 0x004fe2000788c0ff */
[----:B---3--:R-:W-:-:S04]  /*2a40*/  IMAD R82, R17, 0x3600, R34 ;  /* 0x0000360011527824 */ /* 0x008fc800078e0222 */
[----:B------:R-:W-:-:S08]  /*2a50*/  VIADD R20, R82, 0x10 ;  /* 0x0000001052147836 */ /* 0x000fd00000000000 */
[C---:B------:R-:W-:Y:S02]  /*2a60*/  @P4 VIADD R20, R82.reuse, 0xfffffff0 ;  /* 0xfffffff052144836 */ /* 0x040fe40000000000 */
[--C-:B------:R-:W-:Y:S02]  /*2a70*/  IMAD R82, R82, 0x2, R25.reuse ;  /* 0x0000000252527824 */ /* 0x100fe400078e0219 */
[----:B------:R-:W-:Y:S01]  /*2a80*/  IMAD R21, R20, 0x2, R25 ;  /* 0x0000000214157824 */ /* 0x000fe200078e0219 */
[----:B------:R-:W-:Y:S06]  /*2a90*/  @!P3 BRA `(.L_x_10335) ;  /* 0x0000003800d4b947 */ /* 0x000fec0003800000 */
[----:B------:R-:W-:Y:S01]  /*2aa0*/  ULDC.U8 UR4, c[0x0][0x410] ;  /* 0x0001040000047ab9 */ /* 0x000fe20000000000 */
[-C--:B------:R-:W-:Y:S01]  /*2ab0*/  IMAD R33, R99, R39.reuse, RZ ;  /* 0x0000002763217224 */ /* 0x080fe200078e02ff */
        /* <DEDUP_REMOVED lines=26> */
[----:B------:R-:W2:Y:S04]  /*2c60*/  LDL.64 R118, [R1+0x48] ;  /* 0x0000480001767983 */ /* 0x000ea80000100a00 */
[----:B------:R-:W3:Y:S04]  /*2c70*/  LDL R117, [R1+0x64] ;  /* 0x0000640001757983 */ /* 0x000ee80000100800 */
[----:B------:R-:W4:Y:S04]  /*2c80*/  LDL R116, [R1+0x68] ;  /* 0x0000680001747983 */ /* 0x000f280000100800 */
[----:B------:R-:W4:Y:S04]  /*2c90*/  LDL R114, [R1+0x6c] ;  /* 0x00006c0001727983 */ /* 0x000f280000100800 */
[----:B------:R-:W4:Y:S04]  /*2ca0*/  LDL R110, [R1+0x70] ;  /* 0x00007000016e7983 */ /* 0x000f280000100800 */
[----:B------:R-:W4:Y:S01]  /*2cb0*/  LDL R97, [R1+0x74] ;  /* 0x0000740001617983 */ /* 0x000f220000100800 */
[----:B------:R-:W-:Y:S01]  /*2cc0*/  IADD3 R58, P3, R72, R58, RZ ;  /* 0x0000003a483a7210 */ /* 0x000fe20007f7e0ff */
[----:B------:R-:W-:Y:S01]  /*2cd0*/  ULDC.64 UR4, c[0x0][0x3e8] ;  /* 0x0000fa0000047ab9 */ /* 0x000fe20000000a00 */
[----:B------:R-:W-:-:S02]  /*2ce0*/  CS2R R62, SRZ ;  /* 0x00000000003e7805 */ /* 0x000fc4000001ff00 */
[----:B------:R-:W-:Y:S01]  /*2cf0*/  CS2R R94, SRZ ;  /* 0x00000000005e7805 */ /* 0x000fe2000001ff00 */
[----:B------:R-:W-:Y:S01]  /*2d00*/  IMAD.X R35, R20, 0x1, R84, P3 ;  /* 0x0000000114237824 */ /* 0x000fe200018e0654 */
[----:B------:R-:W-:-:S05]  /*2d10*/  IADD3 R56, P3, R66, R56, RZ ;  /* 0x0000003842387210 */ /* 0x000fca0007f7e0ff */
[----:B------:R-:W-:Y:S01]  /*2d20*/  IMAD.X R33, R90, 0x1, R85, P3 ;  /* 0x000000015a217824 */ /* 0x000fe200018e0655 */
[----:B------:R-:W-:-:S04]  /*2d30*/  LEA R34, P3, R58, UR4, 0x1 ;  /* 0x000000043a227c11 */ /* 0x000fc8000f8608ff */
[----:B------:R-:W-:Y:S01]  /*2d40*/  LEA.HI.X R35, R58, UR5, R35, 0x1, P3 ;  /* 0x000000053a237c11 */ /* 0x000fe200098f0c23 */
[----:B------:R-:W-:Y:S02]  /*2d50*/  ULDC.64 UR4, c[0x0][0x400] ;  /* 0x0001000000047ab9 */ /* 0x000fe40000000a00 */
[----:B------:R-:W-:-:S04]  /*2d60*/  LEA R32, P3, R56, UR4, 0x1 ;  /* 0x0000000438207c11 */ /* 0x000fc8000f8608ff */
[----:B------:R-:W-:Y:S02]  /*2d70*/  LEA.HI.X R33, R56, UR5, R33, 0x1, P3 ;  /* 0x0000000538217c11 */ /* 0x000fe400098f0c21 */
        /* <DEDUP_REMOVED lines=10> */
[----:B--2---:R-:W-:-:S13]  /*2e20*/  ISETP.GE.AND P3, PT, R118, R107, PT ;  /* 0x0000006b7600720c */ /* 0x004fda0003f66270 */
[----:B------:R0:W5:Y:S04]  /*2e30*/  @!P3 LDG.E.64 R62, desc[UR60][R34.64] ;  /* 0x0000003c223eb981 */ /* 0x000168000c1e1b00 */
[----:B------:R0:W5:Y:S01]  /*2e40*/  @!P3 LDG.E.64 R94, desc[UR60][R32.64] ;  /* 0x0000003c205eb981 */ /* 0x000162000c1e1b00 */
[----:B---3--:R-:W-:-:S13]  /*2e50*/  ISETP.GE.AND P3, PT, R117, R107, PT ;  /* 0x0000006b7500720c */ /* 0x008fda0003f66270 */
[----:B------:R0:W5:Y:S04]  /*2e60*/  @!P3 LDG.E.64 R54, desc[UR60][R34.64+0x10] ;  /* 0x0000103c2236b981 */ /* 0x000168000c1e1b00 */
[----:B------:R0:W5:Y:S01]  /*2e70*/  @!P3 LDG.E.64 R60, desc[UR60][R32.64+0x10] ;  /* 0x0000103c203cb981 */ /* 0x000162000c1e1b00 */
[----:B----4-:R-:W-:-:S13]  /*2e80*/  ISETP.GE.AND P3, PT, R116, R107, PT ;  /* 0x0000006b7400720c */ /* 0x010fda0003f66270 */
[----:B------:R0:W5:Y:S04]  /*2e90*/  @!P3 LDG.E.64 R50, desc[UR60][R34.64+0x20] ;  /* 0x0000203c2232b981 */ /* 0x000168000c1e1b00 */
[----:B------:R0:W5:Y:S01]  /*2ea0*/  @!P3 LDG.E.64 R52, desc[UR60][R32.64+0x20] ;  /* 0x0000203c2034b981 */ /* 0x000162000c1e1b00 */
[----:B------:R-:W-:-:S13]  /*2eb0*/  ISETP.GE.AND P3, PT, R114, R107, PT ;  /* 0x0000006b7200720c */ /* 0x000fda0003f66270 */
[----:B------:R0:W5:Y:S04]  /*2ec0*/  @!P3 LDG.E.64 R46, desc[UR60][R34.64+0x30] ;  /* 0x0000303c222eb981 */ /* 0x000168000c1e1b00 */
[----:B------:R0:W5:Y:S01]  /*2ed0*/  @!P3 LDG.E.64 R48, desc[UR60][R32.64+0x30] ;  /* 0x0000303c2030b981 */ /* 0x000162000c1e1b00 */
[----:B------:R-:W-:-:S13]  /*2ee0*/  ISETP.GE.AND P3, PT, R110, R107, PT ;  /* 0x0000006b6e00720c */ /* 0x000fda0003f66270 */
[----:B------:R0:W5:Y:S04]  /*2ef0*/  @!P3 LDG.E.64 R42, desc[UR60][R34.64+0x40] ;  /* 0x0000403c222ab981 */ /* 0x000168000c1e1b00 */
[----:B------:R0:W5:Y:S01]  /*2f00*/  @!P3 LDG.E.64 R44, desc[UR60][R32.64+0x40] ;  /* 0x0000403c202cb981 */ /* 0x000162000c1e1b00 */
[----:B------:R-:W-:-:S13]  /*2f10*/  ISETP.GE.AND P3, PT, R97, R107, PT ;  /* 0x0000006b6100720c */ /* 0x000fda0003f66270 */
[----:B------:R0:W5:Y:S04]  /*2f20*/  @!P3 LDG.E.64 R38, desc[UR60][R34.64+0x50] ;  /* 0x0000503c2226b981 */ /* 0x000168000c1e1b00 */
[----:B------:R0:W5:Y:S02]  /*2f30*/  @!P3 LDG.E.64 R40, desc[UR60][R32.64+0x50] ;  /* 0x0000503c2028b981 */ /* 0x000164000c1e1b00 */
.L_x_10338:
[----:B------:R-:W-:Y:S05]  /*2f40*/  BSYNC B1 ;  /* 0x0000000000017941 */ /* 0x000fea0003800000 */
.L_x_10337:
[----:B0-----:R-:W2:Y:S01]  /*2f50*/  LDL R33, [R1+0x50] ;  /* 0x0000500001217983 */ /* 0x001ea20000100800 */
[----:B-----5:R-:W-:Y:S01]  /*2f60*/  IMAD.MOV.U32 R20, RZ, RZ, R38 ;  /* 0x000000ffff147224 */ /* 0x020fe200078e0026 */
        /* <DEDUP_REMOVED lines=28> */
[----:B------:R-:W-:Y:S02]  /*3130*/  PRMT R120, R20, 0x5410, R32 ;  /* 0x0000541014787816 */ /* 0x000fe40000000020 */
[----:B------:R-:W-:-:S04]  /*3140*/  MOV R20, R60 ;  /* 0x0000003c00147202 */ /* 0x000fc80000000f00 */
[----:B------:R-:W-:Y:S01]  /*3150*/  PRMT R121, R20, 0x7610, R121 ;  /* 0x0000761014797816 */ /* 0x000fe20000000079 */
[----:B------:R-:W-:-:S05]  /*3160*/  IMAD.MOV.U32 R20, RZ, RZ, R61 ;  /* 0x000000ffff147224 */ /* 0x000fca00078e003d */
[----:B------:R-:W-:Y:S01]  /*3170*/  PRMT R121, R121, 0x5410, R20 ;  /* 0x0000541079797816 */ /* 0x000fe20000000014 */
[----:B------:R-:W-:-:S05]  /*3180*/  IMAD.MOV.U32 R20, RZ, RZ, R94 ;  /* 0x000000ffff147224 */ /* 0x000fca00078e005e */
[----:B------:R-:W-:Y:S01]  /*3190*/  PRMT R123, R20, 0x7610, R123 ;  /* 0x00007610147b7816 */ /* 0x000fe2000000007b */
[----:B------:R-:W-:-:S05]  /*31a0*/  IMAD.MOV.U32 R20, RZ, RZ, R95 ;  /* 0x000000ffff147224 */ /* 0x000fca00078e005f */
[----:B------:R-:W-:Y:S02]  /*31b0*/  PRMT R123, R123, 0x5410, R20 ;  /* 0x000054107b7b7816 */ /* 0x000fe40000000014 */
[----:B--2---:R-:W-:-:S13]  /*31c0*/  ISETP.NE.AND P3, PT, R33, 0x3, PT ;  /* 0x000000032100780c */ /* 0x004fda0003f65270 */
[----:B------:R-:W-:Y:S05]  /*31d0*/  @!P3 BRA `(.L_x_10339) ;  /* 0x000000000004b947 */ /* 0x000fea0003800000 */
[----:B------:R-:W-:Y:S01]  /*31e0*/  BPT.TRAP 0x1 ;  /* 0x000000040000795c */ /* 0x000fe20000300000 */
.L_x_10339:
[----:B------:R-:W-:Y:S01]  /*31f0*/  IMAD R20, R17, 0x8, R16 ;  /* 0x0000000811147824 */ /* 0x000fe200078e0210 */
[----:B------:R-:W-:Y:S01]  /*3200*/  SHF.L.U32 R90, R155, 0x1f, RZ ;  /* 0x0000001f9b5a7819 */ /* 0x000fe200000006ff */
[----:B------:R-:W-:Y:S03]  /*3210*/  BSSY B1, `(.L_x_10340) ;  /* 0x0000003000017945 */ /* 0x000fe60003800000 */
[----:B------:R-:W0:Y:S02]  /*3220*/  SYNCS.PHASECHK.TRANS64.TRYWAIT P5, [R20+URZ+0x31c90], R90 ;  /* 0x031c905a140075a7 */ /* 0x000e2400080a017f */
[----:B0-----:R-:W-:Y:S05]  /*3230*/  @!P5 BRA `(.L_x_10341) ;  /* 0x000001b8005cd947 */ /* 0x001fea0003800000 */
.L_x_10629:
[----:B------:R-:W-:Y:S05]  /*3240*/  BSYNC B1 ;  /* 0x0000000000017941 */ /* 0x000fea0003800000 */
.L_x_10340:
[----:B------:R-:W-:Y:S05]  /*3250*/  @P4 BRA `(.L_x_10342) ;  /* 0x0000003400644947 */ /* 0x000fea0003800000 */
[----:B------:R-:W-:Y:S01]  /*3260*/  ISETP.NE.AND P4, PT, R10, RZ, PT ;  /* 0x000000ff0a00720c */ /* 0x000fe20003f85270 */
[----:B------:R-:W-:-:S12]  /*3270*/  BSSY B1, `(.L_x_10343) ;  /* 0x0000032000017945 */ /* 0x000fd80003800000 */
[----:B------:R-:W-:Y:S05]  /*3280*/  @!P4 BRA `(.L_x_10344) ;  /* 0x0000000000c0c947 */ /* 0x000fea0003800000 */
[----:B------:R-:W2:Y:S01]  /*3290*/  LDL.64 R56, [R1+0x48] ;  /* 0x0000480001387983 */ /* 0x000ea20000100a00 */
[----:B------:R-:W-:Y:S03]  /*32a0*/  BSSY B2, `(.L_x_10345) ;  /* 0x000002d000027945 */ /* 0x000fe60003800000 */
[----:B------:R1:W3:Y:S01]  /*32b0*/  LDS.128 R32, [R82+0x16800] ;  /* 0x0168000052207984 */ /* 0x0002e20000000c00 */
[----:B--2---:R-:W-:-:S13]  /*32c0*/  ISETP.GE.AND P4, PT, R56, R107, PT ;  /* 0x0000006b3800720c */ /* 0x004fda0003f86270 */
[----:B-1-3--:R-:W-:Y:S05]  /*32d0*/  @P4 BRA `(.L_x_10346) ;  /* 0x0000000000a44947 */ /* 0x00afea0003800000 */
[----:B------:R-:W-:Y:S01]  /*32e0*/  SHF.R.U64 R56, R62, 0x10, R63 ;  /* 0x000000103e387819 */ /* 0x000fe2000000123f */
[----:B------:R-:W-:Y:S01]  /*32f0*/  HADD2.F32 R58, -RZ, R33.H1_H1 ;  /* 0x30000021ff3a7230 */ /* 0x000fe20000004100 */
[--C-:B------:R-:W-:Y:S02]  /*3300*/  SHF.R.U64 R57, R94, 0x10, R95.reuse ;  /* 0x000000105e397819 */ /* 0x100fe4000000125f */
        /* <DEDUP_REMOVED lines=9> */
[----:B------:R-:W-:Y:S02]  /*33a0*/  IMAD.MOV.U32 R63, RZ, RZ, R34 ;  /* 0x000000ffff3f7224 */ /* 0x000fe400078e0022 */
[-C--:B------:R-:W-:Y:S01]  /*33b0*/  FFMA.FTZ R33, R56, R59.reuse, -R33 ;  /* 0x0000003b38217223 */ /* 0x080fe20000010821 */
[----:B------:R-:W-:Y:S02]  /*33c0*/  HADD2.F32 R95, -RZ, R123.H1_H1 ;  /* 0x3000007bff5f7230 */ /* 0x000fe40000004100 */
[----:B------:R-:W-:Y:S01]  /*33d0*/  FFMA.FTZ R56, R58, R59, R57 ;  /* 0x0000003b3a387223 */ /* 0x000fe20000010039 */
[----:B------:R-:W-:-:S02]  /*33e0*/  HADD2.F32 R57, -RZ, R35.H1_H1 ;  /* 0x30000023ff397230 */ /* 0x000fc40000004100 */
[----:B------:R-:W-:Y:S02]  /*33f0*/  HADD2.F32 R59, -RZ, R35.H0_H0 ;  /* 0x20000023ff3b7230 */ /* 0x000fe40000004100 */
[----:B------:R-:W-:Y:S02]  /*3400*/  HADD2.F32 R34, -RZ, R63.H1_H1 ;  /* 0x3000003fff227230 */ /* 0x000fe40000004100 */
[----:B------:R-:W-:Y:S01]  /*3410*/  FMUL.FTZ R58, R57, R94 ;  /* 0x0000005e393a7220 */ /* 0x000fe20000410000 */
[----:B------:R-:W-:-:S03]  /*3420*/  F2FP.F16.F32.PACK_AB R33, R56, R33 ;  /* 0x000000213821723e */ /* 0x000fc600000000ff */
[C---:B------:R-:W-:Y:S01]  /*3430*/  FFMA.FTZ R35, R59.reuse, R62, -R58 ;  /* 0x0000003e3b237223 */ /* 0x040fe2000001083a */
[----:B------:R-:W-:Y:S01]  /*3440*/  FMUL.FTZ R58, R59, R94 ;  /* 0x0000005e3b3a7220 */ /* 0x000fe20000410000 */
[----:B------:R-:W-:Y:S02]  /*3450*/  HADD2.F32 R94, -RZ, R123.H0_H0 ;  /* 0x2000007bff5e7230 */ /* 0x000fe40000004100 */
        /* <DEDUP_REMOVED lines=8> */
[----:B------:R-:W-:Y:S01]  /*34e0*/  FFMA.FTZ R57, R57, R62, R94 ;  /* 0x0000003e39397223 */ /* 0x000fe2000001005e */
[----:B------:R-:W-:Y:S02]  /*34f0*/  HADD2.F32 R94, -RZ, R63.H0_H0 ;  /* 0x2000003fff5e7230 */ /* 0x000fe40000004100 */
[-C--:B------:R-:W-:Y:S01]  /*3500*/  FMUL.FTZ R63, R34, R95.reuse ;  /* 0x0000005f223f7220 */ /* 0x080fe20000410000 */
[----:B------:R-:W-:Y:S01]  /*3510*/  HADD2.F32 R59, -RZ, R122.H0_H0 ;  /* 0x2000007aff3b7230 */ /* 0x000fe20000004100 */
[----:B------:R-:W-:Y:S01]  /*3520*/  F2FP.F16.F32.PACK_AB R32, R57, R32 ;  /* 0x000000203920723e */ /* 0x000fe200000000ff */
[----:B------:R-:W-:-:S03]  /*3530*/  FMUL.FTZ R95, R94, R95 ;  /* 0x0000005f5e5f7220 */ /* 0x000fc60000410000 */
[-C--:B------:R-:W-:Y:S01]  /*3540*/  FFMA.FTZ R62, R94, R59.reuse, -R63 ;  /* 0x0000003b5e3e7223 */ /* 0x080fe2000001083f */
[----:B------:R-:W-:-:S05]  /*3550*/  FFMA.FTZ R95, R34, R59, R95 ;  /* 0x0000003b225f7223 */ /* 0x000fca000001005f */
[----:B------:R-:W-:-:S07]  /*3560*/  F2FP.F16.F32.PACK_AB R34, R95, R62 ;  /* 0x0000003e5f22723e */ /* 0x000fce00000000ff */
.L_x_10346:
[----:B------:R-:W-:Y:S05]  /*3570*/  BSYNC B2 ;  /* 0x0000000000027941 */ /* 0x000fea0003800000 */
.L_x_10345:
[----:B------:R1:W-:Y:S02]  /*3580*/  STG.E.128 desc[UR60][R36.64], R32 ;  /* 0x0000002024007986 */ /* 0x0003e4000c101d3c */
.L_x_10344:
[----:B------:R-:W-:Y:S05]  /*3590*/  BSYNC B1 ;  /* 0x0000000000017941 */ /* 0x000fea0003800000 */
.L_x_10343:
[----:B------:R-:W-:Y:S01]  /*35a0*/  ISETP.NE.AND P4, PT, R11, RZ, PT ;  /* 0x000000ff0b00720c */ /* 0x000fe20003f85270 */
[----:B------:R-:W-:-:S12]  /*35b0*/  BSSY B1, `(.L_x_10347) ;  /* 0x0000034000017945 */ /* 0x000fd80003800000 */
[----:B------:R-:W-:Y:S05]  /*35c0*/  @!P4 BRA `(.L_x_10348) ;  /* 0x0000000000c8c947 */ /* 0x000fea0003800000 */
[----:B------:R-:W2:Y:S01]  /*35d0*/  LDL R56, [R1+0x64] ;  /* 0x0000640001387983 */ /* 0x000ea20000100800 */
[----:B------:R-:W-:Y:S03]  /*35e0*/  BSSY B2, `(.L_x_10349) ;  /* 0x000002f000027945 */ /* 0x000fe60003800000 */
[----:B-1----:R1:W3:Y:S01]  /*35f0*/  LDS.128 R32, [R21+0x16800] ;  /* 0x0168000015207984 */ /* 0x0022e20000000c00 */
[----:B--2---:R-:W-:-:S13]  /*3600*/  ISETP.GE.AND P4, PT, R56, R107, PT ;  /* 0x0000006b3800720c */ /* 0x004fda0003f86270 */
[----:B-1-3--:R-:W-:Y:S05]  /*3610*/  @P4 BRA `(.L_x_10350) ;  /* 0x0000000000ac4947 */ /* 0x00afea0003800000 */
[----:B------:R-:W-:Y:S01]  /*3620*/  SHF.R.U64 R56, R54, 0x10, R55 ;  /* 0x0000001036387819 */ /* 0x000fe20000001237 */
[----:B------:R-:W-:Y:S01]  /*3630*/  IMAD.MOV.U32 R57, RZ, RZ, R33 ;  /* 0x000000ffff397224 */ /* 0x000fe200078e0021 */
[----:B------:R-:W-:Y:S01]  /*3640*/  SHF.R.U32.HI R54, RZ, 0x10, R55 ;  /* 0x00000010ff367819 */ /* 0x000fe20000011637 */
[----:B------:R-:W-:Y:S01]  /*3650*/  HADD2.F32 R59, -RZ, R121.H0_H0 ;  /* 0x20000079ff3b7230 */ /* 0x000fe20000004100 */
[--C-:B------:R-:W-:Y:S02]  /*3660*/  SHF.R.U64 R55, R60, 0x10, R61.reuse ;  /* 0x000000103c377819 */ /* 0x100fe4000000123d */
[--C-:B------:R-:W-:Y:S01]  /*3670*/  HADD2.F32 R58, -RZ, R57.reuse.H1_H1 ;  /* 0x30000039ff3a7230 */ /* 0x100fe20000004100 */
[----:B------:R-:W-:Y:S01]  /*3680*/  SHF.R.U32.HI R60, RZ, 0x10, R61 ;  /* 0x00000010ff3c7819 */ /* 0x000fe2000001163d */
[----:B------:R-:W-:Y:S02]  /*3690*/  HADD2.F32 R62, -RZ, R57.H0_H0 ;  /* 0x20000039ff3e7230 */ /* 0x000fe40000004100 */
[----:B------:R-:W-:-:S02]  /*36a0*/  HADD2.F32 R33, -RZ, R55.H0_H0 ;  /* 0x20000037ff217230 */ /* 0x000fc40000004100 */
[----:B------:R-:W-:Y:S02]  /*36b0*/  HADD2.F32 R55, -RZ, R56.H0_H0 ;  /* 0x20000038ff377230 */ /* 0x000fe40000004100 */
[----:B------:R-:W-:Y:S02]  /*36c0*/  HADD2.F32 R60, -RZ, R60.H0_H0 ;  /* 0x2000003cff3c7230 */ /* 0x000fe40000004100 */
[-C--:B------:R-:W-:Y:S01]  /*36d0*/  FMUL.FTZ R57, R58, R33.reuse ;  /* 0x000000213a397220 */ /* 0x080fe20000410000 */
[----:B------:R-:W-:-:S03]  /*36e0*/  FMUL.FTZ R33, R62, R33 ;  /* 0x000000213e217220 */ /* 0x000fc60000410000 */
[-C--:B------:R-:W-:Y:S01]  /*36f0*/  FFMA.FTZ R56, R62, R55.reuse, -R57 ;  /* 0x000000373e387223 */ /* 0x080fe20000010839 */
[----:B------:R-:W-:Y:S01]  /*3700*/  FFMA.FTZ R33, R58, R55, R33 ;  /* 0x000000373a217223 */ /* 0x000fe20000010021 */
[----:B------:R-:W-:Y:S02]  /*3710*/  IMAD.MOV.U32 R55, RZ, RZ, R35 ;  /* 0x000000ffff377224 */ /* 0x000fe400078e0023 */
[----:B------:R-:W-:Y:S02]  /*3720*/  HADD2.F32 R58, -RZ, R54.H0_H0 ;  /* 0x20000036ff3a7230 */ /* 0x000fe40000004100 */
[----:B------:R-:W-:Y:S01]  /*3730*/  F2FP.F16.F32.PACK_AB R33, R33, R56 ;  /* 0x000000382121723e */ /* 0x000fe200000000ff */
[--C-:B------:R-:W-:Y:S02]  /*3740*/  HADD2.F32 R35, -RZ, R55.reuse.H1_H1 ;  /* 0x30000037ff237230 */ /* 0x100fe40000004100 */
[----:B------:R-:W-:-:S03]  /*3750*/  HADD2.F32 R55, -RZ, R55.H0_H0 ;  /* 0x20000037ff377230 */ /* 0x000fc60000004100 */
[-C--:B------:R-:W-:Y:S02]  /*3760*/  FMUL.FTZ R54, R35, R60.reuse ;  /* 0x0000003c23367220 */ /* 0x080fe40000410000 */
[C---:B------:R-:W-:Y:S02]  /*3770*/  FMUL.FTZ R60, R55.reuse, R60 ;  /* 0x0000003c373c7220 */ /* 0x040fe40000410000 */
[-C--:B------:R-:W-:Y:S01]  /*3780*/  FFMA.FTZ R54, R55, R58.reuse, -R54 ;  /* 0x0000003a37367223 */ /* 0x080fe20000010836 */
[----:B------:R-:W-:Y:S02]  /*3790*/  HADD2.F32 R55, -RZ, R119.H0_H0 ;  /* 0x20000077ff377230 */ /* 0x000fe40000004100 */
[----:B------:R-:W-:Y:S01]  /*37a0*/  FFMA.FTZ R35, R35, R58, R60 ;  /* 0x0000003a23237223 */ /* 0x000fe2000001003c */
[----:B------:R-:W-:-:S04]  /*37b0*/  IMAD.MOV.U32 R58, RZ, RZ, R32 ;  /* 0x000000ffff3a7224 */ /* 0x000fc800078e0020 */
[----:B------:R-:W-:Y:S01]  /*37c0*/  F2FP.F16.F32.PACK_AB R35, R35, R54 ;  /* 0x000000362323723e */ /* 0x000fe200000000ff */
[--C-:B------:R-:W-:Y:S02]  /*37d0*/  HADD2.F32 R32, -RZ, R58.reuse.H1_H1 ;  /* 0x3000003aff207230 */ /* 0x100fe40000004100 */
[----:B------:R-:W-:-:S03]  /*37e0*/  HADD2.F32 R58, -RZ, R58.H0_H0 ;  /* 0x2000003aff3a7230 */ /* 0x000fc60000004100 */
[-C--:B------:R-:W-:Y:S02]  /*37f0*/  FMUL.FTZ R57, R32, R59.reuse ;  /* 0x0000003b20397220 */ /* 0x080fe40000410000 */
[C---:B------:R-:W-:Y:S02]  /*3800*/  FMUL.FTZ R59, R58.reuse, R59 ;  /* 0x0000003b3a3b7220 */ /* 0x040fe40000410000 */
[-C--:B------:R-:W-:Y:S01]  /*3810*/  FFMA.FTZ R57, R58, R55.reuse, -R57 ;  /* 0x000000373a397223 */ /* 0x080fe20000010839 */
[--C-:B------:R-:W-:Y:S02]  /*3820*/  HADD2.F32 R58, -RZ, R34.reuse.H1_H1 ;  /* 0x30000022ff3a7230 */ /* 0x100fe40000004100 */
[----:B------:R-:W-:Y:S01]  /*3830*/  FFMA.FTZ R32, R32, R55, R59 ;  /* 0x0000003720207223 */ /* 0x000fe2000001003b */
[----:B------:R-:W-:Y:S02]  /*3840*/  HADD2.F32 R55, -RZ, R121.H1_H1 ;  /* 0x30000079ff377230 */ /* 0x000fe40000004100 */
[----:B------:R-:W-:-:S02]  /*3850*/  HADD2.F32 R34, -RZ, R34.H0_H0 ;  /* 0x20000022ff227230 */ /* 0x000fc40000004100 */
[----:B------:R-:W-:Y:S02]  /*3860*/  HADD2.F32 R59, -RZ, R119.H1_H1 ;  /* 0x30000077ff3b7230 */ /* 0x000fe40000004100 */
[----:B------:R-:W-:Y:S01]  /*3870*/  FMUL.FTZ R61, R58, R55 ;  /* 0x000000373a3d7220 */ /* 0x000fe20000410000 */
[----:B------:R-:W-:Y:S01]  /*3880*/  F2FP.F16.F32.PACK_AB R32, R32, R57 ;  /* 0x000000392020723e */ /* 0x000fe200000000ff */
[C---:B------:R-:W-:Y:S02]  /*3890*/  FMUL.FTZ R55, R34.reuse, R55 ;  /* 0x0000003722377220 */ /* 0x040fe40000410000 */
[-C--:B------:R-:W-:Y:S02]  /*38a0*/  FFMA.FTZ R61, R34, R59.reuse, -R61 ;  /* 0x0000003b223d7223 */ /* 0x080fe4000001083d */
[----:B------:R-:W-:-:S05]  /*38b0*/  FFMA.FTZ R58, R58, R59, R55 ;  /* 0x0000003b3a3a7223 */ /* 0x000fca0000010037 */
[----:B------:R-:W-:-:S07]  /*38c0*/  F2FP.F16.F32.PACK_AB R34, R58, R61 ;  /* 0x0000003d3a22723e */ /* 0x000fce00000000ff */
.L_x_10350:
[----:B------:R-:W-:Y:S05]  /*38d0*/  BSYNC B2 ;  /* 0x0000000000027941 */ /* 0x000fea0003800000 */
.L_x_10349:
[----:B------:R2:W-:Y:S02]  /*38e0*/  STG.E.128 desc[UR60][R36.64+0x20], R32 ;  /* 0x0000202024007986 */ /* 0x0005e4000c101d3c */
.L_x_10348:
[----:B------:R-:W-:Y:S05]  /*38f0*/  BSYNC B1 ;  /* 0x0000000000017941 */ /* 0x000fea0003800000 */
.L_x_10347:
[----:B------:R-:W-:Y:S01]  /*3900*/  ISETP.NE.AND P4, PT, R12, RZ, PT ;  /* 0x000000ff0c00720c */ /* 0x000fe20003f85270 */
[----:B------:R-:W-:-:S12]  /*3910*/  BSSY B1, `(.L_x_10351) ;  /* 0x0000035000017945 */ /* 0x000fd80003800000 */
[----:B------:R-:W-:Y:S05]  /*3920*/  @!P4 BRA `(.L_x_10352) ;  /* 0x0000000000ccc947 */ /* 0x000fea0003800000 */
[----:B------:R-:W3:Y:S01]  /*3930*/  LDL R54, [R1+0x68] ;  /* 0x0000680001367983 */ /* 0x000ee20000100800 */
[----:B------:R-:W-:Y:S03]  /*3940*/  BSSY B2, `(.L_x_10353) ;  /* 0x0000030000027945 */ /* 0x000fe60003800000 */
[----:B-12---:R1:W2:Y:S01]  /*3950*/  LDS.128 R32, [R82+0x18c00] ;  /* 0x018c000052207984 */ /* 0x0062a20000000c00 */
[----:B---3--:R-:W-:-:S13]  /*3960*/  ISETP.GE.AND P4, PT, R54, R107, PT ;  /* 0x0000006b3600720c */ /* 0x008fda0003f86270 */
[----:B-12---:R-:W-:Y:S05]  /*3970*/  @P4 BRA `(.L_x_10354) ;  /* 0x0000000000b04947 */ /* 0x006fea0003800000 */
[----:B------:R-:W-:Y:S01]  /*3980*/  SHF.R.U64 R54, R52, 0x10, R53 ;  /* 0x0000001034367819 */ /* 0x000fe20000001235 */
[----:B------:R-:W-:Y:S01]  /*3990*/  IMAD.MOV.U32 R52, RZ, RZ, R33 ;  /* 0x000000ffff347224 */ /* 0x000fe200078e0021 */
[----:B------:R-:W-:Y:S01]  /*39a0*/  SHF.R.U64 R50, R50, 0x10, R51 ;  /* 0x0000001032327819 */ /* 0x000fe20000001233 */
[----:B------:R-:W-:Y:S01]  /*39b0*/  HADD2.F32 R57, -RZ, R120.H1_H1 ;  /* 0x30000078ff397230 */ /* 0x000fe20000004100 */
        /* <DEDUP_REMOVED lines=8> */
[----:B------:R-:W-:Y:S02]  /*3a40*/  HADD2.F32 R55, -RZ, R120.H0_H0 ;  /* 0x20000078ff377230 */ /* 0x000fe40000004100 */
[----:B------:R-:W-:Y:S01]  /*3a50*/  FFMA.FTZ R33, R33, R50, R54 ;  /* 0x0000003221217223 */ /* 0x000fe20000010036 */
[----:B------:R-:W-:Y:S01]  /*3a60*/  IMAD.MOV.U32 R54, RZ, RZ, R35 ;  /* 0x000000ffff367224 */ /* 0x000fe200078e0023 */
[----:B------:R-:W-:Y:S01]  /*3a70*/  SHF.R.U32.HI R50, RZ, 0x10, R51 ;  /* 0x00000010ff327819 */ /* 0x000fe20000011633 */
[----:B------:R-:W-:Y:S02]  /*3a80*/  IMAD.MOV.U32 R51, RZ, RZ, R32 ;  /* 0x000000ffff337224 */ /* 0x000fe400078e0020 */
        /* <DEDUP_REMOVED lines=27> */
.L_x_10354:
[----:B------:R-:W-:Y:S05]  /*3c40*/  BSYNC B2 ;  /* 0x0000000000027941 */ /* 0x000fea0003800000 */
.L_x_10353:
[----:B------:R3:W-:Y:S02]  /*3c50*/  STG.E.128 desc[UR60][R36.64+0x40], R32 ;  /* 0x0000402024007986 */ /* 0x0007e4000c101d3c */
.L_x_10352:
[----:B------:R-:W-:Y:S05]  /*3c60*/  BSYNC B1 ;  /* 0x0000000000017941 */ /* 0x000fea0003800000 */
.L_x_10351:
[----:B------:R-:W-:Y:S01]  /*3c70*/  ISETP.NE.AND P4, PT, R13, RZ, PT ;  /* 0x000000ff0d00720c */ /* 0x000fe20003f85270 */
[----:B------:R-:W-:-:S12]  /*3c80*/  BSSY B1, `(.L_x_10355) ;  /* 0x0000034000017945 */ /* 0x000fd80003800000 */
[----:B------:R-:W-:Y:S05]  /*3c90*/  @!P4 BRA `(.L_x_10356) ;  /* 0x0000000000c8c947 */ /* 0x000fea0003800000 */
[----:B------:R-:W4:Y:S01]  /*3ca0*/  LDL R50, [R1+0x6c] ;  /* 0x00006c0001327983 */ /* 0x000f220000100800 */
[----:B------:R-:W-:Y:S03]  /*3cb0*/  BSSY B2, `(.L_x_10357) ;  /* 0x000002f000027945 */ /* 0x000fe60003800000 */
[----:B-123--:R1:W2:Y:S01]  /*3cc0*/  LDS.128 R32, [R21+0x18c00] ;  /* 0x018c000015207984 */ /* 0x00e2a20000000c00 */
[----:B----4-:R-:W-:-:S13]  /*3cd0*/  ISETP.GE.AND P4, PT, R50, R107, PT ;  /* 0x0000006b3200720c */ /* 0x010fda0003f86270 */
[----:B-12---:R-:W-:Y:S05]  /*3ce0*/  @P4 BRA `(.L_x_10358) ;  /* 0x0000000000ac4947 */ /* 0x006fea0003800000 */
[----:B------:R-:W-:Y:S01]  /*3cf0*/  SHF.R.U64 R48, R48, 0x10, R49 ;  /* 0x0000001030307819 */ /* 0x000fe20000001231 */
[----:B------:R-:W-:Y:S01]  /*3d00*/  IMAD.MOV.U32 R50, RZ, RZ, R33 ;  /* 0x000000ffff327224 */ /* 0x000fe200078e0021 */
        /* <DEDUP_REMOVED lines=11> */
[----:B------:R-:W-:Y:S01]  /*3dc0*/  SHF.R.U32.HI R48, RZ, 0x10, R49 ;  /* 0x00000010ff307819 */ /* 0x000fe20000011631 */
[----:B------:R-:W-:Y:S02]  /*3dd0*/  IMAD.MOV.U32 R46, RZ, RZ, R35 ;  /* 0x000000ffff2e7224 */ /* 0x000fe400078e0023 */
[----:B------:R-:W-:Y:S01]  /*3de0*/  HADD2.F32 R49, -RZ, R116.H1_H1 ;  /* 0x30000074ff317230 */ /* 0x000fe20000004100 */
[----:B------:R-:W-:Y:S01]  /*3df0*/  F2FP.F16.F32.PACK_AB R33, R33, R50 ;  /* 0x000000322121723e */ /* 0x000fe200000000ff */
[----:B------:R-:W-:Y:S02]  /*3e00*/  HADD2.F32 R48, -RZ, R48.H0_H0 ;  /* 0x20000030ff307230 */ /* 0x000fe40000004100 */
[--C-:B------:R-:W-:Y:S02]  /*3e10*/  HADD2.F32 R35, -RZ, R46.reuse.H1_H1 ;  /* 0x3000002eff237230 */ /* 0x100fe40000004100 */
[----:B------:R-:W-:-:S02]  /*3e20*/  HADD2.F32 R47, -RZ, R46.H0_H0 ;  /* 0x2000002eff2f7230 */ /* 0x000fc40000004100 */
[----:B------:R-:W-:Y:S02]  /*3e30*/  IMAD.MOV.U32 R46, RZ, RZ, R32 ;  /* 0x000000ffff2e7224 */ /* 0x000fe400078e0020 */
[-C--:B------:R-:W-:Y:S01]  /*3e40*/  FMUL.FTZ R32, R35, R48.reuse ;  /* 0x0000003023207220 */ /* 0x080fe20000410000 */
[----:B------:R-:W-:-:S03]  /*3e50*/  FMUL.FTZ R48, R47, R48 ;  /* 0x000000302f307220 */ /* 0x000fc60000410000 */
[-C--:B------:R-:W-:Y:S01]  /*3e60*/  FFMA.FTZ R32, R47, R52.reuse, -R32 ;  /* 0x000000342f207223 */ /* 0x080fe20000010820 */
[--C-:B------:R-:W-:Y:S02]  /*3e70*/  HADD2.F32 R47, -RZ, R46.reuse.H1_H1 ;  /* 0x3000002eff2f7230 */ /* 0x100fe40000004100 */
[----:B------:R-:W-:Y:S01]  /*3e80*/  FFMA.FTZ R35, R35, R52, R48 ;  /* 0x0000003423237223 */ /* 0x000fe20000010030 */
[--C-:B------:R-:W-:Y:S02]  /*3e90*/  HADD2.F32 R48, -RZ, R117.reuse.H0_H0 ;  /* 0x20000075ff307230 */ /* 0x100fe40000004100 */
[----:B------:R-:W-:Y:S02]  /*3ea0*/  HADD2.F32 R46, -RZ, R46.H0_H0 ;  /* 0x2000002eff2e7230 */ /* 0x000fe40000004100 */
[----:B------:R-:W-:Y:S02]  /*3eb0*/  HADD2.F32 R117, -RZ, R117.H1_H1 ;  /* 0x30000075ff757230 */ /* 0x000fe40000004100 */
[----:B------:R-:W-:Y:S01]  /*3ec0*/  FMUL.FTZ R51, R47, R48 ;  /* 0x000000302f337220 */ /* 0x000fe20000410000 */
[----:B------:R-:W-:Y:S01]  /*3ed0*/  F2FP.F16.F32.PACK_AB R35, R35, R32 ;  /* 0x000000202323723e */ /* 0x000fe200000000ff */
        /* <DEDUP_REMOVED lines=8> */
[----:B------:R-:W-:Y:S02]  /*3f60*/  F2FP.F16.F32.PACK_AB R32, R49, R46 ;  /* 0x0000002e3120723e */ /* 0x000fe400000000ff */
[-C--:B------:R-:W-:Y:S01]  /*3f70*/  FFMA.FTZ R51, R34, R47.reuse, -R51 ;  /* 0x0000002f22337223 */ /* 0x080fe20000010833 */
[----:B------:R-:W-:-:S05]  /*3f80*/  FFMA.FTZ R48, R48, R47, R117 ;  /* 0x0000002f30307223 */ /* 0x000fca0000010075 */
[----:B------:R-:W-:-:S07]  /*3f90*/  F2FP.F16.F32.PACK_AB R34, R48, R51 ;  /* 0x000000333022723e */ /* 0x000fce00000000ff */
.L_x_10358:
[----:B------:R-:W-:Y:S05]  /*3fa0*/  BSYNC B2 ;  /* 0x0000000000027941 */ /* 0x000fea0003800000 */
.L_x_10357:
[----:B------:R4:W-:Y:S02]  /*3fb0*/  STG.E.128 desc[UR60][R36.64+0x60], R32 ;  /* 0x0000602024007986 */ /* 0x0009e4000c101d3c */
.L_x_10356:
[----:B------:R-:W-:Y:S05]  /*3fc0*/  BSYNC B1 ;  /* 0x0000000000017941 */ /* 0x000fea0003800000 */
.L_x_10355:
[----:B------:R-:W-:Y:S01]  /*3fd0*/  ISETP.NE.AND P4, PT, R14, RZ, PT ;  /* 0x000000ff0e00720c */ /* 0x000fe20003f85270 */
[----:B------:R-:W-:-:S12]  /*3fe0*/  BSSY B1, `(.L_x_10359) ;  /* 0x0000031000017945 */ /* 0x000fd80003800000 */
[----:B------:R-:W-:Y:S05]  /*3ff0*/  @!P4 BRA `(.L_x_10360) ;  /* 0x0000000000bcc947 */ /* 0x000fea0003800000 */
[----:B------:R-:W5:Y:S01]  /*4000*/  LDL R46, [R1+0x70] ;  /* 0x00007000012e7983 */ /* 0x000f620000100800 */
[----:B------:R-:W-:Y:S03]  /*4010*/  BSSY B2, `(.L_x_10361) ;  /* 0x000002c000027945 */ /* 0x000fe60003800000 */
[----:B-1234-:R1:W2:Y:S01]  /*4020*/  LDS.128 R32, [R82+0x1b000] ;  /* 0x01b0000052207984 */ /* 0x01e2a20000000c00 */
[----:B-----5:R-:W-:-:S13]  /*4030*/  ISETP.GE.AND P4, PT, R46, R107, PT ;  /* 0x0000006b2e00720c */ /* 0x020fda0003f86270 */
[----:B-12---:R-:W-:Y:S05]  /*4040*/  @P4 BRA `(.L_x_10362) ;  /* 0x0000000000a04947 */ /* 0x006fea0003800000 */
[----:B------:R-:W-:Y:S02]  /*4050*/  SHF.R.U64 R42, R42, 0x10, R43 ;  /* 0x000000102a2a7819 */ /* 0x000fe4000000122b */
[--C-:B------:R-:W-:Y:S01]  /*4060*/  SHF.R.U64 R46, R44, 0x10, R45.reuse ;  /* 0x000000102c2e7819 */ /* 0x100fe2000000122d */
[--C-:B------:R-:W-:Y:S01]  /*4070*/  HADD2.F32 R44, -RZ, R35.reuse.H1_H1 ;  /* 0x30000023ff2c7230 */ /* 0x100fe20000004100 */
[----:B------:R-:W-:Y:S01]  /*4080*/  SHF.R.U32.HI R47, RZ, 0x10, R45 ;  /* 0x00000010ff2f7819 */ /* 0x000fe2000001162d */
[----:B------:R-:W-:Y:S01]  /*4090*/  HADD2.F32 R35, -RZ, R35.H0_H0 ;  /* 0x20000023ff237230 */ /* 0x000fe20000004100 */
[----:B------:R-:W-:Y:S01]  /*40a0*/  SHF.R.U32.HI R48, RZ, 0x10, R43 ;  /* 0x00000010ff307819 */ /* 0x000fe2000001162b */
[----:B------:R-:W-:Y:S02]  /*40b0*/  HADD2.F32 R43, -RZ, R42.H0_H0 ;  /* 0x2000002aff2b7230 */ /* 0x000fe40000004100 */
[----:B------:R-:W-:Y:S02]  /*40c0*/  HADD2.F32 R42, -RZ, R33.H1_H1 ;  /* 0x30000021ff2a7230 */ /* 0x000fe40000004100 */
[----:B------:R-:W-:-:S02]  /*40d0*/  HADD2.F32 R46, -RZ, R46.H0_H0 ;  /* 0x2000002eff2e7230 */ /* 0x000fc40000004100 */
[----:B------:R-:W-:Y:S02]  /*40e0*/  HADD2.F32 R33, -RZ, R33.H0_H0 ;  /* 0x20000021ff217230 */ /* 0x000fe40000004100 */
[----:B------:R-:W-:Y:S02]  /*40f0*/  HADD2.F32 R47, -RZ, R47.H0_H0 ;  /* 0x2000002fff2f7230 */ /* 0x000fe40000004100 */
[----:B------:R-:W-:Y:S02]  /*4100*/  HADD2.F32 R45, -RZ, R48.H0_H0 ;  /* 0x20000030ff2d7230 */ /* 0x000fe40000004100 */
[-C--:B------:R-:W-:Y:S01]  /*4110*/  FMUL.FTZ R48, R42, R46.reuse ;  /* 0x0000002e2a307220 */ /* 0x080fe20000410000 */
[----:B------:R-:W-:Y:S01]  /*4120*/  FMUL.FTZ R49, R33, R46 ;  /* 0x0000002e21317220 */ /* 0x000fe20000410000 */
[-C--:B------:R-:W-:Y:S01]  /*4130*/  FMUL.FTZ R46, R44, R47.reuse ;  /* 0x0000002f2c2e7220 */ /* 0x080fe20000410000 */
[----:B------:R-:W-:Y:S01]  /*4140*/  FMUL.FTZ R47, R35, R47 ;  /* 0x0000002f232f7220 */ /* 0x000fe20000410000 */
[-C--:B------:R-:W-:Y:S01]  /*4150*/  FFMA.FTZ R33, R33, R43.reuse, -R48 ;  /* 0x0000002b21217223 */ /* 0x080fe20000010830 */
[----:B------:R-:W-:Y:S01]  /*4160*/  FFMA.FTZ R42, R42, R43, R49 ;  /* 0x0000002b2a2a7223 */ /* 0x000fe20000010031 */
[----:B------:R-:W-:-:S02]  /*4170*/  HADD2.F32 R43, -RZ, R32.H1_H1 ;  /* 0x30000020ff2b7230 */ /* 0x000fc40000004100 */
[-C--:B------:R-:W-:Y:S01]  /*4180*/  FFMA.FTZ R44, R44, R45.reuse, R47 ;  /* 0x0000002d2c2c7223 */ /* 0x080fe2000001002f */
[----:B------:R-:W-:Y:S01]  /*4190*/  FFMA.FTZ R35, R35, R45, -R46 ;  /* 0x0000002d23237223 */ /* 0x000fe2000001082e */
[----:B------:R-:W-:Y:S01]  /*41a0*/  HADD2.F32 R47, -RZ, R114.H0_H0 ;  /* 0x20000072ff2f7230 */ /* 0x000fe20000004100 */
        /* <DEDUP_REMOVED lines=18> */
.L_x_10362:
[----:B------:R-:W-:Y:S05]  /*42d0*/  BSYNC B2 ;  /* 0x0000000000027941 */ /* 0x000fea0003800000 */
.L_x_10361:
[----:B------:R1:W-:Y:S02]  /*42e0*/  STG.E.128 desc[UR60][R36.64+0x80], R32 ;  /* 0x0000802024007986 */ /* 0x0003e4000c101d3c */
.L_x_10360:
[----:B------:R-:W-:Y:S05]  /*42f0*/  BSYNC B1 ;  /* 0x0000000000017941 */ /* 0x000fea0003800000 */
.L_x_10359:
[----:B------:R-:W-:-:S13]  /*4300*/  ISETP.NE.AND P4, PT, R15, RZ, PT ;  /* 0x000000ff0f00720c */ /* 0x000fda0003f85270 */
[----:B------:R-:W-:Y:S05]  /*4310*/  @!P4 BRA `(.L_x_10342) ;  /* 0x000000240034c947 */ /* 0x000fea0003800000 */
[----:B------:R-:W5:Y:S01]  /*4320*/  LDL R42, [R1+0x74] ;  /* 0x00007400012a7983 */ /* 0x000f620000100800 */
[----:B------:R-:W-:Y:S03]  /*4330*/  BSSY B1, `(.L_x_10363) ;  /* 0x000002d000017945 */ /* 0x000fe60003800000 */
[----:B-1234-:R1:W2:Y:S01]  /*4340*/  LDS.128 R32, [R21+0x1b000] ;  /* 0x01b0000015207984 */ /* 0x01e2a20000000c00 */
[----:B-----5:R-:W-:-:S13]  /*4350*/  ISETP.GE.AND P4, PT, R42, R107, PT ;  /* 0x0000006b2a00720c */ /* 0x020fda0003f86270 */
[----:B-12---:R-:W-:Y:S05]  /*4360*/  @P4 BRA `(.L_x_10364) ;  /* 0x0000000000a44947 */ /* 0x006fea0003800000 */
[--C-:B------:R-:W-:Y:S01]  /*4370*/  SHF.R.U64 R43, R38, 0x10, R39.reuse ;  /* 0x00000010262b7819 */ /* 0x100fe20000001227 */
[----:B------:R-:W-:Y:S01]  /*4380*/  IMAD.MOV.U32 R38, RZ, RZ, R34 ;  /* 0x000000ffff267224 */ /* 0x000fe200078e0022 */
        /* <DEDUP_REMOVED lines=39> */
.L_x_10364:
[----:B------:R-:W-:Y:S05]  /*4600*/  BSYNC B1 ;  /* 0x0000000000017941 */ /* 0x000fea0003800000 */
.L_x_10363:
[----:B------:R1:W-:Y:S01]  /*4610*/  STG.E.128 desc[UR60][R36.64+0xa0], R32 ;  /* 0x0000a02024007986 */ /* 0x0003e2000c101d3c */
[----:B------:R-:W-:Y:S05]  /*4620*/  BRA `(.L_x_10342) ;  /* 0x0000002000707947 */ /* 0x000fea0003800000 */
.L_x_10336:
        /* <DEDUP_REMOVED lines=21> */
[----:B------:R-:W-:Y:S02]  /*4780*/  IADD3 R57, P3, R64, R56, RZ ;  /* 0x0000003840397210 */ /* 0x000fe40007f7e0ff */
[----:B------:R-:W-:-:S03]  /*4790*/  CS2R R52, SRZ ;  /* 0x0000000000347805 */ /* 0x000fc6000001ff00 */
[----:B------:R-:W-:Y:S01]  /*47a0*/  IMAD.X R90, R90, 0x1, R87, P3 ;  /* 0x000000015a5a7824 */ /* 0x000fe200018e0657 */
        /* <DEDUP_REMOVED lines=10> */
[----:B------:R-:W5:Y:S04]  /*4850*/  @!P3 LDG.E.128 R40, desc[UR60][R44.64] ;  /* 0x0000003c2c28b981 */ /* 0x000f68000c1e1d00 */
[----:B------:R-:W5:Y:S01]  /*4860*/  @!P3 LDG.E.128 R52, desc[UR60][R56.64] ;  /* 0x0000003c3834b981 */ /* 0x000f62000c1e1d00 */
[----:B------:R-:W-:Y:S02]  /*4870*/  ISETP.GE.AND P3, PT, R0, R107, PT ;  /* 0x0000006b0000720c */ /* 0x000fe40003f66270 */
[----:B------:R-:W-:Y:S02]  /*4880*/  CS2R R34, SRZ ;  /* 0x0000000000227805 */ /* 0x000fe4000001ff00 */
[----:B------:R-:W-:-:S09]  /*4890*/  CS2R R32, SRZ ;  /* 0x0000000000207805 */ /* 0x000fd2000001ff00 */
[----:B------:R-:W5:Y:S04]  /*48a0*/  @!P3 LDG.E.128 R36, desc[UR60][R44.64+0x20] ;  /* 0x0000203c2c24b981 */ /* 0x000f68000c1e1d00 */
[----:B------:R-:W5:Y:S01]  /*48b0*/  @!P3 LDG.E.128 R48, desc[UR60][R56.64+0x20] ;  /* 0x0000203c3830b981 */ /* 0x000f62000c1e1d00 */
[----:B------:R-:W-:Y:S02]  /*48c0*/  ISETP.GE.AND P3, PT, R4, R107, PT ;  /* 0x0000006b0400720c */ /* 0x000fe40003f66270 */
[----:B------:R-:W-:-:S11]  /*48d0*/  CS2R R46, SRZ ;  /* 0x00000000002e7805 */ /* 0x000fd6000001ff00 */
[----:B------:R0:W5:Y:S02]  /*48e0*/  @!P3 LDG.E.128 R32, desc[UR60][R44.64+0x40] ;  /* 0x0000403c2c20b981 */ /* 0x000164000c1e1d00 */
[----:B0-----:R-:W-:-:S06]  /*48f0*/  CS2R R44, SRZ ;  /* 0x00000000002c7805 */ /* 0x001fcc000001ff00 */
[----:B------:R0:W5:Y:S02]  /*4900*/  @!P3 LDG.E.128 R44, desc[UR60][R56.64+0x40] ;  /* 0x0000403c382cb981 */ /* 0x000164000c1e1d00 */
.L_x_10366:
[----:B------:R-:W-:Y:S05]  /*4910*/  BSYNC B1 ;  /* 0x0000000000017941 */ /* 0x000fea0003800000 */
.L_x_10365:
        /* <DEDUP_REMOVED lines=12> */
[----:B------:R-:W-:-:S03]  /*49e0*/  IMAD.MOV.U32 R56, RZ, RZ, R36 ;  /* 0x000000ffff387224 */ /* 0x000fc600078e0024 */
[----:B------:R-:W-:Y:S01]  /*49f0*/  PRMT R130, R20, 0x7610, R130 ;  /* 0x0000761014827816 */ /* 0x000fe20000000082 */
[----:B------:R-:W-:Y:S01]  /*4a00*/  IMAD.MOV.U32 R20, RZ, RZ, R42 ;  /* 0x000000ffff147224 */ /* 0x000fe200078e002a */
[----:B------:R-:W-:Y:S01]  /*4a10*/  PRMT R128, R56, 0x7610, R128 ;  /* 0x0000761038807816 */ /* 0x000fe20000000080 */
[----:B------:R-:W-:-:S05]  /*4a20*/  IMAD.MOV.U32 R56, RZ, RZ, R43 ;  /* 0x000000ffff387224 */ /* 0x000fca00078e002b */
        /* <DEDUP_REMOVED lines=15> */
[----:B------:R-:W-:-:S04]  /*4b20*/  PRMT R127, R56, 0x7610, R127 ;  /* 0x00007610387f7816 */ /* 0x000fc8000000007f */
        /* <DEDUP_REMOVED lines=14> */
.L_x_10367:
[----:B------:R-:W-:Y:S01]  /*4c10*/  IMAD R20, R17, 0x8, R16 ;  /* 0x0000000811147824 */ /* 0x000fe200078e0210 */
[----:B------:R-:W-:Y:S01]  /*4c20*/  SHF.L.U32 R90, R155, 0x1f, RZ ;  /* 0x0000001f9b5a7819 */ /* 0x000fe200000006ff */
[----:B------:R-:W-:Y:S03]  /*4c30*/  BSSY B1, `(.L_x_10368) ;  /* 0x0000003000017945 */ /* 0x000fe60003800000 */
[----:B------:R-:W0:Y:S02]  /*4c40*/  SYNCS.PHASECHK.TRANS64.TRYWAIT P5, [R20+URZ+0x31c90], R90 ;  /* 0x031c905a140075a7 */ /* 0x000e2400080a017f */
[----:B0-----:R-:W-:Y:S05]  /*4c50*/  @!P5 BRA `(.L_x_10369) ;  /* 0x0000019c00e8d947 */ /* 0x001fea0003800000 */
.L_x_10630:
[----:B------:R-:W-:Y:S05]  /*4c60*/  BSYNC B1 ;  /* 0x0000000000017941 */ /* 0x000fea0003800000 */
.L_x_10368:
[----:B------:R-:W-:Y:S05]  /*4c70*/  @P4 BRA `(.L_x_10342) ;  /* 0x0000001800dc4947 */ /* 0x000fea0003800000 */
[----:B------:R-:W1:Y:S01]  /*4c80*/  LDC R110, c[0x0][0x2f4] ;  /* 0x0000bd00ff6e7b82 */ /* 0x000e620000000800 */
[----:B------:R-:W-:Y:S01]  /*4c90*/  ISETP.NE.AND P4, PT, R10, RZ, PT ;  /* 0x000000ff0a00720c */ /* 0x000fe20003f85270 */
[----:B------:R-:W-:Y:S01]  /*4ca0*/  ULDC.64 UR4, c[0x0][0x300] ;  /* 0x0000c00000047ab9 */ /* 0x000fe20000000a00 */
[----:B------:R-:W-:Y:S01]  /*4cb0*/  SHF.R.S32.HI R56, RZ, 0x1f, R19 ;  /* 0x0000001fff387819 */ /* 0x000fe20000011413 */
[----:B------:R-:W-:Y:S01]  /*4cc0*/  IMAD.MOV.U32 R97, RZ, RZ, R96 ;  /* 0x000000ffff617224 */ /* 0x000fe200078e0060 */
[----:B------:R-:W-:Y:S01]  /*4cd0*/  BSSY B1, `(.L_x_10370) ;  /* 0x0000088000017945 */ /* 0x000fe20003800000 */
[----:B------:R-:W-:Y:S02]  /*4ce0*/  IMAD.MOV.U32 R96, RZ, RZ, R60 ;  /* 0x000000ffff607224 */ /* 0x000fe400078e003c */
[----:B------:R-:W-:Y:S02]  /*4cf0*/  IMAD R56, R56, UR4, RZ ;  /* 0x0000000438387c24 */ /* 0x000fe4000f8e02ff */
[----:B------:R-:W-:-:S04]  /*4d00*/  IMAD.WIDE.U32 R96, R19, UR4, R96 ;  /* 0x0000000413607c25 */ /* 0x000fc8000f8e0060 */
[----:B------:R-:W-:-:S04]  /*4d10*/  IMAD R56, R19, UR5, R56 ;  /* 0x0000000513387c24 */ /* 0x000fc8000f8e0238 */
[----:B------:R-:W-:Y:S02]  /*4d20*/  IMAD.IADD R114, R56, 0x1, R97 ;  /* 0x0000000138727824 */ /* 0x000fe400078e0261 */
[----:B-1----:R-:W-:Y:S01]  /*4d30*/  IMAD.IADD R116, R110, 0x1, -R108 ;  /* 0x000000016e747824 */ /* 0x002fe200078e0a6c */
[----:B------:R-:W-:Y:S06]  /*4d40*/  @!P4 BRA `(.L_x_10371) ;  /* 0x000000080000c947 */ /* 0x000fec0003800000 */
[----:B------:R-:W2:Y:S04]  /*4d50*/  LDL R62, [R1+0x54] ;  /* 0x00005400013e7983 */ /* 0x000ea80000100800 */
[----:B------:R-:W3:Y:S04]  /*4d60*/  LDL R58, [R1+0x58] ;  /* 0x00005800013a7983 */ /* 0x000ee80000100800 */
[----:B------:R-:W4:Y:S01]  /*4d70*/  LDL R59, [R1+0x5c] ;  /* 0x00005c00013b7983 */ /* 0x000f220000100800 */
[----:B------:R-:W-:-:S04]  /*4d80*/  SEL R56, R108, R116, !P0 ;  /* 0x000000746c387207 */ /* 0x000fc80004000000 */
[----:B------:R-:W-:-:S04]  /*4d90*/  SHF.R.S32.HI R57, RZ, 0x1f, R56 ;  /* 0x0000001fff397819 */ /* 0x000fc80000011438 */
[----:B------:R-:W-:-:S04]  /*4da0*/  LEA.HI R57, R57, R56, RZ, 0x4 ;  /* 0x0000003839397211 */ /* 0x000fc800078f20ff */
[----:B------:R-:W-:-:S04]  /*4db0*/  SHF.R.S32.HI R57, RZ, 0x4, R57 ;  /* 0x00000004ff397819 */ /* 0x000fc80000011439 */
[----:B------:R-:W-:-:S04]  /*4dc0*/  LEA.HI.SX32 R117, R7, R57, 0x1d ;  /* 0x0000003907757211 */ /* 0x000fc800078feaff */
[----:B------:R-:W-:-:S04]  /*4dd0*/  SHF.R.S32.HI R57, RZ, 0x1f, R117 ;  /* 0x0000001fff397819 */ /* 0x000fc80000011475 */
[----:B------:R-:W-:Y:S01]  /*4de0*/  LEA.HI R57, R57, R117, RZ, 0x2 ;  /* 0x0000007539397211 */ /* 0x000fe200078f10ff */
[----:B------:R-:W-:-:S03]  /*4df0*/  IMAD.SHL.U32 R117, R117, 0x8, RZ ;  /* 0x0000000875757824 */ /* 0x000fc600078e00ff */
[----:B------:R-:W-:Y:S02]  /*4e00*/  SHF.R.S32.HI R57, RZ, 0x2, R57 ;  /* 0x00000002ff397819 */ /* 0x000fe40000011439 */
[----:B------:R-:W-:Y:S01]  /*4e10*/  ISETP.GE.AND P4, PT, R22, R107, PT ;  /* 0x0000006b1600720c */ /* 0x000fe20003f86270 */
[----:B------:R-:W-:Y:S01]  /*4e20*/  BSSY B2, `(.L_x_10372) ;  /* 0x0000066000027945 */ /* 0x000fe20003800000 */
[----:B--2---:R-:W-:-:S04]  /*4e30*/  LOP3.LUT R56, R62, 0x18, R117, 0xf8, !PT ;  /* 0x000000183e387812 */ /* 0x004fc800078ef875 */
[----:B---3--:R-:W-:Y:S01]  /*4e40*/  LOP3.LUT R56, R56, R58, RZ, 0x3c, !PT ;  /* 0x0000003a38387212 */ /* 0x008fe200078e3cff */
[----:B----4-:R-:W-:-:S04]  /*4e50*/  IMAD R57, R57, 0x1200, R59 ;  /* 0x0000120039397824 */ /* 0x010fc800078e023b */
[----:B------:R-:W-:-:S04]  /*4e60*/  IMAD.IADD R56, R57, 0x1, R56 ;  /* 0x0000000139387824 */ /* 0x000fc800078e0238 */
[C---:B------:R-:W-:Y:S02]  /*4e70*/  IMAD R60, R17.reuse, 0x3600, R56 ;  /* 0x00003600113c7824 */ /* 0x040fe400078e0238 */
[----:B------:R-:W-:Y:S02]  /*4e80*/  IMAD R56, R17, 0x3600, R105 ;  /* 0x0000360011387824 */ /* 0x000fe400078e0269 */
[--C-:B------:R-:W-:Y:S02]  /*4e90*/  IMAD R60, R60, 0x2, R16.reuse ;  /* 0x000000023c3c7824 */ /* 0x100fe400078e0210 */
[----:B------:R-:W-:-:S04]  /*4ea0*/  IMAD R56, R56, 0x2, R16 ;  /* 0x0000000238387824 */ /* 0x000fc800078e0210 */
[----:B------:R-:W1:Y:S04]  /*4eb0*/  LDS.128 R60, [R60+0x16a00] ;  /* 0x016a00003c3c7984 */ /* 0x000e680000000c00 */
[----:B------:R-:W2:Y:S01]  /*4ec0*/  LDS.128 R56, [R56+0x16a00] ;  /* 0x016a000038387984 */ /* 0x000ea20000000c00 */
[----:B------:R-:W-:Y:S05]  /*4ed0*/  @P4 BRA `(.L_x_10373) ;  /* 0x0000000400684947 */ /* 0x000fea0003800000 */
[----:B-1----:R-:W-:Y:S01]  /*4ee0*/  IMAD.MOV.U32 R120, RZ, RZ, R61 ;  /* 0x000000ffff787224 */ /* 0x002fe200078e003d */
        /* <DEDUP_REMOVED lines=8> */
[CC--:B------:R-:W-:Y:S01]  /*4f70*/  FMUL.FTZ R61, R57.reuse, R118.reuse ;  /* 0x00000076393d7220 */ /* 0x0c0fe20000410000 */
        /* <DEDUP_REMOVED lines=12> */
[----:B------:R-:W-:Y:S02]  /*5040*/  HADD2.F32 R118, -RZ, R118.H0_H0 ;  /* 0x20000076ff767230 */ /* 0x000fe40000004100 */
[C---:B------:R-:W-:Y:S01]  /*5050*/  FMUL.FTZ R121, R53.reuse, R121 ;  /* 0x0000007935797220 */ /* 0x040fe20000410000 */
[----:B------:R-:W-:Y:S01]  /*5060*/  FFMA.FTZ R53, R53, R41, -R119 ;  /* 0x0000002935357223 */ /* 0x000fe20000010877 */
[----:B------:R-:W-:-:S02]  /*5070*/  HADD2.F32 R119, -RZ, R133.H0_H0 ;  /* 0x20000085ff777230 */ /* 0x000fc40000004100 */
[----:B------:R-:W-:Y:S01]  /*5080*/  FFMA.FTZ R41, R52, R41, R121 ;  /* 0x0000002934297223 */ /* 0x000fe20000010079 */
[----:B------:R-:W-:Y:S02]  /*5090*/  IMAD.MOV.U32 R52, RZ, RZ, R59 ;  /* 0x000000ffff347224 */ /* 0x000fe400078e003b */
[----:B------:R-:W-:Y:S02]  /*50a0*/  HADD2.F32 R121, -RZ, R131.H1_H1 ;  /* 0x30000083ff797230 */ /* 0x000fe40000004100 */
[----:B------:R-:W-:Y:S01]  /*50b0*/  FMUL.FTZ R59, R120, R119 ;  /* 0x00000077783b7220 */ /* 0x000fe20000410000 */
[----:B------:R-:W-:Y:S01]  /*50c0*/  F2FP.F16.F32.PACK_AB R53, R53, R61 ;  /* 0x0000003d3535723e */ /* 0x000fe200000000ff */
[----:B------:R-:W-:Y:S01]  /*50d0*/  HADD2.F32 R122, -RZ, R52.H0_H0 ;  /* 0x20000034ff7a7230 */ /* 0x000fe20000004100 */
[----:B------:R-:W-:-:S03]  /*50e0*/  F2FP.F16.F32.PACK_AB R41, R41, R57 ;  /* 0x000000392929723e */ /* 0x000fc600000000ff */
[----:B------:R-:W-:Y:S02]  /*50f0*/  IMAD.MOV.U32 R57, RZ, RZ, R53 ;  /* 0x000000ffff397224 */ /* 0x000fe400078e0035 */
[C---:B------:R-:W-:Y:S01]  /*5100*/  FMUL.FTZ R119, R122.reuse, R119 ;  /* 0x000000777a777220 */ /* 0x040fe20000410000 */
[-C--:B------:R-:W-:Y:S01]  /*5110*/  FFMA.FTZ R59, R122, R121.reuse, -R59 ;  /* 0x000000797a3b7223 */ /* 0x080fe2000001083b */
[----:B------:R-:W-:Y:S02]  /*5120*/  HADD2.F32 R122, -RZ, R133.H1_H1 ;  /* 0x30000085ff7a7230 */ /* 0x000fe40000004100 */
[----:B------:R-:W-:Y:S01]  /*5130*/  FFMA.FTZ R119, R120, R121, R119 ;  /* 0x0000007978777223 */ /* 0x000fe20000010077 */
[----:B------:R-:W-:Y:S01]  /*5140*/  SHF.R.U32.HI R120, RZ, 0x10, R43 ;  /* 0x00000010ff787819 */ /* 0x000fe2000001162b */
[----:B------:R-:W-:Y:S01]  /*5150*/  IMAD.MOV.U32 R61, RZ, RZ, R41 ;  /* 0x000000ffff3d7224 */ /* 0x000fe200078e0029 */
[--C-:B------:R-:W-:Y:S01]  /*5160*/  SHF.R.U64 R43, R54, 0x10, R55.reuse ;  /* 0x00000010362b7819 */ /* 0x100fe20000001237 */
[----:B------:R-:W-:Y:S01]  /*5170*/  HADD2.F32 R54, -RZ, R63.H1_H1 ;  /* 0x3000003fff367230 */ /* 0x000fe20000004100 */
[----:B------:R-:W-:Y:S01]  /*5180*/  SHF.R.U32.HI R55, RZ, 0x10, R55 ;  /* 0x00000010ff377819 */ /* 0x000fe20000011637 */
[----:B------:R-:W-:-:S02]  /*5190*/  HADD2.F32 R63, -RZ, R52.H1_H1 ;  /* 0x30000034ff3f7230 */ /* 0x000fc40000004100 */
[----:B------:R-:W-:Y:S02]  /*51a0*/  HADD2.F32 R120, -RZ, R120.H0_H0 ;  /* 0x20000078ff787230 */ /* 0x000fe40000004100 */
        /* <DEDUP_REMOVED lines=9> */
[----:B------:R-:W-:Y:S02]  /*5240*/  HADD2.F32 R63, -RZ, R132.H0_H0 ;  /* 0x20000084ff3f7230 */ /* 0x000fe40000004100 */
[-C--:B------:R-:W-:Y:S01]  /*5250*/  FMUL.FTZ R121, R54, R122.reuse ;  /* 0x0000007a36797220 */ /* 0x080fe20000410000 */
[----:B------:R-:W-:Y:S01]  /*5260*/  F2FP.F16.F32.PACK_AB R55, R55, R119 ;  /* 0x000000773737723e */ /* 0x000fe200000000ff */
[----:B------:R-:W-:-:S02]  /*5270*/  FMUL.FTZ R122, R120, R122 ;  /* 0x0000007a787a7220 */ /* 0x000fc40000410000 */
        /* <DEDUP_REMOVED lines=8> */
[C---:B------:R-:W-:Y:S01]  /*5300*/  FMUL.FTZ R118, R60.reuse, R118 ;  /* 0x000000763c767220 */ /* 0x040fe20000410000 */
[----:B------:R-:W-:Y:S02]  /*5310*/  HADD2.F32 R58, -RZ, R58.H1_H1 ;  /* 0x3000003aff3a7230 */ /* 0x000fe40000004100 */
[-C--:B------:R-:W-:Y:S01]  /*5320*/  FFMA.FTZ R40, R60, R56.reuse, -R40 ;  /* 0x000000383c287223 */ /* 0x080fe20000010828 */
[----:B------:R-:W-:Y:S02]  /*5330*/  HADD2.F32 R60, -RZ, R131.H0_H0 ;  /* 0x20000083ff3c7230 */ /* 0x000fe40000004100 */
[----:B------:R-:W-:Y:S01]  /*5340*/  FFMA.FTZ R54, R54, R56, R118 ;  /* 0x0000003836367223 */ /* 0x000fe20000010076 */
[--C-:B------:R-:W-:Y:S02]  /*5350*/  HADD2.F32 R56, -RZ, R62.reuse.H0_H0 ;  /* 0x2000003eff387230 */ /* 0x100fe40000004100 */
[----:B------:R-:W-:Y:S01]  /*5360*/  HADD2.F32 R62, -RZ, R62.H1_H1 ;  /* 0x3000003eff3e7230 */ /* 0x000fe20000004100 */
[----:B------:R-:W-:-:S02]  /*5370*/  F2FP.F16.F32.PACK_AB R40, R40, R121 ;  /* 0x000000792828723e */ /* 0x000fc400000000ff */
[-C--:B------:R-:W-:Y:S01]  /*5380*/  FMUL.FTZ R118, R56, R120.reuse ;  /* 0x0000007838767220 */ /* 0x080fe20000410000 */
[C---:B------:R-:W-:Y:S01]  /*5390*/  FMUL.FTZ R120, R63.reuse, R120 ;  /* 0x000000783f787220 */ /* 0x040fe20000410000 */
[----:B------:R-:W-:Y:S02]  /*53a0*/  F2FP.F16.F32.PACK_AB R54, R54, R122 ;  /* 0x0000007a3636723e */ /* 0x000fe400000000ff */
        /* <DEDUP_REMOVED lines=11> */
[----:B------:R-:W-:Y:S02]  /*5460*/  IMAD.MOV.U32 R58, RZ, RZ, R118 ;  /* 0x000000ffff3a7224 */ /* 0x000fe400078e0076 */
[----:B------:R-:W-:-:S07]  /*5470*/  IMAD.MOV.U32 R62, RZ, RZ, R43 ;  /* 0x000000ffff3e7224 */ /* 0x000fce00078e002b */
.L_x_10373:
[----:B------:R-:W-:Y:S05]  /*5480*/  BSYNC B2 ;  /* 0x0000000000027941 */ /* 0x000fea0003800000 */
.L_x_10372:
        /* <DEDUP_REMOVED lines=11> */
[----:B-1----:R2:W-:Y:S04]  /*5540*/  @!P4 STG.E.128 desc[UR60][R42.64], R60 ;  /* 0x0000003c2a00c986 */ /* 0x0025e8000c101d3c */
.L_x_10371:
[----:B------:R-:W-:Y:S05]  /*5550*/  BSYNC B1 ;  /* 0x0000000000017941 */ /* 0x000fea0003800000 */
.L_x_10370:
[----:B------:R-:W-:Y:S01]  /*5560*/  ISETP.NE.AND P4, PT, R11, RZ, PT ;  /* 0x000000ff0b00720c */ /* 0x000fe20003f85270 */
[----:B------:R-:W-:-:S12]  /*5570*/  BSSY B1, `(.L_x_10374) ;  /* 0x0000082000017945 */ /* 0x000fd80003800000 */
[----:B------:R-:W-:Y:S05]  /*5580*/  @!P4 BRA `(.L_x_10375) ;  /* 0x000000080000c947 */ /* 0x000fea0003800000 */
[----:B------:R-:W3:Y:S04]  /*5590*/  LDL R52, [R1+0x54] ;  /* 0x0000540001347983 */ /* 0x000ee80000100800 */
[----:B--2---:R-:W2:Y:S04]  /*55a0*/  LDL R42, [R1+0x58] ;  /* 0x00005800012a7983 */ /* 0x004ea80000100800 */
        /* <DEDUP_REMOVED lines=12> */
[----:B---3--:R-:W-:-:S04]  /*5670*/  LOP3.LUT R40, R52, 0x18, R56, 0xf8, !PT ;  /* 0x0000001834287812 */ /* 0x008fc800078ef838 */
[----:B--2---:R-:W-:Y:S01]  /*5680*/  LOP3.LUT R40, R40, R42, RZ, 0x3c, !PT ;  /* 0x0000002a28287212 */ /* 0x004fe200078e3cff */
        /* <DEDUP_REMOVED lines=13> */
[----:B------:R-:W-:Y:S01]  /*5760*/  HADD2.F32 R59, -RZ, R130.H1_H1 ;  /* 0x30000082ff3b7230 */ /* 0x000fe20000004100 */
[----:B------:R-:W-:Y:S01]  /*5770*/  SHF.R.U64 R38, R38, 0x10, R39 ;  /* 0x0000001026267819 */ /* 0x000fe20000001227 */
[----:B------:R-:W-:Y:S02]  /*5780*/  HADD2.F32 R41, -RZ, R58.H0_H0 ;  /* 0x2000003aff297230 */ /* 0x000fe40000004100 */
[----:B------:R-:W-:Y:S02]  /*5790*/  HADD2.F32 R61, -RZ, R57.H0_H0 ;  /* 0x20000039ff3d7230 */ /* 0x000fe40000004100 */
[----:B------:R-:W-:-:S02]  /*57a0*/  HADD2.F32 R60, -RZ, R130.H0_H0 ;  /* 0x20000082ff3c7230 */ /* 0x000fc40000004100 */
[-C--:B------:R-:W-:Y:S01]  /*57b0*/  FMUL.FTZ R53, R41, R59.reuse ;  /* 0x0000003b29357220 */ /* 0x080fe20000410000 */
[----:B------:R-:W-:Y:S02]  /*57c0*/  HADD2.F32 R58, -RZ, R58.H1_H1 ;  /* 0x3000003aff3a7230 */ /* 0x000fe40000004100 */
[C---:B------:R-:W-:Y:S01]  /*57d0*/  FMUL.FTZ R59, R61.reuse, R59 ;  /* 0x0000003b3d3b7220 */ /* 0x040fe20000410000 */
[----:B------:R-:W-:Y:S02]  /*57e0*/  HADD2.F32 R37, -RZ, R37.H0_H0 ;  /* 0x20000025ff257230 */ /* 0x000fe40000004100 */
[-C--:B------:R-:W-:Y:S01]  /*57f0*/  FFMA.FTZ R53, R61, R60.reuse, -R53 ;  /* 0x0000003c3d357223 */ /* 0x080fe20000010835 */
[----:B------:R-:W-:Y:S02]  /*5800*/  HADD2.F32 R36, -RZ, R36.H0_H0 ;  /* 0x20000024ff247230 */ /* 0x000fe40000004100 */
[----:B------:R-:W-:Y:S01]  /*5810*/  FFMA.FTZ R41, R41, R60, R59 ;  /* 0x0000003c29297223 */ /* 0x000fe2000001003b */
[--C-:B------:R-:W-:Y:S01]  /*5820*/  SHF.R.U32.HI R59, RZ, 0x10, R49.reuse ;  /* 0x00000010ff3b7819 */ /* 0x100fe20000011631 */
[----:B------:R-:W-:Y:S01]  /*5830*/  HADD2.F32 R60, -RZ, R129.H1_H1 ;  /* 0x30000081ff3c7230 */ /* 0x000fe20000004100 */
[----:B------:R-:W-:Y:S01]  /*5840*/  SHF.R.U64 R49, R48, 0x10, R49 ;  /* 0x0000001030317819 */ /* 0x000fe20000001231 */
[----:B------:R-:W-:-:S02]  /*5850*/  HADD2.F32 R48, -RZ, R57.H1_H1 ;  /* 0x30000039ff307230 */ /* 0x000fc40000004100 */
[----:B------:R-:W-:Y:S02]  /*5860*/  HADD2.F32 R59, -RZ, R59.H0_H0 ;  /* 0x2000003bff3b7230 */ /* 0x000fe40000004100 */
[----:B------:R-:W-:Y:S02]  /*5870*/  HADD2.F32 R49, -RZ, R49.H0_H0 ;  /* 0x20000031ff317230 */ /* 0x000fe40000004100 */
[----:B------:R-:W-:Y:S02]  /*5880*/  HADD2.F32 R38, -RZ, R38.H0_H0 ;  /* 0x20000026ff267230 */ /* 0x000fe40000004100 */
[-C--:B------:R-:W-:Y:S01]  /*5890*/  FMUL.FTZ R57, R58, R59.reuse ;  /* 0x0000003b3a397220 */ /* 0x080fe20000410000 */
[----:B------:R-:W-:-:S03]  /*58a0*/  FMUL.FTZ R59, R48, R59 ;  /* 0x0000003b303b7220 */ /* 0x000fc60000410000 */
[-C--:B------:R-:W-:Y:S01]  /*58b0*/  FFMA.FTZ R48, R48, R37.reuse, -R57 ;  /* 0x0000002530307223 */ /* 0x080fe20000010839 */
[----:B------:R-:W-:Y:S02]  /*58c0*/  HADD2.F32 R57, -RZ, R55.H0_H0 ;  /* 0x20000037ff397230 */ /* 0x000fe40000004100 */
[----:B------:R-:W-:Y:S01]  /*58d0*/  FFMA.FTZ R37, R58, R37, R59 ;  /* 0x000000253a257223 */ /* 0x000fe2000001003b */
[----:B------:R-:W-:Y:S02]  /*58e0*/  HADD2.F32 R58, -RZ, R129.H0_H0 ;  /* 0x20000081ff3a7230 */ /* 0x000fe40000004100 */
[--C-:B------:R-:W-:Y:S02]  /*58f0*/  HADD2.F32 R59, -RZ, R43.reuse.H0_H0 ;  /* 0x2000002bff3b7230 */ /* 0x100fe40000004100 */
[----:B------:R-:W-:Y:S01]  /*5900*/  FMUL.FTZ R61, R57, R60 ;  /* 0x0000003c393d7220 */ /* 0x000fe20000410000 */
[----:B------:R-:W-:Y:S01]  /*5910*/  HADD2.F32 R43, -RZ, R43.H1_H1 ;  /* 0x3000002bff2b7230 */ /* 0x000fe20000004100 */
[----:B------:R-:W-:-:S02]  /*5920*/  F2FP.F16.F32.PACK_AB R48, R48, R53 ;  /* 0x000000353030723e */ /* 0x000fc400000000ff */
[C---:B------:R-:W-:Y:S01]  /*5930*/  FFMA.FTZ R61, R59.reuse, R58, -R61 ;  /* 0x0000003a3b3d7223 */ /* 0x040fe2000001083d */
[----:B------:R-:W-:Y:S01]  /*5940*/  FMUL.FTZ R59, R59, R60 ;  /* 0x0000003c3b3b7220 */ /* 0x000fe20000410000 */
[----:B------:R-:W-:Y:S01]  /*5950*/  F2FP.F16.F32.PACK_AB R37, R37, R41 ;  /* 0x000000292525723e */ /* 0x000fe200000000ff */
[----:B------:R-:W-:Y:S02]  /*5960*/  IMAD.MOV.U32 R41, RZ, RZ, R48 ;  /* 0x000000ffff297224 */ /* 0x000fe400078e0030 */
[----:B------:R-:W-:Y:S01]  /*5970*/  FFMA.FTZ R59, R57, R58, R59 ;  /* 0x0000003a393b7223 */ /* 0x000fe2000001003b */
[----:B------:R-:W-:Y:S01]  /*5980*/  SHF.R.U32.HI R57, RZ, 0x10, R39 ;  /* 0x00000010ff397819 */ /* 0x000fe20000011627 */
[----:B------:R-:W-:Y:S01]  /*5990*/  IMAD.MOV.U32 R53, RZ, RZ, R37 ;  /* 0x000000ffff357224 */ /* 0x000fe200078e0025 */
[--C-:B------:R-:W-:Y:S02]  /*59a0*/  SHF.R.U64 R39, R50, 0x10, R51.reuse ;  /* 0x0000001032277819 */ /* 0x100fe40000001233 */
[----:B------:R-:W-:Y:S01]  /*59b0*/  SHF.R.U32.HI R50, RZ, 0x10, R51 ;  /* 0x00000010ff327819 */ /* 0x000fe20000011633 */
[----:B------:R-:W-:-:S02]  /*59c0*/  HADD2.F32 R51, -RZ, R55.H1_H1 ;  /* 0x30000037ff337230 */ /* 0x000fc40000004100 */
[----:B------:R-:W-:Y:S02]  /*59d0*/  HADD2.F32 R57, -RZ, R57.H0_H0 ;  /* 0x20000039ff397230 */ /* 0x000fe40000004100 */
[----:B------:R-:W-:Y:S02]  /*59e0*/  HADD2.F32 R50, -RZ, R50.H0_H0 ;  /* 0x20000032ff327230 */ /* 0x000fe40000004100 */
[----:B------:R-:W-:-:S03]  /*59f0*/  HADD2.F32 R39, -RZ, R39.H0_H0 ;  /* 0x20000027ff277230 */ /* 0x000fc60000004100 */
[----:B------:R-:W-:-:S04]  /*5a00*/  FMUL.FTZ R55, R51, R50 ;  /* 0x0000003233377220 */ /* 0x000fc80000410000 */
[CC--:B------:R-:W-:Y:S01]  /*5a10*/  FFMA.FTZ R55, R43.reuse, R57.reuse, -R55 ;  /* 0x000000392b377223 */ /* 0x0c0fe20000010837 */
[----:B------:R-:W-:Y:S01]  /*5a20*/  FMUL.FTZ R43, R43, R50 ;  /* 0x000000322b2b7220 */ /* 0x000fe20000410000 */
[--C-:B------:R-:W-:Y:S02]  /*5a30*/  HADD2.F32 R50, -RZ, R52.reuse.H0_H0 ;  /* 0x20000034ff327230 */ /* 0x100fe40000004100 */
[----:B------:R-:W-:Y:S02]  /*5a40*/  HADD2.F32 R52, -RZ, R52.H1_H1 ;  /* 0x30000034ff347230 */ /* 0x000fe40000004100 */
[----:B------:R-:W-:Y:S01]  /*5a50*/  FFMA.FTZ R43, R51, R57, R43 ;  /* 0x00000039332b7223 */ /* 0x000fe2000001002b */
[----:B------:R-:W-:Y:S01]  /*5a60*/  HADD2.F32 R57, -RZ, R128.H1_H1 ;  /* 0x30000080ff397230 */ /* 0x000fe20000004100 */
[----:B------:R-:W-:Y:S01]  /*5a70*/  F2FP.F16.F32.PACK_AB R55, R55, R61 ;  /* 0x0000003d3737723e */ /* 0x000fe200000000ff */
[----:B------:R-:W-:Y:S02]  /*5a80*/  HADD2.F32 R51, -RZ, R40.H0_H0 ;  /* 0x20000028ff337230 */ /* 0x000fe40000004100 */
[----:B------:R-:W-:-:S02]  /*5a90*/  HADD2.F32 R128, -RZ, R128.H0_H0 ;  /* 0x20000080ff807230 */ /* 0x000fc40000004100 */
[CC--:B------:R-:W-:Y:S01]  /*5aa0*/  FMUL.FTZ R58, R50.reuse, R57.reuse ;  /* 0x00000039323a7220 */ /* 0x0c0fe20000410000 */
[----:B------:R-:W-:Y:S02]  /*5ab0*/  HADD2.F32 R40, -RZ, R40.H1_H1 ;  /* 0x30000028ff287230 */ /* 0x000fe40000004100 */
[----:B------:R-:W-:Y:S01]  /*5ac0*/  FMUL.FTZ R57, R51, R57 ;  /* 0x0000003933397220 */ /* 0x000fe20000410000 */
[----:B------:R-:W-:Y:S01]  /*5ad0*/  F2FP.F16.F32.PACK_AB R59, R43, R59 ;  /* 0x0000003b2b3b723e */ /* 0x000fe200000000ff */
[-C--:B------:R-:W-:Y:S01]  /*5ae0*/  FFMA.FTZ R58, R51, R128.reuse, -R58 ;  /* 0x00000080333a7223 */ /* 0x080fe2000001083a */
[--C-:B------:R-:W-:Y:S02]  /*5af0*/  HADD2.F32 R51, -RZ, R127.reuse.H0_H0 ;  /* 0x2000007fff337230 */ /* 0x100fe40000004100 */
        /* <DEDUP_REMOVED lines=28> */
.L_x_10377:
[----:B------:R-:W-:Y:S05]  /*5cc0*/  BSYNC B2 ;  /* 0x0000000000027941 */ /* 0x000fea0003800000 */
.L_x_10376:
        /* <DEDUP_REMOVED lines=12> */
.L_x_10375:
[----:B------:R-:W-:Y:S05]  /*5d90*/  BSYNC B1 ;  /* 0x0000000000017941 */ /* 0x000fea0003800000 */
.L_x_10374:
[----:B------:R-:W-:-:S13]  /*5da0*/  ISETP.NE.AND P4, PT, R12, RZ, PT ;  /* 0x000000ff0c00720c */ /* 0x000fda0003f85270 */
[----:B------:R-:W-:Y:S05]  /*5db0*/  @!P4 BRA `(.L_x_10342) ;  /* 0x00000008008cc947 */ /* 0x000fea0003800000 */
[----:B---3--:R-:W3:Y:S04]  /*5dc0*/  LDL R36, [R1] ;  /* 0x0000000001247983 */ /* 0x008ee80000100800 */
[----:B------:R-:W2:Y:S04]  /*5dd0*/  LDL R39, [R1+0x54] ;  /* 0x0000540001277983 */ /* 0x000ea80000100800 */
[----:B------:R-:W4:Y:S04]  /*5de0*/  LDL R38, [R1+0x5c] ;  /* 0x00005c0001267983 */ /* 0x000f280000100800 */
[----:B------:R-:W5:Y:S01]  /*5df0*/  LDL R37, [R1+0x58] ;  /* 0x0000580001257983 */ /* 0x000f620000100800 */
[----:B------:R-:W-:Y:S01]  /*5e00*/  BSSY B1, `(.L_x_10378) ;  /* 0x0000074000017945 */ /* 0x000fe20003800000 */
[----:B---3--:R-:W-:-:S02]  /*5e10*/  LOP3.LUT P6, RZ, R36, 0x1, RZ, 0xc0, !PT ;  /* 0x0000000124ff7812 */ /* 0x008fc400078cc0ff */
[----:B------:R-:W-:Y:S02]  /*5e20*/  IADD3 R36, P4, P5, R26, R96, R78 ;  /* 0x000000601a247210 */ /* 0x000fe40007d9e04e */
[----:B--2---:R-:W-:Y:S01]  /*5e30*/  MOV R40, R39 ;  /* 0x0000002700287202 */ /* 0x004fe20000000f00 */
[----:B----4-:R-:W-:Y:S01]  /*5e40*/  IMAD.MOV.U32 R39, RZ, RZ, R38 ;  /* 0x000000ffff277224 */ /* 0x010fe200078e0026 */
[----:B------:R-:W-:Y:S01]  /*5e50*/  SEL R116, R108, R116, !P6 ;  /* 0x000000746c747207 */ /* 0x000fe20007000000 */
[----:B-----5:R-:W-:Y:S01]  /*5e60*/  IMAD.MOV.U32 R38, RZ, RZ, R37 ;  /* 0x000000ffff267224 */ /* 0x020fe200078e0025 */
[----:B------:R-:W-:Y:S02]  /*5e70*/  IADD3.X R37, R3, R114, R100, P4, P5 ;  /* 0x0000007203257210 */ /* 0x000fe400027ea464 */
[----:B------:R-:W-:-:S04]  /*5e80*/  LEA R48, P4, R36, R94, 0x1 ;  /* 0x0000005e24307211 */ /* 0x000fc800078808ff */
[----:B------:R-:W-:Y:S02]  /*5e90*/  LEA.HI.X R49, R36, R95, R37, 0x1, P4 ;  /* 0x0000005f24317211 */ /* 0x000fe400020f0c25 */
[----:B------:R-:W-:-:S04]  /*5ea0*/  SHF.R.S32.HI R37, RZ, 0x1f, R116 ;  /* 0x0000001fff257819 */ /* 0x000fc80000011474 */
[----:B------:R-:W-:-:S04]  /*5eb0*/  LEA.HI R37, R37, R116, RZ, 0x4 ;  /* 0x0000007425257211 */ /* 0x000fc800078f20ff */
[----:B------:R-:W-:-:S04]  /*5ec0*/  SHF.R.S32.HI R36, RZ, 0x4, R37 ;  /* 0x00000004ff247819 */ /* 0x000fc80000011425 */
        /* <DEDUP_REMOVED lines=13> */
[----:B------:R-:W1:Y:S04]  /*5fa0*/  LDS.128 R36, [R37+0x16a00] ;  /* 0x016a000025247984 */ /* 0x000e680000000c00 */
[----:B------:R-:W2:Y:S01]  /*5fb0*/  LDS.128 R40, [R40+0x16a00] ;  /* 0x016a000028287984 */ /* 0x000ea20000000c00 */
[----:B------:R-:W-:-:S13]  /*5fc0*/  ISETP.GE.AND P4, PT, R4, R107, PT ;  /* 0x0000006b0400720c */ /* 0x000fda0003f86270 */
[----:B------:R-:W-:Y:S05]  /*5fd0*/  @P4 BRA `(.L_x_10379) ;  /* 0x0000000400584947 */ /* 0x000fea0003800000 */
[----:B------:R-:W-:Y:S01]  /*5fe0*/  HADD2.F32 R53, -RZ, R126.H1_H1 ;  /* 0x3000007eff357230 */ /* 0x000fe20000004100 */
[----:B------:R-:W-:Y:S01]  /*5ff0*/  SHF.R.U64 R32, R32, 0x10, R33 ;  /* 0x0000001020207819 */ /* 0x000fe20000001221 */
[----:B--2---:R-:W-:Y:S01]  /*6000*/  HADD2.F32 R51, -RZ, R41.H0_H0 ;  /* 0x20000029ff337230 */ /* 0x004fe20000004100 */
[----:B------:R-:W-:Y:S01]  /*6010*/  SHF.R.U32.HI R56, RZ, 0x10, R47 ;  /* 0x00000010ff387819 */ /* 0x000fe2000001162f */
[----:B-1----:R-:W-:Y:S01]  /*6020*/  HADD2.F32 R52, -RZ, R37.H0_H0 ;  /* 0x20000025ff347230 */ /* 0x002fe20000004100 */
[----:B------:R-:W-:Y:S01]  /*6030*/  SHF.R.U32.HI R58, RZ, 0x10, R35 ;  /* 0x00000010ff3a7819 */ /* 0x000fe20000011623 */
[----:B------:R-:W-:Y:S02]  /*6040*/  HADD2.F32 R54, -RZ, R124.H1_H1 ;  /* 0x3000007cff367230 */ /* 0x000fe40000004100 */
[-C--:B------:R-:W-:Y:S01]  /*6050*/  FMUL.FTZ R55, R51, R53.reuse ;  /* 0x0000003533377220 */ /* 0x080fe20000410000 */
[----:B------:R-:W-:Y:S02]  /*6060*/  HADD2.F32 R41, -RZ, R41.H1_H1 ;  /* 0x30000029ff297230 */ /* 0x000fe40000004100 */
[----:B------:R-:W-:Y:S01]  /*6070*/  FMUL.FTZ R53, R52, R53 ;  /* 0x0000003534357220 */ /* 0x000fe20000410000 */
[----:B------:R-:W-:-:S02]  /*6080*/  HADD2.F32 R56, -RZ, R56.H0_H0 ;  /* 0x20000038ff387230 */ /* 0x000fc40000004100 */
[-C--:B------:R-:W-:Y:S01]  /*6090*/  FFMA.FTZ R55, R52, R54.reuse, -R55 ;  /* 0x0000003634377223 */ /* 0x080fe20000010837 */
[----:B------:R-:W-:Y:S02]  /*60a0*/  HADD2.F32 R52, -RZ, R37.H1_H1 ;  /* 0x30000025ff347230 */ /* 0x000fe40000004100 */
[----:B------:R-:W-:Y:S01]  /*60b0*/  FFMA.FTZ R53, R51, R54, R53 ;  /* 0x0000003633357223 */ /* 0x000fe20000010035 */
[----:B------:R-:W-:Y:S01]  /*60c0*/  SHF.R.U32.HI R51, RZ, 0x10, R45 ;  /* 0x00000010ff337819 */ /* 0x000fe2000001162d */
[----:B------:R-:W-:Y:S01]  /*60d0*/  HADD2.F32 R58, -RZ, R58.H0_H0 ;  /* 0x2000003aff3a7230 */ /* 0x000fe20000004100 */
[----:B------:R-:W-:Y:S01]  /*60e0*/  SHF.R.U32.HI R54, RZ, 0x10, R33 ;  /* 0x00000010ff367819 */ /* 0x000fe20000011621 */
[----:B------:R-:W-:Y:S01]  /*60f0*/  IMAD.MOV.U32 R33, RZ, RZ, R43 ;  /* 0x000000ffff217224 */ /* 0x000fe200078e002b */
[----:B------:R-:W-:Y:S01]  /*6100*/  SHF.R.U64 R44, R44, 0x10, R45 ;  /* 0x000000102c2c7819 */ /* 0x000fe2000000122d */
[----:B------:R-:W-:Y:S01]  /*6110*/  HADD2.F32 R51, -RZ, R51.H0_H0 ;  /* 0x20000033ff337230 */ /* 0x000fe20000004100 */
[----:B------:R-:W-:Y:S01]  /*6120*/  SHF.R.U64 R46, R46, 0x10, R47 ;  /* 0x000000102e2e7819 */ /* 0x000fe2000000122f */
[----:B------:R-:W-:Y:S01]  /*6130*/  HADD2.F32 R37, -RZ, R54.H0_H0 ;  /* 0x20000036ff257230 */ /* 0x000fe20000004100 */
[----:B------:R-:W-:Y:S01]  /*6140*/  SHF.R.U64 R35, R34, 0x10, R35 ;  /* 0x0000001022237819 */ /* 0x000fe20000001223 */
[----:B------:R-:W-:-:S02]  /*6150*/  HADD2.F32 R43, -RZ, R125.H1_H1 ;  /* 0x3000007dff2b7230 */ /* 0x000fc40000004100 */
[CC--:B------:R-:W-:Y:S01]  /*6160*/  FMUL.FTZ R54, R41.reuse, R51.reuse ;  /* 0x0000003329367220 */ /* 0x0c0fe20000410000 */
[C---:B------:R-:W-:Y:S01]  /*6170*/  FMUL.FTZ R51, R52.reuse, R51 ;  /* 0x0000003334337220 */ /* 0x040fe20000410000 */
[----:B------:R-:W-:Y:S02]  /*6180*/  HADD2.F32 R45, -RZ, R123.H1_H1 ;  /* 0x3000007bff2d7230 */ /* 0x000fe40000004100 */
[-C--:B------:R-:W-:Y:S01]  /*6190*/  FFMA.FTZ R54, R52, R37.reuse, -R54 ;  /* 0x0000002534367223 */ /* 0x080fe20000010836 */
[----:B------:R-:W-:Y:S01]  /*61a0*/  FFMA.FTZ R51, R41, R37, R51 ;  /* 0x0000002529337223 */ /* 0x000fe20000010033 */
[----:B------:R-:W-:Y:S02]  /*61b0*/  IMAD.MOV.U32 R37, RZ, RZ, R39 ;  /* 0x000000ffff257224 */ /* 0x000fe400078e0027 */
[--C-:B------:R-:W-:Y:S01]  /*61c0*/  HADD2.F32 R39, -RZ, R33.reuse.H0_H0 ;  /* 0x20000021ff277230 */ /* 0x100fe20000004100 */
[----:B------:R-:W-:Y:S01]  /*61d0*/  F2FP.F16.F32.PACK_AB R54, R54, R55 ;  /* 0x000000373636723e */ /* 0x000fe200000000ff */
        /* <DEDUP_REMOVED lines=8> */
[----:B------:R-:W-:Y:S02]  /*6260*/  HADD2.F32 R124, -RZ, R124.H0_H0 ;  /* 0x2000007cff7c7230 */ /* 0x000fe40000004100 */
[C---:B------:R-:W-:Y:S01]  /*6270*/  FMUL.FTZ R56, R37.reuse, R56 ;  /* 0x0000003825387220 */ /* 0x040fe20000410000 */
[----:B------:R-:W-:Y:S01]  /*6280*/  FFMA.FTZ R37, R37, R58, -R60 ;  /* 0x0000003a25257223 */ /* 0x000fe2000001083c */
[----:B------:R-:W-:Y:S01]  /*6290*/  FFMA.FTZ R43, R39, R45, R43 ;  /* 0x0000002d272b7223 */ /* 0x000fe2000001002b */
[----:B------:R-:W-:-:S02]  /*62a0*/  HADD2.F32 R39, -RZ, R36.H0_H0 ;  /* 0x20000024ff277230 */ /* 0x000fc40000004100 */
[----:B------:R-:W-:Y:S01]  /*62b0*/  FFMA.FTZ R56, R33, R58, R56 ;  /* 0x0000003a21387223 */ /* 0x000fe20000010038 */
[----:B------:R-:W-:Y:S02]  /*62c0*/  HADD2.F32 R33, -RZ, R40.H0_H0 ;  /* 0x20000028ff217230 */ /* 0x000fe40000004100 */
[----:B------:R-:W-:Y:S01]  /*62d0*/  FFMA.FTZ R52, R41, R45, -R52 ;  /* 0x0000002d29347223 */ /* 0x000fe20000010834 */
[----:B------:R-:W-:Y:S02]  /*62e0*/  HADD2.F32 R44, -RZ, R44.H0_H0 ;  /* 0x2000002cff2c7230 */ /* 0x000fe40000004100 */
[----:B------:R-:W-:Y:S02]  /*62f0*/  HADD2.F32 R32, -RZ, R32.H0_H0 ;  /* 0x20000020ff207230 */ /* 0x000fe40000004100 */
[-C--:B------:R-:W-:Y:S01]  /*6300*/  FMUL.FTZ R58, R33, R126.reuse ;  /* 0x0000007e213a7220 */ /* 0x080fe20000410000 */
[----:B------:R-:W-:Y:S01]  /*6310*/  FMUL.FTZ R126, R39, R126 ;  /* 0x0000007e277e7220 */ /* 0x000fe20000410000 */
[----:B------:R-:W-:Y:S01]  /*6320*/  HADD2.F32 R125, -RZ, R125.H0_H0 ;  /* 0x2000007dff7d7230 */ /* 0x000fe20000004100 */
[----:B------:R-:W-:Y:S01]  /*6330*/  F2FP.F16.F32.PACK_AB R52, R37, R52 ;  /* 0x000000342534723e */ /* 0x000fe200000000ff */
        /* <DEDUP_REMOVED lines=8> */
[C---:B------:R-:W-:Y:S01]  /*63c0*/  FMUL.FTZ R44, R33.reuse, R44 ;  /* 0x0000002c212c7220 */ /* 0x040fe20000410000 */
[----:B------:R-:W-:Y:S02]  /*63d0*/  IMAD.MOV.U32 R37, RZ, RZ, R54 ;  /* 0x000000ffff257224 */ /* 0x000fe400078e0036 */
[----:B------:R-:W-:Y:S01]  /*63e0*/  FFMA.FTZ R33, R33, R32, -R36 ;  /* 0x0000002021217223 */ /* 0x000fe20000010824 */
[----:B------:R-:W-:-:S02]  /*63f0*/  HADD2.F32 R36, -RZ, R42.H0_H0 ;  /* 0x2000002aff247230 */ /* 0x000fc40000004100 */
[----:B------:R-:W-:Y:S01]  /*6400*/  FFMA.FTZ R39, R39, R32, R44 ;  /* 0x0000002027277223 */ /* 0x000fe2000001002c */
[----:B------:R-:W-:Y:S02]  /*6410*/  HADD2.F32 R32, -RZ, R38.H0_H0 ;  /* 0x20000026ff207230 */ /* 0x000fe40000004100 */
[----:B------:R-:W-:Y:S02]  /*6420*/  HADD2.F32 R42, -RZ, R42.H1_H1 ;  /* 0x3000002aff2a7230 */ /* 0x000fe40000004100 */
[-C--:B------:R-:W-:Y:S01]  /*6430*/  FMUL.FTZ R41, R36, R125.reuse ;  /* 0x0000007d24297220 */ /* 0x080fe20000410000 */
[----:B------:R-:W-:Y:S02]  /*6440*/  HADD2.F32 R38, -RZ, R38.H1_H1 ;  /* 0x30000026ff267230 */ /* 0x000fe40000004100 */
[C---:B------:R-:W-:Y:S01]  /*6450*/  FMUL.FTZ R125, R32.reuse, R125 ;  /* 0x0000007d207d7220 */ /* 0x040fe20000410000 */
[----:B------:R-:W-:Y:S01]  /*6460*/  F2FP.F16.F32.PACK_AB R33, R33, R58 ;  /* 0x0000003a2121723e */ /* 0x000fe200000000ff */
[----:B------:R-:W-:Y:S01]  /*6470*/  FFMA.FTZ R32, R32, R123, -R41 ;  /* 0x0000007b20207223 */ /* 0x000fe20000010829 */
[----:B------:R-:W-:-:S02]  /*6480*/  HADD2.F32 R41, -RZ, R46.H0_H0 ;  /* 0x2000002eff297230 */ /* 0x000fc40000004100 */
[----:B------:R-:W-:Y:S01]  /*6490*/  FFMA.FTZ R36, R36, R123, R125 ;  /* 0x0000007b24247223 */ /* 0x000fe2000001007d */
[----:B------:R-:W-:Y:S01]  /*64a0*/  F2FP.F16.F32.PACK_AB R40, R39, R126 ;  /* 0x0000007e2728723e */ /* 0x000fe200000000ff */
[----:B------:R-:W-:Y:S02]  /*64b0*/  IMAD.MOV.U32 R39, RZ, RZ, R52 ;  /* 0x000000ffff277224 */ /* 0x000fe400078e0034 */
[-C--:B------:R-:W-:Y:S01]  /*64c0*/  FMUL.FTZ R45, R42, R41.reuse ;  /* 0x000000292a2d7220 */ /* 0x080fe20000410000 */
[----:B------:R-:W-:-:S03]  /*64d0*/  FMUL.FTZ R41, R38, R41 ;  /* 0x0000002926297220 */ /* 0x000fc60000410000 */
[-C--:B------:R-:W-:Y:S01]  /*64e0*/  FFMA.FTZ R45, R38, R35.reuse, -R45 ;  /* 0x00000023262d7223 */ /* 0x080fe2000001082d */
[----:B------:R-:W-:-:S04]  /*64f0*/  FFMA.FTZ R41, R42, R35, R41 ;  /* 0x000000232a297223 */ /* 0x000fc80000010029 */
[----:B------:R-:W-:Y:S02]  /*6500*/  F2FP.F16.F32.PACK_AB R38, R45, R32 ;  /* 0x000000202d26723e */ /* 0x000fe400000000ff */
[----:B------:R-:W-:Y:S01]  /*6510*/  F2FP.F16.F32.PACK_AB R42, R41, R36 ;  /* 0x00000024292a723e */ /* 0x000fe200000000ff */
[----:B------:R-:W-:Y:S02]  /*6520*/  IMAD.MOV.U32 R36, RZ, RZ, R33 ;  /* 0x000000ffff247224 */ /* 0x000fe400078e0021 */
[----:B------:R-:W-:-:S07]  /*6530*/  IMAD.MOV.U32 R41, RZ, RZ, R51 ;  /* 0x000000ffff297224 */ /* 0x000fce00078e0033 */
.L_x_10379:
[----:B------:R-:W-:Y:S05]  /*6540*/  BSYNC B1 ;  /* 0x0000000000017941 */ /* 0x000fea0003800000 */
.L_x_10378:
[----:B-1----:R4:W-:Y:S01]  /*6550*/  STG.E.128 desc[UR60][R48.64], R36 ;  /* 0x0000002430007986 */ /* 0x0029e2000c101d3c */
[----:B------:R-:W-:-:S13]  /*6560*/  ISETP.GE.AND P4, PT, R50, R110, PT ;  /* 0x0000006e3200720c */ /* 0x000fda0003f86270 */
[----:B------:R-:W-:Y:S05]  /*6570*/  @P4 BRA `(.L_x_10342) ;  /* 0x00000000009c4947 */ /* 0x000fea0003800000 */
[--C-:B------:R-:W-:Y:S02]  /*6580*/  SHF.R.S32.HI R32, RZ, 0x1f, R50.reuse ;  /* 0x0000001fff207819 */ /* 0x100fe40000011432 */
[----:B------:R-:W-:-:S04]  /*6590*/  IADD3 R50, P4, P5, R26, R96, R50 ;  /* 0x000000601a327210 */ /* 0x000fc80007d9e032 */
[----:B------:R-:W-:Y:S02]  /*65a0*/  IADD3.X R32, R3, R114, R32, P4, P5 ;  /* 0x0000007203207210 */ /* 0x000fe400027ea420 */
[----:B------:R-:W-:-:S04]  /*65b0*/  LEA R94, P4, R50, R94, 0x1 ;  /* 0x0000005e325e7211 */ /* 0x000fc800078808ff */
[----:B------:R-:W-:-:S05]  /*65c0*/  LEA.HI.X R95, R50, R95, R32, 0x1, P4 ;  /* 0x0000005f325f7211 */ /* 0x000fca00020f0c20 */
[----:B--2---:R1:W-:Y:S01]  /*65d0*/  STG.E.128 desc[UR60][R94.64], R40 ;  /* 0x000000285e007986 */ /* 0x0043e2000c101d3c */
[----:B------:R-:W-:Y:S05]  /*65e0*/  BRA `(.L_x_10342) ;  /* 0x0000000000807947 */ /* 0x000fea0003800000 */
.L_x_10335:
[----:B------:R-:W2:Y:S02]  /*65f0*/  LDL R32, [R1+0x50] ;  /* 0x0000500001207983 */ /* 0x000ea40000100800 */
[----:B--2---:R-:W-:-:S13]  /*6600*/  ISETP.NE.AND P3, PT, R32, 0x3, PT ;  /* 0x000000032000780c */ /* 0x004fda0003f65270 */
[----:B------:R-:W-:Y:S05]  /*6610*/  @!P3 BRA `(.L_x_10380) ;  /* 0x000000000004b947 */ /* 0x000fea0003800000 */
[----:B------:R-:W-:Y:S01]  /*6620*/  BPT.TRAP 0x1 ;  /* 0x000000040000795c */ /* 0x000fe20000300000 */
.L_x_10380:
[----:B------:R-:W-:Y:S01]  /*6630*/  IMAD R20, R17, 0x8, R16 ;  /* 0x0000000811147824 */ /* 0x000fe200078e0210 */
[----:B------:R-:W-:Y:S01]  /*6640*/  SHF.L.U32 R90, R155, 0x1f, RZ ;  /* 0x0000001f9b5a7819 */ /* 0x000fe200000006ff */
[----:B------:R-:W-:Y:S01]  /*6650*/  IMAD R89, R24, -0x90, R2 ;  /* 0xffffff7018597824 */ /* 0x000fe200078e0202 */
[----:B------:R-:W-:Y:S02]  /*6660*/  BSSY B1, `(.L_x_10381) ;  /* 0x0000004000017945 */ /* 0x000fe40003800000 */
[----:B------:R-:W0:Y:S02]  /*6670*/  SYNCS.PHASECHK.TRANS64.TRYWAIT P4, [R20+URZ+0x31c90], R90 ;  /* 0x031c905a140075a7 */ /* 0x000e24000808017f */
[----:B------:R-:W-:Y:S01]  /*6680*/  VIMNMX R89, R89, 0x90, PT ;  /* 0x0000009059597848 */ /* 0x000fe20003fe0100 */
[----:B0-----:R-:W-:Y:S06]  /*6690*/  @!P4 BRA `(.L_x_10382) ;  /* 0x00000184006cc947 */ /* 0x001fec0003800000 */
.L_x_10631:
[----:B------:R-:W-:Y:S05]  /*66a0*/  BSYNC B1 ;  /* 0x0000000000017941 */ /* 0x000fea0003800000 */
.L_x_10381:
[----:B------:R-:W-:-:S13]  /*66b0*/  ISETP.GE.AND P4, PT, R19, R89, PT ;  /* 0x000000591300720c */ /* 0x000fda0003f86270 */
        /* <DEDUP_REMOVED lines=19> */
.L_x_10342:
[----:B------:R-:W-:Y:S05]  /*67f0*/  BSYNC B0 ;  /* 0x0000000000007941 */ /* 0x000fea0003800000 */
.L_x_10334:
        /* <DEDUP_REMOVED lines=17> */
.L_x_10384:
[----:B------:R-:W-:Y:S05]  /*6910*/  BSYNC B0 ;  /* 0x0000000000007941 */ /* 0x000fea0003800000 */
.L_x_10383:
[----:B------:R-:W2:Y:S01]  /*6920*/  SYNCS.PHASECHK.TRANS64.TRYWAIT P3, [R20+URZ+0x31cb0], R90 ;  /* 0x031cb05a140075a7 */ /* 0x000ea2000806017f */
[----:B------:R-:W-:Y:S04]  /*6930*/  BSSY B0, `(.L_x_10385) ;  /* 0x0000002000007945 */ /* 0x000fe80003800000 */
[----:B--2---:R-:W-:Y:S05]  /*6940*/  @!P3 BRA `(.L_x_10386) ;  /* 0x0000018000d4b947 */ /* 0x004fea0003800000 */
.L_x_10632:
[----:B------:R-:W-:Y:S05]  /*6950*/  BSYNC B0 ;  /* 0x0000000000007941 */ /* 0x000fea0003800000 */
.L_x_10385:
[----:B------:R-:W-:Y:S01]  /*6960*/  ISETP.GE.AND P3, PT, R19, R89, PT ;  /* 0x000000591300720c */ /* 0x000fe20003f66270 */
[----:B------:R-:W-:-:S12]  /*6970*/  BSSY B0, `(.L_x_10387) ;  /* 0x0000020000007945 */ /* 0x000fd80003800000 */
[----:B------:R-:W-:Y:S05]  /*6980*/  @P3 BRA `(.L_x_10388) ;  /* 0x0000000000783947 */ /* 0x000fea0003800000 */
[----:B------:R-:W-:Y:S01]  /*6990*/  IMAD.WIDE R34, R24, 0x90, R76 ;  /* 0x0000009018227825 */ /* 0x000fe200078e024c */
[----:B------:R-:W-:-:S03]  /*69a0*/  ULDC.64 UR4, c[0x0][0x328] ;  /* 0x0000ca0000047ab9 */ /* 0x000fc60000000a00 */
[----:B------:R-:W-:Y:S02]  /*69b0*/  IMAD R35, R35, UR4, RZ ;  /* 0x0000000423237c24 */ /* 0x000fe4000f8e02ff */
[----:B-1----:R-:W-:Y:S02]  /*69c0*/  IMAD.MOV.U32 R32, RZ, RZ, R28 ;  /* 0x000000ffff207224 */ /* 0x002fe400078e001c */
[----:B------:R-:W-:Y:S02]  /*69d0*/  IMAD.MOV.U32 R33, RZ, RZ, R88 ;  /* 0x000000ffff217224 */ /* 0x000fe400078e0058 */
[C---:B------:R-:W-:Y:S02]  /*69e0*/  IMAD R35, R34.reuse, UR5, R35 ;  /* 0x0000000522237c24 */ /* 0x040fe4000f8e0223 */
[----:B------:R-:W-:Y:S01]  /*69f0*/  IMAD.WIDE.U32 R32, R34, UR4, R32 ;  /* 0x0000000422207c25 */ /* 0x000fe2000f8e0020 */
[----:B------:R-:W-:-:S03]  /*6a00*/  ULDC.64 UR4, c[0x0][0x318] ;  /* 0x0000c60000047ab9 */ /* 0x000fc60000000a00 */
[----:B------:R-:W-:Y:S01]  /*6a10*/  IMAD.IADD R33, R33, 0x1, R35 ;  /* 0x0000000121217824 */ /* 0x000fe200078e0223 */
[----:B------:R-:W-:Y:S01]  /*6a20*/  LEA R36, P3, R32, UR4, 0x1 ;  /* 0x0000000420247c11 */ /* 0x000fe2000f8608ff */
[----:B------:R-:W-:-:S03]  /*6a30*/  ULDC UR4, c[0x0][0x2f4] ;  /* 0x0000bd0000047ab9 */ /* 0x000fc60000000800 */
[----:B------:R-:W-:Y:S02]  /*6a40*/  LEA.HI.X R37, R32, UR5, R33, 0x1, P3 ;  /* 0x0000000520257c11 */ /* 0x000fe400098f0c21 */
        /* <DEDUP_REMOVED lines=17> */
[----:B-1----:R3:W-:Y:S02]  /*6b60*/  @!P3 STG.E.128 desc[UR60][R36.64+0xa0], R32 ;  /* 0x0000a0202400b986 */ /* 0x0027e4000c101d3c */
.L_x_10388:
[----:B------:R-:W-:Y:S05]  /*6b70*/  BSYNC B0 ;  /* 0x0000000000007941 */ /* 0x000fea0003800000 */
.L_x_10387:
[----:B------:R-:W-:Y:S01]  /*6b80*/  @!PT LDS RZ, [RZ] ;  /* 0x00000000fffff984 */ /* 0x000fe20000000800 */
[----:B------:R-:W-:Y:S01]  /*6b90*/  @!PT LDS RZ, [RZ] ;  /* 0x00000000fffff984 */ /* 0x000fe20000000800 */
[----:B------:R-:W-:Y:S01]  /*6ba0*/  @!PT LDS RZ, [RZ] ;  /* 0x00000000fffff984 */ /* 0x000fe20000000800 */
[----:B------:R-:W-:Y:S01]  /*6bb0*/  @!PT LDS RZ, [RZ] ;  /* 0x00000000fffff984 */ /* 0x000fe20000000800 */
[----:B------:R4:W-:Y:S06]  /*6bc0*/  MEMBAR.ALL.CTA ;  /* 0x0000000000007992 */ /* 0x0009ec0000008000 */
[----:B----4-:R-:W4:Y:S01]  /*6bd0*/  FENCE.VIEW.ASYNC.S ;  /* 0x00000000000073c6 */ /* 0x010f220000000000 */
[----:B0-2---:R-:W-:Y:S01]  /*6be0*/  @!P4 VIADD R20, R20, 0x31cc0 ;  /* 0x00031cc01414c836 */ /* 0x005fe20000000000 */
[----:B------:R-:W-:-:S04]  /*6bf0*/  IADD3 R17, R17, 0x1, RZ ;  /* 0x0000000111117810 */ /* 0x000fc80007ffe0ff */
[----:B------:R-:W-:Y:S01]  /*6c00*/  @!P4 PRMT R20, RZ, 0x654, R20 ;  /* 0x00000654ff14c816 */ /* 0x000fe20000000014 */
[----:B----4-:R0:W-:Y:S01]  /*6c10*/  BAR.SYNC.DEFER_BLOCKING R113, 0x80 ;  /* 0x000200710000751d */ /* 0x0101e20000010000 */
[----:B------:R-:W-:-:S04]  /*6c20*/  ISETP.NE.AND P3, PT, R17, 0x2, PT ;  /* 0x000000021100780c */ /* 0x000fc80003f65270 */
[----:B------:R-:W-:Y:S01]  /*6c30*/  SEL R17, R17, RZ, P3 ;  /* 0x000000ff11117207 */ /* 0x000fe20001800000 */
[----:B------:R2:W-:Y:S02]  /*6c40*/  @!P4 SYNCS.ARRIVE.TRANS64.RED.A1T0 RZ, [R20+URZ], RZ ;  /* 0x000000ff14ffc9a7 */ /* 0x0005e4000810043f */
[----:B--2---:R-:W-:-:S04]  /*6c50*/  SEL R20, RZ, 0x1, P3 ;  /* 0x00000001ff147807 */ /* 0x004fc80001800000 */
[----:B------:R-:W-:Y:S01]  /*6c60*/  LOP3.LUT R155, R155, R20, RZ, 0x3c, !PT ;  /* 0x000000149b9b7212 */ /* 0x000fe200078e3cff */
[----:B0-----:R-:W-:Y:S06]  /*6c70*/  @P2 BRA `(.L_x_10389) ;  /* 0xffffffbc00202947 */ /* 0x001fec000383ffff */
[----:B------:R-:W0:Y:S01]  /*6c80*/  S2R R21, SR_TID.X ;  /* 0x0000000000157919 */ /* 0x000e220000002100 */
[----:B------:R-:W-:Y:S02]  /*6c90*/  PLOP3.LUT P0, PT, PT, PT, PT, 0x8, 0x0 ;  /* 0x000000000000781c */ /* 0x000fe40003f0e170 */
[----:B0-----:R-:W-:-:S04]  /*6ca0*/  SHF.R.U32.HI R21, RZ, 0x7, R21 ;  /* 0x00000007ff157819 */ /* 0x001fc80000011615 */
[----:B------:R-:W-:-:S13]  /*6cb0*/  ISETP.NE.AND P5, PT, R21, 0x1, PT ;  /* 0x000000011500780c */ /* 0x000fda0003fa5270 */
[----:B------:R-:W-:Y:S06]  /*6cc0*/  @!P5 BAR.ARV 0x9, 0x100 ;  /* 0x024400000000db1d */ /* 0x000fec0000002000 */
.L_x_10329:
[----:B------:R-:W-:Y:S02]  /*6cd0*/  ISETP.GE.AND P2, PT, R112, 0x1, PT ;  /* 0x000000017000780c */ /* 0x000fe40003f46270 */
[----:B------:R-:W-:Y:S02]  /*6ce0*/  CS2R R2, SRZ ;  /* 0x0000000000027805 */ /* 0x000fe4000001ff00 */
[----:B------:R-:W-:Y:S01]  /*6cf0*/  PLOP3.LUT P1, PT, PT, PT, PT, 0x80, 0x0 ;  /* 0x000000000000781c */ /* 0x000fe20003f2f070 */
[----:B------:R-:W-:Y:S01]  /*6d00*/  IMAD.MOV.U32 R0, RZ, RZ, RZ ;  /* 0x000000ffff007224 */ /* 0x000fe200078e00ff */
[----:B------:R-:W-:Y:S01]  /*6d10*/  CS2R R30, SRZ ;  /* 0x00000000001e7805 */ /* 0x000fe2000001ff00 */
[----:B------:R-:W-:Y:S01]  /*6d20*/  IMAD.MOV.U32 R71, RZ, RZ, RZ ;  /* 0x000000ffff477224 */ /* 0x000fe200078e00ff */
[----:B------:R-:W-:Y:S02]  /*6d30*/  CS2R R48, SRZ ;  /* 0x0000000000307805 */ /* 0x000fe4000001ff00 */
[----:B-1-3--:R-:W-:-:S02]  /*6d40*/  CS2R R32, SRZ ;  /* 0x0000000000207805 */ /* 0x00afc4000001ff00 */
        /* <DEDUP_REMOVED lines=14> */
[----:B------:R-:W-:Y:S01]  /*6e30*/  CS2R R72, SRZ ;  /* 0x0000000000487805 */ /* 0x000fe2000001ff00 */
[----:B------:R-:W-:Y:S01]  /*6e40*/  IMAD.MOV.U32 R82, RZ, RZ, RZ ;  /* 0x000000ffff527224 */ /* 0x000fe200078e00ff */
[----:B------:R-:W-:Y:S01]  /*6e50*/  CS2R R78, SRZ ;  /* 0x00000000004e7805 */ /* 0x000fe2000001ff00 */
[----:B------:R-:W-:Y:S01]  /*6e60*/  IMAD.MOV.U32 R84, RZ, RZ, RZ ;  /* 0x000000ffff547224 */ /* 0x000fe200078e00ff */
[----:B------:R-:W-:Y:S01]  /*6e70*/  CS2R R60, SRZ ;  /* 0x00000000003c7805 */ /* 0x000fe2000001ff00 */
[----:B------:R-:W-:Y:S02]  /*6e80*/  IMAD.MOV.U32 R81, RZ, RZ, RZ ;  /* 0x000000ffff517224 */ /* 0x000fe400078e00ff */
[----:B------:R-:W-:Y:S02]  /*6e90*/  IMAD.MOV.U32 R6, RZ, RZ, RZ ;  /* 0x000000ffff067224 */ /* 0x000fe400078e00ff */
[----:B------:R-:W-:Y:S01]  /*6ea0*/  IMAD.MOV.U32 R86, RZ, RZ, RZ ;  /* 0x000000ffff567224 */ /* 0x000fe200078e00ff */
[----:B------:R-:W-:Y:S06]  /*6eb0*/  @P0 BRA `(.L_x_10390) ;  /* 0x00000000000c0947 */ /* 0x000fec0003800000 */
[----:B------:R-:W0:Y:S01]  /*6ec0*/  FENCE.VIEW.ASYNC.G ;  /* 0x00000000000073c6 */ /* 0x000e220000000100 */
[----:B------:R-:W-:Y:S05]  /*6ed0*/  WARPSYNC.ALL ;  /* 0x0000000000007948 */ /* 0x000fea0003800000 */
[----:B0-----:R-:W-:Y:S06]  /*6ee0*/  BAR.ARV 0xc, 0x200 ;  /* 0x0308000000007b1d */ /* 0x001fec0000002000 */
.L_x_10390:
[----:B------:R-:W-:Y:S02]  /*6ef0*/  IMAD.MOV.U32 R80, RZ, RZ, RZ ;  /* 0x000000ffff507224 */ /* 0x000fe400078e00ff */
        /* <DEDUP_REMOVED lines=10> */
[----:B0-----:R0:W-:Y:S02]  /*6fa0*/  STL [R1+0x78], R0 ;  /* 0x0000780001007387 */ /* 0x0011e40000100800 */
.L_x_10635:
[----:B------:R-:W0:Y:S01]  /*6fb0*/  LDL R3, [R1+0x78] ;  /* 0x0000780001037983 */ /* 0x000e220000100800 */
[----:B------:R-:W-:Y:S01]  /*6fc0*/  BSSY B6, `(.L_x_10393) ;  /* 0x000001b000067945 */ /* 0x000fe20003800000 */
[----:B0-----:R-:W-:-:S05]  /*6fd0*/  IMAD.HI R0, R3, 0x55555556, RZ ;  /* 0x5555555603007827 */ /* 0x001fca00078e02ff */
[----:B------:R-:W-:-:S05]  /*6fe0*/  LEA.HI R2, R0, R0, RZ, 0x1 ;  /* 0x0000000000027211 */ /* 0x000fca00078f08ff */
[----:B------:R-:W-:Y:S02]  /*6ff0*/  IMAD R2, R2, -0x3, R3 ;  /* 0xfffffffd02027824 */ /* 0x000fe400078e0203 */
[----:B------:R-:W-:-:S04]  /*7000*/  VIADD R3, R16, 0x24300 ;  /* 0x0002430010037836 */ /* 0x000fc80000000000 */
[----:B------:R-:W-:Y:S01]  /*7010*/  IMAD R0, R2, 0x800, R3 ;  /* 0x0000080002007824 */ /* 0x000fe200078e0203 */
[----:B------:R-:W-:-:S04]  /*7020*/  LOP3.LUT P0, RZ, R3, 0x9f, RZ, 0xc0, !PT ;  /* 0x0000009f03ff7812 */ /* 0x000fc8000780c0ff */
[----:B------:R-:W-:-:S04]  /*7030*/  SHF.R.U32.HI R0, RZ, 0x4, R0 ;  /* 0x00000004ff007819 */ /* 0x000fc80000011600 */
[----:B------:R-:W-:-:S05]  /*7040*/  LOP3.LUT R0, R0, 0x3fff, RZ, 0xc0, !PT ;  /* 0x00003fff00007812 */ /* 0x000fca00078ec0ff */
[----:B------:R0:W-:Y:S01]  /*7050*/  STL [R1+0x80], R0 ;  /* 0x0000800001007387 */ /* 0x0001e20000100800 */
[----:B------:R-:W-:Y:S05]  /*7060*/  @!P0 BRA `(.L_x_10394) ;  /* 0x0000000000408947 */ /* 0x000fea0003800000 */
[----:B0-----:R-:W-:Y:S01]  /*7070*/  MOV R0, 0x0 ;  /* 0x0000000000007802 */ /* 0x001fe20000000f00 */
[----:B------:R-:W-:Y:S01]  /*7080*/  ULDC.64 UR4, c[0x4][0x1b8] ;  /* 0x01006e0000047ab9 */ /* 0x000fe20000000a00 */
[----:B------:R-:W-:Y:S01]  /*7090*/  ULDC.64 UR6, c[0x4][0x1c0] ;  /* 0x0100700000067ab9 */ /* 0x000fe20000000a00 */
[----:B------:R-:W-:Y:S01]  /*70a0*/  IMAD.U32 R4, RZ, RZ, UR4 ;  /* 0x00000004ff047e24 */ /* 0x000fe2000f8e00ff */
[----:B-1----:R0:W1:Y:S01]  /*70b0*/  LDC.64 R14, c[0x4][R0] ;  /* 0x01000000000e7b82 */ /* 0x0020620000000a00 */
        /* <DEDUP_REMOVED lines=11> */
.L_x_10394:
[----:B------:R-:W-:Y:S05]  /*7170*/  BSYNC B6 ;  /* 0x0000000000067941 */ /* 0x000fea0003800000 */
.L_x_10393:
[----:B------:R-:W-:Y:S02]  /*7180*/  ULDC UR4, c[0x0][0x3f4] ;  /* 0x0000fd0000047ab9 */ /* 0x000fe40000000800 */
[----:B------:R-:W-:-:S13]  /*7190*/  ISETP.LT.AND P0, PT, RZ, UR4, PT ;  /* 0x00000004ff007c0c */ /* 0x000fda000bf01270 */
[----:B------:R-:W-:Y:S05]  /*71a0*/  @P0 BRA `(.L_x_10395) ;  /* 0x0000000000400947 */ /* 0x000fea0003800000 */
[----:B------:R-:W0:Y:S02]  /*71b0*/  LDL R20, [R1+0x98] ;  /* 0x0000980001147983 */ /* 0x000e240000100800 */
[----:B0-----:R-:W-:-:S04]  /*71c0*/  LEA.HI R0, R20, R20, RZ, 0x1 ;  /* 0x0000001414007211 */ /* 0x001fc800078f08ff */
        /* <DEDUP_REMOVED lines=8> */
.L_x_10398:
[----:B--2---:R2:W3:Y:S02]  /*7250*/  SYNCS.PHASECHK.TRANS64.TRYWAIT P0, [R16+URZ+0x31c00], R3 ;  /* 0x031c0003100075a7 */ /* 0x0044e4000800017f */
[----:B---3--:R-:W-:Y:S05]  /*7260*/  @!P0 NANOSLEEP.SYNCS 0x989680 ;  /* 0x009896800000895d */ /* 0x008fea0003900000 */
[----:B------:R-:W3:Y:S02]  /*7270*/  @!P0 SYNCS.PHASECHK.TRANS64 P0, [R16+URZ+0x31c00], R3 ;  /* 0x031c0003100085a7 */ /* 0x000ee4000800007f */
[----:B---3--:R-:W-:Y:S05]  /*7280*/  @!P0 BRA `(.L_x_10398) ;  /* 0xfffffffc00f08947 */ /* 0x008fea000383ffff */
.L_x_10397:
[----:B------:R-:W-:Y:S05]  /*7290*/  BSYNC B0 ;  /* 0x0000000000007941 */ /* 0x000fea0003800000 */
.L_x_10396:
[----:B------:R-:W-:Y:S05]  /*72a0*/  BRA `(.L_x_10399) ;  /* 0x0000003800487947 */ /* 0x000fea0003800000 */
.L_x_10395:
[----:B------:R-:W2:Y:S01]  /*72b0*/  LDL R6, [R1+0xc0] ;  /* 0x0000c00001067983 */ /* 0x000ea20000100800 */
[----:B0----5:R-:W-:Y:S01]  /*72c0*/  SHF.R.S32.HI R0, RZ, 0x1f, R106 ;  /* 0x0000001fff007819 */ /* 0x021fe2000001146a */
        /* <DEDUP_REMOVED lines=16> */
[----:B--2---:R-:W-:-:S13]  /*73d0*/  LOP3.LUT P0, RZ, R6, 0x1bf, RZ, 0xc0, !PT ;  /* 0x000001bf06ff7812 */ /* 0x004fda000780c0ff */
[----:B------:R-:W-:Y:S05]  /*73e0*/  @!P0 BRA `(.L_x_10400) ;  /* 0x0000000000408947 */ /* 0x000fea0003800000 */
[----:B------:R-:W-:Y:S01]  /*73f0*/  MOV R0, 0x0 ;  /* 0x0000000000007802 */ /* 0x000fe20000000f00 */
[----:B------:R-:W-:Y:S01]  /*7400*/  ULDC.64 UR4, c[0x4][0x1b8] ;  /* 0x01006e0000047ab9 */ /* 0x000fe20000000a00 */
[----:B------:R-:W-:Y:S01]  /*7410*/  ULDC.64 UR6, c[0x4][0x1c0] ;  /* 0x0100700000067ab9 */ /* 0x000fe20000000a00 */
[----:B------:R-:W-:Y:S01]  /*7420*/  IMAD.U32 R4, RZ, RZ, UR4 ;  /* 0x00000004ff047e24 */ /* 0x000fe2000f8e00ff */
[----:B-1----:R0:W1:Y:S01]  /*7430*/  LDC.64 R14, c[0x4][R0] ;  /* 0x01000000000e7b82 */ /* 0x0020620000000a00 */
        /* <DEDUP_REMOVED lines=11> */
.L_x_10400:
[----:B------:R-:W-:Y:S01]  /*74f0*/  ULDC.U8 UR4, c[0x0][0x410] ;  /* 0x0001040000047ab9 */ /* 0x000fe20000000000 */
[----:B------:R-:W-:Y:S01]  /*7500*/  BSSY B0, `(.L_x_10401) ;  /* 0x0000364000007945 */ /* 0x000fe20003800000 */
[----:B------:R-:W-:Y:S01]  /*7510*/  ISETP.NE.AND P0, PT, RZ, UR4, PT ;  /* 0x00000004ff007c0c */ /* 0x000fe2000bf05270 */
[----:B------:R-:W-:-:S12]  /*7520*/  IMAD R7, R109, 0xc0, R19 ;  /* 0x000000c06d077824 */ /* 0x000fd800078e0213 */
[----:B------:R-:W-:Y:S05]  /*7530*/  @!P0 BRA `(.L_x_10402) ;  /* 0x0000001800d88947 */ /* 0x000fea0003800000 */
[----:B------:R-:W-:-:S03]  /*7540*/  UMOV UR4, 0xffffffff ;  /* 0xffffffff00047882 */ /* 0x000fc60000000000 */
[----:B------:R-:W-:Y:S05]  /*7550*/  BRA.DIV UR4, `(.L_x_10403) ;  /* 0x0000017a04247947 */ /* 0x000fea000b800000 */
[----:B------:R0:W2:Y:S04]  /*7560*/  SHFL.IDX PT, R3, R25, RZ, 0x1e1f ;  /* 0x001e1fff19037589 */ /* 0x0000a800000e0000 */
[----:B------:R0:W3:Y:S04]  /*7570*/  SHFL.IDX PT, R0, R24, RZ, 0x1e1f ;  /* 0x001e1fff18007589 */ /* 0x0000e800000e0000 */
[----:B------:R0:W4:Y:S04]  /*7580*/  SHFL.IDX PT, R5, R27, RZ, 0x1e1f ;  /* 0x001e1fff1b057589 */ /* 0x00012800000e0000 */
[----:B------:R0:W0:Y:S02]  /*7590*/  SHFL.IDX PT, R4, R26, RZ, 0x1e1f ;  /* 0x001e1fff1a047589 */ /* 0x00002400000e0000 */
.L_x_10641:
[----:B------:R-:W5:Y:S01]  /*75a0*/  LDL R47, [R1+0x98] ;  /* 0x00009800012f7983 */ /* 0x000f620000100800 */
[----:B------:R-:W-:Y:S01]  /*75b0*/  ULDC UR4, c[0x0][0x448] ;  /* 0x0001120000047ab9 */ /* 0x000fe20000000800 */
[----:B------:R-:W-:Y:S01]  /*75c0*/  BSSY B1, `(.L_x_10404) ;  /* 0x000005c000017945 */ /* 0x000fe20003800000 */
[----:B------:R-:W-:Y:S01]  /*75d0*/  IMAD R8, R111, UR4, RZ ;  /* 0x000000046f087c24 */ /* 0x000fe2000f8e02ff */
[----:B------:R-:W-:Y:S02]  /*75e0*/  CS2R R36, SRZ ;  /* 0x0000000000247805 */ /* 0x000fe4000001ff00 */
[----:B------:R-:W-:Y:S02]  /*75f0*/  CS2R R32, SRZ ;  /* 0x0000000000207805 */ /* 0x000fe4000001ff00 */
[----:B0-----:R-:W-:Y:S01]  /*7600*/  CS2R R26, SRZ ;  /* 0x00000000001a7805 */ /* 0x001fe2000001ff00 */
[----:B------:R-:W-:Y:S01]  /*7610*/  IMAD R6, R109, -0xc0, R8 ;  /* 0xffffff406d067824 */ /* 0x000fe200078e0208 */
[----:B------:R-:W-:-:S02]  /*7620*/  ISETP.GE.AND P1, PT, R7, R8, PT ;  /* 0x000000080700720c */ /* 0x000fc40003f26270 */
[----:B------:R-:W-:Y:S02]  /*7630*/  CS2R R20, SRZ ;  /* 0x0000000000147805 */ /* 0x000fe4000001ff00 */
[----:B------:R-:W-:Y:S02]  /*7640*/  CS2R R12, SRZ ;  /* 0x00000000000c7805 */ /* 0x000fe4000001ff00 */
[----:B------:R-:W-:Y:S02]  /*7650*/  CS2R R8, SRZ ;  /* 0x0000000000087805 */ /* 0x000fe4000001ff00 */
[----:B------:R-:W-:Y:S02]  /*7660*/  VIMNMX R6, R6, 0xc0, PT ;  /* 0x000000c006067848 */ /* 0x000fe40003fe0100 */
[----:B------:R-:W-:Y:S02]  /*7670*/  CS2R R34, SRZ ;  /* 0x0000000000227805 */ /* 0x000fe4000001ff00 */
[----:B------:R-:W-:-:S02]  /*7680*/  CS2R R30, SRZ ;  /* 0x00000000001e7805 */ /* 0x000fc4000001ff00 */
[----:B------:R-:W-:Y:S02]  /*7690*/  CS2R R28, SRZ ;  /* 0x00000000001c7805 */ /* 0x000fe4000001ff00 */
[----:B------:R-:W-:Y:S02]  /*76a0*/  ISETP.GE.AND P0, PT, R19, R6, PT ;  /* 0x000000061300720c */ /* 0x000fe40003f06270 */
[----:B------:R-:W-:Y:S02]  /*76b0*/  CS2R R24, SRZ ;  /* 0x0000000000187805 */ /* 0x000fe4000001ff00 */
[----:B-1----:R-:W-:Y:S02]  /*76c0*/  CS2R R14, SRZ ;  /* 0x00000000000e7805 */ /* 0x002fe4000001ff00 */
[----:B------:R-:W-:Y:S02]  /*76d0*/  CS2R R10, SRZ ;  /* 0x00000000000a7805 */ /* 0x000fe4000001ff00 */
[----:B-----5:R-:W-:Y:S01]  /*76e0*/  LEA.HI R46, R47, R47, RZ, 0x1 ;  /* 0x0000002f2f2e7211 */ /* 0x020fe200078f08ff */
[----:B------:R-:W-:Y:S06]  /*76f0*/  @P1 BRA `(.L_x_10405) ;  /* 0x0000000400201947 */ /* 0x000fec0003800000 */
[----:B------:R-:W2:Y:S01]  /*7700*/  LDL R41, [R1+0x64] ;  /* 0x0000640001297983 */ /* 0x000ea20000100800 */
[----:B------:R-:W-:-:S03]  /*7710*/  ULDC UR4, c[0x0][0x3f4] ;  /* 0x0000fd0000047ab9 */ /* 0x000fc60000000800 */
[----:B------:R-:W3:Y:S04]  /*7720*/  LDL R40, [R1+0x68] ;  /* 0x0000680001287983 */ /* 0x000ee80000100800 */
[----:B------:R-:W4:Y:S04]  /*7730*/  LDL R39, [R1+0x6c] ;  /* 0x00006c0001277983 */ /* 0x000f280000100800 */
[----:B------:R-:W4:Y:S04]  /*7740*/  LDL R38, [R1+0xa4] ;  /* 0x0000a40001267983 */ /* 0x000f280000100800 */
[----:B------:R-:W4:Y:S04]  /*7750*/  LDL R43, [R1+0xa8] ;  /* 0x0000a800012b7983 */ /* 0x000f280000100800 */
[----:B------:R-:W4:Y:S04]  /*7760*/  LDL R42, [R1+0x70] ;  /* 0x00007000012a7983 */ /* 0x000f280000100800 */
[----:B------:R-:W4:Y:S04]  /*7770*/  LDL.64 R44, [R1+0x48] ;  /* 0x00004800012c7983 */ /* 0x000f280000100a00 */
[----:B------:R-:W4:Y:S04]  /*7780*/  LDL R14, [R1+0x74] ;  /* 0x00007400010e7983 */ /* 0x000f280000100800 */
[----:B------:R-:W4:Y:S04]  /*7790*/  LDL R49, [R1+0xac] ;  /* 0x0000ac0001317983 */ /* 0x000f280000100800 */
[----:B------:R-:W4:Y:S01]  /*77a0*/  LDL R48, [R1+0xb0] ;  /* 0x0000b00001307983 */ /* 0x000f220000100800 */
        /* <DEDUP_REMOVED lines=8> */
[C---:B--2---:R-:W-:Y:S01]  /*7830*/  ISETP.GE.AND P2, PT, R41.reuse, UR4, PT ;  /* 0x0000000429007c0c */ /* 0x044fe2000bf46270 */
[C---:B------:R-:W-:Y:S01]  /*7840*/  IMAD.SHL.U32 R9, R41.reuse, 0x2, RZ ;  /* 0x0000000229097824 */ /* 0x040fe200078e00ff */
[----:B------:R-:W-:Y:S02]  /*7850*/  SHF.R.S32.HI R6, RZ, 0x1f, R41 ;  /* 0x0000001fff067819 */ /* 0x000fe40000011429 */
[C---:B---3--:R-:W-:Y:S01]  /*7860*/  ISETP.GE.AND P1, PT, R40.reuse, UR4, PT ;  /* 0x0000000428007c0c */ /* 0x048fe2000bf26270 */
[----:B------:R-:W-:Y:S01]  /*7870*/  IMAD.SHL.U32 R13, R40, 0x2, RZ ;  /* 0x00000002280d7824 */ /* 0x000fe200078e00ff */
[----:B------:R-:W-:-:S07]  /*7880*/  SHF.L.U64.HI R10, R41, 0x1, R6 ;  /* 0x00000001290a7819 */ /* 0x000fce0000010206 */
[-C--:B------:R-:W-:Y:S02]  /*7890*/  @!P2 IADD3 R6, P3, R0, R9.reuse, RZ ;  /* 0x000000090006a210 */ /* 0x080fe40007f7e0ff */
[----:B------:R-:W-:-:S03]  /*78a0*/  @!P2 IADD3 R8, P4, R4, R9, RZ ;  /* 0x000000090408a210 */ /* 0x000fc60007f9e0ff */
[----:B------:R-:W-:Y:S01]  /*78b0*/  @!P2 IMAD.X R7, R3, 0x1, R10, P3 ;  /* 0x000000010307a824 */ /* 0x000fe200018e060a */
[----:B----4-:R-:W-:Y:S02]  /*78c0*/  ISETP.GE.AND P3, PT, R39, UR4, PT ;  /* 0x0000000427007c0c */ /* 0x010fe4000bf66270 */
[----:B------:R-:W-:Y:S02]  /*78d0*/  @!P2 IADD3.X R9, R5, R10, RZ, P4, !PT ;  /* 0x0000000a0509a210 */ /* 0x000fe400027fe4ff */
[----:B------:R0:W5:Y:S01]  /*78e0*/  @!P2 LD.E.64 R30, desc[UR60][R6.64] ;  /* 0x0000003c061ea980 */ /* 0x000162000c101b00 */
[-C--:B------:R-:W-:Y:S01]  /*78f0*/  @!P1 IADD3 R10, P4, R0, R13.reuse, RZ ;  /* 0x0000000d000a9210 */ /* 0x080fe20007f9e0ff */
[----:B------:R-:W-:Y:S02]  /*7900*/  IMAD.SHL.U32 R41, R39, 0x2, RZ ;  /* 0x0000000227297824 */ /* 0x000fe400078e00ff */
[----:B------:R-:W5:Y:S01]  /*7910*/  @!P2 LD.E.64 R32, desc[UR60][R8.64] ;  /* 0x0000003c0820a980 */ /* 0x000f62000c101b00 */
[----:B------:R-:W-:Y:S01]  /*7920*/  @!P1 IADD3 R12, P2, R4, R13, RZ ;  /* 0x0000000d040c9210 */ /* 0x000fe20007f5e0ff */
[----:B------:R-:W-:-:S03]  /*7930*/  @!P1 IMAD.X R11, R3, 0x1, R38, P4 ;  /* 0x00000001030b9824 */ /* 0x000fc600020e0626 */
[-C--:B------:R-:W-:Y:S01]  /*7940*/  @!P3 IADD3 R40, P4, R4, R41.reuse, RZ ;  /* 0x000000290428b210 */ /* 0x080fe20007f9e0ff */
[C---:B------:R-:W-:Y:S01]  /*7950*/  @!P1 IMAD.X R13, R5.reuse, 0x1, R38, P2 ;  /* 0x00000001050d9824 */ /* 0x040fe200010e0626 */
[----:B------:R-:W-:Y:S01]  /*7960*/  @!P3 IADD3 R38, P2, R0, R41, RZ ;  /* 0x000000290026b210 */ /* 0x000fe20007f5e0ff */
[----:B------:R1:W5:Y:S02]  /*7970*/  @!P1 LD.E.64 R28, desc[UR60][R10.64] ;  /* 0x0000003c0a1c9980 */ /* 0x000364000c101b00 */
[--C-:B------:R-:W-:Y:S02]  /*7980*/  @!P3 IMAD.X R41, R5, 0x1, R43.reuse, P4 ;  /* 0x000000010529b824 */ /* 0x100fe400020e062b */
[----:B------:R-:W5:Y:S01]  /*7990*/  @!P1 LD.E.64 R26, desc[UR60][R12.64] ;  /* 0x0000003c0c1a9980 */ /* 0x000f62000c101b00 */
[----:B------:R-:W-:Y:S01]  /*79a0*/  @!P3 IMAD.X R39, R3, 0x1, R43, P2 ;  /* 0x000000010327b824 */ /* 0x000fe200010e062b */
[----:B------:R-:W-:Y:S02]  /*79b0*/  ISETP.GE.AND P1, PT, R42, UR4, PT ;  /* 0x000000042a007c0c */ /* 0x000fe4000bf26270 */
[----:B------:R-:W-:Y:S01]  /*79c0*/  ISETP.GE.AND P2, PT, R44, UR4, PT ;  /* 0x000000042c007c0c */ /* 0x000fe2000bf46270 */
[----:B------:R2:W5:Y:S01]  /*79d0*/  @!P3 LD.E.64 R20, desc[UR60][R40.64] ;  /* 0x0000003c2814b980 */ /* 0x000562000c101b00 */
[----:B0-----:R-:W-:-:S03]  /*79e0*/  IMAD.SHL.U32 R7, R42, 0x2, RZ ;  /* 0x000000022a077824 */ /* 0x001fc600078e00ff */
[----:B------:R0:W5:Y:S01]  /*79f0*/  @!P3 LD.E.64 R24, desc[UR60][R38.64] ;  /* 0x0000003c2618b980 */ /* 0x000162000c101b00 */
[C---:B------:R-:W-:Y:S01]  /*7a00*/  ISETP.GE.AND P3, PT, R14.reuse, UR4, PT ;  /* 0x000000040e007c0c */ /* 0x040fe2000bf66270 */
[----:B-1----:R-:W-:-:S04]  /*7a10*/  IMAD.SHL.U32 R11, R14, 0x2, RZ ;  /* 0x000000020e0b7824 */ /* 0x002fc800078e00ff */
[-C--:B------:R-:W-:Y:S02]  /*7a20*/  @!P1 IADD3 R42, P5, R0, R7.reuse, RZ ;  /* 0x00000007002a9210 */ /* 0x080fe40007fbe0ff */
[----:B------:R-:W-:Y:S01]  /*7a30*/  @!P1 IADD3 R6, P4, R4, R7, RZ ;  /* 0x0000000704069210 */ /* 0x000fe20007f9e0ff */
[----:B------:R-:W-:Y:S02]  /*7a40*/  @!P2 IMAD.MOV.U32 R8, RZ, RZ, R0 ;  /* 0x000000ffff08a224 */ /* 0x000fe400078e0000 */
[----:B------:R-:W-:Y:S02]  /*7a50*/  @!P2 IMAD.MOV.U32 R9, RZ, RZ, R3 ;  /* 0x000000ffff09a224 */ /* 0x000fe400078e0003 */
[----:B--2---:R-:W-:-:S04]  /*7a60*/  @!P2 IMAD.WIDE R40, R44, 0x2, R4 ;  /* 0x000000022c28a825 */ /* 0x004fc800078e0204 */
[----:B0-----:R-:W-:-:S04]  /*7a70*/  @!P2 IMAD.WIDE R38, R44, 0x2, R8 ;  /* 0x000000022c26a825 */ /* 0x001fc800078e0208 */
[--C-:B------:R-:W-:Y:S01]  /*7a80*/  @!P1 IMAD.X R43, R3, 0x1, R49.reuse, P5 ;  /* 0x00000001032b9824 */ /* 0x100fe200028e0631 */
[-C--:B------:R-:W-:Y:S01]  /*7a90*/  @!P3 IADD3 R44, P5, R0, R11.reuse, RZ ;  /* 0x0000000b002cb210 */ /* 0x080fe20007fbe0ff */
[----:B------:R-:W-:Y:S01]  /*7aa0*/  @!P1 IMAD.X R7, R5, 0x1, R49, P4 ;  /* 0x0000000105079824 */ /* 0x000fe200020e0631 */
[----:B------:R-:W-:Y:S02]  /*7ab0*/  @!P3 IADD3 R4, P4, R4, R11, RZ ;  /* 0x0000000b0404b210 */ /* 0x000fe40007f9e0ff */
        /* <DEDUP_REMOVED lines=11> */
[----:B------:R0:W5:Y:S02]  /*7b70*/  @!P3 LD.E.64 R8, desc[UR60][R4.64] ;  /* 0x0000003c0408b980 */ /* 0x000164000c101b00 */
.L_x_10405:
[----:B------:R-:W-:Y:S05]  /*7b80*/  BSYNC B1 ;  /* 0x0000000000017941 */ /* 0x000fea0003800000 */
.L_x_10404:
[----:B--2--5:R-:W-:Y:S01]  /*7b90*/  IMAD.MOV.U32 R3, RZ, RZ, R37 ;  /* 0x000000ffff037224 */ /* 0x024fe200078e0025 */
[----:B------:R-:W-:Y:S01]  /*7ba0*/  LOP3.LUT R46, R46, 0xfffffffe, RZ, 0xc0, !PT ;  /* 0xfffffffe2e2e7812 */ /* 0x000fe200078ec0ff */
[----:B---3--:R-:W-:Y:S01]  /*7bb0*/  IMAD.MOV.U32 R0, RZ, RZ, R36 ;  /* 0x000000ffff007224 */ /* 0x008fe200078e0024 */
[----:B------:R-:W-:Y:S01]  /*7bc0*/  BSSY B1, `(.L_x_10406) ;  /* 0x000002b000017945 */ /* 0x000fe20003800000 */
[----:B0-----:R-:W-:Y:S01]  /*7bd0*/  IMAD.MOV.U32 R4, RZ, RZ, R32 ;  /* 0x000000ffff047224 */ /* 0x001fe200078e0020 */
[----:B------:R-:W-:Y:S01]  /*7be0*/  PRMT R45, R45, 0x5410, R3 ;  /* 0x000054102d2d7816 */ /* 0x000fe20000000003 */
[----:B------:R-:W-:Y:S01]  /*7bf0*/  IMAD.IADD R3, R47, 0x1, -R46 ;  /* 0x000000012f037824 */ /* 0x000fe200078e0a2e */
[----:B------:R-:W-:Y:S01]  /*7c00*/  PRMT R48, R0, 0x7610, R48 ;  /* 0x0000761000307816 */ /* 0x000fe20000000030 */
[----:B------:R-:W-:Y:S01]  /*7c10*/  IMAD.MOV.U32 R0, RZ, RZ, R33 ;  /* 0x000000ffff007224 */ /* 0x000fe200078e0021 */
[----:B------:R-:W-:Y:S01]  /*7c20*/  PRMT R56, R4, 0x7610, R56 ;  /* 0x0000761004387816 */ /* 0x000fe20000000038 */
[----:B----4-:R-:W-:Y:S01]  /*7c30*/  IMAD.MOV.U32 R5, RZ, RZ, R27 ;  /* 0x000000ffff057224 */ /* 0x010fe200078e001b */
[----:B------:R-:W-:Y:S01]  /*7c40*/  SHF.L.U32 R3, R3, 0x1f, RZ ;  /* 0x0000001f03037819 */ /* 0x000fe200000006ff */
[----:B------:R-:W-:Y:S01]  /*7c50*/  IMAD.MOV.U32 R6, RZ, RZ, R13 ;  /* 0x000000ffff067224 */ /* 0x000fe200078e000d */
[----:B------:R-:W-:-:S02]  /*7c60*/  MOV R4, R26 ;  /* 0x0000001a00047202 */ /* 0x000fc40000000f00 */
[----:B------:R-:W0:Y:S01]  /*7c70*/  SYNCS.PHASECHK.TRANS64.TRYWAIT P1, [R16+URZ+0x31c00], R3 ;  /* 0x031c0003100075a7 */ /* 0x000e22000802017f */
        /* <DEDUP_REMOVED lines=30> */
[----:B0-----:R-:W-:Y:S06]  /*7e60*/  @!P1 BRA `(.L_x_10407) ;  /* 0x0000017000549947 */ /* 0x001fec0003800000 */
.L_x_10642:
[----:B------:R-:W-:Y:S05]  /*7e70*/  BSYNC B1 ;  /* 0x0000000000017941 */ /* 0x000fea0003800000 */
.L_x_10406:
[----:B------:R-:W-:Y:S01]  /*7e80*/  PRMT R39, R0, 0x5410, R4 ;  /* 0x0000541000277816 */ /* 0x000fe20000000004 */
[----:B------:R-:W-:Y:S06]  /*7e90*/  @P0 BRA `(.L_x_10408) ;  /* 0x0000002c00280947 */ /* 0x000fec0003800000 */
[----:B------:R-:W2:Y:S01]  /*7ea0*/  LDL.64 R52, [R1+0x48] ;  /* 0x0000480001347983 */ /* 0x000ea20000100a00 */
[----:B------:R-:W2:Y:S03]  /*7eb0*/  LDC R0, c[0x0][0x3f4] ;  /* 0x0000fd00ff007b82 */ /* 0x000ea60000000800 */
[----:B------:R-:W0:Y:S04]  /*7ec0*/  LDL R51, [R1+0x84] ;  /* 0x0000840001337983 */ /* 0x000e280000100800 */
[----:B------:R-:W3:Y:S04]  /*7ed0*/  LDL R50, [R1+0x64] ;  /* 0x0000640001327983 */ /* 0x000ee80000100800 */
[----:B------:R-:W4:Y:S04]  /*7ee0*/  LDL R49, [R1+0x68] ;  /* 0x0000680001317983 */ /* 0x000f280000100800 */
[----:B------:R-:W5:Y:S04]  /*7ef0*/  LDL R47, [R1+0x6c] ;  /* 0x00006c00012f7983 */ /* 0x000f680000100800 */
[----:B------:R-:W5:Y:S04]  /*7f00*/  LDL R7, [R1+0x70] ;  /* 0x0000700001077983 */ /* 0x000f680000100800 */
[----:B------:R-:W5:Y:S04]  /*7f10*/  LDL R6, [R1+0x74] ;  /* 0x0000740001067983 */ /* 0x000f680000100800 */
[----:B------:R-:W5:Y:S01]  /*7f20*/  LDL R5, [R1+0x88] ;  /* 0x0000880001057983 */ /* 0x000f620000100800 */
[----:B------:R-:W-:Y:S01]  /*7f30*/  BSSY B1, `(.L_x_10409) ;  /* 0x0000035000017945 */ /* 0x000fe20003800000 */
[-C--:B--2---:R-:W-:Y:S01]  /*7f40*/  ISETP.GE.AND P6, PT, R52, R0.reuse, PT ;  /* 0x000000003400720c */ /* 0x084fe20003fc6270 */
[----:B0-----:R-:W-:Y:S01]  /*7f50*/  IMAD R3, R51, 0x2, R16 ;  /* 0x0000000233037824 */ /* 0x001fe200078e0210 */
[----:B---3--:R-:W-:-:S02]  /*7f60*/  ISETP.GE.AND P0, PT, R50, R0, PT ;  /* 0x000000003200720c */ /* 0x008fc40003f06270 */
[-C--:B----4-:R-:W-:Y:S02]  /*7f70*/  ISETP.GE.AND P1, PT, R49, R0.reuse, PT ;  /* 0x000000003100720c */ /* 0x090fe40003f26270 */
[-C--:B-----5:R-:W-:Y:S02]  /*7f80*/  ISETP.GE.AND P2, PT, R47, R0.reuse, PT ;  /* 0x000000002f00720c */ /* 0x0a0fe40003f46270 */
[-C--:B------:R-:W-:Y:S02]  /*7f90*/  ISETP.GE.AND P3, PT, R7, R0.reuse, PT ;  /* 0x000000000700720c */ /* 0x080fe40003f66270 */
[----:B------:R-:W-:Y:S01]  /*7fa0*/  ISETP.GE.AND P4, PT, R6, R0, PT ;  /* 0x000000000600720c */ /* 0x000fe20003f86270 */
[----:B------:R-:W-:Y:S01]  /*7fb0*/  VIADD R0, R3, 0x20 ;  /* 0x0000002003007836 */ /* 0x000fe20000000000 */
[----:B------:R-:W-:Y:S01]  /*7fc0*/  LOP3.LUT P5, RZ, R5, 0x2, RZ, 0xc0, !PT ;  /* 0x0000000205ff7812 */ /* 0x000fe200078ac0ff */
[----:B------:R-:W-:-:S12]  /*7fd0*/  @P6 BRA `(.L_x_10410) ;  /* 0x0000000000a86947 */ /* 0x000fd80003800000 */
[----:B------:R-:W0:Y:S01]  /*7fe0*/  LDS.128 R4, [R3+0xda00] ;  /* 0x00da000003047984 */ /* 0x000e220000000c00 */
        /* <DEDUP_REMOVED lines=20> */
[----:B------:R-:W-:Y:S02]  /*8130*/  HADD2.F32 R6, -RZ, R5.H0_H0 ;  /* 0x20000005ff067230 */ /* 0x000fe40000004100 */
[----:B------:R-:W-:Y:S01]  /*8140*/  FFMA.FTZ R51, R36, R47, -R51 ;  /* 0x0000002f24337223 */ /* 0x000fe20000010833 */
[----:B------:R-:W-:Y:S02]  /*8150*/  HADD2.F32 R46, -RZ, R45.H1_H1 ;  /* 0x3000002dff2e7230 */ /* 0x000fe40000004100 */
[----:B------:R-:W-:Y:S01]  /*8160*/  FFMA.FTZ R47, R7, R48, R52 ;  /* 0x00000030072f7223 */ /* 0x000fe20000010034 */
[----:B------:R-:W-:Y:S02]  /*8170*/  HADD2.F32 R5, -RZ, R5.H1_H1 ;  /* 0x30000005ff057230 */ /* 0x000fe40000004100 */
[----:B------:R-:W-:-:S02]  /*8180*/  HADD2.F32 R36, -RZ, R57.H0_H0 ;  /* 0x20000039ff247230 */ /* 0x000fc40000004100 */
        /* <DEDUP_REMOVED lines=14> */
[----:B------:R0:W-:Y:S02]  /*8270*/  STS.128 [R3+0xda00], R4 ;  /* 0x00da000403007388 */ /* 0x0001e40000000c00 */
.L_x_10410:
[----:B------:R-:W-:Y:S05]  /*8280*/  BSYNC B1 ;  /* 0x0000000000017941 */ /* 0x000fea0003800000 */
.L_x_10409:
[----:B------:R-:W-:Y:S01]  /*8290*/  BSSY B1, `(.L_x_10411) ;  /* 0x000002d000017945 */ /* 0x000fe20003800000 */
[----:B------:R-:W-:-:S03]  /*82a0*/  @P5 VIADD R0, R3, 0xffffffe0 ;  /* 0xffffffe003005836 */ /* 0x000fc60000000000 */
[----:B------:R-:W-:Y:S05]  /*82b0*/  @P0 BRA `(.L_x_10412) ;  /* 0x0000000000a80947 */ /* 0x000fea0003800000 */
[----:B0-----:R-:W0:Y:S01]  /*82c0*/  LDS.128 R4, [R0+0xda00] ;  /* 0x00da000000047984 */ /* 0x001e220000000c00 */
[----:B------:R-:W-:Y:S01]  /*82d0*/  SHF.R.U32.HI R35, RZ, 0x10, R31 ;  /* 0x00000010ff237819 */ /* 0x000fe2000001161f */
[----:B------:R-:W-:Y:S01]  /*82e0*/  HADD2.F32 R36, -RZ, R56.H0_H0 ;  /* 0x20000038ff247230 */ /* 0x000fe20000004100 */
        /* <DEDUP_REMOVED lines=39> */
.L_x_10412:
[----:B------:R-:W-:Y:S05]  /*8560*/  BSYNC B1 ;  /* 0x0000000000017941 */ /* 0x000fea0003800000 */
.L_x_10411:
[----:B------:R-:W-:Y:S04]  /*8570*/  BSSY B1, `(.L_x_10413) ;  /* 0x000002c000017945 */ /* 0x000fe80003800000 */
[----:B------:R-:W-:Y:S05]  /*8580*/  @P1 BRA `(.L_x_10414) ;  /* 0x0000000000a81947 */ /* 0x000fea0003800000 */
[----:B01----:R-:W0:Y:S01]  /*8590*/  LDS.128 R4, [R3+0x10a00] ;  /* 0x010a000003047984 */ /* 0x003e220000000c00 */
        /* <DEDUP_REMOVED lines=41> */
.L_x_10414:
[----:B------:R-:W-:Y:S05]  /*8830*/  BSYNC B1 ;  /* 0x0000000000017941 */ /* 0x000fea0003800000 */
.L_x_10413:
        /* <DEDUP_REMOVED lines=44> */
.L_x_10416:
[----:B------:R-:W-:Y:S05]  /*8b00*/  BSYNC B1 ;  /* 0x0000000000017941 */ /* 0x000fea0003800000 */
.L_x_10415:
        /* <DEDUP_REMOVED lines=44> */
.L_x_10418:
[----:B------:R-:W-:Y:S05]  /*8dd0*/  BSYNC B1 ;  /* 0x0000000000017941 */ /* 0x000fea0003800000 */
.L_x_10417:
[----:B------:R-:W-:Y:S05]  /*8de0*/  @P4 BRA `(.L_x_10408) ;  /* 0x0000001c00544947 */ /* 0x000fea0003800000 */
[----:B01234-:R-:W0:Y:S01]  /*8df0*/  LDS.128 R4, [R0+0x13a00] ;  /* 0x013a000000047984 */ /* 0x01fe220000000c00 */
        /* <DEDUP_REMOVED lines=8> */
[----:B------:R-:W-:-:S02]  /*8e80*/  HADD2.F32 R11, -RZ, R39.H0_H0 ;  /* 0x20000027ff0b7230 */ /* 0x000fc40000004100 */
[----:B------:R-:W-:Y:S02]  /*8e90*/  HADD2.F32 R39, -RZ, R39.H1_H1 ;  /* 0x30000027ff277230 */ /* 0x000fe40000004100 */
[--C-:B0-----:R-:W-:Y:S02]  /*8ea0*/  HADD2.F32 R10, -RZ, R7.reuse.H1_H1 ;  /* 0x30000007ff0a7230 */ /* 0x101fe40000004100 */
        /* <DEDUP_REMOVED lines=31> */
.L_x_10402:
[----:B------:R-:W-:-:S03]  /*90a0*/  UMOV UR4, 0xffffffff ;  /* 0xffffffff00047882 */ /* 0x000fc60000000000 */
[----:B------:R-:W-:Y:S05]  /*90b0*/  BRA.DIV UR4, `(.L_x_10419) ;  /* 0x0000015e04d47947 */ /* 0x000fea000b800000 */
[----:B------:R-:W0:Y:S04]  /*90c0*/  SHFL.IDX PT, R3, R25, RZ, 0x1e1f ;  /* 0x001e1fff19037589 */ /* 0x000e2800000e0000 */
[----:B------:R-:W2:Y:S04]  /*90d0*/  SHFL.IDX PT, R0, R24, RZ, 0x1e1f ;  /* 0x001e1fff18007589 */ /* 0x000ea800000e0000 */
[----:B------:R3:W4:Y:S04]  /*90e0*/  SHFL.IDX PT, R5, R27, RZ, 0x1e1f ;  /* 0x001e1fff1b057589 */ /* 0x00072800000e0000 */
[----:B-1----:R3:W1:Y:S01]  /*90f0*/  SHFL.IDX PT, R14, R26, RZ, 0x1e1f ;  /* 0x001e1fff1a0e7589 */ /* 0x00266200000e0000 */
[----:B0-----:R-:W-:-:S02]  /*9100*/  IMAD.MOV.U32 R21, RZ, RZ, R3 ;  /* 0x000000ffff157224 */ /* 0x001fc400078e0003 */
[----:B--23--:R-:W-:-:S07]  /*9110*/  IMAD.MOV.U32 R20, RZ, RZ, R0 ;  /* 0x000000ffff147224 */ /* 0x00cfce00078e0000 */
.L_x_10648:
[----:B------:R-:W2:Y:S01]  /*9120*/  LDL R47, [R1+0x98] ;  /* 0x00009800012f7983 */ /* 0x000ea20000100800 */
[----:B------:R-:W-:Y:S01]  /*9130*/  ULDC UR4, c[0x0][0x448] ;  /* 0x0001120000047ab9 */ /* 0x000fe20000000800 */
[----:B------:R-:W-:Y:S01]  /*9140*/  BSSY B1, `(.L_x_10420) ;  /* 0x0000038000017945 */ /* 0x000fe20003800000 */
[----:B------:R-:W-:Y:S01]  /*9150*/  IMAD R4, R111, UR4, RZ ;  /* 0x000000046f047c24 */ /* 0x000fe2000f8e02ff */
[----:B------:R-:W-:Y:S01]  /*9160*/  CS2R R8, SRZ ;  /* 0x0000000000087805 */ /* 0x000fe2000001ff00 */
[----:B-1----:R-:W-:Y:S01]  /*9170*/  IMAD.MOV.U32 R36, RZ, RZ, R14 ;  /* 0x000000ffff247224 */ /* 0x002fe200078e000e */
[----:B------:R-:W-:Y:S01]  /*9180*/  CS2R R10, SRZ ;  /* 0x00000000000a7805 */ /* 0x000fe2000001ff00 */
[----:B------:R-:W-:Y:S01]  /*9190*/  IMAD R0, R109, -0xc0, R4 ;  /* 0xffffff406d007824 */ /* 0x000fe200078e0204 */
[----:B------:R-:W-:Y:S01]  /*91a0*/  ISETP.GE.AND P1, PT, R7, R4, PT ;  /* 0x000000040700720c */ /* 0x000fe20003f26270 */
[----:B----4-:R-:W-:Y:S01]  /*91b0*/  IMAD.MOV.U32 R37, RZ, RZ, R5 ;  /* 0x000000ffff257224 */ /* 0x010fe200078e0005 */
[----:B------:R-:W-:-:S02]  /*91c0*/  CS2R R4, SRZ ;  /* 0x0000000000047805 */ /* 0x000fc4000001ff00 */
[----:B------:R-:W-:Y:S02]  /*91d0*/  CS2R R6, SRZ ;  /* 0x0000000000067805 */ /* 0x000fe4000001ff00 */
[----:B------:R-:W-:Y:S02]  /*91e0*/  VIMNMX R0, R0, 0xc0, PT ;  /* 0x000000c000007848 */ /* 0x000fe40003fe0100 */
        /* <DEDUP_REMOVED lines=9> */
[----:B--2---:R-:W-:Y:S01]  /*9280*/  LEA.HI R0, R47, R47, RZ, 0x1 ;  /* 0x0000002f2f007211 */ /* 0x004fe200078f08ff */
[----:B------:R-:W-:Y:S06]  /*9290*/  @P1 BRA `(.L_x_10421) ;  /* 0x0000000000881947 */ /* 0x000fec0003800000 */
[----:B------:R-:W2:Y:S04]  /*92a0*/  LDL R39, [R1+0x9c] ;  /* 0x00009c0001277983 */ /* 0x000ea80000100800 */
[----:B------:R-:W3:Y:S01]  /*92b0*/  LDL R38, [R1+0xa0] ;  /* 0x0000a00001267983 */ /* 0x000ee20000100800 */
[C---:B------:R-:W-:Y:S01]  /*92c0*/  VIADD R3, R22.reuse, 0x10 ;  /* 0x0000001016037836 */ /* 0x040fe20000000000 */
[----:B------:R-:W-:Y:S01]  /*92d0*/  ULDC UR4, c[0x0][0x3f4] ;  /* 0x0000fd0000047ab9 */ /* 0x000fe20000000800 */
[C---:B------:R-:W-:Y:S01]  /*92e0*/  VIADD R4, R22.reuse, 0x20 ;  /* 0x0000002016047836 */ /* 0x040fe20000000000 */
[----:B------:R-:W-:Y:S02]  /*92f0*/  ISETP.GE.AND P1, PT, R22, UR4, PT ;  /* 0x0000000416007c0c */ /* 0x000fe4000bf26270 */
[----:B------:R-:W-:-:S02]  /*9300*/  CS2R R24, SRZ ;  /* 0x0000000000187805 */ /* 0x000fc4000001ff00 */
[----:B------:R-:W-:Y:S02]  /*9310*/  ISETP.GE.AND P2, PT, R3, UR4, PT ;  /* 0x0000000403007c0c */ /* 0x000fe4000bf46270 */
[----:B------:R-:W-:Y:S02]  /*9320*/  CS2R R26, SRZ ;  /* 0x00000000001a7805 */ /* 0x000fe4000001ff00 */
[----:B------:R-:W-:Y:S02]  /*9330*/  ISETP.GE.AND P3, PT, R4, UR4, PT ;  /* 0x0000000404007c0c */ /* 0x000fe4000bf66270 */
[----:B------:R-:W-:Y:S02]  /*9340*/  CS2R R4, SRZ ;  /* 0x0000000000047805 */ /* 0x000fe4000001ff00 */
[----:B------:R-:W-:Y:S02]  /*9350*/  CS2R R6, SRZ ;  /* 0x0000000000067805 */ /* 0x000fe4000001ff00 */
[----:B------:R-:W-:Y:S01]  /*9360*/  CS2R R28, SRZ ;  /* 0x00000000001c7805 */ /* 0x000fe2000001ff00 */
[----:B------:R-:W-:Y:S01]  /*9370*/  @!P1 IMAD.WIDE R12, R22, 0x2, R20 ;  /* 0x00000002160c9825 */ /* 0x000fe200078e0214 */
[----:B------:R-:W-:-:S02]  /*9380*/  CS2R R30, SRZ ;  /* 0x00000000001e7805 */ /* 0x000fc4000001ff00 */
[----:B------:R-:W-:Y:S02]  /*9390*/  CS2R R8, SRZ ;  /* 0x0000000000087805 */ /* 0x000fe4000001ff00 */
[----:B------:R-:W-:Y:S02]  /*93a0*/  CS2R R10, SRZ ;  /* 0x00000000000a7805 */ /* 0x000fe4000001ff00 */
[----:B------:R-:W-:Y:S01]  /*93b0*/  CS2R R32, SRZ ;  /* 0x0000000000207805 */ /* 0x000fe2000001ff00 */
[----:B------:R0:W5:Y:S01]  /*93c0*/  @!P1 LD.E.128 R24, desc[UR60][R12.64] ;  /* 0x0000003c0c189980 */ /* 0x000162000c101d00 */
[----:B------:R-:W-:Y:S02]  /*93d0*/  CS2R R34, SRZ ;  /* 0x0000000000227805 */ /* 0x000fe4000001ff00 */
[----:B------:R-:W-:Y:S02]  /*93e0*/  CS2R R14, SRZ ;  /* 0x00000000000e7805 */ /* 0x000fe4000001ff00 */
[----:B0-----:R-:W-:Y:S01]  /*93f0*/  CS2R R12, SRZ ;  /* 0x00000000000c7805 */ /* 0x001fe2000001ff00 */
[----:B--2---:R-:W-:-:S02]  /*9400*/  @!P2 IMAD.SHL.U32 R3, R39, 0x8, RZ ;  /* 0x000000082703a824 */ /* 0x004fc400078e00ff */
        /* <DEDUP_REMOVED lines=11> */
.L_x_10421:
[----:B------:R-:W-:Y:S05]  /*94c0*/  BSYNC B1 ;  /* 0x0000000000017941 */ /* 0x000fea0003800000 */
.L_x_10420:
[----:B------:R-:W-:Y:S01]  /*94d0*/  LOP3.LUT R0, R0, 0xfffffffe, RZ, 0xc0, !PT ;  /* 0xfffffffe00007812 */ /* 0x000fe200078ec0ff */
[----:B-----5:R-:W-:Y:S01]  /*94e0*/  IMAD.MOV.U32 R3, RZ, RZ, R4 ;  /* 0x000000ffff037224 */ /* 0x020fe200078e0004 */
[----:B------:R-:W-:Y:S01]  /*94f0*/  BSSY B1, `(.L_x_10422) ;  /* 0x000002e000017945 */ /* 0x000fe20003800000 */
[----:B0-----:R-:W-:Y:S02]  /*9500*/  IMAD.MOV.U32 R20, RZ, RZ, R5 ;  /* 0x000000ffff147224 */ /* 0x001fe400078e0005 */
[----:B------:R-:W-:Y:S01]  /*9510*/  IMAD.IADD R0, R47, 0x1, -R0 ;  /* 0x000000012f007824 */ /* 0x000fe200078e0a00 */
[----:B------:R-:W-:Y:S01]  /*9520*/  PRMT R61, R3, 0x7610, R61 ;  /* 0x00007610033d7816 */ /* 0x000fe2000000003d */
        /* <DEDUP_REMOVED lines=41> */
[----:B0-----:R-:W-:Y:S06]  /*97c0*/  @!P1 BRA `(.L_x_10423) ;  /* 0x0000015800889947 */ /* 0x001fec0003800000 */
.L_x_10649:
[----:B------:R-:W-:Y:S05]  /*97d0*/  BSYNC B1 ;  /* 0x0000000000017941 */ /* 0x000fea0003800000 */
.L_x_10422:
[----:B------:R-:W-:Y:S01]  /*97e0*/  PRMT R47, R0, 0x5410, R20 ;  /* 0x00005410002f7816 */ /* 0x000fe20000000014 */
[----:B------:R-:W-:Y:S06]  /*97f0*/  @P0 BRA `(.L_x_10408) ;  /* 0x0000001000d00947 */ /* 0x000fec0003800000 */
[----:B------:R1:W5:Y:S01]  /*9800*/  LDL R69, [R1+0x54] ;  /* 0x0000540001457983 */ /* 0x0003620000100800 */
[----:B0-----:R-:W0:Y:S03]  /*9810*/  LDC R3, c[0x0][0x3f4] ;  /* 0x0000fd00ff037b82 */ /* 0x001e260000000800 */
[----:B------:R1:W5:Y:S04]  /*9820*/  LDL R68, [R1+0x5c] ;  /* 0x00005c0001447983 */ /* 0x0003680000100800 */
[----:B------:R1:W5:Y:S01]  /*9830*/  LDL R67, [R1+0x58] ;  /* 0x0000580001437983 */ /* 0x0003620000100800 */
[C---:B------:R-:W-:Y:S01]  /*9840*/  VIADD R0, R22.reuse, 0x10 ;  /* 0x0000001016007836 */ /* 0x040fe20000000000 */
[C---:B------:R-:W-:Y:S01]  /*9850*/  IADD3 R20, R22.reuse, 0x20, RZ ;  /* 0x0000002016147810 */ /* 0x040fe20007ffe0ff */
[----:B------:R-:W-:Y:S01]  /*9860*/  BSSY B1, `(.L_x_10424) ;  /* 0x0000069000017945 */ /* 0x000fe20003800000 */
[----:B0-----:R-:W-:-:S02]  /*9870*/  ISETP.GE.AND P0, PT, R22, R3, PT ;  /* 0x000000031600720c */ /* 0x001fc40003f06270 */
[-C--:B------:R-:W-:Y:S02]  /*9880*/  ISETP.GE.AND P1, PT, R0, R3.reuse, PT ;  /* 0x000000030000720c */ /* 0x080fe40003f26270 */
[----:B------:R-:W-:-:S09]  /*9890*/  ISETP.GE.AND P2, PT, R20, R3, PT ;  /* 0x000000031400720c */ /* 0x000fd20003f46270 */
[----:B-1----:R-:W-:Y:S05]  /*98a0*/  @P0 BRA `(.L_x_10425) ;  /* 0x0000000400900947 */ /* 0x002fea0003800000 */
[----:B------:R-:W2:Y:S01]  /*98b0*/  LDL R70, [R1+0xbc] ;  /* 0x0000bc0001467983 */ /* 0x000ea20000100800 */
[----:B------:R-:W0:Y:S02]  /*98c0*/  S2R R21, SR_TID.X ;  /* 0x0000000000157919 */ /* 0x000e240000002100 */
[----:B0-----:R-:W-:-:S05]  /*98d0*/  VIADD R36, R21, 0xffffff80 ;  /* 0xffffff8015247836 */ /* 0x001fca0000000000 */
[----:B------:R-:W-:-:S04]  /*98e0*/  LEA.HI R21, R36, R36, RZ, 0x1 ;  /* 0x0000002424157211 */ /* 0x000fc800078f08ff */
[----:B------:R-:W-:-:S05]  /*98f0*/  LOP3.LUT R21, R21, 0xfffffffe, RZ, 0xc0, !PT ;  /* 0xfffffffe15157812 */ /* 0x000fca00078ec0ff */
[----:B------:R-:W-:-:S05]  /*9900*/  IMAD.IADD R21, R36, 0x1, -R21 ;  /* 0x0000000124157824 */ /* 0x000fca00078e0a15 */
[----:B------:R-:W-:-:S04]  /*9910*/  LEA.HI R0, R3, R21, RZ, 0x1d ;  /* 0x0000001503007211 */ /* 0x000fc800078fe8ff */
[----:B------:R-:W-:-:S04]  /*9920*/  SHF.R.S32.HI R21, RZ, 0x1f, R0 ;  /* 0x0000001fff157819 */ /* 0x000fc80000011400 */
[----:B------:R-:W-:Y:S01]  /*9930*/  LEA.HI R21, R21, R0, RZ, 0x2 ;  /* 0x0000000015157211 */ /* 0x000fe200078f10ff */
[----:B------:R-:W-:-:S03]  /*9940*/  IMAD.SHL.U32 R0, R0, 0x8, RZ ;  /* 0x0000000800007824 */ /* 0x000fc600078e00ff */
[----:B------:R-:W-:Y:S02]  /*9950*/  SHF.R.S32.HI R21, RZ, 0x2, R21 ;  /* 0x00000002ff157819 */ /* 0x000fe40000011415 */
[----:B-----5:R-:W-:-:S03]  /*9960*/  LOP3.LUT R0, R69, 0x18, R0, 0xf8, !PT ;  /* 0x0000001845007812 */ /* 0x020fc600078ef800 */
[----:B------:R-:W-:Y:S01]  /*9970*/  IMAD R21, R21, 0x1800, R68 ;  /* 0x0000180015157824 */ /* 0x000fe200078e0244 */
[----:B------:R-:W-:-:S05]  /*9980*/  LOP3.LUT R0, R0, R67, RZ, 0x3c, !PT ;  /* 0x0000004300007212 */ /* 0x000fca00078e3cff */
[----:B------:R-:W-:-:S04]  /*9990*/  IMAD.IADD R21, R21, 0x1, R0 ;  /* 0x0000000115157824 */ /* 0x000fc800078e0200 */
[----:B------:R-:W-:-:S05]  /*99a0*/  IMAD R0, R21, 0x2, R16 ;  /* 0x0000000215007824 */ /* 0x000fca00078e0210 */
[----:B------:R-:W0:Y:S01]  /*99b0*/  LDS.128 R40, [R0+0xda00] ;  /* 0x00da000000287984 */ /* 0x000e220000000c00 */
[--C-:B------:R-:W-:Y:S02]  /*99c0*/  SHF.R.U64 R21, R4, 0x10, R5.reuse ;  /* 0x0000001004157819 */ /* 0x100fe40000001205 */
[----:B------:R-:W-:Y:S01]  /*99d0*/  SHF.R.U32.HI R59, RZ, 0x10, R5 ;  /* 0x00000010ff3b7819 */ /* 0x000fe20000011605 */
[----:B------:R-:W-:Y:S01]  /*99e0*/  HADD2.F32 R58, -RZ, R58.H0_H0 ;  /* 0x2000003aff3a7230 */ /* 0x000fe20000004100 */
[----:B------:R-:W-:Y:S01]  /*99f0*/  SHF.R.U64 R5, R6, 0x10, R7 ;  /* 0x0000001006057819 */ /* 0x000fe20000001207 */
[----:B------:R-:W-:Y:S01]  /*9a00*/  HADD2.F32 R55, -RZ, R55.H0_H0 ;  /* 0x20000037ff377230 */ /* 0x000fe20000004100 */
[--C-:B------:R-:W-:Y:S02]  /*9a10*/  SHF.R.U64 R20, R24, 0x10, R25.reuse ;  /* 0x0000001018147819 */ /* 0x100fe40000001219 */
[----:B------:R-:W-:Y:S01]  /*9a20*/  SHF.R.U32.HI R57, RZ, 0x10, R25 ;  /* 0x00000010ff397819 */ /* 0x000fe20000011619 */
[----:B------:R-:W-:Y:S01]  /*9a30*/  HADD2.F32 R59, -RZ, R59.H0_H0 ;  /* 0x2000003bff3b7230 */ /* 0x000fe20000004100 */
[----:B------:R-:W-:-:S02]  /*9a40*/  SHF.R.U64 R4, R26, 0x10, R27 ;  /* 0x000000101a047819 */ /* 0x000fc4000000121b */
[----:B------:R-:W-:Y:S02]  /*9a50*/  SHF.R.U32.HI R26, RZ, 0x10, R27 ;  /* 0x00000010ff1a7819 */ /* 0x000fe4000001161b */
[----:B------:R-:W-:Y:S01]  /*9a60*/  SHF.R.U32.HI R65, RZ, 0x10, R7 ;  /* 0x00000010ff417819 */ /* 0x000fe20000011607 */
[--C-:B0-----:R-:W-:Y:S02]  /*9a70*/  HADD2.F32 R6, -RZ, R41.reuse.H0_H0 ;  /* 0x20000029ff067230 */ /* 0x101fe40000004100 */
[----:B------:R-:W-:-:S03]  /*9a80*/  HADD2.F32 R52, -RZ, R41.H1_H1 ;  /* 0x30000029ff347230 */ /* 0x000fc60000004100 */
[C---:B------:R-:W-:Y:S01]  /*9a90*/  FMUL.FTZ R56, R6.reuse, R58 ;  /* 0x0000003a06387220 */ /* 0x040fe20000410000 */
[----:B------:R-:W-:Y:S01]  /*9aa0*/  FMUL.FTZ R60, R6, R55 ;  /* 0x00000037063c7220 */ /* 0x000fe20000410000 */
[----:B------:R-:W-:Y:S01]  /*9ab0*/  FMUL.FTZ R62, R52, R59 ;  /* 0x0000003b343e7220 */ /* 0x000fe20000410000 */
[----:B------:R-:W-:Y:S02]  /*9ac0*/  HADD2.F32 R41, -RZ, R40.H0_H0 ;  /* 0x20000028ff297230 */ /* 0x000fe40000004100 */
[----:B------:R-:W-:Y:S02]  /*9ad0*/  HADD2.F32 R53, -RZ, R42.H0_H0 ;  /* 0x2000002aff357230 */ /* 0x000fe40000004100 */
[--C-:B------:R-:W-:Y:S02]  /*9ae0*/  HADD2.F32 R54, -RZ, R43.reuse.H0_H0 ;  /* 0x2000002bff367230 */ /* 0x100fe40000004100 */
[----:B------:R-:W-:Y:S02]  /*9af0*/  HADD2.F32 R43, -RZ, R43.H1_H1 ;  /* 0x3000002bff2b7230 */ /* 0x000fe40000004100 */
[----:B------:R-:W-:-:S02]  /*9b00*/  HADD2.F32 R26, -RZ, R26.H0_H0 ;  /* 0x2000001aff1a7230 */ /* 0x000fc40000004100 */
[----:B------:R-:W-:Y:S02]  /*9b10*/  HADD2.F32 R40, -RZ, R40.H1_H1 ;  /* 0x30000028ff287230 */ /* 0x000fe40000004100 */
[----:B------:R-:W-:Y:S02]  /*9b20*/  HADD2.F32 R42, -RZ, R42.H1_H1 ;  /* 0x3000002aff2a7230 */ /* 0x000fe40000004100 */
[----:B------:R-:W-:Y:S01]  /*9b30*/  HADD2.F32 R21, -RZ, R21.H0_H0 ;  /* 0x20000015ff157230 */ /* 0x000fe20000004100 */
[----:B--2---:R-:W0:Y:S02]  /*9b40*/  LDS.128 R36, [R70] ;  /* 0x0000000046247984 */ /* 0x004e240000000c00 */
[--C-:B0-----:R-:W-:Y:S02]  /*9b50*/  HADD2.F32 R25, -RZ, R37.reuse.H0_H0 ;  /* 0x20000025ff197230 */ /* 0x101fe40000004100 */
[----:B------:R-:W-:-:S03]  /*9b60*/  HADD2.F32 R37, -RZ, R37.H1_H1 ;  /* 0x30000025ff257230 */ /* 0x000fc60000004100 */
[----:B------:R-:W-:Y:S01]  /*9b70*/  FFMA.FTZ R6, R25, R55, -R56 ;  /* 0x0000003719067223 */ /* 0x000fe20000010838 */
[----:B------:R-:W-:Y:S02]  /*9b80*/  HADD2.F32 R56, -RZ, R57.H0_H0 ;  /* 0x20000039ff387230 */ /* 0x000fe40000004100 */
[--C-:B------:R-:W-:Y:S02]  /*9b90*/  HADD2.F32 R57, -RZ, R61.reuse.H0_H0 ;  /* 0x2000003dff397230 */ /* 0x100fe40000004100 */
[----:B------:R-:W-:Y:S02]  /*9ba0*/  HADD2.F32 R55, -RZ, R61.H1_H1 ;  /* 0x3000003dff377230 */ /* 0x000fe40000004100 */
[-C--:B------:R-:W-:Y:S01]  /*9bb0*/  FMUL.FTZ R52, R52, R56.reuse ;  /* 0x0000003834347220 */ /* 0x080fe20000410000 */
[----:B------:R-:W-:Y:S01]  /*9bc0*/  FFMA.FTZ R63, R37, R56, -R62 ;  /* 0x00000038253f7223 */ /* 0x000fe2000001083e */
[----:B------:R-:W-:Y:S02]  /*9bd0*/  HADD2.F32 R24, -RZ, R36.H0_H0 ;  /* 0x20000024ff187230 */ /* 0x000fe40000004100 */
[----:B------:R-:W-:Y:S01]  /*9be0*/  FFMA.FTZ R25, R25, R58, R60 ;  /* 0x0000003a19197223 */ /* 0x000fe2000001003c */
[----:B------:R-:W-:-:S02]  /*9bf0*/  HADD2.F32 R56, -RZ, R64.H0_H0 ;  /* 0x20000040ff387230 */ /* 0x000fc40000004100 */
[C---:B------:R-:W-:Y:S01]  /*9c00*/  FMUL.FTZ R61, R41.reuse, R57 ;  /* 0x00000039293d7220 */ /* 0x040fe20000410000 */
[----:B------:R-:W-:Y:S01]  /*9c10*/  FMUL.FTZ R58, R41, R55 ;  /* 0x00000037293a7220 */ /* 0x000fe20000410000 */
[----:B------:R-:W-:Y:S01]  /*9c20*/  FFMA.FTZ R60, R37, R59, R52 ;  /* 0x0000003b253c7223 */ /* 0x000fe20000010034 */
[----:B------:R-:W-:Y:S02]  /*9c30*/  HADD2.F32 R27, -RZ, R38.H0_H0 ;  /* 0x20000026ff1b7230 */ /* 0x000fe40000004100 */
[C---:B------:R-:W-:Y:S01]  /*9c40*/  FFMA.FTZ R61, R24.reuse, R55, -R61 ;  /* 0x00000037183d7223 */ /* 0x040fe2000001083d */
[----:B------:R-:W-:Y:S02]  /*9c50*/  HADD2.F32 R52, -RZ, R66.H0_H0 ;  /* 0x20000042ff347230 */ /* 0x000fe40000004100 */
[----:B------:R-:W-:Y:S01]  /*9c60*/  FFMA.FTZ R58, R24, R57, R58 ;  /* 0x00000039183a7223 */ /* 0x000fe2000001003a */
[----:B------:R-:W-:Y:S01]  /*9c70*/  FMUL.FTZ R62, R53, R56 ;  /* 0x00000038353e7220 */ /* 0x000fe20000410000 */
[----:B------:R-:W-:-:S02]  /*9c80*/  HADD2.F32 R37, -RZ, R64.H1_H1 ;  /* 0x30000040ff257230 */ /* 0x000fc40000004100 */
[----:B------:R-:W-:Y:S02]  /*9c90*/  HADD2.F32 R24, -RZ, R66.H1_H1 ;  /* 0x30000042ff187230 */ /* 0x000fe40000004100 */
[-C--:B------:R-:W-:Y:S01]  /*9ca0*/  FMUL.FTZ R64, R53, R52.reuse ;  /* 0x0000003435407220 */ /* 0x080fe20000410000 */
[----:B------:R-:W-:Y:S02]  /*9cb0*/  HADD2.F32 R7, -RZ, R39.H0_H0 ;  /* 0x20000027ff077230 */ /* 0x000fe40000004100 */
[----:B------:R-:W-:Y:S01]  /*9cc0*/  FFMA.FTZ R62, R27, R52, -R62 ;  /* 0x000000341b3e7223 */ /* 0x000fe2000001083e */
[----:B------:R-:W-:Y:S02]  /*9cd0*/  HADD2.F32 R52, -RZ, R65.H0_H0 ;  /* 0x20000041ff347230 */ /* 0x000fe40000004100 */
[C---:B------:R-:W-:Y:S01]  /*9ce0*/  FMUL.FTZ R66, R54.reuse, R37 ;  /* 0x0000002536427220 */ /* 0x040fe20000410000 */
[----:B------:R-:W-:Y:S01]  /*9cf0*/  FMUL.FTZ R54, R54, R24 ;  /* 0x0000001836367220 */ /* 0x000fe20000410000 */
[----:B------:R-:W-:-:S02]  /*9d00*/  HADD2.F32 R39, -RZ, R39.H1_H1 ;  /* 0x30000027ff277230 */ /* 0x000fc40000004100 */
[----:B------:R-:W-:Y:S01]  /*9d10*/  FFMA.FTZ R64, R27, R56, R64 ;  /* 0x000000381b407223 */ /* 0x000fe20000010040 */
[----:B------:R-:W-:Y:S01]  /*9d20*/  FFMA.FTZ R66, R7, R24, -R66 ;  /* 0x0000001807427223 */ /* 0x000fe20000010842 */
[----:B------:R-:W-:Y:S01]  /*9d30*/  FMUL.FTZ R56, R43, R52 ;  /* 0x000000342b387220 */ /* 0x000fe20000410000 */
[----:B------:R-:W-:Y:S01]  /*9d40*/  FFMA.FTZ R54, R7, R37, R54 ;  /* 0x0000002507367223 */ /* 0x000fe20000010036 */
[-C--:B------:R-:W-:Y:S01]  /*9d50*/  FMUL.FTZ R24, R43, R26.reuse ;  /* 0x0000001a2b187220 */ /* 0x080fe20000410000 */
[----:B------:R-:W-:Y:S02]  /*9d60*/  HADD2.F32 R27, -RZ, R5.H0_H0 ;  /* 0x20000005ff1b7230 */ /* 0x000fe40000004100 */
[----:B------:R-:W-:Y:S02]  /*9d70*/  HADD2.F32 R7, -RZ, R20.H0_H0 ;  /* 0x20000014ff077230 */ /* 0x000fe40000004100 */
[----:B------:R-:W-:Y:S02]  /*9d80*/  HADD2.F32 R5, -RZ, R4.H0_H0 ;  /* 0x20000004ff057230 */ /* 0x000fe40000004100 */
[----:B------:R-:W-:Y:S01]  /*9d90*/  FFMA.FTZ R41, R39, R26, -R56 ;  /* 0x0000001a27297223 */ /* 0x000fe20000010838 */
[----:B------:R-:W-:-:S02]  /*9da0*/  HADD2.F32 R36, -RZ, R36.H1_H1 ;  /* 0x30000024ff247230 */ /* 0x000fc40000004100 */
        /* <DEDUP_REMOVED lines=20> */
.L_x_10425:
[----:B------:R-:W-:Y:S05]  /*9ef0*/  BSYNC B1 ;  /* 0x0000000000017941 */ /* 0x000fea0003800000 */
.L_x_10424:
[----:B------:R-:W-:Y:S04]  /*9f00*/  BSSY B1, `(.L_x_10426) ;  /* 0x0000062000017945 */ /* 0x000fe80003800000 */
[----:B------:R-:W-:Y:S05]  /*9f10*/  @P1 BRA `(.L_x_10427) ;  /* 0x0000000400801947 */ /* 0x000fea0003800000 */
[----:B0-----:R-:W2:Y:S04]  /*9f20*/  LDL R0, [R1+0x9c] ;  /* 0x00009c0001007983 */ /* 0x001ea80000100800 */
[----:B------:R-:W3:Y:S01]  /*9f30*/  LDL R55, [R1+0xb8] ;  /* 0x0000b80001377983 */ /* 0x000ee20000100800 */
[----:B------:R-:W-:Y:S02]  /*9f40*/  SHF.R.U32.HI R38, RZ, 0x10, R9 ;  /* 0x00000010ff267819 */ /* 0x000fe40000011609 */
[--C-:B------:R-:W-:Y:S02]  /*9f50*/  SHF.R.U64 R54, R30, 0x10, R31.reuse ;  /* 0x000000101e367819 */ /* 0x100fe4000000121f */
[----:B------:R-:W-:Y:S01]  /*9f60*/  SHF.R.U32.HI R53, RZ, 0x10, R31 ;  /* 0x00000010ff357819 */ /* 0x000fe2000001161f */
[--C-:B------:R-:W-:Y:S01]  /*9f70*/  HADD2.F32 R31, -RZ, R51.reuse.H1_H1 ;  /* 0x30000033ff1f7230 */ /* 0x100fe20000004100 */
[----:B------:R-:W-:Y:S01]  /*9f80*/  SHF.R.U32.HI R36, RZ, 0x10, R29 ;  /* 0x00000010ff247819 */ /* 0x000fe2000001161d */
[----:B------:R-:W-:Y:S01]  /*9f90*/  HADD2.F32 R51, -RZ, R51.H0_H0 ;  /* 0x20000033ff337230 */ /* 0x000fe20000004100 */
[----:B------:R-:W-:Y:S01]  /*9fa0*/  SHF.R.U64 R52, R8, 0x10, R9 ;  /* 0x0000001008347819 */ /* 0x000fe20000001209 */
[----:B------:R-:W-:Y:S01]  /*9fb0*/  HADD2.F32 R38, -RZ, R38.H0_H0 ;  /* 0x20000026ff267230 */ /* 0x000fe20000004100 */
[----:B------:R-:W-:-:S02]  /*9fc0*/  SHF.R.U64 R43, R10, 0x10, R11 ;  /* 0x000000100a2b7819 */ /* 0x000fc4000000120b */
[----:B------:R-:W-:Y:S02]  /*9fd0*/  SHF.R.U32.HI R41, RZ, 0x10, R11 ;  /* 0x00000010ff297819 */ /* 0x000fe4000001160b */
[----:B--2---:R-:W-:-:S04]  /*9fe0*/  LEA.HI R0, R3, R0, RZ, 0x1d ;  /* 0x0000000003007211 */ /* 0x004fc800078fe8ff */
[----:B------:R-:W-:-:S04]  /*9ff0*/  SHF.R.S32.HI R5, RZ, 0x1f, R0 ;  /* 0x0000001fff057819 */ /* 0x000fc80000011400 */
[----:B------:R-:W-:Y:S01]  /*a000*/  LEA.HI R5, R5, R0, RZ, 0x2 ;  /* 0x0000000005057211 */ /* 0x000fe200078f10ff */
[----:B------:R-:W-:-:S03]  /*a010*/  IMAD.SHL.U32 R0, R0, 0x8, RZ ;  /* 0x0000000800007824 */ /* 0x000fc600078e00ff */
[----:B------:R-:W-:Y:S02]  /*a020*/  SHF.R.S32.HI R5, RZ, 0x2, R5 ;  /* 0x00000002ff057819 */ /* 0x000fe40000011405 */
[----:B-----5:R-:W-:-:S03]  /*a030*/  LOP3.LUT R0, R69, 0x18, R0, 0xf8, !PT ;  /* 0x0000001845007812 */ /* 0x020fc600078ef800 */
[----:B------:R-:W-:Y:S01]  /*a040*/  IMAD R20, R5, 0x1800, R68 ;  /* 0x0000180005147824 */ /* 0x000fe200078e0244 */
[----:B------:R-:W-:Y:S01]  /*a050*/  LOP3.LUT R21, R0, R67, RZ, 0x3c, !PT ;  /* 0x0000004300157212 */ /* 0x000fe200078e3cff */
[----:B---3--:R-:W0:Y:S04]  /*a060*/  LDS.128 R4, [R55] ;  /* 0x0000000037047984 */ /* 0x008e280000000c00 */
[----:B------:R-:W-:Y:S01]  /*a070*/  IMAD.IADD R21, R20, 0x1, R21 ;  /* 0x0000000114157824 */ /* 0x000fe200078e0215 */
[----:B------:R-:W-:-:S03]  /*a080*/  SHF.R.U64 R20, R28, 0x10, R29 ;  /* 0x000000101c147819 */ /* 0x000fc6000000121d */
        /* <DEDUP_REMOVED lines=15> */
[C---:B------:R-:W-:Y:S01]  /*a180*/  FMUL.FTZ R40, R25.reuse, R38 ;  /* 0x0000002619287220 */ /* 0x040fe20000410000 */
[----:B------:R-:W-:Y:S02]  /*a190*/  HADD2.F32 R36, -RZ, R48.H0_H0 ;  /* 0x20000030ff247230 */ /* 0x000fe40000004100 */
        /* <DEDUP_REMOVED lines=8> */
[----:B------:R-:W-:Y:S02]  /*a220*/  HADD2.F32 R48, -RZ, R48.H1_H1 ;  /* 0x30000030ff307230 */ /* 0x000fe40000004100 */
[C---:B------:R-:W-:Y:S01]  /*a230*/  FFMA.FTZ R25, R5.reuse, R8, -R28 ;  /* 0x0000000805197223 */ /* 0x040fe2000001081c */
[----:B------:R-:W-:Y:S02]  /*a240*/  HADD2.F32 R8, -RZ, R49.H1_H1 ;  /* 0x30000031ff087230 */ /* 0x000fe40000004100 */
[----:B------:R-:W-:Y:S01]  /*a250*/  FFMA.FTZ R36, R5, R36, R21 ;  /* 0x0000002405247223 */ /* 0x000fe20000010015 */
[----:B------:R-:W-:Y:S02]  /*a260*/  HADD2.F32 R30, -RZ, R27.H0_H0 ;  /* 0x2000001bff1e7230 */ /* 0x000fe40000004100 */
[----:B------:R-:W-:Y:S01]  /*a270*/  FMUL.FTZ R5, R29, R48 ;  /* 0x000000301d057220 */ /* 0x000fe20000410000 */
[----:B------:R-:W-:-:S02]  /*a280*/  HADD2.F32 R49, -RZ, R49.H0_H0 ;  /* 0x20000031ff317230 */ /* 0x000fc40000004100 */
[----:B------:R-:W-:Y:S01]  /*a290*/  FFMA.FTZ R42, R9, R38, R42 ;  /* 0x00000026092a7223 */ /* 0x000fe2000001002a */
[----:B------:R-:W-:Y:S02]  /*a2a0*/  HADD2.F32 R50, -RZ, R50.H1_H1 ;  /* 0x30000032ff327230 */ /* 0x000fe40000004100 */
[-C--:B------:R-:W-:Y:S01]  /*a2b0*/  FMUL.FTZ R9, R29, R8.reuse ;  /* 0x000000081d097220 */ /* 0x080fe20000410000 */
[----:B------:R-:W-:Y:S01]  /*a2c0*/  FFMA.FTZ R29, R10, R8, -R5 ;  /* 0x000000080a1d7223 */ /* 0x000fe20000010805 */
[C---:B------:R-:W-:Y:S01]  /*a2d0*/  FMUL.FTZ R38, R30.reuse, R49 ;  /* 0x000000311e267220 */ /* 0x040fe20000410000 */
[----:B------:R-:W-:Y:S02]  /*a2e0*/  HADD2.F32 R27, -RZ, R27.H1_H1 ;  /* 0x3000001bff1b7230 */ /* 0x000fe40000004100 */
[----:B------:R-:W-:Y:S01]  /*a2f0*/  FMUL.FTZ R30, R30, R50 ;  /* 0x000000321e1e7220 */ /* 0x000fe20000410000 */
[----:B------:R-:W-:Y:S02]  /*a300*/  HADD2.F32 R28, -RZ, R41.H0_H0 ;  /* 0x20000029ff1c7230 */ /* 0x000fe40000004100 */
[----:B------:R-:W-:Y:S01]  /*a310*/  FFMA.FTZ R10, R10, R48, R9 ;  /* 0x000000300a0a7223 */ /* 0x000fe20000010009 */
[----:B------:R-:W-:-:S02]  /*a320*/  HADD2.F32 R8, -RZ, R53.H0_H0 ;  /* 0x20000035ff087230 */ /* 0x000fc40000004100 */
        /* <DEDUP_REMOVED lines=31> */
.L_x_10427:
[----:B------:R-:W-:Y:S05]  /*a520*/  BSYNC B1 ;  /* 0x0000000000017941 */ /* 0x000fea0003800000 */
.L_x_10426:
[----:B------:R-:W-:Y:S05]  /*a530*/  @P2 BRA `(.L_x_10408) ;  /* 0x0000000400802947 */ /* 0x000fea0003800000 */
[----:B01----:R-:W2:Y:S04]  /*a540*/  LDL R0, [R1+0xa0] ;  /* 0x0000a00001007983 */ /* 0x003ea80000100800 */
[----:B------:R-:W3:Y:S01]  /*a550*/  LDL R39, [R1+0xb4] ;  /* 0x0000b40001277983 */ /* 0x000ee20000100800 */
[--C-:B------:R-:W-:Y:S01]  /*a560*/  SHF.R.U64 R38, R32, 0x10, R33.reuse ;  /* 0x0000001020267819 */ /* 0x100fe20000001221 */
[----:B------:R-:W-:Y:S01]  /*a570*/  HADD2.F32 R25, -RZ, R46.H1_H1 ;  /* 0x3000002eff197230 */ /* 0x000fe20000004100 */
[----:B------:R-:W-:Y:S01]  /*a580*/  SHF.R.U32.HI R32, RZ, 0x10, R33 ;  /* 0x00000010ff207819 */ /* 0x000fe20000011621 */
[--C-:B------:R-:W-:Y:S01]  /*a590*/  HADD2.F32 R26, -RZ, R44.reuse.H1_H1 ;  /* 0x3000002cff1a7230 */ /* 0x100fe20000004100 */
[----:B------:R-:W-:Y:S01]  /*a5a0*/  SHF.R.U64 R37, R34, 0x10, R35 ;  /* 0x0000001022257819 */ /* 0x000fe20000001223 */
[----:B------:R-:W-:Y:S01]  /*a5b0*/  HADD2.F32 R44, -RZ, R44.H0_H0 ;  /* 0x2000002cff2c7230 */ /* 0x000fe20000004100 */
[--C-:B------:R-:W-:Y:S01]  /*a5c0*/  SHF.R.U64 R34, R14, 0x10, R15.reuse ;  /* 0x000000100e227819 */ /* 0x100fe2000000120f */
[----:B------:R-:W-:Y:S01]  /*a5d0*/  HADD2.F32 R46, -RZ, R46.H0_H0 ;  /* 0x2000002eff2e7230 */ /* 0x000fe20000004100 */
[----:B------:R-:W-:-:S02]  /*a5e0*/  SHF.R.U32.HI R33, RZ, 0x10, R15 ;  /* 0x00000010ff217819 */ /* 0x000fc4000001160f */
[--C-:B------:R-:W-:Y:S02]  /*a5f0*/  SHF.R.U32.HI R27, RZ, 0x10, R13.reuse ;  /* 0x00000010ff1b7819 */ /* 0x100fe4000001160d */
[----:B------:R-:W-:Y:S02]  /*a600*/  SHF.R.U64 R36, R12, 0x10, R13 ;  /* 0x000000100c247819 */ /* 0x000fe4000000120d */
[----:B------:R-:W-:Y:S01]  /*a610*/  SHF.R.U32.HI R35, RZ, 0x10, R35 ;  /* 0x00000010ff237819 */ /* 0x000fe20000011623 */
[----:B------:R-:W-:Y:S01]  /*a620*/  HADD2.F32 R27, -RZ, R27.H0_H0 ;  /* 0x2000001bff1b7230 */ /* 0x000fe20000004100 */
[----:B--2---:R-:W-:-:S04]  /*a630*/  LEA.HI R3, R3, R0, RZ, 0x1d ;  /* 0x0000000003037211 */ /* 0x004fc800078fe8ff */
[----:B------:R-:W-:Y:S01]  /*a640*/  SHF.R.S32.HI R0, RZ, 0x1f, R3 ;  /* 0x0000001fff007819 */ /* 0x000fe20000011403 */
[----:B---3--:R-:W0:Y:S03]  /*a650*/  LDS.128 R4, [R39] ;  /* 0x0000000027047984 */ /* 0x008e260000000c00 */
        /* <DEDUP_REMOVED lines=27> */
[----:B------:R-:W-:Y:S01]  /*a810*/  FMUL.FTZ R26, R20, R15 ;  /* 0x0000000f141a7220 */ /* 0x000fe20000410000 */
[----:B------:R-:W-:Y:S02]  /*a820*/  HADD2.F32 R21, -RZ, R10.H0_H0 ;  /* 0x2000000aff157230 */ /* 0x000fe40000004100 */
[-C--:B------:R-:W-:Y:S01]  /*a830*/  FMUL.FTZ R9, R9, R46.reuse ;  /* 0x0000002e09097220 */ /* 0x080fe20000410000 */
[----:B------:R-:W-:Y:S02]  /*a840*/  HADD2.F32 R20, -RZ, R45.H0_H0 ;  /* 0x2000002dff147230 */ /* 0x000fe40000004100 */
[----:B------:R-:W-:Y:S01]  /*a850*/  FFMA.FTZ R46, R3, R46, -R12 ;  /* 0x0000002e032e7223 */ /* 0x000fe2000001080c */
[----:B------:R-:W-:-:S02]  /*a860*/  HADD2.F32 R24, -RZ, R11.H0_H0 ;  /* 0x2000000bff187230 */ /* 0x000fc40000004100 */
[----:B------:R-:W-:Y:S01]  /*a870*/  FFMA.FTZ R30, R5, R27, R26 ;  /* 0x0000001b051e7223 */ /* 0x000fe2000001001a */
[----:B------:R-:W-:Y:S02]  /*a880*/  HADD2.F32 R12, -RZ, R47.H0_H0 ;  /* 0x2000002fff0c7230 */ /* 0x000fe40000004100 */
[----:B------:R-:W-:Y:S01]  /*a890*/  FMUL.FTZ R26, R21, R20 ;  /* 0x00000014151a7220 */ /* 0x000fe20000410000 */
[----:B------:R-:W-:Y:S02]  /*a8a0*/  HADD2.F32 R45, -RZ, R45.H1_H1 ;  /* 0x3000002dff2d7230 */ /* 0x000fe40000004100 */
[----:B------:R-:W-:Y:S01]  /*a8b0*/  FFMA.FTZ R28, R5, R15, -R28 ;  /* 0x0000000f051c7223 */ /* 0x000fe2000001081c */
        /* <DEDUP_REMOVED lines=12> */
[C---:B------:R-:W-:Y:S01]  /*a980*/  FMUL.FTZ R20, R11.reuse, R26 ;  /* 0x0000001a0b147220 */ /* 0x040fe20000410000 */
[----:B------:R-:W-:Y:S02]  /*a990*/  HADD2.F32 R8, -RZ, R8.H1_H1 ;  /* 0x30000008ff087230 */ /* 0x000fe40000004100 */
[----:B------:R-:W-:Y:S01]  /*a9a0*/  FMUL.FTZ R14, R11, R12 ;  /* 0x0000000c0b0e7220 */ /* 0x000fe20000410000 */
[----:B------:R-:W-:-:S02]  /*a9b0*/  HADD2.F32 R10, -RZ, R10.H1_H1 ;  /* 0x3000000aff0a7230 */ /* 0x000fc40000004100 */
[C---:B------:R-:W-:Y:S01]  /*a9c0*/  FFMA.FTZ R20, R7.reuse, R12, -R20 ;  /* 0x0000000c07147223 */ /* 0x040fe20000010814 */
[----:B------:R-:W-:Y:S02]  /*a9d0*/  HADD2.F32 R9, -RZ, R36.H0_H0 ;  /* 0x20000024ff097230 */ /* 0x000fe40000004100 */
[----:B------:R-:W-:Y:S01]  /*a9e0*/  FFMA.FTZ R25, R7, R26, R14 ;  /* 0x0000001a07197223 */ /* 0x000fe2000001000e */
[----:B------:R-:W-:Y:S02]  /*a9f0*/  HADD2.F32 R11, -RZ, R34.H0_H0 ;  /* 0x20000022ff0b7230 */ /* 0x000fe40000004100 */
[----:B------:R-:W-:Y:S02]  /*aa00*/  HADD2.F32 R3, -RZ, R38.H0_H0 ;  /* 0x20000026ff037230 */ /* 0x000fe40000004100 */
        /* <DEDUP_REMOVED lines=19> */
.L_x_10408:
[----:B------:R-:W-:Y:S05]  /*ab40*/  BSYNC B0 ;  /* 0x0000000000007941 */ /* 0x000fea0003800000 */
.L_x_10401:
[----:B------:R-:W-:Y:S01]  /*ab50*/  @!PT LDS RZ, [RZ] ;  /* 0x00000000fffff984 */ /* 0x000fe20000000800 */
[----:B------:R-:W-:Y:S01]  /*ab60*/  @!PT LDS RZ, [RZ] ;  /* 0x00000000fffff984 */ /* 0x000fe20000000800 */
[----:B------:R-:W-:Y:S01]  /*ab70*/  @!PT LDS RZ, [RZ] ;  /* 0x00000000fffff984 */ /* 0x000fe20000000800 */
[----:B------:R-:W-:Y:S01]  /*ab80*/  @!PT LDS RZ, [RZ] ;  /* 0x00000000fffff984 */ /* 0x000fe20000000800 */
[----:B------:R1:W-:Y:S06]  /*ab90*/  MEMBAR.ALL.CTA ;  /* 0x0000000000007992 */ /* 0x0003ec0000008000 */
[----:B-1----:R-:W1:Y:S01]  /*aba0*/  FENCE.VIEW.ASYNC.S ;  /* 0x00000000000073c6 */ /* 0x002e620000000000 */
[----:B------:R-:W-:Y:S05]  /*abb0*/  WARPSYNC.ALL ;  /* 0x0000000000007948 */ /* 0x000fea0003800000 */
[----:B-1----:R-:W-:Y:S06]  /*abc0*/  BAR.SYNC.DEFER_BLOCKING 0xd, 0x180 ;  /* 0x0346000000007b1d */ /* 0x002fec0000010000 */
.L_x_10399:
[----:B0--3--:R-:W3:Y:S02]  /*abd0*/  LDL R0, [R1+0x50] ;  /* 0x0000500001007983 */ /* 0x009ee40000100800 */
[----:B---3--:R-:W-:-:S13]  /*abe0*/  ISETP.NE.AND P0, PT, R0, 0x3, PT ;  /* 0x000000030000780c */ /* 0x008fda0003f05270 */
[----:B------:R-:W-:Y:S05]  /*abf0*/  @!P0 BRA `(.L_x_10428) ;  /* 0x0000000000048947 */ /* 0x000fea0003800000 */
[----:B------:R-:W-:Y:S01]  /*ac00*/  BPT.TRAP 0x1 ;  /* 0x000000040000795c */ /* 0x000fe20000300000 */
.L_x_10428:
[----:B--2-4-:R-:W2:Y:S01]  /*ac10*/  LDL R3, [R1+0x60] ;  /* 0x0000600001037983 */ /* 0x014ea20000100800 */
[----:B------:R-:W-:Y:S01]  /*ac20*/  IMAD R0, R154, 0x8, R16 ;  /* 0x000000089a007824 */ /* 0x000fe200078e0210 */
[----:B--2---:R-:W-:-:S04]  /*ac30*/  SHF.L.U32 R5, R3, 0x1f, RZ ;  /* 0x0000001f03057819 */ /* 0x004fc800000006ff */
[----:B------:R0:W2:Y:S01]  /*ac40*/  SYNCS.PHASECHK.TRANS64.TRYWAIT P1, [R0+URZ+0x31c30], R5 ;  /* 0x031c3005000075a7 */ /* 0x0000a2000802017f */
[----:B------:R-:W-:Y:S05]  /*ac50*/  @!P0 BRA `(.L_x_10429) ;  /* 0x0000000000048947 */ /* 0x000fea0003800000 */
[----:B------:R-:W-:Y:S01]  /*ac60*/  BPT.TRAP 0x1 ;  /* 0x000000040000795c */ /* 0x000fe20000300000 */
.L_x_10429:
[----:B------:R-:W-:Y:S02]  /*ac70*/  IMAD R2, R2, 0x1000, R16 ;  /* 0x0000100002027824 */ /* 0x000fe400078e0210 */
[----:B------:R-:W-:Y:S02]  /*ac80*/  VIADD R4, R16, 0x16a00 ;  /* 0x00016a0010047836 */ /* 0x000fe40000000000 */
[----:B------:R-:W-:-:S03]  /*ac90*/  VIADD R3, R2, 0xda00 ;  /* 0x0000da0002037836 */ /* 0x000fc60000000000 */
[----:B------:R-:W-:Y:S02]  /*aca0*/  SHF.R.U32.HI R2, RZ, 0x4, R4 ;  /* 0x00000004ff027819 */ /* 0x000fe40000011604 */
[----:B------:R-:W-:Y:S02]  /*acb0*/  SHF.R.U32.HI R3, RZ, 0x4, R3 ;  /* 0x00000004ff037819 */ /* 0x000fe40000011603 */
[----:B------:R-:W-:Y:S02]  /*acc0*/  LOP3.LUT R2, R2, 0x3fff, RZ, 0xc0, !PT ;  /* 0x00003fff02027812 */ /* 0x000fe400078ec0ff */
[----:B------:R-:W-:Y:S02]  /*acd0*/  LOP3.LUT R3, R3, 0x3fff, RZ, 0xc0, !PT ;  /* 0x00003fff03037812 */ /* 0x000fe400078ec0ff */
[----:B------:R-:W-:-:S05]  /*ace0*/  LOP3.LUT R2, R2, 0x10000, RZ, 0xfc, !PT ;  /* 0x0001000002027812 */ /* 0x000fca00078efcff */
[----:B------:R3:W-:Y:S01]  /*acf0*/  STL [R1+0x7c], R2 ;  /* 0x00007c0201007387 */ /* 0x0007e20000100800 */
[----:B--2---:R-:W-:Y:S05]  /*ad00*/  @P1 BRA `(.L_x_10430) ;  /* 0x0000000000081947 */ /* 0x004fea0003800000 */
[----:B------:R-:W2:Y:S02]  /*ad10*/  SYNCS.PHASECHK.TRANS64.TRYWAIT P1, [R0+URZ+0x31c30], R5 ;  /* 0x031c3005000075a7 */ /* 0x000ea4000802017f */
[----:B--2---:R-:W-:Y:S05]  /*ad20*/  @!P1 BRA `(.L_x_10431) ;  /* 0x0000014400449947 */ /* 0x004fea0003800000 */
.L_x_10430:
[----:B------:R-:W1:Y:S01]  /*ad30*/  LDL R4, [R1+0x7c] ;  /* 0x00007c0001047983 */ /* 0x000e620000100800 */
[----:B---3--:R-:W-:Y:S01]  /*ad40*/  LOP3.LUT R2, R3, 0x10000, RZ, 0xfc, !PT ;  /* 0x0001000003027812 */ /* 0x008fe200078efcff */
[----:B------:R-:W-:Y:S02]  /*ad50*/  IMAD.MOV.U32 R15, RZ, RZ, -0x7fffffe0 ;  /* 0x80000020ff0f7424 */ /* 0x000fe400078e00ff */
[----:B------:R-:W-:Y:S01]  /*ad60*/  IMAD.MOV.U32 R3, RZ, RZ, -0x7fffffe0 ;  /* 0x80000020ff037424 */ /* 0x000fe200078e00ff */
[----:B------:R-:W-:Y:S05]  /*ad70*/  WARPSYNC.ALL ;  /* 0x0000000000007948 */ /* 0x000fea0003800000 */
[----:B------:R-:W-:Y:S01]  /*ad80*/  R2UR UR7, R15 ;  /* 0x000000000f0772ca */ /* 0x000fe200000e0000 */
[----:B------:R-:W3:Y:S01]  /*ad90*/  LDL R99, [R1+0xcc] ;  /* 0x0000cc0001637983 */ /* 0x000ee20000100800 */
[----:B------:R-:W-:-:S02]  /*ada0*/  R2UR UR4, R2 ;  /* 0x00000000020472ca */ /* 0x000fc400000e0000 */
[C---:B------:R-:W-:Y:S01]  /*adb0*/  R2UR UR5, R3.reuse ;  /* 0x00000000030572ca */ /* 0x040fe200000e0000 */
[----:B------:R-:W-:Y:S01]  /*adc0*/  WARPGROUP.ARRIVE ;  /* 0x00000000000079c5 */ /* 0x000fe20000000000 */
[----:B0-2---:R-:W-:Y:S02]  /*add0*/  IMAD.MOV.U32 R5, RZ, RZ, -0x7fffffe0 ;  /* 0x80000020ff057424 */ /* 0x005fe400078e00ff */
[----:B------:R-:W-:Y:S01]  /*ade0*/  IMAD.MOV.U32 R7, RZ, RZ, -0x7fffffe0 ;  /* 0x80000020ff077424 */ /* 0x000fe200078e00ff */
[C---:B------:R-:W-:Y:S02]  /*adf0*/  R2UR UR8, R2.reuse ;  /* 0x00000000020872ca */ /* 0x040fe400000e0000 */
[----:B------:R-:W-:Y:S02]  /*ae00*/  R2UR UR9, R3 ;  /* 0x00000000030972ca */ /* 0x000fe400000e0000 */
[----:B------:R-:W-:Y:S02]  /*ae10*/  R2UR UR11, R7 ;  /* 0x00000000070b72ca */ /* 0x000fe400000e0000 */
[----:B------:R-:W-:-:S02]  /*ae20*/  R2UR UR12, R2 ;  /* 0x00000000020c72ca */ /* 0x000fc400000e0000 */
[C---:B------:R-:W-:Y:S01]  /*ae30*/  R2UR UR13, R3.reuse ;  /* 0x00000000030d72ca */ /* 0x040fe200000e0000 */
[----:B------:R-:W-:Y:S01]  /*ae40*/  IMAD.MOV.U32 R9, RZ, RZ, -0x7fffffe0 ;  /* 0x80000020ff097424 */ /* 0x000fe200078e00ff */
[----:B------:R-:W-:Y:S02]  /*ae50*/  R2UR UR16, R2 ;  /* 0x00000000021072ca */ /* 0x000fe400000e0000 */
[----:B------:R-:W-:Y:S02]  /*ae60*/  R2UR UR17, R3 ;  /* 0x00000000031172ca */ /* 0x000fe400000e0000 */
[----:B------:R-:W-:Y:S01]  /*ae70*/  R2UR UR19, R9 ;  /* 0x00000000091372ca */ /* 0x000fe200000e0000 */
[----:B-1----:R-:W-:-:S05]  /*ae80*/  IMAD R14, R154, 0x6c0, R4 ;  /* 0x000006c09a0e7824 */ /* 0x002fca00078e0204 */
[----:B------:R-:W-:-:S13]  /*ae90*/  R2UR UR6, R14 ;  /* 0x000000000e0672ca */ /* 0x000fda00000e0000 */
[----:B------:R-:W-:Y:S01]  /*aea0*/  HGMMA.64x16x16.F32 R88, gdesc[UR4], RZ, !UPT, gsb0 ;  /* 0x00200000045879f0 */ /* 0x000fe2000c0008ff */
[----:B------:R-:W-:Y:S01]  /*aeb0*/  VIADD R4, R14, 0x40 ;  /* 0x000000400e047836 */ /* 0x000fe20000000000 */
[----:B------:R-:W-:Y:S02]  /*aec0*/  R2UR UR7, R5 ;  /* 0x00000000050772ca */ /* 0x000fe400000e0000 */
[----:B------:R-:W-:Y:S02]  /*aed0*/  R2UR UR4, R2 ;  /* 0x00000000020472ca */ /* 0x000fe400000e0000 */
[----:B------:R-:W-:Y:S02]  /*aee0*/  R2UR UR6, R4 ;  /* 0x00000000040672ca */ /* 0x000fe400000e0000 */
[----:B------:R-:W-:Y:S01]  /*aef0*/  R2UR UR5, R3 ;  /* 0x00000000030572ca */ /* 0x000fe200000e0000 */
[----:B------:R-:W-:Y:S02]  /*af00*/  WARPGROUP.DEPBAR.LE gsb0, 0x0 ;  /* 0x00008000000079c5 */ /* 0x000fe40000010000 */
[----:B------:R-:W-:-:S10]  /*af10*/  WARPGROUP.ARRIVE ;  /* 0x00000000000079c5 */ /* 0x000fd40000000000 */
[----:B------:R-:W-:Y:S01]  /*af20*/  HGMMA.64x16x16.F32 R80, gdesc[UR4], RZ, !UPT, gsb0 ;  /* 0x00200000045079f0 */ /* 0x000fe2000c0008ff */
[----:B------:R-:W-:-:S04]  /*af30*/  IADD3 R6, R14, 0x80, RZ ;  /* 0x000000800e067810 */ /* 0x000fc80007ffe0ff */
[----:B------:R-:W-:Y:S01]  /*af40*/  R2UR UR10, R6 ;  /* 0x00000000060a72ca */ /* 0x000fe200000e0000 */
[----:B------:R-:W-:Y:S02]  /*af50*/  WARPGROUP.DEPBAR.LE gsb0, 0x0 ;  /* 0x00008000000079c5 */ /* 0x000fe40000010000 */
[----:B------:R-:W-:-:S10]  /*af60*/  WARPGROUP.ARRIVE ;  /* 0x00000000000079c5 */ /* 0x000fd40000000000 */
[----:B------:R-:W-:Y:S01]  /*af70*/  HGMMA.64x16x16.F32 R72, gdesc[UR8], RZ, !UPT, gsb0 ;  /* 0x00200000084879f0 */ /* 0x000fe2000c0008ff */
[----:B------:R-:W-:Y:S02]  /*af80*/  VIADD R4, R14, 0xc0 ;  /* 0x000000c00e047836 */ /* 0x000fe40000000000 */
[----:B------:R-:W-:-:S03]  /*af90*/  IMAD.MOV.U32 R5, RZ, RZ, -0x7fffffe0 ;  /* 0x80000020ff057424 */ /* 0x000fc600078e00ff */
[----:B------:R-:W-:Y:S02]  /*afa0*/  R2UR UR14, R4 ;  /* 0x00000000040e72ca */ /* 0x000fe400000e0000 */
[----:B------:R-:W-:Y:S01]  /*afb0*/  R2UR UR15, R5 ;  /* 0x00000000050f72ca */ /* 0x000fe200000e0000 */
[----:B------:R-:W-:Y:S02]  /*afc0*/  WARPGROUP.DEPBAR.LE gsb0, 0x0 ;  /* 0x00008000000079c5 */ /* 0x000fe40000010000 */
[----:B-----5:R-:W-:-:S10]  /*afd0*/  WARPGROUP.ARRIVE ;  /* 0x00000000000079c5 */ /* 0x020fd40000000000 */
[----:B------:R-:W-:Y:S01]  /*afe0*/  HGMMA.64x16x16.F32 R64, gdesc[UR12], RZ, !UPT, gsb0 ;  /* 0x002000000c4079f0 */ /* 0x000fe2000c0008ff */
[----:B------:R-:W-:-:S05]  /*aff0*/  VIADD R8, R14, 0x100 ;  /* 0x000001000e087836 */ /* 0x000fca0000000000 */
[----:B------:R-:W-:Y:S01]  /*b000*/  R2UR UR18, R8 ;  /* 0x00000000081272ca */ /* 0x000fe200000e0000 */
[----:B------:R-:W-:Y:S02]  /*b010*/  WARPGROUP.DEPBAR.LE gsb0, 0x0 ;  /* 0x00008000000079c5 */ /* 0x000fe40000010000 */
[----:B------:R-:W-:-:S10]  /*b020*/  WARPGROUP.ARRIVE ;  /* 0x00000000000079c5 */ /* 0x000fd40000000000 */
[----:B------:R-:W-:Y:S01]  /*b030*/  HGMMA.64x16x16.F32 R56, gdesc[UR16], RZ, !UPT, gsb0 ;  /* 0x00200000103879f0 */ /* 0x000fe2000c0008ff */
[----:B------:R-:W-:Y:S02]  /*b040*/  VIADD R6, R14, 0x140 ;  /* 0x000001400e067836 */ /* 0x000fe40000000000 */
[----:B------:R-:W-:Y:S01]  /*b050*/  IMAD.MOV.U32 R7, RZ, RZ, -0x7fffffe0 ;  /* 0x80000020ff077424 */ /* 0x000fe200078e00ff */
[----:B------:R-:W-:Y:S02]  /*b060*/  R2UR UR20, R2 ;  /* 0x00000000021472ca */ /* 0x000fe400000e0000 */
[----:B------:R-:W-:Y:S02]  /*b070*/  R2UR UR22, R6 ;  /* 0x00000000061672ca */ /* 0x000fe400000e0000 */
[----:B------:R-:W-:Y:S02]  /*b080*/  R2UR UR23, R7 ;  /* 0x00000000071772ca */ /* 0x000fe400000e0000 */
[----:B------:R-:W-:Y:S01]  /*b090*/  R2UR UR21, R3 ;  /* 0x00000000031572ca */ /* 0x000fe200000e0000 */
[----:B------:R-:W-:-:S02]  /*b0a0*/  WARPGROUP.DEPBAR.LE gsb0, 0x0 ;  /* 0x00008000000079c5 */ /* 0x000fc40000010000 */
        /* <DEDUP_REMOVED lines=30> */
[----:B------:R-:W-:Y:S02]  /*b290*/  IMAD.MOV.U32 R5, RZ, RZ, -0x7fffffe0 ;  /* 0x80000020ff057424 */ /* 0x000fe400078e00ff */
[----:B------:R-:W-:Y:S02]  /*b2a0*/  VIADD R8, R2, 0x2 ;  /* 0x0000000202087836 */ /* 0x000fe40000000000 */
[----:B------:R-:W-:Y:S01]  /*b2b0*/  IMAD.MOV.U32 R9, RZ, RZ, -0x7fffffe0 ;  /* 0x80000020ff097424 */ /* 0x000fe200078e00ff */
[----:B------:R-:W-:Y:S02]  /*b2c0*/  R2UR UR38, R4 ;  /* 0x00000000042672ca */ /* 0x000fe400000e0000 */
[----:B------:R-:W-:-:S02]  /*b2d0*/  R2UR UR39, R5 ;  /* 0x00000000052772ca */ /* 0x000fc400000e0000 */
[----:B------:R-:W-:Y:S02]  /*b2e0*/  R2UR UR36, R8 ;  /* 0x00000000082472ca */ /* 0x000fe400000e0000 */
[----:B------:R-:W-:Y:S01]  /*b2f0*/  R2UR UR37, R9 ;  /* 0x00000000092572ca */ /* 0x000fe200000e0000 */
[----:B------:R-:W-:Y:S02]  /*b300*/  WARPGROUP.DEPBAR.LE gsb0, 0x0 ;  /* 0x00008000000079c5 */ /* 0x000fe40000010000 */
[----:B------:R-:W-:-:S10]  /*b310*/  WARPGROUP.ARRIVE ;  /* 0x00000000000079c5 */ /* 0x000fd40000000000 */
[----:B------:R-:W-:Y:S01]  /*b320*/  HGMMA.64x16x16.F32 R88, gdesc[UR36], R88, gsb0 ;  /* 0x00200000245879f0 */ /* 0x000fe20008000858 */
[----:B------:R-:W-:Y:S01]  /*b330*/  IMAD.MOV.U32 R7, RZ, RZ, -0x7fffffe0 ;  /* 0x80000020ff077424 */ /* 0x000fe200078e00ff */
[----:B------:R-:W-:Y:S02]  /*b340*/  IADD3 R6, R14, 0x42, RZ ;  /* 0x000000420e067810 */ /* 0x000fe40007ffe0ff */
[----:B------:R-:W-:Y:S02]  /*b350*/  R2UR UR4, R8 ;  /* 0x00000000080472ca */ /* 0x000fe400000e0000 */
[----:B------:R-:W-:Y:S02]  /*b360*/  R2UR UR6, R6 ;  /* 0x00000000060672ca */ /* 0x000fe400000e0000 */
[----:B------:R-:W-:Y:S02]  /*b370*/  R2UR UR7, R7 ;  /* 0x00000000070772ca */ /* 0x000fe400000e0000 */
[----:B------:R-:W-:Y:S01]  /*b380*/  R2UR UR5, R9 ;  /* 0x00000000090572ca */ /* 0x000fe200000e0000 */
[----:B------:R-:W-:-:S02]  /*b390*/  WARPGROUP.DEPBAR.LE gsb0, 0x0 ;  /* 0x00008000000079c5 */ /* 0x000fc40000010000 */
[----:B------:R-:W-:-:S10]  /*b3a0*/  WARPGROUP.ARRIVE ;  /* 0x00000000000079c5 */ /* 0x000fd40000000000 */
[----:B------:R-:W-:Y:S01]  /*b3b0*/  HGMMA.64x16x16.F32 R80, gdesc[UR4], R80, gsb0 ;  /* 0x00200000045079f0 */ /* 0x000fe20008000850 */
        /* <DEDUP_REMOVED lines=63> */
[----:B------:R-:W-:Y:S01]  /*b7b0*/  VIADD R6, R14, 0x240 ;  /* 0x000002400e067836 */ /* 0x000fe20000000000 */
[----:B------:R-:W-:Y:S01]  /*b7c0*/  MOV R13, 0x80000020 ;  /* 0x80000020000d7802 */ /* 0x000fe20000000f00 */
[----:B------:R-:W-:Y:S02]  /*b7d0*/  IMAD.MOV.U32 R7, RZ, RZ, -0x7fffffe0 ;  /* 0x80000020ff077424 */ /* 0x000fe400078e00ff */
[----:B------:R-:W-:Y:S01]  /*b7e0*/  VIADD R12, R2, 0x300 ;  /* 0x00000300020c7836 */ /* 0x000fe20000000000 */
[----:B------:R-:W-:Y:S02]  /*b7f0*/  R2UR UR38, R6 ;  /* 0x00000000062672ca */ /* 0x000fe400000e0000 */
[----:B------:R-:W-:Y:S02]  /*b800*/  R2UR UR39, R7 ;  /* 0x00000000072772ca */ /* 0x000fe400000e0000 */
[----:B------:R-:W-:-:S02]  /*b810*/  R2UR UR36, R12 ;  /* 0x000000000c2472ca */ /* 0x000fc400000e0000 */
[----:B------:R-:W-:Y:S01]  /*b820*/  R2UR UR37, R13 ;  /* 0x000000000d2572ca */ /* 0x000fe200000e0000 */
[----:B------:R-:W-:Y:S02]  /*b830*/  WARPGROUP.DEPBAR.LE gsb0, 0x0 ;  /* 0x00008000000079c5 */ /* 0x000fe40000010000 */
        /* <DEDUP_REMOVED lines=75> */
[----:B------:R-:W-:Y:S01]  /*bcf0*/  IADD3 R10, R2, 0x302, RZ ;  /* 0x00000302020a7810 */ /* 0x000fe20007ffe0ff */
[----:B------:R-:W-:Y:S02]  /*bd00*/  IMAD.MOV.U32 R7, RZ, RZ, -0x7fffffe0 ;  /* 0x80000020ff077424 */ /* 0x000fe400078e00ff */
[----:B------:R-:W-:Y:S01]  /*bd10*/  IMAD.MOV.U32 R11, RZ, RZ, -0x7fffffe0 ;  /* 0x80000020ff0b7424 */ /* 0x000fe200078e00ff */
        /* <DEDUP_REMOVED lines=80> */
[----:B------:R-:W-:-:S04]  /*c220*/  MOV R7, 0x80000020 ;  /* 0x8000002000077802 */ /* 0x000fc80000000f00 */
[----:B------:R-:W-:Y:S01]  /*c230*/  R2UR UR38, R6 ;  /* 0x00000000062672ca */ /* 0x000fe200000e0000 */
[----:B------:R-:W-:Y:S01]  /*c240*/  VIADD R6, R2, 0x600 ;  /* 0x0000060002067836 */ /* 0x000fe20000000000 */
[----:B------:R-:W-:Y:S01]  /*c250*/  R2UR UR39, R7 ;  /* 0x00000000072772ca */ /* 0x000fe200000e0000 */
[----:B------:R-:W-:-:S03]  /*c260*/  IMAD.MOV.U32 R7, RZ, RZ, -0x7fffffe0 ;  /* 0x80000020ff077424 */ /* 0x000fc600078e00ff */
[----:B------:R-:W-:Y:S02]  /*c270*/  R2UR UR36, R6 ;  /* 0x00000000062472ca */ /* 0x000fe400000e0000 */
        /* <DEDUP_REMOVED lines=97> */
[----:B------:R-:W-:Y:S01]  /*c890*/  R2UR UR8, R4 ;  /* 0x00000000040872ca */ /* 0x000fe200000e0000 */
[----:B------:R-:W-:Y:S01]  /*c8a0*/  IMAD.MOV.U32 R21, RZ, RZ, -0x7fffffe0 ;  /* 0x80000020ff157424 */ /* 0x000fe200078e00ff */
[----:B------:R-:W-:Y:S01]  /*c8b0*/  R2UR UR9, R5 ;  /* 0x00000000050972ca */ /* 0x000fe200000e0000 */
[----:B------:R-:W-:Y:S01]  /*c8c0*/  ULDC UR4, c[0x0][0x9d8] ;  /* 0x0002760000047ab9 */ /* 0x000fe20000000800 */
[----:B------:R-:W-:Y:S01]  /*c8d0*/  R2UR UR10, R20 ;  /* 0x00000000140a72ca */ /* 0x000fe200000e0000 */
[----:B---3--:R-:W-:Y:S01]  /*c8e0*/  IMAD.IADD R100, R99, 0x1, R112 ;  /* 0x0000000163647824 */ /* 0x008fe200078e0270 */
[----:B------:R-:W-:Y:S01]  /*c8f0*/  R2UR UR11, R21 ;  /* 0x00000000150b72ca */ /* 0x000fe200000e0000 */
[----:B------:R-:W-:Y:S01]  /*c900*/  ULDC UR5, c[0x0][0x988] ;  /* 0x0002620000057ab9 */ /* 0x000fe20000000800 */
[----:B------:R-:W-:-:S02]  /*c910*/  WARPGROUP.DEPBAR.LE gsb0, 0x0 ;  /* 0x00008000000079c5 */ /* 0x000fc40000010000 */
[----:B------:R-:W-:-:S09]  /*c920*/  WARPGROUP.ARRIVE ;  /* 0x00000000000079c5 */ /* 0x000fd20000000000 */
        /* <DEDUP_REMOVED lines=39> */
[----:B------:R-:W-:Y:S01]  /*cba0*/  FMUL.FTZ R15, R88, UR4 ;  /* 0x00000004580f7c20 */ /* 0x000fe20008410000 */
[----:B------:R-:W-:Y:S02]  /*cbb0*/  R2UR UR8, R4 ;  /* 0x00000000040872ca */ /* 0x000fe400000e0000 */
[----:B------:R-:W-:Y:S02]  /*cbc0*/  R2UR UR10, R20 ;  /* 0x00000000140a72ca */ /* 0x000fe400000e0000 */
[----:B------:R-:W-:Y:S02]  /*cbd0*/  R2UR UR11, R21 ;  /* 0x00000000150b72ca */ /* 0x000fe400000e0000 */
        /* <DEDUP_REMOVED lines=9> */
[----:B------:R-:W-:Y:S08]  /*cc70*/  MUFU.TANH R15, R15 ;  /* 0x0000000f000f7308 */ /* 0x000ff00000002400 */
[----:B------:R-:W-:Y:S08]  /*cc80*/  MUFU.TANH R92, R92 ;  /* 0x0000005c005c7308 */ /* 0x000ff00000002400 */
[----:B------:R-:W0:Y:S01]  /*cc90*/  MUFU.TANH R94, R94 ;  /* 0x0000005e005e7308 */ /* 0x000e220000002400 */
[----:B------:R-:W-:Y:S01]  /*cca0*/  FMUL.FTZ R80, R80, UR4 ;  /* 0x0000000450507c20 */ /* 0x000fe20008410000 */
[----:B------:R-:W-:-:S02]  /*ccb0*/  WARPGROUP.DEPBAR.LE gsb0, 0x0 ;  /* 0x00008000000079c5 */ /* 0x000fc40000010000 */
[----:B------:R-:W-:-:S04]  /*ccc0*/  WARPGROUP.ARRIVE ;  /* 0x00000000000079c5 */ /* 0x000fc80000000000 */
[----:B------:R-:W1:Y:S02]  /*ccd0*/  MUFU.TANH R88, R88 ;  /* 0x0000005800587308 */ /* 0x000e640000002400 */
[----:B------:R-:W-:Y:S01]  /*cce0*/  HGMMA.64x16x16.F32 R32, gdesc[UR8], R32, gsb0 ;  /* 0x00200000082079f0 */ /* 0x000fe20008000820 */
[----:B------:R-:W-:-:S05]  /*ccf0*/  FMUL.FTZ R95, R40, UR4 ;  /* 0x00000004285f7c20 */ /* 0x000fca0008410000 */
[----:B------:R-:W-:Y:S01]  /*cd00*/  MUFU.TANH R74, R74 ;  /* 0x0000004a004a7308 */ /* 0x000fe20000002400 */
[----:B------:R-:W-:Y:S02]  /*cd10*/  VIADD R40, R14, 0x682 ;  /* 0x000006820e287836 */ /* 0x000fe40000000000 */
[----:B------:R-:W-:-:S05]  /*cd20*/  IMAD R14, R115, -0x90, R100 ;  /* 0xffffff70730e7824 */ /* 0x000fca00078e0264 */
[----:B------:R-:W2:Y:S01]  /*cd30*/  MUFU.TANH R91, R91 ;  /* 0x0000005b005b7308 */ /* 0x000ea20000002400 */
[----:B------:R-:W-:Y:S01]  /*cd40*/  FMUL.FTZ R81, R81, UR4 ;  /* 0x0000000451517c20 */ /* 0x000fe20008410000 */
[----:B------:R-:W-:Y:S01]  /*cd50*/  FMUL.FTZ R97, R55, UR4 ;  /* 0x0000000437617c20 */ /* 0x000fe20008410000 */
[C---:B------:R-:W-:Y:S01]  /*cd60*/  ISETP.GT.AND P3, PT, R14.reuse, 0x9, PT ;  /* 0x000000090e00780c */ /* 0x040fe20003f64270 */
[----:B------:R-:W-:Y:S01]  /*cd70*/  FMUL.FTZ R55, R41, UR4 ;  /* 0x0000000429377c20 */ /* 0x000fe20008410000 */
[----:B------:R-:W-:Y:S01]  /*cd80*/  IMAD.MOV.U32 R41, RZ, RZ, -0x7fffffe0 ;  /* 0x80000020ff297424 */ /* 0x000fe200078e00ff */
[C---:B------:R-:W-:Y:S02]  /*cd90*/  ISETP.GT.AND P5, PT, R14.reuse, RZ, PT ;  /* 0x000000ff0e00720c */ /* 0x040fe40003fa4270 */
[----:B------:R-:W3:Y:S01]  /*cda0*/  MUFU.TANH R89, R89 ;  /* 0x0000005900597308 */ /* 0x000ee20000002400 */
[----:B------:R-:W-:Y:S01]  /*cdb0*/  ISETP.GT.AND P1, PT, R14, 0x1, PT ;  /* 0x000000010e00780c */ /* 0x000fe20003f24270 */
[----:B------:R-:W-:Y:S01]  /*cdc0*/  FMUL.FTZ R84, R84, UR4 ;  /* 0x0000000454547c20 */ /* 0x000fe20008410000 */
[----:B------:R-:W-:Y:S01]  /*cdd0*/  FMUL.FTZ R98, R53, UR4 ;  /* 0x0000000435627c20 */ /* 0x000fe20008410000 */
[----:B------:R-:W-:Y:S01]  /*cde0*/  FMUL.FTZ R53, R42, UR4 ;  /* 0x000000042a357c20 */ /* 0x000fe20008410000 */
[----:B0-----:R-:W-:-:S03]  /*cdf0*/  FSEL R94, R94, -INF , P3 ;  /* 0xff8000005e5e7808 */ /* 0x001fc60001800000 */
[----:B------:R-:W0:Y:S01]  /*ce00*/  MUFU.TANH R80, R80 ;  /* 0x0000005000507308 */ /* 0x000e220000002400 */
[----:B------:R-:W-:Y:S02]  /*ce10*/  FSEL R92, R92, -INF , P3 ;  /* 0xff8000005c5c7808 */ /* 0x000fe40001800000 */
[C---:B------:R-:W-:Y:S01]  /*ce20*/  ISETP.GT.AND P3, PT, R14.reuse, 0x20, PT ;  /* 0x000000200e00780c */ /* 0x040fe20003f64270 */
[----:B------:R-:W-:Y:S01]  /*ce30*/  FMUL.FTZ R85, R85, UR4 ;  /* 0x0000000455557c20 */ /* 0x000fe20008410000 */
[----:B------:R-:W-:-:S03]  /*ce40*/  ISETP.GT.AND P2, PT, R14, 0x8, PT ;  /* 0x000000080e00780c */ /* 0x000fc60003f44270 */
[----:B------:R-:W4:Y:S01]  /*ce50*/  MUFU.TANH R90, R90 ;  /* 0x0000005a005a7308 */ /* 0x000f220000002400 */
[----:B------:R-:W-:Y:S02]  /*ce60*/  FSEL R21, R15, -INF , P5 ;  /* 0xff8000000f157808 */ /* 0x000fe40002800000 */
[----:B-1----:R-:W-:Y:S02]  /*ce70*/  FSEL R88, R88, -INF , P1 ;  /* 0xff80000058587808 */ /* 0x002fe40000800000 */
[----:B------:R-:W-:-:S03]  /*ce80*/  R2UR UR15, R41 ;  /* 0x00000000290f72ca */ /* 0x000fc600000e0000 */
[----:B------:R-:W1:Y:S01]  /*ce90*/  MUFU.TANH R81, R81 ;  /* 0x0000005100517308 */ /* 0x000e620000002400 */
[----:B------:R-:W-:Y:S01]  /*cea0*/  FMUL.FTZ R82, R82, UR4 ;  /* 0x0000000452527c20 */ /* 0x000fe20008410000 */
[----:B--2---:R-:W-:Y:S01]  /*ceb0*/  FSEL R91, R91, -INF , P2 ;  /* 0xff8000005b5b7808 */ /* 0x004fe20001000000 */
[----:B------:R-:W-:Y:S01]  /*cec0*/  FMUL.FTZ R72, R72, UR4 ;  /* 0x0000000448487c20 */ /* 0x000fe20008410000 */
[----:B------:R-:W-:-:S04]  /*ced0*/  R2UR UR14, R40 ;  /* 0x00000000280e72ca */ /* 0x000fc800000e0000 */
[----:B------:R-:W2:Y:S01]  /*cee0*/  MUFU.TANH R93, R93 ;  /* 0x0000005d005d7308 */ /* 0x000ea20000002400 */
[----:B------:R-:W-:Y:S01]  /*cef0*/  FMUL.FTZ R83, R83, UR4 ;  /* 0x0000000453537c20 */ /* 0x000fe20008410000 */
[----:B------:R-:W-:-:S06]  /*cf00*/  ISETP.GT.AND P4, PT, R14, 0x10, PT ;  /* 0x000000100e00780c */ /* 0x000fcc0003f84270 */
[----:B------:R3:W-:Y:S01]  /*cf10*/  MUFU.TANH R41, R53 ;  /* 0x0000003500297308 */ /* 0x0007e20000002400 */
[----:B------:R-:W-:-:S07]  /*cf20*/  FMUL.FTZ R73, R73, UR4 ;  /* 0x0000000449497c20 */ /* 0x000fce0008410000 */
[----:B------:R-:W2:Y:S01]  /*cf30*/  MUFU.TANH R84, R84 ;  /* 0x0000005400547308 */ /* 0x000ea20000002400 */
[----:B---3--:R-:W-:Y:S02]  /*cf40*/  FSEL R53, R74, -INF , P3 ;  /* 0xff8000004a357808 */ /* 0x008fe40001800000 */
[----:B------:R-:W-:-:S05]  /*cf50*/  FMNMX.FTZ R74, R21, R88, !PT ;  /* 0x00000058154a7209 */ /* 0x000fca0007810000 */
[----:B------:R-:W3:Y:S01]  /*cf60*/  MUFU.TANH R85, R85 ;  /* 0x0000005500557308 */ /* 0x000ee20000002400 */
[----:B------:R-:W-:Y:S01]  /*cf70*/  FSEL R89, R89, -INF , P5 ;  /* 0xff80000059597808 */ /* 0x000fe20002800000 */
[----:B------:R-:W-:Y:S01]  /*cf80*/  FMUL.FTZ R86, R86, UR4 ;  /* 0x0000000456567c20 */ /* 0x000fe20008410000 */
[----:B------:R-:W-:-:S05]  /*cf90*/  ISETP.GT.AND P5, PT, R14, 0x11, PT ;  /* 0x000000110e00780c */ /* 0x000fca0003fa4270 */
[----:B------:R4:W-:Y:S01]  /*cfa0*/  MUFU.TANH R40, R55 ;  /* 0x0000003700287308 */ /* 0x0009e20000002400 */
[----:B0-----:R-:W-:Y:S01]  /*cfb0*/  FSEL R80, R80, -INF , P4 ;  /* 0xff80000050507808 */ /* 0x001fe20002000000 */
[----:B------:R-:W-:Y:S01]  /*cfc0*/  FMUL.FTZ R76, R76, UR4 ;  /* 0x000000044c4c7c20 */ /* 0x000fe20008410000 */
[----:B----4-:R-:W-:-:S05]  /*cfd0*/  FMNMX.FTZ R55, R91, R74, !PT ;  /* 0x0000004a5b377209 */ /* 0x010fca0007810000 */
[----:B------:R-:W0:Y:S01]  /*cfe0*/  MUFU.TANH R82, R82 ;  /* 0x0000005200527308 */ /* 0x000e220000002400 */
[----:B------:R-:W-:-:S07]  /*cff0*/  FMNMX.FTZ R55, R92, R55, !PT ;  /* 0x000000375c377209 */ /* 0x000fce0007810000 */
[----:B------:R-:W4:Y:S01]  /*d000*/  MUFU.TANH R72, R72 ;  /* 0x0000004800487308 */ /* 0x000f220000002400 */
[----:B------:R-:W-:Y:S01]  /*d010*/  FSEL R90, R90, -INF , P1 ;  /* 0xff8000005a5a7808 */ /* 0x000fe20000800000 */
[----:B------:R-:W-:Y:S01]  /*d020*/  FMUL.FTZ R87, R87, UR4 ;  /* 0x0000000457577c20 */ /* 0x000fe20008410000 */
[----:B------:R-:W-:Y:S01]  /*d030*/  ISETP.GT.AND P1, PT, R14, 0x18, PT ;  /* 0x000000180e00780c */ /* 0x000fe20003f24270 */
[----:B------:R-:W-:Y:S01]  /*d040*/  FMUL.FTZ R77, R77, UR4 ;  /* 0x000000044d4d7c20 */ /* 0x000fe20008410000 */
[----:B-1----:R-:W-:-:S03]  /*d050*/  FSEL R81, R81, -INF , P5 ;  /* 0xff80000051517808 */ /* 0x002fc60002800000 */
[----:B------:R-:W1:Y:S01]  /*d060*/  MUFU.TANH R83, R83 ;  /* 0x0000005300537308 */ /* 0x000e620000002400 */
[----:B------:R-:W-:Y:S02]  /*d070*/  FMNMX.FTZ R74, R80, R55, !PT ;  /* 0x00000037504a7209 */ /* 0x000fe40007810000 */
[----:B--2---:R-:W-:-:S05]  /*d080*/  FSEL R93, R93, -INF , P2 ;  /* 0xff8000005d5d7808 */ /* 0x004fca0001000000 */
[----:B------:R-:W2:Y:S01]  /*d090*/  MUFU.TANH R73, R73 ;  /* 0x0000004900497308 */ /* 0x000ea20000002400 */
[----:B------:R-:W-:Y:S01]  /*d0a0*/  ISETP.GT.AND P2, PT, R14, 0x19, PT ;  /* 0x000000190e00780c */ /* 0x000fe20003f44270 */
[----:B------:R-:W-:Y:S01]  /*d0b0*/  FMUL.FTZ R64, R64, UR4 ;  /* 0x0000000440407c20 */ /* 0x000fe20008410000 */
[----:B------:R-:W-:Y:S02]  /*d0c0*/  FSEL R84, R84, -INF , P1 ;  /* 0xff80000054547808 */ /* 0x000fe40000800000 */
[----:B------:R-:W-:-:S03]  /*d0d0*/  FMNMX.FTZ R55, R81, R74, !PT ;  /* 0x0000004a51377209 */ /* 0x000fc60007810000 */
[----:B------:R-:W2:Y:S01]  /*d0e0*/  MUFU.TANH R86, R86 ;  /* 0x0000005600567308 */ /* 0x000ea20000002400 */
[----:B------:R-:W-:Y:S01]  /*d0f0*/  FMUL.FTZ R75, R75, UR4 ;  /* 0x000000044b4b7c20 */ /* 0x000fe20008410000 */
[----:B---3--:R-:W-:-:S06]  /*d100*/  FSEL R85, R85, -INF , P2 ;  /* 0xff80000055557808 */ /* 0x008fcc0001000000 */
[----:B------:R-:W3:Y:S01]  /*d110*/  MUFU.TANH R76, R76 ;  /* 0x0000004c004c7308 */ /* 0x000ee20000002400 */
[----:B------:R-:W-:Y:S01]  /*d120*/  FMNMX.FTZ R74, R84, R55, !PT ;  /* 0x00000037544a7209 */ /* 0x000fe20007810000 */
[----:B------:R-:W-:Y:S01]  /*d130*/  FMUL.FTZ R65, R65, UR4 ;  /* 0x0000000441417c20 */ /* 0x000fe20008410000 */
[----:B------:R-:W-:-:S05]  /*d140*/  R2UR UR12, R4 ;  /* 0x00000000040c72ca */ /* 0x000fca00000e0000 */
[----:B------:R-:W3:Y:S01]  /*d150*/  MUFU.TANH R87, R87 ;  /* 0x0000005700577308 */ /* 0x000ee20000002400 */
[----:B------:R-:W-:Y:S01]  /*d160*/  R2UR UR13, R5 ;  /* 0x00000000050d72ca */ /* 0x000fe200000e0000 */
[----:B------:R-:W-:Y:S01]  /*d170*/  FMUL.FTZ R78, R78, UR4 ;  /* 0x000000044e4e7c20 */ /* 0x000fe20008410000 */
[----:B0-----:R-:W-:-:S05]  /*d180*/  FSEL R82, R82, -INF , P4 ;  /* 0xff80000052527808 */ /* 0x001fca0002000000 */
[----:B------:R-:W0:Y:S01]  /*d190*/  MUFU.TANH R77, R77 ;  /* 0x0000004d004d7308 */ /* 0x000e220000002400 */
[----:B------:R-:W-:Y:S01]  /*d1a0*/  ISETP.GT.AND P4, PT, R14, 0x21, PT ;  /* 0x000000210e00780c */ /* 0x000fe20003f84270 */
[----:B------:R-:W-:Y:S01]  /*d1b0*/  FMUL.FTZ R68, R68, UR4 ;  /* 0x0000000444447c20 */ /* 0x000fe20008410000 */
[----:B----4-:R-:W-:Y:S02]  /*d1c0*/  FSEL R72, R72, -INF , P3 ;  /* 0xff80000048487808 */ /* 0x010fe40001800000 */
[----:B------:R-:W-:-:S03]  /*d1d0*/  FMNMX.FTZ R55, R85, R74, !PT ;  /* 0x0000004a55377209 */ /* 0x000fc60007810000 */
[----:B------:R-:W4:Y:S01]  /*d1e0*/  MUFU.TANH R64, R64 ;  /* 0x0000004000407308 */ /* 0x000f220000002400 */
[----:B-1----:R-:W-:Y:S01]  /*d1f0*/  FSEL R83, R83, -INF , P5 ;  /* 0xff80000053537808 */ /* 0x002fe20002800000 */
[----:B------:R-:W-:Y:S01]  /*d200*/  FMUL.FTZ R79, R79, UR4 ;  /* 0x000000044f4f7c20 */ /* 0x000fe20008410000 */
[----:B------:R-:W-:Y:S02]  /*d210*/  WARPGROUP.DEPBAR.LE gsb0, 0x0 ;  /* 0x00008000000079c5 */ /* 0x000fe40000010000 */
[----:B------:R-:W-:-:S03]  /*d220*/  ISETP.GT.AND P5, PT, R14, 0x28, PT ;  /* 0x000000280e00780c */ /* 0x000fc60003fa4270 */
[----:B------:R-:W1:Y:S01]  /*d230*/  MUFU.TANH R75, R75 ;  /* 0x0000004b004b7308 */ /* 0x000e620000002400 */
[----:B--2---:R-:W-:Y:S01]  /*d240*/  FSEL R73, R73, -INF , P4 ;  /* 0xff80000049497808 */ /* 0x004fe20002000000 */
[----:B------:R-:W-:Y:S01]  /*d250*/  FMUL.FTZ R69, R69, UR4 ;  /* 0x0000000445457c20 */ /* 0x000fe20008410000 */
[----:B------:R-:W-:Y:S01]  /*d260*/  FMNMX.FTZ R74, R72, R55, !PT ;  /* 0x00000037484a7209 */ /* 0x000fe20007810000 */
[----:B------:R-:W-:-:S04]  /*d270*/  WARPGROUP.ARRIVE ;  /* 0x00000000000079c5 */ /* 0x000fc80000000000 */
[----:B------:R-:W2:Y:S01]  /*d280*/  MUFU.TANH R65, R65 ;  /* 0x0000004100417308 */ /* 0x000ea20000002400 */
[----:B------:R-:W-:Y:S01]  /*d290*/  FSEL R86, R86, -INF , P1 ;  /* 0xff80000056567808 */ /* 0x000fe20000800000 */
[----:B------:R-:W-:Y:S01]  /*d2a0*/  FMUL.FTZ R66, R66, UR4 ;  /* 0x0000000442427c20 */ /* 0x000fe20008410000 */
[----:B------:R-:W-:Y:S01]  /*d2b0*/  ISETP.GT.AND P1, PT, R14, 0x29, PT ;  /* 0x000000290e00780c */ /* 0x000fe20003f24270 */
[----:B------:R-:W-:Y:S01]  /*d2c0*/  FMUL.FTZ R56, R56, UR4 ;  /* 0x0000000438387c20 */ /* 0x000fe20008410000 */
[----:B---3--:R-:W-:Y:S01]  /*d2d0*/  FSEL R76, R76, -INF , P5 ;  /* 0xff8000004c4c7808 */ /* 0x008fe20002800000 */
[----:B------:R-:W-:Y:S02]  /*d2e0*/  HGMMA.64x16x16.F32 R24, gdesc[UR12], R24, gsb0 ;  /* 0x002000000c1879f0 */ /* 0x000fe40008000818 */
[----:B------:R-:W3:Y:S01]  /*d2f0*/  MUFU.TANH R78, R78 ;  /* 0x0000004e004e7308 */ /* 0x000ee20000002400 */
[----:B------:R-:W-:Y:S01]  /*d300*/  FMNMX.FTZ R55, R73, R74, !PT ;  /* 0x0000004a49377209 */ /* 0x000fe20007810000 */
[----:B------:R-:W-:Y:S01]  /*d310*/  FMUL.FTZ R67, R67, UR4 ;  /* 0x0000000443437c20 */ /* 0x000fe20008410000 */
[----:B------:R-:W-:-:S05]  /*d320*/  FSEL R87, R87, -INF , P2 ;  /* 0xff80000057577808 */ /* 0x000fca0001000000 */
[----:B------:R-:W3:Y:S01]  /*d330*/  MUFU.TANH R68, R68 ;  /* 0x0000004400447308 */ /* 0x000ee20000002400 */
[----:B------:R-:W-:Y:S01]  /*d340*/  ISETP.GT.AND P2, PT, R14, 0x30, PT ;  /* 0x000000300e00780c */ /* 0x000fe20003f44270 */
[----:B------:R-:W-:Y:S01]  /*d350*/  FMUL.FTZ R57, R57, UR4 ;  /* 0x0000000439397c20 */ /* 0x000fe20008410000 */
[----:B0-----:R-:W-:Y:S02]  /*d360*/  FSEL R77, R77, -INF , P1 ;  /* 0xff8000004d4d7808 */ /* 0x001fe40000800000 */
[----:B------:R-:W-:-:S03]  /*d370*/  FMNMX.FTZ R74, R76, R55, !PT ;  /* 0x000000374c4a7209 */ /* 0x000fc60007810000 */
[----:B------:R-:W0:Y:S01]  /*d380*/  MUFU.TANH R79, R79 ;  /* 0x0000004f004f7308 */ /* 0x000e220000002400 */
[----:B------:R-:W-:Y:S01]  /*d390*/  FMUL.FTZ R70, R70, UR4 ;  /* 0x0000000446467c20 */ /* 0x000fe20008410000 */
[----:B------:R-:W-:-:S06]  /*d3a0*/  ISETP.GT.AND P3, PT, R14, 0x31, PT ;  /* 0x000000310e00780c */ /* 0x000fcc0003f64270 */
[----:B------:R-:W0:Y:S01]  /*d3b0*/  MUFU.TANH R69, R69 ;  /* 0x0000004500457308 */ /* 0x000e220000002400 */
[----:B----4-:R-:W-:Y:S01]  /*d3c0*/  FSEL R64, R64, -INF , P2 ;  /* 0xff80000040407808 */ /* 0x010fe20001000000 */
[----:B------:R-:W-:Y:S01]  /*d3d0*/  FMUL.FTZ R60, R60, UR4 ;  /* 0x000000043c3c7c20 */ /* 0x000fe20008410000 */
[----:B------:R-:W-:-:S05]  /*d3e0*/  FMNMX.FTZ R55, R77, R74, !PT ;  /* 0x0000004a4d377209 */ /* 0x000fca0007810000 */
[----:B------:R-:W4:Y:S01]  /*d3f0*/  MUFU.TANH R66, R66 ;  /* 0x0000004200427308 */ /* 0x000f220000002400 */
[----:B-1----:R-:W-:Y:S01]  /*d400*/  FSEL R75, R75, -INF , P4 ;  /* 0xff8000004b4b7808 */ /* 0x002fe20002000000 */
[----:B------:R-:W-:Y:S01]  /*d410*/  FMUL.FTZ R71, R71, UR4 ;  /* 0x0000000447477c20 */ /* 0x000fe20008410000 */
[----:B------:R-:W-:-:S05]  /*d420*/  ISETP.GT.AND P4, PT, R14, 0x38, PT ;  /* 0x000000380e00780c */ /* 0x000fca0003f84270 */
[----:B------:R-:W1:Y:S01]  /*d430*/  MUFU.TANH R56, R56 ;  /* 0x0000003800387308 */ /* 0x000e620000002400 */
[----:B--2---:R-:W-:Y:S01]  /*d440*/  FSEL R65, R65, -INF , P3 ;  /* 0xff80000041417808 */ /* 0x004fe20001800000 */
[----:B------:R-:W-:Y:S01]  /*d450*/  FMUL.FTZ R61, R61, UR4 ;  /* 0x000000043d3d7c20 */ /* 0x000fe20008410000 */
[----:B------:R-:W-:-:S05]  /*d460*/  FMNMX.FTZ R74, R64, R55, !PT ;  /* 0x00000037404a7209 */ /* 0x000fca0007810000 */
[----:B------:R-:W2:Y:S01]  /*d470*/  MUFU.TANH R67, R67 ;  /* 0x0000004300437308 */ /* 0x000ea20000002400 */
[----:B---3--:R-:W-:Y:S01]  /*d480*/  FSEL R78, R78, -INF , P5 ;  /* 0xff8000004e4e7808 */ /* 0x008fe20002800000 */
[----:B------:R-:W-:Y:S01]  /*d490*/  FMUL.FTZ R58, R58, UR4 ;  /* 0x000000043a3a7c20 */ /* 0x000fe20008410000 */
[----:B------:R-:W-:-:S05]  /*d4a0*/  ISETP.GT.AND P5, PT, R14, 0x39, PT ;  /* 0x000000390e00780c */ /* 0x000fca0003fa4270 */
[----:B------:R-:W3:Y:S01]  /*d4b0*/  MUFU.TANH R57, R57 ;  /* 0x0000003900397308 */ /* 0x000ee20000002400 */
[----:B------:R-:W-:Y:S01]  /*d4c0*/  FSEL R68, R68, -INF , P4 ;  /* 0xff80000044447808 */ /* 0x000fe20002000000 */
[----:B------:R-:W-:Y:S01]  /*d4d0*/  FMUL.FTZ R48, R48, UR4 ;  /* 0x0000000430307c20 */ /* 0x000fe20008410000 */
[----:B------:R-:W-:-:S05]  /*d4e0*/  FMNMX.FTZ R55, R65, R74, !PT ;  /* 0x0000004a41377209 */ /* 0x000fca0007810000 */
[----:B------:R-:W3:Y:S01]  /*d4f0*/  MUFU.TANH R70, R70 ;  /* 0x0000004600467308 */ /* 0x000ee20000002400 */
[----:B0-----:R-:W-:Y:S01]  /*d500*/  FSEL R79, R79, -INF , P1 ;  /* 0xff8000004f4f7808 */ /* 0x001fe20000800000 */
[----:B------:R-:W-:Y:S01]  /*d510*/  FMUL.FTZ R59, R59, UR4 ;  /* 0x000000043b3b7c20 */ /* 0x000fe20008410000 */
[----:B------:R-:W-:-:S05]  /*d520*/  ISETP.GT.AND P1, PT, R14, 0x40, PT ;  /* 0x000000400e00780c */ /* 0x000fca0003f24270 */
[----:B------:R-:W0:Y:S01]  /*d530*/  MUFU.TANH R60, R60 ;  /* 0x0000003c003c7308 */ /* 0x000e220000002400 */
[----:B------:R-:W-:Y:S01]  /*d540*/  FSEL R69, R69, -INF , P5 ;  /* 0xff80000045457808 */ /* 0x000fe20002800000 */
[----:B------:R-:W-:Y:S01]  /*d550*/  FMUL.FTZ R49, R49, UR4 ;  /* 0x0000000431317c20 */ /* 0x000fe20008410000 */
[----:B----4-:R-:W-:-:S05]  /*d560*/  FSEL R66, R66, -INF , P2 ;  /* 0xff80000042427808 */ /* 0x010fca0001000000 */
[----:B------:R-:W4:Y:S01]  /*d570*/  MUFU.TANH R71, R71 ;  /* 0x0000004700477308 */ /* 0x000f220000002400 */
[----:B------:R-:W-:Y:S01]  /*d580*/  FMUL.FTZ R62, R62, UR4 ;  /* 0x000000043e3e7c20 */ /* 0x000fe20008410000 */
[----:B------:R-:W-:-:S06]  /*d590*/  ISETP.GT.AND P2, PT, R14, 0x41, PT ;  /* 0x000000410e00780c */ /* 0x000fcc0003f44270 */
[----:B------:R2:W-:Y:S01]  /*d5a0*/  MUFU.TANH R15, R95 ;  /* 0x0000005f000f7308 */ /* 0x0005e20000002400 */
[----:B-1----:R-:W-:Y:S01]  /*d5b0*/  FSEL R56, R56, -INF , P1 ;  /* 0xff80000038387808 */ /* 0x002fe20000800000 */
[----:B------:R-:W-:-:S06]  /*d5c0*/  FMUL.FTZ R52, R52, UR4 ;  /* 0x0000000434347c20 */ /* 0x000fcc0008410000 */
[----:B------:R-:W1:Y:S01]  /*d5d0*/  MUFU.TANH R61, R61 ;  /* 0x0000003d003d7308 */ /* 0x000e620000002400 */
[----:B--2---:R-:W-:Y:S01]  /*d5e0*/  FMUL.FTZ R95, R34, UR4 ;  /* 0x00000004225f7c20 */ /* 0x004fe20008410000 */
[----:B------:R-:W-:-:S04]  /*d5f0*/  FMNMX.FTZ R34, R68, R55, !PT ;  /* 0x0000003744227209 */ /* 0x000fc80007810000 */
[----:B------:R-:W-:Y:S02]  /*d600*/  FMNMX.FTZ R55, R69, R34, !PT ;  /* 0x0000002245377209 */ /* 0x000fe40007810000 */
[----:B------:R-:W2:Y:S01]  /*d610*/  MUFU.TANH R58, R58 ;  /* 0x0000003a003a7308 */ /* 0x000ea20000002400 */
[----:B------:R-:W-:Y:S01]  /*d620*/  FSEL R67, R67, -INF , P3 ;  /* 0xff80000043437808 */ /* 0x000fe20001800000 */
[----:B------:R-:W-:Y:S01]  /*d630*/  FMUL.FTZ R63, R63, UR4 ;  /* 0x000000043f3f7c20 */ /* 0x000fe20008410000 */
[----:B------:R-:W-:-:S05]  /*d640*/  ISETP.GT.AND P3, PT, R14, 0x48, PT ;  /* 0x000000480e00780c */ /* 0x000fca0003f64270 */
[----:B------:R-:W2:Y:S01]  /*d650*/  MUFU.TANH R48, R48 ;  /* 0x0000003000307308 */ /* 0x000ea20000002400 */
[----:B---3--:R-:W-:Y:S02]  /*d660*/  FSEL R57, R57, -INF , P2 ;  /* 0xff80000039397808 */ /* 0x008fe40001000000 */
[----:B------:R-:W-:-:S05]  /*d670*/  FMNMX.FTZ R34, R56, R55, !PT ;  /* 0x0000003738227209 */ /* 0x000fca0007810000 */
[----:B------:R-:W3:Y:S01]  /*d680*/  MUFU.TANH R59, R59 ;  /* 0x0000003b003b7308 */ /* 0x000ee20000002400 */
[----:B------:R-:W-:Y:S01]  /*d690*/  FSEL R70, R70, -INF , P4 ;  /* 0xff80000046467808 */ /* 0x000fe20002000000 */
[----:B------:R-:W-:Y:S01]  /*d6a0*/  FMUL.FTZ R50, R50, UR4 ;  /* 0x0000000432327c20 */ /* 0x000fe20008410000 */
[----:B------:R-:W-:-:S05]  /*d6b0*/  ISETP.GT.AND P4, PT, R14, 0x49, PT ;  /* 0x000000490e00780c */ /* 0x000fca0003f84270 */
[----:B------:R-:W3:Y:S01]  /*d6c0*/  MUFU.TANH R49, R49 ;  /* 0x0000003100317308 */ /* 0x000ee20000002400 */
[----:B0-----:R-:W-:Y:S01]  /*d6d0*/  FSEL R60, R60, -INF , P3 ;  /* 0xff8000003c3c7808 */ /* 0x001fe20001800000 */
[----:B------:R-:W-:Y:S01]  /*d6e0*/  FMUL.FTZ R51, R51, UR4 ;  /* 0x0000000433337c20 */ /* 0x000fe20008410000 */
[----:B----4-:R-:W-:-:S05]  /*d6f0*/  FSEL R71, R71, -INF , P5 ;  /* 0xff80000047477808 */ /* 0x010fca0002800000 */
[----:B------:R-:W0:Y:S01]  /*d700*/  MUFU.TANH R62, R62 ;  /* 0x0000003e003e7308 */ /* 0x000e220000002400 */
[----:B------:R-:W-:Y:S02]  /*d710*/  ISETP.GT.AND P5, PT, R14, 0x50, PT ;  /* 0x000000500e00780c */ /* 0x000fe40003fa4270 */
[----:B-1----:R-:W-:-:S05]  /*d720*/  FSEL R61, R61, -INF , P4 ;  /* 0xff8000003d3d7808 */ /* 0x002fca0002000000 */
[----:B------:R-:W1:Y:S08]  /*d730*/  MUFU.TANH R52, R52 ;  /* 0x0000003400347308 */ /* 0x000e700000002400 */
[----:B------:R4:W-:Y:S01]  /*d740*/  MUFU.TANH R20, R97 ;  /* 0x0000006100147308 */ /* 0x0009e20000002400 */
[----:B--2---:R-:W-:Y:S01]  /*d750*/  FSEL R58, R58, -INF , P1 ;  /* 0xff8000003a3a7808 */ /* 0x004fe20000800000 */
[----:B------:R-:W-:Y:S01]  /*d760*/  FMUL.FTZ R55, R37, UR4 ;  /* 0x0000000425377c20 */ /* 0x000fe20008410000 */
[----:B----4-:R-:W-:-:S05]  /*d770*/  FMNMX.FTZ R97, R57, R34, !PT ;  /* 0x0000002239617209 */ /* 0x010fca0007810000 */
[----:B------:R-:W2:Y:S01]  /*d780*/  MUFU.TANH R63, R63 ;  /* 0x0000003f003f7308 */ /* 0x000ea20000002400 */
[----:B------:R-:W-:-:S07]  /*d790*/  FMNMX.FTZ R34, R60, R97, !PT ;  /* 0x000000613c227209 */ /* 0x000fce0007810000 */
[----:B------:R-:W4:Y:S01]  /*d7a0*/  MUFU.TANH R42, R98 ;  /* 0x00000062002a7308 */ /* 0x000f220000002400 */
[----:B------:R-:W-:Y:S01]  /*d7b0*/  ISETP.GT.AND P1, PT, R14, 0x51, PT ;  /* 0x000000510e00780c */ /* 0x000fe20003f24270 */
[----:B------:R-:W-:Y:S01]  /*d7c0*/  FMUL.FTZ R44, R44, UR4 ;  /* 0x000000042c2c7c20 */ /* 0x000fe20008410000 */
[----:B------:R-:W-:Y:S02]  /*d7d0*/  FSEL R48, R48, -INF , P5 ;  /* 0xff80000030307808 */ /* 0x000fe40002800000 */
[----:B------:R-:W-:-:S03]  /*d7e0*/  FMNMX.FTZ R37, R61, R34, !PT ;  /* 0x000000223d257209 */ /* 0x000fc60007810000 */
[----:B------:R-:W4:Y:S01]  /*d7f0*/  MUFU.TANH R50, R50 ;  /* 0x0000003200327308 */ /* 0x000f220000002400 */
[----:B------:R-:W-:Y:S01]  /*d800*/  FMUL.FTZ R96, R54, UR4 ;  /* 0x0000000436607c20 */ /* 0x000fe20008410000 */
[----:B---3--:R-:W-:Y:S01]  /*d810*/  FSEL R59, R59, -INF , P2 ;  /* 0xff8000003b3b7808 */ /* 0x008fe20001000000 */
[----:B------:R-:W-:Y:S01]  /*d820*/  FMUL.FTZ R54, R43, UR4 ;  /* 0x000000042b367c20 */ /* 0x000fe20008410000 */
[----:B------:R-:W-:Y:S01]  /*d830*/  ISETP.GT.AND P2, PT, R14, 0x58, PT ;  /* 0x000000580e00780c */ /* 0x000fe20003f44270 */
[----:B------:R-:W-:Y:S01]  /*d840*/  FMUL.FTZ R45, R45, UR4 ;  /* 0x000000042d2d7c20 */ /* 0x000fe20008410000 */
[----:B------:R-:W-:Y:S02]  /*d850*/  FSEL R49, R49, -INF , P1 ;  /* 0xff80000031317808 */ /* 0x000fe40000800000 */
[----:B------:R-:W3:Y:S01]  /*d860*/  MUFU.TANH R51, R51 ;  /* 0x0000003300337308 */ /* 0x000ee20000002400 */
[----:B------:R-:W-:Y:S02]  /*d870*/  FMNMX.FTZ R34, R48, R37, !PT ;  /* 0x0000002530227209 */ /* 0x000fe40007810000 */
[----:B0-----:R-:W-:Y:S01]  /*d880*/  FSEL R62, R62, -INF , P3 ;  /* 0xff8000003e3e7808 */ /* 0x001fe20001800000 */
[----:B------:R-:W-:Y:S01]  /*d890*/  FMUL.FTZ R32, R32, UR4 ;  /* 0x0000000420207c20 */ /* 0x000fe20008410000 */
[----:B------:R-:W-:-:S03]  /*d8a0*/  ISETP.GT.AND P3, PT, R14, 0x59, PT ;  /* 0x000000590e00780c */ /* 0x000fc60003f64270 */
[----:B------:R-:W0:Y:S01]  /*d8b0*/  MUFU.TANH R43, R96 ;  /* 0x00000060002b7308 */ /* 0x000e220000002400 */
[----:B-1----:R-:W-:Y:S02]  /*d8c0*/  FSEL R52, R52, -INF , P2 ;  /* 0xff80000034347808 */ /* 0x002fe40001000000 */
[----:B------:R-:W-:-:S05]  /*d8d0*/  FMNMX.FTZ R37, R49, R34, !PT ;  /* 0x0000002231257209 */ /* 0x000fca0007810000 */
[----:B------:R-:W1:Y:S01]  /*d8e0*/  MUFU.TANH R44, R44 ;  /* 0x0000002c002c7308 */ /* 0x000e620000002400 */
[----:B--2---:R-:W-:Y:S01]  /*d8f0*/  FSEL R63, R63, -INF , P4 ;  /* 0xff8000003f3f7808 */ /* 0x004fe20002000000 */
[----:B------:R-:W-:Y:S01]  /*d900*/  FMUL.FTZ R33, R33, UR4 ;  /* 0x0000000421217c20 */ /* 0x000fe20008410000 */
[----:B------:R-:W-:Y:S02]  /*d910*/  ISETP.GT.AND P4, PT, R14, 0x60, PT ;  /* 0x000000600e00780c */ /* 0x000fe40003f84270 */
[----:B----4-:R-:W-:Y:S02]  /*d920*/  FSEL R42, R42, -INF , P3 ;  /* 0xff8000002a2a7808 */ /* 0x010fe40001800000 */
[----:B------:R-:W-:Y:S01]  /*d930*/  FMNMX.FTZ R37, R52, R37, !PT ;  /* 0x0000002534257209 */ /* 0x000fe20007810000 */
[----:B------:R-:W2:Y:S01]  /*d940*/  MUFU.TANH R45, R45 ;  /* 0x0000002d002d7308 */ /* 0x000ea20000002400 */
[----:B------:R-:W-:Y:S02]  /*d950*/  WARPGROUP.DEPBAR.LE gsb0, 0x0 ;  /* 0x00008000000079c5 */ /* 0x000fe40000010000 */
[----:B------:R-:W-:Y:S01]  /*d960*/  FSEL R50, R50, -INF , P5 ;  /* 0xff80000032327808 */ /* 0x000fe20002800000 */
[----:B------:R-:W-:Y:S01]  /*d970*/  FMUL.FTZ R34, R24, UR4 ;  /* 0x0000000418227c20 */ /* 0x000fe20008410000 */
[----:B------:R-:W-:Y:S01]  /*d980*/  FMUL.FTZ R46, R46, UR4 ;  /* 0x000000042e2e7c20 */ /* 0x000fe20008410000 */
[----:B------:R-:W-:Y:S01]  /*d990*/  FMUL.FTZ R47, R47, UR4 ;  /* 0x000000042f2f7c20 */ /* 0x000fe20008410000 */
[----:B------:R-:W-:Y:S01]  /*d9a0*/  ISETP.GT.AND P5, PT, R14, 0x61, PT ;  /* 0x000000610e00780c */ /* 0x000fe20003fa4270 */
[----:B------:R-:W-:Y:S01]  /*d9b0*/  MUFU.TANH R32, R32 ;  /* 0x0000002000207308 */ /* 0x000fe20000002400 */
[----:B------:R-:W-:Y:S01]  /*d9c0*/  FSEL R24, R15, -INF , P4 ;  /* 0xff8000000f187808 */ /* 0x000fe20002000000 */
[----:B------:R-:W-:Y:S01]  /*d9d0*/  FMUL.FTZ R74, R36, UR4 ;  /* 0x00000004244a7c20 */ /* 0x000fe20008410000 */
[----:B------:R-:W-:-:S02]  /*d9e0*/  FMNMX.FTZ R37, R42, R37, !PT ;  /* 0x000000252a257209 */ /* 0x000fc40007810000 */
[----:B---3--:R-:W-:-:S03]  /*d9f0*/  FSEL R51, R51, -INF , P1 ;  /* 0xff80000033337808 */ /* 0x008fc60000800000 */
[----:B------:R-:W3:Y:S01]  /*da00*/  MUFU.TANH R54, R54 ;  /* 0x0000003600367308 */ /* 0x000ee20000002400 */
[----:B------:R-:W-:Y:S02]  /*da10*/  ISETP.GT.AND P1, PT, R14, 0x68, PT ;  /* 0x000000680e00780c */ /* 0x000fe40003f24270 */
[----:B------:R-:W-:Y:S02]  /*da20*/  FSEL R40, R40, -INF , P5 ;  /* 0xff80000028287808 */ /* 0x000fe40002800000 */
[----:B------:R-:W-:-:S03]  /*da30*/  FMNMX.FTZ R37, R24, R37, !PT ;  /* 0x0000002518257209 */ /* 0x000fc60007810000 */
[----:B------:R-:W4:Y:S01]  /*da40*/  MUFU.TANH R33, R33 ;  /* 0x0000002100217308 */ /* 0x000f220000002400 */
[----:B0-----:R-:W-:Y:S02]  /*da50*/  FSEL R43, R43, -INF , P2 ;  /* 0xff8000002b2b7808 */ /* 0x001fe40001000000 */
[----:B------:R-:W-:Y:S02]  /*da60*/  ISETP.GT.AND P2, PT, R14, 0x69, PT ;  /* 0x000000690e00780c */ /* 0x000fe40003f44270 */
[----:B-1----:R-:W-:-:S03]  /*da70*/  FSEL R44, R44, -INF , P1 ;  /* 0xff8000002c2c7808 */ /* 0x002fc60000800000 */
[----:B------:R-:W0:Y:S01]  /*da80*/  MUFU.TANH R46, R46 ;  /* 0x0000002e002e7308 */ /* 0x000e220000002400 */
[----:B------:R-:W-:Y:S01]  /*da90*/  FMNMX.FTZ R37, R40, R37, !PT ;  /* 0x0000002528257209 */ /* 0x000fe20007810000 */
[----:B------:R-:W-:Y:S01]  /*daa0*/  FMUL.FTZ R35, R35, UR4 ;  /* 0x0000000423237c20 */ /* 0x000fe20008410000 */
[----:B------:R-:W-:-:S05]  /*dab0*/  FSEL R20, R20, -INF , P3 ;  /* 0xff80000014147808 */ /* 0x000fca0001800000 */
[----:B------:R-:W1:Y:S01]  /*dac0*/  MUFU.TANH R47, R47 ;  /* 0x0000002f002f7308 */ /* 0x000e620000002400 */
[----:B------:R-:W-:Y:S01]  /*dad0*/  FMUL.FTZ R36, R38, UR4 ;  /* 0x0000000426247c20 */ /* 0x000fe20008410000 */
[----:B------:R-:W-:-:S06]  /*dae0*/  ISETP.GT.AND P3, PT, R14, 0x70, PT ;  /* 0x000000700e00780c */ /* 0x000fcc0003f64270 */
[----:B------:R-:W1:Y:S01]  /*daf0*/  MUFU.TANH R74, R74 ;  /* 0x0000004a004a7308 */ /* 0x000e620000002400 */
[----:B--2---:R-:W-:Y:S01]  /*db00*/  FSEL R45, R45, -INF , P2 ;  /* 0xff8000002d2d7808 */ /* 0x004fe20001000000 */
[----:B------:R-:W-:Y:S01]  /*db10*/  FMUL.FTZ R38, R25, UR4 ;  /* 0x0000000419267c20 */ /* 0x000fe20008410000 */
[----:B------:R-:W-:-:S05]  /*db20*/  FMNMX.FTZ R96, R44, R37, !PT ;  /* 0x000000252c607209 */ /* 0x000fca0007810000 */
[----:B------:R-:W2:Y:S01]  /*db30*/  MUFU.TANH R55, R55 ;  /* 0x0000003700377308 */ /* 0x000ea20000002400 */
[----:B------:R-:W-:Y:S01]  /*db40*/  FSEL R41, R41, -INF , P4 ;  /* 0xff80000029297808 */ /* 0x000fe20002000000 */
[----:B------:R-:W-:Y:S01]  /*db50*/  FMUL.FTZ R37, R28, UR4 ;  /* 0x000000041c257c20 */ /* 0x000fe20008410000 */
[----:B------:R-:W-:Y:S02]  /*db60*/  ISETP.GT.AND P4, PT, R14, 0x71, PT ;  /* 0x000000710e00780c */ /* 0x000fe40003f84270 */
[----:B------:R-:W-:-:S03]  /*db70*/  FMNMX.FTZ R25, R45, R96, !PT ;  /* 0x000000602d197209 */ /* 0x000fc60007810000 */
[----:B------:R-:W2:Y:S01]  /*db80*/  MUFU.TANH R95, R95 ;  /* 0x0000005f005f7308 */ /* 0x000ea20000002400 */
[----:B---3--:R-:W-:Y:S02]  /*db90*/  FSEL R54, R54, -INF , P5 ;  /* 0xff80000036367808 */ /* 0x008fe40002800000 */
[----:B------:R-:W-:-:S05]  /*dba0*/  ISETP.GT.AND P5, PT, R14, 0x78, PT ;  /* 0x000000780e00780c */ /* 0x000fca0003fa4270 */
[----:B------:R3:W2:Y:S01]  /*dbb0*/  MUFU.TANH R15, R34 ;  /* 0x00000022000f7308 */ /* 0x0006a20000002400 */
[----:B----4-:R-:W-:Y:S02]  /*dbc0*/  FSEL R33, R33, -INF , P4 ;  /* 0xff80000021217808 */ /* 0x010fe40002000000 */
[----:B---3--:R-:W-:-:S05]  /*dbd0*/  FSEL R34, R32, -INF , P3 ;  /* 0xff80000020227808 */ /* 0x008fca0001800000 */
[----:B------:R-:W3:Y:S01]  /*dbe0*/  MUFU.TANH R35, R35 ;  /* 0x0000002300237308 */ /* 0x000ee20000002400 */
[----:B------:R-:W-:Y:S01]  /*dbf0*/  FMNMX.FTZ R28, R34, R25, !PT ;  /* 0x00000019221c7209 */ /* 0x000fe20007810000 */
[----:B------:R-:W-:-:S06]  /*dc00*/  FMUL.FTZ R25, R29, UR4 ;  /* 0x000000041d197c20 */ /* 0x000fcc0008410000 */
[----:B------:R-:W4:Y:S01]  /*dc10*/  MUFU.TANH R38, R38 ;  /* 0x0000002600267308 */ /* 0x000f220000002400 */
[----:B0-----:R-:W-:Y:S02]  /*dc20*/  FSEL R46, R46, -INF , P1 ;  /* 0xff8000002e2e7808 */ /* 0x001fe40000800000 */
[----:B-1----:R-:W-:Y:S02]  /*dc30*/  FSEL R29, R47, -INF , P2 ;  /* 0xff8000002f1d7808 */ /* 0x002fe40001000000 */
[----:B------:R-:W-:-:S03]  /*dc40*/  ISETP.GT.AND P1, PT, R14, 0x79, PT ;  /* 0x000000790e00780c */ /* 0x000fc60003f24270 */
[----:B------:R-:W0:Y:S01]  /*dc50*/  MUFU.TANH R36, R36 ;  /* 0x0000002400247308 */ /* 0x000e220000002400 */
[----:B------:R-:W-:Y:S02]  /*dc60*/  FSEL R74, R74, -INF , P5 ;  /* 0xff8000004a4a7808 */ /* 0x000fe40002800000 */
[----:B------:R-:W-:-:S05]  /*dc70*/  FMNMX.FTZ R47, R33, R28, !PT ;  /* 0x0000001c212f7209 */ /* 0x000fca0007810000 */
[----:B------:R-:W1:Y:S01]  /*dc80*/  MUFU.TANH R37, R37 ;  /* 0x0000002500257308 */ /* 0x000e620000002400 */
[----:B------:R-:W-:Y:S02]  /*dc90*/  ISETP.GT.AND P2, PT, R14, 0x80, PT ;  /* 0x000000800e00780c */ /* 0x000fe40003f44270 */
[----:B--2---:R-:W-:Y:S02]  /*dca0*/  FSEL R55, R55, -INF , P1 ;  /* 0xff80000037377808 */ /* 0x004fe40000800000 */
[----:B------:R-:W-:-:S03]  /*dcb0*/  FMNMX.FTZ R28, R74, R47, !PT ;  /* 0x0000002f4a1c7209 */ /* 0x000fc60007810000 */
[----:B------:R0:W2:Y:S01]  /*dcc0*/  MUFU.TANH R96, R25 ;  /* 0x0000001900607308 */ /* 0x0000a20000002400 */
[----:B------:R-:W-:Y:S02]  /*dcd0*/  FSEL R32, R95, -INF , P3 ;  /* 0xff8000005f207808 */ /* 0x000fe40001800000 */
[C---:B------:R-:W-:Y:S02]  /*dce0*/  ISETP.GT.AND P3, PT, R14.reuse, 0x81, PT ;  /* 0x000000810e00780c */ /* 0x040fe40003f64270 */
[----:B------:R-:W-:Y:S02]  /*dcf0*/  FSEL R47, R15, -INF , P2 ;  /* 0xff8000000f2f7808 */ /* 0x000fe40001000000 */
[----:B------:R-:W-:Y:S02]  /*dd00*/  FMNMX.FTZ R98, R55, R28, !PT ;  /* 0x0000001c37627209 */ /* 0x000fe40007810000 */
[----:B---3--:R-:W-:Y:S02]  /*dd10*/  FSEL R28, R35, -INF , P4 ;  /* 0xff800000231c7808 */ /* 0x008fe40002000000 */
[----:B------:R-:W-:-:S02]  /*dd20*/  ISETP.GT.AND P4, PT, R14, 0x88, PT ;  /* 0x000000880e00780c */ /* 0x000fc40003f84270 */
[----:B----4-:R-:W-:Y:S02]  /*dd30*/  FSEL R38, R38, -INF , P3 ;  /* 0xff80000026267808 */ /* 0x010fe40001800000 */
[----:B------:R-:W-:Y:S02]  /*dd40*/  FMNMX.FTZ R15, R47, R98, !PT ;  /* 0x000000622f0f7209 */ /* 0x000fe40007810000 */
[----:B0-----:R-:W-:Y:S02]  /*dd50*/  FSEL R25, R36, -INF , P5 ;  /* 0xff80000024197808 */ /* 0x001fe40002800000 */
[----:B------:R-:W-:Y:S02]  /*dd60*/  ISETP.GT.AND P5, PT, R14, 0x89, PT ;  /* 0x000000890e00780c */ /* 0x000fe40003fa4270 */
[----:B-1----:R-:W-:Y:S02]  /*dd70*/  FSEL R37, R37, -INF , P4 ;  /* 0xff80000025257808 */ /* 0x002fe40002000000 */
[----:B------:R-:W-:-:S02]  /*dd80*/  FMNMX.FTZ R14, R38, R15, !PT ;  /* 0x0000000f260e7209 */ /* 0x000fc40007810000 */
[----:B--2---:R-:W-:Y:S02]  /*dd90*/  FSEL R35, R96, -INF , P5 ;  /* 0xff80000060237808 */ /* 0x004fe40002800000 */
[----:B------:R-:W-:-:S04]  /*dda0*/  FMNMX.FTZ R14, R37, R14, !PT ;  /* 0x0000000e250e7209 */ /* 0x000fc80007810000 */
[----:B------:R-:W-:-:S05]  /*ddb0*/  FMNMX.FTZ R95, R35, R14, !PT ;  /* 0x0000000e235f7209 */ /* 0x000fca0007810000 */
[----:B------:R-:W0:Y:S02]  /*ddc0*/  SHFL.BFLY PT, R14, R95, 0x2, 0x1f ;  /* 0x0c401f005f0e7f89 */ /* 0x000e2400000e0000 */
[----:B0-----:R-:W-:-:S05]  /*ddd0*/  FMNMX.FTZ R98, R95, R14, !PT ;  /* 0x0000000e5f627209 */ /* 0x001fca0007810000 */
[----:B------:R-:W0:Y:S01]  /*dde0*/  SHFL.BFLY PT, R15, R98, 0x1, 0x1f ;  /* 0x0c201f00620f7f89 */ /* 0x000e2200000e0000 */
[----:B------:R-:W-:Y:S01]  /*ddf0*/  FMUL.FTZ R97, R26, UR4 ;  /* 0x000000041a617c20 */ /* 0x000fe20008410000 */
[----:B0-----:R-:W-:Y:S01]  /*de00*/  FMNMX.FTZ R14, R98, R15, !PT ;  /* 0x0000000f620e7209 */ /* 0x001fe20007810000 */
[----:B------:R-:W-:-:S03]  /*de10*/  IMAD.U32 R15, RZ, RZ, UR5 ;  /* 0x00000005ff0f7e24 */ /* 0x000fc6000f8e00ff */
[C---:B------:R-:W-:Y:S01]  /*de20*/  FSETP.NEU.FTZ.AND P6, PT, R14.reuse, -INF , PT ;  /* 0xff8000000e00780b */ /* 0x040fe20003fdd000 */
[----:B------:R-:W-:Y:S01]  /*de30*/  FMUL.FTZ R36, R14, R15 ;  /* 0x0000000f0e247220 */ /* 0x000fe20000410000 */
[----:B------:R-:W-:-:S04]  /*de40*/  FMUL.FTZ R98, R27, UR4 ;  /* 0x000000041b627c20 */ /* 0x000fc80008410000 */
[----:B------:R-:W-:-:S05]  /*de50*/  FSEL R36, R36, RZ, P6 ;  /* 0x000000ff24247208 */ /* 0x000fca0003000000 */
[-CC-:B------:R-:W-:Y:S01]  /*de60*/  FFMA.FTZ R27, R88, R15.reuse, -R36.reuse ;  /* 0x0000000f581b7223 */ /* 0x180fe20000010824 */
[----:B------:R-:W-:Y:S01]  /*de70*/  FMNMX.FTZ R88, R89, R90, !PT ;  /* 0x0000005a59587209 */ /* 0x000fe20007810000 */
[----:B------:R-:W-:-:S03]  /*de80*/  FFMA.FTZ R26, R21, R15, -R36 ;  /* 0x0000000f151a7223 */ /* 0x000fc60000010824 */
[----:B------:R-:W-:-:S04]  /*de90*/  FMNMX.FTZ R21, R93, R88, !PT ;  /* 0x000000585d157209 */ /* 0x000fc80007810000 */
[----:B------:R-:W-:-:S04]  /*dea0*/  FMNMX.FTZ R21, R94, R21, !PT ;  /* 0x000000155e157209 */ /* 0x000fc80007810000 */
[----:B------:R-:W-:-:S04]  /*deb0*/  FMNMX.FTZ R88, R82, R21, !PT ;  /* 0x0000001552587209 */ /* 0x000fc80007810000 */
[----:B------:R-:W-:Y:S01]  /*dec0*/  FMNMX.FTZ R21, R83, R88, !PT ;  /* 0x0000005853157209 */ /* 0x000fe20007810000 */
[----:B------:R-:W-:-:S03]  /*ded0*/  FMUL.FTZ R96, R39, UR4 ;  /* 0x0000000427607c20 */ /* 0x000fc60008410000 */
[----:B------:R-:W-:Y:S01]  /*dee0*/  FMNMX.FTZ R88, R86, R21, !PT ;  /* 0x0000001556587209 */ /* 0x000fe20007810000 */
[----:B------:R-:W-:-:S03]  /*def0*/  FFMA.FTZ R39, R72, R15, -R36 ;  /* 0x0000000f48277223 */ /* 0x000fc60000010824 */
        /* <DEDUP_REMOVED lines=8> */
[----:B------:R0:W-:Y:S03]  /*df80*/  MUFU.EX2 R88, R39 ;  /* 0x0000002700587308 */ /* 0x0001e60000000800 */
[----:B------:R-:W-:Y:S01]  /*df90*/  FMNMX.FTZ R21, R71, R72, !PT ;  /* 0x0000004847157209 */ /* 0x000fe20007810000 */
[----:B0-----:R-:W-:-:S03]  /*dfa0*/  FFMA.FTZ R39, R64, R15, -R36 ;  /* 0x0000000f40277223 */ /* 0x001fc60000010824 */
[----:B------:R-:W-:-:S04]  /*dfb0*/  FMNMX.FTZ R64, R58, R21, !PT ;  /* 0x000000153a407209 */ /* 0x000fc80007810000 */
[----:B------:R-:W-:Y:S01]  /*dfc0*/  FMNMX.FTZ R21, R59, R64, !PT ;  /* 0x000000403b157209 */ /* 0x000fe20007810000 */
[----:B------:R-:W-:-:S03]  /*dfd0*/  FMUL.FTZ R99, R30, UR4 ;  /* 0x000000041e637c20 */ /* 0x000fc60008410000 */
[----:B------:R-:W-:Y:S01]  /*dfe0*/  FMNMX.FTZ R72, R62, R21, !PT ;  /* 0x000000153e487209 */ /* 0x000fe20007810000 */
[-CC-:B------:R-:W-:Y:S01]  /*dff0*/  FFMA.FTZ R30, R91, R15.reuse, -R36.reuse ;  /* 0x0000000f5b1e7223 */ /* 0x180fe20000010824 */
[-CC-:B------:R-:W-:Y:S02]  /*e000*/  FFMA.FTZ R91, R73, R15.reuse, -R36.reuse ;  /* 0x0000000f495b7223 */ /* 0x180fe40000010824 */
[----:B------:R-:W-:Y:S01]  /*e010*/  FMNMX.FTZ R21, R63, R72, !PT ;  /* 0x000000483f157209 */ /* 0x000fe20007810000 */
[-CC-:B------:R-:W-:Y:S01]  /*e020*/  FFMA.FTZ R73, R65, R15.reuse, -R36.reuse ;  /* 0x0000000f41497223 */ /* 0x180fe20000010824 */
[----:B------:R-:W-:Y:S02]  /*e030*/  FFMA.FTZ R65, R68, R15, -R36 ;  /* 0x0000000f44417223 */ /* 0x000fe40000010824 */
        /* <DEDUP_REMOVED lines=8> */
[----:B------:R-:W-:-:S04]  /*e0c0*/  FMNMX.FTZ R56, R20, R21, !PT ;  /* 0x0000001514387209 */ /* 0x000fc80007810000 */
[----:B------:R-:W-:Y:S01]  /*e0d0*/  FMNMX.FTZ R21, R41, R56, !PT ;  /* 0x0000003829157209 */ /* 0x000fe20007810000 */
[----:B------:R-:W0:Y:S03]  /*e0e0*/  MUFU.TANH R96, R96 ;  /* 0x0000006000607308 */ /* 0x000e260000002400 */
[----:B------:R-:W-:-:S04]  /*e0f0*/  FMNMX.FTZ R21, R54, R21, !PT ;  /* 0x0000001536157209 */ /* 0x000fc80007810000 */
[----:B------:R-:W-:Y:S01]  /*e100*/  FMNMX.FTZ R56, R46, R21, !PT ;  /* 0x000000152e387209 */ /* 0x000fe20007810000 */
[----:B------:R-:W1:Y:S03]  /*e110*/  MUFU.TANH R97, R97 ;  /* 0x0000006100617308 */ /* 0x000e660000002400 */
[----:B------:R-:W-:-:S04]  /*e120*/  FMNMX.FTZ R21, R29, R56, !PT ;  /* 0x000000381d157209 */ /* 0x000fc80007810000 */
[----:B------:R-:W-:Y:S01]  /*e130*/  FMNMX.FTZ R21, R32, R21, !PT ;  /* 0x0000001520157209 */ /* 0x000fe20007810000 */
[----:B------:R-:W2:Y:S03]  /*e140*/  MUFU.TANH R98, R98 ;  /* 0x0000006200627308 */ /* 0x000ea60000002400 */
[----:B------:R-:W-:-:S05]  /*e150*/  FMNMX.FTZ R56, R28, R21, !PT ;  /* 0x000000151c387209 */ /* 0x000fca0007810000 */
[----:B------:R-:W3:Y:S01]  /*e160*/  MUFU.TANH R99, R99 ;  /* 0x0000006300637308 */ /* 0x000ee20000002400 */
[----:B0-----:R-:W-:Y:S02]  /*e170*/  FSEL R96, R96, -INF , P1 ;  /* 0xff80000060607808 */ /* 0x001fe40000800000 */
[----:B------:R-:W-:-:S05]  /*e180*/  FMNMX.FTZ R21, R25, R56, !PT ;  /* 0x0000003819157209 */ /* 0x000fca0007810000 */
[----:B------:R-:W0:Y:S01]  /*e190*/  MUFU.TANH R100, R100 ;  /* 0x0000006400647308 */ /* 0x000e220000002400 */
[----:B-1----:R-:W-:Y:S02]  /*e1a0*/  FSEL R97, R97, -INF , P2 ;  /* 0xff80000061617808 */ /* 0x002fe40001000000 */
[----:B------:R-:W-:Y:S02]  /*e1b0*/  FMNMX.FTZ R56, R96, R21, !PT ;  /* 0x0000001560387209 */ /* 0x000fe40007810000 */
[----:B--2---:R-:W-:Y:S02]  /*e1c0*/  FSEL R98, R98, -INF , P3 ;  /* 0xff80000062627808 */ /* 0x004fe40001800000 */
[----:B------:R-:W-:Y:S02]  /*e1d0*/  FMNMX.FTZ R21, R97, R56, !PT ;  /* 0x0000003861157209 */ /* 0x000fe40007810000 */
[----:B---3--:R-:W-:Y:S02]  /*e1e0*/  FSEL R99, R99, -INF , P4 ;  /* 0xff80000063637808 */ /* 0x008fe40002000000 */
[----:B------:R-:W-:-:S04]  /*e1f0*/  FMNMX.FTZ R56, R98, R21, !PT ;  /* 0x0000001562387209 */ /* 0x000fc80007810000 */
        /* <DEDUP_REMOVED lines=9> */
[----:B------:R-:W1:Y:S01]  /*e290*/  S2R R101, SR_TID.X ;  /* 0x0000000000657919 */ /* 0x000e620000002100 */
[----:B------:R2:W-:Y:S02]  /*e2a0*/  MUFU.EX2 R64, R73 ;  /* 0x0000004900407308 */ /* 0x0005e40000000800 */
[-CC-:B--2---:R-:W-:Y:S01]  /*e2b0*/  FFMA.FTZ R73, R44, R15.reuse, -R36.reuse ;  /* 0x0000000f2c497223 */ /* 0x184fe20000010824 */
[----:B------:R-:W-:Y:S01]  /*e2c0*/  FFMA.FTZ R44, R74, R15, -R36 ;  /* 0x0000000f4a2c7223 */ /* 0x000fe20000010824 */
[----:B0-----:R-:W-:-:S04]  /*e2d0*/  FMNMX.FTZ R74, R24, R21, !PT ;  /* 0x00000015184a7209 */ /* 0x001fc80007810000 */
[C---:B------:R-:W-:Y:S01]  /*e2e0*/  FSETP.NEU.FTZ.AND P1, PT, R74.reuse, -INF , PT ;  /* 0xff8000004a00780b */ /* 0x040fe20003f3d000 */
[-C--:B------:R-:W-:Y:S01]  /*e2f0*/  FMUL.FTZ R24, R74, R15.reuse ;  /* 0x0000000f4a187220 */ /* 0x080fe20000410000 */
[----:B------:R0:W-:Y:S01]  /*e300*/  MUFU.EX2 R68, R76 ;  /* 0x0000004c00447308 */ /* 0x0001e20000000800 */
[-CC-:B------:R-:W-:Y:S01]  /*e310*/  FFMA.FTZ R95, R77, R15.reuse, -R36.reuse ;  /* 0x0000000f4d5f7223 */ /* 0x180fe20000010824 */
[-CC-:B------:R-:W-:Y:S02]  /*e320*/  FFMA.FTZ R77, R45, R15.reuse, -R36.reuse ;  /* 0x0000000f2d4d7223 */ /* 0x180fe40000010824 */
[----:B------:R-:W-:Y:S01]  /*e330*/  FSEL R24, R24, RZ, P1 ;  /* 0x000000ff18187208 */ /* 0x000fe20000800000 */
        /* <DEDUP_REMOVED lines=18> */
[-CC-:B------:R-:W-:Y:S01]  /*e460*/  FFMA.FTZ R35, R90, R15.reuse, -R24.reuse ;  /* 0x0000000f5a237223 */ /* 0x180fe20000010818 */
[----:B------:R-:W-:Y:S01]  /*e470*/  MUFU.EX2 R26, R26 ;  /* 0x0000001a001a7308 */ /* 0x000fe20000000800 */
[-CC-:B------:R-:W-:Y:S01]  /*e480*/  FFMA.FTZ R37, R93, R15.reuse, -R24.reuse ;  /* 0x0000000f5d257223 */ /* 0x180fe20000010818 */
[----:B------:R-:W-:Y:S01]  /*e490*/  FFMA.FTZ R55, R94, R15, -R24 ;  /* 0x0000000f5e377223 */ /* 0x000fe20000010818 */
[----:B-1----:R-:W-:-:S05]  /*e4a0*/  LOP3.LUT R101, R101, 0x7f, RZ, 0xc0, !PT ;  /* 0x0000007f65657812 */ /* 0x002fca00078ec0ff */
[----:B------:R-:W0:Y:S01]  /*e4b0*/  MUFU.EX2 R27, R27 ;  /* 0x0000001b001b7308 */ /* 0x000e220000000800 */
[----:B------:R-:W-:-:S07]  /*e4c0*/  FFMA.FTZ R82, R82, R15, -R24 ;  /* 0x0000000f52527223 */ /* 0x000fce0000010818 */
[----:B------:R-:W-:Y:S01]  /*e4d0*/  MUFU.EX2 R33, R33 ;  /* 0x0000002100217308 */ /* 0x000fe20000000800 */
[----:B------:R-:W-:-:S07]  /*e4e0*/  ISETP.NE.AND P1, PT, R101, RZ, PT ;  /* 0x000000ff6500720c */ /* 0x000fce0003f25270 */
[----:B------:R-:W1:Y:S08]  /*e4f0*/  MUFU.EX2 R35, R35 ;  /* 0x0000002300237308 */ /* 0x000e700000000800 */
[----:B------:R-:W2:Y:S01]  /*e500*/  MUFU.EX2 R30, R30 ;  /* 0x0000001e001e7308 */ /* 0x000ea20000000800 */
[----:B------:R-:W-:-:S07]  /*e510*/  FFMA.FTZ R83, R83, R15, -R24 ;  /* 0x0000000f53537223 */ /* 0x000fce0000010818 */
[----:B------:R-:W3:Y:S08]  /*e520*/  MUFU.EX2 R37, R37 ;  /* 0x0000002500257308 */ /* 0x000ef00000000800 */
[----:B------:R-:W4:Y:S01]  /*e530*/  MUFU.EX2 R31, R31 ;  /* 0x0000001f001f7308 */ /* 0x000f220000000800 */
[-CC-:B------:R-:W-:Y:S01]  /*e540*/  FFMA.FTZ R86, R86, R15.reuse, -R24.reuse ;  /* 0x0000000f56567223 */ /* 0x180fe20000010818 */
[----:B------:R-:W-:-:S06]  /*e550*/  FFMA.FTZ R101, R51, R15, -R24 ;  /* 0x0000000f33657223 */ /* 0x000fcc0000010818 */
[----:B------:R-:W4:Y:S01]  /*e560*/  MUFU.EX2 R55, R55 ;  /* 0x0000003700377308 */ /* 0x000f220000000800 */
[----:B0-----:R-:W-:-:S07]  /*e570*/  FADD.FTZ R51, R26, R27 ;  /* 0x0000001b1a337221 */ /* 0x001fce0000010000 */
[----:B------:R-:W0:Y:S01]  /*e580*/  MUFU.EX2 R80, R80 ;  /* 0x0000005000507308 */ /* 0x000e220000000800 */
[----:B-1----:R-:W-:Y:S01]  /*e590*/  FADD.FTZ R90, R33, R35 ;  /* 0x00000023215a7221 */ /* 0x002fe20000010000 */
[----:B------:R-:W-:-:S06]  /*e5a0*/  FFMA.FTZ R87, R87, R15, -R24 ;  /* 0x0000000f57577223 */ /* 0x000fcc0000010818 */
[----:B------:R-:W1:Y:S01]  /*e5b0*/  MUFU.EX2 R82, R82 ;  /* 0x0000005200527308 */ /* 0x000e620000000800 */
[----:B--2---:R-:W-:Y:S01]  /*e5c0*/  FADD.FTZ R102, R30, R51 ;  /* 0x000000331e667221 */ /* 0x004fe20000010000 */
[----:B------:R-:W-:-:S06]  /*e5d0*/  @!P1 VIADD R0, R0, 0x31c40 ;  /* 0x00031c4000009836 */ /* 0x000fcc0000000000 */
[----:B------:R-:W2:Y:S01]  /*e5e0*/  MUFU.EX2 R81, R81 ;  /* 0x0000005100517308 */ /* 0x000ea20000000800 */
[----:B------:R-:W-:Y:S01]  /*e5f0*/  FFMA.FTZ R93, R46, R15, -R24 ;  /* 0x0000000f2e5d7223 */ /* 0x000fe20000010818 */
[----:B---3--:R-:W-:-:S06]  /*e600*/  FADD.FTZ R46, R37, R90 ;  /* 0x0000005a252e7221 */ /* 0x008fcc0000010000 */
[----:B------:R-:W3:Y:S01]  /*e610*/  MUFU.EX2 R83, R83 ;  /* 0x0000005300537308 */ /* 0x000ee20000000800 */
[-CC-:B------:R-:W-:Y:S01]  /*e620*/  FFMA.FTZ R89, R53, R15.reuse, -R24.reuse ;  /* 0x0000000f35597223 */ /* 0x180fe20000010818 */
[----:B------:R-:W-:Y:S01]  /*e630*/  FFMA.FTZ R34, R41, R15, -R24 ;  /* 0x0000000f29227223 */ /* 0x000fe20000010818 */
[----:B----4-:R-:W-:-:S05]  /*e640*/  FADD.FTZ R41, R31, R102 ;  /* 0x000000661f297221 */ /* 0x010fca0000010000 */
[----:B------:R-:W4:Y:S01]  /*e650*/  MUFU.EX2 R84, R84 ;  /* 0x0000005400547308 */ /* 0x000f220000000800 */
[-CC-:B------:R-:W-:Y:S01]  /*e660*/  FFMA.FTZ R53, R66, R15.reuse, -R24.reuse ;  /* 0x0000000f42357223 */ /* 0x180fe20000010818 */
[-CC-:B------:R-:W-:Y:S01]  /*e670*/  FFMA.FTZ R90, R29, R15.reuse, -R24.reuse ;  /* 0x0000000f1d5a7223 */ /* 0x180fe20000010818 */
[----:B------:R-:W-:-:S05]  /*e680*/  FFMA.FTZ R66, R67, R15, -R24 ;  /* 0x0000000f43427223 */ /* 0x000fca0000010818 */
[----:B------:R-:W4:Y:S01]  /*e690*/  MUFU.EX2 R86, R86 ;  /* 0x0000005600567308 */ /* 0x000f220000000800 */
[----:B------:R-:W-:Y:S01]  /*e6a0*/  @!P1 PRMT R0, RZ, 0x654, R0 ;  /* 0x00000654ff009816 */ /* 0x000fe20000000000 */
[----:B------:R-:W-:Y:S01]  /*e6b0*/  FADD.FTZ R29, R55, R46 ;  /* 0x0000002e371d7221 */ /* 0x000fe20000010000 */
[-CC-:B------:R-:W-:Y:S01]  /*e6c0*/  FFMA.FTZ R75, R75, R15.reuse, -R24.reuse ;  /* 0x0000000f4b4b7223 */ /* 0x180fe20000010818 */
[----:B------:R-:W-:-:S04]  /*e6d0*/  FFMA.FTZ R67, R70, R15, -R24 ;  /* 0x0000000f46437223 */ /* 0x000fc80000010818 */
[----:B------:R-:W4:Y:S01]  /*e6e0*/  MUFU.EX2 R85, R85 ;  /* 0x0000005500557308 */ /* 0x000f220000000800 */
[-CC-:B------:R-:W-:Y:S01]  /*e6f0*/  FFMA.FTZ R51, R32, R15.reuse, -R24.reuse ;  /* 0x0000000f20337223 */ /* 0x180fe20000010818 */
[-CC-:B------:R-:W-:Y:S01]  /*e700*/  FFMA.FTZ R70, R71, R15.reuse, -R24.reuse ;  /* 0x0000000f47467223 */ /* 0x180fe20000010818 */
[----:B------:R-:W-:Y:S01]  /*e710*/  FFMA.FTZ R50, R50, R15, -R24 ;  /* 0x0000000f32327223 */ /* 0x000fe20000010818 */
[----:B0-----:R-:W-:-:S04]  /*e720*/  FADD.FTZ R32, R80, R41 ;  /* 0x0000002950207221 */ /* 0x001fc80000010000 */
[----:B------:R-:W0:Y:S01]  /*e730*/  MUFU.EX2 R87, R87 ;  /* 0x0000005700577308 */ /* 0x000e220000000800 */
[-CC-:B------:R-:W-:Y:S01]  /*e740*/  FFMA.FTZ R71, R28, R15.reuse, -R24.reuse ;  /* 0x0000000f1c477223 */ /* 0x180fe20000010818 */
[----:B-1----:R-:W-:Y:S01]  /*e750*/  FADD.FTZ R28, R82, R29 ;  /* 0x0000001d521c7221 */ /* 0x002fe20000010000 */
[----:B------:R-:W-:Y:S01]  /*e760*/  FFMA.FTZ R78, R78, R15, -R24 ;  /* 0x0000000f4e4e7223 */ /* 0x000fe20000010818 */
[----:B------:R1:W-:Y:S01]  /*e770*/  @!P1 SYNCS.ARRIVE.TRANS64.RED.A1T0 RZ, [R0+URZ], RZ ;  /* 0x000000ff00ff99a7 */ /* 0x0003e2000810043f */
[----:B--2---:R-:W-:-:S03]  /*e780*/  FADD.FTZ R29, R81, R32 ;  /* 0x00000020511d7221 */ /* 0x004fc60000010000 */
[----:B------:R-:W2:Y:S01]  /*e790*/  MUFU.EX2 R89, R89 ;  /* 0x0000005900597308 */ /* 0x000ea20000000800 */
[----:B------:R-:W-:-:S07]  /*e7a0*/  FFMA.FTZ R79, R79, R15, -R24 ;  /* 0x0000000f4f4f7223 */ /* 0x000fce0000010818 */
[----:B------:R-:W2:Y:S08]  /*e7b0*/  MUFU.EX2 R91, R91 ;  /* 0x0000005b005b7308 */ /* 0x000eb00000000800 */
[----:B-1----:R1:W-:Y:S08]  /*e7c0*/  MUFU.EX2 R0, R50 ;  /* 0x0000003200007308 */ /* 0x0023f00000000800 */
[----:B------:R-:W2:Y:S01]  /*e7d0*/  MUFU.EX2 R75, R75 ;  /* 0x0000004b004b7308 */ /* 0x000ea20000000800 */
[----:B-1----:R-:W-:Y:S01]  /*e7e0*/  FFMA.FTZ R50, R25, R15, -R24 ;  /* 0x0000000f19327223 */ /* 0x002fe20000010818 */
[----:B---3--:R-:W-:Y:S01]  /*e7f0*/  FADD.FTZ R25, R83, R28 ;  /* 0x0000001c53197221 */ /* 0x008fe20000010000 */
[----:B----4-:R-:W-:-:S05]  /*e800*/  FADD.FTZ R28, R84, R29 ;  /* 0x0000001d541c7221 */ /* 0x010fca0000010000 */
[----:B------:R-:W1:Y:S01]  /*e810*/  MUFU.EX2 R92, R92 ;  /* 0x0000005c005c7308 */ /* 0x000e620000000800 */
[----:B------:R-:W-:Y:S01]  /*e820*/  FADD.FTZ R32, R86, R25 ;  /* 0x0000001956207221 */ /* 0x000fe20000010000 */
[----:B------:R-:W-:-:S06]  /*e830*/  FADD.FTZ R25, R85, R28 ;  /* 0x0000001c55197221 */ /* 0x000fcc0000010000 */
[----:B------:R-:W3:Y:S01]  /*e840*/  MUFU.EX2 R78, R78 ;  /* 0x0000004e004e7308 */ /* 0x000ee20000000800 */
[----:B0-----:R-:W-:Y:S01]  /*e850*/  FADD.FTZ R32, R87, R32 ;  /* 0x0000002057207221 */ /* 0x001fe20000010000 */
[----:B------:R-:W-:-:S06]  /*e860*/  FADD.FTZ R28, R88, R25 ;  /* 0x00000019581c7221 */ /* 0x000fcc0000010000 */
[----:B------:R-:W-:Y:S01]  /*e870*/  MUFU.EX2 R95, R95 ;  /* 0x0000005f005f7308 */ /* 0x000fe20000000800 */
[----:B--2---:R-:W-:Y:S01]  /*e880*/  FADD.FTZ R32, R89, R32 ;  /* 0x0000002059207221 */ /* 0x004fe20000010000 */
[----:B------:R-:W-:-:S06]  /*e890*/  FFMA.FTZ R94, R43, R15, -R24 ;  /* 0x0000000f2b5e7223 */ /* 0x000fcc0000010818 */
[----:B------:R-:W0:Y:S01]  /*e8a0*/  MUFU.EX2 R79, R79 ;  /* 0x0000004f004f7308 */ /* 0x000e220000000800 */
[-CC-:B------:R-:W-:Y:S01]  /*e8b0*/  FFMA.FTZ R58, R58, R15.reuse, -R24.reuse ;  /* 0x0000000f3a3a7223 */ /* 0x180fe20000010818 */
[-CC-:B------:R-:W-:Y:S01]  /*e8c0*/  FFMA.FTZ R59, R59, R15.reuse, -R24.reuse ;  /* 0x0000000f3b3b7223 */ /* 0x180fe20000010818 */
[----:B------:R-:W-:-:S05]  /*e8d0*/  FFMA.FTZ R62, R62, R15, -R24 ;  /* 0x0000000f3e3e7223 */ /* 0x000fca0000010818 */
[----:B------:R-:W-:Y:S01]  /*e8e0*/  MUFU.EX2 R39, R39 ;  /* 0x0000002700277308 */ /* 0x000fe20000000800 */
[-CC-:B------:R-:W-:Y:S01]  /*e8f0*/  FFMA.FTZ R63, R63, R15.reuse, -R24.reuse ;  /* 0x0000000f3f3f7223 */ /* 0x180fe20000010818 */
[-CC-:B------:R-:W-:Y:S01]  /*e900*/  FFMA.FTZ R43, R20, R15.reuse, -R24.reuse ;  /* 0x0000000f142b7223 */ /* 0x180fe20000010818 */
[-CC-:B------:R-:W-:Y:S01]  /*e910*/  FFMA.FTZ R54, R54, R15.reuse, -R24.reuse ;  /* 0x0000000f36367223 */ /* 0x180fe20000010818 */
[-CC-:B------:R-:W-:Y:S01]  /*e920*/  FFMA.FTZ R96, R96, R15.reuse, -R24.reuse ;  /* 0x0000000f60607223 */ /* 0x180fe20000010818 */
[----:B------:R-:W-:-:S03]  /*e930*/  FFMA.FTZ R97, R97, R15, -R24 ;  /* 0x0000000f61617223 */ /* 0x000fc60000010818 */
[----:B------:R-:W2:Y:S01]  /*e940*/  MUFU.EX2 R53, R53 ;  /* 0x0000003500357308 */ /* 0x000ea20000000800 */
[-CC-:B------:R-:W-:Y:S01]  /*e950*/  FFMA.FTZ R98, R98, R15.reuse, -R24.reuse ;  /* 0x0000000f62627223 */ /* 0x180fe20000010818 */
[-CC-:B------:R-:W-:Y:S01]  /*e960*/  FFMA.FTZ R99, R99, R15.reuse, -R24.reuse ;  /* 0x0000000f63637223 */ /* 0x180fe20000010818 */
[----:B------:R-:W-:Y:S01]  /*e970*/  FFMA.FTZ R100, R100, R15, -R24 ;  /* 0x0000000f64647223 */ /* 0x000fe20000010818 */
[----:B------:R-:W-:Y:S01]  /*e980*/  FADD.FTZ R25, R91, R28 ;  /* 0x0000001c5b197221 */ /* 0x000fe20000010000 */
[----:B------:R-:W-:Y:S01]  /*e990*/  F2FP.F16.F32.PACK_AB R24, R27, R26 ;  /* 0x0000001a1b18723e */ /* 0x000fe200000000ff */
[----:B------:R-:W-:Y:S02]  /*e9a0*/  FADD.FTZ R27, R75, R32 ;  /* 0x000000204b1b7221 */ /* 0x000fe40000010000 */
[----:B------:R-:W4:Y:S01]  /*e9b0*/  MUFU.EX2 R66, R66 ;  /* 0x0000004200427308 */ /* 0x000f220000000800 */
[----:B------:R-:W-:Y:S01]  /*e9c0*/  F2FP.F16.F32.PACK_AB R26, R31, R30 ;  /* 0x0000001e1f1a723e */ /* 0x000fe200000000ff */
[----:B-1----:R-:W-:Y:S01]  /*e9d0*/  FADD.FTZ R30, R92, R25 ;  /* 0x000000195c1e7221 */ /* 0x002fe20000010000 */
[----:B------:R-:W-:Y:S01]  /*e9e0*/  F2FP.F16.F32.PACK_AB R28, R81, R80 ;  /* 0x00000050511c723e */ /* 0x000fe200000000ff */
[----:B---3--:R-:W-:-:S04]  /*e9f0*/  FADD.FTZ R80, R78, R27 ;  /* 0x0000001b4e507221 */ /* 0x008fc80000010000 */
[----:B------:R-:W1:Y:S01]  /*ea00*/  MUFU.EX2 R65, R65 ;  /* 0x0000004100417308 */ /* 0x000e620000000800 */
[----:B0-----:R-:W-:-:S07]  /*ea10*/  FADD.FTZ R80, R79, R80 ;  /* 0x000000504f507221 */ /* 0x001fce0000010000 */
[----:B------:R-:W0:Y:S01]  /*ea20*/  MUFU.EX2 R67, R67 ;  /* 0x0000004300437308 */ /* 0x000e220000000800 */
[----:B--2---:R-:W-:-:S07]  /*ea30*/  FADD.FTZ R29, R53, R80 ;  /* 0x00000050351d7221 */ /* 0x004fce0000010000 */
[----:B------:R2:W-:Y:S08]  /*ea40*/  MUFU.EX2 R41, R94 ;  /* 0x0000005e00297308 */ /* 0x0005f00000000800 */
[----:B------:R-:W3:Y:S01]  /*ea50*/  MUFU.EX2 R70, R70 ;  /* 0x0000004600467308 */ /* 0x000ee20000000800 */
[----:B--2---:R-:W-:-:S04]  /*ea60*/  FADD.FTZ R94, R95, R30 ;  /* 0x0000001e5f5e7221 */ /* 0x004fc80000010000 */
[----:B------:R-:W-:-:S03]  /*ea70*/  FADD.FTZ R25, R39, R94 ;  /* 0x0000005e27197221 */ /* 0x000fc60000010000 */
[----:B------:R-:W2:Y:S01]  /*ea80*/  MUFU.EX2 R69, R69 ;  /* 0x0000004500457308 */ /* 0x000ea20000000800 */
[----:B------:R-:W-:Y:S01]  /*ea90*/  FADD.FTZ R80, R64, R25 ;  /* 0x0000001940507221 */ /* 0x000fe20000010000 */
[----:B------:R-:W-:Y:S01]  /*eaa0*/  F2FP.F16.F32.PACK_AB R30, R85, R84 ;  /* 0x00000054551e723e */ /* 0x000fe200000000ff */
[----:B----4-:R-:W-:-:S05]  /*eab0*/  FADD.FTZ R84, R66, R29 ;  /* 0x0000001d42547221 */ /* 0x010fca0000010000 */
[----:B------:R-:W4:Y:S01]  /*eac0*/  MUFU.EX2 R58, R58 ;  /* 0x0000003a003a7308 */ /* 0x000f220000000800 */
[----:B-1----:R-:W-:Y:S01]  /*ead0*/  FADD.FTZ R31, R65, R80 ;  /* 0x00000050411f7221 */ /* 0x002fe20000010000 */
[----:B------:R-:W-:-:S06]  /*eae0*/  F2FP.F16.F32.PACK_AB R25, R35, R33 ;  /* 0x000000212319723e */ /* 0x000fcc00000000ff */
[----:B------:R-:W1:Y:S01]  /*eaf0*/  MUFU.EX2 R72, R72 ;  /* 0x0000004800487308 */ /* 0x000e620000000800 */
[----:B0-----:R-:W-:-:S07]  /*eb00*/  FADD.FTZ R35, R67, R84 ;  /* 0x0000005443237221 */ /* 0x001fce0000010000 */
[----:B------:R-:W0:Y:S01]  /*eb10*/  MUFU.EX2 R59, R59 ;  /* 0x0000003b003b7308 */ /* 0x000e220000000800 */
[----:B------:R-:W-:Y:S01]  /*eb20*/  FADD.FTZ R80, R68, R31 ;  /* 0x0000001f44507221 */ /* 0x000fe20000010000 */
[----:B------:R-:W-:-:S06]  /*eb30*/  F2FP.F16.F32.PACK_AB R27, R55, R37 ;  /* 0x00000025371b723e */ /* 0x000fcc00000000ff */
[----:B------:R-:W0:Y:S01]  /*eb40*/  MUFU.EX2 R60, R60 ;  /* 0x0000003c003c7308 */ /* 0x000e220000000800 */
[----:B---3--:R-:W-:-:S07]  /*eb50*/  FADD.FTZ R37, R70, R35 ;  /* 0x0000002346257221 */ /* 0x008fce0000010000 */
[----:B------:R-:W3:Y:S01]  /*eb60*/  MUFU.EX2 R62, R62 ;  /* 0x0000003e003e7308 */ /* 0x000ee20000000800 */
[----:B--2---:R-:W-:Y:S01]  /*eb70*/  FADD.FTZ R55, R69, R80 ;  /* 0x0000005045377221 */ /* 0x004fe20000010000 */
[----:B------:R-:W-:-:S06]  /*eb80*/  F2FP.F16.F32.PACK_AB R35, R79, R78 ;  /* 0x0000004e4f23723e */ /* 0x000fcc00000000ff */
[----:B------:R-:W2:Y:S01]  /*eb90*/  MUFU.EX2 R76, R76 ;  /* 0x0000004c004c7308 */ /* 0x000ea20000000800 */
[----:B----4-:R-:W-:-:S07]  /*eba0*/  FADD.FTZ R78, R58, R37 ;  /* 0x000000253a4e7221 */ /* 0x010fce0000010000 */
[----:B------:R-:W4:Y:S01]  /*ebb0*/  MUFU.EX2 R63, R63 ;  /* 0x0000003f003f7308 */ /* 0x000f220000000800 */
[----:B-1----:R-:W-:-:S07]  /*ebc0*/  FADD.FTZ R55, R72, R55 ;  /* 0x0000003748377221 */ /* 0x002fce0000010000 */
[----:B------:R-:W1:Y:S01]  /*ebd0*/  MUFU.EX2 R48, R48 ;  /* 0x0000003000307308 */ /* 0x000e620000000800 */
[----:B0-----:R-:W-:Y:S01]  /*ebe0*/  FADD.FTZ R37, R59, R78 ;  /* 0x0000004e3b257221 */ /* 0x001fe20000010000 */
[----:B------:R-:W-:-:S06]  /*ebf0*/  FADD.FTZ R55, R60, R55 ;  /* 0x000000373c377221 */ /* 0x000fcc0000010000 */
[----:B------:R-:W0:Y:S01]  /*ec00*/  MUFU.EX2 R49, R49 ;  /* 0x0000003100317308 */ /* 0x000e220000000800 */
[----:B---3--:R-:W-:-:S07]  /*ec10*/  FADD.FTZ R80, R62, R37 ;  /* 0x000000253e507221 */ /* 0x008fce0000010000 */
[----:B------:R-:W-:Y:S01]  /*ec20*/  MUFU.EX2 R20, R101 ;  /* 0x0000006500147308 */ /* 0x000fe20000000800 */
[----:B--2---:R-:W-:-:S07]  /*ec30*/  FADD.FTZ R55, R76, R55 ;  /* 0x000000374c377221 */ /* 0x004fce0000010000 */
[----:B------:R-:W2:Y:S01]  /*ec40*/  MUFU.EX2 R52, R52 ;  /* 0x0000003400347308 */ /* 0x000ea20000000800 */
[----:B------:R3:W-:Y:S01]  /*ec50*/  STSM.16.M88.4 [R18+0x24300], R24 ;  /* 0x0243001812007844 */ /* 0x0007e20000000200 */
[----:B----4-:R-:W-:Y:S01]  /*ec60*/  FADD.FTZ R37, R63, R80 ;  /* 0x000000503f257221 */ /* 0x010fe20000010000 */
[----:B------:R-:W-:-:S05]  /*ec70*/  F2FP.F16.F32.PACK_AB R29, R83, R82 ;  /* 0x00000052531d723e */ /* 0x000fca00000000ff */
[----:B------:R-:W4:Y:S01]  /*ec80*/  MUFU.EX2 R56, R56 ;  /* 0x0000003800387308 */ /* 0x000f220000000800 */
[----:B------:R-:W-:Y:S02]  /*ec90*/  F2FP.F16.F32.PACK_AB R31, R87, R86 ;  /* 0x00000056571f723e */ /* 0x000fe400000000ff */
[----:B------:R-:W-:Y:S02]  /*eca0*/  F2FP.F16.F32.PACK_AB R32, R91, R88 ;  /* 0x000000585b20723e */ /* 0x000fe400000000ff */
[----:B------:R-:W-:-:S03]  /*ecb0*/  F2FP.F16.F32.PACK_AB R33, R75, R89 ;  /* 0x000000594b21723e */ /* 0x000fc600000000ff */
[----:B------:R-:W-:Y:S01]  /*ecc0*/  MUFU.EX2 R43, R43 ;  /* 0x0000002b002b7308 */ /* 0x000fe20000000800 */
[----:B---3--:R-:W-:Y:S01]  /*ecd0*/  F2FP.F16.F32.PACK_AB R24, R64, R39 ;  /* 0x000000274018723e */ /* 0x008fe200000000ff */
[----:B-1----:R-:W-:Y:S01]  /*ece0*/  FADD.FTZ R64, R48, R55 ;  /* 0x0000003730407221 */ /* 0x002fe20000010000 */
[----:B------:R-:W-:-:S05]  /*ecf0*/  FADD.FTZ R37, R0, R37 ;  /* 0x0000002500257221 */ /* 0x000fca0000010000 */
[----:B------:R-:W1:Y:S01]  /*ed00*/  MUFU.EX2 R57, R57 ;  /* 0x0000003900397308 */ /* 0x000e620000000800 */
[----:B------:R2:W-:Y:S01]  /*ed10*/  STSM.16.M88.4 [R18+0x25b00], R28 ;  /* 0x025b001c12007844 */ /* 0x0005e20000000200 */
[----:B0-----:R-:W-:-:S06]  /*ed20*/  FADD.FTZ R27, R49, R64 ;  /* 0x00000040311b7221 */ /* 0x001fcc0000010000 */
[----:B------:R0:W3:Y:S02]  /*ed30*/  MUFU.EX2 R46, R34 ;  /* 0x00000022002e7308 */ /* 0x0000e40000000800 */
[----:B0-----:R-:W-:-:S06]  /*ed40*/  F2FP.F16.F32.PACK_AB R34, R95, R92 ;  /* 0x0000005c5f22723e */ /* 0x001fcc00000000ff */
[----:B------:R-:W0:Y:S01]  /*ed50*/  MUFU.EX2 R61, R61 ;  /* 0x0000003d003d7308 */ /* 0x000e220000000800 */
[----:B--2---:R-:W-:Y:S01]  /*ed60*/  FADD.FTZ R29, R52, R27 ;  /* 0x0000001b341d7221 */ /* 0x004fe20000010000 */
[----:B------:R2:W-:Y:S06]  /*ed70*/  STSM.16.M88.4 [R18+0x27300], R32 ;  /* 0x0273002012007844 */ /* 0x0005ec0000000200 */
[----:B------:R-:W0:Y:S08]  /*ed80*/  MUFU.EX2 R54, R54 ;  /* 0x0000003600367308 */ /* 0x000e300000000800 */
[----:B------:R-:W0:Y:S01]  /*ed90*/  MUFU.EX2 R73, R73 ;  /* 0x0000004900497308 */ /* 0x000e220000000800 */
[----:B--2---:R-:W-:Y:S01]  /*eda0*/  FADD.FTZ R32, R20, R37 ;  /* 0x0000002514207221 */ /* 0x004fe20000010000 */
[----:B----4-:R-:W-:-:S06]  /*edb0*/  FADD.FTZ R34, R56, R29 ;  /* 0x0000001d38227221 */ /* 0x010fcc0000010000 */
[----:B------:R-:W2:Y:S01]  /*edc0*/  MUFU.EX2 R93, R93 ;  /* 0x0000005d005d7308 */ /* 0x000ea20000000800 */
[----:B------:R-:W-:Y:S01]  /*edd0*/  FADD.FTZ R32, R41, R32 ;  /* 0x0000002029207221 */ /* 0x000fe20000010000 */
[----:B-1----:R-:W-:-:S03]  /*ede0*/  FADD.FTZ R34, R57, R34 ;  /* 0x0000002239227221 */ /* 0x002fc60000010000 */
[----:B------:R-:W-:-:S03]  /*edf0*/  FADD.FTZ R33, R43, R32 ;  /* 0x000000202b217221 */ /* 0x000fc60000010000 */
[----:B------:R-:W1:Y:S01]  /*ee00*/  MUFU.EX2 R77, R77 ;  /* 0x0000004d004d7308 */ /* 0x000e620000000800 */
[----:B---3--:R-:W-:-:S07]  /*ee10*/  FADD.FTZ R33, R46, R33 ;  /* 0x000000212e217221 */ /* 0x008fce0000010000 */
[----:B------:R-:W3:Y:S01]  /*ee20*/  MUFU.EX2 R90, R90 ;  /* 0x0000005a005a7308 */ /* 0x000ee20000000800 */
[----:B0-----:R-:W-:-:S07]  /*ee30*/  FADD.FTZ R34, R61, R34 ;  /* 0x000000223d227221 */ /* 0x001fce0000010000 */
[----:B------:R-:W0:Y:S01]  /*ee40*/  MUFU.EX2 R40, R40 ;  /* 0x0000002800287308 */ /* 0x000e220000000800 */
[----:B------:R-:W-:Y:S01]  /*ee50*/  F2FP.F16.F32.PACK_AB R26, R68, R65 ;  /* 0x00000041441a723e */ /* 0x000fe200000000ff */
[----:B------:R-:W-:Y:S01]  /*ee60*/  FADD.FTZ R32, R54, R33 ;  /* 0x0000002136207221 */ /* 0x000fe20000010000 */
[----:B------:R-:W-:-:S05]  /*ee70*/  F2FP.F16.F32.PACK_AB R25, R66, R53 ;  /* 0x000000354219723e */ /* 0x000fca00000000ff */
[----:B------:R-:W-:Y:S01]  /*ee80*/  MUFU.EX2 R51, R51 ;  /* 0x0000003300337308 */ /* 0x000fe20000000800 */
[----:B------:R-:W-:Y:S01]  /*ee90*/  F2FP.F16.F32.PACK_AB R27, R70, R67 ;  /* 0x00000043461b723e */ /* 0x000fe200000000ff */
[----:B------:R-:W-:-:S06]  /*eea0*/  FADD.FTZ R34, R73, R34 ;  /* 0x0000002249227221 */ /* 0x000fcc0000010000 */
[----:B------:R-:W4:Y:S01]  /*eeb0*/  MUFU.EX2 R42, R42 ;  /* 0x0000002a002a7308 */ /* 0x000f220000000800 */
[----:B--2---:R-:W-:Y:S01]  /*eec0*/  FADD.FTZ R33, R93, R32 ;  /* 0x000000205d217221 */ /* 0x004fe20000010000 */
[----:B------:R1:W-:Y:S06]  /*eed0*/  STSM.16.M88.4 [R18+0x28b00], R24 ;  /* 0x028b001812007844 */ /* 0x0003ec0000000200 */
[----:B------:R-:W2:Y:S01]  /*eee0*/  MUFU.EX2 R78, R71 ;  /* 0x00000047004e7308 */ /* 0x000ea20000000800 */
[----:B------:R-:W-:Y:S02]  /*eef0*/  F2FP.F16.F32.PACK_AB R28, R72, R69 ;  /* 0x00000045481c723e */ /* 0x000fe400000000ff */
[----:B------:R-:W-:-:S05]  /*ef00*/  F2FP.F16.F32.PACK_AB R30, R76, R60 ;  /* 0x0000003c4c1e723e */ /* 0x000fca00000000ff */
[----:B------:R-:W2:Y:S01]  /*ef10*/  MUFU.EX2 R44, R44 ;  /* 0x0000002c002c7308 */ /* 0x000ea20000000800 */
[----:B------:R-:W-:Y:S01]  /*ef20*/  F2FP.F16.F32.PACK_AB R29, R59, R58 ;  /* 0x0000003a3b1d723e */ /* 0x000fe200000000ff */
[----:B-1----:R-:W-:Y:S01]  /*ef30*/  FADD.FTZ R25, R77, R34 ;  /* 0x000000224d197221 */ /* 0x002fe20000010000 */
[----:B------:R-:W-:-:S05]  /*ef40*/  F2FP.F16.F32.PACK_AB R31, R63, R62 ;  /* 0x0000003e3f1f723e */ /* 0x000fca00000000ff */
[----:B------:R-:W1:Y:S01]  /*ef50*/  MUFU.EX2 R50, R50 ;  /* 0x0000003200327308 */ /* 0x000e620000000800 */
[----:B---3--:R-:W-:Y:S01]  /*ef60*/  FADD.FTZ R32, R90, R33 ;  /* 0x000000215a207221 */ /* 0x008fe20000010000 */
[----:B0-----:R-:W-:-:S06]  /*ef70*/  FADD.FTZ R27, R40, R25 ;  /* 0x00000019281b7221 */ /* 0x001fcc0000010000 */
[----:B------:R-:W0:Y:S01]  /*ef80*/  MUFU.EX2 R45, R45 ;  /* 0x0000002d002d7308 */ /* 0x000e220000000800 */
[----:B------:R3:W-:Y:S07]  /*ef90*/  STSM.16.M88.4 [R18+0x2a300], R28 ;  /* 0x02a3001c12007844 */ /* 0x0007ee0000000200 */
[----:B------:R-:W0:Y:S01]  /*efa0*/  MUFU.EX2 R35, R96 ;  /* 0x0000006000237308 */ /* 0x000e220000000800 */
[----:B----4-:R-:W-:-:S07]  /*efb0*/  FADD.FTZ R33, R42, R27 ;  /* 0x0000001b2a217221 */ /* 0x010fce0000010000 */
[----:B------:R-:W4:Y:S01]  /*efc0*/  MUFU.EX2 R47, R47 ;  /* 0x0000002f002f7308 */ /* 0x000f220000000800 */
[----:B---3--:R-:W-:Y:S01]  /*efd0*/  FADD.FTZ R31, R51, R32 ;  /* 0x00000020331f7221 */ /* 0x008fe20000010000 */
[----:B------:R-:W-:-:S06]  /*efe0*/  F2FP.F16.F32.PACK_AB R25, R20, R0 ;  /* 0x000000001419723e */ /* 0x000fcc00000000ff */
[----:B------:R-:W3:Y:S01]  /*eff0*/  MUFU.EX2 R97, R97 ;  /* 0x0000006100617308 */ /* 0x000ee20000000800 */
[----:B--2---:R-:W-:Y:S01]  /*f000*/  FADD.FTZ R37, R78, R31 ;  /* 0x0000001f4e257221 */ /* 0x004fe20000010000 */
[----:B------:R-:W-:-:S06]  /*f010*/  FADD.FTZ R0, R44, R33 ;  /* 0x000000212c007221 */ /* 0x000fcc0000010000 */
[----:B------:R-:W2:Y:S01]  /*f020*/  MUFU.EX2 R38, R38 ;  /* 0x0000002600267308 */ /* 0x000ea20000000800 */
[----:B-1----:R-:W-:-:S07]  /*f030*/  FADD.FTZ R20, R50, R37 ;  /* 0x0000002532147221 */ /* 0x002fce0000010000 */
[----:B------:R-:W-:Y:S01]  /*f040*/  MUFU.EX2 R21, R21 ;  /* 0x0000001500157308 */ /* 0x000fe20000000800 */
[----:B0-----:R-:W-:-:S07]  /*f050*/  FADD.FTZ R0, R45, R0 ;  /* 0x000000002d007221 */ /* 0x001fce0000010000 */
[----:B------:R-:W-:Y:S08]  /*f060*/  MUFU.EX2 R36, R36 ;  /* 0x0000002400247308 */ /* 0x000ff00000000800 */
[----:B------:R-:W0:Y:S08]  /*f070*/  MUFU.EX2 R98, R98 ;  /* 0x0000006200627308 */ /* 0x000e300000000800 */
[----:B------:R-:W-:Y:S08]  /*f080*/  MUFU.EX2 R99, R99 ;  /* 0x0000006300637308 */ /* 0x000ff00000000800 */
[----:B------:R-:W1:Y:S01]  /*f090*/  MUFU.EX2 R100, R100 ;  /* 0x0000006400647308 */ /* 0x000e620000000800 */
[----:B------:R-:W-:Y:S01]  /*f0a0*/  FADD.FTZ R20, R35, R20 ;  /* 0x0000001423147221 */ /* 0x000fe20000010000 */
[----:B------:R-:W-:Y:S01]  /*f0b0*/  F2FP.F16.F32.PACK_AB R24, R49, R48 ;  /* 0x000000303118723e */ /* 0x000fe200000000ff */
[----:B----4-:R-:W-:Y:S01]  /*f0c0*/  FADD.FTZ R33, R47, R0 ;  /* 0x000000002f217221 */ /* 0x010fe20000010000 */
[----:B------:R-:W-:-:S02]  /*f0d0*/  F2FP.F16.F32.PACK_AB R26, R56, R52 ;  /* 0x00000034381a723e */ /* 0x000fc400000000ff */
[----:B------:R-:W-:Y:S01]  /*f0e0*/  F2FP.F16.F32.PACK_AB R27, R43, R41 ;  /* 0x000000292b1b723e */ /* 0x000fe200000000ff */
[----:B---3--:R-:W-:Y:S01]  /*f0f0*/  FADD.FTZ R37, R97, R20 ;  /* 0x0000001461257221 */ /* 0x008fe20000010000 */
[----:B------:R-:W-:Y:S01]  /*f100*/  F2FP.F16.F32.PACK_AB R28, R61, R57 ;  /* 0x000000393d1c723e */ /* 0x000fe200000000ff */
[----:B--2---:R-:W-:Y:S01]  /*f110*/  FADD.FTZ R0, R38, R33 ;  /* 0x0000002126007221 */ /* 0x004fe20000010000 */
[----:B------:R-:W-:Y:S01]  /*f120*/  F2FP.F16.F32.PACK_AB R30, R77, R73 ;  /* 0x000000494d1e723e */ /* 0x000fe200000000ff */
[----:B------:R2:W-:Y:S01]  /*f130*/  STSM.16.M88.4 [R18+0x2bb00], R24 ;  /* 0x02bb001812007844 */ /* 0x0005e20000000200 */
[----:B------:R-:W-:Y:S02]  /*f140*/  F2FP.F16.F32.PACK_AB R29, R54, R46 ;  /* 0x0000002e361d723e */ /* 0x000fe400000000ff */
[----:B------:R-:W-:Y:S01]  /*f150*/  F2FP.F16.F32.PACK_AB R31, R90, R93 ;  /* 0x0000005d5a1f723e */ /* 0x000fe200000000ff */
[----:B0-----:R-:W-:Y:S01]  /*f160*/  FADD.FTZ R20, R98, R37 ;  /* 0x0000002562147221 */ /* 0x001fe20000010000 */
[----:B------:R-:W-:-:S02]  /*f170*/  F2FP.F16.F32.PACK_AB R32, R42, R40 ;  /* 0x000000282a20723e */ /* 0x000fc400000000ff */
[----:B------:R-:W-:Y:S02]  /*f180*/  F2FP.F16.F32.PACK_AB R34, R45, R44 ;  /* 0x0000002c2d22723e */ /* 0x000fe400000000ff */
[----:B------:R-:W-:Y:S02]  /*f190*/  F2FP.F16.F32.PACK_AB R33, R78, R51 ;  /* 0x000000334e21723e */ /* 0x000fe400000000ff */
[----:B------:R-:W-:Y:S01]  /*f1a0*/  F2FP.F16.F32.PACK_AB R35, R35, R50 ;  /* 0x000000322323723e */ /* 0x000fe200000000ff */
[----:B------:R-:W-:Y:S01]  /*f1b0*/  STSM.16.M88.4 [R18+0x2d300], R28 ;  /* 0x02d3001c12007844 */ /* 0x000fe20000000200 */
[----:B--2---:R-:W-:Y:S02]  /*f1c0*/  F2FP.F16.F32.PACK_AB R24, R38, R47 ;  /* 0x0000002f2618723e */ /* 0x004fe400000000ff */
[----:B------:R-:W-:Y:S02]  /*f1d0*/  F2FP.F16.F32.PACK_AB R25, R98, R97 ;  /* 0x000000616219723e */ /* 0x000fe400000000ff */
[----:B------:R-:W-:-:S02]  /*f1e0*/  F2FP.F16.F32.PACK_AB R26, R36, R21 ;  /* 0x00000015241a723e */ /* 0x000fc400000000ff */
[----:B-1----:R-:W-:Y:S01]  /*f1f0*/  F2FP.F16.F32.PACK_AB R27, R100, R99 ;  /* 0x00000063641b723e */ /* 0x002fe200000000ff */
[----:B------:R-:W-:Y:S01]  /*f200*/  FADD.FTZ R21, R21, R0 ;  /* 0x0000000015157221 */ /* 0x000fe20000010000 */
[----:B------:R0:W-:Y:S01]  /*f210*/  STSM.16.M88.4 [R18+0x2eb00], R32 ;  /* 0x02eb002012007844 */ /* 0x0001e20000000200 */
[----:B------:R-:W-:-:S03]  /*f220*/  FADD.FTZ R99, R99, R20 ;  /* 0x0000001463637221 */ /* 0x000fc60000010000 */
[----:B------:R1:W-:Y:S01]  /*f230*/  STSM.16.M88.4 [R18+0x30300], R24 ;  /* 0x0303001812007844 */ /* 0x0003e20000000200 */
[----:B------:R-:W-:Y:S01]  /*f240*/  FADD.FTZ R20, R36, R21 ;  /* 0x0000001524147221 */ /* 0x000fe20000010000 */
[----:B------:R-:W-:Y:S01]  /*f250*/  FADD.FTZ R0, R100, R99 ;  /* 0x0000006364007221 */ /* 0x000fe20000010000 */
[----:B------:R2:W-:Y:S06]  /*f260*/  MEMBAR.ALL.CTA ;  /* 0x0000000000007992 */ /* 0x0005ec0000008000 */
[----:B--2---:R-:W2:Y:S04]  /*f270*/  FENCE.VIEW.ASYNC.S ;  /* 0x00000000000073c6 */ /* 0x004ea80000000000 */
[----:B------:R3:W-:Y:S04]  /*f280*/  STL [R1+0x3c], R20 ;  /* 0x00003c1401007387 */ /* 0x0007e80000100800 */
[----:B------:R3:W-:Y:S01]  /*f290*/  STL [R1+0x44], R0 ;  /* 0x0000440001007387 */ /* 0x0007e20000100800 */
[----:B------:R-:W-:Y:S01]  /*f2a0*/  ISETP.GE.AND P2, PT, R112, 0x91, PT ;  /* 0x000000917000780c */ /* 0x000fe20003f46270 */
[----:B------:R-:W-:-:S04]  /*f2b0*/  IMAD.MOV.U32 R71, RZ, RZ, RZ ;  /* 0x000000ffff477224 */ /* 0x000fc800078e00ff */
[--C-:B------:R-:W-:Y:S01]  /*f2c0*/  IMAD.MOV.U32 R70, RZ, RZ, R71.reuse ;  /* 0x000000ffff467224 */ /* 0x100fe200078e0047 */
[-C--:B------:R-:W-:Y:S01]  /*f2d0*/  MOV R56, R71.reuse ;  /* 0x0000004700387202 */ /* 0x080fe20000000f00 */
[--C-:B------:R-:W-:Y:S01]  /*f2e0*/  IMAD.MOV.U32 R69, RZ, RZ, R71.reuse ;  /* 0x000000ffff457224 */ /* 0x100fe200078e0047 */
[----:B------:R-:W-:Y:S01]  /*f2f0*/  MOV R37, R71 ;  /* 0x0000004700257202 */ /* 0x000fe20000000f00 */
        /* <DEDUP_REMOVED lines=31> */
[--C-:B0-----:R-:W-:Y:S02]  /*f4f0*/  IMAD.MOV.U32 R35, RZ, RZ, R71.reuse ;  /* 0x000000ffff237224 */ /* 0x101fe400078e0047 */
[--C-:B------:R-:W-:Y:S02]  /*f500*/  IMAD.MOV.U32 R34, RZ, RZ, R71.reuse ;  /* 0x000000ffff227224 */ /* 0x100fe400078e0047 */
[----:B------:R-:W-:-:S02]  /*f510*/  IMAD.MOV.U32 R33, RZ, RZ, R71 ;  /* 0x000000ffff217224 */ /* 0x000fc400078e0047 */
[--C-:B------:R-:W-:Y:S02]  /*f520*/  IMAD.MOV.U32 R32, RZ, RZ, R71.reuse ;  /* 0x000000ffff207224 */ /* 0x100fe400078e0047 */
[--C-:B------:R-:W-:Y:S02]  /*f530*/  IMAD.MOV.U32 R31, RZ, RZ, R71.reuse ;  /* 0x000000ffff1f7224 */ /* 0x100fe400078e0047 */
[--C-:B------:R-:W-:Y:S02]  /*f540*/  IMAD.MOV.U32 R30, RZ, RZ, R71.reuse ;  /* 0x000000ffff1e7224 */ /* 0x100fe400078e0047 */
[--C-:B------:R-:W-:Y:S02]  /*f550*/  IMAD.MOV.U32 R29, RZ, RZ, R71.reuse ;  /* 0x000000ffff1d7224 */ /* 0x100fe400078e0047 */
[--C-:B------:R-:W-:Y:S02]  /*f560*/  IMAD.MOV.U32 R28, RZ, RZ, R71.reuse ;  /* 0x000000ffff1c7224 */ /* 0x100fe400078e0047 */
[----:B-1----:R-:W-:-:S02]  /*f570*/  IMAD.MOV.U32 R27, RZ, RZ, R71 ;  /* 0x000000ffff1b7224 */ /* 0x002fc400078e0047 */
[--C-:B------:R-:W-:Y:S02]  /*f580*/  IMAD.MOV.U32 R26, RZ, RZ, R71.reuse ;  /* 0x000000ffff1a7224 */ /* 0x100fe400078e0047 */
[--C-:B------:R-:W-:Y:S02]  /*f590*/  IMAD.MOV.U32 R25, RZ, RZ, R71.reuse ;  /* 0x000000ffff197224 */ /* 0x100fe400078e0047 */
[----:B------:R-:W-:Y:S01]  /*f5a0*/  IMAD.MOV.U32 R24, RZ, RZ, R71 ;  /* 0x000000ffff187224 */ /* 0x000fe200078e0047 */
[----:B--2---:R-:W-:Y:S01]  /*f5b0*/  NOP ;  /* 0x0000000000007918 */ /* 0x004fe20000000000 */
[----:B---3--:R-:W-:Y:S05]  /*f5c0*/  @!P2 BRA `(.L_x_10432) ;  /* 0x000000540048a947 */ /* 0x008fea0003800000 */
[----:B------:R-:W-:Y:S01]  /*f5d0*/  VIADD R0, R115, 0xfffffffe ;  /* 0xfffffffe73007836 */ /* 0x000fe20000000000 */
[----:B------:R-:W-:Y:S01]  /*f5e0*/  STL [R1+0x38], R74 ;  /* 0x0000384a01007387 */ /* 0x000fe20000100800 */
[----:B------:R-:W-:-:S03]  /*f5f0*/  IMAD.MOV.U32 R156, RZ, RZ, R14 ;  /* 0x000000ffff9c7224 */ /* 0x000fc600078e000e */
[----:B------:R0:W-:Y:S04]  /*f600*/  STL [R1+0x40], R0 ;  /* 0x0000400001007387 */ /* 0x0001e80000100800 */
[----:B------:R1:W5:Y:S01]  /*f610*/  LDL.LU R157, [R1+0x60] ;  /* 0x00006000019d7983 */ /* 0x0003620000300800 */
[----:B------:R-:W-:Y:S02]  /*f620*/  CS2R R70, SRZ ;  /* 0x0000000000467805 */ /* 0x000fe4000001ff00 */
[----:B------:R-:W-:Y:S02]  /*f630*/  CS2R R68, SRZ ;  /* 0x0000000000447805 */ /* 0x000fe4000001ff00 */
[----:B------:R-:W-:Y:S02]  /*f640*/  CS2R R66, SRZ ;  /* 0x0000000000427805 */ /* 0x000fe4000001ff00 */
[----:B------:R-:W-:-:S02]  /*f650*/  CS2R R64, SRZ ;  /* 0x0000000000407805 */ /* 0x000fc4000001ff00 */
[----:B------:R-:W-:Y:S01]  /*f660*/  CS2R R62, SRZ ;  /* 0x00000000003e7805 */ /* 0x000fe2000001ff00 */
[----:B0-----:R-:W-:Y:S01]  /*f670*/  IMAD.MOV.U32 R0, RZ, RZ, R154 ;  /* 0x000000ffff007224 */ /* 0x001fe200078e009a */
        /* <DEDUP_REMOVED lines=18> */
[----:B-1----:R-:W-:-:S07]  /*f7a0*/  CS2R R24, SRZ ;  /* 0x0000000000187805 */ /* 0x002fce000001ff00 */
.L_x_10442:
[----:B------:R-:W2:Y:S01]  /*f7b0*/  LDL R15, [R1+0x78] ;  /* 0x00007800010f7983 */ /* 0x000ea20000100800 */
[----:B------:R-:W-:Y:S01]  /*f7c0*/  VIADD R154, R0, 0x1 ;  /* 0x00000001009a7836 */ /* 0x000fe20000000000 */
[----:B------:R-:W-:Y:S05]  /*f7d0*/  YIELD ;  /* 0x0000000000007946 */ /* 0x000fea0003800000 */
[----:B------:R-:W-:-:S04]  /*f7e0*/  ISETP.NE.AND P3, PT, R154, 0x2, PT ;  /* 0x000000029a00780c */ /* 0x000fc80003f65270 */
[----:B------:R-:W-:Y:S02]  /*f7f0*/  SEL R14, RZ, 0x1, P3 ;  /* 0x00000001ff0e7807 */ /* 0x000fe40001800000 */
[----:B------:R-:W-:Y:S02]  /*f800*/  SEL R154, R154, RZ, P3 ;  /* 0x000000ff9a9a7207 */ /* 0x000fe40001800000 */
[----:B--2---:R-:W-:Y:S02]  /*f810*/  ISETP.NE.AND P2, PT, R15, RZ, PT ;  /* 0x000000ff0f00720c */ /* 0x004fe40003f45270 */
[----:B-----5:R-:W-:-:S05]  /*f820*/  LOP3.LUT R15, R157, R14, RZ, 0x3c, !PT ;  /* 0x0000000e9d0f7212 */ /* 0x020fca00078e3cff */
[----:B------:R0:W-:Y:S06]  /*f830*/  STL [R1+0x60], R15 ;  /* 0x0000600f01007387 */ /* 0x0001ec0000100800 */
[----:B------:R-:W-:Y:S05]  /*f840*/  @P2 BRA `(.L_x_10433) ;  /* 0x0000000000302947 */ /* 0x000fea0003800000 */
[----:B------:R-:W-:Y:S05]  /*f850*/  @!P0 BRA `(.L_x_10434) ;  /* 0x0000000000048947 */ /* 0x000fea0003800000 */
[----:B------:R-:W-:Y:S01]  /*f860*/  BPT.TRAP 0x1 ;  /* 0x000000040000795c */ /* 0x000fe20000300000 */
.L_x_10434:
[----:B------:R-:W-:Y:S01]  /*f870*/  IMAD R14, R154, 0x8, R16 ;  /* 0x000000089a0e7824 */ /* 0x000fe200078e0210 */
[----:B0-----:R-:W-:-:S04]  /*f880*/  SHF.L.U32 R15, R15, 0x1f, RZ ;  /* 0x0000001f0f0f7819 */ /* 0x001fc800000006ff */
[----:B------:R0:W1:Y:S01]  /*f890*/  SYNCS.PHASECHK.TRANS64.TRYWAIT P3, [R14+URZ+0x31c30], R15 ;  /* 0x031c300f0e0075a7 */ /* 0x000062000806017f */
[----:B------:R-:W-:Y:S05]  /*f8a0*/  @!P0 BRA `(.L_x_10435) ;  /* 0x0000000000048947 */ /* 0x000fea0003800000 */
[----:B------:R-:W-:Y:S01]  /*f8b0*/  BPT.TRAP 0x1 ;  /* 0x000000040000795c */ /* 0x000fe20000300000 */
.L_x_10435:
[----:B------:R-:W-:Y:S04]  /*f8c0*/  BSSY B0, `(.L_x_10433) ;  /* 0x0000004000007945 */ /* 0x000fe80003800000 */
[----:B-1----:R-:W-:Y:S05]  /*f8d0*/  @P3 BRA `(.L_x_10436) ;  /* 0x0000000000083947 */ /* 0x002fea0003800000 */
[----:B------:R-:W1:Y:S02]  /*f8e0*/  SYNCS.PHASECHK.TRANS64.TRYWAIT P3, [R14+URZ+0x31c30], R15 ;  /* 0x031c300f0e0075a7 */ /* 0x000e64000806017f */
[----:B-1----:R-:W-:Y:S05]  /*f8f0*/  @!P3 BRA `(.L_x_10437) ;  /* 0x000000f80064b947 */ /* 0x002fea0003800000 */
.L_x_10436:
[----:B------:R-:W-:Y:S05]  /*f900*/  BSYNC B0 ;  /* 0x0000000000007941 */ /* 0x000fea0003800000 */
.L_x_10433:
[----:B01----:R-:W2:Y:S01]  /*f910*/  LDL R14, [R1+0x7c] ;  /* 0x00007c00010e7983 */ /* 0x003ea20000100800 */
[----:B------:R-:W-:Y:S05]  /*f920*/  WARPSYNC.ALL ;  /* 0x0000000000007948 */ /* 0x000fea0003800000 */
[----:B------:R-:W0:Y:S01]  /*f930*/  S2R R20, SR_TID.X ;  /* 0x0000000000147919 */ /* 0x000e220000002100 */
[----:B------:R-:W-:Y:S01]  /*f940*/  IMAD.MOV.U32 R21, RZ, RZ, -0x7fffffe0 ;  /* 0x80000020ff157424 */ /* 0x000fe200078e00ff */
[----:B------:R-:W-:Y:S01]  /*f950*/  R2UR UR52, R2 ;  /* 0x00000000023472ca */ /* 0x000fe200000e0000 */
[----:B------:R-:W-:Y:S01]  /*f960*/  IMAD.MOV.U32 R73, RZ, RZ, -0x7fffffe0 ;  /* 0x80000020ff497424 */ /* 0x000fe200078e00ff */
[----:B------:R-:W-:Y:S01]  /*f970*/  R2UR UR53, R3 ;  /* 0x00000000033572ca */ /* 0x000fe200000e0000 */
[----:B------:R-:W-:Y:S01]  /*f980*/  IMAD.MOV.U32 R149, RZ, RZ, -0x7fffffe0 ;  /* 0x80000020ff957424 */ /* 0x000fe200078e00ff */
[C---:B------:R-:W-:Y:S01]  /*f990*/  R2UR UR7, R21.reuse ;  /* 0x00000000150772ca */ /* 0x040fe200000e0000 */
[----:B------:R-:W-:Y:S01]  /*f9a0*/  IMAD.MOV.U32 R15, RZ, RZ, -0x7fffffe0 ;  /* 0x80000020ff0f7424 */ /* 0x000fe200078e00ff */
[----:B------:R-:W-:Y:S01]  /*f9b0*/  R2UR UR11, R21 ;  /* 0x00000000150b72ca */ /* 0x000fe200000e0000 */
[----:B------:R-:W-:Y:S01]  /*f9c0*/  IMAD.MOV.U32 R83, RZ, RZ, -0x7fffffe0 ;  /* 0x80000020ff537424 */ /* 0x000fe200078e00ff */
[----:B------:R-:W-:Y:S01]  /*f9d0*/  R2UR UR55, R73 ;  /* 0x00000000493772ca */ /* 0x000fe200000e0000 */
[----:B------:R1:W-:Y:S01]  /*f9e0*/  STL [R1+0x100], R28 ;  /* 0x0001001c01007387 */ /* 0x0003e20000100800 */
[----:B------:R-:W-:Y:S01]  /*f9f0*/  R2UR UR5, R21 ;  /* 0x00000000150572ca */ /* 0x000fe200000e0000 */
[----:B------:R-:W-:Y:S01]  /*fa00*/  IMAD.MOV.U32 R151, RZ, RZ, -0x7fffffe0 ;  /* 0x80000020ff977424 */ /* 0x000fe200078e00ff */
[C---:B------:R-:W-:Y:S01]  /*fa10*/  R2UR UR59, R15.reuse ;  /* 0x000000000f3b72ca */ /* 0x040fe200000e0000 */
[----:B------:R-:W-:Y:S01]  /*fa20*/  STL [R1+0xfc], R27 ;  /* 0x0000fc1b01007387 */ /* 0x000fe20000100800 */
[----:B------:R-:W-:-:S02]  /*fa30*/  R2UR UR9, R15 ;  /* 0x000000000f0972ca */ /* 0x000fc400000e0000 */
[----:B------:R-:W-:Y:S01]  /*fa40*/  R2UR UR56, R2 ;  /* 0x00000000023872ca */ /* 0x000fe200000e0000 */
[----:B------:R-:W-:Y:S01]  /*fa50*/  STL [R1+0xf8], R26 ;  /* 0x0000f81a01007387 */ /* 0x000fe20000100800 */
[----:B------:R-:W-:Y:S01]  /*fa60*/  MOV R75, UR7 ;  /* 0x00000007004b7c02 */ /* 0x000fe20008000f00 */
[----:B------:R-:W-:Y:S01]  /*fa70*/  UMOV UR7, UR11 ;  /* 0x0000000b00077c82 */ /* 0x000fe20008000000 */
[----:B------:R-:W-:Y:S01]  /*fa80*/  R2UR UR57, R3 ;  /* 0x00000000033972ca */ /* 0x000fe200000e0000 */
[----:B------:R-:W-:Y:S01]  /*fa90*/  STL [R1+0xf4], R25 ;  /* 0x0000f41901007387 */ /* 0x000fe20000100800 */
[----:B------:R-:W-:Y:S01]  /*faa0*/  MOV R78, UR55 ;  /* 0x00000037004e7c02 */ /* 0x000fe20008000f00 */
[----:B------:R-:W-:Y:S01]  /*fab0*/  UMOV UR55, UR5 ;  /* 0x0000000500377c82 */ /* 0x000fe20008000000 */
[----:B------:R-:W-:Y:S01]  /*fac0*/  MOV R21, UR7 ;  /* 0x0000000700157c02 */ /* 0x000fe20008000f00 */
[----:B------:R-:W-:Y:S01]  /*fad0*/  STL [R1+0xf0], R24 ;  /* 0x0000f01801007387 */ /* 0x000fe20000100800 */
[----:B------:R-:W-:-:S02]  /*fae0*/  R2UR UR7, R149 ;  /* 0x00000000950772ca */ /* 0x000fc400000e0000 */
[----:B------:R-:W-:Y:S01]  /*faf0*/  R2UR UR5, R3 ;  /* 0x00000000030572ca */ /* 0x000fe200000e0000 */
[----:B------:R-:W-:Y:S01]  /*fb00*/  STL [R1+0xec], R23 ;  /* 0x0000ec1701007387 */ /* 0x000fe20000100800 */
[----:B0-----:R-:W-:Y:S02]  /*fb10*/  SHF.R.U32.HI R20, RZ, 0x7, R20 ;  /* 0x00000007ff147819 */ /* 0x001fe40000011614 */
[----:B------:R-:W-:Y:S01]  /*fb20*/  MOV R76, UR59 ;  /* 0x0000003b004c7c02 */ /* 0x000fe20008000f00 */
[----:B------:R-:W-:Y:S01]  /*fb30*/  UMOV UR59, UR9 ;  /* 0x00000009003b7c82 */ /* 0x000fe20008000000 */
[----:B------:R-:W-:Y:S01]  /*fb40*/  IADD3 R74, R20, 0x8, RZ ;  /* 0x00000008144a7810 */ /* 0x000fe20007ffe0ff */
[----:B------:R-:W-:Y:S01]  /*fb50*/  STL [R1+0xe8], R22 ;  /* 0x0000e81601007387 */ /* 0x000fe20000100800 */
[----:B------:R-:W-:Y:S02]  /*fb60*/  R2UR UR9, R73 ;  /* 0x00000000490972ca */ /* 0x000fe400000e0000 */
[C---:B------:R-:W-:Y:S01]  /*fb70*/  R2UR UR11, R15.reuse ;  /* 0x000000000f0b72ca */ /* 0x040fe200000e0000 */
[----:B------:R0:W-:Y:S01]  /*fb80*/  BAR.SYNC.DEFER_BLOCKING R74, 0x100 ;  /* 0x0004004a0000751d */ /* 0x0001e20000010000 */
[----:B------:R-:W-:-:S02]  /*fb90*/  R2UR UR23, R15 ;  /* 0x000000000f1772ca */ /* 0x000fc400000e0000 */
[C---:B------:R-:W-:Y:S02]  /*fba0*/  R2UR UR35, R15.reuse ;  /* 0x000000000f2372ca */ /* 0x040fe400000e0000 */
[C---:B------:R-:W-:Y:S02]  /*fbb0*/  R2UR UR47, R15.reuse ;  /* 0x000000000f2f72ca */ /* 0x040fe400000e0000 */
[C---:B------:R-:W-:Y:S01]  /*fbc0*/  R2UR UR33, R15.reuse ;  /* 0x000000000f2172ca */ /* 0x040fe200000e0000 */
[----:B------:R-:W-:Y:S01]  /*fbd0*/  STL [R1+0xe4], R19 ;  /* 0x0000e41301007387 */ /* 0x000fe20000100800 */
[C---:B------:R-:W-:Y:S01]  /*fbe0*/  R2UR UR29, R15.reuse ;  /* 0x000000000f1d72ca */ /* 0x040fe200000e0000 */
[----:B------:R-:W-:Y:S01]  /*fbf0*/  IMAD.U32 R153, RZ, RZ, UR9 ;  /* 0x00000009ff997e24 */ /* 0x000fe2000f8e00ff */
[----:B------:R-:W-:Y:S01]  /*fc00*/  R2UR UR9, R15 ;  /* 0x000000000f0972ca */ /* 0x000fe200000e0000 */
[----:B------:R-:W-:Y:S01]  /*fc10*/  STL [R1+0xe0], R18 ;  /* 0x0000e01201007387 */ /* 0x000fe20000100800 */
[----:B------:R-:W-:-:S02]  /*fc20*/  R2UR UR15, R83 ;  /* 0x00000000530f72ca */ /* 0x000fc400000e0000 */
[C---:B------:R-:W-:Y:S01]  /*fc30*/  R2UR UR31, R83.reuse ;  /* 0x00000000531f72ca */ /* 0x040fe200000e0000 */
[----:B------:R-:W-:Y:S01]  /*fc40*/  STL [R1+0xdc], R17 ;  /* 0x0000dc1101007387 */ /* 0x000fe20000100800 */
[C---:B------:R-:W-:Y:S02]  /*fc50*/  R2UR UR39, R83.reuse ;  /* 0x00000000532772ca */ /* 0x040fe400000e0000 */
[C---:B------:R-:W-:Y:S01]  /*fc60*/  R2UR UR51, R83.reuse ;  /* 0x00000000533372ca */ /* 0x040fe200000e0000 */
[----:B------:R-:W-:Y:S01]  /*fc70*/  STL [R1+0xd8], R16 ;  /* 0x0000d81001007387 */ /* 0x000fe20000100800 */
[----:B------:R-:W-:Y:S02]  /*fc80*/  R2UR UR25, R83 ;  /* 0x00000000531972ca */ /* 0x000fe400000e0000 */
[C---:B------:R-:W-:Y:S01]  /*fc90*/  R2UR UR19, R73.reuse ;  /* 0x00000000491372ca */ /* 0x040fe200000e0000 */
[----:B------:R-:W-:Y:S01]  /*fca0*/  WARPGROUP.ARRIVE ;  /* 0x00000000000079c5 */ /* 0x000fe20000000000 */
[----:B------:R-:W-:Y:S01]  /*fcb0*/  IMAD.U32 R15, RZ, RZ, UR9 ;  /* 0x00000009ff0f7e24 */ /* 0x000fe2000f8e00ff */
[C---:B------:R-:W-:Y:S01]  /*fcc0*/  R2UR UR27, R73.reuse ;  /* 0x00000000491b72ca */ /* 0x040fe200000e0000 */
[----:B------:R3:W-:Y:S01]  /*fcd0*/  STL [R1+0xd4], R0 ;  /* 0x0000d40001007387 */ /* 0x0007e20000100800 */
[----:B------:R-:W-:-:S02]  /*fce0*/  R2UR UR43, R73 ;  /* 0x00000000492b72ca */ /* 0x000fc400000e0000 */
[C---:B------:R-:W-:Y:S02]  /*fcf0*/  R2UR UR21, R73.reuse ;  /* 0x00000000491572ca */ /* 0x040fe400000e0000 */
[----:B------:R-:W-:Y:S02]  /*fd00*/  R2UR UR17, R73 ;  /* 0x00000000491172ca */ /* 0x000fe400000e0000 */
[----:B------:R-:W-:Y:S02]  /*fd10*/  MOV R73, 0x80000020 ;  /* 0x8000002000497802 */ /* 0x000fe40000000f00 */
[----:B-1----:R-:W-:Y:S02]  /*fd20*/  MOV R28, UR60 ;  /* 0x0000003c001c7c02 */ /* 0x002fe40008000f00 */
[----:B------:R-:W-:Y:S01]  /*fd30*/  R2UR UR13, R73 ;  /* 0x00000000490d72ca */ /* 0x000fe200000e0000 */
[----:B------:R-:W-:Y:S01]  /*fd40*/  IMAD.MOV.U32 R73, RZ, RZ, -0x7fffffe0 ;  /* 0x80000020ff497424 */ /* 0x000fe200078e00ff */
[----:B---3--:R-:W-:-:S02]  /*fd50*/  MOV R0, UR61 ;  /* 0x0000003d00007c02 */ /* 0x008fc40008000f00 */
[C---:B------:R-:W-:Y:S02]  /*fd60*/  R2UR UR40, R8.reuse ;  /* 0x00000000082872ca */ /* 0x040fe400000e0000 */
[----:B------:R-:W-:Y:S01]  /*fd70*/  R2UR UR61, R73 ;  /* 0x00000000493d72ca */ /* 0x000fe200000e0000 */
[----:B------:R-:W-:Y:S01]  /*fd80*/  IMAD.MOV.U32 R73, RZ, RZ, -0x7fffffe0 ;  /* 0x80000020ff497424 */ /* 0x000fe200078e00ff */
[C---:B------:R-:W-:Y:S02]  /*fd90*/  R2UR UR41, R9.reuse ;  /* 0x00000000092972ca */ /* 0x040fe400000e0000 */
[C---:B------:R-:W-:Y:S02]  /*fda0*/  R2UR UR44, R8.reuse ;  /* 0x00000000082c72ca */ /* 0x040fe400000e0000 */
[----:B------:R-:W-:Y:S02]  /*fdb0*/  R2UR UR45, R9 ;  /* 0x00000000092d72ca */ /* 0x000fe400000e0000 */
[----:B------:R-:W-:-:S02]  /*fdc0*/  R2UR UR48, R8 ;  /* 0x00000000083072ca */ /* 0x000fc400000e0000 */
[----:B------:R-:W-:Y:S01]  /*fdd0*/  R2UR UR49, R9 ;  /* 0x00000000093172ca */ /* 0x000fe200000e0000 */
[----:B--2---:R-:W-:-:S04]  /*fde0*/  IMAD R148, R154, 0x6c0, R14 ;  /* 0x000006c09a947824 */ /* 0x004fc800078e020e */
[C---:B------:R-:W-:Y:S02]  /*fdf0*/  VIADD R20, R148.reuse, 0x40 ;  /* 0x0000004094147836 */ /* 0x040fe40000000000 */
[C---:B------:R-:W-:Y:S02]  /*fe00*/  VIADD R72, R148.reuse, 0x100 ;  /* 0x0000010094487836 */ /* 0x040fe40000000000 */
        /* <DEDUP_REMOVED lines=27> */
[----:B0-----:R-:W-:Y:S01]  /*ffc0*/  MOV R74, UR6 ;  /* 0x00000006004a7c02 */ /* 0x001fe20008000f00 */
[----:B------:R-:W-:Y:S01]  /*ffd0*/  UMOV UR6, UR10 ;  /* 0x0000000a00067c82 */ /* 0x000fe20008000000 */
[----:B------:R-:W-:Y:S01]  /*ffe0*/  R2UR UR10, R14 ;  /* 0x000000000e0a72ca */ /* 0x000fe200000e0000 */
[C---:B------:R-:W-:Y:S01]  /*fff0*/  VIADD R14, R148.reuse, 0x42 ;  /* 0x00000042940e7836 */ /* 0x040fe20000000000 */
[----:B------:R-:W-:Y:S01]  /*10000*/  MOV R80, UR6 ;  /* 0x0000000600507c02 */ /* 0x000fe20008000f00 */
[C---:B------:R-:W-:Y:S01]  /*10010*/  VIADD R150, R148.reuse, 0x402 ;  /* 0x0000040294967836 */ /* 0x040fe20000000000 */
[----:B------:R-:W-:-:S02]  /*10020*/  R2UR UR6, R148 ;  /* 0x00000000940672ca */ /* 0x000fc400000e0000 */
[----:B------:R-:W-:Y:S01]  /*10030*/  R2UR UR22, R14 ;  /* 0x000000000e1672ca */ /* 0x000fe200000e0000 */
[----:B------:R-:W-:Y:S01]  /*10040*/  VIADD R14, R148, 0x102 ;  /* 0x00000102940e7836 */ /* 0x000fe20000000000 */
[----:B------:R-:W-:Y:S01]  /*10050*/  R2UR UR20, R72 ;  /* 0x00000000481472ca */ /* 0x000fe200000e0000 */
[----:B------:R-:W-:Y:S01]  /*10060*/  VIADD R72, R148, 0x340 ;  /* 0x0000034094487836 */ /* 0x000fe20000000000 */
[----:B------:R-:W-:Y:S02]  /*10070*/  R2UR UR30, R82 ;  /* 0x00000000521e72ca */ /* 0x000fe400000e0000 */
[----:B------:R-:W-:Y:S01]  /*10080*/  R2UR UR34, R14 ;  /* 0x000000000e2272ca */ /* 0x000fe200000e0000 */
[----:B------:R-:W-:Y:S01]  /*10090*/  VIADD R14, R148, 0x1c2 ;  /* 0x000001c2940e7836 */ /* 0x000fe20000000000 */
[----:B------:R-:W-:Y:S01]  /*100a0*/  R2UR UR8, R72 ;  /* 0x00000000480872ca */ /* 0x000fe200000e0000 */
[C---:B------:R-:W-:Y:S01]  /*100b0*/  VIADD R72, R148.reuse, 0x3c0 ;  /* 0x000003c094487836 */ /* 0x040fe20000000000 */
[----:B------:R-:W-:Y:S01]  /*100c0*/  IADD3 R82, R148, 0x142, RZ ;  /* 0x0000014294527810 */ /* 0x000fe20007ffe0ff */
[----:B------:R-:W-:Y:S01]  /*100d0*/  HGMMA.64x16x16.F32 R136, gdesc[UR4], RZ, !UPT, gsb0 ;  /* 0x00200000048879f0 */ /* 0x000fe2000c0008ff */
[----:B------:R-:W-:Y:S01]  /*100e0*/  R2UR UR7, R21 ;  /* 0x00000000150772ca */ /* 0x000fe200000e0000 */
[----:B------:R-:W-:Y:S01]  /*100f0*/  IMAD.MOV.U32 R21, RZ, RZ, -0x7fffffe0 ;  /* 0x80000020ff157424 */ /* 0x000fe200078e00ff */
[----:B------:R-:W-:-:S02]  /*10100*/  R2UR UR6, R80 ;  /* 0x00000000500672ca */ /* 0x000fc400000e0000 */
[----:B------:R-:W-:Y:S02]  /*10110*/  R2UR UR4, R2 ;  /* 0x00000000020472ca */ /* 0x000fe400000e0000 */
[----:B------:R-:W-:Y:S02]  /*10120*/  R2UR UR5, R3 ;  /* 0x00000000030572ca */ /* 0x000fe400000e0000 */
[----:B------:R-:W-:Y:S01]  /*10130*/  R2UR UR46, R14 ;  /* 0x000000000e2e72ca */ /* 0x000fe200000e0000 */
[----:B------:R-:W-:Y:S01]  /*10140*/  VIADD R14, R148, 0x240 ;  /* 0x00000240940e7836 */ /* 0x000fe20000000000 */
[----:B------:R-:W-:Y:S01]  /*10150*/  R2UR UR9, R21 ;  /* 0x00000000150972ca */ /* 0x000fe200000e0000 */
[----:B------:R-:W-:Y:S01]  /*10160*/  IMAD.U32 R152, RZ, RZ, UR8 ;  /* 0x00000008ff987e24 */ /* 0x000fe2000f8e00ff */
[----:B------:R-:W-:Y:S01]  /*10170*/  R2UR UR38, R82 ;  /* 0x00000000522672ca */ /* 0x000fe200000e0000 */
[----:B------:R-:W-:Y:S01]  /*10180*/  VIADD R82, R148, 0x202 ;  /* 0x0000020294527836 */ /* 0x000fe20000000000 */
[----:B------:R-:W-:Y:S01]  /*10190*/  R2UR UR32, R14 ;  /* 0x000000000e2072ca */ /* 0x000fe200000e0000 */
[----:B------:R-:W-:Y:S01]  /*101a0*/  VIADD R14, R148, 0x300 ;  /* 0x00000300940e7836 */ /* 0x000fe20000000000 */
[----:B------:R-:W-:Y:S01]  /*101b0*/  R2UR UR16, R72 ;  /* 0x00000000481072ca */ /* 0x000fe200000e0000 */
[----:B------:R-:W-:Y:S01]  /*101c0*/  IMAD.MOV.U32 R21, RZ, RZ, -0x7fffffe0 ;  /* 0x80000020ff157424 */ /* 0x000fe200078e00ff */
[----:B------:R-:W-:Y:S01]  /*101d0*/  R2UR UR50, R82 ;  /* 0x00000000523272ca */ /* 0x000fe200000e0000 */
[----:B------:R-:W-:Y:S01]  /*101e0*/  VIADD R82, R148, 0x280 ;  /* 0x0000028094527836 */ /* 0x000fe20000000000 */
[----:B------:R-:W-:Y:S01]  /*101f0*/  R2UR UR28, R14 ;  /* 0x000000000e1c72ca */ /* 0x000fe200000e0000 */
[C---:B------:R-:W-:Y:S01]  /*10200*/  VIADD R14, R148.reuse, 0x380 ;  /* 0x00000380940e7836 */ /* 0x040fe20000000000 */
[----:B------:R-:W-:Y:S01]  /*10210*/  R2UR UR37, R21 ;  /* 0x00000000152572ca */ /* 0x000fe200000e0000 */
[----:B------:R-:W-:Y:S01]  /*10220*/  VIADD R72, R148, 0x440 ;  /* 0x0000044094487836 */ /* 0x000fe20000000000 */
[----:B------:R-:W-:Y:S01]  /*10230*/  R2UR UR24, R82 ;  /* 0x00000000521872ca */ /* 0x000fe200000e0000 */
[----:B------:R-:W-:Y:S01]  /*10240*/  IMAD.MOV.U32 R21, RZ, RZ, -0x7fffffe0 ;  /* 0x80000020ff157424 */ /* 0x000fe200078e00ff */
[----:B------:R-:W-:-:S02]  /*10250*/  R2UR UR8, R14 ;  /* 0x000000000e0872ca */ /* 0x000fc400000e0000 */
[----:B------:R-:W-:Y:S01]  /*10260*/  R2UR UR12, R72 ;  /* 0x00000000480c72ca */ /* 0x000fe200000e0000 */
[----:B------:R-:W-:-:S05]  /*10270*/  VIADD R72, R148, 0x2c2 ;  /* 0x000002c294487836 */ /* 0x000fca0000000000 */
[----:B------:R-:W-:Y:S01]  /*10280*/  R2UR UR60, R72 ;  /* 0x00000000483c72ca */ /* 0x000fe200000e0000 */
[----:B------:R-:W-:Y:S01]  /*10290*/  IMAD.U32 R145, RZ, RZ, UR37 ;  /* 0x00000025ff917e24 */ /* 0x000fe2000f8e00ff */
[----:B------:R-:W-:Y:S01]  /*102a0*/  R2UR UR37, R21 ;  /* 0x00000000152572ca */ /* 0x000fe200000e0000 */
[----:B------:R-:W-:Y:S02]  /*102b0*/  IMAD.MOV.U32 R21, RZ, RZ, -0x7fffffe0 ;  /* 0x80000020ff157424 */ /* 0x000fe400078e00ff */
[----:B------:R-:W-:Y:S01]  /*102c0*/  IMAD.U32 R14, RZ, RZ, UR8 ;  /* 0x00000008ff0e7e24 */ /* 0x000fe2000f8e00ff */
[----:B------:R-:W-:Y:S01]  /*102d0*/  R2UR UR8, R20 ;  /* 0x00000000140872ca */ /* 0x000fe200000e0000 */
[C---:B------:R-:W-:Y:S02]  /*102e0*/  VIADD R20, R148.reuse, 0x242 ;  /* 0x0000024294147836 */ /* 0x040fe40000000000 */
[----:B------:R-:W-:-:S03]  /*102f0*/  VIADD R72, R148, 0x342 ;  /* 0x0000034294487836 */ /* 0x000fc60000000000 */
[----:B------:R-:W-:Y:S01]  /*10300*/  R2UR UR36, R20 ;  /* 0x00000000142472ca */ /* 0x000fe200000e0000 */
[----:B------:R-:W-:Y:S02]  /*10310*/  VIADD R20, R148, 0x282 ;  /* 0x0000028294147836 */ /* 0x000fe40000000000 */
[----:B------:R-:W-:Y:S01]  /*10320*/  IMAD.U32 R147, RZ, RZ, UR37 ;  /* 0x00000025ff937e24 */ /* 0x000fe2000f8e00ff */
[----:B------:R-:W-:Y:S01]  /*10330*/  R2UR UR37, R9 ;  /* 0x00000000092572ca */ /* 0x000fe200000e0000 */
[----:B------:R-:W-:Y:S02]  /*10340*/  WARPGROUP.DEPBAR.LE gsb0, 0x0 ;  /* 0x00008000000079c5 */ /* 0x000fe40000010000 */
[----:B------:R-:W-:-:S06]  /*10350*/  WARPGROUP.ARRIVE ;  /* 0x00000000000079c5 */ /* 0x000fcc0000000000 */
[----:B------:R-:W-:Y:S01]  /*10360*/  HGMMA.64x16x16.F32 R128, gdesc[UR52], RZ, !UPT, gsb0 ;  /* 0x00200000348079f0 */ /* 0x000fe2000c0008ff */
[----:B------:R-:W-:Y:S01]  /*10370*/  R2UR UR55, R78 ;  /* 0x000000004e3772ca */ /* 0x000fe200000e0000 */
[----:B------:R-:W-:Y:S01]  /*10380*/  IMAD.U32 R144, RZ, RZ, UR36 ;  /* 0x00000024ff907e24 */ /* 0x000fe2000f8e00ff */
[----:B------:R-:W-:Y:S02]  /*10390*/  R2UR UR54, R79 ;  /* 0x000000004f3672ca */ /* 0x000fe400000e0000 */
[----:B------:R-:W-:Y:S02]  /*103a0*/  R2UR UR52, R2 ;  /* 0x00000000023472ca */ /* 0x000fe400000e0000 */
[----:B------:R-:W-:Y:S02]  /*103b0*/  R2UR UR53, R3 ;  /* 0x00000000033572ca */ /* 0x000fe400000e0000 */
[----:B------:R-:W-:Y:S01]  /*103c0*/  R2UR UR36, R20 ;  /* 0x00000000142472ca */ /* 0x000fe200000e0000 */
[----:B------:R-:W-:-:S12]  /*103d0*/  VIADD R20, R148, 0x302 ;  /* 0x0000030294147836 */ /* 0x000fd80000000000 */
[----:B------:R-:W-:Y:S01]  /*103e0*/  IMAD.U32 R146, RZ, RZ, UR36 ;  /* 0x00000024ff927e24 */ /* 0x000fe2000f8e00ff */
[----:B------:R-:W-:Y:S01]  /*103f0*/  R2UR UR36, R8 ;  /* 0x00000000082472ca */ /* 0x000fe200000e0000 */
[----:B------:R-:W-:Y:S02]  /*10400*/  WARPGROUP.DEPBAR.LE gsb0, 0x0 ;  /* 0x00008000000079c5 */ /* 0x000fe40000010000 */
[----:B------:R-:W-:-:S06]  /*10410*/  WARPGROUP.ARRIVE ;  /* 0x00000000000079c5 */ /* 0x000fcc0000000000 */
[----:B------:R-:W-:Y:S01]  /*10420*/  HGMMA.64x16x16.F32 R120, gdesc[UR56], RZ, !UPT, gsb0 ;  /* 0x00200000387879f0 */ /* 0x000fe2000c0008ff */
[----:B------:R-:W-:Y:S02]  /*10430*/  R2UR UR59, R76 ;  /* 0x000000004c3b72ca */ /* 0x000fe400000e0000 */
[----:B------:R-:W-:Y:S02]  /*10440*/  R2UR UR58, R77 ;  /* 0x000000004d3a72ca */ /* 0x000fe400000e0000 */
[----:B------:R-:W-:Y:S02]  /*10450*/  R2UR UR56, R2 ;  /* 0x00000000023872ca */ /* 0x000fe400000e0000 */
[----:B------:R-:W-:Y:S01]  /*10460*/  R2UR UR57, R3 ;  /* 0x00000000033972ca */ /* 0x000fe200000e0000 */
[----:B------:R-:W-:Y:S02]  /*10470*/  WARPGROUP.DEPBAR.LE gsb0, 0x0 ;  /* 0x00008000000079c5 */ /* 0x000fe40000010000 */
[----:B------:R-:W-:-:S06]  /*10480*/  WARPGROUP.ARRIVE ;  /* 0x00000000000079c5 */ /* 0x000fcc0000000000 */
[----:B------:R-:W-:Y:S01]  /*10490*/  HGMMA.64x16x16.F32 R112, gdesc[UR4], RZ, !UPT, gsb0 ;  /* 0x00200000047079f0 */ /* 0x000fe2000c0008ff */
[----:B------:R-:W-:Y:S01]  /*104a0*/  R2UR UR7, R75 ;  /* 0x000000004b0772ca */ /* 0x000fe200000e0000 */
[----:B------:R-:W-:Y:S01]  /*104b0*/  IMAD.MOV.U32 R75, RZ, RZ, -0x7fffffe0 ;  /* 0x80000020ff4b7424 */ /* 0x000fe200078e00ff */
[----:B------:R-:W-:Y:S01]  /*104c0*/  R2UR UR6, R74 ;  /* 0x000000004a0672ca */ /* 0x000fe200000e0000 */
[----:B------:R-:W-:Y:S01]  /*104d0*/  VIADD R74, R148, 0x382 ;  /* 0x00000382944a7836 */ /* 0x000fe20000000000 */
[----:B------:R-:W-:Y:S02]  /*104e0*/  R2UR UR4, R2 ;  /* 0x00000000020472ca */ /* 0x000fe400000e0000 */
[----:B------:R-:W-:Y:S01]  /*104f0*/  R2UR UR5, R3 ;  /* 0x00000000030572ca */ /* 0x000fe200000e0000 */
[----:B------:R-:W-:Y:S02]  /*10500*/  WARPGROUP.DEPBAR.LE gsb0, 0x0 ;  /* 0x00008000000079c5 */ /* 0x000fe40000010000 */
[----:B------:R-:W-:-:S06]  /*10510*/  WARPGROUP.ARRIVE ;  /* 0x00000000000079c5 */ /* 0x000fcc0000000000 */
[----:B------:R-:W-:Y:S01]  /*10520*/  HGMMA.64x16x16.F32 R104, gdesc[UR52], RZ, !UPT, gsb0 ;  /* 0x00200000346879f0 */ /* 0x000fe2000c0008ff */
[----:B------:R-:W-:Y:S01]  /*10530*/  UMOV UR54, UR12 ;  /* 0x0000000c00367c82 */ /* 0x000fe20008000000 */
[----:B------:R-:W-:Y:S01]  /*10540*/  UMOV UR55, UR13 ;  /* 0x0000000d00377c82 */ /* 0x000fe20008000000 */
[----:B------:R-:W-:Y:S01]  /*10550*/  R2UR UR12, R20 ;  /* 0x00000000140c72ca */ /* 0x000fe200000e0000 */
[----:B------:R-:W-:Y:S01]  /*10560*/  UMOV UR52, UR16 ;  /* 0x0000001000347c82 */ /* 0x000fe20008000000 */
[----:B------:R-:W-:Y:S01]  /*10570*/  R2UR UR13, R21 ;  /* 0x00000000150d72ca */ /* 0x000fe200000e0000 */
[----:B------:R-:W-:Y:S01]  /*10580*/  UMOV UR53, UR17 ;  /* 0x0000001100357c82 */ /* 0x000fe20008000000 */
[C---:B------:R-:W-:Y:S02]  /*10590*/  R2UR UR16, R8.reuse ;  /* 0x00000000081072ca */ /* 0x040fe400000e0000 */
[----:B------:R-:W-:Y:S02]  /*105a0*/  R2UR UR17, R9 ;  /* 0x00000000091172ca */ /* 0x000fe400000e0000 */
[----:B------:R-:W-:Y:S01]  /*105b0*/  MOV R27, UR55 ;  /* 0x00000037001b7c02 */ /* 0x000fe20008000f00 */
[----:B------:R-:W-:Y:S01]  /*105c0*/  UMOV UR55, UR25 ;  /* 0x0000001900377c82 */ /* 0x000fe20008000000 */
[----:B------:R-:W-:Y:S01]  /*105d0*/  MOV R26, UR54 ;  /* 0x00000036001a7c02 */ /* 0x000fe20008000f00 */
[----:B------:R-:W-:Y:S01]  /*105e0*/  UMOV UR54, UR24 ;  /* 0x0000001800367c82 */ /* 0x000fe20008000000 */
[----:B------:R-:W-:Y:S01]  /*105f0*/  R2UR UR24, R8 ;  /* 0x00000000081872ca */ /* 0x000fe200000e0000 */
[----:B------:R-:W-:Y:S01]  /*10600*/  IMAD.U32 R20, RZ, RZ, UR12 ;  /* 0x0000000cff147e24 */ /* 0x000fe2000f8e00ff */
[----:B------:R-:W-:Y:S01]  /*10610*/  R2UR UR12, R2 ;  /* 0x00000000020c72ca */ /* 0x000fe200000e0000 */
[----:B------:R-:W-:Y:S01]  /*10620*/  IMAD.U32 R21, RZ, RZ, UR13 ;  /* 0x0000000dff157e24 */ /* 0x000fe2000f8e00ff */
[----:B------:R-:W-:-:S02]  /*10630*/  R2UR UR13, R3 ;  /* 0x00000000030d72ca */ /* 0x000fc400000e0000 */
[----:B------:R-:W-:Y:S01]  /*10640*/  R2UR UR25, R9 ;  /* 0x00000000091972ca */ /* 0x000fe200000e0000 */
[----:B------:R-:W-:Y:S02]  /*10650*/  WARPGROUP.DEPBAR.LE gsb0, 0x0 ;  /* 0x00008000000079c5 */ /* 0x000fe40000010000 */
[----:B------:R-:W-:-:S06]  /*10660*/  WARPGROUP.ARRIVE ;  /* 0x00000000000079c5 */ /* 0x000fcc0000000000 */
[----:B------:R-:W-:Y:S01]  /*10670*/  HGMMA.64x16x16.F32 R96, gdesc[UR56], RZ, !UPT, gsb0 ;  /* 0x00200000386079f0 */ /* 0x000fe2000c0008ff */
[----:B------:R-:W-:Y:S01]  /*10680*/  UMOV UR58, UR8 ;  /* 0x00000008003a7c82 */ /* 0x000fe20008000000 */
[----:B------:R-:W-:Y:S01]  /*10690*/  UMOV UR59, UR9 ;  /* 0x00000009003b7c82 */ /* 0x000fe20008000000 */
[----:B------:R-:W-:Y:S02]  /*106a0*/  R2UR UR8, R2 ;  /* 0x00000000020872ca */ /* 0x000fe400000e0000 */
[----:B------:R-:W-:Y:S02]  /*106b0*/  R2UR UR9, R3 ;  /* 0x00000000030972ca */ /* 0x000fe400000e0000 */
[----:B------:R-:W-:Y:S01]  /*106c0*/  R2UR UR56, R72 ;  /* 0x00000000483872ca */ /* 0x000fe200000e0000 */
[----:B------:R-:W-:Y:S01]  /*106d0*/  VIADD R72, R148, 0x3c2 ;  /* 0x000003c294487836 */ /* 0x000fe20000000000 */
[----:B------:R-:W-:Y:S02]  /*106e0*/  R2UR UR57, R73 ;  /* 0x00000000493972ca */ /* 0x000fe400000e0000 */
[----:B------:R-:W-:Y:S01]  /*106f0*/  MOV R73, 0x80000020 ;  /* 0x8000002000497802 */ /* 0x000fe20000000f00 */
[----:B------:R-:W-:-:S02]  /*10700*/  WARPGROUP.DEPBAR.LE gsb0, 0x0 ;  /* 0x00008000000079c5 */ /* 0x000fc40000010000 */
[----:B------:R-:W-:-:S06]  /*10710*/  WARPGROUP.ARRIVE ;  /* 0x00000000000079c5 */ /* 0x000fcc0000000000 */
[----:B------:R-:W-:Y:S01]  /*10720*/  HGMMA.64x16x16.F32 R88, gdesc[UR4], RZ, !UPT, gsb0 ;  /* 0x00200000045879f0 */ /* 0x000fe2000c0008ff */
[----:B------:R-:W-:Y:S01]  /*10730*/  R2UR UR6, R74 ;  /* 0x000000004a0672ca */ /* 0x000fe200000e0000 */
[----:B------:R-:W-:Y:S01]  /*10740*/  UMOV UR4, UR20 ;  /* 0x0000001400047c82 */ /* 0x000fe20008000000 */
[----:B------:R-:W-:Y:S01]  /*10750*/  R2UR UR7, R75 ;  /* 0x000000004b0772ca */ /* 0x000fe200000e0000 */
[----:B------:R-:W-:Y:S01]  /*10760*/  UMOV UR5, UR21 ;  /* 0x0000001500057c82 */ /* 0x000fe20008000000 */
[----:B------:R-:W-:Y:S02]  /*10770*/  R2UR UR20, R8 ;  /* 0x00000000081472ca */ /* 0x000fe400000e0000 */
[----:B------:R-:W-:-:S07]  /*10780*/  R2UR UR21, R9 ;  /* 0x00000000091572ca */ /* 0x000fce00000e0000 */
[----:B------:R-:W-:Y:S01]  /*10790*/  MOV R22, UR6 ;  /* 0x0000000600167c02 */ /* 0x000fe20008000f00 */
[----:B------:R-:W-:Y:S01]  /*107a0*/  UMOV UR6, UR32 ;  /* 0x0000002000067c82 */ /* 0x000fe20008000000 */
[----:B------:R-:W-:Y:S01]  /*107b0*/  MOV R23, UR7 ;  /* 0x0000000700177c02 */ /* 0x000fe20008000f00 */
[----:B------:R-:W-:Y:S01]  /*107c0*/  UMOV UR7, UR33 ;  /* 0x0000002100077c82 */ /* 0x000fe20008000000 */
[----:B------:R-:W-:Y:S02]  /*107d0*/  R2UR UR32, R8 ;  /* 0x00000000082072ca */ /* 0x000fe400000e0000 */
[----:B------:R-:W-:Y:S01]  /*107e0*/  R2UR UR33, R9 ;  /* 0x00000000092172ca */ /* 0x000fe200000e0000 */
[----:B------:R-:W-:Y:S02]  /*107f0*/  WARPGROUP.DEPBAR.LE gsb0, 0x0 ;  /* 0x00008000000079c5 */ /* 0x000fe40000010000 */
[----:B------:R-:W-:-:S06]  /*10800*/  WARPGROUP.ARRIVE ;  /* 0x00000000000079c5 */ /* 0x000fcc0000000000 */
[----:B------:R-:W-:Y:S01]  /*10810*/  HGMMA.64x16x16.F32 R80, gdesc[UR8], RZ, !UPT, gsb0 ;  /* 0x00200000085079f0 */ /* 0x000fe2000c0008ff */
[----:B------:R-:W-:Y:S02]  /*10820*/  R2UR UR10, R72 ;  /* 0x00000000480a72ca */ /* 0x000fe400000e0000 */
[----:B------:R-:W-:Y:S02]  /*10830*/  R2UR UR11, R73 ;  /* 0x00000000490b72ca */ /* 0x000fe400000e0000 */
        /* <DEDUP_REMOVED lines=11> */
[----:B------:R-:W-:Y:S01]  /*108f0*/  R2UR UR14, R150 ;  /* 0x00000000960e72ca */ /* 0x000fe200000e0000 */
[----:B------:R-:W-:Y:S01]  /*10900*/  VIADD R150, R148, 0x442 ;  /* 0x0000044294967836 */ /* 0x000fe20000000000 */
[----:B------:R-:W-:Y:S01]  /*10910*/  R2UR UR15, R151 ;  /* 0x00000000970f72ca */ /* 0x000fe200000e0000 */
[----:B------:R-:W-:Y:S01]  /*10920*/  IMAD.MOV.U32 R151, RZ, RZ, -0x7fffffe0 ;  /* 0x80000020ff977424 */ /* 0x000fe200078e00ff */
[----:B------:R-:W-:Y:S02]  /*10930*/  WARPGROUP.DEPBAR.LE gsb0, 0x0 ;  /* 0x00008000000079c5 */ /* 0x000fe40000010000 */
[----:B------:R-:W-:-:S06]  /*10940*/  WARPGROUP.ARRIVE ;  /* 0x00000000000079c5 */ /* 0x000fcc0000000000 */
[----:B------:R-:W-:Y:S01]  /*10950*/  HGMMA.64x16x16.F32 R136, gdesc[UR16], R136, gsb0 ;  /* 0x00200000108879f0 */ /* 0x000fe20008000888 */
        /* <DEDUP_REMOVED lines=8> */
[----:B------:R-:W-:Y:S01]  /*109e0*/  IMAD.MOV.U32 R150, RZ, RZ, R0 ;  /* 0x000000ffff967224 */ /* 0x000fe200078e0000 */
        /* <DEDUP_REMOVED lines=39> */
[----:B------:R-:W-:Y:S02]  /*10c60*/  R2UR UR5, R13 ;  /* 0x000000000d0572ca */ /* 0x000fe400000e0000 */
[----:B------:R-:W-:Y:S01]  /*10c70*/  R2UR UR50, R14 ;  /* 0x000000000e3272ca */ /* 0x000fe200000e0000 */
[----:B------:R-:W-:Y:S01]  /*10c80*/  VIADD R14, R148, 0x4c0 ;  /* 0x000004c0940e7836 */ /* 0x000fe20000000000 */
[----:B------:R-:W-:Y:S01]  /*10c90*/  R2UR UR51, R15 ;  /* 0x000000000f3372ca */ /* 0x000fe200000e0000 */
[----:B------:R-:W-:Y:S01]  /*10ca0*/  IMAD.MOV.U32 R15, RZ, RZ, -0x7fffffe0 ;  /* 0x80000020ff0f7424 */ /* 0x000fe200078e00ff */
[----:B------:R-:W-:Y:S02]  /*10cb0*/  R2UR UR48, R12 ;  /* 0x000000000c3072ca */ /* 0x000fe400000e0000 */
[----:B------:R-:W-:-:S02]  /*10cc0*/  R2UR UR49, R13 ;  /* 0x000000000d3172ca */ /* 0x000fc400000e0000 */
[----:B------:R-:W-:Y:S02]  /*10cd0*/  R2UR UR44, R12 ;  /* 0x000000000c2c72ca */ /* 0x000fe400000e0000 */
[----:B------:R-:W-:Y:S02]  /*10ce0*/  R2UR UR45, R13 ;  /* 0x000000000d2d72ca */ /* 0x000fe400000e0000 */
[----:B------:R-:W-:Y:S01]  /*10cf0*/  R2UR UR26, R14 ;  /* 0x000000000e1a72ca */ /* 0x000fe200000e0000 */
[----:B------:R-:W-:Y:S01]  /*10d00*/  VIADD R14, R148, 0x500 ;  /* 0x00000500940e7836 */ /* 0x000fe20000000000 */
[----:B------:R-:W-:Y:S01]  /*10d10*/  R2UR UR27, R15 ;  /* 0x000000000f1b72ca */ /* 0x000fe200000e0000 */
[----:B------:R-:W-:-:S03]  /*10d20*/  IMAD.MOV.U32 R15, RZ, RZ, -0x7fffffe0 ;  /* 0x80000020ff0f7424 */ /* 0x000fc600078e00ff */
[----:B------:R-:W-:Y:S01]  /*10d30*/  R2UR UR30, R14 ;  /* 0x000000000e1e72ca */ /* 0x000fe200000e0000 */
[----:B------:R-:W-:Y:S01]  /*10d40*/  VIADD R14, R148, 0x540 ;  /* 0x00000540940e7836 */ /* 0x000fe20000000000 */
[----:B------:R-:W-:Y:S01]  /*10d50*/  R2UR UR31, R15 ;  /* 0x000000000f1f72ca */ /* 0x000fe200000e0000 */
[----:B------:R-:W-:-:S03]  /*10d60*/  IMAD.MOV.U32 R15, RZ, RZ, -0x7fffffe0 ;  /* 0x80000020ff0f7424 */ /* 0x000fc600078e00ff */
[----:B------:R-:W-:Y:S01]  /*10d70*/  R2UR UR34, R14 ;  /* 0x000000000e2272ca */ /* 0x000fe200000e0000 */
[----:B------:R-:W-:Y:S01]  /*10d80*/  VIADD R14, R148, 0x580 ;  /* 0x00000580940e7836 */ /* 0x000fe20000000000 */
[----:B------:R-:W-:Y:S01]  /*10d90*/  R2UR UR35, R15 ;  /* 0x000000000f2372ca */ /* 0x000fe200000e0000 */
[----:B------:R-:W-:Y:S01]  /*10da0*/  IMAD.MOV.U32 R15, RZ, RZ, -0x7fffffe0 ;  /* 0x80000020ff0f7424 */ /* 0x000fe200078e00ff */
[----:B------:R-:W-:Y:S02]  /*10db0*/  R2UR UR36, R10 ;  /* 0x000000000a2472ca */ /* 0x000fe400000e0000 */
[----:B------:R-:W-:Y:S01]  /*10dc0*/  R2UR UR38, R14 ;  /* 0x000000000e2672ca */ /* 0x000fe200000e0000 */
[----:B------:R-:W-:Y:S01]  /*10dd0*/  IMAD.MOV.U32 R14, RZ, RZ, R150 ;  /* 0x000000ffff0e7224 */ /* 0x000fe200078e0096 */
[----:B------:R-:W-:Y:S02]  /*10de0*/  R2UR UR39, R15 ;  /* 0x000000000f2772ca */ /* 0x000fe400000e0000 */
[----:B------:R-:W-:-:S02]  /*10df0*/  R2UR UR37, R11 ;  /* 0x000000000b2572ca */ /* 0x000fc400000e0000 */
[----:B------:R-:W-:Y:S02]  /*10e00*/  R2UR UR32, R10 ;  /* 0x000000000a2072ca */ /* 0x000fe400000e0000 */
[----:B------:R-:W-:Y:S02]  /*10e10*/  MOV R151, UR34 ;  /* 0x0000002200977c02 */ /* 0x000fe40008000f00 */
[----:B------:R-:W-:Y:S02]  /*10e20*/  MOV R152, UR35 ;  /* 0x0000002300987c02 */ /* 0x000fe40008000f00 */
[----:B------:R-:W-:Y:S02]  /*10e30*/  R2UR UR34, R146 ;  /* 0x00000000922272ca */ /* 0x000fe400000e0000 */
[----:B------:R-:W-:Y:S02]  /*10e40*/  MOV R149, UR38 ;  /* 0x0000002600957c02 */ /* 0x000fe40008000f00 */
[----:B------:R-:W-:Y:S01]  /*10e50*/  MOV R150, UR39 ;  /* 0x0000002700967c02 */ /* 0x000fe20008000f00 */
[----:B------:R-:W-:-:S02]  /*10e60*/  WARPGROUP.DEPBAR.LE gsb0, 0x0 ;  /* 0x00008000000079c5 */ /* 0x000fc40000010000 */
[----:B------:R-:W-:Y:S01]  /*10e70*/  WARPGROUP.ARRIVE ;  /* 0x00000000000079c5 */ /* 0x000fe20000000000 */
[----:B------:R-:W-:Y:S02]  /*10e80*/  R2UR UR38, R144 ;  /* 0x00000000902672ca */ /* 0x000fe400000e0000 */
[----:B------:R-:W-:Y:S02]  /*10e90*/  R2UR UR39, R145 ;  /* 0x00000000912772ca */ /* 0x000fe400000e0000 */
[----:B------:R-:W-:Y:S01]  /*10ea0*/  R2UR UR35, R147 ;  /* 0x00000000932372ca */ /* 0x000fe200000e0000 */
[----:B------:R-:W-:Y:S01]  /*10eb0*/  HGMMA.64x16x16.F32 R136, gdesc[UR20], R136, gsb0 ;  /* 0x00200000148879f0 */ /* 0x000fe20008000888 */
[----:B------:R-:W-:Y:S01]  /*10ec0*/  UMOV UR22, UR56 ;  /* 0x0000003800167c82 */ /* 0x000fe20008000000 */
[----:B------:R-:W-:Y:S01]  /*10ed0*/  UMOV UR23, UR57 ;  /* 0x0000003900177c82 */ /* 0x000fe20008000000 */
[----:B------:R-:W-:Y:S02]  /*10ee0*/  R2UR UR33, R11 ;  /* 0x000000000b2172ca */ /* 0x000fe400000e0000 */
[----:B------:R-:W-:-:S02]  /*10ef0*/  R2UR UR28, R10 ;  /* 0x000000000a1c72ca */ /* 0x000fc400000e0000 */
[----:B------:R-:W-:Y:S02]  /*10f00*/  R2UR UR29, R11 ;  /* 0x000000000b1d72ca */ /* 0x000fe400000e0000 */
[----:B------:R-:W-:Y:S01]  /*10f10*/  MOV R19, UR31 ;  /* 0x0000001f00137c02 */ /* 0x000fe20008000f00 */
[----:B------:R-:W-:Y:S01]  /*10f20*/  UMOV UR31, UR61 ;  /* 0x0000003d001f7c82 */ /* 0x000fe20008000000 */
[----:B------:R-:W-:Y:S01]  /*10f30*/  MOV R153, UR30 ;  /* 0x0000001e00997c02 */ /* 0x000fe20008000f00 */
[----:B------:R-:W-:Y:S01]  /*10f40*/  UMOV UR30, UR60 ;  /* 0x0000003c001e7c82 */ /* 0x000fe20008000000 */
[----:B------:R-:W-:Y:S02]  /*10f50*/  MOV R18, UR27 ;  /* 0x0000001b00127c02 */ /* 0x000fe40008000f00 */
[----:B------:R-:W-:Y:S01]  /*10f60*/  MOV R17, UR26 ;  /* 0x0000001a00117c02 */ /* 0x000fe20008000f00 */
[----:B------:R-:W-:Y:S02]  /*10f70*/  WARPGROUP.DEPBAR.LE gsb0, 0x0 ;  /* 0x00008000000079c5 */ /* 0x000fe40000010000 */
[----:B------:R-:W-:Y:S01]  /*10f80*/  WARPGROUP.ARRIVE ;  /* 0x00000000000079c5 */ /* 0x000fe20000000000 */
[----:B------:R-:W-:-:S02]  /*10f90*/  R2UR UR56, R12 ;  /* 0x000000000c3872ca */ /* 0x000fc400000e0000 */
[----:B------:R-:W-:Y:S02]  /*10fa0*/  R2UR UR57, R13 ;  /* 0x000000000d3972ca */ /* 0x000fe400000e0000 */
[----:B------:R-:W-:Y:S01]  /*10fb0*/  R2UR UR26, R20 ;  /* 0x00000000141a72ca */ /* 0x000fe200000e0000 */
[----:B------:R-:W-:Y:S01]  /*10fc0*/  HGMMA.64x16x16.F32 R128, gdesc[UR52], R128, gsb0 ;  /* 0x00200000348079f0 */ /* 0x000fe20008000880 */
[----:B------:R-:W-:Y:S02]  /*10fd0*/  R2UR UR27, R21 ;  /* 0x00000000151b72ca */ /* 0x000fe400000e0000 */
[C---:B------:R-:W-:Y:S02]  /*10fe0*/  R2UR UR24, R10.reuse ;  /* 0x000000000a1872ca */ /* 0x040fe400000e0000 */
[----:B------:R-:W-:Y:S02]  /*10ff0*/  R2UR UR25, R11 ;  /* 0x000000000b1972ca */ /* 0x000fe400000e0000 */
[----:B------:R-:W-:-:S02]  /*11000*/  R2UR UR20, R10 ;  /* 0x000000000a1472ca */ /* 0x000fc400000e0000 */
[C---:B------:R-:W-:Y:S02]  /*11010*/  R2UR UR21, R11.reuse ;  /* 0x000000000b1572ca */ /* 0x040fe400000e0000 */
[C---:B------:R-:W-:Y:S02]  /*11020*/  R2UR UR12, R10.reuse ;  /* 0x000000000a0c72ca */ /* 0x040fe400000e0000 */
[C---:B------:R-:W-:Y:S02]  /*11030*/  R2UR UR13, R11.reuse ;  /* 0x000000000b0d72ca */ /* 0x040fe400000e0000 */
[----:B------:R-:W-:Y:S02]  /*11040*/  R2UR UR16, R10 ;  /* 0x000000000a1072ca */ /* 0x000fe400000e0000 */
[----:B------:R-:W-:Y:S01]  /*11050*/  R2UR UR17, R11 ;  /* 0x000000000b1172ca */ /* 0x000fe200000e0000 */
[----:B------:R-:W-:Y:S01]  /*11060*/  IMAD.MOV.U32 R15, RZ, RZ, -0x7fffffe0 ;  /* 0x80000020ff0f7424 */ /* 0x000fe200078e00ff */
[----:B------:R-:W-:-:S02]  /*11070*/  R2UR UR61, R14 ;  /* 0x000000000e3d72ca */ /* 0x000fc400000e0000 */
[----:B------:R-:W-:Y:S01]  /*11080*/  R2UR UR60, R28 ;  /* 0x000000001c3c72ca */ /* 0x000fe200000e0000 */
[----:B------:R-:W-:Y:S02]  /*11090*/  WARPGROUP.DEPBAR.LE gsb0, 0x0 ;  /* 0x00008000000079c5 */ /* 0x000fe40000010000 */
[----:B------:R-:W-:Y:S01]  /*110a0*/  WARPGROUP.ARRIVE ;  /* 0x00000000000079c5 */ /* 0x000fe20000000000 */
[----:B------:R-:W-:Y:S02]  /*110b0*/  R2UR UR55, R27 ;  /* 0x000000001b3772ca */ /* 0x000fe400000e0000 */
[----:B------:R-:W-:Y:S02]  /*110c0*/  R2UR UR54, R26 ;  /* 0x000000001a3672ca */ /* 0x000fe400000e0000 */
[----:B------:R-:W-:Y:S01]  /*110d0*/  R2UR UR52, R12 ;  /* 0x000000000c3472ca */ /* 0x000fe200000e0000 */
[----:B------:R-:W-:Y:S01]  /*110e0*/  HGMMA.64x16x16.F32 R120, gdesc[UR40], R120, gsb0 ;  /* 0x00200000287879f0 */ /* 0x000fe20008000878 */
[----:B------:R-:W-:Y:S01]  /*110f0*/  R2UR UR53, R13 ;  /* 0x000000000d3572ca */ /* 0x000fe200000e0000 */
[----:B------:R-:W-:Y:S01]  /*11100*/  VIADD R14, R148, 0x5c0 ;  /* 0x000005c0940e7836 */ /* 0x000fe20000000000 */
[----:B------:R0:W5:Y:S01]  /*11110*/  LDL.LU R28, [R1+0x100] ;  /* 0x00010000011c7983 */ /* 0x0001620000300800 */
[----:B------:R-:W-:-:S02]  /*11120*/  WARPGROUP.DEPBAR.LE gsb0, 0x0 ;  /* 0x00008000000079c5 */ /* 0x000fc40000010000 */
[----:B------:R-:W-:Y:S01]  /*11130*/  WARPGROUP.ARRIVE ;  /* 0x00000000000079c5 */ /* 0x000fe20000000000 */
[----:B------:R-:W-:Y:S01]  /*11140*/  R2UR UR42, R14 ;  /* 0x000000000e2a72ca */ /* 0x000fe200000e0000 */
[----:B------:R0:W5:Y:S04]  /*11150*/  LDL.LU R27, [R1+0xfc] ;  /* 0x0000fc00011b7983 */ /* 0x0001680000300800 */
[----:B------:R-:W-:Y:S01]  /*11160*/  HGMMA.64x16x16.F32 R112, gdesc[UR8], R112, gsb0 ;  /* 0x00200000087079f0 */ /* 0x000fe20008000870 */
[----:B------:R-:W-:Y:S01]  /*11170*/  R2UR UR43, R15 ;  /* 0x000000000f2b72ca */ /* 0x000fe200000e0000 */
[----:B------:R0:W5:Y:S01]  /*11180*/  LDL.LU R26, [R1+0xf8] ;  /* 0x0000f800011a7983 */ /* 0x0001620000300800 */
[----:B------:R-:W-:Y:S01]  /*11190*/  R2UR UR11, R25 ;  /* 0x00000000190b72ca */ /* 0x000fe200000e0000 */
[----:B------:R-:W-:-:S02]  /*111a0*/  WARPGROUP.DEPBAR.LE gsb0, 0x0 ;  /* 0x00008000000079c5 */ /* 0x000fc40000010000 */
[----:B------:R-:W-:Y:S01]  /*111b0*/  WARPGROUP.ARRIVE ;  /* 0x00000000000079c5 */ /* 0x000fe20000000000 */
[----:B------:R-:W-:Y:S02]  /*111c0*/  R2UR UR10, R24 ;  /* 0x00000000180a72ca */ /* 0x000fe400000e0000 */
[----:B------:R-:W-:Y:S02]  /*111d0*/  R2UR UR8, R10 ;  /* 0x000000000a0872ca */ /* 0x000fe400000e0000 */
[----:B------:R-:W-:Y:S01]  /*111e0*/  R2UR UR9, R11 ;  /* 0x000000000b0972ca */ /* 0x000fe200000e0000 */
[----:B------:R-:W-:Y:S01]  /*111f0*/  HGMMA.64x16x16.F32 R104, gdesc[UR4], R104, gsb0 ;  /* 0x00200000046879f0 */ /* 0x000fe20008000868 */
[----:B------:R-:W-:Y:S02]  /*11200*/  R2UR UR40, R6 ;  /* 0x00000000062872ca */ /* 0x000fe400000e0000 */
[----:B------:R-:W-:Y:S01]  /*11210*/  R2UR UR41, R7 ;  /* 0x00000000072972ca */ /* 0x000fe200000e0000 */
[----:B------:R-:W-:Y:S01]  /*11220*/  IMAD.MOV.U32 R15, RZ, RZ, -0x7fffffe0 ;  /* 0x80000020ff0f7424 */ /* 0x000fe200078e00ff */
[----:B------:R-:W-:Y:S01]  /*11230*/  IADD3 R14, R148, 0x600, RZ ;  /* 0x00000600940e7810 */ /* 0x000fe20007ffe0ff */
[----:B------:R0:W5:Y:S01]  /*11240*/  LDL.LU R25, [R1+0xf4] ;  /* 0x0000f40001197983 */ /* 0x0001620000300800 */
[----:B------:R-:W-:-:S02]  /*11250*/  R2UR UR7, R23 ;  /* 0x00000000170772ca */ /* 0x000fc400000e0000 */
[----:B------:R-:W-:Y:S01]  /*11260*/  R2UR UR6, R22 ;  /* 0x00000000160672ca */ /* 0x000fe200000e0000 */
[----:B------:R0:W5:Y:S01]  /*11270*/  LDL.LU R24, [R1+0xf0] ;  /* 0x0000f00001187983 */ /* 0x0001620000300800 */
[----:B------:R-:W-:Y:S02]  /*11280*/  R2UR UR4, R10 ;  /* 0x000000000a0472ca */ /* 0x000fe400000e0000 */
[----:B------:R-:W-:Y:S01]  /*11290*/  R2UR UR5, R11 ;  /* 0x000000000b0572ca */ /* 0x000fe200000e0000 */
[----:B------:R0:W5:Y:S04]  /*112a0*/  LDL.LU R23, [R1+0xec] ;  /* 0x0000ec0001177983 */ /* 0x0001680000300800 */
[----:B------:R0:W5:Y:S01]  /*112b0*/  LDL.LU R22, [R1+0xe8] ;  /* 0x0000e80001167983 */ /* 0x0001620000300800 */
        /* <DEDUP_REMOVED lines=44> */
[----:B------:R-:W-:-:S10]  /*11580*/  WARPGROUP.ARRIVE ;  /* 0x00000000000079c5 */ /* 0x000fd40000000000 */
        /* <DEDUP_REMOVED lines=9> */
[----:B------:R-:W-:Y:S01]  /*11620*/  R2UR UR30, R153 ;  /* 0x00000000991e72ca */ /* 0x000fe200000e0000 */
[----:B------:R0:W5:Y:S01]  /*11630*/  LDL.LU R19, [R1+0xe4] ;  /* 0x0000e40001137983 */ /* 0x0001620000300800 */
[----:B------:R-:W-:Y:S02]  /*11640*/  R2UR UR28, R6 ;  /* 0x00000000061c72ca */ /* 0x000fe400000e0000 */
[----:B------:R-:W-:Y:S01]  /*11650*/  R2UR UR29, R7 ;  /* 0x00000000071d72ca */ /* 0x000fe200000e0000 */
        /* <DEDUP_REMOVED lines=8> */
[----:B------:R-:W-:Y:S01]  /*116e0*/  R2UR UR38, R149 ;  /* 0x00000000952672ca */ /* 0x000fe200000e0000 */
[----:B------:R0:W5:Y:S01]  /*116f0*/  LDL.LU R0, [R1+0xd4] ;  /* 0x0000d40001007983 */ /* 0x0001620000300800 */
        /* <DEDUP_REMOVED lines=8> */
[----:B------:R-:W-:Y:S02]  /*11780*/  WARPGROUP.DEPBAR.LE gsb0, 0x0 ;  /* 0x00008000000079c5 */ /* 0x000fe40000010000 */
[----:B------:R-:W-:-:S10]  /*11790*/  WARPGROUP.ARRIVE ;  /* 0x00000000000079c5 */ /* 0x000fd40000000000 */
        /* <DEDUP_REMOVED lines=84> */
[----:B------:R-:W-:Y:S02]  /*11ce0*/  MOV R15, 0x80000020 ;  /* 0x80000020000f7802 */ /* 0x000fe40000000f00 */
        /* <DEDUP_REMOVED lines=24> */
[----:B------:R-:W-:Y:S03]  /*11e70*/  HGMMA.64x16x16.F32 R72, gdesc[UR32], R72, gsb0 ;  /* 0x00200000204879f0 */ /* 0x000fe60008000848 */
[----:B------:R-:W-:Y:S02]  /*11e80*/  WARPGROUP.DEPBAR.LE gsb0, 0x0 ;  /* 0x00008000000079c5 */ /* 0x000fe40000010000 */
[----:B0-----:R-:W-:Y:S05]  /*11e90*/  @P2 BRA `(.L_x_10438) ;  /* 0x0000000000282947 */ /* 0x001fea0003800000 */
[----:B------:R-:W-:Y:S05]  /*11ea0*/  @!P0 BRA `(.L_x_10439) ;  /* 0x0000000000048947 */ /* 0x000fea0003800000 */
[----:B------:R-:W-:Y:S01]  /*11eb0*/  BPT.TRAP 0x1 ;  /* 0x000000040000795c */ /* 0x000fe20000300000 */
.L_x_10439:
[----:B------:R-:W-:Y:S01]  /*11ec0*/  SHF.L.U32 R14, R157, 0x1f, RZ ;  /* 0x0000001f9d0e7819 */ /* 0x000fe200000006ff */
[----:B-----5:R-:W-:-:S04]  /*11ed0*/  IMAD R15, R0, 0x8, R16 ;  /* 0x00000008000f7824 */ /* 0x020fc800078e0210 */
[----:B------:R0:W1:Y:S01]  /*11ee0*/  SYNCS.PHASECHK.TRANS64.TRYWAIT P2, [R15+URZ+0x31c50], R14 ;  /* 0x031c500e0f0075a7 */ /* 0x000062000804017f */
[----:B------:R-:W-:Y:S05]  /*11ef0*/  @!P0 BRA `(.L_x_10440) ;  /* 0x0000000000048947 */ /* 0x000fea0003800000 */
[----:B------:R-:W-:Y:S01]  /*11f00*/  BPT.TRAP 0x1 ;  /* 0x000000040000795c */ /* 0x000fe20000300000 */
.L_x_10440:
[----:B-1----:R-:W-:Y:S05]  /*11f10*/  @P2 BRA `(.L_x_10438) ;  /* 0x0000000000082947 */ /* 0x002fea0003800000 */
[----:B------:R-:W1:Y:S02]  /*11f20*/  SYNCS.PHASECHK.TRANS64.TRYWAIT P2, [R15+URZ+0x31c50], R14 ;  /* 0x031c500e0f0075a7 */ /* 0x000e64000804017f */
[----:B-1----:R-:W-:Y:S05]  /*11f30*/  @!P2 BRA `(.L_x_10441) ;  /* 0x000000d000e8a947 */ /* 0x002fea0003800000 */
.L_x_10438:
[----:B------:R-:W-:Y:S05]  /*11f40*/  WARPSYNC.ALL ;  /* 0x0000000000007948 */ /* 0x000fea0003800000 */
[----:B------:R-:W-:Y:S01]  /*11f50*/  ULDC UR4, c[0x0][0x9d8] ;  /* 0x0002760000047ab9 */ /* 0x000fe20000000800 */
[----:B------:R2:W-:Y:S01]  /*11f60*/  STL [R1+0xd4], R2 ;  /* 0x0000d40201007387 */ /* 0x0005e20000100800 */
        /* <DEDUP_REMOVED lines=23> */
[----:B01----:R-:W-:Y:S01]  /*120e0*/  FMNMX.FTZ R14, R153, R156, !PT ;  /* 0x0000009c990e7209 */ /* 0x003fe20007810000 */
[----:B------:R-:W-:Y:S01]  /*120f0*/  FMUL.FTZ R113, R88, UR4 ;  /* 0x0000000458717c20 */ /* 0x000fe20008410000 */
[----:B------:R-:W-:Y:S01]  /*12100*/  FMUL.FTZ R116, R89, UR4 ;  /* 0x0000000459747c20 */ /* 0x000fe20008410000 */
[----:B------:R-:W-:Y:S01]  /*12110*/  FMUL.FTZ R92, R92, UR4 ;  /* 0x000000045c5c7c20 */ /* 0x000fe20008410000 */
[----:B------:R-:W-:Y:S01]  /*12120*/  FMUL.FTZ R140, R80, UR4 ;  /* 0x00000004508c7c20 */ /* 0x000fe20008410000 */
[----:B------:R-:W-:Y:S01]  /*12130*/  FMUL.FTZ R148, R81, UR4 ;  /* 0x0000000451947c20 */ /* 0x000fe20008410000 */
[----:B------:R-:W-:Y:S01]  /*12140*/  FMUL.FTZ R147, R84, UR4 ;  /* 0x0000000454937c20 */ /* 0x000fe20008410000 */
[----:B--2---:R0:W1:Y:S01]  /*12150*/  MUFU.TANH R2, R138 ;  /* 0x0000008a00027308 */ /* 0x0040620000002400 */
        /* <DEDUP_REMOVED lines=8> */
[----:B0-----:R-:W-:Y:S01]  /*121e0*/  FMUL.FTZ R138, R128, UR4 ;  /* 0x00000004808a7c20 */ /* 0x001fe20008410000 */
[----:B----4-:R-:W-:Y:S01]  /*121f0*/  FMNMX.FTZ R14, R144, R14, !PT ;  /* 0x0000000e900e7209 */ /* 0x010fe20007810000 */
[----:B------:R-:W-:Y:S01]  /*12200*/  FMUL.FTZ R128, R120, UR4 ;  /* 0x0000000478807c20 */ /* 0x000fe20008410000 */
[----:B------:R-:W-:Y:S01]  /*12210*/  FMUL.FTZ R120, R124, UR4 ;  /* 0x000000047c787c20 */ /* 0x000fe20008410000 */
[----:B------:R-:W-:Y:S01]  /*12220*/  FMUL.FTZ R124, R112, UR4 ;  /* 0x00000004707c7c20 */ /* 0x000fe20008410000 */
[----:B------:R-:W-:Y:S01]  /*12230*/  FMUL.FTZ R112, R117, UR4 ;  /* 0x0000000475707c20 */ /* 0x000fe20008410000 */
[----:B------:R-:W-:Y:S01]  /*12240*/  FMUL.FTZ R117, R93, UR4 ;  /* 0x000000045d757c20 */ /* 0x000fe20008410000 */
[----:B------:R-:W0:Y:S01]  /*12250*/  MUFU.TANH R138, R138 ;  /* 0x0000008a008a7308 */ /* 0x000e220000002400 */
[----:B------:R-:W-:Y:S01]  /*12260*/  ULDC UR5, c[0x0][0x988] ;  /* 0x0002620000057ab9 */ /* 0x000fe20000000800 */
[----:B------:R-:W-:Y:S01]  /*12270*/  FMUL.FTZ R134, R134, UR4 ;  /* 0x0000000486867c20 */ /* 0x000fe20008410000 */
[----:B------:R-:W-:Y:S01]  /*12280*/  FMUL.FTZ R114, R114, UR4 ;  /* 0x0000000472727c20 */ /* 0x000fe20008410000 */
[----:B------:R-:W-:Y:S01]  /*12290*/  FMUL.FTZ R157, R115, UR4 ;  /* 0x00000004739d7c20 */ /* 0x000fe20008410000 */
[----:B-1----:R-:W-:Y:S01]  /*122a0*/  STL [R1+0x34], R2 ;  /* 0x0000340201007387 */ /* 0x002fe20000100800 */
        /* <DEDUP_REMOVED lines=13> */
[----:B------:R-:W-:-:S05]  /*12380*/  FMUL.FTZ R131, R131, UR4 ;  /* 0x0000000483837c20 */ /* 0x000fca0008410000 */
        /* <DEDUP_REMOVED lines=58> */
[----:B------:R-:W-:Y:S01]  /*12730*/  MUFU.TANH R80, R123 ;  /* 0x0000007b00507308 */ /* 0x000fe20000002400 */
[----:B0-----:R-:W-:-:S07]  /*12740*/  FMNMX.FTZ R14, R150, R14, !PT ;  /* 0x0000000e960e7209 */ /* 0x001fce0007810000 */
[----:B------:R0:W2:Y:S01]  /*12750*/  MUFU.TANH R72, R134 ;  /* 0x0000008600487308 */ /* 0x0000a20000002400 */
[----:B-1----:R-:W-:-:S05]  /*12760*/  FMNMX.FTZ R14, R151, R14, !PT ;  /* 0x0000000e970e7209 */ /* 0x002fca0007810000 */
[----:B------:R-:W1:Y:S02]  /*12770*/  SHFL.BFLY PT, R15, R14, 0x2, 0x1f ;  /* 0x0c401f000e0f7f89 */ /* 0x000e6400000e0000 */
[----:B------:R-:W-:Y:S08]  /*12780*/  MUFU.TANH R88, R114 ;  /* 0x0000007200587308 */ /* 0x000ff00000002400 */
[----:B------:R-:W3:Y:S08]  /*12790*/  MUFU.TANH R73, R142 ;  /* 0x0000008e00497308 */ /* 0x000ef00000002400 */
[----:B------:R-:W4:Y:S01]  /*127a0*/  MUFU.TANH R93, R126 ;  /* 0x0000007e005d7308 */ /* 0x000f220000002400 */
[----:B-1----:R-:W-:-:S07]  /*127b0*/  FMNMX.FTZ R14, R14, R15, !PT ;  /* 0x0000000f0e0e7209 */ /* 0x002fce0007810000 */
[----:B------:R-:W-:Y:S01]  /*127c0*/  MUFU.TANH R89, R127 ;  /* 0x0000007f00597308 */ /* 0x000fe20000002400 */
[----:B------:R-:W1:Y:S07]  /*127d0*/  SHFL.BFLY PT, R15, R14, 0x1, 0x1f ;  /* 0x0c201f000e0f7f89 */ /* 0x000e6e00000e0000 */
[----:B------:R-:W-:Y:S08]  /*127e0*/  MUFU.TANH R85, R122 ;  /* 0x0000007a00557308 */ /* 0x000ff00000002400 */
[----:B------:R2:W-:Y:S08]  /*127f0*/  MUFU.TANH R84, R135 ;  /* 0x0000008700547308 */ /* 0x0005f00000002400 */
[----:B------:R-:W4:Y:S01]  /*12800*/  MUFU.TANH R81, R143 ;  /* 0x0000008f00517308 */ /* 0x000f220000002400 */
[----:B-1----:R-:W-:Y:S01]  /*12810*/  FMNMX.FTZ R14, R14, R15, !PT ;  /* 0x0000000f0e0e7209 */ /* 0x002fe20007810000 */
[----:B------:R-:W-:-:S04]  /*12820*/  IMAD.U32 R15, RZ, RZ, UR5 ;  /* 0x00000005ff0f7e24 */ /* 0x000fc8000f8e00ff */
[CC--:B0-----:R-:W-:Y:S01]  /*12830*/  FMUL.FTZ R134, R14.reuse, R15.reuse ;  /* 0x0000000f0e867220 */ /* 0x0c1fe20000410000 */
[----:B------:R-:W-:Y:S01]  /*12840*/  FADD.FTZ R133, -R14, R156 ;  /* 0x0000009c0e857221 */ /* 0x000fe20000010100 */
[----:B--2---:R-:W-:Y:S01]  /*12850*/  IMAD.MOV.U32 R135, RZ, RZ, R72 ;  /* 0x000000ffff877224 */ /* 0x004fe200078e0048 */
[----:B------:R0:W-:Y:S01]  /*12860*/  MUFU.TANH R156, R118 ;  /* 0x00000076009c7308 */ /* 0x0001e20000002400 */
[-CC-:B------:R-:W-:Y:S01]  /*12870*/  FFMA.FTZ R115, R152, R15.reuse, -R134.reuse ;  /* 0x0000000f98737223 */ /* 0x180fe20000010886 */
[-C--:B------:R-:W-:Y:S01]  /*12880*/  FFMA.FTZ R114, R153, R15.reuse, -R134 ;  /* 0x0000000f99727223 */ /* 0x080fe20000010886 */
[----:B------:R-:W-:Y:S01]  /*12890*/  IMAD.MOV.U32 R152, RZ, RZ, R80 ;  /* 0x000000ffff987224 */ /* 0x000fe200078e0050 */
[----:B------:R-:W2:Y:S01]  /*128a0*/  LDL.LU R153, [R1+0x38] ;  /* 0x0000380001997983 */ /* 0x000ea20000300800 */
[-CC-:B------:R-:W-:Y:S01]  /*128b0*/  FFMA.FTZ R80, R105, R15.reuse, -R134.reuse ;  /* 0x0000000f69507223 */ /* 0x180fe20000010886 */
[-CC-:B------:R-:W-:Y:S01]  /*128c0*/  FFMA.FTZ R77, R109, R15.reuse, -R134.reuse ;  /* 0x0000000f6d4d7223 */ /* 0x180fe20000010886 */
[-C--:B------:R-:W-:Y:S01]  /*128d0*/  FMUL.FTZ R133, R133, R15.reuse ;  /* 0x0000000f85857220 */ /* 0x080fe20000410000 */
[----:B------:R-:W2:Y:S01]  /*128e0*/  LDL.LU R105, [R1+0x34] ;  /* 0x0000340001697983 */ /* 0x000ea20000300800 */
[----:B------:R-:W-:Y:S03]  /*128f0*/  MUFU.TANH R2, R139 ;  /* 0x0000008b00027308 */ /* 0x000fe60000002400 */
[----:B------:R-:W2:Y:S01]  /*12900*/  LDL.LU R109, [R1+0x3c] ;  /* 0x00003c00016d7983 */ /* 0x000ea20000300800 */
[----:B------:R-:W-:Y:S01]  /*12910*/  FFMA.FTZ R127, R121, R15, -R134 ;  /* 0x0000000f797f7223 */ /* 0x000fe20000010886 */
[----:B---3--:R-:W-:-:S02]  /*12920*/  IMAD.MOV.U32 R121, RZ, RZ, R73 ;  /* 0x000000ffff797224 */ /* 0x008fc400078e0049 */
[-CC-:B------:R-:W-:Y:S01]  /*12930*/  FFMA.FTZ R123, R20, R15.reuse, -R134.reuse ;  /* 0x0000000f147b7223 */ /* 0x180fe20000010886 */
[-CC-:B------:R-:W-:Y:S01]  /*12940*/  FFMA.FTZ R73, R104, R15.reuse, -R134.reuse ;  /* 0x0000000f68497223 */ /* 0x180fe20000010886 */
[----:B------:R-:W-:Y:S01]  /*12950*/  MUFU.EX2 R20, R133 ;  /* 0x0000008500147308 */ /* 0x000fe20000000800 */
[-CC-:B------:R-:W-:Y:S01]  /*12960*/  FFMA.FTZ R126, R120, R15.reuse, -R134.reuse ;  /* 0x0000000f787e7223 */ /* 0x180fe20000010886 */
[----:B----4-:R-:W-:Y:S02]  /*12970*/  IMAD.MOV.U32 R120, RZ, RZ, R93 ;  /* 0x000000ffff787224 */ /* 0x010fe400078e005d */
[-CC-:B------:R-:W-:Y:S01]  /*12980*/  FFMA.FTZ R93, R100, R15.reuse, -R134.reuse ;  /* 0x0000000f645d7223 */ /* 0x180fe20000010886 */
[----:B0-----:R-:W-:-:S03]  /*12990*/  FFMA.FTZ R118, R144, R15, -R134 ;  /* 0x0000000f90767223 */ /* 0x001fc60000010886 */
[----:B------:R-:W-:Y:S01]  /*129a0*/  MUFU.EX2 R104, R114 ;  /* 0x0000007200687308 */ /* 0x000fe20000000800 */
[----:B------:R-:W-:-:S07]  /*129b0*/  FFMA.FTZ R122, R141, R15, -R134 ;  /* 0x0000000f8d7a7223 */ /* 0x000fce0000010886 */
[----:B------:R0:W-:Y:S01]  /*129c0*/  MUFU.EX2 R100, R115 ;  /* 0x0000007300647308 */ /* 0x0001e20000000800 */
[----:B------:R-:W-:-:S07]  /*129d0*/  FFMA.FTZ R72, R97, R15, -R134 ;  /* 0x0000000f61487223 */ /* 0x000fce0000010886 */
[----:B------:R1:W3:Y:S01]  /*129e0*/  MUFU.TANH R139, R130 ;  /* 0x00000082008b7308 */ /* 0x0002e20000002400 */
[----:B0-----:R-:W-:-:S07]  /*129f0*/  FMUL.FTZ R115, R106, UR4 ;  /* 0x000000046a737c20 */ /* 0x001fce0008410000 */
[----:B------:R-:W0:Y:S08]  /*12a00*/  MUFU.EX2 R106, R118 ;  /* 0x00000076006a7308 */ /* 0x000e300000000800 */
[----:B------:R-:W4:Y:S01]  /*12a10*/  MUFU.EX2 R122, R122 ;  /* 0x0000007a007a7308 */ /* 0x000f220000000800 */
[----:B-1----:R-:W-:Y:S01]  /*12a20*/  FFMA.FTZ R130, R136, R15, -R134 ;  /* 0x0000000f88827223 */ /* 0x002fe20000010886 */
[----:B------:R-:W-:-:S06]  /*12a30*/  IMAD.MOV.U32 R136, RZ, RZ, R81 ;  /* 0x000000ffff887224 */ /* 0x000fcc00078e0051 */
[----:B------:R1:W4:Y:S01]  /*12a40*/  MUFU.TANH R143, R131 ;  /* 0x00000083008f7308 */ /* 0x0003220000002400 */
[-C--:B------:R-:W-:Y:S01]  /*12a50*/  FFMA.FTZ R81, R112, R15.reuse, -R134 ;  /* 0x0000000f70517223 */ /* 0x080fe20000010886 */
[----:B------:R-:W-:Y:S02]  /*12a60*/  IMAD.MOV.U32 R112, RZ, RZ, R88 ;  /* 0x000000ffff707224 */ /* 0x000fe400078e0058 */
[-CC-:B------:R-:W-:Y:S01]  /*12a70*/  FFMA.FTZ R88, R108, R15.reuse, -R134.reuse ;  /* 0x0000000f6c587223 */ /* 0x180fe20000010886 */
[----:B------:R-:W-:Y:S02]  /*12a80*/  IMAD.MOV.U32 R108, RZ, RZ, R89 ;  /* 0x000000ffff6c7224 */ /* 0x000fe400078e0059 */
[-C--:B------:R-:W-:Y:S02]  /*12a90*/  FFMA.FTZ R89, R113, R15.reuse, -R134 ;  /* 0x0000000f71597223 */ /* 0x080fe40000010886 */
[----:B------:R-:W-:Y:S02]  /*12aa0*/  IMAD.MOV.U32 R113, RZ, RZ, R108 ;  /* 0x000000ffff717224 */ /* 0x000fe400078e006c */
[----:B-1----:R-:W-:Y:S01]  /*12ab0*/  FFMA.FTZ R131, R137, R15, -R134 ;  /* 0x0000000f89837223 */ /* 0x002fe20000010886 */
[----:B------:R-:W-:Y:S01]  /*12ac0*/  FMUL.FTZ R108, R102, UR4 ;  /* 0x00000004666c7c20 */ /* 0x000fe20008410000 */
[----:B------:R-:W-:Y:S01]  /*12ad0*/  IMAD.MOV.U32 R137, RZ, RZ, R84 ;  /* 0x000000ffff897224 */ /* 0x000fe200078e0054 */
[----:B------:R-:W1:Y:S01]  /*12ae0*/  MUFU.TANH R157, R157 ;  /* 0x0000009d009d7308 */ /* 0x000e620000002400 */
[----:B------:R-:W-:-:S02]  /*12af0*/  IMAD.MOV.U32 R102, RZ, RZ, R135 ;  /* 0x000000ffff667224 */ /* 0x000fc400078e0087 */
[----:B------:R-:W-:Y:S01]  /*12b00*/  FMUL.FTZ R114, R119, UR4 ;  /* 0x0000000477727c20 */ /* 0x000fe20008410000 */
[-CC-:B------:R-:W-:Y:S01]  /*12b10*/  FFMA.FTZ R132, R138, R15.reuse, -R134.reuse ;  /* 0x0000000f8a847223 */ /* 0x180fe20000010886 */
[----:B------:R-:W-:Y:S01]  /*12b20*/  FMUL.FTZ R119, R98, UR4 ;  /* 0x0000000462777c20 */ /* 0x000fe20008410000 */
[----:B------:R-:W-:Y:S02]  /*12b30*/  IMAD.MOV.U32 R138, RZ, RZ, R85 ;  /* 0x000000ffff8a7224 */ /* 0x000fe400078e0055 */
[-CC-:B------:R-:W-:Y:S01]  /*12b40*/  FFMA.FTZ R76, R21, R15.reuse, -R134.reuse ;  /* 0x0000000f154c7223 */ /* 0x180fe20000010886 */
[----:B------:R-:W-:Y:S02]  /*12b50*/  IMAD.MOV.U32 R98, RZ, RZ, R137 ;  /* 0x000000ffff627224 */ /* 0x000fe400078e0089 */
[-C--:B------:R-:W-:Y:S01]  /*12b60*/  FFMA.FTZ R21, R101, R15.reuse, -R134 ;  /* 0x0000000f65157223 */ /* 0x080fe20000010886 */
[----:B------:R-:W-:Y:S02]  /*12b70*/  IMAD.MOV.U32 R101, RZ, RZ, R120 ;  /* 0x000000ffff657224 */ /* 0x000fe400078e0078 */
[----:B------:R-:W-:Y:S01]  /*12b80*/  FMUL.FTZ R120, R99, UR4 ;  /* 0x0000000463787c20 */ /* 0x000fe20008410000 */
[----:B------:R-:W-:Y:S01]  /*12b90*/  IMAD.MOV.U32 R99, RZ, RZ, R138 ;  /* 0x000000ffff637224 */ /* 0x000fe200078e008a */
[----:B------:R-:W1:Y:S01]  /*12ba0*/  MUFU.TANH R114, R114 ;  /* 0x0000007200727308 */ /* 0x000e620000002400 */
[-CC-:B------:R-:W-:Y:S01]  /*12bb0*/  FFMA.FTZ R85, R116, R15.reuse, -R134.reuse ;  /* 0x0000000f74557223 */ /* 0x180fe20000010886 */
[----:B------:R-:W-:Y:S01]  /*12bc0*/  FMUL.FTZ R116, R107, UR4 ;  /* 0x000000046b747c20 */ /* 0x000fe20008410000 */
[----:B------:R-:W-:Y:S01]  /*12bd0*/  FFMA.FTZ R84, R117, R15, -R134 ;  /* 0x0000000f75547223 */ /* 0x000fe20000010886 */
[----:B------:R-:W-:-:S04]  /*12be0*/  FMUL.FTZ R117, R110, UR4 ;  /* 0x000000046e757c20 */ /* 0x000fc80008410000 */
[----:B------:R-:W1:Y:S01]  /*12bf0*/  MUFU.TANH R115, R115 ;  /* 0x0000007300737308 */ /* 0x000e620000002400 */
[----:B------:R-:W-:-:S07]  /*12c00*/  FMUL.FTZ R118, R111, UR4 ;  /* 0x000000046f767c20 */ /* 0x000fce0008410000 */
[----:B------:R-:W1:Y:S08]  /*12c10*/  MUFU.TANH R116, R116 ;  /* 0x0000007400747308 */ /* 0x000e700000002400 */
[----:B------:R-:W1:Y:S08]  /*12c20*/  MUFU.TANH R117, R117 ;  /* 0x0000007500757308 */ /* 0x000e700000002400 */
[----:B------:R-:W1:Y:S08]  /*12c30*/  MUFU.TANH R118, R118 ;  /* 0x0000007600767308 */ /* 0x000e700000002400 */
[----:B------:R-:W1:Y:S01]  /*12c40*/  MUFU.TANH R119, R119 ;  /* 0x0000007700777308 */ /* 0x000e620000002400 */
[----:B------:R-:W-:-:S07]  /*12c50*/  FMUL.FTZ R110, R90, UR4 ;  /* 0x000000045a6e7c20 */ /* 0x000fce0008410000 */
[----:B------:R-:W1:Y:S01]  /*12c60*/  MUFU.TANH R120, R120 ;  /* 0x0000007800787308 */ /* 0x000e620000002400 */
[----:B------:R-:W-:-:S07]  /*12c70*/  FMUL.FTZ R111, R91, UR4 ;  /* 0x000000045b6f7c20 */ /* 0x000fce0008410000 */
[----:B------:R-:W1:Y:S01]  /*12c80*/  MUFU.TANH R108, R108 ;  /* 0x0000006c006c7308 */ /* 0x000e620000002400 */
[----:B------:R-:W-:Y:S01]  /*12c90*/  FMUL.FTZ R133, R94, UR4 ;  /* 0x000000045e857c20 */ /* 0x000fe20008410000 */
[-CC-:B------:R-:W-:Y:S01]  /*12ca0*/  FFMA.FTZ R129, R129, R15.reuse, -R134.reuse ;  /* 0x0000000f81817223 */ /* 0x180fe20000010886 */
[----:B------:R-:W-:-:S05]  /*12cb0*/  FFMA.FTZ R128, R128, R15, -R134 ;  /* 0x0000000f80807223 */ /* 0x000fca0000010886 */
        /* <DEDUP_REMOVED lines=13> */
[----:B------:R-:W-:Y:S01]  /*12d90*/  FFMA.FTZ R151, R151, R15, -R134 ;  /* 0x0000000f97977223 */ /* 0x000fe20000010886 */
[----:B------:R-:W-:-:S02]  /*12da0*/  FMUL.FTZ R134, R95, UR4 ;  /* 0x000000045f867c20 */ /* 0x000fc40008410000 */
[----:B------:R-:W-:Y:S01]  /*12db0*/  MUFU.TANH R133, R133 ;  /* 0x0000008500857308 */ /* 0x000fe20000002400 */
[----:B------:R-:W-:Y:S01]  /*12dc0*/  FMUL.FTZ R135, R82, UR4 ;  /* 0x0000000452877c20 */ /* 0x000fe20008410000 */
[----:B------:R-:W-:-:S06]  /*12dd0*/  FMUL.FTZ R137, R86, UR4 ;  /* 0x0000000456897c20 */ /* 0x000fcc0008410000 */
[----:B------:R-:W-:Y:S01]  /*12de0*/  MUFU.TANH R134, R134 ;  /* 0x0000008600867308 */ /* 0x000fe20000002400 */
[----:B---3--:R-:W-:-:S07]  /*12df0*/  IMAD.MOV.U32 R90, RZ, RZ, R139 ;  /* 0x000000ffff5a7224 */ /* 0x008fce00078e008b */
[----:B------:R-:W-:Y:S01]  /*12e00*/  MUFU.TANH R135, R135 ;  /* 0x0000008700877308 */ /* 0x000fe20000002400 */
[----:B------:R-:W-:-:S07]  /*12e10*/  FMUL.FTZ R145, R75, UR4 ;  /* 0x000000044b917c20 */ /* 0x000fce0008410000 */
[----:B------:R-:W-:Y:S01]  /*12e20*/  MUFU.TANH R137, R137 ;  /* 0x0000008900897308 */ /* 0x000fe20000002400 */
[----:B--2---:R-:W-:-:S04]  /*12e30*/  FFMA.FTZ R97, R20, R109, R104 ;  /* 0x0000006d14617223 */ /* 0x004fc80000010068 */
[C---:B------:R-:W-:Y:S01]  /*12e40*/  FADD.FTZ R97, R100.reuse, R97 ;  /* 0x0000006164617221 */ /* 0x040fe20000010000 */
[----:B------:R-:W-:-:S03]  /*12e50*/  F2FP.F16.F32.PACK_AB R104, R100, R104 ;  /* 0x000000686468723e */ /* 0x000fc600000000ff */
[----:B0-----:R-:W-:Y:S01]  /*12e60*/  FADD.FTZ R97, R106, R97 ;  /* 0x000000616a617221 */ /* 0x001fe20000010000 */
[----:B------:R-:W-:-:S03]  /*12e70*/  IMAD.MOV.U32 R100, RZ, RZ, R152 ;  /* 0x000000ffff647224 */ /* 0x000fc600078e0098 */
[----:B----4-:R-:W-:Y:S01]  /*12e80*/  FADD.FTZ R152, R122, R97 ;  /* 0x000000617a987221 */ /* 0x010fe20000010000 */
[----:B------:R-:W-:-:S04]  /*12e90*/  FMNMX.FTZ R97, R105, R153, !PT ;  /* 0x0000009969617209 */ /* 0x000fc80007810000 */
[----:B------:R-:W-:Y:S02]  /*12ea0*/  FMNMX.FTZ R97, R2, R97, !PT ;  /* 0x0000006102617209 */ /* 0x000fe40007810000 */
[----:B------:R-:W-:Y:S02]  /*12eb0*/  F2FP.F16.F32.PACK_AB R106, R122, R106 ;  /* 0x0000006a7a6a723e */ /* 0x000fe400000000ff */
[----:B------:R-:W-:Y:S02]  /*12ec0*/  MOV R122, R136 ;  /* 0x00000088007a7202 */ /* 0x000fe40000000f00 */
        /* <DEDUP_REMOVED lines=14> */
[----:B------:R-:W-:Y:S01]  /*12fb0*/  FMNMX.FTZ R97, R115, R97, !PT ;  /* 0x0000006173617209 */ /* 0x000fe20007810000 */
[----:B------:R-:W-:-:S03]  /*12fc0*/  FMUL.FTZ R109, R103, UR4 ;  /* 0x00000004676d7c20 */ /* 0x000fc60008410000 */
[----:B------:R-:W-:-:S04]  /*12fd0*/  FMNMX.FTZ R97, R116, R97, !PT ;  /* 0x0000006174617209 */ /* 0x000fc80007810000 */
[----:B------:R-:W-:Y:S01]  /*12fe0*/  FMNMX.FTZ R97, R117, R97, !PT ;  /* 0x0000006175617209 */ /* 0x000fe20007810000 */
[----:B------:R-:W0:Y:S03]  /*12ff0*/  MUFU.TANH R109, R109 ;  /* 0x0000006d006d7308 */ /* 0x000e260000002400 */
[----:B------:R-:W-:-:S04]  /*13000*/  FMNMX.FTZ R97, R118, R97, !PT ;  /* 0x0000006176617209 */ /* 0x000fc80007810000 */
[----:B------:R-:W-:-:S04]  /*13010*/  FMNMX.FTZ R97, R119, R97, !PT ;  /* 0x0000006177617209 */ /* 0x000fc80007810000 */
[----:B------:R-:W-:-:S04]  /*13020*/  FMNMX.FTZ R97, R120, R97, !PT ;  /* 0x0000006178617209 */ /* 0x000fc80007810000 */
[----:B------:R-:W-:Y:S01]  /*13030*/  FMNMX.FTZ R97, R108, R97, !PT ;  /* 0x000000616c617209 */ /* 0x000fe20007810000 */
[----:B------:R-:W-:-:S03]  /*13040*/  FMUL.FTZ R136, R83, UR4 ;  /* 0x0000000453887c20 */ /* 0x000fc60008410000 */
[----:B0-----:R-:W-:-:S04]  /*13050*/  FMNMX.FTZ R97, R109, R97, !PT ;  /* 0x000000616d617209 */ /* 0x001fc80007810000 */
[----:B------:R-:W-:Y:S01]  /*13060*/  FMNMX.FTZ R97, R110, R97, !PT ;  /* 0x000000616e617209 */ /* 0x000fe20007810000 */
[----:B------:R-:W0:Y:S01]  /*13070*/  MUFU.TANH R136, R136 ;  /* 0x0000008800887308 */ /* 0x000e220000002400 */
[----:B------:R-:W-:Y:S02]  /*13080*/  FMUL.FTZ R139, R87, UR4 ;  /* 0x00000004578b7c20 */ /* 0x000fe40008410000 */
[----:B------:R-:W-:Y:S01]  /*13090*/  FMNMX.FTZ R97, R111, R97, !PT ;  /* 0x000000616f617209 */ /* 0x000fe20007810000 */
[----:B------:R-:W-:Y:S02]  /*130a0*/  IMAD.MOV.U32 R103, RZ, RZ, R143 ;  /* 0x000000ffff677224 */ /* 0x000fe400078e008f */
[----:B------:R-:W-:Y:S01]  /*130b0*/  FMUL.FTZ R143, R74, UR4 ;  /* 0x000000044a8f7c20 */ /* 0x000fe20008410000 */
[----:B------:R-:W-:Y:S01]  /*130c0*/  FMNMX.FTZ R97, R133, R97, !PT ;  /* 0x0000006185617209 */ /* 0x000fe20007810000 */
[----:B------:R-:W1:Y:S03]  /*130d0*/  MUFU.TANH R139, R139 ;  /* 0x0000008b008b7308 */ /* 0x000e660000002400 */
[----:B------:R-:W-:Y:S01]  /*130e0*/  FMNMX.FTZ R97, R134, R97, !PT ;  /* 0x0000006186617209 */ /* 0x000fe20007810000 */
[----:B------:R-:W-:-:S03]  /*130f0*/  FMUL.FTZ R147, R78, UR4 ;  /* 0x000000044e937c20 */ /* 0x000fc60008410000 */
[----:B------:R-:W-:Y:S01]  /*13100*/  FMNMX.FTZ R97, R135, R97, !PT ;  /* 0x0000006187617209 */ /* 0x000fe20007810000 */
[----:B------:R-:W2:Y:S01]  /*13110*/  MUFU.TANH R143, R143 ;  /* 0x0000008f008f7308 */ /* 0x000ea20000002400 */
[----:B------:R-:W-:Y:S02]  /*13120*/  FMUL.FTZ R148, R79, UR4 ;  /* 0x000000044f947c20 */ /* 0x000fe40008410000 */
[----:B0-----:R-:W-:-:S05]  /*13130*/  FMNMX.FTZ R97, R136, R97, !PT ;  /* 0x0000006188617209 */ /* 0x001fca0007810000 */
[----:B------:R-:W0:Y:S01]  /*13140*/  MUFU.TANH R145, R145 ;  /* 0x0000009100917308 */ /* 0x000e220000002400 */
[----:B------:R-:W-:-:S07]  /*13150*/  FMNMX.FTZ R97, R137, R97, !PT ;  /* 0x0000006189617209 */ /* 0x000fce0007810000 */
[----:B------:R-:W3:Y:S01]  /*13160*/  MUFU.TANH R147, R147 ;  /* 0x0000009300937308 */ /* 0x000ee20000002400 */
[----:B-1----:R-:W-:-:S07]  /*13170*/  FMNMX.FTZ R97, R139, R97, !PT ;  /* 0x000000618b617209 */ /* 0x002fce0007810000 */
[----:B------:R-:W1:Y:S01]  /*13180*/  MUFU.TANH R148, R148 ;  /* 0x0000009400947308 */ /* 0x000e620000002400 */
[----:B--2---:R-:W-:-:S04]  /*13190*/  FMNMX.FTZ R97, R143, R97, !PT ;  /* 0x000000618f617209 */ /* 0x004fc80007810000 */
[----:B0-----:R-:W-:-:S04]  /*131a0*/  FMNMX.FTZ R97, R145, R97, !PT ;  /* 0x0000006191617209 */ /* 0x001fc80007810000 */
[----:B---3--:R-:W-:-:S04]  /*131b0*/  FMNMX.FTZ R74, R147, R97, !PT ;  /* 0x00000061934a7209 */ /* 0x008fc80007810000 */
[----:B-1----:R-:W-:-:S05]  /*131c0*/  FMNMX.FTZ R74, R148, R74, !PT ;  /* 0x0000004a944a7209 */ /* 0x002fca0007810000 */
[----:B------:R-:W0:Y:S02]  /*131d0*/  SHFL.BFLY PT, R75, R74, 0x2, 0x1f ;  /* 0x0c401f004a4b7f89 */ /* 0x000e2400000e0000 */
[----:B0-----:R-:W-:-:S05]  /*131e0*/  FMNMX.FTZ R74, R74, R75, !PT ;  /* 0x0000004b4a4a7209 */ /* 0x001fca0007810000 */
[----:B------:R-:W0:Y:S02]  /*131f0*/  SHFL.BFLY PT, R75, R74, 0x1, 0x1f ;  /* 0x0c201f004a4b7f89 */ /* 0x000e2400000e0000 */
[----:B0-----:R-:W-:-:S05]  /*13200*/  FMNMX.FTZ R74, R74, R75, !PT ;  /* 0x0000004b4a4a7209 */ /* 0x001fca0007810000 */
[----:B------:R-:W-:-:S04]  /*13210*/  FMUL.FTZ R138, R74, R15 ;  /* 0x0000000f4a8a7220 */ /* 0x000fc80000410000 */
[-CC-:B------:R-:W-:Y:S01]  /*13220*/  FFMA.FTZ R107, R2, R15.reuse, -R138.reuse ;  /* 0x0000000f026b7223 */ /* 0x180fe2000001088a */
[-CC-:B------:R-:W-:Y:S01]  /*13230*/  FFMA.FTZ R82, R133, R15.reuse, -R138.reuse ;  /* 0x0000000f85527223 */ /* 0x180fe2000001088a */
[----:B------:R0:W5:Y:S04]  /*13240*/  LDL.LU R2, [R1+0xd4] ;  /* 0x0000d40001027983 */ /* 0x0001680000300800 */
[----:B------:R-:W2:Y:S01]  /*13250*/  LDL R133, [R1+0x80] ;  /* 0x0000800001857983 */ /* 0x000ea20000100800 */
[-CC-:B------:R-:W-:Y:S01]  /*13260*/  FFMA.FTZ R94, R90, R15.reuse, -R138.reuse ;  /* 0x0000000f5a5e7223 */ /* 0x180fe2000001088a */
[----:B------:R-:W-:Y:S01]  /*13270*/  FFMA.FTZ R90, R108, R15, -R138 ;  /* 0x0000000f6c5a7223 */ /* 0x000fe2000001088a */
[----:B-----5:R-:W-:-:S05]  /*13280*/  VIADD R108, R16, 0x200 ;  /* 0x00000200106c7836 */ /* 0x020fca0000000000 */
[----:B------:R-:W-:-:S04]  /*13290*/  SHF.R.U32.HI R108, RZ, 0x4, R108 ;  /* 0x00000004ff6c7819 */ /* 0x000fc8000001166c */
[----:B------:R-:W-:-:S04]  /*132a0*/  LOP3.LUT R108, R108, 0x3fff, RZ, 0xc0, !PT ;  /* 0x00003fff6c6c7812 */ /* 0x000fc800078ec0ff */
[----:B------:R-:W-:Y:S01]  /*132b0*/  LOP3.LUT R108, R108, 0x2400000, RZ, 0xfc, !PT ;  /* 0x024000006c6c7812 */ /* 0x000fe200078efcff */
[----:B------:R-:W-:-:S04]  /*132c0*/  FFMA.FTZ R87, R110, R15, -R138 ;  /* 0x0000000f6e577223 */ /* 0x000fc8000001088a */
[----:B------:R-:W-:-:S04]  /*132d0*/  IMAD R108, R0, 0x6c0, R108 ;  /* 0x000006c0006c7824 */ /* 0x000fc800078e026c */
[----:B------:R-:W-:-:S05]  /*132e0*/  VIADD R110, R108, 0x40 ;  /* 0x000000406c6e7836 */ /* 0x000fca0000000000 */
[----:B------:R-:W-:Y:S01]  /*132f0*/  R2UR UR10, R110 ;  /* 0x000000006e0a72ca */ /* 0x000fe200000e0000 */
        /* <DEDUP_REMOVED lines=8> */
[C---:B------:R-:W-:Y:S02]  /*13380*/  VIADD R110, R108.reuse, 0x180 ;  /* 0x000001806c6e7836 */ /* 0x040fe40000000000 */
[----:B------:R-:W-:Y:S01]  /*13390*/  FFMA.FTZ R91, R109, R15, -R138 ;  /* 0x0000000f6d5b7223 */ /* 0x000fe2000001088a */
[----:B------:R-:W-:Y:S01]  /*133a0*/  IMAD.MOV.U32 R109, RZ, RZ, -0x7fffffe0 ;  /* 0x80000020ff6d7424 */ /* 0x000fe200078e00ff */
[----:B------:R-:W-:Y:S02]  /*133b0*/  R2UR UR6, R108 ;  /* 0x000000006c0672ca */ /* 0x000fe400000e0000 */
[----:B------:R-:W-:Y:S01]  /*133c0*/  R2UR UR30, R110 ;  /* 0x000000006e1e72ca */ /* 0x000fe200000e0000 */
[C---:B------:R-:W-:Y:S02]  /*133d0*/  VIADD R110, R108.reuse, 0x1c0 ;  /* 0x000001c06c6e7836 */ /* 0x040fe40000000000 */
[----:B------:R-:W-:Y:S01]  /*133e0*/  VIADD R108, R108, 0x200 ;  /* 0x000002006c6c7836 */ /* 0x000fe20000000000 */
[----:B------:R-:W-:-:S02]  /*133f0*/  R2UR UR7, R109 ;  /* 0x000000006d0772ca */ /* 0x000fc400000e0000 */
[----:B------:R-:W-:Y:S01]  /*13400*/  R2UR UR39, R109 ;  /* 0x000000006d2772ca */ /* 0x000fe200000e0000 */
[----:B------:R-:W-:Y:S01]  /*13410*/  IMAD.MOV.U32 R109, RZ, RZ, -0x3ffffff0 ;  /* 0xc0000010ff6d7424 */ /* 0x000fe200078e00ff */
[----:B------:R-:W-:-:S04]  /*13420*/  R2UR UR38, R108 ;  /* 0x000000006c2672ca */ /* 0x000fc800000e0000 */
[----:B------:R-:W-:Y:S01]  /*13430*/  R2UR UR5, R109 ;  /* 0x000000006d0572ca */ /* 0x000fe200000e0000 */
[----:B------:R-:W-:Y:S01]  /*13440*/  WARPGROUP.ARRIVE ;  /* 0x00000000000079c5 */ /* 0x000fe20000000000 */
[----:B------:R-:W-:Y:S01]  /*13450*/  FFMA.FTZ R79, R111, R15, -R138 ;  /* 0x0000000f6f4f7223 */ /* 0x000fe2000001088a */
[----:B------:R-:W-:Y:S01]  /*13460*/  IMAD.MOV.U32 R111, RZ, RZ, -0x7fffffe0 ;  /* 0x80000020ff6f7424 */ /* 0x000fe200078e00ff */
[----:B------:R-:W-:-:S04]  /*13470*/  R2UR UR34, R110 ;  /* 0x000000006e2272ca */ /* 0x000fc800000e0000 */
[C---:B------:R-:W-:Y:S02]  /*13480*/  R2UR UR11, R111.reuse ;  /* 0x000000006f0b72ca */ /* 0x040fe400000e0000 */
[C---:B------:R-:W-:Y:S02]  /*13490*/  R2UR UR15, R111.reuse ;  /* 0x000000006f0f72ca */ /* 0x040fe400000e0000 */
[C---:B------:R-:W-:Y:S02]  /*134a0*/  R2UR UR19, R111.reuse ;  /* 0x000000006f1372ca */ /* 0x040fe400000e0000 */
[C---:B------:R-:W-:Y:S02]  /*134b0*/  R2UR UR23, R111.reuse ;  /* 0x000000006f1772ca */ /* 0x040fe400000e0000 */
[C---:B------:R-:W-:Y:S02]  /*134c0*/  R2UR UR27, R111.reuse ;  /* 0x000000006f1b72ca */ /* 0x040fe400000e0000 */
[----:B------:R-:W-:-:S02]  /*134d0*/  R2UR UR31, R111 ;  /* 0x000000006f1f72ca */ /* 0x000fc400000e0000 */
[----:B------:R-:W-:Y:S02]  /*134e0*/  R2UR UR35, R111 ;  /* 0x000000006f2372ca */ /* 0x000fe400000e0000 */
[----:B------:R-:W-:-:S04]  /*134f0*/  MOV R111, 0xc0000010 ;  /* 0xc0000010006f7802 */ /* 0x000fc80000000f00 */
[----:B------:R-:W-:Y:S01]  /*13500*/  R2UR UR9, R111 ;  /* 0x000000006f0972ca */ /* 0x000fe200000e0000 */
[----:B------:R-:W-:Y:S01]  /*13510*/  IMAD.MOV.U32 R111, RZ, RZ, -0x3ffffff0 ;  /* 0xc0000010ff6f7424 */ /* 0x000fe200078e00ff */
[----:B--2---:R-:W-:-:S04]  /*13520*/  LOP3.LUT R108, R133, 0x10000, RZ, 0xfc, !PT ;  /* 0x00010000856c7812 */ /* 0x004fc800078efcff */
[----:B------:R-:W-:Y:S01]  /*13530*/  R2UR UR13, R111 ;  /* 0x000000006f0d72ca */ /* 0x000fe200000e0000 */
[----:B------:R-:W2:Y:S01]  /*13540*/  LDL.LU R133, [R1+0x44] ;  /* 0x0000440001857983 */ /* 0x000ea20000300800 */
[----:B------:R-:W-:-:S13]  /*13550*/  R2UR UR4, R108 ;  /* 0x000000006c0472ca */ /* 0x000fda00000e0000 */
[----:B------:R-:W-:Y:S01]  /*13560*/  HGMMA.64x96x16.F32 R24, gdesc[UR4].tnspB, R24, gsb0 ;  /* 0x41600000041879f0 */ /* 0x000fe20008000818 */
[----:B------:R-:W-:-:S05]  /*13570*/  VIADD R110, R108, 0x180 ;  /* 0x000001806c6e7836 */ /* 0x000fca0000000000 */
[----:B------:R-:W-:Y:S01]  /*13580*/  R2UR UR8, R110 ;  /* 0x000000006e0872ca */ /* 0x000fe200000e0000 */
[----:B------:R-:W-:Y:S01]  /*13590*/  VIADD R110, R108, 0x300 ;  /* 0x000003006c6e7836 */ /* 0x000fe20000000000 */
[----:B------:R-:W-:Y:S02]  /*135a0*/  WARPGROUP.DEPBAR.LE gsb0, 0x0 ;  /* 0x00008000000079c5 */ /* 0x000fe40000010000 */
[----:B------:R-:W-:-:S09]  /*135b0*/  WARPGROUP.ARRIVE ;  /* 0x00000000000079c5 */ /* 0x000fd20000000000 */
[----:B------:R-:W-:Y:S01]  /*135c0*/  HGMMA.64x96x16.F32 R24, gdesc[UR8].tnspB, R24, gsb0 ;  /* 0x41600000081879f0 */ /* 0x000fe20008000818 */
[----:B------:R-:W-:Y:S01]  /*135d0*/  R2UR UR12, R110 ;  /* 0x000000006e0c72ca */ /* 0x000fe200000e0000 */
[----:B------:R-:W-:Y:S02]  /*135e0*/  VIADD R110, R108, 0x480 ;  /* 0x000004806c6e7836 */ /* 0x000fe40000000000 */
[----:B------:R-:W-:-:S03]  /*135f0*/  IMAD.MOV.U32 R111, RZ, RZ, -0x3ffffff0 ;  /* 0xc0000010ff6f7424 */ /* 0x000fc600078e00ff */
[----:B------:R-:W-:Y:S02]  /*13600*/  R2UR UR16, R110 ;  /* 0x000000006e1072ca */ /* 0x000fe400000e0000 */
[----:B------:R-:W-:Y:S01]  /*13610*/  R2UR UR17, R111 ;  /* 0x000000006f1172ca */ /* 0x000fe200000e0000 */
[----:B------:R-:W-:Y:S02]  /*13620*/  WARPGROUP.DEPBAR.LE gsb0, 0x0 ;  /* 0x00008000000079c5 */ /* 0x000fe40000010000 */
[----:B------:R-:W-:-:S06]  /*13630*/  WARPGROUP.ARRIVE ;  /* 0x00000000000079c5 */ /* 0x000fcc0000000000 */
[----:B------:R-:W-:Y:S01]  /*13640*/  HGMMA.64x96x16.F32 R24, gdesc[UR12].tnspB, R24, gsb0 ;  /* 0x416000000c1879f0 */ /* 0x000fe20008000818 */
        /* <DEDUP_REMOVED lines=28> */
[----:B------:R-:W-:-:S04]  /*13810*/  FADD.FTZ R109, -R74, R153 ;  /* 0x000000994a6d7221 */ /* 0x000fc80000010100 */
[----:B------:R-:W-:Y:S01]  /*13820*/  FMUL.FTZ R109, R109, R15 ;  /* 0x0000000f6d6d7220 */ /* 0x000fe20000410000 */
[----:B------:R-:W-:-:S03]  /*13830*/  VIADD R108, R108, 0xc00 ;  /* 0x00000c006c6c7836 */ /* 0x000fc60000000000 */
[----:B------:R1:W-:Y:S01]  /*13840*/  MUFU.EX2 R110, R109 ;  /* 0x0000006d006e7308 */ /* 0x0003e20000000800 */
[----:B------:R-:W-:Y:S02]  /*13850*/  WARPGROUP.DEPBAR.LE gsb0, 0x0 ;  /* 0x00008000000079c5 */ /* 0x000fe40000010000 */
[----:B------:R-:W-:-:S06]  /*13860*/  WARPGROUP.ARRIVE ;  /* 0x00000000000079c5 */ /* 0x000fcc0000000000 */
[----:B------:R-:W-:Y:S01]  /*13870*/  HGMMA.64x96x16.F32 R24, gdesc[UR32].tnspB, R24, gsb0 ;  /* 0x41600000201879f0 */ /* 0x000fe20008000818 */
[----:B-1----:R-:W-:Y:S01]  /*13880*/  IMAD.MOV.U32 R109, RZ, RZ, -0x3ffffff0 ;  /* 0xc0000010ff6d7424 */ /* 0x002fe200078e00ff */
[----:B------:R-:W-:-:S04]  /*13890*/  R2UR UR36, R108 ;  /* 0x000000006c2472ca */ /* 0x000fc800000e0000 */
[----:B------:R-:W-:Y:S01]  /*138a0*/  R2UR UR37, R109 ;  /* 0x000000006d2572ca */ /* 0x000fe200000e0000 */
[----:B------:R-:W1:Y:S01]  /*138b0*/  S2R R153, SR_TID.X ;  /* 0x0000000000997919 */ /* 0x000e620000002100 */
[-CC-:B------:R-:W-:Y:S01]  /*138c0*/  FFMA.FTZ R105, R105, R15.reuse, -R138.reuse ;  /* 0x0000000f69697223 */ /* 0x180fe2000001088a */
[----:B------:R-:W-:Y:S01]  /*138d0*/  FFMA.FTZ R83, R134, R15, -R138 ;  /* 0x0000000f86537223 */ /* 0x000fe2000001088a */
[----:B------:R-:W-:Y:S08]  /*138e0*/  MUFU.EX2 R108, R107 ;  /* 0x0000006b006c7308 */ /* 0x000ff00000000800 */
[----:B------:R-:W2:Y:S01]  /*138f0*/  MUFU.EX2 R105, R105 ;  /* 0x0000006900697308 */ /* 0x000ea20000000800 */
[----:B------:R-:W-:-:S02]  /*13900*/  WARPGROUP.DEPBAR.LE gsb0, 0x0 ;  /* 0x00008000000079c5 */ /* 0x000fc40000010000 */
[----:B------:R-:W-:-:S06]  /*13910*/  WARPGROUP.ARRIVE ;  /* 0x00000000000079c5 */ /* 0x000fcc0000000000 */
[----:B------:R-:W-:Y:S01]  /*13920*/  HGMMA.64x96x16.F32 R24, gdesc[UR36].tnspB, R24, gsb0 ;  /* 0x41600000241879f0 */ /* 0x000fe20008000818 */
[----:B-1----:R-:W-:Y:S01]  /*13930*/  SHF.R.U32.HI R134, RZ, 0x7, R153 ;  /* 0x00000007ff867819 */ /* 0x002fe20000011699 */
[-CC-:B------:R-:W-:Y:S01]  /*13940*/  FFMA.FTZ R122, R122, R15.reuse, -R138.reuse ;  /* 0x0000000f7a7a7223 */ /* 0x180fe2000001088a */
[----:B------:R-:W-:Y:S01]  /*13950*/  FFMA.FTZ R121, R121, R15, -R138 ;  /* 0x0000000f79797223 */ /* 0x000fe2000001088a */
[----:B------:R-:W-:Y:S02]  /*13960*/  ISETP.GE.U32.AND P2, PT, R153, 0x180, PT ;  /* 0x000001809900780c */ /* 0x000fe40003f46070 */
[----:B------:R-:W-:Y:S01]  /*13970*/  VIADD R109, R134, 0x9 ;  /* 0x00000009866d7836 */ /* 0x000fe20000000000 */
[----:B------:R-:W-:Y:S01]  /*13980*/  MUFU.EX2 R107, R121 ;  /* 0x00000079006b7308 */ /* 0x000fe20000000800 */
[----:B--2---:R-:W-:-:S03]  /*13990*/  FFMA.FTZ R111, R110, R133, R105 ;  /* 0x000000856e6f7223 */ /* 0x004fc60000010069 */
[----:B------:R-:W-:-:S04]  /*139a0*/  SEL R109, R109, 0x9, !P2 ;  /* 0x000000096d6d7807 */ /* 0x000fc80005000000 */
[----:B------:R-:W-:Y:S01]  /*139b0*/  MUFU.EX2 R122, R122 ;  /* 0x0000007a007a7308 */ /* 0x000fe20000000800 */
[----:B------:R-:W-:Y:S01]  /*139c0*/  F2FP.F16.F32.PACK_AB R105, R108, R105 ;  /* 0x000000696c69723e */ /* 0x000fe200000000ff */
[----:B------:R-:W-:-:S06]  /*139d0*/  FFMA.FTZ R95, R103, R15, -R138 ;  /* 0x0000000f675f7223 */ /* 0x000fcc000001088a */
[----:B------:R-:W1:Y:S01]  /*139e0*/  MUFU.EX2 R132, R132 ;  /* 0x0000008400847308 */ /* 0x000e620000000800 */
[----:B------:R-:W-:-:S07]  /*139f0*/  FFMA.FTZ R97, R102, R15, -R138 ;  /* 0x0000000f66617223 */ /* 0x000fce000001088a */
[----:B------:R-:W2:Y:S01]  /*13a00*/  MUFU.EX2 R131, R131 ;  /* 0x0000008300837308 */ /* 0x000ea20000000800 */
[----:B------:R-:W-:-:S07]  /*13a10*/  FFMA.FTZ R98, R98, R15, -R138 ;  /* 0x0000000f62627223 */ /* 0x000fce000001088a */
[----:B------:R-:W3:Y:S01]  /*13a20*/  MUFU.EX2 R130, R130 ;  /* 0x0000008200827308 */ /* 0x000ee20000000800 */
[----:B-1----:R-:W-:-:S07]  /*13a30*/  FADD.FTZ R152, R132, R152 ;  /* 0x0000009884987221 */ /* 0x002fce0000010000 */
[----:B------:R-:W-:Y:S01]  /*13a40*/  MUFU.EX2 R95, R95 ;  /* 0x0000005f005f7308 */ /* 0x000fe20000000800 */
[----:B------:R-:W-:-:S07]  /*13a50*/  FFMA.FTZ R99, R99, R15, -R138 ;  /* 0x0000000f63637223 */ /* 0x000fce000001088a */
[----:B------:R-:W1:Y:S01]  /*13a60*/  MUFU.EX2 R129, R129 ;  /* 0x0000008100817308 */ /* 0x000e620000000800 */
[----:B------:R-:W-:-:S07]  /*13a70*/  FFMA.FTZ R100, R100, R15, -R138 ;  /* 0x0000000f64647223 */ /* 0x000fce000001088a */
[----:B------:R-:W-:Y:S01]  /*13a80*/  MUFU.EX2 R97, R97 ;  /* 0x0000006100617308 */ /* 0x000fe20000000800 */
[----:B--2---:R-:W-:-:S07]  /*13a90*/  FADD.FTZ R152, R131, R152 ;  /* 0x0000009883987221 */ /* 0x004fce0000010000 */
[----:B------:R-:W-:Y:S01]  /*13aa0*/  MUFU.EX2 R128, R128 ;  /* 0x0000008000807308 */ /* 0x000fe20000000800 */
[----:B------:R-:W-:Y:S02]  /*13ab0*/  WARPGROUP.DEPBAR.LE gsb0, 0x0 ;  /* 0x00008000000079c5 */ /* 0x000fe40000010000 */
[----:B------:R2:W-:Y:S06]  /*13ac0*/  BAR.ARV R109, 0x100 ;  /* 0x0004006d0000751d */ /* 0x0005ec0000002000 */
[----:B--2---:R-:W-:Y:S01]  /*13ad0*/  FADD.FTZ R109, R108, R111 ;  /* 0x0000006f6c6d7221 */ /* 0x004fe20000010000 */
[----:B------:R-:W-:-:S02]  /*13ae0*/  @!P1 IMAD R111, R154, 0x8, R16 ;  /* 0x000000089a6f9824 */ /* 0x000fc400078e0210 */
[----:B------:R-:W-:-:S03]  /*13af0*/  @!P1 IMAD R108, R0, 0x8, R16 ;  /* 0x00000008006c9824 */ /* 0x000fc600078e0210 */
[----:B------:R-:W-:Y:S01]  /*13b00*/  @!P1 IADD3 R111, R111, 0x31c40, RZ ;  /* 0x00031c406f6f9810 */ /* 0x000fe20007ffe0ff */
[----:B------:R-:W-:Y:S02]  /*13b10*/  @!P1 VIADD R108, R108, 0x31c60 ;  /* 0x00031c606c6c9836 */ /* 0x000fe40000000000 */
[----:B------:R-:W-:Y:S01]  /*13b20*/  FADD.FTZ R0, R107, R109 ;  /* 0x0000006d6b007221 */ /* 0x000fe20000010000 */
[C---:B------:R-:W-:Y:S02]  /*13b30*/  F2FP.F16.F32.PACK_AB R107, R122.reuse, R107 ;  /* 0x0000006b7a6b723e */ /* 0x040fe400000000ff */
[----:B------:R-:W-:Y:S02]  /*13b40*/  @!P1 PRMT R111, RZ, 0x654, R111 ;  /* 0x00000654ff6f9816 */ /* 0x000fe4000000006f */
[----:B------:R-:W-:Y:S02]  /*13b50*/  @!P1 PRMT R108, RZ, 0x654, R108 ;  /* 0x00000654ff6c9816 */ /* 0x000fe4000000006c */
[----:B------:R2:W-:Y:S02]  /*13b60*/  @!P1 SYNCS.ARRIVE.TRANS64.RED.A1T0 RZ, [R111+URZ], RZ ;  /* 0x000000ff6fff99a7 */ /* 0x0005e4000810043f */
[----:B------:R4:W-:Y:S01]  /*13b70*/  @!P1 SYNCS.ARRIVE.TRANS64.RED.A1T0 RZ, [R108+URZ], RZ ;  /* 0x000000ff6cff99a7 */ /* 0x0009e2000810043f */
[----:B------:R0:W-:Y:S01]  /*13b80*/  STSM.16.M88.4 [R18+0x24300], R104 ;  /* 0x0243006812007844 */ /* 0x0001e20000000200 */
[----:B------:R-:W-:Y:S01]  /*13b90*/  MUFU.EX2 R98, R98 ;  /* 0x0000006200627308 */ /* 0x000fe20000000800 */
[----:B------:R-:W-:-:S07]  /*13ba0*/  FADD.FTZ R122, R122, R0 ;  /* 0x000000007a7a7221 */ /* 0x000fce0000010000 */
[----:B0-----:R-:W-:Y:S08]  /*13bb0*/  MUFU.EX2 R105, R89 ;  /* 0x0000005900697308 */ /* 0x001ff00000000800 */
[----:B------:R-:W0:Y:S01]  /*13bc0*/  MUFU.EX2 R89, R94 ;  /* 0x0000005e00597308 */ /* 0x000e220000000800 */
[----:B------:R-:W-:Y:S01]  /*13bd0*/  FFMA.FTZ R101, R101, R15, -R138 ;  /* 0x0000000f65657223 */ /* 0x000fe2000001088a */
[----:B---3--:R-:W-:-:S06]  /*13be0*/  FADD.FTZ R152, R130, R152 ;  /* 0x0000009882987221 */ /* 0x008fcc0000010000 */
[----:B------:R-:W3:Y:S01]  /*13bf0*/  MUFU.EX2 R127, R127 ;  /* 0x0000007f007f7308 */ /* 0x000ee20000000800 */
[----:B------:R-:W-:-:S07]  /*13c00*/  FFMA.FTZ R102, R113, R15, -R138 ;  /* 0x0000000f71667223 */ /* 0x000fce000001088a */
[----:B------:R-:W-:Y:S01]  /*13c10*/  MUFU.EX2 R121, R81 ;  /* 0x0000005100797308 */ /* 0x000fe20000000800 */
[----:B-1----:R-:W-:-:S07]  /*13c20*/  FADD.FTZ R152, R129, R152 ;  /* 0x0000009881987221 */ /* 0x002fce0000010000 */
[----:B------:R0:W-:Y:S08]  /*13c30*/  MUFU.EX2 R133, R80 ;  /* 0x0000005000857308 */ /* 0x0001f00000000800 */
[----:B------:R-:W-:Y:S01]  /*13c40*/  MUFU.EX2 R81, R99 ;  /* 0x0000006300517308 */ /* 0x000fe20000000800 */
[----:B0-----:R-:W-:-:S04]  /*13c50*/  FADD.FTZ R80, R89, R122 ;  /* 0x0000007a59507221 */ /* 0x001fc80000010000 */
[----:B------:R-:W-:-:S03]  /*13c60*/  FADD.FTZ R80, R95, R80 ;  /* 0x000000505f507221 */ /* 0x000fc60000010000 */
[----:B------:R-:W0:Y:S01]  /*13c70*/  MUFU.EX2 R126, R126 ;  /* 0x0000007e007e7308 */ /* 0x000e220000000800 */
[----:B------:R-:W-:Y:S01]  /*13c80*/  FADD.FTZ R80, R97, R80 ;  /* 0x0000005061507221 */ /* 0x000fe20000010000 */
[----:B------:R-:W-:-:S06]  /*13c90*/  FFMA.FTZ R103, R112, R15, -R138 ;  /* 0x0000000f70677223 */ /* 0x000fcc000001088a */
[----:B------:R-:W1:Y:S01]  /*13ca0*/  MUFU.EX2 R100, R100 ;  /* 0x0000006400647308 */ /* 0x000e620000000800 */
[-CC-:B------:R-:W-:Y:S01]  /*13cb0*/  FFMA.FTZ R112, R157, R15.reuse, -R138.reuse ;  /* 0x0000000f9d707223 */ /* 0x180fe2000001088a */
[-CC-:B------:R-:W-:Y:S01]  /*13cc0*/  FFMA.FTZ R113, R156, R15.reuse, -R138.reuse ;  /* 0x0000000f9c717223 */ /* 0x180fe2000001088a */
[----:B------:R-:W-:-:S05]  /*13cd0*/  FFMA.FTZ R114, R114, R15, -R138 ;  /* 0x0000000f72727223 */ /* 0x000fca000001088a */
[----:B------:R-:W2:Y:S01]  /*13ce0*/  MUFU.EX2 R125, R125 ;  /* 0x0000007d007d7308 */ /* 0x000ea20000000800 */
[-CC-:B------:R-:W-:Y:S01]  /*13cf0*/  FFMA.FTZ R115, R115, R15.reuse, -R138.reuse ;  /* 0x0000000f73737223 */ /* 0x180fe2000001088a */
[-CC-:B------:R-:W-:Y:S01]  /*13d00*/  FFMA.FTZ R116, R116, R15.reuse, -R138.reuse ;  /* 0x0000000f74747223 */ /* 0x180fe2000001088a */
[-CC-:B------:R-:W-:Y:S01]  /*13d10*/  FFMA.FTZ R117, R117, R15.reuse, -R138.reuse ;  /* 0x0000000f75757223 */ /* 0x180fe2000001088a */
[-CC-:B------:R-:W-:Y:S01]  /*13d20*/  FFMA.FTZ R118, R118, R15.reuse, -R138.reuse ;  /* 0x0000000f76767223 */ /* 0x180fe2000001088a */
[----:B------:R-:W-:-:S03]  /*13d30*/  FFMA.FTZ R119, R119, R15, -R138 ;  /* 0x0000000f77777223 */ /* 0x000fc6000001088a */
[----:B------:R-:W4:Y:S01]  /*13d40*/  MUFU.EX2 R101, R101 ;  /* 0x0000006500657308 */ /* 0x000f220000000800 */
        /* <DEDUP_REMOVED lines=10> */
[----:B------:R-:W-:-:S05]  /*13df0*/  FADD.FTZ R152, R128, R152 ;  /* 0x0000009880987221 */ /* 0x000fca0000010000 */
[----:B------:R0:W-:Y:S01]  /*13e00*/  MUFU.EX2 R138, R84 ;  /* 0x00000054008a7308 */ /* 0x0001e20000000800 */
[----:B---3--:R-:W-:-:S07]  /*13e10*/  FADD.FTZ R152, R127, R152 ;  /* 0x000000987f987221 */ /* 0x008fce0000010000 */
[----:B------:R-:W3:Y:S01]  /*13e20*/  MUFU.EX2 R102, R102 ;  /* 0x0000006600667308 */ /* 0x000ee20000000800 */
[----:B0-----:R-:W-:Y:S01]  /*13e30*/  FADD.FTZ R84, R98, R80 ;  /* 0x0000005062547221 */ /* 0x001fe20000010000 */
[----:B------:R-:W-:-:S03]  /*13e40*/  FADD.FTZ R152, R126, R152 ;  /* 0x000000987e987221 */ /* 0x000fc60000010000 */
[----:B------:R-:W-:-:S03]  /*13e50*/  FADD.FTZ R84, R81, R84 ;  /* 0x0000005451547221 */ /* 0x000fc60000010000 */
[----:B------:R-:W0:Y:S01]  /*13e60*/  MUFU.EX2 R123, R123 ;  /* 0x0000007b007b7308 */ /* 0x000e220000000800 */
[----:B-1----:R-:W-:-:S07]  /*13e70*/  FADD.FTZ R84, R100, R84 ;  /* 0x0000005464547221 */ /* 0x002fce0000010000 */
[----:B------:R-:W-:Y:S01]  /*13e80*/  MUFU.EX2 R137, R85 ;  /* 0x0000005500897308 */ /* 0x000fe20000000800 */
[----:B--2---:R-:W-:-:S07]  /*13e90*/  FADD.FTZ R152, R125, R152 ;  /* 0x000000987d987221 */ /* 0x004fce0000010000 */
[----:B------:R-:W1:Y:S01]  /*13ea0*/  MUFU.EX2 R85, R103 ;  /* 0x0000006700557308 */ /* 0x000e620000000800 */
[----:B------:R-:W-:-:S07]  /*13eb0*/  F2FP.F16.F32.PACK_AB R89, R95, R89 ;  /* 0x000000595f59723e */ /* 0x000fce00000000ff */
[----:B------:R-:W2:Y:S01]  /*13ec0*/  MUFU.EX2 R111, R76 ;  /* 0x0000004c006f7308 */ /* 0x000ea20000000800 */
[----:B----4-:R-:W-:-:S07]  /*13ed0*/  FADD.FTZ R84, R101, R84 ;  /* 0x0000005465547221 */ /* 0x010fce0000010000 */
[----:B------:R-:W4:Y:S01]  /*13ee0*/  MUFU.EX2 R112, R112 ;  /* 0x0000007000707308 */ /* 0x000f220000000800 */
[----:B---3--:R-:W-:-:S07]  /*13ef0*/  FADD.FTZ R84, R102, R84 ;  /* 0x0000005466547221 */ /* 0x008fce0000010000 */
[----:B------:R-:W3:Y:S08]  /*13f00*/  MUFU.EX2 R113, R113 ;  /* 0x0000007100717308 */ /* 0x000ef00000000800 */
[----:B------:R-:W3:Y:S08]  /*13f10*/  MUFU.EX2 R109, R73 ;  /* 0x00000049006d7308 */ /* 0x000ef00000000800 */
[----:B------:R0:W-:Y:S08]  /*13f20*/  MUFU.EX2 R95, R87 ;  /* 0x00000057005f7308 */ /* 0x0001f00000000800 */
[----:B------:R-:W3:Y:S01]  /*13f30*/  MUFU.EX2 R114, R114 ;  /* 0x0000007200727308 */ /* 0x000ee20000000800 */
[----:B0-----:R-:W-:-:S04]  /*13f40*/  FADD.FTZ R87, R124, R152 ;  /* 0x000000987c577221 */ /* 0x001fc80000010000 */
[----:B------:R-:W-:-:S03]  /*13f50*/  FADD.FTZ R87, R123, R87 ;  /* 0x000000577b577221 */ /* 0x000fc60000010000 */
[----:B------:R0:W-:Y:S02]  /*13f60*/  MUFU.EX2 R94, R91 ;  /* 0x0000005b005e7308 */ /* 0x0001e40000000800 */
[----:B0-----:R-:W-:-:S06]  /*13f70*/  F2FP.F16.F32.PACK_AB R91, R98, R97 ;  /* 0x00000061625b723e */ /* 0x001fcc00000000ff */
[----:B------:R-:W0:Y:S08]  /*13f80*/  MUFU.EX2 R115, R115 ;  /* 0x0000007300737308 */ /* 0x000e300000000800 */
[----:B------:R-:W-:Y:S08]  /*13f90*/  MUFU.EX2 R98, R79 ;  /* 0x0000004f00627308 */ /* 0x000ff00000000800 */
[----:B------:R1:W-:Y:S08]  /*13fa0*/  MUFU.EX2 R79, R82 ;  /* 0x00000052004f7308 */ /* 0x0003f00000000800 */
[----:B------:R-:W-:Y:S01]  /*13fb0*/  MUFU.EX2 R108, R88 ;  /* 0x00000058006c7308 */ /* 0x000fe20000000800 */
[----:B-1----:R-:W-:Y:S01]  /*13fc0*/  FADD.FTZ R82, R85, R84 ;  /* 0x0000005455527221 */ /* 0x002fe20000010000 */
[----:B--2---:R-:W-:-:S03]  /*13fd0*/  FADD.FTZ R84, R111, R87 ;  /* 0x000000576f547221 */ /* 0x004fc60000010000 */
[----:B----4-:R-:W-:-:S03]  /*13fe0*/  FADD.FTZ R82, R112, R82 ;  /* 0x0000005270527221 */ /* 0x010fc60000010000 */
[----:B------:R-:W1:Y:S01]  /*13ff0*/  MUFU.EX2 R116, R116 ;  /* 0x0000007400747308 */ /* 0x000e620000000800 */
[----:B------:R-:W-:Y:S01]  /*14000*/  FADD.FTZ R84, R121, R84 ;  /* 0x0000005479547221 */ /* 0x000fe20000010000 */
[----:B---3--:R-:W-:-:S06]  /*14010*/  FADD.FTZ R82, R113, R82 ;  /* 0x0000005271527221 */ /* 0x008fcc0000010000 */
[----:B------:R-:W-:Y:S08]  /*14020*/  MUFU.EX2 R134, R77 ;  /* 0x0000004d00867308 */ /* 0x000ff00000000800 */
[----:B------:R-:W2:Y:S08]  /*14030*/  MUFU.EX2 R117, R117 ;  /* 0x0000007500757308 */ /* 0x000eb00000000800 */
[----:B------:R-:W3:Y:S08]  /*14040*/  MUFU.EX2 R107, R96 ;  /* 0x00000060006b7308 */ /* 0x000ef00000000800 */
[----:B------:R4:W-:Y:S08]  /*14050*/  MUFU.EX2 R99, R83 ;  /* 0x0000005300637308 */ /* 0x0009f00000000800 */
[----:B------:R-:W3:Y:S01]  /*14060*/  MUFU.EX2 R118, R118 ;  /* 0x0000007600767308 */ /* 0x000ee20000000800 */
[----:B----4-:R-:W-:Y:S01]  /*14070*/  FADD.FTZ R83, R109, R84 ;  /* 0x000000546d537221 */ /* 0x010fe20000010000 */
[----:B------:R-:W-:-:S03]  /*14080*/  FADD.FTZ R84, R114, R82 ;  /* 0x0000005272547221 */ /* 0x000fc60000010000 */
[----:B------:R-:W-:-:S03]  /*14090*/  FADD.FTZ R83, R133, R83 ;  /* 0x0000005385537221 */ /* 0x000fc60000010000 */
[----:B------:R-:W4:Y:S01]  /*140a0*/  MUFU.EX2 R135, R72 ;  /* 0x0000004800877308 */ /* 0x000f220000000800 */
[----:B0-----:R-:W-:-:S07]  /*140b0*/  FADD.FTZ R84, R115, R84 ;  /* 0x0000005473547221 */ /* 0x001fce0000010000 */
[----:B------:R-:W0:Y:S01]  /*140c0*/  MUFU.EX2 R119, R119 ;  /* 0x0000007700777308 */ /* 0x000e220000000800 */
[----:B-1----:R-:W-:Y:S01]  /*140d0*/  FADD.FTZ R84, R116, R84 ;  /* 0x0000005474547221 */ /* 0x002fe20000010000 */
[----:B------:R-:W-:-:S06]  /*140e0*/  F2FP.F16.F32.PACK_AB R88, R131, R132 ;  /* 0x000000848358723e */ /* 0x000fcc00000000ff */
[----:B------:R-:W1:Y:S01]  /*140f0*/  MUFU.EX2 R106, R93 ;  /* 0x0000005d006a7308 */ /* 0x000e620000000800 */
[----:B------:R-:W-:-:S07]  /*14100*/  F2FP.F16.F32.PACK_AB R80, R127, R128 ;  /* 0x000000807f50723e */ /* 0x000fce00000000ff */
[----:B------:R3:W-:Y:S01]  /*14110*/  MUFU.EX2 R97, R86 ;  /* 0x0000005600617308 */ /* 0x0007e20000000800 */
[----:B------:R-:W-:Y:S01]  /*14120*/  F2FP.F16.F32.PACK_AB R81, R100, R81 ;  /* 0x000000516451723e */ /* 0x000fe200000000ff */
[----:B--2---:R-:W-:Y:S01]  /*14130*/  FADD.FTZ R87, R117, R84 ;  /* 0x0000005475577221 */ /* 0x004fe20000010000 */
[----:B------:R-:W-:-:S05]  /*14140*/  F2FP.F16.F32.PACK_AB R82, R125, R126 ;  /* 0x0000007e7d52723e */ /* 0x000fca00000000ff */
[----:B------:R-:W2:Y:S01]  /*14150*/  MUFU.EX2 R120, R120 ;  /* 0x0000007800787308 */ /* 0x000ea20000000800 */
[----:B---3--:R-:W-:Y:S01]  /*14160*/  FADD.FTZ R86, R108, R83 ;  /* 0x000000536c567221 */ /* 0x008fe20000010000 */
[----:B------:R-:W-:-:S03]  /*14170*/  F2FP.F16.F32.PACK_AB R83, R102, R101 ;  /* 0x000000656653723e */ /* 0x000fc600000000ff */
[----:B------:R-:W-:-:S03]  /*14180*/  FADD.FTZ R86, R134, R86 ;  /* 0x0000005686567221 */ /* 0x000fc60000010000 */
[----:B------:R-:W3:Y:S01]  /*14190*/  MUFU.EX2 R136, R21 ;  /* 0x0000001500887308 */ /* 0x000ee20000000800 */
[----:B------:R-:W-:Y:S01]  /*141a0*/  FADD.FTZ R86, R107, R86 ;  /* 0x000000566b567221 */ /* 0x000fe20000010000 */
[----:B------:R-:W-:-:S06]  /*141b0*/  FADD.FTZ R87, R118, R87 ;  /* 0x0000005776577221 */ /* 0x000fcc0000010000 */
[----:B------:R4:W3:Y:S02]  /*141c0*/  MUFU.EX2 R0, R90 ;  /* 0x0000005a00007308 */ /* 0x0008e40000000800 */
[----:B----4-:R-:W-:-:S05]  /*141d0*/  F2FP.F16.F32.PACK_AB R90, R129, R130 ;  /* 0x00000082815a723e */ /* 0x010fca00000000ff */
[----:B------:R-:W-:Y:S04]  /*141e0*/  STSM.16.M88.4 [R18+0x25b00], R88 ;  /* 0x025b005812007844 */ /* 0x000fe80000000200 */
[----:B------:R4:W-:Y:S01]  /*141f0*/  STSM.16.M88.4 [R18+0x27300], R80 ;  /* 0x0273005012007844 */ /* 0x0009e20000000200 */
[----:B------:R-:W3:Y:S01]  /*14200*/  MUFU.EX2 R104, R92 ;  /* 0x0000005c00687308 */ /* 0x000ee20000000800 */
[----:B----4-:R-:W-:Y:S01]  /*14210*/  FADD.FTZ R80, R135, R86 ;  /* 0x0000005687507221 */ /* 0x010fe20000010000 */
[----:B0-----:R-:W-:-:S03]  /*14220*/  FADD.FTZ R81, R119, R87 ;  /* 0x0000005777517221 */ /* 0x001fc60000010000 */
[----:B-1----:R-:W-:Y:S01]  /*14230*/  FADD.FTZ R80, R106, R80 ;  /* 0x000000506a507221 */ /* 0x002fe20000010000 */
[----:B--2---:R-:W-:-:S03]  /*14240*/  FADD.FTZ R81, R120, R81 ;  /* 0x0000005178517221 */ /* 0x004fc60000010000 */
[----:B---3--:R-:W-:Y:S01]  /*14250*/  FADD.FTZ R80, R136, R80 ;  /* 0x0000005088507221 */ /* 0x008fe20000010000 */
[----:B------:R-:W-:Y:S01]  /*14260*/  FADD.FTZ R81, R0, R81 ;  /* 0x0000005100517221 */ /* 0x000fe20000010000 */
[----:B------:R-:W0:Y:S02]  /*14270*/  MUFU.EX2 R93, R140 ;  /* 0x0000008c005d7308 */ /* 0x000e240000000800 */
[----:B------:R-:W-:Y:S01]  /*14280*/  FADD.FTZ R80, R105, R80 ;  /* 0x0000005069507221 */ /* 0x000fe20000010000 */
[----:B------:R-:W-:-:S03]  /*14290*/  FADD.FTZ R81, R94, R81 ;  /* 0x000000515e517221 */ /* 0x000fc60000010000 */
[----:B------:R-:W-:Y:S02]  /*142a0*/  FADD.FTZ R80, R137, R80 ;  /* 0x0000005089507221 */ /* 0x000fe40000010000 */
[----:B------:R-:W1:Y:S01]  /*142b0*/  MUFU.EX2 R96, R141 ;  /* 0x0000008d00607308 */ /* 0x000e620000000800 */
[----:B------:R-:W-:Y:S01]  /*142c0*/  FADD.FTZ R81, R95, R81 ;  /* 0x000000515f517221 */ /* 0x000fe20000010000 */
[----:B------:R-:W-:-:S03]  /*142d0*/  FADD.FTZ R82, R104, R80 ;  /* 0x0000005068527221 */ /* 0x000fc60000010000 */
[----:B------:R-:W-:-:S03]  /*142e0*/  FADD.FTZ R100, R98, R81 ;  /* 0x0000005162647221 */ /* 0x000fc60000010000 */
[----:B------:R-:W-:Y:S01]  /*142f0*/  MUFU.EX2 R77, R142 ;  /* 0x0000008e004d7308 */ /* 0x000fe20000000800 */
[----:B------:R-:W-:Y:S01]  /*14300*/  FADD.FTZ R82, R138, R82 ;  /* 0x000000528a527221 */ /* 0x000fe20000010000 */
[----:B------:R-:W-:-:S06]  /*14310*/  FADD.FTZ R100, R79, R100 ;  /* 0x000000644f647221 */ /* 0x000fcc0000010000 */
[----:B------:R-:W2:Y:S01]  /*14320*/  MUFU.EX2 R75, R75 ;  /* 0x0000004b004b7308 */ /* 0x000ea20000000800 */
[----:B0-----:R-:W-:Y:S01]  /*14330*/  FADD.FTZ R101, R93, R82 ;  /* 0x000000525d657221 */ /* 0x001fe20000010000 */
[----:B------:R-:W-:-:S06]  /*14340*/  F2FP.F16.F32.PACK_AB R84, R123, R124 ;  /* 0x0000007c7b54723e */ /* 0x000fcc00000000ff */
[----:B------:R-:W-:Y:S01]  /*14350*/  MUFU.EX2 R92, R144 ;  /* 0x00000090005c7308 */ /* 0x000fe20000000800 */
[----:B------:R-:W-:Y:S01]  /*14360*/  F2FP.F16.F32.PACK_AB R85, R112, R85 ;  /* 0x000000557055723e */ /* 0x000fe200000000ff */
[----:B------:R-:W-:Y:S01]  /*14370*/  FADD.FTZ R100, R99, R100 ;  /* 0x0000006463647221 */ /* 0x000fe20000010000 */
[----:B------:R-:W-:-:S05]  /*14380*/  F2FP.F16.F32.PACK_AB R86, R121, R111 ;  /* 0x0000006f7956723e */ /* 0x000fca00000000ff */
[----:B------:R-:W0:Y:S01]  /*14390*/  MUFU.EX2 R78, R78 ;  /* 0x0000004e004e7308 */ /* 0x000e220000000800 */
[----:B------:R-:W-:Y:S02]  /*143a0*/  F2FP.F16.F32.PACK_AB R87, R114, R113 ;  /* 0x000000717257723e */ /* 0x000fe400000000ff */
[----:B------:R-:W-:Y:S02]  /*143b0*/  F2FP.F16.F32.PACK_AB R88, R133, R109 ;  /* 0x0000006d8558723e */ /* 0x000fe400000000ff */
[----:B------:R-:W-:-:S03]  /*143c0*/  F2FP.F16.F32.PACK_AB R89, R116, R115 ;  /* 0x000000737459723e */ /* 0x000fc600000000ff */
[----:B------:R-:W3:Y:S01]  /*143d0*/  MUFU.EX2 R21, R146 ;  /* 0x0000009200157308 */ /* 0x000ee20000000800 */
[----:B------:R-:W-:Y:S02]  /*143e0*/  F2FP.F16.F32.PACK_AB R90, R134, R108 ;  /* 0x0000006c865a723e */ /* 0x000fe400000000ff */
[----:B------:R-:W-:-:S05]  /*143f0*/  F2FP.F16.F32.PACK_AB R91, R118, R117 ;  /* 0x00000075765b723e */ /* 0x000fca00000000ff */
[----:B------:R-:W4:Y:S01]  /*14400*/  MUFU.EX2 R72, R149 ;  /* 0x0000009500487308 */ /* 0x000f220000000800 */
[----:B------:R-:W-:Y:S01]  /*14410*/  F2FP.F16.F32.PACK_AB R83, R94, R0 ;  /* 0x000000005e53723e */ /* 0x000fe200000000ff */
[----:B-1----:R-:W-:Y:S01]  /*14420*/  FADD.FTZ R0, R96, R101 ;  /* 0x0000006560007221 */ /* 0x002fe20000010000 */
[----:B------:R2:W-:Y:S01]  /*14430*/  STSM.16.M88.4 [R18+0x28b00], R84 ;  /* 0x028b005412007844 */ /* 0x0005e20000000200 */
[----:B------:R-:W-:-:S03]  /*14440*/  FADD.FTZ R100, R97, R100 ;  /* 0x0000006461647221 */ /* 0x000fc60000010000 */
[----:B------:R1:W-:Y:S01]  /*14450*/  STSM.16.M88.4 [R18+0x2a300], R88 ;  /* 0x02a3005812007844 */ /* 0x0003e20000000200 */
[----:B--2---:R-:W-:Y:S01]  /*14460*/  FADD.FTZ R87, R75, R100 ;  /* 0x000000644b577221 */ /* 0x004fe20000010000 */
[----:B-1----:R-:W-:-:S03]  /*14470*/  FADD.FTZ R89, R77, R0 ;  /* 0x000000004d597221 */ /* 0x002fc60000010000 */
[----:B0-----:R-:W-:Y:S01]  /*14480*/  FADD.FTZ R0, R78, R87 ;  /* 0x000000574e007221 */ /* 0x001fe20000010000 */
[C---:B------:R-:W-:Y:S01]  /*14490*/  FADD.FTZ R88, R92.reuse, R89 ;  /* 0x000000595c587221 */ /* 0x040fe20000010000 */
[----:B------:R-:W-:Y:S02]  /*144a0*/  F2FP.F16.F32.PACK_AB R87, R99, R79 ;  /* 0x0000004f6357723e */ /* 0x000fe400000000ff */
[----:B------:R-:W-:Y:S01]  /*144b0*/  F2FP.F16.F32.PACK_AB R90, R92, R77 ;  /* 0x0000004d5c5a723e */ /* 0x000fe200000000ff */
[----:B---3--:R-:W-:Y:S01]  /*144c0*/  FADD.FTZ R79, R21, R88 ;  /* 0x00000058154f7221 */ /* 0x008fe20000010000 */
[----:B----4-:R-:W-:Y:S02]  /*144d0*/  F2FP.F16.F32.PACK_AB R92, R72, R21 ;  /* 0x00000015485c723e */ /* 0x010fe400000000ff */
[----:B------:R-:W2:Y:S01]  /*144e0*/  LDL.LU R21, [R1+0x40] ;  /* 0x0000400001157983 */ /* 0x000ea20000300800 */
[----:B------:R-:W0:Y:S08]  /*144f0*/  MUFU.EX2 R139, R139 ;  /* 0x0000008b008b7308 */ /* 0x000e300000000800 */
[----:B------:R-:W1:Y:S08]  /*14500*/  MUFU.EX2 R143, R143 ;  /* 0x0000008f008f7308 */ /* 0x000e700000000800 */
[----:B------:R-:W3:Y:S01]  /*14510*/  MUFU.EX2 R145, R145 ;  /* 0x0000009100917308 */ /* 0x000ee20000000800 */
[----:B0-----:R-:W-:-:S07]  /*14520*/  FADD.FTZ R0, R139, R0 ;  /* 0x000000008b007221 */ /* 0x001fce0000010000 */
[----:B------:R-:W0:Y:S08]  /*14530*/  MUFU.EX2 R73, R150 ;  /* 0x0000009600497308 */ /* 0x000e300000000800 */
[----:B------:R-:W-:Y:S08]  /*14540*/  MUFU.EX2 R147, R147 ;  /* 0x0000009300937308 */ /* 0x000ff00000000800 */
[----:B------:R-:W4:Y:S01]  /*14550*/  MUFU.EX2 R148, R148 ;  /* 0x0000009400947308 */ /* 0x000f220000000800 */
[----:B-1----:R-:W-:-:S07]  /*14560*/  FADD.FTZ R0, R143, R0 ;  /* 0x000000008f007221 */ /* 0x002fce0000010000 */
[----:B------:R-:W1:Y:S01]  /*14570*/  MUFU.EX2 R76, R151 ;  /* 0x00000097004c7308 */ /* 0x000e620000000800 */
[----:B------:R-:W-:Y:S01]  /*14580*/  FADD.FTZ R94, R72, R79 ;  /* 0x0000004f485e7221 */ /* 0x000fe20000010000 */
[----:B---3--:R-:W-:Y:S01]  /*14590*/  FADD.FTZ R0, R145, R0 ;  /* 0x0000000091007221 */ /* 0x008fe20000010000 */
[----:B------:R-:W-:Y:S02]  /*145a0*/  F2FP.F16.F32.PACK_AB R85, R98, R95 ;  /* 0x0000005f6255723e */ /* 0x000fe400000000ff */
[----:B------:R-:W-:Y:S01]  /*145b0*/  F2FP.F16.F32.PACK_AB R89, R75, R97 ;  /* 0x000000614b59723e */ /* 0x000fe200000000ff */
[----:B0-----:R-:W-:Y:S01]  /*145c0*/  FADD.FTZ R75, R73, R94 ;  /* 0x0000005e494b7221 */ /* 0x001fe20000010000 */
[----:B------:R-:W-:Y:S02]  /*145d0*/  F2FP.F16.F32.PACK_AB R80, R135, R107 ;  /* 0x0000006b8750723e */ /* 0x000fe400000000ff */
[----:B----4-:R-:W-:Y:S01]  /*145e0*/  F2FP.F16.F32.PACK_AB R95, R148, R147 ;  /* 0x00000093945f723e */ /* 0x010fe200000000ff */
[----:B------:R-:W-:Y:S01]  /*145f0*/  FADD.FTZ R147, R147, R0 ;  /* 0x0000000093937221 */ /* 0x000fe20000010000 */
[----:B------:R-:W-:-:S02]  /*14600*/  F2FP.F16.F32.PACK_AB R81, R120, R119 ;  /* 0x000000777851723e */ /* 0x000fc400000000ff */
[----:B------:R-:W-:Y:S02]  /*14610*/  F2FP.F16.F32.PACK_AB R82, R136, R106 ;  /* 0x0000006a8852723e */ /* 0x000fe400000000ff */
[----:B------:R-:W-:Y:S02]  /*14620*/  F2FP.F16.F32.PACK_AB R84, R137, R105 ;  /* 0x000000698954723e */ /* 0x000fe400000000ff */
[----:B------:R-:W-:Y:S01]  /*14630*/  F2FP.F16.F32.PACK_AB R86, R138, R104 ;  /* 0x000000688a56723e */ /* 0x000fe200000000ff */
[----:B-1----:R-:W-:Y:S01]  /*14640*/  FADD.FTZ R72, R76, R75 ;  /* 0x0000004b4c487221 */ /* 0x002fe20000010000 */
[----:B------:R-:W-:Y:S02]  /*14650*/  F2FP.F16.F32.PACK_AB R88, R96, R93 ;  /* 0x0000005d6058723e */ /* 0x000fe400000000ff */
[----:B------:R-:W-:Y:S01]  /*14660*/  F2FP.F16.F32.PACK_AB R91, R139, R78 ;  /* 0x0000004e8b5b723e */ /* 0x000fe200000000ff */
[----:B------:R-:W-:Y:S01]  /*14670*/  FADD.FTZ R0, R148, R147 ;  /* 0x0000009394007221 */ /* 0x000fe20000010000 */
[----:B------:R-:W-:-:S02]  /*14680*/  F2FP.F16.F32.PACK_AB R93, R145, R143 ;  /* 0x0000008f915d723e */ /* 0x000fc400000000ff */
[----:B------:R-:W-:Y:S01]  /*14690*/  F2FP.F16.F32.PACK_AB R94, R76, R73 ;  /* 0x000000494c5e723e */ /* 0x000fe200000000ff */
[----:B------:R-:W-:Y:S04]  /*146a0*/  STSM.16.M88.4 [R18+0x2bb00], R80 ;  /* 0x02bb005012007844 */ /* 0x000fe80000000200 */
[----:B------:R-:W-:Y:S04]  /*146b0*/  STSM.16.M88.4 [R18+0x2d300], R84 ;  /* 0x02d3005412007844 */ /* 0x000fe80000000200 */
[----:B------:R-:W-:Y:S04]  /*146c0*/  STSM.16.M88.4 [R18+0x2eb00], R88 ;  /* 0x02eb005812007844 */ /* 0x000fe80000000200 */
[----:B------:R-:W-:Y:S04]  /*146d0*/  STL [R1+0x3c], R72 ;  /* 0x00003c4801007387 */ /* 0x000fe80000100800 */
[----:B------:R-:W-:Y:S04]  /*146e0*/  STSM.16.M88.4 [R18+0x30300], R92 ;  /* 0x0303005c12007844 */ /* 0x000fe80000000200 */
[----:B------:R2:W-:Y:S01]  /*146f0*/  STL [R1+0x44], R0 ;  /* 0x0000440001007387 */ /* 0x0005e20000100800 */
[----:B------:R-:W-:Y:S01]  /*14700*/  @!PT LDS RZ, [RZ] ;  /* 0x00000000fffff984 */ /* 0x000fe20000000800 */
[----:B------:R-:W-:Y:S01]  /*14710*/  @!PT LDS RZ, [RZ] ;  /* 0x00000000fffff984 */ /* 0x000fe20000000800 */
[----:B------:R-:W-:Y:S01]  /*14720*/  @!PT LDS RZ, [RZ] ;  /* 0x00000000fffff984 */ /* 0x000fe20000000800 */
[----:B------:R-:W-:Y:S01]  /*14730*/  @!PT LDS RZ, [RZ] ;  /* 0x00000000fffff984 */ /* 0x000fe20000000800 */
[----:B------:R0:W-:Y:S06]  /*14740*/  MEMBAR.ALL.CTA ;  /* 0x0000000000007992 */ /* 0x0001ec0000008000 */
[----:B0-----:R-:W0:Y:S04]  /*14750*/  FENCE.VIEW.ASYNC.S ;  /* 0x00000000000073c6 */ /* 0x001e280000000000 */
[----:B------:R1:W5:Y:S01]  /*14760*/  LDL R157, [R1+0x60] ;  /* 0x00006000019d7983 */ /* 0x0003620000100800 */
        /* <DEDUP_REMOVED lines=49> */
[----:B--2---:R-:W-:-:S05]  /*14a80*/  VIADD R0, R21, 0xffffffff ;  /* 0xffffffff15007836 */ /* 0x004fca0000000000 */
[----:B------:R2:W-:Y:S04]  /*14a90*/  STL [R1+0x40], R0 ;  /* 0x0000400001007387 */ /* 0x0005e80000100800 */
[----:B------:R1:W-:Y:S01]  /*14aa0*/  STL [R1+0x38], R74 ;  /* 0x0000384a01007387 */ /* 0x0003e20000100800 */
[----:B------:R-:W-:Y:S01]  /*14ab0*/  ISETP.GT.AND P2, PT, R21, RZ, PT ;  /* 0x000000ff1500720c */ /* 0x000fe20003f44270 */
[----:B--2---:R-:W-:Y:S01]  /*14ac0*/  IMAD.MOV.U32 R0, RZ, RZ, R154 ;  /* 0x000000ffff007224 */ /* 0x004fe200078e009a */
[----:B0-----:R-:W-:-:S11]  /*14ad0*/  NOP ;  /* 0x0000000000007918 */ /* 0x001fd60000000000 */
[----:B-1----:R-:W-:Y:S05]  /*14ae0*/  @P2 BRA `(.L_x_10442) ;  /* 0xffffffac00302947 */ /* 0x002fea000383ffff */
.L_x_10432:
[----:B------:R-:W-:Y:S05]  /*14af0*/  WARPSYNC.ALL ;  /* 0x0000000000007948 */ /* 0x000fea0003800000 */
[----:B------:R-:W-:Y:S06]  /*14b00*/  BAR.ARV 0x8, 0x200 ;  /* 0x0208000000007b1d */ /* 0x000fec0000002000 */
[----:B------:R-:W-:Y:S05]  /*14b10*/  @!P0 BRA `(.L_x_10443) ;  /* 0x0000000000048947 */ /* 0x000fea0003800000 */
[----:B------:R-:W-:Y:S01]  /*14b20*/  BPT.TRAP 0x1 ;  /* 0x000000040000795c */ /* 0x000fe20000300000 */
.L_x_10443:
[----:B------:R-:W2:Y:S01]  /*14b30*/  LDL R2, [R1+0x60] ;  /* 0x0000600001027983 */ /* 0x000ea20000100800 */
[----:B------:R-:W-:Y:S01]  /*14b40*/  IMAD R0, R154, 0x8, R16 ;  /* 0x000000089a007824 */ /* 0x000fe200078e0210 */
[----:B--2---:R-:W-:-:S04]  /*14b50*/  SHF.L.U32 R3, R2, 0x1f, RZ ;  /* 0x0000001f02037819 */ /* 0x004fc800000006ff */
[----:B------:R0:W1:Y:S01]  /*14b60*/  SYNCS.PHASECHK.TRANS64.TRYWAIT P2, [R0+URZ+0x31c50], R3 ;  /* 0x031c5003000075a7 */ /* 0x000062000804017f */
[----:B------:R-:W-:Y:S05]  /*14b70*/  @!P0 BRA `(.L_x_10444) ;  /* 0x0000000000048947 */ /* 0x000fea0003800000 */
[----:B------:R-:W-:Y:S01]  /*14b80*/  BPT.TRAP 0x1 ;  /* 0x000000040000795c */ /* 0x000fe20000300000 */
.L_x_10444:
[----:B------:R-:W2:Y:S01]  /*14b90*/  LDL.LU R2, [R1+0x80] ;  /* 0x0000800001027983 */ /* 0x000ea20000300800 */
[----:B------:R-:W-:Y:S02]  /*14ba0*/  VIADD R16, R16, 0x200 ;  /* 0x0000020010107836 */ /* 0x000fe40000000000 */
[----:B------:R-:W-:-:S03]  /*14bb0*/  IMAD.MOV.U32 R5, RZ, RZ, -0x3ffffff0 ;  /* 0xc0000010ff057424 */ /* 0x000fc600078e00ff */
[----:B------:R-:W-:-:S04]  /*14bc0*/  SHF.R.U32.HI R16, RZ, 0x4, R16 ;  /* 0x00000004ff107819 */ /* 0x000fc80000011610 */
[----:B------:R-:W-:-:S04]  /*14bd0*/  LOP3.LUT R16, R16, 0x3fff, RZ, 0xc0, !PT ;  /* 0x00003fff10107812 */ /* 0x000fc800078ec0ff */
[----:B------:R-:W-:Y:S02]  /*14be0*/  LOP3.LUT R7, R16, 0x2400000, RZ, 0xfc, !PT ;  /* 0x0240000010077812 */ /* 0x000fe400078efcff */
[----:B--2---:R-:W-:Y:S01]  /*14bf0*/  LOP3.LUT R4, R2, 0x10000, RZ, 0xfc, !PT ;  /* 0x0001000002047812 */ /* 0x004fe200078efcff */
[----:B-1----:R-:W-:Y:S06]  /*14c00*/  @P2 BRA `(.L_x_10445) ;  /* 0x0000000000082947 */ /* 0x002fec0003800000 */
[----:B------:R-:W1:Y:S02]  /*14c10*/  SYNCS.PHASECHK.TRANS64.TRYWAIT P0, [R0+URZ+0x31c50], R3 ;  /* 0x031c5003000075a7 */ /* 0x000e64000800017f */
[----:B-1----:R-:W-:Y:S05]  /*14c20*/  @!P0 BRA `(.L_x_10446) ;  /* 0x000000a400c08947 */ /* 0x002fea0003800000 */
.L_x_10445:
[----:B------:R-:W-:Y:S01]  /*14c30*/  IMAD R2, R154, 0x6c0, R7 ;  /* 0x000006c09a027824 */ /* 0x000fe200078e0207 */
[----:B------:R-:W2:Y:S01]  /*14c40*/  LDL.LU R12, [R1+0x3c] ;  /* 0x00003c00010c7983 */ /* 0x000ea20000300800 */
[----:B01----:R-:W-:Y:S01]  /*14c50*/  IMAD.MOV.U32 R3, RZ, RZ, -0x7fffffe0 ;  /* 0x80000020ff037424 */ /* 0x003fe200078e00ff */
[----:B------:R-:W-:Y:S05]  /*14c60*/  WARPSYNC.ALL ;  /* 0x0000000000007948 */ /* 0x000fea0003800000 */
[C---:B------:R-:W-:Y:S01]  /*14c70*/  R2UR UR4, R4.reuse ;  /* 0x00000000040472ca */ /* 0x040fe200000e0000 */
[----:B------:R-:W-:Y:S01]  /*14c80*/  VIADD R6, R4, 0x180 ;  /* 0x0000018004067836 */ /* 0x000fe20000000000 */
[----:B------:R-:W-:Y:S01]  /*14c90*/  R2UR UR5, R5 ;  /* 0x00000000050572ca */ /* 0x000fe200000e0000 */
[C---:B------:R-:W-:Y:S01]  /*14ca0*/  VIADD R8, R2.reuse, 0x40 ;  /* 0x0000004002087836 */ /* 0x040fe20000000000 */
[----:B------:R-:W-:Y:S01]  /*14cb0*/  R2UR UR6, R2 ;  /* 0x00000000020672ca */ /* 0x000fe200000e0000 */
[----:B------:R-:W-:Y:S01]  /*14cc0*/  IMAD.MOV.U32 R7, RZ, RZ, -0x3ffffff0 ;  /* 0xc0000010ff077424 */ /* 0x000fe200078e00ff */
[----:B------:R-:W-:Y:S01]  /*14cd0*/  R2UR UR7, R3 ;  /* 0x00000000030772ca */ /* 0x000fe200000e0000 */
[----:B------:R-:W-:Y:S01]  /*14ce0*/  WARPGROUP.ARRIVE ;  /* 0x00000000000079c5 */ /* 0x000fe20000000000 */
[----:B------:R-:W-:Y:S01]  /*14cf0*/  IMAD.MOV.U32 R9, RZ, RZ, -0x7fffffe0 ;  /* 0x80000020ff097424 */ /* 0x000fe200078e00ff */
[----:B------:R-:W3:Y:S01]  /*14d00*/  LDL.LU R10, [R1+0x44] ;  /* 0x00004400010a7983 */ /* 0x000ee20000300800 */
[----:B------:R-:W-:Y:S01]  /*14d10*/  IMAD.MOV.U32 R3, RZ, RZ, -0x7fffffe0 ;  /* 0x80000020ff037424 */ /* 0x000fe200078e00ff */
[----:B------:R-:W-:-:S02]  /*14d20*/  MOV R5, 0xc0000010 ;  /* 0xc000001000057802 */ /* 0x000fc40000000f00 */
[----:B------:R-:W4:Y:S01]  /*14d30*/  LDL.LU R11, [R1+0x60] ;  /* 0x00006000010b7983 */ /* 0x000f220000300800 */
[----:B------:R-:W-:-:S05]  /*14d40*/  VIADD R154, R154, 0x1 ;  /* 0x000000019a9a7836 */ /* 0x000fca0000000000 */
[----:B------:R-:W-:Y:S01]  /*14d50*/  HGMMA.64x96x16.F32 R24, gdesc[UR4].tnspB, R24, gsb0 ;  /* 0x41600000041879f0 */ /* 0x000fe20008000818 */
[----:B------:R-:W-:Y:S01]  /*14d60*/  R2UR UR4, R6 ;  /* 0x00000000060472ca */ /* 0x000fe200000e0000 */
[----:B------:R-:W-:Y:S01]  /*14d70*/  VIADD R6, R4, 0x300 ;  /* 0x0000030004067836 */ /* 0x000fe20000000000 */
[----:B------:R-:W-:Y:S01]  /*14d80*/  R2UR UR5, R7 ;  /* 0x00000000070572ca */ /* 0x000fe200000e0000 */
[----:B------:R-:W-:Y:S01]  /*14d90*/  IMAD.MOV.U32 R7, RZ, RZ, -0x3ffffff0 ;  /* 0xc0000010ff077424 */ /* 0x000fe200078e00ff */
[----:B------:R-:W-:Y:S01]  /*14da0*/  R2UR UR6, R8 ;  /* 0x00000000080672ca */ /* 0x000fe200000e0000 */
[----:B------:R-:W-:Y:S01]  /*14db0*/  VIADD R8, R2, 0x80 ;  /* 0x0000008002087836 */ /* 0x000fe20000000000 */
[----:B------:R-:W-:Y:S01]  /*14dc0*/  R2UR UR7, R9 ;  /* 0x00000000090772ca */ /* 0x000fe200000e0000 */
[----:B------:R-:W-:Y:S01]  /*14dd0*/  IMAD.MOV.U32 R9, RZ, RZ, -0x7fffffe0 ;  /* 0x80000020ff097424 */ /* 0x000fe200078e00ff */
[----:B------:R-:W-:Y:S01]  /*14de0*/  ISETP.NE.AND P0, PT, R154, 0x2, PT ;  /* 0x000000029a00780c */ /* 0x000fe20003f05270 */
[----:B------:R-:W-:-:S02]  /*14df0*/  WARPGROUP.DEPBAR.LE gsb0, 0x0 ;  /* 0x00008000000079c5 */ /* 0x000fc40000010000 */
[----:B------:R-:W-:-:S08]  /*14e00*/  WARPGROUP.ARRIVE ;  /* 0x00000000000079c5 */ /* 0x000fd00000000000 */
[----:B------:R-:W-:Y:S01]  /*14e10*/  HGMMA.64x96x16.F32 R24, gdesc[UR4].tnspB, R24, gsb0 ;  /* 0x41600000041879f0 */ /* 0x000fe20008000818 */
[----:B------:R-:W-:Y:S01]  /*14e20*/  R2UR UR4, R6 ;  /* 0x00000000060472ca */ /* 0x000fe200000e0000 */
[----:B------:R-:W-:Y:S01]  /*14e30*/  VIADD R6, R4, 0x480 ;  /* 0x0000048004067836 */ /* 0x000fe20000000000 */
[----:B------:R-:W-:Y:S01]  /*14e40*/  R2UR UR5, R7 ;  /* 0x00000000070572ca */ /* 0x000fe200000e0000 */
[----:B------:R-:W-:Y:S01]  /*14e50*/  IMAD.MOV.U32 R7, RZ, RZ, -0x3ffffff0 ;  /* 0xc0000010ff077424 */ /* 0x000fe200078e00ff */
[----:B------:R-:W-:Y:S01]  /*14e60*/  R2UR UR6, R8 ;  /* 0x00000000080672ca */ /* 0x000fe200000e0000 */
[----:B------:R-:W-:Y:S01]  /*14e70*/  VIADD R8, R2, 0xc0 ;  /* 0x000000c002087836 */ /* 0x000fe20000000000 */
[----:B------:R-:W-:Y:S02]  /*14e80*/  R2UR UR7, R9 ;  /* 0x00000000090772ca */ /* 0x000fe400000e0000 */
[----:B------:R-:W-:Y:S01]  /*14e90*/  MOV R9, 0x80000020 ;  /* 0x8000002000097802 */ /* 0x000fe20000000f00 */
        /* <DEDUP_REMOVED lines=11> */
[----:B------:R-:W-:Y:S02]  /*14f50*/  WARPGROUP.DEPBAR.LE gsb0, 0x0 ;  /* 0x00008000000079c5 */ /* 0x000fe40000010000 */
[----:B------:R-:W-:-:S09]  /*14f60*/  WARPGROUP.ARRIVE ;  /* 0x00000000000079c5 */ /* 0x000fd20000000000 */
        /* <DEDUP_REMOVED lines=28> */
[C---:B------:R-:W-:Y:S01]  /*15130*/  VIADD R8, R2.reuse, 0x1c0 ;  /* 0x000001c002087836 */ /* 0x040fe20000000000 */
[----:B------:R-:W-:Y:S01]  /*15140*/  R2UR UR7, R9 ;  /* 0x00000000090772ca */ /* 0x000fe200000e0000 */
[----:B------:R-:W-:Y:S02]  /*15150*/  IMAD.MOV.U32 R9, RZ, RZ, -0x7fffffe0 ;  /* 0x80000020ff097424 */ /* 0x000fe400078e00ff */
[----:B------:R-:W-:-:S02]  /*15160*/  VIADD R2, R2, 0x200 ;  /* 0x0000020002027836 */ /* 0x000fc40000000000 */
[----:B------:R-:W-:Y:S01]  /*15170*/  VIADD R4, R4, 0xc00 ;  /* 0x00000c0004047836 */ /* 0x000fe20000000000 */
[----:B------:R-:W-:Y:S02]  /*15180*/  WARPGROUP.DEPBAR.LE gsb0, 0x0 ;  /* 0x00008000000079c5 */ /* 0x000fe40000010000 */
[----:B------:R-:W-:-:S06]  /*15190*/  WARPGROUP.ARRIVE ;  /* 0x00000000000079c5 */ /* 0x000fcc0000000000 */
[----:B------:R-:W-:Y:S01]  /*151a0*/  HGMMA.64x96x16.F32 R24, gdesc[UR4].tnspB, R24, gsb0 ;  /* 0x41600000041879f0 */ /* 0x000fe20008000818 */
[----:B------:R-:W-:Y:S02]  /*151b0*/  R2UR UR4, R6 ;  /* 0x00000000060472ca */ /* 0x000fe400000e0000 */
[----:B------:R-:W-:Y:S02]  /*151c0*/  R2UR UR5, R7 ;  /* 0x00000000070572ca */ /* 0x000fe400000e0000 */
[----:B------:R-:W-:Y:S02]  /*151d0*/  R2UR UR6, R8 ;  /* 0x00000000080672ca */ /* 0x000fe400000e0000 */
[----:B------:R-:W-:Y:S01]  /*151e0*/  R2UR UR7, R9 ;  /* 0x00000000090772ca */ /* 0x000fe200000e0000 */
[----:B------:R-:W-:Y:S02]  /*151f0*/  WARPGROUP.DEPBAR.LE gsb0, 0x0 ;  /* 0x00008000000079c5 */ /* 0x000fe40000010000 */
[----:B------:R-:W-:-:S10]  /*15200*/  WARPGROUP.ARRIVE ;  /* 0x00000000000079c5 */ /* 0x000fd40000000000 */
[----:B------:R-:W-:Y:S01]  /*15210*/  HGMMA.64x96x16.F32 R24, gdesc[UR4].tnspB, R24, gsb0 ;  /* 0x41600000041879f0 */ /* 0x000fe20008000818 */
[----:B------:R-:W-:Y:S02]  /*15220*/  R2UR UR6, R2 ;  /* 0x00000000020672ca */ /* 0x000fe400000e0000 */
[----:B--2---:R-:W0:Y:S01]  /*15230*/  SHFL.BFLY PT, R2, R12, 0x2, 0x1f ;  /* 0x0c401f000c027f89 */ /* 0x004e2200000e0000 */
[----:B------:R-:W-:Y:S02]  /*15240*/  R2UR UR7, R3 ;  /* 0x00000000030772ca */ /* 0x000fe400000e0000 */
[----:B------:R-:W-:Y:S01]  /*15250*/  R2UR UR4, R4 ;  /* 0x00000000040472ca */ /* 0x000fe200000e0000 */
[----:B---3--:R-:W1:Y:S01]  /*15260*/  SHFL.BFLY PT, R3, R10, 0x2, 0x1f ;  /* 0x0c401f000a037f89 */ /* 0x008e6200000e0000 */
[----:B------:R-:W-:Y:S01]  /*15270*/  R2UR UR5, R5 ;  /* 0x00000000050572ca */ /* 0x000fe200000e0000 */
[----:B0-----:R-:W-:Y:S01]  /*15280*/  FADD.FTZ R2, R2, R12 ;  /* 0x0000000c02027221 */ /* 0x001fe20000010000 */
[----:B-1----:R-:W-:-:S04]  /*15290*/  FADD.FTZ R4, R3, R10 ;  /* 0x0000000a03047221 */ /* 0x002fc80000010000 */
[----:B------:R-:W0:Y:S04]  /*152a0*/  SHFL.BFLY PT, R3, R2, 0x1, 0x1f ;  /* 0x0c201f0002037f89 */ /* 0x000e2800000e0000 */
[----:B------:R-:W1:Y:S01]  /*152b0*/  SHFL.BFLY PT, R5, R4, 0x1, 0x1f ;  /* 0x0c201f0004057f89 */ /* 0x000e6200000e0000 */
[----:B0-----:R-:W-:Y:S01]  /*152c0*/  FADD.FTZ R9, R2, R3 ;  /* 0x0000000302097221 */ /* 0x001fe20000010000 */
[----:B------:R-:W-:Y:S01]  /*152d0*/  SEL R2, RZ, 0x1, P0 ;  /* 0x00000001ff027807 */ /* 0x000fe20000000000 */
[----:B-1----:R-:W-:-:S03]  /*152e0*/  FADD.FTZ R10, R4, R5 ;  /* 0x00000005040a7221 */ /* 0x002fc60000010000 */
[----:B------:R-:W-:Y:S02]  /*152f0*/  FSETP.NE.FTZ.AND P2, PT, R9, RZ, PT ;  /* 0x000000ff0900720b */ /* 0x000fe40003f55000 */
[----:B------:R-:W-:Y:S02]  /*15300*/  CS2R R4, SRZ ;  /* 0x0000000000047805 */ /* 0x000fe4000001ff00 */
[----:B----4-:R-:W-:Y:S02]  /*15310*/  LOP3.LUT R11, R11, R2, RZ, 0x3c, !PT ;  /* 0x000000020b0b7212 */ /* 0x010fe400078e3cff */
[----:B------:R-:W-:-:S07]  /*15320*/  FSETP.NE.FTZ.AND P3, PT, R10, RZ, PT ;  /* 0x000000ff0a00720b */ /* 0x000fce0003f75000 */
[----:B------:R-:W0:Y:S08]  /*15330*/  @P2 MUFU.LG2 R6, R9 ;  /* 0x0000000900062308 */ /* 0x000e300000000c00 */
[----:B------:R1:W-:Y:S08]  /*15340*/  @P2 MUFU.RCP R5, R9 ;  /* 0x0000000900052308 */ /* 0x0003f00000001000 */
[----:B------:R-:W2:Y:S01]  /*15350*/  @P3 MUFU.LG2 R7, R10 ;  /* 0x0000000a00073308 */ /* 0x000ea20000000c00 */
[----:B-1----:R-:W3:Y:S01]  /*15360*/  LDL.LU R9, [R1+0x98] ;  /* 0x0000980001097983 */ /* 0x002ee20000300800 */
[----:B------:R-:W-:-:S02]  /*15370*/  WARPGROUP.DEPBAR.LE gsb0, 0x0 ;  /* 0x00008000000079c5 */ /* 0x000fc40000010000 */
[----:B------:R-:W-:-:S06]  /*15380*/  WARPGROUP.ARRIVE ;  /* 0x00000000000079c5 */ /* 0x000fcc0000000000 */
[----:B------:R-:W-:Y:S01]  /*15390*/  HGMMA.64x96x16.F32 R24, gdesc[UR4].tnspB, R24, gsb0 ;  /* 0x41600000041879f0 */ /* 0x000fe20008000818 */
[----:B------:R1:W-:Y:S01]  /*153a0*/  STL [R1+0x60], R11 ;  /* 0x0000600b01007387 */ /* 0x0003e20000100800 */
[----:B------:R-:W4:Y:S01]  /*153b0*/  @P3 MUFU.RCP R4, R10 ;  /* 0x0000000a00043308 */ /* 0x000f220000001000 */
[----:B------:R-:W-:Y:S02]  /*153c0*/  @!P1 VIADD R8, R0, 0x31c60 ;  /* 0x00031c6000089836 */ /* 0x000fe40000000000 */
[C---:B------:R-:W-:Y:S01]  /*153d0*/  @P2 FMUL.FTZ R3, R15.reuse, 0.69314718246459960938 ;  /* 0x3f3172180f032820 */ /* 0x040fe20000410000 */
[----:B0-----:R-:W-:Y:S01]  /*153e0*/  @P2 FMUL.FTZ R6, R6, 0.69314718246459960938 ;  /* 0x3f31721806062820 */ /* 0x001fe20000410000 */
[----:B------:R-:W-:Y:S01]  /*153f0*/  @P3 FMUL.FTZ R12, R15, 0.69314718246459960938 ;  /* 0x3f3172180f0c3820 */ /* 0x000fe20000410000 */
[----:B--2---:R-:W-:Y:S01]  /*15400*/  @P3 FMUL.FTZ R7, R7, 0.69314718246459960938 ;  /* 0x3f31721807073820 */ /* 0x004fe20000410000 */
[----:B------:R-:W-:Y:S01]  /*15410*/  IMAD.MOV.U32 R0, RZ, RZ, -0x800000 ;  /* 0xff800000ff007424 */ /* 0x000fe200078e00ff */
[----:B------:R-:W-:Y:S01]  /*15420*/  @!P1 PRMT R8, RZ, 0x654, R8 ;  /* 0x00000654ff089816 */ /* 0x000fe20000000008 */
[----:B------:R-:W-:-:S02]  /*15430*/  IMAD.MOV.U32 R2, RZ, RZ, -0x800000 ;  /* 0xff800000ff027424 */ /* 0x000fc400078e00ff */
[----:B------:R-:W-:Y:S01]  /*15440*/  @P2 FFMA.FTZ R0, R3, R14, R6 ;  /* 0x0000000e03002223 */ /* 0x000fe20000010006 */
[----:B------:R-:W-:Y:S01]  /*15450*/  @P3 FFMA.FTZ R2, R12, R74, R7 ;  /* 0x0000004a0c023223 */ /* 0x000fe20000010007 */
[----:B------:R-:W-:Y:S01]  /*15460*/  SEL R154, R154, RZ, P0 ;  /* 0x000000ff9a9a7207 */ /* 0x000fe20000000000 */
[----:B------:R-:W-:Y:S02]  /*15470*/  WARPGROUP.DEPBAR.LE gsb0, 0x0 ;  /* 0x00008000000079c5 */ /* 0x000fe40000010000 */
        /* <DEDUP_REMOVED lines=50> */
[----:B---3--:R-:W-:-:S05]  /*157a0*/  VIADD R9, R9, 0x1 ;  /* 0x0000000109097836 */ /* 0x008fca0000000000 */
[----:B------:R1:W-:Y:S02]  /*157b0*/  STL [R1+0x98], R9 ;  /* 0x0000980901007387 */ /* 0x0003e40000100800 */
.L_x_10391:
[----:B------:R-:W2:Y:S01]  /*157c0*/  LDL R85, [R1+0x8c] ;  /* 0x00008c0001557983 */ /* 0x000ea20000100800 */
[----:B------:R-:W0:Y:S01]  /*157d0*/  S2R R4, SR_TID.X ;  /* 0x0000000000047919 */ /* 0x000e220000002100 */
[----:B------:R-:W-:Y:S05]  /*157e0*/  WARPSYNC.ALL ;  /* 0x0000000000007948 */ /* 0x000fea0003800000 */
[----:B------:R-:W3:Y:S01]  /*157f0*/  S2UR UR5, SR_CgaCtaId ;  /* 0x00000000000579c3 */ /* 0x000ee20000008800 */
[----:B------:R-:W-:Y:S01]  /*15800*/  UMOV UR4, 0x400 ;  /* 0x0000040000047882 */ /* 0x000fe20000000000 */
[----:B0-----:R-:W-:-:S05]  /*15810*/  VIADD R87, R4, 0xffffff80 ;  /* 0xffffff8004577836 */ /* 0x001fca0000000000 */
[----:B------:R-:W-:-:S04]  /*15820*/  SHF.R.S32.HI R70, RZ, 0x1f, R87 ;  /* 0x0000001fff467819 */ /* 0x000fc80000011457 */
[----:B------:R-:W-:Y:S01]  /*15830*/  LEA.HI R70, R70, R87, RZ, 0x2 ;  /* 0x0000005746467211 */ /* 0x000fe200078f10ff */
[----:B---3--:R-:W-:-:S03]  /*15840*/  ULEA UR4, UR5, UR4, 0x18 ;  /* 0x0000000405047291 */ /* 0x008fc6000f8ec03f */
[----:B------:R-:W-:-:S05]  /*15850*/  LOP3.LUT R70, R70, 0xfffffffc, RZ, 0xc0, !PT ;  /* 0xfffffffc46467812 */ /* 0x000fca00078ec0ff */
[----:B------:R-:W-:Y:S02]  /*15860*/  IMAD.IADD R70, R87, 0x1, -R70 ;  /* 0x0000000157467824 */ /* 0x000fe400078e0a46 */
[----:B------:R-:W-:Y:S01]  /*15870*/  IMAD.U32 R16, RZ, RZ, UR4 ;  /* 0x00000004ff107e24 */ /* 0x000fe2000f8e00ff */
[----:B------:R-:W-:Y:S01]  /*15880*/  BAR.SYNC.DEFER_BLOCKING 0x5, 0x200 ;  /* 0x0148000000007b1d */ /* 0x000fe20000010000 */
[----:B------:R-:W-:-:S04]  /*15890*/  IMAD.SHL.U32 R36, R70, 0x8, RZ ;  /* 0x0000000846247824 */ /* 0x000fc800078e00ff */
[C---:B------:R-:W-:Y:S02]  /*158a0*/  VIADD R37, R36.reuse, 0x40 ;  /* 0x0000004024257836 */ /* 0x040fe40000000000 */
[----:B------:R-:W-:Y:S01]  /*158b0*/  VIADD R38, R36, 0x20 ;  /* 0x0000002024267836 */ /* 0x000fe20000000000 */
[----:B------:R-:W-:Y:S02]  /*158c0*/  BSSY B0, `(.L_x_10447) ;  /* 0x00001b8000007945 */ /* 0x000fe40003800000 */
[----:B------:R-:W-:Y:S02]  /*158d0*/  SHF.R.S32.HI R40, RZ, 0x1f, R37 ;  /* 0x0000001fff287819 */ /* 0x000fe40000011425 */
[----:B------:R-:W-:Y:S01]  /*158e0*/  SHF.R.S32.HI R39, RZ, 0x1f, R38 ;  /* 0x0000001fff277819 */ /* 0x000fe20000011426 */
[----:B------:R0:W3:Y:S01]  /*158f0*/  LDS.128 R108, [R16+0x31cd0] ;  /* 0x031cd000106c7984 */ /* 0x0000e20000000c00 */
[----:B------:R-:W-:Y:S06]  /*15900*/  BAR.ARV 0x4, 0x200 ;  /* 0x0108000000007b1d */ /* 0x000fec0000002000 */
[----:B--2---:R-:W-:Y:S01]  /*15910*/  SHF.R.S32.HI R54, RZ, 0x1f, R85 ;  /* 0x0000001fff367819 */ /* 0x004fe20000011455 */
[----:B------:R-:W-:-:S03]  /*15920*/  IMAD.SHL.U32 R58, R85, 0x4, RZ ;  /* 0x00000004553a7824 */ /* 0x000fc600078e00ff */
[----:B------:R-:W-:Y:S01]  /*15930*/  SHF.L.U64.HI R55, R85, 0x2, R54 ;  /* 0x0000000255377819 */ /* 0x000fe20000010236 */
[----:B0--3--:R-:W-:Y:S06]  /*15940*/  @P1 BRA `(.L_x_10448) ;  /* 0x0000001000441947 */ /* 0x009fec0003800000 */
[----:B------:R-:W2:Y:S01]  /*15950*/  LDL R4, [R1+0xd0] ;  /* 0x0000d00001047983 */ /* 0x000ea20000100800 */
[----:B------:R-:W-:Y:S05]  /*15960*/  WARPSYNC.ALL ;  /* 0x0000000000007948 */ /* 0x000fea0003800000 */
[----:B------:R-:W0:Y:S01]  /*15970*/  S2R R5, SR_SWINHI ;  /* 0x0000000000057919 */ /* 0x000e220000002f00 */
[----:B------:R-:W-:Y:S01]  /*15980*/  F2FP.F16.F32.PACK_AB R6, R81, R6 ;  /* 0x000000065106723e */ /* 0x000fe200000000ff */
[----:B------:R-:W-:Y:S01]  /*15990*/  ULDC.64 UR4, c[0x0][0xc00] ;  /* 0x0003000000047ab9 */ /* 0x000fe20000000a00 */
[----:B------:R-:W-:Y:S02]  /*159a0*/  F2FP.F16.F32.PACK_AB R27, R68, R27 ;  /* 0x0000001b441b723e */ /* 0x000fe400000000ff */
[----:B------:R-:W-:-:S02]  /*159b0*/  MOV R20, R16 ;  /* 0x0000001000147202 */ /* 0x000fc40000000f00 */
[----:B0-----:R-:W-:Y:S01]  /*159c0*/  MOV R21, R5 ;  /* 0x0000000500157202 */ /* 0x001fe20000000f00 */
[----:B------:R-:W-:Y:S02]  /*159d0*/  BAR.SYNC.DEFER_BLOCKING 0x1, 0x180 ;  /* 0x0046000000007b1d */ /* 0x000fe40000010000 */
[----:B--2---:R-:W-:-:S03]  /*159e0*/  IMAD.WIDE R4, R4, 0x2, R20 ;  /* 0x0000000204047825 */ /* 0x004fc600078e0214 */
[C---:B------:R-:W-:Y:S02]  /*159f0*/  IADD3 R59, P4, R4.reuse, 0x20, RZ ;  /* 0x00000020043b7810 */ /* 0x040fe40007f9e0ff */
[C---:B------:R-:W-:Y:S02]  /*15a00*/  IADD3 R63, P3, R4.reuse, 0x3000, RZ ;  /* 0x00003000043f7810 */ /* 0x040fe40007f7e0ff */
[----:B-1----:R-:W-:Y:S01]  /*15a10*/  LOP3.LUT R8, R59, 0x180, RZ, 0xc0, !PT ;  /* 0x000001803b087812 */ /* 0x002fe200078ec0ff */
[--C-:B------:R-:W-:Y:S01]  /*15a20*/  IMAD.X R13, RZ, RZ, R5.reuse, P4 ;  /* 0x000000ffff0d7224 */ /* 0x100fe200020e0605 */
[----:B------:R-:W-:Y:S01]  /*15a30*/  IADD3 R67, P2, R4, 0x3020, RZ ;  /* 0x0000302004437810 */ /* 0x000fe20007f5e0ff */
[--C-:B------:R-:W-:Y:S01]  /*15a40*/  IMAD.X R15, RZ, RZ, R5.reuse, P3 ;  /* 0x000000ffff0f7224 */ /* 0x100fe200018e0605 */
[----:B------:R-:W-:Y:S02]  /*15a50*/  SHF.R.U64 R8, R8, 0x3, RZ ;  /* 0x0000000308087819 */ /* 0x000fe400000012ff */
[C---:B------:R-:W-:Y:S01]  /*15a60*/  IADD3 R62, P1, R4.reuse, 0x6000, RZ ;  /* 0x00006000043e7810 */ /* 0x040fe20007f3e0ff */
[----:B------:R-:W-:Y:S01]  /*15a70*/  IMAD.X R25, RZ, RZ, R5, P2 ;  /* 0x000000ffff197224 */ /* 0x000fe200010e0605 */
[----:B------:R-:W-:-:S02]  /*15a80*/  LOP3.LUT R9, R4, 0x180, RZ, 0xc0, !PT ;  /* 0x0000018004097812 */ /* 0x000fc400078ec0ff */
[----:B------:R-:W-:Y:S02]  /*15a90*/  LOP3.LUT R12, R8, R59, RZ, 0x3c, !PT ;  /* 0x0000003b080c7212 */ /* 0x000fe400078e3cff */
[----:B------:R-:W-:Y:S02]  /*15aa0*/  LOP3.LUT R8, R63, 0x180, RZ, 0xc0, !PT ;  /* 0x000001803f087812 */ /* 0x000fe400078ec0ff */
[----:B------:R-:W-:Y:S02]  /*15ab0*/  LOP3.LUT R10, R67, 0x180, RZ, 0xc0, !PT ;  /* 0x00000180430a7812 */ /* 0x000fe400078ec0ff */
[----:B------:R-:W-:Y:S02]  /*15ac0*/  LOP3.LUT R59, R62, 0x180, RZ, 0xc0, !PT ;  /* 0x000001803e3b7812 */ /* 0x000fe400078ec0ff */
[----:B------:R-:W-:Y:S02]  /*15ad0*/  SHF.R.U64 R9, R9, 0x3, RZ ;  /* 0x0000000309097819 */ /* 0x000fe400000012ff */
[----:B------:R-:W-:-:S02]  /*15ae0*/  SHF.R.U64 R8, R8, 0x3, RZ ;  /* 0x0000000308087819 */ /* 0x000fc400000012ff */
[----:B------:R-:W-:Y:S02]  /*15af0*/  IADD3 R83, P0, R4, 0x6020, RZ ;  /* 0x0000602004537810 */ /* 0x000fe40007f1e0ff */
[----:B------:R-:W-:Y:S02]  /*15b00*/  SHF.R.U64 R10, R10, 0x3, RZ ;  /* 0x000000030a0a7819 */ /* 0x000fe400000012ff */
[----:B------:R-:W-:Y:S01]  /*15b10*/  SHF.R.U64 R59, R59, 0x3, RZ ;  /* 0x000000033b3b7819 */ /* 0x000fe200000012ff */
[--C-:B------:R-:W-:Y:S01]  /*15b20*/  IMAD.X R11, RZ, RZ, R5.reuse, P0 ;  /* 0x000000ffff0b7224 */ /* 0x100fe200000e0605 */
[----:B------:R-:W-:Y:S01]  /*15b30*/  LOP3.LUT R4, R9, R4, RZ, 0x3c, !PT ;  /* 0x0000000409047212 */ /* 0x000fe200078e3cff */
[----:B------:R-:W-:Y:S01]  /*15b40*/  IMAD.X R9, RZ, RZ, R5, P1 ;  /* 0x000000ffff097224 */ /* 0x000fe200008e0605 */
[----:B------:R-:W-:Y:S02]  /*15b50*/  LOP3.LUT R14, R8, R63, RZ, 0x3c, !PT ;  /* 0x0000003f080e7212 */ /* 0x000fe400078e3cff */
[----:B------:R-:W-:-:S02]  /*15b60*/  LOP3.LUT R24, R10, R67, RZ, 0x3c, !PT ;  /* 0x000000430a187212 */ /* 0x000fc400078e3cff */
[----:B------:R-:W-:Y:S02]  /*15b70*/  LOP3.LUT R8, R59, R62, RZ, 0x3c, !PT ;  /* 0x0000003e3b087212 */ /* 0x000fe400078e3cff */
[----:B------:R-:W-:Y:S02]  /*15b80*/  LOP3.LUT R66, R83, 0x180, RZ, 0xc0, !PT ;  /* 0x0000018053427812 */ /* 0x000fe400078ec0ff */
[----:B------:R-:W-:Y:S02]  /*15b90*/  MOV R62, R4 ;  /* 0x00000004003e7202 */ /* 0x000fe40000000f00 */
[----:B------:R-:W-:Y:S02]  /*15ba0*/  F2FP.F16.F32.PACK_AB R4, R80, R7 ;  /* 0x000000075004723e */ /* 0x000fe400000000ff */
[----:B------:R-:W-:Y:S02]  /*15bb0*/  F2FP.F16.F32.PACK_AB R5, R86, R61 ;  /* 0x0000003d5605723e */ /* 0x000fe400000000ff */
[----:B------:R-:W-:-:S02]  /*15bc0*/  F2FP.F16.F32.PACK_AB R7, R69, R60 ;  /* 0x0000003c4507723e */ /* 0x000fc400000000ff */
[----:B------:R-:W-:Y:S02]  /*15bd0*/  MOV R61, R12 ;  /* 0x0000000c003d7202 */ /* 0x000fe40000000f00 */
[----:B------:R-:W-:Y:S01]  /*15be0*/  MOV R60, R14 ;  /* 0x0000000e003c7202 */ /* 0x000fe20000000f00 */
[----:B------:R0:W-:Y:S01]  /*15bf0*/  STSM.16.M88.4 [R62], R4 ;  /* 0x000000043e007844 */ /* 0x0001e20000000200 */
[----:B------:R-:W-:Y:S02]  /*15c00*/  MOV R59, R24 ;  /* 0x00000018003b7202 */ /* 0x000fe40000000f00 */
[----:B------:R-:W-:Y:S02]  /*15c10*/  SHF.R.U64 R66, R66, 0x3, RZ ;  /* 0x0000000342427819 */ /* 0x000fe400000012ff */
        /* <DEDUP_REMOVED lines=8> */
[----:B------:R-:W-:-:S02]  /*15ca0*/  LOP3.LUT R10, R66, R83, RZ, 0x3c, !PT ;  /* 0x00000053420a7212 */ /* 0x000fc400078e3cff */
[----:B------:R-:W-:Y:S01]  /*15cb0*/  ISETP.NE.U32.AND P0, PT, RZ, UR4, PT ;  /* 0x00000004ff007c0c */ /* 0x000fe2000bf05070 */
[----:B------:R1:W-:Y:S01]  /*15cc0*/  STSM.16.M88.4 [R60], R24 ;  /* 0x000000183c007844 */ /* 0x0003e20000000200 */
[----:B------:R-:W-:Y:S02]  /*15cd0*/  MOV R53, R8 ;  /* 0x0000000800357202 */ /* 0x000fe40000000f00 */
[----:B------:R-:W-:Y:S02]  /*15ce0*/  MOV R44, R10 ;  /* 0x0000000a002c7202 */ /* 0x000fe40000000f00 */
[----:B0-----:R-:W-:Y:S02]  /*15cf0*/  F2FP.F16.F32.PACK_AB R4, R76, R41 ;  /* 0x000000294c04723e */ /* 0x001fe400000000ff */
[----:B------:R-:W-:Y:S02]  /*15d00*/  F2FP.F16.F32.PACK_AB R5, R64, R43 ;  /* 0x0000002b4005723e */ /* 0x000fe400000000ff */
[----:B------:R-:W-:-:S02]  /*15d10*/  F2FP.F16.F32.PACK_AB R6, R48, R33 ;  /* 0x000000213006723e */ /* 0x000fc400000000ff */
[----:B------:R-:W-:Y:S02]  /*15d20*/  F2FP.F16.F32.PACK_AB R7, R51, R42 ;  /* 0x0000002a3307723e */ /* 0x000fe400000000ff */
[----:B------:R-:W-:Y:S02]  /*15d30*/  F2FP.F16.F32.PACK_AB R8, R52, R3 ;  /* 0x000000033408723e */ /* 0x000fe400000000ff */
[----:B------:R-:W-:Y:S01]  /*15d40*/  F2FP.F16.F32.PACK_AB R9, R50, R35 ;  /* 0x000000233209723e */ /* 0x000fe200000000ff */
[----:B------:R0:W-:Y:S01]  /*15d50*/  STSM.16.M88.4 [R59], R4 ;  /* 0x000000043b007844 */ /* 0x0001e20000000200 */
[----:B-1----:R-:W-:Y:S01]  /*15d60*/  IADD3 R24, P1, R58, UR4, RZ ;  /* 0x000000043a187c10 */ /* 0x002fe2000ff3e0ff */
[----:B------:R-:W1:Y:S01]  /*15d70*/  LDC R3, c[0x0][0xbe8] ;  /* 0x0002fa00ff037b82 */ /* 0x000e620000000800 */
[----:B------:R-:W-:Y:S02]  /*15d80*/  F2FP.F16.F32.PACK_AB R10, R45, R28 ;  /* 0x0000001c2d0a723e */ /* 0x000fe400000000ff */
[----:B------:R-:W-:-:S02]  /*15d90*/  F2FP.F16.F32.PACK_AB R11, R47, R34 ;  /* 0x000000222f0b723e */ /* 0x000fc400000000ff */
[----:B------:R-:W-:Y:S02]  /*15da0*/  F2FP.F16.F32.PACK_AB R12, R56, R29 ;  /* 0x0000001d380c723e */ /* 0x000fe400000000ff */
[----:B------:R-:W-:Y:S01]  /*15db0*/  F2FP.F16.F32.PACK_AB R13, R46, R31 ;  /* 0x0000001f2e0d723e */ /* 0x000fe200000000ff */
[----:B------:R2:W-:Y:S01]  /*15dc0*/  STSM.16.M88.4 [R53], R8 ;  /* 0x0000000835007844 */ /* 0x0005e20000000200 */
[----:B------:R-:W-:Y:S02]  /*15dd0*/  F2FP.F16.F32.PACK_AB R14, R49, R32 ;  /* 0x00000020310e723e */ /* 0x000fe400000000ff */
[----:B------:R-:W-:Y:S02]  /*15de0*/  F2FP.F16.F32.PACK_AB R15, R71, R30 ;  /* 0x0000001e470f723e */ /* 0x000fe400000000ff */
[----:B------:R-:W-:Y:S02]  /*15df0*/  ISETP.NE.AND.EX P0, PT, RZ, UR5, PT, P0 ;  /* 0x00000005ff007c0c */ /* 0x000fe4000bf05300 */
[----:B------:R-:W-:Y:S01]  /*15e00*/  IADD3.X R25, R55, UR5, RZ, P1, !PT ;  /* 0x0000000537197c10 */ /* 0x000fe20008ffe4ff */
[----:B------:R-:W-:Y:S01]  /*15e10*/  ULDC.64 UR4, c[0x0][0xc08] ;  /* 0x0003020000047ab9 */ /* 0x000fe20000000a00 */
[----:B------:R2:W-:Y:S01]  /*15e20*/  STSM.16.M88.4 [R44], R12 ;  /* 0x0000000c2c007844 */ /* 0x0005e20000000200 */
[----:B------:R-:W-:Y:S01]  /*15e30*/  BAR.SYNC.DEFER_BLOCKING 0x1, 0x180 ;  /* 0x0046000000007b1d */ /* 0x000fe20000010000 */
[----:B------:R-:W-:-:S02]  /*15e40*/  ISETP.NE.U32.AND P2, PT, RZ, UR4, PT ;  /* 0x00000004ff007c0c */ /* 0x000fc4000bf45070 */
[----:B------:R-:W-:Y:S02]  /*15e50*/  MOV R42, RZ ;  /* 0x000000ff002a7202 */ /* 0x000fe40000000f00 */
[----:B------:R-:W-:-:S13]  /*15e60*/  ISETP.NE.AND.EX P2, PT, RZ, UR5, PT, P2 ;  /* 0x00000005ff007c0c */ /* 0x000fda000bf45320 */
[----:B------:R-:W-:Y:S01]  /*15e70*/  @P2 IADD3 R58, P3, R58, UR4, RZ ;  /* 0x000000043a3a2c10 */ /* 0x000fe2000ff7e0ff */
[----:B------:R-:W-:Y:S02]  /*15e80*/  ULDC UR4, c[0x0][0xa88] ;  /* 0x0002a20000047ab9 */ /* 0x000fe40000000800 */
[----:B0-----:R-:W-:Y:S01]  /*15e90*/  IMAD.U32 R6, RZ, RZ, UR4 ;  /* 0x00000004ff067e24 */ /* 0x001fe2000f8e00ff */
[----:B------:R-:W-:Y:S01]  /*15ea0*/  @P2 IADD3.X R59, R55, UR5, RZ, P3, !PT ;  /* 0x00000005373b2c10 */ /* 0x000fe20009ffe4ff */
[----:B------:R2:W5:Y:S01]  /*15eb0*/  @P0 LDG.E R42, desc[UR60][R24.64] ;  /* 0x0000003c182a0981 */ /* 0x000562000c1e1900 */
[----:B-1----:R-:W-:-:S03]  /*15ec0*/  ISETP.NE.AND P1, PT, R3, 0x1, PT ;  /* 0x000000010300780c */ /* 0x002fc60003f25270 */
[----:B------:R2:W5:Y:S10]  /*15ed0*/  @P2 LDG.E R6, desc[UR60][R58.64] ;  /* 0x0000003c3a062981 */ /* 0x000574000c1e1900 */
[----:B------:R-:W0:Y:S08]  /*15ee0*/  @P1 LDC R5, c[0x0][0xbec] ;  /* 0x0002fb00ff051b82 */ /* 0x000e300000000800 */
[----:B------:R-:W1:Y:S01]  /*15ef0*/  @P1 LDC R27, c[0x0][0xbf0] ;  /* 0x0002fc00ff1b1b82 */ /* 0x000e620000000800 */
[----:B--2---:R-:W-:Y:S05]  /*15f00*/  @P2 BRA `(.L_x_10449) ;  /* 0x0000000000102947 */ /* 0x004fea0003800000 */
[----:B------:R-:W-:Y:S05]  /*15f10*/  @!P0 BRA `(.L_x_10449) ;  /* 0x00000000000c8947 */ /* 0x000fea0003800000 */
[----:B------:R-:W2:Y:S04]  /*15f20*/  LDG.E R7, desc[UR60][R24.64] ;  /* 0x0000003c18077981 */ /* 0x000ea8000c1e1900 */
[----:B-----5:R-:W2:Y:S02]  /*15f30*/  LDG.E R6, desc[UR60][R24.64+0x4] ;  /* 0x0000043c18067981 */ /* 0x020ea4000c1e1900 */
[----:B--2---:R-:W-:-:S07]  /*15f40*/  IMAD.IADD R6, R6, 0x1, -R7 ;  /* 0x0000000106067824 */ /* 0x004fce00078e0a07 */
.L_x_10449:
[----:B------:R-:W2:Y:S01]  /*15f50*/  LDL R4, [R1+0xc8] ;  /* 0x0000c80001047983 */ /* 0x000ea20000100800 */
[--C-:B------:R-:W-:Y:S01]  /*15f60*/  SHF.R.S32.HI R52, RZ, 0x1f, R87.reuse ;  /* 0x0000001fff347819 */ /* 0x100fe20000011457 */
[----:B------:R-:W-:Y:S01]  /*15f70*/  ULDC.64 UR4, c[0x0][0xb90] ;  /* 0x0002e40000047ab9 */ /* 0x000fe20000000a00 */
[----:B-----5:R-:W-:Y:S01]  /*15f80*/  SHF.R.S32.HI R43, RZ, 0x1f, R42 ;  /* 0x0000001fff2b7819 */ /* 0x020fe2000001142a */
[----:B------:R-:W3:Y:S01]  /*15f90*/  LDL.LU R55, [R1+0x90] ;  /* 0x0000900001377983 */ /* 0x000ee20000300800 */
[----:B------:R-:W-:Y:S02]  /*15fa0*/  SEL R54, R54, RZ, !P0 ;  /* 0x000000ff36367207 */ /* 0x000fe40004000000 */
[----:B------:R-:W-:Y:S01]  /*15fb0*/  SEL R48, R85, RZ, !P0 ;  /* 0x000000ff55307207 */ /* 0x000fe20004000000 */
[----:B------:R-:W2:Y:S01]  /*15fc0*/  LDL.LU R50, [R1+0x94] ;  /* 0x0000940001327983 */ /* 0x000ea20000300800 */
[----:B------:R-:W-:Y:S02]  /*15fd0*/  LEA.HI R52, R52, R87, RZ, 0x2 ;  /* 0x0000005734347211 */ /* 0x000fe400078f10ff */
[----:B------:R-:W-:Y:S01]  /*15fe0*/  SHF.R.S32.HI R26, RZ, 0x1f, R87 ;  /* 0x0000001fff1a7819 */ /* 0x000fe20000011457 */
[----:B------:R-:W4:Y:S01]  /*15ff0*/  LDL R14, [R1+0xc4] ;  /* 0x0000c400010e7983 */ /* 0x000f220000100800 */
[----:B------:R-:W-:Y:S01]  /*16000*/  SHF.R.S32.HI R52, RZ, 0x2, R52 ;  /* 0x00000002ff347819 */ /* 0x000fe20000011434 */
[----:B------:R-:W-:Y:S01]  /*16010*/  IMAD R41, R6, R3, RZ ;  /* 0x0000000306297224 */ /* 0x000fe200078e02ff */
[----:B------:R-:W4:Y:S03]  /*16020*/  @P1 LDC R51, c[0x0][0xbec] ;  /* 0x0002fb00ff331b82 */ /* 0x000f260000000800 */
[----:B------:R-:W-:-:S04]  /*16030*/  IMAD R9, R52, 0x20, R36 ;  /* 0x0000002034097824 */ /* 0x000fc800078e0224 */
[----:B------:R-:W-:Y:S01]  /*16040*/  IMAD.WIDE R20, R9, 0x2, R20 ;  /* 0x0000000209147825 */ /* 0x000fe200078e0214 */
[----:B------:R-:W-:Y:S01]  /*16050*/  LEA.HI R26, R26, R87, RZ, 0x7 ;  /* 0x000000571a1a7211 */ /* 0x000fe200078f38ff */
[----:B------:R-:W4:Y:S03]  /*16060*/  @P1 LDC R53, c[0x0][0xbf0] ;  /* 0x0002fc00ff351b82 */ /* 0x000f260000000800 */
[----:B------:R-:W-:Y:S02]  /*16070*/  LOP3.LUT R26, R26, 0xffffff80, RZ, 0xc0, !PT ;  /* 0xffffff801a1a7812 */ /* 0x000fe400078ec0ff */
[----:B------:R-:W-:-:S03]  /*16080*/  IADD3 R13, P3, R20, 0x3000, RZ ;  /* 0x00003000140d7810 */ /* 0x000fc60007f7e0ff */
[----:B------:R-:W-:Y:S01]  /*16090*/  IMAD.IADD R26, R87, 0x1, -R26 ;  /* 0x00000001571a7824 */ /* 0x000fe200078e0a1a */
[----:B------:R-:W-:Y:S02]  /*160a0*/  IADD3 R15, P2, R20, 0x1800, RZ ;  /* 0x00001800140f7810 */ /* 0x000fe40007f5e0ff */
[----:B------:R-:W-:-:S04]  /*160b0*/  LOP3.LUT R12, R13, 0x180, RZ, 0xc0, !PT ;  /* 0x000001800d0c7812 */ /* 0x000fc800078ec0ff */
[----:B------:R-:W-:-:S04]  /*160c0*/  SHF.R.U64 R12, R12, 0x3, RZ ;  /* 0x000000030c0c7819 */ /* 0x000fc800000012ff */
[----:B------:R-:W-:Y:S01]  /*160d0*/  LOP3.LUT R12, R12, R13, RZ, 0x3c, !PT ;  /* 0x0000000d0c0c7212 */ /* 0x000fe200078e3cff */
[----:B------:R-:W-:Y:S01]  /*160e0*/  IMAD.X R13, RZ, RZ, R21, P3 ;  /* 0x000000ffff0d7224 */ /* 0x000fe200018e0615 */
[C---:B------:R-:W-:Y:S02]  /*160f0*/  IADD3 R25, P5, R20.reuse, 0x4800, RZ ;  /* 0x0000480014197810 */ /* 0x040fe40007fbe0ff */
[----:B------:R-:W-:Y:S02]  /*16100*/  IADD3 R29, P4, R20, 0x6000, RZ ;  /* 0x00006000141d7810 */ /* 0x000fe40007f9e0ff */
        /* <DEDUP_REMOVED lines=8> */
[----:B------:R-:W-:Y:S01]  /*16190*/  BSSY B1, `(.L_x_10450) ;  /* 0x0000079000017945 */ /* 0x000fe20003800000 */
[----:B---3--:R-:W-:Y:S01]  /*161a0*/  SHF.R.S32.HI R49, RZ, 0x1f, R55 ;  /* 0x0000001fff317819 */ /* 0x008fe20000011437 */
[----:B--2---:R-:W-:-:S04]  /*161b0*/  IMAD R10, R50, 0xc0, R4 ;  /* 0x000000c0320a7824 */ /* 0x004fc800078e0204 */
[----:B------:R-:W-:Y:S02]  /*161c0*/  IMAD R4, R49, UR4, RZ ;  /* 0x0000000431047c24 */ /* 0x000fe4000f8e02ff */
[----:B0-----:R-:W-:-:S04]  /*161d0*/  @P1 IMAD.HI.U32 R8, R10, R5, RZ ;  /* 0x000000050a081227 */ /* 0x001fc800078e00ff */
        /* <DEDUP_REMOVED lines=23> */
[----:B------:R-:W-:Y:S01]  /*16350*/  SHFL.IDX PT, R46, R10, RZ, 0x1c1f ;  /* 0x001c1fff0a2e7589 */ /* 0x000fe200000e0000 */
[----:B----4-:R-:W-:-:S03]  /*16360*/  IMAD R4, R50, 0xc0, R14 ;  /* 0x000000c032047824 */ /* 0x010fc600078e020e */
[----:B------:R-:W-:Y:S01]  /*16370*/  SHFL.IDX PT, R44, R10, 0x1, 0x1c1f ;  /* 0x003c1f000a2c7f89 */ /* 0x000fe200000e0000 */
[----:B------:R-:W-:Y:S01]  /*16380*/  IMAD.X R9, RZ, RZ, R21, P2 ;  /* 0x000000ffff097224 */ /* 0x000fe200010e0615 */
[----:B------:R-:W-:Y:S01]  /*16390*/  LOP3.LUT R7, R20, 0x180, RZ, 0xc0, !PT ;  /* 0x0000018014077812 */ /* 0x000fe200078ec0ff */
[----:B------:R-:W-:Y:S01]  /*163a0*/  ULDC.64 UR4, c[0x0][0xaa0] ;  /* 0x0002a80000047ab9 */ /* 0x000fe20000000a00 */
[----:B------:R-:W0:Y:S01]  /*163b0*/  SHFL.IDX PT, R47, R11, RZ, 0x1c1f ;  /* 0x001c1fff0b2f7589 */ /* 0x000e2200000e0000 */
[----:B------:R-:W-:-:S03]  /*163c0*/  LOP3.LUT P0, RZ, R26, 0x3, RZ, 0xc0, !PT ;  /* 0x000000031aff7812 */ /* 0x000fc6000780c0ff */
[----:B------:R-:W1:Y:S01]  /*163d0*/  SHFL.IDX PT, R45, R11, 0x1, 0x1c1f ;  /* 0x003c1f000b2d7f89 */ /* 0x000e6200000e0000 */
[C---:B------:R-:W-:Y:S01]  /*163e0*/  ISETP.GE.OR P2, PT, R4.reuse, R41, P0 ;  /* 0x000000290400720c */ /* 0x040fe20000746670 */
[----:B------:R-:W-:Y:S01]  /*163f0*/  VIADD R4, R4, 0x8 ;  /* 0x0000000804047836 */ /* 0x000fe20000000000 */
[----:B------:R-:W-:-:S04]  /*16400*/  IADD3 R5, P3, R20, 0x7800, RZ ;  /* 0x0000780014057810 */ /* 0x000fc80007f7e0ff */
[----:B------:R-:W-:Y:S02]  /*16410*/  ISETP.GE.OR P0, PT, R4, R41, P0 ;  /* 0x000000290400720c */ /* 0x000fe40000706670 */
[----:B------:R-:W-:Y:S01]  /*16420*/  LOP3.LUT R4, R5, 0x180, RZ, 0xc0, !PT ;  /* 0x0000018005047812 */ /* 0x000fe200078ec0ff */
[----:B------:R-:W-:Y:S01]  /*16430*/  IMAD R43, R43, UR4, RZ ;  /* 0x000000042b2b7c24 */ /* 0x000fe2000f8e02ff */
[----:B------:R-:W-:Y:S02]  /*16440*/  SHF.R.U64 R7, R7, 0x3, RZ ;  /* 0x0000000307077819 */ /* 0x000fe400000012ff */
[----:B------:R-:W-:Y:S02]  /*16450*/  SHF.R.U64 R4, R4, 0x3, RZ ;  /* 0x0000000304047819 */ /* 0x000fe400000012ff */
[----:B------:R-:W-:Y:S01]  /*16460*/  LOP3.LUT R20, R7, R20, RZ, 0x3c, !PT ;  /* 0x0000001407147212 */ /* 0x000fe200078e3cff */
[----:B0-----:R0:W-:Y:S01]  /*16470*/  @!P2 ST.E desc[UR60][R46.64], R0 ;  /* 0x000000002e00a985 */ /* 0x0011e2000c10193c */
[----:B------:R-:W-:-:S03]  /*16480*/  LOP3.LUT R32, R4, R5, RZ, 0x3c, !PT ;  /* 0x0000000504207212 */ /* 0x000fc600078e3cff */
[----:B-1----:R1:W-:Y:S04]  /*16490*/  @!P0 ST.E desc[UR60][R44.64], R2 ;  /* 0x000000022c008985 */ /* 0x0023e8000c10193c */
[----:B------:R2:W5:Y:S01]  /*164a0*/  LD.E.128 R4, desc[UR60][R20.64] ;  /* 0x0000003c14047980 */ /* 0x000562000c101d00 */
[C---:B0-----:R-:W-:Y:S01]  /*164b0*/  IMAD R47, R42.reuse, UR5, R43 ;  /* 0x000000052a2f7c24 */ /* 0x041fe2000f8e022b */
[----:B------:R-:W-:Y:S01]  /*164c0*/  LOP3.LUT R8, R15, 0x180, RZ, 0xc0, !PT ;  /* 0x000001800f087812 */ /* 0x000fe200078ec0ff */
[----:B------:R-:W-:Y:S01]  /*164d0*/  IMAD.WIDE.U32 R42, R42, UR4, RZ ;  /* 0x000000042a2a7c25 */ /* 0x000fe2000f8e00ff */
[----:B------:R-:W-:Y:S01]  /*164e0*/  ULDC.64 UR4, c[0x0][0xae8] ;  /* 0x0002ba0000047ab9 */ /* 0x000fe20000000a00 */
[----:B------:R-:W5:Y:S02]  /*164f0*/  LD.E.128 R24, desc[UR60][R24.64] ;  /* 0x0000003c18187980 */ /* 0x000f64000c101d00 */
[----:B------:R-:W-:-:S02]  /*16500*/  IMAD R0, R70, 0x60, R52 ;  /* 0x0000006046007824 */ /* 0x000fc400078e0234 */
[----:B--2---:R-:W-:Y:S01]  /*16510*/  IMAD.MOV.U32 R20, RZ, RZ, R42 ;  /* 0x000000ffff147224 */ /* 0x004fe200078e002a */
[----:B------:R-:W5:Y:S01]  /*16520*/  LD.E.128 R28, desc[UR60][R28.64] ;  /* 0x0000003c1c1c7980 */ /* 0x000f62000c101d00 */
[----:B------:R-:W-:Y:S02]  /*16530*/  IMAD R42, R50, 0xc0, R0 ;  /* 0x000000c0322a7824 */ /* 0x000fe400078e0200 */
[----:B------:R-:W-:Y:S02]  /*16540*/  IMAD.X R33, RZ, RZ, R21, P3 ;  /* 0x000000ffff217224 */ /* 0x000fe400018e0615 */
[----:B------:R-:W-:Y:S02]  /*16550*/  IMAD.IADD R21, R43, 0x1, R47 ;  /* 0x000000012b157824 */ /* 0x000fe400078e022f */
[----:B------:R-:W-:Y:S02]  /*16560*/  IMAD R49, R49, UR4, RZ ;  /* 0x0000000431317c24 */ /* 0x000fe4000f8e02ff */
[----:B------:R-:W-:Y:S01]  /*16570*/  @P1 IMAD.HI.U32 R0, R42, R51, RZ ;  /* 0x000000332a001227 */ /* 0x000fe200078e00ff */
[----:B------:R-:W-:Y:S01]  /*16580*/  SHF.R.U64 R8, R8, 0x3, RZ ;  /* 0x0000000308087819 */ /* 0x000fe200000012ff */
[----:B------:R-:W5:Y:S02]  /*16590*/  LD.E.128 R32, desc[UR60][R32.64] ;  /* 0x0000003c20207980 */ /* 0x000f64000c101d00 */
[----:B------:R-:W-:-:S02]  /*165a0*/  IMAD R49, R55, UR5, R49 ;  /* 0x0000000537317c24 */ /* 0x000fc4000f8e0231 */
[----:B------:R-:W-:Y:S01]  /*165b0*/  IMAD.WIDE.U32 R20, R55, UR4, R20 ;  /* 0x0000000437147c25 */ /* 0x000fe2000f8e0014 */
[----:B------:R-:W-:-:S03]  /*165c0*/  ULDC.64 UR4, c[0x0][0xaf0] ;  /* 0x0002bc0000047ab9 */ /* 0x000fc60000000a00 */
[----:B------:R-:W-:Y:S01]  /*165d0*/  IMAD.MOV.U32 R43, RZ, RZ, R42 ;  /* 0x000000ffff2b7224 */ /* 0x000fe200078e002a */
[----:B------:R-:W-:Y:S01]  /*165e0*/  @P1 SHF.R.U32.HI R43, RZ, R53, R0 ;  /* 0x00000035ff2b1219 */ /* 0x000fe20000011600 */
[----:B-1----:R-:W-:Y:S02]  /*165f0*/  IMAD R45, R54, UR4, RZ ;  /* 0x00000004362d7c24 */ /* 0x002fe4000f8e02ff */
[----:B------:R-:W-:Y:S01]  /*16600*/  IMAD.IADD R21, R21, 0x1, R49 ;  /* 0x0000000115157824 */ /* 0x000fe200078e0231 */
[----:B------:R-:W-:Y:S01]  /*16610*/  SHF.R.S32.HI R0, RZ, 0x1f, R43 ;  /* 0x0000001fff007819 */ /* 0x000fe2000001142b */
[C---:B------:R-:W-:Y:S01]  /*16620*/  IMAD R45, R48.reuse, UR5, R45 ;  /* 0x00000005302d7c24 */ /* 0x040fe2000f8e022d */
[----:B------:R-:W-:Y:S01]  /*16630*/  IADD3 R2, -R43, RZ, RZ ;  /* 0x000000ff2b027210 */ /* 0x000fe20007ffe1ff */
[----:B------:R-:W-:Y:S01]  /*16640*/  IMAD.WIDE.U32 R48, R48, UR4, R20 ;  /* 0x0000000430307c25 */ /* 0x000fe2000f8e0014 */
[----:B------:R-:W-:Y:S01]  /*16650*/  LOP3.LUT R8, R8, R15, RZ, 0x3c, !PT ;  /* 0x0000000f08087212 */ /* 0x000fe200078e3cff */
[----:B------:R-:W-:Y:S01]  /*16660*/  ULDC.64 UR4, c[0x0][0xae0] ;  /* 0x0002b80000047ab9 */ /* 0x000fe20000000a00 */
[----:B------:R-:W5:Y:S01]  /*16670*/  LD.E.128 R12, desc[UR60][R12.64] ;  /* 0x0000003c0c0c7980 */ /* 0x000f62000c101d00 */
[----:B------:R-:W-:-:S02]  /*16680*/  IMAD R0, R0, UR4, RZ ;  /* 0x0000000400007c24 */ /* 0x000fc4000f8e02ff */
        /* <DEDUP_REMOVED lines=15> */
[----:B------:R-:W-:Y:S02]  /*16780*/  IMAD R48, R50, 0xc0, R52 ;  /* 0x000000c032307824 */ /* 0x000fe400078e0234 */
        /* <DEDUP_REMOVED lines=8> */
[----:B------:R-:W-:Y:S01]  /*16810*/  PRMT R0, RZ, 0x654, R0 ;  /* 0x00000654ff007816 */ /* 0x000fe20000000000 */
[----:B0-----:R0:W1:Y:S03]  /*16820*/  SHFL.IDX PT, R20, R46, RZ, 0x1c1f ;  /* 0x001c1fff2e147589 */ /* 0x00106600000e0000 */
[----:B------:R0:W-:Y:S01]  /*16830*/  SYNCS.ARRIVE.TRANS64.RED.A1T0 RZ, [R0+URZ], RZ ;  /* 0x000000ff00ff79a7 */ /* 0x0001e2000810043f */
[----:B------:R0:W2:Y:S01]  /*16840*/  SHFL.IDX PT, R21, R47, RZ, 0x1c1f ;  /* 0x001c1fff2f157589 */ /* 0x0000a200000e0000 */
[----:B------:R-:W-:Y:S05]  /*16850*/  @P0 BRA `(.L_x_10451) ;  /* 0x0000000000300947 */ /* 0x000fea0003800000 */
        /* <DEDUP_REMOVED lines=12> */
.L_x_10451:
[----:B------:R-:W-:Y:S05]  /*16920*/  BSYNC B1 ;  /* 0x0000000000017941 */ /* 0x000fea0003800000 */
.L_x_10450:
[----:B0-----:R-:W-:Y:S01]  /*16930*/  VIADD R0, R48, 0x60 ;  /* 0x0000006030007836 */ /* 0x001fe20000000000 */
[----:B---3-5:R0:W3:Y:S04]  /*16940*/  SHFL.IDX PT, R5, R47, 0x1, 0x1c1f ;  /* 0x003c1f002f057f89 */ /* 0x0280e800000e0000 */
[----:B------:R-:W-:Y:S01]  /*16950*/  ISETP.GE.AND P0, PT, R0, R41, PT ;  /* 0x000000290000720c */ /* 0x000fe20003f06270 */
[----:B------:R0:W4:-:S12]  /*16960*/  SHFL.IDX PT, R4, R46, 0x1, 0x1c1f ;  /* 0x003c1f002e047f89 */ /* 0x00011800000e0000 */
[----:B0-----:R-:W-:Y:S05]  /*16970*/  @P0 BRA `(.L_x_10452) ;  /* 0x0000000800b00947 */ /* 0x001fea0003800000 */
[----:B------:R-:W-:Y:S02]  /*16980*/  ULDC UR4, c[0x0][0xac8] ;  /* 0x0002b20000047ab9 */ /* 0x000fe40000000800 */
[----:B------:R-:W-:Y:S02]  /*16990*/  ISETP.GE.AND P2, PT, R38, UR4, PT ;  /* 0x0000000426007c0c */ /* 0x000fe4000bf46270 */
[----:B------:R-:W-:-:S11]  /*169a0*/  ISETP.GE.AND P1, PT, R36, UR4, PT ;  /* 0x0000000424007c0c */ /* 0x000fd6000bf26270 */
[----:B----4-:R-:W-:Y:S02]  /*169b0*/  @!P2 LEA R6, P0, R38, R4, 0x1 ;  /* 0x000000042606a211 */ /* 0x010fe400078008ff */
[----:B---3--:R-:W-:Y:S02]  /*169c0*/  @!P1 IMAD.WIDE R2, R36, 0x2, R4 ;  /* 0x0000000224029825 */ /* 0x008fe400078e0204 */
        /* <DEDUP_REMOVED lines=9> */
.L_x_10448:
[----:B------:R-:W-:Y:S01]  /*16a60*/  ULDC.64 UR4, c[0x0][0xc00] ;  /* 0x0003000000047ab9 */ /* 0x000fe20000000a00 */
[----:B------:R-:W-:Y:S01]  /*16a70*/  IMAD.MOV.U32 R0, RZ, RZ, RZ ;  /* 0x000000ffff007224 */ /* 0x000fe200078e00ff */
[----:B------:R-:W-:Y:S01]  /*16a80*/  ISETP.NE.U32.AND P0, PT, RZ, UR4, PT ;  /* 0x00000004ff007c0c */ /* 0x000fe2000bf05070 */
[----:B------:R-:W0:Y:S01]  /*16a90*/  LDC R25, c[0x0][0xbe8] ;  /* 0x0002fa00ff197b82 */ /* 0x000e220000000800 */
[----:B------:R-:W-:Y:S02]  /*16aa0*/  IADD3 R2, P1, R58, UR4, RZ ;  /* 0x000000043a027c10 */ /* 0x000fe4000ff3e0ff */
[----:B------:R-:W-:Y:S02]  /*16ab0*/  ISETP.NE.AND.EX P0, PT, RZ, UR5, PT, P0 ;  /* 0x00000005ff007c0c */ /* 0x000fe4000bf05300 */
[----:B------:R-:W-:Y:S01]  /*16ac0*/  IADD3.X R3, R55, UR5, RZ, P1, !PT ;  /* 0x0000000537037c10 */ /* 0x000fe20008ffe4ff */
[----:B------:R-:W-:Y:S02]  /*16ad0*/  ULDC.64 UR4, c[0x0][0xc08] ;  /* 0x0003020000047ab9 */ /* 0x000fe40000000a00 */
[----:B------:R-:W-:-:S04]  /*16ae0*/  ISETP.NE.U32.AND P1, PT, RZ, UR4, PT ;  /* 0x00000004ff007c0c */ /* 0x000fc8000bf25070 */
[----:B------:R-:W-:-:S04]  /*16af0*/  ISETP.NE.AND.EX P1, PT, RZ, UR5, PT, P1 ;  /* 0x00000005ff007c0c */ /* 0x000fc8000bf25310 */
[----:B------:R2:W5:Y:S01]  /*16b00*/  @P0 LDG.E R0, desc[UR60][R2.64] ;  /* 0x0000003c02000981 */ /* 0x000562000c1e1900 */
[----:B------:R-:W3:Y:S08]  /*16b10*/  S2R R4, SR_TID.X ;  /* 0x0000000000047919 */ /* 0x000ef00000002100 */
[----:B------:R-:W-:Y:S01]  /*16b20*/  @P1 IADD3 R58, P2, R58, UR4, RZ ;  /* 0x000000043a3a1c10 */ /* 0x000fe2000ff5e0ff */
[----:B------:R-:W-:-:S02]  /*16b30*/  ULDC UR4, c[0x0][0xa88] ;  /* 0x0002a20000047ab9 */ /* 0x000fc40000000800 */
[----:B------:R-:W-:Y:S01]  /*16b40*/  IMAD.U32 R6, RZ, RZ, UR4 ;  /* 0x00000004ff067e24 */ /* 0x000fe2000f8e00ff */
[----:B------:R-:W-:-:S05]  /*16b50*/  @P1 IADD3.X R59, R55, UR5, RZ, P2, !PT ;  /* 0x00000005373b1c10 */ /* 0x000fca00097fe4ff */
[----:B------:R2:W5:Y:S01]  /*16b60*/  @P1 LDG.E R6, desc[UR60][R58.64] ;  /* 0x0000003c3a061981 */ /* 0x000562000c1e1900 */
[----:B0-----:R-:W-:-:S13]  /*16b70*/  ISETP.NE.AND P2, PT, R25, 0x1, PT ;  /* 0x000000011900780c */ /* 0x001fda0003f45270 */
[----:B------:R-:W0:Y:S01]  /*16b80*/  @P2 LDC R12, c[0x0][0xbec] ;  /* 0x0002fb00ff0c2b82 */ /* 0x000e220000000800 */
[----:B---3--:R-:W-:-:S07]  /*16b90*/  VIADD R24, R4, 0xffffff80 ;  /* 0xffffff8004187836 */ /* 0x008fce0000000000 */
[----:B------:R-:W3:Y:S01]  /*16ba0*/  @P2 LDC R27, c[0x0][0xbf0] ;  /* 0x0002fc00ff1b2b82 */ /* 0x000ee20000000800 */
[----:B------:R-:W-:Y:S01]  /*16bb0*/  ISETP.GE.AND P3, PT, R24, 0xc0, PT ;  /* 0x000000c01800780c */ /* 0x000fe20003f66270 */
[----:B--2---:R-:W-:-:S12]  /*16bc0*/  @P1 BRA `(.L_x_10453) ;  /* 0x0000000000101947 */ /* 0x004fd80003800000 */
[----:B------:R-:W-:Y:S05]  /*16bd0*/  @!P0 BRA `(.L_x_10453) ;  /* 0x00000000000c8947 */ /* 0x000fea0003800000 */
[----:B------:R-:W2:Y:S04]  /*16be0*/  LDG.E R5, desc[UR60][R2.64] ;  /* 0x0000003c02057981 */ /* 0x000ea8000c1e1900 */
[----:B-----5:R-:W2:Y:S02]  /*16bf0*/  LDG.E R6, desc[UR60][R2.64+0x4] ;  /* 0x0000043c02067981 */ /* 0x020ea4000c1e1900 */
[----:B--2---:R-:W-:-:S07]  /*16c00*/  IMAD.IADD R6, R6, 0x1, -R5 ;  /* 0x0000000106067824 */ /* 0x004fce00078e0a05 */
.L_x_10453:
[----:B------:R-:W2:Y:S04]  /*16c10*/  LDL R14, [R1+0x90] ;  /* 0x00009000010e7983 */ /* 0x000ea80000100800 */
[----:B------:R4:W5:Y:S01]  /*16c20*/  LDL R20, [R1+0x94] ;  /* 0x0000940001147983 */ /* 0x0009620000100800 */
[----:B------:R-:W-:Y:S01]  /*16c30*/  BSSY B1, `(.L_x_10454) ;  /* 0x000002d000017945 */ /* 0x000fe20003800000 */
[----:B------:R-:W-:Y:S02]  /*16c40*/  SEL R13, R85, RZ, !P0 ;  /* 0x000000ff550d7207 */ /* 0x000fe40004000000 */
[----:B------:R-:W-:Y:S02]  /*16c50*/  SEL R54, R54, RZ, !P0 ;  /* 0x000000ff36367207 */ /* 0x000fe40004000000 */
[----:B-1---5:R-:W-:-:S02]  /*16c60*/  SHF.R.S32.HI R11, RZ, 0x1f, R0 ;  /* 0x0000001fff0b7819 */ /* 0x022fc40000011400 */
[----:B--2---:R-:W-:Y:S01]  /*16c70*/  SHF.R.S32.HI R10, RZ, 0x1f, R14 ;  /* 0x0000001fff0a7819 */ /* 0x004fe2000001140e */
[----:B----4-:R-:W-:Y:S06]  /*16c80*/  @P3 BRA `(.L_x_10455) ;  /* 0x00000000009c3947 */ /* 0x010fec0003800000 */
[----:B------:R-:W1:Y:S01]  /*16c90*/  LDC R9, c[0x0][0xbe8] ;  /* 0x0002fa00ff097b82 */ /* 0x000e620000000800 */
[----:B------:R-:W-:-:S04]  /*16ca0*/  IMAD R2, R20, 0xc0, R4 ;  /* 0x000000c014027824 */ /* 0x000fc800078e0204 */
[----:B------:R-:W-:Y:S02]  /*16cb0*/  VIADD R8, R2, 0xffffff80 ;  /* 0xffffff8002087836 */ /* 0x000fe40000000000 */
[----:B-1----:R-:W-:-:S05]  /*16cc0*/  IMAD R3, R6, R9, RZ ;  /* 0x0000000906037224 */ /* 0x002fca00078e02ff */
        /* <DEDUP_REMOVED lines=35> */
.L_x_10455:
[----:B------:R-:W-:Y:S05]  /*16f00*/  BSYNC B1 ;  /* 0x0000000000017941 */ /* 0x000fea0003800000 */
.L_x_10454:
[----:B------:R-:W-:Y:S01]  /*16f10*/  SHF.R.S32.HI R8, RZ, 0x1f, R24 ;  /* 0x0000001fff087819 */ /* 0x000fe20000011418 */
[----:B------:R-:W-:Y:S02]  /*16f20*/  ULDC.64 UR4, c[0x0][0xaa0] ;  /* 0x0002a80000047ab9 */ /* 0x000fe40000000a00 */
[----:B-1----:R-:W-:Y:S01]  /*16f30*/  IMAD R3, R11, UR4, RZ ;  /* 0x000000040b037c24 */ /* 0x002fe2000f8e02ff */
[----:B------:R-:W-:-:S03]  /*16f40*/  LEA.HI R8, R8, R24, RZ, 0x2 ;  /* 0x0000001808087211 */ /* 0x000fc600078f10ff */
[C---:B------:R-:W-:Y:S01]  /*16f50*/  IMAD R5, R0.reuse, UR5, R3 ;  /* 0x0000000500057c24 */ /* 0x040fe2000f8e0203 */
[----:B------:R-:W-:Y:S01]  /*16f60*/  SHF.R.S32.HI R8, RZ, 0x2, R8 ;  /* 0x00000002ff087819 */ /* 0x000fe20000011408 */
[----:B------:R-:W-:Y:S01]  /*16f70*/  IMAD.WIDE.U32 R2, R0, UR4, RZ ;  /* 0x0000000400027c25 */ /* 0x000fe2000f8e00ff */
[----:B------:R-:W-:-:S03]  /*16f80*/  ULDC.64 UR4, c[0x0][0xae8] ;  /* 0x0002ba0000047ab9 */ /* 0x000fc60000000a00 */
[----:B------:R-:W-:Y:S02]  /*16f90*/  IMAD R0, R70, 0x60, R8 ;  /* 0x0000006046007824 */ /* 0x000fe400078e0208 */
[----:B------:R-:W-:Y:S02]  /*16fa0*/  IMAD.IADD R3, R3, 0x1, R5 ;  /* 0x0000000103037824 */ /* 0x000fe400078e0205 */
[----:B------:R-:W-:Y:S02]  /*16fb0*/  IMAD R9, R20, 0xc0, R0 ;  /* 0x000000c014097824 */ /* 0x000fe400078e0200 */
[----:B------:R-:W-:Y:S02]  /*16fc0*/  IMAD R4, R10, UR4, RZ ;  /* 0x000000040a047c24 */ /* 0x000fe4000f8e02ff */
[----:B0-----:R-:W-:Y:S01]  /*16fd0*/  @P2 IMAD.HI.U32 R0, R9, R12, RZ ;  /* 0x0000000c09002227 */ /* 0x001fe200078e00ff */
[----:B------:R-:W-:-:S03]  /*16fe0*/  MOV R5, R9 ;  /* 0x0000000900057202 */ /* 0x000fc60000000f00 */
[C---:B------:R-:W-:Y:S01]  /*16ff0*/  IMAD R7, R14.reuse, UR5, R4 ;  /* 0x000000050e077c24 */ /* 0x040fe2000f8e0204 */
[----:B---3--:R-:W-:Y:S01]  /*17000*/  @P2 SHF.R.U32.HI R5, RZ, R27, R0 ;  /* 0x0000001bff052219 */ /* 0x008fe20000011600 */
        /* <DEDUP_REMOVED lines=18> */
[----:B------:R-:W-:-:S04]  /*17130*/  IMAD.WIDE.U32 R2, R7, UR4, R2 ;  /* 0x0000000407027c25 */ /* 0x000fc8000f8e0002 */
[----:B------:R-:W-:Y:S01]  /*17140*/  IMAD R7, R7, UR5, R0 ;  /* 0x0000000507077c24 */ /* 0x000fe2000f8e0200 */
[----:B------:R-:W-:Y:S02]  /*17150*/  ULDC.64 UR4, c[0x0][0xa80] ;  /* 0x0002a00000047ab9 */ /* 0x000fe40000000a00 */
[----:B------:R-:W-:Y:S01]  /*17160*/  LEA R0, P0, R2, UR4, 0x1 ;  /* 0x0000000402007c11 */ /* 0x000fe2000f8008ff */
[----:B------:R-:W-:Y:S01]  /*17170*/  IMAD.IADD R3, R3, 0x1, R7 ;  /* 0x0000000103037824 */ /* 0x000fe200078e0207 */
[----:B------:R-:W-:-:S04]  /*17180*/  UMOV UR4, 0xffffffff ;  /* 0xffffffff00047882 */ /* 0x000fc80000000000 */
[----:B------:R-:W-:Y:S01]  /*17190*/  LEA.HI.X R2, R2, UR5, R3, 0x1, P0 ;  /* 0x0000000502027c11 */ /* 0x000fe200080f0c03 */
[----:B------:R-:W-:Y:S06]  /*171a0*/  BRA.DIV UR4, `(.L_x_10456) ;  /* 0x0000008204747947 */ /* 0x000fec000b800000 */
[----:B------:R0:W1:Y:S04]  /*171b0*/  SHFL.IDX PT, R3, R2, RZ, 0x1c1f ;  /* 0x001c1fff02037589 */ /* 0x00006800000e0000 */
[----:B------:R0:W2:Y:S02]  /*171c0*/  SHFL.IDX PT, R14, R0, RZ, 0x1c1f ;  /* 0x001c1fff000e7589 */ /* 0x0000a400000e0000 */
.L_x_10652:
[----:B------:R-:W-:Y:S01]  /*171d0*/  IMAD R25, R6, R25, RZ ;  /* 0x0000001906197224 */ /* 0x000fe200078e02ff */
[----:B------:R-:W-:Y:S01]  /*171e0*/  BSSY B1, `(.L_x_10457) ;  /* 0x0000011000017945 */ /* 0x000fe20003800000 */
[----:B------:R-:W-:-:S05]  /*171f0*/  IMAD R4, R20, 0xc0, R8 ;  /* 0x000000c014047824 */ /* 0x000fca00078e0208 */
[----:B------:R-:W-:-:S13]  /*17200*/  ISETP.GE.AND P0, PT, R4, R25, PT ;  /* 0x000000190400720c */ /* 0x000fda0003f06270 */
[----:B------:R-:W-:Y:S05]  /*17210*/  @P0 BRA `(.L_x_10458) ;  /* 0x0000000000340947 */ /* 0x000fea0003800000 */
[----:B------:R-:W-:Y:S02]  /*17220*/  ULDC UR4, c[0x0][0xac8] ;  /* 0x0002b20000047ab9 */ /* 0x000fe40000000800 */
[----:B------:R-:W-:Y:S02]  /*17230*/  ISETP.GE.AND P2, PT, R36, UR4, PT ;  /* 0x0000000424007c0c */ /* 0x000fe4000bf46270 */
[----:B------:R-:W-:Y:S02]  /*17240*/  ISETP.GE.AND P3, PT, R38, UR4, PT ;  /* 0x0000000426007c0c */ /* 0x000fe4000bf66270 */
[----:B------:R-:W-:-:S09]  /*17250*/  ISETP.GE.AND P4, PT, R37, UR4, PT ;  /* 0x0000000425007c0c */ /* 0x000fd2000bf86270 */
[----:B-1----:R-:W-:Y:S02]  /*17260*/  @!P2 IMAD.MOV.U32 R15, RZ, RZ, R3 ;  /* 0x000000ffff0fa224 */ /* 0x002fe400078e0003 */
[-C--:B--2---:R-:W-:Y:S02]  /*17270*/  @!P3 LEA R8, P0, R38, R14.reuse, 0x1 ;  /* 0x0000000e2608b211 */ /* 0x084fe400078008ff */
[C---:B------:R-:W-:Y:S01]  /*17280*/  @!P4 LEA R10, P1, R37.reuse, R14, 0x1 ;  /* 0x0000000e250ac211 */ /* 0x040fe200078208ff */
[----:B------:R-:W-:Y:S01]  /*17290*/  @!P2 IMAD.WIDE R6, R36, 0x2, R14 ;  /* 0x000000022406a825 */ /* 0x000fe200078e020e */
[-C--:B------:R-:W-:Y:S02]  /*172a0*/  @!P3 LEA.HI.X R9, R38, R3.reuse, R39, 0x1, P0 ;  /* 0x000000032609b211 */ /* 0x080fe400000f0c27 */
[----:B------:R-:W-:Y:S02]  /*172b0*/  @!P4 LEA.HI.X R11, R37, R3, R40, 0x1, P1 ;  /* 0x00000003250bc211 */ /* 0x000fe400008f0c28 */
[----:B------:R3:W-:Y:S04]  /*172c0*/  @!P2 ST.E.128 desc[UR60][R6.64], RZ ;  /* 0x000000ff0600a985 */ /* 0x0007e8000c101d3c */
[----:B------:R3:W-:Y:S04]  /*172d0*/  @!P3 ST.E.128 desc[UR60][R8.64], RZ ;  /* 0x000000ff0800b985 */ /* 0x0007e8000c101d3c */
[----:B------:R3:W-:Y:S02]  /*172e0*/  @!P4 ST.E.128 desc[UR60][R10.64], RZ ;  /* 0x000000ff0a00c985 */ /* 0x0007e4000c101d3c */
.L_x_10458:
[----:B------:R-:W-:Y:S05]  /*172f0*/  BSYNC B1 ;  /* 0x0000000000017941 */ /* 0x000fea0003800000 */
.L_x_10457:
[----:B------:R-:W-:-:S03]  /*17300*/  UMOV UR4, 0xffffffff ;  /* 0xffffffff00047882 */ /* 0x000fc60000000000 */
[----:B------:R-:W-:Y:S05]  /*17310*/  BRA.DIV UR4, `(.L_x_10459) ;  /* 0x00000082044c7947 */ /* 0x000fea000b800000 */
[----:B-1----:R1:W4:Y:S04]  /*17320*/  SHFL.IDX PT, R3, R2, 0x1, 0x1c1f ;  /* 0x003c1f0002037f89 */ /* 0x00232800000e0000 */
[----:B--2---:R1:W2:Y:S02]  /*17330*/  SHFL.IDX PT, R14, R0, 0x1, 0x1c1f ;  /* 0x003c1f00000e7f89 */ /* 0x0042a400000e0000 */
.L_x_10656:
[----:B01----:R-:W-:-:S05]  /*17340*/  VIADD R0, R4, 0x60 ;  /* 0x0000006004007836 */ /* 0x003fca0000000000 */
[----:B------:R-:W-:-:S13]  /*17350*/  ISETP.GE.AND P0, PT, R0, R25, PT ;  /* 0x000000190000720c */ /* 0x000fda0003f06270 */
[----:B------:R-:W-:Y:S05]  /*17360*/  @P0 BRA `(.L_x_10452) ;  /* 0x0000000000340947 */ /* 0x000fea0003800000 */
[----:B------:R-:W-:Y:S02]  /*17370*/  ULDC UR4, c[0x0][0xac8] ;  /* 0x0002b20000047ab9 */ /* 0x000fe40000000800 */
[----:B------:R-:W-:Y:S02]  /*17380*/  ISETP.GE.AND P2, PT, R36, UR4, PT ;  /* 0x0000000424007c0c */ /* 0x000fe4000bf46270 */
[----:B------:R-:W-:Y:S02]  /*17390*/  ISETP.GE.AND P3, PT, R38, UR4, PT ;  /* 0x0000000426007c0c */ /* 0x000fe4000bf66270 */
[----:B------:R-:W-:-:S09]  /*173a0*/  ISETP.GE.AND P4, PT, R37, UR4, PT ;  /* 0x0000000425007c0c */ /* 0x000fd2000bf86270 */
[----:B----4-:R-:W-:Y:S02]  /*173b0*/  @!P2 IMAD.MOV.U32 R15, RZ, RZ, R3 ;  /* 0x000000ffff0fa224 */ /* 0x010fe400078e0003 */
[-C--:B--23--:R-:W-:Y:S02]  /*173c0*/  @!P3 LEA R6, P0, R38, R14.reuse, 0x1 ;  /* 0x0000000e2606b211 */ /* 0x08cfe400078008ff */
[C---:B------:R-:W-:Y:S01]  /*173d0*/  @!P4 LEA R2, P1, R37.reuse, R14, 0x1 ;  /* 0x0000000e2502c211 */ /* 0x040fe200078208ff */
[----:B------:R-:W-:Y:S01]  /*173e0*/  @!P2 IMAD.WIDE R4, R36, 0x2, R14 ;  /* 0x000000022404a825 */ /* 0x000fe200078e020e */
[-C--:B------:R-:W-:Y:S02]  /*173f0*/  @!P3 LEA.HI.X R7, R38, R3.reuse, R39, 0x1, P0 ;  /* 0x000000032607b211 */ /* 0x080fe400000f0c27 */
[----:B------:R-:W-:Y:S02]  /*17400*/  @!P4 LEA.HI.X R3, R37, R3, R40, 0x1, P1 ;  /* 0x000000032503c211 */ /* 0x000fe400008f0c28 */
[----:B------:R0:W-:Y:S04]  /*17410*/  @!P2 ST.E.128 desc[UR60][R4.64], RZ ;  /* 0x000000ff0400a985 */ /* 0x0001e8000c101d3c */
[----:B------:R0:W-:Y:S04]  /*17420*/  @!P3 ST.E.128 desc[UR60][R6.64], RZ ;  /* 0x000000ff0600b985 */ /* 0x0001e8000c101d3c */
[----:B------:R0:W-:Y:S02]  /*17430*/  @!P4 ST.E.128 desc[UR60][R2.64], RZ ;  /* 0x000000ff0200c985 */ /* 0x0001e4000c101d3c */
.L_x_10452:
[----:B------:R-:W-:Y:S05]  /*17440*/  BSYNC B0 ;  /* 0x0000000000007941 */ /* 0x000fea0003800000 */
.L_x_10447:
[----:B------:R-:W-:Y:S02]  /*17450*/  ULDC UR4, c[0x0][0xc3c] ;  /* 0x00030f0000047ab9 */ /* 0x000fe40000000800 */
[----:B------:R-:W-:-:S13]  /*17460*/  ISETP.GE.AND P0, PT, R111, UR4, PT ;  /* 0x000000046f007c0c */ /* 0x000fda000bf06270 */
[----:B------:R-:W-:Y:S05]  /*17470*/  @!P0 BRA `(.L_x_10460) ;  /* 0xfffffea000208947 */ /* 0x000fea000383ffff */
[----:B------:R-:W-:Y:S05]  /*17480*/  BRA `(.L_x_10325) ;  /* 0x0000007400c07947 */ /* 0x000fea0003800000 */
.L_x_10323:
[----:B------:R-:W-:-:S08]  /*17490*/  NOP ;  /* 0x0000000000007918 */ /* 0x000fd00000000000 */
[----:B--2---:R-:W0:-:S00]  /*174a0*/  USETMAXREG.DEALLOC.CTAPOOL 0x20 ;  /* 0x00000020000079c8 */ /* 0x004e0000080e0500 */
[----:B0-----:R-:W2:Y:S01]  /*174b0*/  LDL.LU R2, [R1] ;  /* 0x0000000001027983 */ /* 0x001ea20000300800 */
[----:B------:R-:W-:-:S06]  /*174c0*/  LOP3.LUT R0, R0, 0x3, RZ, 0xc0, !PT ;  /* 0x0000000300007812 */ /* 0x000fcc00078ec0ff */
[----:B------:R-:W0:Y:S02]  /*174d0*/  SHFL.IDX PT, R0, R0, RZ, 0x1f ;  /* 0x00001fff00007589 */ /* 0x000e2400000e0000 */
[----:B0-----:R-:W-:Y:S01]  /*174e0*/  ISETP.NE.AND P0, PT, R0, RZ, PT ;  /* 0x000000ff0000720c */ /* 0x001fe20003f05270 */
[----:B------:R-:W-:Y:S01]  /*174f0*/  IMAD.MOV.U32 R0, RZ, RZ, RZ ;  /* 0x000000ffff007224 */ /* 0x000fe200078e00ff */
        /* <DEDUP_REMOVED lines=11> */
.L_x_10461:
        /* <DEDUP_REMOVED lines=42> */
.L_x_10467:
        /* <DEDUP_REMOVED lines=9> */
[----:B------:R-:W0:Y:S02]  /*178e0*/  LDC.64 R2, c[0x0][0xc80] ;  /* 0x00032000ff027b82 */ /* 0x000e240000000a00 */
[----:B0-----:R-:W-:-:S05]  /*178f0*/  IMAD.WIDE R2, R7, 0x4, R2 ;  /* 0x0000000407027825 */ /* 0x001fca00078e0202 */
[----:B------:R0:W5:Y:S02]  /*17900*/  LDG.E R0, desc[UR60][R2.64] ;  /* 0x0000003c02007981 */ /* 0x000164000c1e1900 */
.L_x_10466:
[----:B------:R-:W-:Y:S05]  /*17910*/  BSYNC B0 ;  /* 0x0000000000007941 */ /* 0x000fea0003800000 */
.L_x_10465:
        /* <DEDUP_REMOVED lines=21> */
.L_x_10463:
        /* <DEDUP_REMOVED lines=15> */
.L_x_10468:
        /* <DEDUP_REMOVED lines=28> */
.L_x_10464:
[----:B------:R-:W-:Y:S02]  /*17d20*/  IMAD.MOV.U32 R17, RZ, RZ, RZ ;  /* 0x000000ffff117224 */ /* 0x000fe400078e00ff */
[----:B------:R-:W-:Y:S02]  /*17d30*/  IMAD.U32 R16, RZ, RZ, UR6 ;  /* 0x00000006ff107e24 */ /* 0x000fe4000f8e00ff */
[----:B------:R-:W-:-:S07]  /*17d40*/  IMAD.MOV.U32 R18, RZ, RZ, RZ ;  /* 0x000000ffff127224 */ /* 0x000fce00078e00ff */
.L_x_10469:
[----:B------:R-:W-:-:S13]  /*17d50*/  ISETP.NE.AND P0, PT, R5, RZ, PT ;  /* 0x000000ff0500720c */ /* 0x000fda0003f05270 */
[----:B------:R-:W0:Y:S01]  /*17d60*/  @!P0 S2R R3, SR_CgaCtaId ;  /* 0x0000000000038919 */ /* 0x000e220000008800 */
[----:B------:R-:W-:-:S04]  /*17d70*/  @!P0 MOV R0, 0x400 ;  /* 0x0000040000008802 */ /* 0x000fc80000000f00 */
[----:B0-----:R-:W-:-:S05]  /*17d80*/  @!P0 LEA R0, R3, R0, 0x18 ;  /* 0x0000000003008211 */ /* 0x001fca00078ec0ff */
[----:B------:R2:W-:Y:S01]  /*17d90*/  @!P0 STS.128 [R0+0x31cd0], R16 ;  /* 0x031cd01000008388 */ /* 0x0005e20000000c00 */
[----:B------:R-:W-:Y:S06]  /*17da0*/  BAR.ARV 0x5, 0x200 ;  /* 0x0148000000007b1d */ /* 0x000fec0000002000 */
.L_x_10462:
[----:B------:R3:W-:Y:S01]  /*17db0*/  STL [R1+0x38], RZ ;  /* 0x000038ff01007387 */ /* 0x0007e20000100800 */
[----:B------:R-:W-:Y:S01]  /*17dc0*/  ULDC UR4, c[0x0][0xc3c] ;  /* 0x00030f0000047ab9 */ /* 0x000fe20000000800 */
[----:B------:R-:W-:Y:S01]  /*17dd0*/  IMAD.MOV.U32 R26, RZ, RZ, 0x1 ;  /* 0x00000001ff1a7424 */ /* 0x000fe200078e00ff */
[----:B-1----:R-:W-:Y:S01]  /*17de0*/  ISETP.GE.AND P0, PT, R19, UR4, PT ;  /* 0x0000000413007c0c */ /* 0x002fe2000bf06270 */
[----:B------:R-:W-:-:S12]  /*17df0*/  IMAD.MOV.U32 R23, RZ, RZ, RZ ;  /* 0x000000ffff177224 */ /* 0x000fd800078e00ff */
[----:B---3--:R-:W-:Y:S05]  /*17e00*/  @P0 BRA `(.L_x_10470) ;  /* 0x0000006800840947 */ /* 0x008fea0003800000 */
[----:B------:R-:W3:Y:S04]  /*17e10*/  LDL R7, [R1+0x28] ;  /* 0x0000280001077983 */ /* 0x000ee80000100800 */
[----:B------:R-:W4:Y:S01]  /*17e20*/  LDL.LU R5, [R1] ;  /* 0x0000000001057983 */ /* 0x000f220000300800 */
[----:B------:R-:W1:Y:S01]  /*17e30*/  S2R R8, SR_TID.X ;  /* 0x0000000000087919 */ /* 0x000e620000002100 */
[----:B------:R-:W5:Y:S01]  /*17e40*/  S2UR UR5, SR_CgaCtaId ;  /* 0x00000000000579c3 */ /* 0x000f620000008800 */
[----:B------:R-:W-:Y:S01]  /*17e50*/  UMOV UR4, 0x400 ;  /* 0x0000040000047882 */ /* 0x000fe20000000000 */
[C---:B-1----:R-:W-:Y:S01]  /*17e60*/  LOP3.LUT R6, R8.reuse, 0x7f, RZ, 0xc0, !PT ;  /* 0x0000007f08067812 */ /* 0x042fe200078ec0ff */
[----:B--2---:R-:W-:-:S04]  /*17e70*/  IMAD.SHL.U32 R0, R8, 0x8, RZ ;  /* 0x0000000808007824 */ /* 0x004fc800078e00ff */
[----:B------:R-:W-:Y:S01]  /*17e80*/  IMAD.SHL.U32 R4, R6, 0x8, RZ ;  /* 0x0000000806047824 */ /* 0x000fe200078e00ff */
[C---:B------:R-:W-:Y:S02]  /*17e90*/  LOP3.LUT R3, R0.reuse, 0x20, RZ, 0xc0, !PT ;  /* 0x0000002000037812 */ /* 0x040fe400078ec0ff */
[----:B0-----:R-:W-:Y:S02]  /*17ea0*/  LOP3.LUT R2, R0, 0xd8, RZ, 0xc0, !PT ;  /* 0x000000d800027812 */ /* 0x001fe400078ec0ff */
[----:B------:R-:W-:Y:S02]  /*17eb0*/  ISETP.NE.AND P1, PT, R6, RZ, PT ;  /* 0x000000ff0600720c */ /* 0x000fe40003f25270 */
[----:B------:R-:W-:Y:S02]  /*17ec0*/  LOP3.LUT R3, R3, 0x300, R4, 0xf8, !PT ;  /* 0x0000030003037812 */ /* 0x000fe400078ef804 */
[----:B------:R-:W-:-:S04]  /*17ed0*/  LOP3.LUT R2, R2, 0x18, R8, 0x78, !PT ;  /* 0x0000001802027812 */ /* 0x000fc800078e7808 */
[----:B------:R-:W-:Y:S02]  /*17ee0*/  LOP3.LUT R3, R3, R2, RZ, 0xfc, !PT ;  /* 0x0000000203037212 */ /* 0x000fe400078efcff */
[----:B------:R-:W-:Y:S01]  /*17ef0*/  LOP3.LUT P0, R2, R8, 0x1f, RZ, 0xc0, !PT ;  /* 0x0000001f08027812 */ /* 0x000fe2000780c0ff */
[----:B-----5:R-:W-:Y:S01]  /*17f00*/  ULEA UR4, UR5, UR4, 0x18 ;  /* 0x0000000405047291 */ /* 0x020fe2000f8ec03f */
[----:B------:R-:W-:-:S03]  /*17f10*/  SHF.R.U32.HI R4, RZ, 0x2, R6 ;  /* 0x00000002ff047819 */ /* 0x000fc60000011606 */
[----:B------:R0:W-:Y:S02]  /*17f20*/  STL [R1+0xc], R2 ;  /* 0x00000c0201007387 */ /* 0x0001e40000100800 */
[----:B------:R-:W-:Y:S02]  /*17f30*/  IMAD.U32 R22, RZ, RZ, UR4 ;  /* 0x00000004ff167e24 */ /* 0x000fe4000f8e00ff */
[----:B0-----:R-:W-:-:S05]  /*17f40*/  IMAD.SHL.U32 R2, R8, 0x20, RZ ;  /* 0x0000002008027824 */ /* 0x001fca00078e00ff */
[----:B------:R-:W-:Y:S01]  /*17f50*/  LOP3.LUT R4, R4, 0x60, R2, 0xf8, !PT ;  /* 0x0000006004047812 */ /* 0x000fe200078ef802 */
[----:B------:R-:W-:Y:S01]  /*17f60*/  IMAD R2, R3, 0x2, R22 ;  /* 0x0000000203027824 */ /* 0x000fe200078e0216 */
[----:B------:R-:W-:Y:S01]  /*17f70*/  LOP3.LUT R0, R0, 0x18, RZ, 0xc0, !PT ;  /* 0x0000001800007812 */ /* 0x000fe200078ec0ff */
[----:B------:R-:W-:Y:S01]  /*17f80*/  BSSY B8, `(.L_x_10470) ;  /* 0x0000689000087945 */ /* 0x000fe20003800000 */
[----:B------:R-:W-:Y:S02]  /*17f90*/  IMAD.MOV.U32 R29, RZ, RZ, RZ ;  /* 0x000000ffff1d7224 */ /* 0x000fe400078e00ff */
[----:B------:R-:W-:Y:S02]  /*17fa0*/  IMAD.MOV.U32 R26, RZ, RZ, 0x1 ;  /* 0x00000001ff1a7424 */ /* 0x000fe400078e00ff */
[----:B------:R-:W-:Y:S01]  /*17fb0*/  IMAD.MOV.U32 R23, RZ, RZ, RZ ;  /* 0x000000ffff177224 */ /* 0x000fe200078e00ff */
[----:B------:R-:W-:Y:S01]  /*17fc0*/  ULDC.64 UR36, c[0x0][0x198] ;  /* 0x0000660000247ab9 */ /* 0x000fe20000000a00 */
[----:B------:R-:W-:Y:S01]  /*17fd0*/  ULDC UR38, c[0x0][0xc] ;  /* 0x0000030000267ab9 */ /* 0x000fe20000000800 */
[----:B----4-:R-:W-:-:S04]  /*17fe0*/  LOP3.LUT R5, R5, 0xfffffffd, RZ, 0xc0, !PT ;  /* 0xfffffffd05057812 */ /* 0x010fc800078ec0ff */
[----:B------:R-:W-:-:S04]  /*17ff0*/  @P1 LOP3.LUT R5, R5, 0x2, RZ, 0xfc, !PT ;  /* 0x0000000205051812 */ /* 0x000fc800078efcff */
[----:B------:R-:W-:-:S04]  /*18000*/  LOP3.LUT R5, R5, 0xfffffffe, RZ, 0xc0, !PT ;  /* 0xfffffffe05057812 */ /* 0x000fc800078ec0ff */
[----:B------:R-:W-:Y:S02]  /*18010*/  @P0 LOP3.LUT R5, R5, 0x1, RZ, 0xfc, !PT ;  /* 0x0000000105050812 */ /* 0x000fe400078efcff */
[----:B------:R-:W-:Y:S02]  /*18020*/  ISETP.NE.OR P0, PT, R6, RZ, !P0 ;  /* 0x000000ff0600720c */ /* 0x000fe40004705670 */
[----:B---3--:R-:W-:Y:S01]  /*18030*/  LOP3.LUT R8, R7, 0x2, RZ, 0xfc, !PT ;  /* 0x0000000207087812 */ /* 0x008fe200078efcff */
[----:B------:R-:W-:Y:S01]  /*18040*/  IMAD.MOV.U32 R7, RZ, RZ, 0x1 ;  /* 0x00000001ff077424 */ /* 0x000fe200078e00ff */
[----:B------:R-:W-:-:S03]  /*18050*/  LOP3.LUT R5, R5, 0xfffffff7, RZ, 0xc0, !PT ;  /* 0xfffffff705057812 */ /* 0x000fc600078ec0ff */
[----:B------:R-:W-:Y:S04]  /*18060*/  STL [R1+0x18], R8 ;  /* 0x0000180801007387 */ /* 0x000fe80000100800 */
[----:B------:R-:W-:Y:S02]  /*18070*/  STL [R1+0x4], R7 ;  /* 0x0000040701007387 */ /* 0x000fe40000100800 */
[----:B------:R-:W-:Y:S02]  /*18080*/  @P0 LOP3.LUT R5, R5, 0x8, RZ, 0xfc, !PT ;  /* 0x0000000805050812 */ /* 0x000fe400078efcff */
[----:B------:R0:W-:Y:S04]  /*18090*/  STL [R1+0x10], R2 ;  /* 0x0000100201007387 */ /* 0x0001e80000100800 */
[----:B------:R1:W-:Y:S04]  /*180a0*/  STL [R1+0x38], RZ ;  /* 0x000038ff01007387 */ /* 0x0003e80000100800 */
[----:B------:R1:W-:Y:S01]  /*180b0*/  STL [R1], R5 ;  /* 0x0000000501007387 */ /* 0x0003e20000100800 */
[----:B0-----:R-:W-:-:S02]  /*180c0*/  LOP3.LUT R2, R0, 0x20, RZ, 0xfc, !PT ;  /* 0x0000002000027812 */ /* 0x001fc400078efcff */
[----:B------:R-:W-:-:S07]  /*180d0*/  LOP3.LUT R0, R0, 0x40, RZ, 0xfc, !PT ;  /* 0x0000004000007812 */ /* 0x000fce00078efcff */
.L_x_10618:
[----:B0-----:R-:W0:Y:S02]  /*180e0*/  LDC.64 R2, c[0x0][0xc88] ;  /* 0x00032200ff027b82 */ /* 0x001e240000000a00 */
[----:B0-----:R-:W-:-:S05]  /*180f0*/  IMAD.WIDE R2, R19, 0x4, R2 ;  /* 0x0000000413027825 */ /* 0x001fca00078e0202 */
[----:B--2---:R0:W2:Y:S01]  /*18100*/  LDG.E R13, desc[UR60][R2.64] ;  /* 0x0000003c020d7981 */ /* 0x0040a2000c1e1900 */
[----:B------:R-:W-:Y:S05]  /*18110*/  YIELD ;  /* 0x0000000000007946 */ /* 0x000fea0003800000 */
[----:B------:R-:W-:Y:S01]  /*18120*/  ULDC.64 UR4, c[0x0][0xa28] ;  /* 0x00028a0000047ab9 */ /* 0x000fe20000000a00 */
[----:B------:R-:W-:Y:S01]  /*18130*/  ULDC.64 UR6, c[0x0][0xa18] ;  /* 0x0002860000067ab9 */ /* 0x000fe20000000a00 */
[----:B------:R-:W-:Y:S01]  /*18140*/  ISETP.NE.U32.AND P0, PT, RZ, UR4, PT ;  /* 0x00000004ff007c0c */ /* 0x000fe2000bf05070 */
[----:B------:R-:W-:Y:S01]  /*18150*/  ULDC.64 UR8, c[0x0][0xa10] ;  /* 0x0002840000087ab9 */ /* 0x000fe20000000a00 */
[----:B------:R-:W-:-:S02]  /*18160*/  ISETP.NE.U32.AND P3, PT, RZ, UR6, PT ;  /* 0x00000006ff007c0c */ /* 0x000fc4000bf65070 */
[----:B0-----:R-:W-:Y:S02]  /*18170*/  CS2R R2, SRZ ;  /* 0x0000000000027805 */ /* 0x001fe4000001ff00 */
[----:B------:R-:W-:Y:S02]  /*18180*/  ISETP.NE.AND.EX P0, PT, RZ, UR5, PT, P0 ;  /* 0x00000005ff007c0c */ /* 0x000fe4000bf05300 */
[----:B------:R-:W-:Y:S02]  /*18190*/  ISETP.NE.AND.EX P3, PT, RZ, UR7, PT, P3 ;  /* 0x00000007ff007c0c */ /* 0x000fe4000bf65330 */
[----:B--2---:R-:W-:Y:S01]  /*181a0*/  SHF.R.S32.HI R0, RZ, 0x1f, R13 ;  /* 0x0000001fff007819 */ /* 0x004fe2000001140d */
[----:B------:R-:W-:Y:S08]  /*181b0*/  STL [R1+0x14], R13 ;  /* 0x0000140d01007387 */ /* 0x000ff00000100800 */
[----:B------:R-:W-:-:S02]  /*181c0*/  @P0 LEA R4, P1, R13, UR4, 0x2 ;  /* 0x000000040d040c11 */ /* 0x000fc4000f8210ff */
[C---:B------:R-:W-:Y:S01]  /*181d0*/  SHF.L.U32 R24, R13.reuse, 0x2, RZ ;  /* 0x000000020d187819 */ /* 0x040fe200000006ff */
[----:B------:R0:W-:Y:S01]  /*181e0*/  STL [R1+0x2c], R0 ;  /* 0x00002c0001007387 */ /* 0x0001e20000100800 */
[C-C-:B-1----:R-:W-:Y:S01]  /*181f0*/  @P0 LEA.HI.X R5, R13.reuse, UR5, R0.reuse, 0x2, P1 ;  /* 0x000000050d050c11 */ /* 0x142fe200088f1400 */
[----:B------:R-:W-:Y:S01]  /*18200*/  ULDC.64 UR4, c[0x0][0xa00] ;  /* 0x0002800000047ab9 */ /* 0x000fe20000000a00 */
[----:B------:R-:W-:Y:S02]  /*18210*/  SHF.L.U64.HI R12, R13, 0x2, R0 ;  /* 0x000000020d0c7819 */ /* 0x000fe40000010200 */
[----:B------:R-:W-:Y:S01]  /*18220*/  @P3 IADD3 R10, P1, R24, UR6, RZ ;  /* 0x00000006180a3c10 */ /* 0x000fe2000ff3e0ff */
[----:B------:R1:W5:Y:S01]  /*18230*/  @P0 LDG.E R2, desc[UR60][R4.64] ;  /* 0x0000003c04020981 */ /* 0x000362000c1e1900 */
[----:B------:R-:W-:Y:S02]  /*18240*/  IMAD.MOV.U32 R28, RZ, RZ, RZ ;  /* 0x000000ffff1c7224 */ /* 0x000fe400078e00ff */
[----:B------:R-:W-:Y:S01]  /*18250*/  @P3 IADD3.X R11, R12, UR7, RZ, P1, !PT ;  /* 0x000000070c0b3c10 */ /* 0x000fe20008ffe4ff */
[----:B------:R-:W-:Y:S01]  /*18260*/  ULDC.64 UR6, c[0x0][0xa08] ;  /* 0x0002820000067ab9 */ /* 0x000fe20000000a00 */
[----:B0-----:R-:W-:Y:S01]  /*18270*/  IMAD.MOV.U32 R0, RZ, RZ, RZ ;  /* 0x000000ffff007224 */ /* 0x001fe200078e00ff */
[----:B------:R-:W-:Y:S01]  /*18280*/  IADD3 R8, P1, R24, UR6, RZ ;  /* 0x0000000618087c10 */ /* 0x000fe2000ff3e0ff */
[----:B------:R-:W-:Y:S01]  /*18290*/  STL [R1+0x8], R12 ;  /* 0x0000080c01007387 */ /* 0x000fe20000100800 */
[----:B------:R-:W-:-:S02]  /*182a0*/  ISETP.NE.U32.AND P2, PT, RZ, UR6, PT ;  /* 0x00000006ff007c0c */ /* 0x000fc4000bf45070 */
[----:B------:R-:W-:Y:S02]  /*182b0*/  IADD3.X R9, R12, UR7, RZ, P1, !PT ;  /* 0x000000070c097c10 */ /* 0x000fe40008ffe4ff */
[----:B------:R-:W-:Y:S02]  /*182c0*/  ISETP.NE.U32.AND P1, PT, RZ, UR4, PT ;  /* 0x00000004ff007c0c */ /* 0x000fe4000bf25070 */
[----:B-1----:R-:W-:Y:S02]  /*182d0*/  IADD3 R4, P0, R24, UR4, RZ ;  /* 0x0000000418047c10 */ /* 0x002fe4000ff1e0ff */
[----:B------:R-:W-:Y:S02]  /*182e0*/  ISETP.NE.AND.EX P1, PT, RZ, UR5, PT, P1 ;  /* 0x00000005ff007c0c */ /* 0x000fe4000bf25310 */
[----:B------:R-:W-:Y:S02]  /*182f0*/  IADD3.X R5, R12, UR5, RZ, P0, !PT ;  /* 0x000000050c057c10 */ /* 0x000fe400087fe4ff */
[----:B------:R-:W-:Y:S01]  /*18300*/  IADD3 R6, P0, R24, UR8, RZ ;  /* 0x0000000818067c10 */ /* 0x000fe2000ff1e0ff */
[----:B------:R-:W-:Y:S01]  /*18310*/  ULDC UR4, c[0x0][0x288] ;  /* 0x0000a20000047ab9 */ /* 0x000fe20000000800 */
[----:B------:R-:W-:-:S02]  /*18320*/  ISETP.NE.AND.EX P2, PT, RZ, UR7, PT, P2 ;  /* 0x00000007ff007c0c */ /* 0x000fc4000bf45320 */
[----:B------:R-:W-:Y:S02]  /*18330*/  IADD3.X R7, R12, UR9, RZ, P0, !PT ;  /* 0x000000090c077c10 */ /* 0x000fe400087fe4ff */
[----:B------:R-:W-:-:S03]  /*18340*/  ISETP.NE.U32.AND P0, PT, RZ, UR8, PT ;  /* 0x00000008ff007c0c */ /* 0x000fc6000bf05070 */
[----:B------:R-:W2:Y:S01]  /*18350*/  @P1 LDG.E R0, desc[UR60][R4.64] ;  /* 0x0000003c04001981 */ /* 0x000ea2000c1e1900 */
[----:B------:R-:W-:-:S05]  /*18360*/  ISETP.NE.AND.EX P0, PT, RZ, UR9, PT, P0 ;  /* 0x00000009ff007c0c */ /* 0x000fca000bf05300 */
[----:B------:R-:W5:Y:S08]  /*18370*/  @P2 LDG.E R28, desc[UR60][R8.64] ;  /* 0x0000003c081c2981 */ /* 0x000f70000c1e1900 */
        /* <DEDUP_REMOVED lines=11> */
[----:B------:R-:W-:-:S03]  /*18430*/  ULDC UR5, c[0x0][0x348] ;  /* 0x0000d20000057ab9 */ /* 0x000fc60000000800 */
[----:B0-----:R-:W-:Y:S01]  /*18440*/  IMAD.U32 R10, RZ, RZ, UR4 ;  /* 0x00000004ff0a7e24 */ /* 0x001fe2000f8e00ff */
[----:B--2---:R0:W-:Y:S02]  /*18450*/  STL [R1+0x40], R0 ;  /* 0x0000400001007387 */ /* 0x0041e40000100800 */
[----:B0-----:R-:W-:Y:S01]  /*18460*/  IMAD.U32 R0, RZ, RZ, UR5 ;  /* 0x00000005ff007e24 */ /* 0x001fe2000f8e00ff */
[----:B----4-:R-:W-:Y:S06]  /*18470*/  @P3 BRA `(.L_x_10471) ;  /* 0x0000000000143947 */ /* 0x010fec0003800000 */
[----:B------:R-:W-:Y:S05]  /*18480*/  @!P1 BRA `(.L_x_10471) ;  /* 0x0000000000109947 */ /* 0x000fea0003800000 */
[----:B------:R-:W2:Y:S04]  /*18490*/  LDG.E R11, desc[UR60][R4.64] ;  /* 0x0000003c040b7981 */ /* 0x000ea8000c1e1900 */
[----:B------:R-:W2:Y:S02]  /*184a0*/  LDG.E R4, desc[UR60][R4.64+0x4] ;  /* 0x0000043c04047981 */ /* 0x000ea4000c1e1900 */
[----:B--2---:R-:W-:-:S05]  /*184b0*/  IMAD.IADD R4, R4, 0x1, -R11 ;  /* 0x0000000104047824 */ /* 0x004fca00078e0a0b */
[----:B------:R0:W-:Y:S02]  /*184c0*/  STL [R1+0x40], R4 ;  /* 0x0000400401007387 */ /* 0x0001e40000100800 */
.L_x_10471:
[----:B------:R-:W-:Y:S01]  /*184d0*/  ULDC.64 UR4, c[0x0][0xa20] ;  /* 0x0002880000047ab9 */ /* 0x000fe20000000a00 */
[----:B-----5:R-:W-:Y:S01]  /*184e0*/  IMAD.IADD R28, R28, 0x1, R2 ;  /* 0x000000011c1c7824 */ /* 0x020fe200078e0202 */
[----:B------:R-:W-:Y:S01]  /*184f0*/  ISETP.NE.U32.AND P1, PT, RZ, UR4, PT ;  /* 0x00000004ff007c0c */ /* 0x000fe2000bf25070 */
[----:B------:R-:W-:-:S03]  /*18500*/  IMAD.MOV.U32 R25, RZ, RZ, R13 ;  /* 0x000000ffff197224 */ /* 0x000fc600078e000d */
[----:B------:R-:W-:-:S13]  /*18510*/  ISETP.NE.AND.EX P1, PT, RZ, UR5, PT, P1 ;  /* 0x00000005ff007c0c */ /* 0x000fda000bf25310 */
[----:B------:R-:W-:Y:S05]  /*18520*/  @!P1 BRA `(.L_x_10472) ;  /* 0x0000000000109947 */ /* 0x000fea0003800000 */
[----:B------:R-:W-:-:S04]  /*18530*/  IADD3 R10, P1, R24, UR4, RZ ;  /* 0x00000004180a7c10 */ /* 0x000fc8000ff3e0ff */
[----:B------:R-:W-:-:S05]  /*18540*/  IADD3.X R11, R12, UR5, RZ, P1, !PT ;  /* 0x000000050c0b7c10 */ /* 0x000fca0008ffe4ff */
[----:B------:R1:W5:Y:S01]  /*18550*/  LDG.E R10, desc[UR60][R10.64] ;  /* 0x0000003c0a0a7981 */ /* 0x000362000c1e1900 */
[----:B------:R-:W-:Y:S05]  /*18560*/  BRA `(.L_x_10473) ;  /* 0x0000000000107947 */ /* 0x000fea0003800000 */
.L_x_10472:
[----:B------:R-:W-:Y:S05]  /*18570*/  @!P2 BRA `(.L_x_10473) ;  /* 0x00000000000ca947 */ /* 0x000fea0003800000 */
[----:B------:R-:W2:Y:S04]  /*18580*/  LDG.E R10, desc[UR60][R8.64] ;  /* 0x0000003c080a7981 */ /* 0x000ea8000c1e1900 */
[----:B------:R-:W2:Y:S02]  /*18590*/  LDG.E R8, desc[UR60][R8.64+0x4] ;  /* 0x0000043c08087981 */ /* 0x000ea4000c1e1900 */
[----:B--2---:R-:W-:-:S07]  /*185a0*/  IMAD.IADD R10, R8, 0x1, -R10 ;  /* 0x00000001080a7824 */ /* 0x004fce00078e0a0a */
.L_x_10473:
[----:B-----5:R-:W-:Y:S02]  /*185b0*/  IMAD.IADD R10, R10, 0x1, -R2 ;  /* 0x000000010a0a7824 */ /* 0x020fe400078e0a02 */
[----:B------:R-:W2:Y:S04]  /*185c0*/  @P0 LDG.E R2, desc[UR60][R6.64] ;  /* 0x0000003c06020981 */ /* 0x000ea8000c1e1900 */
[----:B------:R-:W2:Y:S01]  /*185d0*/  @P0 LDG.E R6, desc[UR60][R6.64+0x4] ;  /* 0x0000043c06060981 */ /* 0x000ea2000c1e1900 */
[----:B------:R-:W-:Y:S01]  /*185e0*/  BSSY B0, `(.L_x_10474) ;  /* 0x000015a000007945 */ /* 0x000fe20003800000 */
[----:B------:R-:W-:Y:S01]  /*185f0*/  PLOP3.LUT P5, PT, PT, PT, PT, 0x80, 0x0 ;  /* 0x000000000000781c */ /* 0x000fe20003faf070 */
[----:B--2---:R-:W-:-:S04]  /*18600*/  @P0 IMAD.IADD R0, R6, 0x1, -R2 ;  /* 0x0000000106000824 */ /* 0x004fc800078e0a02 */
[----:B0-----:R-:W-:-:S04]  /*18610*/  IMAD.IADD R4, R10, 0x1, R0 ;  /* 0x000000010a047824 */ /* 0x001fc800078e0200 */
[----:B------:R-:W-:Y:S01]  /*18620*/  VIADD R2, R4, 0x8f ;  /* 0x0000008f04027836 */ /* 0x000fe20000000000 */
[----:B------:R0:W-:Y:S03]  /*18630*/  STL [R1+0x3c], R4 ;  /* 0x00003c0401007387 */ /* 0x0001e60000100800 */
[----:B------:R-:W-:-:S05]  /*18640*/  IMAD.HI R2, R2, 0x38e38e39, RZ ;  /* 0x38e38e3902027827 */ /* 0x000fca00078e02ff */
[----:B0-----:R-:W-:-:S04]  /*18650*/  SHF.R.U32.HI R4, RZ, 0x1f, R2 ;  /* 0x0000001fff047819 */ /* 0x001fc80000011602 */
[----:B------:R-:W-:Y:S01]  /*18660*/  LEA.HI.SX32 R5, R2, R4, 0x1b ;  /* 0x0000000402057211 */ /* 0x000fe200078fdaff */
[----:B------:R-:W-:-:S04]  /*18670*/  IMAD.MOV R4, RZ, RZ, -R10 ;  /* 0x000000ffff047224 */ /* 0x000fc800078e0a0a */
[----:B------:R-:W-:Y:S01]  /*18680*/  IMAD R2, R5, 0x90, -R10 ;  /* 0x0000009005027824 */ /* 0x000fe200078e0a0a */
[----:B------:R-:W-:Y:S01]  /*18690*/  VIMNMX R4, RZ, R4, !PT ;  /* 0x00000004ff047248 */ /* 0x000fe20007fe0100 */
[----:B------:R0:W-:Y:S03]  /*186a0*/  STL [R1+0x1c], R5 ;  /* 0x00001c0501007387 */ /* 0x0001e60000100800 */
[----:B------:R-:W-:-:S04]  /*186b0*/  VIMNMX R0, R2, R0, PT ;  /* 0x0000000002007248 */ /* 0x000fc80003fe0100 */
[----:B------:R-:W-:Y:S01]  /*186c0*/  ISETP.GT.AND P1, PT, R0, R4, PT ;  /* 0x000000040000720c */ /* 0x000fe20003f24270 */
[----:B0-----:R-:W-:-:S05]  /*186d0*/  IMAD.WIDE.U32 R4, R4, 0x38e38e39, RZ ;  /* 0x38e38e3904047825 */ /* 0x001fca00078e00ff */
[----:B------:R-:W-:-:S07]  /*186e0*/  SHF.R.U32.HI R2, RZ, 0x5, R5 ;  /* 0x00000005ff027819 */ /* 0x000fce0000011605 */
[----:B------:R-:W-:Y:S02]  /*186f0*/  @P1 VIADD R0, R0, 0x8f ;  /* 0x0000008f00001836 */ /* 0x000fe40000000000 */
[----:B------:R-:W-:Y:S02]  /*18700*/  IMAD.MOV.U32 R4, RZ, RZ, R2 ;  /* 0x000000ffff047224 */ /* 0x000fe400078e0002 */
        /* <DEDUP_REMOVED lines=11> */
[----:B------:R0:W2:Y:S02]  /*187c0*/  SHFL.IDX PT, R14, R5, RZ, 0x1f ;  /* 0x00001fff050e7589 */ /* 0x0000a400000e0000 */
.L_x_10659:
[----:B--2---:R-:W-:Y:S02]  /*187d0*/  ISETP.NE.AND P0, PT, R14, RZ, PT ;  /* 0x000000ff0e00720c */ /* 0x004fe40003f05270 */
[----:B------:R-:W-:-:S11]  /*187e0*/  PLOP3.LUT P2, PT, PT, PT, PT, 0x8, 0x0 ;  /* 0x000000000000781c */ /* 0x000fd60003f4e170 */
[----:B------:R-:W-:Y:S05]  /*187f0*/  @P0 BRA `(.L_x_10477) ;  /* 0x00000000000c0947 */ /* 0x000fea0003800000 */
[----:B------:R-:W-:-:S03]  /*18800*/  UMOV UR4, 0xffffffff ;  /* 0xffffffff00047882 */ /* 0x000fc60000000000 */
[----:B------:R-:W-:Y:S05]  /*18810*/  BRA.DIV UR4, `(.L_x_10478) ;  /* 0x0000006e04887947 */ /* 0x000fea000b800000 */
[----:B------:R-:W-:-:S13]  /*18820*/  ELECT P2, URZ, PT ;  /* 0x00000000003f782f */ /* 0x000fda0003840000 */
.L_x_10477:
[----:B0-----:R-:W2:Y:S01]  /*18830*/  LDL R5, [R1+0x38] ;  /* 0x0000380001057983 */ /* 0x001ea20000100800 */
[----:B------:R-:W-:Y:S01]  /*18840*/  BSSY B1, `(.L_x_10479) ;  /* 0x0000008000017945 */ /* 0x000fe20003800000 */
[----:B--2---:R-:W-:-:S05]  /*18850*/  VIADD R5, R5, 0x1 ;  /* 0x0000000105057836 */ /* 0x004fca0000000000 */
[----:B------:R-:W-:-:S04]  /*18860*/  LEA.HI R6, R5, R5, RZ, 0x1 ;  /* 0x0000000505067211 */ /* 0x000fc800078f08ff */
[----:B------:R-:W-:-:S05]  /*18870*/  LOP3.LUT R6, R6, 0xfffffffe, RZ, 0xc0, !PT ;  /* 0xfffffffe06067812 */ /* 0x000fca00078ec0ff */
[----:B------:R-:W-:-:S05]  /*18880*/  IMAD.IADD R5, R5, 0x1, -R6 ;  /* 0x0000000105057824 */ /* 0x000fca00078e0a06 */
[----:B------:R-:W-:-:S04]  /*18890*/  SHF.L.U32 R5, R5, 0x1f, RZ ;  /* 0x0000001f05057819 */ /* 0x000fc800000006ff */
[----:B------:R-:W0:Y:S02]  /*188a0*/  SYNCS.PHASECHK.TRANS64.TRYWAIT P0, [R22+URZ+0x31c20], R5 ;  /* 0x031c2005160075a7 */ /* 0x000e24000800017f */
[----:B0-----:R-:W-:Y:S05]  /*188b0*/  @!P0 BRA `(.L_x_10480) ;  /* 0x0000006c00848947 */ /* 0x001fea0003800000 */
.L_x_10662:
[----:B------:R-:W-:Y:S05]  /*188c0*/  BSYNC B1 ;  /* 0x0000000000017941 */ /* 0x000fea0003800000 */
.L_x_10479:
[----:B------:R-:W-:Y:S04]  /*188d0*/  BSSY B1, `(.L_x_10481) ;  /* 0x000008a000017945 */ /* 0x000fe80003800000 */
[----:B------:R-:W-:Y:S05]  /*188e0*/  @!P2 BRA `(.L_x_10482) ;  /* 0x000000080020a947 */ /* 0x000fea0003800000 */
[----:B------:R-:W2:Y:S01]  /*188f0*/  LDL R7, [R1+0x4] ;  /* 0x0000040001077983 */ /* 0x000ea20000100800 */
[----:B------:R-:W-:Y:S01]  /*18900*/  LEA R8, R29, R22, 0x3 ;  /* 0x000000161d087211 */ /* 0x000fe200078e18ff */
[----:B------:R-:W3:Y:S01]  /*18910*/  S2R R6, SR_TID.X ;  /* 0x0000000000067919 */ /* 0x000ee20000002100 */
[----:B------:R-:W-:Y:S01]  /*18920*/  BSSY B2, `(.L_x_10483) ;  /* 0x0000006000027945 */ /* 0x000fe20003800000 */
[----:B---3--:R-:W-:-:S04]  /*18930*/  LOP3.LUT R6, R6, 0x7f, RZ, 0xc0, !PT ;  /* 0x0000007f06067812 */ /* 0x008fc800078ec0ff */
[----:B------:R-:W-:Y:S02]  /*18940*/  ISETP.NE.AND P4, PT, R6, RZ, PT ;  /* 0x000000ff0600720c */ /* 0x000fe40003f85270 */
[----:B--2---:R-:W-:-:S04]  /*18950*/  SHF.L.U32 R10, R7, 0x1f, RZ ;  /* 0x0000001f070a7819 */ /* 0x004fc800000006ff */
[----:B------:R-:W2:Y:S02]  /*18960*/  SYNCS.PHASECHK.TRANS64.TRYWAIT P0, [R8+URZ+0x31ca0], R10 ;  /* 0x031ca00a080075a7 */ /* 0x000ea4000800017f */
[----:B--2---:R-:W-:Y:S05]  /*18970*/  @!P0 BRA `(.L_x_10484) ;  /* 0x0000006c00688947 */ /* 0x004fea0003800000 */
.L_x_10663:
[----:B------:R-:W-:Y:S05]  /*18980*/  BSYNC B2 ;  /* 0x0000000000027941 */ /* 0x000fea0003800000 */
.L_x_10483:
[----:B------:R-:W-:Y:S04]  /*18990*/  BSSY B2, `(.L_x_10485) ;  /* 0x0000008000027945 */ /* 0x000fe80003800000 */
[----:B------:R-:W-:Y:S05]  /*189a0*/  @P4 BRA `(.L_x_10486) ;  /* 0x0000000000184947 */ /* 0x000fea0003800000 */
[----:B0-----:R-:W3:Y:S02]  /*189b0*/  LDL R5, [R1] ;  /* 0x0000000001057983 */ /* 0x001ee40000100800 */
[----:B---3--:R-:W-:Y:S01]  /*189c0*/  LOP3.LUT P0, RZ, R5, 0x1, RZ, 0xc0, !PT ;  /* 0x0000000105ff7812 */ /* 0x008fe2000780c0ff */
[----:B------:R-:W-:-:S04]  /*189d0*/  IMAD.MOV.U32 R5, RZ, RZ, 0x6c00 ;  /* 0x00006c00ff057424 */ /* 0x000fc800078e00ff */
[----:B------:R3:W-:Y:S08]  /*189e0*/  SYNCS.ARRIVE.TRANS64 RZ, [R8+URZ+0x31c90], R5 ;  /* 0x031c900508ff79a7 */ /* 0x0007f0000800003f */
[----:B------:R-:W-:Y:S05]  /*189f0*/  @!P0 BRA `(.L_x_10486) ;  /* 0x0000000000048947 */ /* 0x000fea0003800000 */
[----:B------:R-:W-:Y:S01]  /*18a00*/  BPT.TRAP 0x1 ;  /* 0x000000040000795c */ /* 0x000fe20000300000 */
.L_x_10486:
[----:B------:R-:W-:Y:S05]  /*18a10*/  BSYNC B2 ;  /* 0x0000000000027941 */ /* 0x000fea0003800000 */
.L_x_10485:
[----:B------:R-:W-:Y:S01]  /*18a20*/  IMAD.MOV.U32 R14, RZ, RZ, RZ ;  /* 0x000000ffff0e7224 */ /* 0x000fe200078e00ff */
[----:B------:R-:W-:Y:S01]  /*18a30*/  UIADD3 UR4, UP0, UR36, 0x570, URZ ;  /* 0x0000057024047890 */ /* 0x000fe2000ff1e03f */
[----:B------:R-:W-:Y:S01]  /*18a40*/  IMAD R6, R4, 0x90, R3 ;  /* 0x0000009004067824 */ /* 0x000fe200078e0203 */
[----:B------:R-:W-:Y:S01]  /*18a50*/  PLOP3.LUT P0, PT, PT, PT, PT, 0x80, 0x0 ;  /* 0x000000000000781c */ /* 0x000fe20003f0f070 */
[----:B------:R-:W-:Y:S01]  /*18a60*/  IMAD R7, R29, 0x6c00, R22 ;  /* 0x00006c001d077824 */ /* 0x000fe200078e0216 */
[----:B------:R-:W-:Y:S01]  /*18a70*/  R2UR UR10, R14 ;  /* 0x000000000e0a72ca */ /* 0x000fe200000e0000 */
[----:B------:R-:W-:Y:S01]  /*18a80*/  VIADD R6, R6, 0xffffff70 ;  /* 0xffffff7006067836 */ /* 0x000fe20000000000 */
[----:B------:R-:W-:Y:S01]  /*18a90*/  UIADD3.X UR5, URZ, UR37, URZ, UP0, !UPT ;  /* 0x000000253f057290 */ /* 0x000fe200087fe43f */
[----:B0--3--:R-:W-:Y:S01]  /*18aa0*/  VIADD R5, R8, 0x31c90 ;  /* 0x00031c9008057836 */ /* 0x009fe20000000000 */
[----:B------:R-:W-:Y:S01]  /*18ab0*/  UMOV UR6, 0x0 ;  /* 0x0000000000067882 */ /* 0x000fe20000000000 */
[----:B------:R-:W-:Y:S01]  /*18ac0*/  VIADD R9, R7, 0x16a00 ;  /* 0x00016a0007097836 */ /* 0x000fe20000000000 */
[----:B------:R-:W-:-:S09]  /*18ad0*/  UMOV UR7, 0x12f00000 ;  /* 0x12f0000000077882 */ /* 0x000fd20000000000 */
.L_x_10487:
        /* <DEDUP_REMOVED lines=16> */
.L_x_10488:
        /* <DEDUP_REMOVED lines=16> */
.L_x_10489:
        /* <DEDUP_REMOVED lines=13> */
.L_x_10664:
[----:B------:R-:W-:Y:S05]  /*18db0*/  BSYNC B2 ;  /* 0x0000000000027941 */ /* 0x000fea0003800000 */
.L_x_10490:
[----:B------:R-:W-:Y:S01]  /*18dc0*/  BSSY B2, `(.L_x_10492) ;  /* 0x000000a000027945 */ /* 0x000fe20003800000 */
[----:B0-2---:R-:W-:Y:S02]  /*18dd0*/  IMAD.MOV.U32 R10, RZ, RZ, 0x0 ;  /* 0x00000000ff0a7424 */ /* 0x005fe400078e00ff */
[----:B-1----:R-:W-:Y:S01]  /*18de0*/  IMAD.MOV.U32 R11, RZ, RZ, 0x12f00000 ;  /* 0x12f00000ff0b7424 */ /* 0x002fe200078e00ff */
[----:B------:R-:W-:Y:S06]  /*18df0*/  @P4 BRA `(.L_x_10493) ;  /* 0x0000000000184947 */ /* 0x000fec0003800000 */
[----:B------:R-:W2:Y:S02]  /*18e00*/  LDL R5, [R1] ;  /* 0x0000000001057983 */ /* 0x000ea40000100800 */
[----:B--2---:R-:W-:Y:S01]  /*18e10*/  LOP3.LUT P0, RZ, R5, 0x1, RZ, 0xc0, !PT ;  /* 0x0000000105ff7812 */ /* 0x004fe2000780c0ff */
[----:B------:R-:W-:-:S04]  /*18e20*/  IMAD.MOV.U32 R5, RZ, RZ, 0x6c00 ;  /* 0x00006c00ff057424 */ /* 0x000fc800078e00ff */
[----:B------:R0:W-:Y:S08]  /*18e30*/  SYNCS.ARRIVE.TRANS64 RZ, [R8+URZ+0x31cb0], R5 ;  /* 0x031cb00508ff79a7 */ /* 0x0001f0000800003f */
[----:B------:R-:W-:Y:S05]  /*18e40*/  @!P0 BRA `(.L_x_10493) ;  /* 0x0000000000048947 */ /* 0x000fea0003800000 */
[----:B------:R-:W-:Y:S01]  /*18e50*/  BPT.TRAP 0x1 ;  /* 0x000000040000795c */ /* 0x000fe20000300000 */
.L_x_10493:
[----:B------:R-:W-:Y:S05]  /*18e60*/  BSYNC B2 ;  /* 0x0000000000027941 */ /* 0x000fea0003800000 */
.L_x_10492:
        /* <DEDUP_REMOVED lines=8> */
.L_x_10494:
        /* <DEDUP_REMOVED lines=15> */
.L_x_10495:
        /* <DEDUP_REMOVED lines=15> */
.L_x_10496:
        /* <DEDUP_REMOVED lines=10> */
.L_x_10482:
[----:B------:R-:W-:Y:S05]  /*19170*/  BSYNC B1 ;  /* 0x0000000000017941 */ /* 0x000fea0003800000 */
.L_x_10481:
[----:B0-----:R-:W2:Y:S01]  /*19180*/  LDL.LU R5, [R1+0x4] ;  /* 0x0000040001057983 */ /* 0x001ea20000300800 */
[----:B------:R-:W-:Y:S01]  /*19190*/  VIADD R29, R29, 0x1 ;  /* 0x000000011d1d7836 */ /* 0x000fe20000000000 */
[----:B------:R-:W-:Y:S01]  /*191a0*/  PLOP3.LUT P5, PT, PT, PT, PT, 0x8, 0x0 ;  /* 0x000000000000781c */ /* 0x000fe20003fae170 */
[----:B------:R-:W-:-:S03]  /*191b0*/  VIADD R9, R4, 0xfffffffe ;  /* 0xfffffffe04097836 */ /* 0x000fc60000000000 */
[----:B------:R-:W-:-:S04]  /*191c0*/  ISETP.NE.AND P0, PT, R29, 0x2, PT ;  /* 0x000000021d00780c */ /* 0x000fc80003f05270 */
[----:B------:R-:W-:Y:S02]  /*191d0*/  SEL R4, RZ, 0x1, P0 ;  /* 0x00000001ff047807 */ /* 0x000fe40000000000 */
[----:B------:R-:W-:Y:S02]  /*191e0*/  SEL R29, R29, RZ, P0 ;  /* 0x000000ff1d1d7207 */ /* 0x000fe40000000000 */
[----:B------:R-:W-:Y:S02]  /*191f0*/  ISETP.GE.AND P0, PT, R9, R2, PT ;  /* 0x000000020900720c */ /* 0x000fe40003f06270 */
[----:B--2---:R-:W-:-:S05]  /*19200*/  LOP3.LUT R5, R5, R4, RZ, 0x3c, !PT ;  /* 0x0000000405057212 */ /* 0x004fca00078e3cff */
[----:B------:R0:W-:Y:S06]  /*19210*/  STL [R1+0x4], R5 ;  /* 0x0000040501007387 */ /* 0x0001ec0000100800 */
[----:B------:R-:W-:Y:S05]  /*19220*/  @!P0 BRA `(.L_x_10475) ;  /* 0x0000000800548947 */ /* 0x000fea0003800000 */
.L_x_10513:
[----:B------:R-:W-:Y:S05]  /*19230*/  YIELD ;  /* 0x0000000000007946 */ /* 0x000fea0003800000 */
[----:B------:R-:W-:Y:S04]  /*19240*/  BSSY B1, `(.L_x_10497) ;  /* 0x0000089000017945 */ /* 0x000fe80003800000 */
[----:B--2---:R-:W-:Y:S05]  /*19250*/  @!P2 BRA `(.L_x_10498) ;  /* 0x00000008001ca947 */ /* 0x004fea0003800000 */
[----:B0-----:R-:W2:Y:S01]  /*19260*/  LDL R5, [R1+0x4] ;  /* 0x0000040001057983 */ /* 0x001ea20000100800 */
[----:B------:R-:W-:Y:S01]  /*19270*/  LEA R8, R29, R22, 0x3 ;  /* 0x000000161d087211 */ /* 0x000fe200078e18ff */
[----:B------:R-:W0:Y:S01]  /*19280*/  S2R R4, SR_TID.X ;  /* 0x0000000000047919 */ /* 0x000e220000002100 */
[----:B------:R-:W-:Y:S01]  /*19290*/  BSSY B2, `(.L_x_10499) ;  /* 0x0000006000027945 */ /* 0x000fe20003800000 */
[----:B0-----:R-:W-:-:S04]  /*192a0*/  LOP3.LUT R4, R4, 0x7f, RZ, 0xc0, !PT ;  /* 0x0000007f04047812 */ /* 0x001fc800078ec0ff */
[----:B------:R-:W-:Y:S02]  /*192b0*/  ISETP.NE.AND P1, PT, R4, RZ, PT ;  /* 0x000000ff0400720c */ /* 0x000fe40003f25270 */
[----:B--2---:R-:W-:-:S04]  /*192c0*/  SHF.L.U32 R7, R5, 0x1f, RZ ;  /* 0x0000001f05077819 */ /* 0x004fc800000006ff */
[----:B------:R-:W0:Y:S02]  /*192d0*/  SYNCS.PHASECHK.TRANS64.TRYWAIT P0, [R8+URZ+0x31ca0], R7 ;  /* 0x031ca007080075a7 */ /* 0x000e24000800017f */
[----:B0-----:R-:W-:Y:S05]  /*192e0*/  @!P0 BRA `(.L_x_10500) ;  /* 0x0000006400348947 */ /* 0x001fea0003800000 */
.L_x_10665:
[----:B------:R-:W-:Y:S05]  /*192f0*/  BSYNC B2 ;  /* 0x0000000000027941 */ /* 0x000fea0003800000 */
.L_x_10499:
        /* <DEDUP_REMOVED lines=8> */
.L_x_10502:
[----:B------:R-:W-:Y:S05]  /*19380*/  BSYNC B2 ;  /* 0x0000000000027941 */ /* 0x000fea0003800000 */
.L_x_10501:
[----:B------:R-:W-:Y:S01]  /*19390*/  IMAD.MOV.U32 R12, RZ, RZ, RZ ;  /* 0x000000ffff0c7224 */ /* 0x000fe200078e00ff */
[----:B------:R-:W-:Y:S01]  /*193a0*/  UIADD3 UR4, UP0, UR36, 0x570, URZ ;  /* 0x0000057024047890 */ /* 0x000fe2000ff1e03f */
[----:B------:R-:W-:Y:S01]  /*193b0*/  IMAD R6, R29, 0x6c00, R22 ;  /* 0x00006c001d067824 */ /* 0x000fe200078e0216 */
[----:B------:R-:W-:Y:S01]  /*193c0*/  PLOP3.LUT P0, PT, PT, PT, PT, 0x80, 0x0 ;  /* 0x000000000000781c */ /* 0x000fe20003f0f070 */
[----:B------:R-:W-:Y:S01]  /*193d0*/  IMAD R5, R9, 0x90, R3 ;  /* 0x0000009009057824 */ /* 0x000fe200078e0203 */
[----:B------:R-:W-:Y:S01]  /*193e0*/  R2UR UR10, R12 ;  /* 0x000000000c0a72ca */ /* 0x000fe200000e0000 */
[----:B--2---:R-:W-:Y:S01]  /*193f0*/  VIADD R4, R8, 0x31c90 ;  /* 0x00031c9008047836 */ /* 0x004fe20000000000 */
[----:B------:R-:W-:Y:S01]  /*19400*/  UIADD3.X UR5, URZ, UR37, URZ, UP0, !UPT ;  /* 0x000000253f057290 */ /* 0x000fe200087fe43f */
[----:B------:R-:W-:Y:S01]  /*19410*/  VIADD R10, R6, 0x16a00 ;  /* 0x00016a00060a7836 */ /* 0x000fe20000000000 */
[----:B------:R-:W-:Y:S01]  /*19420*/  UMOV UR6, 0x0 ;  /* 0x0000000000067882 */ /* 0x000fe20000000000 */
[----:B------:R-:W-:-:S10]  /*19430*/  UMOV UR7, 0x12f00000 ;  /* 0x12f0000000077882 */ /* 0x000fd40000000000 */
.L_x_10503:
        /* <DEDUP_REMOVED lines=16> */
.L_x_10504:
        /* <DEDUP_REMOVED lines=16> */
.L_x_10505:
        /* <DEDUP_REMOVED lines=13> */
.L_x_10666:
[----:B------:R-:W-:Y:S05]  /*19710*/  BSYNC B2 ;  /* 0x0000000000027941 */ /* 0x000fea0003800000 */
.L_x_10506:
[----:B------:R-:W-:Y:S01]  /*19720*/  BSSY B2, `(.L_x_10508) ;  /* 0x000000a000027945 */ /* 0x000fe20003800000 */
[----:B------:R-:W-:Y:S02]  /*19730*/  IMAD.MOV.U32 R10, RZ, RZ, 0x0 ;  /* 0x00000000ff0a7424 */ /* 0x000fe400078e00ff */
[----:B-1----:R-:W-:Y:S01]  /*19740*/  IMAD.MOV.U32 R11, RZ, RZ, 0x12f00000 ;  /* 0x12f00000ff0b7424 */ /* 0x002fe200078e00ff */
[----:B------:R-:W-:Y:S06]  /*19750*/  @P1 BRA `(.L_x_10509) ;  /* 0x0000000000181947 */ /* 0x000fec0003800000 */
[----:B------:R-:W3:Y:S02]  /*19760*/  LDL R4, [R1] ;  /* 0x0000000001047983 */ /* 0x000ee40000100800 */
[----:B---3--:R-:W-:Y:S01]  /*19770*/  LOP3.LUT P0, RZ, R4, 0x1, RZ, 0xc0, !PT ;  /* 0x0000000104ff7812 */ /* 0x008fe2000780c0ff */
[----:B------:R-:W-:-:S04]  /*19780*/  IMAD.MOV.U32 R4, RZ, RZ, 0x6c00 ;  /* 0x00006c00ff047424 */ /* 0x000fc800078e00ff */
[----:B------:R1:W-:Y:S08]  /*19790*/  SYNCS.ARRIVE.TRANS64 RZ, [R8+URZ+0x31cb0], R4 ;  /* 0x031cb00408ff79a7 */ /* 0x0003f0000800003f */
[----:B------:R-:W-:Y:S05]  /*197a0*/  @!P0 BRA `(.L_x_10509) ;  /* 0x0000000000048947 */ /* 0x000fea0003800000 */
[----:B------:R-:W-:Y:S01]  /*197b0*/  BPT.TRAP 0x1 ;  /* 0x000000040000795c */ /* 0x000fe20000300000 */
.L_x_10509:
[----:B------:R-:W-:Y:S05]  /*197c0*/  BSYNC B2 ;  /* 0x0000000000027941 */ /* 0x000fea0003800000 */
.L_x_10508:
        /* <DEDUP_REMOVED lines=8> */
.L_x_10510:
        /* <DEDUP_REMOVED lines=15> */
.L_x_10511:
        /* <DEDUP_REMOVED lines=15> */
.L_x_10512:
        /* <DEDUP_REMOVED lines=10> */
.L_x_10498:
[----:B------:R-:W-:Y:S05]  /*19ad0*/  BSYNC B1 ;  /* 0x0000000000017941 */ /* 0x000fea0003800000 */
.L_x_10497:
[----:B------:R-:W2:Y:S01]  /*19ae0*/  LDL.LU R7, [R1+0x4] ;  /* 0x0000040001077983 */ /* 0x000ea20000300800 */
[----:B------:R-:W-:-:S05]  /*19af0*/  VIADD R29, R29, 0x1 ;  /* 0x000000011d1d7836 */ /* 0x000fca0000000000 */
[----:B------:R-:W-:-:S04]  /*19b00*/  ISETP.NE.AND P0, PT, R29, 0x2, PT ;  /* 0x000000021d00780c */ /* 0x000fc80003f05270 */
[----:B------:R-:W-:Y:S02]  /*19b10*/  SEL R4, RZ, 0x1, P0 ;  /* 0x00000001ff047807 */ /* 0x000fe40000000000 */
[----:B------:R-:W-:Y:S02]  /*19b20*/  SEL R29, R29, RZ, P0 ;  /* 0x000000ff1d1d7207 */ /* 0x000fe40000000000 */
[C---:B------:R-:W-:Y:S01]  /*19b30*/  ISETP.GT.AND P0, PT, R9.reuse, R2, PT ;  /* 0x000000020900720c */ /* 0x040fe20003f04270 */
[----:B------:R-:W-:Y:S01]  /*19b40*/  VIADD R9, R9, 0xffffffff ;  /* 0xffffffff09097836 */ /* 0x000fe20000000000 */
[----:B--2---:R-:W-:-:S05]  /*19b50*/  LOP3.LUT R7, R7, R4, RZ, 0x3c, !PT ;  /* 0x0000000407077212 */ /* 0x004fca00078e3cff */
[----:B------:R2:W-:Y:S06]  /*19b60*/  STL [R1+0x4], R7 ;  /* 0x0000040701007387 */ /* 0x0005ec0000100800 */
[----:B------:R-:W-:Y:S05]  /*19b70*/  @P0 BRA `(.L_x_10513) ;  /* 0xfffffff400ac0947 */ /* 0x000fea000383ffff */
.L_x_10475:
[----:B------:R-:W-:Y:S05]  /*19b80*/  BSYNC B0 ;  /* 0x0000000000007941 */ /* 0x000fea0003800000 */
.L_x_10474:
[----:B------:R-:W3:Y:S01]  /*19b90*/  LDL R4, [R1+0x3c] ;  /* 0x00003c0001047983 */ /* 0x000ee20000100800 */
[----:B------:R-:W-:Y:S05]  /*19ba0*/  @!P5 WARPSYNC.ALL ;  /* 0x000000000000d948 */ /* 0x000fea0003800000 */
[----:B------:R-:W-:Y:S01]  /*19bb0*/  BSSY B7, `(.L_x_10514) ;  /* 0x0000427000077945 */ /* 0x000fe20003800000 */
[----:B------:R-:W-:Y:S01]  /*19bc0*/  @!P5 BAR.SYNC.DEFER_BLOCKING 0xc, 0x200 ;  /* 0x030800000000db1d */ /* 0x000fe20000010000 */
[----:B---3--:R-:W-:-:S13]  /*19bd0*/  ISETP.GT.AND P0, PT, R4, RZ, PT ;  /* 0x000000ff0400720c */ /* 0x008fda0003f04270 */
[----:B------:R-:W-:Y:S05]  /*19be0*/  @P0 BRA `(.L_x_10515) ;  /* 0x0000000000440947 */ /* 0x000fea0003800000 */
[----:B------:R-:W3:Y:S02]  /*19bf0*/  S2R R4, SR_TID.X ;  /* 0x0000000000047919 */ /* 0x000ee40000002100 */
[----:B---3--:R-:W-:-:S04]  /*19c00*/  LOP3.LUT R4, R4, 0x7f, RZ, 0xc0, !PT ;  /* 0x0000007f04047812 */ /* 0x008fc800078ec0ff */
[----:B------:R-:W-:-:S13]  /*19c10*/  ISETP.NE.AND P1, PT, R4, RZ, PT ;  /* 0x000000ff0400720c */ /* 0x000fda0003f25270 */
[----:B------:R-:W-:Y:S05]  /*19c20*/  @P1 BRA `(.L_x_10516) ;  /* 0x00000040007c1947 */ /* 0x000fea0003800000 */
[----:B0-----:R-:W0:Y:S01]  /*19c30*/  S2R R5, SR_LANEID ;  /* 0x0000000000057919 */ /* 0x001e220000000000 */
        /* <DEDUP_REMOVED lines=8> */
[----:B--2---:R-:W0:Y:S01]  /*19cc0*/  POPC R7, R4 ;  /* 0x0000000400077309 */ /* 0x004e220000000000 */
[----:B---3--:R-:W0:Y:S02]  /*19cd0*/  SHFL.IDX PT, R0, R3, R0, 0x1f ;  /* 0x00001f0003007589 */ /* 0x008e2400000e0000 */
[----:B0-----:R-:W-:Y:S01]  /*19ce0*/  IADD3 R16, R0, UR38, R7 ;  /* 0x0000002600107c10 */ /* 0x001fe2000fffe007 */
[----:B------:R-:W-:Y:S06]  /*19cf0*/  BRA `(.L_x_10516) ;  /* 0x0000004000487947 */ /* 0x000fec0003800000 */
.L_x_10515:
        /* <DEDUP_REMOVED lines=9> */
[----:B0-----:R-:W-:Y:S01]  /*19d90*/  IMAD.U32 R5, RZ, RZ, UR7 ;  /* 0x00000007ff057e24 */ /* 0x001fe2000f8e00ff */
[----:B------:R-:W0:Y:S01]  /*19da0*/  LDC.64 R2, c[0x4][R2] ;  /* 0x0100000002027b82 */ /* 0x000e220000000a00 */
[----:B------:R-:W-:Y:S02]  /*19db0*/  IMAD.U32 R6, RZ, RZ, UR8 ;  /* 0x00000008ff067e24 */ /* 0x000fe4000f8e00ff */
[----:B--2---:R-:W-:Y:S02]  /*19dc0*/  IMAD.U32 R7, RZ, RZ, UR9 ;  /* 0x00000009ff077e24 */ /* 0x004fe4000f8e00ff */
[----:B------:R-:W-:-:S02]  /*19dd0*/  IMAD.U32 R10, RZ, RZ, UR4 ;  /* 0x00000004ff0a7e24 */ /* 0x000fc4000f8e00ff */
[----:B-1----:R-:W-:Y:S02]  /*19de0*/  IMAD.U32 R11, RZ, RZ, UR5 ;  /* 0x00000005ff0b7e24 */ /* 0x002fe4000f8e00ff */
[----:B------:R-:W-:Y:S02]  /*19df0*/  IMAD.MOV.U32 R8, RZ, RZ, 0x70 ;  /* 0x00000070ff087424 */ /* 0x000fe400078e00ff */
[----:B------:R-:W-:Y:S02]  /*19e00*/  IMAD.MOV.U32 R12, RZ, RZ, 0x1 ;  /* 0x00000001ff0c7424 */ /* 0x000fe400078e00ff */
[----:B------:R-:W-:-:S07]  /*19e10*/  IMAD.MOV.U32 R13, RZ, RZ, RZ ;  /* 0x000000ffff0d7224 */ /* 0x000fce00078e00ff */
[----:B------:R-:W-:-:S07]  /*19e20*/  LEPC R20, `(.L_x_10518) ;  /* 0x000000001014794e */ /* 0x000fce0000000000 */
[----:B0-----:R-:W-:Y:S05]  /*19e30*/  CALL.ABS.NOINC R2 ;  /* 0x0000000002007343 */ /* 0x001fea0003c00000 */
.L_x_10518:
[----:B------:R-:W-:Y:S05]  /*19e40*/  BSYNC B6 ;  /* 0x0000000000067941 */ /* 0x000fea0003800000 */
.L_x_10517:
        /* <DEDUP_REMOVED lines=10> */
[----:B0-----:R-:W-:Y:S02]  /*19ef0*/  IMAD.U32 R5, RZ, RZ, UR7 ;  /* 0x00000007ff057e24 */ /* 0x001fe4000f8e00ff */
[----:B------:R-:W-:Y:S02]  /*19f00*/  IMAD.U32 R6, RZ, RZ, UR8 ;  /* 0x00000008ff067e24 */ /* 0x000fe4000f8e00ff */
[----:B--2---:R-:W-:-:S02]  /*19f10*/  IMAD.U32 R7, RZ, RZ, UR9 ;  /* 0x00000009ff077e24 */ /* 0x004fc4000f8e00ff */
[----:B------:R-:W-:Y:S02]  /*19f20*/  IMAD.U32 R10, RZ, RZ, UR4 ;  /* 0x00000004ff0a7e24 */ /* 0x000fe4000f8e00ff */
[----:B-1----:R-:W-:Y:S02]  /*19f30*/  IMAD.U32 R11, RZ, RZ, UR5 ;  /* 0x00000005ff0b7e24 */ /* 0x002fe4000f8e00ff */
[----:B------:R-:W-:Y:S02]  /*19f40*/  IMAD.MOV.U32 R8, RZ, RZ, 0x70 ;  /* 0x00000070ff087424 */ /* 0x000fe400078e00ff */
[----:B------:R-:W-:Y:S02]  /*19f50*/  IMAD.MOV.U32 R12, RZ, RZ, 0x1 ;  /* 0x00000001ff0c7424 */ /* 0x000fe400078e00ff */
[----:B---3--:R-:W-:-:S07]  /*19f60*/  IMAD.MOV.U32 R13, RZ, RZ, RZ ;  /* 0x000000ffff0d7224 */ /* 0x008fce00078e00ff */
[----:B------:R-:W-:-:S07]  /*19f70*/  LEPC R20, `(.L_x_10521) ;  /* 0x000000001014794e */ /* 0x000fce0000000000 */
[----:B----4-:R-:W-:Y:S05]  /*19f80*/  CALL.ABS.NOINC R2 ;  /* 0x0000000002007343 */ /* 0x010fea0003c00000 */
.L_x_10521:
        /* <DEDUP_REMOVED lines=16> */
.L_x_10520:
[----:B------:R-:W-:Y:S05]  /*1a090*/  BSYNC B6 ;  /* 0x0000000000067941 */ /* 0x000fea0003800000 */
.L_x_10519:
[----:B------:R-:W3:Y:S01]  /*1a0a0*/  LDL.LU R21, [R1+0x8] ;  /* 0x0000080001157983 */ /* 0x000ee20000300800 */
[----:B------:R-:W-:Y:S02]  /*1a0b0*/  ULDC.64 UR4, c[0x0][0x9f8] ;  /* 0x00027e0000047ab9 */ /* 0x000fe40000000a00 */
[----:B------:R-:W-:Y:S01]  /*1a0c0*/  ISETP.NE.U32.AND P0, PT, RZ, UR4, PT ;  /* 0x00000004ff007c0c */ /* 0x000fe2000bf05070 */
[----:B------:R-:W4:Y:S03]  /*1a0d0*/  LDL R20, [R1+0x1c] ;  /* 0x00001c0001147983 */ /* 0x000f260000100800 */
[----:B------:R-:W-:-:S13]  /*1a0e0*/  ISETP.NE.AND.EX P0, PT, RZ, UR5, PT, P0 ;  /* 0x00000005ff007c0c */ /* 0x000fda000bf05300 */
[----:B------:R-:W-:-:S04]  /*1a0f0*/  @P0 IADD3 R2, P1, R24, UR4, RZ ;  /* 0x0000000418020c10 */ /* 0x000fc8000ff3e0ff */
[----:B---3--:R-:W-:Y:S01]  /*1a100*/  @P0 IADD3.X R3, R21, UR5, RZ, P1, !PT ;  /* 0x0000000515030c10 */ /* 0x008fe20008ffe4ff */
[----:B------:R-:W-:-:S04]  /*1a110*/  ULDC.64 UR4, c[0x0][0xa08] ;  /* 0x0002820000047ab9 */ /* 0x000fc80000000a00 */
[----:B------:R3:W2:Y:S01]  /*1a120*/  @P0 LDG.E R25, desc[UR60][R2.64] ;  /* 0x0000003c02190981 */ /* 0x0006a2000c1e1900 */
[----:B----4-:R-:W-:-:S05]  /*1a130*/  VIADD R8, R20, 0xffffffff ;  /* 0xffffffff14087836 */ /* 0x010fca0000000000 */
[----:B------:R4:W-:Y:S01]  /*1a140*/  STL [R1+0x20], R8 ;  /* 0x0000200801007387 */ /* 0x0009e20000100800 */
[----:B---3--:R-:W3:Y:S02]  /*1a150*/  LDC.64 R2, c[0x0][0x418] ;  /* 0x00010600ff027b82 */ /* 0x008ee40000000a00 */
[----:B---3--:R-:W-:Y:S01]  /*1a160*/  LOP3.LUT P0, RZ, R2, UR4, RZ, 0xfc, !PT ;  /* 0x0000000402ff7c12 */ /* 0x008fe2000f80fcff */
[----:B------:R-:W-:-:S03]  /*1a170*/  UMOV UR4, 0xffffffff ;  /* 0xffffffff00047882 */ /* 0x000fc60000000000 */
[----:B------:R-:W-:Y:S02]  /*1a180*/  LOP3.LUT P0, RZ, R3, UR5, RZ, 0xfc, P0 ;  /* 0x0000000503ff7c12 */ /* 0x000fe4000800fcff */
[----:B--2---:R-:W-:Y:S02]  /*1a190*/  SHF.R.S32.HI R7, RZ, 0x1f, R25 ;  /* 0x0000001fff077819 */ /* 0x004fe40000011419 */
[----:B------:R-:W-:-:S03]  /*1a1a0*/  SEL R24, R25, RZ, !P0 ;  /* 0x000000ff19187207 */ /* 0x000fc60004000000 */
[----:B------:R4:W-:Y:S01]  /*1a1b0*/  STL [R1+0x8], R7 ;  /* 0x0000080701007387 */ /* 0x0009e20000100800 */
[----:B------:R-:W-:Y:S05]  /*1a1c0*/  BRA.DIV UR4, `(.L_x_10522) ;  /* 0x0000005604a47947 */ /* 0x000fea000b800000 */
[----:B------:R-:W2:Y:S02]  /*1a1d0*/  S2R R0, SR_TID.X ;  /* 0x0000000000007919 */ /* 0x000ea40000002100 */
[----:B--2---:R-:W-:-:S04]  /*1a1e0*/  SHF.R.U32.HI R0, RZ, 0x5, R0 ;  /* 0x00000005ff007819 */ /* 0x004fc80000011600 */
[----:B------:R-:W-:-:S05]  /*1a1f0*/  LOP3.LUT R0, R0, 0x3, RZ, 0xc0, !PT ;  /* 0x0000000300007812 */ /* 0x000fca00078ec0ff */
[----:B------:R2:W3:Y:S02]  /*1a200*/  SHFL.IDX PT, R14, R0, RZ, 0x1f ;  /* 0x00001fff000e7589 */ /* 0x0004e400000e0000 */
.L_x_10669:
[----:B--2---:R-:W2:Y:S01]  /*1a210*/  LDL.LU R0, [R1] ;  /* 0x0000000001007983 */ /* 0x004ea20000300800 */
[----:B------:R-:W-:Y:S02]  /*1a220*/  PLOP3.LUT P1, PT, PT, PT, PT, 0x8, 0x0 ;  /* 0x000000000000781c */ /* 0x000fe40003f2e170 */
[----:B---3--:R-:W-:Y:S02]  /*1a230*/  ISETP.NE.AND P0, PT, R14, RZ, PT ;  /* 0x000000ff0e00720c */ /* 0x008fe40003f05270 */
[----:B--2---:R-:W-:-:S09]  /*1a240*/  LOP3.LUT R0, R0, 0xfffffffb, RZ, 0xc0, !PT ;  /* 0xfffffffb00007812 */ /* 0x004fd200078ec0ff */
[----:B------:R-:W-:-:S05]  /*1a250*/  @P1 LOP3.LUT R0, R0, 0x4, RZ, 0xfc, !PT ;  /* 0x0000000400001812 */ /* 0x000fca00078efcff */
[----:B------:R2:W-:Y:S01]  /*1a260*/  STL [R1], R0 ;  /* 0x0000000001007387 */ /* 0x0005e20000100800 */
[----:B------:R-:W-:Y:S05]  /*1a270*/  @P0 BRA `(.L_x_10523) ;  /* 0x0000000400200947 */ /* 0x000fea0003800000 */
[----:B------:R-:W-:-:S03]  /*1a280*/  UMOV UR4, 0xffffffff ;  /* 0xffffffff00047882 */ /* 0x000fc60000000000 */
[----:B------:R-:W-:Y:S05]  /*1a290*/  BRA.DIV UR4, `(.L_x_10524) ;  /* 0x0000005604a47947 */ /* 0x000fea000b800000 */
[----:B------:R-:W-:-:S13]  /*1a2a0*/  ELECT P6, URZ, PT ;  /* 0x00000000003f782f */ /* 0x000fda00038c0000 */
.L_x_10672:
[----:B------:R-:W-:Y:S05]  /*1a2b0*/  @!P6 BRA `(.L_x_10523) ;  /* 0x000000040010e947 */ /* 0x000fea0003800000 */
[----:B------:R-:W-:Y:S01]  /*1a2c0*/  ISETP.NE.U32.AND P0, PT, R2, RZ, PT ;  /* 0x000000ff0200720c */ /* 0x000fe20003f05070 */
[----:B------:R-:W-:-:S03]  /*1a2d0*/  IMAD.MOV.U32 R27, RZ, RZ, R8 ;  /* 0x000000ffff1b7224 */ /* 0x000fc600078e0008 */
[----:B------:R-:W-:-:S13]  /*1a2e0*/  ISETP.NE.AND.EX P0, PT, R3, RZ, PT, P0 ;  /* 0x000000ff0300720c */ /* 0x000fda0003f05300 */
[----:B------:R-:W-:Y:S05]  /*1a2f0*/  @!P0 BRA `(.L_x_10525) ;  /* 0x0000000000488947 */ /* 0x000fea0003800000 */
[----:B------:R-:W3:Y:S01]  /*1a300*/  LDC R6, c[0x0][0x43c] ;  /* 0x00010f00ff067b82 */ /* 0x000ee20000000800 */
[----:B--2---:R-:W-:Y:S01]  /*1a310*/  IMAD.MOV.U32 R0, RZ, RZ, R8 ;  /* 0x000000ffff007224 */ /* 0x004fe200078e0008 */
[----:B------:R-:W-:Y:S01]  /*1a320*/  ULDC.64 UR4, c[0x0][0x428] ;  /* 0x00010a0000047ab9 */ /* 0x000fe20000000a00 */
[----:B---3--:R-:W-:-:S13]  /*1a330*/  ISETP.NE.AND P0, PT, R6, 0x1, PT ;  /* 0x000000010600780c */ /* 0x008fda0003f05270 */
[----:B0-----:R-:W0:Y:S02]  /*1a340*/  @P0 LDC.64 R4, c[0x0][0x440] ;  /* 0x00011000ff040b82 */ /* 0x001e240000000a00 */
[----:B0-----:R-:W-:-:S05]  /*1a350*/  @P0 IMAD.HI.U32 R4, R8, R4, RZ ;  /* 0x0000000408040227 */ /* 0x001fca00078e00ff */
[----:B------:R-:W-:-:S04]  /*1a360*/  @P0 SHF.R.U32.HI R0, RZ, R5, R4 ;  /* 0x00000005ff000219 */ /* 0x000fc80000011604 */
[--C-:B------:R-:W-:Y:S01]  /*1a370*/  SHF.R.S32.HI R5, RZ, 0x1f, R0.reuse ;  /* 0x0000001fff057819 */ /* 0x100fe20000011400 */
[--C-:B------:R-:W-:Y:S02]  /*1a380*/  IMAD.MOV R27, RZ, RZ, -R0.reuse ;  /* 0x000000ffff1b7224 */ /* 0x100fe400078e0a00 */
[----:B------:R-:W-:Y:S02]  /*1a390*/  IMAD.MOV.U32 R4, RZ, RZ, R0 ;  /* 0x000000ffff047224 */ /* 0x000fe400078e0000 */
        /* <DEDUP_REMOVED lines=8> */
.L_x_10525:
[----:B--2---:R-:W-:Y:S01]  /*1a420*/  IMAD R0, R23, 0x8, R22 ;  /* 0x0000000817007824 */ /* 0x004fe200078e0216 */
[----:B---3--:R-:W-:-:S04]  /*1a430*/  SHF.L.U32 R2, R26, 0x1f, RZ ;  /* 0x0000001f1a027819 */ /* 0x008fc800000006ff */
[----:B------:R-:W2:Y:S02]  /*1a440*/  SYNCS.PHASECHK.TRANS64.TRYWAIT P0, [R0+URZ+0x31c40], R2 ;  /* 0x031c4002000075a7 */ /* 0x000ea4000800017f */
[----:B--2---:R-:W-:Y:S05]  /*1a450*/  @!P0 BRA `(.L_x_10526) ;  /* 0x0000005400548947 */ /* 0x004fea0003800000 */
.L_x_10673:
[----:B------:R-:W3:Y:S02]  /*1a460*/  S2R R3, SR_TID.X ;  /* 0x0000000000037919 */ /* 0x000ee40000002100 */
[----:B---3--:R-:W-:Y:S02]  /*1a470*/  LOP3.LUT R4, R3, 0x7f, RZ, 0xc0, !PT ;  /* 0x0000007f03047812 */ /* 0x008fe400078ec0ff */
[----:B------:R3:W5:Y:S02]  /*1a480*/  LDL R3, [R1] ;  /* 0x0000000001037983 */ /* 0x0007640000100800 */
[----:B------:R-:W-:-:S13]  /*1a490*/  ISETP.NE.AND P0, PT, R4, RZ, PT ;  /* 0x000000ff0400720c */ /* 0x000fda0003f05270 */
[----:B---3--:R-:W-:Y:S05]  /*1a4a0*/  @P0 BRA `(.L_x_10527) ;  /* 0x0000000000140947 */ /* 0x008fea0003800000 */
[----:B-----5:R-:W-:Y:S01]  /*1a4b0*/  LOP3.LUT P1, RZ, R3, 0x1, RZ, 0xc0, !PT ;  /* 0x0000000103ff7812 */ /* 0x020fe2000782c0ff */
[----:B--2---:R-:W-:-:S04]  /*1a4c0*/  IMAD.MOV.U32 R2, RZ, RZ, 0x6c00 ;  /* 0x00006c00ff027424 */ /* 0x004fc800078e00ff */
[----:B------:R3:W-:Y:S08]  /*1a4d0*/  SYNCS.ARRIVE.TRANS64 RZ, [R0+URZ+0x31c30], R2 ;  /* 0x031c300200ff79a7 */ /* 0x0007f0000800003f */
[----:B------:R-:W-:Y:S05]  /*1a4e0*/  @!P1 BRA `(.L_x_10527) ;  /* 0x0000000000049947 */ /* 0x000fea0003800000 */
[----:B------:R-:W-:Y:S01]  /*1a4f0*/  BPT.TRAP 0x1 ;  /* 0x000000040000795c */ /* 0x000fe20000300000 */
.L_x_10527:
[----:B------:R-:W-:Y:S01]  /*1a500*/  R2UR UR9, R0 ;  /* 0x00000000000972ca */ /* 0x000fe200000e0000 */
[----:B--23--:R-:W-:Y:S01]  /*1a510*/  IMAD R0, R23, 0x6c00, R22 ;  /* 0x00006c0017007824 */ /* 0x00cfe200078e0216 */
        /* <DEDUP_REMOVED lines=11> */
[----:B------:R-:W-:Y:S01]  /*1a5d0*/  UIADD3 UR9, UR9, 0x31c30, URZ ;  /* 0x00031c3009097890 */ /* 0x000fe2000fffe03f */
[----:B------:R-:W-:-:S03]  /*1a5e0*/  LOP3.LUT R3, R3, 0xfffffffb, RZ, 0xc0, !PT ;  /* 0xfffffffb03037812 */ /* 0x000fc600078ec0ff */
[----:B------:R-:W-:Y:S02]  /*1a5f0*/  UIMAD UR11, UR11, 0x90, UR5 ;  /* 0x000000900b0b78a4 */ /* 0x000fe4000f8e0205 */
[----:B------:R-:W-:Y:S02]  /*1a600*/  UIADD3 UR14, UR8, 0x16a00, URZ ;  /* 0x00016a00080e7890 */ /* 0x000fe4000fffe03f */
[----:B------:R-:W-:Y:S02]  /*1a610*/  UIADD3.X UR5, URZ, UR37, URZ, UP0, !UPT ;  /* 0x000000253f057290 */ /* 0x000fe400087fe43f */
[----:B------:R-:W-:Y:S02]  /*1a620*/  UIADD3 UR15, UR8, 0x18e00, URZ ;  /* 0x00018e00080f7890 */ /* 0x000fe4000fffe03f */
[----:B------:R-:W-:Y:S01]  /*1a630*/  UIADD3 UR16, UR8, 0x1b200, URZ ;  /* 0x0001b20008107890 */ /* 0x000fe2000fffe03f */
[----:B------:R-:W-:Y:S02]  /*1a640*/  @P0 LOP3.LUT R3, R3, 0x4, RZ, 0xfc, !PT ;  /* 0x0000000403030812 */ /* 0x000fe400078efcff */
[----:B------:R-:W-:Y:S01]  /*1a650*/  UMOV UR8, UR14 ;  /* 0x0000000e00087c82 */ /* 0x000fe20008000000 */
[----:B------:R-:W-:Y:S01]  /*1a660*/  UMOV UR14, 0x40 ;  /* 0x00000040000e7882 */ /* 0x000fe20000000000 */
[----:B------:R2:W-:Y:S01]  /*1a670*/  UTMALDG.4D [UR8], [UR4], desc[UR6] ;  /* 0x00000608040075b4 */ /* 0x0005e20008019000 */
[----:B------:R3:W-:Y:S01]  /*1a680*/  STL [R1], R3 ;  /* 0x0000000301007387 */ /* 0x0007e20000100800 */
[----:B--2---:R-:W-:Y:S01]  /*1a690*/  UMOV UR8, UR15 ;  /* 0x0000000f00087c82 */ /* 0x004fe20008000000 */
[----:B------:R-:W-:-:S02]  /*1a6a0*/  UMOV UR10, UR17 ;  /* 0x00000011000a7c82 */ /* 0x000fc40008000000 */
[----:B------:R2:W-:Y:S02]  /*1a6b0*/  UTMALDG.4D [UR8], [UR4], desc[UR6] ;  /* 0x00000608040075b4 */ /* 0x0005e40008019000 */
[----:B--2---:R-:W-:Y:S01]  /*1a6c0*/  UMOV UR8, UR16 ;  /* 0x0000001000087c82 */ /* 0x004fe20008000000 */
[----:B------:R-:W-:Y:S02]  /*1a6d0*/  UMOV UR10, UR14 ;  /* 0x0000000e000a7c82 */ /* 0x000fe40008000000 */
[----:B------:R3:W-:Y:S02]  /*1a6e0*/  UTMALDG.4D [UR8], [UR4], desc[UR6] ;  /* 0x00000608040075b4 */ /* 0x0007e40008019000 */
[----:B---3--:R-:W-:Y:S01]  /*1a6f0*/  NOP ;  /* 0x0000000000007918 */ /* 0x008fe20000000000 */
.L_x_10523:
[----:B------:R-:W3:Y:S04]  /*1a700*/  LDL.LU R4, [R1+0x24] ;  /* 0x0000240001047983 */ /* 0x000ee80000300800 */
[----:B------:R-:W5:Y:S04]  /*1a710*/  LDL.LU R6, [R1+0x14] ;  /* 0x0000140001067983 */ /* 0x000f680000300800 */
[----:B------:R-:W4:Y:S01]  /*1a720*/  LDL.LU R3, [R1+0x2c] ;  /* 0x00002c0001037983 */ /* 0x000f220000300800 */
[----:B------:R-:W-:Y:S05]  /*1a730*/  WARPSYNC.ALL ;  /* 0x0000000000007948 */ /* 0x000fea0003800000 */
[----:B------:R-:W-:Y:S01]  /*1a740*/  ULDC.64 UR6, c[0x0][0xa00] ;  /* 0x0002800000067ab9 */ /* 0x000fe20000000a00 */
[----:B------:R-:W-:Y:S01]  /*1a750*/  ULDC.64 UR4, c[0x0][0x298] ;  /* 0x0000a60000047ab9 */ /* 0x000fe20000000a00 */
[----:B------:R-:W-:Y:S01]  /*1a760*/  BAR.SYNC.DEFER_BLOCKING 0x8, 0x200 ;  /* 0x0208000000007b1d */ /* 0x000fe20000010000 */
[----:B------:R-:W-:Y:S01]  /*1a770*/  ISETP.NE.U32.AND P0, PT, RZ, UR6, PT ;  /* 0x00000006ff007c0c */ /* 0x000fe2000bf05070 */
[----:B--2---:R-:W-:-:S03]  /*1a780*/  VIADD R0, R22, 0xda00 ;  /* 0x0000da0016007836 */ /* 0x004fc60000000000 */
[----:B------:R-:W-:Y:S01]  /*1a790*/  ISETP.NE.AND.EX P0, PT, RZ, UR7, PT, P0 ;  /* 0x00000007ff007c0c */ /* 0x000fe2000bf05300 */
[----:B------:R-:W-:Y:S01]  /*1a7a0*/  BSSY B6, `(.L_x_10528) ;  /* 0x0000020000067945 */ /* 0x000fe20003800000 */
[----:B------:R-:W-:Y:S02]  /*1a7b0*/  LOP3.LUT P1, RZ, R0, 0x1bf, RZ, 0xc0, !PT ;  /* 0x000001bf00ff7812 */ /* 0x000fe4000782c0ff */
[----:B---3--:R-:W-:-:S05]  /*1a7c0*/  SHF.R.S32.HI R2, RZ, 0x1f, R4 ;  /* 0x0000001fff027819 */ /* 0x008fca0000011404 */
[----:B------:R-:W-:Y:S01]  /*1a7d0*/  IMAD R2, R2, UR4, RZ ;  /* 0x0000000402027c24 */ /* 0x000fe2000f8e02ff */
[----:B----4-:R-:W-:-:S03]  /*1a7e0*/  SEL R3, R3, RZ, !P0 ;  /* 0x000000ff03037207 */ /* 0x010fc60004000000 */
[----:B------:R-:W-:Y:S01]  /*1a7f0*/  IMAD R0, R4, UR5, R2 ;  /* 0x0000000504007c24 */ /* 0x000fe2000f8e0202 */
[----:B-----5:R-:W-:Y:S01]  /*1a800*/  SEL R2, R6, RZ, !P0 ;  /* 0x000000ff06027207 */ /* 0x020fe20004000000 */
[----:B0-----:R-:W-:-:S05]  /*1a810*/  IMAD.WIDE.U32 R4, R4, UR4, RZ ;  /* 0x0000000404047c25 */ /* 0x001fca000f8e00ff */
[----:B------:R-:W-:Y:S04]  /*1a820*/  STL.64 [R1+0x30], R4 ;  /* 0x0000300401007387 */ /* 0x000fe80000100a00 */
[----:B------:R0:W-:Y:S04]  /*1a830*/  STL [R1+0x14], R2 ;  /* 0x0000140201007387 */ /* 0x0001e80000100800 */
[----:B------:R2:W-:Y:S01]  /*1a840*/  STL [R1+0x44], R3 ;  /* 0x0000440301007387 */ /* 0x0005e20000100800 */
[----:B0-----:R-:W-:Y:S02]  /*1a850*/  IADD3 R2, R5, R0, RZ ;  /* 0x0000000005027210 */ /* 0x001fe40007ffe0ff */
        /* <DEDUP_REMOVED lines=14> */
[----:B-1----:R-:W-:Y:S02]  /*1a940*/  IMAD.U32 R11, RZ, RZ, UR9 ;  /* 0x00000009ff0b7e24 */ /* 0x002fe4000f8e00ff */
[----:B------:R-:W-:Y:S02]  /*1a950*/  IMAD.MOV.U32 R8, RZ, RZ, 0x70 ;  /* 0x00000070ff087424 */ /* 0x000fe400078e00ff */
[----:B------:R-:W-:Y:S02]  /*1a960*/  IMAD.MOV.U32 R12, RZ, RZ, 0x1 ;  /* 0x00000001ff0c7424 */ /* 0x000fe400078e00ff */
[----:B------:R-:W-:-:S07]  /*1a970*/  IMAD.MOV.U32 R13, RZ, RZ, RZ ;  /* 0x000000ffff0d7224 */ /* 0x000fce00078e00ff */
[----:B------:R-:W-:-:S07]  /*1a980*/  LEPC R20, `(.L_x_10529) ;  /* 0x000000001014794e */ /* 0x000fce0000000000 */
[----:B0-----:R-:W-:Y:S05]  /*1a990*/  CALL.ABS.NOINC R2 ;  /* 0x0000000002007343 */ /* 0x001fea0003c00000 */
.L_x_10529:
[----:B------:R-:W-:Y:S05]  /*1a9a0*/  BSYNC B6 ;  /* 0x0000000000067941 */ /* 0x000fea0003800000 */
.L_x_10528:
[----:B--2---:R-:W2:Y:S01]  /*1a9b0*/  LDL.LU R0, [R1+0x24] ;  /* 0x0000240001007983 */ /* 0x004ea20000300800 */
[----:B------:R-:W0:Y:S01]  /*1a9c0*/  LDC R10, c[0x0][0x448] ;  /* 0x00011200ff0a7b82 */ /* 0x000e220000000800 */
[----:B------:R-:W-:Y:S01]  /*1a9d0*/  ULDC.64 UR4, c[0x0][0x2d8] ;  /* 0x0000b60000047ab9 */ /* 0x000fe20000000a00 */
[----:B------:R-:W-:Y:S01]  /*1a9e0*/  ULDC.64 UR6, c[0x0][0x2c8] ;  /* 0x0000b20000067ab9 */ /* 0x000fe20000000a00 */
[----:B------:R-:W2:Y:S01]  /*1a9f0*/  LDL.LU.64 R2, [R1+0x30] ;  /* 0x0000300001027983 */ /* 0x000ea20000300a00 */
[----:B------:R-:W-:-:S03]  /*1aa00*/  ULDC.64 UR8, c[0x0][0x280] ;  /* 0x0000a00000087ab9 */ /* 0x000fc60000000a00 */
[----:B------:R-:W3:Y:S04]  /*1aa10*/  LDL.LU R20, [R1+0x2c] ;  /* 0x00002c0001147983 */ /* 0x000ee80000300800 */
[----:B------:R-:W4:Y:S04]  /*1aa20*/  LDL.LU R21, [R1+0x44] ;  /* 0x0000440001157983 */ /* 0x000f280000300800 */
[----:B------:R-:W5:Y:S01]  /*1aa30*/  LDL.LU R4, [R1+0x14] ;  /* 0x0000140001047983 */ /* 0x000f620000300800 */
[----:B------:R-:W1:Y:S01]  /*1aa40*/  S2R R13, SR_TID.X ;  /* 0x00000000000d7919 */ /* 0x000e620000002100 */
[----:B0-----:R-:W-:-:S13]  /*1aa50*/  ISETP.NE.AND P0, PT, R10, 0x1, PT ;  /* 0x000000010a00780c */ /* 0x001fda0003f05270 */
[----:B------:R-:W0:Y:S01]  /*1aa60*/  @P0 LDC R5, c[0x0][0x450] ;  /* 0x00011400ff050b82 */ /* 0x000e220000000800 */
[----:B-1----:R-:W-:-:S05]  /*1aa70*/  IMAD.SHL.U32 R11, R13, 0x8, RZ ;  /* 0x000000080d0b7824 */ /* 0x002fca00078e00ff */
[----:B------:R-:W-:-:S04]  /*1aa80*/  LOP3.LUT R11, R11, 0x18, RZ, 0xc0, !PT ;  /* 0x000000180b0b7812 */ /* 0x000fc800078ec0ff */
[C---:B------:R-:W-:Y:S02]  /*1aa90*/  LOP3.LUT R12, R11.reuse, 0x20, RZ, 0xfc, !PT ;  /* 0x000000200b0c7812 */ /* 0x040fe400078efcff */
[----:B------:R-:W-:Y:S01]  /*1aaa0*/  LOP3.LUT R11, R11, 0x40, RZ, 0xfc, !PT ;  /* 0x000000400b0b7812 */ /* 0x000fe200078efcff */
[----:B--2---:R-:W-:Y:S02]  /*1aab0*/  IMAD.MOV.U32 R3, RZ, RZ, R0 ;  /* 0x000000ffff037224 */ /* 0x004fe400078e0000 */
[----:B---3--:R-:W-:Y:S02]  /*1aac0*/  IMAD R0, R20, UR4, RZ ;  /* 0x0000000414007c24 */ /* 0x008fe4000f8e02ff */
[C---:B------:R-:W-:Y:S01]  /*1aad0*/  IMAD.WIDE.U32 R2, R18.reuse, UR4, R2 ;  /* 0x0000000412027c25 */ /* 0x040fe2000f8e0002 */
[----:B------:R-:W1:Y:S03]  /*1aae0*/  S2R R20, SR_TID.X ;  /* 0x0000000000147919 */ /* 0x000e660000002100 */
[----:B------:R-:W-:Y:S01]  /*1aaf0*/  IMAD R0, R18, UR5, R0 ;  /* 0x0000000512007c24 */ /* 0x000fe2000f8e0200 */
[----:B------:R-:W-:-:S03]  /*1ab00*/  ULDC.64 UR4, c[0x0][0x2e0] ;  /* 0x0000b80000047ab9 */ /* 0x000fc60000000a00 */
[----:B------:R-:W-:Y:S02]  /*1ab10*/  IMAD.IADD R3, R3, 0x1, R0 ;  /* 0x0000000103037824 */ /* 0x000fe400078e0200 */
[----:B----4-:R-:W-:Y:S02]  /*1ab20*/  IMAD R0, R21, UR4, RZ ;  /* 0x0000000415007c24 */ /* 0x010fe4000f8e02ff */
[----:B------:R-:W2:Y:S01]  /*1ab30*/  S2R R21, SR_TID.X ;  /* 0x0000000000157919 */ /* 0x000ea20000002100 */
[----:B-----5:R-:W-:-:S04]  /*1ab40*/  IMAD.WIDE.U32 R2, R4, UR4, R2 ;  /* 0x0000000404027c25 */ /* 0x020fc8000f8e0002 */
[----:B------:R-:W-:Y:S01]  /*1ab50*/  IMAD R0, R4, UR5, R0 ;  /* 0x0000000504007c24 */ /* 0x000fe2000f8e0200 */
[----:B------:R-:W-:Y:S01]  /*1ab60*/  ULDC.64 UR4, c[0x0][0x2d0] ;  /* 0x0000b40000047ab9 */ /* 0x000fe20000000a00 */
[----:B------:R-:W3:Y:S02]  /*1ab70*/  @P0 LDC R4, c[0x0][0x44c] ;  /* 0x00011300ff040b82 */ /* 0x000ee40000000800 */
[----:B------:R-:W-:Y:S01]  /*1ab80*/  IMAD.IADD R3, R3, 0x1, R0 ;  /* 0x0000000103037824 */ /* 0x000fe200078e0200 */
[----:B-1----:R-:W-:-:S04]  /*1ab90*/  LOP3.LUT R20, R20, 0x7f, RZ, 0xc0, !PT ;  /* 0x0000007f14147812 */ /* 0x002fc800078ec0ff */
[----:B------:R-:W-:Y:S01]  /*1aba0*/  SHF.R.U32.HI R20, RZ, 0x2, R20 ;  /* 0x00000002ff147819 */ /* 0x000fe20000011614 */
[----:B--2---:R-:W-:Y:S01]  /*1abb0*/  IMAD.SHL.U32 R6, R21, 0x20, RZ ;  /* 0x0000002015067824 */ /* 0x004fe200078e00ff */
[----:B------:R-:W-:-:S04]  /*1abc0*/  LOP3.LUT R21, R13, 0x7f, RZ, 0xc0, !PT ;  /* 0x0000007f0d157812 */ /* 0x000fc800078ec0ff */
[----:B------:R-:W-:Y:S01]  /*1abd0*/  LOP3.LUT R6, R20, 0x60, R6, 0xf8, !PT ;  /* 0x0000006014067812 */ /* 0x000fe200078ef806 */
[----:B------:R-:W-:Y:S01]  /*1abe0*/  IMAD.SHL.U32 R20, R13, 0x8, RZ ;  /* 0x000000080d147824 */ /* 0x000fe200078e00ff */
[----:B------:R-:W-:-:S03]  /*1abf0*/  SHF.R.U32.HI R21, RZ, 0x2, R21 ;  /* 0x00000002ff157819 */ /* 0x000fc60000011615 */
[----:B------:R-:W-:Y:S01]  /*1ac00*/  IMAD R8, R17, 0xc0, R6 ;  /* 0x000000c011087824 */ /* 0x000fe200078e0206 */
[----:B------:R-:W-:-:S03]  /*1ac10*/  LOP3.LUT R20, R20, 0x18, RZ, 0xc0, !PT ;  /* 0x0000001814147812 */ /* 0x000fc600078ec0ff */
[----:B---3--:R-:W-:-:S04]  /*1ac20*/  @P0 IMAD.HI.U32 R0, R8, R4, RZ ;  /* 0x0000000408000227 */ /* 0x008fc800078e00ff */
[----:B------:R-:W-:Y:S01]  /*1ac30*/  IMAD.MOV.U32 R4, RZ, RZ, R8 ;  /* 0x000000ffff047224 */ /* 0x000fe200078e0008 */
[----:B0-----:R-:W-:-:S04]  /*1ac40*/  @P0 SHF.R.U32.HI R4, RZ, R5, R0 ;  /* 0x00000005ff040219 */ /* 0x001fc80000011600 */
[--C-:B------:R-:W-:Y:S01]  /*1ac50*/  SHF.R.S32.HI R0, RZ, 0x1f, R4.reuse ;  /* 0x0000001fff007819 */ /* 0x100fe20000011404 */
[----:B------:R-:W-:-:S04]  /*1ac60*/  IMAD.MOV R6, RZ, RZ, -R4 ;  /* 0x000000ffff067224 */ /* 0x000fc800078e0a04 */
[----:B------:R-:W-:-:S04]  /*1ac70*/  IMAD R0, R0, UR4, RZ ;  /* 0x0000000400007c24 */ /* 0x000fc8000f8e02ff */
[C---:B------:R-:W-:Y:S02]  /*1ac80*/  IMAD R0, R4.reuse, UR5, R0 ;  /* 0x0000000504007c24 */ /* 0x040fe4000f8e0200 */
[----:B------:R-:W-:-:S04]  /*1ac90*/  IMAD.WIDE.U32 R4, R4, UR4, R2 ;  /* 0x0000000404047c25 */ /* 0x000fc8000f8e0002 */
[----:B------:R-:W-:Y:S02]  /*1aca0*/  IMAD.IADD R5, R5, 0x1, R0 ;  /* 0x0000000105057824 */ /* 0x000fe400078e0200 */
[----:B------:R-:W-:Y:S01]  /*1acb0*/  IMAD R0, R10, R6, R8 ;  /* 0x000000060a007224 */ /* 0x000fe200078e0208 */
[----:B------:R-:W-:-:S04]  /*1acc0*/  IADD3 R8, R8, 0x80, RZ ;  /* 0x0000008008087810 */ /* 0x000fc80007ffe0ff */
[----:B------:R-:W-:-:S05]  /*1acd0*/  SHF.R.S32.HI R6, RZ, 0x1f, R0 ;  /* 0x0000001fff067819 */ /* 0x000fca0000011400 */
[----:B------:R-:W-:Y:S02]  /*1ace0*/  IMAD R9, R6, UR6, RZ ;  /* 0x0000000606097c24 */ /* 0x000fe4000f8e02ff */
[C---:B------:R-:W-:Y:S02]  /*1acf0*/  IMAD.WIDE.U32 R6, R0.reuse, UR6, R4 ;  /* 0x0000000600067c25 */ /* 0x040fe4000f8e0004 */
[----:B------:R-:W0:Y:S02]  /*1ad00*/  @P0 LDC R5, c[0x0][0x44c] ;  /* 0x00011300ff050b82 */ /* 0x000e240000000800 */
[----:B------:R-:W-:Y:S01]  /*1ad10*/  IMAD R0, R0, UR7, R9 ;  /* 0x0000000700007c24 */ /* 0x000fe2000f8e0209 */
[----:B------:R-:W-:-:S03]  /*1ad20*/  LEA R4, P1, R6, UR8, 0x1 ;  /* 0x0000000806047c11 */ /* 0x000fc6000f8208ff */
[----:B------:R-:W-:Y:S02]  /*1ad30*/  IMAD.IADD R0, R7, 0x1, R0 ;  /* 0x0000000107007824 */ /* 0x000fe400078e0200 */
[----:B------:R-:W1:Y:S03]  /*1ad40*/  @P0 LDC R7, c[0x0][0x450] ;  /* 0x00011400ff070b82 */ /* 0x000e660000000800 */
[----:B------:R-:W-:Y:S01]  /*1ad50*/  LEA.HI.X R0, R6, UR9, R0, 0x1, P1 ;  /* 0x0000000906007c11 */ /* 0x000fe200088f0c00 */
[----:B------:R-:W-:Y:S02]  /*1ad60*/  IMAD.MOV.U32 R6, RZ, RZ, R8 ;  /* 0x000000ffff067224 */ /* 0x000fe400078e0008 */
[----:B0-----:R-:W-:-:S05]  /*1ad70*/  @P0 IMAD.HI.U32 R5, R8, R5, RZ ;  /* 0x0000000508050227 */ /* 0x001fca00078e00ff */
[----:B-1----:R-:W-:-:S04]  /*1ad80*/  @P0 SHF.R.U32.HI R6, RZ, R7, R5 ;  /* 0x00000007ff060219 */ /* 0x002fc80000011605 */
[--C-:B------:R-:W-:Y:S01]  /*1ad90*/  SHF.R.S32.HI R7, RZ, 0x1f, R6.reuse ;  /* 0x0000001fff077819 */ /* 0x100fe20000011406 */
[----:B------:R-:W-:Y:S02]  /*1ada0*/  IMAD.MOV R5, RZ, RZ, -R6 ;  /* 0x000000ffff057224 */ /* 0x000fe400078e0a06 */
[----:B------:R-:W-:-:S04]  /*1adb0*/  IMAD.WIDE.U32 R2, R6, UR4, R2 ;  /* 0x0000000406027c25 */ /* 0x000fc8000f8e0002 */
[----:B------:R-:W-:Y:S01]  /*1adc0*/  IMAD R7, R7, UR4, RZ ;  /* 0x0000000407077c24 */ /* 0x000fe2000f8e02ff */
[----:B------:R-:W-:Y:S01]  /*1add0*/  ULDC UR4, c[0x0][0x2b8] ;  /* 0x0000ae0000047ab9 */ /* 0x000fe20000000800 */
[----:B------:R-:W-:Y:S01]  /*1ade0*/  IMAD R5, R10, R5, R8 ;  /* 0x000000050a057224 */ /* 0x000fe200078e0208 */
[----:B------:R-:W-:Y:S01]  /*1adf0*/  ISETP.GE.AND P3, PT, R20, UR4, PT ;  /* 0x0000000414007c0c */ /* 0x000fe2000bf66270 */
[----:B------:R-:W-:Y:S01]  /*1ae00*/  IMAD R6, R6, UR5, R7 ;  /* 0x0000000506067c24 */ /* 0x000fe2000f8e0207 */
[----:B------:R-:W-:Y:S01]  /*1ae10*/  UMOV UR5, 0xffffffff ;  /* 0xffffffff00057882 */ /* 0x000fe20000000000 */
[----:B------:R-:W-:Y:S02]  /*1ae20*/  ISETP.GE.AND P1, PT, R11, UR4, PT ;  /* 0x000000040b007c0c */ /* 0x000fe4000bf26270 */
[----:B------:R-:W-:Y:S01]  /*1ae30*/  IMAD.IADD R3, R3, 0x1, R6 ;  /* 0x0000000103037824 */ /* 0x000fe200078e0206 */
[----:B------:R-:W-:Y:S01]  /*1ae40*/  SHF.R.S32.HI R6, RZ, 0x1f, R5 ;  /* 0x0000001fff067819 */ /* 0x000fe20000011405 */
[----:B------:R-:W-:-:S04]  /*1ae50*/  IMAD.WIDE.U32 R2, R5, UR6, R2 ;  /* 0x0000000605027c25 */ /* 0x000fc8000f8e0002 */
[----:B------:R-:W-:Y:S01]  /*1ae60*/  IMAD R6, R6, UR6, RZ ;  /* 0x0000000606067c24 */ /* 0x000fe2000f8e02ff */
[----:B------:R-:W-:-:S03]  /*1ae70*/  LEA R8, P0, R2, UR8, 0x1 ;  /* 0x0000000802087c11 */ /* 0x000fc6000f8008ff */
[----:B------:R-:W-:-:S04]  /*1ae80*/  IMAD R6, R5, UR7, R6 ;  /* 0x0000000705067c24 */ /* 0x000fc8000f8e0206 */
[----:B------:R-:W-:-:S05]  /*1ae90*/  IMAD.IADD R3, R3, 0x1, R6 ;  /* 0x0000000103037824 */ /* 0x000fca00078e0206 */
[----:B------:R-:W-:Y:S02]  /*1aea0*/  LEA.HI.X R3, R2, UR9, R3, 0x1, P0 ;  /* 0x0000000902037c11 */ /* 0x000fe400080f0c03 */
[----:B------:R-:W-:Y:S01]  /*1aeb0*/  ISETP.GE.AND P0, PT, R12, UR4, PT ;  /* 0x000000040c007c0c */ /* 0x000fe2000bf06270 */
[----:B------:R-:W-:-:S12]  /*1aec0*/  BRA.DIV UR5, `(.L_x_10530) ;  /* 0x0000004a05cc7947 */ /* 0x000fd8000b800000 */
[----:B------:R-:W2:Y:S04]  /*1aed0*/  LDL.LU R5, [R1+0x40] ;  /* 0x0000400001057983 */ /* 0x000ea80000300800 */
[----:B------:R-:W3:Y:S01]  /*1aee0*/  LDL R9, [R1+0x10] ;  /* 0x0000100001097983 */ /* 0x000ee20000100800 */
[----:B------:R-:W-:-:S03]  /*1aef0*/  IMAD R17, R17, 0xc0, R21 ;  /* 0x000000c011117824 */ /* 0x000fc600078e0215 */
[----:B------:R-:W0:Y:S04]  /*1af00*/  SHFL.IDX PT, R7, R4, RZ, 0x1c1f ;  /* 0x001c1fff04077589 */ /* 0x000e2800000e0000 */
[----:B------:R-:W1:Y:S01]  /*1af10*/  SHFL.IDX PT, R6, R0, RZ, 0x1c1f ;  /* 0x001c1fff00067589 */ /* 0x000e6200000e0000 */
[----:B--2---:R-:W-:Y:S02]  /*1af20*/  IMAD R2, R5, R10, RZ ;  /* 0x0000000a05027224 */ /* 0x004fe400078e02ff */
[----:B------:R-:W-:-:S03]  /*1af30*/  VIADD R5, R17, 0x20 ;  /* 0x0000002011057836 */ /* 0x000fc60000000000 */
[----:B------:R-:W-:-:S13]  /*1af40*/  ISETP.GE.AND P2, PT, R17, R2, PT ;  /* 0x000000021100720c */ /* 0x000fda0003f46270 */
        /* <DEDUP_REMOVED lines=20> */
[----:B------:R0:W-:Y:S01]  /*1b090*/  @!P2 LDGSTS.E.BYPASS.LTC128B.128 [R9+0x14200], desc[UR60][R6.64+0x80], !P1 ;  /* 0x142000800609afae */ /* 0x0001e2000c901d7c */
[----:B------:R-:W-:Y:S01]  /*1b0a0*/  ISETP.GE.AND P2, PT, R5, R2, PT ;  /* 0x000000020500720c */ /* 0x000fe20003f46270 */
[----:B------:R-:W-:-:S02]  /*1b0b0*/  VIADD R5, R17, 0x60 ;  /* 0x0000006011057836 */ /* 0x000fc40000000000 */
[----:B0-----:R-:W0:Y:S04]  /*1b0c0*/  SHFL.IDX PT, R7, R4, 0x2, 0x1c1f ;  /* 0x005c1f0004077f89 */ /* 0x001e2800000e0000 */
[----:B------:R-:W1:Y:S04]  /*1b0d0*/  SHFL.IDX PT, R6, R0, 0x2, 0x1c1f ;  /* 0x005c1f0000067f89 */ /* 0x000e6800000e0000 */
[----:B------:R-:W2:Y:S04]  /*1b0e0*/  SHFL.IDX PT, R4, R4, 0x3, 0x1c1f ;  /* 0x007c1f0004047f89 */ /* 0x000ea800000e0000 */
[----:B------:R-:W3:Y:S01]  /*1b0f0*/  SHFL.IDX PT, R0, R0, 0x3, 0x1c1f ;  /* 0x007c1f0000007f89 */ /* 0x000ee200000e0000 */
[----:B0-----:R-:W-:-:S05]  /*1b100*/  @!P2 LEA R7, P4, R20, R7, 0x1 ;  /* 0x000000071407a211 */ /* 0x001fca00078808ff */
[----:B-1----:R-:W-:-:S05]  /*1b110*/  @!P2 IMAD.X R6, RZ, RZ, R6, P4 ;  /* 0x000000ffff06a224 */ /* 0x002fca00020e0606 */
[----:B------:R-:W-:-:S04]  /*1b120*/  @!P2 LOP3.LUT R7, R7, R6, RZ, 0x3c, !PT ;  /* 0x000000060707a212 */ /* 0x000fc800078e3cff */
[----:B------:R-:W-:-:S04]  /*1b130*/  @!P2 LOP3.LUT R6, R7, R6, RZ, 0x3c, !PT ;  /* 0x000000060706a212 */ /* 0x000fc800078e3cff */
[----:B------:R-:W-:-:S05]  /*1b140*/  @!P2 LOP3.LUT R7, R7, R6, RZ, 0x3c, !PT ;  /* 0x000000060707a212 */ /* 0x000fca00078e3cff */
[----:B------:R-:W-:Y:S04]  /*1b150*/  @!P2 LDGSTS.E.BYPASS.LTC128B.128 [R9+0xea00], desc[UR60][R6.64], !P3 ;  /* 0x0ea000000609afae */ /* 0x000fe8000d901d7c */
[----:B------:R-:W-:Y:S04]  /*1b160*/  @!P2 LDGSTS.E.BYPASS.LTC128B.128 [R9+0x11a00], desc[UR60][R6.64+0x40], !P0 ;  /* 0x11a000400609afae */ /* 0x000fe8000c101d7c */
[----:B------:R-:W-:Y:S01]  /*1b170*/  @!P2 LDGSTS.E.BYPASS.LTC128B.128 [R9+0x14a00], desc[UR60][R6.64+0x80], !P1 ;  /* 0x14a000800609afae */ /* 0x000fe2000c901d7c */
[----:B------:R-:W-:-:S13]  /*1b180*/  ISETP.GE.AND P2, PT, R5, R2, PT ;  /* 0x000000020500720c */ /* 0x000fda0003f46270 */
[----:B--2---:R-:W-:-:S05]  /*1b190*/  @!P2 LEA R4, P4, R20, R4, 0x1 ;  /* 0x000000041404a211 */ /* 0x004fca00078808ff */
[----:B---3--:R-:W-:-:S04]  /*1b1a0*/  @!P2 IMAD.X R0, RZ, RZ, R0, P4 ;  /* 0x000000ffff00a224 */ /* 0x008fc800020e0600 */
[----:B------:R-:W-:Y:S02]  /*1b1b0*/  @!P2 IMAD.MOV.U32 R5, RZ, RZ, R0 ;  /* 0x000000ffff05a224 */ /* 0x000fe400078e0000 */
[----:B------:R-:W-:Y:S04]  /*1b1c0*/  SHFL.IDX PT, R0, R3, RZ, 0x1c1f ;  /* 0x001c1fff03007589 */ /* 0x000fe800000e0000 */
[----:B------:R-:W-:Y:S04]  /*1b1d0*/  @!P2 LDGSTS.E.BYPASS.LTC128B.128 [R9+0xf200], desc[UR60][R4.64], !P3 ;  /* 0x0f2000000409afae */ /* 0x000fe8000d901d7c */
[----:B------:R-:W-:Y:S04]  /*1b1e0*/  @!P2 LDGSTS.E.BYPASS.LTC128B.128 [R9+0x12200], desc[UR60][R4.64+0x40], !P0 ;  /* 0x122000400409afae */ /* 0x000fe8000c101d7c */
[----:B------:R0:W-:Y:S04]  /*1b1f0*/  @!P2 LDGSTS.E.BYPASS.LTC128B.128 [R9+0x15200], desc[UR60][R4.64+0x80], !P1 ;  /* 0x152000800409afae */ /* 0x0001e8000c901d7c */
[----:B------:R-:W-:Y:S04]  /*1b200*/  SHFL.IDX PT, R3, R3, 0x1, 0x1c1f ;  /* 0x003c1f0003037f89 */ /* 0x000fe800000e0000 */
[----:B0-----:R-:W0:Y:S01]  /*1b210*/  SHFL.IDX PT, R4, R8, RZ, 0x1c1f ;  /* 0x001c1fff08047589 */ /* 0x001e2200000e0000 */
[----:B------:R-:W-:-:S03]  /*1b220*/  VIADD R5, R17, 0x80 ;  /* 0x0000008011057836 */ /* 0x000fc60000000000 */
[----:B------:R-:W1:Y:S02]  /*1b230*/  SHFL.IDX PT, R8, R8, 0x1, 0x1c1f ;  /* 0x003c1f0008087f89 */ /* 0x000e6400000e0000 */
[----:B------:R-:W-:-:S13]  /*1b240*/  ISETP.GE.AND P2, PT, R5, R2, PT ;  /* 0x000000020500720c */ /* 0x000fda0003f46270 */
[----:B0-----:R-:W-:-:S05]  /*1b250*/  @!P2 LEA R4, P4, R20, R4, 0x1 ;  /* 0x000000041404a211 */ /* 0x001fca00078808ff */
[----:B------:R-:W-:-:S04]  /*1b260*/  @!P2 IMAD.X R0, RZ, RZ, R0, P4 ;  /* 0x000000ffff00a224 */ /* 0x000fc800020e0600 */
[----:B------:R-:W-:-:S05]  /*1b270*/  @!P2 IMAD.MOV.U32 R5, RZ, RZ, R0 ;  /* 0x000000ffff05a224 */ /* 0x000fca00078e0000 */
[----:B------:R0:W-:Y:S04]  /*1b280*/  @!P2 LDGSTS.E.BYPASS.LTC128B.128 [R9+0xfa00], desc[UR60][R4.64], !P3 ;  /* 0x0fa000000409afae */ /* 0x0001e8000d901d7c */
[----:B------:R0:W-:Y:S04]  /*1b290*/  @!P2 LDGSTS.E.BYPASS.LTC128B.128 [R9+0x12a00], desc[UR60][R4.64+0x40], !P0 ;  /* 0x12a000400409afae */ /* 0x0001e8000c101d7c */
[----:B-1----:R0:W-:Y:S02]  /*1b2a0*/  @!P2 LDGSTS.E.BYPASS.LTC128B.128 [R9+0x15a00], desc[UR60][R4.64+0x80], !P1 ;  /* 0x15a000800409afae */ /* 0x0021e4000c901d7c */
.L_x_10686:
[----:B------:R-:W2:Y:S01]  /*1b2b0*/  LDL R0, [R1+0x10] ;  /* 0x0000100001007983 */ /* 0x000ea20000100800 */
[----:B------:R-:W-:-:S04]  /*1b2c0*/  IADD3 R17, R17, 0xa0, RZ ;  /* 0x000000a011117810 */ /* 0x000fc80007ffe0ff */
[----:B------:R-:W-:-:S13]  /*1b2d0*/  ISETP.GE.AND P2, PT, R17, R2, PT ;  /* 0x000000021100720c */ /* 0x000fda0003f46270 */
[----:B------:R-:W-:-:S05]  /*1b2e0*/  @!P2 LEA R2, P4, R20, R8, 0x1 ;  /* 0x000000081402a211 */ /* 0x000fca00078808ff */
[----:B------:R-:W-:-:S05]  /*1b2f0*/  @!P2 IMAD.X R3, RZ, RZ, R3, P4 ;  /* 0x000000ffff03a224 */ /* 0x000fca00020e0603 */
[----:B------:R-:W-:Y:S01]  /*1b300*/  @!PT LDS RZ, [RZ] ;  /* 0x00000000fffff984 */ /* 0x000fe20000000800 */
[----:B------:R-:W-:Y:S01]  /*1b310*/  @!PT LDS RZ, [RZ] ;  /* 0x00000000fffff984 */ /* 0x000fe20000000800 */
[----:B------:R-:W-:Y:S01]  /*1b320*/  @!PT LDS RZ, [RZ] ;  /* 0x00000000fffff984 */ /* 0x000fe20000000800 */
[----:B--2---:R1:W-:Y:S04]  /*1b330*/  @!P2 LDGSTS.E.BYPASS.LTC128B.128 [R0+0x10200], desc[UR60][R2.64], !P3 ;  /* 0x102000000200afae */ /* 0x0043e8000d901d7c */
[----:B------:R1:W-:Y:S01]  /*1b340*/  @!P2 LDGSTS.E.BYPASS.LTC128B.128 [R0+0x13200], desc[UR60][R2.64+0x40], !P0 ;  /* 0x132000400200afae */ /* 0x0003e2000c101d7c */
[----:B------:R-:W-:-:S03]  /*1b350*/  PLOP3.LUT P0, PT, PT, PT, PT, 0x80, 0x0 ;  /* 0x000000000000781c */ /* 0x000fc60003f0f070 */
[----:B------:R1:W-:Y:S01]  /*1b360*/  @!P2 LDGSTS.E.BYPASS.LTC128B.128 [R0+0x16200], desc[UR60][R2.64+0x80], !P1 ;  /* 0x162000800200afae */ /* 0x0003e2000c901d7c */
[----:B------:R-:W-:-:S09]  /*1b370*/  NOP ;  /* 0x0000000000007918 */ /* 0x000fd20000000000 */
.L_x_10531:
        /* <DEDUP_REMOVED lines=17> */
[----:B-12---:R-:W-:Y:S05]  /*1b490*/  @!P0 BRA `(.L_x_10533) ;  /* 0x0000004c006c8947 */ /* 0x006fea0003800000 */
.L_x_10687:
[----:B------:R-:W-:Y:S05]  /*1b4a0*/  BSYNC B0 ;  /* 0x0000000000007941 */ /* 0x000fea0003800000 */
.L_x_10532:
[----:B------:R-:W2:Y:S01]  /*1b4b0*/  LDL.LU R2, [R1+0x3c] ;  /* 0x00003c0001027983 */ /* 0x000ea20000300800 */
[----:B------:R-:W-:Y:S01]  /*1b4c0*/  BSSY B0, `(.L_x_10534) ;  /* 0x0000231000007945 */ /* 0x000fe20003800000 */
[----:B--2---:R-:W-:-:S13]  /*1b4d0*/  ISETP.GE.AND P0, PT, R2, 0x91, PT ;  /* 0x000000910200780c */ /* 0x004fda0003f06270 */
[----:B------:R-:W-:Y:S05]  /*1b4e0*/  @!P0 BRA `(.L_x_10535) ;  /* 0x0000002000b88947 */ /* 0x000fea0003800000 */
[----:B------:R-:W2:Y:S01]  /*1b4f0*/  LDL R2, [R1+0x1c] ;  /* 0x00001c0001027983 */ /* 0x000ea20000100800 */
[----:B-1----:R-:W-:Y:S01]  /*1b500*/  IMAD.MOV.U32 R0, RZ, RZ, 0x1 ;  /* 0x00000001ff007424 */ /* 0x002fe200078e00ff */
        /* <DEDUP_REMOVED lines=15> */
[----:B--2---:R-:W-:-:S13]  /*1b600*/  LOP3.LUT P1, RZ, R2, 0x4, RZ, 0xc0, !PT ;  /* 0x0000000402ff7812 */ /* 0x004fda000782c0ff */
[----:B------:R-:W-:Y:S05]  /*1b610*/  @!P1 BRA `(.L_x_10539) ;  /* 0x0000000800a09947 */ /* 0x000fea0003800000 */
[----:B------:R-:W-:Y:S01]  /*1b620*/  ULDC.64 UR4, c[0x0][0x418] ;  /* 0x0001060000047ab9 */ /* 0x000fe20000000a00 */
[----:B0-----:R-:W-:Y:S01]  /*1b630*/  IMAD.MOV.U32 R5, RZ, RZ, R24 ;  /* 0x000000ffff057224 */ /* 0x001fe200078e0018 */
[----:B------:R-:W-:-:S04]  /*1b640*/  ISETP.NE.U32.AND P0, PT, RZ, UR4, PT ;  /* 0x00000004ff007c0c */ /* 0x000fc8000bf05070 */
[----:B------:R-:W-:-:S13]  /*1b650*/  ISETP.NE.AND.EX P0, PT, RZ, UR5, PT, P0 ;  /* 0x00000005ff007c0c */ /* 0x000fda000bf05300 */
[----:B------:R-:W-:Y:S05]  /*1b660*/  @!P0 BRA `(.L_x_10540) ;  /* 0x0000000000488947 */ /* 0x000fea0003800000 */
[----:B------:R-:W2:Y:S01]  /*1b670*/  LDL R9, [R1+0x8] ;  /* 0x0000080001097983 */ /* 0x000ea20000100800 */
        /* <DEDUP_REMOVED lines=11> */
[----:B--2---:R-:W-:-:S04]  /*1b730*/  IMAD R4, R9, UR6, RZ ;  /* 0x0000000609047c24 */ /* 0x004fc8000f8e02ff */
[----:B------:R-:W-:-:S04]  /*1b740*/  IMAD R4, R25, UR7, R4 ;  /* 0x0000000719047c24 */ /* 0x000fc8000f8e0204 */
[----:B------:R-:W-:Y:S01]  /*1b750*/  IMAD.IADD R3, R4, 0x1, R3 ;  /* 0x0000000104037824 */ /* 0x000fe200078e0203 */
[----:B------:R-:W-:-:S04]  /*1b760*/  LEA R4, P0, R2, UR4, 0x2 ;  /* 0x0000000402047c11 */ /* 0x000fc8000f8010ff */
[----:B------:R-:W-:-:S06]  /*1b770*/  LEA.HI.X R5, R2, UR5, R3, 0x2, P0 ;  /* 0x0000000502057c11 */ /* 0x000fcc00080f1403 */
[----:B------:R0:W5:Y:S03]  /*1b780*/  LDG.E R5, desc[UR60][R4.64] ;  /* 0x0000003c04057981 */ /* 0x000166000c1e1900 */
.L_x_10540:
[----:B------:R-:W-:Y:S01]  /*1b790*/  IMAD R3, R6, 0x8, R22 ;  /* 0x0000000806037824 */ /* 0x000fe200078e0216 */
[----:B------:R-:W-:Y:S01]  /*1b7a0*/  SHF.L.U32 R2, R8, 0x1f, RZ ;  /* 0x0000001f08027819 */ /* 0x000fe200000006ff */
[----:B------:R-:W-:Y:S03]  /*1b7b0*/  BSSY B3, `(.L_x_10541) ;  /* 0x0000003000037945 */ /* 0x000fe60003800000 */
[----:B------:R-:W1:Y:S02]  /*1b7c0*/  SYNCS.PHASECHK.TRANS64.TRYWAIT P0, [R3+URZ+0x31c40], R2 ;  /* 0x031c4002030075a7 */ /* 0x000e64000800017f */
[----:B-1----:R-:W-:Y:S05]  /*1b7d0*/  @!P0 BRA `(.L_x_10542) ;  /* 0x0000004800b08947 */ /* 0x002fea0003800000 */
.L_x_10688:
[----:B------:R-:W-:Y:S05]  /*1b7e0*/  BSYNC B3 ;  /* 0x0000000000037941 */ /* 0x000fea0003800000 */
.L_x_10541:
[----:B0-----:R-:W0:Y:S01]  /*1b7f0*/  S2R R4, SR_TID.X ;  /* 0x0000000000047919 */ /* 0x001e220000002100 */
[----:B------:R-:W-:Y:S01]  /*1b800*/  BSSY B3, `(.L_x_10543) ;  /* 0x000000a000037945 */ /* 0x000fe20003800000 */
[----:B0-----:R-:W-:-:S04]  /*1b810*/  LOP3.LUT R4, R4, 0x7f, RZ, 0xc0, !PT ;  /* 0x0000007f04047812 */ /* 0x001fc800078ec0ff */
[----:B------:R-:W-:-:S13]  /*1b820*/  ISETP.NE.AND P0, PT, R4, RZ, PT ;  /* 0x000000ff0400720c */ /* 0x000fda0003f05270 */
[----:B------:R-:W-:Y:S05]  /*1b830*/  @P0 BRA `(.L_x_10544) ;  /* 0x0000000000180947 */ /* 0x000fea0003800000 */
[----:B------:R-:W2:Y:S01]  /*1b840*/  LDL R4, [R1] ;  /* 0x0000000001047983 */ /* 0x000ea20000100800 */
[----:B-1----:R-:W-:-:S04]  /*1b850*/  IMAD.MOV.U32 R2, RZ, RZ, 0x6c00 ;  /* 0x00006c00ff027424 */ /* 0x002fc800078e00ff */
[----:B------:R0:W-:Y:S01]  /*1b860*/  SYNCS.ARRIVE.TRANS64 RZ, [R3+URZ+0x31c30], R2 ;  /* 0x031c300203ff79a7 */ /* 0x0001e2000800003f */
[----:B--2---:R-:W-:-:S13]  /*1b870*/  LOP3.LUT P1, RZ, R4, 0x1, RZ, 0xc0, !PT ;  /* 0x0000000104ff7812 */ /* 0x004fda000782c0ff */
[----:B0-----:R-:W-:Y:S05]  /*1b880*/  @!P1 BRA `(.L_x_10544) ;  /* 0x0000000000049947 */ /* 0x001fea0003800000 */
[----:B------:R-:W-:Y:S01]  /*1b890*/  BPT.TRAP 0x1 ;  /* 0x000000040000795c */ /* 0x000fe20000300000 */
.L_x_10544:
[----:B------:R-:W-:Y:S05]  /*1b8a0*/  BSYNC B3 ;  /* 0x0000000000037941 */ /* 0x000fea0003800000 */
.L_x_10543:
        /* <DEDUP_REMOVED lines=11> */
.L_x_10545:
        /* <DEDUP_REMOVED lines=16> */
.L_x_10546:
        /* <DEDUP_REMOVED lines=16> */
.L_x_10547:
        /* <DEDUP_REMOVED lines=15> */
.L_x_10689:
[----:B------:R-:W-:Y:S05]  /*1bc50*/  BSYNC B3 ;  /* 0x0000000000037941 */ /* 0x000fea0003800000 */
.L_x_10548:
[----:B------:R-:W1:Y:S02]  /*1bc60*/  S2R R4, SR_TID.X ;  /* 0x0000000000047919 */ /* 0x000e640000002100 */
[----:B-1----:R-:W-:Y:S02]  /*1bc70*/  LOP3.LUT R9, R4, 0x7f, RZ, 0xc0, !PT ;  /* 0x0000007f04097812 */ /* 0x002fe400078ec0ff */
[----:B------:R-:W2:Y:S02]  /*1bc80*/  LDL R4, [R1+0x18] ;  /* 0x0000180001047983 */ /* 0x000ea40000100800 */
[----:B------:R-:W-:-:S13]  /*1bc90*/  ISETP.NE.AND P0, PT, R9, RZ, PT ;  /* 0x000000ff0900720c */ /* 0x000fda0003f05270 */
[----:B0-----:R-:W-:-:S04]  /*1bca0*/  @!P0 IMAD.MOV.U32 R3, RZ, RZ, 0x6c00 ;  /* 0x00006c00ff038424 */ /* 0x001fc800078e00ff */
[----:B------:R2:W-:Y:S02]  /*1bcb0*/  @!P0 SYNCS.ARRIVE.TRANS64 RZ, [R2+URZ+0x31c50], R3 ;  /* 0x031c500302ff89a7 */ /* 0x0005e4000800003f */
[----:B--2---:R-:W-:-:S04]  /*1bcc0*/  PRMT R3, R4, 0x9910, RZ ;  /* 0x0000991004037816 */ /* 0x004fc800000000ff */
[----:B------:R-:W-:-:S13]  /*1bcd0*/  ISETP.NE.AND P0, PT, R3, 0x2, PT ;  /* 0x000000020300780c */ /* 0x000fda0003f05270 */
[----:B------:R-:W-:Y:S05]  /*1bce0*/  @P0 BRA `(.L_x_10550) ;  /* 0x0000000000040947 */ /* 0x000fea0003800000 */
[----:B------:R-:W-:Y:S01]  /*1bcf0*/  BPT.TRAP 0x1 ;  /* 0x000000040000795c */ /* 0x000fe20000300000 */
.L_x_10550:
[----:B------:R-:W2:Y:S01]  /*1bd00*/  LDL R3, [R1] ;  /* 0x0000000001037983 */ /* 0x000ea20000100800 */
[----:B------:R-:W-:Y:S01]  /*1bd10*/  BSSY B3, `(.L_x_10551) ;  /* 0x0000004000037945 */ /* 0x000fe20003800000 */
[----:B--2---:R-:W-:-:S13]  /*1bd20*/  LOP3.LUT P0, RZ, R3, 0x8, RZ, 0xc0, !PT ;  /* 0x0000000803ff7812 */ /* 0x004fda000780c0ff */
[----:B------:R-:W-:Y:S05]  /*1bd30*/  @P0 BRA `(.L_x_10552) ;  /* 0x0000000000040947 */ /* 0x000fea0003800000 */
[----:B------:R-:W-:Y:S01]  /*1bd40*/  BPT.TRAP 0x1 ;  /* 0x000000040000795c */ /* 0x000fe20000300000 */
.L_x_10552:
[----:B------:R-:W-:Y:S05]  /*1bd50*/  BSYNC B3 ;  /* 0x0000000000037941 */ /* 0x000fea0003800000 */
.L_x_10551:
[----:B------:R-:W-:Y:S01]  /*1bd60*/  R2UR UR10, R10 ;  /* 0x000000000a0a72ca */ /* 0x000fe200000e0000 */
[----:B------:R-:W-:Y:S01]  /*1bd70*/  IMAD R3, R23, 0x6c00, R22 ;  /* 0x00006c0017037824 */ /* 0x000fe200078e0216 */
[----:B------:R-:W-:Y:S01]  /*1bd80*/  UIADD3 UR4, UP0, UR36, 0x470, URZ ;  /* 0x0000047024047890 */ /* 0x000fe2000ff1e03f */
[----:B------:R-:W-:Y:S01]  /*1bd90*/  PLOP3.LUT P0, PT, PT, PT, PT, 0x80, 0x0 ;  /* 0x000000000000781c */ /* 0x000fe20003f0f070 */
[----:B------:R-:W-:Y:S01]  /*1bda0*/  IMAD R4, R27, 0x90, R28 ;  /* 0x000000901b047824 */ /* 0x000fe200078e021c */
[----:B------:R-:W-:Y:S01]  /*1bdb0*/  UMOV UR6, 0x0 ;  /* 0x0000000000067882 */ /* 0x000fe20000000000 */
[----:B------:R-:W-:Y:S01]  /*1bdc0*/  VIADD R2, R2, 0x31c50 ;  /* 0x00031c5002027836 */ /* 0x000fe20000000000 */
[----:B------:R-:W-:Y:S01]  /*1bdd0*/  UIADD3.X UR5, URZ, UR37, URZ, UP0, !UPT ;  /* 0x000000253f057290 */ /* 0x000fe200087fe43f */
[----:B------:R-:W-:Y:S01]  /*1bde0*/  VIADD R9, R3, 0x200 ;  /* 0x0000020003097836 */ /* 0x000fe20000000000 */
[----:B------:R-:W-:-:S10]  /*1bdf0*/  UMOV UR7, 0x14f00000 ;  /* 0x14f0000000077882 */ /* 0x000fd40000000000 */
.L_x_10553:
        /* <DEDUP_REMOVED lines=15> */
.L_x_10554:
        /* <DEDUP_REMOVED lines=15> */
.L_x_10555:
        /* <DEDUP_REMOVED lines=12> */
.L_x_10539:
[----:B------:R-:W-:Y:S05]  /*1c0a0*/  BSYNC B1 ;  /* 0x0000000000017941 */ /* 0x000fea0003800000 */
.L_x_10538:
[----:B------:R-:W2:Y:S01]  /*1c0b0*/  LDL.LU R0, [R1+0x1c] ;  /* 0x00001c0001007983 */ /* 0x000ea20000300800 */
[----:B------:R-:W-:Y:S02]  /*1c0c0*/  IMAD.MOV.U32 R23, RZ, RZ, R6 ;  /* 0x000000ffff177224 */ /* 0x000fe400078e0006 */
[----:B------:R-:W-:Y:S02]  /*1c0d0*/  IMAD.MOV.U32 R26, RZ, RZ, R8 ;  /* 0x000000ffff1a7224 */ /* 0x000fe400078e0008 */
[----:B--2---:R-:W-:-:S07]  /*1c0e0*/  VIADD R0, R0, 0xfffffffd ;  /* 0xfffffffd00007836 */ /* 0x004fce0000000000 */
.L_x_10537:
[----:B------:R-:W-:Y:S05]  /*1c0f0*/  BSYNC B2 ;  /* 0x0000000000027941 */ /* 0x000fea0003800000 */
.L_x_10536:
[----:B------:R-:W2:Y:S01]  /*1c100*/  LDL.LU R2, [R1+0x20] ;  /* 0x0000200001027983 */ /* 0x000ea20000300800 */
[----:B------:R-:W-:-:S05]  /*1c110*/  IMAD.MOV R7, RZ, RZ, -R7 ;  /* 0x000000ffff077224 */ /* 0x000fca00078e0a07 */
[----:B--2---:R-:W-:-:S13]  /*1c120*/  ISETP.NE.AND P0, PT, R2, R7, PT ;  /* 0x000000070200720c */ /* 0x004fda0003f05270 */
[----:B------:R-:W-:Y:S05]  /*1c130*/  @!P0 BRA `(.L_x_10535) ;  /* 0x0000001400a48947 */ /* 0x000fea0003800000 */
[----:B0-----:R-:W-:-:S07]  /*1c140*/  IMAD.MOV.U32 R4, RZ, RZ, R24 ;  /* 0x000000ffff047224 */ /* 0x001fce00078e0018 */
.L_x_10592:
[----:B------:R-:W2:Y:S01]  /*1c150*/  LDL R2, [R1] ;  /* 0x0000000001027983 */ /* 0x000ea20000100800 */
[----:B------:R-:W-:Y:S01]  /*1c160*/  VIADD R6, R23, 0x1 ;  /* 0x0000000117067836 */ /* 0x000fe20000000000 */
[----:B------:R-:W-:Y:S05]  /*1c170*/  YIELD ;  /* 0x0000000000007946 */ /* 0x000fea0003800000 */
[----:B------:R-:W-:Y:S01]  /*1c180*/  ISETP.NE.AND P0, PT, R6, 0x2, PT ;  /* 0x000000020600780c */ /* 0x000fe20003f05270 */
[----:B------:R-:W-:Y:S03]  /*1c190*/  BSSY B1, `(.L_x_10556) ;  /* 0x00000ae000017945 */ /* 0x000fe60003800000 */
[----:B------:R-:W-:-:S02]  /*1c1a0*/  SEL R7, RZ, 0x1, P0 ;  /* 0x00000001ff077807 */ /* 0x000fc40000000000 */
[----:B------:R-:W-:Y:S02]  /*1c1b0*/  SEL R6, R6, RZ, P0 ;  /* 0x000000ff06067207 */ /* 0x000fe40000000000 */
[----:B------:R-:W-:Y:S02]  /*1c1c0*/  LOP3.LUT R7, R26, R7, RZ, 0x3c, !PT ;  /* 0x000000071a077212 */ /* 0x000fe400078e3cff */
[----:B--2---:R-:W-:-:S13]  /*1c1d0*/  LOP3.LUT P1, RZ, R2, 0x4, RZ, 0xc0, !PT ;  /* 0x0000000402ff7812 */ /* 0x004fda000782c0ff */
[----:B------:R-:W-:Y:S05]  /*1c1e0*/  @!P1 BRA `(.L_x_10557) ;  /* 0x0000000800a09947 */ /* 0x000fea0003800000 */
[----:B------:R-:W-:Y:S01]  /*1c1f0*/  ULDC.64 UR4, c[0x0][0x418] ;  /* 0x0001060000047ab9 */ /* 0x000fe20000000a00 */
[----:B------:R-:W-:Y:S02]  /*1c200*/  MOV R8, R0 ;  /* 0x0000000000087202 */ /* 0x000fe40000000f00 */
        /* <DEDUP_REMOVED lines=19> */
[----:B------:R-:W-:-:S05]  /*1c340*/  LEA.HI.X R5, R2, UR5, R3, 0x2, P0 ;  /* 0x0000000502057c11 */ /* 0x000fca00080f1403 */
[----:B------:R0:W5:Y:S04]  /*1c350*/  LDG.E R4, desc[UR60][R4.64] ;  /* 0x0000003c04047981 */ /* 0x000168000c1e1900 */
.L_x_10558:
[----:B0-----:R-:W-:Y:S01]  /*1c360*/  IMAD R5, R6, 0x8, R22 ;  /* 0x0000000806057824 */ /* 0x001fe200078e0216 */
[----:B------:R-:W-:Y:S01]  /*1c370*/  SHF.L.U32 R2, R7, 0x1f, RZ ;  /* 0x0000001f07027819 */ /* 0x000fe200000006ff */
[----:B------:R-:W-:Y:S03]  /*1c380*/  BSSY B2, `(.L_x_10559) ;  /* 0x0000003000027945 */ /* 0x000fe60003800000 */
[----:B------:R-:W0:Y:S02]  /*1c390*/  SYNCS.PHASECHK.TRANS64.TRYWAIT P0, [R5+URZ+0x31c40], R2 ;  /* 0x031c4002050075a7 */ /* 0x000e24000800017f */
[----:B0-----:R-:W-:Y:S05]  /*1c3a0*/  @!P0 BRA `(.L_x_10560) ;  /* 0x0000003c00e48947 */ /* 0x001fea0003800000 */
.L_x_10690:
[----:B------:R-:W-:Y:S05]  /*1c3b0*/  BSYNC B2 ;  /* 0x0000000000027941 */ /* 0x000fea0003800000 */
.L_x_10559:
[----:B------:R-:W1:Y:S01]  /*1c3c0*/  S2R R3, SR_TID.X ;  /* 0x0000000000037919 */ /* 0x000e620000002100 */
[----:B------:R-:W-:Y:S01]  /*1c3d0*/  BSSY B2, `(.L_x_10561) ;  /* 0x000000a000027945 */ /* 0x000fe20003800000 */
[----:B-1----:R-:W-:-:S04]  /*1c3e0*/  LOP3.LUT R3, R3, 0x7f, RZ, 0xc0, !PT ;  /* 0x0000007f03037812 */ /* 0x002fc800078ec0ff */
[----:B------:R-:W-:-:S13]  /*1c3f0*/  ISETP.NE.AND P0, PT, R3, RZ, PT ;  /* 0x000000ff0300720c */ /* 0x000fda0003f05270 */
[----:B------:R-:W-:Y:S05]  /*1c400*/  @P0 BRA `(.L_x_10562) ;  /* 0x0000000000180947 */ /* 0x000fea0003800000 */
[----:B------:R-:W2:Y:S01]  /*1c410*/  LDL R3, [R1] ;  /* 0x0000000001037983 */ /* 0x000ea20000100800 */
[----:B0-----:R-:W-:-:S04]  /*1c420*/  IMAD.MOV.U32 R2, RZ, RZ, 0x6c00 ;  /* 0x00006c00ff027424 */ /* 0x001fc800078e00ff */
[----:B------:R1:W-:Y:S01]  /*1c430*/  SYNCS.ARRIVE.TRANS64 RZ, [R5+URZ+0x31c30], R2 ;  /* 0x031c300205ff79a7 */ /* 0x0003e2000800003f */
[----:B--2---:R-:W-:-:S13]  /*1c440*/  LOP3.LUT P1, RZ, R3, 0x1, RZ, 0xc0, !PT ;  /* 0x0000000103ff7812 */ /* 0x004fda000782c0ff */
[----:B-1----:R-:W-:Y:S05]  /*1c450*/  @!P1 BRA `(.L_x_10562) ;  /* 0x0000000000049947 */ /* 0x002fea0003800000 */
[----:B------:R-:W-:Y:S01]  /*1c460*/  BPT.TRAP 0x1 ;  /* 0x000000040000795c */ /* 0x000fe20000300000 */
.L_x_10562:
[----:B------:R-:W-:Y:S05]  /*1c470*/  BSYNC B2 ;  /* 0x0000000000027941 */ /* 0x000fea0003800000 */
.L_x_10561:
[----:B------:R-:W-:Y:S01]  /*1c480*/  IMAD.MOV.U32 R11, RZ, RZ, RZ ;  /* 0x000000ffff0b7224 */ /* 0x000fe200078e00ff */
[----:B------:R-:W-:Y:S01]  /*1c490*/  UIADD3 UR4, UP0, UR36, 0x370, URZ ;  /* 0x0000037024047890 */ /* 0x000fe2000ff1e03f */
[----:B------:R-:W-:Y:S01]  /*1c4a0*/  IMAD R9, R6, 0x6c00, R22 ;  /* 0x00006c0006097824 */ /* 0x000fe200078e0216 */
[----:B------:R-:W-:Y:S01]  /*1c4b0*/  PLOP3.LUT P0, PT, PT, PT, PT, 0x80, 0x0 ;  /* 0x000000000000781c */ /* 0x000fe20003f0f070 */
[----:B0-----:R-:W-:Y:S01]  /*1c4c0*/  VIADD R5, R5, 0x31c30 ;  /* 0x00031c3005057836 */ /* 0x001fe20000000000 */
[----:B------:R-:W-:Y:S01]  /*1c4d0*/  R2UR UR10, R11 ;  /* 0x000000000b0a72ca */ /* 0x000fe200000e0000 */
[----:B------:R-:W-:Y:S01]  /*1c4e0*/  IMAD R3, R8, 0x90, R28 ;  /* 0x0000009008037824 */ /* 0x000fe200078e021c */
[----:B------:R-:W-:Y:S01]  /*1c4f0*/  UIADD3.X UR5, URZ, UR37, URZ, UP0, !UPT ;  /* 0x000000253f057290 */ /* 0x000fe200087fe43f */
[----:B------:R-:W-:Y:S01]  /*1c500*/  VIADD R2, R9, 0x16a00 ;  /* 0x00016a0009027836 */ /* 0x000fe20000000000 */
[----:B------:R-:W-:Y:S01]  /*1c510*/  UMOV UR6, 0x0 ;  /* 0x0000000000067882 */ /* 0x000fe20000000000 */
[----:B------:R-:W-:-:S10]  /*1c520*/  UMOV UR7, 0x14f00000 ;  /* 0x14f0000000077882 */ /* 0x000fd40000000000 */
.L_x_10563:
        /* <DEDUP_REMOVED lines=16> */
.L_x_10564:
        /* <DEDUP_REMOVED lines=16> */
.L_x_10565:
        /* <DEDUP_REMOVED lines=15> */
.L_x_10691:
[----:B------:R-:W-:Y:S05]  /*1c820*/  BSYNC B2 ;  /* 0x0000000000027941 */ /* 0x000fea0003800000 */
.L_x_10566:
        /* <DEDUP_REMOVED lines=10> */
.L_x_10568:
[----:B------:R-:W2:Y:S01]  /*1c8d0*/  LDL R5, [R1] ;  /* 0x0000000001057983 */ /* 0x000ea20000100800 */
[----:B------:R-:W-:Y:S01]  /*1c8e0*/  BSSY B2, `(.L_x_10569) ;  /* 0x0000004000027945 */ /* 0x000fe20003800000 */
[----:B--2---:R-:W-:-:S13]  /*1c8f0*/  LOP3.LUT P0, RZ, R5, 0x8, RZ, 0xc0, !PT ;  /* 0x0000000805ff7812 */ /* 0x004fda000780c0ff */
[----:B------:R-:W-:Y:S05]  /*1c900*/  @P0 BRA `(.L_x_10570) ;  /* 0x0000000000040947 */ /* 0x000fea0003800000 */
[----:B------:R-:W-:Y:S01]  /*1c910*/  BPT.TRAP 0x1 ;  /* 0x000000040000795c */ /* 0x000fe20000300000 */
.L_x_10570:
[----:B------:R-:W-:Y:S05]  /*1c920*/  BSYNC B2 ;  /* 0x0000000000027941 */ /* 0x000fea0003800000 */
.L_x_10569:
[----:B------:R-:W-:Y:S01]  /*1c930*/  R2UR UR10, R11 ;  /* 0x000000000b0a72ca */ /* 0x000fe200000e0000 */
[----:B------:R-:W-:Y:S01]  /*1c940*/  IMAD R23, R23, 0x6c00, R22 ;  /* 0x00006c0017177824 */ /* 0x000fe200078e0216 */
[----:B------:R-:W-:Y:S01]  /*1c950*/  UIADD3 UR4, UP0, UR36, 0x470, URZ ;  /* 0x0000047024047890 */ /* 0x000fe2000ff1e03f */
[----:B------:R-:W-:Y:S01]  /*1c960*/  PLOP3.LUT P0, PT, PT, PT, PT, 0x80, 0x0 ;  /* 0x000000000000781c */ /* 0x000fe20003f0f070 */
[----:B------:R-:W-:Y:S01]  /*1c970*/  IMAD R5, R27, 0x90, R28 ;  /* 0x000000901b057824 */ /* 0x000fe200078e021c */
[----:B------:R-:W-:Y:S01]  /*1c980*/  UMOV UR6, 0x0 ;  /* 0x0000000000067882 */ /* 0x000fe20000000000 */
[----:B0-----:R-:W-:Y:S01]  /*1c990*/  VIADD R3, R3, 0x31c50 ;  /* 0x00031c5003037836 */ /* 0x001fe20000000000 */
[----:B------:R-:W-:Y:S01]  /*1c9a0*/  UIADD3.X UR5, URZ, UR37, URZ, UP0, !UPT ;  /* 0x000000253f057290 */ /* 0x000fe200087fe43f */
[----:B------:R-:W-:Y:S01]  /*1c9b0*/  VIADD R9, R23, 0x200 ;  /* 0x0000020017097836 */ /* 0x000fe20000000000 */
[----:B------:R-:W-:-:S10]  /*1c9c0*/  UMOV UR7, 0x14f00000 ;  /* 0x14f0000000077882 */ /* 0x000fd40000000000 */
.L_x_10571:
        /* <DEDUP_REMOVED lines=15> */
.L_x_10572:
        /* <DEDUP_REMOVED lines=15> */
.L_x_10573:
        /* <DEDUP_REMOVED lines=12> */
.L_x_10557:
[----:B------:R-:W-:Y:S05]  /*1cc70*/  BSYNC B1 ;  /* 0x0000000000017941 */ /* 0x000fea0003800000 */
.L_x_10556:
        /* <DEDUP_REMOVED lines=10> */
[----:B------:R-:W-:Y:S01]  /*1cd20*/  VIADD R8, R0, 0xffffffff ;  /* 0xffffffff00087836 */ /* 0x000fe20000000000 */
        /* <DEDUP_REMOVED lines=21> */
.L_x_10576:
[----:B0-----:R-:W-:Y:S01]  /*1ce80*/  IMAD R5, R23, 0x8, R22 ;  /* 0x0000000817057824 */ /* 0x001fe200078e0216 */
[----:B------:R-:W-:Y:S01]  /*1ce90*/  SHF.L.U32 R2, R26, 0x1f, RZ ;  /* 0x0000001f1a027819 */ /* 0x000fe200000006ff */
[----:B------:R-:W-:Y:S03]  /*1cea0*/  BSSY B2, `(.L_x_10577) ;  /* 0x0000003000027945 */ /* 0x000fe60003800000 */
[----:B------:R-:W0:Y:S02]  /*1ceb0*/  SYNCS.PHASECHK.TRANS64.TRYWAIT P0, [R5+URZ+0x31c40], R2 ;  /* 0x031c4002050075a7 */ /* 0x000e24000800017f */
[----:B0-----:R-:W-:Y:S05]  /*1cec0*/  @!P0 BRA `(.L_x_10578) ;  /* 0x0000003400448947 */ /* 0x001fea0003800000 */
.L_x_10692:
[----:B------:R-:W-:Y:S05]  /*1ced0*/  BSYNC B2 ;  /* 0x0000000000027941 */ /* 0x000fea0003800000 */
.L_x_10577:
        /* <DEDUP_REMOVED lines=11> */
.L_x_10580:
[----:B------:R-:W-:Y:S05]  /*1cf90*/  BSYNC B2 ;  /* 0x0000000000027941 */ /* 0x000fea0003800000 */
.L_x_10579:
        /* <DEDUP_REMOVED lines=11> */
.L_x_10581:
        /* <DEDUP_REMOVED lines=16> */
.L_x_10582:
        /* <DEDUP_REMOVED lines=16> */
.L_x_10583:
        /* <DEDUP_REMOVED lines=15> */
.L_x_10693:
[----:B------:R-:W-:Y:S05]  /*1d340*/  BSYNC B2 ;  /* 0x0000000000027941 */ /* 0x000fea0003800000 */
.L_x_10584:
[----:B------:R-:W2:Y:S01]  /*1d350*/  LDL R9, [R1+0x18] ;  /* 0x0000180001097983 */ /* 0x000ea20000100800 */
[----:B------:R-:W1:Y:S02]  /*1d360*/  S2R R5, SR_TID.X ;  /* 0x0000000000057919 */ /* 0x000e640000002100 */
[----:B-1----:R-:W-:-:S04]  /*1d370*/  LOP3.LUT R5, R5, 0x7f, RZ, 0xc0, !PT ;  /* 0x0000007f05057812 */ /* 0x002fc800078ec0ff */
[----:B------:R-:W-:-:S13]  /*1d380*/  ISETP.NE.AND P0, PT, R5, RZ, PT ;  /* 0x000000ff0500720c */ /* 0x000fda0003f05270 */
[----:B------:R-:W-:-:S04]  /*1d390*/  @!P0 MOV R5, 0x6c00 ;  /* 0x00006c0000058802 */ /* 0x000fc80000000f00 */
[----:B------:R2:W-:Y:S02]  /*1d3a0*/  @!P0 SYNCS.ARRIVE.TRANS64 RZ, [R3+URZ+0x31c50], R5 ;  /* 0x031c500503ff89a7 */ /* 0x0005e4000800003f */
[----:B--2---:R-:W-:-:S04]  /*1d3b0*/  PRMT R5, R9, 0x9910, RZ ;  /* 0x0000991009057816 */ /* 0x004fc800000000ff */
[----:B------:R-:W-:-:S13]  /*1d3c0*/  ISETP.NE.AND P0, PT, R5, 0x2, PT ;  /* 0x000000020500780c */ /* 0x000fda0003f05270 */
[----:B------:R-:W-:Y:S05]  /*1d3d0*/  @P0 BRA `(.L_x_10586) ;  /* 0x0000000000040947 */ /* 0x000fea0003800000 */
[----:B------:R-:W-:Y:S01]  /*1d3e0*/  BPT.TRAP 0x1 ;  /* 0x000000040000795c */ /* 0x000fe20000300000 */
.L_x_10586:
[----:B------:R-:W2:Y:S01]  /*1d3f0*/  LDL R5, [R1] ;  /* 0x0000000001057983 */ /* 0x000ea20000100800 */
[----:B------:R-:W-:Y:S01]  /*1d400*/  BSSY B2, `(.L_x_10587) ;  /* 0x0000004000027945 */ /* 0x000fe20003800000 */
[----:B--2---:R-:W-:-:S13]  /*1d410*/  LOP3.LUT P0, RZ, R5, 0x8, RZ, 0xc0, !PT ;  /* 0x0000000805ff7812 */ /* 0x004fda000780c0ff */
[----:B------:R-:W-:Y:S05]  /*1d420*/  @P0 BRA `(.L_x_10588) ;  /* 0x0000000000040947 */ /* 0x000fea0003800000 */
[----:B------:R-:W-:Y:S01]  /*1d430*/  BPT.TRAP 0x1 ;  /* 0x000000040000795c */ /* 0x000fe20000300000 */
.L_x_10588:
[----:B------:R-:W-:Y:S05]  /*1d440*/  BSYNC B2 ;  /* 0x0000000000027941 */ /* 0x000fea0003800000 */
.L_x_10587:
        /* <DEDUP_REMOVED lines=10> */
.L_x_10589:
        /* <DEDUP_REMOVED lines=15> */
.L_x_10590:
        /* <DEDUP_REMOVED lines=15> */
.L_x_10591:
        /* <DEDUP_REMOVED lines=12> */
.L_x_10575:
[----:B------:R-:W-:Y:S05]  /*1d790*/  BSYNC B1 ;  /* 0x0000000000017941 */ /* 0x000fea0003800000 */
.L_x_10574:
[C---:B------:R-:W-:Y:S01]  /*1d7a0*/  ISETP.GT.AND P0, PT, R0.reuse, 0x1, PT ;  /* 0x000000010000780c */ /* 0x040fe20003f04270 */
[----:B------:R-:W-:-:S12]  /*1d7b0*/  VIADD R0, R0, 0xfffffffe ;  /* 0xfffffffe00007836 */ /* 0x000fd80000000000 */
[----:B------:R-:W-:Y:S05]  /*1d7c0*/  @P0 BRA `(.L_x_10592) ;  /* 0xffffffe800600947 */ /* 0x000fea000383ffff */
.L_x_10535:
[----:B------:R-:W-:Y:S05]  /*1d7d0*/  BSYNC B0 ;  /* 0x0000000000007941 */ /* 0x000fea0003800000 */
.L_x_10534:
[----:B------:R-:W2:Y:S01]  /*1d7e0*/  S2R R2, SR_TID.X ;  /* 0x0000000000027919 */ /* 0x000ea20000002100 */
[----:B------:R-:W-:Y:S01]  /*1d7f0*/  BSSY B0, `(.L_x_10593) ;  /* 0x0000010000007945 */ /* 0x000fe20003800000 */
[----:B--2---:R-:W-:-:S04]  /*1d800*/  LOP3.LUT R2, R2, 0x7f, RZ, 0xc0, !PT ;  /* 0x0000007f02027812 */ /* 0x004fc800078ec0ff */
[----:B------:R-:W-:-:S13]  /*1d810*/  ISETP.NE.AND P0, PT, R2, RZ, PT ;  /* 0x000000ff0200720c */ /* 0x000fda0003f05270 */
[----:B------:R-:W-:Y:S05]  /*1d820*/  @P0 BRA `(.L_x_10594) ;  /* 0x0000000000300947 */ /* 0x000fea0003800000 */
[----:B0-----:R-:W0:Y:S01]  /*1d830*/  S2R R5, SR_LANEID ;  /* 0x0000000000057919 */ /* 0x001e220000000000 */
[----:B------:R-:W-:Y:S01]  /*1d840*/  VOTEU.ANY UR4, UPT, PT ;  /* 0x0000000000047886 */ /* 0x000fe200038e0100 */
[----:B------:R-:W2:Y:S01]  /*1d850*/  LDC.64 R2, c[0x0][0xc60] ;  /* 0x00031800ff027b82 */ /* 0x000ea20000000a00 */
[----:B-1----:R-:W0:Y:S02]  /*1d860*/  FLO.U32 R0, UR4 ;  /* 0x0000000400007d00 */ /* 0x002e2400080e0000 */
[----:B0-----:R-:W-:-:S06]  /*1d870*/  ISETP.EQ.U32.AND P0, PT, R0, R5, PT ;  /* 0x000000050000720c */ /* 0x001fcc0003f02070 */
[----:B------:R-:W2:Y:S07]  /*1d880*/  POPC R5, UR4 ;  /* 0x0000000400057d09 */ /* 0x000eae0008000000 */
[----:B--2---:R-:W2:Y:S01]  /*1d890*/  @P0 ATOMG.E.ADD.STRONG.GPU PT, R3, desc[UR60][R2.64], R5 ;  /* 0x00000005020309a8 */ /* 0x004ea200081ee1fc */
[----:B------:R-:W0:Y:S02]  /*1d8a0*/  S2R R4, SR_LTMASK ;  /* 0x0000000000047919 */ /* 0x000e240000003900 */
[----:B0-----:R-:W-:-:S04]  /*1d8b0*/  LOP3.LUT R4, R4, UR4, RZ, 0xc0, !PT ;  /* 0x0000000404047c12 */ /* 0x001fc8000f8ec0ff */
[----:B------:R-:W0:Y:S01]  /*1d8c0*/  POPC R7, R4 ;  /* 0x0000000400077309 */ /* 0x000e220000000000 */
[----:B--2---:R-:W0:Y:S02]  /*1d8d0*/  SHFL.IDX PT, R0, R3, R0, 0x1f ;  /* 0x00001f0003007589 */ /* 0x004e2400000e0000 */
[----:B0-----:R-:W-:-:S07]  /*1d8e0*/  IADD3 R16, R0, UR38, R7 ;  /* 0x0000002600107c10 */ /* 0x001fce000fffe007 */
.L_x_10594:
[----:B------:R-:W-:Y:S05]  /*1d8f0*/  BSYNC B0 ;  /* 0x0000000000007941 */ /* 0x000fea0003800000 */
.L_x_10593:
[----:B-1----:R-:W2:Y:S01]  /*1d900*/  LDL R0, [R1] ;  /* 0x0000000001007983 */ /* 0x002ea20000100800 */
[----:B------:R-:W-:Y:S01]  /*1d910*/  BSSY B0, `(.L_x_10595) ;  /* 0x000004b000007945 */ /* 0x000fe20003800000 */
[----:B--2---:R-:W-:-:S13]  /*1d920*/  LOP3.LUT P0, RZ, R0, 0x4, RZ, 0xc0, !PT ;  /* 0x0000000400ff7812 */ /* 0x004fda000780c0ff */
[----:B------:R-:W-:Y:S05]  /*1d930*/  @!P0 BRA `(.L_x_10596) ;  /* 0x0000000400208947 */ /* 0x000fea0003800000 */
[----:B------:R-:W-:Y:S01]  /*1d940*/  IMAD R0, R23, 0x8, R22 ;  /* 0x0000000817007824 */ /* 0x000fe200078e0216 */
[----:B------:R-:W-:Y:S01]  /*1d950*/  SHF.L.U32 R3, R26, 0x1f, RZ ;  /* 0x0000001f1a037819 */ /* 0x000fe200000006ff */
[----:B------:R-:W-:Y:S03]  /*1d960*/  BSSY B1, `(.L_x_10597) ;  /* 0x0000003000017945 */ /* 0x000fe60003800000 */
[----:B------:R-:W1:Y:S02]  /*1d970*/  SYNCS.PHASECHK.TRANS64.TRYWAIT P0, [R0+URZ+0x31c60], R3 ;  /* 0x031c6003000075a7 */ /* 0x000e64000800017f */
[----:B-1----:R-:W-:Y:S05]  /*1d980*/  @!P0 BRA `(.L_x_10598) ;  /* 0x0000002800bc8947 */ /* 0x002fea0003800000 */
.L_x_10694:
[----:B------:R-:W-:Y:S05]  /*1d990*/  BSYNC B1 ;  /* 0x0000000000017941 */ /* 0x000fea0003800000 */
.L_x_10597:
[----:B------:R-:W0:Y:S02]  /*1d9a0*/  S2R R2, SR_TID.X ;  /* 0x0000000000027919 */ /* 0x000e240000002100 */
[----:B0-----:R-:W-:Y:S02]  /*1d9b0*/  LOP3.LUT R4, R2, 0x7f, RZ, 0xc0, !PT ;  /* 0x0000007f02047812 */ /* 0x001fe400078ec0ff */
[----:B------:R-:W2:Y:S02]  /*1d9c0*/  LDL R2, [R1+0x18] ;  /* 0x0000180001027983 */ /* 0x000ea40000100800 */
[----:B------:R-:W-:-:S13]  /*1d9d0*/  ISETP.NE.AND P0, PT, R4, RZ, PT ;  /* 0x000000ff0400720c */ /* 0x000fda0003f05270 */
[----:B-1----:R-:W-:-:S04]  /*1d9e0*/  @!P0 IMAD.MOV.U32 R3, RZ, RZ, 0x6c00 ;  /* 0x00006c00ff038424 */ /* 0x002fc800078e00ff */
[----:B------:R0:W-:Y:S01]  /*1d9f0*/  @!P0 SYNCS.ARRIVE.TRANS64 RZ, [R0+URZ+0x31c50], R3 ;  /* 0x031c500300ff89a7 */ /* 0x0001e2000800003f */
[----:B--2---:R-:W-:-:S04]  /*1da00*/  PRMT R2, R2, 0x9910, RZ ;  /* 0x0000991002027816 */ /* 0x004fc800000000ff */
[----:B------:R-:W-:-:S13]  /*1da10*/  ISETP.NE.AND P0, PT, R2, 0x2, PT ;  /* 0x000000020200780c */ /* 0x000fda0003f05270 */
[----:B0-----:R-:W-:Y:S05]  /*1da20*/  @P0 BRA `(.L_x_10599) ;  /* 0x0000000000040947 */ /* 0x001fea0003800000 */
[----:B------:R-:W-:Y:S01]  /*1da30*/  BPT.TRAP 0x1 ;  /* 0x000000040000795c */ /* 0x000fe20000300000 */
.L_x_10599:
[----:B------:R-:W2:Y:S01]  /*1da40*/  LDL R2, [R1] ;  /* 0x0000000001027983 */ /* 0x000ea20000100800 */
[----:B------:R-:W-:Y:S01]  /*1da50*/  BSSY B1, `(.L_x_10600) ;  /* 0x0000004000017945 */ /* 0x000fe20003800000 */
[----:B--2---:R-:W-:-:S13]  /*1da60*/  LOP3.LUT P0, RZ, R2, 0x8, RZ, 0xc0, !PT ;  /* 0x0000000802ff7812 */ /* 0x004fda000780c0ff */
[----:B------:R-:W-:Y:S05]  /*1da70*/  @P0 BRA `(.L_x_10601) ;  /* 0x0000000000040947 */ /* 0x000fea0003800000 */
[----:B------:R-:W-:Y:S01]  /*1da80*/  BPT.TRAP 0x1 ;  /* 0x000000040000795c */ /* 0x000fe20000300000 */
.L_x_10601:
[----:B------:R-:W-:Y:S05]  /*1da90*/  BSYNC B1 ;  /* 0x0000000000017941 */ /* 0x000fea0003800000 */
.L_x_10600:
        /* <DEDUP_REMOVED lines=8> */
[----:B------:R-:W-:Y:S01]  /*1db20*/  UMOV UR7, 0x14f00000 ;  /* 0x14f0000000077882 */ /* 0x000fe20000000000 */
[----:B------:R-:W-:-:S09]  /*1db30*/  UMOV UR10, URZ ;  /* 0x0000003f000a7c82 */ /* 0x000fd20008000000 */
.L_x_10602:
        /* <DEDUP_REMOVED lines=15> */
.L_x_10603:
        /* <DEDUP_REMOVED lines=15> */
.L_x_10604:
        /* <DEDUP_REMOVED lines=10> */
.L_x_10596:
[----:B------:R-:W-:Y:S05]  /*1ddc0*/  BSYNC B0 ;  /* 0x0000000000007941 */ /* 0x000fea0003800000 */
.L_x_10595:
[----:B------:R-:W-:-:S05]  /*1ddd0*/  VIADD R23, R23, 0x1 ;  /* 0x0000000117177836 */ /* 0x000fca0000000000 */
[----:B------:R-:W-:-:S04]  /*1dde0*/  ISETP.NE.AND P0, PT, R23, 0x2, PT ;  /* 0x000000021700780c */ /* 0x000fc80003f05270 */
[----:B------:R-:W-:Y:S02]  /*1ddf0*/  SEL R3, RZ, 0x1, P0 ;  /* 0x00000001ff037807 */ /* 0x000fe40000000000 */
[----:B------:R-:W-:Y:S02]  /*1de00*/  SEL R23, R23, RZ, P0 ;  /* 0x000000ff17177207 */ /* 0x000fe40000000000 */
[----:B------:R-:W-:-:S07]  /*1de10*/  LOP3.LUT R26, R26, R3, RZ, 0x3c, !PT ;  /* 0x000000031a1a7212 */ /* 0x000fce00078e3cff */
.L_x_10516:
[----:B------:R-:W-:Y:S05]  /*1de20*/  BSYNC B7 ;  /* 0x0000000000077941 */ /* 0x000fea0003800000 */
.L_x_10514:
[----:B0-----:R-:W3:Y:S02]  /*1de30*/  LDL R9, [R1] ;  /* 0x0000000001097983 */ /* 0x001ee40000100800 */
[----:B---3--:R-:W-:-:S13]  /*1de40*/  LOP3.LUT P0, RZ, R9, 0x10, RZ, 0xc0, !PT ;  /* 0x0000001009ff7812 */ /* 0x008fda000780c0ff */
[----:B------:R-:W-:Y:S05]  /*1de50*/  @!P0 BRA `(.L_x_10605) ;  /* 0x0000000000248947 */ /* 0x000fea0003800000 */
[----:B------:R-:W-:Y:S05]  /*1de60*/  WARPSYNC.ALL ;  /* 0x0000000000007948 */ /* 0x000fea0003800000 */
[----:B------:R-:W0:Y:S08]  /*1de70*/  S2UR UR5, SR_CgaCtaId ;  /* 0x00000000000579c3 */ /* 0x000e300000008800 */
[----:B------:R-:W-:Y:S06]  /*1de80*/  BAR.SYNC.DEFER_BLOCKING 0x5, 0x200 ;  /* 0x0148000000007b1d */ /* 0x000fec0000010000 */
[----:B------:R-:W-:-:S02]  /*1de90*/  UMOV UR4, 0x400 ;  /* 0x0000040000047882 */ /* 0x000fc40000000000 */
[----:B0-----:R-:W-:-:S06]  /*1dea0*/  ULEA UR4, UR5, UR4, 0x18 ;  /* 0x0000000405047291 */ /* 0x001fcc000f8ec03f */
[----:B------:R-:W-:-:S05]  /*1deb0*/  IMAD.U32 R22, RZ, RZ, UR4 ;  /* 0x00000004ff167e24 */ /* 0x000fca000f8e00ff */
[----:B------:R0:W3:Y:S01]  /*1dec0*/  LDS.128 R16, [R22+0x31cd0] ;  /* 0x031cd00016107984 */ /* 0x0000e20000000c00 */
[----:B------:R-:W-:Y:S06]  /*1ded0*/  BAR.ARV 0x4, 0x200 ;  /* 0x0108000000007b1d */ /* 0x000fec0000002000 */
[----:B------:R-:W-:Y:S05]  /*1dee0*/  BRA `(.L_x_10606) ;  /* 0x00000008003c7947 */ /* 0x000fea0003800000 */
.L_x_10605:
[----:B------:R-:W3:Y:S01]  /*1def0*/  LDL R8, [R1+0xc] ;  /* 0x00000c0001087983 */ /* 0x000ee20000100800 */
[----:B------:R-:W-:Y:S01]  /*1df00*/  UMOV UR4, 0xffffffff ;  /* 0xffffffff00047882 */ /* 0x000fe20000000000 */
[----:B---3--:R-:W-:Y:S02]  /*1df10*/  ISETP.NE.AND P5, PT, R8, 0x1f, PT ;  /* 0x0000001f0800780c */ /* 0x008fe40003fa5270 */
[----:B------:R-:W-:Y:S11]  /*1df20*/  BRA.DIV UR4, `(.L_x_10607) ;  /* 0x0000002604687947 */ /* 0x000ff6000b800000 */
[----:B------:R-:W-:Y:S01]  /*1df30*/  IMAD.IADD R5, R19, 0x1, R8 ;  /* 0x0000000113057824 */ /* 0x000fe200078e0208 */
[----:B------:R-:W-:Y:S01]  /*1df40*/  ULDC UR4, c[0x0][0xc3c] ;  /* 0x00030f0000047ab9 */ /* 0x000fe20000000800 */
[----:B------:R-:W-:-:S03]  /*1df50*/  LOP3.LUT P4, RZ, R9, 0x1, RZ, 0xc0, !PT ;  /* 0x0000000109ff7812 */ /* 0x000fc6000788c0ff */
[----:B------:R-:W-:-:S13]  /*1df60*/  ISETP.GE.OR P0, PT, R5, UR4, !P5 ;  /* 0x0000000405007c0c */ /* 0x000fda000ef06670 */
[----:B------:R-:W0:Y:S02]  /*1df70*/  @!P0 LDC.64 R2, c[0x0][0xc80] ;  /* 0x00032000ff028b82 */ /* 0x000e240000000a00 */
[----:B0-----:R-:W-:-:S06]  /*1df80*/  @!P0 IMAD.WIDE R2, R5, 0x4, R2 ;  /* 0x0000000405028825 */ /* 0x001fcc00078e0202 */
[----:B------:R0:W3:Y:S01]  /*1df90*/  @!P0 LDG.E R3, desc[UR60][R2.64] ;  /* 0x0000003c02038981 */ /* 0x0000e2000c1e1900 */
[C---:B------:R-:W-:Y:S02]  /*1dfa0*/  ISETP.GE.U32.AND P1, PT, R8.reuse, 0x4, PT ;  /* 0x000000040800780c */ /* 0x040fe40003f26070 */
[C---:B------:R-:W-:Y:S01]  /*1dfb0*/  ISETP.GE.U32.AND P2, PT, R8.reuse, 0x8, PT ;  /* 0x000000080800780c */ /* 0x040fe20003f46070 */
[----:B------:R-:W-:Y:S01]  /*1dfc0*/  SHFL.IDX PT, R0, R16, RZ, 0x1f ;  /* 0x00001fff10007589 */ /* 0x000fe200000e0000 */
[----:B------:R-:W-:-:S03]  /*1dfd0*/  ISETP.GE.U32.AND P3, PT, R8, 0x10, PT ;  /* 0x000000100800780c */ /* 0x000fc60003f66070 */
[----:B------:R-:W-:Y:S01]  /*1dfe0*/  SHFL.IDX PT, R4, R16, 0x1, 0x1f ;  /* 0x00201f0010047f89 */ /* 0x000fe200000e0000 */
[----:B0-----:R-:W-:Y:S01]  /*1dff0*/  IMAD.MOV.U32 R2, RZ, RZ, RZ ;  /* 0x000000ffff027224 */ /* 0x001fe200078e00ff */
[----:B---3--:R-:W-:Y:S02]  /*1e000*/  @!P0 MOV R2, R3 ;  /* 0x0000000300028202 */ /* 0x008fe40000000f00 */
[----:B------:R-:W-:-:S03]  /*1e010*/  ISETP.GE.U32.AND P0, PT, R8, 0x2, PT ;  /* 0x000000020800780c */ /* 0x000fc60003f06070 */
[----:B------:R-:W0:Y:S02]  /*1e020*/  SHFL.UP PT, R14, R2, 0x1, RZ ;  /* 0x04200000020e7989 */ /* 0x000e2400000e00ff */
[----:B0-----:R-:W-:-:S05]  /*1e030*/  SEL R5, R14, RZ, P4 ;  /* 0x000000ff0e057207 */ /* 0x001fca0002000000 */
[----:B------:R-:W-:-:S05]  /*1e040*/  IMAD.IADD R5, R2, 0x1, R5 ;  /* 0x0000000102057824 */ /* 0x000fca00078e0205 */
[----:B------:R-:W0:Y:S02]  /*1e050*/  SHFL.UP PT, R14, R5, 0x2, RZ ;  /* 0x04400000050e7989 */ /* 0x000e2400000e00ff */
[----:B0-----:R-:W-:-:S05]  /*1e060*/  SEL R6, R14, RZ, P0 ;  /* 0x000000ff0e067207 */ /* 0x001fca0000000000 */
[----:B------:R-:W-:-:S05]  /*1e070*/  IMAD.IADD R6, R5, 0x1, R6 ;  /* 0x0000000105067824 */ /* 0x000fca00078e0206 */
[----:B------:R-:W2:Y:S02]  /*1e080*/  SHFL.UP PT, R14, R6, 0x4, RZ ;  /* 0x04800000060e7989 */ /* 0x000ea400000e00ff */
[----:B--2---:R-:W-:-:S05]  /*1e090*/  SEL R7, R14, RZ, P1 ;  /* 0x000000ff0e077207 */ /* 0x004fca0000800000 */
        /* <DEDUP_REMOVED lines=8> */
.L_x_10704:
[----:B------:R-:W-:Y:S02]  /*1e120*/  ULDC UR4, c[0x0][0xc38] ;  /* 0x00030e0000047ab9 */ /* 0x000fe40000000800 */
[----:B------:R-:W-:-:S04]  /*1e130*/  IMAD.U32 R16, RZ, RZ, UR4 ;  /* 0x00000004ff107e24 */ /* 0x000fc8000f8e00ff */
[----:B--2---:R-:W-:-:S04]  /*1e140*/  IMAD R5, R14, R16, RZ ;  /* 0x000000100e057224 */ /* 0x004fc800078e02ff */
[----:B------:R-:W-:-:S05]  /*1e150*/  IMAD.IADD R4, R4, 0x1, R5 ;  /* 0x0000000104047824 */ /* 0x000fca00078e0205 */
[----:B------:R-:W-:-:S13]  /*1e160*/  ISETP.GT.AND P4, PT, R4, R0, PT ;  /* 0x000000000400720c */ /* 0x000fda0003f84270 */
[----:B------:R-:W-:Y:S05]  /*1e170*/  @P4 BRA `(.L_x_10608) ;  /* 0x0000000000a04947 */ /* 0x000fea0003800000 */
.L_x_10613:
[----:B------:R-:W2:Y:S01]  /*1e180*/  LDC R6, c[0x0][0xc3c] ;  /* 0x00030f00ff067b82 */ /* 0x000ea20000000800 */
[----:B------:R-:W-:-:S05]  /*1e190*/  VIADD R19, R19, 0x1f ;  /* 0x0000001f13137836 */ /* 0x000fca0000000000 */
[----:B--2---:R-:W-:-:S13]  /*1e1a0*/  ISETP.GE.AND P4, PT, R19, R6, PT ;  /* 0x000000061300720c */ /* 0x004fda0003f86270 */
[----:B------:R-:W-:Y:S05]  /*1e1b0*/  @P4 BRA `(.L_x_10609) ;  /* 0x0000000400484947 */ /* 0x000fea0003800000 */
[----:B------:R-:W2:Y:S01]  /*1e1c0*/  LDL R2, [R1+0xc] ;  /* 0x00000c0001027983 */ /* 0x000ea20000100800 */
[----:B------:R-:W-:Y:S01]  /*1e1d0*/  BSSY B0, `(.L_x_10610) ;  /* 0x0000008000007945 */ /* 0x000fe20003800000 */
[----:B--2---:R-:W-:Y:S02]  /*1e1e0*/  IMAD.IADD R5, R19, 0x1, R2 ;  /* 0x0000000113057824 */ /* 0x004fe400078e0202 */
[----:B------:R-:W-:-:S03]  /*1e1f0*/  IMAD.MOV.U32 R2, RZ, RZ, RZ ;  /* 0x000000ffff027224 */ /* 0x000fc600078e00ff */
[----:B------:R-:W-:-:S13]  /*1e200*/  ISETP.GE.OR P4, PT, R5, R6, !P5 ;  /* 0x000000060500720c */ /* 0x000fda0006f86670 */
[----:B------:R-:W-:Y:S05]  /*1e210*/  @P4 BRA `(.L_x_10611) ;  /* 0x00000000000c4947 */ /* 0x000fea0003800000 */
[----:B0-----:R-:W0:Y:S02]  /*1e220*/  LDC.64 R2, c[0x0][0xc80] ;  /* 0x00032000ff027b82 */ /* 0x001e240000000a00 */
[----:B0-----:R-:W-:-:S06]  /*1e230*/  IMAD.WIDE R2, R5, 0x4, R2 ;  /* 0x0000000405027825 */ /* 0x001fcc00078e0202 */
[----:B------:R2:W5:Y:S02]  /*1e240*/  LDG.E R2, desc[UR60][R2.64] ;  /* 0x0000003c02027981 */ /* 0x000564000c1e1900 */
.L_x_10611:
[----:B------:R-:W-:Y:S05]  /*1e250*/  BSYNC B0 ;  /* 0x0000000000007941 */ /* 0x000fea0003800000 */
.L_x_10610:
[----:B------:R-:W-:-:S03]  /*1e260*/  UMOV UR4, 0xffffffff ;  /* 0xffffffff00047882 */ /* 0x000fc60000000000 */
[----:B------:R-:W-:Y:S05]  /*1e270*/  BRA.DIV UR4, `(.L_x_10612) ;  /* 0x0000002604b87947 */ /* 0x000fea000b800000 */
[----:B------:R-:W3:Y:S04]  /*1e280*/  LDL R5, [R1] ;  /* 0x0000000001057983 */ /* 0x000ee80000100800 */
[----:B-----5:R-:W4:Y:S01]  /*1e290*/  SHFL.UP PT, R14, R2, 0x1, RZ ;  /* 0x04200000020e7989 */ /* 0x020f2200000e00ff */
[----:B---3--:R-:W-:-:S04]  /*1e2a0*/  LOP3.LUT P4, RZ, R5, 0x1, RZ, 0xc0, !PT ;  /* 0x0000000105ff7812 */ /* 0x008fc8000788c0ff */
[----:B----4-:R-:W-:-:S05]  /*1e2b0*/  SEL R13, R14, RZ, P4 ;  /* 0x000000ff0e0d7207 */ /* 0x010fca0002000000 */
        /* <DEDUP_REMOVED lines=12> */
[----:B0-2---:R-:W-:-:S05]  /*1e380*/  IMAD.IADD R3, R7, 0x1, R14 ;  /* 0x0000000107037824 */ /* 0x005fca00078e020e */
[----:B------:R0:W2:Y:S02]  /*1e390*/  SHFL.IDX PT, R14, R3, 0x1f, 0x1f ;  /* 0x03e01f00030e7f89 */ /* 0x0000a400000e0000 */
.L_x_10712:
[----:B------:R-:W-:Y:S02]  /*1e3a0*/  ULDC UR4, c[0x0][0xc38] ;  /* 0x00030e0000047ab9 */ /* 0x000fe40000000800 */
[----:B------:R-:W-:-:S04]  /*1e3b0*/  IMAD.U32 R16, RZ, RZ, UR4 ;  /* 0x00000004ff107e24 */ /* 0x000fc8000f8e00ff */
[----:B--2---:R-:W-:-:S04]  /*1e3c0*/  IMAD R5, R14, R16, RZ ;  /* 0x000000100e057224 */ /* 0x004fc800078e02ff */
[----:B------:R-:W-:-:S05]  /*1e3d0*/  IMAD.IADD R4, R5, 0x1, R4 ;  /* 0x0000000105047824 */ /* 0x000fca00078e0204 */
[----:B------:R-:W-:-:S13]  /*1e3e0*/  ISETP.GT.AND P4, PT, R4, R0, PT ;  /* 0x000000000400720c */ /* 0x000fda0003f84270 */
[----:B------:R-:W-:Y:S05]  /*1e3f0*/  @!P4 BRA `(.L_x_10613) ;  /* 0xfffffffc0060c947 */ /* 0x000fea000383ffff */
.L_x_10608:
        /* <DEDUP_REMOVED lines=8> */
.L_x_10716:
[----:B------:R-:W-:Y:S01]  /*1e480*/  ISETP.NE.AND P0, PT, R5, RZ, PT ;  /* 0x000000ff0500720c */ /* 0x000fe20003f05270 */
[----:B------:R-:W-:-:S12]  /*1e490*/  IMAD.MOV.U32 R14, RZ, RZ, RZ ;  /* 0x000000ffff0e7224 */ /* 0x000fd800078e00ff */
[----:B------:R-:W-:Y:S05]  /*1e4a0*/  @!P0 BRA `(.L_x_10615) ;  /* 0x0000000000108947 */ /* 0x000fea0003800000 */
[----:B------:R-:W-:Y:S01]  /*1e4b0*/  UMOV UR4, 0xffffffff ;  /* 0xffffffff00047882 */ /* 0x000fe20000000000 */
[----:B------:R-:W-:Y:S02]  /*1e4c0*/  VIADD R12, R4, 0xffffffff ;  /* 0xffffffff040c7836 */ /* 0x000fe40000000000 */
[----:B------:R-:W-:Y:S05]  /*1e4d0*/  BRA.DIV UR4, `(.L_x_10616) ;  /* 0x0000002a042c7947 */ /* 0x000fea000b800000 */
[----:B------:R4:W0:Y:S02]  /*1e4e0*/  SHFL.IDX PT, R14, R3, R12, 0x1f ;  /* 0x00001f0c030e7589 */ /* 0x00082400000e0000 */
.L_x_10615:
[-C--:B---3--:R-:W-:Y:S01]  /*1e4f0*/  IABS R5, R17.reuse ;  /* 0x0000001100057213 */ /* 0x088fe20000000000 */
[----:B0-----:R-:W-:Y:S01]  /*1e500*/  IMAD R16, R14, R16, R6 ;  /* 0x000000100e107224 */ /* 0x001fe200078e0206 */
[----:B------:R-:W-:Y:S01]  /*1e510*/  IABS R8, R17 ;  /* 0x0000001100087213 */ /* 0x000fe20000000000 */
[----:B------:R-:W-:Y:S01]  /*1e520*/  IMAD.IADD R19, R4, 0x1, R19 ;  /* 0x0000000104137824 */ /* 0x000fe200078e0213 */
[----:B------:R-:W0:Y:S01]  /*1e530*/  I2F.RP R6, R5 ;  /* 0x0000000500067306 */ /* 0x000e220000209400 */
[----:B------:R-:W-:-:S07]  /*1e540*/  IMAD.IADD R0, R0, 0x1, -R16 ;  /* 0x0000000100007824 */ /* 0x000fce00078e0a10 */
[----:B0-----:R-:W0:Y:S02]  /*1e550*/  MUFU.RCP R6, R6 ;  /* 0x0000000600067308 */ /* 0x001e240000001000 */
[----:B0-----:R-:W-:Y:S02]  /*1e560*/  VIADD R7, R6, 0xffffffe ;  /* 0x0ffffffe06077836 */ /* 0x001fe40000000000 */
[----:B------:R-:W-:-:S04]  /*1e570*/  IMAD.MOV R6, RZ, RZ, -R8 ;  /* 0x000000ffff067224 */ /* 0x000fc800078e0a08 */
[----:B----4-:R-:W2:Y:S02]  /*1e580*/  F2I.FTZ.U32.TRUNC.NTZ R3, R7 ;  /* 0x0000000700037305 */ /* 0x010ea4000021f000 */
[----:B--2---:R-:W-:-:S04]  /*1e590*/  IMAD.MOV R2, RZ, RZ, -R3 ;  /* 0x000000ffff027224 */ /* 0x004fc800078e0a03 */
[----:B------:R-:W-:Y:S02]  /*1e5a0*/  IMAD R9, R2, R5, RZ ;  /* 0x0000000502097224 */ /* 0x000fe400078e02ff */
[----:B------:R-:W-:-:S04]  /*1e5b0*/  IMAD.MOV.U32 R2, RZ, RZ, RZ ;  /* 0x000000ffff027224 */ /* 0x000fc800078e00ff */
[----:B------:R-:W-:Y:S01]  /*1e5c0*/  IMAD.HI.U32 R2, R3, R9, R2 ;  /* 0x0000000903027227 */ /* 0x000fe200078e0002 */
        /* <DEDUP_REMOVED lines=17> */
.L_x_10609:
[----:B------:R-:W-:Y:S01]  /*1e6e0*/  UMOV UR4, URZ ;  /* 0x0000003f00047c82 */ /* 0x000fe20008000000 */
[----:B------:R-:W-:Y:S01]  /*1e6f0*/  UMOV UR5, URZ ;  /* 0x0000003f00057c82 */ /* 0x000fe20008000000 */
[----:B------:R-:W-:Y:S01]  /*1e700*/  ULDC UR6, c[0x0][0xc3c] ;  /* 0x00030f0000067ab9 */ /* 0x000fe20000000800 */
[----:B------:R-:W-:Y:S01]  /*1e710*/  IMAD.MOV.U32 R16, RZ, RZ, R0 ;  /* 0x000000ffff107224 */ /* 0x000fe200078e0000 */
[----:B------:R-:W-:Y:S01]  /*1e720*/  MOV R19, UR6 ;  /* 0x0000000600137c02 */ /* 0x000fe20008000f00 */
[----:B------:R-:W-:Y:S02]  /*1e730*/  IMAD.U32 R17, RZ, RZ, UR4 ;  /* 0x00000004ff117e24 */ /* 0x000fe4000f8e00ff */
[----:B------:R-:W-:-:S07]  /*1e740*/  IMAD.U32 R18, RZ, RZ, UR5 ;  /* 0x00000005ff127e24 */ /* 0x000fce000f8e00ff */
.L_x_10617:
[----:B------:R-:W2:Y:S01]  /*1e750*/  LDL R0, [R1+0xc] ;  /* 0x00000c0001007983 */ /* 0x000ea20000100800 */
[----:B------:R-:W-:Y:S05]  /*1e760*/  WARPSYNC.ALL ;  /* 0x0000000000007948 */ /* 0x000fea0003800000 */
[----:B------:R-:W-:Y:S01]  /*1e770*/  BAR.SYNC.DEFER_BLOCKING 0x4, 0x200 ;  /* 0x0108000000007b1d */ /* 0x000fe20000010000 */
[----:B--2---:R-:W-:-:S13]  /*1e780*/  ISETP.NE.AND P0, PT, R0, RZ, PT ;  /* 0x000000ff0000720c */ /* 0x004fda0003f05270 */
[----:B0-----:R-:W0:Y:S01]  /*1e790*/  @!P0 S2R R3, SR_CgaCtaId ;  /* 0x0000000000038919 */ /* 0x001e220000008800 */
[----:B------:R-:W-:-:S04]  /*1e7a0*/  @!P0 MOV R0, 0x400 ;  /* 0x0000040000008802 */ /* 0x000fc80000000f00 */
[----:B0-----:R-:W-:-:S05]  /*1e7b0*/  @!P0 LEA R22, R3, R0, 0x18 ;  /* 0x0000000003168211 */ /* 0x001fca00078ec0ff */
[----:B------:R4:W-:Y:S01]  /*1e7c0*/  @!P0 STS.128 [R22+0x31cd0], R16 ;  /* 0x031cd01016008388 */ /* 0x0009e20000000c00 */
[----:B------:R-:W-:Y:S06]  /*1e7d0*/  BAR.ARV 0x5, 0x200 ;  /* 0x0148000000007b1d */ /* 0x000fec0000002000 */
.L_x_10606:
[----:B------:R-:W-:Y:S02]  /*1e7e0*/  ULDC UR4, c[0x0][0xc3c] ;  /* 0x00030f0000047ab9 */ /* 0x000fe40000000800 */
[----:B---3--:R-:W-:-:S13]  /*1e7f0*/  ISETP.GE.AND P0, PT, R19, UR4, PT ;  /* 0x0000000413007c0c */ /* 0x008fda000bf06270 */
[----:B------:R-:W-:Y:S05]  /*1e800*/  @!P0 BRA `(.L_x_10618) ;  /* 0xffffff9800348947 */ /* 0x000fea000383ffff */
[----:B------:R-:W-:Y:S05]  /*1e810*/  BSYNC B8 ;  /* 0x0000000000087941 */ /* 0x000fea0003800000 */
.L_x_10470:
[----:B--2---:R-:W2:Y:S01]  /*1e820*/  LDL.LU R0, [R1+0x38] ;  /* 0x0000380001007983 */ /* 0x004ea20000300800 */
[----:B------:R-:W-:Y:S01]  /*1e830*/  BSSY B0, `(.L_x_10619) ;  /* 0x000000b000007945 */ /* 0x000fe20003800000 */
[----:B------:R-:W3:Y:S01]  /*1e840*/  S2R R5, SR_CgaCtaId ;  /* 0x0000000000057919 */ /* 0x000ee20000008800 */
[----:B--2---:R-:W-:-:S05]  /*1e850*/  VIADD R0, R0, 0x1 ;  /* 0x0000000100007836 */ /* 0x004fca0000000000 */
[----:B0-----:R-:W-:-:S04]  /*1e860*/  LEA.HI R2, R0, R0, RZ, 0x1 ;  /* 0x0000000000027211 */ /* 0x001fc800078f08ff */
[----:B------:R-:W-:Y:S02]  /*1e870*/  LOP3.LUT R3, R2, 0xfffffffe, RZ, 0xc0, !PT ;  /* 0xfffffffe02037812 */ /* 0x000fe400078ec0ff */
[----:B------:R-:W-:-:S03]  /*1e880*/  MOV R2, 0x400 ;  /* 0x0000040000027802 */ /* 0x000fc60000000f00 */
[----:B------:R-:W-:Y:S01]  /*1e890*/  IMAD.IADD R0, R0, 0x1, -R3 ;  /* 0x0000000100007824 */ /* 0x000fe200078e0a03 */
[----:B---3--:R-:W-:-:S04]  /*1e8a0*/  LEA R9, R5, R2, 0x18 ;  /* 0x0000000205097211 */ /* 0x008fc800078ec0ff */
[----:B------:R-:W-:-:S04]  /*1e8b0*/  SHF.L.U32 R0, R0, 0x1f, RZ ;  /* 0x0000001f00007819 */ /* 0x000fc800000006ff */
[----:B------:R-:W0:Y:S02]  /*1e8c0*/  SYNCS.PHASECHK.TRANS64.TRYWAIT P0, [R9+URZ+0x31c20], R0 ;  /* 0x031c2000090075a7 */ /* 0x000e24000800017f */
[----:B0-----:R-:W-:Y:S05]  /*1e8d0*/  @!P0 BRA `(.L_x_10620) ;  /* 0x0000002400508947 */ /* 0x001fea0003800000 */
.L_x_10719:
[----:B------:R-:W-:Y:S05]  /*1e8e0*/  BSYNC B0 ;  /* 0x0000000000007941 */ /* 0x000fea0003800000 */
.L_x_10619:
[----:B------:R-:W-:-:S03]  /*1e8f0*/  UMOV UR4, 0xffffffff ;  /* 0xffffffff00047882 */ /* 0x000fc60000000000 */
[----:B------:R-:W-:Y:S05]  /*1e900*/  BRA.DIV UR4, `(.L_x_10621) ;  /* 0x0000002604587947 */ /* 0x000fea000b800000 */
[----:B0-----:R-:W0:Y:S02]  /*1e910*/  S2R R0, SR_TID.X ;  /* 0x0000000000007919 */ /* 0x001e240000002100 */
[----:B0-----:R-:W-:-:S04]  /*1e920*/  SHF.R.U32.HI R0, RZ, 0x5, R0 ;  /* 0x00000005ff007819 */ /* 0x001fc80000011600 */
[----:B------:R-:W-:-:S05]  /*1e930*/  LOP3.LUT R0, R0, 0x3, RZ, 0xc0, !PT ;  /* 0x0000000300007812 */ /* 0x000fca00078ec0ff */
[----:B------:R0:W2:Y:S02]  /*1e940*/  SHFL.IDX PT, R14, R0, RZ, 0x1f ;  /* 0x00001fff000e7589 */ /* 0x0000a400000e0000 */
.L_x_10722:
[----:B--2---:R-:W-:-:S13]  /*1e950*/  ISETP.NE.AND P0, PT, R14, RZ, PT ;  /* 0x000000ff0e00720c */ /* 0x004fda0003f05270 */
[----:B------:R-:W-:Y:S05]  /*1e960*/  @P0 BRA `(.L_x_10325) ;  /* 0x0000000000880947 */ /* 0x000fea0003800000 */
[----:B------:R-:W-:-:S03]  /*1e970*/  UMOV UR4, 0xffffffff ;  /* 0xffffffff00047882 */ /* 0x000fc60000000000 */
[----:B------:R-:W-:Y:S05]  /*1e980*/  BRA.DIV UR4, `(.L_x_10622) ;  /* 0x00000026046c7947 */ /* 0x000fea000b800000 */
[----:B------:R-:W-:-:S13]  /*1e990*/  ELECT P6, URZ, PT ;  /* 0x00000000003f782f */ /* 0x000fda00038c0000 */
.L_x_10725:
[----:B------:R-:W-:Y:S05]  /*1e9a0*/  @!P6 BRA `(.L_x_10325) ;  /* 0x000000000078e947 */ /* 0x000fea0003800000 */
[----:B0-----:R-:W2:Y:S02]  /*1e9b0*/  LDL.LU R0, [R1+0x28] ;  /* 0x0000280001007983 */ /* 0x001ea40000300800 */
[----:B--2---:R-:W-:-:S04]  /*1e9c0*/  LOP3.LUT R0, R0, 0x2, RZ, 0xfc, !PT ;  /* 0x0000000200007812 */ /* 0x004fc800078efcff */
[----:B------:R-:W-:-:S13]  /*1e9d0*/  ISETP.NE.AND P2, PT, R0, 0x3, PT ;  /* 0x000000030000780c */ /* 0x000fda0003f45270 */
[----:B------:R-:W-:Y:S05]  /*1e9e0*/  @!P2 BRA `(.L_x_10623) ;  /* 0x000000000004a947 */ /* 0x000fea0003800000 */
[----:B------:R-:W-:Y:S01]  /*1e9f0*/  BPT.TRAP 0x1 ;  /* 0x000000040000795c */ /* 0x000fe20000300000 */
.L_x_10623:
        /* <DEDUP_REMOVED lines=12> */
.L_x_10726:
[----:B------:R-:W2:Y:S02]  /*1eac0*/  SYNCS.PHASECHK.TRANS64.TRYWAIT P0, [R3+URZ], R2 ;  /* 0x00000002030075a7 */ /* 0x000ea4000800017f */
[----:B--2---:R-:W-:Y:S05]  /*1ead0*/  @!P0 BRA `(.L_x_10625) ;  /* 0x00000024004c8947 */ /* 0x004fea0003800000 */
.L_x_10727:
[----:B------:R-:W-:Y:S05]  /*1eae0*/  @!P2 BRA `(.L_x_10626) ;  /* 0x000000000004a947 */ /* 0x000fea0003800000 */
[----:B------:R-:W-:Y:S01]  /*1eaf0*/  BPT.TRAP 0x1 ;  /* 0x000000040000795c */ /* 0x000fe20000300000 */
.L_x_10626:
[----:B------:R-:W-:-:S04]  /*1eb00*/  VIADD R0, R9, 0x31c60 ;  /* 0x00031c6009007836 */ /* 0x000fc80000000000 */
[----:B------:R-:W-:-:S04]  /*1eb10*/  IMAD R23, R23, 0x8, R0 ;  /* 0x0000000817177824 */ /* 0x000fc800078e0200 */
[----:B------:R-:W3:Y:S02]  /*1eb20*/  SYNCS.PHASECHK.TRANS64.TRYWAIT P0, [R23+URZ], R4 ;  /* 0x00000004170075a7 */ /* 0x000ee4000800017f */
[----:B---3--:R-:W-:Y:S05]  /*1eb30*/  @!P0 BRA `(.L_x_10627) ;  /* 0x0000002400488947 */ /* 0x008fea0003800000 */
.L_x_10728:
[----:B------:R-:W-:-:S07]  /*1eb40*/  IMAD R7, R7, 0x8, R0 ;  /* 0x0000000807077824 */ /* 0x000fce00078e0200 */
.L_x_10628:
[----:B------:R0:W0:Y:S02]  /*1eb50*/  SYNCS.PHASECHK.TRANS64.TRYWAIT P0, [R7+URZ], R2 ;  /* 0x00000002070075a7 */ /* 0x000024000800017f */
[----:B0-----:R-:W-:Y:S05]  /*1eb60*/  @!P0 NANOSLEEP.SYNCS 0x989680 ;  /* 0x009896800000895d */ /* 0x001fea0003900000 */
[----:B------:R-:W0:Y:S02]  /*1eb70*/  @!P0 SYNCS.PHASECHK.TRANS64 P0, [R7+URZ], R2 ;  /* 0x00000002070085a7 */ /* 0x000e24000800007f */
[----:B0-----:R-:W-:Y:S05]  /*1eb80*/  @!P0 BRA `(.L_x_10628) ;  /* 0xfffffffc00f08947 */ /* 0x001fea000383ffff */
.L_x_10325:
[----:B------:R-:W-:Y:S05]  /*1eb90*/  BSYNC B9 ;  /* 0x0000000000097941 */ /* 0x000fea0003800000 */
.L_x_10322:
[----:B------:R-:W-:Y:S05]  /*1eba0*/  EXIT ;  /* 0x000000000000794d */ /* 0x000fea0003800000 */
.L_x_10341:
[----:B0-----:R0:W1:Y:S02]  /*1ebb0*/  SYNCS.PHASECHK.TRANS64.TRYWAIT P5, [R20+URZ+0x31c90], R90 ;  /* 0x031c905a140075a7 */ /* 0x00106400080a017f */
[----:B-1----:R-:W-:Y:S05]  /*1ebc0*/  @!P5 NANOSLEEP.SYNCS 0x989680 ;  /* 0x009896800000d95d */ /* 0x002fea0003900000 */
[----:B------:R-:W1:Y:S02]  /*1ebd0*/  @!P5 SYNCS.PHASECHK.TRANS64 P5, [R20+URZ+0x31c90], R90 ;  /* 0x031c905a1400d5a7 */ /* 0x000e6400080a007f */
[----:B-1----:R-:W-:Y:S05]  /*1ebe0*/  @!P5 BRA `(.L_x_10341) ;  /* 0xfffffffc00f0d947 */ /* 0x002fea000383ffff */
[----:B------:R-:W-:Y:S05]  /*1ebf0*/  BRA `(.L_x_10629) ;  /* 0xfffffe4400907947 */ /* 0x000fea000383ffff */
.L_x_10369:
[----:B0-----:R0:W1:Y:S02]  /*1ec00*/  SYNCS.PHASECHK.TRANS64.TRYWAIT P5, [R20+URZ+0x31c90], R90 ;  /* 0x031c905a140075a7 */ /* 0x00106400080a017f */
[----:B-1----:R-:W-:Y:S05]  /*1ec10*/  @!P5 NANOSLEEP.SYNCS 0x989680 ;  /* 0x009896800000d95d */ /* 0x002fea0003900000 */
[----:B------:R-:W1:Y:S02]  /*1ec20*/  @!P5 SYNCS.PHASECHK.TRANS64 P5, [R20+URZ+0x31c90], R90 ;  /* 0x031c905a1400d5a7 */ /* 0x000e6400080a007f */
[----:B-1----:R-:W-:Y:S05]  /*1ec30*/  @!P5 BRA `(.L_x_10369) ;  /* 0xfffffffc00f0d947 */ /* 0x002fea000383ffff */
[----:B------:R-:W-:Y:S05]  /*1ec40*/  BRA `(.L_x_10630) ;  /* 0xfffffe6000047947 */ /* 0x000fea000383ffff */
.L_x_10382:
[----:B0-----:R0:W1:Y:S02]  /*1ec50*/  SYNCS.PHASECHK.TRANS64.TRYWAIT P4, [R20+URZ+0x31c90], R90 ;  /* 0x031c905a140075a7 */ /* 0x001064000808017f */
[----:B-1----:R-:W-:Y:S05]  /*1ec60*/  @!P4 NANOSLEEP.SYNCS 0x989680 ;  /* 0x009896800000c95d */ /* 0x002fea0003900000 */
[----:B------:R-:W1:Y:S02]  /*1ec70*/  @!P4 SYNCS.PHASECHK.TRANS64 P4, [R20+URZ+0x31c90], R90 ;  /* 0x031c905a1400c5a7 */ /* 0x000e64000808007f */
[----:B-1----:R-:W-:Y:S05]  /*1ec80*/  @!P4 BRA `(.L_x_10382) ;  /* 0xfffffffc00f0c947 */ /* 0x002fea000383ffff */
[----:B------:R-:W-:Y:S05]  /*1ec90*/  BRA `(.L_x_10631) ;  /* 0xfffffe7800807947 */ /* 0x000fea000383ffff */
.L_x_10386:
[----:B--2---:R2:W3:Y:S02]  /*1eca0*/  SYNCS.PHASECHK.TRANS64.TRYWAIT P3, [R20+URZ+0x31cb0], R90 ;  /* 0x031cb05a140075a7 */ /* 0x0044e4000806017f */
[----:B---3--:R-:W-:Y:S05]  /*1ecb0*/  @!P3 NANOSLEEP.SYNCS 0x989680 ;  /* 0x009896800000b95d */ /* 0x008fea0003900000 */
[----:B------:R-:W3:Y:S02]  /*1ecc0*/  @!P3 SYNCS.PHASECHK.TRANS64 P3, [R20+URZ+0x31cb0], R90 ;  /* 0x031cb05a1400b5a7 */ /* 0x000ee4000806007f */
[----:B---3--:R-:W-:Y:S05]  /*1ecd0*/  @!P3 BRA `(.L_x_10386) ;  /* 0xfffffffc00f0b947 */ /* 0x008fea000383ffff */
[----:B------:R-:W-:Y:S05]  /*1ece0*/  BRA `(.L_x_10632) ;  /* 0xfffffe7c00187947 */ /* 0x000fea000383ffff */
.L_x_10392:
[----:B------:R-:W0:Y:S01]  /*1ecf0*/  S2R R4, SR_TID.X ;  /* 0x0000000000047919 */ /* 0x000e220000002100 */
[----:B------:R-:W-:Y:S01]  /*1ed00*/  BSSY B0, `(.L_x_10633) ;  /* 0x000000c000007945 */ /* 0x000fe20003800000 */
[----:B------:R-:W-:Y:S02]  /*1ed10*/  IMAD.MOV.U32 R12, RZ, RZ, RZ ;  /* 0x000000ffff0c7224 */ /* 0x000fe400078e00ff */
[----:B------:R-:W-:Y:S02]  /*1ed20*/  IMAD.MOV.U32 R11, RZ, RZ, 0x1f ;  /* 0x0000001fff0b7424 */ /* 0x000fe400078e00ff */
[----:B------:R-:W-:Y:S02]  /*1ed30*/  IMAD.MOV.U32 R15, RZ, RZ, -0x1 ;  /* 0xffffffffff0f7424 */ /* 0x000fe400078e00ff */
[----:B0-----:R-:W-:-:S05]  /*1ed40*/  VIADD R5, R4, 0xffffff80 ;  /* 0xffffff8004057836 */ /* 0x001fca0000000000 */
[----:B------:R-:W-:-:S04]  /*1ed50*/  SHF.R.S32.HI R4, RZ, 0x1f, R5 ;  /* 0x0000001fff047819 */ /* 0x000fc80000011405 */
[----:B------:R-:W-:-:S04]  /*1ed60*/  LEA.HI R4, R4, R5, RZ, 0x7 ;  /* 0x0000000504047211 */ /* 0x000fc800078f38ff */
[----:B------:R-:W-:-:S05]  /*1ed70*/  SHF.R.S32.HI R4, RZ, 0x7, R4 ;  /* 0x00000007ff047819 */ /* 0x000fca0000011404 */
[----:B------:R-:W-:-:S07]  /*1ed80*/  IMAD.MOV.U32 R13, RZ, RZ, R4 ;  /* 0x000000ffff0d7224 */ /* 0x000fce00078e0004 */
[----:B-----5:R-:W-:Y:S05]  /*1ed90*/  WARPSYNC.COLLECTIVE R15, `(.L_x_10634) ;  /* 0x000000000f087348 */ /* 0x020fea0003c00000 */
[----:B------:R0:W1:Y:S02]  /*1eda0*/  SHFL.IDX P6, R14, R13, R12, R11 ;  /* 0x0000000c0d0e7389 */ /* 0x00006400000c000b */
[----:B01---5:R-:W-:Y:S01]  /*1edb0*/  ENDCOLLECTIVE ;  /* 0x000000000000791b */ /* 0x023fe20003800000 */
.L_x_10634:
[----:B------:R-:W-:Y:S05]  /*1edc0*/  BSYNC B0 ;  /* 0x0000000000007941 */ /* 0x000fea0003800000 */
.L_x_10633:
[----:B------:R1:W-:Y:S01]  /*1edd0*/  STL [R1+0x78], R14 ;  /* 0x0000780e01007387 */ /* 0x0003e20000100800 */
[----:B------:R-:W-:Y:S05]  /*1ede0*/  BRA `(.L_x_10635) ;  /* 0xfffffe8000707947 */ /* 0x000fea000383ffff */
.L_x_10403:
[----:B------:R-:W-:Y:S01]  /*1edf0*/  BSSY B1, `(.L_x_10636) ;  /* 0x0000008000017945 */ /* 0x000fe20003800000 */
[----:B------:R-:W-:Y:S01]  /*1ee00*/  IMAD.MOV.U32 R13, RZ, RZ, R25 ;  /* 0x000000ffff0d7224 */ /* 0x000fe200078e0019 */
[----:B------:R-:W-:Y:S01]  /*1ee10*/  MOV R15, 0xffffffff ;  /* 0xffffffff000f7802 */ /* 0x000fe20000000f00 */
[----:B------:R-:W-:Y:S02]  /*1ee20*/  IMAD.MOV.U32 R12, RZ, RZ, RZ ;  /* 0x000000ffff0c7224 */ /* 0x000fe400078e00ff */
[----:B------:R-:W-:-:S07]  /*1ee30*/  IMAD.MOV.U32 R11, RZ, RZ, 0x1e1f ;  /* 0x00001e1fff0b7424 */ /* 0x000fce00078e00ff */
[----:B-1----:R-:W-:Y:S05]  /*1ee40*/  WARPSYNC.COLLECTIVE R15, `(.L_x_10637) ;  /* 0x000000000f087348 */ /* 0x002fea0003c00000 */
[----:B-1----:R0:W1:Y:S02]  /*1ee50*/  SHFL.IDX P6, R14, R13, R12, R11 ;  /* 0x0000000c0d0e7389 */ /* 0x00206400000c000b */
[----:B01----:R-:W-:Y:S01]  /*1ee60*/  ENDCOLLECTIVE ;  /* 0x000000000000791b */ /* 0x003fe20003800000 */
.L_x_10637:
[----:B------:R-:W-:Y:S05]  /*1ee70*/  BSYNC B1 ;  /* 0x0000000000017941 */ /* 0x000fea0003800000 */
.L_x_10636:
[----:B------:R-:W-:Y:S02]  /*1ee80*/  IMAD.MOV.U32 R13, RZ, RZ, R24 ;  /* 0x000000ffff0d7224 */ /* 0x000fe400078e0018 */
[----:B------:R-:W-:Y:S02]  /*1ee90*/  IMAD.MOV.U32 R12, RZ, RZ, RZ ;  /* 0x000000ffff0c7224 */ /* 0x000fe400078e00ff */
[----:B------:R-:W-:Y:S02]  /*1eea0*/  IMAD.MOV.U32 R11, RZ, RZ, 0x1e1f ;  /* 0x00001e1fff0b7424 */ /* 0x000fe400078e00ff */
[----:B------:R-:W-:Y:S02]  /*1eeb0*/  IMAD.MOV.U32 R15, RZ, RZ, -0x1 ;  /* 0xffffffffff0f7424 */ /* 0x000fe400078e00ff */
[----:B------:R-:W-:-:S07]  /*1eec0*/  IMAD.MOV.U32 R3, RZ, RZ, R14 ;  /* 0x000000ffff037224 */ /* 0x000fce00078e000e */
[----:B------:R-:W-:Y:S05]  /*1eed0*/  WARPSYNC.COLLECTIVE R15, `(.L_x_10638) ;  /* 0x000000000f087348 */ /* 0x000fea0003c00000 */
[----:B------:R0:W1:Y:S02]  /*1eee0*/  SHFL.IDX P6, R14, R13, R12, R11 ;  /* 0x0000000c0d0e7389 */ /* 0x00006400000c000b */
[----:B01----:R-:W-:Y:S01]  /*1eef0*/  ENDCOLLECTIVE ;  /* 0x000000000000791b */ /* 0x003fe20003800000 */
.L_x_10638:
[----:B------:R-:W-:Y:S02]  /*1ef00*/  IMAD.MOV.U32 R13, RZ, RZ, R27 ;  /* 0x000000ffff0d7224 */ /* 0x000fe400078e001b */
[----:B------:R-:W-:-:S07]  /*1ef10*/  IMAD.MOV.U32 R0, RZ, RZ, R14 ;  /* 0x000000ffff007224 */ /* 0x000fce00078e000e */
[----:B------:R-:W-:Y:S05]  /*1ef20*/  WARPSYNC.COLLECTIVE R15, `(.L_x_10639) ;  /* 0x000000000f087348 */ /* 0x000fea0003c00000 */
[----:B------:R0:W1:Y:S02]  /*1ef30*/  SHFL.IDX P6, R14, R13, R12, R11 ;  /* 0x0000000c0d0e7389 */ /* 0x00006400000c000b */
[----:B01----:R-:W-:Y:S01]  /*1ef40*/  ENDCOLLECTIVE ;  /* 0x000000000000791b */ /* 0x003fe20003800000 */
.L_x_10639:
[----:B------:R-:W-:Y:S02]  /*1ef50*/  IMAD.MOV.U32 R13, RZ, RZ, R26 ;  /* 0x000000ffff0d7224 */ /* 0x000fe400078e001a */
[----:B------:R-:W-:-:S07]  /*1ef60*/  IMAD.MOV.U32 R5, RZ, RZ, R14 ;  /* 0x000000ffff057224 */ /* 0x000fce00078e000e */
[----:B------:R-:W-:Y:S05]  /*1ef70*/  WARPSYNC.COLLECTIVE R15, `(.L_x_10640) ;  /* 0x000000000f087348 */ /* 0x000fea0003c00000 */
[----:B------:R0:W1:Y:S02]  /*1ef80*/  SHFL.IDX P6, R14, R13, R12, R11 ;  /* 0x0000000c0d0e7389 */ /* 0x00006400000c000b */
[----:B01----:R-:W-:Y:S01]  /*1ef90*/  ENDCOLLECTIVE ;  /* 0x000000000000791b */ /* 0x003fe20003800000 */
.L_x_10640:
[----:B------:R-:W-:Y:S01]  /*1efa0*/  IMAD.MOV.U32 R4, RZ, RZ, R14 ;  /* 0x000000ffff047224 */ /* 0x000fe200078e000e */
[----:B------:R-:W-:Y:S06]  /*1efb0*/  BRA `(.L_x_10641) ;  /* 0xfffffe8400787947 */ /* 0x000fec000383ffff */
.L_x_10407:
[----:B0-----:R0:W1:Y:S02]  /*1efc0*/  SYNCS.PHASECHK.TRANS64.TRYWAIT P1, [R16+URZ+0x31c00], R3 ;  /* 0x031c0003100075a7 */ /* 0x001064000802017f */
[----:B-1----:R-:W-:Y:S05]  /*1efd0*/  @!P1 NANOSLEEP.SYNCS 0x989680 ;  /* 0x009896800000995d */ /* 0x002fea0003900000 */
[----:B------:R-:W1:Y:S02]  /*1efe0*/  @!P1 SYNCS.PHASECHK.TRANS64 P1, [R16+URZ+0x31c00], R3 ;  /* 0x031c0003100095a7 */ /* 0x000e64000802007f */
[----:B-1----:R-:W-:Y:S05]  /*1eff0*/  @!P1 BRA `(.L_x_10407) ;  /* 0xfffffffc00f09947 */ /* 0x002fea000383ffff */
[----:B------:R-:W-:Y:S05]  /*1f000*/  BRA `(.L_x_10642) ;  /* 0xfffffe8c00987947 */ /* 0x000fea000383ffff */
.L_x_10419:
[----:B------:R-:W-:Y:S01]  /*1f010*/  BSSY B1, `(.L_x_10643) ;  /* 0x0000008000017945 */ /* 0x000fe20003800000 */
[----:B------:R-:W-:Y:S02]  /*1f020*/  IMAD.MOV.U32 R13, RZ, RZ, R25 ;  /* 0x000000ffff0d7224 */ /* 0x000fe400078e0019 */
[----:B------:R-:W-:Y:S02]  /*1f030*/  IMAD.MOV.U32 R12, RZ, RZ, RZ ;  /* 0x000000ffff0c7224 */ /* 0x000fe400078e00ff */
[----:B------:R-:W-:Y:S02]  /*1f040*/  IMAD.MOV.U32 R11, RZ, RZ, 0x1e1f ;  /* 0x00001e1fff0b7424 */ /* 0x000fe400078e00ff */
[----:B------:R-:W-:-:S07]  /*1f050*/  IMAD.MOV.U32 R15, RZ, RZ, -0x1 ;  /* 0xffffffffff0f7424 */ /* 0x000fce00078e00ff */
[----:B-1----:R-:W-:Y:S05]  /*1f060*/  WARPSYNC.COLLECTIVE R15, `(.L_x_10644) ;  /* 0x000000000f087348 */ /* 0x002fea0003c00000 */
[----:B-1----:R0:W1:Y:S02]  /*1f070*/  SHFL.IDX P6, R14, R13, R12, R11 ;  /* 0x0000000c0d0e7389 */ /* 0x00206400000c000b */
[----:B01----:R-:W-:Y:S01]  /*1f080*/  ENDCOLLECTIVE ;  /* 0x000000000000791b */ /* 0x003fe20003800000 */
.L_x_10644:
[----:B------:R-:W-:Y:S05]  /*1f090*/  BSYNC B1 ;  /* 0x0000000000017941 */ /* 0x000fea0003800000 */
.L_x_10643:
[----:B------:R-:W-:Y:S01]  /*1f0a0*/  IMAD.MOV.U32 R13, RZ, RZ, R24 ;  /* 0x000000ffff0d7224 */ /* 0x000fe200078e0018 */
[----:B------:R-:W-:Y:S01]  /*1f0b0*/  MOV R11, 0x1e1f ;  /* 0x00001e1f000b7802 */ /* 0x000fe20000000f00 */
[----:B------:R-:W-:Y:S02]  /*1f0c0*/  IMAD.MOV.U32 R12, RZ, RZ, RZ ;  /* 0x000000ffff0c7224 */ /* 0x000fe400078e00ff */
[----:B------:R-:W-:Y:S02]  /*1f0d0*/  IMAD.MOV.U32 R15, RZ, RZ, -0x1 ;  /* 0xffffffffff0f7424 */ /* 0x000fe400078e00ff */
[----:B------:R-:W-:-:S07]  /*1f0e0*/  IMAD.MOV.U32 R3, RZ, RZ, R14 ;  /* 0x000000ffff037224 */ /* 0x000fce00078e000e */
[----:B------:R-:W-:Y:S05]  /*1f0f0*/  WARPSYNC.COLLECTIVE R15, `(.L_x_10645) ;  /* 0x000000000f087348 */ /* 0x000fea0003c00000 */
[----:B------:R0:W1:Y:S02]  /*1f100*/  SHFL.IDX P6, R14, R13, R12, R11 ;  /* 0x0000000c0d0e7389 */ /* 0x00006400000c000b */
[----:B01----:R-:W-:Y:S01]  /*1f110*/  ENDCOLLECTIVE ;  /* 0x000000000000791b */ /* 0x003fe20003800000 */
.L_x_10645:
[----:B------:R-:W-:Y:S02]  /*1f120*/  IMAD.MOV.U32 R21, RZ, RZ, R3 ;  /* 0x000000ffff157224 */ /* 0x000fe400078e0003 */
[----:B------:R-:W-:Y:S02]  /*1f130*/  IMAD.MOV.U32 R13, RZ, RZ, R27 ;  /* 0x000000ffff0d7224 */ /* 0x000fe400078e001b */
[----:B------:R-:W-:-:S07]  /*1f140*/  IMAD.MOV.U32 R0, RZ, RZ, R14 ;  /* 0x000000ffff007224 */ /* 0x000fce00078e000e */
[----:B------:R-:W-:Y:S05]  /*1f150*/  WARPSYNC.COLLECTIVE R15, `(.L_x_10646) ;  /* 0x000000000f087348 */ /* 0x000fea0003c00000 */
[----:B------:R0:W1:Y:S02]  /*1f160*/  SHFL.IDX P6, R14, R13, R12, R11 ;  /* 0x0000000c0d0e7389 */ /* 0x00006400000c000b */
[----:B01----:R-:W-:Y:S01]  /*1f170*/  ENDCOLLECTIVE ;  /* 0x000000000000791b */ /* 0x003fe20003800000 */
.L_x_10646:
[----:B------:R-:W-:Y:S02]  /*1f180*/  IMAD.MOV.U32 R20, RZ, RZ, R0 ;  /* 0x000000ffff147224 */ /* 0x000fe400078e0000 */
[----:B------:R-:W-:Y:S02]  /*1f190*/  IMAD.MOV.U32 R13, RZ, RZ, R26 ;  /* 0x000000ffff0d7224 */ /* 0x000fe400078e001a */
[----:B------:R-:W-:-:S07]  /*1f1a0*/  IMAD.MOV.U32 R5, RZ, RZ, R14 ;  /* 0x000000ffff057224 */ /* 0x000fce00078e000e */
[----:B------:R-:W-:Y:S05]  /*1f1b0*/  WARPSYNC.COLLECTIVE R15, `(.L_x_10647) ;  /* 0x000000000f087348 */ /* 0x000fea0003c00000 */
[----:B------:R0:W1:Y:S02]  /*1f1c0*/  SHFL.IDX P6, R14, R13, R12, R11 ;  /* 0x0000000c0d0e7389 */ /* 0x00006400000c000b */
[----:B01----:R-:W-:Y:S01]  /*1f1d0*/  ENDCOLLECTIVE ;  /* 0x000000000000791b */ /* 0x003fe20003800000 */
.L_x_10647:
[----:B------:R-:W-:Y:S05]  /*1f1e0*/  BRA `(.L_x_10648) ;  /* 0xfffffe9c00cc7947 */ /* 0x000fea000383ffff */
.L_x_10423:
[----:B0-----:R0:W1:Y:S02]  /*1f1f0*/  SYNCS.PHASECHK.TRANS64.TRYWAIT P1, [R16+URZ+0x31c00], R3 ;  /* 0x031c0003100075a7 */ /* 0x001064000802017f */
[----:B-1----:R-:W-:Y:S05]  /*1f200*/  @!P1 NANOSLEEP.SYNCS 0x989680 ;  /* 0x009896800000995d */ /* 0x002fea0003900000 */
[----:B------:R-:W1:Y:S02]  /*1f210*/  @!P1 SYNCS.PHASECHK.TRANS64 P1, [R16+URZ+0x31c00], R3 ;  /* 0x031c0003100095a7 */ /* 0x000e64000802007f */
[----:B-1----:R-:W-:Y:S05]  /*1f220*/  @!P1 BRA `(.L_x_10423) ;  /* 0xfffffffc00f09947 */ /* 0x002fea000383ffff */
[----:B------:R-:W-:Y:S05]  /*1f230*/  BRA `(.L_x_10649) ;  /* 0xfffffea400647947 */ /* 0x000fea000383ffff */
.L_x_10431:
[----:B--2---:R2:W4:Y:S02]  /*1f240*/  SYNCS.PHASECHK.TRANS64.TRYWAIT P1, [R0+URZ+0x31c30], R5 ;  /* 0x031c3005000075a7 */ /* 0x004524000802017f */
[----:B----4-:R-:W-:Y:S05]  /*1f250*/  @!P1 NANOSLEEP.SYNCS 0x989680 ;  /* 0x009896800000995d */ /* 0x010fea0003900000 */
[----:B------:R-:W4:Y:S02]  /*1f260*/  @!P1 SYNCS.PHASECHK.TRANS64 P1, [R0+URZ+0x31c30], R5 ;  /* 0x031c3005000095a7 */ /* 0x000f24000802007f */
[----:B----4-:R-:W-:Y:S05]  /*1f270*/  @!P1 BRA `(.L_x_10431) ;  /* 0xfffffffc00f09947 */ /* 0x010fea000383ffff */
[----:B------:R-:W-:Y:S05]  /*1f280*/  BRA `(.L_x_10430) ;  /* 0xfffffeb800a87947 */ /* 0x000fea000383ffff */
.L_x_10437:
[----:B-1----:R1:W2:Y:S02]  /*1f290*/  SYNCS.PHASECHK.TRANS64.TRYWAIT P3, [R14+URZ+0x31c30], R15 ;  /* 0x031c300f0e0075a7 */ /* 0x0022a4000806017f */
[----:B--2---:R-:W-:Y:S05]  /*1f2a0*/  @!P3 NANOSLEEP.SYNCS 0x989680 ;  /* 0x009896800000b95d */ /* 0x004fea0003900000 */
[----:B------:R-:W2:Y:S02]  /*1f2b0*/  @!P3 SYNCS.PHASECHK.TRANS64 P3, [R14+URZ+0x31c30], R15 ;  /* 0x031c300f0e00b5a7 */ /* 0x000ea4000806007f */
[----:B--2---:R-:W-:Y:S05]  /*1f2c0*/  @!P3 BRA `(.L_x_10437) ;  /* 0xfffffffc00f0b947 */ /* 0x004fea000383ffff */
[----:B------:R-:W-:Y:S05]  /*1f2d0*/  BRA `(.L_x_10436) ;  /* 0xffffff0400887947 */ /* 0x000fea000383ffff */
.L_x_10441:
[----:B-1----:R1:W2:Y:S02]  /*1f2e0*/  SYNCS.PHASECHK.TRANS64.TRYWAIT P2, [R15+URZ+0x31c50], R14 ;  /* 0x031c500e0f0075a7 */ /* 0x0022a4000804017f */
[----:B--2---:R-:W-:Y:S05]  /*1f2f0*/  @!P2 NANOSLEEP.SYNCS 0x989680 ;  /* 0x009896800000a95d */ /* 0x004fea0003900000 */
[----:B------:R-:W2:Y:S02]  /*1f300*/  @!P2 SYNCS.PHASECHK.TRANS64 P2, [R15+URZ+0x31c50], R14 ;  /* 0x031c500e0f00a5a7 */ /* 0x000ea4000804007f */
[----:B--2---:R-:W-:Y:S05]  /*1f310*/  @!P2 BRA `(.L_x_10441) ;  /* 0xfffffffc00f0a947 */ /* 0x004fea000383ffff */
[----:B------:R-:W-:Y:S05]  /*1f320*/  BRA `(.L_x_10438) ;  /* 0xffffff2c00047947 */ /* 0x000fea000383ffff */
.L_x_10446:
[----:B-1----:R1:W2:Y:S02]  /*1f330*/  SYNCS.PHASECHK.TRANS64.TRYWAIT P0, [R0+URZ+0x31c50], R3 ;  /* 0x031c5003000075a7 */ /* 0x0022a4000800017f */
[----:B--2---:R-:W-:Y:S05]  /*1f340*/  @!P0 NANOSLEEP.SYNCS 0x989680 ;  /* 0x009896800000895d */ /* 0x004fea0003900000 */
[----:B------:R-:W2:Y:S02]  /*1f350*/  @!P0 SYNCS.PHASECHK.TRANS64 P0, [R0+URZ+0x31c50], R3 ;  /* 0x031c5003000085a7 */ /* 0x000ea4000800007f */
[----:B--2---:R-:W-:Y:S05]  /*1f360*/  @!P0 BRA `(.L_x_10446) ;  /* 0xfffffffc00f08947 */ /* 0x004fea000383ffff */
[----:B------:R-:W-:Y:S05]  /*1f370*/  BRA `(.L_x_10445) ;  /* 0xffffff58002c7947 */ /* 0x000fea000383ffff */
.L_x_10456:
[----:B------:R-:W-:Y:S02]  /*1f380*/  IMAD.MOV.U32 R13, RZ, RZ, R2 ;  /* 0x000000ffff0d7224 */ /* 0x000fe400078e0002 */
[----:B------:R-:W-:Y:S02]  /*1f390*/  IMAD.MOV.U32 R12, RZ, RZ, RZ ;  /* 0x000000ffff0c7224 */ /* 0x000fe400078e00ff */
[----:B------:R-:W-:Y:S02]  /*1f3a0*/  IMAD.MOV.U32 R11, RZ, RZ, 0x1c1f ;  /* 0x00001c1fff0b7424 */ /* 0x000fe400078e00ff */
[----:B------:R-:W-:-:S07]  /*1f3b0*/  IMAD.MOV.U32 R15, RZ, RZ, -0x1 ;  /* 0xffffffffff0f7424 */ /* 0x000fce00078e00ff */
[----:B------:R-:W-:Y:S05]  /*1f3c0*/  WARPSYNC.COLLECTIVE R15, `(.L_x_10650) ;  /* 0x000000000f087348 */ /* 0x000fea0003c00000 */
[----:B------:R0:W1:Y:S02]  /*1f3d0*/  SHFL.IDX P6, R14, R13, R12, R11 ;  /* 0x0000000c0d0e7389 */ /* 0x00006400000c000b */
[----:B01----:R-:W-:Y:S01]  /*1f3e0*/  ENDCOLLECTIVE ;  /* 0x000000000000791b */ /* 0x003fe20003800000 */
.L_x_10650:
[----:B------:R-:W-:Y:S02]  /*1f3f0*/  IMAD.MOV.U32 R13, RZ, RZ, R0 ;  /* 0x000000ffff0d7224 */ /* 0x000fe400078e0000 */
[----:B------:R-:W-:-:S07]  /*1f400*/  IMAD.MOV.U32 R3, RZ, RZ, R14 ;  /* 0x000000ffff037224 */ /* 0x000fce00078e000e */
[----:B------:R-:W-:Y:S05]  /*1f410*/  WARPSYNC.COLLECTIVE R15, `(.L_x_10651) ;  /* 0x000000000f087348 */ /* 0x000fea0003c00000 */
[----:B------:R0:W1:Y:S02]  /*1f420*/  SHFL.IDX P6, R14, R13, R12, R11 ;  /* 0x0000000c0d0e7389 */ /* 0x00006400000c000b */
[----:B01----:R-:W-:Y:S01]  /*1f430*/  ENDCOLLECTIVE ;  /* 0x000000000000791b */ /* 0x003fe20003800000 */
.L_x_10651:
[----:B------:R-:W-:Y:S05]  /*1f440*/  BRA `(.L_x_10652) ;  /* 0xffffff7c00607947 */ /* 0x000fea000383ffff */
.L_x_10459:
[----:B------:R-:W-:Y:S01]  /*1f450*/  BSSY B1, `(.L_x_10653) ;  /* 0x0000008000017945 */ /* 0x000fe20003800000 */
[----:B------:R-:W-:Y:S02]  /*1f460*/  IMAD.MOV.U32 R13, RZ, RZ, R2 ;  /* 0x000000ffff0d7224 */ /* 0x000fe400078e0002 */
[----:B------:R-:W-:Y:S02]  /*1f470*/  IMAD.MOV.U32 R12, RZ, RZ, 0x1 ;  /* 0x00000001ff0c7424 */ /* 0x000fe400078e00ff */
[----:B---3--:R-:W-:Y:S02]  /*1f480*/  IMAD.MOV.U32 R11, RZ, RZ, 0x1c1f ;  /* 0x00001c1fff0b7424 */ /* 0x008fe400078e00ff */
[----:B------:R-:W-:-:S07]  /*1f490*/  IMAD.MOV.U32 R15, RZ, RZ, -0x1 ;  /* 0xffffffffff0f7424 */ /* 0x000fce00078e00ff */
[----:B012---:R-:W-:Y:S05]  /*1f4a0*/  WARPSYNC.COLLECTIVE R15, `(.L_x_10654) ;  /* 0x000000000f087348 */ /* 0x007fea0003c00000 */
[----:B--2---:R2:W3:Y:S02]  /*1f4b0*/  SHFL.IDX P6, R14, R13, R12, R11 ;  /* 0x0000000c0d0e7389 */ /* 0x0044e400000c000b */
[----:B0123--:R-:W-:Y:S01]  /*1f4c0*/  ENDCOLLECTIVE ;  /* 0x000000000000791b */ /* 0x00ffe20003800000 */
.L_x_10654:
[----:B------:R-:W-:Y:S05]  /*1f4d0*/  BSYNC B1 ;  /* 0x0000000000017941 */ /* 0x000fea0003800000 */
.L_x_10653:
        /* <DEDUP_REMOVED lines=8> */
.L_x_10655:
[----:B------:R-:W-:Y:S05]  /*1f560*/  BRA `(.L_x_10656) ;  /* 0xffffff7c00747947 */ /* 0x000fea000383ffff */
.L_x_10476:
[----:B------:R-:W0:Y:S01]  /*1f570*/  S2R R8, SR_TID.X ;  /* 0x0000000000087919 */ /* 0x000e220000002100 */
[----:B------:R-:W-:Y:S01]  /*1f580*/  BSSY B1, `(.L_x_10657) ;  /* 0x000000a000017945 */ /* 0x000fe20003800000 */
[----:B------:R-:W-:Y:S02]  /*1f590*/  IMAD.MOV.U32 R12, RZ, RZ, RZ ;  /* 0x000000ffff0c7224 */ /* 0x000fe400078e00ff */
[----:B-1----:R-:W-:Y:S02]  /*1f5a0*/  IMAD.MOV.U32 R11, RZ, RZ, 0x1f ;  /* 0x0000001fff0b7424 */ /* 0x002fe400078e00ff */
[----:B------:R-:W-:Y:S01]  /*1f5b0*/  IMAD.MOV.U32 R15, RZ, RZ, -0x1 ;  /* 0xffffffffff0f7424 */ /* 0x000fe200078e00ff */
[----:B0-----:R-:W-:-:S04]  /*1f5c0*/  SHF.R.U32.HI R8, RZ, 0x5, R8 ;  /* 0x00000005ff087819 */ /* 0x001fc80000011608 */
[----:B------:R-:W-:-:S05]  /*1f5d0*/  LOP3.LUT R8, R8, 0x3, RZ, 0xc0, !PT ;  /* 0x0000000308087812 */ /* 0x000fca00078ec0ff */
[----:B------:R-:W-:-:S07]  /*1f5e0*/  IMAD.MOV.U32 R13, RZ, RZ, R8 ;  /* 0x000000ffff0d7224 */ /* 0x000fce00078e0008 */
[----:B------:R-:W-:Y:S05]  /*1f5f0*/  WARPSYNC.COLLECTIVE R15, `(.L_x_10658) ;  /* 0x000000000f087348 */ /* 0x000fea0003c00000 */
[----:B------:R0:W1:Y:S02]  /*1f600*/  SHFL.IDX P6, R14, R13, R12, R11 ;  /* 0x0000000c0d0e7389 */ /* 0x00006400000c000b */
[----:B01----:R-:W-:Y:S01]  /*1f610*/  ENDCOLLECTIVE ;  /* 0x000000000000791b */ /* 0x003fe20003800000 */
.L_x_10658:
[----:B------:R-:W-:Y:S05]  /*1f620*/  BSYNC B1 ;  /* 0x0000000000017941 */ /* 0x000fea0003800000 */
.L_x_10657:
[----:B------:R-:W-:Y:S05]  /*1f630*/  BRA `(.L_x_10659) ;  /* 0xffffff9000647947 */ /* 0x000fea000383ffff */
.L_x_10478:
[----:B------:R-:W-:Y:S01]  /*1f640*/  BSSY B1, `(.L_x_10660) ;  /* 0x0000006000017945 */ /* 0x000fe20003800000 */
[----:B------:R-:W-:-:S07]  /*1f650*/  IMAD.MOV.U32 R15, RZ, RZ, -0x1 ;  /* 0xffffffffff0f7424 */ /* 0x000fce00078e00ff */
[----:B01----:R-:W-:Y:S05]  /*1f660*/  WARPSYNC.COLLECTIVE R15, `(.L_x_10661) ;  /* 0x000000000f0c7348 */ /* 0x003fea0003c00000 */
[----:B------:R-:W-:Y:S02]  /*1f670*/  ELECT P6, UR62, PT ;  /* 0x00000000003e782f */ /* 0x000fe400038c0000 */
[----:B------:R-:W-:Y:S01]  /*1f680*/  MOV R14, UR62 ;  /* 0x0000003e000e7c02 */ /* 0x000fe20008000f00 */
[----:B01----:R-:W-:Y:S10]  /*1f690*/  ENDCOLLECTIVE ;  /* 0x000000000000791b */ /* 0x003ff40003800000 */
.L_x_10661:
[----:B------:R-:W-:Y:S05]  /*1f6a0*/  BSYNC B1 ;  /* 0x0000000000017941 */ /* 0x000fea0003800000 */
.L_x_10660:
[----:B------:R-:W-:Y:S01]  /*1f6b0*/  PLOP3.LUT P2, PT, P6, PT, PT, 0x80, 0x0 ;  /* 0x000000000000781c */ /* 0x000fe2000374f070 */
[----:B------:R-:W-:-:S12]  /*1f6c0*/  BRA `(.L_x_10477) ;  /* 0xffffff9000587947 */ /* 0x000fd8000383ffff */
.L_x_10480:
[----:B0-----:R0:W2:Y:S02]  /*1f6d0*/  SYNCS.PHASECHK.TRANS64.TRYWAIT P0, [R22+URZ+0x31c20], R5 ;  /* 0x031c2005160075a7 */ /* 0x0010a4000800017f */
[----:B--2---:R-:W-:Y:S05]  /*1f6e0*/  @!P0 NANOSLEEP.SYNCS 0x989680 ;  /* 0x009896800000895d */ /* 0x004fea0003900000 */
[----:B------:R-:W2:Y:S02]  /*1f6f0*/  @!P0 SYNCS.PHASECHK.TRANS64 P0, [R22+URZ+0x31c20], R5 ;  /* 0x031c2005160085a7 */ /* 0x000ea4000800007f */
[----:B--2---:R-:W-:Y:S05]  /*1f700*/  @!P0 BRA `(.L_x_10480) ;  /* 0xfffffffc00f08947 */ /* 0x004fea000383ffff */
[----:B------:R-:W-:Y:S05]  /*1f710*/  BRA `(.L_x_10662) ;  /* 0xffffff9000687947 */ /* 0x000fea000383ffff */
.L_x_10484:
[----:B--2---:R2:W3:Y:S02]  /*1f720*/  SYNCS.PHASECHK.TRANS64.TRYWAIT P0, [R8+URZ+0x31ca0], R10 ;  /* 0x031ca00a080075a7 */ /* 0x0044e4000800017f */
[----:B---3--:R-:W-:Y:S05]  /*1f730*/  @!P0 NANOSLEEP.SYNCS 0x989680 ;  /* 0x009896800000895d */ /* 0x008fea0003900000 */
[----:B------:R-:W3:Y:S02]  /*1f740*/  @!P0 SYNCS.PHASECHK.TRANS64 P0, [R8+URZ+0x31ca0], R10 ;  /* 0x031ca00a080085a7 */ /* 0x000ee4000800007f */
[----:B---3--:R-:W-:Y:S05]  /*1f750*/  @!P0 BRA `(.L_x_10484) ;  /* 0xfffffffc00f08947 */ /* 0x008fea000383ffff */
[----:B------:R-:W-:Y:S05]  /*1f760*/  BRA `(.L_x_10663) ;  /* 0xffffff9000847947 */ /* 0x000fea000383ffff */
.L_x_10491:
[----:B0-----:R0:W3:Y:S02]  /*1f770*/  SYNCS.PHASECHK.TRANS64.TRYWAIT P0, [R8+URZ+0x31cc0], R10 ;  /* 0x031cc00a080075a7 */ /* 0x0010e4000800017f */
[----:B---3--:R-:W-:Y:S05]  /*1f780*/  @!P0 NANOSLEEP.SYNCS 0x989680 ;  /* 0x009896800000895d */ /* 0x008fea0003900000 */
[----:B------:R-:W3:Y:S02]  /*1f790*/  @!P0 SYNCS.PHASECHK.TRANS64 P0, [R8+URZ+0x31cc0], R10 ;  /* 0x031cc00a080085a7 */ /* 0x000ee4000800007f */
[----:B---3--:R-:W-:Y:S05]  /*1f7a0*/  @!P0 BRA `(.L_x_10491) ;  /* 0xfffffffc00f08947 */ /* 0x008fea000383ffff */
[----:B------:R-:W-:Y:S05]  /*1f7b0*/  BRA `(.L_x_10664) ;  /* 0xffffff94007c7947 */ /* 0x000fea000383ffff */
.L_x_10500:
[----:B0-----:R0:W2:Y:S02]  /*1f7c0*/  SYNCS.PHASECHK.TRANS64.TRYWAIT P0, [R8+URZ+0x31ca0], R7 ;  /* 0x031ca007080075a7 */ /* 0x0010a4000800017f */
[----:B--2---:R-:W-:Y:S05]  /*1f7d0*/  @!P0 NANOSLEEP.SYNCS 0x989680 ;  /* 0x009896800000895d */ /* 0x004fea0003900000 */
[----:B------:R-:W2:Y:S02]  /*1f7e0*/  @!P0 SYNCS.PHASECHK.TRANS64 P0, [R8+URZ+0x31ca0], R7 ;  /* 0x031ca007080085a7 */ /* 0x000ea4000800007f */
[----:B--2---:R-:W-:Y:S05]  /*1f7f0*/  @!P0 BRA `(.L_x_10500) ;  /* 0xfffffffc00f08947 */ /* 0x004fea000383ffff */
[----:B------:R-:W-:Y:S05]  /*1f800*/  BRA `(.L_x_10665) ;  /* 0xffffff9800b87947 */ /* 0x000fea000383ffff */
.L_x_10507:
[----:B--2---:R2:W3:Y:S02]  /*1f810*/  SYNCS.PHASECHK.TRANS64.TRYWAIT P0, [R8+URZ+0x31cc0], R7 ;  /* 0x031cc007080075a7 */ /* 0x0044e4000800017f */
[----:B---3--:R-:W-:Y:S05]  /*1f820*/  @!P0 NANOSLEEP.SYNCS 0x989680 ;  /* 0x009896800000895d */ /* 0x008fea0003900000 */
[----:B------:R-:W3:Y:S02]  /*1f830*/  @!P0 SYNCS.PHASECHK.TRANS64 P0, [R8+URZ+0x31cc0], R7 ;  /* 0x031cc007080085a7 */ /* 0x000ee4000800007f */
[----:B---3--:R-:W-:Y:S05]  /*1f840*/  @!P0 BRA `(.L_x_10507) ;  /* 0xfffffffc00f08947 */ /* 0x008fea000383ffff */
[----:B------:R-:W-:Y:S05]  /*1f850*/  BRA `(.L_x_10666) ;  /* 0xffffff9c00ac7947 */ /* 0x000fea000383ffff */
.L_x_10522:
[----:B------:R-:W2:Y:S01]  /*1f860*/  S2R R20, SR_TID.X ;  /* 0x0000000000147919 */ /* 0x000ea20000002100 */
[----:B------:R-:W-:Y:S01]  /*1f870*/  BSSY B0, `(.L_x_10667) ;  /* 0x000000a000007945 */ /* 0x000fe20003800000 */
[----:B------:R-:W-:Y:S02]  /*1f880*/  IMAD.MOV.U32 R12, RZ, RZ, RZ ;  /* 0x000000ffff0c7224 */ /* 0x000fe400078e00ff */
[----:B-1----:R-:W-:Y:S02]  /*1f890*/  IMAD.MOV.U32 R11, RZ, RZ, 0x1f ;  /* 0x0000001fff0b7424 */ /* 0x002fe400078e00ff */
[----:B------:R-:W-:Y:S01]  /*1f8a0*/  IMAD.MOV.U32 R15, RZ, RZ, -0x1 ;  /* 0xffffffffff0f7424 */ /* 0x000fe200078e00ff */
[----:B--2---:R-:W-:-:S04]  /*1f8b0*/  SHF.R.U32.HI R20, RZ, 0x5, R20 ;  /* 0x00000005ff147819 */ /* 0x004fc80000011614 */
[----:B------:R-:W-:-:S05]  /*1f8c0*/  LOP3.LUT R20, R20, 0x3, RZ, 0xc0, !PT ;  /* 0x0000000314147812 */ /* 0x000fca00078ec0ff */
[----:B------:R-:W-:-:S07]  /*1f8d0*/  IMAD.MOV.U32 R13, RZ, RZ, R20 ;  /* 0x000000ffff0d7224 */ /* 0x000fce00078e0014 */
[----:B0---4-:R-:W-:Y:S05]  /*1f8e0*/  WARPSYNC.COLLECTIVE R15, `(.L_x_10668) ;  /* 0x000000000f087348 */ /* 0x011fea0003c00000 */
[----:B------:R1:W2:Y:S02]  /*1f8f0*/  SHFL.IDX P6, R14, R13, R12, R11 ;  /* 0x0000000c0d0e7389 */ /* 0x0002a400000c000b */
[----:B012-4-:R-:W-:Y:S01]  /*1f900*/  ENDCOLLECTIVE ;  /* 0x000000000000791b */ /* 0x017fe20003800000 */
.L_x_10668:
[----:B------:R-:W-:Y:S05]  /*1f910*/  BSYNC B0 ;  /* 0x0000000000007941 */ /* 0x000fea0003800000 */
.L_x_10667:
[----:B------:R-:W-:Y:S05]  /*1f920*/  BRA `(.L_x_10669) ;  /* 0xffffffa800387947 */ /* 0x000fea000383ffff */
.L_x_10524:
[----:B------:R-:W-:Y:S01]  /*1f930*/  BSSY B0, `(.L_x_10670) ;  /* 0x0000006000007945 */ /* 0x000fe20003800000 */
[----:B------:R-:W-:-:S07]  /*1f940*/  IMAD.MOV.U32 R15, RZ, RZ, -0x1 ;  /* 0xffffffffff0f7424 */ /* 0x000fce00078e00ff */
[----:B012-4-:R-:W-:Y:S05]  /*1f950*/  WARPSYNC.COLLECTIVE R15, `(.L_x_10671) ;  /* 0x000000000f0c7348 */ /* 0x017fea0003c00000 */
[----:B------:R-:W-:Y:S02]  /*1f960*/  ELECT P6, UR62, PT ;  /* 0x00000000003e782f */ /* 0x000fe400038c0000 */
[----:B------:R-:W-:Y:S01]  /*1f970*/  MOV R14, UR62 ;  /* 0x0000003e000e7c02 */ /* 0x000fe20008000f00 */
[----:B012-4-:R-:W-:Y:S10]  /*1f980*/  ENDCOLLECTIVE ;  /* 0x000000000000791b */ /* 0x017ff40003800000 */
.L_x_10671:
[----:B------:R-:W-:Y:S05]  /*1f990*/  BSYNC B0 ;  /* 0x0000000000007941 */ /* 0x000fea0003800000 */
.L_x_10670:
[----:B------:R-:W-:Y:S05]  /*1f9a0*/  BRA `(.L_x_10672) ;  /* 0xffffffa800407947 */ /* 0x000fea000383ffff */
.L_x_10526:
[----:B--2---:R2:W3:Y:S02]  /*1f9b0*/  SYNCS.PHASECHK.TRANS64.TRYWAIT P0, [R0+URZ+0x31c40], R2 ;  /* 0x031c4002000075a7 */ /* 0x0044e4000800017f */
[----:B---3--:R-:W-:Y:S05]  /*1f9c0*/  @!P0 NANOSLEEP.SYNCS 0x989680 ;  /* 0x009896800000895d */ /* 0x008fea0003900000 */
[----:B------:R-:W3:Y:S02]  /*1f9d0*/  @!P0 SYNCS.PHASECHK.TRANS64 P0, [R0+URZ+0x31c40], R2 ;  /* 0x031c4002000085a7 */ /* 0x000ee4000800007f */
[----:B---3--:R-:W-:Y:S05]  /*1f9e0*/  @!P0 BRA `(.L_x_10526) ;  /* 0xfffffffc00f08947 */ /* 0x008fea000383ffff */
[----:B------:R-:W-:Y:S05]  /*1f9f0*/  BRA `(.L_x_10673) ;  /* 0xffffffa800987947 */ /* 0x000fea000383ffff */
.L_x_10530:
[----:B------:R-:W2:Y:S04]  /*1fa00*/  LDL.LU R11, [R1+0x40] ;  /* 0x00004000010b7983 */ /* 0x000ea80000300800 */
[----:B------:R0:W5:Y:S01]  /*1fa10*/  LDL R9, [R1+0x10] ;  /* 0x0000100001097983 */ /* 0x0001620000100800 */
[----:B------:R-:W-:Y:S01]  /*1fa20*/  IMAD.MOV.U32 R13, RZ, RZ, R0 ;  /* 0x000000ffff0d7224 */ /* 0x000fe200078e0000 */
[----:B------:R-:W-:Y:S01]  /*1fa30*/  MOV R15, 0xffffffff ;  /* 0xffffffff000f7802 */ /* 0x000fe20000000f00 */
[----:B------:R-:W-:Y:S02]  /*1fa40*/  IMAD.MOV.U32 R12, RZ, RZ, RZ ;  /* 0x000000ffff0c7224 */ /* 0x000fe400078e00ff */
[----:B------:R-:W-:-:S04]  /*1fa50*/  IMAD R17, R17, 0xc0, R21 ;  /* 0x000000c011117824 */ /* 0x000fc800078e0215 */
[----:B------:R-:W-:Y:S02]  /*1fa60*/  VIADD R5, R17, 0x20 ;  /* 0x0000002011057836 */ /* 0x000fe40000000000 */
[----:B--2---:R-:W-:Y:S02]  /*1fa70*/  IMAD R2, R11, R10, RZ ;  /* 0x0000000a0b027224 */ /* 0x004fe400078e02ff */
[----:B0-----:R-:W-:-:S07]  /*1fa80*/  IMAD.MOV.U32 R11, RZ, RZ, 0x1c1f ;  /* 0x00001c1fff0b7424 */ /* 0x001fce00078e00ff */
[----:B-----5:R-:W-:Y:S05]  /*1fa90*/  WARPSYNC.COLLECTIVE R15, `(.L_x_10674) ;  /* 0x000000000f087348 */ /* 0x020fea0003c00000 */
[----:B------:R0:W1:Y:S02]  /*1faa0*/  SHFL.IDX P6, R14, R13, R12, R11 ;  /* 0x0000000c0d0e7389 */ /* 0x00006400000c000b */
[----:B01---5:R-:W-:Y:S01]  /*1fab0*/  ENDCOLLECTIVE ;  /* 0x000000000000791b */ /* 0x023fe20003800000 */
.L_x_10674:
[----:B------:R-:W-:Y:S02]  /*1fac0*/  IMAD.MOV.U32 R13, RZ, RZ, R4 ;  /* 0x000000ffff0d7224 */ /* 0x000fe400078e0004 */
[----:B------:R-:W-:-:S07]  /*1fad0*/  IMAD.MOV.U32 R6, RZ, RZ, R14 ;  /* 0x000000ffff067224 */ /* 0x000fce00078e000e */
[----:B------:R-:W-:Y:S05]  /*1fae0*/  WARPSYNC.COLLECTIVE R15, `(.L_x_10675) ;  /* 0x000000000f087348 */ /* 0x000fea0003c00000 */
[----:B------:R0:W1:Y:S02]  /*1faf0*/  SHFL.IDX P6, R14, R13, R12, R11 ;  /* 0x0000000c0d0e7389 */ /* 0x00006400000c000b */
[----:B01----:R-:W-:Y:S01]  /*1fb00*/  ENDCOLLECTIVE ;  /* 0x000000000000791b */ /* 0x003fe20003800000 */
.L_x_10675:
[----:B------:R-:W-:Y:S01]  /*1fb10*/  ISETP.GE.AND P2, PT, R17, R2, PT ;  /* 0x000000021100720c */ /* 0x000fe20003f46270 */
[----:B------:R-:W-:Y:S02]  /*1fb20*/  IMAD.MOV.U32 R13, RZ, RZ, R0 ;  /* 0x000000ffff0d7224 */ /* 0x000fe400078e0000 */
[----:B------:R-:W-:Y:S02]  /*1fb30*/  IMAD.MOV.U32 R12, RZ, RZ, 0x1 ;  /* 0x00000001ff0c7424 */ /* 0x000fe400078e00ff */
[----:B------:R-:W-:-:S08]  /*1fb40*/  IMAD.MOV.U32 R7, RZ, RZ, R14 ;  /* 0x000000ffff077224 */ /* 0x000fd000078e000e */
[----:B------:R-:W-:Y:S05]  /*1fb50*/  WARPSYNC.COLLECTIVE R15, `(.L_x_10676) ;  /* 0x000000000f087348 */ /* 0x000fea0003c00000 */
[----:B------:R0:W1:Y:S02]  /*1fb60*/  SHFL.IDX P6, R14, R13, R12, R11 ;  /* 0x0000000c0d0e7389 */ /* 0x00006400000c000b */
[----:B01----:R-:W-:Y:S01]  /*1fb70*/  ENDCOLLECTIVE ;  /* 0x000000000000791b */ /* 0x003fe20003800000 */
.L_x_10676:
[----:B------:R-:W-:-:S05]  /*1fb80*/  @!P2 LEA R7, P4, R20, R7, 0x1 ;  /* 0x000000071407a211 */ /* 0x000fca00078808ff */
[----:B------:R-:W-:-:S05]  /*1fb90*/  @!P2 IMAD.X R6, RZ, RZ, R6, P4 ;  /* 0x000000ffff06a224 */ /* 0x000fca00020e0606 */
[----:B------:R-:W-:-:S04]  /*1fba0*/  @!P2 LOP3.LUT R7, R7, R6, RZ, 0x3c, !PT ;  /* 0x000000060707a212 */ /* 0x000fc800078e3cff */
[----:B------:R-:W-:-:S04]  /*1fbb0*/  @!P2 LOP3.LUT R6, R7, R6, RZ, 0x3c, !PT ;  /* 0x000000060706a212 */ /* 0x000fc800078e3cff */
[----:B------:R-:W-:Y:S01]  /*1fbc0*/  @!P2 LOP3.LUT R7, R7, R6, RZ, 0x3c, !PT ;  /* 0x000000060707a212 */ /* 0x000fe200078e3cff */
[----:B------:R-:W-:-:S04]  /*1fbd0*/  IMAD.MOV.U32 R13, RZ, RZ, R4 ;  /* 0x000000ffff0d7224 */ /* 0x000fc800078e0004 */
        /* <DEDUP_REMOVED lines=10> */
.L_x_10677:
[----:B------:R-:W-:Y:S01]  /*1fc80*/  ISETP.GE.AND P2, PT, R5, R2, PT ;  /* 0x000000020500720c */ /* 0x000fe20003f46270 */
[----:B------:R-:W-:Y:S02]  /*1fc90*/  IMAD.MOV.U32 R13, RZ, RZ, R0 ;  /* 0x000000ffff0d7224 */ /* 0x000fe400078e0000 */
[----:B------:R-:W-:Y:S02]  /*1fca0*/  IMAD.MOV.U32 R12, RZ, RZ, 0x2 ;  /* 0x00000002ff0c7424 */ /* 0x000fe400078e00ff */
[----:B------:R-:W-:-:S08]  /*1fcb0*/  IMAD.MOV.U32 R7, RZ, RZ, R14 ;  /* 0x000000ffff077224 */ /* 0x000fd000078e000e */
[----:B------:R-:W-:Y:S05]  /*1fcc0*/  WARPSYNC.COLLECTIVE R15, `(.L_x_10678) ;  /* 0x000000000f087348 */ /* 0x000fea0003c00000 */
[----:B------:R0:W1:Y:S02]  /*1fcd0*/  SHFL.IDX P6, R14, R13, R12, R11 ;  /* 0x0000000c0d0e7389 */ /* 0x00006400000c000b */
[----:B01----:R-:W-:Y:S01]  /*1fce0*/  ENDCOLLECTIVE ;  /* 0x000000000000791b */ /* 0x003fe20003800000 */
.L_x_10678:
        /* <DEDUP_REMOVED lines=16> */
.L_x_10679:
[----:B------:R-:W-:Y:S02]  /*1fdf0*/  VIADD R5, R17, 0x40 ;  /* 0x0000004011057836 */ /* 0x000fe40000000000 */
[----:B------:R-:W-:Y:S02]  /*1fe00*/  IMAD.MOV.U32 R13, RZ, RZ, R0 ;  /* 0x000000ffff0d7224 */ /* 0x000fe400078e0000 */
[----:B------:R-:W-:Y:S01]  /*1fe10*/  IMAD.MOV.U32 R12, RZ, RZ, 0x3 ;  /* 0x00000003ff0c7424 */ /* 0x000fe200078e00ff */
[----:B------:R-:W-:Y:S01]  /*1fe20*/  ISETP.GE.AND P2, PT, R5, R2, PT ;  /* 0x000000020500720c */ /* 0x000fe20003f46270 */
[----:B------:R-:W-:-:S12]  /*1fe30*/  IMAD.MOV.U32 R7, RZ, RZ, R14 ;  /* 0x000000ffff077224 */ /* 0x000fd800078e000e */
[----:B------:R-:W-:Y:S05]  /*1fe40*/  WARPSYNC.COLLECTIVE R15, `(.L_x_10680) ;  /* 0x000000000f087348 */ /* 0x000fea0003c00000 */
[----:B------:R0:W1:Y:S02]  /*1fe50*/  SHFL.IDX P6, R14, R13, R12, R11 ;  /* 0x0000000c0d0e7389 */ /* 0x00006400000c000b */
[----:B01----:R-:W-:Y:S01]  /*1fe60*/  ENDCOLLECTIVE ;  /* 0x000000000000791b */ /* 0x003fe20003800000 */
.L_x_10680:
[----:B------:R-:W-:-:S04]  /*1fe70*/  @!P2 LEA R7, P4, R20, R7, 0x1 ;  /* 0x000000071407a211 */ /* 0x000fc800078808ff */
[----:B------:R-:W-:Y:S01]  /*1fe80*/  @!P2 IADD3.X R6, RZ, R6, RZ, P4, !PT ;  /* 0x00000006ff06a210 */ /* 0x000fe200027fe4ff */
[----:B------:R-:W-:-:S03]  /*1fe90*/  IMAD.MOV.U32 R13, RZ, RZ, R4 ;  /* 0x000000ffff0d7224 */ /* 0x000fc600078e0004 */
[----:B------:R-:W-:Y:S01]  /*1fea0*/  @!P2 LOP3.LUT R7, R7, R6, RZ, 0x3c, !PT ;  /* 0x000000060707a212 */ /* 0x000fe200078e3cff */
[----:B------:R-:W-:-:S07]  /*1feb0*/  IMAD.MOV.U32 R0, RZ, RZ, R14 ;  /* 0x000000ffff007224 */ /* 0x000fce00078e000e */
[----:B------:R-:W-:Y:S05]  /*1fec0*/  WARPSYNC.COLLECTIVE R15, `(.L_x_10681) ;  /* 0x000000000f087348 */ /* 0x000fea0003c00000 */
[----:B------:R0:W1:Y:S02]  /*1fed0*/  SHFL.IDX P6, R14, R13, R12, R11 ;  /* 0x0000000c0d0e7389 */ /* 0x00006400000c000b */
[----:B01----:R-:W-:Y:S01]  /*1fee0*/  ENDCOLLECTIVE ;  /* 0x000000000000791b */ /* 0x003fe20003800000 */
.L_x_10681:
[----:B------:R-:W-:Y:S01]  /*1fef0*/  @!P2 LOP3.LUT R6, R7, R6, RZ, 0x3c, !PT ;  /* 0x000000060706a212 */ /* 0x000fe200078e3cff */
[----:B------:R-:W-:-:S03]  /*1ff00*/  VIADD R5, R17, 0x60 ;  /* 0x0000006011057836 */ /* 0x000fc60000000000 */
[----:B------:R-:W-:-:S05]  /*1ff10*/  @!P2 LOP3.LUT R7, R7, R6, RZ, 0x3c, !PT ;  /* 0x000000060707a212 */ /* 0x000fca00078e3cff */
[----:B------:R-:W-:Y:S01]  /*1ff20*/  @!PT LDS RZ, [RZ] ;  /* 0x00000000fffff984 */ /* 0x000fe20000000800 */
[----:B------:R-:W-:Y:S01]  /*1ff30*/  @!PT LDS RZ, [RZ] ;  /* 0x00000000fffff984 */ /* 0x000fe20000000800 */
[----:B------:R-:W-:Y:S01]  /*1ff40*/  @!PT LDS RZ, [RZ] ;  /* 0x00000000fffff984 */ /* 0x000fe20000000800 */
[----:B------:R0:W-:Y:S04]  /*1ff50*/  @!P2 LDGSTS.E.BYPASS.LTC128B.128 [R9+0xea00], desc[UR60][R6.64], !P3 ;  /* 0x0ea000000609afae */ /* 0x0001e8000d901d7c */
[----:B------:R0:W-:Y:S01]  /*1ff60*/  @!P2 LDGSTS.E.BYPASS.LTC128B.128 [R9+0x11a00], desc[UR60][R6.64+0x40], !P0 ;  /* 0x11a000400609afae */ /* 0x0001e2000c101d7c */
[----:B------:R-:W-:-:S03]  /*1ff70*/  IMAD.MOV.U32 R13, RZ, RZ, R3 ;  /* 0x000000ffff0d7224 */ /* 0x000fc600078e0003 */
[----:B------:R0:W-:Y:S01]  /*1ff80*/  @!P2 LDGSTS.E.BYPASS.LTC128B.128 [R9+0x14a00], desc[UR60][R6.64+0x80], !P1 ;  /* 0x14a000800609afae */ /* 0x0001e2000c901d7c */
[----:B------:R-:W-:Y:S01]  /*1ff90*/  ISETP.GE.AND P2, PT, R5, R2, PT ;  /* 0x000000020500720c */ /* 0x000fe20003f46270 */
[----:B------:R-:W-:Y:S02]  /*1ffa0*/  IMAD.MOV.U32 R12, RZ, RZ, RZ ;  /* 0x000000ffff0c7224 */ /* 0x000fe400078e00ff */
[----:B------:R-:W-:-:S10]  /*1ffb0*/  IMAD.MOV.U32 R4, RZ, RZ, R14 ;  /* 0x000000ffff047224 */ /* 0x000fd400078e000e */
[----:B0-----:R-:W-:Y:S05]  /*1ffc0*/  WARPSYNC.COLLECTIVE R15, `(.L_x_10682) ;  /* 0x000000000f087348 */ /* 0x001fea0003c00000 */
[----:B------:R1:W2:Y:S02]  /*1ffd0*/  SHFL.IDX P6, R14, R13, R12, R11 ;  /* 0x0000000c0d0e7389 */ /* 0x0002a400000c000b */
[----:B012---:R-:W-:Y:S01]  /*1ffe0*/  ENDCOLLECTIVE ;  /* 0x000000000000791b */ /* 0x007fe20003800000 */
.L_x_10682:
        /* <DEDUP_REMOVED lines=16> */
.L_x_10683:
[----:B------:R-:W-:Y:S01]  /*200f0*/  IMAD.MOV.U32 R13, RZ, RZ, R3 ;  /* 0x000000ffff0d7224 */ /* 0x000fe200078e0003 */
[----:B------:R-:W-:Y:S01]  /*20100*/  MOV R12, 0x1 ;  /* 0x00000001000c7802 */ /* 0x000fe20000000f00 */
[----:B------:R-:W-:-:S07]  /*20110*/  IMAD.MOV.U32 R4, RZ, RZ, R14 ;  /* 0x000000ffff047224 */ /* 0x000fce00078e000e */
[----:B------:R-:W-:Y:S05]  /*20120*/  WARPSYNC.COLLECTIVE R15, `(.L_x_10684) ;  /* 0x000000000f087348 */ /* 0x000fea0003c00000 */
[----:B------:R0:W1:Y:S02]  /*20130*/  SHFL.IDX P6, R14, R13, R12, R11 ;  /* 0x0000000c0d0e7389 */ /* 0x00006400000c000b */
[----:B01----:R-:W-:Y:S01]  /*20140*/  ENDCOLLECTIVE ;  /* 0x000000000000791b */ /* 0x003fe20003800000 */
.L_x_10684:
        /* <DEDUP_REMOVED lines=14> */
.L_x_10685:
[----:B------:R-:W-:Y:S01]  /*20230*/  IMAD.MOV.U32 R8, RZ, RZ, R14 ;  /* 0x000000ffff087224 */ /* 0x000fe200078e000e */
[----:B------:R-:W-:Y:S06]  /*20240*/  BRA `(.L_x_10686) ;  /* 0xffffffb000187947 */ /* 0x000fec000383ffff */
.L_x_10533:
[----:B-1----:R1:W2:Y:S02]  /*20250*/  SYNCS.PHASECHK.TRANS64.TRYWAIT P0, [R22+URZ+0x31c20], R0 ;  /* 0x031c2000160075a7 */ /* 0x0022a4000800017f */
[----:B--2---:R-:W-:Y:S05]  /*20260*/  @!P0 NANOSLEEP.SYNCS 0x989680 ;  /* 0x009896800000895d */ /* 0x004fea0003900000 */
[----:B------:R-:W2:Y:S02]  /*20270*/  @!P0 SYNCS.PHASECHK.TRANS64 P0, [R22+URZ+0x31c20], R0 ;  /* 0x031c2000160085a7 */ /* 0x000ea4000800007f */
[----:B--2---:R-:W-:Y:S05]  /*20280*/  @!P0 BRA `(.L_x_10533) ;  /* 0xfffffffc00f08947 */ /* 0x004fea000383ffff */
[----:B------:R-:W-:Y:S05]  /*20290*/  BRA `(.L_x_10687) ;  /* 0xffffffb000807947 */ /* 0x000fea000383ffff */
.L_x_10542:
[----:B-1----:R1:W2:Y:S02]  /*202a0*/  SYNCS.PHASECHK.TRANS64.TRYWAIT P0, [R3+URZ+0x31c40], R2 ;  /* 0x031c4002030075a7 */ /* 0x0022a4000800017f */
[----:B--2---:R-:W-:Y:S05]  /*202b0*/  @!P0 NANOSLEEP.SYNCS 0x989680 ;  /* 0x009896800000895d */ /* 0x004fea0003900000 */
[----:B------:R-:W2:Y:S02]  /*202c0*/  @!P0 SYNCS.PHASECHK.TRANS64 P0, [R3+URZ+0x31c40], R2 ;  /* 0x031c4002030085a7 */ /* 0x000ea4000800007f */
[----:B--2---:R-:W-:Y:S05]  /*202d0*/  @!P0 BRA `(.L_x_10542) ;  /* 0xfffffffc00f08947 */ /* 0x004fea000383ffff */
[----:B------:R-:W-:Y:S05]  /*202e0*/  BRA `(.L_x_10688) ;  /* 0xffffffb4003c7947 */ /* 0x000fea000383ffff */
.L_x_10549:
[----:B0-----:R0:W1:Y:S02]  /*202f0*/  SYNCS.PHASECHK.TRANS64.TRYWAIT P0, [R2+URZ+0x31c60], R3 ;  /* 0x031c6003020075a7 */ /* 0x001064000800017f */
[----:B-1----:R-:W-:Y:S05]  /*20300*/  @!P0 NANOSLEEP.SYNCS 0x989680 ;  /* 0x009896800000895d */ /* 0x002fea0003900000 */
[----:B------:R-:W1:Y:S02]  /*20310*/  @!P0 SYNCS.PHASECHK.TRANS64 P0, [R2+URZ+0x31c60], R3 ;  /* 0x031c6003020085a7 */ /* 0x000e64000800007f */
[----:B-1----:R-:W-:Y:S05]  /*20320*/  @!P0 BRA `(.L_x_10549) ;  /* 0xfffffffc00f08947 */ /* 0x002fea000383ffff */
[----:B------:R-:W-:Y:S05]  /*20330*/  BRA `(.L_x_10689) ;  /* 0xffffffb800447947 */ /* 0x000fea000383ffff */
.L_x_10560:
[----:B0-----:R0:W1:Y:S02]  /*20340*/  SYNCS.PHASECHK.TRANS64.TRYWAIT P0, [R5+URZ+0x31c40], R2 ;  /* 0x031c4002050075a7 */ /* 0x001064000800017f */
[----:B-1----:R-:W-:Y:S05]  /*20350*/  @!P0 NANOSLEEP.SYNCS 0x989680 ;  /* 0x009896800000895d */ /* 0x002fea0003900000 */
[----:B------:R-:W1:Y:S02]  /*20360*/  @!P0 SYNCS.PHASECHK.TRANS64 P0, [R5+URZ+0x31c40], R2 ;  /* 0x031c4002050085a7 */ /* 0x000e64000800007f */
[----:B-1----:R-:W-:Y:S05]  /*20370*/  @!P0 BRA `(.L_x_10560) ;  /* 0xfffffffc00f08947 */ /* 0x002fea000383ffff */
[----:B------:R-:W-:Y:S05]  /*20380*/  BRA `(.L_x_10690) ;  /* 0xffffffc000087947 */ /* 0x000fea000383ffff */
.L_x_10567:
[----:B0-----:R0:W1:Y:S02]  /*20390*/  SYNCS.PHASECHK.TRANS64.TRYWAIT P0, [R3+URZ+0x31c60], R26 ;  /* 0x031c601a030075a7 */ /* 0x001064000800017f */
[----:B-1----:R-:W-:Y:S05]  /*203a0*/  @!P0 NANOSLEEP.SYNCS 0x989680 ;  /* 0x009896800000895d */ /* 0x002fea0003900000 */
[----:B------:R-:W1:Y:S02]  /*203b0*/  @!P0 SYNCS.PHASECHK.TRANS64 P0, [R3+URZ+0x31c60], R26 ;  /* 0x031c601a030085a7 */ /* 0x000e64000800007f */
[----:B-1----:R-:W-:Y:S05]  /*203c0*/  @!P0 BRA `(.L_x_10567) ;  /* 0xfffffffc00f08947 */ /* 0x002fea000383ffff */
[----:B------:R-:W-:Y:S05]  /*203d0*/  BRA `(.L_x_10691) ;  /* 0xffffffc400107947 */ /* 0x000fea000383ffff */
.L_x_10578:
[----:B0-----:R0:W1:Y:S02]  /*203e0*/  SYNCS.PHASECHK.TRANS64.TRYWAIT P0, [R5+URZ+0x31c40], R2 ;  /* 0x031c4002050075a7 */ /* 0x001064000800017f */
[----:B-1----:R-:W-:Y:S05]  /*203f0*/  @!P0 NANOSLEEP.SYNCS 0x989680 ;  /* 0x009896800000895d */ /* 0x002fea0003900000 */
[----:B------:R-:W1:Y:S02]  /*20400*/  @!P0 SYNCS.PHASECHK.TRANS64 P0, [R5+URZ+0x31c40], R2 ;  /* 0x031c4002050085a7 */ /* 0x000e64000800007f */
[----:B-1----:R-:W-:Y:S05]  /*20410*/  @!P0 BRA `(.L_x_10578) ;  /* 0xfffffffc00f08947 */ /* 0x002fea000383ffff */
[----:B------:R-:W-:Y:S05]  /*20420*/  BRA `(.L_x_10692) ;  /* 0xffffffc800a87947 */ /* 0x000fea000383ffff */
.L_x_10585:
[----:B0-----:R0:W1:Y:S02]  /*20430*/  SYNCS.PHASECHK.TRANS64.TRYWAIT P0, [R3+URZ+0x31c60], R7 ;  /* 0x031c6007030075a7 */ /* 0x001064000800017f */
[----:B-1----:R-:W-:Y:S05]  /*20440*/  @!P0 NANOSLEEP.SYNCS 0x989680 ;  /* 0x009896800000895d */ /* 0x002fea0003900000 */
[----:B------:R-:W1:Y:S02]  /*20450*/  @!P0 SYNCS.PHASECHK.TRANS64 P0, [R3+URZ+0x31c60], R7 ;  /* 0x031c6007030085a7 */ /* 0x000e64000800007f */
[----:B-1----:R-:W-:Y:S05]  /*20460*/  @!P0 BRA `(.L_x_10585) ;  /* 0xfffffffc00f08947 */ /* 0x002fea000383ffff */
[----:B------:R-:W-:Y:S05]  /*20470*/  BRA `(.L_x_10693) ;  /* 0xffffffcc00b07947 */ /* 0x000fea000383ffff */
.L_x_10598:
[----:B-1----:R1:W2:Y:S02]  /*20480*/  SYNCS.PHASECHK.TRANS64.TRYWAIT P0, [R0+URZ+0x31c60], R3 ;  /* 0x031c6003000075a7 */ /* 0x0022a4000800017f */
[----:B--2---:R-:W-:Y:S05]  /*20490*/  @!P0 NANOSLEEP.SYNCS 0x989680 ;  /* 0x009896800000895d */ /* 0x004fea0003900000 */
[----:B------:R-:W2:Y:S02]  /*204a0*/  @!P0 SYNCS.PHASECHK.TRANS64 P0, [R0+URZ+0x31c60], R3 ;  /* 0x031c6003000085a7 */ /* 0x000ea4000800007f */
[----:B--2---:R-:W-:Y:S05]  /*204b0*/  @!P0 BRA `(.L_x_10598) ;  /* 0xfffffffc00f08947 */ /* 0x004fea000383ffff */
[----:B------:R-:W-:Y:S05]  /*204c0*/  BRA `(.L_x_10694) ;  /* 0xffffffd400307947 */ /* 0x000fea000383ffff */
.L_x_10607:
[----:B------:R-:W-:Y:S01]  /*204d0*/  BSSY B0, `(.L_x_10695) ;  /* 0x0000008000007945 */ /* 0x000fe20003800000 */
[----:B------:R-:W-:Y:S02]  /*204e0*/  IMAD.MOV.U32 R13, RZ, RZ, R16 ;  /* 0x000000ffff0d7224 */ /* 0x000fe400078e0010 */
[----:B------:R-:W-:Y:S02]  /*204f0*/  IMAD.MOV.U32 R12, RZ, RZ, RZ ;  /* 0x000000ffff0c7224 */ /* 0x000fe400078e00ff */
[----:B-1----:R-:W-:Y:S02]  /*20500*/  IMAD.MOV.U32 R11, RZ, RZ, 0x1f ;  /* 0x0000001fff0b7424 */ /* 0x002fe400078e00ff */
[----:B------:R-:W-:-:S07]  /*20510*/  IMAD.MOV.U32 R15, RZ, RZ, -0x1 ;  /* 0xffffffffff0f7424 */ /* 0x000fce00078e00ff */
[----:B--2---:R-:W-:Y:S05]  /*20520*/  WARPSYNC.COLLECTIVE R15, `(.L_x_10696) ;  /* 0x000000000f087348 */ /* 0x004fea0003c00000 */
[----:B------:R0:W1:Y:S02]  /*20530*/  SHFL.IDX P6, R14, R13, R12, R11 ;  /* 0x0000000c0d0e7389 */ /* 0x00006400000c000b */
[----:B012---:R-:W-:Y:S01]  /*20540*/  ENDCOLLECTIVE ;  /* 0x000000000000791b */ /* 0x007fe20003800000 */
.L_x_10696:
[----:B------:R-:W-:Y:S05]  /*20550*/  BSYNC B0 ;  /* 0x0000000000007941 */ /* 0x000fea0003800000 */
.L_x_10695:
[----:B------:R-:W-:Y:S01]  /*20560*/  IMAD.MOV.U32 R13, RZ, RZ, R16 ;  /* 0x000000ffff0d7224 */ /* 0x000fe200078e0010 */
[----:B------:R-:W-:Y:S01]  /*20570*/  LOP3.LUT P1, RZ, R9, 0x1, RZ, 0xc0, !PT ;  /* 0x0000000109ff7812 */ /* 0x000fe2000782c0ff */
        /* <DEDUP_REMOVED lines=8> */
.L_x_10697:
        /* <DEDUP_REMOVED lines=16> */
.L_x_10698:
[----:B------:R-:W-:Y:S01]  /*20700*/  IMAD.MOV.U32 R12, RZ, RZ, 0x2 ;  /* 0x00000002ff0c7424 */ /* 0x000fe200078e00ff */
[----:B------:R-:W-:Y:S02]  /*20710*/  SEL R5, R14, RZ, P1 ;  /* 0x000000ff0e057207 */ /* 0x000fe40000800000 */
[----:B------:R-:W-:-:S03]  /*20720*/  ISETP.GE.U32.AND P1, PT, R8, 0x4, PT ;  /* 0x000000040800780c */ /* 0x000fc60003f26070 */
[----:B------:R-:W-:-:S04]  /*20730*/  IMAD.IADD R5, R2, 0x1, R5 ;  /* 0x0000000102057824 */ /* 0x000fc800078e0205 */
[----:B------:R-:W-:-:S07]  /*20740*/  IMAD.MOV.U32 R13, RZ, RZ, R5 ;  /* 0x000000ffff0d7224 */ /* 0x000fce00078e0005 */
[----:B------:R-:W-:Y:S05]  /*20750*/  WARPSYNC.COLLECTIVE R15, `(.L_x_10699) ;  /* 0x000000000f087348 */ /* 0x000fea0003c00000 */
[----:B------:R0:W1:Y:S02]  /*20760*/  SHFL.UP P6, R14, R13, R12, R11 ;  /* 0x0400000c0d0e7389 */ /* 0x00006400000c000b */
[----:B01----:R-:W-:Y:S01]  /*20770*/  ENDCOLLECTIVE ;  /* 0x000000000000791b */ /* 0x003fe20003800000 */
.L_x_10699:
[----:B------:R-:W-:Y:S01]  /*20780*/  IMAD.MOV.U32 R12, RZ, RZ, 0x4 ;  /* 0x00000004ff0c7424 */ /* 0x000fe200078e00ff */
[----:B------:R-:W-:-:S05]  /*20790*/  SEL R6, R14, RZ, P0 ;  /* 0x000000ff0e067207 */ /* 0x000fca0000000000 */
[----:B------:R-:W-:-:S04]  /*207a0*/  IMAD.IADD R6, R5, 0x1, R6 ;  /* 0x0000000105067824 */ /* 0x000fc800078e0206 */
[----:B------:R-:W-:-:S07]  /*207b0*/  IMAD.MOV.U32 R13, RZ, RZ, R6 ;  /* 0x000000ffff0d7224 */ /* 0x000fce00078e0006 */
[----:B------:R-:W-:Y:S05]  /*207c0*/  WARPSYNC.COLLECTIVE R15, `(.L_x_10700) ;  /* 0x000000000f087348 */ /* 0x000fea0003c00000 */
[----:B------:R0:W1:Y:S02]  /*207d0*/  SHFL.UP P6, R14, R13, R12, R11 ;  /* 0x0400000c0d0e7389 */ /* 0x00006400000c000b */
[----:B01----:R-:W-:Y:S01]  /*207e0*/  ENDCOLLECTIVE ;  /* 0x000000000000791b */ /* 0x003fe20003800000 */
.L_x_10700:
[----:B------:R-:W-:Y:S01]  /*207f0*/  IMAD.MOV.U32 R12, RZ, RZ, 0x8 ;  /* 0x00000008ff0c7424 */ /* 0x000fe200078e00ff */
[----:B------:R-:W-:-:S05]  /*20800*/  SEL R7, R14, RZ, P1 ;  /* 0x000000ff0e077207 */ /* 0x000fca0000800000 */
[----:B------:R-:W-:-:S04]  /*20810*/  IMAD.IADD R7, R6, 0x1, R7 ;  /* 0x0000000106077824 */ /* 0x000fc800078e0207 */
[----:B------:R-:W-:-:S07]  /*20820*/  IMAD.MOV.U32 R13, RZ, RZ, R7 ;  /* 0x000000ffff0d7224 */ /* 0x000fce00078e0007 */
[----:B------:R-:W-:Y:S05]  /*20830*/  WARPSYNC.COLLECTIVE R15, `(.L_x_10701) ;  /* 0x000000000f087348 */ /* 0x000fea0003c00000 */
[----:B------:R0:W1:Y:S02]  /*20840*/  SHFL.UP P6, R14, R13, R12, R11 ;  /* 0x0400000c0d0e7389 */ /* 0x00006400000c000b */
[----:B01----:R-:W-:Y:S01]  /*20850*/  ENDCOLLECTIVE ;  /* 0x000000000000791b */ /* 0x003fe20003800000 */
.L_x_10701:
[----:B------:R-:W-:Y:S01]  /*20860*/  IMAD.MOV.U32 R12, RZ, RZ, 0x10 ;  /* 0x00000010ff0c7424 */ /* 0x000fe200078e00ff */
[----:B------:R-:W-:-:S05]  /*20870*/  SEL R14, R14, RZ, P2 ;  /* 0x000000ff0e0e7207 */ /* 0x000fca0001000000 */
[----:B------:R-:W-:-:S04]  /*20880*/  IMAD.IADD R5, R7, 0x1, R14 ;  /* 0x0000000107057824 */ /* 0x000fc800078e020e */
[----:B------:R-:W-:-:S07]  /*20890*/  IMAD.MOV.U32 R13, RZ, RZ, R5 ;  /* 0x000000ffff0d7224 */ /* 0x000fce00078e0005 */
[----:B------:R-:W-:Y:S05]  /*208a0*/  WARPSYNC.COLLECTIVE R15, `(.L_x_10702) ;  /* 0x000000000f087348 */ /* 0x000fea0003c00000 */
[----:B------:R0:W1:Y:S02]  /*208b0*/  SHFL.UP P6, R14, R13, R12, R11 ;  /* 0x0400000c0d0e7389 */ /* 0x00006400000c000b */
[----:B01----:R-:W-:Y:S01]  /*208c0*/  ENDCOLLECTIVE ;  /* 0x000000000000791b */ /* 0x003fe20003800000 */
.L_x_10702:
        /* <DEDUP_REMOVED lines=8> */
.L_x_10703:
[----:B------:R-:W-:Y:S05]  /*20950*/  BRA `(.L_x_10704) ;  /* 0xffffffd400f07947 */ /* 0x000fea000383ffff */
.L_x_10612:
[----:B------:R-:W-:Y:S01]  /*20960*/  BSSY B0, `(.L_x_10705) ;  /* 0x0000008000007945 */ /* 0x000fe20003800000 */
[----:B-----5:R-:W-:Y:S01]  /*20970*/  IMAD.MOV.U32 R13, RZ, RZ, R2 ;  /* 0x000000ffff0d7224 */ /* 0x020fe200078e0002 */
[----:B------:R-:W-:Y:S01]  /*20980*/  MOV R12, 0x1 ;  /* 0x00000001000c7802 */ /* 0x000fe20000000f00 */
[----:B-1----:R-:W-:Y:S02]  /*20990*/  IMAD.MOV.U32 R11, RZ, RZ, RZ ;  /* 0x000000ffff0b7224 */ /* 0x002fe400078e00ff */
[----:B------:R-:W-:-:S07]  /*209a0*/  IMAD.MOV.U32 R15, RZ, RZ, -0x1 ;  /* 0xffffffffff0f7424 */ /* 0x000fce00078e00ff */
[----:B0-2---:R-:W-:Y:S05]  /*209b0*/  WARPSYNC.COLLECTIVE R15, `(.L_x_10706) ;  /* 0x000000000f087348 */ /* 0x005fea0003c00000 */
[----:B------:R1:W3:Y:S02]  /*209c0*/  SHFL.UP P6, R14, R13, R12, R11 ;  /* 0x0400000c0d0e7389 */ /* 0x0002e400000c000b */
[----:B0123--:R-:W-:Y:S01]  /*209d0*/  ENDCOLLECTIVE ;  /* 0x000000000000791b */ /* 0x00ffe20003800000 */
.L_x_10706:
[----:B------:R-:W-:Y:S05]  /*209e0*/  BSYNC B0 ;  /* 0x0000000000007941 */ /* 0x000fea0003800000 */
.L_x_10705:
[----:B------:R-:W2:Y:S01]  /*209f0*/  LDL R3, [R1] ;  /* 0x0000000001037983 */ /* 0x000ea20000100800 */
[----:B------:R-:W-:Y:S02]  /*20a00*/  IMAD.MOV.U32 R12, RZ, RZ, 0x2 ;  /* 0x00000002ff0c7424 */ /* 0x000fe400078e00ff */
[----:B------:R-:W-:Y:S02]  /*20a10*/  IMAD.MOV.U32 R11, RZ, RZ, RZ ;  /* 0x000000ffff0b7224 */ /* 0x000fe400078e00ff */
[----:B------:R-:W-:Y:S01]  /*20a20*/  IMAD.MOV.U32 R15, RZ, RZ, -0x1 ;  /* 0xffffffffff0f7424 */ /* 0x000fe200078e00ff */
[----:B--2---:R-:W-:-:S04]  /*20a30*/  LOP3.LUT P4, RZ, R3, 0x1, RZ, 0xc0, !PT ;  /* 0x0000000103ff7812 */ /* 0x004fc8000788c0ff */
[----:B------:R-:W-:-:S05]  /*20a40*/  SEL R13, R14, RZ, P4 ;  /* 0x000000ff0e0d7207 */ /* 0x000fca0002000000 */
[----:B------:R-:W-:-:S07]  /*20a50*/  IMAD.IADD R13, R2, 0x1, R13 ;  /* 0x00000001020d7824 */ /* 0x000fce00078e020d */
[----:B------:R-:W-:Y:S05]  /*20a60*/  WARPSYNC.COLLECTIVE R15, `(.L_x_10707) ;  /* 0x000000000f087348 */ /* 0x000fea0003c00000 */
[----:B------:R0:W1:Y:S02]  /*20a70*/  SHFL.UP P6, R14, R13, R12, R11 ;  /* 0x0400000c0d0e7389 */ /* 0x00006400000c000b */
[----:B01----:R-:W-:Y:S01]  /*20a80*/  ENDCOLLECTIVE ;  /* 0x000000000000791b */ /* 0x003fe20003800000 */
.L_x_10707:
[----:B------:R-:W-:Y:S01]  /*20a90*/  IMAD.MOV.U32 R12, RZ, RZ, 0x4 ;  /* 0x00000004ff0c7424 */ /* 0x000fe200078e00ff */
[----:B------:R-:W-:-:S05]  /*20aa0*/  SEL R14, R14, RZ, P0 ;  /* 0x000000ff0e0e7207 */ /* 0x000fca0000000000 */
[----:B------:R-:W-:-:S04]  /*20ab0*/  IMAD.IADD R5, R13, 0x1, R14 ;  /* 0x000000010d057824 */ /* 0x000fc800078e020e */
[----:B------:R-:W-:-:S07]  /*20ac0*/  IMAD.MOV.U32 R13, RZ, RZ, R5 ;  /* 0x000000ffff0d7224 */ /* 0x000fce00078e0005 */
[----:B------:R-:W-:Y:S05]  /*20ad0*/  WARPSYNC.COLLECTIVE R15, `(.L_x_10708) ;  /* 0x000000000f087348 */ /* 0x000fea0003c00000 */
[----:B------:R0:W1:Y:S02]  /*20ae0*/  SHFL.UP P6, R14, R13, R12, R11 ;  /* 0x0400000c0d0e7389 */ /* 0x00006400000c000b */
[----:B01----:R-:W-:Y:S01]  /*20af0*/  ENDCOLLECTIVE ;  /* 0x000000000000791b */ /* 0x003fe20003800000 */
.L_x_10708:
[----:B------:R-:W-:Y:S01]  /*20b00*/  IMAD.MOV.U32 R12, RZ, RZ, 0x8 ;  /* 0x00000008ff0c7424 */ /* 0x000fe200078e00ff */
[----:B------:R-:W-:-:S05]  /*20b10*/  SEL R6, R14, RZ, P1 ;  /* 0x000000ff0e067207 */ /* 0x000fca0000800000 */
[----:B------:R-:W-:-:S04]  /*20b20*/  IMAD.IADD R6, R5, 0x1, R6 ;  /* 0x0000000105067824 */ /* 0x000fc800078e0206 */
[----:B------:R-:W-:-:S07]  /*20b30*/  IMAD.MOV.U32 R13, RZ, RZ, R6 ;  /* 0x000000ffff0d7224 */ /* 0x000fce00078e0006 */
[----:B------:R-:W-:Y:S05]  /*20b40*/  WARPSYNC.COLLECTIVE R15, `(.L_x_10709) ;  /* 0x000000000f087348 */ /* 0x000fea0003c00000 */
[----:B------:R0:W1:Y:S02]  /*20b50*/  SHFL.UP P6, R14, R13, R12, R11 ;  /* 0x0400000c0d0e7389 */ /* 0x00006400000c000b */
[----:B01----:R-:W-:Y:S01]  /*20b60*/  ENDCOLLECTIVE ;  /* 0x000000000000791b */ /* 0x003fe20003800000 */
.L_x_10709:
[----:B------:R-:W-:Y:S01]  /*20b70*/  IMAD.MOV.U32 R12, RZ, RZ, 0x10 ;  /* 0x00000010ff0c7424 */ /* 0x000fe200078e00ff */
[----:B------:R-:W-:-:S05]  /*20b80*/  SEL R7, R14, RZ, P2 ;  /* 0x000000ff0e077207 */ /* 0x000fca0001000000 */
[----:B------:R-:W-:-:S04]  /*20b90*/  IMAD.IADD R7, R6, 0x1, R7 ;  /* 0x0000000106077824 */ /* 0x000fc800078e0207 */
[----:B------:R-:W-:-:S07]  /*20ba0*/  IMAD.MOV.U32 R13, RZ, RZ, R7 ;  /* 0x000000ffff0d7224 */ /* 0x000fce00078e0007 */
[----:B------:R-:W-:Y:S05]  /*20bb0*/  WARPSYNC.COLLECTIVE R15, `(.L_x_10710) ;  /* 0x000000000f087348 */ /* 0x000fea0003c00000 */
[----:B------:R0:W1:Y:S02]  /*20bc0*/  SHFL.UP P6, R14, R13, R12, R11 ;  /* 0x0400000c0d0e7389 */ /* 0x00006400000c000b */
[----:B01----:R-:W-:Y:S01]  /*20bd0*/  ENDCOLLECTIVE ;  /* 0x000000000000791b */ /* 0x003fe20003800000 */
.L_x_10710:
[----:B------:R-:W-:Y:S01]  /*20be0*/  MOV R12, 0x1f ;  /* 0x0000001f000c7802 */ /* 0x000fe20000000f00 */
[----:B------:R-:W-:Y:S01]  /*20bf0*/  IMAD.MOV.U32 R11, RZ, RZ, 0x1f ;  /* 0x0000001fff0b7424 */ /* 0x000fe200078e00ff */
[----:B------:R-:W-:-:S05]  /*20c00*/  SEL R14, R14, RZ, P3 ;  /* 0x000000ff0e0e7207 */ /* 0x000fca0001800000 */
[----:B------:R-:W-:-:S04]  /*20c10*/  IMAD.IADD R3, R7, 0x1, R14 ;  /* 0x0000000107037824 */ /* 0x000fc800078e020e */
[----:B------:R-:W-:-:S07]  /*20c20*/  IMAD.MOV.U32 R13, RZ, RZ, R3 ;  /* 0x000000ffff0d7224 */ /* 0x000fce00078e0003 */
[----:B------:R-:W-:Y:S05]  /*20c30*/  WARPSYNC.COLLECTIVE R15, `(.L_x_10711) ;  /* 0x000000000f087348 */ /* 0x000fea0003c00000 */
[----:B------:R0:W1:Y:S02]  /*20c40*/  SHFL.IDX P6, R14, R13, R12, R11 ;  /* 0x0000000c0d0e7389 */ /* 0x00006400000c000b */
[----:B01----:R-:W-:Y:S01]  /*20c50*/  ENDCOLLECTIVE ;  /* 0x000000000000791b */ /* 0x003fe20003800000 */
.L_x_10711:
[----:B------:R-:W-:Y:S05]  /*20c60*/  BRA `(.L_x_10712) ;  /* 0xffffffd400cc7947 */ /* 0x000fea000383ffff */
.L_x_10614:
[----:B------:R-:W-:Y:S01]  /*20c70*/  BSSY B0, `(.L_x_10713) ;  /* 0x0000006000007945 */ /* 0x000fe20003800000 */
[----:B------:R-:W-:Y:S01]  /*20c80*/  PLOP3.LUT P6, PT, P6, PT, PT, 0x8, 0x0 ;  /* 0x000000000000781c */ /* 0x000fe200037ce170 */
[----:B------:R-:W-:-:S12]  /*20c90*/  IMAD.MOV.U32 R15, RZ, RZ, -0x1 ;  /* 0xffffffffff0f7424 */ /* 0x000fd800078e00ff */
[----:B01----:R-:W-:Y:S05]  /*20ca0*/  WARPSYNC.COLLECTIVE R15, `(.L_x_10714) ;  /* 0x000000000f087348 */ /* 0x003fea0003c00000 */
[----:B------:R-:W-:Y:S01]  /*20cb0*/  VOTE.ANY R14, PT, P6 ;  /* 0x00000000000e7806 */ /* 0x000fe200030e0100 */
[----:B01----:R-:W-:Y:S06]  /*20cc0*/  ENDCOLLECTIVE ;  /* 0x000000000000791b */ /* 0x003fec0003800000 */
.L_x_10714:
[----:B------:R-:W-:Y:S05]  /*20cd0*/  BSYNC B0 ;  /* 0x0000000000007941 */ /* 0x000fea0003800000 */
.L_x_10713:
        /* <DEDUP_REMOVED lines=9> */
.L_x_10715:
[----:B------:R-:W-:Y:S01]  /*20d70*/  IMAD.MOV.U32 R17, RZ, RZ, R14 ;  /* 0x000000ffff117224 */ /* 0x000fe200078e000e */
[----:B------:R-:W-:Y:S06]  /*20d80*/  BRA `(.L_x_10716) ;  /* 0xffffffd400bc7947 */ /* 0x000fec000383ffff */
.L_x_10616:
[----:B------:R-:W-:Y:S01]  /*20d90*/  BSSY B0, `(.L_x_10717) ;  /* 0x0000007000007945 */ /* 0x000fe20003800000 */
[----:B------:R-:W-:Y:S02]  /*20da0*/  IMAD.MOV.U32 R13, RZ, RZ, R3 ;  /* 0x000000ffff0d7224 */ /* 0x000fe400078e0003 */
[----:B-1----:R-:W-:Y:S02]  /*20db0*/  IMAD.MOV.U32 R11, RZ, RZ, 0x1f ;  /* 0x0000001fff0b7424 */ /* 0x002fe400078e00ff */
[----:B------:R-:W-:-:S07]  /*20dc0*/  IMAD.MOV.U32 R15, RZ, RZ, -0x1 ;  /* 0xffffffffff0f7424 */ /* 0x000fce00078e00ff */
[----:B0-23--:R-:W-:Y:S05]  /*20dd0*/  WARPSYNC.COLLECTIVE R15, `(.L_x_10718) ;  /* 0x000000000f087348 */ /* 0x00dfea0003c00000 */
[----:B------:R1:W4:Y:S02]  /*20de0*/  SHFL.IDX P6, R14, R13, R12, R11 ;  /* 0x0000000c0d0e7389 */ /* 0x00032400000c000b */
[----:B01234-:R-:W-:Y:S01]  /*20df0*/  ENDCOLLECTIVE ;  /* 0x000000000000791b */ /* 0x01ffe20003800000 */
.L_x_10718:
[----:B------:R-:W-:Y:S05]  /*20e00*/  BSYNC B0 ;  /* 0x0000000000007941 */ /* 0x000fea0003800000 */
.L_x_10717:
[----:B------:R-:W-:Y:S05]  /*20e10*/  BRA `(.L_x_10615) ;  /* 0xffffffd400b47947 */ /* 0x000fea000383ffff */
.L_x_10620:
[----:B0-----:R0:W2:Y:S02]  /*20e20*/  SYNCS.PHASECHK.TRANS64.TRYWAIT P0, [R9+URZ+0x31c20], R0 ;  /* 0x031c2000090075a7 */ /* 0x0010a4000800017f */
[----:B--2---:R-:W-:Y:S05]  /*20e30*/  @!P0 NANOSLEEP.SYNCS 0x989680 ;  /* 0x009896800000895d */ /* 0x004fea0003900000 */
[----:B------:R-:W2:Y:S02]  /*20e40*/  @!P0 SYNCS.PHASECHK.TRANS64 P0, [R9+URZ+0x31c20], R0 ;  /* 0x031c2000090085a7 */ /* 0x000ea4000800007f */
[----:B--2---:R-:W-:Y:S05]  /*20e50*/  @!P0 BRA `(.L_x_10620) ;  /* 0xfffffffc00f08947 */ /* 0x004fea000383ffff */
[----:B------:R-:W-:Y:S05]  /*20e60*/  BRA `(.L_x_10719) ;  /* 0xffffffd8009c7947 */ /* 0x000fea000383ffff */
.L_x_10621:
        /* <DEDUP_REMOVED lines=11> */
.L_x_10721:
[----:B------:R-:W-:Y:S05]  /*20f20*/  BSYNC B0 ;  /* 0x0000000000007941 */ /* 0x000fea0003800000 */
.L_x_10720:
[----:B------:R-:W-:Y:S05]  /*20f30*/  BRA `(.L_x_10722) ;  /* 0xffffffd800847947 */ /* 0x000fea000383ffff */
.L_x_10622:
[----:B------:R-:W-:Y:S01]  /*20f40*/  BSSY B0, `(.L_x_10723) ;  /* 0x0000006000007945 */ /* 0x000fe20003800000 */
[----:B------:R-:W-:-:S07]  /*20f50*/  IMAD.MOV.U32 R15, RZ, RZ, -0x1 ;  /* 0xffffffffff0f7424 */ /* 0x000fce00078e00ff */
[----:B01--4-:R-:W-:Y:S05]  /*20f60*/  WARPSYNC.COLLECTIVE R15, `(.L_x_10724) ;  /* 0x000000000f0c7348 */ /* 0x013fea0003c00000 */
[----:B------:R-:W-:Y:S02]  /*20f70*/  ELECT P6, UR62, PT ;  /* 0x00000000003e782f */ /* 0x000fe400038c0000 */
[----:B------:R-:W-:Y:S01]  /*20f80*/  MOV R14, UR62 ;  /* 0x0000003e000e7c02 */ /* 0x000fe20008000f00 */
[----:B01--4-:R-:W-:Y:S10]  /*20f90*/  ENDCOLLECTIVE ;  /* 0x000000000000791b */ /* 0x013ff40003800000 */
.L_x_10724:
[----:B------:R-:W-:Y:S05]  /*20fa0*/  BSYNC B0 ;  /* 0x0000000000007941 */ /* 0x000fea0003800000 */
.L_x_10723:
[----:B------:R-:W-:Y:S05]  /*20fb0*/  BRA `(.L_x_10725) ;  /* 0xffffffd800787947 */ /* 0x000fea000383ffff */
.L_x_10624:
[----:B0-----:R0:W2:Y:S02]  /*20fc0*/  SYNCS.PHASECHK.TRANS64.TRYWAIT P0, [R5+URZ], R4 ;  /* 0x00000004050075a7 */ /* 0x0010a4000800017f */
[----:B--2---:R-:W-:Y:S05]  /*20fd0*/  @!P0 NANOSLEEP.SYNCS 0x989680 ;  /* 0x009896800000895d */ /* 0x004fea0003900000 */
[----:B------:R-:W2:Y:S02]  /*20fe0*/  @!P0 SYNCS.PHASECHK.TRANS64 P0, [R5+URZ], R4 ;  /* 0x00000004050085a7 */ /* 0x000ea4000800007f */
[----:B--2---:R-:W-:Y:S05]  /*20ff0*/  @!P0 BRA `(.L_x_10624) ;  /* 0xfffffffc00f08947 */ /* 0x004fea000383ffff */
[----:B------:R-:W-:Y:S05]  /*21000*/  BRA `(.L_x_10726) ;  /* 0xffffffd800ac7947 */ /* 0x000fea000383ffff */
.L_x_10625:
[----:B--2---:R2:W3:Y:S02]  /*21010*/  SYNCS.PHASECHK.TRANS64.TRYWAIT P0, [R3+URZ], R2 ;  /* 0x00000002030075a7 */ /* 0x0044e4000800017f */
[----:B---3--:R-:W-:Y:S05]  /*21020*/  @!P0 NANOSLEEP.SYNCS 0x989680 ;  /* 0x009896800000895d */ /* 0x008fea0003900000 */
[----:B------:R-:W3:Y:S02]  /*21030*/  @!P0 SYNCS.PHASECHK.TRANS64 P0, [R3+URZ], R2 ;  /* 0x00000002030085a7 */ /* 0x000ee4000800007f */
[----:B---3--:R-:W-:Y:S05]  /*21040*/  @!P0 BRA `(.L_x_10625) ;  /* 0xfffffffc00f08947 */ /* 0x008fea000383ffff */
[----:B------:R-:W-:Y:S05]  /*21050*/  BRA `(.L_x_10727) ;  /* 0xffffffd800a07947 */ /* 0x000fea000383ffff */
.L_x_10627:
[----:B---3--:R3:W0:Y:S02]  /*21060*/  SYNCS.PHASECHK.TRANS64.TRYWAIT P0, [R23+URZ], R4 ;  /* 0x00000004170075a7 */ /* 0x008624000800017f */
[----:B0-----:R-:W-:Y:S05]  /*21070*/  @!P0 NANOSLEEP.SYNCS 0x989680 ;  /* 0x009896800000895d */ /* 0x001fea0003900000 */
[----:B------:R-:W0:Y:S02]  /*21080*/  @!P0 SYNCS.PHASECHK.TRANS64 P0, [R23+URZ], R4 ;  /* 0x00000004170085a7 */ /* 0x000e24000800007f */
[----:B0-----:R-:W-:Y:S05]  /*21090*/  @!P0 BRA `(.L_x_10627) ;  /* 0xfffffffc00f08947 */ /* 0x001fea000383ffff */
[----:B------:R-:W-:Y:S05]  /*210a0*/  BRA `(.L_x_10728) ;  /* 0xffffffd800a47947 */ /* 0x000fea000383ffff */
.L_x_10729:
        /* <DEDUP_REMOVED lines=13> */
.L_x_15325:


//--------------------- .text._ZN7cutlass13device_kernelIN5flash11enable_sm90INS1_16FlashAttnFwdSm90INS1_25CollectiveMainloopFwdSm90ILi2EN4cute5tupleIJNS5_1CILi1EEES8_S8_EEENS6_IJNS7_ILi192EEENS7_ILi128EEENS7_ILi96EEEEEELi96ENS_6half_tEfNS_4arch4Sm90ELb0ELb1ELb1ELb0ELb0ELb0ELb0ELb0ELb1ELb1ELb0ELb0EEENS1_21CollectiveEpilogueFwdINS6_IJSA_SC_SB_EEES9_SE_SG_Li384ELb0ELb1ELb0ELb0EEENS1_30DynamicPersistentTileSchedulerILi384ELi128ELb0ELb1ELb1EEEEEEEEEvNT_6ParamsE --------------------------
	.section	.text._ZN7cutlass13device_kernelIN5flash11enable_sm90INS1_16FlashAttnFwdSm90INS1_25CollectiveMainloopFwdSm90ILi2EN4cute5tupleIJNS5_1CILi1EEES8_S8_EEENS6_IJNS7_ILi192EEENS7_ILi128EEENS7_ILi96EEEEEELi96ENS_6half_tEfNS_4arch4Sm90ELb0ELb1ELb1ELb0ELb0ELb0ELb0ELb0ELb1ELb1ELb0ELb0EEENS1_21CollectiveEpilogueFwdINS6_IJSA_SC_SB_EEES9_SE_SG_Li384ELb0ELb1ELb0ELb0EEENS1_30DynamicPersistentTileSchedulerILi384ELi128ELb0ELb1ELb1EEEEEEEEEvNT_6ParamsE,"ax",@progbits
	.align	128
.text._ZN7cutlass13device_kernelIN5flash11enable_sm90INS1_16FlashAttnFwdSm90INS1_25CollectiveMainloopFwdSm90ILi2EN4cute5tupleIJNS5_1CILi1EEES8_S8_EEENS6_IJNS7_ILi192EEENS7_ILi128EEENS7_ILi96EEEEEELi96ENS_6half_tEfNS_4arch4Sm90ELb0ELb1ELb1ELb0ELb0ELb0ELb0ELb0ELb1ELb1ELb0ELb0EEENS1_21CollectiveEpilogueFwdINS6_IJSA_SC_SB_EEES9_SE_SG_Li384ELb0ELb1ELb0ELb0EEENS1_30DynamicPersistentTileSchedulerILi384ELi128ELb0ELb1ELb1EEEEEEEEEvNT_6ParamsE:
        .type           _ZN7cutlass13device_kernelIN5flash11enable_sm90INS1_16FlashAttnFwdSm90INS1_25CollectiveMainloopFwdSm90ILi2EN4cute5tupleIJNS5_1CILi1EEES8_S8_EEENS6_IJNS7_ILi192EEENS7_ILi128EEENS7_ILi96EEEEEELi96ENS_6half_tEfNS_4arch4Sm90ELb0ELb1ELb1ELb0ELb0ELb0ELb0ELb0ELb1ELb1ELb0ELb0EEENS1_21CollectiveEpilogueFwdINS6_IJSA_SC_SB_EEES9_SE_SG_Li384ELb0ELb1ELb0ELb0EEENS1_30DynamicPersistentTileSchedulerILi384ELi128ELb0ELb1ELb1EEEEEEEEEvNT_6ParamsE,@function
        .size           _ZN7cutlass13device_kernelIN5flash11enable_sm90INS1_16FlashAttnFwdSm90INS1_25CollectiveMainloopFwdSm90ILi2EN4cute5tupleIJNS5_1CILi1EEES8_S8_EEENS6_IJNS7_ILi192EEENS7_ILi128EEENS7_ILi96EEEEEELi96ENS_6half_tEfNS_4arch4Sm90ELb0ELb1ELb1ELb0ELb0ELb0ELb0ELb0ELb1ELb1ELb0ELb0EEENS1_21CollectiveEpilogueFwdINS6_IJSA_SC_SB_EEES9_SE_SG_Li384ELb0ELb1ELb0ELb0EEENS1_30DynamicPersistentTileSchedulerILi384ELi128ELb0ELb1ELb1EEEEEEEEEvNT_6ParamsE,(.L_x_15326 - _ZN7cutlass13device_kernelIN5flash11enable_sm90INS1_16FlashAttnFwdSm90INS1_25CollectiveMainloopFwdSm90ILi2EN4cute5tupleIJNS5_1CILi1EEES8_S8_EEENS6_IJNS7_ILi192EEENS7_ILi128EEENS7_ILi96EEEEEELi96ENS_6half_tEfNS_4arch4Sm90ELb0ELb1ELb1ELb0ELb0ELb0ELb0ELb0ELb1ELb1ELb0ELb0EEENS1_21CollectiveEpilogueFwdINS6_IJSA_SC_SB_EEES9_SE_SG_Li384ELb0ELb1ELb0ELb0EEENS1_30DynamicPersistentTileSchedulerILi384ELi128ELb0ELb1ELb1EEEEEEEEEvNT_6ParamsE)
        .other          _ZN7cutlass13device_kernelIN5flash11enable_sm90INS1_16FlashAttnFwdSm90INS1_25CollectiveMainloopFwdSm90ILi2EN4cute5tupleIJNS5_1CILi1EEES8_S8_EEENS6_IJNS7_ILi192EEENS7_ILi128EEENS7_ILi96EEEEEELi96ENS_6half_tEfNS_4arch4Sm90ELb0ELb1ELb1ELb0ELb0ELb0ELb0ELb0ELb1ELb1ELb0ELb0EEENS1_21CollectiveEpilogueFwdINS6_IJSA_SC_SB_EEES9_SE_SG_Li384ELb0ELb1ELb0ELb0EEENS1_30DynamicPersistentTileSchedulerILi384ELi128ELb0ELb1ELb1EEEEEEEEEvNT_6ParamsE,@"STO_CUDA_ENTRY STV_DEFAULT"
_ZN7cutlass13device_kernelIN5flash11enable_sm90INS1_16FlashAttnFwdSm90INS1_25CollectiveMainloopFwdSm90ILi2EN4cute5tupleIJNS5_1CILi1EEES8_S8_EEENS6_IJNS7_ILi192EEENS7_ILi128EEENS7_ILi96EEEEEELi96ENS_6half_tEfNS_4arch4Sm90ELb0ELb1ELb1ELb0ELb0ELb0ELb0ELb0ELb1ELb1ELb0ELb0EEENS1_21CollectiveEpilogueFwdINS6_IJSA_SC_SB_EEES9_SE_SG_Li384ELb0ELb1ELb0ELb0EEENS1_30DynamicPersistentTileSchedulerILi384ELi128ELb0ELb1ELb1EEEEEEEEEvNT_6ParamsE:
[----:B------:R-:W0:Y:S01]  /*0000*/  LDC R1, c[0x0][0x28] ;  /* 0x00000a00ff017b82 */ /* 0x000e220000000800 */
[----:B------:R-:W1:Y:S01]  /*0010*/  S2R R3, SR_TID.X ;  /* 0x0000000000037919 */ /* 0x000e620000002100 */
[----:B------:R-:W-:Y:S01]  /*0020*/  ELECT P0, URZ, PT ;  /* 0x00000000003f782f */ /* 0x000fe20003800000 */
[----:B------:R-:W-:Y:S01]  /*0030*/  BSSY B0, `(.L_x_10730) ;  /* 0x000000e000007945 */ /* 0x000fe20003800000 */
[--C-:B-1----:R-:W-:Y:S02]  /*0040*/  SHF.R.U32.HI R0, RZ, 0x5, R3.reuse ;  /* 0x00000005ff007819 */ /* 0x102fe40000011603 */
[----:B------:R-:W-:-:S03]  /*0050*/  SHF.R.U32.HI R3, RZ, 0x7, R3 ;  /* 0x00000007ff037819 */ /* 0x000fc60000011603 */
[----:B------:R-:W1:Y:S02]  /*0060*/  SHFL.IDX PT, R2, R0, RZ, 0x1f ;  /* 0x00001fff00027589 */ /* 0x000e6400000e0000 */
[----:B-1----:R-:W-:-:S13]  /*0070*/  ISETP.EQ.AND P0, PT, R2, RZ, P0 ;  /* 0x000000ff0200720c */ /* 0x002fda0000702270 */
[----:B0-----:R-:W-:Y:S05]  /*0080*/  @!P0 BRA `(.L_x_10731) ;  /* 0x0000000000208947 */ /* 0x001fea0003800000 */
        /* <DEDUP_REMOVED lines=8> */
.L_x_10731:
[----:B------:R-:W-:Y:S05]  /*0110*/  BSYNC B0 ;  /* 0x0000000000007941 */ /* 0x000fea0003800000 */
.L_x_10730:
        /* <DEDUP_REMOVED lines=41> */
.L_x_10732:
        /* <DEDUP_REMOVED lines=22> */
.L_x_10733:
        /* <DEDUP_REMOVED lines=18> */
.L_x_10734:
        /* <DEDUP_REMOVED lines=22> */
.L_x_10735:
        /* <DEDUP_REMOVED lines=22> */
.L_x_10736:
[----:B------:R-:W-:Y:S01]  /*08f0*/  PLOP3.LUT P0, PT, PT, PT, UP0, 0x80, 0x0 ;  /* 0x000000000000781c */ /* 0x000fe20003f0f008 */
[----:B------:R-:W-:Y:S01]  /*0900*/  UMOV UR38, 0x1 ;  /* 0x0000000100267882 */ /* 0x000fe20000000000 */
[----:B------:R-:W-:Y:S01]  /*0910*/  NOP ;  /* 0x0000000000007918 */ /* 0x000fe20000000000 */
[----:B------:R-:W-:Y:S01]  /*0920*/  USEL UR38, UR38, 0x2, !UP0 ;  /* 0x0000000226267887 */ /* 0x000fe2000c000000 */
[----:B------:R-:W-:Y:S01]  /*0930*/  ULDC.64 UR48, c[0x0][0x208] ;  /* 0x0000820000307ab9 */ /* 0x000fe20000000a00 */
[----:B012-4-:R-:W-:Y:S08]  /*0940*/  BAR.SYNC.DEFER_BLOCKING 0x0 ;  /* 0x0000000000007b1d */ /* 0x017ff00000010000 */
[----:B------:R-:W-:Y:S05]  /*0950*/  @!P0 BRA `(.L_x_10737) ;  /* 0x0000010c00508947 */ /* 0x000fea0003800000 */
.L_x_10738:
        /* <DEDUP_REMOVED lines=15> */
[----:B------:R-:W0:Y:S01]  /*0a50*/  S2UR UR5, SR_CgaCtaId ;  /* 0x00000000000579c3 */ /* 0x000e220000008800 */
[----:B------:R-:W-:Y:S01]  /*0a60*/  UMOV UR42, 0x400 ;  /* 0x00000400002a7882 */ /* 0x000fe20000000000 */
[----:B------:R-:W-:Y:S01]  /*0a70*/  IMAD.MOV.U32 R18, RZ, RZ, 0x40 ;  /* 0x00000040ff127424 */ /* 0x000fe200078e00ff */
[----:B------:R-:W-:Y:S01]  /*0a80*/  ULOP3.LUT UR47, UR38, 0x1, URZ, 0xfc, !UPT ;  /* 0x00000001262f7892 */ /* 0x000fe2000f8efc3f */
[----:B------:R-:W-:Y:S01]  /*0a90*/  SHF.R.S32.HI R3, RZ, 0x1f, R150 ;  /* 0x0000001fff037819 */ /* 0x000fe20000011496 */
[----:B------:R-:W-:Y:S01]  /*0aa0*/  UMOV UR46, URZ ;  /* 0x0000003f002e7c82 */ /* 0x000fe20008000000 */
[----:B------:R-:W-:Y:S01]  /*0ab0*/  UMOV UR50, URZ ;  /* 0x0000003f00327c82 */ /* 0x000fe20008000000 */
[----:B------:R-:W-:Y:S01]  /*0ac0*/  UMOV UR45, URZ ;  /* 0x0000003f002d7c82 */ /* 0x000fe20008000000 */
[CC--:B------:R-:W-:Y:S02]  /*0ad0*/  LEA.HI R0, R3.reuse, R150.reuse, RZ, 0x4 ;  /* 0x0000009603007211 */ /* 0x0c0fe400078f20ff */
[----:B------:R-:W-:-:S02]  /*0ae0*/  LEA.HI R145, R3, R150, RZ, 0x7 ;  /* 0x0000009603917211 */ /* 0x000fc400078f38ff */
[----:B------:R-:W-:Y:S02]  /*0af0*/  LOP3.LUT R5, R0, 0xfffffff0, RZ, 0xc0, !PT ;  /* 0xfffffff000057812 */ /* 0x000fe400078ec0ff */
[----:B------:R-:W-:Y:S02]  /*0b00*/  SHF.R.S32.HI R7, RZ, 0x4, R0 ;  /* 0x00000004ff077819 */ /* 0x000fe40000011400 */
[----:B------:R-:W-:Y:S01]  /*0b10*/  LOP3.LUT R9, R145, 0xffffff80, RZ, 0xc0, !PT ;  /* 0xffffff8091097812 */ /* 0x000fe200078ec0ff */
[----:B------:R-:W-:Y:S01]  /*0b20*/  IMAD.IADD R5, R150, 0x1, -R5 ;  /* 0x0000000196057824 */ /* 0x000fe200078e0a05 */
[----:B------:R-:W-:Y:S02]  /*0b30*/  LEA.HI R2, R0, R7, RZ, 0x1 ;  /* 0x0000000700027211 */ /* 0x000fe400078f08ff */
[----:B------:R-:W-:Y:S01]  /*0b40*/  LEA.HI R4, R3, R150, RZ, 0x5 ;  /* 0x0000009603047211 */ /* 0x000fe200078f28ff */
[----:B------:R-:W-:Y:S01]  /*0b50*/  IMAD.IADD R144, R150, 0x1, -R9 ;  /* 0x0000000196907824 */ /* 0x000fe200078e0a09 */
[----:B------:R-:W-:-:S02]  /*0b60*/  SHF.R.S32.HI R0, RZ, 0x1f, R5 ;  /* 0x0000001fff007819 */ /* 0x000fc40000011405 */
[----:B------:R-:W-:Y:S01]  /*0b70*/  LOP3.LUT R2, R2, 0x1ffffffe, RZ, 0xc0, !PT ;  /* 0x1ffffffe02027812 */ /* 0x000fe200078ec0ff */
[----:B0-----:R-:W-:Y:S01]  /*0b80*/  ULEA UR42, UR5, UR42, 0x18 ;  /* 0x0000002a052a7291 */ /* 0x001fe2000f8ec03f */
[----:B------:R-:W-:Y:S02]  /*0b90*/  LEA.HI R0, R0, R5, RZ, 0x3 ;  /* 0x0000000500007211 */ /* 0x000fe400078f18ff */
[----:B------:R-:W-:Y:S01]  /*0ba0*/  SHF.R.S32.HI R4, RZ, 0x5, R4 ;  /* 0x00000005ff047819 */ /* 0x000fe20000011404 */
[----:B------:R-:W-:Y:S01]  /*0bb0*/  IMAD.IADD R7, R7, 0x1, -R2 ;  /* 0x0000000107077824 */ /* 0x000fe200078e0a02 */
[C---:B------:R-:W-:Y:S01]  /*0bc0*/  LOP3.LUT R2, R0.reuse, 0xfffffff8, RZ, 0xc0, !PT ;  /* 0xfffffff800027812 */ /* 0x040fe200078ec0ff */
[----:B------:R-:W-:Y:S01]  /*0bd0*/  IMAD.SHL.U32 R0, R0, 0x40, RZ ;  /* 0x0000004000007824 */ /* 0x000fe200078e00ff */
[----:B------:R-:W-:Y:S01]  /*0be0*/  SHF.R.S32.HI R9, RZ, 0x1f, R144 ;  /* 0x0000001fff097819 */ /* 0x000fe20000011490 */
[----:B------:R-:W-:Y:S01]  /*0bf0*/  IMAD R10, R4, 0x10, R5 ;  /* 0x00000010040a7824 */ /* 0x000fe200078e0205 */
[----:B------:R-:W-:Y:S01]  /*0c00*/  LEA.HI R3, R3, R150, RZ, 0x2 ;  /* 0x0000009603037211 */ /* 0x000fe200078f10ff */
[----:B------:R-:W-:Y:S01]  /*0c10*/  IMAD.IADD R2, R5, 0x1, -R2 ;  /* 0x0000000105027824 */ /* 0x000fe200078e0a02 */
[----:B------:R-:W-:Y:S01]  /*0c20*/  LEA.HI R6, R9, R144, RZ, 0x2 ;  /* 0x0000009009067211 */ /* 0x000fe200078f10ff */
[----:B------:R-:W-:Y:S01]  /*0c30*/  IMAD.SHL.U32 R7, R7, 0x8, RZ ;  /* 0x0000000807077824 */ /* 0x000fe200078e00ff */
[----:B------:R-:W-:-:S02]  /*0c40*/  LOP3.LUT R0, R0, 0x7ffffe00, RZ, 0xc0, !PT ;  /* 0x7ffffe0000007812 */ /* 0x000fc400078ec0ff */
[C---:B------:R-:W-:Y:S01]  /*0c50*/  R2P PR, R2.reuse, 0x6 ;  /* 0x0000000602007804 */ /* 0x040fe20000000000 */
[----:B------:R-:W-:Y:S01]  /*0c60*/  IMAD.SHL.U32 R2, R2, 0x40, RZ ;  /* 0x0000004002027824 */ /* 0x000fe200078e00ff */
[--C-:B------:R-:W-:Y:S01]  /*0c70*/  SHF.R.S32.HI R8, RZ, 0x2, R6.reuse ;  /* 0x00000002ff087819 */ /* 0x100fe20000011406 */
[----:B------:R-:W-:Y:S01]  /*0c80*/  IMAD.U32 R147, R10, 0x20, R7 ;  /* 0x000000200a937824 */ /* 0x000fe200078e0007 */
[----:B------:R-:W-:Y:S01]  /*0c90*/  SHF.R.S32.HI R11, RZ, 0x1f, R6 ;  /* 0x0000001fff0b7819 */ /* 0x000fe20000011406 */
[----:B------:R-:W-:Y:S01]  /*0ca0*/  IMAD R0, R4, 0x400, R0 ;  /* 0x0000040004007824 */ /* 0x000fe200078e0200 */
[----:B------:R-:W-:Y:S02]  /*0cb0*/  LOP3.LUT R2, R2, 0x1c0, RZ, 0xc0, !PT ;  /* 0x000001c002027812 */ /* 0x000fe400078ec0ff */
[----:B------:R-:W-:Y:S02]  /*0cc0*/  SHF.R.S32.HI R145, RZ, 0x7, R145 ;  /* 0x00000007ff917819 */ /* 0x000fe40000011491 */
[----:B------:R-:W-:-:S02]  /*0cd0*/  LOP3.LUT R7, R2, 0x8, R7, 0xf8, !PT ;  /* 0x0000000802077812 */ /* 0x000fc400078ef807 */
[----:B------:R-:W-:Y:S01]  /*0ce0*/  SHF.R.U32.HI R2, RZ, 0x3, R2 ;  /* 0x00000003ff027819 */ /* 0x000fe20000011602 */
[----:B------:R-:W-:Y:S01]  /*0cf0*/  IMAD.HI R4, R145, 0x55555556, RZ ;  /* 0x5555555691047827 */ /* 0x000fe200078e02ff */
[----:B------:R-:W-:Y:S02]  /*0d00*/  LOP3.LUT R141, R3, 0xfffffffc, RZ, 0xc0, !PT ;  /* 0xfffffffc038d7812 */ /* 0x000fe400078ec0ff */
[----:B------:R-:W-:Y:S02]  /*0d10*/  LOP3.LUT R7, R7, R2, RZ, 0x3c, !PT ;  /* 0x0000000207077212 */ /* 0x000fe400078e3cff */
[----:B------:R-:W-:Y:S01]  /*0d20*/  LEA.HI R11, R11, R8, RZ, 0x3 ;  /* 0x000000080b0b7211 */ /* 0x000fe200078f18ff */
[----:B------:R-:W-:Y:S01]  /*0d30*/  IMAD.IADD R141, R150, 0x1, -R141 ;  /* 0x00000001968d7824 */ /* 0x000fe200078e0a8d */
[----:B------:R-:W-:Y:S01]  /*0d40*/  LEA.HI R9, R9, R144, RZ, 0x5 ;  /* 0x0000009009097211 */ /* 0x000fe200078f28ff */
[----:B------:R-:W-:Y:S01]  /*0d50*/  IMAD.IADD R0, R0, 0x1, R7 ;  /* 0x0000000100007824 */ /* 0x000fe200078e0207 */
[----:B------:R-:W-:Y:S01]  /*0d60*/  LOP3.LUT R11, R11, 0xfffffff8, RZ, 0xc0, !PT ;  /* 0xfffffff80b0b7812 */ /* 0x000fe200078ec0ff */
[----:B------:R-:W-:Y:S01]  /*0d70*/  IMAD.SHL.U32 R138, R141, 0x8, RZ ;  /* 0x000000088d8a7824 */ /* 0x000fe200078e00ff */
[----:B------:R-:W-:-:S02]  /*0d80*/  LEA.HI R4, R4, R4, RZ, 0x1 ;  /* 0x0000000404047211 */ /* 0x000fc400078f08ff */
[----:B------:R-:W-:Y:S01]  /*0d90*/  SHF.R.S32.HI R9, RZ, 0x5, R9 ;  /* 0x00000005ff097819 */ /* 0x000fe20000011409 */
[----:B------:R-:W-:Y:S01]  /*0da0*/  IMAD.IADD R8, R8, 0x1, -R11 ;  /* 0x0000000108087824 */ /* 0x000fe200078e0a0b */
[----:B------:R-:W-:Y:S01]  /*0db0*/  LEA.HI R2, R141, R141, RZ, 0x1 ;  /* 0x0000008d8d027211 */ /* 0x000fe200078f08ff */
[----:B------:R-:W-:Y:S01]  /*0dc0*/  IMAD R4, R4, -0x3, R145 ;  /* 0xfffffffd04047824 */ /* 0x000fe200078e0291 */
[----:B------:R-:W-:Y:S01]  /*0dd0*/  LEA R17, R0, UR42, 0x1 ;  /* 0x0000002a00117c11 */ /* 0x000fe2000f8e08ff */
[----:B------:R-:W-:Y:S01]  /*0de0*/  IMAD R9, R9, 0x10, R8 ;  /* 0x0000001009097824 */ /* 0x000fe200078e0208 */
[----:B------:R-:W-:Y:S01]  /*0df0*/  LOP3.LUT R2, R2, 0x1ffffffe, RZ, 0xc0, !PT ;  /* 0x1ffffffe02027812 */ /* 0x000fe200078ec0ff */
[----:B------:R-:W-:Y:S01]  /*0e00*/  VIADD R139, R138, 0x20 ;  /* 0x000000208a8b7836 */ /* 0x000fe20000000000 */
[----:B------:R-:W-:Y:S01]  /*0e10*/  SHF.R.S32.HI R142, RZ, 0x2, R3 ;  /* 0x00000002ff8e7819 */ /* 0x000fe20000011403 */
[C---:B------:R-:W-:Y:S01]  /*0e20*/  VIADD R22, R17.reuse, 0x21800 ;  /* 0x0002180011167836 */ /* 0x040fe20000000000 */
[----:B------:R-:W-:Y:S01]  /*0e30*/  SEL R18, R18, 0xffffffc0, !P2 ;  /* 0xffffffc012127807 */ /* 0x000fe20005000000 */
[----:B------:R-:W-:Y:S01]  /*0e40*/  VIADD R140, R138, 0x40 ;  /* 0x000000408a8c7836 */ /* 0x000fe20000000000 */
[----:B------:R-:W-:Y:S01]  /*0e50*/  LOP3.LUT R3, R6, 0x7ffffffc, RZ, 0xc0, !PT ;  /* 0x7ffffffc06037812 */ /* 0x000fe200078ec0ff */
[----:B------:R-:W-:Y:S01]  /*0e60*/  VIADD R23, R17, 0x21820 ;  /* 0x0002182011177836 */ /* 0x000fe20000000000 */
[----:B------:R-:W-:Y:S01]  /*0e70*/  SHF.R.S32.HI R149, RZ, 0x1f, R139 ;  /* 0x0000001fff957819 */ /* 0x000fe2000001148b */
[----:B------:R-:W-:Y:S01]  /*0e80*/  IMAD R146, R4, 0x40, R9 ;  /* 0x0000004004927824 */ /* 0x000fe200078e0209 */
[----:B------:R-:W-:Y:S01]  /*0e90*/  SHF.R.S32.HI R148, RZ, 0x1f, R140 ;  /* 0x0000001fff947819 */ /* 0x000fe2000001148c */
[----:B------:R-:W-:-:S02]  /*0ea0*/  IMAD.IADD R137, R141, 0x1, -R2 ;  /* 0x000000018d897824 */ /* 0x000fc400078e0a02 */
[C---:B------:R-:W-:Y:S02]  /*0eb0*/  @P1 VIADD R23, R22.reuse, 0xffffffe0 ;  /* 0xffffffe016171836 */ /* 0x040fe40000000000 */
[----:B------:R-:W-:Y:S02]  /*0ec0*/  IMAD.IADD R22, R22, 0x1, R18 ;  /* 0x0000000116167824 */ /* 0x000fe400078e0212 */
[----:B------:R-:W-:Y:S02]  /*0ed0*/  IMAD.IADD R16, R144, 0x1, -R3 ;  /* 0x0000000190107824 */ /* 0x000fe400078e0a03 */
[----:B------:R-:W-:Y:S02]  /*0ee0*/  IMAD R137, R137, 0x8, R146 ;  /* 0x0000000889897824 */ /* 0x000fe400078e0292 */
[----:B------:R-:W-:Y:S02]  /*0ef0*/  IMAD.IADD R18, R18, 0x1, R23 ;  /* 0x0000000112127824 */ /* 0x000fe400078e0217 */
[----:B------:R-:W-:-:S07]  /*0f00*/  VIADD R136, R23, 0x6000 ;  /* 0x0000600017887836 */ /* 0x000fce0000000000 */
.L_x_10827:
        /* <DEDUP_REMOVED lines=21> */
.L_x_10739:
[----:B------:R-:W-:Y:S01]  /*1060*/  ULDC UR7, c[0x0][0xc54] ;  /* 0x0003150000077ab9 */ /* 0x000fe20000000800 */
[----:B------:R-:W-:Y:S01]  /*1070*/  UMOV UR6, UR9 ;  /* 0x0000000900067c82 */ /* 0x000fe20008000000 */
[----:B------:R-:W-:-:S11]  /*1080*/  UISETP.NE.AND UP0, UPT, UR7, 0x1, UPT ;  /* 0x000000010700788c */ /* 0x000fd6000bf05270 */
[----:B------:R-:W-:Y:S02]  /*1090*/  @UP0 ULDC.64 UR10, c[0x0][0xc58] ;  /* 0x00031600000a0ab9 */ /* 0x000fe40000000a00 */
[----:B------:R-:W-:-:S04]  /*10a0*/  UIMAD.WIDE.U32 UR4, UR9, UR10, URZ ;  /* 0x0000000a090472a5 */ /* 0x000fc8000f8e003f */
[----:B------:R-:W-:-:S04]  /*10b0*/  @UP0 USHF.R.U32.HI UR6, URZ, UR11, UR5 ;  /* 0x0000000b3f060299 */ /* 0x000fc80008011605 */
[----:B------:R-:W-:-:S12]  /*10c0*/  UIMAD UR4, UR6, UR7, URZ ;  /* 0x00000007060472a4 */ /* 0x000fd8000f8e023f */
.L_x_10740:
        /* <DEDUP_REMOVED lines=9> */
[----:B------:R-:W-:-:S02]  /*1160*/  UIMAD UR41, UR6, 0xc0, URZ ;  /* 0x000000c0062978a4 */ /* 0x000fc4000f8e023f */
        /* <DEDUP_REMOVED lines=39> */
.L_x_10742:
[----:B------:R-:W-:-:S11]  /*13e0*/  UISETP.NE.AND UP0, UPT, UR5, 0x1, UPT ;  /* 0x000000010500788c */ /* 0x000fd6000bf05270 */
[----:B------:R-:W-:Y:S02]  /*13f0*/  @UP0 ULDC.64 UR8, c[0x0][0x9e8] ;  /* 0x00027a0000080ab9 */ /* 0x000fe40000000a00 */
[----:B------:R-:W-:-:S04]  /*1400*/  UIMAD.WIDE.U32 UR6, UR4, UR8, URZ ;  /* 0x00000008040672a5 */ /* 0x000fc8000f8e003f */
[----:B------:R-:W-:-:S12]  /*1410*/  @UP0 USHF.R.U32.HI UR4, URZ, UR9, UR7 ;  /* 0x000000093f040299 */ /* 0x000fd80008011607 */
.L_x_10743:
[----:B------:R-:W-:-:S06]  /*1420*/  UIMAD UR4, UR4, UR5, UR5 ;  /* 0x00000005040472a4 */ /* 0x000fcc000f8e0205 */
[----:B------:R-:W-:-:S07]  /*1430*/  VIMNMX R0, R0, UR4, PT ;  /* 0x0000000400007c48 */ /* 0x000fce000bfe0100 */
.L_x_10741:
        /* <DEDUP_REMOVED lines=29> */
.L_x_10745:
[----:B------:R-:W-:-:S11]  /*1610*/  UISETP.NE.AND UP0, UPT, UR5, 0x1, UPT ;  /* 0x000000010500788c */ /* 0x000fd6000bf05270 */
[----:B------:R-:W-:Y:S02]  /*1620*/  @UP0 ULDC.64 UR10, c[0x0][0x9e8] ;  /* 0x00027a00000a0ab9 */ /* 0x000fe40000000a00 */
[----:B------:R-:W-:-:S04]  /*1630*/  UIMAD.WIDE.U32 UR6, UR4, UR10, URZ ;  /* 0x0000000a040672a5 */ /* 0x000fc8000f8e003f */
[----:B------:R-:W-:-:S12]  /*1640*/  @UP0 USHF.R.U32.HI UR4, URZ, UR11, UR7 ;  /* 0x0000000b3f040299 */ /* 0x000fd80008011607 */
.L_x_10746:
[----:B------:R-:W-:-:S04]  /*1650*/  UIMAD UR4, UR4, UR5, URZ ;  /* 0x00000005040472a4 */ /* 0x000fc8000f8e023f */
[----:B------:R-:W-:-:S04]  /*1660*/  UISETP.LT.AND UP0, UPT, UR9, UR4, UPT ;  /* 0x000000040900728c */ /* 0x000fc8000bf01270 */
[----:B------:R-:W-:-:S12]  /*1670*/  USEL UR9, UR9, UR4, !UP0 ;  /* 0x0000000409097287 */ /* 0x000fd8000c000000 */
.L_x_10744:
[----:B------:R-:W-:Y:S01]  /*1680*/  USHF.R.S32.HI UR4, URZ, 0x1f, UR9 ;  /* 0x0000001f3f047899 */ /* 0x000fe20008011409 */
[----:B------:R-:W-:Y:S01]  /*1690*/  PLOP3.LUT P0, PT, PT, PT, PT, 0x80, 0x0 ;  /* 0x000000000000781c */ /* 0x000fe20003f0f070 */
[----:B------:R-:W-:Y:S01]  /*16a0*/  IMAD.MOV.U32 R36, RZ, RZ, RZ ;  /* 0x000000ffff247224 */ /* 0x000fe200078e00ff */
[----:B------:R-:W-:Y:S01]  /*16b0*/  CS2R R30, SRZ ;  /* 0x00000000001e7805 */ /* 0x000fe2000001ff00 */
[----:B------:R-:W-:Y:S01]  /*16c0*/  ULEA.HI UR4, UR4, UR9, URZ, 0x7 ;  /* 0x0000000904047291 */ /* 0x000fe2000f8f383f */
[----:B------:R-:W-:Y:S01]  /*16d0*/  IMAD.MOV.U32 R0, RZ, RZ, RZ ;  /* 0x000000ffff007224 */ /* 0x000fe200078e00ff */
[----:B------:R-:W-:Y:S01]  /*16e0*/  CS2R R28, SRZ ;  /* 0x00000000001c7805 */ /* 0x000fe2000001ff00 */
[----:B------:R-:W-:Y:S01]  /*16f0*/  IMAD.MOV.U32 R48, RZ, RZ, RZ ;  /* 0x000000ffff307224 */ /* 0x000fe200078e00ff */
[----:B------:R-:W-:Y:S01]  /*1700*/  USHF.R.S32.HI UR4, URZ, 0x7, UR4 ;  /* 0x000000073f047899 */ /* 0x000fe20008011404 */
[----:B------:R-:W-:Y:S01]  /*1710*/  IMAD.MOV.U32 R133, RZ, RZ, RZ ;  /* 0x000000ffff857224 */ /* 0x000fe200078e00ff */
[----:B------:R-:W-:Y:S01]  /*1720*/  CS2R R26, SRZ ;  /* 0x00000000001a7805 */ /* 0x000fe2000001ff00 */
[----:B------:R-:W-:Y:S01]  /*1730*/  IMAD.MOV.U32 R44, RZ, RZ, RZ ;  /* 0x000000ffff2c7224 */ /* 0x000fe200078e00ff */
[----:B------:R-:W-:Y:S01]  /*1740*/  UISETP.LT.AND UP0, UPT, URZ, UR4, UPT ;  /* 0x000000043f00728c */ /* 0x000fe2000bf01270 */
[----:B------:R-:W-:Y:S01]  /*1750*/  IMAD.MOV.U32 R129, RZ, RZ, RZ ;  /* 0x000000ffff817224 */ /* 0x000fe200078e00ff */
[----:B------:R-:W-:Y:S01]  /*1760*/  CS2R R122, SRZ ;  /* 0x00000000007a7805 */ /* 0x000fe2000001ff00 */
[----:B------:R-:W-:Y:S01]  /*1770*/  IMAD.MOV.U32 R46, RZ, RZ, RZ ;  /* 0x000000ffff2e7224 */ /* 0x000fe200078e00ff */
[----:B------:R-:W-:Y:S01]  /*1780*/  USEL UR39, URZ, UR4, !UP0 ;  /* 0x000000043f277287 */ /* 0x000fe2000c000000 */
[----:B------:R-:W-:Y:S01]  /*1790*/  IMAD.MOV.U32 R125, RZ, RZ, RZ ;  /* 0x000000ffff7d7224 */ /* 0x000fe200078e00ff */
[----:B------:R-:W-:-:S02]  /*17a0*/  CS2R R120, SRZ ;  /* 0x0000000000787805 */ /* 0x000fc4000001ff00 */
[----:B------:R-:W-:Y:S02]  /*17b0*/  CS2R R118, SRZ ;  /* 0x0000000000767805 */ /* 0x000fe4000001ff00 */
[----:B------:R-:W-:Y:S02]  /*17c0*/  CS2R R116, SRZ ;  /* 0x0000000000747805 */ /* 0x000fe4000001ff00 */
[----:B------:R-:W-:Y:S02]  /*17d0*/  CS2R R114, SRZ ;  /* 0x0000000000727805 */ /* 0x000fe4000001ff00 */
[----:B------:R-:W-:Y:S02]  /*17e0*/  ISETP.GT.AND P1, PT, R88, UR39, PT ;  /* 0x0000002758007c0c */ /* 0x000fe4000bf24270 */
        /* <DEDUP_REMOVED lines=15> */
[----:B------:R-:W0:Y:S02]  /*18e0*/  SHFL.IDX PT, R0, R145, RZ, 0x1f ;  /* 0x00001fff91007589 */ /* 0x000e2400000e0000 */
[----:B0-----:R-:W-:-:S13]  /*18f0*/  R2UR UR37, R0 ;  /* 0x00000000002572ca */ /* 0x001fda00000e0000 */
[----:B------:R-:W-:-:S04]  /*1900*/  UIMAD.WIDE UR4, UR37, 0x55555556, URZ ;  /* 0x55555556250478a5 */ /* 0x000fc8000f8e023f */
[----:B------:R-:W-:Y:S02]  /*1910*/  ULEA.HI UR51, UR5, UR5, URZ, 0x1 ;  /* 0x0000000505337291 */ /* 0x000fe4000f8f083f */
[----:B------:R-:W-:Y:S02]  /*1920*/  UIADD3 UR5, UR42, 0x21800, URZ ;  /* 0x000218002a057890 */ /* 0x000fe4000fffe03f */
[----:B------:R-:W-:Y:S02]  /*1930*/  UIMAD UR51, UR51, -0x3, UR37 ;  /* 0xfffffffd333378a4 */ /* 0x000fe4000f8e0225 */
[----:B------:R-:W-:Y:S02]  /*1940*/  ULOP3.LUT UP0, URZ, UR5, 0x3ff, URZ, 0xc0, !UPT ;  /* 0x000003ff053f7892 */ /* 0x000fe4000f80c03f */
[----:B------:R-:W-:Y:S02]  /*1950*/  ULEA UR4, UR51, UR42, 0xc ;  /* 0x0000002a33047291 */ /* 0x000fe4000f8e603f */
[----:B------:R-:W-:-:S02]  /*1960*/  ULEA UR5, UR51, UR5, 0xd ;  /* 0x0000000533057291 */ /* 0x000fc4000f8e683f */
[----:B------:R-:W-:Y:S01]  /*1970*/  PLOP3.LUT P0, PT, PT, PT, UP0, 0x80, 0x0 ;  /* 0x000000000000781c */ /* 0x000fe20003f0f008 */
[----:B------:R-:W-:Y:S02]  /*1980*/  UIADD3 UR4, UR4, 0xc400, URZ ;  /* 0x0000c40004047890 */ /* 0x000fe4000fffe03f */
[----:B------:R-:W-:Y:S02]  /*1990*/  USHF.R.U32.HI UR5, URZ, 0x4, UR5 ;  /* 0x000000043f057899 */ /* 0x000fe40008011605 */
[----:B------:R-:W-:Y:S02]  /*19a0*/  USHF.R.U32.HI UR4, URZ, 0x4, UR4 ;  /* 0x000000043f047899 */ /* 0x000fe40008011604 */
[----:B------:R-:W-:Y:S02]  /*19b0*/  ULOP3.LUT UR36, UR5, 0x3fff, URZ, 0xc0, !UPT ;  /* 0x00003fff05247892 */ /* 0x000fe4000f8ec03f */
[----:B------:R-:W-:-:S04]  /*19c0*/  ULOP3.LUT UR53, UR4, 0x3fff, URZ, 0xc0, !UPT ;  /* 0x00003fff04357892 */ /* 0x000fc8000f8ec03f */
[----:B------:R-:W-:Y:S08]  /*19d0*/  @!P0 BRA `(.L_x_10748) ;  /* 0x0000000000408947 */ /* 0x000ff00003800000 */
        /* <DEDUP_REMOVED lines=16> */
.L_x_10748:
        /* <DEDUP_REMOVED lines=9> */
.L_x_10939:
[----:B------:R-:W-:Y:S05]  /*1b70*/  @!P0 BRA `(.L_x_10750) ;  /* 0x0000000000048947 */ /* 0x000fea0003800000 */
[----:B------:R-:W-:Y:S01]  /*1b80*/  BPT.TRAP 0x1 ;  /* 0x000000040000795c */ /* 0x000fe20000300000 */
.L_x_10750:
[----:B------:R-:W-:Y:S02]  /*1b90*/  IMAD.U32 R90, RZ, RZ, UR45 ;  /* 0x0000002dff5a7e24 */ /* 0x000fe4000f8e00ff */
[----:B0-----:R-:W-:-:S03]  /*1ba0*/  IMAD.U32 R3, RZ, RZ, UR50 ;  /* 0x00000032ff037e24 */ /* 0x001fc6000f8e00ff */
[----:B------:R-:W-:Y:S02]  /*1bb0*/  LEA R90, R90, UR42, 0x3 ;  /* 0x0000002a5a5a7c11 */ /* 0x000fe4000f8e18ff */
[----:B------:R-:W-:-:S04]  /*1bc0*/  SHF.L.U32 R3, R3, 0x1f, RZ ;  /* 0x0000001f03037819 */ /* 0x000fc800000006ff */
[----:B------:R0:W1:Y:S01]  /*1bd0*/  SYNCS.PHASECHK.TRANS64.TRYWAIT P2, [R90+URZ+0x2d830], R3 ;  /* 0x02d830035a0075a7 */ /* 0x000062000804017f */
[----:B------:R-:W-:Y:S05]  /*1be0*/  @!P0 BRA `(.L_x_10751) ;  /* 0x0000000000048947 */ /* 0x000fea0003800000 */
[----:B------:R-:W-:Y:S01]  /*1bf0*/  BPT.TRAP 0x1 ;  /* 0x000000040000795c */ /* 0x000fe20000300000 */
.L_x_10751:
[----:B------:R-:W2:Y:S02]  /*1c00*/  S2R R0, SR_TID.X ;  /* 0x0000000000007919 */ /* 0x000ea40000002100 */
[----:B--2---:R-:W-:Y:S01]  /*1c10*/  LOP3.LUT P1, RZ, R0, 0x7f, RZ, 0xc0, !PT ;  /* 0x0000007f00ff7812 */ /* 0x004fe2000782c0ff */
[----:B-1----:R-:W-:-:S12]  /*1c20*/  @P2 BRA `(.L_x_10752) ;  /* 0x0000000000082947 */ /* 0x002fd80003800000 */
[----:B------:R-:W1:Y:S02]  /*1c30*/  SYNCS.PHASECHK.TRANS64.TRYWAIT P2, [R90+URZ+0x2d830], R3 ;  /* 0x02d830035a0075a7 */ /* 0x000e64000804017f */
[----:B-1----:R-:W-:Y:S05]  /*1c40*/  @!P2 BRA `(.L_x_10753) ;  /* 0x000001480030a947 */ /* 0x002fea0003800000 */
.L_x_10752:
[----:B------:R-:W-:Y:S05]  /*1c50*/  WARPSYNC.ALL ;  /* 0x0000000000007948 */ /* 0x000fea0003800000 */
[----:B------:R-:W-:Y:S01]  /*1c60*/  UIADD3 UR4, UR42, 0x15400, URZ ;  /* 0x000154002a047890 */ /* 0x000fe2000fffe03f */
[----:B------:R-:W-:Y:S01]  /*1c70*/  WARPGROUP.ARRIVE ;  /* 0x00000000000079c5 */ /* 0x000fe20000000000 */
[----:B------:R-:W-:Y:S01]  /*1c80*/  UMOV UR5, 0x80000020 ;  /* 0x8000002000057882 */ /* 0x000fe20000000000 */
[----:B------:R-:W-:Y:S01]  /*1c90*/  UMOV UR7, 0x80000020 ;  /* 0x8000002000077882 */ /* 0x000fe20000000000 */
[----:B------:R-:W-:Y:S01]  /*1ca0*/  USHF.R.U32.HI UR4, URZ, 0x4, UR4 ;  /* 0x000000043f047899 */ /* 0x000fe20008011604 */
[----:B------:R-:W2:Y:S01]  /*1cb0*/  LDC R143, c[0x0][0x288] ;  /* 0x0000a200ff8f7b82 */ /* 0x000ea20000000800 */
[----:B------:R-:W-:Y:S01]  /*1cc0*/  UMOV UR9, 0x80000020 ;  /* 0x8000002000097882 */ /* 0x000fe20000000000 */
[----:B------:R-:W-:Y:S01]  /*1cd0*/  UMOV UR11, 0x80000020 ;  /* 0x80000020000b7882 */ /* 0x000fe20000000000 */
[----:B------:R-:W-:Y:S01]  /*1ce0*/  ULOP3.LUT UR4, UR4, 0x3fff, URZ, 0xc0, !UPT ;  /* 0x00003fff04047892 */ /* 0x000fe2000f8ec03f */
[----:B01----:R-:W-:Y:S01]  /*1cf0*/  @!P1 VIADD R90, R90, 0x2d840 ;  /* 0x0002d8405a5a9836 */ /* 0x003fe20000000000 */
[----:B------:R-:W-:Y:S01]  /*1d00*/  UMOV UR13, 0x80000020 ;  /* 0x80000020000d7882 */ /* 0x000fe20000000000 */
[----:B------:R-:W-:Y:S01]  /*1d10*/  UMOV UR15, 0x80000020 ;  /* 0x80000020000f7882 */ /* 0x000fe20000000000 */
[----:B------:R-:W-:-:S02]  /*1d20*/  ULOP3.LUT UR32, UR4, 0x10000, URZ, 0xfc, !UPT ;  /* 0x0001000004207892 */ /* 0x000fc4000f8efc3f */
[----:B------:R-:W-:Y:S01]  /*1d30*/  ULOP3.LUT UR4, UR53, 0x10000, URZ, 0xfc, !UPT ;  /* 0x0001000035047892 */ /* 0x000fe2000f8efc3f */
[----:B------:R-:W-:Y:S01]  /*1d40*/  @!P1 PRMT R90, RZ, 0x654, R90 ;  /* 0x00000654ff5a9816 */ /* 0x000fe2000000005a */
[----:B------:R-:W-:Y:S02]  /*1d50*/  UIMAD UR6, UR45, 0x600, UR32 ;  /* 0x000006002d0678a4 */ /* 0x000fe4000f8e0220 */
[----:B------:R-:W-:Y:S02]  /*1d60*/  UIADD3 UR8, UR4, 0x2, URZ ;  /* 0x0000000204087890 */ /* 0x000fe4000fffe03f */
[----:B------:R-:W-:Y:S02]  /*1d70*/  UIADD3 UR10, UR6, 0x2, URZ ;  /* 0x00000002060a7890 */ /* 0x000fe4000fffe03f */
[----:B------:R-:W-:Y:S02]  /*1d80*/  UIADD3 UR12, UR4, 0x300, URZ ;  /* 0x00000300040c7890 */ /* 0x000fe4000fffe03f */
[----:B------:R-:W-:-:S02]  /*1d90*/  UIADD3 UR14, UR6, 0x200, URZ ;  /* 0x00000200060e7890 */ /* 0x000fc4000fffe03f */
[----:B------:R-:W-:Y:S01]  /*1da0*/  HGMMA.64x128x16.F32 R24, gdesc[UR4], RZ, !UPT, gsb0 ;  /* 0x01e00000041879f0 */ /* 0x000fe2000c0008ff */
        /* <DEDUP_REMOVED lines=14> */
[----:B------:R-:W-:Y:S02]  /*1e90*/  UISETP.NE.AND UP0, UPT, UR6, 0x1, UPT ;  /* 0x000000010600788c */ /* 0x000fe4000bf05270 */
[----:B------:R-:W-:-:S04]  /*1ea0*/  ULOP3.LUT UR33, URZ, UR33, URZ, 0x33, !UPT ;  /* 0x000000213f217292 */ /* 0x000fc8000f8e333f */
[----:B------:R-:W-:Y:S02]  /*1eb0*/  PLOP3.LUT P2, PT, PT, PT, UP0, 0x80, 0x0 ;  /* 0x000000000000781c */ /* 0x000fe40003f4f008 */
[----:B------:R-:W-:-:S03]  /*1ec0*/  PLOP3.LUT P3, PT, PT, PT, UP0, 0x80, 0x0 ;  /* 0x000000000000781c */ /* 0x000fc60003f6f008 */
        /* <DEDUP_REMOVED lines=21> */
[----:B------:R-:W-:Y:S01]  /*2020*/  VIADD R29, R137, UR41 ;  /* 0x00000029891d7c36 */ /* 0x000fe20008000000 */
[----:B------:R-:W0:Y:S01]  /*2030*/  LDC R71, c[0x0][0x2f0] ;  /* 0x0000bc00ff477b82 */ /* 0x000e220000000800 */
[----:B------:R-:W-:Y:S01]  /*2040*/  FMUL.FTZ R5, R30, UR10 ;  /* 0x0000000a1e057c20 */ /* 0x000fe20008410000 */
[----:B------:R-:W-:Y:S01]  /*2050*/  FMUL.FTZ R9, R39, UR10 ;  /* 0x0000000a27097c20 */ /* 0x000fe20008410000 */
[----:B------:R-:W-:Y:S01]  /*2060*/  FMUL.FTZ R39, R40, UR10 ;  /* 0x0000000a28277c20 */ /* 0x000fe20008410000 */
[----:B------:R-:W-:-:S04]  /*2070*/  @P2 IMAD.HI.U32 R30, R29, UR6, RZ ;  /* 0x000000061d1e2c27 */ /* 0x000fc8000f8e00ff */
[----:B------:R-:W-:Y:S01]  /*2080*/  FMUL.FTZ R40, R41, UR10 ;  /* 0x0000000a29287c20 */ /* 0x000fe20008410000 */
[----:B------:R-:W-:Y:S01]  /*2090*/  FMUL.FTZ R95, R36, UR10 ;  /* 0x0000000a245f7c20 */ /* 0x000fe20008410000 */
[----:B------:R-:W-:Y:S01]  /*20a0*/  FMUL.FTZ R41, R44, UR10 ;  /* 0x0000000a2c297c20 */ /* 0x000fe20008410000 */
[----:B------:R-:W-:Y:S01]  /*20b0*/  FMUL.FTZ R44, R49, UR10 ;  /* 0x0000000a312c7c20 */ /* 0x000fe20008410000 */
[----:B------:R-:W-:Y:S01]  /*20c0*/  FMUL.FTZ R36, R70, UR10 ;  /* 0x0000000a46247c20 */ /* 0x000fe20008410000 */
[----:B------:R-:W-:Y:S01]  /*20d0*/  @UP0 ULDC UR6, c[0x0][0x450] ;  /* 0x0001140000060ab9 */ /* 0x000fe20000000800 */
[----:B------:R-:W-:Y:S01]  /*20e0*/  FMUL.FTZ R49, R57, UR10 ;  /* 0x0000000a39317c20 */ /* 0x000fe20008410000 */
[----:B------:R-:W-:Y:S01]  /*20f0*/  IMAD.MOV.U32 R70, RZ, RZ, R29 ;  /* 0x000000ffff467224 */ /* 0x000fe200078e001d */
[----:B------:R-:W-:Y:S01]  /*2100*/  @P3 SHF.R.U32.HI R70, RZ, UR6, R30 ;  /* 0x00000006ff463c19 */ /* 0x000fe2000801161e */
[----:B------:R-:W-:Y:S02]  /*2110*/  IMAD.MOV.U32 R57, RZ, RZ, -0x80 ;  /* 0xffffff80ff397424 */ /* 0x000fe400078e00ff */
[----:B------:R-:W-:Y:S01]  /*2120*/  FMUL.FTZ R12, R47, UR10 ;  /* 0x0000000a2f0c7c20 */ /* 0x000fe20008410000 */
[----:B------:R-:W-:Y:S01]  /*2130*/  FMUL.FTZ R47, R56, UR10 ;  /* 0x0000000a382f7c20 */ /* 0x000fe20008410000 */
[----:B------:R-:W-:Y:S01]  /*2140*/  FMUL.FTZ R2, R24, UR10 ;  /* 0x0000000a18027c20 */ /* 0x000fe20008410000 */
[----:B------:R-:W-:Y:S01]  /*2150*/  FMUL.FTZ R56, R72, UR10 ;  /* 0x0000000a48387c20 */ /* 0x000fe20008410000 */
[----:B------:R-:W-:Y:S01]  /*2160*/  FMUL.FTZ R24, R59, UR10 ;  /* 0x0000000a3b187c20 */ /* 0x000fe20008410000 */
[----:B------:R-:W-:Y:S01]  /*2170*/  IMAD R72, R88, R57, 0x80 ;  /* 0x0000008058487424 */ /* 0x000fe200078e0239 */
[----:B------:R-:W1:Y:S01]  /*2180*/  SHFL.IDX PT, R59, R70, RZ, 0x1c1f ;  /* 0x001c1fff463b7589 */ /* 0x000e6200000e0000 */
[----:B------:R-:W-:Y:S01]  /*2190*/  ULDC.64 UR6, c[0x0][0x9e0] ;  /* 0x0002780000067ab9 */ /* 0x000fe20000000a00 */
[----:B------:R-:W-:Y:S01]  /*21a0*/  FMUL.FTZ R10, R42, UR10 ;  /* 0x0000000a2a0a7c20 */ /* 0x000fe20008410000 */
[----:B------:R-:W-:Y:S01]  /*21b0*/  FMUL.FTZ R13, R46, UR10 ;  /* 0x0000000a2e0d7c20 */ /* 0x000fe20008410000 */
[----:B------:R-:W-:Y:S01]  /*21c0*/  VIADD R57, R72, 0x1 ;  /* 0x0000000148397836 */ /* 0x000fe20000000000 */
[----:B------:R-:W-:Y:S01]  /*21d0*/  UISETP.GE.AND UP1, UPT, UR7, 0x1, UPT ;  /* 0x000000010700788c */ /* 0x000fe2000bf26270 */
        /* <DEDUP_REMOVED lines=46> */
[----:B------:R-:W-:Y:S01]  /*24c0*/  PLOP3.LUT P2, PT, PT, PT, UP1, 0x40, 0x0 ;  /* 0x000000000000781c */ /* 0x000fe20003f4e818 */
[----:B------:R-:W3:Y:S01]  /*24d0*/  MUFU.TANH R2, R2 ;  /* 0x0000000200027308 */ /* 0x000ee20000002400 */
[C---:B0-----:R-:W-:Y:S01]  /*24e0*/  IMAD R57, R71.reuse, UR43, R72 ;  /* 0x0000002b47397c24 */ /* 0x041fe2000f8e0248 */
[----:B------:R0:W-:Y:S01]  /*24f0*/  @!P1 SYNCS.ARRIVE.TRANS64.RED.A1T0 RZ, [R90+URZ], RZ ;  /* 0x000000ff5aff99a7 */ /* 0x0001e2000810043f */
[----:B------:R-:W-:Y:S01]  /*2500*/  IMAD R58, R71, UR43, R58 ;  /* 0x0000002b473a7c24 */ /* 0x000fe2000f8e023a */
[----:B------:R-:W-:Y:S01]  /*2510*/  LEA R75, R88, 0xffffff80, 0x7 ;  /* 0xffffff80584b7811 */ /* 0x000fe200078e38ff */
[----:B------:R-:W-:-:S02]  /*2520*/  IMAD R74, R16, -0x2, R57 ;  /* 0xfffffffe104a7824 */ /* 0x000fc400078e0239 */
[----:B--2---:R-:W-:Y:S01]  /*2530*/  IMAD.IADD R58, R58, 0x1, -R143 ;  /* 0x000000013a3a7824 */ /* 0x004fe200078e0a8f */
[----:B------:R-:W2:Y:S03]  /*2540*/  MUFU.TANH R89, R89 ;  /* 0x0000005900597308 */ /* 0x000ea60000002400 */
[C---:B------:R-:W-:Y:S02]  /*2550*/  VIADD R77, R58.reuse, UR6 ;  /* 0x000000063a4d7c36 */ /* 0x040fe40008000000 */
[----:B------:R-:W-:-:S03]  /*2560*/  VIADD R76, R58, UR33 ;  /* 0x000000213a4c7c36 */ /* 0x000fc60008000000 */
[----:B------:R-:W4:Y:S01]  /*2570*/  MUFU.TANH R0, R0 ;  /* 0x0000000000007308 */ /* 0x000f220000002400 */
[----:B-1----:R-:W-:Y:S01]  /*2580*/  VIADDMNMX R68, R59, R77, R74, PT ;  /* 0x0000004d3b447246 */ /* 0x002fe2000380014a */
[----:B------:R-:W-:-:S06]  /*2590*/  IMAD.IADD R69, R76, 0x1, R59 ;  /* 0x000000014c457824 */ /* 0x000fcc00078e023b */
[----:B------:R-:W1:Y:S08]  /*25a0*/  MUFU.TANH R3, R3 ;  /* 0x0000000300037308 */ /* 0x000e700000002400 */
        /* <DEDUP_REMOVED lines=74> */
.L_x_10756:
[----:B------:R-:W-:-:S06]  /*2a50*/  UISETP.NE.AND UP2, UPT, UR7, 0x1, UPT ;  /* 0x000000010700788c */ /* 0x000fcc000bf45270 */
[----:B------:R-:W-:-:S05]  /*2a60*/  PLOP3.LUT P2, PT, PT, PT, UP2, 0x80, 0x0 ;  /* 0x000000000000781c */ /* 0x000fca0003f4f028 */
[----:B------:R-:W-:-:S08]  /*2a70*/  @UP2 ULDC.64 UR10, c[0x0][0x9e8] ;  /* 0x00027a00000a2ab9 */ /* 0x000fd00000000a00 */
[----:B------:R-:W-:-:S05]  /*2a80*/  @P2 IMAD.HI.U32 R57, R58, UR10, RZ ;  /* 0x0000000a3a392c27 */ /* 0x000fca000f8e00ff */
[----:B------:R-:W-:-:S07]  /*2a90*/  @P2 SHF.R.U32.HI R58, RZ, UR11, R57 ;  /* 0x0000000bff3a2c19 */ /* 0x000fce0008011639 */
.L_x_10757:
[----:B------:R-:W-:Y:S05]  /*2aa0*/  BSYNC B0 ;  /* 0x0000000000007941 */ /* 0x000fea0003800000 */
.L_x_10755:
[----:B------:R-:W-:-:S04]  /*2ab0*/  IMAD R57, R58, UR7, -R75 ;  /* 0x000000073a397c24 */ /* 0x000fc8000f8e0a4b */
[----:B------:R-:W-:-:S05]  /*2ac0*/  IMAD R57, R16, -0x2, R57 ;  /* 0xfffffffe10397824 */ /* 0x000fca00078e0239 */
[----:B------:R-:W-:Y:S02]  /*2ad0*/  VIMNMX R69, R69, R57, !PT ;  /* 0x0000003945457248 */ /* 0x000fe40007fe0100 */
[----:B------:R-:W-:-:S07]  /*2ae0*/  VIADDMNMX R68, R57, UR7, R68, PT ;  /* 0x0000000739447c46 */ /* 0x000fce000b800144 */
.L_x_10754:
[C---:B------:R-:W-:Y:S02]  /*2af0*/  ISETP.GE.AND P4, PT, R72.reuse, 0x9, PT ;  /* 0x000000094800780c */ /* 0x040fe40003f86270 */
[C---:B------:R-:W-:Y:S02]  /*2b00*/  ISETP.GE.AND P2, PT, R72.reuse, 0x2, PT ;  /* 0x000000024800780c */ /* 0x040fe40003f46270 */
[----:B------:R-:W-:Y:S02]  /*2b10*/  ISETP.GE.AND P5, PT, R72, 0xa, PT ;  /* 0x0000000a4800780c */ /* 0x000fe40003fa6270 */
[----:B------:R-:W-:Y:S02]  /*2b20*/  LOP3.LUT R19, R19, 0xfffffffd, RZ, 0xc0, !PT ;  /* 0xfffffffd13137812 */ /* 0x000fe400078ec0ff */
[----:B------:R-:W-:-:S04]  /*2b30*/  ISETP.GT.AND P3, PT, R69, 0x1, !P2 ;  /* 0x000000014500780c */ /* 0x000fc80005764270 */
[----:B------:R-:W-:Y:S02]  /*2b40*/  ISETP.LT.OR P3, PT, R68, 0x2, P3 ;  /* 0x000000024400780c */ /* 0x000fe40001f61670 */
[----:B------:R-:W-:Y:S02]  /*2b50*/  @P4 LOP3.LUT R19, R19, 0x2, RZ, 0xfc, !PT ;  /* 0x0000000213134812 */ /* 0x000fe400078efcff */
[----:B------:R-:W-:Y:S02]  /*2b60*/  FSEL R89, R89, -INF , !P3 ;  /* 0xff80000059597808 */ /* 0x000fe40005800000 */
[----:B------:R-:W-:Y:S02]  /*2b70*/  LOP3.LUT R19, R19, 0xfffffffb, RZ, 0xc0, !PT ;  /* 0xfffffffb13137812 */ /* 0x000fe400078ec0ff */
[----:B------:R-:W-:Y:S02]  /*2b80*/  ISETP.GT.AND P4, PT, R69, 0x8, !P4 ;  /* 0x000000084500780c */ /* 0x000fe40006784270 */
[----:B------:R-:W-:-:S02]  /*2b90*/  @P5 LOP3.LUT R19, R19, 0x4, RZ, 0xfc, !PT ;  /* 0x0000000413135812 */ /* 0x000fc400078efcff */
[----:B------:R-:W-:Y:S02]  /*2ba0*/  ISETP.GT.AND P3, PT, R69, 0x9, !P5 ;  /* 0x000000094500780c */ /* 0x000fe40006f64270 */
[----:B------:R-:W-:Y:S02]  /*2bb0*/  ISETP.GE.AND P5, PT, R72, 0x11, PT ;  /* 0x000000114800780c */ /* 0x000fe40003fa6270 */
[C---:B------:R-:W-:Y:S02]  /*2bc0*/  ISETP.LT.OR P4, PT, R68.reuse, 0x9, P4 ;  /* 0x000000094400780c */ /* 0x040fe40002781670 */
[----:B------:R-:W-:Y:S02]  /*2bd0*/  ISETP.LT.OR P3, PT, R68, 0xa, P3 ;  /* 0x0000000a4400780c */ /* 0x000fe40001f61670 */
[----:B0-----:R-:W-:Y:S02]  /*2be0*/  FSEL R91, R91, -INF , !P4 ;  /* 0xff8000005b5b7808 */ /* 0x001fe40006000000 */
[----:B------:R-:W-:-:S02]  /*2bf0*/  ISETP.GE.AND P4, PT, R72, 0x12, PT ;  /* 0x000000124800780c */ /* 0x000fc40003f86270 */
[----:B------:R-:W-:Y:S02]  /*2c00*/  LOP3.LUT R19, R19, 0xfffffff7, RZ, 0xc0, !PT ;  /* 0xfffffff713137812 */ /* 0x000fe400078ec0ff */
[----:B------:R-:W-:Y:S02]  /*2c10*/  FSEL R92, R92, -INF , !P3 ;  /* 0xff8000005c5c7808 */ /* 0x000fe40005800000 */
[----:B------:R-:W-:Y:S02]  /*2c20*/  ISETP.GT.AND P3, PT, R69, 0x10, !P5 ;  /* 0x000000104500780c */ /* 0x000fe40006f64270 */
[----:B------:R-:W-:Y:S02]  /*2c30*/  @P5 LOP3.LUT R19, R19, 0x8, RZ, 0xfc, !PT ;  /* 0x0000000813135812 */ /* 0x000fe400078efcff */
[----:B------:R-:W-:Y:S02]  /*2c40*/  ISETP.LT.OR P3, PT, R68, 0x11, P3 ;  /* 0x000000114400780c */ /* 0x000fe40001f61670 */
[----:B------:R-:W-:-:S02]  /*2c50*/  LOP3.LUT R19, R19, 0xfdffffff, RZ, 0xc0, !PT ;  /* 0xfdffffff13137812 */ /* 0x000fc400078ec0ff */
[----:B------:R-:W-:Y:S02]  /*2c60*/  FSEL R93, R93, -INF , !P3 ;  /* 0xff8000005d5d7808 */ /* 0x000fe40005800000 */
[----:B------:R-:W-:Y:S02]  /*2c70*/  @P4 LOP3.LUT R19, R19, 0x2000000, RZ, 0xfc, !PT ;  /* 0x0200000013134812 */ /* 0x000fe400078efcff */
[----:B------:R-:W-:Y:S02]  /*2c80*/  ISETP.GT.AND P3, PT, R69, 0x11, !P4 ;  /* 0x000000114500780c */ /* 0x000fe40006764270 */
[----:B------:R-:W-:Y:S02]  /*2c90*/  ISETP.GE.AND P4, PT, R72, 0x19, PT ;  /* 0x000000194800780c */ /* 0x000fe40003f86270 */
[----:B------:R-:W-:Y:S02]  /*2ca0*/  ISETP.LT.OR P3, PT, R68, 0x12, P3 ;  /* 0x000000124400780c */ /* 0x000fe40001f61670 */
[----:B------:R-:W-:-:S02]  /*2cb0*/  LOP3.LUT R19, R19, 0xfeffffff, RZ, 0xc0, !PT ;  /* 0xfeffffff13137812 */ /* 0x000fc400078ec0ff */
        /* <DEDUP_REMOVED lines=153> */
[----:B------:R-:W-:-:S04]  /*3650*/  ISETP.GT.AND P6, PT, R69, 0x79, !P6 ;  /* 0x000000794500780c */ /* 0x000fc800077c4270 */
[----:B------:R-:W-:-:S04]  /*3660*/  ISETP.LT.OR P6, PT, R68, 0x7a, P6 ;  /* 0x0000007a4400780c */ /* 0x000fc800037c1670 */
[----:B------:R-:W-:Y:S02]  /*3670*/  FSEL R40, R85, -INF , !P6 ;  /* 0xff80000055287808 */ /* 0x000fe40007000000 */
[----:B------:R-:W-:Y:S01]  /*3680*/  PLOP3.LUT P6, PT, PT, PT, UP1, 0x40, 0x0 ;  /* 0x000000000000781c */ /* 0x000fe20003fce818 */
[----:B0-----:R-:W-:Y:S01]  /*3690*/  IMAD.IADD R69, R76, 0x1, R2 ;  /* 0x000000014c457824 */ /* 0x001fe200078e0202 */
[----:B------:R-:W-:-:S11]  /*36a0*/  VIADDMNMX R68, R2, R77, R74, PT ;  /* 0x0000004d02447246 */ /* 0x000fd6000380014a */
        /* <DEDUP_REMOVED lines=15> */
.L_x_10760:
[----:B------:R-:W-:-:S06]  /*37a0*/  UISETP.NE.AND UP2, UPT, UR7, 0x1, UPT ;  /* 0x000000010700788c */ /* 0x000fcc000bf45270 */
[----:B------:R-:W-:-:S05]  /*37b0*/  PLOP3.LUT P6, PT, PT, PT, UP2, 0x80, 0x0 ;  /* 0x000000000000781c */ /* 0x000fca0003fcf028 */
[----:B------:R-:W-:-:S08]  /*37c0*/  @UP2 ULDC.64 UR10, c[0x0][0x9e8] ;  /* 0x00027a00000a2ab9 */ /* 0x000fd00000000a00 */
[----:B------:R-:W-:Y:S01]  /*37d0*/  @P6 IMAD.HI.U32 R56, R2, UR10, RZ ;  /* 0x0000000a02386c27 */ /* 0x000fe2000f8e00ff */
[----:B------:R-:W-:-:S13]  /*37e0*/  PLOP3.LUT P6, PT, PT, PT, UP2, 0x80, 0x0 ;  /* 0x000000000000781c */ /* 0x000fda0003fcf028 */
[----:B------:R-:W-:-:S07]  /*37f0*/  @P6 SHF.R.U32.HI R2, RZ, UR11, R56 ;  /* 0x0000000bff026c19 */ /* 0x000fce0008011638 */
.L_x_10761:
[----:B------:R-:W-:Y:S05]  /*3800*/  BSYNC B0 ;  /* 0x0000000000007941 */ /* 0x000fea0003800000 */
.L_x_10759:
[----:B------:R-:W-:-:S04]  /*3810*/  IMAD R65, R2, UR7, -R75 ;  /* 0x0000000702417c24 */ /* 0x000fc8000f8e0a4b */
[----:B------:R-:W-:-:S05]  /*3820*/  IMAD R65, R16, -0x2, R65 ;  /* 0xfffffffe10417824 */ /* 0x000fca00078e0241 */
[----:B------:R-:W-:Y:S02]  /*3830*/  VIMNMX R69, R69, R65, !PT ;  /* 0x0000004145457248 */ /* 0x000fe40007fe0100 */
[----:B------:R-:W-:-:S07]  /*3840*/  VIADDMNMX R68, R65, UR7, R68, PT ;  /* 0x0000000741447c46 */ /* 0x000fce000b800144 */
.L_x_10758:
[----:B------:R-:W-:Y:S01]  /*3850*/  ISETP.GT.AND P2, PT, R69, 0x1, !P2 ;  /* 0x000000014500780c */ /* 0x000fe20005744270 */
[----:B------:R-:W-:Y:S01]  /*3860*/  ULDC UR34, c[0x0][0x988] ;  /* 0x0002620000227ab9 */ /* 0x000fe20000000800 */
[----:B------:R-:W-:Y:S01]  /*3870*/  LOP3.LUT P6, RZ, R19, 0x8, RZ, 0xc0, !PT ;  /* 0x0000000813ff7812 */ /* 0x000fe200078cc0ff */
[----:B------:R-:W-:Y:S01]  /*3880*/  @UP0 ULDC UR10, c[0x0][0x44c] ;  /* 0x00011300000a0ab9 */ /* 0x000fe20000000800 */
[----:B------:R-:W-:Y:S01]  /*3890*/  ISETP.LT.OR P2, PT, R68, 0x2, P2 ;  /* 0x000000024400780c */ /* 0x000fe20001741670 */
[----:B------:R-:W-:Y:S01]  /*38a0*/  UIMAD.WIDE.U32 UR10, UR41, UR10, URZ ;  /* 0x0000000a290a72a5 */ /* 0x000fe2000f8e003f */
[----:B------:R-:W-:Y:S01]  /*38b0*/  ISETP.GT.AND P3, PT, R69, 0x70, !P3 ;  /* 0x000000704500780c */ /* 0x000fe20005f64270 */
[----:B------:R-:W-:Y:S01]  /*38c0*/  @UP0 ULDC UR15, c[0x0][0x450] ;  /* 0x00011400000f0ab9 */ /* 0x000fe20000000800 */
[----:B------:R-:W-:Y:S01]  /*38d0*/  FSEL R3, R3, -INF , !P2 ;  /* 0xff80000003037808 */ /* 0x000fe20005000000 */
[----:B------:R-:W-:Y:S01]  /*38e0*/  UMOV UR14, UR41 ;  /* 0x00000029000e7c82 */ /* 0x000fe20008000000 */
[----:B------:R-:W-:Y:S01]  /*38f0*/  LOP3.LUT P2, RZ, R19, 0x2, RZ, 0xc0, !PT ;  /* 0x0000000213ff7812 */ /* 0x000fe2000784c0ff */
[----:B------:R-:W-:Y:S01]  /*3900*/  @UP0 USHF.R.U32.HI UR14, URZ, UR15, UR11 ;  /* 0x0000000f3f0e0299 */ /* 0x000fe2000801160b */
[----:B------:R-:W-:-:S02]  /*3910*/  ISETP.GT.AND P4, PT, R69, 0x71, !P4 ;  /* 0x000000714500780c */ /* 0x000fc40006784270 */
[C---:B------:R-:W-:Y:S01]  /*3920*/  ISETP.GT.AND P2, PT, R69.reuse, 0x8, !P2 ;  /* 0x000000084500780c */ /* 0x040fe20005744270 */
[----:B------:R-:W-:Y:S01]  /*3930*/  UIADD3 UR52, UR52, UR14, URZ ;  /* 0x0000000e34347290 */ /* 0x000fe2000fffe03f */
[C---:B------:R-:W-:Y:S02]  /*3940*/  ISETP.LT.OR P3, PT, R68.reuse, 0x71, P3 ;  /* 0x000000714400780c */ /* 0x040fe40001f61670 */
[----:B------:R-:W-:Y:S01]  /*3950*/  ISETP.LT.OR P2, PT, R68, 0x9, P2 ;  /* 0x000000094400780c */ /* 0x000fe20001741670 */
[----:B------:R-:W-:Y:S01]  /*3960*/  UIADD3 UR6, UR52, UR6, URZ ;  /* 0x0000000634067290 */ /* 0x000fe2000fffe03f */
[----:B------:R-:W-:Y:S02]  /*3970*/  ISETP.GT.AND P5, PT, R69, 0x78, !P5 ;  /* 0x000000784500780c */ /* 0x000fe40006fa4270 */
[----:B------:R-:W-:Y:S02]  /*3980*/  FSEL R56, R5, -INF , !P2 ;  /* 0xff80000005387808 */ /* 0x000fe40005000000 */
[----:B------:R-:W-:-:S02]  /*3990*/  LOP3.LUT P2, RZ, R19, 0x4, RZ, 0xc0, !PT ;  /* 0x0000000413ff7812 */ /* 0x000fc4000784c0ff */
[C---:B------:R-:W-:Y:S02]  /*39a0*/  ISETP.LT.OR P4, PT, R68.reuse, 0x72, P4 ;  /* 0x000000724400780c */ /* 0x040fe40002781670 */
[----:B------:R-:W-:Y:S02]  /*39b0*/  ISETP.GT.AND P2, PT, R69, 0x9, !P2 ;  /* 0x000000094500780c */ /* 0x000fe40005744270 */
[----:B------:R-:W-:Y:S02]  /*39c0*/  FSEL R27, R27, -INF , !P3 ;  /* 0xff8000001b1b7808 */ /* 0x000fe40005800000 */
[C---:B------:R-:W-:Y:S02]  /*39d0*/  ISETP.LT.OR P2, PT, R68.reuse, 0xa, P2 ;  /* 0x0000000a4400780c */ /* 0x040fe40001741670 */
[----:B------:R-:W-:Y:S02]  /*39e0*/  ISETP.LT.OR P5, PT, R68, 0x79, P5 ;  /* 0x000000794400780c */ /* 0x000fe40002fa1670 */
[----:B------:R-:W-:-:S02]  /*39f0*/  FSEL R65, R4, -INF , !P2 ;  /* 0xff80000004417808 */ /* 0x000fc40005000000 */
[----:B------:R-:W-:Y:S02]  /*3a00*/  ISETP.GT.AND P2, PT, R69, 0x10, !P6 ;  /* 0x000000104500780c */ /* 0x000fe40007744270 */
[----:B------:R-:W-:Y:S02]  /*3a10*/  LOP3.LUT P6, RZ, R19, 0x8000, RZ, 0xc0, !PT ;  /* 0x0000800013ff7812 */ /* 0x000fe400078cc0ff */
[----:B------:R-:W-:Y:S02]  /*3a20*/  ISETP.LT.OR P2, PT, R68, 0x11, P2 ;  /* 0x000000114400780c */ /* 0x000fe40001741670 */
[----:B------:R-:W-:Y:S02]  /*3a30*/  FMNMX.FTZ R4, R73, R89, !PT ;  /* 0x0000005949047209 */ /* 0x000fe40007810000 */
[----:B------:R-:W-:Y:S02]  /*3a40*/  FSEL R66, R6, -INF , !P2 ;  /* 0xff80000006427808 */ /* 0x000fe40005000000 */
[----:B------:R-:W-:-:S02]  /*3a50*/  LOP3.LUT P2, RZ, R19, 0x2000000, RZ, 0xc0, !PT ;  /* 0x0200000013ff7812 */ /* 0x000fc4000784c0ff */
[----:B------:R-:W-:Y:S02]  /*3a60*/  FSEL R28, R28, -INF , !P4 ;  /* 0xff8000001c1c7808 */ /* 0x000fe40006000000 */
[----:B------:R-:W-:Y:S02]  /*3a70*/  ISETP.GT.AND P2, PT, R69, 0x11, !P2 ;  /* 0x000000114500780c */ /* 0x000fe40005744270 */
[----:B------:R-:W-:Y:S02]  /*3a80*/  FSEL R29, R29, -INF , !P5 ;  /* 0xff8000001d1d7808 */ /* 0x000fe40006800000 */
[----:B------:R-:W-:-:S04]  /*3a90*/  ISETP.LT.OR P2, PT, R68, 0x12, P2 ;  /* 0x000000124400780c */ /* 0x000fc80001741670 */
[----:B------:R-:W-:Y:S02]  /*3aa0*/  FSEL R67, R7, -INF , !P2 ;  /* 0xff80000007437808 */ /* 0x000fe40005000000 */
[----:B------:R-:W-:-:S04]  /*3ab0*/  LOP3.LUT P2, RZ, R19, 0x1000000, RZ, 0xc0, !PT ;  /* 0x0100000013ff7812 */ /* 0x000fc8000784c0ff */
[----:B------:R-:W-:-:S04]  /*3ac0*/  ISETP.GT.AND P2, PT, R69, 0x18, !P2 ;  /* 0x000000184500780c */ /* 0x000fc80005744270 */
        /* <DEDUP_REMOVED lines=34> */
[----:B------:R-:W-:Y:S02]  /*3cf0*/  ISETP.GT.AND P2, PT, R69, 0x39, !P6 ;  /* 0x000000394500780c */ /* 0x000fe40007744270 */
[----:B------:R-:W-:Y:S02]  /*3d00*/  LOP3.LUT P6, RZ, R19, 0x10, RZ, 0xc0, !PT ;  /* 0x0000001013ff7812 */ /* 0x000fe400078cc0ff */
        /* <DEDUP_REMOVED lines=26> */
[----:B------:R-:W-:Y:S02]  /*3eb0*/  FMNMX.FTZ R33, R91, R4, !PT ;  /* 0x000000045b217209 */ /* 0x000fe40007810000 */
[----:B------:R-:W-:Y:S02]  /*3ec0*/  LOP3.LUT P2, RZ, R19, 0x100, RZ, 0xc0, !PT ;  /* 0x0000010013ff7812 */ /* 0x000fe4000784c0ff */
[----:B------:R-:W-:Y:S02]  /*3ed0*/  FMNMX.FTZ R4, R92, R33, !PT ;  /* 0x000000215c047209 */ /* 0x000fe40007810000 */
[----:B------:R-:W-:Y:S02]  /*3ee0*/  ISETP.GT.AND P2, PT, R69, 0x58, !P2 ;  /* 0x000000584500780c */ /* 0x000fe40005744270 */
[----:B------:R-:W-:-:S02]  /*3ef0*/  FMNMX.FTZ R33, R93, R4, !PT ;  /* 0x000000045d217209 */ /* 0x000fc40007810000 */
[----:B------:R-:W-:Y:S02]  /*3f00*/  ISETP.LT.OR P2, PT, R68, 0x59, P2 ;  /* 0x000000594400780c */ /* 0x000fe40001741670 */
[----:B------:R-:W-:Y:S02]  /*3f10*/  FMNMX.FTZ R4, R94, R33, !PT ;  /* 0x000000215e047209 */ /* 0x000fe40007810000 */
[----:B------:R-:W-:Y:S02]  /*3f20*/  FSEL R2, R36, -INF , !P2 ;  /* 0xff80000024027808 */ /* 0x000fe40005000000 */
[----:B------:R-:W-:Y:S02]  /*3f30*/  FMNMX.FTZ R33, R95, R4, !PT ;  /* 0x000000045f217209 */ /* 0x000fe40007810000 */
[----:B------:R-:W-:Y:S02]  /*3f40*/  LOP3.LUT P2, RZ, R19, 0x80, RZ, 0xc0, !PT ;  /* 0x0000008013ff7812 */ /* 0x000fe4000784c0ff */
[----:B------:R-:W-:-:S02]  /*3f50*/  FMNMX.FTZ R33, R96, R33, !PT ;  /* 0x0000002160217209 */ /* 0x000fc40007810000 */
[----:B------:R-:W-:Y:S02]  /*3f60*/  ISETP.GT.AND P2, PT, R69, 0x59, !P2 ;  /* 0x000000594500780c */ /* 0x000fe40005744270 */
[----:B------:R-:W-:Y:S02]  /*3f70*/  FMNMX.FTZ R4, R64, R33, !PT ;  /* 0x0000002140047209 */ /* 0x000fe40007810000 */
[----:B------:R-:W-:Y:S02]  /*3f80*/  ISETP.LT.OR P2, PT, R68, 0x5a, P2 ;  /* 0x0000005a4400780c */ /* 0x000fe40001741670 */
[----:B------:R-:W-:Y:S02]  /*3f90*/  FMNMX.FTZ R4, R61, R4, !PT ;  /* 0x000000043d047209 */ /* 0x000fe40007810000 */
[----:B------:R-:W-:Y:S02]  /*3fa0*/  FSEL R6, R35, -INF , !P2 ;  /* 0xff80000023067808 */ /* 0x000fe40005000000 */
[----:B------:R-:W-:-:S02]  /*3fb0*/  FMNMX.FTZ R33, R63, R4, !PT ;  /* 0x000000043f217209 */ /* 0x000fc40007810000 */
[----:B------:R-:W-:Y:S02]  /*3fc0*/  LOP3.LUT P2, RZ, R19, 0x40, RZ, 0xc0, !PT ;  /* 0x0000004013ff7812 */ /* 0x000fe4000784c0ff */
[----:B------:R-:W-:Y:S02]  /*3fd0*/  FMNMX.FTZ R33, R62, R33, !PT ;  /* 0x000000213e217209 */ /* 0x000fe40007810000 */
[----:B------:R-:W-:Y:S02]  /*3fe0*/  ISETP.GT.AND P2, PT, R69, 0x60, !P2 ;  /* 0x000000604500780c */ /* 0x000fe40005744270 */
[----:B------:R-:W-:Y:S02]  /*3ff0*/  FMNMX.FTZ R4, R60, R33, !PT ;  /* 0x000000213c047209 */ /* 0x000fe40007810000 */
[----:B------:R-:W-:Y:S02]  /*4000*/  ISETP.LT.OR P2, PT, R68, 0x61, P2 ;  /* 0x000000614400780c */ /* 0x000fe40001741670 */
[----:B------:R-:W-:-:S02]  /*4010*/  FMNMX.FTZ R4, R57, R4, !PT ;  /* 0x0000000439047209 */ /* 0x000fc40007810000 */
        /* <DEDUP_REMOVED lines=30> */
[----:B0-----:R-:W-:-:S04]  /*4200*/  FMNMX.FTZ R4, R8, R35, !PT ;  /* 0x0000002308047209 */ /* 0x001fc80007810000 */
[C---:B------:R-:W-:Y:S01]  /*4210*/  FSETP.NEU.FTZ.AND P2, PT, R4.reuse, -INF , PT ;  /* 0xff8000000400780b */ /* 0x040fe20003f5d000 */
[----:B------:R-:W-:-:S05]  /*4220*/  FMUL.FTZ R76, R4, UR34 ;  /* 0x00000022044c7c20 */ /* 0x000fca0008410000 */
[----:B------:R-:W-:Y:S02]  /*4230*/  FSEL R76, R76, RZ, P2 ;  /* 0x000000ff4c4c7208 */ /* 0x000fe40001000000 */
[----:B------:R-:W-:Y:S02]  /*4240*/  ISETP.GT.AND P2, PT, R69, RZ, !P6 ;  /* 0x000000ff4500720c */ /* 0x000fe40007744270 */
[----:B------:R-:W-:Y:S01]  /*4250*/  LOP3.LUT P6, RZ, R19, 0x8000000, RZ, 0xc0, !PT ;  /* 0x0800000013ff7812 */ /* 0x000fe200078cc0ff */
[--C-:B------:R-:W-:Y:S01]  /*4260*/  FFMA.FTZ R33, R73, UR34, -R76.reuse ;  /* 0x0000002249217c23 */ /* 0x100fe2000801084c */
[----:B------:R-:W-:Y:S01]  /*4270*/  ISETP.LT.OR P2, PT, R68, 0x1, P2 ;  /* 0x000000014400780c */ /* 0x000fe20001741670 */
[--C-:B------:R-:W-:Y:S01]  /*4280*/  FFMA.FTZ R36, R89, UR34, -R76.reuse ;  /* 0x0000002259247c23 */ /* 0x100fe2000801084c */
[----:B------:R-:W-:Y:S01]  /*4290*/  ISETP.GT.AND P6, PT, R69, 0x79, !P6 ;  /* 0x000000794500780c */ /* 0x000fe200077c4270 */
[--C-:B------:R-:W-:Y:S01]  /*42a0*/  FFMA.FTZ R35, R91, UR34, -R76.reuse ;  /* 0x000000225b237c23 */ /* 0x100fe2000801084c */
[----:B------:R-:W-:Y:S01]  /*42b0*/  FSEL R74, R0, -INF , !P2 ;  /* 0xff800000004a7808 */ /* 0x000fe20005000000 */
[----:B------:R-:W-:Y:S01]  /*42c0*/  MUFU.EX2 R33, R33 ;  /* 0x0000002100217308 */ /* 0x000fe20000000800 */
[----:B------:R-:W-:Y:S01]  /*42d0*/  LOP3.LUT P2, RZ, R19, 0x4000000, RZ, 0xc0, !PT ;  /* 0x0400000013ff7812 */ /* 0x000fe2000784c0ff */
[--C-:B------:R-:W-:Y:S01]  /*42e0*/  FFMA.FTZ R70, R92, UR34, -R76.reuse ;  /* 0x000000225c467c23 */ /* 0x100fe2000801084c */
[----:B------:R-:W-:Y:S01]  /*42f0*/  FMNMX.FTZ R73, R74, R3, !PT ;  /* 0x000000034a497209 */ /* 0x000fe20007810000 */
[--C-:B------:R-:W-:Y:S01]  /*4300*/  FFMA.FTZ R0, R93, UR34, -R76.reuse ;  /* 0x000000225d007c23 */ /* 0x100fe2000801084c */
[----:B------:R-:W-:Y:S01]  /*4310*/  ISETP.GT.AND P2, PT, R69, 0x69, !P2 ;  /* 0x000000694500780c */ /* 0x000fe20005744270 */
[--C-:B------:R-:W-:Y:S01]  /*4320*/  FFMA.FTZ R94, R94, UR34, -R76.reuse ;  /* 0x000000225e5e7c23 */ /* 0x100fe2000801084c */
[----:B------:R-:W-:Y:S01]  /*4330*/  FMNMX.FTZ R8, R56, R73, !PT ;  /* 0x0000004938087209 */ /* 0x000fe20007810000 */
[----:B------:R-:W-:Y:S01]  /*4340*/  MUFU.EX2 R36, R36 ;  /* 0x0000002400247308 */ /* 0x000fe20000000800 */
[----:B------:R-:W-:Y:S01]  /*4350*/  ISETP.LT.OR P2, PT, R68, 0x6a, P2 ;  /* 0x0000006a4400780c */ /* 0x000fe20001741670 */
[--C-:B------:R-:W-:Y:S01]  /*4360*/  FFMA.FTZ R72, R95, UR34, -R76.reuse ;  /* 0x000000225f487c23 */ /* 0x100fe2000801084c */
[----:B------:R-:W-:Y:S01]  /*4370*/  FMNMX.FTZ R73, R65, R8, !PT ;  /* 0x0000000841497209 */ /* 0x000fe20007810000 */
[--C-:B------:R-:W-:Y:S01]  /*4380*/  FFMA.FTZ R96, R96, UR34, -R76.reuse ;  /* 0x0000002260607c23 */ /* 0x100fe2000801084c */
[----:B------:R-:W-:Y:S01]  /*4390*/  FSEL R26, R26, -INF , !P2 ;  /* 0xff8000001a1a7808 */ /* 0x000fe20005000000 */
        /* <DEDUP_REMOVED lines=27> */
[----:B------:R-:W-:Y:S01]  /*4550*/  FFMA.FTZ R40, R40, UR34, -R76 ;  /* 0x0000002228287c23 */ /* 0x000fe2000801084c */
        /* <DEDUP_REMOVED lines=26> */
[----:B------:R-:W-:-:S03]  /*4700*/  FFMA.FTZ R77, R49, UR34, -R76 ;  /* 0x00000022314d7c23 */ /* 0x000fc6000801084c */
[----:B------:R-:W-:-:S03]  /*4710*/  FMNMX.FTZ R49, R27, R8, !PT ;  /* 0x000000081b317209 */ /* 0x000fc60007810000 */
        /* <DEDUP_REMOVED lines=8> */
[----:B------:R-:W-:Y:S01]  /*47a0*/  FFMA.FTZ R54, R55, UR34, -R76 ;  /* 0x0000002237367c23 */ /* 0x000fe2000801084c */
[----:B------:R-:W-:Y:S01]  /*47b0*/  FMNMX.FTZ R69, R30, R69, !PT ;  /* 0x000000451e457209 */ /* 0x000fe20007810000 */
[----:B------:R-:W-:Y:S04]  /*47c0*/  MUFU.EX2 R57, R57 ;  /* 0x0000003900397308 */ /* 0x000fe80000000800 */
[----:B------:R-:W1:Y:S04]  /*47d0*/  SHFL.BFLY PT, R8, R69, 0x2, 0x1f ;  /* 0x0c401f0045087f89 */ /* 0x000e6800000e0000 */
        /* <DEDUP_REMOVED lines=9> */
[----:B-1----:R-:W-:-:S04]  /*4870*/  FMNMX.FTZ R8, R55, R8, !PT ;  /* 0x0000000837087209 */ /* 0x002fc80007810000 */
        /* <DEDUP_REMOVED lines=17> */
[----:B------:R2:W3:Y:S01]  /*4990*/  MUFU.EX2 R82, R69 ;  /* 0x0000004500527308 */ /* 0x0004e20000000800 */
[--C-:B------:R-:W-:Y:S01]  /*49a0*/  FFMA.FTZ R67, R10, UR34, -R55.reuse ;  /* 0x000000220a437c23 */ /* 0x100fe20008010837 */
[--C-:B-1----:R-:W-:Y:S01]  /*49b0*/  FFMA.FTZ R74, R11, UR34, -R55.reuse ;  /* 0x000000220b4a7c23 */ /* 0x102fe20008010837 */
[--C-:B------:R-:W-:Y:S01]  /*49c0*/  FFMA.FTZ R11, R25, UR34, -R55.reuse ;  /* 0x00000022190b7c23 */ /* 0x100fe20008010837 */
[--C-:B------:R-:W-:Y:S01]  /*49d0*/  FFMA.FTZ R80, R31, UR34, -R55.reuse ;  /* 0x000000221f507c23 */ /* 0x100fe20008010837 */
[--C-:B------:R-:W-:Y:S01]  /*49e0*/  FFMA.FTZ R10, R14, UR34, -R55.reuse ;  /* 0x000000220e0a7c23 */ /* 0x100fe20008010837 */
[--C-:B------:R-:W-:Y:S01]  /*49f0*/  FFMA.FTZ R20, R20, UR34, -R55.reuse ;  /* 0x0000002214147c23 */ /* 0x100fe20008010837 */
[--C-:B------:R-:W-:Y:S01]  /*4a00*/  FFMA.FTZ R6, R6, UR34, -R55.reuse ;  /* 0x0000002206067c23 */ /* 0x100fe20008010837 */
[----:B------:R1:W4:Y:S01]  /*4a10*/  MUFU.EX2 R79, R76 ;  /* 0x0000004c004f7308 */ /* 0x0003220000000800 */
[--C-:B--2---:R-:W-:Y:S01]  /*4a20*/  FFMA.FTZ R69, R13, UR34, -R55.reuse ;  /* 0x000000220d457c23 */ /* 0x104fe20008010837 */
[----:B0-----:R-:W-:Y:S01]  /*4a30*/  F2FP.F16.F32.PACK_AB R14, R70, R35 ;  /* 0x00000023460e723e */ /* 0x001fe200000000ff */
[--C-:B------:R-:W-:Y:S01]  /*4a40*/  FFMA.FTZ R5, R5, UR34, -R55.reuse ;  /* 0x0000002205057c23 */ /* 0x100fe20008010837 */
[--C-:B------:R-:W-:Y:S01]  /*4a50*/  FFMA.FTZ R2, R2, UR34, -R55.reuse ;  /* 0x0000002202027c23 */ /* 0x100fe20008010837 */
[----:B------:R-:W-:-:S03]  /*4a60*/  FFMA.FTZ R48, R48, UR34, -R55 ;  /* 0x0000002230307c23 */ /* 0x000fc60008010837 */
[----:B------:R0:W2:Y:S01]  /*4a70*/  MUFU.EX2 R84, R78 ;  /* 0x0000004e00547308 */ /* 0x0000a20000000800 */
[----:B-1----:R-:W-:Y:S01]  /*4a80*/  FFMA.FTZ R76, R24, UR34, -R55 ;  /* 0x00000022184c7c23 */ /* 0x002fe20008010837 */
[----:B---3--:R-:W-:-:S06]  /*4a90*/  FADD.FTZ R24, R77, R82 ;  /* 0x000000524d187221 */ /* 0x008fcc0000010000 */
[----:B------:R-:W1:Y:S01]  /*4aa0*/  MUFU.EX2 R3, R3 ;  /* 0x0000000300037308 */ /* 0x000e620000000800 */
[----:B0-----:R-:W-:Y:S01]  /*4ab0*/  FFMA.FTZ R78, R12, UR34, -R55 ;  /* 0x000000220c4e7c23 */ /* 0x001fe20008010837 */
[----:B------:R-:W-:Y:S01]  /*4ac0*/  FADD.FTZ R12, R33, R36 ;  /* 0x00000024210c7221 */ /* 0x000fe20000010000 */
[----:B----4-:R-:W-:-:S03]  /*4ad0*/  FADD.FTZ R15, R79, R24 ;  /* 0x000000184f0f7221 */ /* 0x010fc60000010000 */
[----:B------:R-:W-:Y:S01]  /*4ae0*/  FADD.FTZ R13, R35, R12 ;  /* 0x0000000c230d7221 */ /* 0x000fe20000010000 */
[----:B------:R-:W-:Y:S01]  /*4af0*/  F2FP.F16.F32.PACK_AB R12, R36, R33 ;  /* 0x00000021240c723e */ /* 0x000fe200000000ff */
[----:B------:R-:W0:Y:S01]  /*4b00*/  MUFU.EX2 R56, R56 ;  /* 0x0000003800387308 */ /* 0x000e220000000800 */
[----:B--2---:R-:W-:Y:S01]  /*4b10*/  FADD.FTZ R24, R84, R15 ;  /* 0x0000000f54187221 */ /* 0x004fe20000010000 */
[----:B------:R-:W-:Y:S01]  /*4b20*/  FADD.FTZ R13, R70, R13 ;  /* 0x0000000d460d7221 */ /* 0x000fe20000010000 */
[--C-:B------:R-:W-:Y:S01]  /*4b30*/  FFMA.FTZ R36, R34, UR34, -R55.reuse ;  /* 0x0000002222247c23 */ /* 0x100fe20008010837 */
[----:B------:R-:W-:Y:S01]  /*4b40*/  F2FP.F16.F32.PACK_AB R15, R84, R79 ;  /* 0x0000004f540f723e */ /* 0x000fe200000000ff */
[----:B------:R-:W-:Y:S01]  /*4b50*/  FFMA.FTZ R70, R29, UR34, -R55 ;  /* 0x000000221d467c23 */ /* 0x000fe20008010837 */
[----:B------:R-:W-:Y:S01]  /*4b60*/  FADD.FTZ R32, R0, R13 ;  /* 0x0000000d00207221 */ /* 0x000fe20000010000 */
[----:B------:R-:W-:Y:S01]  /*4b70*/  F2FP.F16.F32.PACK_AB R13, R82, R77 ;  /* 0x0000004d520d723e */ /* 0x000fe200000000ff */
[----:B------:R-:W2:Y:S01]  /*4b80*/  MUFU.EX2 R65, R65 ;  /* 0x0000004100417308 */ /* 0x000ea20000000800 */
[----:B-1----:R-:W-:Y:S01]  /*4b90*/  FADD.FTZ R31, R3, R24 ;  /* 0x00000018031f7221 */ /* 0x002fe20000010000 */
[----:B------:R-:W-:Y:S01]  /*4ba0*/  FADD.FTZ R25, R73, R32 ;  /* 0x0000002049197221 */ /* 0x000fe20000010000 */
[----:B------:R-:W-:Y:S01]  /*4bb0*/  FFMA.FTZ R35, R28, UR34, -R55 ;  /* 0x000000221c237c23 */ /* 0x000fe20008010837 */
[----:B------:R1:W-:Y:S01]  /*4bc0*/  STSM.16.M88.4 [R17+0x21800], R12 ;  /* 0x0218000c11007844 */ /* 0x0003e20000000200 */
[----:B------:R-:W-:Y:S01]  /*4bd0*/  F2FP.F16.F32.PACK_AB R28, R61, R64 ;  /* 0x000000403d1c723e */ /* 0x000fe200000000ff */
[----:B------:R-:W-:Y:S01]  /*4be0*/  FADD.FTZ R32, R72, R25 ;  /* 0x0000001948207221 */ /* 0x000fe20000010000 */
[----:B------:R-:W-:Y:S01]  /*4bf0*/  FFMA.FTZ R25, R37, UR34, -R55 ;  /* 0x0000002225197c23 */ /* 0x000fe20008010837 */
[----:B------:R-:W3:Y:S01]  /*4c00*/  MUFU.EX2 R66, R66 ;  /* 0x0000004200427308 */ /* 0x000ee20000000800 */
[----:B0-----:R-:W-:Y:S01]  /*4c10*/  FADD.FTZ R24, R56, R31 ;  /* 0x0000001f38187221 */ /* 0x001fe20000010000 */
[----:B------:R-:W-:Y:S01]  /*4c20*/  FADD.FTZ R33, R75, R32 ;  /* 0x000000204b217221 */ /* 0x000fe20000010000 */
[----:B------:R-:W-:-:S03]  /*4c30*/  FFMA.FTZ R31, R38, UR34, -R55 ;  /* 0x00000022261f7c23 */ /* 0x000fc60008010837 */
[----:B------:R-:W-:Y:S02]  /*4c40*/  FADD.FTZ R32, R64, R33 ;  /* 0x0000002140207221 */ /* 0x000fe40000010000 */
[----:B------:R-:W0:Y:S01]  /*4c50*/  MUFU.EX2 R67, R67 ;  /* 0x0000004300437308 */ /* 0x000e220000000800 */
[----:B--2---:R-:W-:Y:S01]  /*4c60*/  FADD.FTZ R33, R65, R24 ;  /* 0x0000001841217221 */ /* 0x004fe20000010000 */
[----:B------:R-:W-:Y:S01]  /*4c70*/  FADD.FTZ R34, R61, R32 ;  /* 0x000000203d227221 */ /* 0x000fe20000010000 */
[----:B------:R-:W-:Y:S01]  /*4c80*/  FFMA.FTZ R32, R26, UR34, -R55 ;  /* 0x000000221a207c23 */ /* 0x000fe20008010837 */
[----:B-1----:R-:W-:Y:S02]  /*4c90*/  F2FP.F16.F32.PACK_AB R12, R57, R60 ;  /* 0x0000003c390c723e */ /* 0x002fe400000000ff */
[----:B------:R-:W-:Y:S01]  /*4ca0*/  FADD.FTZ R77, R63, R34 ;  /* 0x000000223f4d7221 */ /* 0x000fe20000010000 */
[----:B------:R-:W-:Y:S01]  /*4cb0*/  F2FP.F16.F32.PACK_AB R14, R58, R59 ;  /* 0x0000003b3a0e723e */ /* 0x000fe200000000ff */
[----:B------:R-:W1:Y:S01]  /*4cc0*/  MUFU.EX2 R74, R74 ;  /* 0x0000004a004a7308 */ /* 0x000e620000000800 */
[----:B---3--:R-:W-:Y:S01]  /*4cd0*/  FADD.FTZ R24, R66, R33 ;  /* 0x0000002142187221 */ /* 0x008fe20000010000 */
[----:B------:R-:W-:Y:S01]  /*4ce0*/  FFMA.FTZ R33, R27, UR34, -R55 ;  /* 0x000000221b217c23 */ /* 0x000fe20008010837 */
[----:B------:R-:W-:Y:S01]  /*4cf0*/  FADD.FTZ R79, R62, R77 ;  /* 0x0000004d3e4f7221 */ /* 0x000fe20000010000 */
[----:B------:R-:W-:Y:S01]  /*4d00*/  FFMA.FTZ R77, R30, UR34, -R55 ;  /* 0x000000221e4d7c23 */ /* 0x000fe20008010837 */
[----:B------:R-:W-:-:S02]  /*4d10*/  F2FP.F16.F32.PACK_AB R30, R62, R63 ;  /* 0x0000003f3e1e723e */ /* 0x000fc400000000ff */
[----:B------:R-:W-:Y:S01]  /*4d20*/  FADD.FTZ R26, R60, R79 ;  /* 0x0000004f3c1a7221 */ /* 0x000fe20000010000 */
[----:B------:R-:W2:Y:S01]  /*4d30*/  MUFU.EX2 R69, R69 ;  /* 0x0000004500457308 */ /* 0x000ea20000000800 */
[----:B0-----:R-:W-:Y:S01]  /*4d40*/  FADD.FTZ R27, R67, R24 ;  /* 0x00000018431b7221 */ /* 0x001fe20000010000 */
[----:B------:R-:W-:-:S06]  /*4d50*/  F2FP.F16.F32.PACK_AB R34, R50, R49 ;  /* 0x000000313222723e */ /* 0x000fcc00000000ff */
[----:B------:R-:W0:Y:S01]  /*4d60*/  MUFU.EX2 R78, R78 ;  /* 0x0000004e004e7308 */ /* 0x000e220000000800 */
[----:B-1----:R-:W-:-:S07]  /*4d70*/  FADD.FTZ R24, R74, R27 ;  /* 0x0000001b4a187221 */ /* 0x002fce0000010000 */
[----:B------:R-:W1:Y:S01]  /*4d80*/  MUFU.EX2 R7, R7 ;  /* 0x0000000700077308 */ /* 0x000e620000000800 */
[----:B--2---:R-:W-:Y:S01]  /*4d90*/  FADD.FTZ R27, R69, R24 ;  /* 0x00000018451b7221 */ /* 0x004fe20000010000 */
[----:B------:R-:W-:-:S06]  /*4da0*/  F2FP.F16.F32.PACK_AB R24, R73, R0 ;  /* 0x000000004918723e */ /* 0x000fcc00000000ff */
[----:B------:R-:W2:Y:S01]  /*4db0*/  MUFU.EX2 R10, R10 ;  /* 0x0000000a000a7308 */ /* 0x000ea20000000800 */
[----:B0-----:R-:W-:-:S07]  /*4dc0*/  FADD.FTZ R0, R78, R27 ;  /* 0x0000001b4e007221 */ /* 0x001fce0000010000 */
[----:B------:R-:W0:Y:S01]  /*4dd0*/  MUFU.EX2 R9, R9 ;  /* 0x0000000900097308 */ /* 0x000e220000000800 */
[----:B-1----:R-:W-:-:S07]  /*4de0*/  FADD.FTZ R27, R7, R0 ;  /* 0x00000000071b7221 */ /* 0x002fce0000010000 */
[----:B------:R1:W-:Y:S01]  /*4df0*/  MUFU.EX2 R37, R6 ;  /* 0x0000000600257308 */ /* 0x0003e20000000800 */
[----:B--2---:R-:W-:Y:S01]  /*4e00*/  FADD.FTZ R0, R10, R27 ;  /* 0x0000001b0a007221 */ /* 0x004fe20000010000 */
[----:B------:R-:W-:-:S06]  /*4e10*/  F2FP.F16.F32.PACK_AB R27, R66, R65 ;  /* 0x00000041421b723e */ /* 0x000fcc00000000ff */
[----:B------:R-:W2:Y:S01]  /*4e20*/  MUFU.EX2 R20, R20 ;  /* 0x0000001400147308 */ /* 0x000ea20000000800 */
[----:B-1----:R-:W-:Y:S01]  /*4e30*/  FADD.FTZ R6, R57, R26 ;  /* 0x0000001a39067221 */ /* 0x002fe20000010000 */
[----:B------:R-:W-:-:S03]  /*4e40*/  F2FP.F16.F32.PACK_AB R26, R75, R72 ;  /* 0x000000484b1a723e */ /* 0x000fc600000000ff */
[----:B------:R-:W-:-:S03]  /*4e50*/  FADD.FTZ R29, R59, R6 ;  /* 0x000000063b1d7221 */ /* 0x000fc60000010000 */
[----:B------:R-:W1:Y:S01]  /*4e60*/  MUFU.EX2 R11, R11 ;  /* 0x0000000b000b7308 */ /* 0x000e620000000800 */
[----:B------:R-:W-:Y:S01]  /*4e70*/  FADD.FTZ R6, R58, R29 ;  /* 0x0000001d3a067221 */ /* 0x000fe20000010000 */
[----:B------:R-:W-:-:S03]  /*4e80*/  F2FP.F16.F32.PACK_AB R29, R74, R67 ;  /* 0x000000434a1d723e */ /* 0x000fc600000000ff */
[----:B------:R-:W-:-:S03]  /*4e90*/  FADD.FTZ R13, R47, R6 ;  /* 0x000000062f0d7221 */ /* 0x000fc60000010000 */
[----:B------:R-:W3:Y:S01]  /*4ea0*/  MUFU.EX2 R76, R76 ;  /* 0x0000004c004c7308 */ /* 0x000ee20000000800 */
[----:B------:R-:W-:-:S04]  /*4eb0*/  FADD.FTZ R6, R68, R13 ;  /* 0x0000000d44067221 */ /* 0x000fc80000010000 */
[----:B------:R-:W-:-:S03]  /*4ec0*/  FADD.FTZ R15, R49, R6 ;  /* 0x00000006310f7221 */ /* 0x000fc60000010000 */
[----:B------:R4:W-:Y:S08]  /*4ed0*/  MUFU.EX2 R38, R25 ;  /* 0x0000001900267308 */ /* 0x0009f00000000800 */
[----:B------:R-:W5:Y:S01]  /*4ee0*/  MUFU.EX2 R21, R21 ;  /* 0x0000001500157308 */ /* 0x000f620000000800 */
[----:B----4-:R-:W-:Y:S01]  /*4ef0*/  F2FP.F16.F32.PACK_AB R25, R56, R3 ;  /* 0x000000033819723e */ /* 0x010fe200000000ff */
[----:B0-----:R-:W-:-:S04]  /*4f00*/  FADD.FTZ R3, R9, R0 ;  /* 0x0000000009037221 */ /* 0x001fc80000010000 */
[----:B--2---:R-:W-:Y:S01]  /*4f10*/  FADD.FTZ R0, R20, R3 ;  /* 0x0000000314007221 */ /* 0x004fe20000010000 */
[----:B------:R0:W-:Y:S01]  /*4f20*/  STSM.16.M88.4 [R23], R24 ;  /* 0x0000001817007844 */ /* 0x0001e20000000200 */
[----:B------:R-:W2:Y:S02]  /*4f30*/  MUFU.EX2 R80, R80 ;  /* 0x0000005000507308 */ /* 0x000ea40000000800 */
[----:B-1----:R-:W-:Y:S01]  /*4f40*/  FADD.FTZ R13, R11, R0 ;  /* 0x000000000b0d7221 */ /* 0x002fe20000010000 */
[----:B------:R-:W-:-:S03]  /*4f50*/  FADD.FTZ R0, R50, R15 ;  /* 0x0000000f32007221 */ /* 0x000fc60000010000 */
[----:B---3--:R-:W-:Y:S01]  /*4f60*/  FADD.FTZ R6, R76, R13 ;  /* 0x0000000d4c067221 */ /* 0x008fe20000010000 */
[----:B------:R-:W-:Y:S01]  /*4f70*/  FADD.FTZ R15, R51, R0 ;  /* 0x00000000330f7221 */ /* 0x000fe20000010000 */
[----:B------:R-:W1:Y:S02]  /*4f80*/  MUFU.EX2 R36, R36 ;  /* 0x0000002400247308 */ /* 0x000e640000000800 */
[----:B-----5:R-:W-:Y:S01]  /*4f90*/  FADD.FTZ R13, R21, R6 ;  /* 0x00000006150d7221 */ /* 0x020fe20000010000 */
[----:B------:R-:W-:-:S04]  /*4fa0*/  FADD.FTZ R6, R52, R15 ;  /* 0x0000000f34067221 */ /* 0x000fc80000010000 */
[----:B------:R-:W-:Y:S01]  /*4fb0*/  FADD.FTZ R15, R53, R6 ;  /* 0x00000006350f7221 */ /* 0x000fe20000010000 */
[----:B------:R-:W3:Y:S01]  /*4fc0*/  MUFU.EX2 R5, R5 ;  /* 0x0000000500057308 */ /* 0x000ee20000000800 */
[----:B--2---:R-:W-:Y:S01]  /*4fd0*/  FADD.FTZ R13, R80, R13 ;  /* 0x0000000d500d7221 */ /* 0x004fe20000010000 */
[----:B0-----:R-:W-:-:S06]  /*4fe0*/  F2FP.F16.F32.PACK_AB R24, R52, R51 ;  /* 0x000000333418723e */ /* 0x001fcc00000000ff */
[----:B------:R-:W0:Y:S01]  /*4ff0*/  MUFU.EX2 R2, R2 ;  /* 0x0000000200027308 */ /* 0x000e220000000800 */
[----:B-1----:R-:W-:Y:S01]  /*5000*/  FADD.FTZ R6, R36, R13 ;  /* 0x0000000d24067221 */ /* 0x002fe20000010000 */
[----:B------:R-:W-:-:S06]  /*5010*/  F2FP.F16.F32.PACK_AB R13, R10, R7 ;  /* 0x000000070a0d723e */ /* 0x000fcc00000000ff */
[----:B------:R-:W1:Y:S01]  /*5020*/  MUFU.EX2 R54, R54 ;  /* 0x0000003600367308 */ /* 0x000e620000000800 */
[----:B---3--:R-:W-:-:S07]  /*5030*/  FADD.FTZ R25, R5, R6 ;  /* 0x0000000605197221 */ /* 0x008fce0000010000 */
[----:B------:R-:W2:Y:S01]  /*5040*/  MUFU.EX2 R46, R46 ;  /* 0x0000002e002e7308 */ /* 0x000ea20000000800 */
[----:B0-----:R-:W-:Y:S01]  /*5050*/  FADD.FTZ R6, R2, R25 ;  /* 0x0000001902067221 */ /* 0x001fe20000010000 */
[----:B------:R-:W-:-:S03]  /*5060*/  F2FP.F16.F32.PACK_AB R25, R5, R36 ;  /* 0x000000240519723e */ /* 0x000fc600000000ff */
[----:B------:R-:W-:-:S03]  /*5070*/  FADD.FTZ R5, R37, R6 ;  /* 0x0000000625057221 */ /* 0x000fc60000010000 */
[----:B------:R0:W-:Y:S01]  /*5080*/  MUFU.EX2 R3, R32 ;  /* 0x0000002000037308 */ /* 0x0001e20000000800 */
[----:B-1----:R-:W-:Y:S01]  /*5090*/  FADD.FTZ R27, R54, R15 ;  /* 0x0000000f361b7221 */ /* 0x002fe20000010000 */
[----:B------:R-:W-:Y:S02]  /*50a0*/  F2FP.F16.F32.PACK_AB R15, R20, R9 ;  /* 0x00000009140f723e */ /* 0x000fe400000000ff */
[----:B------:R-:W-:-:S04]  /*50b0*/  F2FP.F16.F32.PACK_AB R26, R54, R53 ;  /* 0x00000035361a723e */ /* 0x000fc800000000ff */
[----:B------:R-:W1:Y:S01]  /*50c0*/  MUFU.EX2 R45, R45 ;  /* 0x0000002d002d7308 */ /* 0x000e620000000800 */
[----:B0-----:R-:W-:Y:S01]  /*50d0*/  F2FP.F16.F32.PACK_AB R32, R68, R47 ;  /* 0x0000002f4420723e */ /* 0x001fe200000000ff */
[----:B--2---:R-:W-:Y:S01]  /*50e0*/  FADD.FTZ R6, R46, R27 ;  /* 0x0000001b2e067221 */ /* 0x004fe20000010000 */
[----:B------:R-:W-:Y:S01]  /*50f0*/  F2FP.F16.F32.PACK_AB R27, R37, R2 ;  /* 0x00000002251b723e */ /* 0x000fe200000000ff */
[----:B------:R-:W-:-:S04]  /*5100*/  FADD.FTZ R2, R38, R5 ;  /* 0x0000000526027221 */ /* 0x000fc80000010000 */
[----:B------:R-:W-:Y:S08]  /*5110*/  MUFU.EX2 R44, R44 ;  /* 0x0000002c002c7308 */ /* 0x000ff00000000800 */
[----:B------:R-:W-:Y:S01]  /*5120*/  MUFU.EX2 R43, R43 ;  /* 0x0000002b002b7308 */ /* 0x000fe20000000800 */
[----:B-1----:R-:W-:-:S07]  /*5130*/  FADD.FTZ R5, R45, R6 ;  /* 0x000000062d057221 */ /* 0x002fce0000010000 */
[----:B------:R0:W1:Y:S08]  /*5140*/  MUFU.EX2 R55, R31 ;  /* 0x0000001f00377308 */ /* 0x0000700000000800 */
[----:B------:R-:W2:Y:S01]  /*5150*/  MUFU.EX2 R48, R48 ;  /* 0x0000003000307308 */ /* 0x000ea20000000800 */
[----:B0-----:R-:W-:-:S05]  /*5160*/  F2FP.F16.F32.PACK_AB R31, R78, R69 ;  /* 0x000000454e1f723e */ /* 0x001fca00000000ff */
[----:B------:R0:W-:Y:S02]  /*5170*/  STSM.16.M88.4 [R22], R28 ;  /* 0x0000001c16007844 */ /* 0x0001e40000000200 */
[----:B------:R-:W-:Y:S01]  /*5180*/  MUFU.EX2 R42, R42 ;  /* 0x0000002a002a7308 */ /* 0x000fe20000000800 */
[----:B-1----:R-:W-:Y:S01]  /*5190*/  FADD.FTZ R7, R55, R2 ;  /* 0x0000000237077221 */ /* 0x002fe20000010000 */
[----:B------:R1:W-:Y:S01]  /*51a0*/  STSM.16.M88.4 [R18], R12 ;  /* 0x0000000c12007844 */ /* 0x0003e20000000200 */
[----:B------:R-:W-:-:S04]  /*51b0*/  FADD.FTZ R2, R44, R5 ;  /* 0x000000052c027221 */ /* 0x000fc80000010000 */
[----:B------:R-:W-:Y:S01]  /*51c0*/  FADD.FTZ R5, R43, R2 ;  /* 0x000000022b057221 */ /* 0x000fe20000010000 */
[----:B------:R-:W1:Y:S01]  /*51d0*/  MUFU.EX2 R41, R41 ;  /* 0x0000002900297308 */ /* 0x000e620000000800 */
[----:B--2---:R-:W-:-:S04]  /*51e0*/  FADD.FTZ R6, R48, R7 ;  /* 0x0000000730067221 */ /* 0x004fc80000010000 */
[----:B------:R-:W-:Y:S01]  /*51f0*/  FADD.FTZ R7, R3, R6 ;  /* 0x0000000603077221 */ /* 0x000fe20000010000 */
[----:B0-----:R-:W-:Y:S02]  /*5200*/  F2FP.F16.F32.PACK_AB R28, R45, R46 ;  /* 0x0000002e2d1c723e */ /* 0x001fe400000000ff */
[----:B------:R-:W0:Y:S01]  /*5210*/  MUFU.EX2 R39, R39 ;  /* 0x0000002700277308 */ /* 0x000e220000000800 */
[----:B------:R-:W-:Y:S02]  /*5220*/  F2FP.F16.F32.PACK_AB R30, R43, R44 ;  /* 0x0000002c2b1e723e */ /* 0x000fe400000000ff */
[----:B------:R-:W-:Y:S02]  /*5230*/  F2FP.F16.F32.PACK_AB R29, R55, R38 ;  /* 0x00000026371d723e */ /* 0x000fe400000000ff */
[----:B------:R-:W-:-:S03]  /*5240*/  F2FP.F16.F32.PACK_AB R31, R3, R48 ;  /* 0x00000030031f723e */ /* 0x000fc600000000ff */
[----:B------:R-:W2:Y:S01]  /*5250*/  MUFU.EX2 R40, R40 ;  /* 0x0000002800287308 */ /* 0x000ea20000000800 */
[----:B-1----:R-:W-:Y:S01]  /*5260*/  F2FP.F16.F32.PACK_AB R12, R41, R42 ;  /* 0x0000002a290c723e */ /* 0x002fe200000000ff */
[----:B------:R-:W-:-:S04]  /*5270*/  FADD.FTZ R42, R42, R5 ;  /* 0x000000052a2a7221 */ /* 0x000fc80000010000 */
[----:B------:R-:W-:Y:S02]  /*5280*/  FADD.FTZ R42, R41, R42 ;  /* 0x0000002a292a7221 */ /* 0x000fe40000010000 */
[----:B------:R1:W-:Y:S02]  /*5290*/  MUFU.EX2 R0, R33 ;  /* 0x0000002100007308 */ /* 0x0003e40000000800 */
[----:B0-----:R-:W-:-:S06]  /*52a0*/  FADD.FTZ R3, R39, R42 ;  /* 0x0000002a27037221 */ /* 0x001fcc0000010000 */
[----:B------:R0:W3:Y:S01]  /*52b0*/  MUFU.EX2 R47, R35 ;  /* 0x00000023002f7308 */ /* 0x0000e20000000800 */
[----:B-1----:R-:W-:Y:S01]  /*52c0*/  F2FP.F16.F32.PACK_AB R33, R76, R11 ;  /* 0x0000000b4c21723e */ /* 0x002fe200000000ff */
[C---:B--2---:R-:W-:Y:S01]  /*52d0*/  FADD.FTZ R3, R40.reuse, R3 ;  /* 0x0000000328037221 */ /* 0x044fe20000010000 */
[----:B------:R-:W-:-:S05]  /*52e0*/  F2FP.F16.F32.PACK_AB R14, R40, R39 ;  /* 0x00000027280e723e */ /* 0x000fca00000000ff */
[----:B------:R-:W1:Y:S01]  /*52f0*/  MUFU.EX2 R70, R70 ;  /* 0x0000004600467308 */ /* 0x000e620000000800 */
[----:B0-----:R-:W-:-:S05]  /*5300*/  F2FP.F16.F32.PACK_AB R35, R80, R21 ;  /* 0x000000155023723e */ /* 0x001fca00000000ff */
[----:B------:R0:W-:Y:S02]  /*5310*/  STSM.16.M88.4 [R17+0x27800], R32 ;  /* 0x0278002011007844 */ /* 0x0001e40000000200 */
[----:B------:R-:W2:Y:S01]  /*5320*/  MUFU.EX2 R77, R77 ;  /* 0x0000004d004d7308 */ /* 0x000ea20000000800 */
[----:B---3--:R-:W-:Y:S01]  /*5330*/  F2FP.F16.F32.PACK_AB R13, R47, R0 ;  /* 0x000000002f0d723e */ /* 0x008fe200000000ff */
[----:B------:R0:W-:Y:S01]  /*5340*/  STSM.16.M88.4 [R136], R24 ;  /* 0x0000001888007844 */ /* 0x0001e20000000200 */
[----:B------:R-:W-:-:S03]  /*5350*/  FADD.FTZ R0, R0, R7 ;  /* 0x0000000700007221 */ /* 0x000fc60000010000 */
[----:B------:R0:W-:Y:S01]  /*5360*/  STSM.16.M88.4 [R22+0x6000], R28 ;  /* 0x0060001c16007844 */ /* 0x0001e20000000200 */
[----:B------:R-:W-:Y:S01]  /*5370*/  FADD.FTZ R47, R47, R0 ;  /* 0x000000002f2f7221 */ /* 0x000fe20000010000 */
[----:B------:R-:W-:-:S03]  /*5380*/  VIADD R0, R88, 0xfffffffe ;  /* 0xfffffffe58007836 */ /* 0x000fc60000000000 */
[----:B-1----:R-:W-:Y:S01]  /*5390*/  FADD.FTZ R2, R70, R47 ;  /* 0x0000002f46027221 */ /* 0x002fe20000010000 */
[----:B--2---:R-:W-:-:S03]  /*53a0*/  F2FP.F16.F32.PACK_AB R15, R77, R70 ;  /* 0x000000464d0f723e */ /* 0x004fc600000000ff */
[----:B------:R-:W-:Y:S02]  /*53b0*/  FADD.FTZ R2, R77, R2 ;  /* 0x000000024d027221 */ /* 0x000fe40000010000 */
[----:B------:R0:W-:Y:S01]  /*53c0*/  STSM.16.M88.4 [R18+0x6000], R12 ;  /* 0x0060000c12007844 */ /* 0x0001e20000000200 */
[----:B------:R1:W-:Y:S06]  /*53d0*/  MEMBAR.ALL.CTA ;  /* 0x0000000000007992 */ /* 0x0003ec0000008000 */
[----:B-1----:R-:W1:Y:S02]  /*53e0*/  FENCE.VIEW.ASYNC.S ;  /* 0x00000000000073c6 */ /* 0x002e640000000000 */
[----:B-1----:R-:W-:Y:S01]  /*53f0*/  NOP ;  /* 0x0000000000007918 */ /* 0x002fe20000000000 */
[----:B------:R-:W-:Y:S05]  /*5400*/  @P2 BRA `(.L_x_10762) ;  /* 0x0000000000442947 */ /* 0x000fea0003800000 */
        /* <DEDUP_REMOVED lines=10> */
.L_x_10763:
[----:B------:R-:W-:-:S11]  /*54b0*/  UISETP.NE.AND UP2, UPT, UR7, 0x1, UPT ;  /* 0x000000010700788c */ /* 0x000fd6000bf45270 */
[----:B------:R-:W-:Y:S02]  /*54c0*/  @UP2 ULDC.64 UR10, c[0x0][0x9e8] ;  /* 0x00027a00000a2ab9 */ /* 0x000fe40000000a00 */
[----:B------:R-:W-:-:S04]  /*54d0*/  UIMAD.WIDE.U32 UR14, UR18, UR10, URZ ;  /* 0x0000000a120e72a5 */ /* 0x000fc8000f8e003f */
[----:B------:R-:W-:-:S12]  /*54e0*/  @UP2 USHF.R.U32.HI UR18, URZ, UR11, UR15 ;  /* 0x0000000b3f122299 */ /* 0x000fd8000801160f */
.L_x_10764:
[----:B------:R-:W-:-:S04]  /*54f0*/  UIMAD UR7, UR18, UR7, UR7 ;  /* 0x00000007120772a4 */ /* 0x000fc8000f8e0207 */
[----:B------:R-:W-:-:S04]  /*5500*/  UISETP.LT.AND UP2, UPT, UR6, UR7, UPT ;  /* 0x000000070600728c */ /* 0x000fc8000bf41270 */
[----:B------:R-:W-:-:S12]  /*5510*/  USEL UR6, UR6, UR7, UP2 ;  /* 0x0000000706067287 */ /* 0x000fd80009000000 */
.L_x_10762:
        /* <DEDUP_REMOVED lines=31> */
[----:B------:R-:W-:Y:S01]  /*5710*/  IMAD.MOV.U32 R135, RZ, RZ, RZ ;  /* 0x000000ffff877224 */ /* 0x000fe200078e00ff */
[----:B------:R-:W-:Y:S01]  /*5720*/  ULDC UR35, c[0x0][0x9e4] ;  /* 0x0002790000237ab9 */ /* 0x000fe20000000800 */
[----:B------:R-:W-:Y:S01]  /*5730*/  ULDC UR53, c[0x0][0x9d8] ;  /* 0x0002760000357ab9 */ /* 0x000fe20000000800 */
[----:B------:R-:W-:Y:S01]  /*5740*/  ULDC UR34, c[0x0][0x988] ;  /* 0x0002620000227ab9 */ /* 0x000fe20000000800 */
[----:B------:R-:W-:-:S05]  /*5750*/  ULDC UR52, c[0x0][0x9e0] ;  /* 0x0002780000347ab9 */ /* 0x000fca0000000800 */
.L_x_10782:
        /* <DEDUP_REMOVED lines=9> */
.L_x_10767:
[----:B------:R-:W-:Y:S01]  /*57f0*/  ULEA UR6, UR55, UR42, 0x3 ;  /* 0x0000002a37067291 */ /* 0x000fe2000f8e183f */
[----:B------:R-:W-:-:S05]  /*5800*/  IMAD.U32 R5, RZ, RZ, UR54 ;  /* 0x00000036ff057e24 */ /* 0x000fca000f8e00ff */
[----:B------:R-:W-:-:S04]  /*5810*/  SHF.L.U32 R5, R5, 0x1f, RZ ;  /* 0x0000001f05057819 */ /* 0x000fc800000006ff */
[----:B------:R1:W2:Y:S01]  /*5820*/  SYNCS.PHASECHK.TRANS64.TRYWAIT P2, [UR6+0x2d830], R5 ;  /* 0x02d83005ff0075a7 */ /* 0x0002a20008040146 */
[----:B------:R-:W-:Y:S05]  /*5830*/  @!P0 BRA `(.L_x_10768) ;  /* 0x0000000000048947 */ /* 0x000fea0003800000 */
[----:B------:R-:W-:Y:S01]  /*5840*/  BPT.TRAP 0x1 ;  /* 0x000000040000795c */ /* 0x000fe20000300000 */
.L_x_10768:
[----:B--2---:R-:W-:Y:S05]  /*5850*/  @P2 BRA `(.L_x_10766) ;  /* 0x0000000000082947 */ /* 0x004fea0003800000 */
[----:B------:R-:W2:Y:S02]  /*5860*/  SYNCS.PHASECHK.TRANS64.TRYWAIT P2, [UR6+0x2d830], R5 ;  /* 0x02d83005ff0075a7 */ /* 0x000ea40008040146 */
[----:B--2---:R-:W-:Y:S05]  /*5870*/  @!P2 BRA `(.L_x_10769) ;  /* 0x0000010c0038a947 */ /* 0x004fea0003800000 */
.L_x_10766:
[----:B--2---:R-:W2:Y:S01]  /*5880*/  S2R R6, SR_TID.X ;  /* 0x0000000000067919 */ /* 0x004ea20000002100 */
[----:B------:R-:W-:Y:S01]  /*5890*/  UIMAD UR6, UR55, 0x600, UR32 ;  /* 0x00000600370678a4 */ /* 0x000fe2000f8e0220 */
        /* <DEDUP_REMOVED lines=12> */
[----:B-1----:R-:W-:-:S05]  /*5960*/  VIADD R5, R6, 0x8 ;  /* 0x0000000806057836 */ /* 0x002fca0000000000 */
[----:B------:R1:W-:Y:S06]  /*5970*/  BAR.SYNC.DEFER_BLOCKING R5, 0x100 ;  /* 0x000400050000751d */ /* 0x0003ec0000010000 */
[----:B0-----:R-:W-:-:S06]  /*5980*/  WARPGROUP.ARRIVE ;  /* 0x00000000000079c5 */ /* 0x001fcc0000000000 */
        /* <DEDUP_REMOVED lines=17> */
[----:B-1----:R-:W-:Y:S05]  /*5aa0*/  @P3 BRA `(.L_x_10770) ;  /* 0x00000000002c3947 */ /* 0x002fea0003800000 */
[----:B------:R-:W-:Y:S05]  /*5ab0*/  @!P0 BRA `(.L_x_10771) ;  /* 0x0000000000048947 */ /* 0x000fea0003800000 */
[----:B------:R-:W-:Y:S01]  /*5ac0*/  BPT.TRAP 0x1 ;  /* 0x000000040000795c */ /* 0x000fe20000300000 */
.L_x_10771:
[----:B------:R-:W-:Y:S01]  /*5ad0*/  ULEA UR6, UR45, UR42, 0x3 ;  /* 0x0000002a2d067291 */ /* 0x000fe2000f8e183f */
[----:B------:R-:W-:-:S05]  /*5ae0*/  IMAD.U32 R5, RZ, RZ, UR50 ;  /* 0x00000032ff057e24 */ /* 0x000fca000f8e00ff */
[----:B------:R-:W-:-:S04]  /*5af0*/  SHF.L.U32 R5, R5, 0x1f, RZ ;  /* 0x0000001f05057819 */ /* 0x000fc800000006ff */
[----:B------:R0:W1:Y:S01]  /*5b00*/  SYNCS.PHASECHK.TRANS64.TRYWAIT P2, [UR6+0x2d850], R5 ;  /* 0x02d85005ff0075a7 */ /* 0x0000620008040146 */
[----:B------:R-:W-:Y:S05]  /*5b10*/  @!P0 BRA `(.L_x_10772) ;  /* 0x0000000000048947 */ /* 0x000fea0003800000 */
[----:B------:R-:W-:Y:S01]  /*5b20*/  BPT.TRAP 0x1 ;  /* 0x000000040000795c */ /* 0x000fe20000300000 */
.L_x_10772:
[----:B-1----:R-:W-:Y:S05]  /*5b30*/  @P2 BRA `(.L_x_10770) ;  /* 0x0000000000082947 */ /* 0x002fea0003800000 */
[----:B------:R-:W1:Y:S02]  /*5b40*/  SYNCS.PHASECHK.TRANS64.TRYWAIT P2, [UR6+0x2d850], R5 ;  /* 0x02d85005ff0075a7 */ /* 0x000e640008040146 */
[----:B-1----:R-:W-:Y:S05]  /*5b50*/  @!P2 BRA `(.L_x_10773) ;  /* 0x000001080098a947 */ /* 0x002fea0003800000 */
.L_x_10770:
[----:B------:R-:W-:Y:S01]  /*5b60*/  UIADD3 UR6, UR42, 0x400, URZ ;  /* 0x000004002a067890 */ /* 0x000fe2000fffe03f */
[----:B------:R-:W-:Y:S01]  /*5b70*/  WARPGROUP.ARRIVE ;  /* 0x00000000000079c5 */ /* 0x000fe20000000000 */
[----:B------:R-:W-:-:S05]  /*5b80*/  ULEA UR7, UR51, UR42, 0xd ;  /* 0x0000002a33077291 */ /* 0x000fca000f8e683f */
[----:B------:R-:W2:Y:S01]  /*5b90*/  S2R R152, SR_TID.X ;  /* 0x0000000000987919 */ /* 0x000ea20000002100 */
[----:B------:R-:W-:Y:S01]  /*5ba0*/  USHF.R.U32.HI UR6, URZ, 0x4, UR6 ;  /* 0x000000043f067899 */ /* 0x000fe20008011606 */
[----:B------:R-:W-:Y:S01]  /*5bb0*/  PLOP3.LUT P2, PT, PT, PT, UP0, 0x80, 0x0 ;  /* 0x000000000000781c */ /* 0x000fe20003f4f008 */
[----:B------:R-:W-:Y:S01]  /*5bc0*/  UIADD3 UR7, UR7, 0x21800, URZ ;  /* 0x0002180007077890 */ /* 0x000fe2000fffe03f */
[----:B------:R-:W-:Y:S01]  /*5bd0*/  PLOP3.LUT P3, PT, PT, PT, UP0, 0x80, 0x0 ;  /* 0x000000000000781c */ /* 0x000fe20003f6f008 */
[----:B------:R-:W-:Y:S01]  /*5be0*/  ULOP3.LUT UR6, UR6, 0x3fff, URZ, 0xc0, !UPT ;  /* 0x00003fff06067892 */ /* 0x000fe2000f8ec03f */
[----:B------:R-:W-:Y:S01]  /*5bf0*/  VIADD R151, R137, UR41 ;  /* 0x0000002989977c36 */ /* 0x000fe20008000000 */
[----:B------:R-:W-:Y:S01]  /*5c00*/  USHF.R.U32.HI UR7, URZ, 0x4, UR7 ;  /* 0x000000043f077899 */ /* 0x000fe20008011607 */
[----:B------:R-:W-:Y:S01]  /*5c10*/  FMUL.FTZ R9, R27, UR53 ;  /* 0x000000351b097c20 */ /* 0x000fe20008410000 */
[----:B------:R-:W-:Y:S01]  /*5c20*/  ULOP3.LUT UR10, UR6, 0x2000000, URZ, 0xfc, !UPT ;  /* 0x02000000060a7892 */ /* 0x000fe2000f8efc3f */
[----:B------:R-:W-:Y:S01]  /*5c30*/  FMUL.FTZ R20, R34, UR53 ;  /* 0x0000003522147c20 */ /* 0x000fe20008410000 */
[----:B------:R-:W-:Y:S01]  /*5c40*/  ULOP3.LUT UR6, UR7, 0x3fff, URZ, 0xc0, !UPT ;  /* 0x00003fff07067892 */ /* 0x000fe2000f8ec03f */
[----:B------:R-:W-:Y:S01]  /*5c50*/  FMUL.FTZ R27, R39, UR53 ;  /* 0x00000035271b7c20 */ /* 0x000fe20008410000 */
[----:B------:R-:W-:Y:S01]  /*5c60*/  UIMAD UR7, UR45, 0x600, UR10 ;  /* 0x000006002d0778a4 */ /* 0x000fe2000f8e020a */
[----:B------:R-:W-:Y:S01]  /*5c70*/  FMUL.FTZ R34, R46, UR53 ;  /* 0x000000352e227c20 */ /* 0x000fe20008410000 */
[----:B------:R-:W-:Y:S01]  /*5c80*/  ULOP3.LUT UR6, UR6, 0x10000, URZ, 0xfc, !UPT ;  /* 0x0001000006067892 */ /* 0x000fe2000f8efc3f */
[----:B------:R-:W-:Y:S01]  /*5c90*/  FMUL.FTZ R39, R51, UR53 ;  /* 0x0000003533277c20 */ /* 0x000fe20008410000 */
[----:B------:R-:W-:Y:S01]  /*5ca0*/  UMOV UR31, 0x80000020 ;  /* 0x80000020001f7882 */ /* 0x000fe20000000000 */
[----:B------:R-:W-:Y:S01]  /*5cb0*/  UMOV UR29, 0x40000040 ;  /* 0x40000040001d7882 */ /* 0x000fe20000000000 */
[----:B------:R-:W-:Y:S01]  /*5cc0*/  FMUL.FTZ R51, R61, UR53 ;  /* 0x000000353d337c20 */ /* 0x000fe20008410000 */
[----:B------:R-:W-:Y:S01]  /*5cd0*/  UMOV UR30, UR7 ;  /* 0x00000007001e7c82 */ /* 0x000fe20008000000 */
[----:B------:R-:W-:Y:S01]  /*5ce0*/  FMUL.FTZ R61, R71, UR53 ;  /* 0x00000035473d7c20 */ /* 0x000fe20008410000 */
[----:B------:R-:W-:Y:S01]  /*5cf0*/  UMOV UR28, UR6 ;  /* 0x00000006001c7c82 */ /* 0x000fe20008000000 */
[----:B------:R-:W3:Y:S01]  /*5d00*/  LDC R71, c[0x0][0x2f0] ;  /* 0x0000bc00ff477b82 */ /* 0x000ee20000000800 */
[----:B------:R-:W-:Y:S01]  /*5d10*/  HGMMA.64x96x16.F32 R88, gdesc[UR28].tnspB, R88, gsb0 ;  /* 0x416000001c5879f0 */ /* 0x000fe20008000858 */
[----:B------:R-:W-:Y:S01]  /*5d20*/  UIADD3 UR30, UR7, 0x40, URZ ;  /* 0x00000040071e7890 */ /* 0x000fe2000fffe03f */
[----:B------:R-:W-:Y:S01]  /*5d30*/  FMUL.FTZ R13, R31, UR53 ;  /* 0x000000351f0d7c20 */ /* 0x000fe20008410000 */
[----:B------:R-:W-:Y:S01]  /*5d40*/  UIADD3 UR28, UR6, 0x2, URZ ;  /* 0x00000002061c7890 */ /* 0x000fe2000fffe03f */
[----:B------:R-:W-:Y:S01]  /*5d50*/  FMUL.FTZ R31, R43, UR53 ;  /* 0x000000352b1f7c20 */ /* 0x000fe20008410000 */
[----:B------:R-:W-:Y:S01]  /*5d60*/  UMOV UR31, 0x80000020 ;  /* 0x80000020001f7882 */ /* 0x000fe20000000000 */
[----:B------:R-:W-:Y:S01]  /*5d70*/  UMOV UR29, 0x40000040 ;  /* 0x40000040001d7882 */ /* 0x000fe20000000000 */
[----:B------:R-:W-:Y:S01]  /*5d80*/  FMUL.FTZ R43, R55, UR53 ;  /* 0x00000035372b7c20 */ /* 0x000fe20008410000 */
[----:B--2---:R-:W-:Y:S01]  /*5d90*/  SHF.R.U32.HI R143, RZ, 0x7, R152 ;  /* 0x00000007ff8f7819 */ /* 0x004fe20000011698 */
[----:B------:R-:W-:Y:S01]  /*5da0*/  FMUL.FTZ R55, R65, UR53 ;  /* 0x0000003541377c20 */ /* 0x000fe20008410000 */
[----:B-1----:R-:W-:Y:S01]  /*5db0*/  FMUL.FTZ R6, R25, UR53 ;  /* 0x0000003519067c20 */ /* 0x002fe20008410000 */
        /* <DEDUP_REMOVED lines=14> */
[----:B0-----:R-:W-:Y:S01]  /*5ea0*/  FMUL.FTZ R5, R24, UR53 ;  /* 0x0000003518057c20 */ /* 0x001fe20008410000 */
        /* <DEDUP_REMOVED lines=16> */
[----:B------:R-:W-:-:S02]  /*5fb0*/  IMAD.U32 R47, RZ, RZ, UR55 ;  /* 0x00000037ff2f7e24 */ /* 0x000fc4000f8e00ff */
        /* <DEDUP_REMOVED lines=17> */
[----:B------:R-:W-:-:S02]  /*60d0*/  IMAD R80, R16, -0x2, R79 ;  /* 0xfffffffe10507824 */ /* 0x000fc400078e024f */
[----:B------:R-:W-:Y:S01]  /*60e0*/  FMUL.FTZ R72, R81, UR53 ;  /* 0x0000003551487c20 */ /* 0x000fe20008410000 */
[----:B------:R-:W-:Y:S01]  /*60f0*/  FMUL.FTZ R73, R82, UR53 ;  /* 0x0000003552497c20 */ /* 0x000fe20008410000 */
[----:B------:R-:W-:Y:S01]  /*6100*/  FMUL.FTZ R74, R83, UR53 ;  /* 0x00000035534a7c20 */ /* 0x000fe20008410000 */
[----:B------:R-:W-:Y:S01]  /*6110*/  FMUL.FTZ R76, R85, UR53 ;  /* 0x00000035554c7c20 */ /* 0x000fe20008410000 */
[----:B------:R-:W-:Y:S01]  /*6120*/  FMUL.FTZ R78, R86, UR53 ;  /* 0x00000035564e7c20 */ /* 0x000fe20008410000 */
[----:B------:R-:W-:Y:S01]  /*6130*/  FMUL.FTZ R79, R87, UR53 ;  /* 0x00000035574f7c20 */ /* 0x000fe20008410000 */
[----:B------:R-:W-:Y:S01]  /*6140*/  @!P1 LEA R47, R47, UR42, 0x3 ;  /* 0x0000002a2f2f9c11 */ /* 0x000fe2000f8e18ff */
[----:B------:R-:W0:Y:S01]  /*6150*/  MUFU.TANH R5, R5 ;  /* 0x0000000500057308 */ /* 0x000e220000002400 */
[----:B---3--:R-:W-:-:S03]  /*6160*/  IMAD R80, R71, UR43, R80 ;  /* 0x0000002b47507c24 */ /* 0x008fc6000f8e0250 */
[----:B------:R-:W-:-:S04]  /*6170*/  @!P1 VIADD R47, R47, 0x2d840 ;  /* 0x0002d8402f2f9836 */ /* 0x000fc80000000000 */
[----:B------:R-:W1:Y:S01]  /*6180*/  MUFU.TANH R6, R6 ;  /* 0x0000000600067308 */ /* 0x000e620000002400 */
[----:B------:R-:W-:-:S07]  /*6190*/  @!P1 PRMT R47, RZ, 0x654, R47 ;  /* 0x00000654ff2f9816 */ /* 0x000fce000000002f */
[----:B------:R-:W2:Y:S08]  /*61a0*/  MUFU.TANH R7, R7 ;  /* 0x0000000700077308 */ /* 0x000eb00000002400 */
[----:B------:R-:W3:Y:S08]  /*61b0*/  MUFU.TANH R9, R9 ;  /* 0x0000000900097308 */ /* 0x000ef00000002400 */
[----:B------:R-:W4:Y:S01]  /*61c0*/  MUFU.TANH R10, R10 ;  /* 0x0000000a000a7308 */ /* 0x000f220000002400 */
[----:B------:R-:W-:-:S02]  /*61d0*/  WARPGROUP.DEPBAR.LE gsb0, 0x0 ;  /* 0x00008000000079c5 */ /* 0x000fc40000010000 */
[----:B------:R-:W-:-:S05]  /*61e0*/  WARPGROUP.ARRIVE ;  /* 0x00000000000079c5 */ /* 0x000fca0000000000 */
[----:B------:R-:W0:Y:S01]  /*61f0*/  MUFU.TANH R11, R11 ;  /* 0x0000000b000b7308 */ /* 0x000e220000002400 */
[----:B------:R-:W-:Y:S01]  /*6200*/  HGMMA.64x96x16.F32 R88, gdesc[UR28].tnspB, R88, gsb0 ;  /* 0x416000001c5879f0 */ /* 0x000fe20008000858 */
[----:B------:R-:W-:Y:S02]  /*6210*/  UIADD3 UR30, UR7, 0x80, URZ ;  /* 0x00000080071e7890 */ /* 0x000fe4000fffe03f */
[----:B------:R-:W-:Y:S01]  /*6220*/  UIADD3 UR28, UR6, 0x4, URZ ;  /* 0x00000004061c7890 */ /* 0x000fe2000fffe03f */
[----:B------:R-:W-:Y:S01]  /*6230*/  UMOV UR31, 0x80000020 ;  /* 0x80000020001f7882 */ /* 0x000fe20000000000 */
[----:B------:R-:W-:Y:S02]  /*6240*/  UMOV UR29, 0x40000040 ;  /* 0x40000040001d7882 */ /* 0x000fe40000000000 */
        /* <DEDUP_REMOVED lines=15> */
[----:B------:R-:W-:Y:S01]  /*6340*/  HGMMA.64x96x16.F32 R88, gdesc[UR28].tnspB, R88, gsb0 ;  /* 0x416000001c5879f0 */ /* 0x000fe20008000858 */
[----:B------:R-:W-:Y:S02]  /*6350*/  UIADD3 UR30, UR7, 0xc0, URZ ;  /* 0x000000c0071e7890 */ /* 0x000fe4000fffe03f */
[----:B------:R-:W-:-:S04]  /*6360*/  UIADD3 UR28, UR6, 0x6, URZ ;  /* 0x00000006061c7890 */ /* 0x000fc8000fffe03f */
[----:B------:R-:W0:Y:S01]  /*6370*/  MUFU.TANH R31, R31 ;  /* 0x0000001f001f7308 */ /* 0x000e220000002400 */
[----:B------:R-:W-:Y:S01]  /*6380*/  UMOV UR31, 0x80000020 ;  /* 0x80000020001f7882 */ /* 0x000fe20000000000 */
[----:B------:R-:W-:-:S06]  /*6390*/  UMOV UR29, 0x40000040 ;  /* 0x40000040001d7882 */ /* 0x000fcc0000000000 */
        /* <DEDUP_REMOVED lines=64> */
[----:B------:R-:W0:Y:S01]  /*67a0*/  MUFU.TANH R79, R79 ;  /* 0x0000004f004f7308 */ /* 0x000e220000002400 */
[----:B------:R-:W-:-:S02]  /*67b0*/  WARPGROUP.DEPBAR.LE gsb0, 0x0 ;  /* 0x00008000000079c5 */ /* 0x000fc40000010000 */
[----:B------:R-:W-:-:S06]  /*67c0*/  WARPGROUP.ARRIVE ;  /* 0x00000000000079c5 */ /* 0x000fcc0000000000 */
[----:B------:R-:W-:Y:S01]  /*67d0*/  HGMMA.64x96x16.F32 R88, gdesc[UR28].tnspB, R88, gsb0 ;  /* 0x416000001c5879f0 */ /* 0x000fe20008000858 */
[----:B------:R-:W-:Y:S02]  /*67e0*/  UIADD3 UR30, UR7, 0x1c0, URZ ;  /* 0x000001c0071e7890 */ /* 0x000fe4000fffe03f */
[----:B------:R-:W-:Y:S01]  /*67f0*/  UIADD3 UR28, UR6, 0x606, URZ ;  /* 0x00000606061c7890 */ /* 0x000fe2000fffe03f */
[----:B------:R-:W-:Y:S01]  /*6800*/  UMOV UR31, 0x80000020 ;  /* 0x80000020001f7882 */ /* 0x000fe20000000000 */
[----:B------:R-:W-:Y:S01]  /*6810*/  UMOV UR29, 0x40000040 ;  /* 0x40000040001d7882 */ /* 0x000fe20000000000 */
[----:B------:R-:W-:Y:S02]  /*6820*/  @UP0 ULDC UR6, c[0x0][0x44c] ;  /* 0x0001130000060ab9 */ /* 0x000fe40000000800 */
[----:B------:R-:W-:Y:S01]  /*6830*/  @P2 IMAD.HI.U32 R46, R151, UR6, RZ ;  /* 0x00000006972e2c27 */ /* 0x000fe2000f8e00ff */
[----:B------:R-:W-:Y:S01]  /*6840*/  @UP0 ULDC UR6, c[0x0][0x450] ;  /* 0x0001140000060ab9 */ /* 0x000fe20000000800 */
[----:B------:R-:W-:-:S03]  /*6850*/  ISETP.GE.U32.AND P2, PT, R152, 0x180, PT ;  /* 0x000001809800780c */ /* 0x000fc60003f46070 */
[----:B------:R-:W-:Y:S01]  /*6860*/  @P3 SHF.R.U32.HI R151, RZ, UR6, R46 ;  /* 0x00000006ff973c19 */ /* 0x000fe2000801162e */
[----:B------:R-:W-:Y:S02]  /*6870*/  VIADD R46, R143, 0x9 ;  /* 0x000000098f2e7836 */ /* 0x000fe40000000000 */
[----:B------:R-:W5:Y:S02]  /*6880*/  LDC R143, c[0x0][0x288] ;  /* 0x0000a200ff8f7b82 */ /* 0x000f640000000800 */
[----:B------:R-:W1:Y:S01]  /*6890*/  SHFL.IDX PT, R84, R151, RZ, 0x1c1f ;  /* 0x001c1fff97547589 */ /* 0x000e6200000e0000 */
[----:B------:R-:W-:Y:S02]  /*68a0*/  SEL R46, R46, 0x9, !P2 ;  /* 0x000000092e2e7807 */ /* 0x000fe40005000000 */
[----:B------:R-:W-:Y:S01]  /*68b0*/  PLOP3.LUT P2, PT, PT, PT, UP1, 0x40, 0x0 ;  /* 0x000000000000781c */ /* 0x000fe20003f4e818 */
[----:B-----5:R-:W-:-:S04]  /*68c0*/  IMAD.IADD R80, R80, 0x1, -R143 ;  /* 0x0000000150507824 */ /* 0x020fc800078e0a8f */
[C---:B------:R-:W-:Y:S02]  /*68d0*/  VIADD R83, R80.reuse, UR52 ;  /* 0x0000003450537c36 */ /* 0x040fe40008000000 */
[----:B------:R-:W-:Y:S02]  /*68e0*/  VIADD R82, R80, UR33 ;  /* 0x0000002150527c36 */ /* 0x000fe40008000000 */
[C---:B-1----:R-:W-:Y:S02]  /*68f0*/  IMAD.IADD R81, R84.reuse, 0x1, R83 ;  /* 0x0000000154517824 */ /* 0x042fe400078e0253 */
[----:B------:R-:W-:Y:S01]  /*6900*/  IMAD.IADD R80, R84, 0x1, R82 ;  /* 0x0000000154507824 */ /* 0x000fe200078e0252 */
[----:B------:R-:W-:Y:S02]  /*6910*/  WARPGROUP.DEPBAR.LE gsb0, 0x0 ;  /* 0x00008000000079c5 */ /* 0x000fe40000010000 */
[----:B------:R-:W-:-:S06]  /*6920*/  WARPGROUP.ARRIVE ;  /* 0x00000000000079c5 */ /* 0x000fcc0000000000 */
[----:B------:R-:W-:Y:S03]  /*6930*/  HGMMA.64x96x16.F32 R88, gdesc[UR28].tnspB, R88, gsb0 ;  /* 0x416000001c5879f0 */ /* 0x000fe60008000858 */
[----:B------:R-:W-:Y:S02]  /*6940*/  WARPGROUP.DEPBAR.LE gsb0, 0x0 ;  /* 0x00008000000079c5 */ /* 0x000fe40000010000 */
[----:B------:R1:W-:Y:S06]  /*6950*/  BAR.ARV R46, 0x100 ;  /* 0x0004002e0000751d */ /* 0x0003ec0000002000 */
[----:B------:R1:W-:Y:S01]  /*6960*/  @!P1 SYNCS.ARRIVE.TRANS64.RED.A1T0 RZ, [R47+URZ], RZ ;  /* 0x000000ff2fff99a7 */ /* 0x0003e2000810043f */
[----:B0-234-:R-:W-:Y:S05]  /*6970*/  @P2 BRA `(.L_x_10774) ;  /* 0x00000000005c2947 */ /* 0x01dfea0003800000 */
[----:B-1----:R-:W-:Y:S01]  /*6980*/  IMAD R46, R71, UR43, R84 ;  /* 0x0000002b472e7c24 */ /* 0x002fe2000f8e0254 */
        /* <DEDUP_REMOVED lines=12> */
.L_x_10776:
[----:B------:R-:W-:-:S05]  /*6a50*/  IMAD.U32 R84, RZ, RZ, UR35 ;  /* 0x00000023ff547e24 */ /* 0x000fca000f8e00ff */
[----:B------:R-:W-:-:S13]  /*6a60*/  ISETP.NE.AND P2, PT, R84, 0x1, PT ;  /* 0x000000015400780c */ /* 0x000fda0003f45270 */
[----:B------:R-:W0:Y:S02]  /*6a70*/  @P2 LDC.64 R46, c[0x0][0x9e8] ;  /* 0x00027a00ff2e2b82 */ /* 0x000e240000000a00 */
[----:B0-----:R-:W-:-:S05]  /*6a80*/  @P2 IMAD.HI.U32 R46, R85, R46, RZ ;  /* 0x0000002e552e2227 */ /* 0x001fca00078e00ff */
[----:B------:R-:W-:-:S07]  /*6a90*/  @P2 SHF.R.U32.HI R85, RZ, R47, R46 ;  /* 0x0000002fff552219 */ /* 0x000fce000001162e */
.L_x_10777:
[----:B------:R-:W-:Y:S05]  /*6aa0*/  BSYNC B0 ;  /* 0x0000000000007941 */ /* 0x000fea0003800000 */
.L_x_10775:
[----:B------:R-:W-:-:S04]  /*6ab0*/  IMAD R85, R85, R84, -R75 ;  /* 0x0000005455557224 */ /* 0x000fc800078e0a4b */
[----:B------:R-:W-:-:S05]  /*6ac0*/  IMAD R85, R16, -0x2, R85 ;  /* 0xfffffffe10557824 */ /* 0x000fca00078e0255 */
[----:B------:R-:W-:Y:S02]  /*6ad0*/  VIADDMNMX R81, R85, R84, R81, PT ;  /* 0x0000005455517246 */ /* 0x000fe40003800151 */
[----:B------:R-:W-:-:S07]  /*6ae0*/  VIMNMX R80, R80, R85, !PT ;  /* 0x0000005550507248 */ /* 0x000fce0007fe0100 */
.L_x_10774:
[----:B------:R-:W-:Y:S01]  /*6af0*/  ISETP.GT.AND P2, PT, R0, -0x1, PT ;  /* 0xffffffff0000780c */ /* 0x000fe20003f44270 */
[----:B------:R-:W0:Y:S03]  /*6b00*/  SHFL.IDX PT, R84, R151, 0x1, 0x1c1f ;  /* 0x003c1f0097547f89 */ /* 0x000e2600000e0000 */
[C---:B------:R-:W-:Y:S02]  /*6b10*/  ISETP.GT.AND P5, PT, R80.reuse, RZ, P2 ;  /* 0x000000ff5000720c */ /* 0x040fe400017a4270 */
[C---:B------:R-:W-:Y:S02]  /*6b20*/  ISETP.GT.AND P4, PT, R80.reuse, 0x1, P2 ;  /* 0x000000015000780c */ /* 0x040fe40001784270 */
[----:B------:R-:W-:Y:S02]  /*6b30*/  ISETP.LT.OR P5, PT, R81, 0x1, P5 ;  /* 0x000000015100780c */ /* 0x000fe40002fa1670 */
[----:B------:R-:W-:-:S02]  /*6b40*/  ISETP.GT.AND P6, PT, R80, 0x8, P2 ;  /* 0x000000085000780c */ /* 0x000fc400017c4270 */
[----:B------:R-:W-:Y:S02]  /*6b50*/  FSEL R5, R5, -INF , !P5 ;  /* 0xff80000005057808 */ /* 0x000fe40006800000 */
[C---:B------:R-:W-:Y:S02]  /*6b60*/  ISETP.GT.AND P5, PT, R80.reuse, 0x10, P2 ;  /* 0x000000105000780c */ /* 0x040fe400017a4270 */
[----:B------:R-:W-:Y:S02]  /*6b70*/  ISETP.GT.AND P3, PT, R80, 0x9, P2 ;  /* 0x000000095000780c */ /* 0x000fe40001764270 */
[C---:B------:R-:W-:Y:S02]  /*6b80*/  ISETP.LT.OR P5, PT, R81.reuse, 0x11, P5 ;  /* 0x000000115100780c */ /* 0x040fe40002fa1670 */
[----:B------:R-:W-:Y:S02]  /*6b90*/  ISETP.LT.OR P4, PT, R81, 0x2, P4 ;  /* 0x000000025100780c */ /* 0x000fe40002781670 */
[----:B------:R-:W-:-:S02]  /*6ba0*/  FSEL R14, R14, -INF , !P5 ;  /* 0xff8000000e0e7808 */ /* 0x000fc40006800000 */
[----:B------:R-:W-:Y:S01]  /*6bb0*/  ISETP.GT.AND P5, PT, R80, 0x20, P2 ;  /* 0x000000205000780c */ /* 0x000fe200017a4270 */
[--C-:B0-----:R-:W-:Y:S01]  /*6bc0*/  IMAD.IADD R83, R83, 0x1, R84.reuse ;  /* 0x0000000153537824 */ /* 0x101fe200078e0254 */
[C---:B------:R-:W-:Y:S01]  /*6bd0*/  ISETP.LT.OR P6, PT, R81.reuse, 0x9, P6 ;  /* 0x000000095100780c */ /* 0x040fe200037c1670 */
[----:B------:R-:W-:Y:S01]  /*6be0*/  IMAD.IADD R82, R82, 0x1, R84 ;  /* 0x0000000152527824 */ /* 0x000fe200078e0254 */
[C---:B------:R-:W-:Y:S02]  /*6bf0*/  ISETP.LT.OR P3, PT, R81.reuse, 0xa, P3 ;  /* 0x0000000a5100780c */ /* 0x040fe40001f61670 */
[----:B------:R-:W-:Y:S02]  /*6c00*/  ISETP.LT.OR P5, PT, R81, 0x21, P5 ;  /* 0x000000215100780c */ /* 0x000fe40002fa1670 */
[----:B------:R-:W-:Y:S02]  /*6c10*/  FSEL R6, R6, -INF , !P4 ;  /* 0xff80000006067808 */ /* 0x000fe40006000000 */
[----:B-1----:R-:W-:-:S02]  /*6c20*/  FSEL R46, R10, -INF , !P6 ;  /* 0xff8000000a2e7808 */ /* 0x002fc40007000000 */
        /* <DEDUP_REMOVED lines=77> */
[----:B------:R-:W-:-:S02]  /*7100*/  ISETP.LT.OR P3, PT, R81, 0x7a, P3 ;  /* 0x0000007a5100780c */ /* 0x000fc40001f61670 */
[----:B------:R-:W-:Y:S02]  /*7110*/  FSEL R72, R72, -INF , !P4 ;  /* 0xff80000048487808 */ /* 0x000fe40006000000 */
        /* <DEDUP_REMOVED lines=16> */
.L_x_10780:
[----:B------:R-:W-:-:S05]  /*7220*/  IMAD.U32 R80, RZ, RZ, UR35 ;  /* 0x00000023ff507e24 */ /* 0x000fca000f8e00ff */
[----:B------:R-:W-:-:S13]  /*7230*/  ISETP.NE.AND P3, PT, R80, 0x1, PT ;  /* 0x000000015000780c */ /* 0x000fda0003f65270 */
[----:B------:R-:W0:Y:S02]  /*7240*/  @P3 LDC.64 R10, c[0x0][0x9e8] ;  /* 0x00027a00ff0a3b82 */ /* 0x000e240000000a00 */
[----:B0-----:R-:W-:-:S05]  /*7250*/  @P3 IMAD.HI.U32 R10, R84, R10, RZ ;  /* 0x0000000a540a3227 */ /* 0x001fca00078e00ff */
[----:B------:R-:W-:-:S07]  /*7260*/  @P3 SHF.R.U32.HI R84, RZ, R11, R10 ;  /* 0x0000000bff543219 */ /* 0x000fce000001160a */
.L_x_10781:
[----:B------:R-:W-:Y:S05]  /*7270*/  BSYNC B0 ;  /* 0x0000000000007941 */ /* 0x000fea0003800000 */
.L_x_10779:
[----:B------:R-:W-:-:S04]  /*7280*/  IMAD R75, R84, R80, -R75 ;  /* 0x00000050544b7224 */ /* 0x000fc800078e0a4b */
[----:B------:R-:W-:-:S05]  /*7290*/  IMAD R75, R16, -0x2, R75 ;  /* 0xfffffffe104b7824 */ /* 0x000fca00078e024b */
[----:B------:R-:W-:Y:S02]  /*72a0*/  VIADDMNMX R83, R75, R80, R83, PT ;  /* 0x000000504b537246 */ /* 0x000fe40003800153 */
[----:B------:R-:W-:-:S07]  /*72b0*/  VIMNMX R82, R82, R75, !PT ;  /* 0x0000004b52527248 */ /* 0x000fce0007fe0100 */
.L_x_10778:
        /* <DEDUP_REMOVED lines=24> */
[----:B------:R-:W-:-:S02]  /*7440*/  ISETP.GT.AND P5, PT, R82, RZ, P2 ;  /* 0x000000ff5200720c */ /* 0x000fc400017a4270 */
[----:B------:R-:W-:Y:S02]  /*7450*/  FMNMX.FTZ R10, R36, R11, !PT ;  /* 0x0000000b240a7209 */ /* 0x000fe40007810000 */
[----:B------:R-:W-:Y:S02]  /*7460*/  ISETP.LT.OR P5, PT, R83, 0x1, P5 ;  /* 0x000000015300780c */ /* 0x000fe40002fa1670 */
[----:B------:R-:W-:Y:S02]  /*7470*/  FMNMX.FTZ R11, R37, R10, !PT ;  /* 0x0000000a250b7209 */ /* 0x000fe40007810000 */
[----:B------:R-:W-:Y:S02]  /*7480*/  ISETP.GT.AND P3, PT, R82, 0x8, P2 ;  /* 0x000000085200780c */ /* 0x000fe40001764270 */
[----:B------:R-:W-:Y:S02]  /*7490*/  FMNMX.FTZ R10, R40, R11, !PT ;  /* 0x0000000b280a7209 */ /* 0x000fe40007810000 */
[----:B------:R-:W-:-:S02]  /*74a0*/  FSEL R7, R7, -INF , !P5 ;  /* 0xff80000007077808 */ /* 0x000fc40006800000 */
        /* <DEDUP_REMOVED lines=25> */
[----:B------:R-:W-:Y:S02]  /*7640*/  ISETP.GT.AND P5, PT, R82, 0x38, P2 ;  /* 0x000000385200780c */ /* 0x000fe400017a4270 */
[----:B------:R-:W-:Y:S02]  /*7650*/  FMNMX.FTZ R11, R70, R11, !PT ;  /* 0x0000000b460b7209 */ /* 0x000fe40007810000 */
[----:B------:R-:W-:Y:S02]  /*7660*/  ISETP.LT.OR P3, PT, R83, 0x32, P3 ;  /* 0x000000325300780c */ /* 0x000fe40001f61670 */
[----:B------:R-:W-:Y:S02]  /*7670*/  FMNMX.FTZ R10, R72, R11, !PT ;  /* 0x0000000b480a7209 */ /* 0x000fe40007810000 */
[----:B------:R-:W-:-:S02]  /*7680*/  FSEL R39, R39, -INF , !P3 ;  /* 0xff80000027277808 */ /* 0x000fc40005800000 */
[----:B------:R-:W-:Y:S02]  /*7690*/  FMNMX.FTZ R11, R77, R10, !PT ;  /* 0x0000000a4d0b7209 */ /* 0x000fe40007810000 */
[----:B------:R-:W-:Y:S02]  /*76a0*/  ISETP.LT.OR P5, PT, R83, 0x39, P5 ;  /* 0x000000395300780c */ /* 0x000fe40002fa1670 */
[----:B------:R-:W-:Y:S02]  /*76b0*/  FMNMX.FTZ R11, R76, R11, !PT ;  /* 0x0000000b4c0b7209 */ /* 0x000fe40007810000 */
[----:B------:R-:W-:Y:S02]  /*76c0*/  ISETP.GT.AND P3, PT, R82, 0x40, P2 ;  /* 0x000000405200780c */ /* 0x000fe40001764270 */
[----:B------:R-:W-:Y:S01]  /*76d0*/  FSEL R42, R42, -INF , !P5 ;  /* 0xff8000002a2a7808 */ /* 0x000fe20006800000 */
[----:B------:R-:W0:Y:S01]  /*76e0*/  SHFL.BFLY PT, R10, R11, 0x2, 0x1f ;  /* 0x0c401f000b0a7f89 */ /* 0x000e2200000e0000 */
[----:B------:R-:W-:-:S02]  /*76f0*/  ISETP.GT.AND P5, PT, R82, 0x41, P2 ;  /* 0x000000415200780c */ /* 0x000fc400017a4270 */
[C---:B------:R-:W-:Y:S02]  /*7700*/  ISETP.LT.OR P3, PT, R83.reuse, 0x41, P3 ;  /* 0x000000415300780c */ /* 0x040fe40001f61670 */
[----:B------:R-:W-:Y:S02]  /*7710*/  ISETP.LT.OR P5, PT, R83, 0x42, P5 ;  /* 0x000000425300780c */ /* 0x000fe40002fa1670 */
[----:B------:R-:W-:Y:S02]  /*7720*/  FSEL R48, R48, -INF , !P3 ;  /* 0xff80000030307808 */ /* 0x000fe40005800000 */
[C---:B------:R-:W-:Y:S02]  /*7730*/  ISETP.GT.AND P3, PT, R82.reuse, 0x49, P2 ;  /* 0x000000495200780c */ /* 0x040fe40001764270 */
[----:B------:R-:W-:Y:S02]  /*7740*/  FSEL R49, R49, -INF , !P5 ;  /* 0xff80000031317808 */ /* 0x000fe40006800000 */
[----:B------:R-:W-:-:S02]  /*7750*/  ISETP.GT.AND P5, PT, R82, 0x50, P2 ;  /* 0x000000505200780c */ /* 0x000fc400017a4270 */
[C---:B------:R-:W-:Y:S02]  /*7760*/  ISETP.LT.OR P3, PT, R83.reuse, 0x4a, P3 ;  /* 0x0000004a5300780c */ /* 0x040fe40001f61670 */
[----:B------:R-:W-:Y:S02]  /*7770*/  ISETP.LT.OR P5, PT, R83, 0x51, P5 ;  /* 0x000000515300780c */ /* 0x000fe40002fa1670 */
[----:B------:R-:W-:Y:S02]  /*7780*/  FSEL R53, R53, -INF , !P3 ;  /* 0xff80000035357808 */ /* 0x000fe40005800000 */
[----:B------:R-:W-:Y:S02]  /*7790*/  ISETP.GT.AND P3, PT, R82, 0x58, P2 ;  /* 0x000000585200780c */ /* 0x000fe40001764270 */
[----:B------:R-:W-:Y:S02]  /*77a0*/  FSEL R56, R56, -INF , !P5 ;  /* 0xff80000038387808 */ /* 0x000fe40006800000 */
[----:B0-----:R-:W-:-:S02]  /*77b0*/  FMNMX.FTZ R75, R11, R10, !PT ;  /* 0x0000000a0b4b7209 */ /* 0x001fc40007810000 */
[----:B------:R-:W-:Y:S02]  /*77c0*/  FSEL R11, R9, -INF , !P4 ;  /* 0xff800000090b7808 */ /* 0x000fe40006000000 */
[C---:B------:R-:W-:Y:S01]  /*77d0*/  ISETP.GT.AND P4, PT, R82.reuse, 0x10, P2 ;  /* 0x000000105200780c */ /* 0x040fe20001784270 */
[----:B------:R-:W0:Y:S01]  /*77e0*/  SHFL.BFLY PT, R10, R75, 0x1, 0x1f ;  /* 0x0c201f004b0a7f89 */ /* 0x000e2200000e0000 */
[----:B------:R-:W-:Y:S02]  /*77f0*/  ISETP.GT.AND P5, PT, R82, 0x59, P2 ;  /* 0x000000595200780c */ /* 0x000fe400017a4270 */
[C---:B------:R-:W-:Y:S02]  /*7800*/  ISETP.LT.OR P4, PT, R83.reuse, 0x11, P4 ;  /* 0x000000115300780c */ /* 0x040fe40002781670 */
[----:B------:R-:W-:Y:S02]  /*7810*/  ISETP.LT.OR P3, PT, R83, 0x59, P3 ;  /* 0x000000595300780c */ /* 0x000fe40001f61670 */
        /* <DEDUP_REMOVED lines=8> */
[----:B------:R-:W-:Y:S02]  /*78a0*/  ISETP.LT.OR P3, PT, R83, 0x62, P3 ;  /* 0x000000625300780c */ /* 0x000fe40001f61670 */
[----:B0-----:R-:W-:Y:S02]  /*78b0*/  FMNMX.FTZ R10, R75, R10, !PT ;  /* 0x0000000a4b0a7209 */ /* 0x001fe40007810000 */
[----:B------:R-:W-:Y:S02]  /*78c0*/  FSEL R65, R65, -INF , !P3 ;  /* 0xff80000041417808 */ /* 0x000fe40005800000 */
[C---:B------:R-:W-:Y:S01]  /*78d0*/  FSETP.NEU.FTZ.AND P6, PT, R10.reuse, -INF , PT ;  /* 0xff8000000a00780b */ /* 0x040fe20003fdd000 */
[----:B------:R-:W-:Y:S01]  /*78e0*/  FMUL.FTZ R80, R10, UR34 ;  /* 0x000000220a507c20 */ /* 0x000fe20008410000 */
[----:B------:R-:W-:-:S02]  /*78f0*/  ISETP.LT.OR P5, PT, R83, 0x69, P5 ;  /* 0x000000695300780c */ /* 0x000fc40002fa1670 */
[----:B------:R-:W-:Y:S02]  /*7900*/  ISETP.GT.AND P3, PT, R82, 0x70, P2 ;  /* 0x000000705200780c */ /* 0x000fe40001764270 */
[----:B------:R-:W-:Y:S02]  /*7910*/  FSEL R9, R80, RZ, P6 ;  /* 0x000000ff50097208 */ /* 0x000fe40003000000 */
[----:B------:R-:W-:Y:S02]  /*7920*/  FMNMX.FTZ R80, R7, R8, !PT ;  /* 0x0000000807507209 */ /* 0x000fe40007810000 */
[----:B------:R-:W-:Y:S01]  /*7930*/  FSEL R68, R68, -INF , !P5 ;  /* 0xff80000044447808 */ /* 0x000fe20006800000 */
[--C-:B------:R-:W-:Y:S01]  /*7940*/  FFMA.FTZ R75, R46, UR34, -R9.reuse ;  /* 0x000000222e4b7c23 */ /* 0x100fe20008010809 */
[----:B------:R-:W-:Y:S01]  /*7950*/  FSEL R46, R27, -INF , !P4 ;  /* 0xff8000001b2e7808 */ /* 0x000fe20006000000 */
[--C-:B------:R-:W-:Y:S01]  /*7960*/  FFMA.FTZ R5, R5, UR34, -R9.reuse ;  /* 0x0000002205057c23 */ /* 0x100fe20008010809 */
[C---:B------:R-:W-:Y:S01]  /*7970*/  ISETP.GT.AND P4, PT, R82.reuse, 0x28, P2 ;  /* 0x000000285200780c */ /* 0x040fe20001784270 */
[----:B------:R0:W-:Y:S01]  /*7980*/  MUFU.EX2 R27, R75 ;  /* 0x0000004b001b7308 */ /* 0x0001e20000000800 */
[----:B------:R-:W-:Y:S01]  /*7990*/  ISETP.GT.AND P5, PT, R82, 0x71, P2 ;  /* 0x000000715200780c */ /* 0x000fe200017a4270 */
[--C-:B------:R-:W-:Y:S01]  /*79a0*/  FFMA.FTZ R6, R6, UR34, -R9.reuse ;  /* 0x0000002206067c23 */ /* 0x100fe20008010809 */
[----:B------:R-:W-:Y:S01]  /*79b0*/  ISETP.LT.OR P4, PT, R83, 0x29, P4 ;  /* 0x000000295300780c */ /* 0x000fe20002781670 */
[--C-:B------:R-:W-:Y:S01]  /*79c0*/  FFMA.FTZ R47, R47, UR34, -R9.reuse ;  /* 0x000000222f2f7c23 */ /* 0x100fe20008010809 */
[----:B------:R-:W-:Y:S01]  /*79d0*/  ISETP.LT.OR P3, PT, R83, 0x71, P3 ;  /* 0x000000715300780c */ /* 0x000fe20001f61670 */
[--C-:B------:R-:W-:Y:S01]  /*79e0*/  FFMA.FTZ R14, R14, UR34, -R9.reuse ;  /* 0x000000220e0e7c23 */ /* 0x100fe20008010809 */
[----:B------:R-:W-:Y:S01]  /*79f0*/  FSEL R34, R34, -INF , !P4 ;  /* 0xff80000022227808 */ /* 0x000fe20006000000 */
[--C-:B------:R-:W-:Y:S01]  /*7a00*/  FFMA.FTZ R15, R15, UR34, -R9.reuse ;  /* 0x000000220f0f7c23 */ /* 0x100fe20008010809 */
[----:B0-----:R-:W-:Y:S01]  /*7a10*/  FMNMX.FTZ R75, R11, R80, !PT ;  /* 0x000000500b4b7209 */ /* 0x001fe20007810000 */
        /* <DEDUP_REMOVED lines=48> */
[----:B------:R-:W-:Y:S02]  /*7d20*/  ISETP.GT.AND P4, PT, R82, 0x60, P2 ;  /* 0x000000605200780c */ /* 0x000fe40001784270 */
[----:B------:R-:W-:Y:S02]  /*7d30*/  FMNMX.FTZ R80, R42, R75, !PT ;  /* 0x0000004b2a507209 */ /* 0x000fe40007810000 */
[----:B------:R-:W-:Y:S01]  /*7d40*/  ISETP.LT.OR P4, PT, R83, 0x61, P4 ;  /* 0x000000615300780c */ /* 0x000fe20002781670 */
[----:B------:R-:W-:Y:S01]  /*7d50*/  MUFU.EX2 R6, R6 ;  /* 0x0000000600067308 */ /* 0x000fe20000000800 */
[----:B------:R-:W-:Y:S02]  /*7d60*/  FMNMX.FTZ R75, R43, R80, !PT ;  /* 0x000000502b4b7209 */ /* 0x000fe40007810000 */
[----:B------:R-:W-:Y:S02]  /*7d70*/  FSEL R64, R64, -INF , !P4 ;  /* 0xff80000040407808 */ /* 0x000fe40006000000 */
[----:B------:R-:W-:-:S02]  /*7d80*/  FMNMX.FTZ R80, R48, R75, !PT ;  /* 0x0000004b30507209 */ /* 0x000fc40007810000 */
[----:B------:R-:W-:Y:S01]  /*7d90*/  ISETP.GT.AND P4, PT, R82, 0x69, P2 ;  /* 0x000000695200780c */ /* 0x000fe20001784270 */
[----:B------:R-:W-:Y:S01]  /*7da0*/  MUFU.EX2 R47, R47 ;  /* 0x0000002f002f7308 */ /* 0x000fe20000000800 */
[----:B------:R-:W-:Y:S02]  /*7db0*/  FMNMX.FTZ R75, R49, R80, !PT ;  /* 0x00000050314b7209 */ /* 0x000fe40007810000 */
[C---:B------:R-:W-:Y:S02]  /*7dc0*/  ISETP.LT.OR P4, PT, R83.reuse, 0x6a, P4 ;  /* 0x0000006a5300780c */ /* 0x040fe40002781670 */
[----:B------:R-:W-:Y:S02]  /*7dd0*/  FMNMX.FTZ R80, R52, R75, !PT ;  /* 0x0000004b34507209 */ /* 0x000fe40007810000 */
[----:B------:R-:W-:Y:S01]  /*7de0*/  ISETP.LT.OR P5, PT, R83, 0x72, P5 ;  /* 0x000000725300780c */ /* 0x000fe20002fa1670 */
[----:B------:R-:W-:Y:S01]  /*7df0*/  MUFU.EX2 R14, R14 ;  /* 0x0000000e000e7308 */ /* 0x000fe20000000800 */
[----:B------:R-:W-:-:S04]  /*7e00*/  FMNMX.FTZ R75, R53, R80, !PT ;  /* 0x00000050354b7209 */ /* 0x000fc80007810000 */
[----:B------:R-:W-:-:S03]  /*7e10*/  FMNMX.FTZ R80, R56, R75, !PT ;  /* 0x0000004b38507209 */ /* 0x000fc60007810000 */
[----:B------:R-:W-:Y:S01]  /*7e20*/  MUFU.EX2 R15, R15 ;  /* 0x0000000f000f7308 */ /* 0x000fe20000000800 */
[----:B------:R-:W-:-:S04]  /*7e30*/  FMNMX.FTZ R75, R57, R80, !PT ;  /* 0x00000050394b7209 */ /* 0x000fc80007810000 */
[----:B------:R-:W-:Y:S02]  /*7e40*/  FMNMX.FTZ R80, R60, R75, !PT ;  /* 0x0000004b3c507209 */ /* 0x000fe40007810000 */
[----:B------:R-:W-:Y:S01]  /*7e50*/  FSEL R75, R69, -INF , !P4 ;  /* 0xff800000454b7808 */ /* 0x000fe20006000000 */
[----:B------:R-:W-:Y:S01]  /*7e60*/  MUFU.EX2 R24, R24 ;  /* 0x0000001800187308 */ /* 0x000fe20000000800 */
[----:B------:R-:W-:Y:S02]  /*7e70*/  FMNMX.FTZ R81, R61, R80, !PT ;  /* 0x000000503d517209 */ /* 0x000fe40007810000 */
[----:B------:R-:W-:Y:S02]  /*7e80*/  ISETP.GT.AND P4, PT, R82, 0x78, P2 ;  /* 0x000000785200780c */ /* 0x000fe40001784270 */
[----:B------:R-:W-:Y:S02]  /*7e90*/  FMNMX.FTZ R80, R64, R81, !PT ;  /* 0x0000005140507209 */ /* 0x000fe40007810000 */
[----:B------:R-:W-:Y:S01]  /*7ea0*/  ISETP.GT.AND P2, PT, R82, 0x79, P2 ;  /* 0x000000795200780c */ /* 0x000fe20001744270 */
[----:B------:R-:W-:Y:S01]  /*7eb0*/  MUFU.EX2 R25, R25 ;  /* 0x0000001900197308 */ /* 0x000fe20000000800 */
[----:B------:R-:W-:-:S02]  /*7ec0*/  FMNMX.FTZ R69, R65, R80, !PT ;  /* 0x0000005041457209 */ /* 0x000fc40007810000 */
[----:B------:R-:W-:Y:S02]  /*7ed0*/  FSEL R80, R73, -INF , !P3 ;  /* 0xff80000049507808 */ /* 0x000fe40005800000 */
[----:B------:R-:W-:Y:S02]  /*7ee0*/  FMNMX.FTZ R82, R68, R69, !PT ;  /* 0x0000004544527209 */ /* 0x000fe40007810000 */
[----:B------:R-:W-:Y:S01]  /*7ef0*/  FSEL R81, R74, -INF , !P5 ;  /* 0xff8000004a517808 */ /* 0x000fe20006800000 */
[----:B------:R-:W-:Y:S01]  /*7f00*/  MUFU.EX2 R28, R28 ;  /* 0x0000001c001c7308 */ /* 0x000fe20000000800 */
[----:B------:R-:W-:Y:S01]  /*7f10*/  FMNMX.FTZ R69, R75, R82, !PT ;  /* 0x000000524b457209 */ /* 0x000fe20007810000 */
[----:B------:R-:W-:Y:S01]  /*7f20*/  FFMA.FTZ R82, R76, UR34, -R9 ;  /* 0x000000224c527c23 */ /* 0x000fe20008010809 */
[----:B------:R-:W-:Y:S02]  /*7f30*/  ISETP.LT.OR P4, PT, R83, 0x79, P4 ;  /* 0x000000795300780c */ /* 0x000fe40002781670 */
[----:B------:R-:W-:-:S02]  /*7f40*/  FMNMX.FTZ R74, R80, R69, !PT ;  /* 0x00000045504a7209 */ /* 0x000fc40007810000 */
[----:B------:R-:W-:Y:S01]  /*7f50*/  ISETP.LT.OR P2, PT, R83, 0x7a, P2 ;  /* 0x0000007a5300780c */ /* 0x000fe20001741670 */
[----:B------:R-:W-:Y:S01]  /*7f60*/  MUFU.EX2 R29, R29 ;  /* 0x0000001d001d7308 */ /* 0x000fe20000000800 */
[----:B------:R-:W-:Y:S02]  /*7f70*/  FSEL R78, R78, -INF , !P4 ;  /* 0xff8000004e4e7808 */ /* 0x000fe40006000000 */
[----:B------:R-:W-:Y:S02]  /*7f80*/  FMNMX.FTZ R69, R81, R74, !PT ;  /* 0x0000004a51457209 */ /* 0x000fe40007810000 */
[----:B------:R-:W-:Y:S02]  /*7f90*/  FSEL R79, R79, -INF , !P2 ;  /* 0xff8000004f4f7808 */ /* 0x000fe40005000000 */
        /* <DEDUP_REMOVED lines=8> */
[--C-:B------:R-:W-:Y:S01]  /*8020*/  FFMA.FTZ R69, R70, UR34, -R9.reuse ;  /* 0x0000002246457c23 */ /* 0x100fe20008010809 */
[----:B------:R-:W-:Y:S01]  /*8030*/  FFMA.FTZ R70, R77, UR34, -R9 ;  /* 0x000000224d467c23 */ /* 0x000fe20008010809 */
[----:B------:R-:W-:-:S04]  /*8040*/  FSEL R77, R10, RZ, P6 ;  /* 0x000000ff0a4d7208 */ /* 0x000fc80003000000 */
[----:B------:R-:W-:Y:S01]  /*8050*/  MUFU.EX2 R40, R40 ;  /* 0x0000002800287308 */ /* 0x000fe20000000800 */
[----:B------:R-:W0:Y:S01]  /*8060*/  SHFL.BFLY PT, R74, R73, 0x1, 0x1f ;  /* 0x0c201f00494a7f89 */ /* 0x000e2200000e0000 */
[----:B------:R-:W-:-:S06]  /*8070*/  FADD.FTZ R77, -R77, R4 ;  /* 0x000000044d4d7221 */ /* 0x000fcc0000010100 */
        /* <DEDUP_REMOVED lines=9> */
[--C-:B------:R-:W-:Y:S01]  /*8110*/  FFMA.FTZ R83, R35, UR34, -R76.reuse ;  /* 0x0000002223537c23 */ /* 0x100fe2000801084c */
[--C-:B------:R-:W-:Y:S01]  /*8120*/  FFMA.FTZ R4, R12, UR34, -R76.reuse ;  /* 0x000000220c047c23 */ /* 0x100fe2000801084c */
[----:B------:R-:W-:Y:S01]  /*8130*/  FSEL R35, R9, RZ, P2 ;  /* 0x000000ff09237208 */ /* 0x000fe20001000000 */
        /* <DEDUP_REMOVED lines=12> */
[----:B------:R-:W-:Y:S01]  /*8200*/  FFMA.FTZ R11, R38, UR34, -R76 ;  /* 0x00000022260b7c23 */ /* 0x000fe2000801084c */
[----:B------:R-:W-:-:S02]  /*8210*/  IMAD.U32 R38, RZ, RZ, UR45 ;  /* 0x0000002dff267e24 */ /* 0x000fc4000f8e00ff */
[--C-:B------:R-:W-:Y:S01]  /*8220*/  FFMA.FTZ R31, R31, UR34, -R76.reuse ;  /* 0x000000221f1f7c23 */ /* 0x100fe2000801084c */
[----:B------:R-:W-:Y:S01]  /*8230*/  FFMA.FTZ R53, R53, UR34, -R76 ;  /* 0x0000002235357c23 */ /* 0x000fe2000801084c */
[----:B------:R-:W-:Y:S01]  /*8240*/  MUFU.EX2 R7, R7 ;  /* 0x0000000700077308 */ /* 0x000fe20000000800 */
[----:B-1----:R-:W-:Y:S01]  /*8250*/  FADD.FTZ R4, -R35, R8 ;  /* 0x0000000823047221 */ /* 0x002fe20000010100 */
[----:B0-----:R-:W-:Y:S01]  /*8260*/  FFMA.FTZ R49, R74, R3, R5 ;  /* 0x000000034a317223 */ /* 0x001fe20000010005 */
[----:B------:R-:W-:Y:S01]  /*8270*/  @!P1 LEA R38, R38, UR42, 0x3 ;  /* 0x0000002a26269c11 */ /* 0x000fe2000f8e18ff */
[--C-:B------:R-:W-:Y:S01]  /*8280*/  FFMA.FTZ R34, R34, UR34, -R76.reuse ;  /* 0x0000002222227c23 */ /* 0x100fe2000801084c */
[----:B------:R-:W-:Y:S01]  /*8290*/  FMUL.FTZ R4, R4, UR34 ;  /* 0x0000002204047c20 */ /* 0x000fe20008410000 */
[--C-:B------:R-:W-:Y:S01]  /*82a0*/  FFMA.FTZ R13, R39, UR34, -R76.reuse ;  /* 0x00000022270d7c23 */ /* 0x100fe2000801084c */
[----:B------:R-:W-:Y:S01]  /*82b0*/  FFMA.FTZ R3, R52, UR34, -R76 ;  /* 0x0000002234037c23 */ /* 0x000fe2000801084c */
[----:B------:R-:W-:Y:S01]  /*82c0*/  MUFU.EX2 R77, R77 ;  /* 0x0000004d004d7308 */ /* 0x000fe20000000800 */
[----:B------:R-:W-:-:S02]  /*82d0*/  @!P1 VIADD R38, R38, 0x2d860 ;  /* 0x0002d86026269836 */ /* 0x000fc40000000000 */
[--C-:B------:R-:W-:Y:S01]  /*82e0*/  FFMA.FTZ R39, R42, UR34, -R76.reuse ;  /* 0x000000222a277c23 */ /* 0x100fe2000801084c */
[--C-:B------:R-:W-:Y:S01]  /*82f0*/  FFMA.FTZ R42, R48, UR34, -R76.reuse ;  /* 0x00000022302a7c23 */ /* 0x100fe2000801084c */
[--C-:B------:R-:W-:Y:S01]  /*8300*/  FFMA.FTZ R57, R57, UR34, -R76.reuse ;  /* 0x0000002239397c23 */ /* 0x100fe2000801084c */
[----:B------:R-:W-:Y:S01]  /*8310*/  FFMA.FTZ R48, R61, UR34, -R76 ;  /* 0x000000223d307c23 */ /* 0x000fe2000801084c */
[----:B------:R-:W-:Y:S01]  /*8320*/  @!P1 PRMT R38, RZ, 0x654, R38 ;  /* 0x00000654ff269816 */ /* 0x000fe20000000026 */
[--C-:B------:R-:W-:Y:S01]  /*8330*/  FFMA.FTZ R64, R64, UR34, -R76.reuse ;  /* 0x0000002240407c23 */ /* 0x100fe2000801084c */
[----:B------:R0:W1:Y:S01]  /*8340*/  MUFU.EX2 R8, R4 ;  /* 0x0000000400087308 */ /* 0x0000620000000800 */
[--C-:B------:R-:W-:Y:S01]  /*8350*/  FFMA.FTZ R68, R68, UR34, -R76.reuse ;  /* 0x0000002244447c23 */ /* 0x100fe2000801084c */
[----:B------:R2:W-:Y:S01]  /*8360*/  @!P1 SYNCS.ARRIVE.TRANS64.RED.A1T0 RZ, [R38+URZ], RZ ;  /* 0x000000ff26ff99a7 */ /* 0x0005e2000810043f */
[--C-:B------:R-:W-:Y:S01]  /*8370*/  FFMA.FTZ R75, R75, UR34, -R76.reuse ;  /* 0x000000224b4b7c23 */ /* 0x100fe2000801084c */
[--C-:B------:R-:W-:Y:S01]  /*8380*/  FFMA.FTZ R80, R80, UR34, -R76.reuse ;  /* 0x0000002250507c23 */ /* 0x100fe2000801084c */
[--C-:B------:R-:W-:Y:S01]  /*8390*/  FFMA.FTZ R81, R81, UR34, -R76.reuse ;  /* 0x0000002251517c23 */ /* 0x100fe2000801084c */
[----:B------:R-:W-:Y:S01]  /*83a0*/  FFMA.FTZ R78, R78, UR34, -R76 ;  /* 0x000000224e4e7c23 */ /* 0x000fe2000801084c */
[----:B------:R-:W-:Y:S01]  /*83b0*/  ISETP.GT.AND P2, PT, R0, UR56, PT ;  /* 0x0000003800007c0c */ /* 0x000fe2000bf44270 */
[----:B------:R-:W3:Y:S01]  /*83c0*/  MUFU.EX2 R84, R84 ;  /* 0x0000005400547308 */ /* 0x000ee20000000800 */
[----:B0-----:R-:W-:Y:S01]  /*83d0*/  FADD.FTZ R4, R6, R49 ;  /* 0x0000003106047221 */ /* 0x001fe20000010000 */
[----:B------:R-:W-:Y:S01]  /*83e0*/  UMOV UR45, UR55 ;  /* 0x00000037002d7c82 */ /* 0x000fe20008000000 */
[-C--:B------:R-:W-:Y:S01]  /*83f0*/  FMUL.FTZ R88, R88, R74.reuse ;  /* 0x0000004a58587220 */ /* 0x080fe20000410000 */
[-C--:B------:R-:W-:Y:S01]  /*8400*/  FMUL.FTZ R89, R89, R74.reuse ;  /* 0x0000004a59597220 */ /* 0x080fe20000410000 */
[-C--:B------:R-:W-:Y:S01]  /*8410*/  FMUL.FTZ R92, R92, R74.reuse ;  /* 0x0000004a5c5c7220 */ /* 0x080fe20000410000 */
[-C--:B------:R-:W-:Y:S01]  /*8420*/  FMUL.FTZ R93, R93, R74.reuse ;  /* 0x0000004a5d5d7220 */ /* 0x080fe20000410000 */
[----:B------:R-:W-:Y:S01]  /*8430*/  FMUL.FTZ R96, R96, R74 ;  /* 0x0000004a60607220 */ /* 0x000fe20000410000 */
[----:B------:R-:W0:Y:S01]  /*8440*/  MUFU.EX2 R12, R12 ;  /* 0x0000000c000c7308 */ /* 0x000e220000000800 */
[----:B-1----:R-:W-:Y:S01]  /*8450*/  FFMA.FTZ R2, R8, R2, R7 ;  /* 0x0000000208027223 */ /* 0x002fe20000010007 */
[-C--:B------:R-:W-:Y:S01]  /*8460*/  FMUL.FTZ R90, R90, R8.reuse ;  /* 0x000000085a5a7220 */ /* 0x080fe20000410000 */
[-C--:B------:R-:W-:Y:S01]  /*8470*/  FMUL.FTZ R91, R91, R8.reuse ;  /* 0x000000085b5b7220 */ /* 0x080fe20000410000 */
[-C--:B------:R-:W-:Y:S01]  /*8480*/  FMUL.FTZ R94, R94, R8.reuse ;  /* 0x000000085e5e7220 */ /* 0x080fe20000410000 */
[-C--:B------:R-:W-:Y:S01]  /*8490*/  FMUL.FTZ R95, R95, R8.reuse ;  /* 0x000000085f5f7220 */ /* 0x080fe20000410000 */
[-C--:B------:R-:W-:Y:S01]  /*84a0*/  FMUL.FTZ R98, R98, R8.reuse ;  /* 0x0000000862627220 */ /* 0x080fe20000410000 */
[-C--:B------:R-:W-:Y:S01]  /*84b0*/  FMUL.FTZ R99, R99, R8.reuse ;  /* 0x0000000863637220 */ /* 0x080fe20000410000 */
[----:B------:R1:W-:Y:S01]  /*84c0*/  MUFU.EX2 R35, R30 ;  /* 0x0000001e00237308 */ /* 0x0003e20000000800 */
[-C--:B------:R-:W-:Y:S01]  /*84d0*/  FMUL.FTZ R102, R102, R8.reuse ;  /* 0x0000000866667220 */ /* 0x080fe20000410000 */
[-C--:B------:R-:W-:Y:S01]  /*84e0*/  FMUL.FTZ R103, R103, R8.reuse ;  /* 0x0000000867677220 */ /* 0x080fe20000410000 */
[-C--:B------:R-:W-:Y:S01]  /*84f0*/  FMUL.FTZ R106, R106, R8.reuse ;  /* 0x000000086a6a7220 */ /* 0x080fe20000410000 */
[-C--:B------:R-:W-:Y:S01]  /*8500*/  FMUL.FTZ R107, R107, R8.reuse ;  /* 0x000000086b6b7220 */ /* 0x080fe20000410000 */
[-C--:B------:R-:W-:Y:S01]  /*8510*/  FMUL.FTZ R110, R110, R8.reuse ;  /* 0x000000086e6e7220 */ /* 0x080fe20000410000 */
[-C--:B------:R-:W-:Y:S01]  /*8520*/  FMUL.FTZ R111, R111, R8.reuse ;  /* 0x000000086f6f7220 */ /* 0x080fe20000410000 */
[----:B------:R-:W-:Y:S01]  /*8530*/  FMUL.FTZ R114, R114, R8 ;  /* 0x0000000872727220 */ /* 0x000fe20000410000 */
[----:B------:R-:W4:Y:S01]  /*8540*/  MUFU.EX2 R20, R20 ;  /* 0x0000001400147308 */ /* 0x000f220000000800 */
[----:B-1----:R-:W-:Y:S01]  /*8550*/  FADD.FTZ R30, R27, R4 ;  /* 0x000000041b1e7221 */ /* 0x002fe20000010000 */
[----:B------:R-:W-:Y:S01]  /*8560*/  F2FP.F16.F32.PACK_AB R4, R6, R5 ;  /* 0x000000050604723e */ /* 0x000fe200000000ff */
[----:B------:R-:W-:Y:S01]  /*8570*/  FADD.FTZ R5, R77, R2 ;  /* 0x000000024d057221 */ /* 0x000fe20000010000 */
[C---:B------:R-:W-:Y:S01]  /*8580*/  F2FP.F16.F32.PACK_AB R6, R47.reuse, R27 ;  /* 0x0000001b2f06723e */ /* 0x040fe200000000ff */
[----:B------:R-:W-:Y:S01]  /*8590*/  FADD.FTZ R49, R47, R30 ;  /* 0x0000001e2f317221 */ /* 0x000fe20000010000 */
[----:B------:R-:W-:Y:S01]  /*85a0*/  FFMA.FTZ R2, R56, UR34, -R76 ;  /* 0x0000002238027c23 */ /* 0x000fe2000801084c */
[----:B------:R-:W-:Y:S01]  /*85b0*/  FADD.FTZ R27, R82, R5 ;  /* 0x00000005521b7221 */ /* 0x000fe20000010000 */
[----:B------:R-:W1:Y:S01]  /*85c0*/  MUFU.EX2 R21, R21 ;  /* 0x0000001500157308 */ /* 0x000e620000000800 */
[----:B------:R-:W-:Y:S01]  /*85d0*/  FADD.FTZ R30, R14, R49 ;  /* 0x000000310e1e7221 */ /* 0x000fe20000010000 */
[----:B------:R-:W-:Y:S01]  /*85e0*/  F2FP.F16.F32.PACK_AB R5, R77, R7 ;  /* 0x000000074d05723e */ /* 0x000fe200000000ff */
[C---:B---3--:R-:W-:Y:S01]  /*85f0*/  FADD.FTZ R27, R84.reuse, R27 ;  /* 0x0000001b541b7221 */ /* 0x048fe20000010000 */
[----:B------:R-:W-:Y:S01]  /*8600*/  F2FP.F16.F32.PACK_AB R7, R84, R82 ;  /* 0x000000525407723e */ /* 0x000fe200000000ff */
[----:B------:R-:W-:Y:S01]  /*8610*/  FADD.FTZ R77, R15, R30 ;  /* 0x0000001e0f4d7221 */ /* 0x000fe20000010000 */
[-C--:B------:R-:W-:Y:S01]  /*8620*/  FMUL.FTZ R115, R115, R8.reuse ;  /* 0x0000000873737220 */ /* 0x080fe20000410000 */
[----:B0-----:R-:W-:Y:S01]  /*8630*/  FADD.FTZ R49, R12, R27 ;  /* 0x0000001b0c317221 */ /* 0x001fe20000010000 */
[----:B------:R-:W0:Y:S01]  /*8640*/  MUFU.EX2 R26, R26 ;  /* 0x0000001a001a7308 */ /* 0x000e220000000800 */
[----:B--2---:R-:W-:Y:S01]  /*8650*/  FADD.FTZ R38, R24, R77 ;  /* 0x0000004d18267221 */ /* 0x004fe20000010000 */
[----:B------:R2:W-:Y:S01]  /*8660*/  STSM.16.M88.4 [R17+0x21800], R4 ;  /* 0x0218000411007844 */ /* 0x0005e20000000200 */
[----:B----4-:R-:W-:Y:S01]  /*8670*/  FADD.FTZ R30, R20, R49 ;  /* 0x00000031141e7221 */ /* 0x010fe20000010000 */
[----:B------:R-:W-:Y:S01]  /*8680*/  FFMA.FTZ R27, R60, UR34, -R76 ;  /* 0x000000223c1b7c23 */ /* 0x000fe2000801084c */
        /* <DEDUP_REMOVED lines=12> */
[C---:B0-----:R-:W-:Y:S01]  /*8750*/  FADD.FTZ R49, R26.reuse, R49 ;  /* 0x000000311a317221 */ /* 0x041fe20000010000 */
[----:B--2---:R-:W-:Y:S01]  /*8760*/  F2FP.F16.F32.PACK_AB R4, R15, R14 ;  /* 0x0000000e0f04723e */ /* 0x004fe200000000ff */
[----:B------:R-:W-:Y:S01]  /*8770*/  FMUL.FTZ R135, R135, R8 ;  /* 0x0000000887877220 */ /* 0x000fe20000410000 */
[----:B------:R-:W-:Y:S01]  /*8780*/  F2FP.F16.F32.PACK_AB R6, R25, R24 ;  /* 0x000000181906723e */ /* 0x000fe200000000ff */
[-C--:B------:R-:W-:Y:S01]  /*8790*/  FMUL.FTZ R97, R97, R74.reuse ;  /* 0x0000004a61617220 */ /* 0x080fe20000410000 */
[----:B------:R-:W-:Y:S01]  /*87a0*/  F2FP.F16.F32.PACK_AB R7, R26, R21 ;  /* 0x000000151a07723e */ /* 0x000fe200000000ff */
[----:B------:R-:W-:Y:S01]  /*87b0*/  FMUL.FTZ R100, R100, R74 ;  /* 0x0000004a64647220 */ /* 0x000fe20000410000 */
[----:B------:R0:W-:Y:S01]  /*87c0*/  MUFU.EX2 R47, R53 ;  /* 0x00000035002f7308 */ /* 0x0001e20000000800 */
[----:B------:R-:W-:Y:S01]  /*87d0*/  F2FP.F16.F32.PACK_AB R5, R20, R12 ;  /* 0x0000000c1405723e */ /* 0x000fe200000000ff */
[-C--:B------:R-:W-:Y:S01]  /*87e0*/  FMUL.FTZ R101, R101, R74.reuse ;  /* 0x0000004a65657220 */ /* 0x080fe20000410000 */
[-C--:B------:R-:W-:Y:S01]  /*87f0*/  FMUL.FTZ R104, R104, R74.reuse ;  /* 0x0000004a68687220 */ /* 0x080fe20000410000 */
[-C--:B------:R-:W-:Y:S01]  /*8800*/  FMUL.FTZ R105, R105, R74.reuse ;  /* 0x0000004a69697220 */ /* 0x080fe20000410000 */
[-C--:B------:R-:W-:Y:S01]  /*8810*/  FMUL.FTZ R108, R108, R74.reuse ;  /* 0x0000004a6c6c7220 */ /* 0x080fe20000410000 */
[----:B------:R2:W-:Y:S01]  /*8820*/  STSM.16.M88.4 [R23], R4 ;  /* 0x0000000417007844 */ /* 0x0005e20000000200 */
[-C--:B------:R-:W-:Y:S01]  /*8830*/  FMUL.FTZ R109, R109, R74.reuse ;  /* 0x0000004a6d6d7220 */ /* 0x080fe20000410000 */
[----:B------:R-:W4:Y:S01]  /*8840*/  MUFU.EX2 R34, R34 ;  /* 0x0000002200227308 */ /* 0x000f220000000800 */
[----:B0-----:R-:W-:Y:S01]  /*8850*/  FADD.FTZ R53, R25, R38 ;  /* 0x0000002619357221 */ /* 0x001fe20000010000 */
[--C-:B------:R-:W-:Y:S01]  /*8860*/  FFMA.FTZ R38, R65, UR34, -R76.reuse ;  /* 0x0000002241267c23 */ /* 0x100fe2000801084c */
[----:B------:R-:W-:Y:S01]  /*8870*/  FFMA.FTZ R76, R79, UR34, -R76 ;  /* 0x000000224f4c7c23 */ /* 0x000fe2000801084c */
[----:B------:R-:W-:Y:S01]  /*8880*/  FMUL.FTZ R112, R112, R74 ;  /* 0x0000004a70707220 */ /* 0x000fe20000410000 */
[----:B------:R-:W-:Y:S01]  /*8890*/  FADD.FTZ R30, R28, R53 ;  /* 0x000000351c1e7221 */ /* 0x000fe20000010000 */
[----:B------:R-:W-:Y:S01]  /*88a0*/  F2FP.F16.F32.PACK_AB R28, R29, R28 ;  /* 0x0000001c1d1c723e */ /* 0x000fe200000000ff */
[----:B------:R-:W-:Y:S01]  /*88b0*/  FMUL.FTZ R113, R113, R74 ;  /* 0x0000004a71717220 */ /* 0x000fe20000410000 */
[----:B------:R-:W0:Y:S01]  /*88c0*/  MUFU.EX2 R83, R83 ;  /* 0x0000005300537308 */ /* 0x000e220000000800 */
[----:B------:R-:W-:Y:S01]  /*88d0*/  FADD.FTZ R53, R29, R30 ;  /* 0x0000001e1d357221 */ /* 0x000fe20000010000 */
[----:B---3--:R-:W-:Y:S01]  /*88e0*/  FADD.FTZ R30, R46, R49 ;  /* 0x000000312e1e7221 */ /* 0x008fe20000010000 */
[C---:B-1----:R-:W-:Y:S01]  /*88f0*/  F2FP.F16.F32.PACK_AB R29, R31.reuse, R46 ;  /* 0x0000002e1f1d723e */ /* 0x042fe200000000ff */
[-C--:B------:R-:W-:Y:S01]  /*8900*/  FMUL.FTZ R116, R116, R74.reuse ;  /* 0x0000004a74747220 */ /* 0x080fe20000410000 */
[----:B------:R-:W-:Y:S01]  /*8910*/  FADD.FTZ R52, R32, R53 ;  /* 0x0000003520347221 */ /* 0x000fe20000010000 */
[----:B------:R-:W-:Y:S01]  /*8920*/  FADD.FTZ R49, R31, R30 ;  /* 0x0000001e1f317221 */ /* 0x000fe20000010000 */
[-C--:B------:R-:W-:Y:S01]  /*8930*/  FMUL.FTZ R117, R117, R74.reuse ;  /* 0x0000004a75757220 */ /* 0x080fe20000410000 */
[----:B------:R-:W1:Y:S01]  /*8940*/  MUFU.EX2 R11, R11 ;  /* 0x0000000b000b7308 */ /* 0x000e620000000800 */
[----:B------:R-:W-:Y:S01]  /*8950*/  FADD.FTZ R53, R33, R52 ;  /* 0x0000003421357221 */ /* 0x000fe20000010000 */
[----:B----4-:R-:W-:Y:S01]  /*8960*/  FADD.FTZ R30, R34, R49 ;  /* 0x00000031221e7221 */ /* 0x010fe20000010000 */
[-C--:B------:R-:W-:Y:S01]  /*8970*/  FMUL.FTZ R120, R120, R74.reuse ;  /* 0x0000004a78787220 */ /* 0x080fe20000410000 */
[----:B------:R-:W-:Y:S01]  /*8980*/  FMUL.FTZ R121, R121, R74 ;  /* 0x0000004a79797220 */ /* 0x000fe20000410000 */
[----:B------:R-:W-:Y:S01]  /*8990*/  FADD.FTZ R52, R36, R53 ;  /* 0x0000003524347221 */ /* 0x000fe20000010000 */
[----:B------:R-:W-:Y:S01]  /*89a0*/  F2FP.F16.F32.PACK_AB R36, R37, R36 ;  /* 0x000000242524723e */ /* 0x000fe200000000ff */
[----:B------:R-:W-:Y:S01]  /*89b0*/  FMUL.FTZ R124, R124, R74 ;  /* 0x0000004a7c7c7220 */ /* 0x000fe20000410000 */
[----:B------:R-:W3:Y:S01]  /*89c0*/  MUFU.EX2 R13, R13 ;  /* 0x0000000d000d7308 */ /* 0x000ee20000000800 */
[----:B0-----:R-:W-:Y:S01]  /*89d0*/  FADD.FTZ R30, R83, R30 ;  /* 0x0000001e531e7221 */ /* 0x001fe20000010000 */
[----:B------:R-:W-:Y:S01]  /*89e0*/  FADD.FTZ R49, R37, R52 ;  /* 0x0000003425317221 */ /* 0x000fe20000010000 */
[----:B------:R-:W-:Y:S01]  /*89f0*/  F2FP.F16.F32.PACK_AB R31, R83, R34 ;  /* 0x00000022531f723e */ /* 0x000fe200000000ff */
        /* <DEDUP_REMOVED lines=8> */
[----:B------:R-:W-:Y:S01]  /*8a80*/  FMUL.FTZ R133, R133, R74 ;  /* 0x0000004a85857220 */ /* 0x000fe20000410000 */
[----:B------:R-:W-:-:S02]  /*8a90*/  VIADD R0, R0, 0xffffffff ;  /* 0xffffffff00007836 */ /* 0x000fc40000000000 */
[----:B------:R-:W-:Y:S01]  /*8aa0*/  IMAD.MOV.U32 R8, RZ, RZ, R9 ;  /* 0x000000ffff087224 */ /* 0x000fe200078e0009 */
[----:B------:R-:W1:Y:S01]  /*8ab0*/  MUFU.EX2 R42, R42 ;  /* 0x0000002a002a7308 */ /* 0x000e620000000800 */
[----:B---3--:R-:W-:Y:S01]  /*8ac0*/  FADD.FTZ R24, R13, R30 ;  /* 0x0000001e0d187221 */ /* 0x008fe20000010000 */
[----:B------:R-:W-:Y:S01]  /*8ad0*/  F2FP.F16.F32.PACK_AB R30, R33, R32 ;  /* 0x00000020211e723e */ /* 0x000fe200000000ff */
[----:B------:R-:W-:Y:S01]  /*8ae0*/  FADD.FTZ R32, R44, R15 ;  /* 0x0000000f2c207221 */ /* 0x000fe20000010000 */
[----:B------:R-:W-:Y:S02]  /*8af0*/  F2FP.F16.F32.PACK_AB R37, R13, R11 ;  /* 0x0000000b0d25723e */ /* 0x000fe400000000ff */
[C---:B------:R-:W-:Y:S01]  /*8b00*/  F2FP.F16.F32.PACK_AB R44, R45.reuse, R44 ;  /* 0x0000002c2d2c723e */ /* 0x040fe200000000ff */
[----:B------:R-:W-:Y:S01]  /*8b10*/  FADD.FTZ R21, R45, R32 ;  /* 0x000000202d157221 */ /* 0x000fe20000010000 */
[----:B------:R-:W3:Y:S01]  /*8b20*/  MUFU.EX2 R50, R50 ;  /* 0x0000003200327308 */ /* 0x000ee20000000800 */
[----:B0-----:R-:W-:Y:S01]  /*8b30*/  FADD.FTZ R24, R39, R24 ;  /* 0x0000001827187221 */ /* 0x001fe20000010000 */
[C---:B------:R-:W-:Y:S01]  /*8b40*/  F2FP.F16.F32.PACK_AB R39, R35.reuse, R39 ;  /* 0x000000272327723e */ /* 0x040fe200000000ff */
[----:B------:R-:W-:Y:S02]  /*8b50*/  STSM.16.M88.4 [R22], R28 ;  /* 0x0000001c16007844 */ /* 0x000fe40000000200 */
[----:B------:R-:W-:-:S03]  /*8b60*/  FADD.FTZ R15, R35, R24 ;  /* 0x00000018230f7221 */ /* 0x000fc60000010000 */
        /* <DEDUP_REMOVED lines=12> */
[----:B------:R-:W2:Y:S01]  /*8c30*/  MUFU.EX2 R2, R2 ;  /* 0x0000000200027308 */ /* 0x000ea20000000800 */
[----:B0-----:R-:W-:Y:S01]  /*8c40*/  FADD.FTZ R20, R54, R15 ;  /* 0x0000000f36147221 */ /* 0x001fe20000010000 */
[C---:B------:R-:W-:Y:S01]  /*8c50*/  FADD.FTZ R15, R47.reuse, R12 ;  /* 0x0000000c2f0f7221 */ /* 0x040fe20000010000 */
[----:B------:R-:W-:-:S05]  /*8c60*/  F2FP.F16.F32.PACK_AB R47, R47, R3 ;  /* 0x000000032f2f723e */ /* 0x000fca00000000ff */
        /* <DEDUP_REMOVED lines=17> */
[----:B------:R1:W3:Y:S01]  /*8d80*/  MUFU.EX2 R65, R64 ;  /* 0x0000004000417308 */ /* 0x0002e20000000800 */
[C---:B--2---:R-:W-:Y:S01]  /*8d90*/  FADD.FTZ R4, R48.reuse, R5 ;  /* 0x0000000530047221 */ /* 0x044fe20000010000 */
[----:B------:R-:W-:-:S06]  /*8da0*/  F2FP.F16.F32.PACK_AB R59, R48, R27 ;  /* 0x0000001b303b723e */ /* 0x000fcc00000000ff */
[----:B------:R-:W2:Y:S01]  /*8db0*/  MUFU.EX2 R66, R66 ;  /* 0x0000004200427308 */ /* 0x000ea20000000800 */
[C---:B0-----:R-:W-:Y:S01]  /*8dc0*/  FADD.FTZ R5, R63.reuse, R6 ;  /* 0x000000063f057221 */ /* 0x041fe20000010000 */
[----:B-1----:R-:W-:-:S06]  /*8dd0*/  F2FP.F16.F32.PACK_AB R64, R63, R62 ;  /* 0x0000003e3f40723e */ /* 0x002fcc00000000ff */
[----:B------:R-:W0:Y:S01]  /*8de0*/  MUFU.EX2 R67, R67 ;  /* 0x0000004300437308 */ /* 0x000e220000000800 */
[----:B---3--:R-:W-:-:S07]  /*8df0*/  FADD.FTZ R3, R65, R4 ;  /* 0x0000000441037221 */ /* 0x008fce0000010000 */
[----:B------:R1:W3:Y:S01]  /*8e00*/  MUFU.EX2 R14, R38 ;  /* 0x00000026000e7308 */ /* 0x0002e20000000800 */
[----:B--2---:R-:W-:-:S07]  /*8e10*/  FADD.FTZ R4, R66, R5 ;  /* 0x0000000542047221 */ /* 0x004fce0000010000 */
[----:B------:R-:W2:Y:S01]  /*8e20*/  MUFU.EX2 R69, R69 ;  /* 0x0000004500457308 */ /* 0x000ea20000000800 */
[----:B0-----:R-:W-:Y:S01]  /*8e30*/  FADD.FTZ R6, R67, R4 ;  /* 0x0000000443067221 */ /* 0x001fe20000010000 */
[----:B-1----:R-:W-:Y:S02]  /*8e40*/  F2FP.F16.F32.PACK_AB R38, R41, R40 ;  /* 0x000000282926723e */ /* 0x002fe400000000ff */
[----:B------:R-:W-:-:S03]  /*8e50*/  F2FP.F16.F32.PACK_AB R66, R67, R66 ;  /* 0x000000424342723e */ /* 0x000fc600000000ff */
[----:B------:R-:W-:Y:S01]  /*8e60*/  STSM.16.M88.4 [R18], R36 ;  /* 0x0000002412007844 */ /* 0x000fe20000000200 */
[----:B------:R-:W0:Y:S01]  /*8e70*/  MUFU.EX2 R68, R68 ;  /* 0x0000004400447308 */ /* 0x000e220000000800 */
[C---:B---3--:R-:W-:Y:S01]  /*8e80*/  FADD.FTZ R3, R14.reuse, R3 ;  /* 0x000000030e037221 */ /* 0x048fe20000010000 */
[----:B------:R-:W-:Y:S01]  /*8e90*/  F2FP.F16.F32.PACK_AB R65, R14, R65 ;  /* 0x000000410e41723e */ /* 0x000fe200000000ff */
[----:B------:R-:W-:Y:S04]  /*8ea0*/  STSM.16.M88.4 [R17+0x27800], R44 ;  /* 0x0278002c11007844 */ /* 0x000fe80000000200 */
[----:B------:R-:W-:Y:S01]  /*8eb0*/  STSM.16.M88.4 [R136], R56 ;  /* 0x0000003888007844 */ /* 0x000fe20000000200 */
[----:B------:R-:W1:Y:S01]  /*8ec0*/  MUFU.EX2 R72, R72 ;  /* 0x0000004800487308 */ /* 0x000e620000000800 */
[----:B--2---:R-:W-:-:S07]  /*8ed0*/  FADD.FTZ R5, R69, R6 ;  /* 0x0000000645057221 */ /* 0x004fce0000010000 */
[----:B------:R-:W2:Y:S01]  /*8ee0*/  MUFU.EX2 R75, R75 ;  /* 0x0000004b004b7308 */ /* 0x000ea20000000800 */
[----:B0-----:R-:W-:-:S07]  /*8ef0*/  FADD.FTZ R4, R68, R3 ;  /* 0x0000000344047221 */ /* 0x001fce0000010000 */
[----:B------:R-:W0:Y:S01]  /*8f00*/  MUFU.EX2 R70, R70 ;  /* 0x0000004600467308 */ /* 0x000e220000000800 */
[----:B-1----:R-:W-:-:S07]  /*8f10*/  FADD.FTZ R11, R72, R5 ;  /* 0x00000005480b7221 */ /* 0x002fce0000010000 */
[----:B------:R-:W1:Y:S01]  /*8f20*/  MUFU.EX2 R80, R80 ;  /* 0x0000005000507308 */ /* 0x000e620000000800 */
[C---:B--2---:R-:W-:Y:S01]  /*8f30*/  FADD.FTZ R3, R75.reuse, R4 ;  /* 0x000000044b037221 */ /* 0x044fe20000010000 */
[----:B------:R-:W-:Y:S02]  /*8f40*/  F2FP.F16.F32.PACK_AB R67, R75, R68 ;  /* 0x000000444b43723e */ /* 0x000fe400000000ff */
[----:B------:R-:W-:-:S03]  /*8f50*/  F2FP.F16.F32.PACK_AB R4, R72, R69 ;  /* 0x000000454804723e */ /* 0x000fc600000000ff */
[----:B------:R-:W-:Y:S01]  /*8f60*/  STSM.16.M88.4 [R22+0x6000], R64 ;  /* 0x0060004016007844 */ /* 0x000fe20000000200 */
        /* <DEDUP_REMOVED lines=10> */
[C---:B-1----:R-:W-:Y:S02]  /*9010*/  F2FP.F16.F32.PACK_AB R7, R13.reuse, R78 ;  /* 0x0000004e0d07723e */ /* 0x042fe400000000ff */
[----:B------:R-:W-:-:S03]  /*9020*/  FADD.FTZ R2, R13, R2 ;  /* 0x000000020d027221 */ /* 0x000fc60000010000 */
[----:B------:R0:W-:Y:S01]  /*9030*/  STSM.16.M88.4 [R18+0x6000], R4 ;  /* 0x0060000412007844 */ /* 0x0001e20000000200 */
[----:B------:R1:W-:Y:S06]  /*9040*/  MEMBAR.ALL.CTA ;  /* 0x0000000000007992 */ /* 0x0003ec0000008000 */
[----:B-1----:R-:W1:Y:S01]  /*9050*/  FENCE.VIEW.ASYNC.S ;  /* 0x00000000000073c6 */ /* 0x002e620000000000 */
[----:B0-----:R-:W-:Y:S01]  /*9060*/  IMAD.MOV.U32 R4, RZ, RZ, R10 ;  /* 0x000000ffff047224 */ /* 0x001fe200078e000a */
[----:B-1----:R-:W-:Y:S01]  /*9070*/  NOP ;  /* 0x0000000000007918 */ /* 0x002fe20000000000 */
[----:B------:R-:W-:Y:S05]  /*9080*/  @P2 BRA `(.L_x_10782) ;  /* 0xffffffc400b42947 */ /* 0x000fea000383ffff */
[----:B------:R-:W-:Y:S01]  /*9090*/  IMAD.MOV.U32 R8, RZ, RZ, R9 ;  /* 0x000000ffff087224 */ /* 0x000fe200078e0009 */
[----:B------:R-:W-:Y:S01]  /*90a0*/  UMOV UR45, UR55 ;  /* 0x00000037002d7c82 */ /* 0x000fe20008000000 */
[----:B------:R-:W-:Y:S01]  /*90b0*/  IMAD.MOV.U32 R4, RZ, RZ, R10 ;  /* 0x000000ffff047224 */ /* 0x000fe200078e000a */
[----:B------:R-:W-:-:S06]  /*90c0*/  UMOV UR50, UR54 ;  /* 0x0000003600327c82 */ /* 0x000fcc0008000000 */
.L_x_10765:
[----:B------:R-:W1:Y:S01]  /*90d0*/  LDC R5, c[0x0][0x448] ;  /* 0x00011200ff057b82 */ /* 0x000e620000000800 */
[----:B------:R-:W-:Y:S01]  /*90e0*/  UIADD3 UR6, UR41, 0xbf, URZ ;  /* 0x000000bf29067890 */ /* 0x000fe2000fffe03f */
[----:B------:R-:W-:-:S05]  /*90f0*/  IADD3 R10, -R143, 0x1, RZ ;  /* 0x000000018f0a7810 */ /* 0x000fca0007ffe1ff */
[----:B------:R-:W-:Y:S01]  /*9100*/  IMAD R10, R71, UR43, R10 ;  /* 0x0000002b470a7c24 */ /* 0x000fe2000f8e020a */
[----:B0-----:R-:W0:Y:S01]  /*9110*/  LDC R12, c[0x0][0x9e4] ;  /* 0x00027900ff0c7b82 */ /* 0x001e220000000800 */
[----:B-1----:R-:W-:Y:S02]  /*9120*/  ISETP.NE.AND P5, PT, R5, 0x1, PT ;  /* 0x000000010500780c */ /* 0x002fe40003fa5270 */
[----:B0-----:R-:W-:-:S11]  /*9130*/  ISETP.GE.AND P6, PT, R12, 0x1, PT ;  /* 0x000000010c00780c */ /* 0x001fd60003fc6270 */
        /* <DEDUP_REMOVED lines=18> */
.L_x_10784:
[----:B------:R-:W-:-:S13]  /*9260*/  ISETP.NE.AND P2, PT, R12, 0x1, PT ;  /* 0x000000010c00780c */ /* 0x000fda0003f45270 */
[----:B------:R-:W0:Y:S02]  /*9270*/  @P2 LDC.64 R10, c[0x0][0x9e8] ;  /* 0x00027a00ff0a2b82 */ /* 0x000e240000000a00 */
[----:B0-----:R-:W-:-:S05]  /*9280*/  @P2 IMAD.HI.U32 R10, R5, R10, RZ ;  /* 0x0000000a050a2227 */ /* 0x001fca00078e00ff */
[----:B------:R-:W-:-:S07]  /*9290*/  @P2 SHF.R.U32.HI R5, RZ, R11, R10 ;  /* 0x0000000bff052219 */ /* 0x000fce000001160a */
.L_x_10785:
[----:B------:R-:W-:-:S05]  /*92a0*/  IMAD R5, R5, R12, RZ ;  /* 0x0000000c05057224 */ /* 0x000fca00078e02ff */
[----:B------:R-:W-:-:S07]  /*92b0*/  VIMNMX R6, R6, R5, !PT ;  /* 0x0000000506067248 */ /* 0x000fce0007fe0100 */
.L_x_10783:
        /* <DEDUP_REMOVED lines=13> */
.L_x_10795:
[----:B------:R-:W-:Y:S01]  /*9390*/  UIADD3 UR45, UR51, 0x1, URZ ;  /* 0x00000001332d7890 */ /* 0x000fe2000fffe03f */
[----:B------:R-:W-:-:S03]  /*93a0*/  ISETP.NE.AND P2, PT, RZ, UR37, PT ;  /* 0x00000025ff007c0c */ /* 0x000fc6000bf45270 */
[----:B------:R-:W-:-:S04]  /*93b0*/  UISETP.NE.AND UP0, UPT, UR45, 0x2, UPT ;  /* 0x000000022d00788c */ /* 0x000fc8000bf05270 */
[----:B------:R-:W-:Y:S02]  /*93c0*/  USEL UR50, URZ, 0x1, UP0 ;  /* 0x000000013f327887 */ /* 0x000fe40008000000 */
[----:B------:R-:W-:Y:S02]  /*93d0*/  USEL UR45, UR45, URZ, UP0 ;  /* 0x0000003f2d2d7287 */ /* 0x000fe40008000000 */
[----:B------:R-:W-:Y:S02]  /*93e0*/  ULOP3.LUT UR50, UR28, UR50, URZ, 0x3c, !UPT ;  /* 0x000000321c327292 */ /* 0x000fe4000f8e3c3f */
[----:B0-----:R-:W-:Y:S10]  /*93f0*/  @P2 BRA `(.L_x_10787) ;  /* 0x00000000002c2947 */ /* 0x001ff40003800000 */
[----:B------:R-:W-:Y:S05]  /*9400*/  @!P0 BRA `(.L_x_10788) ;  /* 0x0000000000048947 */ /* 0x000fea0003800000 */
[----:B------:R-:W-:Y:S01]  /*9410*/  BPT.TRAP 0x1 ;  /* 0x000000040000795c */ /* 0x000fe20000300000 */
.L_x_10788:
[----:B------:R-:W-:Y:S01]  /*9420*/  ULEA UR6, UR45, UR42, 0x3 ;  /* 0x0000002a2d067291 */ /* 0x000fe2000f8e183f */
[----:B------:R-:W-:-:S05]  /*9430*/  IMAD.U32 R4, RZ, RZ, UR50 ;  /* 0x00000032ff047e24 */ /* 0x000fca000f8e00ff */
[----:B------:R-:W-:-:S04]  /*9440*/  SHF.L.U32 R4, R4, 0x1f, RZ ;  /* 0x0000001f04047819 */ /* 0x000fc800000006ff */
[----:B------:R0:W1:Y:S01]  /*9450*/  SYNCS.PHASECHK.TRANS64.TRYWAIT P3, [UR6+0x2d830], R4 ;  /* 0x02d83004ff0075a7 */ /* 0x0000620008060146 */
[----:B------:R-:W-:Y:S05]  /*9460*/  @!P0 BRA `(.L_x_10789) ;  /* 0x0000000000048947 */ /* 0x000fea0003800000 */
[----:B------:R-:W-:Y:S01]  /*9470*/  BPT.TRAP 0x1 ;  /* 0x000000040000795c */ /* 0x000fe20000300000 */
.L_x_10789:
[----:B-1----:R-:W-:Y:S05]  /*9480*/  @P3 BRA `(.L_x_10787) ;  /* 0x0000000000083947 */ /* 0x002fea0003800000 */
[----:B------:R-:W1:Y:S02]  /*9490*/  SYNCS.PHASECHK.TRANS64.TRYWAIT P3, [UR6+0x2d830], R4 ;  /* 0x02d83004ff0075a7 */ /* 0x000e640008060146 */
[----:B-1----:R-:W-:Y:S05]  /*94a0*/  @!P3 BRA `(.L_x_10790) ;  /* 0x000000d0005cb947 */ /* 0x002fea0003800000 */
.L_x_10787:
[----:B------:R-:W2:Y:S01]  /*94b0*/  S2R R8, SR_TID.X ;  /* 0x0000000000087919 */ /* 0x000ea20000002100 */
        /* <DEDUP_REMOVED lines=36> */
.L_x_10792:
[----:B------:R-:W-:Y:S01]  /*9700*/  ULEA UR6, UR51, UR42, 0x3 ;  /* 0x0000002a33067291 */ /* 0x000fe2000f8e183f */
[----:B------:R-:W-:-:S05]  /*9710*/  IMAD.U32 R4, RZ, RZ, UR28 ;  /* 0x0000001cff047e24 */ /* 0x000fca000f8e00ff */
[----:B------:R-:W-:-:S04]  /*9720*/  SHF.L.U32 R4, R4, 0x1f, RZ ;  /* 0x0000001f04047819 */ /* 0x000fc800000006ff */
[----:B------:R0:W1:Y:S01]  /*9730*/  SYNCS.PHASECHK.TRANS64.TRYWAIT P2, [UR6+0x2d850], R4 ;  /* 0x02d85004ff0075a7 */ /* 0x0000620008040146 */
[----:B------:R-:W-:Y:S05]  /*9740*/  @!P0 BRA `(.L_x_10793) ;  /* 0x0000000000048947 */ /* 0x000fea0003800000 */
[----:B------:R-:W-:Y:S01]  /*9750*/  BPT.TRAP 0x1 ;  /* 0x000000040000795c */ /* 0x000fe20000300000 */
.L_x_10793:
[----:B-1----:R-:W-:Y:S05]  /*9760*/  @P2 BRA `(.L_x_10791) ;  /* 0x0000000000082947 */ /* 0x002fea0003800000 */
[----:B------:R-:W1:Y:S02]  /*9770*/  SYNCS.PHASECHK.TRANS64.TRYWAIT P2, [UR6+0x2d850], R4 ;  /* 0x02d85004ff0075a7 */ /* 0x000e640008040146 */
[----:B-1----:R-:W-:Y:S05]  /*9780*/  @!P2 BRA `(.L_x_10794) ;  /* 0x000000cc00bca947 */ /* 0x002fea0003800000 */
.L_x_10791:
[----:B------:R-:W-:Y:S01]  /*9790*/  UIADD3 UR6, UR42, 0x400, URZ ;  /* 0x000004002a067890 */ /* 0x000fe2000fffe03f */
[----:B------:R-:W-:Y:S01]  /*97a0*/  WARPGROUP.ARRIVE ;  /* 0x00000000000079c5 */ /* 0x000fe20000000000 */
[----:B------:R-:W-:Y:S01]  /*97b0*/  UMOV UR29, 0x40000040 ;  /* 0x40000040001d7882 */ /* 0x000fe20000000000 */
[----:B------:R-:W-:Y:S01]  /*97c0*/  UMOV UR31, 0x80000020 ;  /* 0x80000020001f7882 */ /* 0x000fe20000000000 */
[----:B------:R-:W-:Y:S01]  /*97d0*/  USHF.R.U32.HI UR6, URZ, 0x4, UR6 ;  /* 0x000000043f067899 */ /* 0x000fe20008011606 */
[----:B------:R-:W-:Y:S01]  /*97e0*/  FMUL.FTZ R8, R24, UR35 ;  /* 0x0000002318087c20 */ /* 0x000fe20008410000 */
[----:B------:R-:W-:Y:S01]  /*97f0*/  FMUL.FTZ R10, R25, UR35 ;  /* 0x00000023190a7c20 */ /* 0x000fe20008410000 */
[----:B------:R-:W-:Y:S01]  /*9800*/  FMUL.FTZ R12, R28, UR35 ;  /* 0x000000231c0c7c20 */ /* 0x000fe20008410000 */
[----:B------:R-:W-:Y:S01]  /*9810*/  ULOP3.LUT UR6, UR6, 0x3fff, URZ, 0xc0, !UPT ;  /* 0x00003fff06067892 */ /* 0x000fe2000f8ec03f */
[----:B------:R-:W-:Y:S01]  /*9820*/  FMUL.FTZ R13, R29, UR35 ;  /* 0x000000231d0d7c20 */ /* 0x000fe20008410000 */
[----:B------:R-:W-:Y:S01]  /*9830*/  FMUL.FTZ R20, R32, UR35 ;  /* 0x0000002320147c20 */ /* 0x000fe20008410000 */
[----:B------:R-:W2:Y:S01]  /*9840*/  MUFU.TANH R8, R8 ;  /* 0x0000000800087308 */ /* 0x000ea20000002400 */
[----:B------:R-:W-:Y:S01]  /*9850*/  ULOP3.LUT UR7, UR6, 0x2000000, URZ, 0xfc, !UPT ;  /* 0x0200000006077892 */ /* 0x000fe2000f8efc3f */
[----:B------:R-:W-:Y:S01]  /*9860*/  FMUL.FTZ R24, R33, UR35 ;  /* 0x0000002321187c20 */ /* 0x000fe20008410000 */
[----:B------:R-:W-:Y:S01]  /*9870*/  ULOP3.LUT UR6, UR36, 0x10000, URZ, 0xfc, !UPT ;  /* 0x0001000024067892 */ /* 0x000fe2000f8efc3f */
[----:B------:R-:W-:Y:S01]  /*9880*/  FMUL.FTZ R21, R34, UR35 ;  /* 0x0000002322157c20 */ /* 0x000fe20008410000 */
[----:B------:R-:W-:Y:S01]  /*9890*/  UIMAD UR7, UR51, 0x600, UR7 ;  /* 0x00000600330778a4 */ /* 0x000fe2000f8e0207 */
[----:B------:R-:W-:Y:S01]  /*98a0*/  FMUL.FTZ R34, R44, UR35 ;  /* 0x000000232c227c20 */ /* 0x000fe20008410000 */
[----:B------:R-:W-:Y:S01]  /*98b0*/  FMUL.FTZ R44, R53, UR35 ;  /* 0x00000023352c7c20 */ /* 0x000fe20008410000 */
[----:B------:R-:W3:Y:S01]  /*98c0*/  MUFU.TANH R10, R10 ;  /* 0x0000000a000a7308 */ /* 0x000ee20000002400 */
[----:B-1----:R-:W-:Y:S01]  /*98d0*/  FMUL.FTZ R9, R26, UR35 ;  /* 0x000000231a097c20 */ /* 0x002fe20008410000 */
[----:B------:R-:W-:Y:S01]  /*98e0*/  UMOV UR28, UR6 ;  /* 0x00000006001c7c82 */ /* 0x000fe20008000000 */
[----:B------:R-:W-:Y:S01]  /*98f0*/  FMUL.FTZ R26, R36, UR35 ;  /* 0x00000023241a7c20 */ /* 0x000fe20008410000 */
[----:B------:R-:W-:Y:S01]  /*9900*/  UMOV UR30, UR7 ;  /* 0x00000007001e7c82 */ /* 0x000fe20008000000 */
[----:B------:R-:W-:Y:S01]  /*9910*/  FMUL.FTZ R28, R37, UR35 ;  /* 0x00000023251c7c20 */ /* 0x000fe20008410000 */
[----:B------:R-:W-:Y:S01]  /*9920*/  HGMMA.64x96x16.F32 R88, gdesc[UR28].tnspB, R88, gsb0 ;  /* 0x416000001c5879f0 */ /* 0x000fe20008000858 */
[----:B------:R-:W-:Y:S01]  /*9930*/  UIADD3 UR28, UR6, 0x2, URZ ;  /* 0x00000002061c7890 */ /* 0x000fe2000fffe03f */
[----:B------:R-:W0:Y:S01]  /*9940*/  MUFU.TANH R12, R12 ;  /* 0x0000000c000c7308 */ /* 0x000e220000002400 */
[----:B------:R-:W-:Y:S01]  /*9950*/  UIADD3 UR30, UR7, 0x40, URZ ;  /* 0x00000040071e7890 */ /* 0x000fe2000fffe03f */
[----:B--2---:R-:W-:Y:S01]  /*9960*/  FMNMX.FTZ R53, R8, R5, !PT ;  /* 0x0000000508357209 */ /* 0x004fe20007810000 */
[----:B------:R-:W-:Y:S01]  /*9970*/  UMOV UR29, 0x40000040 ;  /* 0x40000040001d7882 */ /* 0x000fe20000000000 */
[----:B------:R-:W-:Y:S01]  /*9980*/  UMOV UR31, 0x80000020 ;  /* 0x80000020001f7882 */ /* 0x000fe20000000000 */
        /* <DEDUP_REMOVED lines=56> */
[----:B------:R-:W2:Y:S03]  /*9d10*/  S2R R151, SR_TID.X ;  /* 0x0000000000977919 */ /* 0x000ea60000002100 */
[----:B------:R-:W3:Y:S01]  /*9d20*/  MUFU.TANH R34, R34 ;  /* 0x0000002200227308 */ /* 0x000ee20000002400 */
[----:B0-----:R-:W-:-:S07]  /*9d30*/  FMNMX.FTZ R57, R30, R57, !PT ;  /* 0x000000391e397209 */ /* 0x001fce0007810000 */
[----:B------:R-:W0:Y:S01]  /*9d40*/  MUFU.TANH R36, R36 ;  /* 0x0000002400247308 */ /* 0x000e220000002400 */
[----:B-1----:R-:W-:-:S07]  /*9d50*/  FMNMX.FTZ R57, R32, R57, !PT ;  /* 0x0000003920397209 */ /* 0x002fce0007810000 */
[----:B------:R-:W1:Y:S01]  /*9d60*/  MUFU.TANH R38, R38 ;  /* 0x0000002600267308 */ /* 0x000e620000002400 */
[----:B---3--:R-:W-:Y:S01]  /*9d70*/  FMNMX.FTZ R59, R34, R57, !PT ;  /* 0x00000039223b7209 */ /* 0x008fe20007810000 */
[----:B------:R-:W-:Y:S01]  /*9d80*/  FMUL.FTZ R57, R72, UR35 ;  /* 0x0000002348397c20 */ /* 0x000fe20008410000 */
[----:B------:R-:W-:-:S05]  /*9d90*/  FMUL.FTZ R72, R78, UR35 ;  /* 0x000000234e487c20 */ /* 0x000fca0008410000 */
[----:B------:R-:W3:Y:S01]  /*9da0*/  MUFU.TANH R39, R39 ;  /* 0x0000002700277308 */ /* 0x000ee20000002400 */
[----:B0-----:R-:W-:Y:S02]  /*9db0*/  FMNMX.FTZ R59, R36, R59, !PT ;  /* 0x0000003b243b7209 */ /* 0x001fe40007810000 */
[----:B--2---:R-:W-:Y:S02]  /*9dc0*/  SHF.R.U32.HI R143, RZ, 0x7, R151 ;  /* 0x00000007ff8f7819 */ /* 0x004fe40000011697 */
[----:B------:R-:W-:-:S03]  /*9dd0*/  ISETP.GE.U32.AND P2, PT, R151, 0x180, PT ;  /* 0x000001809700780c */ /* 0x000fc60003f46070 */
[----:B------:R-:W0:Y:S01]  /*9de0*/  MUFU.TANH R42, R42 ;  /* 0x0000002a002a7308 */ /* 0x000e220000002400 */
[----:B-1----:R-:W-:Y:S01]  /*9df0*/  FMNMX.FTZ R4, R38, R59, !PT ;  /* 0x0000003b26047209 */ /* 0x002fe20007810000 */
[----:B------:R-:W-:Y:S02]  /*9e00*/  WARPGROUP.DEPBAR.LE gsb0, 0x0 ;  /* 0x00008000000079c5 */ /* 0x000fe40000010000 */
[----:B------:R-:W-:-:S04]  /*9e10*/  WARPGROUP.ARRIVE ;  /* 0x00000000000079c5 */ /* 0x000fc80000000000 */
[----:B------:R-:W1:Y:S01]  /*9e20*/  MUFU.TANH R44, R44 ;  /* 0x0000002c002c7308 */ /* 0x000e620000002400 */
[----:B---3--:R-:W-:Y:S01]  /*9e30*/  FMNMX.FTZ R59, R39, R4, !PT ;  /* 0x00000004273b7209 */ /* 0x008fe20007810000 */
[----:B------:R-:W-:Y:S01]  /*9e40*/  HGMMA.64x96x16.F32 R88, gdesc[UR28].tnspB, R88, gsb0 ;  /* 0x416000001c5879f0 */ /* 0x000fe20008000858 */
[----:B------:R-:W-:Y:S02]  /*9e50*/  UIADD3 UR28, UR6, 0x4, URZ ;  /* 0x00000004061c7890 */ /* 0x000fe4000fffe03f */
[----:B------:R-:W-:-:S03]  /*9e60*/  UIADD3 UR30, UR7, 0x80, URZ ;  /* 0x00000080071e7890 */ /* 0x000fc6000fffe03f */
[----:B------:R-:W2:Y:S01]  /*9e70*/  MUFU.TANH R46, R46 ;  /* 0x0000002e002e7308 */ /* 0x000ea20000002400 */
[----:B------:R-:W-:Y:S01]  /*9e80*/  UMOV UR29, 0x40000040 ;  /* 0x40000040001d7882 */ /* 0x000fe20000000000 */
[----:B------:R-:W-:Y:S01]  /*9e90*/  UMOV UR31, 0x80000020 ;  /* 0x80000020001f7882 */ /* 0x000fe20000000000 */
[----:B0-----:R-:W-:Y:S01]  /*9ea0*/  FMNMX.FTZ R61, R42, R59, !PT ;  /* 0x0000003b2a3d7209 */ /* 0x001fe20007810000 */
[----:B------:R-:W-:Y:S01]  /*9eb0*/  FMUL.FTZ R59, R76, UR35 ;  /* 0x000000234c3b7c20 */ /* 0x000fe20008410000 */
[----:B------:R-:W-:-:S03]  /*9ec0*/  FMUL.FTZ R76, R86, UR35 ;  /* 0x00000023564c7c20 */ /* 0x000fc60008410000 */
        /* <DEDUP_REMOVED lines=31> */
[----:B------:R-:W-:Y:S02]  /*a0c0*/  UIADD3 UR28, UR6, 0x6, URZ ;  /* 0x00000006061c7890 */ /* 0x000fe4000fffe03f */
[----:B------:R-:W-:Y:S01]  /*a0d0*/  UIADD3 UR30, UR7, 0xc0, URZ ;  /* 0x000000c0071e7890 */ /* 0x000fe2000fffe03f */
[----:B------:R-:W-:Y:S01]  /*a0e0*/  UMOV UR29, 0x40000040 ;  /* 0x40000040001d7882 */ /* 0x000fe20000000000 */
[----:B------:R-:W-:Y:S01]  /*a0f0*/  UMOV UR31, 0x80000020 ;  /* 0x80000020001f7882 */ /* 0x000fe20000000000 */
        /* <DEDUP_REMOVED lines=8> */
[----:B------:R-:W-:Y:S01]  /*a180*/  FMUL.FTZ R69, R71, UR35 ;  /* 0x0000002347457c20 */ /* 0x000fe20008410000 */
[----:B------:R-:W-:Y:S01]  /*a190*/  FMUL.FTZ R71, R75, UR35 ;  /* 0x000000234b477c20 */ /* 0x000fe20008410000 */
[----:B------:R-:W-:Y:S02]  /*a1a0*/  FMUL.FTZ R75, R83, UR35 ;  /* 0x00000023534b7c20 */ /* 0x000fe40008410000 */
[----:B------:R-:W2:Y:S02]  /*a1b0*/  SHFL.BFLY PT, R73, R4, 0x2, 0x1f ;  /* 0x0c401f0004497f89 */ /* 0x000ea400000e0000 */
[----:B------:R-:W3:Y:S08]  /*a1c0*/  MUFU.TANH R14, R14 ;  /* 0x0000000e000e7308 */ /* 0x000ef00000002400 */
[----:B------:R-:W4:Y:S08]  /*a1d0*/  MUFU.TANH R15, R15 ;  /* 0x0000000f000f7308 */ /* 0x000f300000002400 */
[----:B------:R-:W5:Y:S01]  /*a1e0*/  MUFU.TANH R21, R21 ;  /* 0x0000001500157308 */ /* 0x000f620000002400 */
[----:B--2---:R-:W-:Y:S01]  /*a1f0*/  FMNMX.FTZ R80, R4, R73, !PT ;  /* 0x0000004904507209 */ /* 0x004fe20007810000 */
[----:B------:R-:W-:-:S06]  /*a200*/  FMUL.FTZ R73, R79, UR35 ;  /* 0x000000234f497c20 */ /* 0x000fcc0008410000 */
[----:B------:R-:W2:Y:S01]  /*a210*/  MUFU.TANH R25, R25 ;  /* 0x0000001900197308 */ /* 0x000ea20000002400 */
[----:B------:R-:W0:Y:S07]  /*a220*/  SHFL.BFLY PT, R81, R80, 0x1, 0x1f ;  /* 0x0c201f0050517f89 */ /* 0x000e2e00000e0000 */
[----:B------:R-:W2:Y:S08]  /*a230*/  MUFU.TANH R27, R27 ;  /* 0x0000001b001b7308 */ /* 0x000eb00000002400 */
[----:B------:R-:W2:Y:S08]  /*a240*/  MUFU.TANH R29, R29 ;  /* 0x0000001d001d7308 */ /* 0x000eb00000002400 */
[----:B------:R-:W2:Y:S01]  /*a250*/  MUFU.TANH R31, R31 ;  /* 0x0000001f001f7308 */ /* 0x000ea20000002400 */
[----:B0-----:R-:W-:-:S05]  /*a260*/  FMNMX.FTZ R4, R80, R81, !PT ;  /* 0x0000005150047209 */ /* 0x001fca0007810000 */
[C---:B------:R-:W-:Y:S02]  /*a270*/  FMUL.FTZ R79, R4.reuse, UR34 ;  /* 0x00000022044f7c20 */ /* 0x040fe40008410000 */
[----:B------:R-:W0:Y:S01]  /*a280*/  MUFU.TANH R33, R33 ;  /* 0x0000002100217308 */ /* 0x000e220000002400 */
[----:B------:R-:W-:Y:S01]  /*a290*/  FADD.FTZ R5, -R4, R5 ;  /* 0x0000000504057221 */ /* 0x000fe20000010100 */
[--C-:B------:R-:W-:Y:S01]  /*a2a0*/  FFMA.FTZ R78, R8, UR34, -R79.reuse ;  /* 0x00000022084e7c23 */ /* 0x100fe2000801084f */
[----:B------:R-:W-:Y:S01]  /*a2b0*/  FMNMX.FTZ R8, R9, R7, !PT ;  /* 0x0000000709087209 */ /* 0x000fe20007810000 */
[--C-:B------:R-:W-:Y:S01]  /*a2c0*/  FFMA.FTZ R82, R39, UR34, -R79.reuse ;  /* 0x0000002227527c23 */ /* 0x100fe2000801084f */
[----:B------:R-:W-:Y:S02]  /*a2d0*/  WARPGROUP.DEPBAR.LE gsb0, 0x0 ;  /* 0x00008000000079c5 */ /* 0x000fe40000010000 */
[----:B------:R-:W-:Y:S01]  /*a2e0*/  WARPGROUP.ARRIVE ;  /* 0x00000000000079c5 */ /* 0x000fe20000000000 */
[----:B-1----:R-:W-:Y:S01]  /*a2f0*/  FMNMX.FTZ R81, R11, R8, !PT ;  /* 0x000000080b517209 */ /* 0x002fe20007810000 */
[----:B------:R-:W1:Y:S01]  /*a300*/  MUFU.TANH R35, R35 ;  /* 0x0000002300237308 */ /* 0x000e620000002400 */
[--C-:B------:R-:W-:Y:S01]  /*a310*/  FFMA.FTZ R80, R36, UR34, -R79.reuse ;  /* 0x0000002224507c23 */ /* 0x100fe2000801084f */
[--C-:B------:R-:W-:Y:S01]  /*a320*/  FFMA.FTZ R10, R10, UR34, -R79.reuse ;  /* 0x000000220a0a7c23 */ /* 0x100fe2000801084f */
[----:B---3--:R-:W-:Y:S01]  /*a330*/  FMNMX.FTZ R8, R14, R81, !PT ;  /* 0x000000510e087209 */ /* 0x008fe20007810000 */
[----:B------:R-:W-:Y:S01]  /*a340*/  HGMMA.64x96x16.F32 R88, gdesc[UR28].tnspB, R88, gsb0 ;  /* 0x416000001c5879f0 */ /* 0x000fe20008000858 */
[----:B------:R-:W-:Y:S01]  /*a350*/  UIADD3 UR28, UR6, 0x600, URZ ;  /* 0x00000600061c7890 */ /* 0x000fe2000fffe03f */
[--C-:B------:R-:W-:Y:S01]  /*a360*/  FFMA.FTZ R12, R12, UR34, -R79.reuse ;  /* 0x000000220c0c7c23 */ /* 0x100fe2000801084f */
[----:B------:R-:W-:Y:S01]  /*a370*/  UIADD3 UR30, UR7, 0x100, URZ ;  /* 0x00000100071e7890 */ /* 0x000fe2000fffe03f */
[----:B----4-:R-:W-:Y:S01]  /*a380*/  FMNMX.FTZ R8, R15, R8, !PT ;  /* 0x000000080f087209 */ /* 0x010fe20007810000 */
[----:B------:R-:W-:Y:S01]  /*a390*/  UMOV UR29, 0x40000040 ;  /* 0x40000040001d7882 */ /* 0x000fe20000000000 */
[----:B------:R-:W-:Y:S01]  /*a3a0*/  UMOV UR31, 0x80000020 ;  /* 0x80000020001f7882 */ /* 0x000fe20000000000 */
[----:B------:R-:W3:Y:S01]  /*a3b0*/  MUFU.TANH R37, R37 ;  /* 0x0000002500257308 */ /* 0x000ee20000002400 */
[----:B-----5:R-:W-:Y:S01]  /*a3c0*/  FMNMX.FTZ R8, R21, R8, !PT ;  /* 0x0000000815087209 */ /* 0x020fe20007810000 */
[--C-:B------:R-:W-:Y:S01]  /*a3d0*/  FFMA.FTZ R13, R13, UR34, -R79.reuse ;  /* 0x000000220d0d7c23 */ /* 0x100fe2000801084f */
[--C-:B------:R-:W-:Y:S01]  /*a3e0*/  FFMA.FTZ R20, R20, UR34, -R79.reuse ;  /* 0x0000002214147c23 */ /* 0x100fe2000801084f */
[--C-:B------:R-:W-:Y:S01]  /*a3f0*/  FFMA.FTZ R24, R24, UR34, -R79.reuse ;  /* 0x0000002218187c23 */ /* 0x100fe2000801084f */
[----:B--2---:R-:W-:Y:S01]  /*a400*/  FMNMX.FTZ R8, R25, R8, !PT ;  /* 0x0000000819087209 */ /* 0x004fe20007810000 */
[--C-:B------:R-:W-:Y:S01]  /*a410*/  FFMA.FTZ R26, R26, UR34, -R79.reuse ;  /* 0x000000221a1a7c23 */ /* 0x100fe2000801084f */
[--C-:B------:R-:W-:Y:S01]  /*a420*/  FFMA.FTZ R28, R28, UR34, -R79.reuse ;  /* 0x000000221c1c7c23 */ /* 0x100fe2000801084f */
[----:B------:R-:W2:Y:S01]  /*a430*/  MUFU.TANH R40, R40 ;  /* 0x0000002800287308 */ /* 0x000ea20000002400 */
[----:B------:R-:W-:Y:S01]  /*a440*/  FMNMX.FTZ R8, R27, R8, !PT ;  /* 0x000000081b087209 */ /* 0x000fe20007810000 */
[--C-:B------:R-:W-:Y:S01]  /*a450*/  FFMA.FTZ R30, R30, UR34, -R79.reuse ;  /* 0x000000221e1e7c23 */ /* 0x100fe2000801084f */
[--C-:B------:R-:W-:Y:S01]  /*a460*/  FFMA.FTZ R32, R32, UR34, -R79.reuse ;  /* 0x0000002220207c23 */ /* 0x100fe2000801084f */
[--C-:B------:R-:W-:Y:S01]  /*a470*/  FFMA.FTZ R34, R34, UR34, -R79.reuse ;  /* 0x0000002222227c23 */ /* 0x100fe2000801084f */
[----:B------:R-:W-:Y:S01]  /*a480*/  FMNMX.FTZ R8, R29, R8, !PT ;  /* 0x000000081d087209 */ /* 0x000fe20007810000 */
[--C-:B------:R-:W-:Y:S01]  /*a490*/  FFMA.FTZ R38, R38, UR34, -R79.reuse ;  /* 0x0000002226267c23 */ /* 0x100fe2000801084f */
[--C-:B------:R-:W-:Y:S01]  /*a4a0*/  FFMA.FTZ R42, R42, UR34, -R79.reuse ;  /* 0x000000222a2a7c23 */ /* 0x100fe2000801084f */
[----:B------:R-:W4:Y:S01]  /*a4b0*/  MUFU.TANH R41, R41 ;  /* 0x0000002900297308 */ /* 0x000f220000002400 */
[----:B------:R-:W-:Y:S01]  /*a4c0*/  FMNMX.FTZ R8, R31, R8, !PT ;  /* 0x000000081f087209 */ /* 0x000fe20007810000 */
[--C-:B------:R-:W-:Y:S01]  /*a4d0*/  FFMA.FTZ R44, R44, UR34, -R79.reuse ;  /* 0x000000222c2c7c23 */ /* 0x100fe2000801084f */
[--C-:B------:R-:W-:Y:S01]  /*a4e0*/  FFMA.FTZ R46, R46, UR34, -R79.reuse ;  /* 0x000000222e2e7c23 */ /* 0x100fe2000801084f */
[--C-:B------:R-:W-:Y:S01]  /*a4f0*/  FFMA.FTZ R47, R47, UR34, -R79.reuse ;  /* 0x000000222f2f7c23 */ /* 0x100fe2000801084f */
[----:B0-----:R-:W-:Y:S01]  /*a500*/  FMNMX.FTZ R8, R33, R8, !PT ;  /* 0x0000000821087209 */ /* 0x001fe20007810000 */
[--C-:B------:R-:W-:Y:S01]  /*a510*/  FFMA.FTZ R50, R50, UR34, -R79.reuse ;  /* 0x0000002232327c23 */ /* 0x100fe2000801084f */
[--C-:B------:R-:W-:Y:S01]  /*a520*/  FFMA.FTZ R52, R52, UR34, -R79.reuse ;  /* 0x0000002234347c23 */ /* 0x100fe2000801084f */
[----:B------:R-:W0:Y:S01]  /*a530*/  MUFU.TANH R43, R43 ;  /* 0x0000002b002b7308 */ /* 0x000e220000002400 */
[----:B-1----:R-:W-:Y:S01]  /*a540*/  FMNMX.FTZ R8, R35, R8, !PT ;  /* 0x0000000823087209 */ /* 0x002fe20007810000 */
[--C-:B------:R-:W-:Y:S01]  /*a550*/  FFMA.FTZ R53, R53, UR34, -R79.reuse ;  /* 0x0000002235357c23 */ /* 0x100fe2000801084f */
[--C-:B------:R-:W-:Y:S01]  /*a560*/  FFMA.FTZ R54, R54, UR34, -R79.reuse ;  /* 0x0000002236367c23 */ /* 0x100fe2000801084f */
[--C-:B------:R-:W-:Y:S01]  /*a570*/  FFMA.FTZ R55, R55, UR34, -R79.reuse ;  /* 0x0000002237377c23 */ /* 0x100fe2000801084f */
[----:B---3--:R-:W-:Y:S01]  /*a580*/  FMNMX.FTZ R81, R37, R8, !PT ;  /* 0x0000000825517209 */ /* 0x008fe20007810000 */
[--C-:B------:R-:W-:Y:S01]  /*a590*/  FFMA.FTZ R56, R56, UR34, -R79.reuse ;  /* 0x0000002238387c23 */ /* 0x100fe2000801084f */
[--C-:B------:R-:W-:Y:S01]  /*a5a0*/  FFMA.FTZ R57, R57, UR34, -R79.reuse ;  /* 0x0000002239397c23 */ /* 0x100fe2000801084f */
[----:B------:R-:W1:Y:S01]  /*a5b0*/  MUFU.TANH R45, R45 ;  /* 0x0000002d002d7308 */ /* 0x000e620000002400 */
[----:B--2---:R-:W-:Y:S01]  /*a5c0*/  FMNMX.FTZ R8, R40, R81, !PT ;  /* 0x0000005128087209 */ /* 0x004fe20007810000 */
[--C-:B------:R-:W-:Y:S01]  /*a5d0*/  FFMA.FTZ R58, R58, UR34, -R79.reuse ;  /* 0x000000223a3a7c23 */ /* 0x100fe2000801084f */
[--C-:B------:R-:W-:Y:S01]  /*a5e0*/  FFMA.FTZ R59, R59, UR34, -R79.reuse ;  /* 0x000000223b3b7c23 */ /* 0x100fe2000801084f */
[--C-:B------:R-:W-:Y:S01]  /*a5f0*/  FFMA.FTZ R60, R60, UR34, -R79.reuse ;  /* 0x000000223c3c7c23 */ /* 0x100fe2000801084f */
[----:B----4-:R-:W-:Y:S01]  /*a600*/  FMNMX.FTZ R8, R41, R8, !PT ;  /* 0x0000000829087209 */ /* 0x010fe20007810000 */
[--C-:B------:R-:W-:Y:S01]  /*a610*/  FFMA.FTZ R61, R61, UR34, -R79.reuse ;  /* 0x000000223d3d7c23 */ /* 0x100fe2000801084f */
[--C-:B------:R-:W-:Y:S01]  /*a620*/  FFMA.FTZ R62, R62, UR34, -R79.reuse ;  /* 0x000000223e3e7c23 */ /* 0x100fe2000801084f */
[----:B------:R-:W2:Y:S01]  /*a630*/  MUFU.TANH R48, R48 ;  /* 0x0000003000307308 */ /* 0x000ea20000002400 */
[----:B0-----:R-:W-:Y:S01]  /*a640*/  FMNMX.FTZ R8, R43, R8, !PT ;  /* 0x000000082b087209 */ /* 0x001fe20007810000 */
[--C-:B------:R-:W-:Y:S01]  /*a650*/  FFMA.FTZ R65, R65, UR34, -R79.reuse ;  /* 0x0000002241417c23 */ /* 0x100fe2000801084f */
[----:B------:R-:W-:Y:S01]  /*a660*/  FFMA.FTZ R64, R64, UR34, -R79 ;  /* 0x0000002240407c23 */ /* 0x000fe2000801084f */
[----:B------:R-:W-:-:S04]  /*a670*/  FMUL.FTZ R5, R5, UR34 ;  /* 0x0000002205057c20 */ /* 0x000fc80008410000 */
        /* <DEDUP_REMOVED lines=18> */
[----:B--2---:R-:W-:Y:S01]  /*a7a0*/  FMNMX.FTZ R8, R68, R39, !PT ;  /* 0x0000002744087209 */ /* 0x004fe20007810000 */
[----:B------:R-:W-:Y:S02]  /*a7b0*/  UIADD3 UR30, UR7, 0x140, URZ ;  /* 0x00000140071e7890 */ /* 0x000fe4000fffe03f */
[----:B------:R-:W1:Y:S01]  /*a7c0*/  MUFU.TANH R70, R70 ;  /* 0x0000004600467308 */ /* 0x000e620000002400 */
[----:B------:R-:W-:Y:S01]  /*a7d0*/  UMOV UR29, 0x40000040 ;  /* 0x40000040001d7882 */ /* 0x000fe20000000000 */
[----:B------:R-:W-:-:S06]  /*a7e0*/  UMOV UR31, 0x80000020 ;  /* 0x80000020001f7882 */ /* 0x000fcc0000000000 */
        /* <DEDUP_REMOVED lines=14> */
[----:B------:R-:W-:Y:S01]  /*a8d0*/  MUFU.EX2 R5, R5 ;  /* 0x0000000500057308 */ /* 0x000fe20000000800 */
[----:B-1----:R-:W-:-:S07]  /*a8e0*/  FMNMX.FTZ R8, R76, R39, !PT ;  /* 0x000000274c087209 */ /* 0x002fce0007810000 */
[----:B------:R-:W-:Y:S01]  /*a8f0*/  MUFU.EX2 R78, R78 ;  /* 0x0000004e004e7308 */ /* 0x000fe20000000800 */
[----:B--2---:R-:W-:-:S05]  /*a900*/  FMNMX.FTZ R8, R77, R8, !PT ;  /* 0x000000084d087209 */ /* 0x004fca0007810000 */
[----:B------:R-:W0:Y:S02]  /*a910*/  SHFL.BFLY PT, R39, R8, 0x2, 0x1f ;  /* 0x0c401f0008277f89 */ /* 0x000e2400000e0000 */
[----:B------:R1:W-:Y:S08]  /*a920*/  MUFU.EX2 R81, R38 ;  /* 0x0000002600517308 */ /* 0x0003f00000000800 */
[----:B------:R-:W-:Y:S01]  /*a930*/  MUFU.EX2 R10, R10 ;  /* 0x0000000a000a7308 */ /* 0x000fe20000000800 */
[----:B-1----:R-:W-:Y:S01]  /*a940*/  IMAD.U32 R38, RZ, RZ, UR51 ;  /* 0x00000033ff267e24 */ /* 0x002fe2000f8e00ff */
[----:B------:R-:W-:-:S04]  /*a950*/  UMOV UR51, UR45 ;  /* 0x0000002d00337c82 */ /* 0x000fc80008000000 */
[----:B------:R-:W-:Y:S02]  /*a960*/  @!P1 LEA R38, R38, UR42, 0x3 ;  /* 0x0000002a26269c11 */ /* 0x000fe4000f8e18ff */
[----:B------:R-:W-:Y:S01]  /*a970*/  MUFU.EX2 R12, R12 ;  /* 0x0000000c000c7308 */ /* 0x000fe20000000800 */
[----:B------:R-:W-:Y:S02]  /*a980*/  WARPGROUP.DEPBAR.LE gsb0, 0x0 ;  /* 0x00008000000079c5 */ /* 0x000fe40000010000 */
[----:B------:R-:W-:Y:S01]  /*a990*/  WARPGROUP.ARRIVE ;  /* 0x00000000000079c5 */ /* 0x000fe20000000000 */
[----:B------:R-:W-:Y:S01]  /*a9a0*/  @!P1 VIADD R38, R38, 0x2d860 ;  /* 0x0002d86026269836 */ /* 0x000fe20000000000 */
[----:B0-----:R-:W-:-:S03]  /*a9b0*/  FMNMX.FTZ R39, R8, R39, !PT ;  /* 0x0000002708277209 */ /* 0x001fc60007810000 */
[----:B------:R-:W-:Y:S01]  /*a9c0*/  MUFU.EX2 R13, R13 ;  /* 0x0000000d000d7308 */ /* 0x000fe20000000800 */
[----:B------:R-:W-:Y:S01]  /*a9d0*/  HGMMA.64x96x16.F32 R88, gdesc[UR28].tnspB, R88, gsb0 ;  /* 0x416000001c5879f0 */ /* 0x000fe20008000858 */
[----:B------:R-:W-:Y:S01]  /*a9e0*/  UIADD3 UR28, UR6, 0x604, URZ ;  /* 0x00000604061c7890 */ /* 0x000fe2000fffe03f */
[----:B------:R-:W0:Y:S01]  /*a9f0*/  SHFL.BFLY PT, R8, R39, 0x1, 0x1f ;  /* 0x0c201f0027087f89 */ /* 0x000e2200000e0000 */
[----:B------:R-:W-:Y:S01]  /*aa00*/  UIADD3 UR30, UR7, 0x180, URZ ;  /* 0x00000180071e7890 */ /* 0x000fe2000fffe03f */
[----:B------:R-:W-:Y:S01]  /*aa10*/  @!P1 PRMT R38, RZ, 0x654, R38 ;  /* 0x00000654ff269816 */ /* 0x000fe20000000026 */
[----:B------:R-:W-:Y:S01]  /*aa20*/  UMOV UR29, 0x40000040 ;  /* 0x40000040001d7882 */ /* 0x000fe20000000000 */
[----:B------:R-:W-:Y:S01]  /*aa30*/  UMOV UR31, 0x80000020 ;  /* 0x80000020001f7882 */ /* 0x000fe20000000000 */
[----:B------:R-:W-:Y:S08]  /*aa40*/  MUFU.EX2 R20, R20 ;  /* 0x0000001400147308 */ /* 0x000ff00000000800 */
[----:B------:R-:W-:Y:S08]  /*aa50*/  MUFU.EX2 R24, R24 ;  /* 0x0000001800187308 */ /* 0x000ff00000000800 */
[----:B------:R-:W-:Y:S01]  /*aa60*/  MUFU.EX2 R26, R26 ;  /* 0x0000001a001a7308 */ /* 0x000fe20000000800 */
[----:B0-----:R-:W-:-:S05]  /*aa70*/  FMNMX.FTZ R8, R39, R8, !PT ;  /* 0x0000000827087209 */ /* 0x001fca0007810000 */
[C---:B------:R-:W-:Y:S01]  /*aa80*/  FMUL.FTZ R36, R8.reuse, UR34 ;  /* 0x0000002208247c20 */ /* 0x040fe20008410000 */
[----:B------:R-:W-:Y:S01]  /*aa90*/  FADD.FTZ R7, -R8, R7 ;  /* 0x0000000708077221 */ /* 0x000fe20000010100 */
[----:B------:R-:W-:Y:S02]  /*aaa0*/  MUFU.EX2 R28, R28 ;  /* 0x0000001c001c7308 */ /* 0x000fe40000000800 */
[--C-:B------:R-:W-:Y:S01]  /*aab0*/  FFMA.FTZ R79, R21, UR34, -R36.reuse ;  /* 0x00000022154f7c23 */ /* 0x100fe20008010824 */
[--C-:B------:R-:W-:Y:S01]  /*aac0*/  FFMA.FTZ R21, R31, UR34, -R36.reuse ;  /* 0x000000221f157c23 */ /* 0x100fe20008010824 */
[----:B------:R-:W-:Y:S01]  /*aad0*/  FMUL.FTZ R7, R7, UR34 ;  /* 0x0000002207077c20 */ /* 0x000fe20008410000 */
[--C-:B------:R-:W-:Y:S01]  /*aae0*/  FFMA.FTZ R9, R9, UR34, -R36.reuse ;  /* 0x0000002209097c23 */ /* 0x100fe20008010824 */
[--C-:B------:R-:W-:Y:S01]  /*aaf0*/  FFMA.FTZ R31, R37, UR34, -R36.reuse ;  /* 0x00000022251f7c23 */ /* 0x100fe20008010824 */
[----:B------:R-:W-:Y:S02]  /*ab00*/  IMAD.U32 R37, RZ, RZ, UR45 ;  /* 0x0000002dff257e24 */ /* 0x000fe4000f8e00ff */
[--C-:B------:R-:W-:Y:S01]  /*ab10*/  FFMA.FTZ R11, R11, UR34, -R36.reuse ;  /* 0x000000220b0b7c23 */ /* 0x100fe20008010824 */
[--C-:B------:R-:W-:Y:S01]  /*ab20*/  FFMA.FTZ R39, R14, UR34, -R36.reuse ;  /* 0x000000220e277c23 */ /* 0x100fe20008010824 */
[----:B------:R-:W-:Y:S01]  /*ab30*/  MUFU.EX2 R7, R7 ;  /* 0x0000000700077308 */ /* 0x000fe20000000800 */
[----:B------:R-:W-:Y:S01]  /*ab40*/  VIADD R14, R143, 0x9 ;  /* 0x000000098f0e7836 */ /* 0x000fe20000000000 */
[----:B------:R-:W-:Y:S01]  /*ab50*/  @!P1 LEA R37, R37, UR42, 0x3 ;  /* 0x0000002a25259c11 */ /* 0x000fe2000f8e18ff */
[--C-:B------:R-:W-:Y:S01]  /*ab60*/  FFMA.FTZ R83, R15, UR34, -R36.reuse ;  /* 0x000000220f537c23 */ /* 0x100fe20008010824 */
[--C-:B------:R-:W-:Y:S01]  /*ab70*/  FFMA.FTZ R15, R40, UR34, -R36.reuse ;  /* 0x00000022280f7c23 */ /* 0x100fe20008010824 */
[--C-:B------:R-:W-:Y:S01]  /*ab80*/  FFMA.FTZ R25, R25, UR34, -R36.reuse ;  /* 0x0000002219197c23 */ /* 0x100fe20008010824 */
[----:B------:R-:W-:Y:S01]  /*ab90*/  SEL R40, R14, 0x9, !P2 ;  /* 0x000000090e287807 */ /* 0x000fe20005000000 */
[----:B------:R-:W-:Y:S01]  /*aba0*/  @!P1 VIADD R37, R37, 0x2d840 ;  /* 0x0002d84025259836 */ /* 0x000fe20000000000 */
[----:B------:R-:W0:Y:S01]  /*abb0*/  MUFU.EX2 R9, R9 ;  /* 0x0000000900097308 */ /* 0x000e220000000800 */
[--C-:B------:R-:W-:Y:S01]  /*abc0*/  FFMA.FTZ R27, R27, UR34, -R36.reuse ;  /* 0x000000221b1b7c23 */ /* 0x100fe20008010824 */
[--C-:B------:R-:W-:Y:S01]  /*abd0*/  FFMA.FTZ R29, R29, UR34, -R36.reuse ;  /* 0x000000221d1d7c23 */ /* 0x100fe20008010824 */
[--C-:B------:R-:W-:Y:S01]  /*abe0*/  FFMA.FTZ R33, R33, UR34, -R36.reuse ;  /* 0x0000002221217c23 */ /* 0x100fe20008010824 */
[----:B------:R-:W-:Y:S01]  /*abf0*/  @!P1 PRMT R37, RZ, 0x654, R37 ;  /* 0x00000654ff259816 */ /* 0x000fe20000000025 */
        /* <DEDUP_REMOVED lines=12> */
[----:B0-----:R-:W-:Y:S01]  /*acc0*/  FFMA.FTZ R2, R7, R2, R9 ;  /* 0x0000000207027223 */ /* 0x001fe20000010009 */
[--C-:B------:R-:W-:Y:S01]  /*acd0*/  FFMA.FTZ R72, R72, UR34, -R36.reuse ;  /* 0x0000002248487c23 */ /* 0x100fe20008010824 */
[--C-:B------:R-:W-:Y:S01]  /*ace0*/  FFMA.FTZ R73, R73, UR34, -R36.reuse ;  /* 0x0000002249497c23 */ /* 0x100fe20008010824 */
[--C-:B------:R-:W-:Y:S01]  /*acf0*/  FFMA.FTZ R74, R74, UR34, -R36.reuse ;  /* 0x000000224a4a7c23 */ /* 0x100fe20008010824 */
[--C-:B------:R-:W-:Y:S01]  /*ad00*/  FFMA.FTZ R75, R75, UR34, -R36.reuse ;  /* 0x000000224b4b7c23 */ /* 0x100fe20008010824 */
[--C-:B------:R-:W-:Y:S01]  /*ad10*/  FFMA.FTZ R76, R76, UR34, -R36.reuse ;  /* 0x000000224c4c7c23 */ /* 0x100fe20008010824 */
[----:B------:R-:W-:Y:S01]  /*ad20*/  FFMA.FTZ R77, R77, UR34, -R36 ;  /* 0x000000224d4d7c23 */ /* 0x000fe20008010824 */
[----:B------:R-:W-:Y:S01]  /*ad30*/  MUFU.EX2 R83, R83 ;  /* 0x0000005300537308 */ /* 0x000fe20000000800 */
[C---:B------:R-:W-:Y:S01]  /*ad40*/  ISETP.GT.AND P2, PT, R0.reuse, R6, PT ;  /* 0x000000060000720c */ /* 0x040fe20003f44270 */
[----:B------:R-:W-:-:S06]  /*ad50*/  VIADD R0, R0, 0xffffffff ;  /* 0xffffffff00007836 */ /* 0x000fcc0000000000 */
        /* <DEDUP_REMOVED lines=27> */
[----:B------:R-:W-:-:S06]  /*af10*/  UMOV UR28, UR50 ;  /* 0x00000032001c7c82 */ /* 0x000fcc0008000000 */
        /* <DEDUP_REMOVED lines=23> */
[----:B------:R-:W-:Y:S01]  /*b090*/  FMUL.FTZ R97, R97, R5 ;  /* 0x0000000561617220 */ /* 0x000fe20000410000 */
[----:B-1----:R-:W-:Y:S01]  /*b0a0*/  FFMA.FTZ R37, R63, UR34, -R36 ;  /* 0x000000223f257c23 */ /* 0x002fe20008010824 */
[----:B------:R-:W-:Y:S01]  /*b0b0*/  FFMA.FTZ R63, R5, R3, R78 ;  /* 0x00000003053f7223 */ /* 0x000fe2000001004e */
[--C-:B------:R-:W-:Y:S01]  /*b0c0*/  FFMA.FTZ R3, R66, UR34, -R36.reuse ;  /* 0x0000002242037c23 */ /* 0x100fe20008010824 */
[--C-:B------:R-:W-:Y:S01]  /*b0d0*/  FFMA.FTZ R66, R67, UR34, -R36.reuse ;  /* 0x0000002243427c23 */ /* 0x100fe20008010824 */
[----:B------:R1:W-:Y:S01]  /*b0e0*/  @!P1 SYNCS.ARRIVE.TRANS64.RED.A1T0 RZ, [R38+URZ], RZ ;  /* 0x000000ff26ff99a7 */ /* 0x0003e2000810043f */
[----:B------:R-:W-:Y:S01]  /*b0f0*/  FADD.FTZ R67, R10, R63 ;  /* 0x0000003f0a437221 */ /* 0x000fe20000010000 */
[----:B------:R-:W-:Y:S01]  /*b100*/  FFMA.FTZ R63, R68, UR34, -R36 ;  /* 0x00000022443f7c23 */ /* 0x000fe20008010824 */
[----:B------:R-:W-:Y:S01]  /*b110*/  F2FP.F16.F32.PACK_AB R36, R10, R78 ;  /* 0x0000004e0a24723e */ /* 0x000fe200000000ff */
[----:B------:R-:W-:Y:S01]  /*b120*/  MUFU.EX2 R3, R3 ;  /* 0x0000000300037308 */ /* 0x000fe20000000800 */
[----:B0-----:R-:W-:Y:S01]  /*b130*/  FADD.FTZ R40, R12, R67 ;  /* 0x000000430c287221 */ /* 0x001fe20000010000 */
[-C--:B------:R-:W-:Y:S01]  /*b140*/  FMUL.FTZ R100, R100, R5.reuse ;  /* 0x0000000564647220 */ /* 0x080fe20000410000 */
[----:B------:R-:W-:Y:S01]  /*b150*/  FMUL.FTZ R101, R101, R5 ;  /* 0x0000000565657220 */ /* 0x000fe20000410000 */
[----:B-1----:R-:W-:Y:S01]  /*b160*/  FADD.FTZ R38, R11, R2 ;  /* 0x000000020b267221 */ /* 0x002fe20000010000 */
[----:B------:R-:W-:Y:S01]  /*b170*/  FADD.FTZ R67, R13, R40 ;  /* 0x000000280d437221 */ /* 0x000fe20000010000 */
[----:B------:R-:W-:Y:S01]  /*b180*/  F2FP.F16.F32.PACK_AB R40, R82, R81 ;  /* 0x000000515228723e */ /* 0x000fe200000000ff */
[----:B------:R-:W-:Y:S01]  /*b190*/  FMUL.FTZ R104, R104, R5 ;  /* 0x0000000568687220 */ /* 0x000fe20000410000 */
[----:B------:R-:W-:Y:S01]  /*b1a0*/  FADD.FTZ R38, R39, R38 ;  /* 0x0000002627267221 */ /* 0x000fe20000010000 */
[----:B------:R-:W-:Y:S01]  /*b1b0*/  FADD.FTZ R67, R20, R67 ;  /* 0x0000004314437221 */ /* 0x000fe20000010000 */
[----:B------:R0:W-:Y:S01]  /*b1c0*/  MUFU.EX2 R2, R37 ;  /* 0x0000002500027308 */ /* 0x0001e20000000800 */
[C---:B------:R-:W-:Y:S01]  /*b1d0*/  F2FP.F16.F32.PACK_AB R39, R83.reuse, R39 ;  /* 0x000000275327723e */ /* 0x040fe200000000ff */
[----:B------:R-:W-:Y:S01]  /*b1e0*/  FADD.FTZ R38, R83, R38 ;  /* 0x0000002653267221 */ /* 0x000fe20000010000 */
[C---:B------:R-:W-:Y:S01]  /*b1f0*/  FADD.FTZ R67, R24.reuse, R67 ;  /* 0x0000004318437221 */ /* 0x040fe20000010000 */
[----:B------:R-:W-:Y:S01]  /*b200*/  F2FP.F16.F32.PACK_AB R24, R24, R20 ;  /* 0x000000141818723e */ /* 0x000fe200000000ff */
[----:B------:R-:W-:Y:S01]  /*b210*/  FMUL.FTZ R105, R105, R5 ;  /* 0x0000000569697220 */ /* 0x000fe20000410000 */
[----:B------:R-:W-:Y:S01]  /*b220*/  FADD.FTZ R38, R79, R38 ;  /* 0x000000264f267221 */ /* 0x000fe20000010000 */
[----:B------:R-:W-:Y:S01]  /*b230*/  FADD.FTZ R67, R26, R67 ;  /* 0x000000431a437221 */ /* 0x000fe20000010000 */
[----:B------:R-:W1:Y:S01]  /*b240*/  MUFU.EX2 R66, R66 ;  /* 0x0000004200427308 */ /* 0x000e620000000800 */
[----:B0-----:R-:W-:Y:S01]  /*b250*/  F2FP.F16.F32.PACK_AB R37, R11, R9 ;  /* 0x000000090b25723e */ /* 0x001fe200000000ff */
[C---:B------:R-:W-:Y:S01]  /*b260*/  FADD.FTZ R38, R25.reuse, R38 ;  /* 0x0000002619267221 */ /* 0x040fe20000010000 */
[----:B------:R-:W-:Y:S01]  /*b270*/  FADD.FTZ R67, R28, R67 ;  /* 0x000000431c437221 */ /* 0x000fe20000010000 */
[----:B------:R-:W-:Y:S01]  /*b280*/  F2FP.F16.F32.PACK_AB R25, R25, R79 ;  /* 0x0000004f1919723e */ /* 0x000fe200000000ff */
[----:B------:R-:W-:Y:S01]  /*b290*/  FMUL.FTZ R108, R108, R5 ;  /* 0x000000056c6c7220 */ /* 0x000fe20000410000 */
[----:B------:R-:W-:Y:S01]  /*b2a0*/  FADD.FTZ R38, R27, R38 ;  /* 0x000000261b267221 */ /* 0x000fe20000010000 */
[----:B------:R-:W-:Y:S01]  /*b2b0*/  FADD.FTZ R67, R30, R67 ;  /* 0x000000431e437221 */ /* 0x000fe20000010000 */
[----:B------:R-:W-:Y:S01]  /*b2c0*/  MUFU.EX2 R63, R63 ;  /* 0x0000003f003f7308 */ /* 0x000fe20000000800 */
[C---:B------:R-:W-:Y:S01]  /*b2d0*/  F2FP.F16.F32.PACK_AB R27, R29.reuse, R27 ;  /* 0x0000001b1d1b723e */ /* 0x040fe200000000ff */
[----:B------:R-:W-:Y:S01]  /*b2e0*/  FADD.FTZ R38, R29, R38 ;  /* 0x000000261d267221 */ /* 0x000fe20000010000 */
[----:B------:R-:W-:Y:S01]  /*b2f0*/  FADD.FTZ R67, R32, R67 ;  /* 0x0000004320437221 */ /* 0x000fe20000010000 */
[----:B------:R-:W-:Y:S01]  /*b300*/  F2FP.F16.F32.PACK_AB R26, R28, R26 ;  /* 0x0000001a1c1a723e */ /* 0x000fe200000000ff */
[----:B------:R-:W-:Y:S01]  /*b310*/  FMUL.FTZ R109, R109, R5 ;  /* 0x000000056d6d7220 */ /* 0x000fe20000410000 */
[----:B------:R-:W-:Y:S01]  /*b320*/  FADD.FTZ R10, R21, R38 ;  /* 0x00000026150a7221 */ /* 0x000fe20000010000 */
[----:B------:R-:W-:Y:S01]  /*b330*/  F2FP.F16.F32.PACK_AB R38, R13, R12 ;  /* 0x0000000c0d26723e */ /* 0x000fe200000000ff */
[----:B------:R-:W-:Y:S01]  /*b340*/  FADD.FTZ R67, R34, R67 ;  /* 0x0000004322437221 */ /* 0x000fe20000010000 */
[----:B------:R-:W-:Y:S01]  /*b350*/  MUFU.EX2 R70, R70 ;  /* 0x0000004600467308 */ /* 0x000fe20000000800 */
[C---:B------:R-:W-:Y:S01]  /*b360*/  FADD.FTZ R12, R33.reuse, R10 ;  /* 0x0000000a210c7221 */ /* 0x040fe20000010000 */
[----:B------:R-:W-:Y:S01]  /*b370*/  F2FP.F16.F32.PACK_AB R33, R33, R21 ;  /* 0x000000152121723e */ /* 0x000fe200000000ff */
[----:B------:R-:W-:Y:S01]  /*b380*/  FADD.FTZ R20, R80, R67 ;  /* 0x0000004350147221 */ /* 0x000fe20000010000 */
[----:B-1----:R-:W-:Y:S01]  /*b390*/  F2FP.F16.F32.PACK_AB R13, R66, R3 ;  /* 0x00000003420d723e */ /* 0x002fe200000000ff */
[----:B------:R-:W-:Y:S01]  /*b3a0*/  FADD.FTZ R12, R35, R12 ;  /* 0x0000000c230c7221 */ /* 0x000fe20000010000 */
[----:B------:R-:W-:Y:S01]  /*b3b0*/  F2FP.F16.F32.PACK_AB R32, R32, R30 ;  /* 0x0000001e2020723e */ /* 0x000fe200000000ff */
[----:B------:R-:W-:Y:S01]  /*b3c0*/  FADD.FTZ R9, R81, R20 ;  /* 0x0000001451097221 */ /* 0x000fe20000010000 */
[----:B------:R-:W0:Y:S01]  /*b3d0*/  MUFU.EX2 R10, R69 ;  /* 0x00000045000a7308 */ /* 0x000e220000000800 */
[C---:B------:R-:W-:Y:S01]  /*b3e0*/  FADD.FTZ R12, R31.reuse, R12 ;  /* 0x0000000c1f0c7221 */ /* 0x040fe20000010000 */
[----:B------:R-:W-:Y:S01]  /*b3f0*/  F2FP.F16.F32.PACK_AB R34, R80, R34 ;  /* 0x000000225022723e */ /* 0x000fe200000000ff */
[----:B------:R-:W-:Y:S01]  /*b400*/  FADD.FTZ R9, R82, R9 ;  /* 0x0000000952097221 */ /* 0x000fe20000010000 */
[----:B------:R-:W-:Y:S01]  /*b410*/  F2FP.F16.F32.PACK_AB R35, R31, R35 ;  /* 0x000000231f23723e */ /* 0x000fe200000000ff */
[----:B------:R-:W-:Y:S01]  /*b420*/  FADD.FTZ R12, R15, R12 ;  /* 0x0000000c0f0c7221 */ /* 0x000fe20000010000 */
[----:B------:R-:W-:Y:S01]  /*b430*/  STSM.16.M88.4 [R17+0x21800], R36 ;  /* 0x0218002411007844 */ /* 0x000fe20000000200 */
[----:B------:R-:W-:Y:S01]  /*b440*/  FADD.FTZ R9, R42, R9 ;  /* 0x000000092a097221 */ /* 0x000fe20000010000 */
[----:B------:R-:W1:Y:S01]  /*b450*/  MUFU.EX2 R71, R71 ;  /* 0x0000004700477308 */ /* 0x000e620000000800 */
[C---:B------:R-:W-:Y:S01]  /*b460*/  FADD.FTZ R12, R41.reuse, R12 ;  /* 0x0000000c290c7221 */ /* 0x040fe20000010000 */
[----:B------:R-:W-:Y:S01]  /*b470*/  F2FP.F16.F32.PACK_AB R41, R41, R15 ;  /* 0x0000000f2929723e */ /* 0x000fe200000000ff */
[C---:B------:R-:W-:Y:S01]  /*b480*/  FADD.FTZ R9, R44.reuse, R9 ;  /* 0x000000092c097221 */ /* 0x040fe20000010000 */
[----:B------:R-:W-:Y:S01]  /*b490*/  F2FP.F16.F32.PACK_AB R42, R44, R42 ;  /* 0x0000002a2c2a723e */ /* 0x000fe200000000ff */
[----:B------:R-:W-:Y:S01]  /*b4a0*/  FADD.FTZ R12, R43, R12 ;  /* 0x0000000c2b0c7221 */ /* 0x000fe20000010000 */
[C---:B------:R-:W-:Y:S01]  /*b4b0*/  F2FP.F16.F32.PACK_AB R43, R45.reuse, R43 ;  /* 0x0000002b2d2b723e */ /* 0x040fe200000000ff */
[----:B------:R1:W-:Y:S01]  /*b4c0*/  STSM.16.M88.4 [R23], R24 ;  /* 0x0000001817007844 */ /* 0x0003e20000000200 */
[----:B------:R-:W-:Y:S01]  /*b4d0*/  MUFU.EX2 R72, R72 ;  /* 0x0000004800487308 */ /* 0x000fe20000000800 */
[----:B------:R-:W-:Y:S01]  /*b4e0*/  FADD.FTZ R11, R45, R12 ;  /* 0x0000000c2d0b7221 */ /* 0x000fe20000010000 */
[----:B------:R-:W-:Y:S01]  /*b4f0*/  FADD.FTZ R12, R46, R9 ;  /* 0x000000092e0c7221 */ /* 0x000fe20000010000 */
[----:B0-----:R-:W-:Y:S01]  /*b500*/  F2FP.F16.F32.PACK_AB R15, R10, R63 ;  /* 0x0000003f0a0f723e */ /* 0x001fe200000000ff */
[----:B------:R0:W-:Y:S01]  /*b510*/  STSM.16.M88.4 [R22], R32 ;  /* 0x0000002016007844 */ /* 0x0001e20000000200 */
[----:B------:R-:W-:Y:S01]  /*b520*/  FADD.FTZ R20, R14, R11 ;  /* 0x0000000b0e147221 */ /* 0x000fe20000010000 */
[----:B------:R-:W-:Y:S01]  /*b530*/  FADD.FTZ R9, R47, R12 ;  /* 0x0000000c2f097221 */ /* 0x000fe20000010000 */
[----:B------:R-:W-:Y:S01]  /*b540*/  FMUL.FTZ R112, R112, R5 ;  /* 0x0000000570707220 */ /* 0x000fe20000410000 */
[----:B------:R-:W2:Y:S01]  /*b550*/  MUFU.EX2 R58, R58 ;  /* 0x0000003a003a7308 */ /* 0x000ea20000000800 */
[C---:B------:R-:W-:Y:S01]  /*b560*/  FADD.FTZ R20, R49.reuse, R20 ;  /* 0x0000001431147221 */ /* 0x040fe20000010000 */
[----:B------:R-:W-:Y:S01]  /*b570*/  FADD.FTZ R9, R50, R9 ;  /* 0x0000000932097221 */ /* 0x000fe20000010000 */
[----:B------:R-:W-:Y:S01]  /*b580*/  F2FP.F16.F32.PACK_AB R49, R49, R14 ;  /* 0x0000000e3131723e */ /* 0x000fe200000000ff */
[----:B------:R0:W-:Y:S01]  /*b590*/  STSM.16.M88.4 [R18], R40 ;  /* 0x0000002812007844 */ /* 0x0001e20000000200 */
[----:B------:R-:W-:Y:S01]  /*b5a0*/  FADD.FTZ R11, R51, R20 ;  /* 0x00000014330b7221 */ /* 0x000fe20000010000 */
[----:B------:R-:W-:Y:S01]  /*b5b0*/  FADD.FTZ R12, R52, R9 ;  /* 0x00000009340c7221 */ /* 0x000fe20000010000 */
[C---:B------:R-:W-:Y:S01]  /*b5c0*/  F2FP.F16.F32.PACK_AB R51, R2.reuse, R51 ;  /* 0x000000330233723e */ /* 0x040fe200000000ff */
[----:B------:R-:W3:Y:S01]  /*b5d0*/  MUFU.EX2 R73, R73 ;  /* 0x0000004900497308 */ /* 0x000ee20000000800 */
[----:B------:R-:W-:Y:S01]  /*b5e0*/  FADD.FTZ R20, R2, R11 ;  /* 0x0000000b02147221 */ /* 0x000fe20000010000 */
[----:B------:R-:W-:Y:S01]  /*b5f0*/  FADD.FTZ R9, R53, R12 ;  /* 0x0000000c35097221 */ /* 0x000fe20000010000 */
[----:B------:R-:W-:Y:S01]  /*b600*/  F2FP.F16.F32.PACK_AB R50, R52, R50 ;  /* 0x000000323432723e */ /* 0x000fe200000000ff */
[----:B------:R-:W-:Y:S01]  /*b610*/  FMUL.FTZ R113, R113, R5 ;  /* 0x0000000571717220 */ /* 0x000fe20000410000 */
[----:B------:R-:W-:Y:S01]  /*b620*/  FADD.FTZ R11, R3, R20 ;  /* 0x00000014030b7221 */ /* 0x000fe20000010000 */
[----:B------:R-:W-:Y:S01]  /*b630*/  FADD.FTZ R12, R54, R9 ;  /* 0x00000009360c7221 */ /* 0x000fe20000010000 */
[----:B-1----:R-:W-:Y:S01]  /*b640*/  F2FP.F16.F32.PACK_AB R25, R71, R70 ;  /* 0x000000464719723e */ /* 0x002fe200000000ff */
[----:B------:R-:W1:Y:S01]  /*b650*/  MUFU.EX2 R59, R59 ;  /* 0x0000003b003b7308 */ /* 0x000e620000000800 */
[----:B------:R-:W-:Y:S01]  /*b660*/  FADD.FTZ R14, R66, R11 ;  /* 0x0000000b420e7221 */ /* 0x000fe20000010000 */
[----:B------:R-:W-:Y:S01]  /*b670*/  FADD.FTZ R9, R55, R12 ;  /* 0x0000000c37097221 */ /* 0x000fe20000010000 */
[----:B------:R-:W-:Y:S01]  /*b680*/  F2FP.F16.F32.PACK_AB R12, R54, R53 ;  /* 0x00000035360c723e */ /* 0x000fe200000000ff */
[----:B------:R0:W-:Y:S01]  /*b690*/  STSM.16.M88.4 [R17+0x27800], R48 ;  /* 0x0278003011007844 */ /* 0x0001e20000000200 */
[----:B------:R-:W-:Y:S01]  /*b6a0*/  FADD.FTZ R11, R63, R14 ;  /* 0x0000000e3f0b7221 */ /* 0x000fe20000010000 */
[----:B------:R-:W-:Y:S01]  /*b6b0*/  FADD.FTZ R2, R56, R9 ;  /* 0x0000000938027221 */ /* 0x000fe20000010000 */
[----:B--2---:R-:W-:Y:S01]  /*b6c0*/  F2FP.F16.F32.PACK_AB R24, R58, R57 ;  /* 0x000000393a18723e */ /* 0x004fe200000000ff */
[----:B------:R-:W2:Y:S01]  /*b6d0*/  MUFU.EX2 R60, R60 ;  /* 0x0000003c003c7308 */ /* 0x000ea20000000800 */
[----:B------:R-:W-:Y:S01]  /*b6e0*/  FADD.FTZ R11, R10, R11 ;  /* 0x0000000b0a0b7221 */ /* 0x000fe20000010000 */
[----:B------:R-:W-:Y:S01]  /*b6f0*/  FADD.FTZ R9, R57, R2 ;  /* 0x0000000239097221 */ /* 0x000fe20000010000 */
[----:B---3--:R-:W-:Y:S01]  /*b700*/  F2FP.F16.F32.PACK_AB R27, R73, R72 ;  /* 0x00000048491b723e */ /* 0x008fe200000000ff */
[-C--:B------:R-:W-:Y:S01]  /*b710*/  FMUL.FTZ R116, R116, R5.reuse ;  /* 0x0000000574747220 */ /* 0x080fe20000410000 */
[----:B------:R-:W-:Y:S01]  /*b720*/  FADD.FTZ R2, R70, R11 ;  /* 0x0000000b46027221 */ /* 0x000fe20000010000 */
[----:B------:R-:W-:Y:S01]  /*b730*/  FADD.FTZ R14, R58, R9 ;  /* 0x000000093a0e7221 */ /* 0x000fe20000010000 */
[----:B------:R-:W-:Y:S01]  /*b740*/  FMUL.FTZ R117, R117, R5 ;  /* 0x0000000575757220 */ /* 0x000fe20000410000 */
[----:B------:R-:W3:Y:S01]  /*b750*/  MUFU.EX2 R29, R74 ;  /* 0x0000004a001d7308 */ /* 0x000ee20000000800 */
[----:B------:R-:W-:Y:S01]  /*b760*/  FADD.FTZ R3, R71, R2 ;  /* 0x0000000247037221 */ /* 0x000fe20000010000 */
[----:B-1----:R-:W-:Y:S01]  /*b770*/  FADD.FTZ R9, R59, R14 ;  /* 0x0000000e3b097221 */ /* 0x002fe20000010000 */
[----:B------:R-:W-:Y:S01]  /*b780*/  F2FP.F16.F32.PACK_AB R14, R56, R55 ;  /* 0x00000037380e723e */ /* 0x000fe200000000ff */
[-C--:B------:R-:W-:Y:S01]  /*b790*/  FMUL.FTZ R120, R120, R5.reuse ;  /* 0x0000000578787220 */ /* 0x080fe20000410000 */
[----:B------:R-:W-:Y:S01]  /*b7a0*/  FADD.FTZ R2, R72, R3 ;  /* 0x0000000348027221 */ /* 0x000fe20000010000 */
[-C--:B------:R-:W-:Y:S01]  /*b7b0*/  FMUL.FTZ R121, R121, R5.reuse ;  /* 0x0000000579797220 */ /* 0x080fe20000410000 */
[----:B------:R-:W-:Y:S01]  /*b7c0*/  FMUL.FTZ R124, R124, R5 ;  /* 0x000000057c7c7220 */ /* 0x000fe20000410000 */
[----:B------:R-:W1:Y:S01]  /*b7d0*/  MUFU.EX2 R61, R61 ;  /* 0x0000003d003d7308 */ /* 0x000e620000000800 */
[----:B------:R-:W-:Y:S01]  /*b7e0*/  FADD.FTZ R2, R73, R2 ;  /* 0x0000000249027221 */ /* 0x000fe20000010000 */
[C---:B--2---:R-:W-:Y:S01]  /*b7f0*/  F2FP.F16.F32.PACK_AB R26, R60.reuse, R59 ;  /* 0x0000003b3c1a723e */ /* 0x044fe200000000ff */
[----:B------:R0:W-:Y:S01]  /*b800*/  STSM.16.M88.4 [R136], R12 ;  /* 0x0000000c88007844 */ /* 0x0001e20000000200 */
[----:B------:R-:W-:Y:S01]  /*b810*/  FADD.FTZ R10, R60, R9 ;  /* 0x000000093c0a7221 */ /* 0x000fe20000010000 */
[-C--:B------:R-:W-:Y:S01]  /*b820*/  FMUL.FTZ R125, R125, R5.reuse ;  /* 0x000000057d7d7220 */ /* 0x080fe20000410000 */
[-C--:B------:R-:W-:Y:S01]  /*b830*/  FMUL.FTZ R128, R128, R5.reuse ;  /* 0x0000000580807220 */ /* 0x080fe20000410000 */
[----:B------:R0:W-:Y:S01]  /*b840*/  STSM.16.M88.4 [R22+0x6000], R24 ;  /* 0x0060001816007844 */ /* 0x0001e20000000200 */
[----:B------:R-:W2:Y:S01]  /*b850*/  MUFU.EX2 R62, R62 ;  /* 0x0000003e003e7308 */ /* 0x000ea20000000800 */
[----:B---3--:R-:W-:Y:S01]  /*b860*/  FADD.FTZ R2, R29, R2 ;  /* 0x000000021d027221 */ /* 0x008fe20000010000 */
[-C--:B------:R-:W-:Y:S01]  /*b870*/  FMUL.FTZ R129, R129, R5.reuse ;  /* 0x0000000581817220 */ /* 0x080fe20000410000 */
[-C--:B------:R-:W-:Y:S01]  /*b880*/  FMUL.FTZ R132, R132, R5.reuse ;  /* 0x0000000584847220 */ /* 0x080fe20000410000 */
[----:B------:R-:W-:Y:S01]  /*b890*/  FMUL.FTZ R133, R133, R5 ;  /* 0x0000000585857220 */ /* 0x000fe20000410000 */
        /* <DEDUP_REMOVED lines=12> */
[C---:B--2---:R-:W-:Y:S01]  /*b960*/  F2FP.F16.F32.PACK_AB R28, R62.reuse, R61 ;  /* 0x0000003d3e1c723e */ /* 0x044fe200000000ff */
[----:B------:R-:W-:Y:S01]  /*b970*/  FADD.FTZ R10, R62, R3 ;  /* 0x000000033e0a7221 */ /* 0x000fe20000010000 */
[-C--:B------:R-:W-:Y:S01]  /*b980*/  FMUL.FTZ R107, R107, R7.reuse ;  /* 0x000000076b6b7220 */ /* 0x080fe20000410000 */
[-C--:B------:R-:W-:Y:S01]  /*b990*/  FMUL.FTZ R110, R110, R7.reuse ;  /* 0x000000076e6e7220 */ /* 0x080fe20000410000 */
[-C--:B------:R-:W-:Y:S01]  /*b9a0*/  FMUL.FTZ R111, R111, R7.reuse ;  /* 0x000000076f6f7220 */ /* 0x080fe20000410000 */
[-C--:B------:R-:W-:Y:S01]  /*b9b0*/  FMUL.FTZ R114, R114, R7.reuse ;  /* 0x0000000772727220 */ /* 0x080fe20000410000 */
[-C--:B------:R-:W-:Y:S01]  /*b9c0*/  FMUL.FTZ R115, R115, R7.reuse ;  /* 0x0000000773737220 */ /* 0x080fe20000410000 */
[----:B------:R-:W2:Y:S01]  /*b9d0*/  MUFU.EX2 R75, R75 ;  /* 0x0000004b004b7308 */ /* 0x000ea20000000800 */
        /* <DEDUP_REMOVED lines=8> */
[----:B-1----:R-:W-:Y:S01]  /*ba60*/  F2FP.F16.F32.PACK_AB R30, R64, R65 ;  /* 0x00000041401e723e */ /* 0x002fe200000000ff */
[-C--:B------:R-:W-:Y:S01]  /*ba70*/  FMUL.FTZ R130, R130, R7.reuse ;  /* 0x0000000782827220 */ /* 0x080fe20000410000 */
[-C--:B------:R-:W-:Y:S01]  /*ba80*/  FMUL.FTZ R131, R131, R7.reuse ;  /* 0x0000000783837220 */ /* 0x080fe20000410000 */
[-C--:B------:R-:W-:Y:S01]  /*ba90*/  FMUL.FTZ R134, R134, R7.reuse ;  /* 0x0000000786867220 */ /* 0x080fe20000410000 */
[----:B------:R-:W-:Y:S01]  /*baa0*/  FMUL.FTZ R135, R135, R7 ;  /* 0x0000000787877220 */ /* 0x000fe20000410000 */
[----:B------:R-:W-:Y:S01]  /*bab0*/  FADD.FTZ R3, R64, R3 ;  /* 0x0000000340037221 */ /* 0x000fe20000010000 */
[----:B------:R-:W-:Y:S01]  /*bac0*/  IMAD.MOV.U32 R7, RZ, RZ, R8 ;  /* 0x000000ffff077224 */ /* 0x000fe200078e0008 */
[----:B------:R-:W1:Y:S01]  /*bad0*/  MUFU.EX2 R77, R77 ;  /* 0x0000004d004d7308 */ /* 0x000e620000000800 */
[C---:B--2---:R-:W-:Y:S01]  /*bae0*/  F2FP.F16.F32.PACK_AB R29, R75.reuse, R29 ;  /* 0x0000001d4b1d723e */ /* 0x044fe200000000ff */
[----:B------:R-:W-:Y:S01]  /*baf0*/  FADD.FTZ R2, R75, R2 ;  /* 0x000000024b027221 */ /* 0x000fe20000010000 */
[----:B------:R-:W-:-:S03]  /*bb00*/  IMAD.MOV.U32 R5, RZ, RZ, R4 ;  /* 0x000000ffff057224 */ /* 0x000fc600078e0004 */
[----:B---3--:R-:W-:Y:S01]  /*bb10*/  FADD.FTZ R2, R21, R2 ;  /* 0x0000000215027221 */ /* 0x008fe20000010000 */
        /* <DEDUP_REMOVED lines=11> */
.L_x_10786:
        /* <DEDUP_REMOVED lines=11> */
.L_x_10813:
[----:B------:R-:W-:Y:S01]  /*bc80*/  UIADD3 UR45, UR54, 0x1, URZ ;  /* 0x00000001362d7890 */ /* 0x000fe2000fffe03f */
[----:B------:R-:W-:-:S03]  /*bc90*/  ISETP.NE.AND P2, PT, RZ, UR37, PT ;  /* 0x00000025ff007c0c */ /* 0x000fc6000bf45270 */
[----:B------:R-:W-:-:S04]  /*bca0*/  UISETP.NE.AND UP0, UPT, UR45, 0x2, UPT ;  /* 0x000000022d00788c */ /* 0x000fc8000bf05270 */
[----:B------:R-:W-:Y:S02]  /*bcb0*/  USEL UR50, URZ, 0x1, UP0 ;  /* 0x000000013f327887 */ /* 0x000fe40008000000 */
[----:B------:R-:W-:Y:S02]  /*bcc0*/  USEL UR45, UR45, URZ, UP0 ;  /* 0x0000003f2d2d7287 */ /* 0x000fe40008000000 */
[----:B------:R-:W-:Y:S02]  /*bcd0*/  ULOP3.LUT UR50, UR28, UR50, URZ, 0x3c, !UPT ;  /* 0x000000321c327292 */ /* 0x000fe4000f8e3c3f */
[----:B---3--:R-:W-:Y:S10]  /*bce0*/  @P2 BRA `(.L_x_10797) ;  /* 0x00000000002c2947 */ /* 0x008ff40003800000 */
[----:B------:R-:W-:Y:S05]  /*bcf0*/  @!P0 BRA `(.L_x_10798) ;  /* 0x0000000000048947 */ /* 0x000fea0003800000 */
[----:B------:R-:W-:Y:S01]  /*bd00*/  BPT.TRAP 0x1 ;  /* 0x000000040000795c */ /* 0x000fe20000300000 */
.L_x_10798:
[----:B------:R-:W-:Y:S01]  /*bd10*/  ULEA UR6, UR45, UR42, 0x3 ;  /* 0x0000002a2d067291 */ /* 0x000fe2000f8e183f */
[----:B------:R-:W-:-:S05]  /*bd20*/  IMAD.U32 R4, RZ, RZ, UR50 ;  /* 0x00000032ff047e24 */ /* 0x000fca000f8e00ff */
[----:B------:R-:W-:-:S04]  /*bd30*/  SHF.L.U32 R4, R4, 0x1f, RZ ;  /* 0x0000001f04047819 */ /* 0x000fc800000006ff */
[----:B------:R1:W2:Y:S01]  /*bd40*/  SYNCS.PHASECHK.TRANS64.TRYWAIT P3, [UR6+0x2d830], R4 ;  /* 0x02d83004ff0075a7 */ /* 0x0002a20008060146 */
[----:B------:R-:W-:Y:S05]  /*bd50*/  @!P0 BRA `(.L_x_10799) ;  /* 0x0000000000048947 */ /* 0x000fea0003800000 */
[----:B------:R-:W-:Y:S01]  /*bd60*/  BPT.TRAP 0x1 ;  /* 0x000000040000795c */ /* 0x000fe20000300000 */
.L_x_10799:
[----:B--2---:R-:W-:Y:S05]  /*bd70*/  @P3 BRA `(.L_x_10797) ;  /* 0x0000000000083947 */ /* 0x004fea0003800000 */
[----:B------:R-:W2:Y:S02]  /*bd80*/  SYNCS.PHASECHK.TRANS64.TRYWAIT P3, [UR6+0x2d830], R4 ;  /* 0x02d83004ff0075a7 */ /* 0x000ea40008060146 */
[----:B--2---:R-:W-:Y:S05]  /*bd90*/  @!P3 BRA `(.L_x_10800) ;  /* 0x000000a80050b947 */ /* 0x004fea0003800000 */
.L_x_10797:
        /* <DEDUP_REMOVED lines=37> */
.L_x_10802:
[----:B------:R-:W-:Y:S01]  /*bff0*/  ULEA UR6, UR54, UR42, 0x3 ;  /* 0x0000002a36067291 */ /* 0x000fe2000f8e183f */
[----:B------:R-:W-:-:S05]  /*c000*/  IMAD.U32 R4, RZ, RZ, UR28 ;  /* 0x0000001cff047e24 */ /* 0x000fca000f8e00ff */
[----:B------:R-:W-:-:S04]  /*c010*/  SHF.L.U32 R4, R4, 0x1f, RZ ;  /* 0x0000001f04047819 */ /* 0x000fc800000006ff */
[----:B------:R0:W1:Y:S01]  /*c020*/  SYNCS.PHASECHK.TRANS64.TRYWAIT P2, [UR6+0x2d850], R4 ;  /* 0x02d85004ff0075a7 */ /* 0x0000620008040146 */
[----:B------:R-:W-:Y:S05]  /*c030*/  @!P0 BRA `(.L_x_10803) ;  /* 0x0000000000048947 */ /* 0x000fea0003800000 */
[----:B------:R-:W-:Y:S01]  /*c040*/  BPT.TRAP 0x1 ;  /* 0x000000040000795c */ /* 0x000fe20000300000 */
.L_x_10803:
[----:B-1----:R-:W-:Y:S05]  /*c050*/  @P2 BRA `(.L_x_10801) ;  /* 0x0000000000082947 */ /* 0x002fea0003800000 */
[----:B------:R-:W1:Y:S02]  /*c060*/  SYNCS.PHASECHK.TRANS64.TRYWAIT P2, [UR6+0x2d850], R4 ;  /* 0x02d85004ff0075a7 */ /* 0x000e640008040146 */
[----:B-1----:R-:W-:Y:S05]  /*c070*/  @!P2 BRA `(.L_x_10804) ;  /* 0x000000a400b0a947 */ /* 0x002fea0003800000 */
.L_x_10801:
[----:B------:R-:W-:Y:S01]  /*c080*/  UIADD3 UR6, UR42, 0x400, URZ ;  /* 0x000004002a067890 */ /* 0x000fe2000fffe03f */
[----:B------:R-:W-:Y:S01]  /*c090*/  WARPGROUP.ARRIVE ;  /* 0x00000000000079c5 */ /* 0x000fe20000000000 */
[----:B------:R-:W-:Y:S01]  /*c0a0*/  UMOV UR29, 0x40000040 ;  /* 0x40000040001d7882 */ /* 0x000fe20000000000 */
[----:B------:R-:W-:Y:S01]  /*c0b0*/  UMOV UR31, 0x80000020 ;  /* 0x80000020001f7882 */ /* 0x000fe20000000000 */
[----:B------:R-:W-:-:S03]  /*c0c0*/  USHF.R.U32.HI UR6, URZ, 0x4, UR6 ;  /* 0x000000043f067899 */ /* 0x000fc60008011606 */
[----:B------:R-:W2:Y:S01]  /*c0d0*/  S2R R151, SR_TID.X ;  /* 0x0000000000977919 */ /* 0x000ea20000002100 */
[----:B------:R-:W-:Y:S01]  /*c0e0*/  FMUL.FTZ R21, R35, UR53 ;  /* 0x0000003523157c20 */ /* 0x000fe20008410000 */
[----:B------:R-:W-:Y:S01]  /*c0f0*/  FMUL.FTZ R35, R47, UR53 ;  /* 0x000000352f237c20 */ /* 0x000fe20008410000 */
[----:B------:R-:W-:Y:S01]  /*c100*/  ULOP3.LUT UR6, UR6, 0x3fff, URZ, 0xc0, !UPT ;  /* 0x00003fff06067892 */ /* 0x000fe2000f8ec03f */
[----:B------:R-:W3:Y:S01]  /*c110*/  @P5 LDC R47, c[0x0][0x44c] ;  /* 0x00011300ff2f5b82 */ /* 0x000ee20000000800 */
[----:B------:R-:W-:Y:S01]  /*c120*/  FMUL.FTZ R20, R34, UR53 ;  /* 0x0000003522147c20 */ /* 0x000fe20008410000 */
[----:B------:R-:W-:Y:S01]  /*c130*/  FMUL.FTZ R34, R46, UR53 ;  /* 0x000000352e227c20 */ /* 0x000fe20008410000 */
[----:B------:R-:W-:Y:S01]  /*c140*/  ULOP3.LUT UR7, UR6, 0x2000000, URZ, 0xfc, !UPT ;  /* 0x0200000006077892 */ /* 0x000fe2000f8efc3f */
[----:B------:R-:W-:Y:S01]  /*c150*/  FMUL.FTZ R12, R30, UR53 ;  /* 0x000000351e0c7c20 */ /* 0x000fe20008410000 */
[----:B------:R-:W-:Y:S01]  /*c160*/  ULOP3.LUT UR6, UR36, 0x10000, URZ, 0xfc, !UPT ;  /* 0x0001000024067892 */ /* 0x000fe2000f8efc3f */
[----:B------:R-:W-:Y:S01]  /*c170*/  FMUL.FTZ R30, R42, UR53 ;  /* 0x000000352a1e7c20 */ /* 0x000fe20008410000 */
[----:B------:R-:W-:Y:S01]  /*c180*/  UIMAD UR7, UR54, 0x600, UR7 ;  /* 0x00000600360778a4 */ /* 0x000fe2000f8e0207 */
[----:B------:R-:W4:Y:S01]  /*c190*/  @P5 LDC R46, c[0x0][0x450] ;  /* 0x00011400ff2e5b82 */ /* 0x000f220000000800 */
[----:B------:R-:W-:Y:S01]  /*c1a0*/  FMUL.FTZ R42, R53, UR53 ;  /* 0x00000035352a7c20 */ /* 0x000fe20008410000 */
[----:B------:R-:W-:Y:S01]  /*c1b0*/  FMUL.FTZ R53, R63, UR53 ;  /* 0x000000353f357c20 */ /* 0x000fe20008410000 */
[----:B------:R-:W-:Y:S01]  /*c1c0*/  FMUL.FTZ R63, R74, UR53 ;  /* 0x000000354a3f7c20 */ /* 0x000fe20008410000 */
[----:B------:R-:W-:Y:S01]  /*c1d0*/  UMOV UR28, UR6 ;  /* 0x00000006001c7c82 */ /* 0x000fe20008000000 */
[----:B------:R-:W-:Y:S01]  /*c1e0*/  VIADD R74, R137, UR41 ;  /* 0x00000029894a7c36 */ /* 0x000fe20008000000 */
[----:B------:R-:W-:Y:S01]  /*c1f0*/  UMOV UR30, UR7 ;  /* 0x00000007001e7c82 */ /* 0x000fe20008000000 */
[----:B-1----:R-:W-:Y:S01]  /*c200*/  FMUL.FTZ R7, R26, UR53 ;  /* 0x000000351a077c20 */ /* 0x002fe20008410000 */
        /* <DEDUP_REMOVED lines=8> */
[----:B---3--:R-:W-:-:S04]  /*c290*/  @P5 IMAD.HI.U32 R47, R74, R47, RZ ;  /* 0x0000002f4a2f5227 */ /* 0x008fc800078e00ff */
[----:B------:R-:W-:Y:S01]  /*c2a0*/  FMUL.FTZ R60, R69, UR53 ;  /* 0x00000035453c7c20 */ /* 0x000fe20008410000 */
[----:B------:R-:W-:Y:S01]  /*c2b0*/  FMUL.FTZ R69, R79, UR53 ;  /* 0x000000354f457c20 */ /* 0x000fe20008410000 */
[----:B------:R-:W-:Y:S01]  /*c2c0*/  FMUL.FTZ R8, R25, UR53 ;  /* 0x0000003519087c20 */ /* 0x000fe20008410000 */
[----:B--2---:R-:W-:Y:S01]  /*c2d0*/  SHF.R.U32.HI R143, RZ, 0x7, R151 ;  /* 0x00000007ff8f7819 */ /* 0x004fe20000011697 */
[----:B------:R-:W1:Y:S01]  /*c2e0*/  LDC R79, c[0x0][0x2f0] ;  /* 0x0000bc00ff4f7b82 */ /* 0x000e620000000800 */
[----:B------:R-:W-:Y:S01]  /*c2f0*/  FMUL.FTZ R25, R37, UR53 ;  /* 0x0000003525197c20 */ /* 0x000fe20008410000 */
[----:B------:R-:W-:Y:S01]  /*c300*/  FMUL.FTZ R37, R49, UR53 ;  /* 0x0000003531257c20 */ /* 0x000fe20008410000 */
[----:B----4-:R-:W-:Y:S01]  /*c310*/  @P5 SHF.R.U32.HI R74, RZ, R46, R47 ;  /* 0x0000002eff4a5219 */ /* 0x010fe2000001162f */
[----:B------:R-:W-:Y:S01]  /*c320*/  VIADD R46, R143, 0x9 ;  /* 0x000000098f2e7836 */ /* 0x000fe20000000000 */
[----:B------:R-:W-:Y:S01]  /*c330*/  ISETP.GE.U32.AND P2, PT, R151, 0x180, PT ;  /* 0x000001809700780c */ /* 0x000fe20003f46070 */
        /* <DEDUP_REMOVED lines=8> */
[----:B------:R-:W-:Y:S01]  /*c3c0*/  SEL R80, R46, 0x9, !P2 ;  /* 0x000000092e507807 */ /* 0x000fe20005000000 */
[----:B------:R-:W-:Y:S01]  /*c3d0*/  FMUL.FTZ R66, R76, UR53 ;  /* 0x000000354c427c20 */ /* 0x000fe20008410000 */
[----:B------:R-:W-:Y:S01]  /*c3e0*/  @!P1 LEA R46, R47, UR42, 0x3 ;  /* 0x0000002a2f2e9c11 */ /* 0x000fe2000f8e18ff */
[----:B------:R-:W-:-:S02]  /*c3f0*/  IMAD.SHL.U32 R76, R0, 0x80, RZ ;  /* 0x00000080004c7824 */ /* 0x000fc400078e00ff */
[----:B0-----:R-:W-:Y:S01]  /*c400*/  FMUL.FTZ R4, R24, UR53 ;  /* 0x0000003518047c20 */ /* 0x001fe20008410000 */
        /* <DEDUP_REMOVED lines=13> */
[----:B------:R-:W-:-:S02]  /*c4e0*/  @!P1 VIADD R46, R46, 0x2d840 ;  /* 0x0002d8402e2e9836 */ /* 0x000fc40000000000 */
        /* <DEDUP_REMOVED lines=25> */
[----:B------:R-:W-:Y:S01]  /*c680*/  @!P1 PRMT R81, RZ, 0x654, R46 ;  /* 0x00000654ff519816 */ /* 0x000fe2000000002e */
[----:B------:R-:W-:Y:S01]  /*c690*/  IMAD R46, R16, -0x2, R47 ;  /* 0xfffffffe102e7824 */ /* 0x000fe200078e022f */
[----:B------:R-:W2:Y:S03]  /*c6a0*/  MUFU.TANH R4, R4 ;  /* 0x0000000400047308 */ /* 0x000ea60000002400 */
[----:B-1----:R-:W-:-:S04]  /*c6b0*/  IMAD R46, R79, UR43, R46 ;  /* 0x0000002b4f2e7c24 */ /* 0x002fc8000f8e022e */
[----:B------:R-:W-:Y:S01]  /*c6c0*/  VIADD R46, R46, -UR52 ;  /* 0x800000342e2e7c36 */ /* 0x000fe20008000000 */
[----:B------:R-:W1:Y:S03]  /*c6d0*/  MUFU.TANH R8, R8 ;  /* 0x0000000800087308 */ /* 0x000e660000002400 */
[C---:B------:R-:W-:Y:S02]  /*c6e0*/  VIADD R84, R46.reuse, UR51 ;  /* 0x000000332e547c36 */ /* 0x040fe40008000000 */
[----:B------:R-:W-:Y:S02]  /*c6f0*/  VIADD R83, R46, UR33 ;  /* 0x000000212e537c36 */ /* 0x000fe40008000000 */
[----:B0-----:R-:W-:Y:S01]  /*c700*/  IMAD.IADD R82, R152, 0x1, R84 ;  /* 0x0000000198527824 */ /* 0x001fe200078e0254 */
[----:B------:R-:W0:Y:S08]  /*c710*/  MUFU.TANH R7, R7 ;  /* 0x0000000700077308 */ /* 0x000e300000002400 */
[----:B------:R-:W3:Y:S01]  /*c720*/  MUFU.TANH R9, R9 ;  /* 0x0000000900097308 */ /* 0x000ee20000002400 */
[----:B------:R-:W-:-:S02]  /*c730*/  WARPGROUP.DEPBAR.LE gsb0, 0x0 ;  /* 0x00008000000079c5 */ /* 0x000fc40000010000 */
[----:B------:R-:W-:-:S05]  /*c740*/  WARPGROUP.ARRIVE ;  /* 0x00000000000079c5 */ /* 0x000fca0000000000 */
[----:B------:R-:W4:Y:S01]  /*c750*/  MUFU.TANH R10, R10 ;  /* 0x0000000a000a7308 */ /* 0x000f220000002400 */
        /* <DEDUP_REMOVED lines=100> */
[----:B------:R-:W-:Y:S03]  /*cda0*/  HGMMA.64x96x16.F32 R88, gdesc[UR28].tnspB, R88, gsb0 ;  /* 0x416000001c5879f0 */ /* 0x000fe60008000858 */
[----:B------:R-:W-:Y:S02]  /*cdb0*/  WARPGROUP.DEPBAR.LE gsb0, 0x0 ;  /* 0x00008000000079c5 */ /* 0x000fe40000010000 */
[----:B------:R5:W-:Y:S06]  /*cdc0*/  BAR.ARV R80, 0x100 ;  /* 0x000400500000751d */ /* 0x000bec0000002000 */
[----:B------:R2:W-:Y:S01]  /*cdd0*/  @!P1 SYNCS.ARRIVE.TRANS64.RED.A1T0 RZ, [R81+URZ], RZ ;  /* 0x000000ff51ff99a7 */ /* 0x0005e2000810043f */
[----:B-----5:R-:W-:-:S06]  /*cde0*/  FMUL.FTZ R80, R87, UR53 ;  /* 0x0000003557507c20 */ /* 0x020fcc0008410000 */
[----:B------:R-:W0:Y:S01]  /*cdf0*/  MUFU.TANH R80, R80 ;  /* 0x0000005000507308 */ /* 0x000e220000002400 */
[----:B--2---:R-:W-:Y:S01]  /*ce00*/  IMAD.IADD R81, R152, 0x1, R83 ;  /* 0x0000000198517824 */ /* 0x004fe200078e0253 */
[----:B-1-34-:R-:W-:Y:S06]  /*ce10*/  @!P6 BRA `(.L_x_10805) ;  /* 0x00000000005ce947 */ /* 0x01afec0003800000 */
        /* <DEDUP_REMOVED lines=13> */
.L_x_10807:
[----:B------:R-:W-:-:S05]  /*cef0*/  IMAD.U32 R86, RZ, RZ, UR35 ;  /* 0x00000023ff567e24 */ /* 0x000fca000f8e00ff */
[----:B------:R-:W-:-:S13]  /*cf00*/  ISETP.NE.AND P2, PT, R86, 0x1, PT ;  /* 0x000000015600780c */ /* 0x000fda0003f45270 */
[----:B------:R-:W1:Y:S02]  /*cf10*/  @P2 LDC.64 R46, c[0x0][0x9e8] ;  /* 0x00027a00ff2e2b82 */ /* 0x000e640000000a00 */
[----:B-1----:R-:W-:-:S05]  /*cf20*/  @P2 IMAD.HI.U32 R46, R85, R46, RZ ;  /* 0x0000002e552e2227 */ /* 0x002fca00078e00ff */
[----:B------:R-:W-:-:S07]  /*cf30*/  @P2 SHF.R.U32.HI R85, RZ, R47, R46 ;  /* 0x0000002fff552219 */ /* 0x000fce000001162e */
.L_x_10808:
[----:B------:R-:W-:Y:S05]  /*cf40*/  BSYNC B0 ;  /* 0x0000000000007941 */ /* 0x000fea0003800000 */
.L_x_10806:
[----:B------:R-:W-:-:S04]  /*cf50*/  IMAD R85, R85, R86, -R76 ;  /* 0x0000005655557224 */ /* 0x000fc800078e0a4c */
[----:B------:R-:W-:-:S05]  /*cf60*/  IMAD R85, R16, -0x2, R85 ;  /* 0xfffffffe10557824 */ /* 0x000fca00078e0255 */
[----:B------:R-:W-:Y:S02]  /*cf70*/  VIADDMNMX R82, R85, R86, R82, PT ;  /* 0x0000005655527246 */ /* 0x000fe40003800152 */
[----:B------:R-:W-:-:S07]  /*cf80*/  VIMNMX R81, R81, R85, !PT ;  /* 0x0000005551517248 */ /* 0x000fce0007fe0100 */
.L_x_10805:
        /* <DEDUP_REMOVED lines=12> */
[----:B------:R-:W-:Y:S01]  /*d050*/  FSEL R47, R10, -INF , !P4 ;  /* 0xff8000000a2f7808 */ /* 0x000fe20006000000 */
[--C-:B-1----:R-:W-:Y:S01]  /*d060*/  IMAD.IADD R84, R84, 0x1, R74.reuse ;  /* 0x0000000154547824 */ /* 0x102fe200078e024a */
[----:B0-----:R-:W-:Y:S01]  /*d070*/  FSEL R85, R11, -INF , !P3 ;  /* 0xff8000000b557808 */ /* 0x001fe20005800000 */
        /* <DEDUP_REMOVED lines=99> */
.L_x_10811:
[----:B------:R-:W-:-:S05]  /*d6b0*/  IMAD.U32 R4, RZ, RZ, UR35 ;  /* 0x00000023ff047e24 */ /* 0x000fca000f8e00ff */
[----:B------:R-:W-:-:S13]  /*d6c0*/  ISETP.NE.AND P3, PT, R4, 0x1, PT ;  /* 0x000000010400780c */ /* 0x000fda0003f65270 */
[----:B------:R-:W0:Y:S02]  /*d6d0*/  @P3 LDC.64 R10, c[0x0][0x9e8] ;  /* 0x00027a00ff0a3b82 */ /* 0x000e240000000a00 */
[----:B0-----:R-:W-:-:S05]  /*d6e0*/  @P3 IMAD.HI.U32 R10, R79, R10, RZ ;  /* 0x0000000a4f0a3227 */ /* 0x001fca00078e00ff */
[----:B------:R-:W-:-:S07]  /*d6f0*/  @P3 SHF.R.U32.HI R79, RZ, R11, R10 ;  /* 0x0000000bff4f3219 */ /* 0x000fce000001160a */
.L_x_10812:
[----:B------:R-:W-:Y:S05]  /*d700*/  BSYNC B0 ;  /* 0x0000000000007941 */ /* 0x000fea0003800000 */
.L_x_10810:
[----:B------:R-:W-:-:S04]  /*d710*/  IMAD R79, R79, R4, -R76 ;  /* 0x000000044f4f7224 */ /* 0x000fc800078e0a4c */
[----:B------:R-:W-:-:S05]  /*d720*/  IMAD R79, R16, -0x2, R79 ;  /* 0xfffffffe104f7824 */ /* 0x000fca00078e024f */
[----:B------:R-:W-:Y:S02]  /*d730*/  VIADDMNMX R84, R79, R4, R84, PT ;  /* 0x000000044f547246 */ /* 0x000fe40003800154 */
[----:B------:R-:W-:-:S07]  /*d740*/  VIMNMX R83, R83, R79, !PT ;  /* 0x0000004f53537248 */ /* 0x000fce0007fe0100 */
.L_x_10809:
        /* <DEDUP_REMOVED lines=65> */
[C---:B------:R-:W-:Y:S01]  /*db60*/  ISETP.LT.OR P3, PT, R84.reuse, 0x22, P3 ;  /* 0x000000225400780c */ /* 0x040fe20001f61670 */
[----:B------:R-:W0:Y:S01]  /*db70*/  SHFL.BFLY PT, R11, R4, 0x2, 0x1f ;  /* 0x0c401f00040b7f89 */ /* 0x000e2200000e0000 */
[----:B------:R-:W-:-:S02]  /*db80*/  ISETP.LT.OR P4, PT, R84, 0x39, P4 ;  /* 0x000000395400780c */ /* 0x000fc40002781670 */
[----:B------:R-:W-:Y:S02]  /*db90*/  FSEL R31, R31, -INF , !P3 ;  /* 0xff8000001f1f7808 */ /* 0x000fe40005800000 */
[----:B------:R-:W-:Y:S02]  /*dba0*/  ISETP.GT.AND P3, PT, R83, 0x29, P2 ;  /* 0x000000295300780c */ /* 0x000fe40001764270 */
[----:B------:R-:W-:Y:S02]  /*dbb0*/  FSEL R41, R41, -INF , !P4 ;  /* 0xff80000029297808 */ /* 0x000fe40006000000 */
[----:B------:R-:W-:Y:S02]  /*dbc0*/  ISETP.GT.AND P4, PT, R83, 0x40, P2 ;  /* 0x000000405300780c */ /* 0x000fe40001784270 */
[C---:B------:R-:W-:Y:S02]  /*dbd0*/  ISETP.LT.OR P3, PT, R84.reuse, 0x2a, P3 ;  /* 0x0000002a5400780c */ /* 0x040fe40001f61670 */
[----:B------:R-:W-:-:S02]  /*dbe0*/  ISETP.LT.OR P4, PT, R84, 0x41, P4 ;  /* 0x000000415400780c */ /* 0x000fc40002781670 */
[----:B------:R-:W-:Y:S02]  /*dbf0*/  FSEL R35, R35, -INF , !P3 ;  /* 0xff80000023237808 */ /* 0x000fe40005800000 */
[----:B------:R-:W-:Y:S02]  /*dc00*/  ISETP.GT.AND P3, PT, R83, 0x31, P2 ;  /* 0x000000315300780c */ /* 0x000fe40001764270 */
[----:B------:R-:W-:Y:S02]  /*dc10*/  FSEL R45, R45, -INF , !P4 ;  /* 0xff8000002d2d7808 */ /* 0x000fe40006000000 */
[----:B------:R-:W-:Y:S02]  /*dc20*/  ISETP.GT.AND P4, PT, R83, 0x41, P2 ;  /* 0x000000415300780c */ /* 0x000fe40001784270 */
[----:B------:R-:W-:Y:S02]  /*dc30*/  ISETP.LT.OR P3, PT, R84, 0x32, P3 ;  /* 0x000000325400780c */ /* 0x000fe40001f61670 */
[----:B0-----:R-:W-:-:S02]  /*dc40*/  FMNMX.FTZ R4, R4, R11, !PT ;  /* 0x0000000b04047209 */ /* 0x001fc40007810000 */
[C---:B------:R-:W-:Y:S02]  /*dc50*/  ISETP.LT.OR P4, PT, R84.reuse, 0x42, P4 ;  /* 0x000000425400780c */ /* 0x040fe40002781670 */
[----:B------:R-:W-:Y:S01]  /*dc60*/  FSEL R39, R39, -INF , !P3 ;  /* 0xff80000027277808 */ /* 0x000fe20005800000 */
[----:B------:R-:W0:Y:S01]  /*dc70*/  SHFL.BFLY PT, R11, R4, 0x1, 0x1f ;  /* 0x0c201f00040b7f89 */ /* 0x000e2200000e0000 */
[----:B------:R-:W-:Y:S02]  /*dc80*/  ISETP.GT.AND P3, PT, R83, 0x39, P2 ;  /* 0x000000395300780c */ /* 0x000fe40001764270 */
[----:B------:R-:W-:Y:S02]  /*dc90*/  FSEL R49, R49, -INF , !P4 ;  /* 0xff80000031317808 */ /* 0x000fe40006000000 */
[----:B------:R-:W-:Y:S02]  /*dca0*/  ISETP.GT.AND P4, PT, R83, 0x48, P2 ;  /* 0x000000485300780c */ /* 0x000fe40001784270 */
[----:B------:R-:W-:-:S02]  /*dcb0*/  ISETP.LT.OR P3, PT, R84, 0x3a, P3 ;  /* 0x0000003a5400780c */ /* 0x000fc40001f61670 */
[----:B------:R-:W-:Y:S02]  /*dcc0*/  ISETP.LT.OR P4, PT, R84, 0x49, P4 ;  /* 0x000000495400780c */ /* 0x000fe40002781670 */
[----:B------:R-:W-:Y:S02]  /*dcd0*/  FSEL R43, R43, -INF , !P3 ;  /* 0xff8000002b2b7808 */ /* 0x000fe40005800000 */
[----:B------:R-:W-:Y:S02]  /*dce0*/  FSEL R51, R51, -INF , !P4 ;  /* 0xff80000033337808 */ /* 0x000fe40006000000 */
[----:B------:R-:W-:-:S04]  /*dcf0*/  ISETP.GT.AND P4, PT, R83, RZ, P2 ;  /* 0x000000ff5300720c */ /* 0x000fc80001784270 */
[----:B------:R-:W-:Y:S02]  /*dd00*/  ISETP.LT.OR P4, PT, R84, 0x1, P4 ;  /* 0x000000015400780c */ /* 0x000fe40002781670 */
[----:B0-----:R-:W-:-:S04]  /*dd10*/  FMNMX.FTZ R4, R4, R11, !PT ;  /* 0x0000000b04047209 */ /* 0x001fc80007810000 */
[C---:B------:R-:W-:Y:S01]  /*dd20*/  FSETP.NEU.FTZ.AND P3, PT, R4.reuse, -INF , PT ;  /* 0xff8000000400780b */ /* 0x040fe20003f7d000 */
[----:B------:R-:W-:-:S05]  /*dd30*/  FMUL.FTZ R11, R4, UR34 ;  /* 0x00000022040b7c20 */ /* 0x000fca0008410000 */
[----:B------:R-:W-:-:S05]  /*dd40*/  FSEL R11, R11, RZ, P3 ;  /* 0x000000ff0b0b7208 */ /* 0x000fca0001800000 */
[--C-:B------:R-:W-:Y:S01]  /*dd50*/  FFMA.FTZ R76, R14, UR34, -R11.reuse ;  /* 0x000000220e4c7c23 */ /* 0x100fe2000801080b */
[----:B------:R-:W-:Y:S01]  /*dd60*/  FSEL R14, R7, -INF , !P4 ;  /* 0xff800000070e7808 */ /* 0x000fe20006000000 */
[--C-:B------:R-:W-:Y:S01]  /*dd70*/  FFMA.FTZ R10, R46, UR34, -R11.reuse ;  /* 0x000000222e0a7c23 */ /* 0x100fe2000801080b */
[--C-:B------:R-:W-:Y:S01]  /*dd80*/  FFMA.FTZ R46, R8, UR34, -R11.reuse ;  /* 0x00000022082e7c23 */ /* 0x100fe2000801080b */
[----:B------:R-:W-:Y:S01]  /*dd90*/  ISETP.GT.AND P4, PT, R83, 0x49, P2 ;  /* 0x000000495300780c */ /* 0x000fe20001784270 */
[----:B------:R0:W-:Y:S01]  /*dda0*/  MUFU.EX2 R7, R76 ;  /* 0x0000004c00077308 */ /* 0x0001e20000000800 */
        /* <DEDUP_REMOVED lines=9> */
[--C-:B0-----:R-:W-:Y:S01]  /*de40*/  FFMA.FTZ R76, R72, UR34, -R11.reuse ;  /* 0x00000022484c7c23 */ /* 0x101fe2000801080b */
        /* <DEDUP_REMOVED lines=45> */
[----:B------:R-:W-:Y:S01]  /*e120*/  FFMA.FTZ R77, R77, UR34, -R11 ;  /* 0x000000224d4d7c23 */ /* 0x000fe2000801080b */
[----:B------:R-:W-:Y:S01]  /*e130*/  ISETP.GT.AND P4, PT, R83, 0x60, P2 ;  /* 0x000000605300780c */ /* 0x000fe20001784270 */
[----:B------:R-:W-:Y:S01]  /*e140*/  MUFU.EX2 R10, R10 ;  /* 0x0000000a000a7308 */ /* 0x000fe20000000800 */
[----:B------:R-:W-:-:S02]  /*e150*/  FMNMX.FTZ R8, R41, R8, !PT ;  /* 0x0000000829087209 */ /* 0x000fc40007810000 */
[C---:B------:R-:W-:Y:S02]  /*e160*/  ISETP.LT.OR P4, PT, R84.reuse, 0x61, P4 ;  /* 0x000000615400780c */ /* 0x040fe40002781670 */
[----:B------:R-:W-:Y:S02]  /*e170*/  FMNMX.FTZ R8, R43, R8, !PT ;  /* 0x000000082b087209 */ /* 0x000fe40007810000 */
[----:B------:R-:W-:Y:S01]  /*e180*/  FSEL R63, R63, -INF , !P4 ;  /* 0xff8000003f3f7808 */ /* 0x000fe20006000000 */
[----:B------:R-:W0:Y:S01]  /*e190*/  MUFU.EX2 R46, R46 ;  /* 0x0000002e002e7308 */ /* 0x000e220000000800 */
[----:B------:R-:W-:Y:S02]  /*e1a0*/  ISETP.GT.AND P4, PT, R83, 0x61, P2 ;  /* 0x000000615300780c */ /* 0x000fe40001784270 */
[----:B------:R-:W-:Y:S02]  /*e1b0*/  FMNMX.FTZ R8, R45, R8, !PT ;  /* 0x000000082d087209 */ /* 0x000fe40007810000 */
[----:B------:R-:W-:-:S02]  /*e1c0*/  ISETP.LT.OR P4, PT, R84, 0x62, P4 ;  /* 0x000000625400780c */ /* 0x000fc40002781670 */
[----:B------:R-:W-:Y:S01]  /*e1d0*/  FMNMX.FTZ R8, R49, R8, !PT ;  /* 0x0000000831087209 */ /* 0x000fe20007810000 */
[----:B------:R-:W-:Y:S01]  /*e1e0*/  MUFU.EX2 R47, R47 ;  /* 0x0000002f002f7308 */ /* 0x000fe20000000800 */
[----:B------:R-:W-:Y:S02]  /*e1f0*/  FSEL R65, R65, -INF , !P4 ;  /* 0xff80000041417808 */ /* 0x000fe40006000000 */
[----:B------:R-:W-:Y:S02]  /*e200*/  ISETP.GT.AND P4, PT, R83, 0x68, P2 ;  /* 0x000000685300780c */ /* 0x000fe40001784270 */
[----:B------:R-:W-:Y:S02]  /*e210*/  FMNMX.FTZ R8, R51, R8, !PT ;  /* 0x0000000833087209 */ /* 0x000fe40007810000 */
[----:B------:R-:W-:Y:S01]  /*e220*/  ISETP.LT.OR P4, PT, R84, 0x69, P4 ;  /* 0x000000695400780c */ /* 0x000fe20002781670 */
[----:B------:R-:W-:Y:S01]  /*e230*/  MUFU.EX2 R74, R74 ;  /* 0x0000004a004a7308 */ /* 0x000fe20000000800 */
[----:B------:R-:W-:-:S02]  /*e240*/  FMNMX.FTZ R8, R53, R8, !PT ;  /* 0x0000000835087209 */ /* 0x000fc40007810000 */
[----:B------:R-:W-:Y:S02]  /*e250*/  FSEL R67, R67, -INF , !P4 ;  /* 0xff80000043437808 */ /* 0x000fe40006000000 */
[----:B------:R-:W-:Y:S02]  /*e260*/  FMNMX.FTZ R8, R55, R8, !PT ;  /* 0x0000000837087209 */ /* 0x000fe40007810000 */
[----:B------:R-:W-:Y:S01]  /*e270*/  ISETP.GT.AND P4, PT, R83, 0x69, P2 ;  /* 0x000000695300780c */ /* 0x000fe20001784270 */
[----:B------:R-:W-:Y:S01]  /*e280*/  MUFU.EX2 R15, R15 ;  /* 0x0000000f000f7308 */ /* 0x000fe20000000800 */
[----:B------:R-:W-:Y:S02]  /*e290*/  FMNMX.FTZ R8, R57, R8, !PT ;  /* 0x0000000839087209 */ /* 0x000fe40007810000 */
[----:B------:R-:W-:Y:S02]  /*e2a0*/  ISETP.LT.OR P4, PT, R84, 0x6a, P4 ;  /* 0x0000006a5400780c */ /* 0x000fe40002781670 */
[----:B------:R-:W-:-:S02]  /*e2b0*/  FMNMX.FTZ R8, R59, R8, !PT ;  /* 0x000000083b087209 */ /* 0x000fc40007810000 */
[----:B------:R-:W-:Y:S01]  /*e2c0*/  FSEL R69, R69, -INF , !P4 ;  /* 0xff80000045457808 */ /* 0x000fe20006000000 */
[----:B------:R-:W-:Y:S01]  /*e2d0*/  MUFU.EX2 R24, R24 ;  /* 0x0000001800187308 */ /* 0x000fe20000000800 */
[----:B------:R-:W-:Y:S02]  /*e2e0*/  ISETP.GT.AND P4, PT, R83, 0x70, P2 ;  /* 0x000000705300780c */ /* 0x000fe40001784270 */
[----:B------:R-:W-:Y:S02]  /*e2f0*/  FMNMX.FTZ R8, R61, R8, !PT ;  /* 0x000000083d087209 */ /* 0x000fe40007810000 */
[----:B------:R-:W-:Y:S02]  /*e300*/  ISETP.LT.OR P4, PT, R84, 0x71, P4 ;  /* 0x000000715400780c */ /* 0x000fe40002781670 */
[----:B------:R-:W-:Y:S01]  /*e310*/  FMNMX.FTZ R8, R63, R8, !PT ;  /* 0x000000083f087209 */ /* 0x000fe20007810000 */
[----:B------:R-:W-:Y:S01]  /*e320*/  MUFU.EX2 R25, R25 ;  /* 0x0000001900197308 */ /* 0x000fe20000000800 */
[----:B------:R-:W-:-:S02]  /*e330*/  FSEL R79, R71, -INF , !P4 ;  /* 0xff800000474f7808 */ /* 0x000fc40006000000 */
[----:B------:R-:W-:Y:S02]  /*e340*/  ISETP.GT.AND P4, PT, R83, 0x71, P2 ;  /* 0x000000715300780c */ /* 0x000fe40001784270 */
[----:B------:R-:W-:Y:S02]  /*e350*/  FMNMX.FTZ R8, R65, R8, !PT ;  /* 0x0000000841087209 */ /* 0x000fe40007810000 */
[----:B------:R-:W-:Y:S01]  /*e360*/  ISETP.LT.OR P4, PT, R84, 0x72, P4 ;  /* 0x000000725400780c */ /* 0x000fe20002781670 */
[----:B------:R-:W-:Y:S01]  /*e370*/  MUFU.EX2 R28, R28 ;  /* 0x0000001c001c7308 */ /* 0x000fe20000000800 */
[----:B------:R-:W-:Y:S02]  /*e380*/  FMNMX.FTZ R8, R67, R8, !PT ;  /* 0x0000000843087209 */ /* 0x000fe40007810000 */
[----:B------:R-:W-:Y:S02]  /*e390*/  FSEL R81, R73, -INF , !P4 ;  /* 0xff80000049517808 */ /* 0x000fe40006000000 */
[----:B------:R-:W-:-:S02]  /*e3a0*/  ISETP.GT.AND P4, PT, R83, 0x78, P2 ;  /* 0x000000785300780c */ /* 0x000fc40001784270 */
[----:B------:R-:W-:Y:S01]  /*e3b0*/  FMNMX.FTZ R8, R69, R8, !PT ;  /* 0x0000000845087209 */ /* 0x000fe20007810000 */
[----:B------:R-:W-:Y:S01]  /*e3c0*/  MUFU.EX2 R29, R29 ;  /* 0x0000001d001d7308 */ /* 0x000fe20000000800 */
[----:B------:R-:W-:Y:S02]  /*e3d0*/  ISETP.GT.AND P2, PT, R83, 0x79, P2 ;  /* 0x000000795300780c */ /* 0x000fe40001744270 */
[C---:B------:R-:W-:Y:S02]  /*e3e0*/  ISETP.LT.OR P4, PT, R84.reuse, 0x79, P4 ;  /* 0x000000795400780c */ /* 0x040fe40002781670 */
[----:B------:R-:W-:Y:S02]  /*e3f0*/  FMNMX.FTZ R8, R79, R8, !PT ;  /* 0x000000084f087209 */ /* 0x000fe40007810000 */
[----:B------:R-:W-:Y:S01]  /*e400*/  ISETP.LT.OR P2, PT, R84, 0x7a, P2 ;  /* 0x0000007a5400780c */ /* 0x000fe20001741670 */
[----:B------:R-:W-:Y:S01]  /*e410*/  MUFU.EX2 R32, R32 ;  /* 0x0000002000207308 */ /* 0x000fe20000000800 */
[----:B------:R-:W-:-:S02]  /*e420*/  FSEL R82, R75, -INF , !P4 ;  /* 0xff8000004b527808 */ /* 0x000fc40006000000 */
[----:B------:R-:W-:Y:S02]  /*e430*/  FMNMX.FTZ R71, R81, R8, !PT ;  /* 0x0000000851477209 */ /* 0x000fe40007810000 */
[----:B------:R-:W-:Y:S02]  /*e440*/  FSEL R80, R80, -INF , !P2 ;  /* 0xff80000050507808 */ /* 0x000fe40005000000 */
[----:B------:R-:W-:Y:S01]  /*e450*/  FMNMX.FTZ R71, R82, R71, !PT ;  /* 0x0000004752477209 */ /* 0x000fe20007810000 */
[----:B------:R-:W-:Y:S01]  /*e460*/  MUFU.EX2 R33, R33 ;  /* 0x0000002100217308 */ /* 0x000fe20000000800 */
[----:B------:R-:W-:Y:S02]  /*e470*/  FSEL R72, R4, RZ, P3 ;  /* 0x000000ff04487208 */ /* 0x000fe40001800000 */
[----:B------:R-:W-:-:S03]  /*e480*/  FMNMX.FTZ R71, R80, R71, !PT ;  /* 0x0000004750477209 */ /* 0x000fc60007810000 */
[----:B------:R-:W-:Y:S02]  /*e490*/  FADD.FTZ R72, -R72, R5 ;  /* 0x0000000548487221 */ /* 0x000fe40000010100 */
[----:B------:R-:W1:Y:S01]  /*e4a0*/  SHFL.BFLY PT, R8, R71, 0x2, 0x1f ;  /* 0x0c401f0047087f89 */ /* 0x000e6200000e0000 */
[----:B------:R-:W-:Y:S08]  /*e4b0*/  MUFU.EX2 R5, R77 ;  /* 0x0000004d00057308 */ /* 0x000ff00000000800 */
[----:B------:R-:W-:Y:S08]  /*e4c0*/  MUFU.EX2 R36, R36 ;  /* 0x0000002400247308 */ /* 0x000ff00000000800 */
[----:B------:R-:W-:Y:S01]  /*e4d0*/  MUFU.EX2 R37, R37 ;  /* 0x0000002500257308 */ /* 0x000fe20000000800 */
[----:B-1----:R-:W-:Y:S01]  /*e4e0*/  FMNMX.FTZ R8, R71, R8, !PT ;  /* 0x0000000847087209 */ /* 0x002fe20007810000 */
[----:B------:R-:W-:Y:S01]  /*e4f0*/  FFMA.FTZ R71, R78, UR34, -R11 ;  /* 0x000000224e477c23 */ /* 0x000fe2000801080b */
[----:B------:R-:W-:-:S05]  /*e500*/  FMUL.FTZ R11, R72, UR34 ;  /* 0x00000022480b7c20 */ /* 0x000fca0008410000 */
[----:B------:R-:W-:Y:S01]  /*e510*/  MUFU.EX2 R40, R40 ;  /* 0x0000002800287308 */ /* 0x000fe20000000800 */
[----:B0-----:R-:W-:Y:S01]  /*e520*/  F2FP.F16.F32.PACK_AB R72, R46, R10 ;  /* 0x0000000a2e48723e */ /* 0x001fe200000000ff */
[----:B------:R-:W0:Y:S06]  /*e530*/  SHFL.BFLY PT, R73, R8, 0x1, 0x1f ;  /* 0x0c201f0008497f89 */ /* 0x000e2c00000e0000 */
[----:B------:R-:W1:Y:S08]  /*e540*/  MUFU.EX2 R11, R11 ;  /* 0x0000000b000b7308 */ /* 0x000e700000000800 */
[----:B------:R-:W-:Y:S08]  /*e550*/  MUFU.EX2 R42, R42 ;  /* 0x0000002a002a7308 */ /* 0x000ff00000000800 */
[----:B------:R-:W-:Y:S01]  /*e560*/  MUFU.EX2 R44, R44 ;  /* 0x0000002c002c7308 */ /* 0x000fe20000000800 */
[----:B-1----:R-:W-:Y:S01]  /*e570*/  FFMA.FTZ R3, R11, R3, R10 ;  /* 0x000000030b037223 */ /* 0x002fe2000001000a */
[----:B0-----:R-:W-:Y:S01]  /*e580*/  FMNMX.FTZ R8, R8, R73, !PT ;  /* 0x0000004908087209 */ /* 0x001fe20007810000 */
[-C--:B------:R-:W-:Y:S01]  /*e590*/  FMUL.FTZ R88, R88, R11.reuse ;  /* 0x0000000b58587220 */ /* 0x080fe20000410000 */
[-C--:B------:R-:W-:Y:S01]  /*e5a0*/  FMUL.FTZ R89, R89, R11.reuse ;  /* 0x0000000b59597220 */ /* 0x080fe20000410000 */
[-C--:B------:R-:W-:Y:S01]  /*e5b0*/  FMUL.FTZ R92, R92, R11.reuse ;  /* 0x0000000b5c5c7220 */ /* 0x080fe20000410000 */
[C---:B------:R-:W-:Y:S01]  /*e5c0*/  FSETP.NEU.FTZ.AND P2, PT, R8.reuse, -INF , PT ;  /* 0xff8000000800780b */ /* 0x040fe20003f5d000 */
[----:B------:R-:W-:Y:S01]  /*e5d0*/  FMUL.FTZ R78, R8, UR34 ;  /* 0x00000022084e7c20 */ /* 0x000fe20008410000 */
        /* <DEDUP_REMOVED lines=9> */
[--C-:B------:R-:W-:Y:S01]  /*e670*/  FFMA.FTZ R83, R35, UR34, -R78.reuse ;  /* 0x0000002223537c23 */ /* 0x100fe2000801084e */
[----:B------:R-:W-:Y:S01]  /*e680*/  FSEL R35, R8, RZ, P2 ;  /* 0x000000ff08237208 */ /* 0x000fe20001000000 */
[--C-:B------:R-:W-:Y:S01]  /*e690*/  FFMA.FTZ R73, R14, UR34, -R78.reuse ;  /* 0x000000220e497c23 */ /* 0x100fe2000801084e */
[--C-:B------:R-:W-:Y:S01]  /*e6a0*/  FFMA.FTZ R14, R9, UR34, -R78.reuse ;  /* 0x00000022090e7c23 */ /* 0x100fe2000801084e */
[----:B------:R-:W-:Y:S01]  /*e6b0*/  FFMA.FTZ R77, R30, UR34, -R78 ;  /* 0x000000221e4d7c23 */ /* 0x000fe2000801084e */
[----:B------:R-:W-:-:S02]  /*e6c0*/  IMAD.U32 R30, RZ, RZ, UR54 ;  /* 0x00000036ff1e7e24 */ /* 0x000fc4000f8e00ff */
[----:B------:R-:W-:Y:S01]  /*e6d0*/  FADD.FTZ R6, -R35, R6 ;  /* 0x0000000623067221 */ /* 0x000fe20000010100 */
[--C-:B------:R-:W-:Y:S01]  /*e6e0*/  FFMA.FTZ R75, R12, UR34, -R78.reuse ;  /* 0x000000220c4b7c23 */ /* 0x100fe2000801084e */
[----:B------:R-:W-:Y:S01]  /*e6f0*/  MUFU.EX2 R73, R73 ;  /* 0x0000004900497308 */ /* 0x000fe20000000800 */
[--C-:B------:R-:W-:Y:S01]  /*e700*/  FFMA.FTZ R12, R13, UR34, -R78.reuse ;  /* 0x000000220d0c7c23 */ /* 0x100fe2000801084e */
[----:B------:R-:W-:Y:S01]  /*e710*/  FMUL.FTZ R6, R6, UR34 ;  /* 0x0000002206067c20 */ /* 0x000fe20008410000 */
[----:B------:R-:W-:Y:S01]  /*e720*/  @!P1 LEA R30, R30, UR42, 0x3 ;  /* 0x0000002a1e1e9c11 */ /* 0x000fe2000f8e18ff */
[--C-:B------:R-:W-:Y:S01]  /*e730*/  FFMA.FTZ R13, R20, UR34, -R78.reuse ;  /* 0x00000022140d7c23 */ /* 0x100fe2000801084e */
[--C-:B------:R-:W-:Y:S01]  /*e740*/  FFMA.FTZ R21, R21, UR34, -R78.reuse ;  /* 0x0000002215157c23 */ /* 0x100fe2000801084e */
[--C-:B------:R-:W-:Y:S01]  /*e750*/  FFMA.FTZ R9, R38, UR34, -R78.reuse ;  /* 0x0000002226097c23 */ /* 0x100fe2000801084e */
[----:B------:R-:W-:Y:S01]  /*e760*/  FFMA.FTZ R43, R43, UR34, -R78 ;  /* 0x000000222b2b7c23 */ /* 0x000fe2000801084e */
[----:B------:R-:W0:Y:S01]  /*e770*/  MUFU.EX2 R6, R6 ;  /* 0x0000000600067308 */ /* 0x000e220000000800 */
[----:B------:R-:W-:-:S02]  /*e780*/  @!P1 VIADD R30, R30, 0x2d860 ;  /* 0x0002d8601e1e9836 */ /* 0x000fc40000000000 */
[--C-:B------:R-:W-:Y:S01]  /*e790*/  FFMA.FTZ R26, R26, UR34, -R78.reuse ;  /* 0x000000221a1a7c23 */ /* 0x100fe2000801084e */
[--C-:B------:R-:W-:Y:S01]  /*e7a0*/  FFMA.FTZ R27, R27, UR34, -R78.reuse ;  /* 0x000000221b1b7c23 */ /* 0x100fe2000801084e */
[--C-:B------:R-:W-:Y:S01]  /*e7b0*/  FFMA.FTZ R31, R31, UR34, -R78.reuse ;  /* 0x000000221f1f7c23 */ /* 0x100fe2000801084e */
[----:B------:R-:W-:Y:S01]  /*e7c0*/  FFMA.FTZ R34, R34, UR34, -R78 ;  /* 0x0000002222227c23 */ /* 0x000fe2000801084e */
[----:B------:R-:W-:Y:S01]  /*e7d0*/  @!P1 PRMT R38, RZ, 0x654, R30 ;  /* 0x00000654ff269816 */ /* 0x000fe2000000001e */
[----:B------:R-:W-:Y:S01]  /*e7e0*/  FADD.FTZ R30, R46, R3 ;  /* 0x000000032e1e7221 */ /* 0x000fe20000010000 */
[----:B------:R-:W1:Y:S01]  /*e7f0*/  MUFU.EX2 R14, R14 ;  /* 0x0000000e000e7308 */ /* 0x000e620000000800 */
[--C-:B------:R-:W-:Y:S01]  /*e800*/  FFMA.FTZ R20, R39, UR34, -R78.reuse ;  /* 0x0000002227147c23 */ /* 0x100fe2000801084e */
[--C-:B------:R-:W-:Y:S01]  /*e810*/  FFMA.FTZ R39, R41, UR34, -R78.reuse ;  /* 0x0000002229277c23 */ /* 0x100fe2000801084e */
[--C-:B------:R-:W-:Y:S01]  /*e820*/  FFMA.FTZ R41, R45, UR34, -R78.reuse ;  /* 0x000000222d297c23 */ /* 0x100fe2000801084e */
[--C-:B------:R-:W-:Y:S01]  /*e830*/  FFMA.FTZ R49, R49, UR34, -R78.reuse ;  /* 0x0000002231317c23 */ /* 0x100fe2000801084e */
[--C-:B------:R-:W-:Y:S01]  /*e840*/  FFMA.FTZ R51, R51, UR34, -R78.reuse ;  /* 0x0000002233337c23 */ /* 0x100fe2000801084e */
[----:B------:R2:W-:Y:S01]  /*e850*/  @!P1 SYNCS.ARRIVE.TRANS64.RED.A1T0 RZ, [R38+URZ], RZ ;  /* 0x000000ff26ff99a7 */ /* 0x0005e2000810043f */
[--C-:B------:R-:W-:Y:S01]  /*e860*/  FFMA.FTZ R10, R53, UR34, -R78.reuse ;  /* 0x00000022350a7c23 */ /* 0x100fe2000801084e */
[----:B------:R-:W3:Y:S01]  /*e870*/  MUFU.EX2 R75, R75 ;  /* 0x0000004b004b7308 */ /* 0x000ee20000000800 */
[----:B0-----:R-:W-:Y:S01]  /*e880*/  FFMA.FTZ R3, R6, R2, R73 ;  /* 0x0000000206037223 */ /* 0x001fe20000010049 */
[--C-:B------:R-:W-:Y:S01]  /*e890*/  FFMA.FTZ R57, R57, UR34, -R78.reuse ;  /* 0x0000002239397c23 */ /* 0x100fe2000801084e */
[--C-:B------:R-:W-:Y:S01]  /*e8a0*/  FFMA.FTZ R59, R59, UR34, -R78.reuse ;  /* 0x000000223b3b7c23 */ /* 0x100fe2000801084e */
[--C-:B------:R-:W-:Y:S01]  /*e8b0*/  FFMA.FTZ R46, R61, UR34, -R78.reuse ;  /* 0x000000223d2e7c23 */ /* 0x100fe2000801084e */
[--C-:B------:R-:W-:Y:S01]  /*e8c0*/  FFMA.FTZ R65, R65, UR34, -R78.reuse ;  /* 0x0000002241417c23 */ /* 0x100fe2000801084e */
[--C-:B------:R-:W-:Y:S01]  /*e8d0*/  FFMA.FTZ R67, R67, UR34, -R78.reuse ;  /* 0x0000002243437c23 */ /* 0x100fe2000801084e */
[--C-:B------:R-:W-:Y:S01]  /*e8e0*/  FFMA.FTZ R69, R69, UR34, -R78.reuse ;  /* 0x0000002245457c23 */ /* 0x100fe2000801084e */
[----:B------:R-:W0:Y:S01]  /*e8f0*/  MUFU.EX2 R12, R12 ;  /* 0x0000000c000c7308 */ /* 0x000e220000000800 */
[C---:B-1----:R-:W-:Y:S01]  /*e900*/  FADD.FTZ R2, R14.reuse, R3 ;  /* 0x000000030e027221 */ /* 0x042fe20000010000 */
[----:B------:R-:W-:Y:S01]  /*e910*/  F2FP.F16.F32.PACK_AB R73, R14, R73 ;  /* 0x000000490e49723e */ /* 0x000fe200000000ff */
[--C-:B------:R-:W-:Y:S01]  /*e920*/  FFMA.FTZ R79, R79, UR34, -R78.reuse ;  /* 0x000000224f4f7c23 */ /* 0x100fe2000801084e */
[--C-:B------:R-:W-:Y:S01]  /*e930*/  FFMA.FTZ R82, R82, UR34, -R78.reuse ;  /* 0x0000002252527c23 */ /* 0x100fe2000801084e */
[----:B------:R-:W-:Y:S01]  /*e940*/  FFMA.FTZ R81, R81, UR34, -R78 ;  /* 0x0000002251517c23 */ /* 0x000fe2000801084e */
[----:B------:R-:W-:Y:S01]  /*e950*/  ISETP.GT.AND P2, PT, R0, UR39, PT ;  /* 0x0000002700007c0c */ /* 0x000fe2000bf44270 */
[----:B------:R-:W-:Y:S01]  /*e960*/  UMOV UR54, UR45 ;  /* 0x0000002d00367c82 */ /* 0x000fe20008000000 */
[----:B------:R-:W1:Y:S01]  /*e970*/  MUFU.EX2 R13, R13 ;  /* 0x0000000d000d7308 */ /* 0x000e620000000800 */
[----:B---3--:R-:W-:Y:S01]  /*e980*/  FADD.FTZ R3, R75, R2 ;  /* 0x000000024b037221 */ /* 0x008fe20000010000 */
[----:B------:R-:W-:Y:S01]  /*e990*/  FFMA.FTZ R2, R55, UR34, -R78 ;  /* 0x0000002237027c23 */ /* 0x000fe2000801084e */
[-C--:B------:R-:W-:Y:S01]  /*e9a0*/  FMUL.FTZ R90, R90, R6.reuse ;  /* 0x000000065a5a7220 */ /* 0x080fe20000410000 */
[-C--:B------:R-:W-:Y:S01]  /*e9b0*/  FMUL.FTZ R91, R91, R6.reuse ;  /* 0x000000065b5b7220 */ /* 0x080fe20000410000 */
[-C--:B------:R-:W-:Y:S01]  /*e9c0*/  FMUL.FTZ R94, R94, R6.reuse ;  /* 0x000000065e5e7220 */ /* 0x080fe20000410000 */
[-C--:B------:R-:W-:Y:S01]  /*e9d0*/  FMUL.FTZ R95, R95, R6.reuse ;  /* 0x000000065f5f7220 */ /* 0x080fe20000410000 */
[-C--:B------:R-:W-:Y:S01]  /*e9e0*/  FMUL.FTZ R98, R98, R6.reuse ;  /* 0x0000000662627220 */ /* 0x080fe20000410000 */
[----:B------:R3:W-:Y:S01]  /*e9f0*/  MUFU.EX2 R35, R43 ;  /* 0x0000002b00237308 */ /* 0x0007e20000000800 */
        /* <DEDUP_REMOVED lines=8> */
[----:B---3--:R-:W-:Y:S01]  /*ea80*/  FADD.FTZ R43, R47, R30 ;  /* 0x0000001e2f2b7221 */ /* 0x008fe20000010000 */
[----:B-1----:R-:W-:Y:S01]  /*ea90*/  FADD.FTZ R14, R13, R14 ;  /* 0x0000000e0d0e7221 */ /* 0x002fe20000010000 */
[-C--:B------:R-:W-:Y:S01]  /*eaa0*/  FMUL.FTZ R110, R110, R6.reuse ;  /* 0x000000066e6e7220 */ /* 0x080fe20000410000 */
[-C--:B------:R-:W-:Y:S01]  /*eab0*/  FMUL.FTZ R111, R111, R6.reuse ;  /* 0x000000066f6f7220 */ /* 0x080fe20000410000 */
[C---:B------:R-:W-:Y:S01]  /*eac0*/  FADD.FTZ R30, R74.reuse, R43 ;  /* 0x0000002b4a1e7221 */ /* 0x040fe20000010000 */
[----:B------:R-:W-:Y:S01]  /*ead0*/  F2FP.F16.F32.PACK_AB R74, R74, R47 ;  /* 0x0000002f4a4a723e */ /* 0x000fe200000000ff */
[-C--:B------:R-:W-:Y:S01]  /*eae0*/  FMUL.FTZ R114, R114, R6.reuse ;  /* 0x0000000672727220 */ /* 0x080fe20000410000 */
[----:B------:R-:W1:Y:S01]  /*eaf0*/  MUFU.EX2 R26, R26 ;  /* 0x0000001a001a7308 */ /* 0x000e620000000800 */
[----:B------:R-:W-:Y:S01]  /*eb00*/  FADD.FTZ R30, R7, R30 ;  /* 0x0000001e071e7221 */ /* 0x000fe20000010000 */
[-C--:B------:R-:W-:Y:S01]  /*eb10*/  FMUL.FTZ R115, R115, R6.reuse ;  /* 0x0000000673737220 */ /* 0x080fe20000410000 */
[----:B------:R-:W-:Y:S01]  /*eb20*/  STSM.16.M88.4 [R17+0x21800], R72 ;  /* 0x0218004811007844 */ /* 0x000fe20000000200 */
[-C--:B------:R-:W-:Y:S01]  /*eb30*/  FMUL.FTZ R118, R118, R6.reuse ;  /* 0x0000000676767220 */ /* 0x080fe20000410000 */
[----:B------:R-:W-:Y:S01]  /*eb40*/  FADD.FTZ R3, R15, R30 ;  /* 0x0000001e0f037221 */ /* 0x000fe20000010000 */
[-C--:B------:R-:W-:Y:S01]  /*eb50*/  FMUL.FTZ R119, R119, R6.reuse ;  /* 0x0000000677777220 */ /* 0x080fe20000410000 */
[-C--:B------:R-:W-:Y:S01]  /*eb60*/  FMUL.FTZ R122, R122, R6.reuse ;  /* 0x000000067a7a7220 */ /* 0x080fe20000410000 */
[----:B------:R-:W3:Y:S01]  /*eb70*/  MUFU.EX2 R27, R27 ;  /* 0x0000001b001b7308 */ /* 0x000ee20000000800 */
[----:B------:R-:W-:Y:S01]  /*eb80*/  FADD.FTZ R12, R24, R3 ;  /* 0x00000003180c7221 */ /* 0x000fe20000010000 */
[----:B0-----:R-:W-:Y:S01]  /*eb90*/  FADD.FTZ R43, R21, R14 ;  /* 0x0000000e152b7221 */ /* 0x001fe20000010000 */
[----:B------:R-:W-:Y:S01]  /*eba0*/  FFMA.FTZ R3, R63, UR34, -R78 ;  /* 0x000000223f037c23 */ /* 0x000fe2000801084e */
[----:B------:R-:W-:Y:S01]  /*ebb0*/  F2FP.F16.F32.PACK_AB R13, R21, R13 ;  /* 0x0000000d150d723e */ /* 0x000fe200000000ff */
[----:B------:R-:W-:Y:S01]  /*ebc0*/  FADD.FTZ R45, R25, R12 ;  /* 0x0000000c192d7221 */ /* 0x000fe20000010000 */
[----:B------:R-:W-:Y:S01]  /*ebd0*/  FFMA.FTZ R78, R80, UR34, -R78 ;  /* 0x00000022504e7c23 */ /* 0x000fe2000801084e */
[----:B------:R-:W-:Y:S01]  /*ebe0*/  FMUL.FTZ R123, R123, R6 ;  /* 0x000000067b7b7220 */ /* 0x000fe20000410000 */
[----:B------:R-:W0:Y:S01]  /*ebf0*/  MUFU.EX2 R77, R77 ;  /* 0x0000004d004d7308 */ /* 0x000e220000000800 */
[----:B-1----:R-:W-:Y:S01]  /*ec00*/  FADD.FTZ R12, R26, R43 ;  /* 0x0000002b1a0c7221 */ /* 0x002fe20000010000 */
[----:B------:R-:W-:Y:S01]  /*ec10*/  FADD.FTZ R14, R28, R45 ;  /* 0x0000002d1c0e7221 */ /* 0x000fe20000010000 */
[----:B------:R-:W-:Y:S01]  /*ec20*/  F2FP.F16.F32.PACK_AB R28, R29, R28 ;  /* 0x0000001c1d1c723e */ /* 0x000fe200000000ff */
[-C--:B------:R-:W-:Y:S01]  /*ec30*/  FMUL.FTZ R126, R126, R6.reuse ;  /* 0x000000067e7e7220 */ /* 0x080fe20000410000 */
[-C--:B------:R-:W-:Y:S01]  /*ec40*/  FMUL.FTZ R127, R127, R6.reuse ;  /* 0x000000067f7f7220 */ /* 0x080fe20000410000 */
[----:B------:R-:W-:Y:S01]  /*ec50*/  FADD.FTZ R43, R29, R14 ;  /* 0x0000000e1d2b7221 */ /* 0x000fe20000010000 */
[-C--:B------:R-:W-:Y:S01]  /*ec60*/  FMUL.FTZ R130, R130, R6.reuse ;  /* 0x0000000682827220 */ /* 0x080fe20000410000 */
[----:B------:R-:W1:Y:S01]  /*ec70*/  MUFU.EX2 R31, R31 ;  /* 0x0000001f001f7308 */ /* 0x000e620000000800 */
[----:B---3--:R-:W-:Y:S01]  /*ec80*/  FADD.FTZ R12, R27, R12 ;  /* 0x0000000c1b0c7221 */ /* 0x008fe20000010000 */
[----:B------:R-:W-:Y:S01]  /*ec90*/  FADD.FTZ R14, R32, R43 ;  /* 0x0000002b200e7221 */ /* 0x000fe20000010000 */
[-C--:B------:R-:W-:Y:S01]  /*eca0*/  FMUL.FTZ R131, R131, R6.reuse ;  /* 0x0000000683837220 */ /* 0x080fe20000410000 */
[-C--:B------:R-:W-:Y:S01]  /*ecb0*/  FMUL.FTZ R134, R134, R6.reuse ;  /* 0x0000000686867220 */ /* 0x080fe20000410000 */
[----:B------:R-:W-:Y:S01]  /*ecc0*/  FMUL.FTZ R135, R135, R6 ;  /* 0x0000000687877220 */ /* 0x000fe20000410000 */
[----:B------:R-:W-:Y:S01]  /*ecd0*/  FADD.FTZ R45, R33, R14 ;  /* 0x0000000e212d7221 */ /* 0x000fe20000010000 */
[-C--:B------:R-:W-:Y:S01]  /*ece0*/  FMUL.FTZ R105, R105, R11.reuse ;  /* 0x0000000b69697220 */ /* 0x080fe20000410000 */
[----:B------:R-:W3:Y:S01]  /*ecf0*/  MUFU.EX2 R34, R34 ;  /* 0x0000002200227308 */ /* 0x000ee20000000800 */
[----:B0-----:R-:W-:Y:S01]  /*ed00*/  FADD.FTZ R12, R77, R12 ;  /* 0x0000000c4d0c7221 */ /* 0x001fe20000010000 */
[----:B------:R-:W-:Y:S01]  /*ed10*/  FADD.FTZ R30, R36, R45 ;  /* 0x0000002d241e7221 */ /* 0x000fe20000010000 */
[----:B------:R-:W-:Y:S01]  /*ed20*/  F2FP.F16.F32.PACK_AB R36, R37, R36 ;  /* 0x000000242524723e */ /* 0x000fe200000000ff */
[-C--:B------:R-:W-:Y:S01]  /*ed30*/  FMUL.FTZ R108, R108, R11.reuse ;  /* 0x0000000b6c6c7220 */ /* 0x080fe20000410000 */
[-C--:B------:R-:W-:Y:S01]  /*ed40*/  FMUL.FTZ R109, R109, R11.reuse ;  /* 0x0000000b6d6d7220 */ /* 0x080fe20000410000 */
[-C--:B------:R-:W-:Y:S01]  /*ed50*/  FMUL.FTZ R112, R112, R11.reuse ;  /* 0x0000000b70707220 */ /* 0x080fe20000410000 */
        /* <DEDUP_REMOVED lines=11> */
[----:B------:R-:W-:Y:S01]  /*ee10*/  FADD.FTZ R43, R37, R30 ;  /* 0x0000001e252b7221 */ /* 0x000fe20000010000 */
[----:B------:R-:W-:Y:S01]  /*ee20*/  F2FP.F16.F32.PACK_AB R30, R33, R32 ;  /* 0x00000020211e723e */ /* 0x000fe200000000ff */
[-C--:B------:R-:W-:Y:S01]  /*ee30*/  FMUL.FTZ R125, R125, R11.reuse ;  /* 0x0000000b7d7d7220 */ /* 0x080fe20000410000 */
[-C--:B------:R-:W-:Y:S01]  /*ee40*/  FMUL.FTZ R128, R128, R11.reuse ;  /* 0x0000000b80807220 */ /* 0x080fe20000410000 */
[----:B------:R-:W-:Y:S01]  /*ee50*/  FADD.FTZ R43, R40, R43 ;  /* 0x0000002b282b7221 */ /* 0x000fe20000010000 */
[----:B------:R-:W-:Y:S01]  /*ee60*/  FMUL.FTZ R129, R129, R11 ;  /* 0x0000000b81817220 */ /* 0x000fe20000410000 */
[----:B------:R-:W2:Y:S01]  /*ee70*/  MUFU.EX2 R20, R20 ;  /* 0x0000001400147308 */ /* 0x000ea20000000800 */
[----:B0-----:R-:W-:Y:S01]  /*ee80*/  FADD.FTZ R14, R83, R12 ;  /* 0x0000000c530e7221 */ /* 0x001fe20000010000 */
[----:B------:R-:W-:Y:S01]  /*ee90*/  F2FP.F16.F32.PACK_AB R12, R15, R7 ;  /* 0x000000070f0c723e */ /* 0x000fe200000000ff */
[----:B------:R-:W-:Y:S01]  /*eea0*/  FADD.FTZ R43, R42, R43 ;  /* 0x0000002b2a2b7221 */ /* 0x000fe20000010000 */
[----:B------:R-:W-:Y:S01]  /*eeb0*/  F2FP.F16.F32.PACK_AB R15, R27, R26 ;  /* 0x0000001a1b0f723e */ /* 0x000fe200000000ff */
[-C--:B------:R-:W-:Y:S01]  /*eec0*/  FMUL.FTZ R132, R132, R11.reuse ;  /* 0x0000000b84847220 */ /* 0x080fe20000410000 */
[----:B------:R-:W-:Y:S01]  /*eed0*/  F2FP.F16.F32.PACK_AB R31, R83, R34 ;  /* 0x00000022531f723e */ /* 0x000fe200000000ff */
[----:B------:R-:W-:Y:S01]  /*eee0*/  FADD.FTZ R43, R44, R43 ;  /* 0x0000002b2c2b7221 */ /* 0x000fe20000010000 */
[----:B------:R-:W0:Y:S01]  /*eef0*/  MUFU.EX2 R39, R39 ;  /* 0x0000002700277308 */ /* 0x000e220000000800 */
[----:B-1----:R-:W-:Y:S01]  /*ef00*/  FADD.FTZ R7, R9, R14 ;  /* 0x0000000e09077221 */ /* 0x002fe20000010000 */
[----:B------:R-:W-:Y:S01]  /*ef10*/  F2FP.F16.F32.PACK_AB R14, R25, R24 ;  /* 0x00000018190e723e */ /* 0x000fe200000000ff */
[C---:B------:R-:W-:Y:S01]  /*ef20*/  FADD.FTZ R43, R48.reuse, R43 ;  /* 0x0000002b302b7221 */ /* 0x040fe20000010000 */
[----:B------:R-:W-:Y:S01]  /*ef30*/  F2FP.F16.F32.PACK_AB R48, R48, R44 ;  /* 0x0000002c3030723e */ /* 0x000fe200000000ff */
[----:B------:R-:W-:Y:S01]  /*ef40*/  FMUL.FTZ R133, R133, R11 ;  /* 0x0000000b85857220 */ /* 0x000fe20000410000 */
[----:B------:R-:W-:-:S02]  /*ef50*/  VIADD R0, R0, 0xffffffff ;  /* 0xffffffff00007836 */ /* 0x000fc40000000000 */
[----:B------:R-:W-:Y:S01]  /*ef60*/  FADD.FTZ R43, R50, R43 ;  /* 0x0000002b322b7221 */ /* 0x000fe20000010000 */
[----:B------:R-:W1:Y:S01]  /*ef70*/  MUFU.EX2 R41, R41 ;  /* 0x0000002900297308 */ /* 0x000e620000000800 */
[C---:B--2---:R-:W-:Y:S01]  /*ef80*/  FADD.FTZ R38, R20.reuse, R7 ;  /* 0x0000000714267221 */ /* 0x044fe20000010000 */
[----:B------:R2:W-:Y:S01]  /*ef90*/  STSM.16.M88.4 [R23], R12 ;  /* 0x0000000c17007844 */ /* 0x0005e20000000200 */
[----:B------:R-:W-:Y:S01]  /*efa0*/  F2FP.F16.F32.PACK_AB R37, R20, R9 ;  /* 0x000000091425723e */ /* 0x000fe200000000ff */
[----:B------:R-:W-:Y:S02]  /*efb0*/  IMAD.MOV.U32 R6, RZ, RZ, R8 ;  /* 0x000000ffff067224 */ /* 0x000fe400078e0008 */
[----:B------:R3:W-:Y:S02]  /*efc0*/  STSM.16.M88.4 [R22], R28 ;  /* 0x0000001c16007844 */ /* 0x0007e40000000200 */
[----:B------:R-:W4:Y:S01]  /*efd0*/  MUFU.EX2 R49, R49 ;  /* 0x0000003100317308 */ /* 0x000f220000000800 */
[----:B0-----:R-:W-:Y:S01]  /*efe0*/  FADD.FTZ R38, R39, R38 ;  /* 0x0000002627267221 */ /* 0x001fe20000010000 */
[----:B------:R-:W-:-:S03]  /*eff0*/  F2FP.F16.F32.PACK_AB R39, R35, R39 ;  /* 0x000000272327723e */ /* 0x000fc600000000ff */
[----:B------:R-:W-:-:S03]  /*f000*/  FADD.FTZ R38, R35, R38 ;  /* 0x0000002623267221 */ /* 0x000fc60000010000 */
[----:B------:R-:W0:Y:S01]  /*f010*/  MUFU.EX2 R51, R51 ;  /* 0x0000003300337308 */ /* 0x000e220000000800 */
[----:B-1----:R-:W-:-:S07]  /*f020*/  FADD.FTZ R38, R41, R38 ;  /* 0x0000002629267221 */ /* 0x002fce0000010000 */
[----:B------:R-:W1:Y:S01]  /*f030*/  MUFU.EX2 R52, R52 ;  /* 0x0000003400347308 */ /* 0x000e620000000800 */
[C---:B----4-:R-:W-:Y:S01]  /*f040*/  FADD.FTZ R38, R49.reuse, R38 ;  /* 0x0000002631267221 */ /* 0x050fe20000010000 */
[----:B------:R-:W-:-:S06]  /*f050*/  F2FP.F16.F32.PACK_AB R49, R49, R41 ;  /* 0x000000293131723e */ /* 0x000fcc00000000ff */
[----:B------:R-:W4:Y:S01]  /*f060*/  MUFU.EX2 R10, R10 ;  /* 0x0000000a000a7308 */ /* 0x000f220000000800 */
[----:B0-----:R-:W-:Y:S01]  /*f070*/  FADD.FTZ R7, R51, R38 ;  /* 0x0000002633077221 */ /* 0x001fe20000010000 */
[----:B------:R-:W-:-:S05]  /*f080*/  F2FP.F16.F32.PACK_AB R38, R42, R40 ;  /* 0x000000282a26723e */ /* 0x000fca00000000ff */
[----:B------:R3:W-:Y:S01]  /*f090*/  STSM.16.M88.4 [R18], R36 ;  /* 0x0000002412007844 */ /* 0x0007e20000000200 */
[----:B------:R-:W0:Y:S01]  /*f0a0*/  MUFU.EX2 R54, R54 ;  /* 0x0000003600367308 */ /* 0x000e220000000800 */
[C---:B-1----:R-:W-:Y:S01]  /*f0b0*/  FADD.FTZ R43, R52.reuse, R43 ;  /* 0x0000002b342b7221 */ /* 0x042fe20000010000 */
[----:B------:R-:W-:-:S06]  /*f0c0*/  F2FP.F16.F32.PACK_AB R50, R52, R50 ;  /* 0x000000323432723e */ /* 0x000fcc00000000ff */
[----:B------:R-:W2:Y:S01]  /*f0d0*/  MUFU.EX2 R2, R2 ;  /* 0x0000000200027308 */ /* 0x000ea20000000800 */
[C---:B----4-:R-:W-:Y:S01]  /*f0e0*/  FADD.FTZ R7, R10.reuse, R7 ;  /* 0x000000070a077221 */ /* 0x050fe20000010000 */
[----:B------:R-:W-:-:S05]  /*f0f0*/  F2FP.F16.F32.PACK_AB R51, R10, R51 ;  /* 0x000000330a33723e */ /* 0x000fca00000000ff */
[----:B------:R3:W-:Y:S01]  /*f100*/  STSM.16.M88.4 [R17+0x27800], R48 ;  /* 0x0278003011007844 */ /* 0x0007e20000000200 */
        /* <DEDUP_REMOVED lines=19> */
[----:B------:R-:W-:-:S05]  /*f240*/  F2FP.F16.F32.PACK_AB R59, R46, R59 ;  /* 0x0000003b2e3b723e */ /* 0x000fca00000000ff */
[----:B------:R3:W-:Y:S01]  /*f250*/  STSM.16.M88.4 [R136], R56 ;  /* 0x0000003888007844 */ /* 0x0007e20000000200 */
        /* <DEDUP_REMOVED lines=19> */
[----:B------:R-:W-:-:S05]  /*f390*/  F2FP.F16.F32.PACK_AB R67, R26, R67 ;  /* 0x000000431a43723e */ /* 0x000fca00000000ff */
[----:B------:R3:W-:Y:S01]  /*f3a0*/  STSM.16.M88.4 [R22+0x6000], R64 ;  /* 0x0060004016007844 */ /* 0x0007e20000000200 */
        /* <DEDUP_REMOVED lines=10> */
[----:B------:R2:W4:Y:S01]  /*f450*/  MUFU.EX2 R9, R78 ;  /* 0x0000004e00097308 */ /* 0x0005220000000800 */
[----:B-1----:R-:W-:-:S04]  /*f460*/  FADD.FTZ R10, R71, R10 ;  /* 0x0000000a470a7221 */ /* 0x002fc80000010000 */
[C---:B------:R-:W-:Y:S01]  /*f470*/  FADD.FTZ R3, R5.reuse, R10 ;  /* 0x0000000a05037221 */ /* 0x040fe20000010000 */
[----:B--2---:R-:W-:Y:S01]  /*f480*/  F2FP.F16.F32.PACK_AB R78, R5, R71 ;  /* 0x00000047054e723e */ /* 0x004fe200000000ff */
[----:B0-----:R-:W-:Y:S01]  /*f490*/  FADD.FTZ R7, R82, R7 ;  /* 0x0000000752077221 */ /* 0x001fe20000010000 */
[----:B------:R-:W-:Y:S01]  /*f4a0*/  IMAD.MOV.U32 R5, RZ, RZ, R4 ;  /* 0x000000ffff057224 */ /* 0x000fe200078e0004 */
[C---:B----4-:R-:W-:Y:S02]  /*f4b0*/  F2FP.F16.F32.PACK_AB R79, R9.reuse, R82 ;  /* 0x00000052094f723e */ /* 0x050fe400000000ff */
[----:B------:R-:W-:-:S03]  /*f4c0*/  FADD.FTZ R2, R9, R7 ;  /* 0x0000000709027221 */ /* 0x000fc60000010000 */
[----:B------:R3:W-:Y:S01]  /*f4d0*/  STSM.16.M88.4 [R18+0x6000], R76 ;  /* 0x0060004c12007844 */ /* 0x0007e20000000200 */
[----:B------:R0:W-:Y:S06]  /*f4e0*/  MEMBAR.ALL.CTA ;  /* 0x0000000000007992 */ /* 0x0001ec0000008000 */
[----:B0-----:R-:W0:Y:S02]  /*f4f0*/  FENCE.VIEW.ASYNC.S ;  /* 0x00000000000073c6 */ /* 0x001e240000000000 */
[----:B0-----:R-:W-:Y:S01]  /*f500*/  NOP ;  /* 0x0000000000007918 */ /* 0x001fe20000000000 */
[----:B------:R-:W-:Y:S05]  /*f510*/  @P2 BRA `(.L_x_10813) ;  /* 0xffffffc400d82947 */ /* 0x000fea000383ffff */
.L_x_10796:
[----:B------:R-:W-:Y:S06]  /*f520*/  BAR.ARV 0x8, 0x200 ;  /* 0x0208000000007b1d */ /* 0x000fec0000002000 */
[----:B------:R-:W-:Y:S05]  /*f530*/  @!P0 BRA `(.L_x_10814) ;  /* 0x0000000000048947 */ /* 0x000fea0003800000 */
[----:B------:R-:W-:Y:S01]  /*f540*/  BPT.TRAP 0x1 ;  /* 0x000000040000795c */ /* 0x000fe20000300000 */
.L_x_10814:
[----:B------:R-:W-:Y:S01]  /*f550*/  ULEA UR9, UR45, UR42, 0x3 ;  /* 0x0000002a2d097291 */ /* 0x000fe2000f8e183f */
[----:B------:R-:W-:-:S05]  /*f560*/  IMAD.U32 R0, RZ, RZ, UR50 ;  /* 0x00000032ff007e24 */ /* 0x000fca000f8e00ff */
[----:B------:R-:W-:-:S04]  /*f570*/  SHF.L.U32 R0, R0, 0x1f, RZ ;  /* 0x0000001f00007819 */ /* 0x000fc800000006ff */
[----:B------:R1:W2:Y:S01]  /*f580*/  SYNCS.PHASECHK.TRANS64.TRYWAIT P2, [UR9+0x2d850], R0 ;  /* 0x02d85000ff0075a7 */ /* 0x0002a20008040149 */
[----:B------:R-:W-:Y:S05]  /*f590*/  @!P0 BRA `(.L_x_10815) ;  /* 0x0000000000048947 */ /* 0x000fea0003800000 */
[----:B------:R-:W-:Y:S01]  /*f5a0*/  BPT.TRAP 0x1 ;  /* 0x000000040000795c */ /* 0x000fe20000300000 */
.L_x_10815:
[----:B--2---:R-:W-:Y:S05]  /*f5b0*/  @P2 BRA `(.L_x_10816) ;  /* 0x0000000000082947 */ /* 0x004fea0003800000 */
[----:B------:R-:W2:Y:S02]  /*f5c0*/  SYNCS.PHASECHK.TRANS64.TRYWAIT P0, [UR9+0x2d850], R0 ;  /* 0x02d85000ff0075a7 */ /* 0x000ea40008000149 */
[----:B--2---:R-:W-:Y:S05]  /*f5d0*/  @!P0 BRA `(.L_x_10817) ;  /* 0x0000007000708947 */ /* 0x004fea0003800000 */
.L_x_10816:
[----:B------:R-:W-:Y:S01]  /*f5e0*/  UIADD3 UR42, UR42, 0x400, URZ ;  /* 0x000004002a2a7890 */ /* 0x000fe2000fffe03f */
[----:B------:R-:W-:Y:S01]  /*f5f0*/  WARPGROUP.ARRIVE ;  /* 0x00000000000079c5 */ /* 0x000fe20000000000 */
[----:B------:R-:W-:Y:S01]  /*f600*/  ULOP3.LUT UR36, UR36, 0x10000, URZ, 0xfc, !UPT ;  /* 0x0001000024247892 */ /* 0x000fe2000f8efc3f */
[----:B-12---:R-:W1:Y:S01]  /*f610*/  SHFL.BFLY PT, R0, R3, 0x2, 0x1f ;  /* 0x0c401f0003007f89 */ /* 0x006e6200000e0000 */
[----:B------:R-:W-:Y:S01]  /*f620*/  USHF.R.U32.HI UR42, URZ, 0x4, UR42 ;  /* 0x000000043f2a7899 */ /* 0x000fe2000801162a */
[----:B------:R-:W-:Y:S01]  /*f630*/  IMAD.U32 R11, RZ, RZ, UR9 ;  /* 0x00000009ff0b7e24 */ /* 0x000fe2000f8e00ff */
[----:B------:R-:W-:Y:S01]  /*f640*/  UMOV UR5, 0x40000040 ;  /* 0x4000004000057882 */ /* 0x000fe20000000000 */
[----:B------:R-:W-:Y:S01]  /*f650*/  UMOV UR7, 0x80000020 ;  /* 0x8000002000077882 */ /* 0x000fe20000000000 */
[----:B------:R-:W-:Y:S01]  /*f660*/  ULOP3.LUT UR42, UR42, 0x3fff, URZ, 0xc0, !UPT ;  /* 0x00003fff2a2a7892 */ /* 0x000fe2000f8ec03f */
[----:B------:R-:W2:Y:S01]  /*f670*/  SHFL.BFLY PT, R5, R2, 0x2, 0x1f ;  /* 0x0c401f0002057f89 */ /* 0x000ea200000e0000 */
[----:B------:R-:W-:Y:S01]  /*f680*/  UMOV UR4, UR36 ;  /* 0x0000002400047c82 */ /* 0x000fe20008000000 */
[----:B0--3--:R-:W-:Y:S01]  /*f690*/  IMAD.MOV.U32 R48, RZ, RZ, RZ ;  /* 0x000000ffff307224 */ /* 0x009fe200078e00ff */
[----:B------:R-:W-:Y:S01]  /*f6a0*/  ULOP3.LUT UR8, UR42, 0x2000000, URZ, 0xfc, !UPT ;  /* 0x020000002a087892 */ /* 0x000fe2000f8efc3f */
[----:B------:R-:W-:Y:S01]  /*f6b0*/  IMAD.U32 R12, RZ, RZ, UR34 ;  /* 0x00000022ff0c7e24 */ /* 0x000fe2000f8e00ff */
[----:B------:R-:W-:Y:S01]  /*f6c0*/  UIADD3 UR46, UR46, 0x1, URZ ;  /* 0x000000012e2e7890 */ /* 0x000fe2000fffe03f */
[----:B------:R-:W-:Y:S01]  /*f6d0*/  IMAD.MOV.U32 R36, RZ, RZ, -0x800000 ;  /* 0xff800000ff247424 */ /* 0x000fe200078e00ff */
[----:B------:R-:W-:-:S02]  /*f6e0*/  UIMAD UR8, UR45, 0x600, UR8 ;  /* 0x000006002d0878a4 */ /* 0x000fc4000f8e0208 */
[----:B------:R-:W-:-:S04]  /*f6f0*/  UIADD3 UR45, UR45, 0x1, URZ ;  /* 0x000000012d2d7890 */ /* 0x000fc8000fffe03f */
[----:B------:R-:W-:Y:S01]  /*f700*/  UISETP.NE.AND UP0, UPT, UR45, 0x2, UPT ;  /* 0x000000022d00788c */ /* 0x000fe2000bf05270 */
[----:B------:R-:W-:Y:S02]  /*f710*/  UMOV UR6, UR8 ;  /* 0x0000000800067c82 */ /* 0x000fe40008000000 */
[----:B------:R-:W-:Y:S01]  /*f720*/  HGMMA.64x96x16.F32 R88, gdesc[UR4].tnspB, R88, gsb0 ;  /* 0x41600000045879f0 */ /* 0x000fe20008000858 */
[----:B------:R-:W-:Y:S01]  /*f730*/  UIADD3 UR4, UR36, 0x2, URZ ;  /* 0x0000000224047890 */ /* 0x000fe2000fffe03f */
[----:B-1----:R-:W-:Y:S01]  /*f740*/  FADD.FTZ R0, R0, R3 ;  /* 0x0000000300007221 */ /* 0x002fe20000010000 */
[----:B------:R-:W-:Y:S01]  /*f750*/  UIADD3 UR6, UR8, 0x40, URZ ;  /* 0x0000004008067890 */ /* 0x000fe2000fffe03f */
[----:B------:R-:W-:Y:S01]  /*f760*/  IMAD.U32 R3, RZ, RZ, UR34 ;  /* 0x00000022ff037e24 */ /* 0x000fe2000f8e00ff */
[----:B------:R-:W-:Y:S01]  /*f770*/  UMOV UR5, 0x40000040 ;  /* 0x4000004000057882 */ /* 0x000fe20000000000 */
[----:B------:R-:W-:Y:S01]  /*f780*/  UMOV UR7, 0x80000020 ;  /* 0x8000002000077882 */ /* 0x000fe20000000000 */
[----:B--2---:R-:W-:Y:S01]  /*f790*/  FADD.FTZ R6, R5, R2 ;  /* 0x0000000205067221 */ /* 0x004fe20000010000 */
[----:B------:R-:W-:Y:S01]  /*f7a0*/  IMAD.MOV.U32 R2, RZ, RZ, RZ ;  /* 0x000000ffff027224 */ /* 0x000fe200078e00ff */
[----:B------:R-:W0:Y:S01]  /*f7b0*/  SHFL.BFLY PT, R5, R0, 0x1, 0x1f ;  /* 0x0c201f0000057f89 */ /* 0x000e2200000e0000 */
[----:B------:R-:W-:-:S03]  /*f7c0*/  USEL UR45, UR45, URZ, UP0 ;  /* 0x0000003f2d2d7287 */ /* 0x000fc60008000000 */
[----:B------:R-:W1:Y:S01]  /*f7d0*/  SHFL.BFLY PT, R7, R6, 0x1, 0x1f ;  /* 0x0c201f0006077f89 */ /* 0x000e6200000e0000 */
[----:B0-----:R-:W-:Y:S01]  /*f7e0*/  FADD.FTZ R9, R0, R5 ;  /* 0x0000000500097221 */ /* 0x001fe20000010000 */
[----:B------:R-:W-:Y:S02]  /*f7f0*/  IMAD.MOV.U32 R0, RZ, RZ, -0x800000 ;  /* 0xff800000ff007424 */ /* 0x000fe400078e00ff */
[----:B-1----:R-:W-:Y:S02]  /*f800*/  FADD.FTZ R10, R6, R7 ;  /* 0x00000007060a7221 */ /* 0x002fe40000010000 */
[----:B------:R-:W-:-:S03]  /*f810*/  FSETP.NE.FTZ.AND P0, PT, R9, RZ, PT ;  /* 0x000000ff0900720b */ /* 0x000fc60003f15000 */
[----:B------:R-:W-:-:S10]  /*f820*/  FSETP.NE.FTZ.AND P2, PT, R10, RZ, PT ;  /* 0x000000ff0a00720b */ /* 0x000fd40003f55000 */
[----:B------:R-:W0:Y:S01]  /*f830*/  @P0 MUFU.LG2 R5, R9 ;  /* 0x0000000900050308 */ /* 0x000e220000000c00 */
[----:B------:R-:W-:Y:S02]  /*f840*/  @P0 FMUL.FTZ R3, R3, 0.69314718246459960938 ;  /* 0x3f31721803030820 */ /* 0x000fe40000410000 */
[----:B------:R-:W-:-:S05]  /*f850*/  @P2 FMUL.FTZ R12, R12, 0.69314718246459960938 ;  /* 0x3f3172180c0c2820 */ /* 0x000fca0000410000 */
        /* <DEDUP_REMOVED lines=55> */
[----:B------:R-:W-:-:S04]  /*fbd0*/  USEL UR4, URZ, 0x1, UP0 ;  /* 0x000000013f047887 */ /* 0x000fc80008000000 */
[----:B------:R-:W-:Y:S01]  /*fbe0*/  ULOP3.LUT UR50, UR50, UR4, URZ, 0x3c, !UPT ;  /* 0x0000000432327292 */ /* 0x000fe2000f8e3c3f */
        /* <DEDUP_REMOVED lines=49> */
[----:B-1----:R-:W-:-:S07]  /*ff00*/  FMUL.FTZ R48, R135, R48 ;  /* 0x0000003087307220 */ /* 0x002fce0000410000 */
.L_x_10747:
[----:B------:R-:W0:Y:S08]  /*ff10*/  S2UR UR4, SR_CgaCtaId ;  /* 0x00000000000479c3 */ /* 0x000e300000008800 */
[----:B------:R-:W-:Y:S06]  /*ff20*/  BAR.SYNC.DEFER_BLOCKING 0x5, 0x200 ;  /* 0x0148000000007b1d */ /* 0x000fec0000010000 */
[----:B------:R-:W-:Y:S01]  /*ff30*/  UMOV UR42, 0x400 ;  /* 0x00000400002a7882 */ /* 0x000fe20000000000 */
[----:B------:R-:W-:Y:S01]  /*ff40*/  BSSY B0, `(.L_x_10818) ;  /* 0x0000170000007945 */ /* 0x000fe20003800000 */
[----:B0-----:R-:W-:-:S09]  /*ff50*/  ULEA UR42, UR4, UR42, 0x18 ;  /* 0x0000002a042a7291 */ /* 0x001fd2000f8ec03f */
[----:B------:R-:W0:Y:S02]  /*ff60*/  LDS R2, [UR42+0x2d8d0] ;  /* 0x02d8d02aff027984 */ /* 0x000e240008000800 */
[----:B0-----:R-:W-:Y:S01]  /*ff70*/  R2UR UR4, R2 ;  /* 0x00000000020472ca */ /* 0x001fe200000e0000 */
[----:B------:R-:W-:Y:S06]  /*ff80*/  BAR.ARV 0x4, 0x200 ;  /* 0x0108000000007b1d */ /* 0x000fec0000002000 */
[----:B------:R-:W-:Y:S08]  /*ff90*/  @P0 BRA `(.L_x_10819) ;  /* 0x0000000c00bc0947 */ /* 0x000ff00003800000 */
[----:B------:R-:W0:Y:S01]  /*ffa0*/  S2UR UR5, SR_SWINHI ;  /* 0x00000000000579c3 */ /* 0x000e220000002f00 */
[----:B------:R-:W-:-:S07]  /*ffb0*/  IMAD R3, R142, 0x20, R138 ;  /* 0x000000208e037824 */ /* 0x000fce00078e028a */
[----:B------:R-:W-:Y:S01]  /*ffc0*/  BAR.SYNC.DEFER_BLOCKING 0x1, 0x180 ;  /* 0x0046000000007b1d */ /* 0x000fe20000010000 */
[----:B------:R-:W-:Y:S01]  /*ffd0*/  USHF.R.S32.HI UR10, URZ, 0x1f, UR40 ;  /* 0x0000001f3f0a7899 */ /* 0x000fe20008011428 */
[----:B------:R-:W-:Y:S01]  /*ffe0*/  VIADD R52, R137, UR41 ;  /* 0x0000002989347c36 */ /* 0x000fe20008000000 */
[----:B------:R-:W-:Y:S01]  /*fff0*/  USHF.R.S32.HI UR12, URZ, 0x1f, UR44 ;  /* 0x0000001f3f0c7899 */ /* 0x000fe2000801142c */
[----:B------:R-:W-:-:S04]  /*10000*/  F2FP.F16.F32.PACK_AB R6, R93, R6 ;  /* 0x000000065d06723e */ /* 0x000fc800000000ff */
[----:B------:R-:W1:Y:S01]  /*10010*/  LDC R37, c[0x0][0xbe8] ;  /* 0x0002fa00ff257b82 */ /* 0x000e620000000800 */
[----:B------:R-:W-:Y:S01]  /*10020*/  ULDC.64 UR8, c[0x0][0xb90] ;  /* 0x0002e40000087ab9 */ /* 0x000fe20000000a00 */
[----:B------:R-:W-:Y:S02]  /*10030*/  F2FP.F16.F32.PACK_AB R26, R125, R26 ;  /* 0x0000001a7d1a723e */ /* 0x000fe400000000ff */
[----:B------:R-:W-:Y:S02]  /*10040*/  F2FP.F16.F32.PACK_AB R27, R46, R27 ;  /* 0x0000001b2e1b723e */ /* 0x000fe400000000ff */
[----:B------:R-:W-:Y:S02]  /*10050*/  F2FP.F16.F32.PACK_AB R28, R129, R28 ;  /* 0x0000001c811c723e */ /* 0x000fe400000000ff */
[----:B------:R-:W-:Y:S02]  /*10060*/  F2FP.F16.F32.PACK_AB R29, R44, R29 ;  /* 0x0000001d2c1d723e */ /* 0x000fe400000000ff */
[----:B------:R-:W-:-:S02]  /*10070*/  F2FP.F16.F32.PACK_AB R30, R133, R30 ;  /* 0x0000001e851e723e */ /* 0x000fc400000000ff */
[----:B------:R-:W-:Y:S01]  /*10080*/  F2FP.F16.F32.PACK_AB R31, R48, R31 ;  /* 0x0000001f301f723e */ /* 0x000fe200000000ff */
[----:B------:R-:W-:Y:S01]  /*10090*/  UMOV UR6, UR42 ;  /* 0x0000002a00067c82 */ /* 0x000fe20008000000 */
[----:B0-----:R-:W-:Y:S01]  /*100a0*/  UMOV UR7, UR5 ;  /* 0x0000000500077c82 */ /* 0x001fe20008000000 */
[----:B------:R-:W-:Y:S01]  /*100b0*/  UIMAD UR5, UR10, UR8, URZ ;  /* 0x000000080a0572a4 */ /* 0x000fe2000f8e023f */
[----:B------:R-:W-:Y:S02]  /*100c0*/  IMAD.U32 R40, RZ, RZ, UR6 ;  /* 0x00000006ff287e24 */ /* 0x000fe4000f8e00ff */
[----:B------:R-:W-:Y:S01]  /*100d0*/  IMAD.U32 R41, RZ, RZ, UR7 ;  /* 0x00000007ff297e24 */ /* 0x000fe2000f8e00ff */
[----:B------:R-:W-:Y:S02]  /*100e0*/  UIMAD.WIDE.U32 UR6, UR40, UR8, URZ ;  /* 0x00000008280672a5 */ /* 0x000fe4000f8e003f */
[----:B------:R-:W-:Y:S01]  /*100f0*/  UIMAD UR5, UR40, UR9, UR5 ;  /* 0x00000009280572a4 */ /* 0x000fe2000f8e0205 */
[----:B------:R-:W-:-:S02]  /*10100*/  IMAD.WIDE R4, R147, 0x2, R40 ;  /* 0x0000000293047825 */ /* 0x000fc400078e0228 */
[----:B------:R-:W-:Y:S01]  /*10110*/  ULDC.64 UR8, c[0x0][0xb98] ;  /* 0x0002e60000087ab9 */ /* 0x000fe20000000a00 */
[----:B------:R-:W-:Y:S01]  /*10120*/  UIADD3 UR7, UR7, UR5, URZ ;  /* 0x0000000507077290 */ /* 0x000fe2000fffe03f */
[----:B------:R-:W-:Y:S01]  /*10130*/  IMAD.WIDE R40, R3, 0x2, R40 ;  /* 0x0000000203287825 */ /* 0x000fe200078e0228 */
[C---:B------:R-:W-:Y:S01]  /*10140*/  IADD3 R35, P1, R4.reuse, 0x6000, RZ ;  /* 0x0000600004237810 */ /* 0x040fe20007f3e0ff */
[----:B------:R-:W-:Y:S01]  /*10150*/  UIMAD UR5, UR12, UR8, URZ ;  /* 0x000000080c0572a4 */ /* 0x000fe2000f8e023f */
[C---:B------:R-:W-:Y:S01]  /*10160*/  LOP3.LUT R3, R4.reuse, 0x180, RZ, 0xc0, !PT ;  /* 0x0000018004037812 */ /* 0x040fe200078ec0ff */
[----:B------:R-:W-:Y:S01]  /*10170*/  UIMAD.WIDE.U32 UR6, UR44, UR8, UR6 ;  /* 0x000000082c0672a5 */ /* 0x000fe2000f8e0006 */
[C---:B------:R-:W-:Y:S01]  /*10180*/  IADD3 R8, P3, R4.reuse, 0x3000, RZ ;  /* 0x0000300004087810 */ /* 0x040fe20007f7e0ff */
[--C-:B------:R-:W-:Y:S01]  /*10190*/  IMAD.X R25, RZ, RZ, R5.reuse, P1 ;  /* 0x000000ffff197224 */ /* 0x100fe200008e0605 */
[----:B-1----:R-:W-:Y:S01]  /*101a0*/  ISETP.NE.AND P1, PT, R37, 0x1, PT ;  /* 0x000000012500780c */ /* 0x002fe20003f25270 */
[----:B------:R-:W-:Y:S01]  /*101b0*/  UIMAD UR5, UR44, UR9, UR5 ;  /* 0x000000092c0572a4 */ /* 0x000fe2000f8e0205 */
[----:B------:R-:W-:Y:S01]  /*101c0*/  SHF.R.U64 R3, R3, 0x3, RZ ;  /* 0x0000000303037819 */ /* 0x000fe200000012ff */
[----:B------:R-:W-:Y:S01]  /*101d0*/  IMAD.X R13, RZ, RZ, R5, P3 ;  /* 0x000000ffff0d7224 */ /* 0x000fe200018e0605 */
[C---:B------:R-:W-:Y:S01]  /*101e0*/  IADD3 R21, P4, R4.reuse, 0x20, RZ ;  /* 0x0000002004157810 */ /* 0x040fe20007f9e0ff */
[----:B------:R-:W-:Y:S01]  /*101f0*/  ULDC.64 UR8, c[0x0][0xae8] ;  /* 0x0002ba0000087ab9 */ /* 0x000fe20000000a00 */
[----:B------:R-:W-:-:S02]  /*10200*/  IADD3 R15, P0, R4, 0x6020, RZ ;  /* 0x00006020040f7810 */ /* 0x000fc40007f1e0ff */
[----:B------:R-:W-:Y:S01]  /*10210*/  IADD3 R33, P2, R4, 0x3020, RZ ;  /* 0x0000302004217810 */ /* 0x000fe20007f5e0ff */
[--C-:B------:R-:W-:Y:S01]  /*10220*/  IMAD.X R9, RZ, RZ, R5.reuse, P4 ;  /* 0x000000ffff097224 */ /* 0x100fe200020e0605 */
[----:B------:R-:W-:Y:S02]  /*10230*/  LOP3.LUT R4, R3, R4, RZ, 0x3c, !PT ;  /* 0x0000000403047212 */ /* 0x000fe400078e3cff */
[----:B------:R-:W-:Y:S01]  /*10240*/  LOP3.LUT R12, R35, 0x180, RZ, 0xc0, !PT ;  /* 0x00000180230c7812 */ /* 0x000fe200078ec0ff */
[----:B------:R-:W0:Y:S01]  /*10250*/  @P1 LDC R45, c[0x0][0xbec] ;  /* 0x0002fb00ff2d1b82 */ /* 0x000e220000000800 */
[----:B------:R-:W-:Y:S01]  /*10260*/  LOP3.LUT R3, R8, 0x180, RZ, 0xc0, !PT ;  /* 0x0000018008037812 */ /* 0x000fe200078ec0ff */
[----:B------:R-:W-:Y:S01]  /*10270*/  IMAD.X R11, RZ, RZ, R5, P2 ;  /* 0x000000ffff0b7224 */ /* 0x000fe200010e0605 */
[----:B------:R-:W-:Y:S02]  /*10280*/  LOP3.LUT R2, R21, 0x180, RZ, 0xc0, !PT ;  /* 0x0000018015027812 */ /* 0x000fe400078ec0ff */
[----:B------:R-:W-:-:S02]  /*10290*/  SHF.R.U64 R12, R12, 0x3, RZ ;  /* 0x000000030c0c7819 */ /* 0x000fc400000012ff */
[----:B------:R-:W-:Y:S01]  /*102a0*/  SHF.R.U64 R3, R3, 0x3, RZ ;  /* 0x0000000303037819 */ /* 0x000fe200000012ff */
[----:B------:R-:W1:Y:S01]  /*102b0*/  @P1 LDC R50, c[0x0][0xbf0] ;  /* 0x0002fc00ff321b82 */ /* 0x000e620000000800 */
[----:B------:R-:W-:Y:S02]  /*102c0*/  SHF.R.U64 R2, R2, 0x3, RZ ;  /* 0x0000000302027819 */ /* 0x000fe400000012ff */
[----:B------:R-:W-:Y:S02]  /*102d0*/  IADD3 R43, P5, R40, 0x7800, RZ ;  /* 0x00007800282b7810 */ /* 0x000fe40007fbe0ff */
[----:B------:R-:W-:Y:S02]  /*102e0*/  LOP3.LUT R24, R12, R35, RZ, 0x3c, !PT ;  /* 0x000000230c187212 */ /* 0x000fe400078e3cff */
[----:B------:R-:W-:Y:S02]  /*102f0*/  LOP3.LUT R14, R15, 0x180, RZ, 0xc0, !PT ;  /* 0x000001800f0e7812 */ /* 0x000fe400078ec0ff */
[----:B------:R-:W-:-:S02]  /*10300*/  LOP3.LUT R12, R3, R8, RZ, 0x3c, !PT ;  /* 0x00000008030c7212 */ /* 0x000fc400078e3cff */
[----:B------:R-:W-:Y:S02]  /*10310*/  LOP3.LUT R8, R2, R21, RZ, 0x3c, !PT ;  /* 0x0000001502087212 */ /* 0x000fe400078e3cff */
[----:B------:R-:W-:Y:S02]  /*10320*/  LOP3.LUT R2, R43, 0x180, RZ, 0xc0, !PT ;  /* 0x000001802b027812 */ /* 0x000fe400078ec0ff */
[----:B------:R-:W-:Y:S01]  /*10330*/  SHF.R.U64 R14, R14, 0x3, RZ ;  /* 0x000000030e0e7819 */ /* 0x000fe200000012ff */
[----:B0-----:R-:W-:Y:S01]  /*10340*/  @P1 IMAD.HI.U32 R45, R52, R45, RZ ;  /* 0x0000002d342d1227 */ /* 0x001fe200078e00ff */
[----:B------:R-:W-:Y:S02]  /*10350*/  SHF.R.U64 R2, R2, 0x3, RZ ;  /* 0x0000000302027819 */ /* 0x000fe400000012ff */
[----:B------:R-:W-:Y:S01]  /*10360*/  LOP3.LUT R14, R14, R15, RZ, 0x3c, !PT ;  /* 0x0000000f0e0e7212 */ /* 0x000fe200078e3cff */
[----:B------:R-:W-:Y:S01]  /*10370*/  IMAD.X R15, RZ, RZ, R5, P0 ;  /* 0x000000ffff0f7224 */ /* 0x000fe200000e0605 */
[----:B------:R-:W-:-:S02]  /*10380*/  IADD3 R39, P0, R40, 0x1800, RZ ;  /* 0x0000180028277810 */ /* 0x000fc40007f1e0ff */
[----:B------:R-:W-:Y:S01]  /*10390*/  LOP3.LUT R2, R2, R43, RZ, 0x3c, !PT ;  /* 0x0000002b02027212 */ /* 0x000fe200078e3cff */
[----:B------:R-:W-:Y:S01]  /*103a0*/  IMAD.MOV.U32 R43, RZ, RZ, R52 ;  /* 0x000000ffff2b7224 */ /* 0x000fe200078e0034 */
[----:B-1----:R-:W-:Y:S02]  /*103b0*/  @P1 SHF.R.U32.HI R43, RZ, R50, R45 ;  /* 0x00000032ff2b1219 */ /* 0x002fe4000001162d */
[----:B------:R-:W-:Y:S02]  /*103c0*/  LOP3.LUT R38, R39, 0x180, RZ, 0xc0, !PT ;  /* 0x0000018027267812 */ /* 0x000fe400078ec0ff */
[----:B------:R-:W-:Y:S02]  /*103d0*/  MOV R47, R4 ;  /* 0x00000004002f7202 */ /* 0x000fe40000000f00 */
[----:B------:R-:W-:Y:S01]  /*103e0*/  F2FP.F16.F32.PACK_AB R4, R42, R7 ;  /* 0x000000072a04723e */ /* 0x000fe200000000ff */
[----:B------:R-:W-:Y:S01]  /*103f0*/  IMAD.MOV R42, RZ, RZ, -R43 ;  /* 0x000000ffff2a7224 */ /* 0x000fe200078e0a2b */
[----:B------:R-:W-:-:S02]  /*10400*/  LOP3.LUT R10, R33, 0x180, RZ, 0xc0, !PT ;  /* 0x00000180210a7812 */ /* 0x000fc400078ec0ff */
[----:B------:R-:W-:Y:S02]  /*10410*/  SHF.R.U64 R38, R38, 0x3, RZ ;  /* 0x0000000326267819 */ /* 0x000fe400000012ff */
[----:B------:R-:W-:Y:S02]  /*10420*/  F2FP.F16.F32.PACK_AB R5, R91, R90 ;  /* 0x0000005a5b05723e */ /* 0x000fe400000000ff */
[----:B------:R-:W-:Y:S02]  /*10430*/  F2FP.F16.F32.PACK_AB R7, R95, R94 ;  /* 0x0000005e5f07723e */ /* 0x000fe400000000ff */
[----:B------:R-:W-:Y:S01]  /*10440*/  MOV R57, R14 ;  /* 0x0000000e00397202 */ /* 0x000fe20000000f00 */
[C---:B------:R-:W-:Y:S01]  /*10450*/  IMAD R15, R37.reuse, R42, R52 ;  /* 0x0000002a250f7224 */ /* 0x040fe200078e0234 */
[----:B------:R-:W-:Y:S01]  /*10460*/  SHF.R.U64 R10, R10, 0x3, RZ ;  /* 0x000000030a0a7819 */ /* 0x000fe200000012ff */
[----:B------:R0:W-:Y:S01]  /*10470*/  STSM.16.M88.4 [R47], R4 ;  /* 0x000000042f007844 */ /* 0x0001e20000000200 */
[----:B------:R-:W-:Y:S01]  /*10480*/  LOP3.LUT R38, R38, R39, RZ, 0x3c, !PT ;  /* 0x0000002726267212 */ /* 0x000fe200078e3cff */
[----:B------:R-:W-:Y:S01]  /*10490*/  IMAD.X R39, RZ, RZ, R41, P0 ;  /* 0x000000ffff277224 */ /* 0x000fe200000e0629 */
[----:B------:R-:W-:Y:S01]  /*104a0*/  MOV R62, R24 ;  /* 0x00000018003e7202 */ /* 0x000fe20000000f00 */
[----:B------:R-:W-:Y:S01]  /*104b0*/  IMAD.U32 R25, RZ, RZ, UR5 ;  /* 0x00000005ff197e24 */ /* 0x000fe2000f8e00ff */
[----:B------:R-:W-:Y:S01]  /*104c0*/  SHF.R.S32.HI R14, RZ, 0x1f, R43 ;  /* 0x0000001fff0e7819 */ /* 0x000fe2000001142b */
[----:B------:R-:W-:Y:S01]  /*104d0*/  ULDC UR5, c[0x0][0xa88] ;  /* 0x0002a20000057ab9 */ /* 0x000fe20000000800 */
[----:B------:R-:W-:Y:S01]  /*104e0*/  LOP3.LUT R10, R10, R33, RZ, 0x3c, !PT ;  /* 0x000000210a0a7212 */ /* 0x000fe200078e3cff */
[----:B------:R-:W-:Y:S01]  /*104f0*/  IMAD R56, R37, UR5, RZ ;  /* 0x0000000525387c24 */ /* 0x000fe2000f8e02ff */
[----:B------:R-:W-:-:S02]  /*10500*/  IADD3 R33, P3, R40, 0x4800, RZ ;  /* 0x0000480028217810 */ /* 0x000fc40007f7e0ff */
[----:B------:R-:W-:Y:S02]  /*10510*/  IADD3 R35, P2, R40, 0x3000, RZ ;  /* 0x0000300028237810 */ /* 0x000fe40007f5e0ff */
[----:B------:R-:W-:Y:S02]  /*10520*/  LOP3.LUT R32, R33, 0x180, RZ, 0xc0, !PT ;  /* 0x0000018021207812 */ /* 0x000fe400078ec0ff */
[----:B------:R-:W-:Y:S02]  /*10530*/  LOP3.LUT R34, R35, 0x180, RZ, 0xc0, !PT ;  /* 0x0000018023227812 */ /* 0x000fe400078ec0ff */
[----:B0-----:R-:W-:Y:S02]  /*10540*/  IADD3 R4, P0, R43, UR6, RZ ;  /* 0x000000062b047c10 */ /* 0x001fe4000ff1e0ff */
[----:B------:R-:W-:Y:S02]  /*10550*/  SHF.R.S32.HI R6, RZ, 0x1f, R15 ;  /* 0x0000001fff067819 */ /* 0x000fe4000001140f */
[----:B------:R-:W-:Y:S01]  /*10560*/  IADD3.X R5, R14, UR7, R25, P0, !PT ;  /* 0x000000070e057c10 */ /* 0x000fe200087fe419 */
[----:B------:R-:W-:Y:S01]  /*10570*/  ULDC.64 UR6, c[0x0][0xb88] ;  /* 0x0002e20000067ab9 */ /* 0x000fe20000000a00 */
[----:B------:R-:W-:Y:S01]  /*10580*/  SHF.R.U64 R32, R32, 0x3, RZ ;  /* 0x0000000320207819 */ /* 0x000fe200000012ff */
[----:B------:R-:W-:Y:S01]  /*10590*/  IMAD R6, R6, UR6, RZ ;  /* 0x0000000606067c24 */ /* 0x000fe2000f8e02ff */
[----:B------:R-:W-:Y:S01]  /*105a0*/  MOV R63, R10 ;  /* 0x0000000a003f7202 */ /* 0x000fe20000000f00 */
[----:B------:R-:W-:Y:S01]  /*105b0*/  IMAD.WIDE.U32 R4, R15, UR6, R4 ;  /* 0x000000060f047c25 */ /* 0x000fe2000f8e0004 */
[----:B------:R-:W-:-:S02]  /*105c0*/  SHF.R.U64 R34, R34, 0x3, RZ ;  /* 0x0000000322227819 */ /* 0x000fc400000012ff */
[----:B------:R-:W-:Y:S01]  /*105d0*/  LOP3.LUT R32, R32, R33, RZ, 0x3c, !PT ;  /* 0x0000002120207212 */ /* 0x000fe200078e3cff */
[----:B------:R-:W-:Y:S01]  /*105e0*/  IMAD R15, R15, UR7, R6 ;  /* 0x000000070f0f7c24 */ /* 0x000fe2000f8e0206 */
[----:B------:R-:W-:Y:S01]  /*105f0*/  ULDC.64 UR6, c[0x0][0xb50] ;  /* 0x0002d40000067ab9 */ /* 0x000fe20000000a00 */
[----:B------:R-:W-:Y:S01]  /*10600*/  VIADD R11, R146, UR41 ;  /* 0x00000029920b7c36 */ /* 0x000fe20008000000 */
[----:B------:R-:W-:Y:S01]  /*10610*/  LOP3.LUT P0, RZ, R144, 0x3, RZ, 0xc0, !PT ;  /* 0x0000000390ff7812 */ /* 0x000fe2000780c0ff */
[----:B------:R-:W-:Y:S01]  /*10620*/  IMAD.X R33, RZ, RZ, R41, P3 ;  /* 0x000000ffff217224 */ /* 0x000fe200018e0629 */
[----:B------:R-:W-:Y:S01]  /*10630*/  LEA R42, P3, R4, UR6, 0x2 ;  /* 0x00000006042a7c11 */ /* 0x000fe2000f8610ff */
[----:B------:R-:W-:Y:S01]  /*10640*/  VIADD R7, R11, 0x8 ;  /* 0x000000080b077836 */ /* 0x000fe20000000000 */
[----:B------:R-:W-:Y:S01]  /*10650*/  LOP3.LUT R34, R34, R35, RZ, 0x3c, !PT ;  /* 0x0000002322227212 */ /* 0x000fe200078e3cff */
[----:B------:R-:W-:Y:S01]  /*10660*/  IMAD.IADD R5, R5, 0x1, R15 ;  /* 0x0000000105057824 */ /* 0x000fe200078e020f */
[----:B------:R-:W-:Y:S01]  /*10670*/  MOV R53, R8 ;  /* 0x0000000800357202 */ /* 0x000fe20000000f00 */
        /* <DEDUP_REMOVED lines=8> */
[----:B------:R-:W0:Y:S01]  /*10700*/  SHFL.IDX PT, R59, R43, RZ, 0x1c1f ;  /* 0x001c1fff2b3b7589 */ /* 0x000e2200000e0000 */
[----:B------:R-:W-:Y:S02]  /*10710*/  F2FP.F16.F32.PACK_AB R6, R101, R100 ;  /* 0x000000646506723e */ /* 0x000fe400000000ff */
[----:B------:R-:W-:Y:S01]  /*10720*/  F2FP.F16.F32.PACK_AB R7, R103, R102 ;  /* 0x000000666707723e */ /* 0x000fe200000000ff */
[----:B------:R-:W1:Y:S01]  /*10730*/  SHFL.IDX PT, R61, R43, 0x1, 0x1c1f ;  /* 0x003c1f002b3d7f89 */ /* 0x000e6200000e0000 */
[----:B------:R-:W-:-:S02]  /*10740*/  MOV R52, R12 ;  /* 0x0000000c00347202 */ /* 0x000fc40000000f00 */
[----:B------:R-:W-:Y:S01]  /*10750*/  F2FP.F16.F32.PACK_AB R8, R105, R104 ;  /* 0x000000686908723e */ /* 0x000fe200000000ff */
[----:B------:R-:W-:Y:S01]  /*10760*/  STSM.16.M88.4 [R53], R4 ;  /* 0x0000000435007844 */ /* 0x000fe20000000200 */
[----:B------:R-:W-:Y:S02]  /*10770*/  F2FP.F16.F32.PACK_AB R9, R107, R106 ;  /* 0x0000006a6b09723e */ /* 0x000fe400000000ff */
[----:B------:R-:W-:Y:S02]  /*10780*/  F2FP.F16.F32.PACK_AB R10, R109, R108 ;  /* 0x0000006c6d0a723e */ /* 0x000fe400000000ff */
[----:B------:R-:W-:Y:S02]  /*10790*/  F2FP.F16.F32.PACK_AB R11, R111, R110 ;  /* 0x0000006e6f0b723e */ /* 0x000fe400000000ff */
[----:B------:R-:W-:Y:S02]  /*107a0*/  F2FP.F16.F32.PACK_AB R12, R113, R112 ;  /* 0x00000070710c723e */ /* 0x000fe400000000ff */
[----:B------:R-:W-:Y:S01]  /*107b0*/  F2FP.F16.F32.PACK_AB R13, R115, R114 ;  /* 0x00000072730d723e */ /* 0x000fe200000000ff */
[----:B------:R-:W-:Y:S01]  /*107c0*/  STSM.16.M88.4 [R52], R8 ;  /* 0x0000000834007844 */ /* 0x000fe20000000200 */
[----:B------:R-:W-:-:S02]  /*107d0*/  F2FP.F16.F32.PACK_AB R14, R117, R116 ;  /* 0x00000074750e723e */ /* 0x000fc400000000ff */
[----:B------:R-:W-:Y:S02]  /*107e0*/  F2FP.F16.F32.PACK_AB R15, R119, R118 ;  /* 0x00000076770f723e */ /* 0x000fe400000000ff */
[----:B------:R-:W-:Y:S02]  /*107f0*/  F2FP.F16.F32.PACK_AB R24, R121, R120 ;  /* 0x000000787918723e */ /* 0x000fe400000000ff */
[----:B------:R-:W-:Y:S01]  /*10800*/  F2FP.F16.F32.PACK_AB R25, R123, R122 ;  /* 0x0000007a7b19723e */ /* 0x000fe200000000ff */
[----:B------:R2:W-:Y:S01]  /*10810*/  STSM.16.M88.4 [R63], R12 ;  /* 0x0000000c3f007844 */ /* 0x0005e20000000200 */
[C---:B------:R-:W-:Y:S02]  /*10820*/  IADD3 R21, P4, R40.reuse, 0x6000, RZ ;  /* 0x0000600028157810 */ /* 0x040fe40007f9e0ff */
[----:B------:R-:W-:Y:S01]  /*10830*/  LOP3.LUT R3, R40, 0x180, RZ, 0xc0, !PT ;  /* 0x0000018028037812 */ /* 0x000fe200078ec0ff */
[----:B------:R3:W-:Y:S01]  /*10840*/  STSM.16.M88.4 [R62], R24 ;  /* 0x000000183e007844 */ /* 0x0007e20000000200 */
[----:B------:R-:W-:Y:S01]  /*10850*/  UIMAD UR5, UR10, UR8, URZ ;  /* 0x000000080a0572a4 */ /* 0x000fe2000f8e023f */
[----:B------:R-:W-:-:S02]  /*10860*/  LOP3.LUT R20, R21, 0x180, RZ, 0xc0, !PT ;  /* 0x0000018015147812 */ /* 0x000fc400078ec0ff */
[----:B------:R-:W-:Y:S01]  /*10870*/  STSM.16.M88.4 [R57], R28 ;  /* 0x0000001c39007844 */ /* 0x000fe20000000200 */
[----:B------:R-:W-:Y:S01]  /*10880*/  UIMAD.WIDE.U32 UR6, UR40, UR8, URZ ;  /* 0x00000008280672a5 */ /* 0x000fe2000f8e003f */
[----:B------:R-:W-:Y:S01]  /*10890*/  SHF.R.U64 R3, R3, 0x3, RZ ;  /* 0x0000000303037819 */ /* 0x000fe200000012ff */
[----:B------:R-:W-:Y:S01]  /*108a0*/  ULDC.64 UR10, c[0x0][0xaf0] ;  /* 0x0002bc00000a7ab9 */ /* 0x000fe20000000a00 */
[----:B------:R-:W-:Y:S08]  /*108b0*/  BAR.SYNC.DEFER_BLOCKING 0x1, 0x180 ;  /* 0x0046000000007b1d */ /* 0x000ff00000010000 */
[----:B--2---:R-:W2:Y:S08]  /*108c0*/  @P1 LDC R15, c[0x0][0xbec] ;  /* 0x0002fb00ff0f1b82 */ /* 0x004eb00000000800 */
[----:B---3--:R-:W3:Y:S01]  /*108d0*/  @P1 LDC R25, c[0x0][0xbf0] ;  /* 0x0002fc00ff191b82 */ /* 0x008ee20000000800 */
[----:B------:R-:W-:Y:S01]  /*108e0*/  UIMAD UR5, UR40, UR9, UR5 ;  /* 0x00000009280572a4 */ /* 0x000fe2000f8e0205 */
[----:B------:R-:W-:-:S02]  /*108f0*/  SHF.R.U64 R20, R20, 0x3, RZ ;  /* 0x0000000314147819 */ /* 0x000fc400000012ff */
[----:B------:R-:W-:Y:S01]  /*10900*/  LOP3.LUT R40, R3, R40, RZ, 0x3c, !PT ;  /* 0x0000002803287212 */ /* 0x000fe200078e3cff */
[----:B0-----:R0:W-:Y:S01]  /*10910*/  @!P2 ST.E desc[UR48][R58.64], R0 ;  /* 0x000000003a00a985 */ /* 0x0011e2000c101930 */
[----:B------:R-:W-:Y:S01]  /*10920*/  UIMAD UR8, UR12, UR10, URZ ;  /* 0x0000000a0c0872a4 */ /* 0x000fe2000f8e023f */
[--C-:B------:R-:W-:Y:S01]  /*10930*/  IMAD.X R3, RZ, RZ, R41.reuse, P5 ;  /* 0x000000ffff037224 */ /* 0x100fe200028e0629 */
[----:B------:R-:W-:Y:S01]  /*10940*/  UIADD3 UR7, UR7, UR5, URZ ;  /* 0x0000000507077290 */ /* 0x000fe2000fffe03f */
[----:B------:R-:W-:Y:S01]  /*10950*/  LOP3.LUT R20, R20, R21, RZ, 0x3c, !PT ;  /* 0x0000001514147212 */ /* 0x000fe200078e3cff */
[----:B0-----:R-:W-:Y:S01]  /*10960*/  IMAD R0, R141, 0x60, R142 ;  /* 0x000000608d007824 */ /* 0x001fe200078e028e */
[----:B------:R-:W-:Y:S01]  /*10970*/  UIMAD UR5, UR44, UR11, UR8 ;  /* 0x0000000b2c0572a4 */ /* 0x000fe2000f8e0208 */
[----:B------:R-:W-:Y:S01]  /*10980*/  IMAD.X R21, RZ, RZ, R41, P4 ;  /* 0x000000ffff157224 */ /* 0x000fe200020e0629 */
[----:B-1----:R0:W-:Y:S01]  /*10990*/  @!P0 ST.E desc[UR48][R60.64], R36 ;  /* 0x000000243c008985 */ /* 0x0021e2000c101930 */
[----:B------:R-:W-:Y:S01]  /*109a0*/  VIADD R14, R0, UR41 ;  /* 0x00000029000e7c36 */ /* 0x000fe20008000000 */
[----:B------:R-:W-:Y:S01]  /*109b0*/  UIMAD.WIDE.U32 UR6, UR44, UR10, UR6 ;  /* 0x0000000a2c0672a5 */ /* 0x000fe2000f8e0006 */
[----:B------:R-:W-:-:S02]  /*109c0*/  ULDC.64 UR8, c[0x0][0xae0] ;  /* 0x0002b80000087ab9 */ /* 0x000fc40000000a00 */
[----:B--2---:R-:W-:Y:S01]  /*109d0*/  @P1 IMAD.HI.U32 R0, R14, R15, RZ ;  /* 0x0000000f0e001227 */ /* 0x004fe200078e00ff */
[----:B------:R1:W5:Y:S03]  /*109e0*/  LD.E.128 R8, desc[UR48][R2.64] ;  /* 0x0000003002087980 */ /* 0x000366000c101d00 */
[----:B------:R-:W-:Y:S01]  /*109f0*/  IMAD.MOV.U32 R13, RZ, RZ, R14 ;  /* 0x000000ffff0d7224 */ /* 0x000fe200078e000e */
[----:B---3--:R-:W-:Y:S01]  /*10a00*/  @P1 SHF.R.U32.HI R13, RZ, R25, R0 ;  /* 0x00000019ff0d1219 */ /* 0x008fe20000011600 */
[----:B------:R-:W-:Y:S01]  /*10a10*/  UIADD3 UR5, UR7, UR5, URZ ;  /* 0x0000000507057290 */ /* 0x000fe2000fffe03f */
[----:B------:R-:W5:Y:S02]  /*10a20*/  LD.E.128 R40, desc[UR48][R40.64] ;  /* 0x0000003028287980 */ /* 0x000f64000c101d00 */
[--C-:B------:R-:W-:Y:S01]  /*10a30*/  SHF.R.S32.HI R0, RZ, 0x1f, R13.reuse ;  /* 0x0000001fff007819 */ /* 0x100fe2000001140d */
[----:B------:R-:W-:Y:S01]  /*10a40*/  IMAD.MOV R12, RZ, RZ, -R13 ;  /* 0x000000ffff0c7224 */ /* 0x000fe200078e0a0d */
[----:B------:R0:W5:Y:S01]  /*10a50*/  LD.E.128 R44, desc[UR48][R38.64] ;  /* 0x00000030262c7980 */ /* 0x000162000c101d00 */
[----:B-1----:R-:W-:-:S02]  /*10a60*/  IMAD.U32 R3, RZ, RZ, UR7 ;  /* 0x00000007ff037e24 */ /* 0x002fc4000f8e00ff */
[----:B------:R-:W-:Y:S01]  /*10a70*/  IMAD R0, R0, UR8, RZ ;  /* 0x0000000800007c24 */ /* 0x000fe2000f8e02ff */
[----:B------:R0:W5:Y:S01]  /*10a80*/  LD.E.128 R48, desc[UR48][R34.64] ;  /* 0x0000003022307980 */ /* 0x000162000c101d00 */
[----:B------:R-:W-:Y:S02]  /*10a90*/  IMAD R37, R37, R12, R14 ;  /* 0x0000000c25257224 */ /* 0x000fe400078e020e */
[----:B------:R-:W-:Y:S01]  /*10aa0*/  IMAD.U32 R2, RZ, RZ, UR6 ;  /* 0x00000006ff027e24 */ /* 0x000fe2000f8e00ff */
[----:B------:R0:W5:Y:S01]  /*10ab0*/  LD.E.128 R4, desc[UR48][R32.64] ;  /* 0x0000003020047980 */ /* 0x000162000c101d00 */
[----:B------:R-:W-:Y:S01]  /*10ac0*/  IMAD.U32 R3, RZ, RZ, UR5 ;  /* 0x00000005ff037e24 */ /* 0x000fe2000f8e00ff */
[----:B------:R-:W-:Y:S01]  /*10ad0*/  ULDC.64 UR6, c[0x0][0xad8] ;  /* 0x0002b60000067ab9 */ /* 0x000fe20000000a00 */
[C---:B------:R-:W-:Y:S01]  /*10ae0*/  IMAD R15, R13.reuse, UR9, R0 ;  /* 0x000000090d0f7c24 */ /* 0x040fe2000f8e0200 */
        /* <DEDUP_REMOVED lines=11> */
[----:B------:R-:W-:Y:S01]  /*10ba0*/  VIADD R25, R142, UR41 ;  /* 0x000000298e197c36 */ /* 0x000fe20008000000 */
[----:B------:R-:W-:Y:S01]  /*10bb0*/  UIADD3 UR5, UR42, 0x2d820, URZ ;  /* 0x0002d8202a057890 */ /* 0x000fe2000fffe03f */
[C---:B------:R-:W-:Y:S02]  /*10bc0*/  IMAD R13, R37.reuse, UR7, R0 ;  /* 0x00000007250d7c24 */ /* 0x040fe4000f8e0200 */
[----:B------:R-:W-:Y:S01]  /*10bd0*/  IMAD.WIDE.U32 R2, R37, UR6, R2 ;  /* 0x0000000625027c25 */ /* 0x000fe2000f8e0002 */
[----:B------:R-:W-:Y:S01]  /*10be0*/  ISETP.GE.AND P0, PT, R25, R56, PT ;  /* 0x000000381900720c */ /* 0x000fe20003f06270 */
[----:B------:R-:W-:Y:S01]  /*10bf0*/  ULDC.64 UR6, c[0x0][0xa80] ;  /* 0x0002a00000067ab9 */ /* 0x000fe20000000a00 */
[----:B------:R-:W-:Y:S01]  /*10c00*/  UPRMT UR5, URZ, 0x654, UR5 ;  /* 0x000006543f057896 */ /* 0x000fe20008000005 */
[----:B------:R-:W-:Y:S01]  /*10c10*/  IMAD.IADD R3, R3, 0x1, R13 ;  /* 0x0000000103037824 */ /* 0x000fe200078e020d */
[----:B------:R-:W-:-:S04]  /*10c20*/  LEA R0, P1, R2, UR6, 0x1 ;  /* 0x0000000602007c11 */ /* 0x000fc8000f8208ff */
[----:B------:R-:W-:Y:S01]  /*10c30*/  LEA.HI.X R24, R2, UR7, R3, 0x1, P1 ;  /* 0x0000000702187c11 */ /* 0x000fe200088f0c03 */
[----:B-1----:R0:W1:Y:S01]  /*10c40*/  SHFL.IDX PT, R12, R0, RZ, 0x1c1f ;  /* 0x001c1fff000c7589 */ /* 0x00206200000e0000 */
[----:B------:R-:W-:Y:S03]  /*10c50*/  BSSY B1, `(.L_x_10820) ;  /* 0x0000010000017945 */ /* 0x000fe60003800000 */
[----:B------:R0:W2:Y:S01]  /*10c60*/  SHFL.IDX PT, R13, R24, RZ, 0x1c1f ;  /* 0x001c1fff180d7589 */ /* 0x0000a200000e0000 */
[----:B------:R-:W-:Y:S01]  /*10c70*/  SYNCS.ARRIVE.TRANS64.RED.A1T0 RZ, [UR5], RZ ;  /* 0x000000ffffff79a7 */ /* 0x000fe20008100405 */
[----:B------:R-:W-:Y:S05]  /*10c80*/  @P0 BRA `(.L_x_10821) ;  /* 0x0000000000300947 */ /* 0x000fea0003800000 */
[----:B------:R-:W-:Y:S02]  /*10c90*/  ULDC UR5, c[0x0][0xac8] ;  /* 0x0002b20000057ab9 */ /* 0x000fe40000000800 */
[----:B------:R-:W-:Y:S02]  /*10ca0*/  ISETP.GE.AND P1, PT, R139, UR5, PT ;  /* 0x000000058b007c0c */ /* 0x000fe4000bf26270 */
[----:B------:R-:W-:Y:S02]  /*10cb0*/  ISETP.GE.AND P2, PT, R140, UR5, PT ;  /* 0x000000058c007c0c */ /* 0x000fe4000bf46270 */
[----:B------:R-:W-:-:S09]  /*10cc0*/  ISETP.GE.AND P0, PT, R138, UR5, PT ;  /* 0x000000058a007c0c */ /* 0x000fd2000bf06270 */
[CC--:B-1----:R-:W-:Y:S02]  /*10cd0*/  @!P1 LEA R14, P3, R139.reuse, R12.reuse, 0x1 ;  /* 0x0000000c8b0e9211 */ /* 0x0c2fe400078608ff */
[----:B0-----:R-:W-:Y:S02]  /*10ce0*/  @!P2 LEA R20, P4, R140, R12, 0x1 ;  /* 0x0000000c8c14a211 */ /* 0x001fe400078808ff */
[----:B--2---:R-:W-:Y:S01]  /*10cf0*/  @!P0 IMAD.WIDE R2, R138, 0x2, R12 ;  /* 0x000000028a028825 */ /* 0x004fe200078e020c */
[-C--:B------:R-:W-:Y:S02]  /*10d00*/  @!P1 LEA.HI.X R15, R139, R13.reuse, R149, 0x1, P3 ;  /* 0x0000000d8b0f9211 */ /* 0x080fe400018f0c95 */
[----:B------:R-:W-:Y:S02]  /*10d10*/  @!P2 LEA.HI.X R21, R140, R13, R148, 0x1, P4 ;  /* 0x0000000d8c15a211 */ /* 0x000fe400020f0c94 */
[----:B-----5:R3:W-:Y:S04]  /*10d20*/  @!P0 ST.E.128 desc[UR48][R2.64], R40 ;  /* 0x0000002802008985 */ /* 0x0207e8000c101d30 */
[----:B------:R3:W-:Y:S04]  /*10d30*/  @!P1 ST.E.128 desc[UR48][R14.64], R48 ;  /* 0x000000300e009985 */ /* 0x0007e8000c101d30 */
[----:B------:R3:W-:Y:S02]  /*10d40*/  @!P2 ST.E.128 desc[UR48][R20.64], R52 ;  /* 0x000000341400a985 */ /* 0x0007e4000c101d30 */
.L_x_10821:
[----:B------:R-:W-:Y:S05]  /*10d50*/  BSYNC B1 ;  /* 0x0000000000017941 */ /* 0x000fea0003800000 */
.L_x_10820:
[----:B---3--:R-:W-:Y:S01]  /*10d60*/  VIADD R3, R25, 0x60 ;  /* 0x0000006019037836 */ /* 0x008fe20000000000 */
[----:B--2---:R2:W3:Y:S04]  /*10d70*/  SHFL.IDX PT, R13, R24, 0x1, 0x1c1f ;  /* 0x003c1f00180d7f89 */ /* 0x0044e800000e0000 */
[----:B------:R-:W-:Y:S01]  /*10d80*/  ISETP.GE.AND P0, PT, R3, R56, PT ;  /* 0x000000380300720c */ /* 0x000fe20003f06270 */
[----:B-1----:R2:W1:-:S12]  /*10d90*/  SHFL.IDX PT, R12, R0, 0x1, 0x1c1f ;  /* 0x003c1f00000c7f89 */ /* 0x00245800000e0000 */
[----:B--2---:R-:W-:Y:S05]  /*10da0*/  @P0 BRA `(.L_x_10822) ;  /* 0x0000000800240947 */ /* 0x004fea0003800000 */
[----:B------:R-:W-:Y:S02]  /*10db0*/  ULDC UR5, c[0x0][0xac8] ;  /* 0x0002b20000057ab9 */ /* 0x000fe40000000800 */
[----:B------:R-:W-:Y:S02]  /*10dc0*/  ISETP.GE.AND P2, PT, R139, UR5, PT ;  /* 0x000000058b007c0c */ /* 0x000fe4000bf46270 */
[----:B------:R-:W-:-:S11]  /*10dd0*/  ISETP.GE.AND P1, PT, R138, UR5, PT ;  /* 0x000000058a007c0c */ /* 0x000fd6000bf26270 */
[C---:B-1----:R-:W-:Y:S02]  /*10de0*/  @!P2 LEA R14, P0, R139.reuse, R12, 0x1 ;  /* 0x0000000c8b0ea211 */ /* 0x042fe400078008ff */
[----:B---3--:R-:W-:Y:S02]  /*10df0*/  @!P1 IMAD.WIDE R2, R138, 0x2, R12 ;  /* 0x000000028a029825 */ /* 0x008fe400078e020c */
[----:B------:R-:W-:Y:S02]  /*10e00*/  @!P2 LEA.HI.X R15, R139, R13, R149, 0x1, P0 ;  /* 0x0000000d8b0fa211 */ /* 0x000fe400000f0c95 */
[----:B------:R-:W-:Y:S01]  /*10e10*/  ISETP.GE.AND P0, PT, R140, UR5, PT ;  /* 0x000000058c007c0c */ /* 0x000fe2000bf06270 */
[----:B-----5:R1:W-:Y:S04]  /*10e20*/  @!P1 ST.E.128 desc[UR48][R2.64], R44 ;  /* 0x0000002c02009985 */ /* 0x0203e8000c101d30 */
[----:B------:R1:W-:Y:S08]  /*10e30*/  @!P2 ST.E.128 desc[UR48][R14.64], R4 ;  /* 0x000000040e00a985 */ /* 0x0003f0000c101d30 */
[----:B------:R-:W-:Y:S05]  /*10e40*/  @P0 BRA `(.L_x_10822) ;  /* 0x0000000400fc0947 */ /* 0x000fea0003800000 */
[----:B-1----:R-:W-:-:S04]  /*10e50*/  LEA R2, P0, R140, R12, 0x1 ;  /* 0x0000000c8c027211 */ /* 0x002fc800078008ff */
[----:B------:R-:W-:-:S05]  /*10e60*/  LEA.HI.X R3, R140, R13, R148, 0x1, P0 ;  /* 0x0000000d8c037211 */ /* 0x000fca00000f0c94 */
[----:B------:R1:W-:Y:S01]  /*10e70*/  ST.E.128 desc[UR48][R2.64], R8 ;  /* 0x0000000802007985 */ /* 0x0003e2000c101d30 */
[----:B------:R-:W-:Y:S05]  /*10e80*/  BRA `(.L_x_10822) ;  /* 0x0000000400ec7947 */ /* 0x000fea0003800000 */
.L_x_10819:
        /* <DEDUP_REMOVED lines=50> */
.L_x_10824:
[----:B------:R-:W-:Y:S05]  /*111b0*/  BSYNC B1 ;  /* 0x0000000000017941 */ /* 0x000fea0003800000 */
.L_x_10823:
        /* <DEDUP_REMOVED lines=19> */
[----:B------:R-:W-:Y:S02]  /*112f0*/  IMAD R7, R8, R7, R6 ;  /* 0x0000000708077224 */ /* 0x000fe400078e0206 */
[----:B------:R-:W-:Y:S02]  /*11300*/  IMAD R0, R0, UR8, RZ ;  /* 0x0000000800007c24 */ /* 0x000fe4000f8e02ff */
[----:B------:R-:W-:Y:S01]  /*11310*/  IMAD.U32 R2, RZ, RZ, UR6 ;  /* 0x00000006ff027e24 */ /* 0x000fe2000f8e00ff */
[----:B------:R-:W-:Y:S01]  /*11320*/  ULDC.64 UR6, c[0x0][0xad8] ;  /* 0x0002b60000067ab9 */ /* 0x000fe20000000a00 */
[----:B------:R-:W-:Y:S01]  /*11330*/  IMAD.U32 R3, RZ, RZ, UR5 ;  /* 0x00000005ff037e24 */ /* 0x000fe2000f8e00ff */
[----:B------:R-:W-:Y:S01]  /*11340*/  ULDC UR5, c[0x0][0xa88] ;  /* 0x0002a20000057ab9 */ /* 0x000fe20000000800 */
[C---:B------:R-:W-:Y:S01]  /*11350*/  IMAD R9, R5.reuse, UR9, R0 ;  /* 0x0000000905097c24 */ /* 0x040fe2000f8e0200 */
[----:B------:R-:W-:Y:S01]  /*11360*/  SHF.R.S32.HI R0, RZ, 0x1f, R7 ;  /* 0x0000001fff007819 */ /* 0x000fe20000011407 */
[----:B------:R-:W-:-:S04]  /*11370*/  IMAD.WIDE.U32 R2, R5, UR8, R2 ;  /* 0x0000000805027c25 */ /* 0x000fc8000f8e0002 */
[----:B------:R-:W-:Y:S02]  /*11380*/  IMAD R0, R0, UR6, RZ ;  /* 0x0000000600007c24 */ /* 0x000fe4000f8e02ff */
[----:B------:R-:W-:Y:S02]  /*11390*/  IMAD.IADD R3, R3, 0x1, R9 ;  /* 0x0000000103037824 */ /* 0x000fe400078e0209 */
[C---:B------:R-:W-:Y:S02]  /*113a0*/  IMAD R5, R7.reuse, UR7, R0 ;  /* 0x0000000707057c24 */ /* 0x040fe4000f8e0200 */
[----:B------:R-:W-:Y:S01]  /*113b0*/  IMAD.WIDE.U32 R2, R7, UR6, R2 ;  /* 0x0000000607027c25 */ /* 0x000fe2000f8e0002 */
[----:B------:R-:W-:-:S03]  /*113c0*/  ULDC.64 UR6, c[0x0][0xa80] ;  /* 0x0002a00000067ab9 */ /* 0x000fc60000000a00 */
[----:B------:R-:W-:Y:S01]  /*113d0*/  IMAD R7, R8, UR5, RZ ;  /* 0x0000000508077c24 */ /* 0x000fe2000f8e02ff */
[----:B------:R-:W-:Y:S01]  /*113e0*/  LEA R4, P1, R2, UR6, 0x1 ;  /* 0x0000000602047c11 */ /* 0x000fe2000f8208ff */
[----:B------:R-:W-:Y:S02]  /*113f0*/  VIADD R0, R142, UR41 ;  /* 0x000000298e007c36 */ /* 0x000fe40008000000 */
[----:B------:R-:W-:-:S03]  /*11400*/  IMAD.IADD R3, R3, 0x1, R5 ;  /* 0x0000000103037824 */ /* 0x000fc600078e0205 */
[----:B------:R-:W-:Y:S02]  /*11410*/  ISETP.GE.AND P0, PT, R0, R7, PT ;  /* 0x000000070000720c */ /* 0x000fe40003f06270 */
[----:B------:R-:W-:Y:S02]  /*11420*/  LEA.HI.X R5, R2, UR7, R3, 0x1, P1 ;  /* 0x0000000702057c11 */ /* 0x000fe400088f0c03 */
[----:B------:R0:W1:Y:S04]  /*11430*/  SHFL.IDX PT, R2, R4, RZ, 0x1c1f ;  /* 0x001c1fff04027589 */ /* 0x00006800000e0000 */
[----:B------:R0:W2:Y:S05]  /*11440*/  SHFL.IDX PT, R3, R5, RZ, 0x1c1f ;  /* 0x001c1fff05037589 */ /* 0x0000aa00000e0000 */
[----:B------:R-:W-:Y:S05]  /*11450*/  @P0 BRA `(.L_x_10826) ;  /* 0x0000000000300947 */ /* 0x000fea0003800000 */
[----:B------:R-:W-:Y:S02]  /*11460*/  ULDC UR5, c[0x0][0xac8] ;  /* 0x0002b20000057ab9 */ /* 0x000fe40000000800 */
[----:B------:R-:W-:Y:S02]  /*11470*/  ISETP.GE.AND P3, PT, R139, UR5, PT ;  /* 0x000000058b007c0c */ /* 0x000fe4000bf66270 */
[----:B------:R-:W-:Y:S02]  /*11480*/  ISETP.GE.AND P4, PT, R140, UR5, PT ;  /* 0x000000058c007c0c */ /* 0x000fe4000bf86270 */
[----:B------:R-:W-:-:S09]  /*11490*/  ISETP.GE.AND P2, PT, R138, UR5, PT ;  /* 0x000000058a007c0c */ /* 0x000fd2000bf46270 */
[CC--:B-1----:R-:W-:Y:S02]  /*114a0*/  @!P3 LEA R10, P0, R139.reuse, R2.reuse, 0x1 ;  /* 0x000000028b0ab211 */ /* 0x0c2fe400078008ff */
[----:B------:R-:W-:Y:S02]  /*114b0*/  @!P4 LEA R12, P1, R140, R2, 0x1 ;  /* 0x000000028c0cc211 */ /* 0x000fe400078208ff */
[----:B--2---:R-:W-:Y:S01]  /*114c0*/  @!P2 IMAD.WIDE R8, R138, 0x2, R2 ;  /* 0x000000028a08a825 */ /* 0x004fe200078e0202 */
[-C--:B------:R-:W-:Y:S02]  /*114d0*/  @!P3 LEA.HI.X R11, R139, R3.reuse, R149, 0x1, P0 ;  /* 0x000000038b0bb211 */ /* 0x080fe400000f0c95 */
[----:B------:R-:W-:Y:S02]  /*114e0*/  @!P4 LEA.HI.X R13, R140, R3, R148, 0x1, P1 ;  /* 0x000000038c0dc211 */ /* 0x000fe400008f0c94 */
[----:B------:R3:W-:Y:S04]  /*114f0*/  @!P2 ST.E.128 desc[UR48][R8.64], RZ ;  /* 0x000000ff0800a985 */ /* 0x0007e8000c101d30 */
[----:B------:R3:W-:Y:S04]  /*11500*/  @!P3 ST.E.128 desc[UR48][R10.64], RZ ;  /* 0x000000ff0a00b985 */ /* 0x0007e8000c101d30 */
[----:B------:R3:W-:Y:S02]  /*11510*/  @!P4 ST.E.128 desc[UR48][R12.64], RZ ;  /* 0x000000ff0c00c985 */ /* 0x0007e4000c101d30 */
.L_x_10826:
[----:B------:R-:W-:Y:S05]  /*11520*/  BSYNC B1 ;  /* 0x0000000000017941 */ /* 0x000fea0003800000 */
.L_x_10825:
[----:B------:R-:W-:Y:S01]  /*11530*/  VIADD R0, R0, 0x60 ;  /* 0x0000006000007836 */ /* 0x000fe20000000000 */
[----:B--2---:R2:W4:Y:S04]  /*11540*/  SHFL.IDX PT, R3, R5, 0x1, 0x1c1f ;  /* 0x003c1f0005037f89 */ /* 0x00452800000e0000 */
[----:B------:R-:W-:Y:S01]  /*11550*/  ISETP.GE.AND P0, PT, R0, R7, PT ;  /* 0x000000070000720c */ /* 0x000fe20003f06270 */
[----:B-1----:R2:W1:-:S12]  /*11560*/  SHFL.IDX PT, R2, R4, 0x1, 0x1c1f ;  /* 0x003c1f0004027f89 */ /* 0x00245800000e0000 */
[----:B--2---:R-:W-:Y:S05]  /*11570*/  @P0 BRA `(.L_x_10822) ;  /* 0x0000000000300947 */ /* 0x004fea0003800000 */
[----:B------:R-:W-:Y:S02]  /*11580*/  ULDC UR5, c[0x0][0xac8] ;  /* 0x0002b20000057ab9 */ /* 0x000fe40000000800 */
[----:B------:R-:W-:Y:S02]  /*11590*/  ISETP.GE.AND P3, PT, R139, UR5, PT ;  /* 0x000000058b007c0c */ /* 0x000fe4000bf66270 */
[----:B------:R-:W-:Y:S02]  /*115a0*/  ISETP.GE.AND P4, PT, R140, UR5, PT ;  /* 0x000000058c007c0c */ /* 0x000fe4000bf86270 */
[----:B------:R-:W-:-:S09]  /*115b0*/  ISETP.GE.AND P2, PT, R138, UR5, PT ;  /* 0x000000058a007c0c */ /* 0x000fd2000bf46270 */
[CC--:B-1----:R-:W-:Y:S02]  /*115c0*/  @!P3 LEA R6, P0, R139.reuse, R2.reuse, 0x1 ;  /* 0x000000028b06b211 */ /* 0x0c2fe400078008ff */
[----:B---3--:R-:W-:Y:S02]  /*115d0*/  @!P4 LEA R8, P1, R140, R2, 0x1 ;  /* 0x000000028c08c211 */ /* 0x008fe400078208ff */
[----:B0---4-:R-:W-:Y:S01]  /*115e0*/  @!P2 IMAD.WIDE R4, R138, 0x2, R2 ;  /* 0x000000028a04a825 */ /* 0x011fe200078e0202 */
[-C--:B------:R-:W-:Y:S02]  /*115f0*/  @!P3 LEA.HI.X R7, R139, R3.reuse, R149, 0x1, P0 ;  /* 0x000000038b07b211 */ /* 0x080fe400000f0c95 */
[----:B------:R-:W-:Y:S02]  /*11600*/  @!P4 LEA.HI.X R9, R140, R3, R148, 0x1, P1 ;  /* 0x000000038c09c211 */ /* 0x000fe400008f0c94 */
[----:B------:R2:W-:Y:S04]  /*11610*/  @!P2 ST.E.128 desc[UR48][R4.64], RZ ;  /* 0x000000ff0400a985 */ /* 0x0005e8000c101d30 */
[----:B------:R2:W-:Y:S04]  /*11620*/  @!P3 ST.E.128 desc[UR48][R6.64], RZ ;  /* 0x000000ff0600b985 */ /* 0x0005e8000c101d30 */
[----:B------:R2:W-:Y:S02]  /*11630*/  @!P4 ST.E.128 desc[UR48][R8.64], RZ ;  /* 0x000000ff0800c985 */ /* 0x0005e4000c101d30 */
.L_x_10822:
[----:B------:R-:W-:Y:S05]  /*11640*/  BSYNC B0 ;  /* 0x0000000000007941 */ /* 0x000fea0003800000 */
.L_x_10818:
[----:B------:R-:W-:Y:S02]  /*11650*/  ULDC UR5, c[0x0][0xc38] ;  /* 0x00030e0000057ab9 */ /* 0x000fe40000000800 */
[----:B------:R-:W-:-:S06]  /*11660*/  UISETP.GE.AND UP0, UPT, UR4, UR5, UPT ;  /* 0x000000050400728c */ /* 0x000fcc000bf06270 */
[----:B------:R-:W-:-:S13]  /*11670*/  PLOP3.LUT P0, PT, PT, PT, UP0, 0x80, 0x0 ;  /* 0x000000000000781c */ /* 0x000fda0003f0f008 */
[----:B------:R-:W-:Y:S05]  /*11680*/  @!P0 BRA `(.L_x_10827) ;  /* 0xfffffef800208947 */ /* 0x000fea000383ffff */
[----:B------:R-:W-:Y:S05]  /*11690*/  EXIT ;  /* 0x000000000000794d */ /* 0x000fea0003800000 */
.L_x_10737:
[----:B------:R-:W-:-:S08]  /*116a0*/  NOP ;  /* 0x0000000000007918 */ /* 0x000fd00000000000 */
[----:B------:R-:W0:-:S00]  /*116b0*/  USETMAXREG.DEALLOC.CTAPOOL 0x20 ;  /* 0x00000020000079c8 */ /* 0x000e0000080e0500 */
[----:B0-----:R-:W-:-:S06]  /*116c0*/  LOP3.LUT R0, R0, 0x3, RZ, 0xc0, !PT ;  /* 0x0000000300007812 */ /* 0x001fcc00078ec0ff */
[----:B------:R-:W0:Y:S01]  /*116d0*/  S2UR UR6, SR_CTAID.X ;  /* 0x00000000000679c3 */ /* 0x000e220000002500 */
[----:B------:R-:W-:Y:S01]  /*116e0*/  LOP3.LUT R19, R19, 0xfffffffb, RZ, 0xc0, !PT ;  /* 0xfffffffb13137812 */ /* 0x000fe200078ec0ff */
[----:B------:R-:W-:Y:S01]  /*116f0*/  IMAD.MOV.U32 R16, RZ, RZ, RZ ;  /* 0x000000ffff107224 */ /* 0x000fe200078e00ff */
[----:B------:R1:W2:Y:S01]  /*11700*/  SHFL.IDX PT, R2, R0, RZ, 0x1f ;  /* 0x00001fff00027589 */ /* 0x0002a200000e0000 */
[----:B------:R-:W-:Y:S02]  /*11710*/  IMAD.MOV.U32 R24, RZ, RZ, 0x1 ;  /* 0x00000001ff187424 */ /* 0x000fe400078e00ff */
[----:B------:R-:W-:Y:S02]  /*11720*/  IMAD.MOV.U32 R29, RZ, RZ, RZ ;  /* 0x000000ffff1d7224 */ /* 0x000fe400078e00ff */
[----:B-1----:R-:W0:Y:S01]  /*11730*/  LDC R0, c[0x0][0xc38] ;  /* 0x00030e00ff007b82 */ /* 0x002e220000000800 */
[----:B--2---:R-:W-:-:S13]  /*11740*/  ISETP.NE.AND P0, PT, R2, RZ, PT ;  /* 0x000000ff0200720c */ /* 0x004fda0003f05270 */
[----:B------:R-:W-:Y:S01]  /*11750*/  @P0 LOP3.LUT R19, R19, 0x4, RZ, 0xfc, !PT ;  /* 0x0000000413130812 */ /* 0x000fe200078efcff */
[----:B------:R-:W-:Y:S06]  /*11760*/  @P0 BAR.ARV 0x4, 0x200 ;  /* 0x0108000000000b1d */ /* 0x000fec0000002000 */
[----:B0-----:R-:W-:-:S13]  /*11770*/  ISETP.LE.AND P0, PT, R0, UR6, PT ;  /* 0x0000000600007c0c */ /* 0x001fda000bf03270 */
[----:B------:R-:W-:Y:S05]  /*11780*/  @P0 BRA `(.L_x_10828) ;  /* 0x0000004800640947 */ /* 0x000fea0003800000 */
[----:B------:R-:W0:Y:S01]  /*11790*/  S2R R6, SR_TID.X ;  /* 0x0000000000067919 */ /* 0x000e220000002100 */
[----:B------:R-:W1:Y:S01]  /*117a0*/  S2UR UR5, SR_CgaCtaId ;  /* 0x00000000000579c3 */ /* 0x000e620000008800 */
[----:B------:R-:W-:Y:S01]  /*117b0*/  UMOV UR4, 0x400 ;  /* 0x0000040000047882 */ /* 0x000fe20000000000 */
[----:B------:R-:W-:Y:S01]  /*117c0*/  IMAD.U32 R27, RZ, RZ, UR6 ;  /* 0x00000006ff1b7e24 */ /* 0x000fe2000f8e00ff */
[----:B------:R-:W-:Y:S01]  /*117d0*/  ULDC UR42, c[0x0][0xc] ;  /* 0x00000300002a7ab9 */ /* 0x000fe20000000800 */
[----:B------:R-:W-:Y:S01]  /*117e0*/  IMAD.MOV.U32 R24, RZ, RZ, 0x1 ;  /* 0x00000001ff187424 */ /* 0x000fe200078e00ff */
[----:B------:R-:W-:Y:S01]  /*117f0*/  ULDC.64 UR46, c[0x0][0x198] ;  /* 0x00006600002e7ab9 */ /* 0x000fe20000000a00 */
[----:B------:R-:W-:Y:S02]  /*11800*/  IMAD.MOV.U32 R29, RZ, RZ, RZ ;  /* 0x000000ffff1d7224 */ /* 0x000fe400078e00ff */
[----:B------:R-:W-:Y:S01]  /*11810*/  IMAD.MOV.U32 R16, RZ, RZ, RZ ;  /* 0x000000ffff107224 */ /* 0x000fe200078e00ff */
[----:B-1----:R-:W-:-:S06]  /*11820*/  ULEA UR4, UR5, UR4, 0x18 ;  /* 0x0000000405047291 */ /* 0x002fcc000f8ec03f */
[----:B------:R-:W-:Y:S01]  /*11830*/  IMAD.U32 R17, RZ, RZ, UR4 ;  /* 0x00000004ff117e24 */ /* 0x000fe2000f8e00ff */
[C---:B0-----:R-:W-:Y:S01]  /*11840*/  LOP3.LUT R5, R6.reuse, 0x7f, RZ, 0xc0, !PT ;  /* 0x0000007f06057812 */ /* 0x041fe200078ec0ff */
[C---:B------:R-:W-:Y:S01]  /*11850*/  IMAD.SHL.U32 R0, R6.reuse, 0x8, RZ ;  /* 0x0000000806007824 */ /* 0x040fe200078e00ff */
[----:B------:R-:W-:-:S03]  /*11860*/  LOP3.LUT R28, R6, 0x1f, RZ, 0xc0, !PT ;  /* 0x0000001f061c7812 */ /* 0x000fc600078ec0ff */
[----:B------:R-:W-:Y:S01]  /*11870*/  IMAD.SHL.U32 R4, R5, 0x8, RZ ;  /* 0x0000000805047824 */ /* 0x000fe200078e00ff */
[C---:B------:R-:W-:Y:S02]  /*11880*/  LOP3.LUT R3, R0.reuse, 0x20, RZ, 0xc0, !PT ;  /* 0x0000002000037812 */ /* 0x040fe400078ec0ff */
[----:B------:R-:W-:Y:S02]  /*11890*/  LOP3.LUT R2, R0, 0xd8, RZ, 0xc0, !PT ;  /* 0x000000d800027812 */ /* 0x000fe400078ec0ff */
[----:B------:R-:W-:Y:S02]  /*118a0*/  LOP3.LUT R3, R3, 0x300, R4, 0xf8, !PT ;  /* 0x0000030003037812 */ /* 0x000fe400078ef804 */
[----:B------:R-:W-:Y:S02]  /*118b0*/  LOP3.LUT R2, R2, 0x18, R6, 0x78, !PT ;  /* 0x0000001802027812 */ /* 0x000fe400078e7806 */
[----:B------:R-:W-:Y:S02]  /*118c0*/  LOP3.LUT R0, R0, 0x18, RZ, 0xc0, !PT ;  /* 0x0000001800007812 */ /* 0x000fe400078ec0ff */
[----:B------:R-:W-:Y:S01]  /*118d0*/  LOP3.LUT R26, R3, R2, RZ, 0xfc, !PT ;  /* 0x00000002031a7212 */ /* 0x000fe200078efcff */
[----:B------:R-:W-:Y:S01]  /*118e0*/  IMAD.SHL.U32 R2, R6, 0x20, RZ ;  /* 0x0000002006027824 */ /* 0x000fe200078e00ff */
[----:B------:R-:W-:-:S03]  /*118f0*/  SHF.R.U32.HI R3, RZ, 0x2, R5 ;  /* 0x00000002ff037819 */ /* 0x000fc60000011605 */
[----:B------:R-:W-:Y:S01]  /*11900*/  IMAD R26, R26, 0x2, R17 ;  /* 0x000000021a1a7824 */ /* 0x000fe200078e0211 */
[----:B------:R-:W-:Y:S02]  /*11910*/  LOP3.LUT R3, R3, 0x60, R2, 0xf8, !PT ;  /* 0x0000006003037812 */ /* 0x000fe400078ef802 */
[C---:B------:R-:W-:Y:S02]  /*11920*/  LOP3.LUT R2, R0.reuse, 0x20, RZ, 0xfc, !PT ;  /* 0x0000002000027812 */ /* 0x040fe400078efcff */
[----:B------:R-:W-:-:S07]  /*11930*/  LOP3.LUT R0, R0, 0x40, RZ, 0xfc, !PT ;  /* 0x0000004000007812 */ /* 0x000fce00078efcff */
.L_x_10926:
[----:B------:R-:W-:Y:S01]  /*11940*/  ULDC UR8, c[0x0][0xc60] ;  /* 0x0003180000087ab9 */ /* 0x000fe20000000800 */
[C---:B------:R-:W-:Y:S01]  /*11950*/  R2UR UR7, R27.reuse ;  /* 0x000000001b0772ca */ /* 0x040fe200000e0000 */
[----:B------:R-:W-:Y:S01]  /*11960*/  UISETP.NE.AND UP0, UPT, UR8, 0x1, UPT ;  /* 0x000000010800788c */ /* 0x000fe2000bf05270 */
[----:B------:R-:W-:-:S10]  /*11970*/  R2UR UR6, R27 ;  /* 0x000000001b0672ca */ /* 0x000fd400000e0000 */
        /* <DEDUP_REMOVED lines=9> */
[----:B0-----:R-:W-:Y:S05]  /*11a10*/  @!P0 BRA `(.L_x_10829) ;  /* 0x0000000000208947 */ /* 0x001fea0003800000 */
        /* <DEDUP_REMOVED lines=8> */
.L_x_10829:
[----:B------:R-:W-:Y:S01]  /*11aa0*/  ULDC UR9, c[0x0][0xc54] ;  /* 0x0003150000097ab9 */ /* 0x000fe20000000800 */
[----:B------:R-:W-:Y:S01]  /*11ab0*/  UMOV UR6, UR8 ;  /* 0x0000000800067c82 */ /* 0x000fe20008000000 */
[----:B------:R-:W-:-:S11]  /*11ac0*/  UISETP.NE.AND UP0, UPT, UR9, 0x1, UPT ;  /* 0x000000010900788c */ /* 0x000fd6000bf05270 */
[----:B------:R-:W-:Y:S02]  /*11ad0*/  @UP0 ULDC.64 UR10, c[0x0][0xc58] ;  /* 0x00031600000a0ab9 */ /* 0x000fe40000000a00 */
[----:B------:R-:W-:-:S04]  /*11ae0*/  UIMAD.WIDE.U32 UR4, UR8, UR10, URZ ;  /* 0x0000000a080472a5 */ /* 0x000fc8000f8e003f */
[----:B------:R-:W-:-:S04]  /*11af0*/  @UP0 USHF.R.U32.HI UR6, URZ, UR11, UR5 ;  /* 0x0000000b3f060299 */ /* 0x000fc80008011605 */
[----:B------:R-:W-:-:S12]  /*11b00*/  UIMAD UR4, UR6, UR9, URZ ;  /* 0x00000009060472a4 */ /* 0x000fd8000f8e023f */
.L_x_10830:
[----:B------:R-:W-:Y:S02]  /*11b10*/  ULOP3.LUT UR5, URZ, UR6, URZ, 0x33, !UPT ;  /* 0x000000063f057292 */ /* 0x000fe4000f8e333f */
[----:B------:R-:W-:Y:S01]  /*11b20*/  UIADD3 UR4, UR8, -UR4, URZ ;  /* 0x8000000408047290 */ /* 0x000fe2000fffe03f */
[----:B------:R-:W-:Y:S01]  /*11b30*/  ULDC UR15, c[0x0][0xc48] ;  /* 0x00031200000f7ab9 */ /* 0x000fe20000000800 */
[----:B------:R-:W-:Y:S01]  /*11b40*/  ULDC UR9, c[0x0][0x448] ;  /* 0x0001120000097ab9 */ /* 0x000fe20000000800 */
[----:B------:R-:W-:Y:S01]  /*11b50*/  ULDC UR41, c[0x0][0xc3c] ;  /* 0x00030f0000297ab9 */ /* 0x000fe20000000800 */
[----:B------:R-:W-:Y:S02]  /*11b60*/  UISETP.NE.AND UP2, UPT, UR15, 0x1, UPT ;  /* 0x000000010f00788c */ /* 0x000fe4000bf45270 */
[----:B------:R-:W-:Y:S02]  /*11b70*/  UISETP.NE.AND UP1, UPT, UR9, 0x1, UPT ;  /* 0x000000010900788c */ /* 0x000fe4000bf25270 */
[----:B------:R-:W-:Y:S01]  /*11b80*/  UIADD3 UR41, UR5, UR41, URZ ;  /* 0x0000002905297290 */ /* 0x000fe2000fffe03f */
[----:B------:R-:W-:Y:S01]  /*11b90*/  ULDC UR14, c[0x0][0xc54] ;  /* 0x00031500000e7ab9 */ /* 0x000fe20000000800 */
[----:B------:R-:W-:Y:S01]  /*11ba0*/  ULDC.64 UR10, c[0x0][0x418] ;  /* 0x00010600000a7ab9 */ /* 0x000fe20000000a00 */
[----:B------:R-:W-:-:S02]  /*11bb0*/  UIMAD UR14, UR7, UR14, UR4 ;  /* 0x0000000e070e72a4 */ /* 0x000fc4000f8e0204 */
[----:B------:R-:W-:Y:S01]  /*11bc0*/  UISETP.NE.U32.AND UP0, UPT, UR10, URZ, UPT ;  /* 0x0000003f0a00728c */ /* 0x000fe2000bf05070 */
[----:B------:R-:W-:Y:S01]  /*11bd0*/  ULDC.64 UR4, c[0x0][0x9e0] ;  /* 0x0002780000047ab9 */ /* 0x000fe20000000a00 */
[----:B------:R-:W-:Y:S02]  /*11be0*/  UIMAD UR41, UR41, 0xc0, URZ ;  /* 0x000000c0292978a4 */ /* 0x000fe4000f8e023f */
[----:B------:R-:W-:Y:S02]  /*11bf0*/  UISETP.GE.AND UP3, UPT, UR5, 0x1, UPT ;  /* 0x000000010500788c */ /* 0x000fe4000bf66270 */
[----:B------:R-:W-:Y:S02]  /*11c00*/  UISETP.NE.AND.EX UP0, UPT, UR11, URZ, UPT, UP0 ;  /* 0x0000003f0b00728c */ /* 0x000fe4000bf05300 */
[----:B------:R-:W-:Y:S01]  /*11c10*/  UIADD3 UR9, UR41, 0xbf, URZ ;  /* 0x000000bf29097890 */ /* 0x000fe2000fffe03f */
[----:B------:R-:W-:Y:S01]  /*11c20*/  ULDC UR8, c[0x0][0x424] ;  /* 0x0001090000087ab9 */ /* 0x000fe20000000800 */
[----:B------:R-:W-:Y:S01]  /*11c30*/  ULDC UR6, c[0x0][0x288] ;  /* 0x0000a20000067ab9 */ /* 0x000fe20000000800 */
[----:B------:R-:W-:Y:S01]  /*11c40*/  @UP2 ULDC UR10, c[0x0][0xc4c] ;  /* 0x00031300000a2ab9 */ /* 0x000fe20000000800 */
[----:B------:R-:W-:Y:S01]  /*11c50*/  @UP1 ULDC UR12, c[0x0][0x44c] ;  /* 0x00011300000c1ab9 */ /* 0x000fe20000000800 */
[----:B------:R-:W-:Y:S01]  /*11c60*/  UIADD3 UR16, -UR6, 0x1, URZ ;  /* 0x0000000106107890 */ /* 0x000fe2000fffe13f */
[----:B------:R-:W-:Y:S01]  /*11c70*/  PLOP3.LUT P1, PT, PT, PT, UP3, 0x80, 0x0 ;  /* 0x000000000000781c */ /* 0x000fe20003f2f038 */
[----:B------:R-:W-:-:S02]  /*11c80*/  UIMAD.WIDE.U32 UR10, UR14, UR10, URZ ;  /* 0x0000000a0e0a72a5 */ /* 0x000fc4000f8e003f */
[----:B------:R-:W-:Y:S02]  /*11c90*/  USEL UR8, UR8, 0x1, UP0 ;  /* 0x0000000108087887 */ /* 0x000fe40008000000 */
        /* <DEDUP_REMOVED lines=23> */
.L_x_10832:
[----:B------:R-:W-:-:S11]  /*11e10*/  UISETP.NE.AND UP0, UPT, UR5, 0x1, UPT ;  /* 0x000000010500788c */ /* 0x000fd6000bf05270 */
[----:B------:R-:W-:Y:S02]  /*11e20*/  @UP0 ULDC.64 UR12, c[0x0][0x9e8] ;  /* 0x00027a00000c0ab9 */ /* 0x000fe40000000a00 */
[----:B------:R-:W-:-:S04]  /*11e30*/  UIMAD.WIDE.U32 UR10, UR9, UR12, URZ ;  /* 0x0000000c090a72a5 */ /* 0x000fc8000f8e003f */
[----:B------:R-:W-:-:S12]  /*11e40*/  @UP0 USHF.R.U32.HI UR9, URZ, UR13, UR11 ;  /* 0x0000000d3f090299 */ /* 0x000fd8000801160b */
.L_x_10833:
[----:B------:R-:W-:-:S04]  /*11e50*/  UIMAD UR9, UR9, UR5, UR5 ;  /* 0x00000005090972a4 */ /* 0x000fc8000f8e0205 */
[----:B------:R-:W-:-:S04]  /*11e60*/  UISETP.LT.AND UP0, UPT, UR4, UR9, UPT ;  /* 0x000000090400728c */ /* 0x000fc8000bf01270 */
[----:B------:R-:W-:-:S12]  /*11e70*/  USEL UR4, UR4, UR9, UP0 ;  /* 0x0000000904047287 */ /* 0x000fd80008000000 */
.L_x_10831:
        /* <DEDUP_REMOVED lines=30> */
.L_x_10835:
[----:B------:R-:W-:-:S11]  /*12060*/  UISETP.NE.AND UP0, UPT, UR5, 0x1, UPT ;  /* 0x000000010500788c */ /* 0x000fd6000bf05270 */
[----:B------:R-:W-:Y:S02]  /*12070*/  @UP0 ULDC.64 UR10, c[0x0][0x9e8] ;  /* 0x00027a00000a0ab9 */ /* 0x000fe40000000a00 */
[----:B------:R-:W-:-:S04]  /*12080*/  UIMAD.WIDE.U32 UR6, UR4, UR10, URZ ;  /* 0x0000000a040672a5 */ /* 0x000fc8000f8e003f */
[----:B------:R-:W-:-:S12]  /*12090*/  @UP0 USHF.R.U32.HI UR4, URZ, UR11, UR7 ;  /* 0x0000000b3f040299 */ /* 0x000fd80008011607 */
.L_x_10836:
[----:B------:R-:W-:-:S04]  /*120a0*/  UIMAD UR4, UR4, UR5, URZ ;  /* 0x00000005040472a4 */ /* 0x000fc8000f8e023f */
[----:B------:R-:W-:-:S04]  /*120b0*/  UISETP.LT.AND UP0, UPT, UR8, UR4, UPT ;  /* 0x000000040800728c */ /* 0x000fc8000bf01270 */
[----:B------:R-:W-:-:S12]  /*120c0*/  USEL UR8, UR8, UR4, !UP0 ;  /* 0x0000000408087287 */ /* 0x000fd8000c000000 */
.L_x_10834:
        /* <DEDUP_REMOVED lines=19> */
[----:B-1----:R-:W2:Y:S01]  /*12200*/  @P0 ATOMG.E.ADD.STRONG.GPU PT, R3, desc[UR48][R2.64], R5 ;  /* 0x00000005020309a8 */ /* 0x002ea200081ee1f0 */
[----:B------:R-:W0:Y:S02]  /*12210*/  S2R R4, SR_LTMASK ;  /* 0x0000000000047919 */ /* 0x000e240000003900 */
[----:B0-----:R-:W-:-:S04]  /*12220*/  LOP3.LUT R4, R4, UR4, RZ, 0xc0, !PT ;  /* 0x0000000404047c12 */ /* 0x001fc8000f8ec0ff */
[----:B------:R-:W0:Y:S01]  /*12230*/  POPC R27, R4 ;  /* 0x00000004001b7309 */ /* 0x000e220000000000 */
[----:B--2---:R-:W0:Y:S02]  /*12240*/  SHFL.IDX PT, R0, R3, R0, 0x1f ;  /* 0x00001f0003007589 */ /* 0x004e2400000e0000 */
[----:B0-----:R-:W-:Y:S01]  /*12250*/  IADD3 R27, R0, UR42, R27 ;  /* 0x0000002a001b7c10 */ /* 0x001fe2000fffe01b */
[----:B------:R-:W-:Y:S06]  /*12260*/  BRA `(.L_x_10839) ;  /* 0x0000003c00447947 */ /* 0x000fec0003800000 */
.L_x_10838:
        /* <DEDUP_REMOVED lines=20> */
.L_x_10841:
[----:B------:R-:W-:Y:S05]  /*123b0*/  BSYNC B6 ;  /* 0x0000000000067941 */ /* 0x000fea0003800000 */
.L_x_10840:
        /* <DEDUP_REMOVED lines=20> */
.L_x_10844:
        /* <DEDUP_REMOVED lines=15> */
.L_x_10843:
[----:B------:R-:W-:Y:S05]  /*125f0*/  BSYNC B6 ;  /* 0x0000000000067941 */ /* 0x000fea0003800000 */
.L_x_10842:
[----:B------:R-:W-:Y:S01]  /*12600*/  ULDC.64 UR4, c[0x0][0x9f8] ;  /* 0x00027e0000047ab9 */ /* 0x000fe20000000a00 */
[----:B------:R-:W-:Y:S01]  /*12610*/  IMAD.U32 R23, RZ, RZ, UR43 ;  /* 0x0000002bff177e24 */ /* 0x000fe2000f8e00ff */
[----:B------:R-:W-:-:S04]  /*12620*/  UISETP.NE.U32.AND UP0, UPT, UR4, URZ, UPT ;  /* 0x0000003f0400728c */ /* 0x000fc8000bf05070 */
        /* <DEDUP_REMOVED lines=18> */
[----:B--2---:R-:W-:Y:S02]  /*12750*/  SHF.R.S32.HI R25, RZ, 0x1f, R23 ;  /* 0x0000001fff197819 */ /* 0x004fe40000011417 */
[----:B------:R-:W-:Y:S01]  /*12760*/  SEL R18, R23, RZ, !P1 ;  /* 0x000000ff17127207 */ /* 0x000fe20004800000 */
[----:B------:R-:W-:Y:S06]  /*12770*/  BRA.DIV UR4, `(.L_x_10845) ;  /* 0x0000004204207947 */ /* 0x000fec000b800000 */
[----:B------:R0:W1:Y:S02]  /*12780*/  SHFL.IDX PT, R14, R20, RZ, 0x1f ;  /* 0x00001fff140e7589 */ /* 0x00006400000e0000 */
.L_x_10941:
[----:B-1----:R-:W-:Y:S02]  /*12790*/  ISETP.NE.AND P0, PT, R14, RZ, PT ;  /* 0x000000ff0e00720c */ /* 0x002fe40003f05270 */
[----:B------:R-:W-:Y:S02]  /*127a0*/  PLOP3.LUT P2, PT, PT, PT, PT, 0x8, 0x0 ;  /* 0x000000000000781c */ /* 0x000fe40003f4e170 */
[----:B------:R-:W-:-:S11]  /*127b0*/  LOP3.LUT R19, R19, 0xfffffffd, RZ, 0xc0, !PT ;  /* 0xfffffffd13137812 */ /* 0x000fd600078ec0ff */
[----:B------:R-:W-:Y:S01]  /*127c0*/  @P2 LOP3.LUT R19, R19, 0x2, RZ, 0xfc, !PT ;  /* 0x0000000213132812 */ /* 0x000fe200078efcff */
[----:B------:R-:W-:Y:S06]  /*127d0*/  @P0 BRA `(.L_x_10846) ;  /* 0x0000000400140947 */ /* 0x000fec0003800000 */
[----:B------:R-:W-:-:S03]  /*127e0*/  UMOV UR4, 0xffffffff ;  /* 0xffffffff00047882 */ /* 0x000fc60000000000 */
[----:B------:R-:W-:Y:S05]  /*127f0*/  BRA.DIV UR4, `(.L_x_10847) ;  /* 0x0000004204207947 */ /* 0x000fea000b800000 */
[----:B------:R-:W-:-:S13]  /*12800*/  ELECT P6, URZ, PT ;  /* 0x00000000003f782f */ /* 0x000fda00038c0000 */
.L_x_10944:
[----:B------:R-:W-:Y:S05]  /*12810*/  @!P6 BRA `(.L_x_10846) ;  /* 0x000000040004e947 */ /* 0x000fea0003800000 */
[----:B------:R-:W-:Y:S01]  /*12820*/  IMAD.MOV.U32 R18, RZ, RZ, R23 ;  /* 0x000000ffff127224 */ /* 0x000fe200078e0017 */
[----:B------:R-:W-:Y:S06]  /*12830*/  @!P1 BRA `(.L_x_10848) ;  /* 0x0000000000489947 */ /* 0x000fec0003800000 */
[----:B------:R-:W1:Y:S01]  /*12840*/  LDC R0, c[0x0][0x43c] ;  /* 0x00010f00ff007b82 */ /* 0x000e620000000800 */
[----:B------:R-:W-:Y:S01]  /*12850*/  IMAD.MOV.U32 R6, RZ, RZ, R22 ;  /* 0x000000ffff067224 */ /* 0x000fe200078e0016 */
[----:B------:R-:W-:Y:S02]  /*12860*/  ULDC.64 UR4, c[0x0][0x428] ;  /* 0x00010a0000047ab9 */ /* 0x000fe40000000a00 */
[----:B------:R-:W-:-:S04]  /*12870*/  IMAD R8, R25, UR4, RZ ;  /* 0x0000000419087c24 */ /* 0x000fc8000f8e02ff */
[----:B------:R-:W-:Y:S01]  /*12880*/  IMAD R7, R23, UR5, R8 ;  /* 0x0000000517077c24 */ /* 0x000fe2000f8e0208 */
[----:B-1----:R-:W-:-:S13]  /*12890*/  ISETP.NE.AND P0, PT, R0, 0x1, PT ;  /* 0x000000010000780c */ /* 0x002fda0003f05270 */
[----:B------:R-:W1:Y:S02]  /*128a0*/  @P0 LDC.64 R4, c[0x0][0x440] ;  /* 0x00011000ff040b82 */ /* 0x000e640000000a00 */
[----:B-1----:R-:W-:-:S05]  /*128b0*/  @P0 IMAD.HI.U32 R4, R22, R4, RZ ;  /* 0x0000000416040227 */ /* 0x002fca00078e00ff */
[----:B------:R-:W-:-:S04]  /*128c0*/  @P0 SHF.R.U32.HI R6, RZ, R5, R4 ;  /* 0x00000005ff060219 */ /* 0x000fc80000011604 */
[--C-:B------:R-:W-:Y:S01]  /*128d0*/  SHF.R.S32.HI R5, RZ, 0x1f, R6.reuse ;  /* 0x0000001fff057819 */ /* 0x100fe20000011406 */
[----:B------:R-:W-:-:S04]  /*128e0*/  IMAD.MOV.U32 R4, RZ, RZ, R6 ;  /* 0x000000ffff047224 */ /* 0x000fc800078e0006 */
[----:B------:R-:W-:-:S04]  /*128f0*/  IMAD.WIDE.U32 R4, R23, UR4, R4 ;  /* 0x0000000417047c25 */ /* 0x000fc8000f8e0004 */
[----:B------:R-:W-:Y:S01]  /*12900*/  IMAD.IADD R5, R5, 0x1, R7 ;  /* 0x0000000105057824 */ /* 0x000fe200078e0207 */
[----:B------:R-:W-:-:S04]  /*12910*/  LEA R2, P0, R4, R2, 0x2 ;  /* 0x0000000204027211 */ /* 0x000fc800078010ff */
[----:B------:R-:W-:-:S05]  /*12920*/  LEA.HI.X R3, R4, R3, R5, 0x2, P0 ;  /* 0x0000000304037211 */ /* 0x000fca00000f1405 */
[----:B------:R1:W5:Y:S01]  /*12930*/  LDG.E R18, desc[UR48][R2.64] ;  /* 0x0000003002127981 */ /* 0x000362000c1e1900 */
[----:B------:R-:W-:-:S04]  /*12940*/  IMAD.MOV R5, RZ, RZ, -R6 ;  /* 0x000000ffff057224 */ /* 0x000fc800078e0a06 */
[----:B------:R-:W-:-:S07]  /*12950*/  IMAD R22, R0, R5, R22 ;  /* 0x0000000500167224 */ /* 0x000fce00078e0216 */
.L_x_10848:
[----:B------:R-:W2:Y:S01]  /*12960*/  S2R R0, SR_TID.X ;  /* 0x0000000000007919 */ /* 0x000ea20000002100 */
[----:B-1----:R-:W-:Y:S01]  /*12970*/  IMAD R3, R16, 0x8, R17 ;  /* 0x0000000810037824 */ /* 0x002fe200078e0211 */
[----:B--2---:R-:W-:Y:S02]  /*12980*/  LOP3.LUT R2, R0, 0x7f, RZ, 0xc0, !PT ;  /* 0x0000007f00027812 */ /* 0x004fe400078ec0ff */
[----:B------:R-:W-:Y:S02]  /*12990*/  SHF.L.U32 R0, R24, 0x1f, RZ ;  /* 0x0000001f18007819 */ /* 0x000fe400000006ff */
[----:B------:R-:W-:Y:S02]  /*129a0*/  ISETP.NE.AND P1, PT, R2, RZ, PT ;  /* 0x000000ff0200720c */ /* 0x000fe40003f25270 */
[----:B------:R-:W1:Y:S02]  /*129b0*/  SYNCS.PHASECHK.TRANS64.TRYWAIT P0, [R3+URZ+0x2d840], R0 ;  /* 0x02d84000030075a7 */ /* 0x000e64000800017f */
[----:B-1----:R-:W-:Y:S09]  /*129c0*/  @!P0 BRA `(.L_x_10849) ;  /* 0x0000003c00cc8947 */ /* 0x002ff20003800000 */
.L_x_10945:
[----:B------:R-:W-:Y:S05]  /*129d0*/  @P1 BRA `(.L_x_10850) ;  /* 0x0000000000141947 */ /* 0x000fea0003800000 */
[----:B------:R-:W-:Y:S01]  /*129e0*/  ISETP.NE.AND P0, PT, R28, RZ, PT ;  /* 0x000000ff1c00720c */ /* 0x000fe20003f05270 */
[----:B-1----:R-:W-:-:S04]  /*129f0*/  IMAD.MOV.U32 R0, RZ, RZ, 0x6000 ;  /* 0x00006000ff007424 */ /* 0x002fc800078e00ff */
[----:B------:R2:W-:Y:S08]  /*12a00*/  SYNCS.ARRIVE.TRANS64 RZ, [R3+URZ+0x2d830], R0 ;  /* 0x02d8300003ff79a7 */ /* 0x0005f0000800003f */
[----:B------:R-:W-:Y:S05]  /*12a10*/  @!P0 BRA `(.L_x_10850) ;  /* 0x0000000000048947 */ /* 0x000fea0003800000 */
[----:B------:R-:W-:Y:S01]  /*12a20*/  BPT.TRAP 0x1 ;  /* 0x000000040000795c */ /* 0x000fe20000300000 */
.L_x_10850:
[----:B-12---:R-:W-:Y:S01]  /*12a30*/  IMAD R0, R16, 0x6000, R17 ;  /* 0x0000600010007824 */ /* 0x006fe200078e0211 */
        /* <DEDUP_REMOVED lines=11> */
[----:B------:R-:W-:Y:S01]  /*12af0*/  UMOV UR10, 0x40 ;  /* 0x00000040000a7882 */ /* 0x000fe20000000000 */
[----:B------:R-:W-:Y:S01]  /*12b00*/  UMOV UR12, UR36 ;  /* 0x00000024000c7c82 */ /* 0x000fe20008000000 */
[----:B------:R-:W-:Y:S01]  /*12b10*/  UIADD3 UR33, UR33, 0x2d830, URZ ;  /* 0x0002d83021217890 */ /* 0x000fe2000fffe03f */
[----:B------:R-:W-:Y:S01]  /*12b20*/  PLOP3.LUT P0, PT, PT, PT, PT, 0x80, 0x0 ;  /* 0x000000000000781c */ /* 0x000fe20003f0f070 */
[----:B------:R-:W-:Y:S01]  /*12b30*/  USHF.L.U32 UR35, UR35, 0x7, URZ ;  /* 0x0000000723237899 */ /* 0x000fe2000800063f */
[----:B------:R-:W-:Y:S01]  /*12b40*/  LOP3.LUT R19, R19, 0xfffffffd, RZ, 0xc0, !PT ;  /* 0xfffffffd13137812 */ /* 0x000fe200078ec0ff */
[----:B------:R-:W-:-:S02]  /*12b50*/  UIADD3 UR32, UR8, 0x15400, URZ ;  /* 0x0001540008207890 */ /* 0x000fc4000fffe03f */
        /* <DEDUP_REMOVED lines=9> */
[----:B------:R-:W-:Y:S01]  /*12bf0*/  @P0 LOP3.LUT R19, R19, 0x2, RZ, 0xfc, !PT ;  /* 0x0000000213130812 */ /* 0x000fe200078efcff */
[----:B------:R1:W-:Y:S01]  /*12c00*/  UTMALDG.4D [UR16], [UR4], desc[UR6] ;  /* 0x00000610040075b4 */ /* 0x0003e20008019000 */
[----:B------:R1:W-:Y:S02]  /*12c10*/  UTMALDG.4D [UR8], [UR4], desc[UR6] ;  /* 0x00000608040075b4 */ /* 0x0003e40008019000 */
[----:B-1----:R-:W-:-:S03]  /*12c20*/  NOP ;  /* 0x0000000000007918 */ /* 0x002fc60000000000 */
.L_x_10846:
[----:B------:R-:W-:Y:S05]  /*12c30*/  WARPSYNC.ALL ;  /* 0x0000000000007948 */ /* 0x000fea0003800000 */
[----:B------:R-:W-:Y:S01]  /*12c40*/  VIADD R0, R17, 0xc400 ;  /* 0x0000c40011007836 */ /* 0x000fe20000000000 */
[----:B------:R-:W-:Y:S01]  /*12c50*/  USHF.R.S32.HI UR4, URZ, 0x1f, UR36 ;  /* 0x0000001f3f047899 */ /* 0x000fe20008011424 */
[----:B------:R-:W-:Y:S01]  /*12c60*/  BAR.SYNC.DEFER_BLOCKING 0x8, 0x200 ;  /* 0x0208000000007b1d */ /* 0x000fe20000010000 */
[----:B------:R-:W-:Y:S02]  /*12c70*/  USHF.R.S32.HI UR37, URZ, 0x1f, UR43 ;  /* 0x0000001f3f257899 */ /* 0x000fe4000801142b */
[----:B------:R-:W-:-:S03]  /*12c80*/  LOP3.LUT P0, RZ, R0, 0x1bf, RZ, 0xc0, !PT ;  /* 0x000001bf00ff7812 */ /* 0x000fc6000780c0ff */
[----:B------:R-:W-:Y:S01]  /*12c90*/  ULDC.64 UR6, c[0x0][0x2d8] ;  /* 0x0000b60000067ab9 */ /* 0x000fe20000000a00 */
[----:B------:R-:W-:Y:S01]  /*12ca0*/  BSSY B6, `(.L_x_10851) ;  /* 0x0000016000067945 */ /* 0x000fe20003800000 */
[----:B------:R-:W-:Y:S02]  /*12cb0*/  UIMAD UR4, UR4, UR6, URZ ;  /* 0x00000006040472a4 */ /* 0x000fe4000f8e023f */
[----:B------:R-:W-:Y:S02]  /*12cc0*/  UIMAD.WIDE.U32 UR50, UR36, UR6, URZ ;  /* 0x00000006243272a5 */ /* 0x000fe4000f8e003f */
[----:B------:R-:W-:-:S04]  /*12cd0*/  UIMAD UR4, UR36, UR7, UR4 ;  /* 0x00000007240472a4 */ /* 0x000fc8000f8e0204 */
[----:B------:R-:W-:Y:S01]  /*12ce0*/  UIADD3 UR45, UR51, UR4, URZ ;  /* 0x00000004332d7290 */ /* 0x000fe2000fffe03f */
[----:B------:R-:W-:Y:S11]  /*12cf0*/  @!P0 BRA `(.L_x_10852) ;  /* 0x0000000000408947 */ /* 0x000ff60003800000 */
        /* <DEDUP_REMOVED lines=14> */
[----:B0-----:R-:W-:-:S07]  /*12de0*/  LEPC R20, `(.L_x_10852) ;  /* 0x000000001014794e */ /* 0x001fce0000000000 */
[----:B-1----:R-:W-:Y:S05]  /*12df0*/  CALL.ABS.NOINC R2 ;  /* 0x0000000002007343 */ /* 0x002fea0003c00000 */
.L_x_10852:
[----:B------:R-:W-:Y:S05]  /*12e00*/  BSYNC B6 ;  /* 0x0000000000067941 */ /* 0x000fea0003800000 */
.L_x_10851:
[----:B------:R-:W1:Y:S01]  /*12e10*/  LDC R9, c[0x0][0x448] ;  /* 0x00011200ff097b82 */ /* 0x000e620000000800 */
[----:B0-----:R-:W0:Y:S01]  /*12e20*/  S2R R20, SR_TID.X ;  /* 0x0000000000147919 */ /* 0x001e220000002100 */
[----:B------:R-:W-:Y:S01]  /*12e30*/  ULDC.64 UR8, c[0x0][0x2e0] ;  /* 0x0000b80000087ab9 */ /* 0x000fe20000000a00 */
[----:B------:R-:W-:Y:S01]  /*12e40*/  UMOV UR44, UR50 ;  /* 0x00000032002c7c82 */ /* 0x000fe20008000000 */
[----:B------:R-:W-:Y:S01]  /*12e50*/  UIMAD UR6, UR37, UR8, URZ ;  /* 0x00000008250672a4 */ /* 0x000fe2000f8e023f */
[----:B------:R-:W2:Y:S01]  /*12e60*/  S2R R10, SR_TID.X ;  /* 0x00000000000a7919 */ /* 0x000ea20000002100 */
[----:B------:R-:W-:Y:S02]  /*12e70*/  UIMAD.WIDE.U32 UR4, UR43, UR8, UR44 ;  /* 0x000000082b0472a5 */ /* 0x000fe4000f8e002c */
[----:B------:R-:W-:-:S03]  /*12e80*/  UIMAD UR6, UR43, UR9, UR6 ;  /* 0x000000092b0672a4 */ /* 0x000fc6000f8e0206 */
[----:B------:R-:W-:Y:S01]  /*12e90*/  ULDC.64 UR8, c[0x0][0x2d0] ;  /* 0x0000b40000087ab9 */ /* 0x000fe20000000a00 */
[----:B------:R-:W-:Y:S01]  /*12ea0*/  UIADD3 UR6, UR5, UR6, URZ ;  /* 0x0000000605067290 */ /* 0x000fe2000fffe03f */
[----:B------:R-:W-:-:S04]  /*12eb0*/  IMAD.U32 R4, RZ, RZ, UR4 ;  /* 0x00000004ff047e24 */ /* 0x000fc8000f8e00ff */
[----:B------:R-:W-:Y:S01]  /*12ec0*/  IMAD.MOV.U32 R2, RZ, RZ, R4 ;  /* 0x000000ffff027224 */ /* 0x000fe200078e0004 */
[----:B-1----:R-:W-:Y:S02]  /*12ed0*/  ISETP.NE.AND P1, PT, R9, 0x1, PT ;  /* 0x000000010900780c */ /* 0x002fe40003f25270 */
[C---:B0-----:R-:W-:Y:S01]  /*12ee0*/  LOP3.LUT R21, R20.reuse, 0x7f, RZ, 0xc0, !PT ;  /* 0x0000007f14157812 */ /* 0x041fe200078ec0ff */
[----:B------:R-:W-:-:S10]  /*12ef0*/  IMAD.SHL.U32 R20, R20, 0x20, RZ ;  /* 0x0000002014147824 */ /* 0x000fd400078e00ff */
[----:B------:R-:W0:Y:S01]  /*12f00*/  @P1 LDC R3, c[0x0][0x44c] ;  /* 0x00011300ff031b82 */ /* 0x000e220000000800 */
[----:B------:R-:W-:Y:S01]  /*12f10*/  SHF.R.U32.HI R21, RZ, 0x2, R21 ;  /* 0x00000002ff157819 */ /* 0x000fe20000011615 */
[----:B--2---:R-:W-:-:S03]  /*12f20*/  IMAD.SHL.U32 R10, R10, 0x8, RZ ;  /* 0x000000080a0a7824 */ /* 0x004fc600078e00ff */
[----:B------:R-:W-:Y:S02]  /*12f30*/  LOP3.LUT R20, R21, 0x60, R20, 0xf8, !PT ;  /* 0x0000006015147812 */ /* 0x000fe400078ef814 */
[----:B------:R-:W1:Y:S01]  /*12f40*/  S2R R21, SR_TID.X ;  /* 0x0000000000157919 */ /* 0x000e620000002100 */
[----:B------:R-:W2:Y:S01]  /*12f50*/  @P1 LDC R5, c[0x0][0x450] ;  /* 0x00011400ff051b82 */ /* 0x000ea20000000800 */
[----:B------:R-:W-:Y:S01]  /*12f60*/  LOP3.LUT R10, R10, 0x18, RZ, 0xc0, !PT ;  /* 0x000000180a0a7812 */ /* 0x000fe200078ec0ff */
[----:B------:R-:W-:-:S03]  /*12f70*/  VIADD R6, R20, UR41 ;  /* 0x0000002914067c36 */ /* 0x000fc60008000000 */
[C---:B------:R-:W-:Y:S01]  /*12f80*/  LOP3.LUT R12, R10.reuse, 0x20, RZ, 0xfc, !PT ;  /* 0x000000200a0c7812 */ /* 0x040fe200078efcff */
[----:B------:R-:W-:Y:S01]  /*12f90*/  IMAD.MOV.U32 R7, RZ, RZ, R6 ;  /* 0x000000ffff077224 */ /* 0x000fe200078e0006 */
[----:B------:R-:W-:Y:S01]  /*12fa0*/  LOP3.LUT R10, R10, 0x40, RZ, 0xfc, !PT ;  /* 0x000000400a0a7812 */ /* 0x000fe200078efcff */
[----:B0-----:R-:W-:-:S04]  /*12fb0*/  @P1 IMAD.HI.U32 R0, R6, R3, RZ ;  /* 0x0000000306001227 */ /* 0x001fc800078e00ff */
[----:B------:R-:W-:Y:S01]  /*12fc0*/  IMAD.U32 R3, RZ, RZ, UR6 ;  /* 0x00000006ff037e24 */ /* 0x000fe2000f8e00ff */
[----:B------:R-:W-:Y:S01]  /*12fd0*/  ULDC.64 UR6, c[0x0][0x280] ;  /* 0x0000a00000067ab9 */ /* 0x000fe20000000a00 */
[----:B--2---:R-:W-:Y:S01]  /*12fe0*/  @P1 SHF.R.U32.HI R7, RZ, R5, R0 ;  /* 0x00000005ff071219 */ /* 0x004fe20000011600 */
[----:B------:R-:W-:Y:S01]  /*12ff0*/  IMAD.U32 R5, RZ, RZ, UR5 ;  /* 0x00000005ff057e24 */ /* 0x000fe2000f8e00ff */
[----:B------:R-:W-:Y:S02]  /*13000*/  ULDC.64 UR4, c[0x0][0x2c8] ;  /* 0x0000b20000047ab9 */ /* 0x000fe40000000a00 */
[----:B------:R-:W-:Y:S01]  /*13010*/  SHF.R.S32.HI R0, RZ, 0x1f, R7 ;  /* 0x0000001fff007819 */ /* 0x000fe20000011407 */
[----:B------:R-:W-:-:S04]  /*13020*/  IMAD.WIDE.U32 R4, R7, UR8, R2 ;  /* 0x0000000807047c25 */ /* 0x000fc8000f8e0002 */
[----:B------:R-:W-:Y:S02]  /*13030*/  IMAD R0, R0, UR8, RZ ;  /* 0x0000000800007c24 */ /* 0x000fe4000f8e02ff */
[C---:B-1----:R-:W-:Y:S01]  /*13040*/  IMAD.SHL.U32 R20, R21.reuse, 0x8, RZ ;  /* 0x0000000815147824 */ /* 0x042fe200078e00ff */
[----:B------:R-:W-:Y:S01]  /*13050*/  LOP3.LUT R21, R21, 0x7f, RZ, 0xc0, !PT ;  /* 0x0000007f15157812 */ /* 0x000fe200078ec0ff */
[----:B------:R-:W-:Y:S02]  /*13060*/  IMAD R11, R7, UR9, R0 ;  /* 0x00000009070b7c24 */ /* 0x000fe4000f8e0200 */
[----:B------:R-:W-:Y:S01]  /*13070*/  IMAD.MOV R0, RZ, RZ, -R7 ;  /* 0x000000ffff007224 */ /* 0x000fe200078e0a07 */
[----:B------:R-:W-:Y:S01]  /*13080*/  LOP3.LUT R20, R20, 0x18, RZ, 0xc0, !PT ;  /* 0x0000001814147812 */ /* 0x000fe200078ec0ff */
[----:B------:R-:W-:Y:S01]  /*13090*/  IMAD.IADD R5, R5, 0x1, R11 ;  /* 0x0000000105057824 */ /* 0x000fe200078e020b */
[----:B------:R-:W-:Y:S01]  /*130a0*/  SHF.R.U32.HI R21, RZ, 0x2, R21 ;  /* 0x00000002ff157819 */ /* 0x000fe20000011615 */
[----:B------:R-:W-:-:S02]  /*130b0*/  IMAD R7, R9, R0, R6 ;  /* 0x0000000009077224 */ /* 0x000fc400078e0206 */
[----:B------:R-:W-:Y:S02]  /*130c0*/  VIADD R6, R6, 0x80 ;  /* 0x0000008006067836 */ /* 0x000fe40000000000 */
[----:B------:R-:W-:Y:S01]  /*130d0*/  IMAD.WIDE.U32 R4, R7, UR4, R4 ;  /* 0x0000000407047c25 */ /* 0x000fe2000f8e0004 */
[----:B------:R-:W-:-:S05]  /*130e0*/  SHF.R.S32.HI R0, RZ, 0x1f, R7 ;  /* 0x0000001fff007819 */ /* 0x000fca0000011407 */
[----:B------:R-:W-:-:S04]  /*130f0*/  IMAD R0, R0, UR4, RZ ;  /* 0x0000000400007c24 */ /* 0x000fc8000f8e02ff */
[----:B------:R-:W-:Y:S01]  /*13100*/  IMAD R11, R7, UR5, R0 ;  /* 0x00000005070b7c24 */ /* 0x000fe2000f8e0200 */
[----:B------:R-:W-:Y:S01]  /*13110*/  LEA R0, P0, R4, UR6, 0x1 ;  /* 0x0000000604007c11 */ /* 0x000fe2000f8008ff */
[----:B------:R-:W0:Y:S02]  /*13120*/  @P1 LDC R7, c[0x0][0x44c] ;  /* 0x00011300ff071b82 */ /* 0x000e240000000800 */
[----:B------:R-:W-:-:S05]  /*13130*/  IMAD.IADD R5, R5, 0x1, R11 ;  /* 0x0000000105057824 */ /* 0x000fca00078e020b */
[----:B------:R-:W-:Y:S02]  /*13140*/  LEA.HI.X R4, R4, UR7, R5, 0x1, P0 ;  /* 0x0000000704047c11 */ /* 0x000fe400080f0c05 */
[----:B------:R-:W1:Y:S01]  /*13150*/  @P1 LDC R5, c[0x0][0x450] ;  /* 0x00011400ff051b82 */ /* 0x000e620000000800 */
[----:B0-----:R-:W-:-:S04]  /*13160*/  @P1 IMAD.HI.U32 R8, R6, R7, RZ ;  /* 0x0000000706081227 */ /* 0x001fc800078e00ff */
[----:B------:R-:W-:Y:S01]  /*13170*/  IMAD.MOV.U32 R7, RZ, RZ, R6 ;  /* 0x000000ffff077224 */ /* 0x000fe200078e0006 */
[----:B-1----:R-:W-:-:S05]  /*13180*/  @P1 SHF.R.U32.HI R7, RZ, R5, R8 ;  /* 0x00000005ff071219 */ /* 0x002fca0000011608 */
[----:B------:R-:W-:Y:S02]  /*13190*/  IMAD.MOV R5, RZ, RZ, -R7 ;  /* 0x000000ffff057224 */ /* 0x000fe400078e0a07 */
[----:B------:R-:W-:-:S04]  /*131a0*/  IMAD.WIDE.U32 R2, R7, UR8, R2 ;  /* 0x0000000807027c25 */ /* 0x000fc8000f8e0002 */
[----:B------:R-:W-:Y:S01]  /*131b0*/  IMAD R5, R9, R5, R6 ;  /* 0x0000000509057224 */ /* 0x000fe200078e0206 */
[----:B------:R-:W-:-:S05]  /*131c0*/  SHF.R.S32.HI R6, RZ, 0x1f, R7 ;  /* 0x0000001fff067819 */ /* 0x000fca0000011407 */
[----:B------:R-:W-:-:S04]  /*131d0*/  IMAD R6, R6, UR8, RZ ;  /* 0x0000000806067c24 */ /* 0x000fc8000f8e02ff */
[----:B------:R-:W-:Y:S01]  /*131e0*/  IMAD R7, R7, UR9, R6 ;  /* 0x0000000907077c24 */ /* 0x000fe2000f8e0206 */
[----:B------:R-:W-:-:S03]  /*131f0*/  SHF.R.S32.HI R6, RZ, 0x1f, R5 ;  /* 0x0000001fff067819 */ /* 0x000fc60000011405 */
[----:B------:R-:W-:Y:S02]  /*13200*/  IMAD.IADD R3, R3, 0x1, R7 ;  /* 0x0000000103037824 */ /* 0x000fe400078e0207 */
[----:B------:R-:W-:Y:S02]  /*13210*/  IMAD R6, R6, UR4, RZ ;  /* 0x0000000406067c24 */ /* 0x000fe4000f8e02ff */
[C---:B------:R-:W-:Y:S01]  /*13220*/  IMAD.WIDE.U32 R2, R5.reuse, UR4, R2 ;  /* 0x0000000405027c25 */ /* 0x040fe2000f8e0002 */
[----:B------:R-:W-:Y:S02]  /*13230*/  ULDC UR4, c[0x0][0x2b8] ;  /* 0x0000ae0000047ab9 */ /* 0x000fe40000000800 */
[----:B------:R-:W-:Y:S01]  /*13240*/  ISETP.GE.AND P1, PT, R12, UR4, PT ;  /* 0x000000040c007c0c */ /* 0x000fe2000bf26270 */
[----:B------:R-:W-:Y:S01]  /*13250*/  IMAD R7, R5, UR5, R6 ;  /* 0x0000000505077c24 */ /* 0x000fe2000f8e0206 */
[----:B------:R-:W-:Y:S02]  /*13260*/  LEA R8, P0, R2, UR6, 0x1 ;  /* 0x0000000602087c11 */ /* 0x000fe4000f8008ff */
[----:B------:R-:W-:Y:S01]  /*13270*/  ISETP.GE.AND P2, PT, R10, UR4, PT ;  /* 0x000000040a007c0c */ /* 0x000fe2000bf46270 */
[----:B------:R-:W-:-:S05]  /*13280*/  IMAD.IADD R7, R3, 0x1, R7 ;  /* 0x0000000103077824 */ /* 0x000fca00078e0207 */
[----:B------:R-:W-:Y:S02]  /*13290*/  LEA.HI.X R7, R2, UR7, R7, 0x1, P0 ;  /* 0x0000000702077c11 */ /* 0x000fe400080f0c07 */
[----:B------:R-:W-:Y:S01]  /*132a0*/  ISETP.GE.AND P0, PT, R20, UR4, PT ;  /* 0x0000000414007c0c */ /* 0x000fe2000bf06270 */
[----:B------:R-:W-:-:S03]  /*132b0*/  UMOV UR4, 0xffffffff ;  /* 0xffffffff00047882 */ /* 0x000fc60000000000 */
[----:B------:R-:W-:Y:S09]  /*132c0*/  BRA.DIV UR4, `(.L_x_10853) ;  /* 0x0000003604a07947 */ /* 0x000ff2000b800000 */
[----:B------:R-:W0:Y:S01]  /*132d0*/  SHFL.IDX PT, R14, R0, RZ, 0x1c1f ;  /* 0x001c1fff000e7589 */ /* 0x000e2200000e0000 */
[----:B------:R-:W-:Y:S01]  /*132e0*/  ULDC UR4, c[0x0][0x288] ;  /* 0x0000a20000047ab9 */ /* 0x000fe20000000800 */
[----:B------:R-:W-:Y:S02]  /*132f0*/  VIADD R6, R21, UR41 ;  /* 0x0000002915067c36 */ /* 0x000fe40008000000 */
[----:B------:R-:W1:Y:S01]  /*13300*/  SHFL.IDX PT, R2, R4, RZ, 0x1c1f ;  /* 0x001c1fff04027589 */ /* 0x000e6200000e0000 */
[----:B------:R-:W-:Y:S02]  /*13310*/  IMAD R5, R9, UR4, RZ ;  /* 0x0000000409057c24 */ /* 0x000fe4000f8e02ff */
[----:B------:R-:W-:-:S03]  /*13320*/  VIADD R10, R6, 0x20 ;  /* 0x00000020060a7836 */ /* 0x000fc60000000000 */
[----:B------:R-:W-:-:S13]  /*13330*/  ISETP.GE.AND P4, PT, R6, R5, PT ;  /* 0x000000050600720c */ /* 0x000fda0003f86270 */
[----:B0-----:R-:W-:-:S05]  /*13340*/  @!P4 LEA R14, P3, R20, R14, 0x1 ;  /* 0x0000000e140ec211 */ /* 0x001fca00078608ff */
[----:B-1----:R-:W-:Y:S02]  /*13350*/  @!P4 IMAD.X R3, RZ, RZ, R2, P3 ;  /* 0x000000ffff03c224 */ /* 0x002fe400018e0602 */
[----:B------:R-:W-:Y:S02]  /*13360*/  @!P4 IMAD.MOV.U32 R2, RZ, RZ, R14 ;  /* 0x000000ffff02c224 */ /* 0x000fe400078e000e */
[----:B------:R-:W0:Y:S04]  /*13370*/  SHFL.IDX PT, R14, R0, 0x1, 0x1c1f ;  /* 0x003c1f00000e7f89 */ /* 0x000e2800000e0000 */
[----:B------:R-:W-:Y:S04]  /*13380*/  @!P4 LDGSTS.E.BYPASS.LTC128B.128 [R26+0xc400], desc[UR48][R2.64], !P0 ;  /* 0x0c400000021acfae */ /* 0x000fe8000c101d70 */
[----:B------:R-:W-:Y:S04]  /*13390*/  @!P4 LDGSTS.E.BYPASS.LTC128B.128 [R26+0xf400], desc[UR48][R2.64+0x40], !P1 ;  /* 0x0f400040021acfae */ /* 0x000fe8000c901d70 */
[----:B------:R1:W-:Y:S01]  /*133a0*/  @!P4 LDGSTS.E.BYPASS.LTC128B.128 [R26+0x12400], desc[UR48][R2.64+0x80], !P2 ;  /* 0x12400080021acfae */ /* 0x0003e2000d101d70 */
[----:B------:R-:W-:Y:S01]  /*133b0*/  ISETP.GE.AND P4, PT, R10, R5, PT ;  /* 0x000000050a00720c */ /* 0x000fe20003f86270 */
[----:B------:R-:W-:-:S02]  /*133c0*/  VIADD R10, R6, 0x40 ;  /* 0x00000040060a7836 */ /* 0x000fc40000000000 */
[----:B-1----:R-:W1:Y:S10]  /*133d0*/  SHFL.IDX PT, R2, R4, 0x1, 0x1c1f ;  /* 0x003c1f0004027f89 */ /* 0x002e7400000e0000 */
[----:B0-----:R-:W-:-:S05]  /*133e0*/  @!P4 LEA R14, P3, R20, R14, 0x1 ;  /* 0x0000000e140ec211 */ /* 0x001fca00078608ff */
[----:B-1----:R-:W-:Y:S02]  /*133f0*/  @!P4 IMAD.X R9, RZ, RZ, R2, P3 ;  /* 0x000000ffff09c224 */ /* 0x002fe400018e0602 */
[----:B------:R-:W-:Y:S02]  /*13400*/  @!P4 IMAD.MOV.U32 R2, RZ, RZ, R14 ;  /* 0x000000ffff02c224 */ /* 0x000fe400078e000e */
[----:B------:R-:W-:Y:S01]  /*13410*/  @!P4 IMAD.MOV.U32 R3, RZ, RZ, R9 ;  /* 0x000000ffff03c224 */ /* 0x000fe200078e0009 */
[----:B------:R-:W0:Y:S04]  /*13420*/  SHFL.IDX PT, R14, R0, 0x2, 0x1c1f ;  /* 0x005c1f00000e7f89 */ /* 0x000e2800000e0000 */
[----:B------:R-:W-:Y:S04]  /*13430*/  @!P4 LDGSTS.E.BYPASS.LTC128B.128 [R26+0xcc00], desc[UR48][R2.64], !P0 ;  /* 0x0cc00000021acfae */ /* 0x000fe8000c101d70 */
[----:B------:R-:W-:Y:S04]  /*13440*/  @!P4 LDGSTS.E.BYPASS.LTC128B.128 [R26+0xfc00], desc[UR48][R2.64+0x40], !P1 ;  /* 0x0fc00040021acfae */ /* 0x000fe8000c901d70 */
[----:B------:R1:W-:Y:S01]  /*13450*/  @!P4 LDGSTS.E.BYPASS.LTC128B.128 [R26+0x12c00], desc[UR48][R2.64+0x80], !P2 ;  /* 0x12c00080021acfae */ /* 0x0003e2000d101d70 */
[----:B------:R-:W-:Y:S01]  /*13460*/  ISETP.GE.AND P4, PT, R10, R5, PT ;  /* 0x000000050a00720c */ /* 0x000fe20003f86270 */
[----:B------:R-:W-:-:S02]  /*13470*/  VIADD R10, R6, 0x60 ;  /* 0x00000060060a7836 */ /* 0x000fc40000000000 */
[----:B-1----:R-:W1:Y:S10]  /*13480*/  SHFL.IDX PT, R2, R4, 0x2, 0x1c1f ;  /* 0x005c1f0004027f89 */ /* 0x002e7400000e0000 */
[----:B0-----:R-:W-:Y:S01]  /*13490*/  @!P4 LEA R14, P3, R20, R14, 0x1 ;  /* 0x0000000e140ec211 */ /* 0x001fe200078608ff */
[----:B------:R-:W-:Y:S04]  /*134a0*/  SHFL.IDX PT, R4, R4, 0x3, 0x1c1f ;  /* 0x007c1f0004047f89 */ /* 0x000fe800000e0000 */
[----:B-1----:R-:W-:-:S02]  /*134b0*/  @!P4 IMAD.X R9, RZ, RZ, R2, P3 ;  /* 0x000000ffff09c224 */ /* 0x002fc400018e0602 */
[----:B------:R-:W-:Y:S02]  /*134c0*/  @!P4 IMAD.MOV.U32 R2, RZ, RZ, R14 ;  /* 0x000000ffff02c224 */ /* 0x000fe400078e000e */
[----:B------:R-:W0:Y:S01]  /*134d0*/  SHFL.IDX PT, R14, R0, 0x3, 0x1c1f ;  /* 0x007c1f00000e7f89 */ /* 0x000e2200000e0000 */
[----:B------:R-:W-:-:S03]  /*134e0*/  @!P4 IMAD.MOV.U32 R3, RZ, RZ, R9 ;  /* 0x000000ffff03c224 */ /* 0x000fc600078e0009 */
[----:B------:R-:W-:Y:S04]  /*134f0*/  SHFL.IDX PT, R0, R7, RZ, 0x1c1f ;  /* 0x001c1fff07007589 */ /* 0x000fe800000e0000 */
[----:B------:R-:W-:Y:S04]  /*13500*/  @!P4 LDGSTS.E.BYPASS.LTC128B.128 [R26+0xd400], desc[UR48][R2.64], !P0 ;  /* 0x0d400000021acfae */ /* 0x000fe8000c101d70 */
[----:B------:R-:W-:Y:S04]  /*13510*/  @!P4 LDGSTS.E.BYPASS.LTC128B.128 [R26+0x10400], desc[UR48][R2.64+0x40], !P1 ;  /* 0x10400040021acfae */ /* 0x000fe8000c901d70 */
[----:B------:R1:W-:Y:S01]  /*13520*/  @!P4 LDGSTS.E.BYPASS.LTC128B.128 [R26+0x13400], desc[UR48][R2.64+0x80], !P2 ;  /* 0x13400080021acfae */ /* 0x0003e2000d101d70 */
[----:B------:R-:W-:Y:S01]  /*13530*/  ISETP.GE.AND P4, PT, R10, R5, PT ;  /* 0x000000050a00720c */ /* 0x000fe20003f86270 */
[----:B------:R-:W-:-:S02]  /*13540*/  VIADD R10, R6, 0x80 ;  /* 0x00000080060a7836 */ /* 0x000fc40000000000 */
[----:B------:R-:W-:Y:S10]  /*13550*/  SHFL.IDX PT, R7, R7, 0x1, 0x1c1f ;  /* 0x003c1f0007077f89 */ /* 0x000ff400000e0000 */
[----:B0-----:R-:W-:-:S05]  /*13560*/  @!P4 LEA R14, P3, R20, R14, 0x1 ;  /* 0x0000000e140ec211 */ /* 0x001fca00078608ff */
[----:B------:R-:W-:Y:S02]  /*13570*/  @!P4 IMAD.X R9, RZ, RZ, R4, P3 ;  /* 0x000000ffff09c224 */ /* 0x000fe400018e0604 */
[----:B-1----:R-:W-:Y:S02]  /*13580*/  @!P4 IMAD.MOV.U32 R2, RZ, RZ, R14 ;  /* 0x000000ffff02c224 */ /* 0x002fe400078e000e */
[----:B------:R-:W0:Y:S01]  /*13590*/  SHFL.IDX PT, R14, R8, RZ, 0x1c1f ;  /* 0x001c1fff080e7589 */ /* 0x000e2200000e0000 */
[----:B------:R-:W-:-:S05]  /*135a0*/  @!P4 IMAD.MOV.U32 R3, RZ, RZ, R9 ;  /* 0x000000ffff03c224 */ /* 0x000fca00078e0009 */
[----:B------:R-:W-:Y:S04]  /*135b0*/  @!P4 LDGSTS.E.BYPASS.LTC128B.128 [R26+0xdc00], desc[UR48][R2.64], !P0 ;  /* 0x0dc00000021acfae */ /* 0x000fe8000c101d70 */
[----:B------:R-:W-:Y:S04]  /*135c0*/  @!P4 LDGSTS.E.BYPASS.LTC128B.128 [R26+0x10c00], desc[UR48][R2.64+0x40], !P1 ;  /* 0x10c00040021acfae */ /* 0x000fe8000c901d70 */
[----:B------:R1:W-:Y:S01]  /*135d0*/  @!P4 LDGSTS.E.BYPASS.LTC128B.128 [R26+0x13c00], desc[UR48][R2.64+0x80], !P2 ;  /* 0x13c00080021acfae */ /* 0x0003e2000d101d70 */
[----:B------:R-:W-:-:S13]  /*135e0*/  ISETP.GE.AND P4, PT, R10, R5, PT ;  /* 0x000000050a00720c */ /* 0x000fda0003f86270 */
[----:B0-----:R-:W-:-:S05]  /*135f0*/  @!P4 LEA R14, P3, R20, R14, 0x1 ;  /* 0x0000000e140ec211 */ /* 0x001fca00078608ff */
[----:B------:R-:W-:Y:S02]  /*13600*/  @!P4 IMAD.X R9, RZ, RZ, R0, P3 ;  /* 0x000000ffff09c224 */ /* 0x000fe400018e0600 */
[----:B-1----:R-:W-:Y:S02]  /*13610*/  @!P4 IMAD.MOV.U32 R2, RZ, RZ, R14 ;  /* 0x000000ffff02c224 */ /* 0x002fe400078e000e */
[----:B------:R-:W-:Y:S01]  /*13620*/  @!P4 IMAD.MOV.U32 R3, RZ, RZ, R9 ;  /* 0x000000ffff03c224 */ /* 0x000fe200078e0009 */
[----:B------:R0:W1:Y:S04]  /*13630*/  SHFL.IDX PT, R14, R8, 0x1, 0x1c1f ;  /* 0x003c1f00080e7f89 */ /* 0x00006800000e0000 */
[----:B------:R0:W-:Y:S04]  /*13640*/  @!P4 LDGSTS.E.BYPASS.LTC128B.128 [R26+0xe400], desc[UR48][R2.64], !P0 ;  /* 0x0e400000021acfae */ /* 0x0001e8000c101d70 */
[----:B------:R0:W-:Y:S04]  /*13650*/  @!P4 LDGSTS.E.BYPASS.LTC128B.128 [R26+0x11400], desc[UR48][R2.64+0x40], !P1 ;  /* 0x11400040021acfae */ /* 0x0001e8000c901d70 */
[----:B------:R0:W-:Y:S02]  /*13660*/  @!P4 LDGSTS.E.BYPASS.LTC128B.128 [R26+0x14400], desc[UR48][R2.64+0x80], !P2 ;  /* 0x14400080021acfae */ /* 0x0001e4000d101d70 */
.L_x_10958:
[----:B------:R-:W-:Y:S02]  /*13670*/  VIADD R6, R6, 0xa0 ;  /* 0x000000a006067836 */ /* 0x000fe40000000000 */
[----:B------:R-:W-:-:S03]  /*13680*/  VIADD R0, R17, 0x2d800 ;  /* 0x0002d80011007836 */ /* 0x000fc60000000000 */
[----:B------:R-:W-:-:S13]  /*13690*/  ISETP.GE.AND P3, PT, R6, R5, PT ;  /* 0x000000050600720c */ /* 0x000fda0003f66270 */
[----:B01----:R-:W-:-:S05]  /*136a0*/  @!P3 LEA R2, P4, R20, R14, 0x1 ;  /* 0x0000000e1402b211 */ /* 0x003fca00078808ff */
[----:B------:R-:W-:-:S05]  /*136b0*/  @!P3 IMAD.X R3, RZ, RZ, R7, P4 ;  /* 0x000000ffff03b224 */ /* 0x000fca00020e0607 */
[----:B------:R-:W-:Y:S01]  /*136c0*/  @!PT LDS RZ, [RZ] ;  /* 0x00000000fffff984 */ /* 0x000fe20000000800 */
[----:B------:R-:W-:Y:S01]  /*136d0*/  @!PT LDS RZ, [RZ] ;  /* 0x00000000fffff984 */ /* 0x000fe20000000800 */
[----:B------:R-:W-:Y:S01]  /*136e0*/  @!PT LDS RZ, [RZ] ;  /* 0x00000000fffff984 */ /* 0x000fe20000000800 */
[----:B------:R0:W-:Y:S01]  /*136f0*/  @!P3 LDGSTS.E.BYPASS.LTC128B.128 [R26+0xec00], desc[UR48][R2.64], !P0 ;  /* 0x0ec00000021abfae */ /* 0x0001e2000c101d70 */
[----:B------:R-:W-:-:S03]  /*13700*/  PLOP3.LUT P0, PT, PT, PT, PT, 0x80, 0x0 ;  /* 0x000000000000781c */ /* 0x000fc60003f0f070 */
[----:B------:R0:W-:Y:S04]  /*13710*/  @!P3 LDGSTS.E.BYPASS.LTC128B.128 [R26+0x11c00], desc[UR48][R2.64+0x40], !P1 ;  /* 0x11c00040021abfae */ /* 0x0001e8000c901d70 */
[----:B------:R0:W-:Y:S01]  /*13720*/  @!P3 LDGSTS.E.BYPASS.LTC128B.128 [R26+0x14c00], desc[UR48][R2.64+0x80], !P2 ;  /* 0x14c00080021abfae */ /* 0x0001e2000d101d70 */
[----:B------:R-:W-:-:S05]  /*13730*/  NOP ;  /* 0x0000000000007918 */ /* 0x000fca0000000000 */
.L_x_10854:
[----:B------:R-:W-:Y:S02]  /*13740*/  PLOP3.LUT P1, PT, P1, P0, PT, 0xa2, 0x0 ;  /* 0x000000000000781c */ /* 0x000fe40000f21472 */
[----:B------:R-:W-:-:S08]  /*13750*/  @P0 R2UR P1, UR4, R17 ;  /* 0x00000000110402ca */ /* 0x000fd00000020000 */
[----:B------:R-:W-:-:S05]  /*13760*/  @P0 PLOP3.LUT P0, PT, P1, PT, PT, 0x80, 0x0 ;  /* 0x000000000000081c */ /* 0x000fca0000f0f070 */
[----:B------:R-:W-:Y:S01]  /*13770*/  @!P1 SYNCS.ARRIVE.TRANS64.RED.A0T1 RZ, [UR4+0x2d800], RZ ;  /* 0x02d800ffffff99a7 */ /* 0x000fe20008200404 */
[----:B------:R-:W-:Y:S07]  /*13780*/  @!P1 ARRIVES.LDGSTSBAR.64.TRANSCNT [UR4+0x2d800] ;  /* 0x02d80000ff0099b0 */ /* 0x000fee0008000a84 */
[----:B------:R-:W-:Y:S05]  /*13790*/  @P0 BRA.U.ANY `(.L_x_10854) ;  /* 0xfffffffd00e80947 */ /* 0x000fea000393ffff */
[----:B------:R-:W-:-:S05]  /*137a0*/  VIADD R29, R29, 0x1 ;  /* 0x000000011d1d7836 */ /* 0x000fca0000000000 */
[----:B0-----:R-:W-:-:S04]  /*137b0*/  LEA.HI R2, R29, R29, RZ, 0x1 ;  /* 0x0000001d1d027211 */ /* 0x001fc800078f08ff */
        /* <DEDUP_REMOVED lines=8> */
.L_x_10959:
[----:B------:R-:W-:Y:S05]  /*13840*/  BSYNC B0 ;  /* 0x0000000000007941 */ /* 0x000fea0003800000 */
.L_x_10855:
        /* <DEDUP_REMOVED lines=12> */
[----:B------:R-:W-:Y:S01]  /*13910*/  LOP3.LUT P1, RZ, R19, 0x2, RZ, 0xc0, !PT ;  /* 0x0000000213ff7812 */ /* 0x000fe2000782c0ff */
[----:B------:R-:W-:Y:S01]  /*13920*/  VIADD R8, R16, 0x1 ;  /* 0x0000000110087836 */ /* 0x000fe20000000000 */
[----:B------:R-:W-:Y:S04]  /*13930*/  BSSY B0, `(.L_x_10859) ;  /* 0x00000a7000007945 */ /* 0x000fe80003800000 */
[----:B------:R-:W-:-:S04]  /*13940*/  ISETP.NE.AND P0, PT, R8, 0x2, PT ;  /* 0x000000020800780c */ /* 0x000fc80003f05270 */
[----:B------:R-:W-:Y:S02]  /*13950*/  SEL R9, RZ, 0x1, P0 ;  /* 0x00000001ff097807 */ /* 0x000fe40000000000 */
[----:B------:R-:W-:Y:S02]  /*13960*/  SEL R8, R8, RZ, P0 ;  /* 0x000000ff08087207 */ /* 0x000fe40000000000 */
[----:B------:R-:W-:Y:S01]  /*13970*/  LOP3.LUT R9, R24, R9, RZ, 0x3c, !PT ;  /* 0x0000000918097212 */ /* 0x000fe200078e3cff */
[----:B------:R-:W-:Y:S06]  /*13980*/  @!P1 BRA `(.L_x_10860) ;  /* 0x0000000800849947 */ /* 0x000fec0003800000 */
[----:B------:R-:W-:Y:S01]  /*13990*/  LOP3.LUT P1, RZ, R19, 0x1, RZ, 0xc0, !PT ;  /* 0x0000000113ff7812 */ /* 0x000fe2000782c0ff */
[----:B------:R-:W-:-:S12]  /*139a0*/  IMAD.MOV.U32 R4, RZ, RZ, R18 ;  /* 0x000000ffff047224 */ /* 0x000fd800078e0012 */
[----:B------:R-:W-:Y:S05]  /*139b0*/  @!P1 BRA `(.L_x_10861) ;  /* 0x0000000000489947 */ /* 0x000fea0003800000 */
[----:B------:R-:W0:Y:S01]  /*139c0*/  LDC R5, c[0x0][0x43c] ;  /* 0x00010f00ff057b82 */ /* 0x000e220000000800 */
[----:B------:R-:W-:Y:S02]  /*139d0*/  ULDC.64 UR4, c[0x0][0x428] ;  /* 0x00010a0000047ab9 */ /* 0x000fe40000000a00 */
[----:B------:R-:W-:-:S04]  /*139e0*/  IMAD R10, R25, UR4, RZ ;  /* 0x00000004190a7c24 */ /* 0x000fc8000f8e02ff */
[----:B------:R-:W-:Y:S01]  /*139f0*/  IMAD R10, R23, UR5, R10 ;  /* 0x00000005170a7c24 */ /* 0x000fe2000f8e020a */
[----:B0-----:R-:W-:-:S13]  /*13a00*/  ISETP.NE.AND P0, PT, R5, 0x1, PT ;  /* 0x000000010500780c */ /* 0x001fda0003f05270 */
[----:B------:R-:W0:Y:S02]  /*13a10*/  @P0 LDC.64 R2, c[0x0][0x440] ;  /* 0x00011000ff020b82 */ /* 0x000e240000000a00 */
[----:B0-----:R-:W-:-:S04]  /*13a20*/  @P0 IMAD.HI.U32 R4, R6, R2, RZ ;  /* 0x0000000206040227 */ /* 0x001fc800078e00ff */
[----:B------:R-:W-:Y:S01]  /*13a30*/  IMAD.MOV.U32 R2, RZ, RZ, R6 ;  /* 0x000000ffff027224 */ /* 0x000fe200078e0006 */
[----:B------:R-:W-:-:S05]  /*13a40*/  @P0 SHF.R.U32.HI R2, RZ, R3, R4 ;  /* 0x00000003ff020219 */ /* 0x000fca0000011604 */
[----:B------:R-:W-:-:S04]  /*13a50*/  IMAD.MOV R3, RZ, RZ, -R2 ;  /* 0x000000ffff037224 */ /* 0x000fc800078e0a02 */
[----:B------:R-:W-:Y:S01]  /*13a60*/  IMAD R6, R5, R3, R6 ;  /* 0x0000000305067224 */ /* 0x000fe200078e0206 */
[--C-:B------:R-:W-:Y:S01]  /*13a70*/  SHF.R.S32.HI R3, RZ, 0x1f, R2.reuse ;  /* 0x0000001fff037819 */ /* 0x100fe20000011402 */
[----:B------:R-:W0:Y:S02]  /*13a80*/  LDC.64 R4, c[0x0][0x418] ;  /* 0x00010600ff047b82 */ /* 0x000e240000000a00 */
[----:B------:R-:W-:-:S04]  /*13a90*/  IMAD.WIDE.U32 R2, R23, UR4, R2 ;  /* 0x0000000417027c25 */ /* 0x000fc8000f8e0002 */
[----:B------:R-:W-:Y:S01]  /*13aa0*/  IMAD.IADD R10, R10, 0x1, R3 ;  /* 0x000000010a0a7824 */ /* 0x000fe200078e0203 */
[----:B0-----:R-:W-:-:S04]  /*13ab0*/  LEA R4, P0, R2, R4, 0x2 ;  /* 0x0000000402047211 */ /* 0x001fc800078010ff */
[----:B------:R-:W-:-:S05]  /*13ac0*/  LEA.HI.X R5, R2, R5, R10, 0x2, P0 ;  /* 0x0000000502057211 */ /* 0x000fca00000f140a */
[----:B------:R0:W5:Y:S04]  /*13ad0*/  LDG.E R4, desc[UR48][R4.64] ;  /* 0x0000003004047981 */ /* 0x000168000c1e1900 */
.L_x_10861:
[----:B------:R-:W0:Y:S01]  /*13ae0*/  S2R R2, SR_TID.X ;  /* 0x0000000000027919 */ /* 0x000e220000002100 */
[----:B------:R-:W-:Y:S01]  /*13af0*/  IMAD R3, R8, 0x8, R17 ;  /* 0x0000000808037824 */ /* 0x000fe200078e0211 */
[----:B------:R-:W-:Y:S01]  /*13b00*/  BSSY B1, `(.L_x_10862) ;  /* 0x0000006000017945 */ /* 0x000fe20003800000 */
[----:B0-----:R-:W-:Y:S02]  /*13b10*/  LOP3.LUT R5, R2, 0x7f, RZ, 0xc0, !PT ;  /* 0x0000007f02057812 */ /* 0x001fe400078ec0ff */
[----:B------:R-:W-:Y:S02]  /*13b20*/  SHF.L.U32 R2, R9, 0x1f, RZ ;  /* 0x0000001f09027819 */ /* 0x000fe400000006ff */
[----:B------:R-:W-:Y:S02]  /*13b30*/  ISETP.NE.AND P1, PT, R5, RZ, PT ;  /* 0x000000ff0500720c */ /* 0x000fe40003f25270 */
[----:B------:R-:W0:Y:S02]  /*13b40*/  SYNCS.PHASECHK.TRANS64.TRYWAIT P0, [R3+URZ+0x2d840], R2 ;  /* 0x02d84002030075a7 */ /* 0x000e24000800017f */
[----:B0-----:R-:W-:Y:S09]  /*13b50*/  @!P0 BRA `(.L_x_10863) ;  /* 0x0000003400808947 */ /* 0x001ff20003800000 */
.L_x_10960:
[----:B------:R-:W-:Y:S05]  /*13b60*/  BSYNC B1 ;  /* 0x0000000000017941 */ /* 0x000fea0003800000 */
.L_x_10862:
[----:B------:R-:W-:Y:S04]  /*13b70*/  BSSY B1, `(.L_x_10864) ;  /* 0x0000007000017945 */ /* 0x000fe80003800000 */
[----:B------:R-:W-:Y:S05]  /*13b80*/  @P1 BRA `(.L_x_10865) ;  /* 0x0000000000141947 */ /* 0x000fea0003800000 */
[----:B------:R-:W-:Y:S01]  /*13b90*/  ISETP.NE.AND P0, PT, R28, RZ, PT ;  /* 0x000000ff1c00720c */ /* 0x000fe20003f05270 */
[----:B0-----:R-:W-:-:S04]  /*13ba0*/  IMAD.MOV.U32 R2, RZ, RZ, 0x6000 ;  /* 0x00006000ff027424 */ /* 0x001fc800078e00ff */
[----:B------:R1:W-:Y:S08]  /*13bb0*/  SYNCS.ARRIVE.TRANS64 RZ, [R3+URZ+0x2d830], R2 ;  /* 0x02d8300203ff79a7 */ /* 0x0003f0000800003f */
[----:B------:R-:W-:Y:S05]  /*13bc0*/  @!P0 BRA `(.L_x_10865) ;  /* 0x0000000000048947 */ /* 0x000fea0003800000 */
[----:B------:R-:W-:Y:S01]  /*13bd0*/  BPT.TRAP 0x1 ;  /* 0x000000040000795c */ /* 0x000fe20000300000 */
.L_x_10865:
[----:B------:R-:W-:Y:S05]  /*13be0*/  BSYNC B1 ;  /* 0x0000000000017941 */ /* 0x000fea0003800000 */
.L_x_10864:
[----:B------:R-:W-:Y:S01]  /*13bf0*/  IMAD.MOV.U32 R12, RZ, RZ, RZ ;  /* 0x000000ffff0c7224 */ /* 0x000fe200078e00ff */
[----:B------:R-:W-:Y:S01]  /*13c00*/  UIADD3 UR4, UP0, UR46, 0x370, URZ ;  /* 0x000003702e047890 */ /* 0x000fe2000ff1e03f */
[----:B------:R-:W-:Y:S01]  /*13c10*/  IMAD R11, R8, 0x6000, R17 ;  /* 0x00006000080b7824 */ /* 0x000fe200078e0211 */
[----:B------:R-:W-:Y:S01]  /*13c20*/  PLOP3.LUT P0, PT, PT, PT, PT, 0x80, 0x0 ;  /* 0x000000000000781c */ /* 0x000fe20003f0f070 */
[----:B01----:R-:W-:Y:S01]  /*13c30*/  VIADD R3, R3, 0x2d830 ;  /* 0x0002d83003037836 */ /* 0x003fe20000000000 */
[----:B------:R-:W-:Y:S01]  /*13c40*/  R2UR UR10, R12 ;  /* 0x000000000c0a72ca */ /* 0x000fe200000e0000 */
[----:B------:R-:W-:Y:S01]  /*13c50*/  IMAD.SHL.U32 R2, R6, 0x80, RZ ;  /* 0x0000008006027824 */ /* 0x000fe200078e00ff */
[----:B------:R-:W-:Y:S01]  /*13c60*/  UIADD3.X UR5, URZ, UR47, URZ, UP0, !UPT ;  /* 0x0000002f3f057290 */ /* 0x000fe200087fe43f */
[----:B------:R-:W-:Y:S01]  /*13c70*/  VIADD R5, R11, 0x15400 ;  /* 0x000154000b057836 */ /* 0x000fe20000000000 */
[----:B------:R-:W-:Y:S01]  /*13c80*/  UMOV UR6, 0x0 ;  /* 0x0000000000067882 */ /* 0x000fe20000000000 */
[----:B------:R-:W-:-:S10]  /*13c90*/  UMOV UR7, 0x14f00000 ;  /* 0x14f0000000077882 */ /* 0x000fd40000000000 */
.L_x_10866:
        /* <DEDUP_REMOVED lines=16> */
.L_x_10867:
        /* <DEDUP_REMOVED lines=16> */
.L_x_10868:
        /* <DEDUP_REMOVED lines=15> */
.L_x_10961:
[----:B------:R-:W-:Y:S05]  /*13f90*/  BSYNC B1 ;  /* 0x0000000000017941 */ /* 0x000fea0003800000 */
.L_x_10869:
[----:B------:R-:W-:Y:S01]  /*13fa0*/  BSSY B1, `(.L_x_10871) ;  /* 0x000000a000017945 */ /* 0x000fe20003800000 */
[----:B0-----:R-:W-:Y:S02]  /*13fb0*/  IMAD.MOV.U32 R2, RZ, RZ, 0x0 ;  /* 0x00000000ff027424 */ /* 0x001fe400078e00ff */
[----:B------:R-:W-:Y:S01]  /*13fc0*/  IMAD.MOV.U32 R3, RZ, RZ, 0x14f00000 ;  /* 0x14f00000ff037424 */ /* 0x000fe200078e00ff */
[----:B------:R-:W-:Y:S06]  /*13fd0*/  @P1 BRA `(.L_x_10872) ;  /* 0x0000000000181947 */ /* 0x000fec0003800000 */
[----:B------:R-:W-:Y:S01]  /*13fe0*/  ISETP.NE.AND P0, PT, R28, RZ, PT ;  /* 0x000000ff1c00720c */ /* 0x000fe20003f05270 */
[----:B------:R-:W-:Y:S02]  /*13ff0*/  IMAD R11, R16, 0x8, R17 ;  /* 0x00000008100b7824 */ /* 0x000fe400078e0211 */
[----:B------:R-:W-:-:S04]  /*14000*/  IMAD.MOV.U32 R13, RZ, RZ, 0x6000 ;  /* 0x00006000ff0d7424 */ /* 0x000fc800078e00ff */
[----:B------:R0:W-:Y:S06]  /*14010*/  SYNCS.ARRIVE.TRANS64 RZ, [R11+URZ+0x2d850], R13 ;  /* 0x02d8500d0bff79a7 */ /* 0x0001ec000800003f */
[----:B------:R-:W-:Y:S05]  /*14020*/  @!P0 BRA `(.L_x_10872) ;  /* 0x0000000000048947 */ /* 0x000fea0003800000 */
[----:B------:R-:W-:Y:S01]  /*14030*/  BPT.TRAP 0x1 ;  /* 0x000000040000795c */ /* 0x000fe20000300000 */
.L_x_10872:
[----:B------:R-:W-:Y:S05]  /*14040*/  BSYNC B1 ;  /* 0x0000000000017941 */ /* 0x000fea0003800000 */
.L_x_10871:
[----:B------:R-:W-:Y:S01]  /*14050*/  R2UR UR6, R2 ;  /* 0x00000000020672ca */ /* 0x000fe200000e0000 */
[--C-:B0-----:R-:W-:Y:S01]  /*14060*/  IMAD R11, R16, 0x8, R17.reuse ;  /* 0x00000008100b7824 */ /* 0x101fe200078e0211 */
[----:B------:R-:W-:Y:S01]  /*14070*/  R2UR UR7, R3 ;  /* 0x00000000030772ca */ /* 0x000fe200000e0000 */
[----:B------:R-:W-:Y:S01]  /*14080*/  UIADD3 UR4, UP0, UR46, 0x470, URZ ;  /* 0x000004702e047890 */ /* 0x000fe2000ff1e03f */
[----:B------:R-:W-:Y:S01]  /*14090*/  R2UR UR10, R12 ;  /* 0x000000000c0a72ca */ /* 0x000fe200000e0000 */
[----:B------:R-:W-:Y:S01]  /*140a0*/  IMAD R12, R16, 0x6000, R17 ;  /* 0x00006000100c7824 */ /* 0x000fe200078e0211 */
[----:B------:R-:W-:Y:S01]  /*140b0*/  PLOP3.LUT P0, PT, PT, PT, PT, 0x80, 0x0 ;  /* 0x000000000000781c */ /* 0x000fe20003f0f070 */
[----:B------:R-:W-:Y:S01]  /*140c0*/  IMAD.SHL.U32 R13, R22, 0x80, RZ ;  /* 0x00000080160d7824 */ /* 0x000fe200078e00ff */
[----:B------:R-:W-:Y:S01]  /*140d0*/  UIADD3.X UR5, URZ, UR47, URZ, UP0, !UPT ;  /* 0x0000002f3f057290 */ /* 0x000fe200087fe43f */
[----:B------:R-:W-:Y:S02]  /*140e0*/  VIADD R11, R11, 0x2d850 ;  /* 0x0002d8500b0b7836 */ /* 0x000fe40000000000 */
[----:B------:R-:W-:-:S09]  /*140f0*/  VIADD R14, R12, 0x400 ;  /* 0x000004000c0e7836 */ /* 0x000fd20000000000 */
.L_x_10873:
        /* <DEDUP_REMOVED lines=15> */
.L_x_10874:
        /* <DEDUP_REMOVED lines=15> */
.L_x_10875:
        /* <DEDUP_REMOVED lines=12> */
.L_x_10860:
[----:B------:R-:W-:Y:S05]  /*143a0*/  BSYNC B0 ;  /* 0x0000000000007941 */ /* 0x000fea0003800000 */
.L_x_10859:
[----:B------:R-:W-:Y:S01]  /*143b0*/  UIADD3 UR4, UR40, -0x3, URZ ;  /* 0xfffffffd28047890 */ /* 0x000fe2000fffe03f */
[----:B------:R-:W-:Y:S02]  /*143c0*/  IMAD.MOV.U32 R16, RZ, RZ, R8 ;  /* 0x000000ffff107224 */ /* 0x000fe400078e0008 */
[----:B------:R-:W-:-:S03]  /*143d0*/  IMAD.MOV.U32 R24, RZ, RZ, R9 ;  /* 0x000000ffff187224 */ /* 0x000fc600078e0009 */
[----:B------:R-:W-:-:S07]  /*143e0*/  IMAD.U32 R6, RZ, RZ, UR4 ;  /* 0x00000004ff067e24 */ /* 0x000fce000f8e00ff */
.L_x_10858:
[----:B------:R-:W-:Y:S01]  /*143f0*/  ULOP3.LUT UR4, URZ, UR40, URZ, 0x33, !UPT ;  /* 0x000000283f047292 */ /* 0x000fe2000f8e333f */
[----:B------:R-:W-:Y:S01]  /*14400*/  VIADD R7, R7, 0xfffffffe ;  /* 0xfffffffe07077836 */ /* 0x000fe20000000000 */
[----:B------:R-:W-:Y:S04]  /*14410*/  BSSY B0, `(.L_x_10857) ;  /* 0x000015a000007945 */ /* 0x000fe80003800000 */
[----:B------:R-:W-:-:S13]  /*14420*/  ISETP.NE.AND P0, PT, R7, UR4, PT ;  /* 0x0000000407007c0c */ /* 0x000fda000bf05270 */
[----:B------:R-:W-:Y:S05]  /*14430*/  @!P0 BRA `(.L_x_10876) ;  /* 0x00000014005c8947 */ /* 0x000fea0003800000 */
[----:B------:R-:W-:-:S07]  /*14440*/  IMAD.MOV.U32 R4, RZ, RZ, R18 ;  /* 0x000000ffff047224 */ /* 0x000fce00078e0012 */
.L_x_10911:
[----:B------:R-:W-:Y:S01]  /*14450*/  LOP3.LUT P1, RZ, R19, 0x2, RZ, 0xc0, !PT ;  /* 0x0000000213ff7812 */ /* 0x000fe2000782c0ff */
[----:B------:R-:W-:Y:S01]  /*14460*/  VIADD R7, R16, 0x1 ;  /* 0x0000000110077836 */ /* 0x000fe20000000000 */
[----:B------:R-:W-:Y:S05]  /*14470*/  YIELD ;  /* 0x0000000000007946 */ /* 0x000fea0003800000 */
[----:B------:R-:W-:Y:S01]  /*14480*/  ISETP.NE.AND P0, PT, R7, 0x2, PT ;  /* 0x000000020700780c */ /* 0x000fe20003f05270 */
[----:B------:R-:W-:Y:S03]  /*14490*/  BSSY B1, `(.L_x_10877) ;  /* 0x00000a4000017945 */ /* 0x000fe60003800000 */
[----:B------:R-:W-:-:S02]  /*144a0*/  SEL R3, RZ, 0x1, P0 ;  /* 0x00000001ff037807 */ /* 0x000fc40000000000 */
[----:B------:R-:W-:Y:S02]  /*144b0*/  SEL R7, R7, RZ, P0 ;  /* 0x000000ff07077207 */ /* 0x000fe40000000000 */
[----:B------:R-:W-:Y:S01]  /*144c0*/  LOP3.LUT R8, R24, R3, RZ, 0x3c, !PT ;  /* 0x0000000318087212 */ /* 0x000fe200078e3cff */
[----:B------:R-:W-:Y:S06]  /*144d0*/  @!P1 BRA `(.L_x_10878) ;  /* 0x00000008007c9947 */ /* 0x000fec0003800000 */
[----:B------:R-:W-:Y:S01]  /*144e0*/  LOP3.LUT P1, RZ, R19, 0x1, RZ, 0xc0, !PT ;  /* 0x0000000113ff7812 */ /* 0x000fe2000782c0ff */
        /* <DEDUP_REMOVED lines=9> */
[----:B------:R-:W-:-:S03]  /*14580*/  IMAD R4, R25, UR4, RZ ;  /* 0x0000000419047c24 */ /* 0x000fc6000f8e02ff */
[--C-:B------:R-:W-:Y:S01]  /*14590*/  SHF.R.S32.HI R3, RZ, 0x1f, R2.reuse ;  /* 0x0000001fff037819 */ /* 0x100fe20000011402 */
[----:B------:R-:W-:-:S04]  /*145a0*/  IMAD.MOV R9, RZ, RZ, -R2 ;  /* 0x000000ffff097224 */ /* 0x000fc800078e0a02 */
[----:B------:R-:W-:Y:S02]  /*145b0*/  IMAD R9, R5, R9, R6 ;  /* 0x0000000905097224 */ /* 0x000fe400078e0206 */
[C---:B------:R-:W-:Y:S02]  /*145c0*/  IMAD R5, R23.reuse, UR5, R4 ;  /* 0x0000000517057c24 */ /* 0x040fe4000f8e0204 */
[----:B------:R-:W-:Y:S01]  /*145d0*/  IMAD.WIDE.U32 R2, R23, UR4, R2 ;  /* 0x0000000417027c25 */ /* 0x000fe2000f8e0002 */
[----:B------:R-:W-:-:S03]  /*145e0*/  ULDC.64 UR4, c[0x0][0x418] ;  /* 0x0001060000047ab9 */ /* 0x000fc60000000a00 */
[----:B------:R-:W-:Y:S01]  /*145f0*/  IMAD.IADD R5, R5, 0x1, R3 ;  /* 0x0000000105057824 */ /* 0x000fe200078e0203 */
[----:B------:R-:W-:-:S04]  /*14600*/  LEA R4, P0, R2, UR4, 0x2 ;  /* 0x0000000402047c11 */ /* 0x000fc8000f8010ff */
[----:B------:R-:W-:-:S05]  /*14610*/  LEA.HI.X R5, R2, UR5, R5, 0x2, P0 ;  /* 0x0000000502057c11 */ /* 0x000fca00080f1405 */
[----:B------:R0:W5:Y:S04]  /*14620*/  LDG.E R4, desc[UR48][R4.64] ;  /* 0x0000003004047981 */ /* 0x000168000c1e1900 */
.L_x_10879:
        /* <DEDUP_REMOVED lines=8> */
.L_x_10962:
[----:B------:R-:W-:Y:S05]  /*146b0*/  BSYNC B2 ;  /* 0x0000000000027941 */ /* 0x000fea0003800000 */
.L_x_10880:
[----:B------:R-:W-:Y:S04]  /*146c0*/  BSSY B2, `(.L_x_10882) ;  /* 0x0000007000027945 */ /* 0x000fe80003800000 */
[----:B------:R-:W-:Y:S05]  /*146d0*/  @P1 BRA `(.L_x_10883) ;  /* 0x0000000000141947 */ /* 0x000fea0003800000 */
[----:B------:R-:W-:Y:S01]  /*146e0*/  ISETP.NE.AND P0, PT, R28, RZ, PT ;  /* 0x000000ff1c00720c */ /* 0x000fe20003f05270 */
[----:B0-----:R-:W-:-:S04]  /*146f0*/  IMAD.MOV.U32 R2, RZ, RZ, 0x6000 ;  /* 0x00006000ff027424 */ /* 0x001fc800078e00ff */
[----:B------:R1:W-:Y:S08]  /*14700*/  SYNCS.ARRIVE.TRANS64 RZ, [R3+URZ+0x2d830], R2 ;  /* 0x02d8300203ff79a7 */ /* 0x0003f0000800003f */
[----:B------:R-:W-:Y:S05]  /*14710*/  @!P0 BRA `(.L_x_10883) ;  /* 0x0000000000048947 */ /* 0x000fea0003800000 */
[----:B------:R-:W-:Y:S01]  /*14720*/  BPT.TRAP 0x1 ;  /* 0x000000040000795c */ /* 0x000fe20000300000 */
.L_x_10883:
[----:B------:R-:W-:Y:S05]  /*14730*/  BSYNC B2 ;  /* 0x0000000000027941 */ /* 0x000fea0003800000 */
.L_x_10882:
        /* <DEDUP_REMOVED lines=11> */
.L_x_10884:
        /* <DEDUP_REMOVED lines=16> */
.L_x_10885:
        /* <DEDUP_REMOVED lines=16> */
.L_x_10886:
        /* <DEDUP_REMOVED lines=15> */
.L_x_10963:
[----:B------:R-:W-:Y:S05]  /*14ae0*/  BSYNC B2 ;  /* 0x0000000000027941 */ /* 0x000fea0003800000 */
.L_x_10887:
[----:B------:R-:W-:Y:S01]  /*14af0*/  BSSY B2, `(.L_x_10889) ;  /* 0x0000009000027945 */ /* 0x000fe20003800000 */
[----:B------:R-:W-:Y:S02]  /*14b00*/  IMAD.MOV.U32 R2, RZ, RZ, 0x0 ;  /* 0x00000000ff027424 */ /* 0x000fe400078e00ff */
[----:B0-----:R-:W-:Y:S01]  /*14b10*/  IMAD.MOV.U32 R3, RZ, RZ, 0x14f00000 ;  /* 0x14f00000ff037424 */ /* 0x001fe200078e00ff */
[----:B------:R-:W-:Y:S06]  /*14b20*/  @P1 BRA `(.L_x_10890) ;  /* 0x0000000000141947 */ /* 0x000fec0003800000 */
[----:B------:R-:W-:Y:S01]  /*14b30*/  ISETP.NE.AND P0, PT, R28, RZ, PT ;  /* 0x000000ff1c00720c */ /* 0x000fe20003f05270 */
[----:B------:R-:W-:-:S04]  /*14b40*/  IMAD.MOV.U32 R13, RZ, RZ, 0x6000 ;  /* 0x00006000ff0d7424 */ /* 0x000fc800078e00ff */
[----:B------:R0:W-:Y:S08]  /*14b50*/  SYNCS.ARRIVE.TRANS64 RZ, [R12+URZ+0x50], R13 ;  /* 0x0000500d0cff79a7 */ /* 0x0001f0000800003f */
[----:B------:R-:W-:Y:S05]  /*14b60*/  @!P0 BRA `(.L_x_10890) ;  /* 0x0000000000048947 */ /* 0x000fea0003800000 */
[----:B------:R-:W-:Y:S01]  /*14b70*/  BPT.TRAP 0x1 ;  /* 0x000000040000795c */ /* 0x000fe20000300000 */
.L_x_10890:
[----:B------:R-:W-:Y:S05]  /*14b80*/  BSYNC B2 ;  /* 0x0000000000027941 */ /* 0x000fea0003800000 */
.L_x_10889:
        /* <DEDUP_REMOVED lines=10> */
.L_x_10891:
        /* <DEDUP_REMOVED lines=15> */
.L_x_10892:
        /* <DEDUP_REMOVED lines=15> */
.L_x_10893:
        /* <DEDUP_REMOVED lines=12> */
.L_x_10878:
[----:B------:R-:W-:Y:S05]  /*14ed0*/  BSYNC B1 ;  /* 0x0000000000017941 */ /* 0x000fea0003800000 */
.L_x_10877:
[----:B------:R-:W-:Y:S01]  /*14ee0*/  LOP3.LUT P1, RZ, R19, 0x2, RZ, 0xc0, !PT ;  /* 0x0000000213ff7812 */ /* 0x000fe2000782c0ff */
[----:B------:R-:W-:Y:S01]  /*14ef0*/  VIADD R16, R7, 0x1 ;  /* 0x0000000107107836 */ /* 0x000fe20000000000 */
[----:B------:R-:W-:Y:S01]  /*14f00*/  BSSY B1, `(.L_x_10894) ;  /* 0x00000a7000017945 */ /* 0x000fe20003800000 */
[----:B------:R-:W-:-:S03]  /*14f10*/  VIADD R9, R6, 0xffffffff ;  /* 0xffffffff06097836 */ /* 0x000fc60000000000 */
        /* <DEDUP_REMOVED lines=26> */
.L_x_10896:
[----:B------:R-:W-:Y:S01]  /*150c0*/  IMAD R2, R16, 0x8, R17 ;  /* 0x0000000810027824 */ /* 0x000fe200078e0211 */
[----:B------:R-:W-:Y:S01]  /*150d0*/  SHF.L.U32 R3, R24, 0x1f, RZ ;  /* 0x0000001f18037819 */ /* 0x000fe200000006ff */
[----:B------:R-:W-:Y:S03]  /*150e0*/  BSSY B2, `(.L_x_10897) ;  /* 0x0000003000027945 */ /* 0x000fe60003800000 */
[----:B------:R-:W1:Y:S02]  /*150f0*/  SYNCS.PHASECHK.TRANS64.TRYWAIT P0, [R2+URZ+0x2d840], R3 ;  /* 0x02d84003020075a7 */ /* 0x000e64000800017f */
[----:B-1----:R-:W-:Y:S05]  /*15100*/  @!P0 BRA `(.L_x_10898) ;  /* 0x0000002000648947 */ /* 0x002fea0003800000 */
.L_x_10964:
[----:B------:R-:W-:Y:S05]  /*15110*/  BSYNC B2 ;  /* 0x0000000000027941 */ /* 0x000fea0003800000 */
.L_x_10897:
[----:B0-----:R-:W0:Y:S01]  /*15120*/  S2R R5, SR_TID.X ;  /* 0x0000000000057919 */ /* 0x001e220000002100 */
[----:B------:R-:W-:Y:S01]  /*15130*/  BSSY B2, `(.L_x_10899) ;  /* 0x0000009000027945 */ /* 0x000fe20003800000 */
[----:B0-----:R-:W-:-:S04]  /*15140*/  LOP3.LUT R5, R5, 0x7f, RZ, 0xc0, !PT ;  /* 0x0000007f05057812 */ /* 0x001fc800078ec0ff */
[----:B------:R-:W-:-:S13]  /*15150*/  ISETP.NE.AND P1, PT, R5, RZ, PT ;  /* 0x000000ff0500720c */ /* 0x000fda0003f25270 */
[----:B------:R-:W-:Y:S05]  /*15160*/  @P1 BRA `(.L_x_10900) ;  /* 0x0000000000141947 */ /* 0x000fea0003800000 */
[----:B------:R-:W-:Y:S01]  /*15170*/  ISETP.NE.AND P0, PT, R28, RZ, PT ;  /* 0x000000ff1c00720c */ /* 0x000fe20003f05270 */
[----:B-1----:R-:W-:-:S04]  /*15180*/  IMAD.MOV.U32 R3, RZ, RZ, 0x6000 ;  /* 0x00006000ff037424 */ /* 0x002fc800078e00ff */
[----:B------:R0:W-:Y:S08]  /*15190*/  SYNCS.ARRIVE.TRANS64 RZ, [R2+URZ+0x2d830], R3 ;  /* 0x02d8300302ff79a7 */ /* 0x0001f0000800003f */
[----:B------:R-:W-:Y:S05]  /*151a0*/  @!P0 BRA `(.L_x_10900) ;  /* 0x0000000000048947 */ /* 0x000fea0003800000 */
[----:B------:R-:W-:Y:S01]  /*151b0*/  BPT.TRAP 0x1 ;  /* 0x000000040000795c */ /* 0x000fe20000300000 */
.L_x_10900:
[----:B------:R-:W-:Y:S05]  /*151c0*/  BSYNC B2 ;  /* 0x0000000000027941 */ /* 0x000fea0003800000 */
.L_x_10899:
[----:B------:R-:W-:Y:S01]  /*151d0*/  IMAD.MOV.U32 R5, RZ, RZ, RZ ;  /* 0x000000ffff057224 */ /* 0x000fe200078e00ff */
[----:B------:R-:W-:Y:S01]  /*151e0*/  UIADD3 UR4, UP0, UR46, 0x370, URZ ;  /* 0x000003702e047890 */ /* 0x000fe2000ff1e03f */
[C---:B01----:R-:W-:Y:S01]  /*151f0*/  IMAD R3, R16.reuse, 0x8, R0 ;  /* 0x0000000810037824 */ /* 0x043fe200078e0200 */
[----:B------:R-:W-:Y:S01]  /*15200*/  PLOP3.LUT P0, PT, PT, PT, PT, 0x80, 0x0 ;  /* 0x000000000000781c */ /* 0x000fe20003f0f070 */
[----:B------:R-:W-:Y:S01]  /*15210*/  IMAD R13, R16, 0x6000, R17 ;  /* 0x00006000100d7824 */ /* 0x000fe200078e0211 */
[----:B------:R-:W-:Y:S01]  /*15220*/  R2UR UR10, R5 ;  /* 0x00000000050a72ca */ /* 0x000fe200000e0000 */
[----:B------:R-:W-:Y:S01]  /*15230*/  VIADD R3, R3, 0x30 ;  /* 0x0000003003037836 */ /* 0x000fe20000000000 */
[----:B------:R-:W-:Y:S01]  /*15240*/  UIADD3.X UR5, URZ, UR47, URZ, UP0, !UPT ;  /* 0x0000002f3f057290 */ /* 0x000fe200087fe43f */
[----:B------:R-:W-:Y:S01]  /*15250*/  IMAD.SHL.U32 R2, R10, 0x80, RZ ;  /* 0x000000800a027824 */ /* 0x000fe200078e00ff */
[----:B------:R-:W-:Y:S01]  /*15260*/  UMOV UR6, 0x0 ;  /* 0x0000000000067882 */ /* 0x000fe20000000000 */
[----:B------:R-:W-:Y:S01]  /*15270*/  VIADD R11, R13, 0x15400 ;  /* 0x000154000d0b7836 */ /* 0x000fe20000000000 */
[----:B------:R-:W-:-:S09]  /*15280*/  UMOV UR7, 0x14f00000 ;  /* 0x14f0000000077882 */ /* 0x000fd20000000000 */
.L_x_10901:
        /* <DEDUP_REMOVED lines=16> */
.L_x_10902:
        /* <DEDUP_REMOVED lines=16> */
.L_x_10903:
        /* <DEDUP_REMOVED lines=15> */
.L_x_10965:
[----:B------:R-:W-:Y:S05]  /*15580*/  BSYNC B2 ;  /* 0x0000000000027941 */ /* 0x000fea0003800000 */
.L_x_10904:
[----:B------:R-:W-:Y:S01]  /*15590*/  BSSY B2, `(.L_x_10906) ;  /* 0x0000009000027945 */ /* 0x000fe20003800000 */
[----:B0-----:R-:W-:Y:S02]  /*155a0*/  IMAD.MOV.U32 R2, RZ, RZ, 0x0 ;  /* 0x00000000ff027424 */ /* 0x001fe400078e00ff */
[----:B------:R-:W-:Y:S01]  /*155b0*/  IMAD.MOV.U32 R3, RZ, RZ, 0x14f00000 ;  /* 0x14f00000ff037424 */ /* 0x000fe200078e00ff */
[----:B------:R-:W-:Y:S06]  /*155c0*/  @P1 BRA `(.L_x_10907) ;  /* 0x0000000000141947 */ /* 0x000fec0003800000 */
[----:B------:R-:W-:Y:S01]  /*155d0*/  ISETP.NE.AND P0, PT, R28, RZ, PT ;  /* 0x000000ff1c00720c */ /* 0x000fe20003f05270 */
[----:B------:R-:W-:-:S04]  /*155e0*/  IMAD.MOV.U32 R13, RZ, RZ, 0x6000 ;  /* 0x00006000ff0d7424 */ /* 0x000fc800078e00ff */
[----:B------:R0:W-:Y:S08]  /*155f0*/  SYNCS.ARRIVE.TRANS64 RZ, [R8+URZ+0x50], R13 ;  /* 0x0000500d08ff79a7 */ /* 0x0001f0000800003f */
[----:B------:R-:W-:Y:S05]  /*15600*/  @!P0 BRA `(.L_x_10907) ;  /* 0x0000000000048947 */ /* 0x000fea0003800000 */
[----:B------:R-:W-:Y:S01]  /*15610*/  BPT.TRAP 0x1 ;  /* 0x000000040000795c */ /* 0x000fe20000300000 */
.L_x_10907:
[----:B------:R-:W-:Y:S05]  /*15620*/  BSYNC B2 ;  /* 0x0000000000027941 */ /* 0x000fea0003800000 */
.L_x_10906:
        /* <DEDUP_REMOVED lines=10> */
.L_x_10908:
        /* <DEDUP_REMOVED lines=15> */
.L_x_10909:
        /* <DEDUP_REMOVED lines=15> */
.L_x_10910:
        /* <DEDUP_REMOVED lines=12> */
.L_x_10895:
[----:B------:R-:W-:Y:S05]  /*15970*/  BSYNC B1 ;  /* 0x0000000000017941 */ /* 0x000fea0003800000 */
.L_x_10894:
[----:B------:R-:W-:Y:S01]  /*15980*/  ISETP.GT.AND P0, PT, R9, UR39, PT ;  /* 0x0000002709007c0c */ /* 0x000fe2000bf04270 */
[----:B------:R-:W-:-:S12]  /*15990*/  VIADD R6, R6, 0xfffffffe ;  /* 0xfffffffe06067836 */ /* 0x000fd80000000000 */
[----:B------:R-:W-:Y:S05]  /*159a0*/  @P0 BRA `(.L_x_10911) ;  /* 0xffffffe800a80947 */ /* 0x000fea000383ffff */
.L_x_10876:
[----:B------:R-:W-:Y:S05]  /*159b0*/  BSYNC B0 ;  /* 0x0000000000007941 */ /* 0x000fea0003800000 */
.L_x_10857:
[----:B------:R-:W1:Y:S01]  /*159c0*/  S2R R0, SR_TID.X ;  /* 0x0000000000007919 */ /* 0x000e620000002100 */
[----:B------:R-:W-:Y:S01]  /*159d0*/  BSSY B0, `(.L_x_10912) ;  /* 0x0000010000007945 */ /* 0x000fe20003800000 */
        /* <DEDUP_REMOVED lines=14> */
[----:B0-----:R-:W-:-:S07]  /*15ac0*/  IADD3 R27, R0, UR42, R27 ;  /* 0x0000002a001b7c10 */ /* 0x001fce000fffe01b */
.L_x_10913:
[----:B------:R-:W-:Y:S05]  /*15ad0*/  BSYNC B0 ;  /* 0x0000000000007941 */ /* 0x000fea0003800000 */
.L_x_10912:
[----:B------:R-:W-:Y:S01]  /*15ae0*/  LOP3.LUT P0, RZ, R19, 0x2, RZ, 0xc0, !PT ;  /* 0x0000000213ff7812 */ /* 0x000fe2000780c0ff */
[----:B------:R-:W-:-:S12]  /*15af0*/  BSSY B0, `(.L_x_10914) ;  /* 0x0000043000007945 */ /* 0x000fd80003800000 */
[----:B------:R-:W-:Y:S05]  /*15b00*/  @!P0 BRA `(.L_x_10915) ;  /* 0x0000000400048947 */ /* 0x000fea0003800000 */
[----:B------:R-:W-:Y:S01]  /*15b10*/  IMAD R3, R16, 0x8, R17 ;  /* 0x0000000810037824 */ /* 0x000fe200078e0211 */
[----:B------:R-:W-:Y:S01]  /*15b20*/  SHF.L.U32 R0, R24, 0x1f, RZ ;  /* 0x0000001f18007819 */ /* 0x000fe200000006ff */
[----:B------:R-:W-:Y:S01]  /*15b30*/  BSSY B1, `(.L_x_10916) ;  /* 0x0000004000017945 */ /* 0x000fe20003800000 */
[----:B------:R-:W-:Y:S02]  /*15b40*/  ISETP.NE.AND P2, PT, R6, RZ, PT ;  /* 0x000000ff0600720c */ /* 0x000fe40003f45270 */
[----:B------:R-:W1:Y:S02]  /*15b50*/  SYNCS.PHASECHK.TRANS64.TRYWAIT P0, [R3+URZ+0x2d860], R0 ;  /* 0x02d86000030075a7 */ /* 0x000e64000800017f */
[----:B-1----:R-:W-:Y:S09]  /*15b60*/  @!P0 BRA `(.L_x_10917) ;  /* 0x0000001400f48947 */ /* 0x002ff20003800000 */
.L_x_10966:
[----:B------:R-:W-:Y:S05]  /*15b70*/  BSYNC B1 ;  /* 0x0000000000017941 */ /* 0x000fea0003800000 */
.L_x_10916:
[----:B------:R-:W-:Y:S04]  /*15b80*/  BSSY B1, `(.L_x_10918) ;  /* 0x0000007000017945 */ /* 0x000fe80003800000 */
[----:B------:R-:W-:Y:S05]  /*15b90*/  @P2 BRA `(.L_x_10919) ;  /* 0x0000000000142947 */ /* 0x000fea0003800000 */
[----:B------:R-:W-:Y:S01]  /*15ba0*/  ISETP.NE.AND P0, PT, R28, RZ, PT ;  /* 0x000000ff1c00720c */ /* 0x000fe20003f05270 */
[----:B-1----:R-:W-:-:S04]  /*15bb0*/  IMAD.MOV.U32 R0, RZ, RZ, 0x6000 ;  /* 0x00006000ff007424 */ /* 0x002fc800078e00ff */
[----:B------:R2:W-:Y:S08]  /*15bc0*/  SYNCS.ARRIVE.TRANS64 RZ, [R3+URZ+0x2d850], R0 ;  /* 0x02d8500003ff79a7 */ /* 0x0005f0000800003f */
[----:B------:R-:W-:Y:S05]  /*15bd0*/  @!P0 BRA `(.L_x_10919) ;  /* 0x0000000000048947 */ /* 0x000fea0003800000 */
[----:B------:R-:W-:Y:S01]  /*15be0*/  BPT.TRAP 0x1 ;  /* 0x000000040000795c */ /* 0x000fe20000300000 */
.L_x_10919:
[----:B------:R-:W-:Y:S05]  /*15bf0*/  BSYNC B1 ;  /* 0x0000000000017941 */ /* 0x000fea0003800000 */
.L_x_10918:
[----:B-12---:R-:W-:Y:S01]  /*15c00*/  IMAD R0, R16, 0x6000, R17 ;  /* 0x0000600010007824 */ /* 0x006fe200078e0211 */
[----:B------:R-:W-:Y:S01]  /*15c10*/  UIADD3 UR4, UP0, UR46, 0x470, URZ ;  /* 0x000004702e047890 */ /* 0x000fe2000ff1e03f */
[----:B0-----:R-:W-:Y:S01]  /*15c20*/  VIADD R2, R3, 0x2d850 ;  /* 0x0002d85003027836 */ /* 0x001fe20000000000 */
[----:B------:R-:W-:Y:S01]  /*15c30*/  PLOP3.LUT P0, PT, PT, PT, PT, 0x80, 0x0 ;  /* 0x000000000000781c */ /* 0x000fe20003f0f070 */
[----:B------:R-:W-:Y:S01]  /*15c40*/  IMAD.SHL.U32 R22, R22, 0x80, RZ ;  /* 0x0000008016167824 */ /* 0x000fe200078e00ff */
[----:B------:R-:W-:Y:S01]  /*15c50*/  UIADD3.X UR5, URZ, UR47, URZ, UP0, !UPT ;  /* 0x0000002f3f057290 */ /* 0x000fe200087fe43f */
[----:B------:R-:W-:Y:S01]  /*15c60*/  VIADD R3, R0, 0x400 ;  /* 0x0000040000037836 */ /* 0x000fe20000000000 */
[----:B------:R-:W-:Y:S01]  /*15c70*/  UMOV UR6, 0x0 ;  /* 0x0000000000067882 */ /* 0x000fe20000000000 */
[----:B------:R-:W-:Y:S01]  /*15c80*/  UMOV UR7, 0x14f00000 ;  /* 0x14f0000000077882 */ /* 0x000fe20000000000 */
[----:B------:R-:W-:-:S08]  /*15c90*/  UMOV UR10, URZ ;  /* 0x0000003f000a7c82 */ /* 0x000fd00008000000 */
.L_x_10920:
        /* <DEDUP_REMOVED lines=15> */
.L_x_10921:
        /* <DEDUP_REMOVED lines=15> */
.L_x_10922:
        /* <DEDUP_REMOVED lines=9> */
[----:B-1----:R-:W-:Y:S05]  /*15f10*/  @P0 BRA.U.ANY `(.L_x_10922) ;  /* 0xfffffffd00d80947 */ /* 0x002fea000393ffff */
.L_x_10915:
[----:B------:R-:W-:Y:S05]  /*15f20*/  BSYNC B0 ;  /* 0x0000000000007941 */ /* 0x000fea0003800000 */
.L_x_10914:
[----:B------:R-:W-:-:S05]  /*15f30*/  VIADD R16, R16, 0x1 ;  /* 0x0000000110107836 */ /* 0x000fca0000000000 */
[----:B------:R-:W-:-:S04]  /*15f40*/  ISETP.NE.AND P0, PT, R16, 0x2, PT ;  /* 0x000000021000780c */ /* 0x000fc80003f05270 */
[----:B------:R-:W-:Y:S02]  /*15f50*/  SEL R3, RZ, 0x1, P0 ;  /* 0x00000001ff037807 */ /* 0x000fe40000000000 */
[----:B------:R-:W-:Y:S02]  /*15f60*/  SEL R16, R16, RZ, P0 ;  /* 0x000000ff10107207 */ /* 0x000fe40000000000 */
[----:B------:R-:W-:-:S07]  /*15f70*/  LOP3.LUT R24, R24, R3, RZ, 0x3c, !PT ;  /* 0x0000000318187212 */ /* 0x000fce00078e3cff */
.L_x_10839:
[----:B------:R-:W-:Y:S05]  /*15f80*/  BSYNC B7 ;  /* 0x0000000000077941 */ /* 0x000fea0003800000 */
.L_x_10837:
[----:B------:R-:W-:-:S13]  /*15f90*/  LOP3.LUT P0, RZ, R19, 0x4, RZ, 0xc0, !PT ;  /* 0x0000000413ff7812 */ /* 0x000fda000780c0ff */
[----:B------:R-:W-:Y:S05]  /*15fa0*/  @!P0 BRA `(.L_x_10923) ;  /* 0x0000000000248947 */ /* 0x000fea0003800000 */
[----:B------:R-:W-:Y:S05]  /*15fb0*/  WARPSYNC.ALL ;  /* 0x0000000000007948 */ /* 0x000fea0003800000 */
[----:B------:R-:W1:Y:S08]  /*15fc0*/  S2UR UR5, SR_CgaCtaId ;  /* 0x00000000000579c3 */ /* 0x000e700000008800 */
[----:B------:R-:W-:Y:S06]  /*15fd0*/  BAR.SYNC.DEFER_BLOCKING 0x5, 0x200 ;  /* 0x0148000000007b1d */ /* 0x000fec0000010000 */
[----:B------:R-:W-:-:S02]  /*15fe0*/  UMOV UR4, 0x400 ;  /* 0x0000040000047882 */ /* 0x000fc40000000000 */
[----:B-1----:R-:W-:-:S06]  /*15ff0*/  ULEA UR4, UR5, UR4, 0x18 ;  /* 0x0000000405047291 */ /* 0x002fcc000f8ec03f */
[----:B0-----:R-:W-:-:S05]  /*16000*/  IMAD.U32 R17, RZ, RZ, UR4 ;  /* 0x00000004ff117e24 */ /* 0x001fca000f8e00ff */
[----:B------:R0:W1:Y:S01]  /*16010*/  LDS R27, [R17+0x2d8d0] ;  /* 0x02d8d000111b7984 */ /* 0x0000620000000800 */
[----:B------:R-:W-:Y:S06]  /*16020*/  BAR.ARV 0x4, 0x200 ;  /* 0x0108000000007b1d */ /* 0x000fec0000002000 */
[----:B------:R-:W-:Y:S05]  /*16030*/  BRA `(.L_x_10924) ;  /* 0x00000000002c7947 */ /* 0x000fea0003800000 */
.L_x_10923:
[----:B------:R-:W-:-:S03]  /*16040*/  UMOV UR4, 0xffffffff ;  /* 0xffffffff00047882 */ /* 0x000fc60000000000 */
[----:B------:R-:W-:Y:S05]  /*16050*/  BRA.DIV UR4, `(.L_x_10925) ;  /* 0x0000001204cc7947 */ /* 0x000fea000b800000 */
[----:B------:R1:W2:Y:S02]  /*16060*/  SHFL.IDX PT, R14, R27, RZ, 0x1f ;  /* 0x00001fff1b0e7589 */ /* 0x0002a400000e0000 */
.L_x_10969:
[----:B------:R-:W0:Y:S01]  /*16070*/  @!P1 S2R R3, SR_CgaCtaId ;  /* 0x0000000000039919 */ /* 0x000e220000008800 */
[----:B------:R-:W-:Y:S05]  /*16080*/  WARPSYNC.ALL ;  /* 0x0000000000007948 */ /* 0x000fea0003800000 */
[----:B------:R-:W-:Y:S01]  /*16090*/  BAR.SYNC.DEFER_BLOCKING 0x4, 0x200 ;  /* 0x0108000000007b1d */ /* 0x000fe20000010000 */
[----:B------:R-:W-:-:S04]  /*160a0*/  @!P1 MOV R0, 0x400 ;  /* 0x0000040000009802 */ /* 0x000fc80000000f00 */
[----:B0-----:R-:W-:-:S05]  /*160b0*/  @!P1 LEA R17, R3, R0, 0x18 ;  /* 0x0000000003119211 */ /* 0x001fca00078ec0ff */
[----:B------:R1:W-:Y:S02]  /*160c0*/  @!P1 STS [R17+0x2d8d0], R27 ;  /* 0x02d8d01b11009388 */ /* 0x0003e40000000800 */
[----:B-12---:R-:W-:Y:S01]  /*160d0*/  IMAD.MOV.U32 R27, RZ, RZ, R14 ;  /* 0x000000ffff1b7224 */ /* 0x006fe200078e000e */
[----:B------:R-:W-:Y:S06]  /*160e0*/  BAR.ARV 0x5, 0x200 ;  /* 0x0148000000007b1d */ /* 0x000fec0000002000 */
.L_x_10924:
[----:B------:R-:W-:Y:S02]  /*160f0*/  ULDC UR4, c[0x0][0xc38] ;  /* 0x00030e0000047ab9 */ /* 0x000fe40000000800 */
[----:B-1----:R-:W-:-:S13]  /*16100*/  ISETP.GE.AND P0, PT, R27, UR4, PT ;  /* 0x000000041b007c0c */ /* 0x002fda000bf06270 */
[----:B------:R-:W-:Y:S05]  /*16110*/  @!P0 BRA `(.L_x_10926) ;  /* 0xffffffb800088947 */ /* 0x000fea000383ffff */
.L_x_10828:
[----:B------:R-:W1:Y:S01]  /*16120*/  S2R R3, SR_CgaCtaId ;  /* 0x0000000000037919 */ /* 0x000e620000008800 */
[----:B------:R-:W-:Y:S01]  /*16130*/  VIADD R29, R29, 0x1 ;  /* 0x000000011d1d7836 */ /* 0x000fe20000000000 */
[----:B------:R-:W-:Y:S01]  /*16140*/  MOV R2, 0x400 ;  /* 0x0000040000027802 */ /* 0x000fe20000000f00 */
[----:B------:R-:W-:Y:S03]  /*16150*/  BSSY B0, `(.L_x_10927) ;  /* 0x0000008000007945 */ /* 0x000fe60003800000 */
[----:B------:R-:W-:-:S04]  /*16160*/  LEA.HI R0, R29, R29, RZ, 0x1 ;  /* 0x0000001d1d007211 */ /* 0x000fc800078f08ff */
[----:B------:R-:W-:-:S05]  /*16170*/  LOP3.LUT R0, R0, 0xfffffffe, RZ, 0xc0, !PT ;  /* 0xfffffffe00007812 */ /* 0x000fca00078ec0ff */
[----:B------:R-:W-:-:S05]  /*16180*/  IMAD.IADD R0, R29, 0x1, -R0 ;  /* 0x000000011d007824 */ /* 0x000fca00078e0a00 */
[----:B------:R-:W-:Y:S02]  /*16190*/  SHF.L.U32 R0, R0, 0x1f, RZ ;  /* 0x0000001f00007819 */ /* 0x000fe400000006ff */
[----:B-1----:R-:W-:-:S04]  /*161a0*/  LEA R9, R3, R2, 0x18 ;  /* 0x0000000203097211 */ /* 0x002fc800078ec0ff */
[----:B------:R-:W1:Y:S02]  /*161b0*/  SYNCS.PHASECHK.TRANS64.TRYWAIT P0, [R9+URZ+0x2d820], R0 ;  /* 0x02d82000090075a7 */ /* 0x000e64000800017f */
[----:B-1----:R-:W-:Y:S05]  /*161c0*/  @!P0 BRA `(.L_x_10928) ;  /* 0x0000001000988947 */ /* 0x002fea0003800000 */
.L_x_10970:
[----:B------:R-:W-:Y:S05]  /*161d0*/  BSYNC B0 ;  /* 0x0000000000007941 */ /* 0x000fea0003800000 */
.L_x_10927:
[----:B------:R-:W-:-:S03]  /*161e0*/  UMOV UR4, 0xffffffff ;  /* 0xffffffff00047882 */ /* 0x000fc60000000000 */
[----:B------:R-:W-:Y:S05]  /*161f0*/  BRA.DIV UR4, `(.L_x_10929) ;  /* 0x0000001204a07947 */ /* 0x000fea000b800000 */
[----:B-1----:R-:W1:Y:S02]  /*16200*/  S2R R0, SR_TID.X ;  /* 0x0000000000007919 */ /* 0x002e640000002100 */
[----:B-1----:R-:W-:-:S04]  /*16210*/  SHF.R.U32.HI R0, RZ, 0x5, R0 ;  /* 0x00000005ff007819 */ /* 0x002fc80000011600 */
[----:B------:R-:W-:-:S05]  /*16220*/  LOP3.LUT R0, R0, 0x3, RZ, 0xc0, !PT ;  /* 0x0000000300007812 */ /* 0x000fca00078ec0ff */
[----:B------:R1:W2:Y:S02]  /*16230*/  SHFL.IDX PT, R14, R0, RZ, 0x1f ;  /* 0x00001fff000e7589 */ /* 0x0002a400000e0000 */
.L_x_10973:
[----:B--2---:R-:W-:Y:S01]  /*16240*/  ISETP.NE.AND P0, PT, R14, RZ, PT ;  /* 0x000000ff0e00720c */ /* 0x004fe20003f05270 */
[----:B------:R-:W-:-:S12]  /*16250*/  BSSY B0, `(.L_x_10930) ;  /* 0x0000024000007945 */ /* 0x000fd80003800000 */
[----:B------:R-:W-:Y:S05]  /*16260*/  @P0 BRA `(.L_x_10931) ;  /* 0x0000000000880947 */ /* 0x000fea0003800000 */
[----:B------:R-:W-:-:S03]  /*16270*/  UMOV UR4, 0xffffffff ;  /* 0xffffffff00047882 */ /* 0x000fc60000000000 */
[----:B------:R-:W-:Y:S05]  /*16280*/  BRA.DIV UR4, `(.L_x_10932) ;  /* 0x0000001204b07947 */ /* 0x000fea000b800000 */
[----:B------:R-:W-:-:S13]  /*16290*/  ELECT P6, URZ, PT ;  /* 0x00000000003f782f */ /* 0x000fda00038c0000 */
.L_x_10976:
[----:B------:R-:W-:Y:S05]  /*162a0*/  @!P6 BRA `(.L_x_10931) ;  /* 0x000000000078e947 */ /* 0x000fea0003800000 */
[----:B------:R-:W-:-:S06]  /*162b0*/  ULOP3.LUT UR4, UR38, 0x2, URZ, 0xfc, !UPT ;  /* 0x0000000226047892 */ /* 0x000fcc000f8efc3f */
[----:B-1----:R-:W-:-:S05]  /*162c0*/  IMAD.U32 R0, RZ, RZ, UR4 ;  /* 0x00000004ff007e24 */ /* 0x002fca000f8e00ff */
[----:B------:R-:W-:-:S13]  /*162d0*/  ISETP.NE.AND P2, PT, R0, 0x3, PT ;  /* 0x000000030000780c */ /* 0x000fda0003f45270 */
[----:B------:R-:W-:Y:S05]  /*162e0*/  @!P2 BRA `(.L_x_10933) ;  /* 0x000000000004a947 */ /* 0x000fea0003800000 */
[----:B------:R-:W-:Y:S01]  /*162f0*/  BPT.TRAP 0x1 ;  /* 0x000000040000795c */ /* 0x000fe20000300000 */
.L_x_10933:
[----:B------:R-:W-:Y:S01]  /*16300*/  VIADD R3, R9, 0x2d840 ;  /* 0x0002d84009037836 */ /* 0x000fe20000000000 */
[----:B------:R-:W-:Y:S01]  /*16310*/  SHF.L.U32 R2, R24, 0x1f, RZ ;  /* 0x0000001f18027819 */ /* 0x000fe200000006ff */
[C---:B------:R-:W-:Y:S02]  /*16320*/  VIADD R0, R16.reuse, 0x1 ;  /* 0x0000000110007836 */ /* 0x040fe40000000000 */
[----:B------:R-:W-:-:S03]  /*16330*/  IMAD R7, R16, 0x8, R3 ;  /* 0x0000000810077824 */ /* 0x000fc600078e0203 */
        /* <DEDUP_REMOVED lines=8> */
.L_x_10977:
[----:B------:R-:W2:Y:S02]  /*163c0*/  SYNCS.PHASECHK.TRANS64.TRYWAIT P0, [R3+URZ], R0 ;  /* 0x00000000030075a7 */ /* 0x000ea4000800017f */
[----:B--2---:R-:W-:Y:S05]  /*163d0*/  @!P0 BRA `(.L_x_10935) ;  /* 0x0000001000908947 */ /* 0x004fea0003800000 */
.L_x_10978:
[----:B------:R-:W-:Y:S05]  /*163e0*/  @!P2 BRA `(.L_x_10936) ;  /* 0x000000000004a947 */ /* 0x000fea0003800000 */
[----:B------:R-:W-:Y:S01]  /*163f0*/  BPT.TRAP 0x1 ;  /* 0x000000040000795c */ /* 0x000fe20000300000 */
.L_x_10936:
[----:B--2---:R-:W-:-:S04]  /*16400*/  VIADD R3, R9, 0x2d860 ;  /* 0x0002d86009037836 */ /* 0x004fc80000000000 */
[----:B------:R-:W-:-:S04]  /*16410*/  IMAD R5, R16, 0x8, R3 ;  /* 0x0000000810057824 */ /* 0x000fc800078e0203 */
[----:B------:R-:W2:Y:S02]  /*16420*/  SYNCS.PHASECHK.TRANS64.TRYWAIT P0, [R5+URZ], R2 ;  /* 0x00000002050075a7 */ /* 0x000ea4000800017f */
[----:B--2---:R-:W-:Y:S05]  /*16430*/  @!P0 BRA `(.L_x_10937) ;  /* 0x00000010008c8947 */ /* 0x004fea0003800000 */
.L_x_10979:
[----:B------:R-:W-:-:S07]  /*16440*/  IMAD R3, R4, 0x8, R3 ;  /* 0x0000000804037824 */ /* 0x000fce00078e0203 */
.L_x_10938:
[----:B---3--:R3:W4:Y:S02]  /*16450*/  SYNCS.PHASECHK.TRANS64.TRYWAIT P0, [R3+URZ], R0 ;  /* 0x00000000030075a7 */ /* 0x008724000800017f */
[----:B----4-:R-:W-:Y:S05]  /*16460*/  @!P0 NANOSLEEP.SYNCS 0x989680 ;  /* 0x009896800000895d */ /* 0x010fea0003900000 */
[----:B------:R-:W4:Y:S02]  /*16470*/  @!P0 SYNCS.PHASECHK.TRANS64 P0, [R3+URZ], R0 ;  /* 0x00000000030085a7 */ /* 0x000f24000800007f */
[----:B----4-:R-:W-:Y:S05]  /*16480*/  @!P0 BRA `(.L_x_10938) ;  /* 0xfffffffc00f08947 */ /* 0x010fea000383ffff */
.L_x_10931:
[----:B------:R-:W-:Y:S05]  /*16490*/  BSYNC B0 ;  /* 0x0000000000007941 */ /* 0x000fea0003800000 */
.L_x_10930:
[----:B------:R-:W-:Y:S05]  /*164a0*/  EXIT ;  /* 0x000000000000794d */ /* 0x000fea0003800000 */
.L_x_10749:
[----:B0-----:R-:W-:-:S04]  /*164b0*/  IMAD.U32 R3, RZ, RZ, UR42 ;  /* 0x0000002aff037e24 */ /* 0x001fc8000f8e00ff */
[----:B------:R0:W1:Y:S03]  /*164c0*/  SYNCS.PHASECHK.TRANS64.TRYWAIT P1, [R3+URZ+0x2d800], R0 ;  /* 0x02d80000030075a7 */ /* 0x000066000802017f */
[----:B-1----:R-:W-:Y:S05]  /*164d0*/  @!P1 NANOSLEEP.SYNCS 0x989680 ;  /* 0x009896800000995d */ /* 0x002fea0003900000 */
[----:B------:R-:W1:Y:S02]  /*164e0*/  @!P1 SYNCS.PHASECHK.TRANS64 P1, [R3+URZ+0x2d800], R0 ;  /* 0x02d80000030095a7 */ /* 0x000e64000802007f */
[----:B-1----:R-:W-:Y:S05]  /*164f0*/  @!P1 BRA `(.L_x_10749) ;  /* 0xfffffffc00ec9947 */ /* 0x002fea000383ffff */
[----:B------:R-:W-:Y:S05]  /*16500*/  BRA `(.L_x_10939) ;  /* 0xfffffeb400987947 */ /* 0x000fea000383ffff */
.L_x_10753:
[----:B-1----:R1:W2:Y:S02]  /*16510*/  SYNCS.PHASECHK.TRANS64.TRYWAIT P2, [R90+URZ+0x2d830], R3 ;  /* 0x02d830035a0075a7 */ /* 0x0022a4000804017f */
[----:B--2---:R-:W-:Y:S05]  /*16520*/  @!P2 NANOSLEEP.SYNCS 0x989680 ;  /* 0x009896800000a95d */ /* 0x004fea0003900000 */
[----:B------:R-:W2:Y:S02]  /*16530*/  @!P2 SYNCS.PHASECHK.TRANS64 P2, [R90+URZ+0x2d830], R3 ;  /* 0x02d830035a00a5a7 */ /* 0x000ea4000804007f */
[----:B--2---:R-:W-:Y:S05]  /*16540*/  @!P2 BRA `(.L_x_10753) ;  /* 0xfffffffc00f0a947 */ /* 0x004fea000383ffff */
[----:B------:R-:W-:Y:S05]  /*16550*/  BRA `(.L_x_10752) ;  /* 0xfffffeb400bc7947 */ /* 0x000fea000383ffff */
.L_x_10769:
[----:B--2---:R-:W-:-:S04]  /*16560*/  IMAD.U32 R6, RZ, RZ, UR6 ;  /* 0x00000006ff067e24 */ /* 0x004fc8000f8e00ff */
[----:B------:R2:W3:Y:S03]  /*16570*/  SYNCS.PHASECHK.TRANS64.TRYWAIT P2, [R6+URZ+0x2d830], R5 ;  /* 0x02d83005060075a7 */ /* 0x0004e6000804017f */
[----:B---3--:R-:W-:Y:S05]  /*16580*/  @!P2 NANOSLEEP.SYNCS 0x989680 ;  /* 0x009896800000a95d */ /* 0x008fea0003900000 */
[----:B------:R-:W3:Y:S02]  /*16590*/  @!P2 SYNCS.PHASECHK.TRANS64 P2, [R6+URZ+0x2d830], R5 ;  /* 0x02d830050600a5a7 */ /* 0x000ee4000804007f */
[----:B---3--:R-:W-:Y:S05]  /*165a0*/  @!P2 BRA `(.L_x_10769) ;  /* 0xfffffffc00eca947 */ /* 0x008fea000383ffff */
[----:B------:R-:W-:Y:S05]  /*165b0*/  BRA `(.L_x_10766) ;  /* 0xfffffef000b07947 */ /* 0x000fea000383ffff */
.L_x_10773:
[----:B-1----:R-:W-:-:S04]  /*165c0*/  IMAD.U32 R6, RZ, RZ, UR6 ;  /* 0x00000006ff067e24 */ /* 0x002fc8000f8e00ff */
[----:B------:R1:W2:Y:S03]  /*165d0*/  SYNCS.PHASECHK.TRANS64.TRYWAIT P2, [R6+URZ+0x2d850], R5 ;  /* 0x02d85005060075a7 */ /* 0x0002a6000804017f */
[----:B--2---:R-:W-:Y:S05]  /*165e0*/  @!P2 NANOSLEEP.SYNCS 0x989680 ;  /* 0x009896800000a95d */ /* 0x004fea0003900000 */
[----:B------:R-:W2:Y:S02]  /*165f0*/  @!P2 SYNCS.PHASECHK.TRANS64 P2, [R6+URZ+0x2d850], R5 ;  /* 0x02d850050600a5a7 */ /* 0x000ea4000804007f */
[----:B--2---:R-:W-:Y:S05]  /*16600*/  @!P2 BRA `(.L_x_10773) ;  /* 0xfffffffc00eca947 */ /* 0x004fea000383ffff */
[----:B------:R-:W-:Y:S05]  /*16610*/  BRA `(.L_x_10770) ;  /* 0xfffffef400507947 */ /* 0x000fea000383ffff */
.L_x_10790:
[----:B-1----:R-:W-:-:S04]  /*16620*/  IMAD.U32 R9, RZ, RZ, UR6 ;  /* 0x00000006ff097e24 */ /* 0x002fc8000f8e00ff */
[----:B------:R1:W2:Y:S03]  /*16630*/  SYNCS.PHASECHK.TRANS64.TRYWAIT P3, [R9+URZ+0x2d830], R4 ;  /* 0x02d83004090075a7 */ /* 0x0002a6000806017f */
[----:B--2---:R-:W-:Y:S05]  /*16640*/  @!P3 NANOSLEEP.SYNCS 0x989680 ;  /* 0x009896800000b95d */ /* 0x004fea0003900000 */
[----:B------:R-:W2:Y:S02]  /*16650*/  @!P3 SYNCS.PHASECHK.TRANS64 P3, [R9+URZ+0x2d830], R4 ;  /* 0x02d830040900b5a7 */ /* 0x000ea4000806007f */
[----:B--2---:R-:W-:Y:S05]  /*16660*/  @!P3 BRA `(.L_x_10790) ;  /* 0xfffffffc00ecb947 */ /* 0x004fea000383ffff */
[----:B------:R-:W-:Y:S05]  /*16670*/  BRA `(.L_x_10787) ;  /* 0xffffff2c008c7947 */ /* 0x000fea000383ffff */
.L_x_10794:
[----:B-1----:R-:W-:-:S04]  /*16680*/  IMAD.U32 R9, RZ, RZ, UR6 ;  /* 0x00000006ff097e24 */ /* 0x002fc8000f8e00ff */
[----:B------:R1:W2:Y:S03]  /*16690*/  SYNCS.PHASECHK.TRANS64.TRYWAIT P2, [R9+URZ+0x2d850], R4 ;  /* 0x02d85004090075a7 */ /* 0x0002a6000804017f */
[----:B--2---:R-:W-:Y:S05]  /*166a0*/  @!P2 NANOSLEEP.SYNCS 0x989680 ;  /* 0x009896800000a95d */ /* 0x004fea0003900000 */
[----:B------:R-:W2:Y:S02]  /*166b0*/  @!P2 SYNCS.PHASECHK.TRANS64 P2, [R9+URZ+0x2d850], R4 ;  /* 0x02d850040900a5a7 */ /* 0x000ea4000804007f */
[----:B--2---:R-:W-:Y:S05]  /*166c0*/  @!P2 BRA `(.L_x_10794) ;  /* 0xfffffffc00eca947 */ /* 0x004fea000383ffff */
[----:B------:R-:W-:Y:S05]  /*166d0*/  BRA `(.L_x_10791) ;  /* 0xffffff30002c7947 */ /* 0x000fea000383ffff */
.L_x_10800:
[----:B--2---:R-:W-:-:S04]  /*166e0*/  IMAD.U32 R7, RZ, RZ, UR6 ;  /* 0x00000006ff077e24 */ /* 0x004fc8000f8e00ff */
[----:B------:R2:W3:Y:S03]  /*166f0*/  SYNCS.PHASECHK.TRANS64.TRYWAIT P3, [R7+URZ+0x2d830], R4 ;  /* 0x02d83004070075a7 */ /* 0x0004e6000806017f */
[----:B---3--:R-:W-:Y:S05]  /*16700*/  @!P3 NANOSLEEP.SYNCS 0x989680 ;  /* 0x009896800000b95d */ /* 0x008fea0003900000 */
[----:B------:R-:W3:Y:S02]  /*16710*/  @!P3 SYNCS.PHASECHK.TRANS64 P3, [R7+URZ+0x2d830], R4 ;  /* 0x02d830040700b5a7 */ /* 0x000ee4000806007f */
[----:B---3--:R-:W-:Y:S05]  /*16720*/  @!P3 BRA `(.L_x_10800) ;  /* 0xfffffffc00ecb947 */ /* 0x008fea000383ffff */
[----:B------:R-:W-:Y:S05]  /*16730*/  BRA `(.L_x_10797) ;  /* 0xffffff5400987947 */ /* 0x000fea000383ffff */
.L_x_10804:
[----:B-1----:R-:W-:-:S04]  /*16740*/  IMAD.U32 R7, RZ, RZ, UR6 ;  /* 0x00000006ff077e24 */ /* 0x002fc8000f8e00ff */
[----:B------:R1:W2:Y:S03]  /*16750*/  SYNCS.PHASECHK.TRANS64.TRYWAIT P2, [R7+URZ+0x2d850], R4 ;  /* 0x02d85004070075a7 */ /* 0x0002a6000804017f */
[----:B--2---:R-:W-:Y:S05]  /*16760*/  @!P2 NANOSLEEP.SYNCS 0x989680 ;  /* 0x009896800000a95d */ /* 0x004fea0003900000 */
[----:B------:R-:W2:Y:S02]  /*16770*/  @!P2 SYNCS.PHASECHK.TRANS64 P2, [R7+URZ+0x2d850], R4 ;  /* 0x02d850040700a5a7 */ /* 0x000ea4000804007f */
[----:B--2---:R-:W-:Y:S05]  /*16780*/  @!P2 BRA `(.L_x_10804) ;  /* 0xfffffffc00eca947 */ /* 0x004fea000383ffff */
[----:B------:R-:W-:Y:S05]  /*16790*/  BRA `(.L_x_10801) ;  /* 0xffffff5800387947 */ /* 0x000fea000383ffff */
.L_x_10817:
[----:B--2---:R-:W-:-:S04]  /*167a0*/  IMAD.U32 R5, RZ, RZ, UR9 ;  /* 0x00000009ff057e24 */ /* 0x004fc8000f8e00ff */
[----:B------:R2:W4:Y:S03]  /*167b0*/  SYNCS.PHASECHK.TRANS64.TRYWAIT P0, [R5+URZ+0x2d850], R0 ;  /* 0x02d85000050075a7 */ /* 0x000526000800017f */
[----:B----4-:R-:W-:Y:S05]  /*167c0*/  @!P0 NANOSLEEP.SYNCS 0x989680 ;  /* 0x009896800000895d */ /* 0x010fea0003900000 */
[----:B------:R-:W4:Y:S02]  /*167d0*/  @!P0 SYNCS.PHASECHK.TRANS64 P0, [R5+URZ+0x2d850], R0 ;  /* 0x02d85000050085a7 */ /* 0x000f24000800007f */
[----:B----4-:R-:W-:Y:S05]  /*167e0*/  @!P0 BRA `(.L_x_10817) ;  /* 0xfffffffc00ec8947 */ /* 0x010fea000383ffff */
[----:B------:R-:W-:Y:S05]  /*167f0*/  BRA `(.L_x_10816) ;  /* 0xffffff8c00787947 */ /* 0x000fea000383ffff */
.L_x_10845:
[----:B------:R-:W-:Y:S02]  /*16800*/  IMAD.MOV.U32 R13, RZ, RZ, R20 ;  /* 0x000000ffff0d7224 */ /* 0x000fe400078e0014 */
[----:B------:R-:W-:Y:S02]  /*16810*/  IMAD.MOV.U32 R12, RZ, RZ, RZ ;  /* 0x000000ffff0c7224 */ /* 0x000fe400078e00ff */
[----:B------:R-:W-:Y:S02]  /*16820*/  IMAD.MOV.U32 R11, RZ, RZ, 0x1f ;  /* 0x0000001fff0b7424 */ /* 0x000fe400078e00ff */
[----:B------:R-:W-:-:S07]  /*16830*/  IMAD.MOV.U32 R15, RZ, RZ, -0x1 ;  /* 0xffffffffff0f7424 */ /* 0x000fce00078e00ff */
[----:B------:R-:W-:Y:S05]  /*16840*/  WARPSYNC.COLLECTIVE R15, `(.L_x_10940) ;  /* 0x000000000f087348 */ /* 0x000fea0003c00000 */
[----:B------:R0:W1:Y:S02]  /*16850*/  SHFL.IDX P6, R14, R13, R12, R11 ;  /* 0x0000000c0d0e7389 */ /* 0x00006400000c000b */
[----:B01----:R-:W-:Y:S01]  /*16860*/  ENDCOLLECTIVE ;  /* 0x000000000000791b */ /* 0x003fe20003800000 */
.L_x_10940:
[----:B------:R-:W-:Y:S05]  /*16870*/  BRA `(.L_x_10941) ;  /* 0xffffffbc00c47947 */ /* 0x000fea000383ffff */
.L_x_10847:
[----:B------:R-:W-:Y:S01]  /*16880*/  BSSY B0, `(.L_x_10942) ;  /* 0x0000006000007945 */ /* 0x000fe20003800000 */
[----:B------:R-:W-:-:S07]  /*16890*/  IMAD.MOV.U32 R15, RZ, RZ, -0x1 ;  /* 0xffffffffff0f7424 */ /* 0x000fce00078e00ff */
[----:B0-----:R-:W-:Y:S05]  /*168a0*/  WARPSYNC.COLLECTIVE R15, `(.L_x_10943) ;  /* 0x000000000f0c7348 */ /* 0x001fea0003c00000 */
[----:B------:R-:W-:Y:S02]  /*168b0*/  ELECT P6, UR62, PT ;  /* 0x00000000003e782f */ /* 0x000fe400038c0000 */
[----:B------:R-:W-:Y:S01]  /*168c0*/  MOV R14, UR62 ;  /* 0x0000003e000e7c02 */ /* 0x000fe20008000f00 */
[----:B0-----:R-:W-:Y:S10]  /*168d0*/  ENDCOLLECTIVE ;  /* 0x000000000000791b */ /* 0x001ff40003800000 */
.L_x_10943:
[----:B------:R-:W-:Y:S05]  /*168e0*/  BSYNC B0 ;  /* 0x0000000000007941 */ /* 0x000fea0003800000 */
.L_x_10942:
[----:B------:R-:W-:Y:S05]  /*168f0*/  BRA `(.L_x_10944) ;  /* 0xffffffbc00c47947 */ /* 0x000fea000383ffff */
.L_x_10849:
[----:B-1----:R1:W2:Y:S02]  /*16900*/  SYNCS.PHASECHK.TRANS64.TRYWAIT P0, [R3+URZ+0x2d840], R0 ;  /* 0x02d84000030075a7 */ /* 0x0022a4000800017f */
[----:B--2---:R-:W-:Y:S05]  /*16910*/  @!P0 NANOSLEEP.SYNCS 0x989680 ;  /* 0x009896800000895d */ /* 0x004fea0003900000 */
[----:B------:R-:W2:Y:S02]  /*16920*/  @!P0 SYNCS.PHASECHK.TRANS64 P0, [R3+URZ+0x2d840], R0 ;  /* 0x02d84000030085a7 */ /* 0x000ea4000800007f */
[----:B--2---:R-:W-:Y:S05]  /*16930*/  @!P0 BRA `(.L_x_10849) ;  /* 0xfffffffc00f08947 */ /* 0x004fea000383ffff */
[----:B------:R-:W-:Y:S05]  /*16940*/  BRA `(.L_x_10945) ;  /* 0xffffffc000207947 */ /* 0x000fea000383ffff */
.L_x_10853:
[----:B------:R-:W-:Y:S02]  /*16950*/  IMAD.MOV.U32 R13, RZ, RZ, R4 ;  /* 0x000000ffff0d7224 */ /* 0x000fe400078e0004 */
[----:B------:R-:W-:Y:S02]  /*16960*/  IMAD.MOV.U32 R12, RZ, RZ, RZ ;  /* 0x000000ffff0c7224 */ /* 0x000fe400078e00ff */
[----:B------:R-:W-:Y:S02]  /*16970*/  IMAD.MOV.U32 R11, RZ, RZ, 0x1c1f ;  /* 0x00001c1fff0b7424 */ /* 0x000fe400078e00ff */
[----:B------:R-:W-:Y:S02]  /*16980*/  IMAD.MOV.U32 R15, RZ, RZ, -0x1 ;  /* 0xffffffffff0f7424 */ /* 0x000fe400078e00ff */
[----:B------:R-:W-:-:S07]  /*16990*/  VIADD R6, R21, UR41 ;  /* 0x0000002915067c36 */ /* 0x000fce0008000000 */
[----:B------:R-:W-:Y:S05]  /*169a0*/  WARPSYNC.COLLECTIVE R15, `(.L_x_10946) ;  /* 0x000000000f087348 */ /* 0x000fea0003c00000 */
[----:B------:R0:W1:Y:S02]  /*169b0*/  SHFL.IDX P6, R14, R13, R12, R11 ;  /* 0x0000000c0d0e7389 */ /* 0x00006400000c000b */
[----:B01----:R-:W-:Y:S01]  /*169c0*/  ENDCOLLECTIVE ;  /* 0x000000000000791b */ /* 0x003fe20003800000 */
.L_x_10946:
[----:B------:R-:W-:Y:S02]  /*169d0*/  VIADD R10, R6, 0x20 ;  /* 0x00000020060a7836 */ /* 0x000fe40000000000 */
[----:B------:R-:W-:Y:S02]  /*169e0*/  IMAD.MOV.U32 R13, RZ, RZ, R0 ;  /* 0x000000ffff0d7224 */ /* 0x000fe400078e0000 */
[----:B------:R-:W-:-:S07]  /*169f0*/  IMAD.MOV.U32 R2, RZ, RZ, R14 ;  /* 0x000000ffff027224 */ /* 0x000fce00078e000e */
[----:B------:R-:W-:Y:S05]  /*16a00*/  WARPSYNC.COLLECTIVE R15, `(.L_x_10947) ;  /* 0x000000000f087348 */ /* 0x000fea0003c00000 */
[----:B------:R0:W1:Y:S02]  /*16a10*/  SHFL.IDX P6, R14, R13, R12, R11 ;  /* 0x0000000c0d0e7389 */ /* 0x00006400000c000b */
[----:B01----:R-:W-:Y:S01]  /*16a20*/  ENDCOLLECTIVE ;  /* 0x000000000000791b */ /* 0x003fe20003800000 */
.L_x_10947:
[----:B------:R-:W-:Y:S02]  /*16a30*/  ULDC UR4, c[0x0][0x288] ;  /* 0x0000a20000047ab9 */ /* 0x000fe40000000800 */
[----:B------:R-:W-:-:S05]  /*16a40*/  IMAD R5, R9, UR4, RZ ;  /* 0x0000000409057c24 */ /* 0x000fca000f8e02ff */
[----:B------:R-:W-:Y:S01]  /*16a50*/  ISETP.GE.AND P4, PT, R6, R5, PT ;  /* 0x000000050600720c */ /* 0x000fe20003f86270 */
[----:B------:R-:W-:Y:S02]  /*16a60*/  IMAD.MOV.U32 R13, RZ, RZ, R4 ;  /* 0x000000ffff0d7224 */ /* 0x000fe400078e0004 */
[----:B------:R-:W-:-:S10]  /*16a70*/  IMAD.MOV.U32 R12, RZ, RZ, 0x1 ;  /* 0x00000001ff0c7424 */ /* 0x000fd400078e00ff */
[----:B------:R-:W-:-:S05]  /*16a80*/  @!P4 LEA R14, P3, R20, R14, 0x1 ;  /* 0x0000000e140ec211 */ /* 0x000fca00078608ff */
[----:B------:R-:W-:Y:S02]  /*16a90*/  @!P4 IMAD.X R3, RZ, RZ, R2, P3 ;  /* 0x000000ffff03c224 */ /* 0x000fe400018e0602 */
[----:B------:R-:W-:-:S07]  /*16aa0*/  @!P4 IMAD.MOV.U32 R2, RZ, RZ, R14 ;  /* 0x000000ffff02c224 */ /* 0x000fce00078e000e */
[----:B------:R-:W-:Y:S05]  /*16ab0*/  WARPSYNC.COLLECTIVE R15, `(.L_x_10948) ;  /* 0x000000000f087348 */ /* 0x000fea0003c00000 */
[----:B------:R0:W1:Y:S02]  /*16ac0*/  SHFL.IDX P6, R14, R13, R12, R11 ;  /* 0x0000000c0d0e7389 */ /* 0x00006400000c000b */
[----:B01----:R-:W-:Y:S01]  /*16ad0*/  ENDCOLLECTIVE ;  /* 0x000000000000791b */ /* 0x003fe20003800000 */
.L_x_10948:
        /* <DEDUP_REMOVED lines=8> */
[----:B------:R-:W-:Y:S02]  /*16b60*/  VIADD R10, R6, 0x40 ;  /* 0x00000040060a7836 */ /* 0x000fe40000000000 */
[----:B0-----:R-:W-:-:S08]  /*16b70*/  IMAD.MOV.U32 R2, RZ, RZ, R14 ;  /* 0x000000ffff027224 */ /* 0x001fd000078e000e */
[----:B------:R-:W-:Y:S05]  /*16b80*/  WARPSYNC.COLLECTIVE R15, `(.L_x_10949) ;  /* 0x000000000f087348 */ /* 0x000fea0003c00000 */
[----:B------:R0:W1:Y:S02]  /*16b90*/  SHFL.IDX P6, R14, R13, R12, R11 ;  /* 0x0000000c0d0e7389 */ /* 0x00006400000c000b */
[----:B01----:R-:W-:Y:S01]  /*16ba0*/  ENDCOLLECTIVE ;  /* 0x000000000000791b */ /* 0x003fe20003800000 */
.L_x_10949:
[----:B------:R-:W-:Y:S02]  /*16bb0*/  IMAD.MOV.U32 R13, RZ, RZ, R4 ;  /* 0x000000ffff0d7224 */ /* 0x000fe400078e0004 */
[----:B------:R-:W-:Y:S01]  /*16bc0*/  IMAD.MOV.U32 R12, RZ, RZ, 0x2 ;  /* 0x00000002ff0c7424 */ /* 0x000fe200078e00ff */
[----:B------:R-:W-:-:S05]  /*16bd0*/  @!P4 LEA R14, P3, R20, R14, 0x1 ;  /* 0x0000000e140ec211 */ /* 0x000fca00078608ff */
[----:B------:R-:W-:Y:S02]  /*16be0*/  @!P4 IMAD.X R9, RZ, RZ, R2, P3 ;  /* 0x000000ffff09c224 */ /* 0x000fe400018e0602 */
[----:B------:R-:W-:-:S07]  /*16bf0*/  @!P4 IMAD.MOV.U32 R2, RZ, RZ, R14 ;  /* 0x000000ffff02c224 */ /* 0x000fce00078e000e */
[----:B------:R-:W-:Y:S05]  /*16c00*/  WARPSYNC.COLLECTIVE R15, `(.L_x_10950) ;  /* 0x000000000f087348 */ /* 0x000fea0003c00000 */
[----:B------:R0:W1:Y:S02]  /*16c10*/  SHFL.IDX P6, R14, R13, R12, R11 ;  /* 0x0000000c0d0e7389 */ /* 0x00006400000c000b */
[----:B01----:R-:W-:Y:S01]  /*16c20*/  ENDCOLLECTIVE ;  /* 0x000000000000791b */ /* 0x003fe20003800000 */
.L_x_10950:
[----:B------:R-:W-:-:S05]  /*16c30*/  @!P4 IMAD.MOV.U32 R3, RZ, RZ, R9 ;  /* 0x000000ffff03c224 */ /* 0x000fca00078e0009 */
[----:B------:R-:W-:Y:S01]  /*16c40*/  @!PT LDS RZ, [RZ] ;  /* 0x00000000fffff984 */ /* 0x000fe20000000800 */
[----:B------:R-:W-:Y:S01]  /*16c50*/  @!PT LDS RZ, [RZ] ;  /* 0x00000000fffff984 */ /* 0x000fe20000000800 */
[----:B------:R-:W-:Y:S01]  /*16c60*/  @!PT LDS RZ, [RZ] ;  /* 0x00000000fffff984 */ /* 0x000fe20000000800 */
[----:B------:R-:W-:Y:S04]  /*16c70*/  @!P4 LDGSTS.E.BYPASS.LTC128B.128 [R26+0xcc00], desc[UR48][R2.64], !P0 ;  /* 0x0cc00000021acfae */ /* 0x000fe8000c101d70 */
[----:B------:R-:W-:Y:S01]  /*16c80*/  @!P4 LDGSTS.E.BYPASS.LTC128B.128 [R26+0xfc00], desc[UR48][R2.64+0x40], !P1 ;  /* 0x0fc00040021acfae */ /* 0x000fe2000c901d70 */
[----:B------:R-:W-:-:S03]  /*16c90*/  IMAD.MOV.U32 R13, RZ, RZ, R0 ;  /* 0x000000ffff0d7224 */ /* 0x000fc600078e0000 */
[----:B------:R0:W-:Y:S01]  /*16ca0*/  @!P4 LDGSTS.E.BYPASS.LTC128B.128 [R26+0x12c00], desc[UR48][R2.64+0x80], !P2 ;  /* 0x12c00080021acfae */ /* 0x0001e2000d101d70 */
[----:B------:R-:W-:Y:S01]  /*16cb0*/  ISETP.GE.AND P4, PT, R10, R5, PT ;  /* 0x000000050a00720c */ /* 0x000fe20003f86270 */
[----:B0-----:R-:W-:-:S12]  /*16cc0*/  IMAD.MOV.U32 R2, RZ, RZ, R14 ;  /* 0x000000ffff027224 */ /* 0x001fd800078e000e */
[----:B------:R-:W-:Y:S05]  /*16cd0*/  WARPSYNC.COLLECTIVE R15, `(.L_x_10951) ;  /* 0x000000000f087348 */ /* 0x000fea0003c00000 */
[----:B------:R0:W1:Y:S02]  /*16ce0*/  SHFL.IDX P6, R14, R13, R12, R11 ;  /* 0x0000000c0d0e7389 */ /* 0x00006400000c000b */
[----:B01----:R-:W-:Y:S01]  /*16cf0*/  ENDCOLLECTIVE ;  /* 0x000000000000791b */ /* 0x003fe20003800000 */
.L_x_10951:
        /* <DEDUP_REMOVED lines=8> */
.L_x_10952:
[----:B------:R-:W-:-:S05]  /*16d80*/  @!P4 IMAD.MOV.U32 R3, RZ, RZ, R9 ;  /* 0x000000ffff03c224 */ /* 0x000fca00078e0009 */
[----:B------:R-:W-:Y:S01]  /*16d90*/  @!PT LDS RZ, [RZ] ;  /* 0x00000000fffff984 */ /* 0x000fe20000000800 */
[----:B------:R-:W-:Y:S01]  /*16da0*/  @!PT LDS RZ, [RZ] ;  /* 0x00000000fffff984 */ /* 0x000fe20000000800 */
[----:B------:R-:W-:Y:S01]  /*16db0*/  @!PT LDS RZ, [RZ] ;  /* 0x00000000fffff984 */ /* 0x000fe20000000800 */
[----:B------:R0:W-:Y:S04]  /*16dc0*/  @!P4 LDGSTS.E.BYPASS.LTC128B.128 [R26+0xd400], desc[UR48][R2.64], !P0 ;  /* 0x0d400000021acfae */ /* 0x0001e8000c101d70 */
[----:B------:R0:W-:Y:S01]  /*16dd0*/  @!P4 LDGSTS.E.BYPASS.LTC128B.128 [R26+0x10400], desc[UR48][R2.64+0x40], !P1 ;  /* 0x10400040021acfae */ /* 0x0001e2000c901d70 */
[----:B------:R-:W-:-:S03]  /*16de0*/  IMAD.MOV.U32 R13, RZ, RZ, R0 ;  /* 0x000000ffff0d7224 */ /* 0x000fc600078e0000 */
[----:B------:R0:W-:Y:S01]  /*16df0*/  @!P4 LDGSTS.E.BYPASS.LTC128B.128 [R26+0x13400], desc[UR48][R2.64+0x80], !P2 ;  /* 0x13400080021acfae */ /* 0x0001e2000d101d70 */
[----:B------:R-:W-:-:S05]  /*16e00*/  VIADD R0, R6, 0x60 ;  /* 0x0000006006007836 */ /* 0x000fca0000000000 */
[----:B------:R-:W-:Y:S01]  /*16e10*/  ISETP.GE.AND P4, PT, R0, R5, PT ;  /* 0x000000050000720c */ /* 0x000fe20003f86270 */
[----:B------:R-:W-:Y:S02]  /*16e20*/  VIADD R0, R6, 0x80 ;  /* 0x0000008006007836 */ /* 0x000fe40000000000 */
[----:B------:R-:W-:-:S10]  /*16e30*/  IMAD.MOV.U32 R4, RZ, RZ, R14 ;  /* 0x000000ffff047224 */ /* 0x000fd400078e000e */
[----:B0-----:R-:W-:Y:S05]  /*16e40*/  WARPSYNC.COLLECTIVE R15, `(.L_x_10953) ;  /* 0x000000000f087348 */ /* 0x001fea0003c00000 */
[----:B------:R1:W2:Y:S02]  /*16e50*/  SHFL.IDX P6, R14, R13, R12, R11 ;  /* 0x0000000c0d0e7389 */ /* 0x0002a400000c000b */
[----:B012---:R-:W-:Y:S01]  /*16e60*/  ENDCOLLECTIVE ;  /* 0x000000000000791b */ /* 0x007fe20003800000 */
.L_x_10953:
[----:B------:R-:W-:Y:S02]  /*16e70*/  IMAD.MOV.U32 R13, RZ, RZ, R7 ;  /* 0x000000ffff0d7224 */ /* 0x000fe400078e0007 */
[----:B------:R-:W-:Y:S01]  /*16e80*/  IMAD.MOV.U32 R12, RZ, RZ, RZ ;  /* 0x000000ffff0c7224 */ /* 0x000fe200078e00ff */
[----:B------:R-:W-:-:S05]  /*16e90*/  @!P4 LEA R14, P3, R20, R14, 0x1 ;  /* 0x0000000e140ec211 */ /* 0x000fca00078608ff */
[----:B------:R-:W-:-:S08]  /*16ea0*/  @!P4 IMAD.MOV.U32 R2, RZ, RZ, R14 ;  /* 0x000000ffff02c224 */ /* 0x000fd000078e000e */
[----:B------:R-:W-:Y:S05]  /*16eb0*/  WARPSYNC.COLLECTIVE R15, `(.L_x_10954) ;  /* 0x000000000f087348 */ /* 0x000fea0003c00000 */
[----:B------:R0:W1:Y:S02]  /*16ec0*/  SHFL.IDX P6, R14, R13, R12, R11 ;  /* 0x0000000c0d0e7389 */ /* 0x00006400000c000b */
[----:B01----:R-:W-:Y:S01]  /*16ed0*/  ENDCOLLECTIVE ;  /* 0x000000000000791b */ /* 0x003fe20003800000 */
.L_x_10954:
[----:B------:R-:W-:-:S04]  /*16ee0*/  @!P4 IMAD.X R9, RZ, RZ, R4, P3 ;  /* 0x000000ffff09c224 */ /* 0x000fc800018e0604 */
[----:B------:R-:W-:-:S05]  /*16ef0*/  @!P4 IMAD.MOV.U32 R3, RZ, RZ, R9 ;  /* 0x000000ffff03c224 */ /* 0x000fca00078e0009 */
[----:B------:R-:W-:Y:S01]  /*16f00*/  @!PT LDS RZ, [RZ] ;  /* 0x00000000fffff984 */ /* 0x000fe20000000800 */
[----:B------:R-:W-:Y:S01]  /*16f10*/  @!PT LDS RZ, [RZ] ;  /* 0x00000000fffff984 */ /* 0x000fe20000000800 */
[----:B------:R-:W-:Y:S01]  /*16f20*/  @!PT LDS RZ, [RZ] ;  /* 0x00000000fffff984 */ /* 0x000fe20000000800 */
[----:B------:R0:W-:Y:S01]  /*16f30*/  @!P4 LDGSTS.E.BYPASS.LTC128B.128 [R26+0xdc00], desc[UR48][R2.64], !P0 ;  /* 0x0dc00000021acfae */ /* 0x0001e2000c101d70 */
[----:B------:R-:W-:-:S03]  /*16f40*/  IMAD.MOV.U32 R13, RZ, RZ, R8 ;  /* 0x000000ffff0d7224 */ /* 0x000fc600078e0008 */
[----:B------:R0:W-:Y:S04]  /*16f50*/  @!P4 LDGSTS.E.BYPASS.LTC128B.128 [R26+0x10c00], desc[UR48][R2.64+0x40], !P1 ;  /* 0x10c00040021acfae */ /* 0x0001e8000c901d70 */
[----:B------:R0:W-:Y:S01]  /*16f60*/  @!P4 LDGSTS.E.BYPASS.LTC128B.128 [R26+0x13c00], desc[UR48][R2.64+0x80], !P2 ;  /* 0x13c00080021acfae */ /* 0x0001e2000d101d70 */
[----:B------:R-:W-:Y:S01]  /*16f70*/  ISETP.GE.AND P4, PT, R0, R5, PT ;  /* 0x000000050000720c */ /* 0x000fe20003f86270 */
[----:B------:R-:W-:-:S12]  /*16f80*/  IMAD.MOV.U32 R0, RZ, RZ, R14 ;  /* 0x000000ffff007224 */ /* 0x000fd800078e000e */
[----:B0-----:R-:W-:Y:S05]  /*16f90*/  WARPSYNC.COLLECTIVE R15, `(.L_x_10955) ;  /* 0x000000000f087348 */ /* 0x001fea0003c00000 */
[----:B------:R1:W2:Y:S02]  /*16fa0*/  SHFL.IDX P6, R14, R13, R12, R11 ;  /* 0x0000000c0d0e7389 */ /* 0x0002a400000c000b */
[----:B012---:R-:W-:Y:S01]  /*16fb0*/  ENDCOLLECTIVE ;  /* 0x000000000000791b */ /* 0x007fe20003800000 */
.L_x_10955:
[----:B------:R-:W-:Y:S02]  /*16fc0*/  IMAD.MOV.U32 R13, RZ, RZ, R7 ;  /* 0x000000ffff0d7224 */ /* 0x000fe400078e0007 */
[----:B------:R-:W-:Y:S01]  /*16fd0*/  IMAD.MOV.U32 R12, RZ, RZ, 0x1 ;  /* 0x00000001ff0c7424 */ /* 0x000fe200078e00ff */
[----:B------:R-:W-:-:S05]  /*16fe0*/  @!P4 LEA R14, P3, R20, R14, 0x1 ;  /* 0x0000000e140ec211 */ /* 0x000fca00078608ff */
[----:B------:R-:W-:-:S08]  /*16ff0*/  @!P4 IMAD.MOV.U32 R2, RZ, RZ, R14 ;  /* 0x000000ffff02c224 */ /* 0x000fd000078e000e */
[----:B------:R-:W-:Y:S05]  /*17000*/  WARPSYNC.COLLECTIVE R15, `(.L_x_10956) ;  /* 0x000000000f087348 */ /* 0x000fea0003c00000 */
[----:B------:R0:W1:Y:S02]  /*17010*/  SHFL.IDX P6, R14, R13, R12, R11 ;  /* 0x0000000c0d0e7389 */ /* 0x00006400000c000b */
[----:B01----:R-:W-:Y:S01]  /*17020*/  ENDCOLLECTIVE ;  /* 0x000000000000791b */ /* 0x003fe20003800000 */
.L_x_10956:
        /* <DEDUP_REMOVED lines=13> */
.L_x_10957:
[----:B------:R-:W-:Y:S05]  /*17100*/  BRA `(.L_x_10958) ;  /* 0xffffffc400587947 */ /* 0x000fea000383ffff */
.L_x_10856:
[----:B0-----:R0:W1:Y:S02]  /*17110*/  SYNCS.PHASECHK.TRANS64.TRYWAIT P0, [R17+URZ+0x2d820], R2 ;  /* 0x02d82002110075a7 */ /* 0x001064000800017f */
[----:B-1----:R-:W-:Y:S05]  /*17120*/  @!P0 NANOSLEEP.SYNCS 0x989680 ;  /* 0x009896800000895d */ /* 0x002fea0003900000 */
[----:B------:R-:W1:Y:S02]  /*17130*/  @!P0 SYNCS.PHASECHK.TRANS64 P0, [R17+URZ+0x2d820], R2 ;  /* 0x02d82002110085a7 */ /* 0x000e64000800007f */
[----:B-1----:R-:W-:Y:S05]  /*17140*/  @!P0 BRA `(.L_x_10856) ;  /* 0xfffffffc00f08947 */ /* 0x002fea000383ffff */
[----:B------:R-:W-:Y:S05]  /*17150*/  BRA `(.L_x_10959) ;  /* 0xffffffc400b87947 */ /* 0x000fea000383ffff */
.L_x_10863:
[----:B0-----:R0:W1:Y:S02]  /*17160*/  SYNCS.PHASECHK.TRANS64.TRYWAIT P0, [R3+URZ+0x2d840], R2 ;  /* 0x02d84002030075a7 */ /* 0x001064000800017f */
[----:B-1----:R-:W-:Y:S05]  /*17170*/  @!P0 NANOSLEEP.SYNCS 0x989680 ;  /* 0x009896800000895d */ /* 0x002fea0003900000 */
[----:B------:R-:W1:Y:S02]  /*17180*/  @!P0 SYNCS.PHASECHK.TRANS64 P0, [R3+URZ+0x2d840], R2 ;  /* 0x02d84002030085a7 */ /* 0x000e64000800007f */
[----:B-1----:R-:W-:Y:S05]  /*17190*/  @!P0 BRA `(.L_x_10863) ;  /* 0xfffffffc00f08947 */ /* 0x002fea000383ffff */
[----:B------:R-:W-:Y:S05]  /*171a0*/  BRA `(.L_x_10960) ;  /* 0xffffffc8006c7947 */ /* 0x000fea000383ffff */
.L_x_10870:
[----:B0-----:R0:W1:Y:S02]  /*171b0*/  SYNCS.PHASECHK.TRANS64.TRYWAIT P0, [R2+URZ+0x60], R3 ;  /* 0x00006003020075a7 */ /* 0x001064000800017f */
[----:B-1----:R-:W-:Y:S05]  /*171c0*/  @!P0 NANOSLEEP.SYNCS 0x989680 ;  /* 0x009896800000895d */ /* 0x002fea0003900000 */
[----:B------:R-:W1:Y:S02]  /*171d0*/  @!P0 SYNCS.PHASECHK.TRANS64 P0, [R2+URZ+0x60], R3 ;  /* 0x00006003020085a7 */ /* 0x000e64000800007f */
[----:B-1----:R-:W-:Y:S05]  /*171e0*/  @!P0 BRA `(.L_x_10870) ;  /* 0xfffffffc00f08947 */ /* 0x002fea000383ffff */
[----:B------:R-:W-:Y:S05]  /*171f0*/  BRA `(.L_x_10961) ;  /* 0xffffffcc00647947 */ /* 0x000fea000383ffff */
.L_x_10881:
[----:B0-----:R0:W1:Y:S02]  /*17200*/  SYNCS.PHASECHK.TRANS64.TRYWAIT P0, [R3+URZ+0x2d840], R2 ;  /* 0x02d84002030075a7 */ /* 0x001064000800017f */
[----:B-1----:R-:W-:Y:S05]  /*17210*/  @!P0 NANOSLEEP.SYNCS 0x989680 ;  /* 0x009896800000895d */ /* 0x002fea0003900000 */
[----:B------:R-:W1:Y:S02]  /*17220*/  @!P0 SYNCS.PHASECHK.TRANS64 P0, [R3+URZ+0x2d840], R2 ;  /* 0x02d84002030085a7 */ /* 0x000e64000800007f */
[----:B-1----:R-:W-:Y:S05]  /*17230*/  @!P0 BRA `(.L_x_10881) ;  /* 0xfffffffc00f08947 */ /* 0x002fea000383ffff */
[----:B------:R-:W-:Y:S05]  /*17240*/  BRA `(.L_x_10962) ;  /* 0xffffffd400187947 */ /* 0x000fea000383ffff */
.L_x_10888:
[----:B0-----:R0:W1:Y:S02]  /*17250*/  SYNCS.PHASECHK.TRANS64.TRYWAIT P0, [R12+URZ+0x60], R3 ;  /* 0x000060030c0075a7 */ /* 0x001064000800017f */
[----:B-1----:R-:W-:Y:S05]  /*17260*/  @!P0 NANOSLEEP.SYNCS 0x989680 ;  /* 0x009896800000895d */ /* 0x002fea0003900000 */
[----:B------:R-:W1:Y:S02]  /*17270*/  @!P0 SYNCS.PHASECHK.TRANS64 P0, [R12+URZ+0x60], R3 ;  /* 0x000060030c0085a7 */ /* 0x000e64000800007f */
[----:B-1----:R-:W-:Y:S05]  /*17280*/  @!P0 BRA `(.L_x_10888) ;  /* 0xfffffffc00f08947 */ /* 0x002fea000383ffff */
[----:B------:R-:W-:Y:S05]  /*17290*/  BRA `(.L_x_10963) ;  /* 0xffffffd800107947 */ /* 0x000fea000383ffff */
.L_x_10898:
[----:B-1----:R1:W2:Y:S02]  /*172a0*/  SYNCS.PHASECHK.TRANS64.TRYWAIT P0, [R2+URZ+0x2d840], R3 ;  /* 0x02d84003020075a7 */ /* 0x0022a4000800017f */
[----:B--2---:R-:W-:Y:S05]  /*172b0*/  @!P0 NANOSLEEP.SYNCS 0x989680 ;  /* 0x009896800000895d */ /* 0x004fea0003900000 */
[----:B------:R-:W2:Y:S02]  /*172c0*/  @!P0 SYNCS.PHASECHK.TRANS64 P0, [R2+URZ+0x2d840], R3 ;  /* 0x02d84003020085a7 */ /* 0x000ea4000800007f */
[----:B--2---:R-:W-:Y:S05]  /*172d0*/  @!P0 BRA `(.L_x_10898) ;  /* 0xfffffffc00f08947 */ /* 0x004fea000383ffff */
[----:B------:R-:W-:Y:S05]  /*172e0*/  BRA `(.L_x_10964) ;  /* 0xffffffdc00887947 */ /* 0x000fea000383ffff */
.L_x_10905:
[----:B0-----:R0:W1:Y:S02]  /*172f0*/  SYNCS.PHASECHK.TRANS64.TRYWAIT P0, [R8+URZ+0x60], R2 ;  /* 0x00006002080075a7 */ /* 0x001064000800017f */
[----:B-1----:R-:W-:Y:S05]  /*17300*/  @!P0 NANOSLEEP.SYNCS 0x989680 ;  /* 0x009896800000895d */ /* 0x002fea0003900000 */
[----:B------:R-:W1:Y:S02]  /*17310*/  @!P0 SYNCS.PHASECHK.TRANS64 P0, [R8+URZ+0x60], R2 ;  /* 0x00006002080085a7 */ /* 0x000e64000800007f */
[----:B-1----:R-:W-:Y:S05]  /*17320*/  @!P0 BRA `(.L_x_10905) ;  /* 0xfffffffc00f08947 */ /* 0x002fea000383ffff */
[----:B------:R-:W-:Y:S05]  /*17330*/  BRA `(.L_x_10965) ;  /* 0xffffffe000907947 */ /* 0x000fea000383ffff */
.L_x_10917:
[----:B-1----:R1:W2:Y:S02]  /*17340*/  SYNCS.PHASECHK.TRANS64.TRYWAIT P0, [R3+URZ+0x2d860], R0 ;  /* 0x02d86000030075a7 */ /* 0x0022a4000800017f */
[----:B--2---:R-:W-:Y:S05]  /*17350*/  @!P0 NANOSLEEP.SYNCS 0x989680 ;  /* 0x009896800000895d */ /* 0x004fea0003900000 */
[----:B------:R-:W2:Y:S02]  /*17360*/  @!P0 SYNCS.PHASECHK.TRANS64 P0, [R3+URZ+0x2d860], R0 ;  /* 0x02d86000030085a7 */ /* 0x000ea4000800007f */
[----:B--2---:R-:W-:Y:S05]  /*17370*/  @!P0 BRA `(.L_x_10917) ;  /* 0xfffffffc00f08947 */ /* 0x004fea000383ffff */
[----:B------:R-:W-:Y:S05]  /*17380*/  BRA `(.L_x_10966) ;  /* 0xffffffe400f87947 */ /* 0x000fea000383ffff */
.L_x_10925:
        /* <DEDUP_REMOVED lines=8> */
.L_x_10968:
[----:B------:R-:W-:Y:S05]  /*17410*/  BSYNC B0 ;  /* 0x0000000000007941 */ /* 0x000fea0003800000 */
.L_x_10967:
[----:B------:R-:W-:Y:S05]  /*17420*/  BRA `(.L_x_10969) ;  /* 0xffffffec00107947 */ /* 0x000fea000383ffff */
.L_x_10928:
[----:B-1----:R1:W2:Y:S02]  /*17430*/  SYNCS.PHASECHK.TRANS64.TRYWAIT P0, [R9+URZ+0x2d820], R0 ;  /* 0x02d82000090075a7 */ /* 0x0022a4000800017f */
[----:B--2---:R-:W-:Y:S05]  /*17440*/  @!P0 NANOSLEEP.SYNCS 0x989680 ;  /* 0x009896800000895d */ /* 0x004fea0003900000 */
[----:B------:R-:W2:Y:S02]  /*17450*/  @!P0 SYNCS.PHASECHK.TRANS64 P0, [R9+URZ+0x2d820], R0 ;  /* 0x02d82000090085a7 */ /* 0x000ea4000800007f */
[----:B--2---:R-:W-:Y:S05]  /*17460*/  @!P0 BRA `(.L_x_10928) ;  /* 0xfffffffc00f08947 */ /* 0x004fea000383ffff */
[----:B------:R-:W-:Y:S05]  /*17470*/  BRA `(.L_x_10970) ;  /* 0xffffffec00547947 */ /* 0x000fea000383ffff */
.L_x_10929:
        /* <DEDUP_REMOVED lines=11> */
.L_x_10972:
[----:B------:R-:W-:Y:S05]  /*17530*/  BSYNC B0 ;  /* 0x0000000000007941 */ /* 0x000fea0003800000 */
.L_x_10971:
[----:B------:R-:W-:Y:S05]  /*17540*/  BRA `(.L_x_10973) ;  /* 0xffffffec003c7947 */ /* 0x000fea000383ffff */
.L_x_10932:
[----:B------:R-:W-:Y:S01]  /*17550*/  BSSY B1, `(.L_x_10974) ;  /* 0x0000006000017945 */ /* 0x000fe20003800000 */
[----:B------:R-:W-:-:S07]  /*17560*/  IMAD.MOV.U32 R15, RZ, RZ, -0x1 ;  /* 0xffffffffff0f7424 */ /* 0x000fce00078e00ff */
[----:B01----:R-:W-:Y:S05]  /*17570*/  WARPSYNC.COLLECTIVE R15, `(.L_x_10975) ;  /* 0x000000000f0c7348 */ /* 0x003fea0003c00000 */
[----:B------:R-:W-:Y:S02]  /*17580*/  ELECT P6, UR62, PT ;  /* 0x00000000003e782f */ /* 0x000fe400038c0000 */
[----:B------:R-:W-:Y:S01]  /*17590*/  MOV R14, UR62 ;  /* 0x0000003e000e7c02 */ /* 0x000fe20008000f00 */
[----:B01----:R-:W-:Y:S10]  /*175a0*/  ENDCOLLECTIVE ;  /* 0x000000000000791b */ /* 0x003ff40003800000 */
.L_x_10975:
[----:B------:R-:W-:Y:S05]  /*175b0*/  BSYNC B1 ;  /* 0x0000000000017941 */ /* 0x000fea0003800000 */
.L_x_10974:
[----:B------:R-:W-:Y:S05]  /*175c0*/  BRA `(.L_x_10976) ;  /* 0xffffffec00347947 */ /* 0x000fea000383ffff */
.L_x_10934:
[----:B-1----:R1:W2:Y:S02]  /*175d0*/  SYNCS.PHASECHK.TRANS64.TRYWAIT P0, [R7+URZ], R2 ;  /* 0x00000002070075a7 */ /* 0x0022a4000800017f */
[----:B--2---:R-:W-:Y:S05]  /*175e0*/  @!P0 NANOSLEEP.SYNCS 0x989680 ;  /* 0x009896800000895d */ /* 0x004fea0003900000 */
[----:B------:R-:W2:Y:S02]  /*175f0*/  @!P0 SYNCS.PHASECHK.TRANS64 P0, [R7+URZ], R2 ;  /* 0x00000002070085a7 */ /* 0x000ea4000800007f */
[----:B--2---:R-:W-:Y:S05]  /*17600*/  @!P0 BRA `(.L_x_10934) ;  /* 0xfffffffc00f08947 */ /* 0x004fea000383ffff */
[----:B------:R-:W-:Y:S05]  /*17610*/  BRA `(.L_x_10977) ;  /* 0xffffffec00687947 */ /* 0x000fea000383ffff */
.L_x_10935:
[----:B--2---:R2:W3:Y:S02]  /*17620*/  SYNCS.PHASECHK.TRANS64.TRYWAIT P0, [R3+URZ], R0 ;  /* 0x00000000030075a7 */ /* 0x0044e4000800017f */
[----:B---3--:R-:W-:Y:S05]  /*17630*/  @!P0 NANOSLEEP.SYNCS 0x989680 ;  /* 0x009896800000895d */ /* 0x008fea0003900000 */
[----:B------:R-:W3:Y:S02]  /*17640*/  @!P0 SYNCS.PHASECHK.TRANS64 P0, [R3+URZ], R0 ;  /* 0x00000000030085a7 */ /* 0x000ee4000800007f */
[----:B---3--:R-:W-:Y:S05]  /*17650*/  @!P0 BRA `(.L_x_10935) ;  /* 0xfffffffc00f08947 */ /* 0x008fea000383ffff */
[----:B------:R-:W-:Y:S05]  /*17660*/  BRA `(.L_x_10978) ;  /* 0xffffffec005c7947 */ /* 0x000fea000383ffff */
.L_x_10937:
[----:B--2---:R2:W3:Y:S02]  /*17670*/  SYNCS.PHASECHK.TRANS64.TRYWAIT P0, [R5+URZ], R2 ;  /* 0x00000002050075a7 */ /* 0x0044e4000800017f */
[----:B---3--:R-:W-:Y:S05]  /*17680*/  @!P0 NANOSLEEP.SYNCS 0x989680 ;  /* 0x009896800000895d */ /* 0x008fea0003900000 */
[----:B------:R-:W3:Y:S02]  /*17690*/  @!P0 SYNCS.PHASECHK.TRANS64 P0, [R5+URZ], R2 ;  /* 0x00000002050085a7 */ /* 0x000ee4000800007f */
[----:B---3--:R-:W-:Y:S05]  /*176a0*/  @!P0 BRA `(.L_x_10937) ;  /* 0xfffffffc00f08947 */ /* 0x008fea000383ffff */
[----:B------:R-:W-:Y:S05]  /*176b0*/  BRA `(.L_x_10979) ;  /* 0xffffffec00607947 */ /* 0x000fea000383ffff */
.L_x_10980:
        /* <DEDUP_REMOVED lines=12> */
.L_x_15326:


//--------------------- .text._ZN7cutlass13device_kernelIN5flash11enable_sm90INS1_16FlashAttnFwdSm90INS1_25CollectiveMainloopFwdSm90ILi2EN4cute5tupleIJNS5_1CILi1EEES8_S8_EEENS6_IJNS7_ILi192EEENS7_ILi128EEENS7_ILi96EEEEEELi96ENS_6half_tEfNS_4arch4Sm90ELb0ELb1ELb1ELb1ELb0ELb0ELb0ELb0ELb1ELb1ELb0ELb0EEENS1_21CollectiveEpilogueFwdINS6_IJSA_SC_SB_EEES9_SE_SG_Li384ELb1ELb1ELb0ELb0EEENS1_36VarlenDynamicPersistentTileSchedulerILi192ELi128ELi384ELi128ELb0ELb1ELb1ELb1ELb0ELb1EEEEEEEEEvNT_6ParamsE --------------------------
	.section	.text._ZN7cutlass13device_kernelIN5flash11enable_sm90INS1_16FlashAttnFwdSm90INS1_25CollectiveMainloopFwdSm90ILi2EN4cute5tupleIJNS5_1CILi1EEES8_S8_EEENS6_IJNS7_ILi192EEENS7_ILi128EEENS7_ILi96EEEEEELi96ENS_6half_tEfNS_4arch4Sm90ELb0ELb1ELb1ELb1ELb0ELb0ELb0ELb0ELb1ELb1ELb0ELb0EEENS1_21CollectiveEpilogueFwdINS6_IJSA_SC_SB_EEES9_SE_SG_Li384ELb1ELb1ELb0ELb0EEENS1_36VarlenDynamicPersistentTileSchedulerILi192ELi128ELi384ELi128ELb0ELb1ELb1ELb1ELb0ELb1EEEEEEEEEvNT_6ParamsE,"ax",@progbits
	.align	128
.text._ZN7cutlass13device_kernelIN5flash11enable_sm90INS1_16FlashAttnFwdSm90INS1_25CollectiveMainloopFwdSm90ILi2EN4cute5tupleIJNS5_1CILi1EEES8_S8_EEENS6_IJNS7_ILi192EEENS7_ILi128EEENS7_ILi96EEEEEELi96ENS_6half_tEfNS_4arch4Sm90ELb0ELb1ELb1ELb1ELb0ELb0ELb0ELb0ELb1ELb1ELb0ELb0EEENS1_21CollectiveEpilogueFwdINS6_IJSA_SC_SB_EEES9_SE_SG_Li384ELb1ELb1ELb0ELb0EEENS1_36VarlenDynamicPersistentTileSchedulerILi192ELi128ELi384ELi128ELb0ELb1ELb1ELb1ELb0ELb1EEEEEEEEEvNT_6ParamsE:
        .type           _ZN7cutlass13device_kernelIN5flash11enable_sm90INS1_16FlashAttnFwdSm90INS1_25CollectiveMainloopFwdSm90ILi2EN4cute5tupleIJNS5_1CILi1EEES8_S8_EEENS6_IJNS7_ILi192EEENS7_ILi128EEENS7_ILi96EEEEEELi96ENS_6half_tEfNS_4arch4Sm90ELb0ELb1ELb1ELb1ELb0ELb0ELb0ELb0ELb1ELb1ELb0ELb0EEENS1_21CollectiveEpilogueFwdINS6_IJSA_SC_SB_EEES9_SE_SG_Li384ELb1ELb1ELb0ELb0EEENS1_36VarlenDynamicPersistentTileSchedulerILi192ELi128ELi384ELi128ELb0ELb1ELb1ELb1ELb0ELb1EEEEEEEEEvNT_6ParamsE,@function
        .size           _ZN7cutlass13device_kernelIN5flash11enable_sm90INS1_16FlashAttnFwdSm90INS1_25CollectiveMainloopFwdSm90ILi2EN4cute5tupleIJNS5_1CILi1EEES8_S8_EEENS6_IJNS7_ILi192EEENS7_ILi128EEENS7_ILi96EEEEEELi96ENS_6half_tEfNS_4arch4Sm90ELb0ELb1ELb1ELb1ELb0ELb0ELb0ELb0ELb1ELb1ELb0ELb0EEENS1_21CollectiveEpilogueFwdINS6_IJSA_SC_SB_EEES9_SE_SG_Li384ELb1ELb1ELb0ELb0EEENS1_36VarlenDynamicPersistentTileSchedulerILi192ELi128ELi384ELi128ELb0ELb1ELb1ELb1ELb0ELb1EEEEEEEEEvNT_6ParamsE,(.L_x_15327 - _ZN7cutlass13device_kernelIN5flash11enable_sm90INS1_16FlashAttnFwdSm90INS1_25CollectiveMainloopFwdSm90ILi2EN4cute5tupleIJNS5_1CILi1EEES8_S8_EEENS6_IJNS7_ILi192EEENS7_ILi128EEENS7_ILi96EEEEEELi96ENS_6half_tEfNS_4arch4Sm90ELb0ELb1ELb1ELb1ELb0ELb0ELb0ELb0ELb1ELb1ELb0ELb0EEENS1_21CollectiveEpilogueFwdINS6_IJSA_SC_SB_EEES9_SE_SG_Li384ELb1ELb1ELb0ELb0EEENS1_36VarlenDynamicPersistentTileSchedulerILi192ELi128ELi384ELi128ELb0ELb1ELb1ELb1ELb0ELb1EEEEEEEEEvNT_6ParamsE)
        .other          _ZN7cutlass13device_kernelIN5flash11enable_sm90INS1_16FlashAttnFwdSm90INS1_25CollectiveMainloopFwdSm90ILi2EN4cute5tupleIJNS5_1CILi1EEES8_S8_EEENS6_IJNS7_ILi192EEENS7_ILi128EEENS7_ILi96EEEEEELi96ENS_6half_tEfNS_4arch4Sm90ELb0ELb1ELb1ELb1ELb0ELb0ELb0ELb0ELb1ELb1ELb0ELb0EEENS1_21CollectiveEpilogueFwdINS6_IJSA_SC_SB_EEES9_SE_SG_Li384ELb1ELb1ELb0ELb0EEENS1_36VarlenDynamicPersistentTileSchedulerILi192ELi128ELi384ELi128ELb0ELb1ELb1ELb1ELb0ELb1EEEEEEEEEvNT_6ParamsE,@"STO_CUDA_ENTRY STV_DEFAULT"
_ZN7cutlass13device_kernelIN5flash11enable_sm90INS1_16FlashAttnFwdSm90INS1_25CollectiveMainloopFwdSm90ILi2EN4cute5tupleIJNS5_1CILi1EEES8_S8_EEENS6_IJNS7_ILi192EEENS7_ILi128EEENS7_ILi96EEEEEELi96ENS_6half_tEfNS_4arch4Sm90ELb0ELb1ELb1ELb1ELb0ELb0ELb0ELb0ELb1ELb1ELb0ELb0EEENS1_21CollectiveEpilogueFwdINS6_IJSA_SC_SB_EEES9_SE_SG_Li384ELb1ELb1ELb0ELb0EEENS1_36VarlenDynamicPersistentTileSchedulerILi192ELi128ELi384ELi128ELb0ELb1ELb1ELb1ELb0ELb1EEEEEEEEEvNT_6ParamsE:
        /* <DEDUP_REMOVED lines=18> */
.L_x_10982:
[----:B------:R-:W-:Y:S05]  /*0120*/  BSYNC B0 ;  /* 0x0000000000007941 */ /* 0x000fea0003800000 */
.L_x_10981:
        /* <DEDUP_REMOVED lines=41> */
.L_x_10983:
        /* <DEDUP_REMOVED lines=22> */
.L_x_10984:
        /* <DEDUP_REMOVED lines=18> */
.L_x_10985:
        /* <DEDUP_REMOVED lines=22> */
.L_x_10986:
        /* <DEDUP_REMOVED lines=22> */
.L_x_10987:
[----:B------:R-:W-:Y:S01]  /*0900*/  PLOP3.LUT P0, PT, PT, PT, UP0, 0x80, 0x0 ;  /* 0x000000000000781c */ /* 0x000fe20003f0f008 */
[----:B------:R-:W-:Y:S01]  /*0910*/  UMOV UR36, 0x1 ;  /* 0x0000000100247882 */ /* 0x000fe20000000000 */
[----:B------:R-:W-:Y:S01]  /*0920*/  NOP ;  /* 0x0000000000007918 */ /* 0x000fe20000000000 */
[----:B------:R-:W-:Y:S01]  /*0930*/  USEL UR36, UR36, 0x2, !UP0 ;  /* 0x0000000224247887 */ /* 0x000fe2000c000000 */
[----:B------:R-:W-:Y:S01]  /*0940*/  ULDC.64 UR50, c[0x0][0x208] ;  /* 0x0000820000327ab9 */ /* 0x000fe20000000a00 */
[----:B012-4-:R-:W-:Y:S08]  /*0950*/  BAR.SYNC.DEFER_BLOCKING 0x0 ;  /* 0x0000000000007b1d */ /* 0x017ff00000010000 */
[----:B------:R-:W-:Y:S05]  /*0960*/  @!P0 BRA `(.L_x_10988) ;  /* 0x0000011000c48947 */ /* 0x000fea0003800000 */
.L_x_10989:
        /* <DEDUP_REMOVED lines=18> */
[----:B------:R-:W-:Y:S01]  /*0a90*/  VIADD R148, R2, 0xffffff80 ;  /* 0xffffff8002947836 */ /* 0x000fe20000000000 */
[----:B------:R-:W-:Y:S01]  /*0aa0*/  R2UR UR5, R9 ;  /* 0x00000000090572ca */ /* 0x000fe200000e0000 */
[----:B------:R-:W-:Y:S01]  /*0ab0*/  IMAD.MOV.U32 R18, RZ, RZ, 0x40 ;  /* 0x00000040ff127424 */ /* 0x000fe200078e00ff */
[----:B------:R-:W-:Y:S01]  /*0ac0*/  R2UR UR7, R10 ;  /* 0x000000000a0772ca */ /* 0x000fe200000e0000 */
[----:B------:R-:W-:Y:S01]  /*0ad0*/  ULOP3.LUT UR48, UR36, 0x1, URZ, 0xfc, !UPT ;  /* 0x0000000124307892 */ /* 0x000fe2000f8efc3f */
[----:B------:R-:W-:Y:S01]  /*0ae0*/  SHF.R.S32.HI R3, RZ, 0x1f, R148 ;  /* 0x0000001fff037819 */ /* 0x000fe20000011494 */
[----:B------:R-:W-:Y:S01]  /*0af0*/  UMOV UR47, URZ ;  /* 0x0000003f002f7c82 */ /* 0x000fe20008000000 */
[----:B------:R-:W-:Y:S01]  /*0b00*/  R2UR UR6, R11 ;  /* 0x000000000b0672ca */ /* 0x000fe200000e0000 */
[----:B------:R-:W-:Y:S01]  /*0b10*/  UMOV UR49, URZ ;  /* 0x0000003f00317c82 */ /* 0x000fe20008000000 */
[CC--:B------:R-:W-:Y:S01]  /*0b20*/  LEA.HI R143, R3.reuse, R148.reuse, RZ, 0x7 ;  /* 0x00000094038f7211 */ /* 0x0c0fe200078f38ff */
[----:B------:R-:W-:Y:S01]  /*0b30*/  UMOV UR46, URZ ;  /* 0x0000003f002e7c82 */ /* 0x000fe20008000000 */
[----:B------:R-:W-:-:S02]  /*0b40*/  LEA.HI R0, R3, R148, RZ, 0x4 ;  /* 0x0000009403007211 */ /* 0x000fc400078f20ff */
[----:B------:R-:W-:Y:S02]  /*0b50*/  LOP3.LUT R7, R143, 0xffffff80, RZ, 0xc0, !PT ;  /* 0xffffff808f077812 */ /* 0x000fe400078ec0ff */
[----:B------:R-:W-:Y:S02]  /*0b60*/  LOP3.LUT R5, R0, 0xfffffff0, RZ, 0xc0, !PT ;  /* 0xfffffff000057812 */ /* 0x000fe400078ec0ff */
[----:B------:R-:W-:Y:S01]  /*0b70*/  LEA.HI R4, R3, R148, RZ, 0x5 ;  /* 0x0000009403047211 */ /* 0x000fe200078f28ff */
[C---:B------:R-:W-:Y:S01]  /*0b80*/  IMAD.IADD R142, R148.reuse, 0x1, -R7 ;  /* 0x00000001948e7824 */ /* 0x040fe200078e0a07 */
[----:B------:R-:W-:Y:S01]  /*0b90*/  SHF.R.S32.HI R7, RZ, 0x4, R0 ;  /* 0x00000004ff077819 */ /* 0x000fe20000011400 */
[----:B------:R-:W-:Y:S01]  /*0ba0*/  IMAD.IADD R5, R148, 0x1, -R5 ;  /* 0x0000000194057824 */ /* 0x000fe200078e0a05 */
[----:B------:R-:W-:Y:S02]  /*0bb0*/  SHF.R.S32.HI R6, RZ, 0x5, R4 ;  /* 0x00000005ff067819 */ /* 0x000fe40000011404 */
[----:B------:R-:W-:-:S02]  /*0bc0*/  LEA.HI R2, R0, R7, RZ, 0x1 ;  /* 0x0000000700027211 */ /* 0x000fc400078f08ff */
[--C-:B------:R-:W-:Y:S01]  /*0bd0*/  SHF.R.S32.HI R0, RZ, 0x1f, R5.reuse ;  /* 0x0000001fff007819 */ /* 0x100fe20000011405 */
[----:B------:R-:W-:Y:S01]  /*0be0*/  IMAD R12, R6, 0x10, R5 ;  /* 0x00000010060c7824 */ /* 0x000fe200078e0205 */
[----:B------:R-:W-:Y:S02]  /*0bf0*/  LOP3.LUT R2, R2, 0x1ffffffe, RZ, 0xc0, !PT ;  /* 0x1ffffffe02027812 */ /* 0x000fe400078ec0ff */
[----:B------:R-:W-:Y:S02]  /*0c00*/  LEA.HI R0, R0, R5, RZ, 0x3 ;  /* 0x0000000500007211 */ /* 0x000fe400078f18ff */
[----:B------:R-:W-:Y:S01]  /*0c10*/  SHF.R.S32.HI R143, RZ, 0x7, R143 ;  /* 0x00000007ff8f7819 */ /* 0x000fe2000001148f */
[----:B------:R-:W-:Y:S01]  /*0c20*/  IMAD.IADD R2, R7, 0x1, -R2 ;  /* 0x0000000107027824 */ /* 0x000fe200078e0a02 */
[----:B------:R-:W-:Y:S01]  /*0c30*/  LEA.HI R141, R3, R148, RZ, 0x2 ;  /* 0x00000094038d7211 */ /* 0x000fe200078f10ff */
[C---:B------:R-:W-:Y:S01]  /*0c40*/  IMAD.SHL.U32 R4, R0.reuse, 0x40, RZ ;  /* 0x0000004000047824 */ /* 0x040fe200078e00ff */
[----:B------:R-:W-:Y:S01]  /*0c50*/  LOP3.LUT R0, R0, 0xfffffff8, RZ, 0xc0, !PT ;  /* 0xfffffff800007812 */ /* 0x000fe200078ec0ff */
[----:B------:R-:W-:Y:S01]  /*0c60*/  IMAD.SHL.U32 R3, R2, 0x8, RZ ;  /* 0x0000000802037824 */ /* 0x000fe200078e00ff */
[----:B------:R-:W-:-:S02]  /*0c70*/  SHF.R.S32.HI R9, RZ, 0x1f, R142 ;  /* 0x0000001fff097819 */ /* 0x000fc4000001148e */
[----:B------:R-:W-:Y:S01]  /*0c80*/  LOP3.LUT R4, R4, 0x7ffffe00, RZ, 0xc0, !PT ;  /* 0x7ffffe0004047812 */ /* 0x000fe200078ec0ff */
[----:B------:R-:W-:Y:S01]  /*0c90*/  IMAD.IADD R0, R5, 0x1, -R0 ;  /* 0x0000000105007824 */ /* 0x000fe200078e0a00 */
[-C--:B------:R-:W-:Y:S01]  /*0ca0*/  LEA.HI R8, R9, R142.reuse, RZ, 0x2 ;  /* 0x0000008e09087211 */ /* 0x080fe200078f10ff */
[----:B------:R-:W-:Y:S01]  /*0cb0*/  IMAD.HI R5, R143, 0x55555556, RZ ;  /* 0x555555568f057827 */ /* 0x000fe200078e02ff */
[----:B------:R-:W-:Y:S02]  /*0cc0*/  LEA.HI R9, R9, R142, RZ, 0x5 ;  /* 0x0000008e09097211 */ /* 0x000fe400078f28ff */
[----:B------:R-:W-:Y:S01]  /*0cd0*/  SHF.R.S32.HI R10, RZ, 0x2, R8 ;  /* 0x00000002ff0a7819 */ /* 0x000fe20000011408 */
[----:B------:R-:W-:Y:S01]  /*0ce0*/  IMAD R6, R6, 0x400, R4 ;  /* 0x0000040006067824 */ /* 0x000fe200078e0204 */
[----:B------:R-:W-:Y:S01]  /*0cf0*/  SHF.R.S32.HI R11, RZ, 0x1f, R8 ;  /* 0x0000001fff0b7819 */ /* 0x000fe20000011408 */
[----:B------:R-:W-:Y:S01]  /*0d00*/  IMAD.SHL.U32 R4, R0, 0x40, RZ ;  /* 0x0000004000047824 */ /* 0x000fe200078e00ff */
[----:B------:R-:W-:Y:S01]  /*0d10*/  LEA.HI R2, R5, R5, RZ, 0x1 ;  /* 0x0000000505027211 */ /* 0x000fe200078f08ff */
[----:B------:R-:W-:Y:S01]  /*0d20*/  IMAD.U32 R145, R12, 0x20, R3 ;  /* 0x000000200c917824 */ /* 0x000fe200078e0003 */
[----:B------:R-:W-:-:S02]  /*0d30*/  LOP3.LUT R5, R141, 0xfffffffc, RZ, 0xc0, !PT ;  /* 0xfffffffc8d057812 */ /* 0x000fc400078ec0ff */
[----:B------:R-:W-:Y:S01]  /*0d40*/  LOP3.LUT R4, R4, 0x1c0, RZ, 0xc0, !PT ;  /* 0x000001c004047812 */ /* 0x000fe200078ec0ff */
[----:B------:R-:W-:Y:S01]  /*0d50*/  IMAD R2, R2, -0x3, R143 ;  /* 0xfffffffd02027824 */ /* 0x000fe200078e028f */
[----:B------:R-:W-:Y:S01]  /*0d60*/  LEA.HI R11, R11, R10, RZ, 0x3 ;  /* 0x0000000a0b0b7211 */ /* 0x000fe200078f18ff */
[----:B------:R-:W-:Y:S01]  /*0d70*/  IMAD.IADD R140, R148, 0x1, -R5 ;  /* 0x00000001948c7824 */ /* 0x000fe200078e0a05 */
[----:B------:R-:W-:Y:S02]  /*0d80*/  LOP3.LUT R3, R4, 0x8, R3, 0xf8, !PT ;  /* 0x0000000804037812 */ /* 0x000fe400078ef803 */
[----:B------:R-:W-:Y:S01]  /*0d90*/  SHF.R.U32.HI R4, RZ, 0x3, R4 ;  /* 0x00000003ff047819 */ /* 0x000fe20000011604 */
[----:B------:R-:W-:Y:S01]  /*0da0*/  IMAD.SHL.U32 R137, R140, 0x8, RZ ;  /* 0x000000088c897824 */ /* 0x000fe200078e00ff */
[----:B------:R-:W-:Y:S02]  /*0db0*/  LOP3.LUT R11, R11, 0xfffffff8, RZ, 0xc0, !PT ;  /* 0xfffffff80b0b7812 */ /* 0x000fe400078ec0ff */
[----:B------:R-:W-:Y:S01]  /*0dc0*/  LOP3.LUT R3, R3, R4, RZ, 0x3c, !PT ;  /* 0x0000000403037212 */ /* 0x000fe200078e3cff */
[C---:B------:R-:W-:Y:S01]  /*0dd0*/  VIADD R138, R137.reuse, 0x20 ;  /* 0x00000020898a7836 */ /* 0x040fe20000000000 */
[----:B------:R-:W-:Y:S01]  /*0de0*/  R2P PR, R0, 0x6 ;  /* 0x0000000600007804 */ /* 0x000fe20000000000 */
[----:B------:R-:W-:Y:S01]  /*0df0*/  IMAD.IADD R10, R10, 0x1, -R11 ;  /* 0x000000010a0a7824 */ /* 0x000fe200078e0a0b */
[----:B------:R-:W-:Y:S01]  /*0e00*/  SHF.R.S32.HI R9, RZ, 0x5, R9 ;  /* 0x00000005ff097819 */ /* 0x000fe20000011409 */
[----:B------:R-:W-:Y:S01]  /*0e10*/  IMAD.IADD R3, R6, 0x1, R3 ;  /* 0x0000000106037824 */ /* 0x000fe200078e0203 */
[----:B------:R-:W-:Y:S01]  /*0e20*/  LEA.HI R0, R140, R140, RZ, 0x1 ;  /* 0x0000008c8c007211 */ /* 0x000fe200078f08ff */
[----:B------:R-:W-:Y:S01]  /*0e30*/  VIADD R139, R137, 0x40 ;  /* 0x00000040898b7836 */ /* 0x000fe20000000000 */
[----:B------:R-:W-:Y:S01]  /*0e40*/  SEL R18, R18, 0xffffffc0, !P2 ;  /* 0xffffffc012127807 */ /* 0x000fe20005000000 */
[----:B------:R-:W-:Y:S01]  /*0e50*/  IMAD R9, R9, 0x10, R10 ;  /* 0x0000001009097824 */ /* 0x000fe200078e020a */
[----:B------:R-:W-:-:S02]  /*0e60*/  LEA R17, R3, UR42, 0x1 ;  /* 0x0000002a03117c11 */ /* 0x000fc4000f8e08ff */
[----:B------:R-:W-:Y:S01]  /*0e70*/  LOP3.LUT R5, R0, 0x1ffffffe, RZ, 0xc0, !PT ;  /* 0x1ffffffe00057812 */ /* 0x000fe200078ec0ff */
[----:B------:R-:W-:Y:S01]  /*0e80*/  IMAD R144, R2, 0x40, R9 ;  /* 0x0000004002907824 */ /* 0x000fe200078e0209 */
[----:B------:R-:W-:Y:S01]  /*0e90*/  LOP3.LUT R3, R8, 0x7ffffffc, RZ, 0xc0, !PT ;  /* 0x7ffffffc08037812 */ /* 0x000fe200078ec0ff */
[C---:B------:R-:W-:Y:S01]  /*0ea0*/  VIADD R19, R17.reuse, 0x21800 ;  /* 0x0002180011137836 */ /* 0x040fe20000000000 */
[----:B------:R-:W-:Y:S01]  /*0eb0*/  SHF.R.S32.HI R141, RZ, 0x2, R141 ;  /* 0x00000002ff8d7819 */ /* 0x000fe2000001148d */
[----:B------:R-:W-:Y:S01]  /*0ec0*/  VIADD R22, R17, 0x21820 ;  /* 0x0002182011167836 */ /* 0x000fe20000000000 */
[----:B------:R-:W-:Y:S01]  /*0ed0*/  SHF.R.S32.HI R147, RZ, 0x1f, R138 ;  /* 0x0000001fff937819 */ /* 0x000fe2000001148a */
[----:B------:R-:W-:Y:S01]  /*0ee0*/  IMAD.IADD R5, R140, 0x1, -R5 ;  /* 0x000000018c057824 */ /* 0x000fe200078e0a05 */
[----:B------:R-:W-:Y:S01]  /*0ef0*/  SHF.R.S32.HI R146, RZ, 0x1f, R139 ;  /* 0x0000001fff927819 */ /* 0x000fe2000001148b */
[C---:B------:R-:W-:Y:S02]  /*0f00*/  @P1 VIADD R22, R19.reuse, 0xffffffe0 ;  /* 0xffffffe013161836 */ /* 0x040fe40000000000 */
[----:B------:R-:W-:-:S02]  /*0f10*/  IMAD.IADD R19, R19, 0x1, R18 ;  /* 0x0000000113137824 */ /* 0x000fc400078e0212 */
[----:B------:R-:W-:Y:S02]  /*0f20*/  IMAD.IADD R16, R142, 0x1, -R3 ;  /* 0x000000018e107824 */ /* 0x000fe400078e0a03 */
[----:B------:R-:W-:Y:S02]  /*0f30*/  IMAD R136, R5, 0x8, R144 ;  /* 0x0000000805887824 */ /* 0x000fe400078e0290 */
[----:B------:R-:W-:Y:S02]  /*0f40*/  IMAD.IADD R18, R18, 0x1, R22 ;  /* 0x0000000112127824 */ /* 0x000fe400078e0216 */
[----:B------:R-:W-:-:S07]  /*0f50*/  VIADD R23, R22, 0x6000 ;  /* 0x0000600016177836 */ /* 0x000fce0000000000 */
.L_x_11081:
        /* <DEDUP_REMOVED lines=12> */
[----:B01-3--:R-:W-:Y:S02]  /*1020*/  IMAD.U32 R2, RZ, RZ, UR8 ;  /* 0x00000008ff027e24 */ /* 0x00bfe4000f8e00ff */
[----:B----4-:R-:W-:Y:S01]  /*1030*/  IMAD.U32 R3, RZ, RZ, UR9 ;  /* 0x00000009ff037e24 */ /* 0x010fe2000f8e00ff */
[----:B------:R-:W-:-:S04]  /*1040*/  @UP1 UIMAD.WIDE UR8, UR6, 0x4, UR10 ;  /* 0x00000004060818a5 */ /* 0x000fc8000f8e020a */
[----:B--2---:R-:W2:Y:S02]  /*1050*/  @P0 LDG.E R2, desc[UR50][R2.64] ;  /* 0x0000003202020981 */ /* 0x004ea4000c1e1900 */
[----:B------:R-:W-:Y:S02]  /*1060*/  IMAD.U32 R4, RZ, RZ, UR8 ;  /* 0x00000008ff047e24 */ /* 0x000fe4000f8e00ff */
[----:B------:R-:W-:Y:S01]  /*1070*/  IMAD.U32 R5, RZ, RZ, UR9 ;  /* 0x00000009ff057e24 */ /* 0x000fe2000f8e00ff */
[----:B------:R-:W-:-:S04]  /*1080*/  ULDC.64 UR8, c[0x0][0x418] ;  /* 0x0001060000087ab9 */ /* 0x000fc80000000a00 */
[----:B------:R-:W3:Y:S01]  /*1090*/  @P2 LDG.E R4, desc[UR50][R4.64] ;  /* 0x0000003204042981 */ /* 0x000ee2000c1e1900 */
        /* <DEDUP_REMOVED lines=27> */
.L_x_10990:
        /* <DEDUP_REMOVED lines=9> */
.L_x_10991:
        /* <DEDUP_REMOVED lines=13> */
.L_x_10992:
[----:B------:R-:W-:Y:S01]  /*13b0*/  ULDC UR6, c[0x0][0x448] ;  /* 0x0001120000067ab9 */ /* 0x000fe20000000800 */
[----:B------:R-:W-:Y:S02]  /*13c0*/  UIMAD UR39, UR5, 0xc0, URZ ;  /* 0x000000c0052778a4 */ /* 0x000fe4000f8e023f */
        /* <DEDUP_REMOVED lines=25> */
.L_x_10994:
[----:B------:R-:W-:-:S11]  /*1560*/  UISETP.NE.AND UP1, UPT, UR5, 0x1, UPT ;  /* 0x000000010500788c */ /* 0x000fd6000bf25270 */
[----:B------:R-:W-:Y:S02]  /*1570*/  @UP1 ULDC.64 UR8, c[0x0][0x9e8] ;  /* 0x00027a0000081ab9 */ /* 0x000fe40000000a00 */
[----:B------:R-:W-:-:S04]  /*1580*/  UIMAD.WIDE.U32 UR6, UR4, UR8, URZ ;  /* 0x00000008040672a5 */ /* 0x000fc8000f8e003f */
[----:B------:R-:W-:-:S12]  /*1590*/  @UP1 USHF.R.U32.HI UR4, URZ, UR9, UR7 ;  /* 0x000000093f041299 */ /* 0x000fd80008011607 */
.L_x_10995:
[----:B------:R-:W-:-:S06]  /*15a0*/  UIMAD UR4, UR4, UR5, UR5 ;  /* 0x00000005040472a4 */ /* 0x000fcc000f8e0205 */
[----:B------:R-:W-:-:S07]  /*15b0*/  VIMNMX R0, R0, UR4, PT ;  /* 0x0000000400007c48 */ /* 0x000fce000bfe0100 */
.L_x_10993:
        /* <DEDUP_REMOVED lines=29> */
.L_x_10997:
[----:B------:R-:W-:-:S11]  /*1790*/  UISETP.NE.AND UP0, UPT, UR5, 0x1, UPT ;  /* 0x000000010500788c */ /* 0x000fd6000bf05270 */
[----:B------:R-:W-:Y:S02]  /*17a0*/  @UP0 ULDC.64 UR10, c[0x0][0x9e8] ;  /* 0x00027a00000a0ab9 */ /* 0x000fe40000000a00 */
[----:B------:R-:W-:-:S04]  /*17b0*/  UIMAD.WIDE.U32 UR6, UR4, UR10, URZ ;  /* 0x0000000a040672a5 */ /* 0x000fc8000f8e003f */
[----:B------:R-:W-:-:S12]  /*17c0*/  @UP0 USHF.R.U32.HI UR4, URZ, UR11, UR7 ;  /* 0x0000000b3f040299 */ /* 0x000fd80008011607 */
.L_x_10998:
[----:B------:R-:W-:-:S04]  /*17d0*/  UIMAD UR4, UR4, UR5, URZ ;  /* 0x00000005040472a4 */ /* 0x000fc8000f8e023f */
[----:B------:R-:W-:-:S04]  /*17e0*/  UISETP.LT.AND UP0, UPT, UR9, UR4, UPT ;  /* 0x000000040900728c */ /* 0x000fc8000bf01270 */
[----:B------:R-:W-:-:S12]  /*17f0*/  USEL UR9, UR9, UR4, !UP0 ;  /* 0x0000000409097287 */ /* 0x000fd8000c000000 */
.L_x_10996:
        /* <DEDUP_REMOVED lines=10> */
[----:B------:R-:W-:Y:S01]  /*18a0*/  CS2R R26, SRZ ;  /* 0x00000000001a7805 */ /* 0x000fe2000001ff00 */
[----:B------:R-:W-:Y:S01]  /*18b0*/  IMAD.MOV.U32 R126, RZ, RZ, RZ ;  /* 0x000000ffff7e7224 */ /* 0x000fe200078e00ff */
[----:B------:R-:W-:Y:S01]  /*18c0*/  UISETP.LT.AND UP0, UPT, URZ, UR4, UPT ;  /* 0x000000043f00728c */ /* 0x000fe2000bf01270 */
[----:B------:R-:W-:Y:S01]  /*18d0*/  IMAD.MOV.U32 R125, RZ, RZ, RZ ;  /* 0x000000ffff7d7224 */ /* 0x000fe200078e00ff */
[----:B------:R-:W-:Y:S02]  /*18e0*/  CS2R R122, SRZ ;  /* 0x00000000007a7805 */ /* 0x000fe4000001ff00 */
[----:B------:R-:W-:Y:S01]  /*18f0*/  CS2R R120, SRZ ;  /* 0x0000000000787805 */ /* 0x000fe2000001ff00 */
[----:B------:R-:W-:Y:S01]  /*1900*/  USEL UR37, URZ, UR4, !UP0 ;  /* 0x000000043f257287 */ /* 0x000fe2000c000000 */
[----:B------:R-:W-:Y:S02]  /*1910*/  CS2R R118, SRZ ;  /* 0x0000000000767805 */ /* 0x000fe4000001ff00 */
        /* <DEDUP_REMOVED lines=15> */
[----:B------:R-:W-:Y:S02]  /*1a10*/  IMAD.MOV.U32 R89, RZ, RZ, RZ ;  /* 0x000000ffff597224 */ /* 0x000fe400078e00ff */
        /* <DEDUP_REMOVED lines=34> */
.L_x_11000:
        /* <DEDUP_REMOVED lines=9> */
.L_x_11216:
[----:B------:R-:W-:Y:S05]  /*1cd0*/  @!P0 BRA `(.L_x_11002) ;  /* 0x0000000000048947 */ /* 0x000fea0003800000 */
[----:B------:R-:W-:Y:S01]  /*1ce0*/  BPT.TRAP 0x1 ;  /* 0x000000040000795c */ /* 0x000fe20000300000 */
.L_x_11002:
[----:B------:R-:W-:Y:S02]  /*1cf0*/  IMAD.U32 R90, RZ, RZ, UR46 ;  /* 0x0000002eff5a7e24 */ /* 0x000fe4000f8e00ff */
[----:B0-----:R-:W-:-:S03]  /*1d00*/  IMAD.U32 R3, RZ, RZ, UR49 ;  /* 0x00000031ff037e24 */ /* 0x001fc6000f8e00ff */
[----:B------:R-:W-:Y:S02]  /*1d10*/  LEA R90, R90, UR42, 0x3 ;  /* 0x0000002a5a5a7c11 */ /* 0x000fe4000f8e18ff */
[----:B------:R-:W-:-:S04]  /*1d20*/  SHF.L.U32 R3, R3, 0x1f, RZ ;  /* 0x0000001f03037819 */ /* 0x000fc800000006ff */
[----:B------:R0:W1:Y:S01]  /*1d30*/  SYNCS.PHASECHK.TRANS64.TRYWAIT P2, [R90+URZ+0x2d830], R3 ;  /* 0x02d830035a0075a7 */ /* 0x000062000804017f */
[----:B------:R-:W-:Y:S05]  /*1d40*/  @!P0 BRA `(.L_x_11003) ;  /* 0x0000000000048947 */ /* 0x000fea0003800000 */
[----:B------:R-:W-:Y:S01]  /*1d50*/  BPT.TRAP 0x1 ;  /* 0x000000040000795c */ /* 0x000fe20000300000 */
.L_x_11003:
[----:B------:R-:W2:Y:S02]  /*1d60*/  S2R R0, SR_TID.X ;  /* 0x0000000000007919 */ /* 0x000ea40000002100 */
[----:B--2---:R-:W-:Y:S01]  /*1d70*/  LOP3.LUT P1, RZ, R0, 0x7f, RZ, 0xc0, !PT ;  /* 0x0000007f00ff7812 */ /* 0x004fe2000782c0ff */
[----:B-1----:R-:W-:-:S12]  /*1d80*/  @P2 BRA `(.L_x_11004) ;  /* 0x0000000000082947 */ /* 0x002fd80003800000 */
[----:B------:R-:W1:Y:S02]  /*1d90*/  SYNCS.PHASECHK.TRANS64.TRYWAIT P2, [R90+URZ+0x2d830], R3 ;  /* 0x02d830035a0075a7 */ /* 0x000e64000804017f */
[----:B-1----:R-:W-:Y:S05]  /*1da0*/  @!P2 BRA `(.L_x_11005) ;  /* 0x0000016400a0a947 */ /* 0x002fea0003800000 */
.L_x_11004:
[----:B------:R-:W-:Y:S05]  /*1db0*/  WARPSYNC.ALL ;  /* 0x0000000000007948 */ /* 0x000fea0003800000 */
[----:B------:R-:W-:Y:S01]  /*1dc0*/  UIADD3 UR4, UR42, 0x15400, URZ ;  /* 0x000154002a047890 */ /* 0x000fe2000fffe03f */
[----:B------:R-:W-:Y:S01]  /*1dd0*/  WARPGROUP.ARRIVE ;  /* 0x00000000000079c5 */ /* 0x000fe20000000000 */
[----:B------:R-:W-:Y:S01]  /*1de0*/  UMOV UR5, 0x80000020 ;  /* 0x8000002000057882 */ /* 0x000fe20000000000 */
[----:B------:R-:W-:Y:S01]  /*1df0*/  UMOV UR7, 0x80000020 ;  /* 0x8000002000077882 */ /* 0x000fe20000000000 */
[----:B------:R-:W-:Y:S01]  /*1e00*/  USHF.R.U32.HI UR4, URZ, 0x4, UR4 ;  /* 0x000000043f047899 */ /* 0x000fe20008011604 */
[----:B01----:R-:W-:Y:S01]  /*1e10*/  @!P1 VIADD R90, R90, 0x2d840 ;  /* 0x0002d8405a5a9836 */ /* 0x003fe20000000000 */
[----:B------:R-:W-:Y:S01]  /*1e20*/  UMOV UR9, 0x80000020 ;  /* 0x8000002000097882 */ /* 0x000fe20000000000 */
[----:B------:R-:W-:Y:S01]  /*1e30*/  UMOV UR11, 0x80000020 ;  /* 0x80000020000b7882 */ /* 0x000fe20000000000 */
[----:B------:R-:W-:Y:S01]  /*1e40*/  ULOP3.LUT UR4, UR4, 0x3fff, URZ, 0xc0, !UPT ;  /* 0x00003fff04047892 */ /* 0x000fe2000f8ec03f */
[----:B------:R-:W-:Y:S01]  /*1e50*/  UMOV UR13, 0x80000020 ;  /* 0x80000020000d7882 */ /* 0x000fe20000000000 */
[----:B------:R-:W-:-:S02]  /*1e60*/  UMOV UR15, 0x80000020 ;  /* 0x80000020000f7882 */ /* 0x000fc40000000000 */
[----:B------:R-:W-:Y:S01]  /*1e70*/  ULOP3.LUT UR32, UR4, 0x10000, URZ, 0xfc, !UPT ;  /* 0x0001000004207892 */ /* 0x000fe2000f8efc3f */
[----:B------:R-:W-:Y:S01]  /*1e80*/  @!P1 PRMT R90, RZ, 0x654, R90 ;  /* 0x00000654ff5a9816 */ /* 0x000fe2000000005a */
[----:B------:R-:W-:Y:S02]  /*1e90*/  ULOP3.LUT UR4, UR54, 0x10000, URZ, 0xfc, !UPT ;  /* 0x0001000036047892 */ /* 0x000fe4000f8efc3f */
[----:B------:R-:W-:Y:S02]  /*1ea0*/  UIMAD UR6, UR46, 0x600, UR32 ;  /* 0x000006002e0678a4 */ /* 0x000fe4000f8e0220 */
[----:B------:R-:W-:Y:S02]  /*1eb0*/  UIADD3 UR8, UR4, 0x2, URZ ;  /* 0x0000000204087890 */ /* 0x000fe4000fffe03f */
[----:B------:R-:W-:Y:S02]  /*1ec0*/  UIADD3 UR10, UR6, 0x2, URZ ;  /* 0x00000002060a7890 */ /* 0x000fe4000fffe03f */
[----:B------:R-:W-:-:S02]  /*1ed0*/  UIADD3 UR12, UR4, 0x300, URZ ;  /* 0x00000300040c7890 */ /* 0x000fc4000fffe03f */
[----:B------:R-:W-:Y:S02]  /*1ee0*/  UIADD3 UR14, UR6, 0x200, URZ ;  /* 0x00000200060e7890 */ /* 0x000fe4000fffe03f */
        /* <DEDUP_REMOVED lines=38> */
[----:B------:R-:W-:Y:S02]  /*2150*/  VIADD R27, R136, UR39 ;  /* 0x00000027881b7c36 */ /* 0x000fe40008000000 */
[----:B------:R-:W-:Y:S01]  /*2160*/  FMUL.FTZ R91, R28, UR10 ;  /* 0x0000000a1c5b7c20 */ /* 0x000fe20008410000 */
[----:B------:R-:W-:Y:S01]  /*2170*/  FMUL.FTZ R6, R35, UR10 ;  /* 0x0000000a23067c20 */ /* 0x000fe20008410000 */
[----:B------:R-:W-:Y:S01]  /*2180*/  FMUL.FTZ R35, R70, UR10 ;  /* 0x0000000a46237c20 */ /* 0x000fe20008410000 */
[----:B------:R-:W-:Y:S01]  /*2190*/  @P2 IMAD.HI.U32 R28, R27, UR6, RZ ;  /* 0x000000061b1c2c27 */ /* 0x000fe2000f8e00ff */
[----:B------:R-:W-:-:S03]  /*21a0*/  @UP0 ULDC UR6, c[0x0][0x450] ;  /* 0x0001140000060ab9 */ /* 0x000fc60000000800 */
[----:B------:R-:W-:Y:S01]  /*21b0*/  FMUL.FTZ R8, R39, UR10 ;  /* 0x0000000a27087c20 */ /* 0x000fe20008410000 */
        /* <DEDUP_REMOVED lines=8> */
[----:B------:R-:W0:Y:S01]  /*2240*/  SHFL.IDX PT, R58, R70, RZ, 0x1c1f ;  /* 0x001c1fff463a7589 */ /* 0x000e2200000e0000 */
[----:B------:R-:W-:Y:S01]  /*2250*/  IMAD R74, R88, R27, 0x80 ;  /* 0x00000080584a7424 */ /* 0x000fe200078e021b */
[----:B------:R-:W-:Y:S01]  /*2260*/  ULDC.64 UR6, c[0x0][0x9e0] ;  /* 0x0002780000067ab9 */ /* 0x000fe20000000a00 */
[----:B------:R-:W-:Y:S01]  /*2270*/  FMUL.FTZ R9, R38, UR10 ;  /* 0x0000000a26097c20 */ /* 0x000fe20008410000 */
[----:B------:R-:W-:Y:S01]  /*2280*/  FMUL.FTZ R92, R29, UR10 ;  /* 0x0000000a1d5c7c20 */ /* 0x000fe20008410000 */
[----:B------:R-:W-:Y:S01]  /*2290*/  FMUL.FTZ R38, R40, UR10 ;  /* 0x0000000a28267c20 */ /* 0x000fe20008410000 */
[----:B------:R-:W-:Y:S01]  /*22a0*/  FMUL.FTZ R15, R50, UR10 ;  /* 0x0000000a320f7c20 */ /* 0x000fe20008410000 */
        /* <DEDUP_REMOVED lines=54> */
[----:B------:R-:W-:Y:S01]  /*2610*/  IMAD.U32 R61, RZ, RZ, UR45 ;  /* 0x0000002dff3d7e24 */ /* 0x000fe2000f8e00ff */
[----:B------:R-:W1:Y:S01]  /*2620*/  MUFU.TANH R2, R2 ;  /* 0x0000000200027308 */ /* 0x000e620000002400 */
[----:B------:R-:W-:Y:S01]  /*2630*/  VIADD R57, R74, UR38 ;  /* 0x000000264a397c36 */ /* 0x000fe20008000000 */
[----:B------:R2:W-:Y:S01]  /*2640*/  @!P1 SYNCS.ARRIVE.TRANS64.RED.A1T0 RZ, [R90+URZ], RZ ;  /* 0x000000ff5aff99a7 */ /* 0x0005e2000810043f */
[----:B------:R-:W-:-:S02]  /*2650*/  LEA R73, R88, 0xffffff80, 0x7 ;  /* 0xffffff8058497811 */ /* 0x000fc400078e38ff */
[----:B------:R-:W-:Y:S01]  /*2660*/  IADD3 R56, -R61, UR38, R56 ;  /* 0x000000263d387c10 */ /* 0x000fe2000fffe138 */
[----:B------:R-:W-:Y:S02]  /*2670*/  IMAD R75, R16, -0x2, R57 ;  /* 0xfffffffe104b7824 */ /* 0x000fe400078e0239 */
[----:B------:R-:W3:Y:S02]  /*2680*/  MUFU.TANH R89, R89 ;  /* 0x0000005900597308 */ /* 0x000ee40000002400 */
[C---:B------:R-:W-:Y:S02]  /*2690*/  VIADD R76, R56.reuse, UR6 ;  /* 0x00000006384c7c36 */ /* 0x040fe40008000000 */
[----:B------:R-:W-:-:S03]  /*26a0*/  VIADD R77, R56, UR33 ;  /* 0x00000021384d7c36 */ /* 0x000fc60008000000 */
[----:B0-----:R-:W-:Y:S01]  /*26b0*/  VIADDMNMX R71, R58, R76, R75, PT ;  /* 0x0000004c3a477246 */ /* 0x001fe2000380014b */
[----:B------:R-:W0:Y:S01]  /*26c0*/  MUFU.TANH R0, R0 ;  /* 0x0000000000007308 */ /* 0x000e220000002400 */
[----:B------:R-:W-:-:S07]  /*26d0*/  IMAD.IADD R72, R77, 0x1, R58 ;  /* 0x000000014d487824 */ /* 0x000fce00078e023a */
        /* <DEDUP_REMOVED lines=75> */
.L_x_11008:
[----:B------:R-:W-:-:S06]  /*2b90*/  UISETP.NE.AND UP2, UPT, UR7, 0x1, UPT ;  /* 0x000000010700788c */ /* 0x000fcc000bf45270 */
[----:B------:R-:W-:-:S05]  /*2ba0*/  PLOP3.LUT P2, PT, PT, PT, UP2, 0x80, 0x0 ;  /* 0x000000000000781c */ /* 0x000fca0003f4f028 */
[----:B------:R-:W-:-:S08]  /*2bb0*/  @UP2 ULDC.64 UR10, c[0x0][0x9e8] ;  /* 0x00027a00000a2ab9 */ /* 0x000fd00000000a00 */
[----:B------:R-:W-:-:S05]  /*2bc0*/  @P2 IMAD.HI.U32 R57, R56, UR10, RZ ;  /* 0x0000000a38392c27 */ /* 0x000fca000f8e00ff */
[----:B------:R-:W-:-:S07]  /*2bd0*/  @P2 SHF.R.U32.HI R56, RZ, UR11, R57 ;  /* 0x0000000bff382c19 */ /* 0x000fce0008011639 */
.L_x_11009:
[----:B------:R-:W-:Y:S05]  /*2be0*/  BSYNC B0 ;  /* 0x0000000000007941 */ /* 0x000fea0003800000 */
.L_x_11007:
[----:B------:R-:W-:-:S04]  /*2bf0*/  IMAD R57, R56, UR7, -R73 ;  /* 0x0000000738397c24 */ /* 0x000fc8000f8e0a49 */
[----:B------:R-:W-:-:S05]  /*2c00*/  IMAD R57, R16, -0x2, R57 ;  /* 0xfffffffe10397824 */ /* 0x000fca00078e0239 */
[----:B------:R-:W-:Y:S02]  /*2c10*/  VIMNMX R72, R72, R57, !PT ;  /* 0x0000003948487248 */ /* 0x000fe40007fe0100 */
[----:B------:R-:W-:-:S07]  /*2c20*/  VIADDMNMX R71, R57, UR7, R71, PT ;  /* 0x0000000739477c46 */ /* 0x000fce000b800147 */
.L_x_11006:
[----:B------:R-:W2:Y:S01]  /*2c30*/  LDL.LU R78, [R1] ;  /* 0x00000000014e7983 */ /* 0x000ea20000300800 */
[C---:B------:R-:W-:Y:S02]  /*2c40*/  ISETP.GE.AND P4, PT, R74.reuse, 0x9, PT ;  /* 0x000000094a00780c */ /* 0x040fe40003f86270 */
[C---:B------:R-:W-:Y:S02]  /*2c50*/  ISETP.GE.AND P2, PT, R74.reuse, 0x2, PT ;  /* 0x000000024a00780c */ /* 0x040fe40003f46270 */
[----:B------:R-:W-:Y:S02]  /*2c60*/  ISETP.GE.AND P5, PT, R74, 0xa, PT ;  /* 0x0000000a4a00780c */ /* 0x000fe40003fa6270 */
[----:B------:R-:W-:-:S04]  /*2c70*/  ISETP.GT.AND P3, PT, R72, 0x1, !P2 ;  /* 0x000000014800780c */ /* 0x000fc80005764270 */
[----:B------:R-:W-:-:S04]  /*2c80*/  ISETP.LT.OR P3, PT, R71, 0x2, P3 ;  /* 0x000000024700780c */ /* 0x000fc80001f61670 */
[----:B------:R-:W-:Y:S02]  /*2c90*/  FSEL R89, R89, -INF , !P3 ;  /* 0xff80000059597808 */ /* 0x000fe40005800000 */
[----:B------:R-:W-:-:S04]  /*2ca0*/  ISETP.GT.AND P3, PT, R72, 0x9, !P5 ;  /* 0x000000094800780c */ /* 0x000fc80006f64270 */
[----:B------:R-:W-:-:S04]  /*2cb0*/  ISETP.LT.OR P3, PT, R71, 0xa, P3 ;  /* 0x0000000a4700780c */ /* 0x000fc80001f61670 */
[----:B0-----:R-:W-:Y:S02]  /*2cc0*/  FSEL R92, R92, -INF , !P3 ;  /* 0xff8000005c5c7808 */ /* 0x001fe40005800000 */
[----:B--2---:R-:W-:-:S04]  /*2cd0*/  LOP3.LUT R78, R78, 0xfffffffd, RZ, 0xc0, !PT ;  /* 0xfffffffd4e4e7812 */ /* 0x004fc800078ec0ff */
[----:B------:R-:W-:Y:S02]  /*2ce0*/  @P4 LOP3.LUT R78, R78, 0x2, RZ, 0xfc, !PT ;  /* 0x000000024e4e4812 */ /* 0x000fe400078efcff */
[----:B------:R-:W-:Y:S02]  /*2cf0*/  ISETP.GT.AND P4, PT, R72, 0x8, !P4 ;  /* 0x000000084800780c */ /* 0x000fe40006784270 */
[----:B------:R-:W-:Y:S02]  /*2d00*/  LOP3.LUT R78, R78, 0xfffffffb, RZ, 0xc0, !PT ;  /* 0xfffffffb4e4e7812 */ /* 0x000fe400078ec0ff */
[----:B------:R-:W-:Y:S02]  /*2d10*/  ISETP.LT.OR P4, PT, R71, 0x9, P4 ;  /* 0x000000094700780c */ /* 0x000fe40002781670 */
[----:B------:R-:W-:Y:S02]  /*2d20*/  @P5 LOP3.LUT R78, R78, 0x4, RZ, 0xfc, !PT ;  /* 0x000000044e4e5812 */ /* 0x000fe400078efcff */
[----:B------:R-:W-:-:S02]  /*2d30*/  ISETP.GE.AND P5, PT, R74, 0x11, PT ;  /* 0x000000114a00780c */ /* 0x000fc40003fa6270 */
[----:B------:R-:W-:Y:S02]  /*2d40*/  FSEL R91, R91, -INF , !P4 ;  /* 0xff8000005b5b7808 */ /* 0x000fe40006000000 */
        /* <DEDUP_REMOVED lines=9> */
[----:B------:R-:W-:Y:S02]  /*2de0*/  ISETP.GE.AND P4, PT, R74, 0x19, PT ;  /* 0x000000194a00780c */ /* 0x000fe40003f86270 */
[----:B------:R-:W-:Y:S02]  /*2df0*/  ISETP.LT.OR P3, PT, R71, 0x12, P3 ;  /* 0x000000124700780c */ /* 0x000fe40001f61670 */
[----:B------:R-:W-:Y:S02]  /*2e00*/  LOP3.LUT R78, R78, 0xfeffffff, RZ, 0xc0, !PT ;  /* 0xfeffffff4e4e7812 */ /* 0x000fe400078ec0ff */
        /* <DEDUP_REMOVED lines=61> */
[----:B------:R-:W-:Y:S01]  /*31e0*/  ISETP.GT.AND P3, PT, R72, 0x40, !P4 ;  /* 0x000000404800780c */ /* 0x000fe20006764270 */
[----:B------:R-:W0:Y:S03]  /*31f0*/  SHFL.IDX PT, R46, R70, 0x1, 0x1c1f ;  /* 0x003c1f00462e7f89 */ /* 0x000e2600000e0000 */
        /* <DEDUP_REMOVED lines=53> */
[----:B------:R-:W-:Y:S02]  /*3550*/  ISETP.GT.AND P3, PT, R72, 0x61, !P4 ;  /* 0x000000614800780c */ /* 0x000fe40006764270 */
[----:B0-----:R-:W-:-:S02]  /*3560*/  VIADDMNMX R66, R46, R76, R75, PT ;  /* 0x0000004c2e427246 */ /* 0x001fc4000380014b */
[----:B------:R-:W-:-:S03]  /*3570*/  ISETP.LT.OR P3, PT, R71, 0x62, P3 ;  /* 0x000000624700780c */ /* 0x000fc60001f61670 */
[----:B------:R-:W-:Y:S02]  /*3580*/  @P4 LOP3.LUT R78, R78, 0x20, RZ, 0xfc, !PT ;  /* 0x000000204e4e4812 */ /* 0x000fe400078efcff */
[----:B------:R-:W-:Y:S02]  /*3590*/  ISETP.GE.AND P4, PT, R74, 0x69, PT ;  /* 0x000000694a00780c */ /* 0x000fe40003f86270 */
[----:B------:R-:W-:Y:S01]  /*35a0*/  FSEL R42, R67, -INF , !P3 ;  /* 0xff800000432a7808 */ /* 0x000fe20005800000 */
[----:B------:R-:W-:Y:S01]  /*35b0*/  IMAD.IADD R67, R77, 0x1, R46 ;  /* 0x000000014d437824 */ /* 0x000fe200078e022e */
        /* <DEDUP_REMOVED lines=36> */
[----:B------:R-:W-:-:S13]  /*3800*/  PLOP3.LUT P6, PT, PT, PT, UP1, 0x40, 0x0 ;  /* 0x000000000000781c */ /* 0x000fda0003fce818 */
[----:B0-----:R-:W-:Y:S05]  /*3810*/  @P6 BRA `(.L_x_11010) ;  /* 0x0000000000646947 */ /* 0x001fea0003800000 */
        /* <DEDUP_REMOVED lines=14> */
.L_x_11012:
[----:B------:R-:W-:-:S06]  /*3900*/  UISETP.NE.AND UP2, UPT, UR7, 0x1, UPT ;  /* 0x000000010700788c */ /* 0x000fcc000bf45270 */
[----:B------:R-:W-:-:S05]  /*3910*/  PLOP3.LUT P6, PT, PT, PT, UP2, 0x80, 0x0 ;  /* 0x000000000000781c */ /* 0x000fca0003fcf028 */
[----:B------:R-:W-:-:S08]  /*3920*/  @UP2 ULDC.64 UR10, c[0x0][0x9e8] ;  /* 0x00027a00000a2ab9 */ /* 0x000fd00000000a00 */
[----:B------:R-:W-:Y:S01]  /*3930*/  @P6 IMAD.HI.U32 R59, R46, UR10, RZ ;  /* 0x0000000a2e3b6c27 */ /* 0x000fe2000f8e00ff */
[----:B------:R-:W-:-:S13]  /*3940*/  PLOP3.LUT P6, PT, PT, PT, UP2, 0x80, 0x0 ;  /* 0x000000000000781c */ /* 0x000fda0003fcf028 */
[----:B------:R-:W-:-:S07]  /*3950*/  @P6 SHF.R.U32.HI R46, RZ, UR11, R59 ;  /* 0x0000000bff2e6c19 */ /* 0x000fce000801163b */
.L_x_11013:
[----:B------:R-:W-:Y:S05]  /*3960*/  BSYNC B0 ;  /* 0x0000000000007941 */ /* 0x000fea0003800000 */
.L_x_11011:
[----:B------:R-:W-:-:S04]  /*3970*/  IMAD R59, R46, UR7, -R73 ;  /* 0x000000072e3b7c24 */ /* 0x000fc8000f8e0a49 */
[----:B------:R-:W-:-:S05]  /*3980*/  IMAD R59, R16, -0x2, R59 ;  /* 0xfffffffe103b7824 */ /* 0x000fca00078e023b */
[----:B------:R-:W-:Y:S02]  /*3990*/  VIMNMX R67, R67, R59, !PT ;  /* 0x0000003b43437248 */ /* 0x000fe40007fe0100 */
[----:B------:R-:W-:-:S07]  /*39a0*/  VIADDMNMX R66, R59, UR7, R66, PT ;  /* 0x000000073b427c46 */ /* 0x000fce000b800142 */
.L_x_11010:
[C---:B------:R-:W-:Y:S01]  /*39b0*/  ISETP.GT.AND P2, PT, R67.reuse, 0x1, !P2 ;  /* 0x000000014300780c */ /* 0x040fe20005744270 */
        /* <DEDUP_REMOVED lines=27> */
[----:B------:R-:W-:Y:S02]  /*3b70*/  FMNMX.FTZ R4, R68, R89, !PT ;  /* 0x0000005944047209 */ /* 0x000fe40007810000 */
[----:B------:R-:W-:Y:S02]  /*3b80*/  ISETP.LT.OR P2, PT, R66, 0x11, P2 ;  /* 0x000000114200780c */ /* 0x000fe40001741670 */
[C---:B------:R-:W-:Y:S02]  /*3b90*/  LOP3.LUT P6, RZ, R78.reuse, 0x8000, RZ, 0xc0, !PT ;  /* 0x000080004eff7812 */ /* 0x040fe400078cc0ff */
[----:B------:R-:W-:Y:S02]  /*3ba0*/  FSEL R59, R7, -INF , !P2 ;  /* 0xff800000073b7808 */ /* 0x000fe40005000000 */
[----:B------:R-:W-:-:S02]  /*3bb0*/  LOP3.LUT P2, RZ, R78, 0x2000000, RZ, 0xc0, !PT ;  /* 0x020000004eff7812 */ /* 0x000fc4000784c0ff */
[----:B------:R-:W-:Y:S02]  /*3bc0*/  FMNMX.FTZ R7, R91, R4, !PT ;  /* 0x000000045b077209 */ /* 0x000fe40007810000 */
[----:B------:R-:W-:Y:S02]  /*3bd0*/  ISETP.GT.AND P2, PT, R67, 0x11, !P2 ;  /* 0x000000114300780c */ /* 0x000fe40005744270 */
[----:B------:R-:W-:Y:S02]  /*3be0*/  FMNMX.FTZ R4, R92, R7, !PT ;  /* 0x000000075c047209 */ /* 0x000fe40007810000 */
[----:B------:R-:W-:Y:S02]  /*3bf0*/  ISETP.LT.OR P2, PT, R66, 0x12, P2 ;  /* 0x000000124200780c */ /* 0x000fe40001741670 */
[----:B------:R-:W-:Y:S02]  /*3c00*/  FMNMX.FTZ R7, R93, R4, !PT ;  /* 0x000000045d077209 */ /* 0x000fe40007810000 */
        /* <DEDUP_REMOVED lines=34> */
[----:B------:R-:W-:Y:S02]  /*3e30*/  FMNMX.FTZ R4, R52, R7, !PT ;  /* 0x0000000734047209 */ /* 0x000fe40007810000 */
        /* <DEDUP_REMOVED lines=29> */
[----:B------:R-:W-:Y:S01]  /*4010*/  ISETP.GT.AND P2, PT, R67, 0x39, !P6 ;  /* 0x000000394300780c */ /* 0x000fe20007744270 */
[----:B------:R-:W0:Y:S01]  /*4020*/  SHFL.BFLY PT, R4, R7, 0x2, 0x1f ;  /* 0x0c401f0007047f89 */ /* 0x000e2200000e0000 */
[----:B------:R-:W-:Y:S02]  /*4030*/  LOP3.LUT P6, RZ, R78, 0x10, RZ, 0xc0, !PT ;  /* 0x000000104eff7812 */ /* 0x000fe400078cc0ff */
[----:B------:R-:W-:-:S02]  /*4040*/  ISETP.LT.OR P2, PT, R66, 0x3a, P2 ;  /* 0x0000003a4200780c */ /* 0x000fc40001741670 */
[----:B------:R-:W-:Y:S02]  /*4050*/  FSEL R26, R26, -INF , !P4 ;  /* 0xff8000001a1a7808 */ /* 0x000fe40006000000 */
[----:B------:R-:W-:Y:S02]  /*4060*/  FSEL R20, R20, -INF , !P2 ;  /* 0xff80000014147808 */ /* 0x000fe40005000000 */
[----:B------:R-:W-:Y:S02]  /*4070*/  LOP3.LUT P2, RZ, R78, 0x4000, RZ, 0xc0, !PT ;  /* 0x000040004eff7812 */ /* 0x000fe4000784c0ff */
[----:B------:R-:W-:Y:S02]  /*4080*/  FSEL R27, R27, -INF , !P5 ;  /* 0xff8000001b1b7808 */ /* 0x000fe40006800000 */
[----:B------:R-:W-:-:S04]  /*4090*/  ISETP.GT.AND P2, PT, R67, 0x40, !P2 ;  /* 0x000000404300780c */ /* 0x000fc80005744270 */
[----:B------:R-:W-:-:S04]  /*40a0*/  ISETP.LT.OR P2, PT, R66, 0x41, P2 ;  /* 0x000000414200780c */ /* 0x000fc80001741670 */
[----:B------:R-:W-:Y:S02]  /*40b0*/  FSEL R30, R30, -INF , !P2 ;  /* 0xff8000001e1e7808 */ /* 0x000fe40005000000 */
[----:B------:R-:W-:Y:S02]  /*40c0*/  LOP3.LUT P2, RZ, R78, 0x2000, RZ, 0xc0, !PT ;  /* 0x000020004eff7812 */ /* 0x000fe4000784c0ff */
[----:B0-----:R-:W-:Y:S02]  /*40d0*/  FMNMX.FTZ R69, R7, R4, !PT ;  /* 0x0000000407457209 */ /* 0x001fe40007810000 */
[----:B------:R-:W-:-:S03]  /*40e0*/  ISETP.GT.AND P2, PT, R67, 0x41, !P2 ;  /* 0x000000414300780c */ /* 0x000fc60005744270 */
[----:B------:R-:W0:Y:S01]  /*40f0*/  SHFL.BFLY PT, R4, R69, 0x1, 0x1f ;  /* 0x0c201f0045047f89 */ /* 0x000e2200000e0000 */
[----:B------:R-:W-:-:S04]  /*4100*/  ISETP.LT.OR P2, PT, R66, 0x42, P2 ;  /* 0x000000424200780c */ /* 0x000fc80001741670 */
[----:B------:R-:W-:Y:S02]  /*4110*/  FSEL R29, R29, -INF , !P2 ;  /* 0xff8000001d1d7808 */ /* 0x000fe40005000000 */
[----:B------:R-:W-:-:S04]  /*4120*/  LOP3.LUT P2, RZ, R78, 0x1000, RZ, 0xc0, !PT ;  /* 0x000010004eff7812 */ /* 0x000fc8000784c0ff */
[----:B------:R-:W-:-:S04]  /*4130*/  ISETP.GT.AND P2, PT, R67, 0x48, !P2 ;  /* 0x000000484300780c */ /* 0x000fc80005744270 */
[----:B------:R-:W-:-:S04]  /*4140*/  ISETP.LT.OR P2, PT, R66, 0x49, P2 ;  /* 0x000000494200780c */ /* 0x000fc80001741670 */
[----:B------:R-:W-:Y:S02]  /*4150*/  FSEL R32, R32, -INF , !P2 ;  /* 0xff80000020207808 */ /* 0x000fe40005000000 */
[----:B------:R-:W-:Y:S02]  /*4160*/  LOP3.LUT P2, RZ, R78, 0x800, RZ, 0xc0, !PT ;  /* 0x000008004eff7812 */ /* 0x000fe4000784c0ff */
[----:B0-----:R-:W-:Y:S02]  /*4170*/  FMNMX.FTZ R4, R69, R4, !PT ;  /* 0x0000000445047209 */ /* 0x001fe40007810000 */
[----:B------:R-:W-:-:S03]  /*4180*/  ISETP.GT.AND P2, PT, R67, 0x49, !P2 ;  /* 0x000000494300780c */ /* 0x000fc60005744270 */
[----:B------:R-:W-:Y:S01]  /*4190*/  FMUL.FTZ R77, R4, UR34 ;  /* 0x00000022044d7c20 */ /* 0x000fe20008410000 */
        /* <DEDUP_REMOVED lines=30> */
[----:B------:R-:W-:-:S04]  /*4380*/  FSETP.NEU.FTZ.AND P2, PT, R4, -INF , PT ;  /* 0xff8000000400780b */ /* 0x000fc80003f5d000 */
[----:B------:R-:W-:Y:S02]  /*4390*/  FSEL R77, R77, RZ, P2 ;  /* 0x000000ff4d4d7208 */ /* 0x000fe40001000000 */
[C---:B------:R-:W-:Y:S02]  /*43a0*/  ISETP.GT.AND P2, PT, R67.reuse, RZ, !P6 ;  /* 0x000000ff4300720c */ /* 0x040fe40007744270 */
[----:B------:R-:W-:Y:S01]  /*43b0*/  LOP3.LUT P6, RZ, R78, 0x8000000, RZ, 0xc0, !PT ;  /* 0x080000004eff7812 */ /* 0x000fe200078cc0ff */
[--C-:B------:R-:W-:Y:S01]  /*43c0*/  FFMA.FTZ R75, R56, UR34, -R77.reuse ;  /* 0x00000022384b7c23 */ /* 0x100fe2000801084d */
[----:B------:R-:W-:Y:S01]  /*43d0*/  ISETP.LT.OR P2, PT, R66, 0x1, P2 ;  /* 0x000000014200780c */ /* 0x000fe20001741670 */
[--C-:B------:R-:W-:Y:S01]  /*43e0*/  FFMA.FTZ R68, R68, UR34, -R77.reuse ;  /* 0x0000002244447c23 */ /* 0x100fe2000801084d */
[----:B------:R-:W-:Y:S01]  /*43f0*/  ISETP.GT.AND P6, PT, R67, 0x79, !P6 ;  /* 0x000000794300780c */ /* 0x000fe200077c4270 */
[--C-:B------:R-:W-:Y:S01]  /*4400*/  FFMA.FTZ R71, R89, UR34, -R77.reuse ;  /* 0x0000002259477c23 */ /* 0x100fe2000801084d */
[----:B------:R-:W-:Y:S01]  /*4410*/  FSEL R74, R0, -INF , !P2 ;  /* 0xff800000004a7808 */ /* 0x000fe20005000000 */
[--C-:B------:R-:W-:Y:S01]  /*4420*/  FFMA.FTZ R69, R91, UR34, -R77.reuse ;  /* 0x000000225b457c23 */ /* 0x100fe2000801084d */
        /* <DEDUP_REMOVED lines=32> */
[----:B------:R-:W1:Y:S01]  /*4630*/  MUFU.EX2 R69, R69 ;  /* 0x0000004500457308 */ /* 0x000e620000000800 */
[--C-:B------:R-:W-:Y:S01]  /*4640*/  FFMA.FTZ R95, R95, UR34, -R77.reuse ;  /* 0x000000225f5f7c23 */ /* 0x100fe2000801084d */
[----:B------:R-:W-:Y:S01]  /*4650*/  FMNMX.FTZ R56, R10, R7, !PT ;  /* 0x000000070a387209 */ /* 0x000fe20007810000 */
[--C-:B------:R-:W-:Y:S01]  /*4660*/  FFMA.FTZ R63, R63, UR34, -R77.reuse ;  /* 0x000000223f3f7c23 */ /* 0x100fe2000801084d */
[--C-:B------:R-:W-:Y:S01]  /*4670*/  FFMA.FTZ R61, R61, UR34, -R77.reuse ;  /* 0x000000223d3d7c23 */ /* 0x100fe2000801084d */
[--C-:B------:R-:W-:Y:S01]  /*4680*/  FFMA.FTZ R58, R58, UR34, -R77.reuse ;  /* 0x000000223a3a7c23 */ /* 0x100fe2000801084d */
[----:B------:R-:W-:Y:S01]  /*4690*/  FMNMX.FTZ R7, R13, R56, !PT ;  /* 0x000000380d077209 */ /* 0x000fe20007810000 */
[--C-:B------:R-:W-:Y:S01]  /*46a0*/  FFMA.FTZ R48, R48, UR34, -R77.reuse ;  /* 0x0000002230307c23 */ /* 0x100fe2000801084d */
[----:B------:R-:W2:Y:S01]  /*46b0*/  MUFU.EX2 R70, R70 ;  /* 0x0000004600467308 */ /* 0x000ea20000000800 */
[--C-:B------:R-:W-:Y:S01]  /*46c0*/  FFMA.FTZ R39, R39, UR34, -R77.reuse ;  /* 0x0000002227277c23 */ /* 0x100fe2000801084d */
[----:B------:R-:W-:Y:S01]  /*46d0*/  FMNMX.FTZ R76, R12, R7, !PT ;  /* 0x000000070c4c7209 */ /* 0x000fe20007810000 */
[--C-:B------:R-:W-:Y:S01]  /*46e0*/  FFMA.FTZ R38, R38, UR34, -R77.reuse ;  /* 0x0000002226267c23 */ /* 0x100fe2000801084d */
[--C-:B------:R-:W-:Y:S01]  /*46f0*/  FFMA.FTZ R37, R37, UR34, -R77.reuse ;  /* 0x0000002225257c23 */ /* 0x100fe2000801084d */
[--C-:B------:R-:W-:Y:S01]  /*4700*/  FFMA.FTZ R2, R2, UR34, -R77.reuse ;  /* 0x0000002202027c23 */ /* 0x100fe2000801084d */
[----:B------:R-:W-:Y:S01]  /*4710*/  FMNMX.FTZ R7, R15, R76, !PT ;  /* 0x0000004c0f077209 */ /* 0x000fe20007810000 */
[----:B------:R-:W-:Y:S01]  /*4720*/  FFMA.FTZ R76, R64, UR34, -R77 ;  /* 0x00000022404c7c23 */ /* 0x000fe2000801084d */
[----:B------:R-:W-:Y:S02]  /*4730*/  MUFU.EX2 R56, R78 ;  /* 0x0000004e00387308 */ /* 0x000fe40000000800 */
[----:B------:R-:W-:-:S04]  /*4740*/  FMNMX.FTZ R62, R14, R7, !PT ;  /* 0x000000070e3e7209 */ /* 0x000fc80007810000 */
[----:B------:R-:W-:Y:S02]  /*4750*/  FMNMX.FTZ R7, R21, R62, !PT ;  /* 0x0000003e15077209 */ /* 0x000fe40007810000 */
[----:B------:R3:W-:Y:S02]  /*4760*/  MUFU.EX2 R62, R76 ;  /* 0x0000004c003e7308 */ /* 0x0007e40000000800 */
[----:B------:R-:W-:-:S04]  /*4770*/  FMNMX.FTZ R7, R20, R7, !PT ;  /* 0x0000000714077209 */ /* 0x000fc80007810000 */
[----:B------:R-:W-:Y:S02]  /*4780*/  FMNMX.FTZ R64, R30, R7, !PT ;  /* 0x000000071e407209 */ /* 0x000fe40007810000 */
[----:B------:R-:W4:Y:S02]  /*4790*/  MUFU.EX2 R0, R93 ;  /* 0x0000005d00007308 */ /* 0x000f240000000800 */
[----:B------:R-:W-:-:S04]  /*47a0*/  FMNMX.FTZ R7, R29, R64, !PT ;  /* 0x000000401d077209 */ /* 0x000fc80007810000 */
[----:B------:R-:W-:Y:S02]  /*47b0*/  FMNMX.FTZ R64, R32, R7, !PT ;  /* 0x0000000720407209 */ /* 0x000fe40007810000 */
[----:B------:R-:W-:Y:S02]  /*47c0*/  MUFU.EX2 R73, R73 ;  /* 0x0000004900497308 */ /* 0x000fe40000000800 */
[----:B------:R-:W-:Y:S01]  /*47d0*/  FMNMX.FTZ R7, R31, R64, !PT ;  /* 0x000000401f077209 */ /* 0x000fe20007810000 */
[--C-:B------:R-:W-:Y:S01]  /*47e0*/  FFMA.FTZ R64, R57, UR34, -R77.reuse ;  /* 0x0000002239407c23 */ /* 0x100fe2000801084d */
[----:B------:R-:W-:Y:S02]  /*47f0*/  FFMA.FTZ R57, R60, UR34, -R77 ;  /* 0x000000223c397c23 */ /* 0x000fe4000801084d */
        /* <DEDUP_REMOVED lines=17> */
[----:B------:R-:W-:-:S05]  /*4910*/  FMNMX.FTZ R7, R28, R7, !PT ;  /* 0x000000071c077209 */ /* 0x000fca0007810000 */
[----:B------:R-:W5:Y:S01]  /*4920*/  SHFL.BFLY PT, R60, R7, 0x2, 0x1f ;  /* 0x0c401f00073c7f89 */ /* 0x000f6200000e0000 */
[----:B------:R-:W-:Y:S08]  /*4930*/  MUFU.EX2 R64, R64 ;  /* 0x0000004000407308 */ /* 0x000ff00000000800 */
[----:B------:R-:W-:Y:S08]  /*4940*/  MUFU.EX2 R57, R57 ;  /* 0x0000003900397308 */ /* 0x000ff00000000800 */
[----:B------:R-:W-:Y:S01]  /*4950*/  MUFU.EX2 R58, R58 ;  /* 0x0000003a003a7308 */ /* 0x000fe20000000800 */
[----:B-----5:R-:W-:-:S07]  /*4960*/  FMNMX.FTZ R60, R7, R60, !PT ;  /* 0x0000003c073c7209 */ /* 0x020fce0007810000 */
[----:B------:R-:W-:Y:S01]  /*4970*/  MUFU.EX2 R48, R48 ;  /* 0x0000003000307308 */ /* 0x000fe20000000800 */
[----:B------:R-:W5:Y:S07]  /*4980*/  SHFL.BFLY PT, R7, R60, 0x1, 0x1f ;  /* 0x0c201f003c077f89 */ /* 0x000f6e00000e0000 */
[----:B------:R-:W-:Y:S08]  /*4990*/  MUFU.EX2 R67, R67 ;  /* 0x0000004300437308 */ /* 0x000ff00000000800 */
[----:B------:R-:W-:Y:S08]  /*49a0*/  MUFU.EX2 R51, R51 ;  /* 0x0000003300337308 */ /* 0x000ff00000000800 */
[----:B------:R-:W-:Y:S01]  /*49b0*/  MUFU.EX2 R52, R52 ;  /* 0x0000003400347308 */ /* 0x000fe20000000800 */
[----:B-----5:R-:W-:-:S04]  /*49c0*/  FMNMX.FTZ R7, R60, R7, !PT ;  /* 0x000000073c077209 */ /* 0x020fc80007810000 */
[C---:B------:R-:W-:Y:S01]  /*49d0*/  FSETP.NEU.FTZ.AND P2, PT, R7.reuse, -INF , PT ;  /* 0xff8000000700780b */ /* 0x040fe20003f5d000 */
[----:B------:R-:W-:Y:S02]  /*49e0*/  FMUL.FTZ R44, R7, UR34 ;  /* 0x00000022072c7c20 */ /* 0x000fe40008410000 */
[----:B------:R-:W-:Y:S03]  /*49f0*/  MUFU.EX2 R53, R53 ;  /* 0x0000003500357308 */ /* 0x000fe60000000800 */
        /* <DEDUP_REMOVED lines=9> */
[----:B0-----:R-:W-:Y:S01]  /*4a90*/  FADD.FTZ R8, R68, R71 ;  /* 0x0000004744087221 */ /* 0x001fe20000010000 */
[----:B------:R0:W-:Y:S01]  /*4aa0*/  MUFU.EX2 R78, R74 ;  /* 0x0000004a004e7308 */ /* 0x0001e20000000800 */
[--C-:B------:R-:W-:Y:S01]  /*4ab0*/  FFMA.FTZ R6, R6, UR34, -R44.reuse ;  /* 0x0000002206067c23 */ /* 0x100fe2000801082c */
[----:B------:R-:W-:Y:S01]  /*4ac0*/  FFMA.FTZ R46, R9, UR34, -R44 ;  /* 0x00000022092e7c23 */ /* 0x000fe2000801082c */
[----:B-1----:R-:W-:Y:S01]  /*4ad0*/  FADD.FTZ R9, R69, R8 ;  /* 0x0000000845097221 */ /* 0x002fe20000010000 */
[--C-:B---3--:R-:W-:Y:S01]  /*4ae0*/  FFMA.FTZ R66, R11, UR34, -R44.reuse ;  /* 0x000000220b427c23 */ /* 0x108fe2000801082c */
[--C-:B------:R-:W-:Y:S01]  /*4af0*/  FFMA.FTZ R79, R12, UR34, -R44.reuse ;  /* 0x000000220c4f7c23 */ /* 0x100fe2000801082c */
[--C-:B------:R-:W-:Y:S01]  /*4b00*/  FFMA.FTZ R77, R10, UR34, -R44.reuse ;  /* 0x000000220a4d7c23 */ /* 0x100fe2000801082c */
[----:B--2---:R-:W-:Y:S01]  /*4b10*/  FADD.FTZ R11, R70, R9 ;  /* 0x00000009460b7221 */ /* 0x004fe20000010000 */
[----:B------:R1:W2:Y:S01]  /*4b20*/  MUFU.EX2 R81, R60 ;  /* 0x0000003c00517308 */ /* 0x0002a20000000800 */
[--C-:B------:R-:W-:Y:S01]  /*4b30*/  FFMA.FTZ R21, R21, UR34, -R44.reuse ;  /* 0x0000002215157c23 */ /* 0x100fe2000801082c */
[--C-:B------:R-:W-:Y:S01]  /*4b40*/  FFMA.FTZ R20, R20, UR34, -R44.reuse ;  /* 0x0000002214147c23 */ /* 0x100fe2000801082c */
[--C-:B0-----:R-:W-:Y:S01]  /*4b50*/  FFMA.FTZ R74, R30, UR34, -R44.reuse ;  /* 0x000000221e4a7c23 */ /* 0x101fe2000801082c */
[----:B------:R-:W-:Y:S01]  /*4b60*/  F2FP.F16.F32.PACK_AB R10, R70, R69 ;  /* 0x00000045460a723e */ /* 0x000fe200000000ff */
[--C-:B------:R-:W-:Y:S01]  /*4b70*/  FFMA.FTZ R30, R24, UR34, -R44.reuse ;  /* 0x00000022181e7c23 */ /* 0x100fe2000801082c */
[--C-:B------:R-:W-:Y:S01]  /*4b80*/  FFMA.FTZ R69, R26, UR34, -R44.reuse ;  /* 0x000000221a457c23 */ /* 0x100fe2000801082c */
[--C-:B------:R-:W-:Y:S01]  /*4b90*/  FFMA.FTZ R29, R29, UR34, -R44.reuse ;  /* 0x000000221d1d7c23 */ /* 0x100fe2000801082c */
[----:B------:R0:W3:Y:S01]  /*4ba0*/  MUFU.EX2 R80, R5 ;  /* 0x0000000500507308 */ /* 0x0000e20000000800 */
[--C-:B-1----:R-:W-:Y:S01]  /*4bb0*/  FFMA.FTZ R60, R14, UR34, -R44.reuse ;  /* 0x000000220e3c7c23 */ /* 0x102fe2000801082c */
[----:B----4-:R-:W-:Y:S01]  /*4bc0*/  FADD.FTZ R14, R0, R11 ;  /* 0x0000000b000e7221 */ /* 0x010fe20000010000 */
[----:B------:R-:W-:Y:S01]  /*4bd0*/  F2FP.F16.F32.PACK_AB R8, R71, R68 ;  /* 0x000000444708723e */ /* 0x000fe200000000ff */
[--C-:B------:R-:W-:Y:S01]  /*4be0*/  FFMA.FTZ R32, R32, UR34, -R44.reuse ;  /* 0x0000002220207c23 */ /* 0x100fe2000801082c */
[--C-:B------:R-:W-:Y:S01]  /*4bf0*/  FFMA.FTZ R31, R31, UR34, -R44.reuse ;  /* 0x000000221f1f7c23 */ /* 0x100fe2000801082c */
[--C-:B------:R-:W-:Y:S01]  /*4c00*/  FFMA.FTZ R34, R34, UR34, -R44.reuse ;  /* 0x0000002222227c23 */ /* 0x100fe2000801082c */
[--C-:B------:R-:W-:Y:S01]  /*4c10*/  FFMA.FTZ R33, R33, UR34, -R44.reuse ;  /* 0x0000002221217c23 */ /* 0x100fe2000801082c */
[----:B------:R1:W4:Y:S01]  /*4c20*/  MUFU.EX2 R83, R76 ;  /* 0x0000004c00537308 */ /* 0x0003220000000800 */
[----:B--2---:R-:W-:Y:S01]  /*4c30*/  FADD.FTZ R9, R78, R81 ;  /* 0x000000514e097221 */ /* 0x004fe20000010000 */
[--C-:B0-----:R-:W-:Y:S01]  /*4c40*/  FFMA.FTZ R5, R15, UR34, -R44.reuse ;  /* 0x000000220f057c23 */ /* 0x101fe2000801082c */
[--C-:B------:R-:W-:Y:S01]  /*4c50*/  FFMA.FTZ R35, R35, UR34, -R44.reuse ;  /* 0x0000002223237c23 */ /* 0x100fe2000801082c */
[--C-:B------:R-:W-:Y:S01]  /*4c60*/  FFMA.FTZ R36, R36, UR34, -R44.reuse ;  /* 0x0000002224247c23 */ /* 0x100fe2000801082c */
[--C-:B------:R-:W-:Y:S01]  /*4c70*/  FFMA.FTZ R45, R45, UR34, -R44.reuse ;  /* 0x000000222d2d7c23 */ /* 0x100fe2000801082c */
[--C-:B------:R-:W-:Y:S01]  /*4c80*/  FFMA.FTZ R47, R47, UR34, -R44.reuse ;  /* 0x000000222f2f7c23 */ /* 0x100fe2000801082c */
[--C-:B------:R-:W-:Y:S01]  /*4c90*/  FFMA.FTZ R49, R49, UR34, -R44.reuse ;  /* 0x0000002231317c23 */ /* 0x100fe2000801082c */
[----:B------:R-:W0:Y:S01]  /*4ca0*/  MUFU.EX2 R3, R3 ;  /* 0x0000000300037308 */ /* 0x000e220000000800 */
[----:B---3--:R-:W-:Y:S01]  /*4cb0*/  FADD.FTZ R12, R80, R9 ;  /* 0x00000009500c7221 */ /* 0x008fe20000010000 */
[----:B-1----:R-:W-:Y:S01]  /*4cc0*/  FFMA.FTZ R76, R13, UR34, -R44 ;  /* 0x000000220d4c7c23 */ /* 0x002fe2000801082c */
[----:B------:R-:W-:Y:S01]  /*4cd0*/  FADD.FTZ R13, R73, R14 ;  /* 0x0000000e490d7221 */ /* 0x000fe20000010000 */
[----:B------:R-:W-:Y:S01]  /*4ce0*/  F2FP.F16.F32.PACK_AB R9, R81, R78 ;  /* 0x0000004e5109723e */ /* 0x000fe200000000ff */
[--C-:B------:R-:W-:Y:S01]  /*4cf0*/  FFMA.FTZ R68, R25, UR34, -R44.reuse ;  /* 0x0000002219447c23 */ /* 0x100fe2000801082c */
[----:B------:R-:W-:Y:S01]  /*4d00*/  FFMA.FTZ R70, R27, UR34, -R44 ;  /* 0x000000221b467c23 */ /* 0x000fe2000801082c */
[----:B------:R-:W-:Y:S01]  /*4d10*/  FADD.FTZ R14, R72, R13 ;  /* 0x0000000d480e7221 */ /* 0x000fe20000010000 */
[----:B------:R-:W1:Y:S01]  /*4d20*/  MUFU.EX2 R6, R6 ;  /* 0x0000000600067308 */ /* 0x000e620000000800 */
[C---:B----4-:R-:W-:Y:S01]  /*4d30*/  FADD.FTZ R12, R83.reuse, R12 ;  /* 0x0000000c530c7221 */ /* 0x050fe20000010000 */
[----:B------:R-:W-:Y:S01]  /*4d40*/  F2FP.F16.F32.PACK_AB R11, R83, R80 ;  /* 0x00000050530b723e */ /* 0x000fe200000000ff */
[----:B------:R-:W-:Y:S01]  /*4d50*/  FADD.FTZ R15, R75, R14 ;  /* 0x0000000e4b0f7221 */ /* 0x000fe20000010000 */
[----:B------:R-:W-:-:S03]  /*4d60*/  FFMA.FTZ R44, R28, UR34, -R44 ;  /* 0x000000221c2c7c23 */ /* 0x000fc6000801082c */
[----:B------:R-:W-:Y:S01]  /*4d70*/  FADD.FTZ R14, R56, R15 ;  /* 0x0000000f380e7221 */ /* 0x000fe20000010000 */
[----:B------:R-:W2:Y:S01]  /*4d80*/  MUFU.EX2 R46, R46 ;  /* 0x0000002e002e7308 */ /* 0x000ea20000000800 */
[----:B0-----:R-:W-:Y:S01]  /*4d90*/  FADD.FTZ R13, R3, R12 ;  /* 0x0000000c030d7221 */ /* 0x001fe20000010000 */
[----:B------:R0:W-:Y:S01]  /*4da0*/  STSM.16.M88.4 [R17+0x21800], R8 ;  /* 0x0218000811007844 */ /* 0x0001e20000000200 */
[----:B------:R-:W-:-:S04]  /*4db0*/  FADD.FTZ R15, R65, R14 ;  /* 0x0000000e410f7221 */ /* 0x000fc80000010000 */
[----:B------:R-:W-:Y:S01]  /*4dc0*/  FADD.FTZ R14, R62, R15 ;  /* 0x0000000f3e0e7221 */ /* 0x000fe20000010000 */
[----:B------:R-:W3:Y:S01]  /*4dd0*/  MUFU.EX2 R59, R59 ;  /* 0x0000003b003b7308 */ /* 0x000ee20000000800 */
[----:B-1----:R-:W-:Y:S02]  /*4de0*/  FADD.FTZ R13, R6, R13 ;  /* 0x0000000d060d7221 */ /* 0x002fe40000010000 */
[----:B------:R-:W-:-:S04]  /*4df0*/  FADD.FTZ R14, R63, R14 ;  /* 0x0000000e3f0e7221 */ /* 0x000fc80000010000 */
[----:B------:R-:W-:Y:S01]  /*4e00*/  FADD.FTZ R15, R61, R14 ;  /* 0x0000000e3d0f7221 */ /* 0x000fe20000010000 */
[----:B------:R-:W1:Y:S01]  /*4e10*/  MUFU.EX2 R66, R66 ;  /* 0x0000004200427308 */ /* 0x000e620000000800 */
[----:B--2---:R-:W-:Y:S02]  /*4e20*/  FADD.FTZ R12, R46, R13 ;  /* 0x0000000d2e0c7221 */ /* 0x004fe40000010000 */
[----:B------:R-:W-:-:S04]  /*4e30*/  FADD.FTZ R26, R64, R15 ;  /* 0x0000000f401a7221 */ /* 0x000fc80000010000 */
[----:B------:R-:W-:Y:S01]  /*4e40*/  FADD.FTZ R15, R57, R26 ;  /* 0x0000001a390f7221 */ /* 0x000fe20000010000 */
[----:B------:R-:W2:Y:S01]  /*4e50*/  MUFU.EX2 R77, R77 ;  /* 0x0000004d004d7308 */ /* 0x000ea20000000800 */
[----:B---3--:R-:W-:Y:S01]  /*4e60*/  FADD.FTZ R13, R59, R12 ;  /* 0x0000000c3b0d7221 */ /* 0x008fe20000010000 */
[----:B------:R-:W-:Y:S01]  /*4e70*/  F2FP.F16.F32.PACK_AB R26, R63, R62 ;  /* 0x0000003e3f1a723e */ /* 0x000fe200000000ff */
[----:B------:R-:W-:-:S05]  /*4e80*/  FADD.FTZ R15, R58, R15 ;  /* 0x0000000f3a0f7221 */ /* 0x000fca0000010000 */
[----:B------:R-:W3:Y:S01]  /*4e90*/  MUFU.EX2 R76, R76 ;  /* 0x0000004c004c7308 */ /* 0x000ee20000000800 */
[----:B-1----:R-:W-:-:S07]  /*4ea0*/  FADD.FTZ R12, R66, R13 ;  /* 0x0000000d420c7221 */ /* 0x002fce0000010000 */
[----:B------:R-:W1:Y:S01]  /*4eb0*/  MUFU.EX2 R79, R79 ;  /* 0x0000004f004f7308 */ /* 0x000e620000000800 */
[----:B--2---:R-:W-:Y:S01]  /*4ec0*/  FADD.FTZ R13, R77, R12 ;  /* 0x0000000c4d0d7221 */ /* 0x004fe20000010000 */
[----:B------:R-:W-:Y:S02]  /*4ed0*/  F2FP.F16.F32.PACK_AB R12, R73, R0 ;  /* 0x00000000490c723e */ /* 0x000fe400000000ff */
[----:B------:R-:W-:-:S04]  /*4ee0*/  F2FP.F16.F32.PACK_AB R25, R77, R66 ;  /* 0x000000424d19723e */ /* 0x000fc800000000ff */
[----:B------:R-:W2:Y:S01]  /*4ef0*/  MUFU.EX2 R5, R5 ;  /* 0x0000000500057308 */ /* 0x000ea20000000800 */
[----:B---3--:R-:W-:-:S07]  /*4f00*/  FADD.FTZ R14, R76, R13 ;  /* 0x0000000d4c0e7221 */ /* 0x008fce0000010000 */
[----:B------:R-:W0:Y:S01]  /*4f10*/  MUFU.EX2 R60, R60 ;  /* 0x0000003c003c7308 */ /* 0x000e220000000800 */
[----:B-1----:R-:W-:Y:S01]  /*4f20*/  FADD.FTZ R24, R79, R14 ;  /* 0x0000000e4f187221 */ /* 0x002fe20000010000 */
[----:B------:R-:W-:Y:S02]  /*4f30*/  F2FP.F16.F32.PACK_AB R14, R75, R72 ;  /* 0x000000484b0e723e */ /* 0x000fe400000000ff */
[----:B------:R-:W-:-:S04]  /*4f40*/  F2FP.F16.F32.PACK_AB R27, R79, R76 ;  /* 0x0000004c4f1b723e */ /* 0x000fc800000000ff */
[----:B------:R-:W1:Y:S01]  /*4f50*/  MUFU.EX2 R21, R21 ;  /* 0x0000001500157308 */ /* 0x000e620000000800 */
[----:B--2---:R-:W-:Y:S01]  /*4f60*/  FADD.FTZ R13, R5, R24 ;  /* 0x00000018050d7221 */ /* 0x004fe20000010000 */
[----:B------:R-:W-:-:S06]  /*4f70*/  F2FP.F16.F32.PACK_AB R24, R65, R56 ;  /* 0x000000384118723e */ /* 0x000fcc00000000ff */
[----:B------:R-:W2:Y:S01]  /*4f80*/  MUFU.EX2 R20, R20 ;  /* 0x0000001400147308 */ /* 0x000ea20000000800 */
[----:B0-----:R-:W-:Y:S01]  /*4f90*/  FADD.FTZ R8, R60, R13 ;  /* 0x0000000d3c087221 */ /* 0x001fe20000010000 */
[----:B------:R-:W-:Y:S01]  /*4fa0*/  F2FP.F16.F32.PACK_AB R13, R6, R3 ;  /* 0x00000003060d723e */ /* 0x000fe200000000ff */
[----:B------:R-:W-:Y:S01]  /*4fb0*/  FADD.FTZ R6, R48, R15 ;  /* 0x0000000f30067221 */ /* 0x000fe20000010000 */
[----:B------:R-:W-:-:S03]  /*4fc0*/  F2FP.F16.F32.PACK_AB R15, R59, R46 ;  /* 0x0000002e3b0f723e */ /* 0x000fc600000000ff */
[----:B------:R-:W-:Y:S01]  /*4fd0*/  FADD.FTZ R9, R67, R6 ;  /* 0x0000000643097221 */ /* 0x000fe20000010000 */
[----:B------:R-:W0:Y:S01]  /*4fe0*/  MUFU.EX2 R74, R74 ;  /* 0x0000004a004a7308 */ /* 0x000e220000000800 */
[----:B-1----:R-:W-:Y:S01]  /*4ff0*/  FADD.FTZ R3, R21, R8 ;  /* 0x0000000815037221 */ /* 0x002fe20000010000 */
[----:B------:R1:W-:Y:S01]  /*5000*/  STSM.16.M88.4 [R22], R12 ;  /* 0x0000000c16007844 */ /* 0x0003e20000000200 */
[----:B------:R-:W-:-:S03]  /*5010*/  FADD.FTZ R10, R50, R9 ;  /* 0x00000009320a7221 */ /* 0x000fc60000010000 */
[----:B------:R3:W-:Y:S01]  /*5020*/  STSM.16.M88.4 [R19], R24 ;  /* 0x0000001813007844 */ /* 0x0007e20000000200 */
[----:B------:R-:W-:Y:S01]  /*5030*/  FADD.FTZ R9, R51, R10 ;  /* 0x0000000a33097221 */ /* 0x000fe20000010000 */
[----:B------:R-:W4:Y:S01]  /*5040*/  MUFU.EX2 R29, R29 ;  /* 0x0000001d001d7308 */ /* 0x000f220000000800 */
[C---:B--2---:R-:W-:Y:S01]  /*5050*/  FADD.FTZ R3, R20.reuse, R3 ;  /* 0x0000000314037221 */ /* 0x044fe20000010000 */
[----:B------:R-:W-:Y:S01]  /*5060*/  F2FP.F16.F32.PACK_AB R11, R20, R21 ;  /* 0x00000015140b723e */ /* 0x000fe200000000ff */
[----:B------:R-:W-:Y:S01]  /*5070*/  FADD.FTZ R28, R52, R9 ;  /* 0x00000009341c7221 */ /* 0x000fe20000010000 */
[----:B------:R-:W-:-:S03]  /*5080*/  F2FP.F16.F32.PACK_AB R10, R58, R57 ;  /* 0x000000393a0a723e */ /* 0x000fc600000000ff */
[----:B------:R-:W-:Y:S01]  /*5090*/  FADD.FTZ R9, R53, R28 ;  /* 0x0000001c35097221 */ /* 0x000fe20000010000 */
[----:B------:R-:W2:Y:S01]  /*50a0*/  MUFU.EX2 R32, R32 ;  /* 0x0000002000207308 */ /* 0x000ea20000000800 */
[----:B0-----:R-:W-:Y:S01]  /*50b0*/  FADD.FTZ R8, R74, R3 ;  /* 0x000000034a087221 */ /* 0x001fe20000010000 */
[----:B------:R-:W-:Y:S01]  /*50c0*/  F2FP.F16.F32.PACK_AB R28, R67, R48 ;  /* 0x00000030431c723e */ /* 0x000fe200000000ff */
[----:B-1----:R-:W-:Y:S01]  /*50d0*/  FADD.FTZ R14, R54, R9 ;  /* 0x00000009360e7221 */ /* 0x002fe20000010000 */
[----:B------:R-:W-:Y:S02]  /*50e0*/  F2FP.F16.F32.PACK_AB R9, R60, R5 ;  /* 0x000000053c09723e */ /* 0x000fe400000000ff */
[----:B------:R-:W-:Y:S02]  /*50f0*/  F2FP.F16.F32.PACK_AB R12, R53, R52 ;  /* 0x00000034350c723e */ /* 0x000fe400000000ff */
[----:B------:R-:W0:Y:S01]  /*5100*/  MUFU.EX2 R31, R31 ;  /* 0x0000001f001f7308 */ /* 0x000e220000000800 */
[----:B----4-:R-:W-:Y:S01]  /*5110*/  FADD.FTZ R3, R29, R8 ;  /* 0x000000081d037221 */ /* 0x010fe20000010000 */
[----:B------:R-:W-:-:S02]  /*5120*/  F2FP.F16.F32.PACK_AB R8, R64, R61 ;  /* 0x0000003d4008723e */ /* 0x000fc400000000ff */
[----:B------:R-:W-:-:S03]  /*5130*/  F2FP.F16.F32.PACK_AB R29, R29, R74 ;  /* 0x0000004a1d1d723e */ /* 0x000fc600000000ff */
[----:B------:R1:W-:Y:S01]  /*5140*/  STSM.16.M88.4 [R18], R8 ;  /* 0x0000000812007844 */ /* 0x0003e20000000200 */
[----:B------:R-:W3:Y:S01]  /*5150*/  MUFU.EX2 R34, R34 ;  /* 0x0000002200227308 */ /* 0x000ee20000000800 */
[----:B--2---:R-:W-:-:S07]  /*5160*/  FADD.FTZ R46, R32, R3 ;  /* 0x00000003202e7221 */ /* 0x004fce0000010000 */
[----:B------:R-:W2:Y:S01]  /*5170*/  MUFU.EX2 R33, R33 ;  /* 0x0000002100217308 */ /* 0x000ea20000000800 */
[C---:B0-----:R-:W-:Y:S01]  /*5180*/  FADD.FTZ R3, R31.reuse, R46 ;  /* 0x0000002e1f037221 */ /* 0x041fe20000010000 */
[----:B------:R-:W-:-:S06]  /*5190*/  F2FP.F16.F32.PACK_AB R31, R31, R32 ;  /* 0x000000201f1f723e */ /* 0x000fcc00000000ff */
[----:B------:R-:W0:Y:S01]  /*51a0*/  MUFU.EX2 R55, R55 ;  /* 0x0000003700377308 */ /* 0x000e220000000800 */
[----:B---3--:R-:W-:-:S07]  /*51b0*/  FADD.FTZ R24, R34, R3 ;  /* 0x0000000322187221 */ /* 0x008fce0000010000 */
[----:B------:R-:W3:Y:S01]  /*51c0*/  MUFU.EX2 R35, R35 ;  /* 0x0000002300237308 */ /* 0x000ee20000000800 */
[C---:B--2---:R-:W-:Y:S01]  /*51d0*/  FADD.FTZ R24, R33.reuse, R24 ;  /* 0x0000001821187221 */ /* 0x044fe20000010000 */
[----:B------:R-:W-:-:S06]  /*51e0*/  F2FP.F16.F32.PACK_AB R13, R33, R34 ;  /* 0x00000022210d723e */ /* 0x000fcc00000000ff */
[----:B------:R-:W2:Y:S01]  /*51f0*/  MUFU.EX2 R40, R40 ;  /* 0x0000002800287308 */ /* 0x000ea20000000800 */
[C---:B0-----:R-:W-:Y:S01]  /*5200*/  FADD.FTZ R15, R55.reuse, R14 ;  /* 0x0000000e370f7221 */ /* 0x041fe20000010000 */
[----:B------:R-:W-:-:S06]  /*5210*/  F2FP.F16.F32.PACK_AB R14, R55, R54 ;  /* 0x00000036370e723e */ /* 0x000fcc00000000ff */
[----:B------:R-:W0:Y:S01]  /*5220*/  MUFU.EX2 R41, R41 ;  /* 0x0000002900297308 */ /* 0x000e220000000800 */
[----:B---3--:R-:W-:-:S07]  /*5230*/  FADD.FTZ R3, R35, R24 ;  /* 0x0000001823037221 */ /* 0x008fce0000010000 */
        /* <DEDUP_REMOVED lines=11> */
[C---:B0-----:R-:W-:Y:S01]  /*52f0*/  F2FP.F16.F32.PACK_AB R15, R36.reuse, R35 ;  /* 0x00000023240f723e */ /* 0x041fe200000000ff */
[----:B------:R-:W-:-:S06]  /*5300*/  FADD.FTZ R20, R36, R3 ;  /* 0x0000000324147221 */ /* 0x000fcc0000010000 */
[----:B------:R-:W0:Y:S01]  /*5310*/  MUFU.EX2 R49, R49 ;  /* 0x0000003100317308 */ /* 0x000e220000000800 */
[----:B---3--:R-:W-:-:S07]  /*5320*/  FADD.FTZ R3, R45, R20 ;  /* 0x000000142d037221 */ /* 0x008fce0000010000 */
[----:B------:R3:W4:Y:S01]  /*5330*/  MUFU.EX2 R6, R30 ;  /* 0x0000001e00067308 */ /* 0x0007220000000800 */
[C---:B--2---:R-:W-:Y:S01]  /*5340*/  F2FP.F16.F32.PACK_AB R41, R0.reuse, R45 ;  /* 0x0000002d0029723e */ /* 0x044fe200000000ff */
[----:B------:R-:W-:Y:S01]  /*5350*/  FADD.FTZ R20, R0, R3 ;  /* 0x0000000300147221 */ /* 0x000fe20000010000 */
[----:B------:R-:W-:-:S05]  /*5360*/  VIADD R0, R88, 0xfffffffe ;  /* 0xfffffffe58007836 */ /* 0x000fca0000000000 */
[----:B------:R-:W-:Y:S01]  /*5370*/  MUFU.EX2 R39, R39 ;  /* 0x0000002700277308 */ /* 0x000fe20000000800 */
[----:B---3--:R-:W-:Y:S01]  /*5380*/  F2FP.F16.F32.PACK_AB R30, R51, R50 ;  /* 0x00000032331e723e */ /* 0x008fe200000000ff */
[----:B0-----:R-:W-:-:S04]  /*5390*/  FADD.FTZ R3, R49, R20 ;  /* 0x0000001431037221 */ /* 0x001fc80000010000 */
[----:B------:R0:W-:Y:S02]  /*53a0*/  STSM.16.M88.4 [R17+0x27800], R28 ;  /* 0x0278001c11007844 */ /* 0x0001e40000000200 */
[----:B------:R-:W1:Y:S01]  /*53b0*/  MUFU.EX2 R38, R38 ;  /* 0x0000002600267308 */ /* 0x000e620000000800 */
[C---:B----4-:R-:W-:Y:S01]  /*53c0*/  F2FP.F16.F32.PACK_AB R43, R6.reuse, R49 ;  /* 0x00000031062b723e */ /* 0x050fe200000000ff */
[----:B------:R0:W-:Y:S01]  /*53d0*/  STSM.16.M88.4 [R23], R12 ;  /* 0x0000000c17007844 */ /* 0x0001e20000000200 */
[----:B------:R-:W-:-:S03]  /*53e0*/  FADD.FTZ R3, R6, R3 ;  /* 0x0000000306037221 */ /* 0x000fc60000010000 */
[----:B------:R0:W-:Y:S02]  /*53f0*/  STSM.16.M88.4 [R19+0x6000], R40 ;  /* 0x0060002813007844 */ /* 0x0001e40000000200 */
[----:B------:R-:W-:Y:S08]  /*5400*/  MUFU.EX2 R37, R37 ;  /* 0x0000002500257308 */ /* 0x000ff00000000800 */
[----:B------:R-:W2:Y:S01]  /*5410*/  MUFU.EX2 R2, R2 ;  /* 0x0000000200027308 */ /* 0x000ea20000000800 */
[----:B-1----:R-:W-:Y:S01]  /*5420*/  F2FP.F16.F32.PACK_AB R8, R38, R39 ;  /* 0x000000272608723e */ /* 0x002fe200000000ff */
[----:B------:R-:W-:-:S04]  /*5430*/  FADD.FTZ R39, R39, R24 ;  /* 0x0000001827277221 */ /* 0x000fc80000010000 */
[----:B------:R-:W-:Y:S02]  /*5440*/  FADD.FTZ R38, R38, R39 ;  /* 0x0000002726267221 */ /* 0x000fe40000010000 */
[----:B------:R-:W-:Y:S08]  /*5450*/  MUFU.EX2 R68, R68 ;  /* 0x0000004400447308 */ /* 0x000ff00000000800 */
[----:B------:R-:W1:Y:S01]  /*5460*/  MUFU.EX2 R69, R69 ;  /* 0x0000004500457308 */ /* 0x000e620000000800 */
[----:B--2---:R-:W-:-:S07]  /*5470*/  F2FP.F16.F32.PACK_AB R10, R2, R37 ;  /* 0x00000025020a723e */ /* 0x004fce00000000ff */
[----:B------:R-:W-:Y:S08]  /*5480*/  MUFU.EX2 R70, R70 ;  /* 0x0000004600467308 */ /* 0x000ff00000000800 */
[----:B------:R-:W2:Y:S01]  /*5490*/  MUFU.EX2 R5, R44 ;  /* 0x0000002c00057308 */ /* 0x000ea20000000800 */
[----:B-1----:R-:W-:Y:S01]  /*54a0*/  F2FP.F16.F32.PACK_AB R9, R69, R68 ;  /* 0x000000444509723e */ /* 0x002fe200000000ff */
[----:B------:R-:W-:Y:S01]  /*54b0*/  FADD.FTZ R68, R68, R3 ;  /* 0x0000000344447221 */ /* 0x000fe20000010000 */
[----:B------:R-:W-:-:S03]  /*54c0*/  FADD.FTZ R3, R37, R38 ;  /* 0x0000002625037221 */ /* 0x000fc60000010000 */
[----:B------:R-:W-:Y:S01]  /*54d0*/  FADD.FTZ R69, R69, R68 ;  /* 0x0000004445457221 */ /* 0x000fe20000010000 */
[----:B------:R-:W-:Y:S01]  /*54e0*/  FADD.FTZ R3, R2, R3 ;  /* 0x0000000302037221 */ /* 0x000fe20000010000 */
[----:B--2---:R-:W-:Y:S02]  /*54f0*/  F2FP.F16.F32.PACK_AB R11, R5, R70 ;  /* 0x00000046050b723e */ /* 0x004fe400000000ff */
[----:B------:R-:W-:-:S03]  /*5500*/  FADD.FTZ R70, R70, R69 ;  /* 0x0000004546467221 */ /* 0x000fc60000010000 */
[----:B------:R0:W-:Y:S01]  /*5510*/  STSM.16.M88.4 [R18+0x6000], R8 ;  /* 0x0060000812007844 */ /* 0x0001e20000000200 */
[----:B------:R-:W-:Y:S01]  /*5520*/  FADD.FTZ R2, R5, R70 ;  /* 0x0000004605027221 */ /* 0x000fe20000010000 */
        /* <DEDUP_REMOVED lines=14> */
.L_x_11015:
[----:B------:R-:W-:-:S11]  /*5610*/  UISETP.NE.AND UP2, UPT, UR7, 0x1, UPT ;  /* 0x000000010700788c */ /* 0x000fd6000bf45270 */
[----:B------:R-:W-:Y:S02]  /*5620*/  @UP2 ULDC.64 UR10, c[0x0][0x9e8] ;  /* 0x00027a00000a2ab9 */ /* 0x000fe40000000a00 */
[----:B------:R-:W-:-:S04]  /*5630*/  UIMAD.WIDE.U32 UR14, UR18, UR10, URZ ;  /* 0x0000000a120e72a5 */ /* 0x000fc8000f8e003f */
[----:B------:R-:W-:-:S12]  /*5640*/  @UP2 USHF.R.U32.HI UR18, URZ, UR11, UR15 ;  /* 0x0000000b3f122299 */ /* 0x000fd8000801160f */
.L_x_11016:
[----:B------:R-:W-:-:S04]  /*5650*/  UIMAD UR7, UR18, UR7, UR7 ;  /* 0x00000007120772a4 */ /* 0x000fc8000f8e0207 */
[----:B------:R-:W-:-:S04]  /*5660*/  UISETP.LT.AND UP2, UPT, UR6, UR7, UPT ;  /* 0x000000070600728c */ /* 0x000fc8000bf41270 */
[----:B------:R-:W-:-:S12]  /*5670*/  USEL UR6, UR6, UR7, UP2 ;  /* 0x0000000706067287 */ /* 0x000fd80009000000 */
.L_x_11014:
        /* <DEDUP_REMOVED lines=36> */
.L_x_11034:
        /* <DEDUP_REMOVED lines=9> */
.L_x_11019:
[----:B------:R-:W-:Y:S01]  /*5950*/  ULEA UR6, UR56, UR42, 0x3 ;  /* 0x0000002a38067291 */ /* 0x000fe2000f8e183f */
[----:B------:R-:W-:-:S05]  /*5960*/  IMAD.U32 R5, RZ, RZ, UR55 ;  /* 0x00000037ff057e24 */ /* 0x000fca000f8e00ff */
[----:B------:R-:W-:-:S04]  /*5970*/  SHF.L.U32 R5, R5, 0x1f, RZ ;  /* 0x0000001f05057819 */ /* 0x000fc800000006ff */
[----:B------:R1:W2:Y:S01]  /*5980*/  SYNCS.PHASECHK.TRANS64.TRYWAIT P2, [UR6+0x2d830], R5 ;  /* 0x02d83005ff0075a7 */ /* 0x0002a20008040146 */
[----:B------:R-:W-:Y:S05]  /*5990*/  @!P0 BRA `(.L_x_11020) ;  /* 0x0000000000048947 */ /* 0x000fea0003800000 */
[----:B------:R-:W-:Y:S01]  /*59a0*/  BPT.TRAP 0x1 ;  /* 0x000000040000795c */ /* 0x000fe20000300000 */
.L_x_11020:
[----:B--2---:R-:W-:Y:S05]  /*59b0*/  @P2 BRA `(.L_x_11018) ;  /* 0x0000000000082947 */ /* 0x004fea0003800000 */
[----:B------:R-:W2:Y:S02]  /*59c0*/  SYNCS.PHASECHK.TRANS64.TRYWAIT P2, [UR6+0x2d830], R5 ;  /* 0x02d83005ff0075a7 */ /* 0x000ea40008040146 */
[----:B--2---:R-:W-:Y:S05]  /*59d0*/  @!P2 BRA `(.L_x_11021) ;  /* 0x0000012800a8a947 */ /* 0x004fea0003800000 */
.L_x_11018:
        /* <DEDUP_REMOVED lines=37> */
.L_x_11023:
[----:B------:R-:W-:Y:S01]  /*5c30*/  ULEA UR6, UR46, UR42, 0x3 ;  /* 0x0000002a2e067291 */ /* 0x000fe2000f8e183f */
[----:B------:R-:W-:-:S05]  /*5c40*/  IMAD.U32 R5, RZ, RZ, UR49 ;  /* 0x00000031ff057e24 */ /* 0x000fca000f8e00ff */
[----:B------:R-:W-:-:S04]  /*5c50*/  SHF.L.U32 R5, R5, 0x1f, RZ ;  /* 0x0000001f05057819 */ /* 0x000fc800000006ff */
[----:B------:R0:W1:Y:S01]  /*5c60*/  SYNCS.PHASECHK.TRANS64.TRYWAIT P2, [UR6+0x2d850], R5 ;  /* 0x02d85005ff0075a7 */ /* 0x0000620008040146 */
[----:B------:R-:W-:Y:S05]  /*5c70*/  @!P0 BRA `(.L_x_11024) ;  /* 0x0000000000048947 */ /* 0x000fea0003800000 */
[----:B------:R-:W-:Y:S01]  /*5c80*/  BPT.TRAP 0x1 ;  /* 0x000000040000795c */ /* 0x000fe20000300000 */
.L_x_11024:
[----:B-1----:R-:W-:Y:S05]  /*5c90*/  @P2 BRA `(.L_x_11022) ;  /* 0x0000000000082947 */ /* 0x002fea0003800000 */
[----:B------:R-:W1:Y:S02]  /*5ca0*/  SYNCS.PHASECHK.TRANS64.TRYWAIT P2, [UR6+0x2d850], R5 ;  /* 0x02d85005ff0075a7 */ /* 0x000e640008040146 */
[----:B-1----:R-:W-:Y:S05]  /*5cb0*/  @!P2 BRA `(.L_x_11025) ;  /* 0x000001280008a947 */ /* 0x002fea0003800000 */
.L_x_11022:
[----:B------:R-:W-:Y:S01]  /*5cc0*/  UIADD3 UR6, UR42, 0x400, URZ ;  /* 0x000004002a067890 */ /* 0x000fe2000fffe03f */
[----:B------:R-:W-:Y:S01]  /*5cd0*/  WARPGROUP.ARRIVE ;  /* 0x00000000000079c5 */ /* 0x000fe20000000000 */
[----:B------:R-:W-:-:S05]  /*5ce0*/  ULEA UR7, UR52, UR42, 0xd ;  /* 0x0000002a34077291 */ /* 0x000fca000f8e683f */
[----:B------:R-:W2:Y:S01]  /*5cf0*/  S2R R150, SR_TID.X ;  /* 0x0000000000967919 */ /* 0x000ea20000002100 */
[----:B------:R-:W-:Y:S01]  /*5d00*/  USHF.R.U32.HI UR6, URZ, 0x4, UR6 ;  /* 0x000000043f067899 */ /* 0x000fe20008011606 */
[----:B------:R-:W-:Y:S01]  /*5d10*/  PLOP3.LUT P2, PT, PT, PT, UP0, 0x80, 0x0 ;  /* 0x000000000000781c */ /* 0x000fe20003f4f008 */
[----:B------:R-:W-:Y:S01]  /*5d20*/  UIADD3 UR7, UR7, 0x21800, URZ ;  /* 0x0002180007077890 */ /* 0x000fe2000fffe03f */
[----:B------:R-:W-:Y:S01]  /*5d30*/  FMUL.FTZ R11, R29, UR54 ;  /* 0x000000361d0b7c20 */ /* 0x000fe20008410000 */
[----:B------:R-:W-:Y:S01]  /*5d40*/  ULOP3.LUT UR6, UR6, 0x3fff, URZ, 0xc0, !UPT ;  /* 0x00003fff06067892 */ /* 0x000fe2000f8ec03f */
[----:B------:R-:W-:Y:S01]  /*5d50*/  FMUL.FTZ R29, R41, UR54 ;  /* 0x00000036291d7c20 */ /* 0x000fe20008410000 */
[----:B------:R-:W-:Y:S01]  /*5d60*/  USHF.R.U32.HI UR7, URZ, 0x4, UR7 ;  /* 0x000000043f077899 */ /* 0x000fe20008011607 */
[----:B------:R-:W-:Y:S01]  /*5d70*/  FMUL.FTZ R41, R53, UR54 ;  /* 0x0000003635297c20 */ /* 0x000fe20008410000 */
[----:B------:R-:W-:Y:S01]  /*5d80*/  ULOP3.LUT UR10, UR6, 0x2000000, URZ, 0xfc, !UPT ;  /* 0x02000000060a7892 */ /* 0x000fe2000f8efc3f */
[----:B------:R-:W-:Y:S01]  /*5d90*/  PLOP3.LUT P3, PT, PT, PT, UP0, 0x80, 0x0 ;  /* 0x000000000000781c */ /* 0x000fe20003f6f008 */
        /* <DEDUP_REMOVED lines=8> */
[----:B------:R-:W-:Y:S01]  /*5e20*/  VIADD R83, R136, UR39 ;  /* 0x0000002788537c36 */ /* 0x000fe20008000000 */
[----:B------:R-:W-:Y:S01]  /*5e30*/  UMOV UR30, UR7 ;  /* 0x00000007001e7c82 */ /* 0x000fe20008000000 */
[----:B------:R-:W-:Y:S01]  /*5e40*/  FMUL.FTZ R20, R34, UR54 ;  /* 0x0000003622147c20 */ /* 0x000fe20008410000 */
[----:B------:R-:W-:Y:S01]  /*5e50*/  UMOV UR28, UR6 ;  /* 0x00000006001c7c82 */ /* 0x000fe20008000000 */
[----:B------:R-:W-:Y:S01]  /*5e60*/  FMUL.FTZ R34, R46, UR54 ;  /* 0x000000362e227c20 */ /* 0x000fe20008410000 */
        /* <DEDUP_REMOVED lines=14> */
[----:B--2---:R-:W-:Y:S01]  /*5f50*/  SHF.R.U32.HI R149, RZ, 0x7, R150 ;  /* 0x00000007ff957819 */ /* 0x004fe20000011696 */
[----:B-1----:R-:W-:Y:S01]  /*5f60*/  FMUL.FTZ R6, R25, UR54 ;  /* 0x0000003619067c20 */ /* 0x002fe20008410000 */
[----:B------:R-:W-:Y:S01]  /*5f70*/  FMUL.FTZ R66, R76, UR54 ;  /* 0x000000364c427c20 */ /* 0x000fe20008410000 */
[----:B------:R-:W-:Y:S01]  /*5f80*/  FMUL.FTZ R77, R85, UR54 ;  /* 0x00000036554d7c20 */ /* 0x000fe20008410000 */
[----:B0-----:R-:W-:Y:S01]  /*5f90*/  FMUL.FTZ R5, R24, UR54 ;  /* 0x0000003618057c20 */ /* 0x001fe20008410000 */
        /* <DEDUP_REMOVED lines=46> */
[----:B------:R-:W-:Y:S01]  /*6280*/  @!P1 LEA R47, R47, UR42, 0x3 ;  /* 0x0000002a2f2f9c11 */ /* 0x000fe2000f8e18ff */
[----:B------:R-:W-:Y:S01]  /*6290*/  IMAD R79, R16, -0x2, R79 ;  /* 0xfffffffe104f7824 */ /* 0x000fe200078e024f */
[----:B------:R-:W0:Y:S01]  /*62a0*/  MUFU.TANH R5, R5 ;  /* 0x0000000500057308 */ /* 0x000e220000002400 */
[----:B------:R-:W-:-:S02]  /*62b0*/  IMAD.U32 R80, RZ, RZ, UR45 ;  /* 0x0000002dff507e24 */ /* 0x000fc4000f8e00ff */
[----:B------:R-:W-:-:S03]  /*62c0*/  @!P1 VIADD R47, R47, 0x2d840 ;  /* 0x0002d8402f2f9836 */ /* 0x000fc60000000000 */
[----:B------:R-:W-:Y:S02]  /*62d0*/  IADD3 R79, -R80, UR38, R79 ;  /* 0x00000026504f7c10 */ /* 0x000fe4000fffe14f */
[----:B------:R-:W1:Y:S01]  /*62e0*/  MUFU.TANH R6, R6 ;  /* 0x0000000600067308 */ /* 0x000e620000002400 */
[----:B------:R-:W-:Y:S02]  /*62f0*/  @!P1 PRMT R47, RZ, 0x654, R47 ;  /* 0x00000654ff2f9816 */ /* 0x000fe4000000002f */
[C---:B------:R-:W-:Y:S02]  /*6300*/  VIADD R82, R79.reuse, UR53 ;  /* 0x000000354f527c36 */ /* 0x040fe40008000000 */
[----:B------:R-:W-:-:S03]  /*6310*/  VIADD R81, R79, UR33 ;  /* 0x000000214f517c36 */ /* 0x000fc60008000000 */
        /* <DEDUP_REMOVED lines=109> */
[----:B------:R-:W-:-:S04]  /*69f0*/  VIADD R46, R149, 0x9 ;  /* 0x00000009952e7836 */ /* 0x000fc80000000000 */
[----:B------:R-:W5:Y:S01]  /*6a00*/  SHFL.IDX PT, R85, R83, RZ, 0x1c1f ;  /* 0x001c1fff53557589 */ /* 0x000f6200000e0000 */
[----:B------:R-:W-:Y:S02]  /*6a10*/  SEL R46, R46, 0x9, !P2 ;  /* 0x000000092e2e7807 */ /* 0x000fe40005000000 */
[----:B------:R-:W-:Y:S01]  /*6a20*/  PLOP3.LUT P2, PT, PT, PT, UP1, 0x40, 0x0 ;  /* 0x000000000000781c */ /* 0x000fe20003f4e818 */
[C---:B-----5:R-:W-:Y:S02]  /*6a30*/  IMAD.IADD R80, R85.reuse, 0x1, R82 ;  /* 0x0000000155507824 */ /* 0x060fe400078e0252 */
[----:B------:R-:W-:Y:S01]  /*6a40*/  IMAD.IADD R79, R85, 0x1, R81 ;  /* 0x00000001554f7824 */ /* 0x000fe200078e0251 */
[----:B------:R-:W-:Y:S02]  /*6a50*/  WARPGROUP.DEPBAR.LE gsb0, 0x0 ;  /* 0x00008000000079c5 */ /* 0x000fe40000010000 */
[----:B------:R-:W-:-:S06]  /*6a60*/  WARPGROUP.ARRIVE ;  /* 0x00000000000079c5 */ /* 0x000fcc0000000000 */
[----:B------:R-:W-:Y:S03]  /*6a70*/  HGMMA.64x96x16.F32 R88, gdesc[UR28].tnspB, R88, gsb0 ;  /* 0x416000001c5879f0 */ /* 0x000fe60008000858 */
[----:B------:R-:W-:Y:S02]  /*6a80*/  WARPGROUP.DEPBAR.LE gsb0, 0x0 ;  /* 0x00008000000079c5 */ /* 0x000fe40000010000 */
[----:B------:R0:W-:Y:S06]  /*6a90*/  BAR.ARV R46, 0x100 ;  /* 0x0004002e0000751d */ /* 0x0001ec0000002000 */
[----:B------:R0:W-:Y:S01]  /*6aa0*/  @!P1 SYNCS.ARRIVE.TRANS64.RED.A1T0 RZ, [R47+URZ], RZ ;  /* 0x000000ff2fff99a7 */ /* 0x0001e2000810043f */
        /* <DEDUP_REMOVED lines=14> */
.L_x_11028:
[----:B------:R-:W-:-:S05]  /*6b90*/  IMAD.U32 R84, RZ, RZ, UR35 ;  /* 0x00000023ff547e24 */ /* 0x000fca000f8e00ff */
[----:B------:R-:W-:-:S13]  /*6ba0*/  ISETP.NE.AND P2, PT, R84, 0x1, PT ;  /* 0x000000015400780c */ /* 0x000fda0003f45270 */
[----:B------:R-:W0:Y:S02]  /*6bb0*/  @P2 LDC.64 R46, c[0x0][0x9e8] ;  /* 0x00027a00ff2e2b82 */ /* 0x000e240000000a00 */
[----:B0-----:R-:W-:-:S05]  /*6bc0*/  @P2 IMAD.HI.U32 R46, R85, R46, RZ ;  /* 0x0000002e552e2227 */ /* 0x001fca00078e00ff */
[----:B------:R-:W-:-:S07]  /*6bd0*/  @P2 SHF.R.U32.HI R85, RZ, R47, R46 ;  /* 0x0000002fff552219 */ /* 0x000fce000001162e */
.L_x_11029:
[----:B------:R-:W-:Y:S05]  /*6be0*/  BSYNC B0 ;  /* 0x0000000000007941 */ /* 0x000fea0003800000 */
.L_x_11027:
[----:B------:R-:W-:-:S04]  /*6bf0*/  IMAD R85, R85, R84, -R76 ;  /* 0x0000005455557224 */ /* 0x000fc800078e0a4c */
[----:B------:R-:W-:-:S05]  /*6c00*/  IMAD R85, R16, -0x2, R85 ;  /* 0xfffffffe10557824 */ /* 0x000fca00078e0255 */
[----:B------:R-:W-:Y:S02]  /*6c10*/  VIADDMNMX R80, R85, R84, R80, PT ;  /* 0x0000005455507246 */ /* 0x000fe40003800150 */
[----:B------:R-:W-:-:S07]  /*6c20*/  VIMNMX R79, R79, R85, !PT ;  /* 0x000000554f4f7248 */ /* 0x000fce0007fe0100 */
.L_x_11026:
[----:B------:R-:W-:Y:S01]  /*6c30*/  ISETP.GT.AND P2, PT, R0, -0x1, PT ;  /* 0xffffffff0000780c */ /* 0x000fe20003f44270 */
[----:B------:R-:W1:Y:S03]  /*6c40*/  SHFL.IDX PT, R83, R83, 0x1, 0x1c1f ;  /* 0x003c1f0053537f89 */ /* 0x000e6600000e0000 */
[C---:B------:R-:W-:Y:S02]  /*6c50*/  ISETP.GT.AND P5, PT, R79.reuse, RZ, P2 ;  /* 0x000000ff4f00720c */ /* 0x040fe400017a4270 */
[C---:B------:R-:W-:Y:S02]  /*6c60*/  ISETP.GT.AND P4, PT, R79.reuse, 0x1, P2 ;  /* 0x000000014f00780c */ /* 0x040fe40001784270 */
        /* <DEDUP_REMOVED lines=8> */
[----:B------:R-:W-:Y:S01]  /*6cf0*/  ISETP.GT.AND P5, PT, R79, 0x20, P2 ;  /* 0x000000204f00780c */ /* 0x000fe200017a4270 */
[--C-:B-1----:R-:W-:Y:S01]  /*6d00*/  IMAD.IADD R82, R82, 0x1, R83.reuse ;  /* 0x0000000152527824 */ /* 0x102fe200078e0253 */
[C---:B------:R-:W-:Y:S01]  /*6d10*/  ISETP.LT.OR P6, PT, R80.reuse, 0x9, P6 ;  /* 0x000000095000780c */ /* 0x040fe200037c1670 */
[----:B------:R-:W-:Y:S01]  /*6d20*/  IMAD.IADD R81, R81, 0x1, R83 ;  /* 0x0000000151517824 */ /* 0x000fe200078e0253 */
[C---:B------:R-:W-:Y:S02]  /*6d30*/  ISETP.LT.OR P3, PT, R80.reuse, 0xa, P3 ;  /* 0x0000000a5000780c */ /* 0x040fe40001f61670 */
[----:B------:R-:W-:Y:S02]  /*6d40*/  ISETP.LT.OR P5, PT, R80, 0x21, P5 ;  /* 0x000000215000780c */ /* 0x000fe40002fa1670 */
[----:B------:R-:W-:Y:S02]  /*6d50*/  FSEL R6, R6, -INF , !P4 ;  /* 0xff80000006067808 */ /* 0x000fe40006000000 */
[----:B------:R-:W-:-:S02]  /*6d60*/  FSEL R46, R10, -INF , !P6 ;  /* 0xff8000000a2e7808 */ /* 0x000fc40007000000 */
[----:B------:R-:W-:Y:S02]  /*6d70*/  FSEL R47, R11, -INF , !P3 ;  /* 0xff8000000b2f7808 */ /* 0x000fe40005800000 */
[C---:B------:R-:W-:Y:S02]  /*6d80*/  ISETP.GT.AND P4, PT, R79.reuse, 0x11, P2 ;  /* 0x000000114f00780c */ /* 0x040fe40001784270 */
[C---:B------:R-:W-:Y:S02]  /*6d90*/  ISETP.GT.AND P6, PT, R79.reuse, 0x18, P2 ;  /* 0x000000184f00780c */ /* 0x040fe400017c4270 */
[C---:B------:R-:W-:Y:S02]  /*6da0*/  ISETP.GT.AND P3, PT, R79.reuse, 0x19, P2 ;  /* 0x000000194f00780c */ /* 0x040fe40001764270 */
        /* <DEDUP_REMOVED lines=91> */
.L_x_11032:
[----:B------:R-:W-:-:S05]  /*7360*/  IMAD.U32 R79, RZ, RZ, UR35 ;  /* 0x00000023ff4f7e24 */ /* 0x000fca000f8e00ff */
[----:B------:R-:W-:-:S13]  /*7370*/  ISETP.NE.AND P3, PT, R79, 0x1, PT ;  /* 0x000000014f00780c */ /* 0x000fda0003f65270 */
[----:B------:R-:W0:Y:S02]  /*7380*/  @P3 LDC.64 R10, c[0x0][0x9e8] ;  /* 0x00027a00ff0a3b82 */ /* 0x000e240000000a00 */
[----:B0-----:R-:W-:-:S05]  /*7390*/  @P3 IMAD.HI.U32 R10, R83, R10, RZ ;  /* 0x0000000a530a3227 */ /* 0x001fca00078e00ff */
[----:B------:R-:W-:-:S07]  /*73a0*/  @P3 SHF.R.U32.HI R83, RZ, R11, R10 ;  /* 0x0000000bff533219 */ /* 0x000fce000001160a */
.L_x_11033:
[----:B------:R-:W-:Y:S05]  /*73b0*/  BSYNC B0 ;  /* 0x0000000000007941 */ /* 0x000fea0003800000 */
.L_x_11031:
[----:B------:R-:W-:-:S04]  /*73c0*/  IMAD R83, R83, R79, -R76 ;  /* 0x0000004f53537224 */ /* 0x000fc800078e0a4c */
[----:B------:R-:W-:-:S05]  /*73d0*/  IMAD R83, R16, -0x2, R83 ;  /* 0xfffffffe10537824 */ /* 0x000fca00078e0253 */
[----:B------:R-:W-:Y:S02]  /*73e0*/  VIADDMNMX R82, R83, R79, R82, PT ;  /* 0x0000004f53527246 */ /* 0x000fe40003800152 */
[----:B------:R-:W-:-:S07]  /*73f0*/  VIMNMX R81, R81, R83, !PT ;  /* 0x0000005351517248 */ /* 0x000fce0007fe0100 */
.L_x_11030:
        /* <DEDUP_REMOVED lines=35> */
[----:B------:R-:W-:Y:S02]  /*7630*/  FMNMX.FTZ R11, R45, R10, !PT ;  /* 0x0000000a2d0b7209 */ /* 0x000fe40007810000 */
[----:B------:R-:W-:-:S02]  /*7640*/  FSEL R30, R30, -INF , !P5 ;  /* 0xff8000001e1e7808 */ /* 0x000fc40006800000 */
[----:B------:R-:W-:Y:S02]  /*7650*/  FMNMX.FTZ R10, R50, R11, !PT ;  /* 0x0000000b320a7209 */ /* 0x000fe40007810000 */
[----:B------:R-:W-:Y:S02]  /*7660*/  ISETP.GT.AND P5, PT, R81, RZ, P2 ;  /* 0x000000ff5100720c */ /* 0x000fe400017a4270 */
        /* <DEDUP_REMOVED lines=27> */
[----:B------:R-:W-:-:S05]  /*7820*/  FSEL R11, R79, RZ, P6 ;  /* 0x000000ff4f0b7208 */ /* 0x000fca0003000000 */
[--C-:B------:R-:W-:Y:S01]  /*7830*/  FFMA.FTZ R76, R46, UR34, -R11.reuse ;  /* 0x000000222e4c7c23 */ /* 0x100fe2000801080b */
[--C-:B------:R-:W-:Y:S01]  /*7840*/  FFMA.FTZ R80, R14, UR34, -R11.reuse ;  /* 0x000000220e507c23 */ /* 0x100fe2000801080b */
[----:B------:R-:W-:Y:S01]  /*7850*/  FSEL R14, R8, -INF , !P5 ;  /* 0xff800000080e7808 */ /* 0x000fe20006800000 */
[--C-:B------:R-:W-:Y:S01]  /*7860*/  FFMA.FTZ R79, R47, UR34, -R11.reuse ;  /* 0x000000222f4f7c23 */ /* 0x100fe2000801080b */
[----:B------:R-:W-:Y:S01]  /*7870*/  FSEL R46, R27, -INF , !P4 ;  /* 0xff8000001b2e7808 */ /* 0x000fe20006000000 */
[----:B------:R-:W-:Y:S01]  /*7880*/  MUFU.EX2 R8, R80 ;  /* 0x0000005000087308 */ /* 0x000fe20000000800 */
[----:B------:R-:W-:Y:S01]  /*7890*/  FSEL R47, R31, -INF , !P3 ;  /* 0xff8000001f2f7808 */ /* 0x000fe20005800000 */
[--C-:B------:R-:W-:Y:S01]  /*78a0*/  FFMA.FTZ R5, R5, UR34, -R11.reuse ;  /* 0x0000002205057c23 */ /* 0x100fe2000801080b */
[C---:B------:R-:W-:Y:S01]  /*78b0*/  ISETP.GT.AND P4, PT, R81.reuse, 0x28, P2 ;  /* 0x000000285100780c */ /* 0x040fe20001784270 */
[--C-:B------:R-:W-:Y:S01]  /*78c0*/  FFMA.FTZ R6, R6, UR34, -R11.reuse ;  /* 0x0000002206067c23 */ /* 0x100fe2000801080b */
[----:B------:R-:W-:Y:S01]  /*78d0*/  ISETP.GT.AND P3, PT, R81, 0x29, P2 ;  /* 0x000000295100780c */ /* 0x000fe20001764270 */
[--C-:B------:R-:W-:Y:S01]  /*78e0*/  FFMA.FTZ R15, R15, UR34, -R11.reuse ;  /* 0x000000220f0f7c23 */ /* 0x100fe2000801080b */
[C---:B------:R-:W-:Y:S01]  /*78f0*/  ISETP.LT.OR P4, PT, R82.reuse, 0x29, P4 ;  /* 0x000000295200780c */ /* 0x040fe20002781670 */
[----:B------:R0:W-:Y:S01]  /*7900*/  MUFU.EX2 R27, R76 ;  /* 0x0000004c001b7308 */ /* 0x0001e20000000800 */
[----:B------:R-:W-:Y:S01]  /*7910*/  ISETP.LT.OR P5, PT, R82, 0x2a, P3 ;  /* 0x0000002a5200780c */ /* 0x000fe20001fa1670 */
[--C-:B------:R-:W-:Y:S01]  /*7920*/  FFMA.FTZ R24, R24, UR34, -R11.reuse ;  /* 0x0000002218187c23 */ /* 0x100fe2000801080b */
[----:B------:R-:W-:Y:S01]  /*7930*/  FSEL R34, R34, -INF , !P4 ;  /* 0xff80000022227808 */ /* 0x000fe20006000000 */
[--C-:B------:R-:W-:Y:S01]  /*7940*/  FFMA.FTZ R25, R25, UR34, -R11.reuse ;  /* 0x0000002219197c23 */ /* 0x100fe2000801080b */
[C---:B------:R-:W-:Y:S01]  /*7950*/  ISETP.GT.AND P4, PT, R81.reuse, 0x30, P2 ;  /* 0x000000305100780c */ /* 0x040fe20001784270 */
[--C-:B------:R-:W-:Y:S01]  /*7960*/  FFMA.FTZ R28, R28, UR34, -R11.reuse ;  /* 0x000000221c1c7c23 */ /* 0x100fe2000801080b */
[----:B------:R-:W-:Y:S01]  /*7970*/  ISETP.GT.AND P3, PT, R81, 0x31, P2 ;  /* 0x000000315100780c */ /* 0x000fe20001764270 */
[----:B------:R1:W-:Y:S01]  /*7980*/  MUFU.EX2 R31, R79 ;  /* 0x0000004f001f7308 */ /* 0x0003e20000000800 */
[----:B0-----:R-:W-:Y:S01]  /*7990*/  FMNMX.FTZ R76, R14, R7, !PT ;  /* 0x000000070e4c7209 */ /* 0x001fe20007810000 */
[--C-:B------:R-:W-:Y:S01]  /*79a0*/  FFMA.FTZ R29, R29, UR34, -R11.reuse ;  /* 0x000000221d1d7c23 */ /* 0x100fe2000801080b */
[----:B------:R-:W-:Y:S01]  /*79b0*/  FSEL R35, R35, -INF , !P5 ;  /* 0xff80000023237808 */ /* 0x000fe20006800000 */
[--C-:B------:R-:W-:Y:S01]  /*79c0*/  FFMA.FTZ R32, R32, UR34, -R11.reuse ;  /* 0x0000002220207c23 */ /* 0x100fe2000801080b */
[----:B------:R-:W-:Y:S01]  /*79d0*/  ISETP.LT.OR P4, PT, R82, 0x31, P4 ;  /* 0x000000315200780c */ /* 0x000fe20002781670 */
[--C-:B------:R-:W-:Y:S01]  /*79e0*/  FFMA.FTZ R33, R33, UR34, -R11.reuse ;  /* 0x0000002221217c23 */ /* 0x100fe2000801080b */
[----:B------:R-:W-:Y:S01]  /*79f0*/  ISETP.GT.AND P5, PT, R81, 0x38, P2 ;  /* 0x000000385100780c */ /* 0x000fe200017a4270 */
[--C-:B------:R-:W-:Y:S01]  /*7a00*/  FFMA.FTZ R36, R36, UR34, -R11.reuse ;  /* 0x0000002224247c23 */ /* 0x100fe2000801080b */
[----:B-1----:R-:W-:Y:S01]  /*7a10*/  FMNMX.FTZ R79, R9, R76, !PT ;  /* 0x0000004c094f7209 */ /* 0x002fe20007810000 */
        /* <DEDUP_REMOVED lines=31> */
[----:B------:R-:W-:Y:S01]  /*7c10*/  FMNMX.FTZ R79, R47, R76, !PT ;  /* 0x0000004c2f4f7209 */ /* 0x000fe20007810000 */
[----:B------:R-:W-:Y:S01]  /*7c20*/  MUFU.EX2 R5, R5 ;  /* 0x0000000500057308 */ /* 0x000fe20000000800 */
[----:B------:R-:W-:-:S02]  /*7c30*/  ISETP.GT.AND P5, PT, R81, 0x41, P2 ;  /* 0x000000415100780c */ /* 0x000fc400017a4270 */
[----:B------:R-:W-:Y:S02]  /*7c40*/  FMNMX.FTZ R76, R34, R79, !PT ;  /* 0x0000004f224c7209 */ /* 0x000fe40007810000 */
[----:B------:R-:W-:Y:S02]  /*7c50*/  FSEL R43, R43, -INF , !P4 ;  /* 0xff8000002b2b7808 */ /* 0x000fe40006000000 */
[----:B------:R-:W-:Y:S01]  /*7c60*/  FMNMX.FTZ R79, R35, R76, !PT ;  /* 0x0000004c234f7209 */ /* 0x000fe20007810000 */
[----:B------:R-:W-:Y:S01]  /*7c70*/  MUFU.EX2 R6, R6 ;  /* 0x0000000600067308 */ /* 0x000fe20000000800 */
[----:B------:R-:W-:Y:S02]  /*7c80*/  ISETP.LT.OR P3, PT, R82, 0x41, P3 ;  /* 0x000000415200780c */ /* 0x000fe40001f61670 */
[----:B------:R-:W-:Y:S02]  /*7c90*/  FMNMX.FTZ R76, R38, R79, !PT ;  /* 0x0000004f264c7209 */ /* 0x000fe40007810000 */
[----:B------:R-:W-:-:S02]  /*7ca0*/  ISETP.GT.AND P4, PT, R81, 0x48, P2 ;  /* 0x000000485100780c */ /* 0x000fc40001784270 */
[----:B------:R-:W-:Y:S01]  /*7cb0*/  FMNMX.FTZ R79, R39, R76, !PT ;  /* 0x0000004c274f7209 */ /* 0x000fe20007810000 */
[----:B------:R-:W-:Y:S01]  /*7cc0*/  MUFU.EX2 R15, R15 ;  /* 0x0000000f000f7308 */ /* 0x000fe20000000800 */
[----:B------:R-:W-:Y:S02]  /*7cd0*/  ISETP.LT.OR P5, PT, R82, 0x42, P5 ;  /* 0x000000425200780c */ /* 0x000fe40002fa1670 */
[----:B------:R-:W-:Y:S02]  /*7ce0*/  FMNMX.FTZ R76, R42, R79, !PT ;  /* 0x0000004f2a4c7209 */ /* 0x000fe40007810000 */
        /* <DEDUP_REMOVED lines=14> */
[----:B------:R-:W-:Y:S02]  /*7dd0*/  FSEL R53, R53, -INF , !P3 ;  /* 0xff80000035357808 */ /* 0x000fe40005800000 */
        /* <DEDUP_REMOVED lines=9> */
[----:B------:R-:W-:Y:S02]  /*7e70*/  FSEL R57, R57, -INF , !P4 ;  /* 0xff80000039397808 */ /* 0x000fe40006000000 */
        /* <DEDUP_REMOVED lines=8> */
[----:B------:R-:W-:-:S02]  /*7f00*/  ISETP.LT.OR P4, PT, R82, 0x61, P4 ;  /* 0x000000615200780c */ /* 0x000fc40002781670 */
[----:B------:R-:W-:Y:S02]  /*7f10*/  ISETP.GT.AND P3, PT, R81, 0x61, P2 ;  /* 0x000000615100780c */ /* 0x000fe40001764270 */
[----:B------:R-:W-:Y:S02]  /*7f20*/  FSEL R61, R61, -INF , !P5 ;  /* 0xff8000003d3d7808 */ /* 0x000fe40006800000 */
[----:B------:R-:W-:Y:S01]  /*7f30*/  FMNMX.FTZ R76, R60, R79, !PT ;  /* 0x0000004f3c4c7209 */ /* 0x000fe20007810000 */
[----:B------:R-:W-:Y:S01]  /*7f40*/  MUFU.EX2 R37, R37 ;  /* 0x0000002500257308 */ /* 0x000fe20000000800 */
[----:B------:R-:W-:Y:S02]  /*7f50*/  FSEL R64, R64, -INF , !P4 ;  /* 0xff80000040407808 */ /* 0x000fe40006000000 */
[C---:B------:R-:W-:Y:S02]  /*7f60*/  ISETP.GT.AND P4, PT, R81.reuse, 0x69, P2 ;  /* 0x000000695100780c */ /* 0x040fe40001784270 */
[----:B------:R-:W-:-:S02]  /*7f70*/  ISETP.GT.AND P5, PT, R81, 0x68, P2 ;  /* 0x000000685100780c */ /* 0x000fc400017a4270 */
[C---:B------:R-:W-:Y:S01]  /*7f80*/  ISETP.LT.OR P3, PT, R82.reuse, 0x62, P3 ;  /* 0x000000625200780c */ /* 0x040fe20001f61670 */
[----:B------:R-:W-:Y:S01]  /*7f90*/  MUFU.EX2 R40, R40 ;  /* 0x0000002800287308 */ /* 0x000fe20000000800 */
[----:B------:R-:W-:Y:S02]  /*7fa0*/  FMNMX.FTZ R79, R61, R76, !PT ;  /* 0x0000004c3d4f7209 */ /* 0x000fe40007810000 */
[C---:B------:R-:W-:Y:S02]  /*7fb0*/  ISETP.LT.OR P4, PT, R82.reuse, 0x6a, P4 ;  /* 0x0000006a5200780c */ /* 0x040fe40002781670 */
[----:B------:R-:W-:Y:S02]  /*7fc0*/  FSEL R65, R65, -INF , !P3 ;  /* 0xff80000041417808 */ /* 0x000fe40005800000 */
[----:B------:R-:W-:Y:S01]  /*7fd0*/  ISETP.LT.OR P5, PT, R82, 0x69, P5 ;  /* 0x000000695200780c */ /* 0x000fe20002fa1670 */
[----:B------:R-:W-:Y:S01]  /*7fe0*/  MUFU.EX2 R41, R41 ;  /* 0x0000002900297308 */ /* 0x000fe20000000800 */
[----:B------:R-:W-:-:S02]  /*7ff0*/  FMNMX.FTZ R80, R64, R79, !PT ;  /* 0x0000004f40507209 */ /* 0x000fc40007810000 */
[----:B------:R-:W-:Y:S02]  /*8000*/  ISETP.GT.AND P3, PT, R81, 0x70, P2 ;  /* 0x000000705100780c */ /* 0x000fe40001764270 */
[----:B------:R-:W-:Y:S02]  /*8010*/  FSEL R76, R69, -INF , !P4 ;  /* 0xff800000454c7808 */ /* 0x000fe40006000000 */
[----:B------:R-:W-:Y:S01]  /*8020*/  FSEL R68, R68, -INF , !P5 ;  /* 0xff80000044447808 */ /* 0x000fe20006800000 */
[----:B------:R-:W-:Y:S01]  /*8030*/  MUFU.EX2 R44, R44 ;  /* 0x0000002c002c7308 */ /* 0x000fe20000000800 */
[----:B------:R-:W-:Y:S02]  /*8040*/  FMNMX.FTZ R69, R65, R80, !PT ;  /* 0x0000005041457209 */ /* 0x000fe40007810000 */
[----:B------:R-:W-:Y:S02]  /*8050*/  ISETP.LT.OR P3, PT, R82, 0x71, P3 ;  /* 0x000000715200780c */ /* 0x000fe40001f61670 */
[----:B------:R-:W-:-:S02]  /*8060*/  ISETP.GT.AND P5, PT, R81, 0x71, P2 ;  /* 0x000000715100780c */ /* 0x000fc400017a4270 */
[----:B------:R-:W-:Y:S01]  /*8070*/  FMNMX.FTZ R69, R68, R69, !PT ;  /* 0x0000004544457209 */ /* 0x000fe20007810000 */
[----:B------:R-:W-:Y:S01]  /*8080*/  MUFU.EX2 R45, R45 ;  /* 0x0000002d002d7308 */ /* 0x000fe20000000800 */
[----:B------:R-:W-:Y:S02]  /*8090*/  FSEL R79, R72, -INF , !P3 ;  /* 0xff800000484f7808 */ /* 0x000fe40005800000 */
[C---:B------:R-:W-:Y:S02]  /*80a0*/  ISETP.GT.AND P4, PT, R81.reuse, 0x78, P2 ;  /* 0x000000785100780c */ /* 0x040fe40001784270 */
[----:B------:R-:W-:Y:S02]  /*80b0*/  ISETP.LT.OR P5, PT, R82, 0x72, P5 ;  /* 0x000000725200780c */ /* 0x000fe40002fa1670 */
[----:B------:R-:W-:Y:S01]  /*80c0*/  FMNMX.FTZ R72, R76, R69, !PT ;  /* 0x000000454c487209 */ /* 0x000fe20007810000 */
[----:B------:R-:W-:Y:S01]  /*80d0*/  MUFU.EX2 R50, R50 ;  /* 0x0000003200327308 */ /* 0x000fe20000000800 */
[----:B------:R-:W-:-:S02]  /*80e0*/  ISETP.GT.AND P2, PT, R81, 0x79, P2 ;  /* 0x000000795100780c */ /* 0x000fc40001744270 */
[C---:B------:R-:W-:Y:S02]  /*80f0*/  ISETP.LT.OR P4, PT, R82.reuse, 0x79, P4 ;  /* 0x000000795200780c */ /* 0x040fe40002781670 */
[----:B------:R-:W-:Y:S02]  /*8100*/  FSEL R80, R73, -INF , !P5 ;  /* 0xff80000049507808 */ /* 0x000fe40006800000 */
[----:B------:R-:W-:Y:S01]  /*8110*/  FMNMX.FTZ R69, R79, R72, !PT ;  /* 0x000000484f457209 */ /* 0x000fe20007810000 */
[----:B------:R-:W-:Y:S01]  /*8120*/  MUFU.EX2 R51, R51 ;  /* 0x0000003300337308 */ /* 0x000fe20000000800 */
[----:B------:R-:W-:Y:S01]  /*8130*/  ISETP.LT.OR P2, PT, R82, 0x7a, P2 ;  /* 0x0000007a5200780c */ /* 0x000fe20001741670 */
[----:B------:R-:W-:Y:S01]  /*8140*/  FFMA.FTZ R82, R77, UR34, -R11 ;  /* 0x000000224d527c23 */ /* 0x000fe2000801080b */
[----:B------:R-:W-:Y:S02]  /*8150*/  FSEL R75, R75, -INF , !P4 ;  /* 0xff8000004b4b7808 */ /* 0x000fe40006000000 */
[----:B------:R-:W-:-:S02]  /*8160*/  FMNMX.FTZ R72, R80, R69, !PT ;  /* 0x0000004550487209 */ /* 0x000fc40007810000 */
[----:B------:R-:W-:Y:S01]  /*8170*/  FSEL R78, R78, -INF , !P2 ;  /* 0xff8000004e4e7808 */ /* 0x000fe20005000000 */
[----:B------:R-:W-:Y:S01]  /*8180*/  MUFU.EX2 R54, R54 ;  /* 0x0000003600367308 */ /* 0x000fe20000000800 */
[----:B------:R-:W-:Y:S02]  /*8190*/  FMNMX.FTZ R69, R75, R72, !PT ;  /* 0x000000484b457209 */ /* 0x000fe40007810000 */
[----:B------:R-:W-:Y:S02]  /*81a0*/  FSEL R81, R10, RZ, P6 ;  /* 0x000000ff0a517208 */ /* 0x000fe40003000000 */
[----:B------:R-:W-:-:S03]  /*81b0*/  FMNMX.FTZ R69, R78, R69, !PT ;  /* 0x000000454e457209 */ /* 0x000fc60007810000 */
[----:B------:R-:W-:Y:S01]  /*81c0*/  FADD.FTZ R81, -R81, R4 ;  /* 0x0000000451517221 */ /* 0x000fe20000010100 */
[----:B------:R-:W-:Y:S01]  /*81d0*/  MUFU.EX2 R55, R55 ;  /* 0x0000003700377308 */ /* 0x000fe20000000800 */
[----:B------:R-:W0:Y:S07]  /*81e0*/  SHFL.BFLY PT, R72, R69, 0x2, 0x1f ;  /* 0x0c401f0045487f89 */ /* 0x000e2e00000e0000 */
[----:B------:R-:W-:Y:S08]  /*81f0*/  MUFU.EX2 R58, R58 ;  /* 0x0000003a003a7308 */ /* 0x000ff00000000800 */
[----:B------:R-:W-:Y:S08]  /*8200*/  MUFU.EX2 R59, R59 ;  /* 0x0000003b003b7308 */ /* 0x000ff00000000800 */
[----:B------:R-:W-:Y:S01]  /*8210*/  MUFU.EX2 R62, R62 ;  /* 0x0000003e003e7308 */ /* 0x000fe20000000800 */
[----:B0-----:R-:W-:Y:S01]  /*8220*/  FMNMX.FTZ R72, R69, R72, !PT ;  /* 0x0000004845487209 */ /* 0x001fe20007810000 */
[--C-:B------:R-:W-:Y:S01]  /*8230*/  FFMA.FTZ R69, R70, UR34, -R11.reuse ;  /* 0x0000002246457c23 */ /* 0x100fe2000801080b */
[----:B------:R-:W-:-:S03]  /*8240*/  FFMA.FTZ R70, R74, UR34, -R11 ;  /* 0x000000224a467c23 */ /* 0x000fc6000801080b */
[----:B------:R-:W0:Y:S02]  /*8250*/  SHFL.BFLY PT, R73, R72, 0x1, 0x1f ;  /* 0x0c201f0048497f89 */ /* 0x000e2400000e0000 */
[----:B------:R-:W-:Y:S08]  /*8260*/  MUFU.EX2 R63, R63 ;  /* 0x0000003f003f7308 */ /* 0x000ff00000000800 */
[----:B------:R-:W-:Y:S08]  /*8270*/  MUFU.EX2 R66, R66 ;  /* 0x0000004200427308 */ /* 0x000ff00000000800 */
[----:B------:R-:W-:Y:S01]  /*8280*/  MUFU.EX2 R67, R67 ;  /* 0x0000004300437308 */ /* 0x000fe20000000800 */
[----:B0-----:R-:W-:Y:S01]  /*8290*/  FMNMX.FTZ R11, R72, R73, !PT ;  /* 0x00000049480b7209 */ /* 0x001fe20007810000 */
[----:B------:R-:W-:-:S06]  /*82a0*/  FMUL.FTZ R73, R81, UR34 ;  /* 0x0000002251497c20 */ /* 0x000fcc0008410000 */
[----:B------:R-:W-:Y:S01]  /*82b0*/  MUFU.EX2 R72, R82 ;  /* 0x0000005200487308 */ /* 0x000fe20000000800 */
[C---:B------:R-:W-:Y:S01]  /*82c0*/  FSETP.NEU.FTZ.AND P2, PT, R11.reuse, -INF , PT ;  /* 0xff8000000b00780b */ /* 0x040fe20003f5d000 */
[----:B------:R-:W-:-:S03]  /*82d0*/  FMUL.FTZ R77, R11, UR34 ;  /* 0x000000220b4d7c20 */ /* 0x000fc60008410000 */
[----:B------:R-:W-:Y:S02]  /*82e0*/  FSEL R4, R11, RZ, P2 ;  /* 0x000000ff0b047208 */ /* 0x000fe40001000000 */
[----:B------:R-:W-:Y:S01]  /*82f0*/  FSEL R77, R77, RZ, P2 ;  /* 0x000000ff4d4d7208 */ /* 0x000fe20001000000 */
[----:B------:R-:W0:Y:S01]  /*8300*/  MUFU.EX2 R73, R73 ;  /* 0x0000004900497308 */ /* 0x000e220000000800 */
[----:B------:R-:W-:Y:S01]  /*8310*/  ISETP.GT.AND P2, PT, R0, UR57, PT ;  /* 0x0000003900007c0c */ /* 0x000fe2000bf44270 */
[----:B------:R-:W-:Y:S01]  /*8320*/  FADD.FTZ R4, -R4, R7 ;  /* 0x0000000704047221 */ /* 0x000fe20000010100 */
[----:B------:R-:W-:Y:S02]  /*8330*/  VIADD R0, R0, 0xffffffff ;  /* 0xffffffff00007836 */ /* 0x000fe40000000000 */
[--C-:B------:R-:W-:Y:S01]  /*8340*/  FFMA.FTZ R84, R13, UR34, -R77.reuse ;  /* 0x000000220d547c23 */ /* 0x100fe2000801084d */
[--C-:B------:R-:W-:Y:S01]  /*8350*/  FFMA.FTZ R13, R20, UR34, -R77.reuse ;  /* 0x00000022140d7c23 */ /* 0x100fe2000801084d */
[--C-:B------:R-:W-:Y:S01]  /*8360*/  FFMA.FTZ R74, R14, UR34, -R77.reuse ;  /* 0x000000220e4a7c23 */ /* 0x100fe2000801084d */
[--C-:B------:R-:W-:Y:S01]  /*8370*/  FFMA.FTZ R20, R21, UR34, -R77.reuse ;  /* 0x0000002215147c23 */ /* 0x100fe2000801084d */
[--C-:B------:R-:W-:Y:S01]  /*8380*/  FFMA.FTZ R21, R26, UR34, -R77.reuse ;  /* 0x000000221a157c23 */ /* 0x100fe2000801084d */
[--C-:B------:R-:W-:Y:S01]  /*8390*/  FFMA.FTZ R26, R46, UR34, -R77.reuse ;  /* 0x000000222e1a7c23 */ /* 0x100fe2000801084d */
[----:B------:R-:W-:Y:S01]  /*83a0*/  FMUL.FTZ R4, R4, UR34 ;  /* 0x0000002204047c20 */ /* 0x000fe20008410000 */
[--C-:B------:R-:W-:Y:S01]  /*83b0*/  FFMA.FTZ R46, R30, UR34, -R77.reuse ;  /* 0x000000221e2e7c23 */ /* 0x100fe2000801084d */
[--C-:B------:R-:W-:Y:S01]  /*83c0*/  FFMA.FTZ R81, R9, UR34, -R77.reuse ;  /* 0x0000002209517c23 */ /* 0x100fe2000801084d */
[----:B------:R-:W-:Y:S01]  /*83d0*/  IMAD.U32 R30, RZ, RZ, UR46 ;  /* 0x0000002eff1e7e24 */ /* 0x000fe2000f8e00ff */
[----:B------:R-:W-:Y:S01]  /*83e0*/  MUFU.EX2 R74, R74 ;  /* 0x0000004a004a7308 */ /* 0x000fe20000000800 */
[--C-:B------:R-:W-:Y:S01]  /*83f0*/  FFMA.FTZ R12, R12, UR34, -R77.reuse ;  /* 0x000000220c0c7c23 */ /* 0x100fe2000801084d */
[----:B------:R-:W-:Y:S01]  /*8400*/  FFMA.FTZ R83, R35, UR34, -R77 ;  /* 0x0000002223537c23 */ /* 0x000fe2000801084d */
[----:B0-----:R-:W-:Y:S01]  /*8410*/  FFMA.FTZ R7, R73, R3, R5 ;  /* 0x0000000349077223 */ /* 0x001fe20000010005 */
[----:B------:R-:W-:Y:S01]  /*8420*/  @!P1 LEA R30, R30, UR42, 0x3 ;  /* 0x0000002a1e1e9c11 */ /* 0x000fe2000f8e18ff */
[--C-:B------:R-:W-:Y:S01]  /*8430*/  FFMA.FTZ R35, R43, UR34, -R77.reuse ;  /* 0x000000222b237c23 */ /* 0x100fe2000801084d */
[--C-:B------:R-:W-:Y:S01]  /*8440*/  FFMA.FTZ R43, R49, UR34, -R77.reuse ;  /* 0x00000022312b7c23 */ /* 0x100fe2000801084d */
[----:B------:R-:W-:Y:S01]  /*8450*/  FFMA.FTZ R47, R47, UR34, -R77 ;  /* 0x000000222f2f7c23 */ /* 0x000fe2000801084d */
[----:B------:R0:W1:Y:S01]  /*8460*/  MUFU.EX2 R9, R4 ;  /* 0x0000000400097308 */ /* 0x0000620000000800 */
[----:B------:R-:W-:-:S02]  /*8470*/  @!P1 VIADD R30, R30, 0x2d860 ;  /* 0x0002d8601e1e9836 */ /* 0x000fc40000000000 */
[--C-:B------:R-:W-:Y:S01]  /*8480*/  FFMA.FTZ R34, R34, UR34, -R77.reuse ;  /* 0x0000002222227c23 */ /* 0x100fe2000801084d */
[--C-:B------:R-:W-:Y:S01]  /*8490*/  FFMA.FTZ R14, R39, UR34, -R77.reuse ;  /* 0x00000022270e7c23 */ /* 0x100fe2000801084d */
[--C-:B------:R-:W-:Y:S01]  /*84a0*/  FFMA.FTZ R39, R42, UR34, -R77.reuse ;  /* 0x000000222a277c23 */ /* 0x100fe2000801084d */
[--C-:B------:R-:W-:Y:S01]  /*84b0*/  FFMA.FTZ R42, R48, UR34, -R77.reuse ;  /* 0x00000022302a7c23 */ /* 0x100fe2000801084d */
[----:B------:R-:W-:Y:S01]  /*84c0*/  @!P1 PRMT R30, RZ, 0x654, R30 ;  /* 0x00000654ff1e9816 */ /* 0x000fe2000000001e */
[----:B------:R-:W-:Y:S01]  /*84d0*/  FFMA.FTZ R48, R53, UR34, -R77 ;  /* 0x0000002235307c23 */ /* 0x000fe2000801084d */
[----:B------:R-:W2:Y:S01]  /*84e0*/  MUFU.EX2 R81, R81 ;  /* 0x0000005100517308 */ /* 0x000ea20000000800 */
[----:B0-----:R-:W-:Y:S01]  /*84f0*/  FADD.FTZ R4, R6, R7 ;  /* 0x0000000706047221 */ /* 0x001fe20000010000 */
[----:B------:R0:W-:Y:S01]  /*8500*/  @!P1 SYNCS.ARRIVE.TRANS64.RED.A1T0 RZ, [R30+URZ], RZ ;  /* 0x000000ff1eff99a7 */ /* 0x0001e2000810043f */
[--C-:B------:R-:W-:Y:S01]  /*8510*/  FFMA.FTZ R3, R52, UR34, -R77.reuse ;  /* 0x0000002234037c23 */ /* 0x100fe2000801084d */
[--C-:B------:R-:W-:Y:S01]  /*8520*/  FFMA.FTZ R57, R57, UR34, -R77.reuse ;  /* 0x0000002239397c23 */ /* 0x100fe2000801084d */
[--C-:B------:R-:W-:Y:S01]  /*8530*/  FFMA.FTZ R52, R61, UR34, -R77.reuse ;  /* 0x000000223d347c23 */ /* 0x100fe2000801084d */
[--C-:B------:R-:W-:Y:S01]  /*8540*/  FFMA.FTZ R65, R65, UR34, -R77.reuse ;  /* 0x0000002241417c23 */ /* 0x100fe2000801084d */
[--C-:B------:R-:W-:Y:S01]  /*8550*/  FFMA.FTZ R68, R68, UR34, -R77.reuse ;  /* 0x0000002244447c23 */ /* 0x100fe2000801084d */
[----:B------:R3:W4:Y:S01]  /*8560*/  MUFU.EX2 R82, R12 ;  /* 0x0000000c00527308 */ /* 0x0007220000000800 */
[----:B-1----:R-:W-:Y:S01]  /*8570*/  FFMA.FTZ R2, R9, R2, R74 ;  /* 0x0000000209027223 */ /* 0x002fe2000001004a */
[----:B0-----:R-:W-:Y:S01]  /*8580*/  FADD.FTZ R30, R27, R4 ;  /* 0x000000041b1e7221 */ /* 0x001fe20000010000 */
[----:B------:R-:W-:Y:S01]  /*8590*/  F2FP.F16.F32.PACK_AB R4, R6, R5 ;  /* 0x000000050604723e */ /* 0x000fe200000000ff */
[--C-:B------:R-:W-:Y:S01]  /*85a0*/  FFMA.FTZ R76, R76, UR34, -R77.reuse ;  /* 0x000000224c4c7c23 */ /* 0x100fe2000801084d */
[C---:B------:R-:W-:Y:S01]  /*85b0*/  F2FP.F16.F32.PACK_AB R6, R31.reuse, R27 ;  /* 0x0000001b1f06723e */ /* 0x040fe200000000ff */
[----:B------:R-:W-:Y:S01]  /*85c0*/  FADD.FTZ R49, R31, R30 ;  /* 0x0000001e1f317221 */ /* 0x000fe20000010000 */
[--C-:B------:R-:W-:Y:S01]  /*85d0*/  FFMA.FTZ R79, R79, UR34, -R77.reuse ;  /* 0x000000224f4f7c23 */ /* 0x100fe2000801084d */
[----:B------:R-:W0:Y:S01]  /*85e0*/  MUFU.EX2 R84, R84 ;  /* 0x0000005400547308 */ /* 0x000e220000000800 */
[----:B--2---:R-:W-:Y:S01]  /*85f0*/  FADD.FTZ R5, R81, R2 ;  /* 0x0000000251057221 */ /* 0x004fe20000010000 */
[----:B---3--:R-:W-:Y:S01]  /*8600*/  FFMA.FTZ R12, R38, UR34, -R77 ;  /* 0x00000022260c7c23 */ /* 0x008fe2000801084d */
[----:B------:R-:W-:Y:S01]  /*8610*/  FADD.FTZ R38, R8, R49 ;  /* 0x0000003108267221 */ /* 0x000fe20000010000 */
[--C-:B------:R-:W-:Y:S01]  /*8620*/  FFMA.FTZ R2, R56, UR34, -R77.reuse ;  /* 0x0000002238027c23 */ /* 0x100fe2000801084d */
[--C-:B------:R-:W-:Y:S01]  /*8630*/  FFMA.FTZ R49, R64, UR34, -R77.reuse ;  /* 0x0000002240317c23 */ /* 0x100fe2000801084d */
[----:B------:R-:W-:Y:S01]  /*8640*/  FFMA.FTZ R80, R80, UR34, -R77 ;  /* 0x0000002250507c23 */ /* 0x000fe2000801084d */
[----:B------:R-:W-:Y:S01]  /*8650*/  FADD.FTZ R27, R15, R38 ;  /* 0x000000260f1b7221 */ /* 0x000fe20000010000 */
[----:B------:R-:W1:Y:S01]  /*8660*/  MUFU.EX2 R13, R13 ;  /* 0x0000000d000d7308 */ /* 0x000e620000000800 */
[----:B----4-:R-:W-:Y:S01]  /*8670*/  FADD.FTZ R7, R82, R5 ;  /* 0x0000000552077221 */ /* 0x010fe20000010000 */
[----:B------:R-:W-:Y:S01]  /*8680*/  F2FP.F16.F32.PACK_AB R5, R81, R74 ;  /* 0x0000004a5105723e */ /* 0x000fe200000000ff */
[----:B------:R-:W-:Y:S01]  /*8690*/  FADD.FTZ R38, R24, R27 ;  /* 0x0000001b18267221 */ /* 0x000fe20000010000 */
[--C-:B------:R-:W-:Y:S01]  /*86a0*/  FFMA.FTZ R27, R60, UR34, -R77.reuse ;  /* 0x000000223c1b7c23 */ /* 0x100fe2000801084d */
[--C-:B------:R-:W-:Y:S01]  /*86b0*/  FFMA.FTZ R75, R75, UR34, -R77.reuse ;  /* 0x000000224b4b7c23 */ /* 0x100fe2000801084d */
[----:B------:R-:W-:Y:S01]  /*86c0*/  FFMA.FTZ R77, R78, UR34, -R77 ;  /* 0x000000224e4d7c23 */ /* 0x000fe2000801084d */
[----:B------:R-:W-:Y:S01]  /*86d0*/  FADD.FTZ R53, R25, R38 ;  /* 0x0000002619357221 */ /* 0x000fe20000010000 */
[----:B------:R-:W2:Y:S01]  /*86e0*/  MUFU.EX2 R20, R20 ;  /* 0x0000001400147308 */ /* 0x000ea20000000800 */
[C---:B0-----:R-:W-:Y:S01]  /*86f0*/  FADD.FTZ R30, R84.reuse, R7 ;  /* 0x00000007541e7221 */ /* 0x041fe20000010000 */
[----:B------:R-:W-:Y:S01]  /*8700*/  F2FP.F16.F32.PACK_AB R7, R84, R82 ;  /* 0x000000525407723e */ /* 0x000fe200000000ff */
[----:B------:R-:W-:Y:S01]  /*8710*/  UMOV UR46, UR56 ;  /* 0x00000038002e7c82 */ /* 0x000fe20008000000 */
[----:B------:R-:W-:Y:S01]  /*8720*/  F2FP.F16.F32.PACK_AB R56, R55, R54 ;  /* 0x000000363738723e */ /* 0x000fe200000000ff */
[-C--:B------:R-:W-:Y:S01]  /*8730*/  FMUL.FTZ R88, R88, R73.reuse ;  /* 0x0000004958587220 */ /* 0x080fe20000410000 */
[----:B------:R-:W-:Y:S01]  /*8740*/  F2FP.F16.F32.PACK_AB R64, R63, R62 ;  /* 0x0000003e3f40723e */ /* 0x000fe200000000ff */
[----:B------:R0:W-:Y:S01]  /*8750*/  STSM.16.M88.4 [R17+0x21800], R4 ;  /* 0x0218000411007844 */ /* 0x0001e20000000200 */
        /* <DEDUP_REMOVED lines=15> */
[----:B0-----:R-:W-:Y:S01]  /*8850*/  F2FP.F16.F32.PACK_AB R4, R15, R8 ;  /* 0x000000080f04723e */ /* 0x001fe200000000ff */
[----:B------:R-:W0:Y:S01]  /*8860*/  MUFU.EX2 R46, R46 ;  /* 0x0000002e002e7308 */ /* 0x000e220000000800 */
[----:B---3--:R-:W-:Y:S01]  /*8870*/  FADD.FTZ R31, R21, R30 ;  /* 0x0000001e151f7221 */ /* 0x008fe20000010000 */
[----:B------:R-:W-:Y:S01]  /*8880*/  FADD.FTZ R30, R28, R53 ;  /* 0x000000351c1e7221 */ /* 0x000fe20000010000 */
[----:B------:R-:W-:Y:S01]  /*8890*/  F2FP.F16.F32.PACK_AB R6, R25, R24 ;  /* 0x000000181906723e */ /* 0x000fe200000000ff */
[----:B------:R-:W-:Y:S01]  /*88a0*/  FMUL.FTZ R112, R112, R73 ;  /* 0x0000004970707220 */ /* 0x000fe20000410000 */
[----:B------:R-:W-:Y:S01]  /*88b0*/  F2FP.F16.F32.PACK_AB R5, R20, R13 ;  /* 0x0000000d1405723e */ /* 0x000fe200000000ff */
[C---:B------:R-:W-:Y:S01]  /*88c0*/  FADD.FTZ R53, R29.reuse, R30 ;  /* 0x0000001e1d357221 */ /* 0x040fe20000010000 */
[----:B------:R-:W-:Y:S01]  /*88d0*/  F2FP.F16.F32.PACK_AB R28, R29, R28 ;  /* 0x0000001c1d1c723e */ /* 0x000fe200000000ff */
[----:B------:R-:W2:Y:S01]  /*88e0*/  MUFU.EX2 R47, R47 ;  /* 0x0000002f002f7308 */ /* 0x000ea20000000800 */
        /* <DEDUP_REMOVED lines=8> */
[----:B0-----:R-:W-:Y:S01]  /*8970*/  FADD.FTZ R30, R46, R31 ;  /* 0x0000001f2e1e7221 */ /* 0x001fe20000010000 */
[----:B------:R-:W-:Y:S01]  /*8980*/  FADD.FTZ R38, R36, R53 ;  /* 0x0000003524267221 */ /* 0x000fe20000010000 */
[----:B------:R0:W-:Y:S01]  /*8990*/  STSM.16.M88.4 [R22], R4 ;  /* 0x0000000416007844 */ /* 0x0001e20000000200 */
[C---:B------:R-:W-:Y:S01]  /*89a0*/  F2FP.F16.F32.PACK_AB R36, R37.reuse, R36 ;  /* 0x000000242524723e */ /* 0x040fe200000000ff */
[-C--:B------:R-:W-:Y:S01]  /*89b0*/  FMUL.FTZ R120, R120, R73.reuse ;  /* 0x0000004978787220 */ /* 0x080fe20000410000 */
[----:B------:R-:W-:Y:S01]  /*89c0*/  FADD.FTZ R53, R37, R38 ;  /* 0x0000002625357221 */ /* 0x000fe20000010000 */
[----:B------:R-:W-:Y:S01]  /*89d0*/  F2FP.F16.F32.PACK_AB R38, R41, R40 ;  /* 0x000000282926723e */ /* 0x000fe200000000ff */
[----:B------:R-:W3:Y:S01]  /*89e0*/  MUFU.EX2 R83, R83 ;  /* 0x0000005300537308 */ /* 0x000ee20000000800 */
[C---:B--2---:R-:W-:Y:S01]  /*89f0*/  FADD.FTZ R31, R47.reuse, R30 ;  /* 0x0000001e2f1f7221 */ /* 0x044fe20000010000 */
[----:B------:R-:W-:Y:S01]  /*8a00*/  FADD.FTZ R8, R40, R53 ;  /* 0x0000003528087221 */ /* 0x000fe20000010000 */
[----:B------:R-:W-:Y:S01]  /*8a10*/  F2FP.F16.F32.PACK_AB R29, R47, R46 ;  /* 0x0000002e2f1d723e */ /* 0x000fe200000000ff */
[-C--:B------:R-:W-:Y:S01]  /*8a20*/  FMUL.FTZ R121, R121, R73.reuse ;  /* 0x0000004979797220 */ /* 0x080fe20000410000 */
[----:B------:R-:W-:Y:S01]  /*8a30*/  F2FP.F16.F32.PACK_AB R46, R51, R50 ;  /* 0x00000032332e723e */ /* 0x000fe200000000ff */
[----:B------:R-:W-:Y:S01]  /*8a40*/  FADD.FTZ R15, R41, R8 ;  /* 0x00000008290f7221 */ /* 0x000fe20000010000 */
[-C--:B------:R-:W-:Y:S01]  /*8a50*/  FMUL.FTZ R124, R124, R73.reuse ;  /* 0x000000497c7c7220 */ /* 0x080fe20000410000 */
[----:B------:R-:W2:Y:S01]  /*8a60*/  MUFU.EX2 R12, R12 ;  /* 0x0000000c000c7308 */ /* 0x000ea20000000800 */
[----:B-1----:R-:W-:Y:S01]  /*8a70*/  FADD.FTZ R30, R34, R31 ;  /* 0x0000001f221e7221 */ /* 0x002fe20000010000 */
[-C--:B------:R-:W-:Y:S01]  /*8a80*/  FMUL.FTZ R125, R125, R73.reuse ;  /* 0x000000497d7d7220 */ /* 0x080fe20000410000 */
[-C--:B------:R-:W-:Y:S01]  /*8a90*/  FMUL.FTZ R128, R128, R73.reuse ;  /* 0x0000004980807220 */ /* 0x080fe20000410000 */
[-C--:B------:R-:W-:Y:S01]  /*8aa0*/  FMUL.FTZ R129, R129, R73.reuse ;  /* 0x0000004981817220 */ /* 0x080fe20000410000 */
[-C--:B------:R-:W-:Y:S01]  /*8ab0*/  FMUL.FTZ R132, R132, R73.reuse ;  /* 0x0000004984847220 */ /* 0x080fe20000410000 */
[----:B------:R-:W-:Y:S01]  /*8ac0*/  FMUL.FTZ R133, R133, R73 ;  /* 0x0000004985857220 */ /* 0x000fe20000410000 */
[-C--:B------:R-:W-:Y:S01]  /*8ad0*/  FMUL.FTZ R90, R90, R9.reuse ;  /* 0x000000095a5a7220 */ /* 0x080fe20000410000 */
[----:B------:R-:W1:Y:S01]  /*8ae0*/  MUFU.EX2 R14, R14 ;  /* 0x0000000e000e7308 */ /* 0x000e620000000800 */
[----:B---3--:R-:W-:Y:S01]  /*8af0*/  FADD.FTZ R31, R83, R30 ;  /* 0x0000001e531f7221 */ /* 0x008fe20000010000 */
[----:B------:R-:W-:Y:S01]  /*8b00*/  F2FP.F16.F32.PACK_AB R30, R33, R32 ;  /* 0x00000020211e723e */ /* 0x000fe200000000ff */
[----:B------:R-:W-:Y:S01]  /*8b10*/  FADD.FTZ R32, R44, R15 ;  /* 0x0000000f2c207221 */ /* 0x000fe20000010000 */
[----:B------:R-:W-:Y:S01]  /*8b20*/  F2FP.F16.F32.PACK_AB R44, R45, R44 ;  /* 0x0000002c2d2c723e */ /* 0x000fe200000000ff */
[-C--:B------:R-:W-:Y:S01]  /*8b30*/  FMUL.FTZ R91, R91, R9.reuse ;  /* 0x000000095b5b7220 */ /* 0x080fe20000410000 */
[-C--:B------:R-:W-:Y:S01]  /*8b40*/  FMUL.FTZ R94, R94, R9.reuse ;  /* 0x000000095e5e7220 */ /* 0x080fe20000410000 */
[----:B------:R-:W-:Y:S01]  /*8b50*/  FADD.FTZ R15, R45, R32 ;  /* 0x000000202d0f7221 */ /* 0x000fe20000010000 */
        /* <DEDUP_REMOVED lines=12> */
[----:B------:R-:W-:Y:S01]  /*8c20*/  F2FP.F16.F32.PACK_AB R31, R83, R34 ;  /* 0x00000022531f723e */ /* 0x000fe200000000ff */
[-C--:B------:R-:W-:Y:S01]  /*8c30*/  FMUL.FTZ R110, R110, R9.reuse ;  /* 0x000000096e6e7220 */ /* 0x080fe20000410000 */
[-C--:B------:R-:W-:Y:S01]  /*8c40*/  FMUL.FTZ R111, R111, R9.reuse ;  /* 0x000000096f6f7220 */ /* 0x080fe20000410000 */
[-C--:B------:R-:W-:Y:S01]  /*8c50*/  FMUL.FTZ R114, R114, R9.reuse ;  /* 0x0000000972727220 */ /* 0x080fe20000410000 */
[----:B------:R-:W1:Y:S01]  /*8c60*/  MUFU.EX2 R42, R42 ;  /* 0x0000002a002a7308 */ /* 0x000e620000000800 */
[----:B---3--:R-:W-:Y:S01]  /*8c70*/  FADD.FTZ R24, R39, R24 ;  /* 0x0000001827187221 */ /* 0x008fe20000010000 */
[----:B------:R-:W-:Y:S01]  /*8c80*/  STSM.16.M88.4 [R19], R28 ;  /* 0x0000001c13007844 */ /* 0x000fe20000000200 */
[-C--:B------:R-:W-:Y:S01]  /*8c90*/  FMUL.FTZ R115, R115, R9.reuse ;  /* 0x0000000973737220 */ /* 0x080fe20000410000 */
[-C--:B------:R-:W-:Y:S01]  /*8ca0*/  FMUL.FTZ R118, R118, R9.reuse ;  /* 0x0000000976767220 */ /* 0x080fe20000410000 */
[-C--:B------:R-:W-:Y:S01]  /*8cb0*/  FMUL.FTZ R119, R119, R9.reuse ;  /* 0x0000000977777220 */ /* 0x080fe20000410000 */
[-C--:B------:R-:W-:Y:S01]  /*8cc0*/  FMUL.FTZ R122, R122, R9.reuse ;  /* 0x000000097a7a7220 */ /* 0x080fe20000410000 */
[----:B------:R-:W-:Y:S01]  /*8cd0*/  FMUL.FTZ R123, R123, R9 ;  /* 0x000000097b7b7220 */ /* 0x000fe20000410000 */
[----:B------:R-:W3:Y:S01]  /*8ce0*/  MUFU.EX2 R43, R43 ;  /* 0x0000002b002b7308 */ /* 0x000ee20000000800 */
[C---:B--2---:R-:W-:Y:S01]  /*8cf0*/  FADD.FTZ R13, R35.reuse, R24 ;  /* 0x00000018230d7221 */ /* 0x044fe20000010000 */
[----:B------:R-:W-:Y:S01]  /*8d00*/  FADD.FTZ R24, R50, R15 ;  /* 0x0000000f32187221 */ /* 0x000fe20000010000 */
[----:B------:R-:W-:Y:S01]  /*8d10*/  F2FP.F16.F32.PACK_AB R39, R35, R39 ;  /* 0x000000272327723e */ /* 0x000fe200000000ff */
[-C--:B------:R-:W-:Y:S01]  /*8d20*/  FMUL.FTZ R126, R126, R9.reuse ;  /* 0x000000097e7e7220 */ /* 0x080fe20000410000 */
[-C--:B------:R-:W-:Y:S01]  /*8d30*/  FMUL.FTZ R127, R127, R9.reuse ;  /* 0x000000097f7f7220 */ /* 0x080fe20000410000 */
[----:B------:R-:W-:Y:S01]  /*8d40*/  FADD.FTZ R21, R51, R24 ;  /* 0x0000001833157221 */ /* 0x000fe20000010000 */
[-C--:B------:R-:W-:Y:S01]  /*8d50*/  FMUL.FTZ R130, R130, R9.reuse ;  /* 0x0000000982827220 */ /* 0x080fe20000410000 */
[----:B------:R-:W2:Y:S01]  /*8d60*/  MUFU.EX2 R3, R3 ;  /* 0x0000000300037308 */ /* 0x000ea20000000800 */
[----:B-1----:R-:W-:Y:S01]  /*8d70*/  FADD.FTZ R20, R42, R13 ;  /* 0x0000000d2a147221 */ /* 0x002fe20000010000 */
[----:B------:R-:W-:Y:S01]  /*8d80*/  STSM.16.M88.4 [R18], R36 ;  /* 0x0000002412007844 */ /* 0x000fe20000000200 */
[-C--:B------:R-:W-:Y:S01]  /*8d90*/  FMUL.FTZ R131, R131, R9.reuse ;  /* 0x0000000983837220 */ /* 0x080fe20000410000 */
[-C--:B------:R-:W-:Y:S01]  /*8da0*/  FMUL.FTZ R134, R134, R9.reuse ;  /* 0x0000000986867220 */ /* 0x080fe20000410000 */
[----:B------:R-:W-:-:S03]  /*8db0*/  FMUL.FTZ R135, R135, R9 ;  /* 0x0000000987877220 */ /* 0x000fc60000410000 */
[----:B------:R-:W1:Y:S01]  /*8dc0*/  MUFU.EX2 R48, R48 ;  /* 0x0000003000307308 */ /* 0x000e620000000800 */
[C---:B---3--:R-:W-:Y:S01]  /*8dd0*/  FADD.FTZ R20, R43.reuse, R20 ;  /* 0x000000142b147221 */ /* 0x048fe20000010000 */
[----:B------:R-:W-:-:S06]  /*8de0*/  F2FP.F16.F32.PACK_AB R45, R43, R42 ;  /* 0x0000002a2b2d723e */ /* 0x000fcc00000000ff */
[----:B------:R-:W3:Y:S01]  /*8df0*/  MUFU.EX2 R2, R2 ;  /* 0x0000000200027308 */ /* 0x000ee20000000800 */
[----:B--2---:R-:W-:Y:S01]  /*8e00*/  FADD.FTZ R15, R3, R20 ;  /* 0x00000014030f7221 */ /* 0x004fe20000010000 */
[----:B------:R-:W-:-:S04]  /*8e10*/  FADD.FTZ R20, R54, R21 ;  /* 0x0000001536147221 */ /* 0x000fc80000010000 */
[----:B------:R-:W-:Y:S02]  /*8e20*/  FADD.FTZ R21, R55, R20 ;  /* 0x0000001437157221 */ /* 0x000fe40000010000 */
[----:B------:R-:W2:Y:S01]  /*8e30*/  MUFU.EX2 R57, R57 ;  /* 0x0000003900397308 */ /* 0x000ea20000000800 */
[----:B-1----:R-:W-:Y:S01]  /*8e40*/  FADD.FTZ R15, R48, R15 ;  /* 0x0000000f300f7221 */ /* 0x002fe20000010000 */
[----:B0-----:R-:W-:Y:S01]  /*8e50*/  FADD.FTZ R6, R58, R21 ;  /* 0x000000153a067221 */ /* 0x001fe20000010000 */
[----:B------:R-:W-:Y:S02]  /*8e60*/  F2FP.F16.F32.PACK_AB R47, R48, R3 ;  /* 0x00000003302f723e */ /* 0x000fe400000000ff */
[C---:B------:R-:W-:Y:S01]  /*8e70*/  F2FP.F16.F32.PACK_AB R58, R59.reuse, R58 ;  /* 0x0000003a3b3a723e */ /* 0x040fe200000000ff */
[----:B------:R-:W-:Y:S02]  /*8e80*/  FADD.FTZ R7, R59, R6 ;  /* 0x000000063b077221 */ /* 0x000fe40000010000 */
[----:B------:R-:W0:Y:S01]  /*8e90*/  MUFU.EX2 R27, R27 ;  /* 0x0000001b001b7308 */ /* 0x000e220000000800 */
[----:B---3--:R-:W-:Y:S01]  /*8ea0*/  FADD.FTZ R4, R2, R15 ;  /* 0x0000000f02047221 */ /* 0x008fe20000010000 */
[----:B------:R-:W-:Y:S01]  /*8eb0*/  FADD.FTZ R6, R62, R7 ;  /* 0x000000073e067221 */ /* 0x000fe20000010000 */
[----:B------:R-:W-:Y:S05]  /*8ec0*/  STSM.16.M88.4 [R17+0x27800], R44 ;  /* 0x0278002c11007844 */ /* 0x000fea0000000200 */
[----:B------:R-:W1:Y:S01]  /*8ed0*/  MUFU.EX2 R52, R52 ;  /* 0x0000003400347308 */ /* 0x000e620000000800 */
[C---:B--2---:R-:W-:Y:S01]  /*8ee0*/  FADD.FTZ R4, R57.reuse, R4 ;  /* 0x0000000439047221 */ /* 0x044fe20000010000 */
[----:B------:R-:W-:-:S06]  /*8ef0*/  F2FP.F16.F32.PACK_AB R57, R57, R2 ;  /* 0x000000023939723e */ /* 0x000fcc00000000ff */
[----:B------:R-:W2:Y:S01]  /*8f00*/  MUFU.EX2 R49, R49 ;  /* 0x0000003100317308 */ /* 0x000ea20000000800 */
[----:B0-----:R-:W-:-:S07]  /*8f10*/  FADD.FTZ R5, R27, R4 ;  /* 0x000000041b057221 */ /* 0x001fce0000010000 */
[----:B------:R-:W0:Y:S01]  /*8f20*/  MUFU.EX2 R8, R65 ;  /* 0x0000004100087308 */ /* 0x000e220000000800 */
[C---:B-1----:R-:W-:Y:S01]  /*8f30*/  FADD.FTZ R4, R52.reuse, R5 ;  /* 0x0000000534047221 */ /* 0x042fe20000010000 */
[----:B------:R-:W-:Y:S01]  /*8f40*/  FADD.FTZ R5, R63, R6 ;  /* 0x000000063f057221 */ /* 0x000fe20000010000 */
[----:B------:R-:W-:-:S05]  /*8f50*/  F2FP.F16.F32.PACK_AB R59, R52, R27 ;  /* 0x0000001b343b723e */ /* 0x000fca00000000ff */
[----:B------:R-:W1:Y:S01]  /*8f60*/  MUFU.EX2 R69, R69 ;  /* 0x0000004500457308 */ /* 0x000e620000000800 */
[----:B--2---:R-:W-:Y:S01]  /*8f70*/  FADD.FTZ R3, R49, R4 ;  /* 0x0000000431037221 */ /* 0x004fe20000010000 */
[----:B------:R-:W-:Y:S01]  /*8f80*/  FADD.FTZ R4, R66, R5 ;  /* 0x0000000542047221 */ /* 0x000fe20000010000 */
[C---:B------:R-:W-:Y:S01]  /*8f90*/  F2FP.F16.F32.PACK_AB R66, R67.reuse, R66 ;  /* 0x000000424342723e */ /* 0x040fe200000000ff */
[----:B------:R-:W-:Y:S02]  /*8fa0*/  STSM.16.M88.4 [R23], R56 ;  /* 0x0000003817007844 */ /* 0x000fe40000000200 */
[----:B------:R-:W-:Y:S02]  /*8fb0*/  FADD.FTZ R6, R67, R4 ;  /* 0x0000000443067221 */ /* 0x000fe40000010000 */
        /* <DEDUP_REMOVED lines=11> */
[----:B------:R-:W-:Y:S02]  /*9070*/  F2FP.F16.F32.PACK_AB R67, R13, R68 ;  /* 0x000000440d43723e */ /* 0x000fe400000000ff */
[----:B------:R-:W-:-:S03]  /*9080*/  F2FP.F16.F32.PACK_AB R4, R71, R69 ;  /* 0x000000454704723e */ /* 0x000fc600000000ff */
[----:B------:R-:W-:Y:S01]  /*9090*/  STSM.16.M88.4 [R19+0x6000], R64 ;  /* 0x0060004013007844 */ /* 0x000fe20000000200 */
[----:B------:R-:W1:Y:S01]  /*90a0*/  MUFU.EX2 R80, R80 ;  /* 0x0000005000507308 */ /* 0x000e620000000800 */
[----:B--2---:R-:W-:Y:S01]  /*90b0*/  F2FP.F16.F32.PACK_AB R6, R72, R70 ;  /* 0x000000464806723e */ /* 0x004fe200000000ff */
[----:B------:R-:W-:-:S06]  /*90c0*/  FADD.FTZ R15, R70, R15 ;  /* 0x0000000f460f7221 */ /* 0x000fcc0000010000 */
[----:B------:R-:W2:Y:S01]  /*90d0*/  MUFU.EX2 R12, R75 ;  /* 0x0000004b000c7308 */ /* 0x000ea20000000800 */
[----:B0-----:R-:W-:-:S07]  /*90e0*/  FADD.FTZ R3, R20, R3 ;  /* 0x0000000314037221 */ /* 0x001fce0000010000 */
[----:B------:R-:W0:Y:S01]  /*90f0*/  MUFU.EX2 R77, R77 ;  /* 0x0000004d004d7308 */ /* 0x000e220000000800 */
[C---:B-1----:R-:W-:Y:S01]  /*9100*/  F2FP.F16.F32.PACK_AB R5, R80.reuse, R20 ;  /* 0x000000145005723e */ /* 0x042fe200000000ff */
[----:B------:R-:W-:-:S04]  /*9110*/  FADD.FTZ R3, R80, R3 ;  /* 0x0000000350037221 */ /* 0x000fc80000010000 */
[----:B--2---:R-:W-:Y:S01]  /*9120*/  FADD.FTZ R2, R12, R3 ;  /* 0x000000030c027221 */ /* 0x004fe20000010000 */
[----:B------:R-:W-:Y:S01]  /*9130*/  FADD.FTZ R3, R72, R15 ;  /* 0x0000000f48037221 */ /* 0x000fe20000010000 */
[C---:B0-----:R-:W-:Y:S02]  /*9140*/  F2FP.F16.F32.PACK_AB R7, R77.reuse, R12 ;  /* 0x0000000c4d07723e */ /* 0x041fe400000000ff */
[----:B------:R-:W-:-:S03]  /*9150*/  FADD.FTZ R2, R77, R2 ;  /* 0x000000024d027221 */ /* 0x000fc60000010000 */
[----:B------:R0:W-:Y:S01]  /*9160*/  STSM.16.M88.4 [R18+0x6000], R4 ;  /* 0x0060000412007844 */ /* 0x0001e20000000200 */
[----:B------:R1:W-:Y:S06]  /*9170*/  MEMBAR.ALL.CTA ;  /* 0x0000000000007992 */ /* 0x0003ec0000008000 */
[----:B-1----:R-:W1:Y:S01]  /*9180*/  FENCE.VIEW.ASYNC.S ;  /* 0x00000000000073c6 */ /* 0x002e620000000000 */
[----:B0-----:R-:W-:Y:S02]  /*9190*/  IMAD.MOV.U32 R4, RZ, RZ, R10 ;  /* 0x000000ffff047224 */ /* 0x001fe400078e000a */
[----:B------:R-:W-:Y:S01]  /*91a0*/  IMAD.MOV.U32 R7, RZ, RZ, R11 ;  /* 0x000000ffff077224 */ /* 0x000fe200078e000b */
[----:B-1----:R-:W-:Y:S01]  /*91b0*/  NOP ;  /* 0x0000000000007918 */ /* 0x002fe20000000000 */
[----:B------:R-:W-:Y:S05]  /*91c0*/  @P2 BRA `(.L_x_11034) ;  /* 0xffffffc400bc2947 */ /* 0x000fea000383ffff */
[----:B------:R-:W-:Y:S01]  /*91d0*/  IMAD.MOV.U32 R7, RZ, RZ, R11 ;  /* 0x000000ffff077224 */ /* 0x000fe200078e000b */
[----:B------:R-:W-:Y:S01]  /*91e0*/  UMOV UR46, UR56 ;  /* 0x00000038002e7c82 */ /* 0x000fe20008000000 */
[----:B------:R-:W-:Y:S01]  /*91f0*/  IMAD.MOV.U32 R4, RZ, RZ, R10 ;  /* 0x000000ffff047224 */ /* 0x000fe200078e000a */
[----:B------:R-:W-:-:S06]  /*9200*/  UMOV UR49, UR55 ;  /* 0x0000003700317c82 */ /* 0x000fcc0008000000 */
.L_x_11017:
        /* <DEDUP_REMOVED lines=26> */
.L_x_11036:
[----:B------:R-:W-:-:S11]  /*93b0*/  UISETP.NE.AND UP1, UPT, UR18, 0x1, UPT ;  /* 0x000000011200788c */ /* 0x000fd6000bf25270 */
[----:B------:R-:W-:Y:S02]  /*93c0*/  @UP1 ULDC.64 UR6, c[0x0][0x9e8] ;  /* 0x00027a0000061ab9 */ /* 0x000fe40000000a00 */
[----:B------:R-:W-:-:S04]  /*93d0*/  UIMAD.WIDE.U32 UR10, UR14, UR6, URZ ;  /* 0x000000060e0a72a5 */ /* 0x000fc8000f8e003f */
[----:B------:R-:W-:-:S12]  /*93e0*/  @UP1 USHF.R.U32.HI UR14, URZ, UR7, UR11 ;  /* 0x000000073f0e1299 */ /* 0x000fd8000801160b */
.L_x_11037:
[----:B------:R-:W-:-:S04]  /*93f0*/  UIMAD UR14, UR14, UR18, URZ ;  /* 0x000000120e0e72a4 */ /* 0x000fc8000f8e023f */
[----:B------:R-:W-:-:S04]  /*9400*/  UISETP.LT.AND UP1, UPT, UR15, UR14, UPT ;  /* 0x0000000e0f00728c */ /* 0x000fc8000bf21270 */
[----:B------:R-:W-:-:S12]  /*9410*/  USEL UR15, UR15, UR14, !UP1 ;  /* 0x0000000e0f0f7287 */ /* 0x000fd8000c800000 */
.L_x_11035:
        /* <DEDUP_REMOVED lines=14> */
.L_x_11047:
        /* <DEDUP_REMOVED lines=9> */
.L_x_11040:
[----:B------:R-:W-:Y:S01]  /*9590*/  ULEA UR6, UR46, UR42, 0x3 ;  /* 0x0000002a2e067291 */ /* 0x000fe2000f8e183f */
[----:B------:R-:W-:-:S05]  /*95a0*/  IMAD.U32 R4, RZ, RZ, UR49 ;  /* 0x00000031ff047e24 */ /* 0x000fca000f8e00ff */
[----:B------:R-:W-:-:S04]  /*95b0*/  SHF.L.U32 R4, R4, 0x1f, RZ ;  /* 0x0000001f04047819 */ /* 0x000fc800000006ff */
[----:B------:R1:W2:Y:S01]  /*95c0*/  SYNCS.PHASECHK.TRANS64.TRYWAIT P2, [UR6+0x2d830], R4 ;  /* 0x02d83004ff0075a7 */ /* 0x0002a20008040146 */
[----:B------:R-:W-:Y:S05]  /*95d0*/  @!P0 BRA `(.L_x_11041) ;  /* 0x0000000000048947 */ /* 0x000fea0003800000 */
[----:B------:R-:W-:Y:S01]  /*95e0*/  BPT.TRAP 0x1 ;  /* 0x000000040000795c */ /* 0x000fe20000300000 */
.L_x_11041:
[----:B--2---:R-:W-:Y:S05]  /*95f0*/  @P2 BRA `(.L_x_11039) ;  /* 0x0000000000082947 */ /* 0x004fea0003800000 */
[----:B------:R-:W2:Y:S02]  /*9600*/  SYNCS.PHASECHK.TRANS64.TRYWAIT P2, [UR6+0x2d830], R4 ;  /* 0x02d83004ff0075a7 */ /* 0x000ea40008040146 */
[----:B--2---:R-:W-:Y:S05]  /*9610*/  @!P2 BRA `(.L_x_11042) ;  /* 0x000000ec00c8a947 */ /* 0x004fea0003800000 */
.L_x_11039:
        /* <DEDUP_REMOVED lines=37> */
.L_x_11044:
[----:B------:R-:W-:Y:S01]  /*9870*/  ULEA UR6, UR53, UR42, 0x3 ;  /* 0x0000002a35067291 */ /* 0x000fe2000f8e183f */
[----:B------:R-:W-:-:S05]  /*9880*/  IMAD.U32 R4, RZ, RZ, UR28 ;  /* 0x0000001cff047e24 */ /* 0x000fca000f8e00ff */
[----:B------:R-:W-:-:S04]  /*9890*/  SHF.L.U32 R4, R4, 0x1f, RZ ;  /* 0x0000001f04047819 */ /* 0x000fc800000006ff */
[----:B------:R0:W1:Y:S01]  /*98a0*/  SYNCS.PHASECHK.TRANS64.TRYWAIT P2, [UR6+0x2d850], R4 ;  /* 0x02d85004ff0075a7 */ /* 0x0000620008040146 */
[----:B------:R-:W-:Y:S05]  /*98b0*/  @!P0 BRA `(.L_x_11045) ;  /* 0x0000000000048947 */ /* 0x000fea0003800000 */
[----:B------:R-:W-:Y:S01]  /*98c0*/  BPT.TRAP 0x1 ;  /* 0x000000040000795c */ /* 0x000fe20000300000 */
.L_x_11045:
[----:B-1----:R-:W-:Y:S05]  /*98d0*/  @P2 BRA `(.L_x_11043) ;  /* 0x0000000000082947 */ /* 0x002fea0003800000 */
[----:B------:R-:W1:Y:S02]  /*98e0*/  SYNCS.PHASECHK.TRANS64.TRYWAIT P2, [UR6+0x2d850], R4 ;  /* 0x02d85004ff0075a7 */ /* 0x000e640008040146 */
[----:B-1----:R-:W-:Y:S05]  /*98f0*/  @!P2 BRA `(.L_x_11046) ;  /* 0x000000ec0028a947 */ /* 0x002fea0003800000 */
.L_x_11043:
[----:B------:R-:W-:Y:S01]  /*9900*/  UIADD3 UR6, UR42, 0x400, URZ ;  /* 0x000004002a067890 */ /* 0x000fe2000fffe03f */
[----:B------:R-:W-:Y:S01]  /*9910*/  WARPGROUP.ARRIVE ;  /* 0x00000000000079c5 */ /* 0x000fe20000000000 */
[----:B------:R-:W-:Y:S01]  /*9920*/  UMOV UR29, 0x40000040 ;  /* 0x40000040001d7882 */ /* 0x000fe20000000000 */
[----:B------:R-:W-:Y:S01]  /*9930*/  UMOV UR31, 0x80000020 ;  /* 0x80000020001f7882 */ /* 0x000fe20000000000 */
[----:B------:R-:W-:Y:S01]  /*9940*/  USHF.R.U32.HI UR6, URZ, 0x4, UR6 ;  /* 0x000000043f067899 */ /* 0x000fe20008011606 */
[----:B-1----:R-:W-:Y:S01]  /*9950*/  FMUL.FTZ R7, R24, UR35 ;  /* 0x0000002318077c20 */ /* 0x002fe20008410000 */
        /* <DEDUP_REMOVED lines=84> */
[----:B0-----:R-:W-:-:S07]  /*9ea0*/  FMNMX.FTZ R4, R31, R4, !PT ;  /* 0x000000041f047209 */ /* 0x001fce0007810000 */
[----:B------:R-:W0:Y:S01]  /*9eb0*/  MUFU.TANH R37, R37 ;  /* 0x0000002500257308 */ /* 0x000e220000002400 */
[----:B---3--:R-:W-:-:S07]  /*9ec0*/  FMNMX.FTZ R4, R33, R4, !PT ;  /* 0x0000000421047209 */ /* 0x008fce0007810000 */
[----:B------:R-:W3:Y:S01]  /*9ed0*/  MUFU.TANH R38, R38 ;  /* 0x0000002600267308 */ /* 0x000ee20000002400 */
[----:B--2---:R-:W-:Y:S02]  /*9ee0*/  FMNMX.FTZ R4, R35, R4, !PT ;  /* 0x0000000423047209 */ /* 0x004fe40007810000 */
[----:B-1----:R-:W-:Y:S02]  /*9ef0*/  SHF.R.U32.HI R149, RZ, 0x7, R150 ;  /* 0x00000007ff957819 */ /* 0x002fe40000011696 */
[----:B------:R-:W-:-:S03]  /*9f00*/  ISETP.GE.U32.AND P2, PT, R150, 0x180, PT ;  /* 0x000001809600780c */ /* 0x000fc60003f46070 */
[----:B------:R-:W1:Y:S01]  /*9f10*/  MUFU.TANH R41, R41 ;  /* 0x0000002900297308 */ /* 0x000e620000002400 */
[----:B0-----:R-:W-:Y:S01]  /*9f20*/  FMNMX.FTZ R59, R37, R4, !PT ;  /* 0x00000004253b7209 */ /* 0x001fe20007810000 */
[----:B------:R-:W-:Y:S02]  /*9f30*/  WARPGROUP.DEPBAR.LE gsb0, 0x0 ;  /* 0x00008000000079c5 */ /* 0x000fe40000010000 */
[----:B------:R-:W-:-:S04]  /*9f40*/  WARPGROUP.ARRIVE ;  /* 0x00000000000079c5 */ /* 0x000fc80000000000 */
[----:B------:R-:W0:Y:S01]  /*9f50*/  MUFU.TANH R43, R43 ;  /* 0x0000002b002b7308 */ /* 0x000e220000002400 */
[----:B---3--:R-:W-:Y:S01]  /*9f60*/  FMNMX.FTZ R4, R38, R59, !PT ;  /* 0x0000003b26047209 */ /* 0x008fe20007810000 */
[----:B------:R-:W-:Y:S01]  /*9f70*/  FMUL.FTZ R59, R76, UR35 ;  /* 0x000000234c3b7c20 */ /* 0x000fe20008410000 */
[----:B------:R-:W-:Y:S01]  /*9f80*/  FMUL.FTZ R76, R87, UR35 ;  /* 0x00000023574c7c20 */ /* 0x000fe20008410000 */
[----:B------:R-:W-:Y:S01]  /*9f90*/  HGMMA.64x96x16.F32 R88, gdesc[UR28].tnspB, R88, gsb0 ;  /* 0x416000001c5879f0 */ /* 0x000fe20008000858 */
[----:B------:R-:W-:Y:S02]  /*9fa0*/  UIADD3 UR28, UR6, 0x4, URZ ;  /* 0x00000004061c7890 */ /* 0x000fe4000fffe03f */
[----:B------:R-:W-:Y:S01]  /*9fb0*/  UIADD3 UR30, UR7, 0x80, URZ ;  /* 0x00000080071e7890 */ /* 0x000fe2000fffe03f */
[----:B------:R-:W2:Y:S01]  /*9fc0*/  MUFU.TANH R45, R45 ;  /* 0x0000002d002d7308 */ /* 0x000ea20000002400 */
[----:B------:R-:W-:Y:S01]  /*9fd0*/  UMOV UR29, 0x40000040 ;  /* 0x40000040001d7882 */ /* 0x000fe20000000000 */
[----:B------:R-:W-:Y:S01]  /*9fe0*/  UMOV UR31, 0x80000020 ;  /* 0x80000020001f7882 */ /* 0x000fe20000000000 */
[----:B-1----:R-:W-:-:S05]  /*9ff0*/  FMNMX.FTZ R4, R41, R4, !PT ;  /* 0x0000000429047209 */ /* 0x002fca0007810000 */
[----:B------:R-:W1:Y:S01]  /*a000*/  MUFU.TANH R46, R46 ;  /* 0x0000002e002e7308 */ /* 0x000e620000002400 */
[----:B0-----:R-:W-:-:S07]  /*a010*/  FMNMX.FTZ R4, R43, R4, !PT ;  /* 0x000000042b047209 */ /* 0x001fce0007810000 */
[----:B------:R-:W0:Y:S01]  /*a020*/  MUFU.TANH R49, R49 ;  /* 0x0000003100317308 */ /* 0x000e220000002400 */
[----:B--2---:R-:W-:-:S07]  /*a030*/  FMNMX.FTZ R61, R45, R4, !PT ;  /* 0x000000042d3d7209 */ /* 0x004fce0007810000 */
[----:B------:R-:W2:Y:S01]  /*a040*/  MUFU.TANH R50, R50 ;  /* 0x0000003200327308 */ /* 0x000ea20000002400 */
[----:B-1----:R-:W-:Y:S01]  /*a050*/  FMNMX.FTZ R4, R46, R61, !PT ;  /* 0x0000003d2e047209 */ /* 0x002fe20007810000 */
[----:B------:R-:W-:-:S06]  /*a060*/  FMUL.FTZ R61, R80, UR35 ;  /* 0x00000023503d7c20 */ /* 0x000fcc0008410000 */
        /* <DEDUP_REMOVED lines=16> */
[----:B--2---:R-:W-:Y:S01]  /*a170*/  FMNMX.FTZ R4, R58, R65, !PT ;  /* 0x000000413a047209 */ /* 0x004fe20007810000 */
[----:B------:R-:W-:Y:S01]  /*a180*/  FMUL.FTZ R65, R66, UR35 ;  /* 0x0000002342417c20 */ /* 0x000fe20008410000 */
[----:B------:R-:W-:Y:S01]  /*a190*/  FMUL.FTZ R66, R67, UR35 ;  /* 0x0000002343427c20 */ /* 0x000fe20008410000 */
[----:B------:R-:W-:Y:S01]  /*a1a0*/  FMUL.FTZ R67, R70, UR35 ;  /* 0x0000002346437c20 */ /* 0x000fe20008410000 */
[----:B------:R-:W-:Y:S01]  /*a1b0*/  FMUL.FTZ R70, R75, UR35 ;  /* 0x000000234b467c20 */ /* 0x000fe20008410000 */
[----:B------:R-:W-:Y:S02]  /*a1c0*/  FMUL.FTZ R75, R86, UR35 ;  /* 0x00000023564b7c20 */ /* 0x000fe40008410000 */
[----:B------:R-:W2:Y:S01]  /*a1d0*/  MUFU.TANH R61, R61 ;  /* 0x0000003d003d7308 */ /* 0x000ea20000002400 */
[----:B-1----:R-:W-:Y:S01]  /*a1e0*/  FMNMX.FTZ R69, R59, R4, !PT ;  /* 0x000000043b457209 */ /* 0x002fe20007810000 */
[----:B------:R-:W-:-:S02]  /*a1f0*/  WARPGROUP.DEPBAR.LE gsb0, 0x0 ;  /* 0x00008000000079c5 */ /* 0x000fc40000010000 */
        /* <DEDUP_REMOVED lines=13> */
[----:B0-----:R-:W-:Y:S01]  /*a2d0*/  FMNMX.FTZ R4, R64, R69, !PT ;  /* 0x0000004540047209 */ /* 0x001fe20007810000 */
[----:B------:R-:W-:Y:S01]  /*a2e0*/  FMUL.FTZ R69, R74, UR35 ;  /* 0x000000234a457c20 */ /* 0x000fe20008410000 */
[----:B------:R-:W-:-:S05]  /*a2f0*/  FMUL.FTZ R74, R83, UR35 ;  /* 0x00000023534a7c20 */ /* 0x000fca0008410000 */
[----:B------:R-:W0:Y:S01]  /*a300*/  MUFU.TANH R10, R10 ;  /* 0x0000000a000a7308 */ /* 0x000e220000002400 */
[----:B--2---:R-:W-:-:S05]  /*a310*/  FMNMX.FTZ R4, R63, R4, !PT ;  /* 0x000000043f047209 */ /* 0x004fca0007810000 */
[----:B------:R-:W2:Y:S02]  /*a320*/  SHFL.BFLY PT, R73, R4, 0x2, 0x1f ;  /* 0x0c401f0004497f89 */ /* 0x000ea400000e0000 */
[----:B------:R-:W3:Y:S08]  /*a330*/  MUFU.TANH R13, R13 ;  /* 0x0000000d000d7308 */ /* 0x000ef00000002400 */
[----:B------:R-:W4:Y:S08]  /*a340*/  MUFU.TANH R14, R14 ;  /* 0x0000000e000e7308 */ /* 0x000f300000002400 */
[----:B------:R-:W5:Y:S01]  /*a350*/  MUFU.TANH R20, R20 ;  /* 0x0000001400147308 */ /* 0x000f620000002400 */
[----:B--2---:R-:W-:Y:S01]  /*a360*/  FMNMX.FTZ R77, R4, R73, !PT ;  /* 0x00000049044d7209 */ /* 0x004fe20007810000 */
[----:B------:R-:W-:-:S06]  /*a370*/  FMUL.FTZ R73, R82, UR35 ;  /* 0x0000002352497c20 */ /* 0x000fcc0008410000 */
[----:B------:R-:W2:Y:S01]  /*a380*/  MUFU.TANH R24, R24 ;  /* 0x0000001800187308 */ /* 0x000ea20000002400 */
[----:B------:R-:W1:Y:S07]  /*a390*/  SHFL.BFLY PT, R4, R77, 0x1, 0x1f ;  /* 0x0c201f004d047f89 */ /* 0x000e6e00000e0000 */
[----:B------:R-:W2:Y:S08]  /*a3a0*/  MUFU.TANH R26, R26 ;  /* 0x0000001a001a7308 */ /* 0x000eb00000002400 */
[----:B------:R-:W2:Y:S08]  /*a3b0*/  MUFU.TANH R28, R28 ;  /* 0x0000001c001c7308 */ /* 0x000eb00000002400 */
[----:B------:R-:W2:Y:S01]  /*a3c0*/  MUFU.TANH R30, R30 ;  /* 0x0000001e001e7308 */ /* 0x000ea20000002400 */
[----:B-1----:R-:W-:-:S05]  /*a3d0*/  FMNMX.FTZ R4, R77, R4, !PT ;  /* 0x000000044d047209 */ /* 0x002fca0007810000 */
[C---:B------:R-:W-:Y:S02]  /*a3e0*/  FMUL.FTZ R78, R4.reuse, UR34 ;  /* 0x00000022044e7c20 */ /* 0x040fe40008410000 */
[----:B------:R-:W1:Y:S01]  /*a3f0*/  MUFU.TANH R32, R32 ;  /* 0x0000002000207308 */ /* 0x000e620000002400 */
[----:B------:R-:W-:Y:S01]  /*a400*/  FADD.FTZ R5, -R4, R5 ;  /* 0x0000000504057221 */ /* 0x000fe20000010100 */
[--C-:B------:R-:W-:Y:S01]  /*a410*/  FFMA.FTZ R77, R7, UR34, -R78.reuse ;  /* 0x00000022074d7c23 */ /* 0x100fe2000801084e */
[----:B------:R-:W-:Y:S02]  /*a420*/  FMNMX.FTZ R7, R8, R6, !PT ;  /* 0x0000000608077209 */ /* 0x000fe40007810000 */
[----:B------:R-:W-:Y:S01]  /*a430*/  FMUL.FTZ R5, R5, UR34 ;  /* 0x0000002205057c20 */ /* 0x000fe20008410000 */
[----:B------:R-:W-:Y:S02]  /*a440*/  WARPGROUP.DEPBAR.LE gsb0, 0x0 ;  /* 0x00008000000079c5 */ /* 0x000fe40000010000 */
[----:B------:R-:W-:Y:S01]  /*a450*/  WARPGROUP.ARRIVE ;  /* 0x00000000000079c5 */ /* 0x000fe20000000000 */
[----:B0-----:R-:W-:Y:S01]  /*a460*/  FMNMX.FTZ R80, R10, R7, !PT ;  /* 0x000000070a507209 */ /* 0x001fe20007810000 */
[----:B------:R-:W0:Y:S01]  /*a470*/  MUFU.TANH R34, R34 ;  /* 0x0000002200227308 */ /* 0x000e220000002400 */
        /* <DEDUP_REMOVED lines=31> */
[----:B-1----:R-:W-:Y:S01]  /*a670*/  FMNMX.FTZ R7, R32, R7, !PT ;  /* 0x0000000720077209 */ /* 0x002fe20007810000 */
[--C-:B------:R-:W-:Y:S01]  /*a680*/  FFMA.FTZ R46, R46, UR34, -R78.reuse ;  /* 0x000000222e2e7c23 */ /* 0x100fe2000801084e */
[--C-:B------:R-:W-:Y:S01]  /*a690*/  FFMA.FTZ R49, R49, UR34, -R78.reuse ;  /* 0x0000002231317c23 */ /* 0x100fe2000801084e */
[----:B------:R-:W1:Y:S01]  /*a6a0*/  MUFU.TANH R42, R42 ;  /* 0x0000002a002a7308 */ /* 0x000e620000002400 */
[----:B0-----:R-:W-:Y:S01]  /*a6b0*/  FMNMX.FTZ R7, R34, R7, !PT ;  /* 0x0000000722077209 */ /* 0x001fe20007810000 */
[--C-:B------:R-:W-:Y:S01]  /*a6c0*/  FFMA.FTZ R50, R50, UR34, -R78.reuse ;  /* 0x0000002232327c23 */ /* 0x100fe2000801084e */
[--C-:B------:R-:W-:Y:S01]  /*a6d0*/  FFMA.FTZ R53, R53, UR34, -R78.reuse ;  /* 0x0000002235357c23 */ /* 0x100fe2000801084e */
[--C-:B------:R-:W-:Y:S01]  /*a6e0*/  FFMA.FTZ R54, R54, UR34, -R78.reuse ;  /* 0x0000002236367c23 */ /* 0x100fe2000801084e */
[----:B---3--:R-:W-:Y:S01]  /*a6f0*/  FMNMX.FTZ R80, R36, R7, !PT ;  /* 0x0000000724507209 */ /* 0x008fe20007810000 */
[--C-:B------:R-:W-:Y:S01]  /*a700*/  FFMA.FTZ R55, R55, UR34, -R78.reuse ;  /* 0x0000002237377c23 */ /* 0x100fe2000801084e */
[--C-:B------:R-:W-:Y:S01]  /*a710*/  FFMA.FTZ R56, R56, UR34, -R78.reuse ;  /* 0x0000002238387c23 */ /* 0x100fe2000801084e */
[----:B------:R-:W0:Y:S01]  /*a720*/  MUFU.TANH R44, R44 ;  /* 0x0000002c002c7308 */ /* 0x000e220000002400 */
        /* <DEDUP_REMOVED lines=8> */
[----:B-1----:R-:W-:Y:S01]  /*a7b0*/  FMNMX.FTZ R7, R42, R7, !PT ;  /* 0x000000072a077209 */ /* 0x002fe20007810000 */
[--C-:B------:R-:W-:Y:S01]  /*a7c0*/  FFMA.FTZ R62, R62, UR34, -R78.reuse ;  /* 0x000000223e3e7c23 */ /* 0x100fe2000801084e */
[--C-:B------:R-:W-:Y:S01]  /*a7d0*/  FFMA.FTZ R64, R64, UR34, -R78.reuse ;  /* 0x0000002240407c23 */ /* 0x100fe2000801084e */
[----:B------:R-:W-:-:S04]  /*a7e0*/  FFMA.FTZ R63, R63, UR34, -R78 ;  /* 0x000000223f3f7c23 */ /* 0x000fc8000801084e */
        /* <DEDUP_REMOVED lines=18> */
[----:B--2---:R-:W-:Y:S01]  /*a910*/  FMNMX.FTZ R7, R67, R80, !PT ;  /* 0x0000005043077209 */ /* 0x004fe20007810000 */
        /* <DEDUP_REMOVED lines=18> */
[----:B------:R-:W-:Y:S01]  /*aa40*/  MUFU.EX2 R5, R5 ;  /* 0x0000000500057308 */ /* 0x000fe20000000800 */
[----:B0-----:R-:W-:-:S07]  /*aa50*/  FMNMX.FTZ R7, R75, R80, !PT ;  /* 0x000000504b077209 */ /* 0x001fce0007810000 */
[----:B------:R-:W-:Y:S01]  /*aa60*/  MUFU.EX2 R77, R77 ;  /* 0x0000004d004d7308 */ /* 0x000fe20000000800 */
[----:B--2---:R-:W-:-:S05]  /*aa70*/  FMNMX.FTZ R7, R76, R7, !PT ;  /* 0x000000074c077209 */ /* 0x004fca0007810000 */
[----:B------:R-:W0:Y:S02]  /*aa80*/  SHFL.BFLY PT, R80, R7, 0x2, 0x1f ;  /* 0x0c401f0007507f89 */ /* 0x000e2400000e0000 */
[----:B------:R-:W-:Y:S08]  /*aa90*/  MUFU.EX2 R9, R9 ;  /* 0x0000000900097308 */ /* 0x000ff00000000800 */
[----:B------:R-:W-:Y:S08]  /*aaa0*/  MUFU.EX2 R11, R11 ;  /* 0x0000000b000b7308 */ /* 0x000ff00000000800 */
[----:B------:R-:W-:Y:S01]  /*aab0*/  MUFU.EX2 R12, R12 ;  /* 0x0000000c000c7308 */ /* 0x000fe20000000800 */
[----:B------:R-:W-:-:S02]  /*aac0*/  WARPGROUP.DEPBAR.LE gsb0, 0x0 ;  /* 0x00008000000079c5 */ /* 0x000fc40000010000 */
[----:B------:R-:W-:Y:S01]  /*aad0*/  WARPGROUP.ARRIVE ;  /* 0x00000000000079c5 */ /* 0x000fe20000000000 */
[----:B0-----:R-:W-:-:S04]  /*aae0*/  FMNMX.FTZ R80, R7, R80, !PT ;  /* 0x0000005007507209 */ /* 0x001fc80007810000 */
[----:B------:R-:W-:Y:S01]  /*aaf0*/  MUFU.EX2 R15, R15 ;  /* 0x0000000f000f7308 */ /* 0x000fe20000000800 */
[----:B------:R-:W-:Y:S01]  /*ab00*/  HGMMA.64x96x16.F32 R88, gdesc[UR28].tnspB, R88, gsb0 ;  /* 0x416000001c5879f0 */ /* 0x000fe20008000858 */
[----:B------:R-:W-:Y:S01]  /*ab10*/  UIADD3 UR28, UR6, 0x604, URZ ;  /* 0x00000604061c7890 */ /* 0x000fe2000fffe03f */
[----:B------:R-:W0:Y:S01]  /*ab20*/  SHFL.BFLY PT, R7, R80, 0x1, 0x1f ;  /* 0x0c201f0050077f89 */ /* 0x000e2200000e0000 */
[----:B------:R-:W-:Y:S01]  /*ab30*/  UIADD3 UR30, UR7, 0x180, URZ ;  /* 0x00000180071e7890 */ /* 0x000fe2000fffe03f */
[----:B------:R-:W-:Y:S01]  /*ab40*/  UMOV UR29, 0x40000040 ;  /* 0x40000040001d7882 */ /* 0x000fe20000000000 */
[----:B------:R-:W-:Y:S02]  /*ab50*/  UMOV UR31, 0x80000020 ;  /* 0x80000020001f7882 */ /* 0x000fe40000000000 */
        /* <DEDUP_REMOVED lines=8> */
[----:B------:R-:W-:Y:S01]  /*abe0*/  FMUL.FTZ R6, R6, UR34 ;  /* 0x0000002206067c20 */ /* 0x000fe20008410000 */
[--C-:B------:R-:W-:Y:S01]  /*abf0*/  FFMA.FTZ R78, R8, UR34, -R81.reuse ;  /* 0x00000022084e7c23 */ /* 0x100fe20008010851 */
[----:B------:R-:W-:Y:S02]  /*ac00*/  IMAD.U32 R10, RZ, RZ, UR46 ;  /* 0x0000002eff0a7e24 */ /* 0x000fe4000f8e00ff */
[----:B------:R-:W-:Y:S01]  /*ac10*/  FFMA.FTZ R82, R24, UR34, -R81 ;  /* 0x0000002218527c23 */ /* 0x000fe20008010851 */
[----:B------:R-:W-:-:S02]  /*ac20*/  VIADD R8, R149, 0x9 ;  /* 0x0000000995087836 */ /* 0x000fc40000000000 */
[--C-:B------:R-:W-:Y:S01]  /*ac30*/  FFMA.FTZ R24, R26, UR34, -R81.reuse ;  /* 0x000000221a187c23 */ /* 0x100fe20008010851 */
[----:B------:R-:W-:Y:S01]  /*ac40*/  MUFU.EX2 R6, R6 ;  /* 0x0000000600067308 */ /* 0x000fe20000000800 */
[----:B------:R-:W-:Y:S01]  /*ac50*/  @!P1 LEA R10, R10, UR42, 0x3 ;  /* 0x0000002a0a0a9c11 */ /* 0x000fe2000f8e18ff */
[--C-:B------:R-:W-:Y:S01]  /*ac60*/  FFMA.FTZ R26, R30, UR34, -R81.reuse ;  /* 0x000000221e1a7c23 */ /* 0x100fe20008010851 */
        /* <DEDUP_REMOVED lines=9> */
[--C-:B------:R-:W-:Y:S01]  /*ad00*/  FFMA.FTZ R34, R36, UR34, -R81.reuse ;  /* 0x0000002224227c23 */ /* 0x100fe20008010851 */
[--C-:B------:R-:W-:Y:S01]  /*ad10*/  FFMA.FTZ R36, R40, UR34, -R81.reuse ;  /* 0x0000002228247c23 */ /* 0x100fe20008010851 */
[----:B------:R-:W-:Y:S01]  /*ad20*/  IMAD.U32 R40, RZ, RZ, UR53 ;  /* 0x00000035ff287e24 */ /* 0x000fe2000f8e00ff */
[----:B------:R-:W-:Y:S01]  /*ad30*/  @!P1 PRMT R8, RZ, 0x654, R8 ;  /* 0x00000654ff089816 */ /* 0x000fe20000000008 */
[----:B------:R-:W1:Y:S01]  /*ad40*/  MUFU.EX2 R79, R79 ;  /* 0x0000004f004f7308 */ /* 0x000e620000000800 */
[--C-:B------:R-:W-:Y:S01]  /*ad50*/  FFMA.FTZ R13, R20, UR34, -R81.reuse ;  /* 0x00000022140d7c23 */ /* 0x100fe20008010851 */
[--C-:B------:R-:W-:Y:S01]  /*ad60*/  FFMA.FTZ R83, R28, UR34, -R81.reuse ;  /* 0x000000221c537c23 */ /* 0x100fe20008010851 */
[----:B------:R-:W-:Y:S01]  /*ad70*/  @!P1 LEA R40, R40, UR42, 0x3 ;  /* 0x0000002a28289c11 */ /* 0x000fe2000f8e18ff */
[--C-:B------:R-:W-:Y:S01]  /*ad80*/  FFMA.FTZ R65, R65, UR34, -R81.reuse ;  /* 0x0000002241417c23 */ /* 0x100fe20008010851 */
[--C-:B------:R-:W-:Y:S01]  /*ad90*/  FFMA.FTZ R28, R42, UR34, -R81.reuse ;  /* 0x000000222a1c7c23 */ /* 0x100fe20008010851 */
[--C-:B------:R-:W-:Y:S01]  /*ada0*/  FFMA.FTZ R20, R47, UR34, -R81.reuse ;  /* 0x000000222f147c23 */ /* 0x100fe20008010851 */
[----:B------:R-:W-:Y:S01]  /*adb0*/  FFMA.FTZ R42, R51, UR34, -R81 ;  /* 0x00000022332a7c23 */ /* 0x000fe20008010851 */
[----:B------:R-:W2:Y:S01]  /*adc0*/  MUFU.EX2 R80, R80 ;  /* 0x0000005000507308 */ /* 0x000ea20000000800 */
[----:B0-----:R-:W-:Y:S01]  /*add0*/  FFMA.FTZ R2, R6, R2, R78 ;  /* 0x0000000206027223 */ /* 0x001fe2000001004e */
[----:B------:R-:W-:-:S02]  /*ade0*/  @!P1 VIADD R10, R40, 0x2d860 ;  /* 0x0002d860280a9836 */ /* 0x000fc40000000000 */
[--C-:B------:R-:W-:Y:S01]  /*adf0*/  FFMA.FTZ R40, R48, UR34, -R81.reuse ;  /* 0x0000002230287c23 */ /* 0x100fe20008010851 */
[--C-:B------:R-:W-:Y:S01]  /*ae00*/  FFMA.FTZ R52, R52, UR34, -R81.reuse ;  /* 0x0000002234347c23 */ /* 0x100fe20008010851 */
[--C-:B------:R-:W-:Y:S01]  /*ae10*/  FFMA.FTZ R47, R66, UR34, -R81.reuse ;  /* 0x00000022422f7c23 */ /* 0x100fe20008010851 */
[--C-:B------:R-:W-:Y:S01]  /*ae20*/  FFMA.FTZ R51, R68, UR34, -R81.reuse ;  /* 0x0000002244337c23 */ /* 0x100fe20008010851 */
[----:B------:R-:W-:Y:S01]  /*ae30*/  @!P1 PRMT R10, RZ, 0x654, R10 ;  /* 0x00000654ff0a9816 */ /* 0x000fe2000000000a */
        /* <DEDUP_REMOVED lines=9> */
[----:B------:R-:W-:Y:S01]  /*aed0*/  FFMA.FTZ R76, R76, UR34, -R81 ;  /* 0x000000224c4c7c23 */ /* 0x000fe20008010851 */
[C---:B------:R-:W-:Y:S01]  /*aee0*/  ISETP.GT.AND P2, PT, R0.reuse, UR52, PT ;  /* 0x0000003400007c0c */ /* 0x040fe2000bf44270 */
[----:B------:R-:W-:Y:S01]  /*aef0*/  UMOV UR53, UR46 ;  /* 0x0000002e00357c82 */ /* 0x000fe20008000000 */
[----:B------:R-:W-:-:S04]  /*af00*/  VIADD R0, R0, 0xffffffff ;  /* 0xffffffff00007836 */ /* 0x000fc80000000000 */
[----:B------:R-:W4:Y:S08]  /*af10*/  MUFU.EX2 R82, R82 ;  /* 0x0000005200527308 */ /* 0x000f300000000800 */
[----:B------:R-:W5:Y:S01]  /*af20*/  MUFU.EX2 R24, R24 ;  /* 0x0000001800187308 */ /* 0x000f620000000800 */
[----:B------:R-:W-:Y:S02]  /*af30*/  WARPGROUP.DEPBAR.LE gsb0, 0x0 ;  /* 0x00008000000079c5 */ /* 0x000fe40000010000 */
[----:B------:R-:W-:-:S05]  /*af40*/  WARPGROUP.ARRIVE ;  /* 0x00000000000079c5 */ /* 0x000fca0000000000 */
[----:B------:R-:W5:Y:S01]  /*af50*/  MUFU.EX2 R83, R83 ;  /* 0x0000005300537308 */ /* 0x000f620000000800 */
[----:B------:R-:W-:Y:S01]  /*af60*/  HGMMA.64x96x16.F32 R88, gdesc[UR28].tnspB, R88, gsb0 ;  /* 0x416000001c5879f0 */ /* 0x000fe20008000858 */
[----:B------:R-:W-:Y:S02]  /*af70*/  UIADD3 UR28, UR6, 0x606, URZ ;  /* 0x00000606061c7890 */ /* 0x000fe4000fffe03f */
[----:B------:R-:W-:-:S04]  /*af80*/  UIADD3 UR30, UR7, 0x1c0, URZ ;  /* 0x000001c0071e7890 */ /* 0x000fc8000fffe03f */
[----:B------:R-:W5:Y:S01]  /*af90*/  MUFU.EX2 R26, R26 ;  /* 0x0000001a001a7308 */ /* 0x000f620000000800 */
[----:B------:R-:W-:Y:S01]  /*afa0*/  UMOV UR29, 0x40000040 ;  /* 0x40000040001d7882 */ /* 0x000fe20000000000 */
[----:B------:R-:W-:-:S06]  /*afb0*/  UMOV UR31, 0x80000020 ;  /* 0x80000020001f7882 */ /* 0x000fcc0000000000 */
[----:B------:R-:W-:Y:S08]  /*afc0*/  MUFU.EX2 R31, R31 ;  /* 0x0000001f001f7308 */ /* 0x000ff00000000800 */
[----:B------:R-:W5:Y:S08]  /*afd0*/  MUFU.EX2 R84, R84 ;  /* 0x0000005400547308 */ /* 0x000f700000000800 */
        /* <DEDUP_REMOVED lines=9> */
[----:B------:R-:W5:Y:S01]  /*b070*/  MUFU.EX2 R28, R28 ;  /* 0x0000001c001c7308 */ /* 0x000f620000000800 */
[----:B------:R-:W-:-:S02]  /*b080*/  WARPGROUP.DEPBAR.LE gsb0, 0x0 ;  /* 0x00008000000079c5 */ /* 0x000fc40000010000 */
[----:B------:R-:W-:-:S05]  /*b090*/  WARPGROUP.ARRIVE ;  /* 0x00000000000079c5 */ /* 0x000fca0000000000 */
[----:B------:R-:W-:Y:S01]  /*b0a0*/  MUFU.EX2 R43, R43 ;  /* 0x0000002b002b7308 */ /* 0x000fe20000000800 */
[----:B------:R-:W-:Y:S01]  /*b0b0*/  HGMMA.64x96x16.F32 R88, gdesc[UR28].tnspB, R88, gsb0 ;  /* 0x416000001c5879f0 */ /* 0x000fe20008000858 */
[----:B------:R-:W-:-:S06]  /*b0c0*/  UMOV UR28, UR49 ;  /* 0x00000031001c7c82 */ /* 0x000fcc0008000000 */
[----:B------:R-:W5:Y:S08]  /*b0d0*/  MUFU.EX2 R39, R39 ;  /* 0x0000002700277308 */ /* 0x000f700000000800 */
[----:B------:R-:W-:Y:S08]  /*b0e0*/  MUFU.EX2 R45, R45 ;  /* 0x0000002d002d7308 */ /* 0x000ff00000000800 */
[----:B------:R-:W5:Y:S08]  /*b0f0*/  MUFU.EX2 R20, R20 ;  /* 0x0000001400147308 */ /* 0x000f700000000800 */
[----:B------:R-:W-:Y:S08]  /*b100*/  MUFU.EX2 R46, R46 ;  /* 0x0000002e002e7308 */ /* 0x000ff00000000800 */
[----:B------:R-:W5:Y:S08]  /*b110*/  MUFU.EX2 R40, R40 ;  /* 0x0000002800287308 */ /* 0x000f700000000800 */
[----:B------:R-:W5:Y:S08]  /*b120*/  MUFU.EX2 R49, R49 ;  /* 0x0000003100317308 */ /* 0x000f700000000800 */
[----:B------:R-:W5:Y:S08]  /*b130*/  MUFU.EX2 R42, R42 ;  /* 0x0000002a002a7308 */ /* 0x000f700000000800 */
[----:B------:R-:W5:Y:S08]  /*b140*/  MUFU.EX2 R50, R50 ;  /* 0x0000003200327308 */ /* 0x000f700000000800 */
        /* <DEDUP_REMOVED lines=8> */
[----:B-1----:R-:W-:Y:S01]  /*b1d0*/  FFMA.FTZ R44, R67, UR34, -R81 ;  /* 0x00000022432c7c23 */ /* 0x002fe20008010851 */
[----:B------:R-:W-:Y:S01]  /*b1e0*/  FADD.FTZ R67, R79, R2 ;  /* 0x000000024f437221 */ /* 0x000fe20000010000 */
[-C--:B------:R-:W-:Y:S01]  /*b1f0*/  FMUL.FTZ R88, R88, R5.reuse ;  /* 0x0000000558587220 */ /* 0x080fe20000410000 */
[-C--:B------:R-:W-:Y:S01]  /*b200*/  FMUL.FTZ R89, R89, R5.reuse ;  /* 0x0000000559597220 */ /* 0x080fe20000410000 */
[----:B------:R-:W-:Y:S01]  /*b210*/  FMUL.FTZ R92, R92, R5 ;  /* 0x000000055c5c7220 */ /* 0x000fe20000410000 */
[----:B--2---:R-:W-:Y:S01]  /*b220*/  FADD.FTZ R67, R80, R67 ;  /* 0x0000004350437221 */ /* 0x004fe20000010000 */
[----:B0-----:R-:W-:Y:S01]  /*b230*/  FFMA.FTZ R8, R5, R3, R77 ;  /* 0x0000000305087223 */ /* 0x001fe2000001004d */
[----:B------:R0:W-:Y:S01]  /*b240*/  @!P1 SYNCS.ARRIVE.TRANS64.RED.A1T0 RZ, [R10+URZ], RZ ;  /* 0x000000ff0aff99a7 */ /* 0x0001e2000810043f */
[----:B------:R1:W-:Y:S01]  /*b250*/  MUFU.EX2 R2, R65 ;  /* 0x0000004100027308 */ /* 0x0003e20000000800 */
[-C--:B------:R-:W-:Y:S01]  /*b260*/  FMUL.FTZ R93, R93, R5.reuse ;  /* 0x000000055d5d7220 */ /* 0x080fe20000410000 */
[----:B------:R-:W-:Y:S01]  /*b270*/  FADD.FTZ R8, R9, R8 ;  /* 0x0000000809087221 */ /* 0x000fe20000010000 */
[-C--:B------:R-:W-:Y:S01]  /*b280*/  FMUL.FTZ R96, R96, R5.reuse ;  /* 0x0000000560607220 */ /* 0x080fe20000410000 */
[-C--:B------:R-:W-:Y:S01]  /*b290*/  FMUL.FTZ R97, R97, R5.reuse ;  /* 0x0000000561617220 */ /* 0x080fe20000410000 */
[-C--:B------:R-:W-:Y:S01]  /*b2a0*/  FMUL.FTZ R100, R100, R5.reuse ;  /* 0x0000000564647220 */ /* 0x080fe20000410000 */
[----:B------:R-:W-:Y:S01]  /*b2b0*/  FADD.FTZ R85, R11, R8 ;  /* 0x000000080b557221 */ /* 0x000fe20000010000 */
[----:B0-----:R-:W-:Y:S01]  /*b2c0*/  FADD.FTZ R10, R14, R67 ;  /* 0x000000430e0a7221 */ /* 0x001fe20000010000 */
[----:B------:R0:W2:Y:S01]  /*b2d0*/  MUFU.EX2 R3, R52 ;  /* 0x0000003400037308 */ /* 0x0000a20000000800 */
[----:B------:R-:W-:Y:S01]  /*b2e0*/  FMUL.FTZ R101, R101, R5 ;  /* 0x0000000565657220 */ /* 0x000fe20000410000 */
[----:B------:R-:W-:Y:S01]  /*b2f0*/  FADD.FTZ R8, R12, R85 ;  /* 0x000000550c087221 */ /* 0x000fe20000010000 */
[----:B---3--:R-:W-:Y:S01]  /*b300*/  FADD.FTZ R67, R13, R10 ;  /* 0x0000000a0d437221 */ /* 0x008fe20000010000 */
[----:B----4-:R-:W-:Y:S01]  /*b310*/  F2FP.F16.F32.PACK_AB R13, R82, R13 ;  /* 0x0000000d520d723e */ /* 0x010fe200000000ff */
[-C--:B------:R-:W-:Y:S01]  /*b320*/  FMUL.FTZ R104, R104, R5.reuse ;  /* 0x0000000568687220 */ /* 0x080fe20000410000 */
[----:B------:R-:W-:Y:S01]  /*b330*/  FADD.FTZ R8, R15, R8 ;  /* 0x000000080f087221 */ /* 0x000fe20000010000 */
[----:B------:R-:W-:Y:S01]  /*b340*/  FADD.FTZ R67, R82, R67 ;  /* 0x0000004352437221 */ /* 0x000fe20000010000 */
[----:B------:R-:W3:Y:S01]  /*b350*/  MUFU.EX2 R44, R44 ;  /* 0x0000002c002c7308 */ /* 0x000ee20000000800 */
[-C--:B------:R-:W-:Y:S01]  /*b360*/  FMUL.FTZ R105, R105, R5.reuse ;  /* 0x0000000569697220 */ /* 0x080fe20000410000 */
[----:B------:R-:W-:Y:S01]  /*b370*/  FADD.FTZ R8, R21, R8 ;  /* 0x0000000815087221 */ /* 0x000fe20000010000 */
[----:B-----5:R-:W-:Y:S01]  /*b380*/  FADD.FTZ R10, R24, R67 ;  /* 0x00000043180a7221 */ /* 0x020fe20000010000 */
[-C--:B------:R-:W-:Y:S01]  /*b390*/  FMUL.FTZ R108, R108, R5.reuse ;  /* 0x000000056c6c7220 */ /* 0x080fe20000410000 */
[----:B------:R-:W-:Y:S01]  /*b3a0*/  FMUL.FTZ R109, R109, R5 ;  /* 0x000000056d6d7220 */ /* 0x000fe20000410000 */
[----:B------:R-:W-:Y:S01]  /*b3b0*/  FADD.FTZ R8, R25, R8 ;  /* 0x0000000819087221 */ /* 0x000fe20000010000 */
[----:B-1----:R-:W-:Y:S01]  /*b3c0*/  FADD.FTZ R65, R83, R10 ;  /* 0x0000000a53417221 */ /* 0x002fe20000010000 */
        /* <DEDUP_REMOVED lines=9> */
[----:B------:R-:W4:Y:S01]  /*b460*/  MUFU.EX2 R57, R57 ;  /* 0x0000003900397308 */ /* 0x000f220000000800 */
[C---:B------:R-:W-:Y:S01]  /*b470*/  FADD.FTZ R48, R31.reuse, R48 ;  /* 0x000000301f307221 */ /* 0x040fe20000010000 */
[----:B------:R-:W-:Y:S01]  /*b480*/  FADD.FTZ R65, R32, R65 ;  /* 0x0000004120417221 */ /* 0x000fe20000010000 */
[----:B------:R-:W-:Y:S01]  /*b490*/  F2FP.F16.F32.PACK_AB R24, R31, R29 ;  /* 0x0000001d1f18723e */ /* 0x000fe200000000ff */
[----:B------:R-:W-:Y:S01]  /*b4a0*/  FMUL.FTZ R113, R113, R5 ;  /* 0x0000000571717220 */ /* 0x000fe20000410000 */
[----:B------:R-:W-:Y:S01]  /*b4b0*/  FADD.FTZ R48, R33, R48 ;  /* 0x0000003021307221 */ /* 0x000fe20000010000 */
[----:B------:R-:W-:Y:S01]  /*b4c0*/  FADD.FTZ R65, R34, R65 ;  /* 0x0000004122417221 */ /* 0x000fe20000010000 */
[----:B------:R-:W-:Y:S01]  /*b4d0*/  F2FP.F16.F32.PACK_AB R11, R14, R80 ;  /* 0x000000500e0b723e */ /* 0x000fe200000000ff */
[----:B------:R-:W5:Y:S01]  /*b4e0*/  MUFU.EX2 R69, R69 ;  /* 0x0000004500457308 */ /* 0x000f620000000800 */
[----:B------:R-:W-:Y:S01]  /*b4f0*/  FADD.FTZ R48, R35, R48 ;  /* 0x0000003023307221 */ /* 0x000fe20000010000 */
        /* <DEDUP_REMOVED lines=8> */
[----:B0-----:R-:W-:Y:S01]  /*b580*/  FADD.FTZ R52, R28, R65 ;  /* 0x000000411c347221 */ /* 0x001fe20000010000 */
[----:B------:R-:W-:Y:S01]  /*b590*/  F2FP.F16.F32.PACK_AB R8, R9, R77 ;  /* 0x0000004d0908723e */ /* 0x000fe200000000ff */
[----:B------:R-:W-:Y:S01]  /*b5a0*/  FMUL.FTZ R117, R117, R5 ;  /* 0x0000000575757220 */ /* 0x000fe20000410000 */
[----:B------:R-:W-:Y:S01]  /*b5b0*/  FADD.FTZ R48, R41, R48 ;  /* 0x0000003029307221 */ /* 0x000fe20000010000 */
[----:B------:R-:W-:Y:S01]  /*b5c0*/  FADD.FTZ R21, R39, R52 ;  /* 0x0000003427157221 */ /* 0x000fe20000010000 */
[----:B------:R-:W-:Y:S01]  /*b5d0*/  F2FP.F16.F32.PACK_AB R9, R79, R78 ;  /* 0x0000004e4f09723e */ /* 0x000fe200000000ff */
[----:B------:R-:W0:Y:S01]  /*b5e0*/  MUFU.EX2 R70, R70 ;  /* 0x0000004600467308 */ /* 0x000e220000000800 */
[----:B------:R-:W-:Y:S01]  /*b5f0*/  FADD.FTZ R48, R43, R48 ;  /* 0x000000302b307221 */ /* 0x000fe20000010000 */
[----:B------:R-:W-:Y:S01]  /*b600*/  FADD.FTZ R21, R20, R21 ;  /* 0x0000001514157221 */ /* 0x000fe20000010000 */
[----:B------:R-:W-:Y:S01]  /*b610*/  F2FP.F16.F32.PACK_AB R25, R84, R26 ;  /* 0x0000001a5419723e */ /* 0x000fe200000000ff */
[----:B------:R2:W-:Y:S01]  /*b620*/  STSM.16.M88.4 [R17+0x21800], R8 ;  /* 0x0218000811007844 */ /* 0x0005e20000000200 */
[----:B------:R-:W-:Y:S01]  /*b630*/  FADD.FTZ R29, R45, R48 ;  /* 0x000000302d1d7221 */ /* 0x000fe20000010000 */
[----:B------:R-:W-:Y:S01]  /*b640*/  FADD.FTZ R21, R40, R21 ;  /* 0x0000001528157221 */ /* 0x000fe20000010000 */
[----:B------:R-:W-:Y:S01]  /*b650*/  F2FP.F16.F32.PACK_AB R26, R35, R33 ;  /* 0x00000021231a723e */ /* 0x000fe200000000ff */
[----:B------:R3:W-:Y:S01]  /*b660*/  STSM.16.M88.4 [R22], R12 ;  /* 0x0000000c16007844 */ /* 0x0007e20000000200 */
[----:B------:R-:W-:Y:S01]  /*b670*/  FADD.FTZ R32, R46, R29 ;  /* 0x0000001d2e207221 */ /* 0x000fe20000010000 */
[----:B------:R-:W0:Y:S01]  /*b680*/  MUFU.EX2 R59, R59 ;  /* 0x0000003b003b7308 */ /* 0x000e220000000800 */
[-C--:B------:R-:W-:Y:S01]  /*b690*/  FMUL.FTZ R120, R120, R5.reuse ;  /* 0x0000000578787220 */ /* 0x080fe20000410000 */
[----:B------:R1:W-:Y:S01]  /*b6a0*/  STSM.16.M88.4 [R19], R24 ;  /* 0x0000001813007844 */ /* 0x0003e20000000200 */
[----:B------:R-:W-:Y:S01]  /*b6b0*/  FADD.FTZ R29, R49, R32 ;  /* 0x00000020311d7221 */ /* 0x000fe20000010000 */
[----:B------:R-:W-:Y:S01]  /*b6c0*/  FADD.FTZ R32, R42, R21 ;  /* 0x000000152a207221 */ /* 0x000fe20000010000 */
[-C--:B------:R-:W-:Y:S01]  /*b6d0*/  FMUL.FTZ R121, R121, R5.reuse ;  /* 0x0000000579797220 */ /* 0x080fe20000410000 */
[-C--:B------:R-:W-:Y:S01]  /*b6e0*/  FMUL.FTZ R124, R124, R5.reuse ;  /* 0x000000057c7c7220 */ /* 0x080fe20000410000 */
[-C--:B------:R-:W-:Y:S01]  /*b6f0*/  FMUL.FTZ R125, R125, R5.reuse ;  /* 0x000000057d7d7220 */ /* 0x080fe20000410000 */
[----:B------:R-:W0:Y:S01]  /*b700*/  MUFU.EX2 R71, R71 ;  /* 0x0000004700477308 */ /* 0x000e220000000800 */
[-C--:B------:R-:W-:Y:S01]  /*b710*/  FMUL.FTZ R128, R128, R5.reuse ;  /* 0x0000000580807220 */ /* 0x080fe20000410000 */
[----:B--2---:R-:W-:Y:S01]  /*b720*/  F2FP.F16.F32.PACK_AB R9, R36, R30 ;  /* 0x0000001e2409723e */ /* 0x004fe200000000ff */
[----:B------:R-:W-:Y:S01]  /*b730*/  FADD.FTZ R30, R50, R29 ;  /* 0x0000001d321e7221 */ /* 0x000fe20000010000 */
[----:B------:R-:W-:Y:S01]  /*b740*/  F2FP.F16.F32.PACK_AB R11, R39, R28 ;  /* 0x0000001c270b723e */ /* 0x000fe200000000ff */
[----:B------:R-:W-:Y:S01]  /*b750*/  FMUL.FTZ R129, R129, R5 ;  /* 0x0000000581817220 */ /* 0x000fe20000410000 */
[----:B---3--:R-:W-:Y:S01]  /*b760*/  FADD.FTZ R13, R3, R32 ;  /* 0x00000020030d7221 */ /* 0x008fe20000010000 */
[----:B------:R-:W-:Y:S01]  /*b770*/  FADD.FTZ R15, R53, R30 ;  /* 0x0000001e350f7221 */ /* 0x000fe20000010000 */
[----:B------:R-:W2:Y:S01]  /*b780*/  MUFU.EX2 R60, R60 ;  /* 0x0000003c003c7308 */ /* 0x000ea20000000800 */
[----:B------:R-:W-:Y:S01]  /*b790*/  F2FP.F16.F32.PACK_AB R8, R38, R37 ;  /* 0x000000252608723e */ /* 0x000fe200000000ff */
[----:B------:R-:W-:Y:S01]  /*b7a0*/  FADD.FTZ R14, R2, R13 ;  /* 0x0000000d020e7221 */ /* 0x000fe20000010000 */
[----:B-1----:R-:W-:Y:S01]  /*b7b0*/  FADD.FTZ R24, R54, R15 ;  /* 0x0000000f36187221 */ /* 0x002fe20000010000 */
[----:B------:R-:W-:Y:S01]  /*b7c0*/  F2FP.F16.F32.PACK_AB R13, R40, R20 ;  /* 0x00000014280d723e */ /* 0x000fe200000000ff */
[----:B------:R-:W-:Y:S01]  /*b7d0*/  FMUL.FTZ R132, R132, R5 ;  /* 0x0000000584847220 */ /* 0x000fe20000410000 */
[----:B------:R-:W-:Y:S01]  /*b7e0*/  FADD.FTZ R15, R47, R14 ;  /* 0x0000000e2f0f7221 */ /* 0x000fe20000010000 */
[----:B------:R-:W-:Y:S01]  /*b7f0*/  FADD.FTZ R21, R55, R24 ;  /* 0x0000001837157221 */ /* 0x000fe20000010000 */
[----:B------:R-:W-:Y:S01]  /*b800*/  MUFU.EX2 R61, R61 ;  /* 0x0000003d003d7308 */ /* 0x000fe20000000800 */
[----:B------:R-:W-:Y:S01]  /*b810*/  F2FP.F16.F32.PACK_AB R10, R43, R41 ;  /* 0x000000292b0a723e */ /* 0x000fe200000000ff */
[----:B------:R-:W-:Y:S01]  /*b820*/  FADD.FTZ R20, R44, R15 ;  /* 0x0000000f2c147221 */ /* 0x000fe20000010000 */
[----:B------:R-:W-:Y:S01]  /*b830*/  FADD.FTZ R24, R56, R21 ;  /* 0x0000001538187221 */ /* 0x000fe20000010000 */
[----:B------:R-:W-:Y:S01]  /*b840*/  F2FP.F16.F32.PACK_AB R15, R3, R42 ;  /* 0x0000002a030f723e */ /* 0x000fe200000000ff */
[----:B------:R-:W-:Y:S01]  /*b850*/  FMUL.FTZ R133, R133, R5 ;  /* 0x0000000585857220 */ /* 0x000fe20000410000 */
[----:B------:R-:W-:Y:S01]  /*b860*/  FADD.FTZ R20, R51, R20 ;  /* 0x0000001433147221 */ /* 0x000fe20000010000 */
[----:B----4-:R-:W-:Y:S01]  /*b870*/  FADD.FTZ R3, R57, R24 ;  /* 0x0000001839037221 */ /* 0x010fe20000010000 */
[----:B------:R-:W1:Y:S01]  /*b880*/  MUFU.EX2 R72, R72 ;  /* 0x0000004800487308 */ /* 0x000e620000000800 */
[----:B------:R-:W-:Y:S01]  /*b890*/  F2FP.F16.F32.PACK_AB R25, R47, R2 ;  /* 0x000000022f19723e */ /* 0x000fe200000000ff */
[----:B-----5:R-:W-:Y:S01]  /*b8a0*/  FADD.FTZ R21, R69, R20 ;  /* 0x0000001445157221 */ /* 0x020fe20000010000 */
[----:B------:R-:W-:Y:S01]  /*b8b0*/  FADD.FTZ R20, R58, R3 ;  /* 0x000000033a147221 */ /* 0x000fe20000010000 */
[----:B------:R-:W-:Y:S01]  /*b8c0*/  F2FP.F16.F32.PACK_AB R12, R46, R45 ;  /* 0x0000002d2e0c723e */ /* 0x000fe200000000ff */
[----:B------:R3:W-:Y:S01]  /*b8d0*/  STSM.16.M88.4 [R18], R8 ;  /* 0x0000000812007844 */ /* 0x0007e20000000200 */
[----:B0-----:R-:W-:Y:S01]  /*b8e0*/  FADD.FTZ R2, R70, R21 ;  /* 0x0000001546027221 */ /* 0x001fe20000010000 */
[----:B------:R-:W-:Y:S01]  /*b8f0*/  FADD.FTZ R3, R59, R20 ;  /* 0x000000143b037221 */ /* 0x000fe20000010000 */
[----:B------:R-:W0:Y:S01]  /*b900*/  MUFU.EX2 R62, R62 ;  /* 0x0000003e003e7308 */ /* 0x000e220000000800 */
[----:B------:R-:W-:Y:S01]  /*b910*/  F2FP.F16.F32.PACK_AB R14, R50, R49 ;  /* 0x00000031320e723e */ /* 0x000fe200000000ff */
[-C--:B------:R-:W-:Y:S01]  /*b920*/  FMUL.FTZ R90, R90, R6.reuse ;  /* 0x000000065a5a7220 */ /* 0x080fe20000410000 */
[----:B------:R-:W-:Y:S01]  /*b930*/  F2FP.F16.F32.PACK_AB R24, R54, R53 ;  /* 0x000000353618723e */ /* 0x000fe200000000ff */
[----:B------:R-:W-:Y:S01]  /*b940*/  FMUL.FTZ R91, R91, R6 ;  /* 0x000000065b5b7220 */ /* 0x000fe20000410000 */
[----:B------:R-:W-:Y:S01]  /*b950*/  F2FP.F16.F32.PACK_AB R26, R56, R55 ;  /* 0x00000037381a723e */ /* 0x000fe200000000ff */
[----:B------:R4:W-:Y:S01]  /*b960*/  STSM.16.M88.4 [R17+0x27800], R12 ;  /* 0x0278000c11007844 */ /* 0x0009e20000000200 */
[----:B------:R-:W-:Y:S01]  /*b970*/  F2FP.F16.F32.PACK_AB R27, R51, R44 ;  /* 0x0000002c331b723e */ /* 0x000fe200000000ff */
[----:B------:R-:W-:Y:S01]  /*b980*/  MUFU.EX2 R64, R64 ;  /* 0x0000004000407308 */ /* 0x000fe20000000800 */
[-C--:B------:R-:W-:Y:S01]  /*b990*/  FMUL.FTZ R94, R94, R6.reuse ;  /* 0x000000065e5e7220 */ /* 0x080fe20000410000 */
[-C--:B------:R-:W-:Y:S01]  /*b9a0*/  FMUL.FTZ R95, R95, R6.reuse ;  /* 0x000000065f5f7220 */ /* 0x080fe20000410000 */
[-C--:B------:R-:W-:Y:S01]  /*b9b0*/  FMUL.FTZ R98, R98, R6.reuse ;  /* 0x0000000662627220 */ /* 0x080fe20000410000 */
[----:B------:R0:W-:Y:S01]  /*b9c0*/  STSM.16.M88.4 [R23], R24 ;  /* 0x0000001817007844 */ /* 0x0001e20000000200 */
[----:B---3--:R-:W-:Y:S01]  /*b9d0*/  FADD.FTZ R9, R71, R2 ;  /* 0x0000000247097221 */ /* 0x008fe20000010000 */
[----:B--2---:R-:W-:Y:S01]  /*b9e0*/  FADD.FTZ R2, R60, R3 ;  /* 0x000000033c027221 */ /* 0x004fe20000010000 */
[----:B------:R-:W-:Y:S01]  /*b9f0*/  F2FP.F16.F32.PACK_AB R8, R58, R57 ;  /* 0x000000393a08723e */ /* 0x000fe200000000ff */
[----:B------:R-:W2:Y:S01]  /*ba00*/  MUFU.EX2 R63, R63 ;  /* 0x0000003f003f7308 */ /* 0x000ea20000000800 */
[----:B-1----:R-:W-:Y:S01]  /*ba10*/  FADD.FTZ R3, R72, R9 ;  /* 0x0000000948037221 */ /* 0x002fe20000010000 */
[----:B------:R-:W-:Y:S01]  /*ba20*/  F2FP.F16.F32.PACK_AB R9, R70, R69 ;  /* 0x000000454609723e */ /* 0x000fe200000000ff */
[-C--:B------:R-:W-:Y:S01]  /*ba30*/  FMUL.FTZ R99, R99, R6.reuse ;  /* 0x0000000663637220 */ /* 0x080fe20000410000 */
[----:B------:R-:W-:Y:S01]  /*ba40*/  F2FP.F16.F32.PACK_AB R10, R60, R59 ;  /* 0x0000003b3c0a723e */ /* 0x000fe200000000ff */
[-C--:B------:R-:W-:Y:S01]  /*ba50*/  FMUL.FTZ R102, R102, R6.reuse ;  /* 0x0000000666667220 */ /* 0x080fe20000410000 */
[----:B----4-:R-:W-:Y:S01]  /*ba60*/  FADD.FTZ R13, R61, R2 ;  /* 0x000000023d0d7221 */ /* 0x010fe20000010000 */
[----:B------:R-:W-:Y:S01]  /*ba70*/  F2FP.F16.F32.PACK_AB R11, R72, R71 ;  /* 0x00000047480b723e */ /* 0x000fe200000000ff */
[----:B------:R-:W1:Y:S01]  /*ba80*/  MUFU.EX2 R32, R73 ;  /* 0x0000004900207308 */ /* 0x000e620000000800 */
[C---:B0-----:R-:W-:Y:S01]  /*ba90*/  F2FP.F16.F32.PACK_AB R12, R62.reuse, R61 ;  /* 0x0000003d3e0c723e */ /* 0x041fe200000000ff */
[----:B------:R-:W-:Y:S01]  /*baa0*/  FADD.FTZ R21, R62, R13 ;  /* 0x0000000d3e157221 */ /* 0x000fe20000010000 */
[-C--:B------:R-:W-:Y:S01]  /*bab0*/  FMUL.FTZ R103, R103, R6.reuse ;  /* 0x0000000667677220 */ /* 0x080fe20000410000 */
[----:B------:R3:W-:Y:S01]  /*bac0*/  STSM.16.M88.4 [R19+0x6000], R8 ;  /* 0x0060000813007844 */ /* 0x0007e20000000200 */
[-C--:B------:R-:W-:Y:S01]  /*bad0*/  FMUL.FTZ R106, R106, R6.reuse ;  /* 0x000000066a6a7220 */ /* 0x080fe20000410000 */
[-C--:B------:R-:W-:Y:S01]  /*bae0*/  FMUL.FTZ R107, R107, R6.reuse ;  /* 0x000000066b6b7220 */ /* 0x080fe20000410000 */
[----:B------:R-:W-:Y:S01]  /*baf0*/  FMUL.FTZ R110, R110, R6 ;  /* 0x000000066e6e7220 */ /* 0x000fe20000410000 */
[----:B------:R-:W0:Y:S01]  /*bb00*/  MUFU.EX2 R74, R74 ;  /* 0x0000004a004a7308 */ /* 0x000e220000000800 */
[----:B--2---:R-:W-:Y:S01]  /*bb10*/  F2FP.F16.F32.PACK_AB R14, R63, R64 ;  /* 0x000000403f0e723e */ /* 0x004fe200000000ff */
        /* <DEDUP_REMOVED lines=15> */
[C---:B0-----:R-:W-:Y:S01]  /*bc10*/  F2FP.F16.F32.PACK_AB R13, R74.reuse, R32 ;  /* 0x000000204a0d723e */ /* 0x041fe200000000ff */
[----:B------:R-:W-:Y:S01]  /*bc20*/  FADD.FTZ R3, R74, R3 ;  /* 0x000000034a037221 */ /* 0x000fe20000010000 */
[-C--:B------:R-:W-:Y:S01]  /*bc30*/  FMUL.FTZ R134, R134, R6.reuse ;  /* 0x0000000686867220 */ /* 0x080fe20000410000 */
[----:B------:R-:W-:Y:S01]  /*bc40*/  FMUL.FTZ R135, R135, R6 ;  /* 0x0000000687877220 */ /* 0x000fe20000410000 */
[----:B------:R-:W-:-:S02]  /*bc50*/  IMAD.MOV.U32 R6, RZ, RZ, R7 ;  /* 0x000000ffff067224 */ /* 0x000fc400078e0007 */
[----:B------:R-:W-:Y:S02]  /*bc60*/  IMAD.MOV.U32 R5, RZ, RZ, R4 ;  /* 0x000000ffff057224 */ /* 0x000fe400078e0004 */
[----:B--2---:R-:W-:Y:S01]  /*bc70*/  FADD.FTZ R2, R28, R3 ;  /* 0x000000031c027221 */ /* 0x004fe20000010000 */
[----:B------:R-:W-:Y:S01]  /*bc80*/  FADD.FTZ R3, R63, R64 ;  /* 0x000000403f037221 */ /* 0x000fe20000010000 */
[C---:B-1----:R-:W-:Y:S02]  /*bc90*/  F2FP.F16.F32.PACK_AB R15, R29.reuse, R28 ;  /* 0x0000001c1d0f723e */ /* 0x042fe400000000ff */
[----:B------:R-:W-:-:S03]  /*bca0*/  FADD.FTZ R2, R29, R2 ;  /* 0x000000021d027221 */ /* 0x000fc60000010000 */
[----:B------:R3:W-:Y:S01]  /*bcb0*/  STSM.16.M88.4 [R18+0x6000], R12 ;  /* 0x0060000c12007844 */ /* 0x0007e20000000200 */
[----:B------:R-:W-:Y:S01]  /*bcc0*/  @!PT LDS RZ, [RZ] ;  /* 0x00000000fffff984 */ /* 0x000fe20000000800 */
[----:B------:R-:W-:Y:S01]  /*bcd0*/  @!PT LDS RZ, [RZ] ;  /* 0x00000000fffff984 */ /* 0x000fe20000000800 */
[----:B------:R-:W-:Y:S01]  /*bce0*/  @!PT LDS RZ, [RZ] ;  /* 0x00000000fffff984 */ /* 0x000fe20000000800 */
[----:B------:R-:W-:Y:S01]  /*bcf0*/  @!PT LDS RZ, [RZ] ;  /* 0x00000000fffff984 */ /* 0x000fe20000000800 */
[----:B------:R0:W-:Y:S06]  /*bd00*/  MEMBAR.ALL.CTA ;  /* 0x0000000000007992 */ /* 0x0001ec0000008000 */
[----:B0-----:R-:W0:Y:S02]  /*bd10*/  FENCE.VIEW.ASYNC.S ;  /* 0x00000000000073c6 */ /* 0x001e240000000000 */
[----:B0-----:R-:W-:Y:S01]  /*bd20*/  NOP ;  /* 0x0000000000007918 */ /* 0x001fe20000000000 */
[----:B------:R-:W-:Y:S05]  /*bd30*/  @P2 BRA `(.L_x_11047) ;  /* 0xffffffd400f02947 */ /* 0x000fea000383ffff */
.L_x_11038:
        /* <DEDUP_REMOVED lines=10> */
.L_x_11065:
[----:B------:R-:W-:Y:S01]  /*bde0*/  UIADD3 UR46, UR54, 0x1, URZ ;  /* 0x00000001362e7890 */ /* 0x000fe2000fffe03f */
[----:B------:R-:W-:-:S03]  /*bdf0*/  ISETP.NE.AND P3, PT, RZ, UR44, PT ;  /* 0x0000002cff007c0c */ /* 0x000fc6000bf65270 */
[----:B------:R-:W-:-:S04]  /*be00*/  UISETP.NE.AND UP1, UPT, UR46, 0x2, UPT ;  /* 0x000000022e00788c */ /* 0x000fc8000bf25270 */
[----:B------:R-:W-:Y:S02]  /*be10*/  USEL UR49, URZ, 0x1, UP1 ;  /* 0x000000013f317887 */ /* 0x000fe40008800000 */
[----:B------:R-:W-:Y:S02]  /*be20*/  USEL UR46, UR46, URZ, UP1 ;  /* 0x0000003f2e2e7287 */ /* 0x000fe40008800000 */
[----:B------:R-:W-:Y:S02]  /*be30*/  ULOP3.LUT UR49, UR28, UR49, URZ, 0x3c, !UPT ;  /* 0x000000311c317292 */ /* 0x000fe4000f8e3c3f */
[----:B-1----:R-:W-:Y:S10]  /*be40*/  @P3 BRA `(.L_x_11049) ;  /* 0x00000000002c3947 */ /* 0x002ff40003800000 */
[----:B------:R-:W-:Y:S05]  /*be50*/  @!P0 BRA `(.L_x_11050) ;  /* 0x0000000000048947 */ /* 0x000fea0003800000 */
[----:B------:R-:W-:Y:S01]  /*be60*/  BPT.TRAP 0x1 ;  /* 0x000000040000795c */ /* 0x000fe20000300000 */
.L_x_11050:
[----:B------:R-:W-:Y:S01]  /*be70*/  ULEA UR6, UR46, UR42, 0x3 ;  /* 0x0000002a2e067291 */ /* 0x000fe2000f8e183f */
[----:B------:R-:W-:-:S05]  /*be80*/  IMAD.U32 R4, RZ, RZ, UR49 ;  /* 0x00000031ff047e24 */ /* 0x000fca000f8e00ff */
[----:B------:R-:W-:-:S04]  /*be90*/  SHF.L.U32 R4, R4, 0x1f, RZ ;  /* 0x0000001f04047819 */ /* 0x000fc800000006ff */
[----:B------:R1:W2:Y:S01]  /*bea0*/  SYNCS.PHASECHK.TRANS64.TRYWAIT P2, [UR6+0x2d830], R4 ;  /* 0x02d83004ff0075a7 */ /* 0x0002a20008040146 */
[----:B------:R-:W-:Y:S05]  /*beb0*/  @!P0 BRA `(.L_x_11051) ;  /* 0x0000000000048947 */ /* 0x000fea0003800000 */
[----:B------:R-:W-:Y:S01]  /*bec0*/  BPT.TRAP 0x1 ;  /* 0x000000040000795c */ /* 0x000fe20000300000 */
.L_x_11051:
[----:B--2---:R-:W-:Y:S05]  /*bed0*/  @P2 BRA `(.L_x_11049) ;  /* 0x0000000000082947 */ /* 0x004fea0003800000 */
[----:B------:R-:W2:Y:S02]  /*bee0*/  SYNCS.PHASECHK.TRANS64.TRYWAIT P2, [UR6+0x2d830], R4 ;  /* 0x02d83004ff0075a7 */ /* 0x000ea40008040146 */
[----:B--2---:R-:W-:Y:S05]  /*bef0*/  @!P2 BRA `(.L_x_11052) ;  /* 0x000000c400c0a947 */ /* 0x004fea0003800000 */
.L_x_11049:
        /* <DEDUP_REMOVED lines=37> */
.L_x_11054:
[----:B------:R-:W-:Y:S01]  /*c150*/  ULEA UR6, UR54, UR42, 0x3 ;  /* 0x0000002a36067291 */ /* 0x000fe2000f8e183f */
[----:B------:R-:W-:-:S05]  /*c160*/  IMAD.U32 R4, RZ, RZ, UR28 ;  /* 0x0000001cff047e24 */ /* 0x000fca000f8e00ff */
[----:B------:R-:W-:-:S04]  /*c170*/  SHF.L.U32 R4, R4, 0x1f, RZ ;  /* 0x0000001f04047819 */ /* 0x000fc800000006ff */
[----:B------:R0:W1:Y:S01]  /*c180*/  SYNCS.PHASECHK.TRANS64.TRYWAIT P2, [UR6+0x2d850], R4 ;  /* 0x02d85004ff0075a7 */ /* 0x0000620008040146 */
[----:B------:R-:W-:Y:S05]  /*c190*/  @!P0 BRA `(.L_x_11055) ;  /* 0x0000000000048947 */ /* 0x000fea0003800000 */
[----:B------:R-:W-:Y:S01]  /*c1a0*/  BPT.TRAP 0x1 ;  /* 0x000000040000795c */ /* 0x000fe20000300000 */
.L_x_11055:
[----:B-1----:R-:W-:Y:S05]  /*c1b0*/  @P2 BRA `(.L_x_11053) ;  /* 0x0000000000082947 */ /* 0x002fea0003800000 */
[----:B------:R-:W1:Y:S02]  /*c1c0*/  SYNCS.PHASECHK.TRANS64.TRYWAIT P2, [UR6+0x2d850], R4 ;  /* 0x02d85004ff0075a7 */ /* 0x000e640008040146 */
[----:B-1----:R-:W-:Y:S05]  /*c1d0*/  @!P2 BRA `(.L_x_11056) ;  /* 0x000000c40020a947 */ /* 0x002fea0003800000 */
.L_x_11053:
[----:B------:R-:W-:Y:S01]  /*c1e0*/  UIADD3 UR6, UR42, 0x400, URZ ;  /* 0x000004002a067890 */ /* 0x000fe2000fffe03f */
[----:B------:R-:W-:Y:S01]  /*c1f0*/  WARPGROUP.ARRIVE ;  /* 0x00000000000079c5 */ /* 0x000fe20000000000 */
[----:B------:R-:W-:Y:S01]  /*c200*/  UMOV UR29, 0x40000040 ;  /* 0x40000040001d7882 */ /* 0x000fe20000000000 */
[----:B------:R-:W-:Y:S01]  /*c210*/  UMOV UR31, 0x80000020 ;  /* 0x80000020001f7882 */ /* 0x000fe20000000000 */
[----:B------:R-:W-:-:S03]  /*c220*/  USHF.R.U32.HI UR6, URZ, 0x4, UR6 ;  /* 0x000000043f067899 */ /* 0x000fc60008011606 */
[----:B------:R-:W2:Y:S01]  /*c230*/  S2R R150, SR_TID.X ;  /* 0x0000000000967919 */ /* 0x000ea20000002100 */
[----:B------:R-:W-:Y:S01]  /*c240*/  PLOP3.LUT P2, PT, PT, PT, UP0, 0x80, 0x0 ;  /* 0x000000000000781c */ /* 0x000fe20003f4f008 */
[----:B---3--:R-:W-:Y:S01]  /*c250*/  FMUL.FTZ R12, R29, UR53 ;  /* 0x000000351d0c7c20 */ /* 0x008fe20008410000 */
[----:B------:R-:W-:Y:S01]  /*c260*/  ULOP3.LUT UR6, UR6, 0x3fff, URZ, 0xc0, !UPT ;  /* 0x00003fff06067892 */ /* 0x000fe2000f8ec03f */
[----:B------:R-:W-:Y:S01]  /*c270*/  FMUL.FTZ R29, R42, UR53 ;  /* 0x000000352a1d7c20 */ /* 0x000fe20008410000 */
[----:B------:R-:W-:Y:S01]  /*c280*/  FMUL.FTZ R42, R53, UR53 ;  /* 0x00000035352a7c20 */ /* 0x000fe20008410000 */
[----:B------:R-:W-:Y:S01]  /*c290*/  FMUL.FTZ R53, R63, UR53 ;  /* 0x000000353f357c20 */ /* 0x000fe20008410000 */
[----:B------:R-:W-:Y:S01]  /*c2a0*/  ULOP3.LUT UR7, UR6, 0x2000000, URZ, 0xfc, !UPT ;  /* 0x0200000006077892 */ /* 0x000fe2000f8efc3f */
[----:B------:R-:W-:Y:S01]  /*c2b0*/  FMUL.FTZ R63, R74, UR53 ;  /* 0x000000354a3f7c20 */ /* 0x000fe20008410000 */
[----:B------:R-:W-:Y:S01]  /*c2c0*/  ULOP3.LUT UR6, UR43, 0x10000, URZ, 0xfc, !UPT ;  /* 0x000100002b067892 */ /* 0x000fe2000f8efc3f */
[----:B------:R-:W-:Y:S01]  /*c2d0*/  FMUL.FTZ R21, R35, UR53 ;  /* 0x0000003523157c20 */ /* 0x000fe20008410000 */
[----:B------:R-:W-:Y:S01]  /*c2e0*/  UIMAD UR7, UR54, 0x600, UR7 ;  /* 0x00000600360778a4 */ /* 0x000fe2000f8e0207 */
[----:B------:R-:W-:-:S02]  /*c2f0*/  VIADD R74, R136, UR39 ;  /* 0x00000027884a7c36 */ /* 0x000fc40008000000 */
[----:B------:R-:W-:Y:S01]  /*c300*/  FMUL.FTZ R35, R47, UR53 ;  /* 0x000000352f237c20 */ /* 0x000fe20008410000 */
[----:B------:R-:W-:Y:S01]  /*c310*/  FMUL.FTZ R15, R33, UR53 ;  /* 0x00000035210f7c20 */ /* 0x000fe20008410000 */
[----:B------:R-:W-:Y:S01]  /*c320*/  IMAD.U32 R47, RZ, RZ, UR46 ;  /* 0x0000002eff2f7e24 */ /* 0x000fe2000f8e00ff */
[----:B------:R-:W-:Y:S01]  /*c330*/  UMOV UR28, UR6 ;  /* 0x00000006001c7c82 */ /* 0x000fe20008000000 */
[----:B------:R-:W-:Y:S01]  /*c340*/  FMUL.FTZ R33, R46, UR53 ;  /* 0x000000352e217c20 */ /* 0x000fe20008410000 */
[----:B------:R-:W-:Y:S01]  /*c350*/  UMOV UR30, UR7 ;  /* 0x00000007001e7c82 */ /* 0x000fe20008000000 */
[----:B-1----:R-:W-:Y:S01]  /*c360*/  FMUL.FTZ R7, R26, UR53 ;  /* 0x000000351a077c20 */ /* 0x002fe20008410000 */
[----:B------:R-:W-:Y:S01]  /*c370*/  HGMMA.64x96x16.F32 R88, gdesc[UR28].tnspB, R88, gsb0 ;  /* 0x416000001c5879f0 */ /* 0x000fe20008000858 */
[----:B------:R-:W-:Y:S01]  /*c380*/  UIADD3 UR28, UR6, 0x2, URZ ;  /* 0x00000002061c7890 */ /* 0x000fe2000fffe03f */
[----:B------:R-:W-:Y:S01]  /*c390*/  @!P1 LEA R47, R47, UR42, 0x3 ;  /* 0x0000002a2f2f9c11 */ /* 0x000fe2000f8e18ff */
[----:B------:R-:W-:Y:S01]  /*c3a0*/  UIADD3 UR30, UR7, 0x40, URZ ;  /* 0x00000040071e7890 */ /* 0x000fe2000fffe03f */
[----:B0-----:R-:W-:Y:S01]  /*c3b0*/  FMUL.FTZ R4, R24, UR53 ;  /* 0x0000003518047c20 */ /* 0x001fe20008410000 */
[----:B------:R-:W-:Y:S01]  /*c3c0*/  UMOV UR29, 0x40000040 ;  /* 0x40000040001d7882 */ /* 0x000fe20000000000 */
[----:B------:R-:W-:Y:S01]  /*c3d0*/  UMOV UR31, 0x80000020 ;  /* 0x80000020001f7882 */ /* 0x000fe20000000000 */
[----:B------:R-:W-:Y:S01]  /*c3e0*/  FMUL.FTZ R26, R37, UR53 ;  /* 0x00000035251a7c20 */ /* 0x000fe20008410000 */
[----:B------:R-:W-:Y:S01]  /*c3f0*/  FMUL.FTZ R24, R36, UR53 ;  /* 0x0000003524187c20 */ /* 0x000fe20008410000 */
[----:B------:R-:W-:Y:S01]  /*c400*/  FMUL.FTZ R37, R50, UR53 ;  /* 0x0000003532257c20 */ /* 0x000fe20008410000 */
[----:B------:R-:W-:Y:S01]  /*c410*/  FMUL.FTZ R20, R34, UR53 ;  /* 0x0000003522147c20 */ /* 0x000fe20008410000 */
[----:B------:R-:W-:Y:S01]  /*c420*/  FMUL.FTZ R36, R48, UR53 ;  /* 0x0000003530247c20 */ /* 0x000fe20008410000 */
[----:B--2---:R-:W-:Y:S01]  /*c430*/  SHF.R.U32.HI R149, RZ, 0x7, R150 ;  /* 0x00000007ff957819 */ /* 0x004fe20000011696 */
        /* <DEDUP_REMOVED lines=51> */
[----:B------:R-:W-:Y:S01]  /*c770*/  IMAD R47, R16, -0x2, R47 ;  /* 0xfffffffe102f7824 */ /* 0x000fe200078e022f */
[----:B------:R-:W0:Y:S01]  /*c780*/  MUFU.TANH R4, R4 ;  /* 0x0000000400047308 */ /* 0x000e220000002400 */
[----:B------:R-:W-:-:S05]  /*c790*/  IMAD.U32 R80, RZ, RZ, UR45 ;  /* 0x0000002dff507e24 */ /* 0x000fca000f8e00ff */
[----:B------:R-:W-:Y:S02]  /*c7a0*/  IADD3 R47, -R80, UR38, R47 ;  /* 0x00000026502f7c10 */ /* 0x000fe4000fffe12f */
[----:B------:R-:W1:Y:S03]  /*c7b0*/  MUFU.TANH R8, R8 ;  /* 0x0000000800087308 */ /* 0x000e660000002400 */
        /* <DEDUP_REMOVED lines=97> */
[----:B------:R-:W0:Y:S01]  /*cdd0*/  MUFU.TANH R76, R76 ;  /* 0x0000004c004c7308 */ /* 0x000e220000002400 */
[----:B------:R-:W-:Y:S02]  /*cde0*/  WARPGROUP.DEPBAR.LE gsb0, 0x0 ;  /* 0x00008000000079c5 */ /* 0x000fe40000010000 */
        /* <DEDUP_REMOVED lines=8> */
[----:B------:R-:W-:-:S04]  /*ce70*/  @UP0 ULDC UR6, c[0x0][0x450] ;  /* 0x0001140000060ab9 */ /* 0x000fc80000000800 */
[----:B------:R-:W-:Y:S01]  /*ce80*/  @P2 SHF.R.U32.HI R74, RZ, UR6, R46 ;  /* 0x00000006ff4a2c19 */ /* 0x000fe2000801162e */
[----:B------:R-:W-:Y:S01]  /*ce90*/  VIADD R46, R149, 0x9 ;  /* 0x00000009952e7836 */ /* 0x000fe20000000000 */
[----:B------:R-:W-:-:S03]  /*cea0*/  ISETP.GE.U32.AND P2, PT, R150, 0x180, PT ;  /* 0x000001809600780c */ /* 0x000fc60003f46070 */
[----:B------:R-:W5:Y:S01]  /*ceb0*/  SHFL.IDX PT, R85, R74, RZ, 0x1c1f ;  /* 0x001c1fff4a557589 */ /* 0x000f6200000e0000 */
[----:B------:R-:W-:Y:S01]  /*cec0*/  SEL R46, R46, 0x9, !P2 ;  /* 0x000000092e2e7807 */ /* 0x000fe20005000000 */
[C---:B-----5:R-:W-:Y:S02]  /*ced0*/  IMAD.IADD R81, R85.reuse, 0x1, R83 ;  /* 0x0000000155517824 */ /* 0x060fe400078e0253 */
[----:B------:R-:W-:Y:S01]  /*cee0*/  IMAD.IADD R80, R85, 0x1, R82 ;  /* 0x0000000155507824 */ /* 0x000fe200078e0252 */
[----:B------:R-:W-:Y:S02]  /*cef0*/  WARPGROUP.DEPBAR.LE gsb0, 0x0 ;  /* 0x00008000000079c5 */ /* 0x000fe40000010000 */
[----:B------:R-:W-:-:S06]  /*cf00*/  WARPGROUP.ARRIVE ;  /* 0x00000000000079c5 */ /* 0x000fcc0000000000 */
[----:B------:R-:W-:Y:S03]  /*cf10*/  HGMMA.64x96x16.F32 R88, gdesc[UR28].tnspB, R88, gsb0 ;  /* 0x416000001c5879f0 */ /* 0x000fe60008000858 */
[----:B------:R-:W-:Y:S02]  /*cf20*/  WARPGROUP.DEPBAR.LE gsb0, 0x0 ;  /* 0x00008000000079c5 */ /* 0x000fe40000010000 */
[----:B------:R0:W-:Y:S06]  /*cf30*/  BAR.ARV R46, 0x100 ;  /* 0x0004002e0000751d */ /* 0x0001ec0000002000 */
[----:B------:R5:W-:Y:S02]  /*cf40*/  @!P1 SYNCS.ARRIVE.TRANS64.RED.A1T0 RZ, [R77+URZ], RZ ;  /* 0x000000ff4dff99a7 */ /* 0x000be4000810043f */
[----:B-----5:R-:W-:-:S06]  /*cf50*/  FMUL.FTZ R77, R87, UR53 ;  /* 0x00000035574d7c20 */ /* 0x020fcc0008410000 */
[----:B------:R-:W0:Y:S01]  /*cf60*/  MUFU.TANH R77, R77 ;  /* 0x0000004d004d7308 */ /* 0x000e220000002400 */
[----:B-1234-:R-:W-:Y:S05]  /*cf70*/  @!P5 BRA `(.L_x_11057) ;  /* 0x00000000005cd947 */ /* 0x01efea0003800000 */
        /* <DEDUP_REMOVED lines=13> */
.L_x_11059:
[----:B------:R-:W-:-:S05]  /*d050*/  IMAD.U32 R84, RZ, RZ, UR35 ;  /* 0x00000023ff547e24 */ /* 0x000fca000f8e00ff */
[----:B------:R-:W-:-:S13]  /*d060*/  ISETP.NE.AND P2, PT, R84, 0x1, PT ;  /* 0x000000015400780c */ /* 0x000fda0003f45270 */
[----:B------:R-:W0:Y:S02]  /*d070*/  @P2 LDC.64 R46, c[0x0][0x9e8] ;  /* 0x00027a00ff2e2b82 */ /* 0x000e240000000a00 */
[----:B0-----:R-:W-:-:S05]  /*d080*/  @P2 IMAD.HI.U32 R46, R85, R46, RZ ;  /* 0x0000002e552e2227 */ /* 0x001fca00078e00ff */
[----:B------:R-:W-:-:S07]  /*d090*/  @P2 SHF.R.U32.HI R85, RZ, R47, R46 ;  /* 0x0000002fff552219 */ /* 0x000fce000001162e */
.L_x_11060:
[----:B------:R-:W-:Y:S05]  /*d0a0*/  BSYNC B0 ;  /* 0x0000000000007941 */ /* 0x000fea0003800000 */
.L_x_11058:
[----:B------:R-:W-:-:S04]  /*d0b0*/  IMAD R85, R85, R84, -R78 ;  /* 0x0000005455557224 */ /* 0x000fc800078e0a4e */
[----:B------:R-:W-:-:S05]  /*d0c0*/  IMAD R85, R16, -0x2, R85 ;  /* 0xfffffffe10557824 */ /* 0x000fca00078e0255 */
[----:B------:R-:W-:Y:S02]  /*d0d0*/  VIADDMNMX R81, R85, R84, R81, PT ;  /* 0x0000005455517246 */ /* 0x000fe40003800151 */
[----:B------:R-:W-:-:S07]  /*d0e0*/  VIMNMX R80, R80, R85, !PT ;  /* 0x0000005550507248 */ /* 0x000fce0007fe0100 */
.L_x_11057:
        /* <DEDUP_REMOVED lines=9> */
[C---:B------:R-:W-:Y:S02]  /*d180*/  ISETP.GT.AND P4, PT, R80.reuse, 0x9, P2 ;  /* 0x000000095000780c */ /* 0x040fe40001784270 */
[----:B------:R-:W-:Y:S02]  /*d190*/  ISETP.GT.AND P6, PT, R80, 0x10, P2 ;  /* 0x000000105000780c */ /* 0x000fe400017c4270 */
[----:B------:R-:W-:-:S02]  /*d1a0*/  ISETP.LT.OR P3, PT, R81, 0x9, P3 ;  /* 0x000000095100780c */ /* 0x000fc40001f61670 */
[----:B------:R-:W-:Y:S01]  /*d1b0*/  ISETP.LT.OR P4, PT, R81, 0xa, P4 ;  /* 0x0000000a5100780c */ /* 0x000fe20002781670 */
[--C-:B-1----:R-:W-:Y:S01]  /*d1c0*/  IMAD.IADD R83, R83, 0x1, R74.reuse ;  /* 0x0000000153537824 */ /* 0x102fe200078e024a */
[----:B------:R-:W-:Y:S01]  /*d1d0*/  ISETP.LT.OR P6, PT, R81, 0x11, P6 ;  /* 0x000000115100780c */ /* 0x000fe200037c1670 */
[----:B------:R-:W-:Y:S01]  /*d1e0*/  IMAD.IADD R82, R82, 0x1, R74 ;  /* 0x0000000152527824 */ /* 0x000fe200078e024a */
        /* <DEDUP_REMOVED lines=98> */
.L_x_11063:
[----:B------:R-:W-:-:S05]  /*d810*/  IMAD.U32 R4, RZ, RZ, UR35 ;  /* 0x00000023ff047e24 */ /* 0x000fca000f8e00ff */
[----:B------:R-:W-:-:S13]  /*d820*/  ISETP.NE.AND P3, PT, R4, 0x1, PT ;  /* 0x000000010400780c */ /* 0x000fda0003f65270 */
[----:B------:R-:W0:Y:S02]  /*d830*/  @P3 LDC.64 R14, c[0x0][0x9e8] ;  /* 0x00027a00ff0e3b82 */ /* 0x000e240000000a00 */
[----:B0-----:R-:W-:-:S05]  /*d840*/  @P3 IMAD.HI.U32 R14, R81, R14, RZ ;  /* 0x0000000e510e3227 */ /* 0x001fca00078e00ff */
[----:B------:R-:W-:-:S07]  /*d850*/  @P3 SHF.R.U32.HI R81, RZ, R15, R14 ;  /* 0x0000000fff513219 */ /* 0x000fce000001160e */
.L_x_11064:
[----:B------:R-:W-:Y:S05]  /*d860*/  BSYNC B0 ;  /* 0x0000000000007941 */ /* 0x000fea0003800000 */
.L_x_11062:
[----:B------:R-:W-:-:S04]  /*d870*/  IMAD R81, R81, R4, -R78 ;  /* 0x0000000451517224 */ /* 0x000fc800078e0a4e */
[----:B------:R-:W-:-:S05]  /*d880*/  IMAD R81, R16, -0x2, R81 ;  /* 0xfffffffe10517824 */ /* 0x000fca00078e0251 */
[----:B------:R-:W-:Y:S02]  /*d890*/  VIADDMNMX R83, R81, R4, R83, PT ;  /* 0x0000000451537246 */ /* 0x000fe40003800153 */
[----:B------:R-:W-:-:S07]  /*d8a0*/  VIMNMX R82, R82, R81, !PT ;  /* 0x0000005152527248 */ /* 0x000fce0007fe0100 */
.L_x_11061:
        /* <DEDUP_REMOVED lines=20> */
[----:B------:R-:W-:Y:S02]  /*d9f0*/  ISETP.GT.AND P4, PT, R82, 0x1, P2 ;  /* 0x000000015200780c */ /* 0x000fe40001784270 */
[----:B------:R-:W-:Y:S02]  /*da00*/  FMNMX.FTZ R15, R32, R15, !PT ;  /* 0x0000000f200f7209 */ /* 0x000fe40007810000 */
[----:B------:R-:W-:Y:S02]  /*da10*/  FSEL R27, R27, -INF , !P3 ;  /* 0xff8000001b1b7808 */ /* 0x000fe40005800000 */
[----:B------:R-:W-:Y:S02]  /*da20*/  FMNMX.FTZ R15, R34, R15, !PT ;  /* 0x0000000f220f7209 */ /* 0x000fe40007810000 */
[----:B------:R-:W-:-:S02]  /*da30*/  ISETP.GT.AND P3, PT, R82, 0x21, P2 ;  /* 0x000000215200780c */ /* 0x000fc40001764270 */
[----:B------:R-:W-:Y:S02]  /*da40*/  FMNMX.FTZ R15, R36, R15, !PT ;  /* 0x0000000f240f7209 */ /* 0x000fe40007810000 */
[C---:B------:R-:W-:Y:S02]  /*da50*/  ISETP.LT.OR P6, PT, R83.reuse, 0x9, P6 ;  /* 0x000000095300780c */ /* 0x040fe400037c1670 */
        /* <DEDUP_REMOVED lines=60> */
[C---:B------:R-:W-:Y:S01]  /*de20*/  FSETP.NEU.FTZ.AND P6, PT, R4.reuse, -INF , PT ;  /* 0xff8000000400780b */ /* 0x040fe20003fdd000 */
[----:B------:R-:W-:Y:S01]  /*de30*/  FMUL.FTZ R15, R4, UR34 ;  /* 0x00000022040f7c20 */ /* 0x000fe20008410000 */
[----:B------:R-:W-:-:S04]  /*de40*/  ISETP.GT.AND P4, PT, R82, 0x59, P2 ;  /* 0x000000595200780c */ /* 0x000fc80001784270 */
[----:B------:R-:W-:Y:S02]  /*de50*/  FSEL R15, R15, RZ, P6 ;  /* 0x000000ff0f0f7208 */ /* 0x000fe40003000000 */
[----:B------:R-:W-:-:S03]  /*de60*/  ISETP.LT.OR P4, PT, R83, 0x5a, P4 ;  /* 0x0000005a5300780c */ /* 0x000fc60002781670 */
        /* <DEDUP_REMOVED lines=14> */
[----:B------:R0:W-:Y:S01]  /*df50*/  MUFU.EX2 R37, R84 ;  /* 0x0000005400257308 */ /* 0x0001e20000000800 */
        /* <DEDUP_REMOVED lines=27> */
[----:B------:R-:W-:Y:S01]  /*e110*/  FFMA.FTZ R79, R79, UR34, -R15 ;  /* 0x000000224f4f7c23 */ /* 0x000fe2000801080f */
        /* <DEDUP_REMOVED lines=12> */
[----:B------:R-:W-:Y:S02]  /*e1e0*/  FMNMX.FTZ R78, R41, R78, !PT ;  /* 0x0000004e294e7209 */ /* 0x000fe40007810000 */
        /* <DEDUP_REMOVED lines=17> */
[----:B------:R-:W-:Y:S01]  /*e300*/  FSEL R63, R63, -INF , !P3 ;  /* 0xff8000003f3f7808 */ /* 0x000fe20005800000 */
[----:B------:R-:W-:Y:S01]  /*e310*/  MUFU.EX2 R26, R26 ;  /* 0x0000001a001a7308 */ /* 0x000fe20000000800 */
[----:B------:R-:W-:-:S02]  /*e320*/  FMNMX.FTZ R78, R59, R78, !PT ;  /* 0x0000004e3b4e7209 */ /* 0x000fc40007810000 */
[C---:B------:R-:W-:Y:S02]  /*e330*/  ISETP.GT.AND P3, PT, R82.reuse, 0x68, P2 ;  /* 0x000000685200780c */ /* 0x040fe40001764270 */
[----:B------:R-:W-:Y:S02]  /*e340*/  ISETP.LT.OR P4, PT, R83, 0x62, P4 ;  /* 0x000000625300780c */ /* 0x000fe40002781670 */
[----:B------:R-:W-:Y:S01]  /*e350*/  FMNMX.FTZ R78, R61, R78, !PT ;  /* 0x0000004e3d4e7209 */ /* 0x000fe20007810000 */
[----:B------:R-:W-:Y:S01]  /*e360*/  MUFU.EX2 R28, R28 ;  /* 0x0000001c001c7308 */ /* 0x000fe20000000800 */
[----:B------:R-:W-:Y:S02]  /*e370*/  ISETP.LT.OR P3, PT, R83, 0x69, P3 ;  /* 0x000000695300780c */ /* 0x000fe40001f61670 */
[----:B------:R-:W-:Y:S02]  /*e380*/  FSEL R65, R65, -INF , !P4 ;  /* 0xff80000041417808 */ /* 0x000fe40006000000 */
[----:B------:R-:W-:-:S02]  /*e390*/  ISETP.GT.AND P4, PT, R82, 0x69, P2 ;  /* 0x000000695200780c */ /* 0x000fc40001784270 */
[----:B------:R-:W-:Y:S01]  /*e3a0*/  FMNMX.FTZ R80, R63, R78, !PT ;  /* 0x0000004e3f507209 */ /* 0x000fe20007810000 */
[----:B------:R-:W-:Y:S01]  /*e3b0*/  MUFU.EX2 R30, R30 ;  /* 0x0000001e001e7308 */ /* 0x000fe20000000800 */
[----:B------:R-:W-:Y:S02]  /*e3c0*/  FSEL R67, R67, -INF , !P3 ;  /* 0xff80000043437808 */ /* 0x000fe40005800000 */
[----:B------:R-:W-:Y:S02]  /*e3d0*/  ISETP.GT.AND P3, PT, R82, 0x70, P2 ;  /* 0x000000705200780c */ /* 0x000fe40001764270 */
[----:B------:R-:W-:Y:S02]  /*e3e0*/  ISETP.LT.OR P4, PT, R83, 0x6a, P4 ;  /* 0x0000006a5300780c */ /* 0x000fe40002781670 */
[----:B0-----:R-:W-:Y:S01]  /*e3f0*/  FMNMX.FTZ R84, R65, R80, !PT ;  /* 0x0000005041547209 */ /* 0x001fe20007810000 */
[----:B------:R-:W-:Y:S01]  /*e400*/  MUFU.EX2 R32, R32 ;  /* 0x0000002000207308 */ /* 0x000fe20000000800 */
[----:B------:R-:W-:-:S02]  /*e410*/  ISETP.LT.OR P3, PT, R83, 0x71, P3 ;  /* 0x000000715300780c */ /* 0x000fc40001f61670 */
[----:B------:R-:W-:Y:S01]  /*e420*/  FSEL R78, R69, -INF , !P4 ;  /* 0xff800000454e7808 */ /* 0x000fe20006000000 */
[--C-:B------:R-:W-:Y:S01]  /*e430*/  FFMA.FTZ R69, R52, UR34, -R15.reuse ;  /* 0x0000002234457c23 */ /* 0x100fe2000801080f */
[----:B------:R-:W-:Y:S02]  /*e440*/  ISETP.GT.AND P4, PT, R82, 0x71, P2 ;  /* 0x000000715200780c */ /* 0x000fe40001784270 */
[----:B------:R-:W-:Y:S01]  /*e450*/  FMNMX.FTZ R7, R67, R84, !PT ;  /* 0x0000005443077209 */ /* 0x000fe20007810000 */
[----:B------:R-:W-:Y:S01]  /*e460*/  MUFU.EX2 R34, R34 ;  /* 0x0000002200227308 */ /* 0x000fe20000000800 */
[----:B------:R-:W-:Y:S01]  /*e470*/  FSEL R80, R71, -INF , !P3 ;  /* 0xff80000047507808 */ /* 0x000fe20005800000 */
[--C-:B------:R-:W-:Y:S01]  /*e480*/  FFMA.FTZ R71, R54, UR34, -R15.reuse ;  /* 0x0000002236477c23 */ /* 0x100fe2000801080f */
[----:B------:R-:W-:Y:S01]  /*e490*/  ISETP.GT.AND P3, PT, R82, 0x78, P2 ;  /* 0x000000785200780c */ /* 0x000fe20001764270 */
[--C-:B------:R-:W-:Y:S01]  /*e4a0*/  FFMA.FTZ R54, R56, UR34, -R15.reuse ;  /* 0x0000002238367c23 */ /* 0x100fe2000801080f */
[C---:B------:R-:W-:Y:S01]  /*e4b0*/  ISETP.LT.OR P4, PT, R83.reuse, 0x72, P4 ;  /* 0x000000725300780c */ /* 0x040fe20002781670 */
[--C-:B------:R-:W-:Y:S01]  /*e4c0*/  FFMA.FTZ R56, R58, UR34, -R15.reuse ;  /* 0x000000223a387c23 */ /* 0x100fe2000801080f */
[----:B------:R-:W-:Y:S01]  /*e4d0*/  FMNMX.FTZ R7, R78, R7, !PT ;  /* 0x000000074e077209 */ /* 0x000fe20007810000 */
[--C-:B------:R-:W-:Y:S01]  /*e4e0*/  FFMA.FTZ R58, R60, UR34, -R15.reuse ;  /* 0x000000223c3a7c23 */ /* 0x100fe2000801080f */
[----:B------:R-:W-:Y:S01]  /*e4f0*/  ISETP.GT.AND P2, PT, R82, 0x79, P2 ;  /* 0x000000795200780c */ /* 0x000fe20001744270 */
[--C-:B------:R-:W-:Y:S01]  /*e500*/  FFMA.FTZ R60, R62, UR34, -R15.reuse ;  /* 0x000000223e3c7c23 */ /* 0x100fe2000801080f */
[----:B------:R-:W-:Y:S01]  /*e510*/  ISETP.LT.OR P3, PT, R83, 0x79, P3 ;  /* 0x000000795300780c */ /* 0x000fe20001f61670 */
[--C-:B------:R-:W-:Y:S01]  /*e520*/  FFMA.FTZ R62, R64, UR34, -R15.reuse ;  /* 0x00000022403e7c23 */ /* 0x100fe2000801080f */
[----:B------:R-:W-:Y:S01]  /*e530*/  FSEL R73, R73, -INF , !P4 ;  /* 0xff80000049497808 */ /* 0x000fe20006000000 */
        /* <DEDUP_REMOVED lines=9> */
[----:B------:R-:W-:-:S03]  /*e5d0*/  FMNMX.FTZ R52, R76, R7, !PT ;  /* 0x000000074c347209 */ /* 0x000fc60007810000 */
[----:B------:R-:W-:Y:S01]  /*e5e0*/  MUFU.EX2 R38, R38 ;  /* 0x0000002600267308 */ /* 0x000fe20000000800 */
[----:B------:R-:W-:-:S05]  /*e5f0*/  FMNMX.FTZ R7, R77, R52, !PT ;  /* 0x000000344d077209 */ /* 0x000fca0007810000 */
[----:B------:R-:W0:Y:S02]  /*e600*/  SHFL.BFLY PT, R82, R7, 0x2, 0x1f ;  /* 0x0c401f0007527f89 */ /* 0x000e2400000e0000 */
[----:B------:R1:W-:Y:S08]  /*e610*/  MUFU.EX2 R52, R71 ;  /* 0x0000004700347308 */ /* 0x0003f00000000800 */
[----:B------:R-:W-:Y:S01]  /*e620*/  MUFU.EX2 R40, R40 ;  /* 0x0000002800287308 */ /* 0x000fe20000000800 */
[----:B-1----:R-:W-:Y:S01]  /*e630*/  FFMA.FTZ R71, R72, UR34, -R15 ;  /* 0x0000002248477c23 */ /* 0x002fe2000801080f */
[----:B------:R-:W-:-:S05]  /*e640*/  FSEL R72, R4, RZ, P6 ;  /* 0x000000ff04487208 */ /* 0x000fca0003000000 */
[----:B------:R-:W-:Y:S01]  /*e650*/  FADD.FTZ R72, -R72, R5 ;  /* 0x0000000548487221 */ /* 0x000fe20000010100 */
[----:B------:R-:W-:Y:S03]  /*e660*/  MUFU.EX2 R42, R42 ;  /* 0x0000002a002a7308 */ /* 0x000fe60000000800 */
[----:B------:R-:W-:Y:S01]  /*e670*/  FMUL.FTZ R15, R72, UR34 ;  /* 0x00000022480f7c20 */ /* 0x000fe20008410000 */
[----:B0-----:R-:W-:-:S04]  /*e680*/  FMNMX.FTZ R82, R7, R82, !PT ;  /* 0x0000005207527209 */ /* 0x001fc80007810000 */
[----:B------:R-:W-:Y:S01]  /*e690*/  MUFU.EX2 R5, R79 ;  /* 0x0000004f00057308 */ /* 0x000fe20000000800 */
[----:B------:R-:W0:Y:S07]  /*e6a0*/  SHFL.BFLY PT, R7, R82, 0x1, 0x1f ;  /* 0x0c201f0052077f89 */ /* 0x000e2e00000e0000 */
[----:B------:R-:W1:Y:S08]  /*e6b0*/  MUFU.EX2 R15, R15 ;  /* 0x0000000f000f7308 */ /* 0x000e700000000800 */
[----:B------:R-:W-:Y:S08]  /*e6c0*/  MUFU.EX2 R44, R44 ;  /* 0x0000002c002c7308 */ /* 0x000ff00000000800 */
[----:B------:R-:W-:Y:S01]  /*e6d0*/  MUFU.EX2 R48, R48 ;  /* 0x0000003000307308 */ /* 0x000fe20000000800 */
[----:B-1----:R-:W-:Y:S01]  /*e6e0*/  FFMA.FTZ R3, R15, R3, R14 ;  /* 0x000000030f037223 */ /* 0x002fe2000001000e */
[----:B------:R-:W-:Y:S01]  /*e6f0*/  FMUL.FTZ R88, R88, R15 ;  /* 0x0000000f58587220 */ /* 0x000fe20000410000 */
[----:B0-----:R-:W-:Y:S01]  /*e700*/  FMNMX.FTZ R7, R82, R7, !PT ;  /* 0x0000000752077209 */ /* 0x001fe20007810000 */
[-C--:B------:R-:W-:Y:S01]  /*e710*/  FMUL.FTZ R89, R89, R15.reuse ;  /* 0x0000000f59597220 */ /* 0x080fe20000410000 */
[C---:B------:R-:W-:Y:S01]  /*e720*/  FADD.FTZ R3, R8.reuse, R3 ;  /* 0x0000000308037221 */ /* 0x040fe20000010000 */
[----:B------:R-:W-:Y:S01]  /*e730*/  F2FP.F16.F32.PACK_AB R8, R8, R14 ;  /* 0x0000000e0808723e */ /* 0x000fe200000000ff */
[-C--:B------:R-:W-:Y:S01]  /*e740*/  FMUL.FTZ R92, R92, R15.reuse ;  /* 0x0000000f5c5c7220 */ /* 0x080fe20000410000 */
[C---:B------:R-:W-:Y:S01]  /*e750*/  FMUL.FTZ R75, R7.reuse, UR34 ;  /* 0x00000022074b7c20 */ /* 0x040fe20008410000 */
[----:B------:R-:W-:Y:S01]  /*e760*/  FSETP.NEU.FTZ.AND P2, PT, R7, -INF , PT ;  /* 0xff8000000700780b */ /* 0x000fe20003f5d000 */
[----:B------:R-:W-:Y:S01]  /*e770*/  FADD.FTZ R3, R10, R3 ;  /* 0x000000030a037221 */ /* 0x000fe20000010000 */
[----:B------:R-:W-:Y:S01]  /*e780*/  MUFU.EX2 R50, R50 ;  /* 0x0000003200327308 */ /* 0x000fe20000000800 */
[C---:B------:R-:W-:Y:S01]  /*e790*/  F2FP.F16.F32.PACK_AB R10, R12.reuse, R10 ;  /* 0x0000000a0c0a723e */ /* 0x040fe200000000ff */
[-C--:B------:R-:W-:Y:S01]  /*e7a0*/  FMUL.FTZ R93, R93, R15.reuse ;  /* 0x0000000f5d5d7220 */ /* 0x080fe20000410000 */
[----:B------:R-:W-:Y:S01]  /*e7b0*/  FSEL R72, R75, RZ, P2 ;  /* 0x000000ff4b487208 */ /* 0x000fe20001000000 */
[----:B------:R-:W-:Y:S01]  /*e7c0*/  FADD.FTZ R14, R12, R3 ;  /* 0x000000030c0e7221 */ /* 0x000fe20000010000 */
[-C--:B------:R-:W-:Y:S01]  /*e7d0*/  FMUL.FTZ R96, R96, R15.reuse ;  /* 0x0000000f60607220 */ /* 0x080fe20000410000 */
[-C--:B------:R-:W-:Y:S01]  /*e7e0*/  FMUL.FTZ R97, R97, R15.reuse ;  /* 0x0000000f61617220 */ /* 0x080fe20000410000 */
[----:B------:R-:W-:Y:S01]  /*e7f0*/  FMUL.FTZ R100, R100, R15 ;  /* 0x0000000f64647220 */ /* 0x000fe20000410000 */
[--C-:B------:R-:W-:Y:S01]  /*e800*/  FFMA.FTZ R79, R35, UR34, -R72.reuse ;  /* 0x00000022234f7c23 */ /* 0x100fe20008010848 */
[----:B------:R-:W-:Y:S01]  /*e810*/  FSEL R35, R7, RZ, P2 ;  /* 0x000000ff07237208 */ /* 0x000fe20001000000 */
[--C-:B------:R-:W-:Y:S01]  /*e820*/  FFMA.FTZ R75, R46, UR34, -R72.reuse ;  /* 0x000000222e4b7c23 */ /* 0x100fe20008010848 */
[--C-:B------:R-:W-:Y:S01]  /*e830*/  FFMA.FTZ R9, R9, UR34, -R72.reuse ;  /* 0x0000002209097c23 */ /* 0x100fe20008010848 */
[--C-:B------:R-:W-:Y:S01]  /*e840*/  FFMA.FTZ R11, R11, UR34, -R72.reuse ;  /* 0x000000220b0b7c23 */ /* 0x100fe20008010848 */
[----:B------:R-:W-:Y:S01]  /*e850*/  FFMA.FTZ R81, R13, UR34, -R72 ;  /* 0x000000220d517c23 */ /* 0x000fe20008010848 */
[----:B------:R-:W-:Y:S01]  /*e860*/  FADD.FTZ R6, -R35, R6 ;  /* 0x0000000623067221 */ /* 0x000fe20000010100 */
[--C-:B------:R-:W-:Y:S01]  /*e870*/  FFMA.FTZ R20, R20, UR34, -R72.reuse ;  /* 0x0000002214147c23 */ /* 0x100fe20008010848 */
[----:B------:R-:W-:Y:S01]  /*e880*/  MUFU.EX2 R75, R75 ;  /* 0x0000004b004b7308 */ /* 0x000fe20000000800 */
[--C-:B------:R-:W-:Y:S01]  /*e890*/  FFMA.FTZ R46, R21, UR34, -R72.reuse ;  /* 0x00000022152e7c23 */ /* 0x100fe20008010848 */
[----:B------:R-:W-:Y:S01]  /*e8a0*/  FMUL.FTZ R6, R6, UR34 ;  /* 0x0000002206067c20 */ /* 0x000fe20008410000 */
[--C-:B------:R-:W-:Y:S01]  /*e8b0*/  FFMA.FTZ R13, R74, UR34, -R72.reuse ;  /* 0x000000224a0d7c23 */ /* 0x100fe20008010848 */
[--C-:B------:R-:W-:Y:S01]  /*e8c0*/  FFMA.FTZ R25, R25, UR34, -R72.reuse ;  /* 0x0000002219197c23 */ /* 0x100fe20008010848 */
[--C-:B------:R-:W-:Y:S01]  /*e8d0*/  FFMA.FTZ R27, R27, UR34, -R72.reuse ;  /* 0x000000221b1b7c23 */ /* 0x100fe20008010848 */
[--C-:B------:R-:W-:Y:S01]  /*e8e0*/  FFMA.FTZ R29, R29, UR34, -R72.reuse ;  /* 0x000000221d1d7c23 */ /* 0x100fe20008010848 */
[--C-:B------:R-:W-:Y:S01]  /*e8f0*/  FFMA.FTZ R31, R31, UR34, -R72.reuse ;  /* 0x000000221f1f7c23 */ /* 0x100fe20008010848 */
[----:B------:R-:W0:Y:S01]  /*e900*/  MUFU.EX2 R6, R6 ;  /* 0x0000000600067308 */ /* 0x000e220000000800 */
[----:B------:R-:W-:Y:S01]  /*e910*/  FFMA.FTZ R43, R43, UR34, -R72 ;  /* 0x000000222b2b7c23 */ /* 0x000fe20008010848 */
[----:B------:R-:W-:Y:S01]  /*e920*/  FADD.FTZ R14, R47, R14 ;  /* 0x0000000e2f0e7221 */ /* 0x000fe20000010000 */
[--C-:B------:R-:W-:Y:S01]  /*e930*/  FFMA.FTZ R33, R33, UR34, -R72.reuse ;  /* 0x0000002221217c23 */ /* 0x100fe20008010848 */
[--C-:B------:R-:W-:Y:S01]  /*e940*/  FFMA.FTZ R21, R39, UR34, -R72.reuse ;  /* 0x0000002227157c23 */ /* 0x100fe20008010848 */
[--C-:B------:R-:W-:Y:S01]  /*e950*/  FFMA.FTZ R39, R41, UR34, -R72.reuse ;  /* 0x0000002229277c23 */ /* 0x100fe20008010848 */
[--C-:B------:R-:W-:Y:S01]  /*e960*/  FFMA.FTZ R41, R45, UR34, -R72.reuse ;  /* 0x000000222d297c23 */ /* 0x100fe20008010848 */
[----:B------:R-:W-:Y:S01]  /*e970*/  FFMA.FTZ R49, R49, UR34, -R72 ;  /* 0x0000002231317c23 */ /* 0x000fe20008010848 */
[----:B------:R-:W1:Y:S01]  /*e980*/  MUFU.EX2 R9, R9 ;  /* 0x0000000900097308 */ /* 0x000e620000000800 */
[----:B------:R-:W-:-:S02]  /*e990*/  IMAD.U32 R45, RZ, RZ, UR54 ;  /* 0x00000036ff2d7e24 */ /* 0x000fc4000f8e00ff */
[--C-:B------:R-:W-:Y:S01]  /*e9a0*/  FFMA.FTZ R51, R51, UR34, -R72.reuse ;  /* 0x0000002233337c23 */ /* 0x100fe20008010848 */
[--C-:B------:R-:W-:Y:S01]  /*e9b0*/  FFMA.FTZ R12, R57, UR34, -R72.reuse ;  /* 0x00000022390c7c23 */ /* 0x100fe20008010848 */
[--C-:B------:R-:W-:Y:S01]  /*e9c0*/  FFMA.FTZ R65, R65, UR34, -R72.reuse ;  /* 0x0000002241417c23 */ /* 0x100fe20008010848 */
[--C-:B------:R-:W-:Y:S01]  /*e9d0*/  FFMA.FTZ R67, R67, UR34, -R72.reuse ;  /* 0x0000002243437c23 */ /* 0x100fe20008010848 */
[----:B------:R-:W-:Y:S01]  /*e9e0*/  @!P1 LEA R45, R45, UR42, 0x3 ;  /* 0x0000002a2d2d9c11 */ /* 0x000fe2000f8e18ff */
[--C-:B------:R-:W-:Y:S01]  /*e9f0*/  FFMA.FTZ R78, R78, UR34, -R72.reuse ;  /* 0x000000224e4e7c23 */ /* 0x100fe20008010848 */
[----:B------:R-:W2:Y:S01]  /*ea00*/  MUFU.EX2 R11, R11 ;  /* 0x0000000b000b7308 */ /* 0x000ea20000000800 */
[----:B0-----:R-:W-:Y:S01]  /*ea10*/  FFMA.FTZ R74, R6, R2, R75 ;  /* 0x00000002064a7223 */ /* 0x001fe2000001004b */
[--C-:B------:R-:W-:Y:S01]  /*ea20*/  FFMA.FTZ R2, R53, UR34, -R72.reuse ;  /* 0x0000002235027c23 */ /* 0x100fe20008010848 */
[----:B------:R-:W-:Y:S01]  /*ea30*/  FFMA.FTZ R53, R55, UR34, -R72 ;  /* 0x0000002237357c23 */ /* 0x000fe20008010848 */
[----:B------:R-:W-:-:S02]  /*ea40*/  @!P1 VIADD R45, R45, 0x2d860 ;  /* 0x0002d8602d2d9836 */ /* 0x000fc40000000000 */
[--C-:B------:R-:W-:Y:S01]  /*ea50*/  FFMA.FTZ R55, R59, UR34, -R72.reuse ;  /* 0x000000223b377c23 */ /* 0x100fe20008010848 */
[--C-:B------:R-:W-:Y:S01]  /*ea60*/  FFMA.FTZ R80, R80, UR34, -R72.reuse ;  /* 0x0000002250507c23 */ /* 0x100fe20008010848 */
[----:B------:R-:W-:Y:S01]  /*ea70*/  FFMA.FTZ R76, R76, UR34, -R72 ;  /* 0x000000224c4c7c23 */ /* 0x000fe20008010848 */
[----:B------:R-:W0:Y:S01]  /*ea80*/  MUFU.EX2 R81, R81 ;  /* 0x0000005100517308 */ /* 0x000e220000000800 */
[----:B-1----:R-:W-:Y:S01]  /*ea90*/  FADD.FTZ R74, R9, R74 ;  /* 0x0000004a094a7221 */ /* 0x002fe20000010000 */
[----:B------:R-:W-:Y:S01]  /*eaa0*/  @!P1 PRMT R45, RZ, 0x654, R45 ;  /* 0x00000654ff2d9816 */ /* 0x000fe2000000002d */
[----:B------:R-:W-:Y:S01]  /*eab0*/  FFMA.FTZ R73, R73, UR34, -R72 ;  /* 0x0000002249497c23 */ /* 0x000fe20008010848 */
[----:B------:R-:W-:Y:S01]  /*eac0*/  F2FP.F16.F32.PACK_AB R9, R9, R75 ;  /* 0x0000004b0909723e */ /* 0x000fe200000000ff */
[----:B------:R-:W-:Y:S01]  /*ead0*/  UMOV UR54, UR46 ;  /* 0x0000002e00367c82 */ /* 0x000fe20008000000 */
[----:B------:R1:W-:Y:S01]  /*eae0*/  @!P1 SYNCS.ARRIVE.TRANS64.RED.A1T0 RZ, [R45+URZ], RZ ;  /* 0x000000ff2dff99a7 */ /* 0x0003e2000810043f */
[----:B------:R-:W-:Y:S01]  /*eaf0*/  ISETP.GT.AND P2, PT, R0, UR37, PT ;  /* 0x0000002500007c0c */ /* 0x000fe2000bf44270 */
        /* <DEDUP_REMOVED lines=9> */
[C---:B0-----:R-:W-:Y:S01]  /*eb90*/  FADD.FTZ R3, R81.reuse, R74 ;  /* 0x0000004a51037221 */ /* 0x041fe20000010000 */
[----:B------:R-:W-:Y:S01]  /*eba0*/  F2FP.F16.F32.PACK_AB R11, R81, R11 ;  /* 0x0000000b510b723e */ /* 0x000fe200000000ff */
[-C--:B------:R-:W-:Y:S01]  /*ebb0*/  FMUL.FTZ R102, R102, R6.reuse ;  /* 0x0000000666667220 */ /* 0x080fe20000410000 */
[-C--:B------:R-:W-:Y:S01]  /*ebc0*/  FMUL.FTZ R103, R103, R6.reuse ;  /* 0x0000000667677220 */ /* 0x080fe20000410000 */
[-C--:B------:R-:W-:Y:S01]  /*ebd0*/  FMUL.FTZ R106, R106, R6.reuse ;  /* 0x000000066a6a7220 */ /* 0x080fe20000410000 */
[-C--:B------:R-:W-:Y:S01]  /*ebe0*/  FMUL.FTZ R107, R107, R6.reuse ;  /* 0x000000066b6b7220 */ /* 0x080fe20000410000 */
[----:B------:R0:W-:Y:S01]  /*ebf0*/  STSM.16.M88.4 [R17+0x21800], R8 ;  /* 0x0218000811007844 */ /* 0x0001e20000000200 */
[----:B------:R-:W4:Y:S01]  /*ec00*/  MUFU.EX2 R25, R25 ;  /* 0x0000001900197308 */ /* 0x000f220000000800 */
        /* <DEDUP_REMOVED lines=8> */
[----:B--2---:R-:W-:Y:S01]  /*ec90*/  FADD.FTZ R74, R46, R3 ;  /* 0x000000032e4a7221 */ /* 0x004fe20000010000 */
[-C--:B------:R-:W-:Y:S01]  /*eca0*/  FMUL.FTZ R122, R122, R6.reuse ;  /* 0x000000067a7a7220 */ /* 0x080fe20000410000 */
[-C--:B------:R-:W-:Y:S01]  /*ecb0*/  FMUL.FTZ R123, R123, R6.reuse ;  /* 0x000000067b7b7220 */ /* 0x080fe20000410000 */
[-C--:B------:R-:W-:Y:S01]  /*ecc0*/  FMUL.FTZ R126, R126, R6.reuse ;  /* 0x000000067e7e7220 */ /* 0x080fe20000410000 */
[-C--:B------:R-:W-:Y:S01]  /*ecd0*/  FMUL.FTZ R127, R127, R6.reuse ;  /* 0x000000067f7f7220 */ /* 0x080fe20000410000 */
[----:B------:R-:W-:Y:S01]  /*ece0*/  FMUL.FTZ R130, R130, R6 ;  /* 0x0000000682827220 */ /* 0x000fe20000410000 */
[----:B0-----:R-:W-:Y:S01]  /*ecf0*/  F2FP.F16.F32.PACK_AB R9, R46, R20 ;  /* 0x000000142e09723e */ /* 0x001fe200000000ff */
[----:B------:R-:W0:Y:S01]  /*ed00*/  MUFU.EX2 R29, R29 ;  /* 0x0000001d001d7308 */ /* 0x000e220000000800 */
[----:B----4-:R-:W-:Y:S01]  /*ed10*/  FADD.FTZ R74, R25, R74 ;  /* 0x0000004a194a7221 */ /* 0x010fe20000010000 */
[----:B------:R-:W-:Y:S01]  /*ed20*/  F2FP.F16.F32.PACK_AB R8, R37, R47 ;  /* 0x0000002f2508723e */ /* 0x000fe200000000ff */
[----:B------:R-:W-:Y:S01]  /*ed30*/  FMUL.FTZ R131, R131, R6 ;  /* 0x0000000683837220 */ /* 0x000fe20000410000 */
[----:B------:R-:W-:Y:S01]  /*ed40*/  F2FP.F16.F32.PACK_AB R10, R26, R24 ;  /* 0x000000181a0a723e */ /* 0x000fe200000000ff */
[-C--:B------:R-:W-:Y:S01]  /*ed50*/  FMUL.FTZ R134, R134, R6.reuse ;  /* 0x0000000686867220 */ /* 0x080fe20000410000 */
[----:B------:R-:W-:Y:S01]  /*ed60*/  FMUL.FTZ R135, R135, R6 ;  /* 0x0000000687877220 */ /* 0x000fe20000410000 */
[----:B------:R-:W-:Y:S01]  /*ed70*/  FMUL.FTZ R101, R101, R15 ;  /* 0x0000000f65657220 */ /* 0x000fe20000410000 */
[----:B------:R2:W-:Y:S01]  /*ed80*/  MUFU.EX2 R35, R43 ;  /* 0x0000002b00237308 */ /* 0x0005e20000000800 */
[C---:B---3--:R-:W-:Y:S01]  /*ed90*/  FADD.FTZ R74, R27.reuse, R74 ;  /* 0x0000004a1b4a7221 */ /* 0x048fe20000010000 */
[----:B------:R-:W-:Y:S01]  /*eda0*/  F2FP.F16.F32.PACK_AB R11, R27, R25 ;  /* 0x000000191b0b723e */ /* 0x000fe200000000ff */
[-C--:B------:R-:W-:Y:S01]  /*edb0*/  FMUL.FTZ R104, R104, R15.reuse ;  /* 0x0000000f68687220 */ /* 0x080fe20000410000 */
[-C--:B------:R-:W-:Y:S01]  /*edc0*/  FMUL.FTZ R105, R105, R15.reuse ;  /* 0x0000000f69697220 */ /* 0x080fe20000410000 */
[-C--:B------:R-:W-:Y:S01]  /*edd0*/  FMUL.FTZ R108, R108, R15.reuse ;  /* 0x0000000f6c6c7220 */ /* 0x080fe20000410000 */
[-C--:B------:R-:W-:Y:S01]  /*ede0*/  FMUL.FTZ R109, R109, R15.reuse ;  /* 0x0000000f6d6d7220 */ /* 0x080fe20000410000 */
[----:B------:R3:W-:Y:S01]  /*edf0*/  STSM.16.M88.4 [R22], R8 ;  /* 0x0000000816007844 */ /* 0x0007e20000000200 */
[----:B------:R-:W4:Y:S01]  /*ee00*/  MUFU.EX2 R31, R31 ;  /* 0x0000001f001f7308 */ /* 0x000f220000000800 */
[----:B--2---:R-:W-:Y:S01]  /*ee10*/  FADD.FTZ R43, R37, R14 ;  /* 0x0000000e252b7221 */ /* 0x004fe20000010000 */
[----:B0-----:R-:W-:Y:S01]  /*ee20*/  FADD.FTZ R74, R29, R74 ;  /* 0x0000004a1d4a7221 */ /* 0x001fe20000010000 */
[--C-:B------:R-:W-:Y:S01]  /*ee30*/  FFMA.FTZ R14, R61, UR34, -R72.reuse ;  /* 0x000000223d0e7c23 */ /* 0x100fe20008010848 */
[--C-:B------:R-:W-:Y:S01]  /*ee40*/  FFMA.FTZ R61, R63, UR34, -R72.reuse ;  /* 0x000000223f3d7c23 */ /* 0x100fe20008010848 */
[----:B------:R-:W-:Y:S01]  /*ee50*/  FADD.FTZ R43, R24, R43 ;  /* 0x0000002b182b7221 */ /* 0x000fe20000010000 */
[----:B------:R-:W-:Y:S01]  /*ee60*/  FFMA.FTZ R72, R77, UR34, -R72 ;  /* 0x000000224d487c23 */ /* 0x000fe20008010848 */
[-C--:B------:R-:W-:Y:S01]  /*ee70*/  FMUL.FTZ R112, R112, R15.reuse ;  /* 0x0000000f70707220 */ /* 0x080fe20000410000 */
[----:B------:R-:W0:Y:S01]  /*ee80*/  MUFU.EX2 R33, R33 ;  /* 0x0000002100217308 */ /* 0x000e220000000800 */
[----:B------:R-:W-:Y:S01]  /*ee90*/  FADD.FTZ R43, R26, R43 ;  /* 0x0000002b1a2b7221 */ /* 0x000fe20000010000 */
[-C--:B------:R-:W-:Y:S01]  /*eea0*/  FMUL.FTZ R113, R113, R15.reuse ;  /* 0x0000000f71717220 */ /* 0x080fe20000410000 */
[-C--:B------:R-:W-:Y:S01]  /*eeb0*/  FMUL.FTZ R116, R116, R15.reuse ;  /* 0x0000000f74747220 */ /* 0x080fe20000410000 */
[-C--:B------:R-:W-:Y:S01]  /*eec0*/  FMUL.FTZ R117, R117, R15.reuse ;  /* 0x0000000f75757220 */ /* 0x080fe20000410000 */
[----:B------:R-:W-:Y:S01]  /*eed0*/  FADD.FTZ R43, R28, R43 ;  /* 0x0000002b1c2b7221 */ /* 0x000fe20000010000 */
[----:B------:R-:W-:Y:S01]  /*eee0*/  F2FP.F16.F32.PACK_AB R28, R30, R28 ;  /* 0x0000001c1e1c723e */ /* 0x000fe200000000ff */
[----:B------:R-:W-:Y:S01]  /*eef0*/  FMUL.FTZ R120, R120, R15 ;  /* 0x0000000f78787220 */ /* 0x000fe20000410000 */
[----:B------:R-:W2:Y:S01]  /*ef00*/  MUFU.EX2 R79, R79 ;  /* 0x0000004f004f7308 */ /* 0x000ea20000000800 */
[----:B------:R-:W-:Y:S01]  /*ef10*/  FADD.FTZ R43, R30, R43 ;  /* 0x0000002b1e2b7221 */ /* 0x000fe20000010000 */
[C---:B----4-:R-:W-:Y:S01]  /*ef20*/  FADD.FTZ R74, R31.reuse, R74 ;  /* 0x0000004a1f4a7221 */ /* 0x050fe20000010000 */
[----:B------:R-:W-:Y:S01]  /*ef30*/  F2FP.F16.F32.PACK_AB R29, R31, R29 ;  /* 0x0000001d1f1d723e */ /* 0x000fe200000000ff */
[-C--:B------:R-:W-:Y:S01]  /*ef40*/  FMUL.FTZ R121, R121, R15.reuse ;  /* 0x0000000f79797220 */ /* 0x080fe20000410000 */
[----:B------:R-:W-:Y:S01]  /*ef50*/  FADD.FTZ R43, R32, R43 ;  /* 0x0000002b202b7221 */ /* 0x000fe20000010000 */
[----:B------:R-:W-:Y:S01]  /*ef60*/  F2FP.F16.F32.PACK_AB R30, R34, R32 ;  /* 0x00000020221e723e */ /* 0x000fe200000000ff */
[-C--:B------:R-:W-:Y:S01]  /*ef70*/  FMUL.FTZ R124, R124, R15.reuse ;  /* 0x0000000f7c7c7220 */ /* 0x080fe20000410000 */
[----:B------:R-:W4:Y:S01]  /*ef80*/  MUFU.EX2 R13, R13 ;  /* 0x0000000d000d7308 */ /* 0x000f220000000800 */
[----:B0-----:R-:W-:Y:S01]  /*ef90*/  FADD.FTZ R74, R33, R74 ;  /* 0x0000004a214a7221 */ /* 0x001fe20000010000 */
[----:B------:R-:W-:Y:S01]  /*efa0*/  FADD.FTZ R43, R34, R43 ;  /* 0x0000002b222b7221 */ /* 0x000fe20000010000 */
[-C--:B------:R-:W-:Y:S01]  /*efb0*/  FMUL.FTZ R125, R125, R15.reuse ;  /* 0x0000000f7d7d7220 */ /* 0x080fe20000410000 */
[-C--:B------:R-:W-:Y:S01]  /*efc0*/  FMUL.FTZ R128, R128, R15.reuse ;  /* 0x0000000f80807220 */ /* 0x080fe20000410000 */
[----:B------:R-:W-:Y:S01]  /*efd0*/  FMUL.FTZ R129, R129, R15 ;  /* 0x0000000f81817220 */ /* 0x000fe20000410000 */
[----:B------:R-:W-:Y:S01]  /*efe0*/  FADD.FTZ R43, R36, R43 ;  /* 0x0000002b242b7221 */ /* 0x000fe20000010000 */
[C---:B------:R-:W-:Y:S01]  /*eff0*/  F2FP.F16.F32.PACK_AB R36, R38.reuse, R36 ;  /* 0x000000242624723e */ /* 0x040fe200000000ff */
[----:B------:R-:W0:Y:S01]  /*f000*/  MUFU.EX2 R21, R21 ;  /* 0x0000001500157308 */ /* 0x000e220000000800 */
[C---:B--2---:R-:W-:Y:S01]  /*f010*/  FADD.FTZ R74, R79.reuse, R74 ;  /* 0x0000004a4f4a7221 */ /* 0x044fe20000010000 */
[----:B------:R-:W-:Y:S01]  /*f020*/  FADD.FTZ R43, R38, R43 ;  /* 0x0000002b262b7221 */ /* 0x000fe20000010000 */
[----:B------:R-:W-:Y:S01]  /*f030*/  F2FP.F16.F32.PACK_AB R31, R79, R33 ;  /* 0x000000214f1f723e */ /* 0x000fe200000000ff */
[-C--:B------:R-:W-:Y:S01]  /*f040*/  FMUL.FTZ R132, R132, R15.reuse ;  /* 0x0000000f84847220 */ /* 0x080fe20000410000 */
[----:B------:R-:W-:Y:S01]  /*f050*/  F2FP.F16.F32.PACK_AB R38, R42, R40 ;  /* 0x000000282a26723e */ /* 0x000fe200000000ff */
[----:B------:R-:W-:Y:S01]  /*f060*/  FADD.FTZ R43, R40, R43 ;  /* 0x0000002b282b7221 */ /* 0x000fe20000010000 */
[----:B------:R-:W-:Y:S01]  /*f070*/  FMUL.FTZ R133, R133, R15 ;  /* 0x0000000f85857220 */ /* 0x000fe20000410000 */
[----:B------:R-:W2:Y:S01]  /*f080*/  MUFU.EX2 R39, R39 ;  /* 0x0000002700277308 */ /* 0x000ea20000000800 */
[----:B----4-:R-:W-:Y:S01]  /*f090*/  FADD.FTZ R74, R13, R74 ;  /* 0x0000004a0d4a7221 */ /* 0x010fe20000010000 */
[----:B------:R-:W-:Y:S01]  /*f0a0*/  FADD.FTZ R43, R42, R43 ;  /* 0x0000002b2a2b7221 */ /* 0x000fe20000010000 */
[----:B------:R1:W-:Y:S01]  /*f0b0*/  STSM.16.M88.4 [R19], R28 ;  /* 0x0000001c13007844 */ /* 0x0003e20000000200 */
[----:B------:R-:W-:-:S02]  /*f0c0*/  VIADD R0, R0, 0xffffffff ;  /* 0xffffffff00007836 */ /* 0x000fc40000000000 */
[----:B------:R-:W-:Y:S01]  /*f0d0*/  FADD.FTZ R43, R44, R43 ;  /* 0x0000002b2c2b7221 */ /* 0x000fe20000010000 */
[----:B------:R-:W-:Y:S01]  /*f0e0*/  IMAD.MOV.U32 R6, RZ, RZ, R7 ;  /* 0x000000ffff067224 */ /* 0x000fe200078e0007 */
[----:B------:R-:W4:Y:S01]  /*f0f0*/  MUFU.EX2 R41, R41 ;  /* 0x0000002900297308 */ /* 0x000f220000000800 */
[C---:B0-----:R-:W-:Y:S01]  /*f100*/  FADD.FTZ R74, R21.reuse, R74 ;  /* 0x0000004a154a7221 */ /* 0x041fe20000010000 */
[C---:B------:R-:W-:Y:S01]  /*f110*/  FADD.FTZ R43, R48.reuse, R43 ;  /* 0x0000002b302b7221 */ /* 0x040fe20000010000 */
[----:B------:R-:W-:Y:S02]  /*f120*/  F2FP.F16.F32.PACK_AB R37, R21, R13 ;  /* 0x0000000d1525723e */ /* 0x000fe400000000ff */
[----:B------:R-:W-:Y:S01]  /*f130*/  F2FP.F16.F32.PACK_AB R48, R48, R44 ;  /* 0x0000002c3030723e */ /* 0x000fe200000000ff */
[----:B------:R-:W-:Y:S02]  /*f140*/  FADD.FTZ R20, R50, R43 ;  /* 0x0000002b32147221 */ /* 0x000fe40000010000 */
[----:B------:R-:W0:Y:S01]  /*f150*/  MUFU.EX2 R49, R49 ;  /* 0x0000003100317308 */ /* 0x000e220000000800 */
[----:B--2---:R-:W-:Y:S01]  /*f160*/  FADD.FTZ R74, R39, R74 ;  /* 0x0000004a274a7221 */ /* 0x004fe20000010000 */
[----:B------:R-:W-:-:S03]  /*f170*/  F2FP.F16.F32.PACK_AB R39, R35, R39 ;  /* 0x000000272327723e */ /* 0x000fc600000000ff */
[----:B------:R-:W-:Y:S02]  /*f180*/  FADD.FTZ R74, R35, R74 ;  /* 0x0000004a234a7221 */ /* 0x000fe40000010000 */
[----:B------:R1:W-:Y:S01]  /*f190*/  STSM.16.M88.4 [R18], R36 ;  /* 0x0000002412007844 */ /* 0x0003e20000000200 */
[----:B------:R-:W2:Y:S01]  /*f1a0*/  MUFU.EX2 R51, R51 ;  /* 0x0000003300337308 */ /* 0x000ea20000000800 */
[----:B----4-:R-:W-:-:S07]  /*f1b0*/  FADD.FTZ R74, R41, R74 ;  /* 0x0000004a294a7221 */ /* 0x010fce0000010000 */
[----:B------:R-:W4:Y:S01]  /*f1c0*/  MUFU.EX2 R69, R69 ;  /* 0x0000004500457308 */ /* 0x000f220000000800 */
[C---:B0-----:R-:W-:Y:S01]  /*f1d0*/  FADD.FTZ R74, R49.reuse, R74 ;  /* 0x0000004a314a7221 */ /* 0x041fe20000010000 */
[----:B------:R-:W-:-:S06]  /*f1e0*/  F2FP.F16.F32.PACK_AB R49, R49, R41 ;  /* 0x000000293131723e */ /* 0x000fcc00000000ff */
[----:B------:R-:W0:Y:S01]  /*f1f0*/  MUFU.EX2 R2, R2 ;  /* 0x0000000200027308 */ /* 0x000e220000000800 */
[----:B--2---:R-:W-:-:S07]  /*f200*/  FADD.FTZ R3, R51, R74 ;  /* 0x0000004a33037221 */ /* 0x004fce0000010000 */
[----:B------:R-:W2:Y:S01]  /*f210*/  MUFU.EX2 R53, R53 ;  /* 0x0000003500357308 */ /* 0x000ea20000000800 */
[C---:B----4-:R-:W-:Y:S01]  /*f220*/  FADD.FTZ R25, R69.reuse, R20 ;  /* 0x0000001445197221 */ /* 0x050fe20000010000 */
[----:B------:R-:W-:-:S03]  /*f230*/  F2FP.F16.F32.PACK_AB R50, R69, R50 ;  /* 0x000000324532723e */ /* 0x000fc600000000ff */
[----:B------:R-:W-:-:S03]  /*f240*/  FADD.FTZ R25, R52, R25 ;  /* 0x0000001934197221 */ /* 0x000fc60000010000 */
[----:B------:R-:W3:Y:S01]  /*f250*/  MUFU.EX2 R12, R12 ;  /* 0x0000000c000c7308 */ /* 0x000ee20000000800 */
[C---:B0-----:R-:W-:Y:S01]  /*f260*/  FADD.FTZ R20, R2.reuse, R3 ;  /* 0x0000000302147221 */ /* 0x041fe20000010000 */
[----:B------:R-:W-:-:S05]  /*f270*/  F2FP.F16.F32.PACK_AB R51, R2, R51 ;  /* 0x000000330233723e */ /* 0x000fca00000000ff */
[----:B------:R1:W-:Y:S01]  /*f280*/  STSM.16.M88.4 [R17+0x27800], R48 ;  /* 0x0278003011007844 */ /* 0x0003e20000000200 */
        /* <DEDUP_REMOVED lines=24> */
[----:B------:R-:W-:-:S05]  /*f410*/  F2FP.F16.F32.PACK_AB R54, R58, R56 ;  /* 0x000000383a36723e */ /* 0x000fca00000000ff */
[----:B------:R1:W-:Y:S01]  /*f420*/  STSM.16.M88.4 [R23], R52 ;  /* 0x0000003417007844 */ /* 0x0003e20000000200 */
[----:B------:R-:W2:Y:S01]  /*f430*/  MUFU.EX2 R80, R80 ;  /* 0x0000005000507308 */ /* 0x000ea20000000800 */
[C---:B---3--:R-:W-:Y:S01]  /*f440*/  FADD.FTZ R3, R78.reuse, R3 ;  /* 0x000000034e037221 */ /* 0x048fe20000010000 */
[----:B------:R-:W-:-:S06]  /*f450*/  F2FP.F16.F32.PACK_AB R63, R78, R63 ;  /* 0x0000003f4e3f723e */ /* 0x000fcc00000000ff */
[----:B------:R-:W3:Y:S01]  /*f460*/  MUFU.EX2 R62, R62 ;  /* 0x0000003e003e7308 */ /* 0x000ee20000000800 */
[----:B0-----:R-:W-:-:S07]  /*f470*/  FADD.FTZ R25, R60, R25 ;  /* 0x000000193c197221 */ /* 0x001fce0000010000 */
        /* <DEDUP_REMOVED lines=8> */
[C---:B--2---:R-:W-:Y:S01]  /*f500*/  F2FP.F16.F32.PACK_AB R62, R66.reuse, R64 ;  /* 0x00000040423e723e */ /* 0x044fe200000000ff */
[----:B------:R-:W-:-:S04]  /*f510*/  FADD.FTZ R25, R66, R25 ;  /* 0x0000001942197221 */ /* 0x000fc80000010000 */
[----:B------:R1:W-:Y:S02]  /*f520*/  STSM.16.M88.4 [R19+0x6000], R60 ;  /* 0x0060003c13007844 */ /* 0x0003e40000000200 */
[----:B------:R-:W2:Y:S01]  /*f530*/  MUFU.EX2 R71, R71 ;  /* 0x0000004700477308 */ /* 0x000ea20000000800 */
[C---:B---3--:R-:W-:Y:S01]  /*f540*/  FADD.FTZ R3, R9.reuse, R3 ;  /* 0x0000000309037221 */ /* 0x048fe20000010000 */
[----:B------:R-:W-:-:S06]  /*f550*/  F2FP.F16.F32.PACK_AB R9, R9, R80 ;  /* 0x000000500909723e */ /* 0x000fcc00000000ff */
[----:B------:R-:W3:Y:S01]  /*f560*/  MUFU.EX2 R68, R68 ;  /* 0x0000004400447308 */ /* 0x000ee20000000800 */
[----:B0-----:R-:W-:-:S07]  /*f570*/  FADD.FTZ R2, R70, R25 ;  /* 0x0000001946027221 */ /* 0x001fce0000010000 */
[----:B------:R-:W0:Y:S01]  /*f580*/  MUFU.EX2 R76, R76 ;  /* 0x0000004c004c7308 */ /* 0x000e220000000800 */
[C---:B--2---:R-:W-:Y:S01]  /*f590*/  F2FP.F16.F32.PACK_AB R8, R71.reuse, R70 ;  /* 0x000000464708723e */ /* 0x044fe200000000ff */
[----:B------:R-:W-:-:S06]  /*f5a0*/  FADD.FTZ R13, R71, R2 ;  /* 0x00000002470d7221 */ /* 0x000fcc0000010000 */
[----:B------:R-:W2:Y:S01]  /*f5b0*/  MUFU.EX2 R21, R72 ;  /* 0x0000004800157308 */ /* 0x000ea20000000800 */
[----:B---3--:R-:W-:Y:S01]  /*f5c0*/  F2FP.F16.F32.PACK_AB R10, R5, R68 ;  /* 0x00000044050a723e */ /* 0x008fe200000000ff */
[----:B------:R-:W-:Y:S01]  /*f5d0*/  FADD.FTZ R68, R68, R13 ;  /* 0x0000000d44447221 */ /* 0x000fe20000010000 */
[----:B0-----:R-:W-:-:S03]  /*f5e0*/  FADD.FTZ R2, R76, R3 ;  /* 0x000000034c027221 */ /* 0x001fc60000010000 */
[----:B------:R-:W-:Y:S01]  /*f5f0*/  FADD.FTZ R3, R5, R68 ;  /* 0x0000004405037221 */ /* 0x000fe20000010000 */
[----:B------:R-:W-:Y:S01]  /*f600*/  IMAD.MOV.U32 R5, RZ, RZ, R4 ;  /* 0x000000ffff057224 */ /* 0x000fe200078e0004 */
[C---:B--2---:R-:W-:Y:S01]  /*f610*/  F2FP.F16.F32.PACK_AB R11, R21.reuse, R76 ;  /* 0x0000004c150b723e */ /* 0x044fe200000000ff */
[----:B------:R-:W-:-:S04]  /*f620*/  FADD.FTZ R2, R21, R2 ;  /* 0x0000000215027221 */ /* 0x000fc80000010000 */
[----:B------:R1:W-:Y:S01]  /*f630*/  STSM.16.M88.4 [R18+0x6000], R8 ;  /* 0x0060000812007844 */ /* 0x0003e20000000200 */
[----:B------:R0:W-:Y:S06]  /*f640*/  MEMBAR.ALL.CTA ;  /* 0x0000000000007992 */ /* 0x0001ec0000008000 */
[----:B0-----:R-:W0:Y:S02]  /*f650*/  FENCE.VIEW.ASYNC.S ;  /* 0x00000000000073c6 */ /* 0x001e240000000000 */
[----:B0-----:R-:W-:Y:S01]  /*f660*/  NOP ;  /* 0x0000000000007918 */ /* 0x001fe20000000000 */
[----:B------:R-:W-:Y:S05]  /*f670*/  @P2 BRA `(.L_x_11065) ;  /* 0xffffffc400d82947 */ /* 0x000fea000383ffff */
.L_x_11048:
[----:B------:R-:W-:Y:S06]  /*f680*/  BAR.ARV 0x8, 0x200 ;  /* 0x0208000000007b1d */ /* 0x000fec0000002000 */
[----:B------:R-:W-:Y:S05]  /*f690*/  @!P0 BRA `(.L_x_11066) ;  /* 0x0000000000048947 */ /* 0x000fea0003800000 */
[----:B------:R-:W-:Y:S01]  /*f6a0*/  BPT.TRAP 0x1 ;  /* 0x000000040000795c */ /* 0x000fe20000300000 */
.L_x_11066:
[----:B------:R-:W-:Y:S01]  /*f6b0*/  ULEA UR9, UR46, UR42, 0x3 ;  /* 0x0000002a2e097291 */ /* 0x000fe2000f8e183f */
[----:B------:R-:W-:-:S05]  /*f6c0*/  IMAD.U32 R0, RZ, RZ, UR49 ;  /* 0x00000031ff007e24 */ /* 0x000fca000f8e00ff */
[----:B------:R-:W-:-:S04]  /*f6d0*/  SHF.L.U32 R0, R0, 0x1f, RZ ;  /* 0x0000001f00007819 */ /* 0x000fc800000006ff */
[----:B------:R2:W4:Y:S01]  /*f6e0*/  SYNCS.PHASECHK.TRANS64.TRYWAIT P2, [UR9+0x2d850], R0 ;  /* 0x02d85000ff0075a7 */ /* 0x0005220008040149 */
[----:B------:R-:W-:Y:S05]  /*f6f0*/  @!P0 BRA `(.L_x_11067) ;  /* 0x0000000000048947 */ /* 0x000fea0003800000 */
[----:B------:R-:W-:Y:S01]  /*f700*/  BPT.TRAP 0x1 ;  /* 0x000000040000795c */ /* 0x000fe20000300000 */
.L_x_11067:
[----:B----4-:R-:W-:Y:S05]  /*f710*/  @P2 BRA `(.L_x_11068) ;  /* 0x0000000000082947 */ /* 0x010fea0003800000 */
[----:B------:R-:W4:Y:S02]  /*f720*/  SYNCS.PHASECHK.TRANS64.TRYWAIT P0, [UR9+0x2d850], R0 ;  /* 0x02d85000ff0075a7 */ /* 0x000f240008000149 */
[----:B----4-:R-:W-:Y:S05]  /*f730*/  @!P0 BRA `(.L_x_11069) ;  /* 0x0000008c00e08947 */ /* 0x010fea0003800000 */
.L_x_11068:
[----:B------:R-:W-:Y:S01]  /*f740*/  UIADD3 UR42, UR42, 0x400, URZ ;  /* 0x000004002a2a7890 */ /* 0x000fe2000fffe03f */
[----:B------:R-:W-:Y:S01]  /*f750*/  WARPGROUP.ARRIVE ;  /* 0x00000000000079c5 */ /* 0x000fe20000000000 */
[----:B------:R-:W-:Y:S01]  /*f760*/  ULOP3.LUT UR43, UR43, 0x10000, URZ, 0xfc, !UPT ;  /* 0x000100002b2b7892 */ /* 0x000fe2000f8efc3f */
[----:B--2-4-:R-:W2:Y:S01]  /*f770*/  SHFL.BFLY PT, R0, R3, 0x2, 0x1f ;  /* 0x0c401f0003007f89 */ /* 0x014ea200000e0000 */
[----:B------:R-:W-:Y:S01]  /*f780*/  USHF.R.U32.HI UR42, URZ, 0x4, UR42 ;  /* 0x000000043f2a7899 */ /* 0x000fe2000801162a */
[----:B0--3--:R-:W-:Y:S01]  /*f790*/  IMAD.U32 R13, RZ, RZ, UR34 ;  /* 0x00000022ff0d7e24 */ /* 0x009fe2000f8e00ff */
[----:B------:R-:W-:Y:S01]  /*f7a0*/  UMOV UR5, 0x40000040 ;  /* 0x4000004000057882 */ /* 0x000fe20000000000 */
[----:B------:R-:W-:Y:S01]  /*f7b0*/  UMOV UR7, 0x80000020 ;  /* 0x8000002000077882 */ /* 0x000fe20000000000 */
[----:B------:R-:W-:Y:S01]  /*f7c0*/  ULOP3.LUT UR42, UR42, 0x3fff, URZ, 0xc0, !UPT ;  /* 0x00003fff2a2a7892 */ /* 0x000fe2000f8ec03f */
[----:B------:R-:W0:Y:S01]  /*f7d0*/  SHFL.BFLY PT, R5, R2, 0x2, 0x1f ;  /* 0x0c401f0002057f89 */ /* 0x000e2200000e0000 */
[----:B------:R-:W-:Y:S01]  /*f7e0*/  UMOV UR4, UR43 ;  /* 0x0000002b00047c82 */ /* 0x000fe20008000000 */
[----:B------:R-:W-:-:S02]  /*f7f0*/  UIADD3 UR47, UR47, 0x1, URZ ;  /* 0x000000012f2f7890 */ /* 0x000fc4000fffe03f */
[----:B------:R-:W-:-:S04]  /*f800*/  ULOP3.LUT UR8, UR42, 0x2000000, URZ, 0xfc, !UPT ;  /* 0x020000002a087892 */ /* 0x000fc8000f8efc3f */
[----:B------:R-:W-:Y:S02]  /*f810*/  UIMAD UR8, UR46, 0x600, UR8 ;  /* 0x000006002e0878a4 */ /* 0x000fe4000f8e0208 */
[----:B------:R-:W-:-:S04]  /*f820*/  UIADD3 UR46, UR46, 0x1, URZ ;  /* 0x000000012e2e7890 */ /* 0x000fc8000fffe03f */
[----:B------:R-:W-:Y:S01]  /*f830*/  UISETP.NE.AND UP0, UPT, UR46, 0x2, UPT ;  /* 0x000000022e00788c */ /* 0x000fe2000bf05270 */
[----:B------:R-:W-:Y:S02]  /*f840*/  UMOV UR6, UR8 ;  /* 0x0000000800067c82 */ /* 0x000fe40008000000 */
[----:B------:R-:W-:Y:S01]  /*f850*/  HGMMA.64x96x16.F32 R88, gdesc[UR4].tnspB, R88, gsb0 ;  /* 0x41600000045879f0 */ /* 0x000fe20008000858 */
[----:B------:R-:W-:Y:S01]  /*f860*/  UIADD3 UR4, UR43, 0x2, URZ ;  /* 0x000000022b047890 */ /* 0x000fe2000fffe03f */
[----:B--2---:R-:W-:Y:S01]  /*f870*/  FADD.FTZ R0, R0, R3 ;  /* 0x0000000300007221 */ /* 0x004fe20000010000 */
[----:B------:R-:W-:Y:S01]  /*f880*/  UIADD3 UR6, UR8, 0x40, URZ ;  /* 0x0000004008067890 */ /* 0x000fe2000fffe03f */
[----:B------:R-:W-:Y:S01]  /*f890*/  IMAD.MOV.U32 R3, RZ, RZ, RZ ;  /* 0x000000ffff037224 */ /* 0x000fe200078e00ff */
[----:B------:R-:W-:Y:S01]  /*f8a0*/  UMOV UR5, 0x40000040 ;  /* 0x4000004000057882 */ /* 0x000fe20000000000 */
[----:B------:R-:W-:Y:S01]  /*f8b0*/  UMOV UR7, 0x80000020 ;  /* 0x8000002000077882 */ /* 0x000fe20000000000 */
[----:B0-----:R-:W-:Y:S01]  /*f8c0*/  FADD.FTZ R6, R5, R2 ;  /* 0x0000000205067221 */ /* 0x001fe20000010000 */
[----:B------:R-:W-:Y:S01]  /*f8d0*/  IMAD.MOV.U32 R2, RZ, RZ, -0x800000 ;  /* 0xff800000ff027424 */ /* 0x000fe200078e00ff */
[----:B------:R-:W0:Y:S01]  /*f8e0*/  SHFL.BFLY PT, R5, R0, 0x1, 0x1f ;  /* 0x0c201f0000057f89 */ /* 0x000e2200000e0000 */
[----:B------:R-:W-:-:S03]  /*f8f0*/  USEL UR46, UR46, URZ, UP0 ;  /* 0x0000003f2e2e7287 */ /* 0x000fc60008000000 */
[----:B-1----:R-:W1:Y:S01]  /*f900*/  SHFL.BFLY PT, R9, R6, 0x1, 0x1f ;  /* 0x0c201f0006097f89 */ /* 0x002e6200000e0000 */
[----:B0-----:R-:W-:Y:S01]  /*f910*/  FADD.FTZ R11, R0, R5 ;  /* 0x00000005000b7221 */ /* 0x001fe20000010000 */
[----:B------:R-:W-:Y:S02]  /*f920*/  IMAD.U32 R5, RZ, RZ, UR34 ;  /* 0x00000022ff057e24 */ /* 0x000fe4000f8e00ff */
[----:B------:R-:W-:Y:S02]  /*f930*/  IMAD.MOV.U32 R0, RZ, RZ, -0x800000 ;  /* 0xff800000ff007424 */ /* 0x000fe400078e00ff */
[----:B-1----:R-:W-:Y:S01]  /*f940*/  FADD.FTZ R12, R6, R9 ;  /* 0x00000009060c7221 */ /* 0x002fe20000010000 */
[----:B------:R-:W-:Y:S01]  /*f950*/  FSETP.NE.FTZ.AND P0, PT, R11, RZ, PT ;  /* 0x000000ff0b00720b */ /* 0x000fe20003f15000 */
[----:B------:R-:W-:Y:S02]  /*f960*/  IMAD.U32 R6, RZ, RZ, UR9 ;  /* 0x00000009ff067e24 */ /* 0x000fe4000f8e00ff */
[----:B------:R-:W-:Y:S01]  /*f970*/  IMAD.MOV.U32 R9, RZ, RZ, RZ ;  /* 0x000000ffff097224 */ /* 0x000fe200078e00ff */
[----:B------:R-:W-:Y:S01]  /*f980*/  FSETP.NE.FTZ.AND P2, PT, R12, RZ, PT ;  /* 0x000000ff0c00720b */ /* 0x000fe20003f55000 */
[----:B------:R-:W-:-:S05]  /*f990*/  @!P1 VIADD R6, R6, 0x2d860 ;  /* 0x0002d86006069836 */ /* 0x000fca0000000000 */
[----:B------:R-:W-:-:S03]  /*f9a0*/  @!P1 PRMT R6, RZ, 0x654, R6 ;  /* 0x00000654ff069816 */ /* 0x000fc60000000006 */
[----:B------:R-:W0:Y:S01]  /*f9b0*/  @P0 MUFU.LG2 R8, R11 ;  /* 0x0000000b00080308 */ /* 0x000e220000000c00 */
[----:B------:R-:W-:-:S07]  /*f9c0*/  @P0 FMUL.FTZ R5, R5, 0.69314718246459960938 ;  /* 0x3f31721805050820 */ /* 0x000fce0000410000 */
[----:B------:R-:W1:Y:S08]  /*f9d0*/  @P2 MUFU.LG2 R10, R12 ;  /* 0x0000000c000a2308 */ /* 0x000e700000000c00 */
[----:B------:R2:W3:Y:S01]  /*f9e0*/  @P0 MUFU.RCP R3, R11 ;  /* 0x0000000b00030308 */ /* 0x0004e20000001000 */
[----:B0-----:R-:W-:-:S04]  /*f9f0*/  @P0 FMUL.FTZ R8, R8, 0.69314718246459960938 ;  /* 0x3f31721808080820 */ /* 0x001fc80000410000 */
[----:B------:R-:W-:Y:S01]  /*fa00*/  @P0 FFMA.FTZ R2, R5, R4, R8 ;  /* 0x0000000405020223 */ /* 0x000fe20000010008 */
[----:B------:R-:W-:Y:S02]  /*fa10*/  PLOP3.LUT P0, PT, PT, PT, PT, 0x8, 0x0 ;  /* 0x000000000000781c */ /* 0x000fe40003f0e170 */
[----:B------:R3:W0:Y:S01]  /*fa20*/  @P2 MUFU.RCP R9, R12 ;  /* 0x0000000c00092308 */ /* 0x0006220000001000 */
[----:B--2---:R-:W-:Y:S01]  /*fa30*/  @P2 FMUL.FTZ R11, R13, 0.69314718246459960938 ;  /* 0x3f3172180d0b2820 */ /* 0x004fe20000410000 */
        /* <DEDUP_REMOVED lines=99> */
.L_x_10999:
[----:B------:R-:W0:Y:S08]  /*10070*/  S2UR UR4, SR_CgaCtaId ;  /* 0x00000000000479c3 */ /* 0x000e300000008800 */
[----:B------:R-:W-:Y:S06]  /*10080*/  BAR.SYNC.DEFER_BLOCKING 0x5, 0x200 ;  /* 0x0148000000007b1d */ /* 0x000fec0000010000 */
[----:B------:R-:W-:Y:S01]  /*10090*/  UMOV UR42, 0x400 ;  /* 0x00000400002a7882 */ /* 0x000fe20000000000 */
[----:B------:R-:W-:Y:S01]  /*100a0*/  BSSY B0, `(.L_x_11070) ;  /* 0x00001b8000007945 */ /* 0x000fe20003800000 */
[----:B0-----:R-:W-:-:S09]  /*100b0*/  ULEA UR42, UR4, UR42, 0x18 ;  /* 0x0000002a042a7291 */ /* 0x001fd2000f8ec03f */
[----:B------:R-:W0:Y:S02]  /*100c0*/  LDS.128 R4, [UR42+0x2d8d0] ;  /* 0x02d8d02aff047984 */ /* 0x000e240008000c00 */
[----:B0-----:R-:W-:Y:S02]  /*100d0*/  R2UR UR5, R5 ;  /* 0x00000000050572ca */ /* 0x001fe400000e0000 */
[----:B------:R-:W-:Y:S02]  /*100e0*/  R2UR UR7, R6 ;  /* 0x00000000060772ca */ /* 0x000fe400000e0000 */
[----:B------:R-:W-:Y:S01]  /*100f0*/  R2UR UR6, R7 ;  /* 0x00000000070672ca */ /* 0x000fe200000e0000 */
[----:B------:R-:W-:Y:S06]  /*10100*/  BAR.ARV 0x4, 0x200 ;  /* 0x0108000000007b1d */ /* 0x000fec0000002000 */
[----:B------:R-:W-:Y:S08]  /*10110*/  @P0 BRA `(.L_x_11071) ;  /* 0x0000001000480947 */ /* 0x000ff00003800000 */
[----:B------:R-:W0:Y:S08]  /*10120*/  S2UR UR4, SR_SWINHI ;  /* 0x00000000000479c3 */ /* 0x000e300000002f00 */
[----:B------:R-:W-:Y:S01]  /*10130*/  BAR.SYNC.DEFER_BLOCKING 0x1, 0x180 ;  /* 0x0046000000007b1d */ /* 0x000fe20000010000 */
[----:B------:R-:W-:Y:S02]  /*10140*/  F2FP.F16.F32.PACK_AB R6, R93, R92 ;  /* 0x0000005c5d06723e */ /* 0x000fe400000000ff */
[----:B------:R-:W-:-:S02]  /*10150*/  F2FP.F16.F32.PACK_AB R7, R95, R94 ;  /* 0x0000005e5f07723e */ /* 0x000fc400000000ff */
[----:B------:R-:W-:Y:S02]  /*10160*/  F2FP.F16.F32.PACK_AB R26, R125, R26 ;  /* 0x0000001a7d1a723e */ /* 0x000fe400000000ff */
[----:B------:R-:W-:Y:S01]  /*10170*/  F2FP.F16.F32.PACK_AB R27, R27, R126 ;  /* 0x0000007e1b1b723e */ /* 0x000fe200000000ff */
[----:B------:R-:W1:Y:S01]  /*10180*/  LDC R40, c[0x0][0xbe8] ;  /* 0x0002fa00ff287b82 */ /* 0x000e620000000800 */
[----:B------:R-:W-:Y:S01]  /*10190*/  UMOV UR8, UR42 ;  /* 0x0000002a00087c82 */ /* 0x000fe20008000000 */
[----:B0-----:R-:W-:Y:S01]  /*101a0*/  UMOV UR9, UR4 ;  /* 0x0000000400097c82 */ /* 0x001fe20008000000 */
[----:B------:R-:W-:Y:S02]  /*101b0*/  IMAD.U32 R20, RZ, RZ, UR8 ;  /* 0x00000008ff147e24 */ /* 0x000fe4000f8e00ff */
[----:B------:R-:W-:Y:S01]  /*101c0*/  IMAD.U32 R21, RZ, RZ, UR9 ;  /* 0x00000009ff157e24 */ /* 0x000fe2000f8e00ff */
[----:B------:R-:W-:Y:S02]  /*101d0*/  ULDC.64 UR8, c[0x0][0xc00] ;  /* 0x0003000000087ab9 */ /* 0x000fe40000000a00 */
[----:B------:R-:W-:Y:S01]  /*101e0*/  UISETP.NE.U32.AND UP0, UPT, UR8, URZ, UPT ;  /* 0x0000003f0800728c */ /* 0x000fe2000bf05070 */
[----:B------:R-:W-:-:S03]  /*101f0*/  IMAD.WIDE R4, R145, 0x2, R20 ;  /* 0x0000000291047825 */ /* 0x000fc600078e0214 */
[----:B------:R-:W-:Y:S01]  /*10200*/  UISETP.NE.AND.EX UP0, UPT, UR9, URZ, UPT, UP0 ;  /* 0x0000003f0900728c */ /* 0x000fe2000bf05300 */
[C---:B------:R-:W-:Y:S02]  /*10210*/  LOP3.LUT R3, R4.reuse, 0x180, RZ, 0xc0, !PT ;  /* 0x0000018004037812 */ /* 0x040fe400078ec0ff */
[----:B------:R-:W-:Y:S01]  /*10220*/  ULDC.64 UR8, c[0x0][0xc00] ;  /* 0x0003000000087ab9 */ /* 0x000fe20000000a00 */
[C---:B------:R-:W-:Y:S01]  /*10230*/  IADD3 R9, P0, R4.reuse, 0x6020, RZ ;  /* 0x0000602004097810 */ /* 0x040fe20007f1e0ff */
[----:B------:R-:W-:Y:S01]  /*10240*/  UIMAD.WIDE UR8, UR40, 0x4, UR8 ;  /* 0x00000004280878a5 */ /* 0x000fe2000f8e0208 */
[C---:B------:R-:W-:Y:S02]  /*10250*/  IADD3 R11, P1, R4.reuse, 0x6000, RZ ;  /* 0x00006000040b7810 */ /* 0x040fe40007f3e0ff */
[----:B------:R-:W-:Y:S02]  /*10260*/  SHF.R.U64 R3, R3, 0x3, RZ ;  /* 0x0000000303037819 */ /* 0x000fe400000012ff */
[----:B------:R-:W-:Y:S01]  /*10270*/  IADD3 R29, P4, R4, 0x20, RZ ;  /* 0x00000020041d7810 */ /* 0x000fe20007f9e0ff */
[----:B------:R-:W-:Y:S01]  /*10280*/  IMAD.U32 R28, RZ, RZ, UR8 ;  /* 0x00000008ff1c7e24 */ /* 0x000fe2000f8e00ff */
[----:B------:R-:W-:-:S02]  /*10290*/  LOP3.LUT R8, R9, 0x180, RZ, 0xc0, !PT ;  /* 0x0000018009087812 */ /* 0x000fc400078ec0ff */
[----:B------:R-:W-:Y:S01]  /*102a0*/  LOP3.LUT R10, R11, 0x180, RZ, 0xc0, !PT ;  /* 0x000001800b0a7812 */ /* 0x000fe200078ec0ff */
[--C-:B------:R-:W-:Y:S01]  /*102b0*/  IMAD.X R25, RZ, RZ, R5.reuse, P4 ;  /* 0x000000ffff197224 */ /* 0x100fe200020e0605 */
[C---:B------:R-:W-:Y:S02]  /*102c0*/  IADD3 R33, P2, R4.reuse, 0x3020, RZ ;  /* 0x0000302004217810 */ /* 0x040fe40007f5e0ff */
[----:B------:R-:W-:Y:S02]  /*102d0*/  IADD3 R31, P3, R4, 0x3000, RZ ;  /* 0x00003000041f7810 */ /* 0x000fe40007f7e0ff */
[----:B------:R-:W-:Y:S01]  /*102e0*/  LOP3.LUT R4, R3, R4, RZ, 0x3c, !PT ;  /* 0x0000000403047212 */ /* 0x000fe200078e3cff */
[--C-:B------:R-:W-:Y:S01]  /*102f0*/  IMAD.X R13, RZ, RZ, R5.reuse, P2 ;  /* 0x000000ffff0d7224 */ /* 0x100fe200010e0605 */
[----:B------:R-:W-:Y:S01]  /*10300*/  LOP3.LUT R24, R29, 0x180, RZ, 0xc0, !PT ;  /* 0x000001801d187812 */ /* 0x000fe200078ec0ff */
[----:B------:R-:W-:Y:S01]  /*10310*/  IMAD.X R15, RZ, RZ, R5, P3 ;  /* 0x000000ffff0f7224 */ /* 0x000fe200018e0605 */
[----:B------:R-:W-:-:S02]  /*10320*/  SHF.R.U64 R8, R8, 0x3, RZ ;  /* 0x0000000308087819 */ /* 0x000fc400000012ff */
[----:B------:R-:W-:Y:S02]  /*10330*/  SHF.R.U64 R10, R10, 0x3, RZ ;  /* 0x000000030a0a7819 */ /* 0x000fe400000012ff */
[----:B------:R-:W-:Y:S02]  /*10340*/  MOV R3, R4 ;  /* 0x0000000400037202 */ /* 0x000fe40000000f00 */
[----:B------:R-:W-:Y:S02]  /*10350*/  LOP3.LUT R14, R31, 0x180, RZ, 0xc0, !PT ;  /* 0x000001801f0e7812 */ /* 0x000fe400078ec0ff */
[----:B------:R-:W-:Y:S02]  /*10360*/  F2FP.F16.F32.PACK_AB R4, R89, R12 ;  /* 0x0000000c5904723e */ /* 0x000fe400000000ff */
[----:B------:R-:W-:Y:S02]  /*10370*/  LOP3.LUT R12, R33, 0x180, RZ, 0xc0, !PT ;  /* 0x00000180210c7812 */ /* 0x000fe400078ec0ff */
[----:B------:R-:W-:-:S02]  /*10380*/  SHF.R.U64 R24, R24, 0x3, RZ ;  /* 0x0000000318187819 */ /* 0x000fc400000012ff */
[----:B------:R-:W-:Y:S01]  /*10390*/  LOP3.LUT R8, R8, R9, RZ, 0x3c, !PT ;  /* 0x0000000908087212 */ /* 0x000fe200078e3cff */
[--C-:B------:R-:W-:Y:S01]  /*103a0*/  IMAD.X R9, RZ, RZ, R5.reuse, P0 ;  /* 0x000000ffff097224 */ /* 0x100fe200000e0605 */
[----:B------:R-:W-:Y:S01]  /*103b0*/  LOP3.LUT R10, R10, R11, RZ, 0x3c, !PT ;  /* 0x0000000b0a0a7212 */ /* 0x000fe200078e3cff */
[----:B------:R-:W-:Y:S01]  /*103c0*/  IMAD.X R11, RZ, RZ, R5, P1 ;  /* 0x000000ffff0b7224 */ /* 0x000fe200008e0605 */
[----:B------:R-:W-:Y:S02]  /*103d0*/  SHF.R.U64 R14, R14, 0x3, RZ ;  /* 0x000000030e0e7819 */ /* 0x000fe400000012ff */
[----:B------:R-:W-:Y:S02]  /*103e0*/  SHF.R.U64 R12, R12, 0x3, RZ ;  /* 0x000000030c0c7819 */ /* 0x000fe400000012ff */
[----:B------:R-:W-:Y:S01]  /*103f0*/  LOP3.LUT R24, R24, R29, RZ, 0x3c, !PT ;  /* 0x0000001d18187212 */ /* 0x000fe200078e3cff */
[----:B------:R-:W-:Y:S01]  /*10400*/  IMAD.U32 R29, RZ, RZ, UR9 ;  /* 0x00000009ff1d7e24 */ /* 0x000fe2000f8e00ff */
[----:B------:R-:W-:Y:S01]  /*10410*/  F2FP.F16.F32.PACK_AB R5, R91, R90 ;  /* 0x0000005a5b05723e */ /* 0x000fe200000000ff */
[----:B------:R-:W-:Y:S01]  /*10420*/  ULDC.64 UR8, c[0x0][0xc08] ;  /* 0x0003020000087ab9 */ /* 0x000fe20000000a00 */
[----:B------:R-:W-:-:S02]  /*10430*/  LOP3.LUT R14, R14, R31, RZ, 0x3c, !PT ;  /* 0x0000001f0e0e7212 */ /* 0x000fc400078e3cff */
[----:B------:R-:W-:Y:S01]  /*10440*/  MOV R30, R8 ;  /* 0x00000008001e7202 */ /* 0x000fe20000000f00 */
[----:B------:R0:W-:Y:S01]  /*10450*/  STSM.16.M88.4 [R3], R4 ;  /* 0x0000000403007844 */ /* 0x0001e20000000200 */
[----:B------:R-:W-:Y:S02]  /*10460*/  MOV R31, R10 ;  /* 0x0000000a001f7202 */ /* 0x000fe40000000f00 */
[----:B------:R-:W-:Y:S02]  /*10470*/  LOP3.LUT R12, R12, R33, RZ, 0x3c, !PT ;  /* 0x000000210c0c7212 */ /* 0x000fe400078e3cff */
        /* <DEDUP_REMOVED lines=19> */
[----:B------:R-:W-:Y:S01]  /*105b0*/  STSM.16.M88.4 [R32], R12 ;  /* 0x0000000c20007844 */ /* 0x000fe20000000200 */
[----:B------:R-:W-:Y:S02]  /*105c0*/  F2FP.F16.F32.PACK_AB R8, R129, R128 ;  /* 0x000000808108723e */ /* 0x000fe400000000ff */
[----:B------:R-:W-:Y:S01]  /*105d0*/  F2FP.F16.F32.PACK_AB R9, R131, R130 ;  /* 0x000000828309723e */ /* 0x000fe200000000ff */
[----:B------:R-:W-:Y:S01]  /*105e0*/  STSM.16.M88.4 [R31], R24 ;  /* 0x000000181f007844 */ /* 0x000fe20000000200 */
[----:B------:R-:W-:Y:S02]  /*105f0*/  F2FP.F16.F32.PACK_AB R10, R133, R132 ;  /* 0x00000084850a723e */ /* 0x000fe400000000ff */
[----:B------:R-:W-:-:S02]  /*10600*/  F2FP.F16.F32.PACK_AB R11, R135, R134 ;  /* 0x00000086870b723e */ /* 0x000fc400000000ff */
[----:B------:R-:W-:-:S03]  /*10610*/  PLOP3.LUT P0, PT, PT, PT, UP0, 0x80, 0x0 ;  /* 0x000000000000781c */ /* 0x000fc60003f0f008 */
[----:B------:R2:W-:Y:S01]  /*10620*/  STSM.16.M88.4 [R30], R8 ;  /* 0x000000081e007844 */ /* 0x0005e20000000200 */
[----:B------:R-:W-:Y:S09]  /*10630*/  BAR.SYNC.DEFER_BLOCKING 0x1, 0x180 ;  /* 0x0046000000007b1d */ /* 0x000ff20000010000 */
[----:B------:R-:W3:Y:S01]  /*10640*/  @P0 LDG.E R3, desc[UR50][R28.64] ;  /* 0x000000321c030981 */ /* 0x000ee2000c1e1900 */
[----:B------:R-:W-:Y:S01]  /*10650*/  UISETP.NE.U32.AND UP1, UPT, UR8, URZ, UPT ;  /* 0x0000003f0800728c */ /* 0x000fe2000bf25070 */
[----:B-1----:R-:W-:Y:S01]  /*10660*/  ISETP.NE.AND P1, PT, R40, 0x1, PT ;  /* 0x000000012800780c */ /* 0x002fe20003f25270 */
[----:B------:R-:W-:Y:S01]  /*10670*/  ULDC UR10, c[0x0][0xa88] ;  /* 0x0002a200000a7ab9 */ /* 0x000fe20000000800 */
[----:B------:R-:W-:Y:S01]  /*10680*/  UMOV UR4, URZ ;  /* 0x0000003f00047c82 */ /* 0x000fe20008000000 */
[----:B------:R-:W-:-:S06]  /*10690*/  UISETP.NE.AND.EX UP1, UPT, UR9, URZ, UPT, UP1 ;  /* 0x0000003f0900728c */ /* 0x000fcc000bf25310 */
[----:B------:R-:W-:-:S04]  /*106a0*/  PLOP3.LUT P2, PT, PT, PT, UP1, 0x80, 0x0 ;  /* 0x000000000000781c */ /* 0x000fc80003f4f018 */
[----:B0-----:R-:W0:Y:S01]  /*106b0*/  @P1 LDC R5, c[0x0][0xbec] ;  /* 0x0002fb00ff051b82 */ /* 0x001e220000000800 */
[----:B------:R-:W-:Y:S02]  /*106c0*/  @UP1 ULDC.64 UR8, c[0x0][0xc08] ;  /* 0x0003020000081ab9 */ /* 0x000fe40000000a00 */
[----:B------:R-:W-:-:S05]  /*106d0*/  @UP1 UIMAD.WIDE UR8, UR40, 0x4, UR8 ;  /* 0x00000004280818a5 */ /* 0x000fca000f8e0208 */
[----:B------:R-:W1:Y:S01]  /*106e0*/  @P1 LDC R6, c[0x0][0xbf0] ;  /* 0x0002fc00ff061b82 */ /* 0x000e620000000800 */
[----:B--2---:R-:W-:Y:S02]  /*106f0*/  IMAD.U32 R8, RZ, RZ, UR8 ;  /* 0x00000008ff087e24 */ /* 0x004fe4000f8e00ff */
        /* <DEDUP_REMOVED lines=9> */
.L_x_11072:
[----:B--2---:R-:W-:Y:S01]  /*10790*/  VIADD R8, R136, UR39 ;  /* 0x0000002788087c36 */ /* 0x004fe20008000000 */
[----:B------:R-:W-:Y:S01]  /*107a0*/  USHF.R.S32.HI UR9, URZ, 0x1f, UR4 ;  /* 0x0000001f3f097899 */ /* 0x000fe20008011404 */
[----:B-----5:R-:W-:Y:S01]  /*107b0*/  IMAD R41, R3, R40, RZ ;  /* 0x0000002803297224 */ /* 0x020fe200078e02ff */
[----:B------:R-:W-:Y:S01]  /*107c0*/  USHF.R.S32.HI UR16, URZ, 0x1f, UR41 ;  /* 0x0000001f3f107899 */ /* 0x000fe20008011429 */
[----:B------:R-:W-:Y:S01]  /*107d0*/  @P1 IMAD.HI.U32 R5, R8, R5, RZ ;  /* 0x0000000508051227 */ /* 0x000fe200078e00ff */
[----:B------:R-:W-:Y:S01]  /*107e0*/  ULDC.64 UR14, c[0x0][0xb90] ;  /* 0x0002e400000e7ab9 */ /* 0x000fe20000000a00 */
[----:B------:R-:W-:Y:S01]  /*107f0*/  UMOV UR8, UR4 ;  /* 0x0000000400087c82 */ /* 0x000fe20008000000 */
[----:B------:R-:W-:Y:S01]  /*10800*/  UIMAD UR12, UR16, UR14, URZ ;  /* 0x0000000e100c72a4 */ /* 0x000fe2000f8e023f */
[----:B------:R-:W-:Y:S01]  /*10810*/  IMAD.MOV.U32 R4, RZ, RZ, R8 ;  /* 0x000000ffff047224 */ /* 0x000fe200078e0008 */
[----:B------:R-:W-:Y:S01]  /*10820*/  UIMAD.WIDE.U32 UR10, UR41, UR14, UR8 ;  /* 0x0000000e290a72a5 */ /* 0x000fe2000f8e0008 */
[----:B------:R-:W-:Y:S01]  /*10830*/  @P1 SHF.R.U32.HI R4, RZ, R6, R5 ;  /* 0x00000006ff041219 */ /* 0x000fe20000011605 */
[----:B------:R-:W-:Y:S01]  /*10840*/  USHF.R.S32.HI UR8, URZ, 0x1f, UR40 ;  /* 0x0000001f3f087899 */ /* 0x000fe20008011428 */
[----:B------:R-:W-:Y:S01]  /*10850*/  IMAD R5, R141, 0x20, R137 ;  /* 0x000000208d057824 */ /* 0x000fe200078e0289 */
[----:B------:R-:W-:Y:S01]  /*10860*/  UIMAD UR12, UR41, UR15, UR12 ;  /* 0x0000000f290c72a4 */ /* 0x000fe2000f8e020c */
[--C-:B------:R-:W-:Y:S01]  /*10870*/  SHF.R.S32.HI R6, RZ, 0x1f, R4.reuse ;  /* 0x0000001fff067819 */ /* 0x100fe20000011404 */
[----:B------:R-:W-:Y:S01]  /*10880*/  USEL UR18, UR8, URZ, !UP0 ;  /* 0x0000003f08127287 */ /* 0x000fe2000c000000 */
[----:B------:R-:W-:Y:S01]  /*10890*/  IMAD.MOV R7, RZ, RZ, -R4 ;  /* 0x000000ffff077224 */ /* 0x000fe200078e0a04 */
[----:B------:R-:W-:Y:S01]  /*108a0*/  ULDC.64 UR14, c[0x0][0xb98] ;  /* 0x0002e600000e7ab9 */ /* 0x000fe20000000a00 */
[----:B------:R-:W-:Y:S01]  /*108b0*/  USEL UR17, UR40, URZ, !UP0 ;  /* 0x0000003f28117287 */ /* 0x000fe2000c000000 */
[----:B------:R-:W-:Y:S01]  /*108c0*/  IMAD.WIDE R20, R5, 0x2, R20 ;  /* 0x0000000205147825 */ /* 0x000fe200078e0214 */
[----:B------:R-:W-:-:S02]  /*108d0*/  UIMAD UR8, UR18, UR14, URZ ;  /* 0x0000000e120872a4 */ /* 0x000fc4000f8e023f */
[----:B------:R-:W-:Y:S01]  /*108e0*/  UIADD3 UR11, UR11, UR12, URZ ;  /* 0x0000000c0b0b7290 */ /* 0x000fe2000fffe03f */
[----:B------:R-:W-:Y:S01]  /*108f0*/  IMAD R7, R40, R7, R8 ;  /* 0x0000000728077224 */ /* 0x000fe200078e0208 */
[----:B------:R-:W-:Y:S01]  /*10900*/  UIMAD UR8, UR17, UR15, UR8 ;  /* 0x0000000f110872a4 */ /* 0x000fe2000f8e0208 */
[C---:B------:R-:W-:Y:S01]  /*10910*/  IADD3 R9, P2, R20.reuse, 0x1800, RZ ;  /* 0x0000180014097810 */ /* 0x040fe20007f5e0ff */
[----:B------:R-:W-:Y:S01]  /*10920*/  UIMAD.WIDE.U32 UR10, UR17, UR14, UR10 ;  /* 0x0000000e110a72a5 */ /* 0x000fe2000f8e000a */
[----:B------:R-:W-:Y:S01]  /*10930*/  IADD3 R25, P6, R20, 0x3000, RZ ;  /* 0x0000300014197810 */ /* 0x000fe20007fde0ff */
[----:B------:R-:W-:Y:S01]  /*10940*/  ULDC.64 UR12, c[0x0][0xb88] ;  /* 0x0002e200000c7ab9 */ /* 0x000fe20000000a00 */
[----:B------:R-:W-:Y:S01]  /*10950*/  SHF.R.S32.HI R5, RZ, 0x1f, R7 ;  /* 0x0000001fff057819 */ /* 0x000fe20000011407 */
[----:B------:R-:W-:Y:S01]  /*10960*/  IMAD.U32 R11, RZ, RZ, UR8 ;  /* 0x00000008ff0b7e24 */ /* 0x000fe2000f8e00ff */
[----:B------:R-:W-:Y:S02]  /*10970*/  LOP3.LUT R8, R9, 0x180, RZ, 0xc0, !PT ;  /* 0x0000018009087812 */ /* 0x000fe400078ec0ff */
[----:B------:R-:W-:Y:S01]  /*10980*/  IADD3 R4, P0, R4, UR10, RZ ;  /* 0x0000000a04047c10 */ /* 0x000fe2000ff1e0ff */
[----:B------:R-:W-:Y:S01]  /*10990*/  IMAD R10, R5, UR12, RZ ;  /* 0x0000000c050a7c24 */ /* 0x000fe2000f8e02ff */
[----:B------:R-:W-:-:S02]  /*109a0*/  SHF.R.U64 R8, R8, 0x3, RZ ;  /* 0x0000000308087819 */ /* 0x000fc400000012ff */
[----:B------:R-:W-:Y:S01]  /*109b0*/  IADD3.X R5, R6, UR11, R11, P0, !PT ;  /* 0x0000000b06057c10 */ /* 0x000fe200087fe40b */
[----:B------:R-:W-:Y:S01]  /*109c0*/  ULDC.64 UR10, c[0x0][0xb50] ;  /* 0x0002d400000a7ab9 */ /* 0x000fe20000000a00 */
[----:B------:R-:W-:Y:S01]  /*109d0*/  LOP3.LUT R6, R8, R9, RZ, 0x3c, !PT ;  /* 0x0000000908067212 */ /* 0x000fe200078e3cff */
[C---:B------:R-:W-:Y:S01]  /*109e0*/  IMAD R9, R7.reuse, UR13, R10 ;  /* 0x0000000d07097c24 */ /* 0x040fe2000f8e020a */
[C---:B------:R-:W-:Y:S01]  /*109f0*/  IADD3 R13, P5, R20.reuse, 0x4800, RZ ;  /* 0x00004800140d7810 */ /* 0x040fe20007fbe0ff */
[----:B------:R-:W-:Y:S01]  /*10a00*/  IMAD.WIDE.U32 R4, R7, UR12, R4 ;  /* 0x0000000c07047c25 */ /* 0x000fe2000f8e0004 */
[----:B------:R-:W-:Y:S01]  /*10a10*/  ULDC.64 UR12, c[0x0][0xaa0] ;  /* 0x0002a800000c7ab9 */ /* 0x000fe20000000a00 */
[----:B------:R-:W-:Y:S02]  /*10a20*/  IADD3 R33, P4, R20, 0x6000, RZ ;  /* 0x0000600014217810 */ /* 0x000fe40007f9e0ff */
[----:B------:R-:W-:Y:S01]  /*10a30*/  IMAD.IADD R5, R5, 0x1, R9 ;  /* 0x0000000105057824 */ /* 0x000fe200078e0209 */
[----:B------:R-:W-:Y:S01]  /*10a40*/  LEA R8, P0, R4, UR10, 0x2 ;  /* 0x0000000a04087c11 */ /* 0x000fe2000f8010ff */
[----:B------:R-:W-:Y:S01]  /*10a50*/  VIADD R10, R144, UR39 ;  /* 0x00000027900a7c36 */ /* 0x000fe20008000000 */
[----:B------:R-:W-:Y:S01]  /*10a60*/  LOP3.LUT R24, R25, 0x180, RZ, 0xc0, !PT ;  /* 0x0000018019187812 */ /* 0x000fe200078ec0ff */
[----:B------:R-:W-:Y:S01]  /*10a70*/  IMAD.X R7, RZ, RZ, R21, P2 ;  /* 0x000000ffff077224 */ /* 0x000fe200010e0615 */
[----:B------:R-:W-:Y:S01]  /*10a80*/  LEA.HI.X R9, R4, UR11, R5, 0x2, P0 ;  /* 0x0000000b04097c11 */ /* 0x000fe200080f1405 */
[----:B------:R-:W-:Y:S01]  /*10a90*/  SHFL.IDX PT, R36, R8, RZ, 0x1c1f ;  /* 0x001c1fff08247589 */ /* 0x000fe200000e0000 */
[----:B------:R-:W-:Y:S01]  /*10aa0*/  LOP3.LUT P0, RZ, R142, 0x3, RZ, 0xc0, !PT ;  /* 0x000000038eff7812 */ /* 0x000fe2000780c0ff */
[----:B------:R-:W-:Y:S01]  /*10ab0*/  VIADD R3, R10, 0x8 ;  /* 0x000000080a037836 */ /* 0x000fe20000000000 */
[----:B------:R-:W-:Y:S01]  /*10ac0*/  IADD3 R4, P3, R20, 0x7800, RZ ;  /* 0x0000780014047810 */ /* 0x000fe20007f7e0ff */
[----:B------:R-:W0:Y:S01]  /*10ad0*/  SHFL.IDX PT, R37, R9, RZ, 0x1c1f ;  /* 0x001c1fff09257589 */ /* 0x000e2200000e0000 */
[----:B------:R-:W-:-:S02]  /*10ae0*/  ISETP.GE.OR P2, PT, R10, R41, P0 ;  /* 0x000000290a00720c */ /* 0x000fc40000746670 */
[----:B------:R-:W-:Y:S01]  /*10af0*/  ISETP.GE.OR P0, PT, R3, R41, P0 ;  /* 0x000000290300720c */ /* 0x000fe20000706670 */
[----:B------:R-:W-:Y:S01]  /*10b00*/  SHFL.IDX PT, R38, R8, 0x1, 0x1c1f ;  /* 0x003c1f0008267f89 */ /* 0x000fe200000e0000 */
[----:B------:R-:W-:Y:S01]  /*10b10*/  LOP3.LUT R3, R4, 0x180, RZ, 0xc0, !PT ;  /* 0x0000018004037812 */ /* 0x000fe200078ec0ff */
[----:B------:R-:W-:Y:S01]  /*10b20*/  UIMAD UR10, UR9, UR12, URZ ;  /* 0x0000000c090a72a4 */ /* 0x000fe2000f8e023f */
[----:B------:R-:W-:Y:S01]  /*10b30*/  LOP3.LUT R5, R20, 0x180, RZ, 0xc0, !PT ;  /* 0x0000018014057812 */ /* 0x000fe200078ec0ff */
[----:B------:R-:W1:Y:S01]  /*10b40*/  SHFL.IDX PT, R39, R9, 0x1, 0x1c1f ;  /* 0x003c1f0009277f89 */ /* 0x000e6200000e0000 */
[----:B------:R-:W-:Y:S01]  /*10b50*/  SHF.R.U64 R3, R3, 0x3, RZ ;  /* 0x0000000303037819 */ /* 0x000fe200000012ff */
[----:B------:R-:W-:Y:S01]  /*10b60*/  IMAD.X R29, RZ, RZ, R21, P3 ;  /* 0x000000ffff1d7224 */ /* 0x000fe200018e0615 */
[----:B------:R-:W-:Y:S02]  /*10b70*/  SHF.R.U64 R5, R5, 0x3, RZ ;  /* 0x0000000305057819 */ /* 0x000fe400000012ff */
[----:B------:R-:W-:-:S02]  /*10b80*/  LOP3.LUT R28, R3, R4, RZ, 0x3c, !PT ;  /* 0x00000004031c7212 */ /* 0x000fc400078e3cff */
[----:B------:R-:W2:Y:S01]  /*10b90*/  @P1 LDC R3, c[0x0][0xbec] ;  /* 0x0002fb00ff031b82 */ /* 0x000ea20000000800 */
[----:B------:R-:W-:Y:S02]  /*10ba0*/  LOP3.LUT R20, R5, R20, RZ, 0x3c, !PT ;  /* 0x0000001405147212 */ /* 0x000fe400078e3cff */
[----:B------:R-:W-:Y:S02]  /*10bb0*/  LOP3.LUT R12, R13, 0x180, RZ, 0xc0, !PT ;  /* 0x000001800d0c7812 */ /* 0x000fe400078ec0ff */
[----:B------:R-:W-:Y:S02]  /*10bc0*/  LOP3.LUT R32, R33, 0x180, RZ, 0xc0, !PT ;  /* 0x0000018021207812 */ /* 0x000fe400078ec0ff */
[----:B------:R-:W-:Y:S01]  /*10bd0*/  SHF.R.U64 R24, R24, 0x3, RZ ;  /* 0x0000000318187819 */ /* 0x000fe200000012ff */
[----:B0-----:R0:W-:Y:S01]  /*10be0*/  @!P2 ST.E desc[UR50][R36.64], R2 ;  /* 0x000000022400a985 */ /* 0x0011e2000c101932 */
[----:B------:R-:W-:Y:S01]  /*10bf0*/  UIMAD.WIDE.U32 UR8, UR4, UR12, URZ ;  /* 0x0000000c040872a5 */ /* 0x000fe2000f8e003f */
[----:B------:R-:W-:Y:S01]  /*10c00*/  SHF.R.U64 R12, R12, 0x3, RZ ;  /* 0x000000030c0c7819 */ /* 0x000fe200000012ff */
[----:B------:R-:W-:Y:S01]  /*10c10*/  UIMAD UR10, UR4, UR13, UR10 ;  /* 0x0000000d040a72a4 */ /* 0x000fe2000f8e020a */
[----:B------:R-:W-:-:S02]  /*10c20*/  SHF.R.U64 R32, R32, 0x3, RZ ;  /* 0x0000000320207819 */ /* 0x000fc400000012ff */
[----:B------:R-:W-:Y:S01]  /*10c30*/  ULDC.64 UR12, c[0x0][0xae8] ;  /* 0x0002ba00000c7ab9 */ /* 0x000fe20000000a00 */
[----:B------:R-:W-:Y:S01]  /*10c40*/  LOP3.LUT R24, R24, R25, RZ, 0x3c, !PT ;  /* 0x0000001918187212 */ /* 0x000fe200078e3cff */
[----:B-1----:R1:W-:Y:S01]  /*10c50*/  @!P0 ST.E desc[UR50][R38.64], R0 ;  /* 0x0000000026008985 */ /* 0x0023e2000c101932 */
[----:B0-----:R-:W0:Y:S03]  /*10c60*/  @P1 LDC R37, c[0x0][0xbf0] ;  /* 0x0002fc00ff251b82 */ /* 0x001e260000000800 */
[----:B------:R3:W5:Y:S01]  /*10c70*/  LD.E.128 R8, desc[UR50][R20.64] ;  /* 0x0000003214087980 */ /* 0x000762000c101d00 */
[----:B------:R-:W-:Y:S01]  /*10c80*/  UIADD3 UR9, UR9, UR10, URZ ;  /* 0x0000000a09097290 */ /* 0x000fe2000fffe03f */
[----:B------:R-:W-:Y:S01]  /*10c90*/  LOP3.LUT R12, R12, R13, RZ, 0x3c, !PT ;  /* 0x0000000d0c0c7212 */ /* 0x000fe200078e3cff */
[----:B------:R-:W-:Y:S01]  /*10ca0*/  UIMAD UR4, UR16, UR12, URZ ;  /* 0x0000000c100472a4 */ /* 0x000fe2000f8e023f */
[----:B------:R-:W-:Y:S01]  /*10cb0*/  LOP3.LUT R32, R32, R33, RZ, 0x3c, !PT ;  /* 0x0000002120207212 */ /* 0x000fe200078e3cff */
[----:B------:R-:W-:-:S02]  /*10cc0*/  IMAD.X R25, RZ, RZ, R21, P6 ;  /* 0x000000ffff197224 */ /* 0x000fc400030e0615 */
[----:B-1----:R-:W-:Y:S01]  /*10cd0*/  IMAD R0, R140, 0x60, R141 ;  /* 0x000000608c007824 */ /* 0x002fe200078e028d */
[----:B------:R-:W-:Y:S01]  /*10ce0*/  UIMAD UR4, UR41, UR13, UR4 ;  /* 0x0000000d290472a4 */ /* 0x000fe2000f8e0204 */
[--C-:B------:R-:W-:Y:S01]  /*10cf0*/  IMAD.X R13, RZ, RZ, R21.reuse, P5 ;  /* 0x000000ffff0d7224 */ /* 0x100fe200028e0615 */
[----:B------:R-:W-:Y:S01]  /*10d00*/  ULDC.64 UR10, c[0x0][0xaf0] ;  /* 0x0002bc00000a7ab9 */ /* 0x000fe20000000a00 */
[----:B---3--:R-:W-:Y:S01]  /*10d10*/  VIADD R20, R0, UR39 ;  /* 0x0000002700147c36 */ /* 0x008fe20008000000 */
[----:B------:R-:W-:Y:S01]  /*10d20*/  UIMAD.WIDE.U32 UR8, UR41, UR12, UR8 ;  /* 0x0000000c290872a5 */ /* 0x000fe2000f8e0008 */
[----:B------:R-:W-:Y:S01]  /*10d30*/  IMAD.X R33, RZ, RZ, R21, P4 ;  /* 0x000000ffff217224 */ /* 0x000fe200020e0615 */
[----:B------:R-:W5:Y:S01]  /*10d40*/  LD.E.128 R4, desc[UR50][R6.64] ;  /* 0x0000003206047980 */ /* 0x000f62000c101d00 */
[----:B--2---:R-:W-:Y:S01]  /*10d50*/  @P1 IMAD.HI.U32 R0, R20, R3, RZ ;  /* 0x0000000314001227 */ /* 0x004fe200078e00ff */
[----:B------:R-:W-:Y:S02]  /*10d60*/  UIADD3 UR9, UR9, UR4, URZ ;  /* 0x0000000409097290 */ /* 0x000fe4000fffe03f */
[----:B------:R-:W5:Y:S01]  /*10d70*/  LD.E.128 R24, desc[UR50][R24.64] ;  /* 0x0000003218187980 */ /* 0x000f62000c101d00 */
[----:B------:R-:W-:Y:S01]  /*10d80*/  IMAD.MOV.U32 R21, RZ, RZ, R20 ;  /* 0x000000ffff157224 */ /* 0x000fe200078e0014 */
[----:B------:R-:W-:-:S02]  /*10d90*/  UIMAD UR4, UR18, UR10, URZ ;  /* 0x0000000a120472a4 */ /* 0x000fc4000f8e023f */
[----:B------:R-:W5:Y:S01]  /*10da0*/  LD.E.128 R12, desc[UR50][R12.64] ;  /* 0x000000320c0c7980 */ /* 0x000f62000c101d00 */
[----:B0-----:R-:W-:Y:S01]  /*10db0*/  @P1 SHF.R.U32.HI R21, RZ, R37, R0 ;  /* 0x00000025ff151219 */ /* 0x001fe20000011600 */
[----:B------:R-:W-:Y:S02]  /*10dc0*/  UIMAD UR4, UR17, UR11, UR4 ;  /* 0x0000000b110472a4 */ /* 0x000fe4000f8e0204 */
        /* <DEDUP_REMOVED lines=9> */
[----:B------:R-:W-:Y:S02]  /*10e60*/  IMAD R39, R21, UR11, R0 ;  /* 0x0000000b15277c24 */ /* 0x000fe4000f8e0200 */
[----:B------:R-:W-:Y:S01]  /*10e70*/  IMAD.U32 R3, RZ, RZ, UR9 ;  /* 0x00000009ff037e24 */ /* 0x000fe2000f8e00ff */
[----:B------:R-:W-:Y:S01]  /*10e80*/  SHF.R.S32.HI R0, RZ, 0x1f, R37 ;  /* 0x0000001fff007819 */ /* 0x000fe20000011425 */
[----:B------:R-:W-:Y:S01]  /*10e90*/  IMAD.U32 R2, RZ, RZ, UR8 ;  /* 0x00000008ff027e24 */ /* 0x000fe2000f8e00ff */
[----:B------:R-:W-:Y:S01]  /*10ea0*/  ULDC.64 UR8, c[0x0][0xad8] ;  /* 0x0002b60000087ab9 */ /* 0x000fe20000000a00 */
[----:B------:R-:W-:Y:S01]  /*10eb0*/  IMAD.U32 R3, RZ, RZ, UR4 ;  /* 0x00000004ff037e24 */ /* 0x000fe2000f8e00ff */
[----:B------:R-:W-:Y:S01]  /*10ec0*/  @!PT LDS RZ, [RZ] ;  /* 0x00000000fffff984 */ /* 0x000fe20000000800 */
[----:B------:R-:W-:Y:S01]  /*10ed0*/  @!PT LDS RZ, [RZ] ;  /* 0x00000000fffff984 */ /* 0x000fe20000000800 */
[----:B------:R-:W-:Y:S01]  /*10ee0*/  @!PT LDS RZ, [RZ] ;  /* 0x00000000fffff984 */ /* 0x000fe20000000800 */
[----:B------:R-:W-:Y:S01]  /*10ef0*/  @!PT LDS RZ, [RZ] ;  /* 0x00000000fffff984 */ /* 0x000fe20000000800 */
[----:B------:R0:W-:Y:S06]  /*10f00*/  MEMBAR.ALL.CTA ;  /* 0x0000000000007992 */ /* 0x0001ec0000008000 */
[----:B0-----:R-:W0:Y:S01]  /*10f10*/  FENCE.VIEW.ASYNC.S ;  /* 0x00000000000073c6 */ /* 0x001e220000000000 */
[----:B------:R-:W-:-:S02]  /*10f20*/  IMAD R0, R0, UR8, RZ ;  /* 0x0000000800007c24 */ /* 0x000fc4000f8e02ff */
[----:B------:R-:W-:-:S04]  /*10f30*/  IMAD.WIDE.U32 R2, R21, UR10, R2 ;  /* 0x0000000a15027c25 */ /* 0x000fc8000f8e0002 */
[----:B------:R-:W-:Y:S02]  /*10f40*/  IMAD.IADD R3, R3, 0x1, R39 ;  /* 0x0000000103037824 */ /* 0x000fe400078e0227 */
[----:B------:R-:W-:Y:S02]  /*10f50*/  IMAD R21, R37, UR9, R0 ;  /* 0x0000000925157c24 */ /* 0x000fe4000f8e0200 */
[----:B------:R-:W-:Y:S01]  /*10f60*/  VIADD R0, R141, UR39 ;  /* 0x000000278d007c36 */ /* 0x000fe20008000000 */
[----:B------:R-:W-:Y:S01]  /*10f70*/  UIADD3 UR4, UR42, 0x2d820, URZ ;  /* 0x0002d8202a047890 */ /* 0x000fe2000fffe03f */
[----:B------:R-:W-:Y:S01]  /*10f80*/  IMAD.WIDE.U32 R2, R37, UR8, R2 ;  /* 0x0000000825027c25 */ /* 0x000fe2000f8e0002 */
[----:B------:R-:W-:Y:S02]  /*10f90*/  ULDC.64 UR8, c[0x0][0xa80] ;  /* 0x0002a00000087ab9 */ /* 0x000fe40000000a00 */
[----:B------:R-:W-:Y:S01]  /*10fa0*/  ISETP.GE.AND P0, PT, R0, R41, PT ;  /* 0x000000290000720c */ /* 0x000fe20003f06270 */
[----:B------:R-:W-:Y:S01]  /*10fb0*/  IMAD.IADD R3, R3, 0x1, R21 ;  /* 0x0000000103037824 */ /* 0x000fe200078e0215 */
[----:B------:R-:W-:Y:S01]  /*10fc0*/  LEA R40, P1, R2, UR8, 0x1 ;  /* 0x0000000802287c11 */ /* 0x000fe2000f8208ff */
[----:B------:R-:W-:-:S03]  /*10fd0*/  UPRMT UR4, URZ, 0x654, UR4 ;  /* 0x000006543f047896 */ /* 0x000fc60008000004 */
[----:B------:R-:W-:Y:S01]  /*10fe0*/  LEA.HI.X R42, R2, UR9, R3, 0x1, P1 ;  /* 0x00000009022a7c11 */ /* 0x000fe200088f0c03 */
[----:B0-----:R0:W1:Y:S01]  /*10ff0*/  SHFL.IDX PT, R20, R40, RZ, 0x1c1f ;  /* 0x001c1fff28147589 */ /* 0x00106200000e0000 */
        /* <DEDUP_REMOVED lines=13> */
[----:B-----5:R3:W-:Y:S04]  /*110d0*/  @!P0 ST.E.128 desc[UR50][R2.64], R8 ;  /* 0x0000000802008985 */ /* 0x0207e8000c101d32 */
[----:B------:R3:W-:Y:S04]  /*110e0*/  @!P1 ST.E.128 desc[UR50][R36.64], R24 ;  /* 0x0000001824009985 */ /* 0x0007e8000c101d32 */
[----:B------:R3:W-:Y:S02]  /*110f0*/  @!P2 ST.E.128 desc[UR50][R38.64], R32 ;  /* 0x000000202600a985 */ /* 0x0007e4000c101d32 */
.L_x_11074:
[----:B------:R-:W-:Y:S05]  /*11100*/  BSYNC B1 ;  /* 0x0000000000017941 */ /* 0x000fea0003800000 */
.L_x_11073:
        /* <DEDUP_REMOVED lines=15> */
[----:B---3--:R-:W-:-:S04]  /*11200*/  LEA R2, P0, R139, R8, 0x1 ;  /* 0x000000088b027211 */ /* 0x008fc800078008ff */
[----:B------:R-:W-:-:S05]  /*11210*/  LEA.HI.X R3, R139, R9, R146, 0x1, P0 ;  /* 0x000000098b037211 */ /* 0x000fca00000f0c92 */
[----:B------:R0:W-:Y:S01]  /*11220*/  ST.E.128 desc[UR50][R2.64], R28 ;  /* 0x0000001c02007985 */ /* 0x0001e2000c101d32 */
[----:B------:R-:W-:Y:S05]  /*11230*/  BRA `(.L_x_11075) ;  /* 0x0000000800787947 */ /* 0x000fea0003800000 */
.L_x_11071:
        /* <DEDUP_REMOVED lines=32> */
.L_x_11076:
        /* <DEDUP_REMOVED lines=47> */
.L_x_11078:
[----:B------:R-:W-:Y:S05]  /*11730*/  BSYNC B1 ;  /* 0x0000000000017941 */ /* 0x000fea0003800000 */
.L_x_11077:
        /* <DEDUP_REMOVED lines=18> */
[----:B0-----:R-:W-:-:S03]  /*11860*/  @P0 SHF.R.U32.HI R5, RZ, R3, R2 ;  /* 0x00000003ff050219 */ /* 0x001fc60000011602 */
[----:B------:R-:W-:Y:S01]  /*11870*/  UIMAD UR4, UR8, UR13, UR4 ;  /* 0x0000000d080472a4 */ /* 0x000fe2000f8e0204 */
[--C-:B------:R-:W-:Y:S01]  /*11880*/  SHF.R.S32.HI R2, RZ, 0x1f, R5.reuse ;  /* 0x0000001fff027819 */ /* 0x100fe20000011405 */
[----:B------:R-:W-:Y:S01]  /*11890*/  UIMAD.WIDE.U32 UR8, UR8, UR12, UR10 ;  /* 0x0000000c080872a5 */ /* 0x000fe2000f8e000a */
[----:B------:R-:W-:Y:S02]  /*118a0*/  IMAD.MOV R7, RZ, RZ, -R5 ;  /* 0x000000ffff077224 */ /* 0x000fe400078e0a05 */
[----:B------:R-:W-:Y:S01]  /*118b0*/  ULDC.64 UR10, c[0x0][0xae0] ;  /* 0x0002b800000a7ab9 */ /* 0x000fe20000000a00 */
[----:B------:R-:W-:Y:S01]  /*118c0*/  UIADD3 UR4, UR9, UR4, URZ ;  /* 0x0000000409047290 */ /* 0x000fe2000fffe03f */
[----:B------:R-:W-:Y:S02]  /*118d0*/  IMAD R7, R11, R7, R4 ;  /* 0x000000070b077224 */ /* 0x000fe400078e0204 */
[----:B------:R-:W-:Y:S02]  /*118e0*/  IMAD R6, R2, UR10, RZ ;  /* 0x0000000a02067c24 */ /* 0x000fe4000f8e02ff */
[----:B------:R-:W-:Y:S01]  /*118f0*/  IMAD.U32 R3, RZ, RZ, UR9 ;  /* 0x00000009ff037e24 */ /* 0x000fe2000f8e00ff */
[----:B------:R-:W-:Y:S01]  /*11900*/  SHF.R.S32.HI R4, RZ, 0x1f, R7 ;  /* 0x0000001fff047819 */ /* 0x000fe20000011407 */
[----:B------:R-:W-:Y:S01]  /*11910*/  IMAD.U32 R2, RZ, RZ, UR8 ;  /* 0x00000008ff027e24 */ /* 0x000fe2000f8e00ff */
[----:B------:R-:W-:Y:S01]  /*11920*/  ULDC.64 UR8, c[0x0][0xad8] ;  /* 0x0002b60000087ab9 */ /* 0x000fe20000000a00 */
[----:B------:R-:W-:-:S02]  /*11930*/  IMAD.U32 R3, RZ, RZ, UR4 ;  /* 0x00000004ff037e24 */ /* 0x000fc4000f8e00ff */
[C---:B------:R-:W-:Y:S02]  /*11940*/  IMAD R9, R5.reuse, UR11, R6 ;  /* 0x0000000b05097c24 */ /* 0x040fe4000f8e0206 */
[----:B------:R-:W-:-:S04]  /*11950*/  IMAD.WIDE.U32 R2, R5, UR10, R2 ;  /* 0x0000000a05027c25 */ /* 0x000fc8000f8e0002 */
[----:B------:R-:W-:Y:S02]  /*11960*/  IMAD R4, R4, UR8, RZ ;  /* 0x0000000804047c24 */ /* 0x000fe4000f8e02ff */
[----:B------:R-:W-:Y:S02]  /*11970*/  IMAD.IADD R3, R3, 0x1, R9 ;  /* 0x0000000103037824 */ /* 0x000fe400078e0209 */
[----:B-----5:R-:W-:Y:S02]  /*11980*/  IMAD R11, R0, R11, RZ ;  /* 0x0000000b000b7224 */ /* 0x020fe400078e02ff */
[----:B------:R-:W-:Y:S02]  /*11990*/  VIADD R0, R141, UR39 ;  /* 0x000000278d007c36 */ /* 0x000fe40008000000 */
[C---:B------:R-:W-:Y:S02]  /*119a0*/  IMAD R5, R7.reuse, UR9, R4 ;  /* 0x0000000907057c24 */ /* 0x040fe4000f8e0204 */
[----:B------:R-:W-:Y:S01]  /*119b0*/  IMAD.WIDE.U32 R2, R7, UR8, R2 ;  /* 0x0000000807027c25 */ /* 0x000fe2000f8e0002 */
[----:B------:R-:W-:Y:S01]  /*119c0*/  ISETP.GE.AND P0, PT, R0, R11, PT ;  /* 0x0000000b0000720c */ /* 0x000fe20003f06270 */
[----:B------:R-:W-:-:S02]  /*119d0*/  ULDC.64 UR8, c[0x0][0xa80] ;  /* 0x0002a00000087ab9 */ /* 0x000fc40000000a00 */
[----:B------:R-:W-:Y:S01]  /*119e0*/  IMAD.IADD R3, R3, 0x1, R5 ;  /* 0x0000000103037824 */ /* 0x000fe200078e0205 */
[----:B------:R-:W-:-:S04]  /*119f0*/  LEA R4, P1, R2, UR8, 0x1 ;  /* 0x0000000802047c11 */ /* 0x000fc8000f8208ff */
[----:B------:R-:W-:Y:S02]  /*11a00*/  LEA.HI.X R5, R2, UR9, R3, 0x1, P1 ;  /* 0x0000000902057c11 */ /* 0x000fe400088f0c03 */
[----:B------:R0:W1:Y:S04]  /*11a10*/  SHFL.IDX PT, R2, R4, RZ, 0x1c1f ;  /* 0x001c1fff04027589 */ /* 0x00006800000e0000 */
[----:B------:R0:W2:Y:S01]  /*11a20*/  SHFL.IDX PT, R3, R5, RZ, 0x1c1f ;  /* 0x001c1fff05037589 */ /* 0x0000a200000e0000 */
        /* <DEDUP_REMOVED lines=13> */
.L_x_11080:
[----:B------:R-:W-:Y:S05]  /*11b00*/  BSYNC B1 ;  /* 0x0000000000017941 */ /* 0x000fea0003800000 */
.L_x_11079:
        /* <DEDUP_REMOVED lines=9> */
[CC--:B-1-3--:R-:W-:Y:S02]  /*11ba0*/  @!P3 LEA R6, P0, R138.reuse, R2.reuse, 0x1 ;  /* 0x000000028a06b211 */ /* 0x0cafe400078008ff */
[----:B------:R-:W-:Y:S02]  /*11bb0*/  @!P4 LEA R8, P1, R139, R2, 0x1 ;  /* 0x000000028b08c211 */ /* 0x000fe400078208ff */
[----:B0---4-:R-:W-:Y:S01]  /*11bc0*/  @!P2 IMAD.WIDE R4, R137, 0x2, R2 ;  /* 0x000000028904a825 */ /* 0x011fe200078e0202 */
[-C--:B------:R-:W-:Y:S02]  /*11bd0*/  @!P3 LEA.HI.X R7, R138, R3.reuse, R147, 0x1, P0 ;  /* 0x000000038a07b211 */ /* 0x080fe400000f0c93 */
[----:B------:R-:W-:Y:S02]  /*11be0*/  @!P4 LEA.HI.X R9, R139, R3, R146, 0x1, P1 ;  /* 0x000000038b09c211 */ /* 0x000fe400008f0c92 */
[----:B------:R0:W-:Y:S04]  /*11bf0*/  @!P2 ST.E.128 desc[UR50][R4.64], RZ ;  /* 0x000000ff0400a985 */ /* 0x0001e8000c101d32 */
[----:B------:R0:W-:Y:S04]  /*11c00*/  @!P3 ST.E.128 desc[UR50][R6.64], RZ ;  /* 0x000000ff0600b985 */ /* 0x0001e8000c101d32 */
[----:B------:R0:W-:Y:S02]  /*11c10*/  @!P4 ST.E.128 desc[UR50][R8.64], RZ ;  /* 0x000000ff0800c985 */ /* 0x0001e4000c101d32 */
.L_x_11075:
[----:B------:R-:W-:Y:S05]  /*11c20*/  BSYNC B0 ;  /* 0x0000000000007941 */ /* 0x000fea0003800000 */
.L_x_11070:
[----:B------:R-:W-:Y:S02]  /*11c30*/  ULDC UR4, c[0x0][0xc3c] ;  /* 0x00030f0000047ab9 */ /* 0x000fe40000000800 */
[----:B------:R-:W-:-:S06]  /*11c40*/  UISETP.GE.AND UP0, UPT, UR6, UR4, UPT ;  /* 0x000000040600728c */ /* 0x000fcc000bf06270 */
[----:B------:R-:W-:-:S13]  /*11c50*/  PLOP3.LUT P0, PT, PT, PT, UP0, 0x80, 0x0 ;  /* 0x000000000000781c */ /* 0x000fda0003f0f008 */
[----:B------:R-:W-:Y:S05]  /*11c60*/  @!P0 BRA `(.L_x_11081) ;  /* 0xfffffef000bc8947 */ /* 0x000fea000383ffff */
[----:B------:R-:W-:Y:S05]  /*11c70*/  EXIT ;  /* 0x000000000000794d */ /* 0x000fea0003800000 */
.L_x_10988:
[----:B------:R-:W-:-:S08]  /*11c80*/  NOP ;  /* 0x0000000000007918 */ /* 0x000fd00000000000 */
[----:B------:R-:W0:-:S00]  /*11c90*/  USETMAXREG.DEALLOC.CTAPOOL 0x20 ;  /* 0x00000020000079c8 */ /* 0x000e0000080e0500 */
        /* <DEDUP_REMOVED lines=16> */
.L_x_11082:
        /* <DEDUP_REMOVED lines=42> */
.L_x_11088:
        /* <DEDUP_REMOVED lines=12> */
.L_x_11087:
[----:B------:R-:W-:Y:S05]  /*12100*/  BSYNC B0 ;  /* 0x0000000000007941 */ /* 0x000fea0003800000 */
.L_x_11086:
        /* <DEDUP_REMOVED lines=21> */
.L_x_11084:
        /* <DEDUP_REMOVED lines=21> */
.L_x_11089:
[----:B-1----:R-:W-:Y:S01]  /*123b0*/  IMAD R16, R16, UR5, R13 ;  /* 0x0000000510107c24 */ /* 0x002fe2000f8e020d */
[----:B------:R-:W-:Y:S01]  /*123c0*/  IABS R10, R4 ;  /* 0x00000004000a7213 */ /* 0x000fe20000000000 */
[----:B------:R-:W-:Y:S02]  /*123d0*/  IMAD R11, R11, R8, RZ ;  /* 0x000000080b0b7224 */ /* 0x000fe400078e02ff */
[----:B------:R-:W-:Y:S01]  /*123e0*/  IMAD.MOV.U32 R2, RZ, RZ, RZ ;  /* 0x000000ffff027224 */ /* 0x000fe200078e00ff */
[----:B0-----:R-:W-:Y:S01]  /*123f0*/  IADD3 R9, -R16, UR6, RZ ;  /* 0x0000000610097c10 */ /* 0x001fe2000fffe1ff */
[----:B------:R-:W-:Y:S02]  /*12400*/  IMAD.MOV R10, RZ, RZ, -R10 ;  /* 0x000000ffff0a7224 */ /* 0x000fe400078e0a0a */
[----:B------:R-:W-:Y:S01]  /*12410*/  IMAD.HI.U32 R2, R3, R11, R2 ;  /* 0x0000000b03027227 */ /* 0x000fe200078e0002 */
[----:B------:R-:W-:-:S05]  /*12420*/  IABS R6, R9 ;  /* 0x0000000900067213 */ /* 0x000fca0000000000 */
        /* <DEDUP_REMOVED lines=17> */
[----:B------:R-:W-:Y:S02]  /*12540*/  IMAD R4, R4, R2, R9 ;  /* 0x0000000204047224 */ /* 0x000fe400078e0209 */
[----:B------:R-:W-:Y:S01]  /*12550*/  IMAD.MOV.U32 R2, RZ, RZ, RZ ;  /* 0x000000ffff027224 */ /* 0x000fe200078e00ff */
[----:B------:R-:W-:-:S04]  /*12560*/  VIADDMNMX R7, R8, UR5, R7, PT ;  /* 0x0000000508077c46 */ /* 0x000fc8000b800107 */
[-C--:B------:R-:W-:Y:S02]  /*12570*/  IABS R8, R7.reuse ;  /* 0x0000000700087213 */ /* 0x080fe40000000000 */
[----:B------:R-:W-:Y:S02]  /*12580*/  IABS R12, R7 ;  /* 0x00000007000c7213 */ /* 0x000fe40000000000 */
[----:B------:R-:W0:Y:S08]  /*12590*/  I2F.RP R10, R8 ;  /* 0x00000008000a7306 */ /* 0x000e300000209400 */
[----:B0-----:R-:W0:Y:S02]  /*125a0*/  MUFU.RCP R10, R10 ;  /* 0x0000000a000a7308 */ /* 0x001e240000001000 */
[----:B0-----:R-:W-:-:S06]  /*125b0*/  VIADD R3, R10, 0xffffffe ;  /* 0x0ffffffe0a037836 */ /* 0x001fcc0000000000 */
[----:B------:R-:W0:Y:S02]  /*125c0*/  F2I.FTZ.U32.TRUNC.NTZ R3, R3 ;  /* 0x0000000300037305 */ /* 0x000e24000021f000 */
[----:B0-----:R-:W-:-:S04]  /*125d0*/  IMAD.MOV R11, RZ, RZ, -R3 ;  /* 0x000000ffff0b7224 */ /* 0x001fc800078e0a03 */
[----:B------:R-:W-:Y:S01]  /*125e0*/  IMAD R9, R11, R8, RZ ;  /* 0x000000080b097224 */ /* 0x000fe200078e02ff */
[----:B------:R-:W-:-:S03]  /*125f0*/  IABS R11, R4 ;  /* 0x00000004000b7213 */ /* 0x000fc60000000000 */
[----:B------:R-:W-:-:S04]  /*12600*/  IMAD.HI.U32 R2, R3, R9, R2 ;  /* 0x0000000903027227 */ /* 0x000fc800078e0002 */
[----:B------:R-:W-:Y:S02]  /*12610*/  IMAD.MOV.U32 R9, RZ, RZ, R11 ;  /* 0x000000ffff097224 */ /* 0x000fe400078e000b */
        /* <DEDUP_REMOVED lines=9> */
[----:B------:R-:W-:Y:S01]  /*126b0*/  ISETP.GE.AND P2, PT, R3, RZ, PT ;  /* 0x000000ff0300720c */ /* 0x000fe20003f46270 */
[----:B------:R-:W-:-:S06]  /*126c0*/  IMAD.IADD R3, R4, 0x1, R6 ;  /* 0x0000000104037824 */ /* 0x000fcc00078e0206 */
[----:B------:R-:W-:-:S06]  /*126d0*/  @P0 VIADD R2, R2, 0x1 ;  /* 0x0000000102020836 */ /* 0x000fcc0000000000 */
[----:B------:R-:W-:Y:S01]  /*126e0*/  @!P2 IMAD.MOV R2, RZ, RZ, -R2 ;  /* 0x000000ffff02a224 */ /* 0x000fe200078e0a02 */
[----:B------:R-:W-:Y:S01]  /*126f0*/  @!P1 LOP3.LUT R2, RZ, R7, RZ, 0x33, !PT ;  /* 0x00000007ff029212 */ /* 0x000fe200078e33ff */
[----:B------:R-:W-:-:S03]  /*12700*/  IMAD.MOV R7, RZ, RZ, -R7 ;  /* 0x000000ffff077224 */ /* 0x000fc600078e0a07 */
[----:B------:R-:W-:Y:S01]  /*12710*/  LOP3.LUT R17, RZ, R2, RZ, 0x33, !PT ;  /* 0x00000002ff117212 */ /* 0x000fe200078e33ff */
[----:B------:R-:W-:-:S04]  /*12720*/  IMAD R18, R2, R7, R3 ;  /* 0x0000000702127224 */ /* 0x000fc800078e0203 */
[----:B------:R-:W-:Y:S01]  /*12730*/  IMAD.IADD R17, R0, 0x1, R17 ;  /* 0x0000000100117824 */ /* 0x000fe200078e0211 */
[----:B------:R-:W-:Y:S06]  /*12740*/  BRA `(.L_x_11090) ;  /* 0x00000000000c7947 */ /* 0x000fec0003800000 */
.L_x_11085:
[----:B------:R-:W-:Y:S02]  /*12750*/  IMAD.MOV.U32 R17, RZ, RZ, RZ ;  /* 0x000000ffff117224 */ /* 0x000fe400078e00ff */
[----:B------:R-:W-:Y:S02]  /*12760*/  IMAD.U32 R16, RZ, RZ, UR6 ;  /* 0x00000006ff107e24 */ /* 0x000fe4000f8e00ff */
[----:B------:R-:W-:-:S07]  /*12770*/  IMAD.MOV.U32 R18, RZ, RZ, RZ ;  /* 0x000000ffff127224 */ /* 0x000fce00078e00ff */
.L_x_11090:
[----:B------:R-:W-:-:S13]  /*12780*/  ISETP.NE.AND P0, PT, R5, RZ, PT ;  /* 0x000000ff0500720c */ /* 0x000fda0003f05270 */
[----:B------:R-:W0:Y:S01]  /*12790*/  @!P0 S2R R3, SR_CgaCtaId ;  /* 0x0000000000038919 */ /* 0x000e220000008800 */
[----:B------:R-:W-:-:S04]  /*127a0*/  @!P0 MOV R0, 0x400 ;  /* 0x0000040000008802 */ /* 0x000fc80000000f00 */
[----:B0-----:R-:W-:-:S05]  /*127b0*/  @!P0 LEA R0, R3, R0, 0x18 ;  /* 0x0000000003008211 */ /* 0x001fca00078ec0ff */
[----:B------:R0:W-:Y:S01]  /*127c0*/  @!P0 STS.128 [R0+0x2d8d0], R16 ;  /* 0x02d8d01000008388 */ /* 0x0001e20000000c00 */
[----:B------:R-:W-:Y:S06]  /*127d0*/  BAR.ARV 0x5, 0x200 ;  /* 0x0148000000007b1d */ /* 0x000fec0000002000 */
.L_x_11083:
[----:B------:R2:W-:Y:S01]  /*127e0*/  STL [R1+0x1c], RZ ;  /* 0x00001cff01007387 */ /* 0x0005e20000100800 */
[----:B------:R-:W-:Y:S01]  /*127f0*/  ULDC UR4, c[0x0][0xc3c] ;  /* 0x00030f0000047ab9 */ /* 0x000fe20000000800 */
[----:B------:R-:W-:Y:S01]  /*12800*/  IMAD.MOV.U32 R26, RZ, RZ, 0x1 ;  /* 0x00000001ff1a7424 */ /* 0x000fe200078e00ff */
[----:B-1----:R-:W-:Y:S01]  /*12810*/  ISETP.GE.AND P0, PT, R19, UR4, PT ;  /* 0x0000000413007c0c */ /* 0x002fe2000bf06270 */
[----:B------:R-:W-:-:S12]  /*12820*/  IMAD.MOV.U32 R23, RZ, RZ, RZ ;  /* 0x000000ffff177224 */ /* 0x000fd800078e00ff */
[----:B--2---:R-:W-:Y:S05]  /*12830*/  @P0 BRA `(.L_x_11091) ;  /* 0x0000005400fc0947 */ /* 0x004fea0003800000 */
[----:B------:R-:W1:Y:S01]  /*12840*/  S2R R6, SR_TID.X ;  /* 0x0000000000067919 */ /* 0x000e620000002100 */
[----:B------:R-:W2:Y:S01]  /*12850*/  S2UR UR5, SR_CgaCtaId ;  /* 0x00000000000579c3 */ /* 0x000ea20000008800 */
[----:B------:R-:W-:Y:S01]  /*12860*/  UMOV UR4, 0x400 ;  /* 0x0000040000047882 */ /* 0x000fe20000000000 */
[----:B------:R-:W-:Y:S01]  /*12870*/  BSSY B8, `(.L_x_11091) ;  /* 0x000057b000087945 */ /* 0x000fe20003800000 */
[----:B------:R3:W-:Y:S01]  /*12880*/  STL [R1+0x1c], RZ ;  /* 0x00001cff01007387 */ /* 0x0007e20000100800 */
[----:B------:R-:W-:Y:S01]  /*12890*/  IMAD.MOV.U32 R26, RZ, RZ, 0x1 ;  /* 0x00000001ff1a7424 */ /* 0x000fe200078e00ff */
[----:B------:R-:W-:Y:S01]  /*128a0*/  ULDC UR37, c[0x0][0xc] ;  /* 0x0000030000257ab9 */ /* 0x000fe20000000800 */
[----:B------:R-:W-:Y:S01]  /*128b0*/  IMAD.MOV.U32 R23, RZ, RZ, RZ ;  /* 0x000000ffff177224 */ /* 0x000fe200078e00ff */
[----:B------:R-:W-:Y:S01]  /*128c0*/  ULDC.64 UR38, c[0x0][0x198] ;  /* 0x0000660000267ab9 */ /* 0x000fe20000000a00 */
[----:B--2---:R-:W-:-:S06]  /*128d0*/  ULEA UR4, UR5, UR4, 0x18 ;  /* 0x0000000405047291 */ /* 0x004fcc000f8ec03f */
[----:B------:R-:W-:Y:S01]  /*128e0*/  IMAD.U32 R22, RZ, RZ, UR4 ;  /* 0x00000004ff167e24 */ /* 0x000fe2000f8e00ff */
[C---:B-1----:R-:W-:Y:S01]  /*128f0*/  LOP3.LUT R5, R6.reuse, 0x7f, RZ, 0xc0, !PT ;  /* 0x0000007f06057812 */ /* 0x042fe200078ec0ff */
[----:B0-----:R-:W-:-:S04]  /*12900*/  IMAD.SHL.U32 R0, R6, 0x8, RZ ;  /* 0x0000000806007824 */ /* 0x001fc800078e00ff */
[----:B------:R-:W-:Y:S01]  /*12910*/  IMAD.SHL.U32 R4, R5, 0x8, RZ ;  /* 0x0000000805047824 */ /* 0x000fe200078e00ff */
[C---:B------:R-:W-:Y:S02]  /*12920*/  LOP3.LUT R3, R0.reuse, 0x20, RZ, 0xc0, !PT ;  /* 0x0000002000037812 */ /* 0x040fe400078ec0ff */
[----:B------:R-:W-:Y:S02]  /*12930*/  LOP3.LUT R2, R0, 0xd8, RZ, 0xc0, !PT ;  /* 0x000000d800027812 */ /* 0x000fe400078ec0ff */
[----:B------:R-:W-:Y:S02]  /*12940*/  LOP3.LUT R3, R3, 0x300, R4, 0xf8, !PT ;  /* 0x0000030003037812 */ /* 0x000fe400078ef804 */
[----:B------:R-:W-:Y:S02]  /*12950*/  LOP3.LUT R2, R2, 0x18, R6, 0x78, !PT ;  /* 0x0000001802027812 */ /* 0x000fe400078e7806 */
[----:B------:R-:W-:Y:S02]  /*12960*/  SHF.R.U32.HI R4, RZ, 0x2, R5 ;  /* 0x00000002ff047819 */ /* 0x000fe40000011605 */
[----:B------:R-:W-:Y:S01]  /*12970*/  LOP3.LUT R3, R3, R2, RZ, 0xfc, !PT ;  /* 0x0000000203037212 */ /* 0x000fe200078efcff */
[----:B------:R-:W-:Y:S01]  /*12980*/  IMAD.SHL.U32 R2, R6, 0x20, RZ ;  /* 0x0000002006027824 */ /* 0x000fe200078e00ff */
[----:B------:R-:W-:-:S04]  /*12990*/  LOP3.LUT R0, R0, 0x18, RZ, 0xc0, !PT ;  /* 0x0000001800007812 */ /* 0x000fc800078ec0ff */
[----:B------:R-:W-:Y:S01]  /*129a0*/  LOP3.LUT R5, R4, 0x60, R2, 0xf8, !PT ;  /* 0x0000006004057812 */ /* 0x000fe200078ef802 */
[----:B------:R-:W-:Y:S01]  /*129b0*/  IMAD R2, R3, 0x2, R22 ;  /* 0x0000000203027824 */ /* 0x000fe200078e0216 */
[C---:B------:R-:W-:Y:S02]  /*129c0*/  LOP3.LUT R4, R0.reuse, 0x20, RZ, 0xfc, !PT ;  /* 0x0000002000047812 */ /* 0x040fe400078efcff */
[----:B------:R-:W-:Y:S02]  /*129d0*/  LOP3.LUT R0, R0, 0x40, RZ, 0xfc, !PT ;  /* 0x0000004000007812 */ /* 0x000fe400078efcff */
[----:B------:R3:W-:Y:S05]  /*129e0*/  STL [R1+0x4], R2 ;  /* 0x0000040201007387 */ /* 0x0007ea0000100800 */
.L_x_11203:
[----:B------:R-:W-:Y:S05]  /*129f0*/  YIELD ;  /* 0x0000000000007946 */ /* 0x000fea0003800000 */
[----:B------:R-:W-:Y:S01]  /*12a00*/  ULDC.64 UR4, c[0x0][0xa28] ;  /* 0x00028a0000047ab9 */ /* 0x000fe20000000a00 */
[----:B------:R-:W-:Y:S01]  /*12a10*/  IMAD.MOV.U32 R0, RZ, RZ, RZ ;  /* 0x000000ffff007224 */ /* 0x000fe200078e00ff */
[----:B------:R-:W-:Y:S01]  /*12a20*/  ISETP.NE.U32.AND P0, PT, RZ, UR4, PT ;  /* 0x00000004ff007c0c */ /* 0x000fe2000bf05070 */
[----:B0-----:R-:W0:Y:S01]  /*12a30*/  LDC.64 R4, c[0x0][0xa00] ;  /* 0x00028000ff047b82 */ /* 0x001e220000000a00 */
[----:B------:R-:W-:Y:S01]  /*12a40*/  IMAD.MOV.U32 R8, RZ, RZ, RZ ;  /* 0x000000ffff087224 */ /* 0x000fe200078e00ff */
[----:B------:R-:W-:Y:S01]  /*12a50*/  ULDC.64 UR6, c[0x0][0xa08] ;  /* 0x0002820000067ab9 */ /* 0x000fe20000000a00 */
[----:B------:R-:W-:Y:S01]  /*12a60*/  ISETP.NE.AND.EX P0, PT, RZ, UR5, PT, P0 ;  /* 0x00000005ff007c0c */ /* 0x000fe2000bf05300 */
[----:B------:R-:W-:-:S12]  /*12a70*/  ULDC.64 UR4, c[0x0][0xa18] ;  /* 0x0002860000047ab9 */ /* 0x000fd80000000a00 */
[----:B-1-3--:R-:W1:Y:S02]  /*12a80*/  @P0 LDC.64 R2, c[0x0][0xa28] ;  /* 0x00028a00ff020b82 */ /* 0x00ae640000000a00 */
[----:B-1----:R-:W-:-:S05]  /*12a90*/  @P0 IMAD.WIDE R2, R19, 0x4, R2 ;  /* 0x0000000413020825 */ /* 0x002fca00078e0202 */
[----:B------:R1:W5:Y:S01]  /*12aa0*/  @P0 LDG.E R0, desc[UR50][R2.64] ;  /* 0x0000003202000981 */ /* 0x000362000c1e1900 */
[----:B------:R-:W-:Y:S01]  /*12ab0*/  ISETP.NE.U32.AND P0, PT, RZ, UR4, PT ;  /* 0x00000004ff007c0c */ /* 0x000fe2000bf05070 */
[----:B0-----:R-:W-:Y:S01]  /*12ac0*/  IMAD.WIDE R4, R19, 0x4, R4 ;  /* 0x0000000413047825 */ /* 0x001fe200078e0204 */
[----:B------:R-:W-:Y:S02]  /*12ad0*/  ISETP.NE.U32.AND P1, PT, RZ, UR6, PT ;  /* 0x00000006ff007c0c */ /* 0x000fe4000bf25070 */
[----:B------:R-:W-:Y:S01]  /*12ae0*/  ISETP.NE.AND.EX P2, PT, RZ, UR5, PT, P0 ;  /* 0x00000005ff007c0c */ /* 0x000fe2000bf45300 */
[----:B------:R-:W-:Y:S01]  /*12af0*/  ULDC.64 UR4, c[0x0][0xa00] ;  /* 0x0002800000047ab9 */ /* 0x000fe20000000a00 */
[----:B------:R-:W-:Y:S01]  /*12b00*/  ISETP.NE.AND.EX P1, PT, RZ, UR7, PT, P1 ;  /* 0x00000007ff007c0c */ /* 0x000fe2000bf25310 */
[----:B------:R-:W-:Y:S01]  /*12b10*/  IMAD.MOV.U32 R27, RZ, RZ, RZ ;  /* 0x000000ffff1b7224 */ /* 0x000fe200078e00ff */
[----:B------:R-:W-:Y:S01]  /*12b20*/  ISETP.NE.U32.AND P0, PT, RZ, UR4, PT ;  /* 0x00000004ff007c0c */ /* 0x000fe2000bf05070 */
[----:B-1----:R-:W0:Y:S03]  /*12b30*/  LDC.64 R2, c[0x0][0xa08] ;  /* 0x00028200ff027b82 */ /* 0x002e260000000a00 */
[----:B------:R-:W-:-:S05]  /*12b40*/  ISETP.NE.AND.EX P0, PT, RZ, UR5, PT, P0 ;  /* 0x00000005ff007c0c */ /* 0x000fca000bf05300 */
[----:B------:R-:W1:Y:S08]  /*12b50*/  @P2 LDC.64 R6, c[0x0][0xa18] ;  /* 0x00028600ff062b82 */ /* 0x000e700000000a00 */
[----:B--2---:R-:W2:Y:S01]  /*12b60*/  @P0 LDG.E R8, desc[UR50][R4.64] ;  /* 0x0000003204080981 */ /* 0x004ea2000c1e1900 */
        /* <DEDUP_REMOVED lines=16> */
[----:B------:R-:W-:Y:S01]  /*12c70*/  IMAD.MOV.U32 R9, RZ, RZ, R8 ;  /* 0x000000ffff097224 */ /* 0x000fe200078e0008 */
[----:B----4-:R-:W-:Y:S06]  /*12c80*/  @P2 BRA `(.L_x_11092) ;  /* 0x0000000000142947 */ /* 0x010fec0003800000 */
[----:B------:R-:W-:Y:S05]  /*12c90*/  @!P0 BRA `(.L_x_11092) ;  /* 0x0000000000108947 */ /* 0x000fea0003800000 */
[----:B0-----:R-:W2:Y:S04]  /*12ca0*/  LDG.E R8, desc[UR50][R4.64] ;  /* 0x0000003204087981 */ /* 0x001ea8000c1e1900 */
[----:B------:R-:W2:Y:S02]  /*12cb0*/  LDG.E R7, desc[UR50][R4.64+0x4] ;  /* 0x0000043204077981 */ /* 0x000ea4000c1e1900 */
[----:B--2---:R-:W-:-:S05]  /*12cc0*/  IMAD.IADD R9, R7, 0x1, -R8 ;  /* 0x0000000107097824 */ /* 0x004fca00078e0a08 */
[----:B------:R1:W-:Y:S02]  /*12cd0*/  STL [R1+0x10], R9 ;  /* 0x0000100901007387 */ /* 0x0003e40000100800 */
.L_x_11092:
[----:B------:R-:W-:Y:S01]  /*12ce0*/  ULDC.64 UR4, c[0x0][0xa20] ;  /* 0x0002880000047ab9 */ /* 0x000fe20000000a00 */
[----:B-----5:R-:W-:Y:S01]  /*12cf0*/  IMAD.IADD R27, R27, 0x1, R0 ;  /* 0x000000011b1b7824 */ /* 0x020fe200078e0200 */
[----:B------:R-:W-:-:S04]  /*12d00*/  ISETP.NE.U32.AND P0, PT, RZ, UR4, PT ;  /* 0x00000004ff007c0c */ /* 0x000fc8000bf05070 */
[----:B------:R-:W-:-:S13]  /*12d10*/  ISETP.NE.AND.EX P0, PT, RZ, UR5, PT, P0 ;  /* 0x00000005ff007c0c */ /* 0x000fda000bf05300 */
[----:B------:R-:W-:Y:S05]  /*12d20*/  @!P0 BRA `(.L_x_11093) ;  /* 0x0000000000108947 */ /* 0x000fea0003800000 */
[----:B------:R-:W2:Y:S02]  /*12d30*/  LDC.64 R2, c[0x0][0xa20] ;  /* 0x00028800ff027b82 */ /* 0x000ea40000000a00 */
[----:B--2---:R-:W-:-:S05]  /*12d40*/  IMAD.WIDE R2, R19, 0x4, R2 ;  /* 0x0000000413027825 */ /* 0x004fca00078e0202 */
[----:B------:R2:W5:Y:S01]  /*12d50*/  LDG.E R6, desc[UR50][R2.64] ;  /* 0x0000003202067981 */ /* 0x000562000c1e1900 */
[----:B------:R-:W-:Y:S05]  /*12d60*/  BRA `(.L_x_11094) ;  /* 0x0000000000107947 */ /* 0x000fea0003800000 */
.L_x_11093:
[----:B------:R-:W-:Y:S05]  /*12d70*/  @!P1 BRA `(.L_x_11094) ;  /* 0x00000000000c9947 */ /* 0x000fea0003800000 */
[----:B------:R-:W2:Y:S04]  /*12d80*/  LDG.E R5, desc[UR50][R2.64] ;  /* 0x0000003202057981 */ /* 0x000ea8000c1e1900 */
[----:B------:R-:W2:Y:S02]  /*12d90*/  LDG.E R6, desc[UR50][R2.64+0x4] ;  /* 0x0000043202067981 */ /* 0x000ea4000c1e1900 */
[----:B--2---:R-:W-:-:S07]  /*12da0*/  IMAD.IADD R6, R6, 0x1, -R5 ;  /* 0x0000000106067824 */ /* 0x004fce00078e0a05 */
.L_x_11094:
[----:B--2---:R-:W2:Y:S01]  /*12db0*/  LDC R2, c[0x0][0x448] ;  /* 0x00011200ff027b82 */ /* 0x004ea20000000800 */
[----:B0-----:R-:W-:Y:S02]  /*12dc0*/  IMAD R8, R17, 0xc0, RZ ;  /* 0x000000c011087824 */ /* 0x001fe400078e02ff */
[----:B-----5:R-:W-:Y:S02]  /*12dd0*/  IMAD.IADD R6, R6, 0x1, -R0 ;  /* 0x0000000106067824 */ /* 0x020fe400078e0a00 */
[----:B------:R-:W-:Y:S01]  /*12de0*/  VIADD R0, R8, 0xbf ;  /* 0x000000bf08007836 */ /* 0x000fe20000000000 */
[----:B------:R0:W-:Y:S01]  /*12df0*/  STL [R1+0xc], R8 ;  /* 0x00000c0801007387 */ /* 0x0001e20000100800 */
[----:B--2---:R-:W-:Y:S02]  /*12e00*/  ISETP.NE.AND P1, PT, R2, 0x1, PT ;  /* 0x000000010200780c */ /* 0x004fe40003f25270 */
[----:B------:R-:W2:Y:S11]  /*12e10*/  LDC.64 R2, c[0x0][0x9e0] ;  /* 0x00027800ff027b82 */ /* 0x000eb60000000a00 */
[----:B------:R-:W3:Y:S08]  /*12e20*/  @P1 LDC R5, c[0x0][0x44c] ;  /* 0x00011300ff051b82 */ /* 0x000ef00000000800 */
[----:B------:R-:W4:Y:S01]  /*12e30*/  @P1 LDC R4, c[0x0][0x450] ;  /* 0x00011400ff041b82 */ /* 0x000f220000000800 */
[----:B--2---:R-:W-:Y:S01]  /*12e40*/  ISETP.GE.AND P2, PT, R3, 0x1, PT ;  /* 0x000000010300780c */ /* 0x004fe20003f46270 */
[----:B---3--:R-:W-:-:S05]  /*12e50*/  @P1 IMAD.HI.U32 R5, R0, R5, RZ ;  /* 0x0000000500051227 */ /* 0x008fca00078e00ff */
[----:B----4-:R-:W-:Y:S02]  /*12e60*/  @P1 SHF.R.U32.HI R0, RZ, R4, R5 ;  /* 0x00000004ff001219 */ /* 0x010fe40000011605 */
[----:B------:R-:W-:-:S05]  /*12e70*/  IADD3 R5, R6, 0x1, -R9 ;  /* 0x0000000106057810 */ /* 0x000fca0007ffe809 */
[----:B------:R-:W-:-:S04]  /*12e80*/  IMAD.IADD R7, R5, 0x1, R0 ;  /* 0x0000000105077824 */ /* 0x000fc800078e0200 */
[----:B------:R-:W-:Y:S01]  /*12e90*/  IMAD.IADD R2, R7, 0x1, R2 ;  /* 0x0000000107027824 */ /* 0x000fe200078e0202 */
[----:B0-----:R-:W-:Y:S06]  /*12ea0*/  @!P2 BRA `(.L_x_11095) ;  /* 0x000000000048a947 */ /* 0x001fec0003800000 */
        /* <DEDUP_REMOVED lines=11> */
.L_x_11097:
[----:B------:R-:W-:-:S13]  /*12f60*/  ISETP.NE.AND P0, PT, R3, 0x1, PT ;  /* 0x000000010300780c */ /* 0x000fda0003f05270 */
[----:B------:R-:W0:Y:S02]  /*12f70*/  @P0 LDC.64 R4, c[0x0][0x9e8] ;  /* 0x00027a00ff040b82 */ /* 0x000e240000000a00 */
[----:B0-----:R-:W-:-:S05]  /*12f80*/  @P0 IMAD.HI.U32 R4, R0, R4, RZ ;  /* 0x0000000400040227 */ /* 0x001fca00078e00ff */
[----:B------:R-:W-:-:S07]  /*12f90*/  @P0 SHF.R.U32.HI R0, RZ, R5, R4 ;  /* 0x00000005ff000219 */ /* 0x000fce0000011604 */
.L_x_11098:
[----:B------:R-:W-:Y:S05]  /*12fa0*/  BSYNC B0 ;  /* 0x0000000000007941 */ /* 0x000fea0003800000 */
.L_x_11096:
[----:B------:R-:W-:-:S05]  /*12fb0*/  IMAD R5, R0, R3, R3 ;  /* 0x0000000300057224 */ /* 0x000fca00078e0203 */
[----:B------:R-:W-:-:S07]  /*12fc0*/  VIMNMX R2, R2, R5, PT ;  /* 0x0000000502027248 */ /* 0x000fce0003fe0100 */
.L_x_11095:
[----:B------:R-:W0:Y:S01]  /*12fd0*/  @P1 LDC R0, c[0x0][0x44c] ;  /* 0x00011300ff001b82 */ /* 0x000e220000000800 */
[----:B------:R-:W-:Y:S01]  /*12fe0*/  VIADD R2, R2, 0x7f ;  /* 0x0000007f02027836 */ /* 0x000fe20000000000 */
[----:B------:R-:W-:Y:S01]  /*12ff0*/  ULDC UR4, c[0x0][0x9dc] ;  /* 0x0002770000047ab9 */ /* 0x000fe20000000800 */
[----:B------:R-:W-:-:S05]  /*13000*/  IMAD.MOV.U32 R5, RZ, RZ, R8 ;  /* 0x000000ffff057224 */ /* 0x000fca00078e0008 */
[----:B------:R-:W2:Y:S01]  /*13010*/  @P1 LDC R7, c[0x0][0x450] ;  /* 0x00011400ff071b82 */ /* 0x000ea20000000800 */
[----:B0-----:R-:W-:-:S05]  /*13020*/  @P1 IMAD.HI.U32 R0, R8, R0, RZ ;  /* 0x0000000008001227 */ /* 0x001fca00078e00ff */
[----:B--2---:R-:W-:Y:S01]  /*13030*/  @P1 SHF.R.U32.HI R5, RZ, R7, R0 ;  /* 0x00000007ff051219 */ /* 0x004fe20000011600 */
[----:B------:R-:W-:Y:S01]  /*13040*/  VIADD R0, R6, 0x7f ;  /* 0x0000007f06007836 */ /* 0x000fe20000000000 */
[----:B------:R-:W-:Y:S02]  /*13050*/  SHF.R.S32.HI R7, RZ, 0x1f, R2 ;  /* 0x0000001fff077819 */ /* 0x000fe40000011402 */
[----:B------:R-:W-:Y:S02]  /*13060*/  IADD3 R6, R5, R6, -R9 ;  /* 0x0000000605067210 */ /* 0x000fe40007ffe809 */
[----:B------:R-:W-:Y:S02]  /*13070*/  LEA.HI R2, R7, R2, RZ, 0x7 ;  /* 0x0000000207027211 */ /* 0x000fe400078f38ff */
[----:B------:R-:W-:Y:S02]  /*13080*/  SHF.R.S32.HI R7, RZ, 0x1f, R0 ;  /* 0x0000001fff077819 */ /* 0x000fe40000011400 */
[----:B------:R-:W-:-:S02]  /*13090*/  SHF.R.S32.HI R2, RZ, 0x7, R2 ;  /* 0x00000007ff027819 */ /* 0x000fc40000011402 */
[----:B------:R-:W-:Y:S01]  /*130a0*/  LEA.HI R7, R7, R0, RZ, 0x7 ;  /* 0x0000000007077211 */ /* 0x000fe200078f38ff */
[----:B------:R-:W-:-:S03]  /*130b0*/  VIADD R0, R6, -UR4 ;  /* 0x8000000406007c36 */ /* 0x000fc60008000000 */
[----:B------:R-:W-:-:S04]  /*130c0*/  SHF.R.S32.HI R7, RZ, 0x7, R7 ;  /* 0x00000007ff077819 */ /* 0x000fc80000011407 */
[----:B------:R-:W-:-:S05]  /*130d0*/  VIMNMX R24, R7, R2, PT ;  /* 0x0000000207187248 */ /* 0x000fca0003fe0100 */
[----:B------:R0:W-:Y:S01]  /*130e0*/  STL [R1+0x8], R24 ;  /* 0x0000081801007387 */ /* 0x0001e20000100800 */
[----:B------:R-:W-:Y:S05]  /*130f0*/  @!P2 BRA `(.L_x_11099) ;  /* 0x000000000048a947 */ /* 0x000fea0003800000 */
[----:B------:R-:W-:Y:S01]  /*13100*/  IMAD.MOV.U32 R2, RZ, RZ, R6 ;  /* 0x000000ffff027224 */ /* 0x000fe200078e0006 */
[----:B------:R-:W-:Y:S04]  /*13110*/  BSSY B0, `(.L_x_11100) ;  /* 0x000000e000007945 */ /* 0x000fe80003800000 */
[----:B------:R-:W-:-:S13]  /*13120*/  ISETP.GT.AND P0, PT, R2, -0x1, PT ;  /* 0xffffffff0200780c */ /* 0x000fda0003f04270 */
[----:B------:R-:W-:Y:S05]  /*13130*/  @P0 BRA `(.L_x_11101) ;  /* 0x00000000001c0947 */ /* 0x000fea0003800000 */
[----:B------:R-:W-:Y:S02]  /*13140*/  ISETP.NE.AND P0, PT, R3, 0x1, PT ;  /* 0x000000010300780c */ /* 0x000fe40003f05270 */
[----:B------:R-:W-:-:S11]  /*13150*/  LOP3.LUT R7, RZ, R2, RZ, 0x33, !PT ;  /* 0x00000002ff077212 */ /* 0x000fd600078e33ff */
[----:B------:R-:W2:Y:S02]  /*13160*/  @P0 LDC.64 R4, c[0x0][0x9e8] ;  /* 0x00027a00ff040b82 */ /* 0x000ea40000000a00 */
[----:B--2---:R-:W-:-:S05]  /*13170*/  @P0 IMAD.HI.U32 R4, R7, R4, RZ ;  /* 0x0000000407040227 */ /* 0x004fca00078e00ff */
[----:B------:R-:W-:-:S04]  /*13180*/  @P0 SHF.R.U32.HI R7, RZ, R5, R4 ;  /* 0x00000005ff070219 */ /* 0x000fc80000011604 */
[----:B------:R-:W-:Y:S01]  /*13190*/  LOP3.LUT R2, RZ, R7, RZ, 0x33, !PT ;  /* 0x00000007ff027212 */ /* 0x000fe200078e33ff */
[----:B------:R-:W-:Y:S06]  /*131a0*/  BRA `(.L_x_11102) ;  /* 0x0000000000107947 */ /* 0x000fec0003800000 */
.L_x_11101:
[----:B------:R-:W-:-:S13]  /*131b0*/  ISETP.NE.AND P0, PT, R3, 0x1, PT ;  /* 0x000000010300780c */ /* 0x000fda0003f05270 */
[----:B------:R-:W2:Y:S02]  /*131c0*/  @P0 LDC.64 R4, c[0x0][0x9e8] ;  /* 0x00027a00ff040b82 */ /* 0x000ea40000000a00 */
[----:B--2---:R-:W-:-:S05]  /*131d0*/  @P0 IMAD.HI.U32 R4, R2, R4, RZ ;  /* 0x0000000402040227 */ /* 0x004fca00078e00ff */
[----:B------:R-:W-:-:S07]  /*131e0*/  @P0 SHF.R.U32.HI R2, RZ, R5, R4 ;  /* 0x00000005ff020219 */ /* 0x000fce0000011604 */
.L_x_11102:
[----:B------:R-:W-:Y:S05]  /*131f0*/  BSYNC B0 ;  /* 0x0000000000007941 */ /* 0x000fea0003800000 */
.L_x_11100:
[----:B------:R-:W-:-:S05]  /*13200*/  IMAD R3, R2, R3, RZ ;  /* 0x0000000302037224 */ /* 0x000fca00078e02ff */
[----:B------:R-:W-:-:S07]  /*13210*/  VIMNMX R0, R0, R3, !PT ;  /* 0x0000000300007248 */ /* 0x000fce0007fe0100 */
.L_x_11099:
[----:B------:R-:W-:Y:S01]  /*13220*/  SHF.R.S32.HI R3, RZ, 0x1f, R0 ;  /* 0x0000001fff037819 */ /* 0x000fe20000011400 */
[----:B------:R-:W-:Y:S03]  /*13230*/  BSSY B7, `(.L_x_11103) ;  /* 0x000041c000077945 */ /* 0x000fe60003800000 */
[----:B------:R-:W-:-:S04]  /*13240*/  LEA.HI R3, R3, R0, RZ, 0x7 ;  /* 0x0000000003037211 */ /* 0x000fc800078f38ff */
[----:B------:R-:W-:-:S04]  /*13250*/  SHF.R.S32.HI R3, RZ, 0x7, R3 ;  /* 0x00000007ff037819 */ /* 0x000fc80000011403 */
[----:B------:R-:W-:-:S04]  /*13260*/  VIMNMX R29, RZ, R3, !PT ;  /* 0x00000003ff1d7248 */ /* 0x000fc80007fe0100 */
[----:B------:R-:W-:-:S13]  /*13270*/  ISETP.GT.AND P0, PT, R24, R29, PT ;  /* 0x0000001d1800720c */ /* 0x000fda0003f04270 */
        /* <DEDUP_REMOVED lines=8> */
[----:B------:R-:W2:Y:S02]  /*13300*/  FLO.U32 R0, UR4 ;  /* 0x0000000400007d00 */ /* 0x000ea400080e0000 */
        /* <DEDUP_REMOVED lines=9> */
.L_x_11104:
        /* <DEDUP_REMOVED lines=20> */
.L_x_11107:
[----:B------:R-:W-:Y:S05]  /*134e0*/  BSYNC B6 ;  /* 0x0000000000067941 */ /* 0x000fea0003800000 */
.L_x_11106:
        /* <DEDUP_REMOVED lines=20> */
.L_x_11110:
        /* <DEDUP_REMOVED lines=15> */
.L_x_11109:
[----:B------:R-:W-:Y:S05]  /*13720*/  BSYNC B6 ;  /* 0x0000000000067941 */ /* 0x000fea0003800000 */
.L_x_11108:
[----:B------:R-:W-:Y:S01]  /*13730*/  ULDC.64 UR4, c[0x0][0x9f8] ;  /* 0x00027e0000047ab9 */ /* 0x000fe20000000a00 */
[----:B------:R-:W-:Y:S01]  /*13740*/  IMAD.MOV.U32 R25, RZ, RZ, R19 ;  /* 0x000000ffff197224 */ /* 0x000fe200078e0013 */
[----:B------:R-:W-:-:S04]  /*13750*/  ISETP.NE.U32.AND P0, PT, RZ, UR4, PT ;  /* 0x00000004ff007c0c */ /* 0x000fc8000bf05070 */
[----:B------:R-:W-:Y:S01]  /*13760*/  ISETP.NE.AND.EX P0, PT, RZ, UR5, PT, P0 ;  /* 0x00000005ff007c0c */ /* 0x000fe2000bf05300 */
[----:B------:R-:W-:-:S12]  /*13770*/  ULDC.64 UR4, c[0x0][0xa08] ;  /* 0x0002820000047ab9 */ /* 0x000fd80000000a00 */
[----:B------:R-:W2:Y:S02]  /*13780*/  @P0 LDC.64 R2, c[0x0][0x9f8] ;  /* 0x00027e00ff020b82 */ /* 0x000ea40000000a00 */
[----:B--2---:R-:W-:-:S05]  /*13790*/  @P0 IMAD.WIDE R2, R19, 0x4, R2 ;  /* 0x0000000413020825 */ /* 0x004fca00078e0202 */
[----:B------:R2:W3:Y:S01]  /*137a0*/  @P0 LDG.E R25, desc[UR50][R2.64] ;  /* 0x0000003202190981 */ /* 0x0004e2000c1e1900 */
[----:B0-----:R-:W-:Y:S01]  /*137b0*/  VIADD R24, R24, 0xffffffff ;  /* 0xffffffff18187836 */ /* 0x001fe20000000000 */
[----:B--2---:R-:W0:Y:S02]  /*137c0*/  LDC.64 R2, c[0x0][0x418] ;  /* 0x00010600ff027b82 */ /* 0x004e240000000a00 */
[----:B0-----:R-:W-:Y:S01]  /*137d0*/  LOP3.LUT P0, RZ, R2, UR4, RZ, 0xfc, !PT ;  /* 0x0000000402ff7c12 */ /* 0x001fe2000f80fcff */
[----:B------:R-:W-:-:S03]  /*137e0*/  UMOV UR4, 0xffffffff ;  /* 0xffffffff00047882 */ /* 0x000fc60000000000 */
[----:B------:R-:W-:Y:S02]  /*137f0*/  LOP3.LUT P0, RZ, R3, UR5, RZ, 0xfc, P0 ;  /* 0x0000000503ff7c12 */ /* 0x000fe4000800fcff */
[----:B---3--:R-:W-:Y:S02]  /*13800*/  SHF.R.S32.HI R28, RZ, 0x1f, R25 ;  /* 0x0000001fff1c7819 */ /* 0x008fe40000011419 */
[----:B------:R-:W-:Y:S01]  /*13810*/  SEL R17, R25, RZ, !P0 ;  /* 0x000000ff19117207 */ /* 0x000fe20004000000 */
[----:B------:R-:W-:Y:S08]  /*13820*/  BRA.DIV UR4, `(.L_x_11111) ;  /* 0x0000004e04bc7947 */ /* 0x000ff0000b800000 */
[----:B------:R-:W0:Y:S02]  /*13830*/  S2R R0, SR_TID.X ;  /* 0x0000000000007919 */ /* 0x000e240000002100 */
[----:B0-----:R-:W-:-:S04]  /*13840*/  SHF.R.U32.HI R0, RZ, 0x5, R0 ;  /* 0x00000005ff007819 */ /* 0x001fc80000011600 */
[----:B------:R-:W-:-:S05]  /*13850*/  LOP3.LUT R0, R0, 0x3, RZ, 0xc0, !PT ;  /* 0x0000000300007812 */ /* 0x000fca00078ec0ff */
[----:B------:R0:W2:Y:S02]  /*13860*/  SHFL.IDX PT, R14, R0, RZ, 0x1f ;  /* 0x00001fff000e7589 */ /* 0x0000a400000e0000 */
.L_x_11219:
[----:B0-----:R-:W3:Y:S01]  /*13870*/  LDL.LU R0, [R1] ;  /* 0x0000000001007983 */ /* 0x001ee20000300800 */
[----:B------:R-:W-:Y:S02]  /*13880*/  PLOP3.LUT P1, PT, PT, PT, PT, 0x8, 0x0 ;  /* 0x000000000000781c */ /* 0x000fe40003f2e170 */
[----:B--2---:R-:W-:Y:S02]  /*13890*/  ISETP.NE.AND P0, PT, R14, RZ, PT ;  /* 0x000000ff0e00720c */ /* 0x004fe40003f05270 */
[----:B---3--:R-:W-:-:S09]  /*138a0*/  LOP3.LUT R0, R0, 0xfffffffe, RZ, 0xc0, !PT ;  /* 0xfffffffe00007812 */ /* 0x008fd200078ec0ff */
[----:B------:R-:W-:-:S05]  /*138b0*/  @P1 LOP3.LUT R0, R0, 0x1, RZ, 0xfc, !PT ;  /* 0x0000000100001812 */ /* 0x000fca00078efcff */
[----:B------:R0:W-:Y:S01]  /*138c0*/  STL [R1], R0 ;  /* 0x0000000001007387 */ /* 0x0001e20000100800 */
[----:B------:R-:W-:Y:S05]  /*138d0*/  @P0 BRA `(.L_x_11112) ;  /* 0x0000000400200947 */ /* 0x000fea0003800000 */
[----:B------:R-:W-:-:S03]  /*138e0*/  UMOV UR4, 0xffffffff ;  /* 0xffffffff00047882 */ /* 0x000fc60000000000 */
[----:B------:R-:W-:Y:S05]  /*138f0*/  BRA.DIV UR4, `(.L_x_11113) ;  /* 0x0000004e04bc7947 */ /* 0x000fea000b800000 */
[----:B------:R-:W-:-:S13]  /*13900*/  ELECT P6, URZ, PT ;  /* 0x00000000003f782f */ /* 0x000fda00038c0000 */
.L_x_11222:
[----:B------:R-:W-:Y:S05]  /*13910*/  @!P6 BRA `(.L_x_11112) ;  /* 0x000000040010e947 */ /* 0x000fea0003800000 */
[----:B------:R-:W-:-:S04]  /*13920*/  ISETP.NE.U32.AND P0, PT, R2, RZ, PT ;  /* 0x000000ff0200720c */ /* 0x000fc80003f05070 */
[----:B------:R-:W-:-:S13]  /*13930*/  ISETP.NE.AND.EX P0, PT, R3, RZ, PT, P0 ;  /* 0x000000ff0300720c */ /* 0x000fda0003f05300 */
[----:B------:R-:W-:Y:S05]  /*13940*/  @!P0 BRA `(.L_x_11114) ;  /* 0x0000000000448947 */ /* 0x000fea0003800000 */
[----:B------:R-:W2:Y:S01]  /*13950*/  LDC R6, c[0x0][0x43c] ;  /* 0x00010f00ff067b82 */ /* 0x000ea20000000800 */
[----:B------:R-:W-:Y:S01]  /*13960*/  ULDC.64 UR4, c[0x0][0x428] ;  /* 0x00010a0000047ab9 */ /* 0x000fe20000000a00 */
[----:B--2---:R-:W-:-:S13]  /*13970*/  ISETP.NE.AND P0, PT, R6, 0x1, PT ;  /* 0x000000010600780c */ /* 0x004fda0003f05270 */
        /* <DEDUP_REMOVED lines=14> */
.L_x_11114:
[----:B0-----:R-:W-:Y:S01]  /*13a60*/  IMAD R0, R23, 0x8, R22 ;  /* 0x0000000817007824 */ /* 0x001fe200078e0216 */
[----:B--2---:R-:W-:-:S04]  /*13a70*/  SHF.L.U32 R3, R26, 0x1f, RZ ;  /* 0x0000001f1a037819 */ /* 0x004fc800000006ff */
[----:B------:R-:W0:Y:S02]  /*13a80*/  SYNCS.PHASECHK.TRANS64.TRYWAIT P0, [R0+URZ+0x2d840], R3 ;  /* 0x02d84003000075a7 */ /* 0x000e24000800017f */
[----:B0-----:R-:W-:Y:S05]  /*13a90*/  @!P0 BRA `(.L_x_11115) ;  /* 0x0000004c00748947 */ /* 0x001fea0003800000 */
.L_x_11223:
        /* <DEDUP_REMOVED lines=11> */
.L_x_11116:
[----:B------:R-:W2:Y:S01]  /*13b50*/  LDL.LU R2, [R1] ;  /* 0x0000000001027983 */ /* 0x000ea20000300800 */
[----:B------:R-:W-:Y:S01]  /*13b60*/  R2UR UR9, R0 ;  /* 0x00000000000972ca */ /* 0x000fe200000e0000 */
[----:B0-----:R-:W-:Y:S01]  /*13b70*/  IMAD R0, R23, 0x6000, R22 ;  /* 0x0000600017007824 */ /* 0x001fe200078e0216 */
        /* <DEDUP_REMOVED lines=11> */
[----:B------:R-:W-:-:S04]  /*13c30*/  UIADD3 UR9, UR9, 0x2d830, URZ ;  /* 0x0002d83009097890 */ /* 0x000fc8000fffe03f */
[----:B------:R-:W-:Y:S02]  /*13c40*/  ULEA UR11, UR11, UR5, 0x7 ;  /* 0x000000050b0b7291 */ /* 0x000fe4000f8e383f */
[----:B------:R-:W-:Y:S02]  /*13c50*/  UIADD3 UR14, UR8, 0x15400, URZ ;  /* 0x00015400080e7890 */ /* 0x000fe4000fffe03f */
        /* <DEDUP_REMOVED lines=11> */
[----:B------:R3:W-:Y:S01]  /*13d10*/  UTMALDG.4D [UR8], [UR4], desc[UR6] ;  /* 0x00000608040075b4 */ /* 0x0007e20008019000 */
[----:B--2---:R-:W-:-:S04]  /*13d20*/  LOP3.LUT R2, R2, 0xfffffffe, RZ, 0xc0, !PT ;  /* 0xfffffffe02027812 */ /* 0x004fc800078ec0ff */
[----:B------:R-:W-:-:S05]  /*13d30*/  @P0 LOP3.LUT R2, R2, 0x1, RZ, 0xfc, !PT ;  /* 0x0000000102020812 */ /* 0x000fca00078efcff */
[----:B------:R3:W-:Y:S01]  /*13d40*/  STL [R1], R2 ;  /* 0x0000000201007387 */ /* 0x0007e20000100800 */
[----:B------:R-:W-:Y:S01]  /*13d50*/  NOP ;  /* 0x0000000000007918 */ /* 0x000fe20000000000 */
.L_x_11112:
[----:B------:R-:W0:Y:S01]  /*13d60*/  LDL.LU R3, [R1+0x14] ;  /* 0x0000140001037983 */ /* 0x000e220000300800 */
[----:B------:R-:W-:Y:S05]  /*13d70*/  WARPSYNC.ALL ;  /* 0x0000000000007948 */ /* 0x000fea0003800000 */
[----:B---3--:R-:W-:Y:S01]  /*13d80*/  ULDC.64 UR4, c[0x0][0x298] ;  /* 0x0000a60000047ab9 */ /* 0x008fe20000000a00 */
[----:B------:R-:W-:Y:S01]  /*13d90*/  ULDC.64 UR6, c[0x0][0xa00] ;  /* 0x0002800000067ab9 */ /* 0x000fe20000000a00 */
[----:B------:R-:W-:Y:S01]  /*13da0*/  VIADD R2, R22, 0xc400 ;  /* 0x0000c40016027836 */ /* 0x000fe20000000000 */
[----:B------:R-:W-:Y:S01]  /*13db0*/  BAR.SYNC.DEFER_BLOCKING 0x8, 0x200 ;  /* 0x0208000000007b1d */ /* 0x000fe20000010000 */
[----:B------:R-:W-:-:S03]  /*13dc0*/  ISETP.NE.U32.AND P0, PT, RZ, UR6, PT ;  /* 0x00000006ff007c0c */ /* 0x000fc6000bf05070 */
[----:B------:R-:W-:Y:S02]  /*13dd0*/  LOP3.LUT P1, RZ, R2, 0x1bf, RZ, 0xc0, !PT ;  /* 0x000001bf02ff7812 */ /* 0x000fe4000782c0ff */
[----:B------:R-:W-:Y:S01]  /*13de0*/  ISETP.NE.AND.EX P0, PT, RZ, UR7, PT, P0 ;  /* 0x00000007ff007c0c */ /* 0x000fe2000bf05300 */
[----:B------:R-:W-:Y:S01]  /*13df0*/  BSSY B6, `(.L_x_11117) ;  /* 0x0000020000067945 */ /* 0x000fe20003800000 */
[----:B------:R-:W-:Y:S02]  /*13e00*/  SHF.R.S32.HI R2, RZ, 0x1f, R19 ;  /* 0x0000001fff027819 */ /* 0x000fe40000011413 */
[----:B0-----:R-:W-:Y:S01]  /*13e10*/  SHF.R.S32.HI R0, RZ, 0x1f, R3 ;  /* 0x0000001fff007819 */ /* 0x001fe20000011403 */
[----:B------:R-:W-:-:S04]  /*13e20*/  IMAD.WIDE.U32 R4, R3, UR4, RZ ;  /* 0x0000000403047c25 */ /* 0x000fc8000f8e00ff */
[----:B------:R-:W-:Y:S01]  /*13e30*/  IMAD R0, R0, UR4, RZ ;  /* 0x0000000400007c24 */ /* 0x000fe2000f8e02ff */
[----:B------:R-:W-:Y:S03]  /*13e40*/  STL.64 [R1+0x20], R4 ;  /* 0x0000200401007387 */ /* 0x000fe60000100a00 */
[----:B------:R-:W-:Y:S01]  /*13e50*/  IMAD R0, R3, UR5, R0 ;  /* 0x0000000503007c24 */ /* 0x000fe2000f8e0200 */
[----:B------:R-:W-:Y:S02]  /*13e60*/  SEL R3, R2, RZ, !P0 ;  /* 0x000000ff02037207 */ /* 0x000fe40004000000 */
[----:B------:R-:W-:Y:S01]  /*13e70*/  SHF.R.S32.HI R2, RZ, 0x1f, R18 ;  /* 0x0000001fff027819 */ /* 0x000fe20000011412 */
[----:B------:R-:W-:-:S05]  /*13e80*/  IMAD.IADD R0, R5, 0x1, R0 ;  /* 0x0000000105007824 */ /* 0x000fca00078e0200 */
[----:B------:R0:W-:Y:S04]  /*13e90*/  STL [R1+0x28], R0 ;  /* 0x0000280001007387 */ /* 0x0001e80000100800 */
[----:B------:R2:W-:Y:S01]  /*13ea0*/  STL [R1+0x30], R3 ;  /* 0x0000300301007387 */ /* 0x0005e20000100800 */
[----:B0-----:R-:W-:-:S05]  /*13eb0*/  SEL R0, R19, RZ, !P0 ;  /* 0x000000ff13007207 */ /* 0x001fca0004000000 */
        /* <DEDUP_REMOVED lines=19> */
.L_x_11118:
[----:B------:R-:W-:Y:S05]  /*13ff0*/  BSYNC B6 ;  /* 0x0000000000067941 */ /* 0x000fea0003800000 */
.L_x_11117:
[----:B--2---:R-:W2:Y:S01]  /*14000*/  LDL.LU R0, [R1+0x28] ;  /* 0x0000280001007983 */ /* 0x004ea20000300800 */
[----:B-1----:R-:W0:Y:S01]  /*14010*/  LDC R9, c[0x0][0x448] ;  /* 0x00011200ff097b82 */ /* 0x002e220000000800 */
[----:B------:R-:W-:Y:S01]  /*14020*/  ULDC.64 UR4, c[0x0][0x2d8] ;  /* 0x0000b60000047ab9 */ /* 0x000fe20000000a00 */
[----:B------:R-:W-:Y:S01]  /*14030*/  ULDC.64 UR6, c[0x0][0x2c8] ;  /* 0x0000b20000067ab9 */ /* 0x000fe20000000a00 */
[----:B------:R-:W2:Y:S01]  /*14040*/  LDL.LU.64 R2, [R1+0x20] ;  /* 0x0000200001027983 */ /* 0x000ea20000300a00 */
[----:B------:R-:W-:-:S03]  /*14050*/  ULDC.64 UR8, c[0x0][0x280] ;  /* 0x0000a00000087ab9 */ /* 0x000fc60000000a00 */
[----:B------:R-:W3:Y:S04]  /*14060*/  LDL.LU R20, [R1+0x2c] ;  /* 0x00002c0001147983 */ /* 0x000ee80000300800 */
[----:B------:R-:W4:Y:S04]  /*14070*/  LDL.LU R21, [R1+0x30] ;  /* 0x0000300001157983 */ /* 0x000f280000300800 */
[----:B------:R-:W4:Y:S04]  /*14080*/  LDL.LU R4, [R1+0x14] ;  /* 0x0000140001047983 */ /* 0x000f280000300800 */
[----:B------:R-:W4:Y:S01]  /*14090*/  LDL R12, [R1+0xc] ;  /* 0x00000c00010c7983 */ /* 0x000f220000100800 */
[----:B0-----:R-:W-:-:S13]  /*140a0*/  ISETP.NE.AND P1, PT, R9, 0x1, PT ;  /* 0x000000010900780c */ /* 0x001fda0003f25270 */
[----:B------:R-:W0:Y:S01]  /*140b0*/  @P1 LDC R5, c[0x0][0x450] ;  /* 0x00011400ff051b82 */ /* 0x000e220000000800 */
[----:B------:R-:W1:Y:S01]  /*140c0*/  S2R R10, SR_TID.X ;  /* 0x00000000000a7919 */ /* 0x000e620000002100 */
[----:B--2---:R-:W-:Y:S02]  /*140d0*/  IMAD.MOV.U32 R3, RZ, RZ, R0 ;  /* 0x000000ffff037224 */ /* 0x004fe400078e0000 */
[----:B---3--:R-:W-:Y:S02]  /*140e0*/  IMAD R0, R20, UR4, RZ ;  /* 0x0000000414007c24 */ /* 0x008fe4000f8e02ff */
        /* <DEDUP_REMOVED lines=14> */
[----:B---3--:R-:W-:-:S05]  /*141d0*/  IMAD.SHL.U32 R6, R21, 0x20, RZ ;  /* 0x0000002015067824 */ /* 0x008fca00078e00ff */
[----:B------:R-:W-:-:S05]  /*141e0*/  LOP3.LUT R6, R20, 0x60, R6, 0xf8, !PT ;  /* 0x0000006014067812 */ /* 0x000fca00078ef806 */
[----:B------:R-:W-:-:S04]  /*141f0*/  IMAD.IADD R0, R6, 0x1, R12 ;  /* 0x0000000106007824 */ /* 0x000fc800078e020c */
[----:B----4-:R-:W-:-:S04]  /*14200*/  @P1 IMAD.HI.U32 R6, R0, R4, RZ ;  /* 0x0000000400061227 */ /* 0x010fc800078e00ff */
[----:B------:R-:W-:Y:S01]  /*14210*/  IMAD.MOV.U32 R4, RZ, RZ, R0 ;  /* 0x000000ffff047224 */ /* 0x000fe200078e0000 */
[----:B0-----:R-:W-:-:S04]  /*14220*/  @P1 SHF.R.U32.HI R4, RZ, R5, R6 ;  /* 0x00000005ff041219 */ /* 0x001fc80000011606 */
[--C-:B------:R-:W-:Y:S01]  /*14230*/  SHF.R.S32.HI R5, RZ, 0x1f, R4.reuse ;  /* 0x0000001fff057819 */ /* 0x100fe20000011404 */
[----:B------:R-:W-:-:S04]  /*14240*/  IMAD.MOV R6, RZ, RZ, -R4 ;  /* 0x000000ffff067224 */ /* 0x000fc800078e0a04 */
[----:B------:R-:W-:Y:S02]  /*14250*/  IMAD R5, R5, UR4, RZ ;  /* 0x0000000405057c24 */ /* 0x000fe4000f8e02ff */
[----:B------:R-:W-:Y:S02]  /*14260*/  IMAD R6, R9, R6, R0 ;  /* 0x0000000609067224 */ /* 0x000fe400078e0200 */
[C---:B------:R-:W-:Y:S02]  /*14270*/  IMAD R7, R4.reuse, UR5, R5 ;  /* 0x0000000504077c24 */ /* 0x040fe4000f8e0205 */
[----:B------:R-:W-:-:S04]  /*14280*/  IMAD.WIDE.U32 R4, R4, UR4, R2 ;  /* 0x0000000404047c25 */ /* 0x000fc8000f8e0002 */
[----:B------:R-:W-:Y:S01]  /*14290*/  IMAD.IADD R5, R5, 0x1, R7 ;  /* 0x0000000105057824 */ /* 0x000fe200078e0207 */
[----:B------:R-:W-:-:S05]  /*142a0*/  SHF.R.S32.HI R7, RZ, 0x1f, R6 ;  /* 0x0000001fff077819 */ /* 0x000fca0000011406 */
[----:B------:R-:W-:Y:S02]  /*142b0*/  IMAD R7, R7, UR6, RZ ;  /* 0x0000000607077c24 */ /* 0x000fe4000f8e02ff */
[----:B------:R-:W-:-:S04]  /*142c0*/  IMAD.WIDE.U32 R4, R6, UR6, R4 ;  /* 0x0000000606047c25 */ /* 0x000fc8000f8e0004 */
[----:B------:R-:W-:Y:S02]  /*142d0*/  IMAD R6, R6, UR7, R7 ;  /* 0x0000000706067c24 */ /* 0x000fe4000f8e0207 */
[----:B------:R-:W0:Y:S02]  /*142e0*/  @P1 LDC R7, c[0x0][0x450] ;  /* 0x00011400ff071b82 */ /* 0x000e240000000800 */
[----:B------:R-:W-:Y:S01]  /*142f0*/  IMAD.IADD R6, R5, 0x1, R6 ;  /* 0x0000000105067824 */ /* 0x000fe200078e0206 */
[----:B------:R-:W-:-:S04]  /*14300*/  LEA R5, P0, R4, UR8, 0x1 ;  /* 0x0000000804057c11 */ /* 0x000fc8000f8008ff */
[----:B------:R-:W-:Y:S02]  /*14310*/  LEA.HI.X R4, R4, UR9, R6, 0x1, P0 ;  /* 0x0000000904047c11 */ /* 0x000fe400080f0c06 */
[----:B------:R-:W2:Y:S01]  /*14320*/  @P1 LDC R6, c[0x0][0x44c] ;  /* 0x00011300ff061b82 */ /* 0x000ea20000000800 */
[----:B------:R-:W-:Y:S02]  /*14330*/  VIADD R0, R0, 0x80 ;  /* 0x0000008000007836 */ /* 0x000fe40000000000 */
[----:B-1----:R-:W-:-:S05]  /*14340*/  IMAD.SHL.U32 R21, R10, 0x8, RZ ;  /* 0x000000080a157824 */ /* 0x002fca00078e00ff */
[----:B------:R-:W-:Y:S01]  /*14350*/  LOP3.LUT R21, R21, 0x18, RZ, 0xc0, !PT ;  /* 0x0000001815157812 */ /* 0x000fe200078ec0ff */
[----:B--2---:R-:W-:-:S04]  /*14360*/  @P1 IMAD.HI.U32 R8, R0, R6, RZ ;  /* 0x0000000600081227 */ /* 0x004fc800078e00ff */
[----:B------:R-:W-:Y:S01]  /*14370*/  IMAD.MOV.U32 R6, RZ, RZ, R0 ;  /* 0x000000ffff067224 */ /* 0x000fe200078e0000 */
[----:B0-----:R-:W-:-:S05]  /*14380*/  @P1 SHF.R.U32.HI R6, RZ, R7, R8 ;  /* 0x00000007ff061219 */ /* 0x001fca0000011608 */
[----:B------:R-:W-:-:S04]  /*14390*/  IMAD.MOV R7, RZ, RZ, -R6 ;  /* 0x000000ffff077224 */ /* 0x000fc800078e0a06 */
[----:B------:R-:W-:Y:S01]  /*143a0*/  IMAD R0, R9, R7, R0 ;  /* 0x0000000709007224 */ /* 0x000fe200078e0200 */
        /* <DEDUP_REMOVED lines=9> */
[----:B------:R-:W-:-:S03]  /*14440*/  SHF.R.S32.HI R6, RZ, 0x1f, R0 ;  /* 0x0000001fff067819 */ /* 0x000fc60000011400 */
[----:B------:R-:W-:Y:S02]  /*14450*/  IMAD.IADD R3, R3, 0x1, R7 ;  /* 0x0000000103037824 */ /* 0x000fe400078e0207 */
[----:B------:R-:W-:Y:S02]  /*14460*/  IMAD R6, R6, UR6, RZ ;  /* 0x0000000606067c24 */ /* 0x000fe4000f8e02ff */
[----:B------:R-:W-:Y:S01]  /*14470*/  IMAD.WIDE.U32 R2, R0, UR6, R2 ;  /* 0x0000000600027c25 */ /* 0x000fe2000f8e0002 */
[----:B------:R-:W-:-:S03]  /*14480*/  LOP3.LUT R13, R21, 0x20, RZ, 0xfc, !PT ;  /* 0x00000020150d7812 */ /* 0x000fc600078efcff */
[----:B------:R-:W-:Y:S01]  /*14490*/  IMAD R6, R0, UR7, R6 ;  /* 0x0000000700067c24 */ /* 0x000fe2000f8e0206 */
[----:B------:R-:W-:-:S03]  /*144a0*/  LEA R8, P3, R2, UR8, 0x1 ;  /* 0x0000000802087c11 */ /* 0x000fc6000f8608ff */
[----:B------:R-:W-:Y:S01]  /*144b0*/  IMAD.IADD R6, R3, 0x1, R6 ;  /* 0x0000000103067824 */ /* 0x000fe200078e0206 */
[----:B------:R-:W-:Y:S01]  /*144c0*/  ISETP.GE.AND P1, PT, R13, UR4, PT ;  /* 0x000000040d007c0c */ /* 0x000fe2000bf26270 */
[----:B-1----:R-:W-:-:S05]  /*144d0*/  IMAD.SHL.U32 R20, R11, 0x8, RZ ;  /* 0x000000080b147824 */ /* 0x002fca00078e00ff */
[----:B------:R-:W-:Y:S02]  /*144e0*/  LOP3.LUT R20, R20, 0x18, RZ, 0xc0, !PT ;  /* 0x0000001814147812 */ /* 0x000fe400078ec0ff */
[----:B------:R-:W-:Y:S02]  /*144f0*/  LOP3.LUT R21, R11, 0x7f, RZ, 0xc0, !PT ;  /* 0x0000007f0b157812 */ /* 0x000fe400078ec0ff */
[----:B------:R-:W-:Y:S01]  /*14500*/  ISETP.GE.AND P2, PT, R20, UR4, PT ;  /* 0x0000000414007c0c */ /* 0x000fe2000bf46270 */
[----:B------:R-:W-:Y:S01]  /*14510*/  UMOV UR4, 0xffffffff ;  /* 0xffffffff00047882 */ /* 0x000fe20000000000 */
[----:B------:R-:W-:Y:S02]  /*14520*/  LEA.HI.X R7, R2, UR9, R6, 0x1, P3 ;  /* 0x0000000902077c11 */ /* 0x000fe400098f0c06 */
[----:B------:R-:W-:Y:S01]  /*14530*/  SHF.R.U32.HI R21, RZ, 0x2, R21 ;  /* 0x00000002ff157819 */ /* 0x000fe20000011615 */
[----:B0-----:R-:W-:Y:S08]  /*14540*/  BRA.DIV UR4, `(.L_x_11119) ;  /* 0x0000004204dc7947 */ /* 0x001ff0000b800000 */
[----:B------:R-:W2:Y:S04]  /*14550*/  LDL.LU R2, [R1+0x10] ;  /* 0x0000100001027983 */ /* 0x000ea80000300800 */
[----:B------:R-:W3:Y:S04]  /*14560*/  LDL.LU R11, [R1+0xc] ;  /* 0x00000c00010b7983 */ /* 0x000ee80000300800 */
[----:B------:R-:W0:Y:S04]  /*14570*/  SHFL.IDX PT, R3, R5, RZ, 0x1c1f ;  /* 0x001c1fff05037589 */ /* 0x000e2800000e0000 */
[----:B------:R-:W-:Y:S01]  /*14580*/  SHFL.IDX PT, R14, R8, 0x1, 0x1c1f ;  /* 0x003c1f00080e7f89 */ /* 0x000fe200000e0000 */
[----:B--2---:R-:W-:-:S03]  /*14590*/  IMAD R6, R2, R9, RZ ;  /* 0x0000000902067224 */ /* 0x004fc600078e02ff */
[----:B------:R-:W1:Y:S01]  /*145a0*/  SHFL.IDX PT, R2, R4, RZ, 0x1c1f ;  /* 0x001c1fff04027589 */ /* 0x000e6200000e0000 */
[----:B---3--:R-:W-:-:S05]  /*145b0*/  IMAD.IADD R0, R21, 0x1, R11 ;  /* 0x0000000115007824 */ /* 0x008fca00078e020b */
        /* <DEDUP_REMOVED lines=34> */
[----:B0-----:R-:W0:Y:S01]  /*147e0*/  SHFL.IDX PT, R3, R5, 0x3, 0x1c1f ;  /* 0x007c1f0005037f89 */ /* 0x001e2200000e0000 */
[----:B------:R-:W-:-:S05]  /*147f0*/  VIADD R2, R0, 0x80 ;  /* 0x0000008000027836 */ /* 0x000fca0000000000 */
[----:B------:R-:W-:Y:S01]  /*14800*/  ISETP.GE.AND P3, PT, R2, R6, PT ;  /* 0x000000060200720c */ /* 0x000fe20003f66270 */
[----:B------:R-:W-:-:S05]  /*14810*/  VIADD R2, R0, 0x60 ;  /* 0x0000006000027836 */ /* 0x000fca0000000000 */
[----:B------:R-:W-:Y:S02]  /*14820*/  ISETP.GE.AND P4, PT, R2, R6, PT ;  /* 0x000000060200720c */ /* 0x000fe40003f86270 */
[----:B------:R-:W-:Y:S04]  /*14830*/  SHFL.IDX PT, R2, R7, RZ, 0x1c1f ;  /* 0x001c1fff07027589 */ /* 0x000fe800000e0000 */
[----:B------:R-:W-:Y:S07]  /*14840*/  SHFL.IDX PT, R7, R7, 0x1, 0x1c1f ;  /* 0x003c1f0007077f89 */ /* 0x000fee00000e0000 */
[----:B0-----:R-:W-:-:S05]  /*14850*/  @!P4 LEA R3, P5, R20, R3, 0x1 ;  /* 0x000000031403c211 */ /* 0x001fca00078a08ff */
[----:B------:R-:W-:Y:S02]  /*14860*/  @!P4 IMAD.X R9, RZ, RZ, R4, P5 ;  /* 0x000000ffff09c224 */ /* 0x000fe400028e0604 */
[----:B------:R-:W0:Y:S02]  /*14870*/  SHFL.IDX PT, R4, R8, RZ, 0x1c1f ;  /* 0x001c1fff08047589 */ /* 0x000e2400000e0000 */
[----:B0-----:R-:W-:-:S05]  /*14880*/  @!P3 LEA R4, P5, R20, R4, 0x1 ;  /* 0x000000041404b211 */ /* 0x001fca00078a08ff */
[----:B------:R-:W-:Y:S02]  /*14890*/  @!P3 IMAD.X R5, RZ, RZ, R2, P5 ;  /* 0x000000ffff05b224 */ /* 0x000fe400028e0602 */
[----:B------:R-:W-:Y:S02]  /*148a0*/  @!P4 IMAD.MOV.U32 R2, RZ, RZ, R3 ;  /* 0x000000ffff02c224 */ /* 0x000fe400078e0003 */
[----:B------:R-:W-:-:S05]  /*148b0*/  @!P4 IMAD.MOV.U32 R3, RZ, RZ, R9 ;  /* 0x000000ffff03c224 */ /* 0x000fca00078e0009 */
[----:B------:R-:W-:Y:S04]  /*148c0*/  @!P4 LDGSTS.E.BYPASS.LTC128B.128 [R10+0xdc00], desc[UR50][R2.64], !P2 ;  /* 0x0dc00000020acfae */ /* 0x000fe8000d101d72 */
[----:B------:R-:W-:Y:S04]  /*148d0*/  @!P4 LDGSTS.E.BYPASS.LTC128B.128 [R10+0x10c00], desc[UR50][R2.64+0x40], !P1 ;  /* 0x10c00040020acfae */ /* 0x000fe8000c901d72 */
[----:B------:R0:W-:Y:S02]  /*148e0*/  @!P4 LDGSTS.E.BYPASS.LTC128B.128 [R10+0x13c00], desc[UR50][R2.64+0x80], !P0 ;  /* 0x13c00080020acfae */ /* 0x0001e4000c101d72 */
[----:B0-----:R-:W-:-:S02]  /*148f0*/  @!P3 IMAD.MOV.U32 R2, RZ, RZ, R4 ;  /* 0x000000ffff02b224 */ /* 0x001fc400078e0004 */
[----:B------:R-:W-:-:S05]  /*14900*/  @!P3 IMAD.MOV.U32 R3, RZ, RZ, R5 ;  /* 0x000000ffff03b224 */ /* 0x000fca00078e0005 */
[----:B------:R0:W-:Y:S04]  /*14910*/  @!P3 LDGSTS.E.BYPASS.LTC128B.128 [R10+0xe400], desc[UR50][R2.64], !P2 ;  /* 0x0e400000020abfae */ /* 0x0001e8000d101d72 */
[----:B------:R0:W-:Y:S04]  /*14920*/  @!P3 LDGSTS.E.BYPASS.LTC128B.128 [R10+0x11400], desc[UR50][R2.64+0x40], !P1 ;  /* 0x11400040020abfae */ /* 0x0001e8000c901d72 */
[----:B------:R0:W-:Y:S02]  /*14930*/  @!P3 LDGSTS.E.BYPASS.LTC128B.128 [R10+0x14400], desc[UR50][R2.64+0x80], !P0 ;  /* 0x14400080020abfae */ /* 0x0001e4000c101d72 */
.L_x_11236:
[----:B0-----:R-:W-:Y:S02]  /*14940*/  VIADD R3, R0, 0xa0 ;  /* 0x000000a000037836 */ /* 0x001fe40000000000 */
[----:B------:R-:W-:-:S03]  /*14950*/  VIADD R8, R22, 0x2d800 ;  /* 0x0002d80016087836 */ /* 0x000fc60000000000 */
[----:B------:R-:W-:-:S13]  /*14960*/  ISETP.GE.AND P3, PT, R3, R6, PT ;  /* 0x000000060300720c */ /* 0x000fda0003f66270 */
[----:B------:R-:W-:-:S05]  /*14970*/  @!P3 LEA R2, P4, R20, R14, 0x1 ;  /* 0x0000000e1402b211 */ /* 0x000fca00078808ff */
        /* <DEDUP_REMOVED lines=9> */
.L_x_11120:
[----:B------:R-:W-:Y:S02]  /*14a10*/  PLOP3.LUT P1, PT, P1, P0, PT, 0xa2, 0x0 ;  /* 0x000000000000781c */ /* 0x000fe40000f21472 */
[----:B------:R-:W-:-:S08]  /*14a20*/  @P0 R2UR P1, UR4, R22 ;  /* 0x00000000160402ca */ /* 0x000fd00000020000 */
[----:B------:R-:W-:-:S05]  /*14a30*/  @P0 PLOP3.LUT P0, PT, P1, PT, PT, 0x80, 0x0 ;  /* 0x000000000000081c */ /* 0x000fca0000f0f070 */
[----:B------:R-:W-:Y:S01]  /*14a40*/  @!P1 SYNCS.ARRIVE.TRANS64.RED.A0T1 RZ, [UR4+0x2d800], RZ ;  /* 0x02d800ffffff99a7 */ /* 0x000fe20008200404 */
[----:B------:R-:W-:Y:S07]  /*14a50*/  @!P1 ARRIVES.LDGSTSBAR.64.TRANSCNT [UR4+0x2d800] ;  /* 0x02d80000ff0099b0 */ /* 0x000fee0008000a84 */
[----:B------:R-:W-:Y:S05]  /*14a60*/  @P0 BRA.U.ANY `(.L_x_11120) ;  /* 0xfffffffd00e80947 */ /* 0x000fea000393ffff */
[----:B0-----:R-:W2:Y:S02]  /*14a70*/  LDL.LU R2, [R1+0x1c] ;  /* 0x00001c0001027983 */ /* 0x001ea40000300800 */
[----:B--2---:R-:W-:-:S05]  /*14a80*/  VIADD R2, R2, 0x1 ;  /* 0x0000000102027836 */ /* 0x004fca0000000000 */
[----:B------:R0:W-:Y:S01]  /*14a90*/  STL [R1+0x1c], R2 ;  /* 0x00001c0201007387 */ /* 0x0001e20000100800 */
[----:B------:R-:W-:-:S04]  /*14aa0*/  LEA.HI R0, R2, R2, RZ, 0x1 ;  /* 0x0000000202007211 */ /* 0x000fc800078f08ff */
[----:B------:R-:W-:-:S05]  /*14ab0*/  LOP3.LUT R0, R0, 0xfffffffe, RZ, 0xc0, !PT ;  /* 0xfffffffe00007812 */ /* 0x000fca00078ec0ff */
[----:B------:R-:W-:-:S05]  /*14ac0*/  IMAD.IADD R0, R2, 0x1, -R0 ;  /* 0x0000000102007824 */ /* 0x000fca00078e0a00 */
[----:B------:R-:W-:Y:S01]  /*14ad0*/  SHF.L.U32 R3, R0, 0x1f, RZ ;  /* 0x0000001f00037819 */ /* 0x000fe200000006ff */
[----:B------:R-:W-:Y:S01]  /*14ae0*/  NOP ;  /* 0x0000000000007918 */ /* 0x000fe20000000000 */
[----:B0-----:R-:W2:Y:S01]  /*14af0*/  LDL R2, [R1+0x8] ;  /* 0x0000080001027983 */ /* 0x001ea20000100800 */
[----:B------:R0:W-:Y:S01]  /*14b00*/  SYNCS.ARRIVE.TRANS64.A1T0 RZ, [R22+URZ+0x2d800], RZ ;  /* 0x02d800ff16ff79a7 */ /* 0x0001e2000810003f */
[----:B------:R-:W-:Y:S01]  /*14b10*/  BSSY B0, `(.L_x_11121) ;  /* 0x0000005000007945 */ /* 0x000fe20003800000 */
[----:B------:R-:W1:Y:S01]  /*14b20*/  SYNCS.PHASECHK.TRANS64.TRYWAIT P0, [R22+URZ+0x2d820], R3 ;  /* 0x02d82003160075a7 */ /* 0x000e62000800017f */
[----:B--2---:R-:W-:-:S05]  /*14b30*/  VIADD R0, R2, 0xfffffffe ;  /* 0xfffffffe02007836 */ /* 0x004fca0000000000 */
[----:B------:R-:W-:Y:S01]  /*14b40*/  ISETP.GE.AND P1, PT, R0, R29, PT ;  /* 0x0000001d0000720c */ /* 0x000fe20003f26270 */
[----:B01----:R-:W-:-:S12]  /*14b50*/  @!P0 BRA `(.L_x_11122) ;  /* 0x0000004400708947 */ /* 0x003fd80003800000 */
.L_x_11237:
[----:B------:R-:W-:Y:S05]  /*14b60*/  BSYNC B0 ;  /* 0x0000000000007941 */ /* 0x000fea0003800000 */
.L_x_11121:
[----:B------:R-:W-:Y:S04]  /*14b70*/  BSSY B0, `(.L_x_11123) ;  /* 0x0000228000007945 */ /* 0x000fe80003800000 */
[----:B------:R-:W-:Y:S05]  /*14b80*/  @!P1 BRA `(.L_x_11124) ;  /* 0x0000002000989947 */ /* 0x000fea0003800000 */
[----:B------:R-:W0:Y:S01]  /*14b90*/  LDL R2, [R1+0x8] ;  /* 0x0000080001027983 */ /* 0x000e220000100800 */
[----:B------:R-:W-:Y:S01]  /*14ba0*/  LOP3.LUT R6, RZ, R29, RZ, 0x33, !PT ;  /* 0x0000001dff067212 */ /* 0x000fe200078e33ff */
[----:B------:R-:W-:Y:S01]  /*14bb0*/  BSSY B2, `(.L_x_11125) ;  /* 0x00000bb000027945 */ /* 0x000fe20003800000 */
[----:B0-----:R-:W-:-:S05]  /*14bc0*/  IMAD.MOV R3, RZ, RZ, -R2 ;  /* 0x000000ffff037224 */ /* 0x001fca00078e0a02 */
[----:B------:R-:W-:-:S05]  /*14bd0*/  VIADDMNMX R6, R3, 0x1, R6, !PT ;  /* 0x0000000103067846 */ /* 0x000fca0007800106 */
        /* <DEDUP_REMOVED lines=35> */
.L_x_11129:
[----:B------:R-:W-:Y:S01]  /*14e10*/  IMAD R3, R7, 0x8, R22 ;  /* 0x0000000807037824 */ /* 0x000fe200078e0216 */
[----:B------:R-:W-:Y:S01]  /*14e20*/  SHF.L.U32 R2, R9, 0x1f, RZ ;  /* 0x0000001f09027819 */ /* 0x000fe200000006ff */
[----:B------:R-:W-:Y:S03]  /*14e30*/  BSSY B3, `(.L_x_11130) ;  /* 0x0000003000037945 */ /* 0x000fe60003800000 */
[----:B------:R-:W1:Y:S02]  /*14e40*/  SYNCS.PHASECHK.TRANS64.TRYWAIT P0, [R3+URZ+0x2d840], R2 ;  /* 0x02d84002030075a7 */ /* 0x000e64000800017f */
[----:B-1----:R-:W-:Y:S05]  /*14e50*/  @!P0 BRA `(.L_x_11131) ;  /* 0x0000004000c48947 */ /* 0x002fea0003800000 */
.L_x_11238:
[----:B------:R-:W-:Y:S05]  /*14e60*/  BSYNC B3 ;  /* 0x0000000000037941 */ /* 0x000fea0003800000 */
.L_x_11130:
        /* <DEDUP_REMOVED lines=12> */
.L_x_11133:
[----:B------:R-:W-:Y:S05]  /*14f30*/  BSYNC B3 ;  /* 0x0000000000037941 */ /* 0x000fea0003800000 */
.L_x_11132:
        /* <DEDUP_REMOVED lines=11> */
.L_x_11134:
        /* <DEDUP_REMOVED lines=16> */
.L_x_11135:
        /* <DEDUP_REMOVED lines=16> */
.L_x_11136:
        /* <DEDUP_REMOVED lines=15> */
.L_x_11239:
[----:B------:R-:W-:Y:S05]  /*152e0*/  BSYNC B3 ;  /* 0x0000000000037941 */ /* 0x000fea0003800000 */
.L_x_11137:
        /* <DEDUP_REMOVED lines=12> */
.L_x_11140:
[----:B------:R-:W-:Y:S05]  /*153b0*/  BSYNC B3 ;  /* 0x0000000000037941 */ /* 0x000fea0003800000 */
.L_x_11139:
        /* <DEDUP_REMOVED lines=11> */
.L_x_11141:
        /* <DEDUP_REMOVED lines=15> */
.L_x_11142:
        /* <DEDUP_REMOVED lines=15> */
.L_x_11143:
        /* <DEDUP_REMOVED lines=12> */
.L_x_11128:
[----:B------:R-:W-:Y:S05]  /*15710*/  BSYNC B1 ;  /* 0x0000000000017941 */ /* 0x000fea0003800000 */
.L_x_11127:
[----:B------:R-:W2:Y:S01]  /*15720*/  LDL R0, [R1+0x8] ;  /* 0x0000080001007983 */ /* 0x000ea20000100800 */
[----:B------:R-:W-:Y:S02]  /*15730*/  IMAD.MOV.U32 R23, RZ, RZ, R7 ;  /* 0x000000ffff177224 */ /* 0x000fe400078e0007 */
[----:B------:R-:W-:Y:S02]  /*15740*/  IMAD.MOV.U32 R26, RZ, RZ, R9 ;  /* 0x000000ffff1a7224 */ /* 0x000fe400078e0009 */
[----:B--2---:R-:W-:-:S07]  /*15750*/  VIADD R0, R0, 0xfffffffd ;  /* 0xfffffffd00007836 */ /* 0x004fce0000000000 */
.L_x_11126:
[----:B------:R-:W-:Y:S05]  /*15760*/  BSYNC B2 ;  /* 0x0000000000027941 */ /* 0x000fea0003800000 */
.L_x_11125:
[----:B------:R-:W2:Y:S01]  /*15770*/  LDL.LU R2, [R1+0x8] ;  /* 0x0000080001027983 */ /* 0x000ea20000300800 */
[----:B------:R-:W-:Y:S01]  /*15780*/  VIADD R6, R6, 0xfffffffe ;  /* 0xfffffffe06067836 */ /* 0x000fe20000000000 */
[----:B--2---:R-:W-:-:S04]  /*15790*/  LOP3.LUT R3, RZ, R2, RZ, 0x33, !PT ;  /* 0x00000002ff037212 */ /* 0x004fc800078e33ff */
[----:B------:R-:W-:-:S13]  /*157a0*/  ISETP.NE.AND P0, PT, R6, R3, PT ;  /* 0x000000030600720c */ /* 0x000fda0003f05270 */
[----:B------:R-:W-:Y:S05]  /*157b0*/  @!P0 BRA `(.L_x_11124) ;  /* 0x00000014008c8947 */ /* 0x000fea0003800000 */
[----:B------:R-:W-:-:S07]  /*157c0*/  IMAD.MOV.U32 R4, RZ, RZ, R17 ;  /* 0x000000ffff047224 */ /* 0x000fce00078e0011 */
.L_x_11178:
        /* <DEDUP_REMOVED lines=32> */
.L_x_11146:
[----:B------:R-:W-:Y:S01]  /*159d0*/  IMAD R3, R6, 0x8, R22 ;  /* 0x0000000806037824 */ /* 0x000fe200078e0216 */
[----:B------:R-:W-:Y:S01]  /*159e0*/  SHF.L.U32 R2, R7, 0x1f, RZ ;  /* 0x0000001f07027819 */ /* 0x000fe200000006ff */
[----:B------:R-:W-:Y:S03]  /*159f0*/  BSSY B2, `(.L_x_11147) ;  /* 0x0000003000027945 */ /* 0x000fe60003800000 */
[----:B------:R-:W1:Y:S02]  /*15a00*/  SYNCS.PHASECHK.TRANS64.TRYWAIT P0, [R3+URZ+0x2d840], R2 ;  /* 0x02d84002030075a7 */ /* 0x000e64000800017f */
[----:B-1----:R-:W-:Y:S05]  /*15a10*/  @!P0 BRA `(.L_x_11148) ;  /* 0x0000003400fc8947 */ /* 0x002fea0003800000 */
.L_x_11240:
[----:B------:R-:W-:Y:S05]  /*15a20*/  BSYNC B2 ;  /* 0x0000000000027941 */ /* 0x000fea0003800000 */
.L_x_11147:
        /* <DEDUP_REMOVED lines=12> */
.L_x_11150:
[----:B------:R-:W-:Y:S05]  /*15af0*/  BSYNC B2 ;  /* 0x0000000000027941 */ /* 0x000fea0003800000 */
.L_x_11149:
        /* <DEDUP_REMOVED lines=11> */
.L_x_11151:
        /* <DEDUP_REMOVED lines=16> */
.L_x_11152:
        /* <DEDUP_REMOVED lines=16> */
.L_x_11153:
        /* <DEDUP_REMOVED lines=15> */
.L_x_11241:
[----:B------:R-:W-:Y:S05]  /*15ea0*/  BSYNC B2 ;  /* 0x0000000000027941 */ /* 0x000fea0003800000 */
.L_x_11154:
        /* <DEDUP_REMOVED lines=11> */
.L_x_11157:
[----:B------:R-:W-:Y:S05]  /*15f60*/  BSYNC B2 ;  /* 0x0000000000027941 */ /* 0x000fea0003800000 */
.L_x_11156:
        /* <DEDUP_REMOVED lines=10> */
.L_x_11158:
        /* <DEDUP_REMOVED lines=15> */
.L_x_11159:
        /* <DEDUP_REMOVED lines=15> */
.L_x_11160:
        /* <DEDUP_REMOVED lines=12> */
.L_x_11145:
[----:B------:R-:W-:Y:S05]  /*162b0*/  BSYNC B1 ;  /* 0x0000000000017941 */ /* 0x000fea0003800000 */
.L_x_11144:
[----:B------:R-:W2:Y:S01]  /*162c0*/  LDL R2, [R1] ;  /* 0x0000000001027983 */ /* 0x000ea20000100800 */
[----:B------:R-:W-:Y:S01]  /*162d0*/  VIADD R23, R6, 0x1 ;  /* 0x0000000106177836 */ /* 0x000fe20000000000 */
[----:B------:R-:W-:Y:S01]  /*162e0*/  BSSY B1, `(.L_x_11161) ;  /* 0x00000ad000017945 */ /* 0x000fe20003800000 */
[----:B------:R-:W-:-:S03]  /*162f0*/  VIADD R9, R0, 0xffffffff ;  /* 0xffffffff00097836 */ /* 0x000fc60000000000 */
        /* <DEDUP_REMOVED lines=28> */
.L_x_11163:
[----:B------:R-:W-:Y:S01]  /*164c0*/  IMAD R2, R23, 0x8, R22 ;  /* 0x0000000817027824 */ /* 0x000fe200078e0216 */
[----:B------:R-:W-:Y:S01]  /*164d0*/  SHF.L.U32 R3, R26, 0x1f, RZ ;  /* 0x0000001f1a037819 */ /* 0x000fe200000006ff */
[----:B------:R-:W-:Y:S03]  /*164e0*/  BSSY B2, `(.L_x_11164) ;  /* 0x0000003000027945 */ /* 0x000fe60003800000 */
[----:B------:R-:W1:Y:S02]  /*164f0*/  SYNCS.PHASECHK.TRANS64.TRYWAIT P0, [R2+URZ+0x2d840], R3 ;  /* 0x02d84003020075a7 */ /* 0x000e64000800017f */
[----:B-1----:R-:W-:Y:S05]  /*16500*/  @!P0 BRA `(.L_x_11165) ;  /* 0x0000002c00688947 */ /* 0x002fea0003800000 */
.L_x_11242:
[----:B------:R-:W-:Y:S05]  /*16510*/  BSYNC B2 ;  /* 0x0000000000027941 */ /* 0x000fea0003800000 */
.L_x_11164:
        /* <DEDUP_REMOVED lines=12> */
.L_x_11167:
[----:B------:R-:W-:Y:S05]  /*165e0*/  BSYNC B2 ;  /* 0x0000000000027941 */ /* 0x000fea0003800000 */
.L_x_11166:
        /* <DEDUP_REMOVED lines=12> */
.L_x_11168:
        /* <DEDUP_REMOVED lines=16> */
.L_x_11169:
        /* <DEDUP_REMOVED lines=16> */
.L_x_11170:
        /* <DEDUP_REMOVED lines=15> */
.L_x_11243:
[----:B------:R-:W-:Y:S05]  /*169a0*/  BSYNC B2 ;  /* 0x0000000000027941 */ /* 0x000fea0003800000 */
.L_x_11171:
        /* <DEDUP_REMOVED lines=11> */
.L_x_11174:
[----:B------:R-:W-:Y:S05]  /*16a60*/  BSYNC B2 ;  /* 0x0000000000027941 */ /* 0x000fea0003800000 */
.L_x_11173:
        /* <DEDUP_REMOVED lines=10> */
.L_x_11175:
        /* <DEDUP_REMOVED lines=15> */
.L_x_11176:
        /* <DEDUP_REMOVED lines=15> */
.L_x_11177:
        /* <DEDUP_REMOVED lines=12> */
.L_x_11162:
[----:B------:R-:W-:Y:S05]  /*16db0*/  BSYNC B1 ;  /* 0x0000000000017941 */ /* 0x000fea0003800000 */
.L_x_11161:
[----:B------:R-:W-:Y:S01]  /*16dc0*/  ISETP.GT.AND P0, PT, R9, R29, PT ;  /* 0x0000001d0900720c */ /* 0x000fe20003f04270 */
[----:B------:R-:W-:-:S12]  /*16dd0*/  VIADD R0, R0, 0xfffffffe ;  /* 0xfffffffe00007836 */ /* 0x000fd80000000000 */
[----:B------:R-:W-:Y:S05]  /*16de0*/  @P0 BRA `(.L_x_11178) ;  /* 0xffffffe800780947 */ /* 0x000fea000383ffff */
.L_x_11124:
[----:B------:R-:W-:Y:S05]  /*16df0*/  BSYNC B0 ;  /* 0x0000000000007941 */ /* 0x000fea0003800000 */
.L_x_11123:
        /* <DEDUP_REMOVED lines=17> */
.L_x_11180:
[----:B------:R-:W-:Y:S05]  /*16f10*/  BSYNC B0 ;  /* 0x0000000000007941 */ /* 0x000fea0003800000 */
.L_x_11179:
[----:B------:R-:W2:Y:S01]  /*16f20*/  LDL R0, [R1] ;  /* 0x0000000001007983 */ /* 0x000ea20000100800 */
[----:B------:R-:W-:Y:S01]  /*16f30*/  BSSY B0, `(.L_x_11181) ;  /* 0x0000046000007945 */ /* 0x000fe20003800000 */
[----:B--2---:R-:W-:-:S13]  /*16f40*/  LOP3.LUT P0, RZ, R0, 0x1, RZ, 0xc0, !PT ;  /* 0x0000000100ff7812 */ /* 0x004fda000780c0ff */
[----:B------:R-:W-:Y:S05]  /*16f50*/  @!P0 BRA `(.L_x_11182) ;  /* 0x00000004000c8947 */ /* 0x000fea0003800000 */
[----:B0-----:R-:W-:Y:S01]  /*16f60*/  IMAD R3, R23, 0x8, R22 ;  /* 0x0000000817037824 */ /* 0x001fe200078e0216 */
[----:B------:R-:W-:Y:S01]  /*16f70*/  SHF.L.U32 R0, R26, 0x1f, RZ ;  /* 0x0000001f1a007819 */ /* 0x000fe200000006ff */
[----:B------:R-:W-:Y:S01]  /*16f80*/  BSSY B1, `(.L_x_11183) ;  /* 0x0000004000017945 */ /* 0x000fe20003800000 */
[----:B------:R-:W-:Y:S02]  /*16f90*/  ISETP.NE.AND P1, PT, R6, RZ, PT ;  /* 0x000000ff0600720c */ /* 0x000fe40003f25270 */
[----:B------:R-:W0:Y:S02]  /*16fa0*/  SYNCS.PHASECHK.TRANS64.TRYWAIT P0, [R3+URZ+0x2d860], R0 ;  /* 0x02d86000030075a7 */ /* 0x000e24000800017f */
[----:B0-----:R-:W-:Y:S09]  /*16fb0*/  @!P0 BRA `(.L_x_11184) ;  /* 0x0000002000e48947 */ /* 0x001ff20003800000 */
.L_x_11244:
[----:B------:R-:W-:Y:S05]  /*16fc0*/  BSYNC B1 ;  /* 0x0000000000017941 */ /* 0x000fea0003800000 */
.L_x_11183:
        /* <DEDUP_REMOVED lines=9> */
.L_x_11186:
[----:B------:R-:W-:Y:S05]  /*17060*/  BSYNC B1 ;  /* 0x0000000000017941 */ /* 0x000fea0003800000 */
.L_x_11185:
[----:B0-----:R-:W-:Y:S01]  /*17070*/  IMAD R0, R23, 0x6000, R22 ;  /* 0x0000600017007824 */ /* 0x001fe200078e0216 */
        /* <DEDUP_REMOVED lines=9> */
.L_x_11187:
        /* <DEDUP_REMOVED lines=15> */
.L_x_11188:
        /* <DEDUP_REMOVED lines=15> */
.L_x_11189:
        /* <DEDUP_REMOVED lines=10> */
.L_x_11182:
[----:B------:R-:W-:Y:S05]  /*17390*/  BSYNC B0 ;  /* 0x0000000000007941 */ /* 0x000fea0003800000 */
.L_x_11181:
[----:B------:R-:W-:-:S05]  /*173a0*/  VIADD R23, R23, 0x1 ;  /* 0x0000000117177836 */ /* 0x000fca0000000000 */
[----:B------:R-:W-:-:S04]  /*173b0*/  ISETP.NE.AND P0, PT, R23, 0x2, PT ;  /* 0x000000021700780c */ /* 0x000fc80003f05270 */
[----:B0-----:R-:W-:Y:S02]  /*173c0*/  SEL R3, RZ, 0x1, P0 ;  /* 0x00000001ff037807 */ /* 0x001fe40000000000 */
[----:B------:R-:W-:Y:S02]  /*173d0*/  SEL R23, R23, RZ, P0 ;  /* 0x000000ff17177207 */ /* 0x000fe40000000000 */
[----:B------:R-:W-:-:S07]  /*173e0*/  LOP3.LUT R26, R26, R3, RZ, 0x3c, !PT ;  /* 0x000000031a1a7212 */ /* 0x000fce00078e3cff */
.L_x_11105:
[----:B------:R-:W-:Y:S05]  /*173f0*/  BSYNC B7 ;  /* 0x0000000000077941 */ /* 0x000fea0003800000 */
.L_x_11103:
[----:B------:R-:W2:Y:S02]  /*17400*/  LDL R0, [R1] ;  /* 0x0000000001007983 */ /* 0x000ea40000100800 */
        /* <DEDUP_REMOVED lines=8> */
[----:B------:R2:W3:Y:S01]  /*17490*/  LDS.128 R16, [R22+0x2d8d0] ;  /* 0x02d8d00016107984 */ /* 0x0004e20000000c00 */
[----:B------:R-:W-:Y:S06]  /*174a0*/  BAR.ARV 0x4, 0x200 ;  /* 0x0108000000007b1d */ /* 0x000fec0000002000 */
[----:B------:R-:W-:Y:S05]  /*174b0*/  BRA `(.L_x_11191) ;  /* 0x0000000800cc7947 */ /* 0x000fea0003800000 */
.L_x_11190:
        /* <DEDUP_REMOVED lines=10> */
[----:B------:R-:W2:Y:S01]  /*17560*/  @!P1 LDG.E R2, desc[UR50][R2.64] ;  /* 0x0000003202029981 */ /* 0x000ea2000c1e1900 */
[----:B------:R-:W-:Y:S01]  /*17570*/  IMAD.MOV.U32 R17, RZ, RZ, RZ ;  /* 0x000000ffff117224 */ /* 0x000fe200078e00ff */
[C---:B------:R-:W-:Y:S02]  /*17580*/  ISETP.GE.U32.AND P2, PT, R8.reuse, 0x2, PT ;  /* 0x000000020800780c */ /* 0x040fe40003f46070 */
[C---:B------:R-:W-:Y:S01]  /*17590*/  ISETP.GE.U32.AND P3, PT, R8.reuse, 0x4, PT ;  /* 0x000000040800780c */ /* 0x040fe20003f66070 */
[----:B------:R-:W-:Y:S01]  /*175a0*/  SHFL.IDX PT, R0, R16, RZ, 0x1f ;  /* 0x00001fff10007589 */ /* 0x000fe200000e0000 */
[C---:B------:R-:W-:Y:S02]  /*175b0*/  ISETP.GE.U32.AND P4, PT, R8.reuse, 0x8, PT ;  /* 0x000000080800780c */ /* 0x040fe40003f86070 */
[C---:B------:R-:W-:Y:S01]  /*175c0*/  ISETP.GE.U32.AND P5, PT, R8.reuse, 0x10, PT ;  /* 0x000000100800780c */ /* 0x040fe20003fa6070 */
[----:B--2---:R-:W-:Y:S01]  /*175d0*/  @!P1 IMAD.MOV.U32 R17, RZ, RZ, R2 ;  /* 0x000000ffff119224 */ /* 0x004fe200078e0002 */
[----:B------:R-:W-:-:S04]  /*175e0*/  ISETP.NE.AND P1, PT, R8, RZ, PT ;  /* 0x000000ff0800720c */ /* 0x000fc80003f25270 */
[----:B------:R-:W2:Y:S02]  /*175f0*/  SHFL.UP PT, R14, R17, 0x1, RZ ;  /* 0x04200000110e7989 */ /* 0x000ea400000e00ff */
[----:B--2---:R-:W-:-:S05]  /*17600*/  SEL R4, R14, RZ, P1 ;  /* 0x000000ff0e047207 */ /* 0x004fca0000800000 */
[----:B------:R-:W-:-:S05]  /*17610*/  IMAD.IADD R4, R17, 0x1, R4 ;  /* 0x0000000111047824 */ /* 0x000fca00078e0204 */
        /* <DEDUP_REMOVED lines=14> */
.L_x_11254:
[----:B------:R-:W-:Y:S02]  /*17700*/  ULDC UR4, c[0x0][0xc38] ;  /* 0x00030e0000047ab9 */ /* 0x000fe40000000800 */
[----:B------:R-:W-:-:S04]  /*17710*/  IMAD.U32 R4, RZ, RZ, UR4 ;  /* 0x00000004ff047e24 */ /* 0x000fc8000f8e00ff */
[----:B---3--:R-:W-:-:S04]  /*17720*/  IMAD R14, R14, R4, RZ ;  /* 0x000000040e0e7224 */ /* 0x008fc800078e02ff */
[----:B------:R-:W-:-:S05]  /*17730*/  IMAD.IADD R5, R5, 0x1, R14 ;  /* 0x0000000105057824 */ /* 0x000fca00078e020e */
[----:B------:R-:W-:-:S13]  /*17740*/  ISETP.GT.AND P6, PT, R5, R0, PT ;  /* 0x000000000500720c */ /* 0x000fda0003fc4270 */
[----:B------:R-:W-:Y:S05]  /*17750*/  @P6 BRA `(.L_x_11193) ;  /* 0x00000000009c6947 */ /* 0x000fea0003800000 */
.L_x_11198:
[----:B------:R-:W3:Y:S01]  /*17760*/  LDC R2, c[0x0][0xc3c] ;  /* 0x00030f00ff027b82 */ /* 0x000ee20000000800 */
[----:B------:R-:W-:-:S05]  /*17770*/  VIADD R19, R19, 0x1f ;  /* 0x0000001f13137836 */ /* 0x000fca0000000000 */
[----:B---3--:R-:W-:-:S13]  /*17780*/  ISETP.GE.AND P6, PT, R19, R2, PT ;  /* 0x000000021300720c */ /* 0x008fda0003fc6270 */
[----:B------:R-:W-:Y:S05]  /*17790*/  @P6 BRA `(.L_x_11194) ;  /* 0x0000000400d06947 */ /* 0x000fea0003800000 */
[----:B--2---:R-:W2:Y:S01]  /*177a0*/  S2R R3, SR_TID.X ;  /* 0x0000000000037919 */ /* 0x004ea20000002100 */
[----:B------:R-:W-:Y:S01]  /*177b0*/  BSSY B0, `(.L_x_11195) ;  /* 0x0000009000007945 */ /* 0x000fe20003800000 */
[----:B------:R-:W-:Y:S01]  /*177c0*/  IMAD.MOV.U32 R17, RZ, RZ, RZ ;  /* 0x000000ffff117224 */ /* 0x000fe200078e00ff */
[----:B--2---:R-:W-:-:S05]  /*177d0*/  LOP3.LUT R3, R3, 0x1f, RZ, 0xc0, !PT ;  /* 0x0000001f03037812 */ /* 0x004fca00078ec0ff */
[----:B------:R-:W-:-:S05]  /*177e0*/  IMAD.IADD R7, R19, 0x1, R3 ;  /* 0x0000000113077824 */ /* 0x000fca00078e0203 */
[----:B------:R-:W-:-:S13]  /*177f0*/  ISETP.GE.OR P6, PT, R7, R2, !P0 ;  /* 0x000000020700720c */ /* 0x000fda00047c6670 */
[----:B------:R-:W-:Y:S05]  /*17800*/  @P6 BRA `(.L_x_11196) ;  /* 0x00000000000c6947 */ /* 0x000fea0003800000 */
[----:B------:R-:W2:Y:S02]  /*17810*/  LDC.64 R2, c[0x0][0xc80] ;  /* 0x00032000ff027b82 */ /* 0x000ea40000000a00 */
[----:B--2---:R-:W-:-:S05]  /*17820*/  IMAD.WIDE R2, R7, 0x4, R2 ;  /* 0x0000000407027825 */ /* 0x004fca00078e0202 */
[----:B------:R2:W5:Y:S02]  /*17830*/  LDG.E R17, desc[UR50][R2.64] ;  /* 0x0000003202117981 */ /* 0x000564000c1e1900 */
.L_x_11196:
[----:B------:R-:W-:Y:S05]  /*17840*/  BSYNC B0 ;  /* 0x0000000000007941 */ /* 0x000fea0003800000 */
.L_x_11195:
[----:B------:R-:W-:-:S03]  /*17850*/  UMOV UR4, 0xffffffff ;  /* 0xffffffff00047882 */ /* 0x000fc60000000000 */
[----:B------:R-:W-:Y:S05]  /*17860*/  BRA.DIV UR4, `(.L_x_11197) ;  /* 0x0000001e04f07947 */ /* 0x000fea000b800000 */
[----:B-----5:R-:W3:Y:S02]  /*17870*/  SHFL.UP PT, R14, R17, 0x1, RZ ;  /* 0x04200000110e7989 */ /* 0x020ee400000e00ff */
[----:B---3--:R-:W-:-:S05]  /*17880*/  SEL R14, R14, RZ, P1 ;  /* 0x000000ff0e0e7207 */ /* 0x008fca0000800000 */
        /* <DEDUP_REMOVED lines=14> */
.L_x_11262:
[----:B------:R-:W-:Y:S02]  /*17970*/  ULDC UR4, c[0x0][0xc38] ;  /* 0x00030e0000047ab9 */ /* 0x000fe40000000800 */
[----:B------:R-:W-:-:S04]  /*17980*/  IMAD.U32 R4, RZ, RZ, UR4 ;  /* 0x00000004ff047e24 */ /* 0x000fc8000f8e00ff */
[----:B---3--:R-:W-:-:S04]  /*17990*/  IMAD R14, R14, R4, RZ ;  /* 0x000000040e0e7224 */ /* 0x008fc800078e02ff */
[----:B------:R-:W-:-:S05]  /*179a0*/  IMAD.IADD R5, R14, 0x1, R5 ;  /* 0x000000010e057824 */ /* 0x000fca00078e0205 */
[----:B------:R-:W-:-:S13]  /*179b0*/  ISETP.GT.AND P6, PT, R5, R0, PT ;  /* 0x000000000500720c */ /* 0x000fda0003fc4270 */
[----:B------:R-:W-:Y:S05]  /*179c0*/  @!P6 BRA `(.L_x_11198) ;  /* 0xfffffffc0064e947 */ /* 0x000fea000383ffff */
.L_x_11193:
        /* <DEDUP_REMOVED lines=8> */
.L_x_11266:
[----:B------:R-:W-:Y:S01]  /*17a50*/  ISETP.NE.AND P0, PT, R2, RZ, PT ;  /* 0x000000ff0200720c */ /* 0x000fe20003f05270 */
[----:B------:R-:W-:-:S12]  /*17a60*/  IMAD.MOV.U32 R14, RZ, RZ, RZ ;  /* 0x000000ffff0e7224 */ /* 0x000fd800078e00ff */
[----:B------:R-:W-:Y:S05]  /*17a70*/  @!P0 BRA `(.L_x_11200) ;  /* 0x0000000000108947 */ /* 0x000fea0003800000 */
[----:B------:R-:W-:Y:S01]  /*17a80*/  UMOV UR4, 0xffffffff ;  /* 0xffffffff00047882 */ /* 0x000fe20000000000 */
[----:B------:R-:W-:Y:S02]  /*17a90*/  VIADD R12, R6, 0xffffffff ;  /* 0xffffffff060c7836 */ /* 0x000fe40000000000 */
[----:B------:R-:W-:Y:S05]  /*17aa0*/  BRA.DIV UR4, `(.L_x_11201) ;  /* 0x0000002204647947 */ /* 0x000fea000b800000 */
[----:B------:R0:W0:Y:S02]  /*17ab0*/  SHFL.IDX PT, R14, R3, R12, 0x1f ;  /* 0x00001f0c030e7589 */ /* 0x00002400000e0000 */
.L_x_11200:
[----:B0-2---:R-:W0:Y:S01]  /*17ac0*/  LDC.64 R2, c[0x0][0xc90] ;  /* 0x00032400ff027b82 */ /* 0x005e220000000a00 */
[----:B------:R-:W-:-:S04]  /*17ad0*/  IMAD.IADD R19, R6, 0x1, R19 ;  /* 0x0000000106137824 */ /* 0x000fc800078e0213 */
[----:B0-----:R-:W-:-:S05]  /*17ae0*/  IMAD.WIDE R2, R19, 0x4, R2 ;  /* 0x0000000413027825 */ /* 0x001fca00078e0202 */
[----:B---3--:R0:W4:Y:S01]  /*17af0*/  LDG.E R6, desc[UR50][R2.64] ;  /* 0x0000003202067981 */ /* 0x008122000c1e1900 */
[----:B------:R-:W-:-:S04]  /*17b00*/  IMAD R16, R14, R4, R16 ;  /* 0x000000040e107224 */ /* 0x000fc800078e0210 */
[----:B------:R-:W-:Y:S02]  /*17b10*/  IMAD.IADD R0, R0, 0x1, -R16 ;  /* 0x0000000100007824 */ /* 0x000fe400078e0a10 */
[----:B0-----:R-:W-:Y:S02]  /*17b20*/  IMAD.MOV.U32 R2, RZ, RZ, RZ ;  /* 0x000000ffff027224 */ /* 0x001fe400078e00ff */
[----:B----4-:R-:W-:-:S05]  /*17b30*/  IMAD R5, R17, R6, RZ ;  /* 0x0000000611057224 */ /* 0x010fca00078e02ff */
[----:B------:R-:W-:-:S04]  /*17b40*/  IABS R7, R5 ;  /* 0x0000000500077213 */ /* 0x000fc80000000000 */
[----:B------:R-:W0:Y:S08]  /*17b50*/  I2F.RP R8, R7 ;  /* 0x0000000700087306 */ /* 0x000e300000209400 */
[----:B0-----:R-:W1:Y:S02]  /*17b60*/  MUFU.RCP R8, R8 ;  /* 0x0000000800087308 */ /* 0x001e640000001000 */
[----:B-1----:R-:W-:Y:S01]  /*17b70*/  VIADD R9, R8, 0xffffffe ;  /* 0x0ffffffe08097836 */ /* 0x002fe20000000000 */
[----:B------:R-:W-:-:S05]  /*17b80*/  IABS R8, R5 ;  /* 0x0000000500087213 */ /* 0x000fca0000000000 */
[----:B------:R-:W0:Y:S01]  /*17b90*/  F2I.FTZ.U32.TRUNC.NTZ R3, R9 ;  /* 0x0000000900037305 */ /* 0x000e22000021f000 */
[----:B------:R-:W-:Y:S02]  /*17ba0*/  IMAD.MOV R8, RZ, RZ, -R8 ;  /* 0x000000ffff087224 */ /* 0x000fe400078e0a08 */
[----:B0-----:R-:W-:-:S04]  /*17bb0*/  IMAD.MOV R10, RZ, RZ, -R3 ;  /* 0x000000ffff0a7224 */ /* 0x001fc800078e0a03 */
[----:B------:R-:W-:-:S04]  /*17bc0*/  IMAD R11, R10, R7, RZ ;  /* 0x000000070a0b7224 */ /* 0x000fc800078e02ff */
        /* <DEDUP_REMOVED lines=22> */
[----:B0-----:R-:W-:Y:S01]  /*17d30*/  VIADD R2, R8, 0xffffffe ;  /* 0x0ffffffe08027836 */ /* 0x001fe20000000000 */
[----:B------:R-:W-:-:S05]  /*17d40*/  IABS R8, R0 ;  /* 0x0000000000087213 */ /* 0x000fca0000000000 */
[----:B------:R0:W1:Y:S02]  /*17d50*/  F2I.FTZ.U32.TRUNC.NTZ R3, R2 ;  /* 0x0000000200037305 */ /* 0x000064000021f000 */
[----:B0-----:R-:W-:Y:S02]  /*17d60*/  IMAD.MOV.U32 R2, RZ, RZ, RZ ;  /* 0x000000ffff027224 */ /* 0x001fe400078e00ff */
[----:B-1----:R-:W-:-:S04]  /*17d70*/  IMAD.MOV R5, RZ, RZ, -R3 ;  /* 0x000000ffff057224 */ /* 0x002fc800078e0a03 */
[----:B------:R-:W-:-:S04]  /*17d80*/  IMAD R5, R5, R6, RZ ;  /* 0x0000000605057224 */ /* 0x000fc800078e02ff */
[----:B------:R-:W-:Y:S01]  /*17d90*/  IMAD.HI.U32 R3, R3, R5, R2 ;  /* 0x0000000503037227 */ /* 0x000fe200078e0002 */
[-C--:B------:R-:W-:Y:S02]  /*17da0*/  IABS R5, R4.reuse ;  /* 0x0000000400057213 */ /* 0x080fe40000000000 */
[C---:B------:R-:W-:Y:S01]  /*17db0*/  LOP3.LUT R2, R0.reuse, R4, RZ, 0x3c, !PT ;  /* 0x0000000400027212 */ /* 0x040fe200078e3cff */
[----:B------:R-:W-:Y:S02]  /*17dc0*/  IMAD.IADD R0, R0, 0x1, R7 ;  /* 0x0000000100007824 */ /* 0x000fe400078e0207 */
        /* <DEDUP_REMOVED lines=12> */
[----:B------:R-:W-:-:S04]  /*17e90*/  IMAD.MOV R4, RZ, RZ, -R4 ;  /* 0x000000ffff047224 */ /* 0x000fc800078e0a04 */
[----:B------:R-:W-:Y:S01]  /*17ea0*/  IMAD R18, R3, R4, R0 ;  /* 0x0000000403127224 */ /* 0x000fe200078e0200 */
[----:B------:R-:W-:-:S05]  /*17eb0*/  LOP3.LUT R0, RZ, R3, RZ, 0x33, !PT ;  /* 0x00000003ff007212 */ /* 0x000fca00078e33ff */
[----:B------:R-:W-:Y:S01]  /*17ec0*/  IMAD.IADD R17, R17, 0x1, R0 ;  /* 0x0000000111117824 */ /* 0x000fe200078e0200 */
[----:B------:R-:W-:Y:S06]  /*17ed0*/  BRA `(.L_x_11202) ;  /* 0x00000000001c7947 */ /* 0x000fec0003800000 */
.L_x_11194:
[----:B------:R-:W-:Y:S01]  /*17ee0*/  UMOV UR4, URZ ;  /* 0x0000003f00047c82 */ /* 0x000fe20008000000 */
[----:B------:R-:W-:Y:S01]  /*17ef0*/  UMOV UR5, URZ ;  /* 0x0000003f00057c82 */ /* 0x000fe20008000000 */
[----:B------:R-:W-:Y:S01]  /*17f00*/  ULDC UR6, c[0x0][0xc3c] ;  /* 0x00030f0000067ab9 */ /* 0x000fe20000000800 */
[----:B------:R-:W-:Y:S02]  /*17f10*/  IMAD.MOV.U32 R16, RZ, RZ, R0 ;  /* 0x000000ffff107224 */ /* 0x000fe400078e0000 */
[----:B------:R-:W-:Y:S02]  /*17f20*/  IMAD.U32 R17, RZ, RZ, UR4 ;  /* 0x00000004ff117e24 */ /* 0x000fe4000f8e00ff */
[----:B------:R-:W-:Y:S02]  /*17f30*/  IMAD.U32 R18, RZ, RZ, UR5 ;  /* 0x00000005ff127e24 */ /* 0x000fe4000f8e00ff */
[----:B------:R-:W-:-:S07]  /*17f40*/  IMAD.U32 R19, RZ, RZ, UR6 ;  /* 0x00000006ff137e24 */ /* 0x000fce000f8e00ff */
.L_x_11202:
[----:B------:R-:W3:Y:S01]  /*17f50*/  S2R R0, SR_TID.X ;  /* 0x0000000000007919 */ /* 0x000ee20000002100 */
[----:B------:R-:W-:Y:S05]  /*17f60*/  WARPSYNC.ALL ;  /* 0x0000000000007948 */ /* 0x000fea0003800000 */
[----:B------:R-:W-:Y:S01]  /*17f70*/  BAR.SYNC.DEFER_BLOCKING 0x4, 0x200 ;  /* 0x0108000000007b1d */ /* 0x000fe20000010000 */
[----:B---3--:R-:W-:-:S04]  /*17f80*/  LOP3.LUT R0, R0, 0x1f, RZ, 0xc0, !PT ;  /* 0x0000001f00007812 */ /* 0x008fc800078ec0ff */
[----:B------:R-:W-:-:S13]  /*17f90*/  ISETP.NE.AND P0, PT, R0, RZ, PT ;  /* 0x000000ff0000720c */ /* 0x000fda0003f05270 */
[----:B--2---:R-:W2:Y:S01]  /*17fa0*/  @!P0 S2R R3, SR_CgaCtaId ;  /* 0x0000000000038919 */ /* 0x004ea20000008800 */
[----:B------:R-:W-:-:S04]  /*17fb0*/  @!P0 MOV R0, 0x400 ;  /* 0x0000040000008802 */ /* 0x000fc80000000f00 */
[----:B--2---:R-:W-:-:S05]  /*17fc0*/  @!P0 LEA R22, R3, R0, 0x18 ;  /* 0x0000000003168211 */ /* 0x004fca00078ec0ff */
[----:B------:R4:W-:Y:S01]  /*17fd0*/  @!P0 STS.128 [R22+0x2d8d0], R16 ;  /* 0x02d8d01016008388 */ /* 0x0009e20000000c00 */
[----:B------:R-:W-:Y:S06]  /*17fe0*/  BAR.ARV 0x5, 0x200 ;  /* 0x0148000000007b1d */ /* 0x000fec0000002000 */
.L_x_11191:
[----:B------:R-:W-:Y:S02]  /*17ff0*/  ULDC UR4, c[0x0][0xc3c] ;  /* 0x00030f0000047ab9 */ /* 0x000fe40000000800 */
[----:B---3--:R-:W-:-:S13]  /*18000*/  ISETP.GE.AND P0, PT, R19, UR4, PT ;  /* 0x0000000413007c0c */ /* 0x008fda000bf06270 */
[----:B------:R-:W-:Y:S05]  /*18010*/  @!P0 BRA `(.L_x_11203) ;  /* 0xffffffa800748947 */ /* 0x000fea000383ffff */
[----:B------:R-:W-:Y:S05]  /*18020*/  BSYNC B8 ;  /* 0x0000000000087941 */ /* 0x000fea0003800000 */
.L_x_11091:
[----:B0-----:R-:W3:Y:S01]  /*18030*/  LDL.LU R0, [R1+0x1c] ;  /* 0x00001c0001007983 */ /* 0x001ee20000300800 */
[----:B------:R-:W-:Y:S01]  /*18040*/  BSSY B0, `(.L_x_11204) ;  /* 0x000000b000007945 */ /* 0x000fe20003800000 */
[----:B------:R-:W1:Y:S01]  /*18050*/  S2R R5, SR_CgaCtaId ;  /* 0x0000000000057919 */ /* 0x000e620000008800 */
[----:B---3--:R-:W-:-:S05]  /*18060*/  VIADD R0, R0, 0x1 ;  /* 0x0000000100007836 */ /* 0x008fca0000000000 */
[----:B------:R-:W-:-:S04]  /*18070*/  LEA.HI R2, R0, R0, RZ, 0x1 ;  /* 0x0000000000027211 */ /* 0x000fc800078f08ff */
[----:B------:R-:W-:Y:S02]  /*18080*/  LOP3.LUT R3, R2, 0xfffffffe, RZ, 0xc0, !PT ;  /* 0xfffffffe02037812 */ /* 0x000fe400078ec0ff */
[----:B------:R-:W-:-:S03]  /*18090*/  MOV R2, 0x400 ;  /* 0x0000040000027802 */ /* 0x000fc60000000f00 */
[----:B------:R-:W-:Y:S01]  /*180a0*/  IMAD.IADD R0, R0, 0x1, -R3 ;  /* 0x0000000100007824 */ /* 0x000fe200078e0a03 */
[----:B-1----:R-:W-:-:S04]  /*180b0*/  LEA R9, R5, R2, 0x18 ;  /* 0x0000000205097211 */ /* 0x002fc800078ec0ff */
[----:B------:R-:W-:-:S04]  /*180c0*/  SHF.L.U32 R0, R0, 0x1f, RZ ;  /* 0x0000001f00007819 */ /* 0x000fc800000006ff */
[----:B------:R-:W0:Y:S02]  /*180d0*/  SYNCS.PHASECHK.TRANS64.TRYWAIT P0, [R9+URZ+0x2d820], R0 ;  /* 0x02d82000090075a7 */ /* 0x000e24000800017f */
[----:B0-----:R-:W-:Y:S05]  /*180e0*/  @!P0 BRA `(.L_x_11205) ;  /* 0x0000001800f88947 */ /* 0x001fea0003800000 */
.L_x_11269:
[----:B------:R-:W-:Y:S05]  /*180f0*/  BSYNC B0 ;  /* 0x0000000000007941 */ /* 0x000fea0003800000 */
.L_x_11204:
[----:B------:R-:W-:-:S03]  /*18100*/  UMOV UR4, 0xffffffff ;  /* 0xffffffff00047882 */ /* 0x000fc60000000000 */
[----:B------:R-:W-:Y:S05]  /*18110*/  BRA.DIV UR4, `(.L_x_11206) ;  /* 0x0000001e04007947 */ /* 0x000fea000b800000 */
[----:B0-----:R-:W0:Y:S02]  /*18120*/  S2R R0, SR_TID.X ;  /* 0x0000000000007919 */ /* 0x001e240000002100 */
[----:B0-----:R-:W-:-:S04]  /*18130*/  SHF.R.U32.HI R0, RZ, 0x5, R0 ;  /* 0x00000005ff007819 */ /* 0x001fc80000011600 */
[----:B------:R-:W-:-:S05]  /*18140*/  LOP3.LUT R0, R0, 0x3, RZ, 0xc0, !PT ;  /* 0x0000000300007812 */ /* 0x000fca00078ec0ff */
[----:B------:R0:W1:Y:S02]  /*18150*/  SHFL.IDX PT, R14, R0, RZ, 0x1f ;  /* 0x00001fff000e7589 */ /* 0x00006400000e0000 */
.L_x_11272:
[----:B-1----:R-:W-:Y:S01]  /*18160*/  ISETP.NE.AND P0, PT, R14, RZ, PT ;  /* 0x000000ff0e00720c */ /* 0x002fe20003f05270 */
[----:B------:R-:W-:-:S12]  /*18170*/  BSSY B0, `(.L_x_11207) ;  /* 0x0000024000007945 */ /* 0x000fd80003800000 */
[----:B------:R-:W-:Y:S05]  /*18180*/  @P0 BRA `(.L_x_11208) ;  /* 0x0000000000880947 */ /* 0x000fea0003800000 */
[----:B------:R-:W-:-:S03]  /*18190*/  UMOV UR4, 0xffffffff ;  /* 0xffffffff00047882 */ /* 0x000fc60000000000 */
[----:B------:R-:W-:Y:S05]  /*181a0*/  BRA.DIV UR4, `(.L_x_11209) ;  /* 0x0000001e04107947 */ /* 0x000fea000b800000 */
[----:B------:R-:W-:-:S13]  /*181b0*/  ELECT P6, URZ, PT ;  /* 0x00000000003f782f */ /* 0x000fda00038c0000 */
.L_x_11275:
[----:B------:R-:W-:Y:S05]  /*181c0*/  @!P6 BRA `(.L_x_11208) ;  /* 0x000000000078e947 */ /* 0x000fea0003800000 */
[----:B------:R-:W-:-:S06]  /*181d0*/  ULOP3.LUT UR4, UR36, 0x2, URZ, 0xfc, !UPT ;  /* 0x0000000224047892 */ /* 0x000fcc000f8efc3f */
[----:B0-----:R-:W-:-:S05]  /*181e0*/  IMAD.U32 R0, RZ, RZ, UR4 ;  /* 0x00000004ff007e24 */ /* 0x001fca000f8e00ff */
[----:B------:R-:W-:-:S13]  /*181f0*/  ISETP.NE.AND P2, PT, R0, 0x3, PT ;  /* 0x000000030000780c */ /* 0x000fda0003f45270 */
[----:B------:R-:W-:Y:S05]  /*18200*/  @!P2 BRA `(.L_x_11210) ;  /* 0x000000000004a947 */ /* 0x000fea0003800000 */
[----:B------:R-:W-:Y:S01]  /*18210*/  BPT.TRAP 0x1 ;  /* 0x000000040000795c */ /* 0x000fe20000300000 */
.L_x_11210:
        /* <DEDUP_REMOVED lines=12> */
.L_x_11276:
[----:B------:R-:W1:Y:S02]  /*182e0*/  SYNCS.PHASECHK.TRANS64.TRYWAIT P0, [R3+URZ], R2 ;  /* 0x00000002030075a7 */ /* 0x000e64000800017f */
[----:B-1----:R-:W-:Y:S05]  /*182f0*/  @!P0 BRA `(.L_x_11212) ;  /* 0x0000001800f08947 */ /* 0x002fea0003800000 */
.L_x_11277:
[----:B------:R-:W-:Y:S05]  /*18300*/  @!P2 BRA `(.L_x_11213) ;  /* 0x000000000004a947 */ /* 0x000fea0003800000 */
[----:B------:R-:W-:Y:S01]  /*18310*/  BPT.TRAP 0x1 ;  /* 0x000000040000795c */ /* 0x000fe20000300000 */
.L_x_11213:
[----:B------:R-:W-:-:S04]  /*18320*/  VIADD R0, R9, 0x2d860 ;  /* 0x0002d86009007836 */ /* 0x000fc80000000000 */
[----:B------:R-:W-:-:S04]  /*18330*/  IMAD R23, R23, 0x8, R0 ;  /* 0x0000000817177824 */ /* 0x000fc800078e0200 */
[----:B------:R-:W3:Y:S02]  /*18340*/  SYNCS.PHASECHK.TRANS64.TRYWAIT P0, [R23+URZ], R4 ;  /* 0x00000004170075a7 */ /* 0x000ee4000800017f */
[----:B---3--:R-:W-:Y:S05]  /*18350*/  @!P0 BRA `(.L_x_11214) ;  /* 0x0000001800ec8947 */ /* 0x008fea0003800000 */
.L_x_11278:
[----:B------:R-:W-:-:S07]  /*18360*/  IMAD R7, R7, 0x8, R0 ;  /* 0x0000000807077824 */ /* 0x000fce00078e0200 */
.L_x_11215:
[----:B------:R0:W0:Y:S02]  /*18370*/  SYNCS.PHASECHK.TRANS64.TRYWAIT P0, [R7+URZ], R2 ;  /* 0x00000002070075a7 */ /* 0x000024000800017f */
[----:B0-----:R-:W-:Y:S05]  /*18380*/  @!P0 NANOSLEEP.SYNCS 0x989680 ;  /* 0x009896800000895d */ /* 0x001fea0003900000 */
[----:B------:R-:W0:Y:S02]  /*18390*/  @!P0 SYNCS.PHASECHK.TRANS64 P0, [R7+URZ], R2 ;  /* 0x00000002070085a7 */ /* 0x000e24000800007f */
[----:B0-----:R-:W-:Y:S05]  /*183a0*/  @!P0 BRA `(.L_x_11215) ;  /* 0xfffffffc00f08947 */ /* 0x001fea000383ffff */
.L_x_11208:
[----:B------:R-:W-:Y:S05]  /*183b0*/  BSYNC B0 ;  /* 0x0000000000007941 */ /* 0x000fea0003800000 */
.L_x_11207:
[----:B------:R-:W-:Y:S05]  /*183c0*/  EXIT ;  /* 0x000000000000794d */ /* 0x000fea0003800000 */
.L_x_11001:
[----:B0-----:R-:W-:-:S04]  /*183d0*/  IMAD.U32 R3, RZ, RZ, UR42 ;  /* 0x0000002aff037e24 */ /* 0x001fc8000f8e00ff */
[----:B------:R0:W1:Y:S03]  /*183e0*/  SYNCS.PHASECHK.TRANS64.TRYWAIT P1, [R3+URZ+0x2d800], R0 ;  /* 0x02d80000030075a7 */ /* 0x000066000802017f */
[----:B-1----:R-:W-:Y:S05]  /*183f0*/  @!P1 NANOSLEEP.SYNCS 0x989680 ;  /* 0x009896800000995d */ /* 0x002fea0003900000 */
[----:B------:R-:W1:Y:S02]  /*18400*/  @!P1 SYNCS.PHASECHK.TRANS64 P1, [R3+URZ+0x2d800], R0 ;  /* 0x02d80000030095a7 */ /* 0x000e64000802007f */
[----:B-1----:R-:W-:Y:S05]  /*18410*/  @!P1 BRA `(.L_x_11001) ;  /* 0xfffffffc00ec9947 */ /* 0x002fea000383ffff */
[----:B------:R-:W-:Y:S05]  /*18420*/  BRA `(.L_x_11216) ;  /* 0xfffffe9800287947 */ /* 0x000fea000383ffff */
.L_x_11005:
[----:B-1----:R1:W2:Y:S02]  /*18430*/  SYNCS.PHASECHK.TRANS64.TRYWAIT P2, [R90+URZ+0x2d830], R3 ;  /* 0x02d830035a0075a7 */ /* 0x0022a4000804017f */
[----:B--2---:R-:W-:Y:S05]  /*18440*/  @!P2 NANOSLEEP.SYNCS 0x989680 ;  /* 0x009896800000a95d */ /* 0x004fea0003900000 */
[----:B------:R-:W2:Y:S02]  /*18450*/  @!P2 SYNCS.PHASECHK.TRANS64 P2, [R90+URZ+0x2d830], R3 ;  /* 0x02d830035a00a5a7 */ /* 0x000ea4000804007f */
[----:B--2---:R-:W-:Y:S05]  /*18460*/  @!P2 BRA `(.L_x_11005) ;  /* 0xfffffffc00f0a947 */ /* 0x004fea000383ffff */
[----:B------:R-:W-:Y:S05]  /*18470*/  BRA `(.L_x_11004) ;  /* 0xfffffe98004c7947 */ /* 0x000fea000383ffff */
.L_x_11021:
[----:B--2---:R-:W-:-:S04]  /*18480*/  IMAD.U32 R6, RZ, RZ, UR6 ;  /* 0x00000006ff067e24 */ /* 0x004fc8000f8e00ff */
[----:B------:R2:W3:Y:S03]  /*18490*/  SYNCS.PHASECHK.TRANS64.TRYWAIT P2, [R6+URZ+0x2d830], R5 ;  /* 0x02d83005060075a7 */ /* 0x0004e6000804017f */
[----:B---3--:R-:W-:Y:S05]  /*184a0*/  @!P2 NANOSLEEP.SYNCS 0x989680 ;  /* 0x009896800000a95d */ /* 0x008fea0003900000 */
[----:B------:R-:W3:Y:S02]  /*184b0*/  @!P2 SYNCS.PHASECHK.TRANS64 P2, [R6+URZ+0x2d830], R5 ;  /* 0x02d830050600a5a7 */ /* 0x000ee4000804007f */
[----:B---3--:R-:W-:Y:S05]  /*184c0*/  @!P2 BRA `(.L_x_11021) ;  /* 0xfffffffc00eca947 */ /* 0x008fea000383ffff */
[----:B------:R-:W-:Y:S05]  /*184d0*/  BRA `(.L_x_11018) ;  /* 0xfffffed400407947 */ /* 0x000fea000383ffff */
.L_x_11025:
[----:B-1----:R-:W-:-:S04]  /*184e0*/  IMAD.U32 R6, RZ, RZ, UR6 ;  /* 0x00000006ff067e24 */ /* 0x002fc8000f8e00ff */
[----:B------:R1:W2:Y:S03]  /*184f0*/  SYNCS.PHASECHK.TRANS64.TRYWAIT P2, [R6+URZ+0x2d850], R5 ;  /* 0x02d85005060075a7 */ /* 0x0002a6000804017f */
[----:B--2---:R-:W-:Y:S05]  /*18500*/  @!P2 NANOSLEEP.SYNCS 0x989680 ;  /* 0x009896800000a95d */ /* 0x004fea0003900000 */
[----:B------:R-:W2:Y:S02]  /*18510*/  @!P2 SYNCS.PHASECHK.TRANS64 P2, [R6+URZ+0x2d850], R5 ;  /* 0x02d850050600a5a7 */ /* 0x000ea4000804007f */
[----:B--2---:R-:W-:Y:S05]  /*18520*/  @!P2 BRA `(.L_x_11025) ;  /* 0xfffffffc00eca947 */ /* 0x004fea000383ffff */
[----:B------:R-:W-:Y:S05]  /*18530*/  BRA `(.L_x_11022) ;  /* 0xfffffed400e07947 */ /* 0x000fea000383ffff */
.L_x_11042:
[----:B--2---:R-:W-:-:S04]  /*18540*/  IMAD.U32 R7, RZ, RZ, UR6 ;  /* 0x00000006ff077e24 */ /* 0x004fc8000f8e00ff */
[----:B------:R2:W3:Y:S03]  /*18550*/  SYNCS.PHASECHK.TRANS64.TRYWAIT P2, [R7+URZ+0x2d830], R4 ;  /* 0x02d83004070075a7 */ /* 0x0004e6000804017f */
[----:B---3--:R-:W-:Y:S05]  /*18560*/  @!P2 NANOSLEEP.SYNCS 0x989680 ;  /* 0x009896800000a95d */ /* 0x008fea0003900000 */
[----:B------:R-:W3:Y:S02]  /*18570*/  @!P2 SYNCS.PHASECHK.TRANS64 P2, [R7+URZ+0x2d830], R4 ;  /* 0x02d830040700a5a7 */ /* 0x000ee4000804007f */
[----:B---3--:R-:W-:Y:S05]  /*18580*/  @!P2 BRA `(.L_x_11042) ;  /* 0xfffffffc00eca947 */ /* 0x008fea000383ffff */
[----:B------:R-:W-:Y:S05]  /*18590*/  BRA `(.L_x_11039) ;  /* 0xffffff1000207947 */ /* 0x000fea000383ffff */
.L_x_11046:
[----:B-1----:R-:W-:-:S04]  /*185a0*/  IMAD.U32 R7, RZ, RZ, UR6 ;  /* 0x00000006ff077e24 */ /* 0x002fc8000f8e00ff */
[----:B------:R1:W2:Y:S03]  /*185b0*/  SYNCS.PHASECHK.TRANS64.TRYWAIT P2, [R7+URZ+0x2d850], R4 ;  /* 0x02d85004070075a7 */ /* 0x0002a6000804017f */
[----:B--2---:R-:W-:Y:S05]  /*185c0*/  @!P2 NANOSLEEP.SYNCS 0x989680 ;  /* 0x009896800000a95d */ /* 0x004fea0003900000 */
[----:B------:R-:W2:Y:S02]  /*185d0*/  @!P2 SYNCS.PHASECHK.TRANS64 P2, [R7+URZ+0x2d850], R4 ;  /* 0x02d850040700a5a7 */ /* 0x000ea4000804007f */
[----:B--2---:R-:W-:Y:S05]  /*185e0*/  @!P2 BRA `(.L_x_11046) ;  /* 0xfffffffc00eca947 */ /* 0x004fea000383ffff */
[----:B------:R-:W-:Y:S05]  /*185f0*/  BRA `(.L_x_11043) ;  /* 0xffffff1000c07947 */ /* 0x000fea000383ffff */
.L_x_11052:
[----:B--2---:R-:W-:-:S04]  /*18600*/  IMAD.U32 R7, RZ, RZ, UR6 ;  /* 0x00000006ff077e24 */ /* 0x004fc8000f8e00ff */
[----:B------:R2:W4:Y:S03]  /*18610*/  SYNCS.PHASECHK.TRANS64.TRYWAIT P2, [R7+URZ+0x2d830], R4 ;  /* 0x02d83004070075a7 */ /* 0x000526000804017f */
[----:B----4-:R-:W-:Y:S05]  /*18620*/  @!P2 NANOSLEEP.SYNCS 0x989680 ;  /* 0x009896800000a95d */ /* 0x010fea0003900000 */
[----:B------:R-:W4:Y:S02]  /*18630*/  @!P2 SYNCS.PHASECHK.TRANS64 P2, [R7+URZ+0x2d830], R4 ;  /* 0x02d830040700a5a7 */ /* 0x000f24000804007f */
[----:B----4-:R-:W-:Y:S05]  /*18640*/  @!P2 BRA `(.L_x_11052) ;  /* 0xfffffffc00eca947 */ /* 0x010fea000383ffff */
[----:B------:R-:W-:Y:S05]  /*18650*/  BRA `(.L_x_11049) ;  /* 0xffffff3800287947 */ /* 0x000fea000383ffff */
.L_x_11056:
[----:B-1----:R-:W-:-:S04]  /*18660*/  IMAD.U32 R7, RZ, RZ, UR6 ;  /* 0x00000006ff077e24 */ /* 0x002fc8000f8e00ff */
[----:B------:R1:W2:Y:S03]  /*18670*/  SYNCS.PHASECHK.TRANS64.TRYWAIT P2, [R7+URZ+0x2d850], R4 ;  /* 0x02d85004070075a7 */ /* 0x0002a6000804017f */
[----:B--2---:R-:W-:Y:S05]  /*18680*/  @!P2 NANOSLEEP.SYNCS 0x989680 ;  /* 0x009896800000a95d */ /* 0x004fea0003900000 */
[----:B------:R-:W2:Y:S02]  /*18690*/  @!P2 SYNCS.PHASECHK.TRANS64 P2, [R7+URZ+0x2d850], R4 ;  /* 0x02d850040700a5a7 */ /* 0x000ea4000804007f */
[----:B--2---:R-:W-:Y:S05]  /*186a0*/  @!P2 BRA `(.L_x_11056) ;  /* 0xfffffffc00eca947 */ /* 0x004fea000383ffff */
[----:B------:R-:W-:Y:S05]  /*186b0*/  BRA `(.L_x_11053) ;  /* 0xffffff3800c87947 */ /* 0x000fea000383ffff */
.L_x_11069:
[----:B----4-:R-:W-:-:S04]  /*186c0*/  IMAD.U32 R5, RZ, RZ, UR9 ;  /* 0x00000009ff057e24 */ /* 0x010fc8000f8e00ff */
[----:B------:R4:W0:Y:S03]  /*186d0*/  SYNCS.PHASECHK.TRANS64.TRYWAIT P0, [R5+URZ+0x2d850], R0 ;  /* 0x02d85000050075a7 */ /* 0x000826000800017f */
[----:B0-----:R-:W-:Y:S05]  /*186e0*/  @!P0 NANOSLEEP.SYNCS 0x989680 ;  /* 0x009896800000895d */ /* 0x001fea0003900000 */
[----:B------:R-:W0:Y:S02]  /*186f0*/  @!P0 SYNCS.PHASECHK.TRANS64 P0, [R5+URZ+0x2d850], R0 ;  /* 0x02d85000050085a7 */ /* 0x000e24000800007f */
[----:B0-----:R-:W-:Y:S05]  /*18700*/  @!P0 BRA `(.L_x_11069) ;  /* 0xfffffffc00ec8947 */ /* 0x001fea000383ffff */
[----:B------:R-:W-:Y:S05]  /*18710*/  BRA `(.L_x_11068) ;  /* 0xffffff7000087947 */ /* 0x000fea000383ffff */
.L_x_11111:
        /* <DEDUP_REMOVED lines=11> */
.L_x_11218:
[----:B------:R-:W-:Y:S05]  /*187d0*/  BSYNC B0 ;  /* 0x0000000000007941 */ /* 0x000fea0003800000 */
.L_x_11217:
[----:B------:R-:W-:Y:S05]  /*187e0*/  BRA `(.L_x_11219) ;  /* 0xffffffb000207947 */ /* 0x000fea000383ffff */
.L_x_11113:
[----:B------:R-:W-:Y:S01]  /*187f0*/  BSSY B0, `(.L_x_11220) ;  /* 0x0000006000007945 */ /* 0x000fe20003800000 */
[----:B------:R-:W-:-:S07]  /*18800*/  IMAD.MOV.U32 R15, RZ, RZ, -0x1 ;  /* 0xffffffffff0f7424 */ /* 0x000fce00078e00ff */
[----:B01----:R-:W-:Y:S05]  /*18810*/  WARPSYNC.COLLECTIVE R15, `(.L_x_11221) ;  /* 0x000000000f0c7348 */ /* 0x003fea0003c00000 */
[----:B------:R-:W-:Y:S02]  /*18820*/  ELECT P6, UR62, PT ;  /* 0x00000000003e782f */ /* 0x000fe400038c0000 */
[----:B------:R-:W-:Y:S01]  /*18830*/  MOV R14, UR62 ;  /* 0x0000003e000e7c02 */ /* 0x000fe20008000f00 */
[----:B01----:R-:W-:Y:S10]  /*18840*/  ENDCOLLECTIVE ;  /* 0x000000000000791b */ /* 0x003ff40003800000 */
.L_x_11221:
[----:B------:R-:W-:Y:S05]  /*18850*/  BSYNC B0 ;  /* 0x0000000000007941 */ /* 0x000fea0003800000 */
.L_x_11220:
[----:B------:R-:W-:Y:S05]  /*18860*/  BRA `(.L_x_11222) ;  /* 0xffffffb000287947 */ /* 0x000fea000383ffff */
.L_x_11115:
[----:B0-----:R0:W2:Y:S02]  /*18870*/  SYNCS.PHASECHK.TRANS64.TRYWAIT P0, [R0+URZ+0x2d840], R3 ;  /* 0x02d84003000075a7 */ /* 0x0010a4000800017f */
[----:B--2---:R-:W-:Y:S05]  /*18880*/  @!P0 NANOSLEEP.SYNCS 0x989680 ;  /* 0x009896800000895d */ /* 0x004fea0003900000 */
[----:B------:R-:W2:Y:S02]  /*18890*/  @!P0 SYNCS.PHASECHK.TRANS64 P0, [R0+URZ+0x2d840], R3 ;  /* 0x02d84003000085a7 */ /* 0x000ea4000800007f */
[----:B--2---:R-:W-:Y:S05]  /*188a0*/  @!P0 BRA `(.L_x_11115) ;  /* 0xfffffffc00f08947 */ /* 0x004fea000383ffff */
[----:B------:R-:W-:Y:S05]  /*188b0*/  BRA `(.L_x_11223) ;  /* 0xffffffb000787947 */ /* 0x000fea000383ffff */
.L_x_11119:
[----:B------:R-:W2:Y:S01]  /*188c0*/  LDL.LU R11, [R1+0x10] ;  /* 0x00001000010b7983 */ /* 0x000ea20000300800 */
[----:B------:R-:W-:Y:S02]  /*188d0*/  IMAD.MOV.U32 R0, RZ, RZ, R12 ;  /* 0x000000ffff007224 */ /* 0x000fe400078e000c */
[----:B------:R-:W-:Y:S02]  /*188e0*/  IMAD.MOV.U32 R13, RZ, RZ, R4 ;  /* 0x000000ffff0d7224 */ /* 0x000fe400078e0004 */
[----:B------:R-:W-:Y:S02]  /*188f0*/  IMAD.MOV.U32 R12, RZ, RZ, RZ ;  /* 0x000000ffff0c7224 */ /* 0x000fe400078e00ff */
[----:B------:R-:W-:Y:S02]  /*18900*/  IMAD.MOV.U32 R15, RZ, RZ, -0x1 ;  /* 0xffffffffff0f7424 */ /* 0x000fe400078e00ff */
[----:B------:R-:W-:Y:S02]  /*18910*/  IMAD.IADD R0, R21, 0x1, R0 ;  /* 0x0000000115007824 */ /* 0x000fe400078e0200 */
[----:B--2---:R-:W-:-:S02]  /*18920*/  IMAD R6, R11, R9, RZ ;  /* 0x000000090b067224 */ /* 0x004fc400078e02ff */
[----:B------:R-:W-:Y:S02]  /*18930*/  IMAD.MOV.U32 R11, RZ, RZ, 0x1c1f ;  /* 0x00001c1fff0b7424 */ /* 0x000fe400078e00ff */
[C---:B------:R-:W-:Y:S01]  /*18940*/  VIADD R9, R0.reuse, 0x20 ;  /* 0x0000002000097836 */ /* 0x040fe20000000000 */
[----:B------:R-:W-:-:S13]  /*18950*/  ISETP.GE.AND P4, PT, R0, R6, PT ;  /* 0x000000060000720c */ /* 0x000fda0003f86270 */
[----:B-----5:R-:W-:Y:S05]  /*18960*/  WARPSYNC.COLLECTIVE R15, `(.L_x_11224) ;  /* 0x000000000f087348 */ /* 0x020fea0003c00000 */
[----:B------:R0:W1:Y:S02]  /*18970*/  SHFL.IDX P6, R14, R13, R12, R11 ;  /* 0x0000000c0d0e7389 */ /* 0x00006400000c000b */
[----:B01---5:R-:W-:Y:S01]  /*18980*/  ENDCOLLECTIVE ;  /* 0x000000000000791b */ /* 0x023fe20003800000 */
.L_x_11224:
[----:B------:R-:W-:Y:S02]  /*18990*/  IMAD.MOV.U32 R13, RZ, RZ, R5 ;  /* 0x000000ffff0d7224 */ /* 0x000fe400078e0005 */
[----:B------:R-:W-:-:S07]  /*189a0*/  IMAD.MOV.U32 R2, RZ, RZ, R14 ;  /* 0x000000ffff027224 */ /* 0x000fce00078e000e */
[----:B------:R-:W-:Y:S05]  /*189b0*/  WARPSYNC.COLLECTIVE R15, `(.L_x_11225) ;  /* 0x000000000f087348 */ /* 0x000fea0003c00000 */
[----:B------:R0:W1:Y:S02]  /*189c0*/  SHFL.IDX P6, R14, R13, R12, R11 ;  /* 0x0000000c0d0e7389 */ /* 0x00006400000c000b */
[----:B01----:R-:W-:Y:S01]  /*189d0*/  ENDCOLLECTIVE ;  /* 0x000000000000791b */ /* 0x003fe20003800000 */
.L_x_11225:
[----:B------:R-:W-:Y:S02]  /*189e0*/  IMAD.MOV.U32 R13, RZ, RZ, R4 ;  /* 0x000000ffff0d7224 */ /* 0x000fe400078e0004 */
[----:B------:R-:W-:Y:S02]  /*189f0*/  IMAD.MOV.U32 R12, RZ, RZ, 0x1 ;  /* 0x00000001ff0c7424 */ /* 0x000fe400078e00ff */
[----:B------:R-:W-:-:S07]  /*18a00*/  IMAD.MOV.U32 R3, RZ, RZ, R14 ;  /* 0x000000ffff037224 */ /* 0x000fce00078e000e */
[----:B------:R-:W-:Y:S05]  /*18a10*/  WARPSYNC.COLLECTIVE R15, `(.L_x_11226) ;  /* 0x000000000f087348 */ /* 0x000fea0003c00000 */
[----:B------:R0:W1:Y:S02]  /*18a20*/  SHFL.IDX P6, R14, R13, R12, R11 ;  /* 0x0000000c0d0e7389 */ /* 0x00006400000c000b */
[----:B01----:R-:W-:Y:S01]  /*18a30*/  ENDCOLLECTIVE ;  /* 0x000000000000791b */ /* 0x003fe20003800000 */
.L_x_11226:
        /* <DEDUP_REMOVED lines=17> */
.L_x_11227:
[----:B------:R-:W-:Y:S02]  /*18b50*/  IMAD.MOV.U32 R13, RZ, RZ, R4 ;  /* 0x000000ffff0d7224 */ /* 0x000fe400078e0004 */
[----:B------:R-:W-:Y:S02]  /*18b60*/  IMAD.MOV.U32 R12, RZ, RZ, 0x2 ;  /* 0x00000002ff0c7424 */ /* 0x000fe400078e00ff */
[----:B------:R-:W-:-:S07]  /*18b70*/  IMAD.MOV.U32 R3, RZ, RZ, R14 ;  /* 0x000000ffff037224 */ /* 0x000fce00078e000e */
[----:B------:R-:W-:Y:S05]  /*18b80*/  WARPSYNC.COLLECTIVE R15, `(.L_x_11228) ;  /* 0x000000000f087348 */ /* 0x000fea0003c00000 */
[----:B------:R0:W1:Y:S02]  /*18b90*/  SHFL.IDX P6, R14, R13, R12, R11 ;  /* 0x0000000c0d0e7389 */ /* 0x00006400000c000b */
[----:B01----:R-:W-:Y:S01]  /*18ba0*/  ENDCOLLECTIVE ;  /* 0x000000000000791b */ /* 0x003fe20003800000 */
.L_x_11228:
        /* <DEDUP_REMOVED lines=18> */
.L_x_11229:
[----:B------:R-:W-:Y:S02]  /*18cd0*/  IMAD.MOV.U32 R13, RZ, RZ, R4 ;  /* 0x000000ffff0d7224 */ /* 0x000fe400078e0004 */
[----:B------:R-:W-:Y:S02]  /*18ce0*/  IMAD.MOV.U32 R12, RZ, RZ, 0x3 ;  /* 0x00000003ff0c7424 */ /* 0x000fe400078e00ff */
[----:B------:R-:W-:-:S07]  /*18cf0*/  IMAD.MOV.U32 R3, RZ, RZ, R14 ;  /* 0x000000ffff037224 */ /* 0x000fce00078e000e */
[----:B------:R-:W-:Y:S05]  /*18d00*/  WARPSYNC.COLLECTIVE R15, `(.L_x_11230) ;  /* 0x000000000f087348 */ /* 0x000fea0003c00000 */
[----:B------:R0:W1:Y:S02]  /*18d10*/  SHFL.IDX P6, R14, R13, R12, R11 ;  /* 0x0000000c0d0e7389 */ /* 0x00006400000c000b */
[----:B01----:R-:W-:Y:S01]  /*18d20*/  ENDCOLLECTIVE ;  /* 0x000000000000791b */ /* 0x003fe20003800000 */
.L_x_11230:
        /* <DEDUP_REMOVED lines=10> */
.L_x_11231:
[----:B------:R-:W-:Y:S01]  /*18dd0*/  @!PT LDS RZ, [RZ] ;  /* 0x00000000fffff984 */ /* 0x000fe20000000800 */
[----:B------:R-:W-:Y:S01]  /*18de0*/  @!PT LDS RZ, [RZ] ;  /* 0x00000000fffff984 */ /* 0x000fe20000000800 */
[----:B------:R-:W-:Y:S01]  /*18df0*/  @!PT LDS RZ, [RZ] ;  /* 0x00000000fffff984 */ /* 0x000fe20000000800 */
[----:B------:R-:W-:Y:S04]  /*18e00*/  @!P3 LDGSTS.E.BYPASS.LTC128B.128 [R10+0xd400], desc[UR50][R2.64], !P2 ;  /* 0x0d400000020abfae */ /* 0x000fe8000d101d72 */
[----:B------:R-:W-:Y:S04]  /*18e10*/  @!P3 LDGSTS.E.BYPASS.LTC128B.128 [R10+0x10400], desc[UR50][R2.64+0x40], !P1 ;  /* 0x10400040020abfae */ /* 0x000fe8000c901d72 */
[----:B------:R0:W-:Y:S01]  /*18e20*/  @!P3 LDGSTS.E.BYPASS.LTC128B.128 [R10+0x13400], desc[UR50][R2.64+0x80], !P0 ;  /* 0x13400080020abfae */ /* 0x0001e2000c101d72 */
[----:B------:R-:W-:Y:S02]  /*18e30*/  IMAD.MOV.U32 R13, RZ, RZ, R7 ;  /* 0x000000ffff0d7224 */ /* 0x000fe400078e0007 */
[----:B------:R-:W-:-:S02]  /*18e40*/  IMAD.MOV.U32 R12, RZ, RZ, RZ ;  /* 0x000000ffff0c7224 */ /* 0x000fc400078e00ff */
[----:B0-----:R-:W-:Y:S02]  /*18e50*/  VIADD R2, R0, 0x60 ;  /* 0x0000006000027836 */ /* 0x001fe40000000000 */
[----:B------:R-:W-:-:S07]  /*18e60*/  IMAD.MOV.U32 R3, RZ, RZ, R14 ;  /* 0x000000ffff037224 */ /* 0x000fce00078e000e */
[----:B------:R-:W-:Y:S05]  /*18e70*/  WARPSYNC.COLLECTIVE R15, `(.L_x_11232) ;  /* 0x000000000f087348 */ /* 0x000fea0003c00000 */
[----:B------:R0:W1:Y:S02]  /*18e80*/  SHFL.IDX P6, R14, R13, R12, R11 ;  /* 0x0000000c0d0e7389 */ /* 0x00006400000c000b */
[----:B01----:R-:W-:Y:S01]  /*18e90*/  ENDCOLLECTIVE ;  /* 0x000000000000791b */ /* 0x003fe20003800000 */
.L_x_11232:
[----:B------:R-:W-:-:S13]  /*18ea0*/  ISETP.GE.AND P3, PT, R2, R6, PT ;  /* 0x000000060200720c */ /* 0x000fda0003f66270 */
[----:B------:R-:W-:Y:S01]  /*18eb0*/  @!P3 LEA R3, P5, R20, R3, 0x1 ;  /* 0x000000031403b211 */ /* 0x000fe200078a08ff */
[----:B------:R-:W-:-:S04]  /*18ec0*/  IMAD.MOV.U32 R13, RZ, RZ, R8 ;  /* 0x000000ffff0d7224 */ /* 0x000fc800078e0008 */
[----:B------:R-:W-:Y:S02]  /*18ed0*/  @!P3 IMAD.X R9, RZ, RZ, R4, P5 ;  /* 0x000000ffff09b224 */ /* 0x000fe400028e0604 */
[----:B------:R-:W-:Y:S02]  /*18ee0*/  @!P3 IMAD.MOV.U32 R2, RZ, RZ, R3 ;  /* 0x000000ffff02b224 */ /* 0x000fe400078e0003 */
[----:B------:R-:W-:-:S05]  /*18ef0*/  @!P3 IMAD.MOV.U32 R3, RZ, RZ, R9 ;  /* 0x000000ffff03b224 */ /* 0x000fca00078e0009 */
        /* <DEDUP_REMOVED lines=10> */
.L_x_11233:
        /* <DEDUP_REMOVED lines=8> */
.L_x_11234:
        /* <DEDUP_REMOVED lines=15> */
.L_x_11235:
[----:B------:R-:W-:Y:S05]  /*19110*/  BRA `(.L_x_11236) ;  /* 0xffffffb800087947 */ /* 0x000fea000383ffff */
.L_x_11122:
[----:B0-----:R0:W1:Y:S02]  /*19120*/  SYNCS.PHASECHK.TRANS64.TRYWAIT P0, [R22+URZ+0x2d820], R3 ;  /* 0x02d82003160075a7 */ /* 0x001064000800017f */
[----:B-1----:R-:W-:Y:S05]  /*19130*/  @!P0 NANOSLEEP.SYNCS 0x989680 ;  /* 0x009896800000895d */ /* 0x002fea0003900000 */
[----:B------:R-:W1:Y:S02]  /*19140*/  @!P0 SYNCS.PHASECHK.TRANS64 P0, [R22+URZ+0x2d820], R3 ;  /* 0x02d82003160085a7 */ /* 0x000e64000800007f */
[----:B-1----:R-:W-:Y:S05]  /*19150*/  @!P0 BRA `(.L_x_11122) ;  /* 0xfffffffc00f08947 */ /* 0x002fea000383ffff */
[----:B------:R-:W-:Y:S05]  /*19160*/  BRA `(.L_x_11237) ;  /* 0xffffffb8007c7947 */ /* 0x000fea000383ffff */
.L_x_11131:
[----:B-1----:R1:W2:Y:S02]  /*19170*/  SYNCS.PHASECHK.TRANS64.TRYWAIT P0, [R3+URZ+0x2d840], R2 ;  /* 0x02d84002030075a7 */ /* 0x0022a4000800017f */
[----:B--2---:R-:W-:Y:S05]  /*19180*/  @!P0 NANOSLEEP.SYNCS 0x989680 ;  /* 0x009896800000895d */ /* 0x004fea0003900000 */
[----:B------:R-:W2:Y:S02]  /*19190*/  @!P0 SYNCS.PHASECHK.TRANS64 P0, [R3+URZ+0x2d840], R2 ;  /* 0x02d84002030085a7 */ /* 0x000ea4000800007f */
[----:B--2---:R-:W-:Y:S05]  /*191a0*/  @!P0 BRA `(.L_x_11131) ;  /* 0xfffffffc00f08947 */ /* 0x004fea000383ffff */
[----:B------:R-:W-:Y:S05]  /*191b0*/  BRA `(.L_x_11238) ;  /* 0xffffffbc00287947 */ /* 0x000fea000383ffff */
.L_x_11138:
[----:B0-----:R0:W1:Y:S02]  /*191c0*/  SYNCS.PHASECHK.TRANS64.TRYWAIT P0, [R3+URZ+0x60], R2 ;  /* 0x00006002030075a7 */ /* 0x001064000800017f */
[----:B-1----:R-:W-:Y:S05]  /*191d0*/  @!P0 NANOSLEEP.SYNCS 0x989680 ;  /* 0x009896800000895d */ /* 0x002fea0003900000 */
[----:B------:R-:W1:Y:S02]  /*191e0*/  @!P0 SYNCS.PHASECHK.TRANS64 P0, [R3+URZ+0x60], R2 ;  /* 0x00006002030085a7 */ /* 0x000e64000800007f */
[----:B-1----:R-:W-:Y:S05]  /*191f0*/  @!P0 BRA `(.L_x_11138) ;  /* 0xfffffffc00f08947 */ /* 0x002fea000383ffff */
[----:B------:R-:W-:Y:S05]  /*19200*/  BRA `(.L_x_11239) ;  /* 0xffffffc000347947 */ /* 0x000fea000383ffff */
.L_x_11148:
[----:B-1----:R1:W2:Y:S02]  /*19210*/  SYNCS.PHASECHK.TRANS64.TRYWAIT P0, [R3+URZ+0x2d840], R2 ;  /* 0x02d84002030075a7 */ /* 0x0022a4000800017f */
[----:B--2---:R-:W-:Y:S05]  /*19220*/  @!P0 NANOSLEEP.SYNCS 0x989680 ;  /* 0x009896800000895d */ /* 0x004fea0003900000 */
[----:B------:R-:W2:Y:S02]  /*19230*/  @!P0 SYNCS.PHASECHK.TRANS64 P0, [R3+URZ+0x2d840], R2 ;  /* 0x02d84002030085a7 */ /* 0x000ea4000800007f */
[----:B--2---:R-:W-:Y:S05]  /*19240*/  @!P0 BRA `(.L_x_11148) ;  /* 0xfffffffc00f08947 */ /* 0x004fea000383ffff */
[----:B------:R-:W-:Y:S05]  /*19250*/  BRA `(.L_x_11240) ;  /* 0xffffffc400f07947 */ /* 0x000fea000383ffff */
.L_x_11155:
[----:B0-----:R0:W1:Y:S02]  /*19260*/  SYNCS.PHASECHK.TRANS64.TRYWAIT P0, [R12+URZ+0x60], R26 ;  /* 0x0000601a0c0075a7 */ /* 0x001064000800017f */
[----:B-1----:R-:W-:Y:S05]  /*19270*/  @!P0 NANOSLEEP.SYNCS 0x989680 ;  /* 0x009896800000895d */ /* 0x002fea0003900000 */
[----:B------:R-:W1:Y:S02]  /*19280*/  @!P0 SYNCS.PHASECHK.TRANS64 P0, [R12+URZ+0x60], R26 ;  /* 0x0000601a0c0085a7 */ /* 0x000e64000800007f */
[----:B-1----:R-:W-:Y:S05]  /*19290*/  @!P0 BRA `(.L_x_11155) ;  /* 0xfffffffc00f08947 */ /* 0x002fea000383ffff */
[----:B------:R-:W-:Y:S05]  /*192a0*/  BRA `(.L_x_11241) ;  /* 0xffffffc800fc7947 */ /* 0x000fea000383ffff */
.L_x_11165:
[----:B-1----:R1:W2:Y:S02]  /*192b0*/  SYNCS.PHASECHK.TRANS64.TRYWAIT P0, [R2+URZ+0x2d840], R3 ;  /* 0x02d84003020075a7 */ /* 0x0022a4000800017f */
[----:B--2---:R-:W-:Y:S05]  /*192c0*/  @!P0 NANOSLEEP.SYNCS 0x989680 ;  /* 0x009896800000895d */ /* 0x004fea0003900000 */
[----:B------:R-:W2:Y:S02]  /*192d0*/  @!P0 SYNCS.PHASECHK.TRANS64 P0, [R2+URZ+0x2d840], R3 ;  /* 0x02d84003020085a7 */ /* 0x000ea4000800007f */
[----:B--2---:R-:W-:Y:S05]  /*192e0*/  @!P0 BRA `(.L_x_11165) ;  /* 0xfffffffc00f08947 */ /* 0x004fea000383ffff */
[----:B------:R-:W-:Y:S05]  /*192f0*/  BRA `(.L_x_11242) ;  /* 0xffffffd000847947 */ /* 0x000fea000383ffff */
.L_x_11172:
[----:B0-----:R0:W1:Y:S02]  /*19300*/  SYNCS.PHASECHK.TRANS64.TRYWAIT P0, [R7+URZ+0x60], R2 ;  /* 0x00006002070075a7 */ /* 0x001064000800017f */
[----:B-1----:R-:W-:Y:S05]  /*19310*/  @!P0 NANOSLEEP.SYNCS 0x989680 ;  /* 0x009896800000895d */ /* 0x002fea0003900000 */
[----:B------:R-:W1:Y:S02]  /*19320*/  @!P0 SYNCS.PHASECHK.TRANS64 P0, [R7+URZ+0x60], R2 ;  /* 0x00006002070085a7 */ /* 0x000e64000800007f */
[----:B-1----:R-:W-:Y:S05]  /*19330*/  @!P0 BRA `(.L_x_11172) ;  /* 0xfffffffc00f08947 */ /* 0x002fea000383ffff */
[----:B------:R-:W-:Y:S05]  /*19340*/  BRA `(.L_x_11243) ;  /* 0xffffffd400947947 */ /* 0x000fea000383ffff */
.L_x_11184:
[----:B0-----:R0:W1:Y:S02]  /*19350*/  SYNCS.PHASECHK.TRANS64.TRYWAIT P0, [R3+URZ+0x2d860], R0 ;  /* 0x02d86000030075a7 */ /* 0x001064000800017f */
[----:B-1----:R-:W-:Y:S05]  /*19360*/  @!P0 NANOSLEEP.SYNCS 0x989680 ;  /* 0x009896800000895d */ /* 0x002fea0003900000 */
[----:B------:R-:W1:Y:S02]  /*19370*/  @!P0 SYNCS.PHASECHK.TRANS64 P0, [R3+URZ+0x2d860], R0 ;  /* 0x02d86000030085a7 */ /* 0x000e64000800007f */
[----:B-1----:R-:W-:Y:S05]  /*19380*/  @!P0 BRA `(.L_x_11184) ;  /* 0xfffffffc00f08947 */ /* 0x002fea000383ffff */
[----:B------:R-:W-:Y:S05]  /*19390*/  BRA `(.L_x_11244) ;  /* 0xffffffdc00087947 */ /* 0x000fea000383ffff */
.L_x_11192:
        /* <DEDUP_REMOVED lines=8> */
.L_x_11246:
[----:B------:R-:W-:Y:S05]  /*19420*/  BSYNC B0 ;  /* 0x0000000000007941 */ /* 0x000fea0003800000 */
.L_x_11245:
        /* <DEDUP_REMOVED lines=9> */
.L_x_11247:
[----:B------:R-:W-:Y:S02]  /*194c0*/  ULDC UR4, c[0x0][0xc3c] ;  /* 0x00030f0000047ab9 */ /* 0x000fe40000000800 */
[----:B------:R-:W-:-:S13]  /*194d0*/  ISETP.GE.OR P1, PT, R7, UR4, !P0 ;  /* 0x0000000407007c0c */ /* 0x000fda000c726670 */
[----:B------:R-:W0:Y:S01]  /*194e0*/  @!P1 LDC.64 R2, c[0x0][0xc80] ;  /* 0x00032000ff029b82 */ /* 0x000e220000000a00 */
[----:B------:R-:W-:Y:S02]  /*194f0*/  IMAD.MOV.U32 R17, RZ, RZ, RZ ;  /* 0x000000ffff117224 */ /* 0x000fe400078e00ff */
[----:B------:R-:W-:Y:S02]  /*19500*/  IMAD.MOV.U32 R11, RZ, RZ, RZ ;  /* 0x000000ffff0b7224 */ /* 0x000fe400078e00ff */
[----:B------:R-:W-:Y:S02]  /*19510*/  IMAD.MOV.U32 R5, RZ, RZ, R14 ;  /* 0x000000ffff057224 */ /* 0x000fe400078e000e */
[----:B0-----:R-:W-:-:S06]  /*19520*/  @!P1 IMAD.WIDE R2, R7, 0x4, R2 ;  /* 0x0000000407029825 */ /* 0x001fcc00078e0202 */
[----:B------:R-:W2:Y:S01]  /*19530*/  @!P1 LDG.E R2, desc[UR50][R2.64] ;  /* 0x0000003202029981 */ /* 0x000ea2000c1e1900 */
[C---:B------:R-:W-:Y:S02]  /*19540*/  ISETP.GE.U32.AND P2, PT, R8.reuse, 0x2, PT ;  /* 0x000000020800780c */ /* 0x040fe40003f46070 */
[C---:B------:R-:W-:Y:S02]  /*19550*/  ISETP.GE.U32.AND P3, PT, R8.reuse, 0x4, PT ;  /* 0x000000040800780c */ /* 0x040fe40003f66070 */
[C---:B------:R-:W-:Y:S02]  /*19560*/  ISETP.GE.U32.AND P4, PT, R8.reuse, 0x8, PT ;  /* 0x000000080800780c */ /* 0x040fe40003f86070 */
[C---:B------:R-:W-:Y:S01]  /*19570*/  ISETP.GE.U32.AND P5, PT, R8.reuse, 0x10, PT ;  /* 0x000000100800780c */ /* 0x040fe20003fa6070 */
[----:B--2---:R-:W-:Y:S01]  /*19580*/  @!P1 IMAD.MOV.U32 R17, RZ, RZ, R2 ;  /* 0x000000ffff119224 */ /* 0x004fe200078e0002 */
[----:B------:R-:W-:-:S03]  /*19590*/  ISETP.NE.AND P1, PT, R8, RZ, PT ;  /* 0x000000ff0800720c */ /* 0x000fc60003f25270 */
[----:B------:R-:W-:-:S10]  /*195a0*/  IMAD.MOV.U32 R13, RZ, RZ, R17 ;  /* 0x000000ffff0d7224 */ /* 0x000fd400078e0011 */
[----:B------:R-:W-:Y:S05]  /*195b0*/  WARPSYNC.COLLECTIVE R15, `(.L_x_11248) ;  /* 0x000000000f087348 */ /* 0x000fea0003c00000 */
[----:B------:R0:W1:Y:S02]  /*195c0*/  SHFL.UP P6, R14, R13, R12, R11 ;  /* 0x0400000c0d0e7389 */ /* 0x00006400000c000b */
[----:B01----:R-:W-:Y:S01]  /*195d0*/  ENDCOLLECTIVE ;  /* 0x000000000000791b */ /* 0x003fe20003800000 */
.L_x_11248:
[----:B------:R-:W-:Y:S01]  /*195e0*/  IMAD.MOV.U32 R12, RZ, RZ, 0x2 ;  /* 0x00000002ff0c7424 */ /* 0x000fe200078e00ff */
[----:B------:R-:W-:-:S05]  /*195f0*/  SEL R4, R14, RZ, P1 ;  /* 0x000000ff0e047207 */ /* 0x000fca0000800000 */
[----:B------:R-:W-:-:S04]  /*19600*/  IMAD.IADD R4, R17, 0x1, R4 ;  /* 0x0000000111047824 */ /* 0x000fc800078e0204 */
[----:B------:R-:W-:-:S07]  /*19610*/  IMAD.MOV.U32 R13, RZ, RZ, R4 ;  /* 0x000000ffff0d7224 */ /* 0x000fce00078e0004 */
[----:B------:R-:W-:Y:S05]  /*19620*/  WARPSYNC.COLLECTIVE R15, `(.L_x_11249) ;  /* 0x000000000f087348 */ /* 0x000fea0003c00000 */
[----:B------:R0:W1:Y:S02]  /*19630*/  SHFL.UP P6, R14, R13, R12, R11 ;  /* 0x0400000c0d0e7389 */ /* 0x00006400000c000b */
[----:B01----:R-:W-:Y:S01]  /*19640*/  ENDCOLLECTIVE ;  /* 0x000000000000791b */ /* 0x003fe20003800000 */
.L_x_11249:
[----:B------:R-:W-:Y:S01]  /*19650*/  IMAD.MOV.U32 R12, RZ, RZ, 0x4 ;  /* 0x00000004ff0c7424 */ /* 0x000fe200078e00ff */
[----:B------:R-:W-:-:S05]  /*19660*/  SEL R3, R14, RZ, P2 ;  /* 0x000000ff0e037207 */ /* 0x000fca0001000000 */
[----:B------:R-:W-:-:S04]  /*19670*/  IMAD.IADD R6, R4, 0x1, R3 ;  /* 0x0000000104067824 */ /* 0x000fc800078e0203 */
[----:B------:R-:W-:-:S07]  /*19680*/  IMAD.MOV.U32 R13, RZ, RZ, R6 ;  /* 0x000000ffff0d7224 */ /* 0x000fce00078e0006 */
[----:B------:R-:W-:Y:S05]  /*19690*/  WARPSYNC.COLLECTIVE R15, `(.L_x_11250) ;  /* 0x000000000f087348 */ /* 0x000fea0003c00000 */
[----:B------:R0:W1:Y:S02]  /*196a0*/  SHFL.UP P6, R14, R13, R12, R11 ;  /* 0x0400000c0d0e7389 */ /* 0x00006400000c000b */
[----:B01----:R-:W-:Y:S01]  /*196b0*/  ENDCOLLECTIVE ;  /* 0x000000000000791b */ /* 0x003fe20003800000 */
.L_x_11250:
[----:B------:R-:W-:Y:S01]  /*196c0*/  IMAD.MOV.U32 R12, RZ, RZ, 0x8 ;  /* 0x00000008ff0c7424 */ /* 0x000fe200078e00ff */
[----:B------:R-:W-:-:S05]  /*196d0*/  SEL R3, R14, RZ, P3 ;  /* 0x000000ff0e037207 */ /* 0x000fca0001800000 */
[----:B------:R-:W-:-:S04]  /*196e0*/  IMAD.IADD R2, R6, 0x1, R3 ;  /* 0x0000000106027824 */ /* 0x000fc800078e0203 */
[----:B------:R-:W-:-:S07]  /*196f0*/  IMAD.MOV.U32 R13, RZ, RZ, R2 ;  /* 0x000000ffff0d7224 */ /* 0x000fce00078e0002 */
[----:B------:R-:W-:Y:S05]  /*19700*/  WARPSYNC.COLLECTIVE R15, `(.L_x_11251) ;  /* 0x000000000f087348 */ /* 0x000fea0003c00000 */
[----:B------:R0:W1:Y:S02]  /*19710*/  SHFL.UP P6, R14, R13, R12, R11 ;  /* 0x0400000c0d0e7389 */ /* 0x00006400000c000b */
[----:B01----:R-:W-:Y:S01]  /*19720*/  ENDCOLLECTIVE ;  /* 0x000000000000791b */ /* 0x003fe20003800000 */
.L_x_11251:
[----:B------:R-:W-:Y:S01]  /*19730*/  IMAD.MOV.U32 R12, RZ, RZ, 0x10 ;  /* 0x00000010ff0c7424 */ /* 0x000fe200078e00ff */
[----:B------:R-:W-:-:S05]  /*19740*/  SEL R3, R14, RZ, P4 ;  /* 0x000000ff0e037207 */ /* 0x000fca0002000000 */
[----:B------:R-:W-:-:S04]  /*19750*/  IMAD.IADD R3, R2, 0x1, R3 ;  /* 0x0000000102037824 */ /* 0x000fc800078e0203 */
[----:B------:R-:W-:-:S07]  /*19760*/  IMAD.MOV.U32 R13, RZ, RZ, R3 ;  /* 0x000000ffff0d7224 */ /* 0x000fce00078e0003 */
[----:B------:R-:W-:Y:S05]  /*19770*/  WARPSYNC.COLLECTIVE R15, `(.L_x_11252) ;  /* 0x000000000f087348 */ /* 0x000fea0003c00000 */
[----:B------:R0:W1:Y:S02]  /*19780*/  SHFL.UP P6, R14, R13, R12, R11 ;  /* 0x0400000c0d0e7389 */ /* 0x00006400000c000b */
[----:B01----:R-:W-:Y:S01]  /*19790*/  ENDCOLLECTIVE ;  /* 0x000000000000791b */ /* 0x003fe20003800000 */
.L_x_11252:
        /* <DEDUP_REMOVED lines=8> */
.L_x_11253:
[----:B------:R-:W-:Y:S05]  /*19820*/  BRA `(.L_x_11254) ;  /* 0xffffffdc00b47947 */ /* 0x000fea000383ffff */
.L_x_11197:
        /* <DEDUP_REMOVED lines=8> */
.L_x_11256:
[----:B------:R-:W-:Y:S05]  /*198b0*/  BSYNC B0 ;  /* 0x0000000000007941 */ /* 0x000fea0003800000 */
.L_x_11255:
        /* <DEDUP_REMOVED lines=8> */
.L_x_11257:
[----:B------:R-:W-:Y:S01]  /*19940*/  IMAD.MOV.U32 R12, RZ, RZ, 0x4 ;  /* 0x00000004ff0c7424 */ /* 0x000fe200078e00ff */
[----:B------:R-:W-:-:S05]  /*19950*/  SEL R2, R14, RZ, P2 ;  /* 0x000000ff0e027207 */ /* 0x000fca0001000000 */
[----:B------:R-:W-:-:S04]  /*19960*/  IMAD.IADD R2, R13, 0x1, R2 ;  /* 0x000000010d027824 */ /* 0x000fc800078e0202 */
[----:B------:R-:W-:-:S07]  /*19970*/  IMAD.MOV.U32 R13, RZ, RZ, R2 ;  /* 0x000000ffff0d7224 */ /* 0x000fce00078e0002 */
[----:B------:R-:W-:Y:S05]  /*19980*/  WARPSYNC.COLLECTIVE R15, `(.L_x_11258) ;  /* 0x000000000f087348 */ /* 0x000fea0003c00000 */
[----:B------:R0:W1:Y:S02]  /*19990*/  SHFL.UP P6, R14, R13, R12, R11 ;  /* 0x0400000c0d0e7389 */ /* 0x00006400000c000b */
[----:B01----:R-:W-:Y:S01]  /*199a0*/  ENDCOLLECTIVE ;  /* 0x000000000000791b */ /* 0x003fe20003800000 */
.L_x_11258:
[----:B------:R-:W-:Y:S01]  /*199b0*/  IMAD.MOV.U32 R12, RZ, RZ, 0x8 ;  /* 0x00000008ff0c7424 */ /* 0x000fe200078e00ff */
[----:B------:R-:W-:-:S05]  /*199c0*/  SEL R3, R14, RZ, P3 ;  /* 0x000000ff0e037207 */ /* 0x000fca0001800000 */
[----:B------:R-:W-:-:S04]  /*199d0*/  IMAD.IADD R3, R2, 0x1, R3 ;  /* 0x0000000102037824 */ /* 0x000fc800078e0203 */
[----:B------:R-:W-:-:S07]  /*199e0*/  IMAD.MOV.U32 R13, RZ, RZ, R3 ;  /* 0x000000ffff0d7224 */ /* 0x000fce00078e0003 */
[----:B------:R-:W-:Y:S05]  /*199f0*/  WARPSYNC.COLLECTIVE R15, `(.L_x_11259) ;  /* 0x000000000f087348 */ /* 0x000fea0003c00000 */
[----:B------:R0:W1:Y:S02]  /*19a00*/  SHFL.UP P6, R14, R13, R12, R11 ;  /* 0x0400000c0d0e7389 */ /* 0x00006400000c000b */
[----:B01----:R-:W-:Y:S01]  /*19a10*/  ENDCOLLECTIVE ;  /* 0x000000000000791b */ /* 0x003fe20003800000 */
.L_x_11259:
[----:B------:R-:W-:Y:S01]  /*19a20*/  IMAD.MOV.U32 R12, RZ, RZ, 0x10 ;  /* 0x00000010ff0c7424 */ /* 0x000fe200078e00ff */
[----:B------:R-:W-:-:S05]  /*19a30*/  SEL R4, R14, RZ, P4 ;  /* 0x000000ff0e047207 */ /* 0x000fca0002000000 */
[----:B------:R-:W-:-:S04]  /*19a40*/  IMAD.IADD R4, R3, 0x1, R4 ;  /* 0x0000000103047824 */ /* 0x000fc800078e0204 */
[----:B------:R-:W-:-:S07]  /*19a50*/  IMAD.MOV.U32 R13, RZ, RZ, R4 ;  /* 0x000000ffff0d7224 */ /* 0x000fce00078e0004 */
[----:B------:R-:W-:Y:S05]  /*19a60*/  WARPSYNC.COLLECTIVE R15, `(.L_x_11260) ;  /* 0x000000000f087348 */ /* 0x000fea0003c00000 */
[----:B------:R0:W1:Y:S02]  /*19a70*/  SHFL.UP P6, R14, R13, R12, R11 ;  /* 0x0400000c0d0e7389 */ /* 0x00006400000c000b */
[----:B01----:R-:W-:Y:S01]  /*19a80*/  ENDCOLLECTIVE ;  /* 0x000000000000791b */ /* 0x003fe20003800000 */
.L_x_11260:
        /* <DEDUP_REMOVED lines=8> */
.L_x_11261:
[----:B------:R-:W-:Y:S05]  /*19b10*/  BRA `(.L_x_11262) ;  /* 0xffffffdc00947947 */ /* 0x000fea000383ffff */
.L_x_11199:
[----:B------:R-:W-:Y:S01]  /*19b20*/  BSSY B0, `(.L_x_11263) ;  /* 0x0000006000007945 */ /* 0x000fe20003800000 */
[----:B------:R-:W-:Y:S01]  /*19b30*/  PLOP3.LUT P6, PT, P6, PT, PT, 0x8, 0x0 ;  /* 0x000000000000781c */ /* 0x000fe200037ce170 */
[----:B------:R-:W-:-:S12]  /*19b40*/  IMAD.MOV.U32 R15, RZ, RZ, -0x1 ;  /* 0xffffffffff0f7424 */ /* 0x000fd800078e00ff */
[----:B012---:R-:W-:Y:S05]  /*19b50*/  WARPSYNC.COLLECTIVE R15, `(.L_x_11264) ;  /* 0x000000000f087348 */ /* 0x007fea0003c00000 */
[----:B------:R-:W-:Y:S01]  /*19b60*/  VOTE.ANY R14, PT, P6 ;  /* 0x00000000000e7806 */ /* 0x000fe200030e0100 */
[----:B012---:R-:W-:Y:S06]  /*19b70*/  ENDCOLLECTIVE ;  /* 0x000000000000791b */ /* 0x007fec0003800000 */
.L_x_11264:
[----:B------:R-:W-:Y:S05]  /*19b80*/  BSYNC B0 ;  /* 0x0000000000007941 */ /* 0x000fea0003800000 */
.L_x_11263:
        /* <DEDUP_REMOVED lines=9> */
.L_x_11265:
[----:B------:R-:W-:Y:S01]  /*19c20*/  IMAD.MOV.U32 R17, RZ, RZ, R14 ;  /* 0x000000ffff117224 */ /* 0x000fe200078e000e */
[----:B------:R-:W-:Y:S06]  /*19c30*/  BRA `(.L_x_11266) ;  /* 0xffffffdc00847947 */ /* 0x000fec000383ffff */
.L_x_11201:
[----:B------:R-:W-:Y:S01]  /*19c40*/  BSSY B0, `(.L_x_11267) ;  /* 0x0000007000007945 */ /* 0x000fe20003800000 */
[----:B------:R-:W-:Y:S02]  /*19c50*/  IMAD.MOV.U32 R13, RZ, RZ, R3 ;  /* 0x000000ffff0d7224 */ /* 0x000fe400078e0003 */
[----:B------:R-:W-:Y:S02]  /*19c60*/  IMAD.MOV.U32 R11, RZ, RZ, 0x1f ;  /* 0x0000001fff0b7424 */ /* 0x000fe400078e00ff */
[----:B------:R-:W-:-:S07]  /*19c70*/  IMAD.MOV.U32 R15, RZ, RZ, -0x1 ;  /* 0xffffffffff0f7424 */ /* 0x000fce00078e00ff */
[----:B01234-:R-:W-:Y:S05]  /*19c80*/  WARPSYNC.COLLECTIVE R15, `(.L_x_11268) ;  /* 0x000000000f087348 */ /* 0x01ffea0003c00000 */
[----:B------:R0:W0:Y:S02]  /*19c90*/  SHFL.IDX P6, R14, R13, R12, R11 ;  /* 0x0000000c0d0e7389 */ /* 0x00002400000c000b */
[----:B01234-:R-:W-:Y:S01]  /*19ca0*/  ENDCOLLECTIVE ;  /* 0x000000000000791b */ /* 0x01ffe20003800000 */
.L_x_11268:
[----:B------:R-:W-:Y:S05]  /*19cb0*/  BSYNC B0 ;  /* 0x0000000000007941 */ /* 0x000fea0003800000 */
.L_x_11267:
[----:B------:R-:W-:Y:S05]  /*19cc0*/  BRA `(.L_x_11200) ;  /* 0xffffffdc007c7947 */ /* 0x000fea000383ffff */
.L_x_11205:
[----:B0-----:R0:W1:Y:S02]  /*19cd0*/  SYNCS.PHASECHK.TRANS64.TRYWAIT P0, [R9+URZ+0x2d820], R0 ;  /* 0x02d82000090075a7 */ /* 0x001064000800017f */
[----:B-1----:R-:W-:Y:S05]  /*19ce0*/  @!P0 NANOSLEEP.SYNCS 0x989680 ;  /* 0x009896800000895d */ /* 0x002fea0003900000 */
[----:B------:R-:W1:Y:S02]  /*19cf0*/  @!P0 SYNCS.PHASECHK.TRANS64 P0, [R9+URZ+0x2d820], R0 ;  /* 0x02d82000090085a7 */ /* 0x000e64000800007f */
[----:B-1----:R-:W-:Y:S05]  /*19d00*/  @!P0 BRA `(.L_x_11205) ;  /* 0xfffffffc00f08947 */ /* 0x002fea000383ffff */
[----:B------:R-:W-:Y:S05]  /*19d10*/  BRA `(.L_x_11269) ;  /* 0xffffffe000f47947 */ /* 0x000fea000383ffff */
.L_x_11206:
        /* <DEDUP_REMOVED lines=8> */
[----:B0-2-4-:R-:W-:Y:S05]  /*19da0*/  WARPSYNC.COLLECTIVE R15, `(.L_x_11271) ;  /* 0x000000000f087348 */ /* 0x015fea0003c00000 */
[----:B------:R1:W3:Y:S02]  /*19db0*/  SHFL.IDX P6, R14, R13, R12, R11 ;  /* 0x0000000c0d0e7389 */ /* 0x0002e400000c000b */
[----:B01234-:R-:W-:Y:S01]  /*19dc0*/  ENDCOLLECTIVE ;  /* 0x000000000000791b */ /* 0x01ffe20003800000 */
.L_x_11271:
[----:B------:R-:W-:Y:S05]  /*19dd0*/  BSYNC B0 ;  /* 0x0000000000007941 */ /* 0x000fea0003800000 */
.L_x_11270:
[----:B------:R-:W-:Y:S05]  /*19de0*/  BRA `(.L_x_11272) ;  /* 0xffffffe000dc7947 */ /* 0x000fea000383ffff */
.L_x_11209:
[----:B------:R-:W-:Y:S01]  /*19df0*/  BSSY B1, `(.L_x_11273) ;  /* 0x0000006000017945 */ /* 0x000fe20003800000 */
[----:B------:R-:W-:-:S07]  /*19e00*/  IMAD.MOV.U32 R15, RZ, RZ, -0x1 ;  /* 0xffffffffff0f7424 */ /* 0x000fce00078e00ff */
[----:B0-2-4-:R-:W-:Y:S05]  /*19e10*/  WARPSYNC.COLLECTIVE R15, `(.L_x_11274) ;  /* 0x000000000f0c7348 */ /* 0x015fea0003c00000 */
[----:B------:R-:W-:Y:S02]  /*19e20*/  ELECT P6, UR62, PT ;  /* 0x00000000003e782f */ /* 0x000fe400038c0000 */
[----:B------:R-:W-:Y:S01]  /*19e30*/  MOV R14, UR62 ;  /* 0x0000003e000e7c02 */ /* 0x000fe20008000f00 */
[----:B0-2-4-:R-:W-:Y:S10]  /*19e40*/  ENDCOLLECTIVE ;  /* 0x000000000000791b */ /* 0x015ff40003800000 */
.L_x_11274:
[----:B------:R-:W-:Y:S05]  /*19e50*/  BSYNC B1 ;  /* 0x0000000000017941 */ /* 0x000fea0003800000 */
.L_x_11273:
[----:B------:R-:W-:Y:S05]  /*19e60*/  BRA `(.L_x_11275) ;  /* 0xffffffe000d47947 */ /* 0x000fea000383ffff */
.L_x_11211:
[----:B0-----:R0:W1:Y:S02]  /*19e70*/  SYNCS.PHASECHK.TRANS64.TRYWAIT P0, [R5+URZ], R4 ;  /* 0x00000004050075a7 */ /* 0x001064000800017f */
[----:B-1----:R-:W-:Y:S05]  /*19e80*/  @!P0 NANOSLEEP.SYNCS 0x989680 ;  /* 0x009896800000895d */ /* 0x002fea0003900000 */
[----:B------:R-:W1:Y:S02]  /*19e90*/  @!P0 SYNCS.PHASECHK.TRANS64 P0, [R5+URZ], R4 ;  /* 0x00000004050085a7 */ /* 0x000e64000800007f */
[----:B-1----:R-:W-:Y:S05]  /*19ea0*/  @!P0 BRA `(.L_x_11211) ;  /* 0xfffffffc00f08947 */ /* 0x002fea000383ffff */
[----:B------:R-:W-:Y:S05]  /*19eb0*/  BRA `(.L_x_11276) ;  /* 0xffffffe400087947 */ /* 0x000fea000383ffff */
.L_x_11212:
[----:B-1----:R1:W3:Y:S02]  /*19ec0*/  SYNCS.PHASECHK.TRANS64.TRYWAIT P0, [R3+URZ], R2 ;  /* 0x00000002030075a7 */ /* 0x0022e4000800017f */
[----:B---3--:R-:W-:Y:S05]  /*19ed0*/  @!P0 NANOSLEEP.SYNCS 0x989680 ;  /* 0x009896800000895d */ /* 0x008fea0003900000 */
[----:B------:R-:W3:Y:S02]  /*19ee0*/  @!P0 SYNCS.PHASECHK.TRANS64 P0, [R3+URZ], R2 ;  /* 0x00000002030085a7 */ /* 0x000ee4000800007f */
[----:B---3--:R-:W-:Y:S05]  /*19ef0*/  @!P0 BRA `(.L_x_11212) ;  /* 0xfffffffc00f08947 */ /* 0x008fea000383ffff */
[----:B------:R-:W-:Y:S05]  /*19f00*/  BRA `(.L_x_11277) ;  /* 0xffffffe000fc7947 */ /* 0x000fea000383ffff */
.L_x_11214:
[----:B---3--:R3:W0:Y:S02]  /*19f10*/  SYNCS.PHASECHK.TRANS64.TRYWAIT P0, [R23+URZ], R4 ;  /* 0x00000004170075a7 */ /* 0x008624000800017f */
[----:B0-----:R-:W-:Y:S05]  /*19f20*/  @!P0 NANOSLEEP.SYNCS 0x989680 ;  /* 0x009896800000895d */ /* 0x001fea0003900000 */
[----:B------:R-:W0:Y:S02]  /*19f30*/  @!P0 SYNCS.PHASECHK.TRANS64 P0, [R23+URZ], R4 ;  /* 0x00000004170085a7 */ /* 0x000e24000800007f */
[----:B0-----:R-:W-:Y:S05]  /*19f40*/  @!P0 BRA `(.L_x_11214) ;  /* 0xfffffffc00f08947 */ /* 0x001fea000383ffff */
[----:B------:R-:W-:Y:S05]  /*19f50*/  BRA `(.L_x_11278) ;  /* 0xffffffe400007947 */ /* 0x000fea000383ffff */
.L_x_11279:
        /* <DEDUP_REMOVED lines=10> */
.L_x_15327:


//--------------------- .text._ZN7cutlass13device_kernelIN5flash11enable_sm90INS1_16FlashAttnFwdSm90INS1_25CollectiveMainloopFwdSm90ILi2EN4cute5tupleIJNS5_1CILi1EEES8_S8_EEENS6_IJNS7_ILi192EEENS7_ILi128EEENS7_ILi96EEEEEELi96ENS_6half_tEfNS_4arch4Sm90ELb0ELb1ELb1ELb1ELb0ELb1ELb0ELb0ELb1ELb1ELb0ELb0EEENS1_21CollectiveEpilogueFwdINS6_IJSA_SC_SB_EEES9_SE_SG_Li384ELb1ELb1ELb0ELb0EEENS1_36VarlenDynamicPersistentTileSchedulerILi192ELi128ELi384ELi128ELb0ELb1ELb1ELb1ELb0ELb1EEEEEEEEEvNT_6ParamsE --------------------------
	.section	.text._ZN7cutlass13device_kernelIN5flash11enable_sm90INS1_16FlashAttnFwdSm90INS1_25CollectiveMainloopFwdSm90ILi2EN4cute5tupleIJNS5_1CILi1EEES8_S8_EEENS6_IJNS7_ILi192EEENS7_ILi128EEENS7_ILi96EEEEEELi96ENS_6half_tEfNS_4arch4Sm90ELb0ELb1ELb1ELb1ELb0ELb1ELb0ELb0ELb1ELb1ELb0ELb0EEENS1_21CollectiveEpilogueFwdINS6_IJSA_SC_SB_EEES9_SE_SG_Li384ELb1ELb1ELb0ELb0EEENS1_36VarlenDynamicPersistentTileSchedulerILi192ELi128ELi384ELi128ELb0ELb1ELb1ELb1ELb0ELb1EEEEEEEEEvNT_6ParamsE,"ax",@progbits
	.align	128
.text._ZN7cutlass13device_kernelIN5flash11enable_sm90INS1_16FlashAttnFwdSm90INS1_25CollectiveMainloopFwdSm90ILi2EN4cute5tupleIJNS5_1CILi1EEES8_S8_EEENS6_IJNS7_ILi192EEENS7_ILi128EEENS7_ILi96EEEEEELi96ENS_6half_tEfNS_4arch4Sm90ELb0ELb1ELb1ELb1ELb0ELb1ELb0ELb0ELb1ELb1ELb0ELb0EEENS1_21CollectiveEpilogueFwdINS6_IJSA_SC_SB_EEES9_SE_SG_Li384ELb1ELb1ELb0ELb0EEENS1_36VarlenDynamicPersistentTileSchedulerILi192ELi128ELi384ELi128ELb0ELb1ELb1ELb1ELb0ELb1EEEEEEEEEvNT_6ParamsE:
        .type           _ZN7cutlass13device_kernelIN5flash11enable_sm90INS1_16FlashAttnFwdSm90INS1_25CollectiveMainloopFwdSm90ILi2EN4cute5tupleIJNS5_1CILi1EEES8_S8_EEENS6_IJNS7_ILi192EEENS7_ILi128EEENS7_ILi96EEEEEELi96ENS_6half_tEfNS_4arch4Sm90ELb0ELb1ELb1ELb1ELb0ELb1ELb0ELb0ELb1ELb1ELb0ELb0EEENS1_21CollectiveEpilogueFwdINS6_IJSA_SC_SB_EEES9_SE_SG_Li384ELb1ELb1ELb0ELb0EEENS1_36VarlenDynamicPersistentTileSchedulerILi192ELi128ELi384ELi128ELb0ELb1ELb1ELb1ELb0ELb1EEEEEEEEEvNT_6ParamsE,@function
        .size           _ZN7cutlass13device_kernelIN5flash11enable_sm90INS1_16FlashAttnFwdSm90INS1_25CollectiveMainloopFwdSm90ILi2EN4cute5tupleIJNS5_1CILi1EEES8_S8_EEENS6_IJNS7_ILi192EEENS7_ILi128EEENS7_ILi96EEEEEELi96ENS_6half_tEfNS_4arch4Sm90ELb0ELb1ELb1ELb1ELb0ELb1ELb0ELb0ELb1ELb1ELb0ELb0EEENS1_21CollectiveEpilogueFwdINS6_IJSA_SC_SB_EEES9_SE_SG_Li384ELb1ELb1ELb0ELb0EEENS1_36VarlenDynamicPersistentTileSchedulerILi192ELi128ELi384ELi128ELb0ELb1ELb1ELb1ELb0ELb1EEEEEEEEEvNT_6ParamsE,(.L_x_15328 - _ZN7cutlass13device_kernelIN5flash11enable_sm90INS1_16FlashAttnFwdSm90INS1_25CollectiveMainloopFwdSm90ILi2EN4cute5tupleIJNS5_1CILi1EEES8_S8_EEENS6_IJNS7_ILi192EEENS7_ILi128EEENS7_ILi96EEEEEELi96ENS_6half_tEfNS_4arch4Sm90ELb0ELb1ELb1ELb1ELb0ELb1ELb0ELb0ELb1ELb1ELb0ELb0EEENS1_21CollectiveEpilogueFwdINS6_IJSA_SC_SB_EEES9_SE_SG_Li384ELb1ELb1ELb0ELb0EEENS1_36VarlenDynamicPersistentTileSchedulerILi192ELi128ELi384ELi128ELb0ELb1ELb1ELb1ELb0ELb1EEEEEEEEEvNT_6ParamsE)
        .other          _ZN7cutlass13device_kernelIN5flash11enable_sm90INS1_16FlashAttnFwdSm90INS1_25CollectiveMainloopFwdSm90ILi2EN4cute5tupleIJNS5_1CILi1EEES8_S8_EEENS6_IJNS7_ILi192EEENS7_ILi128EEENS7_ILi96EEEEEELi96ENS_6half_tEfNS_4arch4Sm90ELb0ELb1ELb1ELb1ELb0ELb1ELb0ELb0ELb1ELb1ELb0ELb0EEENS1_21CollectiveEpilogueFwdINS6_IJSA_SC_SB_EEES9_SE_SG_Li384ELb1ELb1ELb0ELb0EEENS1_36VarlenDynamicPersistentTileSchedulerILi192ELi128ELi384ELi128ELb0ELb1ELb1ELb1ELb0ELb1EEEEEEEEEvNT_6ParamsE,@"STO_CUDA_ENTRY STV_DEFAULT"
_ZN7cutlass13device_kernelIN5flash11enable_sm90INS1_16FlashAttnFwdSm90INS1_25CollectiveMainloopFwdSm90ILi2EN4cute5tupleIJNS5_1CILi1EEES8_S8_EEENS6_IJNS7_ILi192EEENS7_ILi128EEENS7_ILi96EEEEEELi96ENS_6half_tEfNS_4arch4Sm90ELb0ELb1ELb1ELb1ELb0ELb1ELb0ELb0ELb1ELb1ELb0ELb0EEENS1_21CollectiveEpilogueFwdINS6_IJSA_SC_SB_EEES9_SE_SG_Li384ELb1ELb1ELb0ELb0EEENS1_36VarlenDynamicPersistentTileSchedulerILi192ELi128ELi384ELi128ELb0ELb1ELb1ELb1ELb0ELb1EEEEEEEEEvNT_6ParamsE:
        /* <DEDUP_REMOVED lines=24> */
.L_x_11281:
[----:B------:R-:W-:Y:S05]  /*0180*/  BSYNC B0 ;  /* 0x0000000000007941 */ /* 0x000fea0003800000 */
.L_x_11280:
        /* <DEDUP_REMOVED lines=41> */
.L_x_11282:
        /* <DEDUP_REMOVED lines=22> */
.L_x_11283:
        /* <DEDUP_REMOVED lines=18> */
.L_x_11284:
        /* <DEDUP_REMOVED lines=22> */
.L_x_11285:
        /* <DEDUP_REMOVED lines=22> */
.L_x_11286:
[----:B------:R-:W-:Y:S01]  /*0960*/  PLOP3.LUT P0, PT, PT, PT, UP0, 0x80, 0x0 ;  /* 0x000000000000781c */ /* 0x000fe20003f0f008 */
[----:B------:R-:W-:Y:S01]  /*0970*/  UMOV UR36, 0x1 ;  /* 0x0000000100247882 */ /* 0x000fe20000000000 */
[----:B------:R-:W-:Y:S01]  /*0980*/  NOP ;  /* 0x0000000000007918 */ /* 0x000fe20000000000 */
[----:B------:R-:W-:Y:S01]  /*0990*/  USEL UR36, UR36, 0x2, !UP0 ;  /* 0x0000000224247887 */ /* 0x000fe2000c000000 */
[----:B------:R-:W-:Y:S01]  /*09a0*/  BSSY B9, `(.L_x_11287) ;  /* 0x000239e000097945 */ /* 0x000fe20003800000 */
[----:B------:R-:W-:Y:S01]  /*09b0*/  ULDC.64 UR40, c[0x0][0x208] ;  /* 0x0000820000287ab9 */ /* 0x000fe20000000a00 */
[----:B012-4-:R-:W-:Y:S07]  /*09c0*/  BAR.SYNC.DEFER_BLOCKING 0x0 ;  /* 0x0000000000007b1d */ /* 0x017fee0000010000 */
[----:B------:R-:W-:Y:S05]  /*09d0*/  @!P0 BRA `(.L_x_11288) ;  /* 0x000001b8000c8947 */ /* 0x000fea0003800000 */
.L_x_11289:
[----:B------:R-:W-:-:S08]  /*09e0*/  NOP ;  /* 0x0000000000007918 */ /* 0x000fd00000000000 */
[----:B------:R-:W0:Y:S02]  /*09f0*/  USETMAXREG.TRY_ALLOC.CTAPOOL UP0, 0xa0 ;  /* 0x000000a0000079c8 */ /* 0x000e240008000600 */
[----:B0-----:R-:W-:-:S13]  /*0a00*/  PLOP3.LUT P0, PT, PT, PT, UP0, 0x80, 0x0 ;  /* 0x000000000000781c */ /* 0x001fda0003f0f008 */
[----:B------:R-:W-:Y:S05]  /*0a10*/  @!P0 BRA `(.L_x_11289) ;  /* 0xfffffffc00f08947 */ /* 0x000fea000383ffff */
[----:B------:R-:W0:Y:S01]  /*0a20*/  S2R R0, SR_TID.X ;  /* 0x0000000000007919 */ /* 0x000e220000002100 */
[----:B------:R-:W1:Y:S01]  /*0a30*/  S2UR UR5, SR_CgaCtaId ;  /* 0x00000000000579c3 */ /* 0x000e620000008800 */
[----:B------:R-:W-:Y:S01]  /*0a40*/  UMOV UR4, 0x400 ;  /* 0x0000040000047882 */ /* 0x000fe20000000000 */
[----:B------:R-:W-:-:S06]  /*0a50*/  LOP3.LUT R23, R23, 0xdfffffff, RZ, 0xc0, !PT ;  /* 0xdfffffff17177812 */ /* 0x000fcc00078ec0ff */
[----:B------:R-:W-:Y:S06]  /*0a60*/  BAR.ARV 0x8, 0x200 ;  /* 0x0208000000007b1d */ /* 0x000fec0000002000 */
[----:B-1----:R-:W-:-:S06]  /*0a70*/  ULEA UR4, UR5, UR4, 0x18 ;  /* 0x0000000405047291 */ /* 0x002fcc000f8ec03f */
[----:B------:R-:W-:Y:S01]  /*0a80*/  IMAD.U32 R2, RZ, RZ, UR4 ;  /* 0x00000004ff027e24 */ /* 0x000fe2000f8e00ff */
[----:B0-----:R-:W-:Y:S01]  /*0a90*/  SHF.R.U32.HI R0, RZ, 0x7, R0 ;  /* 0x00000007ff007819 */ /* 0x001fe20000011600 */
[----:B------:R-:W-:-:S03]  /*0aa0*/  ULDC UR4, c[0x0][0xc3c] ;  /* 0x00030f0000047ab9 */ /* 0x000fc60000000800 */
[----:B------:R-:W-:-:S13]  /*0ab0*/  ISETP.NE.AND P0, PT, R0, 0x1, PT ;  /* 0x000000010000780c */ /* 0x000fda0003f05270 */
[----:B------:R-:W-:Y:S01]  /*0ac0*/  @P0 LOP3.LUT R23, R23, 0x20000000, RZ, 0xfc, !PT ;  /* 0x2000000017170812 */ /* 0x000fe200078efcff */
[----:B------:R-:W-:Y:S08]  /*0ad0*/  @!P0 BAR.ARV 0x9, 0x100 ;  /* 0x0244000000008b1d */ /* 0x000ff00000002000 */
[----:B------:R-:W-:Y:S06]  /*0ae0*/  BAR.SYNC.DEFER_BLOCKING 0x5, 0x200 ;  /* 0x0148000000007b1d */ /* 0x000fec0000010000 */
[----:B------:R-:W0:Y:S02]  /*0af0*/  LDS.128 R72, [R2+0x2d8d0] ;  /* 0x02d8d00002487984 */ /* 0x000e240000000c00 */
[----:B------:R-:W-:Y:S06]  /*0b00*/  BAR.ARV 0x4, 0x200 ;  /* 0x0108000000007b1d */ /* 0x000fec0000002000 */
[----:B0-----:R-:W-:-:S13]  /*0b10*/  ISETP.GE.AND P0, PT, R75, UR4, PT ;  /* 0x000000044b007c0c */ /* 0x001fda000bf06270 */
[----:B------:R-:W-:Y:S05]  /*0b20*/  @P0 BRA `(.L_x_11290) ;  /* 0x0000023800140947 */ /* 0x000fea0003800000 */
[----:B------:R-:W0:Y:S01]  /*0b30*/  S2R R0, SR_TID.X ;  /* 0x0000000000007919 */ /* 0x000e220000002100 */
[----:B------:R-:W-:Y:S01]  /*0b40*/  R2UR UR38, R2 ;  /* 0x00000000022672ca */ /* 0x000fe200000e0000 */
[----:B------:R-:W-:Y:S01]  /*0b50*/  IMAD.MOV.U32 R141, RZ, RZ, 0x40 ;  /* 0x00000040ff8d7424 */ /* 0x000fe200078e00ff */
[----:B------:R-:W-:Y:S01]  /*0b60*/  ULOP3.LUT UR37, UR36, 0x1, URZ, 0xfc, !UPT ;  /* 0x0000000124257892 */ /* 0x000fe2000f8efc3f */
[----:B------:R-:W-:-:S10]  /*0b70*/  IMAD.MOV.U32 R154, RZ, RZ, RZ ;  /* 0x000000ffff9a7224 */ /* 0x000fd400078e00ff */
[----:B------:R-:W-:Y:S01]  /*0b80*/  UIADD3 UR38, UR38, 0xc400, URZ ;  /* 0x0000c40026267890 */ /* 0x000fe2000fffe03f */
[----:B0-----:R-:W-:-:S05]  /*0b90*/  VIADD R13, R0, 0xffffff80 ;  /* 0xffffff80000d7836 */ /* 0x001fca0000000000 */
[----:B------:R-:W-:Y:S02]  /*0ba0*/  SHF.R.S32.HI R0, RZ, 0x1f, R13 ;  /* 0x0000001fff007819 */ /* 0x000fe4000001140d */
[-C--:B------:R-:W-:Y:S02]  /*0bb0*/  LEA.HI R6, R13, R13.reuse, RZ, 0x1 ;  /* 0x0000000d0d067211 */ /* 0x080fe400078f08ff */
[CC--:B------:R-:W-:Y:S02]  /*0bc0*/  LEA.HI R8, R0.reuse, R13.reuse, RZ, 0x2 ;  /* 0x0000000d00087211 */ /* 0x0c0fe400078f10ff */
[----:B------:R-:W-:Y:S02]  /*0bd0*/  LEA.HI R4, R0, R13, RZ, 0x4 ;  /* 0x0000000d00047211 */ /* 0x000fe400078f20ff */
[----:B------:R-:W-:Y:S02]  /*0be0*/  SHF.R.S32.HI R19, RZ, 0x1, R6 ;  /* 0x00000001ff137819 */ /* 0x000fe40000011406 */
[----:B------:R-:W-:-:S02]  /*0bf0*/  LOP3.LUT R7, R6, 0xfffffffe, RZ, 0xc0, !PT ;  /* 0xfffffffe06077812 */ /* 0x000fc400078ec0ff */
[----:B------:R-:W-:Y:S02]  /*0c00*/  LOP3.LUT R10, R8, 0xfffffffc, RZ, 0xc0, !PT ;  /* 0xfffffffc080a7812 */ /* 0x000fe400078ec0ff */
[----:B------:R-:W-:Y:S01]  /*0c10*/  SHF.R.S32.HI R5, RZ, 0x4, R4 ;  /* 0x00000004ff057819 */ /* 0x000fe20000011404 */
[C---:B------:R-:W-:Y:S01]  /*0c20*/  IMAD.IADD R7, R13.reuse, 0x1, -R7 ;  /* 0x000000010d077824 */ /* 0x040fe200078e0a07 */
[----:B------:R-:W-:Y:S01]  /*0c30*/  LEA.HI R9, R6, R19, RZ, 0x1 ;  /* 0x0000001306097211 */ /* 0x000fe200078f08ff */
[----:B------:R-:W-:Y:S01]  /*0c40*/  IMAD.IADD R11, R13, 0x1, -R10 ;  /* 0x000000010d0b7824 */ /* 0x000fe200078e0a0a */
[----:B------:R-:W-:Y:S01]  /*0c50*/  LEA.HI R6, R4, R5, RZ, 0x1 ;  /* 0x0000000504067211 */ /* 0x000fe200078f08ff */
[----:B------:R-:W-:Y:S01]  /*0c60*/  IMAD.SHL.U32 R24, R7, 0x4, RZ ;  /* 0x0000000407187824 */ /* 0x000fe200078e00ff */
[----:B------:R-:W-:Y:S01]  /*0c70*/  LOP3.LUT R10, R9, 0x7fffffe, RZ, 0xc0, !PT ;  /* 0x07fffffe090a7812 */ /* 0x000fe200078ec0ff */
[----:B------:R-:W-:Y:S01]  /*0c80*/  IMAD.SHL.U32 R136, R7, 0x8, RZ ;  /* 0x0000000807887824 */ /* 0x000fe200078e00ff */
[----:B------:R-:W-:Y:S01]  /*0c90*/  LOP3.LUT R6, R6, 0x1ffffffe, RZ, 0xc0, !PT ;  /* 0x1ffffffe06067812 */ /* 0x000fe200078ec0ff */
[----:B------:R-:W-:Y:S01]  /*0ca0*/  VIADD R14, R24, 0x20 ;  /* 0x00000020180e7836 */ /* 0x000fe20000000000 */
[----:B------:R-:W-:Y:S01]  /*0cb0*/  LEA.HI R9, R11, R11, RZ, 0x1 ;  /* 0x0000000b0b097211 */ /* 0x000fe200078f08ff */
[----:B------:R-:W-:Y:S01]  /*0cc0*/  IMAD.IADD R10, R19, 0x1, -R10 ;  /* 0x00000001130a7824 */ /* 0x000fe200078e0a0a */
[----:B------:R-:W-:Y:S01]  /*0cd0*/  LEA.HI R3, R0, R13, RZ, 0x7 ;  /* 0x0000000d00037211 */ /* 0x000fe200078f38ff */
[----:B------:R-:W-:Y:S01]  /*0ce0*/  IMAD.IADD R6, R5, 0x1, -R6 ;  /* 0x0000000105067824 */ /* 0x000fe200078e0a06 */
[----:B------:R-:W-:Y:S01]  /*0cf0*/  LOP3.LUT R12, R9, 0x1ffffffe, RZ, 0xc0, !PT ;  /* 0x1ffffffe090c7812 */ /* 0x000fe200078ec0ff */
[----:B------:R-:W-:Y:S01]  /*0d00*/  IMAD R18, R5, 0x8, R10 ;  /* 0x0000000805127824 */ /* 0x000fe200078e020a */
[----:B------:R-:W-:Y:S01]  /*0d10*/  LOP3.LUT R4, R4, 0xfffffff0, RZ, 0xc0, !PT ;  /* 0xfffffff004047812 */ /* 0x000fe200078ec0ff */
[----:B------:R-:W-:Y:S01]  /*0d20*/  IMAD.IADD R9, R24, 0x1, R14 ;  /* 0x0000000118097824 */ /* 0x000fe200078e020e */
[----:B------:R-:W-:Y:S01]  /*0d30*/  LOP3.LUT R5, R3, 0xffffff80, RZ, 0xc0, !PT ;  /* 0xffffff8003057812 */ /* 0x000fe200078ec0ff */
[----:B------:R-:W-:Y:S01]  /*0d40*/  STL [R1], R24 ;  /* 0x0000001801007387 */ /* 0x000fe20000100800 */
[----:B------:R-:W-:Y:S01]  /*0d50*/  SHF.R.S32.HI R22, RZ, 0x7, R3 ;  /* 0x00000007ff167819 */ /* 0x000fe20000011403 */
[C---:B------:R-:W-:Y:S01]  /*0d60*/  IMAD.IADD R4, R13.reuse, 0x1, -R4 ;  /* 0x000000010d047824 */ /* 0x040fe200078e0a04 */
[----:B------:R-:W-:Y:S01]  /*0d70*/  SHF.R.S32.HI R10, RZ, 0x1f, R9 ;  /* 0x0000001fff0a7819 */ /* 0x000fe20000011409 */
[----:B------:R-:W-:Y:S01]  /*0d80*/  IMAD.IADD R20, R13, 0x1, -R5 ;  /* 0x000000010d147824 */ /* 0x000fe200078e0a05 */
[----:B------:R-:W-:Y:S01]  /*0d90*/  SHF.R.S32.HI R21, RZ, 0x2, R8 ;  /* 0x00000002ff157819 */ /* 0x000fe20000011408 */
[----:B------:R0:W-:Y:S01]  /*0da0*/  STL [R1+0x28], R14 ;  /* 0x0000280e01007387 */ /* 0x0001e20000100800 */
[-C--:B------:R-:W-:Y:S01]  /*0db0*/  LEA.HI R15, R10, R9.reuse, RZ, 0x3 ;  /* 0x000000090a0f7211 */ /* 0x080fe200078f18ff */
[----:B------:R-:W-:Y:S01]  /*0dc0*/  IMAD.SHL.U32 R6, R6, 0x8, RZ ;  /* 0x0000000806067824 */ /* 0x000fe200078e00ff */
[----:B------:R-:W-:-:S02]  /*0dd0*/  LEA.HI R16, R10, R9, RZ, 0x5 ;  /* 0x000000090a107211 */ /* 0x000fc400078f28ff */
[----:B------:R-:W-:Y:S02]  /*0de0*/  SHF.R.S32.HI R3, RZ, 0x1f, R4 ;  /* 0x0000001fff037819 */ /* 0x000fe40000011404 */
[----:B------:R-:W-:Y:S02]  /*0df0*/  SHF.R.S32.HI R10, RZ, 0x1f, R20 ;  /* 0x0000001fff0a7819 */ /* 0x000fe40000011414 */
[----:B------:R-:W-:Y:S01]  /*0e00*/  SHF.R.S32.HI R8, RZ, 0x1f, R8 ;  /* 0x0000001fff087819 */ /* 0x000fe20000011408 */
[----:B0-----:R-:W-:Y:S01]  /*0e10*/  IMAD.IADD R14, R11, 0x1, -R12 ;  /* 0x000000010b0e7824 */ /* 0x001fe200078e0a0c */
[----:B------:R-:W-:Y:S02]  /*0e20*/  LEA.HI R3, R3, R4, RZ, 0x3 ;  /* 0x0000000403037211 */ /* 0x000fe400078f18ff */
[----:B------:R-:W-:Y:S02]  /*0e30*/  LEA.HI R11, R10, R20, RZ, 0x2 ;  /* 0x000000140a0b7211 */ /* 0x000fe400078f10ff */
[----:B------:R-:W-:-:S02]  /*0e40*/  LEA.HI R8, R8, R21, RZ, 0x2 ;  /* 0x0000001508087211 */ /* 0x000fc400078f10ff */
[C---:B------:R-:W-:Y:S01]  /*0e50*/  LOP3.LUT R5, R3.reuse, 0xfffffff8, RZ, 0xc0, !PT ;  /* 0xfffffff803057812 */ /* 0x040fe200078ec0ff */
[----:B------:R-:W-:Y:S01]  /*0e60*/  IMAD.SHL.U32 R3, R3, 0x40, RZ ;  /* 0x0000004003037824 */ /* 0x000fe200078e00ff */
[--C-:B------:R-:W-:Y:S02]  /*0e70*/  SHF.R.S32.HI R12, RZ, 0x2, R11.reuse ;  /* 0x00000002ff0c7819 */ /* 0x100fe4000001140b */
[----:B------:R-:W-:Y:S01]  /*0e80*/  SHF.R.S32.HI R9, RZ, 0x1f, R11 ;  /* 0x0000001fff097819 */ /* 0x000fe2000001140b */
[----:B------:R-:W-:Y:S01]  /*0e90*/  IMAD.IADD R5, R4, 0x1, -R5 ;  /* 0x0000000104057824 */ /* 0x000fe200078e0a05 */
[----:B------:R-:W-:Y:S02]  /*0ea0*/  LEA.HI R0, R0, R13, RZ, 0x5 ;  /* 0x0000000d00007211 */ /* 0x000fe400078f28ff */
[----:B------:R-:W-:Y:S02]  /*0eb0*/  LOP3.LUT R8, R8, 0xfffffffc, RZ, 0xc0, !PT ;  /* 0xfffffffc08087812 */ /* 0x000fe400078ec0ff */
[----:B------:R-:W-:Y:S01]  /*0ec0*/  LEA.HI R13, R9, R12, RZ, 0x3 ;  /* 0x0000000c090d7211 */ /* 0x000fe200078f18ff */
[----:B------:R-:W-:Y:S01]  /*0ed0*/  IMAD.HI R9, R22, 0x55555556, RZ ;  /* 0x5555555616097827 */ /* 0x000fe200078e02ff */
[----:B------:R-:W-:-:S02]  /*0ee0*/  SHF.R.S32.HI R0, RZ, 0x5, R0 ;  /* 0x00000005ff007819 */ /* 0x000fc40000011400 */
[----:B------:R-:W-:Y:S01]  /*0ef0*/  LOP3.LUT R3, R3, 0x7ffffe00, RZ, 0xc0, !PT ;  /* 0x7ffffe0003037812 */ /* 0x000fe200078ec0ff */
[----:B------:R-:W-:Y:S01]  /*0f00*/  IMAD.IADD R21, R21, 0x1, -R8 ;  /* 0x0000000115157824 */ /* 0x000fe200078e0a08 */
[----:B------:R-:W-:Y:S01]  /*0f10*/  LOP3.LUT R13, R13, 0xfffffff8, RZ, 0xc0, !PT ;  /* 0xfffffff80d0d7812 */ /* 0x000fe200078ec0ff */
[----:B------:R-:W-:Y:S01]  /*0f20*/  IMAD R17, R0, 0x10, R4 ;  /* 0x0000001000117824 */ /* 0x000fe200078e0204 */
[----:B------:R-:W-:Y:S01]  /*0f30*/  LEA.HI R10, R10, R20, RZ, 0x5 ;  /* 0x000000140a0a7211 */ /* 0x000fe200078f28ff */
[----:B------:R-:W-:Y:S01]  /*0f40*/  IMAD R3, R0, 0x400, R3 ;  /* 0x0000040000037824 */ /* 0x000fe200078e0203 */
[----:B------:R-:W-:Y:S01]  /*0f50*/  R2P PR, R5, 0x6 ;  /* 0x0000000605007804 */ /* 0x000fe20000000000 */
[----:B------:R-:W-:Y:S01]  /*0f60*/  IMAD.SHL.U32 R0, R21, 0x40, RZ ;  /* 0x0000004015007824 */ /* 0x000fe200078e00ff */
[----:B------:R-:W-:Y:S01]  /*0f70*/  LEA.HI R9, R9, R9, RZ, 0x1 ;  /* 0x0000000909097211 */ /* 0x000fe200078f08ff */
[----:B------:R-:W-:Y:S01]  /*0f80*/  IMAD.SHL.U32 R5, R5, 0x40, RZ ;  /* 0x0000004005057824 */ /* 0x000fe200078e00ff */
[----:B------:R-:W-:Y:S01]  /*0f90*/  SHF.R.S32.HI R10, RZ, 0x5, R10 ;  /* 0x00000005ff0a7819 */ /* 0x000fe2000001140a */
[----:B------:R-:W-:Y:S01]  /*0fa0*/  IMAD.IADD R13, R12, 0x1, -R13 ;  /* 0x000000010c0d7824 */ /* 0x000fe200078e0a0d */
[----:B------:R0:W-:Y:S01]  /*0fb0*/  STL [R1+0x4c], R21 ;  /* 0x00004c1501007387 */ /* 0x0001e20000100800 */
[----:B------:R-:W-:Y:S01]  /*0fc0*/  IMAD.SHL.U32 R8, R18, 0x20, RZ ;  /* 0x0000002012087824 */ /* 0x000fe200078e00ff */
[----:B------:R-:W-:Y:S01]  /*0fd0*/  LOP3.LUT R5, R5, 0x1c0, RZ, 0xc0, !PT ;  /* 0x000001c005057812 */ /* 0x000fe200078ec0ff */
[----:B------:R-:W-:Y:S01]  /*0fe0*/  IMAD R9, R9, -0x3, R22 ;  /* 0xfffffffd09097824 */ /* 0x000fe200078e0216 */
[----:B------:R-:W-:Y:S01]  /*0ff0*/  SHF.R.S32.HI R16, RZ, 0x5, R16 ;  /* 0x00000005ff107819 */ /* 0x000fe20000011410 */
[----:B------:R-:W-:Y:S01]  /*1000*/  IMAD R10, R10, 0x10, R13 ;  /* 0x000000100a0a7824 */ /* 0x000fe200078e020d */
[----:B------:R-:W-:Y:S01]  /*1010*/  STL [R1+0x14], R8 ;  /* 0x0000140801007387 */ /* 0x000fe20000100800 */
[----:B------:R-:W-:Y:S01]  /*1020*/  SEL R141, R141, 0xffffffc0, !P2 ;  /* 0xffffffc08d8d7807 */ /* 0x000fe20005000000 */
[----:B------:R-:W-:Y:S01]  /*1030*/  IMAD.MOV.U32 R18, RZ, RZ, RZ ;  /* 0x000000ffff127224 */ /* 0x000fe200078e00ff */
[----:B------:R-:W-:Y:S01]  /*1040*/  LOP3.LUT R139, R11, 0x7ffffffc, RZ, 0xc0, !PT ;  /* 0x7ffffffc0b8b7812 */ /* 0x000fe200078ec0ff */
[----:B------:R-:W-:Y:S01]  /*1050*/  IMAD R4, R9, 0x40, R10 ;  /* 0x0000004009047824 */ /* 0x000fe200078e020a */
[----:B0-----:R-:W-:Y:S01]  /*1060*/  LOP3.LUT R21, R0, 0xc0, RZ, 0xc0, !PT ;  /* 0x000000c000157812 */ /* 0x001fe200078ec0ff */
[--C-:B------:R-:W-:Y:S01]  /*1070*/  IMAD.U32 R0, R17, 0x20, R6.reuse ;  /* 0x0000002011007824 */ /* 0x100fe200078e0006 */
[----:B------:R-:W-:Y:S01]  /*1080*/  LOP3.LUT R6, R5, 0x8, R6, 0xf8, !PT ;  /* 0x0000000805067812 */ /* 0x000fe200078ef806 */
[----:B------:R-:W-:Y:S01]  /*1090*/  IMAD R16, R16, 0x1800, R8 ;  /* 0x0000180010107824 */ /* 0x000fe200078e0208 */
[----:B------:R-:W-:Y:S01]  /*10a0*/  SHF.R.U32.HI R12, RZ, 0x3, R21 ;  /* 0x00000003ff0c7819 */ /* 0x000fe20000011615 */
[----:B------:R-:W-:Y:S01]  /*10b0*/  STL [R1+0xc], R21 ;  /* 0x00000c1501007387 */ /* 0x000fe20000100800 */
[----:B------:R-:W-:Y:S01]  /*10c0*/  SHF.R.U32.HI R5, RZ, 0x3, R5 ;  /* 0x00000003ff057819 */ /* 0x000fe20000011605 */
[----:B------:R-:W-:Y:S01]  /*10d0*/  IMAD.IADD R139, R20, 0x1, -R139 ;  /* 0x00000001148b7824 */ /* 0x000fe200078e0a8b */
[----:B------:R-:W-:Y:S01]  /*10e0*/  LOP3.LUT R15, R21, 0x18, R15, 0xf8, !PT ;  /* 0x00000018150f7812 */ /* 0x000fe200078ef80f */
[----:B------:R0:W-:Y:S01]  /*10f0*/  STL [R1+0x64], R0 ;  /* 0x0000640001007387 */ /* 0x0001e20000100800 */
[----:B------:R-:W-:-:S02]  /*1100*/  LOP3.LUT R6, R6, R5, RZ, 0x3c, !PT ;  /* 0x0000000506067212 */ /* 0x000fc400078e3cff */
[----:B------:R-:W-:Y:S01]  /*1110*/  LOP3.LUT R15, R15, R12, RZ, 0x3c, !PT ;  /* 0x0000000c0f0f7212 */ /* 0x000fe200078e3cff */
[----:B------:R-:W-:Y:S01]  /*1120*/  STL [R1+0x10], R12 ;  /* 0x0000100c01007387 */ /* 0x000fe20000100800 */
[----:B------:R-:W-:Y:S01]  /*1130*/  SHF.R.S32.HI R5, RZ, 0x1f, R19 ;  /* 0x0000001fff057819 */ /* 0x000fe20000011413 */
[----:B------:R-:W-:Y:S02]  /*1140*/  IMAD.IADD R3, R3, 0x1, R6 ;  /* 0x0000000103037824 */ /* 0x000fe400078e0206 */
[----:B------:R-:W-:Y:S01]  /*1150*/  STL [R1+0x60], R4 ;  /* 0x0000600401007387 */ /* 0x000fe20000100800 */
[C---:B------:R-:W-:Y:S02]  /*1160*/  VIADD R6, R24.reuse, 0x8 ;  /* 0x0000000818067836 */ /* 0x040fe40000000000 */
[C---:B0-----:R-:W-:Y:S01]  /*1170*/  VIADD R0, R24.reuse, 0x10 ;  /* 0x0000001018007836 */ /* 0x041fe20000000000 */
[----:B------:R-:W-:Y:S01]  /*1180*/  STL [R1+0x58], RZ ;  /* 0x000058ff01007387 */ /* 0x000fe20000100800 */
[----:B------:R-:W-:-:S02]  /*1190*/  VIADD R5, R24, 0x18 ;  /* 0x0000001818057836 */ /* 0x000fc40000000000 */
[----:B------:R-:W-:Y:S01]  /*11a0*/  IMAD R140, R3, 0x2, R2 ;  /* 0x00000002038c7824 */ /* 0x000fe200078e0202 */
[----:B------:R0:W-:Y:S01]  /*11b0*/  STL [R1+0x2c], R0 ;  /* 0x00002c0001007387 */ /* 0x0001e20000100800 */
[----:B------:R-:W-:Y:S02]  /*11c0*/  VIADD R3, R24, 0x28 ;  /* 0x0000002818037836 */ /* 0x000fe40000000000 */
[----:B------:R-:W-:Y:S01]  /*11d0*/  IMAD.IADD R15, R16, 0x1, R15 ;  /* 0x00000001100f7824 */ /* 0x000fe200078e020f */
[----:B------:R-:W-:Y:S01]  /*11e0*/  STL [R1+0x30], R6 ;  /* 0x0000300601007387 */ /* 0x000fe20000100800 */
[----:B------:R-:W-:Y:S01]  /*11f0*/  VIADD R142, R140, 0x21800 ;  /* 0x000218008c8e7836 */ /* 0x000fe20000000000 */
[----:B------:R-:W-:Y:S02]  /*1200*/  CS2R R16, SRZ ;  /* 0x0000000000107805 */ /* 0x000fe4000001ff00 */
[----:B------:R1:W-:Y:S01]  /*1210*/  STL [R1+0x34], R5 ;  /* 0x0000340501007387 */ /* 0x0003e20000100800 */
[----:B0-----:R-:W-:-:S03]  /*1220*/  LOP3.LUT R0, R21, 0x8, R136, 0xf8, !PT ;  /* 0x0000000815007812 */ /* 0x001fc600078ef888 */
[----:B------:R0:W-:Y:S01]  /*1230*/  STL [R1+0x38], R3 ;  /* 0x0000380301007387 */ /* 0x0001e20000100800 */
[----:B------:R-:W-:Y:S02]  /*1240*/  LOP3.LUT R0, R0, R12, RZ, 0x3c, !PT ;  /* 0x0000000c00007212 */ /* 0x000fe400078e3cff */
[----:B-1----:R-:W-:-:S03]  /*1250*/  LEA R5, R15, UR38, 0x1 ;  /* 0x000000260f057c11 */ /* 0x002fc6000f8e08ff */
[----:B------:R-:W-:Y:S02]  /*1260*/  IMAD.IADD R0, R8, 0x1, R0 ;  /* 0x0000000108007824 */ /* 0x000fe400078e0200 */
[----:B0-----:R-:W-:Y:S02]  /*1270*/  VIADD R3, R140, 0x21820 ;  /* 0x000218208c037836 */ /* 0x001fe40000000000 */
[C---:B------:R-:W-:Y:S01]  /*1280*/  @P1 VIADD R3, R142.reuse, 0xffffffe0 ;  /* 0xffffffe08e031836 */ /* 0x040fe20000000000 */
[----:B------:R0:W-:Y:S01]  /*1290*/  STL [R1+0x48], R0 ;  /* 0x0000480001007387 */ /* 0x0001e20000100800 */
[----:B------:R-:W-:Y:S02]  /*12a0*/  IMAD.IADD R142, R142, 0x1, R141 ;  /* 0x000000018e8e7824 */ /* 0x000fe400078e028d */
[----:B------:R-:W-:Y:S01]  /*12b0*/  IMAD.IADD R141, R141, 0x1, R3 ;  /* 0x000000018d8d7824 */ /* 0x000fe200078e0203 */
[----:B------:R-:W-:Y:S04]  /*12c0*/  STL [R1+0x5c], R5 ;  /* 0x00005c0501007387 */ /* 0x000fe80000100800 */
[----:B------:R-:W-:Y:S01]  /*12d0*/  STL [R1+0x20], R3 ;  /* 0x0000200301007387 */ /* 0x000fe20000100800 */
[----:B0-----:R-:W-:-:S05]  /*12e0*/  IMAD R0, R14, 0x8, R4 ;  /* 0x000000080e007824 */ /* 0x001fca00078e0204 */
[----:B------:R0:W-:Y:S02]  /*12f0*/  STL [R1+0x40], R0 ;  /* 0x0000400001007387 */ /* 0x0001e40000100800 */
[----:B0-----:R-:W-:-:S05]  /*1300*/  VIADD R0, R3, 0x6000 ;  /* 0x0000600003007836 */ /* 0x001fca0000000000 */
[----:B------:R0:W-:Y:S02]  /*1310*/  STL [R1+0x24], R0 ;  /* 0x0000240001007387 */ /* 0x0001e40000100800 */
.L_x_11495:
[----:B------:R-:W-:Y:S05]  /*1320*/  YIELD ;  /* 0x0000000000007946 */ /* 0x000fea0003800000 */
[----:B------:R-:W-:Y:S01]  /*1330*/  ULDC.64 UR4, c[0x0][0xa28] ;  /* 0x00028a0000047ab9 */ /* 0x000fe20000000a00 */
[----:B0-2-4-:R-:W1:Y:S01]  /*1340*/  LDC.64 R6, c[0x0][0xa08] ;  /* 0x00028200ff067b82 */ /* 0x015e620000000a00 */
        /* <DEDUP_REMOVED lines=9> */
[----:B------:R-:W2:Y:S01]  /*13e0*/  @P1 LDC.64 R4, c[0x0][0xa28] ;  /* 0x00028a00ff041b82 */ /* 0x000ea20000000a00 */
[----:B------:R-:W-:Y:S01]  /*13f0*/  ISETP.NE.AND.EX P0, PT, RZ, UR5, PT, P0 ;  /* 0x00000005ff007c0c */ /* 0x000fe2000bf05300 */
[----:B-1----:R-:W-:-:S06]  /*1400*/  IMAD.WIDE R10, R75, 0x4, R6 ;  /* 0x000000044b0a7825 */ /* 0x002fcc00078e0206 */
[----:B------:R-:W1:Y:S01]  /*1410*/  @P2 LDC.64 R8, c[0x0][0xa18] ;  /* 0x00028600ff082b82 */ /* 0x000e620000000a00 */
[----:B------:R-:W-:Y:S02]  /*1420*/  ULDC UR4, c[0x0][0x288] ;  /* 0x0000a20000047ab9 */ /* 0x000fe40000000800 */
[----:B------:R-:W-:Y:S01]  /*1430*/  IMAD.U32 R22, RZ, RZ, UR4 ;  /* 0x00000004ff167e24 */ /* 0x000fe2000f8e00ff */
[----:B------:R-:W-:Y:S02]  /*1440*/  ULDC.64 UR4, c[0x0][0x418] ;  /* 0x0001060000047ab9 */ /* 0x000fe40000000a00 */
[----:B---3--:R3:W5:Y:S01]  /*1450*/  @P0 LDG.E R27, desc[UR40][R10.64] ;  /* 0x000000280a1b0981 */ /* 0x008762000c1e1900 */
[----:B--2---:R-:W-:-:S05]  /*1460*/  @P1 IMAD.WIDE R4, R75, 0x4, R4 ;  /* 0x000000044b041825 */ /* 0x004fca00078e0204 */
[----:B------:R3:W5:Y:S01]  /*1470*/  @P1 LDG.E R3, desc[UR40][R4.64] ;  /* 0x0000002804031981 */ /* 0x000762000c1e1900 */
[----:B-1----:R-:W-:-:S05]  /*1480*/  @P2 IMAD.WIDE R6, R75, 0x4, R8 ;  /* 0x000000044b062825 */ /* 0x002fca00078e0208 */
        /* <DEDUP_REMOVED lines=10> */
[----:B---3--:R-:W-:Y:S06]  /*1530*/  @P2 BRA `(.L_x_11291) ;  /* 0x0000000000242947 */ /* 0x008fec0003800000 */
[----:B------:R-:W-:Y:S02]  /*1540*/  ULDC.64 UR4, c[0x0][0xa00] ;  /* 0x0002800000047ab9 */ /* 0x000fe40000000a00 */
[----:B------:R-:W-:-:S04]  /*1550*/  ISETP.NE.U32.AND P1, PT, RZ, UR4, PT ;  /* 0x00000004ff007c0c */ /* 0x000fc8000bf25070 */
[----:B------:R-:W-:-:S13]  /*1560*/  ISETP.NE.AND.EX P1, PT, RZ, UR5, PT, P1 ;  /* 0x00000005ff007c0c */ /* 0x000fda000bf25310 */
[----:B------:R-:W-:Y:S05]  /*1570*/  @!P1 BRA `(.L_x_11291) ;  /* 0x0000000000149947 */ /* 0x000fea0003800000 */
[----:B------:R-:W1:Y:S02]  /*1580*/  LDC.64 R4, c[0x0][0xa00] ;  /* 0x00028000ff047b82 */ /* 0x000e640000000a00 */
[----:B-1----:R-:W-:-:S05]  /*1590*/  IMAD.WIDE R4, R75, 0x4, R4 ;  /* 0x000000044b047825 */ /* 0x002fca00078e0204 */
[----:B-----5:R-:W2:Y:S04]  /*15a0*/  LDG.E R22, desc[UR40][R4.64] ;  /* 0x0000002804167981 */ /* 0x020ea8000c1e1900 */
[----:B------:R-:W2:Y:S02]  /*15b0*/  LDG.E R7, desc[UR40][R4.64+0x4] ;  /* 0x0000042804077981 */ /* 0x000ea4000c1e1900 */
[----:B--2---:R-:W-:-:S07]  /*15c0*/  IMAD.IADD R22, R7, 0x1, -R22 ;  /* 0x0000000107167824 */ /* 0x004fce00078e0a16 */
.L_x_11291:
[----:B------:R-:W-:Y:S01]  /*15d0*/  ULDC.64 UR4, c[0x0][0xa20] ;  /* 0x0002880000047ab9 */ /* 0x000fe20000000a00 */
[----:B------:R1:W-:Y:S01]  /*15e0*/  STL [R1+0x50], R74 ;  /* 0x0000504a01007387 */ /* 0x0003e20000100800 */
[----:B------:R-:W-:-:S03]  /*15f0*/  ISETP.NE.U32.AND P1, PT, RZ, UR4, PT ;  /* 0x00000004ff007c0c */ /* 0x000fc6000bf25070 */
[----:B------:R1:W-:Y:S01]  /*1600*/  STL [R1+0x54], R75 ;  /* 0x0000544b01007387 */ /* 0x0003e20000100800 */
[----:B------:R-:W-:-:S13]  /*1610*/  ISETP.NE.AND.EX P1, PT, RZ, UR5, PT, P1 ;  /* 0x00000005ff007c0c */ /* 0x000fda000bf25310 */
[----:B-1----:R-:W-:Y:S05]  /*1620*/  @!P1 BRA `(.L_x_11292) ;  /* 0x0000000000109947 */ /* 0x002fea0003800000 */
[----:B------:R-:W1:Y:S02]  /*1630*/  LDC.64 R28, c[0x0][0xa20] ;  /* 0x00028800ff1c7b82 */ /* 0x000e640000000a00 */
[----:B-1----:R-:W-:-:S06]  /*1640*/  IMAD.WIDE R28, R75, 0x4, R28 ;  /* 0x000000044b1c7825 */ /* 0x002fcc00078e021c */
[----:B------:R1:W5:Y:S01]  /*1650*/  LDG.E R28, desc[UR40][R28.64] ;  /* 0x000000281c1c7981 */ /* 0x000362000c1e1900 */
[----:B------:R-:W-:Y:S05]  /*1660*/  BRA `(.L_x_11293) ;  /* 0x0000000000107947 */ /* 0x000fea0003800000 */
.L_x_11292:
[----:B------:R-:W-:Y:S05]  /*1670*/  @!P0 BRA `(.L_x_11293) ;  /* 0x00000000000c8947 */ /* 0x000fea0003800000 */
[----:B------:R-:W2:Y:S04]  /*1680*/  LDG.E R5, desc[UR40][R10.64] ;  /* 0x000000280a057981 */ /* 0x000ea8000c1e1900 */
[----:B------:R-:W2:Y:S02]  /*1690*/  LDG.E R28, desc[UR40][R10.64+0x4] ;  /* 0x000004280a1c7981 */ /* 0x000ea4000c1e1900 */
[----:B--2---:R-:W-:-:S07]  /*16a0*/  IMAD.IADD R28, R28, 0x1, -R5 ;  /* 0x000000011c1c7824 */ /* 0x004fce00078e0a05 */
.L_x_11293:
[----:B------:R-:W-:Y:S01]  /*16b0*/  ULDC.64 UR4, c[0x0][0xa10] ;  /* 0x0002840000047ab9 */ /* 0x000fe20000000a00 */
[----:B------:R-:W2:Y:S01]  /*16c0*/  LDC R4, c[0x0][0x448] ;  /* 0x00011200ff047b82 */ /* 0x000ea20000000800 */
[----:B------:R-:W-:-:S04]  /*16d0*/  ISETP.NE.U32.AND P0, PT, RZ, UR4, PT ;  /* 0x00000004ff007c0c */ /* 0x000fc8000bf05070 */
[----:B------:R-:W-:Y:S01]  /*16e0*/  ISETP.NE.AND.EX P0, PT, RZ, UR5, PT, P0 ;  /* 0x00000005ff007c0c */ /* 0x000fe2000bf05300 */
[----:B------:R-:W-:Y:S02]  /*16f0*/  ULDC.64 UR4, c[0x0][0xa30] ;  /* 0x00028c0000047ab9 */ /* 0x000fe40000000a00 */
[----:B------:R-:W-:-:S04]  /*1700*/  ISETP.NE.U32.AND P1, PT, RZ, UR4, PT ;  /* 0x00000004ff007c0c */ /* 0x000fc8000bf25070 */
[----:B------:R-:W-:-:S06]  /*1710*/  ISETP.NE.AND.EX P1, PT, RZ, UR5, PT, P1 ;  /* 0x00000005ff007c0c */ /* 0x000fcc000bf25310 */
[----:B------:R-:W3:Y:S08]  /*1720*/  @P0 LDC.64 R6, c[0x0][0xa10] ;  /* 0x00028400ff060b82 */ /* 0x000ef00000000a00 */
[----:B------:R-:W4:Y:S01]  /*1730*/  @P1 LDC.64 R8, c[0x0][0xa30] ;  /* 0x00028c00ff081b82 */ /* 0x000f220000000a00 */
[----:B---3--:R-:W-:-:S05]  /*1740*/  @P0 IMAD.WIDE R6, R75, 0x4, R6 ;  /* 0x000000044b060825 */ /* 0x008fca00078e0206 */
[----:B0-----:R-:W3:Y:S04]  /*1750*/  @P0 LDG.E R0, desc[UR40][R6.64] ;  /* 0x0000002806000981 */ /* 0x001ee8000c1e1900 */
[----:B------:R-:W3:Y:S01]  /*1760*/  @P0 LDG.E R11, desc[UR40][R6.64+0x4] ;  /* 0x00000428060b0981 */ /* 0x000ee2000c1e1900 */
[----:B-----5:R-:W-:Y:S02]  /*1770*/  IMAD.MOV.U32 R105, RZ, RZ, R28 ;  /* 0x000000ffff697224 */ /* 0x020fe400078e001c */
[----:B----4-:R-:W-:-:S05]  /*1780*/  @P1 IMAD.WIDE R8, R75, 0x4, R8 ;  /* 0x000000044b081825 */ /* 0x010fca00078e0208 */
[----:B------:R0:W5:Y:S01]  /*1790*/  @P1 LDG.E R105, desc[UR40][R8.64] ;  /* 0x0000002808691981 */ /* 0x000162000c1e1900 */
[----:B--2---:R-:W-:Y:S01]  /*17a0*/  ISETP.NE.AND P1, PT, R4, 0x1, PT ;  /* 0x000000010400780c */ /* 0x004fe20003f25270 */
[----:B------:R-:W-:Y:S01]  /*17b0*/  IMAD R12, R73, 0xc0, RZ ;  /* 0x000000c0490c7824 */ /* 0x000fe200078e02ff */
[----:B------:R-:W2:Y:S04]  /*17c0*/  LDC.64 R4, c[0x0][0x9e0] ;  /* 0x00027800ff047b82 */ /* 0x000ea80000000a00 */
[----:B------:R4:W-:Y:S07]  /*17d0*/  STL [R1+0x18], R12 ;  /* 0x0000180c01007387 */ /* 0x0009ee0000100800 */
[----:B------:R-:W1:Y:S08]  /*17e0*/  @P1 LDC R13, c[0x0][0x44c] ;  /* 0x00011300ff0d1b82 */ /* 0x000e700000000800 */
[----:B------:R-:W0:Y:S01]  /*17f0*/  @P1 LDC R10, c[0x0][0x450] ;  /* 0x00011400ff0a1b82 */ /* 0x000e220000000800 */
[----:B--2---:R-:W-:Y:S01]  /*1800*/  ISETP.GE.AND P2, PT, R5, 0x1, PT ;  /* 0x000000010500780c */ /* 0x004fe20003f46270 */
[----:B---3--:R-:W-:-:S02]  /*1810*/  @P0 IMAD.IADD R24, R11, 0x1, -R0 ;  /* 0x000000010b180824 */ /* 0x008fc400078e0a00 */
[----:B------:R-:W-:Y:S02]  /*1820*/  IMAD.IADD R11, R28, 0x1, -R3 ;  /* 0x000000011c0b7824 */ /* 0x000fe400078e0a03 */
[----:B------:R-:W-:Y:S02]  /*1830*/  VIADD R0, R12, 0xbf ;  /* 0x000000bf0c007836 */ /* 0x000fe40000000000 */
[----:B------:R-:W-:Y:S02]  /*1840*/  IMAD.IADD R138, R11, 0x1, R24 ;  /* 0x000000010b8a7824 */ /* 0x000fe400078e0218 */
[----:B-1----:R-:W-:-:S03]  /*1850*/  @P1 IMAD.HI.U32 R3, R0, R13, RZ ;  /* 0x0000000d00031227 */ /* 0x002fc600078e00ff */
[C---:B------:R-:W-:Y:S01]  /*1860*/  IADD3 R111, R138.reuse, 0x1, -R22 ;  /* 0x000000018a6f7810 */ /* 0x040fe20007ffe816 */
[----:B------:R-:W-:Y:S01]  /*1870*/  IMAD.MOV.U32 R6, RZ, RZ, R0 ;  /* 0x000000ffff067224 */ /* 0x000fe200078e0000 */
[----:B0-----:R-:W-:Y:S01]  /*1880*/  @P1 SHF.R.U32.HI R6, RZ, R10, R3 ;  /* 0x0000000aff061219 */ /* 0x001fe20000011603 */
[----:B------:R-:W-:-:S04]  /*1890*/  VIADD R0, R138, 0x7f ;  /* 0x0000007f8a007836 */ /* 0x000fc80000000000 */
[----:B------:R-:W-:Y:S01]  /*18a0*/  IMAD.IADD R9, R111, 0x1, R6 ;  /* 0x000000016f097824 */ /* 0x000fe200078e0206 */
[----:B------:R-:W-:-:S03]  /*18b0*/  SHF.R.S32.HI R3, RZ, 0x1f, R0 ;  /* 0x0000001fff037819 */ /* 0x000fc60000011400 */
[----:B------:R-:W-:Y:S01]  /*18c0*/  IMAD.IADD R4, R9, 0x1, R4 ;  /* 0x0000000109047824 */ /* 0x000fe200078e0204 */
[----:B------:R-:W-:-:S04]  /*18d0*/  LEA.HI R3, R3, R0, RZ, 0x7 ;  /* 0x0000000003037211 */ /* 0x000fc800078f38ff */
[----:B------:R-:W-:Y:S01]  /*18e0*/  SHF.R.S32.HI R112, RZ, 0x7, R3 ;  /* 0x00000007ff707819 */ /* 0x000fe20000011403 */
[----:B----4-:R-:W-:Y:S06]  /*18f0*/  @!P2 BRA `(.L_x_11294) ;  /* 0x000000000048a947 */ /* 0x010fec0003800000 */
        /* <DEDUP_REMOVED lines=11> */
.L_x_11296:
[----:B------:R-:W-:-:S13]  /*19b0*/  ISETP.NE.AND P0, PT, R5, 0x1, PT ;  /* 0x000000010500780c */ /* 0x000fda0003f05270 */
[----:B------:R-:W0:Y:S02]  /*19c0*/  @P0 LDC.64 R6, c[0x0][0x9e8] ;  /* 0x00027a00ff060b82 */ /* 0x000e240000000a00 */
[----:B0-----:R-:W-:-:S05]  /*19d0*/  @P0 IMAD.HI.U32 R6, R0, R6, RZ ;  /* 0x0000000600060227 */ /* 0x001fca00078e00ff */
[----:B------:R-:W-:-:S07]  /*19e0*/  @P0 SHF.R.U32.HI R0, RZ, R7, R6 ;  /* 0x00000007ff000219 */ /* 0x000fce0000011606 */
.L_x_11297:
[----:B------:R-:W-:Y:S05]  /*19f0*/  BSYNC B0 ;  /* 0x0000000000007941 */ /* 0x000fea0003800000 */
.L_x_11295:
[----:B------:R-:W-:-:S05]  /*1a00*/  IMAD R3, R0, R5, R5 ;  /* 0x0000000500037224 */ /* 0x000fca00078e0205 */
[----:B------:R-:W-:-:S07]  /*1a10*/  VIMNMX R4, R4, R3, PT ;  /* 0x0000000304047248 */ /* 0x000fce0003fe0100 */
.L_x_11294:
        /* <DEDUP_REMOVED lines=20> */
.L_x_11300:
[----:B------:R-:W-:-:S13]  /*1b60*/  ISETP.NE.AND P0, PT, R5, 0x1, PT ;  /* 0x000000010500780c */ /* 0x000fda0003f05270 */
[----:B------:R-:W0:Y:S02]  /*1b70*/  @P0 LDC.64 R6, c[0x0][0x9e8] ;  /* 0x00027a00ff060b82 */ /* 0x000e240000000a00 */
[----:B0-----:R-:W-:-:S05]  /*1b80*/  @P0 IMAD.HI.U32 R6, R0, R6, RZ ;  /* 0x0000000600060227 */ /* 0x001fca00078e00ff */
[----:B------:R-:W-:-:S07]  /*1b90*/  @P0 SHF.R.U32.HI R0, RZ, R7, R6 ;  /* 0x00000007ff000219 */ /* 0x000fce0000011606 */
.L_x_11301:
[----:B------:R-:W-:Y:S05]  /*1ba0*/  BSYNC B0 ;  /* 0x0000000000007941 */ /* 0x000fea0003800000 */
.L_x_11299:
[----:B------:R-:W-:-:S05]  /*1bb0*/  IMAD R0, R0, R5, RZ ;  /* 0x0000000500007224 */ /* 0x000fca00078e02ff */
[----:B------:R-:W-:-:S07]  /*1bc0*/  VIMNMX R3, R3, R0, !PT ;  /* 0x0000000003037248 */ /* 0x000fce0007fe0100 */
.L_x_11298:
[----:B------:R-:W-:Y:S01]  /*1bd0*/  VIADD R4, R4, 0x7f ;  /* 0x0000007f04047836 */ /* 0x000fe20000000000 */
[----:B------:R-:W-:-:S04]  /*1be0*/  SHF.R.S32.HI R0, RZ, 0x1f, R3 ;  /* 0x0000001fff007819 */ /* 0x000fc80000011403 */
[----:B------:R-:W-:Y:S02]  /*1bf0*/  SHF.R.S32.HI R5, RZ, 0x1f, R4 ;  /* 0x0000001fff057819 */ /* 0x000fe40000011404 */
[----:B------:R-:W-:Y:S02]  /*1c00*/  LEA.HI R0, R0, R3, RZ, 0x7 ;  /* 0x0000000300007211 */ /* 0x000fe400078f38ff */
[----:B------:R-:W-:Y:S02]  /*1c10*/  LEA.HI R5, R5, R4, RZ, 0x7 ;  /* 0x0000000405057211 */ /* 0x000fe400078f38ff */
[----:B------:R-:W-:Y:S02]  /*1c20*/  SHF.R.S32.HI R0, RZ, 0x7, R0 ;  /* 0x00000007ff007819 */ /* 0x000fe40000011400 */
[----:B------:R-:W-:Y:S02]  /*1c30*/  SHF.R.S32.HI R5, RZ, 0x7, R5 ;  /* 0x00000007ff057819 */ /* 0x000fe40000011405 */
[----:B------:R-:W-:-:S02]  /*1c40*/  VIMNMX R0, RZ, R0, !PT ;  /* 0x00000000ff007248 */ /* 0x000fc40007fe0100 */
        /* <DEDUP_REMOVED lines=35> */
.L_x_11304:
[----:B------:R-:W-:Y:S05]  /*1e80*/  BSYNC B6 ;  /* 0x0000000000067941 */ /* 0x000fea0003800000 */
.L_x_11303:
        /* <DEDUP_REMOVED lines=20> */
.L_x_11306:
[----:B------:R-:W-:Y:S05]  /*1fd0*/  BSYNC B6 ;  /* 0x0000000000067941 */ /* 0x000fea0003800000 */
.L_x_11305:
[----:B------:R-:W-:Y:S01]  /*1fe0*/  IMAD.IADD R70, R27, 0x1, R28 ;  /* 0x000000011b467824 */ /* 0x000fe200078e021c */
[----:B------:R-:W2:Y:S01]  /*1ff0*/  LDL.64 R14, [R1] ;  /* 0x00000000010e7983 */ /* 0x000ea20000100a00 */
[----:B------:R-:W-:Y:S01]  /*2000*/  ULDC.64 UR4, c[0x0][0x9f8] ;  /* 0x00027e0000047ab9 */ /* 0x000fe20000000a00 */
[----:B------:R-:W0:Y:S01]  /*2010*/  LDC.64 R10, c[0x0][0x300] ;  /* 0x0000c000ff0a7b82 */ /* 0x000e220000000a00 */
[----:B------:R-:W-:Y:S01]  /*2020*/  ISETP.NE.U32.AND P0, PT, RZ, UR4, PT ;  /* 0x00000004ff007c0c */ /* 0x000fe2000bf05070 */
[----:B------:R-:W2:Y:S01]  /*2030*/  LDL.64 R28, [R1] ;  /* 0x00000000011c7983 */ /* 0x000ea20000100a00 */
[----:B------:R-:W-:Y:S02]  /*2040*/  ULDC.64 UR6, c[0x0][0xa08] ;  /* 0x0002820000067ab9 */ /* 0x000fe40000000a00 */
[----:B------:R-:W-:Y:S01]  /*2050*/  ISETP.NE.AND.EX P0, PT, RZ, UR5, PT, P0 ;  /* 0x00000005ff007c0c */ /* 0x000fe2000bf05300 */
[----:B------:R-:W3:Y:S01]  /*2060*/  LDL R37, [R1+0xc] ;  /* 0x00000c0001257983 */ /* 0x000ee20000100800 */
[----:B------:R-:W1:Y:S01]  /*2070*/  S2R R20, SR_TID.X ;  /* 0x0000000000147919 */ /* 0x000e620000002100 */
[----:B------:R-:W-:Y:S01]  /*2080*/  SHF.R.S32.HI R13, RZ, 0x1f, R70 ;  /* 0x0000001fff0d7819 */ /* 0x000fe20000011446 */
[----:B------:R-:W-:Y:S01]  /*2090*/  ULDC.64 UR4, c[0x0][0x308] ;  /* 0x0000c20000047ab9 */ /* 0x000fe20000000a00 */
[----:B------:R-:W-:Y:S01]  /*20a0*/  SHF.R.S32.HI R8, RZ, 0x1f, R74 ;  /* 0x0000001fff087819 */ /* 0x000fe2000001144a */
[----:B------:R-:W4:Y:S08]  /*20b0*/  LDC R107, c[0x0][0x3f4] ;  /* 0x0000fd00ff6b7b82 */ /* 0x000f300000000800 */
[----:B------:R-:W1:Y:S02]  /*20c0*/  @P0 LDC.64 R4, c[0x0][0x9f8] ;  /* 0x00027e00ff040b82 */ /* 0x000e640000000a00 */
[----:B-1----:R-:W-:-:S05]  /*20d0*/  @P0 IMAD.WIDE R4, R75, 0x4, R4 ;  /* 0x000000044b040825 */ /* 0x002fca00078e0204 */
[----:B------:R1:W4:Y:S01]  /*20e0*/  @P0 LDG.E R75, desc[UR40][R4.64] ;  /* 0x00000028044b0981 */ /* 0x000322000c1e1900 */
[-C--:B0-----:R-:W-:Y:S01]  /*20f0*/  IMAD R0, R13, R10.reuse, RZ ;  /* 0x0000000a0d007224 */ /* 0x081fe200078e02ff */
[----:B------:R-:W-:Y:S01]  /*2100*/  ISETP.NE.U32.AND P0, PT, RZ, UR6, PT ;  /* 0x00000006ff007c0c */ /* 0x000fe2000bf05070 */
[C---:B------:R-:W-:Y:S01]  /*2110*/  IMAD.WIDE.U32 R6, R70.reuse, R10, RZ ;  /* 0x0000000a46067225 */ /* 0x040fe200078e00ff */
[----:B------:R-:W-:Y:S02]  /*2120*/  SHF.R.U32.HI R33, RZ, 0x7, R20 ;  /* 0x00000007ff217819 */ /* 0x000fe40000011614 */
[----:B------:R-:W-:Y:S01]  /*2130*/  ISETP.NE.AND.EX P0, PT, RZ, UR7, PT, P0 ;  /* 0x00000007ff007c0c */ /* 0x000fe2000bf05300 */
[----:B------:R-:W-:Y:S01]  /*2140*/  IMAD R3, R70, R11, R0 ;  /* 0x0000000b46037224 */ /* 0x000fe200078e0200 */
[----:B------:R-:W-:-:S03]  /*2150*/  ISETP.NE.AND P6, PT, R33, 0x1, PT ;  /* 0x000000012100780c */ /* 0x000fc60003fc5270 */
[----:B------:R-:W-:Y:S02]  /*2160*/  IMAD.IADD R7, R7, 0x1, R3 ;  /* 0x0000000107077824 */ /* 0x000fe400078e0203 */
[----:B------:R-:W-:Y:S02]  /*2170*/  IMAD R3, R8, UR4, RZ ;  /* 0x0000000408037c24 */ /* 0x000fe4000f8e02ff */
[C---:B-1----:R-:W-:Y:S01]  /*2180*/  IMAD.WIDE.U32 R4, R74.reuse, UR4, R6 ;  /* 0x000000044a047c25 */ /* 0x042fe2000f8e0006 */
[----:B------:R-:W-:Y:S01]  /*2190*/  SHF.R.S32.HI R137, RZ, 0x1f, R136 ;  /* 0x0000001fff897819 */ /* 0x000fe20000011488 */
[----:B------:R-:W0:Y:S02]  /*21a0*/  LDC.64 R6, c[0x0][0x408] ;  /* 0x00010200ff067b82 */ /* 0x000e240000000a00 */
[----:B------:R-:W-:Y:S01]  /*21b0*/  IMAD R3, R74, UR5, R3 ;  /* 0x000000054a037c24 */ /* 0x000fe2000f8e0203 */
[----:B------:R-:W-:-:S03]  /*21c0*/  ULDC.64 UR4, c[0x0][0x310] ;  /* 0x0000c40000047ab9 */ /* 0x000fc60000000a00 */
[----:B------:R-:W-:Y:S02]  /*21d0*/  IMAD.IADD R5, R5, 0x1, R3 ;  /* 0x0000000105057824 */ /* 0x000fe400078e0203 */
[----:B--2---:R-:W-:-:S05]  /*21e0*/  IMAD.MOV.U32 R28, RZ, RZ, R14 ;  /* 0x000000ffff1c7224 */ /* 0x004fca00078e000e */
[----:B------:R-:W-:-:S05]  /*21f0*/  SHF.R.S32.HI R29, RZ, 0x1f, R28 ;  /* 0x0000001fff1d7819 */ /* 0x000fca000001141c */
[----:B------:R1:W-:Y:S04]  /*2200*/  STL [R1+0x4], R29 ;  /* 0x0000041d01007387 */ /* 0x0003e80000100800 */
[----:B------:R-:W2:Y:S04]  /*2210*/  LDL R36, [R1+0x10] ;  /* 0x0000100001247983 */ /* 0x000ea80000100800 */
[----:B------:R-:W2:Y:S04]  /*2220*/  LDL R35, [R1+0x14] ;  /* 0x0000140001237983 */ /* 0x000ea80000100800 */
[----:B------:R-:W2:Y:S01]  /*2230*/  LDL R34, [R1+0x4c] ;  /* 0x00004c0001227983 */ /* 0x000ea20000100800 */
[----:B------:R-:W-:-:S02]  /*2240*/  SHF.R.S32.HI R32, RZ, 0x1f, R19 ;  /* 0x0000001fff207819 */ /* 0x000fc40000011413 */
[----:B----4-:R-:W-:-:S04]  /*2250*/  SHF.R.S32.HI R0, RZ, 0x1f, R75 ;  /* 0x0000001fff007819 */ /* 0x010fc8000001144b */
[----:B------:R-:W-:Y:S02]  /*2260*/  SEL R93, R0, RZ, !P0 ;  /* 0x000000ff005d7207 */ /* 0x000fe40004000000 */
[----:B------:R-:W-:-:S03]  /*2270*/  SEL R75, R75, RZ, !P0 ;  /* 0x000000ff4b4b7207 */ /* 0x000fc60004000000 */
[----:B------:R-:W-:Y:S02]  /*2280*/  IMAD R0, R93, UR4, RZ ;  /* 0x000000045d007c24 */ /* 0x000fe4000f8e02ff */
[----:B------:R-:W-:-:S04]  /*2290*/  IMAD.WIDE.U32 R20, R75, UR4, R4 ;  /* 0x000000044b147c25 */ /* 0x000fc8000f8e0004 */
[----:B------:R-:W-:Y:S01]  /*22a0*/  IMAD R3, R75, UR5, R0 ;  /* 0x000000054b037c24 */ /* 0x000fe2000f8e0200 */
[----:B------:R-:W-:Y:S05]  /*22b0*/  @!P6 WARPSYNC.ALL ;  /* 0x000000000000e948 */ /* 0x000fea0003800000 */
[----:B------:R-:W-:Y:S01]  /*22c0*/  ULDC.64 UR4, c[0x0][0x330] ;  /* 0x0000cc0000047ab9 */ /* 0x000fe20000000a00 */
[C---:B------:R-:W-:Y:S02]  /*22d0*/  VIADD R0, R136.reuse, 0x10 ;  /* 0x0000001088007836 */ /* 0x040fe40000000000 */
[----:B------:R-:W-:Y:S01]  /*22e0*/  VIADD R72, R136, 0x30 ;  /* 0x0000003088487836 */ /* 0x000fe20000000000 */
[----:B------:R-:W-:Y:S01]  /*22f0*/  LOP3.LUT R23, R23, 0xfffffffe, RZ, 0xc0, !PT ;  /* 0xfffffffe17177812 */ /* 0x000fe200078ec0ff */
[----:B------:R-:W-:Y:S01]  /*2300*/  IMAD R5, R8, UR4, RZ ;  /* 0x0000000408057c24 */ /* 0x000fe2000f8e02ff */
[----:B------:R-:W-:Y:S01]  /*2310*/  ULDC.64 UR6, c[0x0][0x338] ;  /* 0x0000ce0000067ab9 */ /* 0x000fe20000000a00 */
[----:B------:R-:W-:Y:S01]  /*2320*/  IMAD.WIDE.U32 R60, R74, UR4, R136 ;  /* 0x000000044a3c7c25 */ /* 0x000fe2000f8e0088 */
[----:B------:R-:W-:-:S02]  /*2330*/  ULDC UR4, c[0x0][0x2f4] ;  /* 0x0000bd0000047ab9 */ /* 0x000fc40000000800 */
[----:B------:R-:W-:Y:S01]  /*2340*/  ISETP.GE.AND P1, PT, R0, UR4, PT ;  /* 0x0000000400007c0c */ /* 0x000fe2000bf26270 */
[-C--:B------:R-:W-:Y:S02]  /*2350*/  IMAD R8, R32, R10.reuse, RZ ;  /* 0x0000000a20087224 */ /* 0x080fe400078e02ff */
[----:B------:R-:W-:Y:S02]  /*2360*/  IMAD R9, R74, UR5, R5 ;  /* 0x000000054a097c24 */ /* 0x000fe4000f8e0205 */
[C---:B------:R-:W-:Y:S01]  /*2370*/  IMAD R94, R19.reuse, R11, R8 ;  /* 0x0000000b135e7224 */ /* 0x040fe200078e0208 */
[----:B------:R-:W-:Y:S01]  /*2380*/  SEL R8, RZ, 0xffffffff, P1 ;  /* 0xffffffffff087807 */ /* 0x000fe20000800000 */
[----:B------:R-:W-:Y:S01]  /*2390*/  IMAD.WIDE.U32 R4, R19, R10, R136 ;  /* 0x0000000a13047225 */ /* 0x000fe200078e0088 */
[----:B------:R-:W-:-:S03]  /*23a0*/  ISETP.GE.AND P0, PT, R136, UR4, PT ;  /* 0x0000000488007c0c */ /* 0x000fc6000bf06270 */
[----:B------:R-:W-:Y:S01]  /*23b0*/  IMAD.IADD R3, R21, 0x1, R3 ;  /* 0x0000000115037824 */ /* 0x000fe200078e0203 */
[----:B------:R-:W-:Y:S01]  /*23c0*/  IADD3 R95, P1, R20, R4, RZ ;  /* 0x00000004145f7210 */ /* 0x000fe20007f3e0ff */
[----:B------:R-:W-:Y:S01]  /*23d0*/  IMAD.IADD R61, R61, 0x1, R9 ;  /* 0x000000013d3d7824 */ /* 0x000fe200078e0209 */
[----:B------:R-:W-:Y:S01]  /*23e0*/  SEL R4, RZ, 0x1, P0 ;  /* 0x00000001ff047807 */ /* 0x000fe20000000000 */
[----:B------:R-:W-:Y:S01]  /*23f0*/  IMAD.SHL.U32 R9, R8, 0x2, RZ ;  /* 0x0000000208097824 */ /* 0x000fe200078e00ff */
[----:B------:R-:W-:-:S04]  /*2400*/  IADD3.X R94, R3, R5, R94, P1, !PT ;  /* 0x00000005035e7210 */ /* 0x000fc80000ffe45e */
[----:B------:R-:W-:Y:S01]  /*2410*/  LOP3.LUT R5, R9, 0x2, R4, 0xe2, !PT ;  /* 0x0000000209057812 */ /* 0x000fe200078ee204 */
[----:B------:R-:W-:Y:S01]  /*2420*/  VIADD R4, R136, 0x20 ;  /* 0x0000002088047836 */ /* 0x000fe20000000000 */
[----:B------:R-:W4:Y:S01]  /*2430*/  LDC.64 R8, c[0x0][0x3f8] ;  /* 0x0000fe00ff087b82 */ /* 0x000f220000000a00 */
[----:B0-----:R-:W-:Y:S01]  /*2440*/  IMAD R12, R32, R6, RZ ;  /* 0x00000006200c7224 */ /* 0x001fe200078e02ff */
[----:B------:R-:W-:Y:S01]  /*2450*/  ISETP.GE.AND P1, PT, R72, UR4, PT ;  /* 0x0000000448007c0c */ /* 0x000fe2000bf26270 */
[----:B------:R-:W-:Y:S01]  /*2460*/  VIADD R27, R136, 0x40 ;  /* 0x00000040881b7836 */ /* 0x000fe20000000000 */
[----:B------:R-:W-:Y:S01]  /*2470*/  ISETP.GE.AND P0, PT, R4, UR4, PT ;  /* 0x0000000404007c0c */ /* 0x000fe2000bf06270 */
[----:B------:R-:W-:Y:S01]  /*2480*/  IMAD R15, R19, R7, R12 ;  /* 0x00000007130f7224 */ /* 0x000fe200078e020c */
[----:B------:R-:W-:Y:S02]  /*2490*/  SEL R14, RZ, 0x8, P1 ;  /* 0x00000008ff0e7807 */ /* 0x000fe40000800000 */
[----:B------:R-:W-:-:S02]  /*24a0*/  SEL R12, RZ, 0x4, P0 ;  /* 0x00000004ff0c7807 */ /* 0x000fc40000000000 */
[----:B------:R-:W-:Y:S02]  /*24b0*/  ISETP.GE.AND P0, PT, R27, UR4, PT ;  /* 0x000000041b007c0c */ /* 0x000fe4000bf06270 */
[----:B------:R-:W-:Y:S02]  /*24c0*/  LOP3.LUT R12, R14, R5, R12, 0xfe, !PT ;  /* 0x000000050e0c7212 */ /* 0x000fe400078efe0c */
[----:B------:R-:W-:Y:S02]  /*24d0*/  SEL R5, RZ, 0x10, P0 ;  /* 0x00000010ff057807 */ /* 0x000fe40000000000 */
[----:B------:R-:W-:Y:S02]  /*24e0*/  ISETP.GE.AND P0, PT, R136, R107, PT ;  /* 0x0000006b8800720c */ /* 0x000fe40003f06270 */
[----:B------:R-:W-:Y:S02]  /*24f0*/  LOP3.LUT R12, R12, R5, RZ, 0xfc, !PT ;  /* 0x000000050c0c7212 */ /* 0x000fe400078efcff */
[----:B------:R-:W-:Y:S01]  /*2500*/  SEL R5, R107, RZ, P0 ;  /* 0x000000ff6b057207 */ /* 0x000fe20000000000 */
[----:B----4-:R-:W-:-:S04]  /*2510*/  IMAD R14, R32, R8, RZ ;  /* 0x00000008200e7224 */ /* 0x010fc800078e02ff */
[----:B------:R-:W-:Y:S02]  /*2520*/  IMAD.IADD R5, R136, 0x1, R5 ;  /* 0x0000000188057824 */ /* 0x000fe400078e0205 */
[C---:B------:R-:W-:Y:S01]  /*2530*/  IMAD R31, R19.reuse, R9, R14 ;  /* 0x00000009131f7224 */ /* 0x040fe200078e020e */
[-C--:B------:R-:W-:Y:S01]  /*2540*/  ISETP.GE.AND P1, PT, R0, R107.reuse, PT ;  /* 0x0000006b0000720c */ /* 0x080fe20003f26270 */
[CC--:B------:R-:W-:Y:S01]  /*2550*/  IMAD.WIDE.U32 R62, R19.reuse, R6.reuse, R136 ;  /* 0x00000006133e7225 */ /* 0x0c0fe200078e0088 */
[----:B------:R-:W-:Y:S02]  /*2560*/  SHF.R.S32.HI R14, RZ, 0x1f, R5 ;  /* 0x0000001fff0e7819 */ /* 0x000fe40000011405 */
[----:B------:R-:W-:Y:S01]  /*2570*/  ISETP.GE.AND P2, PT, R4, R107, PT ;  /* 0x0000006b0400720c */ /* 0x000fe20003f46270 */
[----:B------:R-:W-:Y:S01]  /*2580*/  IMAD.WIDE.U32 R64, R19, R6, R28 ;  /* 0x0000000613407225 */ /* 0x000fe200078e001c */
[CC--:B------:R-:W-:Y:S02]  /*2590*/  LEA.HI R76, R14.reuse, R5.reuse, RZ, 0x3 ;  /* 0x000000050e4c7211 */ /* 0x0c0fe400078f18ff */
[----:B------:R-:W-:Y:S01]  /*25a0*/  LEA.HI R5, R14, R5, RZ, 0x5 ;  /* 0x000000050e057211 */ /* 0x000fe200078f28ff */
[----:B------:R-:W-:-:S02]  /*25b0*/  IMAD.IADD R63, R63, 0x1, R15 ;  /* 0x000000013f3f7824 */ /* 0x000fc400078e020f */
[----:B------:R-:W-:Y:S01]  /*25c0*/  IMAD.IADD R65, R15, 0x1, R65 ;  /* 0x000000010f417824 */ /* 0x000fe200078e0241 */
[----:B------:R-:W-:Y:S01]  /*25d0*/  SEL R15, R107, RZ, P1 ;  /* 0x000000ff6b0f7207 */ /* 0x000fe20000800000 */
[----:B------:R-:W-:Y:S01]  /*25e0*/  IMAD.WIDE.U32 R68, R19, R8, R28 ;  /* 0x0000000813447225 */ /* 0x000fe200078e001c */
[----:B-1----:R-:W-:-:S03]  /*25f0*/  SEL R29, R107, RZ, P2 ;  /* 0x000000ff6b1d7207 */ /* 0x002fc60001000000 */
[----:B------:R-:W-:Y:S01]  /*2600*/  IMAD.SHL.U32 R14, R5, 0x80, RZ ;  /* 0x00000080050e7824 */ /* 0x000fe200078e00ff */
[----:B---3--:R-:W-:Y:S01]  /*2610*/  LOP3.LUT R5, R37, 0x18, R76, 0xf8, !PT ;  /* 0x0000001825057812 */ /* 0x008fe200078ef84c */
[----:B------:R-:W-:-:S04]  /*2620*/  IMAD.WIDE.U32 R66, R19, R8, R136 ;  /* 0x0000000813427225 */ /* 0x000fc800078e0088 */
[----:B------:R-:W-:Y:S02]  /*2630*/  IMAD.IADD R15, R0, 0x1, R15 ;  /* 0x00000001000f7824 */ /* 0x000fe400078e020f */
[----:B------:R-:W-:Y:S01]  /*2640*/  IMAD.IADD R29, R4, 0x1, R29 ;  /* 0x00000001041d7824 */ /* 0x000fe200078e021d */
[----:B------:R-:W-:Y:S01]  /*2650*/  @P2 LOP3.LUT R23, R23, 0x1, RZ, 0xfc, !PT ;  /* 0x0000000117172812 */ /* 0x000fe200078efcff */
[----:B------:R-:W-:Y:S01]  /*2660*/  IMAD R93, R93, UR6, RZ ;  /* 0x000000065d5d7c24 */ /* 0x000fe2000f8e02ff */
[----:B------:R-:W-:Y:S01]  /*2670*/  LOP3.LUT R14, R14, 0xfffff000, RZ, 0xc0, !PT ;  /* 0xfffff0000e0e7812 */ /* 0x000fe200078ec0ff */
[----:B------:R-:W-:Y:S01]  /*2680*/  IMAD.IADD R67, R67, 0x1, R31 ;  /* 0x0000000143437824 */ /* 0x000fe200078e021f */
[----:B------:R-:W-:Y:S01]  /*2690*/  SHF.R.S32.HI R28, RZ, 0x1f, R15 ;  /* 0x0000001fff1c7819 */ /* 0x000fe2000001140f */
[----:B------:R-:W-:Y:S01]  /*26a0*/  IMAD.IADD R69, R31, 0x1, R69 ;  /* 0x000000011f457824 */ /* 0x000fe200078e0245 */
[----:B------:R-:W-:Y:S01]  /*26b0*/  SHF.R.S32.HI R30, RZ, 0x1f, R29 ;  /* 0x0000001fff1e7819 */ /* 0x000fe2000001141d */
[----:B------:R-:W-:Y:S01]  /*26c0*/  VIADD R81, R136, 0x50 ;  /* 0x0000005088517836 */ /* 0x000fe20000000000 */
[----:B-----5:R-:W-:-:S02]  /*26d0*/  SHF.R.S32.HI R31, RZ, 0x1f, R105 ;  /* 0x0000001fff1f7819 */ /* 0x020fc40000011469 */
[----:B------:R-:W-:Y:S01]  /*26e0*/  IADD3 R70, P2, R19, R70, RZ ;  /* 0x0000004613467210 */ /* 0x000fe20007f5e0ff */
[C---:B------:R-:W-:Y:S01]  /*26f0*/  IMAD R93, R75.reuse, UR7, R93 ;  /* 0x000000074b5d7c24 */ /* 0x040fe2000f8e025d */
[----:B------:R-:W-:Y:S01]  /*2700*/  LEA.HI R74, R30, R29, RZ, 0x3 ;  /* 0x0000001d1e4a7211 */ /* 0x000fe200078f18ff */
[----:B------:R-:W-:Y:S01]  /*2710*/  IMAD.WIDE.U32 R60, R75, UR6, R60 ;  /* 0x000000064b3c7c25 */ /* 0x000fe2000f8e003c */
[-C--:B------:R-:W-:Y:S02]  /*2720*/  LEA.HI R75, R28, R15.reuse, RZ, 0x3 ;  /* 0x0000000f1c4b7211 */ /* 0x080fe400078f18ff */
[----:B------:R-:W-:Y:S01]  /*2730*/  SHF.L.U64.HI R96, R10, 0x7, R11 ;  /* 0x000000070a607819 */ /* 0x000fe2000001020b */
[----:B------:R-:W-:Y:S01]  /*2740*/  IMAD.X R71, R32, 0x1, R13, P2 ;  /* 0x0000000120477824 */ /* 0x000fe200010e060d */
[----:B------:R-:W-:Y:S02]  /*2750*/  LEA.HI R15, R28, R15, RZ, 0x5 ;  /* 0x0000000f1c0f7211 */ /* 0x000fe400078f28ff */
[----:B------:R-:W-:-:S02]  /*2760*/  LEA.HI R29, R30, R29, RZ, 0x5 ;  /* 0x0000001d1e1d7211 */ /* 0x000fc400078f28ff */
[----:B------:R-:W-:Y:S01]  /*2770*/  ISETP.GE.AND P2, PT, R81, UR4, PT ;  /* 0x0000000451007c0c */ /* 0x000fe2000bf46270 */
[----:B------:R-:W-:Y:S01]  /*2780*/  IMAD.SHL.U32 R28, R15, 0x80, RZ ;  /* 0x000000800f1c7824 */ /* 0x000fe200078e00ff */
[----:B------:R-:W-:Y:S01]  /*2790*/  SHF.L.U64.HI R98, R8, 0x7, R9 ;  /* 0x0000000708627819 */ /* 0x000fe20000010209 */
[----:B------:R-:W-:Y:S01]  /*27a0*/  IMAD.SHL.U32 R30, R29, 0x80, RZ ;  /* 0x000000801d1e7824 */ /* 0x000fe200078e00ff */
[C---:B------:R-:W-:Y:S02]  /*27b0*/  LOP3.LUT R15, R37.reuse, 0x18, R75, 0xf8, !PT ;  /* 0x00000018250f7812 */ /* 0x040fe400078ef84b */
[----:B------:R-:W-:Y:S01]  /*27c0*/  LOP3.LUT R29, R37, 0x18, R74, 0xf8, !PT ;  /* 0x00000018251d7812 */ /* 0x000fe200078ef84a */
[----:B------:R-:W-:Y:S01]  /*27d0*/  IMAD.WIDE.U32 R62, R105, R6, R62 ;  /* 0x00000006693e7225 */ /* 0x000fe200078e003e */
[----:B------:R-:W-:-:S03]  /*27e0*/  LOP3.LUT R28, R28, 0xfffff000, RZ, 0xc0, !PT ;  /* 0xfffff0001c1c7812 */ /* 0x000fc600078ec0ff */
[C---:B------:R-:W-:Y:S01]  /*27f0*/  IMAD.WIDE.U32 R64, R105.reuse, R6, R64 ;  /* 0x0000000669407225 */ /* 0x040fe200078e0040 */
[----:B------:R-:W-:Y:S02]  /*2800*/  LOP3.LUT R30, R30, 0xfffff000, RZ, 0xc0, !PT ;  /* 0xfffff0001e1e7812 */ /* 0x000fe400078ec0ff */
[----:B------:R-:W-:Y:S01]  /*2810*/  SHF.L.U64.HI R97, R6, 0x7, R7 ;  /* 0x0000000706617819 */ /* 0x000fe20000010207 */
[-C--:B------:R-:W-:Y:S01]  /*2820*/  IMAD.WIDE.U32 R66, R105, R8.reuse, R66 ;  /* 0x0000000869427225 */ /* 0x080fe200078e0042 */
[----:B------:R-:W-:Y:S02]  /*2830*/  LOP3.LUT R23, R23, 0xfffffffd, RZ, 0xc0, !PT ;  /* 0xfffffffd17177812 */ /* 0x000fe400078ec0ff */
[----:B------:R-:W-:Y:S01]  /*2840*/  LOP3.LUT R80, R76, 0xfffffff8, RZ, 0xc0, !PT ;  /* 0xfffffff84c507812 */ /* 0x000fe200078ec0ff */
[----:B------:R-:W-:Y:S01]  /*2850*/  IMAD.WIDE.U32 R68, R105, R8, R68 ;  /* 0x0000000869447225 */ /* 0x000fe200078e0044 */
[----:B------:R-:W-:Y:S02]  /*2860*/  LOP3.LUT R79, R75, 0xfffffff8, RZ, 0xc0, !PT ;  /* 0xfffffff84b4f7812 */ /* 0x000fe400078ec0ff */
[----:B------:R-:W-:Y:S01]  /*2870*/  LOP3.LUT R77, R74, 0xfffffff8, RZ, 0xc0, !PT ;  /* 0xfffffff84a4d7812 */ /* 0x000fe200078ec0ff */
[----:B------:R-:W-:Y:S01]  /*2880*/  VIADD R110, R33, 0x8 ;  /* 0x00000008216e7836 */ /* 0x000fe20000000000 */
[----:B------:R-:W-:Y:S01]  /*2890*/  SHF.R.S32.HI R101, RZ, 0x1f, R80 ;  /* 0x0000001fff657819 */ /* 0x000fe20000011450 */
[----:B------:R-:W-:Y:S01]  /*28a0*/  IMAD.SHL.U32 R107, R107, 0x2, RZ ;  /* 0x000000026b6b7824 */ /* 0x000fe200078e00ff */
[----:B------:R-:W-:Y:S01]  /*28b0*/  SHF.R.S32.HI R100, RZ, 0x1f, R79 ;  /* 0x0000001fff647819 */ /* 0x000fe2000001144f */
[----:B------:R-:W-:Y:S01]  /*28c0*/  IMAD.IADD R93, R61, 0x1, R93 ;  /* 0x000000013d5d7824 */ /* 0x000fe200078e025d */
[----:B------:R-:W-:-:S02]  /*28d0*/  SHF.R.S32.HI R99, RZ, 0x1f, R77 ;  /* 0x0000001fff637819 */ /* 0x000fc4000001144d */
[----:B--2---:R-:W-:-:S04]  /*28e0*/  LOP3.LUT R5, R5, R36, RZ, 0x3c, !PT ;  /* 0x0000002405057212 */ /* 0x004fc800078e3cff */
[----:B------:R-:W-:Y:S01]  /*28f0*/  IADD3 R104, R5, R14, R35 ;  /* 0x0000000e05687210 */ /* 0x000fe20007ffe023 */
[----:B------:R-:W-:Y:S02]  /*2900*/  IMAD.SHL.U32 R5, R10, 0x80, RZ ;  /* 0x000000800a057824 */ /* 0x000fe400078e00ff */
[C---:B------:R-:W-:Y:S01]  /*2910*/  IMAD R10, R31.reuse, R8, RZ ;  /* 0x000000081f0a7224 */ /* 0x040fe200078e02ff */
[----:B------:R-:W-:Y:S01]  /*2920*/  @!P6 BAR.SYNC.DEFER_BLOCKING 0x9, 0x100 ;  /* 0x024400000000eb1d */ /* 0x000fe20000010000 */
[----:B------:R-:W-:Y:S01]  /*2930*/  LOP3.LUT P3, RZ, R34, 0x2, RZ, 0xc0, !PT ;  /* 0x0000000222ff7812 */ /* 0x000fe2000786c0ff */
[----:B------:R-:W-:Y:S02]  /*2940*/  IMAD R14, R31, R6, RZ ;  /* 0x000000061f0e7224 */ /* 0x000fe400078e02ff */
[C---:B------:R-:W-:Y:S01]  /*2950*/  IMAD R83, R105.reuse, R9, R10 ;  /* 0x0000000969537224 */ /* 0x040fe200078e020a */
[----:B------:R-:W-:Y:S01]  /*2960*/  SEL R9, RZ, 0x20, P2 ;  /* 0x00000020ff097807 */ /* 0x000fe20001000000 */
[----:B------:R-:W-:Y:S01]  /*2970*/  IMAD R11, R105, R7, R14 ;  /* 0x00000007690b7224 */ /* 0x000fe200078e020e */
[----:B------:R-:W-:-:S02]  /*2980*/  LOP3.LUT R15, R15, R36, RZ, 0x3c, !PT ;  /* 0x000000240f0f7212 */ /* 0x000fc400078e3cff */
[----:B------:R-:W-:Y:S01]  /*2990*/  LOP3.LUT R13, R12, R9, RZ, 0xfc, !PT ;  /* 0x000000090c0d7212 */ /* 0x000fe200078efcff */
[----:B------:R-:W-:Y:S01]  /*29a0*/  IMAD.SHL.U32 R7, R8, 0x80, RZ ;  /* 0x0000008008077824 */ /* 0x000fe200078e00ff */
[----:B------:R-:W-:Y:S01]  /*29b0*/  LOP3.LUT R29, R29, R36, RZ, 0x3c, !PT ;  /* 0x000000241d1d7212 */ /* 0x000fe200078e3cff */
[----:B------:R-:W-:Y:S01]  /*29c0*/  IMAD.IADD R92, R63, 0x1, R11 ;  /* 0x000000013f5c7824 */ /* 0x000fe200078e020b */
[----:B------:R-:W-:Y:S01]  /*29d0*/  LOP3.LUT R8, R12, 0x1, RZ, 0xc0, !PT ;  /* 0x000000010c087812 */ /* 0x000fe200078ec0ff */
[----:B------:R-:W-:Y:S01]  /*29e0*/  IMAD.IADD R90, R11, 0x1, R65 ;  /* 0x000000010b5a7824 */ /* 0x000fe200078e0241 */
[----:B------:R-:W-:Y:S01]  /*29f0*/  LOP3.LUT R9, R13, 0x2, RZ, 0xc0, !PT ;  /* 0x000000020d097812 */ /* 0x000fe200078ec0ff */
[----:B------:R-:W-:Y:S01]  /*2a00*/  IMAD.IADD R91, R67, 0x1, R83 ;  /* 0x00000001435b7824 */ /* 0x000fe200078e0253 */
[C---:B------:R-:W-:Y:S01]  /*2a10*/  LOP3.LUT R10, R13.reuse, 0x4, RZ, 0xc0, !PT ;  /* 0x000000040d0a7812 */ /* 0x040fe200078ec0ff */
[----:B------:R-:W-:Y:S01]  /*2a20*/  IMAD.SHL.U32 R6, R6, 0x80, RZ ;  /* 0x0000008006067824 */ /* 0x000fe200078e00ff */
[----:B------:R-:W-:Y:S01]  /*2a30*/  LOP3.LUT R11, R13, 0x8, RZ, 0xc0, !PT ;  /* 0x000000080d0b7812 */ /* 0x000fe200078ec0ff */
[----:B------:R-:W-:Y:S01]  /*2a40*/  IMAD.IADD R83, R83, 0x1, R69 ;  /* 0x0000000153537824 */ /* 0x000fe200078e0245 */
[----:B------:R-:W-:-:S02]  /*2a50*/  LOP3.LUT R12, R13, 0x10, RZ, 0xc0, !PT ;  /* 0x000000100d0c7812 */ /* 0x000fc400078ec0ff */
[--C-:B------:R-:W-:Y:S02]  /*2a60*/  IADD3 R103, R15, R28, R35.reuse ;  /* 0x0000001c0f677210 */ /* 0x100fe40007ffe023 */
[----:B------:R-:W-:Y:S02]  /*2a70*/  IADD3 R102, R29, R30, R35 ;  /* 0x0000001e1d667210 */ /* 0x000fe40007ffe023 */
[----:B------:R-:W-:Y:S02]  /*2a80*/  @P3 LOP3.LUT R23, R23, 0x2, RZ, 0xfc, !PT ;  /* 0x0000000217173812 */ /* 0x000fe400078efcff */
[----:B------:R-:W-:-:S07]  /*2a90*/  LOP3.LUT R13, R13, 0x20, RZ, 0xc0, !PT ;  /* 0x000000200d0d7812 */ /* 0x000fce00078ec0ff */
.L_x_11362:
[----:B---3--:R-:W2:Y:S01]  /*2aa0*/  LDL R29, [R1+0x4c] ;  /* 0x00004c00011d7983 */ /* 0x008ea20000100800 */
[----:B0-----:R-:W0:Y:S03]  /*2ab0*/  LDC.64 R86, c[0x0][0x2e8] ;  /* 0x0000ba00ff567b82 */ /* 0x001e260000000a00 */
[----:B------:R-:W3:Y:S01]  /*2ac0*/  LDL R30, [R1+0x48] ;  /* 0x00004800011e7983 */ /* 0x000ee20000100800 */
        /* <DEDUP_REMOVED lines=18> */
[C---:B------:R-:W-:Y:S02]  /*2bf0*/  VIADD R29, R15.reuse, 0x10 ;  /* 0x000000100f1d7836 */ /* 0x040fe40000000000 */
[----:B------:R-:W-:-:S06]  /*2c00*/  IMAD R78, R15, 0x2, R26 ;  /* 0x000000020f4e7824 */ /* 0x000fcc00078e021a */
[----:B------:R-:W-:-:S04]  /*2c10*/  @P4 VIADD R29, R15, 0xfffffff0 ;  /* 0xfffffff00f1d4836 */ /* 0x000fc80000000000 */
[----:B------:R-:W-:Y:S01]  /*2c20*/  IMAD R15, R29, 0x2, R26 ;  /* 0x000000021d0f7824 */ /* 0x000fe200078e021a */
[----:B------:R-:W-:Y:S06]  /*2c30*/  @!P3 BRA `(.L_x_11308) ;  /* 0x0000003800a4b947 */ /* 0x000fec0003800000 */
[----:B------:R-:W-:Y:S01]  /*2c40*/  ULDC.U8 UR4, c[0x0][0x410] ;  /* 0x0001040000047ab9 */ /* 0x000fe20000000000 */
[-C--:B------:R-:W-:Y:S01]  /*2c50*/  IMAD R14, R98, R35.reuse, RZ ;  /* 0x00000023620e7224 */ /* 0x080fe200078e02ff */
[----:B------:R-:W-:Y:S01]  /*2c60*/  ISETP.NE.AND P3, PT, RZ, UR4, PT ;  /* 0x00000004ff007c0c */ /* 0x000fe2000bf65270 */
[----:B------:R-:W-:Y:S02]  /*2c70*/  IMAD R31, R97, R35, RZ ;  /* 0x00000023611f7224 */ /* 0x000fe400078e02ff */
        /* <DEDUP_REMOVED lines=24> */
[----:B------:R-:W2:Y:S04]  /*2e00*/  LDL.64 R116, [R1] ;  /* 0x0000000001747983 */ /* 0x000ea80000100a00 */
        /* <DEDUP_REMOVED lines=45> */
.L_x_11311:
[----:B------:R-:W-:Y:S05]  /*30e0*/  BSYNC B1 ;  /* 0x0000000000017941 */ /* 0x000fea0003800000 */
.L_x_11310:
[----:B-----5:R-:W-:Y:S01]  /*30f0*/  IMAD.MOV.U32 R14, RZ, RZ, R34 ;  /* 0x000000ffff0e7224 */ /* 0x020fe200078e0022 */
[----:B------:R-:W-:Y:S01]  /*3100*/  UISETP.NE.AND UP0, UPT, UR37, 0x3, UPT ;  /* 0x000000032500788c */ /* 0x000fe2000bf05270 */
[----:B0-----:R-:W-:Y:S02]  /*3110*/  IMAD.MOV.U32 R28, RZ, RZ, R35 ;  /* 0x000000ffff1c7224 */ /* 0x001fe400078e0023 */
[----:B------:R-:W-:Y:S02]  /*3120*/  IMAD.MOV.U32 R29, RZ, RZ, R38 ;  /* 0x000000ffff1d7224 */ /* 0x000fe400078e0026 */
        /* <DEDUP_REMOVED lines=15> */
[----:B------:R-:W-:-:S02]  /*3220*/  IMAD.MOV.U32 R29, RZ, RZ, R36 ;  /* 0x000000ffff1d7224 */ /* 0x000fc400078e0024 */
[----:B------:R-:W-:Y:S01]  /*3230*/  IMAD.MOV.U32 R30, RZ, RZ, R37 ;  /* 0x000000ffff1e7224 */ /* 0x000fe200078e0025 */
[----:B------:R-:W-:Y:S01]  /*3240*/  PRMT R118, R28, 0x5410, R14 ;  /* 0x000054101c767816 */ /* 0x000fe2000000000e */
[----:B------:R-:W-:Y:S02]  /*3250*/  IMAD.MOV.U32 R28, RZ, RZ, R40 ;  /* 0x000000ffff1c7224 */ /* 0x000fe400078e0028 */
[----:B------:R-:W-:Y:S01]  /*3260*/  IMAD.MOV.U32 R14, RZ, RZ, R45 ;  /* 0x000000ffff0e7224 */ /* 0x000fe200078e002d */
        /* <DEDUP_REMOVED lines=14> */
[----:B------:R-:W-:Y:S06]  /*3350*/  @!P3 BRA `(.L_x_11312) ;  /* 0x000000000004b947 */ /* 0x000fec0003800000 */
[----:B------:R-:W-:Y:S01]  /*3360*/  BPT.TRAP 0x1 ;  /* 0x000000040000795c */ /* 0x000fe20000300000 */
.L_x_11312:
[----:B------:R-:W-:Y:S01]  /*3370*/  IMAD R14, R17, 0x8, R2 ;  /* 0x00000008110e7824 */ /* 0x000fe200078e0202 */
[----:B------:R-:W-:Y:S01]  /*3380*/  SHF.L.U32 R85, R154, 0x1f, RZ ;  /* 0x0000001f9a557819 */ /* 0x000fe200000006ff */
[----:B------:R-:W-:Y:S03]  /*3390*/  BSSY B1, `(.L_x_11313) ;  /* 0x0000003000017945 */ /* 0x000fe60003800000 */
[----:B------:R-:W0:Y:S02]  /*33a0*/  SYNCS.PHASECHK.TRANS64.TRYWAIT P5, [R14+URZ+0x2d890], R85 ;  /* 0x02d890550e0075a7 */ /* 0x000e2400080a017f */
[----:B0-----:R-:W-:Y:S05]  /*33b0*/  @!P5 BRA `(.L_x_11314) ;  /* 0x0000020c00f8d947 */ /* 0x001fea0003800000 */
.L_x_11680:
[----:B------:R-:W-:Y:S05]  /*33c0*/  BSYNC B1 ;  /* 0x0000000000017941 */ /* 0x000fea0003800000 */
.L_x_11313:
[----:B------:R-:W-:Y:S05]  /*33d0*/  @P4 BRA `(.L_x_11315) ;  /* 0x00000034003c4947 */ /* 0x000fea0003800000 */
[----:B------:R-:W-:Y:S01]  /*33e0*/  ISETP.NE.AND P4, PT, R8, RZ, PT ;  /* 0x000000ff0800720c */ /* 0x000fe20003f85270 */
[----:B------:R-:W-:-:S12]  /*33f0*/  BSSY B1, `(.L_x_11316) ;  /* 0x0000033000017945 */ /* 0x000fd80003800000 */
[----:B------:R-:W-:Y:S05]  /*3400*/  @!P4 BRA `(.L_x_11317) ;  /* 0x0000000000c4c947 */ /* 0x000fea0003800000 */
[----:B------:R-:W2:Y:S01]  /*3410*/  LDL.64 R52, [R1] ;  /* 0x0000000001347983 */ /* 0x000ea20000100a00 */
        /* <DEDUP_REMOVED lines=16> */
[--C-:B------:R-:W-:Y:S02]  /*3520*/  HADD2.F32 R59, -RZ, R121.reuse.H0_H0 ;  /* 0x20000079ff3b7230 */ /* 0x100fe40000004100 */
[-C--:B------:R-:W-:Y:S01]  /*3530*/  FFMA.FTZ R29, R52, R55.reuse, -R29 ;  /* 0x00000037341d7223 */ /* 0x080fe2000001081d */
[----:B------:R-:W-:Y:S02]  /*3540*/  HADD2.F32 R87, -RZ, R121.H1_H1 ;  /* 0x30000079ff577230 */ /* 0x000fe40000004100 */
        /* <DEDUP_REMOVED lines=8> */
[--C-:B------:R-:W-:Y:S02]  /*35d0*/  HADD2.F32 R54, -RZ, R28.reuse.H0_H0 ;  /* 0x2000001cff367230 */ /* 0x100fe40000004100 */
[----:B------:R-:W-:Y:S01]  /*35e0*/  FFMA.FTZ R58, R31, R58, R86 ;  /* 0x0000003a1f3a7223 */ /* 0x000fe20000010056 */
[----:B------:R-:W-:Y:S02]  /*35f0*/  HADD2.F32 R28, -RZ, R28.H1_H1 ;  /* 0x3000001cff1c7230 */ /* 0x000fe40000004100 */
[----:B------:R-:W-:-:S02]  /*3600*/  HADD2.F32 R55, -RZ, R118.H1_H1 ;  /* 0x30000076ff377230 */ /* 0x000fc40000004100 */
[----:B------:R-:W-:Y:S01]  /*3610*/  F2FP.F16.F32.PACK_AB R53, R58, R53 ;  /* 0x000000353a35723e */ /* 0x000fe200000000ff */
        /* <DEDUP_REMOVED lines=9> */
[----:B------:R-:W-:Y:S01]  /*36b0*/  FMUL.FTZ R87, R54, R87 ;  /* 0x0000005736577220 */ /* 0x000fe20000410000 */
[----:B------:R-:W-:-:S02]  /*36c0*/  IMAD.MOV.U32 R31, RZ, RZ, R53 ;  /* 0x000000ffff1f7224 */ /* 0x000fc400078e0035 */
[-C--:B------:R-:W-:Y:S01]  /*36d0*/  FFMA.FTZ R59, R54, R55.reuse, -R59 ;  /* 0x00000037363b7223 */ /* 0x080fe2000001083b */
[----:B------:R-:W-:-:S05]  /*36e0*/  FFMA.FTZ R30, R30, R55, R87 ;  /* 0x000000371e1e7223 */ /* 0x000fca0000010057 */
[----:B------:R-:W-:-:S07]  /*36f0*/  F2FP.F16.F32.PACK_AB R30, R30, R59 ;  /* 0x0000003b1e1e723e */ /* 0x000fce00000000ff */
.L_x_11319:
[----:B------:R-:W-:Y:S05]  /*3700*/  BSYNC B2 ;  /* 0x0000000000027941 */ /* 0x000fea0003800000 */
.L_x_11318:
[----:B------:R1:W-:Y:S02]  /*3710*/  STG.E.128 desc[UR40][R32.64], R28 ;  /* 0x0000001c20007986 */ /* 0x0003e4000c101d28 */
.L_x_11317:
[----:B------:R-:W-:Y:S05]  /*3720*/  BSYNC B1 ;  /* 0x0000000000017941 */ /* 0x000fea0003800000 */
.L_x_11316:
        /* <DEDUP_REMOVED lines=10> */
[----:B------:R-:W-:-:S03]  /*37d0*/  SHF.R.U64 R50, R50, 0x10, R51 ;  /* 0x0000001032327819 */ /* 0x000fc60000001233 */
[----:B------:R-:W-:Y:S02]  /*37e0*/  HADD2.F32 R54, -RZ, R54.H0_H0 ;  /* 0x20000036ff367230 */ /* 0x000fe40000004100 */
[--C-:B------:R-:W-:Y:S02]  /*37f0*/  HADD2.F32 R29, -RZ, R52.reuse.H1_H1 ;  /* 0x30000034ff1d7230 */ /* 0x100fe40000004100 */
[----:B------:R-:W-:Y:S02]  /*3800*/  HADD2.F32 R53, -RZ, R52.H0_H0 ;  /* 0x20000034ff357230 */ /* 0x000fe40000004100 */
[----:B------:R-:W-:Y:S02]  /*3810*/  HADD2.F32 R50, -RZ, R50.H0_H0 ;  /* 0x20000032ff327230 */ /* 0x000fe40000004100 */
[-C--:B------:R-:W-:Y:S01]  /*3820*/  FMUL.FTZ R52, R29, R54.reuse ;  /* 0x000000361d347220 */ /* 0x080fe20000410000 */
[----:B------:R-:W-:-:S03]  /*3830*/  FMUL.FTZ R54, R53, R54 ;  /* 0x0000003635367220 */ /* 0x000fc60000410000 */
[-C--:B------:R-:W-:Y:S01]  /*3840*/  FFMA.FTZ R52, R53, R50.reuse, -R52 ;  /* 0x0000003235347223 */ /* 0x080fe20000010834 */
[--C-:B------:R-:W-:Y:S02]  /*3850*/  HADD2.F32 R53, -RZ, R117.reuse.H0_H0 ;  /* 0x20000075ff357230 */ /* 0x100fe40000004100 */
[----:B------:R-:W-:Y:S01]  /*3860*/  FFMA.FTZ R29, R29, R50, R54 ;  /* 0x000000321d1d7223 */ /* 0x000fe20000010036 */
[----:B------:R-:W-:Y:S01]  /*3870*/  SHF.R.U32.HI R50, RZ, 0x10, R51 ;  /* 0x00000010ff327819 */ /* 0x000fe20000011633 */
[----:B------:R-:W-:Y:S01]  /*3880*/  IMAD.MOV.U32 R51, RZ, RZ, R31 ;  /* 0x000000ffff337224 */ /* 0x000fe200078e001f */
[----:B------:R-:W-:Y:S01]  /*3890*/  SHF.R.U32.HI R54, RZ, 0x10, R57 ;  /* 0x00000010ff367819 */ /* 0x000fe20000011639 */
[----:B------:R-:W-:Y:S01]  /*38a0*/  HADD2.F32 R117, -RZ, R117.H1_H1 ;  /* 0x30000075ff757230 */ /* 0x000fe20000004100 */
[----:B------:R-:W-:Y:S01]  /*38b0*/  F2FP.F16.F32.PACK_AB R29, R29, R52 ;  /* 0x000000341d1d723e */ /* 0x000fe200000000ff */
[----:B------:R-:W-:Y:S02]  /*38c0*/  HADD2.F32 R50, -RZ, R50.H0_H0 ;  /* 0x20000032ff327230 */ /* 0x000fe40000004100 */
[----:B------:R-:W-:-:S02]  /*38d0*/  HADD2.F32 R54, -RZ, R54.H0_H0 ;  /* 0x20000036ff367230 */ /* 0x000fc40000004100 */
[--C-:B------:R-:W-:Y:S02]  /*38e0*/  HADD2.F32 R31, -RZ, R51.reuse.H1_H1 ;  /* 0x30000033ff1f7230 */ /* 0x100fe40000004100 */
[----:B------:R-:W-:-:S03]  /*38f0*/  HADD2.F32 R51, -RZ, R51.H0_H0 ;  /* 0x20000033ff337230 */ /* 0x000fc60000004100 */
[-C--:B------:R-:W-:Y:S02]  /*3900*/  FMUL.FTZ R56, R31, R54.reuse ;  /* 0x000000361f387220 */ /* 0x080fe40000410000 */
[C---:B------:R-:W-:Y:S02]  /*3910*/  FMUL.FTZ R54, R51.reuse, R54 ;  /* 0x0000003633367220 */ /* 0x040fe40000410000 */
[-C--:B------:R-:W-:Y:S01]  /*3920*/  FFMA.FTZ R56, R51, R50.reuse, -R56 ;  /* 0x0000003233387223 */ /* 0x080fe20000010838 */
[----:B------:R-:W-:Y:S02]  /*3930*/  HADD2.F32 R51, -RZ, R120.H0_H0 ;  /* 0x20000078ff337230 */ /* 0x000fe40000004100 */
[----:B------:R-:W-:Y:S01]  /*3940*/  FFMA.FTZ R31, R31, R50, R54 ;  /* 0x000000321f1f7223 */ /* 0x000fe20000010036 */
[--C-:B------:R-:W-:Y:S02]  /*3950*/  HADD2.F32 R50, -RZ, R28.reuse.H0_H0 ;  /* 0x2000001cff327230 */ /* 0x100fe40000004100 */
[----:B------:R-:W-:-:S02]  /*3960*/  HADD2.F32 R28, -RZ, R28.H1_H1 ;  /* 0x3000001cff1c7230 */ /* 0x000fc40000004100 */
[----:B------:R-:W-:-:S03]  /*3970*/  F2FP.F16.F32.PACK_AB R31, R31, R56 ;  /* 0x000000381f1f723e */ /* 0x000fc600000000ff */
[-C--:B------:R-:W-:Y:S01]  /*3980*/  FMUL.FTZ R55, R28, R51.reuse ;  /* 0x000000331c377220 */ /* 0x080fe20000410000 */
[----:B------:R-:W-:-:S03]  /*3990*/  FMUL.FTZ R51, R50, R51 ;  /* 0x0000003332337220 */ /* 0x000fc60000410000 */
[-C--:B------:R-:W-:Y:S01]  /*39a0*/  FFMA.FTZ R55, R50, R53.reuse, -R55 ;  /* 0x0000003532377223 */ /* 0x080fe20000010837 */
[----:B------:R-:W-:Y:S01]  /*39b0*/  FFMA.FTZ R28, R28, R53, R51 ;  /* 0x000000351c1c7223 */ /* 0x000fe20000010033 */
[--C-:B------:R-:W-:Y:S02]  /*39c0*/  HADD2.F32 R50, -RZ, R30.reuse.H0_H0 ;  /* 0x2000001eff327230 */ /* 0x100fe40000004100 */
[----:B------:R-:W-:Y:S02]  /*39d0*/  HADD2.F32 R30, -RZ, R30.H1_H1 ;  /* 0x3000001eff1e7230 */ /* 0x000fe40000004100 */
[----:B------:R-:W-:Y:S01]  /*39e0*/  HADD2.F32 R51, -RZ, R120.H1_H1 ;  /* 0x30000078ff337230 */ /* 0x000fe20000004100 */
[----:B------:R-:W-:-:S04]  /*39f0*/  F2FP.F16.F32.PACK_AB R28, R28, R55 ;  /* 0x000000371c1c723e */ /* 0x000fc800000000ff */
[-C--:B------:R-:W-:Y:S01]  /*3a00*/  FMUL.FTZ R53, R30, R51.reuse ;  /* 0x000000331e357220 */ /* 0x080fe20000410000 */
[----:B------:R-:W-:-:S03]  /*3a10*/  FMUL.FTZ R51, R50, R51 ;  /* 0x0000003332337220 */ /* 0x000fc60000410000 */
[-C--:B------:R-:W-:Y:S01]  /*3a20*/  FFMA.FTZ R53, R50, R117.reuse, -R53 ;  /* 0x0000007532357223 */ /* 0x080fe20000010835 */
[----:B------:R-:W-:-:S05]  /*3a30*/  FFMA.FTZ R30, R30, R117, R51 ;  /* 0x000000751e1e7223 */ /* 0x000fca0000010033 */
[----:B------:R-:W-:-:S07]  /*3a40*/  F2FP.F16.F32.PACK_AB R30, R30, R53 ;  /* 0x000000351e1e723e */ /* 0x000fce00000000ff */
.L_x_11323:
[----:B------:R-:W-:Y:S05]  /*3a50*/  BSYNC B2 ;  /* 0x0000000000027941 */ /* 0x000fea0003800000 */
.L_x_11322:
[----:B------:R2:W-:Y:S02]  /*3a60*/  STG.E.128 desc[UR40][R32.64+0x20], R28 ;  /* 0x0000201c20007986 */ /* 0x0005e4000c101d28 */
.L_x_11321:
[----:B------:R-:W-:Y:S05]  /*3a70*/  BSYNC B1 ;  /* 0x0000000000017941 */ /* 0x000fea0003800000 */
.L_x_11320:
        /* <DEDUP_REMOVED lines=8> */
[--C-:B------:R-:W-:Y:S02]  /*3b00*/  SHF.R.U64 R50, R46, 0x10, R47.reuse ;  /* 0x000000102e327819 */ /* 0x100fe4000000122f */
        /* <DEDUP_REMOVED lines=11> */
[----:B------:R-:W-:Y:S02]  /*3bc0*/  HADD2.F32 R48, -RZ, R50.H0_H0 ;  /* 0x20000032ff307230 */ /* 0x000fe40000004100 */
[----:B------:R-:W-:Y:S02]  /*3bd0*/  HADD2.F32 R50, -RZ, R46.H0_H0 ;  /* 0x2000002eff327230 */ /* 0x000fe40000004100 */
[----:B------:R-:W-:Y:S01]  /*3be0*/  FMUL.FTZ R46, R31, R54 ;  /* 0x000000361f2e7220 */ /* 0x000fe20000410000 */
[-C--:B------:R-:W-:Y:S01]  /*3bf0*/  FMUL.FTZ R54, R29, R52.reuse ;  /* 0x000000341d367220 */ /* 0x080fe20000410000 */
[----:B------:R-:W-:Y:S01]  /*3c00*/  FMUL.FTZ R52, R47, R52 ;  /* 0x000000342f347220 */ /* 0x000fe20000410000 */
[-C--:B------:R-:W-:Y:S01]  /*3c10*/  FFMA.FTZ R31, R31, R48.reuse, R56 ;  /* 0x000000301f1f7223 */ /* 0x080fe20000010038 */
[----:B------:R-:W-:Y:S01]  /*3c20*/  FFMA.FTZ R46, R49, R48, -R46 ;  /* 0x00000030312e7223 */ /* 0x000fe2000001082e */
[-C--:B------:R-:W-:Y:S01]  /*3c30*/  FFMA.FTZ R47, R47, R50.reuse, -R54 ;  /* 0x000000322f2f7223 */ /* 0x080fe20000010836 */
[----:B------:R-:W-:Y:S01]  /*3c40*/  FFMA.FTZ R50, R29, R50, R52 ;  /* 0x000000321d327223 */ /* 0x000fe20000010034 */
[----:B------:R-:W-:-:S02]  /*3c50*/  HADD2.F32 R51, -RZ, R119.H0_H0 ;  /* 0x20000077ff337230 */ /* 0x000fc40000004100 */
[--C-:B------:R-:W-:Y:S02]  /*3c60*/  HADD2.F32 R48, -RZ, R28.reuse.H1_H1 ;  /* 0x3000001cff307230 */ /* 0x100fe40000004100 */
[----:B------:R-:W-:Y:S02]  /*3c70*/  HADD2.F32 R52, -RZ, R28.H0_H0 ;  /* 0x2000001cff347230 */ /* 0x000fe40000004100 */
        /* <DEDUP_REMOVED lines=11> */
[----:B------:R-:W-:Y:S01]  /*3d30*/  F2FP.F16.F32.PACK_AB R29, R31, R46 ;  /* 0x0000002e1f1d723e */ /* 0x000fe200000000ff */
[----:B------:R-:W-:Y:S01]  /*3d40*/  FFMA.FTZ R55, R30, R49, -R55 ;  /* 0x000000311e377223 */ /* 0x000fe20000010837 */
[----:B------:R-:W-:Y:S01]  /*3d50*/  F2FP.F16.F32.PACK_AB R31, R50, R47 ;  /* 0x0000002f321f723e */ /* 0x000fe200000000ff */
[----:B------:R-:W-:Y:S01]  /*3d60*/  FFMA.FTZ R28, R28, R49, R119 ;  /* 0x000000311c1c7223 */ /* 0x000fe20000010077 */
[----:B------:R-:W-:-:S04]  /*3d70*/  F2FP.F16.F32.PACK_AB R48, R48, R53 ;  /* 0x000000353030723e */ /* 0x000fc800000000ff */
[----:B------:R-:W-:Y:S01]  /*3d80*/  F2FP.F16.F32.PACK_AB R30, R28, R55 ;  /* 0x000000371c1e723e */ /* 0x000fe200000000ff */
[----:B------:R-:W-:-:S07]  /*3d90*/  IMAD.MOV.U32 R28, RZ, RZ, R48 ;  /* 0x000000ffff1c7224 */ /* 0x000fce00078e0030 */
.L_x_11327:
[----:B------:R-:W-:Y:S05]  /*3da0*/  BSYNC B2 ;  /* 0x0000000000027941 */ /* 0x000fea0003800000 */
.L_x_11326:
[----:B------:R3:W-:Y:S02]  /*3db0*/  STG.E.128 desc[UR40][R32.64+0x40], R28 ;  /* 0x0000401c20007986 */ /* 0x0007e4000c101d28 */
.L_x_11325:
[----:B------:R-:W-:Y:S05]  /*3dc0*/  BSYNC B1 ;  /* 0x0000000000017941 */ /* 0x000fea0003800000 */
.L_x_11324:
        /* <DEDUP_REMOVED lines=8> */
[----:B------:R-:W-:Y:S02]  /*3e50*/  SHF.R.U64 R47, R44, 0x10, R45 ;  /* 0x000000102c2f7819 */ /* 0x000fe4000000122d */
[--C-:B------:R-:W-:Y:S01]  /*3e60*/  SHF.R.U64 R49, R42, 0x10, R43.reuse ;  /* 0x000000102a317819 */ /* 0x100fe2000000122b */
[----:B------:R-:W-:Y:S01]  /*3e70*/  IMAD.MOV.U32 R42, RZ, RZ, R28 ;  /* 0x000000ffff2a7224 */ /* 0x000fe200078e001c */
[----:B------:R-:W-:Y:S01]  /*3e80*/  SHF.R.U32.HI R46, RZ, 0x10, R43 ;  /* 0x00000010ff2e7819 */ /* 0x000fe2000001162b */
[----:B------:R-:W-:Y:S01]  /*3e90*/  IMAD.MOV.U32 R43, RZ, RZ, R31 ;  /* 0x000000ffff2b7224 */ /* 0x000fe200078e001f */
[----:B------:R-:W-:Y:S01]  /*3ea0*/  SHF.R.U32.HI R48, RZ, 0x10, R45 ;  /* 0x00000010ff307819 */ /* 0x000fe2000001162d */
[----:B------:R-:W-:Y:S02]  /*3eb0*/  HADD2.F32 R47, -RZ, R47.H0_H0 ;  /* 0x2000002fff2f7230 */ /* 0x000fe40000004100 */
[--C-:B------:R-:W-:Y:S02]  /*3ec0*/  HADD2.F32 R31, -RZ, R29.reuse.H1_H1 ;  /* 0x3000001dff1f7230 */ /* 0x100fe40000004100 */
[----:B------:R-:W-:-:S02]  /*3ed0*/  HADD2.F32 R28, -RZ, R29.H0_H0 ;  /* 0x2000001dff1c7230 */ /* 0x000fc40000004100 */
[----:B------:R-:W-:Y:S02]  /*3ee0*/  HADD2.F32 R48, -RZ, R48.H0_H0 ;  /* 0x20000030ff307230 */ /* 0x000fe40000004100 */
[-C--:B------:R-:W-:Y:S01]  /*3ef0*/  FMUL.FTZ R29, R31, R47.reuse ;  /* 0x0000002f1f1d7220 */ /* 0x080fe20000410000 */
[--C-:B------:R-:W-:Y:S02]  /*3f00*/  HADD2.F32 R44, -RZ, R43.reuse.H1_H1 ;  /* 0x3000002bff2c7230 */ /* 0x100fe40000004100 */
[----:B------:R-:W-:Y:S01]  /*3f10*/  FMUL.FTZ R50, R28, R47 ;  /* 0x0000002f1c327220 */ /* 0x000fe20000410000 */
[----:B------:R-:W-:Y:S02]  /*3f20*/  HADD2.F32 R43, -RZ, R43.H0_H0 ;  /* 0x2000002bff2b7230 */ /* 0x000fe40000004100 */
        /* <DEDUP_REMOVED lines=8> */
[--C-:B------:R-:W-:Y:S02]  /*3fb0*/  HADD2.F32 R43, -RZ, R42.reuse.H1_H1 ;  /* 0x3000002aff2b7230 */ /* 0x100fe40000004100 */
[----:B------:R-:W-:Y:S01]  /*3fc0*/  HADD2.F32 R47, -RZ, R115.H0_H0 ;  /* 0x20000073ff2f7230 */ /* 0x000fe20000004100 */
[----:B------:R-:W-:Y:S01]  /*3fd0*/  F2FP.F16.F32.PACK_AB R29, R29, R28 ;  /* 0x0000001c1d1d723e */ /* 0x000fe200000000ff */
[----:B------:R-:W-:Y:S01]  /*3fe0*/  HADD2.F32 R42, -RZ, R42.H0_H0 ;  /* 0x2000002aff2a7230 */ /* 0x000fe20000004100 */
[----:B------:R-:W-:Y:S01]  /*3ff0*/  F2FP.F16.F32.PACK_AB R31, R44, R31 ;  /* 0x0000001f2c1f723e */ /* 0x000fe200000000ff */
[----:B------:R-:W-:-:S02]  /*4000*/  HADD2.F32 R45, -RZ, R30.H1_H1 ;  /* 0x3000001eff2d7230 */ /* 0x000fc40000004100 */
[-C--:B------:R-:W-:Y:S01]  /*4010*/  FMUL.FTZ R49, R43, R47.reuse ;  /* 0x0000002f2b317220 */ /* 0x080fe20000410000 */
[----:B------:R-:W-:Y:S02]  /*4020*/  HADD2.F32 R115, -RZ, R115.H1_H1 ;  /* 0x30000073ff737230 */ /* 0x000fe40000004100 */
        /* <DEDUP_REMOVED lines=12> */
.L_x_11331:
[----:B------:R-:W-:Y:S05]  /*40f0*/  BSYNC B2 ;  /* 0x0000000000027941 */ /* 0x000fea0003800000 */
.L_x_11330:
[----:B------:R4:W-:Y:S02]  /*4100*/  STG.E.128 desc[UR40][R32.64+0x60], R28 ;  /* 0x0000601c20007986 */ /* 0x0009e4000c101d28 */
.L_x_11329:
[----:B------:R-:W-:Y:S05]  /*4110*/  BSYNC B1 ;  /* 0x0000000000017941 */ /* 0x000fea0003800000 */
.L_x_11328:
        /* <DEDUP_REMOVED lines=49> */
.L_x_11335:
[----:B------:R-:W-:Y:S05]  /*4430*/  BSYNC B2 ;  /* 0x0000000000027941 */ /* 0x000fea0003800000 */
.L_x_11334:
[----:B------:R1:W-:Y:S02]  /*4440*/  STG.E.128 desc[UR40][R32.64+0x80], R28 ;  /* 0x0000801c20007986 */ /* 0x0003e4000c101d28 */
.L_x_11333:
[----:B------:R-:W-:Y:S05]  /*4450*/  BSYNC B1 ;  /* 0x0000000000017941 */ /* 0x000fea0003800000 */
.L_x_11332:
        /* <DEDUP_REMOVED lines=48> */
.L_x_11337:
[----:B------:R-:W-:Y:S05]  /*4760*/  BSYNC B1 ;  /* 0x0000000000017941 */ /* 0x000fea0003800000 */
.L_x_11336:
[----:B------:R1:W-:Y:S01]  /*4770*/  STG.E.128 desc[UR40][R32.64+0xa0], R28 ;  /* 0x0000a01c20007986 */ /* 0x0003e2000c101d28 */
[----:B------:R-:W-:Y:S05]  /*4780*/  BRA `(.L_x_11315) ;  /* 0x0000002000507947 */ /* 0x000fea0003800000 */
.L_x_11309:
        /* <DEDUP_REMOVED lines=46> */
.L_x_11339:
[----:B------:R-:W-:Y:S05]  /*4a70*/  BSYNC B1 ;  /* 0x0000000000017941 */ /* 0x000fea0003800000 */
.L_x_11338:
        /* <DEDUP_REMOVED lines=43> */
[----:B------:R-:W-:Y:S02]  /*4d30*/  PRMT R116, R52, 0x7610, R116 ;  /* 0x0000761034747816 */ /* 0x000fe40000000074 */
[----:B------:R-:W-:Y:S01]  /*4d40*/  PRMT R131, R131, 0x5410, R14 ;  /* 0x0000541083837816 */ /* 0x000fe2000000000e */
[----:B------:R-:W-:Y:S06]  /*4d50*/  @!P3 BRA `(.L_x_11340) ;  /* 0x000000000004b947 */ /* 0x000fec0003800000 */
[----:B------:R-:W-:Y:S01]  /*4d60*/  BPT.TRAP 0x1 ;  /* 0x000000040000795c */ /* 0x000fe20000300000 */
.L_x_11340:
[----:B------:R-:W-:Y:S01]  /*4d70*/  IMAD R14, R17, 0x8, R2 ;  /* 0x00000008110e7824 */ /* 0x000fe200078e0202 */
[----:B------:R-:W-:Y:S01]  /*4d80*/  SHF.L.U32 R85, R154, 0x1f, RZ ;  /* 0x0000001f9a557819 */ /* 0x000fe200000006ff */
[----:B------:R-:W-:Y:S03]  /*4d90*/  BSSY B1, `(.L_x_11341) ;  /* 0x0000003000017945 */ /* 0x000fe60003800000 */
[----:B------:R-:W0:Y:S02]  /*4da0*/  SYNCS.PHASECHK.TRANS64.TRYWAIT P5, [R14+URZ+0x2d890], R85 ;  /* 0x02d890550e0075a7 */ /* 0x000e2400080a017f */
[----:B0-----:R-:W-:Y:S05]  /*4db0*/  @!P5 BRA `(.L_x_11342) ;  /* 0x000001f4008cd947 */ /* 0x001fea0003800000 */
.L_x_11681:
[----:B------:R-:W-:Y:S05]  /*4dc0*/  BSYNC B1 ;  /* 0x0000000000017941 */ /* 0x000fea0003800000 */
.L_x_11341:
        /* <DEDUP_REMOVED lines=17> */
[----:B------:R-:W-:Y:S01]  /*4ee0*/  SEL R52, R107, R114, !P0 ;  /* 0x000000726b347207 */ /* 0x000fe20004000000 */
[----:B------:R-:W-:Y:S01]  /*4ef0*/  BSSY B2, `(.L_x_11345) ;  /* 0x000006f000027945 */ /* 0x000fe20003800000 */
[----:B------:R-:W-:-:S02]  /*4f00*/  ISETP.GE.AND P4, PT, R136, R106, PT ;  /* 0x0000006a8800720c */ /* 0x000fc40003f86270 */
[----:B------:R-:W-:-:S04]  /*4f10*/  SHF.R.S32.HI R53, RZ, 0x1f, R52 ;  /* 0x0000001fff357819 */ /* 0x000fc80000011434 */
[----:B------:R-:W-:-:S04]  /*4f20*/  LEA.HI R53, R53, R52, RZ, 0x4 ;  /* 0x0000003435357211 */ /* 0x000fc800078f20ff */
[----:B------:R-:W-:-:S04]  /*4f30*/  SHF.R.S32.HI R53, RZ, 0x4, R53 ;  /* 0x00000004ff357819 */ /* 0x000fc80000011435 */
[----:B------:R-:W-:-:S04]  /*4f40*/  LEA.HI.SX32 R115, R76, R53, 0x1d ;  /* 0x000000354c737211 */ /* 0x000fc800078feaff */
[----:B------:R-:W-:-:S04]  /*4f50*/  SHF.R.S32.HI R52, RZ, 0x1f, R115 ;  /* 0x0000001fff347819 */ /* 0x000fc80000011473 */
[----:B------:R-:W-:Y:S01]  /*4f60*/  LEA.HI R52, R52, R115, RZ, 0x2 ;  /* 0x0000007334347211 */ /* 0x000fe200078f10ff */
[----:B------:R-:W-:-:S04]  /*4f70*/  IMAD.SHL.U32 R115, R115, 0x8, RZ ;  /* 0x0000000873737824 */ /* 0x000fc800078e00ff */
[----:B------:R-:W-:-:S05]  /*4f80*/  IMAD.SHL.U32 R52, R52, 0x400, RZ ;  /* 0x0000040034347824 */ /* 0x000fca00078e00ff */
[----:B------:R-:W-:Y:S02]  /*4f90*/  LOP3.LUT R52, R52, 0x7ffff000, RZ, 0xc0, !PT ;  /* 0x7ffff00034347812 */ /* 0x000fe400078ec0ff */
[----:B--2---:R-:W-:-:S04]  /*4fa0*/  LOP3.LUT R53, R58, 0x18, R115, 0xf8, !PT ;  /* 0x000000183a357812 */ /* 0x004fc800078ef873 */
[----:B---3--:R-:W-:-:S04]  /*4fb0*/  LOP3.LUT R53, R53, R55, RZ, 0x3c, !PT ;  /* 0x0000003735357212 */ /* 0x008fc800078e3cff */
[----:B----4-:R-:W-:-:S05]  /*4fc0*/  IADD3 R52, R53, R52, R54 ;  /* 0x0000003435347210 */ /* 0x010fca0007ffe036 */
        /* <DEDUP_REMOVED lines=97> */
.L_x_11346:
[----:B------:R-:W-:Y:S05]  /*55e0*/  BSYNC B2 ;  /* 0x0000000000027941 */ /* 0x000fea0003800000 */
.L_x_11345:
        /* <DEDUP_REMOVED lines=12> */
.L_x_11344:
[----:B------:R-:W-:Y:S05]  /*56b0*/  BSYNC B1 ;  /* 0x0000000000017941 */ /* 0x000fea0003800000 */
.L_x_11343:
[----:B------:R-:W-:Y:S01]  /*56c0*/  ISETP.NE.AND P4, PT, R9, RZ, PT ;  /* 0x000000ff0900720c */ /* 0x000fe20003f85270 */
[----:B------:R-:W-:-:S12]  /*56d0*/  BSSY B1, `(.L_x_11347) ;  /* 0x000007e000017945 */ /* 0x000fd80003800000 */
[----:B------:R-:W-:Y:S05]  /*56e0*/  @!P4 BRA `(.L_x_11348) ;  /* 0x0000000400f0c947 */ /* 0x000fea0003800000 */
[----:B------:R-:W3:Y:S04]  /*56f0*/  LDL R48, [R1+0xc] ;  /* 0x00000c0001307983 */ /* 0x000ee80000100800 */
[----:B--2---:R-:W2:Y:S04]  /*5700*/  LDL R39, [R1+0x10] ;  /* 0x0000100001277983 */ /* 0x004ea80000100800 */
        /* <DEDUP_REMOVED lines=8> */
[----:B------:R-:W-:Y:S01]  /*5790*/  SHF.R.S32.HI R37, RZ, 0x1f, R36 ;  /* 0x0000001fff257819 */ /* 0x000fe20000011424 */
[----:B------:R-:W-:-:S03]  /*57a0*/  IMAD.SHL.U32 R52, R36, 0x8, RZ ;  /* 0x0000000824347824 */ /* 0x000fc600078e00ff */
[----:B------:R-:W-:-:S05]  /*57b0*/  LEA.HI R37, R37, R36, RZ, 0x2 ;  /* 0x0000002425257211 */ /* 0x000fca00078f10ff */
[----:B------:R-:W-:-:S05]  /*57c0*/  IMAD.SHL.U32 R37, R37, 0x400, RZ ;  /* 0x0000040025257824 */ /* 0x000fca00078e00ff */
[----:B------:R-:W-:Y:S02]  /*57d0*/  LOP3.LUT R37, R37, 0x7ffff000, RZ, 0xc0, !PT ;  /* 0x7ffff00025257812 */ /* 0x000fe400078ec0ff */
[----:B---3--:R-:W-:-:S04]  /*57e0*/  LOP3.LUT R36, R48, 0x18, R52, 0xf8, !PT ;  /* 0x0000001830247812 */ /* 0x008fc800078ef834 */
[----:B--2---:R-:W-:-:S04]  /*57f0*/  LOP3.LUT R36, R36, R39, RZ, 0x3c, !PT ;  /* 0x0000002724247212 */ /* 0x004fc800078e3cff */
[----:B----4-:R-:W-:Y:S01]  /*5800*/  IADD3 R36, R36, R37, R38 ;  /* 0x0000002524247210 */ /* 0x010fe20007ffe026 */
[----:B------:R-:W-:-:S04]  /*5810*/  IMAD R37, R17, 0x3000, R103 ;  /* 0x0000300011257824 */ /* 0x000fc800078e0267 */
[----:B------:R-:W-:Y:S02]  /*5820*/  IMAD R39, R17, 0x3000, R36 ;  /* 0x0000300011277824 */ /* 0x000fe400078e0224 */
[--C-:B------:R-:W-:Y:S02]  /*5830*/  IMAD R37, R37, 0x2, R2.reuse ;  /* 0x0000000225257824 */ /* 0x100fe400078e0202 */
[----:B------:R-:W-:-:S04]  /*5840*/  IMAD R48, R39, 0x2, R2 ;  /* 0x0000000227307824 */ /* 0x000fc800078e0202 */
[----:B------:R-:W1:Y:S04]  /*5850*/  LDS.128 R36, [R37+0x15400] ;  /* 0x0154000025247984 */ /* 0x000e680000000c00 */
[----:B------:R-:W2:Y:S01]  /*5860*/  LDS.128 R48, [R48+0x15400] ;  /* 0x0154000030307984 */ /* 0x000ea20000000c00 */
[----:B------:R-:W-:Y:S05]  /*5870*/  @P4 BRA `(.L_x_11350) ;  /* 0x0000000400584947 */ /* 0x000fea0003800000 */
[----:B--2---:R-:W-:Y:S01]  /*5880*/  IMAD.MOV.U32 R54, RZ, RZ, R49 ;  /* 0x000000ffff367224 */ /* 0x004fe200078e0031 */
[----:B------:R-:W-:Y:S01]  /*5890*/  SHF.R.U64 R32, R32, 0x10, R33 ;  /* 0x0000001020207819 */ /* 0x000fe20000001221 */
[----:B-1----:R-:W-:Y:S01]  /*58a0*/  IMAD.MOV.U32 R53, RZ, RZ, R37 ;  /* 0x000000ffff357224 */ /* 0x002fe200078e0025 */
        /* <DEDUP_REMOVED lines=35> */
[----:B------:R-:W-:Y:S02]  /*5ae0*/  SHF.R.U32.HI R53, RZ, 0x10, R35 ;  /* 0x00000010ff357819 */ /* 0x000fe40000011623 */
        /* <DEDUP_REMOVED lines=29> */
[----:B------:R-:W-:Y:S02]  /*5cc0*/  HADD2.F32 R36, -RZ, R38.H0_H0 ;  /* 0x20000026ff247230 */ /* 0x000fe40000004100 */
[----:B------:R-:W-:Y:S02]  /*5cd0*/  HADD2.F32 R50, -RZ, R50.H1_H1 ;  /* 0x30000032ff327230 */ /* 0x000fe40000004100 */
[-C--:B------:R-:W-:Y:S01]  /*5ce0*/  FMUL.FTZ R48, R32, R47.reuse ;  /* 0x0000002f20307220 */ /* 0x080fe20000410000 */
[----:B------:R-:W-:Y:S02]  /*5cf0*/  HADD2.F32 R38, -RZ, R38.H1_H1 ;  /* 0x30000026ff267230 */ /* 0x000fe40000004100 */
[----:B------:R-:W-:Y:S01]  /*5d00*/  FMUL.FTZ R47, R36, R47 ;  /* 0x0000002f242f7220 */ /* 0x000fe20000410000 */
[----:B------:R-:W-:-:S02]  /*5d10*/  IMAD.MOV.U32 R39, RZ, RZ, R51 ;  /* 0x000000ffff277224 */ /* 0x000fc400078e0033 */
        /* <DEDUP_REMOVED lines=11> */
[----:B------:R-:W-:-:S07]  /*5dd0*/  F2FP.F16.F32.PACK_AB R50, R50, R47 ;  /* 0x0000002f3232723e */ /* 0x000fce00000000ff */
.L_x_11350:
[----:B------:R-:W-:Y:S05]  /*5de0*/  BSYNC B2 ;  /* 0x0000000000027941 */ /* 0x000fea0003800000 */
.L_x_11349:
        /* <DEDUP_REMOVED lines=9> */
[----:B-1----:R1:W-:Y:S01]  /*5e80*/  STG.E.128 desc[UR40][R32.64], R36 ;  /* 0x0000002420007986 */ /* 0x0023e2000c101d28 */
[----:B------:R-:W-:-:S05]  /*5e90*/  @!P4 LEA.HI.X R35, R52, R87, R35, 0x1, P5 ;  /* 0x000000573423c211 */ /* 0x000fca00028f0c23 */
[----:B--2---:R1:W-:Y:S04]  /*5ea0*/  @!P4 STG.E.128 desc[UR40][R34.64], R48 ;  /* 0x000000302200c986 */ /* 0x0043e8000c101d28 */
.L_x_11348:
[----:B------:R-:W-:Y:S05]  /*5eb0*/  BSYNC B1 ;  /* 0x0000000000017941 */ /* 0x000fea0003800000 */
.L_x_11347:
[----:B------:R-:W-:-:S13]  /*5ec0*/  ISETP.NE.AND P4, PT, R10, RZ, PT ;  /* 0x000000ff0a00720c */ /* 0x000fda0003f85270 */
[----:B------:R-:W-:Y:S05]  /*5ed0*/  @!P4 BRA `(.L_x_11315) ;  /* 0x00000008007cc947 */ /* 0x000fea0003800000 */
[----:B-12---:R-:W2:Y:S04]  /*5ee0*/  LDL R36, [R1+0xc] ;  /* 0x00000c0001247983 */ /* 0x006ea80000100800 */
[----:B------:R-:W3:Y:S04]  /*5ef0*/  LDL R35, [R1+0x10] ;  /* 0x0000100001237983 */ /* 0x000ee80000100800 */
[----:B------:R-:W4:Y:S01]  /*5f00*/  LDL R34, [R1+0x14] ;  /* 0x0000140001227983 */ /* 0x000f220000100800 */
[----:B------:R-:W-:Y:S01]  /*5f10*/  IADD3 R32, P4, P5, R20, R88, R77 ;  /* 0x0000005814207210 */ /* 0x000fe20007d9e04d */
[----:B------:R-:W-:Y:S01]  /*5f20*/  BSSY B1, `(.L_x_11351) ;  /* 0x0000070000017945 */ /* 0x000fe20003800000 */
[----:B------:R-:W-:-:S02]  /*5f30*/  LOP3.LUT P6, RZ, R23, 0x1, RZ, 0xc0, !PT ;  /* 0x0000000117ff7812 */ /* 0x000fc400078cc0ff */
[----:B------:R-:W-:Y:S02]  /*5f40*/  IADD3.X R33, R3, R109, R99, P4, P5 ;  /* 0x0000006d03217210 */ /* 0x000fe400027ea463 */
[C---:B------:R-:W-:Y:S02]  /*5f50*/  LEA R44, P4, R32.reuse, R86, 0x1 ;  /* 0x00000056202c7211 */ /* 0x040fe400078808ff */
[----:B------:R-:W-:Y:S02]  /*5f60*/  SEL R114, R107, R114, !P6 ;  /* 0x000000726b727207 */ /* 0x000fe40007000000 */
[----:B------:R-:W-:Y:S02]  /*5f70*/  LEA.HI.X R45, R32, R87, R33, 0x1, P4 ;  /* 0x00000057202d7211 */ /* 0x000fe400020f0c21 */
[----:B------:R-:W-:Y:S02]  /*5f80*/  SHF.R.S32.HI R33, RZ, 0x1f, R114 ;  /* 0x0000001fff217819 */ /* 0x000fe40000011472 */
[----:B------:R-:W-:-:S02]  /*5f90*/  ISETP.GE.AND P4, PT, R4, R106, PT ;  /* 0x0000006a0400720c */ /* 0x000fc40003f86270 */
        /* <DEDUP_REMOVED lines=8> */
[----:B--2---:R-:W-:-:S04]  /*6020*/  LOP3.LUT R32, R36, 0x18, R47, 0xf8, !PT ;  /* 0x0000001824207812 */ /* 0x004fc800078ef82f */
[----:B---3--:R-:W-:-:S04]  /*6030*/  LOP3.LUT R32, R32, R35, RZ, 0x3c, !PT ;  /* 0x0000002320207212 */ /* 0x008fc800078e3cff */
        /* <DEDUP_REMOVED lines=9> */
[----:B------:R-:W-:Y:S01]  /*60d0*/  HADD2.F32 R52, -RZ, R124.H1_H1 ;  /* 0x3000007cff347230 */ /* 0x000fe20000004100 */
[----:B------:R-:W-:Y:S01]  /*60e0*/  SHF.R.U32.HI R46, RZ, 0x10, R29 ;  /* 0x00000010ff2e7819 */ /* 0x000fe2000001161d */
[----:B-1----:R-:W-:Y:S01]  /*60f0*/  HADD2.F32 R48, -RZ, R33.H1_H1 ;  /* 0x30000021ff307230 */ /* 0x002fe20000004100 */
[----:B------:R-:W-:Y:S01]  /*6100*/  SHF.R.U64 R29, R40, 0x10, R41 ;  /* 0x00000010281d7819 */ /* 0x000fe20000001229 */
[----:B------:R-:W-:Y:S01]  /*6110*/  HADD2.F32 R50, -RZ, R122.H1_H1 ;  /* 0x3000007aff327230 */ /* 0x000fe20000004100 */
[--C-:B------:R-:W-:Y:S01]  /*6120*/  SHF.R.U64 R30, R30, 0x10, R31.reuse ;  /* 0x000000101e1e7819 */ /* 0x100fe2000000121f */
[----:B------:R-:W-:Y:S01]  /*6130*/  HADD2.F32 R46, -RZ, R46.H0_H0 ;  /* 0x2000002eff2e7230 */ /* 0x000fe20000004100 */
[----:B------:R-:W-:Y:S01]  /*6140*/  SHF.R.U32.HI R40, RZ, 0x10, R31 ;  /* 0x00000010ff287819 */ /* 0x000fe2000001161f */
[----:B------:R-:W-:Y:S01]  /*6150*/  HADD2.F32 R124, -RZ, R124.H0_H0 ;  /* 0x2000007cff7c7230 */ /* 0x000fe20000004100 */
[--C-:B------:R-:W-:Y:S01]  /*6160*/  SHF.R.U64 R31, R42, 0x10, R43.reuse ;  /* 0x000000102a1f7819 */ /* 0x100fe2000000122b */
[----:B------:R-:W-:Y:S01]  /*6170*/  HADD2.F32 R122, -RZ, R122.H0_H0 ;  /* 0x2000007aff7a7230 */ /* 0x000fe20000004100 */
[----:B------:R-:W-:Y:S01]  /*6180*/  SHF.R.U32.HI R42, RZ, 0x10, R43 ;  /* 0x00000010ff2a7819 */ /* 0x000fe2000001162b */
[----:B--2---:R-:W-:Y:S01]  /*6190*/  IMAD.MOV.U32 R43, RZ, RZ, R37 ;  /* 0x000000ffff2b7224 */ /* 0x004fe200078e0025 */
[----:B------:R-:W-:Y:S01]  /*61a0*/  SHF.R.U32.HI R41, RZ, 0x10, R41 ;  /* 0x00000010ff297819 */ /* 0x000fe20000011629 */
[----:B------:R-:W-:-:S02]  /*61b0*/  IMAD.MOV.U32 R37, RZ, RZ, R35 ;  /* 0x000000ffff257224 */ /* 0x000fc400078e0023 */
[----:B------:R-:W-:Y:S02]  /*61c0*/  HADD2.F32 R35, -RZ, R33.H0_H0 ;  /* 0x20000021ff237230 */ /* 0x000fe40000004100 */
[--C-:B------:R-:W-:Y:S02]  /*61d0*/  HADD2.F32 R49, -RZ, R43.reuse.H0_H0 ;  /* 0x2000002bff317230 */ /* 0x100fe40000004100 */
[----:B------:R-:W-:Y:S02]  /*61e0*/  HADD2.F32 R43, -RZ, R43.H1_H1 ;  /* 0x3000002bff2b7230 */ /* 0x000fe40000004100 */
[----:B------:R-:W-:Y:S02]  /*61f0*/  HADD2.F32 R41, -RZ, R41.H0_H0 ;  /* 0x20000029ff297230 */ /* 0x000fe40000004100 */
[-C--:B------:R-:W-:Y:S01]  /*6200*/  FMUL.FTZ R54, R49, R52.reuse ;  /* 0x0000003431367220 */ /* 0x080fe20000410000 */
[----:B------:R-:W-:Y:S02]  /*6210*/  FMUL.FTZ R52, R35, R52 ;  /* 0x0000003423347220 */ /* 0x000fe40000410000 */
[-C--:B------:R-:W-:Y:S01]  /*6220*/  FMUL.FTZ R51, R43, R41.reuse ;  /* 0x000000292b337220 */ /* 0x080fe20000410000 */
[C---:B------:R-:W-:Y:S01]  /*6230*/  FMUL.FTZ R56, R48.reuse, R41 ;  /* 0x0000002930387220 */ /* 0x040fe20000410000 */
[-C--:B------:R-:W-:Y:S01]  /*6240*/  FFMA.FTZ R33, R49, R50.reuse, R52 ;  /* 0x0000003231217223 */ /* 0x080fe20000010034 */
[----:B------:R-:W-:Y:S01]  /*6250*/  FFMA.FTZ R35, R35, R50, -R54 ;  /* 0x0000003223237223 */ /* 0x000fe20000010836 */
[-C--:B------:R-:W-:Y:S01]  /*6260*/  FFMA.FTZ R48, R48, R46.reuse, -R51 ;  /* 0x0000002e30307223 */ /* 0x080fe20000010833 */
[----:B------:R-:W-:Y:S01]  /*6270*/  FFMA.FTZ R46, R43, R46, R56 ;  /* 0x0000002e2b2e7223 */ /* 0x000fe20000010038 */
[----:B------:R-:W-:-:S02]  /*6280*/  HADD2.F32 R52, -RZ, R123.H1_H1 ;  /* 0x3000007bff347230 */ /* 0x000fc40000004100 */
[--C-:B------:R-:W-:Y:S01]  /*6290*/  HADD2.F32 R43, -RZ, R39.reuse.H0_H0 ;  /* 0x20000027ff2b7230 */ /* 0x100fe20000004100 */
[----:B------:R-:W-:Y:S01]  /*62a0*/  F2FP.F16.F32.PACK_AB R35, R48, R35 ;  /* 0x000000233023723e */ /* 0x000fe200000000ff */
[----:B------:R-:W-:Y:S02]  /*62b0*/  HADD2.F32 R49, -RZ, R39.H1_H1 ;  /* 0x30000027ff317230 */ /* 0x000fe40000004100 */
[----:B------:R-:W-:Y:S02]  /*62c0*/  HADD2.F32 R54, -RZ, R42.H0_H0 ;  /* 0x2000002aff367230 */ /* 0x000fe40000004100 */
[----:B------:R-:W-:Y:S02]  /*62d0*/  HADD2.F32 R41, -RZ, R37.H1_H1 ;  /* 0x30000025ff297230 */ /* 0x000fe40000004100 */
[----:B------:R-:W-:Y:S02]  /*62e0*/  HADD2.F32 R50, -RZ, R121.H1_H1 ;  /* 0x30000079ff327230 */ /* 0x000fe40000004100 */
[----:B------:R-:W-:Y:S01]  /*62f0*/  FMUL.FTZ R56, R49, R54 ;  /* 0x0000003631387220 */ /* 0x000fe20000410000 */
[----:B------:R-:W-:-:S02]  /*6300*/  HADD2.F32 R39, -RZ, R37.H0_H0 ;  /* 0x20000025ff277230 */ /* 0x000fc40000004100 */
[----:B------:R-:W-:Y:S01]  /*6310*/  FMUL.FTZ R54, R41, R54 ;  /* 0x0000003629367220 */ /* 0x000fe20000410000 */
[----:B------:R-:W-:Y:S02]  /*6320*/  HADD2.F32 R42, -RZ, R40.H0_H0 ;  /* 0x20000028ff2a7230 */ /* 0x000fe40000004100 */
[-C--:B------:R-:W-:Y:S01]  /*6330*/  FMUL.FTZ R40, R43, R52.reuse ;  /* 0x000000342b287220 */ /* 0x080fe20000410000 */
[----:B------:R-:W-:Y:S02]  /*6340*/  HADD2.F32 R123, -RZ, R123.H0_H0 ;  /* 0x2000007bff7b7230 */ /* 0x000fe40000004100 */
[C---:B------:R-:W-:Y:S01]  /*6350*/  FMUL.FTZ R52, R39.reuse, R52 ;  /* 0x0000003427347220 */ /* 0x040fe20000410000 */
[----:B------:R-:W-:Y:S02]  /*6360*/  HADD2.F32 R121, -RZ, R121.H0_H0 ;  /* 0x20000079ff797230 */ /* 0x000fe40000004100 */
[----:B------:R-:W-:Y:S01]  /*6370*/  FFMA.FTZ R37, R39, R50, -R40 ;  /* 0x0000003227257223 */ /* 0x000fe20000010828 */
        /* <DEDUP_REMOVED lines=8> */
[----:B------:R-:W-:Y:S01]  /*6400*/  HADD2.F32 R36, -RZ, R36.H1_H1 ;  /* 0x30000024ff247230 */ /* 0x000fe20000004100 */
[----:B------:R-:W-:Y:S01]  /*6410*/  F2FP.F16.F32.PACK_AB R39, R42, R39 ;  /* 0x000000272a27723e */ /* 0x000fe200000000ff */
[----:B------:R-:W-:Y:S02]  /*6420*/  HADD2.F32 R32, -RZ, R32.H1_H1 ;  /* 0x30000020ff207230 */ /* 0x000fe40000004100 */
        /* <DEDUP_REMOVED lines=11> */
[----:B------:R-:W-:Y:S02]  /*64e0*/  HADD2.F32 R38, -RZ, R38.H1_H1 ;  /* 0x30000026ff267230 */ /* 0x000fe40000004100 */
[--C-:B------:R-:W-:Y:S02]  /*64f0*/  HADD2.F32 R31, -RZ, R34.reuse.H0_H0 ;  /* 0x20000022ff1f7230 */ /* 0x100fe40000004100 */
[----:B------:R-:W-:Y:S02]  /*6500*/  HADD2.F32 R34, -RZ, R34.H1_H1 ;  /* 0x30000022ff227230 */ /* 0x000fe40000004100 */
[----:B------:R-:W-:Y:S01]  /*6510*/  FMUL.FTZ R51, R38, R49 ;  /* 0x0000003126337220 */ /* 0x000fe20000410000 */
[----:B------:R-:W-:Y:S02]  /*6520*/  HADD2.F32 R43, -RZ, R30.H0_H0 ;  /* 0x2000001eff2b7230 */ /* 0x000fe40000004100 */
[-C--:B------:R-:W-:Y:S01]  /*6530*/  FMUL.FTZ R30, R36, R123.reuse ;  /* 0x0000007b241e7220 */ /* 0x080fe20000410000 */
[----:B------:R-:W-:Y:S01]  /*6540*/  FMUL.FTZ R123, R31, R123 ;  /* 0x0000007b1f7b7220 */ /* 0x000fe20000410000 */
[----:B------:R-:W-:Y:S01]  /*6550*/  FMUL.FTZ R49, R34, R49 ;  /* 0x0000003122317220 */ /* 0x000fe20000410000 */
[----:B------:R-:W-:-:S02]  /*6560*/  IMAD.MOV.U32 R33, RZ, RZ, R35 ;  /* 0x000000ffff217224 */ /* 0x000fc400078e0023 */
[----:B------:R-:W-:Y:S01]  /*6570*/  FFMA.FTZ R30, R31, R121, -R30 ;  /* 0x000000791f1e7223 */ /* 0x000fe2000001081e */
[----:B------:R-:W-:Y:S01]  /*6580*/  FFMA.FTZ R51, R34, R43, -R51 ;  /* 0x0000002b22337223 */ /* 0x000fe20000010833 */
[----:B------:R-:W-:Y:S01]  /*6590*/  F2FP.F16.F32.PACK_AB R34, R41, R28 ;  /* 0x0000001c2922723e */ /* 0x000fe200000000ff */
[----:B------:R-:W-:Y:S01]  /*65a0*/  FFMA.FTZ R123, R36, R121, R123 ;  /* 0x00000079247b7223 */ /* 0x000fe2000001007b */
[----:B------:R-:W-:Y:S01]  /*65b0*/  FFMA.FTZ R38, R38, R43, R49 ;  /* 0x0000002b26267223 */ /* 0x000fe20000010031 */
[----:B------:R-:W-:Y:S01]  /*65c0*/  F2FP.F16.F32.PACK_AB R36, R32, R29 ;  /* 0x0000001d2024723e */ /* 0x000fe200000000ff */
[----:B------:R-:W-:Y:S01]  /*65d0*/  IMAD.MOV.U32 R35, RZ, RZ, R40 ;  /* 0x000000ffff237224 */ /* 0x000fe200078e0028 */
[----:B------:R-:W-:Y:S01]  /*65e0*/  F2FP.F16.F32.PACK_AB R51, R51, R30 ;  /* 0x0000001e3333723e */ /* 0x000fe200000000ff */
[----:B------:R-:W-:Y:S01]  /*65f0*/  IMAD.MOV.U32 R32, RZ, RZ, R34 ;  /* 0x000000ffff207224 */ /* 0x000fe200078e0022 */
[----:B------:R-:W-:-:S03]  /*6600*/  F2FP.F16.F32.PACK_AB R38, R38, R123 ;  /* 0x0000007b2626723e */ /* 0x000fc600000000ff */
[----:B------:R-:W-:-:S07]  /*6610*/  IMAD.MOV.U32 R34, RZ, RZ, R51 ;  /* 0x000000ffff227224 */ /* 0x000fce00078e0033 */
.L_x_11352:
[----:B------:R-:W-:Y:S05]  /*6620*/  BSYNC B1 ;  /* 0x0000000000017941 */ /* 0x000fea0003800000 */
.L_x_11351:
        /* <DEDUP_REMOVED lines=10> */
.L_x_11308:
[----:B------:R-:W-:-:S06]  /*66d0*/  UISETP.NE.AND UP0, UPT, UR37, 0x3, UPT ;  /* 0x000000032500788c */ /* 0x000fcc000bf05270 */
[----:B------:R-:W-:-:S13]  /*66e0*/  PLOP3.LUT P3, PT, PT, PT, UP0, 0x80, 0x0 ;  /* 0x000000000000781c */ /* 0x000fda0003f6f008 */
[----:B------:R-:W-:Y:S05]  /*66f0*/  @!P3 BRA `(.L_x_11353) ;  /* 0x000000000004b947 */ /* 0x000fea0003800000 */
[----:B------:R-:W-:Y:S01]  /*6700*/  BPT.TRAP 0x1 ;  /* 0x000000040000795c */ /* 0x000fe20000300000 */
.L_x_11353:
[----:B------:R-:W-:Y:S01]  /*6710*/  IMAD R14, R17, 0x8, R2 ;  /* 0x00000008110e7824 */ /* 0x000fe200078e0202 */
[----:B------:R-:W-:Y:S01]  /*6720*/  SHF.L.U32 R85, R154, 0x1f, RZ ;  /* 0x0000001f9a557819 */ /* 0x000fe200000006ff */
[----:B------:R-:W-:Y:S01]  /*6730*/  IMAD R84, R25, -0x80, R24 ;  /* 0xffffff8019547824 */ /* 0x000fe200078e0218 */
[----:B------:R-:W-:Y:S02]  /*6740*/  BSSY B1, `(.L_x_11354) ;  /* 0x0000004000017945 */ /* 0x000fe40003800000 */
[----:B------:R-:W0:Y:S02]  /*6750*/  SYNCS.PHASECHK.TRANS64.TRYWAIT P4, [R14+URZ+0x2d890], R85 ;  /* 0x02d890550e0075a7 */ /* 0x000e24000808017f */
[----:B------:R-:W-:Y:S01]  /*6760*/  VIMNMX R84, R84, 0x80, PT ;  /* 0x0000008054547848 */ /* 0x000fe20003fe0100 */
[----:B0-----:R-:W-:Y:S06]  /*6770*/  @!P4 BRA `(.L_x_11355) ;  /* 0x000001dc0030c947 */ /* 0x001fec0003800000 */
.L_x_11682:
[----:B------:R-:W-:Y:S05]  /*6780*/  BSYNC B1 ;  /* 0x0000000000017941 */ /* 0x000fea0003800000 */
.L_x_11354:
        /* <DEDUP_REMOVED lines=20> */
.L_x_11315:
[----:B------:R-:W-:Y:S05]  /*68d0*/  BSYNC B0 ;  /* 0x0000000000007941 */ /* 0x000fea0003800000 */
.L_x_11307:
        /* <DEDUP_REMOVED lines=17> */
.L_x_11357:
[----:B------:R-:W-:Y:S05]  /*69f0*/  BSYNC B0 ;  /* 0x0000000000007941 */ /* 0x000fea0003800000 */
.L_x_11356:
[----:B------:R-:W2:Y:S01]  /*6a00*/  SYNCS.PHASECHK.TRANS64.TRYWAIT P3, [R14+URZ+0x2d8b0], R85 ;  /* 0x02d8b0550e0075a7 */ /* 0x000ea2000806017f */
[----:B------:R-:W-:Y:S04]  /*6a10*/  BSSY B0, `(.L_x_11358) ;  /* 0x0000002000007945 */ /* 0x000fe80003800000 */
[----:B--2---:R-:W-:Y:S05]  /*6a20*/  @!P3 BRA `(.L_x_11359) ;  /* 0x000001d80098b947 */ /* 0x004fea0003800000 */
.L_x_11683:
[----:B------:R-:W-:Y:S05]  /*6a30*/  BSYNC B0 ;  /* 0x0000000000007941 */ /* 0x000fea0003800000 */
.L_x_11358:
        /* <DEDUP_REMOVED lines=33> */
.L_x_11361:
[----:B------:R-:W-:Y:S05]  /*6c50*/  BSYNC B0 ;  /* 0x0000000000007941 */ /* 0x000fea0003800000 */
.L_x_11360:
[----:B------:R-:W-:Y:S01]  /*6c60*/  @!PT LDS RZ, [RZ] ;  /* 0x00000000fffff984 */ /* 0x000fe20000000800 */
[----:B------:R-:W-:Y:S01]  /*6c70*/  @!PT LDS RZ, [RZ] ;  /* 0x00000000fffff984 */ /* 0x000fe20000000800 */
[----:B------:R-:W-:Y:S01]  /*6c80*/  @!PT LDS RZ, [RZ] ;  /* 0x00000000fffff984 */ /* 0x000fe20000000800 */
[----:B------:R-:W-:Y:S01]  /*6c90*/  @!PT LDS RZ, [RZ] ;  /* 0x00000000fffff984 */ /* 0x000fe20000000800 */
[----:B------:R4:W-:Y:S06]  /*6ca0*/  MEMBAR.ALL.CTA ;  /* 0x0000000000007992 */ /* 0x0009ec0000008000 */
[----:B----4-:R-:W4:Y:S01]  /*6cb0*/  FENCE.VIEW.ASYNC.S ;  /* 0x00000000000073c6 */ /* 0x010f220000000000 */
[----:B------:R-:W-:Y:S02]  /*6cc0*/  VIADD R17, R17, 0x1 ;  /* 0x0000000111117836 */ /* 0x000fe40000000000 */
[----:B0-2---:R-:W-:Y:S01]  /*6cd0*/  @!P4 VIADD R14, R14, 0x2d8c0 ;  /* 0x0002d8c00e0ec836 */ /* 0x005fe20000000000 */
[----:B----4-:R0:W-:Y:S02]  /*6ce0*/  BAR.SYNC.DEFER_BLOCKING R110, 0x80 ;  /* 0x0002006e0000751d */ /* 0x0101e40000010000 */
[----:B------:R-:W-:-:S02]  /*6cf0*/  ISETP.NE.AND P3, PT, R17, 0x2, PT ;  /* 0x000000021100780c */ /* 0x000fc40003f65270 */
[----:B------:R-:W-:Y:S02]  /*6d00*/  @!P4 PRMT R14, RZ, 0x654, R14 ;  /* 0x00000654ff0ec816 */ /* 0x000fe4000000000e */
[----:B------:R-:W-:Y:S02]  /*6d10*/  SEL R15, RZ, 0x1, P3 ;  /* 0x00000001ff0f7807 */ /* 0x000fe40001800000 */
[----:B------:R-:W-:Y:S02]  /*6d20*/  SEL R17, R17, RZ, P3 ;  /* 0x000000ff11117207 */ /* 0x000fe40001800000 */
[----:B------:R-:W-:Y:S01]  /*6d30*/  LOP3.LUT R154, R154, R15, RZ, 0x3c, !PT ;  /* 0x0000000f9a9a7212 */ /* 0x000fe200078e3cff */
[----:B------:R0:W-:Y:S01]  /*6d40*/  @!P4 SYNCS.ARRIVE.TRANS64.RED.A1T0 RZ, [R14+URZ], RZ ;  /* 0x000000ff0effc9a7 */ /* 0x0001e2000810043f */
[----:B------:R-:W-:Y:S05]  /*6d50*/  @P2 BRA `(.L_x_11362) ;  /* 0xffffffbc00502947 */ /* 0x000fea000383ffff */
[----:B-1-3--:R-:W1:Y:S01]  /*6d60*/  S2R R28, SR_TID.X ;  /* 0x00000000001c7919 */ /* 0x00ae620000002100 */
[----:B------:R-:W-:Y:S02]  /*6d70*/  PLOP3.LUT P0, PT, PT, PT, PT, 0x8, 0x0 ;  /* 0x000000000000781c */ /* 0x000fe40003f0e170 */
[----:B-1----:R-:W-:-:S04]  /*6d80*/  SHF.R.U32.HI R28, RZ, 0x7, R28 ;  /* 0x00000007ff1c7819 */ /* 0x002fc8000001161c */
[----:B------:R-:W-:-:S13]  /*6d90*/  ISETP.NE.AND P5, PT, R28, 0x1, PT ;  /* 0x000000011c00780c */ /* 0x000fda0003fa5270 */
[----:B------:R-:W-:Y:S06]  /*6da0*/  @!P5 BAR.ARV 0x9, 0x100 ;  /* 0x024400000000db1d */ /* 0x000fec0000002000 */
.L_x_11302:
[----:B------:R-:W2:Y:S01]  /*6db0*/  LDL R8, [R1+0x18] ;  /* 0x0000180001087983 */ /* 0x000ea20000100800 */
[----:B------:R-:W1:Y:S08]  /*6dc0*/  LDC R0, c[0x0][0x448] ;  /* 0x00011200ff007b82 */ /* 0x000e700000000800 */
[----:B------:R-:W3:Y:S01]  /*6dd0*/  LDC.64 R4, c[0x0][0x9e0] ;  /* 0x00027800ff047b82 */ /* 0x000ee20000000a00 */
[----:B-1----:R-:W-:-:S02]  /*6de0*/  ISETP.NE.AND P1, PT, R0, 0x1, PT ;  /* 0x000000010000780c */ /* 0x002fc40003f25270 */
[----:B---3--:R-:W-:-:S11]  /*6df0*/  ISETP.GE.AND P2, PT, R5, 0x1, PT ;  /* 0x000000010500780c */ /* 0x008fd60003f46270 */
[----:B------:R-:W1:Y:S08]  /*6e00*/  @P1 LDC R3, c[0x0][0x44c] ;  /* 0x00011300ff031b82 */ /* 0x000e700000000800 */
[----:B------:R-:W3:Y:S01]  /*6e10*/  @P1 LDC R6, c[0x0][0x450] ;  /* 0x00011400ff061b82 */ /* 0x000ee20000000800 */
[----:B--2---:R-:W-:-:S04]  /*6e20*/  VIADD R0, R8, 0xbf ;  /* 0x000000bf08007836 */ /* 0x004fc80000000000 */
[----:B-1----:R-:W-:-:S05]  /*6e30*/  @P1 IMAD.HI.U32 R3, R0, R3, RZ ;  /* 0x0000000300031227 */ /* 0x002fca00078e00ff */
[----:B---3--:R-:W-:-:S05]  /*6e40*/  @P1 SHF.R.U32.HI R0, RZ, R6, R3 ;  /* 0x00000006ff001219 */ /* 0x008fca0000011603 */
[----:B------:R-:W-:Y:S01]  /*6e50*/  IMAD.IADD R3, R111, 0x1, R0 ;  /* 0x000000016f037824 */ /* 0x000fe200078e0200 */
[----:B------:R-:W-:Y:S06]  /*6e60*/  @P0 BRA `(.L_x_11363) ;  /* 0x00000000000c0947 */ /* 0x000fec0003800000 */
[----:B------:R-:W1:Y:S01]  /*6e70*/  FENCE.VIEW.ASYNC.G ;  /* 0x00000000000073c6 */ /* 0x000e620000000100 */
[----:B------:R-:W-:Y:S05]  /*6e80*/  WARPSYNC.ALL ;  /* 0x0000000000007948 */ /* 0x000fea0003800000 */
[----:B-1----:R-:W-:Y:S06]  /*6e90*/  BAR.ARV 0xc, 0x200 ;  /* 0x0308000000007b1d */ /* 0x002fec0000002000 */
.L_x_11363:
        /* <DEDUP_REMOVED lines=13> */
.L_x_11366:
[----:B------:R-:W-:-:S13]  /*6f70*/  ISETP.NE.AND P0, PT, R5, 0x1, PT ;  /* 0x000000010500780c */ /* 0x000fda0003f05270 */
[----:B------:R-:W1:Y:S02]  /*6f80*/  @P0 LDC.64 R6, c[0x0][0x9e8] ;  /* 0x00027a00ff060b82 */ /* 0x000e640000000a00 */
[----:B-1----:R-:W-:-:S05]  /*6f90*/  @P0 IMAD.HI.U32 R6, R0, R6, RZ ;  /* 0x0000000600060227 */ /* 0x002fca00078e00ff */
[----:B------:R-:W-:-:S07]  /*6fa0*/  @P0 SHF.R.U32.HI R0, RZ, R7, R6 ;  /* 0x00000007ff000219 */ /* 0x000fce0000011606 */
.L_x_11367:
[----:B------:R-:W-:Y:S05]  /*6fb0*/  BSYNC B0 ;  /* 0x0000000000007941 */ /* 0x000fea0003800000 */
.L_x_11365:
[----:B------:R-:W-:-:S05]  /*6fc0*/  IMAD R3, R0, R5, R5 ;  /* 0x0000000500037224 */ /* 0x000fca00078e0205 */
[----:B------:R-:W-:-:S07]  /*6fd0*/  VIMNMX R4, R4, R3, PT ;  /* 0x0000000304047248 */ /* 0x000fce0003fe0100 */
.L_x_11364:
        /* <DEDUP_REMOVED lines=24> */
.L_x_11370:
[----:B------:R-:W-:-:S13]  /*7160*/  ISETP.NE.AND P0, PT, R5, 0x1, PT ;  /* 0x000000010500780c */ /* 0x000fda0003f05270 */
[----:B------:R-:W1:Y:S02]  /*7170*/  @P0 LDC.64 R6, c[0x0][0x9e8] ;  /* 0x00027a00ff060b82 */ /* 0x000e640000000a00 */
[----:B-1----:R-:W-:-:S05]  /*7180*/  @P0 IMAD.HI.U32 R6, R0, R6, RZ ;  /* 0x0000000600060227 */ /* 0x002fca00078e00ff */
[----:B------:R-:W-:-:S07]  /*7190*/  @P0 SHF.R.U32.HI R0, RZ, R7, R6 ;  /* 0x00000007ff000219 */ /* 0x000fce0000011606 */
.L_x_11371:
[----:B------:R-:W-:Y:S05]  /*71a0*/  BSYNC B0 ;  /* 0x0000000000007941 */ /* 0x000fea0003800000 */
.L_x_11369:
[----:B------:R-:W-:-:S05]  /*71b0*/  IMAD R5, R0, R5, RZ ;  /* 0x0000000500057224 */ /* 0x000fca00078e02ff */
[----:B------:R-:W-:-:S07]  /*71c0*/  VIMNMX R4, R4, R5, !PT ;  /* 0x0000000504047248 */ /* 0x000fce0007fe0100 */
.L_x_11368:
[----:B------:R-:W-:Y:S01]  /*71d0*/  SHF.R.S32.HI R5, RZ, 0x1f, R4 ;  /* 0x0000001fff057819 */ /* 0x000fe20000011404 */
[----:B------:R-:W-:Y:S01]  /*71e0*/  IMAD.MOV.U32 R3, RZ, RZ, RZ ;  /* 0x000000ffff037224 */ /* 0x000fe200078e00ff */
[----:B------:R-:W-:Y:S01]  /*71f0*/  PLOP3.LUT P0, PT, PT, PT, PT, 0x80, 0x0 ;  /* 0x000000000000781c */ /* 0x000fe20003f0f070 */
[----:B------:R-:W-:Y:S01]  /*7200*/  IMAD.MOV.U32 R0, RZ, RZ, RZ ;  /* 0x000000ffff007224 */ /* 0x000fe200078e00ff */
[----:B------:R-:W-:Y:S02]  /*7210*/  LEA.HI R5, R5, R4, RZ, 0x7 ;  /* 0x0000000405057211 */ /* 0x000fe400078f38ff */
[----:B------:R-:W-:Y:S02]  /*7220*/  CS2R R134, SRZ ;  /* 0x0000000000867805 */ /* 0x000fe4000001ff00 */
[----:B------:R-:W-:Y:S02]  /*7230*/  CS2R R132, SRZ ;  /* 0x0000000000847805 */ /* 0x000fe4000001ff00 */
[----:B------:R-:W-:-:S02]  /*7240*/  CS2R R130, SRZ ;  /* 0x0000000000827805 */ /* 0x000fc4000001ff00 */
[----:B------:R-:W-:Y:S02]  /*7250*/  SHF.R.S32.HI R5, RZ, 0x7, R5 ;  /* 0x00000007ff057819 */ /* 0x000fe40000011405 */
[----:B------:R-:W-:Y:S02]  /*7260*/  CS2R R128, SRZ ;  /* 0x0000000000807805 */ /* 0x000fe4000001ff00 */
[----:B------:R-:W-:Y:S02]  /*7270*/  CS2R R126, SRZ ;  /* 0x00000000007e7805 */ /* 0x000fe4000001ff00 */
[----:B------:R-:W-:Y:S02]  /*7280*/  CS2R R124, SRZ ;  /* 0x00000000007c7805 */ /* 0x000fe4000001ff00 */
[----:B------:R-:W-:Y:S02]  /*7290*/  VIMNMX R6, RZ, R5, !PT ;  /* 0x00000005ff067248 */ /* 0x000fe40007fe0100 */
[----:B------:R-:W-:-:S02]  /*72a0*/  CS2R R122, SRZ ;  /* 0x00000000007a7805 */ /* 0x000fc4000001ff00 */
[----:B------:R-:W-:Y:S02]  /*72b0*/  CS2R R120, SRZ ;  /* 0x0000000000787805 */ /* 0x000fe4000001ff00 */
[----:B------:R-:W-:Y:S02]  /*72c0*/  CS2R R118, SRZ ;  /* 0x0000000000767805 */ /* 0x000fe4000001ff00 */
[----:B------:R-:W-:Y:S01]  /*72d0*/  ISETP.GT.AND P1, PT, R88, R6, PT ;  /* 0x000000065800720c */ /* 0x000fe20003f24270 */
[----:B------:R1:W-:Y:S01]  /*72e0*/  STL [R1+0x44], R6 ;  /* 0x0000440601007387 */ /* 0x0003e20000100800 */
[----:B------:R-:W-:Y:S02]  /*72f0*/  CS2R R116, SRZ ;  /* 0x0000000000747805 */ /* 0x000fe4000001ff00 */
[----:B------:R-:W-:Y:S01]  /*7300*/  CS2R R114, SRZ ;  /* 0x0000000000727805 */ /* 0x000fe2000001ff00 */
[----:B------:R-:W-:Y:S01]  /*7310*/  IMAD.MOV.U32 R31, RZ, RZ, RZ ;  /* 0x000000ffff1f7224 */ /* 0x000fe200078e00ff */
[----:B0-----:R-:W-:Y:S01]  /*7320*/  CS2R R110, SRZ ;  /* 0x00000000006e7805 */ /* 0x001fe2000001ff00 */
[----:B------:R-:W-:Y:S01]  /*7330*/  IMAD.MOV.U32 R112, RZ, RZ, RZ ;  /* 0x000000ffff707224 */ /* 0x000fe200078e00ff */
[----:B------:R-:W-:Y:S01]  /*7340*/  CS2R R26, SRZ ;  /* 0x00000000001a7805 */ /* 0x000fe2000001ff00 */
[----:B------:R-:W-:Y:S01]  /*7350*/  IMAD.MOV.U32 R109, RZ, RZ, RZ ;  /* 0x000000ffff6d7224 */ /* 0x000fe200078e00ff */
[----:B------:R-:W-:Y:S01]  /*7360*/  CS2R R106, SRZ ;  /* 0x00000000006a7805 */ /* 0x000fe2000001ff00 */
[----:B------:R-:W-:Y:S01]  /*7370*/  IMAD.MOV.U32 R104, RZ, RZ, RZ ;  /* 0x000000ffff687224 */ /* 0x000fe200078e00ff */
[----:B------:R-:W-:-:S02]  /*7380*/  CS2R R102, SRZ ;  /* 0x0000000000667805 */ /* 0x000fc4000001ff00 */
[----:B------:R-:W-:Y:S02]  /*7390*/  CS2R R100, SRZ ;  /* 0x0000000000647805 */ /* 0x000fe4000001ff00 */
[----:B------:R-:W-:Y:S02]  /*73a0*/  CS2R R98, SRZ ;  /* 0x0000000000627805 */ /* 0x000fe4000001ff00 */
[----:B------:R-:W-:Y:S02]  /*73b0*/  CS2R R96, SRZ ;  /* 0x0000000000607805 */ /* 0x000fe4000001ff00 */
[----:B------:R-:W-:Y:S01]  /*73c0*/  CS2R R94, SRZ ;  /* 0x00000000005e7805 */ /* 0x000fe2000001ff00 */
[----:B------:R-:W-:Y:S01]  /*73d0*/  IMAD.MOV.U32 R93, RZ, RZ, RZ ;  /* 0x000000ffff5d7224 */ /* 0x000fe200078e00ff */
[----:B-1----:R-:W-:Y:S02]  /*73e0*/  CS2R R6, SRZ ;  /* 0x0000000000067805 */ /* 0x002fe4000001ff00 */
[----:B------:R-:W-:Y:S01]  /*73f0*/  CS2R R90, SRZ ;  /* 0x00000000005a7805 */ /* 0x000fe2000001ff00 */
        /* <DEDUP_REMOVED lines=8> */
[----:B------:R-:W-:-:S05]  /*7480*/  SHF.R.S32.HI R0, RZ, 0x7, R0 ;  /* 0x00000007ff007819 */ /* 0x000fca0000011400 */
[----:B------:R0:W1:Y:S02]  /*7490*/  SHFL.IDX PT, R156, R0, RZ, 0x1f ;  /* 0x00001fff009c7589 */ /* 0x00006400000e0000 */
.L_x_11686:
[----:B01----:R-:W-:Y:S01]  /*74a0*/  IMAD.HI R0, R156, 0x55555556, RZ ;  /* 0x555555569c007827 */ /* 0x003fe200078e02ff */
[----:B------:R-:W-:Y:S04]  /*74b0*/  BSSY B6, `(.L_x_11374) ;  /* 0x000001f000067945 */ /* 0x000fe80003800000 */
[----:B------:R-:W-:-:S05]  /*74c0*/  LEA.HI R3, R0, R0, RZ, 0x1 ;  /* 0x0000000000037211 */ /* 0x000fca00078f08ff */
[----:B------:R-:W-:Y:S02]  /*74d0*/  IMAD R4, R3, -0x3, R156 ;  /* 0xfffffffd03047824 */ /* 0x000fe400078e029c */
[----:B------:R-:W-:Y:S02]  /*74e0*/  VIADD R3, R2, 0x21800 ;  /* 0x0002180002037836 */ /* 0x000fe40000000000 */
[----:B------:R-:W-:Y:S01]  /*74f0*/  IMAD R0, R4, 0x1000, R2 ;  /* 0x0000100004007824 */ /* 0x000fe200078e0202 */
[----:B------:R0:W-:Y:S02]  /*7500*/  STL [R1+0x1c], R4 ;  /* 0x00001c0401007387 */ /* 0x0001e40000100800 */
[----:B------:R-:W-:Y:S01]  /*7510*/  LOP3.LUT P0, RZ, R3, 0x3ff, RZ, 0xc0, !PT ;  /* 0x000003ff03ff7812 */ /* 0x000fe2000780c0ff */
[----:B------:R-:W-:-:S05]  /*7520*/  VIADD R0, R0, 0xc400 ;  /* 0x0000c40000007836 */ /* 0x000fca0000000000 */
[----:B------:R-:W-:Y:S01]  /*7530*/  SHF.R.U32.HI R0, RZ, 0x4, R0 ;  /* 0x00000004ff007819 */ /* 0x000fe20000011600 */
[----:B0-----:R-:W-:-:S03]  /*7540*/  IMAD R4, R4, 0x2000, R3 ;  /* 0x0000200004047824 */ /* 0x001fc600078e0203 */
[----:B------:R-:W-:Y:S02]  /*7550*/  LOP3.LUT R44, R0, 0x3fff, RZ, 0xc0, !PT ;  /* 0x00003fff002c7812 */ /* 0x000fe400078ec0ff */
[----:B------:R-:W-:-:S04]  /*7560*/  SHF.R.U32.HI R4, RZ, 0x4, R4 ;  /* 0x00000004ff047819 */ /* 0x000fc80000011604 */
[----:B------:R-:W-:-:S05]  /*7570*/  LOP3.LUT R3, R4, 0x3fff, RZ, 0xc0, !PT ;  /* 0x00003fff04037812 */ /* 0x000fca00078ec0ff */
[----:B------:R0:W-:Y:S01]  /*7580*/  STL [R1+0x3c], R3 ;  /* 0x00003c0301007387 */ /* 0x0001e20000100800 */
[----:B------:R-:W-:Y:S05]  /*7590*/  @!P0 BRA `(.L_x_11375) ;  /* 0x0000000000408947 */ /* 0x000fea0003800000 */
[----:B------:R-:W-:Y:S01]  /*75a0*/  MOV R0, 0x0 ;  /* 0x0000000000007802 */ /* 0x000fe20000000f00 */
[----:B------:R-:W-:Y:S01]  /*75b0*/  ULDC.64 UR4, c[0x4][0x1b8] ;  /* 0x01006e0000047ab9 */ /* 0x000fe20000000a00 */
[----:B------:R-:W-:Y:S01]  /*75c0*/  ULDC.64 UR6, c[0x4][0x1c0] ;  /* 0x0100700000067ab9 */ /* 0x000fe20000000a00 */
[----:B------:R-:W-:Y:S01]  /*75d0*/  IMAD.U32 R4, RZ, RZ, UR4 ;  /* 0x00000004ff047e24 */ /* 0x000fe2000f8e00ff */
[----:B------:R1:W2:Y:S01]  /*75e0*/  LDC.64 R14, c[0x4][R0] ;  /* 0x01000000000e7b82 */ /* 0x0002a20000000a00 */
        /* <DEDUP_REMOVED lines=10> */
[----:B0-2--5:R-:W-:Y:S05]  /*7690*/  CALL.ABS.NOINC R14 ;  /* 0x000000000e007343 */ /* 0x025fea0003c00000 */
.L_x_11375:
[----:B------:R-:W-:Y:S05]  /*76a0*/  BSYNC B6 ;  /* 0x0000000000067941 */ /* 0x000fea0003800000 */
.L_x_11374:
[----:B------:R-:W-:Y:S02]  /*76b0*/  ULDC UR4, c[0x0][0x3f4] ;  /* 0x0000fd0000047ab9 */ /* 0x000fe40000000800 */
[----:B------:R-:W-:-:S13]  /*76c0*/  ISETP.LT.AND P0, PT, RZ, UR4, PT ;  /* 0x00000004ff007c0c */ /* 0x000fda000bf01270 */
[----:B------:R-:W-:Y:S05]  /*76d0*/  @P0 BRA `(.L_x_11376) ;  /* 0x0000000000400947 */ /* 0x000fea0003800000 */
[----:B------:R-:W2:Y:S02]  /*76e0*/  LDL R20, [R1+0x58] ;  /* 0x0000580001147983 */ /* 0x000ea40000100800 */
[----:B--2---:R-:W-:-:S04]  /*76f0*/  LEA.HI R0, R20, R20, RZ, 0x1 ;  /* 0x0000001414007211 */ /* 0x004fc800078f08ff */
[----:B------:R-:W-:-:S05]  /*7700*/  LOP3.LUT R0, R0, 0xfffffffe, RZ, 0xc0, !PT ;  /* 0xfffffffe00007812 */ /* 0x000fca00078ec0ff */
[----:B------:R-:W-:-:S05]  /*7710*/  IMAD.IADD R0, R20, 0x1, -R0 ;  /* 0x0000000114007824 */ /* 0x000fca00078e0a00 */
[----:B0-----:R-:W-:-:S04]  /*7720*/  SHF.L.U32 R3, R0, 0x1f, RZ ;  /* 0x0000001f00037819 */ /* 0x001fc800000006ff */
[----:B------:R0:W1:Y:S03]  /*7730*/  SYNCS.PHASECHK.TRANS64.TRYWAIT P0, [R2+URZ+0x2d800], R3 ;  /* 0x02d80003020075a7 */ /* 0x000066000800017f */
[----:B-1----:R-:W-:Y:S05]  /*7740*/  @!P0 NANOSLEEP.SYNCS 0x989680 ;  /* 0x009896800000895d */ /* 0x002fea0003900000 */
[----:B------:R-:W1:Y:S01]  /*7750*/  @!P0 SYNCS.PHASECHK.TRANS64 P0, [R2+URZ+0x2d800], R3 ;  /* 0x02d80003020085a7 */ /* 0x000e62000800007f */
[----:B------:R-:W-:Y:S04]  /*7760*/  BSSY B0, `(.L_x_11377) ;  /* 0x0000006000007945 */ /* 0x000fe80003800000 */
[----:B-1----:R-:W-:Y:S05]  /*7770*/  @P0 BRA `(.L_x_11378) ;  /* 0x0000000000100947 */ /* 0x002fea0003800000 */
.L_x_11379:
[----:B-1----:R1:W2:Y:S02]  /*7780*/  SYNCS.PHASECHK.TRANS64.TRYWAIT P0, [R2+URZ+0x2d800], R3 ;  /* 0x02d80003020075a7 */ /* 0x0022a4000800017f */
[----:B--2---:R-:W-:Y:S05]  /*7790*/  @!P0 NANOSLEEP.SYNCS 0x989680 ;  /* 0x009896800000895d */ /* 0x004fea0003900000 */
[----:B------:R-:W2:Y:S02]  /*77a0*/  @!P0 SYNCS.PHASECHK.TRANS64 P0, [R2+URZ+0x2d800], R3 ;  /* 0x02d80003020085a7 */ /* 0x000ea4000800007f */
[----:B--2---:R-:W-:Y:S05]  /*77b0*/  @!P0 BRA `(.L_x_11379) ;  /* 0xfffffffc00f08947 */ /* 0x004fea000383ffff */
.L_x_11378:
[----:B------:R-:W-:Y:S05]  /*77c0*/  BSYNC B0 ;  /* 0x0000000000007941 */ /* 0x000fea0003800000 */
.L_x_11377:
[----:B------:R-:W-:Y:S05]  /*77d0*/  BRA `(.L_x_11380) ;  /* 0x0000003c00507947 */ /* 0x000fea0003800000 */
.L_x_11376:
[----:B------:R-:W-:Y:S01]  /*77e0*/  ULOP3.LUT UP0, URZ, UR38, 0x1bf, URZ, 0xc0, !UPT ;  /* 0x000001bf263f7892 */ /* 0x000fe2000f80c03f */
[----:B-----5:R-:W-:Y:S01]  /*77f0*/  SHF.R.S32.HI R0, RZ, 0x1f, R105 ;  /* 0x0000001fff007819 */ /* 0x020fe20000011469 */
[----:B------:R-:W-:Y:S01]  /*7800*/  ULDC.64 UR4, c[0x0][0x3f8] ;  /* 0x0000fe0000047ab9 */ /* 0x000fe20000000a00 */
[----:B------:R-:W-:Y:S01]  /*7810*/  ULDC.64 UR6, c[0x0][0x408] ;  /* 0x0001020000067ab9 */ /* 0x000fe20000000a00 */
[----:B------:R-:W-:Y:S02]  /*7820*/  IMAD.WIDE.U32 R26, R105, UR4, RZ ;  /* 0x00000004691a7c25 */ /* 0x000fe4000f8e00ff */
[----:B------:R-:W-:Y:S02]  /*7830*/  PLOP3.LUT P0, PT, PT, PT, UP0, 0x80, 0x0 ;  /* 0x000000000000781c */ /* 0x000fe40003f0f008 */
        /* <DEDUP_REMOVED lines=24> */
.L_x_11381:
[----:B------:R-:W2:Y:S01]  /*79c0*/  LDL R20, [R1+0x18] ;  /* 0x0000180001147983 */ /* 0x000ea20000100800 */
[----:B------:R-:W-:Y:S01]  /*79d0*/  ULDC.U8 UR4, c[0x0][0x410] ;  /* 0x0001040000047ab9 */ /* 0x000fe20000000000 */
[----:B------:R-:W-:Y:S01]  /*79e0*/  BSSY B0, `(.L_x_11382) ;  /* 0x00003ab000007945 */ /* 0x000fe20003800000 */
[----:B------:R-:W-:Y:S01]  /*79f0*/  ISETP.NE.AND P0, PT, RZ, UR4, PT ;  /* 0x00000004ff007c0c */ /* 0x000fe2000bf05270 */
[----:B--2---:R-:W-:-:S12]  /*7a00*/  IMAD.IADD R10, R19, 0x1, R20 ;  /* 0x00000001130a7824 */ /* 0x004fd800078e0214 */
[----:B------:R-:W-:Y:S05]  /*7a10*/  @!P0 BRA `(.L_x_11383) ;  /* 0x0000001c00588947 */ /* 0x000fea0003800000 */
[----:B------:R-:W1:Y:S01]  /*7a20*/  LDC R21, c[0x0][0x448] ;  /* 0x00011200ff157b82 */ /* 0x000e620000000800 */
[----:B------:R-:W-:Y:S01]  /*7a30*/  ULDC.64 UR4, c[0x0][0x3f8] ;  /* 0x0000fe0000047ab9 */ /* 0x000fe20000000a00 */
[----:B------:R-:W-:Y:S01]  /*7a40*/  ULDC.64 UR6, c[0x0][0x408] ;  /* 0x0001020000067ab9 */ /* 0x000fe20000000a00 */
[----:B------:R-:W-:Y:S02]  /*7a50*/  IMAD.MOV.U32 R6, RZ, RZ, R26 ;  /* 0x000000ffff067224 */ /* 0x000fe400078e001a */
[----:B------:R-:W-:Y:S02]  /*7a60*/  IMAD.MOV.U32 R7, RZ, RZ, R29 ;  /* 0x000000ffff077224 */ /* 0x000fe400078e001d */
[----:B------:R-:W-:Y:S02]  /*7a70*/  IMAD.MOV.U32 R8, RZ, RZ, R24 ;  /* 0x000000ffff087224 */ /* 0x000fe400078e0018 */
[----:B------:R-:W-:Y:S01]  /*7a80*/  IMAD.MOV.U32 R9, RZ, RZ, R31 ;  /* 0x000000ffff097224 */ /* 0x000fe200078e001f */
[----:B-1----:R-:W-:-:S13]  /*7a90*/  ISETP.NE.AND P0, PT, R21, 0x1, PT ;  /* 0x000000011500780c */ /* 0x002fda0003f05270 */
[----:B0-----:R-:W0:Y:S08]  /*7aa0*/  @P0 LDC R3, c[0x0][0x44c] ;  /* 0x00011300ff030b82 */ /* 0x001e300000000800 */
[----:B------:R-:W1:Y:S01]  /*7ab0*/  @P0 LDC R5, c[0x0][0x450] ;  /* 0x00011400ff050b82 */ /* 0x000e620000000800 */
[----:B0-----:R-:W-:-:S04]  /*7ac0*/  @P0 IMAD.HI.U32 R0, R10, R3, RZ ;  /* 0x000000030a000227 */ /* 0x001fc800078e00ff */
[----:B------:R-:W-:Y:S01]  /*7ad0*/  IMAD.MOV.U32 R3, RZ, RZ, R10 ;  /* 0x000000ffff037224 */ /* 0x000fe200078e000a */
[----:B-1----:R-:W-:-:S04]  /*7ae0*/  @P0 SHF.R.U32.HI R3, RZ, R5, R0 ;  /* 0x00000005ff030219 */ /* 0x002fc80000011600 */
        /* <DEDUP_REMOVED lines=18> */
[----:B------:R-:W2:Y:S04]  /*7c10*/  SHFL.IDX PT, R0, R0, RZ, 0x1e1f ;  /* 0x001e1fff00007589 */ /* 0x000ea800000e0000 */
[----:B------:R-:W3:Y:S04]  /*7c20*/  SHFL.IDX PT, R5, R5, RZ, 0x1e1f ;  /* 0x001e1fff05057589 */ /* 0x000ee800000e0000 */
[----:B------:R0:W4:Y:S02]  /*7c30*/  SHFL.IDX PT, R14, R4, RZ, 0x1e1f ;  /* 0x001e1fff040e7589 */ /* 0x00012400000e0000 */
.L_x_11692:
[----:B------:R-:W5:Y:S01]  /*7c40*/  LDL R54, [R1+0x58] ;  /* 0x0000580001367983 */ /* 0x000f620000100800 */
[----:B------:R-:W-:Y:S01]  /*7c50*/  IMAD R6, R22, R21, RZ ;  /* 0x0000001516067224 */ /* 0x000fe200078e02ff */
[----:B------:R-:W-:Y:S01]  /*7c60*/  BSSY B1, `(.L_x_11385) ;  /* 0x0000060000017945 */ /* 0x000fe20003800000 */
[----:B------:R-:W-:Y:S02]  /*7c70*/  CS2R R38, SRZ ;  /* 0x0000000000267805 */ /* 0x000fe4000001ff00 */
[----:B------:R-:W-:Y:S01]  /*7c80*/  CS2R R34, SRZ ;  /* 0x0000000000227805 */ /* 0x000fe2000001ff00 */
[----:B------:R-:W-:Y:S01]  /*7c90*/  IMAD R73, R73, -0xc0, R6 ;  /* 0xffffff4049497824 */ /* 0x000fe200078e0206 */
[----:B------:R-:W-:Y:S02]  /*7ca0*/  ISETP.GE.AND P1, PT, R10, R6, PT ;  /* 0x000000060a00720c */ /* 0x000fe40003f26270 */
[----:B------:R-:W-:Y:S02]  /*7cb0*/  CS2R R30, SRZ ;  /* 0x00000000001e7805 */ /* 0x000fe4000001ff00 */
[----:B------:R-:W-:-:S02]  /*7cc0*/  CS2R R24, SRZ ;  /* 0x0000000000187805 */ /* 0x000fc4000001ff00 */
[----:B0-----:R-:W-:Y:S02]  /*7cd0*/  CS2R R12, SRZ ;  /* 0x00000000000c7805 */ /* 0x001fe4000001ff00 */
        /* <DEDUP_REMOVED lines=16> */
[----:B------:R-:W4:Y:S04]  /*7de0*/  LDL.64 R52, [R1] ;  /* 0x0000000001347983 */ /* 0x000f280000100a00 */
        /* <DEDUP_REMOVED lines=10> */
[C---:B--2---:R-:W-:Y:S01]  /*7e90*/  ISETP.GE.AND P4, PT, R7.reuse, UR4, PT ;  /* 0x0000000407007c0c */ /* 0x044fe2000bf86270 */
[----:B------:R-:W-:Y:S01]  /*7ea0*/  IMAD.SHL.U32 R9, R7, 0x2, RZ ;  /* 0x0000000207097824 */ /* 0x000fe200078e00ff */
[----:B------:R-:W-:Y:S02]  /*7eb0*/  SHF.R.S32.HI R4, RZ, 0x1f, R7 ;  /* 0x0000001fff047819 */ /* 0x000fe40000011407 */
[----:B---3--:R-:W-:Y:S02]  /*7ec0*/  ISETP.GE.AND P3, PT, R41, UR4, PT ;  /* 0x0000000429007c0c */ /* 0x008fe4000bf66270 */
[----:B------:R-:W-:-:S07]  /*7ed0*/  SHF.L.U64.HI R4, R7, 0x1, R4 ;  /* 0x0000000107047819 */ /* 0x000fce0000010204 */
[-C--:B----4-:R-:W-:Y:S02]  /*7ee0*/  @!P4 IADD3 R8, P2, R14, R9.reuse, RZ ;  /* 0x000000090e08c210 */ /* 0x090fe40007f5e0ff */
[----:B------:R-:W-:-:S03]  /*7ef0*/  @!P4 IADD3 R6, P1, R0, R9, RZ ;  /* 0x000000090006c210 */ /* 0x000fc60007f3e0ff */
[--C-:B------:R-:W-:Y:S01]  /*7f00*/  @!P4 IMAD.X R9, R5, 0x1, R4.reuse, P2 ;  /* 0x000000010509c824 */ /* 0x100fe200010e0604 */
[C---:B------:R-:W-:Y:S01]  /*7f10*/  ISETP.GE.AND P2, PT, R40.reuse, UR4, PT ;  /* 0x0000000428007c0c */ /* 0x040fe2000bf46270 */
[----:B-1----:R-:W-:Y:S01]  /*7f20*/  @!P4 IMAD.X R7, R3, 0x1, R4, P1 ;  /* 0x000000010307c824 */ /* 0x002fe200008e0604 */
[----:B------:R-:W-:Y:S01]  /*7f30*/  SHF.R.S32.HI R4, RZ, 0x1f, R41 ;  /* 0x0000001fff047819 */ /* 0x000fe20000011429 */
[----:B------:R-:W-:Y:S01]  /*7f40*/  IMAD.SHL.U32 R49, R41, 0x2, RZ ;  /* 0x0000000229317824 */ /* 0x000fe200078e00ff */
[----:B------:R-:W5:Y:S01]  /*7f50*/  @!P4 LD.E.64 R34, desc[UR40][R8.64] ;  /* 0x000000280822c980 */ /* 0x000f62000c101b00 */
[----:B------:R-:W-:Y:S01]  /*7f60*/  ISETP.GE.AND P1, PT, R15, UR4, PT ;  /* 0x000000040f007c0c */ /* 0x000fe2000bf26270 */
[----:B------:R-:W-:Y:S01]  /*7f70*/  IMAD.SHL.U32 R51, R40, 0x2, RZ ;  /* 0x0000000228337824 */ /* 0x000fe200078e00ff */
[----:B------:R-:W-:Y:S01]  /*7f80*/  SHF.L.U64.HI R4, R41, 0x1, R4 ;  /* 0x0000000129047819 */ /* 0x000fe20000010204 */
[----:B------:R0:W5:Y:S01]  /*7f90*/  @!P4 LD.E.64 R32, desc[UR40][R6.64] ;  /* 0x000000280620c980 */ /* 0x000162000c101b00 */
[----:B------:R-:W-:-:S02]  /*7fa0*/  @!P3 IADD3 R48, P4, R14, R49, RZ ;  /* 0x000000310e30b210 */ /* 0x000fc40007f9e0ff */
[----:B------:R-:W-:Y:S02]  /*7fb0*/  SHF.R.S32.HI R11, RZ, 0x1f, R40 ;  /* 0x0000001fff0b7819 */ /* 0x000fe40000011428 */
[----:B------:R-:W-:Y:S01]  /*7fc0*/  @!P3 IADD3 R46, P5, R0, R49, RZ ;  /* 0x00000031002eb210 */ /* 0x000fe20007fbe0ff */
[--C-:B------:R-:W-:Y:S01]  /*7fd0*/  @!P3 IMAD.X R49, R5, 0x1, R4.reuse, P4 ;  /* 0x000000010531b824 */ /* 0x100fe200020e0604 */
[-C--:B------:R-:W-:Y:S02]  /*7fe0*/  @!P2 IADD3 R50, P4, R14, R51.reuse, RZ ;  /* 0x000000330e32a210 */ /* 0x080fe40007f9e0ff */
[----:B0-----:R-:W-:Y:S01]  /*7ff0*/  SHF.L.U64.HI R6, R40, 0x1, R11 ;  /* 0x0000000128067819 */ /* 0x001fe2000001020b */
[----:B------:R-:W-:Y:S01]  /*8000*/  IMAD.SHL.U32 R7, R15, 0x2, RZ ;  /* 0x000000020f077824 */ /* 0x000fe200078e00ff */
[----:B------:R-:W-:Y:S01]  /*8010*/  SHF.R.S32.HI R10, RZ, 0x1f, R15 ;  /* 0x0000001fff0a7819 */ /* 0x000fe2000001140f */
[----:B------:R-:W-:Y:S01]  /*8020*/  @!P3 IMAD.X R47, R3, 0x1, R4, P5 ;  /* 0x00000001032fb824 */ /* 0x000fe200028e0604 */
[C---:B------:R-:W-:Y:S01]  /*8030*/  @!P2 IADD3 R42, P5, R0.reuse, R51, RZ ;  /* 0x00000033002aa210 */ /* 0x040fe20007fbe0ff */
[----:B------:R-:W-:Y:S01]  /*8040*/  @!P2 IMAD.X R51, R5, 0x1, R6, P4 ;  /* 0x000000010533a824 */ /* 0x000fe200020e0606 */
[----:B------:R-:W-:Y:S01]  /*8050*/  SHF.L.U64.HI R10, R15, 0x1, R10 ;  /* 0x000000010f0a7819 */ /* 0x000fe2000001020a */
[----:B------:R-:W5:Y:S01]  /*8060*/  @!P3 LD.E.64 R30, desc[UR40][R48.64] ;  /* 0x00000028301eb980 */ /* 0x000f62000c101b00 */
[-C--:B------:R-:W-:Y:S01]  /*8070*/  @!P1 IADD3 R40, P4, R0, R7.reuse, RZ ;  /* 0x0000000700289210 */ /* 0x080fe20007f9e0ff */
[C---:B------:R-:W-:Y:S01]  /*8080*/  @!P2 IMAD.X R43, R3.reuse, 0x1, R6, P5 ;  /* 0x00000001032ba824 */ /* 0x040fe200028e0606 */
[----:B------:R-:W-:Y:S01]  /*8090*/  ISETP.GE.AND P5, PT, R52, UR4, PT ;  /* 0x0000000434007c0c */ /* 0x000fe2000bfa6270 */
[----:B------:R-:W5:Y:S02]  /*80a0*/  @!P3 LD.E.64 R28, desc[UR40][R46.64] ;  /* 0x000000282e1cb980 */ /* 0x000f64000c101b00 */
[--C-:B------:R-:W-:Y:S01]  /*80b0*/  @!P1 IMAD.X R41, R3, 0x1, R10.reuse, P4 ;  /* 0x0000000103299824 */ /* 0x100fe200020e060a */
[----:B------:R-:W-:Y:S01]  /*80c0*/  @!P1 IADD3 R6, P4, R14, R7, RZ ;  /* 0x000000070e069210 */ /* 0x000fe20007f9e0ff */
[C---:B------:R-:W-:Y:S01]  /*80d0*/  IMAD.SHL.U32 R15, R12.reuse, 0x2, RZ ;  /* 0x000000020c0f7824 */ /* 0x040fe200078e00ff */
[----:B------:R-:W5:Y:S03]  /*80e0*/  @!P2 LD.E.64 R26, desc[UR40][R42.64] ;  /* 0x000000282a1aa980 */ /* 0x000f66000c101b00 */
[----:B------:R-:W-:Y:S01]  /*80f0*/  @!P1 IMAD.X R7, R5, 0x1, R10, P4 ;  /* 0x0000000105079824 */ /* 0x000fe200020e060a */
[----:B------:R-:W-:Y:S01]  /*8100*/  ISETP.GE.AND P4, PT, R12, UR4, PT ;  /* 0x000000040c007c0c */ /* 0x000fe2000bf86270 */
[----:B------:R-:W5:Y:S02]  /*8110*/  @!P2 LD.E.64 R24, desc[UR40][R50.64] ;  /* 0x000000283218a980 */ /* 0x000f64000c101b00 */
[----:B------:R-:W-:-:S02]  /*8120*/  @!P5 IMAD.MOV.U32 R8, RZ, RZ, R0 ;  /* 0x000000ffff08d224 */ /* 0x000fc400078e0000 */
[----:B------:R-:W-:Y:S01]  /*8130*/  @!P5 IMAD.MOV.U32 R9, RZ, RZ, R3 ;  /* 0x000000ffff09d224 */ /* 0x000fe200078e0003 */
[----:B------:R-:W5:Y:S01]  /*8140*/  @!P1 LD.E.64 R20, desc[UR40][R40.64] ;  /* 0x0000002828149980 */ /* 0x000f62000c101b00 */
[----:B------:R-:W-:Y:S02]  /*8150*/  @!P5 IMAD.MOV.U32 R4, RZ, RZ, R14 ;  /* 0x000000ffff04d224 */ /* 0x000fe400078e000e */
[----:B------:R-:W-:-:S04]  /*8160*/  @!P5 IMAD.WIDE R8, R52, 0x2, R8 ;  /* 0x000000023408d825 */ /* 0x000fc800078e0208 */
[----:B------:R-:W-:Y:S01]  /*8170*/  @!P5 IMAD.WIDE R10, R52, 0x2, R4 ;  /* 0x00000002340ad825 */ /* 0x000fe200078e0204 */
[----:B------:R-:W-:Y:S01]  /*8180*/  SHF.R.S32.HI R4, RZ, 0x1f, R12 ;  /* 0x0000001fff047819 */ /* 0x000fe2000001140c */
[----:B------:R0:W5:Y:S03]  /*8190*/  @!P5 LD.E.64 R36, desc[UR40][R8.64] ;  /* 0x000000280824d980 */ /* 0x000166000c101b00 */
[----:B------:R-:W-:Y:S01]  /*81a0*/  SHF.L.U64.HI R4, R12, 0x1, R4 ;  /* 0x000000010c047819 */ /* 0x000fe20000010204 */
[----:B------:R1:W5:Y:S01]  /*81b0*/  @!P5 LD.E.64 R38, desc[UR40][R10.64] ;  /* 0x000000280a26d980 */ /* 0x000362000c101b00 */
[----:B------:R-:W-:-:S05]  /*81c0*/  @!P4 IADD3 R52, P5, R0, R15, RZ ;  /* 0x0000000f0034c210 */ /* 0x000fca0007fbe0ff */
[--C-:B------:R-:W-:Y:S01]  /*81d0*/  @!P4 IMAD.X R53, R3, 0x1, R4.reuse, P5 ;  /* 0x000000010335c824 */ /* 0x100fe200028e0604 */
[----:B------:R-:W-:Y:S02]  /*81e0*/  @!P4 IADD3 R14, P5, R14, R15, RZ ;  /* 0x0000000f0e0ec210 */ /* 0x000fe40007fbe0ff */
[----:B------:R-:W-:Y:S02]  /*81f0*/  CS2R R12, SRZ ;  /* 0x00000000000c7805 */ /* 0x000fe4000001ff00 */
[----:B0-----:R-:W-:Y:S02]  /*8200*/  CS2R R8, SRZ ;  /* 0x0000000000087805 */ /* 0x001fe4000001ff00 */
[----:B-1----:R-:W-:Y:S01]  /*8210*/  CS2R R10, SRZ ;  /* 0x00000000000a7805 */ /* 0x002fe2000001ff00 */
[----:B------:R-:W-:Y:S01]  /*8220*/  @!P4 IMAD.X R15, R5, 0x1, R4, P5 ;  /* 0x00000001050fc824 */ /* 0x000fe200028e0604 */
[----:B------:R0:W5:Y:S04]  /*8230*/  @!P1 LD.E.64 R12, desc[UR40][R6.64] ;  /* 0x00000028060c9980 */ /* 0x000168000c101b00 */
[----:B------:R0:W5:Y:S04]  /*8240*/  @!P4 LD.E.64 R10, desc[UR40][R52.64] ;  /* 0x00000028340ac980 */ /* 0x000168000c101b00 */
[----:B------:R0:W5:Y:S02]  /*8250*/  @!P4 LD.E.64 R8, desc[UR40][R14.64] ;  /* 0x000000280e08c980 */ /* 0x000164000c101b00 */
.L_x_11386:
[----:B------:R-:W-:Y:S05]  /*8260*/  BSYNC B1 ;  /* 0x0000000000017941 */ /* 0x000fea0003800000 */
.L_x_11385:
[----:B-1---5:R-:W-:Y:S01]  /*8270*/  IMAD.MOV.U32 R3, RZ, RZ, R39 ;  /* 0x000000ffff037224 */ /* 0x022fe200078e0027 */
[----:B------:R-:W-:Y:S01]  /*8280*/  LOP3.LUT R45, R45, 0xfffffffe, RZ, 0xc0, !PT ;  /* 0xfffffffe2d2d7812 */ /* 0x000fe200078ec0ff */
[----:B--2---:R-:W-:Y:S01]  /*8290*/  IMAD.MOV.U32 R0, RZ, RZ, R38 ;  /* 0x000000ffff007224 */ /* 0x004fe200078e0026 */
[----:B------:R-:W-:Y:S01]  /*82a0*/  BSSY B1, `(.L_x_11387) ;  /* 0x000002b000017945 */ /* 0x000fe20003800000 */
[----:B------:R-:W-:Y:S01]  /*82b0*/  IMAD.MOV.U32 R4, RZ, RZ, R34 ;  /* 0x000000ffff047224 */ /* 0x000fe200078e0022 */
[----:B------:R-:W-:Y:S01]  /*82c0*/  PRMT R47, R47, 0x5410, R3 ;  /* 0x000054102f2f7816 */ /* 0x000fe20000000003 */
[----:B------:R-:W-:Y:S01]  /*82d0*/  IMAD.IADD R3, R54, 0x1, -R45 ;  /* 0x0000000136037824 */ /* 0x000fe200078e0a2d */
[----:B------:R-:W-:Y:S01]  /*82e0*/  PRMT R50, R0, 0x7610, R50 ;  /* 0x0000761000327816 */ /* 0x000fe20000000032 */
[----:B------:R-:W-:Y:S01]  /*82f0*/  IMAD.MOV.U32 R0, RZ, RZ, R35 ;  /* 0x000000ffff007224 */ /* 0x000fe200078e0023 */
[----:B------:R-:W-:Y:S01]  /*8300*/  PRMT R58, R4, 0x7610, R58 ;  /* 0x00007610043a7816 */ /* 0x000fe2000000003a */
[----:B------:R-:W-:Y:S01]  /*8310*/  IMAD.MOV.U32 R4, RZ, RZ, R30 ;  /* 0x000000ffff047224 */ /* 0x000fe200078e001e */
[----:B------:R-:W-:Y:S01]  /*8320*/  SHF.L.U32 R3, R3, 0x1f, RZ ;  /* 0x0000001f03037819 */ /* 0x000fe200000006ff */
[----:B---3--:R-:W-:Y:S01]  /*8330*/  IMAD.MOV.U32 R5, RZ, RZ, R31 ;  /* 0x000000ffff057224 */ /* 0x008fe200078e001f */
[----:B------:R-:W-:Y:S01]  /*8340*/  PRMT R47, R0, 0x7610, R47 ;  /* 0x00007610002f7816 */ /* 0x000fe2000000002f */
[----:B------:R-:W-:Y:S01]  /*8350*/  IMAD.MOV.U32 R0, RZ, RZ, R24 ;  /* 0x000000ffff007224 */ /* 0x000fe200078e0018 */
[----:B------:R-:W1:Y:S01]  /*8360*/  SYNCS.PHASECHK.TRANS64.TRYWAIT P1, [R2+URZ+0x2d800], R3 ;  /* 0x02d80003020075a7 */ /* 0x000e62000802017f */
[----:B------:R-:W-:Y:S01]  /*8370*/  PRMT R46, R4, 0x7610, R46 ;  /* 0x00007610042e7816 */ /* 0x000fe2000000002e */
[----:B------:R-:W-:Y:S01]  /*8380*/  IMAD.MOV.U32 R4, RZ, RZ, R25 ;  /* 0x000000ffff047224 */ /* 0x000fe200078e0019 */
[----:B------:R-:W-:Y:S01]  /*8390*/  PRMT R45, R45, 0x5410, R5 ;  /* 0x000054102d2d7816 */ /* 0x000fe20000000005 */
[----:B------:R-:W-:-:S02]  /*83a0*/  IMAD.MOV.U32 R5, RZ, RZ, R12 ;  /* 0x000000ffff057224 */ /* 0x000fc400078e000c */
[----:B0-----:R-:W-:Y:S01]  /*83b0*/  IMAD.MOV.U32 R6, RZ, RZ, R13 ;  /* 0x000000ffff067224 */ /* 0x001fe200078e000d */
[----:B------:R-:W-:Y:S01]  /*83c0*/  PRMT R42, R0, 0x5410, R4 ;  /* 0x00005410002a7816 */ /* 0x000fe20000000004 */
[----:B------:R-:W-:Y:S02]  /*83d0*/  IMAD.MOV.U32 R0, RZ, RZ, R8 ;  /* 0x000000ffff007224 */ /* 0x000fe400078e0008 */
[----:B------:R-:W-:Y:S01]  /*83e0*/  IMAD.MOV.U32 R4, RZ, RZ, R9 ;  /* 0x000000ffff047224 */ /* 0x000fe200078e0009 */
[----:B------:R-:W-:Y:S01]  /*83f0*/  PRMT R40, R5, 0x5410, R6 ;  /* 0x0000541005287816 */ /* 0x000fe20000000006 */
[----:B------:R-:W-:Y:S02]  /*8400*/  IMAD.MOV.U32 R5, RZ, RZ, R36 ;  /* 0x000000ffff057224 */ /* 0x000fe400078e0024 */
[----:B------:R-:W-:Y:S01]  /*8410*/  IMAD.MOV.U32 R6, RZ, RZ, R37 ;  /* 0x000000ffff067224 */ /* 0x000fe200078e0025 */
[----:B----4-:R-:W-:Y:S01]  /*8420*/  PRMT R14, R0, 0x5410, R4 ;  /* 0x00005410000e7816 */ /* 0x010fe20000000004 */
        /* <DEDUP_REMOVED lines=17> */
[----:B-1----:R-:W-:Y:S06]  /*8540*/  @!P1 BRA `(.L_x_11388) ;  /* 0x000001c000909947 */ /* 0x002fec0003800000 */
.L_x_11693:
[----:B------:R-:W-:Y:S05]  /*8550*/  BSYNC B1 ;  /* 0x0000000000017941 */ /* 0x000fea0003800000 */
.L_x_11387:
[----:B------:R-:W-:Y:S01]  /*8560*/  PRMT R15, R0, 0x5410, R4 ;  /* 0x00005410000f7816 */ /* 0x000fe20000000004 */
[----:B------:R-:W-:Y:S06]  /*8570*/  @P0 BRA `(.L_x_11389) ;  /* 0x0000002c00c40947 */ /* 0x000fec0003800000 */
[----:B------:R-:W2:Y:S01]  /*8580*/  LDL.64 R54, [R1] ;  /* 0x0000000001367983 */ /* 0x000ea20000100a00 */
        /* <DEDUP_REMOVED lines=61> */
.L_x_11391:
[----:B------:R-:W-:Y:S05]  /*8960*/  BSYNC B1 ;  /* 0x0000000000017941 */ /* 0x000fea0003800000 */
.L_x_11390:
[----:B------:R-:W-:Y:S01]  /*8970*/  BSSY B1, `(.L_x_11392) ;  /* 0x000002d000017945 */ /* 0x000fe20003800000 */
[----:B------:R-:W-:-:S03]  /*8980*/  @P5 VIADD R0, R3, 0xffffffe0 ;  /* 0xffffffe003005836 */ /* 0x000fc60000000000 */
        /* <DEDUP_REMOVED lines=10> */
[----:B------:R-:W-:-:S02]  /*8a30*/  HADD2.F32 R47, -RZ, R47.H0_H0 ;  /* 0x2000002fff2f7230 */ /* 0x000fc40000004100 */
        /* <DEDUP_REMOVED lines=32> */
.L_x_11393:
[----:B------:R-:W-:Y:S05]  /*8c40*/  BSYNC B1 ;  /* 0x0000000000017941 */ /* 0x000fea0003800000 */
.L_x_11392:
[----:B------:R-:W-:Y:S04]  /*8c50*/  BSSY B1, `(.L_x_11394) ;  /* 0x000002c000017945 */ /* 0x000fe80003800000 */
        /* <DEDUP_REMOVED lines=43> */
.L_x_11395:
[----:B------:R-:W-:Y:S05]  /*8f10*/  BSYNC B1 ;  /* 0x0000000000017941 */ /* 0x000fea0003800000 */
.L_x_11394:
        /* <DEDUP_REMOVED lines=44> */
.L_x_11397:
[----:B------:R-:W-:Y:S05]  /*91e0*/  BSYNC B1 ;  /* 0x0000000000017941 */ /* 0x000fea0003800000 */
.L_x_11396:
        /* <DEDUP_REMOVED lines=44> */
.L_x_11399:
[----:B------:R-:W-:Y:S05]  /*94b0*/  BSYNC B1 ;  /* 0x0000000000017941 */ /* 0x000fea0003800000 */
.L_x_11398:
        /* <DEDUP_REMOVED lines=44> */
.L_x_11383:
[----:B------:R-:W2:Y:S01]  /*9780*/  LDL R12, [R1+0x28] ;  /* 0x00002800010c7983 */ /* 0x000ea20000100800 */
[----:B------:R-:W1:Y:S01]  /*9790*/  LDC R25, c[0x0][0x448] ;  /* 0x00011200ff197b82 */ /* 0x000e620000000800 */
[----:B------:R-:W-:Y:S01]  /*97a0*/  ULDC.64 UR4, c[0x0][0x3f8] ;  /* 0x0000fe0000047ab9 */ /* 0x000fe20000000a00 */
[----:B------:R-:W-:Y:S01]  /*97b0*/  ULDC.64 UR6, c[0x0][0x408] ;  /* 0x0001020000067ab9 */ /* 0x000fe20000000a00 */
[----:B------:R-:W3:Y:S04]  /*97c0*/  LDL R11, [R1+0x2c] ;  /* 0x00002c00010b7983 */ /* 0x000ee80000100800 */
[----:B------:R-:W2:Y:S01]  /*97d0*/  LDL.64 R14, [R1] ;  /* 0x00000000010e7983 */ /* 0x000ea20000100a00 */
[----:B------:R-:W-:Y:S02]  /*97e0*/  IMAD.MOV.U32 R6, RZ, RZ, R26 ;  /* 0x000000ffff067224 */ /* 0x000fe400078e001a */
[----:B------:R-:W-:-:S02]  /*97f0*/  IMAD.MOV.U32 R7, RZ, RZ, R29 ;  /* 0x000000ffff077224 */ /* 0x000fc400078e001d */
        /* <DEDUP_REMOVED lines=24> */
[----:B--2---:R-:W-:-:S02]  /*9980*/  IMAD.IADD R3, R14, 0x1, R12 ;  /* 0x000000010e037824 */ /* 0x004fc400078e020c */
[----:B---3--:R-:W-:-:S03]  /*9990*/  IMAD.IADD R21, R14, 0x1, R11 ;  /* 0x000000010e157824 */ /* 0x008fc600078e020b */
[----:B------:R-:W-:Y:S02]  /*99a0*/  SHF.R.S32.HI R12, RZ, 0x1f, R3 ;  /* 0x0000001fff0c7819 */ /* 0x000fe40000011403 */
[----:B------:R-:W-:Y:S02]  /*99b0*/  SHF.R.S32.HI R46, RZ, 0x1f, R21 ;  /* 0x0000001fff2e7819 */ /* 0x000fe40000011415 */
[----:B------:R-:W-:Y:S02]  /*99c0*/  LEA.HI R12, R12, R3, RZ, 0x3 ;  /* 0x000000030c0c7211 */ /* 0x000fe400078f18ff */
[----:B------:R-:W-:Y:S02]  /*99d0*/  LEA.HI R45, R46, R21, RZ, 0x3 ;  /* 0x000000152e2d7211 */ /* 0x000fe400078f18ff */
[----:B------:R-:W-:Y:S02]  /*99e0*/  SHF.R.S32.HI R20, RZ, 0x3, R12 ;  /* 0x00000003ff147819 */ /* 0x000fe4000001140c */
[----:B------:R-:W-:Y:S01]  /*99f0*/  SHF.R.S32.HI R47, RZ, 0x3, R45 ;  /* 0x00000003ff2f7819 */ /* 0x000fe2000001142d */
[----:B------:R-:W-:Y:S06]  /*9a00*/  BRA.DIV UR4, `(.L_x_11400) ;  /* 0x000001ae04747947 */ /* 0x000fec000b800000 */
[----:B------:R-:W0:Y:S04]  /*9a10*/  SHFL.IDX PT, R3, R13, RZ, 0x1e1f ;  /* 0x001e1fff0d037589 */ /* 0x000e2800000e0000 */
[----:B------:R-:W1:Y:S04]  /*9a20*/  SHFL.IDX PT, R0, R0, RZ, 0x1e1f ;  /* 0x001e1fff00007589 */ /* 0x000e6800000e0000 */
[----:B------:R-:W2:Y:S04]  /*9a30*/  SHFL.IDX PT, R5, R5, RZ, 0x1e1f ;  /* 0x001e1fff05057589 */ /* 0x000ea800000e0000 */
[----:B------:R3:W4:Y:S01]  /*9a40*/  SHFL.IDX PT, R14, R4, RZ, 0x1e1f ;  /* 0x001e1fff040e7589 */ /* 0x00072200000e0000 */
[----:B0-----:R-:W-:-:S02]  /*9a50*/  IMAD.MOV.U32 R37, RZ, RZ, R3 ;  /* 0x000000ffff257224 */ /* 0x001fc400078e0003 */
[----:B-1-3--:R-:W-:-:S07]  /*9a60*/  IMAD.MOV.U32 R36, RZ, RZ, R0 ;  /* 0x000000ffff247224 */ /* 0x00afce00078e0000 */
.L_x_11699:
[----:B------:R-:W3:Y:S01]  /*9a70*/  LDL R51, [R1+0x58] ;  /* 0x0000580001337983 */ /* 0x000ee20000100800 */
[----:B------:R-:W-:Y:S01]  /*9a80*/  IMAD R25, R22, R25, RZ ;  /* 0x0000001916197224 */ /* 0x000fe200078e02ff */
[----:B------:R-:W-:Y:S01]  /*9a90*/  BSSY B1, `(.L_x_11401) ;  /* 0x0000035000017945 */ /* 0x000fe20003800000 */
[----:B----4-:R-:W-:Y:S01]  /*9aa0*/  IMAD.MOV.U32 R38, RZ, RZ, R14 ;  /* 0x000000ffff267224 */ /* 0x010fe200078e000e */
[----:B------:R-:W-:Y:S01]  /*9ab0*/  CS2R R6, SRZ ;  /* 0x0000000000067805 */ /* 0x000fe2000001ff00 */
[----:B------:R-:W-:Y:S01]  /*9ac0*/  IMAD R73, R73, -0xc0, R25 ;  /* 0xffffff4049497824 */ /* 0x000fe200078e0219 */
[----:B------:R-:W-:Y:S01]  /*9ad0*/  ISETP.GE.AND P1, PT, R10, R25, PT ;  /* 0x000000190a00720c */ /* 0x000fe20003f26270 */
[----:B--2---:R-:W-:Y:S01]  /*9ae0*/  IMAD.MOV.U32 R39, RZ, RZ, R5 ;  /* 0x000000ffff277224 */ /* 0x004fe200078e0005 */
[----:B------:R-:W-:Y:S02]  /*9af0*/  CS2R R4, SRZ ;  /* 0x0000000000047805 */ /* 0x000fe4000001ff00 */
[----:B------:R-:W-:-:S02]  /*9b00*/  CS2R R8, SRZ ;  /* 0x0000000000087805 */ /* 0x000fc4000001ff00 */
[----:B------:R-:W-:Y:S02]  /*9b10*/  VIMNMX R0, R73, 0xc0, PT ;  /* 0x000000c049007848 */ /* 0x000fe40003fe0100 */
        /* <DEDUP_REMOVED lines=10> */
[----:B---3--:R-:W-:Y:S01]  /*9bc0*/  LEA.HI R0, R51, R51, RZ, 0x1 ;  /* 0x0000003333007211 */ /* 0x008fe200078f08ff */
        /* <DEDUP_REMOVED lines=13> */
[----:B------:R-:W-:Y:S01]  /*9ca0*/  @!P2 IMAD.SHL.U32 R3, R47, 0x8, RZ ;  /* 0x000000082f03a824 */ /* 0x000fe200078e00ff */
[----:B------:R0:W5:Y:S01]  /*9cb0*/  @!P1 LD.E.128 R24, desc[UR40][R12.64] ;  /* 0x000000280c189980 */ /* 0x000162000c101d00 */
[----:B------:R-:W-:Y:S01]  /*9cc0*/  @!P3 IMAD.SHL.U32 R49, R20, 0x8, RZ ;  /* 0x000000081431b824 */ /* 0x000fe200078e00ff */
[----:B------:R-:W-:Y:S01]  /*9cd0*/  CS2R R30, SRZ ;  /* 0x00000000001e7805 */ /* 0x000fe2000001ff00 */
[--C-:B------:R-:W-:Y:S01]  /*9ce0*/  @!P2 IMAD.WIDE R40, R3, 0x2, R36.reuse ;  /* 0x000000020328a825 */ /* 0x100fe200078e0224 */
[----:B------:R-:W-:Y:S02]  /*9cf0*/  CS2R R8, SRZ ;  /* 0x0000000000087805 */ /* 0x000fe4000001ff00 */
[----:B------:R-:W-:Y:S02]  /*9d00*/  CS2R R10, SRZ ;  /* 0x00000000000a7805 */ /* 0x000fe4000001ff00 */
[----:B------:R-:W-:Y:S01]  /*9d10*/  CS2R R32, SRZ ;  /* 0x0000000000207805 */ /* 0x000fe2000001ff00 */
[----:B------:R-:W-:Y:S01]  /*9d20*/  @!P3 IMAD.WIDE R42, R49, 0x2, R36 ;  /* 0x00000002312ab825 */ /* 0x000fe200078e0224 */
[----:B------:R-:W-:-:S02]  /*9d30*/  CS2R R34, SRZ ;  /* 0x0000000000227805 */ /* 0x000fc4000001ff00 */
[----:B------:R-:W-:Y:S02]  /*9d40*/  CS2R R14, SRZ ;  /* 0x00000000000e7805 */ /* 0x000fe4000001ff00 */
[----:B0-----:R-:W-:Y:S01]  /*9d50*/  CS2R R12, SRZ ;  /* 0x00000000000c7805 */ /* 0x001fe2000001ff00 */
[--C-:B------:R-:W-:Y:S01]  /*9d60*/  @!P2 IMAD.WIDE R36, R3, 0x2, R38.reuse ;  /* 0x000000020324a825 */ /* 0x100fe200078e0226 */
[----:B------:R0:W5:Y:S03]  /*9d70*/  @!P2 LD.E.128 R28, desc[UR40][R40.64] ;  /* 0x00000028281ca980 */ /* 0x000166000c101d00 */
[--C-:B------:R-:W-:Y:S01]  /*9d80*/  @!P3 IMAD.WIDE R48, R49, 0x2, R38.reuse ;  /* 0x000000023130b825 */ /* 0x100fe200078e0226 */
[----:B------:R0:W5:Y:S03]  /*9d90*/  @!P2 LD.E.128 R8, desc[UR40][R36.64] ;  /* 0x000000282408a980 */ /* 0x000166000c101d00 */
[----:B------:R-:W-:Y:S01]  /*9da0*/  @!P1 IMAD.WIDE R38, R136, 0x2, R38 ;  /* 0x0000000288269825 */ /* 0x000fe200078e0226 */
[----:B------:R0:W5:Y:S04]  /*9db0*/  @!P3 LD.E.128 R32, desc[UR40][R42.64] ;  /* 0x000000282a20b980 */ /* 0x000168000c101d00 */
[----:B------:R0:W5:Y:S04]  /*9dc0*/  @!P1 LD.E.128 R4, desc[UR40][R38.64] ;  /* 0x0000002826049980 */ /* 0x000168000c101d00 */
[----:B------:R0:W5:Y:S02]  /*9dd0*/  @!P3 LD.E.128 R12, desc[UR40][R48.64] ;  /* 0x00000028300cb980 */ /* 0x000164000c101d00 */
.L_x_11402:
[----:B------:R-:W-:Y:S05]  /*9de0*/  BSYNC B1 ;  /* 0x0000000000017941 */ /* 0x000fea0003800000 */
.L_x_11401:
        /* <DEDUP_REMOVED lines=14> */
[----:B------:R-:W-:Y:S01]  /*9ed0*/  IMAD.MOV.U32 R0, RZ, RZ, R10 ;  /* 0x000000ffff007224 */ /* 0x000fe200078e000a */
[----:B------:R-:W-:Y:S01]  /*9ee0*/  PRMT R57, R36, 0x7610, R57 ;  /* 0x0000761024397816 */ /* 0x000fe20000000039 */
        /* <DEDUP_REMOVED lines=27> */
[----:B0-----:R-:W-:Y:S06]  /*a0a0*/  @!P1 BRA `(.L_x_11404) ;  /* 0x000001a800409947 */ /* 0x001fec0003800000 */
.L_x_11700:
[----:B------:R-:W-:Y:S05]  /*a0b0*/  BSYNC B1 ;  /* 0x0000000000017941 */ /* 0x000fea0003800000 */
.L_x_11403:
[----:B------:R-:W-:Y:S01]  /*a0c0*/  PRMT R51, R0, 0x5410, R36 ;  /* 0x0000541000337816 */ /* 0x000fe20000000024 */
[----:B------:R-:W-:Y:S06]  /*a0d0*/  @P0 BRA `(.L_x_11389) ;  /* 0x0000001000ec0947 */ /* 0x000fec0003800000 */
[----:B------:R1:W5:Y:S01]  /*a0e0*/  LDL R75, [R1+0xc] ;  /* 0x00000c00014b7983 */ /* 0x0003620000100800 */
[----:B0-----:R-:W0:Y:S03]  /*a0f0*/  LDC R3, c[0x0][0x3f4] ;  /* 0x0000fd00ff037b82 */ /* 0x001e260000000800 */
[----:B------:R1:W5:Y:S04]  /*a100*/  LDL R74, [R1+0x14] ;  /* 0x00001400014a7983 */ /* 0x0003680000100800 */
[----:B------:R1:W5:Y:S01]  /*a110*/  LDL R73, [R1+0x10] ;  /* 0x0000100001497983 */ /* 0x0003620000100800 */
[C---:B------:R-:W-:Y:S01]  /*a120*/  VIADD R0, R136.reuse, 0x10 ;  /* 0x0000001088007836 */ /* 0x040fe20000000000 */
[----:B------:R-:W-:Y:S01]  /*a130*/  BSSY B1, `(.L_x_11405) ;  /* 0x000006d000017945 */ /* 0x000fe20003800000 */
[C---:B------:R-:W-:Y:S01]  /*a140*/  VIADD R36, R136.reuse, 0x20 ;  /* 0x0000002088247836 */ /* 0x040fe20000000000 */
[----:B0-----:R-:W-:-:S02]  /*a150*/  ISETP.GE.AND P0, PT, R136, R3, PT ;  /* 0x000000038800720c */ /* 0x001fc40003f06270 */
[-C--:B------:R-:W-:Y:S02]  /*a160*/  ISETP.GE.AND P1, PT, R0, R3.reuse, PT ;  /* 0x000000030000720c */ /* 0x080fe40003f26270 */
[----:B------:R-:W-:-:S09]  /*a170*/  ISETP.GE.AND P2, PT, R36, R3, PT ;  /* 0x000000032400720c */ /* 0x000fd20003f46270 */
[----:B-1----:R-:W-:Y:S05]  /*a180*/  @P0 BRA `(.L_x_11406) ;  /* 0x00000004009c0947 */ /* 0x002fea0003800000 */
[----:B------:R-:W0:Y:S01]  /*a190*/  S2R R37, SR_TID.X ;  /* 0x0000000000257919 */ /* 0x000e220000002100 */
[----:B-----5:R-:W-:Y:S01]  /*a1a0*/  LOP3.LUT R36, R75, 0x18, R136, 0xf8, !PT ;  /* 0x000000184b247812 */ /* 0x020fe200078ef888 */
[----:B------:R-:W-:Y:S01]  /*a1b0*/  HADD2.F32 R67, -RZ, R67.H0_H0 ;  /* 0x20000043ff437230 */ /* 0x000fe20000004100 */
[--C-:B------:R-:W-:Y:S01]  /*a1c0*/  SHF.R.U64 R24, R24, 0x10, R25.reuse ;  /* 0x0000001018187819 */ /* 0x100fe20000001219 */
[----:B------:R-:W-:Y:S01]  /*a1d0*/  HADD2.F32 R63, -RZ, R63.H0_H0 ;  /* 0x2000003fff3f7230 */ /* 0x000fe20000004100 */
[----:B------:R-:W-:Y:S02]  /*a1e0*/  LOP3.LUT R36, R36, R73, RZ, 0x3c, !PT ;  /* 0x0000004924247212 */ /* 0x000fe400078e3cff */
[----:B------:R-:W-:Y:S02]  /*a1f0*/  SHF.R.U32.HI R64, RZ, 0x10, R25 ;  /* 0x00000010ff407819 */ /* 0x000fe40000011619 */
[--C-:B------:R-:W-:Y:S01]  /*a200*/  SHF.R.U64 R25, R4, 0x10, R5.reuse ;  /* 0x0000001004197819 */ /* 0x100fe20000001205 */
[----:B------:R-:W-:Y:S01]  /*a210*/  IMAD.IADD R38, R74, 0x1, R36 ;  /* 0x000000014a267824 */ /* 0x000fe200078e0224 */
[----:B------:R-:W-:Y:S01]  /*a220*/  SHF.R.U32.HI R66, RZ, 0x10, R5 ;  /* 0x00000010ff427819 */ /* 0x000fe20000011605 */
[----:B------:R-:W-:Y:S01]  /*a230*/  HADD2.F32 R64, -RZ, R64.H0_H0 ;  /* 0x20000040ff407230 */ /* 0x000fe20000004100 */
[----:B------:R-:W-:Y:S01]  /*a240*/  SHF.R.U64 R5, R6, 0x10, R7 ;  /* 0x0000001006057819 */ /* 0x000fe20000001207 */
[----:B------:R-:W-:Y:S01]  /*a250*/  HADD2.F32 R25, -RZ, R25.H0_H0 ;  /* 0x20000019ff197230 */ /* 0x000fe20000004100 */
[--C-:B------:R-:W-:Y:S01]  /*a260*/  SHF.R.U64 R4, R26, 0x10, R27.reuse ;  /* 0x000000101a047819 */ /* 0x100fe2000000121b */
[----:B------:R-:W-:Y:S01]  /*a270*/  HADD2.F32 R66, -RZ, R66.H0_H0 ;  /* 0x20000042ff427230 */ /* 0x000fe20000004100 */
[----:B------:R-:W-:-:S02]  /*a280*/  SHF.R.U32.HI R27, RZ, 0x10, R27 ;  /* 0x00000010ff1b7819 */ /* 0x000fc4000001161b */
[----:B------:R-:W-:Y:S01]  /*a290*/  SHF.R.U32.HI R71, RZ, 0x10, R7 ;  /* 0x00000010ff477819 */ /* 0x000fe20000011607 */
        /* <DEDUP_REMOVED lines=9> */
[----:B------:R-:W-:Y:S02]  /*a330*/  LOP3.LUT R36, R75, 0x18, R0, 0xf8, !PT ;  /* 0x000000184b247812 */ /* 0x000fe400078ef800 */
[----:B------:R-:W-:Y:S01]  /*a340*/  LEA R0, R38, UR38, 0x1 ;  /* 0x0000002626007c11 */ /* 0x000fe2000f8e08ff */
[----:B------:R-:W-:Y:S01]  /*a350*/  IMAD R40, R37, 0x1800, R74 ;  /* 0x0000180025287824 */ /* 0x000fe200078e024a */
[----:B------:R-:W-:-:S03]  /*a360*/  LOP3.LUT R41, R36, R73, RZ, 0x3c, !PT ;  /* 0x0000004924297212 */ /* 0x000fc600078e3cff */
[----:B------:R-:W0:Y:S02]  /*a370*/  LDS.128 R36, [R0] ;  /* 0x0000000000247984 */ /* 0x000e240000000c00 */
[----:B------:R-:W-:-:S04]  /*a380*/  IMAD.IADD R41, R40, 0x1, R41 ;  /* 0x0000000128297824 */ /* 0x000fc800078e0229 */
        /* <DEDUP_REMOVED lines=14> */
[----:B------:R-:W-:Y:S01]  /*a470*/  FFMA.FTZ R6, R26, R63, -R65 ;  /* 0x0000003f1a067223 */ /* 0x000fe20000010841 */
[----:B------:R-:W-:-:S02]  /*a480*/  HADD2.F32 R65, -RZ, R68.H0_H0 ;  /* 0x20000044ff417230 */ /* 0x000fc40000004100 */
[C---:B------:R-:W-:Y:S01]  /*a490*/  FMUL.FTZ R68, R41.reuse, R66 ;  /* 0x0000004229447220 */ /* 0x040fe20000410000 */
[----:B------:R-:W-:Y:S02]  /*a4a0*/  HADD2.F32 R63, -RZ, R70.H0_H0 ;  /* 0x20000046ff3f7230 */ /* 0x000fe40000004100 */
[-C--:B------:R-:W-:Y:S01]  /*a4b0*/  FMUL.FTZ R70, R41, R64.reuse ;  /* 0x0000004029467220 */ /* 0x080fe20000410000 */
[----:B------:R-:W-:Y:S01]  /*a4c0*/  FFMA.FTZ R26, R26, R67, R69 ;  /* 0x000000431a1a7223 */ /* 0x000fe20000010045 */
[C---:B------:R-:W-:Y:S01]  /*a4d0*/  FFMA.FTZ R41, R59.reuse, R64, -R68 ;  /* 0x000000403b297223 */ /* 0x040fe20000010844 */
[C---:B------:R-:W-:Y:S01]  /*a4e0*/  FMUL.FTZ R67, R60.reuse, R65 ;  /* 0x000000413c437220 */ /* 0x040fe20000410000 */
[----:B------:R-:W-:Y:S01]  /*a4f0*/  FMUL.FTZ R68, R60, R63 ;  /* 0x0000003f3c447220 */ /* 0x000fe20000410000 */
[----:B------:R-:W-:Y:S02]  /*a500*/  HADD2.F32 R64, -RZ, R57.H1_H1 ;  /* 0x30000039ff407230 */ /* 0x000fe40000004100 */
[----:B------:R-:W-:Y:S01]  /*a510*/  FFMA.FTZ R59, R59, R66, R70 ;  /* 0x000000423b3b7223 */ /* 0x000fe20000010046 */
[----:B------:R-:W-:-:S02]  /*a520*/  HADD2.F32 R62, -RZ, R43.H0_H0 ;  /* 0x2000002bff3e7230 */ /* 0x000fc40000004100 */
        /* <DEDUP_REMOVED lines=8> */
[CC--:B------:R-:W-:Y:S01]  /*a5b0*/  FMUL.FTZ R72, R62.reuse, R57.reuse ;  /* 0x000000393e487220 */ /* 0x0c0fe20000410000 */
[----:B------:R-:W-:Y:S01]  /*a5c0*/  FFMA.FTZ R61, R37, R60, -R66 ;  /* 0x0000003c253d7223 */ /* 0x000fe20000010842 */
[-C--:B------:R-:W-:Y:S01]  /*a5d0*/  FMUL.FTZ R62, R62, R58.reuse ;  /* 0x0000003a3e3e7220 */ /* 0x080fe20000410000 */
[----:B------:R-:W-:Y:S02]  /*a5e0*/  HADD2.F32 R66, -RZ, R71.H0_H0 ;  /* 0x20000047ff427230 */ /* 0x000fe40000004100 */
[C---:B------:R-:W-:Y:S01]  /*a5f0*/  FFMA.FTZ R72, R7.reuse, R58, -R72 ;  /* 0x0000003a07487223 */ /* 0x040fe20000010848 */
[----:B------:R-:W-:Y:S02]  /*a600*/  HADD2.F32 R60, -RZ, R27.H0_H0 ;  /* 0x2000001bff3c7230 */ /* 0x000fe40000004100 */
[----:B------:R-:W-:Y:S01]  /*a610*/  FFMA.FTZ R62, R7, R57, R62 ;  /* 0x00000039073e7223 */ /* 0x000fe2000001003e */
[----:B------:R-:W-:Y:S02]  /*a620*/  HADD2.F32 R40, -RZ, R40.H1_H1 ;  /* 0x30000028ff287230 */ /* 0x000fe40000004100 */
[----:B------:R-:W-:Y:S01]  /*a630*/  FFMA.FTZ R70, R37, R64, R70 ;  /* 0x0000004025467223 */ /* 0x000fe20000010046 */
[----:B------:R-:W-:-:S02]  /*a640*/  HADD2.F32 R7, -RZ, R24.H0_H0 ;  /* 0x20000018ff077230 */ /* 0x000fc40000004100 */
[C---:B------:R-:W-:Y:S01]  /*a650*/  FMUL.FTZ R64, R43.reuse, R66 ;  /* 0x000000422b407220 */ /* 0x040fe20000410000 */
[----:B------:R-:W-:Y:S02]  /*a660*/  HADD2.F32 R42, -RZ, R42.H1_H1 ;  /* 0x3000002aff2a7230 */ /* 0x000fe40000004100 */
[-C--:B------:R-:W-:Y:S01]  /*a670*/  FMUL.FTZ R58, R43, R60.reuse ;  /* 0x0000003c2b3a7220 */ /* 0x080fe20000410000 */
[----:B------:R-:W-:Y:S02]  /*a680*/  HADD2.F32 R27, -RZ, R5.H0_H0 ;  /* 0x20000005ff1b7230 */ /* 0x000fe40000004100 */
[----:B------:R-:W-:Y:S01]  /*a690*/  FMUL.FTZ R37, R40, R25 ;  /* 0x0000001928257220 */ /* 0x000fe20000410000 */
[----:B------:R-:W-:Y:S02]  /*a6a0*/  HADD2.F32 R5, -RZ, R4.H0_H0 ;  /* 0x20000004ff057230 */ /* 0x000fe40000004100 */
[----:B------:R-:W-:Y:S01]  /*a6b0*/  FFMA.FTZ R43, R39, R60, -R64 ;  /* 0x0000003c272b7223 */ /* 0x000fe20000010840 */
[----:B------:R-:W-:-:S02]  /*a6c0*/  HADD2.F32 R36, -RZ, R36.H1_H1 ;  /* 0x30000024ff247230 */ /* 0x000fc40000004100 */
[----:B------:R-:W-:Y:S01]  /*a6d0*/  FFMA.FTZ R57, R39, R66, R58 ;  /* 0x0000004227397223 */ /* 0x000fe2000001003a */
[----:B------:R-:W-:Y:S02]  /*a6e0*/  HADD2.F32 R38, -RZ, R38.H1_H1 ;  /* 0x30000026ff267230 */ /* 0x000fe40000004100 */
        /* <DEDUP_REMOVED lines=17> */
.L_x_11406:
[----:B------:R-:W-:Y:S05]  /*a800*/  BSYNC B1 ;  /* 0x0000000000017941 */ /* 0x000fea0003800000 */
.L_x_11405:
[----:B------:R-:W-:Y:S04]  /*a810*/  BSSY B1, `(.L_x_11407) ;  /* 0x0000067000017945 */ /* 0x000fe80003800000 */
[----:B------:R-:W-:Y:S05]  /*a820*/  @P1 BRA `(.L_x_11408) ;  /* 0x0000000400941947 */ /* 0x000fea0003800000 */
[----:B------:R-:W-:Y:S01]  /*a830*/  LEA.HI R21, R46, R21, RZ, 0x5 ;  /* 0x000000152e157211 */ /* 0x000fe200078f28ff */
[----:B------:R-:W-:Y:S01]  /*a840*/  HADD2.F32 R37, -RZ, R55.H1_H1 ;  /* 0x30000037ff257230 */ /* 0x000fe20000004100 */
[----:B------:R-:W-:Y:S01]  /*a850*/  LEA.HI R47, R3, R47, RZ, 0x1d ;  /* 0x0000002f032f7211 */ /* 0x000fe200078fe8ff */
[----:B------:R-:W-:Y:S01]  /*a860*/  HADD2.F32 R39, -RZ, R53.H1_H1 ;  /* 0x30000035ff277230 */ /* 0x000fe20000004100 */
[----:B------:R-:W-:Y:S02]  /*a870*/  SHF.R.S32.HI R21, RZ, 0x5, R21 ;  /* 0x00000005ff157819 */ /* 0x000fe40000011415 */
[----:B-----5:R-:W-:Y:S02]  /*a880*/  LOP3.LUT R45, R75, 0x18, R45, 0xf8, !PT ;  /* 0x000000184b2d7812 */ /* 0x020fe400078ef82d */
[----:B0-----:R-:W-:Y:S01]  /*a890*/  SHF.R.S32.HI R0, RZ, 0x1f, R47 ;  /* 0x0000001fff007819 */ /* 0x001fe2000001142f */
[----:B------:R-:W-:Y:S01]  /*a8a0*/  IMAD R21, R21, 0x1800, R74 ;  /* 0x0000180015157824 */ /* 0x000fe200078e024a */
[----:B------:R-:W-:-:S02]  /*a8b0*/  LOP3.LUT R4, R45, R73, RZ, 0x3c, !PT ;  /* 0x000000492d047212 */ /* 0x000fc400078e3cff */
[----:B------:R-:W-:Y:S01]  /*a8c0*/  LEA.HI R0, R0, R47, RZ, 0x2 ;  /* 0x0000002f00007211 */ /* 0x000fe200078f10ff */
[----:B------:R-:W-:Y:S01]  /*a8d0*/  IMAD.SHL.U32 R47, R47, 0x8, RZ ;  /* 0x000000082f2f7824 */ /* 0x000fe200078e00ff */
[----:B------:R-:W-:Y:S01]  /*a8e0*/  SHF.R.U64 R59, R28, 0x10, R29 ;  /* 0x000000101c3b7819 */ /* 0x000fe2000000121d */
[----:B------:R-:W-:Y:S01]  /*a8f0*/  IMAD.IADD R21, R21, 0x1, R4 ;  /* 0x0000000115157824 */ /* 0x000fe200078e0204 */
[----:B------:R-:W-:Y:S02]  /*a900*/  SHF.R.S32.HI R4, RZ, 0x2, R0 ;  /* 0x00000002ff047819 */ /* 0x000fe40000011400 */
[----:B------:R-:W-:Y:S02]  /*a910*/  LOP3.LUT R47, R75, 0x18, R47, 0xf8, !PT ;  /* 0x000000184b2f7812 */ /* 0x000fe400078ef82f */
[----:B------:R-:W-:Y:S01]  /*a920*/  LEA R0, R21, UR38, 0x1 ;  /* 0x0000002615007c11 */ /* 0x000fe2000f8e08ff */
[----:B------:R-:W-:Y:S01]  /*a930*/  IMAD R21, R4, 0x1800, R74 ;  /* 0x0000180004157824 */ /* 0x000fe200078e024a */
[----:B------:R-:W-:-:S02]  /*a940*/  LOP3.LUT R24, R47, R73, RZ, 0x3c, !PT ;  /* 0x000000492f187212 */ /* 0x000fc400078e3cff */
[----:B------:R-:W-:Y:S01]  /*a950*/  SHF.R.U32.HI R38, RZ, 0x10, R9 ;  /* 0x00000010ff267819 */ /* 0x000fe20000011609 */
[----:B------:R-:W0:Y:S01]  /*a960*/  LDS.128 R4, [R0] ;  /* 0x0000000000047984 */ /* 0x000e220000000c00 */
[----:B------:R-:W-:Y:S01]  /*a970*/  SHF.R.U32.HI R36, RZ, 0x10, R29 ;  /* 0x00000010ff247819 */ /* 0x000fe2000001161d */
[----:B------:R-:W-:Y:S01]  /*a980*/  IMAD.IADD R21, R21, 0x1, R24 ;  /* 0x0000000115157824 */ /* 0x000fe200078e0218 */
[----:B------:R-:W-:Y:S01]  /*a990*/  SHF.R.U64 R57, R8, 0x10, R9 ;  /* 0x0000001008397819 */ /* 0x000fe20000001209 */
[----:B------:R-:W-:Y:S01]  /*a9a0*/  HADD2.F32 R38, -RZ, R38.H0_H0 ;  /* 0x20000026ff267230 */ /* 0x000fe20000004100 */
[--C-:B------:R-:W-:Y:S01]  /*a9b0*/  SHF.R.U64 R58, R30, 0x10, R31.reuse ;  /* 0x000000101e3a7819 */ /* 0x100fe2000000121f */
[----:B------:R-:W-:Y:S01]  /*a9c0*/  IMAD R21, R21, 0x2, R2 ;  /* 0x0000000215157824 */ /* 0x000fe200078e0202 */
[----:B------:R-:W-:Y:S02]  /*a9d0*/  SHF.R.U32.HI R46, RZ, 0x10, R31 ;  /* 0x00000010ff2e7819 */ /* 0x000fe4000001161f */
[----:B------:R-:W-:-:S02]  /*a9e0*/  SHF.R.U32.HI R45, RZ, 0x10, R11 ;  /* 0x00000010ff2d7819 */ /* 0x000fc4000001160b */
[----:B------:R-:W1:Y:S01]  /*a9f0*/  LDS.128 R24, [R21+0xc400] ;  /* 0x00c4000015187984 */ /* 0x000e620000000c00 */
[----:B------:R-:W-:Y:S01]  /*aa00*/  SHF.R.U64 R47, R10, 0x10, R11 ;  /* 0x000000100a2f7819 */ /* 0x000fe2000000120b */
[--C-:B0-----:R-:W-:Y:S02]  /*aa10*/  HADD2.F32 R8, -RZ, R5.reuse.H0_H0 ;  /* 0x20000005ff087230 */ /* 0x101fe40000004100 */
[----:B------:R-:W-:Y:S02]  /*aa20*/  HADD2.F32 R9, -RZ, R5.H1_H1 ;  /* 0x30000005ff097230 */ /* 0x000fe40000004100 */
[----:B------:R-:W-:Y:S02]  /*aa30*/  HADD2.F32 R5, -RZ, R4.H0_H0 ;  /* 0x20000004ff057230 */ /* 0x000fe40000004100 */
[----:B------:R-:W-:Y:S02]  /*aa40*/  HADD2.F32 R10, -RZ, R6.H0_H0 ;  /* 0x20000006ff0a7230 */ /* 0x000fe40000004100 */
[----:B------:R-:W-:-:S02]  /*aa50*/  HADD2.F32 R11, -RZ, R7.H0_H0 ;  /* 0x20000007ff0b7230 */ /* 0x000fc40000004100 */
        /* <DEDUP_REMOVED lines=8> */
[C---:B------:R-:W-:Y:S01]  /*aae0*/  FFMA.FTZ R41, R8.reuse, R37, -R41 ;  /* 0x0000002508297223 */ /* 0x040fe20000010829 */
[----:B------:R-:W-:Y:S02]  /*aaf0*/  HADD2.F32 R36, -RZ, R53.H0_H0 ;  /* 0x20000035ff247230 */ /* 0x000fe40000004100 */
[----:B------:R-:W-:Y:S01]  /*ab00*/  FFMA.FTZ R43, R8, R39, R43 ;  /* 0x00000027082b7223 */ /* 0x000fe2000001002b */
[----:B------:R-:W-:Y:S02]  /*ab10*/  HADD2.F32 R8, -RZ, R55.H0_H0 ;  /* 0x20000037ff087230 */ /* 0x000fe40000004100 */
[-C--:B------:R-:W-:Y:S01]  /*ab20*/  FMUL.FTZ R42, R29, R28.reuse ;  /* 0x0000001c1d2a7220 */ /* 0x080fe20000410000 */
[----:B------:R-:W-:Y:S01]  /*ab30*/  FFMA.FTZ R40, R9, R28, -R40 ;  /* 0x0000001c09287223 */ /* 0x000fe20000010828 */
[----:B------:R-:W-:Y:S01]  /*ab40*/  FMUL.FTZ R28, R25, R36 ;  /* 0x00000024191c7220 */ /* 0x000fe20000410000 */
[----:B------:R-:W-:-:S02]  /*ab50*/  HADD2.F32 R29, -RZ, R54.H0_H0 ;  /* 0x20000036ff1d7230 */ /* 0x000fc40000004100 */
[----:B------:R-:W-:Y:S01]  /*ab60*/  FFMA.FTZ R42, R9, R38, R42 ;  /* 0x00000026092a7223 */ /* 0x000fe2000001002a */
[----:B------:R-:W-:Y:S02]  /*ab70*/  HADD2.F32 R30, -RZ, R26.H0_H0 ;  /* 0x2000001aff1e7230 */ /* 0x000fe40000004100 */
[-C--:B------:R-:W-:Y:S01]  /*ab80*/  FMUL.FTZ R25, R25, R8.reuse ;  /* 0x0000000819197220 */ /* 0x080fe20000410000 */
[----:B------:R-:W-:Y:S02]  /*ab90*/  HADD2.F32 R31, -RZ, R27.H0_H0 ;  /* 0x2000001bff1f7230 */ /* 0x000fe40000004100 */
[C---:B------:R-:W-:Y:S01]  /*aba0*/  FFMA.FTZ R37, R5.reuse, R8, -R28 ;  /* 0x0000000805257223 */ /* 0x040fe2000001081c */
[----:B------:R-:W-:Y:S02]  /*abb0*/  HADD2.F32 R9, -RZ, R56.H0_H0 ;  /* 0x20000038ff097230 */ /* 0x000fe40000004100 */
[----:B------:R-:W-:Y:S01]  /*abc0*/  FFMA.FTZ R36, R5, R36, R25 ;  /* 0x0000002405247223 */ /* 0x000fe20000010019 */
[----:B------:R-:W-:-:S02]  /*abd0*/  HADD2.F32 R54, -RZ, R54.H1_H1 ;  /* 0x30000036ff367230 */ /* 0x000fc40000004100 */
[C---:B------:R-:W-:Y:S01]  /*abe0*/  FMUL.FTZ R5, R30.reuse, R29 ;  /* 0x0000001d1e057220 */ /* 0x040fe20000410000 */
[----:B------:R-:W-:Y:S02]  /*abf0*/  HADD2.F32 R56, -RZ, R56.H1_H1 ;  /* 0x30000038ff387230 */ /* 0x000fe40000004100 */
[----:B------:R-:W-:Y:S01]  /*ac00*/  FMUL.FTZ R25, R30, R9 ;  /* 0x000000091e197220 */ /* 0x000fe20000410000 */
[----:B------:R-:W-:Y:S02]  /*ac10*/  HADD2.F32 R27, -RZ, R27.H1_H1 ;  /* 0x3000001bff1b7230 */ /* 0x000fe40000004100 */
[C---:B------:R-:W-:Y:S01]  /*ac20*/  FMUL.FTZ R38, R31.reuse, R54 ;  /* 0x000000361f267220 */ /* 0x040fe20000410000 */
[----:B------:R-:W-:Y:S02]  /*ac30*/  HADD2.F32 R28, -RZ, R45.H0_H0 ;  /* 0x2000002dff1c7230 */ /* 0x000fe40000004100 */
[----:B------:R-:W-:Y:S01]  /*ac40*/  FMUL.FTZ R31, R31, R56 ;  /* 0x000000381f1f7220 */ /* 0x000fe20000410000 */
[----:B------:R-:W-:-:S02]  /*ac50*/  HADD2.F32 R8, -RZ, R46.H0_H0 ;  /* 0x2000002eff087230 */ /* 0x000fc40000004100 */
[C---:B------:R-:W-:Y:S01]  /*ac60*/  FFMA.FTZ R30, R10.reuse, R9, -R5 ;  /* 0x000000090a1e7223 */ /* 0x040fe20000010805 */
[----:B------:R-:W-:Y:S01]  /*ac70*/  FFMA.FTZ R10, R10, R29, R25 ;  /* 0x0000001d0a0a7223 */ /* 0x000fe20000010019 */
[C---:B------:R-:W-:Y:S01]  /*ac80*/  FFMA.FTZ R38, R11.reuse, R56, -R38 ;  /* 0x000000380b267223 */ /* 0x040fe20000010826 */
[----:B------:R-:W-:Y:S01]  /*ac90*/  FFMA.FTZ R31, R11, R54, R31 ;  /* 0x000000360b1f7223 */ /* 0x000fe2000001001f */
[----:B------:R-:W-:Y:S02]  /*aca0*/  HADD2.F32 R24, -RZ, R24.H1_H1 ;  /* 0x30000018ff187230 */ /* 0x000fe40000004100 */
[C---:B------:R-:W-:Y:S01]  /*acb0*/  FMUL.FTZ R46, R27.reuse, R28 ;  /* 0x0000001c1b2e7220 */ /* 0x040fe20000410000 */
[----:B------:R-:W-:Y:S02]  /*acc0*/  HADD2.F32 R26, -RZ, R26.H1_H1 ;  /* 0x3000001aff1a7230 */ /* 0x000fe40000004100 */
        /* <DEDUP_REMOVED lines=27> */
.L_x_11408:
[----:B------:R-:W-:Y:S05]  /*ae80*/  BSYNC B1 ;  /* 0x0000000000017941 */ /* 0x000fea0003800000 */
.L_x_11407:
[----:B------:R-:W-:Y:S05]  /*ae90*/  @P2 BRA `(.L_x_11389) ;  /* 0x00000004007c2947 */ /* 0x000fea0003800000 */
[----:B------:R-:W2:Y:S01]  /*aea0*/  LDL R39, [R1+0x5c] ;  /* 0x00005c0001277983 */ /* 0x000ea20000100800 */
[----:B------:R-:W-:Y:S01]  /*aeb0*/  LEA.HI R3, R3, R20, RZ, 0x1d ;  /* 0x0000001403037211 */ /* 0x000fe200078fe8ff */
[----:B0-----:R-:W-:Y:S01]  /*aec0*/  HADD2.F32 R25, -RZ, R50.H1_H1 ;  /* 0x30000032ff197230 */ /* 0x001fe20000004100 */
[----:B------:R-:W-:Y:S01]  /*aed0*/  SHF.R.U32.HI R27, RZ, 0x10, R13 ;  /* 0x00000010ff1b7819 */ /* 0x000fe2000001160d */
[--C-:B------:R-:W-:Y:S01]  /*aee0*/  HADD2.F32 R26, -RZ, R48.reuse.H1_H1 ;  /* 0x30000030ff1a7230 */ /* 0x100fe20000004100 */
[----:B-1----:R-:W-:Y:S01]  /*aef0*/  SHF.R.S32.HI R0, RZ, 0x1f, R3 ;  /* 0x0000001fff007819 */ /* 0x002fe20000011403 */
[----:B------:R-:W-:Y:S01]  /*af00*/  HADD2.F32 R48, -RZ, R48.H0_H0 ;  /* 0x20000030ff307230 */ /* 0x000fe20000004100 */
[--C-:B------:R-:W-:Y:S01]  /*af10*/  SHF.R.U64 R38, R32, 0x10, R33.reuse ;  /* 0x0000001020267819 */ /* 0x100fe20000001221 */
[----:B------:R-:W-:Y:S01]  /*af20*/  HADD2.F32 R27, -RZ, R27.H0_H0 ;  /* 0x2000001bff1b7230 */ /* 0x000fe20000004100 */
[----:B------:R-:W-:Y:S01]  /*af30*/  LEA.HI R0, R0, R3, RZ, 0x2 ;  /* 0x0000000300007211 */ /* 0x000fe200078f10ff */
[----:B------:R-:W-:Y:S01]  /*af40*/  IMAD.SHL.U32 R3, R3, 0x8, RZ ;  /* 0x0000000803037824 */ /* 0x000fe200078e00ff */
[----:B------:R-:W-:Y:S01]  /*af50*/  SHF.R.U32.HI R28, RZ, 0x10, R33 ;  /* 0x00000010ff1c7819 */ /* 0x000fe20000011621 */
[----:B------:R-:W-:Y:S01]  /*af60*/  HADD2.F32 R50, -RZ, R50.H0_H0 ;  /* 0x20000032ff327230 */ /* 0x000fe20000004100 */
[----:B------:R-:W-:-:S02]  /*af70*/  SHF.R.S32.HI R0, RZ, 0x2, R0 ;  /* 0x00000002ff007819 */ /* 0x000fc40000011400 */
[----:B-----5:R-:W-:Y:S02]  /*af80*/  LOP3.LUT R3, R75, 0x18, R3, 0xf8, !PT ;  /* 0x000000184b037812 */ /* 0x020fe400078ef803 */
[--C-:B------:R-:W-:Y:S01]  /*af90*/  SHF.R.U64 R33, R14, 0x10, R15.reuse ;  /* 0x000000100e217819 */ /* 0x100fe2000000120f */
[----:B------:R-:W-:Y:S01]  /*afa0*/  IMAD R0, R0, 0x1800, R74 ;  /* 0x0000180000007824 */ /* 0x000fe200078e024a */
[----:B------:R-:W-:Y:S02]  /*afb0*/  LOP3.LUT R3, R3, R73, RZ, 0x3c, !PT ;  /* 0x0000004903037212 */ /* 0x000fe400078e3cff */
[----:B------:R-:W-:Y:S02]  /*afc0*/  SHF.R.U32.HI R32, RZ, 0x10, R15 ;  /* 0x00000010ff207819 */ /* 0x000fe4000001160f */
[----:B------:R-:W-:Y:S01]  /*afd0*/  SHF.R.U64 R36, R12, 0x10, R13 ;  /* 0x000000100c247819 */ /* 0x000fe2000000120d */
[----:B------:R-:W-:Y:S01]  /*afe0*/  IMAD.IADD R3, R0, 0x1, R3 ;  /* 0x0000000100037824 */ /* 0x000fe200078e0203 */
[----:B------:R-:W-:-:S02]  /*aff0*/  SHF.R.U64 R37, R34, 0x10, R35 ;  /* 0x0000001022257819 */ /* 0x000fc40000001223 */
[----:B------:R-:W-:Y:S01]  /*b000*/  SHF.R.U32.HI R34, RZ, 0x10, R35 ;  /* 0x00000010ff227819 */ /* 0x000fe20000011623 */
        /* <DEDUP_REMOVED lines=8> */
[----:B------:R-:W-:Y:S01]  /*b090*/  FMUL.FTZ R28, R20, R27 ;  /* 0x0000001b141c7220 */ /* 0x000fe20000410000 */
[----:B------:R-:W-:Y:S02]  /*b0a0*/  HADD2.F32 R21, -RZ, R10.H0_H0 ;  /* 0x2000000aff157230 */ /* 0x000fe40000004100 */
[--C-:B------:R-:W-:Y:S02]  /*b0b0*/  HADD2.F32 R24, -RZ, R11.reuse.H0_H0 ;  /* 0x2000000bff187230 */ /* 0x100fe40000004100 */
[----:B------:R-:W-:Y:S02]  /*b0c0*/  HADD2.F32 R11, -RZ, R11.H1_H1 ;  /* 0x3000000bff0b7230 */ /* 0x000fe40000004100 */
[----:B------:R-:W-:Y:S02]  /*b0d0*/  HADD2.F32 R8, -RZ, R8.H1_H1 ;  /* 0x30000008ff087230 */ /* 0x000fe40000004100 */
[----:B------:R-:W-:Y:S01]  /*b0e0*/  HADD2.F32 R10, -RZ, R10.H1_H1 ;  /* 0x3000000aff0a7230 */ /* 0x000fe20000004100 */
[----:B--2---:R-:W0:Y:S02]  /*b0f0*/  LDS.128 R4, [R39] ;  /* 0x0000000027047984 */ /* 0x004e240000000c00 */
[----:B0-----:R-:W-:-:S02]  /*b100*/  HADD2.F32 R12, -RZ, R5.H0_H0 ;  /* 0x20000005ff0c7230 */ /* 0x001fc40000004100 */
[----:B------:R-:W-:Y:S02]  /*b110*/  HADD2.F32 R5, -RZ, R5.H1_H1 ;  /* 0x30000005ff057230 */ /* 0x000fe40000004100 */
[----:B------:R-:W-:Y:S02]  /*b120*/  HADD2.F32 R0, -RZ, R4.H0_H0 ;  /* 0x20000004ff007230 */ /* 0x000fe40000004100 */
[C---:B------:R-:W-:Y:S01]  /*b130*/  FFMA.FTZ R29, R12.reuse, R25, -R29 ;  /* 0x000000190c1d7223 */ /* 0x040fe2000001081d */
[----:B------:R-:W-:Y:S01]  /*b140*/  FFMA.FTZ R31, R12, R26, R31 ;  /* 0x0000001a0c1f7223 */ /* 0x000fe2000001001f */
        /* <DEDUP_REMOVED lines=14> */
[----:B------:R-:W-:-:S02]  /*b230*/  HADD2.F32 R14, -RZ, R7.H0_H0 ;  /* 0x20000007ff0e7230 */ /* 0x000fc40000004100 */
        /* <DEDUP_REMOVED lines=37> */
.L_x_11389:
[----:B------:R-:W-:Y:S05]  /*b490*/  BSYNC B0 ;  /* 0x0000000000007941 */ /* 0x000fea0003800000 */
.L_x_11382:
        /* <DEDUP_REMOVED lines=8> */
.L_x_11380:
[----:B0--3--:R-:W-:-:S05]  /*b520*/  IMAD.U32 R0, RZ, RZ, UR37 ;  /* 0x00000025ff007e24 */ /* 0x009fca000f8e00ff */
[----:B------:R-:W-:-:S13]  /*b530*/  ISETP.NE.AND P0, PT, R0, 0x3, PT ;  /* 0x000000030000780c */ /* 0x000fda0003f05270 */
[----:B------:R-:W-:Y:S05]  /*b540*/  @!P0 BRA `(.L_x_11409) ;  /* 0x0000000000048947 */ /* 0x000fea0003800000 */
[----:B------:R-:W-:Y:S01]  /*b550*/  BPT.TRAP 0x1 ;  /* 0x000000040000795c */ /* 0x000fe20000300000 */
.L_x_11409:
[----:B------:R-:W-:Y:S01]  /*b560*/  IMAD R0, R16, 0x8, R2 ;  /* 0x0000000810007824 */ /* 0x000fe200078e0202 */
[----:B-12-4-:R-:W-:-:S04]  /*b570*/  SHF.L.U32 R3, R18, 0x1f, RZ ;  /* 0x0000001f12037819 */ /* 0x016fc800000006ff */
[----:B------:R0:W1:Y:S01]  /*b580*/  SYNCS.PHASECHK.TRANS64.TRYWAIT P2, [R0+URZ+0x2d830], R3 ;  /* 0x02d83003000075a7 */ /* 0x000062000804017f */
[----:B------:R-:W-:Y:S05]  /*b590*/  @!P0 BRA `(.L_x_11410) ;  /* 0x0000000000048947 */ /* 0x000fea0003800000 */
[----:B------:R-:W-:Y:S01]  /*b5a0*/  BPT.TRAP 0x1 ;  /* 0x000000040000795c */ /* 0x000fe20000300000 */
.L_x_11410:
[----:B------:R-:W2:Y:S02]  /*b5b0*/  S2R R4, SR_TID.X ;  /* 0x0000000000047919 */ /* 0x000ea40000002100 */
[----:B--2---:R-:W-:-:S04]  /*b5c0*/  LOP3.LUT R4, R4, 0x7f, RZ, 0xc0, !PT ;  /* 0x0000007f04047812 */ /* 0x004fc800078ec0ff */
[----:B------:R-:W-:Y:S01]  /*b5d0*/  ISETP.NE.AND P1, PT, R4, RZ, PT ;  /* 0x000000ff0400720c */ /* 0x000fe20003f25270 */
[----:B-1----:R-:W-:-:S12]  /*b5e0*/  @P2 BRA `(.L_x_11411) ;  /* 0x0000000000082947 */ /* 0x002fd80003800000 */
[----:B------:R-:W1:Y:S02]  /*b5f0*/  SYNCS.PHASECHK.TRANS64.TRYWAIT P2, [R0+URZ+0x2d830], R3 ;  /* 0x02d83003000075a7 */ /* 0x000e64000804017f */
[----:B-1----:R-:W-:Y:S05]  /*b600*/  @!P2 BRA `(.L_x_11412) ;  /* 0x0000019000fca947 */ /* 0x002fea0003800000 */
.L_x_11411:
[----:B------:R-:W-:Y:S05]  /*b610*/  WARPSYNC.ALL ;  /* 0x0000000000007948 */ /* 0x000fea0003800000 */
[----:B01----:R-:W-:Y:S01]  /*b620*/  VIADD R3, R2, 0x15400 ;  /* 0x0001540002037836 */ /* 0x003fe20000000000 */
[----:B------:R-:W-:Y:S01]  /*b630*/  LOP3.LUT R6, R44, 0x10000, RZ, 0xfc, !PT ;  /* 0x000100002c067812 */ /* 0x000fe200078efcff */
[----:B------:R-:W-:Y:S01]  /*b640*/  IMAD.MOV.U32 R7, RZ, RZ, -0x7fffffe0 ;  /* 0x80000020ff077424 */ /* 0x000fe200078e00ff */
[----:B------:R-:W2:Y:S01]  /*b650*/  LDL R90, [R1+0x40] ;  /* 0x00004000015a7983 */ /* 0x000ea20000100800 */
[----:B------:R-:W-:Y:S01]  /*b660*/  IMAD.MOV.U32 R5, RZ, RZ, -0x7fffffe0 ;  /* 0x80000020ff057424 */ /* 0x000fe200078e00ff */
[----:B------:R-:W-:Y:S01]  /*b670*/  SHF.R.U32.HI R3, RZ, 0x4, R3 ;  /* 0x00000004ff037819 */ /* 0x000fe20000011603 */
[----:B------:R-:W-:Y:S01]  /*b680*/  IMAD.MOV.U32 R153, RZ, RZ, -0x7fffffe0 ;  /* 0x80000020ff997424 */ /* 0x000fe200078e00ff */
[----:B------:R-:W2:Y:S01]  /*b690*/  LDL R89, [R1+0x18] ;  /* 0x0000180001597983 */ /* 0x000ea20000100800 */
[C---:B------:R-:W-:Y:S01]  /*b6a0*/  R2UR UR4, R6.reuse ;  /* 0x00000000060472ca */ /* 0x040fe200000e0000 */
[----:B-----5:R-:W-:Y:S01]  /*b6b0*/  WARPGROUP.ARRIVE ;  /* 0x00000000000079c5 */ /* 0x020fe20000000000 */
[----:B------:R-:W-:Y:S01]  /*b6c0*/  LOP3.LUT R3, R3, 0x3fff, RZ, 0xc0, !PT ;  /* 0x00003fff03037812 */ /* 0x000fe200078ec0ff */
[C---:B------:R-:W-:Y:S01]  /*b6d0*/  VIADD R152, R6.reuse, 0x2 ;  /* 0x0000000206987836 */ /* 0x040fe20000000000 */
[----:B------:R-:W-:Y:S01]  /*b6e0*/  R2UR UR5, R7 ;  /* 0x00000000070572ca */ /* 0x000fe200000e0000 */
[----:B------:R-:W-:Y:S01]  /*b6f0*/  IMAD.MOV.U32 R9, RZ, RZ, -0x7fffffe0 ;  /* 0x80000020ff097424 */ /* 0x000fe200078e00ff */
[----:B------:R-:W-:Y:S01]  /*b700*/  LOP3.LUT R157, R3, 0x10000, RZ, 0xfc, !PT ;  /* 0x00010000039d7812 */ /* 0x000fe200078efcff */
[----:B------:R-:W-:Y:S01]  /*b710*/  VIADD R150, R6, 0x300 ;  /* 0x0000030006967836 */ /* 0x000fe20000000000 */
[----:B------:R-:W-:Y:S01]  /*b720*/  R2UR UR7, R5 ;  /* 0x00000000050772ca */ /* 0x000fe200000e0000 */
[----:B------:R-:W-:Y:S01]  /*b730*/  IMAD.MOV.U32 R151, RZ, RZ, -0x7fffffe0 ;  /* 0x80000020ff977424 */ /* 0x000fe200078e00ff */
[----:B------:R-:W-:Y:S01]  /*b740*/  ULDC UR52, c[0x0][0x9dc] ;  /* 0x0002770000347ab9 */ /* 0x000fe20000000800 */
[----:B------:R-:W-:Y:S01]  /*b750*/  IMAD R4, R16, 0x600, R157 ;  /* 0x0000060010047824 */ /* 0x000fe200078e029d */
[----:B------:R-:W-:Y:S01]  /*b760*/  ULOP3.LUT UR52, URZ, UR52, URZ, 0x33, !UPT ;  /* 0x000000343f347292 */ /* 0x000fe2000f8e333f */
[----:B------:R-:W-:-:S02]  /*b770*/  VIADD R148, R6, 0x302 ;  /* 0x0000030206947836 */ /* 0x000fc40000000000 */
[C---:B------:R-:W-:Y:S01]  /*b780*/  VIADD R8, R4.reuse, 0x2 ;  /* 0x0000000204087836 */ /* 0x040fe20000000000 */
[----:B------:R-:W-:Y:S01]  /*b790*/  R2UR UR6, R4 ;  /* 0x00000000040672ca */ /* 0x000fe200000e0000 */
[----:B------:R-:W-:Y:S02]  /*b7a0*/  IMAD.MOV.U32 R149, RZ, RZ, -0x7fffffe0 ;  /* 0x80000020ff957424 */ /* 0x000fe400078e00ff */
[----:B------:R-:W-:Y:S02]  /*b7b0*/  VIADD R146, R6, 0x600 ;  /* 0x0000060006927836 */ /* 0x000fe40000000000 */
[----:B------:R-:W-:Y:S02]  /*b7c0*/  IMAD.MOV.U32 R147, RZ, RZ, -0x7fffffe0 ;  /* 0x80000020ff937424 */ /* 0x000fe400078e00ff */
[----:B------:R-:W-:Y:S02]  /*b7d0*/  IMAD.MOV.U32 R5, RZ, RZ, -0x7fffffe0 ;  /* 0x80000020ff057424 */ /* 0x000fe400078e00ff */
[----:B------:R-:W-:-:S04]  /*b7e0*/  @!P1 VIADD R0, R0, 0x2d840 ;  /* 0x0002d84000009836 */ /* 0x000fc80000000000 */
[----:B------:R-:W-:Y:S01]  /*b7f0*/  HGMMA.64x128x16.F32 R24, gdesc[UR4], RZ, !UPT, gsb0 ;  /* 0x01e00000041879f0 */ /* 0x000fe2000c0008ff */
[----:B------:R-:W-:Y:S02]  /*b800*/  R2UR UR4, R152 ;  /* 0x00000000980472ca */ /* 0x000fe400000e0000 */
[----:B------:R-:W-:Y:S02]  /*b810*/  R2UR UR5, R153 ;  /* 0x00000000990572ca */ /* 0x000fe400000e0000 */
[----:B------:R-:W-:Y:S01]  /*b820*/  R2UR UR6, R8 ;  /* 0x00000000080672ca */ /* 0x000fe200000e0000 */
[----:B------:R-:W-:Y:S01]  /*b830*/  VIADD R8, R4, 0x200 ;  /* 0x0000020004087836 */ /* 0x000fe20000000000 */
[----:B------:R-:W-:Y:S01]  /*b840*/  R2UR UR7, R9 ;  /* 0x00000000090772ca */ /* 0x000fe200000e0000 */
[----:B------:R-:W-:Y:S01]  /*b850*/  IMAD.MOV.U32 R9, RZ, RZ, -0x7fffffe0 ;  /* 0x80000020ff097424 */ /* 0x000fe200078e00ff */
[----:B------:R-:W-:Y:S01]  /*b860*/  @!P1 PRMT R0, RZ, 0x654, R0 ;  /* 0x00000654ff009816 */ /* 0x000fe20000000000 */
[----:B------:R-:W-:-:S02]  /*b870*/  WARPGROUP.DEPBAR.LE gsb0, 0x0 ;  /* 0x00008000000079c5 */ /* 0x000fc40000010000 */
[----:B------:R-:W-:-:S08]  /*b880*/  WARPGROUP.ARRIVE ;  /* 0x00000000000079c5 */ /* 0x000fd00000000000 */
[----:B------:R-:W-:Y:S01]  /*b890*/  HGMMA.64x128x16.F32 R24, gdesc[UR4], R24, gsb0 ;  /* 0x01e00000041879f0 */ /* 0x000fe20008000818 */
[----:B------:R-:W-:Y:S02]  /*b8a0*/  R2UR UR4, R150 ;  /* 0x00000000960472ca */ /* 0x000fe400000e0000 */
[----:B------:R-:W-:Y:S02]  /*b8b0*/  R2UR UR5, R151 ;  /* 0x00000000970572ca */ /* 0x000fe400000e0000 */
[----:B------:R-:W-:Y:S01]  /*b8c0*/  R2UR UR6, R8 ;  /* 0x00000000080672ca */ /* 0x000fe200000e0000 */
[----:B------:R-:W-:Y:S01]  /*b8d0*/  VIADD R8, R4, 0x202 ;  /* 0x0000020204087836 */ /* 0x000fe20000000000 */
[----:B------:R-:W-:Y:S01]  /*b8e0*/  R2UR UR7, R9 ;  /* 0x00000000090772ca */ /* 0x000fe200000e0000 */
[----:B------:R-:W-:Y:S01]  /*b8f0*/  IMAD.MOV.U32 R9, RZ, RZ, -0x7fffffe0 ;  /* 0x80000020ff097424 */ /* 0x000fe200078e00ff */
[----:B------:R-:W-:Y:S02]  /*b900*/  WARPGROUP.DEPBAR.LE gsb0, 0x0 ;  /* 0x00008000000079c5 */ /* 0x000fe40000010000 */
[----:B------:R-:W-:-:S09]  /*b910*/  WARPGROUP.ARRIVE ;  /* 0x00000000000079c5 */ /* 0x000fd20000000000 */
[----:B------:R-:W-:Y:S01]  /*b920*/  HGMMA.64x128x16.F32 R24, gdesc[UR4], R24, gsb0 ;  /* 0x01e00000041879f0 */ /* 0x000fe20008000818 */
[----:B------:R-:W-:Y:S02]  /*b930*/  R2UR UR4, R148 ;  /* 0x00000000940472ca */ /* 0x000fe400000e0000 */
[----:B------:R-:W-:Y:S02]  /*b940*/  R2UR UR5, R149 ;  /* 0x00000000950572ca */ /* 0x000fe400000e0000 */
[----:B------:R-:W-:Y:S01]  /*b950*/  R2UR UR6, R8 ;  /* 0x00000000080672ca */ /* 0x000fe200000e0000 */
[C---:B------:R-:W-:Y:S01]  /*b960*/  VIADD R8, R4.reuse, 0x400 ;  /* 0x0000040004087836 */ /* 0x040fe20000000000 */
[----:B------:R-:W-:Y:S01]  /*b970*/  R2UR UR7, R9 ;  /* 0x00000000090772ca */ /* 0x000fe200000e0000 */
[----:B------:R-:W-:Y:S02]  /*b980*/  IMAD.MOV.U32 R9, RZ, RZ, -0x7fffffe0 ;  /* 0x80000020ff097424 */ /* 0x000fe400078e00ff */
[----:B------:R-:W-:Y:S01]  /*b990*/  VIADD R4, R4, 0x402 ;  /* 0x0000040204047836 */ /* 0x000fe20000000000 */
[----:B------:R-:W-:-:S02]  /*b9a0*/  WARPGROUP.DEPBAR.LE gsb0, 0x0 ;  /* 0x00008000000079c5 */ /* 0x000fc40000010000 */
[----:B------:R-:W-:-:S07]  /*b9b0*/  WARPGROUP.ARRIVE ;  /* 0x00000000000079c5 */ /* 0x000fce0000000000 */
        /* <DEDUP_REMOVED lines=12> */
[----:B------:R-:W-:Y:S02]  /*ba80*/  R2UR UR6, R4 ;  /* 0x00000000040672ca */ /* 0x000fe400000e0000 */
[----:B------:R-:W-:Y:S01]  /*ba90*/  R2UR UR7, R5 ;  /* 0x00000000050772ca */ /* 0x000fe200000e0000 */
[----:B------:R-:W-:Y:S02]  /*baa0*/  WARPGROUP.DEPBAR.LE gsb0, 0x0 ;  /* 0x00008000000079c5 */ /* 0x000fe40000010000 */
[----:B------:R-:W-:-:S10]  /*bab0*/  WARPGROUP.ARRIVE ;  /* 0x00000000000079c5 */ /* 0x000fd40000000000 */
[----:B------:R-:W-:Y:S01]  /*bac0*/  HGMMA.64x128x16.F32 R24, gdesc[UR4], R24, gsb0 ;  /* 0x01e00000041879f0 */ /* 0x000fe20008000818 */
[----:B------:R-:W-:Y:S01]  /*bad0*/  ULDC UR4, c[0x0][0x9d8] ;  /* 0x0002760000047ab9 */ /* 0x000fe20000000800 */
[----:B------:R-:W-:Y:S02]  /*bae0*/  ULDC.64 UR6, c[0x0][0x9e0] ;  /* 0x0002780000067ab9 */ /* 0x000fe40000000a00 */
[----:B------:R-:W-:-:S06]  /*baf0*/  UISETP.GE.AND UP0, UPT, UR7, 0x1, UPT ;  /* 0x000000010700788c */ /* 0x000fcc000bf06270 */
[----:B------:R-:W-:Y:S01]  /*bb00*/  PLOP3.LUT P3, PT, PT, PT, UP0, 0x40, 0x0 ;  /* 0x000000000000781c */ /* 0x000fe20003f6e808 */
[----:B------:R-:W-:Y:S02]  /*bb10*/  WARPGROUP.DEPBAR.LE gsb0, 0x0 ;  /* 0x00008000000079c5 */ /* 0x000fe40000010000 */
[----:B------:R-:W-:Y:S01]  /*bb20*/  FMUL.FTZ R21, R34, UR4 ;  /* 0x0000000422157c20 */ /* 0x000fe20008410000 */
[----:B------:R-:W-:Y:S01]  /*bb30*/  FMUL.FTZ R34, R45, UR4 ;  /* 0x000000042d227c20 */ /* 0x000fe20008410000 */
[----:B------:R-:W-:Y:S01]  /*bb40*/  FMUL.FTZ R45, R56, UR4 ;  /* 0x00000004382d7c20 */ /* 0x000fe20008410000 */
[----:B------:R-:W-:Y:S01]  /*bb50*/  FMUL.FTZ R56, R67, UR4 ;  /* 0x0000000443387c20 */ /* 0x000fe20008410000 */
[----:B------:R-:W-:Y:S01]  /*bb60*/  FMUL.FTZ R14, R31, UR4 ;  /* 0x000000041f0e7c20 */ /* 0x000fe20008410000 */
[----:B------:R-:W0:Y:S01]  /*bb70*/  LDC R67, c[0x0][0x448] ;  /* 0x00011200ff437b82 */ /* 0x000e220000000800 */
        /* <DEDUP_REMOVED lines=14> */
[----:B--2---:R-:W-:-:S02]  /*bc60*/  IMAD.IADD R72, R90, 0x1, R89 ;  /* 0x000000015a487824 */ /* 0x004fc400078e0259 */
        /* <DEDUP_REMOVED lines=8> */
[----:B0-----:R-:W-:Y:S01]  /*bcf0*/  ISETP.NE.AND P2, PT, R67, 0x1, PT ;  /* 0x000000014300780c */ /* 0x001fe20003f45270 */
        /* <DEDUP_REMOVED lines=12> */
[----:B------:R-:W0:Y:S01]  /*bdc0*/  @P2 LDC R75, c[0x0][0x44c] ;  /* 0x00011300ff4b2b82 */ /* 0x000e220000000800 */
[----:B------:R-:W-:Y:S01]  /*bdd0*/  FMUL.FTZ R44, R55, UR4 ;  /* 0x00000004372c7c20 */ /* 0x000fe20008410000 */
[----:B------:R-:W-:Y:S01]  /*bde0*/  FMUL.FTZ R46, R57, UR4 ;  /* 0x00000004392e7c20 */ /* 0x000fe20008410000 */
[----:B------:R-:W-:Y:S01]  /*bdf0*/  FMUL.FTZ R47, R58, UR4 ;  /* 0x000000043a2f7c20 */ /* 0x000fe20008410000 */
[----:B------:R-:W-:Y:S01]  /*be00*/  FMUL.FTZ R48, R59, UR4 ;  /* 0x000000043b307c20 */ /* 0x000fe20008410000 */
[----:B------:R-:W-:Y:S01]  /*be10*/  FMUL.FTZ R49, R60, UR4 ;  /* 0x000000043c317c20 */ /* 0x000fe20008410000 */
[----:B------:R-:W-:Y:S01]  /*be20*/  FMUL.FTZ R51, R62, UR4 ;  /* 0x000000043e337c20 */ /* 0x000fe20008410000 */
[----:B------:R-:W-:Y:S01]  /*be30*/  FMUL.FTZ R52, R63, UR4 ;  /* 0x000000043f347c20 */ /* 0x000fe20008410000 */
[----:B------:R-:W1:Y:S01]  /*be40*/  @P2 LDC R76, c[0x0][0x450] ;  /* 0x00011400ff4c2b82 */ /* 0x000e620000000800 */
        /* <DEDUP_REMOVED lines=15> */
[----:B0-----:R-:W-:-:S04]  /*bf40*/  @P2 IMAD.HI.U32 R75, R72, R75, RZ ;  /* 0x0000004b484b2227 */ /* 0x001fc800078e00ff */
[----:B------:R-:W-:Y:S01]  /*bf50*/  FMUL.FTZ R77, R87, UR4 ;  /* 0x00000004574d7c20 */ /* 0x000fe20008410000 */
[----:B------:R-:W-:Y:S01]  /*bf60*/  FMUL.FTZ R86, R86, UR4 ;  /* 0x0000000456567c20 */ /* 0x000fe20008410000 */
[----:B------:R0:W-:Y:S01]  /*bf70*/  @!P1 SYNCS.ARRIVE.TRANS64.RED.A1T0 RZ, [R0+URZ], RZ ;  /* 0x000000ff00ff99a7 */ /* 0x0001e2000810043f */
[----:B------:R-:W2:Y:S01]  /*bf80*/  MUFU.TANH R3, R3 ;  /* 0x0000000300037308 */ /* 0x000ea20000002400 */
[C---:B------:R-:W-:Y:S02]  /*bf90*/  LEA R80, R88.reuse, 0xffffff80, 0x7 ;  /* 0xffffff8058507811 */ /* 0x040fe400078e38ff */
[----:B-1----:R-:W-:Y:S01]  /*bfa0*/  @P2 SHF.R.U32.HI R72, RZ, R76, R75 ;  /* 0x0000004cff482219 */ /* 0x002fe2000001164b */
[----:B------:R-:W-:Y:S02]  /*bfb0*/  IMAD.MOV.U32 R75, RZ, RZ, -0x80 ;  /* 0xffffff80ff4b7424 */ /* 0x000fe400078e00ff */
[----:B------:R-:W-:Y:S02]  /*bfc0*/  FMUL.FTZ R76, R85, UR4 ;  /* 0x00000004554c7c20 */ /* 0x000fe40008410000 */
[----:B------:R-:W1:Y:S01]  /*bfd0*/  MUFU.TANH R5, R5 ;  /* 0x0000000500057308 */ /* 0x000e620000002400 */
[----:B------:R-:W3:Y:S01]  /*bfe0*/  SHFL.IDX PT, R85, R72, RZ, 0x1c1f ;  /* 0x001c1fff48557589 */ /* 0x000ee200000e0000 */
[----:B------:R-:W-:-:S04]  /*bff0*/  IMAD R75, R88, R75, 0x80 ;  /* 0x00000080584b7424 */ /* 0x000fc800078e024b */
[----:B------:R-:W-:Y:S02]  /*c000*/  VIADD R78, R75, 0x1 ;  /* 0x000000014b4e7836 */ /* 0x000fe40000000000 */
[----:B------:R-:W4:Y:S02]  /*c010*/  MUFU.TANH R4, R4 ;  /* 0x0000000400047308 */ /* 0x000f240000002400 */
[----:B------:R-:W-:Y:S02]  /*c020*/  IMAD R79, R139, -0x2, R78 ;  /* 0xfffffffe8b4f7824 */ /* 0x000fe400078e024e */
[----:B------:R-:W-:-:S03]  /*c030*/  IMAD.IADD R78, R138, 0x1, R75 ;  /* 0x000000018a4e7824 */ /* 0x000fc600078e024b */
[----:B------:R-:W-:Y:S01]  /*c040*/  IADD3 R79, -R22, R79, R138 ;  /* 0x0000004f164f7210 */ /* 0x000fe20007ffe18a */
[----:B------:R-:W0:Y:S01]  /*c050*/  MUFU.TANH R10, R10 ;  /* 0x0000000a000a7308 */ /* 0x000e220000002400 */
[----:B------:R-:W-:-:S03]  /*c060*/  IMAD R83, R139, -0x2, R78 ;  /* 0xfffffffe8b537824 */ /* 0x000fc600078e024e */
[C---:B------:R-:W-:Y:S02]  /*c070*/  VIADD R82, R79.reuse, UR6 ;  /* 0x000000064f527c36 */ /* 0x040fe40008000000 */
[----:B------:R-:W-:Y:S02]  /*c080*/  VIADD R81, R79, UR52 ;  /* 0x000000344f517c36 */ /* 0x000fe40008000000 */
[----:B------:R-:W0:Y:S01]  /*c090*/  MUFU.TANH R11, R11 ;  /* 0x0000000b000b7308 */ /* 0x000e220000002400 */
[----:B---3--:R-:W-:Y:S01]  /*c0a0*/  VIADDMNMX R79, R85, R82, R83, PT ;  /* 0x00000052554f7246 */ /* 0x008fe20003800153 */
[----:B------:R-:W-:-:S06]  /*c0b0*/  IMAD.IADD R78, R81, 0x1, R85 ;  /* 0x00000001514e7824 */ /* 0x000fcc00078e0255 */
        /* <DEDUP_REMOVED lines=56> */
[----:B------:R-:W1:Y:S08]  /*c440*/  MUFU.TANH R76, R76 ;  /* 0x0000004c004c7308 */ /* 0x000e700000002400 */
[----:B0-----:R0:W0:Y:S08]  /*c450*/  MUFU.TANH R0, R86 ;  /* 0x0000005600007308 */ /* 0x0010300000002400 */
[----:B------:R-:W0:Y:S01]  /*c460*/  MUFU.TANH R77, R77 ;  /* 0x0000004d004d7308 */ /* 0x000e220000002400 */
[----:B-1234-:R-:W-:Y:S05]  /*c470*/  @P3 BRA `(.L_x_11413) ;  /* 0x0000000000583947 */ /* 0x01efea0003800000 */
        /* <DEDUP_REMOVED lines=12> */
.L_x_11415:
[----:B------:R-:W-:-:S06]  /*c540*/  UISETP.NE.AND UP1, UPT, UR7, 0x1, UPT ;  /* 0x000000010700788c */ /* 0x000fcc000bf25270 */
[----:B------:R-:W-:-:S05]  /*c550*/  PLOP3.LUT P3, PT, PT, PT, UP1, 0x80, 0x0 ;  /* 0x000000000000781c */ /* 0x000fca0003f6f018 */
[----:B------:R-:W-:-:S08]  /*c560*/  @UP1 ULDC.64 UR4, c[0x0][0x9e8] ;  /* 0x00027a0000041ab9 */ /* 0x000fd00000000a00 */
[----:B------:R-:W-:-:S05]  /*c570*/  @P3 IMAD.HI.U32 R84, R85, UR4, RZ ;  /* 0x0000000455543c27 */ /* 0x000fca000f8e00ff */
[----:B------:R-:W-:-:S07]  /*c580*/  @P3 SHF.R.U32.HI R85, RZ, UR5, R84 ;  /* 0x00000005ff553c19 */ /* 0x000fce0008011654 */
.L_x_11416:
[----:B------:R-:W-:Y:S05]  /*c590*/  BSYNC B0 ;  /* 0x0000000000007941 */ /* 0x000fea0003800000 */
.L_x_11414:
[----:B------:R-:W-:-:S04]  /*c5a0*/  IMAD R84, R85, UR7, -R80 ;  /* 0x0000000755547c24 */ /* 0x000fc8000f8e0a50 */
[----:B------:R-:W-:-:S05]  /*c5b0*/  IMAD R84, R139, -0x2, R84 ;  /* 0xfffffffe8b547824 */ /* 0x000fca00078e0254 */
[----:B------:R-:W-:Y:S02]  /*c5c0*/  VIMNMX R78, R78, R84, !PT ;  /* 0x000000544e4e7248 */ /* 0x000fe40007fe0100 */
[----:B------:R-:W-:-:S07]  /*c5d0*/  VIADDMNMX R79, R84, UR7, R79, PT ;  /* 0x00000007544f7c46 */ /* 0x000fce000b80014f */
.L_x_11413:
[C---:B------:R-:W-:Y:S02]  /*c5e0*/  ISETP.GE.AND P3, PT, R75.reuse, 0x2, PT ;  /* 0x000000024b00780c */ /* 0x040fe40003f66270 */
[----:B------:R-:W-:Y:S02]  /*c5f0*/  ISETP.GE.AND P5, PT, R75, 0x9, PT ;  /* 0x000000094b00780c */ /* 0x000fe40003fa6270 */
[----:B------:R-:W-:Y:S02]  /*c600*/  ISETP.GT.AND P4, PT, R78, 0x1, !P3 ;  /* 0x000000014e00780c */ /* 0x000fe40005f84270 */
[----:B------:R-:W-:Y:S02]  /*c610*/  LOP3.LUT R23, R23, 0xfffffffd, RZ, 0xc0, !PT ;  /* 0xfffffffd17177812 */ /* 0x000fe400078ec0ff */
[----:B------:R-:W-:-:S04]  /*c620*/  ISETP.LT.OR P4, PT, R79, 0x2, P4 ;  /* 0x000000024f00780c */ /* 0x000fc80002781670 */
[----:B------:R-:W-:Y:S02]  /*c630*/  FSEL R5, R5, -INF , !P4 ;  /* 0xff80000005057808 */ /* 0x000fe40006000000 */
[----:B------:R-:W-:Y:S02]  /*c640*/  ISETP.GT.AND P4, PT, R78, 0x8, !P5 ;  /* 0x000000084e00780c */ /* 0x000fe40006f84270 */
[----:B------:R-:W-:Y:S02]  /*c650*/  @P5 LOP3.LUT R23, R23, 0x2, RZ, 0xfc, !PT ;  /* 0x0000000217175812 */ /* 0x000fe400078efcff */
        /* <DEDUP_REMOVED lines=172> */
[----:B0-----:R-:W-:Y:S02]  /*d120*/  FSEL R86, R3, -INF , !P6 ;  /* 0xff80000003567808 */ /* 0x001fe40007000000 */
        /* <DEDUP_REMOVED lines=23> */
.L_x_11419:
[----:B------:R-:W-:-:S06]  /*d2a0*/  UISETP.NE.AND UP1, UPT, UR7, 0x1, UPT ;  /* 0x000000010700788c */ /* 0x000fcc000bf25270 */
[----:B------:R-:W-:-:S05]  /*d2b0*/  PLOP3.LUT P6, PT, PT, PT, UP1, 0x80, 0x0 ;  /* 0x000000000000781c */ /* 0x000fca0003fcf018 */
[----:B------:R-:W-:-:S08]  /*d2c0*/  @UP1 ULDC.64 UR4, c[0x0][0x9e8] ;  /* 0x00027a0000041ab9 */ /* 0x000fd00000000a00 */
[----:B------:R-:W-:Y:S01]  /*d2d0*/  @P6 IMAD.HI.U32 R12, R3, UR4, RZ ;  /* 0x00000004030c6c27 */ /* 0x000fe2000f8e00ff */
[----:B------:R-:W-:-:S13]  /*d2e0*/  PLOP3.LUT P6, PT, PT, PT, UP1, 0x80, 0x0 ;  /* 0x000000000000781c */ /* 0x000fda0003fcf018 */
[----:B------:R-:W-:-:S07]  /*d2f0*/  @P6 SHF.R.U32.HI R3, RZ, UR5, R12 ;  /* 0x00000005ff036c19 */ /* 0x000fce000801160c */
.L_x_11420:
[----:B------:R-:W-:Y:S05]  /*d300*/  BSYNC B0 ;  /* 0x0000000000007941 */ /* 0x000fea0003800000 */
.L_x_11418:
[----:B------:R-:W-:-:S04]  /*d310*/  IMAD R80, R3, UR7, -R80 ;  /* 0x0000000703507c24 */ /* 0x000fc8000f8e0a50 */
[----:B------:R-:W-:-:S05]  /*d320*/  IMAD R80, R139, -0x2, R80 ;  /* 0xfffffffe8b507824 */ /* 0x000fca00078e0250 */
[----:B------:R-:W-:Y:S02]  /*d330*/  VIMNMX R81, R81, R80, !PT ;  /* 0x0000005051517248 */ /* 0x000fe40007fe0100 */
[----:B------:R-:W-:-:S07]  /*d340*/  VIADDMNMX R82, R80, UR7, R82, PT ;  /* 0x0000000750527c46 */ /* 0x000fce000b800152 */
.L_x_11417:
[----:B------:R-:W-:Y:S01]  /*d350*/  ISETP.GT.AND P3, PT, R81, 0x1, !P3 ;  /* 0x000000015100780c */ /* 0x000fe20005f64270 */
[----:B------:R-:W-:Y:S01]  /*d360*/  ULDC UR39, c[0x0][0x988] ;  /* 0x0002620000277ab9 */ /* 0x000fe20000000800 */
[----:B------:R-:W2:Y:S01]  /*d370*/  LDL R87, [R1+0x20] ;  /* 0x0000200001577983 */ /* 0x000ea20000100800 */
[C---:B------:R-:W-:Y:S02]  /*d380*/  LOP3.LUT P6, RZ, R23.reuse, 0x2000000, RZ, 0xc0, !PT ;  /* 0x0200000017ff7812 */ /* 0x040fe400078cc0ff */
[----:B------:R-:W-:Y:S02]  /*d390*/  ISETP.LT.OR P3, PT, R82, 0x2, P3 ;  /* 0x000000025200780c */ /* 0x000fe40001f61670 */
[----:B------:R-:W-:Y:S02]  /*d3a0*/  FMNMX.FTZ R12, R86, R5, !PT ;  /* 0x00000005560c7209 */ /* 0x000fe40007810000 */
[----:B------:R-:W-:Y:S02]  /*d3b0*/  FSEL R10, R10, -INF , !P3 ;  /* 0xff8000000a0a7808 */ /* 0x000fe40005800000 */
[----:B------:R-:W-:-:S02]  /*d3c0*/  LOP3.LUT P3, RZ, R23, 0x2, RZ, 0xc0, !PT ;  /* 0x0000000217ff7812 */ /* 0x000fc4000786c0ff */
[C---:B------:R-:W-:Y:S02]  /*d3d0*/  ISETP.GT.AND P4, PT, R81.reuse, 0x71, !P4 ;  /* 0x000000715100780c */ /* 0x040fe40006784270 */
[C---:B------:R-:W-:Y:S02]  /*d3e0*/  ISETP.GT.AND P3, PT, R81.reuse, 0x8, !P3 ;  /* 0x000000085100780c */ /* 0x040fe40005f64270 */
[----:B------:R-:W-:Y:S02]  /*d3f0*/  ISETP.GT.AND P5, PT, R81, 0x78, !P5 ;  /* 0x000000785100780c */ /* 0x000fe40006fa4270 */
[C---:B------:R-:W-:Y:S02]  /*d400*/  ISETP.LT.OR P3, PT, R82.reuse, 0x9, P3 ;  /* 0x000000095200780c */ /* 0x040fe40001f61670 */
[----:B------:R-:W-:Y:S02]  /*d410*/  ISETP.LT.OR P4, PT, R82, 0x72, P4 ;  /* 0x000000725200780c */ /* 0x000fe40002781670 */
        /* <DEDUP_REMOVED lines=22> */
[----:B------:R-:W-:Y:S02]  /*d580*/  ISETP.GT.AND P3, PT, R81, 0x18, !P6 ;  /* 0x000000185100780c */ /* 0x000fe40007764270 */
[----:B------:R-:W-:Y:S02]  /*d590*/  LOP3.LUT P6, RZ, R23, 0x4000, RZ, 0xc0, !PT ;  /* 0x0000400017ff7812 */ /* 0x000fe400078cc0ff */
        /* <DEDUP_REMOVED lines=49> */
[C---:B------:R-:W-:Y:S02]  /*d8b0*/  ISETP.LT.OR P3, PT, R82.reuse, 0x32, P3 ;  /* 0x000000325200780c */ /* 0x040fe40001f61670 */
[----:B------:R-:W-:Y:S01]  /*d8c0*/  ISETP.LT.OR P5, PT, R82, 0x79, P5 ;  /* 0x000000795200780c */ /* 0x000fe20002fa1670 */
[----:B------:R-:W0:Y:S01]  /*d8d0*/  SHFL.BFLY PT, R12, R13, 0x2, 0x1f ;  /* 0x0c401f000d0c7f89 */ /* 0x000e2200000e0000 */
[----:B------:R-:W-:Y:S02]  /*d8e0*/  FSEL R40, R40, -INF , !P3 ;  /* 0xff80000028287808 */ /* 0x000fe40005800000 */
[----:B------:R-:W-:-:S04]  /*d8f0*/  LOP3.LUT P3, RZ, R23, 0x20000, RZ, 0xc0, !PT ;  /* 0x0002000017ff7812 */ /* 0x000fc8000786c0ff */
[----:B------:R-:W-:-:S04]  /*d900*/  ISETP.GT.AND P3, PT, R81, 0x38, !P3 ;  /* 0x000000385100780c */ /* 0x000fc80005f64270 */
[----:B------:R-:W-:-:S04]  /*d910*/  ISETP.LT.OR P3, PT, R82, 0x39, P3 ;  /* 0x000000395200780c */ /* 0x000fc80001f61670 */
[----:B------:R-:W-:Y:S02]  /*d920*/  FSEL R43, R43, -INF , !P3 ;  /* 0xff8000002b2b7808 */ /* 0x000fe40005800000 */
[----:B------:R-:W-:-:S04]  /*d930*/  LOP3.LUT P3, RZ, R23, 0x10000, RZ, 0xc0, !PT ;  /* 0x0001000017ff7812 */ /* 0x000fc8000786c0ff */
[----:B------:R-:W-:Y:S02]  /*d940*/  ISETP.GT.AND P3, PT, R81, 0x39, !P3 ;  /* 0x000000395100780c */ /* 0x000fe40005f64270 */
[----:B0-----:R-:W-:Y:S02]  /*d950*/  FMNMX.FTZ R72, R13, R12, !PT ;  /* 0x0000000c0d487209 */ /* 0x001fe40007810000 */
[----:B------:R-:W-:-:S03]  /*d960*/  ISETP.LT.OR P3, PT, R82, 0x3a, P3 ;  /* 0x0000003a5200780c */ /* 0x000fc60001f61670 */
[----:B------:R-:W0:Y:S01]  /*d970*/  SHFL.BFLY PT, R75, R72, 0x1, 0x1f ;  /* 0x0c201f00484b7f89 */ /* 0x000e2200000e0000 */
[----:B------:R-:W-:Y:S02]  /*d980*/  FSEL R44, R44, -INF , !P3 ;  /* 0xff8000002c2c7808 */ /* 0x000fe40005800000 */
[----:B------:R-:W-:-:S04]  /*d990*/  LOP3.LUT P3, RZ, R23, 0x8000, RZ, 0xc0, !PT ;  /* 0x0000800017ff7812 */ /* 0x000fc8000786c0ff */
[----:B------:R-:W-:-:S04]  /*d9a0*/  ISETP.GT.AND P3, PT, R81, 0x40, !P3 ;  /* 0x000000405100780c */ /* 0x000fc80005f64270 */
[----:B------:R-:W-:-:S04]  /*d9b0*/  ISETP.LT.OR P3, PT, R82, 0x41, P3 ;  /* 0x000000415200780c */ /* 0x000fc80001f61670 */
[----:B------:R-:W-:Y:S02]  /*d9c0*/  FSEL R47, R47, -INF , !P3 ;  /* 0xff8000002f2f7808 */ /* 0x000fe40005800000 */
[----:B------:R-:W-:Y:S02]  /*d9d0*/  ISETP.GT.AND P3, PT, R81, 0x41, !P6 ;  /* 0x000000415100780c */ /* 0x000fe40007764270 */
[----:B------:R-:W-:Y:S02]  /*d9e0*/  LOP3.LUT P6, RZ, R23, 0x8, RZ, 0xc0, !PT ;  /* 0x0000000817ff7812 */ /* 0x000fe400078cc0ff */
[----:B------:R-:W-:Y:S02]  /*d9f0*/  ISETP.LT.OR P3, PT, R82, 0x42, P3 ;  /* 0x000000425200780c */ /* 0x000fe40001f61670 */
[----:B0-----:R-:W-:Y:S02]  /*da00*/  FMNMX.FTZ R12, R72, R75, !PT ;  /* 0x0000004b480c7209 */ /* 0x001fe40007810000 */
[----:B------:R-:W-:-:S02]  /*da10*/  FSEL R48, R48, -INF , !P3 ;  /* 0xff80000030307808 */ /* 0x000fc40005800000 */
[----:B------:R-:W-:Y:S01]  /*da20*/  LOP3.LUT P3, RZ, R23, 0x2000, RZ, 0xc0, !PT ;  /* 0x0000200017ff7812 */ /* 0x000fe2000786c0ff */
[----:B------:R-:W-:-:S03]  /*da30*/  FMUL.FTZ R79, R12, UR39 ;  /* 0x000000270c4f7c20 */ /* 0x000fc60008410000 */
        /* <DEDUP_REMOVED lines=45> */
[----:B------:R-:W-:Y:S02]  /*dd10*/  ISETP.GT.AND P3, PT, R81, RZ, !P6 ;  /* 0x000000ff5100720c */ /* 0x000fe40007764270 */
[----:B------:R-:W-:Y:S01]  /*dd20*/  LOP3.LUT P6, RZ, R23, 0x10000000, RZ, 0xc0, !PT ;  /* 0x1000000017ff7812 */ /* 0x000fe200078cc0ff */
[--C-:B------:R-:W-:Y:S01]  /*dd30*/  FFMA.FTZ R83, R5, UR39, -R79.reuse ;  /* 0x0000002705537c23 */ /* 0x100fe2000801084f */
[----:B------:R-:W-:Y:S01]  /*dd40*/  ISETP.LT.OR P3, PT, R82, 0x1, P3 ;  /* 0x000000015200780c */ /* 0x000fe20001f61670 */
[--C-:B------:R-:W-:Y:S01]  /*dd50*/  FFMA.FTZ R85, R20, UR39, -R79.reuse ;  /* 0x0000002714557c23 */ /* 0x100fe2000801084f */
[--C-:B------:R-:W-:Y:S01]  /*dd60*/  FFMA.FTZ R72, R84, UR39, -R79.reuse ;  /* 0x0000002754487c23 */ /* 0x100fe2000801084f */
[--C-:B------:R-:W-:Y:S01]  /*dd70*/  FFMA.FTZ R84, R30, UR39, -R79.reuse ;  /* 0x000000271e547c23 */ /* 0x100fe2000801084f */
[----:B------:R-:W-:Y:S01]  /*dd80*/  FSEL R75, R4, -INF , !P3 ;  /* 0xff800000044b7808 */ /* 0x000fe20005800000 */
[--C-:B------:R-:W-:Y:S01]  /*dd90*/  FFMA.FTZ R30, R38, UR39, -R79.reuse ;  /* 0x00000027261e7c23 */ /* 0x100fe2000801084f */
[----:B------:R-:W-:Y:S01]  /*dda0*/  ISETP.GT.AND P3, PT, R81, 0x79, !P6 ;  /* 0x000000795100780c */ /* 0x000fe20007764270 */
[--C-:B------:R-:W-:Y:S01]  /*ddb0*/  FFMA.FTZ R15, R15, UR39, -R79.reuse ;  /* 0x000000270f0f7c23 */ /* 0x100fe2000801084f */
[----:B------:R-:W-:Y:S01]  /*ddc0*/  FMNMX.FTZ R78, R75, R10, !PT ;  /* 0x0000000a4b4e7209 */ /* 0x000fe20007810000 */
[--C-:B------:R-:W-:Y:S01]  /*ddd0*/  FFMA.FTZ R4, R86, UR39, -R79.reuse ;  /* 0x0000002756047c23 */ /* 0x100fe2000801084f */
[----:B------:R-:W-:Y:S01]  /*dde0*/  ISETP.LT.OR P3, PT, R82, 0x7a, P3 ;  /* 0x0000007a5200780c */ /* 0x000fe20001f61670 */
[--C-:B------:R-:W-:Y:S01]  /*ddf0*/  FFMA.FTZ R11, R11, UR39, -R79.reuse ;  /* 0x000000270b0b7c23 */ /* 0x100fe2000801084f */
[----:B------:R-:W-:Y:S01]  /*de00*/  FMNMX.FTZ R5, R3, R78, !PT ;  /* 0x0000004e03057209 */ /* 0x000fe20007810000 */
[----:B------:R-:W-:Y:S01]  /*de10*/  MUFU.EX2 R83, R83 ;  /* 0x0000005300537308 */ /* 0x000fe20000000800 */
        /* <DEDUP_REMOVED lines=8> */
[----:B------:R0:W-:Y:S01]  /*dea0*/  MUFU.EX2 R78, R15 ;  /* 0x0000000f004e7308 */ /* 0x0001e20000000800 */
        /* <DEDUP_REMOVED lines=8> */
[--C-:B0-----:R-:W-:Y:S01]  /*df30*/  FFMA.FTZ R15, R42, UR39, -R79.reuse ;  /* 0x000000272a0f7c23 */ /* 0x101fe2000801084f */
[----:B------:R-:W-:Y:S01]  /*df40*/  FMNMX.FTZ R20, R28, R5, !PT ;  /* 0x000000051c147209 */ /* 0x000fe20007810000 */
[----:B------:R-:W-:-:S03]  /*df50*/  FFMA.FTZ R34, R34, UR39, -R79 ;  /* 0x0000002722227c23 */ /* 0x000fc6000801084f */
[----:B------:R-:W-:Y:S02]  /*df60*/  FMNMX.FTZ R5, R31, R20, !PT ;  /* 0x000000141f057209 */ /* 0x000fe40007810000 */
[----:B------:R-:W0:Y:S02]  /*df70*/  MUFU.EX2 R11, R11 ;  /* 0x0000000b000b7308 */ /* 0x000e240000000800 */
[----:B------:R-:W-:-:S04]  /*df80*/  FMNMX.FTZ R20, R32, R5, !PT ;  /* 0x0000000520147209 */ /* 0x000fc80007810000 */
[----:B------:R-:W-:Y:S02]  /*df90*/  FMNMX.FTZ R5, R35, R20, !PT ;  /* 0x0000001423057209 */ /* 0x000fe40007810000 */
[----:B------:R-:W3:Y:S02]  /*dfa0*/  MUFU.EX2 R72, R72 ;  /* 0x0000004800487308 */ /* 0x000ee40000000800 */
[----:B------:R-:W-:-:S04]  /*dfb0*/  FMNMX.FTZ R20, R36, R5, !PT ;  /* 0x0000000524147209 */ /* 0x000fc80007810000 */
[----:B------:R-:W-:Y:S02]  /*dfc0*/  FMNMX.FTZ R5, R39, R20, !PT ;  /* 0x0000001427057209 */ /* 0x000fe40007810000 */
[----:B------:R4:W-:Y:S02]  /*dfd0*/  MUFU.EX2 R82, R46 ;  /* 0x0000002e00527308 */ /* 0x0009e40000000800 */
[----:B------:R-:W-:-:S04]  /*dfe0*/  FMNMX.FTZ R20, R40, R5, !PT ;  /* 0x0000000528147209 */ /* 0x000fc80007810000 */
[----:B------:R-:W-:Y:S02]  /*dff0*/  FMNMX.FTZ R5, R43, R20, !PT ;  /* 0x000000142b057209 */ /* 0x000fe40007810000 */
[----:B------:R-:W5:Y:S01]  /*e000*/  MUFU.EX2 R85, R85 ;  /* 0x0000005500557308 */ /* 0x000f620000000800 */
[--C-:B----4-:R-:W-:Y:S01]  /*e010*/  FFMA.FTZ R46, R54, UR39, -R79.reuse ;  /* 0x00000027362e7c23 */ /* 0x110fe2000801084f */
[----:B------:R-:W-:Y:S01]  /*e020*/  FMNMX.FTZ R20, R44, R5, !PT ;  /* 0x000000052c147209 */ /* 0x000fe20007810000 */
[--C-:B------:R-:W-:Y:S01]  /*e030*/  FFMA.FTZ R54, R61, UR39, -R79.reuse ;  /* 0x000000273d367c23 */ /* 0x100fe2000801084f */
[--C-:B------:R-:W-:Y:S02]  /*e040*/  FFMA.FTZ R61, R66, UR39, -R79.reuse ;  /* 0x00000027423d7c23 */ /* 0x100fe4000801084f */
[----:B------:R-:W-:Y:S02]  /*e050*/  FMNMX.FTZ R5, R47, R20, !PT ;  /* 0x000000142f057209 */ /* 0x000fe40007810000 */
[----:B------:R-:W4:Y:S02]  /*e060*/  MUFU.EX2 R25, R25 ;  /* 0x0000001900197308 */ /* 0x000f240000000800 */
[----:B------:R-:W-:Y:S01]  /*e070*/  FMNMX.FTZ R20, R48, R5, !PT ;  /* 0x0000000530147209 */ /* 0x000fe20007810000 */
[--C-:B------:R-:W-:Y:S01]  /*e080*/  FFMA.FTZ R5, R37, UR39, -R79.reuse ;  /* 0x0000002725057c23 */ /* 0x100fe2000801084f */
[--C-:B------:R-:W-:Y:S01]  /*e090*/  FFMA.FTZ R37, R45, UR39, -R79.reuse ;  /* 0x000000272d257c23 */ /* 0x100fe2000801084f */
[--C-:B------:R-:W-:Y:S01]  /*e0a0*/  FFMA.FTZ R45, R53, UR39, -R79.reuse ;  /* 0x00000027352d7c23 */ /* 0x100fe2000801084f */
[----:B------:R-:W-:Y:S01]  /*e0b0*/  FMNMX.FTZ R13, R51, R20, !PT ;  /* 0x00000014330d7209 */ /* 0x000fe20007810000 */
[--C-:B------:R-:W-:Y:S01]  /*e0c0*/  FFMA.FTZ R53, R58, UR39, -R79.reuse ;  /* 0x000000273a357c23 */ /* 0x100fe2000801084f */
[----:B------:R-:W2:Y:S01]  /*e0d0*/  MUFU.EX2 R80, R80 ;  /* 0x0000005000507308 */ /* 0x000ea20000000800 */
[----:B------:R-:W-:Y:S01]  /*e0e0*/  FFMA.FTZ R58, R65, UR39, -R79 ;  /* 0x00000027413a7c23 */ /* 0x000fe2000801084f */
[----:B------:R-:W-:-:S04]  /*e0f0*/  FMNMX.FTZ R20, R52, R13, !PT ;  /* 0x0000000d34147209 */ /* 0x000fc80007810000 */
[----:B------:R-:W-:Y:S02]  /*e100*/  FMNMX.FTZ R13, R55, R20, !PT ;  /* 0x00000014370d7209 */ /* 0x000fe40007810000 */
[----:B------:R1:W-:Y:S02]  /*e110*/  MUFU.EX2 R20, R30 ;  /* 0x0000001e00147308 */ /* 0x0003e40000000800 */
[----:B------:R-:W-:-:S04]  /*e120*/  FMNMX.FTZ R26, R56, R13, !PT ;  /* 0x0000000d381a7209 */ /* 0x000fc80007810000 */
[----:B------:R-:W-:Y:S02]  /*e130*/  FMNMX.FTZ R13, R59, R26, !PT ;  /* 0x0000001a3b0d7209 */ /* 0x000fe40007810000 */
[----:B------:R-:W2:Y:S02]  /*e140*/  MUFU.EX2 R29, R29 ;  /* 0x0000001d001d7308 */ /* 0x000ea40000000800 */
[----:B------:R-:W-:-:S04]  /*e150*/  FMNMX.FTZ R26, R60, R13, !PT ;  /* 0x0000000d3c1a7209 */ /* 0x000fc80007810000 */
[----:B------:R-:W-:Y:S02]  /*e160*/  FMNMX.FTZ R13, R63, R26, !PT ;  /* 0x0000001a3f0d7209 */ /* 0x000fe40007810000 */
[----:B------:R-:W-:Y:S02]  /*e170*/  MUFU.EX2 R84, R84 ;  /* 0x0000005400547308 */ /* 0x000fe40000000800 */
[----:B------:R-:W-:-:S04]  /*e180*/  FMNMX.FTZ R26, R64, R13, !PT ;  /* 0x0000000d401a7209 */ /* 0x000fc80007810000 */
[----:B------:R-:W-:Y:S02]  /*e190*/  FMNMX.FTZ R13, R67, R26, !PT ;  /* 0x0000001a430d7209 */ /* 0x000fe40007810000 */
[----:B------:R-:W-:Y:S01]  /*e1a0*/  FSEL R26, R71, -INF , !P4 ;  /* 0xff800000471a7808 */ /* 0x000fe20006000000 */
[--C-:B------:R-:W-:Y:S01]  /*e1b0*/  FFMA.FTZ R71, R49, UR39, -R79.reuse ;  /* 0x0000002731477c23 */ /* 0x100fe2000801084f */
[----:B-1----:R-:W-:Y:S01]  /*e1c0*/  FMNMX.FTZ R30, R68, R13, !PT ;  /* 0x0000000d441e7209 */ /* 0x002fe20007810000 */
[----:B------:R-:W-:Y:S01]  /*e1d0*/  FFMA.FTZ R49, R76, UR39, -R79 ;  /* 0x000000274c317c23 */ /* 0x000fe2000801084f */
[----:B------:R-:W-:Y:S02]  /*e1e0*/  MUFU.EX2 R33, R33 ;  /* 0x0000002100217308 */ /* 0x000fe40000000800 */
[----:B------:R-:W-:Y:S02]  /*e1f0*/  FMNMX.FTZ R13, R73, R30, !PT ;  /* 0x0000001e490d7209 */ /* 0x000fe40007810000 */
[----:B------:R-:W-:-:S02]  /*e200*/  FSEL R30, R0, -INF , !P5 ;  /* 0xff800000001e7808 */ /* 0x000fc40006800000 */
[----:B------:R-:W-:Y:S02]  /*e210*/  FMNMX.FTZ R13, R26, R13, !PT ;  /* 0x0000000d1a0d7209 */ /* 0x000fe40007810000 */
[----:B------:R-:W-:Y:S02]  /*e220*/  MUFU.EX2 R34, R34 ;  /* 0x0000002200227308 */ /* 0x000fe40000000800 */
[----:B------:R-:W-:-:S04]  /*e230*/  FMNMX.FTZ R0, R30, R13, !PT ;  /* 0x0000000d1e007209 */ /* 0x000fc80007810000 */
[----:B------:R-:W-:Y:S02]  /*e240*/  FMNMX.FTZ R0, R77, R0, !PT ;  /* 0x000000004d007209 */ /* 0x000fe40007810000 */
[----:B------:R-:W-:Y:S03]  /*e250*/  MUFU.EX2 R5, R5 ;  /* 0x0000000500057308 */ /* 0x000fe60000000800 */
[----:B------:R-:W1:Y:S05]  /*e260*/  SHFL.BFLY PT, R13, R0, 0x2, 0x1f ;  /* 0x0c401f00000d7f89 */ /* 0x000e6a00000e0000 */
[----:B------:R-:W-:Y:S08]  /*e270*/  MUFU.EX2 R38, R38 ;  /* 0x0000002600267308 */ /* 0x000ff00000000800 */
[----:B------:R-:W-:Y:S08]  /*e280*/  MUFU.EX2 R15, R15 ;  /* 0x0000000f000f7308 */ /* 0x000ff00000000800 */
[----:B------:R-:W-:Y:S01]  /*e290*/  MUFU.EX2 R37, R37 ;  /* 0x0000002500257308 */ /* 0x000fe20000000800 */
[----:B-1----:R-:W-:Y:S01]  /*e2a0*/  FMNMX.FTZ R42, R0, R13, !PT ;  /* 0x0000000d002a7209 */ /* 0x002fe20007810000 */
[----:B------:R-:W-:-:S04]  /*e2b0*/  FFMA.FTZ R0, R69, UR39, -R79 ;  /* 0x0000002745007c23 */ /* 0x000fc8000801084f */
[----:B------:R-:W1:Y:S02]  /*e2c0*/  SHFL.BFLY PT, R13, R42, 0x1, 0x1f ;  /* 0x0c201f002a0d7f89 */ /* 0x000e6400000e0000 */
[----:B------:R-:W-:Y:S08]  /*e2d0*/  MUFU.EX2 R71, R71 ;  /* 0x0000004700477308 */ /* 0x000ff00000000800 */
[----:B------:R-:W-:Y:S08]  /*e2e0*/  MUFU.EX2 R86, R86 ;  /* 0x0000005600567308 */ /* 0x000ff00000000800 */
[----:B------:R-:W-:Y:S01]  /*e2f0*/  MUFU.EX2 R45, R45 ;  /* 0x0000002d002d7308 */ /* 0x000fe20000000800 */
[----:B-1----:R-:W-:Y:S01]  /*e300*/  FMNMX.FTZ R13, R42, R13, !PT ;  /* 0x0000000d2a0d7209 */ /* 0x002fe20007810000 */
[----:B------:R-:W-:-:S06]  /*e310*/  FFMA.FTZ R42, R74, UR39, -R79 ;  /* 0x000000274a2a7c23 */ /* 0x000fcc000801084f */
[----:B------:R-:W-:Y:S01]  /*e320*/  MUFU.EX2 R46, R46 ;  /* 0x0000002e002e7308 */ /* 0x000fe20000000800 */
[C---:B------:R-:W-:Y:S01]  /*e330*/  FSETP.NEU.FTZ.AND P3, PT, R13.reuse, -INF , PT ;  /* 0xff8000000d00780b */ /* 0x040fe20003f7d000 */
[----:B------:R-:W-:-:S05]  /*e340*/  FMUL.FTZ R62, R13, UR39 ;  /* 0x000000270d3e7c20 */ /* 0x000fca0008410000 */
[----:B------:R-:W-:Y:S01]  /*e350*/  FSEL R76, R62, RZ, P3 ;  /* 0x000000ff3e4c7208 */ /* 0x000fe20001800000 */
[----:B------:R-:W-:Y:S04]  /*e360*/  MUFU.EX2 R50, R50 ;  /* 0x0000003200327308 */ /* 0x000fe80000000800 */
[--C-:B------:R-:W-:Y:S01]  /*e370*/  FFMA.FTZ R66, R24, UR39, -R76.reuse ;  /* 0x0000002718427c23 */ /* 0x100fe2000801084c */
[----:B------:R-:W-:Y:S01]  /*e380*/  FADD.FTZ R24, R4, R83 ;  /* 0x0000005304187221 */ /* 0x000fe20000010000 */
[--C-:B------:R-:W-:Y:S01]  /*e390*/  FFMA.FTZ R74, R31, UR39, -R76.reuse ;  /* 0x000000271f4a7c23 */ /* 0x100fe2000801084c */
[--C-:B------:R-:W-:Y:S01]  /*e3a0*/  FFMA.FTZ R70, R28, UR39, -R76.reuse ;  /* 0x000000271c467c23 */ /* 0x100fe2000801084c */
[----:B------:R-:W-:Y:S01]  /*e3b0*/  FFMA.FTZ R65, R10, UR39, -R76 ;  /* 0x000000270a417c23 */ /* 0x000fe2000801084c */
[----:B0-----:R-:W-:Y:S01]  /*e3c0*/  FADD.FTZ R31, R11, R24 ;  /* 0x000000180b1f7221 */ /* 0x001fe20000010000 */
[--C-:B------:R-:W-:Y:S01]  /*e3d0*/  FFMA.FTZ R62, R75, UR39, -R76.reuse ;  /* 0x000000274b3e7c23 */ /* 0x100fe2000801084c */
[--C-:B------:R-:W-:Y:S01]  /*e3e0*/  FFMA.FTZ R10, R39, UR39, -R76.reuse ;  /* 0x00000027270a7c23 */ /* 0x100fe2000801084c */
[--C-:B------:R-:W-:Y:S01]  /*e3f0*/  FFMA.FTZ R39, R40, UR39, -R76.reuse ;  /* 0x0000002728277c23 */ /* 0x100fe2000801084c */
[----:B---3--:R-:W-:Y:S01]  /*e400*/  FADD.FTZ R31, R72, R31 ;  /* 0x0000001f481f7221 */ /* 0x008fe20000010000 */
[--C-:B------:R-:W-:Y:S01]  /*e410*/  FFMA.FTZ R40, R43, UR39, -R76.reuse ;  /* 0x000000272b287c23 */ /* 0x100fe2000801084c */
[--C-:B------:R-:W-:Y:S01]  /*e420*/  FFMA.FTZ R43, R44, UR39, -R76.reuse ;  /* 0x000000272c2b7c23 */ /* 0x100fe2000801084c */
[--C-:B------:R-:W-:Y:S01]  /*e430*/  FFMA.FTZ R44, R47, UR39, -R76.reuse ;  /* 0x000000272f2c7c23 */ /* 0x100fe2000801084c */
[----:B------:R-:W-:Y:S01]  /*e440*/  FADD.FTZ R28, R78, R31 ;  /* 0x0000001f4e1c7221 */ /* 0x000fe20000010000 */
[--C-:B------:R-:W-:Y:S01]  /*e450*/  FFMA.FTZ R47, R48, UR39, -R76.reuse ;  /* 0x00000027302f7c23 */ /* 0x100fe2000801084c */
[----:B------:R-:W-:Y:S01]  /*e460*/  MUFU.EX2 R62, R62 ;  /* 0x0000003e003e7308 */ /* 0x000fe20000000800 */
[----:B------:R-:W-:Y:S01]  /*e470*/  FFMA.FTZ R69, R27, UR39, -R76 ;  /* 0x000000271b457c23 */ /* 0x000fe2000801084c */
[----:B-----5:R-:W-:Y:S01]  /*e480*/  FADD.FTZ R28, R85, R28 ;  /* 0x0000001c551c7221 */ /* 0x020fe20000010000 */
[--C-:B------:R-:W-:Y:S01]  /*e490*/  FFMA.FTZ R48, R51, UR39, -R76.reuse ;  /* 0x0000002733307c23 */ /* 0x100fe2000801084c */
[--C-:B------:R-:W-:Y:S01]  /*e4a0*/  FFMA.FTZ R51, R52, UR39, -R76.reuse ;  /* 0x0000002734337c23 */ /* 0x100fe2000801084c */
[----:B------:R-:W-:Y:S01]  /*e4b0*/  FFMA.FTZ R27, R60, UR39, -R76 ;  /* 0x000000273c1b7c23 */ /* 0x000fe2000801084c */
[----:B----4-:R-:W-:Y:S01]  /*e4c0*/  FADD.FTZ R79, R25, R28 ;  /* 0x0000001c194f7221 */ /* 0x010fe20000010000 */
[--C-:B------:R-:W-:Y:S01]  /*e4d0*/  FFMA.FTZ R52, R55, UR39, -R76.reuse ;  /* 0x0000002737347c23 */ /* 0x100fe2000801084c */
[----:B------:R-:W0:Y:S01]  /*e4e0*/  MUFU.EX2 R65, R65 ;  /* 0x0000004100417308 */ /* 0x000e220000000800 */
[--C-:B------:R-:W-:Y:S01]  /*e4f0*/  FFMA.FTZ R60, R26, UR39, -R76.reuse ;  /* 0x000000271a3c7c23 */ /* 0x100fe2000801084c */
[--C-:B------:R-:W-:Y:S01]  /*e500*/  FFMA.FTZ R55, R56, UR39, -R76.reuse ;  /* 0x0000002738377c23 */ /* 0x100fe2000801084c */
[----:B--2---:R-:W-:Y:S01]  /*e510*/  FADD.FTZ R26, R80, R79 ;  /* 0x0000004f501a7221 */ /* 0x004fe20000010000 */
        /* <DEDUP_REMOVED lines=14> */
[----:B------:R-:W-:Y:S01]  /*e600*/  FADD.FTZ R77, R29, R26 ;  /* 0x0000001a1d4d7221 */ /* 0x000fe20000010000 */
[----:B0-----:R-:W-:Y:S01]  /*e610*/  FADD.FTZ R24, R62, R65 ;  /* 0x000000413e187221 */ /* 0x001fe20000010000 */
[----:B------:R-:W0:Y:S01]  /*e620*/  MUFU.EX2 R3, R3 ;  /* 0x0000000300037308 */ /* 0x000e220000000800 */
[----:B------:R-:W-:Y:S01]  /*e630*/  F2FP.F16.F32.PACK_AB R26, R72, R11 ;  /* 0x0000000b481a723e */ /* 0x000fe200000000ff */
[C---:B------:R-:W-:Y:S01]  /*e640*/  FADD.FTZ R30, R84.reuse, R77 ;  /* 0x0000004d541e7221 */ /* 0x040fe20000010000 */
[----:B------:R-:W-:-:S02]  /*e650*/  F2FP.F16.F32.PACK_AB R32, R84, R29 ;  /* 0x0000001d5420723e */ /* 0x000fc400000000ff */
[----:B------:R-:W-:Y:S01]  /*e660*/  F2FP.F16.F32.PACK_AB R28, R85, R78 ;  /* 0x0000004e551c723e */ /* 0x000fe200000000ff */
[----:B------:R-:W-:Y:S01]  /*e670*/  FADD.FTZ R77, R33, R30 ;  /* 0x0000001e214d7221 */ /* 0x000fe20000010000 */
[----:B------:R-:W-:Y:S01]  /*e680*/  F2FP.F16.F32.PACK_AB R30, R80, R25 ;  /* 0x00000019501e723e */ /* 0x000fe200000000ff */
[----:B------:R-:W1:Y:S01]  /*e690*/  MUFU.EX2 R14, R14 ;  /* 0x0000000e000e7308 */ /* 0x000e620000000800 */
[----:B------:R-:W-:Y:S01]  /*e6a0*/  F2FP.F16.F32.PACK_AB R25, R65, R62 ;  /* 0x0000003e4119723e */ /* 0x000fe200000000ff */
[C---:B------:R-:W-:Y:S01]  /*e6b0*/  FADD.FTZ R72, R34.reuse, R77 ;  /* 0x0000004d22487221 */ /* 0x040fe20000010000 */
[----:B------:R-:W2:Y:S01]  /*e6c0*/  LDL R62, [R1+0x24] ;  /* 0x00002400013e7983 */ /* 0x000ea20000100800 */
[----:B------:R-:W-:Y:S02]  /*e6d0*/  F2FP.F16.F32.PACK_AB R34, R34, R33 ;  /* 0x000000212222723e */ /* 0x000fe400000000ff */
[----:B------:R-:W-:Y:S02]  /*e6e0*/  FADD.FTZ R29, R5, R72 ;  /* 0x00000048051d7221 */ /* 0x000fe40000010000 */
[----:B------:R-:W3:Y:S01]  /*e6f0*/  MUFU.EX2 R21, R21 ;  /* 0x0000001500157308 */ /* 0x000ee20000000800 */
[----:B0-----:R-:W-:-:S07]  /*e700*/  FADD.FTZ R31, R3, R24 ;  /* 0x00000018031f7221 */ /* 0x001fce0000010000 */
[----:B------:R-:W0:Y:S01]  /*e710*/  MUFU.EX2 R66, R66 ;  /* 0x0000004200427308 */ /* 0x000e220000000800 */
[----:B-1----:R-:W-:-:S07]  /*e720*/  FADD.FTZ R24, R14, R31 ;  /* 0x0000001f0e187221 */ /* 0x002fce0000010000 */
[----:B------:R-:W1:Y:S01]  /*e730*/  MUFU.EX2 R69, R69 ;  /* 0x0000004500457308 */ /* 0x000e620000000800 */
[----:B---3--:R-:W-:Y:S01]  /*e740*/  FADD.FTZ R31, R21, R24 ;  /* 0x00000018151f7221 */ /* 0x008fe20000010000 */
[----:B------:R-:W-:-:S06]  /*e750*/  F2FP.F16.F32.PACK_AB R24, R83, R4 ;  /* 0x000000045318723e */ /* 0x000fcc00000000ff */
[----:B------:R-:W3:Y:S01]  /*e760*/  MUFU.EX2 R70, R70 ;  /* 0x0000004600467308 */ /* 0x000ee20000000800 */
[----:B0-----:R-:W-:-:S07]  /*e770*/  FADD.FTZ R4, R66, R31 ;  /* 0x0000001f42047221 */ /* 0x001fce0000010000 */
[----:B------:R-:W0:Y:S01]  /*e780*/  MUFU.EX2 R74, R74 ;  /* 0x0000004a004a7308 */ /* 0x000e220000000800 */
[----:B-1----:R-:W-:-:S07]  /*e790*/  FADD.FTZ R31, R69, R4 ;  /* 0x00000004451f7221 */ /* 0x002fce0000010000 */
[----:B------:R-:W1:Y:S01]  /*e7a0*/  MUFU.EX2 R75, R75 ;  /* 0x0000004b004b7308 */ /* 0x000e620000000800 */
[----:B---3--:R-:W-:-:S07]  /*e7b0*/  FADD.FTZ R31, R70, R31 ;  /* 0x0000001f461f7221 */ /* 0x008fce0000010000 */
[----:B------:R-:W3:Y:S01]  /*e7c0*/  MUFU.EX2 R35, R35 ;  /* 0x0000002300237308 */ /* 0x000ee20000000800 */
[----:B0-----:R-:W-:Y:S01]  /*e7d0*/  FADD.FTZ R4, R74, R31 ;  /* 0x0000001f4a047221 */ /* 0x001fe20000010000 */
[----:B------:R-:W-:Y:S01]  /*e7e0*/  FADD.FTZ R31, R20, R29 ;  /* 0x0000001d141f7221 */ /* 0x000fe20000010000 */
[----:B------:R-:W-:-:S05]  /*e7f0*/  F2FP.F16.F32.PACK_AB R29, R66, R21 ;  /* 0x00000015421d723e */ /* 0x000fca00000000ff */
[----:B------:R-:W0:Y:S01]  /*e800*/  MUFU.EX2 R36, R36 ;  /* 0x0000002400247308 */ /* 0x000e220000000800 */
[C---:B-1----:R-:W-:Y:S01]  /*e810*/  FADD.FTZ R4, R75.reuse, R4 ;  /* 0x000000044b047221 */ /* 0x042fe20000010000 */
[----:B------:R-:W-:-:S06]  /*e820*/  F2FP.F16.F32.PACK_AB R33, R75, R74 ;  /* 0x0000004a4b21723e */ /* 0x000fcc00000000ff */
[----:B------:R-:W1:Y:S08]  /*e830*/  MUFU.EX2 R10, R10 ;  /* 0x0000000a000a7308 */ /* 0x000e700000000800 */
[----:B------:R-:W4:Y:S08]  /*e840*/  MUFU.EX2 R39, R39 ;  /* 0x0000002700277308 */ /* 0x000f300000000800 */
[----:B------:R5:W-:Y:S08]  /*e850*/  MUFU.EX2 R11, R27 ;  /* 0x0000001b000b7308 */ /* 0x000bf00000000800 */
[----:B------:R-:W4:Y:S01]  /*e860*/  MUFU.EX2 R40, R40 ;  /* 0x0000002800287308 */ /* 0x000f220000000800 */
[----:B-----5:R-:W-:Y:S01]  /*e870*/  F2FP.F16.F32.PACK_AB R27, R14, R3 ;  /* 0x000000030e1b723e */ /* 0x020fe200000000ff */
[----:B---3--:R-:W-:Y:S01]  /*e880*/  FADD.FTZ R3, R35, R4 ;  /* 0x0000000423037221 */ /* 0x008fe20000010000 */
[----:B------:R-:W-:Y:S01]  /*e890*/  FADD.FTZ R4, R38, R31 ;  /* 0x0000001f26047221 */ /* 0x000fe20000010000 */
[----:B0-----:R-:W-:-:S02]  /*e8a0*/  F2FP.F16.F32.PACK_AB R35, R36, R35 ;  /* 0x000000232423723e */ /* 0x001fc400000000ff */
[----:B------:R-:W-:Y:S01]  /*e8b0*/  FADD.FTZ R3, R36, R3 ;  /* 0x0000000324037221 */ /* 0x000fe20000010000 */
[----:B------:R-:W-:Y:S01]  /*e8c0*/  FADD.FTZ R14, R15, R4 ;  /* 0x000000040f0e7221 */ /* 0x000fe20000010000 */
[----:B------:R-:W0:Y:S01]  /*e8d0*/  MUFU.EX2 R43, R43 ;  /* 0x0000002b002b7308 */ /* 0x000e220000000800 */
[----:B------:R3:W-:Y:S01]  /*e8e0*/  STSM.16.M88.4 [R140+0x21800], R24 ;  /* 0x021800188c007844 */ /* 0x0007e20000000200 */
[----:B-1----:R-:W-:Y:S01]  /*e8f0*/  FADD.FTZ R4, R10, R3 ;  /* 0x000000030a047221 */ /* 0x002fe20000010000 */
[----:B------:R-:W-:Y:S01]  /*e900*/  FADD.FTZ R21, R37, R14 ;  /* 0x0000000e25157221 */ /* 0x000fe20000010000 */
[----:B------:R-:W-:Y:S02]  /*e910*/  F2FP.F16.F32.PACK_AB R31, R70, R69 ;  /* 0x00000045461f723e */ /* 0x000fe400000000ff */
[----:B----4-:R-:W-:Y:S02]  /*e920*/  FADD.FTZ R3, R39, R4 ;  /* 0x0000000427037221 */ /* 0x010fe40000010000 */
[----:B------:R-:W1:Y:S08]  /*e930*/  MUFU.EX2 R44, R44 ;  /* 0x0000002c002c7308 */ /* 0x000e700000000800 */
[----:B------:R-:W4:Y:S01]  /*e940*/  MUFU.EX2 R47, R47 ;  /* 0x0000002f002f7308 */ /* 0x000f220000000800 */
[----:B------:R-:W-:-:S07]  /*e950*/  FADD.FTZ R4, R40, R3 ;  /* 0x0000000328047221 */ /* 0x000fce0000010000 */
[----:B------:R-:W5:Y:S01]  /*e960*/  MUFU.EX2 R48, R48 ;  /* 0x0000003000307308 */ /* 0x000f620000000800 */
[----:B0-----:R-:W-:Y:S01]  /*e970*/  FADD.FTZ R3, R43, R4 ;  /* 0x000000042b037221 */ /* 0x001fe20000010000 */
[----:B------:R-:W-:-:S06]  /*e980*/  FADD.FTZ R14, R82, R21 ;  /* 0x00000015520e7221 */ /* 0x000fcc0000010000 */
[----:B------:R-:W0:Y:S01]  /*e990*/  MUFU.EX2 R51, R51 ;  /* 0x0000003300337308 */ /* 0x000e220000000800 */
[----:B-1----:R-:W-:Y:S01]  /*e9a0*/  FADD.FTZ R4, R44, R3 ;  /* 0x000000032c047221 */ /* 0x002fe20000010000 */
[----:B------:R-:W-:-:S06]  /*e9b0*/  FADD.FTZ R21, R71, R14 ;  /* 0x0000000e47157221 */ /* 0x000fcc0000010000 */
[----:B------:R-:W1:Y:S01]  /*e9c0*/  MUFU.EX2 R52, R52 ;  /* 0x0000003400347308 */ /* 0x000e620000000800 */
[----:B----4-:R-:W-:Y:S01]  /*e9d0*/  FADD.FTZ R3, R47, R4 ;  /* 0x000000042f037221 */ /* 0x010fe20000010000 */
[----:B------:R-:W-:-:S06]  /*e9e0*/  FADD.FTZ R14, R86, R21 ;  /* 0x00000015560e7221 */ /* 0x000fcc0000010000 */
[----:B------:R-:W4:Y:S01]  /*e9f0*/  MUFU.EX2 R55, R55 ;  /* 0x0000003700377308 */ /* 0x000f220000000800 */
[----:B-----5:R-:W-:Y:S01]  /*ea00*/  FADD.FTZ R4, R48, R3 ;  /* 0x0000000330047221 */ /* 0x020fe20000010000 */
[----:B------:R-:W-:-:S06]  /*ea10*/  F2FP.F16.F32.PACK_AB R36, R20, R5 ;  /* 0x000000051424723e */ /* 0x000fcc00000000ff */
[----:B------:R-:W5:Y:S01]  /*ea20*/  MUFU.EX2 R56, R56 ;  /* 0x0000003800387308 */ /* 0x000f620000000800 */
[----:B0-----:R-:W-:Y:S01]  /*ea30*/  FADD.FTZ R3, R51, R4 ;  /* 0x0000000433037221 */ /* 0x001fe20000010000 */
[----:B------:R-:W-:-:S06]  /*ea40*/  FADD.FTZ R5, R45, R14 ;  /* 0x0000000e2d057221 */ /* 0x000fcc0000010000 */
[----:B------:R-:W0:Y:S01]  /*ea50*/  MUFU.EX2 R53, R53 ;  /* 0x0000003500357308 */ /* 0x000e220000000800 */
[----:B---3--:R-:W-:-:S07]  /*ea60*/  F2FP.F16.F32.PACK_AB R24, R82, R37 ;  /* 0x000000255218723e */ /* 0x008fce00000000ff */
[----:B------:R-:W-:Y:S01]  /*ea70*/  MUFU.EX2 R54, R54 ;  /* 0x0000003600367308 */ /* 0x000fe20000000800 */
[----:B-1----:R-:W-:-:S07]  /*ea80*/  FADD.FTZ R4, R52, R3 ;  /* 0x0000000334047221 */ /* 0x002fce0000010000 */
[----:B------:R-:W1:Y:S08]  /*ea90*/  MUFU.EX2 R57, R57 ;  /* 0x0000003900397308 */ /* 0x000e700000000800 */
[----:B------:R-:W-:Y:S08]  /*eaa0*/  MUFU.EX2 R58, R58 ;  /* 0x0000003a003a7308 */ /* 0x000ff00000000800 */
[----:B------:R-:W3:Y:S08]  /*eab0*/  MUFU.EX2 R61, R61 ;  /* 0x0000003d003d7308 */ /* 0x000ef00000000800 */
[----:B------:R-:W-:Y:S08]  /*eac0*/  MUFU.EX2 R63, R63 ;  /* 0x0000003f003f7308 */ /* 0x000ff00000000800 */
[----:B------:R-:W3:Y:S08]  /*ead0*/  MUFU.EX2 R64, R64 ;  /* 0x0000004000407308 */ /* 0x000ef00000000800 */
[----:B------:R-:W-:Y:S08]  /*eae0*/  MUFU.EX2 R67, R67 ;  /* 0x0000004300437308 */ /* 0x000ff00000000800 */
[----:B------:R-:W3:Y:S01]  /*eaf0*/  MUFU.EX2 R68, R68 ;  /* 0x0000004400447308 */ /* 0x000ee20000000800 */
[----:B------:R-:W-:-:S07]  /*eb00*/  F2FP.F16.F32.PACK_AB R37, R39, R10 ;  /* 0x0000000a2725723e */ /* 0x000fce00000000ff */
[----:B------:R-:W-:Y:S01]  /*eb10*/  MUFU.EX2 R0, R0 ;  /* 0x0000000000007308 */ /* 0x000fe20000000800 */
[----:B------:R-:W-:-:S07]  /*eb20*/  FADD.FTZ R5, R46, R5 ;  /* 0x000000052e057221 */ /* 0x000fce0000010000 */
[----:B------:R-:W3:Y:S08]  /*eb30*/  MUFU.EX2 R41, R41 ;  /* 0x0000002900297308 */ /* 0x000ef00000000800 */
[----:B------:R-:W-:Y:S08]  /*eb40*/  MUFU.EX2 R42, R42 ;  /* 0x0000002a002a7308 */ /* 0x000ff00000000800 */
[----:B------:R-:W3:Y:S08]  /*eb50*/  MUFU.EX2 R49, R49 ;  /* 0x0000003100317308 */ /* 0x000ef00000000800 */
[----:B------:R-:W-:Y:S08]  /*eb60*/  MUFU.EX2 R73, R73 ;  /* 0x0000004900497308 */ /* 0x000ff00000000800 */
[----:B------:R-:W2:Y:S08]  /*eb70*/  MUFU.EX2 R60, R60 ;  /* 0x0000003c003c7308 */ /* 0x000eb00000000800 */
[----:B------:R-:W-:Y:S08]  /*eb80*/  MUFU.EX2 R59, R59 ;  /* 0x0000003b003b7308 */ /* 0x000ff00000000800 */
[----:B------:R-:W2:Y:S01]  /*eb90*/  MUFU.EX2 R76, R76 ;  /* 0x0000004c004c7308 */ /* 0x000ea20000000800 */
[----:B------:R-:W-:Y:S01]  /*eba0*/  F2FP.F16.F32.PACK_AB R38, R15, R38 ;  /* 0x000000260f26723e */ /* 0x000fe200000000ff */
[----:B------:R1:W-:Y:S01]  /*ebb0*/  STSM.16.M88.4 [R87], R28 ;  /* 0x0000001c57007844 */ /* 0x0003e20000000200 */
[----:B------:R-:W-:Y:S01]  /*ebc0*/  F2FP.F16.F32.PACK_AB R39, R43, R40 ;  /* 0x000000282b27723e */ /* 0x000fe200000000ff */
[----:B----4-:R-:W-:Y:S01]  /*ebd0*/  FADD.FTZ R3, R55, R4 ;  /* 0x0000000437037221 */ /* 0x010fe20000010000 */
[----:B------:R-:W-:-:S02]  /*ebe0*/  F2FP.F16.F32.PACK_AB R26, R86, R71 ;  /* 0x00000047561a723e */ /* 0x000fc400000000ff */
[----:B------:R-:W-:Y:S02]  /*ebf0*/  F2FP.F16.F32.PACK_AB R25, R47, R44 ;  /* 0x0000002c2f19723e */ /* 0x000fe400000000ff */
[----:B------:R-:W-:Y:S01]  /*ec00*/  F2FP.F16.F32.PACK_AB R27, R51, R48 ;  /* 0x00000030331b723e */ /* 0x000fe200000000ff */
[----:B------:R-:W-:Y:S01]  /*ec10*/  FADD.FTZ R10, R50, R5 ;  /* 0x00000005320a7221 */ /* 0x000fe20000010000 */
[----:B------:R4:W-:Y:S01]  /*ec20*/  STSM.16.M88.4 [R142], R32 ;  /* 0x000000208e007844 */ /* 0x0009e20000000200 */
[----:B------:R-:W2:Y:S01]  /*ec30*/  @P2 LDC R14, c[0x0][0x44c] ;  /* 0x00011300ff0e2b82 */ /* 0x000ea20000000800 */
[----:B-----5:R-:W-:Y:S02]  /*ec40*/  FADD.FTZ R4, R56, R3 ;  /* 0x0000000338047221 */ /* 0x020fe40000010000 */
[----:B------:R-:W-:Y:S01]  /*ec50*/  STSM.16.M88.4 [R141], R36 ;  /* 0x000000248d007844 */ /* 0x000fe20000000200 */
[----:B0-----:R-:W-:-:S03]  /*ec60*/  FADD.FTZ R5, R53, R10 ;  /* 0x0000000a35057221 */ /* 0x001fc60000010000 */
[----:B------:R0:W-:Y:S01]  /*ec70*/  STSM.16.M88.4 [R140+0x27800], R24 ;  /* 0x027800188c007844 */ /* 0x0001e20000000200 */
[----:B-1----:R-:W-:Y:S01]  /*ec80*/  F2FP.F16.F32.PACK_AB R28, R57, R54 ;  /* 0x00000036391c723e */ /* 0x002fe200000000ff */
[----:B------:R-:W1:Y:S01]  /*ec90*/  @P2 LDC R15, c[0x0][0x450] ;  /* 0x00011400ff0f2b82 */ /* 0x000e620000000800 */
[----:B---3--:R-:W-:Y:S02]  /*eca0*/  F2FP.F16.F32.PACK_AB R30, R61, R58 ;  /* 0x0000003a3d1e723e */ /* 0x008fe400000000ff */
[----:B------:R-:W-:Y:S02]  /*ecb0*/  F2FP.F16.F32.PACK_AB R29, R64, R63 ;  /* 0x0000003f401d723e */ /* 0x000fe400000000ff */
[----:B------:R-:W-:Y:S01]  /*ecc0*/  F2FP.F16.F32.PACK_AB R31, R68, R67 ;  /* 0x00000043441f723e */ /* 0x000fe200000000ff */
[----:B------:R-:W-:Y:S01]  /*ecd0*/  FADD.FTZ R4, R11, R4 ;  /* 0x000000040b047221 */ /* 0x000fe20000010000 */
[----:B----4-:R-:W-:Y:S02]  /*ece0*/  F2FP.F16.F32.PACK_AB R32, R41, R0 ;  /* 0x000000002920723e */ /* 0x010fe400000000ff */
[----:B------:R-:W-:-:S02]  /*ecf0*/  F2FP.F16.F32.PACK_AB R34, R49, R42 ;  /* 0x0000002a3122723e */ /* 0x000fc400000000ff */
[----:B--2---:R-:W-:Y:S02]  /*ed00*/  F2FP.F16.F32.PACK_AB R33, R60, R73 ;  /* 0x000000493c21723e */ /* 0x004fe400000000ff */
[----:B0-----:R-:W-:Y:S02]  /*ed10*/  F2FP.F16.F32.PACK_AB R24, R46, R45 ;  /* 0x0000002d2e18723e */ /* 0x001fe400000000ff */
[----:B------:R-:W-:Y:S02]  /*ed20*/  F2FP.F16.F32.PACK_AB R26, R53, R50 ;  /* 0x00000032351a723e */ /* 0x000fe400000000ff */
[----:B------:R-:W-:Y:S02]  /*ed30*/  F2FP.F16.F32.PACK_AB R25, R55, R52 ;  /* 0x000000343719723e */ /* 0x000fe400000000ff */
[----:B------:R-:W-:Y:S02]  /*ed40*/  F2FP.F16.F32.PACK_AB R27, R11, R56 ;  /* 0x000000380b1b723e */ /* 0x000fe400000000ff */
[----:B------:R-:W-:Y:S01]  /*ed50*/  F2FP.F16.F32.PACK_AB R35, R76, R59 ;  /* 0x0000003b4c23723e */ /* 0x000fe200000000ff */
[----:B------:R-:W-:-:S02]  /*ed60*/  FADD.FTZ R10, R54, R5 ;  /* 0x00000005360a7221 */ /* 0x000fc40000010000 */
[----:B------:R0:W-:Y:S01]  /*ed70*/  STSM.16.M88.4 [R62], R24 ;  /* 0x000000183e007844 */ /* 0x0001e20000000200 */
[----:B------:R-:W-:Y:S01]  /*ed80*/  FADD.FTZ R3, R63, R4 ;  /* 0x000000043f037221 */ /* 0x000fe20000010000 */
[----:B------:R-:W-:Y:S02]  /*ed90*/  FADD.FTZ R5, R57, R10 ;  /* 0x0000000a39057221 */ /* 0x000fe40000010000 */
[----:B------:R0:W-:Y:S04]  /*eda0*/  STSM.16.M88.4 [R142+0x6000], R28 ;  /* 0x0060001c8e007844 */ /* 0x0001e80000000200 */
[----:B------:R0:W-:Y:S01]  /*edb0*/  STSM.16.M88.4 [R141+0x6000], R32 ;  /* 0x006000208d007844 */ /* 0x0001e20000000200 */
[----:B------:R-:W-:Y:S01]  /*edc0*/  FADD.FTZ R4, R64, R3 ;  /* 0x0000000340047221 */ /* 0x000fe20000010000 */
[----:B------:R2:W-:Y:S06]  /*edd0*/  MEMBAR.ALL.CTA ;  /* 0x0000000000007992 */ /* 0x0005ec0000008000 */
[----:B--2---:R-:W2:Y:S01]  /*ede0*/  FENCE.VIEW.ASYNC.S ;  /* 0x00000000000073c6 */ /* 0x004ea20000000000 */
[----:B------:R-:W-:Y:S01]  /*edf0*/  FADD.FTZ R10, R58, R5 ;  /* 0x000000053a0a7221 */ /* 0x000fe20000010000 */
[----:B------:R-:W-:-:S03]  /*ee00*/  FADD.FTZ R3, R67, R4 ;  /* 0x0000000443037221 */ /* 0x000fc60000010000 */
[----:B------:R-:W-:Y:S01]  /*ee10*/  FADD.FTZ R5, R61, R10 ;  /* 0x0000000a3d057221 */ /* 0x000fe20000010000 */
[----:B------:R-:W-:Y:S01]  /*ee20*/  FADD.FTZ R68, R68, R3 ;  /* 0x0000000344447221 */ /* 0x000fe20000010000 */
[----:B------:R-:W-:Y:S01]  /*ee30*/  PLOP3.LUT P3, PT, PT, PT, UP0, 0x40, 0x0 ;  /* 0x000000000000781c */ /* 0x000fe20003f6e808 */
[----:B------:R-:W-:-:S04]  /*ee40*/  @P2 IMAD.HI.U32 R14, R89, R14, RZ ;  /* 0x0000000e590e2227 */ /* 0x000fc800078e00ff */
[----:B------:R-:W-:Y:S01]  /*ee50*/  FADD.FTZ R0, R0, R5 ;  /* 0x0000000500007221 */ /* 0x000fe20000010000 */
[----:B------:R-:W-:-:S03]  /*ee60*/  FADD.FTZ R73, R73, R68 ;  /* 0x0000004449497221 */ /* 0x000fc60000010000 */
[----:B------:R-:W-:Y:S01]  /*ee70*/  FADD.FTZ R41, R41, R0 ;  /* 0x0000000029297221 */ /* 0x000fe20000010000 */
[----:B------:R-:W-:Y:S01]  /*ee80*/  IMAD.MOV.U32 R0, RZ, RZ, R89 ;  /* 0x000000ffff007224 */ /* 0x000fe200078e0059 */
[----:B-1----:R-:W-:Y:S01]  /*ee90*/  @P2 SHF.R.U32.HI R0, RZ, R15, R14 ;  /* 0x0000000fff002219 */ /* 0x002fe2000001160e */
[----:B------:R-:W-:Y:S01]  /*eea0*/  FADD.FTZ R60, R60, R73 ;  /* 0x000000493c3c7221 */ /* 0x000fe20000010000 */
[----:B------:R-:W-:-:S03]  /*eeb0*/  FADD.FTZ R4, R42, R41 ;  /* 0x000000292a047221 */ /* 0x000fc60000010000 */
[----:B------:R-:W-:Y:S01]  /*eec0*/  FADD.FTZ R3, R59, R60 ;  /* 0x0000003c3b037221 */ /* 0x000fe20000010000 */
[----:B------:R-:W-:Y:S02]  /*eed0*/  IMAD.IADD R113, R113, 0x1, R0 ;  /* 0x0000000171717824 */ /* 0x000fe400078e0200 */
[----:B------:R-:W-:Y:S01]  /*eee0*/  FADD.FTZ R4, R49, R4 ;  /* 0x0000000431047221 */ /* 0x000fe20000010000 */
[----:B------:R-:W-:Y:S02]  /*eef0*/  VIADD R0, R88, 0xfffffffe ;  /* 0xfffffffe58007836 */ /* 0x000fe40000000000 */
[----:B------:R-:W-:Y:S01]  /*ef00*/  FADD.FTZ R3, R76, R3 ;  /* 0x000000034c037221 */ /* 0x000fe20000010000 */
[----:B------:R-:W-:Y:S01]  /*ef10*/  VIADD R5, R113, UR6 ;  /* 0x0000000671057c36 */ /* 0x000fe20008000000 */
[----:B--2---:R-:W-:Y:S01]  /*ef20*/  NOP ;  /* 0x0000000000007918 */ /* 0x004fe20000000000 */
[----:B0-----:R-:W-:Y:S05]  /*ef30*/  @P3 BRA `(.L_x_11421) ;  /* 0x0000000000543947 */ /* 0x001fea0003800000 */
[C---:B------:R-:W-:Y:S01]  /*ef40*/  ISETP.GT.AND P3, PT, R113.reuse, RZ, PT ;  /* 0x000000ff7100720c */ /* 0x040fe20003f64270 */
[----:B------:R-:W-:Y:S01]  /*ef50*/  BSSY B0, `(.L_x_11422) ;  /* 0x0000010000007945 */ /* 0x000fe20003800000 */
[----:B------:R-:W-:-:S11]  /*ef60*/  VIADD R10, R113, 0xffffffff ;  /* 0xffffffff710a7836 */ /* 0x000fd60000000000 */
[----:B------:R-:W-:Y:S05]  /*ef70*/  @P3 BRA `(.L_x_11423) ;  /* 0x0000000000203947 */ /* 0x000fea0003800000 */
[----:B------:R-:W-:Y:S01]  /*ef80*/  UISETP.NE.AND UP1, UPT, UR7, 0x1, UPT ;  /* 0x000000010700788c */ /* 0x000fe2000bf25270 */
[----:B------:R-:W-:-:S05]  /*ef90*/  IMAD.MOV R10, RZ, RZ, -R113 ;  /* 0x000000ffff0a7224 */ /* 0x000fca00078e0a71 */
[----:B------:R-:W-:-:S05]  /*efa0*/  PLOP3.LUT P3, PT, PT, PT, UP1, 0x80, 0x0 ;  /* 0x000000000000781c */ /* 0x000fca0003f6f018 */
[----:B------:R-:W-:-:S08]  /*efb0*/  @UP1 ULDC.64 UR4, c[0x0][0x9e8] ;  /* 0x00027a0000041ab9 */ /* 0x000fd00000000a00 */
[----:B------:R-:W-:-:S05]  /*efc0*/  @P3 IMAD.HI.U32 R11, R10, UR4, RZ ;  /* 0x000000040a0b3c27 */ /* 0x000fca000f8e00ff */
[----:B------:R-:W-:-:S04]  /*efd0*/  @P3 SHF.R.U32.HI R10, RZ, UR5, R11 ;  /* 0x00000005ff0a3c19 */ /* 0x000fc8000801160b */
[----:B------:R-:W-:Y:S01]  /*efe0*/  LOP3.LUT R10, RZ, R10, RZ, 0x33, !PT ;  /* 0x0000000aff0a7212 */ /* 0x000fe200078e33ff */
[----:B------:R-:W-:Y:S06]  /*eff0*/  BRA `(.L_x_11424) ;  /* 0x0000000000147947 */ /* 0x000fec0003800000 */
.L_x_11423:
[----:B------:R-:W-:-:S06]  /*f000*/  UISETP.NE.AND UP1, UPT, UR7, 0x1, UPT ;  /* 0x000000010700788c */ /* 0x000fcc000bf25270 */
[----:B------:R-:W-:-:S05]  /*f010*/  PLOP3.LUT P3, PT, PT, PT, UP1, 0x80, 0x0 ;  /* 0x000000000000781c */ /* 0x000fca0003f6f018 */
[----:B------:R-:W-:-:S08]  /*f020*/  @UP1 ULDC.64 UR4, c[0x0][0x9e8] ;  /* 0x00027a0000041ab9 */ /* 0x000fd00000000a00 */
[----:B------:R-:W-:-:S05]  /*f030*/  @P3 IMAD.HI.U32 R11, R10, UR4, RZ ;  /* 0x000000040a0b3c27 */ /* 0x000fca000f8e00ff */
[----:B------:R-:W-:-:S07]  /*f040*/  @P3 SHF.R.U32.HI R10, RZ, UR5, R11 ;  /* 0x00000005ff0a3c19 */ /* 0x000fce000801160b */
.L_x_11424:
[----:B------:R-:W-:Y:S05]  /*f050*/  BSYNC B0 ;  /* 0x0000000000007941 */ /* 0x000fea0003800000 */
.L_x_11422:
[----:B------:R-:W-:-:S04]  /*f060*/  IMAD.U32 R11, RZ, RZ, UR7 ;  /* 0x00000007ff0b7e24 */ /* 0x000fc8000f8e00ff */
[----:B------:R-:W-:-:S05]  /*f070*/  IMAD R10, R10, R11, UR7 ;  /* 0x000000070a0a7e24 */ /* 0x000fca000f8e020b */
[----:B------:R-:W-:-:S07]  /*f080*/  VIMNMX R5, R5, R10, PT ;  /* 0x0000000a05057248 */ /* 0x000fce0003fe0100 */
.L_x_11421:
[----:B------:R-:W2:Y:S01]  /*f090*/  LDL R11, [R1+0x44] ;  /* 0x00004400010b7983 */ /* 0x000ea20000100800 */
        /* <DEDUP_REMOVED lines=10> */
[----:B------:R-:W-:Y:S01]  /*f140*/  ULDC UR6, c[0x0][0x988] ;  /* 0x0002620000067ab9 */ /* 0x000fe20000000800 */
[----:B------:R-:W-:Y:S01]  /*f150*/  ULDC UR50, c[0x0][0x9e0] ;  /* 0x0002780000327ab9 */ /* 0x000fe20000000800 */
[----:B------:R-:W-:Y:S01]  /*f160*/  ULDC UR43, c[0x0][0x9e0] ;  /* 0x00027800002b7ab9 */ /* 0x000fe20000000800 */
        /* <DEDUP_REMOVED lines=24> */
[----:B--2---:R-:W-:-:S04]  /*f2f0*/  VIMNMX R11, R11, R10, !PT ;  /* 0x0000000a0b0b7248 */ /* 0x004fc80007fe0100 */
[----:B------:R-:W-:Y:S01]  /*f300*/  ISETP.GE.AND P3, PT, R0, R11, PT ;  /* 0x0000000b0000720c */ /* 0x000fe20003f66270 */
[----:B------:R0:W-:-:S12]  /*f310*/  STL [R1+0x8], R11 ;  /* 0x0000080b01007387 */ /* 0x0001d80000100800 */
[----:B0-----:R-:W-:Y:S05]  /*f320*/  @!P3 BRA `(.L_x_11425) ;  /* 0x0000003800e4b947 */ /* 0x001fea0003800000 */
[----:B------:R-:W-:-:S07]  /*f330*/  IMAD.MOV.U32 R135, RZ, RZ, RZ ;  /* 0x000000ffff877224 */ /* 0x000fce00078e00ff */
.L_x_11443:
        /* <DEDUP_REMOVED lines=10> */
.L_x_11427:
[----:B------:R-:W-:Y:S01]  /*f3e0*/  IMAD R11, R20, 0x8, R2 ;  /* 0x00000008140b7824 */ /* 0x000fe200078e0202 */
[----:B------:R-:W-:-:S04]  /*f3f0*/  SHF.L.U32 R10, R5, 0x1f, RZ ;  /* 0x0000001f050a7819 */ /* 0x000fc800000006ff */
[----:B------:R0:W1:Y:S01]  /*f400*/  SYNCS.PHASECHK.TRANS64.TRYWAIT P4, [R11+URZ+0x2d830], R10 ;  /* 0x02d8300a0b0075a7 */ /* 0x000062000808017f */
[----:B------:R-:W-:Y:S05]  /*f410*/  @!P0 BRA `(.L_x_11428) ;  /* 0x0000000000048947 */ /* 0x000fea0003800000 */
[----:B------:R-:W-:Y:S01]  /*f420*/  BPT.TRAP 0x1 ;  /* 0x000000040000795c */ /* 0x000fe20000300000 */
.L_x_11428:
[----:B------:R-:W-:Y:S04]  /*f430*/  BSSY B0, `(.L_x_11426) ;  /* 0x0000004000007945 */ /* 0x000fe80003800000 */
[----:B-1----:R-:W-:Y:S05]  /*f440*/  @P4 BRA `(.L_x_11429) ;  /* 0x0000000000084947 */ /* 0x002fea0003800000 */
[----:B------:R-:W1:Y:S02]  /*f450*/  SYNCS.PHASECHK.TRANS64.TRYWAIT P4, [R11+URZ+0x2d830], R10 ;  /* 0x02d8300a0b0075a7 */ /* 0x000e64000808017f */
[----:B-1----:R-:W-:Y:S05]  /*f460*/  @!P4 BRA `(.L_x_11430) ;  /* 0x000001540078c947 */ /* 0x002fea0003800000 */
.L_x_11429:
[----:B------:R-:W-:Y:S05]  /*f470*/  BSYNC B0 ;  /* 0x0000000000007941 */ /* 0x000fea0003800000 */
.L_x_11426:
[----:B01----:R-:W0:Y:S01]  /*f480*/  S2R R10, SR_TID.X ;  /* 0x00000000000a7919 */ /* 0x003e220000002100 */
[----:B------:R-:W-:Y:S05]  /*f490*/  WARPSYNC.ALL ;  /* 0x0000000000007948 */ /* 0x000fea0003800000 */
[----:B------:R-:W-:Y:S01]  /*f4a0*/  IMAD.MOV.U32 R11, RZ, RZ, -0x7fffffe0 ;  /* 0x80000020ff0b7424 */ /* 0x000fe200078e00ff */
[----:B------:R-:W-:Y:S01]  /*f4b0*/  R2UR UR8, R6 ;  /* 0x00000000060872ca */ /* 0x000fe200000e0000 */
[----:B------:R-:W-:Y:S01]  /*f4c0*/  IMAD.MOV.U32 R25, RZ, RZ, -0x7fffffe0 ;  /* 0x80000020ff197424 */ /* 0x000fe200078e00ff */
[----:B------:R-:W-:Y:S01]  /*f4d0*/  R2UR UR9, R7 ;  /* 0x00000000070972ca */ /* 0x000fe200000e0000 */
[----:B------:R-:W-:Y:S01]  /*f4e0*/  IMAD.MOV.U32 R27, RZ, RZ, -0x7fffffe0 ;  /* 0x80000020ff1b7424 */ /* 0x000fe200078e00ff */
[----:B------:R-:W-:Y:S01]  /*f4f0*/  R2UR UR11, R11 ;  /* 0x000000000b0b72ca */ /* 0x000fe200000e0000 */
[----:B------:R-:W-:Y:S01]  /*f500*/  IMAD.MOV.U32 R15, RZ, RZ, -0x7fffffe0 ;  /* 0x80000020ff0f7424 */ /* 0x000fe200078e00ff */
        /* <DEDUP_REMOVED lines=10> */
[----:B0-----:R-:W-:Y:S01]  /*f5b0*/  SHF.R.U32.HI R14, RZ, 0x7, R10 ;  /* 0x00000007ff0e7819 */ /* 0x001fe2000001160a */
[----:B------:R-:W-:Y:S01]  /*f5c0*/  IMAD R10, R20, 0x600, R157 ;  /* 0x00000600140a7824 */ /* 0x000fe200078e029d */
[----:B------:R-:W-:Y:S02]  /*f5d0*/  R2UR UR24, R146 ;  /* 0x00000000921872ca */ /* 0x000fe400000e0000 */
[----:B------:R-:W-:Y:S01]  /*f5e0*/  R2UR UR25, R147 ;  /* 0x00000000931972ca */ /* 0x000fe200000e0000 */
[----:B------:R-:W-:Y:S01]  /*f5f0*/  VIADD R21, R14, 0x8 ;  /* 0x000000080e157836 */ /* 0x000fe20000000000 */
[C---:B------:R-:W-:Y:S01]  /*f600*/  R2UR UR10, R10.reuse ;  /* 0x000000000a0a72ca */ /* 0x040fe200000e0000 */
[C---:B------:R-:W-:Y:S01]  /*f610*/  VIADD R24, R10.reuse, 0x2 ;  /* 0x000000020a187836 */ /* 0x040fe20000000000 */
[----:B------:R-:W-:Y:S01]  /*f620*/  R2UR UR31, R11 ;  /* 0x000000000b1f72ca */ /* 0x000fe200000e0000 */
[C---:B------:R-:W-:Y:S01]  /*f630*/  VIADD R26, R10.reuse, 0x400 ;  /* 0x000004000a1a7836 */ /* 0x040fe20000000000 */
[----:B------:R0:W-:Y:S01]  /*f640*/  BAR.SYNC.DEFER_BLOCKING R21, 0x100 ;  /* 0x000400150000751d */ /* 0x0001e20000010000 */
[----:B------:R-:W-:Y:S01]  /*f650*/  VIADD R14, R10, 0x200 ;  /* 0x000002000a0e7836 */ /* 0x000fe20000000000 */
[----:B------:R-:W-:Y:S01]  /*f660*/  R2UR UR14, R24 ;  /* 0x00000000180e72ca */ /* 0x000fe200000e0000 */
[----:B------:R-:W-:Y:S01]  /*f670*/  VIADD R24, R10, 0x202 ;  /* 0x000002020a187836 */ /* 0x000fe20000000000 */
[----:B------:R-:W-:Y:S01]  /*f680*/  R2UR UR26, R26 ;  /* 0x000000001a1a72ca */ /* 0x000fe200000e0000 */
[----:B------:R-:W-:Y:S01]  /*f690*/  VIADD R10, R10, 0x402 ;  /* 0x000004020a0a7836 */ /* 0x000fe20000000000 */
[----:B------:R-:W-:-:S02]  /*f6a0*/  R2UR UR18, R14 ;  /* 0x000000000e1272ca */ /* 0x000fc400000e0000 */
[----:B------:R-:W-:Y:S02]  /*f6b0*/  R2UR UR22, R24 ;  /* 0x00000000181672ca */ /* 0x000fe400000e0000 */
[----:B------:R-:W-:Y:S02]  /*f6c0*/  R2UR UR30, R10 ;  /* 0x000000000a1e72ca */ /* 0x000fe400000e0000 */
[----:B------:R-:W-:Y:S02]  /*f6d0*/  R2UR UR28, R8 ;  /* 0x00000000081c72ca */ /* 0x000fe400000e0000 */
[----:B------:R-:W-:Y:S01]  /*f6e0*/  R2UR UR29, R9 ;  /* 0x00000000091d72ca */ /* 0x000fe200000e0000 */
        /* <DEDUP_REMOVED lines=21> */
.L_x_11432:
[----:B------:R-:W-:Y:S01]  /*f840*/  SHF.L.U32 R10, R18, 0x1f, RZ ;  /* 0x0000001f120a7819 */ /* 0x000fe200000006ff */
[----:B------:R-:W-:-:S04]  /*f850*/  IMAD R11, R16, 0x8, R2 ;  /* 0x00000008100b7824 */ /* 0x000fc800078e0202 */
[----:B------:R0:W1:Y:S01]  /*f860*/  SYNCS.PHASECHK.TRANS64.TRYWAIT P3, [R11+URZ+0x2d850], R10 ;  /* 0x02d8500a0b0075a7 */ /* 0x000062000806017f */
[----:B------:R-:W-:Y:S05]  /*f870*/  @!P0 BRA `(.L_x_11433) ;  /* 0x0000000000048947 */ /* 0x000fea0003800000 */
[----:B------:R-:W-:Y:S01]  /*f880*/  BPT.TRAP 0x1 ;  /* 0x000000040000795c */ /* 0x000fe20000300000 */
.L_x_11433:
[----:B-1----:R-:W-:Y:S05]  /*f890*/  @P3 BRA `(.L_x_11431) ;  /* 0x0000000000083947 */ /* 0x002fea0003800000 */
[----:B------:R-:W1:Y:S02]  /*f8a0*/  SYNCS.PHASECHK.TRANS64.TRYWAIT P3, [R11+URZ+0x2d850], R10 ;  /* 0x02d8500a0b0075a7 */ /* 0x000e64000806017f */
[----:B-1----:R-:W-:Y:S05]  /*f8b0*/  @!P3 BRA `(.L_x_11434) ;  /* 0x000001500078b947 */ /* 0x002fea0003800000 */
.L_x_11431:
[----:B------:R-:W2:Y:S01]  /*f8c0*/  LDL R18, [R1+0x18] ;  /* 0x0000180001127983 */ /* 0x000ea20000100800 */
[----:B01----:R-:W0:Y:S03]  /*f8d0*/  @P2 LDC R11, c[0x0][0x44c] ;  /* 0x00011300ff0b2b82 */ /* 0x003e260000000800 */
[----:B------:R-:W2:Y:S04]  /*f8e0*/  LDL R14, [R1+0x40] ;  /* 0x00004000010e7983 */ /* 0x000ea80000100800 */
[----:B------:R-:W3:Y:S01]  /*f8f0*/  LDL R21, [R1+0x1c] ;  /* 0x00001c0001157983 */ /* 0x000ee20000100800 */
[----:B------:R-:W1:Y:S01]  /*f900*/  @P2 LDC R10, c[0x0][0x450] ;  /* 0x00011400ff0a2b82 */ /* 0x000e620000000800 */
[----:B------:R-:W-:Y:S05]  /*f910*/  WARPSYNC.ALL ;  /* 0x0000000000007948 */ /* 0x000fea0003800000 */
[----:B------:R-:W-:Y:S01]  /*f920*/  WARPGROUP.ARRIVE ;  /* 0x00000000000079c5 */ /* 0x000fe20000000000 */
[----:B------:R-:W-:Y:S01]  /*f930*/  UMOV UR9, 0x40000040 ;  /* 0x4000004000097882 */ /* 0x000fe20000000000 */
[----:B------:R-:W-:Y:S01]  /*f940*/  IMAD.MOV.U32 R15, RZ, RZ, -0x7fffffe0 ;  /* 0x80000020ff0f7424 */ /* 0x000fe200078e00ff */
[----:B------:R-:W-:Y:S01]  /*f950*/  UMOV UR13, 0x40000040 ;  /* 0x40000040000d7882 */ /* 0x000fe20000000000 */
[----:B------:R-:W-:Y:S01]  /*f960*/  UMOV UR17, 0x40000040 ;  /* 0x4000004000117882 */ /* 0x000fe20000000000 */
[----:B------:R-:W-:Y:S01]  /*f970*/  UMOV UR21, 0x40000040 ;  /* 0x4000004000157882 */ /* 0x000fe20000000000 */
[----:B------:R-:W-:Y:S01]  /*f980*/  UMOV UR25, 0x40000040 ;  /* 0x4000004000197882 */ /* 0x000fe20000000000 */
[C---:B------:R-:W-:Y:S01]  /*f990*/  R2UR UR15, R15.reuse ;  /* 0x000000000f0f72ca */ /* 0x040fe200000e0000 */
[----:B------:R-:W-:Y:S01]  /*f9a0*/  UMOV UR29, 0x40000040 ;  /* 0x40000040001d7882 */ /* 0x000fe20000000000 */
[C---:B------:R-:W-:Y:S01]  /*f9b0*/  R2UR UR19, R15.reuse ;  /* 0x000000000f1372ca */ /* 0x040fe200000e0000 */
[----:B------:R-:W-:Y:S01]  /*f9c0*/  UMOV UR33, 0x40000040 ;  /* 0x4000004000217882 */ /* 0x000fe20000000000 */
[C---:B------:R-:W-:Y:S01]  /*f9d0*/  R2UR UR23, R15.reuse ;  /* 0x000000000f1772ca */ /* 0x040fe200000e0000 */
[----:B------:R-:W4:Y:S01]  /*f9e0*/  S2R R144, SR_TID.X ;  /* 0x0000000000907919 */ /* 0x000f220000002100 */
[C---:B------:R-:W-:Y:S01]  /*f9f0*/  R2UR UR27, R15.reuse ;  /* 0x000000000f1b72ca */ /* 0x040fe200000e0000 */
[----:B------:R-:W-:Y:S01]  /*fa00*/  FMUL.FTZ R84, R84, UR51 ;  /* 0x0000003354547c20 */ /* 0x000fe20008410000 */
        /* <DEDUP_REMOVED lines=21> */
[----:B------:R-:W0:Y:S01]  /*fb60*/  MUFU.TANH R27, R27 ;  /* 0x0000001b001b7308 */ /* 0x000e220000002400 */
[----:B----4-:R-:W-:-:S02]  /*fb70*/  SHF.R.U32.HI R143, RZ, 0x7, R144 ;  /* 0x00000007ff8f7819 */ /* 0x010fc40000011690 */
[----:B------:R-:W-:-:S05]  /*fb80*/  ISETP.GE.U32.AND P3, PT, R144, 0x180, PT ;  /* 0x000001809000780c */ /* 0x000fca0003f66070 */
        /* <DEDUP_REMOVED lines=17> */
[----:B--2---:R-:W-:-:S04]  /*fca0*/  IMAD.IADD R18, R14, 0x1, R18 ;  /* 0x000000010e127824 */ /* 0x004fc800078e0212 */
[----:B0-----:R-:W-:-:S05]  /*fcb0*/  @P2 IMAD.HI.U32 R11, R18, R11, RZ ;  /* 0x0000000b120b2227 */ /* 0x001fca00078e00ff */
[----:B-1----:R-:W-:Y:S01]  /*fcc0*/  @P2 SHF.R.U32.HI R18, RZ, R10, R11 ;  /* 0x0000000aff122219 */ /* 0x002fe2000001160b */
[----:B------:R-:W-:Y:S02]  /*fcd0*/  IMAD.MOV.U32 R11, RZ, RZ, -0x7fffffe0 ;  /* 0x80000020ff0b7424 */ /* 0x000fe400078e00ff */
[----:B------:R-:W-:Y:S02]  /*fce0*/  VIADD R10, R2, 0x400 ;  /* 0x00000400020a7836 */ /* 0x000fe40000000000 */
[----:B------:R-:W0:Y:S01]  /*fcf0*/  SHFL.IDX PT, R145, R18, RZ, 0x1c1f ;  /* 0x001c1fff12917589 */ /* 0x000e2200000e0000 */
[----:B------:R-:W-:Y:S01]  /*fd00*/  R2UR UR11, R11 ;  /* 0x000000000b0b72ca */ /* 0x000fe200000e0000 */
[----:B---3--:R-:W-:Y:S01]  /*fd10*/  IMAD R11, R21, 0x2000, R2 ;  /* 0x00002000150b7824 */ /* 0x008fe200078e0202 */
[----:B------:R-:W-:Y:S01]  /*fd20*/  SHF.R.U32.HI R10, RZ, 0x4, R10 ;  /* 0x00000004ff0a7819 */ /* 0x000fe2000001160a */
[----:B------:R-:W-:Y:S01]  /*fd30*/  FMUL.FTZ R21, R28, UR51 ;  /* 0x000000331c157c20 */ /* 0x000fe20008410000 */
[----:B------:R-:W-:Y:S01]  /*fd40*/  FMUL.FTZ R28, R33, UR51 ;  /* 0x00000033211c7c20 */ /* 0x000fe20008410000 */
[----:B------:R-:W-:Y:S01]  /*fd50*/  FMUL.FTZ R33, R38, UR51 ;  /* 0x0000003326217c20 */ /* 0x000fe20008410000 */
[----:B------:R-:W-:Y:S01]  /*fd60*/  R2UR UR8, R11 ;  /* 0x000000000b0872ca */ /* 0x000fe200000e0000 */
[----:B------:R-:W-:Y:S01]  /*fd70*/  IMAD.MOV.U32 R11, RZ, RZ, -0x7fffffe0 ;  /* 0x80000020ff0b7424 */ /* 0x000fe200078e00ff */
        /* <DEDUP_REMOVED lines=11> */
[----:B------:R-:W-:Y:S01]  /*fe30*/  UIADD3 UR8, UR8, 0x21800, URZ ;  /* 0x0002180008087890 */ /* 0x000fe2000fffe03f */
[----:B------:R-:W-:Y:S01]  /*fe40*/  FMUL.FTZ R68, R71, UR51 ;  /* 0x0000003347447c20 */ /* 0x000fe20008410000 */
[C---:B------:R-:W-:Y:S01]  /*fe50*/  VIADD R14, R10.reuse, 0x40 ;  /* 0x000000400a0e7836 */ /* 0x040fe20000000000 */
[----:B------:R-:W-:Y:S01]  /*fe60*/  R2UR UR10, R10 ;  /* 0x000000000a0a72ca */ /* 0x000fe200000e0000 */
[----:B------:R-:W-:Y:S01]  /*fe70*/  USHF.R.U32.HI UR8, URZ, 0x4, UR8 ;  /* 0x000000043f087899 */ /* 0x000fe20008011608 */
[----:B------:R-:W-:Y:S01]  /*fe80*/  FMUL.FTZ R71, R74, UR51 ;  /* 0x000000334a477c20 */ /* 0x000fe20008410000 */
[----:B------:R-:W-:Y:S01]  /*fe90*/  FMUL.FTZ R74, R77, UR51 ;  /* 0x000000334d4a7c20 */ /* 0x000fe20008410000 */
[----:B------:R-:W-:Y:S01]  /*fea0*/  R2UR UR14, R14 ;  /* 0x000000000e0e72ca */ /* 0x000fe200000e0000 */
[----:B------:R-:W-:Y:S01]  /*feb0*/  ULOP3.LUT UR8, UR8, 0x3fff, URZ, 0xc0, !UPT ;  /* 0x00003fff08087892 */ /* 0x000fe2000f8ec03f */
[----:B------:R-:W-:-:S02]  /*fec0*/  VIADD R14, R10, 0x80 ;  /* 0x000000800a0e7836 */ /* 0x000fc40000000000 */
[----:B------:R-:W-:Y:S01]  /*fed0*/  FMUL.FTZ R77, R80, UR51 ;  /* 0x00000033504d7c20 */ /* 0x000fe20008410000 */
[----:B------:R-:W-:Y:S01]  /*fee0*/  FMUL.FTZ R80, R82, UR51 ;  /* 0x0000003352507c20 */ /* 0x000fe20008410000 */
[----:B------:R-:W-:Y:S01]  /*fef0*/  ULOP3.LUT UR8, UR8, 0x10000, URZ, 0xfc, !UPT ;  /* 0x0001000008087892 */ /* 0x000fe2000f8efc3f */
[----:B------:R-:W-:Y:S01]  /*ff00*/  IMAD.SHL.U32 R82, R0, 0x80, RZ ;  /* 0x0000008000527824 */ /* 0x000fe200078e00ff */
[----:B------:R-:W-:Y:S01]  /*ff10*/  R2UR UR18, R14 ;  /* 0x000000000e1272ca */ /* 0x000fe200000e0000 */
[----:B------:R-:W-:Y:S01]  /*ff20*/  VIADD R14, R10, 0xc0 ;  /* 0x000000c00a0e7836 */ /* 0x000fe20000000000 */
[----:B------:R-:W-:Y:S01]  /*ff30*/  UIADD3 UR12, UR8, 0x2, URZ ;  /* 0x00000002080c7890 */ /* 0x000fe2000fffe03f */
[----:B------:R-:W1:Y:S01]  /*ff40*/  MUFU.TANH R21, R21 ;  /* 0x0000001500157308 */ /* 0x000e620000002400 */
[----:B------:R-:W-:Y:S02]  /*ff50*/  UIADD3 UR16, UR8, 0x4, URZ ;  /* 0x0000000408107890 */ /* 0x000fe4000fffe03f */
[----:B------:R-:W-:Y:S01]  /*ff60*/  R2UR UR22, R14 ;  /* 0x000000000e1672ca */ /* 0x000fe200000e0000 */
[----:B------:R-:W-:Y:S01]  /*ff70*/  HGMMA.64x96x16.F32 R88, gdesc[UR8].tnspB, R88, gsb0 ;  /* 0x41600000085879f0 */ /* 0x000fe20008000858 */
[----:B------:R-:W-:Y:S01]  /*ff80*/  UIADD3 UR20, UR8, 0x6, URZ ;  /* 0x0000000608147890 */ /* 0x000fe2000fffe03f */
[----:B------:R-:W-:Y:S01]  /*ff90*/  VIADD R14, R10, 0x100 ;  /* 0x000001000a0e7836 */ /* 0x000fe20000000000 */
[----:B------:R-:W-:Y:S01]  /*ffa0*/  UIADD3 UR24, UR8, 0x600, URZ ;  /* 0x0000060008187890 */ /* 0x000fe2000fffe03f */
[----:B------:R-:W-:Y:S01]  /*ffb0*/  R2UR UR11, R11 ;  /* 0x000000000b0b72ca */ /* 0x000fe200000e0000 */
[----:B------:R-:W-:Y:S01]  /*ffc0*/  UIADD3 UR28, UR8, 0x602, URZ ;  /* 0x00000602081c7890 */ /* 0x000fe2000fffe03f */
[----:B------:R-:W-:Y:S01]  /*ffd0*/  FMUL.FTZ R11, R25, UR51 ;  /* 0x00000033190b7c20 */ /* 0x000fe20008410000 */
[----:B------:R-:W-:Y:S01]  /*ffe0*/  R2UR UR26, R14 ;  /* 0x000000000e1a72ca */ /* 0x000fe200000e0000 */
[----:B------:R-:W-:Y:S01]  /*fff0*/  VIADD R14, R10, 0x140 ;  /* 0x000001400a0e7836 */ /* 0x000fe20000000000 */
[----:B------:R-:W-:Y:S01]  /*10000*/  UIADD3 UR32, UR8, 0x604, URZ ;  /* 0x0000060408207890 */ /* 0x000fe2000fffe03f */
[----:B------:R-:W-:Y:S01]  /*10010*/  FMUL.FTZ R25, R30, UR51 ;  /* 0x000000331e197c20 */ /* 0x000fe20008410000 */
[----:B------:R-:W-:Y:S01]  /*10020*/  UIADD3 UR8, UR8, 0x606, URZ ;  /* 0x0000060608087890 */ /* 0x000fe2000fffe03f */
[----:B------:R-:W-:Y:S01]  /*10030*/  FMUL.FTZ R30, R35, UR51 ;  /* 0x00000033231e7c20 */ /* 0x000fe20008410000 */
[----:B------:R-:W-:Y:S01]  /*10040*/  R2UR UR30, R14 ;  /* 0x000000000e1e72ca */ /* 0x000fe200000e0000 */
[C---:B------:R-:W-:Y:S01]  /*10050*/  VIADD R14, R10.reuse, 0x180 ;  /* 0x000001800a0e7836 */ /* 0x040fe20000000000 */
[----:B------:R-:W-:Y:S01]  /*10060*/  UMOV UR9, 0x40000040 ;  /* 0x4000004000097882 */ /* 0x000fe20000000000 */
[----:B------:R-:W-:-:S02]  /*10070*/  VIADD R10, R10, 0x1c0 ;  /* 0x000001c00a0a7836 */ /* 0x000fc40000000000 */
[----:B------:R-:W-:Y:S01]  /*10080*/  FMUL.FTZ R35, R40, UR51 ;  /* 0x0000003328237c20 */ /* 0x000fe20008410000 */
[----:B------:R-:W-:Y:S01]  /*10090*/  FMUL.FTZ R40, R45, UR51 ;  /* 0x000000332d287c20 */ /* 0x000fe20008410000 */
[----:B------:R-:W-:Y:S01]  /*100a0*/  R2UR UR34, R14 ;  /* 0x000000000e2272ca */ /* 0x000fe200000e0000 */
[----:B------:R-:W-:Y:S01]  /*100b0*/  FMUL.FTZ R45, R50, UR51 ;  /* 0x00000033322d7c20 */ /* 0x000fe20008410000 */
[----:B------:R-:W-:Y:S01]  /*100c0*/  R2UR UR10, R10 ;  /* 0x000000000a0a72ca */ /* 0x000fe200000e0000 */
[----:B------:R-:W-:Y:S02]  /*100d0*/  VIADD R50, R143, 0x9 ;  /* 0x000000098f327836 */ /* 0x000fe40000000000 */
[----:B------:R-:W-:Y:S01]  /*100e0*/  FMUL.FTZ R10, R24, UR51 ;  /* 0x00000033180a7c20 */ /* 0x000fe20008410000 */
[----:B------:R-:W-:Y:S01]  /*100f0*/  FMUL.FTZ R24, R29, UR51 ;  /* 0x000000331d187c20 */ /* 0x000fe20008410000 */
[----:B------:R-:W-:Y:S01]  /*10100*/  FMUL.FTZ R29, R34, UR51 ;  /* 0x00000033221d7c20 */ /* 0x000fe20008410000 */
[----:B------:R-:W-:Y:S01]  /*10110*/  FMUL.FTZ R34, R39, UR51 ;  /* 0x0000003327227c20 */ /* 0x000fe20008410000 */
[----:B------:R-:W-:Y:S01]  /*10120*/  SEL R50, R50, 0x9, !P3 ;  /* 0x0000000932327807 */ /* 0x000fe20005800000 */
        /* <DEDUP_REMOVED lines=19> */
[----:B------:R-:W-:Y:S01]  /*10260*/  PLOP3.LUT P3, PT, PT, PT, UP0, 0x40, 0x0 ;  /* 0x000000000000781c */ /* 0x000fe20003f6e808 */
[----:B------:R-:W2:Y:S08]  /*10270*/  MUFU.TANH R10, R10 ;  /* 0x0000000a000a7308 */ /* 0x000eb00000002400 */
[----:B------:R-:W3:Y:S08]  /*10280*/  MUFU.TANH R11, R11 ;  /* 0x0000000b000b7308 */ /* 0x000ef00000002400 */
        /* <DEDUP_REMOVED lines=8> */
[----:B------:R-:W-:Y:S07]  /*10310*/  HGMMA.64x96x16.F32 R88, gdesc[UR12].tnspB, R88, gsb0 ;  /* 0x416000000c5879f0 */ /* 0x000fee0008000858 */
        /* <DEDUP_REMOVED lines=44> */
[----:B------:R-:W-:Y:S03]  /*105e0*/  HGMMA.64x96x16.F32 R88, gdesc[UR24].tnspB, R88, gsb0 ;  /* 0x41600000185879f0 */ /* 0x000fe60008000858 */
[----:B------:R-:W-:Y:S02]  /*105f0*/  WARPGROUP.DEPBAR.LE gsb0, 0x0 ;  /* 0x00008000000079c5 */ /* 0x000fe40000010000 */
        /* <DEDUP_REMOVED lines=9> */
[----:B------:R5:W-:Y:S06]  /*10690*/  BAR.ARV R50, 0x100 ;  /* 0x000400320000751d */ /* 0x000bec0000002000 */
[----:B-----5:R-:W-:-:S04]  /*106a0*/  @!P1 IMAD R50, R20, 0x8, R2 ;  /* 0x0000000814329824 */ /* 0x020fc800078e0202 */
[----:B------:R-:W-:-:S05]  /*106b0*/  @!P1 VIADD R50, R50, 0x2d840 ;  /* 0x0002d84032329836 */ /* 0x000fca0000000000 */
[----:B------:R-:W-:-:S04]  /*106c0*/  @!P1 PRMT R50, RZ, 0x654, R50 ;  /* 0x00000654ff329816 */ /* 0x000fc80000000032 */
[----:B------:R5:W-:Y:S02]  /*106d0*/  @!P1 SYNCS.ARRIVE.TRANS64.RED.A1T0 RZ, [R50+URZ], RZ ;  /* 0x000000ff32ff99a7 */ /* 0x000be4000810043f */
[----:B-----5:R-:W-:-:S05]  /*106e0*/  IADD3 R50, -R82, 0x1, RZ ;  /* 0x0000000152327810 */ /* 0x020fca0007ffe1ff */
[----:B------:R-:W-:-:S05]  /*106f0*/  IMAD R50, R139, -0x2, R50 ;  /* 0xfffffffe8b327824 */ /* 0x000fca00078e0232 */
[----:B------:R-:W-:-:S05]  /*10700*/  IADD3 R50, -R22, R50, R138 ;  /* 0x0000003216327210 */ /* 0x000fca0007ffe18a */
[C---:B------:R-:W-:Y:S02]  /*10710*/  VIADD R144, R50.reuse, UR50 ;  /* 0x0000003232907c36 */ /* 0x040fe40008000000 */
[----:B------:R-:W-:Y:S02]  /*10720*/  VIADD R143, R50, UR52 ;  /* 0x00000034328f7c36 */ /* 0x000fe40008000000 */
[C---:B0-----:R-:W-:Y:S02]  /*10730*/  IMAD.IADD R87, R145.reuse, 0x1, R144 ;  /* 0x0000000191577824 */ /* 0x041fe400078e0290 */
[----:B------:R-:W-:Y:S01]  /*10740*/  IMAD.IADD R86, R145, 0x1, R143 ;  /* 0x0000000191567824 */ /* 0x000fe200078e028f */
[----:B-1234-:R-:W-:Y:S06]  /*10750*/  @P3 BRA `(.L_x_11435) ;  /* 0x0000000000583947 */ /* 0x01efec0003800000 */
        /* <DEDUP_REMOVED lines=12> */
.L_x_11437:
[----:B------:R-:W-:-:S05]  /*10820*/  IMAD.U32 R155, RZ, RZ, UR42 ;  /* 0x0000002aff9b7e24 */ /* 0x000fca000f8e00ff */
[----:B------:R-:W-:-:S13]  /*10830*/  ISETP.NE.AND P3, PT, R155, 0x1, PT ;  /* 0x000000019b00780c */ /* 0x000fda0003f65270 */
[----:B------:R-:W0:Y:S02]  /*10840*/  @P3 LDC.64 R50, c[0x0][0x9e8] ;  /* 0x00027a00ff323b82 */ /* 0x000e240000000a00 */
[----:B0-----:R-:W-:-:S05]  /*10850*/  @P3 IMAD.HI.U32 R50, R145, R50, RZ ;  /* 0x0000003291323227 */ /* 0x001fca00078e00ff */
[----:B------:R-:W-:-:S07]  /*10860*/  @P3 SHF.R.U32.HI R145, RZ, R51, R50 ;  /* 0x00000033ff913219 */ /* 0x000fce0000011632 */
.L_x_11438:
[----:B------:R-:W-:Y:S05]  /*10870*/  BSYNC B0 ;  /* 0x0000000000007941 */ /* 0x000fea0003800000 */
.L_x_11436:
[----:B------:R-:W-:-:S04]  /*10880*/  IMAD R145, R145, R155, -R82 ;  /* 0x0000009b91917224 */ /* 0x000fc800078e0a52 */
[----:B------:R-:W-:-:S05]  /*10890*/  IMAD R145, R139, -0x2, R145 ;  /* 0xfffffffe8b917824 */ /* 0x000fca00078e0291 */
[----:B------:R-:W-:Y:S02]  /*108a0*/  VIMNMX R86, R86, R145, !PT ;  /* 0x0000009156567248 */ /* 0x000fe40007fe0100 */
[----:B------:R-:W-:-:S07]  /*108b0*/  VIADDMNMX R87, R145, R155, R87, PT ;  /* 0x0000009b91577246 */ /* 0x000fce0003800157 */
.L_x_11435:
        /* <DEDUP_REMOVED lines=8> */
[----:B------:R-:W-:Y:S02]  /*10940*/  FSEL R51, R11, -INF , !P5 ;  /* 0xff8000000b337808 */ /* 0x000fe40006800000 */
[----:B------:R-:W-:Y:S02]  /*10950*/  ISETP.LT.OR P4, PT, R87, 0x9, P4 ;  /* 0x000000095700780c */ /* 0x000fe40002781670 */
[----:B------:R-:W-:Y:S02]  /*10960*/  ISETP.GT.AND P5, PT, R86, 0x9, P3 ;  /* 0x000000095600780c */ /* 0x000fe40001fa4270 */
[----:B------:R-:W-:-:S02]  /*10970*/  FSEL R21, R21, -INF , !P4 ;  /* 0xff80000015157808 */ /* 0x000fc40006000000 */
[----:B------:R-:W-:Y:S01]  /*10980*/  ISETP.GT.AND P4, PT, R86, 0x10, P3 ;  /* 0x000000105600780c */ /* 0x000fe20001f84270 */
[--C-:B0-----:R-:W-:Y:S01]  /*10990*/  IMAD.IADD R144, R144, 0x1, R18.reuse ;  /* 0x0000000190907824 */ /* 0x101fe200078e0212 */
[----:B------:R-:W-:Y:S01]  /*109a0*/  ISETP.LT.OR P5, PT, R87, 0xa, P5 ;  /* 0x0000000a5700780c */ /* 0x000fe20002fa1670 */
[----:B------:R-:W-:Y:S01]  /*109b0*/  IMAD.IADD R143, R143, 0x1, R18 ;  /* 0x000000018f8f7824 */ /* 0x000fe200078e0212 */
[----:B------:R-:W-:Y:S02]  /*109c0*/  ISETP.LT.OR P4, PT, R87, 0x11, P4 ;  /* 0x000000115700780c */ /* 0x000fe40002781670 */
[----:B------:R-:W-:Y:S02]  /*109d0*/  FSEL R24, R24, -INF , !P5 ;  /* 0xff80000018187808 */ /* 0x000fe40006800000 */
[----:B------:R-:W-:Y:S02]  /*109e0*/  FSEL R27, R27, -INF , !P4 ;  /* 0xff8000001b1b7808 */ /* 0x000fe40006000000 */
[----:B------:R-:W-:-:S02]  /*109f0*/  ISETP.GT.AND P4, PT, R86, 0x18, P3 ;  /* 0x000000185600780c */ /* 0x000fc40001f84270 */
[C---:B------:R-:W-:Y:S02]  /*10a00*/  ISETP.GT.AND P5, PT, R86.reuse, 0x11, P3 ;  /* 0x000000115600780c */ /* 0x040fe40001fa4270 */
[C---:B------:R-:W-:Y:S02]  /*10a10*/  ISETP.LT.OR P4, PT, R87.reuse, 0x19, P4 ;  /* 0x000000195700780c */ /* 0x040fe40002781670 */
[----:B------:R-:W-:Y:S02]  /*10a20*/  ISETP.LT.OR P5, PT, R87, 0x12, P5 ;  /* 0x000000125700780c */ /* 0x000fe40002fa1670 */
[----:B------:R-:W-:Y:S02]  /*10a30*/  FSEL R31, R31, -INF , !P4 ;  /* 0xff8000001f1f7808 */ /* 0x000fe40006000000 */
[----:B------:R-:W-:Y:S02]  /*10a40*/  ISETP.GT.AND P4, PT, R86, 0x20, P3 ;  /* 0x000000205600780c */ /* 0x000fe40001f84270 */
[----:B------:R-:W-:-:S02]  /*10a50*/  FSEL R28, R28, -INF , !P5 ;  /* 0xff8000001c1c7808 */ /* 0x000fc40006800000 */
[----:B------:R-:W-:Y:S02]  /*10a60*/  ISETP.LT.OR P4, PT, R87, 0x21, P4 ;  /* 0x000000215700780c */ /* 0x000fe40002781670 */
[C---:B------:R-:W-:Y:S02]  /*10a70*/  ISETP.GT.AND P5, PT, R86.reuse, 0x19, P3 ;  /* 0x000000195600780c */ /* 0x040fe40001fa4270 */
[----:B------:R-:W-:Y:S02]  /*10a80*/  FSEL R35, R35, -INF , !P4 ;  /* 0xff80000023237808 */ /* 0x000fe40006000000 */
[----:B------:R-:W-:Y:S02]  /*10a90*/  ISETP.GT.AND P4, PT, R86, 0x28, P3 ;  /* 0x000000285600780c */ /* 0x000fe40001f84270 */
[C---:B------:R-:W-:Y:S02]  /*10aa0*/  ISETP.LT.OR P5, PT, R87.reuse, 0x1a, P5 ;  /* 0x0000001a5700780c */ /* 0x040fe40002fa1670 */
[----:B------:R-:W-:-:S02]  /*10ab0*/  ISETP.LT.OR P4, PT, R87, 0x29, P4 ;  /* 0x000000295700780c */ /* 0x000fc40002781670 */
[----:B------:R-:W-:Y:S02]  /*10ac0*/  FSEL R32, R32, -INF , !P5 ;  /* 0xff80000020207808 */ /* 0x000fe40006800000 */
        /* <DEDUP_REMOVED lines=60> */
[----:B------:R-:W-:Y:S02]  /*10e90*/  ISETP.GT.AND P5, PT, R86, 0x71, P3 ;  /* 0x000000715600780c */ /* 0x000fe40001fa4270 */
[----:B------:R-:W-:Y:S02]  /*10ea0*/  FSEL R84, R84, -INF , !P4 ;  /* 0xff80000054547808 */ /* 0x000fe40006000000 */
[----:B------:R-:W-:Y:S02]  /*10eb0*/  PLOP3.LUT P4, PT, PT, PT, UP0, 0x40, 0x0 ;  /* 0x000000000000781c */ /* 0x000fe40003f8e808 */
[----:B------:R-:W-:-:S04]  /*10ec0*/  ISETP.LT.OR P5, PT, R87, 0x72, P5 ;  /* 0x000000725700780c */ /* 0x000fc80002fa1670 */
[----:B------:R-:W-:Y:S02]  /*10ed0*/  FSEL R78, R78, -INF , !P5 ;  /* 0xff8000004e4e7808 */ /* 0x000fe40006800000 */
[----:B------:R-:W-:-:S04]  /*10ee0*/  ISETP.GT.AND P5, PT, R86, 0x79, P3 ;  /* 0x000000795600780c */ /* 0x000fc80001fa4270 */
[----:B------:R-:W-:-:S04]  /*10ef0*/  ISETP.LT.OR P5, PT, R87, 0x7a, P5 ;  /* 0x0000007a5700780c */ /* 0x000fc80002fa1670 */
[----:B------:R-:W-:Y:S01]  /*10f00*/  FSEL R85, R85, -INF , !P5 ;  /* 0xff80000055557808 */ /* 0x000fe20006800000 */
[----:B------:R-:W-:Y:S08]  /*10f10*/  @P4 BRA `(.L_x_11439) ;  /* 0x0000000000584947 */ /* 0x000ff00003800000 */
        /* <DEDUP_REMOVED lines=12> */
.L_x_11441:
[----:B------:R-:W-:-:S05]  /*10fe0*/  IMAD.U32 R86, RZ, RZ, UR42 ;  /* 0x0000002aff567e24 */ /* 0x000fca000f8e00ff */
[----:B------:R-:W-:-:S13]  /*10ff0*/  ISETP.NE.AND P4, PT, R86, 0x1, PT ;  /* 0x000000015600780c */ /* 0x000fda0003f85270 */
[----:B------:R-:W0:Y:S02]  /*11000*/  @P4 LDC.64 R10, c[0x0][0x9e8] ;  /* 0x00027a00ff0a4b82 */ /* 0x000e240000000a00 */
[----:B0-----:R-:W-:-:S05]  /*11010*/  @P4 IMAD.HI.U32 R10, R18, R10, RZ ;  /* 0x0000000a120a4227 */ /* 0x001fca00078e00ff */
[----:B------:R-:W-:-:S07]  /*11020*/  @P4 SHF.R.U32.HI R18, RZ, R11, R10 ;  /* 0x0000000bff124219 */ /* 0x000fce000001160a */
.L_x_11442:
[----:B------:R-:W-:Y:S05]  /*11030*/  BSYNC B0 ;  /* 0x0000000000007941 */ /* 0x000fea0003800000 */
.L_x_11440:
[----:B------:R-:W-:-:S04]  /*11040*/  IMAD R18, R18, R86, -R82 ;  /* 0x0000005612127224 */ /* 0x000fc800078e0a52 */
[----:B------:R-:W-:-:S05]  /*11050*/  IMAD R18, R139, -0x2, R18 ;  /* 0xfffffffe8b127824 */ /* 0x000fca00078e0212 */
[----:B------:R-:W-:Y:S02]  /*11060*/  VIMNMX R143, R143, R18, !PT ;  /* 0x000000128f8f7248 */ /* 0x000fe40007fe0100 */
[----:B------:R-:W-:-:S07]  /*11070*/  VIADDMNMX R144, R18, R86, R144, PT ;  /* 0x0000005612907246 */ /* 0x000fce0003800190 */
.L_x_11439:
[----:B------:R-:W-:Y:S01]  /*11080*/  @!P1 IMAD R10, R16, 0x8, R2 ;  /* 0x00000008100a9824 */ /* 0x000fe200078e0202 */
[----:B------:R-:W2:Y:S01]  /*11090*/  LDL R86, [R1+0x20] ;  /* 0x0000200001567983 */ /* 0x000ea20000100800 */
[----:B------:R-:W-:Y:S02]  /*110a0*/  UMOV UR39, UR7 ;  /* 0x0000000700277c82 */ /* 0x000fe40008000000 */
[----:B------:R-:W-:-:S05]  /*110b0*/  @!P1 VIADD R10, R10, 0x2d860 ;  /* 0x0002d8600a0a9836 */ /* 0x000fca0000000000 */
        /* <DEDUP_REMOVED lines=38> */
[----:B------:R-:W-:-:S04]  /*11320*/  FSETP.NEU.FTZ.AND P4, PT, R10, -INF , PT ;  /* 0xff8000000a00780b */ /* 0x000fc80003f9d000 */
[----:B------:R-:W-:-:S05]  /*11330*/  FSEL R11, R10, RZ, P4 ;  /* 0x000000ff0a0b7208 */ /* 0x000fca0002000000 */
[----:B------:R-:W-:Y:S01]  /*11340*/  FADD.FTZ R12, -R11, R12 ;  /* 0x0000000c0b0c7221 */ /* 0x000fe20000010100 */
[----:B------:R-:W-:-:S03]  /*11350*/  FMUL.FTZ R11, R10, UR39 ;  /* 0x000000270a0b7c20 */ /* 0x000fc60008410000 */
[----:B------:R-:W-:Y:S02]  /*11360*/  FMUL.FTZ R12, R12, UR39 ;  /* 0x000000270c0c7c20 */ /* 0x000fe40008410000 */
[----:B------:R-:W-:Y:S02]  /*11370*/  FSEL R11, R11, RZ, P4 ;  /* 0x000000ff0b0b7208 */ /* 0x000fe40002000000 */
[----:B------:R-:W-:Y:S02]  /*11380*/  ISETP.GT.AND P4, PT, R143, 0x1, P3 ;  /* 0x000000018f00780c */ /* 0x000fe40001f84270 */
[----:B------:R-:W-:Y:S01]  /*11390*/  MUFU.EX2 R12, R12 ;  /* 0x0000000c000c7308 */ /* 0x000fe20000000800 */
[--C-:B------:R-:W-:Y:S01]  /*113a0*/  FFMA.FTZ R50, R50, UR39, -R11.reuse ;  /* 0x0000002732327c23 */ /* 0x100fe2000801080b */
[----:B------:R-:W-:Y:S01]  /*113b0*/  ISETP.LT.OR P5, PT, R144, 0x2, P4 ;  /* 0x000000029000780c */ /* 0x000fe200027a1670 */
[--C-:B------:R-:W-:Y:S01]  /*113c0*/  FFMA.FTZ R51, R51, UR39, -R11.reuse ;  /* 0x0000002733337c23 */ /* 0x100fe2000801080b */
[--C-:B------:R-:W-:Y:S01]  /*113d0*/  FFMA.FTZ R21, R21, UR39, -R11.reuse ;  /* 0x0000002715157c23 */ /* 0x100fe2000801080b */
[--C-:B------:R-:W-:Y:S01]  /*113e0*/  FFMA.FTZ R24, R24, UR39, -R11.reuse ;  /* 0x0000002718187c23 */ /* 0x100fe2000801080b */
[----:B------:R-:W-:Y:S01]  /*113f0*/  FSEL R15, R15, -INF , !P5 ;  /* 0xff8000000f0f7808 */ /* 0x000fe20006800000 */
[--C-:B------:R-:W-:Y:S01]  /*11400*/  FFMA.FTZ R27, R27, UR39, -R11.reuse ;  /* 0x000000271b1b7c23 */ /* 0x100fe2000801080b */
[----:B------:R-:W-:Y:S01]  /*11410*/  ISETP.GT.AND P5, PT, R143, 0x9, P3 ;  /* 0x000000098f00780c */ /* 0x000fe20001fa4270 */
[--C-:B------:R-:W-:Y:S01]  /*11420*/  FFMA.FTZ R28, R28, UR39, -R11.reuse ;  /* 0x000000271c1c7c23 */ /* 0x100fe2000801080b */
[--C-:B------:R-:W-:Y:S01]  /*11430*/  FFMA.FTZ R31, R31, UR39, -R11.reuse ;  /* 0x000000271f1f7c23 */ /* 0x100fe2000801080b */
        /* <DEDUP_REMOVED lines=32> */
[----:B------:R-:W-:Y:S01]  /*11640*/  FSEL R85, R34, -INF , !P5 ;  /* 0xff80000022557808 */ /* 0x000fe20006800000 */
[----:B------:R-:W0:Y:S01]  /*11650*/  MUFU.EX2 R32, R50 ;  /* 0x0000003200207308 */ /* 0x000e220000000800 */
[----:B------:R-:W-:-:S02]  /*11660*/  ISETP.GT.AND P5, PT, R143, 0x21, P3 ;  /* 0x000000218f00780c */ /* 0x000fc40001fa4270 */
[C---:B------:R-:W-:Y:S02]  /*11670*/  ISETP.GT.AND P4, PT, R143.reuse, 0x8, P3 ;  /* 0x000000088f00780c */ /* 0x040fe40001f84270 */
[C---:B------:R-:W-:Y:S02]  /*11680*/  ISETP.LT.OR P5, PT, R144.reuse, 0x22, P5 ;  /* 0x000000229000780c */ /* 0x040fe40002fa1670 */
[----:B------:R-:W-:Y:S01]  /*11690*/  ISETP.LT.OR P4, PT, R144, 0x9, P4 ;  /* 0x000000099000780c */ /* 0x000fe20002781670 */
[----:B------:R-:W1:Y:S01]  /*116a0*/  MUFU.EX2 R51, R51 ;  /* 0x0000003300337308 */ /* 0x000e620000000800 */
[----:B------:R-:W-:Y:S02]  /*116b0*/  FSEL R38, R38, -INF , !P5 ;  /* 0xff80000026267808 */ /* 0x000fe40006800000 */
[----:B------:R-:W-:Y:S02]  /*116c0*/  ISETP.GT.AND P5, PT, R143, 0x29, P3 ;  /* 0x000000298f00780c */ /* 0x000fe40001fa4270 */
[----:B------:R-:W-:-:S02]  /*116d0*/  FSEL R25, R25, -INF , !P4 ;  /* 0xff80000019197808 */ /* 0x000fc40006000000 */
[----:B------:R-:W-:Y:S01]  /*116e0*/  ISETP.LT.OR P5, PT, R144, 0x2a, P5 ;  /* 0x0000002a9000780c */ /* 0x000fe20002fa1670 */
[----:B------:R-:W-:Y:S01]  /*116f0*/  MUFU.EX2 R24, R24 ;  /* 0x0000001800187308 */ /* 0x000fe20000000800 */
[C---:B------:R-:W-:Y:S01]  /*11700*/  ISETP.GT.AND P4, PT, R143.reuse, 0x10, P3 ;  /* 0x000000108f00780c */ /* 0x040fe20001f84270 */
[----:B0-----:R-:W-:Y:S01]  /*11710*/  FFMA.FTZ R4, R12, R4, R32 ;  /* 0x000000040c047223 */ /* 0x001fe20000010020 */
[----:B------:R-:W-:Y:S02]  /*11720*/  FSEL R42, R42, -INF , !P5 ;  /* 0xff8000002a2a7808 */ /* 0x000fe40006800000 */
[----:B------:R-:W-:Y:S02]  /*11730*/  ISETP.GT.AND P5, PT, R143, 0x31, P3 ;  /* 0x000000318f00780c */ /* 0x000fe40001fa4270 */
[C---:B------:R-:W-:Y:S01]  /*11740*/  ISETP.LT.OR P4, PT, R144.reuse, 0x11, P4 ;  /* 0x000000119000780c */ /* 0x040fe20002781670 */
[----:B------:R-:W-:Y:S01]  /*11750*/  MUFU.EX2 R27, R27 ;  /* 0x0000001b001b7308 */ /* 0x000fe20000000800 */
[----:B------:R-:W-:Y:S01]  /*11760*/  ISETP.LT.OR P5, PT, R144, 0x32, P5 ;  /* 0x000000329000780c */ /* 0x000fe20002fa1670 */
[----:B-1----:R-:W-:Y:S01]  /*11770*/  FADD.FTZ R4, R51, R4 ;  /* 0x0000000433047221 */ /* 0x002fe20000010000 */
[----:B------:R-:W-:-:S02]  /*11780*/  FSEL R29, R29, -INF , !P4 ;  /* 0xff8000001d1d7808 */ /* 0x000fc40006000000 */
[----:B------:R-:W-:Y:S02]  /*11790*/  FSEL R46, R46, -INF , !P5 ;  /* 0xff8000002e2e7808 */ /* 0x000fe40006800000 */
[C---:B------:R-:W-:Y:S01]  /*117a0*/  ISETP.GT.AND P5, PT, R143.reuse, 0x39, P3 ;  /* 0x000000398f00780c */ /* 0x040fe20001fa4270 */
[----:B------:R-:W-:Y:S01]  /*117b0*/  MUFU.EX2 R28, R28 ;  /* 0x0000001c001c7308 */ /* 0x000fe20000000800 */
[C---:B------:R-:W-:Y:S02]  /*117c0*/  ISETP.GT.AND P4, PT, R143.reuse, 0x18, P3 ;  /* 0x000000188f00780c */ /* 0x040fe40001f84270 */
[C---:B------:R-:W-:Y:S02]  /*117d0*/  ISETP.LT.OR P5, PT, R144.reuse, 0x3a, P5 ;  /* 0x0000003a9000780c */ /* 0x040fe40002fa1670 */
[----:B------:R-:W-:Y:S02]  /*117e0*/  ISETP.LT.OR P4, PT, R144, 0x19, P4 ;  /* 0x000000199000780c */ /* 0x000fe40002781670 */
[----:B------:R-:W-:Y:S01]  /*117f0*/  FSEL R52, R52, -INF , !P5 ;  /* 0xff80000034347808 */ /* 0x000fe20006800000 */
[----:B------:R-:W-:Y:S01]  /*11800*/  MUFU.EX2 R31, R31 ;  /* 0x0000001f001f7308 */ /* 0x000fe20000000800 */
[----:B------:R-:W-:-:S02]  /*11810*/  ISETP.GT.AND P5, PT, R143, 0x41, P3 ;  /* 0x000000418f00780c */ /* 0x000fc40001fa4270 */
[----:B------:R-:W-:Y:S02]  /*11820*/  FSEL R82, R33, -INF , !P4 ;  /* 0xff80000021527808 */ /* 0x000fe40006000000 */
[----:B------:R-:W-:Y:S02]  /*11830*/  ISETP.LT.OR P5, PT, R144, 0x42, P5 ;  /* 0x000000429000780c */ /* 0x000fe40002fa1670 */
[C---:B------:R-:W-:Y:S01]  /*11840*/  ISETP.GT.AND P4, PT, R143.reuse, 0x20, P3 ;  /* 0x000000208f00780c */ /* 0x040fe20001f84270 */
[----:B------:R-:W-:Y:S01]  /*11850*/  MUFU.EX2 R16, R16 ;  /* 0x0000001000107308 */ /* 0x000fe20000000800 */
[----:B------:R-:W-:Y:S02]  /*11860*/  FSEL R56, R56, -INF , !P5 ;  /* 0xff80000038387808 */ /* 0x000fe40006800000 */
[----:B------:R-:W-:Y:S02]  /*11870*/  ISETP.GT.AND P5, PT, R143, 0x49, P3 ;  /* 0x000000498f00780c */ /* 0x000fe40001fa4270 */
[----:B------:R-:W-:-:S02]  /*11880*/  ISETP.LT.OR P4, PT, R144, 0x21, P4 ;  /* 0x000000219000780c */ /* 0x000fc40002781670 */
[----:B------:R-:W-:Y:S01]  /*11890*/  ISETP.LT.OR P5, PT, R144, 0x4a, P5 ;  /* 0x0000004a9000780c */ /* 0x000fe20002fa1670 */
[----:B------:R-:W-:Y:S01]  /*118a0*/  MUFU.EX2 R18, R18 ;  /* 0x0000001200127308 */ /* 0x000fe20000000800 */
[----:B------:R-:W-:Y:S02]  /*118b0*/  FSEL R37, R37, -INF , !P4 ;  /* 0xff80000025257808 */ /* 0x000fe40006000000 */
[----:B------:R-:W-:Y:S02]  /*118c0*/  FSEL R60, R60, -INF , !P5 ;  /* 0xff8000003c3c7808 */ /* 0x000fe40006800000 */
[C---:B------:R-:W-:Y:S02]  /*118d0*/  ISETP.GT.AND P5, PT, R143.reuse, 0x51, P3 ;  /* 0x000000518f00780c */ /* 0x040fe40001fa4270 */
[----:B------:R-:W-:Y:S01]  /*118e0*/  ISETP.GT.AND P4, PT, R143, 0x28, P3 ;  /* 0x000000288f00780c */ /* 0x000fe20001f84270 */
[----:B------:R-:W-:Y:S01]  /*118f0*/  MUFU.EX2 R36, R36 ;  /* 0x0000002400247308 */ /* 0x000fe20000000800 */
[----:B------:R-:W-:-:S02]  /*11900*/  ISETP.LT.OR P5, PT, R144, 0x52, P5 ;  /* 0x000000529000780c */ /* 0x000fc40002fa1670 */
[----:B------:R-:W-:Y:S02]  /*11910*/  ISETP.LT.OR P4, PT, R144, 0x29, P4 ;  /* 0x000000299000780c */ /* 0x000fe40002781670 */
[----:B------:R-:W-:Y:S02]  /*11920*/  FSEL R64, R64, -INF , !P5 ;  /* 0xff80000040407808 */ /* 0x000fe40006800000 */
[----:B------:R-:W-:Y:S01]  /*11930*/  ISETP.GT.AND P5, PT, R143, 0x59, P3 ;  /* 0x000000598f00780c */ /* 0x000fe20001fa4270 */
[----:B------:R-:W-:Y:S01]  /*11940*/  MUFU.EX2 R39, R39 ;  /* 0x0000002700277308 */ /* 0x000fe20000000800 */
[----:B------:R-:W-:Y:S02]  /*11950*/  FSEL R41, R41, -INF , !P4 ;  /* 0xff80000029297808 */ /* 0x000fe40006000000 */
[----:B------:R-:W-:Y:S02]  /*11960*/  ISETP.LT.OR P5, PT, R144, 0x5a, P5 ;  /* 0x0000005a9000780c */ /* 0x000fe40002fa1670 */
[----:B------:R-:W-:-:S02]  /*11970*/  ISETP.GT.AND P4, PT, R143, 0x30, P3 ;  /* 0x000000308f00780c */ /* 0x000fc40001f84270 */
[----:B------:R-:W-:Y:S01]  /*11980*/  FSEL R68, R68, -INF , !P5 ;  /* 0xff80000044447808 */ /* 0x000fe20006800000 */
[----:B------:R-:W-:Y:S01]  /*11990*/  MUFU.EX2 R40, R40 ;  /* 0x0000002800287308 */ /* 0x000fe20000000800 */
[----:B------:R-:W-:Y:S02]  /*119a0*/  ISETP.GT.AND P5, PT, R143, 0x61, P3 ;  /* 0x000000618f00780c */ /* 0x000fe40001fa4270 */
[C---:B------:R-:W-:Y:S02]  /*119b0*/  ISETP.LT.OR P4, PT, R144.reuse, 0x31, P4 ;  /* 0x000000319000780c */ /* 0x040fe40002781670 */
[----:B------:R-:W-:Y:S02]  /*119c0*/  ISETP.LT.OR P5, PT, R144, 0x62, P5 ;  /* 0x000000629000780c */ /* 0x000fe40002fa1670 */
[----:B------:R-:W-:Y:S01]  /*119d0*/  FSEL R45, R45, -INF , !P4 ;  /* 0xff8000002d2d7808 */ /* 0x000fe20006000000 */
[----:B------:R-:W-:Y:S01]  /*119e0*/  MUFU.EX2 R43, R43 ;  /* 0x0000002b002b7308 */ /* 0x000fe20000000800 */
[----:B------:R-:W-:-:S02]  /*119f0*/  FSEL R72, R72, -INF , !P5 ;  /* 0xff80000048487808 */ /* 0x000fc40006800000 */
[C---:B------:R-:W-:Y:S02]  /*11a00*/  ISETP.GT.AND P5, PT, R143.reuse, 0x69, P3 ;  /* 0x000000698f00780c */ /* 0x040fe40001fa4270 */
[C---:B------:R-:W-:Y:S02]  /*11a10*/  ISETP.GT.AND P4, PT, R143.reuse, 0x38, P3 ;  /* 0x000000388f00780c */ /* 0x040fe40001f84270 */
[C---:B------:R-:W-:Y:S01]  /*11a20*/  ISETP.LT.OR P5, PT, R144.reuse, 0x6a, P5 ;  /* 0x0000006a9000780c */ /* 0x040fe20002fa1670 */
[----:B------:R-:W-:Y:S01]  /*11a30*/  MUFU.EX2 R44, R44 ;  /* 0x0000002c002c7308 */ /* 0x000fe20000000800 */
[----:B------:R-:W-:Y:S02]  /*11a40*/  ISETP.LT.OR P4, PT, R144, 0x39, P4 ;  /* 0x000000399000780c */ /* 0x000fe40002781670 */
[----:B------:R-:W-:Y:S02]  /*11a50*/  FSEL R76, R76, -INF , !P5 ;  /* 0xff8000004c4c7808 */ /* 0x000fe40006800000 */
[----:B------:R-:W-:-:S02]  /*11a60*/  ISETP.GT.AND P5, PT, R143, RZ, P3 ;  /* 0x000000ff8f00720c */ /* 0x000fc40001fa4270 */
[----:B------:R-:W-:Y:S01]  /*11a70*/  FSEL R49, R49, -INF , !P4 ;  /* 0xff80000031317808 */ /* 0x000fe20006000000 */
[----:B------:R-:W-:Y:S01]  /*11a80*/  MUFU.EX2 R47, R47 ;  /* 0x0000002f002f7308 */ /* 0x000fe20000000800 */
[----:B------:R-:W-:Y:S02]  /*11a90*/  ISETP.LT.OR P5, PT, R144, 0x1, P5 ;  /* 0x000000019000780c */ /* 0x000fe40002fa1670 */
[----:B------:R-:W-:Y:S02]  /*11aa0*/  ISETP.GT.AND P4, PT, R143, 0x40, P3 ;  /* 0x000000408f00780c */ /* 0x000fe40001f84270 */
[----:B------:R-:W-:Y:S02]  /*11ab0*/  FSEL R33, R14, -INF , !P5 ;  /* 0xff8000000e217808 */ /* 0x000fe40006800000 */
        /* <DEDUP_REMOVED lines=53> */
[----:B------:R-:W-:Y:S02]  /*11e10*/  ISETP.GT.AND P5, PT, R143, 0x78, P3 ;  /* 0x000000788f00780c */ /* 0x000fe40001fa4270 */
[----:B------:R-:W-:-:S02]  /*11e20*/  FMNMX.FTZ R14, R64, R14, !PT ;  /* 0x0000000e400e7209 */ /* 0x000fc40007810000 */
[----:B------:R-:W-:Y:S01]  /*11e30*/  ISETP.LT.OR P4, PT, R144, 0x72, P4 ;  /* 0x000000729000780c */ /* 0x000fe20002781670 */
        /* <DEDUP_REMOVED lines=9> */
[----:B------:R-:W-:Y:S01]  /*11ed0*/  ISETP.LT.OR P3, PT, R144, 0x7a, P3 ;  /* 0x0000007a9000780c */ /* 0x000fe20001f61670 */
[----:B------:R-:W-:Y:S01]  /*11ee0*/  MUFU.EX2 R77, R77 ;  /* 0x0000004d004d7308 */ /* 0x000fe20000000800 */
[----:B------:R-:W-:Y:S02]  /*11ef0*/  FMNMX.FTZ R14, R75, R14, !PT ;  /* 0x0000000e4b0e7209 */ /* 0x000fe40007810000 */
[----:B------:R-:W-:Y:S02]  /*11f00*/  FSEL R81, R81, -INF , !P5 ;  /* 0xff80000051517808 */ /* 0x000fe40006800000 */
[----:B------:R-:W-:-:S02]  /*11f10*/  FMNMX.FTZ R14, R76, R14, !PT ;  /* 0x0000000e4c0e7209 */ /* 0x000fc40007810000 */
[----:B------:R-:W-:Y:S01]  /*11f20*/  FSEL R83, R83, -INF , !P3 ;  /* 0xff80000053537808 */ /* 0x000fe20005800000 */
[----:B------:R-:W-:Y:S01]  /*11f30*/  MUFU.EX2 R78, R78 ;  /* 0x0000004e004e7308 */ /* 0x000fe20000000800 */
[----:B------:R-:W-:Y:S02]  /*11f40*/  FMNMX.FTZ R14, R80, R14, !PT ;  /* 0x0000000e500e7209 */ /* 0x000fe40007810000 */
[----:B------:R-:W-:Y:S02]  /*11f50*/  F2FP.F16.F32.PACK_AB R32, R51, R32 ;  /* 0x000000203320723e */ /* 0x000fe400000000ff */
[----:B------:R-:W-:-:S03]  /*11f60*/  FMNMX.FTZ R14, R79, R14, !PT ;  /* 0x0000000e4f0e7209 */ /* 0x000fc60007810000 */
[----:B------:R-:W-:Y:S01]  /*11f70*/  MUFU.EX2 R84, R84 ;  /* 0x0000005400547308 */ /* 0x000fe20000000800 */
[----:B------:R-:W-:-:S04]  /*11f80*/  FMNMX.FTZ R14, R81, R14, !PT ;  /* 0x0000000e510e7209 */ /* 0x000fc80007810000 */
[----:B------:R-:W-:-:S03]  /*11f90*/  FMNMX.FTZ R14, R83, R14, !PT ;  /* 0x0000000e530e7209 */ /* 0x000fc60007810000 */
[----:B------:R-:W-:Y:S02]  /*11fa0*/  MUFU.EX2 R11, R11 ;  /* 0x0000000b000b7308 */ /* 0x000fe40000000800 */
[----:B------:R-:W0:Y:S02]  /*11fb0*/  SHFL.BFLY PT, R34, R14, 0x2, 0x1f ;  /* 0x0c401f000e227f89 */ /* 0x000e2400000e0000 */
[----:B0-----:R-:W-:-:S04]  /*11fc0*/  FMNMX.FTZ R14, R14, R34, !PT ;  /* 0x000000220e0e7209 */ /* 0x001fc80007810000 */
[----:B------:R0:W1:Y:S02]  /*11fd0*/  MUFU.EX2 R34, R21 ;  /* 0x0000001500227308 */ /* 0x0000640000000800 */
[----:B0-----:R-:W0:Y:S01]  /*11fe0*/  SHFL.BFLY PT, R21, R14, 0x1, 0x1f ;  /* 0x0c201f000e157f89 */ /* 0x001e2200000e0000 */
[----:B-1----:R-:W-:Y:S01]  /*11ff0*/  FADD.FTZ R4, R34, R4 ;  /* 0x0000000422047221 */ /* 0x002fe20000010000 */
[----:B------:R-:W-:Y:S02]  /*12000*/  F2FP.F16.F32.PACK_AB R34, R24, R34 ;  /* 0x000000221822723e */ /* 0x000fe400000000ff */
[----:B0-----:R-:W-:Y:S01]  /*12010*/  FMNMX.FTZ R14, R14, R21, !PT ;  /* 0x000000150e0e7209 */ /* 0x001fe20007810000 */
[----:B------:R-:W-:-:S03]  /*12020*/  FADD.FTZ R21, R24, R4 ;  /* 0x0000000418157221 */ /* 0x000fc60000010000 */
[C---:B------:R-:W-:Y:S01]  /*12030*/  FSETP.NEU.FTZ.AND P3, PT, R14.reuse, -INF , PT ;  /* 0xff8000000e00780b */ /* 0x040fe20003f7d000 */
[----:B------:R-:W-:Y:S01]  /*12040*/  FMUL.FTZ R4, R14, UR39 ;  /* 0x000000270e047c20 */ /* 0x000fe20008410000 */
[----:B------:R-:W-:-:S04]  /*12050*/  FADD.FTZ R21, R27, R21 ;  /* 0x000000151b157221 */ /* 0x000fc80000010000 */
[----:B------:R-:W-:Y:S01]  /*12060*/  FSEL R4, R4, RZ, P3 ;  /* 0x000000ff04047208 */ /* 0x000fe20001800000 */
[C---:B------:R-:W-:Y:S01]  /*12070*/  FADD.FTZ R21, R28.reuse, R21 ;  /* 0x000000151c157221 */ /* 0x040fe20000010000 */
[----:B------:R-:W-:-:S03]  /*12080*/  F2FP.F16.F32.PACK_AB R28, R28, R27 ;  /* 0x0000001b1c1c723e */ /* 0x000fc600000000ff */
        /* <DEDUP_REMOVED lines=26> */
[----:B------:R-:W-:Y:S01]  /*12230*/  FFMA.FTZ R81, R81, UR39, -R4 ;  /* 0x0000002751517c23 */ /* 0x000fe20008010804 */
[----:B------:R-:W-:-:S03]  /*12240*/  F2FP.F16.F32.PACK_AB R38, R40, R39 ;  /* 0x000000272826723e */ /* 0x000fc600000000ff */
[----:B------:R-:W1:Y:S01]  /*12250*/  MUFU.EX2 R26, R26 ;  /* 0x0000001a001a7308 */ /* 0x000e620000000800 */
[----:B0-----:R-:W-:-:S07]  /*12260*/  F2FP.F16.F32.PACK_AB R33, R15, R24 ;  /* 0x000000180f21723e */ /* 0x001fce00000000ff */
[----:B------:R-:W-:Y:S08]  /*12270*/  MUFU.EX2 R29, R29 ;  /* 0x0000001d001d7308 */ /* 0x000ff00000000800 */
[----:B------:R-:W-:Y:S01]  /*12280*/  MUFU.EX2 R37, R37 ;  /* 0x0000002500257308 */ /* 0x000fe20000000800 */
[----:B-1----:R-:W-:-:S05]  /*12290*/  F2FP.F16.F32.PACK_AB R35, R26, R25 ;  /* 0x000000191a23723e */ /* 0x002fca00000000ff */
[----:B------:R0:W-:Y:S02]  /*122a0*/  STSM.16.M88.4 [R140+0x21800], R32 ;  /* 0x021800208c007844 */ /* 0x0001e40000000200 */
[----:B------:R-:W-:Y:S08]  /*122b0*/  MUFU.EX2 R50, R50 ;  /* 0x0000003200327308 */ /* 0x000ff00000000800 */
[----:B------:R-:W-:Y:S01]  /*122c0*/  MUFU.EX2 R51, R51 ;  /* 0x0000003300337308 */ /* 0x000fe20000000800 */
[--C-:B0-----:R-:W-:Y:S01]  /*122d0*/  FFMA.FTZ R32, R30, UR39, -R4.reuse ;  /* 0x000000271e207c23 */ /* 0x101fe20008010804 */
[----:B------:R-:W-:Y:S01]  /*122e0*/  FSEL R30, R14, RZ, P3 ;  /* 0x000000ff0e1e7208 */ /* 0x000fe20001800000 */
[--C-:B------:R-:W-:Y:S01]  /*122f0*/  FFMA.FTZ R33, R82, UR39, -R4.reuse ;  /* 0x0000002752217c23 */ /* 0x100fe20008010804 */
[----:B------:R-:W-:-:S04]  /*12300*/  FFMA.FTZ R34, R85, UR39, -R4 ;  /* 0x0000002755227c23 */ /* 0x000fc80008010804 */
[----:B------:R-:W-:Y:S01]  /*12310*/  MUFU.EX2 R42, R42 ;  /* 0x0000002a002a7308 */ /* 0x000fe20000000800 */
[----:B------:R-:W-:Y:S01]  /*12320*/  FFMA.FTZ R35, R46, UR39, -R4 ;  /* 0x000000272e237c23 */ /* 0x000fe20008010804 */
[----:B------:R-:W-:-:S04]  /*12330*/  FADD.FTZ R30, -R30, R13 ;  /* 0x0000000d1e1e7221 */ /* 0x000fc80000010100 */
[----:B------:R-:W-:Y:S01]  /*12340*/  FMUL.FTZ R13, R30, UR39 ;  /* 0x000000271e0d7c20 */ /* 0x000fe20008410000 */
[----:B------:R-:W-:Y:S01]  /*12350*/  F2FP.F16.F32.PACK_AB R30, R16, R31 ;  /* 0x0000001f101e723e */ /* 0x000fe200000000ff */
[----:B------:R-:W-:Y:S08]  /*12360*/  MUFU.EX2 R32, R32 ;  /* 0x0000002000207308 */ /* 0x000ff00000000800 */
[----:B------:R-:W0:Y:S08]  /*12370*/  MUFU.EX2 R13, R13 ;  /* 0x0000000d000d7308 */ /* 0x000e300000000800 */
[----:B------:R-:W-:Y:S08]  /*12380*/  MUFU.EX2 R33, R33 ;  /* 0x0000002100217308 */ /* 0x000ff00000000800 */
[----:B------:R-:W1:Y:S01]  /*12390*/  MUFU.EX2 R34, R34 ;  /* 0x0000002200227308 */ /* 0x000e620000000800 */
[----:B0-----:R-:W-:Y:S01]  /*123a0*/  FFMA.FTZ R24, R13, R3, R24 ;  /* 0x000000030d187223 */ /* 0x001fe20000010018 */
[--C-:B------:R-:W-:Y:S01]  /*123b0*/  FFMA.FTZ R3, R52, UR39, -R4.reuse ;  /* 0x0000002734037c23 */ /* 0x100fe20008010804 */
[----:B------:R-:W-:-:S02]  /*123c0*/  FFMA.FTZ R52, R60, UR39, -R4 ;  /* 0x000000273c347c23 */ /* 0x000fc40008010804 */
[----:B------:R-:W-:Y:S01]  /*123d0*/  FADD.FTZ R24, R15, R24 ;  /* 0x000000180f187221 */ /* 0x000fe20000010000 */
[----:B------:R-:W-:Y:S02]  /*123e0*/  FFMA.FTZ R15, R56, UR39, -R4 ;  /* 0x00000027380f7c23 */ /* 0x000fe40008010804 */
[----:B------:R-:W0:Y:S01]  /*123f0*/  MUFU.EX2 R45, R45 ;  /* 0x0000002d002d7308 */ /* 0x000e220000000800 */
[----:B------:R-:W-:-:S07]  /*12400*/  FADD.FTZ R24, R25, R24 ;  /* 0x0000001819187221 */ /* 0x000fce0000010000 */
[----:B------:R-:W-:Y:S01]  /*12410*/  MUFU.EX2 R41, R41 ;  /* 0x0000002900297308 */ /* 0x000fe20000000800 */
[----:B------:R-:W-:Y:S01]  /*12420*/  FADD.FTZ R24, R26, R24 ;  /* 0x000000181a187221 */ /* 0x000fe20000010000 */
[----:B------:R-:W-:Y:S01]  /*12430*/  FADD.FTZ R26, R31, R21 ;  /* 0x000000151f1a7221 */ /* 0x000fe20000010000 */
[----:B-1----:R-:W-:Y:S01]  /*12440*/  F2FP.F16.F32.PACK_AB R31, R34, R33 ;  /* 0x00000021221f723e */ /* 0x002fe200000000ff */
[----:B------:R-:W-:Y:S01]  /*12450*/  FFMA.FTZ R4, R83, UR39, -R4 ;  /* 0x0000002753047c23 */ /* 0x000fe20008010804 */
[----:B------:R-:W-:Y:S01]  /*12460*/  FADD.FTZ R24, R29, R24 ;  /* 0x000000181d187221 */ /* 0x000fe20000010000 */
[----:B------:R-:W-:Y:S01]  /*12470*/  FADD.FTZ R26, R16, R26 ;  /* 0x0000001a101a7221 */ /* 0x000fe20000010000 */
[C---:B------:R-:W-:Y:S01]  /*12480*/  F2FP.F16.F32.PACK_AB R29, R32.reuse, R29 ;  /* 0x0000001d201d723e */ /* 0x040fe200000000ff */
[----:B------:R-:W1:Y:S01]  /*12490*/  MUFU.EX2 R35, R35 ;  /* 0x0000002300237308 */ /* 0x000e620000000800 */
[----:B------:R-:W-:Y:S01]  /*124a0*/  FADD.FTZ R24, R32, R24 ;  /* 0x0000001820187221 */ /* 0x000fe20000010000 */
[----:B------:R-:W-:-:S02]  /*124b0*/  FADD.FTZ R26, R18, R26 ;  /* 0x0000001a121a7221 */ /* 0x000fc40000010000 */
[----:B--2---:R2:W-:Y:S01]  /*124c0*/  STSM.16.M88.4 [R86], R28 ;  /* 0x0000001c56007844 */ /* 0x0045e20000000200 */
[----:B------:R-:W-:Y:S01]  /*124d0*/  FADD.FTZ R24, R33, R24 ;  /* 0x0000001821187221 */ /* 0x000fe20000010000 */
[C---:B------:R-:W-:Y:S01]  /*124e0*/  FADD.FTZ R26, R36.reuse, R26 ;  /* 0x0000001a241a7221 */ /* 0x040fe20000010000 */
[----:B------:R-:W-:Y:S01]  /*124f0*/  F2FP.F16.F32.PACK_AB R36, R36, R18 ;  /* 0x000000122424723e */ /* 0x000fe200000000ff */
[----:B------:R-:W3:Y:S01]  /*12500*/  MUFU.EX2 R3, R3 ;  /* 0x0000000300037308 */ /* 0x000ee20000000800 */
[----:B------:R-:W-:Y:S01]  /*12510*/  FADD.FTZ R24, R34, R24 ;  /* 0x0000001822187221 */ /* 0x000fe20000010000 */
[----:B------:R-:W-:Y:S01]  /*12520*/  FADD.FTZ R26, R39, R26 ;  /* 0x0000001a271a7221 */ /* 0x000fe20000010000 */
[----:B------:R-:W4:Y:S05]  /*12530*/  LDL R33, [R1+0x24] ;  /* 0x0000240001217983 */ /* 0x000f2a0000100800 */
[----:B------:R-:W-:Y:S01]  /*12540*/  MUFU.EX2 R49, R49 ;  /* 0x0000003100317308 */ /* 0x000fe20000000800 */
[----:B------:R-:W-:Y:S01]  /*12550*/  FADD.FTZ R24, R37, R24 ;  /* 0x0000001825187221 */ /* 0x000fe20000010000 */
[----:B------:R-:W-:-:S06]  /*12560*/  FADD.FTZ R26, R40, R26 ;  /* 0x0000001a281a7221 */ /* 0x000fcc0000010000 */
        /* <DEDUP_REMOVED lines=8> */
[----:B------:R-:W-:Y:S01]  /*125f0*/  FADD.FTZ R18, R47, R18 ;  /* 0x000000122f127221 */ /* 0x000fe20000010000 */
[C---:B------:R-:W-:Y:S02]  /*12600*/  F2FP.F16.F32.PACK_AB R46, R48.reuse, R47 ;  /* 0x0000002f302e723e */ /* 0x040fe400000000ff */
[----:B0-----:R-:W-:Y:S01]  /*12610*/  FADD.FTZ R24, R45, R24 ;  /* 0x000000182d187221 */ /* 0x001fe20000010000 */
[----:B------:R-:W-:Y:S01]  /*12620*/  FADD.FTZ R26, R48, R18 ;  /* 0x00000012301a7221 */ /* 0x000fe20000010000 */
[----:B------:R-:W-:Y:S01]  /*12630*/  F2FP.F16.F32.PACK_AB R37, R50, R37 ;  /* 0x000000253225723e */ /* 0x000fe200000000ff */
[----:B------:R-:W0:Y:S01]  /*12640*/  MUFU.EX2 R25, R55 ;  /* 0x0000003700197308 */ /* 0x000e220000000800 */
[----:B-1----:R-:W-:Y:S01]  /*12650*/  FADD.FTZ R24, R35, R24 ;  /* 0x0000001823187221 */ /* 0x002fe20000010000 */
[----:B------:R-:W-:Y:S01]  /*12660*/  FADD.FTZ R26, R53, R26 ;  /* 0x0000001a351a7221 */ /* 0x000fe20000010000 */
[----:B------:R-:W-:-:S02]  /*12670*/  F2FP.F16.F32.PACK_AB R39, R42, R51 ;  /* 0x000000332a27723e */ /* 0x000fc400000000ff */
[----:B------:R-:W-:Y:S01]  /*12680*/  FADD.FTZ R24, R41, R24 ;  /* 0x0000001829187221 */ /* 0x000fe20000010000 */
[----:B------:R-:W-:Y:S02]  /*12690*/  FADD.FTZ R26, R54, R26 ;  /* 0x0000001a361a7221 */ /* 0x000fe40000010000 */
[----:B------:R-:W1:Y:S01]  /*126a0*/  MUFU.EX2 R15, R15 ;  /* 0x0000000f000f7308 */ /* 0x000e620000000800 */
[----:B---3--:R-:W-:Y:S01]  /*126b0*/  FADD.FTZ R24, R3, R24 ;  /* 0x0000001803187221 */ /* 0x008fe20000010000 */
[----:B------:R-:W-:-:S06]  /*126c0*/  FADD.FTZ R26, R57, R26 ;  /* 0x0000001a391a7221 */ /* 0x000fcc0000010000 */
[----:B------:R-:W3:Y:S01]  /*126d0*/  MUFU.EX2 R52, R52 ;  /* 0x0000003400347308 */ /* 0x000ee20000000800 */
[----:B0-----:R-:W-:Y:S01]  /*126e0*/  FADD.FTZ R24, R25, R24 ;  /* 0x0000001819187221 */ /* 0x001fe20000010000 */
[----:B------:R-:W-:-:S06]  /*126f0*/  FADD.FTZ R26, R58, R26 ;  /* 0x0000001a3a1a7221 */ /* 0x000fcc0000010000 */
[----:B------:R-:W0:Y:S01]  /*12700*/  MUFU.EX2 R21, R63 ;  /* 0x0000003f00157308 */ /* 0x000e220000000800 */
[----:B-1----:R-:W-:Y:S01]  /*12710*/  FADD.FTZ R24, R15, R24 ;  /* 0x000000180f187221 */ /* 0x002fe20000010000 */
[----:B------:R-:W-:-:S06]  /*12720*/  FADD.FTZ R26, R61, R26 ;  /* 0x0000001a3d1a7221 */ /* 0x000fcc0000010000 */
[----:B------:R-:W1:Y:S01]  /*12730*/  MUFU.EX2 R16, R64 ;  /* 0x0000004000107308 */ /* 0x000e620000000800 */
[----:B------:R-:W-:Y:S01]  /*12740*/  FADD.FTZ R24, R49, R24 ;  /* 0x0000001831187221 */ /* 0x000fe20000010000 */
[----:B------:R-:W-:-:S03]  /*12750*/  FADD.FTZ R26, R62, R26 ;  /* 0x0000001a3e1a7221 */ /* 0x000fc60000010000 */
[----:B---3--:R-:W-:Y:S01]  /*12760*/  FADD.FTZ R27, R52, R24 ;  /* 0x00000018341b7221 */ /* 0x008fe20000010000 */
[----:B--2---:R-:W-:Y:S02]  /*12770*/  FADD.FTZ R29, R65, R26 ;  /* 0x0000001a411d7221 */ /* 0x004fe40000010000 */
[----:B------:R-:W2:Y:S01]  /*12780*/  MUFU.EX2 R18, R72 ;  /* 0x0000004800127308 */ /* 0x000ea20000000800 */
[----:B0-----:R-:W-:Y:S01]  /*12790*/  FADD.FTZ R27, R21, R27 ;  /* 0x0000001b151b7221 */ /* 0x001fe20000010000 */
[----:B------:R-:W-:Y:S01]  /*127a0*/  FADD.FTZ R30, R66, R29 ;  /* 0x0000001d421e7221 */ /* 0x000fe20000010000 */
[----:B------:R-:W-:-:S03]  /*127b0*/  F2FP.F16.F32.PACK_AB R47, R3, R41 ;  /* 0x00000029032f723e */ /* 0x000fc600000000ff */
[----:B------:R-:W-:Y:S02]  /*127c0*/  FADD.FTZ R29, R69, R30 ;  /* 0x0000001e451d7221 */ /* 0x000fe40000010000 */
[----:B------:R-:W0:Y:S01]  /*127d0*/  MUFU.EX2 R75, R75 ;  /* 0x0000004b004b7308 */ /* 0x000e220000000800 */
[----:B-1----:R-:W-:Y:S01]  /*127e0*/  FADD.FTZ R28, R16, R27 ;  /* 0x0000001b101c7221 */ /* 0x002fe20000010000 */
[----:B------:R-:W-:-:S03]  /*127f0*/  FADD.FTZ R30, R70, R29 ;  /* 0x0000001d461e7221 */ /* 0x000fc60000010000 */
[----:B------:R-:W-:Y:S01]  /*12800*/  FADD.FTZ R3, R67, R28 ;  /* 0x0000001c43037221 */ /* 0x000fe20000010000 */
[----:B------:R-:W-:Y:S01]  /*12810*/  F2FP.F16.F32.PACK_AB R25, R15, R25 ;  /* 0x000000190f19723e */ /* 0x000fe200000000ff */
[----:B------:R-:W-:Y:S02]  /*12820*/  FADD.FTZ R15, R73, R30 ;  /* 0x0000001e490f7221 */ /* 0x000fe40000010000 */
[----:B------:R-:W-:Y:S02]  /*12830*/  FADD.FTZ R28, R68, R3 ;  /* 0x00000003441c7221 */ /* 0x000fe40000010000 */
[C---:B------:R-:W-:Y:S02]  /*12840*/  FADD.FTZ R32, R74.reuse, R15 ;  /* 0x0000000f4a207221 */ /* 0x040fe40000010000 */
[----:B------:R-:W-:Y:S01]  /*12850*/  FADD.FTZ R3, R71, R28 ;  /* 0x0000001c47037221 */ /* 0x000fe20000010000 */
[----:B------:R-:W-:Y:S02]  /*12860*/  F2FP.F16.F32.PACK_AB R74, R74, R73 ;  /* 0x000000494a4a723e */ /* 0x000fe400000000ff */
[C---:B--2---:R-:W-:Y:S01]  /*12870*/  F2FP.F16.F32.PACK_AB R73, R18.reuse, R71 ;  /* 0x000000471249723e */ /* 0x044fe200000000ff */
[----:B------:R-:W-:-:S02]  /*12880*/  FADD.FTZ R30, R18, R3 ;  /* 0x00000003121e7221 */ /* 0x000fc40000010000 */
[----:B------:R-:W2:Y:S01]  /*12890*/  LDL R18, [R1+0x8] ;  /* 0x0000080001127983 */ /* 0x000ea20000100800 */
[----:B------:R-:W1:Y:S08]  /*128a0*/  MUFU.EX2 R76, R76 ;  /* 0x0000004c004c7308 */ /* 0x000e700000000800 */
[----:B------:R-:W-:Y:S08]  /*128b0*/  MUFU.EX2 R80, R80 ;  /* 0x0000005000507308 */ /* 0x000ff00000000800 */
[----:B------:R-:W3:Y:S08]  /*128c0*/  MUFU.EX2 R79, R79 ;  /* 0x0000004f004f7308 */ /* 0x000ef00000000800 */
[----:B------:R-:W-:Y:S08]  /*128d0*/  MUFU.EX2 R81, R81 ;  /* 0x0000005100517308 */ /* 0x000ff00000000800 */
[----:B------:R-:W5:Y:S01]  /*128e0*/  MUFU.EX2 R28, R4 ;  /* 0x00000004001c7308 */ /* 0x000f620000000800 */
[----:B------:R-:W-:-:S02]  /*128f0*/  F2FP.F16.F32.PACK_AB R44, R44, R43 ;  /* 0x0000002b2c2c723e */ /* 0x000fc400000000ff */
[----:B------:R-:W-:Y:S02]  /*12900*/  F2FP.F16.F32.PACK_AB R45, R35, R45 ;  /* 0x0000002d232d723e */ /* 0x000fe400000000ff */
[----:B------:R-:W-:Y:S02]  /*12910*/  F2FP.F16.F32.PACK_AB R24, R54, R53 ;  /* 0x000000353618723e */ /* 0x000fe400000000ff */
[----:B------:R-:W-:Y:S02]  /*12920*/  F2FP.F16.F32.PACK_AB R26, R58, R57 ;  /* 0x000000393a1a723e */ /* 0x000fe400000000ff */
[----:B------:R-:W-:Y:S01]  /*12930*/  F2FP.F16.F32.PACK_AB R27, R52, R49 ;  /* 0x00000031341b723e */ /* 0x000fe200000000ff */
[----:B------:R-:W-:Y:S01]  /*12940*/  STSM.16.M88.4 [R142], R36 ;  /* 0x000000248e007844 */ /* 0x000fe20000000200 */
[----:B------:R-:W-:Y:S01]  /*12950*/  F2FP.F16.F32.PACK_AB R66, R66, R65 ;  /* 0x000000414242723e */ /* 0x000fe200000000ff */
[----:B0-----:R-:W-:Y:S01]  /*12960*/  FADD.FTZ R3, R75, R30 ;  /* 0x0000001e4b037221 */ /* 0x001fe20000010000 */
[----:B------:R-:W-:Y:S01]  /*12970*/  F2FP.F16.F32.PACK_AB R64, R62, R61 ;  /* 0x0000003d3e40723e */ /* 0x000fe200000000ff */
[----:B------:R-:W-:Y:S01]  /*12980*/  STSM.16.M88.4 [R141], R44 ;  /* 0x0000002c8d007844 */ /* 0x000fe20000000200 */
[----:B------:R-:W-:-:S02]  /*12990*/  F2FP.F16.F32.PACK_AB R65, R16, R21 ;  /* 0x000000151041723e */ /* 0x000fc400000000ff */
[----:B------:R-:W-:Y:S01]  /*129a0*/  F2FP.F16.F32.PACK_AB R67, R68, R67 ;  /* 0x000000434443723e */ /* 0x000fe200000000ff */
[----:B------:R0:W-:Y:S01]  /*129b0*/  STSM.16.M88.4 [R140+0x27800], R24 ;  /* 0x027800188c007844 */ /* 0x0001e20000000200 */
[----:B------:R-:W-:Y:S02]  /*129c0*/  F2FP.F16.F32.PACK_AB R72, R70, R69 ;  /* 0x000000454648723e */ /* 0x000fe400000000ff */
[----:B-1----:R-:W-:Y:S02]  /*129d0*/  F2FP.F16.F32.PACK_AB R75, R76, R75 ;  /* 0x0000004b4c4b723e */ /* 0x002fe400000000ff */
[----:B0-----:R-:W-:Y:S02]  /*129e0*/  F2FP.F16.F32.PACK_AB R24, R78, R77 ;  /* 0x0000004d4e18723e */ /* 0x001fe400000000ff */
[----:B---3--:R-:W-:Y:S02]  /*129f0*/  F2FP.F16.F32.PACK_AB R25, R79, R80 ;  /* 0x000000504f19723e */ /* 0x008fe400000000ff */
[----:B------:R-:W-:-:S02]  /*12a00*/  F2FP.F16.F32.PACK_AB R26, R11, R84 ;  /* 0x000000540b1a723e */ /* 0x000fc400000000ff */
[----:B-----5:R-:W-:Y:S01]  /*12a10*/  F2FP.F16.F32.PACK_AB R27, R28, R81 ;  /* 0x000000511c1b723e */ /* 0x020fe200000000ff */
[----:B------:R-:W-:Y:S01]  /*12a20*/  FADD.FTZ R3, R76, R3 ;  /* 0x000000034c037221 */ /* 0x000fe20000010000 */
[----:B------:R-:W-:-:S03]  /*12a30*/  FADD.FTZ R15, R77, R32 ;  /* 0x000000204d0f7221 */ /* 0x000fc60000010000 */
[----:B------:R-:W-:Y:S01]  /*12a40*/  FADD.FTZ R16, R80, R3 ;  /* 0x0000000350107221 */ /* 0x000fe20000010000 */
[----:B------:R-:W-:-:S03]  /*12a50*/  FADD.FTZ R15, R78, R15 ;  /* 0x0000000f4e0f7221 */ /* 0x000fc60000010000 */
[----:B------:R-:W-:Y:S01]  /*12a60*/  FADD.FTZ R16, R79, R16 ;  /* 0x000000104f107221 */ /* 0x000fe20000010000 */
[----:B------:R-:W-:-:S03]  /*12a70*/  FADD.FTZ R4, R84, R15 ;  /* 0x0000000f54047221 */ /* 0x000fc60000010000 */
        /* <DEDUP_REMOVED lines=49> */
[----:B------:R-:W-:Y:S01]  /*12d90*/  FADD.FTZ R4, R11, R4 ;  /* 0x000000040b047221 */ /* 0x000fe20000010000 */
[----:B------:R-:W-:Y:S01]  /*12da0*/  FADD.FTZ R3, R28, R3 ;  /* 0x000000031c037221 */ /* 0x000fe20000010000 */
[----:B------:R-:W-:-:S02]  /*12db0*/  IMAD.MOV.U32 R16, RZ, RZ, R20 ;  /* 0x000000ffff107224 */ /* 0x000fc400078e0014 */
[----:B------:R-:W-:Y:S02]  /*12dc0*/  IMAD.MOV.U32 R12, RZ, RZ, R10 ;  /* 0x000000ffff0c7224 */ /* 0x000fe400078e000a */
[----:B------:R-:W-:Y:S01]  /*12dd0*/  IMAD.MOV.U32 R13, RZ, RZ, R14 ;  /* 0x000000ffff0d7224 */ /* 0x000fe200078e000e */
[----:B----4-:R0:W-:Y:S04]  /*12de0*/  STSM.16.M88.4 [R33], R64 ;  /* 0x0000004021007844 */ /* 0x0101e80000000200 */
[----:B------:R0:W-:Y:S04]  /*12df0*/  STSM.16.M88.4 [R142+0x6000], R72 ;  /* 0x006000488e007844 */ /* 0x0001e80000000200 */
[----:B------:R0:W-:Y:S01]  /*12e00*/  STSM.16.M88.4 [R141+0x6000], R24 ;  /* 0x006000188d007844 */ /* 0x0001e20000000200 */
[----:B------:R1:W-:Y:S06]  /*12e10*/  MEMBAR.ALL.CTA ;  /* 0x0000000000007992 */ /* 0x0003ec0000008000 */
[----:B-1----:R-:W1:Y:S01]  /*12e20*/  FENCE.VIEW.ASYNC.S ;  /* 0x00000000000073c6 */ /* 0x002e620000000000 */
[C---:B--2---:R-:W-:Y:S01]  /*12e30*/  ISETP.GT.AND P3, PT, R0.reuse, R18, PT ;  /* 0x000000120000720c */ /* 0x044fe20003f64270 */
[----:B------:R-:W-:-:S02]  /*12e40*/  VIADD R0, R0, 0xffffffff ;  /* 0xffffffff00007836 */ /* 0x000fc40000000000 */
[----:B------:R-:W-:Y:S01]  /*12e50*/  IMAD.MOV.U32 R18, RZ, RZ, R5 ;  /* 0x000000ffff127224 */ /* 0x000fe200078e0005 */
[----:B-1----:R-:W-:-:S09]  /*12e60*/  NOP ;  /* 0x0000000000007918 */ /* 0x002fd20000000000 */
[----:B0-----:R-:W-:Y:S05]  /*12e70*/  @P3 BRA `(.L_x_11443) ;  /* 0xffffffc400303947 */ /* 0x001fea000383ffff */
[----:B------:R-:W-:Y:S02]  /*12e80*/  IMAD.MOV.U32 R13, RZ, RZ, R14 ;  /* 0x000000ffff0d7224 */ /* 0x000fe400078e000e */
[----:B------:R-:W-:Y:S02]  /*12e90*/  IMAD.MOV.U32 R12, RZ, RZ, R10 ;  /* 0x000000ffff0c7224 */ /* 0x000fe400078e000a */
[----:B------:R-:W-:Y:S02]  /*12ea0*/  IMAD.MOV.U32 R16, RZ, RZ, R20 ;  /* 0x000000ffff107224 */ /* 0x000fe400078e0014 */
[----:B------:R-:W-:-:S07]  /*12eb0*/  IMAD.MOV.U32 R18, RZ, RZ, R5 ;  /* 0x000000ffff127224 */ /* 0x000fce00078e0005 */
.L_x_11425:
        /* <DEDUP_REMOVED lines=8> */
[----:B--2---:R-:W-:Y:S01]  /*12f40*/  VIADD R5, R14, 0xbf ;  /* 0x000000bf0e057836 */ /* 0x004fe20000000000 */
[----:B------:R-:W-:-:S03]  /*12f50*/  IADD3 R14, R138, 0x1, -R22 ;  /* 0x000000018a0e7810 */ /* 0x000fc60007ffe816 */
        /* <DEDUP_REMOVED lines=15> */
.L_x_11446:
[----:B------:R-:W-:-:S13]  /*13050*/  ISETP.NE.AND P2, PT, R20, 0x1, PT ;  /* 0x000000011400780c */ /* 0x000fda0003f45270 */
[----:B------:R-:W0:Y:S02]  /*13060*/  @P2 LDC.64 R10, c[0x0][0x9e8] ;  /* 0x00027a00ff0a2b82 */ /* 0x000e240000000a00 */
[----:B0-----:R-:W-:-:S05]  /*13070*/  @P2 IMAD.HI.U32 R10, R5, R10, RZ ;  /* 0x0000000a050a2227 */ /* 0x001fca00078e00ff */
[----:B------:R-:W-:-:S07]  /*13080*/  @P2 SHF.R.U32.HI R5, RZ, R11, R10 ;  /* 0x0000000bff052219 */ /* 0x000fce000001160a */
.L_x_11447:
[----:B------:R-:W-:Y:S05]  /*13090*/  BSYNC B0 ;  /* 0x0000000000007941 */ /* 0x000fea0003800000 */
.L_x_11445:
[----:B------:R-:W-:-:S05]  /*130a0*/  IMAD R5, R5, R20, RZ ;  /* 0x0000001405057224 */ /* 0x000fca00078e02ff */
[----:B------:R-:W-:-:S07]  /*130b0*/  VIMNMX R14, R14, R5, !PT ;  /* 0x000000050e0e7248 */ /* 0x000fce0007fe0100 */
.L_x_11444:
[----:B------:R-:W2:Y:S01]  /*130c0*/  LDL R10, [R1+0x44] ;  /* 0x00004400010a7983 */ /* 0x000ea20000100800 */
[----:B------:R-:W-:-:S05]  /*130d0*/  VIADD R14, R14, 0x7f ;  /* 0x0000007f0e0e7836 */ /* 0x000fca0000000000 */
[----:B------:R-:W-:-:S04]  /*130e0*/  SHF.R.S32.HI R5, RZ, 0x1f, R14 ;  /* 0x0000001fff057819 */ /* 0x000fc8000001140e */
[----:B------:R-:W-:-:S04]  /*130f0*/  LEA.HI R5, R5, R14, RZ, 0x7 ;  /* 0x0000000e05057211 */ /* 0x000fc800078f38ff */
[----:B------:R-:W-:-:S04]  /*13100*/  SHF.R.S32.HI R5, RZ, 0x7, R5 ;  /* 0x00000007ff057819 */ /* 0x000fc80000011405 */
[----:B--2---:R-:W-:-:S04]  /*13110*/  VIMNMX R155, R10, R5, !PT ;  /* 0x000000050a9b7248 */ /* 0x004fc80007fe0100 */
[----:B------:R-:W-:-:S13]  /*13120*/  ISETP.GE.AND P2, PT, R0, R155, PT ;  /* 0x0000009b0000720c */ /* 0x000fda0003f46270 */
[----:B------:R-:W-:Y:S05]  /*13130*/  @!P2 BRA `(.L_x_11448) ;  /* 0x0000002800eca947 */ /* 0x000fea0003800000 */
[----:B------:R-:W-:Y:S02]  /*13140*/  IMAD.MOV.U32 R5, RZ, RZ, R13 ;  /* 0x000000ffff057224 */ /* 0x000fe400078e000d */
[----:B------:R-:W-:Y:S02]  /*13150*/  IMAD.MOV.U32 R11, RZ, RZ, R12 ;  /* 0x000000ffff0b7224 */ /* 0x000fe400078e000c */
[----:B------:R-:W-:Y:S02]  /*13160*/  IMAD.MOV.U32 R14, RZ, RZ, R18 ;  /* 0x000000ffff0e7224 */ /* 0x000fe400078e0012 */
[----:B------:R-:W-:-:S07]  /*13170*/  IMAD.MOV.U32 R10, RZ, RZ, R16 ;  /* 0x000000ffff0a7224 */ /* 0x000fce00078e0010 */
.L_x_11458:
        /* <DEDUP_REMOVED lines=10> */
.L_x_11450:
[----:B------:R-:W-:Y:S01]  /*13220*/  IMAD R12, R16, 0x8, R2 ;  /* 0x00000008100c7824 */ /* 0x000fe200078e0202 */
[----:B------:R-:W-:-:S04]  /*13230*/  SHF.L.U32 R13, R18, 0x1f, RZ ;  /* 0x0000001f120d7819 */ /* 0x000fc800000006ff */
[----:B------:R0:W1:Y:S01]  /*13240*/  SYNCS.PHASECHK.TRANS64.TRYWAIT P3, [R12+URZ+0x2d830], R13 ;  /* 0x02d8300d0c0075a7 */ /* 0x000062000806017f */
[----:B------:R-:W-:Y:S05]  /*13250*/  @!P0 BRA `(.L_x_11451) ;  /* 0x0000000000048947 */ /* 0x000fea0003800000 */
[----:B------:R-:W-:Y:S01]  /*13260*/  BPT.TRAP 0x1 ;  /* 0x000000040000795c */ /* 0x000fe20000300000 */
.L_x_11451:
[----:B------:R-:W-:Y:S04]  /*13270*/  BSSY B0, `(.L_x_11449) ;  /* 0x0000004000007945 */ /* 0x000fe80003800000 */
[----:B-1----:R-:W-:Y:S05]  /*13280*/  @P3 BRA `(.L_x_11452) ;  /* 0x0000000000083947 */ /* 0x002fea0003800000 */
[----:B------:R-:W1:Y:S02]  /*13290*/  SYNCS.PHASECHK.TRANS64.TRYWAIT P3, [R12+URZ+0x2d830], R13 ;  /* 0x02d8300d0c0075a7 */ /* 0x000e64000806017f */
[----:B-1----:R-:W-:Y:S05]  /*132a0*/  @!P3 BRA `(.L_x_11453) ;  /* 0x000001180010b947 */ /* 0x002fea0003800000 */
.L_x_11452:
[----:B------:R-:W-:Y:S05]  /*132b0*/  BSYNC B0 ;  /* 0x0000000000007941 */ /* 0x000fea0003800000 */
.L_x_11449:
        /* <DEDUP_REMOVED lines=60> */
.L_x_11455:
[----:B------:R-:W-:Y:S01]  /*13680*/  SHF.L.U32 R12, R14, 0x1f, RZ ;  /* 0x0000001f0e0c7819 */ /* 0x000fe200000006ff */
[----:B------:R-:W-:-:S04]  /*13690*/  IMAD R13, R10, 0x8, R2 ;  /* 0x000000080a0d7824 */ /* 0x000fc800078e0202 */
[----:B------:R0:W1:Y:S01]  /*136a0*/  SYNCS.PHASECHK.TRANS64.TRYWAIT P2, [R13+URZ+0x2d850], R12 ;  /* 0x02d8500c0d0075a7 */ /* 0x000062000804017f */
[----:B------:R-:W-:Y:S05]  /*136b0*/  @!P0 BRA `(.L_x_11456) ;  /* 0x0000000000048947 */ /* 0x000fea0003800000 */
[----:B------:R-:W-:Y:S01]  /*136c0*/  BPT.TRAP 0x1 ;  /* 0x000000040000795c */ /* 0x000fe20000300000 */
.L_x_11456:
[----:B-1----:R-:W-:Y:S05]  /*136d0*/  @P2 BRA `(.L_x_11454) ;  /* 0x0000000000082947 */ /* 0x002fea0003800000 */
[----:B------:R-:W1:Y:S02]  /*136e0*/  SYNCS.PHASECHK.TRANS64.TRYWAIT P2, [R13+URZ+0x2d850], R12 ;  /* 0x02d8500c0d0075a7 */ /* 0x000e64000804017f */
[----:B-1----:R-:W-:Y:S05]  /*136f0*/  @!P2 BRA `(.L_x_11457) ;  /* 0x000001140010a947 */ /* 0x002fea0003800000 */
.L_x_11454:
[----:B01----:R-:W-:Y:S01]  /*13700*/  VIADD R12, R2, 0x400 ;  /* 0x00000400020c7836 */ /* 0x003fe20000000000 */
[----:B------:R-:W-:Y:S05]  /*13710*/  WARPSYNC.ALL ;  /* 0x0000000000007948 */ /* 0x000fea0003800000 */
[----:B------:R-:W-:-:S04]  /*13720*/  SHF.R.U32.HI R12, RZ, 0x4, R12 ;  /* 0x00000004ff0c7819 */ /* 0x000fc8000001160c */
[----:B------:R-:W-:-:S04]  /*13730*/  LOP3.LUT R12, R12, 0x3fff, RZ, 0xc0, !PT ;  /* 0x00003fff0c0c7812 */ /* 0x000fc800078ec0ff */
[----:B------:R-:W-:-:S05]  /*13740*/  LOP3.LUT R12, R12, 0x2000000, RZ, 0xfc, !PT ;  /* 0x020000000c0c7812 */ /* 0x000fca00078efcff */
[----:B------:R-:W-:Y:S02]  /*13750*/  IMAD R12, R10, 0x600, R12 ;  /* 0x000006000a0c7824 */ /* 0x000fe400078e020c */
[----:B------:R-:W-:Y:S01]  /*13760*/  FMUL.FTZ R20, R29, UR49 ;  /* 0x000000311d147c20 */ /* 0x000fe20008410000 */
[----:B------:R-:W-:Y:S02]  /*13770*/  IMAD.MOV.U32 R13, RZ, RZ, -0x7fffffe0 ;  /* 0x80000020ff0d7424 */ /* 0x000fe400078e00ff */
[----:B------:R-:W-:Y:S01]  /*13780*/  FMUL.FTZ R21, R32, UR49 ;  /* 0x0000003120157c20 */ /* 0x000fe20008410000 */
[C---:B------:R-:W-:Y:S01]  /*13790*/  VIADD R14, R12.reuse, 0x40 ;  /* 0x000000400c0e7836 */ /* 0x040fe20000000000 */
[----:B------:R-:W-:Y:S01]  /*137a0*/  R2UR UR10, R12 ;  /* 0x000000000c0a72ca */ /* 0x000fe200000e0000 */
[----:B------:R-:W-:Y:S01]  /*137b0*/  IMAD.MOV.U32 R15, RZ, RZ, -0x7fffffe0 ;  /* 0x80000020ff0f7424 */ /* 0x000fe200078e00ff */
[C---:B------:R-:W-:Y:S01]  /*137c0*/  R2UR UR11, R13.reuse ;  /* 0x000000000d0b72ca */ /* 0x040fe200000e0000 */
[----:B------:R-:W-:Y:S01]  /*137d0*/  MUFU.TANH R20, R20 ;  /* 0x0000001400147308 */ /* 0x000fe20000002400 */
[----:B------:R-:W-:Y:S01]  /*137e0*/  R2UR UR14, R14 ;  /* 0x000000000e0e72ca */ /* 0x000fe200000e0000 */
[----:B------:R-:W-:Y:S01]  /*137f0*/  VIADD R14, R12, 0x80 ;  /* 0x000000800c0e7836 */ /* 0x000fe20000000000 */
[----:B------:R-:W-:Y:S01]  /*13800*/  R2UR UR47, R13 ;  /* 0x000000000d2f72ca */ /* 0x000fe200000e0000 */
[----:B------:R-:W-:Y:S01]  /*13810*/  FMUL.FTZ R13, R24, UR49 ;  /* 0x00000031180d7c20 */ /* 0x000fe20008410000 */
[----:B------:R-:W-:Y:S01]  /*13820*/  R2UR UR15, R15 ;  /* 0x000000000f0f72ca */ /* 0x000fe200000e0000 */
[----:B------:R-:W-:Y:S01]  /*13830*/  FMUL.FTZ R24, R33, UR49 ;  /* 0x0000003121187c20 */ /* 0x000fe20008410000 */
[----:B------:R-:W-:Y:S01]  /*13840*/  R2UR UR18, R14 ;  /* 0x000000000e1272ca */ /* 0x000fe200000e0000 */
[----:B------:R-:W-:Y:S01]  /*13850*/  VIADD R14, R12, 0xc0 ;  /* 0x000000c00c0e7836 */ /* 0x000fe20000000000 */
[C---:B------:R-:W-:Y:S01]  /*13860*/  R2UR UR19, R15.reuse ;  /* 0x000000000f1372ca */ /* 0x040fe200000e0000 */
[----:B------:R-:W0:Y:S01]  /*13870*/  MUFU.TANH R13, R13 ;  /* 0x0000000d000d7308 */ /* 0x000e220000002400 */
[C---:B------:R-:W-:Y:S01]  /*13880*/  R2UR UR23, R15.reuse ;  /* 0x000000000f1772ca */ /* 0x040fe200000e0000 */
[----:B------:R-:W-:Y:S01]  /*13890*/  FMUL.FTZ R29, R40, UR49 ;  /* 0x00000031281d7c20 */ /* 0x000fe20008410000 */
[----:B------:R-:W-:Y:S01]  /*138a0*/  R2UR UR22, R14 ;  /* 0x000000000e1672ca */ /* 0x000fe200000e0000 */
[----:B------:R-:W-:Y:S01]  /*138b0*/  VIADD R14, R12, 0x100 ;  /* 0x000001000c0e7836 */ /* 0x000fe20000000000 */
[----:B------:R-:W-:Y:S01]  /*138c0*/  R2UR UR27, R15 ;  /* 0x000000000f1b72ca */ /* 0x000fe200000e0000 */
[----:B------:R-:W-:Y:S01]  /*138d0*/  FMUL.FTZ R32, R41, UR49 ;  /* 0x0000003129207c20 */ /* 0x000fe20008410000 */
[C---:B------:R-:W-:Y:S01]  /*138e0*/  R2UR UR31, R15.reuse ;  /* 0x000000000f1f72ca */ /* 0x040fe200000e0000 */
[----:B------:R-:W-:Y:S01]  /*138f0*/  MUFU.TANH R21, R21 ;  /* 0x0000001500157308 */ /* 0x000fe20000002400 */
[----:B------:R-:W-:Y:S01]  /*13900*/  R2UR UR26, R14 ;  /* 0x000000000e1a72ca */ /* 0x000fe200000e0000 */
[----:B------:R-:W-:Y:S01]  /*13910*/  VIADD R14, R12, 0x140 ;  /* 0x000001400c0e7836 */ /* 0x000fe20000000000 */
[----:B------:R-:W-:Y:S01]  /*13920*/  R2UR UR35, R15 ;  /* 0x000000000f2372ca */ /* 0x000fe200000e0000 */
[----:B------:R-:W-:Y:S01]  /*13930*/  FMUL.FTZ R15, R28, UR49 ;  /* 0x000000311c0f7c20 */ /* 0x000fe20008410000 */
[----:B------:R-:W-:Y:S01]  /*13940*/  FMUL.FTZ R28, R37, UR49 ;  /* 0x00000031251c7c20 */ /* 0x000fe20008410000 */
[----:B------:R-:W-:Y:S01]  /*13950*/  FMUL.FTZ R33, R44, UR49 ;  /* 0x000000312c217c20 */ /* 0x000fe20008410000 */
[----:B------:R-:W-:Y:S01]  /*13960*/  R2UR UR30, R14 ;  /* 0x000000000e1e72ca */ /* 0x000fe200000e0000 */
[C---:B------:R-:W-:Y:S01]  /*13970*/  VIADD R14, R12.reuse, 0x180 ;  /* 0x000001800c0e7836 */ /* 0x040fe20000000000 */
[----:B------:R-:W-:Y:S01]  /*13980*/  MUFU.TANH R24, R24 ;  /* 0x0000001800187308 */ /* 0x000fe20000002400 */
[----:B------:R-:W-:-:S02]  /*13990*/  VIADD R12, R12, 0x1c0 ;  /* 0x000001c00c0c7836 */ /* 0x000fc40000000000 */
[----:B------:R-:W-:Y:S01]  /*139a0*/  FMUL.FTZ R37, R48, UR49 ;  /* 0x0000003130257c20 */ /* 0x000fe20008410000 */
[----:B------:R-:W-:Y:S01]  /*139b0*/  FMUL.FTZ R40, R49, UR49 ;  /* 0x0000003131287c20 */ /* 0x000fe20008410000 */
[----:B------:R-:W-:Y:S01]  /*139c0*/  R2UR UR34, R14 ;  /* 0x000000000e2272ca */ /* 0x000fe200000e0000 */
[----:B------:R-:W-:Y:S01]  /*139d0*/  FMUL.FTZ R14, R25, UR49 ;  /* 0x00000031190e7c20 */ /* 0x000fe20008410000 */
[----:B------:R-:W-:Y:S01]  /*139e0*/  R2UR UR46, R12 ;  /* 0x000000000c2e72ca */ /* 0x000fe200000e0000 */
        /* <DEDUP_REMOVED lines=29> */
[----:B------:R-:W-:Y:S01]  /*13bc0*/  UMOV UR39, UR6 ;  /* 0x0000000600277c82 */ /* 0x000fe20008000000 */
        /* <DEDUP_REMOVED lines=8> */
[----:B------:R-:W-:Y:S01]  /*13c50*/  FMNMX.FTZ R12, R21, R12, !PT ;  /* 0x0000000c150c7209 */ /* 0x000fe20007810000 */
[----:B------:R-:W-:Y:S01]  /*13c60*/  FMUL.FTZ R39, R39, UR49 ;  /* 0x0000003127277c20 */ /* 0x000fe20008410000 */
[----:B------:R-:W-:Y:S01]  /*13c70*/  FMUL.FTZ R38, R42, UR49 ;  /* 0x000000312a267c20 */ /* 0x000fe20008410000 */
[----:B------:R-:W3:Y:S01]  /*13c80*/  MUFU.TANH R32, R32 ;  /* 0x0000002000207308 */ /* 0x000ee20000002400 */
        /* <DEDUP_REMOVED lines=12> */
[----:B0-----:R-:W-:Y:S01]  /*13d50*/  FMNMX.FTZ R12, R29, R12, !PT ;  /* 0x0000000c1d0c7209 */ /* 0x001fe20007810000 */
[----:B------:R-:W-:Y:S01]  /*13d60*/  FMUL.FTZ R59, R66, UR49 ;  /* 0x00000031423b7c20 */ /* 0x000fe20008410000 */
[----:B------:R-:W-:Y:S01]  /*13d70*/  FMUL.FTZ R63, R70, UR49 ;  /* 0x00000031463f7c20 */ /* 0x000fe20008410000 */
        /* <DEDUP_REMOVED lines=51> */
[----:B-1----:R-:W-:-:S05]  /*140b0*/  FMNMX.FTZ R12, R76, R12, !PT ;  /* 0x0000000c4c0c7209 */ /* 0x002fca0007810000 */
[----:B------:R-:W0:Y:S02]  /*140c0*/  SHFL.BFLY PT, R26, R12, 0x2, 0x1f ;  /* 0x0c401f000c1a7f89 */ /* 0x000e2400000e0000 */
[----:B------:R-:W-:Y:S08]  /*140d0*/  MUFU.TANH R85, R85 ;  /* 0x0000005500557308 */ /* 0x000ff00000002400 */
[----:B------:R-:W-:Y:S08]  /*140e0*/  MUFU.TANH R144, R144 ;  /* 0x0000009000907308 */ /* 0x000ff00000002400 */
[----:B------:R-:W-:Y:S01]  /*140f0*/  MUFU.TANH R80, R80 ;  /* 0x0000005000507308 */ /* 0x000fe20000002400 */
[----:B0-----:R-:W-:-:S07]  /*14100*/  FMNMX.FTZ R12, R12, R26, !PT ;  /* 0x0000001a0c0c7209 */ /* 0x001fce0007810000 */
[----:B------:R-:W-:Y:S01]  /*14110*/  MUFU.TANH R81, R81 ;  /* 0x0000005100517308 */ /* 0x000fe20000002400 */
[----:B------:R-:W0:Y:S07]  /*14120*/  SHFL.BFLY PT, R26, R12, 0x1, 0x1f ;  /* 0x0c201f000c1a7f89 */ /* 0x000e2e00000e0000 */
[----:B------:R-:W-:Y:S08]  /*14130*/  MUFU.TANH R143, R143 ;  /* 0x0000008f008f7308 */ /* 0x000ff00000002400 */
[----:B------:R-:W-:Y:S08]  /*14140*/  MUFU.TANH R39, R39 ;  /* 0x0000002700277308 */ /* 0x000ff00000002400 */
[----:B------:R-:W-:Y:S01]  /*14150*/  MUFU.TANH R38, R38 ;  /* 0x0000002600267308 */ /* 0x000fe20000002400 */
[----:B0-----:R-:W-:-:S05]  /*14160*/  FMNMX.FTZ R12, R12, R26, !PT ;  /* 0x0000001a0c0c7209 */ /* 0x001fca0007810000 */
[C---:B------:R-:W-:Y:S01]  /*14170*/  FADD.FTZ R34, -R12.reuse, R11 ;  /* 0x0000000b0c227221 */ /* 0x040fe20000010100 */
[----:B------:R-:W-:Y:S01]  /*14180*/  FMUL.FTZ R26, R12, UR39 ;  /* 0x000000270c1a7c20 */ /* 0x000fe20008410000 */
[----:B------:R0:W-:Y:S02]  /*14190*/  MUFU.TANH R11, R50 ;  /* 0x00000032000b7308 */ /* 0x0001e40000002400 */
[----:B------:R-:W-:Y:S01]  /*141a0*/  FMUL.FTZ R34, R34, UR39 ;  /* 0x0000002722227c20 */ /* 0x000fe20008410000 */
[--C-:B------:R-:W-:Y:S01]  /*141b0*/  FFMA.FTZ R13, R13, UR39, -R26.reuse ;  /* 0x000000270d0d7c23 */ /* 0x100fe2000801081a */
[--C-:B------:R-:W-:Y:S01]  /*141c0*/  FFMA.FTZ R31, R14, UR39, -R26.reuse ;  /* 0x000000270e1f7c23 */ /* 0x100fe2000801081a */
[--C-:B------:R-:W-:Y:S01]  /*141d0*/  FFMA.FTZ R14, R24, UR39, -R26.reuse ;  /* 0x00000027180e7c23 */ /* 0x100fe2000801081a */
[--C-:B------:R-:W-:Y:S01]  /*141e0*/  FFMA.FTZ R30, R15, UR39, -R26.reuse ;  /* 0x000000270f1e7c23 */ /* 0x100fe2000801081a */
[--C-:B------:R-:W-:Y:S01]  /*141f0*/  FFMA.FTZ R20, R20, UR39, -R26.reuse ;  /* 0x0000002714147c23 */ /* 0x100fe2000801081a */
[----:B------:R-:W-:Y:S01]  /*14200*/  MUFU.EX2 R34, R34 ;  /* 0x0000002200227308 */ /* 0x000fe20000000800 */
[----:B0-----:R-:W-:Y:S01]  /*14210*/  FMUL.FTZ R50, R55, UR49 ;  /* 0x0000003137327c20 */ /* 0x001fe20008410000 */
[----:B------:R-:W-:Y:S01]  /*14220*/  FMUL.FTZ R55, R62, UR49 ;  /* 0x000000313e377c20 */ /* 0x000fe20008410000 */
[----:B------:R-:W-:Y:S01]  /*14230*/  FMUL.FTZ R62, R67, UR49 ;  /* 0x00000031433e7c20 */ /* 0x000fe20008410000 */
[----:B------:R-:W-:Y:S01]  /*14240*/  FMUL.FTZ R67, R74, UR49 ;  /* 0x000000314a437c20 */ /* 0x000fe20008410000 */
[----:B------:R-:W-:Y:S01]  /*14250*/  FMUL.FTZ R74, R79, UR49 ;  /* 0x000000314f4a7c20 */ /* 0x000fe20008410000 */
[----:B------:R-:W-:Y:S01]  /*14260*/  FMUL.FTZ R79, R87, UR49 ;  /* 0x00000031574f7c20 */ /* 0x000fe20008410000 */
[--C-:B------:R-:W-:Y:S01]  /*14270*/  FFMA.FTZ R21, R21, UR39, -R26.reuse ;  /* 0x0000002715157c23 */ /* 0x100fe2000801081a */
[----:B------:R-:W2:Y:S01]  /*14280*/  LDL R87, [R1+0x3c] ;  /* 0x00003c0001577983 */ /* 0x000ea20000100800 */
        /* <DEDUP_REMOVED lines=16> */
[----:B------:R-:W3:Y:S01]  /*14390*/  MUFU.TANH R35, R35 ;  /* 0x0000002300237308 */ /* 0x000ee20000002400 */
[----:B0-----:R-:W-:Y:S01]  /*143a0*/  FFMA.FTZ R4, R34, R4, R13 ;  /* 0x0000000422047223 */ /* 0x001fe2000001000d */
[--C-:B------:R-:W-:Y:S01]  /*143b0*/  FFMA.FTZ R53, R53, UR39, -R26.reuse ;  /* 0x0000002735357c23 */ /* 0x100fe2000801081a */
[--C-:B------:R-:W-:Y:S01]  /*143c0*/  FFMA.FTZ R56, R56, UR39, -R26.reuse ;  /* 0x0000002738387c23 */ /* 0x100fe2000801081a */
[--C-:B------:R-:W-:Y:S01]  /*143d0*/  FFMA.FTZ R57, R57, UR39, -R26.reuse ;  /* 0x0000002739397c23 */ /* 0x100fe2000801081a */
[--C-:B------:R-:W-:Y:S01]  /*143e0*/  FFMA.FTZ R60, R60, UR39, -R26.reuse ;  /* 0x000000273c3c7c23 */ /* 0x100fe2000801081a */
[--C-:B------:R-:W-:Y:S01]  /*143f0*/  FFMA.FTZ R61, R61, UR39, -R26.reuse ;  /* 0x000000273d3d7c23 */ /* 0x100fe2000801081a */
[----:B------:R-:W-:Y:S01]  /*14400*/  FFMA.FTZ R64, R64, UR39, -R26 ;  /* 0x0000002740407c23 */ /* 0x000fe2000801081a */
[----:B------:R-:W0:Y:S01]  /*14410*/  MUFU.TANH R42, R42 ;  /* 0x0000002a002a7308 */ /* 0x000e220000002400 */
[C---:B-1----:R-:W-:Y:S01]  /*14420*/  FADD.FTZ R4, R24.reuse, R4 ;  /* 0x0000000418047221 */ /* 0x042fe20000010000 */
[----:B------:R-:W-:Y:S01]  /*14430*/  F2FP.F16.F32.PACK_AB R24, R24, R13 ;  /* 0x0000000d1818723e */ /* 0x000fe200000000ff */
[--C-:B------:R-:W-:Y:S01]  /*14440*/  FFMA.FTZ R65, R65, UR39, -R26.reuse ;  /* 0x0000002741417c23 */ /* 0x100fe2000801081a */
[----:B------:R-:W-:Y:S01]  /*14450*/  FMNMX.FTZ R13, R145, R5, !PT ;  /* 0x00000005910d7209 */ /* 0x000fe20007810000 */
[--C-:B------:R-:W-:Y:S01]  /*14460*/  FFMA.FTZ R68, R68, UR39, -R26.reuse ;  /* 0x0000002744447c23 */ /* 0x100fe2000801081a */
[--C-:B------:R-:W-:Y:S01]  /*14470*/  FFMA.FTZ R69, R69, UR39, -R26.reuse ;  /* 0x0000002745457c23 */ /* 0x100fe2000801081a */
[--C-:B------:R-:W-:Y:S01]  /*14480*/  FFMA.FTZ R72, R72, UR39, -R26.reuse ;  /* 0x0000002748487c23 */ /* 0x100fe2000801081a */
[----:B------:R-:W-:Y:S01]  /*14490*/  FMNMX.FTZ R13, R84, R13, !PT ;  /* 0x0000000d540d7209 */ /* 0x000fe20007810000 */
[----:B------:R-:W1:Y:S01]  /*144a0*/  MUFU.TANH R27, R27 ;  /* 0x0000001b001b7308 */ /* 0x000e620000002400 */
[--C-:B------:R-:W-:Y:S01]  /*144b0*/  FFMA.FTZ R73, R73, UR39, -R26.reuse ;  /* 0x0000002749497c23 */ /* 0x100fe2000801081a */
[----:B------:R-:W-:Y:S01]  /*144c0*/  FFMA.FTZ R76, R76, UR39, -R26 ;  /* 0x000000274c4c7c23 */ /* 0x000fe2000801081a */
[----:B------:R-:W-:-:S04]  /*144d0*/  FMNMX.FTZ R13, R85, R13, !PT ;  /* 0x0000000d550d7209 */ /* 0x000fc80007810000 */
[----:B------:R-:W-:Y:S01]  /*144e0*/  FMNMX.FTZ R13, R144, R13, !PT ;  /* 0x0000000d900d7209 */ /* 0x000fe20007810000 */
[----:B------:R-:W4:Y:S03]  /*144f0*/  MUFU.TANH R46, R46 ;  /* 0x0000002e002e7308 */ /* 0x000f260000002400 */
[----:B------:R-:W-:-:S04]  /*14500*/  FMNMX.FTZ R13, R80, R13, !PT ;  /* 0x0000000d500d7209 */ /* 0x000fc80007810000 */
[----:B------:R-:W-:Y:S01]  /*14510*/  FMNMX.FTZ R13, R81, R13, !PT ;  /* 0x0000000d510d7209 */ /* 0x000fe20007810000 */
[----:B------:R-:W5:Y:S03]  /*14520*/  MUFU.TANH R47, R47 ;  /* 0x0000002f002f7308 */ /* 0x000f660000002400 */
[----:B------:R-:W-:-:S04]  /*14530*/  FMNMX.FTZ R13, R143, R13, !PT ;  /* 0x0000000d8f0d7209 */ /* 0x000fc80007810000 */
[----:B------:R-:W-:Y:S01]  /*14540*/  FMNMX.FTZ R13, R39, R13, !PT ;  /* 0x0000000d270d7209 */ /* 0x000fe20007810000 */
[----:B------:R-:W5:Y:S03]  /*14550*/  MUFU.TANH R50, R50 ;  /* 0x0000003200327308 */ /* 0x000f660000002400 */
[----:B------:R-:W-:-:S04]  /*14560*/  FMNMX.FTZ R13, R38, R13, !PT ;  /* 0x0000000d260d7209 */ /* 0x000fc80007810000 */
[----:B---3--:R-:W-:Y:S01]  /*14570*/  FMNMX.FTZ R13, R35, R13, !PT ;  /* 0x0000000d230d7209 */ /* 0x008fe20007810000 */
[----:B------:R-:W3:Y:S03]  /*14580*/  MUFU.TANH R51, R51 ;  /* 0x0000003300337308 */ /* 0x000ee60000002400 */
[----:B0-----:R-:W-:-:S04]  /*14590*/  FMNMX.FTZ R13, R42, R13, !PT ;  /* 0x0000000d2a0d7209 */ /* 0x001fc80007810000 */
[----:B-1----:R-:W-:Y:S01]  /*145a0*/  FMNMX.FTZ R13, R27, R13, !PT ;  /* 0x0000000d1b0d7209 */ /* 0x002fe20007810000 */
[----:B------:R-:W0:Y:S03]  /*145b0*/  MUFU.TANH R54, R54 ;  /* 0x0000003600367308 */ /* 0x000e260000002400 */
[----:B------:R-:W-:-:S04]  /*145c0*/  FMNMX.FTZ R13, R11, R13, !PT ;  /* 0x0000000d0b0d7209 */ /* 0x000fc80007810000 */
[----:B----4-:R-:W-:Y:S01]  /*145d0*/  FMNMX.FTZ R13, R46, R13, !PT ;  /* 0x0000000d2e0d7209 */ /* 0x010fe20007810000 */
[----:B------:R-:W1:Y:S03]  /*145e0*/  MUFU.TANH R55, R55 ;  /* 0x0000003700377308 */ /* 0x000e660000002400 */
[----:B-----5:R-:W-:-:S04]  /*145f0*/  FMNMX.FTZ R13, R47, R13, !PT ;  /* 0x0000000d2f0d7209 */ /* 0x020fc80007810000 */
[----:B------:R-:W-:Y:S01]  /*14600*/  FMNMX.FTZ R13, R50, R13, !PT ;  /* 0x0000000d320d7209 */ /* 0x000fe20007810000 */
[----:B------:R-:W4:Y:S03]  /*14610*/  MUFU.TANH R58, R58 ;  /* 0x0000003a003a7308 */ /* 0x000f260000002400 */
[----:B---3--:R-:W-:-:S04]  /*14620*/  FMNMX.FTZ R13, R51, R13, !PT ;  /* 0x0000000d330d7209 */ /* 0x008fc80007810000 */
[----:B0-----:R-:W-:Y:S01]  /*14630*/  FMNMX.FTZ R13, R54, R13, !PT ;  /* 0x0000000d360d7209 */ /* 0x001fe20007810000 */
[----:B------:R-:W0:Y:S03]  /*14640*/  MUFU.TANH R59, R59 ;  /* 0x0000003b003b7308 */ /* 0x000e260000002400 */
[----:B-1----:R-:W-:-:S05]  /*14650*/  FMNMX.FTZ R13, R55, R13, !PT ;  /* 0x0000000d370d7209 */ /* 0x002fca0007810000 */
[----:B------:R-:W1:Y:S01]  /*14660*/  MUFU.TANH R62, R62 ;  /* 0x0000003e003e7308 */ /* 0x000e620000002400 */
[----:B----4-:R-:W-:-:S07]  /*14670*/  FMNMX.FTZ R13, R58, R13, !PT ;  /* 0x0000000d3a0d7209 */ /* 0x010fce0007810000 */
[----:B------:R-:W3:Y:S01]  /*14680*/  MUFU.TANH R63, R63 ;  /* 0x0000003f003f7308 */ /* 0x000ee20000002400 */
[----:B0-----:R-:W-:-:S07]  /*14690*/  FMNMX.FTZ R13, R59, R13, !PT ;  /* 0x0000000d3b0d7209 */ /* 0x001fce0007810000 */
[----:B------:R-:W0:Y:S01]  /*146a0*/  MUFU.TANH R66, R66 ;  /* 0x0000004200427308 */ /* 0x000e220000002400 */
[----:B-1----:R-:W-:-:S07]  /*146b0*/  FMNMX.FTZ R13, R62, R13, !PT ;  /* 0x0000000d3e0d7209 */ /* 0x002fce0007810000 */
[----:B------:R-:W1:Y:S01]  /*146c0*/  MUFU.TANH R67, R67 ;  /* 0x0000004300437308 */ /* 0x000e620000002400 */
[----:B---3--:R-:W-:-:S07]  /*146d0*/  FMNMX.FTZ R13, R63, R13, !PT ;  /* 0x0000000d3f0d7209 */ /* 0x008fce0007810000 */
        /* <DEDUP_REMOVED lines=12> */
[----:B------:R-:W3:Y:S08]  /*147a0*/  MUFU.EX2 R26, R30 ;  /* 0x0000001e001a7308 */ /* 0x000ef00000000800 */
[----:B------:R-:W4:Y:S01]  /*147b0*/  MUFU.TANH R79, R79 ;  /* 0x0000004f004f7308 */ /* 0x000f220000002400 */
[----:B0-----:R-:W-:-:S07]  /*147c0*/  FMNMX.FTZ R13, R77, R13, !PT ;  /* 0x0000000d4d0d7209 */ /* 0x001fce0007810000 */
[----:B------:R-:W0:Y:S01]  /*147d0*/  MUFU.EX2 R20, R20 ;  /* 0x0000001400147308 */ /* 0x000e220000000800 */
[----:B-1----:R-:W-:Y:S01]  /*147e0*/  FMNMX.FTZ R13, R78, R13, !PT ;  /* 0x0000000d4e0d7209 */ /* 0x002fe20007810000 */
[----:B---3--:R-:W-:-:S03]  /*147f0*/  FADD.FTZ R4, R26, R4 ;  /* 0x000000041a047221 */ /* 0x008fc60000010000 */
[----:B----4-:R-:W-:Y:S01]  /*14800*/  FMNMX.FTZ R13, R79, R13, !PT ;  /* 0x0000000d4f0d7209 */ /* 0x010fe20007810000 */
[C---:B0-----:R-:W-:Y:S01]  /*14810*/  FADD.FTZ R4, R20.reuse, R4 ;  /* 0x0000000414047221 */ /* 0x041fe20000010000 */
[----:B------:R-:W-:-:S03]  /*14820*/  F2FP.F16.F32.PACK_AB R26, R20, R26 ;  /* 0x0000001a141a723e */ /* 0x000fc600000000ff */
[----:B------:R-:W0:Y:S02]  /*14830*/  SHFL.BFLY PT, R20, R13, 0x2, 0x1f ;  /* 0x0c401f000d147f89 */ /* 0x000e2400000e0000 */
[----:B0-----:R-:W-:-:S05]  /*14840*/  FMNMX.FTZ R13, R13, R20, !PT ;  /* 0x000000140d0d7209 */ /* 0x001fca0007810000 */
[----:B------:R-:W0:Y:S01]  /*14850*/  SHFL.BFLY PT, R20, R13, 0x1, 0x1f ;  /* 0x0c201f000d147f89 */ /* 0x000e2200000e0000 */
[----:B------:R-:W-:-:S05]  /*14860*/  IMAD.MOV.U32 R31, RZ, RZ, 0x40000040 ;  /* 0x40000040ff1f7424 */ /* 0x000fca00078e00ff */
[----:B------:R-:W-:Y:S02]  /*14870*/  R2UR UR9, R31 ;  /* 0x000000001f0972ca */ /* 0x000fe400000e0000 */
[----:B0-----:R-:W-:-:S05]  /*14880*/  FMNMX.FTZ R13, R13, R20, !PT ;  /* 0x000000140d0d7209 */ /* 0x001fca0007810000 */
[----:B------:R-:W-:-:S04]  /*14890*/  FMUL.FTZ R30, R13, UR39 ;  /* 0x000000270d1e7c20 */ /* 0x000fc80008410000 */
        /* <DEDUP_REMOVED lines=32> */
[----:B--2---:R-:W-:-:S04]  /*14aa0*/  LOP3.LUT R30, R87, 0x10000, RZ, 0xfc, !PT ;  /* 0x00010000571e7812 */ /* 0x004fc800078efcff */
[----:B------:R-:W-:Y:S01]  /*14ab0*/  R2UR UR8, R30 ;  /* 0x000000001e0872ca */ /* 0x000fe200000e0000 */
[----:B------:R-:W-:-:S12]  /*14ac0*/  WARPGROUP.ARRIVE ;  /* 0x00000000000079c5 */ /* 0x000fd80000000000 */
[----:B------:R-:W-:Y:S01]  /*14ad0*/  HGMMA.64x96x16.F32 R88, gdesc[UR8].tnspB, R88, gsb0 ;  /* 0x41600000085879f0 */ /* 0x000fe20008000858 */
[----:B------:R-:W-:Y:S02]  /*14ae0*/  VIADD R38, R30, 0x2 ;  /* 0x000000021e267836 */ /* 0x000fe40000000000 */
[----:B------:R-:W-:-:S03]  /*14af0*/  IMAD.MOV.U32 R39, RZ, RZ, 0x40000040 ;  /* 0x40000040ff277424 */ /* 0x000fc600078e00ff */
[----:B------:R-:W-:Y:S02]  /*14b00*/  R2UR UR12, R38 ;  /* 0x00000000260c72ca */ /* 0x000fe400000e0000 */
[----:B------:R-:W-:Y:S01]  /*14b10*/  R2UR UR13, R39 ;  /* 0x00000000270d72ca */ /* 0x000fe200000e0000 */
[----:B------:R-:W-:Y:S02]  /*14b20*/  VIADD R38, R30, 0x4 ;  /* 0x000000041e267836 */ /* 0x000fe40000000000 */
[----:B------:R-:W-:Y:S01]  /*14b30*/  IMAD.MOV.U32 R39, RZ, RZ, 0x40000040 ;  /* 0x40000040ff277424 */ /* 0x000fe200078e00ff */
[----:B------:R-:W-:Y:S02]  /*14b40*/  WARPGROUP.DEPBAR.LE gsb0, 0x0 ;  /* 0x00008000000079c5 */ /* 0x000fe40000010000 */
[----:B------:R-:W-:-:S07]  /*14b50*/  WARPGROUP.ARRIVE ;  /* 0x00000000000079c5 */ /* 0x000fce0000000000 */
[----:B------:R-:W-:Y:S01]  /*14b60*/  HGMMA.64x96x16.F32 R88, gdesc[UR12].tnspB, R88, gsb0 ;  /* 0x416000000c5879f0 */ /* 0x000fe20008000858 */
[----:B------:R-:W-:Y:S02]  /*14b70*/  R2UR UR16, R38 ;  /* 0x00000000261072ca */ /* 0x000fe400000e0000 */
[----:B------:R-:W-:Y:S01]  /*14b80*/  R2UR UR17, R39 ;  /* 0x00000000271172ca */ /* 0x000fe200000e0000 */
[----:B------:R-:W-:Y:S02]  /*14b90*/  VIADD R38, R30, 0x6 ;  /* 0x000000061e267836 */ /* 0x000fe40000000000 */
[----:B------:R-:W-:-:S03]  /*14ba0*/  IMAD.MOV.U32 R39, RZ, RZ, 0x40000040 ;  /* 0x40000040ff277424 */ /* 0x000fc600078e00ff */
[----:B------:R-:W-:Y:S01]  /*14bb0*/  R2UR UR20, R38 ;  /* 0x00000000261472ca */ /* 0x000fe200000e0000 */
[----:B------:R-:W-:Y:S02]  /*14bc0*/  WARPGROUP.DEPBAR.LE gsb0, 0x0 ;  /* 0x00008000000079c5 */ /* 0x000fe40000010000 */
[----:B------:R-:W-:-:S06]  /*14bd0*/  WARPGROUP.ARRIVE ;  /* 0x00000000000079c5 */ /* 0x000fcc0000000000 */
[----:B------:R-:W-:Y:S01]  /*14be0*/  HGMMA.64x96x16.F32 R88, gdesc[UR16].tnspB, R88, gsb0 ;  /* 0x41600000105879f0 */ /* 0x000fe20008000858 */
[----:B------:R-:W-:Y:S01]  /*14bf0*/  R2UR UR21, R39 ;  /* 0x00000000271572ca */ /* 0x000fe200000e0000 */
[----:B------:R-:W-:Y:S02]  /*14c00*/  VIADD R38, R30, 0x600 ;  /* 0x000006001e267836 */ /* 0x000fe40000000000 */
[----:B------:R-:W-:-:S03]  /*14c10*/  IMAD.MOV.U32 R39, RZ, RZ, 0x40000040 ;  /* 0x40000040ff277424 */ /* 0x000fc600078e00ff */
[----:B------:R-:W-:Y:S02]  /*14c20*/  R2UR UR24, R38 ;  /* 0x00000000261872ca */ /* 0x000fe400000e0000 */
[----:B------:R-:W-:Y:S01]  /*14c30*/  R2UR UR25, R39 ;  /* 0x00000000271972ca */ /* 0x000fe200000e0000 */
[----:B------:R-:W-:Y:S02]  /*14c40*/  WARPGROUP.DEPBAR.LE gsb0, 0x0 ;  /* 0x00008000000079c5 */ /* 0x000fe40000010000 */
[----:B------:R-:W-:-:S06]  /*14c50*/  WARPGROUP.ARRIVE ;  /* 0x00000000000079c5 */ /* 0x000fcc0000000000 */
[----:B------:R-:W-:Y:S01]  /*14c60*/  HGMMA.64x96x16.F32 R88, gdesc[UR20].tnspB, R88, gsb0 ;  /* 0x41600000145879f0 */ /* 0x000fe20008000858 */
        /* <DEDUP_REMOVED lines=18> */
[----:B------:R-:W2:Y:S01]  /*14d90*/  LDL R30, [R1+0x20] ;  /* 0x00002000011e7983 */ /* 0x000ea20000100800 */
[----:B------:R-:W-:Y:S02]  /*14da0*/  WARPGROUP.DEPBAR.LE gsb0, 0x0 ;  /* 0x00008000000079c5 */ /* 0x000fe40000010000 */
[----:B------:R-:W-:-:S06]  /*14db0*/  WARPGROUP.ARRIVE ;  /* 0x00000000000079c5 */ /* 0x000fcc0000000000 */
[----:B------:R-:W-:Y:S03]  /*14dc0*/  HGMMA.64x96x16.F32 R88, gdesc[UR32].tnspB, R88, gsb0 ;  /* 0x41600000205879f0 */ /* 0x000fe60008000858 */
[----:B------:R-:W0:Y:S01]  /*14dd0*/  S2R R87, SR_TID.X ;  /* 0x0000000000577919 */ /* 0x000e220000002100 */
[----:B------:R-:W-:-:S04]  /*14de0*/  FADD.FTZ R5, -R13, R5 ;  /* 0x000000050d057221 */ /* 0x000fc80000010100 */
[----:B------:R-:W-:Y:S01]  /*14df0*/  FMUL.FTZ R5, R5, UR39 ;  /* 0x0000002705057c20 */ /* 0x000fe20008410000 */
[----:B------:R-:W-:Y:S02]  /*14e00*/  WARPGROUP.DEPBAR.LE gsb0, 0x0 ;  /* 0x00008000000079c5 */ /* 0x000fe40000010000 */
[----:B------:R-:W-:-:S06]  /*14e10*/  WARPGROUP.ARRIVE ;  /* 0x00000000000079c5 */ /* 0x000fcc0000000000 */
[----:B------:R-:W-:Y:S01]  /*14e20*/  HGMMA.64x96x16.F32 R88, gdesc[UR44].tnspB, R88, gsb0 ;  /* 0x416000002c5879f0 */ /* 0x000fe20008000858 */
[----:B0-----:R-:W-:Y:S02]  /*14e30*/  SHF.R.U32.HI R27, RZ, 0x7, R87 ;  /* 0x00000007ff1b7819 */ /* 0x001fe40000011657 */
[----:B------:R-:W-:-:S03]  /*14e40*/  ISETP.GE.U32.AND P2, PT, R87, 0x180, PT ;  /* 0x000001805700780c */ /* 0x000fc60003f46070 */
[----:B------:R-:W-:Y:S01]  /*14e50*/  VIADD R27, R27, 0x9 ;  /* 0x000000091b1b7836 */ /* 0x000fe20000000000 */
[----:B------:R-:W-:Y:S04]  /*14e60*/  MUFU.EX2 R5, R5 ;  /* 0x0000000500057308 */ /* 0x000fe80000000800 */
[----:B------:R-:W-:-:S04]  /*14e70*/  SEL R27, R27, 0x9, !P2 ;  /* 0x000000091b1b7807 */ /* 0x000fc80005000000 */
[----:B------:R-:W0:Y:S08]  /*14e80*/  MUFU.EX2 R25, R25 ;  /* 0x0000001900197308 */ /* 0x000e300000000800 */
[----:B------:R-:W1:Y:S08]  /*14e90*/  MUFU.EX2 R84, R84 ;  /* 0x0000005400547308 */ /* 0x000e700000000800 */
[----:B------:R-:W-:Y:S08]  /*14ea0*/  MUFU.EX2 R85, R85 ;  /* 0x0000005500557308 */ /* 0x000ff00000000800 */
[----:B------:R-:W-:Y:S01]  /*14eb0*/  MUFU.EX2 R86, R86 ;  /* 0x0000005600567308 */ /* 0x000fe20000000800 */
[----:B------:R-:W-:-:S07]  /*14ec0*/  @!P1 IMAD R10, R10, 0x8, R2 ;  /* 0x000000080a0a9824 */ /* 0x000fce00078e0202 */
[----:B------:R-:W3:Y:S01]  /*14ed0*/  MUFU.EX2 R21, R21 ;  /* 0x0000001500157308 */ /* 0x000ee20000000800 */
[----:B------:R-:W-:-:S07]  /*14ee0*/  @!P1 VIADD R10, R10, 0x2d860 ;  /* 0x0002d8600a0a9836 */ /* 0x000fce0000000000 */
[----:B------:R-:W4:Y:S01]  /*14ef0*/  MUFU.EX2 R14, R14 ;  /* 0x0000000e000e7308 */ /* 0x000f220000000800 */
[----:B0-----:R-:W-:Y:S01]  /*14f00*/  FFMA.FTZ R3, R5, R3, R25 ;  /* 0x0000000305037223 */ /* 0x001fe20000010019 */
[----:B------:R-:W-:Y:S02]  /*14f10*/  @!P1 PRMT R10, RZ, 0x654, R10 ;  /* 0x00000654ff0a9816 */ /* 0x000fe4000000000a */
[----:B-1----:R-:W-:Y:S01]  /*14f20*/  F2FP.F16.F32.PACK_AB R25, R84, R25 ;  /* 0x000000195419723e */ /* 0x002fe200000000ff */
[----:B---3--:R-:W-:Y:S01]  /*14f30*/  FADD.FTZ R4, R21, R4 ;  /* 0x0000000415047221 */ /* 0x008fe20000010000 */
[----:B------:R-:W-:Y:S02]  /*14f40*/  WARPGROUP.DEPBAR.LE gsb0, 0x0 ;  /* 0x00008000000079c5 */ /* 0x000fe40000010000 */
[----:B------:R0:W-:Y:S06]  /*14f50*/  BAR.ARV R27, 0x100 ;  /* 0x0004001b0000751d */ /* 0x0001ec0000002000 */
[----:B0-----:R-:W-:-:S04]  /*14f60*/  @!P1 IMAD R27, R16, 0x8, R2 ;  /* 0x00000008101b9824 */ /* 0x001fc800078e0202 */
[----:B------:R-:W-:-:S05]  /*14f70*/  @!P1 VIADD R27, R27, 0x2d840 ;  /* 0x0002d8401b1b9836 */ /* 0x000fca0000000000 */
[----:B------:R-:W-:-:S04]  /*14f80*/  @!P1 PRMT R27, RZ, 0x654, R27 ;  /* 0x00000654ff1b9816 */ /* 0x000fc8000000001b */
[----:B------:R0:W-:Y:S02]  /*14f90*/  @!P1 SYNCS.ARRIVE.TRANS64.RED.A1T0 RZ, [R27+URZ], RZ ;  /* 0x000000ff1bff99a7 */ /* 0x0001e4000810043f */
[----:B0-----:R-:W-:Y:S01]  /*14fa0*/  F2FP.F16.F32.PACK_AB R27, R86, R85 ;  /* 0x00000055561b723e */ /* 0x001fe200000000ff */
[----:B------:R0:W-:Y:S04]  /*14fb0*/  @!P1 SYNCS.ARRIVE.TRANS64.RED.A1T0 RZ, [R10+URZ], RZ ;  /* 0x000000ff0aff99a7 */ /* 0x0001e8000810043f */
[----:B------:R4:W-:Y:S02]  /*14fc0*/  STSM.16.M88.4 [R140+0x21800], R24 ;  /* 0x021800188c007844 */ /* 0x0009e40000000200 */
[C---:B----4-:R-:W-:Y:S02]  /*14fd0*/  F2FP.F16.F32.PACK_AB R24, R14.reuse, R21 ;  /* 0x000000150e18723e */ /* 0x050fe400000000ff */
[----:B------:R-:W3:Y:S01]  /*14fe0*/  LDL R21, [R1+0x24] ;  /* 0x0000240001157983 */ /* 0x000ee20000100800 */
[----:B------:R-:W1:Y:S08]  /*14ff0*/  MUFU.EX2 R15, R15 ;  /* 0x0000000f000f7308 */ /* 0x000e700000000800 */
[----:B------:R-:W-:Y:S08]  /*15000*/  MUFU.EX2 R26, R28 ;  /* 0x0000001c001a7308 */ /* 0x000ff00000000800 */
[----:B------:R-:W-:Y:S08]  /*15010*/  MUFU.EX2 R80, R80 ;  /* 0x0000005000507308 */ /* 0x000ff00000000800 */
[----:B------:R-:W4:Y:S08]  /*15020*/  MUFU.EX2 R81, R81 ;  /* 0x0000005100517308 */ /* 0x000f300000000800 */
[----:B------:R-:W-:Y:S08]  /*15030*/  MUFU.EX2 R82, R82 ;  /* 0x0000005200527308 */ /* 0x000ff00000000800 */
[----:B------:R-:W5:Y:S01]  /*15040*/  MUFU.EX2 R83, R83 ;  /* 0x0000005300537308 */ /* 0x000f620000000800 */
[----:B------:R-:W-:-:S04]  /*15050*/  FADD.FTZ R4, R14, R4 ;  /* 0x000000040e047221 */ /* 0x000fc80000010000 */
[----:B-1----:R-:W-:Y:S01]  /*15060*/  FADD.FTZ R4, R15, R4 ;  /* 0x000000040f047221 */ /* 0x002fe20000010000 */
[----:B------:R-:W-:Y:S01]  /*15070*/  FADD.FTZ R3, R84, R3 ;  /* 0x0000000354037221 */ /* 0x000fe20000010000 */
[----:B----4-:R-:W-:Y:S02]  /*15080*/  F2FP.F16.F32.PACK_AB R25, R81, R80 ;  /* 0x000000505119723e */ /* 0x010fe400000000ff */
[C---:B------:R-:W-:Y:S01]  /*15090*/  FADD.FTZ R4, R26.reuse, R4 ;  /* 0x000000041a047221 */ /* 0x040fe20000010000 */
[----:B------:R-:W-:Y:S01]  /*150a0*/  F2FP.F16.F32.PACK_AB R26, R26, R15 ;  /* 0x0000000f1a1a723e */ /* 0x000fe200000000ff */
[----:B------:R-:W-:Y:S01]  /*150b0*/  FADD.FTZ R3, R85, R3 ;  /* 0x0000000355037221 */ /* 0x000fe20000010000 */
[----:B-----5:R-:W-:-:S03]  /*150c0*/  F2FP.F16.F32.PACK_AB R27, R83, R82 ;  /* 0x00000052531b723e */ /* 0x020fc600000000ff */
[----:B------:R-:W-:Y:S02]  /*150d0*/  FADD.FTZ R3, R86, R3 ;  /* 0x0000000356037221 */ /* 0x000fe40000010000 */
[----:B--2---:R1:W-:Y:S01]  /*150e0*/  STSM.16.M88.4 [R30], R24 ;  /* 0x000000181e007844 */ /* 0x0043e20000000200 */
[----:B------:R-:W-:Y:S01]  /*150f0*/  MUFU.EX2 R32, R32 ;  /* 0x0000002000207308 */ /* 0x000fe20000000800 */
[----:B------:R-:W-:-:S07]  /*15100*/  FADD.FTZ R3, R80, R3 ;  /* 0x0000000350037221 */ /* 0x000fce0000010000 */
[----:B------:R-:W-:Y:S08]  /*15110*/  MUFU.EX2 R20, R20 ;  /* 0x0000001400147308 */ /* 0x000ff00000000800 */
[----:B-1----:R-:W1:Y:S01]  /*15120*/  MUFU.EX2 R24, R29 ;  /* 0x0000001d00187308 */ /* 0x002e620000000800 */
[----:B------:R-:W-:-:S07]  /*15130*/  FADD.FTZ R3, R81, R3 ;  /* 0x0000000351037221 */ /* 0x000fce0000010000 */
[----:B------:R-:W2:Y:S01]  /*15140*/  MUFU.EX2 R26, R33 ;  /* 0x00000021001a7308 */ /* 0x000ea20000000800 */
[----:B------:R-:W-:-:S07]  /*15150*/  FADD.FTZ R3, R82, R3 ;  /* 0x0000000352037221 */ /* 0x000fce0000010000 */
[----:B------:R-:W4:Y:S01]  /*15160*/  MUFU.EX2 R25, R35 ;  /* 0x0000002300197308 */ /* 0x000f220000000800 */
[----:B-1----:R-:W-:Y:S01]  /*15170*/  FADD.FTZ R4, R24, R4 ;  /* 0x0000000418047221 */ /* 0x002fe20000010000 */
[----:B------:R-:W-:-:S06]  /*15180*/  FADD.FTZ R3, R83, R3 ;  /* 0x0000000353037221 */ /* 0x000fcc0000010000 */
[----:B0-----:R-:W0:Y:S08]  /*15190*/  MUFU.EX2 R10, R36 ;  /* 0x00000024000a7308 */ /* 0x001e300000000800 */
[----:B------:R-:W1:Y:S01]  /*151a0*/  MUFU.EX2 R27, R42 ;  /* 0x0000002a001b7308 */ /* 0x000e620000000800 */
[----:B------:R-:W-:Y:S01]  /*151b0*/  FADD.FTZ R4, R32, R4 ;  /* 0x0000000420047221 */ /* 0x000fe20000010000 */
[----:B------:R-:W-:-:S06]  /*151c0*/  FADD.FTZ R3, R20, R3 ;  /* 0x0000000314037221 */ /* 0x000fcc0000010000 */
[----:B------:R-:W5:Y:S08]  /*151d0*/  MUFU.EX2 R28, R37 ;  /* 0x00000025001c7308 */ /* 0x000f700000000800 */
[----:B------:R-:W5:Y:S01]  /*151e0*/  MUFU.EX2 R43, R43 ;  /* 0x0000002b002b7308 */ /* 0x000f620000000800 */
[----:B--2---:R-:W-:Y:S01]  /*151f0*/  FADD.FTZ R4, R26, R4 ;  /* 0x000000041a047221 */ /* 0x004fe20000010000 */
[----:B----4-:R-:W-:-:S06]  /*15200*/  FADD.FTZ R3, R25, R3 ;  /* 0x0000000319037221 */ /* 0x010fcc0000010000 */
[----:B------:R-:W2:Y:S08]  /*15210*/  MUFU.EX2 R14, R40 ;  /* 0x00000028000e7308 */ /* 0x000eb00000000800 */
[----:B------:R-:W4:Y:S01]  /*15220*/  MUFU.EX2 R11, R11 ;  /* 0x0000000b000b7308 */ /* 0x000f220000000800 */
[----:B0-----:R-:W-:Y:S01]  /*15230*/  FADD.FTZ R4, R10, R4 ;  /* 0x000000040a047221 */ /* 0x001fe20000010000 */
[----:B-1----:R-:W-:-:S06]  /*15240*/  FADD.FTZ R3, R27, R3 ;  /* 0x000000031b037221 */ /* 0x002fcc0000010000 */
[----:B------:R-:W0:Y:S08]  /*15250*/  MUFU.EX2 R30, R41 ;  /* 0x00000029001e7308 */ /* 0x000e300000000800 */
[----:B------:R-:W1:Y:S01]  /*15260*/  MUFU.EX2 R29, R46 ;  /* 0x0000002e001d7308 */ /* 0x000e620000000800 */
[----:B-----5:R-:W-:Y:S01]  /*15270*/  FADD.FTZ R4, R28, R4 ;  /* 0x000000041c047221 */ /* 0x020fe20000010000 */
        /* <DEDUP_REMOVED lines=14> */
[----:B------:R-:W3:Y:S01]  /*15360*/  MUFU.EX2 R54, R54 ;  /* 0x0000003600367308 */ /* 0x000ee20000000800 */
        /* <DEDUP_REMOVED lines=9> */
[----:B---3--:R-:W-:-:S06]  /*15400*/  FADD.FTZ R4, R54, R4 ;  /* 0x0000000436047221 */ /* 0x008fcc0000010000 */
[----:B------:R-:W3:Y:S08]  /*15410*/  MUFU.EX2 R56, R56 ;  /* 0x0000003800387308 */ /* 0x000ef00000000800 */
        /* <DEDUP_REMOVED lines=9> */
[----:B------:R-:W-:Y:S01]  /*154b0*/  F2FP.F16.F32.PACK_AB R29, R29, R11 ;  /* 0x0000000b1d1d723e */ /* 0x000fe200000000ff */
[----:B---3--:R-:W-:Y:S01]  /*154c0*/  FADD.FTZ R3, R56, R3 ;  /* 0x0000000338037221 */ /* 0x008fe20000010000 */
[----:B-----5:R-:W-:-:S05]  /*154d0*/  FADD.FTZ R11, R59, R4 ;  /* 0x000000043b0b7221 */ /* 0x020fca0000010000 */
[----:B------:R-:W3:Y:S01]  /*154e0*/  MUFU.EX2 R66, R66 ;  /* 0x0000004200427308 */ /* 0x000ee20000000800 */
[----:B--2---:R-:W-:Y:S01]  /*154f0*/  FADD.FTZ R3, R57, R3 ;  /* 0x0000000339037221 */ /* 0x004fe20000010000 */
[----:B----4-:R-:W-:-:S06]  /*15500*/  FADD.FTZ R4, R62, R11 ;  /* 0x0000000b3e047221 */ /* 0x010fcc0000010000 */
[----:B------:R-:W2:Y:S01]  /*15510*/  MUFU.EX2 R61, R61 ;  /* 0x0000003d003d7308 */ /* 0x000ea20000000800 */
[----:B------:R-:W-:-:S07]  /*15520*/  F2FP.F16.F32.PACK_AB R26, R10, R26 ;  /* 0x0000001a0a1a723e */ /* 0x000fce00000000ff */
[----:B------:R-:W4:Y:S01]  /*15530*/  MUFU.EX2 R67, R67 ;  /* 0x0000004300437308 */ /* 0x000f220000000800 */
[----:B0-----:R-:W-:Y:S01]  /*15540*/  FADD.FTZ R10, R60, R3 ;  /* 0x000000033c0a7221 */ /* 0x001fe20000010000 */
[----:B-1----:R-:W-:-:S06]  /*15550*/  FADD.FTZ R3, R63, R4 ;  /* 0x000000043f037221 */ /* 0x002fcc0000010000 */
[----:B------:R-:W0:Y:S08]  /*15560*/  MUFU.EX2 R64, R64 ;  /* 0x0000004000407308 */ /* 0x000e300000000800 */
[----:B------:R-:W1:Y:S01]  /*15570*/  MUFU.EX2 R70, R70 ;  /* 0x0000004600467308 */ /* 0x000e620000000800 */
[----:B---3--:R-:W-:-:S07]  /*15580*/  FADD.FTZ R4, R66, R3 ;  /* 0x0000000342047221 */ /* 0x008fce0000010000 */
        /* <DEDUP_REMOVED lines=9> */
[----:B------:R-:W1:Y:S08]  /*15620*/  MUFU.EX2 R41, R75 ;  /* 0x0000004b00297308 */ /* 0x000e700000000800 */
[----:B------:R-:W1:Y:S08]  /*15630*/  MUFU.EX2 R72, R72 ;  /* 0x0000004800487308 */ /* 0x000e700000000800 */
[----:B------:R-:W-:Y:S08]  /*15640*/  MUFU.EX2 R73, R73 ;  /* 0x0000004900497308 */ /* 0x000ff00000000800 */
[----:B------:R-:W-:Y:S08]  /*15650*/  MUFU.EX2 R76, R76 ;  /* 0x0000004c004c7308 */ /* 0x000ff00000000800 */
[----:B------:R-:W1:Y:S08]  /*15660*/  MUFU.EX2 R77, R77 ;  /* 0x0000004d004d7308 */ /* 0x000e700000000800 */
[----:B------:R-:W-:Y:S08]  /*15670*/  MUFU.EX2 R78, R78 ;  /* 0x0000004e004e7308 */ /* 0x000ff00000000800 */
[----:B------:R-:W1:Y:S01]  /*15680*/  MUFU.EX2 R79, R79 ;  /* 0x0000004f004f7308 */ /* 0x000e620000000800 */
[----:B---3--:R-:W-:Y:S01]  /*15690*/  FADD.FTZ R11, R65, R10 ;  /* 0x0000000a410b7221 */ /* 0x008fe20000010000 */
[----:B-----5:R-:W-:Y:S01]  /*156a0*/  FADD.FTZ R3, R71, R4 ;  /* 0x0000000447037221 */ /* 0x020fe20000010000 */
[----:B------:R-:W-:-:S02]  /*156b0*/  F2FP.F16.F32.PACK_AB R24, R32, R24 ;  /* 0x000000182018723e */ /* 0x000fc400000000ff */
[----:B------:R-:W-:Y:S02]  /*156c0*/  F2FP.F16.F32.PACK_AB R25, R25, R20 ;  /* 0x000000141919723e */ /* 0x000fe400000000ff */
[----:B------:R-:W-:Y:S02]  /*156d0*/  F2FP.F16.F32.PACK_AB R27, R43, R27 ;  /* 0x0000001b2b1b723e */ /* 0x000fe400000000ff */
[----:B------:R-:W-:Y:S02]  /*156e0*/  F2FP.F16.F32.PACK_AB R28, R14, R28 ;  /* 0x0000001c0e1c723e */ /* 0x000fe400000000ff */
[----:B------:R-:W-:Y:S02]  /*156f0*/  F2FP.F16.F32.PACK_AB R30, R44, R30 ;  /* 0x0000001e2c1e723e */ /* 0x000fe400000000ff */
[----:B------:R-:W-:Y:S01]  /*15700*/  F2FP.F16.F32.PACK_AB R31, R50, R31 ;  /* 0x0000001f321f723e */ /* 0x000fe200000000ff */
[----:B--2---:R-:W-:Y:S01]  /*15710*/  FADD.FTZ R11, R68, R11 ;  /* 0x0000000b440b7221 */ /* 0x004fe20000010000 */
[----:B----4-:R-:W-:Y:S01]  /*15720*/  FADD.FTZ R4, R74, R3 ;  /* 0x000000034a047221 */ /* 0x010fe20000010000 */
[----:B------:R2:W-:Y:S01]  /*15730*/  STSM.16.M88.4 [R142], R24 ;  /* 0x000000188e007844 */ /* 0x0005e20000000200 */
[----:B------:R-:W-:-:S02]  /*15740*/  F2FP.F16.F32.PACK_AB R36, R48, R36 ;  /* 0x000000243024723e */ /* 0x000fc400000000ff */
[----:B------:R-:W-:Y:S01]  /*15750*/  F2FP.F16.F32.PACK_AB R37, R54, R37 ;  /* 0x000000253625723e */ /* 0x000fe200000000ff */
[----:B------:R3:W-:Y:S01]  /*15760*/  STSM.16.M88.4 [R141], R28 ;  /* 0x0000001c8d007844 */ /* 0x0007e20000000200 */
[----:B------:R-:W-:Y:S02]  /*15770*/  F2FP.F16.F32.PACK_AB R38, R52, R38 ;  /* 0x000000263426723e */ /* 0x000fe400000000ff */
[----:B------:R-:W-:Y:S01]  /*15780*/  F2FP.F16.F32.PACK_AB R39, R58, R39 ;  /* 0x000000273a27723e */ /* 0x000fe200000000ff */
[----:B0-----:R-:W-:Y:S01]  /*15790*/  FADD.FTZ R11, R40, R11 ;  /* 0x0000000b280b7221 */ /* 0x001fe20000010000 */
[----:B-1----:R-:W-:Y:S01]  /*157a0*/  FADD.FTZ R4, R41, R4 ;  /* 0x0000000429047221 */ /* 0x002fe20000010000 */
[----:B------:R-:W-:Y:S02]  /*157b0*/  F2FP.F16.F32.PACK_AB R40, R72, R40 ;  /* 0x000000284828723e */ /* 0x000fe400000000ff */
[----:B------:R-:W-:Y:S02]  /*157c0*/  F2FP.F16.F32.PACK_AB R41, R77, R41 ;  /* 0x000000294d29723e */ /* 0x000fe400000000ff */
[----:B------:R-:W-:-:S02]  /*157d0*/  F2FP.F16.F32.PACK_AB R42, R76, R73 ;  /* 0x000000494c2a723e */ /* 0x000fc400000000ff */
[----:B--2---:R-:W-:Y:S02]  /*157e0*/  F2FP.F16.F32.PACK_AB R24, R56, R53 ;  /* 0x000000353818723e */ /* 0x004fe400000000ff */
[----:B------:R-:W-:Y:S02]  /*157f0*/  F2FP.F16.F32.PACK_AB R25, R62, R59 ;  /* 0x0000003b3e19723e */ /* 0x000fe400000000ff */
[----:B------:R-:W-:Y:S02]  /*15800*/  F2FP.F16.F32.PACK_AB R26, R60, R57 ;  /* 0x000000393c1a723e */ /* 0x000fe400000000ff */
[----:B------:R-:W-:Y:S02]  /*15810*/  F2FP.F16.F32.PACK_AB R27, R66, R63 ;  /* 0x0000003f421b723e */ /* 0x000fe400000000ff */
[----:B---3--:R-:W-:Y:S02]  /*15820*/  F2FP.F16.F32.PACK_AB R28, R64, R61 ;  /* 0x0000003d401c723e */ /* 0x008fe400000000ff */
[----:B------:R-:W-:-:S02]  /*15830*/  F2FP.F16.F32.PACK_AB R29, R70, R67 ;  /* 0x00000043461d723e */ /* 0x000fc400000000ff */
[----:B------:R-:W-:Y:S02]  /*15840*/  F2FP.F16.F32.PACK_AB R30, R68, R65 ;  /* 0x00000041441e723e */ /* 0x000fe400000000ff */
[----:B------:R-:W-:Y:S02]  /*15850*/  F2FP.F16.F32.PACK_AB R31, R74, R71 ;  /* 0x000000474a1f723e */ /* 0x000fe400000000ff */
[----:B------:R-:W-:Y:S01]  /*15860*/  F2FP.F16.F32.PACK_AB R43, R79, R78 ;  /* 0x0000004e4f2b723e */ /* 0x000fe200000000ff */
[----:B------:R0:W-:Y:S04]  /*15870*/  STSM.16.M88.4 [R140+0x27800], R36 ;  /* 0x027800248c007844 */ /* 0x0001e80000000200 */
[----:B------:R0:W-:Y:S04]  /*15880*/  STSM.16.M88.4 [R21], R24 ;  /* 0x0000001815007844 */ /* 0x0001e80000000200 */
[----:B------:R0:W-:Y:S04]  /*15890*/  STSM.16.M88.4 [R142+0x6000], R28 ;  /* 0x0060001c8e007844 */ /* 0x0001e80000000200 */
[----:B------:R0:W-:Y:S01]  /*158a0*/  STSM.16.M88.4 [R141+0x6000], R40 ;  /* 0x006000288d007844 */ /* 0x0001e20000000200 */
[----:B------:R-:W-:Y:S01]  /*158b0*/  @!PT LDS RZ, [RZ] ;  /* 0x00000000fffff984 */ /* 0x000fe20000000800 */
[----:B------:R-:W-:Y:S01]  /*158c0*/  @!PT LDS RZ, [RZ] ;  /* 0x00000000fffff984 */ /* 0x000fe20000000800 */
[----:B------:R-:W-:Y:S01]  /*158d0*/  @!PT LDS RZ, [RZ] ;  /* 0x00000000fffff984 */ /* 0x000fe20000000800 */
[----:B------:R-:W-:Y:S01]  /*158e0*/  @!PT LDS RZ, [RZ] ;  /* 0x00000000fffff984 */ /* 0x000fe20000000800 */
[----:B------:R1:W-:Y:S06]  /*158f0*/  MEMBAR.ALL.CTA ;  /* 0x0000000000007992 */ /* 0x0003ec0000008000 */
[----:B-1----:R-:W1:Y:S01]  /*15900*/  FENCE.VIEW.ASYNC.S ;  /* 0x00000000000073c6 */ /* 0x002e620000000000 */
[----:B------:R-:W-:Y:S01]  /*15910*/  ISETP.GT.AND P2, PT, R0, R155, PT ;  /* 0x0000009b0000720c */ /* 0x000fe20003f44270 */
[----:B------:R-:W-:Y:S01]  /*15920*/  FADD.FTZ R10, R72, R11 ;  /* 0x0000000b480a7221 */ /* 0x000fe20000010000 */
[----:B------:R-:W-:-:S03]  /*15930*/  FADD.FTZ R3, R77, R4 ;  /* 0x000000044d037221 */ /* 0x000fc60000010000 */
[----:B------:R-:W-:Y:S01]  /*15940*/  FADD.FTZ R11, R73, R10 ;  /* 0x0000000a490b7221 */ /* 0x000fe20000010000 */
[----:B------:R-:W-:Y:S01]  /*15950*/  FADD.FTZ R78, R78, R3 ;  /* 0x000000034e4e7221 */ /* 0x000fe20000010000 */
[-C--:B------:R-:W-:Y:S01]  /*15960*/  FMUL.FTZ R90, R90, R5.reuse ;  /* 0x000000055a5a7220 */ /* 0x080fe20000410000 */
[-C--:B------:R-:W-:Y:S01]  /*15970*/  FMUL.FTZ R91, R91, R5.reuse ;  /* 0x000000055b5b7220 */ /* 0x080fe20000410000 */
        /* <DEDUP_REMOVED lines=48> */
[----:B------:R-:W-:-:S02]  /*15c80*/  VIADD R0, R0, 0xffffffff ;  /* 0xffffffff00007836 */ /* 0x000fc40000000000 */
[----:B------:R-:W-:Y:S02]  /*15c90*/  IMAD.MOV.U32 R14, RZ, RZ, R18 ;  /* 0x000000ffff0e7224 */ /* 0x000fe400078e0012 */
[----:B------:R-:W-:Y:S02]  /*15ca0*/  IMAD.MOV.U32 R10, RZ, RZ, R16 ;  /* 0x000000ffff0a7224 */ /* 0x000fe400078e0010 */
[----:B------:R-:W-:Y:S02]  /*15cb0*/  IMAD.MOV.U32 R5, RZ, RZ, R13 ;  /* 0x000000ffff057224 */ /* 0x000fe400078e000d */
[----:B------:R-:W-:Y:S01]  /*15cc0*/  IMAD.MOV.U32 R11, RZ, RZ, R12 ;  /* 0x000000ffff0b7224 */ /* 0x000fe200078e000c */
[----:B-1----:R-:W-:Y:S01]  /*15cd0*/  NOP ;  /* 0x0000000000007918 */ /* 0x002fe20000000000 */
[----:B0-----:R-:W-:Y:S05]  /*15ce0*/  @P2 BRA `(.L_x_11458) ;  /* 0xffffffd400242947 */ /* 0x001fea000383ffff */
.L_x_11448:
[----:B------:R-:W2:Y:S02]  /*15cf0*/  LDL R5, [R1+0x44] ;  /* 0x0000440001057983 */ /* 0x000ea40000100800 */
[----:B--2---:R-:W-:-:S13]  /*15d00*/  ISETP.GE.AND P2, PT, R0, R5, PT ;  /* 0x000000050000720c */ /* 0x004fda0003f46270 */
[----:B------:R-:W-:Y:S05]  /*15d10*/  @!P2 BRA `(.L_x_11459) ;  /* 0x0000003c0000a947 */ /* 0x000fea0003800000 */
[----:B------:R-:W-:Y:S02]  /*15d20*/  IMAD.MOV.U32 R5, RZ, RZ, R13 ;  /* 0x000000ffff057224 */ /* 0x000fe400078e000d */
[----:B------:R-:W-:Y:S02]  /*15d30*/  IMAD.MOV.U32 R10, RZ, RZ, R12 ;  /* 0x000000ffff0a7224 */ /* 0x000fe400078e000c */
[----:B------:R-:W-:Y:S02]  /*15d40*/  IMAD.MOV.U32 R14, RZ, RZ, R18 ;  /* 0x000000ffff0e7224 */ /* 0x000fe400078e0012 */
[----:B------:R-:W-:-:S07]  /*15d50*/  IMAD.MOV.U32 R11, RZ, RZ, R16 ;  /* 0x000000ffff0b7224 */ /* 0x000fce00078e0010 */
.L_x_11477:
        /* <DEDUP_REMOVED lines=10> */
.L_x_11461:
[----:B------:R-:W-:Y:S01]  /*15e00*/  IMAD R12, R16, 0x8, R2 ;  /* 0x00000008100c7824 */ /* 0x000fe200078e0202 */
[----:B------:R-:W-:-:S04]  /*15e10*/  SHF.L.U32 R13, R18, 0x1f, RZ ;  /* 0x0000001f120d7819 */ /* 0x000fc800000006ff */
[----:B------:R0:W1:Y:S01]  /*15e20*/  SYNCS.PHASECHK.TRANS64.TRYWAIT P3, [R12+URZ+0x2d830], R13 ;  /* 0x02d8300d0c0075a7 */ /* 0x000062000806017f */
[----:B------:R-:W-:Y:S05]  /*15e30*/  @!P0 BRA `(.L_x_11462) ;  /* 0x0000000000048947 */ /* 0x000fea0003800000 */
[----:B------:R-:W-:Y:S01]  /*15e40*/  BPT.TRAP 0x1 ;  /* 0x000000040000795c */ /* 0x000fe20000300000 */
.L_x_11462:
[----:B------:R-:W-:Y:S04]  /*15e50*/  BSSY B0, `(.L_x_11460) ;  /* 0x0000004000007945 */ /* 0x000fe80003800000 */
[----:B-1----:R-:W-:Y:S05]  /*15e60*/  @P3 BRA `(.L_x_11463) ;  /* 0x0000000000083947 */ /* 0x002fea0003800000 */
[----:B------:R-:W1:Y:S02]  /*15e70*/  SYNCS.PHASECHK.TRANS64.TRYWAIT P3, [R12+URZ+0x2d830], R13 ;  /* 0x02d8300d0c0075a7 */ /* 0x000e64000806017f */
[----:B-1----:R-:W-:Y:S05]  /*15e80*/  @!P3 BRA `(.L_x_11464) ;  /* 0x000000ec0040b947 */ /* 0x002fea0003800000 */
.L_x_11463:
[----:B------:R-:W-:Y:S05]  /*15e90*/  BSYNC B0 ;  /* 0x0000000000007941 */ /* 0x000fea0003800000 */
.L_x_11460:
        /* <DEDUP_REMOVED lines=60> */
.L_x_11466:
[----:B------:R-:W-:Y:S01]  /*16260*/  SHF.L.U32 R12, R14, 0x1f, RZ ;  /* 0x0000001f0e0c7819 */ /* 0x000fe200000006ff */
[----:B------:R-:W-:-:S04]  /*16270*/  IMAD R13, R11, 0x8, R2 ;  /* 0x000000080b0d7824 */ /* 0x000fc800078e0202 */
[----:B------:R0:W1:Y:S01]  /*16280*/  SYNCS.PHASECHK.TRANS64.TRYWAIT P2, [R13+URZ+0x2d850], R12 ;  /* 0x02d8500c0d0075a7 */ /* 0x000062000804017f */
[----:B------:R-:W-:Y:S05]  /*16290*/  @!P0 BRA `(.L_x_11467) ;  /* 0x0000000000048947 */ /* 0x000fea0003800000 */
[----:B------:R-:W-:Y:S01]  /*162a0*/  BPT.TRAP 0x1 ;  /* 0x000000040000795c */ /* 0x000fe20000300000 */
.L_x_11467:
[----:B-1----:R-:W-:Y:S05]  /*162b0*/  @P2 BRA `(.L_x_11465) ;  /* 0x0000000000082947 */ /* 0x002fea0003800000 */
[----:B------:R-:W1:Y:S02]  /*162c0*/  SYNCS.PHASECHK.TRANS64.TRYWAIT P2, [R13+URZ+0x2d850], R12 ;  /* 0x02d8500c0d0075a7 */ /* 0x000e64000804017f */
[----:B-1----:R-:W-:Y:S05]  /*162d0*/  @!P2 BRA `(.L_x_11468) ;  /* 0x000000e80040a947 */ /* 0x002fea0003800000 */
.L_x_11465:
[----:B------:R-:W2:Y:S01]  /*162e0*/  LDL R143, [R1+0x18] ;  /* 0x00001800018f7983 */ /* 0x000ea20000100800 */
[----:B------:R-:W3:Y:S03]  /*162f0*/  @P5 LDC R14, c[0x0][0x44c] ;  /* 0x00011300ff0e5b82 */ /* 0x000ee60000000800 */
[----:B------:R-:W2:Y:S05]  /*16300*/  LDL R20, [R1+0x40] ;  /* 0x0000400001147983 */ /* 0x000eaa0000100800 */
[----:B01----:R-:W0:Y:S01]  /*16310*/  @P5 LDC R13, c[0x0][0x450] ;  /* 0x00011400ff0d5b82 */ /* 0x003e220000000800 */
[----:B------:R-:W-:Y:S05]  /*16320*/  WARPSYNC.ALL ;  /* 0x0000000000007948 */ /* 0x000fea0003800000 */
[----:B--2---:R-:W-:-:S02]  /*16330*/  IMAD.IADD R12, R20, 0x1, R143 ;  /* 0x00000001140c7824 */ /* 0x004fc400078e028f */
[----:B------:R-:W2:Y:S01]  /*16340*/  LDL R143, [R1+0x3c] ;  /* 0x00003c00018f7983 */ /* 0x000ea20000100800 */
[----:B------:R-:W-:Y:S01]  /*16350*/  IMAD.MOV.U32 R15, RZ, RZ, -0x7fffffe0 ;  /* 0x80000020ff0f7424 */ /* 0x000fe200078e00ff */
[----:B------:R-:W-:Y:S01]  /*16360*/  WARPGROUP.ARRIVE ;  /* 0x00000000000079c5 */ /* 0x000fe20000000000 */
[----:B---3--:R-:W-:-:S05]  /*16370*/  @P5 IMAD.HI.U32 R14, R12, R14, RZ ;  /* 0x0000000e0c0e5227 */ /* 0x008fca00078e00ff */
[----:B------:R-:W1:Y:S01]  /*16380*/  S2R R145, SR_TID.X ;  /* 0x0000000000917919 */ /* 0x000e620000002100 */
[C---:B------:R-:W-:Y:S01]  /*16390*/  R2UR UR11, R15.reuse ;  /* 0x000000000f0b72ca */ /* 0x040fe200000e0000 */
[----:B------:R-:W-:Y:S01]  /*163a0*/  IMAD.MOV.U32 R21, RZ, RZ, -0x7fffffe0 ;  /* 0x80000020ff157424 */ /* 0x000fe200078e00ff */
[----:B0-----:R-:W-:Y:S01]  /*163b0*/  @P5 SHF.R.U32.HI R12, RZ, R13, R14 ;  /* 0x0000000dff0c5219 */ /* 0x001fe2000001160e */
[----:B------:R-:W-:Y:S01]  /*163c0*/  VIADD R13, R2, 0x400 ;  /* 0x00000400020d7836 */ /* 0x000fe20000000000 */
[----:B------:R-:W-:Y:S01]  /*163d0*/  R2UR UR47, R15 ;  /* 0x000000000f2f72ca */ /* 0x000fe200000e0000 */
[----:B------:R-:W-:Y:S01]  /*163e0*/  IMAD.MOV.U32 R15, RZ, RZ, 0x40000040 ;  /* 0x40000040ff0f7424 */ /* 0x000fe200078e00ff */
[----:B------:R-:W-:Y:S02]  /*163f0*/  R2UR UR15, R21 ;  /* 0x00000000150f72ca */ /* 0x000fe400000e0000 */
[----:B------:R-:W-:Y:S02]  /*16400*/  SHF.R.U32.HI R13, RZ, 0x4, R13 ;  /* 0x00000004ff0d7819 */ /* 0x000fe4000001160d */
[----:B------:R-:W-:Y:S01]  /*16410*/  R2UR UR9, R15 ;  /* 0x000000000f0972ca */ /* 0x000fe200000e0000 */
[----:B------:R-:W-:Y:S01]  /*16420*/  IMAD.MOV.U32 R15, RZ, RZ, 0x40000040 ;  /* 0x40000040ff0f7424 */ /* 0x000fe200078e00ff */
[----:B------:R-:W-:-:S02]  /*16430*/  LOP3.LUT R13, R13, 0x3fff, RZ, 0xc0, !PT ;  /* 0x00003fff0d0d7812 */ /* 0x000fc400078ec0ff */
[----:B------:R-:W-:Y:S02]  /*16440*/  R2UR UR19, R21 ;  /* 0x00000000151372ca */ /* 0x000fe400000e0000 */
[----:B------:R-:W-:Y:S02]  /*16450*/  LOP3.LUT R13, R13, 0x2000000, RZ, 0xfc, !PT ;  /* 0x020000000d0d7812 */ /* 0x000fe400078efcff */
[C---:B------:R-:W-:Y:S02]  /*16460*/  R2UR UR23, R21.reuse ;  /* 0x00000000151772ca */ /* 0x040fe400000e0000 */
[----:B------:R-:W-:Y:S01]  /*16470*/  R2UR UR27, R21 ;  /* 0x00000000151b72ca */ /* 0x000fe200000e0000 */
[----:B------:R-:W-:Y:S01]  /*16480*/  IMAD R14, R11, 0x600, R13 ;  /* 0x000006000b0e7824 */ /* 0x000fe200078e020d */
[C---:B------:R-:W-:Y:S01]  /*16490*/  R2UR UR31, R21.reuse ;  /* 0x00000000151f72ca */ /* 0x040fe200000e0000 */
[----:B------:R-:W-:Y:S01]  /*164a0*/  FMUL.FTZ R13, R24, UR48 ;  /* 0x00000030180d7c20 */ /* 0x000fe20008410000 */
[----:B------:R-:W-:Y:S01]  /*164b0*/  R2UR UR35, R21 ;  /* 0x00000000152372ca */ /* 0x000fe200000e0000 */
[C---:B------:R-:W-:Y:S01]  /*164c0*/  VIADD R20, R14.reuse, 0x40 ;  /* 0x000000400e147836 */ /* 0x040fe20000000000 */
[----:B------:R-:W-:Y:S01]  /*164d0*/  R2UR UR10, R14 ;  /* 0x000000000e0a72ca */ /* 0x000fe200000e0000 */
[----:B------:R-:W-:Y:S01]  /*164e0*/  IMAD.MOV.U32 R21, RZ, RZ, 0x40000040 ;  /* 0x40000040ff157424 */ /* 0x000fe200078e00ff */
[----:B------:R-:W-:Y:S01]  /*164f0*/  R2UR UR45, R15 ;  /* 0x000000000f2d72ca */ /* 0x000fe200000e0000 */
[----:B------:R-:W-:Y:S01]  /*16500*/  FMUL.FTZ R15, R25, UR48 ;  /* 0x00000030190f7c20 */ /* 0x000fe20008410000 */
[----:B------:R-:W-:Y:S01]  /*16510*/  R2UR UR14, R20 ;  /* 0x00000000140e72ca */ /* 0x000fe200000e0000 */
[----:B------:R-:W-:Y:S01]  /*16520*/  VIADD R20, R14, 0x80 ;  /* 0x000000800e147836 */ /* 0x000fe20000000000 */
[----:B------:R-:W-:Y:S01]  /*16530*/  R2UR UR13, R21 ;  /* 0x00000000150d72ca */ /* 0x000fe200000e0000 */
[----:B------:R-:W-:Y:S01]  /*16540*/  IMAD.MOV.U32 R21, RZ, RZ, 0x40000040 ;  /* 0x40000040ff157424 */ /* 0x000fe200078e00ff */
[----:B-1----:R-:W-:Y:S01]  /*16550*/  SHF.R.U32.HI R144, RZ, 0x7, R145 ;  /* 0x00000007ff907819 */ /* 0x002fe20000011691 */
[----:B------:R-:W-:Y:S01]  /*16560*/  FMUL.FTZ R25, R29, UR48 ;  /* 0x000000301d197c20 */ /* 0x000fe20008410000 */
[----:B------:R-:W-:Y:S01]  /*16570*/  R2UR UR18, R20 ;  /* 0x00000000141272ca */ /* 0x000fe200000e0000 */
[----:B------:R-:W-:Y:S01]  /*16580*/  VIADD R20, R14, 0xc0 ;  /* 0x000000c00e147836 */ /* 0x000fe20000000000 */
[----:B------:R-:W-:Y:S01]  /*16590*/  R2UR UR17, R21 ;  /* 0x00000000151172ca */ /* 0x000fe200000e0000 */
[----:B------:R-:W-:Y:S01]  /*165a0*/  IMAD.MOV.U32 R21, RZ, RZ, 0x40000040 ;  /* 0x40000040ff157424 */ /* 0x000fe200078e00ff */
[----:B------:R-:W-:Y:S01]  /*165b0*/  ISETP.GE.U32.AND P2, PT, R145, 0x180, PT ;  /* 0x000001809100780c */ /* 0x000fe20003f46070 */
[----:B------:R-:W-:Y:S01]  /*165c0*/  FMUL.FTZ R29, R33, UR48 ;  /* 0x00000030211d7c20 */ /* 0x000fe20008410000 */
[----:B------:R-:W-:Y:S01]  /*165d0*/  R2UR UR22, R20 ;  /* 0x00000000141672ca */ /* 0x000fe200000e0000 */
[----:B------:R-:W-:Y:S01]  /*165e0*/  VIADD R20, R14, 0x100 ;  /* 0x000001000e147836 */ /* 0x000fe20000000000 */
[----:B------:R-:W-:Y:S01]  /*165f0*/  R2UR UR21, R21 ;  /* 0x00000000151572ca */ /* 0x000fe200000e0000 */
[----:B------:R-:W-:-:S02]  /*16600*/  IMAD.MOV.U32 R21, RZ, RZ, 0x40000040 ;  /* 0x40000040ff157424 */ /* 0x000fc400078e00ff */
[----:B------:R-:W-:Y:S01]  /*16610*/  FMUL.FTZ R33, R38, UR48 ;  /* 0x0000003026217c20 */ /* 0x000fe20008410000 */
[----:B------:R-:W-:Y:S01]  /*16620*/  FMUL.FTZ R38, R43, UR48 ;  /* 0x000000302b267c20 */ /* 0x000fe20008410000 */
[----:B------:R-:W-:Y:S01]  /*16630*/  R2UR UR26, R20 ;  /* 0x00000000141a72ca */ /* 0x000fe200000e0000 */
[----:B------:R-:W-:Y:S01]  /*16640*/  VIADD R20, R14, 0x140 ;  /* 0x000001400e147836 */ /* 0x000fe20000000000 */
[----:B------:R-:W-:Y:S01]  /*16650*/  R2UR UR25, R21 ;  /* 0x00000000151972ca */ /* 0x000fe200000e0000 */
[----:B------:R-:W-:Y:S02]  /*16660*/  IMAD.MOV.U32 R21, RZ, RZ, 0x40000040 ;  /* 0x40000040ff157424 */ /* 0x000fe400078e00ff */
[----:B------:R-:W-:Y:S01]  /*16670*/  FMUL.FTZ R43, R48, UR48 ;  /* 0x00000030302b7c20 */ /* 0x000fe20008410000 */
[----:B------:R-:W-:Y:S01]  /*16680*/  FMUL.FTZ R48, R54, UR48 ;  /* 0x0000003036307c20 */ /* 0x000fe20008410000 */
[----:B------:R-:W-:Y:S01]  /*16690*/  R2UR UR30, R20 ;  /* 0x00000000141e72ca */ /* 0x000fe200000e0000 */
[C---:B------:R-:W-:Y:S01]  /*166a0*/  VIADD R20, R14.reuse, 0x180 ;  /* 0x000001800e147836 */ /* 0x040fe20000000000 */
[----:B------:R-:W-:Y:S01]  /*166b0*/  R2UR UR29, R21 ;  /* 0x00000000151d72ca */ /* 0x000fe200000e0000 */
[----:B------:R-:W-:-:S02]  /*166c0*/  VIADD R14, R14, 0x1c0 ;  /* 0x000001c00e0e7836 */ /* 0x000fc40000000000 */
[----:B------:R-:W-:Y:S01]  /*166d0*/  FMUL.FTZ R54, R58, UR48 ;  /* 0x000000303a367c20 */ /* 0x000fe20008410000 */
[----:B------:R-:W-:Y:S01]  /*166e0*/  IMAD.MOV.U32 R21, RZ, RZ, 0x40000040 ;  /* 0x40000040ff157424 */ /* 0x000fe200078e00ff */
[----:B------:R-:W-:Y:S01]  /*166f0*/  R2UR UR34, R20 ;  /* 0x00000000142272ca */ /* 0x000fe200000e0000 */
[----:B------:R-:W-:Y:S01]  /*16700*/  FMUL.FTZ R58, R62, UR48 ;  /* 0x000000303e3a7c20 */ /* 0x000fe20008410000 */
[----:B------:R-:W-:Y:S01]  /*16710*/  R2UR UR46, R14 ;  /* 0x000000000e2e72ca */ /* 0x000fe200000e0000 */
[----:B------:R-:W0:Y:S01]  /*16720*/  SHFL.IDX PT, R145, R12, RZ, 0x1c1f ;  /* 0x001c1fff0c917589 */ /* 0x000e2200000e0000 */
[----:B------:R-:W-:Y:S01]  /*16730*/  R2UR UR33, R21 ;  /* 0x00000000152172ca */ /* 0x000fe200000e0000 */
        /* <DEDUP_REMOVED lines=44> */
[----:B--2---:R-:W-:Y:S01]  /*16a00*/  LOP3.LUT R14, R143, 0x10000, RZ, 0xfc, !PT ;  /* 0x000100008f0e7812 */ /* 0x004fe200078efcff */
[----:B------:R-:W-:Y:S01]  /*16a10*/  FMUL.FTZ R143, R81, UR48 ;  /* 0x00000030518f7c20 */ /* 0x000fe20008410000 */
[----:B------:R-:W-:-:S02]  /*16a20*/  IMAD.SHL.U32 R81, R0, 0x80, RZ ;  /* 0x0000008000517824 */ /* 0x000fc400078e00ff */
[C---:B------:R-:W-:Y:S01]  /*16a30*/  R2UR UR8, R14.reuse ;  /* 0x000000000e0872ca */ /* 0x040fe200000e0000 */
[----:B------:R-:W-:Y:S02]  /*16a40*/  VIADD R20, R14, 0x2 ;  /* 0x000000020e147836 */ /* 0x000fe40000000000 */
[----:B------:R-:W2:Y:S03]  /*16a50*/  MUFU.TANH R143, R143 ;  /* 0x0000008f008f7308 */ /* 0x000ea60000002400 */
[----:B------:R-:W-:Y:S01]  /*16a60*/  R2UR UR12, R20 ;  /* 0x00000000140c72ca */ /* 0x000fe200000e0000 */
[----:B------:R-:W-:-:S05]  /*16a70*/  VIADD R20, R14, 0x4 ;  /* 0x000000040e147836 */ /* 0x000fca0000000000 */
[----:B------:R-:W-:Y:S01]  /*16a80*/  R2UR UR16, R20 ;  /* 0x00000000141072ca */ /* 0x000fe200000e0000 */
[----:B------:R-:W-:Y:S01]  /*16a90*/  HGMMA.64x96x16.F32 R88, gdesc[UR8].tnspB, R88, gsb0 ;  /* 0x41600000085879f0 */ /* 0x000fe20008000858 */
[----:B------:R-:W-:-:S05]  /*16aa0*/  VIADD R20, R14, 0x6 ;  /* 0x000000060e147836 */ /* 0x000fca0000000000 */
[----:B------:R-:W-:Y:S01]  /*16ab0*/  R2UR UR20, R20 ;  /* 0x00000000141472ca */ /* 0x000fe200000e0000 */
[----:B------:R-:W-:-:S05]  /*16ac0*/  VIADD R20, R14, 0x600 ;  /* 0x000006000e147836 */ /* 0x000fca0000000000 */
[----:B------:R-:W-:Y:S01]  /*16ad0*/  R2UR UR24, R20 ;  /* 0x00000000141872ca */ /* 0x000fe200000e0000 */
[----:B------:R-:W-:-:S05]  /*16ae0*/  VIADD R20, R14, 0x602 ;  /* 0x000006020e147836 */ /* 0x000fca0000000000 */
[----:B------:R-:W-:Y:S01]  /*16af0*/  R2UR UR28, R20 ;  /* 0x00000000141c72ca */ /* 0x000fe200000e0000 */
[C---:B------:R-:W-:Y:S02]  /*16b00*/  VIADD R20, R14.reuse, 0x604 ;  /* 0x000006040e147836 */ /* 0x040fe40000000000 */
[----:B------:R-:W-:-:S03]  /*16b10*/  VIADD R14, R14, 0x606 ;  /* 0x000006060e0e7836 */ /* 0x000fc60000000000 */
        /* <DEDUP_REMOVED lines=110> */
[----:B-1234-:R-:W-:Y:S06]  /*17200*/  @!P4 BRA `(.L_x_11469) ;  /* 0x000000000058c947 */ /* 0x01efec0003800000 */
        /* <DEDUP_REMOVED lines=12> */
.L_x_11471:
[----:B------:R-:W-:-:S05]  /*172d0*/  IMAD.U32 R155, RZ, RZ, UR5 ;  /* 0x00000005ff9b7e24 */ /* 0x000fca000f8e00ff */
[----:B------:R-:W-:-:S13]  /*172e0*/  ISETP.NE.AND P2, PT, R155, 0x1, PT ;  /* 0x000000019b00780c */ /* 0x000fda0003f45270 */
[----:B------:R-:W0:Y:S02]  /*172f0*/  @P2 LDC.64 R50, c[0x0][0x9e8] ;  /* 0x00027a00ff322b82 */ /* 0x000e240000000a00 */
[----:B0-----:R-:W-:-:S05]  /*17300*/  @P2 IMAD.HI.U32 R50, R145, R50, RZ ;  /* 0x0000003291322227 */ /* 0x001fca00078e00ff */
[----:B------:R-:W-:-:S07]  /*17310*/  @P2 SHF.R.U32.HI R145, RZ, R51, R50 ;  /* 0x00000033ff912219 */ /* 0x000fce0000011632 */
.L_x_11472:
[----:B------:R-:W-:Y:S05]  /*17320*/  BSYNC B0 ;  /* 0x0000000000007941 */ /* 0x000fea0003800000 */
.L_x_11470:
[----:B------:R-:W-:-:S04]  /*17330*/  IMAD R145, R145, R155, -R81 ;  /* 0x0000009b91917224 */ /* 0x000fc800078e0a51 */
[----:B------:R-:W-:-:S05]  /*17340*/  IMAD R145, R139, -0x2, R145 ;  /* 0xfffffffe8b917824 */ /* 0x000fca00078e0291 */
[----:B------:R-:W-:Y:S02]  /*17350*/  VIMNMX R85, R85, R145, !PT ;  /* 0x0000009155557248 */ /* 0x000fe40007fe0100 */
[----:B------:R-:W-:-:S07]  /*17360*/  VIADDMNMX R86, R145, R155, R86, PT ;  /* 0x0000009b91567246 */ /* 0x000fce0003800156 */
.L_x_11469:
[----:B------:R-:W-:Y:S01]  /*17370*/  ISETP.GT.AND P3, PT, R0, -0x1, PT ;  /* 0xffffffff0000780c */ /* 0x000fe20003f64270 */
[----:B------:R-:W0:Y:S03]  /*17380*/  SHFL.IDX PT, R12, R12, 0x1, 0x1c1f ;  /* 0x003c1f000c0c7f89 */ /* 0x000e2600000e0000 */
[----:B------:R-:W-:-:S04]  /*17390*/  ISETP.GT.AND P2, PT, R85, RZ, P3 ;  /* 0x000000ff5500720c */ /* 0x000fc80001f44270 */
[----:B------:R-:W-:-:S04]  /*173a0*/  ISETP.LT.OR P2, PT, R86, 0x1, P2 ;  /* 0x000000015600780c */ /* 0x000fc80001741670 */
[----:B------:R-:W-:Y:S02]  /*173b0*/  FSEL R50, R13, -INF , !P2 ;  /* 0xff8000000d327808 */ /* 0x000fe40005000000 */
[----:B------:R-:W-:-:S04]  /*173c0*/  ISETP.GT.AND P2, PT, R85, 0x1, P3 ;  /* 0x000000015500780c */ /* 0x000fc80001f44270 */
[----:B------:R-:W-:-:S04]  /*173d0*/  ISETP.LT.OR P2, PT, R86, 0x2, P2 ;  /* 0x000000025600780c */ /* 0x000fc80001741670 */
[----:B------:R-:W-:Y:S02]  /*173e0*/  FSEL R15, R15, -INF , !P2 ;  /* 0xff8000000f0f7808 */ /* 0x000fe40005000000 */
[----:B------:R-:W-:Y:S01]  /*173f0*/  ISETP.GT.AND P2, PT, R85, 0x8, P3 ;  /* 0x000000085500780c */ /* 0x000fe20001f44270 */
[--C-:B0-----:R-:W-:Y:S02]  /*17400*/  IMAD.IADD R144, R144, 0x1, R12.reuse ;  /* 0x0000000190907824 */ /* 0x101fe400078e020c */
[----:B------:R-:W-:Y:S01]  /*17410*/  IMAD.IADD R87, R87, 0x1, R12 ;  /* 0x0000000157577824 */ /* 0x000fe200078e020c */
        /* <DEDUP_REMOVED lines=102> */
.L_x_11475:
[----:B------:R-:W-:-:S05]  /*17a80*/  IMAD.U32 R85, RZ, RZ, UR5 ;  /* 0x00000005ff557e24 */ /* 0x000fca000f8e00ff */
[----:B------:R-:W-:-:S13]  /*17a90*/  ISETP.NE.AND P2, PT, R85, 0x1, PT ;  /* 0x000000015500780c */ /* 0x000fda0003f45270 */
[----:B------:R-:W0:Y:S02]  /*17aa0*/  @P2 LDC.64 R12, c[0x0][0x9e8] ;  /* 0x00027a00ff0c2b82 */ /* 0x000e240000000a00 */
[----:B0-----:R-:W-:-:S05]  /*17ab0*/  @P2 IMAD.HI.U32 R12, R51, R12, RZ ;  /* 0x0000000c330c2227 */ /* 0x001fca00078e00ff */
[----:B------:R-:W-:-:S07]  /*17ac0*/  @P2 SHF.R.U32.HI R51, RZ, R13, R12 ;  /* 0x0000000dff332219 */ /* 0x000fce000001160c */
.L_x_11476:
[----:B------:R-:W-:Y:S05]  /*17ad0*/  BSYNC B0 ;  /* 0x0000000000007941 */ /* 0x000fea0003800000 */
.L_x_11474:
[----:B------:R-:W-:-:S04]  /*17ae0*/  IMAD R51, R51, R85, -R81 ;  /* 0x0000005533337224 */ /* 0x000fc800078e0a51 */
[----:B------:R-:W-:-:S05]  /*17af0*/  IMAD R51, R139, -0x2, R51 ;  /* 0xfffffffe8b337824 */ /* 0x000fca00078e0233 */
[----:B------:R-:W-:Y:S02]  /*17b00*/  VIMNMX R87, R87, R51, !PT ;  /* 0x0000003357577248 */ /* 0x000fe40007fe0100 */
[----:B------:R-:W-:-:S07]  /*17b10*/  VIADDMNMX R144, R51, R85, R144, PT ;  /* 0x0000005533907246 */ /* 0x000fce0003800190 */
.L_x_11473:
        /* <DEDUP_REMOVED lines=94> */
[----:B------:R-:W-:Y:S01]  /*18100*/  FFMA.FTZ R10, R84, UR39, -R10 ;  /* 0x00000027540a7c23 */ /* 0x000fe2000801080a */
[----:B------:R-:W-:Y:S01]  /*18110*/  FSEL R30, R30, -INF , !P2 ;  /* 0xff8000001e1e7808 */ /* 0x000fe20005000000 */
[----:B------:R-:W0:Y:S01]  /*18120*/  MUFU.EX2 R32, R50 ;  /* 0x0000003200207308 */ /* 0x000e220000000800 */
[----:B------:R-:W-:-:S04]  /*18130*/  ISETP.GT.AND P2, PT, R87, 0x18, P3 ;  /* 0x000000185700780c */ /* 0x000fc80001f44270 */
[----:B------:R-:W-:-:S03]  /*18140*/  ISETP.LT.OR P2, PT, R144, 0x19, P2 ;  /* 0x000000199000780c */ /* 0x000fc60001741670 */
[----:B------:R-:W1:Y:S01]  /*18150*/  MUFU.EX2 R15, R15 ;  /* 0x0000000f000f7308 */ /* 0x000e620000000800 */
[----:B------:R-:W-:Y:S02]  /*18160*/  FSEL R84, R33, -INF , !P2 ;  /* 0xff80000021547808 */ /* 0x000fe40005000000 */
[----:B------:R-:W-:-:S04]  /*18170*/  ISETP.GT.AND P2, PT, R87, 0x19, P3 ;  /* 0x000000195700780c */ /* 0x000fc80001f44270 */
[----:B------:R-:W-:Y:S01]  /*18180*/  ISETP.LT.OR P2, PT, R144, 0x1a, P2 ;  /* 0x0000001a9000780c */ /* 0x000fe20001741670 */
[----:B------:R-:W3:Y:S01]  /*18190*/  MUFU.EX2 R21, R21 ;  /* 0x0000001500157308 */ /* 0x000ee20000000800 */
[----:B0-----:R-:W-:Y:S02]  /*181a0*/  FFMA.FTZ R4, R11, R4, R32 ;  /* 0x000000040b047223 */ /* 0x001fe40000010020 */
[----:B------:R-:W-:Y:S02]  /*181b0*/  FSEL R85, R34, -INF , !P2 ;  /* 0xff80000022557808 */ /* 0x000fe40005000000 */
[----:B------:R-:W-:-:S03]  /*181c0*/  ISETP.GT.AND P2, PT, R87, 0x20, P3 ;  /* 0x000000205700780c */ /* 0x000fc60001f44270 */
[----:B------:R-:W0:Y:S01]  /*181d0*/  MUFU.EX2 R25, R25 ;  /* 0x0000001900197308 */ /* 0x000e220000000800 */
[----:B------:R-:W-:Y:S01]  /*181e0*/  ISETP.LT.OR P2, PT, R144, 0x21, P2 ;  /* 0x000000219000780c */ /* 0x000fe20001741670 */
[C---:B-1----:R-:W-:Y:S01]  /*181f0*/  FADD.FTZ R4, R15.reuse, R4 ;  /* 0x000000040f047221 */ /* 0x042fe20000010000 */
[----:B------:R-:W-:Y:S02]  /*18200*/  F2FP.F16.F32.PACK_AB R32, R15, R32 ;  /* 0x000000200f20723e */ /* 0x000fe400000000ff */
[----:B------:R-:W-:Y:S02]  /*18210*/  FSEL R36, R36, -INF , !P2 ;  /* 0xff80000024247808 */ /* 0x000fe40005000000 */
[----:B------:R-:W-:Y:S01]  /*18220*/  ISETP.GT.AND P2, PT, R87, 0x21, P3 ;  /* 0x000000215700780c */ /* 0x000fe20001f44270 */
[----:B------:R-:W1:Y:S01]  /*18230*/  MUFU.EX2 R27, R27 ;  /* 0x0000001b001b7308 */ /* 0x000e620000000800 */
[----:B---3--:R-:W-:Y:S02]  /*18240*/  FADD.FTZ R4, R21, R4 ;  /* 0x0000000415047221 */ /* 0x008fe40000010000 */
[----:B------:R-:W-:-:S04]  /*18250*/  ISETP.LT.OR P2, PT, R144, 0x22, P2 ;  /* 0x000000229000780c */ /* 0x000fc80001741670 */
[----:B------:R-:W-:Y:S01]  /*18260*/  FSEL R38, R38, -INF , !P2 ;  /* 0xff80000026267808 */ /* 0x000fe20005000000 */
[----:B------:R-:W3:Y:S01]  /*18270*/  MUFU.EX2 R29, R29 ;  /* 0x0000001d001d7308 */ /* 0x000ee20000000800 */
[----:B------:R-:W-:Y:S01]  /*18280*/  ISETP.GT.AND P2, PT, R87, 0x28, P3 ;  /* 0x000000285700780c */ /* 0x000fe20001f44270 */
[C---:B0-----:R-:W-:Y:S01]  /*18290*/  FADD.FTZ R4, R25.reuse, R4 ;  /* 0x0000000419047221 */ /* 0x041fe20000010000 */
[----:B------:R-:W-:Y:S02]  /*182a0*/  F2FP.F16.F32.PACK_AB R34, R25, R21 ;  /* 0x000000151922723e */ /* 0x000fe400000000ff */
[----:B------:R-:W-:-:S03]  /*182b0*/  ISETP.LT.OR P2, PT, R144, 0x29, P2 ;  /* 0x000000299000780c */ /* 0x000fc60001741670 */
[----:B------:R-:W-:Y:S01]  /*182c0*/  MUFU.EX2 R31, R31 ;  /* 0x0000001f001f7308 */ /* 0x000fe20000000800 */
[----:B------:R-:W-:Y:S01]  /*182d0*/  FSEL R40, R40, -INF , !P2 ;  /* 0xff80000028287808 */ /* 0x000fe20005000000 */
[----:B-1----:R-:W-:Y:S01]  /*182e0*/  FADD.FTZ R4, R27, R4 ;  /* 0x000000041b047221 */ /* 0x002fe20000010000 */
[----:B------:R-:W-:-:S04]  /*182f0*/  ISETP.GT.AND P2, PT, R87, 0x29, P3 ;  /* 0x000000295700780c */ /* 0x000fc80001f44270 */
[----:B------:R-:W-:Y:S01]  /*18300*/  ISETP.LT.OR P2, PT, R144, 0x2a, P2 ;  /* 0x0000002a9000780c */ /* 0x000fe20001741670 */
[----:B------:R-:W-:Y:S01]  /*18310*/  MUFU.EX2 R51, R51 ;  /* 0x0000003300337308 */ /* 0x000fe20000000800 */
[----:B---3--:R-:W-:Y:S02]  /*18320*/  FADD.FTZ R4, R29, R4 ;  /* 0x000000041d047221 */ /* 0x008fe40000010000 */
[----:B------:R-:W-:Y:S02]  /*18330*/  FSEL R42, R42, -INF , !P2 ;  /* 0xff8000002a2a7808 */ /* 0x000fe40005000000 */
[----:B------:R-:W-:-:S03]  /*18340*/  ISETP.GT.AND P2, PT, R87, 0x30, P3 ;  /* 0x000000305700780c */ /* 0x000fc60001f44270 */
[----:B------:R-:W-:Y:S01]  /*18350*/  MUFU.EX2 R81, R81 ;  /* 0x0000005100517308 */ /* 0x000fe20000000800 */
[----:B------:R-:W-:-:S04]  /*18360*/  ISETP.LT.OR P2, PT, R144, 0x31, P2 ;  /* 0x000000319000780c */ /* 0x000fc80001741670 */
[----:B------:R-:W-:Y:S02]  /*18370*/  FSEL R44, R44, -INF , !P2 ;  /* 0xff8000002c2c7808 */ /* 0x000fe40005000000 */
[----:B------:R-:W-:Y:S01]  /*18380*/  ISETP.GT.AND P2, PT, R87, 0x31, P3 ;  /* 0x000000315700780c */ /* 0x000fe20001f44270 */
[----:B------:R-:W-:Y:S03]  /*18390*/  MUFU.EX2 R37, R37 ;  /* 0x0000002500257308 */ /* 0x000fe60000000800 */
[----:B------:R-:W-:-:S04]  /*183a0*/  ISETP.LT.OR P2, PT, R144, 0x32, P2 ;  /* 0x000000329000780c */ /* 0x000fc80001741670 */
[----:B------:R-:W-:Y:S01]  /*183b0*/  FSEL R46, R46, -INF , !P2 ;  /* 0xff8000002e2e7808 */ /* 0x000fe20005000000 */
[----:B------:R-:W-:Y:S01]  /*183c0*/  MUFU.EX2 R39, R39 ;  /* 0x0000002700277308 */ /* 0x000fe20000000800 */
[----:B------:R-:W-:-:S04]  /*183d0*/  ISETP.GT.AND P2, PT, R87, 0x38, P3 ;  /* 0x000000385700780c */ /* 0x000fc80001f44270 */
[----:B------:R-:W-:-:S03]  /*183e0*/  ISETP.LT.OR P2, PT, R144, 0x39, P2 ;  /* 0x000000399000780c */ /* 0x000fc60001741670 */
[----:B------:R-:W-:Y:S01]  /*183f0*/  MUFU.EX2 R41, R41 ;  /* 0x0000002900297308 */ /* 0x000fe20000000800 */
[----:B------:R-:W-:Y:S02]  /*18400*/  FSEL R48, R48, -INF , !P2 ;  /* 0xff80000030307808 */ /* 0x000fe40005000000 */
[----:B------:R-:W-:-:S04]  /*18410*/  ISETP.GT.AND P2, PT, R87, 0x39, P3 ;  /* 0x000000395700780c */ /* 0x000fc80001f44270 */
[----:B------:R-:W-:Y:S01]  /*18420*/  ISETP.LT.OR P2, PT, R144, 0x3a, P2 ;  /* 0x0000003a9000780c */ /* 0x000fe20001741670 */
[----:B------:R-:W-:Y:S03]  /*18430*/  MUFU.EX2 R43, R43 ;  /* 0x0000002b002b7308 */ /* 0x000fe60000000800 */
        /* <DEDUP_REMOVED lines=61> */
[----:B------:R-:W-:-:S04]  /*18810*/  ISETP.GT.AND P2, PT, R87, RZ, P3 ;  /* 0x000000ff5700720c */ /* 0x000fc80001f44270 */
[----:B------:R-:W-:-:S03]  /*18820*/  ISETP.LT.OR P2, PT, R144, 0x1, P2 ;  /* 0x000000019000780c */ /* 0x000fc60001741670 */
[----:B------:R-:W-:Y:S01]  /*18830*/  MUFU.EX2 R10, R10 ;  /* 0x0000000a000a7308 */ /* 0x000fe20000000800 */
[----:B------:R-:W-:Y:S02]  /*18840*/  FSEL R14, R14, -INF , !P2 ;  /* 0xff8000000e0e7808 */ /* 0x000fe40005000000 */
        /* <DEDUP_REMOVED lines=47> */
[--C-:B------:R-:W-:Y:S01]  /*18b40*/  FFMA.FTZ R14, R14, UR39, -R15.reuse ;  /* 0x000000270e0e7c23 */ /* 0x100fe2000801080f */
[--C-:B------:R-:W-:Y:S01]  /*18b50*/  FFMA.FTZ R20, R20, UR39, -R15.reuse ;  /* 0x0000002714147c23 */ /* 0x100fe2000801080f */
[----:B------:R-:W-:Y:S01]  /*18b60*/  FSEL R26, R13, RZ, P2 ;  /* 0x000000ff0d1a7208 */ /* 0x000fe20001000000 */
[--C-:B------:R-:W-:Y:S01]  /*18b70*/  FFMA.FTZ R25, R28, UR39, -R15.reuse ;  /* 0x000000271c197c23 */ /* 0x100fe2000801080f */
[----:B------:R-:W-:Y:S01]  /*18b80*/  MUFU.EX2 R21, R21 ;  /* 0x0000001500157308 */ /* 0x000fe20000000800 */
[--C-:B------:R-:W-:Y:S01]  /*18b90*/  FFMA.FTZ R36, R36, UR39, -R15.reuse ;  /* 0x0000002724247c23 */ /* 0x100fe2000801080f */
[----:B------:R-:W-:Y:S01]  /*18ba0*/  FFMA.FTZ R50, R38, UR39, -R15 ;  /* 0x0000002726327c23 */ /* 0x000fe2000801080f */
[----:B------:R-:W-:Y:S01]  /*18bb0*/  FADD.FTZ R26, -R26, R5 ;  /* 0x000000051a1a7221 */ /* 0x000fe20000010100 */
[--C-:B------:R-:W-:Y:S01]  /*18bc0*/  FFMA.FTZ R42, R42, UR39, -R15.reuse ;  /* 0x000000272a2a7c23 */ /* 0x100fe2000801080f */
[--C-:B------:R-:W-:Y:S01]  /*18bd0*/  FFMA.FTZ R38, R46, UR39, -R15.reuse ;  /* 0x000000272e267c23 */ /* 0x100fe2000801080f */
[--C-:B------:R-:W-:Y:S01]  /*18be0*/  FFMA.FTZ R54, R54, UR39, -R15.reuse ;  /* 0x0000002736367c23 */ /* 0x100fe2000801080f */
[----:B------:R-:W-:Y:S01]  /*18bf0*/  FMUL.FTZ R5, R26, UR39 ;  /* 0x000000271a057c20 */ /* 0x000fe20008410000 */
        /* <DEDUP_REMOVED lines=13> */
[----:B------:R-:W1:Y:S08]  /*18cd0*/  MUFU.EX2 R24, R24 ;  /* 0x0000001800187308 */ /* 0x000e700000000800 */
[----:B------:R-:W3:Y:S01]  /*18ce0*/  MUFU.EX2 R5, R5 ;  /* 0x0000000500057308 */ /* 0x000ee20000000800 */
[----:B0-----:R-:W-:-:S07]  /*18cf0*/  F2FP.F16.F32.PACK_AB R33, R20, R14 ;  /* 0x0000000e1421723e */ /* 0x001fce00000000ff */
[----:B------:R-:W0:Y:S01]  /*18d00*/  MUFU.EX2 R25, R25 ;  /* 0x0000001900197308 */ /* 0x000e220000000800 */
[----:B-1----:R-:W-:-:S05]  /*18d10*/  F2FP.F16.F32.PACK_AB R35, R24, R21 ;  /* 0x000000151823723e */ /* 0x002fca00000000ff */
[----:B------:R1:W-:Y:S02]  /*18d20*/  STSM.16.M88.4 [R140+0x21800], R32 ;  /* 0x021800208c007844 */ /* 0x0003e40000000200 */
[----:B------:R-:W-:Y:S01]  /*18d30*/  MUFU.EX2 R36, R36 ;  /* 0x0000002400247308 */ /* 0x000fe20000000800 */
[----:B---3--:R-:W-:Y:S01]  /*18d40*/  FFMA.FTZ R14, R5, R3, R14 ;  /* 0x00000003050e7223 */ /* 0x008fe2000001000e */
[----:B------:R-:W-:-:S03]  /*18d50*/  FFMA.FTZ R3, R52, UR39, -R15 ;  /* 0x0000002734037c23 */ /* 0x000fc6000801080f */
[----:B------:R-:W-:Y:S01]  /*18d60*/  FADD.FTZ R14, R20, R14 ;  /* 0x0000000e140e7221 */ /* 0x000fe20000010000 */
[--C-:B------:R-:W-:Y:S02]  /*18d70*/  FFMA.FTZ R20, R56, UR39, -R15.reuse ;  /* 0x0000002738147c23 */ /* 0x100fe4000801080f */
[----:B------:R-:W-:Y:S01]  /*18d80*/  MUFU.EX2 R50, R50 ;  /* 0x0000003200327308 */ /* 0x000fe20000000800 */
[----:B------:R-:W-:Y:S01]  /*18d90*/  FADD.FTZ R26, R21, R14 ;  /* 0x0000000e151a7221 */ /* 0x000fe20000010000 */
[----:B------:R-:W-:-:S03]  /*18da0*/  FFMA.FTZ R21, R58, UR39, -R15 ;  /* 0x000000273a157c23 */ /* 0x000fc6000801080f */
[----:B------:R-:W-:Y:S01]  /*18db0*/  FADD.FTZ R26, R24, R26 ;  /* 0x0000001a181a7221 */ /* 0x000fe20000010000 */
[--C-:B-1----:R-:W-:Y:S01]  /*18dc0*/  FFMA.FTZ R32, R30, UR39, -R15.reuse ;  /* 0x000000271e207c23 */ /* 0x102fe2000801080f */
[--C-:B------:R-:W-:Y:S01]  /*18dd0*/  FFMA.FTZ R33, R84, UR39, -R15.reuse ;  /* 0x0000002754217c23 */ /* 0x100fe2000801080f */
[--C-:B------:R-:W-:Y:S01]  /*18de0*/  FFMA.FTZ R35, R85, UR39, -R15.reuse ;  /* 0x0000002755237c23 */ /* 0x100fe2000801080f */
[----:B0-----:R-:W-:Y:S01]  /*18df0*/  FADD.FTZ R28, R25, R26 ;  /* 0x0000001a191c7221 */ /* 0x001fe20000010000 */
[--C-:B------:R-:W-:Y:S01]  /*18e00*/  FFMA.FTZ R84, R40, UR39, -R15.reuse ;  /* 0x0000002728547c23 */ /* 0x100fe2000801080f */
[----:B------:R-:W-:Y:S01]  /*18e10*/  F2FP.F16.F32.PACK_AB R24, R29, R27 ;  /* 0x0000001b1d18723e */ /* 0x000fe200000000ff */
[----:B------:R-:W0:Y:S01]  /*18e20*/  MUFU.EX2 R32, R32 ;  /* 0x0000002000207308 */ /* 0x000e220000000800 */
[--C-:B------:R-:W-:Y:S01]  /*18e30*/  FFMA.FTZ R34, R44, UR39, -R15.reuse ;  /* 0x000000272c227c23 */ /* 0x100fe2000801080f */
[--C-:B------:R-:W-:Y:S01]  /*18e40*/  FFMA.FTZ R40, R48, UR39, -R15.reuse ;  /* 0x0000002730287c23 */ /* 0x100fe2000801080f */
[----:B------:R-:W-:Y:S01]  /*18e50*/  FADD.FTZ R27, R31, R4 ;  /* 0x000000041f1b7221 */ /* 0x000fe20000010000 */
[--C-:B------:R-:W-:Y:S01]  /*18e60*/  FFMA.FTZ R44, R64, UR39, -R15.reuse ;  /* 0x00000027402c7c23 */ /* 0x100fe2000801080f */
[C---:B------:R-:W-:Y:S01]  /*18e70*/  F2FP.F16.F32.PACK_AB R26, R51.reuse, R31 ;  /* 0x0000001f331a723e */ /* 0x040fe200000000ff */
[----:B------:R-:W-:Y:S01]  /*18e80*/  FFMA.FTZ R15, R82, UR39, -R15 ;  /* 0x00000027520f7c23 */ /* 0x000fe2000801080f */
[----:B------:R-:W-:Y:S01]  /*18e90*/  FADD.FTZ R27, R51, R27 ;  /* 0x0000001b331b7221 */ /* 0x000fe20000010000 */
[----:B------:R-:W1:Y:S01]  /*18ea0*/  MUFU.EX2 R33, R33 ;  /* 0x0000002100217308 */ /* 0x000e620000000800 */
[----:B------:R-:W-:-:S02]  /*18eb0*/  F2FP.F16.F32.PACK_AB R30, R41, R39 ;  /* 0x00000027291e723e */ /* 0x000fc400000000ff */
[----:B------:R-:W-:-:S04]  /*18ec0*/  FADD.FTZ R27, R81, R27 ;  /* 0x0000001b511b7221 */ /* 0x000fc80000010000 */
[----:B------:R-:W-:Y:S01]  /*18ed0*/  FADD.FTZ R27, R37, R27 ;  /* 0x0000001b251b7221 */ /* 0x000fe20000010000 */
[----:B------:R-:W3:Y:S01]  /*18ee0*/  MUFU.EX2 R35, R35 ;  /* 0x0000002300237308 */ /* 0x000ee20000000800 */
[C---:B0-----:R-:W-:Y:S01]  /*18ef0*/  FADD.FTZ R28, R32.reuse, R28 ;  /* 0x0000001c201c7221 */ /* 0x041fe20000010000 */
[----:B------:R-:W-:Y:S01]  /*18f00*/  F2FP.F16.F32.PACK_AB R25, R32, R25 ;  /* 0x000000192019723e */ /* 0x000fe200000000ff */
[----:B------:R-:W-:-:S04]  /*18f10*/  FADD.FTZ R27, R39, R27 ;  /* 0x0000001b271b7221 */ /* 0x000fc80000010000 */
[----:B------:R-:W-:Y:S01]  /*18f20*/  FADD.FTZ R27, R41, R27 ;  /* 0x0000001b291b7221 */ /* 0x000fe20000010000 */
[----:B------:R-:W0:Y:S01]  /*18f30*/  MUFU.EX2 R84, R84 ;  /* 0x0000005400547308 */ /* 0x000e220000000800 */
[----:B-1----:R-:W-:Y:S01]  /*18f40*/  FADD.FTZ R29, R33, R28 ;  /* 0x0000001c211d7221 */ /* 0x002fe20000010000 */
[----:B------:R-:W-:Y:S01]  /*18f50*/  F2FP.F16.F32.PACK_AB R28, R37, R81 ;  /* 0x00000051251c723e */ /* 0x000fe200000000ff */
[----:B------:R-:W-:-:S04]  /*18f60*/  FADD.FTZ R27, R43, R27 ;  /* 0x0000001b2b1b7221 */ /* 0x000fc80000010000 */
[----:B------:R-:W-:Y:S01]  /*18f70*/  FADD.FTZ R27, R45, R27 ;  /* 0x0000001b2d1b7221 */ /* 0x000fe20000010000 */
[----:B------:R-:W1:Y:S01]  /*18f80*/  MUFU.EX2 R42, R42 ;  /* 0x0000002a002a7308 */ /* 0x000e620000000800 */
[----:B---3--:R-:W-:Y:S02]  /*18f90*/  FADD.FTZ R29, R35, R29 ;  /* 0x0000001d231d7221 */ /* 0x008fe40000010000 */
[----:B------:R-:W-:Y:S02]  /*18fa0*/  FADD.FTZ R27, R47, R27 ;  /* 0x0000001b2f1b7221 */ /* 0x000fe40000010000 */
[----:B------:R-:W-:Y:S02]  /*18fb0*/  FADD.FTZ R29, R36, R29 ;  /* 0x0000001d241d7221 */ /* 0x000fe40000010000 */
[----:B------:R-:W-:Y:S01]  /*18fc0*/  FADD.FTZ R27, R49, R27 ;  /* 0x0000001b311b7221 */ /* 0x000fe20000010000 */
[----:B------:R-:W3:Y:S01]  /*18fd0*/  MUFU.EX2 R34, R34 ;  /* 0x0000002200227308 */ /* 0x000ee20000000800 */
[----:B------:R-:W-:-:S02]  /*18fe0*/  FADD.FTZ R29, R50, R29 ;  /* 0x0000001d321d7221 */ /* 0x000fc40000010000 */
[----:B------:R-:W-:Y:S01]  /*18ff0*/  FADD.FTZ R31, R53, R27 ;  /* 0x0000001b351f7221 */ /* 0x000fe20000010000 */
[----:B------:R-:W-:Y:S01]  /*19000*/  F2FP.F16.F32.PACK_AB R27, R35, R33 ;  /* 0x00000021231b723e */ /* 0x000fe200000000ff */
[----:B0-----:R-:W-:Y:S02]  /*19010*/  FADD.FTZ R29, R84, R29 ;  /* 0x0000001d541d7221 */ /* 0x001fe40000010000 */
[----:B------:R-:W-:Y:S01]  /*19020*/  FADD.FTZ R31, R55, R31 ;  /* 0x0000001f371f7221 */ /* 0x000fe20000010000 */
[----:B------:R-:W0:Y:S01]  /*19030*/  MUFU.EX2 R38, R38 ;  /* 0x0000002600267308 */ /* 0x000e220000000800 */
[C---:B-1----:R-:W-:Y:S01]  /*19040*/  FADD.FTZ R29, R42.reuse, R29 ;  /* 0x0000001d2a1d7221 */ /* 0x042fe20000010000 */
[----:B--2---:R1:W-:Y:S01]  /*19050*/  STSM.16.M88.4 [R86], R24 ;  /* 0x0000001856007844 */ /* 0x0043e20000000200 */
[----:B------:R-:W-:Y:S01]  /*19060*/  FADD.FTZ R33, R57, R31 ;  /* 0x0000001f39217221 */ /* 0x000fe20000010000 */
[----:B------:R-:W-:-:S04]  /*19070*/  F2FP.F16.F32.PACK_AB R31, R42, R84 ;  /* 0x000000542a1f723e */ /* 0x000fc800000000ff */
[----:B------:R-:W2:Y:S01]  /*19080*/  MUFU.EX2 R40, R40 ;  /* 0x0000002800287308 */ /* 0x000ea20000000800 */
[----:B---3--:R-:W-:-:S07]  /*19090*/  FADD.FTZ R29, R34, R29 ;  /* 0x0000001d221d7221 */ /* 0x008fce0000010000 */
[----:B------:R-:W3:Y:S01]  /*190a0*/  MUFU.EX2 R3, R3 ;  /* 0x0000000300037308 */ /* 0x000ee20000000800 */
[----:B0-----:R-:W-:-:S07]  /*190b0*/  FADD.FTZ R29, R38, R29 ;  /* 0x0000001d261d7221 */ /* 0x001fce0000010000 */
[----:B------:R-:W0:Y:S01]  /*190c0*/  MUFU.EX2 R14, R54 ;  /* 0x00000036000e7308 */ /* 0x000e220000000800 */
[----:B--2---:R-:W-:-:S07]  /*190d0*/  FADD.FTZ R29, R40, R29 ;  /* 0x0000001d281d7221 */ /* 0x004fce0000010000 */
        /* <DEDUP_REMOVED lines=13> */
[----:B---3--:R-:W-:Y:S01]  /*191b0*/  FADD.FTZ R35, R44, R35 ;  /* 0x000000232c237221 */ /* 0x008fe20000010000 */
[----:B------:R-:W-:Y:S01]  /*191c0*/  FADD.FTZ R33, R59, R33 ;  /* 0x000000213b217221 */ /* 0x000fe20000010000 */
[----:B------:R-:W-:Y:S02]  /*191d0*/  F2FP.F16.F32.PACK_AB R29, R50, R36 ;  /* 0x00000024321d723e */ /* 0x000fe400000000ff */
[----:B------:R-:W3:Y:S03]  /*191e0*/  LDL R36, [R1+0x24] ;  /* 0x0000240001247983 */ /* 0x000ee60000100800 */
[----:B------:R-:W4:Y:S01]  /*191f0*/  MUFU.EX2 R70, R70 ;  /* 0x0000004600467308 */ /* 0x000f220000000800 */
[----:B0-----:R-:W-:Y:S01]  /*19200*/  FADD.FTZ R35, R66, R35 ;  /* 0x0000002342237221 */ /* 0x001fe20000010000 */
[----:B------:R-:W-:-:S06]  /*19210*/  FADD.FTZ R33, R61, R33 ;  /* 0x000000213d217221 */ /* 0x000fcc0000010000 */
[----:B------:R-:W0:Y:S01]  /*19220*/  MUFU.EX2 R72, R72 ;  /* 0x0000004800487308 */ /* 0x000e220000000800 */
[----:B--2---:R-:W-:-:S07]  /*19230*/  FADD.FTZ R35, R68, R35 ;  /* 0x0000002344237221 */ /* 0x004fce0000010000 */
[----:B------:R-:W2:Y:S01]  /*19240*/  MUFU.EX2 R74, R74 ;  /* 0x0000004a004a7308 */ /* 0x000ea20000000800 */
[----:B------:R-:W-:Y:S01]  /*19250*/  FADD.FTZ R32, R63, R33 ;  /* 0x000000213f207221 */ /* 0x000fe20000010000 */
[----:B----4-:R-:W-:-:S06]  /*19260*/  FADD.FTZ R35, R70, R35 ;  /* 0x0000002346237221 */ /* 0x010fcc0000010000 */
[----:B------:R-:W4:Y:S01]  /*19270*/  MUFU.EX2 R76, R76 ;  /* 0x0000004c004c7308 */ /* 0x000f220000000800 */
[----:B0-----:R-:W-:-:S07]  /*19280*/  FADD.FTZ R35, R72, R35 ;  /* 0x0000002348237221 */ /* 0x001fce0000010000 */
[----:B------:R-:W0:Y:S01]  /*19290*/  MUFU.EX2 R33, R78 ;  /* 0x0000004e00217308 */ /* 0x000e220000000800 */
[----:B--2---:R-:W-:Y:S01]  /*192a0*/  FADD.FTZ R35, R74, R35 ;  /* 0x000000234a237221 */ /* 0x004fe20000010000 */
[----:B------:R2:W-:Y:S06]  /*192b0*/  STSM.16.M88.4 [R142], R28 ;  /* 0x0000001c8e007844 */ /* 0x0005ec0000000200 */
[----:B------:R-:W5:Y:S01]  /*192c0*/  MUFU.EX2 R79, R79 ;  /* 0x0000004f004f7308 */ /* 0x000f620000000800 */
[----:B-1----:R-:W-:Y:S02]  /*192d0*/  F2FP.F16.F32.PACK_AB R27, R3, R40 ;  /* 0x00000028031b723e */ /* 0x002fe400000000ff */
[----:B--2---:R-:W-:Y:S01]  /*192e0*/  F2FP.F16.F32.PACK_AB R29, R20, R14 ;  /* 0x0000000e141d723e */ /* 0x004fe200000000ff */
[----:B----4-:R-:W-:-:S04]  /*192f0*/  FADD.FTZ R14, R76, R35 ;  /* 0x000000234c0e7221 */ /* 0x010fc80000010000 */
[----:B0-----:R-:W-:-:S04]  /*19300*/  FADD.FTZ R14, R33, R14 ;  /* 0x0000000e210e7221 */ /* 0x001fc80000010000 */
[----:B-----5:R-:W-:Y:S02]  /*19310*/  FADD.FTZ R3, R79, R14 ;  /* 0x0000000e4f037221 */ /* 0x020fe40000010000 */
[----:B------:R-:W2:Y:S01]  /*19320*/  LDL R14, [R1+0x44] ;  /* 0x00004400010e7983 */ /* 0x000ea20000100800 */
[----:B------:R-:W-:-:S04]  /*19330*/  FADD.FTZ R32, R65, R32 ;  /* 0x0000002041207221 */ /* 0x000fc80000010000 */
[----:B------:R-:W-:-:S04]  /*19340*/  FADD.FTZ R32, R67, R32 ;  /* 0x0000002043207221 */ /* 0x000fc80000010000 */
[----:B------:R-:W-:Y:S01]  /*19350*/  FADD.FTZ R32, R69, R32 ;  /* 0x0000002045207221 */ /* 0x000fe20000010000 */
[----:B------:R-:W-:Y:S03]  /*19360*/  MUFU.EX2 R80, R80 ;  /* 0x0000005000507308 */ /* 0x000fe60000000800 */
[----:B------:R-:W-:-:S05]  /*19370*/  FADD.FTZ R32, R71, R32 ;  /* 0x0000002047207221 */ /* 0x000fca0000010000 */
[----:B------:R-:W0:Y:S01]  /*19380*/  MUFU.EX2 R15, R15 ;  /* 0x0000000f000f7308 */ /* 0x000e220000000800 */
[----:B------:R-:W-:Y:S01]  /*19390*/  FADD.FTZ R32, R73, R32 ;  /* 0x0000002049207221 */ /* 0x000fe20000010000 */
[----:B------:R-:W-:Y:S02]  /*193a0*/  F2FP.F16.F32.PACK_AB R24, R45, R43 ;  /* 0x0000002b2d18723e */ /* 0x000fe400000000ff */
[----:B------:R-:W-:Y:S01]  /*193b0*/  F2FP.F16.F32.PACK_AB R26, R49, R47 ;  /* 0x0000002f311a723e */ /* 0x000fe200000000ff */
[----:B------:R-:W-:Y:S01]  /*193c0*/  FADD.FTZ R32, R75, R32 ;  /* 0x000000204b207221 */ /* 0x000fe20000010000 */
[----:B------:R-:W-:Y:S02]  /*193d0*/  F2FP.F16.F32.PACK_AB R25, R38, R34 ;  /* 0x000000222619723e */ /* 0x000fe400000000ff */
[----:B------:R-:W-:Y:S02]  /*193e0*/  F2FP.F16.F32.PACK_AB R28, R55, R53 ;  /* 0x00000035371c723e */ /* 0x000fe400000000ff */
[----:B------:R-:W-:-:S02]  /*193f0*/  F2FP.F16.F32.PACK_AB R30, R59, R57 ;  /* 0x000000393b1e723e */ /* 0x000fc400000000ff */
[----:B------:R-:W-:Y:S01]  /*19400*/  F2FP.F16.F32.PACK_AB R31, R46, R21 ;  /* 0x000000152e1f723e */ /* 0x000fe200000000ff */
[----:B------:R-:W-:Y:S01]  /*19410*/  FADD.FTZ R32, R77, R32 ;  /* 0x000000204d207221 */ /* 0x000fe20000010000 */
[----:B------:R1:W-:Y:S01]  /*19420*/  STSM.16.M88.4 [R141], R24 ;  /* 0x000000188d007844 */ /* 0x0003e20000000200 */
[----:B------:R-:W-:Y:S02]  /*19430*/  F2FP.F16.F32.PACK_AB R33, R79, R33 ;  /* 0x000000214f21723e */ /* 0x000fe400000000ff */
[C---:B------:R-:W-:Y:S01]  /*19440*/  FADD.FTZ R20, R143.reuse, R32 ;  /* 0x000000208f147221 */ /* 0x040fe20000010000 */
[----:B------:R4:W-:Y:S01]  /*19450*/  STSM.16.M88.4 [R140+0x27800], R28 ;  /* 0x0278001c8c007844 */ /* 0x0009e20000000200 */
[----:B------:R-:W-:Y:S02]  /*19460*/  F2FP.F16.F32.PACK_AB R32, R143, R77 ;  /* 0x0000004d8f20723e */ /* 0x000fe400000000ff */
[----:B------:R-:W-:Y:S02]  /*19470*/  F2FP.F16.F32.PACK_AB R34, R10, R83 ;  /* 0x000000530a22723e */ /* 0x000fe400000000ff */
[----:B0-----:R-:W-:-:S02]  /*19480*/  F2FP.F16.F32.PACK_AB R35, R15, R80 ;  /* 0x000000500f23723e */ /* 0x001fc400000000ff */
[----:B-1----:R-:W-:Y:S02]  /*19490*/  F2FP.F16.F32.PACK_AB R24, R63, R61 ;  /* 0x0000003d3f18723e */ /* 0x002fe400000000ff */
[----:B------:R-:W-:Y:S02]  /*194a0*/  F2FP.F16.F32.PACK_AB R26, R67, R65 ;  /* 0x00000041431a723e */ /* 0x000fe400000000ff */
[----:B------:R-:W-:Y:S02]  /*194b0*/  F2FP.F16.F32.PACK_AB R25, R44, R4 ;  /* 0x000000042c19723e */ /* 0x000fe400000000ff */
[----:B------:R-:W-:Y:S02]  /*194c0*/  F2FP.F16.F32.PACK_AB R27, R68, R66 ;  /* 0x00000042441b723e */ /* 0x000fe400000000ff */
[----:B----4-:R-:W-:Y:S02]  /*194d0*/  F2FP.F16.F32.PACK_AB R28, R71, R69 ;  /* 0x00000045471c723e */ /* 0x010fe400000000ff */
[----:B------:R-:W-:-:S02]  /*194e0*/  F2FP.F16.F32.PACK_AB R30, R75, R73 ;  /* 0x000000494b1e723e */ /* 0x000fc400000000ff */
[----:B------:R-:W-:Y:S02]  /*194f0*/  F2FP.F16.F32.PACK_AB R29, R72, R70 ;  /* 0x00000046481d723e */ /* 0x000fe400000000ff */
[----:B------:R-:W-:Y:S01]  /*19500*/  F2FP.F16.F32.PACK_AB R31, R76, R74 ;  /* 0x0000004a4c1f723e */ /* 0x000fe200000000ff */
        /* <DEDUP_REMOVED lines=52> */
[----:B------:R-:W-:-:S02]  /*19850*/  IMAD.MOV.U32 R11, RZ, RZ, R16 ;  /* 0x000000ffff0b7224 */ /* 0x000fc400078e0010 */
[----:B------:R-:W-:Y:S02]  /*19860*/  IMAD.MOV.U32 R10, RZ, RZ, R12 ;  /* 0x000000ffff0a7224 */ /* 0x000fe400078e000c */
[----:B------:R-:W-:Y:S01]  /*19870*/  IMAD.MOV.U32 R5, RZ, RZ, R13 ;  /* 0x000000ffff057224 */ /* 0x000fe200078e000d */
[----:B---3--:R0:W-:Y:S04]  /*19880*/  STSM.16.M88.4 [R36], R24 ;  /* 0x0000001824007844 */ /* 0x0081e80000000200 */
        /* <DEDUP_REMOVED lines=9> */
.L_x_11459:
[----:B------:R-:W-:Y:S05]  /*19920*/  WARPSYNC.ALL ;  /* 0x0000000000007948 */ /* 0x000fea0003800000 */
[----:B------:R-:W-:Y:S06]  /*19930*/  BAR.ARV 0x8, 0x200 ;  /* 0x0208000000007b1d */ /* 0x000fec0000002000 */
[----:B------:R-:W-:Y:S05]  /*19940*/  @!P0 BRA `(.L_x_11478) ;  /* 0x0000000000048947 */ /* 0x000fea0003800000 */
[----:B------:R-:W-:Y:S01]  /*19950*/  BPT.TRAP 0x1 ;  /* 0x000000040000795c */ /* 0x000fe20000300000 */
.L_x_11478:
[----:B------:R-:W-:Y:S01]  /*19960*/  IMAD R11, R16, 0x8, R2 ;  /* 0x00000008100b7824 */ /* 0x000fe200078e0202 */
[----:B------:R-:W-:-:S04]  /*19970*/  SHF.L.U32 R0, R18, 0x1f, RZ ;  /* 0x0000001f12007819 */ /* 0x000fc800000006ff */
[----:B------:R0:W1:Y:S01]  /*19980*/  SYNCS.PHASECHK.TRANS64.TRYWAIT P2, [R11+URZ+0x2d850], R0 ;  /* 0x02d850000b0075a7 */ /* 0x000062000804017f */
[----:B------:R-:W-:Y:S05]  /*19990*/  @!P0 BRA `(.L_x_11479) ;  /* 0x0000000000048947 */ /* 0x000fea0003800000 */
[----:B------:R-:W-:Y:S01]  /*199a0*/  BPT.TRAP 0x1 ;  /* 0x000000040000795c */ /* 0x000fe20000300000 */
.L_x_11479:
[----:B------:R-:W2:Y:S01]  /*199b0*/  LDL.LU R5, [R1+0x3c] ;  /* 0x00003c0001057983 */ /* 0x000ea20000300800 */
[----:B------:R-:W-:Y:S02]  /*199c0*/  VIADD R2, R2, 0x400 ;  /* 0x0000040002027836 */ /* 0x000fe40000000000 */
[----:B------:R-:W-:-:S03]  /*199d0*/  IMAD.MOV.U32 R7, RZ, RZ, 0x40000040 ;  /* 0x40000040ff077424 */ /* 0x000fc600078e00ff */
[----:B------:R-:W-:-:S04]  /*199e0*/  SHF.R.U32.HI R2, RZ, 0x4, R2 ;  /* 0x00000004ff027819 */ /* 0x000fc80000011602 */
[----:B------:R-:W-:-:S04]  /*199f0*/  LOP3.LUT R2, R2, 0x3fff, RZ, 0xc0, !PT ;  /* 0x00003fff02027812 */ /* 0x000fc800078ec0ff */
[----:B------:R-:W-:Y:S02]  /*19a00*/  LOP3.LUT R9, R2, 0x2000000, RZ, 0xfc, !PT ;  /* 0x0200000002097812 */ /* 0x000fe400078efcff */
[----:B--2---:R-:W-:Y:S01]  /*19a10*/  LOP3.LUT R6, R5, 0x10000, RZ, 0xfc, !PT ;  /* 0x0001000005067812 */ /* 0x004fe200078efcff */
[----:B-1----:R-:W-:Y:S06]  /*19a20*/  @P2 BRA `(.L_x_11480) ;  /* 0x0000000000082947 */ /* 0x002fec0003800000 */
[----:B------:R-:W1:Y:S02]  /*19a30*/  SYNCS.PHASECHK.TRANS64.TRYWAIT P0, [R11+URZ+0x2d850], R0 ;  /* 0x02d850000b0075a7 */ /* 0x000e64000800017f */
[----:B-1----:R-:W-:Y:S05]  /*19a40*/  @!P0 BRA `(.L_x_11481) ;  /* 0x000000b000788947 */ /* 0x002fea0003800000 */
.L_x_11480:
[----:B------:R-:W-:Y:S01]  /*19a50*/  IMAD R8, R16, 0x600, R9 ;  /* 0x0000060010087824 */ /* 0x000fe200078e0209 */
[----:B------:R-:W2:Y:S01]  /*19a60*/  LDL.LU R22, [R1+0x58] ;  /* 0x0000580001167983 */ /* 0x000ea20000300800 */
[----:B------:R-:W-:Y:S01]  /*19a70*/  IMAD.MOV.U32 R9, RZ, RZ, -0x7fffffe0 ;  /* 0x80000020ff097424 */ /* 0x000fe200078e00ff */
[----:B------:R-:W-:Y:S05]  /*19a80*/  WARPSYNC.ALL ;  /* 0x0000000000007948 */ /* 0x000fea0003800000 */
[C---:B------:R-:W-:Y:S01]  /*19a90*/  R2UR UR4, R6.reuse ;  /* 0x00000000060472ca */ /* 0x040fe200000e0000 */
[----:B------:R-:W-:Y:S01]  /*19aa0*/  WARPGROUP.ARRIVE ;  /* 0x00000000000079c5 */ /* 0x000fe20000000000 */
[----:B------:R-:W-:Y:S01]  /*19ab0*/  R2UR UR5, R7 ;  /* 0x00000000070572ca */ /* 0x000fe200000e0000 */
[----:B------:R-:W-:Y:S01]  /*19ac0*/  VIADD R20, R6, 0x2 ;  /* 0x0000000206147836 */ /* 0x000fe20000000000 */
[C---:B------:R-:W-:Y:S01]  /*19ad0*/  R2UR UR6, R8.reuse ;  /* 0x00000000080672ca */ /* 0x040fe200000e0000 */
[----:B------:R-:W-:Y:S01]  /*19ae0*/  VIADD R14, R8, 0x40 ;  /* 0x00000040080e7836 */ /* 0x000fe20000000000 */
[----:B------:R-:W-:Y:S01]  /*19af0*/  R2UR UR7, R9 ;  /* 0x00000000090772ca */ /* 0x000fe200000e0000 */
[----:B------:R-:W-:Y:S01]  /*19b00*/  IMAD.MOV.U32 R21, RZ, RZ, 0x40000040 ;  /* 0x40000040ff157424 */ /* 0x000fe200078e00ff */
[----:B------:R-:W3:Y:S01]  /*19b10*/  SHFL.BFLY PT, R5, R4, 0x2, 0x1f ;  /* 0x0c401f0004057f89 */ /* 0x000ee200000e0000 */
[----:B------:R-:W-:-:S02]  /*19b20*/  IMAD.MOV.U32 R15, RZ, RZ, -0x7fffffe0 ;  /* 0x80000020ff0f7424 */ /* 0x000fc400078e00ff */
[----:B------:R-:W-:Y:S01]  /*19b30*/  IMAD.MOV.U32 R7, RZ, RZ, 0x40000040 ;  /* 0x40000040ff077424 */ /* 0x000fe200078e00ff */
[----:B01----:R-:W0:Y:S01]  /*19b40*/  SHFL.BFLY PT, R0, R3, 0x2, 0x1f ;  /* 0x0c401f0003007f89 */ /* 0x003e2200000e0000 */
[----:B------:R-:W-:Y:S02]  /*19b50*/  IMAD.MOV.U32 R9, RZ, RZ, -0x7fffffe0 ;  /* 0x80000020ff097424 */ /* 0x000fe400078e00ff */
[----:B------:R-:W-:-:S04]  /*19b60*/  VIADD R16, R16, 0x1 ;  /* 0x0000000110107836 */ /* 0x000fc80000000000 */
[----:B------:R-:W-:Y:S01]  /*19b70*/  HGMMA.64x96x16.F32 R88, gdesc[UR4].tnspB, R88, gsb0 ;  /* 0x41600000045879f0 */ /* 0x000fe20008000858 */
[----:B------:R-:W-:Y:S01]  /*19b80*/  R2UR UR4, R20 ;  /* 0x00000000140472ca */ /* 0x000fe200000e0000 */
[----:B------:R-:W-:Y:S01]  /*19b90*/  VIADD R20, R6, 0x4 ;  /* 0x0000000406147836 */ /* 0x000fe20000000000 */
[----:B------:R-:W-:Y:S01]  /*19ba0*/  R2UR UR5, R21 ;  /* 0x00000000150572ca */ /* 0x000fe200000e0000 */
[----:B------:R-:W-:Y:S01]  /*19bb0*/  IMAD.MOV.U32 R21, RZ, RZ, 0x40000040 ;  /* 0x40000040ff157424 */ /* 0x000fe200078e00ff */
[----:B------:R-:W-:Y:S01]  /*19bc0*/  R2UR UR6, R14 ;  /* 0x000000000e0672ca */ /* 0x000fe200000e0000 */
[----:B------:R-:W-:Y:S01]  /*19bd0*/  VIADD R14, R8, 0x80 ;  /* 0x00000080080e7836 */ /* 0x000fe20000000000 */
[----:B------:R-:W-:Y:S01]  /*19be0*/  R2UR UR7, R15 ;  /* 0x000000000f0772ca */ /* 0x000fe200000e0000 */
[----:B------:R-:W-:Y:S01]  /*19bf0*/  IMAD.MOV.U32 R15, RZ, RZ, -0x7fffffe0 ;  /* 0x80000020ff0f7424 */ /* 0x000fe200078e00ff */
[----:B------:R-:W-:Y:S01]  /*19c00*/  ISETP.NE.AND P2, PT, R16, 0x2, PT ;  /* 0x000000021000780c */ /* 0x000fe20003f45270 */
[----:B---3--:R-:W-:Y:S01]  /*19c10*/  FADD.FTZ R5, R5, R4 ;  /* 0x0000000405057221 */ /* 0x008fe20000010000 */
[----:B------:R-:W-:-:S02]  /*19c20*/  IMAD.MOV.U32 R4, RZ, RZ, RZ ;  /* 0x000000ffff047224 */ /* 0x000fc400078e00ff */
[----:B------:R-:W-:Y:S01]  /*19c30*/  SEL R16, R16, RZ, P2 ;  /* 0x000000ff10107207 */ /* 0x000fe20001000000 */
[----:B0-----:R-:W-:Y:S01]  /*19c40*/  FADD.FTZ R2, R0, R3 ;  /* 0x0000000300027221 */ /* 0x001fe20000010000 */
[----:B------:R-:W-:Y:S01]  /*19c50*/  SEL R3, RZ, 0x1, P2 ;  /* 0x00000001ff037807 */ /* 0x000fe20001000000 */
[----:B------:R-:W0:Y:S03]  /*19c60*/  SHFL.BFLY PT, R0, R5, 0x1, 0x1f ;  /* 0x0c201f0005007f89 */ /* 0x000e2600000e0000 */
[----:B------:R-:W-:Y:S01]  /*19c70*/  LOP3.LUT R18, R18, R3, RZ, 0x3c, !PT ;  /* 0x0000000312127212 */ /* 0x000fe200078e3cff */
[----:B------:R-:W-:Y:S01]  /*19c80*/  IMAD.MOV.U32 R3, RZ, RZ, -0x800000 ;  /* 0xff800000ff037424 */ /* 0x000fe200078e00ff */
[----:B------:R-:W-:Y:S02]  /*19c90*/  WARPGROUP.DEPBAR.LE gsb0, 0x0 ;  /* 0x00008000000079c5 */ /* 0x000fe40000010000 */
[----:B------:R-:W-:-:S06]  /*19ca0*/  WARPGROUP.ARRIVE ;  /* 0x00000000000079c5 */ /* 0x000fcc0000000000 */
        /* <DEDUP_REMOVED lines=19> */
[----:B------:R-:W-:Y:S02]  /*19de0*/  IMAD.MOV.U32 R15, RZ, RZ, -0x7fffffe0 ;  /* 0x80000020ff0f7424 */ /* 0x000fe400078e00ff */
[----:B--2---:R-:W-:-:S05]  /*19df0*/  VIADD R22, R22, 0x1 ;  /* 0x0000000116167836 */ /* 0x004fca0000000000 */
[----:B------:R-:W-:Y:S01]  /*19e00*/  STL [R1+0x58], R22 ;  /* 0x0000581601007387 */ /* 0x000fe20000100800 */
        /* <DEDUP_REMOVED lines=35> */
[----:B------:R-:W-:Y:S02]  /*1a040*/  R2UR UR5, R7 ;  /* 0x00000000070572ca */ /* 0x000fe400000e0000 */
[----:B------:R-:W-:Y:S01]  /*1a050*/  R2UR UR6, R8 ;  /* 0x00000000080672ca */ /* 0x000fe200000e0000 */
[----:B------:R-:W1:Y:S01]  /*1a060*/  SHFL.BFLY PT, R7, R2, 0x1, 0x1f ;  /* 0x0c201f0002077f89 */ /* 0x000e6200000e0000 */
[----:B------:R-:W-:Y:S01]  /*1a070*/  R2UR UR7, R9 ;  /* 0x00000000090772ca */ /* 0x000fe200000e0000 */
[----:B0-----:R-:W-:Y:S01]  /*1a080*/  FADD.FTZ R8, R5, R0 ;  /* 0x0000000005087221 */ /* 0x001fe20000010000 */
[----:B------:R-:W-:Y:S02]  /*1a090*/  @!P1 VIADD R9, R11, 0x2d860 ;  /* 0x0002d8600b099836 */ /* 0x000fe40000000000 */
[----:B------:R-:W-:-:S02]  /*1a0a0*/  IMAD.U32 R5, RZ, RZ, UR39 ;  /* 0x00000027ff057e24 */ /* 0x000fc4000f8e00ff */
[----:B------:R-:W-:Y:S01]  /*1a0b0*/  FSETP.NE.FTZ.AND P0, PT, R8, RZ, PT ;  /* 0x000000ff0800720b */ /* 0x000fe20003f15000 */
[----:B------:R-:W-:Y:S01]  /*1a0c0*/  IMAD.U32 R11, RZ, RZ, UR39 ;  /* 0x00000027ff0b7e24 */ /* 0x000fe2000f8e00ff */
[----:B------:R-:W-:Y:S01]  /*1a0d0*/  @!P1 PRMT R9, RZ, 0x654, R9 ;  /* 0x00000654ff099816 */ /* 0x000fe20000000009 */
[----:B------:R-:W-:-:S10]  /*1a0e0*/  IMAD.MOV.U32 R0, RZ, RZ, -0x800000 ;  /* 0xff800000ff007424 */ /* 0x000fd400078e00ff */
[----:B------:R-:W0:Y:S01]  /*1a0f0*/  @P0 MUFU.LG2 R6, R8 ;  /* 0x0000000800060308 */ /* 0x000e220000000c00 */
[----:B------:R-:W-:Y:S01]  /*1a100*/  @P0 FMUL.FTZ R5, R5, 0.69314718246459960938 ;  /* 0x3f31721805050820 */ /* 0x000fe20000410000 */
[----:B-1----:R-:W-:Y:S01]  /*1a110*/  FADD.FTZ R10, R2, R7 ;  /* 0x00000007020a7221 */ /* 0x002fe20000010000 */
[----:B------:R-:W-:-:S05]  /*1a120*/  IMAD.MOV.U32 R2, RZ, RZ, RZ ;  /* 0x000000ffff027224 */ /* 0x000fca00078e00ff */
[----:B------:R-:W-:Y:S01]  /*1a130*/  @P0 MUFU.RCP R4, R8 ;  /* 0x0000000800040308 */ /* 0x000fe20000001000 */
[----:B------:R-:W-:Y:S01]  /*1a140*/  FSETP.NE.FTZ.AND P3, PT, R10, RZ, PT ;  /* 0x000000ff0a00720b */ /* 0x000fe20003f75000 */
[----:B0-----:R-:W-:-:S04]  /*1a150*/  @P0 FMUL.FTZ R6, R6, 0.69314718246459960938 ;  /* 0x3f31721806060820 */ /* 0x001fc80000410000 */
[----:B------:R-:W-:-:S08]  /*1a160*/  @P0 FFMA.FTZ R0, R5, R12, R6 ;  /* 0x0000000c05000223 */ /* 0x000fd00000010006 */
[----:B------:R-:W0:Y:S01]  /*1a170*/  @P3 MUFU.LG2 R7, R10 ;  /* 0x0000000a00073308 */ /* 0x000e220000000c00 */
[----:B------:R-:W-:Y:S01]  /*1a180*/  @P3 FMUL.FTZ R11, R11, 0.69314718246459960938 ;  /* 0x3f3172180b0b3820 */ /* 0x000fe20000410000 */
[----:B------:R-:W-:-:S06]  /*1a190*/  PLOP3.LUT P0, PT, PT, PT, PT, 0x8, 0x0 ;  /* 0x000000000000781c */ /* 0x000fcc0003f0e170 */
[----:B------:R-:W1:Y:S01]  /*1a1a0*/  @P3 MUFU.RCP R2, R10 ;  /* 0x0000000a00023308 */ /* 0x000e620000001000 */
[----:B0-----:R-:W-:-:S04]  /*1a1b0*/  @P3 FMUL.FTZ R8, R7, 0.69314718246459960938 ;  /* 0x3f31721807083820 */ /* 0x001fc80000410000 */
[----:B------:R-:W-:Y:S01]  /*1a1c0*/  @P3 FFMA.FTZ R3, R11, R13, R8 ;  /* 0x0000000d0b033223 */ /* 0x000fe20000010008 */
[----:B------:R-:W-:Y:S02]  /*1a1d0*/  WARPGROUP.DEPBAR.LE gsb0, 0x0 ;  /* 0x00008000000079c5 */ /* 0x000fe40000010000 */
[----:B------:R-:W-:-:S06]  /*1a1e0*/  WARPGROUP.ARRIVE ;  /* 0x00000000000079c5 */ /* 0x000fcc0000000000 */
[----:B------:R-:W-:Y:S03]  /*1a1f0*/  HGMMA.64x96x16.F32 R88, gdesc[UR4].tnspB, R88, gsb0 ;  /* 0x41600000045879f0 */ /* 0x000fe60008000858 */
        /* <DEDUP_REMOVED lines=50> */
.L_x_11372:
[----:B------:R-:W0:Y:S01]  /*1a520*/  S2R R2, SR_TID.X ;  /* 0x0000000000027919 */ /* 0x000e220000002100 */
[----:B------:R-:W-:Y:S05]  /*1a530*/  WARPSYNC.ALL ;  /* 0x0000000000007948 */ /* 0x000fea0003800000 */
[----:B------:R-:W1:Y:S08]  /*1a540*/  S2UR UR5, SR_CgaCtaId ;  /* 0x00000000000579c3 */ /* 0x000e700000008800 */
[----:B------:R-:W-:Y:S06]  /*1a550*/  BAR.SYNC.DEFER_BLOCKING 0x5, 0x200 ;  /* 0x0148000000007b1d */ /* 0x000fec0000010000 */
[----:B------:R-:W-:Y:S01]  /*1a560*/  UMOV UR4, 0x400 ;  /* 0x0000040000047882 */ /* 0x000fe20000000000 */
[----:B------:R-:W-:Y:S01]  /*1a570*/  BSSY B0, `(.L_x_11482) ;  /* 0x00001c5000007945 */ /* 0x000fe20003800000 */
[----:B-1----:R-:W-:Y:S01]  /*1a580*/  ULEA UR4, UR5, UR4, 0x18 ;  /* 0x0000000405047291 */ /* 0x002fe2000f8ec03f */
[----:B0-----:R-:W-:-:S05]  /*1a590*/  VIADD R50, R2, 0xffffff80 ;  /* 0xffffff8002327836 */ /* 0x001fca0000000000 */
[----:B------:R-:W-:Y:S01]  /*1a5a0*/  IMAD.U32 R2, RZ, RZ, UR4 ;  /* 0x00000004ff027e24 */ /* 0x000fe2000f8e00ff */
[----:B------:R-:W-:-:S04]  /*1a5b0*/  SHF.R.S32.HI R4, RZ, 0x1f, R50 ;  /* 0x0000001fff047819 */ /* 0x000fc80000011432 */
[----:B------:R-:W-:Y:S01]  /*1a5c0*/  LEA.HI R4, R4, R50, RZ, 0x2 ;  /* 0x0000003204047211 */ /* 0x000fe200078f10ff */
[----:B------:R0:W1:Y:S03]  /*1a5d0*/  LDS.128 R72, [R2+0x2d8d0] ;  /* 0x02d8d00002487984 */ /* 0x0000660000000c00 */
[----:B------:R-:W-:-:S05]  /*1a5e0*/  LOP3.LUT R4, R4, 0xfffffffc, RZ, 0xc0, !PT ;  /* 0xfffffffc04047812 */ /* 0x000fca00078ec0ff */
[----:B------:R-:W-:-:S04]  /*1a5f0*/  IMAD.IADD R38, R50, 0x1, -R4 ;  /* 0x0000000132267824 */ /* 0x000fc800078e0a04 */
[----:B------:R-:W-:-:S04]  /*1a600*/  IMAD.SHL.U32 R22, R38, 0x8, RZ ;  /* 0x0000000826167824 */ /* 0x000fc800078e00ff */
[C---:B------:R-:W-:Y:S02]  /*1a610*/  VIADD R36, R22.reuse, 0x40 ;  /* 0x0000004016247836 */ /* 0x040fe40000000000 */
[----:B------:R-:W-:Y:S01]  /*1a620*/  VIADD R37, R22, 0x20 ;  /* 0x0000002016257836 */ /* 0x000fe20000000000 */
[----:B------:R-:W-:Y:S06]  /*1a630*/  BAR.ARV 0x4, 0x200 ;  /* 0x0108000000007b1d */ /* 0x000fec0000002000 */
[----:B0-----:R-:W-:Y:S05]  /*1a640*/  @P0 BRA `(.L_x_11483) ;  /* 0x00000010005c0947 */ /* 0x001fea0003800000 */
[----:B------:R-:W2:Y:S04]  /*1a650*/  LDL R8, [R1+0x64] ;  /* 0x0000640001087983 */ /* 0x000ea80000100800 */
[----:B------:R-:W3:Y:S01]  /*1a660*/  LDL R43, [R1+0x54] ;  /* 0x00005400012b7983 */ /* 0x000ee20000100800 */
[----:B------:R-:W0:Y:S01]  /*1a670*/  S2R R5, SR_SWINHI ;  /* 0x0000000000057919 */ /* 0x000e220000002f00 */
[----:B------:R-:W-:Y:S05]  /*1a680*/  WARPSYNC.ALL ;  /* 0x0000000000007948 */ /* 0x000fea0003800000 */
[----:B------:R-:W-:Y:S01]  /*1a690*/  ULDC.64 UR4, c[0x0][0xc00] ;  /* 0x0003000000047ab9 */ /* 0x000fe20000000a00 */
[----:B------:R-:W-:-:S02]  /*1a6a0*/  MOV R20, R2 ;  /* 0x0000000200147202 */ /* 0x000fc40000000f00 */
[----:B0-----:R-:W-:Y:S02]  /*1a6b0*/  MOV R21, R5 ;  /* 0x0000000500157202 */ /* 0x001fe40000000f00 */
[----:B------:R-:W-:Y:S02]  /*1a6c0*/  F2FP.F16.F32.PACK_AB R6, R93, R6 ;  /* 0x000000065d06723e */ /* 0x000fe400000000ff */
[----:B------:R-:W-:Y:S01]  /*1a6d0*/  F2FP.F16.F32.PACK_AB R26, R109, R26 ;  /* 0x0000001a6d1a723e */ /* 0x000fe200000000ff */
[----:B------:R-:W-:Y:S01]  /*1a6e0*/  IMAD.MOV.U32 R40, RZ, RZ, RZ ;  /* 0x000000ffff287224 */ /* 0x000fe200078e00ff */
[----:B------:R-:W-:Y:S01]  /*1a6f0*/  BAR.SYNC.DEFER_BLOCKING 0x1, 0x180 ;  /* 0x0046000000007b1d */ /* 0x000fe20000010000 */
[----:B--2---:R-:W-:-:S03]  /*1a700*/  IMAD.WIDE R4, R8, 0x2, R20 ;  /* 0x0000000208047825 */ /* 0x004fc600078e0214 */
[C---:B------:R-:W-:Y:S02]  /*1a710*/  LOP3.LUT R9, R4.reuse, 0x180, RZ, 0xc0, !PT ;  /* 0x0000018004097812 */ /* 0x040fe400078ec0ff */
[C---:B------:R-:W-:Y:S02]  /*1a720*/  IADD3 R29, P4, R4.reuse, 0x20, RZ ;  /* 0x00000020041d7810 */ /* 0x040fe40007f9e0ff */
[C---:B------:R-:W-:Y:S02]  /*1a730*/  IADD3 R30, P0, R4.reuse, 0x6020, RZ ;  /* 0x00006020041e7810 */ /* 0x040fe40007f1e0ff */
[----:B------:R-:W-:Y:S02]  /*1a740*/  SHF.R.U64 R9, R9, 0x3, RZ ;  /* 0x0000000309097819 */ /* 0x000fe400000012ff */
[----:B------:R-:W-:Y:S02]  /*1a750*/  LOP3.LUT R8, R29, 0x180, RZ, 0xc0, !PT ;  /* 0x000001801d087812 */ /* 0x000fe400078ec0ff */
[----:B------:R-:W-:-:S02]  /*1a760*/  IADD3 R33, P3, R4, 0x3000, RZ ;  /* 0x0000300004217810 */ /* 0x000fc40007f7e0ff */
[C---:B------:R-:W-:Y:S02]  /*1a770*/  IADD3 R35, P2, R4.reuse, 0x3020, RZ ;  /* 0x0000302004237810 */ /* 0x040fe40007f5e0ff */
[----:B------:R-:W-:Y:S02]  /*1a780*/  IADD3 R39, P1, R4, 0x6000, RZ ;  /* 0x0000600004277810 */ /* 0x000fe40007f3e0ff */
[----:B------:R-:W-:Y:S01]  /*1a790*/  LOP3.LUT R4, R9, R4, RZ, 0x3c, !PT ;  /* 0x0000000409047212 */ /* 0x000fe200078e3cff */
[----:B------:R-:W-:Y:S01]  /*1a7a0*/  IMAD.X R9, RZ, RZ, R5, P0 ;  /* 0x000000ffff097224 */ /* 0x000fe200000e0605 */
[----:B------:R-:W-:Y:S02]  /*1a7b0*/  SHF.R.U64 R8, R8, 0x3, RZ ;  /* 0x0000000308087819 */ /* 0x000fe400000012ff */
[----:B------:R-:W-:Y:S02]  /*1a7c0*/  ISETP.NE.U32.AND P0, PT, RZ, UR4, PT ;  /* 0x00000004ff007c0c */ /* 0x000fe4000bf05070 */
[----:B------:R-:W-:-:S02]  /*1a7d0*/  LOP3.LUT R10, R8, R29, RZ, 0x3c, !PT ;  /* 0x0000001d080a7212 */ /* 0x000fc400078e3cff */
[----:B------:R-:W-:Y:S02]  /*1a7e0*/  LOP3.LUT R8, R33, 0x180, RZ, 0xc0, !PT ;  /* 0x0000018021087812 */ /* 0x000fe400078ec0ff */
[----:B------:R-:W-:Y:S02]  /*1a7f0*/  LOP3.LUT R14, R35, 0x180, RZ, 0xc0, !PT ;  /* 0x00000180230e7812 */ /* 0x000fe400078ec0ff */
[----:B------:R-:W-:Y:S02]  /*1a800*/  LOP3.LUT R24, R39, 0x180, RZ, 0xc0, !PT ;  /* 0x0000018027187812 */ /* 0x000fe400078ec0ff */
[----:B------:R-:W-:Y:S02]  /*1a810*/  LOP3.LUT R29, R30, 0x180, RZ, 0xc0, !PT ;  /* 0x000001801e1d7812 */ /* 0x000fe400078ec0ff */
[----:B------:R-:W-:Y:S01]  /*1a820*/  ISETP.NE.AND.EX P0, PT, RZ, UR5, PT, P0 ;  /* 0x00000005ff007c0c */ /* 0x000fe2000bf05300 */
[----:B------:R-:W-:Y:S01]  /*1a830*/  ULDC.64 UR4, c[0x0][0xc08] ;  /* 0x0003020000047ab9 */ /* 0x000fe20000000a00 */
[----:B------:R-:W-:Y:S01]  /*1a840*/  IMAD.X R15, RZ, RZ, R5, P2 ;  /* 0x000000ffff0f7224 */ /* 0x000fe200010e0605 */
[----:B------:R-:W-:-:S02]  /*1a850*/  SHF.R.U64 R8, R8, 0x3, RZ ;  /* 0x0000000308087819 */ /* 0x000fc400000012ff */
[----:B------:R-:W-:Y:S02]  /*1a860*/  ISETP.NE.U32.AND P2, PT, RZ, UR4, PT ;  /* 0x00000004ff007c0c */ /* 0x000fe4000bf45070 */
[----:B------:R-:W-:Y:S02]  /*1a870*/  SHF.R.U64 R14, R14, 0x3, RZ ;  /* 0x000000030e0e7819 */ /* 0x000fe400000012ff */
[----:B------:R-:W-:Y:S02]  /*1a880*/  SHF.R.U64 R24, R24, 0x3, RZ ;  /* 0x0000000318187819 */ /* 0x000fe400000012ff */
[----:B------:R-:W-:Y:S01]  /*1a890*/  SHF.R.U64 R29, R29, 0x3, RZ ;  /* 0x000000031d1d7819 */ /* 0x000fe200000012ff */
[--C-:B------:R-:W-:Y:S01]  /*1a8a0*/  IMAD.X R13, RZ, RZ, R5.reuse, P3 ;  /* 0x000000ffff0d7224 */ /* 0x100fe200018e0605 */
[----:B------:R-:W-:Y:S01]  /*1a8b0*/  LOP3.LUT R12, R8, R33, RZ, 0x3c, !PT ;  /* 0x00000021080c7212 */ /* 0x000fe200078e3cff */
[--C-:B------:R-:W-:Y:S01]  /*1a8c0*/  IMAD.X R25, RZ, RZ, R5.reuse, P1 ;  /* 0x000000ffff197224 */ /* 0x100fe200008e0605 */
[----:B------:R-:W-:Y:S01]  /*1a8d0*/  ISETP.NE.AND.EX P2, PT, RZ, UR5, PT, P2 ;  /* 0x00000005ff007c0c */ /* 0x000fe2000bf45320 */
[----:B------:R-:W-:Y:S01]  /*1a8e0*/  IMAD.X R11, RZ, RZ, R5, P4 ;  /* 0x000000ffff0b7224 */ /* 0x000fe200020e0605 */
[----:B------:R-:W-:-:S02]  /*1a8f0*/  LOP3.LUT R14, R14, R35, RZ, 0x3c, !PT ;  /* 0x000000230e0e7212 */ /* 0x000fc400078e3cff */
[----:B------:R-:W-:Y:S02]  /*1a900*/  LOP3.LUT R24, R24, R39, RZ, 0x3c, !PT ;  /* 0x0000002718187212 */ /* 0x000fe400078e3cff */
[----:B------:R-:W-:Y:S01]  /*1a910*/  LOP3.LUT R8, R29, R30, RZ, 0x3c, !PT ;  /* 0x0000001e1d087212 */ /* 0x000fe200078e3cff */
[----:B------:R-:W-:Y:S01]  /*1a920*/  ULDC UR4, c[0x0][0xa88] ;  /* 0x0002a20000047ab9 */ /* 0x000fe20000000800 */
[----:B------:R-:W-:Y:S01]  /*1a930*/  MOV R30, R4 ;  /* 0x00000004001e7202 */ /* 0x000fe20000000f00 */
[----:B------:R-:W0:Y:S01]  /*1a940*/  LDC R39, c[0x0][0xbe8] ;  /* 0x0002fa00ff277b82 */ /* 0x000e220000000800 */
[----:B------:R-:W-:Y:S02]  /*1a950*/  F2FP.F16.F32.PACK_AB R4, R28, R7 ;  /* 0x000000071c04723e */ /* 0x000fe400000000ff */
[----:B------:R-:W-:Y:S02]  /*1a960*/  F2FP.F16.F32.PACK_AB R5, R91, R90 ;  /* 0x0000005a5b05723e */ /* 0x000fe400000000ff */
[----:B------:R-:W-:-:S02]  /*1a970*/  F2FP.F16.F32.PACK_AB R7, R95, R94 ;  /* 0x0000005e5f07723e */ /* 0x000fc400000000ff */
[----:B------:R-:W-:Y:S01]  /*1a980*/  MOV R34, R12 ;  /* 0x0000000c00227202 */ /* 0x000fe20000000f00 */
[----:B------:R-:W3:Y:S01]  /*1a990*/  LDC.64 R28, c[0x0][0xc00] ;  /* 0x00030000ff1c7b82 */ /* 0x000ee20000000a00 */
[----:B------:R-:W-:Y:S02]  /*1a9a0*/  MOV R33, R14 ;  /* 0x0000000e00217202 */ /* 0x000fe40000000f00 */
[----:B------:R-:W-:Y:S02]  /*1a9b0*/  MOV R32, R24 ;  /* 0x0000001800207202 */ /* 0x000fe40000000f00 */
[----:B------:R-:W-:Y:S02]  /*1a9c0*/  MOV R35, R10 ;  /* 0x0000000a00237202 */ /* 0x000fe40000000f00 */
[----:B------:R-:W-:Y:S02]  /*1a9d0*/  F2FP.F16.F32.PACK_AB R12, R97, R96 ;  /* 0x00000060610c723e */ /* 0x000fe400000000ff */
[----:B------:R-:W-:-:S02]  /*1a9e0*/  F2FP.F16.F32.PACK_AB R13, R99, R98 ;  /* 0x00000062630d723e */ /* 0x000fc400000000ff */
[----:B------:R-:W-:Y:S02]  /*1a9f0*/  F2FP.F16.F32.PACK_AB R14, R101, R100 ;  /* 0x00000064650e723e */ /* 0x000fe400000000ff */
[----:B------:R-:W-:Y:S02]  /*1aa00*/  F2FP.F16.F32.PACK_AB R15, R103, R102 ;  /* 0x00000066670f723e */ /* 0x000fe400000000ff */
[----:B------:R-:W-:Y:S02]  /*1aa10*/  F2FP.F16.F32.PACK_AB R24, R27, R104 ;  /* 0x000000681b18723e */ /* 0x000fe400000000ff */
[----:B------:R-:W-:Y:S02]  /*1aa20*/  F2FP.F16.F32.PACK_AB R25, R107, R106 ;  /* 0x0000006a6b19723e */ /* 0x000fe400000000ff */
[----:B------:R-:W-:Y:S01]  /*1aa30*/  F2FP.F16.F32.PACK_AB R27, R111, R110 ;  /* 0x0000006e6f1b723e */ /* 0x000fe200000000ff */
[----:B------:R2:W-:Y:S01]  /*1aa40*/  STSM.16.M88.4 [R30], R4 ;  /* 0x000000041e007844 */ /* 0x0005e20000000200 */
[----:B------:R-:W-:-:S02]  /*1aa50*/  F2FP.F16.F32.PACK_AB R10, R125, R124 ;  /* 0x0000007c7d0a723e */ /* 0x000fc400000000ff */
[----:B------:R-:W-:Y:S01]  /*1aa60*/  F2FP.F16.F32.PACK_AB R11, R127, R126 ;  /* 0x0000007e7f0b723e */ /* 0x000fe200000000ff */
[----:B------:R-:W-:Y:S04]  /*1aa70*/  STSM.16.M88.4 [R35], R12 ;  /* 0x0000000c23007844 */ /* 0x000fe80000000200 */
[----:B------:R4:W-:Y:S01]  /*1aa80*/  STSM.16.M88.4 [R34], R24 ;  /* 0x0000001822007844 */ /* 0x0009e20000000200 */
[----:B--2---:R-:W-:Y:S02]  /*1aa90*/  MOV R30, R8 ;  /* 0x00000008001e7202 */ /* 0x004fe40000000f00 */
[----:B------:R-:W-:Y:S02]  /*1aaa0*/  F2FP.F16.F32.PACK_AB R4, R31, R112 ;  /* 0x000000701f04723e */ /* 0x000fe400000000ff */
[----:B------:R-:W-:-:S02]  /*1aab0*/  F2FP.F16.F32.PACK_AB R5, R115, R114 ;  /* 0x000000727305723e */ /* 0x000fc400000000ff */
[----:B------:R-:W-:Y:S02]  /*1aac0*/  F2FP.F16.F32.PACK_AB R6, R117, R116 ;  /* 0x000000747506723e */ /* 0x000fe400000000ff */
[----:B------:R-:W-:Y:S01]  /*1aad0*/  F2FP.F16.F32.PACK_AB R7, R119, R118 ;  /* 0x000000767707723e */ /* 0x000fe200000000ff */
[----:B----4-:R-:W2:Y:S01]  /*1aae0*/  @P2 LDC.64 R24, c[0x0][0xc08] ;  /* 0x00030200ff182b82 */ /* 0x010ea20000000a00 */
[----:B------:R-:W-:Y:S02]  /*1aaf0*/  F2FP.F16.F32.PACK_AB R8, R121, R120 ;  /* 0x000000787908723e */ /* 0x000fe400000000ff */
[----:B------:R-:W-:Y:S02]  /*1ab00*/  F2FP.F16.F32.PACK_AB R9, R123, R122 ;  /* 0x0000007a7b09723e */ /* 0x000fe400000000ff */
[----:B------:R-:W-:Y:S02]  /*1ab10*/  F2FP.F16.F32.PACK_AB R12, R129, R128 ;  /* 0x00000080810c723e */ /* 0x000fe400000000ff */
[----:B------:R-:W-:-:S02]  /*1ab20*/  F2FP.F16.F32.PACK_AB R13, R131, R130 ;  /* 0x00000082830d723e */ /* 0x000fc400000000ff */
[----:B------:R-:W-:Y:S02]  /*1ab30*/  F2FP.F16.F32.PACK_AB R14, R133, R132 ;  /* 0x00000084850e723e */ /* 0x000fe400000000ff */
[----:B------:R-:W-:Y:S01]  /*1ab40*/  F2FP.F16.F32.PACK_AB R15, R135, R134 ;  /* 0x00000086870f723e */ /* 0x000fe200000000ff */
[----:B------:R2:W-:Y:S04]  /*1ab50*/  STSM.16.M88.4 [R33], R4 ;  /* 0x0000000421007844 */ /* 0x0005e80000000200 */
[----:B------:R4:W-:Y:S04]  /*1ab60*/  STSM.16.M88.4 [R32], R8 ;  /* 0x0000000820007844 */ /* 0x0009e80000000200 */
[----:B------:R0:W-:Y:S01]  /*1ab70*/  STSM.16.M88.4 [R30], R12 ;  /* 0x0000000c1e007844 */ /* 0x0001e20000000200 */
[----:B------:R-:W-:-:S02]  /*1ab80*/  IMAD.U32 R44, RZ, RZ, UR4 ;  /* 0x00000004ff2c7e24 */ /* 0x000fc4000f8e00ff */
[C---:B---3--:R-:W-:Y:S01]  /*1ab90*/  IMAD.WIDE R28, R43.reuse, 0x4, R28 ;  /* 0x000000042b1c7825 */ /* 0x048fe200078e021c */
[----:B------:R-:W-:Y:S03]  /*1aba0*/  BAR.SYNC.DEFER_BLOCKING 0x1, 0x180 ;  /* 0x0046000000007b1d */ /* 0x000fe60000010000 */
[----:B--2---:R-:W-:-:S03]  /*1abb0*/  @P2 IMAD.WIDE R4, R43, 0x4, R24 ;  /* 0x000000042b042825 */ /* 0x004fc600078e0218 */
[----:B------:R2:W5:Y:S04]  /*1abc0*/  @P0 LDG.E R40, desc[UR40][R28.64] ;  /* 0x000000281c280981 */ /* 0x000568000c1e1900 */
[----:B------:R2:W5:Y:S01]  /*1abd0*/  @P2 LDG.E R44, desc[UR40][R4.64] ;  /* 0x00000028042c2981 */ /* 0x000562000c1e1900 */
[----:B0-----:R-:W-:-:S13]  /*1abe0*/  ISETP.NE.AND P1, PT, R39, 0x1, PT ;  /* 0x000000012700780c */ /* 0x001fda0003f25270 */
[----:B------:R-:W0:Y:S08]  /*1abf0*/  @P1 LDC R6, c[0x0][0xbec] ;  /* 0x0002fb00ff061b82 */ /* 0x000e300000000800 */
[----:B----4-:R-:W3:Y:S01]  /*1ac00*/  @P1 LDC R9, c[0x0][0xbf0] ;  /* 0x0002fc00ff091b82 */ /* 0x010ee20000000800 */
[----:B--2---:R-:W-:Y:S05]  /*1ac10*/  @P2 BRA `(.L_x_11484) ;  /* 0x0000000000102947 */ /* 0x004fea0003800000 */
[----:B------:R-:W-:Y:S05]  /*1ac20*/  @!P0 BRA `(.L_x_11484) ;  /* 0x00000000000c8947 */ /* 0x000fea0003800000 */
[----:B------:R-:W2:Y:S04]  /*1ac30*/  LDG.E R5, desc[UR40][R28.64] ;  /* 0x000000281c057981 */ /* 0x000ea8000c1e1900 */
[----:B-----5:R-:W2:Y:S02]  /*1ac40*/  LDG.E R44, desc[UR40][R28.64+0x4] ;  /* 0x000004281c2c7981 */ /* 0x020ea4000c1e1900 */
[----:B--2---:R-:W-:-:S07]  /*1ac50*/  IMAD.IADD R44, R44, 0x1, -R5 ;  /* 0x000000012c2c7824 */ /* 0x004fce00078e0a05 */
.L_x_11484:
[----:B------:R-:W2:Y:S01]  /*1ac60*/  LDL R4, [R1+0x40] ;  /* 0x0000400001047983 */ /* 0x000ea20000100800 */
[----:B------:R-:W-:Y:S01]  /*1ac70*/  ULDC.64 UR4, c[0x0][0xb90] ;  /* 0x0002e40000047ab9 */ /* 0x000fe20000000a00 */
[----:B------:R-:W4:Y:S01]  /*1ac80*/  S2R R5, SR_TID.X ;  /* 0x0000000000057919 */ /* 0x000f220000002100 */
[----:B-----5:R-:W-:Y:S02]  /*1ac90*/  SHF.R.S32.HI R41, RZ, 0x1f, R40 ;  /* 0x0000001fff297819 */ /* 0x020fe40000011428 */
[----:B------:R-:W-:Y:S01]  /*1aca0*/  SHF.R.S32.HI R42, RZ, 0x1f, R43 ;  /* 0x0000001fff2a7819 */ /* 0x000fe2000001142b */
[----:B------:R-:W3:Y:S01]  /*1acb0*/  LDL.LU R53, [R1+0x50] ;  /* 0x0000500001357983 */ /* 0x000ee20000300800 */
[----:B------:R-:W-:Y:S01]  /*1acc0*/  IMAD R44, R44, R39, RZ ;  /* 0x000000272c2c7224 */ /* 0x000fe200078e02ff */
[----:B------:R-:W1:Y:S02]  /*1acd0*/  @P1 LDC R51, c[0x0][0xbec] ;  /* 0x0002fb00ff331b82 */ /* 0x000e640000000800 */
[----:B------:R-:W2:Y:S01]  /*1ace0*/  LDL.LU R52, [R1+0x18] ;  /* 0x0000180001347983 */ /* 0x000ea20000300800 */
[----:B------:R-:W-:-:S02]  /*1acf0*/  SEL R42, R42, RZ, !P0 ;  /* 0x000000ff2a2a7207 */ /* 0x000fc40004000000 */
[----:B------:R-:W-:Y:S01]  /*1ad00*/  SEL R43, R43, RZ, !P0 ;  /* 0x000000ff2b2b7207 */ /* 0x000fe20004000000 */
[----:B------:R-:W2:Y:S01]  /*1ad10*/  LDL R10, [R1+0x60] ;  /* 0x00006000010a7983 */ /* 0x000ea20000100800 */
[----:B----4-:R-:W-:-:S05]  /*1ad20*/  VIADD R15, R5, 0xffffff80 ;  /* 0xffffff80050f7836 */ /* 0x010fca0000000000 */
[----:B------:R-:W-:-:S04]  /*1ad30*/  SHF.R.S32.HI R50, RZ, 0x1f, R15 ;  /* 0x0000001fff327819 */ /* 0x000fc8000001140f */
[----:B------:R-:W-:-:S04]  /*1ad40*/  LEA.HI R50, R50, R15, RZ, 0x2 ;  /* 0x0000000f32327211 */ /* 0x000fc800078f10ff */
[----:B------:R-:W-:Y:S02]  /*1ad50*/  SHF.R.S32.HI R50, RZ, 0x2, R50 ;  /* 0x00000002ff327819 */ /* 0x000fe40000011432 */
[----:B------:R-:W-:-:S04]  /*1ad60*/  SHF.R.S32.HI R14, RZ, 0x1f, R15 ;  /* 0x0000001fff0e7819 */ /* 0x000fc8000001140f */
[----:B------:R-:W-:-:S04]  /*1ad70*/  LEA.HI R14, R14, R15, RZ, 0x7 ;  /* 0x0000000f0e0e7211 */ /* 0x000fc800078f38ff */
[----:B------:R-:W-:-:S05]  /*1ad80*/  LOP3.LUT R14, R14, 0xffffff80, RZ, 0xc0, !PT ;  /* 0xffffff800e0e7812 */ /* 0x000fca00078ec0ff */
[----:B------:R-:W-:Y:S02]  /*1ad90*/  IMAD.IADD R14, R15, 0x1, -R14 ;  /* 0x000000010f0e7824 */ /* 0x000fe400078e0a0e */
[----:B------:R-:W-:Y:S01]  /*1ada0*/  IMAD R38, R38, 0x60, R50 ;  /* 0x0000006026267824 */ /* 0x000fe200078e0232 */
[----:B------:R-:W-:Y:S01]  /*1adb0*/  BSSY B1, `(.L_x_11485) ;  /* 0x000008d000017945 */ /* 0x000fe20003800000 */
[----:B---3--:R-:W-:Y:S01]  /*1adc0*/  SHF.R.S32.HI R45, RZ, 0x1f, R53 ;  /* 0x0000001fff2d7819 */ /* 0x008fe20000011435 */
[----:B--2---:R-:W-:-:S04]  /*1add0*/  IMAD.IADD R13, R4, 0x1, R52 ;  /* 0x00000001040d7824 */ /* 0x004fc800078e0234 */
[----:B------:R-:W-:Y:S02]  /*1ade0*/  IMAD R4, R45, UR4, RZ ;  /* 0x000000042d047c24 */ /* 0x000fe4000f8e02ff */
[----:B0-----:R-:W-:-:S04]  /*1adf0*/  @P1 IMAD.HI.U32 R6, R13, R6, RZ ;  /* 0x000000060d061227 */ /* 0x001fc800078e00ff */
[----:B------:R-:W-:Y:S01]  /*1ae00*/  IMAD.MOV.U32 R7, RZ, RZ, R13 ;  /* 0x000000ffff077224 */ /* 0x000fe200078e000d */
[----:B------:R-:W-:Y:S01]  /*1ae10*/  @P1 SHF.R.U32.HI R7, RZ, R9, R6 ;  /* 0x00000009ff071219 */ /* 0x000fe20000011606 */
[C---:B------:R-:W-:Y:S02]  /*1ae20*/  IMAD R11, R53.reuse, UR5, R4 ;  /* 0x00000005350b7c24 */ /* 0x040fe4000f8e0204 */
[----:B------:R-:W-:Y:S01]  /*1ae30*/  IMAD.WIDE.U32 R4, R53, UR4, R40 ;  /* 0x0000000435047c25 */ /* 0x000fe2000f8e0028 */
[----:B------:R-:W-:-:S03]  /*1ae40*/  ULDC.64 UR4, c[0x0][0xb98] ;  /* 0x0002e60000047ab9 */ /* 0x000fc60000000a00 */
[----:B------:R-:W-:Y:S02]  /*1ae50*/  IMAD R9, R50, 0x20, R22 ;  /* 0x0000002032097824 */ /* 0x000fe400078e0216 */
        /* <DEDUP_REMOVED lines=20> */
[----:B------:R-:W-:Y:S01]  /*1afa0*/  IADD3 R7, P2, R20, 0x1800, RZ ;  /* 0x0000180014077810 */ /* 0x000fe20007f5e0ff */
[----:B------:R-:W-:Y:S02]  /*1afb0*/  IMAD.IADD R5, R10, 0x1, R52 ;  /* 0x000000010a057824 */ /* 0x000fe400078e0234 */
[----:B------:R-:W-:Y:S01]  /*1afc0*/  SHFL.IDX PT, R48, R6, 0x1, 0x1c1f ;  /* 0x003c1f0006307f89 */ /* 0x000fe200000e0000 */
[----:B------:R-:W-:Y:S01]  /*1afd0*/  LOP3.LUT P0, RZ, R14, 0x3, RZ, 0xc0, !PT ;  /* 0x000000030eff7812 */ /* 0x000fe2000780c0ff */
[----:B------:R-:W-:Y:S02]  /*1afe0*/  ULDC.64 UR4, c[0x0][0xaa0] ;  /* 0x0002a80000047ab9 */ /* 0x000fe40000000a00 */
[----:B------:R-:W0:Y:S04]  /*1aff0*/  SHFL.IDX PT, R47, R4, RZ, 0x1c1f ;  /* 0x001c1fff042f7589 */ /* 0x000e2800000e0000 */
[----:B------:R-:W2:Y:S01]  /*1b000*/  SHFL.IDX PT, R49, R4, 0x1, 0x1c1f ;  /* 0x003c1f0004317f89 */ /* 0x000ea200000e0000 */
[----:B------:R-:W-:Y:S01]  /*1b010*/  IMAD.X R9, RZ, RZ, R21, P2 ;  /* 0x000000ffff097224 */ /* 0x000fe200010e0615 */
[C---:B------:R-:W-:Y:S01]  /*1b020*/  ISETP.GE.OR P2, PT, R5.reuse, R44, P0 ;  /* 0x0000002c0500720c */ /* 0x040fe20000746670 */
[----:B------:R-:W-:Y:S01]  /*1b030*/  VIADD R5, R5, 0x8 ;  /* 0x0000000805057836 */ /* 0x000fe20000000000 */
[----:B------:R-:W-:-:S04]  /*1b040*/  IADD3 R13, P3, R20, 0x3000, RZ ;  /* 0x00003000140d7810 */ /* 0x000fc80007f7e0ff */
[----:B------:R-:W-:Y:S02]  /*1b050*/  ISETP.GE.OR P0, PT, R5, R44, P0 ;  /* 0x0000002c0500720c */ /* 0x000fe40000706670 */
[----:B------:R-:W-:Y:S02]  /*1b060*/  LOP3.LUT R12, R13, 0x180, RZ, 0xc0, !PT ;  /* 0x000001800d0c7812 */ /* 0x000fe400078ec0ff */
[----:B------:R-:W-:Y:S02]  /*1b070*/  LOP3.LUT R8, R7, 0x180, RZ, 0xc0, !PT ;  /* 0x0000018007087812 */ /* 0x000fe400078ec0ff */
[----:B------:R-:W-:Y:S02]  /*1b080*/  SHF.R.U64 R12, R12, 0x3, RZ ;  /* 0x000000030c0c7819 */ /* 0x000fe400000012ff */
[----:B------:R-:W-:Y:S02]  /*1b090*/  SHF.R.U64 R8, R8, 0x3, RZ ;  /* 0x0000000308087819 */ /* 0x000fe400000012ff */
[----:B------:R-:W-:Y:S01]  /*1b0a0*/  LOP3.LUT R12, R12, R13, RZ, 0x3c, !PT ;  /* 0x0000000d0c0c7212 */ /* 0x000fe200078e3cff */
[----:B------:R-:W-:Y:S01]  /*1b0b0*/  IMAD.X R13, RZ, RZ, R21, P3 ;  /* 0x000000ffff0d7224 */ /* 0x000fe200018e0615 */
[----:B------:R-:W-:Y:S01]  /*1b0c0*/  LOP3.LUT R8, R8, R7, RZ, 0x3c, !PT ;  /* 0x0000000708087212 */ /* 0x000fe200078e3cff */
[----:B0-----:R-:W-:Y:S01]  /*1b0d0*/  @!P2 ST.E desc[UR40][R46.64], R0 ;  /* 0x000000002e00a985 */ /* 0x001fe2000c101928 */
[----:B------:R-:W-:-:S02]  /*1b0e0*/  IADD3 R7, P3, R20, 0x7800, RZ ;  /* 0x0000780014077810 */ /* 0x000fc40007f7e0ff */
[C---:B------:R-:W-:Y:S01]  /*1b0f0*/  LOP3.LUT R11, R20.reuse, 0x180, RZ, 0xc0, !PT ;  /* 0x00000180140b7812 */ /* 0x040fe200078ec0ff */
[----:B--2---:R0:W-:Y:S01]  /*1b100*/  @!P0 ST.E desc[UR40][R48.64], R3 ;  /* 0x0000000330008985 */ /* 0x0041e2000c101928 */
[----:B------:R-:W-:Y:S01]  /*1b110*/  LOP3.LUT R4, R7, 0x180, RZ, 0xc0, !PT ;  /* 0x0000018007047812 */ /* 0x000fe200078ec0ff */
[----:B------:R-:W-:Y:S01]  /*1b120*/  IMAD R41, R41, UR4, RZ ;  /* 0x0000000429297c24 */ /* 0x000fe2000f8e02ff */
[C---:B------:R-:W-:Y:S02]  /*1b130*/  IADD3 R25, P5, R20.reuse, 0x4800, RZ ;  /* 0x0000480014197810 */ /* 0x040fe40007fbe0ff */
[----:B------:R-:W-:Y:S01]  /*1b140*/  IADD3 R29, P4, R20, 0x6000, RZ ;  /* 0x00006000141d7810 */ /* 0x000fe20007f9e0ff */
[----:B------:R-:W-:Y:S01]  /*1b150*/  IMAD.X R33, RZ, RZ, R21, P3 ;  /* 0x000000ffff217224 */ /* 0x000fe200018e0615 */
[----:B------:R-:W-:Y:S01]  /*1b160*/  SHF.R.U64 R11, R11, 0x3, RZ ;  /* 0x000000030b0b7819 */ /* 0x000fe200000012ff */
[----:B------:R-:W5:Y:S01]  /*1b170*/  LD.E.128 R12, desc[UR40][R12.64] ;  /* 0x000000280c0c7980 */ /* 0x000f62000c101d00 */
[----:B0-----:R-:W0:Y:S01]  /*1b180*/  @P1 LDC R49, c[0x0][0xbf0] ;  /* 0x0002fc00ff311b82 */ /* 0x001e220000000800 */
[----:B------:R-:W-:Y:S01]  /*1b190*/  SHF.R.U64 R4, R4, 0x3, RZ ;  /* 0x0000000304047819 */ /* 0x000fe200000012ff */
[----:B------:R-:W-:Y:S01]  /*1b1a0*/  IMAD R47, R40, UR5, R41 ;  /* 0x00000005282f7c24 */ /* 0x000fe2000f8e0229 */
[----:B------:R-:W-:-:S02]  /*1b1b0*/  LOP3.LUT R24, R25, 0x180, RZ, 0xc0, !PT ;  /* 0x0000018019187812 */ /* 0x000fc400078ec0ff */
[----:B------:R-:W-:Y:S02]  /*1b1c0*/  LOP3.LUT R28, R29, 0x180, RZ, 0xc0, !PT ;  /* 0x000001801d1c7812 */ /* 0x000fe400078ec0ff */
[----:B------:R-:W-:Y:S01]  /*1b1d0*/  LOP3.LUT R20, R11, R20, RZ, 0x3c, !PT ;  /* 0x000000140b147212 */ /* 0x000fe200078e3cff */
[----:B------:R-:W-:Y:S01]  /*1b1e0*/  IMAD.WIDE.U32 R40, R40, UR4, RZ ;  /* 0x0000000428287c25 */ /* 0x000fe2000f8e00ff */
[----:B------:R-:W-:Y:S01]  /*1b1f0*/  SHF.R.U64 R24, R24, 0x3, RZ ;  /* 0x0000000318187819 */ /* 0x000fe200000012ff */
[----:B------:R-:W-:Y:S01]  /*1b200*/  ULDC.64 UR4, c[0x0][0xae8] ;  /* 0x0002ba0000047ab9 */ /* 0x000fe20000000a00 */
[----:B------:R-:W-:Y:S01]  /*1b210*/  SHF.R.U64 R28, R28, 0x3, RZ ;  /* 0x000000031c1c7819 */ /* 0x000fe200000012ff */
[----:B------:R-:W5:Y:S01]  /*1b220*/  LD.E.128 R8, desc[UR40][R8.64] ;  /* 0x0000002808087980 */ /* 0x000f62000c101d00 */
[----:B------:R-:W-:-:S03]  /*1b230*/  LOP3.LUT R32, R4, R7, RZ, 0x3c, !PT ;  /* 0x0000000704207212 */ /* 0x000fc600078e3cff */
[----:B------:R2:W5:Y:S01]  /*1b240*/  LD.E.128 R4, desc[UR40][R20.64] ;  /* 0x0000002814047980 */ /* 0x000562000c101d00 */
[----:B------:R-:W-:Y:S01]  /*1b250*/  LOP3.LUT R24, R24, R25, RZ, 0x3c, !PT ;  /* 0x0000001918187212 */ /* 0x000fe200078e3cff */
[--C-:B------:R-:W-:Y:S01]  /*1b260*/  IMAD.X R25, RZ, RZ, R21.reuse, P5 ;  /* 0x000000ffff197224 */ /* 0x100fe200028e0615 */
[----:B------:R-:W-:Y:S01]  /*1b270*/  LOP3.LUT R28, R28, R29, RZ, 0x3c, !PT ;  /* 0x0000001d1c1c7212 */ /* 0x000fe200078e3cff */
[----:B------:R-:W-:Y:S01]  /*1b280*/  IMAD.X R29, RZ, RZ, R21, P4 ;  /* 0x000000ffff1d7224 */ /* 0x000fe200020e0615 */
[----:B------:R-:W5:Y:S01]  /*1b290*/  LD.E.128 R32, desc[UR40][R32.64] ;  /* 0x0000002820207980 */ /* 0x000f62000c101d00 */
[----:B------:R-:W-:-:S03]  /*1b2a0*/  IMAD R45, R45, UR4, RZ ;  /* 0x000000042d2d7c24 */ /* 0x000fc6000f8e02ff */
[----:B------:R-:W5:Y:S01]  /*1b2b0*/  LD.E.128 R24, desc[UR40][R24.64] ;  /* 0x0000002818187980 */ /* 0x000f62000c101d00 */
[----:B--2---:R-:W-:Y:S02]  /*1b2c0*/  IMAD.MOV.U32 R20, RZ, RZ, R40 ;  /* 0x000000ffff147224 */ /* 0x004fe400078e0028 */
[----:B------:R-:W-:Y:S01]  /*1b2d0*/  IMAD.IADD R40, R52, 0x1, R38 ;  /* 0x0000000134287824 */ /* 0x000fe200078e0226 */
[----:B------:R-:W5:Y:S01]  /*1b2e0*/  LD.E.128 R28, desc[UR40][R28.64] ;  /* 0x000000281c1c7980 */ /* 0x000f62000c101d00 */
[----:B------:R-:W-:Y:S02]  /*1b2f0*/  IMAD.IADD R21, R41, 0x1, R47 ;  /* 0x0000000129157824 */ /* 0x000fe400078e022f */
[----:B-1----:R-:W-:Y:S01]  /*1b300*/  @P1 IMAD.HI.U32 R0, R40, R51, RZ ;  /* 0x0000003328001227 */ /* 0x002fe200078e00ff */
        /* <DEDUP_REMOVED lines=8> */
[----:B------:R-:W-:-:S03]  /*1b390*/  ULDC.64 UR4, c[0x0][0xaf0] ;  /* 0x0002bc0000047ab9 */ /* 0x000fc60000000a00 */
[----:B------:R-:W-:Y:S01]  /*1b3a0*/  IMAD.MOV.U32 R3, RZ, RZ, R40 ;  /* 0x000000ffff037224 */ /* 0x000fe200078e0028 */
[----:B0-----:R-:W-:Y:S01]  /*1b3b0*/  @P1 SHF.R.U32.HI R3, RZ, R49, R0 ;  /* 0x00000031ff031219 */ /* 0x001fe20000011600 */
[----:B------:R-:W-:Y:S02]  /*1b3c0*/  IMAD.IADD R21, R21, 0x1, R45 ;  /* 0x0000000115157824 */ /* 0x000fe400078e022d */
[----:B------:R-:W-:Y:S01]  /*1b3d0*/  IMAD R42, R42, UR4, RZ ;  /* 0x000000042a2a7c24 */ /* 0x000fe2000f8e02ff */
[--C-:B------:R-:W-:Y:S01]  /*1b3e0*/  SHF.R.S32.HI R0, RZ, 0x1f, R3.reuse ;  /* 0x0000001fff007819 */ /* 0x100fe20000011403 */
[----:B------:R-:W-:Y:S02]  /*1b3f0*/  IMAD.MOV R38, RZ, RZ, -R3 ;  /* 0x000000ffff267224 */ /* 0x000fe400078e0a03 */
[C---:B------:R-:W-:Y:S02]  /*1b400*/  IMAD R41, R43.reuse, UR5, R42 ;  /* 0x000000052b297c24 */ /* 0x040fe4000f8e022a */
[----:B------:R-:W-:Y:S01]  /*1b410*/  IMAD.WIDE.U32 R20, R43, UR4, R20 ;  /* 0x000000042b147c25 */ /* 0x000fe2000f8e0014 */
[----:B------:R-:W-:-:S03]  /*1b420*/  ULDC.64 UR4, c[0x0][0xae0] ;  /* 0x0002b80000047ab9 */ /* 0x000fc60000000a00 */
[----:B------:R-:W-:Y:S02]  /*1b430*/  IMAD R0, R0, UR4, RZ ;  /* 0x0000000400007c24 */ /* 0x000fe4000f8e02ff */
        /* <DEDUP_REMOVED lines=18> */
[----:B-1----:R0:W1:Y:S03]  /*1b560*/  SHFL.IDX PT, R38, R45, RZ, 0x1c1f ;  /* 0x001c1fff2d267589 */ /* 0x00206600000e0000 */
[----:B------:R2:W-:Y:S01]  /*1b570*/  SYNCS.ARRIVE.TRANS64.RED.A1T0 RZ, [R0+URZ], RZ ;  /* 0x000000ff00ff79a7 */ /* 0x0005e2000810043f */
[----:B------:R0:W3:Y:S01]  /*1b580*/  SHFL.IDX PT, R39, R46, RZ, 0x1c1f ;  /* 0x001c1fff2e277589 */ /* 0x0000e200000e0000 */
[----:B------:R-:W-:Y:S02]  /*1b590*/  SHF.R.S32.HI R49, RZ, 0x1f, R36 ;  /* 0x0000001fff317819 */ /* 0x000fe40000011424 */
[----:B--2---:R-:W-:Y:S01]  /*1b5a0*/  SHF.R.S32.HI R0, RZ, 0x1f, R37 ;  /* 0x0000001fff007819 */ /* 0x004fe20000011425 */
[----:B0-----:R-:W-:Y:S06]  /*1b5b0*/  @P0 BRA `(.L_x_11486) ;  /* 0x0000000000300947 */ /* 0x001fec0003800000 */
[----:B------:R-:W-:Y:S02]  /*1b5c0*/  ULDC UR4, c[0x0][0xac8] ;  /* 0x0002b20000047ab9 */ /* 0x000fe40000000800 */
[----:B------:R-:W-:Y:S02]  /*1b5d0*/  ISETP.GE.AND P1, PT, R37, UR4, PT ;  /* 0x0000000425007c0c */ /* 0x000fe4000bf26270 */
[----:B------:R-:W-:Y:S02]  /*1b5e0*/  ISETP.GE.AND P2, PT, R36, UR4, PT ;  /* 0x0000000424007c0c */ /* 0x000fe4000bf46270 */
[----:B------:R-:W-:-:S09]  /*1b5f0*/  ISETP.GE.AND P0, PT, R22, UR4, PT ;  /* 0x0000000416007c0c */ /* 0x000fd2000bf06270 */
[CC--:B-1----:R-:W-:Y:S02]  /*1b600*/  @!P1 LEA R40, P3, R37.reuse, R38.reuse, 0x1 ;  /* 0x0000002625289211 */ /* 0x0c2fe400078608ff */
[----:B------:R-:W-:Y:S02]  /*1b610*/  @!P2 LEA R42, P4, R36, R38, 0x1 ;  /* 0x00000026242aa211 */ /* 0x000fe400078808ff */
[----:B---3--:R-:W-:Y:S01]  /*1b620*/  @!P0 IMAD.WIDE R20, R22, 0x2, R38 ;  /* 0x0000000216148825 */ /* 0x008fe200078e0226 */
[-C--:B------:R-:W-:Y:S02]  /*1b630*/  @!P1 LEA.HI.X R41, R37, R39.reuse, R0, 0x1, P3 ;  /* 0x0000002725299211 */ /* 0x080fe400018f0c00 */
[----:B------:R-:W-:Y:S02]  /*1b640*/  @!P2 LEA.HI.X R43, R36, R39, R49, 0x1, P4 ;  /* 0x00000027242ba211 */ /* 0x000fe400020f0c31 */
[----:B-----5:R0:W-:Y:S04]  /*1b650*/  @!P0 ST.E.128 desc[UR40][R20.64], R4 ;  /* 0x0000000414008985 */ /* 0x0201e8000c101d28 */
[----:B------:R0:W-:Y:S04]  /*1b660*/  @!P1 ST.E.128 desc[UR40][R40.64], R12 ;  /* 0x0000000c28009985 */ /* 0x0001e8000c101d28 */
[----:B------:R0:W-:Y:S02]  /*1b670*/  @!P2 ST.E.128 desc[UR40][R42.64], R28 ;  /* 0x0000001c2a00a985 */ /* 0x0001e4000c101d28 */
.L_x_11486:
[----:B------:R-:W-:Y:S05]  /*1b680*/  BSYNC B1 ;  /* 0x0000000000017941 */ /* 0x000fea0003800000 */
.L_x_11485:
[----:B------:R-:W-:Y:S01]  /*1b690*/  VIADD R3, R47, 0x60 ;  /* 0x000000602f037836 */ /* 0x000fe20000000000 */
[----:B0----5:R0:W2:Y:S04]  /*1b6a0*/  SHFL.IDX PT, R7, R46, 0x1, 0x1c1f ;  /* 0x003c1f002e077f89 */ /* 0x0210a800000e0000 */
[----:B------:R-:W-:Y:S01]  /*1b6b0*/  ISETP.GE.AND P0, PT, R3, R44, PT ;  /* 0x0000002c0300720c */ /* 0x000fe20003f06270 */
[----:B------:R0:W4:-:S12]  /*1b6c0*/  SHFL.IDX PT, R6, R45, 0x1, 0x1c1f ;  /* 0x003c1f002d067f89 */ /* 0x00011800000e0000 */
[----:B0-----:R-:W-:Y:S05]  /*1b6d0*/  @P0 BRA `(.L_x_11487) ;  /* 0x0000000800b80947 */ /* 0x001fea0003800000 */
[----:B------:R-:W-:Y:S02]  /*1b6e0*/  ULDC UR4, c[0x0][0xac8] ;  /* 0x0002b20000047ab9 */ /* 0x000fe40000000800 */
[----:B------:R-:W-:Y:S02]  /*1b6f0*/  ISETP.GE.AND P2, PT, R37, UR4, PT ;  /* 0x0000000425007c0c */ /* 0x000fe4000bf46270 */
[----:B------:R-:W-:-:S11]  /*1b700*/  ISETP.GE.AND P1, PT, R22, UR4, PT ;  /* 0x0000000416007c0c */ /* 0x000fd6000bf26270 */
[C---:B----4-:R-:W-:Y:S02]  /*1b710*/  @!P2 LEA R12, P0, R37.reuse, R6, 0x1 ;  /* 0x00000006250ca211 */ /* 0x050fe400078008ff */
[----:B--2---:R-:W-:Y:S02]  /*1b720*/  @!P1 IMAD.WIDE R4, R22, 0x2, R6 ;  /* 0x0000000216049825 */ /* 0x004fe400078e0206 */
        /* <DEDUP_REMOVED lines=9> */
.L_x_11483:
        /* <DEDUP_REMOVED lines=8> */
[----:B------:R-:W0:Y:S03]  /*1b840*/  LDC R25, c[0x0][0xbe8] ;  /* 0x0002fa00ff197b82 */ /* 0x000e260000000800 */
[----:B------:R-:W-:-:S13]  /*1b850*/  ISETP.NE.AND.EX P1, PT, RZ, UR5, PT, P1 ;  /* 0x00000005ff007c0c */ /* 0x000fda000bf25310 */
[----:B------:R-:W3:Y:S01]  /*1b860*/  @P1 LDC.64 R6, c[0x0][0xc08] ;  /* 0x00030200ff061b82 */ /* 0x000ee20000000a00 */
[----:B------:R-:W-:Y:S02]  /*1b870*/  ULDC UR4, c[0x0][0xa88] ;  /* 0x0002a20000047ab9 */ /* 0x000fe40000000800 */
[----:B------:R-:W-:Y:S02]  /*1b880*/  IMAD.U32 R8, RZ, RZ, UR4 ;  /* 0x00000004ff087e24 */ /* 0x000fe4000f8e00ff */
[----:B--2---:R-:W-:-:S04]  /*1b890*/  IMAD.WIDE R4, R10, 0x4, R4 ;  /* 0x000000040a047825 */ /* 0x004fc800078e0204 */
[----:B---3--:R-:W-:Y:S01]  /*1b8a0*/  @P1 IMAD.WIDE R6, R10, 0x4, R6 ;  /* 0x000000040a061825 */ /* 0x008fe200078e0206 */
[----:B------:R2:W5:Y:S04]  /*1b8b0*/  @P0 LDG.E R0, desc[UR40][R4.64] ;  /* 0x0000002804000981 */ /* 0x000568000c1e1900 */
[----:B------:R2:W5:Y:S01]  /*1b8c0*/  @P1 LDG.E R8, desc[UR40][R6.64] ;  /* 0x0000002806081981 */ /* 0x000562000c1e1900 */
[----:B0-----:R-:W-:Y:S02]  /*1b8d0*/  ISETP.NE.AND P2, PT, R25, 0x1, PT ;  /* 0x000000011900780c */ /* 0x001fe40003f45270 */
[----:B------:R-:W-:Y:S02]  /*1b8e0*/  ISETP.GE.AND P3, PT, R50, 0xc0, PT ;  /* 0x000000c03200780c */ /* 0x000fe40003f66270 */
[----:B------:R-:W-:-:S09]  /*1b8f0*/  SHF.R.S32.HI R9, RZ, 0x1f, R10 ;  /* 0x0000001fff097819 */ /* 0x000fd2000001140a */
[----:B------:R-:W0:Y:S08]  /*1b900*/  @P2 LDC R20, c[0x0][0xbec] ;  /* 0x0002fb00ff142b82 */ /* 0x000e300000000800 */
[----:B------:R-:W3:Y:S01]  /*1b910*/  @P2 LDC R27, c[0x0][0xbf0] ;  /* 0x0002fc00ff1b2b82 */ /* 0x000ee20000000800 */
[----:B--2---:R-:W-:Y:S05]  /*1b920*/  @P1 BRA `(.L_x_11488) ;  /* 0x0000000000101947 */ /* 0x004fea0003800000 */
[----:B------:R-:W-:Y:S05]  /*1b930*/  @!P0 BRA `(.L_x_11488) ;  /* 0x00000000000c8947 */ /* 0x000fea0003800000 */
[----:B------:R-:W2:Y:S04]  /*1b940*/  LDG.E R3, desc[UR40][R4.64] ;  /* 0x0000002804037981 */ /* 0x000ea8000c1e1900 */
[----:B-----5:R-:W2:Y:S02]  /*1b950*/  LDG.E R8, desc[UR40][R4.64+0x4] ;  /* 0x0000042804087981 */ /* 0x020ea4000c1e1900 */
[----:B--2---:R-:W-:-:S07]  /*1b960*/  IMAD.IADD R8, R8, 0x1, -R3 ;  /* 0x0000000108087824 */ /* 0x004fce00078e0a03 */
.L_x_11488:
        /* <DEDUP_REMOVED lines=8> */
[----:B------:R-:W2:Y:S01]  /*1b9f0*/  S2R R4, SR_TID.X ;  /* 0x0000000000047919 */ /* 0x000ea20000002100 */
[----:B------:R-:W4:Y:S02]  /*1ba00*/  LDC R9, c[0x0][0xbe8] ;  /* 0x0002fa00ff097b82 */ /* 0x000f240000000800 */
[----:B----4-:R-:W-:Y:S01]  /*1ba10*/  IMAD R3, R8, R9, RZ ;  /* 0x0000000908037224 */ /* 0x010fe200078e02ff */
        /* <DEDUP_REMOVED lines=36> */
.L_x_11490:
[----:B------:R-:W-:Y:S05]  /*1bc60*/  BSYNC B1 ;  /* 0x0000000000017941 */ /* 0x000fea0003800000 */
.L_x_11489:
[----:B------:R-:W-:Y:S01]  /*1bc70*/  SHF.R.S32.HI R21, RZ, 0x1f, R50 ;  /* 0x0000001fff157819 */ /* 0x000fe20000011432 */
[----:B------:R-:W-:Y:S01]  /*1bc80*/  ULDC.64 UR4, c[0x0][0xaa0] ;  /* 0x0002a80000047ab9 */ /* 0x000fe20000000a00 */
[----:B------:R-:W-:Y:S01]  /*1bc90*/  SHF.R.S32.HI R10, RZ, 0x1f, R37 ;  /* 0x0000001fff0a7819 */ /* 0x000fe20000011425 */
[----:B--2---:R-:W-:Y:S01]  /*1bca0*/  IMAD R3, R11, UR4, RZ ;  /* 0x000000040b037c24 */ /* 0x004fe2000f8e02ff */
[----:B------:R-:W-:Y:S01]  /*1bcb0*/  LEA.HI R21, R21, R50, RZ, 0x2 ;  /* 0x0000003215157211 */ /* 0x000fe200078f10ff */
[----:B------:R-:W-:-:S03]  /*1bcc0*/  IMAD.WIDE.U32 R4, R0, UR4, RZ ;  /* 0x0000000400047c25 */ /* 0x000fc6000f8e00ff */
[----:B------:R-:W-:Y:S01]  /*1bcd0*/  SHF.R.S32.HI R21, RZ, 0x2, R21 ;  /* 0x00000002ff157819 */ /* 0x000fe20000011415 */
[----:B------:R-:W-:Y:S01]  /*1bce0*/  IMAD R3, R0, UR5, R3 ;  /* 0x0000000500037c24 */ /* 0x000fe2000f8e0203 */
[----:B------:R-:W-:Y:S02]  /*1bcf0*/  ULDC.64 UR4, c[0x0][0xae8] ;  /* 0x0002ba0000047ab9 */ /* 0x000fe40000000a00 */
[----:B------:R-:W-:Y:S02]  /*1bd00*/  IMAD R6, R12, UR4, RZ ;  /* 0x000000040c067c24 */ /* 0x000fe4000f8e02ff */
[----:B------:R-:W-:Y:S02]  /*1bd10*/  IMAD R38, R38, 0x60, R21 ;  /* 0x0000006026267824 */ /* 0x000fe400078e0215 */
[----:B------:R-:W-:Y:S02]  /*1bd20*/  IMAD.IADD R5, R5, 0x1, R3 ;  /* 0x0000000105057824 */ /* 0x000fe400078e0203 */
[----:B------:R-:W-:-:S02]  /*1bd30*/  IMAD.IADD R9, R24, 0x1, R38 ;  /* 0x0000000118097824 */ /* 0x000fc400078e0226 */
[----:B------:R-:W-:Y:S02]  /*1bd40*/  IMAD R7, R26, UR5, R6 ;  /* 0x000000051a077c24 */ /* 0x000fe4000f8e0206 */
[----:B0-----:R-:W-:-:S04]  /*1bd50*/  @P2 IMAD.HI.U32 R0, R9, R20, RZ ;  /* 0x0000001409002227 */ /* 0x001fc800078e00ff */
[----:B------:R-:W-:Y:S01]  /*1bd60*/  IMAD.WIDE.U32 R4, R26, UR4, R4 ;  /* 0x000000041a047c25 */ /* 0x000fe2000f8e0004 */
[----:B------:R-:W-:-:S03]  /*1bd70*/  ULDC.64 UR4, c[0x0][0xaf0] ;  /* 0x0002bc0000047ab9 */ /* 0x000fc60000000a00 */
[----:B------:R-:W-:Y:S01]  /*1bd80*/  IMAD.MOV.U32 R3, RZ, RZ, R9 ;  /* 0x000000ffff037224 */ /* 0x000fe200078e0009 */
[----:B---3--:R-:W-:Y:S01]  /*1bd90*/  @P2 SHF.R.U32.HI R3, RZ, R27, R0 ;  /* 0x0000001bff032219 */ /* 0x008fe20000011600 */
        /* <DEDUP_REMOVED lines=18> */
[----:B------:R-:W-:Y:S01]  /*1bec0*/  ULDC.64 UR4, c[0x0][0xa80] ;  /* 0x0002a00000047ab9 */ /* 0x000fe20000000a00 */
[----:B------:R-:W-:Y:S02]  /*1bed0*/  SHF.R.S32.HI R7, RZ, 0x1f, R36 ;  /* 0x0000001fff077819 */ /* 0x000fe40000011424 */
[----:B------:R-:W-:Y:S01]  /*1bee0*/  IMAD.IADD R3, R5, 0x1, R3 ;  /* 0x0000000105037824 */ /* 0x000fe200078e0203 */
[----:B------:R-:W-:Y:S01]  /*1bef0*/  LEA R0, P0, R4, UR4, 0x1 ;  /* 0x0000000404007c11 */ /* 0x000fe2000f8008ff */
[----:B------:R-:W-:-:S03]  /*1bf00*/  UMOV UR4, 0xffffffff ;  /* 0xffffffff00047882 */ /* 0x000fc60000000000 */
[----:B------:R-:W-:Y:S01]  /*1bf10*/  LEA.HI.X R4, R4, UR5, R3, 0x1, P0 ;  /* 0x0000000504047c11 */ /* 0x000fe200080f0c03 */
[----:B------:R-:W-:Y:S08]  /*1bf20*/  BRA.DIV UR4, `(.L_x_11491) ;  /* 0x0000008e04547947 */ /* 0x000ff0000b800000 */
[----:B------:R0:W2:Y:S04]  /*1bf30*/  SHFL.IDX PT, R3, R4, RZ, 0x1c1f ;  /* 0x001c1fff04037589 */ /* 0x0000a800000e0000 */
[----:B------:R0:W3:Y:S02]  /*1bf40*/  SHFL.IDX PT, R14, R0, RZ, 0x1c1f ;  /* 0x001c1fff000e7589 */ /* 0x0000e400000e0000 */
.L_x_11703:
[----:B------:R-:W-:Y:S01]  /*1bf50*/  IMAD R25, R8, R25, RZ ;  /* 0x0000001908197224 */ /* 0x000fe200078e02ff */
[----:B------:R-:W-:Y:S01]  /*1bf60*/  BSSY B1, `(.L_x_11492) ;  /* 0x0000011000017945 */ /* 0x000fe20003800000 */
[----:B------:R-:W-:-:S05]  /*1bf70*/  IMAD.IADD R6, R21, 0x1, R24 ;  /* 0x0000000115067824 */ /* 0x000fca00078e0218 */
[----:B------:R-:W-:-:S13]  /*1bf80*/  ISETP.GE.AND P0, PT, R6, R25, PT ;  /* 0x000000190600720c */ /* 0x000fda0003f06270 */
[----:B------:R-:W-:Y:S05]  /*1bf90*/  @P0 BRA `(.L_x_11493) ;  /* 0x0000000000340947 */ /* 0x000fea0003800000 */
[----:B------:R-:W-:Y:S02]  /*1bfa0*/  ULDC UR4, c[0x0][0xac8] ;  /* 0x0002b20000047ab9 */ /* 0x000fe40000000800 */
[----:B------:R-:W-:Y:S02]  /*1bfb0*/  ISETP.GE.AND P2, PT, R22, UR4, PT ;  /* 0x0000000416007c0c */ /* 0x000fe4000bf46270 */
[----:B------:R-:W-:Y:S02]  /*1bfc0*/  ISETP.GE.AND P3, PT, R37, UR4, PT ;  /* 0x0000000425007c0c */ /* 0x000fe4000bf66270 */
[----:B------:R-:W-:-:S09]  /*1bfd0*/  ISETP.GE.AND P4, PT, R36, UR4, PT ;  /* 0x0000000424007c0c */ /* 0x000fd2000bf86270 */
[----:B--2---:R-:W-:Y:S02]  /*1bfe0*/  @!P2 IMAD.MOV.U32 R15, RZ, RZ, R3 ;  /* 0x000000ffff0fa224 */ /* 0x004fe400078e0003 */
[CC--:B---3--:R-:W-:Y:S02]  /*1bff0*/  @!P3 LEA R12, P0, R37.reuse, R14.reuse, 0x1 ;  /* 0x0000000e250cb211 */ /* 0x0c8fe400078008ff */
[----:B------:R-:W-:Y:S01]  /*1c000*/  @!P4 LEA R20, P1, R36, R14, 0x1 ;  /* 0x0000000e2414c211 */ /* 0x000fe200078208ff */
[----:B------:R-:W-:Y:S01]  /*1c010*/  @!P2 IMAD.WIDE R8, R22, 0x2, R14 ;  /* 0x000000021608a825 */ /* 0x000fe200078e020e */
[-C--:B------:R-:W-:Y:S02]  /*1c020*/  @!P3 LEA.HI.X R13, R37, R3.reuse, R10, 0x1, P0 ;  /* 0x00000003250db211 */ /* 0x080fe400000f0c0a */
[----:B------:R-:W-:Y:S02]  /*1c030*/  @!P4 LEA.HI.X R21, R36, R3, R7, 0x1, P1 ;  /* 0x000000032415c211 */ /* 0x000fe400008f0c07 */
[----:B------:R4:W-:Y:S04]  /*1c040*/  @!P2 ST.E.128 desc[UR40][R8.64], RZ ;  /* 0x000000ff0800a985 */ /* 0x0009e8000c101d28 */
[----:B------:R4:W-:Y:S04]  /*1c050*/  @!P3 ST.E.128 desc[UR40][R12.64], RZ ;  /* 0x000000ff0c00b985 */ /* 0x0009e8000c101d28 */
[----:B------:R4:W-:Y:S02]  /*1c060*/  @!P4 ST.E.128 desc[UR40][R20.64], RZ ;  /* 0x000000ff1400c985 */ /* 0x0009e4000c101d28 */
.L_x_11493:
[----:B------:R-:W-:Y:S05]  /*1c070*/  BSYNC B1 ;  /* 0x0000000000017941 */ /* 0x000fea0003800000 */
.L_x_11492:
[----:B------:R-:W-:-:S03]  /*1c080*/  UMOV UR4, 0xffffffff ;  /* 0xffffffff00047882 */ /* 0x000fc60000000000 */
[----:B------:R-:W-:Y:S05]  /*1c090*/  BRA.DIV UR4, `(.L_x_11494) ;  /* 0x0000008e042c7947 */ /* 0x000fea000b800000 */
[----:B--2---:R2:W0:Y:S04]  /*1c0a0*/  SHFL.IDX PT, R3, R4, 0x1, 0x1c1f ;  /* 0x003c1f0004037f89 */ /* 0x00442800000e0000 */
[----:B---3--:R2:W3:Y:S02]  /*1c0b0*/  SHFL.IDX PT, R14, R0, 0x1, 0x1c1f ;  /* 0x003c1f00000e7f89 */ /* 0x0084e400000e0000 */
.L_x_11707:
[----:B0-2---:R-:W-:-:S05]  /*1c0c0*/  VIADD R0, R6, 0x60 ;  /* 0x0000006006007836 */ /* 0x005fca0000000000 */
[----:B------:R-:W-:-:S13]  /*1c0d0*/  ISETP.GE.AND P0, PT, R0, R25, PT ;  /* 0x000000190000720c */ /* 0x000fda0003f06270 */
[----:B------:R-:W-:Y:S05]  /*1c0e0*/  @P0 BRA `(.L_x_11487) ;  /* 0x0000000000340947 */ /* 0x000fea0003800000 */
[----:B------:R-:W-:Y:S02]  /*1c0f0*/  ULDC UR4, c[0x0][0xac8] ;  /* 0x0002b20000047ab9 */ /* 0x000fe40000000800 */
[----:B------:R-:W-:Y:S02]  /*1c100*/  ISETP.GE.AND P2, PT, R22, UR4, PT ;  /* 0x0000000416007c0c */ /* 0x000fe4000bf46270 */
[----:B------:R-:W-:Y:S02]  /*1c110*/  ISETP.GE.AND P3, PT, R37, UR4, PT ;  /* 0x0000000425007c0c */ /* 0x000fe4000bf66270 */
[----:B------:R-:W-:-:S09]  /*1c120*/  ISETP.GE.AND P4, PT, R36, UR4, PT ;  /* 0x0000000424007c0c */ /* 0x000fd2000bf86270 */
[----:B------:R-:W-:Y:S02]  /*1c130*/  @!P2 IMAD.MOV.U32 R15, RZ, RZ, R3 ;  /* 0x000000ffff0fa224 */ /* 0x000fe400078e0003 */
[CC--:B---34-:R-:W-:Y:S02]  /*1c140*/  @!P3 LEA R8, P0, R37.reuse, R14.reuse, 0x1 ;  /* 0x0000000e2508b211 */ /* 0x0d8fe400078008ff */
[----:B------:R-:W-:Y:S01]  /*1c150*/  @!P4 LEA R6, P1, R36, R14, 0x1 ;  /* 0x0000000e2406c211 */ /* 0x000fe200078208ff */
[----:B------:R-:W-:Y:S01]  /*1c160*/  @!P2 IMAD.WIDE R4, R22, 0x2, R14 ;  /* 0x000000021604a825 */ /* 0x000fe200078e020e */
[-C--:B------:R-:W-:Y:S02]  /*1c170*/  @!P3 LEA.HI.X R9, R37, R3.reuse, R10, 0x1, P0 ;  /* 0x000000032509b211 */ /* 0x080fe400000f0c0a */
[----:B------:R-:W-:Y:S02]  /*1c180*/  @!P4 LEA.HI.X R7, R36, R3, R7, 0x1, P1 ;  /* 0x000000032407c211 */ /* 0x000fe400008f0c07 */
[----:B------:R0:W-:Y:S04]  /*1c190*/  @!P2 ST.E.128 desc[UR40][R4.64], RZ ;  /* 0x000000ff0400a985 */ /* 0x0001e8000c101d28 */
[----:B------:R0:W-:Y:S04]  /*1c1a0*/  @!P3 ST.E.128 desc[UR40][R8.64], RZ ;  /* 0x000000ff0800b985 */ /* 0x0001e8000c101d28 */
[----:B------:R0:W-:Y:S02]  /*1c1b0*/  @!P4 ST.E.128 desc[UR40][R6.64], RZ ;  /* 0x000000ff0600c985 */ /* 0x0001e4000c101d28 */
.L_x_11487:
[----:B------:R-:W-:Y:S05]  /*1c1c0*/  BSYNC B0 ;  /* 0x0000000000007941 */ /* 0x000fea0003800000 */
.L_x_11482:
[----:B------:R-:W-:Y:S02]  /*1c1d0*/  ULDC UR4, c[0x0][0xc3c] ;  /* 0x00030f0000047ab9 */ /* 0x000fe40000000800 */
[----:B-1----:R-:W-:-:S13]  /*1c1e0*/  ISETP.GE.AND P0, PT, R75, UR4, PT ;  /* 0x000000044b007c0c */ /* 0x002fda000bf06270 */
[----:B------:R-:W-:Y:S05]  /*1c1f0*/  @!P0 BRA `(.L_x_11495) ;  /* 0xfffffe5000488947 */ /* 0x000fea000383ffff */
[----:B------:R-:W-:Y:S05]  /*1c200*/  BRA `(.L_x_11290) ;  /* 0x00000080005c7947 */ /* 0x000fea0003800000 */
.L_x_11288:
[----:B------:R-:W-:-:S08]  /*1c210*/  NOP ;  /* 0x0000000000007918 */ /* 0x000fd00000000000 */
[----:B------:R-:W0:-:S00]  /*1c220*/  USETMAXREG.DEALLOC.CTAPOOL 0x20 ;  /* 0x00000020000079c8 */ /* 0x000e0000080e0500 */
[----:B0-----:R-:W-:Y:S02]  /*1c230*/  LOP3.LUT R0, R0, 0x3, RZ, 0xc0, !PT ;  /* 0x0000000300007812 */ /* 0x001fe400078ec0ff */
[----:B------:R-:W-:-:S04]  /*1c240*/  LOP3.LUT R23, R23, 0xffffffef, RZ, 0xc0, !PT ;  /* 0xffffffef17177812 */ /* 0x000fc800078ec0ff */
[----:B------:R-:W0:Y:S02]  /*1c250*/  SHFL.IDX PT, R0, R0, RZ, 0x1f ;  /* 0x00001fff00007589 */ /* 0x000e2400000e0000 */
[----:B0-----:R-:W-:Y:S01]  /*1c260*/  ISETP.NE.AND P0, PT, R0, RZ, PT ;  /* 0x000000ff0000720c */ /* 0x001fe20003f05270 */
[----:B------:R-:W-:-:S12]  /*1c270*/  IMAD.MOV.U32 R0, RZ, RZ, RZ ;  /* 0x000000ffff007224 */ /* 0x000fd800078e00ff */
[----:B------:R-:W-:Y:S01]  /*1c280*/  @P0 LOP3.LUT R23, R23, 0x10, RZ, 0xfc, !PT ;  /* 0x0000001017170812 */ /* 0x000fe200078efcff */
[----:B------:R-:W-:Y:S06]  /*1c290*/  @!P0 BRA `(.L_x_11496) ;  /* 0x00000000001c8947 */ /* 0x000fec0003800000 */
[----:B------:R-:W0:Y:S08]  /*1c2a0*/  S2UR UR5, SR_CgaCtaId ;  /* 0x00000000000579c3 */ /* 0x000e300000008800 */
[----:B------:R-:W-:Y:S06]  /*1c2b0*/  BAR.SYNC.DEFER_BLOCKING 0x5, 0x200 ;  /* 0x0148000000007b1d */ /* 0x000fec0000010000 */
[----:B------:R-:W-:-:S02]  /*1c2c0*/  UMOV UR4, 0x400 ;  /* 0x0000040000047882 */ /* 0x000fc40000000000 */
[----:B0-----:R-:W-:-:S09]  /*1c2d0*/  ULEA UR4, UR5, UR4, 0x18 ;  /* 0x0000000405047291 */ /* 0x001fd2000f8ec03f */
[----:B------:R-:W0:Y:S01]  /*1c2e0*/  LDS.128 R16, [UR4+0x2d8d0] ;  /* 0x02d8d004ff107984 */ /* 0x000e220008000c00 */
[----:B------:R-:W-:Y:S06]  /*1c2f0*/  BAR.ARV 0x4, 0x200 ;  /* 0x0108000000007b1d */ /* 0x000fec0000002000 */
[----:B------:R-:W-:Y:S05]  /*1c300*/  BRA `(.L_x_11497) ;  /* 0x0000000800907947 */ /* 0x000fea0003800000 */
.L_x_11496:
[----:B------:R-:W0:Y:S01]  /*1c310*/  S2R R2, SR_TID.X ;  /* 0x0000000000027919 */ /* 0x000e220000002100 */
        /* <DEDUP_REMOVED lines=41> */
.L_x_11502:
        /* <DEDUP_REMOVED lines=12> */
.L_x_11501:
[----:B------:R-:W-:Y:S05]  /*1c670*/  BSYNC B0 ;  /* 0x0000000000007941 */ /* 0x000fea0003800000 */
.L_x_11500:
        /* <DEDUP_REMOVED lines=21> */
.L_x_11498:
        /* <DEDUP_REMOVED lines=21> */
.L_x_11503:
        /* <DEDUP_REMOVED lines=58> */
.L_x_11499:
[----:B------:R-:W-:Y:S02]  /*1ccc0*/  IMAD.MOV.U32 R17, RZ, RZ, RZ ;  /* 0x000000ffff117224 */ /* 0x000fe400078e00ff */
[----:B------:R-:W-:Y:S02]  /*1ccd0*/  IMAD.U32 R16, RZ, RZ, UR6 ;  /* 0x00000006ff107e24 */ /* 0x000fe4000f8e00ff */
[----:B------:R-:W-:-:S07]  /*1cce0*/  IMAD.MOV.U32 R18, RZ, RZ, RZ ;  /* 0x000000ffff127224 */ /* 0x000fce00078e00ff */
.L_x_11504:
[----:B------:R-:W-:-:S13]  /*1ccf0*/  ISETP.NE.AND P0, PT, R5, RZ, PT ;  /* 0x000000ff0500720c */ /* 0x000fda0003f05270 */
[----:B------:R-:W0:Y:S01]  /*1cd00*/  @!P0 S2R R3, SR_CgaCtaId ;  /* 0x0000000000038919 */ /* 0x000e220000008800 */
[----:B------:R-:W-:-:S04]  /*1cd10*/  @!P0 MOV R0, 0x400 ;  /* 0x0000040000008802 */ /* 0x000fc80000000f00 */
[----:B0-----:R-:W-:-:S05]  /*1cd20*/  @!P0 LEA R0, R3, R0, 0x18 ;  /* 0x0000000003008211 */ /* 0x001fca00078ec0ff */
[----:B------:R1:W-:Y:S01]  /*1cd30*/  @!P0 STS.128 [R0+0x2d8d0], R16 ;  /* 0x02d8d01000008388 */ /* 0x0003e20000000c00 */
[----:B------:R-:W-:Y:S06]  /*1cd40*/  BAR.ARV 0x5, 0x200 ;  /* 0x0148000000007b1d */ /* 0x000fec0000002000 */
.L_x_11497:
[----:B------:R2:W-:Y:S01]  /*1cd50*/  STL [R1+0x24], RZ ;  /* 0x000024ff01007387 */ /* 0x0005e20000100800 */
[----:B------:R-:W-:Y:S01]  /*1cd60*/  ULDC UR4, c[0x0][0xc3c] ;  /* 0x00030f0000047ab9 */ /* 0x000fe20000000800 */
[----:B------:R-:W-:Y:S01]  /*1cd70*/  IMAD.MOV.U32 R27, RZ, RZ, 0x1 ;  /* 0x00000001ff1b7424 */ /* 0x000fe200078e00ff */
[----:B0-----:R-:W-:Y:S01]  /*1cd80*/  ISETP.GE.AND P0, PT, R19, UR4, PT ;  /* 0x0000000413007c0c */ /* 0x001fe2000bf06270 */
[----:B------:R-:W-:-:S12]  /*1cd90*/  IMAD.MOV.U32 R24, RZ, RZ, RZ ;  /* 0x000000ffff187224 */ /* 0x000fd800078e00ff */
[----:B--2---:R-:W-:Y:S05]  /*1cda0*/  @P0 BRA `(.L_x_11505) ;  /* 0x0000007000980947 */ /* 0x004fea0003800000 */
[----:B------:R-:W0:Y:S01]  /*1cdb0*/  S2R R6, SR_TID.X ;  /* 0x0000000000067919 */ /* 0x000e220000002100 */
[----:B------:R-:W2:Y:S01]  /*1cdc0*/  S2UR UR5, SR_CgaCtaId ;  /* 0x00000000000579c3 */ /* 0x000ea20000008800 */
[----:B------:R-:W-:Y:S01]  /*1cdd0*/  UMOV UR4, 0x400 ;  /* 0x0000040000047882 */ /* 0x000fe20000000000 */
[----:B------:R-:W-:Y:S01]  /*1cde0*/  LOP3.LUT R23, R23, 0xfffffffd, RZ, 0xc0, !PT ;  /* 0xfffffffd17177812 */ /* 0x000fe200078ec0ff */
[----:B------:R-:W-:Y:S01]  /*1cdf0*/  BSSY B8, `(.L_x_11505) ;  /* 0x0000721000087945 */ /* 0x000fe20003800000 */
[----:B------:R-:W-:Y:S01]  /*1ce00*/  IMAD.MOV.U32 R29, RZ, RZ, RZ ;  /* 0x000000ffff1d7224 */ /* 0x000fe200078e00ff */
[----:B------:R-:W-:Y:S01]  /*1ce10*/  ULDC.64 UR42, c[0x0][0x198] ;  /* 0x00006600002a7ab9 */ /* 0x000fe20000000a00 */
[----:B------:R-:W-:Y:S01]  /*1ce20*/  IMAD.MOV.U32 R24, RZ, RZ, RZ ;  /* 0x000000ffff187224 */ /* 0x000fe200078e00ff */
[----:B------:R-:W-:Y:S01]  /*1ce30*/  ULOP3.LUT UR38, UR36, 0x2, URZ, 0xfc, !UPT ;  /* 0x0000000224267892 */ /* 0x000fe2000f8efc3f */
[----:B------:R-:W-:Y:S01]  /*1ce40*/  IMAD.MOV.U32 R27, RZ, RZ, 0x1 ;  /* 0x00000001ff1b7424 */ /* 0x000fe200078e00ff */
[----:B------:R-:W-:Y:S01]  /*1ce50*/  ULDC UR37, c[0x0][0xc] ;  /* 0x0000030000257ab9 */ /* 0x000fe20000000800 */
[----:B--2---:R-:W-:-:S06]  /*1ce60*/  ULEA UR4, UR5, UR4, 0x18 ;  /* 0x0000000405047291 */ /* 0x004fcc000f8ec03f */
[----:B------:R-:W-:Y:S01]  /*1ce70*/  IMAD.U32 R22, RZ, RZ, UR4 ;  /* 0x00000004ff167e24 */ /* 0x000fe2000f8e00ff */
[C---:B0-----:R-:W-:Y:S01]  /*1ce80*/  LOP3.LUT R5, R6.reuse, 0x7f, RZ, 0xc0, !PT ;  /* 0x0000007f06057812 */ /* 0x041fe200078ec0ff */
[----:B-1----:R-:W-:-:S03]  /*1ce90*/  IMAD.SHL.U32 R0, R6, 0x8, RZ ;  /* 0x0000000806007824 */ /* 0x002fc600078e00ff */
[C---:B------:R-:W-:Y:S01]  /*1cea0*/  ISETP.NE.AND P1, PT, R5.reuse, RZ, PT ;  /* 0x000000ff0500720c */ /* 0x040fe20003f25270 */
[----:B------:R-:W-:Y:S01]  /*1ceb0*/  IMAD.SHL.U32 R4, R5, 0x8, RZ ;  /* 0x0000000805047824 */ /* 0x000fe200078e00ff */
[C---:B------:R-:W-:Y:S02]  /*1cec0*/  LOP3.LUT R3, R0.reuse, 0x20, RZ, 0xc0, !PT ;  /* 0x0000002000037812 */ /* 0x040fe400078ec0ff */
[----:B------:R-:W-:Y:S02]  /*1ced0*/  LOP3.LUT R2, R0, 0xd8, RZ, 0xc0, !PT ;  /* 0x000000d800027812 */ /* 0x000fe400078ec0ff */
[----:B------:R-:W-:Y:S02]  /*1cee0*/  LOP3.LUT R3, R3, 0x300, R4, 0xf8, !PT ;  /* 0x0000030003037812 */ /* 0x000fe400078ef804 */
[----:B------:R-:W-:Y:S02]  /*1cef0*/  LOP3.LUT R2, R2, 0x18, R6, 0x78, !PT ;  /* 0x0000001802027812 */ /* 0x000fe400078e7806 */
[----:B------:R-:W-:-:S02]  /*1cf00*/  SHF.R.U32.HI R4, RZ, 0x2, R5 ;  /* 0x00000002ff047819 */ /* 0x000fc40000011605 */
[----:B------:R-:W-:Y:S02]  /*1cf10*/  LOP3.LUT R3, R3, R2, RZ, 0xfc, !PT ;  /* 0x0000000203037212 */ /* 0x000fe400078efcff */
[----:B------:R-:W-:Y:S02]  /*1cf20*/  LOP3.LUT P0, R2, R6, 0x1f, RZ, 0xc0, !PT ;  /* 0x0000001f06027812 */ /* 0x000fe4000780c0ff */
[----:B------:R-:W-:Y:S01]  /*1cf30*/  @P1 LOP3.LUT R23, R23, 0x2, RZ, 0xfc, !PT ;  /* 0x0000000217171812 */ /* 0x000fe200078efcff */
[----:B------:R-:W-:Y:S01]  /*1cf40*/  IMAD R3, R3, 0x2, R22 ;  /* 0x0000000203037824 */ /* 0x000fe200078e0216 */
[----:B------:R-:W-:Y:S01]  /*1cf50*/  LOP3.LUT R0, R0, 0x18, RZ, 0xc0, !PT ;  /* 0x0000001800007812 */ /* 0x000fe200078ec0ff */
[----:B------:R0:W-:Y:S01]  /*1cf60*/  STL [R1+0x8], R2 ;  /* 0x0000080201007387 */ /* 0x0001e20000100800 */
[----:B------:R-:W-:-:S03]  /*1cf70*/  LOP3.LUT R23, R23, 0xfffffffe, RZ, 0xc0, !PT ;  /* 0xfffffffe17177812 */ /* 0x000fc600078ec0ff */
[----:B------:R1:W-:Y:S04]  /*1cf80*/  STL [R1+0x24], RZ ;  /* 0x000024ff01007387 */ /* 0x0003e80000100800 */
[----:B------:R-:W-:Y:S01]  /*1cf90*/  @P0 LOP3.LUT R23, R23, 0x1, RZ, 0xfc, !PT ;  /* 0x0000000117170812 */ /* 0x000fe200078efcff */
[----:B0-----:R-:W-:Y:S01]  /*1cfa0*/  IMAD.SHL.U32 R2, R6, 0x20, RZ ;  /* 0x0000002006027824 */ /* 0x001fe200078e00ff */
[----:B------:R-:W-:Y:S01]  /*1cfb0*/  ISETP.NE.OR P0, PT, R5, RZ, !P0 ;  /* 0x000000ff0500720c */ /* 0x000fe20004705670 */
[----:B------:R-:W-:Y:S01]  /*1cfc0*/  IMAD.MOV.U32 R6, RZ, RZ, 0x1 ;  /* 0x00000001ff067424 */ /* 0x000fe200078e00ff */
[----:B------:R-:W-:Y:S02]  /*1cfd0*/  LOP3.LUT R23, R23, 0xfffffff7, RZ, 0xc0, !PT ;  /* 0xfffffff717177812 */ /* 0x000fe400078ec0ff */
[----:B------:R-:W-:-:S02]  /*1cfe0*/  LOP3.LUT R2, R4, 0x60, R2, 0xf8, !PT ;  /* 0x0000006004027812 */ /* 0x000fc400078ef802 */
[----:B------:R1:W-:Y:S01]  /*1cff0*/  STL [R1], R6 ;  /* 0x0000000601007387 */ /* 0x0003e20000100800 */
[C---:B------:R-:W-:Y:S02]  /*1d000*/  LOP3.LUT R2, R0.reuse, 0x20, RZ, 0xfc, !PT ;  /* 0x0000002000027812 */ /* 0x040fe400078efcff */
[----:B------:R-:W-:Y:S01]  /*1d010*/  LOP3.LUT R0, R0, 0x40, RZ, 0xfc, !PT ;  /* 0x0000004000007812 */ /* 0x000fe200078efcff */
[----:B------:R1:W-:Y:S03]  /*1d020*/  STL [R1+0x10], R3 ;  /* 0x0000100301007387 */ /* 0x0003e60000100800 */
[----:B------:R-:W-:-:S07]  /*1d030*/  @P0 LOP3.LUT R23, R23, 0x8, RZ, 0xfc, !PT ;  /* 0x0000000817170812 */ /* 0x000fce00078efcff */
.L_x_11669:
[----:B0-----:R-:W0:Y:S01]  /*1d040*/  LDC.64 R8, c[0x0][0xa00] ;  /* 0x00028000ff087b82 */ /* 0x001e220000000a00 */
[----:B------:R-:W-:Y:S05]  /*1d050*/  YIELD ;  /* 0x0000000000007946 */ /* 0x000fea0003800000 */
[----:B------:R-:W-:Y:S01]  /*1d060*/  ULDC.64 UR4, c[0x0][0xa28] ;  /* 0x00028a0000047ab9 */ /* 0x000fe20000000a00 */
[----:B-1----:R-:W-:Y:S02]  /*1d070*/  CS2R R6, SRZ ;  /* 0x0000000000067805 */ /* 0x002fe4000001ff00 */
[----:B------:R-:W-:Y:S01]  /*1d080*/  ISETP.NE.U32.AND P0, PT, RZ, UR4, PT ;  /* 0x00000004ff007c0c */ /* 0x000fe2000bf05070 */
[----:B------:R-:W-:Y:S01]  /*1d090*/  ULDC.64 UR8, c[0x0][0xa18] ;  /* 0x0002860000087ab9 */ /* 0x000fe20000000a00 */
[----:B------:R-:W1:Y:S01]  /*1d0a0*/  LDC.64 R4, c[0x0][0xa08] ;  /* 0x00028200ff047b82 */ /* 0x000e620000000a00 */
[----:B------:R-:W-:Y:S01]  /*1d0b0*/  ULDC.64 UR6, c[0x0][0xa08] ;  /* 0x0002820000067ab9 */ /* 0x000fe20000000a00 */
[----:B------:R-:W-:Y:S01]  /*1d0c0*/  ISETP.NE.AND.EX P0, PT, RZ, UR5, PT, P0 ;  /* 0x00000005ff007c0c */ /* 0x000fe2000bf05300 */
[----:B------:R-:W-:-:S02]  /*1d0d0*/  ULDC.64 UR4, c[0x0][0xa00] ;  /* 0x0002800000047ab9 */ /* 0x000fc40000000a00 */
[----:B------:R-:W-:-:S04]  /*1d0e0*/  ISETP.NE.U32.AND P1, PT, RZ, UR4, PT ;  /* 0x00000004ff007c0c */ /* 0x000fc8000bf25070 */
[----:B------:R-:W-:Y:S01]  /*1d0f0*/  ISETP.NE.AND.EX P1, PT, RZ, UR5, PT, P1 ;  /* 0x00000005ff007c0c */ /* 0x000fe2000bf25310 */
[----:B------:R-:W-:Y:S01]  /*1d100*/  ULDC.64 UR4, c[0x0][0xa10] ;  /* 0x0002840000047ab9 */ /* 0x000fe20000000a00 */
[----:B0-----:R-:W-:-:S04]  /*1d110*/  IMAD.WIDE R8, R19, 0x4, R8 ;  /* 0x0000000413087825 */ /* 0x001fc800078e0208 */
[----:B------:R-:W0:Y:S07]  /*1d120*/  @P0 LDC.64 R2, c[0x0][0xa28] ;  /* 0x00028a00ff020b82 */ /* 0x000e2e0000000a00 */
[----:B--2---:R-:W2:Y:S01]  /*1d130*/  @P1 LDG.E R6, desc[UR40][R8.64] ;  /* 0x0000002808061981 */ /* 0x004ea2000c1e1900 */
[----:B------:R-:W-:-:S04]  /*1d140*/  ISETP.NE.U32.AND P3, PT, RZ, UR8, PT ;  /* 0x00000008ff007c0c */ /* 0x000fc8000bf65070 */
[----:B------:R-:W-:Y:S01]  /*1d150*/  ISETP.NE.AND.EX P3, PT, RZ, UR9, PT, P3 ;  /* 0x00000009ff007c0c */ /* 0x000fe2000bf65330 */
[----:B0-----:R-:W-:-:S12]  /*1d160*/  @P0 IMAD.WIDE R2, R19, 0x4, R2 ;  /* 0x0000000413020825 */ /* 0x001fd800078e0202 */
[----:B------:R-:W0:Y:S01]  /*1d170*/  @P3 LDC.64 R10, c[0x0][0xa18] ;  /* 0x00028600ff0a3b82 */ /* 0x000e220000000a00 */
[----:B------:R3:W5:Y:S01]  /*1d180*/  @P0 LDG.E R7, desc[UR40][R2.64] ;  /* 0x0000002802070981 */ /* 0x000762000c1e1900 */
[----:B------:R-:W-:Y:S01]  /*1d190*/  ISETP.NE.U32.AND P2, PT, RZ, UR6, PT ;  /* 0x00000006ff007c0c */ /* 0x000fe2000bf45070 */
[----:B------:R-:W-:Y:S01]  /*1d1a0*/  IMAD.MOV.U32 R28, RZ, RZ, RZ ;  /* 0x000000ffff1c7224 */ /* 0x000fe200078e00ff */
[----:B------:R-:W-:Y:S01]  /*1d1b0*/  ISETP.NE.U32.AND P0, PT, RZ, UR4, PT ;  /* 0x00000004ff007c0c */ /* 0x000fe2000bf05070 */
[----:B------:R-:W-:Y:S02]  /*1d1c0*/  IMAD.MOV.U32 R0, RZ, RZ, RZ ;  /* 0x000000ffff007224 */ /* 0x000fe400078e00ff */
[----:B-1----:R-:W-:Y:S01]  /*1d1d0*/  IMAD.WIDE R4, R19, 0x4, R4 ;  /* 0x0000000413047825 */ /* 0x002fe200078e0204 */
[----:B---3--:R-:W1:Y:S01]  /*1d1e0*/  LDC.64 R2, c[0x0][0xa10] ;  /* 0x00028400ff027b82 */ /* 0x008e620000000a00 */
[----:B------:R-:W-:Y:S01]  /*1d1f0*/  ULDC UR4, c[0x0][0x288] ;  /* 0x0000a20000047ab9 */ /* 0x000fe20000000800 */
[----:B------:R-:W-:-:S02]  /*1d200*/  ISETP.NE.AND.EX P2, PT, RZ, UR7, PT, P2 ;  /* 0x00000007ff007c0c */ /* 0x000fc4000bf45320 */
        /* <DEDUP_REMOVED lines=26> */
.L_x_11506:
[----:B------:R-:W-:Y:S01]  /*1d3b0*/  ULDC.64 UR4, c[0x0][0xa20] ;  /* 0x0002880000047ab9 */ /* 0x000fe20000000a00 */
[----:B-----5:R-:W-:Y:S01]  /*1d3c0*/  IMAD.IADD R28, R28, 0x1, R7 ;  /* 0x000000011c1c7824 */ /* 0x020fe200078e0207 */
[----:B------:R-:W-:-:S04]  /*1d3d0*/  ISETP.NE.U32.AND P1, PT, RZ, UR4, PT ;  /* 0x00000004ff007c0c */ /* 0x000fc8000bf25070 */
[----:B------:R-:W-:-:S13]  /*1d3e0*/  ISETP.NE.AND.EX P1, PT, RZ, UR5, PT, P1 ;  /* 0x00000005ff007c0c */ /* 0x000fda000bf25310 */
[----:B------:R-:W-:Y:S05]  /*1d3f0*/  @!P1 BRA `(.L_x_11507) ;  /* 0x0000000000109947 */ /* 0x000fea0003800000 */
[----:B------:R-:W1:Y:S02]  /*1d400*/  LDC.64 R4, c[0x0][0xa20] ;  /* 0x00028800ff047b82 */ /* 0x000e640000000a00 */
[----:B-1----:R-:W-:-:S05]  /*1d410*/  IMAD.WIDE R4, R19, 0x4, R4 ;  /* 0x0000000413047825 */ /* 0x002fca00078e0204 */
[----:B------:R1:W5:Y:S01]  /*1d420*/  LDG.E R10, desc[UR40][R4.64] ;  /* 0x00000028040a7981 */ /* 0x000362000c1e1900 */
[----:B------:R-:W-:Y:S05]  /*1d430*/  BRA `(.L_x_11508) ;  /* 0x0000000000107947 */ /* 0x000fea0003800000 */
.L_x_11507:
[----:B------:R-:W-:Y:S05]  /*1d440*/  @!P2 BRA `(.L_x_11508) ;  /* 0x00000000000ca947 */ /* 0x000fea0003800000 */
[----:B------:R-:W2:Y:S04]  /*1d450*/  LDG.E R10, desc[UR40][R4.64] ;  /* 0x00000028040a7981 */ /* 0x000ea8000c1e1900 */
[----:B------:R-:W2:Y:S02]  /*1d460*/  LDG.E R4, desc[UR40][R4.64+0x4] ;  /* 0x0000042804047981 */ /* 0x000ea4000c1e1900 */
[----:B--2---:R-:W-:-:S07]  /*1d470*/  IMAD.IADD R10, R4, 0x1, -R10 ;  /* 0x00000001040a7824 */ /* 0x004fce00078e0a0a */
.L_x_11508:
[----:B-1----:R-:W2:Y:S04]  /*1d480*/  @P0 LDG.E R4, desc[UR40][R2.64] ;  /* 0x0000002802040981 */ /* 0x002ea8000c1e1900 */
[----:B------:R1:W2:Y:S01]  /*1d490*/  @P0 LDG.E R5, desc[UR40][R2.64+0x4] ;  /* 0x0000042802050981 */ /* 0x0002a2000c1e1900 */
[----:B------:R-:W-:Y:S02]  /*1d4a0*/  IMAD R13, R17, 0xc0, RZ ;  /* 0x000000c0110d7824 */ /* 0x000fe400078e02ff */
[----:B-----5:R-:W-:Y:S02]  /*1d4b0*/  IMAD.IADD R7, R10, 0x1, -R7 ;  /* 0x000000010a077824 */ /* 0x020fe400078e0a07 */
[----:B------:R-:W-:Y:S01]  /*1d4c0*/  VIADD R10, R13, 0xbf ;  /* 0x000000bf0d0a7836 */ /* 0x000fe20000000000 */
[----:B------:R3:W-:Y:S01]  /*1d4d0*/  STL [R1+0x14], R13 ;  /* 0x0000140d01007387 */ /* 0x0007e20000100800 */
[----:B-1----:R-:W1:Y:S02]  /*1d4e0*/  LDC R2, c[0x0][0x448] ;  /* 0x00011200ff027b82 */ /* 0x002e640000000800 */
[----:B-1----:R-:W-:-:S13]  /*1d4f0*/  ISETP.NE.AND P1, PT, R2, 0x1, PT ;  /* 0x000000010200780c */ /* 0x002fda0003f25270 */
[----:B------:R-:W1:Y:S08]  /*1d500*/  @P1 LDC R3, c[0x0][0x44c] ;  /* 0x00011300ff031b82 */ /* 0x000e700000000800 */
[----:B------:R-:W4:Y:S01]  /*1d510*/  @P1 LDC R2, c[0x0][0x450] ;  /* 0x00011400ff021b82 */ /* 0x000f220000000800 */
[----:B-1----:R-:W-:-:S05]  /*1d520*/  @P1 IMAD.HI.U32 R3, R10, R3, RZ ;  /* 0x000000030a031227 */ /* 0x002fca00078e00ff */
[----:B----4-:R-:W-:Y:S01]  /*1d530*/  @P1 SHF.R.U32.HI R10, RZ, R2, R3 ;  /* 0x00000002ff0a1219 */ /* 0x010fe20000011603 */
[----:B--2---:R-:W-:-:S04]  /*1d540*/  @P0 IMAD.IADD R6, R5, 0x1, -R4 ;  /* 0x0000000105060824 */ /* 0x004fc800078e0a04 */
[----:B------:R-:W-:-:S04]  /*1d550*/  IMAD.IADD R9, R7, 0x1, R6 ;  /* 0x0000000107097824 */ /* 0x000fc800078e0206 */
[C---:B------:R-:W-:Y:S01]  /*1d560*/  VIADD R17, R9.reuse, 0x7f ;  /* 0x0000007f09117836 */ /* 0x040fe20000000000 */
[----:B------:R-:W-:-:S04]  /*1d570*/  IADD3 R8, R9, 0x1, -R12 ;  /* 0x0000000109087810 */ /* 0x000fc80007ffe80c */
[----:B------:R-:W-:Y:S01]  /*1d580*/  SHF.R.S32.HI R2, RZ, 0x1f, R17 ;  /* 0x0000001fff027819 */ /* 0x000fe20000011411 */
[----:B------:R-:W-:-:S03]  /*1d590*/  IMAD.IADD R10, R8, 0x1, R10 ;  /* 0x00000001080a7824 */ /* 0x000fc600078e020a */
[----:B------:R-:W-:Y:S02]  /*1d5a0*/  LEA.HI R17, R2, R17, RZ, 0x7 ;  /* 0x0000001102117211 */ /* 0x000fe400078f38ff */
[----:B------:R-:W1:Y:S02]  /*1d5b0*/  LDC.64 R2, c[0x0][0x9e0] ;  /* 0x00027800ff027b82 */ /* 0x000e640000000a00 */
[----:B------:R-:W-:Y:S02]  /*1d5c0*/  SHF.R.S32.HI R17, RZ, 0x7, R17 ;  /* 0x00000007ff117819 */ /* 0x000fe40000011411 */
[----:B-1----:R-:W-:Y:S01]  /*1d5d0*/  ISETP.GE.AND P2, PT, R3, 0x1, PT ;  /* 0x000000010300780c */ /* 0x002fe20003f46270 */
        /* <DEDUP_REMOVED lines=13> */
.L_x_11511:
[----:B------:R-:W-:-:S13]  /*1d6b0*/  ISETP.NE.AND P3, PT, R3, 0x1, PT ;  /* 0x000000010300780c */ /* 0x000fda0003f65270 */
[----:B------:R-:W1:Y:S02]  /*1d6c0*/  @P3 LDC.64 R4, c[0x0][0x9e8] ;  /* 0x00027a00ff043b82 */ /* 0x000e640000000a00 */
[----:B-1----:R-:W-:-:S05]  /*1d6d0*/  @P3 IMAD.HI.U32 R4, R11, R4, RZ ;  /* 0x000000040b043227 */ /* 0x002fca00078e00ff */
[----:B------:R-:W-:-:S07]  /*1d6e0*/  @P3 SHF.R.U32.HI R11, RZ, R5, R4 ;  /* 0x00000005ff0b3219 */ /* 0x000fce0000011604 */
.L_x_11512:
[----:B------:R-:W-:Y:S05]  /*1d6f0*/  BSYNC B0 ;  /* 0x0000000000007941 */ /* 0x000fea0003800000 */
.L_x_11510:
[----:B------:R-:W-:-:S05]  /*1d700*/  IMAD R11, R11, R3, R3 ;  /* 0x000000030b0b7224 */ /* 0x000fca00078e0203 */
[----:B------:R-:W-:-:S07]  /*1d710*/  VIMNMX R2, R2, R11, PT ;  /* 0x0000000b02027248 */ /* 0x000fce0003fe0100 */
.L_x_11509:
        /* <DEDUP_REMOVED lines=20> */
.L_x_11515:
[----:B------:R-:W-:-:S13]  /*1d860*/  ISETP.NE.AND P1, PT, R3, 0x1, PT ;  /* 0x000000010300780c */ /* 0x000fda0003f25270 */
[----:B------:R-:W1:Y:S02]  /*1d870*/  @P1 LDC.64 R4, c[0x0][0x9e8] ;  /* 0x00027a00ff041b82 */ /* 0x000e640000000a00 */
[----:B-1----:R-:W-:-:S05]  /*1d880*/  @P1 IMAD.HI.U32 R4, R11, R4, RZ ;  /* 0x000000040b041227 */ /* 0x002fca00078e00ff */
[----:B------:R-:W-:-:S07]  /*1d890*/  @P1 SHF.R.U32.HI R11, RZ, R5, R4 ;  /* 0x00000005ff0b1219 */ /* 0x000fce0000011604 */
.L_x_11516:
[----:B------:R-:W-:Y:S05]  /*1d8a0*/  BSYNC B0 ;  /* 0x0000000000007941 */ /* 0x000fea0003800000 */
.L_x_11514:
[----:B------:R-:W-:-:S05]  /*1d8b0*/  IMAD R3, R11, R3, RZ ;  /* 0x000000030b037224 */ /* 0x000fca00078e02ff */
[----:B------:R-:W-:-:S07]  /*1d8c0*/  VIMNMX R10, R10, R3, !PT ;  /* 0x000000030a0a7248 */ /* 0x000fce0007fe0100 */
.L_x_11513:
[----:B------:R-:W-:Y:S01]  /*1d8d0*/  VIADD R2, R2, 0x7f ;  /* 0x0000007f02027836 */ /* 0x000fe20000000000 */
[----:B------:R-:W-:Y:S01]  /*1d8e0*/  BSSY B0, `(.L_x_11517) ;  /* 0x0000155000007945 */ /* 0x000fe20003800000 */
[----:B------:R-:W-:-:S03]  /*1d8f0*/  PLOP3.LUT P5, PT, PT, PT, PT, 0x80, 0x0 ;  /* 0x000000000000781c */ /* 0x000fc60003faf070 */
[----:B------:R-:W-:-:S04]  /*1d900*/  SHF.R.S32.HI R3, RZ, 0x1f, R2 ;  /* 0x0000001fff037819 */ /* 0x000fc80000011402 */
[----:B------:R-:W-:Y:S02]  /*1d910*/  LEA.HI R3, R3, R2, RZ, 0x7 ;  /* 0x0000000203037211 */ /* 0x000fe400078f38ff */
[----:B------:R-:W-:Y:S02]  /*1d920*/  SHF.R.S32.HI R2, RZ, 0x1f, R10 ;  /* 0x0000001fff027819 */ /* 0x000fe4000001140a */
[----:B------:R-:W-:Y:S02]  /*1d930*/  SHF.R.S32.HI R3, RZ, 0x7, R3 ;  /* 0x00000007ff037819 */ /* 0x000fe40000011403 */
[----:B------:R-:W-:Y:S02]  /*1d940*/  LEA.HI R2, R2, R10, RZ, 0x7 ;  /* 0x0000000a02027211 */ /* 0x000fe400078f38ff */
[----:B------:R-:W-:Y:S02]  /*1d950*/  VIMNMX R3, R17, R3, PT ;  /* 0x0000000311037248 */ /* 0x000fe40003fe0100 */
[----:B------:R-:W-:-:S03]  /*1d960*/  SHF.R.S32.HI R2, RZ, 0x7, R2 ;  /* 0x00000007ff027819 */ /* 0x000fc60000011402 */
[----:B------:R-:W-:Y:S01]  /*1d970*/  IMAD R3, R3, 0x80, -R7 ;  /* 0x0000008003037824 */ /* 0x000fe200078e0a07 */
[----:B------:R-:W-:-:S04]  /*1d980*/  VIMNMX R2, RZ, R2, !PT ;  /* 0x00000002ff027248 */ /* 0x000fc80007fe0100 */
[----:B------:R-:W-:Y:S01]  /*1d990*/  VIMNMX R3, R3, R6, PT ;  /* 0x0000000603037248 */ /* 0x000fe20003fe0100 */
[----:B------:R-:W-:-:S05]  /*1d9a0*/  IMAD R2, R2, 0x80, -R7 ;  /* 0x0000008002027824 */ /* 0x000fca00078e0a07 */
        /* <DEDUP_REMOVED lines=17> */
.L_x_11710:
[----:B--2---:R-:W-:Y:S02]  /*1dac0*/  ISETP.NE.AND P0, PT, R14, RZ, PT ;  /* 0x000000ff0e00720c */ /* 0x004fe40003f05270 */
[----:B------:R-:W-:-:S11]  /*1dad0*/  PLOP3.LUT P2, PT, PT, PT, PT, 0x8, 0x0 ;  /* 0x000000000000781c */ /* 0x000fd60003f4e170 */
[----:B------:R-:W-:Y:S05]  /*1dae0*/  @P0 BRA `(.L_x_11520) ;  /* 0x00000000000c0947 */ /* 0x000fea0003800000 */
[----:B------:R-:W-:-:S03]  /*1daf0*/  UMOV UR4, 0xffffffff ;  /* 0xffffffff00047882 */ /* 0x000fc60000000000 */
[----:B------:R-:W-:Y:S05]  /*1db00*/  BRA.DIV UR4, `(.L_x_11521) ;  /* 0x00000076040c7947 */ /* 0x000fea000b800000 */
[----:B------:R-:W-:-:S13]  /*1db10*/  ELECT P2, URZ, PT ;  /* 0x00000000003f782f */ /* 0x000fda0003840000 */
.L_x_11520:
[----:B-1----:R-:W2:Y:S01]  /*1db20*/  LDL R3, [R1+0x24] ;  /* 0x0000240001037983 */ /* 0x002ea20000100800 */
[----:B------:R-:W-:Y:S01]  /*1db30*/  BSSY B1, `(.L_x_11522) ;  /* 0x0000008000017945 */ /* 0x000fe20003800000 */
[----:B--2---:R-:W-:-:S05]  /*1db40*/  VIADD R3, R3, 0x1 ;  /* 0x0000000103037836 */ /* 0x004fca0000000000 */
[----:B------:R-:W-:-:S04]  /*1db50*/  LEA.HI R6, R3, R3, RZ, 0x1 ;  /* 0x0000000303067211 */ /* 0x000fc800078f08ff */
[----:B------:R-:W-:-:S05]  /*1db60*/  LOP3.LUT R6, R6, 0xfffffffe, RZ, 0xc0, !PT ;  /* 0xfffffffe06067812 */ /* 0x000fca00078ec0ff */
[----:B------:R-:W-:-:S05]  /*1db70*/  IMAD.IADD R3, R3, 0x1, -R6 ;  /* 0x0000000103037824 */ /* 0x000fca00078e0a06 */
[----:B------:R-:W-:-:S04]  /*1db80*/  SHF.L.U32 R3, R3, 0x1f, RZ ;  /* 0x0000001f03037819 */ /* 0x000fc800000006ff */
[----:B------:R-:W1:Y:S02]  /*1db90*/  SYNCS.PHASECHK.TRANS64.TRYWAIT P0, [R22+URZ+0x2d820], R3 ;  /* 0x02d82003160075a7 */ /* 0x000e64000800017f */
[----:B-1----:R-:W-:Y:S05]  /*1dba0*/  @!P0 BRA `(.L_x_11523) ;  /* 0x0000007400088947 */ /* 0x002fea0003800000 */
.L_x_11713:
[----:B------:R-:W-:Y:S05]  /*1dbb0*/  BSYNC B1 ;  /* 0x0000000000017941 */ /* 0x000fea0003800000 */
.L_x_11522:
[----:B------:R-:W-:Y:S04]  /*1dbc0*/  BSSY B1, `(.L_x_11524) ;  /* 0x0000088000017945 */ /* 0x000fe80003800000 */
[----:B------:R-:W-:Y:S05]  /*1dbd0*/  @!P2 BRA `(.L_x_11525) ;  /* 0x000000080018a947 */ /* 0x000fea0003800000 */
[----:B------:R-:W2:Y:S01]  /*1dbe0*/  LDL R7, [R1] ;  /* 0x0000000001077983 */ /* 0x000ea20000100800 */
[----:B------:R-:W-:Y:S01]  /*1dbf0*/  IMAD R11, R29, 0x8, R22 ;  /* 0x000000081d0b7824 */ /* 0x000fe200078e0216 */
[----:B------:R-:W3:Y:S01]  /*1dc00*/  S2R R6, SR_TID.X ;  /* 0x0000000000067919 */ /* 0x000ee20000002100 */
[----:B------:R-:W-:Y:S01]  /*1dc10*/  BSSY B2, `(.L_x_11526) ;  /* 0x0000006000027945 */ /* 0x000fe20003800000 */
[----:B---3--:R-:W-:-:S04]  /*1dc20*/  LOP3.LUT R6, R6, 0x7f, RZ, 0xc0, !PT ;  /* 0x0000007f06067812 */ /* 0x008fc800078ec0ff */
[----:B------:R-:W-:Y:S02]  /*1dc30*/  ISETP.NE.AND P4, PT, R6, RZ, PT ;  /* 0x000000ff0600720c */ /* 0x000fe40003f85270 */
[----:B--2---:R-:W-:-:S04]  /*1dc40*/  SHF.L.U32 R10, R7, 0x1f, RZ ;  /* 0x0000001f070a7819 */ /* 0x004fc800000006ff */
[----:B------:R-:W2:Y:S02]  /*1dc50*/  SYNCS.PHASECHK.TRANS64.TRYWAIT P0, [R11+URZ+0x2d8a0], R10 ;  /* 0x02d8a00a0b0075a7 */ /* 0x000ea4000800017f */
[----:B--2---:R-:W-:Y:S05]  /*1dc60*/  @!P0 BRA `(.L_x_11527) ;  /* 0x0000007000ec8947 */ /* 0x004fea0003800000 */
.L_x_11714:
[----:B------:R-:W-:Y:S05]  /*1dc70*/  BSYNC B2 ;  /* 0x0000000000027941 */ /* 0x000fea0003800000 */
.L_x_11526:
[----:B------:R-:W-:Y:S04]  /*1dc80*/  BSSY B2, `(.L_x_11528) ;  /* 0x0000007000027945 */ /* 0x000fe80003800000 */
[----:B------:R-:W-:Y:S05]  /*1dc90*/  @P4 BRA `(.L_x_11529) ;  /* 0x0000000000144947 */ /* 0x000fea0003800000 */
[----:B------:R-:W-:Y:S01]  /*1dca0*/  LOP3.LUT P0, RZ, R23, 0x1, RZ, 0xc0, !PT ;  /* 0x0000000117ff7812 */ /* 0x000fe2000780c0ff */
[----:B-1----:R-:W-:-:S04]  /*1dcb0*/  IMAD.MOV.U32 R3, RZ, RZ, 0x6000 ;  /* 0x00006000ff037424 */ /* 0x002fc800078e00ff */
[----:B------:R3:W-:Y:S08]  /*1dcc0*/  SYNCS.ARRIVE.TRANS64 RZ, [R11+URZ+0x2d890], R3 ;  /* 0x02d890030bff79a7 */ /* 0x0007f0000800003f */
[----:B------:R-:W-:Y:S05]  /*1dcd0*/  @!P0 BRA `(.L_x_11529) ;  /* 0x0000000000048947 */ /* 0x000fea0003800000 */
[----:B------:R-:W-:Y:S01]  /*1dce0*/  BPT.TRAP 0x1 ;  /* 0x000000040000795c */ /* 0x000fe20000300000 */
.L_x_11529:
[----:B------:R-:W-:Y:S05]  /*1dcf0*/  BSYNC B2 ;  /* 0x0000000000027941 */ /* 0x000fea0003800000 */
.L_x_11528:
        /* <DEDUP_REMOVED lines=8> */
[----:B-1-3--:R-:W-:Y:S01]  /*1dd80*/  VIADD R3, R11, 0x2d890 ;  /* 0x0002d8900b037836 */ /* 0x00afe20000000000 */
[----:B------:R-:W-:Y:S01]  /*1dd90*/  UMOV UR6, 0x0 ;  /* 0x0000000000067882 */ /* 0x000fe20000000000 */
[----:B0-----:R-:W-:Y:S01]  /*1dda0*/  VIADD R12, R7, 0x15400 ;  /* 0x00015400070c7836 */ /* 0x001fe20000000000 */
[----:B------:R-:W-:-:S09]  /*1ddb0*/  UMOV UR7, 0x12f00000 ;  /* 0x12f0000000077882 */ /* 0x000fd20000000000 */
.L_x_11530:
        /* <DEDUP_REMOVED lines=16> */
.L_x_11531:
        /* <DEDUP_REMOVED lines=16> */
.L_x_11532:
        /* <DEDUP_REMOVED lines=13> */
.L_x_11715:
[----:B------:R-:W-:Y:S05]  /*1e090*/  BSYNC B2 ;  /* 0x0000000000027941 */ /* 0x000fea0003800000 */
.L_x_11533:
[----:B------:R-:W-:Y:S01]  /*1e0a0*/  BSSY B2, `(.L_x_11535) ;  /* 0x0000009000027945 */ /* 0x000fe20003800000 */
[----:B------:R-:W-:Y:S02]  /*1e0b0*/  IMAD.MOV.U32 R12, RZ, RZ, 0x0 ;  /* 0x00000000ff0c7424 */ /* 0x000fe400078e00ff */
[----:B------:R-:W-:Y:S01]  /*1e0c0*/  IMAD.MOV.U32 R13, RZ, RZ, 0x12f00000 ;  /* 0x12f00000ff0d7424 */ /* 0x000fe200078e00ff */
[----:B------:R-:W-:Y:S06]  /*1e0d0*/  @P4 BRA `(.L_x_11536) ;  /* 0x0000000000144947 */ /* 0x000fec0003800000 */
[----:B------:R-:W-:Y:S01]  /*1e0e0*/  LOP3.LUT P0, RZ, R23, 0x1, RZ, 0xc0, !PT ;  /* 0x0000000117ff7812 */ /* 0x000fe2000780c0ff */
[----:B------:R-:W-:-:S04]  /*1e0f0*/  IMAD.MOV.U32 R3, RZ, RZ, 0x6000 ;  /* 0x00006000ff037424 */ /* 0x000fc800078e00ff */
[----:B------:R1:W-:Y:S08]  /*1e100*/  SYNCS.ARRIVE.TRANS64 RZ, [R11+URZ+0x2d8b0], R3 ;  /* 0x02d8b0030bff79a7 */ /* 0x0003f0000800003f */
[----:B------:R-:W-:Y:S05]  /*1e110*/  @!P0 BRA `(.L_x_11536) ;  /* 0x0000000000048947 */ /* 0x000fea0003800000 */
[----:B------:R-:W-:Y:S01]  /*1e120*/  BPT.TRAP 0x1 ;  /* 0x000000040000795c */ /* 0x000fe20000300000 */
.L_x_11536:
[----:B------:R-:W-:Y:S05]  /*1e130*/  BSYNC B2 ;  /* 0x0000000000027941 */ /* 0x000fea0003800000 */
.L_x_11535:
        /* <DEDUP_REMOVED lines=8> */
.L_x_11537:
        /* <DEDUP_REMOVED lines=15> */
.L_x_11538:
        /* <DEDUP_REMOVED lines=15> */
.L_x_11539:
        /* <DEDUP_REMOVED lines=10> */
.L_x_11525:
[----:B------:R-:W-:Y:S05]  /*1e440*/  BSYNC B1 ;  /* 0x0000000000017941 */ /* 0x000fea0003800000 */
.L_x_11524:
[----:B------:R-:W2:Y:S01]  /*1e450*/  LDL.LU R10, [R1] ;  /* 0x00000000010a7983 */ /* 0x000ea20000300800 */
[----:B------:R-:W-:Y:S01]  /*1e460*/  VIADD R29, R29, 0x1 ;  /* 0x000000011d1d7836 */ /* 0x000fe20000000000 */
[----:B------:R-:W-:Y:S01]  /*1e470*/  PLOP3.LUT P5, PT, PT, PT, PT, 0x8, 0x0 ;  /* 0x000000000000781c */ /* 0x000fe20003fae170 */
[----:B------:R-:W-:-:S03]  /*1e480*/  VIADD R7, R2, 0xfffffffe ;  /* 0xfffffffe02077836 */ /* 0x000fc60000000000 */
[----:B------:R-:W-:-:S04]  /*1e490*/  ISETP.NE.AND P0, PT, R29, 0x2, PT ;  /* 0x000000021d00780c */ /* 0x000fc80003f05270 */
[----:B-1----:R-:W-:Y:S02]  /*1e4a0*/  SEL R3, RZ, 0x1, P0 ;  /* 0x00000001ff037807 */ /* 0x002fe40000000000 */
[----:B------:R-:W-:Y:S02]  /*1e4b0*/  SEL R29, R29, RZ, P0 ;  /* 0x000000ff1d1d7207 */ /* 0x000fe40000000000 */
[----:B------:R-:W-:Y:S02]  /*1e4c0*/  ISETP.GE.AND P0, PT, R7, R5, PT ;  /* 0x000000050700720c */ /* 0x000fe40003f06270 */
[----:B--2---:R-:W-:-:S05]  /*1e4d0*/  LOP3.LUT R10, R10, R3, RZ, 0x3c, !PT ;  /* 0x000000030a0a7212 */ /* 0x004fca00078e3cff */
[----:B------:R1:W-:Y:S06]  /*1e4e0*/  STL [R1], R10 ;  /* 0x0000000a01007387 */ /* 0x0003ec0000100800 */
[----:B------:R-:W-:Y:S05]  /*1e4f0*/  @!P0 BRA `(.L_x_11518) ;  /* 0x00000008004c8947 */ /* 0x000fea0003800000 */
.L_x_11556:
[----:B------:R-:W-:Y:S05]  /*1e500*/  YIELD ;  /* 0x0000000000007946 */ /* 0x000fea0003800000 */
[----:B------:R-:W-:Y:S04]  /*1e510*/  BSSY B1, `(.L_x_11540) ;  /* 0x0000087000017945 */ /* 0x000fe80003800000 */
[----:B--2---:R-:W-:Y:S05]  /*1e520*/  @!P2 BRA `(.L_x_11541) ;  /* 0x000000080014a947 */ /* 0x004fea0003800000 */
        /* <DEDUP_REMOVED lines=9> */
.L_x_11716:
[----:B------:R-:W-:Y:S05]  /*1e5c0*/  BSYNC B2 ;  /* 0x0000000000027941 */ /* 0x000fea0003800000 */
.L_x_11542:
[----:B------:R-:W-:Y:S04]  /*1e5d0*/  BSSY B2, `(.L_x_11544) ;  /* 0x0000007000027945 */ /* 0x000fe80003800000 */
[----:B------:R-:W-:Y:S05]  /*1e5e0*/  @P1 BRA `(.L_x_11545) ;  /* 0x0000000000141947 */ /* 0x000fea0003800000 */
[----:B------:R-:W-:Y:S01]  /*1e5f0*/  LOP3.LUT P0, RZ, R23, 0x1, RZ, 0xc0, !PT ;  /* 0x0000000117ff7812 */ /* 0x000fe2000780c0ff */
[----:B------:R-:W-:-:S04]  /*1e600*/  IMAD.MOV.U32 R2, RZ, RZ, 0x6000 ;  /* 0x00006000ff027424 */ /* 0x000fc800078e00ff */
[----:B------:R3:W-:Y:S08]  /*1e610*/  SYNCS.ARRIVE.TRANS64 RZ, [R6+URZ+0x2d890], R2 ;  /* 0x02d8900206ff79a7 */ /* 0x0007f0000800003f */
[----:B------:R-:W-:Y:S05]  /*1e620*/  @!P0 BRA `(.L_x_11545) ;  /* 0x0000000000048947 */ /* 0x000fea0003800000 */
[----:B------:R-:W-:Y:S01]  /*1e630*/  BPT.TRAP 0x1 ;  /* 0x000000040000795c */ /* 0x000fe20000300000 */
.L_x_11545:
[----:B------:R-:W-:Y:S05]  /*1e640*/  BSYNC B2 ;  /* 0x0000000000027941 */ /* 0x000fea0003800000 */
.L_x_11544:
[----:B------:R-:W-:Y:S01]  /*1e650*/  IMAD.MOV.U32 R13, RZ, RZ, RZ ;  /* 0x000000ffff0d7224 */ /* 0x000fe200078e00ff */
[----:B------:R-:W-:Y:S01]  /*1e660*/  UIADD3 UR4, UP0, UR42, 0x570, URZ ;  /* 0x000005702a047890 */ /* 0x000fe2000ff1e03f */
[----:B-1----:R-:W-:Y:S01]  /*1e670*/  IMAD R10, R29, 0x6000, R22 ;  /* 0x000060001d0a7824 */ /* 0x002fe200078e0216 */
[----:B------:R-:W-:Y:S01]  /*1e680*/  PLOP3.LUT P0, PT, PT, PT, PT, 0x80, 0x0 ;  /* 0x000000000000781c */ /* 0x000fe20003f0f070 */
[----:B------:R-:W-:Y:S01]  /*1e690*/  IMAD R11, R7, 0x80, R0 ;  /* 0x00000080070b7824 */ /* 0x000fe200078e0200 */
[----:B------:R-:W-:Y:S01]  /*1e6a0*/  R2UR UR10, R13 ;  /* 0x000000000d0a72ca */ /* 0x000fe200000e0000 */
[----:B---3--:R-:W-:Y:S01]  /*1e6b0*/  VIADD R2, R6, 0x2d890 ;  /* 0x0002d89006027836 */ /* 0x008fe20000000000 */
[----:B------:R-:W-:Y:S01]  /*1e6c0*/  UIADD3.X UR5, URZ, UR43, URZ, UP0, !UPT ;  /* 0x0000002b3f057290 */ /* 0x000fe200087fe43f */
[----:B0-----:R-:W-:Y:S01]  /*1e6d0*/  VIADD R12, R10, 0x15400 ;  /* 0x000154000a0c7836 */ /* 0x001fe20000000000 */
[----:B------:R-:W-:Y:S01]  /*1e6e0*/  UMOV UR6, 0x0 ;  /* 0x0000000000067882 */ /* 0x000fe20000000000 */
[----:B------:R-:W-:-:S10]  /*1e6f0*/  UMOV UR7, 0x12f00000 ;  /* 0x12f0000000077882 */ /* 0x000fd40000000000 */
.L_x_11546:
        /* <DEDUP_REMOVED lines=16> */
.L_x_11547:
        /* <DEDUP_REMOVED lines=16> */
.L_x_11548:
        /* <DEDUP_REMOVED lines=13> */
.L_x_11717:
[----:B------:R-:W-:Y:S05]  /*1e9d0*/  BSYNC B2 ;  /* 0x0000000000027941 */ /* 0x000fea0003800000 */
.L_x_11549:
[----:B------:R-:W-:Y:S01]  /*1e9e0*/  BSSY B2, `(.L_x_11551) ;  /* 0x0000009000027945 */ /* 0x000fe20003800000 */
[----:B------:R-:W-:Y:S02]  /*1e9f0*/  IMAD.MOV.U32 R2, RZ, RZ, 0x0 ;  /* 0x00000000ff027424 */ /* 0x000fe400078e00ff */
[----:B0-2---:R-:W-:Y:S01]  /*1ea00*/  IMAD.MOV.U32 R3, RZ, RZ, 0x12f00000 ;  /* 0x12f00000ff037424 */ /* 0x005fe200078e00ff */
[----:B------:R-:W-:Y:S06]  /*1ea10*/  @P1 BRA `(.L_x_11552) ;  /* 0x0000000000141947 */ /* 0x000fec0003800000 */
[----:B------:R-:W-:Y:S01]  /*1ea20*/  LOP3.LUT P0, RZ, R23, 0x1, RZ, 0xc0, !PT ;  /* 0x0000000117ff7812 */ /* 0x000fe2000780c0ff */
[----:B------:R-:W-:-:S04]  /*1ea30*/  IMAD.MOV.U32 R12, RZ, RZ, 0x6000 ;  /* 0x00006000ff0c7424 */ /* 0x000fc800078e00ff */
[----:B------:R0:W-:Y:S08]  /*1ea40*/  SYNCS.ARRIVE.TRANS64 RZ, [R6+URZ+0x2d8b0], R12 ;  /* 0x02d8b00c06ff79a7 */ /* 0x0001f0000800003f */
[----:B------:R-:W-:Y:S05]  /*1ea50*/  @!P0 BRA `(.L_x_11552) ;  /* 0x0000000000048947 */ /* 0x000fea0003800000 */
[----:B------:R-:W-:Y:S01]  /*1ea60*/  BPT.TRAP 0x1 ;  /* 0x000000040000795c */ /* 0x000fe20000300000 */
.L_x_11552:
[----:B------:R-:W-:Y:S05]  /*1ea70*/  BSYNC B2 ;  /* 0x0000000000027941 */ /* 0x000fea0003800000 */
.L_x_11551:
        /* <DEDUP_REMOVED lines=8> */
.L_x_11553:
        /* <DEDUP_REMOVED lines=15> */
.L_x_11554:
        /* <DEDUP_REMOVED lines=15> */
.L_x_11555:
        /* <DEDUP_REMOVED lines=10> */
.L_x_11541:
[----:B------:R-:W-:Y:S05]  /*1ed80*/  BSYNC B1 ;  /* 0x0000000000017941 */ /* 0x000fea0003800000 */
.L_x_11540:
[----:B------:R-:W2:Y:S01]  /*1ed90*/  LDL.LU R3, [R1] ;  /* 0x0000000001037983 */ /* 0x000ea20000300800 */
[----:B------:R-:W-:-:S05]  /*1eda0*/  VIADD R29, R29, 0x1 ;  /* 0x000000011d1d7836 */ /* 0x000fca0000000000 */
[----:B------:R-:W-:-:S04]  /*1edb0*/  ISETP.NE.AND P0, PT, R29, 0x2, PT ;  /* 0x000000021d00780c */ /* 0x000fc80003f05270 */
[----:B------:R-:W-:Y:S02]  /*1edc0*/  SEL R2, RZ, 0x1, P0 ;  /* 0x00000001ff027807 */ /* 0x000fe40000000000 */
[----:B------:R-:W-:Y:S02]  /*1edd0*/  SEL R29, R29, RZ, P0 ;  /* 0x000000ff1d1d7207 */ /* 0x000fe40000000000 */
[C---:B------:R-:W-:Y:S01]  /*1ede0*/  ISETP.GT.AND P0, PT, R7.reuse, R5, PT ;  /* 0x000000050700720c */ /* 0x040fe20003f04270 */
[----:B------:R-:W-:Y:S01]  /*1edf0*/  VIADD R7, R7, 0xffffffff ;  /* 0xffffffff07077836 */ /* 0x000fe20000000000 */
[----:B--2---:R-:W-:-:S05]  /*1ee00*/  LOP3.LUT R3, R3, R2, RZ, 0x3c, !PT ;  /* 0x0000000203037212 */ /* 0x004fca00078e3cff */
[----:B------:R2:W-:Y:S06]  /*1ee10*/  STL [R1], R3 ;  /* 0x0000000301007387 */ /* 0x0005ec0000100800 */
[----:B------:R-:W-:Y:S05]  /*1ee20*/  @P0 BRA `(.L_x_11556) ;  /* 0xfffffff400b40947 */ /* 0x000fea000383ffff */
.L_x_11518:
[----:B------:R-:W-:Y:S05]  /*1ee30*/  BSYNC B0 ;  /* 0x0000000000007941 */ /* 0x000fea0003800000 */
.L_x_11517:
[----:B------:R-:W3:Y:S01]  /*1ee40*/  LDL R6, [R1+0x14] ;  /* 0x0000140001067983 */ /* 0x000ee20000100800 */
[----:B------:R-:W4:Y:S01]  /*1ee50*/  LDC R0, c[0x0][0x448] ;  /* 0x00011200ff007b82 */ /* 0x000f220000000800 */
[----:B------:R-:W-:Y:S07]  /*1ee60*/  @!P5 WARPSYNC.ALL ;  /* 0x000000000000d948 */ /* 0x000fee0003800000 */
[----:B------:R-:W-:Y:S01]  /*1ee70*/  @!P5 BAR.SYNC.DEFER_BLOCKING 0xc, 0x200 ;  /* 0x030800000000db1d */ /* 0x000fe20000010000 */
[----:B----4-:R-:W-:-:S13]  /*1ee80*/  ISETP.NE.AND P0, PT, R0, 0x1, PT ;  /* 0x000000010000780c */ /* 0x010fda0003f05270 */
[----:B------:R-:W4:Y:S08]  /*1ee90*/  @P0 LDC R5, c[0x0][0x44c] ;  /* 0x00011300ff050b82 */ /* 0x000f300000000800 */
[----:B--2---:R-:W2:Y:S01]  /*1eea0*/  @P0 LDC R3, c[0x0][0x450] ;  /* 0x00011400ff030b82 */ /* 0x004ea20000000800 */
[----:B---3--:R-:W-:-:S04]  /*1eeb0*/  VIADD R2, R6, 0xbf ;  /* 0x000000bf06027836 */ /* 0x008fc80000000000 */
[----:B----4-:R-:W-:-:S05]  /*1eec0*/  @P0 IMAD.HI.U32 R0, R2, R5, RZ ;  /* 0x0000000502000227 */ /* 0x010fca00078e00ff */
[----:B--2---:R-:W-:-:S05]  /*1eed0*/  @P0 SHF.R.U32.HI R2, RZ, R3, R0 ;  /* 0x00000003ff020219 */ /* 0x004fca0000011600 */
[----:B------:R-:W-:Y:S02]  /*1eee0*/  IMAD.IADD R8, R8, 0x1, R2 ;  /* 0x0000000108087824 */ /* 0x000fe400078e0202 */
[----:B------:R-:W2:Y:S02]  /*1eef0*/  LDC.64 R2, c[0x0][0x9e0] ;  /* 0x00027800ff027b82 */ /* 0x000ea40000000a00 */
[----:B--2---:R-:W-:Y:S01]  /*1ef00*/  ISETP.GE.AND P1, PT, R3, 0x1, PT ;  /* 0x000000010300780c */ /* 0x004fe20003f26270 */
[----:B------:R-:W-:-:S12]  /*1ef10*/  IMAD.IADD R2, R8, 0x1, R2 ;  /* 0x0000000108027824 */ /* 0x000fd800078e0202 */
[----:B------:R-:W-:Y:S05]  /*1ef20*/  @!P1 BRA `(.L_x_11557) ;  /* 0x0000000000489947 */ /* 0x000fea0003800000 */
        /* <DEDUP_REMOVED lines=11> */
.L_x_11559:
[----:B------:R-:W-:-:S13]  /*1efe0*/  ISETP.NE.AND P2, PT, R3, 0x1, PT ;  /* 0x000000010300780c */ /* 0x000fda0003f45270 */
[----:B------:R-:W2:Y:S02]  /*1eff0*/  @P2 LDC.64 R4, c[0x0][0x9e8] ;  /* 0x00027a00ff042b82 */ /* 0x000ea40000000a00 */
[----:B--2---:R-:W-:-:S05]  /*1f000*/  @P2 IMAD.HI.U32 R4, R0, R4, RZ ;  /* 0x0000000400042227 */ /* 0x004fca00078e00ff */
[----:B------:R-:W-:-:S07]  /*1f010*/  @P2 SHF.R.U32.HI R0, RZ, R5, R4 ;  /* 0x00000005ff002219 */ /* 0x000fce0000011604 */
.L_x_11560:
[----:B------:R-:W-:Y:S05]  /*1f020*/  BSYNC B0 ;  /* 0x0000000000007941 */ /* 0x000fea0003800000 */
.L_x_11558:
[----:B------:R-:W-:-:S05]  /*1f030*/  IMAD R5, R0, R3, R3 ;  /* 0x0000000300057224 */ /* 0x000fca00078e0203 */
[----:B------:R-:W-:-:S07]  /*1f040*/  VIMNMX R2, R2, R5, PT ;  /* 0x0000000502027248 */ /* 0x000fce0003fe0100 */
.L_x_11557:
[----:B------:R-:W-:Y:S01]  /*1f050*/  VIADD R2, R2, 0x7f ;  /* 0x0000007f02027836 */ /* 0x000fe20000000000 */
[----:B------:R-:W-:-:S04]  /*1f060*/  ULDC UR4, c[0x0][0x9dc] ;  /* 0x0002770000047ab9 */ /* 0x000fc80000000800 */
[----:B------:R-:W-:-:S04]  /*1f070*/  SHF.R.S32.HI R5, RZ, 0x1f, R2 ;  /* 0x0000001fff057819 */ /* 0x000fc80000011402 */
[----:B------:R-:W-:Y:S02]  /*1f080*/  LEA.HI R5, R5, R2, RZ, 0x7 ;  /* 0x0000000205057211 */ /* 0x000fe400078f38ff */
[----:B------:R-:W2:Y:S02]  /*1f090*/  @P0 LDC R2, c[0x0][0x44c] ;  /* 0x00011300ff020b82 */ /* 0x000ea40000000800 */
[----:B------:R-:W-:-:S04]  /*1f0a0*/  SHF.R.S32.HI R0, RZ, 0x7, R5 ;  /* 0x00000007ff007819 */ /* 0x000fc80000011405 */
[----:B------:R-:W-:Y:S02]  /*1f0b0*/  VIMNMX R25, R17, R0, PT ;  /* 0x0000000011197248 */ /* 0x000fe40003fe0100 */
[----:B------:R-:W3:Y:S03]  /*1f0c0*/  @P0 LDC R0, c[0x0][0x450] ;  /* 0x00011400ff000b82 */ /* 0x000ee60000000800 */
[----:B------:R4:W-:Y:S01]  /*1f0d0*/  STL [R1+0x18], R25 ;  /* 0x0000181901007387 */ /* 0x0009e20000100800 */
[----:B--2---:R-:W-:-:S04]  /*1f0e0*/  @P0 IMAD.HI.U32 R5, R6, R2, RZ ;  /* 0x0000000206050227 */ /* 0x004fc800078e00ff */
[----:B------:R-:W-:Y:S01]  /*1f0f0*/  IMAD.MOV.U32 R2, RZ, RZ, R6 ;  /* 0x000000ffff027224 */ /* 0x000fe200078e0006 */
[----:B---3--:R-:W-:-:S05]  /*1f100*/  @P0 SHF.R.U32.HI R2, RZ, R0, R5 ;  /* 0x00000000ff020219 */ /* 0x008fca0000011605 */
[----:B------:R-:W-:-:S04]  /*1f110*/  IMAD.IADD R2, R9, 0x1, R2 ;  /* 0x0000000109027824 */ /* 0x000fc800078e0202 */
[----:B------:R-:W-:Y:S01]  /*1f120*/  VIADD R0, R2, -UR4 ;  /* 0x8000000402007c36 */ /* 0x000fe20008000000 */
[----:B----4-:R-:W-:Y:S06]  /*1f130*/  @!P1 BRA `(.L_x_11561) ;  /* 0x0000000000449947 */ /* 0x010fec0003800000 */
[----:B------:R-:W-:Y:S01]  /*1f140*/  ISETP.GT.AND P0, PT, R2, -0x1, PT ;  /* 0xffffffff0200780c */ /* 0x000fe20003f04270 */
[----:B------:R-:W-:-:S12]  /*1f150*/  BSSY B0, `(.L_x_11562) ;  /* 0x000000d000007945 */ /* 0x000fd80003800000 */
        /* <DEDUP_REMOVED lines=8> */
.L_x_11563:
[----:B------:R-:W-:-:S13]  /*1f1e0*/  ISETP.NE.AND P0, PT, R3, 0x1, PT ;  /* 0x000000010300780c */ /* 0x000fda0003f05270 */
[----:B------:R-:W2:Y:S02]  /*1f1f0*/  @P0 LDC.64 R4, c[0x0][0x9e8] ;  /* 0x00027a00ff040b82 */ /* 0x000ea40000000a00 */
[----:B--2---:R-:W-:-:S05]  /*1f200*/  @P0 IMAD.HI.U32 R4, R2, R4, RZ ;  /* 0x0000000402040227 */ /* 0x004fca00078e00ff */
[----:B------:R-:W-:-:S07]  /*1f210*/  @P0 SHF.R.U32.HI R2, RZ, R5, R4 ;  /* 0x00000005ff020219 */ /* 0x000fce0000011604 */
.L_x_11564:
[----:B------:R-:W-:Y:S05]  /*1f220*/  BSYNC B0 ;  /* 0x0000000000007941 */ /* 0x000fea0003800000 */
.L_x_11562:
[----:B------:R-:W-:-:S05]  /*1f230*/  IMAD R3, R2, R3, RZ ;  /* 0x0000000302037224 */ /* 0x000fca00078e02ff */
[----:B------:R-:W-:-:S07]  /*1f240*/  VIMNMX R0, R0, R3, !PT ;  /* 0x0000000300007248 */ /* 0x000fce0007fe0100 */
.L_x_11561:
[----:B------:R-:W-:Y:S01]  /*1f250*/  SHF.R.S32.HI R3, RZ, 0x1f, R0 ;  /* 0x0000001fff037819 */ /* 0x000fe20000011400 */
[----:B------:R-:W-:Y:S03]  /*1f260*/  BSSY B7, `(.L_x_11565) ;  /* 0x000041a000077945 */ /* 0x000fe60003800000 */
[----:B------:R-:W-:-:S04]  /*1f270*/  LEA.HI R3, R3, R0, RZ, 0x7 ;  /* 0x0000000003037211 */ /* 0x000fc800078f38ff */
[----:B------:R-:W-:-:S04]  /*1f280*/  SHF.R.S32.HI R3, RZ, 0x7, R3 ;  /* 0x00000007ff037819 */ /* 0x000fc80000011403 */
[----:B------:R-:W-:-:S04]  /*1f290*/  VIMNMX R2, RZ, R3, !PT ;  /* 0x00000003ff027248 */ /* 0x000fc80007fe0100 */
[----:B------:R-:W-:Y:S01]  /*1f2a0*/  ISETP.GT.AND P0, PT, R25, R2, PT ;  /* 0x000000021900720c */ /* 0x000fe20003f04270 */
        /* <DEDUP_REMOVED lines=19> */
.L_x_11566:
        /* <DEDUP_REMOVED lines=13> */
[----:B-1----:R-:W-:Y:S02]  /*1f4b0*/  IMAD.U32 R10, RZ, RZ, UR4 ;  /* 0x00000004ff0a7e24 */ /* 0x002fe4000f8e00ff */
[----:B------:R-:W-:Y:S02]  /*1f4c0*/  IMAD.U32 R11, RZ, RZ, UR5 ;  /* 0x00000005ff0b7e24 */ /* 0x000fe4000f8e00ff */
[----:B------:R-:W-:Y:S02]  /*1f4d0*/  IMAD.MOV.U32 R8, RZ, RZ, 0x70 ;  /* 0x00000070ff087424 */ /* 0x000fe400078e00ff */
[----:B0-----:R-:W-:Y:S02]  /*1f4e0*/  IMAD.MOV.U32 R12, RZ, RZ, 0x1 ;  /* 0x00000001ff0c7424 */ /* 0x001fe400078e00ff */
[----:B------:R-:W-:-:S07]  /*1f4f0*/  IMAD.MOV.U32 R13, RZ, RZ, RZ ;  /* 0x000000ffff0d7224 */ /* 0x000fce00078e00ff */
[----:B------:R-:W-:-:S07]  /*1f500*/  LEPC R20, `(.L_x_11569) ;  /* 0x000000001014794e */ /* 0x000fce0000000000 */
[----:B--2---:R-:W-:Y:S05]  /*1f510*/  CALL.ABS.NOINC R2 ;  /* 0x0000000002007343 */ /* 0x004fea0003c00000 */
.L_x_11569:
[----:B------:R-:W-:Y:S05]  /*1f520*/  BSYNC B6 ;  /* 0x0000000000067941 */ /* 0x000fea0003800000 */
.L_x_11568:
        /* <DEDUP_REMOVED lines=13> */
[----:B-1----:R-:W-:Y:S02]  /*1f600*/  IMAD.U32 R10, RZ, RZ, UR4 ;  /* 0x00000004ff0a7e24 */ /* 0x002fe4000f8e00ff */
[----:B------:R-:W-:Y:S02]  /*1f610*/  IMAD.U32 R11, RZ, RZ, UR5 ;  /* 0x00000005ff0b7e24 */ /* 0x000fe4000f8e00ff */
[----:B------:R-:W-:Y:S02]  /*1f620*/  IMAD.MOV.U32 R8, RZ, RZ, 0x70 ;  /* 0x00000070ff087424 */ /* 0x000fe400078e00ff */
[----:B0-----:R-:W-:Y:S02]  /*1f630*/  IMAD.MOV.U32 R12, RZ, RZ, 0x1 ;  /* 0x00000001ff0c7424 */ /* 0x001fe400078e00ff */
[----:B--2---:R-:W-:-:S07]  /*1f640*/  IMAD.MOV.U32 R13, RZ, RZ, RZ ;  /* 0x000000ffff0d7224 */ /* 0x004fce00078e00ff */
[----:B------:R-:W-:-:S07]  /*1f650*/  LEPC R20, `(.L_x_11572) ;  /* 0x000000001014794e */ /* 0x000fce0000000000 */
[----:B---3--:R-:W-:Y:S05]  /*1f660*/  CALL.ABS.NOINC R2 ;  /* 0x0000000002007343 */ /* 0x008fea0003c00000 */
.L_x_11572:
        /* <DEDUP_REMOVED lines=15> */
.L_x_11571:
[----:B------:R-:W-:Y:S05]  /*1f760*/  BSYNC B6 ;  /* 0x0000000000067941 */ /* 0x000fea0003800000 */
.L_x_11570:
        /* <DEDUP_REMOVED lines=8> */
[----:B------:R-:W-:Y:S01]  /*1f7f0*/  VIADD R25, R25, 0xffffffff ;  /* 0xffffffff19197836 */ /* 0x000fe20000000000 */
[----:B--2---:R-:W2:Y:S02]  /*1f800*/  LDC.64 R2, c[0x0][0x418] ;  /* 0x00010600ff027b82 */ /* 0x004ea40000000a00 */
[----:B--2---:R-:W-:Y:S01]  /*1f810*/  LOP3.LUT P0, RZ, R2, UR4, RZ, 0xfc, !PT ;  /* 0x0000000402ff7c12 */ /* 0x004fe2000f80fcff */
[----:B------:R-:W-:-:S03]  /*1f820*/  UMOV UR4, 0xffffffff ;  /* 0xffffffff00047882 */ /* 0x000fc60000000000 */
[----:B------:R-:W-:Y:S02]  /*1f830*/  LOP3.LUT P0, RZ, R3, UR5, RZ, 0xfc, P0 ;  /* 0x0000000503ff7c12 */ /* 0x000fe4000800fcff */
[----:B---3--:R-:W-:Y:S02]  /*1f840*/  SHF.R.S32.HI R7, RZ, 0x1f, R26 ;  /* 0x0000001fff077819 */ /* 0x008fe4000001141a */
[----:B------:R-:W-:-:S03]  /*1f850*/  SEL R17, R26, RZ, !P0 ;  /* 0x000000ff1a117207 */ /* 0x000fc60004000000 */
[----:B------:R2:W-:Y:S01]  /*1f860*/  STL [R1+0x4], R7 ;  /* 0x0000040701007387 */ /* 0x0005e20000100800 */
[----:B------:R-:W-:Y:S05]  /*1f870*/  BRA.DIV UR4, `(.L_x_11573) ;  /* 0x0000005a04387947 */ /* 0x000fea000b800000 */
[----:B------:R-:W3:Y:S02]  /*1f880*/  S2R R0, SR_TID.X ;  /* 0x0000000000007919 */ /* 0x000ee40000002100 */
[----:B---3--:R-:W-:-:S04]  /*1f890*/  SHF.R.U32.HI R0, RZ, 0x5, R0 ;  /* 0x00000005ff007819 */ /* 0x008fc80000011600 */
[----:B------:R-:W-:-:S05]  /*1f8a0*/  LOP3.LUT R0, R0, 0x3, RZ, 0xc0, !PT ;  /* 0x0000000300007812 */ /* 0x000fca00078ec0ff */
[----:B------:R3:W4:Y:S02]  /*1f8b0*/  SHFL.IDX PT, R14, R0, RZ, 0x1f ;  /* 0x00001fff000e7589 */ /* 0x00072400000e0000 */
.L_x_11720:
[----:B----4-:R-:W-:Y:S02]  /*1f8c0*/  ISETP.NE.AND P0, PT, R14, RZ, PT ;  /* 0x000000ff0e00720c */ /* 0x010fe40003f05270 */
[----:B------:R-:W-:Y:S02]  /*1f8d0*/  PLOP3.LUT P1, PT, PT, PT, PT, 0x8, 0x0 ;  /* 0x000000000000781c */ /* 0x000fe40003f2e170 */
[----:B------:R-:W-:-:S11]  /*1f8e0*/  LOP3.LUT R23, R23, 0xfffffffb, RZ, 0xc0, !PT ;  /* 0xfffffffb17177812 */ /* 0x000fd600078ec0ff */
[----:B------:R-:W-:Y:S01]  /*1f8f0*/  @P1 LOP3.LUT R23, R23, 0x4, RZ, 0xfc, !PT ;  /* 0x0000000417171812 */ /* 0x000fe200078efcff */
[----:B------:R-:W-:Y:S06]  /*1f900*/  @P0 BRA `(.L_x_11574) ;  /* 0x0000000400100947 */ /* 0x000fec0003800000 */
[----:B------:R-:W-:-:S03]  /*1f910*/  UMOV UR4, 0xffffffff ;  /* 0xffffffff00047882 */ /* 0x000fc60000000000 */
[----:B------:R-:W-:Y:S05]  /*1f920*/  BRA.DIV UR4, `(.L_x_11575) ;  /* 0x0000005a04407947 */ /* 0x000fea000b800000 */
[----:B------:R-:W-:-:S13]  /*1f930*/  ELECT P6, URZ, PT ;  /* 0x00000000003f782f */ /* 0x000fda00038c0000 */
.L_x_11723:
[----:B------:R-:W-:Y:S05]  /*1f940*/  @!P6 BRA `(.L_x_11574) ;  /* 0x000000040000e947 */ /* 0x000fea0003800000 */
[----:B------:R-:W-:-:S04]  /*1f950*/  ISETP.NE.U32.AND P0, PT, R2, RZ, PT ;  /* 0x000000ff0200720c */ /* 0x000fc80003f05070 */
[----:B------:R-:W-:-:S13]  /*1f960*/  ISETP.NE.AND.EX P0, PT, R3, RZ, PT, P0 ;  /* 0x000000ff0300720c */ /* 0x000fda0003f05300 */
[----:B------:R-:W-:Y:S05]  /*1f970*/  @!P0 BRA `(.L_x_11576) ;  /* 0x0000000000448947 */ /* 0x000fea0003800000 */
[----:B------:R-:W4:Y:S01]  /*1f980*/  LDC R6, c[0x0][0x43c] ;  /* 0x00010f00ff067b82 */ /* 0x000f220000000800 */
[----:B------:R-:W-:Y:S01]  /*1f990*/  ULDC.64 UR4, c[0x0][0x428] ;  /* 0x00010a0000047ab9 */ /* 0x000fe20000000a00 */
[----:B----4-:R-:W-:-:S13]  /*1f9a0*/  ISETP.NE.AND P0, PT, R6, 0x1, PT ;  /* 0x000000010600780c */ /* 0x010fda0003f05270 */
[----:B------:R-:W3:Y:S02]  /*1f9b0*/  @P0 LDC.64 R4, c[0x0][0x440] ;  /* 0x00011000ff040b82 */ /* 0x000ee40000000a00 */
[----:B---3--:R-:W-:-:S04]  /*1f9c0*/  @P0 IMAD.HI.U32 R0, R25, R4, RZ ;  /* 0x0000000419000227 */ /* 0x008fc800078e00ff */
        /* <DEDUP_REMOVED lines=12> */
.L_x_11576:
[----:B---3--:R-:W-:Y:S01]  /*1fa90*/  IMAD R0, R24, 0x8, R22 ;  /* 0x0000000818007824 */ /* 0x008fe200078e0216 */
[----:B----4-:R-:W-:-:S04]  /*1faa0*/  SHF.L.U32 R2, R27, 0x1f, RZ ;  /* 0x0000001f1b027819 */ /* 0x010fc800000006ff */
[----:B------:R-:W3:Y:S02]  /*1fab0*/  SYNCS.PHASECHK.TRANS64.TRYWAIT P0, [R0+URZ+0x2d840], R2 ;  /* 0x02d84002000075a7 */ /* 0x000ee4000800017f */
[----:B---3--:R-:W-:Y:S05]  /*1fac0*/  @!P0 BRA `(.L_x_11577) ;  /* 0x0000005400f88947 */ /* 0x008fea0003800000 */
.L_x_11724:
[----:B------:R-:W4:Y:S02]  /*1fad0*/  S2R R3, SR_TID.X ;  /* 0x0000000000037919 */ /* 0x000f240000002100 */
[----:B----4-:R-:W-:-:S04]  /*1fae0*/  LOP3.LUT R3, R3, 0x7f, RZ, 0xc0, !PT ;  /* 0x0000007f03037812 */ /* 0x010fc800078ec0ff */
[----:B------:R-:W-:-:S13]  /*1faf0*/  ISETP.NE.AND P0, PT, R3, RZ, PT ;  /* 0x000000ff0300720c */ /* 0x000fda0003f05270 */
[----:B------:R-:W-:Y:S05]  /*1fb00*/  @P0 BRA `(.L_x_11578) ;  /* 0x0000000000140947 */ /* 0x000fea0003800000 */
[----:B------:R-:W-:Y:S01]  /*1fb10*/  LOP3.LUT P1, RZ, R23, 0x1, RZ, 0xc0, !PT ;  /* 0x0000000117ff7812 */ /* 0x000fe2000782c0ff */
[----:B---3--:R-:W-:-:S04]  /*1fb20*/  IMAD.MOV.U32 R2, RZ, RZ, 0x6000 ;  /* 0x00006000ff027424 */ /* 0x008fc800078e00ff */
[----:B------:R4:W-:Y:S08]  /*1fb30*/  SYNCS.ARRIVE.TRANS64 RZ, [R0+URZ+0x2d830], R2 ;  /* 0x02d8300200ff79a7 */ /* 0x0009f0000800003f */
[----:B------:R-:W-:Y:S05]  /*1fb40*/  @!P1 BRA `(.L_x_11578) ;  /* 0x0000000000049947 */ /* 0x000fea0003800000 */
[----:B------:R-:W-:Y:S01]  /*1fb50*/  BPT.TRAP 0x1 ;  /* 0x000000040000795c */ /* 0x000fe20000300000 */
.L_x_11578:
[----:B------:R-:W-:Y:S01]  /*1fb60*/  R2UR UR9, R0 ;  /* 0x00000000000972ca */ /* 0x000fe200000e0000 */
[----:B---34-:R-:W-:Y:S01]  /*1fb70*/  IMAD R0, R24, 0x6000, R22 ;  /* 0x0000600018007824 */ /* 0x018fe200078e0216 */
        /* <DEDUP_REMOVED lines=13> */
[----:B------:R-:W-:Y:S02]  /*1fc50*/  ULEA UR11, UR11, UR5, 0x7 ;  /* 0x000000050b0b7291 */ /* 0x000fe4000f8e383f */
[----:B------:R-:W-:Y:S02]  /*1fc60*/  UIADD3 UR14, UR8, 0x15400, URZ ;  /* 0x00015400080e7890 */ /* 0x000fe4000fffe03f */
[----:B------:R-:W-:Y:S02]  /*1fc70*/  UIADD3.X UR5, URZ, UR43, URZ, UP0, !UPT ;  /* 0x0000002b3f057290 */ /* 0x000fe400087fe43f */
[----:B------:R-:W-:Y:S02]  /*1fc80*/  UIADD3 UR15, UR8, 0x17400, URZ ;  /* 0x00017400080f7890 */ /* 0x000fe4000fffe03f */
[----:B------:R-:W-:Y:S01]  /*1fc90*/  UIADD3 UR16, UR8, 0x19400, URZ ;  /* 0x0001940008107890 */ /* 0x000fe2000fffe03f */
[----:B------:R-:W-:Y:S02]  /*1fca0*/  @P0 LOP3.LUT R23, R23, 0x4, RZ, 0xfc, !PT ;  /* 0x0000000417170812 */ /* 0x000fe400078efcff */
[----:B------:R-:W-:Y:S01]  /*1fcb0*/  UMOV UR8, UR14 ;  /* 0x0000000e00087c82 */ /* 0x000fe20008000000 */
[----:B------:R-:W-:Y:S01]  /*1fcc0*/  UMOV UR14, 0x40 ;  /* 0x00000040000e7882 */ /* 0x000fe20000000000 */
[----:B------:R3:W-:Y:S02]  /*1fcd0*/  UTMALDG.4D [UR8], [UR4], desc[UR6] ;  /* 0x00000608040075b4 */ /* 0x0007e40008019000 */
[----:B---3--:R-:W-:Y:S01]  /*1fce0*/  UMOV UR8, UR15 ;  /* 0x0000000f00087c82 */ /* 0x008fe20008000000 */
[----:B------:R-:W-:-:S02]  /*1fcf0*/  UMOV UR10, UR17 ;  /* 0x00000011000a7c82 */ /* 0x000fc40008000000 */
[----:B------:R3:W-:Y:S02]  /*1fd00*/  UTMALDG.4D [UR8], [UR4], desc[UR6] ;  /* 0x00000608040075b4 */ /* 0x0007e40008019000 */
[----:B---3--:R-:W-:Y:S01]  /*1fd10*/  UMOV UR8, UR16 ;  /* 0x0000001000087c82 */ /* 0x008fe20008000000 */
[----:B------:R-:W-:Y:S02]  /*1fd20*/  UMOV UR10, UR14 ;  /* 0x0000000e000a7c82 */ /* 0x000fe40008000000 */
[----:B------:R4:W-:Y:S02]  /*1fd30*/  UTMALDG.4D [UR8], [UR4], desc[UR6] ;  /* 0x00000608040075b4 */ /* 0x0009e40008019000 */
[----:B----4-:R-:W-:Y:S01]  /*1fd40*/  NOP ;  /* 0x0000000000007918 */ /* 0x010fe20000000000 */
.L_x_11574:
[----:B------:R-:W4:Y:S01]  /*1fd50*/  LDL.LU R3, [R1+0x20] ;  /* 0x0000200001037983 */ /* 0x000f220000300800 */
[----:B------:R-:W-:Y:S05]  /*1fd60*/  WARPSYNC.ALL ;  /* 0x0000000000007948 */ /* 0x000fea0003800000 */
[----:B------:R-:W-:Y:S01]  /*1fd70*/  ULDC.64 UR4, c[0x0][0x298] ;  /* 0x0000a60000047ab9 */ /* 0x000fe20000000a00 */
[----:B---3--:R-:W-:Y:S01]  /*1fd80*/  VIADD R0, R22, 0xc400 ;  /* 0x0000c40016007836 */ /* 0x008fe20000000000 */
[----:B------:R-:W-:Y:S01]  /*1fd90*/  ULDC.64 UR6, c[0x0][0xa00] ;  /* 0x0002800000067ab9 */ /* 0x000fe20000000a00 */
[----:B------:R-:W-:Y:S01]  /*1fda0*/  BSSY B6, `(.L_x_11579) ;  /* 0x0000024000067945 */ /* 0x000fe20003800000 */
[----:B------:R-:W-:Y:S01]  /*1fdb0*/  BAR.SYNC.DEFER_BLOCKING 0x8, 0x200 ;  /* 0x0208000000007b1d */ /* 0x000fe20000010000 */
[----:B------:R-:W-:-:S02]  /*1fdc0*/  ISETP.NE.U32.AND P0, PT, RZ, UR6, PT ;  /* 0x00000006ff007c0c */ /* 0x000fc4000bf05070 */
[----:B------:R-:W-:Y:S02]  /*1fdd0*/  LOP3.LUT P1, RZ, R0, 0x1bf, RZ, 0xc0, !PT ;  /* 0x000001bf00ff7812 */ /* 0x000fe4000782c0ff */
[----:B------:R-:W-:Y:S02]  /*1fde0*/  ISETP.NE.AND.EX P0, PT, RZ, UR7, PT, P0 ;  /* 0x00000007ff007c0c */ /* 0x000fe4000bf05300 */
[----:B----4-:R-:W-:Y:S01]  /*1fdf0*/  SHF.R.S32.HI R2, RZ, 0x1f, R3 ;  /* 0x0000001fff027819 */ /* 0x010fe20000011403 */
[----:B------:R-:W-:-:S04]  /*1fe00*/  IMAD.WIDE.U32 R4, R3, UR4, RZ ;  /* 0x0000000403047c25 */ /* 0x000fc8000f8e00ff */
[----:B------:R-:W-:Y:S01]  /*1fe10*/  IMAD R2, R2, UR4, RZ ;  /* 0x0000000402027c24 */ /* 0x000fe2000f8e02ff */
[----:B------:R-:W-:Y:S03]  /*1fe20*/  STL.64 [R1+0x28], R4 ;  /* 0x0000280401007387 */ /* 0x000fe60000100a00 */
[----:B------:R-:W-:Y:S01]  /*1fe30*/  IMAD R0, R3, UR5, R2 ;  /* 0x0000000503007c24 */ /* 0x000fe2000f8e0202 */
[----:B------:R-:W-:-:S03]  /*1fe40*/  SHF.R.S32.HI R2, RZ, 0x1f, R19 ;  /* 0x0000001fff027819 */ /* 0x000fc60000011413 */
[----:B------:R-:W-:Y:S01]  /*1fe50*/  IMAD.IADD R0, R5, 0x1, R0 ;  /* 0x0000000105007824 */ /* 0x000fe200078e0200 */
[----:B------:R-:W-:Y:S02]  /*1fe60*/  SEL R3, R2, RZ, !P0 ;  /* 0x000000ff02037207 */ /* 0x000fe40004000000 */
[----:B------:R-:W-:Y:S02]  /*1fe70*/  SHF.R.S32.HI R2, RZ, 0x1f, R18 ;  /* 0x0000001fff027819 */ /* 0x000fe40000011412 */
[----:B------:R3:W-:Y:S04]  /*1fe80*/  STL [R1+0x30], R0 ;  /* 0x0000300001007387 */ /* 0x0007e80000100800 */
[----:B------:R4:W-:Y:S01]  /*1fe90*/  STL [R1+0x38], R3 ;  /* 0x0000380301007387 */ /* 0x0009e20000100800 */
[----:B---3--:R-:W-:-:S05]  /*1fea0*/  SEL R0, R19, RZ, !P0 ;  /* 0x000000ff13007207 */ /* 0x008fca0004000000 */
[----:B------:R4:W-:Y:S04]  /*1feb0*/  STL [R1+0x20], R0 ;  /* 0x0000200001007387 */ /* 0x0009e80000100800 */
[----:B------:R4:W-:Y:S01]  /*1fec0*/  STL [R1+0x34], R2 ;  /* 0x0000340201007387 */ /* 0x0009e20000100800 */
[----:B------:R-:W-:Y:S05]  /*1fed0*/  @!P1 BRA `(.L_x_11580) ;  /* 0x0000000000409947 */ /* 0x000fea0003800000 */
[----:B----4-:R-:W-:Y:S01]  /*1fee0*/  MOV R2, 0x0 ;  /* 0x0000000000027802 */ /* 0x010fe20000000f00 */
        /* <DEDUP_REMOVED lines=8> */
[----:B-1----:R-:W-:Y:S02]  /*1ff70*/  IMAD.U32 R10, RZ, RZ, UR8 ;  /* 0x00000008ff0a7e24 */ /* 0x002fe4000f8e00ff */
[----:B------:R-:W-:Y:S02]  /*1ff80*/  IMAD.U32 R11, RZ, RZ, UR9 ;  /* 0x00000009ff0b7e24 */ /* 0x000fe4000f8e00ff */
[----:B------:R-:W-:Y:S02]  /*1ff90*/  IMAD.MOV.U32 R8, RZ, RZ, 0x70 ;  /* 0x00000070ff087424 */ /* 0x000fe400078e00ff */
[----:B0-----:R-:W-:Y:S02]  /*1ffa0*/  IMAD.MOV.U32 R12, RZ, RZ, 0x1 ;  /* 0x00000001ff0c7424 */ /* 0x001fe400078e00ff */
[----:B------:R-:W-:-:S07]  /*1ffb0*/  IMAD.MOV.U32 R13, RZ, RZ, RZ ;  /* 0x000000ffff0d7224 */ /* 0x000fce00078e00ff */
[----:B------:R-:W-:-:S07]  /*1ffc0*/  LEPC R20, `(.L_x_11580) ;  /* 0x000000001014794e */ /* 0x000fce0000000000 */
[----:B---3--:R-:W-:Y:S05]  /*1ffd0*/  CALL.ABS.NOINC R2 ;  /* 0x0000000002007343 */ /* 0x008fea0003c00000 */
.L_x_11580:
[----:B------:R-:W-:Y:S05]  /*1ffe0*/  BSYNC B6 ;  /* 0x0000000000067941 */ /* 0x000fea0003800000 */
.L_x_11579:
[----:B----4-:R-:W3:Y:S01]  /*1fff0*/  LDL.LU R0, [R1+0x30] ;  /* 0x0000300001007983 */ /* 0x010ee20000300800 */
[----:B-1----:R-:W1:Y:S01]  /*20000*/  LDC R10, c[0x0][0x448] ;  /* 0x00011200ff0a7b82 */ /* 0x002e620000000800 */
[----:B------:R-:W-:Y:S01]  /*20010*/  ULDC.64 UR4, c[0x0][0x2d8] ;  /* 0x0000b60000047ab9 */ /* 0x000fe20000000a00 */
[----:B------:R-:W-:Y:S01]  /*20020*/  ULDC.64 UR6, c[0x0][0x2c8] ;  /* 0x0000b20000067ab9 */ /* 0x000fe20000000a00 */
[----:B------:R-:W3:Y:S01]  /*20030*/  LDL.LU.64 R2, [R1+0x28] ;  /* 0x0000280001027983 */ /* 0x000ee20000300a00 */
[----:B------:R-:W-:-:S03]  /*20040*/  ULDC.64 UR8, c[0x0][0x280] ;  /* 0x0000a00000087ab9 */ /* 0x000fc60000000a00 */
[----:B------:R-:W4:Y:S04]  /*20050*/  LDL.LU R20, [R1+0x34] ;  /* 0x0000340001147983 */ /* 0x000f280000300800 */
[----:B------:R-:W5:Y:S04]  /*20060*/  LDL.LU R21, [R1+0x38] ;  /* 0x0000380001157983 */ /* 0x000f680000300800 */
[----:B------:R-:W2:Y:S04]  /*20070*/  LDL.LU R4, [R1+0x20] ;  /* 0x0000200001047983 */ /* 0x000ea80000300800 */
[----:B0-----:R-:W2:Y:S01]  /*20080*/  LDL R12, [R1+0x14] ;  /* 0x00001400010c7983 */ /* 0x001ea20000100800 */
[----:B-1----:R-:W-:-:S13]  /*20090*/  ISETP.NE.AND P1, PT, R10, 0x1, PT ;  /* 0x000000010a00780c */ /* 0x002fda0003f25270 */
[----:B------:R-:W0:Y:S01]  /*200a0*/  @P1 LDC R5, c[0x0][0x450] ;  /* 0x00011400ff051b82 */ /* 0x000e220000000800 */
[----:B------:R-:W1:Y:S02]  /*200b0*/  S2R R14, SR_TID.X ;  /* 0x00000000000e7919 */ /* 0x000e640000002100 */
[----:B-1----:R-:W-:-:S05]  /*200c0*/  IMAD.SHL.U32 R11, R14, 0x8, RZ ;  /* 0x000000080e0b7824 */ /* 0x002fca00078e00ff */
[----:B------:R-:W-:-:S04]  /*200d0*/  LOP3.LUT R11, R11, 0x18, RZ, 0xc0, !PT ;  /* 0x000000180b0b7812 */ /* 0x000fc800078ec0ff */
[C---:B------:R-:W-:Y:S02]  /*200e0*/  LOP3.LUT R13, R11.reuse, 0x20, RZ, 0xfc, !PT ;  /* 0x000000200b0d7812 */ /* 0x040fe400078efcff */
[----:B------:R-:W-:Y:S01]  /*200f0*/  LOP3.LUT R11, R11, 0x40, RZ, 0xfc, !PT ;  /* 0x000000400b0b7812 */ /* 0x000fe200078efcff */
[----:B---3--:R-:W-:Y:S02]  /*20100*/  IMAD.MOV.U32 R3, RZ, RZ, R0 ;  /* 0x000000ffff037224 */ /* 0x008fe400078e0000 */
[----:B----4-:R-:W-:Y:S02]  /*20110*/  IMAD R0, R20, UR4, RZ ;  /* 0x0000000414007c24 */ /* 0x010fe4000f8e02ff */
[C---:B------:R-:W-:Y:S01]  /*20120*/  IMAD.WIDE.U32 R2, R18.reuse, UR4, R2 ;  /* 0x0000000412027c25 */ /* 0x040fe2000f8e0002 */
[----:B------:R-:W1:Y:S03]  /*20130*/  S2R R20, SR_TID.X ;  /* 0x0000000000147919 */ /* 0x000e660000002100 */
[----:B------:R-:W-:Y:S01]  /*20140*/  IMAD R0, R18, UR5, R0 ;  /* 0x0000000512007c24 */ /* 0x000fe2000f8e0200 */
[----:B------:R-:W-:-:S03]  /*20150*/  ULDC.64 UR4, c[0x0][0x2e0] ;  /* 0x0000b80000047ab9 */ /* 0x000fc60000000a00 */
[----:B------:R-:W-:Y:S02]  /*20160*/  IMAD.IADD R3, R3, 0x1, R0 ;  /* 0x0000000103037824 */ /* 0x000fe400078e0200 */
[----:B-----5:R-:W-:Y:S02]  /*20170*/  IMAD R0, R21, UR4, RZ ;  /* 0x0000000415007c24 */ /* 0x020fe4000f8e02ff */
[----:B------:R-:W3:Y:S01]  /*20180*/  S2R R21, SR_TID.X ;  /* 0x0000000000157919 */ /* 0x000ee20000002100 */
[----:B--2---:R-:W-:-:S04]  /*20190*/  IMAD.WIDE.U32 R2, R4, UR4, R2 ;  /* 0x0000000404027c25 */ /* 0x004fc8000f8e0002 */
[----:B------:R-:W-:Y:S01]  /*201a0*/  IMAD R0, R4, UR5, R0 ;  /* 0x0000000504007c24 */ /* 0x000fe2000f8e0200 */
[----:B------:R-:W-:Y:S01]  /*201b0*/  ULDC.64 UR4, c[0x0][0x2d0] ;  /* 0x0000b40000047ab9 */ /* 0x000fe20000000a00 */
[----:B------:R-:W2:Y:S01]  /*201c0*/  @P1 LDC R4, c[0x0][0x44c] ;  /* 0x00011300ff041b82 */ /* 0x000ea20000000800 */
[----:B-1----:R-:W-:-:S04]  /*201d0*/  LOP3.LUT R20, R20, 0x7f, RZ, 0xc0, !PT ;  /* 0x0000007f14147812 */ /* 0x002fc800078ec0ff */
[----:B------:R-:W-:Y:S01]  /*201e0*/  SHF.R.U32.HI R20, RZ, 0x2, R20 ;  /* 0x00000002ff147819 */ /* 0x000fe20000011614 */
[----:B---3--:R-:W-:-:S05]  /*201f0*/  IMAD.SHL.U32 R6, R21, 0x20, RZ ;  /* 0x0000002015067824 */ /* 0x008fca00078e00ff */
[----:B------:R-:W-:Y:S01]  /*20200*/  LOP3.LUT R6, R20, 0x60, R6, 0xf8, !PT ;  /* 0x0000006014067812 */ /* 0x000fe200078ef806 */
[----:B------:R-:W-:-:S04]  /*20210*/  IMAD.IADD R3, R3, 0x1, R0 ;  /* 0x0000000103037824 */ /* 0x000fc800078e0200 */
[----:B------:R-:W-:-:S04]  /*20220*/  IMAD.IADD R8, R6, 0x1, R12 ;  /* 0x0000000106087824 */ /* 0x000fc800078e020c */
[----:B--2---:R-:W-:-:S04]  /*20230*/  @P1 IMAD.HI.U32 R0, R8, R4, RZ ;  /* 0x0000000408001227 */ /* 0x004fc800078e00ff */
[----:B------:R-:W-:Y:S01]  /*20240*/  IMAD.MOV.U32 R4, RZ, RZ, R8 ;  /* 0x000000ffff047224 */ /* 0x000fe200078e0008 */
[----:B0-----:R-:W-:-:S04]  /*20250*/  @P1 SHF.R.U32.HI R4, RZ, R5, R0 ;  /* 0x00000005ff041219 */ /* 0x001fc80000011600 */
[----:B------:R-:W-:-:S05]  /*20260*/  SHF.R.S32.HI R0, RZ, 0x1f, R4 ;  /* 0x0000001fff007819 */ /* 0x000fca0000011404 */
[----:B------:R-:W-:-:S04]  /*20270*/  IMAD R0, R0, UR4, RZ ;  /* 0x0000000400007c24 */ /* 0x000fc8000f8e02ff */
[----:B------:R-:W-:Y:S02]  /*20280*/  IMAD R6, R4, UR5, R0 ;  /* 0x0000000504067c24 */ /* 0x000fe4000f8e0200 */
[----:B------:R-:W-:-:S04]  /*20290*/  IMAD.MOV R0, RZ, RZ, -R4 ;  /* 0x000000ffff007224 */ /* 0x000fc800078e0a04 */
[----:B------:R-:W-:Y:S02]  /*202a0*/  IMAD R0, R10, R0, R8 ;  /* 0x000000000a007224 */ /* 0x000fe400078e0208 */
[----:B------:R-:W-:-:S03]  /*202b0*/  IMAD.WIDE.U32 R4, R4, UR4, R2 ;  /* 0x0000000404047c25 */ /* 0x000fc6000f8e0002 */
[----:B------:R-:W-:Y:S01]  /*202c0*/  SHF.R.S32.HI R9, RZ, 0x1f, R0 ;  /* 0x0000001fff097819 */ /* 0x000fe20000011400 */
[----:B------:R-:W-:-:S04]  /*202d0*/  IMAD.IADD R5, R5, 0x1, R6 ;  /* 0x0000000105057824 */ /* 0x000fc800078e0206 */
[----:B------:R-:W-:Y:S02]  /*202e0*/  IMAD R9, R9, UR6, RZ ;  /* 0x0000000609097c24 */ /* 0x000fe4000f8e02ff */
[C---:B------:R-:W-:Y:S02]  /*202f0*/  IMAD.WIDE.U32 R6, R0.reuse, UR6, R4 ;  /* 0x0000000600067c25 */ /* 0x040fe4000f8e0004 */
[----:B------:R-:W0:Y:S02]  /*20300*/  @P1 LDC R5, c[0x0][0x450] ;  /* 0x00011400ff051b82 */ /* 0x000e240000000800 */
[----:B------:R-:W-:Y:S01]  /*20310*/  IMAD R0, R0, UR7, R9 ;  /* 0x0000000700007c24 */ /* 0x000fe2000f8e0209 */
[----:B------:R-:W-:-:S03]  /*20320*/  LEA R4, P0, R6, UR8, 0x1 ;  /* 0x0000000806047c11 */ /* 0x000fc6000f8008ff */
[----:B------:R-:W-:-:S05]  /*20330*/  IMAD.IADD R0, R7, 0x1, R0 ;  /* 0x0000000107007824 */ /* 0x000fca00078e0200 */
[----:B------:R-:W-:Y:S02]  /*20340*/  LEA.HI.X R0, R6, UR9, R0, 0x1, P0 ;  /* 0x0000000906007c11 */ /* 0x000fe400080f0c00 */
[----:B------:R-:W1:Y:S01]  /*20350*/  @P1 LDC R6, c[0x0][0x44c] ;  /* 0x00011300ff061b82 */ /* 0x000e620000000800 */
[----:B------:R-:W-:-:S04]  /*20360*/  VIADD R8, R8, 0x80 ;  /* 0x0000008008087836 */ /* 0x000fc80000000000 */
[----:B-1----:R-:W-:-:S04]  /*20370*/  @P1 IMAD.HI.U32 R7, R8, R6, RZ ;  /* 0x0000000608071227 */ /* 0x002fc800078e00ff */
[----:B------:R-:W-:Y:S01]  /*20380*/  IMAD.MOV.U32 R6, RZ, RZ, R8 ;  /* 0x000000ffff067224 */ /* 0x000fe200078e0008 */
[----:B0-----:R-:W-:-:S04]  /*20390*/  @P1 SHF.R.U32.HI R6, RZ, R5, R7 ;  /* 0x00000005ff061219 */ /* 0x001fc80000011607 */
[--C-:B------:R-:W-:Y:S01]  /*203a0*/  SHF.R.S32.HI R7, RZ, 0x1f, R6.reuse ;  /* 0x0000001fff077819 */ /* 0x100fe20000011406 */
[----:B------:R-:W-:-:S04]  /*203b0*/  IMAD.MOV R5, RZ, RZ, -R6 ;  /* 0x000000ffff057224 */ /* 0x000fc800078e0a06 */
[----:B------:R-:W-:Y:S02]  /*203c0*/  IMAD R5, R10, R5, R8 ;  /* 0x000000050a057224 */ /* 0x000fe400078e0208 */
[----:B------:R-:W-:Y:S02]  /*203d0*/  IMAD R7, R7, UR4, RZ ;  /* 0x0000000407077c24 */ /* 0x000fe4000f8e02ff */
[----:B------:R-:W-:Y:S01]  /*203e0*/  IMAD.WIDE.U32 R2, R6, UR4, R2 ;  /* 0x0000000406027c25 */ /* 0x000fe2000f8e0002 */
[----:B------:R-:W-:-:S03]  /*203f0*/  ULDC UR4, c[0x0][0x2b8] ;  /* 0x0000ae0000047ab9 */ /* 0x000fc60000000800 */
[----:B------:R-:W-:Y:S01]  /*20400*/  IMAD R7, R6, UR5, R7 ;  /* 0x0000000506077c24 */ /* 0x000fe2000f8e0207 */
[----:B------:R-:W-:-:S03]  /*20410*/  SHF.R.S32.HI R6, RZ, 0x1f, R5 ;  /* 0x0000001fff067819 */ /* 0x000fc60000011405 */
[----:B------:R-:W-:Y:S02]  /*20420*/  IMAD.IADD R3, R3, 0x1, R7 ;  /* 0x0000000103037824 */ /* 0x000fe400078e0207 */
[----:B------:R-:W-:Y:S02]  /*20430*/  IMAD R6, R6, UR6, RZ ;  /* 0x0000000606067c24 */ /* 0x000fe4000f8e02ff */
[----:B------:R-:W-:-:S04]  /*20440*/  IMAD.WIDE.U32 R2, R5, UR6, R2 ;  /* 0x0000000605027c25 */ /* 0x000fc8000f8e0002 */
[----:B------:R-:W-:Y:S02]  /*20450*/  IMAD R6, R5, UR7, R6 ;  /* 0x0000000705067c24 */ /* 0x000fe4000f8e0206 */
[----:B------:R-:W-:Y:S01]  /*20460*/  IMAD.SHL.U32 R20, R14, 0x8, RZ ;  /* 0x000000080e147824 */ /* 0x000fe200078e00ff */
[----:B------:R-:W-:Y:S01]  /*20470*/  LEA R8, P0, R2, UR8, 0x1 ;  /* 0x0000000802087c11 */ /* 0x000fe2000f8008ff */
[----:B------:R-:W-:Y:S01]  /*20480*/  IMAD.IADD R7, R3, 0x1, R6 ;  /* 0x0000000103077824 */ /* 0x000fe200078e0206 */
[----:B------:R-:W-:Y:S02]  /*20490*/  UMOV UR5, 0xffffffff ;  /* 0xffffffff00057882 */ /* 0x000fe40000000000 */
[----:B------:R-:W-:Y:S02]  /*204a0*/  LOP3.LUT R20, R20, 0x18, RZ, 0xc0, !PT ;  /* 0x0000001814147812 */ /* 0x000fe400078ec0ff */
[----:B------:R-:W-:Y:S02]  /*204b0*/  LEA.HI.X R7, R2, UR9, R7, 0x1, P0 ;  /* 0x0000000902077c11 */ /* 0x000fe400080f0c07 */
[----:B------:R-:W-:-:S02]  /*204c0*/  LOP3.LUT R21, R14, 0x7f, RZ, 0xc0, !PT ;  /* 0x0000007f0e157812 */ /* 0x000fc400078ec0ff */
[----:B------:R-:W-:Y:S02]  /*204d0*/  ISETP.GE.AND P3, PT, R20, UR4, PT ;  /* 0x0000000414007c0c */ /* 0x000fe4000bf66270 */
[----:B------:R-:W-:Y:S02]  /*204e0*/  ISETP.GE.AND P0, PT, R13, UR4, PT ;  /* 0x000000040d007c0c */ /* 0x000fe4000bf06270 */
[----:B------:R-:W-:Y:S02]  /*204f0*/  ISETP.GE.AND P1, PT, R11, UR4, PT ;  /* 0x000000040b007c0c */ /* 0x000fe4000bf26270 */
[----:B------:R-:W-:Y:S01]  /*20500*/  SHF.R.U32.HI R21, RZ, 0x2, R21 ;  /* 0x00000002ff157819 */ /* 0x000fe20000011615 */
[----:B------:R-:W-:Y:S10]  /*20510*/  BRA.DIV UR5, `(.L_x_11581) ;  /* 0x0000004e05787947 */ /* 0x000ff4000b800000 */
[----:B------:R-:W2:Y:S04]  /*20520*/  LDL.LU R3, [R1+0x1c] ;  /* 0x00001c0001037983 */ /* 0x000ea80000300800 */
[----:B------:R-:W3:Y:S04]  /*20530*/  LDL.LU R11, [R1+0x14] ;  /* 0x00001400010b7983 */ /* 0x000ee80000300800 */
[----:B------:R-:W4:Y:S04]  /*20540*/  LDL R9, [R1+0x10] ;  /* 0x0000100001097983 */ /* 0x000f280000100800 */
[----:B------:R-:W-:Y:S01]  /*20550*/  SHFL.IDX PT, R2, R0, RZ, 0x1c1f ;  /* 0x001c1fff00027589 */ /* 0x000fe200000e0000 */
[----:B--2---:R-:W-:-:S03]  /*20560*/  IMAD R5, R3, R10, RZ ;  /* 0x0000000a03057224 */ /* 0x004fc600078e02ff */
[----:B------:R-:W0:Y:S01]  /*20570*/  SHFL.IDX PT, R3, R4, RZ, 0x1c1f ;  /* 0x001c1fff04037589 */ /* 0x000e2200000e0000 */
[----:B---3--:R-:W-:-:S05]  /*20580*/  IMAD.IADD R6, R21, 0x1, R11 ;  /* 0x0000000115067824 */ /* 0x008fca00078e020b */
[----:B------:R-:W-:-:S13]  /*20590*/  ISETP.GE.AND P2, PT, R6, R5, PT ;  /* 0x000000050600720c */ /* 0x000fda0003f46270 */
[----:B0-----:R-:W-:-:S05]  /*205a0*/  @!P2 LEA R3, P4, R20, R3, 0x1 ;  /* 0x000000031403a211 */ /* 0x001fca00078808ff */
[----:B------:R-:W-:-:S05]  /*205b0*/  @!P2 IMAD.X R2, RZ, RZ, R2, P4 ;  /* 0x000000ffff02a224 */ /* 0x000fca00020e0602 */
[----:B------:R-:W-:-:S04]  /*205c0*/  @!P2 LOP3.LUT R3, R3, R2, RZ, 0x3c, !PT ;  /* 0x000000020303a212 */ /* 0x000fc800078e3cff */
[----:B------:R-:W-:-:S04]  /*205d0*/  @!P2 LOP3.LUT R2, R3, R2, RZ, 0x3c, !PT ;  /* 0x000000020302a212 */ /* 0x000fc800078e3cff */
[----:B------:R-:W-:-:S05]  /*205e0*/  @!P2 LOP3.LUT R3, R3, R2, RZ, 0x3c, !PT ;  /* 0x000000020303a212 */ /* 0x000fca00078e3cff */
[----:B------:R-:W-:Y:S01]  /*205f0*/  @!PT LDS RZ, [RZ] ;  /* 0x00000000fffff984 */ /* 0x000fe20000000800 */
[----:B----4-:R-:W-:Y:S04]  /*20600*/  @!P2 LDGSTS.E.BYPASS.LTC128B.128 [R9+0xc400], desc[UR40][R2.64], !P3 ;  /* 0x0c4000000209afae */ /* 0x010fe8000d901d68 */
        /* <DEDUP_REMOVED lines=28> */
[----:B0-----:R-:W-:-:S05]  /*207d0*/  VIADD R2, R6, 0x60 ;  /* 0x0000006006027836 */ /* 0x001fca0000000000 */
[----:B------:R-:W-:-:S13]  /*207e0*/  ISETP.GE.AND P2, PT, R2, R5, PT ;  /* 0x000000050200720c */ /* 0x000fda0003f46270 */
[----:B------:R-:W-:-:S05]  /*207f0*/  @!P2 LEA R2, P4, R20, R4, 0x1 ;  /* 0x000000041402a211 */ /* 0x000fca00078808ff */
[----:B--2---:R-:W-:-:S04]  /*20800*/  @!P2 IMAD.X R0, RZ, RZ, R0, P4 ;  /* 0x000000ffff00a224 */ /* 0x004fc800020e0600 */
[----:B------:R-:W-:Y:S02]  /*20810*/  @!P2 IMAD.MOV.U32 R3, RZ, RZ, R0 ;  /* 0x000000ffff03a224 */ /* 0x000fe400078e0000 */
[----:B------:R-:W-:Y:S04]  /*20820*/  SHFL.IDX PT, R0, R7, RZ, 0x1c1f ;  /* 0x001c1fff07007589 */ /* 0x000fe800000e0000 */
[----:B------:R-:W-:Y:S04]  /*20830*/  @!P2 LDGSTS.E.BYPASS.LTC128B.128 [R9+0xdc00], desc[UR40][R2.64], !P3 ;  /* 0x0dc000000209afae */ /* 0x000fe8000d901d68 */
[----:B------:R-:W-:Y:S04]  /*20840*/  @!P2 LDGSTS.E.BYPASS.LTC128B.128 [R9+0x10c00], desc[UR40][R2.64+0x40], !P0 ;  /* 0x10c000400209afae */ /* 0x000fe8000c101d68 */
[----:B------:R0:W-:Y:S04]  /*20850*/  @!P2 LDGSTS.E.BYPASS.LTC128B.128 [R9+0x13c00], desc[UR40][R2.64+0x80], !P1 ;  /* 0x13c000800209afae */ /* 0x0001e8000c901d68 */
[----:B------:R-:W-:Y:S04]  /*20860*/  SHFL.IDX PT, R7, R7, 0x1, 0x1c1f ;  /* 0x003c1f0007077f89 */ /* 0x000fe800000e0000 */
[----:B0-----:R-:W0:Y:S01]  /*20870*/  SHFL.IDX PT, R2, R8, RZ, 0x1c1f ;  /* 0x001c1fff08027589 */ /* 0x001e2200000e0000 */
[----:B------:R-:W-:-:S05]  /*20880*/  VIADD R3, R6, 0x80 ;  /* 0x0000008006037836 */ /* 0x000fca0000000000 */
[----:B------:R-:W-:-:S13]  /*20890*/  ISETP.GE.AND P2, PT, R3, R5, PT ;  /* 0x000000050300720c */ /* 0x000fda0003f46270 */
[----:B0-----:R-:W-:-:S05]  /*208a0*/  @!P2 LEA R2, P4, R20, R2, 0x1 ;  /* 0x000000021402a211 */ /* 0x001fca00078808ff */
[----:B------:R-:W-:-:S04]  /*208b0*/  @!P2 IMAD.X R0, RZ, RZ, R0, P4 ;  /* 0x000000ffff00a224 */ /* 0x000fc800020e0600 */
[----:B------:R-:W-:-:S05]  /*208c0*/  @!P2 IMAD.MOV.U32 R3, RZ, RZ, R0 ;  /* 0x000000ffff03a224 */ /* 0x000fca00078e0000 */
[----:B------:R-:W-:Y:S04]  /*208d0*/  @!P2 LDGSTS.E.BYPASS.LTC128B.128 [R9+0xe400], desc[UR40][R2.64], !P3 ;  /* 0x0e4000000209afae */ /* 0x000fe8000d901d68 */
[----:B------:R-:W-:Y:S04]  /*208e0*/  @!P2 LDGSTS.E.BYPASS.LTC128B.128 [R9+0x11400], desc[UR40][R2.64+0x40], !P0 ;  /* 0x114000400209afae */ /* 0x000fe8000c101d68 */
[----:B------:R0:W-:Y:S04]  /*208f0*/  @!P2 LDGSTS.E.BYPASS.LTC128B.128 [R9+0x14400], desc[UR40][R2.64+0x80], !P1 ;  /* 0x144000800209afae */ /* 0x0001e8000c901d68 */
[----:B0-----:R0:W1:Y:S02]  /*20900*/  SHFL.IDX PT, R2, R8, 0x1, 0x1c1f ;  /* 0x003c1f0008027f89 */ /* 0x00106400000e0000 */
.L_x_11737:
[----:B------:R-:W2:Y:S01]  /*20910*/  LDL R0, [R1+0x10] ;  /* 0x0000100001007983 */ /* 0x000ea20000100800 */
[----:B------:R-:W-:-:S05]  /*20920*/  VIADD R6, R6, 0xa0 ;  /* 0x000000a006067836 */ /* 0x000fca0000000000 */
[----:B------:R-:W-:-:S13]  /*20930*/  ISETP.GE.AND P2, PT, R6, R5, PT ;  /* 0x000000050600720c */ /* 0x000fda0003f46270 */
[----:B-1----:R-:W-:-:S05]  /*20940*/  @!P2 LEA R2, P4, R20, R2, 0x1 ;  /* 0x000000021402a211 */ /* 0x002fca00078808ff */
        /* <DEDUP_REMOVED lines=9> */
.L_x_11582:
        /* <DEDUP_REMOVED lines=18> */
.L_x_11738:
[----:B------:R-:W-:Y:S05]  /*20b00*/  BSYNC B0 ;  /* 0x0000000000007941 */ /* 0x000fea0003800000 */
.L_x_11583:
[----:B------:R-:W2:Y:S04]  /*20b10*/  LDL R4, [R1+0x18] ;  /* 0x0000180001047983 */ /* 0x000ea80000100800 */
[----:B------:R-:W3:Y:S01]  /*20b20*/  LDL R2, [R1+0xc] ;  /* 0x00000c0001027983 */ /* 0x000ee20000100800 */
        /* <DEDUP_REMOVED lines=12> */
[----:B------:R-:W-:Y:S01]  /*20bf0*/  LOP3.LUT P1, RZ, R23, 0x4, RZ, 0xc0, !PT ;  /* 0x0000000417ff7812 */ /* 0x000fe2000782c0ff */
[----:B------:R-:W-:Y:S01]  /*20c00*/  VIADD R6, R24, 0x1 ;  /* 0x0000000118067836 */ /* 0x000fe20000000000 */
[----:B------:R-:W-:Y:S04]  /*20c10*/  BSSY B1, `(.L_x_11589) ;  /* 0x00000ac000017945 */ /* 0x000fe80003800000 */
[----:B------:R-:W-:-:S04]  /*20c20*/  ISETP.NE.AND P0, PT, R6, 0x2, PT ;  /* 0x000000020600780c */ /* 0x000fc80003f05270 */
[----:B0-----:R-:W-:Y:S02]  /*20c30*/  SEL R8, RZ, 0x1, P0 ;  /* 0x00000001ff087807 */ /* 0x001fe40000000000 */
[----:B------:R-:W-:Y:S02]  /*20c40*/  SEL R6, R6, RZ, P0 ;  /* 0x000000ff06067207 */ /* 0x000fe40000000000 */
[----:B------:R-:W-:Y:S01]  /*20c50*/  LOP3.LUT R8, R27, R8, RZ, 0x3c, !PT ;  /* 0x000000081b087212 */ /* 0x000fe200078e3cff */
        /* <DEDUP_REMOVED lines=8> */
[----:B------:R-:W-:Y:S01]  /*20ce0*/  ULDC.64 UR6, c[0x0][0x428] ;  /* 0x00010a0000067ab9 */ /* 0x000fe20000000a00 */
[----:B0-----:R-:W-:-:S13]  /*20cf0*/  ISETP.NE.AND P0, PT, R5, 0x1, PT ;  /* 0x000000010500780c */ /* 0x001fda0003f05270 */
[----:B-1----:R-:W0:Y:S02]  /*20d00*/  @P0 LDC.64 R2, c[0x0][0x440] ;  /* 0x00011000ff020b82 */ /* 0x002e240000000a00 */
        /* <DEDUP_REMOVED lines=13> */
.L_x_11591:
[----:B-1----:R-:W-:Y:S01]  /*20de0*/  IMAD R3, R6, 0x8, R22 ;  /* 0x0000000806037824 */ /* 0x002fe200078e0216 */
[----:B------:R-:W-:Y:S01]  /*20df0*/  SHF.L.U32 R2, R8, 0x1f, RZ ;  /* 0x0000001f08027819 */ /* 0x000fe200000006ff */
[----:B------:R-:W-:Y:S03]  /*20e00*/  BSSY B3, `(.L_x_11592) ;  /* 0x0000003000037945 */ /* 0x000fe60003800000 */
[----:B------:R-:W1:Y:S02]  /*20e10*/  SYNCS.PHASECHK.TRANS64.TRYWAIT P0, [R3+URZ+0x2d840], R2 ;  /* 0x02d84002030075a7 */ /* 0x000e64000800017f */
[----:B-1----:R-:W-:Y:S05]  /*20e20*/  @!P0 BRA `(.L_x_11593) ;  /* 0x0000004c00608947 */ /* 0x002fea0003800000 */
.L_x_11739:
[----:B------:R-:W-:Y:S05]  /*20e30*/  BSYNC B3 ;  /* 0x0000000000037941 */ /* 0x000fea0003800000 */
.L_x_11592:
[----:B0-----:R-:W0:Y:S01]  /*20e40*/  S2R R4, SR_TID.X ;  /* 0x0000000000047919 */ /* 0x001e220000002100 */
[----:B------:R-:W-:Y:S01]  /*20e50*/  BSSY B3, `(.L_x_11594) ;  /* 0x0000009000037945 */ /* 0x000fe20003800000 */
[----:B0-----:R-:W-:-:S04]  /*20e60*/  LOP3.LUT R4, R4, 0x7f, RZ, 0xc0, !PT ;  /* 0x0000007f04047812 */ /* 0x001fc800078ec0ff */
[----:B------:R-:W-:-:S13]  /*20e70*/  ISETP.NE.AND P0, PT, R4, RZ, PT ;  /* 0x000000ff0400720c */ /* 0x000fda0003f05270 */
[----:B------:R-:W-:Y:S05]  /*20e80*/  @P0 BRA `(.L_x_11595) ;  /* 0x0000000000140947 */ /* 0x000fea0003800000 */
[----:B------:R-:W-:Y:S01]  /*20e90*/  LOP3.LUT P1, RZ, R23, 0x1, RZ, 0xc0, !PT ;  /* 0x0000000117ff7812 */ /* 0x000fe2000782c0ff */
[----:B-1----:R-:W-:-:S04]  /*20ea0*/  IMAD.MOV.U32 R2, RZ, RZ, 0x6000 ;  /* 0x00006000ff027424 */ /* 0x002fc800078e00ff */
[----:B------:R0:W-:Y:S08]  /*20eb0*/  SYNCS.ARRIVE.TRANS64 RZ, [R3+URZ+0x2d830], R2 ;  /* 0x02d8300203ff79a7 */ /* 0x0001f0000800003f */
[----:B------:R-:W-:Y:S05]  /*20ec0*/  @!P1 BRA `(.L_x_11595) ;  /* 0x0000000000049947 */ /* 0x000fea0003800000 */
[----:B------:R-:W-:Y:S01]  /*20ed0*/  BPT.TRAP 0x1 ;  /* 0x000000040000795c */ /* 0x000fe20000300000 */
.L_x_11595:
[----:B------:R-:W-:Y:S05]  /*20ee0*/  BSYNC B3 ;  /* 0x0000000000037941 */ /* 0x000fea0003800000 */
.L_x_11594:
[----:B------:R-:W-:Y:S01]  /*20ef0*/  IMAD.MOV.U32 R10, RZ, RZ, RZ ;  /* 0x000000ffff0a7224 */ /* 0x000fe200078e00ff */
[----:B------:R-:W-:Y:S01]  /*20f00*/  UIADD3 UR4, UP0, UR42, 0x370, URZ ;  /* 0x000003702a047890 */ /* 0x000fe2000ff1e03f */
[----:B------:R-:W-:Y:S01]  /*20f10*/  IMAD R4, R6, 0x6000, R22 ;  /* 0x0000600006047824 */ /* 0x000fe200078e0216 */
[----:B------:R-:W-:Y:S01]  /*20f20*/  PLOP3.LUT P0, PT, PT, PT, PT, 0x80, 0x0 ;  /* 0x000000000000781c */ /* 0x000fe20003f0f070 */
[----:B01----:R-:W-:Y:S01]  /*20f30*/  VIADD R3, R3, 0x2d830 ;  /* 0x0002d83003037836 */ /* 0x003fe20000000000 */
[----:B------:R-:W-:Y:S01]  /*20f40*/  R2UR UR10, R10 ;  /* 0x000000000a0a72ca */ /* 0x000fe200000e0000 */
[----:B------:R-:W-:Y:S01]  /*20f50*/  IMAD R2, R0, 0x80, R28 ;  /* 0x0000008000027824 */ /* 0x000fe200078e021c */
[----:B------:R-:W-:Y:S01]  /*20f60*/  UIADD3.X UR5, URZ, UR43, URZ, UP0, !UPT ;  /* 0x0000002b3f057290 */ /* 0x000fe200087fe43f */
[----:B------:R-:W-:Y:S01]  /*20f70*/  VIADD R9, R4, 0x15400 ;  /* 0x0001540004097836 */ /* 0x000fe20000000000 */
[----:B------:R-:W-:Y:S01]  /*20f80*/  UMOV UR6, 0x0 ;  /* 0x0000000000067882 */ /* 0x000fe20000000000 */
[----:B------:R-:W-:-:S10]  /*20f90*/  UMOV UR7, 0x14f00000 ;  /* 0x14f0000000077882 */ /* 0x000fd40000000000 */
.L_x_11596:
        /* <DEDUP_REMOVED lines=16> */
.L_x_11597:
        /* <DEDUP_REMOVED lines=16> */
.L_x_11598:
        /* <DEDUP_REMOVED lines=15> */
.L_x_11740:
[----:B------:R-:W-:Y:S05]  /*21290*/  BSYNC B3 ;  /* 0x0000000000037941 */ /* 0x000fea0003800000 */
.L_x_11599:
        /* <DEDUP_REMOVED lines=10> */
.L_x_11601:
[----:B------:R-:W-:Y:S01]  /*21340*/  LOP3.LUT P0, RZ, R23, 0x8, RZ, 0xc0, !PT ;  /* 0x0000000817ff7812 */ /* 0x000fe2000780c0ff */
[----:B------:R-:W-:-:S12]  /*21350*/  BSSY B3, `(.L_x_11602) ;  /* 0x0000003000037945 */ /* 0x000fd80003800000 */
[----:B------:R-:W-:Y:S05]  /*21360*/  @P0 BRA `(.L_x_11603) ;  /* 0x0000000000040947 */ /* 0x000fea0003800000 */
[----:B------:R-:W-:Y:S01]  /*21370*/  BPT.TRAP 0x1 ;  /* 0x000000040000795c */ /* 0x000fe20000300000 */
.L_x_11603:
[----:B------:R-:W-:Y:S05]  /*21380*/  BSYNC B3 ;  /* 0x0000000000037941 */ /* 0x000fea0003800000 */
.L_x_11602:
        /* <DEDUP_REMOVED lines=10> */
.L_x_11604:
        /* <DEDUP_REMOVED lines=15> */
.L_x_11605:
        /* <DEDUP_REMOVED lines=15> */
.L_x_11606:
        /* <DEDUP_REMOVED lines=12> */
.L_x_11590:
[----:B------:R-:W-:Y:S05]  /*216d0*/  BSYNC B1 ;  /* 0x0000000000017941 */ /* 0x000fea0003800000 */
.L_x_11589:
[----:B------:R-:W2:Y:S01]  /*216e0*/  LDL R0, [R1+0x18] ;  /* 0x0000180001007983 */ /* 0x000ea20000100800 */
[----:B------:R-:W-:Y:S02]  /*216f0*/  IMAD.MOV.U32 R24, RZ, RZ, R6 ;  /* 0x000000ffff187224 */ /* 0x000fe400078e0006 */
[----:B------:R-:W-:Y:S02]  /*21700*/  IMAD.MOV.U32 R27, RZ, RZ, R8 ;  /* 0x000000ffff1b7224 */ /* 0x000fe400078e0008 */
[----:B--2---:R-:W-:-:S07]  /*21710*/  VIADD R0, R0, 0xfffffffd ;  /* 0xfffffffd00007836 */ /* 0x004fce0000000000 */
.L_x_11588:
[----:B------:R-:W-:Y:S05]  /*21720*/  BSYNC B2 ;  /* 0x0000000000027941 */ /* 0x000fea0003800000 */
.L_x_11587:
[----:B------:R-:W2:Y:S01]  /*21730*/  LDL.LU R2, [R1+0x18] ;  /* 0x0000180001027983 */ /* 0x000ea20000300800 */
[----:B------:R-:W-:Y:S01]  /*21740*/  VIADD R7, R7, 0xfffffffe ;  /* 0xfffffffe07077836 */ /* 0x000fe20000000000 */
[----:B--2---:R-:W-:-:S04]  /*21750*/  LOP3.LUT R2, RZ, R2, RZ, 0x33, !PT ;  /* 0x00000002ff027212 */ /* 0x004fc800078e33ff */
[----:B------:R-:W-:-:S13]  /*21760*/  ISETP.NE.AND P0, PT, R7, R2, PT ;  /* 0x000000020700720c */ /* 0x000fda0003f05270 */
[----:B------:R-:W-:Y:S05]  /*21770*/  @!P0 BRA `(.L_x_11586) ;  /* 0x0000001400948947 */ /* 0x000fea0003800000 */
[----:B------:R-:W-:-:S07]  /*21780*/  IMAD.MOV.U32 R10, RZ, RZ, R17 ;  /* 0x000000ffff0a7224 */ /* 0x000fce00078e0011 */
.L_x_11643:
        /* <DEDUP_REMOVED lines=32> */
.L_x_11609:
[----:B0-----:R-:W-:Y:S01]  /*21990*/  IMAD R4, R6, 0x8, R22 ;  /* 0x0000000806047824 */ /* 0x001fe200078e0216 */
[----:B------:R-:W-:Y:S01]  /*219a0*/  SHF.L.U32 R2, R7, 0x1f, RZ ;  /* 0x0000001f07027819 */ /* 0x000fe200000006ff */
[----:B------:R-:W-:Y:S03]  /*219b0*/  BSSY B2, `(.L_x_11610) ;  /* 0x0000003000027945 */ /* 0x000fe60003800000 */
[----:B------:R-:W0:Y:S02]  /*219c0*/  SYNCS.PHASECHK.TRANS64.TRYWAIT P0, [R4+URZ+0x2d840], R2 ;  /* 0x02d84002040075a7 */ /* 0x000e24000800017f */
[----:B0-----:R-:W-:Y:S05]  /*219d0*/  @!P0 BRA `(.L_x_11611) ;  /* 0x00000040009c8947 */ /* 0x001fea0003800000 */
.L_x_11741:
[----:B------:R-:W-:Y:S05]  /*219e0*/  BSYNC B2 ;  /* 0x0000000000027941 */ /* 0x000fea0003800000 */
.L_x_11610:
[----:B-1----:R-:W1:Y:S01]  /*219f0*/  S2R R3, SR_TID.X ;  /* 0x0000000000037919 */ /* 0x002e620000002100 */
[----:B------:R-:W-:Y:S01]  /*21a00*/  BSSY B2, `(.L_x_11612) ;  /* 0x0000009000027945 */ /* 0x000fe20003800000 */
[----:B-1----:R-:W-:-:S04]  /*21a10*/  LOP3.LUT R3, R3, 0x7f, RZ, 0xc0, !PT ;  /* 0x0000007f03037812 */ /* 0x002fc800078ec0ff */
[----:B------:R-:W-:-:S13]  /*21a20*/  ISETP.NE.AND P0, PT, R3, RZ, PT ;  /* 0x000000ff0300720c */ /* 0x000fda0003f05270 */
[----:B------:R-:W-:Y:S05]  /*21a30*/  @P0 BRA `(.L_x_11613) ;  /* 0x0000000000140947 */ /* 0x000fea0003800000 */
[----:B------:R-:W-:Y:S01]  /*21a40*/  LOP3.LUT P1, RZ, R23, 0x1, RZ, 0xc0, !PT ;  /* 0x0000000117ff7812 */ /* 0x000fe2000782c0ff */
[----:B0-----:R-:W-:-:S04]  /*21a50*/  IMAD.MOV.U32 R2, RZ, RZ, 0x6000 ;  /* 0x00006000ff027424 */ /* 0x001fc800078e00ff */
[----:B------:R1:W-:Y:S08]  /*21a60*/  SYNCS.ARRIVE.TRANS64 RZ, [R4+URZ+0x2d830], R2 ;  /* 0x02d8300204ff79a7 */ /* 0x0003f0000800003f */
[----:B------:R-:W-:Y:S05]  /*21a70*/  @!P1 BRA `(.L_x_11613) ;  /* 0x0000000000049947 */ /* 0x000fea0003800000 */
[----:B------:R-:W-:Y:S01]  /*21a80*/  BPT.TRAP 0x1 ;  /* 0x000000040000795c */ /* 0x000fe20000300000 */
.L_x_11613:
[----:B------:R-:W-:Y:S05]  /*21a90*/  BSYNC B2 ;  /* 0x0000000000027941 */ /* 0x000fea0003800000 */
.L_x_11612:
        /* <DEDUP_REMOVED lines=11> */
.L_x_11614:
        /* <DEDUP_REMOVED lines=16> */
.L_x_11615:
        /* <DEDUP_REMOVED lines=16> */
.L_x_11616:
        /* <DEDUP_REMOVED lines=15> */
.L_x_11742:
[----:B------:R-:W-:Y:S05]  /*21e40*/  BSYNC B2 ;  /* 0x0000000000027941 */ /* 0x000fea0003800000 */
.L_x_11617:
[----:B------:R-:W1:Y:S01]  /*21e50*/  S2R R4, SR_TID.X ;  /* 0x0000000000047919 */ /* 0x000e620000002100 */
[----:B------:R-:W-:-:S04]  /*21e60*/  UPRMT UR4, UR38, 0x9910, URZ ;  /* 0x0000991026047896 */ /* 0x000fc8000800003f */
[----:B------:R-:W-:Y:S01]  /*21e70*/  UISETP.NE.AND UP0, UPT, UR4, 0x2, UPT ;  /* 0x000000020400788c */ /* 0x000fe2000bf05270 */
[----:B-1----:R-:W-:-:S04]  /*21e80*/  LOP3.LUT R4, R4, 0x7f, RZ, 0xc0, !PT ;  /* 0x0000007f04047812 */ /* 0x002fc800078ec0ff */
[----:B------:R-:W-:-:S13]  /*21e90*/  ISETP.NE.AND P0, PT, R4, RZ, PT ;  /* 0x000000ff0400720c */ /* 0x000fda0003f05270 */
[----:B------:R-:W-:-:S04]  /*21ea0*/  @!P0 IMAD.MOV.U32 R4, RZ, RZ, 0x6000 ;  /* 0x00006000ff048424 */ /* 0x000fc800078e00ff */
[----:B------:R1:W-:Y:S01]  /*21eb0*/  @!P0 SYNCS.ARRIVE.TRANS64 RZ, [R3+URZ+0x2d850], R4 ;  /* 0x02d8500403ff89a7 */ /* 0x0003e2000800003f */
[----:B------:R-:W-:-:S13]  /*21ec0*/  PLOP3.LUT P0, PT, PT, PT, UP0, 0x80, 0x0 ;  /* 0x000000000000781c */ /* 0x000fda0003f0f008 */
[----:B-1----:R-:W-:Y:S05]  /*21ed0*/  @P0 BRA `(.L_x_11619) ;  /* 0x0000000000040947 */ /* 0x002fea0003800000 */
[----:B------:R-:W-:Y:S01]  /*21ee0*/  BPT.TRAP 0x1 ;  /* 0x000000040000795c */ /* 0x000fe20000300000 */
.L_x_11619:
[----:B------:R-:W-:Y:S01]  /*21ef0*/  LOP3.LUT P0, RZ, R23, 0x8, RZ, 0xc0, !PT ;  /* 0x0000000817ff7812 */ /* 0x000fe2000780c0ff */
[----:B------:R-:W-:-:S12]  /*21f00*/  BSSY B2, `(.L_x_11620) ;  /* 0x0000003000027945 */ /* 0x000fd80003800000 */
[----:B------:R-:W-:Y:S05]  /*21f10*/  @P0 BRA `(.L_x_11621) ;  /* 0x0000000000040947 */ /* 0x000fea0003800000 */
[----:B------:R-:W-:Y:S01]  /*21f20*/  BPT.TRAP 0x1 ;  /* 0x000000040000795c */ /* 0x000fe20000300000 */
.L_x_11621:
[----:B------:R-:W-:Y:S05]  /*21f30*/  BSYNC B2 ;  /* 0x0000000000027941 */ /* 0x000fea0003800000 */
.L_x_11620:
        /* <DEDUP_REMOVED lines=10> */
.L_x_11622:
        /* <DEDUP_REMOVED lines=15> */
.L_x_11623:
        /* <DEDUP_REMOVED lines=15> */
.L_x_11624:
        /* <DEDUP_REMOVED lines=12> */
.L_x_11608:
[----:B------:R-:W-:Y:S05]  /*22280*/  BSYNC B1 ;  /* 0x0000000000017941 */ /* 0x000fea0003800000 */
.L_x_11607:
[----:B------:R-:W-:Y:S01]  /*22290*/  LOP3.LUT P1, RZ, R23, 0x4, RZ, 0xc0, !PT ;  /* 0x0000000417ff7812 */ /* 0x000fe2000782c0ff */
[----:B------:R-:W-:Y:S01]  /*222a0*/  VIADD R24, R6, 0x1 ;  /* 0x0000000106187836 */ /* 0x000fe20000000000 */
[----:B------:R-:W-:Y:S01]  /*222b0*/  BSSY B1, `(.L_x_11625) ;  /* 0x00000ad000017945 */ /* 0x000fe20003800000 */
[----:B0-----:R-:W-:-:S03]  /*222c0*/  VIADD R8, R0, 0xffffffff ;  /* 0xffffffff00087836 */ /* 0x001fc60000000000 */
[----:B------:R-:W-:-:S04]  /*222d0*/  ISETP.NE.AND P0, PT, R24, 0x2, PT ;  /* 0x000000021800780c */ /* 0x000fc80003f05270 */
[----:B------:R-:W-:Y:S02]  /*222e0*/  SEL R2, RZ, 0x1, P0 ;  /* 0x00000001ff027807 */ /* 0x000fe40000000000 */
        /* <DEDUP_REMOVED lines=26> */
.L_x_11627:
[----:B0-----:R-:W-:Y:S01]  /*22490*/  IMAD R4, R24, 0x8, R22 ;  /* 0x0000000818047824 */ /* 0x001fe200078e0216 */
[----:B------:R-:W-:Y:S01]  /*224a0*/  SHF.L.U32 R2, R27, 0x1f, RZ ;  /* 0x0000001f1b027819 */ /* 0x000fe200000006ff */
[----:B------:R-:W-:Y:S03]  /*224b0*/  BSSY B2, `(.L_x_11628) ;  /* 0x0000003000027945 */ /* 0x000fe60003800000 */
[----:B------:R-:W0:Y:S02]  /*224c0*/  SYNCS.PHASECHK.TRANS64.TRYWAIT P0, [R4+URZ+0x2d840], R2 ;  /* 0x02d84002040075a7 */ /* 0x000e24000800017f */
[----:B0-----:R-:W-:Y:S05]  /*224d0*/  @!P0 BRA `(.L_x_11629) ;  /* 0x0000003800048947 */ /* 0x001fea0003800000 */
.L_x_11743:
[----:B------:R-:W-:Y:S05]  /*224e0*/  BSYNC B2 ;  /* 0x0000000000027941 */ /* 0x000fea0003800000 */
.L_x_11628:
        /* <DEDUP_REMOVED lines=10> */
.L_x_11631:
[----:B------:R-:W-:Y:S05]  /*22590*/  BSYNC B2 ;  /* 0x0000000000027941 */ /* 0x000fea0003800000 */
.L_x_11630:
        /* <DEDUP_REMOVED lines=11> */
.L_x_11632:
        /* <DEDUP_REMOVED lines=16> */
.L_x_11633:
        /* <DEDUP_REMOVED lines=16> */
.L_x_11634:
        /* <DEDUP_REMOVED lines=15> */
.L_x_11744:
[----:B------:R-:W-:Y:S05]  /*22940*/  BSYNC B2 ;  /* 0x0000000000027941 */ /* 0x000fea0003800000 */
.L_x_11635:
        /* <DEDUP_REMOVED lines=10> */
.L_x_11637:
[----:B------:R-:W-:Y:S01]  /*229f0*/  LOP3.LUT P0, RZ, R23, 0x8, RZ, 0xc0, !PT ;  /* 0x0000000817ff7812 */ /* 0x000fe2000780c0ff */
[----:B------:R-:W-:-:S12]  /*22a00*/  BSSY B2, `(.L_x_11638) ;  /* 0x0000003000027945 */ /* 0x000fd80003800000 */
[----:B------:R-:W-:Y:S05]  /*22a10*/  @P0 BRA `(.L_x_11639) ;  /* 0x0000000000040947 */ /* 0x000fea0003800000 */
[----:B------:R-:W-:Y:S01]  /*22a20*/  BPT.TRAP 0x1 ;  /* 0x000000040000795c */ /* 0x000fe20000300000 */
.L_x_11639:
[----:B------:R-:W-:Y:S05]  /*22a30*/  BSYNC B2 ;  /* 0x0000000000027941 */ /* 0x000fea0003800000 */
.L_x_11638:
        /* <DEDUP_REMOVED lines=10> */
.L_x_11640:
        /* <DEDUP_REMOVED lines=15> */
.L_x_11641:
        /* <DEDUP_REMOVED lines=15> */
.L_x_11642:
        /* <DEDUP_REMOVED lines=12> */
.L_x_11626:
[----:B------:R-:W-:Y:S05]  /*22d80*/  BSYNC B1 ;  /* 0x0000000000017941 */ /* 0x000fea0003800000 */
.L_x_11625:
[----:B------:R-:W2:Y:S01]  /*22d90*/  LDL R2, [R1+0xc] ;  /* 0x00000c0001027983 */ /* 0x000ea20000100800 */
[----:B------:R-:W-:Y:S01]  /*22da0*/  VIADD R0, R0, 0xfffffffe ;  /* 0xfffffffe00007836 */ /* 0x000fe20000000000 */
[----:B--2---:R-:W-:-:S13]  /*22db0*/  ISETP.GT.AND P0, PT, R8, R2, PT ;  /* 0x000000020800720c */ /* 0x004fda0003f04270 */
[----:B------:R-:W-:Y:S05]  /*22dc0*/  @P0 BRA `(.L_x_11643) ;  /* 0xffffffe800700947 */ /* 0x000fea000383ffff */
.L_x_11586:
[----:B------:R-:W-:Y:S05]  /*22dd0*/  BSYNC B0 ;  /* 0x0000000000007941 */ /* 0x000fea0003800000 */
.L_x_11585:
        /* <DEDUP_REMOVED lines=14> */
[----:B------:R-:W1:Y:S01]  /*22ec0*/  POPC R7, R4 ;  /* 0x0000000400077309 */ /* 0x000e620000000000 */
[----:B--2---:R-:W1:Y:S02]  /*22ed0*/  SHFL.IDX PT, R0, R3, R0, 0x1f ;  /* 0x00001f0003007589 */ /* 0x004e6400000e0000 */
[----:B-1----:R-:W-:-:S07]  /*22ee0*/  IADD3 R16, R0, UR37, R7 ;  /* 0x0000002500107c10 */ /* 0x002fce000fffe007 */
.L_x_11645:
[----:B------:R-:W-:Y:S05]  /*22ef0*/  BSYNC B0 ;  /* 0x0000000000007941 */ /* 0x000fea0003800000 */
.L_x_11644:
[----:B------:R-:W-:Y:S01]  /*22f00*/  LOP3.LUT P0, RZ, R23, 0x4, RZ, 0xc0, !PT ;  /* 0x0000000417ff7812 */ /* 0x000fe2000780c0ff */
[----:B------:R-:W-:-:S12]  /*22f10*/  BSSY B0, `(.L_x_11646) ;  /* 0x0000049000007945 */ /* 0x000fd80003800000 */
[----:B------:R-:W-:Y:S05]  /*22f20*/  @!P0 BRA `(.L_x_11647) ;  /* 0x00000004001c8947 */ /* 0x000fea0003800000 */
[----:B-1----:R-:W-:Y:S01]  /*22f30*/  IMAD R3, R24, 0x8, R22 ;  /* 0x0000000818037824 */ /* 0x002fe200078e0216 */
[----:B------:R-:W-:Y:S01]  /*22f40*/  SHF.L.U32 R0, R27, 0x1f, RZ ;  /* 0x0000001f1b007819 */ /* 0x000fe200000006ff */
[----:B------:R-:W-:Y:S03]  /*22f50*/  BSSY B1, `(.L_x_11648) ;  /* 0x0000003000017945 */ /* 0x000fe60003800000 */
[----:B------:R-:W1:Y:S02]  /*22f60*/  SYNCS.PHASECHK.TRANS64.TRYWAIT P0, [R3+URZ+0x2d860], R0 ;  /* 0x02d86000030075a7 */ /* 0x000e64000800017f */
[----:B-1----:R-:W-:Y:S05]  /*22f70*/  @!P0 BRA `(.L_x_11649) ;  /* 0x0000002c00848947 */ /* 0x002fea0003800000 */
.L_x_11745:
[----:B------:R-:W-:Y:S05]  /*22f80*/  BSYNC B1 ;  /* 0x0000000000017941 */ /* 0x000fea0003800000 */
.L_x_11648:
        /* <DEDUP_REMOVED lines=10> */
.L_x_11650:
[----:B------:R-:W-:Y:S01]  /*23030*/  LOP3.LUT P0, RZ, R23, 0x8, RZ, 0xc0, !PT ;  /* 0x0000000817ff7812 */ /* 0x000fe2000780c0ff */
[----:B------:R-:W-:-:S12]  /*23040*/  BSSY B1, `(.L_x_11651) ;  /* 0x0000003000017945 */ /* 0x000fd80003800000 */
[----:B------:R-:W-:Y:S05]  /*23050*/  @P0 BRA `(.L_x_11652) ;  /* 0x0000000000040947 */ /* 0x000fea0003800000 */
[----:B------:R-:W-:Y:S01]  /*23060*/  BPT.TRAP 0x1 ;  /* 0x000000040000795c */ /* 0x000fe20000300000 */
.L_x_11652:
[----:B------:R-:W-:Y:S05]  /*23070*/  BSYNC B1 ;  /* 0x0000000000017941 */ /* 0x000fea0003800000 */
.L_x_11651:
[----:B------:R-:W-:Y:S01]  /*23080*/  IMAD R0, R24, 0x6000, R22 ;  /* 0x0000600018007824 */ /* 0x000fe200078e0216 */
        /* <DEDUP_REMOVED lines=9> */
.L_x_11653:
        /* <DEDUP_REMOVED lines=15> */
.L_x_11654:
        /* <DEDUP_REMOVED lines=15> */
.L_x_11655:
        /* <DEDUP_REMOVED lines=10> */
.L_x_11647:
[----:B------:R-:W-:Y:S05]  /*233a0*/  BSYNC B0 ;  /* 0x0000000000007941 */ /* 0x000fea0003800000 */
.L_x_11646:
[----:B------:R-:W-:-:S05]  /*233b0*/  VIADD R24, R24, 0x1 ;  /* 0x0000000118187836 */ /* 0x000fca0000000000 */
[----:B------:R-:W-:-:S04]  /*233c0*/  ISETP.NE.AND P0, PT, R24, 0x2, PT ;  /* 0x000000021800780c */ /* 0x000fc80003f05270 */
[----:B------:R-:W-:Y:S02]  /*233d0*/  SEL R0, RZ, 0x1, P0 ;  /* 0x00000001ff007807 */ /* 0x000fe40000000000 */
[----:B------:R-:W-:Y:S02]  /*233e0*/  SEL R24, R24, RZ, P0 ;  /* 0x000000ff18187207 */ /* 0x000fe40000000000 */
[----:B------:R-:W-:-:S07]  /*233f0*/  LOP3.LUT R27, R27, R0, RZ, 0x3c, !PT ;  /* 0x000000001b1b7212 */ /* 0x000fce00078e3cff */
.L_x_11567:
[----:B------:R-:W-:Y:S05]  /*23400*/  BSYNC B7 ;  /* 0x0000000000077941 */ /* 0x000fea0003800000 */
.L_x_11565:
[----:B------:R-:W-:-:S13]  /*23410*/  LOP3.LUT P0, RZ, R23, 0x10, RZ, 0xc0, !PT ;  /* 0x0000001017ff7812 */ /* 0x000fda000780c0ff */
[----:B------:R-:W-:Y:S05]  /*23420*/  @!P0 BRA `(.L_x_11656) ;  /* 0x0000000000248947 */ /* 0x000fea0003800000 */
[----:B------:R-:W-:Y:S05]  /*23430*/  WARPSYNC.ALL ;  /* 0x0000000000007948 */ /* 0x000fea0003800000 */
[----:B------:R-:W2:Y:S08]  /*23440*/  S2UR UR5, SR_CgaCtaId ;  /* 0x00000000000579c3 */ /* 0x000eb00000008800 */
[----:B------:R-:W-:Y:S06]  /*23450*/  BAR.SYNC.DEFER_BLOCKING 0x5, 0x200 ;  /* 0x0148000000007b1d */ /* 0x000fec0000010000 */
[----:B------:R-:W-:-:S02]  /*23460*/  UMOV UR4, 0x400 ;  /* 0x0000040000047882 */ /* 0x000fc40000000000 */
[----:B--2---:R-:W-:-:S06]  /*23470*/  ULEA UR4, UR5, UR4, 0x18 ;  /* 0x0000000405047291 */ /* 0x004fcc000f8ec03f */
[----:B-1----:R-:W-:-:S05]  /*23480*/  IMAD.U32 R22, RZ, RZ, UR4 ;  /* 0x00000004ff167e24 */ /* 0x002fca000f8e00ff */
[----:B------:R2:W3:Y:S01]  /*23490*/  LDS.128 R16, [R22+0x2d8d0] ;  /* 0x02d8d00016107984 */ /* 0x0004e20000000c00 */
[----:B------:R-:W-:Y:S06]  /*234a0*/  BAR.ARV 0x4, 0x200 ;  /* 0x0108000000007b1d */ /* 0x000fec0000002000 */
[----:B------:R-:W-:Y:S05]  /*234b0*/  BRA `(.L_x_11657) ;  /* 0x0000000800c47947 */ /* 0x000fea0003800000 */
.L_x_11656:
[----:B------:R-:W2:Y:S01]  /*234c0*/  LDL R7, [R1+0x8] ;  /* 0x0000080001077983 */ /* 0x000ea20000100800 */
[----:B------:R-:W-:Y:S01]  /*234d0*/  UMOV UR4, 0xffffffff ;  /* 0xffffffff00047882 */ /* 0x000fe20000000000 */
[----:B--2---:R-:W-:Y:S02]  /*234e0*/  ISETP.NE.AND P5, PT, R7, 0x1f, PT ;  /* 0x0000001f0700780c */ /* 0x004fe40003fa5270 */
[----:B------:R-:W-:Y:S11]  /*234f0*/  BRA.DIV UR4, `(.L_x_11658) ;  /* 0x0000002a04387947 */ /* 0x000ff6000b800000 */
[----:B------:R-:W-:Y:S01]  /*23500*/  IMAD.IADD R5, R19, 0x1, R7 ;  /* 0x0000000113057824 */ /* 0x000fe200078e0207 */
[----:B------:R-:W-:Y:S01]  /*23510*/  ULDC UR4, c[0x0][0xc3c] ;  /* 0x00030f0000047ab9 */ /* 0x000fe20000000800 */
[----:B------:R-:W-:-:S03]  /*23520*/  LOP3.LUT P4, RZ, R23, 0x1, RZ, 0xc0, !PT ;  /* 0x0000000117ff7812 */ /* 0x000fc6000788c0ff */
[----:B------:R-:W-:-:S13]  /*23530*/  ISETP.GE.OR P0, PT, R5, UR4, !P5 ;  /* 0x0000000405007c0c */ /* 0x000fda000ef06670 */
[----:B-1----:R-:W1:Y:S02]  /*23540*/  @!P0 LDC.64 R2, c[0x0][0xc80] ;  /* 0x00032000ff028b82 */ /* 0x002e640000000a00 */
[----:B-1----:R-:W-:-:S06]  /*23550*/  @!P0 IMAD.WIDE R2, R5, 0x4, R2 ;  /* 0x0000000405028825 */ /* 0x002fcc00078e0202 */
[----:B------:R1:W2:Y:S01]  /*23560*/  @!P0 LDG.E R3, desc[UR40][R2.64] ;  /* 0x0000002802038981 */ /* 0x0002a2000c1e1900 */
[C---:B------:R-:W-:Y:S02]  /*23570*/  ISETP.GE.U32.AND P1, PT, R7.reuse, 0x4, PT ;  /* 0x000000040700780c */ /* 0x040fe40003f26070 */
[C---:B------:R-:W-:Y:S01]  /*23580*/  ISETP.GE.U32.AND P2, PT, R7.reuse, 0x8, PT ;  /* 0x000000080700780c */ /* 0x040fe20003f46070 */
[----:B------:R-:W-:Y:S01]  /*23590*/  SHFL.IDX PT, R0, R16, RZ, 0x1f ;  /* 0x00001fff10007589 */ /* 0x000fe200000e0000 */
[----:B------:R-:W-:-:S03]  /*235a0*/  ISETP.GE.U32.AND P3, PT, R7, 0x10, PT ;  /* 0x000000100700780c */ /* 0x000fc60003f66070 */
[----:B------:R-:W-:Y:S01]  /*235b0*/  SHFL.IDX PT, R16, R16, 0x1, 0x1f ;  /* 0x00201f0010107f89 */ /* 0x000fe200000e0000 */
[----:B-1----:R-:W-:Y:S02]  /*235c0*/  IMAD.MOV.U32 R2, RZ, RZ, RZ ;  /* 0x000000ffff027224 */ /* 0x002fe400078e00ff */
[----:B--2---:R-:W-:Y:S01]  /*235d0*/  @!P0 IMAD.MOV.U32 R2, RZ, RZ, R3 ;  /* 0x000000ffff028224 */ /* 0x004fe200078e0003 */
[----:B------:R-:W-:-:S04]  /*235e0*/  ISETP.GE.U32.AND P0, PT, R7, 0x2, PT ;  /* 0x000000020700780c */ /* 0x000fc80003f06070 */
        /* <DEDUP_REMOVED lines=16> */
.L_x_11755:
[----:B------:R-:W-:Y:S02]  /*236f0*/  ULDC UR4, c[0x0][0xc38] ;  /* 0x00030e0000047ab9 */ /* 0x000fe40000000800 */
[----:B------:R-:W-:-:S04]  /*23700*/  IMAD.U32 R4, RZ, RZ, UR4 ;  /* 0x00000004ff047e24 */ /* 0x000fc8000f8e00ff */
[----:B--2---:R-:W-:-:S04]  /*23710*/  IMAD R5, R14, R4, RZ ;  /* 0x000000040e057224 */ /* 0x004fc800078e02ff */
[----:B------:R-:W-:-:S05]  /*23720*/  IMAD.IADD R16, R16, 0x1, R5 ;  /* 0x0000000110107824 */ /* 0x000fca00078e0205 */
[----:B------:R-:W-:-:S13]  /*23730*/  ISETP.GT.AND P4, PT, R16, R0, PT ;  /* 0x000000001000720c */ /* 0x000fda0003f84270 */
[----:B------:R-:W-:Y:S05]  /*23740*/  @P4 BRA `(.L_x_11659) ;  /* 0x00000000009c4947 */ /* 0x000fea0003800000 */
.L_x_11664:
        /* <DEDUP_REMOVED lines=10> */
[----:B-1----:R-:W1:Y:S02]  /*237f0*/  LDC.64 R2, c[0x0][0xc80] ;  /* 0x00032000ff027b82 */ /* 0x002e640000000a00 */
[----:B-1----:R-:W-:-:S06]  /*23800*/  IMAD.WIDE R2, R5, 0x4, R2 ;  /* 0x0000000405027825 */ /* 0x002fcc00078e0202 */
[----:B------:R2:W5:Y:S02]  /*23810*/  LDG.E R2, desc[UR40][R2.64] ;  /* 0x0000002802027981 */ /* 0x000564000c1e1900 */
.L_x_11662:
[----:B------:R-:W-:Y:S05]  /*23820*/  BSYNC B0 ;  /* 0x0000000000007941 */ /* 0x000fea0003800000 */
.L_x_11661:
[----:B------:R-:W-:-:S03]  /*23830*/  UMOV UR4, 0xffffffff ;  /* 0xffffffff00047882 */ /* 0x000fc60000000000 */
[----:B------:R-:W-:Y:S05]  /*23840*/  BRA.DIV UR4, `(.L_x_11663) ;  /* 0x0000002a04887947 */ /* 0x000fea000b800000 */
[----:B-----5:R-:W3:Y:S01]  /*23850*/  SHFL.UP PT, R14, R2, 0x1, RZ ;  /* 0x04200000020e7989 */ /* 0x020ee200000e00ff */
[----:B------:R-:W-:-:S04]  /*23860*/  LOP3.LUT P4, RZ, R23, 0x1, RZ, 0xc0, !PT ;  /* 0x0000000117ff7812 */ /* 0x000fc8000788c0ff */
[----:B---3--:R-:W-:-:S05]  /*23870*/  SEL R13, R14, RZ, P4 ;  /* 0x000000ff0e0d7207 */ /* 0x008fca0002000000 */
[----:B------:R-:W-:-:S05]  /*23880*/  IMAD.IADD R13, R2, 0x1, R13 ;  /* 0x00000001020d7824 */ /* 0x000fca00078e020d */
[----:B------:R-:W3:Y:S02]  /*23890*/  SHFL.UP PT, R14, R13, 0x2, RZ ;  /* 0x044000000d0e7989 */ /* 0x000ee400000e00ff */
[----:B---3--:R-:W-:-:S05]  /*238a0*/  SEL R14, R14, RZ, P0 ;  /* 0x000000ff0e0e7207 */ /* 0x008fca0000000000 */
[----:B-12---:R-:W-:-:S05]  /*238b0*/  IMAD.IADD R3, R13, 0x1, R14 ;  /* 0x000000010d037824 */ /* 0x006fca00078e020e */
        /* <DEDUP_REMOVED lines=10> */
.L_x_11763:
[----:B------:R-:W-:Y:S02]  /*23960*/  ULDC UR4, c[0x0][0xc38] ;  /* 0x00030e0000047ab9 */ /* 0x000fe40000000800 */
[----:B------:R-:W-:-:S04]  /*23970*/  IMAD.U32 R4, RZ, RZ, UR4 ;  /* 0x00000004ff047e24 */ /* 0x000fc8000f8e00ff */
[----:B--2---:R-:W-:-:S04]  /*23980*/  IMAD R5, R14, R4, RZ ;  /* 0x000000040e057224 */ /* 0x004fc800078e02ff */
[----:B------:R-:W-:-:S05]  /*23990*/  IMAD.IADD R16, R5, 0x1, R16 ;  /* 0x0000000105107824 */ /* 0x000fca00078e0210 */
[----:B------:R-:W-:-:S13]  /*239a0*/  ISETP.GT.AND P4, PT, R16, R0, PT ;  /* 0x000000001000720c */ /* 0x000fda0003f84270 */
[----:B------:R-:W-:Y:S05]  /*239b0*/  @!P4 BRA `(.L_x_11664) ;  /* 0xfffffffc0064c947 */ /* 0x000fea000383ffff */
.L_x_11659:
        /* <DEDUP_REMOVED lines=8> */
.L_x_11767:
[----:B------:R-:W-:Y:S01]  /*23a40*/  ISETP.NE.AND P0, PT, R5, RZ, PT ;  /* 0x000000ff0500720c */ /* 0x000fe20003f05270 */
[----:B------:R-:W-:-:S12]  /*23a50*/  IMAD.MOV.U32 R5, RZ, RZ, RZ ;  /* 0x000000ffff057224 */ /* 0x000fd800078e00ff */
[----:B------:R-:W-:Y:S05]  /*23a60*/  @!P0 BRA `(.L_x_11666) ;  /* 0x0000000000108947 */ /* 0x000fea0003800000 */
[----:B------:R-:W-:Y:S01]  /*23a70*/  UMOV UR4, 0xffffffff ;  /* 0xffffffff00047882 */ /* 0x000fe20000000000 */
[----:B0-----:R-:W-:Y:S02]  /*23a80*/  VIADD R12, R6, 0xffffffff ;  /* 0xffffffff060c7836 */ /* 0x001fe40000000000 */
[----:B------:R-:W-:Y:S05]  /*23a90*/  BRA.DIV UR4, `(.L_x_11667) ;  /* 0x0000002a04fc7947 */ /* 0x000fea000b800000 */
[----:B------:R4:W0:Y:S02]  /*23aa0*/  SHFL.IDX PT, R5, R3, R12, 0x1f ;  /* 0x00001f0c03057589 */ /* 0x00082400000e0000 */
.L_x_11666:
[----:B-12-4-:R-:W1:Y:S01]  /*23ab0*/  LDC.64 R2, c[0x0][0xc90] ;  /* 0x00032400ff027b82 */ /* 0x016e620000000a00 */
[----:B------:R-:W-:-:S04]  /*23ac0*/  IMAD.IADD R19, R6, 0x1, R19 ;  /* 0x0000000106137824 */ /* 0x000fc800078e0213 */
[----:B-1----:R-:W-:-:S05]  /*23ad0*/  IMAD.WIDE R2, R19, 0x4, R2 ;  /* 0x0000000413027825 */ /* 0x002fca00078e0202 */
[----:B------:R1:W3:Y:S01]  /*23ae0*/  LDG.E R7, desc[UR40][R2.64] ;  /* 0x0000002802077981 */ /* 0x0002e2000c1e1900 */
[----:B0-----:R-:W-:-:S04]  /*23af0*/  IMAD R16, R5, R4, R16 ;  /* 0x0000000405107224 */ /* 0x001fc800078e0210 */
[----:B------:R-:W-:Y:S02]  /*23b00*/  IMAD.IADD R5, R0, 0x1, -R16 ;  /* 0x0000000100057824 */ /* 0x000fe400078e0a10 */
[----:B-1----:R-:W-:Y:S02]  /*23b10*/  IMAD.MOV.U32 R2, RZ, RZ, RZ ;  /* 0x000000ffff027224 */ /* 0x002fe400078e00ff */
[----:B---3--:R-:W-:-:S05]  /*23b20*/  IMAD R6, R17, R7, RZ ;  /* 0x0000000711067224 */ /* 0x008fca00078e02ff */
[-C--:B------:R-:W-:Y:S02]  /*23b30*/  IABS R8, R6.reuse ;  /* 0x0000000600087213 */ /* 0x080fe40000000000 */
[----:B------:R-:W-:Y:S02]  /*23b40*/  IABS R0, R6 ;  /* 0x0000000600007213 */ /* 0x000fe40000000000 */
[----:B------:R-:W0:Y:S03]  /*23b50*/  I2F.RP R9, R8 ;  /* 0x0000000800097306 */ /* 0x000e260000209400 */
[----:B------:R-:W-:-:S05]  /*23b60*/  IMAD.MOV R0, RZ, RZ, -R0 ;  /* 0x000000ffff007224 */ /* 0x000fca00078e0a00 */
[----:B0-----:R-:W0:Y:S02]  /*23b70*/  MUFU.RCP R9, R9 ;  /* 0x0000000900097308 */ /* 0x001e240000001000 */
[----:B0-----:R-:W-:-:S06]  /*23b80*/  VIADD R10, R9, 0xffffffe ;  /* 0x0ffffffe090a7836 */ /* 0x001fcc0000000000 */
[----:B------:R-:W0:Y:S02]  /*23b90*/  F2I.FTZ.U32.TRUNC.NTZ R3, R10 ;  /* 0x0000000a00037305 */ /* 0x000e24000021f000 */
[----:B0-----:R-:W-:-:S04]  /*23ba0*/  IMAD.MOV R11, RZ, RZ, -R3 ;  /* 0x000000ffff0b7224 */ /* 0x001fc800078e0a03 */
[----:B------:R-:W-:-:S04]  /*23bb0*/  IMAD R11, R11, R8, RZ ;  /* 0x000000080b0b7224 */ /* 0x000fc800078e02ff */
        /* <DEDUP_REMOVED lines=14> */
[----:B------:R-:W-:Y:S02]  /*23ca0*/  IMAD R0, R7, R2, RZ ;  /* 0x0000000207007224 */ /* 0x000fe400078e02ff */
[----:B------:R-:W-:Y:S02]  /*23cb0*/  IMAD.MOV R2, RZ, RZ, -R2 ;  /* 0x000000ffff027224 */ /* 0x000fe400078e0a02 */
[----:B------:R-:W-:Y:S02]  /*23cc0*/  IMAD.MOV R3, RZ, RZ, -R0 ;  /* 0x000000ffff037224 */ /* 0x000fe400078e0a00 */
[----:B------:R-:W-:-:S03]  /*23cd0*/  IMAD R5, R6, R2, R5 ;  /* 0x0000000206057224 */ /* 0x000fc600078e0205 */
[----:B------:R-:W-:-:S04]  /*23ce0*/  VIADDMNMX R4, R3, R4, R7, PT ;  /* 0x0000000403047246 */ /* 0x000fc80003800107 */
        /* <DEDUP_REMOVED lines=30> */
.L_x_11660:
[----:B------:R-:W-:Y:S01]  /*23ed0*/  UMOV UR4, URZ ;  /* 0x0000003f00047c82 */ /* 0x000fe20008000000 */
[----:B------:R-:W-:Y:S01]  /*23ee0*/  UMOV UR5, URZ ;  /* 0x0000003f00057c82 */ /* 0x000fe20008000000 */
[----:B------:R-:W-:Y:S01]  /*23ef0*/  ULDC UR6, c[0x0][0xc3c] ;  /* 0x00030f0000067ab9 */ /* 0x000fe20000000800 */
[----:B------:R-:W-:Y:S02]  /*23f00*/  IMAD.MOV.U32 R16, RZ, RZ, R0 ;  /* 0x000000ffff107224 */ /* 0x000fe400078e0000 */
[----:B------:R-:W-:Y:S02]  /*23f10*/  IMAD.U32 R17, RZ, RZ, UR4 ;  /* 0x00000004ff117e24 */ /* 0x000fe4000f8e00ff */
[----:B------:R-:W-:Y:S02]  /*23f20*/  IMAD.U32 R18, RZ, RZ, UR5 ;  /* 0x00000005ff127e24 */ /* 0x000fe4000f8e00ff */
[----:B------:R-:W-:-:S07]  /*23f30*/  IMAD.U32 R19, RZ, RZ, UR6 ;  /* 0x00000006ff137e24 */ /* 0x000fce000f8e00ff */
.L_x_11668:
[----:B------:R-:W2:Y:S01]  /*23f40*/  LDL R0, [R1+0x8] ;  /* 0x0000080001007983 */ /* 0x000ea20000100800 */
[----:B------:R-:W-:Y:S05]  /*23f50*/  WARPSYNC.ALL ;  /* 0x0000000000007948 */ /* 0x000fea0003800000 */
[----:B------:R-:W-:Y:S01]  /*23f60*/  BAR.SYNC.DEFER_BLOCKING 0x4, 0x200 ;  /* 0x0108000000007b1d */ /* 0x000fe20000010000 */
[----:B--2---:R-:W-:-:S13]  /*23f70*/  ISETP.NE.AND P0, PT, R0, RZ, PT ;  /* 0x000000ff0000720c */ /* 0x004fda0003f05270 */
[----:B-1----:R-:W1:Y:S01]  /*23f80*/  @!P0 S2R R3, SR_CgaCtaId ;  /* 0x0000000000038919 */ /* 0x002e620000008800 */
[----:B------:R-:W-:-:S04]  /*23f90*/  @!P0 MOV R0, 0x400 ;  /* 0x0000040000008802 */ /* 0x000fc80000000f00 */
[----:B-1----:R-:W-:-:S05]  /*23fa0*/  @!P0 LEA R22, R3, R0, 0x18 ;  /* 0x0000000003168211 */ /* 0x002fca00078ec0ff */
[----:B------:R1:W-:Y:S01]  /*23fb0*/  @!P0 STS.128 [R22+0x2d8d0], R16 ;  /* 0x02d8d01016008388 */ /* 0x0003e20000000c00 */
[----:B------:R-:W-:Y:S06]  /*23fc0*/  BAR.ARV 0x5, 0x200 ;  /* 0x0148000000007b1d */ /* 0x000fec0000002000 */
.L_x_11657:
[----:B------:R-:W-:Y:S02]  /*23fd0*/  ULDC UR4, c[0x0][0xc3c] ;  /* 0x00030f0000047ab9 */ /* 0x000fe40000000800 */
[----:B---3--:R-:W-:-:S13]  /*23fe0*/  ISETP.GE.AND P0, PT, R19, UR4, PT ;  /* 0x0000000413007c0c */ /* 0x008fda000bf06270 */
[----:B------:R-:W-:Y:S05]  /*23ff0*/  @!P0 BRA `(.L_x_11669) ;  /* 0xffffff9000108947 */ /* 0x000fea000383ffff */
[----:B------:R-:W-:Y:S05]  /*24000*/  BSYNC B8 ;  /* 0x0000000000087941 */ /* 0x000fea0003800000 */
.L_x_11505:
[----:B-1----:R-:W3:Y:S01]  /*24010*/  LDL.LU R0, [R1+0x24] ;  /* 0x0000240001007983 */ /* 0x002ee20000300800 */
        /* <DEDUP_REMOVED lines=9> */
[----:B------:R-:W1:Y:S02]  /*240b0*/  SYNCS.PHASECHK.TRANS64.TRYWAIT P0, [R7+URZ+0x2d820], R0 ;  /* 0x02d82000070075a7 */ /* 0x000e64000800017f */
[----:B-1----:R-:W-:Y:S05]  /*240c0*/  @!P0 BRA `(.L_x_11671) ;  /* 0x0000002400988947 */ /* 0x002fea0003800000 */
.L_x_11770:
[----:B------:R-:W-:Y:S05]  /*240d0*/  BSYNC B0 ;  /* 0x0000000000007941 */ /* 0x000fea0003800000 */
.L_x_11670:
[----:B------:R-:W-:-:S03]  /*240e0*/  UMOV UR4, 0xffffffff ;  /* 0xffffffff00047882 */ /* 0x000fc60000000000 */
[----:B------:R-:W-:Y:S05]  /*240f0*/  BRA.DIV UR4, `(.L_x_11672) ;  /* 0x0000002604a07947 */ /* 0x000fea000b800000 */
[----:B-1----:R-:W1:Y:S02]  /*24100*/  S2R R0, SR_TID.X ;  /* 0x0000000000007919 */ /* 0x002e640000002100 */
[----:B-1----:R-:W-:-:S04]  /*24110*/  SHF.R.U32.HI R0, RZ, 0x5, R0 ;  /* 0x00000005ff007819 */ /* 0x002fc80000011600 */
[----:B------:R-:W-:-:S05]  /*24120*/  LOP3.LUT R0, R0, 0x3, RZ, 0xc0, !PT ;  /* 0x0000000300007812 */ /* 0x000fca00078ec0ff */
[----:B------:R1:W3:Y:S02]  /*24130*/  SHFL.IDX PT, R14, R0, RZ, 0x1f ;  /* 0x00001fff000e7589 */ /* 0x0002e400000e0000 */
.L_x_11773:
[----:B---3--:R-:W-:-:S13]  /*24140*/  ISETP.NE.AND P0, PT, R14, RZ, PT ;  /* 0x000000ff0e00720c */ /* 0x008fda0003f05270 */
[----:B------:R-:W-:Y:S05]  /*24150*/  @P0 BRA `(.L_x_11290) ;  /* 0x0000000000880947 */ /* 0x000fea0003800000 */
[----:B------:R-:W-:-:S03]  /*24160*/  UMOV UR4, 0xffffffff ;  /* 0xffffffff00047882 */ /* 0x000fc60000000000 */
[----:B------:R-:W-:Y:S05]  /*24170*/  BRA.DIV UR4, `(.L_x_11673) ;  /* 0x0000002604b47947 */ /* 0x000fea000b800000 */
[----:B------:R-:W-:-:S13]  /*24180*/  ELECT P6, URZ, PT ;  /* 0x00000000003f782f */ /* 0x000fda00038c0000 */
.L_x_11776:
[----:B------:R-:W-:Y:S05]  /*24190*/  @!P6 BRA `(.L_x_11290) ;  /* 0x000000000078e947 */ /* 0x000fea0003800000 */
[----:B------:R-:W-:-:S06]  /*241a0*/  ULOP3.LUT UR4, UR36, 0x2, URZ, 0xfc, !UPT ;  /* 0x0000000224047892 */ /* 0x000fcc000f8efc3f */
[----:B-1----:R-:W-:-:S05]  /*241b0*/  IMAD.U32 R0, RZ, RZ, UR4 ;  /* 0x00000004ff007e24 */ /* 0x002fca000f8e00ff */
[----:B------:R-:W-:-:S13]  /*241c0*/  ISETP.NE.AND P2, PT, R0, 0x3, PT ;  /* 0x000000030000780c */ /* 0x000fda0003f45270 */
[----:B------:R-:W-:Y:S05]  /*241d0*/  @!P2 BRA `(.L_x_11674) ;  /* 0x000000000004a947 */ /* 0x000fea0003800000 */
[----:B------:R-:W-:Y:S01]  /*241e0*/  BPT.TRAP 0x1 ;  /* 0x000000040000795c */ /* 0x000fe20000300000 */
.L_x_11674:
        /* <DEDUP_REMOVED lines=12> */
.L_x_11777:
[----:B------:R-:W3:Y:S02]  /*242b0*/  SYNCS.PHASECHK.TRANS64.TRYWAIT P0, [R3+URZ], R0 ;  /* 0x00000000030075a7 */ /* 0x000ee4000800017f */
[----:B---3--:R-:W-:Y:S05]  /*242c0*/  @!P0 BRA `(.L_x_11676) ;  /* 0x0000002400948947 */ /* 0x008fea0003800000 */
.L_x_11778:
[----:B------:R-:W-:Y:S05]  /*242d0*/  @!P2 BRA `(.L_x_11677) ;  /* 0x000000000004a947 */ /* 0x000fea0003800000 */
[----:B------:R-:W-:Y:S01]  /*242e0*/  BPT.TRAP 0x1 ;  /* 0x000000040000795c */ /* 0x000fe20000300000 */
.L_x_11677:
[----:B---3--:R-:W-:-:S04]  /*242f0*/  VIADD R3, R7, 0x2d860 ;  /* 0x0002d86007037836 */ /* 0x008fc80000000000 */
[----:B-1----:R-:W-:-:S04]  /*24300*/  IMAD R5, R24, 0x8, R3 ;  /* 0x0000000818057824 */ /* 0x002fc800078e0203 */
[----:B------:R-:W1:Y:S02]  /*24310*/  SYNCS.PHASECHK.TRANS64.TRYWAIT P0, [R5+URZ], R4 ;  /* 0x00000004050075a7 */ /* 0x000e64000800017f */
[----:B-1----:R-:W-:Y:S05]  /*24320*/  @!P0 BRA `(.L_x_11678) ;  /* 0x0000002400908947 */ /* 0x002fea0003800000 */
.L_x_11779:
[----:B------:R-:W-:-:S07]  /*24330*/  IMAD R3, R6, 0x8, R3 ;  /* 0x0000000806037824 */ /* 0x000fce00078e0203 */
.L_x_11679:
[----:B---3--:R3:W4:Y:S02]  /*24340*/  SYNCS.PHASECHK.TRANS64.TRYWAIT P0, [R3+URZ], R0 ;  /* 0x00000000030075a7 */ /* 0x008724000800017f */
[----:B----4-:R-:W-:Y:S05]  /*24350*/  @!P0 NANOSLEEP.SYNCS 0x989680 ;  /* 0x009896800000895d */ /* 0x010fea0003900000 */
[----:B------:R-:W4:Y:S02]  /*24360*/  @!P0 SYNCS.PHASECHK.TRANS64 P0, [R3+URZ], R0 ;  /* 0x00000000030085a7 */ /* 0x000f24000800007f */
[----:B----4-:R-:W-:Y:S05]  /*24370*/  @!P0 BRA `(.L_x_11679) ;  /* 0xfffffffc00f08947 */ /* 0x010fea000383ffff */
.L_x_11290:
[----:B------:R-:W-:Y:S05]  /*24380*/  BSYNC B9 ;  /* 0x0000000000097941 */ /* 0x000fea0003800000 */
.L_x_11287:
[----:B------:R-:W-:Y:S05]  /*24390*/  EXIT ;  /* 0x000000000000794d */ /* 0x000fea0003800000 */
.L_x_11314:
[----:B0-----:R0:W1:Y:S02]  /*243a0*/  SYNCS.PHASECHK.TRANS64.TRYWAIT P5, [R14+URZ+0x2d890], R85 ;  /* 0x02d890550e0075a7 */ /* 0x00106400080a017f */
[----:B-1----:R-:W-:Y:S05]  /*243b0*/  @!P5 NANOSLEEP.SYNCS 0x989680 ;  /* 0x009896800000d95d */ /* 0x002fea0003900000 */
[----:B------:R-:W1:Y:S02]  /*243c0*/  @!P5 SYNCS.PHASECHK.TRANS64 P5, [R14+URZ+0x2d890], R85 ;  /* 0x02d890550e00d5a7 */ /* 0x000e6400080a007f */
[----:B-1----:R-:W-:Y:S05]  /*243d0*/  @!P5 BRA `(.L_x_11314) ;  /* 0xfffffffc00f0d947 */ /* 0x002fea000383ffff */
[----:B------:R-:W-:Y:S05]  /*243e0*/  BRA `(.L_x_11680) ;  /* 0xfffffdec00f47947 */ /* 0x000fea000383ffff */
.L_x_11342:
[----:B0-----:R0:W1:Y:S02]  /*243f0*/  SYNCS.PHASECHK.TRANS64.TRYWAIT P5, [R14+URZ+0x2d890], R85 ;  /* 0x02d890550e0075a7 */ /* 0x00106400080a017f */
[----:B-1----:R-:W-:Y:S05]  /*24400*/  @!P5 NANOSLEEP.SYNCS 0x989680 ;  /* 0x009896800000d95d */ /* 0x002fea0003900000 */
[----:B------:R-:W1:Y:S02]  /*24410*/  @!P5 SYNCS.PHASECHK.TRANS64 P5, [R14+URZ+0x2d890], R85 ;  /* 0x02d890550e00d5a7 */ /* 0x000e6400080a007f */
[----:B-1----:R-:W-:Y:S05]  /*24420*/  @!P5 BRA `(.L_x_11342) ;  /* 0xfffffffc00f0d947 */ /* 0x002fea000383ffff */
[----:B------:R-:W-:Y:S05]  /*24430*/  BRA `(.L_x_11681) ;  /* 0xfffffe0800607947 */ /* 0x000fea000383ffff */
.L_x_11355:
[----:B0-----:R0:W1:Y:S02]  /*24440*/  SYNCS.PHASECHK.TRANS64.TRYWAIT P4, [R14+URZ+0x2d890], R85 ;  /* 0x02d890550e0075a7 */ /* 0x001064000808017f */
[----:B-1----:R-:W-:Y:S05]  /*24450*/  @!P4 NANOSLEEP.SYNCS 0x989680 ;  /* 0x009896800000c95d */ /* 0x002fea0003900000 */
[----:B------:R-:W1:Y:S02]  /*24460*/  @!P4 SYNCS.PHASECHK.TRANS64 P4, [R14+URZ+0x2d890], R85 ;  /* 0x02d890550e00c5a7 */ /* 0x000e64000808007f */
[----:B-1----:R-:W-:Y:S05]  /*24470*/  @!P4 BRA `(.L_x_11355) ;  /* 0xfffffffc00f0c947 */ /* 0x002fea000383ffff */
[----:B------:R-:W-:Y:S05]  /*24480*/  BRA `(.L_x_11682) ;  /* 0xfffffe2000bc7947 */ /* 0x000fea000383ffff */
.L_x_11359:
[----:B--2---:R2:W3:Y:S02]  /*24490*/  SYNCS.PHASECHK.TRANS64.TRYWAIT P3, [R14+URZ+0x2d8b0], R85 ;  /* 0x02d8b0550e0075a7 */ /* 0x0044e4000806017f */
[----:B---3--:R-:W-:Y:S05]  /*244a0*/  @!P3 NANOSLEEP.SYNCS 0x989680 ;  /* 0x009896800000b95d */ /* 0x008fea0003900000 */
[----:B------:R-:W3:Y:S02]  /*244b0*/  @!P3 SYNCS.PHASECHK.TRANS64 P3, [R14+URZ+0x2d8b0], R85 ;  /* 0x02d8b0550e00b5a7 */ /* 0x000ee4000806007f */
[----:B---3--:R-:W-:Y:S05]  /*244c0*/  @!P3 BRA `(.L_x_11359) ;  /* 0xfffffffc00f0b947 */ /* 0x008fea000383ffff */
[----:B------:R-:W-:Y:S05]  /*244d0*/  BRA `(.L_x_11683) ;  /* 0xfffffe2400547947 */ /* 0x000fea000383ffff */
.L_x_11373:
        /* <DEDUP_REMOVED lines=13> */
.L_x_11685:
[----:B------:R-:W-:Y:S05]  /*245b0*/  BSYNC B0 ;  /* 0x0000000000007941 */ /* 0x000fea0003800000 */
.L_x_11684:
[----:B------:R-:W-:Y:S01]  /*245c0*/  IMAD.MOV.U32 R156, RZ, RZ, R14 ;  /* 0x000000ffff9c7224 */ /* 0x000fe200078e000e */
[----:B------:R-:W-:Y:S06]  /*245d0*/  BRA `(.L_x_11686) ;  /* 0xfffffe2c00b07947 */ /* 0x000fec000383ffff */
.L_x_11384:
[----:B------:R-:W-:Y:S01]  /*245e0*/  BSSY B1, `(.L_x_11687) ;  /* 0x0000007000017945 */ /* 0x000fe20003800000 */
[----:B------:R-:W-:Y:S02]  /*245f0*/  IMAD.MOV.U32 R12, RZ, RZ, RZ ;  /* 0x000000ffff0c7224 */ /* 0x000fe400078e00ff */
[----:B------:R-:W-:Y:S02]  /*24600*/  IMAD.MOV.U32 R11, RZ, RZ, 0x1e1f ;  /* 0x00001e1fff0b7424 */ /* 0x000fe400078e00ff */
[----:B------:R-:W-:-:S07]  /*24610*/  IMAD.MOV.U32 R15, RZ, RZ, -0x1 ;  /* 0xffffffffff0f7424 */ /* 0x000fce00078e00ff */
[----:B------:R-:W-:Y:S05]  /*24620*/  WARPSYNC.COLLECTIVE R15, `(.L_x_11688) ;  /* 0x000000000f087348 */ /* 0x000fea0003c00000 */
[----:B------:R0:W1:Y:S02]  /*24630*/  SHFL.IDX P6, R14, R13, R12, R11 ;  /* 0x0000000c0d0e7389 */ /* 0x00006400000c000b */
[----:B01----:R-:W-:Y:S01]  /*24640*/  ENDCOLLECTIVE ;  /* 0x000000000000791b */ /* 0x003fe20003800000 */
.L_x_11688:
[----:B------:R-:W-:Y:S05]  /*24650*/  BSYNC B1 ;  /* 0x0000000000017941 */ /* 0x000fea0003800000 */
.L_x_11687:
        /* <DEDUP_REMOVED lines=8> */
.L_x_11689:
[----:B------:R-:W-:Y:S02]  /*246e0*/  IMAD.MOV.U32 R13, RZ, RZ, R5 ;  /* 0x000000ffff0d7224 */ /* 0x000fe400078e0005 */
[----:B------:R-:W-:-:S07]  /*246f0*/  IMAD.MOV.U32 R0, RZ, RZ, R14 ;  /* 0x000000ffff007224 */ /* 0x000fce00078e000e */
[----:B------:R-:W-:Y:S05]  /*24700*/  WARPSYNC.COLLECTIVE R15, `(.L_x_11690) ;  /* 0x000000000f087348 */ /* 0x000fea0003c00000 */
[----:B------:R0:W1:Y:S02]  /*24710*/  SHFL.IDX P6, R14, R13, R12, R11 ;  /* 0x0000000c0d0e7389 */ /* 0x00006400000c000b */
[----:B01----:R-:W-:Y:S01]  /*24720*/  ENDCOLLECTIVE ;  /* 0x000000000000791b */ /* 0x003fe20003800000 */
.L_x_11690:
[----:B------:R-:W-:Y:S02]  /*24730*/  IMAD.MOV.U32 R13, RZ, RZ, R4 ;  /* 0x000000ffff0d7224 */ /* 0x000fe400078e0004 */
[----:B------:R-:W-:-:S07]  /*24740*/  IMAD.MOV.U32 R5, RZ, RZ, R14 ;  /* 0x000000ffff057224 */ /* 0x000fce00078e000e */
[----:B------:R-:W-:Y:S05]  /*24750*/  WARPSYNC.COLLECTIVE R15, `(.L_x_11691) ;  /* 0x000000000f087348 */ /* 0x000fea0003c00000 */
[----:B------:R0:W1:Y:S02]  /*24760*/  SHFL.IDX P6, R14, R13, R12, R11 ;  /* 0x0000000c0d0e7389 */ /* 0x00006400000c000b */
[----:B01----:R-:W-:Y:S01]  /*24770*/  ENDCOLLECTIVE ;  /* 0x000000000000791b */ /* 0x003fe20003800000 */
.L_x_11691:
[----:B------:R-:W-:Y:S05]  /*24780*/  BRA `(.L_x_11692) ;  /* 0xfffffe34002c7947 */ /* 0x000fea000383ffff */
.L_x_11388:
[----:B0-----:R0:W1:Y:S02]  /*24790*/  SYNCS.PHASECHK.TRANS64.TRYWAIT P1, [R2+URZ+0x2d800], R3 ;  /* 0x02d80003020075a7 */ /* 0x001064000802017f */
[----:B-1----:R-:W-:Y:S05]  /*247a0*/  @!P1 NANOSLEEP.SYNCS 0x989680 ;  /* 0x009896800000995d */ /* 0x002fea0003900000 */
[----:B------:R-:W1:Y:S02]  /*247b0*/  @!P1 SYNCS.PHASECHK.TRANS64 P1, [R2+URZ+0x2d800], R3 ;  /* 0x02d80003020095a7 */ /* 0x000e64000802007f */
[----:B-1----:R-:W-:Y:S05]  /*247c0*/  @!P1 BRA `(.L_x_11388) ;  /* 0xfffffffc00f09947 */ /* 0x002fea000383ffff */
[----:B------:R-:W-:Y:S05]  /*247d0*/  BRA `(.L_x_11693) ;  /* 0xfffffe3c005c7947 */ /* 0x000fea000383ffff */
.L_x_11400:
[----:B------:R-:W-:Y:S01]  /*247e0*/  BSSY B1, `(.L_x_11694) ;  /* 0x0000007000017945 */ /* 0x000fe20003800000 */
[----:B------:R-:W-:Y:S02]  /*247f0*/  IMAD.MOV.U32 R12, RZ, RZ, RZ ;  /* 0x000000ffff0c7224 */ /* 0x000fe400078e00ff */
[----:B------:R-:W-:Y:S02]  /*24800*/  IMAD.MOV.U32 R11, RZ, RZ, 0x1e1f ;  /* 0x00001e1fff0b7424 */ /* 0x000fe400078e00ff */
[----:B------:R-:W-:-:S07]  /*24810*/  IMAD.MOV.U32 R15, RZ, RZ, -0x1 ;  /* 0xffffffffff0f7424 */ /* 0x000fce00078e00ff */
[----:B------:R-:W-:Y:S05]  /*24820*/  WARPSYNC.COLLECTIVE R15, `(.L_x_11695) ;  /* 0x000000000f087348 */ /* 0x000fea0003c00000 */
[----:B------:R0:W1:Y:S02]  /*24830*/  SHFL.IDX P6, R14, R13, R12, R11 ;  /* 0x0000000c0d0e7389 */ /* 0x00006400000c000b */
[----:B01----:R-:W-:Y:S01]  /*24840*/  ENDCOLLECTIVE ;  /* 0x000000000000791b */ /* 0x003fe20003800000 */
.L_x_11695:
[----:B------:R-:W-:Y:S05]  /*24850*/  BSYNC B1 ;  /* 0x0000000000017941 */ /* 0x000fea0003800000 */
.L_x_11694:
        /* <DEDUP_REMOVED lines=8> */
.L_x_11696:
[----:B------:R-:W-:Y:S02]  /*248e0*/  IMAD.MOV.U32 R37, RZ, RZ, R3 ;  /* 0x000000ffff257224 */ /* 0x000fe400078e0003 */
[----:B------:R-:W-:Y:S02]  /*248f0*/  IMAD.MOV.U32 R13, RZ, RZ, R5 ;  /* 0x000000ffff0d7224 */ /* 0x000fe400078e0005 */
[----:B------:R-:W-:-:S07]  /*24900*/  IMAD.MOV.U32 R0, RZ, RZ, R14 ;  /* 0x000000ffff007224 */ /* 0x000fce00078e000e */
[----:B------:R-:W-:Y:S05]  /*24910*/  WARPSYNC.COLLECTIVE R15, `(.L_x_11697) ;  /* 0x000000000f087348 */ /* 0x000fea0003c00000 */
[----:B------:R0:W1:Y:S02]  /*24920*/  SHFL.IDX P6, R14, R13, R12, R11 ;  /* 0x0000000c0d0e7389 */ /* 0x00006400000c000b */
[----:B01----:R-:W-:Y:S01]  /*24930*/  ENDCOLLECTIVE ;  /* 0x000000000000791b */ /* 0x003fe20003800000 */
.L_x_11697:
[----:B------:R-:W-:Y:S02]  /*24940*/  IMAD.MOV.U32 R36, RZ, RZ, R0 ;  /* 0x000000ffff247224 */ /* 0x000fe400078e0000 */
[----:B------:R-:W-:Y:S02]  /*24950*/  IMAD.MOV.U32 R13, RZ, RZ, R4 ;  /* 0x000000ffff0d7224 */ /* 0x000fe400078e0004 */
[----:B------:R-:W-:-:S07]  /*24960*/  IMAD.MOV.U32 R5, RZ, RZ, R14 ;  /* 0x000000ffff057224 */ /* 0x000fce00078e000e */
[----:B------:R-:W-:Y:S05]  /*24970*/  WARPSYNC.COLLECTIVE R15, `(.L_x_11698) ;  /* 0x000000000f087348 */ /* 0x000fea0003c00000 */
[----:B------:R0:W1:Y:S02]  /*24980*/  SHFL.IDX P6, R14, R13, R12, R11 ;  /* 0x0000000c0d0e7389 */ /* 0x00006400000c000b */
[----:B01----:R-:W-:Y:S01]  /*24990*/  ENDCOLLECTIVE ;  /* 0x000000000000791b */ /* 0x003fe20003800000 */
.L_x_11698:
[----:B------:R-:W-:Y:S05]  /*249a0*/  BRA `(.L_x_11699) ;  /* 0xfffffe5000307947 */ /* 0x000fea000383ffff */
.L_x_11404:
[----:B0-----:R0:W1:Y:S02]  /*249b0*/  SYNCS.PHASECHK.TRANS64.TRYWAIT P1, [R2+URZ+0x2d800], R3 ;  /* 0x02d80003020075a7 */ /* 0x001064000802017f */
[----:B-1----:R-:W-:Y:S05]  /*249c0*/  @!P1 NANOSLEEP.SYNCS 0x989680 ;  /* 0x009896800000995d */ /* 0x002fea0003900000 */
[----:B------:R-:W1:Y:S02]  /*249d0*/  @!P1 SYNCS.PHASECHK.TRANS64 P1, [R2+URZ+0x2d800], R3 ;  /* 0x02d80003020095a7 */ /* 0x000e64000802007f */
[----:B-1----:R-:W-:Y:S05]  /*249e0*/  @!P1 BRA `(.L_x_11404) ;  /* 0xfffffffc00f09947 */ /* 0x002fea000383ffff */
[----:B------:R-:W-:Y:S05]  /*249f0*/  BRA `(.L_x_11700) ;  /* 0xfffffe5400ac7947 */ /* 0x000fea000383ffff */
.L_x_11412:
[----:B-1----:R1:W2:Y:S02]  /*24a00*/  SYNCS.PHASECHK.TRANS64.TRYWAIT P2, [R0+URZ+0x2d830], R3 ;  /* 0x02d83003000075a7 */ /* 0x0022a4000804017f */
[----:B--2---:R-:W-:Y:S05]  /*24a10*/  @!P2 NANOSLEEP.SYNCS 0x989680 ;  /* 0x009896800000a95d */ /* 0x004fea0003900000 */
[----:B------:R-:W2:Y:S02]  /*24a20*/  @!P2 SYNCS.PHASECHK.TRANS64 P2, [R0+URZ+0x2d830], R3 ;  /* 0x02d830030000a5a7 */ /* 0x000ea4000804007f */
[----:B--2---:R-:W-:Y:S05]  /*24a30*/  @!P2 BRA `(.L_x_11412) ;  /* 0xfffffffc00f0a947 */ /* 0x004fea000383ffff */
[----:B------:R-:W-:Y:S05]  /*24a40*/  BRA `(.L_x_11411) ;  /* 0xfffffe6800f07947 */ /* 0x000fea000383ffff */
.L_x_11430:
[----:B-1----:R1:W2:Y:S02]  /*24a50*/  SYNCS.PHASECHK.TRANS64.TRYWAIT P4, [R11+URZ+0x2d830], R10 ;  /* 0x02d8300a0b0075a7 */ /* 0x0022a4000808017f */
[----:B--2---:R-:W-:Y:S05]  /*24a60*/  @!P4 NANOSLEEP.SYNCS 0x989680 ;  /* 0x009896800000c95d */ /* 0x004fea0003900000 */
[----:B------:R-:W2:Y:S02]  /*24a70*/  @!P4 SYNCS.PHASECHK.TRANS64 P4, [R11+URZ+0x2d830], R10 ;  /* 0x02d8300a0b00c5a7 */ /* 0x000ea4000808007f */
[----:B--2---:R-:W-:Y:S05]  /*24a80*/  @!P4 BRA `(.L_x_11430) ;  /* 0xfffffffc00f0c947 */ /* 0x004fea000383ffff */
[----:B------:R-:W-:Y:S05]  /*24a90*/  BRA `(.L_x_11429) ;  /* 0xfffffea800747947 */ /* 0x000fea000383ffff */
.L_x_11434:
[----:B-1----:R1:W2:Y:S02]  /*24aa0*/  SYNCS.PHASECHK.TRANS64.TRYWAIT P3, [R11+URZ+0x2d850], R10 ;  /* 0x02d8500a0b0075a7 */ /* 0x0022a4000806017f */
[----:B--2---:R-:W-:Y:S05]  /*24ab0*/  @!P3 NANOSLEEP.SYNCS 0x989680 ;  /* 0x009896800000b95d */ /* 0x004fea0003900000 */
[----:B------:R-:W2:Y:S02]  /*24ac0*/  @!P3 SYNCS.PHASECHK.TRANS64 P3, [R11+URZ+0x2d850], R10 ;  /* 0x02d8500a0b00b5a7 */ /* 0x000ea4000806007f */
[----:B--2---:R-:W-:Y:S05]  /*24ad0*/  @!P3 BRA `(.L_x_11434) ;  /* 0xfffffffc00f0b947 */ /* 0x004fea000383ffff */
[----:B------:R-:W-:Y:S05]  /*24ae0*/  BRA `(.L_x_11431) ;  /* 0xfffffeac00747947 */ /* 0x000fea000383ffff */
.L_x_11453:
[----:B-1----:R1:W2:Y:S02]  /*24af0*/  SYNCS.PHASECHK.TRANS64.TRYWAIT P3, [R12+URZ+0x2d830], R13 ;  /* 0x02d8300d0c0075a7 */ /* 0x0022a4000806017f */
[----:B--2---:R-:W-:Y:S05]  /*24b00*/  @!P3 NANOSLEEP.SYNCS 0x989680 ;  /* 0x009896800000b95d */ /* 0x004fea0003900000 */
[----:B------:R-:W2:Y:S02]  /*24b10*/  @!P3 SYNCS.PHASECHK.TRANS64 P3, [R12+URZ+0x2d830], R13 ;  /* 0x02d8300d0c00b5a7 */ /* 0x000ea4000806007f */
[----:B--2---:R-:W-:Y:S05]  /*24b20*/  @!P3 BRA `(.L_x_11453) ;  /* 0xfffffffc00f0b947 */ /* 0x004fea000383ffff */
[----:B------:R-:W-:Y:S05]  /*24b30*/  BRA `(.L_x_11452) ;  /* 0xfffffee400dc7947 */ /* 0x000fea000383ffff */
.L_x_11457:
[----:B-1----:R1:W2:Y:S02]  /*24b40*/  SYNCS.PHASECHK.TRANS64.TRYWAIT P2, [R13+URZ+0x2d850], R12 ;  /* 0x02d8500c0d0075a7 */ /* 0x0022a4000804017f */
[----:B--2---:R-:W-:Y:S05]  /*24b50*/  @!P2 NANOSLEEP.SYNCS 0x989680 ;  /* 0x009896800000a95d */ /* 0x004fea0003900000 */
[----:B------:R-:W2:Y:S02]  /*24b60*/  @!P2 SYNCS.PHASECHK.TRANS64 P2, [R13+URZ+0x2d850], R12 ;  /* 0x02d8500c0d00a5a7 */ /* 0x000ea4000804007f */
[----:B--2---:R-:W-:Y:S05]  /*24b70*/  @!P2 BRA `(.L_x_11457) ;  /* 0xfffffffc00f0a947 */ /* 0x004fea000383ffff */
[----:B------:R-:W-:Y:S05]  /*24b80*/  BRA `(.L_x_11454) ;  /* 0xfffffee800dc7947 */ /* 0x000fea000383ffff */
.L_x_11464:
[----:B-1----:R1:W2:Y:S02]  /*24b90*/  SYNCS.PHASECHK.TRANS64.TRYWAIT P3, [R12+URZ+0x2d830], R13 ;  /* 0x02d8300d0c0075a7 */ /* 0x0022a4000806017f */
[----:B--2---:R-:W-:Y:S05]  /*24ba0*/  @!P3 NANOSLEEP.SYNCS 0x989680 ;  /* 0x009896800000b95d */ /* 0x004fea0003900000 */
[----:B------:R-:W2:Y:S02]  /*24bb0*/  @!P3 SYNCS.PHASECHK.TRANS64 P3, [R12+URZ+0x2d830], R13 ;  /* 0x02d8300d0c00b5a7 */ /* 0x000ea4000806007f */
[----:B--2---:R-:W-:Y:S05]  /*24bc0*/  @!P3 BRA `(.L_x_11464) ;  /* 0xfffffffc00f0b947 */ /* 0x004fea000383ffff */
[----:B------:R-:W-:Y:S05]  /*24bd0*/  BRA `(.L_x_11463) ;  /* 0xffffff1000ac7947 */ /* 0x000fea000383ffff */
.L_x_11468:
[----:B-1----:R1:W2:Y:S02]  /*24be0*/  SYNCS.PHASECHK.TRANS64.TRYWAIT P2, [R13+URZ+0x2d850], R12 ;  /* 0x02d8500c0d0075a7 */ /* 0x0022a4000804017f */
[----:B--2---:R-:W-:Y:S05]  /*24bf0*/  @!P2 NANOSLEEP.SYNCS 0x989680 ;  /* 0x009896800000a95d */ /* 0x004fea0003900000 */
[----:B------:R-:W2:Y:S02]  /*24c00*/  @!P2 SYNCS.PHASECHK.TRANS64 P2, [R13+URZ+0x2d850], R12 ;  /* 0x02d8500c0d00a5a7 */ /* 0x000ea4000804007f */
[----:B--2---:R-:W-:Y:S05]  /*24c10*/  @!P2 BRA `(.L_x_11468) ;  /* 0xfffffffc00f0a947 */ /* 0x004fea000383ffff */
[----:B------:R-:W-:Y:S05]  /*24c20*/  BRA `(.L_x_11465) ;  /* 0xffffff1400ac7947 */ /* 0x000fea000383ffff */
.L_x_11481:
[----:B-1----:R1:W2:Y:S02]  /*24c30*/  SYNCS.PHASECHK.TRANS64.TRYWAIT P0, [R11+URZ+0x2d850], R0 ;  /* 0x02d850000b0075a7 */ /* 0x0022a4000800017f */
[----:B--2---:R-:W-:Y:S05]  /*24c40*/  @!P0 NANOSLEEP.SYNCS 0x989680 ;  /* 0x009896800000895d */ /* 0x004fea0003900000 */
[----:B------:R-:W2:Y:S02]  /*24c50*/  @!P0 SYNCS.PHASECHK.TRANS64 P0, [R11+URZ+0x2d850], R0 ;  /* 0x02d850000b0085a7 */ /* 0x000ea4000800007f */
[----:B--2---:R-:W-:Y:S05]  /*24c60*/  @!P0 BRA `(.L_x_11481) ;  /* 0xfffffffc00f08947 */ /* 0x004fea000383ffff */
[----:B------:R-:W-:Y:S05]  /*24c70*/  BRA `(.L_x_11480) ;  /* 0xffffff4c00747947 */ /* 0x000fea000383ffff */
.L_x_11491:
[----:B------:R-:W-:Y:S02]  /*24c80*/  IMAD.MOV.U32 R13, RZ, RZ, R4 ;  /* 0x000000ffff0d7224 */ /* 0x000fe400078e0004 */
[----:B------:R-:W-:Y:S02]  /*24c90*/  IMAD.MOV.U32 R12, RZ, RZ, RZ ;  /* 0x000000ffff0c7224 */ /* 0x000fe400078e00ff */
[----:B------:R-:W-:Y:S02]  /*24ca0*/  IMAD.MOV.U32 R11, RZ, RZ, 0x1c1f ;  /* 0x00001c1fff0b7424 */ /* 0x000fe400078e00ff */
[----:B------:R-:W-:-:S07]  /*24cb0*/  IMAD.MOV.U32 R15, RZ, RZ, -0x1 ;  /* 0xffffffffff0f7424 */ /* 0x000fce00078e00ff */
[----:B-1----:R-:W-:Y:S05]  /*24cc0*/  WARPSYNC.COLLECTIVE R15, `(.L_x_11701) ;  /* 0x000000000f087348 */ /* 0x002fea0003c00000 */
[----:B------:R0:W2:Y:S02]  /*24cd0*/  SHFL.IDX P6, R14, R13, R12, R11 ;  /* 0x0000000c0d0e7389 */ /* 0x0000a400000c000b */
[----:B012---:R-:W-:Y:S01]  /*24ce0*/  ENDCOLLECTIVE ;  /* 0x000000000000791b */ /* 0x007fe20003800000 */
.L_x_11701:
[----:B------:R-:W-:Y:S02]  /*24cf0*/  IMAD.MOV.U32 R13, RZ, RZ, R0 ;  /* 0x000000ffff0d7224 */ /* 0x000fe400078e0000 */
[----:B------:R-:W-:-:S07]  /*24d00*/  IMAD.MOV.U32 R3, RZ, RZ, R14 ;  /* 0x000000ffff037224 */ /* 0x000fce00078e000e */
[----:B------:R-:W-:Y:S05]  /*24d10*/  WARPSYNC.COLLECTIVE R15, `(.L_x_11702) ;  /* 0x000000000f087348 */ /* 0x000fea0003c00000 */
[----:B------:R0:W1:Y:S02]  /*24d20*/  SHFL.IDX P6, R14, R13, R12, R11 ;  /* 0x0000000c0d0e7389 */ /* 0x00006400000c000b */
[----:B01----:R-:W-:Y:S01]  /*24d30*/  ENDCOLLECTIVE ;  /* 0x000000000000791b */ /* 0x003fe20003800000 */
.L_x_11702:
[----:B------:R-:W-:Y:S05]  /*24d40*/  BRA `(.L_x_11703) ;  /* 0xffffff7000807947 */ /* 0x000fea000383ffff */
.L_x_11494:
[----:B------:R-:W-:Y:S01]  /*24d50*/  BSSY B1, `(.L_x_11704) ;  /* 0x0000008000017945 */ /* 0x000fe20003800000 */
[----:B----4-:R-:W-:Y:S02]  /*24d60*/  IMAD.MOV.U32 R13, RZ, RZ, R4 ;  /* 0x000000ffff0d7224 */ /* 0x010fe400078e0004 */
[----:B------:R-:W-:Y:S02]  /*24d70*/  IMAD.MOV.U32 R12, RZ, RZ, 0x1 ;  /* 0x00000001ff0c7424 */ /* 0x000fe400078e00ff */
[----:B------:R-:W-:Y:S02]  /*24d80*/  IMAD.MOV.U32 R11, RZ, RZ, 0x1c1f ;  /* 0x00001c1fff0b7424 */ /* 0x000fe400078e00ff */
[----:B------:R-:W-:-:S07]  /*24d90*/  IMAD.MOV.U32 R15, RZ, RZ, -0x1 ;  /* 0xffffffffff0f7424 */ /* 0x000fce00078e00ff */
[----:B0123--:R-:W-:Y:S05]  /*24da0*/  WARPSYNC.COLLECTIVE R15, `(.L_x_11705) ;  /* 0x000000000f087348 */ /* 0x00ffea0003c00000 */
[----:B---3--:R3:W4:Y:S02]  /*24db0*/  SHFL.IDX P6, R14, R13, R12, R11 ;  /* 0x0000000c0d0e7389 */ /* 0x00872400000c000b */
[----:B01234-:R-:W-:Y:S01]  /*24dc0*/  ENDCOLLECTIVE ;  /* 0x000000000000791b */ /* 0x01ffe20003800000 */
.L_x_11705:
[----:B------:R-:W-:Y:S05]  /*24dd0*/  BSYNC B1 ;  /* 0x0000000000017941 */ /* 0x000fea0003800000 */
.L_x_11704:
        /* <DEDUP_REMOVED lines=8> */
.L_x_11706:
[----:B------:R-:W-:Y:S05]  /*24e60*/  BRA `(.L_x_11707) ;  /* 0xffffff7000947947 */ /* 0x000fea000383ffff */
.L_x_11519:
[----:B------:R-:W1:Y:S01]  /*24e70*/  S2R R11, SR_TID.X ;  /* 0x00000000000b7919 */ /* 0x000e620000002100 */
[----:B------:R-:W-:Y:S01]  /*24e80*/  BSSY B1, `(.L_x_11708) ;  /* 0x000000a000017945 */ /* 0x000fe20003800000 */
[----:B0-----:R-:W-:Y:S02]  /*24e90*/  IMAD.MOV.U32 R12, RZ, RZ, RZ ;  /* 0x000000ffff0c7224 */ /* 0x001fe400078e00ff */
[----:B------:R-:W-:Y:S01]  /*24ea0*/  IMAD.MOV.U32 R15, RZ, RZ, -0x1 ;  /* 0xffffffffff0f7424 */ /* 0x000fe200078e00ff */
[----:B-1----:R-:W-:-:S04]  /*24eb0*/  SHF.R.U32.HI R11, RZ, 0x5, R11 ;  /* 0x00000005ff0b7819 */ /* 0x002fc8000001160b */
[----:B------:R-:W-:-:S05]  /*24ec0*/  LOP3.LUT R11, R11, 0x3, RZ, 0xc0, !PT ;  /* 0x000000030b0b7812 */ /* 0x000fca00078ec0ff */
[----:B------:R-:W-:Y:S02]  /*24ed0*/  IMAD.MOV.U32 R13, RZ, RZ, R11 ;  /* 0x000000ffff0d7224 */ /* 0x000fe400078e000b */
[----:B------:R-:W-:-:S07]  /*24ee0*/  IMAD.MOV.U32 R11, RZ, RZ, 0x1f ;  /* 0x0000001fff0b7424 */ /* 0x000fce00078e00ff */
[----:B------:R-:W-:Y:S05]  /*24ef0*/  WARPSYNC.COLLECTIVE R15, `(.L_x_11709) ;  /* 0x000000000f087348 */ /* 0x000fea0003c00000 */
[----:B------:R0:W1:Y:S02]  /*24f00*/  SHFL.IDX P6, R14, R13, R12, R11 ;  /* 0x0000000c0d0e7389 */ /* 0x00006400000c000b */
[----:B01----:R-:W-:Y:S01]  /*24f10*/  ENDCOLLECTIVE ;  /* 0x000000000000791b */ /* 0x003fe20003800000 */
.L_x_11709:
[----:B------:R-:W-:Y:S05]  /*24f20*/  BSYNC B1 ;  /* 0x0000000000017941 */ /* 0x000fea0003800000 */
.L_x_11708:
[----:B------:R-:W-:Y:S05]  /*24f30*/  BRA `(.L_x_11710) ;  /* 0xffffff8800e07947 */ /* 0x000fea000383ffff */
.L_x_11521:
[----:B------:R-:W-:Y:S01]  /*24f40*/  BSSY B1, `(.L_x_11711) ;  /* 0x0000006000017945 */ /* 0x000fe20003800000 */
[----:B------:R-:W-:-:S07]  /*24f50*/  IMAD.MOV.U32 R15, RZ, RZ, -0x1 ;  /* 0xffffffffff0f7424 */ /* 0x000fce00078e00ff */
[----:B01----:R-:W-:Y:S05]  /*24f60*/  WARPSYNC.COLLECTIVE R15, `(.L_x_11712) ;  /* 0x000000000f0c7348 */ /* 0x003fea0003c00000 */
[----:B------:R-:W-:Y:S02]  /*24f70*/  ELECT P6, UR62, PT ;  /* 0x00000000003e782f */ /* 0x000fe400038c0000 */
[----:B------:R-:W-:Y:S01]  /*24f80*/  MOV R14, UR62 ;  /* 0x0000003e000e7c02 */ /* 0x000fe20008000f00 */
[----:B01----:R-:W-:Y:S10]  /*24f90*/  ENDCOLLECTIVE ;  /* 0x000000000000791b */ /* 0x003ff40003800000 */
.L_x_11712:
[----:B------:R-:W-:Y:S05]  /*24fa0*/  BSYNC B1 ;  /* 0x0000000000017941 */ /* 0x000fea0003800000 */
.L_x_11711:
[----:B------:R-:W-:Y:S01]  /*24fb0*/  PLOP3.LUT P2, PT, P6, PT, PT, 0x80, 0x0 ;  /* 0x000000000000781c */ /* 0x000fe2000374f070 */
[----:B------:R-:W-:-:S12]  /*24fc0*/  BRA `(.L_x_11520) ;  /* 0xffffff8800d47947 */ /* 0x000fd8000383ffff */
.L_x_11523:
[----:B-1----:R1:W2:Y:S02]  /*24fd0*/  SYNCS.PHASECHK.TRANS64.TRYWAIT P0, [R22+URZ+0x2d820], R3 ;  /* 0x02d82003160075a7 */ /* 0x0022a4000800017f */
[----:B--2---:R-:W-:Y:S05]  /*24fe0*/  @!P0 NANOSLEEP.SYNCS 0x989680 ;  /* 0x009896800000895d */ /* 0x004fea0003900000 */
[----:B------:R-:W2:Y:S02]  /*24ff0*/  @!P0 SYNCS.PHASECHK.TRANS64 P0, [R22+URZ+0x2d820], R3 ;  /* 0x02d82003160085a7 */ /* 0x000ea4000800007f */
[----:B--2---:R-:W-:Y:S05]  /*25000*/  @!P0 BRA `(.L_x_11523) ;  /* 0xfffffffc00f08947 */ /* 0x004fea000383ffff */
[----:B------:R-:W-:Y:S05]  /*25010*/  BRA `(.L_x_11713) ;  /* 0xffffff8800e47947 */ /* 0x000fea000383ffff */
.L_x_11527:
[----:B--2---:R2:W3:Y:S02]  /*25020*/  SYNCS.PHASECHK.TRANS64.TRYWAIT P0, [R11+URZ+0x2d8a0], R10 ;  /* 0x02d8a00a0b0075a7 */ /* 0x0044e4000800017f */
[----:B---3--:R-:W-:Y:S05]  /*25030*/  @!P0 NANOSLEEP.SYNCS 0x989680 ;  /* 0x009896800000895d */ /* 0x008fea0003900000 */
[----:B------:R-:W3:Y:S02]  /*25040*/  @!P0 SYNCS.PHASECHK.TRANS64 P0, [R11+URZ+0x2d8a0], R10 ;  /* 0x02d8a00a0b0085a7 */ /* 0x000ee4000800007f */
[----:B---3--:R-:W-:Y:S05]  /*25050*/  @!P0 BRA `(.L_x_11527) ;  /* 0xfffffffc00f08947 */ /* 0x008fea000383ffff */
[----:B------:R-:W-:Y:S05]  /*25060*/  BRA `(.L_x_11714) ;  /* 0xffffff8c00007947 */ /* 0x000fea000383ffff */
.L_x_11534:
[----:B0-----:R0:W1:Y:S02]  /*25070*/  SYNCS.PHASECHK.TRANS64.TRYWAIT P0, [R11+URZ+0x2d8c0], R10 ;  /* 0x02d8c00a0b0075a7 */ /* 0x001064000800017f */
[----:B-1----:R-:W-:Y:S05]  /*25080*/  @!P0 NANOSLEEP.SYNCS 0x989680 ;  /* 0x009896800000895d */ /* 0x002fea0003900000 */
[----:B------:R-:W1:Y:S02]  /*25090*/  @!P0 SYNCS.PHASECHK.TRANS64 P0, [R11+URZ+0x2d8c0], R10 ;  /* 0x02d8c00a0b0085a7 */ /* 0x000e64000800007f */
[----:B-1----:R-:W-:Y:S05]  /*250a0*/  @!P0 BRA `(.L_x_11534) ;  /* 0xfffffffc00f08947 */ /* 0x002fea000383ffff */
[----:B------:R-:W-:Y:S05]  /*250b0*/  BRA `(.L_x_11715) ;  /* 0xffffff8c00f47947 */ /* 0x000fea000383ffff */
.L_x_11543:
[----:B--2---:R2:W3:Y:S02]  /*250c0*/  SYNCS.PHASECHK.TRANS64.TRYWAIT P0, [R6+URZ+0x2d8a0], R3 ;  /* 0x02d8a003060075a7 */ /* 0x0044e4000800017f */
[----:B---3--:R-:W-:Y:S05]  /*250d0*/  @!P0 NANOSLEEP.SYNCS 0x989680 ;  /* 0x009896800000895d */ /* 0x008fea0003900000 */
[----:B------:R-:W3:Y:S02]  /*250e0*/  @!P0 SYNCS.PHASECHK.TRANS64 P0, [R6+URZ+0x2d8a0], R3 ;  /* 0x02d8a003060085a7 */ /* 0x000ee4000800007f */
[----:B---3--:R-:W-:Y:S05]  /*250f0*/  @!P0 BRA `(.L_x_11543) ;  /* 0xfffffffc00f08947 */ /* 0x008fea000383ffff */
[----:B------:R-:W-:Y:S05]  /*25100*/  BRA `(.L_x_11716) ;  /* 0xffffff94002c7947 */ /* 0x000fea000383ffff */
.L_x_11550:
[----:B0-----:R0:W1:Y:S02]  /*25110*/  SYNCS.PHASECHK.TRANS64.TRYWAIT P0, [R6+URZ+0x2d8c0], R3 ;  /* 0x02d8c003060075a7 */ /* 0x001064000800017f */
[----:B-1----:R-:W-:Y:S05]  /*25120*/  @!P0 NANOSLEEP.SYNCS 0x989680 ;  /* 0x009896800000895d */ /* 0x002fea0003900000 */
[----:B------:R-:W1:Y:S02]  /*25130*/  @!P0 SYNCS.PHASECHK.TRANS64 P0, [R6+URZ+0x2d8c0], R3 ;  /* 0x02d8c003060085a7 */ /* 0x000e64000800007f */
[----:B-1----:R-:W-:Y:S05]  /*25140*/  @!P0 BRA `(.L_x_11550) ;  /* 0xfffffffc00f08947 */ /* 0x002fea000383ffff */
[----:B------:R-:W-:Y:S05]  /*25150*/  BRA `(.L_x_11717) ;  /* 0xffffff98001c7947 */ /* 0x000fea000383ffff */
.L_x_11573:
[----:B------:R-:W3:Y:S01]  /*25160*/  S2R R20, SR_TID.X ;  /* 0x0000000000147919 */ /* 0x000ee20000002100 */
[----:B------:R-:W-:Y:S01]  /*25170*/  BSSY B0, `(.L_x_11718) ;  /* 0x000000a000007945 */ /* 0x000fe20003800000 */
[----:B0-----:R-:W-:Y:S02]  /*25180*/  IMAD.MOV.U32 R12, RZ, RZ, RZ ;  /* 0x000000ffff0c7224 */ /* 0x001fe400078e00ff */
[----:B------:R-:W-:Y:S02]  /*25190*/  IMAD.MOV.U32 R11, RZ, RZ, 0x1f ;  /* 0x0000001fff0b7424 */ /* 0x000fe400078e00ff */
[----:B------:R-:W-:Y:S01]  /*251a0*/  IMAD.MOV.U32 R15, RZ, RZ, -0x1 ;  /* 0xffffffffff0f7424 */ /* 0x000fe200078e00ff */
[----:B---3--:R-:W-:-:S04]  /*251b0*/  SHF.R.U32.HI R20, RZ, 0x5, R20 ;  /* 0x00000005ff147819 */ /* 0x008fc80000011614 */
[----:B------:R-:W-:-:S05]  /*251c0*/  LOP3.LUT R20, R20, 0x3, RZ, 0xc0, !PT ;  /* 0x0000000314147812 */ /* 0x000fca00078ec0ff */
[----:B------:R-:W-:-:S07]  /*251d0*/  IMAD.MOV.U32 R13, RZ, RZ, R20 ;  /* 0x000000ffff0d7224 */ /* 0x000fce00078e0014 */
[----:B-12---:R-:W-:Y:S05]  /*251e0*/  WARPSYNC.COLLECTIVE R15, `(.L_x_11719) ;  /* 0x000000000f087348 */ /* 0x006fea0003c00000 */
[----:B------:R0:W3:Y:S02]  /*251f0*/  SHFL.IDX P6, R14, R13, R12, R11 ;  /* 0x0000000c0d0e7389 */ /* 0x0000e400000c000b */
[----:B0123--:R-:W-:Y:S01]  /*25200*/  ENDCOLLECTIVE ;  /* 0x000000000000791b */ /* 0x00ffe20003800000 */
.L_x_11719:
[----:B------:R-:W-:Y:S05]  /*25210*/  BSYNC B0 ;  /* 0x0000000000007941 */ /* 0x000fea0003800000 */
.L_x_11718:
[----:B------:R-:W-:Y:S05]  /*25220*/  BRA `(.L_x_11720) ;  /* 0xffffffa400a47947 */ /* 0x000fea000383ffff */
.L_x_11575:
[----:B------:R-:W-:Y:S01]  /*25230*/  BSSY B0, `(.L_x_11721) ;  /* 0x0000006000007945 */ /* 0x000fe20003800000 */
[----:B------:R-:W-:-:S07]  /*25240*/  IMAD.MOV.U32 R15, RZ, RZ, -0x1 ;  /* 0xffffffffff0f7424 */ /* 0x000fce00078e00ff */
[----:B0123--:R-:W-:Y:S05]  /*25250*/  WARPSYNC.COLLECTIVE R15, `(.L_x_11722) ;  /* 0x000000000f0c7348 */ /* 0x00ffea0003c00000 */
[----:B------:R-:W-:Y:S02]  /*25260*/  ELECT P6, UR62, PT ;  /* 0x00000000003e782f */ /* 0x000fe400038c0000 */
[----:B------:R-:W-:Y:S01]  /*25270*/  MOV R14, UR62 ;  /* 0x0000003e000e7c02 */ /* 0x000fe20008000f00 */
[----:B0123--:R-:W-:Y:S10]  /*25280*/  ENDCOLLECTIVE ;  /* 0x000000000000791b */ /* 0x00fff40003800000 */
.L_x_11722:
[----:B------:R-:W-:Y:S05]  /*25290*/  BSYNC B0 ;  /* 0x0000000000007941 */ /* 0x000fea0003800000 */
.L_x_11721:
[----:B------:R-:W-:Y:S05]  /*252a0*/  BRA `(.L_x_11723) ;  /* 0xffffffa400a47947 */ /* 0x000fea000383ffff */
.L_x_11577:
[----:B---3--:R3:W4:Y:S02]  /*252b0*/  SYNCS.PHASECHK.TRANS64.TRYWAIT P0, [R0+URZ+0x2d840], R2 ;  /* 0x02d84002000075a7 */ /* 0x008724000800017f */
[----:B----4-:R-:W-:Y:S05]  /*252c0*/  @!P0 NANOSLEEP.SYNCS 0x989680 ;  /* 0x009896800000895d */ /* 0x010fea0003900000 */
[----:B------:R-:W4:Y:S02]  /*252d0*/  @!P0 SYNCS.PHASECHK.TRANS64 P0, [R0+URZ+0x2d840], R2 ;  /* 0x02d84002000085a7 */ /* 0x000f24000800007f */
[----:B----4-:R-:W-:Y:S05]  /*252e0*/  @!P0 BRA `(.L_x_11577) ;  /* 0xfffffffc00f08947 */ /* 0x010fea000383ffff */
[----:B------:R-:W-:Y:S05]  /*252f0*/  BRA `(.L_x_11724) ;  /* 0xffffffa400f47947 */ /* 0x000fea000383ffff */
.L_x_11581:
[----:B------:R-:W2:Y:S01]  /*25300*/  LDL.LU R11, [R1+0x1c] ;  /* 0x00001c00010b7983 */ /* 0x000ea20000300800 */
[----:B------:R-:W-:-:S03]  /*25310*/  IMAD.MOV.U32 R6, RZ, RZ, R12 ;  /* 0x000000ffff067224 */ /* 0x000fc600078e000c */
[----:B------:R0:W5:Y:S01]  /*25320*/  LDL R9, [R1+0x10] ;  /* 0x0000100001097983 */ /* 0x0001620000100800 */
[----:B------:R-:W-:Y:S02]  /*25330*/  IMAD.MOV.U32 R13, RZ, RZ, R0 ;  /* 0x000000ffff0d7224 */ /* 0x000fe400078e0000 */
[----:B------:R-:W-:Y:S02]  /*25340*/  IMAD.MOV.U32 R12, RZ, RZ, RZ ;  /* 0x000000ffff0c7224 */ /* 0x000fe400078e00ff */
[----:B------:R-:W-:Y:S02]  /*25350*/  IMAD.MOV.U32 R15, RZ, RZ, -0x1 ;  /* 0xffffffffff0f7424 */ /* 0x000fe400078e00ff */
[----:B------:R-:W-:Y:S02]  /*25360*/  IMAD.IADD R6, R21, 0x1, R6 ;  /* 0x0000000115067824 */ /* 0x000fe400078e0206 */
[----:B--2---:R-:W-:Y:S02]  /*25370*/  IMAD R5, R11, R10, RZ ;  /* 0x0000000a0b057224 */ /* 0x004fe400078e02ff */
[----:B0-----:R-:W-:-:S07]  /*25380*/  IMAD.MOV.U32 R11, RZ, RZ, 0x1c1f ;  /* 0x00001c1fff0b7424 */ /* 0x001fce00078e00ff */
[----:B-----5:R-:W-:Y:S05]  /*25390*/  WARPSYNC.COLLECTIVE R15, `(.L_x_11725) ;  /* 0x000000000f087348 */ /* 0x020fea0003c00000 */
[----:B------:R0:W1:Y:S02]  /*253a0*/  SHFL.IDX P6, R14, R13, R12, R11 ;  /* 0x0000000c0d0e7389 */ /* 0x00006400000c000b */
[----:B01---5:R-:W-:Y:S01]  /*253b0*/  ENDCOLLECTIVE ;  /* 0x000000000000791b */ /* 0x023fe20003800000 */
.L_x_11725:
[----:B------:R-:W-:Y:S02]  /*253c0*/  IMAD.MOV.U32 R13, RZ, RZ, R4 ;  /* 0x000000ffff0d7224 */ /* 0x000fe400078e0004 */
[----:B------:R-:W-:-:S07]  /*253d0*/  IMAD.MOV.U32 R2, RZ, RZ, R14 ;  /* 0x000000ffff027224 */ /* 0x000fce00078e000e */
[----:B------:R-:W-:Y:S05]  /*253e0*/  WARPSYNC.COLLECTIVE R15, `(.L_x_11726) ;  /* 0x000000000f087348 */ /* 0x000fea0003c00000 */
[----:B------:R0:W1:Y:S02]  /*253f0*/  SHFL.IDX P6, R14, R13, R12, R11 ;  /* 0x0000000c0d0e7389 */ /* 0x00006400000c000b */
[----:B01----:R-:W-:Y:S01]  /*25400*/  ENDCOLLECTIVE ;  /* 0x000000000000791b */ /* 0x003fe20003800000 */
.L_x_11726:
[----:B------:R-:W-:Y:S01]  /*25410*/  ISETP.GE.AND P2, PT, R6, R5, PT ;  /* 0x000000050600720c */ /* 0x000fe20003f46270 */
[----:B------:R-:W-:Y:S02]  /*25420*/  IMAD.MOV.U32 R13, RZ, RZ, R0 ;  /* 0x000000ffff0d7224 */ /* 0x000fe400078e0000 */
[----:B------:R-:W-:Y:S02]  /*25430*/  IMAD.MOV.U32 R12, RZ, RZ, 0x1 ;  /* 0x00000001ff0c7424 */ /* 0x000fe400078e00ff */
[----:B------:R-:W-:-:S08]  /*25440*/  IMAD.MOV.U32 R3, RZ, RZ, R14 ;  /* 0x000000ffff037224 */ /* 0x000fd000078e000e */
[----:B------:R-:W-:Y:S05]  /*25450*/  WARPSYNC.COLLECTIVE R15, `(.L_x_11727) ;  /* 0x000000000f087348 */ /* 0x000fea0003c00000 */
[----:B------:R0:W1:Y:S02]  /*25460*/  SHFL.IDX P6, R14, R13, R12, R11 ;  /* 0x0000000c0d0e7389 */ /* 0x00006400000c000b */
[----:B01----:R-:W-:Y:S01]  /*25470*/  ENDCOLLECTIVE ;  /* 0x000000000000791b */ /* 0x003fe20003800000 */
.L_x_11727:
        /* <DEDUP_REMOVED lines=16> */
.L_x_11728:
[----:B------:R-:W-:-:S05]  /*25580*/  VIADD R10, R6, 0x20 ;  /* 0x00000020060a7836 */ /* 0x000fca0000000000 */
[----:B------:R-:W-:Y:S01]  /*25590*/  ISETP.GE.AND P2, PT, R10, R5, PT ;  /* 0x000000050a00720c */ /* 0x000fe20003f46270 */
[----:B------:R-:W-:Y:S02]  /*255a0*/  IMAD.MOV.U32 R13, RZ, RZ, R0 ;  /* 0x000000ffff0d7224 */ /* 0x000fe400078e0000 */
[----:B------:R-:W-:Y:S02]  /*255b0*/  IMAD.MOV.U32 R12, RZ, RZ, 0x2 ;  /* 0x00000002ff0c7424 */ /* 0x000fe400078e00ff */
[----:B------:R-:W-:-:S08]  /*255c0*/  IMAD.MOV.U32 R3, RZ, RZ, R14 ;  /* 0x000000ffff037224 */ /* 0x000fd000078e000e */
[----:B------:R-:W-:-:S13]  /*255d0*/  @!P2 LEA R3, P4, R20, R3, 0x1 ;  /* 0x000000031403a211 */ /* 0x000fda00078808ff */
[----:B------:R-:W-:Y:S05]  /*255e0*/  WARPSYNC.COLLECTIVE R15, `(.L_x_11729) ;  /* 0x000000000f087348 */ /* 0x000fea0003c00000 */
[----:B------:R0:W1:Y:S02]  /*255f0*/  SHFL.IDX P6, R14, R13, R12, R11 ;  /* 0x0000000c0d0e7389 */ /* 0x00006400000c000b */
[----:B01----:R-:W-:Y:S01]  /*25600*/  ENDCOLLECTIVE ;  /* 0x000000000000791b */ /* 0x003fe20003800000 */
.L_x_11729:
[----:B------:R-:W-:-:S05]  /*25610*/  @!P2 IMAD.X R2, RZ, RZ, R2, P4 ;  /* 0x000000ffff02a224 */ /* 0x000fca00020e0602 */
[----:B------:R-:W-:-:S04]  /*25620*/  @!P2 LOP3.LUT R3, R3, R2, RZ, 0x3c, !PT ;  /* 0x000000020303a212 */ /* 0x000fc800078e3cff */
[----:B------:R-:W-:-:S04]  /*25630*/  @!P2 LOP3.LUT R2, R3, R2, RZ, 0x3c, !PT ;  /* 0x000000020302a212 */ /* 0x000fc800078e3cff */
[----:B------:R-:W-:-:S05]  /*25640*/  @!P2 LOP3.LUT R3, R3, R2, RZ, 0x3c, !PT ;  /* 0x000000020303a212 */ /* 0x000fca00078e3cff */
[----:B------:R-:W-:Y:S01]  /*25650*/  @!PT LDS RZ, [RZ] ;  /* 0x00000000fffff984 */ /* 0x000fe20000000800 */
[----:B------:R-:W-:Y:S01]  /*25660*/  @!PT LDS RZ, [RZ] ;  /* 0x00000000fffff984 */ /* 0x000fe20000000800 */
[----:B------:R-:W-:Y:S01]  /*25670*/  @!PT LDS RZ, [RZ] ;  /* 0x00000000fffff984 */ /* 0x000fe20000000800 */
[----:B------:R-:W-:Y:S04]  /*25680*/  @!P2 LDGSTS.E.BYPASS.LTC128B.128 [R9+0xcc00], desc[UR40][R2.64], !P3 ;  /* 0x0cc000000209afae */ /* 0x000fe8000d901d68 */
[----:B------:R-:W-:Y:S01]  /*25690*/  @!P2 LDGSTS.E.BYPASS.LTC128B.128 [R9+0xfc00], desc[UR40][R2.64+0x40], !P0 ;  /* 0x0fc000400209afae */ /* 0x000fe2000c101d68 */
[----:B------:R-:W-:-:S03]  /*256a0*/  IMAD.MOV.U32 R13, RZ, RZ, R4 ;  /* 0x000000ffff0d7224 */ /* 0x000fc600078e0004 */
[----:B------:R0:W-:Y:S02]  /*256b0*/  @!P2 LDGSTS.E.BYPASS.LTC128B.128 [R9+0x12c00], desc[UR40][R2.64+0x80], !P1 ;  /* 0x12c000800209afae */ /* 0x0001e4000c901d68 */
[----:B0-----:R-:W-:-:S05]  /*256c0*/  VIADD R2, R6, 0x40 ;  /* 0x0000004006027836 */ /* 0x001fca0000000000 */
[----:B------:R-:W-:Y:S01]  /*256d0*/  ISETP.GE.AND P2, PT, R2, R5, PT ;  /* 0x000000050200720c */ /* 0x000fe20003f46270 */
[----:B------:R-:W-:-:S12]  /*256e0*/  IMAD.MOV.U32 R2, RZ, RZ, R14 ;  /* 0x000000ffff027224 */ /* 0x000fd800078e000e */
[----:B------:R-:W-:Y:S05]  /*256f0*/  WARPSYNC.COLLECTIVE R15, `(.L_x_11730) ;  /* 0x000000000f087348 */ /* 0x000fea0003c00000 */
[----:B------:R0:W1:Y:S02]  /*25700*/  SHFL.IDX P6, R14, R13, R12, R11 ;  /* 0x0000000c0d0e7389 */ /* 0x00006400000c000b */
[----:B01----:R-:W-:Y:S01]  /*25710*/  ENDCOLLECTIVE ;  /* 0x000000000000791b */ /* 0x003fe20003800000 */
.L_x_11730:
[----:B------:R-:W-:Y:S02]  /*25720*/  IMAD.MOV.U32 R13, RZ, RZ, R0 ;  /* 0x000000ffff0d7224 */ /* 0x000fe400078e0000 */
[----:B------:R-:W-:Y:S02]  /*25730*/  IMAD.MOV.U32 R12, RZ, RZ, 0x3 ;  /* 0x00000003ff0c7424 */ /* 0x000fe400078e00ff */
[----:B------:R-:W-:-:S07]  /*25740*/  IMAD.MOV.U32 R3, RZ, RZ, R14 ;  /* 0x000000ffff037224 */ /* 0x000fce00078e000e */
[----:B------:R-:W-:Y:S05]  /*25750*/  WARPSYNC.COLLECTIVE R15, `(.L_x_11731) ;  /* 0x000000000f087348 */ /* 0x000fea0003c00000 */
[----:B------:R0:W1:Y:S02]  /*25760*/  SHFL.IDX P6, R14, R13, R12, R11 ;  /* 0x0000000c0d0e7389 */ /* 0x00006400000c000b */
[----:B01----:R-:W-:Y:S01]  /*25770*/  ENDCOLLECTIVE ;  /* 0x000000000000791b */ /* 0x003fe20003800000 */
.L_x_11731:
        /* <DEDUP_REMOVED lines=9> */
.L_x_11732:
        /* <DEDUP_REMOVED lines=9> */
[----:B0-----:R-:W-:-:S05]  /*258a0*/  VIADD R2, R6, 0x60 ;  /* 0x0000006006027836 */ /* 0x001fca0000000000 */
[----:B------:R-:W-:Y:S01]  /*258b0*/  ISETP.GE.AND P2, PT, R2, R5, PT ;  /* 0x000000050200720c */ /* 0x000fe20003f46270 */
[----:B------:R-:W-:-:S12]  /*258c0*/  IMAD.MOV.U32 R4, RZ, RZ, R14 ;  /* 0x000000ffff047224 */ /* 0x000fd800078e000e */
[----:B------:R-:W-:Y:S05]  /*258d0*/  WARPSYNC.COLLECTIVE R15, `(.L_x_11733) ;  /* 0x000000000f087348 */ /* 0x000fea0003c00000 */
[----:B------:R0:W1:Y:S02]  /*258e0*/  SHFL.IDX P6, R14, R13, R12, R11 ;  /* 0x0000000c0d0e7389 */ /* 0x00006400000c000b */
[----:B01----:R-:W-:Y:S01]  /*258f0*/  ENDCOLLECTIVE ;  /* 0x000000000000791b */ /* 0x003fe20003800000 */
.L_x_11733:
        /* <DEDUP_REMOVED lines=16> */
.L_x_11734:
[----:B------:R-:W-:Y:S02]  /*25a00*/  IMAD.MOV.U32 R13, RZ, RZ, R7 ;  /* 0x000000ffff0d7224 */ /* 0x000fe400078e0007 */
[----:B------:R-:W-:Y:S02]  /*25a10*/  IMAD.MOV.U32 R12, RZ, RZ, 0x1 ;  /* 0x00000001ff0c7424 */ /* 0x000fe400078e00ff */
[----:B------:R-:W-:-:S07]  /*25a20*/  IMAD.MOV.U32 R2, RZ, RZ, R14 ;  /* 0x000000ffff027224 */ /* 0x000fce00078e000e */
[----:B------:R-:W-:Y:S05]  /*25a30*/  WARPSYNC.COLLECTIVE R15, `(.L_x_11735) ;  /* 0x000000000f087348 */ /* 0x000fea0003c00000 */
[----:B------:R0:W1:Y:S02]  /*25a40*/  SHFL.IDX P6, R14, R13, R12, R11 ;  /* 0x0000000c0d0e7389 */ /* 0x00006400000c000b */
[----:B01----:R-:W-:Y:S01]  /*25a50*/  ENDCOLLECTIVE ;  /* 0x000000000000791b */ /* 0x003fe20003800000 */
.L_x_11735:
[----:B------:R-:W-:Y:S01]  /*25a60*/  IMAD.MOV.U32 R13, RZ, RZ, R8 ;  /* 0x000000ffff0d7224 */ /* 0x000fe200078e0008 */
[----:B------:R-:W-:Y:S01]  /*25a70*/  @!P2 LEA R2, P4, R20, R2, 0x1 ;  /* 0x000000021402a211 */ /* 0x000fe200078808ff */
[----:B------:R-:W-:-:S12]  /*25a80*/  IMAD.MOV.U32 R7, RZ, RZ, R14 ;  /* 0x000000ffff077224 */ /* 0x000fd800078e000e */
[----:B------:R-:W-:Y:S05]  /*25a90*/  WARPSYNC.COLLECTIVE R15, `(.L_x_11736) ;  /* 0x000000000f087348 */ /* 0x000fea0003c00000 */
[----:B------:R0:W1:Y:S02]  /*25aa0*/  SHFL.IDX P6, R14, R13, R12, R11 ;  /* 0x0000000c0d0e7389 */ /* 0x00006400000c000b */
[----:B01----:R-:W-:Y:S01]  /*25ab0*/  ENDCOLLECTIVE ;  /* 0x000000000000791b */ /* 0x003fe20003800000 */
.L_x_11736:
[----:B------:R-:W-:-:S04]  /*25ac0*/  @!P2 IMAD.X R0, RZ, RZ, R0, P4 ;  /* 0x000000ffff00a224 */ /* 0x000fc800020e0600 */
[----:B------:R-:W-:-:S05]  /*25ad0*/  @!P2 IMAD.MOV.U32 R3, RZ, RZ, R0 ;  /* 0x000000ffff03a224 */ /* 0x000fca00078e0000 */
[----:B------:R-:W-:Y:S01]  /*25ae0*/  @!PT LDS RZ, [RZ] ;  /* 0x00000000fffff984 */ /* 0x000fe20000000800 */
[----:B------:R-:W-:Y:S01]  /*25af0*/  @!PT LDS RZ, [RZ] ;  /* 0x00000000fffff984 */ /* 0x000fe20000000800 */
[----:B------:R-:W-:Y:S01]  /*25b00*/  @!PT LDS RZ, [RZ] ;  /* 0x00000000fffff984 */ /* 0x000fe20000000800 */
[----:B------:R-:W-:Y:S04]  /*25b10*/  @!P2 LDGSTS.E.BYPASS.LTC128B.128 [R9+0xe400], desc[UR40][R2.64], !P3 ;  /* 0x0e4000000209afae */ /* 0x000fe8000d901d68 */
[----:B------:R-:W-:Y:S04]  /*25b20*/  @!P2 LDGSTS.E.BYPASS.LTC128B.128 [R9+0x11400], desc[UR40][R2.64+0x40], !P0 ;  /* 0x114000400209afae */ /* 0x000fe8000c101d68 */
[----:B------:R0:W-:Y:S02]  /*25b30*/  @!P2 LDGSTS.E.BYPASS.LTC128B.128 [R9+0x14400], desc[UR40][R2.64+0x80], !P1 ;  /* 0x144000800209afae */ /* 0x0001e4000c901d68 */
[----:B0-----:R-:W-:Y:S01]  /*25b40*/  IMAD.MOV.U32 R2, RZ, RZ, R14 ;  /* 0x000000ffff027224 */ /* 0x001fe200078e000e */
[----:B------:R-:W-:Y:S06]  /*25b50*/  BRA `(.L_x_11737) ;  /* 0xffffffac006c7947 */ /* 0x000fec000383ffff */
.L_x_11584:
[----:B-1----:R1:W2:Y:S02]  /*25b60*/  SYNCS.PHASECHK.TRANS64.TRYWAIT P0, [R22+URZ+0x2d820], R3 ;  /* 0x02d82003160075a7 */ /* 0x0022a4000800017f */
[----:B--2---:R-:W-:Y:S05]  /*25b70*/  @!P0 NANOSLEEP.SYNCS 0x989680 ;  /* 0x009896800000895d */ /* 0x004fea0003900000 */
[----:B------:R-:W2:Y:S02]  /*25b80*/  @!P0 SYNCS.PHASECHK.TRANS64 P0, [R22+URZ+0x2d820], R3 ;  /* 0x02d82003160085a7 */ /* 0x000ea4000800007f */
[----:B--2---:R-:W-:Y:S05]  /*25b90*/  @!P0 BRA `(.L_x_11584) ;  /* 0xfffffffc00f08947 */ /* 0x004fea000383ffff */
[----:B------:R-:W-:Y:S05]  /*25ba0*/  BRA `(.L_x_11738) ;  /* 0xffffffac00d47947 */ /* 0x000fea000383ffff */
.L_x_11593:
[----:B-1----:R1:W2:Y:S02]  /*25bb0*/  SYNCS.PHASECHK.TRANS64.TRYWAIT P0, [R3+URZ+0x2d840], R2 ;  /* 0x02d84002030075a7 */ /* 0x0022a4000800017f */
[----:B--2---:R-:W-:Y:S05]  /*25bc0*/  @!P0 NANOSLEEP.SYNCS 0x989680 ;  /* 0x009896800000895d */ /* 0x004fea0003900000 */
[----:B------:R-:W2:Y:S02]  /*25bd0*/  @!P0 SYNCS.PHASECHK.TRANS64 P0, [R3+URZ+0x2d840], R2 ;  /* 0x02d84002030085a7 */ /* 0x000ea4000800007f */
[----:B--2---:R-:W-:Y:S05]  /*25be0*/  @!P0 BRA `(.L_x_11593) ;  /* 0xfffffffc00f08947 */ /* 0x004fea000383ffff */
[----:B------:R-:W-:Y:S05]  /*25bf0*/  BRA `(.L_x_11739) ;  /* 0xffffffb0008c7947 */ /* 0x000fea000383ffff */
.L_x_11600:
[----:B0-----:R0:W1:Y:S02]  /*25c00*/  SYNCS.PHASECHK.TRANS64.TRYWAIT P0, [R2+URZ+0x2d860], R3 ;  /* 0x02d86003020075a7 */ /* 0x001064000800017f */
[----:B-1----:R-:W-:Y:S05]  /*25c10*/  @!P0 NANOSLEEP.SYNCS 0x989680 ;  /* 0x009896800000895d */ /* 0x002fea0003900000 */
[----:B------:R-:W1:Y:S02]  /*25c20*/  @!P0 SYNCS.PHASECHK.TRANS64 P0, [R2+URZ+0x2d860], R3 ;  /* 0x02d86003020085a7 */ /* 0x000e64000800007f */
[----:B-1----:R-:W-:Y:S05]  /*25c30*/  @!P0 BRA `(.L_x_11600) ;  /* 0xfffffffc00f08947 */ /* 0x002fea000383ffff */
[----:B------:R-:W-:Y:S05]  /*25c40*/  BRA `(.L_x_11740) ;  /* 0xffffffb400907947 */ /* 0x000fea000383ffff */
.L_x_11611:
[----:B0-----:R0:W2:Y:S02]  /*25c50*/  SYNCS.PHASECHK.TRANS64.TRYWAIT P0, [R4+URZ+0x2d840], R2 ;  /* 0x02d84002040075a7 */ /* 0x0010a4000800017f */
[----:B--2---:R-:W-:Y:S05]  /*25c60*/  @!P0 NANOSLEEP.SYNCS 0x989680 ;  /* 0x009896800000895d */ /* 0x004fea0003900000 */
[----:B------:R-:W2:Y:S02]  /*25c70*/  @!P0 SYNCS.PHASECHK.TRANS64 P0, [R4+URZ+0x2d840], R2 ;  /* 0x02d84002040085a7 */ /* 0x000ea4000800007f */
[----:B--2---:R-:W-:Y:S05]  /*25c80*/  @!P0 BRA `(.L_x_11611) ;  /* 0xfffffffc00f08947 */ /* 0x004fea000383ffff */
[----:B------:R-:W-:Y:S05]  /*25c90*/  BRA `(.L_x_11741) ;  /* 0xffffffbc00507947 */ /* 0x000fea000383ffff */
.L_x_11618:
[----:B0-----:R0:W1:Y:S02]  /*25ca0*/  SYNCS.PHASECHK.TRANS64.TRYWAIT P0, [R3+URZ+0x2d860], R27 ;  /* 0x02d8601b030075a7 */ /* 0x001064000800017f */
[----:B-1----:R-:W-:Y:S05]  /*25cb0*/  @!P0 NANOSLEEP.SYNCS 0x989680 ;  /* 0x009896800000895d */ /* 0x002fea0003900000 */
[----:B------:R-:W1:Y:S02]  /*25cc0*/  @!P0 SYNCS.PHASECHK.TRANS64 P0, [R3+URZ+0x2d860], R27 ;  /* 0x02d8601b030085a7 */ /* 0x000e64000800007f */
[----:B-1----:R-:W-:Y:S05]  /*25cd0*/  @!P0 BRA `(.L_x_11618) ;  /* 0xfffffffc00f08947 */ /* 0x002fea000383ffff */
[----:B------:R-:W-:Y:S05]  /*25ce0*/  BRA `(.L_x_11742) ;  /* 0xffffffc000547947 */ /* 0x000fea000383ffff */
.L_x_11629:
[----:B0-----:R0:W2:Y:S02]  /*25cf0*/  SYNCS.PHASECHK.TRANS64.TRYWAIT P0, [R4+URZ+0x2d840], R2 ;  /* 0x02d84002040075a7 */ /* 0x0010a4000800017f */
[----:B--2---:R-:W-:Y:S05]  /*25d00*/  @!P0 NANOSLEEP.SYNCS 0x989680 ;  /* 0x009896800000895d */ /* 0x004fea0003900000 */
[----:B------:R-:W2:Y:S02]  /*25d10*/  @!P0 SYNCS.PHASECHK.TRANS64 P0, [R4+URZ+0x2d840], R2 ;  /* 0x02d84002040085a7 */ /* 0x000ea4000800007f */
[----:B--2---:R-:W-:Y:S05]  /*25d20*/  @!P0 BRA `(.L_x_11629) ;  /* 0xfffffffc00f08947 */ /* 0x004fea000383ffff */
[----:B------:R-:W-:Y:S05]  /*25d30*/  BRA `(.L_x_11743) ;  /* 0xffffffc400e87947 */ /* 0x000fea000383ffff */
.L_x_11636:
[----:B0-----:R0:W1:Y:S02]  /*25d40*/  SYNCS.PHASECHK.TRANS64.TRYWAIT P0, [R3+URZ+0x2d860], R7 ;  /* 0x02d86007030075a7 */ /* 0x001064000800017f */
[----:B-1----:R-:W-:Y:S05]  /*25d50*/  @!P0 NANOSLEEP.SYNCS 0x989680 ;  /* 0x009896800000895d */ /* 0x002fea0003900000 */
[----:B------:R-:W1:Y:S02]  /*25d60*/  @!P0 SYNCS.PHASECHK.TRANS64 P0, [R3+URZ+0x2d860], R7 ;  /* 0x02d86007030085a7 */ /* 0x000e64000800007f */
[----:B-1----:R-:W-:Y:S05]  /*25d70*/  @!P0 BRA `(.L_x_11636) ;  /* 0xfffffffc00f08947 */ /* 0x002fea000383ffff */
[----:B------:R-:W-:Y:S05]  /*25d80*/  BRA `(.L_x_11744) ;  /* 0xffffffc800ec7947 */ /* 0x000fea000383ffff */
.L_x_11649:
[----:B-1----:R1:W2:Y:S02]  /*25d90*/  SYNCS.PHASECHK.TRANS64.TRYWAIT P0, [R3+URZ+0x2d860], R0 ;  /* 0x02d86000030075a7 */ /* 0x0022a4000800017f */
[----:B--2---:R-:W-:Y:S05]  /*25da0*/  @!P0 NANOSLEEP.SYNCS 0x989680 ;  /* 0x009896800000895d */ /* 0x004fea0003900000 */
[----:B------:R-:W2:Y:S02]  /*25db0*/  @!P0 SYNCS.PHASECHK.TRANS64 P0, [R3+URZ+0x2d860], R0 ;  /* 0x02d86000030085a7 */ /* 0x000ea4000800007f */
[----:B--2---:R-:W-:Y:S05]  /*25dc0*/  @!P0 BRA `(.L_x_11649) ;  /* 0xfffffffc00f08947 */ /* 0x004fea000383ffff */
[----:B------:R-:W-:Y:S05]  /*25dd0*/  BRA `(.L_x_11745) ;  /* 0xffffffd000687947 */ /* 0x000fea000383ffff */
.L_x_11658:
[----:B------:R-:W-:Y:S01]  /*25de0*/  BSSY B0, `(.L_x_11746) ;  /* 0x0000008000007945 */ /* 0x000fe20003800000 */
[----:B------:R-:W-:Y:S02]  /*25df0*/  IMAD.MOV.U32 R13, RZ, RZ, R16 ;  /* 0x000000ffff0d7224 */ /* 0x000fe400078e0010 */
[----:B0-----:R-:W-:Y:S02]  /*25e00*/  IMAD.MOV.U32 R12, RZ, RZ, RZ ;  /* 0x000000ffff0c7224 */ /* 0x001fe400078e00ff */
[----:B------:R-:W-:Y:S02]  /*25e10*/  IMAD.MOV.U32 R11, RZ, RZ, 0x1f ;  /* 0x0000001fff0b7424 */ /* 0x000fe400078e00ff */
[----:B------:R-:W-:-:S07]  /*25e20*/  IMAD.MOV.U32 R15, RZ, RZ, -0x1 ;  /* 0xffffffffff0f7424 */ /* 0x000fce00078e00ff */
[----:B-1----:R-:W-:Y:S05]  /*25e30*/  WARPSYNC.COLLECTIVE R15, `(.L_x_11747) ;  /* 0x000000000f087348 */ /* 0x002fea0003c00000 */
[----:B------:R0:W2:Y:S02]  /*25e40*/  SHFL.IDX P6, R14, R13, R12, R11 ;  /* 0x0000000c0d0e7389 */ /* 0x0000a400000c000b */
[----:B012---:R-:W-:Y:S01]  /*25e50*/  ENDCOLLECTIVE ;  /* 0x000000000000791b */ /* 0x007fe20003800000 */
.L_x_11747:
[----:B------:R-:W-:Y:S05]  /*25e60*/  BSYNC B0 ;  /* 0x0000000000007941 */ /* 0x000fea0003800000 */
.L_x_11746:
        /* <DEDUP_REMOVED lines=10> */
.L_x_11748:
        /* <DEDUP_REMOVED lines=16> */
.L_x_11749:
        /* <DEDUP_REMOVED lines=8> */
.L_x_11750:
[----:B------:R-:W-:Y:S01]  /*26090*/  IMAD.MOV.U32 R12, RZ, RZ, 0x4 ;  /* 0x00000004ff0c7424 */ /* 0x000fe200078e00ff */
[----:B------:R-:W-:-:S05]  /*260a0*/  SEL R5, R14, RZ, P0 ;  /* 0x000000ff0e057207 */ /* 0x000fca0000000000 */
[----:B------:R-:W-:-:S04]  /*260b0*/  IMAD.IADD R5, R4, 0x1, R5 ;  /* 0x0000000104057824 */ /* 0x000fc800078e0205 */
[----:B------:R-:W-:-:S07]  /*260c0*/  IMAD.MOV.U32 R13, RZ, RZ, R5 ;  /* 0x000000ffff0d7224 */ /* 0x000fce00078e0005 */
[----:B------:R-:W-:Y:S05]  /*260d0*/  WARPSYNC.COLLECTIVE R15, `(.L_x_11751) ;  /* 0x000000000f087348 */ /* 0x000fea0003c00000 */
[----:B------:R0:W1:Y:S02]  /*260e0*/  SHFL.UP P6, R14, R13, R12, R11 ;  /* 0x0400000c0d0e7389 */ /* 0x00006400000c000b */
[----:B01----:R-:W-:Y:S01]  /*260f0*/  ENDCOLLECTIVE ;  /* 0x000000000000791b */ /* 0x003fe20003800000 */
.L_x_11751:
[----:B------:R-:W-:Y:S01]  /*26100*/  IMAD.MOV.U32 R12, RZ, RZ, 0x8 ;  /* 0x00000008ff0c7424 */ /* 0x000fe200078e00ff */
[----:B------:R-:W-:-:S05]  /*26110*/  SEL R6, R14, RZ, P1 ;  /* 0x000000ff0e067207 */ /* 0x000fca0000800000 */
[----:B------:R-:W-:-:S04]  /*26120*/  IMAD.IADD R6, R5, 0x1, R6 ;  /* 0x0000000105067824 */ /* 0x000fc800078e0206 */
[----:B------:R-:W-:-:S07]  /*26130*/  IMAD.MOV.U32 R13, RZ, RZ, R6 ;  /* 0x000000ffff0d7224 */ /* 0x000fce00078e0006 */
[----:B------:R-:W-:Y:S05]  /*26140*/  WARPSYNC.COLLECTIVE R15, `(.L_x_11752) ;  /* 0x000000000f087348 */ /* 0x000fea0003c00000 */
[----:B------:R0:W1:Y:S02]  /*26150*/  SHFL.UP P6, R14, R13, R12, R11 ;  /* 0x0400000c0d0e7389 */ /* 0x00006400000c000b */
[----:B01----:R-:W-:Y:S01]  /*26160*/  ENDCOLLECTIVE ;  /* 0x000000000000791b */ /* 0x003fe20003800000 */
.L_x_11752:
[----:B------:R-:W-:Y:S01]  /*26170*/  IMAD.MOV.U32 R12, RZ, RZ, 0x10 ;  /* 0x00000010ff0c7424 */ /* 0x000fe200078e00ff */
[----:B------:R-:W-:-:S05]  /*26180*/  SEL R3, R14, RZ, P2 ;  /* 0x000000ff0e037207 */ /* 0x000fca0001000000 */
[----:B------:R-:W-:-:S04]  /*26190*/  IMAD.IADD R4, R6, 0x1, R3 ;  /* 0x0000000106047824 */ /* 0x000fc800078e0203 */
[----:B------:R-:W-:-:S07]  /*261a0*/  IMAD.MOV.U32 R13, RZ, RZ, R4 ;  /* 0x000000ffff0d7224 */ /* 0x000fce00078e0004 */
[----:B------:R-:W-:Y:S05]  /*261b0*/  WARPSYNC.COLLECTIVE R15, `(.L_x_11753) ;  /* 0x000000000f087348 */ /* 0x000fea0003c00000 */
[----:B------:R0:W1:Y:S02]  /*261c0*/  SHFL.UP P6, R14, R13, R12, R11 ;  /* 0x0400000c0d0e7389 */ /* 0x00006400000c000b */
[----:B01----:R-:W-:Y:S01]  /*261d0*/  ENDCOLLECTIVE ;  /* 0x000000000000791b */ /* 0x003fe20003800000 */
.L_x_11753:
        /* <DEDUP_REMOVED lines=8> */
.L_x_11754:
[----:B------:R-:W-:Y:S05]  /*26260*/  BRA `(.L_x_11755) ;  /* 0xffffffd400207947 */ /* 0x000fea000383ffff */
.L_x_11663:
[----:B------:R-:W-:Y:S01]  /*26270*/  BSSY B0, `(.L_x_11756) ;  /* 0x0000008000007945 */ /* 0x000fe20003800000 */
[----:B-----5:R-:W-:Y:S02]  /*26280*/  IMAD.MOV.U32 R13, RZ, RZ, R2 ;  /* 0x000000ffff0d7224 */ /* 0x020fe400078e0002 */
[----:B0-----:R-:W-:Y:S02]  /*26290*/  IMAD.MOV.U32 R12, RZ, RZ, 0x1 ;  /* 0x00000001ff0c7424 */ /* 0x001fe400078e00ff */
[----:B------:R-:W-:Y:S02]  /*262a0*/  IMAD.MOV.U32 R11, RZ, RZ, RZ ;  /* 0x000000ffff0b7224 */ /* 0x000fe400078e00ff */
[----:B------:R-:W-:-:S07]  /*262b0*/  IMAD.MOV.U32 R15, RZ, RZ, -0x1 ;  /* 0xffffffffff0f7424 */ /* 0x000fce00078e00ff */
[----:B-12---:R-:W-:Y:S05]  /*262c0*/  WARPSYNC.COLLECTIVE R15, `(.L_x_11757) ;  /* 0x000000000f087348 */ /* 0x006fea0003c00000 */
[----:B------:R0:W3:Y:S02]  /*262d0*/  SHFL.UP P6, R14, R13, R12, R11 ;  /* 0x0400000c0d0e7389 */ /* 0x0000e400000c000b */
[----:B0123--:R-:W-:Y:S01]  /*262e0*/  ENDCOLLECTIVE ;  /* 0x000000000000791b */ /* 0x00ffe20003800000 */
.L_x_11757:
[----:B------:R-:W-:Y:S05]  /*262f0*/  BSYNC B0 ;  /* 0x0000000000007941 */ /* 0x000fea0003800000 */
.L_x_11756:
[----:B------:R-:W-:Y:S01]  /*26300*/  LOP3.LUT P4, RZ, R23, 0x1, RZ, 0xc0, !PT ;  /* 0x0000000117ff7812 */ /* 0x000fe2000788c0ff */
[----:B------:R-:W-:Y:S02]  /*26310*/  IMAD.MOV.U32 R12, RZ, RZ, 0x2 ;  /* 0x00000002ff0c7424 */ /* 0x000fe400078e00ff */
[----:B------:R-:W-:Y:S01]  /*26320*/  IMAD.MOV.U32 R11, RZ, RZ, RZ ;  /* 0x000000ffff0b7224 */ /* 0x000fe200078e00ff */
[----:B------:R-:W-:Y:S01]  /*26330*/  SEL R13, R14, RZ, P4 ;  /* 0x000000ff0e0d7207 */ /* 0x000fe20002000000 */
[----:B------:R-:W-:-:S04]  /*26340*/  IMAD.MOV.U32 R15, RZ, RZ, -0x1 ;  /* 0xffffffffff0f7424 */ /* 0x000fc800078e00ff */
[----:B------:R-:W-:-:S07]  /*26350*/  IMAD.IADD R13, R2, 0x1, R13 ;  /* 0x00000001020d7824 */ /* 0x000fce00078e020d */
[----:B------:R-:W-:Y:S05]  /*26360*/  WARPSYNC.COLLECTIVE R15, `(.L_x_11758) ;  /* 0x000000000f087348 */ /* 0x000fea0003c00000 */
[----:B------:R0:W1:Y:S02]  /*26370*/  SHFL.UP P6, R14, R13, R12, R11 ;  /* 0x0400000c0d0e7389 */ /* 0x00006400000c000b */
[----:B01----:R-:W-:Y:S01]  /*26380*/  ENDCOLLECTIVE ;  /* 0x000000000000791b */ /* 0x003fe20003800000 */
.L_x_11758:
[----:B------:R-:W-:Y:S01]  /*26390*/  IMAD.MOV.U32 R12, RZ, RZ, 0x4 ;  /* 0x00000004ff0c7424 */ /* 0x000fe200078e00ff */
[----:B------:R-:W-:-:S05]  /*263a0*/  SEL R14, R14, RZ, P0 ;  /* 0x000000ff0e0e7207 */ /* 0x000fca0000000000 */
[----:B------:R-:W-:-:S04]  /*263b0*/  IMAD.IADD R3, R13, 0x1, R14 ;  /* 0x000000010d037824 */ /* 0x000fc800078e020e */
[----:B------:R-:W-:-:S07]  /*263c0*/  IMAD.MOV.U32 R13, RZ, RZ, R3 ;  /* 0x000000ffff0d7224 */ /* 0x000fce00078e0003 */
[----:B------:R-:W-:Y:S05]  /*263d0*/  WARPSYNC.COLLECTIVE R15, `(.L_x_11759) ;  /* 0x000000000f087348 */ /* 0x000fea0003c00000 */
[----:B------:R0:W1:Y:S02]  /*263e0*/  SHFL.UP P6, R14, R13, R12, R11 ;  /* 0x0400000c0d0e7389 */ /* 0x00006400000c000b */
[----:B01----:R-:W-:Y:S01]  /*263f0*/  ENDCOLLECTIVE ;  /* 0x000000000000791b */ /* 0x003fe20003800000 */
.L_x_11759:
[----:B------:R-:W-:Y:S01]  /*26400*/  IMAD.MOV.U32 R12, RZ, RZ, 0x8 ;  /* 0x00000008ff0c7424 */ /* 0x000fe200078e00ff */
[----:B------:R-:W-:-:S05]  /*26410*/  SEL R4, R14, RZ, P1 ;  /* 0x000000ff0e047207 */ /* 0x000fca0000800000 */
[----:B------:R-:W-:-:S04]  /*26420*/  IMAD.IADD R4, R3, 0x1, R4 ;  /* 0x0000000103047824 */ /* 0x000fc800078e0204 */
[----:B------:R-:W-:-:S07]  /*26430*/  IMAD.MOV.U32 R13, RZ, RZ, R4 ;  /* 0x000000ffff0d7224 */ /* 0x000fce00078e0004 */
[----:B------:R-:W-:Y:S05]  /*26440*/  WARPSYNC.COLLECTIVE R15, `(.L_x_11760) ;  /* 0x000000000f087348 */ /* 0x000fea0003c00000 */
[----:B------:R0:W1:Y:S02]  /*26450*/  SHFL.UP P6, R14, R13, R12, R11 ;  /* 0x0400000c0d0e7389 */ /* 0x00006400000c000b */
[----:B01----:R-:W-:Y:S01]  /*26460*/  ENDCOLLECTIVE ;  /* 0x000000000000791b */ /* 0x003fe20003800000 */
.L_x_11760:
[----:B------:R-:W-:Y:S01]  /*26470*/  IMAD.MOV.U32 R12, RZ, RZ, 0x10 ;  /* 0x00000010ff0c7424 */ /* 0x000fe200078e00ff */
[----:B------:R-:W-:-:S05]  /*26480*/  SEL R5, R14, RZ, P2 ;  /* 0x000000ff0e057207 */ /* 0x000fca0001000000 */
[----:B------:R-:W-:-:S04]  /*26490*/  IMAD.IADD R5, R4, 0x1, R5 ;  /* 0x0000000104057824 */ /* 0x000fc800078e0205 */
[----:B------:R-:W-:-:S07]  /*264a0*/  IMAD.MOV.U32 R13, RZ, RZ, R5 ;  /* 0x000000ffff0d7224 */ /* 0x000fce00078e0005 */
[----:B------:R-:W-:Y:S05]  /*264b0*/  WARPSYNC.COLLECTIVE R15, `(.L_x_11761) ;  /* 0x000000000f087348 */ /* 0x000fea0003c00000 */
[----:B------:R0:W1:Y:S02]  /*264c0*/  SHFL.UP P6, R14, R13, R12, R11 ;  /* 0x0400000c0d0e7389 */ /* 0x00006400000c000b */
[----:B01----:R-:W-:Y:S01]  /*264d0*/  ENDCOLLECTIVE ;  /* 0x000000000000791b */ /* 0x003fe20003800000 */
.L_x_11761:
        /* <DEDUP_REMOVED lines=8> */
.L_x_11762:
[----:B------:R-:W-:Y:S05]  /*26560*/  BRA `(.L_x_11763) ;  /* 0xffffffd000fc7947 */ /* 0x000fea000383ffff */
.L_x_11665:
[----:B------:R-:W-:Y:S01]  /*26570*/  BSSY B0, `(.L_x_11764) ;  /* 0x0000006000007945 */ /* 0x000fe20003800000 */
[----:B------:R-:W-:Y:S01]  /*26580*/  PLOP3.LUT P6, PT, P6, PT, PT, 0x8, 0x0 ;  /* 0x000000000000781c */ /* 0x000fe200037ce170 */
[----:B------:R-:W-:-:S12]  /*26590*/  IMAD.MOV.U32 R15, RZ, RZ, -0x1 ;  /* 0xffffffffff0f7424 */ /* 0x000fd800078e00ff */
[----:B01----:R-:W-:Y:S05]  /*265a0*/  WARPSYNC.COLLECTIVE R15, `(.L_x_11765) ;  /* 0x000000000f087348 */ /* 0x003fea0003c00000 */
[----:B------:R-:W-:Y:S01]  /*265b0*/  VOTE.ANY R14, PT, P6 ;  /* 0x00000000000e7806 */ /* 0x000fe200030e0100 */
[----:B01----:R-:W-:Y:S06]  /*265c0*/  ENDCOLLECTIVE ;  /* 0x000000000000791b */ /* 0x003fec0003800000 */
.L_x_11765:
[----:B------:R-:W-:Y:S05]  /*265d0*/  BSYNC B0 ;  /* 0x0000000000007941 */ /* 0x000fea0003800000 */
.L_x_11764:
        /* <DEDUP_REMOVED lines=9> */
.L_x_11766:
[----:B------:R-:W-:Y:S01]  /*26670*/  IMAD.MOV.U32 R17, RZ, RZ, R14 ;  /* 0x000000ffff117224 */ /* 0x000fe200078e000e */
[----:B------:R-:W-:Y:S06]  /*26680*/  BRA `(.L_x_11767) ;  /* 0xffffffd000ec7947 */ /* 0x000fec000383ffff */
.L_x_11667:
[----:B------:R-:W-:Y:S01]  /*26690*/  BSSY B0, `(.L_x_11768) ;  /* 0x0000007000007945 */ /* 0x000fe20003800000 */
[----:B------:R-:W-:Y:S02]  /*266a0*/  IMAD.MOV.U32 R13, RZ, RZ, R3 ;  /* 0x000000ffff0d7224 */ /* 0x000fe400078e0003 */
[----:B------:R-:W-:Y:S02]  /*266b0*/  IMAD.MOV.U32 R11, RZ, RZ, 0x1f ;  /* 0x0000001fff0b7424 */ /* 0x000fe400078e00ff */
[----:B------:R-:W-:-:S07]  /*266c0*/  IMAD.MOV.U32 R15, RZ, RZ, -0x1 ;  /* 0xffffffffff0f7424 */ /* 0x000fce00078e00ff */
[----:B-123--:R-:W-:Y:S05]  /*266d0*/  WARPSYNC.COLLECTIVE R15, `(.L_x_11769) ;  /* 0x000000000f087348 */ /* 0x00efea0003c00000 */
[----:B------:R0:W4:Y:S02]  /*266e0*/  SHFL.IDX P6, R14, R13, R12, R11 ;  /* 0x0000000c0d0e7389 */ /* 0x00012400000c000b */
[----:B01234-:R-:W-:Y:S01]  /*266f0*/  ENDCOLLECTIVE ;  /* 0x000000000000791b */ /* 0x01ffe20003800000 */
.L_x_11769:
[----:B------:R-:W-:Y:S05]  /*26700*/  BSYNC B0 ;  /* 0x0000000000007941 */ /* 0x000fea0003800000 */
.L_x_11768:
[----:B------:R-:W-:Y:S01]  /*26710*/  IMAD.MOV.U32 R5, RZ, RZ, R14 ;  /* 0x000000ffff057224 */ /* 0x000fe200078e000e */
[----:B------:R-:W-:Y:S06]  /*26720*/  BRA `(.L_x_11666) ;  /* 0xffffffd000e07947 */ /* 0x000fec000383ffff */
.L_x_11671:
[----:B-1----:R1:W3:Y:S02]  /*26730*/  SYNCS.PHASECHK.TRANS64.TRYWAIT P0, [R7+URZ+0x2d820], R0 ;  /* 0x02d82000070075a7 */ /* 0x0022e4000800017f */
[----:B---3--:R-:W-:Y:S05]  /*26740*/  @!P0 NANOSLEEP.SYNCS 0x989680 ;  /* 0x009896800000895d */ /* 0x008fea0003900000 */
[----:B------:R-:W3:Y:S02]  /*26750*/  @!P0 SYNCS.PHASECHK.TRANS64 P0, [R7+URZ+0x2d820], R0 ;  /* 0x02d82000070085a7 */ /* 0x000ee4000800007f */
[----:B---3--:R-:W-:Y:S05]  /*26760*/  @!P0 BRA `(.L_x_11671) ;  /* 0xfffffffc00f08947 */ /* 0x008fea000383ffff */
[----:B------:R-:W-:Y:S05]  /*26770*/  BRA `(.L_x_11770) ;  /* 0xffffffd800547947 */ /* 0x000fea000383ffff */
.L_x_11672:
        /* <DEDUP_REMOVED lines=11> */
.L_x_11772:
[----:B------:R-:W-:Y:S05]  /*26830*/  BSYNC B0 ;  /* 0x0000000000007941 */ /* 0x000fea0003800000 */
.L_x_11771:
[----:B------:R-:W-:Y:S05]  /*26840*/  BRA `(.L_x_11773) ;  /* 0xffffffd8003c7947 */ /* 0x000fea000383ffff */
.L_x_11673:
[----:B------:R-:W-:Y:S01]  /*26850*/  BSSY B0, `(.L_x_11774) ;  /* 0x0000006000007945 */ /* 0x000fe20003800000 */
[----:B------:R-:W-:-:S07]  /*26860*/  IMAD.MOV.U32 R15, RZ, RZ, -0x1 ;  /* 0xffffffffff0f7424 */ /* 0x000fce00078e00ff */
[----:B012---:R-:W-:Y:S05]  /*26870*/  WARPSYNC.COLLECTIVE R15, `(.L_x_11775) ;  /* 0x000000000f0c7348 */ /* 0x007fea0003c00000 */
[----:B------:R-:W-:Y:S02]  /*26880*/  ELECT P6, UR62, PT ;  /* 0x00000000003e782f */ /* 0x000fe400038c0000 */
[----:B------:R-:W-:Y:S01]  /*26890*/  MOV R14, UR62 ;  /* 0x0000003e000e7c02 */ /* 0x000fe20008000f00 */
[----:B012---:R-:W-:Y:S10]  /*268a0*/  ENDCOLLECTIVE ;  /* 0x000000000000791b */ /* 0x007ff40003800000 */
.L_x_11775:
[----:B------:R-:W-:Y:S05]  /*268b0*/  BSYNC B0 ;  /* 0x0000000000007941 */ /* 0x000fea0003800000 */
.L_x_11774:
[----:B------:R-:W-:Y:S05]  /*268c0*/  BRA `(.L_x_11776) ;  /* 0xffffffd800307947 */ /* 0x000fea000383ffff */
.L_x_11675:
[----:B-1----:R1:W3:Y:S02]  /*268d0*/  SYNCS.PHASECHK.TRANS64.TRYWAIT P0, [R5+URZ], R4 ;  /* 0x00000004050075a7 */ /* 0x0022e4000800017f */
[----:B---3--:R-:W-:Y:S05]  /*268e0*/  @!P0 NANOSLEEP.SYNCS 0x989680 ;  /* 0x009896800000895d */ /* 0x008fea0003900000 */
[----:B------:R-:W3:Y:S02]  /*268f0*/  @!P0 SYNCS.PHASECHK.TRANS64 P0, [R5+URZ], R4 ;  /* 0x00000004050085a7 */ /* 0x000ee4000800007f */
[----:B---3--:R-:W-:Y:S05]  /*26900*/  @!P0 BRA `(.L_x_11675) ;  /* 0xfffffffc00f08947 */ /* 0x008fea000383ffff */
[----:B------:R-:W-:Y:S05]  /*26910*/  BRA `(.L_x_11777) ;  /* 0xffffffd800647947 */ /* 0x000fea000383ffff */
.L_x_11676:
[----:B---3--:R3:W4:Y:S02]  /*26920*/  SYNCS.PHASECHK.TRANS64.TRYWAIT P0, [R3+URZ], R0 ;  /* 0x00000000030075a7 */ /* 0x008724000800017f */
[----:B----4-:R-:W-:Y:S05]  /*26930*/  @!P0 NANOSLEEP.SYNCS 0x989680 ;  /* 0x009896800000895d */ /* 0x010fea0003900000 */
[----:B------:R-:W4:Y:S02]  /*26940*/  @!P0 SYNCS.PHASECHK.TRANS64 P0, [R3+URZ], R0 ;  /* 0x00000000030085a7 */ /* 0x000f24000800007f */
[----:B----4-:R-:W-:Y:S05]  /*26950*/  @!P0 BRA `(.L_x_11676) ;  /* 0xfffffffc00f08947 */ /* 0x010fea000383ffff */
[----:B------:R-:W-:Y:S05]  /*26960*/  BRA `(.L_x_11778) ;  /* 0xffffffd800587947 */ /* 0x000fea000383ffff */
.L_x_11678:
[----:B-1----:R1:W3:Y:S02]  /*26970*/  SYNCS.PHASECHK.TRANS64.TRYWAIT P0, [R5+URZ], R4 ;  /* 0x00000004050075a7 */ /* 0x0022e4000800017f */
[----:B---3--:R-:W-:Y:S05]  /*26980*/  @!P0 NANOSLEEP.SYNCS 0x989680 ;  /* 0x009896800000895d */ /* 0x008fea0003900000 */
[----:B------:R-:W3:Y:S02]  /*26990*/  @!P0 SYNCS.PHASECHK.TRANS64 P0, [R5+URZ], R4 ;  /* 0x00000004050085a7 */ /* 0x000ee4000800007f */
[----:B---3--:R-:W-:Y:S05]  /*269a0*/  @!P0 BRA `(.L_x_11678) ;  /* 0xfffffffc00f08947 */ /* 0x008fea000383ffff */
[----:B------:R-:W-:Y:S05]  /*269b0*/  BRA `(.L_x_11779) ;  /* 0xffffffd8005c7947 */ /* 0x000fea000383ffff */
.L_x_11780:
        /* <DEDUP_REMOVED lines=12> */
.L_x_15328:


//--------------------- .text._ZN7cutlass13device_kernelIN5flash11enable_sm90INS1_16FlashAttnFwdSm90INS1_25CollectiveMainloopFwdSm90ILi2EN4cute5tupleIJNS5_1CILi1EEES8_S8_EEENS6_IJNS7_ILi192EEENS7_ILi144EEENS7_ILi96EEEEEELi96ENS_6half_tEfNS_4arch4Sm90ELb1ELb0ELb1ELb0ELb0ELb0ELb0ELb0ELb1ELb1ELb0ELb0EEENS1_21CollectiveEpilogueFwdINS6_IJSA_SC_SB_EEES9_SE_SG_Li384ELb0ELb1ELb0ELb0EEENS1_30DynamicPersistentTileSchedulerILi384ELi128ELb0ELb1ELb1EEEEEEEEEvNT_6ParamsE --------------------------
	.section	.text._ZN7cutlass13device_kernelIN5flash11enable_sm90INS1_16FlashAttnFwdSm90INS1_25CollectiveMainloopFwdSm90ILi2EN4cute5tupleIJNS5_1CILi1EEES8_S8_EEENS6_IJNS7_ILi192EEENS7_ILi144EEENS7_ILi96EEEEEELi96ENS_6half_tEfNS_4arch4Sm90ELb1ELb0ELb1ELb0ELb0ELb0ELb0ELb0ELb1ELb1ELb0ELb0EEENS1_21CollectiveEpilogueFwdINS6_IJSA_SC_SB_EEES9_SE_SG_Li384ELb0ELb1ELb0ELb0EEENS1_30DynamicPersistentTileSchedulerILi384ELi128ELb0ELb1ELb1EEEEEEEEEvNT_6ParamsE,"ax",@progbits
	.align	128
.text._ZN7cutlass13device_kernelIN5flash11enable_sm90INS1_16FlashAttnFwdSm90INS1_25CollectiveMainloopFwdSm90ILi2EN4cute5tupleIJNS5_1CILi1EEES8_S8_EEENS6_IJNS7_ILi192EEENS7_ILi144EEENS7_ILi96EEEEEELi96ENS_6half_tEfNS_4arch4Sm90ELb1ELb0ELb1ELb0ELb0ELb0ELb0ELb0ELb1ELb1ELb0ELb0EEENS1_21CollectiveEpilogueFwdINS6_IJSA_SC_SB_EEES9_SE_SG_Li384ELb0ELb1ELb0ELb0EEENS1_30DynamicPersistentTileSchedulerILi384ELi128ELb0ELb1ELb1EEEEEEEEEvNT_6ParamsE:
        .type           _ZN7cutlass13device_kernelIN5flash11enable_sm90INS1_16FlashAttnFwdSm90INS1_25CollectiveMainloopFwdSm90ILi2EN4cute5tupleIJNS5_1CILi1EEES8_S8_EEENS6_IJNS7_ILi192EEENS7_ILi144EEENS7_ILi96EEEEEELi96ENS_6half_tEfNS_4arch4Sm90ELb1ELb0ELb1ELb0ELb0ELb0ELb0ELb0ELb1ELb1ELb0ELb0EEENS1_21CollectiveEpilogueFwdINS6_IJSA_SC_SB_EEES9_SE_SG_Li384ELb0ELb1ELb0ELb0EEENS1_30DynamicPersistentTileSchedulerILi384ELi128ELb0ELb1ELb1EEEEEEEEEvNT_6ParamsE,@function
        .size           _ZN7cutlass13device_kernelIN5flash11enable_sm90INS1_16FlashAttnFwdSm90INS1_25CollectiveMainloopFwdSm90ILi2EN4cute5tupleIJNS5_1CILi1EEES8_S8_EEENS6_IJNS7_ILi192EEENS7_ILi144EEENS7_ILi96EEEEEELi96ENS_6half_tEfNS_4arch4Sm90ELb1ELb0ELb1ELb0ELb0ELb0ELb0ELb0ELb1ELb1ELb0ELb0EEENS1_21CollectiveEpilogueFwdINS6_IJSA_SC_SB_EEES9_SE_SG_Li384ELb0ELb1ELb0ELb0EEENS1_30DynamicPersistentTileSchedulerILi384ELi128ELb0ELb1ELb1EEEEEEEEEvNT_6ParamsE,(.L_x_15329 - _ZN7cutlass13device_kernelIN5flash11enable_sm90INS1_16FlashAttnFwdSm90INS1_25CollectiveMainloopFwdSm90ILi2EN4cute5tupleIJNS5_1CILi1EEES8_S8_EEENS6_IJNS7_ILi192EEENS7_ILi144EEENS7_ILi96EEEEEELi96ENS_6half_tEfNS_4arch4Sm90ELb1ELb0ELb1ELb0ELb0ELb0ELb0ELb0ELb1ELb1ELb0ELb0EEENS1_21CollectiveEpilogueFwdINS6_IJSA_SC_SB_EEES9_SE_SG_Li384ELb0ELb1ELb0ELb0EEENS1_30DynamicPersistentTileSchedulerILi384ELi128ELb0ELb1ELb1EEEEEEEEEvNT_6ParamsE)
        .other          _ZN7cutlass13device_kernelIN5flash11enable_sm90INS1_16FlashAttnFwdSm90INS1_25CollectiveMainloopFwdSm90ILi2EN4cute5tupleIJNS5_1CILi1EEES8_S8_EEENS6_IJNS7_ILi192EEENS7_ILi144EEENS7_ILi96EEEEEELi96ENS_6half_tEfNS_4arch4Sm90ELb1ELb0ELb1ELb0ELb0ELb0ELb0ELb0ELb1ELb1ELb0ELb0EEENS1_21CollectiveEpilogueFwdINS6_IJSA_SC_SB_EEES9_SE_SG_Li384ELb0ELb1ELb0ELb0EEENS1_30DynamicPersistentTileSchedulerILi384ELi128ELb0ELb1ELb1EEEEEEEEEvNT_6ParamsE,@"STO_CUDA_ENTRY STV_DEFAULT"
_ZN7cutlass13device_kernelIN5flash11enable_sm90INS1_16FlashAttnFwdSm90INS1_25CollectiveMainloopFwdSm90ILi2EN4cute5tupleIJNS5_1CILi1EEES8_S8_EEENS6_IJNS7_ILi192EEENS7_ILi144EEENS7_ILi96EEEEEELi96ENS_6half_tEfNS_4arch4Sm90ELb1ELb0ELb1ELb0ELb0ELb0ELb0ELb0ELb1ELb1ELb0ELb0EEENS1_21CollectiveEpilogueFwdINS6_IJSA_SC_SB_EEES9_SE_SG_Li384ELb0ELb1ELb0ELb0EEENS1_30DynamicPersistentTileSchedulerILi384ELi128ELb0ELb1ELb1EEEEEEEEEvNT_6ParamsE:
        /* <DEDUP_REMOVED lines=18> */
.L_x_11782:
[----:B------:R-:W-:Y:S05]  /*0120*/  BSYNC B0 ;  /* 0x0000000000007941 */ /* 0x000fea0003800000 */
.L_x_11781:
        /* <DEDUP_REMOVED lines=41> */
.L_x_11783:
        /* <DEDUP_REMOVED lines=22> */
.L_x_11784:
        /* <DEDUP_REMOVED lines=18> */
.L_x_11785:
        /* <DEDUP_REMOVED lines=22> */
.L_x_11786:
        /* <DEDUP_REMOVED lines=22> */
.L_x_11787:
        /* <DEDUP_REMOVED lines=8> */
.L_x_11789:
[----:B------:R-:W-:-:S08]  /*0980*/  NOP ;  /* 0x0000000000007918 */ /* 0x000fd00000000000 */
[----:B------:R-:W1:Y:S02]  /*0990*/  USETMAXREG.TRY_ALLOC.CTAPOOL UP0, 0xa0 ;  /* 0x000000a0000079c8 */ /* 0x000e640008000600 */
[----:B-1----:R-:W-:-:S13]  /*09a0*/  PLOP3.LUT P0, PT, PT, PT, UP0, 0x80, 0x0 ;  /* 0x000000000000781c */ /* 0x002fda0003f0f008 */
[----:B------:R-:W-:Y:S05]  /*09b0*/  @!P0 BRA `(.L_x_11789) ;  /* 0xfffffffc00f08947 */ /* 0x000fea000383ffff */
[----:B0-----:R-:W0:Y:S01]  /*09c0*/  S2R R2, SR_TID.X ;  /* 0x0000000000027919 */ /* 0x001e220000002100 */
        /* <DEDUP_REMOVED lines=9> */
[----:B------:R-:W2:Y:S01]  /*0a60*/  LDL R3, [R1+0x8] ;  /* 0x0000080001037983 */ /* 0x000ea20000100800 */
[----:B------:R-:W-:Y:S01]  /*0a70*/  VIADD R13, R2, 0xffffff80 ;  /* 0xffffff80020d7836 */ /* 0x000fe20000000000 */
[----:B------:R-:W0:Y:S01]  /*0a80*/  S2UR UR5, SR_CgaCtaId ;  /* 0x00000000000579c3 */ /* 0x000e220000008800 */
[----:B------:R-:W-:Y:S01]  /*0a90*/  UMOV UR37, 0x400 ;  /* 0x0000040000257882 */ /* 0x000fe20000000000 */
[----:B------:R-:W-:Y:S01]  /*0aa0*/  UMOV UR60, URZ ;  /* 0x0000003f003c7c82 */ /* 0x000fe20008000000 */
[----:B------:R-:W-:Y:S01]  /*0ab0*/  UMOV UR36, URZ ;  /* 0x0000003f00247c82 */ /* 0x000fe20008000000 */
[----:B------:R-:W-:-:S04]  /*0ac0*/  SHF.R.S32.HI R0, RZ, 0x1f, R13 ;  /* 0x0000001fff007819 */ /* 0x000fc8000001140d */
[CC--:B------:R-:W-:Y:S02]  /*0ad0*/  LEA.HI R2, R0.reuse, R13.reuse, RZ, 0x4 ;  /* 0x0000000d00027211 */ /* 0x0c0fe400078f20ff */
[CC--:B------:R-:W-:Y:S02]  /*0ae0*/  LEA.HI R152, R0.reuse, R13.reuse, RZ, 0x7 ;  /* 0x0000000d00987211 */ /* 0x0c0fe400078f38ff */
[-C--:B------:R-:W-:Y:S02]  /*0af0*/  LEA.HI R5, R0, R13.reuse, RZ, 0x5 ;  /* 0x0000000d00057211 */ /* 0x080fe400078f28ff */
[----:B------:R-:W-:Y:S02]  /*0b00*/  LOP3.LUT R151, R152, 0xffffff80, RZ, 0xc0, !PT ;  /* 0xffffff8098977812 */ /* 0x000fe400078ec0ff */
[----:B------:R-:W-:Y:S02]  /*0b10*/  SHF.R.S32.HI R8, RZ, 0x5, R5 ;  /* 0x00000005ff087819 */ /* 0x000fe40000011405 */
[----:B------:R-:W-:Y:S01]  /*0b20*/  SHF.R.S32.HI R5, RZ, 0x4, R2 ;  /* 0x00000004ff057819 */ /* 0x000fe20000011402 */
[----:B------:R-:W-:Y:S01]  /*0b30*/  IMAD.IADD R151, R13, 0x1, -R151 ;  /* 0x000000010d977824 */ /* 0x000fe200078e0a97 */
[----:B------:R-:W-:-:S02]  /*0b40*/  LEA.HI R0, R0, R13, RZ, 0x2 ;  /* 0x0000000d00007211 */ /* 0x000fc400078f10ff */
[----:B------:R-:W-:Y:S02]  /*0b50*/  SHF.R.S32.HI R152, RZ, 0x7, R152 ;  /* 0x00000007ff987819 */ /* 0x000fe40000011498 */
[----:B------:R-:W-:Y:S01]  /*0b60*/  SHF.R.S32.HI R10, RZ, 0x1f, R151 ;  /* 0x0000001fff0a7819 */ /* 0x000fe20000011497 */
[----:B0-----:R-:W-:Y:S01]  /*0b70*/  ULEA UR37, UR5, UR37, 0x18 ;  /* 0x0000002505257291 */ /* 0x001fe2000f8ec03f */
[----:B------:R-:W-:Y:S02]  /*0b80*/  LOP3.LUT R148, R0, 0xfffffffc, RZ, 0xc0, !PT ;  /* 0xfffffffc00947812 */ /* 0x000fe400078ec0ff */
[----:B------:R-:W-:-:S03]  /*0b90*/  SHF.R.S32.HI R149, RZ, 0x2, R0 ;  /* 0x00000002ff957819 */ /* 0x000fc60000011400 */
[----:B------:R-:W-:-:S04]  /*0ba0*/  IMAD.IADD R148, R13, 0x1, -R148 ;  /* 0x000000010d947824 */ /* 0x000fc800078e0a94 */
[----:B------:R-:W-:-:S04]  /*0bb0*/  IMAD.SHL.U32 R23, R148, 0x8, RZ ;  /* 0x0000000894177824 */ /* 0x000fc800078e00ff */
[C---:B------:R-:W-:Y:S02]  /*0bc0*/  VIADD R144, R23.reuse, 0x20 ;  /* 0x0000002017907836 */ /* 0x040fe40000000000 */
[----:B------:R-:W-:-:S03]  /*0bd0*/  VIADD R147, R23, 0x40 ;  /* 0x0000004017937836 */ /* 0x000fc60000000000 */
[----:B------:R-:W-:Y:S02]  /*0be0*/  SHF.R.S32.HI R157, RZ, 0x1f, R144 ;  /* 0x0000001fff9d7819 */ /* 0x000fe40000011490 */
[----:B------:R-:W-:Y:S02]  /*0bf0*/  SHF.R.S32.HI R156, RZ, 0x1f, R147 ;  /* 0x0000001fff9c7819 */ /* 0x000fe40000011493 */
[----:B--2---:R-:W-:Y:S02]  /*0c00*/  R2UR UR6, R3 ;  /* 0x00000000030672ca */ /* 0x004fe400000e0000 */
[C---:B------:R-:W-:Y:S02]  /*0c10*/  LOP3.LUT R3, R2.reuse, 0xfffffff0, RZ, 0xc0, !PT ;  /* 0xfffffff002037812 */ /* 0x040fe400078ec0ff */
[----:B------:R-:W-:-:S03]  /*0c20*/  LEA.HI R2, R2, R5, RZ, 0x1 ;  /* 0x0000000502027211 */ /* 0x000fc600078f08ff */
[----:B------:R-:W-:Y:S01]  /*0c30*/  IMAD.IADD R3, R13, 0x1, -R3 ;  /* 0x000000010d037824 */ /* 0x000fe200078e0a03 */
[----:B------:R-:W-:-:S03]  /*0c40*/  LOP3.LUT R2, R2, 0x1ffffffe, RZ, 0xc0, !PT ;  /* 0x1ffffffe02027812 */ /* 0x000fc600078ec0ff */
[--C-:B------:R-:W-:Y:S01]  /*0c50*/  IMAD R154, R8, 0x10, R3.reuse ;  /* 0x00000010089a7824 */ /* 0x100fe200078e0203 */
[----:B------:R-:W-:Y:S01]  /*0c60*/  SHF.R.S32.HI R4, RZ, 0x1f, R3 ;  /* 0x0000001fff047819 */ /* 0x000fe20000011403 */
[----:B------:R-:W-:Y:S01]  /*0c70*/  IMAD.IADD R2, R5, 0x1, -R2 ;  /* 0x0000000105027824 */ /* 0x000fe200078e0a02 */
[----:B------:R-:W-:Y:S02]  /*0c80*/  ULOP3.LUT UR7, UR6, 0x1, URZ, 0xfc, !UPT ;  /* 0x0000000106077892 */ /* 0x000fe4000f8efc3f */
[CC--:B------:R-:W-:Y:S01]  /*0c90*/  LEA.HI R6, R4.reuse, R3.reuse, RZ, 0x3 ;  /* 0x0000000304067211 */ /* 0x0c0fe200078f18ff */
[----:B------:R-:W-:Y:S01]  /*0ca0*/  UMOV UR6, URZ ;  /* 0x0000003f00067c82 */ /* 0x000fe20008000000 */
[----:B------:R-:W-:Y:S01]  /*0cb0*/  LEA.HI R4, R4, R3, RZ, 0x2 ;  /* 0x0000000304047211 */ /* 0x000fe200078f10ff */
[----:B------:R-:W-:Y:S02]  /*0cc0*/  IMAD.U32 R150, RZ, RZ, UR6 ;  /* 0x00000006ff967e24 */ /* 0x000fe4000f8e00ff */
[----:B------:R-:W-:Y:S01]  /*0cd0*/  IMAD.SHL.U32 R7, R6, 0x10, RZ ;  /* 0x0000001006077824 */ /* 0x000fe200078e00ff */
[----:B------:R-:W-:Y:S01]  /*0ce0*/  LOP3.LUT R6, R4, 0x7fffffc, RZ, 0xc0, !PT ;  /* 0x07fffffc04067812 */ /* 0x000fe200078ec0ff */
[----:B------:R-:W-:Y:S01]  /*0cf0*/  IMAD.U32 R155, RZ, RZ, UR7 ;  /* 0x00000007ff9b7e24 */ /* 0x000fe2000f8e00ff */
[----:B------:R-:W-:-:S02]  /*0d00*/  SHF.R.S32.HI R4, RZ, 0x2, R4 ;  /* 0x00000002ff047819 */ /* 0x000fc40000011404 */
[----:B------:R-:W-:Y:S01]  /*0d10*/  LOP3.LUT R7, R7, 0x7fffff80, RZ, 0xc0, !PT ;  /* 0x7fffff8007077812 */ /* 0x000fe200078ec0ff */
[----:B------:R-:W-:Y:S02]  /*0d20*/  IMAD.IADD R6, R3, 0x1, -R6 ;  /* 0x0000000103067824 */ /* 0x000fe400078e0a06 */
[----:B------:R-:W-:Y:S02]  /*0d30*/  IMAD.SHL.U32 R4, R4, 0x40, RZ ;  /* 0x0000004004047824 */ /* 0x000fe400078e00ff */
[----:B------:R-:W-:Y:S01]  /*0d40*/  IMAD R7, R8, 0x100, R7 ;  /* 0x0000010008077824 */ /* 0x000fe200078e0207 */
[----:B------:R-:W-:Y:S01]  /*0d50*/  LEA.HI R8, R10, R151, RZ, 0x2 ;  /* 0x000000970a087211 */ /* 0x000fe200078f10ff */
[----:B------:R-:W-:Y:S01]  /*0d60*/  IMAD.SHL.U32 R3, R2, 0x8, RZ ;  /* 0x0000000802037824 */ /* 0x000fe200078e00ff */
[----:B------:R-:W-:Y:S01]  /*0d70*/  LOP3.LUT R4, R4, 0x40, RZ, 0xc0, !PT ;  /* 0x0000004004047812 */ /* 0x000fe200078ec0ff */
[----:B------:R-:W-:Y:S01]  /*0d80*/  IMAD R7, R6, 0x10, R7 ;  /* 0x0000001006077824 */ /* 0x000fe200078e0207 */
[--C-:B------:R-:W-:Y:S01]  /*0d90*/  SHF.R.S32.HI R11, RZ, 0x2, R8.reuse ;  /* 0x00000002ff0b7819 */ /* 0x100fe20000011408 */
[----:B------:R-:W-:Y:S01]  /*0da0*/  IMAD.U32 R154, R154, 0x20, R3 ;  /* 0x000000209a9a7824 */ /* 0x000fe200078e0003 */
[----:B------:R-:W-:-:S02]  /*0db0*/  SHF.R.S32.HI R6, RZ, 0x1f, R8 ;  /* 0x0000001fff067819 */ /* 0x000fc40000011408 */
[----:B------:R-:W-:Y:S02]  /*0dc0*/  LEA.HI R10, R10, R151, RZ, 0x5 ;  /* 0x000000970a0a7211 */ /* 0x000fe400078f28ff */
[----:B------:R-:W-:Y:S01]  /*0dd0*/  LEA.HI R2, R6, R11, RZ, 0x3 ;  /* 0x0000000b06027211 */ /* 0x000fe200078f18ff */
[----:B------:R-:W-:Y:S01]  /*0de0*/  IMAD.HI R6, R152, 0x55555556, RZ ;  /* 0x5555555698067827 */ /* 0x000fe200078e02ff */
[----:B------:R-:W-:Y:S02]  /*0df0*/  SHF.R.U32.HI R5, RZ, 0x3, R4 ;  /* 0x00000003ff057819 */ /* 0x000fe40000011604 */
[----:B------:R-:W-:Y:S02]  /*0e00*/  LOP3.LUT R12, R2, 0xfffffff8, RZ, 0xc0, !PT ;  /* 0xfffffff8020c7812 */ /* 0x000fe400078ec0ff */
[----:B------:R-:W-:Y:S02]  /*0e10*/  LOP3.LUT R2, R4, 0x8, R3, 0xf8, !PT ;  /* 0x0000000804027812 */ /* 0x000fe400078ef803 */
[----:B------:R-:W-:Y:S01]  /*0e20*/  LEA.HI R9, R6, R6, RZ, 0x1 ;  /* 0x0000000606097211 */ /* 0x000fe200078f08ff */
[----:B------:R-:W-:Y:S01]  /*0e30*/  IMAD.IADD R11, R11, 0x1, -R12 ;  /* 0x000000010b0b7824 */ /* 0x000fe200078e0a0c */
[----:B------:R-:W-:-:S02]  /*0e40*/  SHF.R.S32.HI R10, RZ, 0x5, R10 ;  /* 0x00000005ff0a7819 */ /* 0x000fc4000001140a */
[----:B------:R-:W-:Y:S01]  /*0e50*/  LEA.HI R3, R148, R148, RZ, 0x1 ;  /* 0x0000009494037211 */ /* 0x000fe200078f08ff */
[----:B------:R-:W-:Y:S01]  /*0e60*/  IMAD R9, R9, -0x3, R152 ;  /* 0xfffffffd09097824 */ /* 0x000fe200078e0298 */
[----:B------:R-:W-:Y:S01]  /*0e70*/  LOP3.LUT R2, R2, R5, RZ, 0x3c, !PT ;  /* 0x0000000502027212 */ /* 0x000fe200078e3cff */
[----:B------:R-:W-:Y:S01]  /*0e80*/  IMAD R10, R10, 0x10, R11 ;  /* 0x000000100a0a7824 */ /* 0x000fe200078e020b */
[----:B------:R-:W-:Y:S02]  /*0e90*/  LOP3.LUT R3, R3, 0x1ffffffe, RZ, 0xc0, !PT ;  /* 0x1ffffffe03037812 */ /* 0x000fe400078ec0ff */
[----:B------:R-:W-:Y:S01]  /*0ea0*/  LOP3.LUT R8, R8, 0x7ffffffc, RZ, 0xc0, !PT ;  /* 0x7ffffffc08087812 */ /* 0x000fe200078ec0ff */
[----:B------:R-:W-:Y:S02]  /*0eb0*/  IMAD.IADD R2, R2, 0x1, R7 ;  /* 0x0000000102027824 */ /* 0x000fe400078e0207 */
[----:B------:R-:W-:Y:S02]  /*0ec0*/  IMAD R153, R9, 0x40, R10 ;  /* 0x0000004009997824 */ /* 0x000fe400078e020a */
[----:B------:R-:W-:Y:S01]  /*0ed0*/  IMAD.IADD R22, R148, 0x1, -R3 ;  /* 0x0000000194167824 */ /* 0x000fe200078e0a03 */
[----:B------:R-:W-:Y:S01]  /*0ee0*/  LEA R2, R2, UR37, 0x1 ;  /* 0x0000002502027c11 */ /* 0x000fe2000f8e08ff */
[----:B------:R-:W-:-:S02]  /*0ef0*/  IMAD.IADD R19, R151, 0x1, -R8 ;  /* 0x0000000197137824 */ /* 0x000fc400078e0a08 */
[----:B------:R-:W-:-:S07]  /*0f00*/  IMAD R22, R22, 0x8, R153 ;  /* 0x0000000816167824 */ /* 0x000fce00078e0299 */
.L_x_11832:
        /* <DEDUP_REMOVED lines=21> */
.L_x_11790:
[----:B------:R-:W-:Y:S01]  /*1060*/  ULDC UR8, c[0x0][0xc54] ;  /* 0x0003150000087ab9 */ /* 0x000fe20000000800 */
[----:B------:R-:W-:Y:S01]  /*1070*/  UMOV UR4, UR9 ;  /* 0x0000000900047c82 */ /* 0x000fe20008000000 */
[----:B------:R-:W-:-:S11]  /*1080*/  UISETP.NE.AND UP0, UPT, UR8, 0x1, UPT ;  /* 0x000000010800788c */ /* 0x000fd6000bf05270 */
[----:B------:R-:W-:Y:S02]  /*1090*/  @UP0 ULDC.64 UR10, c[0x0][0xc58] ;  /* 0x00031600000a0ab9 */ /* 0x000fe40000000a00 */
[----:B------:R-:W-:-:S04]  /*10a0*/  UIMAD.WIDE.U32 UR6, UR9, UR10, URZ ;  /* 0x0000000a090672a5 */ /* 0x000fc8000f8e003f */
[----:B------:R-:W-:-:S04]  /*10b0*/  @UP0 USHF.R.U32.HI UR4, URZ, UR11, UR7 ;  /* 0x0000000b3f040299 */ /* 0x000fc80008011607 */
[----:B------:R-:W-:-:S12]  /*10c0*/  UIMAD UR6, UR4, UR8, URZ ;  /* 0x00000008040672a4 */ /* 0x000fd8000f8e023f */
.L_x_11791:
[----:B------:R-:W-:Y:S01]  /*10d0*/  ULDC.64 UR10, c[0x0][0x418] ;  /* 0x00010600000a7ab9 */ /* 0x000fe20000000a00 */
[----:B------:R-:W-:Y:S01]  /*10e0*/  ULOP3.LUT UR4, URZ, UR4, URZ, 0x33, !UPT ;  /* 0x000000043f047292 */ /* 0x000fe2000f8e333f */
[----:B------:R-:W-:Y:S01]  /*10f0*/  PLOP3.LUT P0, PT, PT, PT, PT, 0x80, 0x0 ;  /* 0x000000000000781c */ /* 0x000fe20003f0f070 */
[----:B------:R-:W-:Y:S01]  /*1100*/  UISETP.NE.U32.AND UP0, UPT, UR10, URZ, UPT ;  /* 0x0000003f0a00728c */ /* 0x000fe2000bf05070 */
[----:B------:R-:W-:Y:S01]  /*1110*/  IMAD.MOV.U32 R3, RZ, RZ, RZ ;  /* 0x000000ffff037224 */ /* 0x000fe200078e00ff */
        /* <DEDUP_REMOVED lines=10> */
[----:B------:R-:W-:Y:S01]  /*11c0*/  UIMAD UR14, UR4, 0xc0, URZ ;  /* 0x000000c0040e78a4 */ /* 0x000fe2000f8e023f */
        /* <DEDUP_REMOVED lines=12> */
[----:B------:R-:W-:Y:S01]  /*1290*/  IMAD.MOV.U32 R59, RZ, RZ, RZ ;  /* 0x000000ffff3b7224 */ /* 0x000fe200078e00ff */
        /* <DEDUP_REMOVED lines=31> */
[----:B------:R-:W-:-:S02]  /*1490*/  CS2R R78, SRZ ;  /* 0x00000000004e7805 */ /* 0x000fc4000001ff00 */
[----:B------:R-:W-:Y:S02]  /*14a0*/  CS2R R82, SRZ ;  /* 0x0000000000527805 */ /* 0x000fe4000001ff00 */
[----:B------:R-:W-:Y:S01]  /*14b0*/  CS2R R76, SRZ ;  /* 0x00000000004c7805 */ /* 0x000fe2000001ff00 */
[----:B------:R-:W-:Y:S01]  /*14c0*/  USEL UR38, UR7, UR9, UP0 ;  /* 0x0000000907267287 */ /* 0x000fe20008000000 */
[----:B------:R-:W-:Y:S01]  /*14d0*/  CS2R R6, SRZ ;  /* 0x0000000000067805 */ /* 0x000fe2000001ff00 */
[----:B------:R-:W-:Y:S01]  /*14e0*/  @UP1 ULDC UR10, c[0x0][0xc4c] ;  /* 0x00031300000a1ab9 */ /* 0x000fe20000000800 */
[----:B------:R-:W-:Y:S01]  /*14f0*/  @UP1 ULDC UR6, c[0x0][0xc50] ;  /* 0x0003140000061ab9 */ /* 0x000fe20000000800 */
[----:B------:R-:W-:Y:S01]  /*1500*/  UIMAD.WIDE.U32 UR4, UR12, UR10, URZ ;  /* 0x0000000a0c0472a5 */ /* 0x000fe2000f8e003f */
[----:B------:R-:W-:Y:S01]  /*1510*/  IMAD.MOV.U32 R84, RZ, RZ, RZ ;  /* 0x000000ffff547224 */ /* 0x000fe200078e00ff */
[----:B------:R-:W-:Y:S02]  /*1520*/  UISETP.GE.AND UP0, UPT, UR38, 0x1, UPT ;  /* 0x000000012600788c */ /* 0x000fe4000bf06270 */
[----:B------:R-:W-:-:S04]  /*1530*/  @UP1 USHF.R.U32.HI UR14, URZ, UR6, UR5 ;  /* 0x000000063f0e1299 */ /* 0x000fc80008011605 */
[----:B------:R-:W-:Y:S01]  /*1540*/  PLOP3.LUT P1, PT, PT, PT, UP0, 0x80, 0x0 ;  /* 0x000000000000781c */ /* 0x000fe20003f2f008 */
[----:B------:R-:W-:Y:S02]  /*1550*/  UIADD3 UR4, -UR14, URZ, URZ ;  /* 0x0000003f0e047290 */ /* 0x000fe4000fffe13f */
[----:B------:R-:W-:Y:S02]  /*1560*/  IMAD.U32 R146, RZ, RZ, UR14 ;  /* 0x0000000eff927e24 */ /* 0x000fe4000f8e00ff */
[----:B------:R-:W-:-:S06]  /*1570*/  UIMAD UR4, UR11, UR4, UR12 ;  /* 0x000000040b0472a4 */ /* 0x000fcc000f8e020c */
[----:B------:R-:W-:Y:S02]  /*1580*/  IMAD.U32 R145, RZ, RZ, UR4 ;  /* 0x00000004ff917e24 */ /* 0x000fe4000f8e00ff */
[----:B------:R-:W-:Y:S05]  /*1590*/  @!P1 BRA `(.L_x_11792) ;  /* 0x000000dc002c9947 */ /* 0x000fea0003800000 */
[----:B------:R-:W0:Y:S01]  /*15a0*/  SHFL.IDX PT, R0, R152, RZ, 0x1f ;  /* 0x00001fff98007589 */ /* 0x000e2200000e0000 */
[----:B------:R-:W-:-:S04]  /*15b0*/  UIADD3 UR6, UR37, 0x24300, URZ ;  /* 0x0002430025067890 */ /* 0x000fc8000fffe03f */
[----:B------:R-:W-:-:S06]  /*15c0*/  ULOP3.LUT UP0, URZ, UR6, 0x9f, URZ, 0xc0, !UPT ;  /* 0x0000009f063f7892 */ /* 0x000fcc000f80c03f */
[----:B------:R-:W-:Y:S02]  /*15d0*/  PLOP3.LUT P0, PT, PT, PT, UP0, 0x80, 0x0 ;  /* 0x000000000000781c */ /* 0x000fe40003f0f008 */
[----:B0-----:R-:W-:-:S13]  /*15e0*/  R2UR UR7, R0 ;  /* 0x00000000000772ca */ /* 0x001fda00000e0000 */
[----:B------:R-:W-:Y:S02]  /*15f0*/  UIMAD.WIDE UR4, UR7, 0x55555556, URZ ;  /* 0x55555556070478a5 */ /* 0x000fe4000f8e023f */
[----:B------:R-:W-:Y:S02]  /*1600*/  IMAD.U32 R16, RZ, RZ, UR7 ;  /* 0x00000007ff107e24 */ /* 0x000fe4000f8e00ff */
[----:B------:R-:W-:-:S04]  /*1610*/  ULEA.HI UR5, UR5, UR5, URZ, 0x1 ;  /* 0x0000000505057291 */ /* 0x000fc8000f8f083f */
[----:B------:R-:W-:-:S04]  /*1620*/  UIMAD UR5, UR5, -0x3, UR7 ;  /* 0xfffffffd050578a4 */ /* 0x000fc8000f8e0207 */
[----:B------:R-:W-:Y:S02]  /*1630*/  ULEA UR4, UR5, UR37, 0xc ;  /* 0x0000002505047291 */ /* 0x000fe4000f8e603f */
[----:B------:R-:W-:Y:S02]  /*1640*/  ULEA UR5, UR5, UR6, 0xb ;  /* 0x0000000605057291 */ /* 0x000fe4000f8e583f */
[----:B------:R-:W-:Y:S02]  /*1650*/  UIADD3 UR4, UR4, 0xda00, URZ ;  /* 0x0000da0004047890 */ /* 0x000fe4000fffe03f */
[----:B------:R-:W-:Y:S02]  /*1660*/  USHF.R.U32.HI UR5, URZ, 0x4, UR5 ;  /* 0x000000043f057899 */ /* 0x000fe40008011605 */
[----:B------:R-:W-:Y:S02]  /*1670*/  USHF.R.U32.HI UR4, URZ, 0x4, UR4 ;  /* 0x000000043f047899 */ /* 0x000fe40008011604 */
[----:B------:R-:W-:-:S02]  /*1680*/  ULOP3.LUT UR61, UR5, 0x3fff, URZ, 0xc0, !UPT ;  /* 0x00003fff053d7892 */ /* 0x000fc4000f8ec03f */
        /* <DEDUP_REMOVED lines=18> */
.L_x_11793:
        /* <DEDUP_REMOVED lines=11> */
.L_x_11938:
[----:B------:R-:W-:Y:S05]  /*1860*/  @!P0 BRA `(.L_x_11795) ;  /* 0x0000000000048947 */ /* 0x000fea0003800000 */
[----:B------:R-:W-:Y:S01]  /*1870*/  BPT.TRAP 0x1 ;  /* 0x000000040000795c */ /* 0x000fe20000300000 */
.L_x_11795:
[----:B0-----:R-:W-:Y:S02]  /*1880*/  IMAD.U32 R0, RZ, RZ, UR36 ;  /* 0x00000024ff007e24 */ /* 0x001fe4000f8e00ff */
[----:B------:R-:W-:-:S03]  /*1890*/  IMAD.U32 R3, RZ, RZ, UR60 ;  /* 0x0000003cff037e24 */ /* 0x000fc6000f8e00ff */
[----:B------:R-:W-:Y:S02]  /*18a0*/  LEA R0, R0, UR37, 0x3 ;  /* 0x0000002500007c11 */ /* 0x000fe4000f8e18ff */
[----:B------:R-:W-:-:S04]  /*18b0*/  SHF.L.U32 R3, R3, 0x1f, RZ ;  /* 0x0000001f03037819 */ /* 0x000fc800000006ff */
[----:B------:R0:W1:Y:S01]  /*18c0*/  SYNCS.PHASECHK.TRANS64.TRYWAIT P2, [R0+URZ+0x31c30], R3 ;  /* 0x031c3003000075a7 */ /* 0x000062000804017f */
[----:B------:R-:W-:Y:S05]  /*18d0*/  @!P0 BRA `(.L_x_11796) ;  /* 0x0000000000048947 */ /* 0x000fea0003800000 */
[----:B------:R-:W-:Y:S01]  /*18e0*/  BPT.TRAP 0x1 ;  /* 0x000000040000795c */ /* 0x000fe20000300000 */
.L_x_11796:
[----:B------:R-:W2:Y:S02]  /*18f0*/  S2R R4, SR_TID.X ;  /* 0x0000000000047919 */ /* 0x000ea40000002100 */
[----:B--2---:R-:W-:Y:S01]  /*1900*/  LOP3.LUT P1, RZ, R4, 0x7f, RZ, 0xc0, !PT ;  /* 0x0000007f04ff7812 */ /* 0x004fe2000782c0ff */
[----:B-1----:R-:W-:-:S12]  /*1910*/  @P2 BRA `(.L_x_11797) ;  /* 0x0000000000082947 */ /* 0x002fd80003800000 */
[----:B------:R-:W1:Y:S02]  /*1920*/  SYNCS.PHASECHK.TRANS64.TRYWAIT P2, [R0+URZ+0x31c30], R3 ;  /* 0x031c3003000075a7 */ /* 0x000e64000804017f */
[----:B-1----:R-:W-:Y:S05]  /*1930*/  @!P2 BRA `(.L_x_11798) ;  /* 0x0000013c0068a947 */ /* 0x002fea0003800000 */
.L_x_11797:
[----:B------:R-:W-:Y:S05]  /*1940*/  WARPSYNC.ALL ;  /* 0x0000000000007948 */ /* 0x000fea0003800000 */
[----:B------:R-:W-:Y:S01]  /*1950*/  UIADD3 UR4, UR37, 0x16a00, URZ ;  /* 0x00016a0025047890 */ /* 0x000fe2000fffe03f */
[----:B------:R-:W-:Y:S01]  /*1960*/  WARPGROUP.ARRIVE ;  /* 0x00000000000079c5 */ /* 0x000fe20000000000 */
[----:B------:R-:W-:Y:S01]  /*1970*/  ULOP3.LUT UR5, UR39, 0x10000, URZ, 0xfc, !UPT ;  /* 0x0001000027057892 */ /* 0x000fe2000f8efc3f */
[----:B------:R-:W-:Y:S01]  /*1980*/  R2UR UR57, R18 ;  /* 0x00000000123972ca */ /* 0x000fe200000e0000 */
[----:B------:R-:W-:Y:S01]  /*1990*/  USHF.R.U32.HI UR4, URZ, 0x4, UR4 ;  /* 0x000000043f047899 */ /* 0x000fe20008011604 */
[----:B------:R-:W-:Y:S01]  /*19a0*/  R2UR UR56, R17 ;  /* 0x00000000113872ca */ /* 0x000fe200000e0000 */
[----:B------:R-:W-:Y:S01]  /*19b0*/  UMOV UR29, 0x80000020 ;  /* 0x80000020001d7882 */ /* 0x000fe20000000000 */
[----:B------:R-:W-:Y:S01]  /*19c0*/  UMOV UR31, 0x80000020 ;  /* 0x80000020001f7882 */ /* 0x000fe20000000000 */
[----:B------:R-:W-:Y:S01]  /*19d0*/  ULOP3.LUT UR4, UR4, 0x3fff, URZ, 0xc0, !UPT ;  /* 0x00003fff04047892 */ /* 0x000fe2000f8ec03f */
[----:B01----:R-:W-:Y:S01]  /*19e0*/  @!P1 VIADD R0, R0, 0x31c40 ;  /* 0x00031c4000009836 */ /* 0x003fe20000000000 */
[----:B------:R-:W-:Y:S01]  /*19f0*/  UMOV UR28, UR5 ;  /* 0x00000005001c7c82 */ /* 0x000fe20008000000 */
[----:B------:R-:W-:Y:S01]  /*1a00*/  UMOV UR9, UR29 ;  /* 0x0000001d00097c82 */ /* 0x000fe20008000000 */
[----:B------:R-:W-:Y:S01]  /*1a10*/  ULOP3.LUT UR6, UR4, 0x10000, URZ, 0xfc, !UPT ;  /* 0x0001000004067892 */ /* 0x000fe2000f8efc3f */
[----:B------:R-:W-:Y:S01]  /*1a20*/  UMOV UR8, UR28 ;  /* 0x0000001c00087c82 */ /* 0x000fe20008000000 */
[----:B------:R-:W-:-:S02]  /*1a30*/  UMOV UR11, 0x80000020 ;  /* 0x80000020000b7882 */ /* 0x000fc40000000000 */
[----:B------:R-:W-:Y:S01]  /*1a40*/  UIMAD UR4, UR36, 0x6c0, UR6 ;  /* 0x000006c0240478a4 */ /* 0x000fe2000f8e0206 */
[----:B------:R-:W-:Y:S01]  /*1a50*/  UMOV UR12, UR28 ;  /* 0x0000001c000c7c82 */ /* 0x000fe20008000000 */
[----:B------:R-:W-:Y:S02]  /*1a60*/  UMOV UR13, UR29 ;  /* 0x0000001d000d7c82 */ /* 0x000fe40008000000 */
[----:B------:R-:W-:Y:S02]  /*1a70*/  UIADD3 UR10, UR4, 0x40, URZ ;  /* 0x00000040040a7890 */ /* 0x000fe4000fffe03f */
        /* <DEDUP_REMOVED lines=61> */
[----:B------:R-:W-:Y:S03]  /*1e50*/  HGMMA.64x16x16.F32 R40, gdesc[UR28], RZ, !UPT, gsb0 ;  /* 0x002000001c2879f0 */ /* 0x000fe6000c0008ff */
        /* <DEDUP_REMOVED lines=142> */
[----:B------:R-:W-:Y:S02]  /*2740*/  ULDC UR14, c[0x0][0x2f0] ;  /* 0x0000bc00000e7ab9 */ /* 0x000fe40000000800 */
        /* <DEDUP_REMOVED lines=19> */
[----:B------:R-:W-:Y:S02]  /*2880*/  ULDC UR7, c[0x0][0x448] ;  /* 0x0001120000077ab9 */ /* 0x000fe40000000800 */
[----:B------:R-:W-:-:S06]  /*2890*/  UISETP.NE.AND UP0, UPT, UR7, 0x1, UPT ;  /* 0x000000010700788c */ /* 0x000fcc000bf05270 */
[----:B------:R-:W-:-:S05]  /*28a0*/  PLOP3.LUT P2, PT, PT, PT, UP0, 0x80, 0x0 ;  /* 0x000000000000781c */ /* 0x000fca0003f4f008 */
[----:B------:R-:W-:Y:S01]  /*28b0*/  @UP0 ULDC UR7, c[0x0][0x44c] ;  /* 0x0001130000070ab9 */ /* 0x000fe20000000800 */
[----:B------:R-:W-:Y:S01]  /*28c0*/  @UP0 ULDC UR10, c[0x0][0x450] ;  /* 0x00011400000a0ab9 */ /* 0x000fe20000000800 */
        /* <DEDUP_REMOVED lines=94> */
[----:B------:R-:W0:Y:S01]  /*2eb0*/  MUFU.TANH R88, R88 ;  /* 0x0000005800587308 */ /* 0x000e220000002400 */
[----:B------:R-:W-:Y:S01]  /*2ec0*/  FMUL.FTZ R5, R95, UR5 ;  /* 0x000000055f057c20 */ /* 0x000fe20008410000 */
[----:B------:R-:W-:-:S06]  /*2ed0*/  FMUL.FTZ R6, R94, UR5 ;  /* 0x000000055e067c20 */ /* 0x000fcc0008410000 */
        /* <DEDUP_REMOVED lines=46> */
[----:B------:R-:W-:Y:S02]  /*31c0*/  VIADD R70, R22, UR57 ;  /* 0x0000003916467c36 */ /* 0x000fe40008000000 */
[----:B------:R-:W-:Y:S01]  /*31d0*/  FMUL.FTZ R15, R66, UR5 ;  /* 0x00000005420f7c20 */ /* 0x000fe20008410000 */
[----:B------:R-:W-:Y:S01]  /*31e0*/  FMUL.FTZ R84, R68, UR5 ;  /* 0x0000000544547c20 */ /* 0x000fe20008410000 */
[----:B------:R-:W-:Y:S01]  /*31f0*/  FMUL.FTZ R78, R64, UR5 ;  /* 0x00000005404e7c20 */ /* 0x000fe20008410000 */
[----:B------:R-:W-:Y:S01]  /*3200*/  HGMMA.64x16x16.F32 R56, gdesc[UR24], R56, gsb0 ;  /* 0x00200000183879f0 */ /* 0x000fe20008000838 */
[----:B------:R-:W-:Y:S01]  /*3210*/  UIADD3 UR26, UR4, 0x5c2, URZ ;  /* 0x000005c2041a7890 */ /* 0x000fe2000fffe03f */
[----:B------:R-:W-:Y:S01]  /*3220*/  FMUL.FTZ R65, R65, UR5 ;  /* 0x0000000541417c20 */ /* 0x000fe20008410000 */
[----:B------:R-:W-:Y:S01]  /*3230*/  UMOV UR27, 0x80000020 ;  /* 0x80000020001b7882 */ /* 0x000fe20000000000 */
[----:B------:R-:W-:Y:S01]  /*3240*/  FMUL.FTZ R86, R69, UR5 ;  /* 0x0000000545567c20 */ /* 0x000fe20008410000 */
        /* <DEDUP_REMOVED lines=12> */
[----:B------:R-:W-:Y:S01]  /*3310*/  @P2 IMAD.HI.U32 R58, R70, UR7, RZ ;  /* 0x00000007463a2c27 */ /* 0x000fe2000f8e00ff */
[----:B------:R-:W-:-:S03]  /*3320*/  UIMAD UR7, UR38, -0x90, URZ ;  /* 0xffffff70260778a4 */ /* 0x000fc6000f8e023f */
[----:B------:R-:W-:Y:S01]  /*3330*/  FMUL.FTZ R96, R61, UR5 ;  /* 0x000000053d607c20 */ /* 0x000fe20008410000 */
[----:B------:R-:W-:Y:S01]  /*3340*/  HGMMA.64x16x16.F32 R48, gdesc[UR24], R48, gsb0 ;  /* 0x00200000183079f0 */ /* 0x000fe20008000830 */
[----:B------:R-:W-:Y:S01]  /*3350*/  UIADD3 UR26, UR4, 0x602, URZ ;  /* 0x00000602041a7890 */ /* 0x000fe2000fffe03f */
[----:B------:R-:W-:Y:S01]  /*3360*/  @P2 SHF.R.U32.HI R70, RZ, UR10, R58 ;  /* 0x0000000aff462c19 */ /* 0x000fe2000801163a */
[----:B------:R-:W-:Y:S01]  /*3370*/  UMOV UR27, 0x80000020 ;  /* 0x80000020001b7882 */ /* 0x000fe20000000000 */
[----:B------:R-:W-:Y:S01]  /*3380*/  UIADD3 UR10, UR7, 0x91, URZ ;  /* 0x00000091070a7890 */ /* 0x000fe2000fffe03f */
[----:B------:R-:W-:Y:S01]  /*3390*/  IMAD.U32 R61, RZ, RZ, UR14 ;  /* 0x0000000eff3d7e24 */ /* 0x000fe2000f8e00ff */
[----:B------:R-:W-:Y:S01]  /*33a0*/  UIMAD UR7, UR56, UR14, UR7 ;  /* 0x0000000e380772a4 */ /* 0x000fe2000f8e0207 */
[----:B------:R-:W0:Y:S01]  /*33b0*/  SHFL.IDX PT, R76, R70, RZ, 0x1c1f ;  /* 0x001c1fff464c7589 */ /* 0x000e2200000e0000 */
[----:B------:R-:W-:Y:S01]  /*33c0*/  FMUL.FTZ R94, R57, UR5 ;  /* 0x00000005395e7c20 */ /* 0x000fe20008410000 */
[----:B------:R-:W5:Y:S01]  /*33d0*/  MUFU.TANH R92, R92 ;  /* 0x0000005c005c7308 */ /* 0x000f620000002400 */
[----:B------:R-:W-:Y:S01]  /*33e0*/  IMAD.U32 R66, RZ, RZ, UR10 ;  /* 0x0000000aff427e24 */ /* 0x000fe2000f8e00ff */
[----:B------:R-:W-:Y:S01]  /*33f0*/  UIADD3 UR7, UR7, 0x90, URZ ;  /* 0x0000009007077890 */ /* 0x000fe2000fffe03f */
[----:B------:R-:W-:Y:S01]  /*3400*/  FMUL.FTZ R60, R60, UR5 ;  /* 0x000000053c3c7c20 */ /* 0x000fe20008410000 */
[----:B------:R-:W-:Y:S01]  /*3410*/  FMUL.FTZ R57, R59, UR5 ;  /* 0x000000053b397c20 */ /* 0x000fe20008410000 */
[----:B------:R-:W-:-:S02]  /*3420*/  IMAD R66, R19, -0x2, R66 ;  /* 0xfffffffe13427824 */ /* 0x000fc400078e0242 */
[----:B------:R-:W-:Y:S01]  /*3430*/  FMUL.FTZ R59, R63, UR5 ;  /* 0x000000053f3b7c20 */ /* 0x000fe20008410000 */
[----:B------:R-:W-:Y:S01]  /*3440*/  FMUL.FTZ R58, R62, UR5 ;  /* 0x000000053e3a7c20 */ /* 0x000fe20008410000 */
[----:B------:R-:W-:Y:S01]  /*3450*/  IMAD.U32 R68, RZ, RZ, UR7 ;  /* 0x00000007ff447e24 */ /* 0x000fe2000f8e00ff */
[----:B------:R-:W-:Y:S01]  /*3460*/  ULDC UR7, c[0x0][0x288] ;  /* 0x0000a20000077ab9 */ /* 0x000fe20000000800 */
[----:B------:R-:W-:Y:S01]  /*3470*/  IMAD R66, R61, UR56, R66 ;  /* 0x000000383d427c24 */ /* 0x000fe2000f8e0242 */
[----:B------:R-:W5:Y:S01]  /*3480*/  MUFU.TANH R94, R94 ;  /* 0x0000005e005e7308 */ /* 0x000f620000002400 */
[----:B------:R-:W-:Y:S01]  /*3490*/  IMAD R68, R19, -0x2, R68 ;  /* 0xfffffffe13447824 */ /* 0x000fe200078e0244 */
[----:B------:R-:W-:Y:S01]  /*34a0*/  @UP0 ULDC UR10, c[0x0][0x44c] ;  /* 0x00011300000a0ab9 */ /* 0x000fe20000000800 */
[----:B------:R-:W-:Y:S01]  /*34b0*/  VIADD R61, R66, -UR7 ;  /* 0x80000007423d7c36 */ /* 0x000fe20008000000 */
[----:B------:R-:W-:Y:S02]  /*34c0*/  UIMAD.WIDE.U32 UR10, UR57, UR10, URZ ;  /* 0x0000000a390a72a5 */ /* 0x000fe4000f8e003f */
[----:B------:R-:W-:-:S02]  /*34d0*/  UIADD3 UR38, UR38, -0x2, URZ ;  /* 0xfffffffe26267890 */ /* 0x000fc4000fffe03f */
[----:B------:R-:W5:Y:S01]  /*34e0*/  MUFU.TANH R60, R60 ;  /* 0x0000003c003c7308 */ /* 0x000f620000002400 */
[----:B0-----:R-:W-:-:S04]  /*34f0*/  VIADDMNMX R76, R76, R61, R68, PT ;  /* 0x0000003d4c4c7246 */ /* 0x001fc80003800144 */
[----:B------:R-:W-:-:S03]  /*3500*/  ISETP.GT.AND P3, PT, R76, RZ, PT ;  /* 0x000000ff4c00720c */ /* 0x000fc60003f64270 */
[----:B------:R-:W0:Y:S01]  /*3510*/  MUFU.TANH R96, R96 ;  /* 0x0000006000607308 */ /* 0x000e220000002400 */
[C---:B------:R-:W-:Y:S02]  /*3520*/  ISETP.GT.AND P4, PT, R76.reuse, 0x1, PT ;  /* 0x000000014c00780c */ /* 0x040fe40003f84270 */
[----:B------:R-:W-:Y:S02]  /*3530*/  ISETP.GT.AND P5, PT, R76, 0x8, PT ;  /* 0x000000084c00780c */ /* 0x000fe40003fa4270 */
[----:B------:R-:W-:Y:S02]  /*3540*/  FSEL R85, R88, -INF , P3 ;  /* 0xff80000058557808 */ /* 0x000fe40001800000 */
[----:B-1----:R-:W-:Y:S01]  /*3550*/  FSEL R89, R89, -INF , P4 ;  /* 0xff80000059597808 */ /* 0x002fe20002000000 */
[----:B------:R-:W-:Y:S01]  /*3560*/  MUFU.TANH R11, R11 ;  /* 0x0000000b000b7308 */ /* 0x000fe20000002400 */
[----:B------:R-:W-:Y:S02]  /*3570*/  ISETP.GT.AND P6, PT, R76, 0x9, PT ;  /* 0x000000094c00780c */ /* 0x000fe40003fc4270 */
[----:B--2---:R-:W-:-:S02]  /*3580*/  FSEL R93, R90, -INF , P5 ;  /* 0xff8000005a5d7808 */ /* 0x004fc40002800000 */
[----:B------:R-:W-:Y:S02]  /*3590*/  ISETP.GT.AND P3, PT, R76, 0x10, PT ;  /* 0x000000104c00780c */ /* 0x000fe40003f64270 */
[----:B---3--:R-:W-:Y:S01]  /*35a0*/  FSEL R95, R91, -INF , P6 ;  /* 0xff8000005b5f7808 */ /* 0x008fe20003000000 */
[----:B------:R-:W-:Y:S02]  /*35b0*/  WARPGROUP.DEPBAR.LE gsb0, 0x0 ;  /* 0x00008000000079c5 */ /* 0x000fe40000010000 */
[----:B------:R-:W-:Y:S01]  /*35c0*/  WARPGROUP.ARRIVE ;  /* 0x00000000000079c5 */ /* 0x000fe20000000000 */
[----:B------:R-:W-:Y:S01]  /*35d0*/  FMUL.FTZ R98, R48, UR5 ;  /* 0x0000000530627c20 */ /* 0x000fe20008410000 */
[----:B------:R-:W-:Y:S01]  /*35e0*/  FMUL.FTZ R48, R50, UR5 ;  /* 0x0000000532307c20 */ /* 0x000fe20008410000 */
[----:B------:R-:W-:Y:S01]  /*35f0*/  FMNMX.FTZ R50, R85, R89, !PT ;  /* 0x0000005955327209 */ /* 0x000fe20007810000 */
[----:B------:R-:W-:Y:S01]  /*3600*/  FMUL.FTZ R99, R49, UR5 ;  /* 0x0000000531637c20 */ /* 0x000fe20008410000 */
[----:B------:R-:W-:Y:S01]  /*3610*/  ISETP.GT.AND P4, PT, R76, 0x11, PT ;  /* 0x000000114c00780c */ /* 0x000fe20003f84270 */
[----:B------:R-:W-:Y:S01]  /*3620*/  HGMMA.64x16x16.F32 R40, gdesc[UR24], R40, gsb0 ;  /* 0x00200000182879f0 */ /* 0x000fe20008000828 */
[----:B------:R-:W-:Y:S01]  /*3630*/  UIADD3 UR26, UR4, 0x642, URZ ;  /* 0x00000642041a7890 */ /* 0x000fe2000fffe03f */
[----:B------:R-:W-:Y:S01]  /*3640*/  FMNMX.FTZ R50, R93, R50, !PT ;  /* 0x000000325d327209 */ /* 0x000fe20007810000 */
[----:B------:R-:W-:Y:S01]  /*3650*/  UMOV UR27, 0x80000020 ;  /* 0x80000020001b7882 */ /* 0x000fe20000000000 */
[----:B----4-:R-:W-:Y:S01]  /*3660*/  FSEL R97, R80, -INF , P3 ;  /* 0xff80000050617808 */ /* 0x010fe20001800000 */
[----:B------:R-:W1:Y:S01]  /*3670*/  MUFU.TANH R98, R98 ;  /* 0x0000006200627308 */ /* 0x000e620000002400 */
[----:B------:R-:W-:Y:S01]  /*3680*/  FMNMX.FTZ R50, R95, R50, !PT ;  /* 0x000000325f327209 */ /* 0x000fe20007810000 */
[----:B------:R-:W-:Y:S01]  /*3690*/  FMUL.FTZ R52, R52, UR5 ;  /* 0x0000000534347c20 */ /* 0x000fe20008410000 */
[C---:B------:R-:W-:Y:S01]  /*36a0*/  ISETP.GT.AND P5, PT, R76.reuse, 0x18, PT ;  /* 0x000000184c00780c */ /* 0x040fe20003fa4270 */
[----:B------:R-:W-:Y:S01]  /*36b0*/  FMUL.FTZ R53, R53, UR5 ;  /* 0x0000000535357c20 */ /* 0x000fe20008410000 */
[----:B-----5:R-:W-:Y:S01]  /*36c0*/  FSEL R91, R81, -INF , P4 ;  /* 0xff800000515b7808 */ /* 0x020fe20002000000 */
[----:B------:R-:W-:Y:S01]  /*36d0*/  FMUL.FTZ R49, R51, UR5 ;  /* 0x0000000533317c20 */ /* 0x000fe20008410000 */
[----:B------:R-:W-:Y:S01]  /*36e0*/  FMNMX.FTZ R50, R97, R50, !PT ;  /* 0x0000003261327209 */ /* 0x000fe20007810000 */
[----:B------:R-:W2:Y:S01]  /*36f0*/  MUFU.TANH R99, R99 ;  /* 0x0000006300637308 */ /* 0x000ea20000002400 */
[----:B------:R-:W-:Y:S01]  /*3700*/  ISETP.GT.AND P3, PT, R76, 0x19, PT ;  /* 0x000000194c00780c */ /* 0x000fe20003f64270 */
[----:B------:R-:W-:Y:S01]  /*3710*/  ULDC UR4, c[0x0][0x988] ;  /* 0x0002620000047ab9 */ /* 0x000fe20000000800 */
[----:B------:R-:W-:-:S02]  /*3720*/  FSEL R87, R82, -INF , P5 ;  /* 0xff80000052577808 */ /* 0x000fc40002800000 */
[----:B------:R-:W-:Y:S02]  /*3730*/  FMNMX.FTZ R50, R91, R50, !PT ;  /* 0x000000325b327209 */ /* 0x000fe40007810000 */
[C---:B------:R-:W-:Y:S01]  /*3740*/  ISETP.GT.AND P4, PT, R76.reuse, 0x20, PT ;  /* 0x000000204c00780c */ /* 0x040fe20003f84270 */
[----:B------:R-:W3:Y:S01]  /*3750*/  MUFU.TANH R52, R52 ;  /* 0x0000003400347308 */ /* 0x000ee20000002400 */
[----:B------:R-:W-:Y:S02]  /*3760*/  FSEL R81, R83, -INF , P3 ;  /* 0xff80000053517808 */ /* 0x000fe40001800000 */
[----:B------:R-:W-:Y:S02]  /*3770*/  FMNMX.FTZ R50, R87, R50, !PT ;  /* 0x0000003257327209 */ /* 0x000fe40007810000 */
[----:B------:R-:W-:Y:S02]  /*3780*/  ISETP.GT.AND P5, PT, R76, 0x21, PT ;  /* 0x000000214c00780c */ /* 0x000fe40003fa4270 */
[----:B------:R-:W-:Y:S01]  /*3790*/  FSEL R79, R72, -INF , P4 ;  /* 0xff800000484f7808 */ /* 0x000fe20002000000 */
[----:B------:R-:W4:Y:S01]  /*37a0*/  MUFU.TANH R80, R53 ;  /* 0x0000003500507308 */ /* 0x000f220000002400 */
[----:B------:R-:W-:-:S02]  /*37b0*/  FMNMX.FTZ R50, R81, R50, !PT ;  /* 0x0000003251327209 */ /* 0x000fc40007810000 */
[C---:B------:R-:W-:Y:S02]  /*37c0*/  ISETP.GT.AND P3, PT, R76.reuse, 0x28, PT ;  /* 0x000000284c00780c */ /* 0x040fe40003f64270 */
[----:B------:R-:W-:Y:S02]  /*37d0*/  FSEL R77, R73, -INF , P5 ;  /* 0xff800000494d7808 */ /* 0x000fe40002800000 */
[----:B------:R-:W-:Y:S01]  /*37e0*/  FMNMX.FTZ R50, R79, R50, !PT ;  /* 0x000000324f327209 */ /* 0x000fe20007810000 */
[----:B------:R-:W-:Y:S01]  /*37f0*/  MUFU.TANH R12, R12 ;  /* 0x0000000c000c7308 */ /* 0x000fe20000002400 */
[----:B------:R-:W-:Y:S02]  /*3800*/  ISETP.GT.AND P4, PT, R76, 0x29, PT ;  /* 0x000000294c00780c */ /* 0x000fe40003f84270 */
[----:B------:R-:W-:Y:S02]  /*3810*/  FSEL R75, R75, -INF , P3 ;  /* 0xff8000004b4b7808 */ /* 0x000fe40001800000 */
[----:B------:R-:W-:-:S02]  /*3820*/  FMNMX.FTZ R50, R77, R50, !PT ;  /* 0x000000324d327209 */ /* 0x000fc40007810000 */
[----:B------:R-:W-:Y:S01]  /*3830*/  ISETP.GT.AND P5, PT, R76, 0x30, PT ;  /* 0x000000304c00780c */ /* 0x000fe20003fa4270 */
[----:B------:R-:W-:Y:S01]  /*3840*/  MUFU.TANH R13, R13 ;  /* 0x0000000d000d7308 */ /* 0x000fe20000002400 */
[----:B------:R-:W-:Y:S02]  /*3850*/  FSEL R71, R74, -INF , P4 ;  /* 0xff8000004a477808 */ /* 0x000fe40002000000 */
[----:B------:R-:W-:Y:S02]  /*3860*/  FMNMX.FTZ R50, R75, R50, !PT ;  /* 0x000000324b327209 */ /* 0x000fe40007810000 */
[----:B------:R-:W-:Y:S01]  /*3870*/  ISETP.GT.AND P3, PT, R76, 0x31, PT ;  /* 0x000000314c00780c */ /* 0x000fe20003f64270 */
[----:B------:R-:W-:Y:S02]  /*3880*/  WARPGROUP.DEPBAR.LE gsb0, 0x0 ;  /* 0x00008000000079c5 */ /* 0x000fe40000010000 */
[----:B------:R-:W-:Y:S01]  /*3890*/  WARPGROUP.ARRIVE ;  /* 0x00000000000079c5 */ /* 0x000fe20000000000 */
[----:B------:R-:W-:Y:S01]  /*38a0*/  FSEL R67, R78, -INF , P5 ;  /* 0xff8000004e437808 */ /* 0x000fe20002800000 */
[----:B------:R-:W-:Y:S01]  /*38b0*/  FMUL.FTZ R41, R41, UR5 ;  /* 0x0000000529297c20 */ /* 0x000fe20008410000 */
[----:B------:R-:W-:Y:S01]  /*38c0*/  FMNMX.FTZ R50, R71, R50, !PT ;  /* 0x0000003247327209 */ /* 0x000fe20007810000 */
[----:B------:R-:W-:Y:S01]  /*38d0*/  FMUL.FTZ R40, R40, UR5 ;  /* 0x0000000528287c20 */ /* 0x000fe20008410000 */
[----:B------:R-:W-:Y:S01]  /*38e0*/  ISETP.GT.AND P4, PT, R76, 0x38, PT ;  /* 0x000000384c00780c */ /* 0x000fe20003f84270 */
[----:B------:R-:W-:Y:S01]  /*38f0*/  HGMMA.64x16x16.F32 R32, gdesc[UR24], R32, gsb0 ;  /* 0x00200000182079f0 */ /* 0x000fe20008000820 */
[----:B------:R-:W-:Y:S01]  /*3900*/  FSEL R69, R65, -INF , P3 ;  /* 0xff80000041457808 */ /* 0x000fe20001800000 */
[----:B------:R5:W-:Y:S01]  /*3910*/  MUFU.TANH R82, R41 ;  /* 0x0000002900527308 */ /* 0x000be20000002400 */
[----:B------:R-:W-:Y:S01]  /*3920*/  FMNMX.FTZ R50, R67, R50, !PT ;  /* 0x0000003243327209 */ /* 0x000fe20007810000 */
[----:B------:R-:W-:Y:S01]  /*3930*/  FMUL.FTZ R44, R44, UR5 ;  /* 0x000000052c2c7c20 */ /* 0x000fe20008410000 */
[----:B------:R-:W-:Y:S01]  /*3940*/  ISETP.GT.AND P3, PT, R76, 0x39, PT ;  /* 0x000000394c00780c */ /* 0x000fe20003f64270 */
[----:B------:R-:W-:Y:S01]  /*3950*/  FMUL.FTZ R45, R45, UR5 ;  /* 0x000000052d2d7c20 */ /* 0x000fe20008410000 */
[----:B------:R-:W-:-:S02]  /*3960*/  FSEL R73, R84, -INF , P4 ;  /* 0xff80000054497808 */ /* 0x000fc40002000000 */
[----:B------:R-:W-:Y:S01]  /*3970*/  FMNMX.FTZ R50, R69, R50, !PT ;  /* 0x0000003245327209 */ /* 0x000fe20007810000 */
[----:B------:R0:W4:Y:S01]  /*3980*/  MUFU.TANH R72, R40 ;  /* 0x0000002800487308 */ /* 0x0001220000002400 */
[----:B------:R-:W-:Y:S02]  /*3990*/  ISETP.GT.AND P4, PT, R76, 0x40, PT ;  /* 0x000000404c00780c */ /* 0x000fe40003f84270 */
[----:B------:R-:W-:Y:S02]  /*39a0*/  FSEL R65, R86, -INF , P3 ;  /* 0xff80000056417808 */ /* 0x000fe40001800000 */
[----:B------:R-:W-:Y:S02]  /*39b0*/  FMNMX.FTZ R50, R73, R50, !PT ;  /* 0x0000003249327209 */ /* 0x000fe40007810000 */
[----:B------:R-:W-:Y:S01]  /*39c0*/  ISETP.GT.AND P3, PT, R76, 0x41, PT ;  /* 0x000000414c00780c */ /* 0x000fe20003f64270 */
[----:B------:R-:W4:Y:S01]  /*39d0*/  MUFU.TANH R74, R44 ;  /* 0x0000002c004a7308 */ /* 0x000f220000002400 */
[----:B------:R-:W-:-:S02]  /*39e0*/  FSEL R63, R92, -INF , P4 ;  /* 0xff8000005c3f7808 */ /* 0x000fc40002000000 */
[----:B------:R-:W-:Y:S02]  /*39f0*/  FMNMX.FTZ R50, R65, R50, !PT ;  /* 0x0000003241327209 */ /* 0x000fe40007810000 */
[----:B------:R-:W-:Y:S02]  /*3a00*/  ISETP.GT.AND P4, PT, R76, 0x48, PT ;  /* 0x000000484c00780c */ /* 0x000fe40003f84270 */
[----:B------:R-:W-:Y:S01]  /*3a10*/  FSEL R62, R94, -INF , P3 ;  /* 0xff8000005e3e7808 */ /* 0x000fe20001800000 */
[----:B------:R-:W-:Y:S01]  /*3a20*/  MUFU.TANH R78, R45 ;  /* 0x0000002d004e7308 */ /* 0x000fe20000002400 */
[----:B-----5:R-:W-:Y:S02]  /*3a30*/  FMNMX.FTZ R41, R63, R50, !PT ;  /* 0x000000323f297209 */ /* 0x020fe40007810000 */
[----:B------:R-:W-:Y:S02]  /*3a40*/  ISETP.GT.AND P3, PT, R76, 0x49, PT ;  /* 0x000000494c00780c */ /* 0x000fe40003f64270 */
[----:B------:R-:W-:-:S02]  /*3a50*/  FSEL R61, R60, -INF , P4 ;  /* 0xff8000003c3d7808 */ /* 0x000fc40002000000 */
[----:B0-----:R-:W-:Y:S01]  /*3a60*/  FMNMX.FTZ R40, R62, R41, !PT ;  /* 0x000000293e287209 */ /* 0x001fe20007810000 */
[----:B------:R-:W-:Y:S01]  /*3a70*/  MUFU.TANH R14, R14 ;  /* 0x0000000e000e7308 */ /* 0x000fe20000002400 */
[----:B------:R-:W-:Y:S02]  /*3a80*/  ISETP.GT.AND P4, PT, R76, 0x50, PT ;  /* 0x000000504c00780c */ /* 0x000fe40003f84270 */
[----:B------:R-:W-:Y:S02]  /*3a90*/  FSEL R53, R96, -INF , P3 ;  /* 0xff80000060357808 */ /* 0x000fe40001800000 */
[----:B------:R-:W-:Y:S02]  /*3aa0*/  FMNMX.FTZ R40, R61, R40, !PT ;  /* 0x000000283d287209 */ /* 0x000fe40007810000 */
[----:B------:R-:W-:Y:S01]  /*3ab0*/  ISETP.GT.AND P3, PT, R76, 0x51, PT ;  /* 0x000000514c00780c */ /* 0x000fe20003f64270 */
[----:B------:R-:W-:Y:S01]  /*3ac0*/  MUFU.TANH R15, R15 ;  /* 0x0000000f000f7308 */ /* 0x000fe20000002400 */
[----:B-1----:R-:W-:-:S02]  /*3ad0*/  FSEL R60, R98, -INF , P4 ;  /* 0xff800000623c7808 */ /* 0x002fc40002000000 */
[----:B------:R-:W-:Y:S02]  /*3ae0*/  FMNMX.FTZ R41, R53, R40, !PT ;  /* 0x0000002835297209 */ /* 0x000fe40007810000 */
[C---:B------:R-:W-:Y:S02]  /*3af0*/  ISETP.GT.AND P4, PT, R76.reuse, 0x58, PT ;  /* 0x000000584c00780c */ /* 0x040fe40003f84270 */
[----:B--2---:R-:W-:Y:S01]  /*3b00*/  FSEL R51, R99, -INF , P3 ;  /* 0xff80000063337808 */ /* 0x004fe20001800000 */
[----:B------:R-:W-:Y:S01]  /*3b10*/  MUFU.TANH R20, R20 ;  /* 0x0000001400147308 */ /* 0x000fe20000002400 */
[----:B------:R-:W-:Y:S01]  /*3b20*/  ISETP.GT.AND P3, PT, R76, 0x59, PT ;  /* 0x000000594c00780c */ /* 0x000fe20003f64270 */
[----:B------:R-:W-:Y:S02]  /*3b30*/  WARPGROUP.DEPBAR.LE gsb0, 0x0 ;  /* 0x00008000000079c5 */ /* 0x000fe40000010000 */
[----:B------:R-:W-:Y:S01]  /*3b40*/  WARPGROUP.ARRIVE ;  /* 0x00000000000079c5 */ /* 0x000fe20000000000 */
[----:B------:R-:W-:Y:S01]  /*3b50*/  FMUL.FTZ R32, R32, UR5 ;  /* 0x0000000520207c20 */ /* 0x000fe20008410000 */
[----:B------:R-:W-:Y:S01]  /*3b60*/  FMUL.FTZ R33, R33, UR5 ;  /* 0x0000000521217c20 */ /* 0x000fe20008410000 */
[----:B---3--:R-:W-:Y:S01]  /*3b70*/  FSEL R52, R52, -INF , P4 ;  /* 0xff80000034347808 */ /* 0x008fe20002000000 */
[----:B------:R-:W-:Y:S01]  /*3b80*/  FMUL.FTZ R36, R36, UR5 ;  /* 0x0000000524247c20 */ /* 0x000fe20008410000 */
[----:B------:R0:W1:Y:S01]  /*3b90*/  MUFU.TANH R83, R32 ;  /* 0x0000002000537308 */ /* 0x0000620000002400 */
[----:B------:R-:W-:Y:S01]  /*3ba0*/  HGMMA.64x16x16.F32 R24, gdesc[UR32], R24, gsb0 ;  /* 0x00200000201879f0 */ /* 0x000fe20008000818 */
[----:B------:R-:W-:Y:S01]  /*3bb0*/  ISETP.GT.AND P4, PT, R76, 0x60, PT ;  /* 0x000000604c00780c */ /* 0x000fe20003f84270 */
[----:B------:R-:W-:Y:S01]  /*3bc0*/  FMUL.FTZ R37, R37, UR5 ;  /* 0x0000000525257c20 */ /* 0x000fe20008410000 */
[----:B----4-:R-:W-:Y:S01]  /*3bd0*/  FSEL R50, R80, -INF , P3 ;  /* 0xff80000050327808 */ /* 0x010fe20001800000 */
[----:B------:R-:W-:Y:S01]  /*3be0*/  FMUL.FTZ R88, R34, UR5 ;  /* 0x0000000522587c20 */ /* 0x000fe20008410000 */
[----:B------:R-:W-:Y:S01]  /*3bf0*/  ISETP.GT.AND P3, PT, R76, 0x61, PT ;  /* 0x000000614c00780c */ /* 0x000fe20003f64270 */
[----:B------:R-:W-:Y:S01]  /*3c00*/  FMUL.FTZ R90, R35, UR5 ;  /* 0x00000005235a7c20 */ /* 0x000fe20008410000 */
[----:B------:R2:W3:Y:S01]  /*3c10*/  MUFU.TANH R84, R33 ;  /* 0x0000002100547308 */ /* 0x0004e20000002400 */
[----:B0-----:R-:W-:-:S02]  /*3c20*/  FMNMX.FTZ R32, R60, R41, !PT ;  /* 0x000000293c207209 */ /* 0x001fc40007810000 */
[----:B------:R-:W-:Y:S01]  /*3c30*/  FSEL R45, R72, -INF , P4 ;  /* 0xff800000482d7808 */ /* 0x000fe20002000000 */
[----:B------:R-:W-:Y:S01]  /*3c40*/  FMUL.FTZ R72, R54, UR5 ;  /* 0x0000000536487c20 */ /* 0x000fe20008410000 */
[----:B------:R-:W-:Y:S02]  /*3c50*/  ISETP.GT.AND P4, PT, R76, 0x68, PT ;  /* 0x000000684c00780c */ /* 0x000fe40003f84270 */
[----:B------:R-:W-:Y:S01]  /*3c60*/  FSEL R44, R82, -INF , P3 ;  /* 0xff800000522c7808 */ /* 0x000fe20001800000 */
[----:B------:R-:W0:Y:S01]  /*3c70*/  MUFU.TANH R36, R36 ;  /* 0x0000002400247308 */ /* 0x000e220000002400 */
[----:B--2---:R-:W-:Y:S02]  /*3c80*/  FMNMX.FTZ R33, R51, R32, !PT ;  /* 0x0000002033217209 */ /* 0x004fe40007810000 */
[----:B------:R-:W-:Y:S02]  /*3c90*/  ISETP.GT.AND P3, PT, R76, 0x69, PT ;  /* 0x000000694c00780c */ /* 0x000fe40003f64270 */
[----:B------:R-:W-:-:S02]  /*3ca0*/  FMNMX.FTZ R33, R52, R33, !PT ;  /* 0x0000002134217209 */ /* 0x000fc40007810000 */
[----:B------:R-:W-:Y:S01]  /*3cb0*/  FSEL R41, R74, -INF , P4 ;  /* 0xff8000004a297808 */ /* 0x000fe20002000000 */
[----:B------:R2:W4:Y:S01]  /*3cc0*/  MUFU.TANH R86, R37 ;  /* 0x0000002500567308 */ /* 0x0005220000002400 */
[----:B------:R-:W-:Y:S02]  /*3cd0*/  FMNMX.FTZ R32, R50, R33, !PT ;  /* 0x0000002132207209 */ /* 0x000fe40007810000 */
[----:B------:R-:W-:Y:S02]  /*3ce0*/  ISETP.GT.AND P4, PT, R76, 0x70, PT ;  /* 0x000000704c00780c */ /* 0x000fe40003f84270 */
[----:B------:R-:W-:Y:S02]  /*3cf0*/  FMNMX.FTZ R33, R45, R32, !PT ;  /* 0x000000202d217209 */ /* 0x000fe40007810000 */
[----:B-1----:R-:W-:Y:S01]  /*3d00*/  FSEL R40, R83, -INF , P4 ;  /* 0xff80000053287808 */ /* 0x002fe20002000000 */
[----:B------:R-:W-:Y:S01]  /*3d10*/  MUFU.TANH R21, R21 ;  /* 0x0000001500157308 */ /* 0x000fe20000002400 */
[----:B------:R-:W-:-:S02]  /*3d20*/  FMNMX.FTZ R32, R44, R33, !PT ;  /* 0x000000212c207209 */ /* 0x000fc40007810000 */
[----:B--2---:R-:W-:Y:S02]  /*3d30*/  FSEL R37, R78, -INF , P3 ;  /* 0xff8000004e257808 */ /* 0x004fe40001800000 */
[----:B------:R-:W-:Y:S02]  /*3d40*/  FMNMX.FTZ R32, R41, R32, !PT ;  /* 0x0000002029207209 */ /* 0x000fe40007810000 */
[C---:B------:R-:W-:Y:S01]  /*3d50*/  ISETP.GT.AND P3, PT, R76.reuse, 0x71, PT ;  /* 0x000000714c00780c */ /* 0x040fe20003f64270 */
[----:B------:R-:W-:Y:S01]  /*3d60*/  MUFU.TANH R64, R64 ;  /* 0x0000004000407308 */ /* 0x000fe20000002400 */
[----:B------:R-:W-:Y:S02]  /*3d70*/  FMNMX.FTZ R83, R37, R32, !PT ;  /* 0x0000002025537209 */ /* 0x000fe40007810000 */
[----:B------:R-:W-:Y:S02]  /*3d80*/  ISETP.GT.AND P4, PT, R76, 0x78, PT ;  /* 0x000000784c00780c */ /* 0x000fe40003f84270 */
[----:B---3--:R-:W-:Y:S01]  /*3d90*/  FSEL R33, R84, -INF , P3 ;  /* 0xff80000054217808 */ /* 0x008fe20001800000 */
[----:B------:R-:W-:Y:S01]  /*3da0*/  FMUL.FTZ R84, R43, UR5 ;  /* 0x000000052b547c20 */ /* 0x000fe20008410000 */
[----:B------:R-:W-:Y:S01]  /*3db0*/  FMNMX.FTZ R32, R40, R83, !PT ;  /* 0x0000005328207209 */ /* 0x000fe20007810000 */
[----:B------:R-:W-:Y:S01]  /*3dc0*/  MUFU.TANH R56, R56 ;  /* 0x0000003800387308 */ /* 0x000fe20000002400 */
[----:B------:R-:W-:-:S02]  /*3dd0*/  ISETP.GT.AND P3, PT, R76, 0x79, PT ;  /* 0x000000794c00780c */ /* 0x000fc40003f64270 */
[----:B0-----:R-:W-:Y:S01]  /*3de0*/  FSEL R36, R36, -INF , P4 ;  /* 0xff80000024247808 */ /* 0x001fe20002000000 */
[----:B------:R-:W-:Y:S02]  /*3df0*/  WARPGROUP.DEPBAR.LE gsb0, 0x0 ;  /* 0x00008000000079c5 */ /* 0x000fe40000010000 */
[----:B------:R-:W-:Y:S01]  /*3e00*/  FMUL.FTZ R24, R24, UR5 ;  /* 0x0000000518187c20 */ /* 0x000fe20008410000 */
[----:B------:R-:W-:Y:S01]  /*3e10*/  FMUL.FTZ R25, R25, UR5 ;  /* 0x0000000519197c20 */ /* 0x000fe20008410000 */
[----:B------:R-:W-:Y:S01]  /*3e20*/  FMUL.FTZ R28, R28, UR5 ;  /* 0x000000051c1c7c20 */ /* 0x000fe20008410000 */
[----:B------:R-:W-:Y:S01]  /*3e30*/  ISETP.GT.AND P4, PT, R76, 0x80, PT ;  /* 0x000000804c00780c */ /* 0x000fe20003f84270 */
[----:B------:R0:W1:Y:S01]  /*3e40*/  MUFU.TANH R80, R24 ;  /* 0x0000001800507308 */ /* 0x0000620000002400 */
[----:B------:R-:W-:-:S07]  /*3e50*/  FMUL.FTZ R43, R26, UR5 ;  /* 0x000000051a2b7c20 */ /* 0x000fce0008410000 */
[----:B------:R2:W3:Y:S01]  /*3e60*/  MUFU.TANH R82, R25 ;  /* 0x0000001900527308 */ /* 0x0004e20000002400 */
[----:B0-----:R-:W-:Y:S01]  /*3e70*/  FMUL.FTZ R24, R29, UR5 ;  /* 0x000000051d187c20 */ /* 0x001fe20008410000 */
[----:B----4-:R-:W-:Y:S01]  /*3e80*/  FSEL R29, R86, -INF , P3 ;  /* 0xff800000561d7808 */ /* 0x010fe20001800000 */
[----:B------:R-:W-:Y:S01]  /*3e90*/  FMUL.FTZ R86, R47, UR5 ;  /* 0x000000052f567c20 */ /* 0x000fe20008410000 */
[----:B------:R-:W-:Y:S01]  /*3ea0*/  ISETP.GT.AND P3, PT, R76, 0x81, PT ;  /* 0x000000814c00780c */ /* 0x000fe20003f64270 */
[----:B------:R-:W-:-:S03]  /*3eb0*/  FMUL.FTZ R47, R27, UR5 ;  /* 0x000000051b2f7c20 */ /* 0x000fc60008410000 */
[----:B------:R3:W0:Y:S01]  /*3ec0*/  MUFU.TANH R78, R28 ;  /* 0x0000001c004e7308 */ /* 0x0006220000002400 */
[----:B--2---:R-:W-:Y:S02]  /*3ed0*/  FMNMX.FTZ R25, R33, R32, !PT ;  /* 0x0000002021197209 */ /* 0x004fe40007810000 */
[----:B-1----:R-:W-:Y:S01]  /*3ee0*/  FSEL R32, R80, -INF , P4 ;  /* 0xff80000050207808 */ /* 0x002fe20002000000 */
[----:B------:R-:W-:Y:S01]  /*3ef0*/  FMUL.FTZ R80, R55, UR5 ;  /* 0x0000000537507c20 */ /* 0x000fe20008410000 */
[----:B------:R-:W-:Y:S02]  /*3f00*/  FMNMX.FTZ R74, R36, R25, !PT ;  /* 0x00000019244a7209 */ /* 0x000fe40007810000 */
[----:B------:R-:W-:Y:S01]  /*3f10*/  ISETP.GT.AND P4, PT, R76, 0x88, PT ;  /* 0x000000884c00780c */ /* 0x000fe20003f84270 */
[----:B------:R-:W1:Y:S01]  /*3f20*/  MUFU.TANH R24, R24 ;  /* 0x0000001800187308 */ /* 0x000e620000002400 */
[----:B------:R-:W-:Y:S02]  /*3f30*/  FMNMX.FTZ R25, R29, R74, !PT ;  /* 0x0000004a1d197209 */ /* 0x000fe40007810000 */
[----:B---3--:R-:W-:Y:S01]  /*3f40*/  FSEL R28, R82, -INF , P3 ;  /* 0xff800000521c7808 */ /* 0x008fe20001800000 */
[----:B------:R-:W-:Y:S01]  /*3f50*/  FMUL.FTZ R82, R42, UR5 ;  /* 0x000000052a527c20 */ /* 0x000fe20008410000 */
[----:B------:R-:W-:-:S02]  /*3f60*/  FMNMX.FTZ R83, R32, R25, !PT ;  /* 0x0000001920537209 */ /* 0x000fc40007810000 */
[----:B------:R-:W-:Y:S01]  /*3f70*/  ISETP.GT.AND P3, PT, R76, 0x89, PT ;  /* 0x000000894c00780c */ /* 0x000fe20003f64270 */
[----:B------:R-:W2:Y:S01]  /*3f80*/  MUFU.TANH R57, R57 ;  /* 0x0000003900397308 */ /* 0x000ea20000002400 */
[----:B0-----:R-:W-:Y:S02]  /*3f90*/  FSEL R25, R78, -INF , P4 ;  /* 0xff8000004e197808 */ /* 0x001fe40002000000 */
[----:B------:R-:W-:Y:S01]  /*3fa0*/  FMNMX.FTZ R54, R28, R83, !PT ;  /* 0x000000531c367209 */ /* 0x000fe20007810000 */
[----:B------:R-:W-:Y:S01]  /*3fb0*/  FMUL.FTZ R83, R46, UR5 ;  /* 0x000000052e537c20 */ /* 0x000fe20008410000 */
[----:B------:R-:W-:Y:S02]  /*3fc0*/  FMUL.FTZ R46, R39, UR5 ;  /* 0x00000005272e7c20 */ /* 0x000fe40008410000 */
[----:B------:R-:W-:Y:S01]  /*3fd0*/  FMNMX.FTZ R55, R25, R54, !PT ;  /* 0x0000003619377209 */ /* 0x000fe20007810000 */
[----:B------:R-:W0:Y:S01]  /*3fe0*/  MUFU.TANH R58, R58 ;  /* 0x0000003a003a7308 */ /* 0x000e220000002400 */
[----:B-1----:R-:W-:Y:S01]  /*3ff0*/  FSEL R24, R24, -INF , P3 ;  /* 0xff80000018187808 */ /* 0x002fe20001800000 */
[----:B------:R-:W-:-:S03]  /*4000*/  FMUL.FTZ R54, R30, UR5 ;  /* 0x000000051e367c20 */ /* 0x000fc60008410000 */
[----:B------:R-:W-:-:S03]  /*4010*/  FMNMX.FTZ R55, R24, R55, !PT ;  /* 0x0000003718377209 */ /* 0x000fc60007810000 */
[----:B------:R-:W1:Y:S02]  /*4020*/  MUFU.TANH R59, R59 ;  /* 0x0000003b003b7308 */ /* 0x000e640000002400 */
[----:B------:R-:W3:Y:S06]  /*4030*/  SHFL.BFLY PT, R42, R55, 0x2, 0x1f ;  /* 0x0c401f00372a7f89 */ /* 0x000eec00000e0000 */
[----:B------:R-:W4:Y:S08]  /*4040*/  MUFU.TANH R48, R48 ;  /* 0x0000003000307308 */ /* 0x000f300000002400 */
[----:B------:R-:W5:Y:S08]  /*4050*/  MUFU.TANH R49, R49 ;  /* 0x0000003100317308 */ /* 0x000f700000002400 */
[----:B------:R-:W5:Y:S01]  /*4060*/  MUFU.TANH R72, R72 ;  /* 0x0000004800487308 */ /* 0x000f620000002400 */
[----:B---3--:R-:W-:Y:S01]  /*4070*/  FMNMX.FTZ R34, R55, R42, !PT ;  /* 0x0000002a37227209 */ /* 0x008fe20007810000 */
[----:B------:R-:W-:Y:S01]  /*4080*/  FMUL.FTZ R42, R38, UR5 ;  /* 0x00000005262a7c20 */ /* 0x000fe20008410000 */
[----:B------:R-:W-:Y:S01]  /*4090*/  FMUL.FTZ R55, R31, UR5 ;  /* 0x000000051f377c20 */ /* 0x000fe20008410000 */
[----:B------:R-:W-:-:S02]  /*40a0*/  UMOV UR5, UR57 ;  /* 0x0000003900057c82 */ /* 0x000fc40008000000 */
[----:B------:R-:W3:Y:S02]  /*40b0*/  SHFL.BFLY PT, R35, R34, 0x1, 0x1f ;  /* 0x0c201f0022237f89 */ /* 0x000ee400000e0000 */
[----:B------:R-:W5:Y:S08]  /*40c0*/  MUFU.TANH R80, R80 ;  /* 0x0000005000507308 */ /* 0x000f700000002400 */
[----:B------:R-:W5:Y:S08]  /*40d0*/  MUFU.TANH R82, R82 ;  /* 0x0000005200527308 */ /* 0x000f700000002400 */
[----:B------:R-:W5:Y:S01]  /*40e0*/  MUFU.TANH R84, R84 ;  /* 0x0000005400547308 */ /* 0x000f620000002400 */
[----:B---3--:R-:W-:-:S07]  /*40f0*/  FMNMX.FTZ R74, R34, R35, !PT ;  /* 0x00000023224a7209 */ /* 0x008fce0007810000 */
[----:B------:R-:W3:Y:S01]  /*4100*/  MUFU.TANH R83, R83 ;  /* 0x0000005300537308 */ /* 0x000ee20000002400 */
[----:B------:R-:W2:Y:S01]  /*4110*/  SHFL.IDX PT, R35, R70, 0x1, 0x1c1f ;  /* 0x003c1f0046237f89 */ /* 0x000ea200000e0000 */
[C---:B------:R-:W-:Y:S01]  /*4120*/  FSETP.NEU.FTZ.AND P3, PT, R74.reuse, -INF , PT ;  /* 0xff8000004a00780b */ /* 0x040fe20003f7d000 */
[----:B------:R-:W-:-:S05]  /*4130*/  FMUL.FTZ R26, R74, UR4 ;  /* 0x000000044a1a7c20 */ /* 0x000fca0008410000 */
[----:B------:R-:W3:Y:S01]  /*4140*/  MUFU.TANH R86, R86 ;  /* 0x0000005600567308 */ /* 0x000ee20000002400 */
[----:B------:R-:W-:-:S05]  /*4150*/  FSEL R26, R26, RZ, P3 ;  /* 0x000000ff1a1a7208 */ /* 0x000fca0001800000 */
[--C-:B------:R-:W-:Y:S01]  /*4160*/  FFMA.FTZ R27, R85, UR4, -R26.reuse ;  /* 0x00000004551b7c23 */ /* 0x100fe2000801081a */
[--C-:B------:R-:W-:Y:S01]  /*4170*/  FFMA.FTZ R78, R79, UR4, -R26.reuse ;  /* 0x000000044f4e7c23 */ /* 0x100fe2000801081a */
[----:B------:R-:W3:Y:S01]  /*4180*/  MUFU.TANH R88, R88 ;  /* 0x0000005800587308 */ /* 0x000ee20000002400 */
[--C-:B------:R-:W-:Y:S01]  /*4190*/  FFMA.FTZ R62, R62, UR4, -R26.reuse ;  /* 0x000000043e3e7c23 */ /* 0x100fe2000801081a */
[--C-:B------:R-:W-:Y:S01]  /*41a0*/  FFMA.FTZ R30, R89, UR4, -R26.reuse ;  /* 0x00000004591e7c23 */ /* 0x100fe2000801081a */
[--C-:B------:R-:W-:Y:S01]  /*41b0*/  FFMA.FTZ R31, R93, UR4, -R26.reuse ;  /* 0x000000045d1f7c23 */ /* 0x100fe2000801081a */
[--C-:B------:R-:W-:Y:S01]  /*41c0*/  FFMA.FTZ R38, R95, UR4, -R26.reuse ;  /* 0x000000045f267c23 */ /* 0x100fe2000801081a */
[--C-:B------:R-:W-:Y:S01]  /*41d0*/  FFMA.FTZ R34, R97, UR4, -R26.reuse ;  /* 0x0000000461227c23 */ /* 0x100fe2000801081a */
[--C-:B------:R-:W-:Y:S01]  /*41e0*/  FFMA.FTZ R53, R53, UR4, -R26.reuse ;  /* 0x0000000435357c23 */ /* 0x100fe2000801081a */
[----:B------:R-:W-:Y:S01]  /*41f0*/  FFMA.FTZ R51, R51, UR4, -R26 ;  /* 0x0000000433337c23 */ /* 0x000fe2000801081a */
[----:B------:R-:W3:Y:S01]  /*4200*/  MUFU.TANH R90, R90 ;  /* 0x0000005a005a7308 */ /* 0x000ee20000002400 */
[----:B--2---:R-:W-:Y:S01]  /*4210*/  IADD3 R35, R35, -UR7, R66 ;  /* 0x8000000723237c10 */ /* 0x004fe2000fffe042 */
[--C-:B------:R-:W-:Y:S01]  /*4220*/  FFMA.FTZ R44, R44, UR4, -R26.reuse ;  /* 0x000000042c2c7c23 */ /* 0x100fe2000801081a */
[--C-:B------:R-:W-:Y:S01]  /*4230*/  FFMA.FTZ R41, R41, UR4, -R26.reuse ;  /* 0x0000000429297c23 */ /* 0x100fe2000801081a */
[----:B------:R-:W-:Y:S01]  /*4240*/  FFMA.FTZ R28, R28, UR4, -R26 ;  /* 0x000000041c1c7c23 */ /* 0x000fe2000801081a */
[----:B------:R-:W-:Y:S01]  /*4250*/  VIMNMX R85, R68, R35, PT ;  /* 0x0000002344557248 */ /* 0x000fe20003fe0100 */
[----:B------:R-:W-:-:S02]  /*4260*/  UIMAD UR7, UR56, UR14, -UR7 ;  /* 0x0000000e380772a4 */ /* 0x000fc4000f8e0a07 */
[----:B------:R-:W2:Y:S01]  /*4270*/  MUFU.TANH R42, R42 ;  /* 0x0000002a002a7308 */ /* 0x000ea20000002400 */
[C---:B------:R-:W-:Y:S01]  /*4280*/  ISETP.GT.AND P3, PT, R85.reuse, RZ, PT ;  /* 0x000000ff5500720c */ /* 0x040fe20003f64270 */
[----:B------:R-:W-:Y:S01]  /*4290*/  @UP0 ULDC UR14, c[0x0][0x450] ;  /* 0x00011400000e0ab9 */ /* 0x000fe20000000800 */
[C---:B------:R-:W-:Y:S01]  /*42a0*/  ISETP.GT.AND P4, PT, R85.reuse, 0x1, PT ;  /* 0x000000015500780c */ /* 0x040fe20003f84270 */
[----:B------:R-:W-:Y:S01]  /*42b0*/  @UP0 USHF.R.U32.HI UR5, URZ, UR14, UR11 ;  /* 0x0000000e3f050299 */ /* 0x000fe2000801160b */
[----:B------:R-:W-:Y:S02]  /*42c0*/  ISETP.GT.AND P5, PT, R85, 0x8, PT ;  /* 0x000000085500780c */ /* 0x000fe40003fa4270 */
[----:B------:R-:W-:Y:S01]  /*42d0*/  FSEL R4, R4, -INF , P3 ;  /* 0xff80000004047808 */ /* 0x000fe20001800000 */
[----:B------:R-:W2:Y:S01]  /*42e0*/  MUFU.TANH R46, R46 ;  /* 0x0000002e002e7308 */ /* 0x000ea20000002400 */
[----:B------:R-:W-:Y:S01]  /*42f0*/  FSEL R39, R3, -INF , P4 ;  /* 0xff80000003277808 */ /* 0x000fe20002000000 */
[----:B------:R-:W-:Y:S01]  /*4300*/  FFMA.FTZ R3, R91, UR4, -R26 ;  /* 0x000000045b037c23 */ /* 0x000fe2000801081a */
[----:B------:R-:W-:Y:S01]  /*4310*/  ISETP.GT.AND P3, PT, R85, 0x9, PT ;  /* 0x000000095500780c */ /* 0x000fe20003f64270 */
[----:B------:R-:W-:Y:S01]  /*4320*/  UIADD3 UR7, UR7, UR5, URZ ;  /* 0x0000000507077290 */ /* 0x000fe2000fffe03f */
[----:B------:R-:W-:-:S02]  /*4330*/  FSEL R6, R6, -INF , P5 ;  /* 0xff80000006067808 */ /* 0x000fc40002800000 */
[----:B------:R-:W-:Y:S01]  /*4340*/  FMNMX.FTZ R35, R4, R39, !PT ;  /* 0x0000002704237209 */ /* 0x000fe20007810000 */
[----:B------:R-:W2:Y:S01]  /*4350*/  MUFU.TANH R43, R43 ;  /* 0x0000002b002b7308 */ /* 0x000ea20000002400 */
[----:B------:R-:W-:Y:S01]  /*4360*/  ISETP.GT.AND P4, PT, R85, 0x10, PT ;  /* 0x000000105500780c */ /* 0x000fe20003f84270 */
[----:B------:R-:W-:Y:S01]  /*4370*/  UIMAD.WIDE UR10, UR7, 0x38e38e39, URZ ;  /* 0x38e38e39070a78a5 */ /* 0x000fe2000f8e023f */
[----:B------:R-:W-:Y:S02]  /*4380*/  FSEL R5, R5, -INF , P3 ;  /* 0xff80000005057808 */ /* 0x000fe40001800000 */
[----:B------:R-:W-:Y:S01]  /*4390*/  FMNMX.FTZ R66, R6, R35, !PT ;  /* 0x0000002306427209 */ /* 0x000fe20007810000 */
[----:B------:R-:W-:Y:S01]  /*43a0*/  FFMA.FTZ R35, R87, UR4, -R26 ;  /* 0x0000000457237c23 */ /* 0x000fe2000801081a */
[----:B------:R-:W-:Y:S01]  /*43b0*/  ISETP.GT.AND P3, PT, R85, 0x11, PT ;  /* 0x000000115500780c */ /* 0x000fe20003f64270 */
[----:B------:R-:W2:Y:S01]  /*43c0*/  MUFU.TANH R47, R47 ;  /* 0x0000002f002f7308 */ /* 0x000ea20000002400 */
[----:B------:R-:W-:Y:S01]  /*43d0*/  FSEL R8, R8, -INF , P4 ;  /* 0xff80000008087808 */ /* 0x000fe20002000000 */
[----:B------:R-:W-:Y:S01]  /*43e0*/  USHF.R.U32.HI UR5, URZ, 0x1f, UR11 ;  /* 0x0000001f3f057899 */ /* 0x000fe2000801160b */
[----:B------:R-:W-:-:S02]  /*43f0*/  FMNMX.FTZ R87, R5, R66, !PT ;  /* 0x0000004205577209 */ /* 0x000fc40007810000 */
[----:B------:R-:W-:Y:S01]  /*4400*/  ISETP.GT.AND P4, PT, R85, 0x18, PT ;  /* 0x000000185500780c */ /* 0x000fe20003f84270 */
[----:B------:R-:W-:Y:S01]  /*4410*/  ULEA.HI.SX32 UR5, UR11, UR5, 0x1b ;  /* 0x000000050b057291 */ /* 0x000fe2000f8fda3f */
[----:B------:R-:W-:Y:S01]  /*4420*/  FSEL R7, R7, -INF , P3 ;  /* 0xff80000007077808 */ /* 0x000fe20001800000 */
[----:B------:R-:W2:Y:S01]  /*4430*/  MUFU.TANH R54, R54 ;  /* 0x0000003600367308 */ /* 0x000ea20000002400 */
[----:B------:R-:W-:Y:S01]  /*4440*/  FMNMX.FTZ R68, R8, R87, !PT ;  /* 0x0000005708447209 */ /* 0x000fe20007810000 */
[----:B------:R-:W-:Y:S01]  /*4450*/  UISETP.LT.AND UP1, UPT, URZ, UR5, UPT ;  /* 0x000000053f00728c */ /* 0x000fe2000bf21270 */
[----:B------:R-:W-:Y:S01]  /*4460*/  FSEL R66, R10, -INF , P4 ;  /* 0xff8000000a427808 */ /* 0x000fe20002000000 */
[----:B------:R-:W-:Y:S01]  /*4470*/  FFMA.FTZ R10, R81, UR4, -R26 ;  /* 0x00000004510a7c23 */ /* 0x000fe2000801081a */
[----:B------:R-:W-:Y:S01]  /*4480*/  ISETP.GT.AND P3, PT, R85, 0x19, PT ;  /* 0x000000195500780c */ /* 0x000fe20003f64270 */
[----:B------:R-:W-:Y:S01]  /*4490*/  USEL UR15, URZ, UR5, !UP1 ;  /* 0x000000053f0f7287 */ /* 0x000fe2000c800000 */
[----:B------:R-:W-:Y:S01]  /*44a0*/  FMNMX.FTZ R81, R7, R68, !PT ;  /* 0x0000004407517209 */ /* 0x000fe20007810000 */
[----:B------:R-:W2:Y:S01]  /*44b0*/  MUFU.TANH R55, R55 ;  /* 0x0000003700377308 */ /* 0x000ea20000002400 */
[----:B------:R-:W-:Y:S01]  /*44c0*/  ISETP.GT.AND P4, PT, R85, 0x20, PT ;  /* 0x000000205500780c */ /* 0x000fe20003f84270 */
[----:B------:R-:W-:Y:S01]  /*44d0*/  UISETP.GE.AND UP1, UPT, UR38, UR15, UPT ;  /* 0x0000000f2600728c */ /* 0x000fe2000bf26270 */
        /* <DEDUP_REMOVED lines=8> */
[----:B------:R-:W2:Y:S01]  /*4560*/  MUFU.EX2 R30, R30 ;  /* 0x0000001e001e7308 */ /* 0x000ea20000000800 */
[----:B------:R-:W-:-:S02]  /*4570*/  FMNMX.FTZ R79, R11, R70, !PT ;  /* 0x000000460b4f7209 */ /* 0x000fc40007810000 */
[----:B------:R-:W-:Y:S02]  /*4580*/  ISETP.GT.AND P3, PT, R85, 0x29, PT ;  /* 0x000000295500780c */ /* 0x000fe40003f64270 */
[----:B------:R-:W-:Y:S01]  /*4590*/  FSEL R70, R13, -INF , P4 ;  /* 0xff8000000d467808 */ /* 0x000fe20002000000 */
[--C-:B------:R-:W-:Y:S01]  /*45a0*/  FFMA.FTZ R13, R77, UR4, -R26.reuse ;  /* 0x000000044d0d7c23 */ /* 0x100fe2000801081a */
[----:B------:R-:W-:Y:S01]  /*45b0*/  FMNMX.FTZ R79, R68, R79, !PT ;  /* 0x0000004f444f7209 */ /* 0x000fe20007810000 */
[----:B------:R0:W-:Y:S01]  /*45c0*/  MUFU.EX2 R12, R78 ;  /* 0x0000004e000c7308 */ /* 0x0001e20000000800 */
[----:B------:R-:W-:Y:S02]  /*45d0*/  ISETP.GT.AND P4, PT, R85, 0x30, PT ;  /* 0x000000305500780c */ /* 0x000fe40003f84270 */
[----:B------:R-:W-:Y:S01]  /*45e0*/  FSEL R76, R14, -INF , P3 ;  /* 0xff8000000e4c7808 */ /* 0x000fe20001800000 */
[----:B------:R-:W-:Y:S01]  /*45f0*/  FFMA.FTZ R14, R75, UR4, -R26 ;  /* 0x000000044b0e7c23 */ /* 0x000fe2000801081a */
[----:B------:R-:W-:-:S02]  /*4600*/  FMNMX.FTZ R79, R70, R79, !PT ;  /* 0x0000004f464f7209 */ /* 0x000fc40007810000 */
[----:B------:R-:W-:Y:S01]  /*4610*/  ISETP.GT.AND P3, PT, R85, 0x31, PT ;  /* 0x000000315500780c */ /* 0x000fe20003f64270 */
[----:B------:R-:W2:Y:S01]  /*4620*/  MUFU.EX2 R31, R31 ;  /* 0x0000001f001f7308 */ /* 0x000ea20000000800 */
[----:B------:R-:W-:Y:S01]  /*4630*/  FSEL R77, R15, -INF , P4 ;  /* 0xff8000000f4d7808 */ /* 0x000fe20002000000 */
[----:B------:R-:W-:Y:S01]  /*4640*/  FFMA.FTZ R15, R71, UR4, -R26 ;  /* 0x00000004470f7c23 */ /* 0x000fe2000801081a */
[----:B0-----:R-:W-:Y:S02]  /*4650*/  FMNMX.FTZ R78, R76, R79, !PT ;  /* 0x0000004f4c4e7209 */ /* 0x001fe40007810000 */
[----:B------:R-:W-:Y:S02]  /*4660*/  ISETP.GT.AND P4, PT, R85, 0x38, PT ;  /* 0x000000385500780c */ /* 0x000fe40003f84270 */
[----:B------:R-:W-:Y:S01]  /*4670*/  FSEL R75, R20, -INF , P3 ;  /* 0xff800000144b7808 */ /* 0x000fe20001800000 */
[----:B------:R-:W0:Y:S01]  /*4680*/  MUFU.EX2 R38, R38 ;  /* 0x0000002600267308 */ /* 0x000e220000000800 */
[----:B------:R-:W-:-:S02]  /*4690*/  FMNMX.FTZ R20, R77, R78, !PT ;  /* 0x0000004e4d147209 */ /* 0x000fc40007810000 */
[----:B------:R-:W-:Y:S02]  /*46a0*/  FSEL R78, R21, -INF , P4 ;  /* 0xff800000154e7808 */ /* 0x000fe40002000000 */
[----:B------:R-:W-:Y:S02]  /*46b0*/  ISETP.GT.AND P3, PT, R85, 0x39, PT ;  /* 0x000000395500780c */ /* 0x000fe40003f64270 */
[----:B------:R-:W-:Y:S01]  /*46c0*/  FMNMX.FTZ R21, R75, R20, !PT ;  /* 0x000000144b157209 */ /* 0x000fe20007810000 */
[----:B------:R-:W-:Y:S01]  /*46d0*/  FFMA.FTZ R20, R67, UR4, -R26 ;  /* 0x0000000443147c23 */ /* 0x000fe2000801081a */
[----:B------:R-:W-:Y:S01]  /*46e0*/  ISETP.GT.AND P4, PT, R85, 0x40, PT ;  /* 0x000000405500780c */ /* 0x000fe20003f84270 */
[----:B------:R-:W-:Y:S01]  /*46f0*/  MUFU.EX2 R34, R34 ;  /* 0x0000002200227308 */ /* 0x000fe20000000800 */
[----:B------:R-:W-:Y:S02]  /*4700*/  FSEL R64, R64, -INF , P3 ;  /* 0xff80000040407808 */ /* 0x000fe40001800000 */
[----:B------:R-:W-:-:S02]  /*4710*/  FMNMX.FTZ R21, R78, R21, !PT ;  /* 0x000000154e157209 */ /* 0x000fc40007810000 */
[----:B------:R-:W-:Y:S02]  /*4720*/  FSEL R71, R56, -INF , P4 ;  /* 0xff80000038477808 */ /* 0x000fe40002000000 */
[----:B------:R-:W-:Y:S01]  /*4730*/  ISETP.GT.AND P3, PT, R85, 0x41, PT ;  /* 0x000000415500780c */ /* 0x000fe20003f64270 */
[----:B------:R-:W-:Y:S01]  /*4740*/  MUFU.EX2 R3, R3 ;  /* 0x0000000300037308 */ /* 0x000fe20000000800 */
[----:B------:R-:W-:Y:S01]  /*4750*/  FMNMX.FTZ R56, R64, R21, !PT ;  /* 0x0000001540387209 */ /* 0x000fe20007810000 */
[----:B------:R-:W-:Y:S01]  /*4760*/  FFMA.FTZ R21, R69, UR4, -R26 ;  /* 0x0000000445157c23 */ /* 0x000fe2000801081a */
        /* <DEDUP_REMOVED lines=12> */
[----:B----4-:R-:W-:Y:S01]  /*4830*/  FSEL R87, R48, -INF , P4 ;  /* 0xff80000030577808 */ /* 0x010fe20002000000 */
[--C-:B------:R-:W-:Y:S01]  /*4840*/  FFMA.FTZ R48, R73, UR4, -R26.reuse ;  /* 0x0000000449307c23 */ /* 0x100fe2000801081a */
[----:B------:R-:W-:Y:S01]  /*4850*/  FMNMX.FTZ R56, R69, R56, !PT ;  /* 0x0000003845387209 */ /* 0x000fe20007810000 */
[----:B------:R-:W-:Y:S01]  /*4860*/  MUFU.EX2 R13, R13 ;  /* 0x0000000d000d7308 */ /* 0x000fe20000000800 */
[----:B------:R-:W-:Y:S02]  /*4870*/  ISETP.GT.AND P4, PT, R85, 0x58, PT ;  /* 0x000000585500780c */ /* 0x000fe40003f84270 */
[----:B-----5:R-:W-:Y:S01]  /*4880*/  FSEL R73, R49, -INF , P3 ;  /* 0xff80000031497808 */ /* 0x020fe20001800000 */
[--C-:B------:R-:W-:Y:S01]  /*4890*/  FFMA.FTZ R49, R65, UR4, -R26.reuse ;  /* 0x0000000441317c23 */ /* 0x100fe2000801081a */
[----:B------:R-:W-:Y:S02]  /*48a0*/  FMNMX.FTZ R56, R87, R56, !PT ;  /* 0x0000003857387209 */ /* 0x000fe40007810000 */
[----:B------:R-:W-:Y:S01]  /*48b0*/  ISETP.GT.AND P3, PT, R85, 0x59, PT ;  /* 0x000000595500780c */ /* 0x000fe20003f64270 */
[----:B------:R-:W-:Y:S01]  /*48c0*/  MUFU.EX2 R14, R14 ;  /* 0x0000000e000e7308 */ /* 0x000fe20000000800 */
[----:B------:R-:W-:Y:S01]  /*48d0*/  FSEL R59, R72, -INF , P4 ;  /* 0xff800000483b7808 */ /* 0x000fe20002000000 */
[----:B------:R-:W-:Y:S01]  /*48e0*/  FFMA.FTZ R72, R63, UR4, -R26 ;  /* 0x000000043f487c23 */ /* 0x000fe2000801081a */
[----:B------:R-:W-:-:S02]  /*48f0*/  FMNMX.FTZ R56, R73, R56, !PT ;  /* 0x0000003849387209 */ /* 0x000fc40007810000 */
[----:B------:R-:W-:Y:S02]  /*4900*/  ISETP.GT.AND P4, PT, R85, 0x60, PT ;  /* 0x000000605500780c */ /* 0x000fe40003f84270 */
        /* <DEDUP_REMOVED lines=11> */
[----:B------:R1:W-:Y:S01]  /*49c0*/  MUFU.EX2 R56, R72 ;  /* 0x0000004800387308 */ /* 0x0003e20000000800 */
[----:B---3--:R-:W-:Y:S02]  /*49d0*/  FSEL R83, R83, -INF , P4 ;  /* 0xff80000053537808 */ /* 0x008fe40002000000 */
[----:B------:R-:W-:Y:S02]  /*49e0*/  FMNMX.FTZ R58, R84, R57, !PT ;  /* 0x00000039543a7209 */ /* 0x000fe40007810000 */
[----:B------:R-:W-:-:S02]  /*49f0*/  ISETP.GT.AND P4, PT, R85, 0x70, PT ;  /* 0x000000705500780c */ /* 0x000fc40003f84270 */
[----:B------:R-:W-:Y:S01]  /*4a00*/  FSEL R86, R86, -INF , P3 ;  /* 0xff80000056567808 */ /* 0x000fe20001800000 */
[----:B------:R3:W-:Y:S01]  /*4a10*/  MUFU.EX2 R57, R62 ;  /* 0x0000003e00397308 */ /* 0x0007e20000000800 */
[----:B------:R-:W-:Y:S01]  /*4a20*/  FMNMX.FTZ R63, R83, R58, !PT ;  /* 0x0000003a533f7209 */ /* 0x000fe20007810000 */
[--C-:B------:R-:W-:Y:S01]  /*4a30*/  FFMA.FTZ R58, R61, UR4, -R26.reuse ;  /* 0x000000043d3a7c23 */ /* 0x100fe2000801081a */
[C---:B------:R-:W-:Y:S01]  /*4a40*/  ISETP.GT.AND P3, PT, R85.reuse, 0x71, PT ;  /* 0x000000715500780c */ /* 0x040fe20003f64270 */
[----:B-1----:R-:W-:Y:S01]  /*4a50*/  FFMA.FTZ R72, R52, UR4, -R26 ;  /* 0x0000000434487c23 */ /* 0x002fe2000801081a */
[----:B------:R-:W-:Y:S02]  /*4a60*/  FSEL R88, R88, -INF , P4 ;  /* 0xff80000058587808 */ /* 0x000fe40002000000 */
[----:B------:R-:W-:Y:S01]  /*4a70*/  FMNMX.FTZ R63, R86, R63, !PT ;  /* 0x0000003f563f7209 */ /* 0x000fe20007810000 */
[----:B------:R-:W-:Y:S01]  /*4a80*/  MUFU.EX2 R21, R21 ;  /* 0x0000001500157308 */ /* 0x000fe20000000800 */
[----:B------:R-:W-:-:S02]  /*4a90*/  ISETP.GT.AND P4, PT, R85, 0x78, PT ;  /* 0x000000785500780c */ /* 0x000fc40003f84270 */
[----:B------:R-:W-:Y:S02]  /*4aa0*/  FSEL R90, R90, -INF , P3 ;  /* 0xff8000005a5a7808 */ /* 0x000fe40001800000 */
[----:B------:R-:W-:Y:S02]  /*4ab0*/  FMNMX.FTZ R63, R88, R63, !PT ;  /* 0x0000003f583f7209 */ /* 0x000fe40007810000 */
[----:B--2---:R-:W-:Y:S01]  /*4ac0*/  FSEL R61, R42, -INF , P4 ;  /* 0xff8000002a3d7808 */ /* 0x004fe20002000000 */
[----:B------:R-:W-:Y:S01]  /*4ad0*/  MUFU.EX2 R48, R48 ;  /* 0x0000003000307308 */ /* 0x000fe20000000800 */
[C---:B------:R-:W-:Y:S02]  /*4ae0*/  ISETP.GT.AND P3, PT, R85.reuse, 0x79, PT ;  /* 0x000000795500780c */ /* 0x040fe40003f64270 */
[----:B------:R-:W-:Y:S02]  /*4af0*/  FMNMX.FTZ R42, R90, R63, !PT ;  /* 0x0000003f5a2a7209 */ /* 0x000fe40007810000 */
[----:B------:R-:W-:-:S02]  /*4b00*/  ISETP.GT.AND P4, PT, R85, 0x80, PT ;  /* 0x000000805500780c */ /* 0x000fc40003f84270 */
[----:B---3--:R-:W-:Y:S01]  /*4b10*/  FSEL R62, R46, -INF , P3 ;  /* 0xff8000002e3e7808 */ /* 0x008fe20001800000 */
        /* <DEDUP_REMOVED lines=8> */
[----:B------:R-:W-:Y:S01]  /*4ba0*/  FSEL R60, R47, -INF , P3 ;  /* 0xff8000002f3c7808 */ /* 0x000fe20001800000 */
        /* <DEDUP_REMOVED lines=9> */
[----:B------:R-:W-:Y:S01]  /*4c40*/  FSEL R55, R55, -INF , P3 ;  /* 0xff80000037377808 */ /* 0x000fe20001800000 */
[--C-:B------:R-:W-:Y:S01]  /*4c50*/  FFMA.FTZ R36, R29, UR4, -R26.reuse ;  /* 0x000000041d247c23 */ /* 0x100fe2000801081a */
[----:B------:R-:W-:Y:S01]  /*4c60*/  FMNMX.FTZ R46, R54, R43, !PT ;  /* 0x0000002b362e7209 */ /* 0x000fe20007810000 */
[--C-:B------:R-:W-:Y:S01]  /*4c70*/  FFMA.FTZ R29, R32, UR4, -R26.reuse ;  /* 0x00000004201d7c23 */ /* 0x100fe2000801081a */
[--C-:B------:R-:W-:Y:S01]  /*4c80*/  FFMA.FTZ R32, R25, UR4, -R26.reuse ;  /* 0x0000000419207c23 */ /* 0x100fe2000801081a */
[--C-:B------:R-:W-:Y:S01]  /*4c90*/  FFMA.FTZ R43, R45, UR4, -R26.reuse ;  /* 0x000000042d2b7c23 */ /* 0x100fe2000801081a */
[----:B------:R-:W-:Y:S01]  /*4ca0*/  FMNMX.FTZ R52, R55, R46, !PT ;  /* 0x0000002e37347209 */ /* 0x000fe20007810000 */
[----:B------:R-:W-:Y:S01]  /*4cb0*/  FFMA.FTZ R45, R24, UR4, -R26 ;  /* 0x00000004182d7c23 */ /* 0x000fe2000801081a */
[----:B------:R1:W-:Y:S03]  /*4cc0*/  MUFU.EX2 R46, R72 ;  /* 0x00000048002e7308 */ /* 0x0003e60000000800 */
[----:B------:R-:W2:Y:S05]  /*4cd0*/  SHFL.BFLY PT, R85, R52, 0x2, 0x1f ;  /* 0x0c401f0034557f89 */ /* 0x000eaa00000e0000 */
[----:B------:R-:W-:Y:S08]  /*4ce0*/  MUFU.EX2 R53, R53 ;  /* 0x0000003500357308 */ /* 0x000ff00000000800 */
[----:B------:R-:W-:Y:S08]  /*4cf0*/  MUFU.EX2 R42, R42 ;  /* 0x0000002a002a7308 */ /* 0x000ff00000000800 */
[----:B------:R-:W-:Y:S01]  /*4d00*/  MUFU.EX2 R51, R51 ;  /* 0x0000003300337308 */ /* 0x000fe20000000800 */
[----:B--2---:R-:W-:-:S05]  /*4d10*/  FMNMX.FTZ R85, R52, R85, !PT ;  /* 0x0000005534557209 */ /* 0x004fca0007810000 */
[----:B-1----:R-:W1:Y:S02]  /*4d20*/  SHFL.BFLY PT, R72, R85, 0x1, 0x1f ;  /* 0x0c201f0055487f89 */ /* 0x002e6400000e0000 */
[----:B------:R-:W-:Y:S08]  /*4d30*/  MUFU.EX2 R47, R47 ;  /* 0x0000002f002f7308 */ /* 0x000ff00000000800 */
[----:B------:R-:W-:Y:S08]  /*4d40*/  MUFU.EX2 R43, R43 ;  /* 0x0000002b002b7308 */ /* 0x000ff00000000800 */
[----:B------:R-:W-:Y:S01]  /*4d50*/  MUFU.EX2 R44, R44 ;  /* 0x0000002c002c7308 */ /* 0x000fe20000000800 */
[----:B-1----:R-:W-:-:S07]  /*4d60*/  FMNMX.FTZ R72, R85, R72, !PT ;  /* 0x0000004855487209 */ /* 0x002fce0007810000 */
[----:B------:R-:W-:Y:S01]  /*4d70*/  MUFU.EX2 R41, R41 ;  /* 0x0000002900297308 */ /* 0x000fe20000000800 */
[C---:B------:R-:W-:Y:S01]  /*4d80*/  FSETP.NEU.FTZ.AND P3, PT, R72.reuse, -INF , PT ;  /* 0xff8000004800780b */ /* 0x040fe20003f7d000 */
[----:B------:R-:W-:-:S06]  /*4d90*/  FMUL.FTZ R25, R72, UR4 ;  /* 0x0000000448197c20 */ /* 0x000fcc0008410000 */
[----:B------:R-:W-:Y:S01]  /*4da0*/  MUFU.EX2 R50, R50 ;  /* 0x0000003200327308 */ /* 0x000fe20000000800 */
        /* <DEDUP_REMOVED lines=16> */
[--C-:B------:R-:W-:Y:S01]  /*4eb0*/  FFMA.FTZ R75, R75, UR4, -R24.reuse ;  /* 0x000000044b4b7c23 */ /* 0x100fe20008010818 */
[--C-:B------:R-:W-:Y:S01]  /*4ec0*/  FFMA.FTZ R76, R78, UR4, -R24.reuse ;  /* 0x000000044e4c7c23 */ /* 0x100fe20008010818 */
[----:B------:R-:W-:Y:S01]  /*4ed0*/  FFMA.FTZ R77, R64, UR4, -R24 ;  /* 0x00000004404d7c23 */ /* 0x000fe20008010818 */
[----:B-1----:R-:W-:Y:S01]  /*4ee0*/  @!P1 PRMT R4, RZ, 0x654, R0 ;  /* 0x00000654ff049816 */ /* 0x002fe20000000000 */
[--C-:B------:R-:W-:Y:S01]  /*4ef0*/  FFMA.FTZ R64, R71, UR4, -R24.reuse ;  /* 0x0000000447407c23 */ /* 0x100fe20008010818 */
[--C-:B------:R-:W-:Y:S01]  /*4f00*/  FFMA.FTZ R78, R69, UR4, -R24.reuse ;  /* 0x00000004454e7c23 */ /* 0x100fe20008010818 */
[----:B------:R1:W4:Y:S01]  /*4f10*/  MUFU.EX2 R82, R6 ;  /* 0x0000000600527308 */ /* 0x0003220000000800 */
[--C-:B--2---:R-:W-:Y:S01]  /*4f20*/  FFMA.FTZ R39, R9, UR4, -R24.reuse ;  /* 0x0000000409277c23 */ /* 0x104fe20008010818 */
[----:B------:R2:W-:Y:S01]  /*4f30*/  @!P1 SYNCS.ARRIVE.TRANS64.RED.A1T0 RZ, [R4+URZ], RZ ;  /* 0x000000ff04ff99a7 */ /* 0x0005e2000810043f */
[--C-:B------:R-:W-:Y:S01]  /*4f40*/  FFMA.FTZ R79, R79, UR4, -R24.reuse ;  /* 0x000000044f4f7c23 */ /* 0x100fe20008010818 */
[--C-:B------:R-:W-:Y:S01]  /*4f50*/  FFMA.FTZ R71, R81, UR4, -R24.reuse ;  /* 0x0000000451477c23 */ /* 0x100fe20008010818 */
[--C-:B------:R-:W-:Y:S01]  /*4f60*/  FFMA.FTZ R87, R87, UR4, -R24.reuse ;  /* 0x0000000457577c23 */ /* 0x100fe20008010818 */
[--C-:B------:R-:W-:Y:S01]  /*4f70*/  FFMA.FTZ R69, R73, UR4, -R24.reuse ;  /* 0x0000000449457c23 */ /* 0x100fe20008010818 */
[----:B------:R-:W-:Y:S01]  /*4f80*/  FFMA.FTZ R83, R83, UR4, -R24 ;  /* 0x0000000453537c23 */ /* 0x000fe20008010818 */
[----:B------:R3:W5:Y:S01]  /*4f90*/  MUFU.EX2 R93, R5 ;  /* 0x00000005005d7308 */ /* 0x0007620000000800 */
[----:B-1----:R-:W-:Y:S01]  /*4fa0*/  FADD.FTZ R6, R27, R30 ;  /* 0x0000001e1b067221 */ /* 0x002fe20000010000 */
[----:B--2---:R-:W-:Y:S01]  /*4fb0*/  F2FP.F16.F32.PACK_AB R4, R30, R27 ;  /* 0x0000001b1e04723e */ /* 0x004fe200000000ff */
[--C-:B------:R-:W-:Y:S01]  /*4fc0*/  FFMA.FTZ R30, R59, UR4, -R24.reuse ;  /* 0x000000043b1e7c23 */ /* 0x100fe20008010818 */
[----:B------:R-:W-:Y:S01]  /*4fd0*/  FFMA.FTZ R59, R84, UR4, -R24 ;  /* 0x00000004543b7c23 */ /* 0x000fe20008010818 */
[----:B------:R-:W-:Y:S01]  /*4fe0*/  FADD.FTZ R7, R31, R6 ;  /* 0x000000061f077221 */ /* 0x000fe20000010000 */
[----:B0-----:R-:W-:Y:S01]  /*4ff0*/  F2FP.F16.F32.PACK_AB R6, R38, R31 ;  /* 0x0000001f2606723e */ /* 0x001fe200000000ff */
[--C-:B------:R-:W-:Y:S01]  /*5000*/  FFMA.FTZ R31, R65, UR4, -R24.reuse ;  /* 0x00000004411f7c23 */ /* 0x100fe20008010818 */
[----:B------:R-:W0:Y:S01]  /*5010*/  MUFU.EX2 R25, R25 ;  /* 0x0000001900197308 */ /* 0x000e220000000800 */
[----:B---3--:R-:W-:Y:S01]  /*5020*/  FADD.FTZ R5, R80, R91 ;  /* 0x0000005b50057221 */ /* 0x008fe20000010000 */
[----:B------:R-:W-:Y:S01]  /*5030*/  FADD.FTZ R9, R38, R7 ;  /* 0x0000000726097221 */ /* 0x000fe20000010000 */
[--C-:B------:R-:W-:Y:S01]  /*5040*/  FFMA.FTZ R38, R67, UR4, -R24.reuse ;  /* 0x0000000443267c23 */ /* 0x100fe20008010818 */
[----:B------:R-:W-:Y:S01]  /*5050*/  FFMA.FTZ R86, R86, UR4, -R24 ;  /* 0x0000000456567c23 */ /* 0x000fe20008010818 */
[----:B----4-:R-:W-:Y:S01]  /*5060*/  FADD.FTZ R8, R82, R5 ;  /* 0x0000000552087221 */ /* 0x010fe20000010000 */
[----:B------:R-:W-:Y:S01]  /*5070*/  F2FP.F16.F32.PACK_AB R5, R91, R80 ;  /* 0x000000505b05723e */ /* 0x000fe200000000ff */
[----:B------:R-:W-:Y:S01]  /*5080*/  FADD.FTZ R80, R34, R9 ;  /* 0x0000000922507221 */ /* 0x000fe20000010000 */
[----:B------:R-:W1:Y:S01]  /*5090*/  MUFU.EX2 R52, R52 ;  /* 0x0000003400347308 */ /* 0x000e620000000800 */
[----:B-----5:R-:W-:Y:S01]  /*50a0*/  FADD.FTZ R8, R93, R8 ;  /* 0x000000085d087221 */ /* 0x020fe20000010000 */
[----:B------:R-:W-:Y:S01]  /*50b0*/  FFMA.FTZ R88, R88, UR4, -R24 ;  /* 0x0000000458587c23 */ /* 0x000fe20008010818 */
[----:B------:R-:W-:Y:S01]  /*50c0*/  FADD.FTZ R80, R3, R80 ;  /* 0x0000005003507221 */ /* 0x000fe20000010000 */
[--C-:B------:R-:W-:Y:S01]  /*50d0*/  FFMA.FTZ R90, R90, UR4, -R24.reuse ;  /* 0x000000045a5a7c23 */ /* 0x100fe20008010818 */
[--C-:B------:R-:W-:Y:S01]  /*50e0*/  FFMA.FTZ R27, R61, UR4, -R24.reuse ;  /* 0x000000043d1b7c23 */ /* 0x100fe20008010818 */
[----:B------:R-:W-:Y:S01]  /*50f0*/  FFMA.FTZ R62, R62, UR4, -R24 ;  /* 0x000000043e3e7c23 */ /* 0x000fe20008010818 */
[----:B------:R-:W-:Y:S01]  /*5100*/  FADD.FTZ R11, R35, R80 ;  /* 0x00000050230b7221 */ /* 0x000fe20000010000 */
[----:B------:R-:W2:Y:S01]  /*5110*/  MUFU.EX2 R26, R26 ;  /* 0x0000001a001a7308 */ /* 0x000ea20000000800 */
[----:B0-----:R-:W-:Y:S01]  /*5120*/  FADD.FTZ R9, R25, R8 ;  /* 0x0000000819097221 */ /* 0x001fe20000010000 */
[--C-:B------:R-:W-:Y:S01]  /*5130*/  FFMA.FTZ R63, R63, UR4, -R24.reuse ;  /* 0x000000043f3f7c23 */ /* 0x100fe20008010818 */
[----:B------:R-:W-:Y:S01]  /*5140*/  FADD.FTZ R11, R10, R11 ;  /* 0x0000000b0a0b7221 */ /* 0x000fe20000010000 */
[--C-:B------:R-:W-:Y:S01]  /*5150*/  FFMA.FTZ R60, R60, UR4, -R24.reuse ;  /* 0x000000043c3c7c23 */ /* 0x100fe20008010818 */
[--C-:B------:R-:W-:Y:S01]  /*5160*/  FFMA.FTZ R54, R54, UR4, -R24.reuse ;  /* 0x0000000436367c23 */ /* 0x100fe20008010818 */
[----:B------:R-:W-:Y:S01]  /*5170*/  FFMA.FTZ R55, R55, UR4, -R24 ;  /* 0x0000000437377c23 */ /* 0x000fe20008010818 */
[----:B------:R-:W-:Y:S01]  /*5180*/  F2FP.F16.F32.PACK_AB R7, R93, R82 ;  /* 0x000000525d07723e */ /* 0x000fe200000000ff */
[----:B------:R-:W0:Y:S01]  /*5190*/  MUFU.EX2 R39, R39 ;  /* 0x0000002700277308 */ /* 0x000e220000000800 */
[----:B-1----:R-:W-:Y:S01]  /*51a0*/  FADD.FTZ R9, R52, R9 ;  /* 0x0000000934097221 */ /* 0x002fe20000010000 */
[----:B------:R-:W-:-:S02]  /*51b0*/  F2FP.F16.F32.PACK_AB R10, R10, R35 ;  /* 0x000000230a0a723e */ /* 0x000fc400000000ff */
[----:B------:R1:W-:Y:S04]  /*51c0*/  STSM.16.M88.4 [R2+0x24300], R4 ;  /* 0x0243000402007844 */ /* 0x0003e80000000200 */
[----:B------:R-:W3:Y:S01]  /*51d0*/  MUFU.EX2 R66, R66 ;  /* 0x0000004200427308 */ /* 0x000ee20000000800 */
[----:B--2---:R-:W-:-:S07]  /*51e0*/  FADD.FTZ R8, R26, R9 ;  /* 0x000000091a087221 */ /* 0x004fce0000010000 */
[----:B------:R-:W2:Y:S01]  /*51f0*/  MUFU.EX2 R85, R85 ;  /* 0x0000005500557308 */ /* 0x000ea20000000800 */
[----:B0-----:R-:W-:Y:S01]  /*5200*/  FADD.FTZ R9, R39, R8 ;  /* 0x0000000827097221 */ /* 0x001fe20000010000 */
[----:B------:R-:W-:Y:S01]  /*5210*/  FADD.FTZ R8, R12, R11 ;  /* 0x0000000b0c087221 */ /* 0x000fe20000010000 */
[----:B-1----:R-:W-:-:S05]  /*5220*/  F2FP.F16.F32.PACK_AB R4, R13, R12 ;  /* 0x0000000c0d04723e */ /* 0x002fca00000000ff */
[----:B------:R-:W0:Y:S01]  /*5230*/  MUFU.EX2 R68, R68 ;  /* 0x0000004400447308 */ /* 0x000e220000000800 */
[----:B---3--:R-:W-:Y:S01]  /*5240*/  FADD.FTZ R80, R66, R9 ;  /* 0x0000000942507221 */ /* 0x008fe20000010000 */
[----:B------:R-:W-:-:S04]  /*5250*/  FADD.FTZ R9, R13, R8 ;  /* 0x000000080d097221 */ /* 0x000fc80000010000 */
[----:B------:R-:W-:Y:S02]  /*5260*/  FADD.FTZ R8, R14, R9 ;  /* 0x000000090e087221 */ /* 0x000fe40000010000 */
[----:B------:R-:W1:Y:S01]  /*5270*/  MUFU.EX2 R89, R89 ;  /* 0x0000005900597308 */ /* 0x000e620000000800 */
[----:B--2---:R-:W-:Y:S01]  /*5280*/  FADD.FTZ R11, R85, R80 ;  /* 0x00000050550b7221 */ /* 0x004fe20000010000 */
[----:B------:R-:W-:Y:S01]  /*5290*/  FADD.FTZ R9, R15, R8 ;  /* 0x000000080f097221 */ /* 0x000fe20000010000 */
[----:B------:R-:W-:Y:S02]  /*52a0*/  F2FP.F16.F32.PACK_AB R8, R3, R34 ;  /* 0x000000220308723e */ /* 0x000fe400000000ff */
[----:B------:R-:W-:Y:S01]  /*52b0*/  F2FP.F16.F32.PACK_AB R5, R85, R66 ;  /* 0x000000425505723e */ /* 0x000fe200000000ff */
[----:B------:R-:W-:Y:S01]  /*52c0*/  FADD.FTZ R24, R20, R9 ;  /* 0x0000000914187221 */ /* 0x000fe20000010000 */
[----:B------:R-:W-:Y:S01]  /*52d0*/  F2FP.F16.F32.PACK_AB R9, R52, R25 ;  /* 0x000000193409723e */ /* 0x000fe200000000ff */
[----:B------:R-:W2:Y:S01]  /*52e0*/  MUFU.EX2 R70, R70 ;  /* 0x0000004600467308 */ /* 0x000ea20000000800 */
[----:B0-----:R-:W-:Y:S01]  /*52f0*/  FADD.FTZ R80, R68, R11 ;  /* 0x0000000b44507221 */ /* 0x001fe20000010000 */
[----:B------:R-:W-:Y:S01]  /*5300*/  FADD.FTZ R3, R21, R24 ;  /* 0x0000001815037221 */ /* 0x000fe20000010000 */
[----:B------:R-:W-:-:S03]  /*5310*/  CS2R R66, SRZ ;  /* 0x0000000000427805 */ /* 0x000fc6000001ff00 */
[----:B------:R-:W-:Y:S02]  /*5320*/  FADD.FTZ R6, R48, R3 ;  /* 0x0000000330067221 */ /* 0x000fe40000010000 */
[----:B------:R-:W0:Y:S01]  /*5330*/  MUFU.EX2 R75, R75 ;  /* 0x0000004b004b7308 */ /* 0x000e220000000800 */
[----:B-1----:R-:W-:Y:S01]  /*5340*/  FADD.FTZ R11, R89, R80 ;  /* 0x00000050590b7221 */ /* 0x002fe20000010000 */
[----:B------:R-:W-:Y:S01]  /*5350*/  FADD.FTZ R3, R49, R6 ;  /* 0x0000000631037221 */ /* 0x000fe20000010000 */
[----:B------:R-:W-:-:S03]  /*5360*/  F2FP.F16.F32.PACK_AB R6, R15, R14 ;  /* 0x0000000e0f06723e */ /* 0x000fc600000000ff */
[----:B------:R-:W-:Y:S02]  /*5370*/  FADD.FTZ R12, R56, R3 ;  /* 0x00000003380c7221 */ /* 0x000fe40000010000 */
[----:B------:R-:W1:Y:S01]  /*5380*/  MUFU.EX2 R76, R76 ;  /* 0x0000004c004c7308 */ /* 0x000e620000000800 */
[----:B--2---:R-:W-:Y:S01]  /*5390*/  FADD.FTZ R34, R70, R11 ;  /* 0x0000000b46227221 */ /* 0x004fe20000010000 */
[----:B------:R-:W-:Y:S01]  /*53a0*/  FADD.FTZ R13, R57, R12 ;  /* 0x0000000c390d7221 */ /* 0x000fe20000010000 */
[----:B------:R-:W-:Y:S02]  /*53b0*/  F2FP.F16.F32.PACK_AB R12, R21, R20 ;  /* 0x00000014150c723e */ /* 0x000fe400000000ff */
[----:B------:R-:W-:Y:S01]  /*53c0*/  F2FP.F16.F32.PACK_AB R11, R39, R26 ;  /* 0x0000001a270b723e */ /* 0x000fe200000000ff */
[----:B------:R-:W-:Y:S02]  /*53d0*/  FADD.FTZ R20, R58, R13 ;  /* 0x0000000d3a147221 */ /* 0x000fe40000010000 */
[----:B------:R-:W2:Y:S01]  /*53e0*/  MUFU.EX2 R77, R77 ;  /* 0x0000004d004d7308 */ /* 0x000ea20000000800 */
[C---:B0-----:R-:W-:Y:S01]  /*53f0*/  FADD.FTZ R25, R75.reuse, R34 ;  /* 0x000000224b197221 */ /* 0x041fe20000010000 */
[----:B------:R-:W-:Y:S01]  /*5400*/  STSM.16.M88.4 [R2+0x25b00], R8 ;  /* 0x025b000802007844 */ /* 0x000fe20000000200 */
[----:B------:R-:W-:-:S05]  /*5410*/  F2FP.F16.F32.PACK_AB R13, R75, R70 ;  /* 0x000000464b0d723e */ /* 0x000fca00000000ff */
[----:B------:R-:W0:Y:S01]  /*5420*/  MUFU.EX2 R64, R64 ;  /* 0x0000004000407308 */ /* 0x000e220000000800 */
[----:B-1----:R-:W-:Y:S01]  /*5430*/  FADD.FTZ R24, R76, R25 ;  /* 0x000000194c187221 */ /* 0x002fe20000010000 */
[----:B------:R-:W-:-:S06]  /*5440*/  FADD.FTZ R25, R53, R20 ;  /* 0x0000001435197221 */ /* 0x000fcc0000010000 */
        /* <DEDUP_REMOVED lines=8> */
[----:B------:R-:W-:Y:S02]  /*54d0*/  F2FP.F16.F32.PACK_AB R7, R89, R68 ;  /* 0x000000445907723e */ /* 0x000fe400000000ff */
[----:B------:R-:W-:-:S03]  /*54e0*/  CS2R R56, SRZ ;  /* 0x0000000000387805 */ /* 0x000fc6000001ff00 */
[----:B------:R0:W-:Y:S01]  /*54f0*/  STSM.16.M88.4 [R2+0x27300], R4 ;  /* 0x0273000402007844 */ /* 0x0001e20000000200 */
[----:B------:R-:W3:Y:S01]  /*5500*/  MUFU.EX2 R78, R78 ;  /* 0x0000004e004e7308 */ /* 0x000ee20000000800 */
[----:B-1----:R-:W-:-:S07]  /*5510*/  FADD.FTZ R14, R79, R14 ;  /* 0x0000000e4f0e7221 */ /* 0x002fce0000010000 */
[----:B------:R-:W1:Y:S01]  /*5520*/  MUFU.EX2 R0, R87 ;  /* 0x0000005700007308 */ /* 0x000e620000000800 */
[----:B--2---:R-:W-:Y:S01]  /*5530*/  FADD.FTZ R21, R71, R14 ;  /* 0x0000000e47157221 */ /* 0x004fe20000010000 */
[----:B------:R-:W-:Y:S02]  /*5540*/  F2FP.F16.F32.PACK_AB R14, R49, R48 ;  /* 0x00000030310e723e */ /* 0x000fe400000000ff */
[----:B------:R-:W-:Y:S02]  /*5550*/  CS2R R48, SRZ ;  /* 0x0000000000307805 */ /* 0x000fe4000001ff00 */
[----:B0-----:R-:W-:Y:S02]  /*5560*/  F2FP.F16.F32.PACK_AB R4, R51, R42 ;  /* 0x0000002a3304723e */ /* 0x001fe400000000ff */
[----:B------:R-:W0:Y:S01]  /*5570*/  MUFU.EX2 R69, R69 ;  /* 0x0000004500457308 */ /* 0x000e220000000800 */
[----:B---3--:R-:W-:Y:S01]  /*5580*/  FADD.FTZ R21, R78, R21 ;  /* 0x000000154e157221 */ /* 0x008fe20000010000 */
[----:B------:R2:W-:Y:S06]  /*5590*/  STSM.16.M88.4 [R2+0x28b00], R12 ;  /* 0x028b000c02007844 */ /* 0x0005ec0000000200 */
[----:B------:R-:W3:Y:S01]  /*55a0*/  MUFU.EX2 R30, R30 ;  /* 0x0000001e001e7308 */ /* 0x000ee20000000800 */
[----:B-1----:R-:W-:-:S07]  /*55b0*/  FADD.FTZ R26, R0, R21 ;  /* 0x00000015001a7221 */ /* 0x002fce0000010000 */
[----:B------:R-:W1:Y:S01]  /*55c0*/  MUFU.EX2 R31, R31 ;  /* 0x0000001f001f7308 */ /* 0x000e620000000800 */
[----:B0-----:R-:W-:Y:S01]  /*55d0*/  FADD.FTZ R35, R69, R26 ;  /* 0x0000001a45237221 */ /* 0x001fe20000010000 */
[----:B------:R-:W-:Y:S01]  /*55e0*/  FADD.FTZ R26, R46, R25 ;  /* 0x000000192e1a7221 */ /* 0x000fe20000010000 */
[----:B------:R-:W-:Y:S02]  /*55f0*/  F2FP.F16.F32.PACK_AB R25, R79, R64 ;  /* 0x000000404f19723e */ /* 0x000fe400000000ff */
[----:B------:R-:W-:Y:S01]  /*5600*/  CS2R R64, SRZ ;  /* 0x0000000000407805 */ /* 0x000fe2000001ff00 */
[----:B------:R-:W-:Y:S01]  /*5610*/  FADD.FTZ R8, R47, R26 ;  /* 0x0000001a2f087221 */ /* 0x000fe20000010000 */
[----:B------:R-:W-:Y:S01]  /*5620*/  F2FP.F16.F32.PACK_AB R26, R53, R58 ;  /* 0x0000003a351a723e */ /* 0x000fe200000000ff */
[----:B------:R-:W0:Y:S01]  /*5630*/  MUFU.EX2 R38, R38 ;  /* 0x0000002600267308 */ /* 0x000e220000000800 */
[----:B---3--:R-:W-:Y:S01]  /*5640*/  FADD.FTZ R34, R30, R35 ;  /* 0x000000231e227221 */ /* 0x008fe20000010000 */
[----:B------:R-:W-:Y:S01]  /*5650*/  FADD.FTZ R7, R43, R8 ;  /* 0x000000082b077221 */ /* 0x000fe20000010000 */
[----:B------:R-:W-:-:S03]  /*5660*/  CS2R R52, SRZ ;  /* 0x0000000000347805 */ /* 0x000fc6000001ff00 */
[C---:B------:R-:W-:Y:S02]  /*5670*/  FADD.FTZ R8, R44.reuse, R7 ;  /* 0x000000072c087221 */ /* 0x040fe40000010000 */
[----:B------:R-:W3:Y:S01]  /*5680*/  MUFU.EX2 R59, R59 ;  /* 0x0000003b003b7308 */ /* 0x000ee20000000800 */
[----:B-1----:R-:W-:Y:S01]  /*5690*/  FADD.FTZ R5, R31, R34 ;  /* 0x000000221f057221 */ /* 0x002fe20000010000 */
[----:B------:R-:W-:Y:S01]  /*56a0*/  FADD.FTZ R9, R41, R8 ;  /* 0x0000000829097221 */ /* 0x000fe20000010000 */
[----:B------:R-:W-:Y:S02]  /*56b0*/  F2FP.F16.F32.PACK_AB R7, R31, R30 ;  /* 0x0000001e1f07723e */ /* 0x000fe400000000ff */
[----:B------:R-:W-:Y:S02]  /*56c0*/  CS2R R34, SRZ ;  /* 0x0000000000227805 */ /* 0x000fe4000001ff00 */
[----:B------:R-:W-:Y:S01]  /*56d0*/  F2FP.F16.F32.PACK_AB R8, R44, R43 ;  /* 0x0000002b2c08723e */ /* 0x000fe200000000ff */
[----:B------:R-:W1:Y:S01]  /*56e0*/  MUFU.EX2 R61, R83 ;  /* 0x00000053003d7308 */ /* 0x000e620000000800 */
[----:B0-----:R-:W-:Y:S01]  /*56f0*/  FADD.FTZ R6, R38, R5 ;  /* 0x0000000526067221 */ /* 0x001fe20000010000 */
[----:B------:R-:W-:-:S02]  /*5700*/  F2FP.F16.F32.PACK_AB R5, R69, R0 ;  /* 0x000000004505723e */ /* 0x000fc400000000ff */
[----:B------:R-:W-:-:S04]  /*5710*/  CS2R R68, SRZ ;  /* 0x0000000000447805 */ /* 0x000fc8000001ff00 */
[----:B------:R-:W0:Y:S01]  /*5720*/  MUFU.EX2 R37, R37 ;  /* 0x0000002500257308 */ /* 0x000e220000000800 */
[----:B---3--:R-:W-:Y:S01]  /*5730*/  FADD.FTZ R0, R59, R6 ;  /* 0x000000063b007221 */ /* 0x008fe20000010000 */
[----:B------:R-:W-:Y:S02]  /*5740*/  F2FP.F16.F32.PACK_AB R6, R47, R46 ;  /* 0x0000002e2f06723e */ /* 0x000fe400000000ff */
[----:B------:R-:W-:-:S04]  /*5750*/  CS2R R46, SRZ ;  /* 0x00000000002e7805 */ /* 0x000fc8000001ff00 */
[----:B------:R-:W3:Y:S01]  /*5760*/  MUFU.EX2 R40, R40 ;  /* 0x0000002800287308 */ /* 0x000ee20000000800 */
[----:B-1----:R-:W-:Y:S01]  /*5770*/  FADD.FTZ R11, R61, R0 ;  /* 0x000000003d0b7221 */ /* 0x002fe20000010000 */
[----:B------:R-:W-:-:S06]  /*5780*/  FADD.FTZ R0, R50, R9 ;  /* 0x0000000932007221 */ /* 0x000fcc0000010000 */
[----:B------:R-:W1:Y:S01]  /*5790*/  MUFU.EX2 R86, R86 ;  /* 0x0000005600567308 */ /* 0x000e620000000800 */
[----:B0-----:R-:W-:-:S07]  /*57a0*/  FADD.FTZ R9, R37, R0 ;  /* 0x0000000025097221 */ /* 0x001fce0000010000 */
[----:B------:R-:W2:Y:S01]  /*57b0*/  MUFU.EX2 R33, R33 ;  /* 0x0000002100217308 */ /* 0x000ea20000000800 */
[C---:B---3--:R-:W-:Y:S01]  /*57c0*/  FADD.FTZ R10, R40.reuse, R9 ;  /* 0x00000009280a7221 */ /* 0x048fe20000010000 */
[----:B------:R-:W-:Y:S02]  /*57d0*/  F2FP.F16.F32.PACK_AB R9, R59, R38 ;  /* 0x000000263b09723e */ /* 0x000fe400000000ff */
[----:B------:R-:W-:Y:S02]  /*57e0*/  CS2R R58, SRZ ;  /* 0x00000000003a7805 */ /* 0x000fe4000001ff00 */
[----:B------:R-:W-:Y:S02]  /*57f0*/  F2FP.F16.F32.PACK_AB R40, R40, R37 ;  /* 0x000000252828723e */ /* 0x000fe400000000ff */
[----:B------:R-:W-:Y:S01]  /*5800*/  CS2R R38, SRZ ;  /* 0x0000000000267805 */ /* 0x000fe2000001ff00 */
[----:B------:R-:W0:Y:S01]  /*5810*/  MUFU.EX2 R88, R88 ;  /* 0x0000005800587308 */ /* 0x000e220000000800 */
[----:B-1----:R-:W-:-:S07]  /*5820*/  FADD.FTZ R11, R86, R11 ;  /* 0x0000000b560b7221 */ /* 0x002fce0000010000 */
[----:B------:R-:W1:Y:S01]  /*5830*/  MUFU.EX2 R36, R36 ;  /* 0x0000002400247308 */ /* 0x000e620000000800 */
[----:B--2---:R-:W-:Y:S01]  /*5840*/  FADD.FTZ R13, R33, R10 ;  /* 0x0000000a210d7221 */ /* 0x004fe20000010000 */
[----:B------:R-:W-:Y:S02]  /*5850*/  F2FP.F16.F32.PACK_AB R10, R50, R41 ;  /* 0x00000029320a723e */ /* 0x000fe400000000ff */
[----:B------:R-:W-:-:S04]  /*5860*/  CS2R R50, SRZ ;  /* 0x0000000000327805 */ /* 0x000fc8000001ff00 */
[----:B------:R-:W2:Y:S01]  /*5870*/  MUFU.EX2 R3, R90 ;  /* 0x0000005a00037308 */ /* 0x000ea20000000800 */
[----:B0-----:R-:W-:-:S07]  /*5880*/  FADD.FTZ R0, R88, R11 ;  /* 0x0000000b58007221 */ /* 0x001fce0000010000 */
[----:B------:R-:W-:Y:S01]  /*5890*/  MUFU.EX2 R29, R29 ;  /* 0x0000001d001d7308 */ /* 0x000fe20000000800 */
[----:B-1----:R-:W-:-:S07]  /*58a0*/  F2FP.F16.F32.PACK_AB R42, R36, R33 ;  /* 0x00000021242a723e */ /* 0x002fce00000000ff */
[----:B------:R0:W1:Y:S01]  /*58b0*/  MUFU.EX2 R20, R27 ;  /* 0x0000001b00147308 */ /* 0x0000620000000800 */
[C---:B--2---:R-:W-:Y:S01]  /*58c0*/  FADD.FTZ R11, R3.reuse, R0 ;  /* 0x00000000030b7221 */ /* 0x044fe20000010000 */
[----:B------:R-:W-:-:S06]  /*58d0*/  F2FP.F16.F32.PACK_AB R41, R3, R88 ;  /* 0x000000580329723e */ /* 0x000fcc00000000ff */
[----:B------:R-:W-:Y:S01]  /*58e0*/  MUFU.EX2 R28, R28 ;  /* 0x0000001c001c7308 */ /* 0x000fe20000000800 */
[----:B0-----:R-:W-:Y:S02]  /*58f0*/  F2FP.F16.F32.PACK_AB R27, R78, R71 ;  /* 0x000000474e1b723e */ /* 0x001fe400000000ff */
[----:B------:R-:W-:-:S03]  /*5900*/  CS2R R70, SRZ ;  /* 0x0000000000467805 */ /* 0x000fc6000001ff00 */
[----:B------:R0:W-:Y:S02]  /*5910*/  STSM.16.M88.4 [R2+0x2a300], R24 ;  /* 0x02a3001802007844 */ /* 0x0001e40000000200 */
[----:B------:R-:W2:Y:S01]  /*5920*/  MUFU.EX2 R21, R62 ;  /* 0x0000003e00157308 */ /* 0x000ea20000000800 */
[----:B-1----:R-:W-:Y:S01]  /*5930*/  FADD.FTZ R0, R20, R11 ;  /* 0x0000000b14007221 */ /* 0x002fe20000010000 */
[----:B------:R1:W-:Y:S01]  /*5940*/  STSM.16.M88.4 [R2+0x2bb00], R4 ;  /* 0x02bb000402007844 */ /* 0x0003e20000000200 */
[----:B------:R-:W-:-:S05]  /*5950*/  F2FP.F16.F32.PACK_AB R11, R86, R61 ;  /* 0x0000003d560b723e */ /* 0x000fca00000000ff */
[----:B------:R-:W-:Y:S01]  /*5960*/  MUFU.EX2 R32, R32 ;  /* 0x0000002000207308 */ /* 0x000fe20000000800 */
[----:B------:R-:W-:Y:S01]  /*5970*/  STSM.16.M88.4 [R2+0x2d300], R8 ;  /* 0x02d3000802007844 */ /* 0x000fe20000000200 */
[----:B0-----:R-:W-:Y:S02]  /*5980*/  CS2R R26, SRZ ;  /* 0x00000000001a7805 */ /* 0x001fe4000001ff00 */
[----:B------:R-:W-:-:S04]  /*5990*/  CS2R R24, SRZ ;  /* 0x0000000000187805 */ /* 0x000fc8000001ff00 */
[----:B------:R-:W0:Y:S01]  /*59a0*/  MUFU.EX2 R45, R45 ;  /* 0x0000002d002d7308 */ /* 0x000e220000000800 */
[C---:B--2---:R-:W-:Y:S01]  /*59b0*/  F2FP.F16.F32.PACK_AB R43, R21.reuse, R20 ;  /* 0x00000014152b723e */ /* 0x044fe200000000ff */
[----:B-1----:R-:W-:Y:S01]  /*59c0*/  FADD.FTZ R4, R36, R13 ;  /* 0x0000000d24047221 */ /* 0x002fe20000010000 */
[----:B------:R-:W-:Y:S01]  /*59d0*/  FADD.FTZ R0, R21, R0 ;  /* 0x0000000015007221 */ /* 0x000fe20000010000 */
[----:B------:R-:W-:Y:S01]  /*59e0*/  IMAD.U32 R6, RZ, RZ, UR15 ;  /* 0x0000000fff067e24 */ /* 0x000fe2000f8e00ff */
[----:B------:R-:W-:Y:S01]  /*59f0*/  CS2R R36, SRZ ;  /* 0x0000000000247805 */ /* 0x000fe2000001ff00 */
[----:B------:R-:W-:Y:S01]  /*5a00*/  FADD.FTZ R3, R29, R4 ;  /* 0x000000041d037221 */ /* 0x000fe20000010000 */
[----:B------:R1:W-:Y:S01]  /*5a10*/  STSM.16.M88.4 [R2+0x2eb00], R40 ;  /* 0x02eb002802007844 */ /* 0x0003e20000000200 */
[----:B------:R-:W2:Y:S02]  /*5a20*/  MUFU.EX2 R63, R63 ;  /* 0x0000003f003f7308 */ /* 0x000ea40000000800 */
[C---:B------:R-:W-:Y:S01]  /*5a30*/  FADD.FTZ R3, R28.reuse, R3 ;  /* 0x000000031c037221 */ /* 0x040fe20000010000 */
[----:B------:R-:W-:-:S05]  /*5a40*/  F2FP.F16.F32.PACK_AB R28, R28, R29 ;  /* 0x0000001d1c1c723e */ /* 0x000fca00000000ff */
[----:B------:R-:W3:Y:S01]  /*5a50*/  MUFU.EX2 R60, R60 ;  /* 0x0000003c003c7308 */ /* 0x000ee20000000800 */
[----:B0-----:R-:W-:Y:S01]  /*5a60*/  F2FP.F16.F32.PACK_AB R30, R45, R32 ;  /* 0x000000202d1e723e */ /* 0x001fe200000000ff */
[----:B------:R-:W-:-:S04]  /*5a70*/  FADD.FTZ R32, R32, R3 ;  /* 0x0000000320207221 */ /* 0x000fc80000010000 */
[----:B------:R-:W-:Y:S01]  /*5a80*/  FADD.FTZ R3, R45, R32 ;  /* 0x000000202d037221 */ /* 0x000fe20000010000 */
[----:B------:R-:W-:Y:S01]  /*5a90*/  CS2R R44, SRZ ;  /* 0x00000000002c7805 */ /* 0x000fe2000001ff00 */
[----:B------:R-:W0:Y:S01]  /*5aa0*/  MUFU.EX2 R54, R54 ;  /* 0x0000003600367308 */ /* 0x000e220000000800 */
[----:B--2---:R-:W-:Y:S01]  /*5ab0*/  FADD.FTZ R5, R63, R0 ;  /* 0x000000003f057221 */ /* 0x004fe20000010000 */
[----:B-1----:R-:W-:Y:S02]  /*5ac0*/  CS2R R42, SRZ ;  /* 0x00000000002a7805 */ /* 0x002fe4000001ff00 */
[----:B------:R-:W-:Y:S02]  /*5ad0*/  CS2R R40, SRZ ;  /* 0x0000000000287805 */ /* 0x000fe4000001ff00 */
[----:B------:R-:W-:Y:S02]  /*5ae0*/  CS2R R32, SRZ ;  /* 0x0000000000207805 */ /* 0x000fe4000001ff00 */
[----:B------:R-:W1:Y:S01]  /*5af0*/  MUFU.EX2 R55, R55 ;  /* 0x0000003700377308 */ /* 0x000e620000000800 */
[C---:B---3--:R-:W-:Y:S01]  /*5b00*/  F2FP.F16.F32.PACK_AB R29, R60.reuse, R63 ;  /* 0x0000003f3c1d723e */ /* 0x048fe200000000ff */
[----:B------:R-:W-:Y:S01]  /*5b10*/  FADD.FTZ R5, R60, R5 ;  /* 0x000000053c057221 */ /* 0x000fe20000010000 */
[----:B------:R-:W-:-:S02]  /*5b20*/  CS2R R62, SRZ ;  /* 0x00000000003e7805 */ /* 0x000fc4000001ff00 */
[----:B------:R-:W-:Y:S01]  /*5b30*/  CS2R R60, SRZ ;  /* 0x00000000003c7805 */ /* 0x000fe2000001ff00 */
[----:B0-----:R-:W-:Y:S01]  /*5b40*/  FADD.FTZ R0, R54, R5 ;  /* 0x0000000536007221 */ /* 0x001fe20000010000 */
[----:B-1----:R-:W-:-:S03]  /*5b50*/  F2FP.F16.F32.PACK_AB R31, R55, R54 ;  /* 0x00000036371f723e */ /* 0x002fc600000000ff */
[----:B------:R-:W-:Y:S01]  /*5b60*/  FADD.FTZ R0, R55, R0 ;  /* 0x0000000037007221 */ /* 0x000fe20000010000 */
[----:B------:R-:W-:Y:S01]  /*5b70*/  CS2R R54, SRZ ;  /* 0x0000000000367805 */ /* 0x000fe2000001ff00 */
[----:B------:R0:W-:Y:S01]  /*5b80*/  STSM.16.M88.4 [R2+0x30300], R28 ;  /* 0x0303001c02007844 */ /* 0x0001e20000000200 */
[----:B------:R1:W-:Y:S06]  /*5b90*/  MEMBAR.ALL.CTA ;  /* 0x0000000000007992 */ /* 0x0003ec0000008000 */
[----:B-1----:R-:W1:Y:S01]  /*5ba0*/  FENCE.VIEW.ASYNC.S ;  /* 0x00000000000073c6 */ /* 0x002e620000000000 */
[----:B0-----:R-:W-:-:S02]  /*5bb0*/  CS2R R30, SRZ ;  /* 0x00000000001e7805 */ /* 0x001fc4000001ff00 */
[----:B------:R-:W-:Y:S01]  /*5bc0*/  CS2R R28, SRZ ;  /* 0x00000000001c7805 */ /* 0x000fe2000001ff00 */
[----:B-1----:R-:W-:Y:S01]  /*5bd0*/  NOP ;  /* 0x0000000000007918 */ /* 0x002fe20000000000 */
[----:B------:R-:W-:Y:S05]  /*5be0*/  @!P3 BRA `(.L_x_11799) ;  /* 0x0000004800d0b947 */ /* 0x000fea0003800000 */
[----:B------:R-:W-:Y:S01]  /*5bf0*/  IMAD.MOV.U32 R5, RZ, RZ, R72 ;  /* 0x000000ffff057224 */ /* 0x000fe200078e0048 */
[----:B------:R-:W-:Y:S01]  /*5c00*/  UMOV UR39, UR60 ;  /* 0x0000003c00277c82 */ /* 0x000fe20008000000 */
[----:B------:R-:W-:Y:S01]  /*5c10*/  IMAD.MOV.U32 R4, RZ, RZ, R74 ;  /* 0x000000ffff047224 */ /* 0x000fe200078e004a */
[----:B------:R-:W-:Y:S01]  /*5c20*/  UMOV UR7, UR36 ;  /* 0x0000002400077c82 */ /* 0x000fe20008000000 */
[----:B------:R-:W-:Y:S01]  /*5c30*/  IMAD.MOV.U32 R71, RZ, RZ, RZ ;  /* 0x000000ffff477224 */ /* 0x000fe200078e00ff */
[----:B------:R-:W-:-:S06]  /*5c40*/  ULDC UR5, c[0x0][0x9d8] ;  /* 0x0002760000057ab9 */ /* 0x000fcc0000000800 */
.L_x_11808:
[----:B------:R-:W-:Y:S01]  /*5c50*/  R2UR UR4, R16 ;  /* 0x00000000100472ca */ /* 0x000fe200000e0000 */
[----:B------:R-:W-:-:S04]  /*5c60*/  UIADD3 UR36, UR7, 0x1, URZ ;  /* 0x0000000107247890 */ /* 0x000fc8000fffe03f */
[----:B------:R-:W-:-:S04]  /*5c70*/  UISETP.NE.AND UP1, UPT, UR36, 0x2, UPT ;  /* 0x000000022400788c */ /* 0x000fc8000bf25270 */
[----:B------:R-:W-:Y:S02]  /*5c80*/  USEL UR60, URZ, 0x1, UP1 ;  /* 0x000000013f3c7887 */ /* 0x000fe40008800000 */
[----:B------:R-:W-:Y:S02]  /*5c90*/  USEL UR36, UR36, URZ, UP1 ;  /* 0x0000003f24247287 */ /* 0x000fe40008800000 */
[----:B------:R-:W-:Y:S01]  /*5ca0*/  ISETP.NE.AND P4, PT, RZ, UR4, PT ;  /* 0x00000004ff007c0c */ /* 0x000fe2000bf85270 */
[----:B------:R-:W-:-:S12]  /*5cb0*/  ULOP3.LUT UR60, UR39, UR60, URZ, 0x3c, !UPT ;  /* 0x0000003c273c7292 */ /* 0x000fd8000f8e3c3f */
[----:B-1----:R-:W-:Y:S05]  /*5cc0*/  @P4 BRA `(.L_x_11800) ;  /* 0x00000000002c4947 */ /* 0x002fea0003800000 */
[----:B------:R-:W-:Y:S05]  /*5cd0*/  @!P0 BRA `(.L_x_11801) ;  /* 0x0000000000048947 */ /* 0x000fea0003800000 */
[----:B------:R-:W-:Y:S01]  /*5ce0*/  BPT.TRAP 0x1 ;  /* 0x000000040000795c */ /* 0x000fe20000300000 */
.L_x_11801:
[----:B------:R-:W-:Y:S01]  /*5cf0*/  ULEA UR4, UR36, UR37, 0x3 ;  /* 0x0000002524047291 */ /* 0x000fe2000f8e183f */
[----:B------:R-:W-:-:S05]  /*5d00*/  IMAD.U32 R7, RZ, RZ, UR60 ;  /* 0x0000003cff077e24 */ /* 0x000fca000f8e00ff */
[----:B------:R-:W-:-:S04]  /*5d10*/  SHF.L.U32 R7, R7, 0x1f, RZ ;  /* 0x0000001f07077819 */ /* 0x000fc800000006ff */
[----:B------:R0:W1:Y:S01]  /*5d20*/  SYNCS.PHASECHK.TRANS64.TRYWAIT P3, [UR4+0x31c30], R7 ;  /* 0x031c3007ff0075a7 */ /* 0x0000620008060144 */
[----:B------:R-:W-:Y:S05]  /*5d30*/  @!P0 BRA `(.L_x_11802) ;  /* 0x0000000000048947 */ /* 0x000fea0003800000 */
[----:B------:R-:W-:Y:S01]  /*5d40*/  BPT.TRAP 0x1 ;  /* 0x000000040000795c */ /* 0x000fe20000300000 */
.L_x_11802:
[----:B-1----:R-:W-:Y:S05]  /*5d50*/  @P3 BRA `(.L_x_11800) ;  /* 0x0000000000083947 */ /* 0x002fea0003800000 */
[----:B------:R-:W1:Y:S02]  /*5d60*/  SYNCS.PHASECHK.TRANS64.TRYWAIT P3, [UR4+0x31c30], R7 ;  /* 0x031c3007ff0075a7 */ /* 0x000e640008060144 */
[----:B-1----:R-:W-:Y:S05]  /*5d70*/  @!P3 BRA `(.L_x_11803) ;  /* 0x000000f8006cb947 */ /* 0x002fea0003800000 */
.L_x_11800:
        /* <DEDUP_REMOVED lines=356> */
.L_x_11805:
[----:B------:R-:W-:Y:S01]  /*73c0*/  ULEA UR4, UR7, UR37, 0x3 ;  /* 0x0000002507047291 */ /* 0x000fe2000f8e183f */
[----:B------:R-:W-:-:S05]  /*73d0*/  IMAD.U32 R7, RZ, RZ, UR39 ;  /* 0x00000027ff077e24 */ /* 0x000fca000f8e00ff */
[----:B------:R-:W-:-:S04]  /*73e0*/  SHF.L.U32 R7, R7, 0x1f, RZ ;  /* 0x0000001f07077819 */ /* 0x000fc800000006ff */
[----:B------:R0:W1:Y:S01]  /*73f0*/  SYNCS.PHASECHK.TRANS64.TRYWAIT P3, [UR4+0x31c50], R7 ;  /* 0x031c5007ff0075a7 */ /* 0x0000620008060144 */
[----:B------:R-:W-:Y:S05]  /*7400*/  @!P0 BRA `(.L_x_11806) ;  /* 0x0000000000048947 */ /* 0x000fea0003800000 */
[----:B------:R-:W-:Y:S01]  /*7410*/  BPT.TRAP 0x1 ;  /* 0x000000040000795c */ /* 0x000fe20000300000 */
.L_x_11806:
[----:B-1----:R-:W-:Y:S05]  /*7420*/  @P3 BRA `(.L_x_11804) ;  /* 0x0000000000083947 */ /* 0x002fea0003800000 */
[----:B------:R-:W1:Y:S02]  /*7430*/  SYNCS.PHASECHK.TRANS64.TRYWAIT P3, [UR4+0x31c50], R7 ;  /* 0x031c5007ff0075a7 */ /* 0x000e640008060144 */
[----:B-1----:R-:W-:Y:S05]  /*7440*/  @!P3 BRA `(.L_x_11807) ;  /* 0x000000e000d0b947 */ /* 0x002fea0003800000 */
.L_x_11804:
[----:B------:R-:W-:Y:S01]  /*7450*/  UIADD3 UR4, UR37, 0x200, URZ ;  /* 0x0000020025047890 */ /* 0x000fe2000fffe03f */
[----:B------:R-:W-:Y:S01]  /*7460*/  WARPGROUP.ARRIVE ;  /* 0x00000000000079c5 */ /* 0x000fe20000000000 */
[----:B------:R-:W-:Y:S01]  /*7470*/  ULOP3.LUT UR10, UR61, 0x10000, URZ, 0xfc, !UPT ;  /* 0x000100003d0a7892 */ /* 0x000fe2000f8efc3f */
[----:B------:R-:W-:Y:S01]  /*7480*/  R2UR UR15, R18 ;  /* 0x00000000120f72ca */ /* 0x000fe200000e0000 */
[----:B------:R-:W-:Y:S01]  /*7490*/  USHF.R.U32.HI UR4, URZ, 0x4, UR4 ;  /* 0x000000043f047899 */ /* 0x000fe20008011604 */
[----:B------:R-:W-:Y:S01]  /*74a0*/  FMUL.FTZ R21, R130, UR5 ;  /* 0x0000000582157c20 */ /* 0x000fe20008410000 */
[----:B------:R-:W-:Y:S01]  /*74b0*/  UMOV UR33, 0xc0000010 ;  /* 0xc000001000217882 */ /* 0x000fe20000000000 */
[----:B------:R-:W-:Y:S01]  /*74c0*/  UMOV UR35, 0x80000020 ;  /* 0x8000002000237882 */ /* 0x000fe20000000000 */
[----:B------:R-:W-:Y:S01]  /*74d0*/  ULOP3.LUT UR4, UR4, 0x3fff, URZ, 0xc0, !UPT ;  /* 0x00003fff04047892 */ /* 0x000fe2000f8ec03f */
[----:B------:R-:W-:Y:S01]  /*74e0*/  FMUL.FTZ R130, R133, UR5 ;  /* 0x0000000585827c20 */ /* 0x000fe20008410000 */
[----:B------:R-:W-:Y:S01]  /*74f0*/  UMOV UR32, UR10 ;  /* 0x0000000a00207c82 */ /* 0x000fe20008000000 */
[----:B------:R-:W-:Y:S01]  /*7500*/  FMUL.FTZ R20, R129, UR5 ;  /* 0x0000000581147c20 */ /* 0x000fe20008410000 */
        /* <DEDUP_REMOVED lines=8> */
[----:B------:R-:W-:-:S02]  /*7590*/  VIADD R134, R22, UR15 ;  /* 0x0000000f16867c36 */ /* 0x000fc40008000000 */
[----:B------:R-:W-:Y:S01]  /*75a0*/  FMUL.FTZ R14, R128, UR5 ;  /* 0x00000005800e7c20 */ /* 0x000fe20008410000 */
        /* <DEDUP_REMOVED lines=10> */
[----:B------:R-:W-:Y:S01]  /*7650*/  @UP0 ULDC UR4, c[0x0][0x44c] ;  /* 0x0001130000040ab9 */ /* 0x000fe20000000800 */
[----:B------:R-:W-:Y:S01]  /*7660*/  FMUL.FTZ R115, R116, UR5 ;  /* 0x0000000574737c20 */ /* 0x000fe20008410000 */
[----:B------:R-:W-:Y:S01]  /*7670*/  FMUL.FTZ R116, R117, UR5 ;  /* 0x0000000575747c20 */ /* 0x000fe20008410000 */
[----:B------:R-:W-:-:S04]  /*7680*/  @P2 IMAD.HI.U32 R135, R134, UR4, RZ ;  /* 0x0000000486872c27 */ /* 0x000fc8000f8e00ff */
[----:B------:R-:W-:Y:S01]  /*7690*/  FMUL.FTZ R117, R118, UR5 ;  /* 0x0000000576757c20 */ /* 0x000fe20008410000 */
[----:B------:R-:W-:Y:S01]  /*76a0*/  FMUL.FTZ R118, R119, UR5 ;  /* 0x0000000577767c20 */ /* 0x000fe20008410000 */
[----:B------:R-:W-:Y:S01]  /*76b0*/  FMUL.FTZ R119, R98, UR5 ;  /* 0x0000000562777c20 */ /* 0x000fe20008410000 */
[----:B------:R-:W-:Y:S01]  /*76c0*/  @UP0 ULDC UR4, c[0x0][0x450] ;  /* 0x0001140000040ab9 */ /* 0x000fe20000000800 */
[----:B------:R-:W-:Y:S01]  /*76d0*/  IMAD.MOV.U32 R98, RZ, RZ, R134 ;  /* 0x000000ffff627224 */ /* 0x000fe200078e0086 */
[----:B------:R-:W-:Y:S01]  /*76e0*/  @P2 SHF.R.U32.HI R98, RZ, UR4, R135 ;  /* 0x00000004ff622c19 */ /* 0x000fe20008011687 */
[----:B------:R-:W2:Y:S01]  /*76f0*/  LDC R134, c[0x0][0x2f0] ;  /* 0x0000bc00ff867b82 */ /* 0x000ea20000000800 */
[----:B------:R-:W-:Y:S01]  /*7700*/  R2UR UR14, R17 ;  /* 0x00000000110e72ca */ /* 0x000fe200000e0000 */
[----:B------:R-:W-:Y:S01]  /*7710*/  UMOV UR4, 0x1 ;  /* 0x0000000100047882 */ /* 0x000fe20000000000 */
[----:B------:R-:W-:Y:S01]  /*7720*/  FMUL.FTZ R9, R138, UR5 ;  /* 0x000000058a097c20 */ /* 0x000fe20008410000 */
[----:B------:R-:W3:Y:S01]  /*7730*/  SHFL.IDX PT, R135, R98, 0x1, 0x1c1f ;  /* 0x003c1f0062877f89 */ /* 0x000ee200000e0000 */
[----:B------:R-:W-:Y:S01]  /*7740*/  UIMAD UR4, UR38, -0x90, UR4 ;  /* 0xffffff70260478a4 */ /* 0x000fe2000f8e0204 */
[----:B01----:R-:W-:Y:S01]  /*7750*/  FMUL.FTZ R7, R136, UR5 ;  /* 0x0000000588077c20 */ /* 0x003fe20008410000 */
[----:B------:R-:W-:-:S02]  /*7760*/  IMAD.MOV.U32 R136, RZ, RZ, -0x2 ;  /* 0xfffffffeff887424 */ /* 0x000fc400078e00ff */
[----:B------:R-:W-:Y:S01]  /*7770*/  FMUL.FTZ R10, R139, UR5 ;  /* 0x000000058b0a7c20 */ /* 0x000fe20008410000 */
[----:B------:R-:W0:Y:S01]  /*7780*/  MUFU.TANH R9, R9 ;  /* 0x0000000900097308 */ /* 0x000e220000002400 */
[----:B------:R-:W-:Y:S01]  /*7790*/  FMUL.FTZ R8, R137, UR5 ;  /* 0x0000000589087c20 */ /* 0x000fe20008410000 */
[----:B------:R-:W-:Y:S02]  /*77a0*/  IMAD R139, R19, R136, UR4 ;  /* 0x00000004138b7e24 */ /* 0x000fe4000f8e0288 */
        /* <DEDUP_REMOVED lines=12> */
[----:B--2---:R-:W-:Y:S01]  /*7870*/  IMAD R90, R134, UR14, R139 ;  /* 0x0000000e865a7c24 */ /* 0x004fe2000f8e028b */
[----:B------:R-:W-:Y:S01]  /*7880*/  ULDC UR14, c[0x0][0x288] ;  /* 0x0000a200000e7ab9 */ /* 0x000fe20000000800 */
[----:B------:R-:W2:Y:S01]  /*7890*/  MUFU.TANH R13, R13 ;  /* 0x0000000d000d7308 */ /* 0x000ea20000002400 */
[----:B------:R-:W-:Y:S01]  /*78a0*/  FMUL.FTZ R111, R111, UR5 ;  /* 0x000000056f6f7c20 */ /* 0x000fe20008410000 */
[----:B------:R-:W-:Y:S01]  /*78b0*/  FMUL.FTZ R99, R99, UR5 ;  /* 0x0000000563637c20 */ /* 0x000fe20008410000 */
[----:B---3--:R-:W-:Y:S01]  /*78c0*/  IADD3 R91, R135, -UR14, R90 ;  /* 0x8000000e875b7c10 */ /* 0x008fe2000fffe05a */
[----:B------:R-:W-:Y:S01]  /*78d0*/  FMUL.FTZ R135, R95, UR5 ;  /* 0x000000055f877c20 */ /* 0x000fe20008410000 */
[----:B------:R-:W-:Y:S01]  /*78e0*/  FMUL.FTZ R95, R82, UR5 ;  /* 0x00000005525f7c20 */ /* 0x000fe20008410000 */
[----:B------:R-:W-:Y:S01]  /*78f0*/  FMUL.FTZ R102, R102, UR5 ;  /* 0x0000000566667c20 */ /* 0x000fe20008410000 */
[C---:B------:R-:W-:Y:S01]  /*7900*/  ISETP.GT.AND P3, PT, R91.reuse, RZ, PT ;  /* 0x000000ff5b00720c */ /* 0x040fe20003f64270 */
[----:B------:R-:W3:Y:S01]  /*7910*/  MUFU.TANH R15, R15 ;  /* 0x0000000f000f7308 */ /* 0x000ee20000002400 */
[----:B------:R-:W-:Y:S01]  /*7920*/  ISETP.GT.AND P4, PT, R91, 0x1, PT ;  /* 0x000000015b00780c */ /* 0x000fe20003f84270 */
[----:B------:R-:W-:Y:S01]  /*7930*/  FMUL.FTZ R103, R103, UR5 ;  /* 0x0000000567677c20 */ /* 0x000fe20008410000 */
[----:B0-----:R-:W-:Y:S01]  /*7940*/  FSEL R9, R9, -INF , P3 ;  /* 0xff80000009097808 */ /* 0x001fe20001800000 */
[----:B------:R-:W-:Y:S01]  /*7950*/  FMUL.FTZ R11, R140, UR5 ;  /* 0x000000058c0b7c20 */ /* 0x000fe20008410000 */
[C---:B------:R-:W-:Y:S01]  /*7960*/  ISETP.GT.AND P3, PT, R91.reuse, 0x8, PT ;  /* 0x000000085b00780c */ /* 0x040fe20003f64270 */
[----:B------:R-:W-:Y:S01]  /*7970*/  UIADD3 UR40, UR10, 0x900, URZ ;  /* 0x000009000a287890 */ /* 0x000fe2000fffe03f */
[----:B-1----:R-:W-:Y:S01]  /*7980*/  FSEL R10, R10, -INF , P4 ;  /* 0xff8000000a0a7808 */ /* 0x002fe20002000000 */
[----:B------:R-:W0:Y:S01]  /*7990*/  MUFU.TANH R21, R21 ;  /* 0x0000001500157308 */ /* 0x000e220000002400 */
[----:B------:R-:W-:Y:S01]  /*79a0*/  ISETP.GT.AND P4, PT, R91, 0x9, PT ;  /* 0x000000095b00780c */ /* 0x000fe20003f84270 */
[----:B------:R-:W-:Y:S01]  /*79b0*/  UIADD3 UR42, UR11, 0x180, URZ ;  /* 0x000001800b2a7890 */ /* 0x000fe2000fffe03f */
[----:B--2---:R-:W-:Y:S01]  /*79c0*/  FSEL R13, R13, -INF , P3 ;  /* 0xff8000000d0d7808 */ /* 0x004fe20001800000 */
[----:B------:R-:W-:Y:S01]  /*79d0*/  UMOV UR41, 0xc0000010 ;  /* 0xc000001000297882 */ /* 0x000fe20000000000 */
[C---:B------:R-:W-:Y:S01]  /*79e0*/  ISETP.GT.AND P3, PT, R91.reuse, 0x10, PT ;  /* 0x000000105b00780c */ /* 0x040fe20003f64270 */
[----:B------:R-:W-:Y:S01]  /*79f0*/  UMOV UR43, 0x80000020 ;  /* 0x80000020002b7882 */ /* 0x000fe20000000000 */
[----:B------:R-:W-:Y:S01]  /*7a00*/  ISETP.GT.AND P5, PT, R91, 0x50, PT ;  /* 0x000000505b00780c */ /* 0x000fe20003fa4270 */
[----:B------:R-:W1:Y:S01]  /*7a10*/  MUFU.TANH R129, R129 ;  /* 0x0000008100817308 */ /* 0x000e620000002400 */
[----:B---3--:R-:W-:Y:S01]  /*7a20*/  FSEL R15, R15, -INF , P4 ;  /* 0xff8000000f0f7808 */ /* 0x008fe20002000000 */
[----:B------:R-:W-:Y:S01]  /*7a30*/  FMUL.FTZ R12, R141, UR5 ;  /* 0x000000058d0c7c20 */ /* 0x000fe20008410000 */
[C---:B------:R-:W-:Y:S01]  /*7a40*/  ISETP.GT.AND P4, PT, R91.reuse, 0x11, PT ;  /* 0x000000115b00780c */ /* 0x040fe20003f84270 */
[----:B------:R-:W-:Y:S01]  /*7a50*/  ULDC UR4, c[0x0][0x988] ;  /* 0x0002620000047ab9 */ /* 0x000fe20000000800 */
[----:B------:R-:W-:Y:S01]  /*7a60*/  ISETP.GT.AND P6, PT, R91, 0x51, PT ;  /* 0x000000515b00780c */ /* 0x000fe20003fc4270 */
[----:B------:R-:W-:Y:S01]  /*7a70*/  FMUL.FTZ R120, R120, UR5 ;  /* 0x0000000578787c20 */ /* 0x000fe20008410000 */
[----:B------:R-:W-:Y:S01]  /*7a80*/  FMUL.FTZ R121, R121, UR5 ;  /* 0x0000000579797c20 */ /* 0x000fe20008410000 */
[----:B------:R2:W-:Y:S01]  /*7a90*/  MUFU.TANH R134, R137 ;  /* 0x0000008900867308 */ /* 0x0005e20000002400 */
        /* <DEDUP_REMOVED lines=8> */
[----:B--2---:R-:W-:Y:S01]  /*7b20*/  FMNMX.FTZ R137, R9, R5, !PT ;  /* 0x0000000509897209 */ /* 0x004fe20007810000 */
[----:B------:R-:W-:Y:S01]  /*7b30*/  FMUL.FTZ R109, R109, UR5 ;  /* 0x000000056d6d7c20 */ /* 0x000fe20008410000 */
[----:B-1----:R-:W-:Y:S01]  /*7b40*/  FSEL R129, R129, -INF , P4 ;  /* 0xff80000081817808 */ /* 0x002fe20002000000 */
[----:B------:R-:W-:Y:S01]  /*7b50*/  FMUL.FTZ R96, R96, UR5 ;  /* 0x0000000560607c20 */ /* 0x000fe20008410000 */
[----:B------:R-:W-:Y:S01]  /*7b60*/  ISETP.GT.AND P4, PT, R91, 0x19, PT ;  /* 0x000000195b00780c */ /* 0x000fe20003f84270 */
        /* <DEDUP_REMOVED lines=11> */
[----:B-1----:R-:W-:Y:S01]  /*7c20*/  FMNMX.FTZ R138, R10, R137, !PT ;  /* 0x000000890a8a7209 */ /* 0x002fe20007810000 */
[----:B------:R-:W-:Y:S01]  /*7c30*/  FMUL.FTZ R85, R85, UR5 ;  /* 0x0000000555557c20 */ /* 0x000fe20008410000 */
[----:B------:R-:W-:-:S02]  /*7c40*/  WARPGROUP.DEPBAR.LE gsb0, 0x0 ;  /* 0x00008000000079c5 */ /* 0x000fc40000010000 */
[----:B------:R-:W-:Y:S01]  /*7c50*/  WARPGROUP.ARRIVE ;  /* 0x00000000000079c5 */ /* 0x000fe20000000000 */
[----:B------:R-:W-:Y:S01]  /*7c60*/  FMNMX.FTZ R138, R13, R138, !PT ;  /* 0x0000008a0d8a7209 */ /* 0x000fe20007810000 */
[----:B------:R-:W-:Y:S01]  /*7c70*/  FMUL.FTZ R73, R73, UR5 ;  /* 0x0000000549497c20 */ /* 0x000fe20008410000 */
[----:B------:R-:W1:Y:S01]  /*7c80*/  MUFU.TANH R122, R122 ;  /* 0x0000007a007a7308 */ /* 0x000e620000002400 */
[----:B0-----:R-:W-:Y:S01]  /*7c90*/  FSEL R131, R131, -INF , P3 ;  /* 0xff80000083837808 */ /* 0x001fe20001800000 */
[----:B------:R-:W-:Y:S01]  /*7ca0*/  FMUL.FTZ R76, R76, UR5 ;  /* 0x000000054c4c7c20 */ /* 0x000fe20008410000 */
[----:B------:R-:W-:Y:S01]  /*7cb0*/  HGMMA.64x96x16.F32 R24, gdesc[UR32].tnspB, R24, gsb0 ;  /* 0x41600000201879f0 */ /* 0x000fe20008000818 */
[----:B------:R-:W-:Y:S01]  /*7cc0*/  UIADD3 UR32, UR10, 0x300, URZ ;  /* 0x000003000a207890 */ /* 0x000fe2000fffe03f */
[----:B------:R-:W-:Y:S01]  /*7cd0*/  FMNMX.FTZ R138, R15, R138, !PT ;  /* 0x0000008a0f8a7209 */ /* 0x000fe20007810000 */
[----:B------:R-:W-:Y:S01]  /*7ce0*/  UIADD3 UR34, UR11, 0x80, URZ ;  /* 0x000000800b227890 */ /* 0x000fe2000fffe03f */
[----:B------:R-:W-:Y:S01]  /*7cf0*/  ISETP.GT.AND P3, PT, R91, 0x20, PT ;  /* 0x000000205b00780c */ /* 0x000fe20003f64270 */
[----:B------:R-:W-:Y:S01]  /*7d00*/  UMOV UR33, 0xc0000010 ;  /* 0xc000001000217882 */ /* 0x000fe20000000000 */
[----:B------:R-:W-:Y:S01]  /*7d10*/  UMOV UR35, 0x80000020 ;  /* 0x8000002000237882 */ /* 0x000fe20000000000 */
[----:B------:R-:W0:Y:S01]  /*7d20*/  MUFU.TANH R133, R133 ;  /* 0x0000008500857308 */ /* 0x000e220000002400 */
[----:B------:R-:W-:Y:S01]  /*7d30*/  FMNMX.FTZ R138, R21, R138, !PT ;  /* 0x0000008a158a7209 */ /* 0x000fe20007810000 */
[----:B------:R-:W-:Y:S01]  /*7d40*/  FMUL.FTZ R77, R77, UR5 ;  /* 0x000000054d4d7c20 */ /* 0x000fe20008410000 */
[----:B--2---:R-:W-:Y:S01]  /*7d50*/  FSEL R132, R132, -INF , P4 ;  /* 0xff80000084847808 */ /* 0x004fe20002000000 */
[----:B------:R-:W2:Y:S01]  /*7d60*/  S2R R143, SR_TID.X ;  /* 0x00000000008f7919 */ /* 0x000ea20000002100 */
[----:B------:R-:W-:Y:S01]  /*7d70*/  FMNMX.FTZ R138, R129, R138, !PT ;  /* 0x0000008a818a7209 */ /* 0x000fe20007810000 */
[----:B------:R-:W-:Y:S01]  /*7d80*/  UMOV UR39, UR60 ;  /* 0x0000003c00277c82 */ /* 0x000fe20008000000 */
[----:B------:R-:W-:Y:S01]  /*7d90*/  ISETP.GT.AND P4, PT, R91, 0x21, PT ;  /* 0x000000215b00780c */ /* 0x000fe20003f84270 */
[----:B------:R-:W3:Y:S01]  /*7da0*/  MUFU.TANH R125, R125 ;  /* 0x0000007d007d7308 */ /* 0x000ee20000002400 */
[----:B------:R-:W-:-:S02]  /*7db0*/  FMNMX.FTZ R137, R131, R138, !PT ;  /* 0x0000008a83897209 */ /* 0x000fc40007810000 */
[----:B-1----:R-:W-:Y:S02]  /*7dc0*/  FSEL R122, R122, -INF , P3 ;  /* 0xff8000007a7a7808 */ /* 0x002fe40001800000 */
[----:B------:R-:W-:Y:S02]  /*7dd0*/  FMNMX.FTZ R137, R132, R137, !PT ;  /* 0x0000008984897209 */ /* 0x000fe40007810000 */
[----:B------:R-:W-:Y:S01]  /*7de0*/  ISETP.GT.AND P3, PT, R91, 0x28, PT ;  /* 0x000000285b00780c */ /* 0x000fe20003f64270 */
[----:B------:R-:W1:Y:S01]  /*7df0*/  MUFU.TANH R126, R126 ;  /* 0x0000007e007e7308 */ /* 0x000e620000002400 */
[----:B0-----:R-:W-:Y:S02]  /*7e00*/  FSEL R133, R133, -INF , P4 ;  /* 0xff80000085857808 */ /* 0x001fe40002000000 */
[----:B------:R-:W-:Y:S01]  /*7e10*/  FMNMX.FTZ R138, R122, R137, !PT ;  /* 0x000000897a8a7209 */ /* 0x000fe20007810000 */
[----:B------:R-:W-:Y:S01]  /*7e20*/  FMUL.FTZ R137, R74, UR5 ;  /* 0x000000054a897c20 */ /* 0x000fe20008410000 */
[----:B------:R-:W-:-:S02]  /*7e30*/  ISETP.GT.AND P4, PT, R91, 0x29, PT ;  /* 0x000000295b00780c */ /* 0x000fc40003f84270 */
[----:B------:R-:W-:Y:S01]  /*7e40*/  FMNMX.FTZ R138, R133, R138, !PT ;  /* 0x0000008a858a7209 */ /* 0x000fe20007810000 */
[----:B------:R-:W0:Y:S01]  /*7e50*/  MUFU.TANH R114, R114 ;  /* 0x0000007200727308 */ /* 0x000e220000002400 */
[----:B---3--:R-:W-:Y:S02]  /*7e60*/  FSEL R125, R125, -INF , P3 ;  /* 0xff8000007d7d7808 */ /* 0x008fe40001800000 */
[----:B------:R-:W-:Y:S02]  /*7e70*/  ISETP.GT.AND P3, PT, R91, 0x30, PT ;  /* 0x000000305b00780c */ /* 0x000fe40003f64270 */
[----:B------:R-:W-:Y:S01]  /*7e80*/  FMNMX.FTZ R139, R125, R138, !PT ;  /* 0x0000008a7d8b7209 */ /* 0x000fe20007810000 */
[----:B------:R-:W-:Y:S02]  /*7e90*/  FMUL.FTZ R138, R75, UR5 ;  /* 0x000000054b8a7c20 */ /* 0x000fe40008410000 */
[----:B------:R-:W3:Y:S01]  /*7ea0*/  MUFU.TANH R127, R127 ;  /* 0x0000007f007f7308 */ /* 0x000ee20000002400 */
[----:B-1----:R-:W-:-:S02]  /*7eb0*/  FSEL R126, R126, -INF , P4 ;  /* 0xff8000007e7e7808 */ /* 0x002fc40002000000 */
[C---:B------:R-:W-:Y:S02]  /*7ec0*/  ISETP.GT.AND P4, PT, R91.reuse, 0x31, PT ;  /* 0x000000315b00780c */ /* 0x040fe40003f84270 */
[----:B------:R-:W-:Y:S02]  /*7ed0*/  FMNMX.FTZ R139, R126, R139, !PT ;  /* 0x0000008b7e8b7209 */ /* 0x000fe40007810000 */
[----:B--2---:R-:W-:Y:S01]  /*7ee0*/  SHF.R.U32.HI R142, RZ, 0x7, R143 ;  /* 0x00000007ff8e7819 */ /* 0x004fe2000001168f */
[----:B------:R-:W1:Y:S01]  /*7ef0*/  MUFU.TANH R117, R117 ;  /* 0x0000007500757308 */ /* 0x000e620000002400 */
[----:B0-----:R-:W-:Y:S02]  /*7f00*/  FSEL R114, R114, -INF , P3 ;  /* 0xff80000072727808 */ /* 0x001fe40001800000 */
[----:B------:R-:W-:-:S05]  /*7f10*/  ISETP.GT.AND P3, PT, R91, 0x38, PT ;  /* 0x000000385b00780c */ /* 0x000fca0003f64270 */
[----:B------:R-:W0:Y:S01]  /*7f20*/  MUFU.TANH R118, R118 ;  /* 0x0000007600767308 */ /* 0x000e220000002400 */
[----:B---3--:R-:W-:Y:S02]  /*7f30*/  FSEL R127, R127, -INF , P4 ;  /* 0xff8000007f7f7808 */ /* 0x008fe40002000000 */
[----:B------:R-:W-:-:S05]  /*7f40*/  ISETP.GT.AND P4, PT, R91, 0x39, PT ;  /* 0x000000395b00780c */ /* 0x000fca0003f84270 */
[----:B------:R-:W2:Y:S01]  /*7f50*/  MUFU.TANH R106, R106 ;  /* 0x0000006a006a7308 */ /* 0x000ea20000002400 */
[----:B-1----:R-:W-:Y:S02]  /*7f60*/  FSEL R117, R117, -INF , P3 ;  /* 0xff80000075757808 */ /* 0x002fe40001800000 */
[----:B------:R-:W-:-:S05]  /*7f70*/  ISETP.GT.AND P3, PT, R91, 0x40, PT ;  /* 0x000000405b00780c */ /* 0x000fca0003f64270 */
[----:B------:R-:W1:Y:S01]  /*7f80*/  MUFU.TANH R107, R107 ;  /* 0x0000006b006b7308 */ /* 0x000e620000002400 */
[----:B0-----:R-:W-:Y:S02]  /*7f90*/  FSEL R118, R118, -INF , P4 ;  /* 0xff80000076767808 */ /* 0x001fe40002000000 */
[----:B------:R-:W-:-:S05]  /*7fa0*/  ISETP.GT.AND P4, PT, R91, 0x41, PT ;  /* 0x000000415b00780c */ /* 0x000fca0003f84270 */
[----:B------:R0:W-:Y:S01]  /*7fb0*/  MUFU.TANH R74, R86 ;  /* 0x00000056004a7308 */ /* 0x0001e20000002400 */
[----:B--2---:R-:W-:Y:S02]  /*7fc0*/  FSEL R106, R106, -INF , P3 ;  /* 0xff8000006a6a7808 */ /* 0x004fe40001800000 */
[----:B------:R-:W-:-:S05]  /*7fd0*/  ISETP.GT.AND P3, PT, R91, 0x48, PT ;  /* 0x000000485b00780c */ /* 0x000fca0003f64270 */
[----:B------:R-:W2:Y:S01]  /*7fe0*/  MUFU.TANH R110, R110 ;  /* 0x0000006e006e7308 */ /* 0x000ea20000002400 */
[----:B0-----:R-:W-:Y:S02]  /*7ff0*/  FMNMX.FTZ R86, R114, R139, !PT ;  /* 0x0000008b72567209 */ /* 0x001fe40007810000 */
[----:B-1----:R-:W-:Y:S02]  /*8000*/  FSEL R107, R107, -INF , P4 ;  /* 0xff8000006b6b7808 */ /* 0x002fe40002000000 */
[----:B------:R-:W-:Y:S02]  /*8010*/  FMNMX.FTZ R86, R127, R86, !PT ;  /* 0x000000567f567209 */ /* 0x000fe40007810000 */
[----:B------:R-:W-:Y:S01]  /*8020*/  ISETP.GT.AND P4, PT, R91, 0x49, PT ;  /* 0x000000495b00780c */ /* 0x000fe20003f84270 */
[----:B------:R-:W0:Y:S01]  /*8030*/  MUFU.TANH R111, R111 ;  /* 0x0000006f006f7308 */ /* 0x000e220000002400 */
[----:B------:R-:W-:-:S04]  /*8040*/  FMNMX.FTZ R75, R117, R86, !PT ;  /* 0x00000056754b7209 */ /* 0x000fc80007810000 */
[----:B------:R-:W-:Y:S01]  /*8050*/  FMNMX.FTZ R75, R118, R75, !PT ;  /* 0x0000004b764b7209 */ /* 0x000fe20007810000 */
[----:B------:R-:W-:Y:S02]  /*8060*/  WARPGROUP.DEPBAR.LE gsb0, 0x0 ;  /* 0x00008000000079c5 */ /* 0x000fe40000010000 */
[----:B------:R-:W-:Y:S01]  /*8070*/  WARPGROUP.ARRIVE ;  /* 0x00000000000079c5 */ /* 0x000fe20000000000 */
[----:B------:R1:W-:Y:S01]  /*8080*/  MUFU.TANH R82, R136 ;  /* 0x0000008800527308 */ /* 0x0003e20000002400 */
[----:B--2---:R-:W-:Y:S02]  /*8090*/  FSEL R110, R110, -INF , P3 ;  /* 0xff8000006e6e7808 */ /* 0x004fe40001800000 */
[----:B------:R-:W-:Y:S02]  /*80a0*/  ISETP.GT.AND P3, PT, R91, 0x58, PT ;  /* 0x000000585b00780c */ /* 0x000fe40003f64270 */
[----:B------:R-:W-:Y:S01]  /*80b0*/  HGMMA.64x96x16.F32 R24, gdesc[UR32].tnspB, R24, gsb0 ;  /* 0x41600000201879f0 */ /* 0x000fe20008000818 */
[----:B------:R-:W-:Y:S01]  /*80c0*/  UIADD3 UR32, UR10, 0x480, URZ ;  /* 0x000004800a207890 */ /* 0x000fe2000fffe03f */
[----:B0-----:R-:W-:Y:S01]  /*80d0*/  FSEL R111, R111, -INF , P4 ;  /* 0xff8000006f6f7808 */ /* 0x001fe20002000000 */
[----:B------:R-:W-:Y:S01]  /*80e0*/  UIADD3 UR34, UR11, 0xc0, URZ ;  /* 0x000000c00b227890 */ /* 0x000fe2000fffe03f */
[----:B-1----:R-:W-:Y:S01]  /*80f0*/  FMUL.FTZ R136, R83, UR5 ;  /* 0x0000000553887c20 */ /* 0x002fe20008410000 */
[----:B------:R-:W-:Y:S01]  /*8100*/  UMOV UR33, 0xc0000010 ;  /* 0xc000001000217882 */ /* 0x000fe20000000000 */
[----:B------:R-:W-:Y:S01]  /*8110*/  UMOV UR35, 0x80000020 ;  /* 0x8000002000237882 */ /* 0x000fe20000000000 */
[----:B------:R-:W0:Y:S01]  /*8120*/  MUFU.TANH R119, R119 ;  /* 0x0000007700777308 */ /* 0x000e220000002400 */
[----:B------:R-:W-:-:S07]  /*8130*/  ISETP.GT.AND P4, PT, R91, 0x59, PT ;  /* 0x000000595b00780c */ /* 0x000fce0003f84270 */
[----:B------:R1:W-:Y:S08]  /*8140*/  MUFU.TANH R83, R135 ;  /* 0x0000008700537308 */ /* 0x0003f00000002400 */
[----:B------:R-:W2:Y:S01]  /*8150*/  MUFU.TANH R99, R99 ;  /* 0x0000006300637308 */ /* 0x000ea20000002400 */
[----:B-1----:R-:W-:Y:S01]  /*8160*/  FMUL.FTZ R135, R87, UR5 ;  /* 0x0000000557877c20 */ /* 0x002fe20008410000 */
[----:B0-----:R-:W-:-:S02]  /*8170*/  FSEL R119, R119, -INF , P5 ;  /* 0xff80000077777808 */ /* 0x001fc40002800000 */
[----:B------:R-:W-:-:S04]  /*8180*/  ISETP.GT.AND P5, PT, R91, 0x60, PT ;  /* 0x000000605b00780c */ /* 0x000fc80003fa4270 */
[----:B------:R0:W-:Y:S01]  /*8190*/  MUFU.TANH R87, R136 ;  /* 0x0000008800577308 */ /* 0x0001e20000002400 */
[----:B------:R-:W-:Y:S02]  /*81a0*/  FSEL R134, R134, -INF , P5 ;  /* 0xff80000086867808 */ /* 0x000fe40002800000 */
[----:B------:R-:W-:-:S05]  /*81b0*/  ISETP.GT.AND P5, PT, R91, 0x70, PT ;  /* 0x000000705b00780c */ /* 0x000fca0003fa4270 */
[----:B------:R-:W1:Y:S01]  /*81c0*/  MUFU.TANH R102, R102 ;  /* 0x0000006600667308 */ /* 0x000e620000002400 */
[----:B0-----:R-:W-:Y:S01]  /*81d0*/  FMUL.FTZ R136, R78, UR5 ;  /* 0x000000054e887c20 */ /* 0x001fe20008410000 */
[----:B------:R-:W-:Y:S02]  /*81e0*/  FMNMX.FTZ R78, R106, R75, !PT ;  /* 0x0000004b6a4e7209 */ /* 0x000fe40007810000 */
[----:B--2---:R-:W-:Y:S02]  /*81f0*/  FSEL R99, R99, -INF , P6 ;  /* 0xff80000063637808 */ /* 0x004fe40003000000 */
[----:B------:R-:W-:Y:S02]  /*8200*/  FMNMX.FTZ R75, R107, R78, !PT ;  /* 0x0000004e6b4b7209 */ /* 0x000fe40007810000 */
[----:B------:R-:W0:Y:S01]  /*8210*/  MUFU.TANH R103, R103 ;  /* 0x0000006700677308 */ /* 0x000e220000002400 */
[----:B------:R-:W-:Y:S02]  /*8220*/  ISETP.GT.AND P6, PT, R91, 0x61, PT ;  /* 0x000000615b00780c */ /* 0x000fe40003fc4270 */
[----:B------:R-:W-:-:S02]  /*8230*/  FMNMX.FTZ R78, R110, R75, !PT ;  /* 0x0000004b6e4e7209 */ /* 0x000fc40007810000 */
[----:B------:R-:W-:Y:S02]  /*8240*/  FSEL R94, R94, -INF , P6 ;  /* 0xff8000005e5e7808 */ /* 0x000fe40003000000 */
[----:B------:R-:W-:Y:S01]  /*8250*/  FMNMX.FTZ R78, R111, R78, !PT ;  /* 0x0000004e6f4e7209 */ /* 0x000fe20007810000 */
[----:B------:R-:W2:Y:S01]  /*8260*/  MUFU.TANH R95, R95 ;  /* 0x0000005f005f7308 */ /* 0x000ea20000002400 */
[----:B-1----:R-:W-:Y:S02]  /*8270*/  FSEL R102, R102, -INF , P3 ;  /* 0xff80000066667808 */ /* 0x002fe40001800000 */
[----:B------:R-:W-:Y:S02]  /*8280*/  FMNMX.FTZ R78, R119, R78, !PT ;  /* 0x0000004e774e7209 */ /* 0x000fe40007810000 */
[----:B------:R-:W-:Y:S02]  /*8290*/  ISETP.GT.AND P3, PT, R91, 0x68, PT ;  /* 0x000000685b00780c */ /* 0x000fe40003f64270 */
[----:B------:R-:W-:Y:S01]  /*82a0*/  FMNMX.FTZ R75, R99, R78, !PT ;  /* 0x0000004e634b7209 */ /* 0x000fe20007810000 */
[----:B------:R-:W1:Y:S01]  /*82b0*/  MUFU.TANH R135, R135 ;  /* 0x0000008700877308 */ /* 0x000e620000002400 */
[----:B0-----:R-:W-:-:S02]  /*82c0*/  FSEL R103, R103, -INF , P4 ;  /* 0xff80000067677808 */ /* 0x001fc40002000000 */
[----:B------:R-:W-:Y:S02]  /*82d0*/  FMNMX.FTZ R78, R102, R75, !PT ;  /* 0x0000004b664e7209 */ /* 0x000fe40007810000 */
[----:B------:R-:W-:Y:S02]  /*82e0*/  ISETP.GT.AND P4, PT, R91, 0x69, PT ;  /* 0x000000695b00780c */ /* 0x000fe40003f84270 */
[----:B------:R-:W-:Y:S01]  /*82f0*/  FMNMX.FTZ R75, R103, R78, !PT ;  /* 0x0000004e674b7209 */ /* 0x000fe20007810000 */
[----:B------:R-:W0:Y:S01]  /*8300*/  MUFU.TANH R137, R137 ;  /* 0x0000008900897308 */ /* 0x000e220000002400 */
[----:B------:R-:W-:Y:S02]  /*8310*/  FSEL R86, R83, -INF , P4 ;  /* 0xff80000053567808 */ /* 0x000fe40002000000 */
[----:B------:R-:W-:Y:S02]  /*8320*/  FMNMX.FTZ R75, R134, R75, !PT ;  /* 0x0000004b864b7209 */ /* 0x000fe40007810000 */
[----:B------:R-:W-:-:S02]  /*8330*/  FSEL R82, R82, -INF , P3 ;  /* 0xff80000052527808 */ /* 0x000fc40001800000 */
[----:B------:R-:W-:Y:S01]  /*8340*/  FMNMX.FTZ R83, R94, R75, !PT ;  /* 0x0000004b5e537209 */ /* 0x000fe20007810000 */
[----:B------:R-:W-:Y:S01]  /*8350*/  MUFU.TANH R138, R138 ;  /* 0x0000008a008a7308 */ /* 0x000fe20000002400 */
[C---:B------:R-:W-:Y:S02]  /*8360*/  ISETP.GT.AND P6, PT, R91.reuse, 0x71, PT ;  /* 0x000000715b00780c */ /* 0x040fe40003fc4270 */
[----:B------:R-:W-:Y:S02]  /*8370*/  FMNMX.FTZ R83, R82, R83, !PT ;  /* 0x0000005352537209 */ /* 0x000fe40007810000 */
[C---:B------:R-:W-:Y:S02]  /*8380*/  ISETP.GT.AND P3, PT, R91.reuse, 0x78, PT ;  /* 0x000000785b00780c */ /* 0x040fe40003f64270 */
[----:B------:R-:W-:Y:S01]  /*8390*/  ISETP.GT.AND P4, PT, R91, 0x79, PT ;  /* 0x000000795b00780c */ /* 0x000fe20003f84270 */
[----:B------:R-:W3:Y:S01]  /*83a0*/  MUFU.TANH R136, R136 ;  /* 0x0000008800887308 */ /* 0x000ee20000002400 */
[----:B--2---:R-:W-:-:S02]  /*83b0*/  FSEL R75, R95, -INF , P5 ;  /* 0xff8000005f4b7808 */ /* 0x004fc40002800000 */
[----:B------:R-:W-:Y:S02]  /*83c0*/  FMNMX.FTZ R140, R86, R83, !PT ;  /* 0x00000053568c7209 */ /* 0x000fe40007810000 */
[----:B------:R-:W-:Y:S01]  /*83d0*/  FSEL R78, R87, -INF , P6 ;  /* 0xff800000574e7808 */ /* 0x000fe20003000000 */
[----:B------:R-:W-:Y:S01]  /*83e0*/  FMUL.FTZ R87, R79, UR5 ;  /* 0x000000054f577c20 */ /* 0x000fe20008410000 */
[----:B------:R-:W-:Y:S01]  /*83f0*/  FSEL R74, R74, -INF , P3 ;  /* 0xff8000004a4a7808 */ /* 0x000fe20001800000 */
[----:B------:R-:W-:Y:S01]  /*8400*/  MUFU.TANH R7, R7 ;  /* 0x0000000700077308 */ /* 0x000fe20000002400 */
[----:B-1----:R-:W-:Y:S02]  /*8410*/  FSEL R83, R135, -INF , P4 ;  /* 0xff80000087537808 */ /* 0x002fe40002000000 */
[C---:B------:R-:W-:Y:S02]  /*8420*/  ISETP.GT.AND P5, PT, R91.reuse, 0x80, PT ;  /* 0x000000805b00780c */ /* 0x040fe40003fa4270 */
[----:B------:R-:W-:Y:S01]  /*8430*/  ISETP.GT.AND P6, PT, R91, 0x81, PT ;  /* 0x000000815b00780c */ /* 0x000fe20003fc4270 */
[----:B------:R-:W-:-:S02]  /*8440*/  WARPGROUP.DEPBAR.LE gsb0, 0x0 ;  /* 0x00008000000079c5 */ /* 0x000fc40000010000 */
[----:B------:R-:W-:Y:S01]  /*8450*/  WARPGROUP.ARRIVE ;  /* 0x00000000000079c5 */ /* 0x000fe20000000000 */
[C---:B------:R-:W-:Y:S01]  /*8460*/  ISETP.GT.AND P3, PT, R91.reuse, 0x88, PT ;  /* 0x000000885b00780c */ /* 0x040fe20003f64270 */
[----:B------:R-:W1:Y:S01]  /*8470*/  MUFU.TANH R87, R87 ;  /* 0x0000005700577308 */ /* 0x000e620000002400 */
[----:B------:R-:W-:Y:S02]  /*8480*/  ISETP.GT.AND P4, PT, R91, 0x89, PT ;  /* 0x000000895b00780c */ /* 0x000fe40003f84270 */
[----:B------:R-:W-:Y:S01]  /*8490*/  FMNMX.FTZ R91, R75, R140, !PT ;  /* 0x0000008c4b5b7209 */ /* 0x000fe20007810000 */
[----:B------:R-:W-:Y:S01]  /*84a0*/  HGMMA.64x96x16.F32 R24, gdesc[UR32].tnspB, R24, gsb0 ;  /* 0x41600000201879f0 */ /* 0x000fe20008000818 */
[----:B------:R-:W-:Y:S01]  /*84b0*/  UIADD3 UR32, UR10, 0x600, URZ ;  /* 0x000006000a207890 */ /* 0x000fe2000fffe03f */
[----:B0-----:R-:W-:Y:S01]  /*84c0*/  FSEL R95, R137, -INF , P5 ;  /* 0xff800000895f7808 */ /* 0x001fe20002800000 */
[----:B------:R-:W-:Y:S01]  /*84d0*/  UIADD3 UR34, UR11, 0x100, URZ ;  /* 0x000001000b227890 */ /* 0x000fe2000fffe03f */
[----:B------:R-:W-:Y:S01]  /*84e0*/  FMNMX.FTZ R91, R78, R91, !PT ;  /* 0x0000005b4e5b7209 */ /* 0x000fe20007810000 */
[----:B------:R-:W-:Y:S01]  /*84f0*/  UMOV UR33, 0xc0000010 ;  /* 0xc000001000217882 */ /* 0x000fe20000000000 */
[----:B------:R-:W-:Y:S01]  /*8500*/  UMOV UR35, 0x80000020 ;  /* 0x8000002000237882 */ /* 0x000fe20000000000 */
[----:B---3--:R-:W-:Y:S01]  /*8510*/  FSEL R79, R136, -INF , P3 ;  /* 0xff800000884f7808 */ /* 0x008fe20001800000 */
[----:B------:R-:W0:Y:S01]  /*8520*/  MUFU.TANH R8, R8 ;  /* 0x0000000800087308 */ /* 0x000e220000002400 */
[----:B------:R-:W-:Y:S01]  /*8530*/  FMNMX.FTZ R140, R74, R91, !PT ;  /* 0x0000005b4a8c7209 */ /* 0x000fe20007810000 */
[----:B------:R-:W-:Y:S01]  /*8540*/  FMUL.FTZ R91, R100, UR5 ;  /* 0x00000005645b7c20 */ /* 0x000fe20008410000 */
[----:B------:R-:W-:-:S02]  /*8550*/  FSEL R100, R138, -INF , P6 ;  /* 0xff8000008a647808 */ /* 0x000fc40003000000 */
[----:B------:R-:W-:Y:S02]  /*8560*/  FMNMX.FTZ R140, R83, R140, !PT ;  /* 0x0000008c538c7209 */ /* 0x000fe40007810000 */
[----:B-1----:R-:W-:Y:S01]  /*8570*/  FSEL R87, R87, -INF , P4 ;  /* 0xff80000057577808 */ /* 0x002fe20002000000 */
[----:B------:R-:W1:Y:S01]  /*8580*/  MUFU.TANH R11, R11 ;  /* 0x0000000b000b7308 */ /* 0x000e620000002400 */
[----:B------:R-:W-:-:S04]  /*8590*/  FMNMX.FTZ R135, R95, R140, !PT ;  /* 0x0000008c5f877209 */ /* 0x000fc80007810000 */
[----:B------:R-:W-:-:S03]  /*85a0*/  FMNMX.FTZ R136, R100, R135, !PT ;  /* 0x0000008764887209 */ /* 0x000fc60007810000 */
[----:B------:R-:W2:Y:S01]  /*85b0*/  MUFU.TANH R12, R12 ;  /* 0x0000000c000c7308 */ /* 0x000ea20000002400 */
[----:B------:R-:W-:-:S04]  /*85c0*/  FMNMX.FTZ R136, R79, R136, !PT ;  /* 0x000000884f887209 */ /* 0x000fc80007810000 */
[----:B------:R-:W-:-:S03]  /*85d0*/  FMNMX.FTZ R135, R87, R136, !PT ;  /* 0x0000008857877209 */ /* 0x000fc60007810000 */
[----:B------:R-:W3:Y:S02]  /*85e0*/  MUFU.TANH R14, R14 ;  /* 0x0000000e000e7308 */ /* 0x000ee40000002400 */
[----:B------:R-:W4:Y:S06]  /*85f0*/  SHFL.BFLY PT, R136, R135, 0x2, 0x1f ;  /* 0x0c401f0087887f89 */ /* 0x000f2c00000e0000 */
[----:B------:R-:W5:Y:S08]  /*8600*/  MUFU.TANH R20, R20 ;  /* 0x0000001400147308 */ /* 0x000f700000002400 */
[----:B------:R-:W5:Y:S08]  /*8610*/  MUFU.TANH R128, R128 ;  /* 0x0000008000807308 */ /* 0x000f700000002400 */
[----:B------:R-:W5:Y:S01]  /*8620*/  MUFU.TANH R130, R130 ;  /* 0x0000008200827308 */ /* 0x000f620000002400 */
[----:B----4-:R-:W-:Y:S01]  /*8630*/  FMNMX.FTZ R136, R135, R136, !PT ;  /* 0x0000008887887209 */ /* 0x010fe20007810000 */
[----:B------:R-:W-:-:S04]  /*8640*/  FMUL.FTZ R135, R72, UR5 ;  /* 0x0000000548877c20 */ /* 0x000fc80008410000 */
[----:B------:R-:W4:Y:S02]  /*8650*/  SHFL.BFLY PT, R137, R136, 0x1, 0x1f ;  /* 0x0c201f0088897f89 */ /* 0x000f2400000e0000 */
[----:B------:R-:W5:Y:S08]  /*8660*/  MUFU.TANH R120, R120 ;  /* 0x0000007800787308 */ /* 0x000f700000002400 */
[----:B------:R-:W5:Y:S08]  /*8670*/  MUFU.TANH R121, R121 ;  /* 0x0000007900797308 */ /* 0x000f700000002400 */
[----:B------:R-:W5:Y:S01]  /*8680*/  MUFU.TANH R123, R123 ;  /* 0x0000007b007b7308 */ /* 0x000f620000002400 */
[----:B----4-:R-:W-:-:S07]  /*8690*/  FMNMX.FTZ R72, R136, R137, !PT ;  /* 0x0000008988487209 */ /* 0x010fce0007810000 */
[----:B------:R-:W4:Y:S01]  /*86a0*/  MUFU.TANH R124, R124 ;  /* 0x0000007c007c7308 */ /* 0x000f220000002400 */
[----:B------:R-:W0:Y:S01]  /*86b0*/  SHFL.IDX PT, R137, R98, RZ, 0x1c1f ;  /* 0x001c1fff62897589 */ /* 0x000e2200000e0000 */
[C---:B------:R-:W-:Y:S01]  /*86c0*/  FSETP.NEU.FTZ.AND P3, PT, R72.reuse, -INF , PT ;  /* 0xff8000004800780b */ /* 0x040fe20003f7d000 */
[----:B------:R-:W-:-:S05]  /*86d0*/  FMUL.FTZ R136, R72, UR4 ;  /* 0x0000000448887c20 */ /* 0x000fca0008410000 */
[----:B------:R-:W4:Y:S01]  /*86e0*/  MUFU.TANH R112, R112 ;  /* 0x0000007000707308 */ /* 0x000f220000002400 */
[----:B------:R-:W-:Y:S01]  /*86f0*/  FSEL R136, R136, RZ, P3 ;  /* 0x000000ff88887208 */ /* 0x000fe20001800000 */
[----:B------:R-:W-:Y:S02]  /*8700*/  WARPGROUP.DEPBAR.LE gsb0, 0x0 ;  /* 0x00008000000079c5 */ /* 0x000fe40000010000 */
[----:B------:R-:W-:Y:S02]  /*8710*/  WARPGROUP.ARRIVE ;  /* 0x00000000000079c5 */ /* 0x000fe40000000000 */
[--C-:B------:R-:W-:Y:S02]  /*8720*/  FFMA.FTZ R138, R132, UR4, -R136.reuse ;  /* 0x00000004848a7c23 */ /* 0x100fe40008010888 */
[----:B------:R-:W4:Y:S01]  /*8730*/  MUFU.TANH R113, R113 ;  /* 0x0000007100717308 */ /* 0x000f220000002400 */
[--C-:B------:R-:W-:Y:S01]  /*8740*/  FFMA.FTZ R139, R125, UR4, -R136.reuse ;  /* 0x000000047d8b7c23 */ /* 0x100fe20008010888 */
[--C-:B------:R-:W-:Y:S01]  /*8750*/  FFMA.FTZ R9, R9, UR4, -R136.reuse ;  /* 0x0000000409097c23 */ /* 0x100fe20008010888 */
[--C-:B------:R-:W-:Y:S01]  /*8760*/  FFMA.FTZ R10, R10, UR4, -R136.reuse ;  /* 0x000000040a0a7c23 */ /* 0x100fe20008010888 */
[----:B------:R-:W-:Y:S01]  /*8770*/  HGMMA.64x96x16.F32 R24, gdesc[UR32].tnspB, R24, gsb0 ;  /* 0x41600000201879f0 */ /* 0x000fe20008000818 */
[----:B------:R-:W-:Y:S01]  /*8780*/  UIADD3 UR32, UR10, 0x780, URZ ;  /* 0x000007800a207890 */ /* 0x000fe2000fffe03f */
[----:B------:R-:W-:Y:S01]  /*8790*/  FFMA.FTZ R13, R13, UR4, -R136 ;  /* 0x000000040d0d7c23 */ /* 0x000fe20008010888 */
[----:B------:R-:W-:Y:S01]  /*87a0*/  UIADD3 UR34, UR11, 0x140, URZ ;  /* 0x000001400b227890 */ /* 0x000fe2000fffe03f */
[----:B0-----:R-:W-:Y:S01]  /*87b0*/  IADD3 R90, R137, -UR14, R90 ;  /* 0x8000000e895a7c10 */ /* 0x001fe2000fffe05a */
[----:B------:R-:W-:Y:S01]  /*87c0*/  UMOV UR33, 0xc0000010 ;  /* 0xc000001000217882 */ /* 0x000fe20000000000 */
[----:B------:R-:W-:Y:S01]  /*87d0*/  UMOV UR35, 0x80000020 ;  /* 0x8000002000237882 */ /* 0x000fe20000000000 */
[--C-:B------:R-:W-:Y:S01]  /*87e0*/  FFMA.FTZ R137, R129, UR4, -R136.reuse ;  /* 0x0000000481897c23 */ /* 0x100fe20008010888 */
[C---:B------:R-:W-:Y:S01]  /*87f0*/  ISETP.GT.AND P4, PT, R90.reuse, RZ, PT ;  /* 0x000000ff5a00720c */ /* 0x040fe20003f84270 */
[--C-:B------:R-:W-:Y:S01]  /*8800*/  FFMA.FTZ R129, R131, UR4, -R136.reuse ;  /* 0x0000000483817c23 */ /* 0x100fe20008010888 */
[C---:B------:R-:W-:Y:S01]  /*8810*/  ISETP.GT.AND P6, PT, R90.reuse, 0x1, PT ;  /* 0x000000015a00780c */ /* 0x040fe20003fc4270 */
[----:B------:R-:W0:Y:S01]  /*8820*/  MUFU.TANH R115, R115 ;  /* 0x0000007300737308 */ /* 0x000e220000002400 */
[----:B------:R-:W-:Y:S01]  /*8830*/  FSEL R7, R7, -INF , P4 ;  /* 0xff80000007077808 */ /* 0x000fe20002000000 */
[--C-:B------:R-:W-:Y:S01]  /*8840*/  FFMA.FTZ R15, R15, UR4, -R136.reuse ;  /* 0x000000040f0f7c23 */ /* 0x100fe20008010888 */
[----:B------:R-:W-:Y:S01]  /*8850*/  ISETP.GT.AND P5, PT, R90, 0x8, PT ;  /* 0x000000085a00780c */ /* 0x000fe20003fa4270 */
[--C-:B------:R-:W-:Y:S01]  /*8860*/  FFMA.FTZ R21, R21, UR4, -R136.reuse ;  /* 0x0000000415157c23 */ /* 0x100fe20008010888 */
[----:B------:R-:W-:Y:S01]  /*8870*/  FSEL R8, R8, -INF , P6 ;  /* 0xff80000008087808 */ /* 0x000fe20003000000 */
[--C-:B------:R-:W-:Y:S01]  /*8880*/  FFMA.FTZ R122, R122, UR4, -R136.reuse ;  /* 0x000000047a7a7c23 */ /* 0x100fe20008010888 */
[----:B------:R-:W-:Y:S01]  /*8890*/  FMNMX.FTZ R131, R7, R4, !PT ;  /* 0x0000000407837209 */ /* 0x000fe20007810000 */
[----:B------:R-:W0:Y:S01]  /*88a0*/  MUFU.TANH R116, R116 ;  /* 0x0000007400747308 */ /* 0x000e220000002400 */
[----:B------:R-:W-:Y:S01]  /*88b0*/  ISETP.GT.AND P4, PT, R90, 0x9, PT ;  /* 0x000000095a00780c */ /* 0x000fe20003f84270 */
[--C-:B------:R-:W-:Y:S01]  /*88c0*/  FFMA.FTZ R114, R114, UR4, -R136.reuse ;  /* 0x0000000472727c23 */ /* 0x100fe20008010888 */
[----:B-1----:R-:W-:Y:S01]  /*88d0*/  FSEL R98, R11, -INF , P5 ;  /* 0xff8000000b627808 */ /* 0x002fe20002800000 */
[--C-:B------:R-:W-:Y:S01]  /*88e0*/  FFMA.FTZ R94, R94, UR4, -R136.reuse ;  /* 0x000000045e5e7c23 */ /* 0x100fe20008010888 */
[----:B------:R-:W-:Y:S01]  /*88f0*/  FMNMX.FTZ R131, R8, R131, !PT ;  /* 0x0000008308837209 */ /* 0x000fe20007810000 */
[--C-:B------:R-:W-:Y:S01]  /*8900*/  FFMA.FTZ R82, R82, UR4, -R136.reuse ;  /* 0x0000000452527c23 */ /* 0x100fe20008010888 */
[----:B------:R-:W-:Y:S01]  /*8910*/  ISETP.GT.AND P6, PT, R90, 0x10, PT ;  /* 0x000000105a00780c */ /* 0x000fe20003fc4270 */
[----:B------:R1:W-:Y:S01]  /*8920*/  MUFU.EX2 R11, R137 ;  /* 0x00000089000b7308 */ /* 0x0003e20000000800 */
[----:B--2---:R-:W-:Y:S01]  /*8930*/  FSEL R12, R12, -INF , P4 ;  /* 0xff8000000c0c7808 */ /* 0x004fe20002000000 */
[--C-:B------:R-:W-:Y:S01]  /*8940*/  FFMA.FTZ R86, R86, UR4, -R136.reuse ;  /* 0x0000000456567c23 */ /* 0x100fe20008010888 */
[----:B------:R-:W-:Y:S01]  /*8950*/  ISETP.GT.AND P5, PT, R90, 0x11, PT ;  /* 0x000000115a00780c */ /* 0x000fe20003fa4270 */
[--C-:B------:R-:W-:Y:S01]  /*8960*/  FFMA.FTZ R75, R75, UR4, -R136.reuse ;  /* 0x000000044b4b7c23 */ /* 0x100fe20008010888 */
[----:B---3--:R-:W-:Y:S01]  /*8970*/  FSEL R14, R14, -INF , P6 ;  /* 0xff8000000e0e7808 */ /* 0x008fe20003000000 */
[--C-:B------:R-:W-:Y:S01]  /*8980*/  FFMA.FTZ R83, R83, UR4, -R136.reuse ;  /* 0x0000000453537c23 */ /* 0x100fe20008010888 */
[----:B------:R-:W-:Y:S01]  /*8990*/  ISETP.GT.AND P4, PT, R90, 0x18, PT ;  /* 0x000000185a00780c */ /* 0x000fe20003f84270 */
[----:B------:R-:W2:Y:S01]  /*89a0*/  MUFU.TANH R104, R104 ;  /* 0x0000006800687308 */ /* 0x000ea20000002400 */
[----:B-1----:R-:W-:Y:S01]  /*89b0*/  FMNMX.FTZ R137, R98, R131, !PT ;  /* 0x0000008362897209 */ /* 0x002fe20007810000 */
[--C-:B------:R-:W-:Y:S01]  /*89c0*/  FFMA.FTZ R95, R95, UR4, -R136.reuse ;  /* 0x000000045f5f7c23 */ /* 0x100fe20008010888 */
[----:B-----5:R-:W-:Y:S01]  /*89d0*/  FSEL R20, R20, -INF , P5 ;  /* 0xff80000014147808 */ /* 0x020fe20002800000 */
[--C-:B------:R-:W-:Y:S01]  /*89e0*/  FFMA.FTZ R100, R100, UR4, -R136.reuse ;  /* 0x0000000464647c23 */ /* 0x100fe20008010888 */
[----:B------:R-:W-:Y:S01]  /*89f0*/  FMNMX.FTZ R137, R12, R137, !PT ;  /* 0x000000890c897209 */ /* 0x000fe20007810000 */
[----:B------:R-:W-:Y:S01]  /*8a00*/  FFMA.FTZ R87, R87, UR4, -R136 ;  /* 0x0000000457577c23 */ /* 0x000fe20008010888 */
[----:B------:R-:W-:Y:S01]  /*8a10*/  ISETP.GT.AND P6, PT, R90, 0x19, PT ;  /* 0x000000195a00780c */ /* 0x000fe20003fc4270 */
[----:B------:R-:W1:Y:S01]  /*8a20*/  MUFU.TANH R105, R105 ;  /* 0x0000006900697308 */ /* 0x000e620000002400 */
[----:B------:R-:W-:-:S02]  /*8a30*/  FMNMX.FTZ R137, R14, R137, !PT ;  /* 0x000000890e897209 */ /* 0x000fc40007810000 */
[----:B------:R-:W-:Y:S02]  /*8a40*/  FSEL R131, R128, -INF , P4 ;  /* 0xff80000080837808 */ /* 0x000fe40002000000 */
[----:B------:R-:W-:Y:S01]  /*8a50*/  FMNMX.FTZ R132, R20, R137, !PT ;  /* 0x0000008914847209 */ /* 0x000fe20007810000 */
[----:B------:R-:W-:Y:S01]  /*8a60*/  FFMA.FTZ R137, R133, UR4, -R136 ;  /* 0x0000000485897c23 */ /* 0x000fe20008010888 */
[----:B------:R-:W-:Y:S01]  /*8a70*/  ISETP.GT.AND P5, PT, R90, 0x20, PT ;  /* 0x000000205a00780c */ /* 0x000fe20003fa4270 */
[----:B------:R3:W-:Y:S01]  /*8a80*/  MUFU.EX2 R128, R138 ;  /* 0x0000008a00807308 */ /* 0x0007e20000000800 */
[----:B------:R-:W-:Y:S02]  /*8a90*/  FSEL R130, R130, -INF , P6 ;  /* 0xff80000082827808 */ /* 0x000fe40003000000 */
[----:B------:R-:W-:Y:S02]  /*8aa0*/  FMNMX.FTZ R133, R131, R132, !PT ;  /* 0x0000008483857209 */ /* 0x000fe40007810000 */
[----:B------:R-:W-:-:S02]  /*8ab0*/  ISETP.GT.AND P4, PT, R90, 0x21, PT ;  /* 0x000000215a00780c */ /* 0x000fc40003f84270 */
[----:B------:R-:W-:Y:S01]  /*8ac0*/  FSEL R120, R120, -INF , P5 ;  /* 0xff80000078787808 */ /* 0x000fe20002800000 */
[----:B------:R-:W5:Y:S01]  /*8ad0*/  MUFU.TANH R108, R108 ;  /* 0x0000006c006c7308 */ /* 0x000f620000002400 */
[----:B------:R-:W-:Y:S02]  /*8ae0*/  FMNMX.FTZ R133, R130, R133, !PT ;  /* 0x0000008582857209 */ /* 0x000fe40007810000 */
[----:B------:R-:W-:Y:S02]  /*8af0*/  ISETP.GT.AND P6, PT, R90, 0x28, PT ;  /* 0x000000285a00780c */ /* 0x000fe40003fc4270 */
[----:B------:R-:W-:Y:S02]  /*8b00*/  FSEL R132, R121, -INF , P4 ;  /* 0xff80000079847808 */ /* 0x000fe40002000000 */
[----:B------:R-:W-:Y:S01]  /*8b10*/  FMNMX.FTZ R133, R120, R133, !PT ;  /* 0x0000008578857209 */ /* 0x000fe20007810000 */
[----:B------:R0:W-:Y:S01]  /*8b20*/  MUFU.EX2 R121, R137 ;  /* 0x0000008900797308 */ /* 0x0001e20000000800 */
[----:B------:R-:W-:-:S02]  /*8b30*/  ISETP.GT.AND P5, PT, R90, 0x29, PT ;  /* 0x000000295a00780c */ /* 0x000fc40003fa4270 */
[----:B------:R-:W-:Y:S02]  /*8b40*/  FSEL R123, R123, -INF , P6 ;  /* 0xff8000007b7b7808 */ /* 0x000fe40003000000 */
[----:B---3--:R-:W-:Y:S02]  /*8b50*/  FMNMX.FTZ R138, R132, R133, !PT ;  /* 0x00000085848a7209 */ /* 0x008fe40007810000 */
[----:B------:R-:W-:Y:S01]  /*8b60*/  ISETP.GT.AND P4, PT, R90, 0x30, PT ;  /* 0x000000305a00780c */ /* 0x000fe20003f84270 */
[----:B------:R-:W3:Y:S01]  /*8b70*/  MUFU.TANH R109, R109 ;  /* 0x0000006d006d7308 */ /* 0x000ee20000002400 */
[----:B----4-:R-:W-:Y:S01]  /*8b80*/  FSEL R125, R124, -INF , P5 ;  /* 0xff8000007c7d7808 */ /* 0x010fe20002800000 */
[----:B0-----:R-:W-:Y:S01]  /*8b90*/  FFMA.FTZ R137, R126, UR4, -R136 ;  /* 0x000000047e897c23 */ /* 0x001fe20008010888 */
[----:B------:R-:W-:Y:S02]  /*8ba0*/  FMNMX.FTZ R138, R123, R138, !PT ;  /* 0x0000008a7b8a7209 */ /* 0x000fe40007810000 */
[----:B------:R-:W-:-:S02]  /*8bb0*/  ISETP.GT.AND P6, PT, R90, 0x31, PT ;  /* 0x000000315a00780c */ /* 0x000fc40003fc4270 */
[----:B------:R-:W-:Y:S01]  /*8bc0*/  FSEL R112, R112, -INF , P4 ;  /* 0xff80000070707808 */ /* 0x000fe20002000000 */
[----:B------:R-:W0:Y:S01]  /*8bd0*/  MUFU.TANH R96, R96 ;  /* 0x0000006000607308 */ /* 0x000e220000002400 */
[----:B------:R-:W-:Y:S02]  /*8be0*/  FMNMX.FTZ R133, R125, R138, !PT ;  /* 0x0000008a7d857209 */ /* 0x000fe40007810000 */
[----:B------:R-:W-:Y:S02]  /*8bf0*/  ISETP.GT.AND P5, PT, R90, 0x38, PT ;  /* 0x000000385a00780c */ /* 0x000fe40003fa4270 */
[----:B------:R-:W-:Y:S02]  /*8c00*/  FSEL R126, R113, -INF , P6 ;  /* 0xff800000717e7808 */ /* 0x000fe40003000000 */
[----:B------:R-:W-:Y:S01]  /*8c10*/  FMNMX.FTZ R133, R112, R133, !PT ;  /* 0x0000008570857209 */ /* 0x000fe20007810000 */
[----:B------:R4:W-:Y:S01]  /*8c20*/  MUFU.EX2 R113, R137 ;  /* 0x0000008900717308 */ /* 0x0009e20000000800 */
[----:B------:R-:W-:-:S02]  /*8c30*/  ISETP.GT.AND P4, PT, R90, 0x39, PT ;  /* 0x000000395a00780c */ /* 0x000fc40003f84270 */
[----:B------:R-:W-:Y:S02]  /*8c40*/  FSEL R115, R115, -INF , P5 ;  /* 0xff80000073737808 */ /* 0x000fe40002800000 */
[----:B------:R-:W-:Y:S02]  /*8c50*/  FMNMX.FTZ R138, R126, R133, !PT ;  /* 0x000000857e8a7209 */ /* 0x000fe40007810000 */
[----:B------:R-:W-:Y:S01]  /*8c60*/  ISETP.GT.AND P6, PT, R90, 0x40, PT ;  /* 0x000000405a00780c */ /* 0x000fe20003fc4270 */
[----:B------:R1:W-:Y:S01]  /*8c70*/  MUFU.EX2 R124, R139 ;  /* 0x0000008b007c7308 */ /* 0x0003e20000000800 */
[----:B------:R-:W-:Y:S01]  /*8c80*/  FSEL R116, R116, -INF , P4 ;  /* 0xff80000074747808 */ /* 0x000fe20002000000 */
[----:B------:R-:W-:Y:S02]  /*8c90*/  WARPGROUP.DEPBAR.LE gsb0, 0x0 ;  /* 0x00008000000079c5 */ /* 0x000fe40000010000 */
[----:B------:R-:W-:Y:S01]  /*8ca0*/  WARPGROUP.ARRIVE ;  /* 0x00000000000079c5 */ /* 0x000fe20000000000 */
[----:B------:R-:W-:-:S02]  /*8cb0*/  FMNMX.FTZ R133, R115, R138, !PT ;  /* 0x0000008a73857209 */ /* 0x000fc40007810000 */
[----:B------:R-:W-:Y:S01]  /*8cc0*/  ISETP.GT.AND P5, PT, R90, 0x41, PT ;  /* 0x000000415a00780c */ /* 0x000fe20003fa4270 */
[----:B------:R-:W0:Y:S01]  /*8cd0*/  MUFU.TANH R97, R97 ;  /* 0x0000006100617308 */ /* 0x000e220000002400 */
[----:B--2---:R-:W-:Y:S01]  /*8ce0*/  FSEL R104, R104, -INF , P6 ;  /* 0xff80000068687808 */ /* 0x004fe20003000000 */
[----:B------:R-:W-:Y:S01]  /*8cf0*/  HGMMA.64x96x16.F32 R24, gdesc[UR32].tnspB, R24, gsb0 ;  /* 0x41600000201879f0 */ /* 0x000fe20008000818 */
[----:B------:R-:W-:Y:S01]  /*8d00*/  UIADD3 UR32, UR10, 0xa80, URZ ;  /* 0x00000a800a207890 */ /* 0x000fe2000fffe03f */
[----:B----4-:R-:W-:Y:S01]  /*8d10*/  FMNMX.FTZ R137, R116, R133, !PT ;  /* 0x0000008574897209 */ /* 0x010fe20007810000 */
[----:B------:R-:W-:Y:S01]  /*8d20*/  UIADD3 UR34, UR11, 0x1c0, URZ ;  /* 0x000001c00b227890 */ /* 0x000fe2000fffe03f */
[----:B-1----:R-:W-:Y:S01]  /*8d30*/  FFMA.FTZ R139, R127, UR4, -R136 ;  /* 0x000000047f8b7c23 */ /* 0x002fe20008010888 */
[----:B------:R-:W-:Y:S01]  /*8d40*/  UMOV UR33, 0xc0000010 ;  /* 0xc000001000217882 */ /* 0x000fe20000000000 */
[----:B------:R-:W-:Y:S01]  /*8d50*/  UMOV UR35, 0x80000020 ;  /* 0x8000002000237882 */ /* 0x000fe20000000000 */
[----:B------:R-:W-:Y:S01]  /*8d60*/  ISETP.GT.AND P4, PT, R90, 0x48, PT ;  /* 0x000000485a00780c */ /* 0x000fe20003f84270 */
[----:B------:R-:W1:Y:S01]  /*8d70*/  MUFU.TANH R91, R91 ;  /* 0x0000005b005b7308 */ /* 0x000e620000002400 */
[----:B------:R-:W-:-:S02]  /*8d80*/  FSEL R127, R105, -INF , P5 ;  /* 0xff800000697f7808 */ /* 0x000fc40002800000 */
[----:B------:R-:W-:Y:S02]  /*8d90*/  FMNMX.FTZ R138, R104, R137, !PT ;  /* 0x00000089688a7209 */ /* 0x000fe40007810000 */
[----:B------:R-:W-:Y:S02]  /*8da0*/  ISETP.GT.AND P6, PT, R90, 0x49, PT ;  /* 0x000000495a00780c */ /* 0x000fe40003fc4270 */
[----:B-----5:R-:W-:Y:S01]  /*8db0*/  FSEL R133, R108, -INF , P4 ;  /* 0xff8000006c857808 */ /* 0x020fe20002000000 */
[----:B------:R-:W2:Y:S01]  /*8dc0*/  MUFU.TANH R101, R101 ;  /* 0x0000006500657308 */ /* 0x000ea20000002400 */
[----:B------:R-:W-:Y:S01]  /*8dd0*/  FMNMX.FTZ R138, R127, R138, !PT ;  /* 0x0000008a7f8a7209 */ /* 0x000fe20007810000 */
[----:B------:R-:W-:Y:S01]  /*8de0*/  FFMA.FTZ R108, R117, UR4, -R136 ;  /* 0x00000004756c7c23 */ /* 0x000fe20008010888 */
[----:B------:R-:W-:Y:S02]  /*8df0*/  ISETP.GT.AND P5, PT, R90, 0x50, PT ;  /* 0x000000505a00780c */ /* 0x000fe40003fa4270 */
[----:B---3--:R-:W-:-:S02]  /*8e00*/  FSEL R109, R109, -INF , P6 ;  /* 0xff8000006d6d7808 */ /* 0x008fc40003000000 */
[----:B------:R-:W-:Y:S01]  /*8e10*/  FMNMX.FTZ R138, R133, R138, !PT ;  /* 0x0000008a858a7209 */ /* 0x000fe20007810000 */
[----:B------:R-:W3:Y:S01]  /*8e20*/  MUFU.TANH R88, R88 ;  /* 0x0000005800587308 */ /* 0x000ee20000002400 */
[----:B------:R-:W-:Y:S02]  /*8e30*/  ISETP.GT.AND P4, PT, R90, 0x51, PT ;  /* 0x000000515a00780c */ /* 0x000fe40003f84270 */
[----:B0-----:R-:W-:Y:S01]  /*8e40*/  FSEL R117, R96, -INF , P5 ;  /* 0xff80000060757808 */ /* 0x001fe20002800000 */
[----:B------:R-:W-:Y:S01]  /*8e50*/  FFMA.FTZ R96, R118, UR4, -R136 ;  /* 0x0000000476607c23 */ /* 0x000fe20008010888 */
[----:B------:R-:W-:Y:S02]  /*8e60*/  FMNMX.FTZ R138, R109, R138, !PT ;  /* 0x0000008a6d8a7209 */ /* 0x000fe40007810000 */
[----:B------:R-:W-:Y:S01]  /*8e70*/  ISETP.GT.AND P6, PT, R90, 0x58, PT ;  /* 0x000000585a00780c */ /* 0x000fe20003fc4270 */
[----:B------:R-:W0:Y:S01]  /*8e80*/  MUFU.TANH R89, R89 ;  /* 0x0000005900597308 */ /* 0x000e220000002400 */
[----:B------:R-:W-:-:S02]  /*8e90*/  FSEL R118, R97, -INF , P4 ;  /* 0xff80000061767808 */ /* 0x000fc40002000000 */
[----:B------:R-:W-:Y:S02]  /*8ea0*/  FMNMX.FTZ R137, R117, R138, !PT ;  /* 0x0000008a75897209 */ /* 0x000fe40007810000 */
[----:B------:R-:W-:Y:S02]  /*8eb0*/  ISETP.GT.AND P5, PT, R90, 0x59, PT ;  /* 0x000000595a00780c */ /* 0x000fe40003fa4270 */
[----:B-1----:R-:W-:Y:S01]  /*8ec0*/  FSEL R97, R91, -INF , P6 ;  /* 0xff8000005b617808 */ /* 0x002fe20003000000 */
[----:B------:R-:W1:Y:S01]  /*8ed0*/  MUFU.TANH R92, R92 ;  /* 0x0000005c005c7308 */ /* 0x000e620000002400 */
[----:B------:R-:W-:Y:S01]  /*8ee0*/  FMNMX.FTZ R138, R118, R137, !PT ;  /* 0x00000089768a7209 */ /* 0x000fe20007810000 */
[----:B------:R-:W-:Y:S01]  /*8ef0*/  FFMA.FTZ R91, R106, UR4, -R136 ;  /* 0x000000046a5b7c23 */ /* 0x000fe20008010888 */
[C---:B------:R-:W-:Y:S02]  /*8f00*/  ISETP.GT.AND P4, PT, R90.reuse, 0x60, PT ;  /* 0x000000605a00780c */ /* 0x040fe40003f84270 */
[----:B------:R-:W-:-:S02]  /*8f10*/  ISETP.GT.AND P6, PT, R90, 0x61, PT ;  /* 0x000000615a00780c */ /* 0x000fc40003fc4270 */
[----:B--2---:R-:W-:Y:S01]  /*8f20*/  FSEL R101, R101, -INF , P5 ;  /* 0xff80000065657808 */ /* 0x004fe20002800000 */
[----:B------:R-:W2:Y:S01]  /*8f30*/  MUFU.TANH R93, R93 ;  /* 0x0000005d005d7308 */ /* 0x000ea20000002400 */
[----:B------:R-:W-:Y:S02]  /*8f40*/  FMNMX.FTZ R138, R97, R138, !PT ;  /* 0x0000008a618a7209 */ /* 0x000fe40007810000 */
[----:B---3--:R-:W-:Y:S01]  /*8f50*/  FSEL R106, R88, -INF , P4 ;  /* 0xff800000586a7808 */ /* 0x008fe20002000000 */
[----:B------:R-:W-:Y:S01]  /*8f60*/  FFMA.FTZ R88, R107, UR4, -R136 ;  /* 0x000000046b587c23 */ /* 0x000fe20008010888 */
[----:B0-----:R-:W-:Y:S02]  /*8f70*/  FSEL R107, R89, -INF , P6 ;  /* 0xff800000596b7808 */ /* 0x001fe40003000000 */
[----:B------:R-:W-:Y:S01]  /*8f80*/  FMNMX.FTZ R89, R101, R138, !PT ;  /* 0x0000008a65597209 */ /* 0x000fe20007810000 */
[----:B------:R-:W0:Y:S01]  /*8f90*/  MUFU.TANH R80, R80 ;  /* 0x0000005000507308 */ /* 0x000e220000002400 */
[----:B------:R-:W-:-:S02]  /*8fa0*/  ISETP.GT.AND P5, PT, R90, 0x68, PT ;  /* 0x000000685a00780c */ /* 0x000fc40003fa4270 */
[----:B------:R-:W-:Y:S02]  /*8fb0*/  ISETP.GT.AND P4, PT, R90, 0x69, PT ;  /* 0x000000695a00780c */ /* 0x000fe40003f84270 */
[----:B-1----:R-:W-:Y:S02]  /*8fc0*/  FSEL R92, R92, -INF , P5 ;  /* 0xff8000005c5c7808 */ /* 0x002fe40002800000 */
[C---:B------:R-:W-:Y:S01]  /*8fd0*/  ISETP.GT.AND P6, PT, R90.reuse, 0x70, PT ;  /* 0x000000705a00780c */ /* 0x040fe20003fc4270 */
[----:B------:R-:W1:Y:S01]  /*8fe0*/  MUFU.TANH R81, R81 ;  /* 0x0000005100517308 */ /* 0x000e620000002400 */
[C---:B------:R-:W-:Y:S02]  /*8ff0*/  ISETP.GT.AND P5, PT, R90.reuse, 0x71, PT ;  /* 0x000000715a00780c */ /* 0x040fe40003fa4270 */
[----:B--2---:R-:W-:Y:S02]  /*9000*/  FSEL R93, R93, -INF , P4 ;  /* 0xff8000005d5d7808 */ /* 0x004fe40002000000 */
[----:B------:R-:W-:-:S02]  /*9010*/  ISETP.GT.AND P4, PT, R90, 0x78, PT ;  /* 0x000000785a00780c */ /* 0x000fc40003f84270 */
[----:B------:R-:W-:Y:S01]  /*9020*/  R2UR UR14, R6 ;  /* 0x00000000060e72ca */ /* 0x000fe200000e0000 */
[----:B------:R2:W-:Y:S08]  /*9030*/  MUFU.EX2 R105, R139 ;  /* 0x0000008b00697308 */ /* 0x0005f00000000800 */
[----:B------:R-:W-:Y:S01]  /*9040*/  MUFU.TANH R84, R84 ;  /* 0x0000005400547308 */ /* 0x000fe20000002400 */
[----:B--2---:R-:W-:Y:S01]  /*9050*/  FFMA.FTZ R139, R110, UR4, -R136 ;  /* 0x000000046e8b7c23 */ /* 0x004fe20008010888 */
[----:B------:R-:W-:-:S02]  /*9060*/  FMNMX.FTZ R110, R106, R89, !PT ;  /* 0x000000596a6e7209 */ /* 0x000fc40007810000 */
[----:B------:R-:W-:Y:S02]  /*9070*/  UISETP.GT.AND UP1, UPT, UR38, UR14, UPT ;  /* 0x0000000e2600728c */ /* 0x000fe4000bf24270 */
[----:B------:R-:W-:Y:S02]  /*9080*/  FMNMX.FTZ R137, R107, R110, !PT ;  /* 0x0000006e6b897209 */ /* 0x000fe40007810000 */
[----:B------:R-:W2:Y:S01]  /*9090*/  MUFU.TANH R85, R85 ;  /* 0x0000005500557308 */ /* 0x000ea20000002400 */
[----:B0-----:R-:W-:Y:S01]  /*90a0*/  FSEL R110, R80, -INF , P6 ;  /* 0xff800000506e7808 */ /* 0x001fe20003000000 */
[----:B------:R-:W-:Y:S01]  /*90b0*/  FFMA.FTZ R80, R111, UR4, -R136 ;  /* 0x000000046f507c23 */ /* 0x000fe20008010888 */
[----:B------:R-:W-:Y:S02]  /*90c0*/  FMNMX.FTZ R138, R92, R137, !PT ;  /* 0x000000895c8a7209 */ /* 0x000fe40007810000 */
[----:B-1----:R-:W-:Y:S02]  /*90d0*/  FSEL R111, R81, -INF , P5 ;  /* 0xff800000516f7808 */ /* 0x002fe40002800000 */
[----:B------:R-:W-:Y:S01]  /*90e0*/  FMNMX.FTZ R81, R93, R138, !PT ;  /* 0x0000008a5d517209 */ /* 0x000fe20007810000 */
[----:B------:R-:W0:Y:S01]  /*90f0*/  MUFU.TANH R135, R135 ;  /* 0x0000008700877308 */ /* 0x000e220000002400 */
[----:B------:R-:W-:-:S02]  /*9100*/  ISETP.GT.AND P6, PT, R90, 0x79, PT ;  /* 0x000000795a00780c */ /* 0x000fc40003fc4270 */
[----:B------:R-:W-:Y:S02]  /*9110*/  FMNMX.FTZ R138, R110, R81, !PT ;  /* 0x000000516e8a7209 */ /* 0x000fe40007810000 */
[C---:B------:R-:W-:Y:S01]  /*9120*/  ISETP.GT.AND P5, PT, R90.reuse, 0x80, PT ;  /* 0x000000805a00780c */ /* 0x040fe20003fa4270 */
[----:B------:R-:W-:Y:S02]  /*9130*/  WARPGROUP.DEPBAR.LE gsb0, 0x0 ;  /* 0x00008000000079c5 */ /* 0x000fe40000010000 */
[----:B------:R-:W-:Y:S01]  /*9140*/  WARPGROUP.ARRIVE ;  /* 0x00000000000079c5 */ /* 0x000fe20000000000 */
[----:B------:R-:W1:Y:S01]  /*9150*/  MUFU.TANH R73, R73 ;  /* 0x0000004900497308 */ /* 0x000e620000002400 */
[----:B------:R-:W-:Y:S02]  /*9160*/  FMNMX.FTZ R138, R111, R138, !PT ;  /* 0x0000008a6f8a7209 */ /* 0x000fe40007810000 */
[----:B--2---:R-:W-:Y:S02]  /*9170*/  FSEL R137, R85, -INF , P6 ;  /* 0xff80000055897808 */ /* 0x004fe40003000000 */
[----:B------:R-:W-:Y:S01]  /*9180*/  HGMMA.64x96x16.F32 R24, gdesc[UR40].tnspB, R24, gsb0 ;  /* 0x41600000281879f0 */ /* 0x000fe20008000818 */
[----:B------:R-:W-:-:S02]  /*9190*/  ISETP.GT.AND P6, PT, R90, 0x88, PT ;  /* 0x000000885a00780c */ /* 0x000fc40003fc4270 */
[----:B------:R-:W2:Y:S01]  /*91a0*/  MUFU.TANH R76, R76 ;  /* 0x0000004c004c7308 */ /* 0x000ea20000002400 */
[----:B0-----:R-:W-:Y:S02]  /*91b0*/  FSEL R135, R135, -INF , P5 ;  /* 0xff80000087877808 */ /* 0x001fe40002800000 */
[----:B------:R-:W-:-:S05]  /*91c0*/  ISETP.GT.AND P5, PT, R90, 0x89, PT ;  /* 0x000000895a00780c */ /* 0x000fca0003fa4270 */
[----:B------:R0:W-:Y:S08]  /*91d0*/  MUFU.EX2 R89, R139 ;  /* 0x0000008b00597308 */ /* 0x0001f00000000800 */
[----:B------:R-:W3:Y:S01]  /*91e0*/  MUFU.TANH R77, R77 ;  /* 0x0000004d004d7308 */ /* 0x000ee20000002400 */
[--C-:B0-----:R-:W-:Y:S01]  /*91f0*/  FFMA.FTZ R139, R119, UR4, -R136.reuse ;  /* 0x00000004778b7c23 */ /* 0x101fe20008010888 */
[----:B------:R-:W-:Y:S01]  /*9200*/  FSEL R119, R84, -INF , P4 ;  /* 0xff80000054777808 */ /* 0x000fe20002000000 */
[--C-:B------:R-:W-:Y:S01]  /*9210*/  FFMA.FTZ R84, R99, UR4, -R136.reuse ;  /* 0x0000000463547c23 */ /* 0x100fe20008010888 */
[----:B------:R-:W-:Y:S01]  /*9220*/  ISETP.GT.AND P4, PT, R90, 0x81, PT ;  /* 0x000000815a00780c */ /* 0x000fe20003f84270 */
[----:B------:R-:W-:Y:S01]  /*9230*/  FFMA.FTZ R99, R78, UR4, -R136 ;  /* 0x000000044e637c23 */ /* 0x000fe20008010888 */
[----:B------:R-:W-:-:S02]  /*9240*/  FMNMX.FTZ R138, R119, R138, !PT ;  /* 0x0000008a778a7209 */ /* 0x000fc40007810000 */
[----:B------:R2:W-:Y:S02]  /*9250*/  MUFU.EX2 R81, R139 ;  /* 0x0000008b00517308 */ /* 0x0005e40000000800 */
[----:B------:R-:W-:Y:S02]  /*9260*/  FMNMX.FTZ R90, R137, R138, !PT ;  /* 0x0000008a895a7209 */ /* 0x000fe40007810000 */
[----:B-1----:R-:W-:Y:S01]  /*9270*/  FSEL R138, R73, -INF , P4 ;  /* 0xff800000498a7808 */ /* 0x002fe20002000000 */
[--C-:B------:R-:W-:Y:S01]  /*9280*/  FFMA.FTZ R73, R102, UR4, -R136.reuse ;  /* 0x0000000466497c23 */ /* 0x100fe20008010888 */
[----:B------:R-:W-:Y:S01]  /*9290*/  FMNMX.FTZ R85, R135, R90, !PT ;  /* 0x0000005a87557209 */ /* 0x000fe20007810000 */
[--C-:B------:R-:W-:Y:S01]  /*92a0*/  FFMA.FTZ R102, R74, UR4, -R136.reuse ;  /* 0x000000044a667c23 */ /* 0x100fe20008010888 */
[--C-:B------:R-:W-:Y:S01]  /*92b0*/  FFMA.FTZ R90, R134, UR4, -R136.reuse ;  /* 0x00000004865a7c23 */ /* 0x100fe20008010888 */
[----:B--2---:R-:W-:Y:S01]  /*92c0*/  FSEL R139, R76, -INF , P6 ;  /* 0xff8000004c8b7808 */ /* 0x004fe20003000000 */
[----:B------:R-:W-:Y:S01]  /*92d0*/  MUFU.EX2 R9, R9 ;  /* 0x0000000900097308 */ /* 0x000fe20000000800 */
[----:B------:R-:W-:Y:S01]  /*92e0*/  FMNMX.FTZ R76, R138, R85, !PT ;  /* 0x000000558a4c7209 */ /* 0x000fe20007810000 */
[--C-:B------:R-:W-:Y:S01]  /*92f0*/  FFMA.FTZ R85, R103, UR4, -R136.reuse ;  /* 0x0000000467557c23 */ /* 0x100fe20008010888 */
[----:B---3--:R-:W-:Y:S01]  /*9300*/  FSEL R140, R77, -INF , P5 ;  /* 0xff8000004d8c7808 */ /* 0x008fe20002800000 */
[----:B------:R-:W-:Y:S01]  /*9310*/  FFMA.FTZ R103, R79, UR4, -R136 ;  /* 0x000000044f677c23 */ /* 0x000fe20008010888 */
[----:B------:R-:W-:-:S02]  /*9320*/  FMNMX.FTZ R77, R139, R76, !PT ;  /* 0x0000004c8b4d7209 */ /* 0x000fc40007810000 */
[----:B------:R-:W-:Y:S01]  /*9330*/  ISETP.GE.U32.AND P4, PT, R143, 0x180, PT ;  /* 0x000001808f00780c */ /* 0x000fe20003f86070 */
        /* <DEDUP_REMOVED lines=12> */
[----:B------:R-:W-:-:S02]  /*9400*/  WARPGROUP.DEPBAR.LE gsb0, 0x0 ;  /* 0x00008000000079c5 */ /* 0x000fc40000010000 */
[----:B------:R-:W-:Y:S01]  /*9410*/  WARPGROUP.ARRIVE ;  /* 0x00000000000079c5 */ /* 0x000fe20000000000 */
[----:B0-----:R-:W-:-:S04]  /*9420*/  FMNMX.FTZ R74, R77, R76, !PT ;  /* 0x0000004c4d4a7209 */ /* 0x001fc80007810000 */
[C---:B------:R-:W-:Y:S01]  /*9430*/  FSETP.NEU.FTZ.AND P5, PT, R74.reuse, -INF , PT ;  /* 0xff8000004a00780b */ /* 0x040fe20003fbd000 */
[----:B------:R-:W-:Y:S01]  /*9440*/  HGMMA.64x96x16.F32 R24, gdesc[UR32].tnspB, R24, gsb0 ;  /* 0x41600000201879f0 */ /* 0x000fe20008000818 */
[----:B------:R-:W-:Y:S01]  /*9450*/  UIADD3 UR32, UR10, 0xc00, URZ ;  /* 0x00000c000a207890 */ /* 0x000fe2000fffe03f */
[C---:B------:R-:W-:Y:S01]  /*9460*/  FMUL.FTZ R134, R74.reuse, UR4 ;  /* 0x000000044a867c20 */ /* 0x040fe20008410000 */
[----:B------:R-:W-:Y:S01]  /*9470*/  UIADD3 UR34, UR11, 0x200, URZ ;  /* 0x000002000b227890 */ /* 0x000fe2000fffe03f */
[----:B------:R-:W-:Y:S01]  /*9480*/  FSEL R77, R74, RZ, P5 ;  /* 0x000000ff4a4d7208 */ /* 0x000fe20002800000 */
[----:B------:R-:W-:Y:S01]  /*9490*/  UMOV UR33, 0xc0000010 ;  /* 0xc000001000217882 */ /* 0x000fe20000000000 */
[----:B------:R-:W-:Y:S01]  /*94a0*/  UMOV UR35, 0x80000020 ;  /* 0x8000002000237882 */ /* 0x000fe20000000000 */
[----:B------:R-:W-:Y:S01]  /*94b0*/  FSEL R134, R134, RZ, P5 ;  /* 0x000000ff86867208 */ /* 0x000fe20002800000 */
[----:B------:R-:W-:Y:S01]  /*94c0*/  MUFU.EX2 R96, R96 ;  /* 0x0000006000607308 */ /* 0x000fe20000000800 */
[----:B------:R-:W-:Y:S01]  /*94d0*/  FADD.FTZ R77, -R77, R4 ;  /* 0x000000044d4d7221 */ /* 0x000fe20000010100 */
[----:B------:R-:W-:-:S02]  /*94e0*/  UIADD3 UR10, UR38, -0x1, URZ ;  /* 0xffffffff260a7890 */ /* 0x000fc4000fffe03f */
[--C-:B------:R-:W-:Y:S01]  /*94f0*/  FFMA.FTZ R76, R7, UR4, -R134.reuse ;  /* 0x00000004074c7c23 */ /* 0x100fe20008010886 */
[--C-:B------:R-:W-:Y:S01]  /*9500*/  FFMA.FTZ R7, R8, UR4, -R134.reuse ;  /* 0x0000000408077c23 */ /* 0x100fe20008010886 */
[--C-:B------:R-:W-:Y:S01]  /*9510*/  FFMA.FTZ R8, R12, UR4, -R134.reuse ;  /* 0x000000040c087c23 */ /* 0x100fe20008010886 */
[----:B------:R-:W-:Y:S02]  /*9520*/  VIADD R12, R142, 0x9 ;  /* 0x000000098e0c7836 */ /* 0x000fe40000000000 */
[----:B------:R-:W-:Y:S01]  /*9530*/  FMUL.FTZ R77, R77, UR4 ;  /* 0x000000044d4d7c20 */ /* 0x000fe20008410000 */
[--C-:B------:R-:W-:Y:S01]  /*9540*/  FFMA.FTZ R78, R98, UR4, -R134.reuse ;  /* 0x00000004624e7c23 */ /* 0x100fe20008010886 */
[----:B------:R-:W-:Y:S01]  /*9550*/  MUFU.EX2 R76, R76 ;  /* 0x0000004c004c7308 */ /* 0x000fe20000000800 */
[--C-:B------:R-:W-:Y:S01]  /*9560*/  FFMA.FTZ R136, R14, UR4, -R134.reuse ;  /* 0x000000040e887c23 */ /* 0x100fe20008010886 */
[----:B------:R-:W-:Y:S01]  /*9570*/  SEL R79, R12, 0x9, !P4 ;  /* 0x000000090c4f7807 */ /* 0x000fe20006000000 */
[--C-:B------:R-:W-:Y:S01]  /*9580*/  FFMA.FTZ R12, R104, UR4, -R134.reuse ;  /* 0x00000004680c7c23 */ /* 0x100fe20008010886 */
[----:B------:R-:W-:Y:S01]  /*9590*/  FSEL R104, R72, RZ, P3 ;  /* 0x000000ff48687208 */ /* 0x000fe20001800000 */
[--C-:B------:R-:W-:Y:S01]  /*95a0*/  FFMA.FTZ R141, R20, UR4, -R134.reuse ;  /* 0x00000004148d7c23 */ /* 0x100fe20008010886 */
[--C-:B------:R-:W-:Y:S01]  /*95b0*/  FFMA.FTZ R131, R131, UR4, -R134.reuse ;  /* 0x0000000483837c23 */ /* 0x100fe20008010886 */
[----:B------:R-:W-:Y:S01]  /*95c0*/  FFMA.FTZ R98, R123, UR4, -R134 ;  /* 0x000000047b627c23 */ /* 0x000fe20008010886 */
[----:B------:R-:W-:Y:S01]  /*95d0*/  MUFU.EX2 R7, R7 ;  /* 0x0000000700077308 */ /* 0x000fe20000000800 */
[----:B------:R-:W-:Y:S01]  /*95e0*/  FADD.FTZ R5, -R104, R5 ;  /* 0x0000000568057221 */ /* 0x000fe20000010100 */
[----:B------:R-:W-:-:S02]  /*95f0*/  IMAD.U32 R104, RZ, RZ, UR36 ;  /* 0x00000024ff687e24 */ /* 0x000fc4000f8e00ff */
[--C-:B------:R-:W-:Y:S01]  /*9600*/  FFMA.FTZ R123, R125, UR4, -R134.reuse ;  /* 0x000000047d7b7c23 */ /* 0x100fe20008010886 */
[--C-:B------:R-:W-:Y:S01]  /*9610*/  FFMA.FTZ R130, R130, UR4, -R134.reuse ;  /* 0x0000000482827c23 */ /* 0x100fe20008010886 */
[----:B------:R-:W-:Y:S01]  /*9620*/  FMUL.FTZ R4, R5, UR4 ;  /* 0x0000000405047c20 */ /* 0x000fe20008410000 */
[--C-:B------:R-:W-:Y:S01]  /*9630*/  FFMA.FTZ R125, R126, UR4, -R134.reuse ;  /* 0x000000047e7d7c23 */ /* 0x100fe20008010886 */
[----:B------:R-:W-:Y:S01]  /*9640*/  @!P1 LEA R104, R104, UR37, 0x3 ;  /* 0x0000002568689c11 */ /* 0x000fe2000f8e18ff */
[----:B------:R-:W-:Y:S01]  /*9650*/  MUFU.EX2 R78, R78 ;  /* 0x0000004e004e7308 */ /* 0x000fe20000000800 */
[--C-:B------:R-:W-:Y:S01]  /*9660*/  FFMA.FTZ R120, R120, UR4, -R134.reuse ;  /* 0x0000000478787c23 */ /* 0x100fe20008010886 */
[--C-:B------:R-:W-:Y:S01]  /*9670*/  FFMA.FTZ R132, R132, UR4, -R134.reuse ;  /* 0x0000000484847c23 */ /* 0x100fe20008010886 */
[--C-:B------:R-:W-:Y:S01]  /*9680*/  FFMA.FTZ R20, R112, UR4, -R134.reuse ;  /* 0x0000000470147c23 */ /* 0x100fe20008010886 */
[----:B------:R-:W-:Y:S02]  /*9690*/  @!P1 VIADD R5, R104, 0x31c40 ;  /* 0x00031c4068059836 */ /* 0x000fe40000000000 */
        /* <DEDUP_REMOVED lines=17> */
[----:B------:R-:W-:Y:S01]  /*97b0*/  FFMA.FTZ R139, R139, UR4, -R134 ;  /* 0x000000048b8b7c23 */ /* 0x000fe20008010886 */
[----:B------:R-:W-:Y:S01]  /*97c0*/  PLOP3.LUT P3, PT, PT, PT, UP1, 0x80, 0x0 ;  /* 0x000000000000781c */ /* 0x000fe20003f6f018 */
[----:B------:R-:W-:Y:S01]  /*97d0*/  MUFU.EX2 R136, R136 ;  /* 0x0000008800887308 */ /* 0x000fe20000000800 */
[----:B------:R-:W-:-:S07]  /*97e0*/  UMOV UR38, UR10 ;  /* 0x0000000a00267c82 */ /* 0x000fce0008000000 */
        /* <DEDUP_REMOVED lines=26> */
[----:B-1----:R-:W-:Y:S01]  /*9990*/  IMAD.U32 R79, RZ, RZ, UR7 ;  /* 0x00000007ff4f7e24 */ /* 0x002fe2000f8e00ff */
[----:B------:R-:W-:Y:S01]  /*99a0*/  UMOV UR7, UR36 ;  /* 0x0000002400077c82 */ /* 0x000fe20008000000 */
[-C--:B0-----:R-:W-:Y:S01]  /*99b0*/  FMUL.FTZ R26, R26, R4.reuse ;  /* 0x000000041a1a7220 */ /* 0x081fe20000410000 */
[-C--:B------:R-:W-:Y:S01]  /*99c0*/  FMUL.FTZ R27, R27, R4.reuse ;  /* 0x000000041b1b7220 */ /* 0x080fe20000410000 */
[-C--:B------:R-:W-:Y:S01]  /*99d0*/  FMUL.FTZ R30, R30, R4.reuse ;  /* 0x000000041e1e7220 */ /* 0x080fe20000410000 */
[----:B------:R-:W-:Y:S01]  /*99e0*/  @!P1 LEA R79, R79, UR37, 0x3 ;  /* 0x000000254f4f9c11 */ /* 0x000fe2000f8e18ff */
[-C--:B------:R-:W-:Y:S01]  /*99f0*/  FMUL.FTZ R31, R31, R4.reuse ;  /* 0x000000041f1f7220 */ /* 0x080fe20000410000 */
[----:B--2---:R0:W1:Y:S01]  /*9a00*/  MUFU.EX2 R5, R77 ;  /* 0x0000004d00057308 */ /* 0x0040620000000800 */
[-C--:B------:R-:W-:Y:S01]  /*9a10*/  FMUL.FTZ R34, R34, R4.reuse ;  /* 0x0000000422227220 */ /* 0x080fe20000410000 */
[----:B------:R-:W-:Y:S01]  /*9a20*/  FMUL.FTZ R35, R35, R4 ;  /* 0x0000000423237220 */ /* 0x000fe20000410000 */
[----:B------:R-:W-:-:S02]  /*9a30*/  @!P1 VIADD R79, R79, 0x31c60 ;  /* 0x00031c604f4f9836 */ /* 0x000fc40000000000 */
[-C--:B------:R-:W-:Y:S01]  /*9a40*/  FMUL.FTZ R38, R38, R4.reuse ;  /* 0x0000000426267220 */ /* 0x080fe20000410000 */
[-C--:B------:R-:W-:Y:S01]  /*9a50*/  FMUL.FTZ R39, R39, R4.reuse ;  /* 0x0000000427277220 */ /* 0x080fe20000410000 */
[-C--:B------:R-:W-:Y:S01]  /*9a60*/  FMUL.FTZ R42, R42, R4.reuse ;  /* 0x000000042a2a7220 */ /* 0x080fe20000410000 */
[----:B------:R-:W-:Y:S01]  /*9a70*/  FMUL.FTZ R43, R43, R4 ;  /* 0x000000042b2b7220 */ /* 0x000fe20000410000 */
[----:B------:R-:W-:Y:S01]  /*9a80*/  @!P1 PRMT R79, RZ, 0x654, R79 ;  /* 0x00000654ff4f9816 */ /* 0x000fe2000000004f */
[----:B0-----:R-:W-:Y:S01]  /*9a90*/  FFMA.FTZ R77, R4, R0, R9 ;  /* 0x00000000044d7223 */ /* 0x001fe20000010009 */
[----:B------:R-:W-:Y:S01]  /*9aa0*/  MUFU.EX2 R85, R85 ;  /* 0x0000005500557308 */ /* 0x000fe20000000800 */
[-C--:B------:R-:W-:Y:S01]  /*9ab0*/  FMUL.FTZ R46, R46, R4.reuse ;  /* 0x000000042e2e7220 */ /* 0x080fe20000410000 */
[----:B------:R0:W-:Y:S01]  /*9ac0*/  @!P1 SYNCS.ARRIVE.TRANS64.RED.A1T0 RZ, [R79+URZ], RZ ;  /* 0x000000ff4fff99a7 */ /* 0x0001e2000810043f */
[C---:B------:R-:W-:Y:S01]  /*9ad0*/  FADD.FTZ R126, R10.reuse, R77 ;  /* 0x0000004d0a7e7221 */ /* 0x040fe20000010000 */
[----:B------:R-:W-:Y:S01]  /*9ae0*/  F2FP.F16.F32.PACK_AB R77, R10, R9 ;  /* 0x000000090a4d723e */ /* 0x000fe200000000ff */
[-C--:B------:R-:W-:Y:S01]  /*9af0*/  FMUL.FTZ R47, R47, R4.reuse ;  /* 0x000000042f2f7220 */ /* 0x080fe20000410000 */
[----:B------:R-:W-:Y:S01]  /*9b00*/  FMUL.FTZ R50, R50, R4 ;  /* 0x0000000432327220 */ /* 0x000fe20000410000 */
[----:B-1----:R-:W-:Y:S01]  /*9b10*/  FFMA.FTZ R104, R5, R3, R76 ;  /* 0x0000000305687223 */ /* 0x002fe2000001004c */
[----:B------:R-:W-:Y:S01]  /*9b20*/  FADD.FTZ R126, R13, R126 ;  /* 0x0000007e0d7e7221 */ /* 0x000fe20000010000 */
[C---:B------:R-:W-:Y:S01]  /*9b30*/  F2FP.F16.F32.PACK_AB R76, R7.reuse, R76 ;  /* 0x0000004c074c723e */ /* 0x040fe200000000ff */
[----:B------:R-:W-:Y:S01]  /*9b40*/  FFMA.FTZ R3, R118, UR4, -R134 ;  /* 0x0000000476037c23 */ /* 0x000fe20008010886 */
[----:B0-----:R-:W-:Y:S01]  /*9b50*/  FADD.FTZ R79, R7, R104 ;  /* 0x00000068074f7221 */ /* 0x001fe20000010000 */
[----:B------:R-:W-:Y:S01]  /*9b60*/  FADD.FTZ R10, R15, R126 ;  /* 0x0000007e0f0a7221 */ /* 0x000fe20000010000 */
[----:B------:R-:W0:Y:S01]  /*9b70*/  MUFU.EX2 R0, R117 ;  /* 0x0000007500007308 */ /* 0x000e220000000800 */
[----:B------:R-:W-:Y:S01]  /*9b80*/  FFMA.FTZ R7, R97, UR4, -R134 ;  /* 0x0000000461077c23 */ /* 0x000fe20008010886 */
[----:B------:R-:W-:Y:S01]  /*9b90*/  FADD.FTZ R9, R78, R79 ;  /* 0x0000004f4e097221 */ /* 0x000fe20000010000 */
[C---:B------:R-:W-:Y:S01]  /*9ba0*/  F2FP.F16.F32.PACK_AB R78, R8.reuse, R78 ;  /* 0x0000004e084e723e */ /* 0x040fe200000000ff */
[----:B------:R-:W-:Y:S01]  /*9bb0*/  FADD.FTZ R10, R21, R10 ;  /* 0x0000000a150a7221 */ /* 0x000fe20000010000 */
[----:B------:R-:W-:Y:S01]  /*9bc0*/  F2FP.F16.F32.PACK_AB R79, R15, R13 ;  /* 0x0000000d0f4f723e */ /* 0x000fe200000000ff */
[----:B------:R-:W-:Y:S01]  /*9bd0*/  FADD.FTZ R9, R8, R9 ;  /* 0x0000000908097221 */ /* 0x000fe20000010000 */
[----:B------:R-:W-:Y:S01]  /*9be0*/  FFMA.FTZ R13, R93, UR4, -R134 ;  /* 0x000000045d0d7c23 */ /* 0x000fe20008010886 */
[----:B------:R-:W-:Y:S01]  /*9bf0*/  FADD.FTZ R10, R11, R10 ;  /* 0x0000000a0b0a7221 */ /* 0x000fe20000010000 */
[----:B------:R-:W-:Y:S01]  /*9c00*/  FFMA.FTZ R15, R101, UR4, -R134 ;  /* 0x00000004650f7c23 */ /* 0x000fe20008010886 */
[----:B------:R-:W-:Y:S01]  /*9c10*/  FADD.FTZ R8, R136, R9 ;  /* 0x0000000988087221 */ /* 0x000fe20000010000 */
[----:B------:R1:W-:Y:S01]  /*9c20*/  STSM.16.M88.4 [R2+0x24300], R76 ;  /* 0x0243004c02007844 */ /* 0x0003e20000000200 */
[----:B------:R-:W-:Y:S01]  /*9c30*/  FADD.FTZ R93, R129, R10 ;  /* 0x0000000a815d7221 */ /* 0x000fe20000010000 */
[----:B------:R-:W2:Y:S01]  /*9c40*/  MUFU.EX2 R3, R3 ;  /* 0x0000000300037308 */ /* 0x000ea20000000800 */
[----:B------:R-:W-:Y:S01]  /*9c50*/  FADD.FTZ R8, R141, R8 ;  /* 0x000000088d087221 */ /* 0x000fe20000010000 */
[--C-:B------:R-:W-:Y:S01]  /*9c60*/  FFMA.FTZ R97, R92, UR4, -R134.reuse ;  /* 0x000000045c617c23 */ /* 0x100fe20008010886 */
[----:B------:R-:W-:Y:S01]  /*9c70*/  FADD.FTZ R93, R128, R93 ;  /* 0x0000005d805d7221 */ /* 0x000fe20000010000 */
[----:B------:R-:W-:Y:S01]  /*9c80*/  FFMA.FTZ R134, R140, UR4, -R134 ;  /* 0x000000048c867c23 */ /* 0x000fe20008010886 */
[----:B------:R-:W-:Y:S01]  /*9c90*/  FADD.FTZ R9, R131, R8 ;  /* 0x0000000883097221 */ /* 0x000fe20000010000 */
[-C--:B------:R-:W-:Y:S01]  /*9ca0*/  FMUL.FTZ R24, R24, R5.reuse ;  /* 0x0000000518187220 */ /* 0x080fe20000410000 */
[----:B------:R-:W-:Y:S01]  /*9cb0*/  FADD.FTZ R8, R122, R93 ;  /* 0x0000005d7a087221 */ /* 0x000fe20000010000 */
[----:B------:R-:W3:Y:S01]  /*9cc0*/  MUFU.EX2 R7, R7 ;  /* 0x0000000700077308 */ /* 0x000ee20000000800 */
[----:B------:R-:W-:Y:S01]  /*9cd0*/  FADD.FTZ R9, R130, R9 ;  /* 0x0000000982097221 */ /* 0x000fe20000010000 */
[-C--:B------:R-:W-:Y:S01]  /*9ce0*/  FMUL.FTZ R25, R25, R5.reuse ;  /* 0x0000000519197220 */ /* 0x080fe20000410000 */
[C---:B------:R-:W-:Y:S01]  /*9cf0*/  FADD.FTZ R101, R121.reuse, R8 ;  /* 0x0000000879657221 */ /* 0x040fe20000010000 */
[----:B------:R-:W-:Y:S01]  /*9d00*/  F2FP.F16.F32.PACK_AB R121, R121, R122 ;  /* 0x0000007a7979723e */ /* 0x000fe200000000ff */
[----:B------:R-:W-:Y:S01]  /*9d10*/  FADD.FTZ R9, R120, R9 ;  /* 0x0000000978097221 */ /* 0x000fe20000010000 */
[----:B------:R-:W-:Y:S01]  /*9d20*/  F2FP.F16.F32.PACK_AB R122, R123, R98 ;  /* 0x000000627b7a723e */ /* 0x000fe200000000ff */
[----:B------:R-:W-:Y:S01]  /*9d30*/  FADD.FTZ R10, R124, R101 ;  /* 0x000000657c0a7221 */ /* 0x000fe20000010000 */
[----:B------:R-:W4:Y:S01]  /*9d40*/  MUFU.EX2 R15, R15 ;  /* 0x0000000f000f7308 */ /* 0x000f220000000800 */
[C---:B------:R-:W-:Y:S01]  /*9d50*/  FADD.FTZ R9, R132.reuse, R9 ;  /* 0x0000000984097221 */ /* 0x040fe20000010000 */
[----:B------:R-:W-:Y:S01]  /*9d60*/  F2FP.F16.F32.PACK_AB R120, R132, R120 ;  /* 0x000000788478723e */ /* 0x000fe200000000ff */
[----:B------:R-:W-:Y:S01]  /*9d70*/  FADD.FTZ R101, R113, R10 ;  /* 0x0000000a71657221 */ /* 0x000fe20000010000 */
[-C--:B------:R-:W-:Y:S01]  /*9d80*/  FMUL.FTZ R28, R28, R5.reuse ;  /* 0x000000051c1c7220 */ /* 0x080fe20000410000 */
[----:B------:R-:W-:Y:S01]  /*9d90*/  FADD.FTZ R8, R98, R9 ;  /* 0x0000000962087221 */ /* 0x000fe20000010000 */
[----:B------:R-:W-:Y:S01]  /*9da0*/  FMUL.FTZ R29, R29, R5 ;  /* 0x000000051d1d7220 */ /* 0x000fe20000410000 */
[----:B------:R-:W-:Y:S01]  /*9db0*/  FADD.FTZ R104, R114, R101 ;  /* 0x0000006572687221 */ /* 0x000fe20000010000 */
[----:B------:R5:W-:Y:S01]  /*9dc0*/  MUFU.EX2 R92, R106 ;  /* 0x0000006a005c7308 */ /* 0x000be20000000800 */
[----:B------:R-:W-:Y:S01]  /*9dd0*/  FADD.FTZ R9, R123, R8 ;  /* 0x000000087b097221 */ /* 0x000fe20000010000 */
[----:B------:R-:W-:Y:S01]  /*9de0*/  F2FP.F16.F32.PACK_AB R8, R141, R136 ;  /* 0x000000888d08723e */ /* 0x000fe200000000ff */
[----:B------:R-:W-:Y:S01]  /*9df0*/  FADD.FTZ R101, R105, R104 ;  /* 0x0000006869657221 */ /* 0x000fe20000010000 */
[----:B------:R-:W-:Y:S01]  /*9e00*/  F2FP.F16.F32.PACK_AB R123, R113, R124 ;  /* 0x0000007c717b723e */ /* 0x000fe200000000ff */
[----:B------:R-:W-:Y:S01]  /*9e10*/  FADD.FTZ R10, R20, R9 ;  /* 0x00000009140a7221 */ /* 0x000fe20000010000 */
[----:B------:R-:W-:Y:S01]  /*9e20*/  F2FP.F16.F32.PACK_AB R9, R11, R21 ;  /* 0x000000150b09723e */ /* 0x000fe200000000ff */
[----:B------:R-:W-:Y:S01]  /*9e30*/  FADD.FTZ R101, R108, R101 ;  /* 0x000000656c657221 */ /* 0x000fe20000010000 */
[----:B------:R0:W-:Y:S01]  /*9e40*/  MUFU.EX2 R21, R13 ;  /* 0x0000000d00157308 */ /* 0x0001e20000000800 */
[----:B------:R-:W-:Y:S01]  /*9e50*/  FADD.FTZ R11, R125, R10 ;  /* 0x0000000a7d0b7221 */ /* 0x000fe20000010000 */
[----:B-----5:R-:W-:Y:S01]  /*9e60*/  F2FP.F16.F32.PACK_AB R106, R112, R14 ;  /* 0x0000000e706a723e */ /* 0x020fe200000000ff */
[----:B-1----:R-:W-:Y:S01]  /*9e70*/  FADD.FTZ R76, R96, R101 ;  /* 0x00000065604c7221 */ /* 0x002fe20000010000 */
[----:B------:R-:W-:Y:S01]  /*9e80*/  F2FP.F16.F32.PACK_AB R10, R130, R131 ;  /* 0x00000083820a723e */ /* 0x000fe200000000ff */
[----:B------:R-:W-:Y:S01]  /*9e90*/  FADD.FTZ R77, R14, R11 ;  /* 0x0000000b0e4d7221 */ /* 0x000fe20000010000 */
[----:B------:R-:W-:Y:S01]  /*9ea0*/  F2FP.F16.F32.PACK_AB R11, R128, R129 ;  /* 0x00000081800b723e */ /* 0x000fe200000000ff */
[-C--:B------:R-:W-:Y:S01]  /*9eb0*/  FMUL.FTZ R32, R32, R5.reuse ;  /* 0x0000000520207220 */ /* 0x080fe20000410000 */
[----:B------:R-:W-:Y:S01]  /*9ec0*/  MUFU.EX2 R90, R90 ;  /* 0x0000005a005a7308 */ /* 0x000fe20000000800 */
[----:B------:R-:W-:Y:S01]  /*9ed0*/  FADD.FTZ R77, R112, R77 ;  /* 0x0000004d704d7221 */ /* 0x000fe20000010000 */
[----:B0-----:R-:W-:Y:S01]  /*9ee0*/  FADD.FTZ R13, R91, R76 ;  /* 0x0000004c5b0d7221 */ /* 0x001fe20000010000 */
[----:B------:R0:W-:Y:S01]  /*9ef0*/  STSM.16.M88.4 [R2+0x25b00], R8 ;  /* 0x025b000802007844 */ /* 0x0001e20000000200 */
[----:B------:R-:W-:Y:S01]  /*9f00*/  F2FP.F16.F32.PACK_AB R105, R105, R114 ;  /* 0x000000726969723e */ /* 0x000fe200000000ff */
[----:B------:R-:W-:Y:S01]  /*9f10*/  FADD.FTZ R104, R12, R77 ;  /* 0x0000004d0c687221 */ /* 0x000fe20000010000 */
[-C--:B------:R-:W-:Y:S01]  /*9f20*/  FMUL.FTZ R33, R33, R5.reuse ;  /* 0x0000000521217220 */ /* 0x080fe20000410000 */
[----:B------:R-:W-:Y:S01]  /*9f30*/  STSM.16.M88.4 [R2+0x27300], R120 ;  /* 0x0273007802007844 */ /* 0x000fe20000000200 */
[----:B------:R1:W5:Y:S01]  /*9f40*/  MUFU.EX2 R93, R107 ;  /* 0x0000006b005d7308 */ /* 0x0003620000000800 */
[----:B------:R-:W-:Y:S01]  /*9f50*/  FADD.FTZ R77, R115, R104 ;  /* 0x00000068734d7221 */ /* 0x000fe20000010000 */
[----:B------:R-:W-:Y:S01]  /*9f60*/  F2FP.F16.F32.PACK_AB R104, R125, R20 ;  /* 0x000000147d68723e */ /* 0x000fe200000000ff */
[----:B------:R-:W-:Y:S01]  /*9f70*/  FADD.FTZ R20, R88, R13 ;  /* 0x0000000d58147221 */ /* 0x000fe20000010000 */
[-C--:B------:R-:W-:Y:S01]  /*9f80*/  FMUL.FTZ R36, R36, R5.reuse ;  /* 0x0000000524247220 */ /* 0x080fe20000410000 */
[----:B------:R-:W-:Y:S01]  /*9f90*/  FADD.FTZ R76, R116, R77 ;  /* 0x0000004d744c7221 */ /* 0x000fe20000010000 */
[----:B------:R-:W-:Y:S01]  /*9fa0*/  FMUL.FTZ R37, R37, R5 ;  /* 0x0000000525257220 */ /* 0x000fe20000410000 */
[----:B------:R-:W-:Y:S01]  /*9fb0*/  FADD.FTZ R13, R89, R20 ;  /* 0x00000014590d7221 */ /* 0x000fe20000010000 */
[----:B------:R-:W5:Y:S01]  /*9fc0*/  MUFU.EX2 R94, R94 ;  /* 0x0000005e005e7308 */ /* 0x000f620000000800 */
[----:B------:R-:W-:Y:S01]  /*9fd0*/  FADD.FTZ R77, R109, R76 ;  /* 0x0000004c6d4d7221 */ /* 0x000fe20000010000 */
[----:B-1----:R-:W-:Y:S01]  /*9fe0*/  F2FP.F16.F32.PACK_AB R107, R96, R108 ;  /* 0x0000006c606b723e */ /* 0x002fe200000000ff */
[----:B------:R-:W-:Y:S01]  /*9ff0*/  FADD.FTZ R14, R80, R13 ;  /* 0x0000000d500e7221 */ /* 0x000fe20000010000 */
[----:B0-----:R-:W-:Y:S01]  /*a000*/  F2FP.F16.F32.PACK_AB R8, R115, R12 ;  /* 0x0000000c7308723e */ /* 0x001fe200000000ff */
[----:B------:R-:W-:Y:S01]  /*a010*/  FADD.FTZ R20, R0, R77 ;  /* 0x0000004d00147221 */ /* 0x000fe20000010000 */
[----:B--2---:R-:W-:Y:S01]  /*a020*/  F2FP.F16.F32.PACK_AB R12, R3, R0 ;  /* 0x00000000030c723e */ /* 0x004fe200000000ff */
[----:B------:R-:W-:Y:S01]  /*a030*/  FADD.FTZ R13, R81, R14 ;  /* 0x0000000e510d7221 */ /* 0x000fe20000010000 */
[----:B------:R-:W0:Y:S01]  /*a040*/  MUFU.EX2 R78, R97 ;  /* 0x00000061004e7308 */ /* 0x000e220000000800 */
[----:B------:R-:W-:Y:S01]  /*a050*/  FADD.FTZ R14, R3, R20 ;  /* 0x00000014030e7221 */ /* 0x000fe20000010000 */
[----:B------:R-:W-:Y:S01]  /*a060*/  F2FP.F16.F32.PACK_AB R9, R88, R91 ;  /* 0x0000005b5809723e */ /* 0x000fe200000000ff */
[----:B------:R-:W-:Y:S01]  /*a070*/  FADD.FTZ R76, R84, R13 ;  /* 0x0000000d544c7221 */ /* 0x000fe20000010000 */
[----:B------:R-:W-:Y:S01]  /*a080*/  F2FP.F16.F32.PACK_AB R10, R109, R116 ;  /* 0x000000746d0a723e */ /* 0x000fe200000000ff */
[----:B---3--:R-:W-:Y:S01]  /*a090*/  FADD.FTZ R14, R7, R14 ;  /* 0x0000000e070e7221 */ /* 0x008fe20000010000 */
[----:B------:R-:W-:Y:S01]  /*a0a0*/  STSM.16.M88.4 [R2+0x28b00], R104 ;  /* 0x028b006802007844 */ /* 0x000fe20000000200 */
[----:B------:R-:W-:Y:S01]  /*a0b0*/  FADD.FTZ R76, R73, R76 ;  /* 0x0000004c494c7221 */ /* 0x000fe20000010000 */
[----:B------:R-:W1:Y:S01]  /*a0c0*/  MUFU.EX2 R82, R82 ;  /* 0x0000005200527308 */ /* 0x000e620000000800 */
[----:B----4-:R-:W-:Y:S01]  /*a0d0*/  FADD.FTZ R11, R15, R14 ;  /* 0x0000000e0f0b7221 */ /* 0x010fe20000010000 */
[----:B------:R-:W-:Y:S01]  /*a0e0*/  FMUL.FTZ R40, R40, R5 ;  /* 0x0000000528287220 */ /* 0x000fe20000410000 */
[----:B------:R-:W-:Y:S01]  /*a0f0*/  FADD.FTZ R13, R85, R76 ;  /* 0x0000004c550d7221 */ /* 0x000fe20000010000 */
[C---:B-----5:R-:W-:Y:S01]  /*a100*/  F2FP.F16.F32.PACK_AB R76, R93.reuse, R92 ;  /* 0x0000005c5d4c723e */ /* 0x060fe200000000ff */
[----:B------:R-:W-:Y:S01]  /*a110*/  FADD.FTZ R14, R92, R11 ;  /* 0x0000000b5c0e7221 */ /* 0x000fe20000010000 */
[----:B------:R-:W-:Y:S01]  /*a120*/  F2FP.F16.F32.PACK_AB R11, R80, R89 ;  /* 0x00000059500b723e */ /* 0x000fe200000000ff */
[----:B------:R-:W-:Y:S01]  /*a130*/  FADD.FTZ R77, R90, R13 ;  /* 0x0000000d5a4d7221 */ /* 0x000fe20000010000 */
[----:B------:R-:W2:Y:S01]  /*a140*/  MUFU.EX2 R86, R86 ;  /* 0x0000005600567308 */ /* 0x000ea20000000800 */
[----:B------:R-:W-:Y:S01]  /*a150*/  FADD.FTZ R3, R93, R14 ;  /* 0x0000000e5d037221 */ /* 0x000fe20000010000 */
[----:B------:R-:W-:Y:S01]  /*a160*/  F2FP.F16.F32.PACK_AB R13, R84, R81 ;  /* 0x00000051540d723e */ /* 0x000fe200000000ff */
[----:B------:R-:W-:Y:S01]  /*a170*/  FADD.FTZ R77, R94, R77 ;  /* 0x0000004d5e4d7221 */ /* 0x000fe20000010000 */
[----:B------:R-:W-:Y:S01]  /*a180*/  F2FP.F16.F32.PACK_AB R14, R15, R7 ;  /* 0x000000070f0e723e */ /* 0x000fe200000000ff */
[----:B0-----:R-:W-:Y:S01]  /*a190*/  FADD.FTZ R0, R78, R3 ;  /* 0x000000034e007221 */ /* 0x001fe20000010000 */
[----:B------:R-:W-:Y:S01]  /*a1a0*/  F2FP.F16.F32.PACK_AB R15, R85, R73 ;  /* 0x00000049550f723e */ /* 0x000fe200000000ff */
[----:B------:R0:W-:Y:S01]  /*a1b0*/  STSM.16.M88.4 [R2+0x2a300], R8 ;  /* 0x02a3000802007844 */ /* 0x0001e20000000200 */
[----:B------:R-:W3:Y:S01]  /*a1c0*/  MUFU.EX2 R75, R75 ;  /* 0x0000004b004b7308 */ /* 0x000ee20000000800 */
[----:B-1----:R-:W-:Y:S01]  /*a1d0*/  FADD.FTZ R77, R82, R77 ;  /* 0x0000004d524d7221 */ /* 0x002fe20000010000 */
[C---:B------:R-:W-:Y:S01]  /*a1e0*/  FADD.FTZ R3, R21.reuse, R0 ;  /* 0x0000000015037221 */ /* 0x040fe20000010000 */
[----:B------:R-:W-:Y:S01]  /*a1f0*/  F2FP.F16.F32.PACK_AB R78, R21, R78 ;  /* 0x0000004e154e723e */ /* 0x000fe200000000ff */
[----:B------:R1:W-:Y:S01]  /*a200*/  STSM.16.M88.4 [R2+0x2bb00], R12 ;  /* 0x02bb000c02007844 */ /* 0x0003e20000000200 */
[-C--:B------:R-:W-:Y:S01]  /*a210*/  FMUL.FTZ R41, R41, R5.reuse ;  /* 0x0000000529297220 */ /* 0x080fe20000410000 */
[-C--:B------:R-:W-:Y:S01]  /*a220*/  FMUL.FTZ R44, R44, R5.reuse ;  /* 0x000000052c2c7220 */ /* 0x080fe20000410000 */
[-C--:B------:R-:W-:Y:S01]  /*a230*/  FMUL.FTZ R45, R45, R5.reuse ;  /* 0x000000052d2d7220 */ /* 0x080fe20000410000 */
[----:B------:R-:W4:Y:S01]  /*a240*/  MUFU.EX2 R110, R110 ;  /* 0x0000006e006e7308 */ /* 0x000f220000000800 */
[----:B--2---:R-:W-:Y:S01]  /*a250*/  FADD.FTZ R0, R86, R77 ;  /* 0x0000004d56007221 */ /* 0x004fe20000010000 */
[----:B------:R-:W-:Y:S01]  /*a260*/  F2FP.F16.F32.PACK_AB R77, R94, R90 ;  /* 0x0000005a5e4d723e */ /* 0x000fe200000000ff */
[-C--:B------:R-:W-:Y:S01]  /*a270*/  FMUL.FTZ R48, R48, R5.reuse ;  /* 0x0000000530307220 */ /* 0x080fe20000410000 */
[----:B------:R-:W-:Y:S01]  /*a280*/  F2FP.F16.F32.PACK_AB R79, R86, R82 ;  /* 0x00000052564f723e */ /* 0x000fe200000000ff */
[-C--:B------:R-:W-:Y:S01]  /*a290*/  FMUL.FTZ R49, R49, R5.reuse ;  /* 0x0000000531317220 */ /* 0x080fe20000410000 */
[-C--:B------:R-:W-:Y:S01]  /*a2a0*/  FMUL.FTZ R52, R52, R5.reuse ;  /* 0x0000000534347220 */ /* 0x080fe20000410000 */
[-C--:B------:R-:W-:Y:S01]  /*a2b0*/  FMUL.FTZ R53, R53, R5.reuse ;  /* 0x0000000535357220 */ /* 0x080fe20000410000 */
[----:B------:R-:W2:Y:S01]  /*a2c0*/  MUFU.EX2 R99, R99 ;  /* 0x0000006300637308 */ /* 0x000ea20000000800 */
[----:B---3--:R-:W-:Y:S01]  /*a2d0*/  FADD.FTZ R0, R75, R0 ;  /* 0x000000004b007221 */ /* 0x008fe20000010000 */
[----:B------:R1:W-:Y:S01]  /*a2e0*/  STSM.16.M88.4 [R2+0x2d300], R76 ;  /* 0x02d3004c02007844 */ /* 0x0003e20000000200 */
[-C--:B------:R-:W-:Y:S01]  /*a2f0*/  FMUL.FTZ R56, R56, R5.reuse ;  /* 0x0000000538387220 */ /* 0x080fe20000410000 */
[-C--:B------:R-:W-:Y:S01]  /*a300*/  FMUL.FTZ R57, R57, R5.reuse ;  /* 0x0000000539397220 */ /* 0x080fe20000410000 */
[-C--:B------:R-:W-:Y:S01]  /*a310*/  FMUL.FTZ R60, R60, R5.reuse ;  /* 0x000000053c3c7220 */ /* 0x080fe20000410000 */
[-C--:B------:R-:W-:Y:S01]  /*a320*/  FMUL.FTZ R61, R61, R5.reuse ;  /* 0x000000053d3d7220 */ /* 0x080fe20000410000 */
[-C--:B------:R-:W-:Y:S01]  /*a330*/  FMUL.FTZ R64, R64, R5.reuse ;  /* 0x0000000540407220 */ /* 0x080fe20000410000 */
[----:B------:R-:W3:Y:S01]  /*a340*/  MUFU.EX2 R102, R102 ;  /* 0x0000006600667308 */ /* 0x000ee20000000800 */
[----:B----4-:R-:W-:Y:S01]  /*a350*/  FADD.FTZ R80, R110, R3 ;  /* 0x000000036e507221 */ /* 0x010fe20000010000 */
[-C--:B------:R-:W-:Y:S01]  /*a360*/  FMUL.FTZ R65, R65, R5.reuse ;  /* 0x0000000541417220 */ /* 0x080fe20000410000 */
[-C--:B------:R-:W-:Y:S01]  /*a370*/  FMUL.FTZ R68, R68, R5.reuse ;  /* 0x0000000544447220 */ /* 0x080fe20000410000 */
[----:B------:R-:W-:Y:S01]  /*a380*/  FMUL.FTZ R69, R69, R5 ;  /* 0x0000000545457220 */ /* 0x000fe20000410000 */
[-C--:B------:R-:W-:Y:S01]  /*a390*/  FMUL.FTZ R51, R51, R4.reuse ;  /* 0x0000000433337220 */ /* 0x080fe20000410000 */
[-C--:B------:R-:W-:Y:S01]  /*a3a0*/  FMUL.FTZ R54, R54, R4.reuse ;  /* 0x0000000436367220 */ /* 0x080fe20000410000 */
[-C--:B------:R-:W-:Y:S01]  /*a3b0*/  FMUL.FTZ R55, R55, R4.reuse ;  /* 0x0000000437377220 */ /* 0x080fe20000410000 */
[----:B------:R-:W4:Y:S01]  /*a3c0*/  MUFU.EX2 R111, R111 ;  /* 0x0000006f006f7308 */ /* 0x000f220000000800 */
        /* <DEDUP_REMOVED lines=11> */
[----:B------:R-:W-:Y:S01]  /*a480*/  FMUL.FTZ R71, R71, R4 ;  /* 0x0000000447477220 */ /* 0x000fe20000410000 */
[----:B------:R-:W-:-:S02]  /*a490*/  IMAD.MOV.U32 R5, RZ, RZ, R72 ;  /* 0x000000ffff057224 */ /* 0x000fc400078e0048 */
[----:B------:R-:W-:Y:S01]  /*a4a0*/  IMAD.MOV.U32 R4, RZ, RZ, R74 ;  /* 0x000000ffff047224 */ /* 0x000fe200078e004a */
[----:B------:R-:W3:Y:S01]  /*a4b0*/  MUFU.EX2 R119, R119 ;  /* 0x0000007700777308 */ /* 0x000ee20000000800 */
[----:B----4-:R-:W-:-:S07]  /*a4c0*/  FADD.FTZ R80, R111, R80 ;  /* 0x000000506f507221 */ /* 0x010fce0000010000 */
[----:B------:R-:W4:Y:S01]  /*a4d0*/  MUFU.EX2 R20, R137 ;  /* 0x0000008900147308 */ /* 0x000f220000000800 */
[C---:B--2---:R-:W-:Y:S01]  /*a4e0*/  FADD.FTZ R0, R83.reuse, R0 ;  /* 0x0000000053007221 */ /* 0x044fe20000010000 */
[----:B------:R-:W-:-:S06]  /*a4f0*/  F2FP.F16.F32.PACK_AB R83, R83, R102 ;  /* 0x000000665353723e */ /* 0x000fcc00000000ff */
[----:B------:R-:W2:Y:S01]  /*a500*/  MUFU.EX2 R95, R95 ;  /* 0x0000005f005f7308 */ /* 0x000ea20000000800 */
[----:B---3--:R-:W-:Y:S01]  /*a510*/  FADD.FTZ R7, R119, R80 ;  /* 0x0000005077077221 */ /* 0x008fe20000010000 */
[----:B------:R-:W-:-:S06]  /*a520*/  F2FP.F16.F32.PACK_AB R80, R111, R110 ;  /* 0x0000006e6f50723e */ /* 0x000fcc00000000ff */
[----:B------:R-:W0:Y:S01]  /*a530*/  MUFU.EX2 R100, R100 ;  /* 0x0000006400647308 */ /* 0x000e220000000800 */
[C---:B----4-:R-:W-:Y:S01]  /*a540*/  F2FP.F16.F32.PACK_AB R82, R20.reuse, R119 ;  /* 0x000000771452723e */ /* 0x050fe200000000ff */
[----:B------:R-:W-:-:S04]  /*a550*/  FADD.FTZ R7, R20, R7 ;  /* 0x0000000714077221 */ /* 0x000fc80000010000 */
[----:B------:R1:W-:Y:S02]  /*a560*/  STSM.16.M88.4 [R2+0x2eb00], R80 ;  /* 0x02eb005002007844 */ /* 0x0003e40000000200 */
[----:B------:R-:W3:Y:S01]  /*a570*/  MUFU.EX2 R103, R103 ;  /* 0x0000006700677308 */ /* 0x000ee20000000800 */
[----:B--2---:R-:W-:-:S07]  /*a580*/  FADD.FTZ R3, R95, R0 ;  /* 0x000000005f037221 */ /* 0x004fce0000010000 */
[----:B------:R-:W2:Y:S01]  /*a590*/  MUFU.EX2 R87, R87 ;  /* 0x0000005700577308 */ /* 0x000ea20000000800 */
[C---:B0-----:R-:W-:Y:S01]  /*a5a0*/  F2FP.F16.F32.PACK_AB R9, R100.reuse, R95 ;  /* 0x0000005f6409723e */ /* 0x041fe200000000ff */
[----:B------:R-:W-:-:S06]  /*a5b0*/  FADD.FTZ R0, R100, R3 ;  /* 0x0000000364007221 */ /* 0x000fcc0000010000 */
[----:B------:R-:W0:Y:S01]  /*a5c0*/  MUFU.EX2 R88, R135 ;  /* 0x0000008700587308 */ /* 0x000e220000000800 */
[----:B---3--:R-:W-:-:S07]  /*a5d0*/  FADD.FTZ R0, R103, R0 ;  /* 0x0000000067007221 */ /* 0x008fce0000010000 */
[----:B------:R-:W3:Y:S01]  /*a5e0*/  MUFU.EX2 R138, R138 ;  /* 0x0000008a008a7308 */ /* 0x000ee20000000800 */
[C---:B--2---:R-:W-:Y:S01]  /*a5f0*/  F2FP.F16.F32.PACK_AB R11, R87.reuse, R103 ;  /* 0x00000067570b723e */ /* 0x044fe200000000ff */
[----:B------:R-:W-:-:S06]  /*a600*/  FADD.FTZ R0, R87, R0 ;  /* 0x0000000057007221 */ /* 0x000fcc0000010000 */
[----:B------:R-:W2:Y:S01]  /*a610*/  MUFU.EX2 R84, R139 ;  /* 0x0000008b00547308 */ /* 0x000ea20000000800 */
[----:B0-----:R-:W-:-:S07]  /*a620*/  FADD.FTZ R7, R88, R7 ;  /* 0x0000000758077221 */ /* 0x001fce0000010000 */
[----:B------:R-:W0:Y:S01]  /*a630*/  MUFU.EX2 R134, R134 ;  /* 0x0000008600867308 */ /* 0x000e220000000800 */
[C---:B---3--:R-:W-:Y:S01]  /*a640*/  F2FP.F16.F32.PACK_AB R8, R138.reuse, R88 ;  /* 0x000000588a08723e */ /* 0x048fe200000000ff */
[----:B------:R-:W-:-:S04]  /*a650*/  FADD.FTZ R7, R138, R7 ;  /* 0x000000078a077221 */ /* 0x000fc80000010000 */
[----:B--2---:R-:W-:Y:S01]  /*a660*/  FADD.FTZ R7, R84, R7 ;  /* 0x0000000754077221 */ /* 0x004fe20000010000 */
[----:B0-----:R-:W-:-:S03]  /*a670*/  F2FP.F16.F32.PACK_AB R10, R134, R84 ;  /* 0x00000054860a723e */ /* 0x001fc600000000ff */
[----:B------:R-:W-:Y:S02]  /*a680*/  FADD.FTZ R3, R134, R7 ;  /* 0x0000000786037221 */ /* 0x000fe40000010000 */
        /* <DEDUP_REMOVED lines=9> */
[----:B------:R-:W-:-:S05]  /*a720*/  UMOV UR38, UR10 ;  /* 0x0000000a00267c82 */ /* 0x000fca0008000000 */
.L_x_11799:
[----:B------:R-:W-:-:S13]  /*a730*/  ISETP.LE.AND P2, PT, RZ, UR38, PT ;  /* 0x00000026ff007c0c */ /* 0x000fda000bf43270 */
[----:B------:R-:W-:Y:S05]  /*a740*/  @!P2 BRA `(.L_x_11809) ;  /* 0x000000400020a947 */ /* 0x000fea0003800000 */
[----:B------:R-:W-:Y:S01]  /*a750*/  IMAD.MOV.U32 R5, RZ, RZ, R72 ;  /* 0x000000ffff057224 */ /* 0x000fe200078e0048 */
[----:B------:R-:W-:Y:S01]  /*a760*/  UMOV UR39, UR60 ;  /* 0x0000003c00277c82 */ /* 0x000fe20008000000 */
[----:B------:R-:W-:Y:S01]  /*a770*/  IMAD.MOV.U32 R4, RZ, RZ, R74 ;  /* 0x000000ffff047224 */ /* 0x000fe200078e004a */
[----:B------:R-:W-:Y:S01]  /*a780*/  UMOV UR7, UR36 ;  /* 0x0000002400077c82 */ /* 0x000fe20008000000 */
[----:B------:R-:W-:-:S05]  /*a790*/  ULDC UR5, c[0x0][0x9d8] ;  /* 0x0002760000057ab9 */ /* 0x000fca0000000800 */
.L_x_11818:
[----:B------:R-:W-:Y:S01]  /*a7a0*/  R2UR UR4, R16 ;  /* 0x00000000100472ca */ /* 0x000fe200000e0000 */
[----:B------:R-:W-:-:S04]  /*a7b0*/  UIADD3 UR36, UR7, 0x1, URZ ;  /* 0x0000000107247890 */ /* 0x000fc8000fffe03f */
[----:B------:R-:W-:-:S04]  /*a7c0*/  UISETP.NE.AND UP0, UPT, UR36, 0x2, UPT ;  /* 0x000000022400788c */ /* 0x000fc8000bf05270 */
[----:B------:R-:W-:Y:S02]  /*a7d0*/  USEL UR60, URZ, 0x1, UP0 ;  /* 0x000000013f3c7887 */ /* 0x000fe40008000000 */
[----:B------:R-:W-:Y:S02]  /*a7e0*/  USEL UR36, UR36, URZ, UP0 ;  /* 0x0000003f24247287 */ /* 0x000fe40008000000 */
[----:B------:R-:W-:Y:S01]  /*a7f0*/  ISETP.NE.AND P3, PT, RZ, UR4, PT ;  /* 0x00000004ff007c0c */ /* 0x000fe2000bf65270 */
[----:B------:R-:W-:-:S12]  /*a800*/  ULOP3.LUT UR60, UR39, UR60, URZ, 0x3c, !UPT ;  /* 0x0000003c273c7292 */ /* 0x000fd8000f8e3c3f */
[----:B0-----:R-:W-:Y:S05]  /*a810*/  @P3 BRA `(.L_x_11810) ;  /* 0x00000000002c3947 */ /* 0x001fea0003800000 */
[----:B------:R-:W-:Y:S05]  /*a820*/  @!P0 BRA `(.L_x_11811) ;  /* 0x0000000000048947 */ /* 0x000fea0003800000 */
[----:B------:R-:W-:Y:S01]  /*a830*/  BPT.TRAP 0x1 ;  /* 0x000000040000795c */ /* 0x000fe20000300000 */
.L_x_11811:
[----:B------:R-:W-:Y:S01]  /*a840*/  ULEA UR4, UR36, UR37, 0x3 ;  /* 0x0000002524047291 */ /* 0x000fe2000f8e183f */
[----:B------:R-:W-:-:S05]  /*a850*/  IMAD.U32 R6, RZ, RZ, UR60 ;  /* 0x0000003cff067e24 */ /* 0x000fca000f8e00ff */
[----:B------:R-:W-:-:S04]  /*a860*/  SHF.L.U32 R6, R6, 0x1f, RZ ;  /* 0x0000001f06067819 */ /* 0x000fc800000006ff */
[----:B------:R0:W2:Y:S01]  /*a870*/  SYNCS.PHASECHK.TRANS64.TRYWAIT P2, [UR4+0x31c30], R6 ;  /* 0x031c3006ff0075a7 */ /* 0x0000a20008040144 */
[----:B------:R-:W-:Y:S05]  /*a880*/  @!P0 BRA `(.L_x_11812) ;  /* 0x0000000000048947 */ /* 0x000fea0003800000 */
[----:B------:R-:W-:Y:S01]  /*a890*/  BPT.TRAP 0x1 ;  /* 0x000000040000795c */ /* 0x000fe20000300000 */
.L_x_11812:
[----:B--2---:R-:W-:Y:S05]  /*a8a0*/  @P2 BRA `(.L_x_11810) ;  /* 0x0000000000082947 */ /* 0x004fea0003800000 */
[----:B------:R-:W2:Y:S02]  /*a8b0*/  SYNCS.PHASECHK.TRANS64.TRYWAIT P2, [UR4+0x31c30], R6 ;  /* 0x031c3006ff0075a7 */ /* 0x000ea40008040144 */
[----:B--2---:R-:W-:Y:S05]  /*a8c0*/  @!P2 BRA `(.L_x_11813) ;  /* 0x000000ac00c8a947 */ /* 0x004fea0003800000 */
.L_x_11810:
[----:B--2---:R-:W2:Y:S01]  /*a8d0*/  S2R R7, SR_TID.X ;  /* 0x0000000000077919 */ /* 0x004ea20000002100 */
        /* <DEDUP_REMOVED lines=24> */
[----:B--2---:R-:W-:Y:S01]  /*aa60*/  SHF.R.U32.HI R7, RZ, 0x7, R7 ;  /* 0x00000007ff077819 */ /* 0x004fe20000011607 */
        /* <DEDUP_REMOVED lines=62> */
[----:B-1----:R-:W-:-:S06]  /*ae50*/  WARPGROUP.ARRIVE ;  /* 0x00000000000079c5 */ /* 0x002fcc0000000000 */
        /* <DEDUP_REMOVED lines=267> */
.L_x_11815:
[----:B------:R-:W-:Y:S01]  /*bf10*/  ULEA UR4, UR7, UR37, 0x3 ;  /* 0x0000002507047291 */ /* 0x000fe2000f8e183f */
[----:B------:R-:W-:-:S05]  /*bf20*/  IMAD.U32 R6, RZ, RZ, UR39 ;  /* 0x00000027ff067e24 */ /* 0x000fca000f8e00ff */
[----:B------:R-:W-:-:S04]  /*bf30*/  SHF.L.U32 R6, R6, 0x1f, RZ ;  /* 0x0000001f06067819 */ /* 0x000fc800000006ff */
[----:B------:R0:W1:Y:S01]  /*bf40*/  SYNCS.PHASECHK.TRANS64.TRYWAIT P2, [UR4+0x31c50], R6 ;  /* 0x031c5006ff0075a7 */ /* 0x0000620008040144 */
[----:B------:R-:W-:Y:S05]  /*bf50*/  @!P0 BRA `(.L_x_11816) ;  /* 0x0000000000048947 */ /* 0x000fea0003800000 */
[----:B------:R-:W-:Y:S01]  /*bf60*/  BPT.TRAP 0x1 ;  /* 0x000000040000795c */ /* 0x000fe20000300000 */
.L_x_11816:
[----:B-1----:R-:W-:Y:S05]  /*bf70*/  @P2 BRA `(.L_x_11814) ;  /* 0x0000000000082947 */ /* 0x002fea0003800000 */
[----:B------:R-:W1:Y:S02]  /*bf80*/  SYNCS.PHASECHK.TRANS64.TRYWAIT P2, [UR4+0x31c50], R6 ;  /* 0x031c5006ff0075a7 */ /* 0x000e640008040144 */
[----:B-1----:R-:W-:Y:S05]  /*bf90*/  @!P2 BRA `(.L_x_11817) ;  /* 0x00000098002ca947 */ /* 0x002fea0003800000 */
.L_x_11814:
        /* <DEDUP_REMOVED lines=71> */
[----:B------:R-:W-:Y:S01]  /*c410*/  ULDC UR14, c[0x0][0x988] ;  /* 0x00026200000e7ab9 */ /* 0x000fe20000000800 */
[----:B------:R-:W-:Y:S01]  /*c420*/  FMUL.FTZ R17, R130, UR5 ;  /* 0x0000000582117c20 */ /* 0x000fe20008410000 */
[----:B------:R-:W-:Y:S01]  /*c430*/  UMOV UR4, UR14 ;  /* 0x0000000e00047c82 */ /* 0x000fe20008000000 */
        /* <DEDUP_REMOVED lines=40> */
[----:B------:R-:W-:Y:S01]  /*c6c0*/  UMOV UR39, UR60 ;  /* 0x0000003c00277c82 */ /* 0x000fe20008000000 */
        /* <DEDUP_REMOVED lines=15> */
[----:B-1----:R-:W-:-:S03]  /*c7c0*/  SHF.R.U32.HI R140, RZ, 0x7, R141 ;  /* 0x00000007ff8c7819 */ /* 0x002fc6000001168d */
[----:B------:R-:W1:Y:S01]  /*c7d0*/  MUFU.TANH R105, R105 ;  /* 0x0000006900697308 */ /* 0x000e620000002400 */
[----:B0-----:R-:W-:Y:S02]  /*c7e0*/  FMNMX.FTZ R131, R117, R132, !PT ;  /* 0x0000008475837209 */ /* 0x001fe40007810000 */
[----:B------:R-:W-:-:S05]  /*c7f0*/  ISETP.GE.U32.AND P2, PT, R141, 0x180, PT ;  /* 0x000001808d00780c */ /* 0x000fca0003f46070 */
        /* <DEDUP_REMOVED lines=52> */
[----:B------:R-:W-:-:S06]  /*cb40*/  FMUL.FTZ R131, R74, UR5 ;  /* 0x000000054a837c20 */ /* 0x000fcc0008410000 */
[----:B------:R-:W1:Y:S01]  /*cb50*/  MUFU.TANH R20, R20 ;  /* 0x0000001400147308 */ /* 0x000e620000002400 */
[----:B------:R-:W0:Y:S01]  /*cb60*/  SHFL.BFLY PT, R133, R132, 0x1, 0x1f ;  /* 0x0c201f0084857f89 */ /* 0x000e2200000e0000 */
[----:B------:R-:W-:Y:S02]  /*cb70*/  WARPGROUP.DEPBAR.LE gsb0, 0x0 ;  /* 0x00008000000079c5 */ /* 0x000fe40000010000 */
[----:B------:R-:W-:-:S04]  /*cb80*/  WARPGROUP.ARRIVE ;  /* 0x00000000000079c5 */ /* 0x000fc80000000000 */
[----:B------:R-:W1:Y:S02]  /*cb90*/  MUFU.TANH R129, R129 ;  /* 0x0000008100817308 */ /* 0x000e640000002400 */
[----:B------:R-:W-:Y:S01]  /*cba0*/  HGMMA.64x96x16.F32 R24, gdesc[UR32].tnspB, R24, gsb0 ;  /* 0x41600000201879f0 */ /* 0x000fe20008000818 */
[----:B------:R-:W-:Y:S02]  /*cbb0*/  UIADD3 UR32, UR10, 0x600, URZ ;  /* 0x000006000a207890 */ /* 0x000fe4000fffe03f */
[----:B------:R-:W-:-:S03]  /*cbc0*/  UIADD3 UR34, UR11, 0x100, URZ ;  /* 0x000001000b227890 */ /* 0x000fc6000fffe03f */
[----:B------:R-:W1:Y:S01]  /*cbd0*/  MUFU.TANH R130, R130 ;  /* 0x0000008200827308 */ /* 0x000e620000002400 */
[----:B------:R-:W-:Y:S01]  /*cbe0*/  UMOV UR33, 0xc0000010 ;  /* 0xc000001000217882 */ /* 0x000fe20000000000 */
[----:B------:R-:W-:Y:S01]  /*cbf0*/  UMOV UR35, 0x80000020 ;  /* 0x8000002000237882 */ /* 0x000fe20000000000 */
[----:B0-----:R-:W-:-:S05]  /*cc00*/  FMNMX.FTZ R74, R132, R133, !PT ;  /* 0x00000085844a7209 */ /* 0x001fca0007810000 */
[----:B------:R-:W0:Y:S01]  /*cc10*/  MUFU.TANH R122, R122 ;  /* 0x0000007a007a7308 */ /* 0x000e220000002400 */
[C---:B------:R-:W-:Y:S01]  /*cc20*/  FMUL.FTZ R132, R74.reuse, UR4 ;  /* 0x000000044a847c20 */ /* 0x040fe20008410000 */
[----:B------:R-:W-:-:S03]  /*cc30*/  FADD.FTZ R4, -R74, R4 ;  /* 0x000000044a047221 */ /* 0x000fc60000010100 */
[--C-:B------:R-:W-:Y:S01]  /*cc40*/  FFMA.FTZ R134, R7, UR4, -R132.reuse ;  /* 0x0000000407867c23 */ /* 0x100fe20008010884 */
[--C-:B------:R-:W-:Y:S01]  /*cc50*/  FFMA.FTZ R7, R14, UR4, -R132.reuse ;  /* 0x000000040e077c23 */ /* 0x100fe20008010884 */
[----:B------:R-:W-:Y:S01]  /*cc60*/  FMNMX.FTZ R14, R8, R5, !PT ;  /* 0x00000005080e7209 */ /* 0x000fe20007810000 */
[--C-:B------:R-:W-:Y:S01]  /*cc70*/  FFMA.FTZ R133, R10, UR4, -R132.reuse ;  /* 0x000000040a857c23 */ /* 0x100fe20008010884 */
[--C-:B------:R-:W-:Y:S01]  /*cc80*/  FFMA.FTZ R10, R15, UR4, -R132.reuse ;  /* 0x000000040f0a7c23 */ /* 0x100fe20008010884 */
[----:B------:R-:W0:Y:S01]  /*cc90*/  MUFU.TANH R123, R123 ;  /* 0x0000007b007b7308 */ /* 0x000e220000002400 */
[----:B--2---:R-:W-:Y:S01]  /*cca0*/  FMNMX.FTZ R15, R9, R14, !PT ;  /* 0x0000000e090f7209 */ /* 0x004fe20007810000 */
[--C-:B------:R-:W-:Y:S01]  /*ccb0*/  FFMA.FTZ R135, R11, UR4, -R132.reuse ;  /* 0x000000040b877c23 */ /* 0x100fe20008010884 */
[--C-:B------:R-:W-:Y:S01]  /*ccc0*/  FFMA.FTZ R11, R21, UR4, -R132.reuse ;  /* 0x00000004150b7c23 */ /* 0x100fe20008010884 */
[--C-:B------:R-:W-:Y:S01]  /*ccd0*/  FFMA.FTZ R21, R128, UR4, -R132.reuse ;  /* 0x0000000480157c23 */ /* 0x100fe20008010884 */
[----:B---3--:R-:W-:Y:S01]  /*cce0*/  FMNMX.FTZ R14, R12, R15, !PT ;  /* 0x0000000f0c0e7209 */ /* 0x008fe20007810000 */
[--C-:B------:R-:W-:Y:S01]  /*ccf0*/  FFMA.FTZ R128, R72, UR4, -R132.reuse ;  /* 0x0000000448807c23 */ /* 0x100fe20008010884 */
[--C-:B------:R-:W-:Y:S01]  /*cd00*/  FFMA.FTZ R6, R6, UR4, -R132.reuse ;  /* 0x0000000406067c23 */ /* 0x100fe20008010884 */
[----:B------:R-:W2:Y:S01]  /*cd10*/  MUFU.TANH R126, R126 ;  /* 0x0000007e007e7308 */ /* 0x000ea20000002400 */
[----:B----4-:R-:W-:Y:S01]  /*cd20*/  FMNMX.FTZ R14, R13, R14, !PT ;  /* 0x0000000e0d0e7209 */ /* 0x010fe20007810000 */
[--C-:B------:R-:W-:Y:S01]  /*cd30*/  FFMA.FTZ R120, R120, UR4, -R132.reuse ;  /* 0x0000000478787c23 */ /* 0x100fe20008010884 */
[--C-:B------:R-:W-:Y:S01]  /*cd40*/  FFMA.FTZ R121, R121, UR4, -R132.reuse ;  /* 0x0000000479797c23 */ /* 0x100fe20008010884 */
[--C-:B------:R-:W-:Y:S01]  /*cd50*/  FFMA.FTZ R124, R124, UR4, -R132.reuse ;  /* 0x000000047c7c7c23 */ /* 0x100fe20008010884 */
[----:B-----5:R-:W-:Y:S01]  /*cd60*/  FMNMX.FTZ R15, R17, R14, !PT ;  /* 0x0000000e110f7209 */ /* 0x020fe20007810000 */
[--C-:B------:R-:W-:Y:S01]  /*cd70*/  FFMA.FTZ R125, R125, UR4, -R132.reuse ;  /* 0x000000047d7d7c23 */ /* 0x100fe20008010884 */
[--C-:B------:R-:W-:Y:S01]  /*cd80*/  FFMA.FTZ R112, R112, UR4, -R132.reuse ;  /* 0x0000000470707c23 */ /* 0x100fe20008010884 */
[----:B------:R-:W3:Y:S01]  /*cd90*/  MUFU.TANH R127, R127 ;  /* 0x0000007f007f7308 */ /* 0x000ee20000002400 */
[----:B-1----:R-:W-:Y:S01]  /*cda0*/  FMNMX.FTZ R14, R20, R15, !PT ;  /* 0x0000000f140e7209 */ /* 0x002fe20007810000 */
[--C-:B------:R-:W-:Y:S01]  /*cdb0*/  FFMA.FTZ R113, R113, UR4, -R132.reuse ;  /* 0x0000000471717c23 */ /* 0x100fe20008010884 */
[--C-:B------:R-:W-:Y:S01]  /*cdc0*/  FFMA.FTZ R116, R116, UR4, -R132.reuse ;  /* 0x0000000474747c23 */ /* 0x100fe20008010884 */
[--C-:B------:R-:W-:Y:S01]  /*cdd0*/  FFMA.FTZ R117, R117, UR4, -R132.reuse ;  /* 0x0000000475757c23 */ /* 0x100fe20008010884 */
[----:B------:R-:W-:Y:S01]  /*cde0*/  FMNMX.FTZ R15, R129, R14, !PT ;  /* 0x0000000e810f7209 */ /* 0x000fe20007810000 */
[--C-:B------:R-:W-:Y:S01]  /*cdf0*/  FFMA.FTZ R104, R104, UR4, -R132.reuse ;  /* 0x0000000468687c23 */ /* 0x100fe20008010884 */
[--C-:B------:R-:W-:Y:S01]  /*ce00*/  FFMA.FTZ R105, R105, UR4, -R132.reuse ;  /* 0x0000000469697c23 */ /* 0x100fe20008010884 */
[----:B------:R-:W1:Y:S01]  /*ce10*/  MUFU.TANH R114, R114 ;  /* 0x0000007200727308 */ /* 0x000e620000002400 */
        /* <DEDUP_REMOVED lines=8> */
[----:B------:R-:W-:Y:S01]  /*cea0*/  FMNMX.FTZ R15, R123, R14, !PT ;  /* 0x0000000e7b0f7209 */ /* 0x000fe20007810000 */
[--C-:B------:R-:W-:Y:S01]  /*ceb0*/  FFMA.FTZ R101, R101, UR4, -R132.reuse ;  /* 0x0000000465657c23 */ /* 0x100fe20008010884 */
[--C-:B------:R-:W-:Y:S01]  /*cec0*/  FFMA.FTZ R88, R88, UR4, -R132.reuse ;  /* 0x0000000458587c23 */ /* 0x100fe20008010884 */
[--C-:B------:R-:W-:Y:S01]  /*ced0*/  FFMA.FTZ R89, R89, UR4, -R132.reuse ;  /* 0x0000000459597c23 */ /* 0x100fe20008010884 */
[----:B--2---:R-:W-:Y:S01]  /*cee0*/  FMNMX.FTZ R14, R126, R15, !PT ;  /* 0x0000000f7e0e7209 */ /* 0x004fe20007810000 */
[--C-:B------:R-:W-:Y:S01]  /*cef0*/  FFMA.FTZ R92, R92, UR4, -R132.reuse ;  /* 0x000000045c5c7c23 */ /* 0x100fe20008010884 */
[--C-:B------:R-:W-:Y:S01]  /*cf00*/  FFMA.FTZ R93, R93, UR4, -R132.reuse ;  /* 0x000000045d5d7c23 */ /* 0x100fe20008010884 */
[----:B------:R-:W2:Y:S01]  /*cf10*/  MUFU.TANH R118, R118 ;  /* 0x0000007600767308 */ /* 0x000ea20000002400 */
[----:B---3--:R-:W-:Y:S01]  /*cf20*/  FMNMX.FTZ R15, R127, R14, !PT ;  /* 0x0000000e7f0f7209 */ /* 0x008fe20007810000 */
        /* <DEDUP_REMOVED lines=9> */
[----:B------:R-:W-:Y:S01]  /*cfc0*/  FFMA.FTZ R137, R77, UR4, -R132 ;  /* 0x000000044d897c23 */ /* 0x000fe20008010884 */
[----:B------:R-:W-:-:S04]  /*cfd0*/  FMUL.FTZ R4, R4, UR4 ;  /* 0x0000000404047c20 */ /* 0x000fc80008410000 */
[----:B------:R-:W0:Y:S01]  /*cfe0*/  MUFU.TANH R106, R106 ;  /* 0x0000006a006a7308 */ /* 0x000e220000002400 */
[----:B--2---:R-:W-:-:S07]  /*cff0*/  FMNMX.FTZ R14, R118, R15, !PT ;  /* 0x0000000f760e7209 */ /* 0x004fce0007810000 */
[----:B------:R-:W2:Y:S01]  /*d000*/  MUFU.TANH R107, R107 ;  /* 0x0000006b006b7308 */ /* 0x000ea20000002400 */
[----:B-1----:R-:W-:-:S07]  /*d010*/  FMNMX.FTZ R15, R119, R14, !PT ;  /* 0x0000000e770f7209 */ /* 0x002fce0007810000 */
[----:B------:R-:W1:Y:S01]  /*d020*/  MUFU.TANH R110, R110 ;  /* 0x0000006e006e7308 */ /* 0x000e620000002400 */
[----:B0-----:R-:W-:Y:S01]  /*d030*/  FMNMX.FTZ R14, R106, R15, !PT ;  /* 0x0000000f6a0e7209 */ /* 0x001fe20007810000 */
[----:B------:R-:W-:Y:S02]  /*d040*/  WARPGROUP.DEPBAR.LE gsb0, 0x0 ;  /* 0x00008000000079c5 */ /* 0x000fe40000010000 */
[----:B------:R-:W-:-:S04]  /*d050*/  WARPGROUP.ARRIVE ;  /* 0x00000000000079c5 */ /* 0x000fc80000000000 */
[----:B------:R-:W0:Y:S01]  /*d060*/  MUFU.TANH R111, R111 ;  /* 0x0000006f006f7308 */ /* 0x000e220000002400 */
[----:B--2---:R-:W-:Y:S01]  /*d070*/  FMNMX.FTZ R15, R107, R14, !PT ;  /* 0x0000000e6b0f7209 */ /* 0x004fe20007810000 */
[----:B------:R-:W-:Y:S01]  /*d080*/  HGMMA.64x96x16.F32 R24, gdesc[UR32].tnspB, R24, gsb0 ;  /* 0x41600000201879f0 */ /* 0x000fe20008000818 */
[----:B------:R-:W-:Y:S02]  /*d090*/  UIADD3 UR32, UR10, 0x780, URZ ;  /* 0x000007800a207890 */ /* 0x000fe4000fffe03f */
[----:B------:R-:W-:-:S03]  /*d0a0*/  UIADD3 UR34, UR11, 0x140, URZ ;  /* 0x000001400b227890 */ /* 0x000fc6000fffe03f */
        /* <DEDUP_REMOVED lines=41> */
[----:B------:R-:W1:Y:S01]  /*d340*/  MUFU.EX2 R4, R4 ;  /* 0x0000000400047308 */ /* 0x000e620000000800 */
[----:B0-----:R-:W-:-:S07]  /*d350*/  FMNMX.FTZ R14, R78, R15, !PT ;  /* 0x0000000f4e0e7209 */ /* 0x001fce0007810000 */
[----:B------:R-:W0:Y:S01]  /*d360*/  MUFU.EX2 R6, R6 ;  /* 0x0000000600067308 */ /* 0x000e220000000800 */
[----:B--2---:R-:W-:-:S05]  /*d370*/  FMNMX.FTZ R14, R79, R14, !PT ;  /* 0x0000000e4f0e7209 */ /* 0x004fca0007810000 */
[----:B------:R-:W2:Y:S02]  /*d380*/  SHFL.BFLY PT, R15, R14, 0x2, 0x1f ;  /* 0x0c401f000e0f7f89 */ /* 0x000ea400000e0000 */
[----:B------:R-:W3:Y:S08]  /*d390*/  MUFU.EX2 R134, R134 ;  /* 0x0000008600867308 */ /* 0x000ef00000000800 */
[----:B------:R-:W4:Y:S08]  /*d3a0*/  MUFU.EX2 R133, R133 ;  /* 0x0000008500857308 */ /* 0x000f300000000800 */
[----:B------:R-:W-:Y:S01]  /*d3b0*/  MUFU.EX2 R135, R135 ;  /* 0x0000008700877308 */ /* 0x000fe20000000800 */
[----:B--2---:R-:W-:-:S07]  /*d3c0*/  FMNMX.FTZ R15, R14, R15, !PT ;  /* 0x0000000f0e0f7209 */ /* 0x004fce0007810000 */
[----:B------:R-:W-:Y:S01]  /*d3d0*/  MUFU.EX2 R7, R7 ;  /* 0x0000000700077308 */ /* 0x000fe20000000800 */
[----:B------:R-:W2:Y:S07]  /*d3e0*/  SHFL.BFLY PT, R14, R15, 0x1, 0x1f ;  /* 0x0c201f000f0e7f89 */ /* 0x000eae00000e0000 */
[----:B------:R-:W-:Y:S08]  /*d3f0*/  MUFU.EX2 R10, R10 ;  /* 0x0000000a000a7308 */ /* 0x000ff00000000800 */
[----:B------:R-:W-:Y:S08]  /*d400*/  MUFU.EX2 R11, R11 ;  /* 0x0000000b000b7308 */ /* 0x000ff00000000800 */
[----:B------:R-:W-:Y:S01]  /*d410*/  MUFU.EX2 R21, R21 ;  /* 0x0000001500157308 */ /* 0x000fe20000000800 */
[----:B--2---:R-:W-:-:S05]  /*d420*/  FMNMX.FTZ R72, R15, R14, !PT ;  /* 0x0000000e0f487209 */ /* 0x004fca0007810000 */
[C---:B------:R-:W-:Y:S01]  /*d430*/  FMUL.FTZ R132, R72.reuse, UR4 ;  /* 0x0000000448847c20 */ /* 0x040fe20008410000 */
[----:B------:R-:W-:Y:S01]  /*d440*/  FADD.FTZ R14, -R72, R5 ;  /* 0x00000005480e7221 */ /* 0x000fe20000010100 */
[----:B------:R-:W-:Y:S02]  /*d450*/  MUFU.EX2 R120, R120 ;  /* 0x0000007800787308 */ /* 0x000fe40000000800 */
[--C-:B------:R-:W-:Y:S01]  /*d460*/  FFMA.FTZ R136, R12, UR4, -R132.reuse ;  /* 0x000000040c887c23 */ /* 0x100fe20008010884 */
[----:B------:R-:W-:Y:S02]  /*d470*/  VIADD R12, R140, 0x9 ;  /* 0x000000098c0c7836 */ /* 0x000fe40000000000 */
[--C-:B------:R-:W-:Y:S01]  /*d480*/  FFMA.FTZ R13, R13, UR4, -R132.reuse ;  /* 0x000000040d0d7c23 */ /* 0x100fe20008010884 */
[----:B------:R-:W-:Y:S02]  /*d490*/  WARPGROUP.DEPBAR.LE gsb0, 0x0 ;  /* 0x00008000000079c5 */ /* 0x000fe40000010000 */
[----:B------:R-:W-:Y:S01]  /*d4a0*/  WARPGROUP.ARRIVE ;  /* 0x00000000000079c5 */ /* 0x000fe20000000000 */
[----:B------:R-:W-:Y:S01]  /*d4b0*/  SEL R12, R12, 0x9, !P2 ;  /* 0x000000090c0c7807 */ /* 0x000fe20005000000 */
[----:B------:R-:W-:Y:S01]  /*d4c0*/  MUFU.EX2 R5, R137 ;  /* 0x0000008900057308 */ /* 0x000fe20000000800 */
[--C-:B------:R-:W-:Y:S01]  /*d4d0*/  FFMA.FTZ R8, R8, UR4, -R132.reuse ;  /* 0x0000000408087c23 */ /* 0x100fe20008010884 */
[----:B------:R-:W-:Y:S01]  /*d4e0*/  FMUL.FTZ R14, R14, UR4 ;  /* 0x000000040e0e7c20 */ /* 0x000fe20008410000 */
[--C-:B------:R-:W-:Y:S01]  /*d4f0*/  FFMA.FTZ R15, R9, UR4, -R132.reuse ;  /* 0x00000004090f7c23 */ /* 0x100fe20008010884 */
[----:B------:R-:W-:Y:S01]  /*d500*/  HGMMA.64x96x16.F32 R24, gdesc[UR32].tnspB, R24, gsb0 ;  /* 0x41600000201879f0 */ /* 0x000fe20008000818 */
[----:B------:R-:W-:Y:S01]  /*d510*/  UIADD3 UR32, UR10, 0xa80, URZ ;  /* 0x00000a800a207890 */ /* 0x000fe2000fffe03f */
[--C-:B------:R-:W-:Y:S01]  /*d520*/  FFMA.FTZ R9, R17, UR4, -R132.reuse ;  /* 0x0000000411097c23 */ /* 0x100fe20008010884 */
[----:B------:R-:W-:Y:S01]  /*d530*/  UIADD3 UR34, UR11, 0x1c0, URZ ;  /* 0x000001c00b227890 */ /* 0x000fe2000fffe03f */
[----:B------:R2:W-:Y:S01]  /*d540*/  MUFU.EX2 R137, R13 ;  /* 0x0000000d00897308 */ /* 0x0005e20000000800 */
[----:B------:R-:W-:Y:S01]  /*d550*/  UMOV UR33, 0xc0000010 ;  /* 0xc000001000217882 */ /* 0x000fe20000000000 */
[----:B------:R-:W-:Y:S01]  /*d560*/  UMOV UR35, 0x80000020 ;  /* 0x8000002000237882 */ /* 0x000fe20000000000 */
[--C-:B------:R-:W-:Y:S01]  /*d570*/  FFMA.FTZ R138, R20, UR4, -R132.reuse ;  /* 0x00000004148a7c23 */ /* 0x100fe20008010884 */
[--C-:B------:R-:W-:Y:S01]  /*d580*/  FFMA.FTZ R129, R129, UR4, -R132.reuse ;  /* 0x0000000481817c23 */ /* 0x100fe20008010884 */
[--C-:B------:R-:W-:Y:S01]  /*d590*/  FFMA.FTZ R130, R130, UR4, -R132.reuse ;  /* 0x0000000482827c23 */ /* 0x100fe20008010884 */
[--C-:B------:R-:W-:Y:S01]  /*d5a0*/  FFMA.FTZ R122, R122, UR4, -R132.reuse ;  /* 0x000000047a7a7c23 */ /* 0x100fe20008010884 */
[----:B------:R-:W-:Y:S01]  /*d5b0*/  FFMA.FTZ R17, R106, UR4, -R132 ;  /* 0x000000046a117c23 */ /* 0x000fe20008010884 */
[----:B------:R3:W-:Y:S01]  /*d5c0*/  MUFU.EX2 R77, R14 ;  /* 0x0000000e004d7308 */ /* 0x0007e20000000800 */
[----:B--2---:R-:W-:-:S02]  /*d5d0*/  IMAD.U32 R13, RZ, RZ, UR36 ;  /* 0x00000024ff0d7e24 */ /* 0x004fc4000f8e00ff */
[--C-:B------:R-:W-:Y:S01]  /*d5e0*/  FFMA.FTZ R20, R114, UR4, -R132.reuse ;  /* 0x0000000472147c23 */ /* 0x100fe20008010884 */
[--C-:B------:R-:W-:Y:S01]  /*d5f0*/  FFMA.FTZ R106, R107, UR4, -R132.reuse ;  /* 0x000000046b6a7c23 */ /* 0x100fe20008010884 */
[--C-:B------:R-:W-:Y:S01]  /*d600*/  FFMA.FTZ R139, R123, UR4, -R132.reuse ;  /* 0x000000047b8b7c23 */ /* 0x100fe20008010884 */
[--C-:B------:R-:W-:Y:S01]  /*d610*/  FFMA.FTZ R114, R115, UR4, -R132.reuse ;  /* 0x0000000473727c23 */ /* 0x100fe20008010884 */
[----:B------:R-:W-:Y:S01]  /*d620*/  @!P1 LEA R13, R13, UR37, 0x3 ;  /* 0x000000250d0d9c11 */ /* 0x000fe2000f8e18ff */
[--C-:B------:R-:W-:Y:S01]  /*d630*/  FFMA.FTZ R107, R110, UR4, -R132.reuse ;  /* 0x000000046e6b7c23 */ /* 0x100fe20008010884 */
[----:B------:R-:W2:Y:S01]  /*d640*/  MUFU.EX2 R8, R8 ;  /* 0x0000000800087308 */ /* 0x000ea20000000800 */
[--C-:B------:R-:W-:Y:S01]  /*d650*/  FFMA.FTZ R115, R118, UR4, -R132.reuse ;  /* 0x0000000476737c23 */ /* 0x100fe20008010884 */
[--C-:B------:R-:W-:Y:S01]  /*d660*/  FFMA.FTZ R110, R111, UR4, -R132.reuse ;  /* 0x000000046f6e7c23 */ /* 0x100fe20008010884 */
[----:B------:R-:W-:Y:S02]  /*d670*/  @!P1 VIADD R13, R13, 0x31c40 ;  /* 0x00031c400d0d9836 */ /* 0x000fe40000000000 */
[--C-:B------:R-:W-:Y:S01]  /*d680*/  FFMA.FTZ R118, R119, UR4, -R132.reuse ;  /* 0x0000000477767c23 */ /* 0x100fe20008010884 */
[--C-:B------:R-:W-:Y:S01]  /*d690*/  FFMA.FTZ R123, R126, UR4, -R132.reuse ;  /* 0x000000047e7b7c23 */ /* 0x100fe20008010884 */
[--C-:B------:R-:W-:Y:S01]  /*d6a0*/  FFMA.FTZ R126, R127, UR4, -R132.reuse ;  /* 0x000000047f7e7c23 */ /* 0x100fe20008010884 */
[--C-:B------:R-:W-:Y:S01]  /*d6b0*/  FFMA.FTZ R103, R103, UR4, -R132.reuse ;  /* 0x0000000467677c23 */ /* 0x100fe20008010884 */
[----:B------:R-:W5:Y:S01]  /*d6c0*/  MUFU.EX2 R15, R15 ;  /* 0x0000000f000f7308 */ /* 0x000f620000000800 */
[----:B------:R-:W-:Y:S01]  /*d6d0*/  @!P1 PRMT R13, RZ, 0x654, R13 ;  /* 0x00000654ff0d9816 */ /* 0x000fe2000000000d */
[--C-:B------:R-:W-:Y:S01]  /*d6e0*/  FFMA.FTZ R98, R98, UR4, -R132.reuse ;  /* 0x0000000462627c23 */ /* 0x100fe20008010884 */
[--C-:B------:R-:W-:Y:S01]  /*d6f0*/  FFMA.FTZ R95, R95, UR4, -R132.reuse ;  /* 0x000000045f5f7c23 */ /* 0x100fe20008010884 */
[--C-:B------:R-:W-:Y:S01]  /*d700*/  FFMA.FTZ R86, R86, UR4, -R132.reuse ;  /* 0x0000000456567c23 */ /* 0x100fe20008010884 */
[--C-:B------:R-:W-:Y:S01]  /*d710*/  FFMA.FTZ R87, R87, UR4, -R132.reuse ;  /* 0x0000000457577c23 */ /* 0x100fe20008010884 */
[--C-:B------:R-:W-:Y:S01]  /*d720*/  FFMA.FTZ R79, R79, UR4, -R132.reuse ;  /* 0x000000044f4f7c23 */ /* 0x100fe20008010884 */
[--C-:B------:R-:W-:Y:S01]  /*d730*/  FFMA.FTZ R131, R131, UR4, -R132.reuse ;  /* 0x0000000483837c23 */ /* 0x100fe20008010884 */
[----:B------:R-:W5:Y:S01]  /*d740*/  MUFU.EX2 R136, R136 ;  /* 0x0000008800887308 */ /* 0x000f620000000800 */
[----:B------:R-:W-:Y:S01]  /*d750*/  FFMA.FTZ R78, R78, UR4, -R132 ;  /* 0x000000044e4e7c23 */ /* 0x000fe20008010884 */
[----:B------:R-:W-:-:S06]  /*d760*/  ISETP.LT.AND P2, PT, RZ, UR38, PT ;  /* 0x00000026ff007c0c */ /* 0x000fcc000bf41270 */
[----:B------:R-:W5:Y:S08]  /*d770*/  MUFU.EX2 R9, R9 ;  /* 0x0000000900097308 */ /* 0x000f700000000800 */
[----:B------:R-:W5:Y:S08]  /*d780*/  MUFU.EX2 R138, R138 ;  /* 0x0000008a008a7308 */ /* 0x000f700000000800 */
[----:B------:R-:W5:Y:S08]  /*d790*/  MUFU.EX2 R129, R129 ;  /* 0x0000008100817308 */ /* 0x000f700000000800 */
        /* <DEDUP_REMOVED lines=24> */
[----:B------:R-:W-:Y:S01]  /*d920*/  MUFU.EX2 R17, R17 ;  /* 0x0000001100117308 */ /* 0x000fe20000000800 */
[----:B------:R-:W-:-:S02]  /*d930*/  WARPGROUP.DEPBAR.LE gsb0, 0x0 ;  /* 0x00008000000079c5 */ /* 0x000fc40000010000 */
[----:B------:R-:W-:-:S05]  /*d940*/  WARPGROUP.ARRIVE ;  /* 0x00000000000079c5 */ /* 0x000fca0000000000 */
[----:B------:R-:W5:Y:S01]  /*d950*/  MUFU.EX2 R105, R105 ;  /* 0x0000006900697308 */ /* 0x000f620000000800 */
[----:B------:R-:W-:Y:S07]  /*d960*/  HGMMA.64x96x16.F32 R24, gdesc[UR32].tnspB, R24, gsb0 ;  /* 0x41600000201879f0 */ /* 0x000fee0008000818 */
[----:B------:R-:W5:Y:S08]  /*d970*/  MUFU.EX2 R106, R106 ;  /* 0x0000006a006a7308 */ /* 0x000f700000000800 */
[----:B------:R-:W5:Y:S08]  /*d980*/  MUFU.EX2 R108, R108 ;  /* 0x0000006c006c7308 */ /* 0x000f700000000800 */
[----:B------:R-:W-:Y:S08]  /*d990*/  MUFU.EX2 R107, R107 ;  /* 0x0000006b006b7308 */ /* 0x000ff00000000800 */
[----:B------:R-:W-:Y:S08]  /*d9a0*/  MUFU.EX2 R109, R109 ;  /* 0x0000006d006d7308 */ /* 0x000ff00000000800 */
[----:B------:R-:W-:Y:S08]  /*d9b0*/  MUFU.EX2 R110, R110 ;  /* 0x0000006e006e7308 */ /* 0x000ff00000000800 */
[----:B------:R-:W-:Y:S08]  /*d9c0*/  MUFU.EX2 R96, R96 ;  /* 0x0000006000607308 */ /* 0x000ff00000000800 */
[----:B------:R-:W-:Y:S08]  /*d9d0*/  MUFU.EX2 R97, R97 ;  /* 0x0000006100617308 */ /* 0x000ff00000000800 */
[----:B------:R-:W-:Y:S08]  /*d9e0*/  MUFU.EX2 R100, R100 ;  /* 0x0000006400647308 */ /* 0x000ff00000000800 */
        /* <DEDUP_REMOVED lines=10> */
[----:B------:R-:W-:Y:S01]  /*da90*/  UIADD3 UR7, UR38, -0x1, URZ ;  /* 0xffffffff26077890 */ /* 0x000fe2000fffe03f */
[-C--:B------:R-:W-:Y:S01]  /*daa0*/  FMUL.FTZ R24, R24, R4.reuse ;  /* 0x0000000418187220 */ /* 0x080fe20000410000 */
[-C--:B------:R-:W-:Y:S01]  /*dab0*/  FMUL.FTZ R25, R25, R4.reuse ;  /* 0x0000000419197220 */ /* 0x080fe20000410000 */
[----:B------:R-:W-:Y:S01]  /*dac0*/  FMUL.FTZ R28, R28, R4 ;  /* 0x000000041c1c7220 */ /* 0x000fe20000410000 */
[----:B------:R-:W-:Y:S01]  /*dad0*/  @!P1 LEA R12, R12, UR37, 0x3 ;  /* 0x000000250c0c9c11 */ /* 0x000fe2000f8e18ff */
[----:B0-----:R-:W-:Y:S01]  /*dae0*/  FFMA.FTZ R13, R4, R3, R6 ;  /* 0x00000003040d7223 */ /* 0x001fe20000010006 */
[----:B------:R-:W-:Y:S01]  /*daf0*/  MUFU.EX2 R81, R81 ;  /* 0x0000005100517308 */ /* 0x000fe20000000800 */
[----:B------:R-:W-:Y:S01]  /*db00*/  UMOV UR38, UR7 ;  /* 0x0000000700267c82 */ /* 0x000fe20008000000 */
[----:B------:R-:W-:Y:S01]  /*db10*/  UMOV UR7, UR36 ;  /* 0x0000002400077c82 */ /* 0x000fe20008000000 */
[----:B------:R-:W-:-:S02]  /*db20*/  @!P1 VIADD R12, R12, 0x31c60 ;  /* 0x00031c600c0c9836 */ /* 0x000fc40000000000 */
[----:B---3--:R-:W-:Y:S01]  /*db30*/  FADD.FTZ R14, R134, R13 ;  /* 0x0000000d860e7221 */ /* 0x008fe20000010000 */
[-C--:B------:R-:W-:Y:S01]  /*db40*/  FMUL.FTZ R29, R29, R4.reuse ;  /* 0x000000041d1d7220 */ /* 0x080fe20000410000 */
[-C--:B------:R-:W-:Y:S01]  /*db50*/  FMUL.FTZ R32, R32, R4.reuse ;  /* 0x0000000420207220 */ /* 0x080fe20000410000 */
[-C--:B------:R-:W-:Y:S01]  /*db60*/  FMUL.FTZ R33, R33, R4.reuse ;  /* 0x0000000421217220 */ /* 0x080fe20000410000 */
[----:B------:R-:W-:Y:S01]  /*db70*/  @!P1 PRMT R12, RZ, 0x654, R12 ;  /* 0x00000654ff0c9816 */ /* 0x000fe2000000000c */
[----:B----4-:R-:W-:Y:S01]  /*db80*/  FADD.FTZ R14, R133, R14 ;  /* 0x0000000e850e7221 */ /* 0x010fe20000010000 */
[----:B------:R0:W-:Y:S01]  /*db90*/  MUFU.EX2 R3, R98 ;  /* 0x0000006200037308 */ /* 0x0001e20000000800 */
[-C--:B------:R-:W-:Y:S01]  /*dba0*/  FMUL.FTZ R36, R36, R4.reuse ;  /* 0x0000000424247220 */ /* 0x080fe20000410000 */
[----:B------:R2:W-:Y:S01]  /*dbb0*/  @!P1 SYNCS.ARRIVE.TRANS64.RED.A1T0 RZ, [R12+URZ], RZ ;  /* 0x000000ff0cff99a7 */ /* 0x0005e2000810043f */
[-C--:B------:R-:W-:Y:S01]  /*dbc0*/  FMUL.FTZ R37, R37, R4.reuse ;  /* 0x0000000425257220 */ /* 0x080fe20000410000 */
[-C--:B------:R-:W-:Y:S01]  /*dbd0*/  FMUL.FTZ R40, R40, R4.reuse ;  /* 0x0000000428287220 */ /* 0x080fe20000410000 */
[-C--:B------:R-:W-:Y:S01]  /*dbe0*/  FMUL.FTZ R41, R41, R4.reuse ;  /* 0x0000000429297220 */ /* 0x080fe20000410000 */
[-C--:B------:R-:W-:Y:S01]  /*dbf0*/  FMUL.FTZ R44, R44, R4.reuse ;  /* 0x000000042c2c7220 */ /* 0x080fe20000410000 */
[----:B------:R-:W-:Y:S01]  /*dc00*/  FMUL.FTZ R45, R45, R4 ;  /* 0x000000042d2d7220 */ /* 0x000fe20000410000 */
[----:B------:R-:W-:Y:S01]  /*dc10*/  MUFU.EX2 R84, R84 ;  /* 0x0000005400547308 */ /* 0x000fe20000000800 */
[----:B0-----:R-:W-:Y:S01]  /*dc20*/  FFMA.FTZ R98, R91, UR4, -R132 ;  /* 0x000000045b627c23 */ /* 0x001fe20008010884 */
[----:B--2---:R-:W-:Y:S01]  /*dc30*/  FFMA.FTZ R12, R77, R0, R8 ;  /* 0x000000004d0c7223 */ /* 0x004fe20000010008 */
[--C-:B------:R-:W-:Y:S01]  /*dc40*/  FFMA.FTZ R0, R99, UR4, -R132.reuse ;  /* 0x0000000463007c23 */ /* 0x100fe20008010884 */
[--C-:B------:R-:W-:Y:S01]  /*dc50*/  FFMA.FTZ R99, R102, UR4, -R132.reuse ;  /* 0x0000000466637c23 */ /* 0x100fe20008010884 */
[----:B------:R-:W-:Y:S01]  /*dc60*/  FFMA.FTZ R91, R94, UR4, -R132 ;  /* 0x000000045e5b7c23 */ /* 0x000fe20008010884 */
[----:B-----5:R-:W-:Y:S01]  /*dc70*/  FADD.FTZ R13, R15, R12 ;  /* 0x0000000c0f0d7221 */ /* 0x020fe20000010000 */
[----:B------:R-:W-:Y:S01]  /*dc80*/  F2FP.F16.F32.PACK_AB R12, R134, R6 ;  /* 0x00000006860c723e */ /* 0x000fe200000000ff */
[----:B------:R-:W-:Y:S01]  /*dc90*/  FADD.FTZ R6, R135, R14 ;  /* 0x0000000e87067221 */ /* 0x000fe20000010000 */
[----:B------:R-:W-:Y:S01]  /*dca0*/  FFMA.FTZ R94, R82, UR4, -R132 ;  /* 0x00000004525e7c23 */ /* 0x000fe20008010884 */
[----:B------:R-:W-:Y:S01]  /*dcb0*/  FADD.FTZ R134, R136, R13 ;  /* 0x0000000d88867221 */ /* 0x000fe20000010000 */
[----:B------:R-:W-:Y:S01]  /*dcc0*/  F2FP.F16.F32.PACK_AB R13, R15, R8 ;  /* 0x000000080f0d723e */ /* 0x000fe200000000ff */
[----:B------:R-:W-:Y:S01]  /*dcd0*/  FADD.FTZ R111, R7, R6 ;  /* 0x00000006076f7221 */ /* 0x000fe20000010000 */
[----:B------:R-:W-:Y:S01]  /*dce0*/  FFMA.FTZ R8, R90, UR4, -R132 ;  /* 0x000000045a087c23 */ /* 0x000fe20008010884 */
[----:B------:R-:W-:Y:S01]  /*dcf0*/  FADD.FTZ R134, R137, R134 ;  /* 0x0000008689867221 */ /* 0x000fe20000010000 */
[----:B------:R0:W-:Y:S01]  /*dd00*/  MUFU.EX2 R6, R103 ;  /* 0x0000006700067308 */ /* 0x0001e20000000800 */
[----:B------:R-:W-:Y:S01]  /*dd10*/  FADD.FTZ R90, R10, R111 ;  /* 0x0000006f0a5a7221 */ /* 0x000fe20000010000 */
[----:B------:R-:W-:Y:S01]  /*dd20*/  F2FP.F16.F32.PACK_AB R14, R135, R133 ;  /* 0x00000085870e723e */ /* 0x000fe200000000ff */
[----:B------:R-:W-:Y:S01]  /*dd30*/  FADD.FTZ R119, R9, R134 ;  /* 0x0000008609777221 */ /* 0x000fe20000010000 */
[----:B------:R-:W-:Y:S01]  /*dd40*/  F2FP.F16.F32.PACK_AB R15, R137, R136 ;  /* 0x00000088890f723e */ /* 0x000fe200000000ff */
[----:B------:R-:W-:Y:S01]  /*dd50*/  FADD.FTZ R134, R11, R90 ;  /* 0x0000005a0b867221 */ /* 0x000fe20000010000 */
[----:B------:R-:W-:Y:S01]  /*dd60*/  FFMA.FTZ R90, R83, UR4, -R132 ;  /* 0x00000004535a7c23 */ /* 0x000fe20008010884 */
[C---:B------:R-:W-:Y:S01]  /*dd70*/  FADD.FTZ R102, R138.reuse, R119 ;  /* 0x000000778a667221 */ /* 0x040fe20000010000 */
[----:B------:R1:W-:Y:S01]  /*dd80*/  MUFU.EX2 R82, R8 ;  /* 0x0000000800527308 */ /* 0x0003e20000000800 */
[----:B------:R-:W-:Y:S01]  /*dd90*/  FADD.FTZ R83, R21, R134 ;  /* 0x0000008615537221 */ /* 0x000fe20000010000 */
[----:B------:R2:W-:Y:S01]  /*dda0*/  STSM.16.M88.4 [R2+0x24300], R12 ;  /* 0x0243000c02007844 */ /* 0x0005e20000000200 */
[----:B------:R-:W-:Y:S01]  /*ddb0*/  FADD.FTZ R111, R129, R102 ;  /* 0x00000066816f7221 */ /* 0x000fe20000010000 */
[----:B------:R-:W-:Y:S01]  /*ddc0*/  F2FP.F16.F32.PACK_AB R9, R138, R9 ;  /* 0x000000098a09723e */ /* 0x000fe200000000ff */
[----:B------:R-:W-:Y:S01]  /*ddd0*/  FADD.FTZ R102, R120, R83 ;  /* 0x0000005378667221 */ /* 0x000fe20000010000 */
[----:B------:R-:W-:Y:S01]  /*dde0*/  FFMA.FTZ R83, R75, UR4, -R132 ;  /* 0x000000044b537c23 */ /* 0x000fe20008010884 */
[----:B------:R-:W-:Y:S01]  /*ddf0*/  FADD.FTZ R111, R130, R111 ;  /* 0x0000006f826f7221 */ /* 0x000fe20000010000 */
[----:B------:R3:W-:Y:S01]  /*de00*/  MUFU.EX2 R75, R98 ;  /* 0x00000062004b7308 */ /* 0x0007e20000000800 */
[----:B0-----:R-:W-:Y:S01]  /*de10*/  FADD.FTZ R103, R121, R102 ;  /* 0x0000006679677221 */ /* 0x001fe20000010000 */
[----:B-1----:R-:W-:Y:S01]  /*de20*/  F2FP.F16.F32.PACK_AB R8, R10, R7 ;  /* 0x000000070a08723e */ /* 0x002fe200000000ff */
[----:B------:R-:W-:Y:S01]  /*de30*/  FADD.FTZ R134, R122, R111 ;  /* 0x0000006f7a867221 */ /* 0x000fe20000010000 */
[----:B------:R-:W-:Y:S01]  /*de40*/  F2FP.F16.F32.PACK_AB R10, R21, R11 ;  /* 0x0000000b150a723e */ /* 0x000fe200000000ff */
[----:B------:R-:W-:Y:S01]  /*de50*/  FADD.FTZ R102, R124, R103 ;  /* 0x000000677c667221 */ /* 0x000fe20000010000 */
[----:B------:R-:W-:Y:S01]  /*de60*/  F2FP.F16.F32.PACK_AB R11, R130, R129 ;  /* 0x00000081820b723e */ /* 0x000fe200000000ff */
[----:B------:R-:W-:Y:S01]  /*de70*/  FADD.FTZ R134, R139, R134 ;  /* 0x000000868b867221 */ /* 0x000fe20000010000 */
[----:B------:R-:W0:Y:S01]  /*de80*/  MUFU.EX2 R0, R0 ;  /* 0x0000000000007308 */ /* 0x000e220000000800 */
[----:B------:R-:W-:Y:S01]  /*de90*/  FADD.FTZ R111, R125, R102 ;  /* 0x000000667d6f7221 */ /* 0x000fe20000010000 */
[----:B------:R-:W-:Y:S01]  /*dea0*/  F2FP.F16.F32.PACK_AB R120, R121, R120 ;  /* 0x000000787978723e */ /* 0x000fe200000000ff */
[----:B------:R-:W-:Y:S01]  /*deb0*/  FADD.FTZ R103, R123, R134 ;  /* 0x000000867b677221 */ /* 0x000fe20000010000 */
[----:B------:R1:W-:Y:S01]  /*dec0*/  STSM.16.M88.4 [R2+0x25b00], R8 ;  /* 0x025b000802007844 */ /* 0x0003e20000000200 */
[----:B------:R-:W-:Y:S01]  /*ded0*/  FADD.FTZ R102, R112, R111 ;  /* 0x0000006f70667221 */ /* 0x000fe20000010000 */
[----:B------:R-:W-:Y:S01]  /*dee0*/  F2FP.F16.F32.PACK_AB R121, R139, R122 ;  /* 0x0000007a8b79723e */ /* 0x000fe200000000ff */
[----:B------:R-:W-:Y:S01]  /*def0*/  FADD.FTZ R103, R126, R103 ;  /* 0x000000677e677221 */ /* 0x000fe20000010000 */
[----:B------:R-:W4:Y:S01]  /*df00*/  MUFU.EX2 R99, R99 ;  /* 0x0000006300637308 */ /* 0x000f220000000800 */
[C---:B------:R-:W-:Y:S01]  /*df10*/  FADD.FTZ R7, R113.reuse, R102 ;  /* 0x0000006671077221 */ /* 0x040fe20000010000 */
[----:B------:R-:W-:Y:S01]  /*df20*/  F2FP.F16.F32.PACK_AB R112, R113, R112 ;  /* 0x000000707170723e */ /* 0x000fe200000000ff */
[----:B------:R-:W-:Y:S01]  /*df30*/  FADD.FTZ R103, R20, R103 ;  /* 0x0000006714677221 */ /* 0x000fe20000010000 */
[----:B------:R-:W-:Y:S01]  /*df40*/  F2FP.F16.F32.PACK_AB R122, R125, R124 ;  /* 0x0000007c7d7a723e */ /* 0x000fe200000000ff */
[----:B--2---:R-:W-:Y:S01]  /*df50*/  FADD.FTZ R12, R116, R7 ;  /* 0x00000007740c7221 */ /* 0x004fe20000010000 */
[----:B------:R-:W-:Y:S01]  /*df60*/  F2FP.F16.F32.PACK_AB R123, R126, R123 ;  /* 0x0000007b7e7b723e */ /* 0x000fe200000000ff */
[C---:B---3--:R-:W-:Y:S01]  /*df70*/  FADD.FTZ R98, R114.reuse, R103 ;  /* 0x0000006772627221 */ /* 0x048fe20000010000 */
[----:B------:R-:W2:Y:S01]  /*df80*/  MUFU.EX2 R91, R91 ;  /* 0x0000005b005b7308 */ /* 0x000ea20000000800 */
[----:B------:R-:W-:Y:S01]  /*df90*/  FADD.FTZ R13, R117, R12 ;  /* 0x0000000c750d7221 */ /* 0x000fe20000010000 */
[----:B------:R-:W-:Y:S01]  /*dfa0*/  F2FP.F16.F32.PACK_AB R113, R114, R20 ;  /* 0x000000147271723e */ /* 0x000fe200000000ff */
[----:B------:R-:W-:Y:S01]  /*dfb0*/  FADD.FTZ R7, R115, R98 ;  /* 0x0000006273077221 */ /* 0x000fe20000010000 */
[----:B------:R-:W-:Y:S01]  /*dfc0*/  F2FP.F16.F32.PACK_AB R114, R117, R116 ;  /* 0x000000747572723e */ /* 0x000fe200000000ff */
[----:B------:R-:W-:Y:S01]  /*dfd0*/  FADD.FTZ R14, R104, R13 ;  /* 0x0000000d680e7221 */ /* 0x000fe20000010000 */
[C---:B------:R-:W-:Y:S01]  /*dfe0*/  F2FP.F16.F32.PACK_AB R104, R105.reuse, R104 ;  /* 0x000000686968723e */ /* 0x040fe200000000ff */
[C---:B------:R-:W-:Y:S01]  /*dff0*/  FADD.FTZ R12, R118.reuse, R7 ;  /* 0x00000007760c7221 */ /* 0x040fe20000010000 */
[----:B------:R-:W3:Y:S01]  /*e000*/  MUFU.EX2 R102, R95 ;  /* 0x0000005f00667308 */ /* 0x000ee20000000800 */
[----:B------:R-:W-:Y:S01]  /*e010*/  FADD.FTZ R13, R105, R14 ;  /* 0x0000000e690d7221 */ /* 0x000fe20000010000 */
[----:B------:R-:W-:Y:S01]  /*e020*/  F2FP.F16.F32.PACK_AB R115, R118, R115 ;  /* 0x000000737673723e */ /* 0x000fe200000000ff */
[----:B------:R-:W-:Y:S01]  /*e030*/  FADD.FTZ R7, R17, R12 ;  /* 0x0000000c11077221 */ /* 0x000fe20000010000 */
[----:B------:R-:W-:Y:S01]  /*e040*/  F2FP.F16.F32.PACK_AB R105, R106, R17 ;  /* 0x000000116a69723e */ /* 0x000fe200000000ff */
[----:B------:R-:W-:Y:S01]  /*e050*/  FADD.FTZ R14, R108, R13 ;  /* 0x0000000d6c0e7221 */ /* 0x000fe20000010000 */
[----:B------:R-:W-:Y:S01]  /*e060*/  F2FP.F16.F32.PACK_AB R98, R101, R100 ;  /* 0x000000646562723e */ /* 0x000fe200000000ff */
[----:B------:R-:W-:Y:S01]  /*e070*/  FADD.FTZ R12, R106, R7 ;  /* 0x000000076a0c7221 */ /* 0x000fe20000010000 */
[----:B------:R-:W-:Y:S01]  /*e080*/  MUFU.EX2 R94, R94 ;  /* 0x0000005e005e7308 */ /* 0x000fe20000000800 */
[C---:B------:R-:W-:Y:S01]  /*e090*/  FADD.FTZ R15, R109.reuse, R14 ;  /* 0x0000000e6d0f7221 */ /* 0x040fe20000010000 */
[----:B------:R-:W-:Y:S01]  /*e0a0*/  F2FP.F16.F32.PACK_AB R106, R109, R108 ;  /* 0x0000006c6d6a723e */ /* 0x000fe200000000ff */
[----:B------:R-:W-:Y:S01]  /*e0b0*/  FADD.FTZ R13, R107, R12 ;  /* 0x0000000c6b0d7221 */ /* 0x000fe20000010000 */
[----:B------:R-:W-:Y:S01]  /*e0c0*/  F2FP.F16.F32.PACK_AB R107, R110, R107 ;  /* 0x0000006b6e6b723e */ /* 0x000fe200000000ff */
[----:B------:R-:W-:Y:S01]  /*e0d0*/  FADD.FTZ R14, R96, R15 ;  /* 0x0000000f600e7221 */ /* 0x000fe20000010000 */
[C---:B------:R-:W-:Y:S01]  /*e0e0*/  F2FP.F16.F32.PACK_AB R96, R97.reuse, R96 ;  /* 0x000000606160723e */ /* 0x040fe200000000ff */
[----:B------:R-:W-:Y:S01]  /*e0f0*/  FADD.FTZ R12, R110, R13 ;  /* 0x0000000d6e0c7221 */ /* 0x000fe20000010000 */
[----:B------:R5:W-:Y:S01]  /*e100*/  MUFU.EX2 R7, R90 ;  /* 0x0000005a00077308 */ /* 0x000be20000000800 */
[----:B------:R-:W-:Y:S01]  /*e110*/  FADD.FTZ R15, R97, R14 ;  /* 0x0000000e610f7221 */ /* 0x000fe20000010000 */
[----:B0-----:R-:W-:Y:S01]  /*e120*/  F2FP.F16.F32.PACK_AB R97, R0, R3 ;  /* 0x000000030061723e */ /* 0x001fe200000000ff */
[----:B------:R-:W-:Y:S01]  /*e130*/  FADD.FTZ R13, R3, R12 ;  /* 0x0000000c030d7221 */ /* 0x000fe20000010000 */
[----:B------:R0:W-:Y:S01]  /*e140*/  STSM.16.M88.4 [R2+0x27300], R120 ;  /* 0x0273007802007844 */ /* 0x0001e20000000200 */
[----:B------:R-:W-:Y:S01]  /*e150*/  FADD.FTZ R14, R100, R15 ;  /* 0x0000000f640e7221 */ /* 0x000fe20000010000 */
[----:B------:R-:W-:Y:S01]  /*e160*/  FMUL.FTZ R48, R48, R4 ;  /* 0x0000000430307220 */ /* 0x000fe20000410000 */
[----:B------:R-:W-:Y:S01]  /*e170*/  FADD.FTZ R12, R0, R13 ;  /* 0x0000000d000c7221 */ /* 0x000fe20000010000 */
[----:B------:R-:W-:Y:S01]  /*e180*/  MUFU.EX2 R86, R86 ;  /* 0x0000005600567308 */ /* 0x000fe20000000800 */
[----:B-1----:R-:W-:Y:S01]  /*e190*/  FADD.FTZ R9, R101, R14 ;  /* 0x0000000e65097221 */ /* 0x002fe20000010000 */
[----:B-----5:R-:W-:Y:S01]  /*e1a0*/  F2FP.F16.F32.PACK_AB R90, R93, R92 ;  /* 0x0000005c5d5a723e */ /* 0x020fe200000000ff */
[----:B----4-:R-:W-:Y:S01]  /*e1b0*/  FADD.FTZ R13, R99, R12 ;  /* 0x0000000c630d7221 */ /* 0x010fe20000010000 */
[----:B------:R-:W-:Y:S01]  /*e1c0*/  F2FP.F16.F32.PACK_AB R99, R6, R99 ;  /* 0x000000630663723e */ /* 0x000fe200000000ff */
[----:B------:R-:W-:Y:S01]  /*e1d0*/  FADD.FTZ R8, R88, R9 ;  /* 0x0000000958087221 */ /* 0x000fe20000010000 */
[C---:B------:R-:W-:Y:S01]  /*e1e0*/  F2FP.F16.F32.PACK_AB R88, R89.reuse, R88 ;  /* 0x000000585958723e */ /* 0x040fe200000000ff */
[----:B------:R-:W-:Y:S01]  /*e1f0*/  FADD.FTZ R13, R6, R13 ;  /* 0x0000000d060d7221 */ /* 0x000fe20000010000 */
[----:B------:R-:W1:Y:S01]  /*e200*/  MUFU.EX2 R85, R85 ;  /* 0x0000005500557308 */ /* 0x000e620000000800 */
[----:B------:R-:W-:Y:S01]  /*e210*/  FADD.FTZ R9, R89, R8 ;  /* 0x0000000859097221 */ /* 0x000fe20000010000 */
[----:B------:R-:W-:Y:S01]  /*e220*/  F2FP.F16.F32.PACK_AB R89, R75, R82 ;  /* 0x000000524b59723e */ /* 0x000fe200000000ff */
[----:B------:R-:W-:Y:S01]  /*e230*/  FADD.FTZ R10, R82, R13 ;  /* 0x0000000d520a7221 */ /* 0x000fe20000010000 */
[----:B------:R0:W-:Y:S01]  /*e240*/  STSM.16.M88.4 [R2+0x28b00], R112 ;  /* 0x028b007002007844 */ /* 0x0001e20000000200 */
[----:B------:R-:W-:Y:S01]  /*e250*/  FADD.FTZ R0, R92, R9 ;  /* 0x000000095c007221 */ /* 0x000fe20000010000 */
[----:B------:R-:W-:Y:S01]  /*e260*/  FMUL.FTZ R49, R49, R4 ;  /* 0x0000000431317220 */ /* 0x000fe20000410000 */
[----:B------:R-:W-:Y:S01]  /*e270*/  FADD.FTZ R10, R75, R10 ;  /* 0x0000000a4b0a7221 */ /* 0x000fe20000010000 */
[----:B------:R-:W4:Y:S01]  /*e280*/  MUFU.EX2 R87, R87 ;  /* 0x0000005700577308 */ /* 0x000f220000000800 */
[----:B------:R-:W-:Y:S01]  /*e290*/  FADD.FTZ R9, R93, R0 ;  /* 0x000000005d097221 */ /* 0x000fe20000010000 */
[----:B------:R0:W-:Y:S01]  /*e2a0*/  STSM.16.M88.4 [R2+0x2a300], R104 ;  /* 0x02a3006802007844 */ /* 0x0001e20000000200 */
[----:B--2---:R-:W-:Y:S01]  /*e2b0*/  FADD.FTZ R3, R91, R10 ;  /* 0x0000000a5b037221 */ /* 0x004fe20000010000 */
[----:B---3--:R-:W-:Y:S01]  /*e2c0*/  F2FP.F16.F32.PACK_AB R91, R102, R91 ;  /* 0x0000005b665b723e */ /* 0x008fe200000000ff */
[----:B------:R-:W-:Y:S01]  /*e2d0*/  FADD.FTZ R0, R80, R9 ;  /* 0x0000000950007221 */ /* 0x000fe20000010000 */
[----:B------:R-:W-:Y:S01]  /*e2e0*/  F2FP.F16.F32.PACK_AB R80, R81, R80 ;  /* 0x000000505150723e */ /* 0x000fe200000000ff */
[----:B------:R-:W-:Y:S01]  /*e2f0*/  FADD.FTZ R3, R102, R3 ;  /* 0x0000000366037221 */ /* 0x000fe20000010000 */
[----:B------:R-:W2:Y:S01]  /*e300*/  MUFU.EX2 R128, R128 ;  /* 0x0000008000807308 */ /* 0x000ea20000000800 */
[----:B-1----:R-:W-:Y:S01]  /*e310*/  F2FP.F16.F32.PACK_AB R82, R85, R84 ;  /* 0x000000545552723e */ /* 0x002fe200000000ff */
[----:B------:R0:W-:Y:S01]  /*e320*/  STSM.16.M88.4 [R2+0x2bb00], R96 ;  /* 0x02bb006002007844 */ /* 0x0001e20000000200 */
[----:B------:R-:W-:Y:S01]  /*e330*/  FADD.FTZ R6, R94, R3 ;  /* 0x000000035e067221 */ /* 0x000fe20000010000 */
[----:B------:R-:W-:Y:S01]  /*e340*/  FADD.FTZ R3, R81, R0 ;  /* 0x0000000051037221 */ /* 0x000fe20000010000 */
[C---:B------:R-:W-:Y:S01]  /*e350*/  F2FP.F16.F32.PACK_AB R81, R7.reuse, R94 ;  /* 0x0000005e0751723e */ /* 0x040fe200000000ff */
[----:B------:R0:W-:Y:S01]  /*e360*/  STSM.16.M88.4 [R2+0x2d300], R88 ;  /* 0x02d3005802007844 */ /* 0x0001e20000000200 */
[----:B------:R-:W-:Y:S01]  /*e370*/  FADD.FTZ R9, R7, R6 ;  /* 0x0000000607097221 */ /* 0x000fe20000010000 */
[----:B------:R-:W1:Y:S01]  /*e380*/  MUFU.EX2 R129, R131 ;  /* 0x0000008300817308 */ /* 0x000e620000000800 */
[----:B------:R-:W-:Y:S01]  /*e390*/  FADD.FTZ R0, R84, R3 ;  /* 0x0000000354007221 */ /* 0x000fe20000010000 */
[-C--:B------:R-:W-:Y:S01]  /*e3a0*/  FMUL.FTZ R52, R52, R4.reuse ;  /* 0x0000000434347220 */ /* 0x080fe20000410000 */
[----:B------:R-:W-:Y:S01]  /*e3b0*/  FADD.FTZ R6, R86, R9 ;  /* 0x0000000956067221 */ /* 0x000fe20000010000 */
[-C--:B------:R-:W-:Y:S01]  /*e3c0*/  FMUL.FTZ R53, R53, R4.reuse ;  /* 0x0000000435357220 */ /* 0x080fe20000410000 */
[----:B------:R-:W-:Y:S01]  /*e3d0*/  FADD.FTZ R3, R85, R0 ;  /* 0x0000000055037221 */ /* 0x000fe20000010000 */
[-C--:B------:R-:W-:Y:S01]  /*e3e0*/  FMUL.FTZ R56, R56, R4.reuse ;  /* 0x0000000438387220 */ /* 0x080fe20000410000 */
[----:B----4-:R-:W-:Y:S01]  /*e3f0*/  FADD.FTZ R6, R87, R6 ;  /* 0x0000000657067221 */ /* 0x010fe20000010000 */
        /* <DEDUP_REMOVED lines=10> */
[----:B------:R-:W-:Y:S01]  /*e4a0*/  FMUL.FTZ R69, R69, R4 ;  /* 0x0000000445457220 */ /* 0x000fe20000410000 */
[-C--:B------:R-:W-:Y:S01]  /*e4b0*/  FMUL.FTZ R26, R26, R77.reuse ;  /* 0x0000004d1a1a7220 */ /* 0x080fe20000410000 */
[-C--:B------:R-:W-:Y:S01]  /*e4c0*/  FMUL.FTZ R27, R27, R77.reuse ;  /* 0x0000004d1b1b7220 */ /* 0x080fe20000410000 */
[-C--:B------:R-:W-:Y:S01]  /*e4d0*/  FMUL.FTZ R30, R30, R77.reuse ;  /* 0x0000004d1e1e7220 */ /* 0x080fe20000410000 */
[-C--:B------:R-:W-:Y:S01]  /*e4e0*/  FMUL.FTZ R31, R31, R77.reuse ;  /* 0x0000004d1f1f7220 */ /* 0x080fe20000410000 */
[-C--:B------:R-:W-:Y:S01]  /*e4f0*/  FMUL.FTZ R34, R34, R77.reuse ;  /* 0x0000004d22227220 */ /* 0x080fe20000410000 */
[----:B------:R1:W4:Y:S01]  /*e500*/  MUFU.EX2 R8, R83 ;  /* 0x0000005300087308 */ /* 0x0003220000000800 */
[C---:B---3--:R-:W-:Y:S01]  /*e510*/  F2FP.F16.F32.PACK_AB R128, R73.reuse, R128 ;  /* 0x000000804980723e */ /* 0x048fe200000000ff */
[----:B------:R-:W-:Y:S01]  /*e520*/  FADD.FTZ R3, R73, R0 ;  /* 0x0000000049037221 */ /* 0x000fe20000010000 */
[-C--:B------:R-:W-:Y:S01]  /*e530*/  FMUL.FTZ R35, R35, R77.reuse ;  /* 0x0000004d23237220 */ /* 0x080fe20000410000 */
[-C--:B------:R-:W-:Y:S01]  /*e540*/  FMUL.FTZ R38, R38, R77.reuse ;  /* 0x0000004d26267220 */ /* 0x080fe20000410000 */
[-C--:B------:R-:W-:Y:S01]  /*e550*/  FMUL.FTZ R39, R39, R77.reuse ;  /* 0x0000004d27277220 */ /* 0x080fe20000410000 */
[-C--:B------:R-:W-:Y:S01]  /*e560*/  FMUL.FTZ R42, R42, R77.reuse ;  /* 0x0000004d2a2a7220 */ /* 0x080fe20000410000 */
[-C--:B------:R-:W-:Y:S01]  /*e570*/  FMUL.FTZ R43, R43, R77.reuse ;  /* 0x0000004d2b2b7220 */ /* 0x080fe20000410000 */
[----:B------:R-:W3:Y:S01]  /*e580*/  MUFU.EX2 R11, R78 ;  /* 0x0000004e000b7308 */ /* 0x000ee20000000800 */
[----:B-1----:R-:W-:Y:S01]  /*e590*/  F2FP.F16.F32.PACK_AB R83, R87, R86 ;  /* 0x000000565753723e */ /* 0x002fe200000000ff */
[-C--:B------:R-:W-:Y:S01]  /*e5a0*/  FMUL.FTZ R46, R46, R77.reuse ;  /* 0x0000004d2e2e7220 */ /* 0x080fe20000410000 */
[----:B--2---:R-:W-:Y:S01]  /*e5b0*/  F2FP.F16.F32.PACK_AB R130, R5, R76 ;  /* 0x0000004c0582723e */ /* 0x004fe200000000ff */
[----:B------:R-:W-:Y:S01]  /*e5c0*/  FADD.FTZ R76, R76, R3 ;  /* 0x000000034c4c7221 */ /* 0x000fe20000010000 */
[-C--:B------:R-:W-:Y:S01]  /*e5d0*/  FMUL.FTZ R47, R47, R77.reuse ;  /* 0x0000004d2f2f7220 */ /* 0x080fe20000410000 */
[----:B------:R0:W-:Y:S01]  /*e5e0*/  STSM.16.M88.4 [R2+0x2eb00], R80 ;  /* 0x02eb005002007844 */ /* 0x0001e20000000200 */
[----:B------:R-:W-:Y:S01]  /*e5f0*/  FMUL.FTZ R50, R50, R77 ;  /* 0x0000004d32327220 */ /* 0x000fe20000410000 */
[----:B------:R-:W1:Y:S01]  /*e600*/  MUFU.EX2 R79, R79 ;  /* 0x0000004f004f7308 */ /* 0x000e620000000800 */
[C---:B----4-:R-:W-:Y:S01]  /*e610*/  F2FP.F16.F32.PACK_AB R129, R8.reuse, R129 ;  /* 0x000000810881723e */ /* 0x050fe200000000ff */
[----:B------:R-:W-:Y:S01]  /*e620*/  FADD.FTZ R6, R8, R6 ;  /* 0x0000000608067221 */ /* 0x000fe20000010000 */
[----:B------:R-:W-:Y:S01]  /*e630*/  FADD.FTZ R3, R5, R76 ;  /* 0x0000004c05037221 */ /* 0x000fe20000010000 */
[-C--:B------:R-:W-:Y:S01]  /*e640*/  FMUL.FTZ R51, R51, R77.reuse ;  /* 0x0000004d33337220 */ /* 0x080fe20000410000 */
[-C--:B------:R-:W-:Y:S01]  /*e650*/  FMUL.FTZ R54, R54, R77.reuse ;  /* 0x0000004d36367220 */ /* 0x080fe20000410000 */
[-C--:B------:R-:W-:Y:S01]  /*e660*/  FMUL.FTZ R55, R55, R77.reuse ;  /* 0x0000004d37377220 */ /* 0x080fe20000410000 */
[-C--:B------:R-:W-:Y:S01]  /*e670*/  FMUL.FTZ R58, R58, R77.reuse ;  /* 0x0000004d3a3a7220 */ /* 0x080fe20000410000 */
[-C--:B------:R-:W-:Y:S01]  /*e680*/  FMUL.FTZ R59, R59, R77.reuse ;  /* 0x0000004d3b3b7220 */ /* 0x080fe20000410000 */
[----:B---3--:R-:W-:Y:S01]  /*e690*/  FADD.FTZ R6, R11, R6 ;  /* 0x000000060b067221 */ /* 0x008fe20000010000 */
[-C--:B------:R-:W-:Y:S01]  /*e6a0*/  FMUL.FTZ R62, R62, R77.reuse ;  /* 0x0000004d3e3e7220 */ /* 0x080fe20000410000 */
[-C--:B------:R-:W-:Y:S01]  /*e6b0*/  FMUL.FTZ R63, R63, R77.reuse ;  /* 0x0000004d3f3f7220 */ /* 0x080fe20000410000 */
[-C--:B------:R-:W-:Y:S01]  /*e6c0*/  FMUL.FTZ R66, R66, R77.reuse ;  /* 0x0000004d42427220 */ /* 0x080fe20000410000 */
[-C--:B------:R-:W-:Y:S01]  /*e6d0*/  FMUL.FTZ R67, R67, R77.reuse ;  /* 0x0000004d43437220 */ /* 0x080fe20000410000 */
[-C--:B------:R-:W-:Y:S01]  /*e6e0*/  FMUL.FTZ R70, R70, R77.reuse ;  /* 0x0000004d46467220 */ /* 0x080fe20000410000 */
[----:B------:R-:W-:Y:S01]  /*e6f0*/  FMUL.FTZ R71, R71, R77 ;  /* 0x0000004d47477220 */ /* 0x000fe20000410000 */
[----:B------:R-:W-:Y:S01]  /*e700*/  IMAD.MOV.U32 R5, RZ, RZ, R72 ;  /* 0x000000ffff057224 */ /* 0x000fe200078e0048 */
[C---:B-1----:R-:W-:Y:S01]  /*e710*/  F2FP.F16.F32.PACK_AB R131, R79.reuse, R11 ;  /* 0x0000000b4f83723e */ /* 0x042fe200000000ff */
[----:B------:R-:W-:Y:S01]  /*e720*/  FADD.FTZ R0, R79, R6 ;  /* 0x000000064f007221 */ /* 0x000fe20000010000 */
[----:B------:R-:W-:-:S03]  /*e730*/  IMAD.MOV.U32 R4, RZ, RZ, R74 ;  /* 0x000000ffff047224 */ /* 0x000fc600078e004a */
        /* <DEDUP_REMOVED lines=9> */
.L_x_11809:
[----:B------:R-:W-:Y:S06]  /*e7d0*/  BAR.ARV 0x8, 0x200 ;  /* 0x0208000000007b1d */ /* 0x000fec0000002000 */
[----:B------:R-:W-:Y:S05]  /*e7e0*/  @!P0 BRA `(.L_x_11819) ;  /* 0x0000000000048947 */ /* 0x000fea0003800000 */
[----:B------:R-:W-:Y:S01]  /*e7f0*/  BPT.TRAP 0x1 ;  /* 0x000000040000795c */ /* 0x000fe20000300000 */
.L_x_11819:
[----:B------:R-:W-:Y:S01]  /*e800*/  ULEA UR5, UR36, UR37, 0x3 ;  /* 0x0000002524057291 */ /* 0x000fe2000f8e183f */
[----:B------:R-:W-:-:S05]  /*e810*/  IMAD.U32 R4, RZ, RZ, UR60 ;  /* 0x0000003cff047e24 */ /* 0x000fca000f8e00ff */
[----:B------:R-:W-:-:S04]  /*e820*/  SHF.L.U32 R4, R4, 0x1f, RZ ;  /* 0x0000001f04047819 */ /* 0x000fc800000006ff */
[----:B------:R2:W3:Y:S01]  /*e830*/  SYNCS.PHASECHK.TRANS64.TRYWAIT P2, [UR5+0x31c50], R4 ;  /* 0x031c5004ff0075a7 */ /* 0x0004e20008040145 */
[----:B------:R-:W-:Y:S05]  /*e840*/  @!P0 BRA `(.L_x_11820) ;  /* 0x0000000000048947 */ /* 0x000fea0003800000 */
[----:B------:R-:W-:Y:S01]  /*e850*/  BPT.TRAP 0x1 ;  /* 0x000000040000795c */ /* 0x000fe20000300000 */
.L_x_11820:
[----:B---3--:R-:W-:Y:S05]  /*e860*/  @P2 BRA `(.L_x_11821) ;  /* 0x0000000000082947 */ /* 0x008fea0003800000 */
[----:B------:R-:W3:Y:S02]  /*e870*/  SYNCS.PHASECHK.TRANS64.TRYWAIT P0, [UR5+0x31c50], R4 ;  /* 0x031c5004ff0075a7 */ /* 0x000ee40008000145 */
[----:B---3--:R-:W-:Y:S05]  /*e880*/  @!P0 BRA `(.L_x_11822) ;  /* 0x0000007000088947 */ /* 0x008fea0003800000 */
.L_x_11821:
[----:B------:R-:W-:Y:S01]  /*e890*/  UIADD3 UR37, UR37, 0x200, URZ ;  /* 0x0000020025257890 */ /* 0x000fe2000fffe03f */
[----:B------:R-:W-:Y:S01]  /*e8a0*/  WARPGROUP.ARRIVE ;  /* 0x00000000000079c5 */ /* 0x000fe20000000000 */
[----:B------:R-:W-:Y:S01]  /*e8b0*/  ULOP3.LUT UR6, UR61, 0x10000, URZ, 0xfc, !UPT ;  /* 0x000100003d067892 */ /* 0x000fe2000f8efc3f */
[----:B---3--:R-:W3:Y:S01]  /*e8c0*/  SHFL.BFLY PT, R5, R0, 0x2, 0x1f ;  /* 0x0c401f0000057f89 */ /* 0x008ee200000e0000 */
[----:B------:R-:W-:Y:S01]  /*e8d0*/  USHF.R.U32.HI UR37, URZ, 0x4, UR37 ;  /* 0x000000043f257899 */ /* 0x000fe20008011625 */
[----:B-1----:R-:W-:Y:S01]  /*e8e0*/  IMAD.MOV.U32 R9, RZ, RZ, RZ ;  /* 0x000000ffff097224 */ /* 0x002fe200078e00ff */
[----:B------:R-:W-:Y:S01]  /*e8f0*/  UMOV UR9, 0xc0000010 ;  /* 0xc000001000097882 */ /* 0x000fe20000000000 */
[----:B------:R-:W-:Y:S01]  /*e900*/  UMOV UR11, 0x80000020 ;  /* 0x80000020000b7882 */ /* 0x000fe20000000000 */
[----:B------:R-:W-:Y:S01]  /*e910*/  ULOP3.LUT UR37, UR37, 0x3fff, URZ, 0xc0, !UPT ;  /* 0x00003fff25257892 */ /* 0x000fe2000f8ec03f */
[----:B--2---:R-:W1:Y:S01]  /*e920*/  SHFL.BFLY PT, R4, R3, 0x2, 0x1f ;  /* 0x0c401f0003047f89 */ /* 0x004e6200000e0000 */
[----:B------:R-:W-:Y:S01]  /*e930*/  UMOV UR8, UR6 ;  /* 0x0000000600087c82 */ /* 0x000fe20008000000 */
[----:B------:R-:W-:Y:S01]  /*e940*/  R2UR UR7, R150 ;  /* 0x00000000960772ca */ /* 0x000fe200000e0000 */
[----:B------:R-:W-:-:S04]  /*e950*/  ULOP3.LUT UR12, UR37, 0x2400000, URZ, 0xfc, !UPT ;  /* 0x02400000250c7892 */ /* 0x000fc8000f8efc3f */
[----:B------:R-:W-:Y:S02]  /*e960*/  UIMAD UR12, UR36, 0x6c0, UR12 ;  /* 0x000006c0240c78a4 */ /* 0x000fe4000f8e020c */
[----:B------:R-:W-:-:S04]  /*e970*/  UIADD3 UR36, UR36, 0x1, URZ ;  /* 0x0000000124247890 */ /* 0x000fc8000fffe03f */
[----:B------:R-:W-:Y:S01]  /*e980*/  UISETP.NE.AND UP0, UPT, UR36, 0x2, UPT ;  /* 0x000000022400788c */ /* 0x000fe2000bf05270 */
[----:B------:R-:W-:Y:S01]  /*e990*/  UMOV UR10, UR12 ;  /* 0x0000000c000a7c82 */ /* 0x000fe20008000000 */
[----:B------:R-:W-:Y:S01]  /*e9a0*/  UIADD3 UR7, UR7, 0x1, URZ ;  /* 0x0000000107077890 */ /* 0x000fe2000fffe03f */
[----:B------:R-:W-:Y:S01]  /*e9b0*/  HGMMA.64x96x16.F32 R24, gdesc[UR8].tnspB, R24, gsb0 ;  /* 0x41600000081879f0 */ /* 0x000fe20008000818 */
[----:B------:R-:W-:Y:S01]  /*e9c0*/  UIADD3 UR8, UR6, 0x180, URZ ;  /* 0x0000018006087890 */ /* 0x000fe2000fffe03f */
[----:B---3--:R-:W-:Y:S01]  /*e9d0*/  FADD.FTZ R6, R5, R0 ;  /* 0x0000000005067221 */ /* 0x008fe20000010000 */
[----:B------:R-:W-:Y:S01]  /*e9e0*/  UIADD3 UR10, UR12, 0x40, URZ ;  /* 0x000000400c0a7890 */ /* 0x000fe2000fffe03f */
[----:B------:R-:W-:Y:S01]  /*e9f0*/  IMAD.MOV.U32 R0, RZ, RZ, -0x800000 ;  /* 0xff800000ff007424 */ /* 0x000fe200078e00ff */
[----:B------:R-:W-:Y:S01]  /*ea00*/  UMOV UR9, 0xc0000010 ;  /* 0xc000001000097882 */ /* 0x000fe20000000000 */
[----:B------:R-:W-:Y:S01]  /*ea10*/  UMOV UR11, 0x80000020 ;  /* 0x80000020000b7882 */ /* 0x000fe20000000000 */
[----:B-1----:R-:W-:Y:S01]  /*ea20*/  FADD.FTZ R4, R4, R3 ;  /* 0x0000000304047221 */ /* 0x002fe20000010000 */
[----:B------:R-:W1:Y:S01]  /*ea30*/  SHFL.BFLY PT, R7, R6, 0x1, 0x1f ;  /* 0x0c201f0006077f89 */ /* 0x000e6200000e0000 */
[----:B------:R-:W-:Y:S01]  /*ea40*/  IMAD.MOV.U32 R3, RZ, RZ, -0x800000 ;  /* 0xff800000ff037424 */ /* 0x000fe200078e00ff */
[----:B------:R-:W-:Y:S01]  /*ea50*/  USEL UR36, UR36, URZ, UP0 ;  /* 0x0000003f24247287 */ /* 0x000fe20008000000 */
[----:B------:R-:W-:Y:S01]  /*ea60*/  IMAD.U32 R150, RZ, RZ, UR7 ;  /* 0x00000007ff967e24 */ /* 0x000fe2000f8e00ff */
[----:B------:R-:W2:Y:S01]  /*ea70*/  SHFL.BFLY PT, R5, R4, 0x1, 0x1f ;  /* 0x0c201f0004057f89 */ /* 0x000ea200000e0000 */
[----:B-1----:R-:W-:Y:S01]  /*ea80*/  FADD.FTZ R12, R6, R7 ;  /* 0x00000007060c7221 */ /* 0x002fe20000010000 */
[----:B------:R-:W-:-:S02]  /*ea90*/  IMAD.U32 R6, RZ, RZ, UR4 ;  /* 0x00000004ff067e24 */ /* 0x000fc4000f8e00ff */
[----:B------:R-:W-:Y:S02]  /*eaa0*/  IMAD.U32 R7, RZ, RZ, UR4 ;  /* 0x00000004ff077e24 */ /* 0x000fe4000f8e00ff */
[----:B--2---:R-:W-:Y:S01]  /*eab0*/  FADD.FTZ R11, R4, R5 ;  /* 0x00000005040b7221 */ /* 0x004fe20000010000 */
[----:B------:R-:W-:Y:S01]  /*eac0*/  FSETP.NE.FTZ.AND P2, PT, R12, RZ, PT ;  /* 0x000000ff0c00720b */ /* 0x000fe20003f55000 */
[----:B------:R-:W-:Y:S01]  /*ead0*/  IMAD.U32 R4, RZ, RZ, UR5 ;  /* 0x00000005ff047e24 */ /* 0x000fe2000f8e00ff */
[----:B------:R-:W-:Y:S01]  /*eae0*/  USEL UR4, URZ, 0x1, UP0 ;  /* 0x000000013f047887 */ /* 0x000fe20008000000 */
[----:B------:R-:W-:Y:S01]  /*eaf0*/  IMAD.MOV.U32 R5, RZ, RZ, RZ ;  /* 0x000000ffff057224 */ /* 0x000fe200078e00ff */
[----:B------:R-:W-:Y:S01]  /*eb00*/  FSETP.NE.FTZ.AND P0, PT, R11, RZ, PT ;  /* 0x000000ff0b00720b */ /* 0x000fe20003f15000 */
[----:B------:R-:W-:Y:S01]  /*eb10*/  @!P1 VIADD R4, R4, 0x31c60 ;  /* 0x00031c6004049836 */ /* 0x000fe20000000000 */
[----:B------:R-:W-:-:S04]  /*eb20*/  ULOP3.LUT UR60, UR60, UR4, URZ, 0x3c, !UPT ;  /* 0x000000043c3c7292 */ /* 0x000fc8000f8e3c3f */
[----:B------:R-:W-:-:S03]  /*eb30*/  @!P1 PRMT R4, RZ, 0x654, R4 ;  /* 0x00000654ff049816 */ /* 0x000fc60000000004 */
[----:B------:R-:W1:Y:S01]  /*eb40*/  @P2 MUFU.LG2 R10, R12 ;  /* 0x0000000c000a2308 */ /* 0x000e620000000c00 */
[----:B------:R-:W-:-:S03]  /*eb50*/  @P2 FMUL.FTZ R6, R6, 0.69314718246459960938 ;  /* 0x3f31721806062820 */ /* 0x000fc60000410000 */
[----:B------:R-:W-:-:S04]  /*eb60*/  @P0 FMUL.FTZ R7, R7, 0.69314718246459960938 ;  /* 0x3f31721807070820 */ /* 0x000fc80000410000 */
[----:B------:R-:W2:Y:S08]  /*eb70*/  @P0 MUFU.LG2 R8, R11 ;  /* 0x0000000b00080308 */ /* 0x000eb00000000c00 */
[----:B------:R1:W3:Y:S08]  /*eb80*/  @P0 MUFU.RCP R5, R11 ;  /* 0x0000000b00050308 */ /* 0x0002f00000001000 */
[----:B------:R-:W0:Y:S01]  /*eb90*/  @P2 MUFU.RCP R9, R12 ;  /* 0x0000000c00092308 */ /* 0x000e220000001000 */
[----:B-1----:R-:W-:Y:S01]  /*eba0*/  @P2 FMUL.FTZ R11, R10, 0.69314718246459960938 ;  /* 0x3f3172180a0b2820 */ /* 0x002fe20000410000 */
[----:B--2---:R-:W-:-:S03]  /*ebb0*/  @P0 FMUL.FTZ R8, R8, 0.69314718246459960938 ;  /* 0x3f31721808080820 */ /* 0x004fc60000410000 */
[----:B------:R-:W-:Y:S01]  /*ebc0*/  @P2 FFMA.FTZ R3, R6, R72, R11 ;  /* 0x0000004806032223 */ /* 0x000fe2000001000b */
        /* <DEDUP_REMOVED lines=55> */
[----:B------:R1:W-:Y:S01]  /*ef40*/  @!P1 SYNCS.ARRIVE.TRANS64.RED.A1T0 RZ, [R4+URZ], RZ ;  /* 0x000000ff04ff99a7 */ /* 0x0003e2000810043f */
[-C--:B---3--:R-:W-:Y:S01]  /*ef50*/  FMUL.FTZ R72, R36, R5.reuse ;  /* 0x0000000524487220 */ /* 0x088fe20000410000 */
[-C--:B------:R-:W-:Y:S01]  /*ef60*/  FMUL.FTZ R75, R37, R5.reuse ;  /* 0x00000005254b7220 */ /* 0x080fe20000410000 */
[-C--:B------:R-:W-:Y:S01]  /*ef70*/  FMUL.FTZ R36, R65, R5.reuse ;  /* 0x0000000541247220 */ /* 0x080fe20000410000 */
[----:B------:R-:W-:Y:S01]  /*ef80*/  FMUL.FTZ R37, R64, R5 ;  /* 0x0000000540257220 */ /* 0x000fe20000410000 */
[-C--:B0-----:R-:W-:Y:S01]  /*ef90*/  FMUL.FTZ R81, R26, R9.reuse ;  /* 0x000000091a517220 */ /* 0x081fe20000410000 */
        /* <DEDUP_REMOVED lines=43> */
.L_x_11792:
        /* <DEDUP_REMOVED lines=10> */
[----:B------:R-:W-:Y:S01]  /*f2f0*/  R2UR UR13, R18 ;  /* 0x00000000120d72ca */ /* 0x000fe200000e0000 */
[----:B------:R-:W-:Y:S01]  /*f300*/  IMAD R9, R149, 0x20, R23 ;  /* 0x0000002095097824 */ /* 0x000fe200078e0217 */
[----:B------:R-:W-:-:S05]  /*f310*/  R2UR UR11, R145 ;  /* 0x00000000910b72ca */ /* 0x000fca00000e0000 */
[----:B------:R-:W-:Y:S01]  /*f320*/  BAR.SYNC.DEFER_BLOCKING 0x1, 0x180 ;  /* 0x0046000000007b1d */ /* 0x000fe20000010000 */
[----:B------:R-:W-:Y:S02]  /*f330*/  R2UR UR14, R146 ;  /* 0x00000000920e72ca */ /* 0x000fe400000e0000 */
[----:B------:R-:W-:Y:S02]  /*f340*/  F2FP.F16.F32.PACK_AB R27, R38, R27 ;  /* 0x0000001b261b723e */ /* 0x000fe400000000ff */
[----:B------:R-:W-:-:S03]  /*f350*/  F2FP.F16.F32.PACK_AB R36, R36, R37 ;  /* 0x000000252424723e */ /* 0x000fc600000000ff */
[----:B------:R-:W1:Y:S01]  /*f360*/  LDC R18, c[0x0][0xbe8] ;  /* 0x0002fa00ff127b82 */ /* 0x000e620000000800 */
[----:B------:R-:W-:Y:S01]  /*f370*/  ULDC.64 UR8, c[0x0][0xb90] ;  /* 0x0002e40000087ab9 */ /* 0x000fe20000000a00 */
[----:B------:R-:W-:Y:S01]  /*f380*/  F2FP.F16.F32.PACK_AB R37, R67, R66 ;  /* 0x000000424325723e */ /* 0x000fe200000000ff */
[----:B------:R-:W-:Y:S01]  /*f390*/  ULDC.64 UR16, c[0x0][0x208] ;  /* 0x0000820000107ab9 */ /* 0x000fe20000000a00 */
[----:B------:R-:W-:Y:S01]  /*f3a0*/  VIADD R85, R22, UR13 ;  /* 0x0000000d16557c36 */ /* 0x000fe20008000000 */
[----:B------:R-:W-:Y:S01]  /*f3b0*/  F2FP.F16.F32.PACK_AB R38, R69, R68 ;  /* 0x000000444526723e */ /* 0x000fe200000000ff */
[----:B------:R-:W-:Y:S01]  /*f3c0*/  USHF.R.S32.HI UR10, URZ, 0x1f, UR11 ;  /* 0x0000001f3f0a7899 */ /* 0x000fe2000801140b */
[----:B------:R-:W-:Y:S01]  /*f3d0*/  F2FP.F16.F32.PACK_AB R39, R64, R39 ;  /* 0x000000274027723e */ /* 0x000fe200000000ff */
[----:B------:R-:W-:Y:S01]  /*f3e0*/  USHF.R.S32.HI UR12, URZ, 0x1f, UR14 ;  /* 0x0000001f3f0c7899 */ /* 0x000fe2000801140e */
[----:B------:R-:W-:Y:S01]  /*f3f0*/  IMAD.MOV.U32 R58, RZ, RZ, R85 ;  /* 0x000000ffff3a7224 */ /* 0x000fe200078e0055 */
[----:B------:R-:W-:Y:S01]  /*f400*/  UMOV UR6, UR37 ;  /* 0x0000002500067c82 */ /* 0x000fe20008000000 */
[----:B0-----:R-:W-:Y:S01]  /*f410*/  UMOV UR7, UR5 ;  /* 0x0000000500077c82 */ /* 0x001fe20008000000 */
[----:B------:R-:W-:Y:S01]  /*f420*/  UIMAD UR5, UR10, UR8, URZ ;  /* 0x000000080a0572a4 */ /* 0x000fe2000f8e023f */
[----:B------:R-:W-:-:S02]  /*f430*/  IMAD.U32 R34, RZ, RZ, UR6 ;  /* 0x00000006ff227e24 */ /* 0x000fc4000f8e00ff */
[----:B------:R-:W-:Y:S01]  /*f440*/  IMAD.U32 R35, RZ, RZ, UR7 ;  /* 0x00000007ff237e24 */ /* 0x000fe2000f8e00ff */
[----:B------:R-:W-:Y:S02]  /*f450*/  UIMAD.WIDE.U32 UR6, UR11, UR8, URZ ;  /* 0x000000080b0672a5 */ /* 0x000fe4000f8e003f */
[----:B------:R-:W-:Y:S01]  /*f460*/  UIMAD UR5, UR11, UR9, UR5 ;  /* 0x000000090b0572a4 */ /* 0x000fe2000f8e0205 */
[--C-:B------:R-:W-:Y:S02]  /*f470*/  IMAD.WIDE R4, R154, 0x2, R34.reuse ;  /* 0x000000029a047825 */ /* 0x100fe400078e0222 */
[----:B------:R-:W-:Y:S01]  /*f480*/  ULDC.64 UR8, c[0x0][0xb98] ;  /* 0x0002e60000087ab9 */ /* 0x000fe20000000a00 */
[----:B------:R-:W-:Y:S01]  /*f490*/  UIADD3 UR7, UR7, UR5, URZ ;  /* 0x0000000507077290 */ /* 0x000fe2000fffe03f */
[----:B------:R-:W-:Y:S01]  /*f4a0*/  IMAD.WIDE R34, R9, 0x2, R34 ;  /* 0x0000000209227825 */ /* 0x000fe200078e0222 */
[C---:B------:R-:W-:Y:S01]  /*f4b0*/  IADD3 R31, P1, R4.reuse, 0x6000, RZ ;  /* 0x00006000041f7810 */ /* 0x040fe20007f3e0ff */
[----:B------:R-:W-:Y:S01]  /*f4c0*/  UIMAD UR5, UR12, UR8, URZ ;  /* 0x000000080c0572a4 */ /* 0x000fe2000f8e023f */
[----:B------:R-:W-:Y:S01]  /*f4d0*/  IADD3 R15, P0, R4, 0x6020, RZ ;  /* 0x00006020040f7810 */ /* 0x000fe20007f1e0ff */
[----:B------:R-:W-:Y:S01]  /*f4e0*/  UIMAD.WIDE.U32 UR6, UR14, UR8, UR6 ;  /* 0x000000080e0672a5 */ /* 0x000fe2000f8e0006 */
[----:B------:R-:W-:Y:S01]  /*f4f0*/  LOP3.LUT R16, R31, 0x180, RZ, 0xc0, !PT ;  /* 0x000001801f107812 */ /* 0x000fe200078ec0ff */
[----:B------:R-:W-:Y:S01]  /*f500*/  IMAD.X R25, RZ, RZ, R5, P1 ;  /* 0x000000ffff197224 */ /* 0x000fe200008e0605 */
[----:B-1----:R-:W-:Y:S01]  /*f510*/  ISETP.NE.AND P1, PT, R18, 0x1, PT ;  /* 0x000000011200780c */ /* 0x002fe20003f25270 */
[----:B------:R-:W-:Y:S01]  /*f520*/  UIMAD UR5, UR14, UR9, UR5 ;  /* 0x000000090e0572a4 */ /* 0x000fe2000f8e0205 */
[----:B------:R-:W-:-:S02]  /*f530*/  LOP3.LUT R14, R15, 0x180, RZ, 0xc0, !PT ;  /* 0x000001800f0e7812 */ /* 0x000fc400078ec0ff */
[----:B------:R-:W-:Y:S01]  /*f540*/  SHF.R.U64 R16, R16, 0x3, RZ ;  /* 0x0000000310107819 */ /* 0x000fe200000012ff */
[----:B------:R-:W-:Y:S01]  /*f550*/  ULDC.64 UR8, c[0x0][0xae8] ;  /* 0x0002ba0000087ab9 */ /* 0x000fe20000000a00 */
[----:B------:R-:W-:Y:S02]  /*f560*/  IADD3 R63, P5, R34, 0x7800, RZ ;  /* 0x00007800223f7810 */ /* 0x000fe40007fbe0ff */
[----:B------:R-:W-:Y:S02]  /*f570*/  LOP3.LUT R9, R4, 0x180, RZ, 0xc0, !PT ;  /* 0x0000018004097812 */ /* 0x000fe400078ec0ff */
[----:B------:R-:W-:Y:S02]  /*f580*/  SHF.R.U64 R14, R14, 0x3, RZ ;  /* 0x000000030e0e7819 */ /* 0x000fe400000012ff */
[----:B------:R-:W-:Y:S01]  /*f590*/  LOP3.LUT R24, R16, R31, RZ, 0x3c, !PT ;  /* 0x0000001f10187212 */ /* 0x000fe200078e3cff */
[----:B------:R-:W0:Y:S01]  /*f5a0*/  @P1 LDC R62, c[0x0][0xbec] ;  /* 0x0002fb00ff3e1b82 */ /* 0x000e220000000800 */
[----:B------:R-:W-:-:S02]  /*f5b0*/  LOP3.LUT R16, R63, 0x180, RZ, 0xc0, !PT ;  /* 0x000001803f107812 */ /* 0x000fc400078ec0ff */
[----:B------:R-:W-:Y:S02]  /*f5c0*/  SHF.R.U64 R9, R9, 0x3, RZ ;  /* 0x0000000309097819 */ /* 0x000fe400000012ff */
[----:B------:R-:W-:Y:S01]  /*f5d0*/  LOP3.LUT R14, R14, R15, RZ, 0x3c, !PT ;  /* 0x0000000f0e0e7212 */ /* 0x000fe200078e3cff */
[--C-:B------:R-:W-:Y:S01]  /*f5e0*/  IMAD.X R15, RZ, RZ, R5.reuse, P0 ;  /* 0x000000ffff0f7224 */ /* 0x100fe200000e0605 */
[C---:B------:R-:W-:Y:S01]  /*f5f0*/  IADD3 R29, P2, R4.reuse, 0x3020, RZ ;  /* 0x00003020041d7810 */ /* 0x040fe20007f5e0ff */
[----:B------:R-:W1:Y:S01]  /*f600*/  @P1 LDC R71, c[0x0][0xbf0] ;  /* 0x0002fc00ff471b82 */ /* 0x000e620000000800 */
[C---:B------:R-:W-:Y:S02]  /*f610*/  IADD3 R21, P3, R4.reuse, 0x3000, RZ ;  /* 0x0000300004157810 */ /* 0x040fe40007f7e0ff */
[----:B------:R-:W-:Y:S01]  /*f620*/  IADD3 R17, P4, R4, 0x20, RZ ;  /* 0x0000002004117810 */ /* 0x000fe20007f9e0ff */
[--C-:B------:R-:W-:Y:S01]  /*f630*/  IMAD.X R11, RZ, RZ, R5.reuse, P2 ;  /* 0x000000ffff0b7224 */ /* 0x100fe200010e0605 */
[----:B------:R-:W-:Y:S01]  /*f640*/  IADD3 R33, P0, R34, 0x1800, RZ ;  /* 0x0000180022217810 */ /* 0x000fe20007f1e0ff */
[----:B------:R-:W-:Y:S01]  /*f650*/  IMAD.X R13, RZ, RZ, R5, P3 ;  /* 0x000000ffff0d7224 */ /* 0x000fe200018e0605 */
[----:B------:R-:W-:-:S02]  /*f660*/  SHF.R.U64 R16, R16, 0x3, RZ ;  /* 0x0000000310107819 */ /* 0x000fc400000012ff */
[----:B------:R-:W-:Y:S01]  /*f670*/  LOP3.LUT R4, R9, R4, RZ, 0x3c, !PT ;  /* 0x0000000409047212 */ /* 0x000fe200078e3cff */
[----:B------:R-:W-:Y:S01]  /*f680*/  IMAD.X R9, RZ, RZ, R5, P4 ;  /* 0x000000ffff097224 */ /* 0x000fe200020e0605 */
[----:B------:R-:W-:Y:S02]  /*f690*/  LOP3.LUT R32, R33, 0x180, RZ, 0xc0, !PT ;  /* 0x0000018021207812 */ /* 0x000fe400078ec0ff */
[----:B------:R-:W-:Y:S02]  /*f6a0*/  LOP3.LUT R16, R16, R63, RZ, 0x3c, !PT ;  /* 0x0000003f10107212 */ /* 0x000fe400078e3cff */
[----:B------:R-:W-:Y:S01]  /*f6b0*/  MOV R63, R4 ;  /* 0x00000004003f7202 */ /* 0x000fe20000000f00 */
[----:B0-----:R-:W-:Y:S01]  /*f6c0*/  @P1 IMAD.HI.U32 R62, R85, R62, RZ ;  /* 0x0000003e553e1227 */ /* 0x001fe200078e00ff */
[----:B------:R-:W-:Y:S02]  /*f6d0*/  F2FP.F16.F32.PACK_AB R4, R77, R6 ;  /* 0x000000064d04723e */ /* 0x000fe400000000ff */
[----:B------:R-:W-:-:S02]  /*f6e0*/  LOP3.LUT R10, R29, 0x180, RZ, 0xc0, !PT ;  /* 0x000001801d0a7812 */ /* 0x000fc400078ec0ff */
[----:B------:R-:W-:Y:S02]  /*f6f0*/  F2FP.F16.F32.PACK_AB R6, R76, R7 ;  /* 0x000000074c06723e */ /* 0x000fe400000000ff */
[----:B------:R-:W-:Y:S02]  /*f700*/  SHF.R.U64 R32, R32, 0x3, RZ ;  /* 0x0000000320207819 */ /* 0x000fe400000012ff */
[----:B-1----:R-:W-:Y:S02]  /*f710*/  @P1 SHF.R.U32.HI R58, RZ, R71, R62 ;  /* 0x00000047ff3a1219 */ /* 0x002fe4000001163e */
[----:B------:R-:W-:Y:S02]  /*f720*/  F2FP.F16.F32.PACK_AB R5, R84, R81 ;  /* 0x000000515405723e */ /* 0x000fe400000000ff */
[----:B------:R-:W-:Y:S01]  /*f730*/  F2FP.F16.F32.PACK_AB R7, R83, R82 ;  /* 0x000000525307723e */ /* 0x000fe200000000ff */
[----:B------:R-:W-:Y:S01]  /*f740*/  IMAD.MOV R71, RZ, RZ, -R58 ;  /* 0x000000ffff477224 */ /* 0x000fe200078e0a3a */
[----:B------:R-:W-:-:S02]  /*f750*/  MOV R76, R14 ;  /* 0x0000000e004c7202 */ /* 0x000fc40000000f00 */
[----:B------:R-:W-:Y:S01]  /*f760*/  SHF.R.U64 R10, R10, 0x3, RZ ;  /* 0x000000030a0a7819 */ /* 0x000fe200000012ff */
[----:B------:R-:W-:Y:S01]  /*f770*/  IMAD R15, R18, R71, R85 ;  /* 0x00000047120f7224 */ /* 0x000fe200078e0255 */
[----:B------:R-:W-:Y:S01]  /*f780*/  LOP3.LUT R32, R32, R33, RZ, 0x3c, !PT ;  /* 0x0000002120207212 */ /* 0x000fe200078e3cff */
[----:B------:R-:W-:Y:S01]  /*f790*/  IMAD.X R33, RZ, RZ, R35, P0 ;  /* 0x000000ffff217224 */ /* 0x000fe200000e0623 */
[----:B------:R-:W-:Y:S01]  /*f7a0*/  MOV R77, R24 ;  /* 0x00000018004d7202 */ /* 0x000fe20000000f00 */
[----:B------:R0:W-:Y:S01]  /*f7b0*/  STSM.16.M88.4 [R63], R4 ;  /* 0x000000043f007844 */ /* 0x0001e20000000200 */
[----:B------:R-:W-:Y:S01]  /*f7c0*/  IMAD.U32 R25, RZ, RZ, UR5 ;  /* 0x00000005ff197e24 */ /* 0x000fe2000f8e00ff */
[----:B------:R-:W-:Y:S01]  /*f7d0*/  SHF.R.S32.HI R14, RZ, 0x1f, R58 ;  /* 0x0000001fff0e7819 */ /* 0x000fe2000001143a */
[----:B------:R-:W-:Y:S01]  /*f7e0*/  ULDC UR5, c[0x0][0xa88] ;  /* 0x0002a20000057ab9 */ /* 0x000fe20000000800 */
[----:B------:R-:W-:Y:S02]  /*f7f0*/  LOP3.LUT R10, R10, R29, RZ, 0x3c, !PT ;  /* 0x0000001d0a0a7212 */ /* 0x000fe400078e3cff */
[----:B------:R-:W-:-:S02]  /*f800*/  IADD3 R29, P3, R34, 0x4800, RZ ;  /* 0x00004800221d7810 */ /* 0x000fc40007f7e0ff */
[----:B------:R-:W-:Y:S02]  /*f810*/  IADD3 R31, P2, R34, 0x3000, RZ ;  /* 0x00003000221f7810 */ /* 0x000fe40007f5e0ff */
[----:B------:R-:W-:Y:S02]  /*f820*/  LOP3.LUT R28, R29, 0x180, RZ, 0xc0, !PT ;  /* 0x000001801d1c7812 */ /* 0x000fe400078ec0ff */
[----:B------:R-:W-:Y:S02]  /*f830*/  LOP3.LUT R8, R17, 0x180, RZ, 0xc0, !PT ;  /* 0x0000018011087812 */ /* 0x000fe400078ec0ff */
[----:B------:R-:W-:Y:S02]  /*f840*/  LOP3.LUT R30, R31, 0x180, RZ, 0xc0, !PT ;  /* 0x000001801f1e7812 */ /* 0x000fe400078ec0ff */
[----:B0-----:R-:W-:Y:S01]  /*f850*/  IADD3 R4, P0, R58, UR6, RZ ;  /* 0x000000063a047c10 */ /* 0x001fe2000ff1e0ff */
[----:B------:R-:W-:Y:S01]  /*f860*/  IMAD R58, R18, UR5, RZ ;  /* 0x00000005123a7c24 */ /* 0x000fe2000f8e02ff */
[----:B------:R-:W-:-:S02]  /*f870*/  SHF.R.S32.HI R6, RZ, 0x1f, R15 ;  /* 0x0000001fff067819 */ /* 0x000fc4000001140f */
[----:B------:R-:W-:Y:S01]  /*f880*/  IADD3.X R5, R14, UR7, R25, P0, !PT ;  /* 0x000000070e057c10 */ /* 0x000fe200087fe419 */
[----:B------:R-:W-:Y:S01]  /*f890*/  ULDC.64 UR6, c[0x0][0xb88] ;  /* 0x0002e20000067ab9 */ /* 0x000fe20000000a00 */
[----:B------:R-:W-:Y:S01]  /*f8a0*/  LOP3.LUT R12, R21, 0x180, RZ, 0xc0, !PT ;  /* 0x00000180150c7812 */ /* 0x000fe200078ec0ff */
[----:B------:R-:W-:Y:S01]  /*f8b0*/  IMAD R6, R6, UR6, RZ ;  /* 0x0000000606067c24 */ /* 0x000fe2000f8e02ff */
[----:B------:R-:W-:Y:S01]  /*f8c0*/  SHF.R.U64 R28, R28, 0x3, RZ ;  /* 0x000000031c1c7819 */ /* 0x000fe200000012ff */
[C---:B------:R-:W-:Y:S01]  /*f8d0*/  IMAD.WIDE.U32 R4, R15.reuse, UR6, R4 ;  /* 0x000000060f047c25 */ /* 0x040fe2000f8e0004 */
[----:B------:R-:W-:Y:S02]  /*f8e0*/  MOV R81, R10 ;  /* 0x0000000a00517202 */ /* 0x000fe40000000f00 */
[----:B------:R-:W-:Y:S01]  /*f8f0*/  SHF.R.U64 R8, R8, 0x3, RZ ;  /* 0x0000000308087819 */ /* 0x000fe200000012ff */
[----:B------:R-:W-:Y:S01]  /*f900*/  IMAD R15, R15, UR7, R6 ;  /* 0x000000070f0f7c24 */ /* 0x000fe2000f8e0206 */
[----:B------:R-:W-:Y:S01]  /*f910*/  SHF.R.U64 R30, R30, 0x3, RZ ;  /* 0x000000031e1e7819 */ /* 0x000fe200000012ff */
[----:B------:R-:W-:Y:S01]  /*f920*/  VIADD R11, R153, UR13 ;  /* 0x0000000d990b7c36 */ /* 0x000fe20008000000 */
[----:B------:R-:W-:Y:S01]  /*f930*/  SHF.R.U64 R12, R12, 0x3, RZ ;  /* 0x000000030c0c7819 */ /* 0x000fe200000012ff */
[----:B------:R-:W-:Y:S01]  /*f940*/  ULDC.64 UR6, c[0x0][0xb50] ;  /* 0x0002d40000067ab9 */ /* 0x000fe20000000a00 */
[----:B------:R-:W-:Y:S01]  /*f950*/  LOP3.LUT R28, R28, R29, RZ, 0x3c, !PT ;  /* 0x0000001d1c1c7212 */ /* 0x000fe200078e3cff */
[----:B------:R-:W-:Y:S01]  /*f960*/  IMAD.X R29, RZ, RZ, R35, P3 ;  /* 0x000000ffff1d7224 */ /* 0x000fe200018e0623 */
[----:B------:R-:W-:Y:S01]  /*f970*/  LOP3.LUT P0, RZ, R151, 0x3, RZ, 0xc0, !PT ;  /* 0x0000000397ff7812 */ /* 0x000fe2000780c0ff */
[----:B------:R-:W-:Y:S01]  /*f980*/  VIADD R7, R11, 0x8 ;  /* 0x000000080b077836 */ /* 0x000fe20000000000 */
[----:B------:R-:W-:Y:S01]  /*f990*/  LEA R84, P3, R4, UR6, 0x2 ;  /* 0x0000000604547c11 */ /* 0x000fe2000f8610ff */
[----:B------:R-:W-:Y:S01]  /*f9a0*/  IMAD.IADD R5, R5, 0x1, R15 ;  /* 0x0000000105057824 */ /* 0x000fe200078e020f */
[----:B------:R-:W-:-:S02]  /*f9b0*/  LOP3.LUT R8, R8, R17, RZ, 0x3c, !PT ;  /* 0x0000001108087212 */ /* 0x000fc400078e3cff */
[----:B------:R-:W-:Y:S01]  /*f9c0*/  LOP3.LUT R30, R30, R31, RZ, 0x3c, !PT ;  /* 0x0000001f1e1e7212 */ /* 0x000fe200078e3cff */
[----:B------:R-:W-:Y:S01]  /*f9d0*/  IMAD.X R31, RZ, RZ, R35, P2 ;  /* 0x000000ffff1f7224 */ /* 0x000fe200010e0623 */
[----:B------:R-:W-:Y:S01]  /*f9e0*/  LOP3.LUT R12, R12, R21, RZ, 0x3c, !PT ;  /* 0x000000150c0c7212 */ /* 0x000fe200078e3cff */
[----:B------:R-:W-:Y:S01]  /*f9f0*/  SHFL.IDX PT, R62, R84, RZ, 0x1c1f ;  /* 0x001c1fff543e7589 */ /* 0x000fe200000e0000 */
[-C--:B------:R-:W-:Y:S02]  /*fa00*/  ISETP.GE.OR P2, PT, R11, R58.reuse, P0 ;  /* 0x0000003a0b00720c */ /* 0x080fe40000746670 */
[----:B------:R-:W-:Y:S01]  /*fa10*/  ISETP.GE.OR P0, PT, R7, R58, P0 ;  /* 0x0000003a0700720c */ /* 0x000fe20000706670 */
[----:B------:R-:W-:Y:S01]  /*fa20*/  SHFL.IDX PT, R70, R84, 0x1, 0x1c1f ;  /* 0x003c1f0054467f89 */ /* 0x000fe200000e0000 */
[----:B------:R-:W-:Y:S02]  /*fa30*/  LEA.HI.X R85, R4, UR7, R5, 0x2, P3 ;  /* 0x0000000704557c11 */ /* 0x000fe400098f1405 */
[----:B------:R-:W-:-:S02]  /*fa40*/  MOV R83, R8 ;  /* 0x0000000800537202 */ /* 0x000fc40000000f00 */
[----:B------:R-:W-:Y:S01]  /*fa50*/  F2FP.F16.F32.PACK_AB R4, R74, R73 ;  /* 0x000000494a04723e */ /* 0x000fe200000000ff */
[----:B------:R-:W0:Y:S01]  /*fa60*/  SHFL.IDX PT, R63, R85, RZ, 0x1c1f ;  /* 0x001c1fff553f7589 */ /* 0x000e2200000e0000 */
[----:B------:R-:W-:Y:S02]  /*fa70*/  F2FP.F16.F32.PACK_AB R5, R79, R78 ;  /* 0x0000004e4f05723e */ /* 0x000fe400000000ff */
[----:B------:R-:W-:Y:S01]  /*fa80*/  F2FP.F16.F32.PACK_AB R6, R75, R72 ;  /* 0x000000484b06723e */ /* 0x000fe200000000ff */
[----:B------:R-:W1:Y:S01]  /*fa90*/  SHFL.IDX PT, R71, R85, 0x1, 0x1c1f ;  /* 0x003c1f0055477f89 */ /* 0x000e6200000e0000 */
        /* <DEDUP_REMOVED lines=12> */
[----:B------:R-:W-:Y:S02]  /*fb60*/  F2FP.F16.F32.PACK_AB R25, R59, R26 ;  /* 0x0000001a3b19723e */ /* 0x000fe400000000ff */
[----:B------:R-:W-:Y:S01]  /*fb70*/  F2FP.F16.F32.PACK_AB R24, R57, R56 ;  /* 0x000000383918723e */ /* 0x000fe200000000ff */
[----:B------:R2:W-:Y:S01]  /*fb80*/  STSM.16.M88.4 [R81], R12 ;  /* 0x0000000c51007844 */ /* 0x0005e20000000200 */
[----:B------:R-:W-:Y:S01]  /*fb90*/  F2FP.F16.F32.PACK_AB R26, R61, R60 ;  /* 0x0000003c3d1a723e */ /* 0x000fe200000000ff */
[----:B------:R-:W-:Y:S01]  /*fba0*/  UIMAD UR5, UR10, UR8, URZ ;  /* 0x000000080a0572a4 */ /* 0x000fe2000f8e023f */
[C---:B------:R-:W-:Y:S02]  /*fbb0*/  IADD3 R21, P4, R34.reuse, 0x6000, RZ ;  /* 0x0000600022157810 */ /* 0x040fe40007f9e0ff */
[----:B------:R-:W-:Y:S01]  /*fbc0*/  LOP3.LUT R17, R34, 0x180, RZ, 0xc0, !PT ;  /* 0x0000018022117812 */ /* 0x000fe200078ec0ff */
[----:B------:R-:W-:Y:S01]  /*fbd0*/  STSM.16.M88.4 [R77], R24 ;  /* 0x000000184d007844 */ /* 0x000fe20000000200 */
[----:B--2---:R-:W2:Y:S03]  /*fbe0*/  @P1 LDC R13, c[0x0][0xbec] ;  /* 0x0002fb00ff0d1b82 */ /* 0x004ea60000000800 */
[----:B------:R-:W-:Y:S05]  /*fbf0*/  STSM.16.M88.4 [R76], R36 ;  /* 0x000000244c007844 */ /* 0x000fea0000000200 */
[----:B------:R-:W3:Y:S08]  /*fc00*/  @P1 LDC R15, c[0x0][0xbf0] ;  /* 0x0002fc00ff0f1b82 */ /* 0x000ef00000000800 */
[----:B------:R-:W-:Y:S01]  /*fc10*/  BAR.SYNC.DEFER_BLOCKING 0x1, 0x180 ;  /* 0x0046000000007b1d */ /* 0x000fe20000010000 */
[----:B------:R-:W-:Y:S01]  /*fc20*/  UIMAD.WIDE.U32 UR6, UR11, UR8, URZ ;  /* 0x000000080b0672a5 */ /* 0x000fe2000f8e003f */
[----:B------:R-:W-:Y:S01]  /*fc30*/  LOP3.LUT R20, R21, 0x180, RZ, 0xc0, !PT ;  /* 0x0000018015147812 */ /* 0x000fe200078ec0ff */
[----:B------:R-:W-:Y:S01]  /*fc40*/  UIMAD UR5, UR11, UR9, UR5 ;  /* 0x000000090b0572a4 */ /* 0x000fe2000f8e0205 */
[----:B------:R-:W-:-:S02]  /*fc50*/  SHF.R.U64 R17, R17, 0x3, RZ ;  /* 0x0000000311117819 */ /* 0x000fc400000012ff */
[----:B------:R-:W-:Y:S01]  /*fc60*/  ULDC.64 UR10, c[0x0][0xaf0] ;  /* 0x0002bc00000a7ab9 */ /* 0x000fe20000000a00 */
[----:B------:R-:W-:Y:S01]  /*fc70*/  UIADD3 UR7, UR7, UR5, URZ ;  /* 0x0000000507077290 */ /* 0x000fe2000fffe03f */
[----:B------:R-:W-:Y:S01]  /*fc80*/  SHF.R.U64 R20, R20, 0x3, RZ ;  /* 0x0000000314147819 */ /* 0x000fe200000012ff */
[----:B------:R-:W-:Y:S01]  /*fc90*/  UIMAD UR8, UR12, UR10, URZ ;  /* 0x0000000a0c0872a4 */ /* 0x000fe2000f8e023f */
[----:B------:R-:W-:Y:S01]  /*fca0*/  LOP3.LUT R34, R17, R34, RZ, 0x3c, !PT ;  /* 0x0000002211227212 */ /* 0x000fe200078e3cff */
[----:B0-----:R0:W-:Y:S02]  /*fcb0*/  @!P2 ST.E desc[UR16][R62.64], R0 ;  /* 0x000000003e00a985 */ /* 0x0011e4000c101910 */
[----:B------:R-:W-:Y:S01]  /*fcc0*/  UIMAD UR5, UR14, UR11, UR8 ;  /* 0x0000000b0e0572a4 */ /* 0x000fe2000f8e0208 */
[----:B------:R-:W-:Y:S01]  /*fcd0*/  LOP3.LUT R20, R20, R21, RZ, 0x3c, !PT ;  /* 0x0000001514147212 */ /* 0x000fe200078e3cff */
[----:B------:R-:W-:Y:S01]  /*fce0*/  UIMAD.WIDE.U32 UR6, UR14, UR10, UR6 ;  /* 0x0000000a0e0672a5 */ /* 0x000fe2000f8e0006 */
[----:B-1----:R1:W-:Y:S01]  /*fcf0*/  @!P0 ST.E desc[UR16][R70.64], R3 ;  /* 0x0000000346008985 */ /* 0x0023e2000c101910 */
[--C-:B------:R-:W-:Y:S01]  /*fd00*/  IMAD.X R21, RZ, RZ, R35.reuse, P4 ;  /* 0x000000ffff157224 */ /* 0x100fe200020e0623 */
[----:B------:R-:W-:Y:S01]  /*fd10*/  ULDC.64 UR8, c[0x0][0xae0] ;  /* 0x0002b80000087ab9 */ /* 0x000fe20000000a00 */
[----:B------:R-:W-:-:S02]  /*fd20*/  IMAD.X R17, RZ, RZ, R35, P5 ;  /* 0x000000ffff117224 */ /* 0x000fc400028e0623 */
[----:B0-----:R-:W-:Y:S01]  /*fd30*/  IMAD R0, R148, 0x60, R149 ;  /* 0x0000006094007824 */ /* 0x001fe200078e0295 */
[----:B------:R-:W-:Y:S01]  /*fd40*/  UIADD3 UR5, UR7, UR5, URZ ;  /* 0x0000000507057290 */ /* 0x000fe2000fffe03f */
[----:B------:R-:W-:Y:S01]  /*fd50*/  IMAD.U32 R12, RZ, RZ, UR6 ;  /* 0x00000006ff0c7e24 */ /* 0x000fe2000f8e00ff */
[----:B------:R-:W5:Y:S01]  /*fd60*/  LD.E.128 R44, desc[UR16][R34.64] ;  /* 0x00000010222c7980 */ /* 0x000f62000c101d00 */
[----:B------:R-:W-:-:S03]  /*fd70*/  VIADD R14, R0, UR13 ;  /* 0x0000000d000e7c36 */ /* 0x000fc60008000000 */
[----:B------:R-:W5:Y:S01]  /*fd80*/  LD.E.128 R40, desc[UR16][R32.64] ;  /* 0x0000001020287980 */ /* 0x000f62000c101d00 */
[----:B--2---:R-:W-:-:S03]  /*fd90*/  @P1 IMAD.HI.U32 R0, R14, R13, RZ ;  /* 0x0000000d0e001227 */ /* 0x004fc600078e00ff */
[----:B------:R-:W5:Y:S01]  /*fda0*/  LD.E.128 R48, desc[UR16][R30.64] ;  /* 0x000000101e307980 */ /* 0x000f62000c101d00 */
[----:B-1----:R-:W-:Y:S01]  /*fdb0*/  IMAD.MOV.U32 R3, RZ, RZ, R14 ;  /* 0x000000ffff037224 */ /* 0x002fe200078e000e */
[----:B---3--:R-:W-:Y:S02]  /*fdc0*/  @P1 SHF.R.U32.HI R3, RZ, R15, R0 ;  /* 0x0000000fff031219 */ /* 0x008fe40000011600 */
[----:B------:R-:W5:Y:S02]  /*fdd0*/  LD.E.128 R4, desc[UR16][R28.64] ;  /* 0x000000101c047980 */ /* 0x000f64000c101d00 */
[--C-:B------:R-:W-:Y:S01]  /*fde0*/  SHF.R.S32.HI R0, RZ, 0x1f, R3.reuse ;  /* 0x0000001fff007819 */ /* 0x100fe20000011403 */
[----:B------:R-:W-:Y:S01]  /*fdf0*/  IMAD.MOV R15, RZ, RZ, -R3 ;  /* 0x000000ffff0f7224 */ /* 0x000fe200078e0a03 */
[----:B------:R-:W5:Y:S01]  /*fe00*/  LD.E.128 R52, desc[UR16][R20.64] ;  /* 0x0000001014347980 */ /* 0x000f62000c101d00 */
[----:B------:R-:W-:Y:S01]  /*fe10*/  IMAD.U32 R13, RZ, RZ, UR7 ;  /* 0x00000007ff0d7e24 */ /* 0x000fe2000f8e00ff */
[----:B------:R-:W-:Y:S01]  /*fe20*/  ULDC.64 UR6, c[0x0][0xad8] ;  /* 0x0002b60000067ab9 */ /* 0x000fe20000000a00 */
[----:B------:R-:W-:Y:S01]  /*fe30*/  IMAD R0, R0, UR8, RZ ;  /* 0x0000000800007c24 */ /* 0x000fe2000f8e02ff */
[----:B------:R0:W5:Y:S01]  /*fe40*/  LD.E.128 R8, desc[UR16][R16.64] ;  /* 0x0000001010087980 */ /* 0x000162000c101d00 */
[----:B------:R-:W-:Y:S01]  /*fe50*/  IMAD R15, R18, R15, R14 ;  /* 0x0000000f120f7224 */ /* 0x000fe200078e020e */
[----:B------:R-:W-:Y:S01]  /*fe60*/  BSSY B1, `(.L_x_11825) ;  /* 0x0000028000017945 */ /* 0x000fe20003800000 */
[----:B------:R-:W-:Y:S01]  /*fe70*/  IMAD.U32 R13, RZ, RZ, UR5 ;  /* 0x00000005ff0d7e24 */ /* 0x000fe2000f8e00ff */
[----:B------:R-:W-:Y:S01]  /*fe80*/  @!PT LDS RZ, [RZ] ;  /* 0x00000000fffff984 */ /* 0x000fe20000000800 */
[----:B------:R-:W-:Y:S01]  /*fe90*/  @!PT LDS RZ, [RZ] ;  /* 0x00000000fffff984 */ /* 0x000fe20000000800 */
[----:B------:R-:W-:Y:S01]  /*fea0*/  @!PT LDS RZ, [RZ] ;  /* 0x00000000fffff984 */ /* 0x000fe20000000800 */
[----:B------:R-:W-:Y:S01]  /*feb0*/  @!PT LDS RZ, [RZ] ;  /* 0x00000000fffff984 */ /* 0x000fe20000000800 */
[----:B------:R1:W-:Y:S06]  /*fec0*/  MEMBAR.ALL.CTA ;  /* 0x0000000000007992 */ /* 0x0003ec0000008000 */
[----:B-1----:R-:W1:Y:S01]  /*fed0*/  FENCE.VIEW.ASYNC.S ;  /* 0x00000000000073c6 */ /* 0x002e620000000000 */
[----:B------:R-:W-:Y:S01]  /*fee0*/  VIADD R25, R149, UR13 ;  /* 0x0000000d95197c36 */ /* 0x000fe20008000000 */
[----:B------:R-:W-:Y:S01]  /*fef0*/  UIADD3 UR5, UR37, 0x31c20, URZ ;  /* 0x00031c2025057890 */ /* 0x000fe2000fffe03f */
[----:B------:R-:W-:-:S03]  /*ff00*/  IMAD.WIDE.U32 R12, R3, UR8, R12 ;  /* 0x00000008030c7c25 */ /* 0x000fc6000f8e000c */
[----:B------:R-:W-:Y:S01]  /*ff10*/  ISETP.GE.AND P0, PT, R25, R58, PT ;  /* 0x0000003a1900720c */ /* 0x000fe20003f06270 */
[----:B0-----:R-:W-:Y:S01]  /*ff20*/  IMAD R17, R3, UR9, R0 ;  /* 0x0000000903117c24 */ /* 0x001fe2000f8e0200 */
[----:B------:R-:W-:Y:S01]  /*ff30*/  SHF.R.S32.HI R0, RZ, 0x1f, R15 ;  /* 0x0000001fff007819 */ /* 0x000fe2000001140f */
[----:B------:R-:W-:Y:S02]  /*ff40*/  UPRMT UR5, URZ, 0x654, UR5 ;  /* 0x000006543f057896 */ /* 0x000fe40008000005 */
[----:B------:R-:W-:Y:S02]  /*ff50*/  IMAD.IADD R13, R13, 0x1, R17 ;  /* 0x000000010d0d7824 */ /* 0x000fe400078e0211 */
[----:B------:R-:W-:Y:S02]  /*ff60*/  IMAD R0, R0, UR6, RZ ;  /* 0x0000000600007c24 */ /* 0x000fe4000f8e02ff */
[----:B------:R-:W-:-:S04]  /*ff70*/  IMAD.WIDE.U32 R12, R15, UR6, R12 ;  /* 0x000000060f0c7c25 */ /* 0x000fc8000f8e000c */
[----:B------:R-:W-:Y:S01]  /*ff80*/  IMAD R3, R15, UR7, R0 ;  /* 0x000000070f037c24 */ /* 0x000fe2000f8e0200 */
[----:B------:R-:W-:Y:S02]  /*ff90*/  ULDC.64 UR6, c[0x0][0xa80] ;  /* 0x0002a00000067ab9 */ /* 0x000fe40000000a00 */
[C---:B------:R-:W-:Y:S01]  /*ffa0*/  LEA R0, P1, R12.reuse, UR6, 0x1 ;  /* 0x000000060c007c11 */ /* 0x040fe2000f8208ff */
[----:B------:R-:W-:Y:S01]  /*ffb0*/  IMAD.IADD R3, R13, 0x1, R3 ;  /* 0x000000010d037824 */ /* 0x000fe200078e0203 */
[----:B-1----:R-:W-:Y:S03]  /*ffc0*/  SYNCS.ARRIVE.TRANS64.RED.A1T0 RZ, [UR5], RZ ;  /* 0x000000ffffff79a7 */ /* 0x002fe60008100405 */
[----:B------:R0:W1:Y:S01]  /*ffd0*/  SHFL.IDX PT, R14, R0, RZ, 0x1c1f ;  /* 0x001c1fff000e7589 */ /* 0x00006200000e0000 */
[----:B------:R-:W-:-:S05]  /*ffe0*/  LEA.HI.X R18, R12, UR7, R3, 0x1, P1 ;  /* 0x000000070c127c11 */ /* 0x000fca00088f0c03 */
[----:B------:R0:W2:Y:S01]  /*fff0*/  SHFL.IDX PT, R15, R18, RZ, 0x1c1f ;  /* 0x001c1fff120f7589 */ /* 0x0000a200000e0000 */
[----:B------:R-:W-:Y:S05]  /*10000*/  @P0 BRA `(.L_x_11826) ;  /* 0x0000000000340947 */ /* 0x000fea0003800000 */
[----:B------:R-:W-:Y:S01]  /*10010*/  ULDC UR5, c[0x0][0xac8] ;  /* 0x0002b20000057ab9 */ /* 0x000fe20000000800 */
[----:B------:R-:W-:Y:S01]  /*10020*/  ULDC.64 UR6, c[0x0][0x208] ;  /* 0x0000820000067ab9 */ /* 0x000fe20000000a00 */
        /* <DEDUP_REMOVED lines=11> */
.L_x_11826:
[----:B------:R-:W-:Y:S05]  /*100e0*/  BSYNC B1 ;  /* 0x0000000000017941 */ /* 0x000fea0003800000 */
.L_x_11825:
[----:B------:R-:W-:Y:S01]  /*100f0*/  VIADD R3, R25, 0x60 ;  /* 0x0000006019037836 */ /* 0x000fe20000000000 */
[----:B--2---:R2:W4:Y:S04]  /*10100*/  SHFL.IDX PT, R15, R18, 0x1, 0x1c1f ;  /* 0x003c1f00120f7f89 */ /* 0x00452800000e0000 */
[----:B------:R-:W-:Y:S01]  /*10110*/  ISETP.GE.AND P0, PT, R3, R58, PT ;  /* 0x0000003a0300720c */ /* 0x000fe20003f06270 */
[----:B-1----:R2:W1:-:S12]  /*10120*/  SHFL.IDX PT, R14, R0, 0x1, 0x1c1f ;  /* 0x003c1f00000e7f89 */ /* 0x00245800000e0000 */
[----:B--2---:R-:W-:Y:S05]  /*10130*/  @P0 BRA `(.L_x_11827) ;  /* 0x0000000800600947 */ /* 0x004fea0003800000 */
[----:B------:R-:W-:Y:S01]  /*10140*/  ULDC UR5, c[0x0][0xac8] ;  /* 0x0002b20000057ab9 */ /* 0x000fe20000000800 */
[----:B------:R-:W-:Y:S01]  /*10150*/  ULDC.64 UR6, c[0x0][0x208] ;  /* 0x0000820000067ab9 */ /* 0x000fe20000000a00 */
[----:B------:R-:W-:Y:S02]  /*10160*/  ISETP.GE.AND P2, PT, R144, UR5, PT ;  /* 0x0000000590007c0c */ /* 0x000fe4000bf46270 */
[----:B------:R-:W-:-:S11]  /*10170*/  ISETP.GE.AND P1, PT, R23, UR5, PT ;  /* 0x0000000517007c0c */ /* 0x000fd6000bf26270 */
[C---:B-1-3--:R-:W-:Y:S02]  /*10180*/  @!P2 LEA R16, P0, R144.reuse, R14, 0x1 ;  /* 0x0000000e9010a211 */ /* 0x04afe400078008ff */
[----:B----4-:R-:W-:Y:S02]  /*10190*/  @!P1 IMAD.WIDE R12, R23, 0x2, R14 ;  /* 0x00000002170c9825 */ /* 0x010fe400078e020e */
[----:B------:R-:W-:Y:S02]  /*101a0*/  @!P2 LEA.HI.X R17, R144, R15, R157, 0x1, P0 ;  /* 0x0000000f9011a211 */ /* 0x000fe400000f0c9d */
[----:B------:R-:W-:Y:S01]  /*101b0*/  ISETP.GE.AND P0, PT, R147, UR5, PT ;  /* 0x0000000593007c0c */ /* 0x000fe2000bf06270 */
[----:B-----5:R2:W-:Y:S04]  /*101c0*/  @!P1 ST.E.128 desc[UR6][R12.64], R40 ;  /* 0x000000280c009985 */ /* 0x0205e8000c101d06 */
[----:B------:R2:W-:Y:S08]  /*101d0*/  @!P2 ST.E.128 desc[UR6][R16.64], R4 ;  /* 0x000000041000a985 */ /* 0x0005f0000c101d06 */
[----:B------:R-:W-:Y:S05]  /*101e0*/  @P0 BRA `(.L_x_11827) ;  /* 0x0000000800340947 */ /* 0x000fea0003800000 */
[----:B--2---:R-:W-:Y:S01]  /*101f0*/  LEA R4, P0, R147, R14, 0x1 ;  /* 0x0000000e93047211 */ /* 0x004fe200078008ff */
[----:B------:R-:W-:-:S03]  /*10200*/  ULDC.64 UR6, c[0x0][0x208] ;  /* 0x0000820000067ab9 */ /* 0x000fc60000000a00 */
[----:B------:R-:W-:-:S05]  /*10210*/  LEA.HI.X R5, R147, R15, R156, 0x1, P0 ;  /* 0x0000000f93057211 */ /* 0x000fca00000f0c9c */
[----:B------:R1:W-:Y:S01]  /*10220*/  ST.E.128 desc[UR6][R4.64], R8 ;  /* 0x0000000804007985 */ /* 0x0003e2000c101d06 */
[----:B------:R-:W-:Y:S05]  /*10230*/  BRA `(.L_x_11827) ;  /* 0x0000000800207947 */ /* 0x000fea0003800000 */
.L_x_11824:
[----:B------:R-:W0:Y:S01]  /*10240*/  LDC R10, c[0x0][0xbe8] ;  /* 0x0002fa00ff0a7b82 */ /* 0x000e220000000800 */
[----:B------:R-:W1:Y:S01]  /*10250*/  S2R R0, SR_TID.X ;  /* 0x0000000000007919 */ /* 0x000e620000002100 */
[----:B------:R-:W-:Y:S01]  /*10260*/  R2UR UR6, R145 ;  /* 0x00000000910672ca */ /* 0x000fe200000e0000 */
[----:B------:R-:W-:Y:S01]  /*10270*/  BSSY B1, `(.L_x_11828) ;  /* 0x0000037000017945 */ /* 0x000fe20003800000 */
[----:B------:R-:W-:Y:S01]  /*10280*/  R2UR UR5, R146 ;  /* 0x00000000920572ca */ /* 0x000fe200000e0000 */
[----:B------:R-:W-:-:S10]  /*10290*/  IMAD R8, R148, 0x60, R149 ;  /* 0x0000006094087824 */ /* 0x000fd400078e0295 */
[----:B------:R-:W-:Y:S02]  /*102a0*/  USHF.R.S32.HI UR8, URZ, 0x1f, UR6 ;  /* 0x0000001f3f087899 */ /* 0x000fe40008011406 */
[----:B------:R-:W-:Y:S01]  /*102b0*/  USHF.R.S32.HI UR9, URZ, 0x1f, UR5 ;  /* 0x0000001f3f097899 */ /* 0x000fe20008011405 */
[----:B0-----:R-:W-:Y:S01]  /*102c0*/  ISETP.NE.AND P1, PT, R10, 0x1, PT ;  /* 0x000000010a00780c */ /* 0x001fe20003f25270 */
[----:B-1----:R-:W-:-:S12]  /*102d0*/  VIADD R0, R0, 0xffffff80 ;  /* 0xffffff8000007836 */ /* 0x002fd80000000000 */
[----:B------:R-:W0:Y:S01]  /*102e0*/  @P1 LDC R9, c[0x0][0xbec] ;  /* 0x0002fb00ff091b82 */ /* 0x000e220000000800 */
[----:B------:R-:W-:-:S07]  /*102f0*/  ISETP.GE.AND P0, PT, R0, 0xc0, PT ;  /* 0x000000c00000780c */ /* 0x000fce0003f06270 */
[----:B------:R-:W1:Y:S06]  /*10300*/  @P1 LDC R11, c[0x0][0xbf0] ;  /* 0x0002fc00ff0b1b82 */ /* 0x000e6c0000000800 */
        /* <DEDUP_REMOVED lines=45> */
.L_x_11829:
[----:B------:R-:W-:Y:S05]  /*105e0*/  BSYNC B1 ;  /* 0x0000000000017941 */ /* 0x000fea0003800000 */
.L_x_11828:
        /* <DEDUP_REMOVED lines=22> */
[----:B------:R-:W-:Y:S02]  /*10750*/  IMAD R7, R10, R7, R8 ;  /* 0x000000070a077224 */ /* 0x000fe400078e0208 */
[----:B------:R-:W-:-:S02]  /*10760*/  IMAD R0, R0, UR8, RZ ;  /* 0x0000000800007c24 */ /* 0x000fc4000f8e02ff */
        /* <DEDUP_REMOVED lines=34> */
.L_x_11831:
[----:B------:R-:W-:Y:S05]  /*10990*/  BSYNC B1 ;  /* 0x0000000000017941 */ /* 0x000fea0003800000 */
.L_x_11830:
        /* <DEDUP_REMOVED lines=18> */
.L_x_11827:
[----:B------:R-:W-:Y:S05]  /*10ac0*/  BSYNC B0 ;  /* 0x0000000000007941 */ /* 0x000fea0003800000 */
.L_x_11823:
[----:B------:R-:W-:Y:S02]  /*10ad0*/  ULDC UR5, c[0x0][0xc38] ;  /* 0x00030e0000057ab9 */ /* 0x000fe40000000800 */
[----:B------:R-:W-:-:S06]  /*10ae0*/  UISETP.GE.AND UP0, UPT, UR4, UR5, UPT ;  /* 0x000000050400728c */ /* 0x000fcc000bf06270 */
[----:B------:R-:W-:-:S13]  /*10af0*/  PLOP3.LUT P0, PT, PT, PT, UP0, 0x80, 0x0 ;  /* 0x000000000000781c */ /* 0x000fda0003f0f008 */
[----:B------:R-:W-:Y:S05]  /*10b00*/  @!P0 BRA `(.L_x_11832) ;  /* 0xffffff0400008947 */ /* 0x000fea000383ffff */
[----:B------:R-:W-:Y:S05]  /*10b10*/  EXIT ;  /* 0x000000000000794d */ /* 0x000fea0003800000 */
.L_x_11788:
[----:B------:R-:W-:-:S08]  /*10b20*/  NOP ;  /* 0x0000000000007918 */ /* 0x000fd00000000000 */
[----:B0-----:R-:W0:-:S00]  /*10b30*/  USETMAXREG.DEALLOC.CTAPOOL 0x20 ;  /* 0x00000020000079c8 */ /* 0x001e0000080e0500 */
[----:B0-----:R-:W-:-:S06]  /*10b40*/  LOP3.LUT R0, R0, 0x3, RZ, 0xc0, !PT ;  /* 0x0000000300007812 */ /* 0x001fcc00078ec0ff */
[----:B------:R-:W0:Y:S01]  /*10b50*/  S2UR UR6, SR_CTAID.X ;  /* 0x00000000000679c3 */ /* 0x000e220000002500 */
[----:B------:R-:W-:Y:S02]  /*10b60*/  IMAD.MOV.U32 R23, RZ, RZ, 0x1 ;  /* 0x00000001ff177424 */ /* 0x000fe400078e00ff */
[----:B------:R-:W-:Y:S01]  /*10b70*/  IMAD.MOV.U32 R16, RZ, RZ, RZ ;  /* 0x000000ffff107224 */ /* 0x000fe200078e00ff */
[----:B------:R1:W2:Y:S04]  /*10b80*/  SHFL.IDX PT, R2, R0, RZ, 0x1f ;  /* 0x00001fff00027589 */ /* 0x0002a800000e0000 */
[----:B-1----:R-:W0:Y:S01]  /*10b90*/  LDC R0, c[0x0][0xc38] ;  /* 0x00030e00ff007b82 */ /* 0x002e220000000800 */
[----:B--2---:R-:W-:-:S04]  /*10ba0*/  ISETP.NE.AND P0, PT, R2, RZ, PT ;  /* 0x000000ff0200720c */ /* 0x004fc80003f05270 */
[----:B------:R-:W-:-:S05]  /*10bb0*/  P2R R2, PR, RZ, 0x1 ;  /* 0x00000001ff027803 */ /* 0x000fca0000000000 */
[----:B------:R1:W-:Y:S04]  /*10bc0*/  STL [R1+0x4], R2 ;  /* 0x0000040201007387 */ /* 0x0003e80000100800 */
[----:B------:R1:W-:Y:S01]  /*10bd0*/  STL [R1], RZ ;  /* 0x000000ff01007387 */ /* 0x0003e20000100800 */
[----:B------:R-:W-:Y:S06]  /*10be0*/  @P0 BAR.ARV 0x4, 0x200 ;  /* 0x0108000000000b1d */ /* 0x000fec0000002000 */
[----:B0-----:R-:W-:-:S13]  /*10bf0*/  ISETP.LE.AND P0, PT, R0, UR6, PT ;  /* 0x0000000600007c0c */ /* 0x001fda000bf03270 */
[----:B-1----:R-:W-:Y:S05]  /*10c00*/  @P0 BRA `(.L_x_11833) ;  /* 0x0000004400ac0947 */ /* 0x002fea0003800000 */
[----:B------:R-:W0:Y:S01]  /*10c10*/  S2R R6, SR_TID.X ;  /* 0x0000000000067919 */ /* 0x000e220000002100 */
[----:B------:R-:W1:Y:S01]  /*10c20*/  S2UR UR5, SR_CgaCtaId ;  /* 0x00000000000579c3 */ /* 0x000e620000008800 */
[----:B------:R-:W-:Y:S01]  /*10c30*/  UMOV UR4, 0x400 ;  /* 0x0000040000047882 */ /* 0x000fe20000000000 */
[----:B------:R-:W-:Y:S01]  /*10c40*/  IMAD.U32 R28, RZ, RZ, UR6 ;  /* 0x00000006ff1c7e24 */ /* 0x000fe2000f8e00ff */
[----:B------:R2:W-:Y:S01]  /*10c50*/  STL [R1], RZ ;  /* 0x000000ff01007387 */ /* 0x0005e20000100800 */
[----:B------:R-:W-:Y:S01]  /*10c60*/  IMAD.MOV.U32 R23, RZ, RZ, 0x1 ;  /* 0x00000001ff177424 */ /* 0x000fe200078e00ff */
[----:B------:R-:W-:Y:S01]  /*10c70*/  ULDC UR46, c[0x0][0xc] ;  /* 0x00000300002e7ab9 */ /* 0x000fe20000000800 */
[----:B------:R-:W-:Y:S01]  /*10c80*/  IMAD.MOV.U32 R16, RZ, RZ, RZ ;  /* 0x000000ffff107224 */ /* 0x000fe200078e00ff */
[----:B------:R-:W-:Y:S01]  /*10c90*/  ULDC.64 UR38, c[0x0][0x198] ;  /* 0x0000660000267ab9 */ /* 0x000fe20000000a00 */
        /* <DEDUP_REMOVED lines=17> */
[----:B--2---:R-:W-:-:S07]  /*10db0*/  LOP3.LUT R0, R0, 0x40, RZ, 0xfc, !PT ;  /* 0x0000004000007812 */ /* 0x004fce00078efcff */
.L_x_11925:
        /* <DEDUP_REMOVED lines=22> */
.L_x_11834:
[----:B------:R-:W-:Y:S01]  /*10f20*/  ULDC UR9, c[0x0][0xc54] ;  /* 0x0003150000097ab9 */ /* 0x000fe20000000800 */
[----:B------:R-:W-:Y:S01]  /*10f30*/  UMOV UR5, UR8 ;  /* 0x0000000800057c82 */ /* 0x000fe20008000000 */
[----:B------:R-:W-:-:S11]  /*10f40*/  UISETP.NE.AND UP0, UPT, UR9, 0x1, UPT ;  /* 0x000000010900788c */ /* 0x000fd6000bf05270 */
[----:B------:R-:W-:Y:S02]  /*10f50*/  @UP0 ULDC.64 UR10, c[0x0][0xc58] ;  /* 0x00031600000a0ab9 */ /* 0x000fe40000000a00 */
[----:B------:R-:W-:-:S04]  /*10f60*/  UIMAD.WIDE.U32 UR6, UR8, UR10, URZ ;  /* 0x0000000a080672a5 */ /* 0x000fc8000f8e003f */
[----:B------:R-:W-:-:S04]  /*10f70*/  @UP0 USHF.R.U32.HI UR5, URZ, UR11, UR7 ;  /* 0x0000000b3f050299 */ /* 0x000fc80008011607 */
[----:B------:R-:W-:-:S12]  /*10f80*/  UIMAD UR6, UR5, UR9, URZ ;  /* 0x00000009050672a4 */ /* 0x000fd8000f8e023f */
.L_x_11835:
        /* <DEDUP_REMOVED lines=9> */
[----:B------:R-:W-:Y:S02]  /*11020*/  UIMAD UR8, UR44, 0xc0, URZ ;  /* 0x000000c02c0878a4 */ /* 0x000fe4000f8e023f */
        /* <DEDUP_REMOVED lines=53> */
.L_x_11837:
        /* <DEDUP_REMOVED lines=20> */
.L_x_11840:
[----:B------:R-:W-:Y:S05]  /*114c0*/  BSYNC B6 ;  /* 0x0000000000067941 */ /* 0x000fea0003800000 */
.L_x_11839:
        /* <DEDUP_REMOVED lines=20> */
.L_x_11843:
        /* <DEDUP_REMOVED lines=15> */
.L_x_11842:
[----:B------:R-:W-:Y:S05]  /*11700*/  BSYNC B6 ;  /* 0x0000000000067941 */ /* 0x000fea0003800000 */
.L_x_11841:
        /* <DEDUP_REMOVED lines=21> */
[----:B--2---:R-:W-:Y:S02]  /*11860*/  SHF.R.S32.HI R24, RZ, 0x1f, R22 ;  /* 0x0000001fff187819 */ /* 0x004fe40000011416 */
[----:B------:R-:W-:Y:S01]  /*11870*/  SEL R18, R22, RZ, !P1 ;  /* 0x000000ff16127207 */ /* 0x000fe20004800000 */
[----:B------:R-:W-:Y:S06]  /*11880*/  BRA.DIV UR4, `(.L_x_11844) ;  /* 0x0000004204207947 */ /* 0x000fec000b800000 */
[----:B------:R0:W1:Y:S02]  /*11890*/  SHFL.IDX PT, R14, R20, RZ, 0x1f ;  /* 0x00001fff140e7589 */ /* 0x00006400000e0000 */
.L_x_11940:
[----:B-1----:R-:W-:Y:S02]  /*118a0*/  ISETP.NE.AND P0, PT, R14, RZ, PT ;  /* 0x000000ff0e00720c */ /* 0x002fe40003f05270 */
[----:B------:R-:W-:-:S04]  /*118b0*/  PLOP3.LUT P2, PT, PT, PT, PT, 0x8, 0x0 ;  /* 0x000000000000781c */ /* 0x000fc80003f4e170 */
[----:B------:R-:W-:-:S07]  /*118c0*/  P2R R25, PR, RZ, 0x4 ;  /* 0x00000004ff197803 */ /* 0x000fce0000000000 */
[----:B------:R-:W-:Y:S05]  /*118d0*/  @P0 BRA `(.L_x_11845) ;  /* 0x0000000400140947 */ /* 0x000fea0003800000 */
[----:B------:R-:W-:-:S03]  /*118e0*/  UMOV UR4, 0xffffffff ;  /* 0xffffffff00047882 */ /* 0x000fc60000000000 */
[----:B------:R-:W-:Y:S05]  /*118f0*/  BRA.DIV UR4, `(.L_x_11846) ;  /* 0x0000004204247947 */ /* 0x000fea000b800000 */
[----:B------:R-:W-:-:S13]  /*11900*/  ELECT P6, URZ, PT ;  /* 0x00000000003f782f */ /* 0x000fda00038c0000 */
.L_x_11943:
[----:B------:R-:W-:Y:S05]  /*11910*/  @!P6 BRA `(.L_x_11845) ;  /* 0x000000040004e947 */ /* 0x000fea0003800000 */
[----:B------:R-:W-:Y:S01]  /*11920*/  IMAD.MOV.U32 R18, RZ, RZ, R22 ;  /* 0x000000ffff127224 */ /* 0x000fe200078e0016 */
[----:B------:R-:W-:Y:S06]  /*11930*/  @!P1 BRA `(.L_x_11847) ;  /* 0x00000000004c9947 */ /* 0x000fec0003800000 */
[----:B------:R-:W1:Y:S01]  /*11940*/  LDC R6, c[0x0][0x43c] ;  /* 0x00010f00ff067b82 */ /* 0x000e620000000800 */
[----:B------:R-:W-:Y:S01]  /*11950*/  IMAD.MOV.U32 R0, RZ, RZ, R19 ;  /* 0x000000ffff007224 */ /* 0x000fe200078e0013 */
[----:B------:R-:W-:Y:S01]  /*11960*/  ULDC.64 UR4, c[0x0][0x428] ;  /* 0x00010a0000047ab9 */ /* 0x000fe20000000a00 */
[----:B------:R-:W-:Y:S01]  /*11970*/  ULDC.64 UR6, c[0x0][0x208] ;  /* 0x0000820000067ab9 */ /* 0x000fe20000000a00 */
        /* <DEDUP_REMOVED lines=15> */
.L_x_11847:
[----:B------:R-:W2:Y:S01]  /*11a70*/  S2R R0, SR_TID.X ;  /* 0x0000000000007919 */ /* 0x000ea20000002100 */
[----:B-1----:R-:W-:Y:S01]  /*11a80*/  IMAD R3, R16, 0x8, R17 ;  /* 0x0000000810037824 */ /* 0x002fe200078e0211 */
[----:B--2---:R-:W-:Y:S02]  /*11a90*/  LOP3.LUT R2, R0, 0x7f, RZ, 0xc0, !PT ;  /* 0x0000007f00027812 */ /* 0x004fe400078ec0ff */
[----:B------:R-:W-:Y:S02]  /*11aa0*/  SHF.L.U32 R0, R23, 0x1f, RZ ;  /* 0x0000001f17007819 */ /* 0x000fe400000006ff */
[----:B------:R-:W-:Y:S02]  /*11ab0*/  ISETP.NE.AND P1, PT, R2, RZ, PT ;  /* 0x000000ff0200720c */ /* 0x000fe40003f25270 */
[----:B------:R-:W1:Y:S02]  /*11ac0*/  SYNCS.PHASECHK.TRANS64.TRYWAIT P0, [R3+URZ+0x31c40], R0 ;  /* 0x031c4000030075a7 */ /* 0x000e64000800017f */
[----:B-1----:R-:W-:Y:S09]  /*11ad0*/  @!P0 BRA `(.L_x_11848) ;  /* 0x0000003c00cc8947 */ /* 0x002ff20003800000 */
.L_x_11944:
[----:B------:R-:W-:Y:S05]  /*11ae0*/  @P1 BRA `(.L_x_11849) ;  /* 0x0000000000141947 */ /* 0x000fea0003800000 */
[----:B------:R-:W-:Y:S01]  /*11af0*/  ISETP.NE.AND P0, PT, R29, RZ, PT ;  /* 0x000000ff1d00720c */ /* 0x000fe20003f05270 */
[----:B-1----:R-:W-:-:S04]  /*11b00*/  IMAD.MOV.U32 R0, RZ, RZ, 0x6c00 ;  /* 0x00006c00ff007424 */ /* 0x002fc800078e00ff */
[----:B------:R2:W-:Y:S08]  /*11b10*/  SYNCS.ARRIVE.TRANS64 RZ, [R3+URZ+0x31c30], R0 ;  /* 0x031c300003ff79a7 */ /* 0x0005f0000800003f */
[----:B------:R-:W-:Y:S05]  /*11b20*/  @!P0 BRA `(.L_x_11849) ;  /* 0x0000000000048947 */ /* 0x000fea0003800000 */
[----:B------:R-:W-:Y:S01]  /*11b30*/  BPT.TRAP 0x1 ;  /* 0x000000040000795c */ /* 0x000fe20000300000 */
.L_x_11849:
        /* <DEDUP_REMOVED lines=16> */
[----:B------:R-:W-:-:S02]  /*11c40*/  UIMAD UR35, UR35, 0x90, URZ ;  /* 0x00000090232378a4 */ /* 0x000fc4000f8e023f */
[----:B------:R-:W-:Y:S01]  /*11c50*/  UIADD3 UR32, UR8, 0x16a00, URZ ;  /* 0x00016a0008207890 */ /* 0x000fe2000fffe03f */
[----:B------:R-:W-:Y:S01]  /*11c60*/  P2R R25, PR, RZ, 0x1 ;  /* 0x00000001ff197803 */ /* 0x000fe20000000000 */
        /* <DEDUP_REMOVED lines=10> */
[----:B------:R1:W-:Y:S02]  /*11d10*/  UTMALDG.4D [UR8], [UR4], desc[UR6] ;  /* 0x00000608040075b4 */ /* 0x0003e40008019000 */
[----:B-1----:R-:W-:Y:S01]  /*11d20*/  NOP ;  /* 0x0000000000007918 */ /* 0x002fe20000000000 */
.L_x_11845:
        /* <DEDUP_REMOVED lines=29> */
.L_x_11851:
[----:B------:R-:W-:Y:S05]  /*11f00*/  BSYNC B6 ;  /* 0x0000000000067941 */ /* 0x000fea0003800000 */
.L_x_11850:
[----:B------:R-:W1:Y:S01]  /*11f10*/  LDC R9, c[0x0][0x448] ;  /* 0x00011200ff097b82 */ /* 0x000e620000000800 */
[----:B0-----:R-:W0:Y:S01]  /*11f20*/  S2R R20, SR_TID.X ;  /* 0x0000000000147919 */ /* 0x001e220000002100 */
[----:B------:R-:W-:Y:S01]  /*11f30*/  IMAD.U32 R6, RZ, RZ, UR44 ;  /* 0x0000002cff067e24 */ /* 0x000fe2000f8e00ff */
[----:B------:R-:W-:Y:S01]  /*11f40*/  ULDC.64 UR8, c[0x0][0x2e0] ;  /* 0x0000b80000087ab9 */ /* 0x000fe20000000a00 */
[----:B------:R-:W-:Y:S01]  /*11f50*/  UMOV UR4, UR40 ;  /* 0x0000002800047c82 */ /* 0x000fe20008000000 */
[----:B------:R-:W-:Y:S01]  /*11f60*/  UIMAD UR6, UR45, UR8, URZ ;  /* 0x000000082d0672a4 */ /* 0x000fe2000f8e023f */
[----:B------:R-:W2:Y:S01]  /*11f70*/  S2R R10, SR_TID.X ;  /* 0x00000000000a7919 */ /* 0x000ea20000002100 */
[----:B------:R-:W-:Y:S02]  /*11f80*/  UMOV UR5, UR37 ;  /* 0x0000002500057c82 */ /* 0x000fe40008000000 */
        /* <DEDUP_REMOVED lines=16> */
[----:B------:R-:W-:-:S03]  /*12090*/  IMAD R6, R6, 0xc0, R20 ;  /* 0x000000c006067824 */ /* 0x000fc600078e0214 */
        /* <DEDUP_REMOVED lines=9> */
[--C-:B------:R-:W-:Y:S01]  /*12130*/  SHF.R.S32.HI R8, RZ, 0x1f, R7.reuse ;  /* 0x0000001fff087819 */ /* 0x100fe20000011407 */
[----:B------:R-:W-:Y:S02]  /*12140*/  IMAD.MOV R0, RZ, RZ, -R7 ;  /* 0x000000ffff007224 */ /* 0x000fe400078e0a07 */
[----:B------:R-:W-:-:S04]  /*12150*/  IMAD.WIDE.U32 R4, R7, UR8, R2 ;  /* 0x0000000807047c25 */ /* 0x000fc8000f8e0002 */
[----:B------:R-:W-:Y:S02]  /*12160*/  IMAD R8, R8, UR8, RZ ;  /* 0x0000000808087c24 */ /* 0x000fe4000f8e02ff */
[----:B------:R-:W-:Y:S02]  /*12170*/  IMAD R0, R9, R0, R6 ;  /* 0x0000000009007224 */ /* 0x000fe400078e0206 */
[----:B------:R-:W-:Y:S02]  /*12180*/  IMAD R8, R7, UR9, R8 ;  /* 0x0000000907087c24 */ /* 0x000fe4000f8e0208 */
[----:B-1----:R-:W-:Y:S01]  /*12190*/  IMAD.SHL.U32 R20, R21, 0x8, RZ ;  /* 0x0000000815147824 */ /* 0x002fe200078e00ff */
[----:B------:R-:W-:Y:S01]  /*121a0*/  SHF.R.S32.HI R7, RZ, 0x1f, R0 ;  /* 0x0000001fff077819 */ /* 0x000fe20000011400 */
[----:B------:R-:W-:Y:S01]  /*121b0*/  IMAD.IADD R5, R5, 0x1, R8 ;  /* 0x0000000105057824 */ /* 0x000fe200078e0208 */
[----:B------:R-:W-:Y:S01]  /*121c0*/  LOP3.LUT R21, R21, 0x7f, RZ, 0xc0, !PT ;  /* 0x0000007f15157812 */ /* 0x000fe200078ec0ff */
[----:B------:R-:W0:Y:S01]  /*121d0*/  @P1 LDC R8, c[0x0][0x44c] ;  /* 0x00011300ff081b82 */ /* 0x000e220000000800 */
[----:B------:R-:W-:Y:S01]  /*121e0*/  LOP3.LUT R20, R20, 0x18, RZ, 0xc0, !PT ;  /* 0x0000001814147812 */ /* 0x000fe200078ec0ff */
[----:B------:R-:W-:Y:S01]  /*121f0*/  IMAD R7, R7, UR4, RZ ;  /* 0x0000000407077c24 */ /* 0x000fe2000f8e02ff */
[----:B------:R-:W-:Y:S01]  /*12200*/  SHF.R.U32.HI R21, RZ, 0x2, R21 ;  /* 0x00000002ff157819 */ /* 0x000fe20000011615 */
[----:B------:R-:W-:-:S04]  /*12210*/  IMAD.WIDE.U32 R4, R0, UR4, R4 ;  /* 0x0000000400047c25 */ /* 0x000fc8000f8e0004 */
[----:B------:R-:W-:Y:S01]  /*12220*/  IMAD R7, R0, UR5, R7 ;  /* 0x0000000500077c24 */ /* 0x000fe2000f8e0207 */
[----:B------:R-:W-:-:S03]  /*12230*/  LEA R0, P0, R4, UR6, 0x1 ;  /* 0x0000000604007c11 */ /* 0x000fc6000f8008ff */
[----:B------:R-:W-:Y:S02]  /*12240*/  IMAD.IADD R7, R5, 0x1, R7 ;  /* 0x0000000105077824 */ /* 0x000fe400078e0207 */
[----:B------:R-:W1:Y:S03]  /*12250*/  @P1 LDC R5, c[0x0][0x450] ;  /* 0x00011400ff051b82 */ /* 0x000e660000000800 */
[----:B------:R-:W-:Y:S01]  /*12260*/  LEA.HI.X R4, R4, UR7, R7, 0x1, P0 ;  /* 0x0000000704047c11 */ /* 0x000fe200080f0c07 */
[----:B------:R-:W-:-:S04]  /*12270*/  VIADD R7, R6, 0x80 ;  /* 0x0000008006077836 */ /* 0x000fc80000000000 */
        /* <DEDUP_REMOVED lines=12> */
[----:B------:R-:W-:Y:S01]  /*12340*/  IMAD.WIDE.U32 R2, R5, UR4, R2 ;  /* 0x0000000405027c25 */ /* 0x000fe2000f8e0002 */
        /* <DEDUP_REMOVED lines=11> */
[----:B------:R-:W-:Y:S01]  /*12400*/  IMAD.U32 R6, RZ, RZ, UR44 ;  /* 0x0000002cff067e24 */ /* 0x000fe2000f8e00ff */
[----:B------:R-:W-:Y:S01]  /*12410*/  ULDC UR4, c[0x0][0x288] ;  /* 0x0000a20000047ab9 */ /* 0x000fe20000000800 */
[----:B------:R-:W-:Y:S01]  /*12420*/  ULDC.64 UR6, c[0x0][0x208] ;  /* 0x0000820000067ab9 */ /* 0x000fe20000000a00 */
[----:B------:R-:W1:Y:S01]  /*12430*/  SHFL.IDX PT, R2, R4, RZ, 0x1c1f ;  /* 0x001c1fff04027589 */ /* 0x000e6200000e0000 */
[----:B------:R-:W-:Y:S02]  /*12440*/  IMAD R5, R9, UR4, RZ ;  /* 0x0000000409057c24 */ /* 0x000fe4000f8e02ff */
[----:B------:R-:W-:Y:S01]  /*12450*/  IMAD R6, R6, 0xc0, R21 ;  /* 0x000000c006067824 */ /* 0x000fe200078e0215 */
[----:B------:R-:W-:Y:S03]  /*12460*/  SHFL.IDX PT, R14, R0, 0x3, 0x1c1f ;  /* 0x007c1f00000e7f89 */ /* 0x000fe600000e0000 */
[C---:B------:R-:W-:Y:S01]  /*12470*/  VIADD R10, R6.reuse, 0x20 ;  /* 0x00000020060a7836 */ /* 0x040fe20000000000 */
        /* <DEDUP_REMOVED lines=26> */
[----:B------:R-:W-:Y:S04]  /*12620*/  SHFL.IDX PT, R0, R7, RZ, 0x1c1f ;  /* 0x001c1fff07007589 */ /* 0x000fe800000e0000 */
[----:B------:R-:W-:Y:S01]  /*12630*/  SHFL.IDX PT, R7, R7, 0x1, 0x1c1f ;  /* 0x003c1f0007077f89 */ /* 0x000fe200000e0000 */
        /* <DEDUP_REMOVED lines=9> */
[----:B------:R-:W-:-:S12]  /*126d0*/  VIADD R10, R6, 0x80 ;  /* 0x00000080060a7836 */ /* 0x000fd80000000000 */
[----:B------:R-:W-:-:S05]  /*126e0*/  @!P4 LEA R14, P3, R20, R14, 0x1 ;  /* 0x0000000e140ec211 */ /* 0x000fca00078608ff */
[----:B--2---:R-:W-:Y:S02]  /*126f0*/  @!P4 IMAD.X R9, RZ, RZ, R4, P3 ;  /* 0x000000ffff09c224 */ /* 0x004fe400018e0604 */
[----:B0-----:R-:W-:Y:S02]  /*12700*/  @!P4 IMAD.MOV.U32 R2, RZ, RZ, R14 ;  /* 0x000000ffff02c224 */ /* 0x001fe400078e000e */
        /* <DEDUP_REMOVED lines=14> */
.L_x_11957:
[----:B------:R-:W-:Y:S01]  /*127f0*/  VIADD R6, R6, 0xa0 ;  /* 0x000000a006067836 */ /* 0x000fe20000000000 */
[----:B------:R-:W-:Y:S01]  /*12800*/  ULDC.64 UR4, c[0x0][0x208] ;  /* 0x0000820000047ab9 */ /* 0x000fe20000000a00 */
        /* <DEDUP_REMOVED lines=12> */
.L_x_11853:
[----:B------:R-:W-:Y:S02]  /*128d0*/  PLOP3.LUT P1, PT, P1, P0, PT, 0xa2, 0x0 ;  /* 0x000000000000781c */ /* 0x000fe40000f21472 */
[----:B------:R-:W-:-:S08]  /*128e0*/  @P0 R2UR P1, UR4, R17 ;  /* 0x00000000110402ca */ /* 0x000fd00000020000 */
[----:B------:R-:W-:-:S05]  /*128f0*/  @P0 PLOP3.LUT P0, PT, P1, PT, PT, 0x80, 0x0 ;  /* 0x000000000000081c */ /* 0x000fca0000f0f070 */
[----:B------:R-:W-:Y:S01]  /*12900*/  @!P1 SYNCS.ARRIVE.TRANS64.RED.A0T1 RZ, [UR4+0x31c00], RZ ;  /* 0x031c00ffffff99a7 */ /* 0x000fe20008200404 */
[----:B------:R-:W-:Y:S07]  /*12910*/  @!P1 ARRIVES.LDGSTSBAR.64.TRANSCNT [UR4+0x31c00] ;  /* 0x031c0000ff0099b0 */ /* 0x000fee0008000a84 */
[----:B------:R-:W-:Y:S05]  /*12920*/  @P0 BRA.U.ANY `(.L_x_11853) ;  /* 0xfffffffd00e80947 */ /* 0x000fea000393ffff */
[----:B0-----:R-:W2:Y:S02]  /*12930*/  LDL.LU R3, [R1] ;  /* 0x0000000001037983 */ /* 0x001ea40000300800 */
[----:B--2---:R-:W-:-:S05]  /*12940*/  VIADD R3, R3, 0x1 ;  /* 0x0000000103037836 */ /* 0x004fca0000000000 */
[----:B------:R0:W-:Y:S01]  /*12950*/  STL [R1], R3 ;  /* 0x0000000301007387 */ /* 0x0001e20000100800 */
        /* <DEDUP_REMOVED lines=9> */
.L_x_11958:
[----:B------:R-:W-:Y:S05]  /*129f0*/  BSYNC B0 ;  /* 0x0000000000007941 */ /* 0x000fea0003800000 */
.L_x_11854:
[----:B------:R-:W-:-:S06]  /*12a00*/  UISETP.GE.AND UP0, UPT, UR43, 0x2, UPT ;  /* 0x000000022b00788c */ /* 0x000fcc000bf06270 */
[----:B------:R-:W-:-:S13]  /*12a10*/  PLOP3.LUT P0, PT, PT, PT, UP0, 0x80, 0x0 ;  /* 0x000000000000781c */ /* 0x000fda0003f0f008 */
[----:B------:R-:W-:Y:S05]  /*12a20*/  @!P0 BRA `(.L_x_11856) ;  /* 0x0000002000448947 */ /* 0x000fea0003800000 */
[----:B------:R-:W-:Y:S02]  /*12a30*/  ULOP3.LUT UR4, UR43, 0x1, URZ, 0xc0, !UPT ;  /* 0x000000012b047892 */ /* 0x000fe4000f8ec03f */
[----:B------:R-:W-:Y:S02]  /*12a40*/  IMAD.U32 R7, RZ, RZ, UR43 ;  /* 0x0000002bff077e24 */ /* 0x000fe4000f8e00ff */
[----:B------:R-:W-:Y:S02]  /*12a50*/  UISETP.NE.U32.AND UP0, UPT, UR4, 0x1, UPT ;  /* 0x000000010400788c */ /* 0x000fe4000bf05070 */
[----:B------:R-:W-:-:S04]  /*12a60*/  VIADD R7, R7, 0xfffffffe ;  /* 0xfffffffe07077836 */ /* 0x000fc80000000000 */
[----:B------:R-:W-:Y:S01]  /*12a70*/  IMAD.MOV.U32 R6, RZ, RZ, R7 ;  /* 0x000000ffff067224 */ /* 0x000fe200078e0007 */
[----:B------:R-:W-:-:S13]  /*12a80*/  PLOP3.LUT P0, PT, PT, PT, UP0, 0x80, 0x0 ;  /* 0x000000000000781c */ /* 0x000fda0003f0f008 */
[----:B------:R-:W-:Y:S05]  /*12a90*/  @!P0 BRA `(.L_x_11857) ;  /* 0x0000000800b88947 */ /* 0x000fea0003800000 */
        /* <DEDUP_REMOVED lines=9> */
[----:B------:R-:W-:Y:S02]  /*12b30*/  IMAD.MOV.U32 R4, RZ, RZ, R18 ;  /* 0x000000ffff047224 */ /* 0x000fe400078e0012 */
[----:B------:R-:W-:-:S10]  /*12b40*/  IMAD.MOV.U32 R9, RZ, RZ, R7 ;  /* 0x000000ffff097224 */ /* 0x000fd400078e0007 */
[----:B------:R-:W-:Y:S05]  /*12b50*/  @!P1 BRA `(.L_x_11860) ;  /* 0x00000000004c9947 */ /* 0x000fea0003800000 */
[----:B------:R-:W1:Y:S01]  /*12b60*/  LDC R9, c[0x0][0x43c] ;  /* 0x00010f00ff097b82 */ /* 0x000e620000000800 */
[----:B------:R-:W-:Y:S01]  /*12b70*/  ULDC.64 UR4, c[0x0][0x428] ;  /* 0x00010a0000047ab9 */ /* 0x000fe20000000a00 */
[----:B------:R-:W-:Y:S01]  /*12b80*/  ULDC.64 UR6, c[0x0][0x208] ;  /* 0x0000820000067ab9 */ /* 0x000fe20000000a00 */
[----:B------:R-:W-:-:S04]  /*12b90*/  IMAD R10, R24, UR4, RZ ;  /* 0x00000004180a7c24 */ /* 0x000fc8000f8e02ff */
[----:B------:R-:W-:Y:S01]  /*12ba0*/  IMAD R10, R22, UR5, R10 ;  /* 0x00000005160a7c24 */ /* 0x000fe2000f8e020a */
[----:B-1----:R-:W-:-:S13]  /*12bb0*/  ISETP.NE.AND P0, PT, R9, 0x1, PT ;  /* 0x000000010900780c */ /* 0x002fda0003f05270 */
[----:B0-----:R-:W0:Y:S02]  /*12bc0*/  @P0 LDC.64 R2, c[0x0][0x440] ;  /* 0x00011000ff020b82 */ /* 0x001e240000000a00 */
[----:B0-----:R-:W-:-:S04]  /*12bd0*/  @P0 IMAD.HI.U32 R4, R7, R2, RZ ;  /* 0x0000000207040227 */ /* 0x001fc800078e00ff */
[----:B------:R-:W-:Y:S01]  /*12be0*/  IMAD.MOV.U32 R2, RZ, RZ, R7 ;  /* 0x000000ffff027224 */ /* 0x000fe200078e0007 */
[----:B------:R-:W-:-:S04]  /*12bf0*/  @P0 SHF.R.U32.HI R2, RZ, R3, R4 ;  /* 0x00000003ff020219 */ /* 0x000fc80000011604 */
[--C-:B------:R-:W-:Y:S01]  /*12c00*/  SHF.R.S32.HI R3, RZ, 0x1f, R2.reuse ;  /* 0x0000001fff037819 */ /* 0x100fe20000011402 */
[----:B------:R-:W-:-:S04]  /*12c10*/  IMAD.MOV R4, RZ, RZ, -R2 ;  /* 0x000000ffff047224 */ /* 0x000fc800078e0a02 */
[----:B------:R-:W-:Y:S02]  /*12c20*/  IMAD R9, R9, R4, R7 ;  /* 0x0000000409097224 */ /* 0x000fe400078e0207 */
[----:B------:R-:W0:Y:S01]  /*12c30*/  LDC.64 R4, c[0x0][0x418] ;  /* 0x00010600ff047b82 */ /* 0x000e220000000a00 */
[----:B------:R-:W-:-:S04]  /*12c40*/  IMAD.WIDE.U32 R2, R22, UR4, R2 ;  /* 0x0000000416027c25 */ /* 0x000fc8000f8e0002 */
[----:B------:R-:W-:Y:S01]  /*12c50*/  IMAD.IADD R10, R10, 0x1, R3 ;  /* 0x000000010a0a7824 */ /* 0x000fe200078e0203 */
[----:B0-----:R-:W-:-:S04]  /*12c60*/  LEA R4, P0, R2, R4, 0x2 ;  /* 0x0000000402047211 */ /* 0x001fc800078010ff */
[----:B------:R-:W-:-:S05]  /*12c70*/  LEA.HI.X R5, R2, R5, R10, 0x2, P0 ;  /* 0x0000000502057211 */ /* 0x000fca00000f140a */
[----:B------:R1:W5:Y:S04]  /*12c80*/  LDG.E R4, desc[UR6][R4.64] ;  /* 0x0000000604047981 */ /* 0x000368000c1e1900 */
.L_x_11860:
[----:B0-----:R-:W1:Y:S01]  /*12c90*/  S2R R2, SR_TID.X ;  /* 0x0000000000027919 */ /* 0x001e620000002100 */
[----:B------:R-:W-:Y:S01]  /*12ca0*/  SHF.L.U32 R3, R8, 0x1f, RZ ;  /* 0x0000001f08037819 */ /* 0x000fe200000006ff */
[----:B------:R-:W-:Y:S01]  /*12cb0*/  BSSY B1, `(.L_x_11861) ;  /* 0x0000006000017945 */ /* 0x000fe20003800000 */
[----:B-1----:R-:W-:Y:S01]  /*12cc0*/  LOP3.LUT R5, R2, 0x7f, RZ, 0xc0, !PT ;  /* 0x0000007f02057812 */ /* 0x002fe200078ec0ff */
[----:B------:R-:W-:-:S03]  /*12cd0*/  IMAD R2, R6, 0x8, R17 ;  /* 0x0000000806027824 */ /* 0x000fc600078e0211 */
[----:B------:R-:W-:Y:S01]  /*12ce0*/  ISETP.NE.AND P1, PT, R5, RZ, PT ;  /* 0x000000ff0500720c */ /* 0x000fe20003f25270 */
[----:B------:R-:W0:Y:S02]  /*12cf0*/  SYNCS.PHASECHK.TRANS64.TRYWAIT P0, [R2+URZ+0x31c40], R3 ;  /* 0x031c4003020075a7 */ /* 0x000e24000800017f */
[----:B0-----:R-:W-:Y:S10]  /*12d00*/  @!P0 BRA `(.L_x_11862) ;  /* 0x00000034008c8947 */ /* 0x001ff40003800000 */
.L_x_11959:
[----:B------:R-:W-:Y:S05]  /*12d10*/  BSYNC B1 ;  /* 0x0000000000017941 */ /* 0x000fea0003800000 */
.L_x_11861:
[----:B------:R-:W-:Y:S04]  /*12d20*/  BSSY B1, `(.L_x_11863) ;  /* 0x0000007000017945 */ /* 0x000fe80003800000 */
[----:B------:R-:W-:Y:S05]  /*12d30*/  @P1 BRA `(.L_x_11864) ;  /* 0x0000000000141947 */ /* 0x000fea0003800000 */
[----:B------:R-:W-:Y:S01]  /*12d40*/  ISETP.NE.AND P0, PT, R29, RZ, PT ;  /* 0x000000ff1d00720c */ /* 0x000fe20003f05270 */
[----:B0-----:R-:W-:-:S04]  /*12d50*/  IMAD.MOV.U32 R3, RZ, RZ, 0x6c00 ;  /* 0x00006c00ff037424 */ /* 0x001fc800078e00ff */
[----:B------:R1:W-:Y:S08]  /*12d60*/  SYNCS.ARRIVE.TRANS64 RZ, [R2+URZ+0x31c30], R3 ;  /* 0x031c300302ff79a7 */ /* 0x0003f0000800003f */
[----:B------:R-:W-:Y:S05]  /*12d70*/  @!P0 BRA `(.L_x_11864) ;  /* 0x0000000000048947 */ /* 0x000fea0003800000 */
[----:B------:R-:W-:Y:S01]  /*12d80*/  BPT.TRAP 0x1 ;  /* 0x000000040000795c */ /* 0x000fe20000300000 */
.L_x_11864:
[----:B------:R-:W-:Y:S05]  /*12d90*/  BSYNC B1 ;  /* 0x0000000000017941 */ /* 0x000fea0003800000 */
.L_x_11863:
[----:B------:R-:W-:Y:S01]  /*12da0*/  IMAD.MOV.U32 R10, RZ, RZ, RZ ;  /* 0x000000ffff0a7224 */ /* 0x000fe200078e00ff */
[----:B------:R-:W-:Y:S01]  /*12db0*/  R2UR UR11, R9 ;  /* 0x00000000090b72ca */ /* 0x000fe200000e0000 */
[----:B01----:R-:W-:Y:S01]  /*12dc0*/  IMAD R3, R6, 0x6c00, R17 ;  /* 0x00006c0006037824 */ /* 0x003fe200078e0211 */
        /* <DEDUP_REMOVED lines=9> */
.L_x_11865:
        /* <DEDUP_REMOVED lines=15> */
.L_x_11866:
        /* <DEDUP_REMOVED lines=15> */
.L_x_11867:
        /* <DEDUP_REMOVED lines=14> */
.L_x_11960:
[----:B------:R-:W-:Y:S05]  /*13120*/  BSYNC B1 ;  /* 0x0000000000017941 */ /* 0x000fea0003800000 */
.L_x_11868:
        /* <DEDUP_REMOVED lines=10> */
.L_x_11871:
[----:B------:R-:W-:Y:S05]  /*131d0*/  BSYNC B1 ;  /* 0x0000000000017941 */ /* 0x000fea0003800000 */
.L_x_11870:
[----:B------:R-:W-:Y:S01]  /*131e0*/  R2UR UR6, R2 ;  /* 0x00000000020672ca */ /* 0x000fe200000e0000 */
[--C-:B0-----:R-:W-:Y:S01]  /*131f0*/  IMAD R5, R16, 0x8, R17.reuse ;  /* 0x0000000810057824 */ /* 0x101fe200078e0211 */
[----:B------:R-:W-:Y:S01]  /*13200*/  R2UR UR7, R3 ;  /* 0x00000000030772ca */ /* 0x000fe200000e0000 */
[----:B------:R-:W-:Y:S01]  /*13210*/  UIADD3 UR4, UP0, UR38, 0x470, URZ ;  /* 0x0000047026047890 */ /* 0x000fe2000ff1e03f */
[----:B------:R-:W-:Y:S01]  /*13220*/  R2UR UR10, R10 ;  /* 0x000000000a0a72ca */ /* 0x000fe200000e0000 */
[----:B------:R-:W-:Y:S01]  /*13230*/  IMAD R10, R16, 0x6c00, R17 ;  /* 0x00006c00100a7824 */ /* 0x000fe200078e0211 */
[----:B------:R-:W-:Y:S01]  /*13240*/  PLOP3.LUT P0, PT, PT, PT, PT, 0x80, 0x0 ;  /* 0x000000000000781c */ /* 0x000fe20003f0f070 */
[----:B------:R-:W-:Y:S01]  /*13250*/  IMAD R11, R19, 0x90, RZ ;  /* 0x00000090130b7824 */ /* 0x000fe200078e02ff */
[----:B------:R-:W-:Y:S01]  /*13260*/  UIADD3.X UR5, URZ, UR39, URZ, UP0, !UPT ;  /* 0x000000273f057290 */ /* 0x000fe200087fe43f */
[----:B------:R-:W-:Y:S02]  /*13270*/  VIADD R5, R5, 0x31c50 ;  /* 0x00031c5005057836 */ /* 0x000fe40000000000 */
[----:B------:R-:W-:-:S09]  /*13280*/  VIADD R12, R10, 0x200 ;  /* 0x000002000a0c7836 */ /* 0x000fd20000000000 */
.L_x_11872:
        /* <DEDUP_REMOVED lines=15> */
.L_x_11873:
        /* <DEDUP_REMOVED lines=15> */
.L_x_11874:
        /* <DEDUP_REMOVED lines=12> */
.L_x_11859:
[----:B------:R-:W-:Y:S05]  /*13530*/  BSYNC B0 ;  /* 0x0000000000007941 */ /* 0x000fea0003800000 */
.L_x_11858:
[----:B------:R-:W-:Y:S01]  /*13540*/  UIADD3 UR4, UR43, -0x3, URZ ;  /* 0xfffffffd2b047890 */ /* 0x000fe2000fffe03f */
[----:B------:R-:W-:Y:S02]  /*13550*/  IMAD.MOV.U32 R16, RZ, RZ, R6 ;  /* 0x000000ffff107224 */ /* 0x000fe400078e0006 */
[----:B------:R-:W-:-:S03]  /*13560*/  IMAD.MOV.U32 R23, RZ, RZ, R8 ;  /* 0x000000ffff177224 */ /* 0x000fc600078e0008 */
[----:B------:R-:W-:-:S07]  /*13570*/  IMAD.U32 R6, RZ, RZ, UR4 ;  /* 0x00000004ff067e24 */ /* 0x000fce000f8e00ff */
.L_x_11857:
[----:B------:R-:W-:Y:S01]  /*13580*/  ISETP.NE.AND P0, PT, R7, RZ, PT ;  /* 0x000000ff0700720c */ /* 0x000fe20003f05270 */
[----:B------:R-:W-:-:S12]  /*13590*/  BSSY B0, `(.L_x_11856) ;  /* 0x000015a000007945 */ /* 0x000fd80003800000 */
[----:B------:R-:W-:Y:S05]  /*135a0*/  @!P0 BRA `(.L_x_11875) ;  /* 0x0000001400608947 */ /* 0x000fea0003800000 */
[----:B------:R-:W-:-:S07]  /*135b0*/  IMAD.MOV.U32 R4, RZ, RZ, R18 ;  /* 0x000000ffff047224 */ /* 0x000fce00078e0012 */
.L_x_11910:
[----:B------:R-:W-:Y:S01]  /*135c0*/  ISETP.NE.AND P1, PT, R25, RZ, PT ;  /* 0x000000ff1900720c */ /* 0x000fe20003f25270 */
        /* <DEDUP_REMOVED lines=8> */
[----:B------:R-:W-:Y:S01]  /*13650*/  ISETP.NE.AND P1, PT, R26, RZ, PT ;  /* 0x000000ff1a00720c */ /* 0x000fe20003f25270 */
[----:B------:R-:W-:-:S12]  /*13660*/  IMAD.MOV.U32 R9, RZ, RZ, R6 ;  /* 0x000000ffff097224 */ /* 0x000fd800078e0006 */
[----:B------:R-:W-:Y:S05]  /*13670*/  @!P1 BRA `(.L_x_11878) ;  /* 0x00000000004c9947 */ /* 0x000fea0003800000 */
[----:B------:R-:W1:Y:S01]  /*13680*/  LDC R9, c[0x0][0x43c] ;  /* 0x00010f00ff097b82 */ /* 0x000e620000000800 */
[----:B------:R-:W-:Y:S01]  /*13690*/  ULDC.64 UR4, c[0x0][0x428] ;  /* 0x00010a0000047ab9 */ /* 0x000fe20000000a00 */
[----:B------:R-:W-:Y:S01]  /*136a0*/  ULDC.64 UR6, c[0x0][0x208] ;  /* 0x0000820000067ab9 */ /* 0x000fe20000000a00 */
[----:B-1----:R-:W-:-:S13]  /*136b0*/  ISETP.NE.AND P0, PT, R9, 0x1, PT ;  /* 0x000000010900780c */ /* 0x002fda0003f05270 */
[----:B0-----:R-:W0:Y:S02]  /*136c0*/  @P0 LDC.64 R2, c[0x0][0x440] ;  /* 0x00011000ff020b82 */ /* 0x001e240000000a00 */
        /* <DEDUP_REMOVED lines=14> */
.L_x_11878:
[----:B0-----:R-:W1:Y:S01]  /*137b0*/  S2R R2, SR_TID.X ;  /* 0x0000000000027919 */ /* 0x001e620000002100 */
[----:B------:R-:W-:Y:S01]  /*137c0*/  IMAD R3, R7, 0x8, R17 ;  /* 0x0000000807037824 */ /* 0x000fe200078e0211 */
[----:B------:R-:W-:Y:S01]  /*137d0*/  BSSY B2, `(.L_x_11879) ;  /* 0x0000006000027945 */ /* 0x000fe20003800000 */
[----:B-1----:R-:W-:Y:S02]  /*137e0*/  LOP3.LUT R5, R2, 0x7f, RZ, 0xc0, !PT ;  /* 0x0000007f02057812 */ /* 0x002fe400078ec0ff */
[----:B------:R-:W-:Y:S02]  /*137f0*/  SHF.L.U32 R2, R8, 0x1f, RZ ;  /* 0x0000001f08027819 */ /* 0x000fe400000006ff */
[----:B------:R-:W-:Y:S02]  /*13800*/  ISETP.NE.AND P1, PT, R5, RZ, PT ;  /* 0x000000ff0500720c */ /* 0x000fe40003f25270 */
[----:B------:R-:W0:Y:S02]  /*13810*/  SYNCS.PHASECHK.TRANS64.TRYWAIT P0, [R3+URZ+0x31c40], R2 ;  /* 0x031c4002030075a7 */ /* 0x000e24000800017f */
[----:B0-----:R-:W-:Y:S09]  /*13820*/  @!P0 BRA `(.L_x_11880) ;  /* 0x0000002800ec8947 */ /* 0x001ff20003800000 */
.L_x_11961:
[----:B------:R-:W-:Y:S05]  /*13830*/  BSYNC B2 ;  /* 0x0000000000027941 */ /* 0x000fea0003800000 */
.L_x_11879:
[----:B------:R-:W-:Y:S04]  /*13840*/  BSSY B2, `(.L_x_11881) ;  /* 0x0000007000027945 */ /* 0x000fe80003800000 */
[----:B------:R-:W-:Y:S05]  /*13850*/  @P1 BRA `(.L_x_11882) ;  /* 0x0000000000141947 */ /* 0x000fea0003800000 */
[----:B------:R-:W-:Y:S01]  /*13860*/  ISETP.NE.AND P0, PT, R29, RZ, PT ;  /* 0x000000ff1d00720c */ /* 0x000fe20003f05270 */
[----:B0-----:R-:W-:-:S04]  /*13870*/  IMAD.MOV.U32 R2, RZ, RZ, 0x6c00 ;  /* 0x00006c00ff027424 */ /* 0x001fc800078e00ff */
[----:B------:R1:W-:Y:S08]  /*13880*/  SYNCS.ARRIVE.TRANS64 RZ, [R3+URZ+0x31c30], R2 ;  /* 0x031c300203ff79a7 */ /* 0x0003f0000800003f */
[----:B------:R-:W-:Y:S05]  /*13890*/  @!P0 BRA `(.L_x_11882) ;  /* 0x0000000000048947 */ /* 0x000fea0003800000 */
[----:B------:R-:W-:Y:S01]  /*138a0*/  BPT.TRAP 0x1 ;  /* 0x000000040000795c */ /* 0x000fe20000300000 */
.L_x_11882:
[----:B------:R-:W-:Y:S05]  /*138b0*/  BSYNC B2 ;  /* 0x0000000000027941 */ /* 0x000fea0003800000 */
.L_x_11881:
[----:B------:R-:W-:Y:S01]  /*138c0*/  IMAD.MOV.U32 R5, RZ, RZ, RZ ;  /* 0x000000ffff057224 */ /* 0x000fe200078e00ff */
[----:B------:R-:W-:Y:S01]  /*138d0*/  UIADD3 UR4, UP0, UR38, 0x370, URZ ;  /* 0x0000037026047890 */ /* 0x000fe2000ff1e03f */
[----:B------:R-:W-:Y:S01]  /*138e0*/  IMAD R12, R7, 0x6c00, R17 ;  /* 0x00006c00070c7824 */ /* 0x000fe200078e0211 */
[----:B------:R-:W-:Y:S01]  /*138f0*/  PLOP3.LUT P0, PT, PT, PT, PT, 0x80, 0x0 ;  /* 0x000000000000781c */ /* 0x000fe20003f0f070 */
[----:B01----:R-:W-:Y:S01]  /*13900*/  VIADD R3, R3, 0x31c30 ;  /* 0x00031c3003037836 */ /* 0x003fe20000000000 */
[----:B------:R-:W-:Y:S01]  /*13910*/  R2UR UR10, R5 ;  /* 0x00000000050a72ca */ /* 0x000fe200000e0000 */
[----:B------:R-:W-:Y:S01]  /*13920*/  IMAD R2, R9, 0x90, RZ ;  /* 0x0000009009027824 */ /* 0x000fe200078e02ff */
[----:B------:R-:W-:Y:S01]  /*13930*/  UIADD3.X UR5, URZ, UR39, URZ, UP0, !UPT ;  /* 0x000000273f057290 */ /* 0x000fe200087fe43f */
[----:B------:R-:W-:Y:S01]  /*13940*/  VIADD R10, R12, 0x16a00 ;  /* 0x00016a000c0a7836 */ /* 0x000fe20000000000 */
[----:B------:R-:W-:Y:S01]  /*13950*/  UMOV UR6, 0x0 ;  /* 0x0000000000067882 */ /* 0x000fe20000000000 */
[----:B------:R-:W-:-:S10]  /*13960*/  UMOV UR7, 0x14f00000 ;  /* 0x14f0000000077882 */ /* 0x000fd40000000000 */
.L_x_11883:
        /* <DEDUP_REMOVED lines=16> */
.L_x_11884:
        /* <DEDUP_REMOVED lines=16> */
.L_x_11885:
        /* <DEDUP_REMOVED lines=15> */
.L_x_11962:
[----:B------:R-:W-:Y:S05]  /*13c60*/  BSYNC B2 ;  /* 0x0000000000027941 */ /* 0x000fea0003800000 */
.L_x_11886:
[----:B------:R-:W-:Y:S01]  /*13c70*/  BSSY B2, `(.L_x_11888) ;  /* 0x0000009000027945 */ /* 0x000fe20003800000 */
[----:B------:R-:W-:Y:S02]  /*13c80*/  IMAD.MOV.U32 R2, RZ, RZ, 0x0 ;  /* 0x00000000ff027424 */ /* 0x000fe400078e00ff */
[----:B------:R-:W-:Y:S01]  /*13c90*/  IMAD.MOV.U32 R3, RZ, RZ, 0x14f00000 ;  /* 0x14f00000ff037424 */ /* 0x000fe200078e00ff */
[----:B------:R-:W-:Y:S06]  /*13ca0*/  @P1 BRA `(.L_x_11889) ;  /* 0x0000000000141947 */ /* 0x000fec0003800000 */
[----:B------:R-:W-:Y:S01]  /*13cb0*/  ISETP.NE.AND P0, PT, R29, RZ, PT ;  /* 0x000000ff1d00720c */ /* 0x000fe20003f05270 */
[----:B------:R-:W-:-:S04]  /*13cc0*/  IMAD.MOV.U32 R13, RZ, RZ, 0x6c00 ;  /* 0x00006c00ff0d7424 */ /* 0x000fc800078e00ff */
[----:B------:R1:W-:Y:S08]  /*13cd0*/  SYNCS.ARRIVE.TRANS64 RZ, [R12+URZ+0x50], R13 ;  /* 0x0000500d0cff79a7 */ /* 0x0003f0000800003f */
[----:B------:R-:W-:Y:S05]  /*13ce0*/  @!P0 BRA `(.L_x_11889) ;  /* 0x0000000000048947 */ /* 0x000fea0003800000 */
[----:B------:R-:W-:Y:S01]  /*13cf0*/  BPT.TRAP 0x1 ;  /* 0x000000040000795c */ /* 0x000fe20000300000 */
.L_x_11889:
[----:B------:R-:W-:Y:S05]  /*13d00*/  BSYNC B2 ;  /* 0x0000000000027941 */ /* 0x000fea0003800000 */
.L_x_11888:
[----:B------:R-:W-:Y:S01]  /*13d10*/  R2UR UR6, R2 ;  /* 0x00000000020672ca */ /* 0x000fe200000e0000 */
[----:B------:R-:W-:Y:S01]  /*13d20*/  IMAD R16, R16, 0x6c00, R17 ;  /* 0x00006c0010107824 */ /* 0x000fe200078e0211 */
[----:B------:R-:W-:Y:S01]  /*13d30*/  R2UR UR7, R3 ;  /* 0x00000000030772ca */ /* 0x000fe200000e0000 */
[----:B------:R-:W-:Y:S01]  /*13d40*/  UIADD3 UR4, UP0, UR38, 0x470, URZ ;  /* 0x0000047026047890 */ /* 0x000fe2000ff1e03f */
[----:B------:R-:W-:Y:S01]  /*13d50*/  R2UR UR10, R5 ;  /* 0x00000000050a72ca */ /* 0x000fe200000e0000 */
[----:B------:R-:W-:Y:S01]  /*13d60*/  IMAD R5, R19, 0x90, RZ ;  /* 0x0000009013057824 */ /* 0x000fe200078e02ff */
[----:B------:R-:W-:Y:S01]  /*13d70*/  PLOP3.LUT P0, PT, PT, PT, PT, 0x80, 0x0 ;  /* 0x000000000000781c */ /* 0x000fe20003f0f070 */
[----:B01----:R-:W-:Y:S01]  /*13d80*/  VIADD R12, R12, 0x50 ;  /* 0x000000500c0c7836 */ /* 0x003fe20000000000 */
[----:B------:R-:W-:Y:S01]  /*13d90*/  UIADD3.X UR5, URZ, UR39, URZ, UP0, !UPT ;  /* 0x000000273f057290 */ /* 0x000fe200087fe43f */
[----:B------:R-:W-:-:S11]  /*13da0*/  VIADD R13, R16, 0x200 ;  /* 0x00000200100d7836 */ /* 0x000fd60000000000 */
.L_x_11890:
        /* <DEDUP_REMOVED lines=15> */
.L_x_11891:
        /* <DEDUP_REMOVED lines=15> */
.L_x_11892:
        /* <DEDUP_REMOVED lines=12> */
.L_x_11877:
[----:B------:R-:W-:Y:S05]  /*14050*/  BSYNC B1 ;  /* 0x0000000000017941 */ /* 0x000fea0003800000 */
.L_x_11876:
        /* <DEDUP_REMOVED lines=30> */
.L_x_11895:
        /* <DEDUP_REMOVED lines=8> */
.L_x_11963:
[----:B------:R-:W-:Y:S05]  /*142c0*/  BSYNC B2 ;  /* 0x0000000000027941 */ /* 0x000fea0003800000 */
.L_x_11896:
[----:B------:R-:W-:Y:S04]  /*142d0*/  BSSY B2, `(.L_x_11898) ;  /* 0x0000007000027945 */ /* 0x000fe80003800000 */
[----:B------:R-:W-:Y:S05]  /*142e0*/  @P1 BRA `(.L_x_11899) ;  /* 0x0000000000141947 */ /* 0x000fea0003800000 */
[----:B------:R-:W-:Y:S01]  /*142f0*/  ISETP.NE.AND P0, PT, R29, RZ, PT ;  /* 0x000000ff1d00720c */ /* 0x000fe20003f05270 */
[----:B0-----:R-:W-:-:S04]  /*14300*/  IMAD.MOV.U32 R3, RZ, RZ, 0x6c00 ;  /* 0x00006c00ff037424 */ /* 0x001fc800078e00ff */
[----:B------:R1:W-:Y:S08]  /*14310*/  SYNCS.ARRIVE.TRANS64 RZ, [R2+URZ+0x31c30], R3 ;  /* 0x031c300302ff79a7 */ /* 0x0003f0000800003f */
[----:B------:R-:W-:Y:S05]  /*14320*/  @!P0 BRA `(.L_x_11899) ;  /* 0x0000000000048947 */ /* 0x000fea0003800000 */
[----:B------:R-:W-:Y:S01]  /*14330*/  BPT.TRAP 0x1 ;  /* 0x000000040000795c */ /* 0x000fe20000300000 */
.L_x_11899:
[----:B------:R-:W-:Y:S05]  /*14340*/  BSYNC B2 ;  /* 0x0000000000027941 */ /* 0x000fea0003800000 */
.L_x_11898:
        /* <DEDUP_REMOVED lines=12> */
.L_x_11900:
        /* <DEDUP_REMOVED lines=16> */
.L_x_11901:
        /* <DEDUP_REMOVED lines=16> */
.L_x_11902:
        /* <DEDUP_REMOVED lines=15> */
.L_x_11964:
[----:B------:R-:W-:Y:S05]  /*14700*/  BSYNC B2 ;  /* 0x0000000000027941 */ /* 0x000fea0003800000 */
.L_x_11903:
        /* <DEDUP_REMOVED lines=9> */
.L_x_11906:
[----:B------:R-:W-:Y:S05]  /*147a0*/  BSYNC B2 ;  /* 0x0000000000027941 */ /* 0x000fea0003800000 */
.L_x_11905:
        /* <DEDUP_REMOVED lines=10> */
.L_x_11907:
        /* <DEDUP_REMOVED lines=15> */
.L_x_11908:
        /* <DEDUP_REMOVED lines=15> */
.L_x_11909:
        /* <DEDUP_REMOVED lines=12> */
.L_x_11894:
[----:B------:R-:W-:Y:S05]  /*14af0*/  BSYNC B1 ;  /* 0x0000000000017941 */ /* 0x000fea0003800000 */
.L_x_11893:
[C---:B------:R-:W-:Y:S01]  /*14b00*/  ISETP.GT.AND P0, PT, R6.reuse, 0x1, PT ;  /* 0x000000010600780c */ /* 0x040fe20003f04270 */
[----:B------:R-:W-:-:S12]  /*14b10*/  VIADD R6, R6, 0xfffffffe ;  /* 0xfffffffe06067836 */ /* 0x000fd80000000000 */
[----:B------:R-:W-:Y:S05]  /*14b20*/  @P0 BRA `(.L_x_11910) ;  /* 0xffffffe800a40947 */ /* 0x000fea000383ffff */
.L_x_11875:
[----:B------:R-:W-:Y:S05]  /*14b30*/  BSYNC B0 ;  /* 0x0000000000007941 */ /* 0x000fea0003800000 */
.L_x_11856:
        /* <DEDUP_REMOVED lines=8> */
[----:B------:R-:W1:Y:S01]  /*14bc0*/  FLO.U32 R0, UR4 ;  /* 0x0000000400007d00 */ /* 0x000e6200080e0000 */
[----:B------:R-:W-:Y:S01]  /*14bd0*/  ULDC.64 UR6, c[0x0][0x208] ;  /* 0x0000820000067ab9 */ /* 0x000fe20000000a00 */
        /* <DEDUP_REMOVED lines=8> */
.L_x_11912:
[----:B------:R-:W-:Y:S05]  /*14c60*/  BSYNC B0 ;  /* 0x0000000000007941 */ /* 0x000fea0003800000 */
.L_x_11911:
[----:B------:R-:W-:Y:S01]  /*14c70*/  ISETP.NE.AND P0, PT, R25, RZ, PT ;  /* 0x000000ff1900720c */ /* 0x000fe20003f05270 */
        /* <DEDUP_REMOVED lines=8> */
.L_x_11965:
[----:B------:R-:W-:Y:S05]  /*14d00*/  BSYNC B1 ;  /* 0x0000000000017941 */ /* 0x000fea0003800000 */
.L_x_11915:
[----:B------:R-:W-:Y:S04]  /*14d10*/  BSSY B1, `(.L_x_11917) ;  /* 0x0000007000017945 */ /* 0x000fe80003800000 */
[----:B------:R-:W-:Y:S05]  /*14d20*/  @P2 BRA `(.L_x_11918) ;  /* 0x0000000000142947 */ /* 0x000fea0003800000 */
[----:B------:R-:W-:Y:S01]  /*14d30*/  ISETP.NE.AND P0, PT, R29, RZ, PT ;  /* 0x000000ff1d00720c */ /* 0x000fe20003f05270 */
[----:B-1----:R-:W-:-:S04]  /*14d40*/  IMAD.MOV.U32 R0, RZ, RZ, 0x6c00 ;  /* 0x00006c00ff007424 */ /* 0x002fc800078e00ff */
[----:B------:R2:W-:Y:S08]  /*14d50*/  SYNCS.ARRIVE.TRANS64 RZ, [R3+URZ+0x31c50], R0 ;  /* 0x031c500003ff79a7 */ /* 0x0005f0000800003f */
[----:B------:R-:W-:Y:S05]  /*14d60*/  @!P0 BRA `(.L_x_11918) ;  /* 0x0000000000048947 */ /* 0x000fea0003800000 */
[----:B------:R-:W-:Y:S01]  /*14d70*/  BPT.TRAP 0x1 ;  /* 0x000000040000795c */ /* 0x000fe20000300000 */
.L_x_11918:
[----:B------:R-:W-:Y:S05]  /*14d80*/  BSYNC B1 ;  /* 0x0000000000017941 */ /* 0x000fea0003800000 */
.L_x_11917:
[----:B-12---:R-:W-:Y:S01]  /*14d90*/  IMAD R0, R16, 0x6c00, R17 ;  /* 0x00006c0010007824 */ /* 0x006fe200078e0211 */
        /* <DEDUP_REMOVED lines=9> */
.L_x_11919:
        /* <DEDUP_REMOVED lines=15> */
.L_x_11920:
        /* <DEDUP_REMOVED lines=15> */
.L_x_11921:
        /* <DEDUP_REMOVED lines=10> */
.L_x_11914:
[----:B------:R-:W-:Y:S05]  /*150b0*/  BSYNC B0 ;  /* 0x0000000000007941 */ /* 0x000fea0003800000 */
.L_x_11913:
[----:B------:R-:W-:-:S05]  /*150c0*/  VIADD R16, R16, 0x1 ;  /* 0x0000000110107836 */ /* 0x000fca0000000000 */
[----:B------:R-:W-:-:S04]  /*150d0*/  ISETP.NE.AND P0, PT, R16, 0x2, PT ;  /* 0x000000021000780c */ /* 0x000fc80003f05270 */
[----:B------:R-:W-:Y:S02]  /*150e0*/  SEL R0, RZ, 0x1, P0 ;  /* 0x00000001ff007807 */ /* 0x000fe40000000000 */
[----:B------:R-:W-:Y:S02]  /*150f0*/  SEL R16, R16, RZ, P0 ;  /* 0x000000ff10107207 */ /* 0x000fe40000000000 */
[----:B------:R-:W-:-:S07]  /*15100*/  LOP3.LUT R23, R23, R0, RZ, 0x3c, !PT ;  /* 0x0000000017177212 */ /* 0x000fce00078e3cff */
.L_x_11838:
[----:B------:R-:W-:Y:S05]  /*15110*/  BSYNC B7 ;  /* 0x0000000000077941 */ /* 0x000fea0003800000 */
.L_x_11836:
[----:B------:R-:W2:Y:S02]  /*15120*/  LDL R0, [R1+0x4] ;  /* 0x0000040001007983 */ /* 0x000ea40000100800 */
[----:B--2---:R-:W-:-:S13]  /*15130*/  ISETP.NE.AND P0, PT, R0, RZ, PT ;  /* 0x000000ff0000720c */ /* 0x004fda0003f05270 */
        /* <DEDUP_REMOVED lines=10> */
.L_x_11922:
[----:B------:R-:W-:-:S03]  /*151e0*/  UMOV UR4, 0xffffffff ;  /* 0xffffffff00047882 */ /* 0x000fc60000000000 */
[----:B------:R-:W-:Y:S05]  /*151f0*/  BRA.DIV UR4, `(.L_x_11924) ;  /* 0x0000001204dc7947 */ /* 0x000fea000b800000 */
[----:B------:R1:W2:Y:S02]  /*15200*/  SHFL.IDX PT, R14, R28, RZ, 0x1f ;  /* 0x00001fff1c0e7589 */ /* 0x0002a400000e0000 */
.L_x_11968:
        /* <DEDUP_REMOVED lines=8> */
.L_x_11923:
[----:B------:R-:W-:Y:S02]  /*15290*/  ULDC UR4, c[0x0][0xc38] ;  /* 0x00030e0000047ab9 */ /* 0x000fe40000000800 */
[----:B-1----:R-:W-:-:S13]  /*152a0*/  ISETP.GE.AND P0, PT, R28, UR4, PT ;  /* 0x000000041c007c0c */ /* 0x002fda000bf06270 */
[----:B------:R-:W-:Y:S05]  /*152b0*/  @!P0 BRA `(.L_x_11925) ;  /* 0xffffffb800c08947 */ /* 0x000fea000383ffff */
.L_x_11833:
[----:B------:R-:W2:Y:S01]  /*152c0*/  LDL.LU R0, [R1] ;  /* 0x0000000001007983 */ /* 0x000ea20000300800 */
[----:B------:R-:W-:Y:S01]  /*152d0*/  BSSY B0, `(.L_x_11926) ;  /* 0x000000b000007945 */ /* 0x000fe20003800000 */
[----:B------:R-:W1:Y:S01]  /*152e0*/  S2R R5, SR_CgaCtaId ;  /* 0x0000000000057919 */ /* 0x000e620000008800 */
[----:B--2---:R-:W-:-:S05]  /*152f0*/  VIADD R0, R0, 0x1 ;  /* 0x0000000100007836 */ /* 0x004fca0000000000 */
        /* <DEDUP_REMOVED lines=8> */
.L_x_11969:
[----:B------:R-:W-:Y:S05]  /*15380*/  BSYNC B0 ;  /* 0x0000000000007941 */ /* 0x000fea0003800000 */
.L_x_11926:
[----:B------:R-:W-:-:S03]  /*15390*/  UMOV UR4, 0xffffffff ;  /* 0xffffffff00047882 */ /* 0x000fc60000000000 */
[----:B------:R-:W-:Y:S05]  /*153a0*/  BRA.DIV UR4, `(.L_x_11928) ;  /* 0x0000001204ac7947 */ /* 0x000fea000b800000 */
[----:B-1----:R-:W1:Y:S02]  /*153b0*/  S2R R0, SR_TID.X ;  /* 0x0000000000007919 */ /* 0x002e640000002100 */
[----:B-1----:R-:W-:-:S04]  /*153c0*/  SHF.R.U32.HI R0, RZ, 0x5, R0 ;  /* 0x00000005ff007819 */ /* 0x002fc80000011600 */
[----:B------:R-:W-:-:S05]  /*153d0*/  LOP3.LUT R0, R0, 0x3, RZ, 0xc0, !PT ;  /* 0x0000000300007812 */ /* 0x000fca00078ec0ff */
[----:B------:R1:W2:Y:S02]  /*153e0*/  SHFL.IDX PT, R14, R0, RZ, 0x1f ;  /* 0x00001fff000e7589 */ /* 0x0002a400000e0000 */
.L_x_11972:
[----:B--2---:R-:W-:Y:S01]  /*153f0*/  ISETP.NE.AND P0, PT, R14, RZ, PT ;  /* 0x000000ff0e00720c */ /* 0x004fe20003f05270 */
[----:B------:R-:W-:-:S12]  /*15400*/  BSSY B0, `(.L_x_11929) ;  /* 0x0000026000007945 */ /* 0x000fd80003800000 */
[----:B------:R-:W-:Y:S05]  /*15410*/  @P0 BRA `(.L_x_11930) ;  /* 0x0000000000900947 */ /* 0x000fea0003800000 */
[----:B------:R-:W-:-:S03]  /*15420*/  UMOV UR4, 0xffffffff ;  /* 0xffffffff00047882 */ /* 0x000fc60000000000 */
[----:B------:R-:W-:Y:S05]  /*15430*/  BRA.DIV UR4, `(.L_x_11931) ;  /* 0x0000001204bc7947 */ /* 0x000fea000b800000 */
[----:B------:R-:W-:-:S13]  /*15440*/  ELECT P6, URZ, PT ;  /* 0x00000000003f782f */ /* 0x000fda00038c0000 */
.L_x_11975:
        /* <DEDUP_REMOVED lines=8> */
.L_x_11932:
        /* <DEDUP_REMOVED lines=12> */
.L_x_11976:
[----:B------:R-:W2:Y:S02]  /*15590*/  SYNCS.PHASECHK.TRANS64.TRYWAIT P0, [R3+URZ], R0 ;  /* 0x00000000030075a7 */ /* 0x000ea4000800017f */
[----:B--2---:R-:W-:Y:S05]  /*155a0*/  @!P0 BRA `(.L_x_11934) ;  /* 0x0000001000948947 */ /* 0x004fea0003800000 */
.L_x_11977:
[----:B------:R-:W-:Y:S05]  /*155b0*/  @!P2 BRA `(.L_x_11935) ;  /* 0x000000000004a947 */ /* 0x000fea0003800000 */
[----:B------:R-:W-:Y:S01]  /*155c0*/  BPT.TRAP 0x1 ;  /* 0x000000040000795c */ /* 0x000fe20000300000 */
.L_x_11935:
[----:B--2---:R-:W-:-:S04]  /*155d0*/  VIADD R3, R7, 0x31c60 ;  /* 0x00031c6007037836 */ /* 0x004fc80000000000 */
[----:B-1----:R-:W-:-:S04]  /*155e0*/  IMAD R5, R16, 0x8, R3 ;  /* 0x0000000810057824 */ /* 0x002fc800078e0203 */
[----:B------:R-:W1:Y:S02]  /*155f0*/  SYNCS.PHASECHK.TRANS64.TRYWAIT P0, [R5+URZ], R4 ;  /* 0x00000004050075a7 */ /* 0x000e64000800017f */
[----:B-1----:R-:W-:Y:S05]  /*15600*/  @!P0 BRA `(.L_x_11936) ;  /* 0x0000001000908947 */ /* 0x002fea0003800000 */
.L_x_11978:
[----:B------:R-:W-:-:S07]  /*15610*/  IMAD R3, R6, 0x8, R3 ;  /* 0x0000000806037824 */ /* 0x000fce00078e0203 */
.L_x_11937:
[----:B--2---:R2:W3:Y:S02]  /*15620*/  SYNCS.PHASECHK.TRANS64.TRYWAIT P0, [R3+URZ], R0 ;  /* 0x00000000030075a7 */ /* 0x0044e4000800017f */
[----:B---3--:R-:W-:Y:S05]  /*15630*/  @!P0 NANOSLEEP.SYNCS 0x989680 ;  /* 0x009896800000895d */ /* 0x008fea0003900000 */
[----:B------:R-:W3:Y:S02]  /*15640*/  @!P0 SYNCS.PHASECHK.TRANS64 P0, [R3+URZ], R0 ;  /* 0x00000000030085a7 */ /* 0x000ee4000800007f */
[----:B---3--:R-:W-:Y:S05]  /*15650*/  @!P0 BRA `(.L_x_11937) ;  /* 0xfffffffc00f08947 */ /* 0x008fea000383ffff */
.L_x_11930:
[----:B------:R-:W-:Y:S05]  /*15660*/  BSYNC B0 ;  /* 0x0000000000007941 */ /* 0x000fea0003800000 */
.L_x_11929:
[----:B------:R-:W-:Y:S05]  /*15670*/  EXIT ;  /* 0x000000000000794d */ /* 0x000fea0003800000 */
.L_x_11794:
[----:B0-----:R-:W-:-:S04]  /*15680*/  IMAD.U32 R3, RZ, RZ, UR37 ;  /* 0x00000025ff037e24 */ /* 0x001fc8000f8e00ff */
[----:B------:R0:W1:Y:S03]  /*15690*/  SYNCS.PHASECHK.TRANS64.TRYWAIT P1, [R3+URZ+0x31c00], R0 ;  /* 0x031c0000030075a7 */ /* 0x000066000802017f */
[----:B-1----:R-:W-:Y:S05]  /*156a0*/  @!P1 NANOSLEEP.SYNCS 0x989680 ;  /* 0x009896800000995d */ /* 0x002fea0003900000 */
[----:B------:R-:W1:Y:S02]  /*156b0*/  @!P1 SYNCS.PHASECHK.TRANS64 P1, [R3+URZ+0x31c00], R0 ;  /* 0x031c0000030095a7 */ /* 0x000e64000802007f */
[----:B-1----:R-:W-:Y:S05]  /*156c0*/  @!P1 BRA `(.L_x_11794) ;  /* 0xfffffffc00ec9947 */ /* 0x002fea000383ffff */
[----:B------:R-:W-:Y:S05]  /*156d0*/  BRA `(.L_x_11938) ;  /* 0xfffffec000607947 */ /* 0x000fea000383ffff */
.L_x_11798:
[----:B-1----:R1:W2:Y:S02]  /*156e0*/  SYNCS.PHASECHK.TRANS64.TRYWAIT P2, [R0+URZ+0x31c30], R3 ;  /* 0x031c3003000075a7 */ /* 0x0022a4000804017f */
[----:B--2---:R-:W-:Y:S05]  /*156f0*/  @!P2 NANOSLEEP.SYNCS 0x989680 ;  /* 0x009896800000a95d */ /* 0x004fea0003900000 */
[----:B------:R-:W2:Y:S02]  /*15700*/  @!P2 SYNCS.PHASECHK.TRANS64 P2, [R0+URZ+0x31c30], R3 ;  /* 0x031c30030000a5a7 */ /* 0x000ea4000804007f */
[----:B--2---:R-:W-:Y:S05]  /*15710*/  @!P2 BRA `(.L_x_11798) ;  /* 0xfffffffc00f0a947 */ /* 0x004fea000383ffff */
[----:B------:R-:W-:Y:S05]  /*15720*/  BRA `(.L_x_11797) ;  /* 0xfffffec000847947 */ /* 0x000fea000383ffff */
.L_x_11803:
[----:B-1----:R-:W-:-:S04]  /*15730*/  IMAD.U32 R8, RZ, RZ, UR4 ;  /* 0x00000004ff087e24 */ /* 0x002fc8000f8e00ff */
[----:B------:R1:W2:Y:S03]  /*15740*/  SYNCS.PHASECHK.TRANS64.TRYWAIT P3, [R8+URZ+0x31c30], R7 ;  /* 0x031c3007080075a7 */ /* 0x0002a6000806017f */
[----:B--2---:R-:W-:Y:S05]  /*15750*/  @!P3 NANOSLEEP.SYNCS 0x989680 ;  /* 0x009896800000b95d */ /* 0x004fea0003900000 */
[----:B------:R-:W2:Y:S02]  /*15760*/  @!P3 SYNCS.PHASECHK.TRANS64 P3, [R8+URZ+0x31c30], R7 ;  /* 0x031c30070800b5a7 */ /* 0x000ea4000806007f */
[----:B--2---:R-:W-:Y:S05]  /*15770*/  @!P3 BRA `(.L_x_11803) ;  /* 0xfffffffc00ecb947 */ /* 0x004fea000383ffff */
[----:B------:R-:W-:Y:S05]  /*15780*/  BRA `(.L_x_11800) ;  /* 0xffffff04007c7947 */ /* 0x000fea000383ffff */
.L_x_11807:
[----:B-1----:R-:W-:-:S04]  /*15790*/  IMAD.U32 R8, RZ, RZ, UR4 ;  /* 0x00000004ff087e24 */ /* 0x002fc8000f8e00ff */
[----:B------:R1:W2:Y:S03]  /*157a0*/  SYNCS.PHASECHK.TRANS64.TRYWAIT P3, [R8+URZ+0x31c50], R7 ;  /* 0x031c5007080075a7 */ /* 0x0002a6000806017f */
[----:B--2---:R-:W-:Y:S05]  /*157b0*/  @!P3 NANOSLEEP.SYNCS 0x989680 ;  /* 0x009896800000b95d */ /* 0x004fea0003900000 */
[----:B------:R-:W2:Y:S02]  /*157c0*/  @!P3 SYNCS.PHASECHK.TRANS64 P3, [R8+URZ+0x31c50], R7 ;  /* 0x031c50070800b5a7 */ /* 0x000ea4000806007f */
[----:B--2---:R-:W-:Y:S05]  /*157d0*/  @!P3 BRA `(.L_x_11807) ;  /* 0xfffffffc00ecb947 */ /* 0x004fea000383ffff */
[----:B------:R-:W-:Y:S05]  /*157e0*/  BRA `(.L_x_11804) ;  /* 0xffffff1c00187947 */ /* 0x000fea000383ffff */
.L_x_11813:
[----:B--2---:R-:W-:-:S04]  /*157f0*/  IMAD.U32 R7, RZ, RZ, UR4 ;  /* 0x00000004ff077e24 */ /* 0x004fc8000f8e00ff */
[----:B------:R2:W3:Y:S03]  /*15800*/  SYNCS.PHASECHK.TRANS64.TRYWAIT P2, [R7+URZ+0x31c30], R6 ;  /* 0x031c3006070075a7 */ /* 0x0004e6000804017f */
[----:B---3--:R-:W-:Y:S05]  /*15810*/  @!P2 NANOSLEEP.SYNCS 0x989680 ;  /* 0x009896800000a95d */ /* 0x008fea0003900000 */
[----:B------:R-:W3:Y:S02]  /*15820*/  @!P2 SYNCS.PHASECHK.TRANS64 P2, [R7+URZ+0x31c30], R6 ;  /* 0x031c30060700a5a7 */ /* 0x000ee4000804007f */
[----:B---3--:R-:W-:Y:S05]  /*15830*/  @!P2 BRA `(.L_x_11813) ;  /* 0xfffffffc00eca947 */ /* 0x008fea000383ffff */
[----:B------:R-:W-:Y:S05]  /*15840*/  BRA `(.L_x_11810) ;  /* 0xffffff5000207947 */ /* 0x000fea000383ffff */
.L_x_11817:
[----:B-1----:R-:W-:-:S04]  /*15850*/  IMAD.U32 R7, RZ, RZ, UR4 ;  /* 0x00000004ff077e24 */ /* 0x002fc8000f8e00ff */
[----:B------:R1:W2:Y:S03]  /*15860*/  SYNCS.PHASECHK.TRANS64.TRYWAIT P2, [R7+URZ+0x31c50], R6 ;  /* 0x031c5006070075a7 */ /* 0x0002a6000804017f */
[----:B--2---:R-:W-:Y:S05]  /*15870*/  @!P2 NANOSLEEP.SYNCS 0x989680 ;  /* 0x009896800000a95d */ /* 0x004fea0003900000 */
[----:B------:R-:W2:Y:S02]  /*15880*/  @!P2 SYNCS.PHASECHK.TRANS64 P2, [R7+URZ+0x31c50], R6 ;  /* 0x031c50060700a5a7 */ /* 0x000ea4000804007f */
[----:B--2---:R-:W-:Y:S05]  /*15890*/  @!P2 BRA `(.L_x_11817) ;  /* 0xfffffffc00eca947 */ /* 0x004fea000383ffff */
[----:B------:R-:W-:Y:S05]  /*158a0*/  BRA `(.L_x_11814) ;  /* 0xffffff6400bc7947 */ /* 0x000fea000383ffff */
.L_x_11822:
[----:B---3--:R-:W-:-:S04]  /*158b0*/  IMAD.U32 R5, RZ, RZ, UR5 ;  /* 0x00000005ff057e24 */ /* 0x008fc8000f8e00ff */
[----:B------:R3:W4:Y:S03]  /*158c0*/  SYNCS.PHASECHK.TRANS64.TRYWAIT P0, [R5+URZ+0x31c50], R4 ;  /* 0x031c5004050075a7 */ /* 0x000726000800017f */
[----:B----4-:R-:W-:Y:S05]  /*158d0*/  @!P0 NANOSLEEP.SYNCS 0x989680 ;  /* 0x009896800000895d */ /* 0x010fea0003900000 */
[----:B------:R-:W4:Y:S02]  /*158e0*/  @!P0 SYNCS.PHASECHK.TRANS64 P0, [R5+URZ+0x31c50], R4 ;  /* 0x031c5004050085a7 */ /* 0x000f24000800007f */
[----:B----4-:R-:W-:Y:S05]  /*158f0*/  @!P0 BRA `(.L_x_11822) ;  /* 0xfffffffc00ec8947 */ /* 0x010fea000383ffff */
[----:B------:R-:W-:Y:S05]  /*15900*/  BRA `(.L_x_11821) ;  /* 0xffffff8c00e07947 */ /* 0x000fea000383ffff */
.L_x_11844:
[----:B------:R-:W-:Y:S02]  /*15910*/  IMAD.MOV.U32 R13, RZ, RZ, R20 ;  /* 0x000000ffff0d7224 */ /* 0x000fe400078e0014 */
[----:B------:R-:W-:Y:S02]  /*15920*/  IMAD.MOV.U32 R12, RZ, RZ, RZ ;  /* 0x000000ffff0c7224 */ /* 0x000fe400078e00ff */
[----:B------:R-:W-:Y:S02]  /*15930*/  IMAD.MOV.U32 R11, RZ, RZ, 0x1f ;  /* 0x0000001fff0b7424 */ /* 0x000fe400078e00ff */
[----:B------:R-:W-:-:S07]  /*15940*/  IMAD.MOV.U32 R15, RZ, RZ, -0x1 ;  /* 0xffffffffff0f7424 */ /* 0x000fce00078e00ff */
[----:B------:R-:W-:Y:S05]  /*15950*/  WARPSYNC.COLLECTIVE R15, `(.L_x_11939) ;  /* 0x000000000f087348 */ /* 0x000fea0003c00000 */
[----:B------:R0:W1:Y:S02]  /*15960*/  SHFL.IDX P6, R14, R13, R12, R11 ;  /* 0x0000000c0d0e7389 */ /* 0x00006400000c000b */
[----:B01----:R-:W-:Y:S01]  /*15970*/  ENDCOLLECTIVE ;  /* 0x000000000000791b */ /* 0x003fe20003800000 */
.L_x_11939:
[----:B------:R-:W-:Y:S05]  /*15980*/  BRA `(.L_x_11940) ;  /* 0xffffffbc00c47947 */ /* 0x000fea000383ffff */
.L_x_11846:
[----:B------:R-:W-:Y:S01]  /*15990*/  BSSY B0, `(.L_x_11941) ;  /* 0x0000006000007945 */ /* 0x000fe20003800000 */
[----:B------:R-:W-:-:S07]  /*159a0*/  IMAD.MOV.U32 R15, RZ, RZ, -0x1 ;  /* 0xffffffffff0f7424 */ /* 0x000fce00078e00ff */
[----:B0-----:R-:W-:Y:S05]  /*159b0*/  WARPSYNC.COLLECTIVE R15, `(.L_x_11942) ;  /* 0x000000000f0c7348 */ /* 0x001fea0003c00000 */
[----:B------:R-:W-:Y:S02]  /*159c0*/  ELECT P6, UR62, PT ;  /* 0x00000000003e782f */ /* 0x000fe400038c0000 */
[----:B------:R-:W-:Y:S01]  /*159d0*/  MOV R14, UR62 ;  /* 0x0000003e000e7c02 */ /* 0x000fe20008000f00 */
[----:B0-----:R-:W-:Y:S10]  /*159e0*/  ENDCOLLECTIVE ;  /* 0x000000000000791b */ /* 0x001ff40003800000 */
.L_x_11942:
[----:B------:R-:W-:Y:S05]  /*159f0*/  BSYNC B0 ;  /* 0x0000000000007941 */ /* 0x000fea0003800000 */
.L_x_11941:
[----:B------:R-:W-:Y:S05]  /*15a00*/  BRA `(.L_x_11943) ;  /* 0xffffffbc00c07947 */ /* 0x000fea000383ffff */
.L_x_11848:
[----:B-1----:R1:W2:Y:S02]  /*15a10*/  SYNCS.PHASECHK.TRANS64.TRYWAIT P0, [R3+URZ+0x31c40], R0 ;  /* 0x031c4000030075a7 */ /* 0x0022a4000800017f */
[----:B--2---:R-:W-:Y:S05]  /*15a20*/  @!P0 NANOSLEEP.SYNCS 0x989680 ;  /* 0x009896800000895d */ /* 0x004fea0003900000 */
[----:B------:R-:W2:Y:S02]  /*15a30*/  @!P0 SYNCS.PHASECHK.TRANS64 P0, [R3+URZ+0x31c40], R0 ;  /* 0x031c4000030085a7 */ /* 0x000ea4000800007f */
[----:B--2---:R-:W-:Y:S05]  /*15a40*/  @!P0 BRA `(.L_x_11848) ;  /* 0xfffffffc00f08947 */ /* 0x004fea000383ffff */
[----:B------:R-:W-:Y:S05]  /*15a50*/  BRA `(.L_x_11944) ;  /* 0xffffffc000207947 */ /* 0x000fea000383ffff */
.L_x_11852:
[----:B------:R-:W-:Y:S02]  /*15a60*/  IMAD.MOV.U32 R13, RZ, RZ, R4 ;  /* 0x000000ffff0d7224 */ /* 0x000fe400078e0004 */
[----:B------:R-:W-:Y:S02]  /*15a70*/  IMAD.MOV.U32 R12, RZ, RZ, RZ ;  /* 0x000000ffff0c7224 */ /* 0x000fe400078e00ff */
[----:B------:R-:W-:Y:S02]  /*15a80*/  IMAD.MOV.U32 R11, RZ, RZ, 0x1c1f ;  /* 0x00001c1fff0b7424 */ /* 0x000fe400078e00ff */
[----:B------:R-:W-:Y:S02]  /*15a90*/  IMAD.MOV.U32 R15, RZ, RZ, -0x1 ;  /* 0xffffffffff0f7424 */ /* 0x000fe400078e00ff */
[----:B------:R-:W-:-:S07]  /*15aa0*/  IMAD.U32 R6, RZ, RZ, UR44 ;  /* 0x0000002cff067e24 */ /* 0x000fce000f8e00ff */
[----:B------:R-:W-:Y:S05]  /*15ab0*/  WARPSYNC.COLLECTIVE R15, `(.L_x_11945) ;  /* 0x000000000f087348 */ /* 0x000fea0003c00000 */
[----:B------:R0:W1:Y:S02]  /*15ac0*/  SHFL.IDX P6, R14, R13, R12, R11 ;  /* 0x0000000c0d0e7389 */ /* 0x00006400000c000b */
[----:B01----:R-:W-:Y:S01]  /*15ad0*/  ENDCOLLECTIVE ;  /* 0x000000000000791b */ /* 0x003fe20003800000 */
.L_x_11945:
[----:B------:R-:W-:-:S04]  /*15ae0*/  IMAD R6, R6, 0xc0, R21 ;  /* 0x000000c006067824 */ /* 0x000fc800078e0215 */
[----:B------:R-:W-:Y:S02]  /*15af0*/  VIADD R10, R6, 0x20 ;  /* 0x00000020060a7836 */ /* 0x000fe40000000000 */
[----:B------:R-:W-:Y:S02]  /*15b00*/  IMAD.MOV.U32 R13, RZ, RZ, R0 ;  /* 0x000000ffff0d7224 */ /* 0x000fe400078e0000 */
[----:B------:R-:W-:-:S07]  /*15b10*/  IMAD.MOV.U32 R2, RZ, RZ, R14 ;  /* 0x000000ffff027224 */ /* 0x000fce00078e000e */
[----:B------:R-:W-:Y:S05]  /*15b20*/  WARPSYNC.COLLECTIVE R15, `(.L_x_11946) ;  /* 0x000000000f087348 */ /* 0x000fea0003c00000 */
[----:B------:R0:W1:Y:S02]  /*15b30*/  SHFL.IDX P6, R14, R13, R12, R11 ;  /* 0x0000000c0d0e7389 */ /* 0x00006400000c000b */
[----:B01----:R-:W-:Y:S01]  /*15b40*/  ENDCOLLECTIVE ;  /* 0x000000000000791b */ /* 0x003fe20003800000 */
.L_x_11946:
        /* <DEDUP_REMOVED lines=23> */
.L_x_11947:
[----:B------:R-:W-:Y:S02]  /*15cc0*/  IMAD.MOV.U32 R13, RZ, RZ, R0 ;  /* 0x000000ffff0d7224 */ /* 0x000fe400078e0000 */
[----:B------:R-:W-:-:S07]  /*15cd0*/  IMAD.MOV.U32 R2, RZ, RZ, R14 ;  /* 0x000000ffff027224 */ /* 0x000fce00078e000e */
[----:B------:R-:W-:Y:S05]  /*15ce0*/  WARPSYNC.COLLECTIVE R15, `(.L_x_11948) ;  /* 0x000000000f087348 */ /* 0x000fea0003c00000 */
[----:B------:R0:W1:Y:S02]  /*15cf0*/  SHFL.IDX P6, R14, R13, R12, R11 ;  /* 0x0000000c0d0e7389 */ /* 0x00006400000c000b */
[----:B01----:R-:W-:Y:S01]  /*15d00*/  ENDCOLLECTIVE ;  /* 0x000000000000791b */ /* 0x003fe20003800000 */
.L_x_11948:
        /* <DEDUP_REMOVED lines=19> */
.L_x_11949:
[----:B------:R-:W-:Y:S02]  /*15e40*/  IMAD.MOV.U32 R13, RZ, RZ, R0 ;  /* 0x000000ffff0d7224 */ /* 0x000fe400078e0000 */
[----:B------:R-:W-:-:S07]  /*15e50*/  IMAD.MOV.U32 R2, RZ, RZ, R14 ;  /* 0x000000ffff027224 */ /* 0x000fce00078e000e */
[----:B------:R-:W-:Y:S05]  /*15e60*/  WARPSYNC.COLLECTIVE R15, `(.L_x_11950) ;  /* 0x000000000f087348 */ /* 0x000fea0003c00000 */
[----:B------:R0:W1:Y:S02]  /*15e70*/  SHFL.IDX P6, R14, R13, R12, R11 ;  /* 0x0000000c0d0e7389 */ /* 0x00006400000c000b */
[----:B01----:R-:W-:Y:S01]  /*15e80*/  ENDCOLLECTIVE ;  /* 0x000000000000791b */ /* 0x003fe20003800000 */
.L_x_11950:
        /* <DEDUP_REMOVED lines=18> */
.L_x_11951:
[----:B------:R-:W-:Y:S02]  /*15fb0*/  IMAD.MOV.U32 R13, RZ, RZ, R0 ;  /* 0x000000ffff0d7224 */ /* 0x000fe400078e0000 */
[----:B------:R-:W-:-:S05]  /*15fc0*/  VIADD R0, R6, 0x60 ;  /* 0x0000006006007836 */ /* 0x000fca0000000000 */
[----:B------:R-:W-:Y:S01]  /*15fd0*/  ISETP.GE.AND P4, PT, R0, R5, PT ;  /* 0x000000050000720c */ /* 0x000fe20003f86270 */
[----:B------:R-:W-:Y:S02]  /*15fe0*/  VIADD R0, R6, 0x80 ;  /* 0x0000008006007836 */ /* 0x000fe40000000000 */
[----:B------:R-:W-:-:S10]  /*15ff0*/  IMAD.MOV.U32 R4, RZ, RZ, R14 ;  /* 0x000000ffff047224 */ /* 0x000fd400078e000e */
[----:B------:R-:W-:Y:S05]  /*16000*/  WARPSYNC.COLLECTIVE R15, `(.L_x_11952) ;  /* 0x000000000f087348 */ /* 0x000fea0003c00000 */
[----:B------:R0:W1:Y:S02]  /*16010*/  SHFL.IDX P6, R14, R13, R12, R11 ;  /* 0x0000000c0d0e7389 */ /* 0x00006400000c000b */
[----:B01----:R-:W-:Y:S01]  /*16020*/  ENDCOLLECTIVE ;  /* 0x000000000000791b */ /* 0x003fe20003800000 */
.L_x_11952:
[----:B------:R-:W-:Y:S01]  /*16030*/  ULDC.64 UR4, c[0x0][0x208] ;  /* 0x0000820000047ab9 */ /* 0x000fe20000000a00 */
[----:B------:R-:W-:Y:S02]  /*16040*/  IMAD.MOV.U32 R13, RZ, RZ, R7 ;  /* 0x000000ffff0d7224 */ /* 0x000fe400078e0007 */
[----:B------:R-:W-:Y:S01]  /*16050*/  IMAD.MOV.U32 R12, RZ, RZ, RZ ;  /* 0x000000ffff0c7224 */ /* 0x000fe200078e00ff */
        /* <DEDUP_REMOVED lines=14> */
.L_x_11953:
[----:B------:R-:W-:Y:S02]  /*16140*/  IMAD.MOV.U32 R13, RZ, RZ, R8 ;  /* 0x000000ffff0d7224 */ /* 0x000fe400078e0008 */
[----:B------:R-:W-:-:S07]  /*16150*/  IMAD.MOV.U32 R0, RZ, RZ, R14 ;  /* 0x000000ffff007224 */ /* 0x000fce00078e000e */
[----:B------:R-:W-:Y:S05]  /*16160*/  WARPSYNC.COLLECTIVE R15, `(.L_x_11954) ;  /* 0x000000000f087348 */ /* 0x000fea0003c00000 */
[----:B------:R0:W1:Y:S02]  /*16170*/  SHFL.IDX P6, R14, R13, R12, R11 ;  /* 0x0000000c0d0e7389 */ /* 0x00006400000c000b */
[----:B01----:R-:W-:Y:S01]  /*16180*/  ENDCOLLECTIVE ;  /* 0x000000000000791b */ /* 0x003fe20003800000 */
.L_x_11954:
[----:B------:R-:W-:Y:S01]  /*16190*/  ULDC.64 UR4, c[0x0][0x208] ;  /* 0x0000820000047ab9 */ /* 0x000fe20000000a00 */
[----:B------:R-:W-:Y:S02]  /*161a0*/  IMAD.MOV.U32 R13, RZ, RZ, R7 ;  /* 0x000000ffff0d7224 */ /* 0x000fe400078e0007 */
[----:B------:R-:W-:Y:S01]  /*161b0*/  IMAD.MOV.U32 R12, RZ, RZ, 0x1 ;  /* 0x00000001ff0c7424 */ /* 0x000fe200078e00ff */
        /* <DEDUP_REMOVED lines=13> */
.L_x_11955:
[----:B------:R-:W-:Y:S02]  /*16290*/  IMAD.MOV.U32 R13, RZ, RZ, R8 ;  /* 0x000000ffff0d7224 */ /* 0x000fe400078e0008 */
[----:B------:R-:W-:-:S07]  /*162a0*/  IMAD.MOV.U32 R7, RZ, RZ, R14 ;  /* 0x000000ffff077224 */ /* 0x000fce00078e000e */
[----:B------:R-:W-:Y:S05]  /*162b0*/  WARPSYNC.COLLECTIVE R15, `(.L_x_11956) ;  /* 0x000000000f087348 */ /* 0x000fea0003c00000 */
[----:B------:R0:W1:Y:S02]  /*162c0*/  SHFL.IDX P6, R14, R13, R12, R11 ;  /* 0x0000000c0d0e7389 */ /* 0x00006400000c000b */
[----:B01----:R-:W-:Y:S01]  /*162d0*/  ENDCOLLECTIVE ;  /* 0x000000000000791b */ /* 0x003fe20003800000 */
.L_x_11956:
[----:B------:R-:W-:Y:S05]  /*162e0*/  BRA `(.L_x_11957) ;  /* 0xffffffc400407947 */ /* 0x000fea000383ffff */
.L_x_11855:
[----:B0-----:R0:W1:Y:S02]  /*162f0*/  SYNCS.PHASECHK.TRANS64.TRYWAIT P0, [R17+URZ+0x31c20], R2 ;  /* 0x031c2002110075a7 */ /* 0x001064000800017f */
[----:B-1----:R-:W-:Y:S05]  /*16300*/  @!P0 NANOSLEEP.SYNCS 0x989680 ;  /* 0x009896800000895d */ /* 0x002fea0003900000 */
[----:B------:R-:W1:Y:S02]  /*16310*/  @!P0 SYNCS.PHASECHK.TRANS64 P0, [R17+URZ+0x31c20], R2 ;  /* 0x031c2002110085a7 */ /* 0x000e64000800007f */
[----:B-1----:R-:W-:Y:S05]  /*16320*/  @!P0 BRA `(.L_x_11855) ;  /* 0xfffffffc00f08947 */ /* 0x002fea000383ffff */
[----:B------:R-:W-:Y:S05]  /*16330*/  BRA `(.L_x_11958) ;  /* 0xffffffc400ac7947 */ /* 0x000fea000383ffff */
.L_x_11862:
[----:B0-----:R0:W1:Y:S02]  /*16340*/  SYNCS.PHASECHK.TRANS64.TRYWAIT P0, [R2+URZ+0x31c40], R3 ;  /* 0x031c4003020075a7 */ /* 0x001064000800017f */
[----:B-1----:R-:W-:Y:S05]  /*16350*/  @!P0 NANOSLEEP.SYNCS 0x989680 ;  /* 0x009896800000895d */ /* 0x002fea0003900000 */
[----:B------:R-:W1:Y:S02]  /*16360*/  @!P0 SYNCS.PHASECHK.TRANS64 P0, [R2+URZ+0x31c40], R3 ;  /* 0x031c4003020085a7 */ /* 0x000e64000800007f */
[----:B-1----:R-:W-:Y:S05]  /*16370*/  @!P0 BRA `(.L_x_11862) ;  /* 0xfffffffc00f08947 */ /* 0x002fea000383ffff */
[----:B------:R-:W-:Y:S05]  /*16380*/  BRA `(.L_x_11959) ;  /* 0xffffffc800607947 */ /* 0x000fea000383ffff */
.L_x_11869:
[----:B0-----:R0:W1:Y:S02]  /*16390*/  SYNCS.PHASECHK.TRANS64.TRYWAIT P0, [R3+URZ+0x60], R2 ;  /* 0x00006002030075a7 */ /* 0x001064000800017f */
[----:B-1----:R-:W-:Y:S05]  /*163a0*/  @!P0 NANOSLEEP.SYNCS 0x989680 ;  /* 0x009896800000895d */ /* 0x002fea0003900000 */
[----:B------:R-:W1:Y:S02]  /*163b0*/  @!P0 SYNCS.PHASECHK.TRANS64 P0, [R3+URZ+0x60], R2 ;  /* 0x00006002030085a7 */ /* 0x000e64000800007f */
[----:B-1----:R-:W-:Y:S05]  /*163c0*/  @!P0 BRA `(.L_x_11869) ;  /* 0xfffffffc00f08947 */ /* 0x002fea000383ffff */
[----:B------:R-:W-:Y:S05]  /*163d0*/  BRA `(.L_x_11960) ;  /* 0xffffffcc00507947 */ /* 0x000fea000383ffff */
.L_x_11880:
[----:B0-----:R0:W1:Y:S02]  /*163e0*/  SYNCS.PHASECHK.TRANS64.TRYWAIT P0, [R3+URZ+0x31c40], R2 ;  /* 0x031c4002030075a7 */ /* 0x001064000800017f */
[----:B-1----:R-:W-:Y:S05]  /*163f0*/  @!P0 NANOSLEEP.SYNCS 0x989680 ;  /* 0x009896800000895d */ /* 0x002fea0003900000 */
[----:B------:R-:W1:Y:S02]  /*16400*/  @!P0 SYNCS.PHASECHK.TRANS64 P0, [R3+URZ+0x31c40], R2 ;  /* 0x031c4002030085a7 */ /* 0x000e64000800007f */
[----:B-1----:R-:W-:Y:S05]  /*16410*/  @!P0 BRA `(.L_x_11880) ;  /* 0xfffffffc00f08947 */ /* 0x002fea000383ffff */
[----:B------:R-:W-:Y:S05]  /*16420*/  BRA `(.L_x_11961) ;  /* 0xffffffd400007947 */ /* 0x000fea000383ffff */
.L_x_11887:
[----:B0-----:R0:W1:Y:S02]  /*16430*/  SYNCS.PHASECHK.TRANS64.TRYWAIT P0, [R12+URZ+0x60], R23 ;  /* 0x000060170c0075a7 */ /* 0x001064000800017f */
[----:B-1----:R-:W-:Y:S05]  /*16440*/  @!P0 NANOSLEEP.SYNCS 0x989680 ;  /* 0x009896800000895d */ /* 0x002fea0003900000 */
[----:B------:R-:W1:Y:S02]  /*16450*/  @!P0 SYNCS.PHASECHK.TRANS64 P0, [R12+URZ+0x60], R23 ;  /* 0x000060170c0085a7 */ /* 0x000e64000800007f */
[----:B-1----:R-:W-:Y:S05]  /*16460*/  @!P0 BRA `(.L_x_11887) ;  /* 0xfffffffc00f08947 */ /* 0x002fea000383ffff */
[----:B------:R-:W-:Y:S05]  /*16470*/  BRA `(.L_x_11962) ;  /* 0xffffffd400f87947 */ /* 0x000fea000383ffff */
.L_x_11897:
[----:B0-----:R0:W1:Y:S02]  /*16480*/  SYNCS.PHASECHK.TRANS64.TRYWAIT P0, [R2+URZ+0x31c40], R3 ;  /* 0x031c4003020075a7 */ /* 0x001064000800017f */
[----:B-1----:R-:W-:Y:S05]  /*16490*/  @!P0 NANOSLEEP.SYNCS 0x989680 ;  /* 0x009896800000895d */ /* 0x002fea0003900000 */
[----:B------:R-:W1:Y:S02]  /*164a0*/  @!P0 SYNCS.PHASECHK.TRANS64 P0, [R2+URZ+0x31c40], R3 ;  /* 0x031c4003020085a7 */ /* 0x000e64000800007f */
[----:B-1----:R-:W-:Y:S05]  /*164b0*/  @!P0 BRA `(.L_x_11897) ;  /* 0xfffffffc00f08947 */ /* 0x002fea000383ffff */
[----:B------:R-:W-:Y:S05]  /*164c0*/  BRA `(.L_x_11963) ;  /* 0xffffffdc007c7947 */ /* 0x000fea000383ffff */
.L_x_11904:
[----:B0-----:R0:W1:Y:S02]  /*164d0*/  SYNCS.PHASECHK.TRANS64.TRYWAIT P0, [R8+URZ+0x60], R2 ;  /* 0x00006002080075a7 */ /* 0x001064000800017f */
[----:B-1----:R-:W-:Y:S05]  /*164e0*/  @!P0 NANOSLEEP.SYNCS 0x989680 ;  /* 0x009896800000895d */ /* 0x002fea0003900000 */
[----:B------:R-:W1:Y:S02]  /*164f0*/  @!P0 SYNCS.PHASECHK.TRANS64 P0, [R8+URZ+0x60], R2 ;  /* 0x00006002080085a7 */ /* 0x000e64000800007f */
[----:B-1----:R-:W-:Y:S05]  /*16500*/  @!P0 BRA `(.L_x_11904) ;  /* 0xfffffffc00f08947 */ /* 0x002fea000383ffff */
[----:B------:R-:W-:Y:S05]  /*16510*/  BRA `(.L_x_11964) ;  /* 0xffffffe000787947 */ /* 0x000fea000383ffff */
.L_x_11916:
[----:B-1----:R1:W2:Y:S02]  /*16520*/  SYNCS.PHASECHK.TRANS64.TRYWAIT P0, [R3+URZ+0x31c60], R0 ;  /* 0x031c6000030075a7 */ /* 0x0022a4000800017f */
[----:B--2---:R-:W-:Y:S05]  /*16530*/  @!P0 NANOSLEEP.SYNCS 0x989680 ;  /* 0x009896800000895d */ /* 0x004fea0003900000 */
[----:B------:R-:W2:Y:S02]  /*16540*/  @!P0 SYNCS.PHASECHK.TRANS64 P0, [R3+URZ+0x31c60], R0 ;  /* 0x031c6000030085a7 */ /* 0x000ea4000800007f */
[----:B--2---:R-:W-:Y:S05]  /*16550*/  @!P0 BRA `(.L_x_11916) ;  /* 0xfffffffc00f08947 */ /* 0x004fea000383ffff */
[----:B------:R-:W-:Y:S05]  /*16560*/  BRA `(.L_x_11965) ;  /* 0xffffffe400e47947 */ /* 0x000fea000383ffff */
.L_x_11924:
        /* <DEDUP_REMOVED lines=8> */
.L_x_11967:
[----:B------:R-:W-:Y:S05]  /*165f0*/  BSYNC B0 ;  /* 0x0000000000007941 */ /* 0x000fea0003800000 */
.L_x_11966:
[----:B------:R-:W-:Y:S05]  /*16600*/  BRA `(.L_x_11968) ;  /* 0xffffffec00007947 */ /* 0x000fea000383ffff */
.L_x_11927:
[----:B-1----:R1:W2:Y:S02]  /*16610*/  SYNCS.PHASECHK.TRANS64.TRYWAIT P0, [R7+URZ+0x31c20], R0 ;  /* 0x031c2000070075a7 */ /* 0x0022a4000800017f */
[----:B--2---:R-:W-:Y:S05]  /*16620*/  @!P0 NANOSLEEP.SYNCS 0x989680 ;  /* 0x009896800000895d */ /* 0x004fea0003900000 */
[----:B------:R-:W2:Y:S02]  /*16630*/  @!P0 SYNCS.PHASECHK.TRANS64 P0, [R7+URZ+0x31c20], R0 ;  /* 0x031c2000070085a7 */ /* 0x000ea4000800007f */
[----:B--2---:R-:W-:Y:S05]  /*16640*/  @!P0 BRA `(.L_x_11927) ;  /* 0xfffffffc00f08947 */ /* 0x004fea000383ffff */
[----:B------:R-:W-:Y:S05]  /*16650*/  BRA `(.L_x_11969) ;  /* 0xffffffec00487947 */ /* 0x000fea000383ffff */
.L_x_11928:
        /* <DEDUP_REMOVED lines=11> */
.L_x_11971:
[----:B------:R-:W-:Y:S05]  /*16710*/  BSYNC B0 ;  /* 0x0000000000007941 */ /* 0x000fea0003800000 */
.L_x_11970:
[----:B------:R-:W-:Y:S05]  /*16720*/  BRA `(.L_x_11972) ;  /* 0xffffffec00307947 */ /* 0x000fea000383ffff */
.L_x_11931:
[----:B------:R-:W-:Y:S01]  /*16730*/  BSSY B1, `(.L_x_11973) ;  /* 0x0000006000017945 */ /* 0x000fe20003800000 */
[----:B------:R-:W-:-:S07]  /*16740*/  IMAD.MOV.U32 R15, RZ, RZ, -0x1 ;  /* 0xffffffffff0f7424 */ /* 0x000fce00078e00ff */
[----:B01----:R-:W-:Y:S05]  /*16750*/  WARPSYNC.COLLECTIVE R15, `(.L_x_11974) ;  /* 0x000000000f0c7348 */ /* 0x003fea0003c00000 */
[----:B------:R-:W-:Y:S02]  /*16760*/  ELECT P6, UR62, PT ;  /* 0x00000000003e782f */ /* 0x000fe400038c0000 */
[----:B------:R-:W-:Y:S01]  /*16770*/  MOV R14, UR62 ;  /* 0x0000003e000e7c02 */ /* 0x000fe20008000f00 */
[----:B01----:R-:W-:Y:S10]  /*16780*/  ENDCOLLECTIVE ;  /* 0x000000000000791b */ /* 0x003ff40003800000 */
.L_x_11974:
[----:B------:R-:W-:Y:S05]  /*16790*/  BSYNC B1 ;  /* 0x0000000000017941 */ /* 0x000fea0003800000 */
.L_x_11973:
[----:B------:R-:W-:Y:S05]  /*167a0*/  BRA `(.L_x_11975) ;  /* 0xffffffec00287947 */ /* 0x000fea000383ffff */
.L_x_11933:
[----:B-1----:R1:W2:Y:S02]  /*167b0*/  SYNCS.PHASECHK.TRANS64.TRYWAIT P0, [R5+URZ], R4 ;  /* 0x00000004050075a7 */ /* 0x0022a4000800017f */
[----:B--2---:R-:W-:Y:S05]  /*167c0*/  @!P0 NANOSLEEP.SYNCS 0x989680 ;  /* 0x009896800000895d */ /* 0x004fea0003900000 */
[----:B------:R-:W2:Y:S02]  /*167d0*/  @!P0 SYNCS.PHASECHK.TRANS64 P0, [R5+URZ], R4 ;  /* 0x00000004050085a7 */ /* 0x000ea4000800007f */
[----:B--2---:R-:W-:Y:S05]  /*167e0*/  @!P0 BRA `(.L_x_11933) ;  /* 0xfffffffc00f08947 */ /* 0x004fea000383ffff */
[----:B------:R-:W-:Y:S05]  /*167f0*/  BRA `(.L_x_11976) ;  /* 0xffffffec00647947 */ /* 0x000fea000383ffff */
.L_x_11934:
[----:B--2---:R2:W3:Y:S02]  /*16800*/  SYNCS.PHASECHK.TRANS64.TRYWAIT P0, [R3+URZ], R0 ;  /* 0x00000000030075a7 */ /* 0x0044e4000800017f */
[----:B---3--:R-:W-:Y:S05]  /*16810*/  @!P0 NANOSLEEP.SYNCS 0x989680 ;  /* 0x009896800000895d */ /* 0x008fea0003900000 */
[----:B------:R-:W3:Y:S02]  /*16820*/  @!P0 SYNCS.PHASECHK.TRANS64 P0, [R3+URZ], R0 ;  /* 0x00000000030085a7 */ /* 0x000ee4000800007f */
[----:B---3--:R-:W-:Y:S05]  /*16830*/  @!P0 BRA `(.L_x_11934) ;  /* 0xfffffffc00f08947 */ /* 0x008fea000383ffff */
[----:B------:R-:W-:Y:S05]  /*16840*/  BRA `(.L_x_11977) ;  /* 0xffffffec00587947 */ /* 0x000fea000383ffff */
.L_x_11936:
[----:B-1----:R1:W2:Y:S02]  /*16850*/  SYNCS.PHASECHK.TRANS64.TRYWAIT P0, [R5+URZ], R4 ;  /* 0x00000004050075a7 */ /* 0x0022a4000800017f */
[----:B--2---:R-:W-:Y:S05]  /*16860*/  @!P0 NANOSLEEP.SYNCS 0x989680 ;  /* 0x009896800000895d */ /* 0x004fea0003900000 */
[----:B------:R-:W2:Y:S02]  /*16870*/  @!P0 SYNCS.PHASECHK.TRANS64 P0, [R5+URZ], R4 ;  /* 0x00000004050085a7 */ /* 0x000ea4000800007f */
[----:B--2---:R-:W-:Y:S05]  /*16880*/  @!P0 BRA `(.L_x_11936) ;  /* 0xfffffffc00f08947 */ /* 0x004fea000383ffff */
[----:B------:R-:W-:Y:S05]  /*16890*/  BRA `(.L_x_11978) ;  /* 0xffffffec005c7947 */ /* 0x000fea000383ffff */
.L_x_11979:
        /* <DEDUP_REMOVED lines=14> */
.L_x_15329:


//--------------------- .text._ZN7cutlass13device_kernelIN5flash11enable_sm90INS1_16FlashAttnFwdSm90INS1_25CollectiveMainloopFwdSm90ILi2EN4cute5tupleIJNS5_1CILi1EEES8_S8_EEENS6_IJNS7_ILi192EEENS7_ILi144EEENS7_ILi96EEEEEELi96ENS_6half_tEfNS_4arch4Sm90ELb1ELb0ELb1ELb1ELb0ELb0ELb0ELb0ELb1ELb1ELb0ELb0EEENS1_21CollectiveEpilogueFwdINS6_IJSA_SC_SB_EEES9_SE_SG_Li384ELb1ELb1ELb0ELb0EEENS1_36VarlenDynamicPersistentTileSchedulerILi192ELi144ELi384ELi128ELb0ELb1ELb1ELb1ELb1ELb1EEEEEEEEEvNT_6ParamsE --------------------------
	.section	.text._ZN7cutlass13device_kernelIN5flash11enable_sm90INS1_16FlashAttnFwdSm90INS1_25CollectiveMainloopFwdSm90ILi2EN4cute5tupleIJNS5_1CILi1EEES8_S8_EEENS6_IJNS7_ILi192EEENS7_ILi144EEENS7_ILi96EEEEEELi96ENS_6half_tEfNS_4arch4Sm90ELb1ELb0ELb1ELb1ELb0ELb0ELb0ELb0ELb1ELb1ELb0ELb0EEENS1_21CollectiveEpilogueFwdINS6_IJSA_SC_SB_EEES9_SE_SG_Li384ELb1ELb1ELb0ELb0EEENS1_36VarlenDynamicPersistentTileSchedulerILi192ELi144ELi384ELi128ELb0ELb1ELb1ELb1ELb1ELb1EEEEEEEEEvNT_6ParamsE,"ax",@progbits
	.align	128
.text._ZN7cutlass13device_kernelIN5flash11enable_sm90INS1_16FlashAttnFwdSm90INS1_25CollectiveMainloopFwdSm90ILi2EN4cute5tupleIJNS5_1CILi1EEES8_S8_EEENS6_IJNS7_ILi192EEENS7_ILi144EEENS7_ILi96EEEEEELi96ENS_6half_tEfNS_4arch4Sm90ELb1ELb0ELb1ELb1ELb0ELb0ELb0ELb0ELb1ELb1ELb0ELb0EEENS1_21CollectiveEpilogueFwdINS6_IJSA_SC_SB_EEES9_SE_SG_Li384ELb1ELb1ELb0ELb0EEENS1_36VarlenDynamicPersistentTileSchedulerILi192ELi144ELi384ELi128ELb0ELb1ELb1ELb1ELb1ELb1EEEEEEEEEvNT_6ParamsE:
        .type           _ZN7cutlass13device_kernelIN5flash11enable_sm90INS1_16FlashAttnFwdSm90INS1_25CollectiveMainloopFwdSm90ILi2EN4cute5tupleIJNS5_1CILi1EEES8_S8_EEENS6_IJNS7_ILi192EEENS7_ILi144EEENS7_ILi96EEEEEELi96ENS_6half_tEfNS_4arch4Sm90ELb1ELb0ELb1ELb1ELb0ELb0ELb0ELb0ELb1ELb1ELb0ELb0EEENS1_21CollectiveEpilogueFwdINS6_IJSA_SC_SB_EEES9_SE_SG_Li384ELb1ELb1ELb0ELb0EEENS1_36VarlenDynamicPersistentTileSchedulerILi192ELi144ELi384ELi128ELb0ELb1ELb1ELb1ELb1ELb1EEEEEEEEEvNT_6ParamsE,@function
        .size           _ZN7cutlass13device_kernelIN5flash11enable_sm90INS1_16FlashAttnFwdSm90INS1_25CollectiveMainloopFwdSm90ILi2EN4cute5tupleIJNS5_1CILi1EEES8_S8_EEENS6_IJNS7_ILi192EEENS7_ILi144EEENS7_ILi96EEEEEELi96ENS_6half_tEfNS_4arch4Sm90ELb1ELb0ELb1ELb1ELb0ELb0ELb0ELb0ELb1ELb1ELb0ELb0EEENS1_21CollectiveEpilogueFwdINS6_IJSA_SC_SB_EEES9_SE_SG_Li384ELb1ELb1ELb0ELb0EEENS1_36VarlenDynamicPersistentTileSchedulerILi192ELi144ELi384ELi128ELb0ELb1ELb1ELb1ELb1ELb1EEEEEEEEEvNT_6ParamsE,(.L_x_15330 - _ZN7cutlass13device_kernelIN5flash11enable_sm90INS1_16FlashAttnFwdSm90INS1_25CollectiveMainloopFwdSm90ILi2EN4cute5tupleIJNS5_1CILi1EEES8_S8_EEENS6_IJNS7_ILi192EEENS7_ILi144EEENS7_ILi96EEEEEELi96ENS_6half_tEfNS_4arch4Sm90ELb1ELb0ELb1ELb1ELb0ELb0ELb0ELb0ELb1ELb1ELb0ELb0EEENS1_21CollectiveEpilogueFwdINS6_IJSA_SC_SB_EEES9_SE_SG_Li384ELb1ELb1ELb0ELb0EEENS1_36VarlenDynamicPersistentTileSchedulerILi192ELi144ELi384ELi128ELb0ELb1ELb1ELb1ELb1ELb1EEEEEEEEEvNT_6ParamsE)
        .other          _ZN7cutlass13device_kernelIN5flash11enable_sm90INS1_16FlashAttnFwdSm90INS1_25CollectiveMainloopFwdSm90ILi2EN4cute5tupleIJNS5_1CILi1EEES8_S8_EEENS6_IJNS7_ILi192EEENS7_ILi144EEENS7_ILi96EEEEEELi96ENS_6half_tEfNS_4arch4Sm90ELb1ELb0ELb1ELb1ELb0ELb0ELb0ELb0ELb1ELb1ELb0ELb0EEENS1_21CollectiveEpilogueFwdINS6_IJSA_SC_SB_EEES9_SE_SG_Li384ELb1ELb1ELb0ELb0EEENS1_36VarlenDynamicPersistentTileSchedulerILi192ELi144ELi384ELi128ELb0ELb1ELb1ELb1ELb1ELb1EEEEEEEEEvNT_6ParamsE,@"STO_CUDA_ENTRY STV_DEFAULT"
_ZN7cutlass13device_kernelIN5flash11enable_sm90INS1_16FlashAttnFwdSm90INS1_25CollectiveMainloopFwdSm90ILi2EN4cute5tupleIJNS5_1CILi1EEES8_S8_EEENS6_IJNS7_ILi192EEENS7_ILi144EEENS7_ILi96EEEEEELi96ENS_6half_tEfNS_4arch4Sm90ELb1ELb0ELb1ELb1ELb0ELb0ELb0ELb0ELb1ELb1ELb0ELb0EEENS1_21CollectiveEpilogueFwdINS6_IJSA_SC_SB_EEES9_SE_SG_Li384ELb1ELb1ELb0ELb0EEENS1_36VarlenDynamicPersistentTileSchedulerILi192ELi144ELi384ELi128ELb0ELb1ELb1ELb1ELb1ELb1EEEEEEEEEvNT_6ParamsE:
        /* <DEDUP_REMOVED lines=18> */
.L_x_11981:
[----:B------:R-:W-:Y:S05]  /*0120*/  BSYNC B0 ;  /* 0x0000000000007941 */ /* 0x000fea0003800000 */
.L_x_11980:
        /* <DEDUP_REMOVED lines=41> */
.L_x_11982:
        /* <DEDUP_REMOVED lines=22> */
.L_x_11983:
        /* <DEDUP_REMOVED lines=18> */
.L_x_11984:
        /* <DEDUP_REMOVED lines=22> */
.L_x_11985:
        /* <DEDUP_REMOVED lines=22> */
.L_x_11986:
        /* <DEDUP_REMOVED lines=8> */
.L_x_11988:
[----:B------:R-:W-:-:S08]  /*0980*/  NOP ;  /* 0x0000000000007918 */ /* 0x000fd00000000000 */
[----:B------:R-:W1:Y:S02]  /*0990*/  USETMAXREG.TRY_ALLOC.CTAPOOL UP0, 0xa0 ;  /* 0x000000a0000079c8 */ /* 0x000e640008000600 */
[----:B-1----:R-:W-:-:S13]  /*09a0*/  PLOP3.LUT P0, PT, PT, PT, UP0, 0x80, 0x0 ;  /* 0x000000000000781c */ /* 0x002fda0003f0f008 */
[----:B------:R-:W-:Y:S05]  /*09b0*/  @!P0 BRA `(.L_x_11988) ;  /* 0xfffffffc00f08947 */ /* 0x000fea000383ffff */
[----:B0-----:R-:W0:Y:S01]  /*09c0*/  S2R R2, SR_TID.X ;  /* 0x0000000000027919 */ /* 0x001e220000002100 */
        /* <DEDUP_REMOVED lines=13> */
[----:B------:R-:W2:Y:S01]  /*0aa0*/  LDL R3, [R1+0x34] ;  /* 0x0000340001037983 */ /* 0x000ea20000100800 */
[----:B------:R-:W-:Y:S01]  /*0ab0*/  VIADD R12, R2, 0xffffff80 ;  /* 0xffffff80020c7836 */ /* 0x000fe20000000000 */
[----:B------:R-:W-:Y:S01]  /*0ac0*/  R2UR UR5, R29 ;  /* 0x000000001d0572ca */ /* 0x000fe200000e0000 */
[----:B------:R-:W-:Y:S01]  /*0ad0*/  UMOV UR60, URZ ;  /* 0x0000003f003c7c82 */ /* 0x000fe20008000000 */
[----:B------:R-:W-:Y:S01]  /*0ae0*/  R2UR UR6, R30 ;  /* 0x000000001e0672ca */ /* 0x000fe200000e0000 */
        /* <DEDUP_REMOVED lines=11> */
[----:B------:R-:W-:Y:S02]  /*0ba0*/  SHF.R.S32.HI R10, RZ, 0x1f, R153 ;  /* 0x0000001fff0a7819 */ /* 0x000fe40000011499 */
[----:B------:R-:W-:Y:S02]  /*0bb0*/  LOP3.LUT R150, R151, 0xfffffffc, RZ, 0xc0, !PT ;  /* 0xfffffffc97967812 */ /* 0x000fe400078ec0ff */
[----:B------:R-:W-:-:S03]  /*0bc0*/  SHF.R.S32.HI R151, RZ, 0x2, R151 ;  /* 0x00000002ff977819 */ /* 0x000fc60000011497 */
[----:B------:R-:W-:-:S04]  /*0bd0*/  IMAD.IADD R150, R12, 0x1, -R150 ;  /* 0x000000010c967824 */ /* 0x000fc800078e0a96 */
[----:B------:R-:W-:-:S04]  /*0be0*/  IMAD.SHL.U32 R144, R150, 0x8, RZ ;  /* 0x0000000896907824 */ /* 0x000fc800078e00ff */
[C---:B------:R-:W-:Y:S02]  /*0bf0*/  VIADD R146, R144.reuse, 0x20 ;  /* 0x0000002090927836 */ /* 0x040fe40000000000 */
[----:B------:R-:W-:Y:S01]  /*0c00*/  VIADD R148, R144, 0x40 ;  /* 0x0000004090947836 */ /* 0x000fe20000000000 */
        /* <DEDUP_REMOVED lines=9> */
[CC--:B------:R-:W-:Y:S02]  /*0ca0*/  LEA.HI R6, R4.reuse, R3.reuse, RZ, 0x3 ;  /* 0x0000000304067211 */ /* 0x0c0fe400078f18ff */
[----:B------:R-:W-:Y:S02]  /*0cb0*/  LEA.HI R4, R4, R3, RZ, 0x2 ;  /* 0x0000000304047211 */ /* 0x000fe400078f10ff */
[----:B------:R-:W-:Y:S01]  /*0cc0*/  IMAD.U32 R157, RZ, RZ, UR4 ;  /* 0x00000004ff9d7e24 */ /* 0x000fe2000f8e00ff */
[----:B------:R-:W-:Y:S01]  /*0cd0*/  UMOV UR4, URZ ;  /* 0x0000003f00047c82 */ /* 0x000fe20008000000 */
        /* <DEDUP_REMOVED lines=13> */
[----:B------:R-:W-:Y:S01]  /*0db0*/  IMAD.HI R2, R154, 0x55555556, RZ ;  /* 0x555555569a027827 */ /* 0x000fe200078e02ff */
[----:B------:R-:W-:-:S02]  /*0dc0*/  SHF.R.S32.HI R5, RZ, 0x1f, R8 ;  /* 0x0000001fff057819 */ /* 0x000fc40000011408 */
[----:B------:R-:W-:Y:S01]  /*0dd0*/  LEA.HI R10, R10, R153, RZ, 0x5 ;  /* 0x000000990a0a7211 */ /* 0x000fe200078f28ff */
[--C-:B------:R-:W-:Y:S01]  /*0de0*/  IMAD.U32 R156, R156, 0x20, R3.reuse ;  /* 0x000000209c9c7824 */ /* 0x100fe200078e0003 */
[----:B------:R-:W-:Y:S02]  /*0df0*/  LEA.HI R5, R5, R6, RZ, 0x3 ;  /* 0x0000000605057211 */ /* 0x000fe400078f18ff */
[----:B------:R-:W-:Y:S02]  /*0e00*/  LOP3.LUT R0, R4, 0x8, R3, 0xf8, !PT ;  /* 0x0000000804007812 */ /* 0x000fe400078ef803 */
[----:B------:R-:W-:Y:S02]  /*0e10*/  LOP3.LUT R11, R5, 0xfffffff8, RZ, 0xc0, !PT ;  /* 0xfffffff8050b7812 */ /* 0x000fe400078ec0ff */
[----:B------:R-:W-:Y:S02]  /*0e20*/  SHF.R.U32.HI R5, RZ, 0x3, R4 ;  /* 0x00000003ff057819 */ /* 0x000fe40000011604 */
        /* <DEDUP_REMOVED lines=9> */
[----:B------:R-:W-:Y:S01]  /*0ec0*/  IMAD.IADD R0, R0, 0x1, R7 ;  /* 0x0000000100007824 */ /* 0x000fe200078e0207 */
[----:B------:R-:W-:Y:S01]  /*0ed0*/  SHF.R.S32.HI R2, RZ, 0x1f, R146 ;  /* 0x0000001fff027819 */ /* 0x000fe20000011492 */
[----:B------:R-:W-:Y:S02]  /*0ee0*/  IMAD R155, R9, 0x40, R10 ;  /* 0x00000040099b7824 */ /* 0x000fe400078e020a */
[----:B------:R-:W-:Y:S01]  /*0ef0*/  IMAD.IADD R4, R150, 0x1, -R3 ;  /* 0x0000000196047824 */ /* 0x000fe200078e0a03 */
[----:B------:R-:W-:Y:S01]  /*0f00*/  SHF.R.S32.HI R3, RZ, 0x1f, R148 ;  /* 0x0000001fff037819 */ /* 0x000fe20000011494 */
[----:B------:R-:W-:Y:S01]  /*0f10*/  IMAD.IADD R22, R153, 0x1, -R22 ;  /* 0x0000000199167824 */ /* 0x000fe200078e0a16 */
[----:B------:R-:W-:Y:S01]  /*0f20*/  LEA R2, R0, UR37, 0x1 ;  /* 0x0000002500027c11 */ /* 0x000fe2000f8e08ff */
[----:B------:R-:W-:-:S07]  /*0f30*/  IMAD R23, R4, 0x8, R155 ;  /* 0x0000000804177824 */ /* 0x000fce00078e029b */
.L_x_12034:
[----:B01--4-:R-:W0:Y:S01]  /*0f40*/  LDC.64 R4, c[0x0][0xc88] ;  /* 0x00032200ff047b82 */ /* 0x013e220000000a00 */
[----:B------:R-:W-:Y:S01]  /*0f50*/  ULDC.64 UR12, c[0x0][0x208] ;  /* 0x00008200000c7ab9 */ /* 0x000fe20000000a00 */
[----:B------:R-:W-:Y:S01]  /*0f60*/  ULDC.64 UR8, c[0x0][0xa28] ;  /* 0x00028a0000087ab9 */ /* 0x000fe20000000a00 */
[----:B------:R-:W-:Y:S01]  /*0f70*/  ULDC.64 UR10, c[0x0][0xa18] ;  /* 0x00028600000a7ab9 */ /* 0x000fe20000000a00 */
[----:B0-----:R-:W-:-:S06]  /*0f80*/  IMAD.WIDE R4, R31, 0x4, R4 ;  /* 0x000000041f047825 */ /* 0x001fcc00078e0204 */
[----:B--2---:R-:W2:Y:S01]  /*0f90*/  LDG.E R4, desc[UR12][R4.64] ;  /* 0x0000000c04047981 */ /* 0x004ea2000c1e1900 */
        /* <DEDUP_REMOVED lines=53> */
.L_x_11989:
        /* <DEDUP_REMOVED lines=11> */
.L_x_11990:
        /* <DEDUP_REMOVED lines=15> */
.L_x_11991:
[----:B------:R-:W-:Y:S01]  /*1490*/  UIADD3 UR9, -UR4, UR8, URZ ;  /* 0x0000000804097290 */ /* 0x000fe2000fffe13f */
[----:B------:R-:W-:Y:S01]  /*14a0*/  R2UR UR7, R17 ;  /* 0x00000000110772ca */ /* 0x000fe200000e0000 */
[----:B------:R-:W-:Y:S01]  /*14b0*/  UIMAD UR5, UR5, 0xc0, URZ ;  /* 0x000000c0050578a4 */ /* 0x000fe2000f8e023f */
[----:B------:R-:W-:Y:S01]  /*14c0*/  PLOP3.LUT P0, PT, PT, PT, PT, 0x80, 0x0 ;  /* 0x000000000000781c */ /* 0x000fe20003f0f070 */
[----:B------:R-:W-:Y:S01]  /*14d0*/  ULDC UR4, c[0x0][0x448] ;  /* 0x0001120000047ab9 */ /* 0x000fe20000000800 */
[----:B------:R-:W-:Y:S01]  /*14e0*/  IMAD.MOV.U32 R0, RZ, RZ, RZ ;  /* 0x000000ffff007224 */ /* 0x000fe200078e00ff */
        /* <DEDUP_REMOVED lines=9> */
[----:B------:R-:W-:Y:S01]  /*1580*/  CS2R R64, SRZ ;  /* 0x0000000000407805 */ /* 0x000fe2000001ff00 */
[----:B------:R-:W-:Y:S01]  /*1590*/  IMAD.MOV.U32 R27, RZ, RZ, RZ ;  /* 0x000000ffff1b7224 */ /* 0x000fe200078e00ff */
[----:B------:R-:W-:Y:S01]  /*15a0*/  @UP0 ULDC UR4, c[0x0][0x44c] ;  /* 0x0001130000040ab9 */ /* 0x000fe20000000800 */
[----:B------:R-:W-:Y:S01]  /*15b0*/  @UP0 ULDC UR8, c[0x0][0x450] ;  /* 0x0001140000080ab9 */ /* 0x000fe20000000800 */
[----:B------:R-:W-:Y:S01]  /*15c0*/  UIMAD.WIDE.U32 UR4, UR6, UR4, URZ ;  /* 0x00000004060472a5 */ /* 0x000fe2000f8e003f */
[----:B------:R-:W-:Y:S01]  /*15d0*/  IMAD.MOV.U32 R62, RZ, RZ, RZ ;  /* 0x000000ffff3e7224 */ /* 0x000fe200078e00ff */
[----:B------:R-:W-:Y:S01]  /*15e0*/  UIADD3 UR4, UR9, 0x8f, URZ ;  /* 0x0000008f09047890 */ /* 0x000fe2000fffe03f */
[----:B------:R-:W-:Y:S01]  /*15f0*/  CS2R R60, SRZ ;  /* 0x00000000003c7805 */ /* 0x000fe2000001ff00 */
[----:B------:R-:W-:Y:S01]  /*1600*/  @UP0 USHF.R.U32.HI UR6, URZ, UR8, UR5 ;  /* 0x000000083f060299 */ /* 0x000fe20008011605 */
[----:B------:R-:W-:Y:S01]  /*1610*/  CS2R R24, SRZ ;  /* 0x0000000000187805 */ /* 0x000fe2000001ff00 */
[----:B------:R-:W-:Y:S01]  /*1620*/  UIMAD.WIDE UR4, UR4, 0x38e38e39, URZ ;  /* 0x38e38e39040478a5 */ /* 0x000fe2000f8e023f */
[----:B------:R-:W-:Y:S01]  /*1630*/  IMAD.MOV.U32 R58, RZ, RZ, RZ ;  /* 0x000000ffff3a7224 */ /* 0x000fe200078e00ff */
[----:B------:R-:W-:Y:S01]  /*1640*/  UIADD3 UR6, UR7, UR6, URZ ;  /* 0x0000000607067290 */ /* 0x000fe2000fffe03f */
[----:B------:R-:W-:Y:S01]  /*1650*/  IMAD.MOV.U32 R57, RZ, RZ, RZ ;  /* 0x000000ffff397224 */ /* 0x000fe200078e00ff */
        /* <DEDUP_REMOVED lines=19> */
[----:B------:R-:W-:Y:S01]  /*1790*/  IMAD.MOV.U32 R14, RZ, RZ, RZ ;  /* 0x000000ffff0e7224 */ /* 0x000fe200078e00ff */
[----:B------:R-:W-:Y:S01]  /*17a0*/  CS2R R6, SRZ ;  /* 0x0000000000067805 */ /* 0x000fe2000001ff00 */
[----:B------:R-:W-:Y:S01]  /*17b0*/  IMAD.MOV.U32 R73, RZ, RZ, RZ ;  /* 0x000000ffff497224 */ /* 0x000fe200078e00ff */
[----:B------:R-:W-:Y:S01]  /*17c0*/  UISETP.GE.AND UP0, UPT, UR38, 0x1, UPT ;  /* 0x000000012600788c */ /* 0x000fe2000bf06270 */
[----:B------:R-:W-:Y:S02]  /*17d0*/  IMAD.MOV.U32 R20, RZ, RZ, RZ ;  /* 0x000000ffff147224 */ /* 0x000fe400078e00ff */
[----:B------:R-:W-:-:S02]  /*17e0*/  IMAD.MOV.U32 R75, RZ, RZ, RZ ;  /* 0x000000ffff4b7224 */ /* 0x000fc400078e00ff */
[----:B------:R-:W-:Y:S01]  /*17f0*/  IMAD.MOV.U32 R77, RZ, RZ, RZ ;  /* 0x000000ffff4d7224 */ /* 0x000fe200078e00ff */
[----:B------:R-:W-:Y:S01]  /*1800*/  PLOP3.LUT P1, PT, PT, PT, UP0, 0x80, 0x0 ;  /* 0x000000000000781c */ /* 0x000fe20003f2f008 */
[----:B------:R-:W-:-:S12]  /*1810*/  IMAD.MOV.U32 R12, RZ, RZ, RZ ;  /* 0x000000ffff0c7224 */ /* 0x000fd800078e00ff */
        /* <DEDUP_REMOVED lines=34> */
.L_x_11993:
        /* <DEDUP_REMOVED lines=11> */
.L_x_12161:
[----:B------:R-:W-:Y:S05]  /*1af0*/  @!P0 BRA `(.L_x_11995) ;  /* 0x0000000000048947 */ /* 0x000fea0003800000 */
[----:B------:R-:W-:Y:S01]  /*1b00*/  BPT.TRAP 0x1 ;  /* 0x000000040000795c */ /* 0x000fe20000300000 */
.L_x_11995:
[----:B0-----:R-:W-:Y:S02]  /*1b10*/  IMAD.U32 R0, RZ, RZ, UR36 ;  /* 0x00000024ff007e24 */ /* 0x001fe4000f8e00ff */
[----:B------:R-:W-:-:S03]  /*1b20*/  IMAD.U32 R3, RZ, RZ, UR60 ;  /* 0x0000003cff037e24 */ /* 0x000fc6000f8e00ff */
[----:B------:R-:W-:Y:S02]  /*1b30*/  LEA R0, R0, UR37, 0x3 ;  /* 0x0000002500007c11 */ /* 0x000fe4000f8e18ff */
[----:B------:R-:W-:-:S04]  /*1b40*/  SHF.L.U32 R3, R3, 0x1f, RZ ;  /* 0x0000001f03037819 */ /* 0x000fc800000006ff */
[----:B------:R0:W1:Y:S01]  /*1b50*/  SYNCS.PHASECHK.TRANS64.TRYWAIT P2, [R0+URZ+0x31c30], R3 ;  /* 0x031c3003000075a7 */ /* 0x000062000804017f */
[----:B------:R-:W-:Y:S05]  /*1b60*/  @!P0 BRA `(.L_x_11996) ;  /* 0x0000000000048947 */ /* 0x000fea0003800000 */
[----:B------:R-:W-:Y:S01]  /*1b70*/  BPT.TRAP 0x1 ;  /* 0x000000040000795c */ /* 0x000fe20000300000 */
.L_x_11996:
[----:B------:R-:W2:Y:S02]  /*1b80*/  S2R R4, SR_TID.X ;  /* 0x0000000000047919 */ /* 0x000ea40000002100 */
[----:B--2---:R-:W-:Y:S01]  /*1b90*/  LOP3.LUT P1, RZ, R4, 0x7f, RZ, 0xc0, !PT ;  /* 0x0000007f04ff7812 */ /* 0x004fe2000782c0ff */
[----:B-1----:R-:W-:-:S12]  /*1ba0*/  @P2 BRA `(.L_x_11997) ;  /* 0x0000000000082947 */ /* 0x002fd80003800000 */
[----:B------:R-:W1:Y:S02]  /*1bb0*/  SYNCS.PHASECHK.TRANS64.TRYWAIT P2, [R0+URZ+0x31c30], R3 ;  /* 0x031c3003000075a7 */ /* 0x000e64000804017f */
[----:B-1----:R-:W-:Y:S05]  /*1bc0*/  @!P2 BRA `(.L_x_11998) ;  /* 0x0000015c000ca947 */ /* 0x002fea0003800000 */
.L_x_11997:
        /* <DEDUP_REMOVED lines=10> */
[----:B------:R-:W-:Y:S01]  /*1c70*/  R2UR UR57, R17 ;  /* 0x00000000113972ca */ /* 0x000fe200000e0000 */
[----:B------:R-:W-:Y:S01]  /*1c80*/  UMOV UR28, UR5 ;  /* 0x00000005001c7c82 */ /* 0x000fe20008000000 */
[----:B------:R-:W-:Y:S01]  /*1c90*/  UMOV UR9, UR29 ;  /* 0x0000001d00097c82 */ /* 0x000fe20008000000 */
[----:B------:R-:W-:Y:S01]  /*1ca0*/  ULOP3.LUT UR6, UR4, 0x10000, URZ, 0xfc, !UPT ;  /* 0x0001000004067892 */ /* 0x000fe2000f8efc3f */
[----:B01----:R-:W-:Y:S01]  /*1cb0*/  @!P1 VIADD R0, R0, 0x31c40 ;  /* 0x00031c4000009836 */ /* 0x003fe20000000000 */
[----:B------:R-:W-:Y:S01]  /*1cc0*/  UMOV UR8, UR28 ;  /* 0x0000001c00087c82 */ /* 0x000fe20008000000 */
[----:B------:R-:W-:Y:S01]  /*1cd0*/  UMOV UR11, 0x80000020 ;  /* 0x80000020000b7882 */ /* 0x000fe20000000000 */
[----:B------:R-:W-:Y:S01]  /*1ce0*/  UIMAD UR4, UR36, 0x6c0, UR6 ;  /* 0x000006c0240478a4 */ /* 0x000fe2000f8e0206 */
[----:B------:R-:W-:Y:S01]  /*1cf0*/  UMOV UR12, UR28 ;  /* 0x0000001c000c7c82 */ /* 0x000fe20008000000 */
[----:B------:R-:W-:-:S02]  /*1d00*/  UMOV UR13, UR29 ;  /* 0x0000001d000d7c82 */ /* 0x000fc40008000000 */
        /* <DEDUP_REMOVED lines=147> */
[----:B------:R-:W-:Y:S01]  /*2640*/  UIMAD UR10, UR38, UR10, 0x91 ;  /* 0x00000091260a74a4 */ /* 0x000fe2000f8e020a */
        /* <DEDUP_REMOVED lines=213> */
[----:B------:R-:W-:Y:S01]  /*33a0*/  IMAD R79, R22, -0x2, R79 ;  /* 0xfffffffe164f7824 */ /* 0x000fe200078e024f */
[----:B------:R-:W-:Y:S01]  /*33b0*/  UMOV UR27, 0x80000020 ;  /* 0x80000020001b7882 */ /* 0x000fe20000000000 */
[----:B------:R-:W5:Y:S01]  /*33c0*/  MUFU.TANH R72, R72 ;  /* 0x0000004800487308 */ /* 0x000f620000002400 */
[----:B------:R-:W-:Y:S01]  /*33d0*/  FMUL.FTZ R75, R76, UR5 ;  /* 0x000000054c4b7c20 */ /* 0x000fe20008410000 */
[----:B------:R-:W-:Y:S01]  /*33e0*/  FMUL.FTZ R11, R74, UR5 ;  /* 0x000000054a0b7c20 */ /* 0x000fe20008410000 */
[----:B------:R-:W-:Y:S01]  /*33f0*/  FMUL.FTZ R74, R77, UR5 ;  /* 0x000000054d4a7c20 */ /* 0x000fe20008410000 */
[----:B------:R-:W-:Y:S01]  /*3400*/  FMUL.FTZ R13, R78, UR5 ;  /* 0x000000054e0d7c20 */ /* 0x000fe20008410000 */
[----:B------:R-:W-:-:S02]  /*3410*/  @UP0 ULDC UR10, c[0x0][0x44c] ;  /* 0x00011300000a0ab9 */ /* 0x000fc40000000800 */
[----:B------:R-:W-:Y:S01]  /*3420*/  UIMAD.WIDE.U32 UR10, UR58, UR10, URZ ;  /* 0x0000000a3a0a72a5 */ /* 0x000fe2000f8e003f */
        /* <DEDUP_REMOVED lines=9> */
[----:B------:R-:W-:Y:S02]  /*34c0*/  VIADD R68, R23, UR58 ;  /* 0x0000003a17447c36 */ /* 0x000fe40008000000 */
[----:B------:R-:W-:Y:S01]  /*34d0*/  FMUL.FTZ R21, R70, UR5 ;  /* 0x0000000546157c20 */ /* 0x000fe20008410000 */
        /* <DEDUP_REMOVED lines=19> */
[----:B------:R-:W-:-:S03]  /*3610*/  @UP0 ULDC UR7, c[0x0][0x450] ;  /* 0x0001140000070ab9 */ /* 0x000fc60000000800 */
[----:B------:R-:W-:Y:S01]  /*3620*/  FMUL.FTZ R92, R61, UR5 ;  /* 0x000000053d5c7c20 */ /* 0x000fe20008410000 */
[----:B------:R-:W-:Y:S01]  /*3630*/  HGMMA.64x16x16.F32 R48, gdesc[UR24], R48, gsb0 ;  /* 0x00200000183079f0 */ /* 0x000fe20008000830 */
[----:B------:R-:W-:Y:S01]  /*3640*/  UIADD3 UR26, UR4, 0x602, URZ ;  /* 0x00000602041a7890 */ /* 0x000fe2000fffe03f */
[----:B------:R-:W-:Y:S01]  /*3650*/  @P2 SHF.R.U32.HI R68, RZ, UR7, R58 ;  /* 0x00000007ff442c19 */ /* 0x000fe2000801163a */
[----:B------:R-:W-:Y:S01]  /*3660*/  UMOV UR27, 0x80000020 ;  /* 0x80000020001b7882 */ /* 0x000fe20000000000 */
[----:B------:R-:W-:Y:S01]  /*3670*/  UIMAD UR7, UR38, -0x90, UR56 ;  /* 0xffffff70260778a4 */ /* 0x000fe2000f8e0238 */
[----:B------:R-:W-:Y:S01]  /*3680*/  FMUL.FTZ R58, R62, UR5 ;  /* 0x000000053e3a7c20 */ /* 0x000fe20008410000 */
[----:B------:R-:W-:Y:S01]  /*3690*/  IMAD.U32 R62, RZ, RZ, UR57 ;  /* 0x00000039ff3e7e24 */ /* 0x000fe2000f8e00ff */
[----:B------:R-:W0:Y:S01]  /*36a0*/  SHFL.IDX PT, R70, R68, RZ, 0x1c1f ;  /* 0x001c1fff44467589 */ /* 0x000e2200000e0000 */
[----:B------:R-:W-:Y:S01]  /*36b0*/  UIADD3 UR7, UR7, 0x90, URZ ;  /* 0x0000009007077890 */ /* 0x000fe2000fffe03f */
[----:B------:R-:W-:Y:S01]  /*36c0*/  FMUL.FTZ R86, R57, UR5 ;  /* 0x0000000539567c20 */ /* 0x000fe20008410000 */
[----:B------:R-:W5:Y:S01]  /*36d0*/  MUFU.TANH R84, R84 ;  /* 0x0000005400547308 */ /* 0x000f620000002400 */
[----:B------:R-:W-:Y:S01]  /*36e0*/  IADD3 R79, -R62, UR56, R79 ;  /* 0x000000383e4f7c10 */ /* 0x000fe2000fffe14f */
[----:B------:R-:W-:Y:S01]  /*36f0*/  FMUL.FTZ R60, R60, UR5 ;  /* 0x000000053c3c7c20 */ /* 0x000fe20008410000 */
[----:B------:R-:W-:Y:S01]  /*3700*/  FMUL.FTZ R57, R59, UR5 ;  /* 0x000000053b397c20 */ /* 0x000fe20008410000 */
[----:B------:R-:W-:-:S02]  /*3710*/  IMAD.U32 R61, RZ, RZ, UR7 ;  /* 0x00000007ff3d7e24 */ /* 0x000fc4000f8e00ff */
[----:B------:R-:W-:Y:S01]  /*3720*/  FMUL.FTZ R59, R63, UR5 ;  /* 0x000000053f3b7c20 */ /* 0x000fe20008410000 */
[----:B------:R-:W-:Y:S01]  /*3730*/  SHFL.IDX PT, R68, R68, 0x1, 0x1c1f ;  /* 0x003c1f0044447f89 */ /* 0x000fe200000e0000 */
[----:B------:R-:W-:Y:S01]  /*3740*/  @UP0 ULDC UR7, c[0x0][0x450] ;  /* 0x0001140000070ab9 */ /* 0x000fe20000000800 */
[----:B------:R-:W-:Y:S01]  /*3750*/  IMAD R66, R22, -0x2, R61 ;  /* 0xfffffffe16427824 */ /* 0x000fe200078e023d */
[----:B------:R-:W5:Y:S01]  /*3760*/  MUFU.TANH R86, R86 ;  /* 0x0000005600567308 */ /* 0x000f620000002400 */
[----:B------:R-:W-:-:S07]  /*3770*/  UIADD3 UR38, UR38, -0x2, URZ ;  /* 0xfffffffe26267890 */ /* 0x000fce000fffe03f */
        /* <DEDUP_REMOVED lines=39> */
[----:B------:R-:W-:Y:S01]  /*39f0*/  MUFU.TANH R52, R52 ;  /* 0x0000003400347308 */ /* 0x000fe20000002400 */
[----:B------:R-:W-:Y:S02]  /*3a00*/  FSEL R83, R83, -INF , P3 ;  /* 0xff80000053537808 */ /* 0x000fe40001800000 */
[----:B------:R-:W-:Y:S02]  /*3a10*/  FMNMX.FTZ R50, R85, R50, !PT ;  /* 0x0000003255327209 */ /* 0x000fe40007810000 */
[----:B------:R-:W-:Y:S02]  /*3a20*/  ISETP.GT.AND P5, PT, R70, 0x21, PT ;  /* 0x000000214600780c */ /* 0x000fe40003fa4270 */
[----:B------:R-:W-:Y:S01]  /*3a30*/  FSEL R81, R72, -INF , P4 ;  /* 0xff80000048517808 */ /* 0x000fe20002000000 */
[----:B------:R-:W3:Y:S01]  /*3a40*/  MUFU.TANH R53, R53 ;  /* 0x0000003500357308 */ /* 0x000ee20000002400 */
        /* <DEDUP_REMOVED lines=19> */
[C---:B------:R-:W-:Y:S01]  /*3b80*/  ISETP.GT.AND P4, PT, R70.reuse, 0x38, PT ;  /* 0x000000384600780c */ /* 0x040fe20003f84270 */
[----:B------:R-:W-:Y:S01]  /*3b90*/  HGMMA.64x16x16.F32 R32, gdesc[UR24], R32, gsb0 ;  /* 0x00200000182079f0 */ /* 0x000fe20008000820 */
[----:B------:R-:W-:Y:S01]  /*3ba0*/  FSEL R69, R65, -INF , P3 ;  /* 0xff80000041457808 */ /* 0x000fe20001800000 */
[----:B------:R4:W-:Y:S01]  /*3bb0*/  MUFU.TANH R72, R41 ;  /* 0x0000002900487308 */ /* 0x0009e20000002400 */
[----:B------:R-:W-:Y:S01]  /*3bc0*/  FMNMX.FTZ R50, R71, R50, !PT ;  /* 0x0000003247327209 */ /* 0x000fe20007810000 */
[----:B------:R-:W-:Y:S01]  /*3bd0*/  FMUL.FTZ R45, R45, UR5 ;  /* 0x000000052d2d7c20 */ /* 0x000fe20008410000 */
[----:B------:R-:W-:Y:S01]  /*3be0*/  ISETP.GT.AND P3, PT, R70, 0x39, PT ;  /* 0x000000394600780c */ /* 0x000fe20003f64270 */
[----:B------:R-:W-:Y:S01]  /*3bf0*/  FMUL.FTZ R44, R44, UR5 ;  /* 0x000000052c2c7c20 */ /* 0x000fe20008410000 */
[----:B------:R-:W-:Y:S01]  /*3c00*/  FSEL R67, R67, -INF , P4 ;  /* 0xff80000043437808 */ /* 0x000fe20002000000 */
[----:B------:R-:W-:Y:S01]  /*3c10*/  FMUL.FTZ R88, R42, UR5 ;  /* 0x000000052a587c20 */ /* 0x000fe20008410000 */
[----:B------:R-:W-:Y:S01]  /*3c20*/  FMNMX.FTZ R50, R69, R50, !PT ;  /* 0x0000003245327209 */ /* 0x000fe20007810000 */
[----:B------:R0:W5:Y:S01]  /*3c30*/  MUFU.TANH R51, R40 ;  /* 0x0000002800337308 */ /* 0x0001620000002400 */
[----:B------:R-:W-:Y:S01]  /*3c40*/  ISETP.GT.AND P4, PT, R70, 0x40, PT ;  /* 0x000000404600780c */ /* 0x000fe20003f84270 */
[----:B------:R-:W-:Y:S01]  /*3c50*/  FMUL.FTZ R42, R46, UR5 ;  /* 0x000000052e2a7c20 */ /* 0x000fe20008410000 */
[----:B------:R-:W-:Y:S01]  /*3c60*/  FSEL R65, R78, -INF , P3 ;  /* 0xff8000004e417808 */ /* 0x000fe20001800000 */
[----:B------:R-:W-:Y:S01]  /*3c70*/  FMUL.FTZ R90, R43, UR5 ;  /* 0x000000052b5a7c20 */ /* 0x000fe20008410000 */
[----:B------:R-:W-:Y:S01]  /*3c80*/  FMNMX.FTZ R50, R67, R50, !PT ;  /* 0x0000003243327209 */ /* 0x000fe20007810000 */
[----:B------:R-:W-:Y:S01]  /*3c90*/  FMUL.FTZ R43, R47, UR5 ;  /* 0x000000052f2b7c20 */ /* 0x000fe20008410000 */
[----:B------:R-:W-:Y:S01]  /*3ca0*/  ISETP.GT.AND P3, PT, R70, 0x41, PT ;  /* 0x000000414600780c */ /* 0x000fe20003f64270 */
[----:B------:R1:W-:Y:S01]  /*3cb0*/  MUFU.TANH R76, R45 ;  /* 0x0000002d004c7308 */ /* 0x0003e20000002400 */
[----:B------:R-:W-:Y:S01]  /*3cc0*/  FSEL R63, R84, -INF , P4 ;  /* 0xff800000543f7808 */ /* 0x000fe20002000000 */
[----:B------:R-:W-:Y:S01]  /*3cd0*/  FMUL.FTZ R84, R54, UR5 ;  /* 0x0000000536547c20 */ /* 0x000fe20008410000 */
[----:B------:R-:W-:-:S02]  /*3ce0*/  FMNMX.FTZ R50, R65, R50, !PT ;  /* 0x0000003241327209 */ /* 0x000fc40007810000 */
[----:B------:R-:W-:Y:S02]  /*3cf0*/  ISETP.GT.AND P4, PT, R70, 0x48, PT ;  /* 0x000000484600780c */ /* 0x000fe40003f84270 */
[----:B------:R-:W-:Y:S01]  /*3d00*/  FSEL R61, R86, -INF , P3 ;  /* 0xff800000563d7808 */ /* 0x000fe20001800000 */
[----:B------:R2:W5:Y:S01]  /*3d10*/  MUFU.TANH R74, R44 ;  /* 0x0000002c004a7308 */ /* 0x0005620000002400 */
[----:B------:R-:W-:Y:S02]  /*3d20*/  FMNMX.FTZ R50, R63, R50, !PT ;  /* 0x000000323f327209 */ /* 0x000fe40007810000 */
[----:B------:R-:W-:Y:S02]  /*3d30*/  ISETP.GT.AND P3, PT, R70, 0x49, PT ;  /* 0x000000494600780c */ /* 0x000fe40003f64270 */
[----:B------:R-:W-:Y:S02]  /*3d40*/  FSEL R62, R60, -INF , P4 ;  /* 0xff8000003c3e7808 */ /* 0x000fe40002000000 */
[----:B----4-:R-:W-:Y:S01]  /*3d50*/  FMNMX.FTZ R41, R61, R50, !PT ;  /* 0x000000323d297209 */ /* 0x010fe20007810000 */
[----:B------:R-:W-:Y:S01]  /*3d60*/  MUFU.TANH R15, R15 ;  /* 0x0000000f000f7308 */ /* 0x000fe20000002400 */
[----:B------:R-:W-:-:S02]  /*3d70*/  ISETP.GT.AND P4, PT, R70, 0x50, PT ;  /* 0x000000504600780c */ /* 0x000fc40003f84270 */
[----:B0-----:R-:W-:Y:S02]  /*3d80*/  FSEL R40, R92, -INF , P3 ;  /* 0xff8000005c287808 */ /* 0x001fe40001800000 */
[----:B-1----:R-:W-:Y:S02]  /*3d90*/  FMNMX.FTZ R45, R62, R41, !PT ;  /* 0x000000293e2d7209 */ /* 0x002fe40007810000 */
[----:B------:R-:W-:Y:S01]  /*3da0*/  ISETP.GT.AND P3, PT, R70, 0x51, PT ;  /* 0x000000514600780c */ /* 0x000fe20003f64270 */
[----:B------:R-:W-:Y:S01]  /*3db0*/  MUFU.TANH R20, R20 ;  /* 0x0000001400147308 */ /* 0x000fe20000002400 */
[----:B------:R-:W-:-:S07]  /*3dc0*/  FMNMX.FTZ R45, R40, R45, !PT ;  /* 0x0000002d282d7209 */ /* 0x000fce0007810000 */
[----:B------:R-:W-:Y:S01]  /*3dd0*/  MUFU.TANH R21, R21 ;  /* 0x0000001500157308 */ /* 0x000fe20000002400 */
[----:B------:R-:W-:Y:S02]  /*3de0*/  WARPGROUP.DEPBAR.LE gsb0, 0x0 ;  /* 0x00008000000079c5 */ /* 0x000fe40000010000 */
[----:B------:R-:W-:Y:S01]  /*3df0*/  WARPGROUP.ARRIVE ;  /* 0x00000000000079c5 */ /* 0x000fe20000000000 */
[----:B------:R-:W-:Y:S01]  /*3e00*/  FMUL.FTZ R32, R32, UR5 ;  /* 0x0000000520207c20 */ /* 0x000fe20008410000 */
[----:B------:R-:W-:Y:S01]  /*3e10*/  FMUL.FTZ R41, R36, UR5 ;  /* 0x0000000524297c20 */ /* 0x000fe20008410000 */
[----:B------:R-:W-:Y:S01]  /*3e20*/  FSEL R36, R94, -INF , P4 ;  /* 0xff8000005e247808 */ /* 0x000fe20002000000 */
[----:B------:R-:W-:Y:S01]  /*3e30*/  FMUL.FTZ R33, R33, UR5 ;  /* 0x0000000521217c20 */ /* 0x000fe20008410000 */
[----:B------:R0:W1:Y:S01]  /*3e40*/  MUFU.TANH R78, R32 ;  /* 0x00000020004e7308 */ /* 0x0000620000002400 */
[----:B------:R-:W-:Y:S01]  /*3e50*/  HGMMA.64x16x16.F32 R24, gdesc[UR32], R24, gsb0 ;  /* 0x00200000201879f0 */ /* 0x000fe20008000818 */
[----:B------:R-:W-:Y:S01]  /*3e60*/  ISETP.GT.AND P4, PT, R70, 0x58, PT ;  /* 0x000000584600780c */ /* 0x000fe20003f84270 */
[----:B--2---:R-:W-:Y:S01]  /*3e70*/  FMUL.FTZ R44, R37, UR5 ;  /* 0x00000005252c7c20 */ /* 0x004fe20008410000 */
[----:B------:R-:W-:Y:S01]  /*3e80*/  FMNMX.FTZ R45, R36, R45, !PT ;  /* 0x0000002d242d7209 */ /* 0x000fe20007810000 */
[----:B------:R-:W-:Y:S01]  /*3e90*/  FMUL.FTZ R46, R34, UR5 ;  /* 0x00000005222e7c20 */ /* 0x000fe20008410000 */
[----:B------:R-:W-:-:S02]  /*3ea0*/  FMUL.FTZ R47, R38, UR5 ;  /* 0x00000005262f7c20 */ /* 0x000fc40008410000 */
[----:B------:R2:W-:Y:S01]  /*3eb0*/  MUFU.TANH R80, R33 ;  /* 0x0000002100507308 */ /* 0x0005e20000002400 */
[----:B0-----:R-:W-:Y:S02]  /*3ec0*/  FSEL R32, R96, -INF , P3 ;  /* 0xff80000060207808 */ /* 0x001fe40001800000 */
[----:B------:R-:W-:Y:S02]  /*3ed0*/  ISETP.GT.AND P3, PT, R70, 0x59, PT ;  /* 0x000000594600780c */ /* 0x000fe40003f64270 */
[----:B------:R-:W-:Y:S02]  /*3ee0*/  FMNMX.FTZ R50, R32, R45, !PT ;  /* 0x0000002d20327209 */ /* 0x000fe40007810000 */
[----:B---3--:R-:W-:Y:S01]  /*3ef0*/  FSEL R37, R53, -INF , P3 ;  /* 0xff80000035257808 */ /* 0x008fe20001800000 */
[----:B------:R0:W3:Y:S01]  /*3f00*/  MUFU.TANH R82, R41 ;  /* 0x0000002900527308 */ /* 0x0000e20000002400 */
[----:B--2---:R-:W-:Y:S02]  /*3f10*/  FSEL R33, R52, -INF , P4 ;  /* 0xff80000034217808 */ /* 0x004fe40002000000 */
[----:B------:R-:W-:-:S02]  /*3f20*/  ISETP.GT.AND P4, PT, R70, 0x60, PT ;  /* 0x000000604600780c */ /* 0x000fc40003f84270 */
[----:B------:R-:W-:Y:S02]  /*3f30*/  FMNMX.FTZ R50, R33, R50, !PT ;  /* 0x0000003221327209 */ /* 0x000fe40007810000 */
[C---:B------:R-:W-:Y:S01]  /*3f40*/  ISETP.GT.AND P3, PT, R70.reuse, 0x61, PT ;  /* 0x000000614600780c */ /* 0x040fe20003f64270 */
[----:B------:R-:W2:Y:S01]  /*3f50*/  MUFU.TANH R44, R44 ;  /* 0x0000002c002c7308 */ /* 0x000ea20000002400 */
[----:B-----5:R-:W-:Y:S02]  /*3f60*/  FSEL R53, R51, -INF , P4 ;  /* 0xff80000033357808 */ /* 0x020fe40002000000 */
        /* <DEDUP_REMOVED lines=10> */
[----:B0-----:R-:W-:Y:S02]  /*4010*/  FSEL R41, R76, -INF , P3 ;  /* 0xff8000004c297808 */ /* 0x001fe40001800000 */
[----:B------:R-:W-:-:S02]  /*4020*/  FMNMX.FTZ R50, R51, R50, !PT ;  /* 0x0000003233327209 */ /* 0x000fc40007810000 */
[----:B------:R-:W-:Y:S01]  /*4030*/  ISETP.GT.AND P3, PT, R70, 0x71, PT ;  /* 0x000000714600780c */ /* 0x000fe20003f64270 */
[----:B------:R-:W-:Y:S01]  /*4040*/  MUFU.TANH R57, R57 ;  /* 0x0000003900397308 */ /* 0x000fe20000002400 */
[----:B-1----:R-:W-:Y:S02]  /*4050*/  FSEL R60, R78, -INF , P4 ;  /* 0xff8000004e3c7808 */ /* 0x002fe40002000000 */
[----:B------:R-:W-:Y:S01]  /*4060*/  FMNMX.FTZ R99, R41, R50, !PT ;  /* 0x0000003229637209 */ /* 0x000fe20007810000 */
[----:B------:R-:W-:Y:S02]  /*4070*/  WARPGROUP.DEPBAR.LE gsb0, 0x0 ;  /* 0x00008000000079c5 */ /* 0x000fe40000010000 */
[----:B------:R-:W-:Y:S01]  /*4080*/  FMUL.FTZ R24, R24, UR5 ;  /* 0x0000000518187c20 */ /* 0x000fe20008410000 */
[----:B------:R-:W-:Y:S01]  /*4090*/  FMUL.FTZ R25, R25, UR5 ;  /* 0x0000000519197c20 */ /* 0x000fe20008410000 */
[----:B------:R-:W-:Y:S01]  /*40a0*/  FMUL.FTZ R28, R28, UR5 ;  /* 0x000000051c1c7c20 */ /* 0x000fe20008410000 */
[----:B------:R-:W-:Y:S01]  /*40b0*/  ISETP.GT.AND P4, PT, R70, 0x78, PT ;  /* 0x000000784600780c */ /* 0x000fe20003f84270 */
[----:B------:R0:W1:Y:S01]  /*40c0*/  MUFU.TANH R86, R24 ;  /* 0x0000001800567308 */ /* 0x0000620000002400 */
[----:B------:R-:W-:Y:S01]  /*40d0*/  FMNMX.FTZ R99, R60, R99, !PT ;  /* 0x000000633c637209 */ /* 0x000fe20007810000 */
[----:B------:R-:W-:Y:S01]  /*40e0*/  FMUL.FTZ R78, R31, UR5 ;  /* 0x000000051f4e7c20 */ /* 0x000fe20008410000 */
[----:B---3--:R-:W-:-:S02]  /*40f0*/  FSEL R52, R82, -INF , P4 ;  /* 0xff80000052347808 */ /* 0x008fc40002000000 */
[----:B------:R-:W-:-:S03]  /*4100*/  ISETP.GT.AND P4, PT, R70, 0x80, PT ;  /* 0x000000804600780c */ /* 0x000fc60003f84270 */
[----:B------:R3:W4:Y:S01]  /*4110*/  MUFU.TANH R72, R25 ;  /* 0x0000001900487308 */ /* 0x0007220000002400 */
[----:B0-----:R-:W-:Y:S02]  /*4120*/  FSEL R24, R80, -INF , P3 ;  /* 0xff80000050187808 */ /* 0x001fe40001800000 */
[----:B------:R-:W-:Y:S02]  /*4130*/  ISETP.GT.AND P3, PT, R70, 0x79, PT ;  /* 0x000000794600780c */ /* 0x000fe40003f64270 */
[----:B------:R-:W-:-:S03]  /*4140*/  FMNMX.FTZ R99, R24, R99, !PT ;  /* 0x0000006318637209 */ /* 0x000fc60007810000 */
[----:B------:R4:W0:Y:S01]  /*4150*/  MUFU.TANH R74, R28 ;  /* 0x0000001c004a7308 */ /* 0x0008220000002400 */
[----:B---3--:R-:W-:Y:S01]  /*4160*/  FMUL.FTZ R25, R29, UR5 ;  /* 0x000000051d197c20 */ /* 0x008fe20008410000 */
[----:B--2---:R-:W-:Y:S02]  /*4170*/  FSEL R29, R44, -INF , P3 ;  /* 0xff8000002c1d7808 */ /* 0x004fe40001800000 */
[----:B------:R-:W-:Y:S02]  /*4180*/  FMNMX.FTZ R44, R52, R99, !PT ;  /* 0x00000063342c7209 */ /* 0x000fe40007810000 */
[----:B------:R-:W-:Y:S02]  /*4190*/  ISETP.GT.AND P3, PT, R70, 0x81, PT ;  /* 0x000000814600780c */ /* 0x000fe40003f64270 */
[----:B------:R0:W2:Y:S01]  /*41a0*/  MUFU.TANH R76, R25 ;  /* 0x00000019004c7308 */ /* 0x0000a20000002400 */
[----:B-1----:R-:W-:Y:S01]  /*41b0*/  FSEL R50, R86, -INF , P4 ;  /* 0xff80000056327808 */ /* 0x002fe20002000000 */
[----:B------:R-:W-:Y:S01]  /*41c0*/  FMUL.FTZ R86, R55, UR5 ;  /* 0x0000000537567c20 */ /* 0x000fe20008410000 */
[----:B------:R-:W-:-:S02]  /*41d0*/  FMNMX.FTZ R99, R29, R44, !PT ;  /* 0x0000002c1d637209 */ /* 0x000fc40007810000 */
[----:B------:R-:W-:Y:S02]  /*41e0*/  ISETP.GT.AND P4, PT, R70, 0x88, PT ;  /* 0x000000884600780c */ /* 0x000fe40003f84270 */
[----:B----4-:R-:W-:Y:S01]  /*41f0*/  FSEL R28, R72, -INF , P3 ;  /* 0xff800000481c7808 */ /* 0x010fe20001800000 */
[----:B------:R-:W1:Y:S01]  /*4200*/  MUFU.TANH R58, R58 ;  /* 0x0000003a003a7308 */ /* 0x000e620000002400 */
[----:B------:R-:W-:Y:S01]  /*4210*/  FMNMX.FTZ R99, R50, R99, !PT ;  /* 0x0000006332637209 */ /* 0x000fe20007810000 */
[----:B------:R-:W-:Y:S01]  /*4220*/  FMUL.FTZ R72, R27, UR5 ;  /* 0x000000051b487c20 */ /* 0x000fe20008410000 */
[----:B------:R-:W-:Y:S01]  /*4230*/  ISETP.GT.AND P3, PT, R70, 0x89, PT ;  /* 0x000000894600780c */ /* 0x000fe20003f64270 */
[----:B------:R-:W-:Y:S01]  /*4240*/  FMUL.FTZ R70, R39, UR5 ;  /* 0x0000000527467c20 */ /* 0x000fe20008410000 */
[----:B0-----:R-:W-:Y:S02]  /*4250*/  FSEL R25, R74, -INF , P4 ;  /* 0xff8000004a197808 */ /* 0x001fe40002000000 */
[----:B------:R-:W-:Y:S01]  /*4260*/  FMNMX.FTZ R54, R28, R99, !PT ;  /* 0x000000631c367209 */ /* 0x000fe20007810000 */
[----:B------:R-:W0:Y:S01]  /*4270*/  MUFU.TANH R59, R59 ;  /* 0x0000003b003b7308 */ /* 0x000e220000002400 */
[----:B--2---:R-:W-:Y:S01]  /*4280*/  FSEL R44, R76, -INF , P3 ;  /* 0xff8000004c2c7808 */ /* 0x004fe20001800000 */
[----:B------:R-:W-:Y:S01]  /*4290*/  FMUL.FTZ R76, R30, UR5 ;  /* 0x000000051e4c7c20 */ /* 0x000fe20008410000 */
[----:B------:R-:W-:-:S04]  /*42a0*/  FMNMX.FTZ R55, R25, R54, !PT ;  /* 0x0000003619377209 */ /* 0x000fc80007810000 */
[----:B------:R-:W-:Y:S01]  /*42b0*/  FMNMX.FTZ R55, R44, R55, !PT ;  /* 0x000000372c377209 */ /* 0x000fe20007810000 */
[----:B------:R-:W2:Y:S04]  /*42c0*/  MUFU.TANH R48, R48 ;  /* 0x0000003000307308 */ /* 0x000ea80000002400 */
[----:B------:R-:W3:Y:S04]  /*42d0*/  SHFL.BFLY PT, R54, R55, 0x2, 0x1f ;  /* 0x0c401f0037367f89 */ /* 0x000ee800000e0000 */
[----:B------:R-:W4:Y:S08]  /*42e0*/  MUFU.TANH R49, R49 ;  /* 0x0000003100317308 */ /* 0x000f300000002400 */
[----:B------:R-:W5:Y:S08]  /*42f0*/  MUFU.TANH R84, R84 ;  /* 0x0000005400547308 */ /* 0x000f700000002400 */
[----:B------:R-:W5:Y:S01]  /*4300*/  MUFU.TANH R86, R86 ;  /* 0x0000005600567308 */ /* 0x000f620000002400 */
[----:B---3--:R-:W-:Y:S01]  /*4310*/  FMNMX.FTZ R34, R55, R54, !PT ;  /* 0x0000003637227209 */ /* 0x008fe20007810000 */
[----:B------:R-:W-:Y:S01]  /*4320*/  FMUL.FTZ R54, R35, UR5 ;  /* 0x0000000523367c20 */ /* 0x000fe20008410000 */
[----:B------:R-:W-:Y:S01]  /*4330*/  FMUL.FTZ R55, R26, UR5 ;  /* 0x000000051a377c20 */ /* 0x000fe20008410000 */
[----:B------:R-:W-:-:S04]  /*4340*/  UMOV UR5, UR58 ;  /* 0x0000003a00057c82 */ /* 0x000fc80008000000 */
[----:B------:R-:W3:Y:S01]  /*4350*/  MUFU.TANH R88, R88 ;  /* 0x0000005800587308 */ /* 0x000ee20000002400 */
[----:B------:R-:W1:Y:S01]  /*4360*/  SHFL.BFLY PT, R35, R34, 0x1, 0x1f ;  /* 0x0c201f0022237f89 */ /* 0x000e6200000e0000 */
[----:B------:R-:W-:-:S04]  /*4370*/  @UP0 USHF.R.U32.HI UR5, URZ, UR7, UR11 ;  /* 0x000000073f050299 */ /* 0x000fc8000801160b */
[----:B------:R-:W-:Y:S02]  /*4380*/  UIADD3 UR10, UR5, UR56, -UR57 ;  /* 0x00000038050a7290 */ /* 0x000fe4000fffe839 */
[----:B------:R-:W3:Y:S02]  /*4390*/  MUFU.TANH R90, R90 ;  /* 0x0000005a005a7308 */ /* 0x000ee40000002400 */
[----:B------:R-:W-:-:S04]  /*43a0*/  UIMAD.WIDE UR10, UR10, 0x38e38e39, URZ ;  /* 0x38e38e390a0a78a5 */ /* 0x000fc8000f8e023f */
[----:B------:R-:W-:Y:S02]  /*43b0*/  USHF.R.U32.HI UR5, URZ, 0x1f, UR11 ;  /* 0x0000001f3f057899 */ /* 0x000fe4000801160b */
[----:B------:R-:W3:Y:S02]  /*43c0*/  MUFU.TANH R42, R42 ;  /* 0x0000002a002a7308 */ /* 0x000ee40000002400 */
[----:B------:R-:W-:-:S04]  /*43d0*/  ULEA.HI.SX32 UR5, UR11, UR5, 0x1b ;  /* 0x000000050b057291 */ /* 0x000fc8000f8fda3f */
[----:B------:R-:W-:Y:S02]  /*43e0*/  UISETP.LT.AND UP1, UPT, URZ, UR5, UPT ;  /* 0x000000053f00728c */ /* 0x000fe4000bf21270 */
[----:B------:R-:W3:Y:S01]  /*43f0*/  MUFU.TANH R43, R43 ;  /* 0x0000002b002b7308 */ /* 0x000ee20000002400 */
[----:B-1----:R-:W-:Y:S01]  /*4400*/  FMNMX.FTZ R74, R34, R35, !PT ;  /* 0x00000023224a7209 */ /* 0x002fe20007810000 */
[----:B------:R-:W-:-:S03]  /*4410*/  USEL UR7, URZ, UR5, !UP1 ;  /* 0x000000053f077287 */ /* 0x000fc6000c800000 */
[C---:B------:R-:W-:Y:S01]  /*4420*/  FSETP.NEU.FTZ.AND P3, PT, R74.reuse, -INF , PT ;  /* 0xff8000004a00780b */ /* 0x040fe20003f7d000 */
[----:B------:R-:W-:Y:S01]  /*4430*/  FMUL.FTZ R34, R74, UR4 ;  /* 0x000000044a227c20 */ /* 0x000fe20008410000 */
[----:B------:R-:W-:Y:S01]  /*4440*/  UISETP.GE.AND UP1, UPT, UR38, UR7, UPT ;  /* 0x000000072600728c */ /* 0x000fe2000bf26270 */
[----:B------:R-:W1:Y:S03]  /*4450*/  MUFU.TANH R46, R46 ;  /* 0x0000002e002e7308 */ /* 0x000e660000002400 */
[----:B------:R-:W-:-:S05]  /*4460*/  FSEL R34, R34, RZ, P3 ;  /* 0x000000ff22227208 */ /* 0x000fca0001800000 */
[----:B------:R-:W-:Y:S01]  /*4470*/  FFMA.FTZ R30, R89, UR4, -R34 ;  /* 0x00000004591e7c23 */ /* 0x000fe20008010822 */
[----:B------:R-:W-:Y:S01]  /*4480*/  VIADDMNMX R89, R68, R79, R66, PT ;  /* 0x0000004f44597246 */ /* 0x000fe20003800142 */
[--C-:B------:R-:W-:Y:S01]  /*4490*/  FFMA.FTZ R82, R81, UR4, -R34.reuse ;  /* 0x0000000451527c23 */ /* 0x100fe20008010822 */
[--C-:B------:R-:W-:Y:S01]  /*44a0*/  FFMA.FTZ R83, R83, UR4, -R34.reuse ;  /* 0x0000000453537c23 */ /* 0x100fe20008010822 */
[--C-:B------:R-:W-:Y:S01]  /*44b0*/  FFMA.FTZ R85, R85, UR4, -R34.reuse ;  /* 0x0000000455557c23 */ /* 0x100fe20008010822 */
[C---:B------:R-:W-:Y:S01]  /*44c0*/  ISETP.GT.AND P3, PT, R89.reuse, RZ, PT ;  /* 0x000000ff5900720c */ /* 0x040fe20003f64270 */
[----:B------:R-:W1:Y:S01]  /*44d0*/  MUFU.TANH R54, R54 ;  /* 0x0000003600367308 */ /* 0x000e620000002400 */
[----:B------:R-:W-:Y:S01]  /*44e0*/  ISETP.GT.AND P4, PT, R89, 0x1, PT ;  /* 0x000000015900780c */ /* 0x000fe20003f84270 */
[--C-:B------:R-:W-:Y:S01]  /*44f0*/  FFMA.FTZ R31, R93, UR4, -R34.reuse ;  /* 0x000000045d1f7c23 */ /* 0x100fe20008010822 */
[----:B------:R-:W-:Y:S01]  /*4500*/  ISETP.GT.AND P5, PT, R89, 0x8, PT ;  /* 0x000000085900780c */ /* 0x000fe20003fa4270 */
[--C-:B------:R-:W-:Y:S01]  /*4510*/  FFMA.FTZ R27, R95, UR4, -R34.reuse ;  /* 0x000000045f1b7c23 */ /* 0x100fe20008010822 */
[----:B------:R-:W-:Y:S01]  /*4520*/  FSEL R4, R4, -INF , P3 ;  /* 0xff80000004047808 */ /* 0x000fe20001800000 */
[--C-:B------:R-:W-:Y:S01]  /*4530*/  FFMA.FTZ R38, R97, UR4, -R34.reuse ;  /* 0x0000000461267c23 */ /* 0x100fe20008010822 */
[----:B------:R-:W-:Y:S01]  /*4540*/  FSEL R35, R3, -INF , P4 ;  /* 0xff80000003237808 */ /* 0x000fe20002000000 */
[----:B------:R-:W1:Y:S01]  /*4550*/  MUFU.TANH R47, R47 ;  /* 0x0000002f002f7308 */ /* 0x000e620000002400 */
[----:B------:R-:W-:Y:S01]  /*4560*/  ISETP.GT.AND P3, PT, R89, 0x9, PT ;  /* 0x000000095900780c */ /* 0x000fe20003f64270 */
[--C-:B------:R-:W-:Y:S01]  /*4570*/  FFMA.FTZ R3, R87, UR4, -R34.reuse ;  /* 0x0000000457037c23 */ /* 0x100fe20008010822 */
[----:B------:R-:W-:Y:S01]  /*4580*/  FSEL R5, R5, -INF , P5 ;  /* 0xff80000005057808 */ /* 0x000fe20002800000 */
[--C-:B------:R-:W-:Y:S01]  /*4590*/  FFMA.FTZ R26, R91, UR4, -R34.reuse ;  /* 0x000000045b1a7c23 */ /* 0x100fe20008010822 */
[----:B------:R-:W-:Y:S01]  /*45a0*/  FMNMX.FTZ R66, R4, R35, !PT ;  /* 0x0000002304427209 */ /* 0x000fe20007810000 */
[--C-:B------:R-:W-:Y:S01]  /*45b0*/  FFMA.FTZ R36, R36, UR4, -R34.reuse ;  /* 0x0000000424247c23 */ /* 0x100fe20008010822 */
[----:B------:R-:W-:Y:S01]  /*45c0*/  ISETP.GT.AND P4, PT, R89, 0x10, PT ;  /* 0x000000105900780c */ /* 0x000fe20003f84270 */
[----:B------:R-:W1:Y:S01]  /*45d0*/  MUFU.TANH R70, R70 ;  /* 0x0000004600467308 */ /* 0x000e620000002400 */
[----:B------:R-:W-:Y:S01]  /*45e0*/  FSEL R6, R6, -INF , P3 ;  /* 0xff80000006067808 */ /* 0x000fe20001800000 */
[--C-:B------:R-:W-:Y:S01]  /*45f0*/  FFMA.FTZ R45, R45, UR4, -R34.reuse ;  /* 0x000000042d2d7c23 */ /* 0x100fe20008010822 */
[----:B------:R-:W-:Y:S01]  /*4600*/  FMNMX.FTZ R39, R5, R66, !PT ;  /* 0x0000004205277209 */ /* 0x000fe20007810000 */
[----:B------:R-:W-:Y:S01]  /*4610*/  FFMA.FTZ R28, R28, UR4, -R34 ;  /* 0x000000041c1c7c23 */ /* 0x000fe20008010822 */
[----:B------:R-:W-:-:S02]  /*4620*/  ISETP.GT.AND P3, PT, R89, 0x11, PT ;  /* 0x000000115900780c */ /* 0x000fc40003f64270 */
[----:B------:R-:W-:Y:S01]  /*4630*/  FSEL R7, R7, -INF , P4 ;  /* 0xff80000007077808 */ /* 0x000fe20002000000 */
[----:B------:R-:W1:Y:S01]  /*4640*/  MUFU.TANH R55, R55 ;  /* 0x0000003700377308 */ /* 0x000e620000002400 */
        /* <DEDUP_REMOVED lines=9> */
[----:B------:R-:W1:Y:S01]  /*46e0*/  MUFU.TANH R72, R72 ;  /* 0x0000004800487308 */ /* 0x000e620000002400 */
[----:B------:R-:W-:Y:S01]  /*46f0*/  FSEL R66, R10, -INF , P3 ;  /* 0xff8000000a427808 */ /* 0x000fe20001800000 */
[----:B0-----:R-:W-:Y:S01]  /*4700*/  FFMA.FTZ R85, R63, UR4, -R34 ;  /* 0x000000043f557c23 */ /* 0x001fe20008010822 */
[----:B------:R-:W-:Y:S02]  /*4710*/  FMNMX.FTZ R79, R9, R68, !PT ;  /* 0x00000044094f7209 */ /* 0x000fe40007810000 */
[----:B------:R-:W-:-:S02]  /*4720*/  ISETP.GT.AND P3, PT, R89, 0x21, PT ;  /* 0x000000215900780c */ /* 0x000fc40003f64270 */
[----:B------:R-:W-:Y:S01]  /*4730*/  FSEL R11, R11, -INF , P4 ;  /* 0xff8000000b0b7808 */ /* 0x000fe20002000000 */
[----:B------:R0:W-:Y:S01]  /*4740*/  MUFU.EX2 R10, R83 ;  /* 0x00000053000a7308 */ /* 0x0001e20000000800 */
[----:B------:R-:W-:Y:S02]  /*4750*/  FMNMX.FTZ R80, R66, R79, !PT ;  /* 0x0000004f42507209 */ /* 0x000fe40007810000 */
[----:B------:R-:W-:Y:S02]  /*4760*/  ISETP.GT.AND P4, PT, R89, 0x28, PT ;  /* 0x000000285900780c */ /* 0x000fe40003f84270 */
[----:B------:R-:W-:Y:S02]  /*4770*/  FSEL R68, R12, -INF , P3 ;  /* 0xff8000000c447808 */ /* 0x000fe40001800000 */
[----:B------:R-:W-:Y:S01]  /*4780*/  FMNMX.FTZ R81, R11, R80, !PT ;  /* 0x000000500b517209 */ /* 0x000fe20007810000 */
[----:B------:R2:W-:Y:S01]  /*4790*/  MUFU.EX2 R12, R82 ;  /* 0x00000052000c7308 */ /* 0x0005e20000000800 */
[----:B------:R-:W-:Y:S01]  /*47a0*/  ISETP.GT.AND P3, PT, R89, 0x29, PT ;  /* 0x000000295900780c */ /* 0x000fe20003f64270 */
[--C-:B0-----:R-:W-:Y:S01]  /*47b0*/  FFMA.FTZ R83, R65, UR4, -R34.reuse ;  /* 0x0000000441537c23 */ /* 0x101fe20008010822 */
[----:B------:R-:W-:Y:S01]  /*47c0*/  FSEL R79, R13, -INF , P4 ;  /* 0xff8000000d4f7808 */ /* 0x000fe20002000000 */
[----:B------:R-:W-:Y:S01]  /*47d0*/  FFMA.FTZ R13, R77, UR4, -R34 ;  /* 0x000000044d0d7c23 */ /* 0x000fe20008010822 */
[----:B------:R-:W-:-:S02]  /*47e0*/  FMNMX.FTZ R80, R68, R81, !PT ;  /* 0x0000005144507209 */ /* 0x000fc40007810000 */
[----:B------:R-:W-:Y:S01]  /*47f0*/  ISETP.GT.AND P4, PT, R89, 0x30, PT ;  /* 0x000000305900780c */ /* 0x000fe20003f84270 */
[----:B------:R-:W0:Y:S01]  /*4800*/  MUFU.TANH R76, R76 ;  /* 0x0000004c004c7308 */ /* 0x000e220000002400 */
[----:B------:R-:W-:Y:S01]  /*4810*/  FSEL R77, R14, -INF , P3 ;  /* 0xff8000000e4d7808 */ /* 0x000fe20001800000 */
[----:B--2---:R-:W-:Y:S01]  /*4820*/  FFMA.FTZ R82, R75, UR4, -R34 ;  /* 0x000000044b527c23 */ /* 0x004fe20008010822 */
[----:B------:R-:W-:Y:S02]  /*4830*/  FMNMX.FTZ R14, R79, R80, !PT ;  /* 0x000000504f0e7209 */ /* 0x000fe40007810000 */
[----:B------:R-:W-:Y:S02]  /*4840*/  ISETP.GT.AND P3, PT, R89, 0x31, PT ;  /* 0x000000315900780c */ /* 0x000fe40003f64270 */
[----:B------:R-:W-:Y:S01]  /*4850*/  FSEL R80, R15, -INF , P4 ;  /* 0xff8000000f507808 */ /* 0x000fe20002000000 */
[----:B------:R-:W2:Y:S01]  /*4860*/  MUFU.TANH R78, R78 ;  /* 0x0000004e004e7308 */ /* 0x000ea20000002400 */
[----:B------:R-:W-:-:S02]  /*4870*/  FMNMX.FTZ R15, R77, R14, !PT ;  /* 0x0000000e4d0f7209 */ /* 0x000fc40007810000 */
[----:B------:R-:W-:Y:S02]  /*4880*/  FSEL R75, R20, -INF , P3 ;  /* 0xff800000144b7808 */ /* 0x000fe40001800000 */
[----:B------:R-:W-:Y:S02]  /*4890*/  ISETP.GT.AND P4, PT, R89, 0x38, PT ;  /* 0x000000385900780c */ /* 0x000fe40003f84270 */
[----:B------:R-:W-:Y:S01]  /*48a0*/  FMNMX.FTZ R20, R80, R15, !PT ;  /* 0x0000000f50147209 */ /* 0x000fe20007810000 */
[----:B------:R-:W-:Y:S01]  /*48b0*/  FFMA.FTZ R15, R73, UR4, -R34 ;  /* 0x00000004490f7c23 */ /* 0x000fe20008010822 */
[----:B------:R-:W-:Y:S01]  /*48c0*/  ISETP.GT.AND P3, PT, R89, 0x39, PT ;  /* 0x000000395900780c */ /* 0x000fe20003f64270 */
[----:B------:R4:W-:Y:S01]  /*48d0*/  MUFU.EX2 R14, R82 ;  /* 0x00000052000e7308 */ /* 0x0009e20000000800 */
[----:B------:R-:W-:Y:S02]  /*48e0*/  FSEL R81, R21, -INF , P4 ;  /* 0xff80000015517808 */ /* 0x000fe40002000000 */
[----:B------:R-:W-:-:S02]  /*48f0*/  FMNMX.FTZ R20, R75, R20, !PT ;  /* 0x000000144b147209 */ /* 0x000fc40007810000 */
[----:B------:R-:W-:Y:S02]  /*4900*/  ISETP.GT.AND P4, PT, R89, 0x40, PT ;  /* 0x000000405900780c */ /* 0x000fe40003f84270 */
[----:B------:R-:W-:Y:S01]  /*4910*/  FSEL R64, R64, -INF , P3 ;  /* 0xff80000040407808 */ /* 0x000fe20001800000 */
[----:B------:R-:W-:Y:S01]  /*4920*/  MUFU.EX2 R31, R31 ;  /* 0x0000001f001f7308 */ /* 0x000fe20000000800 */
[----:B------:R-:W-:Y:S01]  /*4930*/  FMNMX.FTZ R21, R81, R20, !PT ;  /* 0x0000001451157209 */ /* 0x000fe20007810000 */
[--C-:B------:R-:W-:Y:S01]  /*4940*/  FFMA.FTZ R20, R71, UR4, -R34.reuse ;  /* 0x0000000447147c23 */ /* 0x100fe20008010822 */
[----:B------:R-:W-:Y:S02]  /*4950*/  FSEL R73, R56, -INF , P4 ;  /* 0xff80000038497808 */ /* 0x000fe40002000000 */
[----:B------:R-:W-:Y:S02]  /*4960*/  ISETP.GT.AND P3, PT, R89, 0x41, PT ;  /* 0x000000415900780c */ /* 0x000fe40003f64270 */
[----:B------:R-:W-:Y:S01]  /*4970*/  FMNMX.FTZ R56, R64, R21, !PT ;  /* 0x0000001540387209 */ /* 0x000fe20007810000 */
[----:B------:R-:W-:Y:S01]  /*4980*/  FFMA.FTZ R21, R69, UR4, -R34 ;  /* 0x0000000445157c23 */ /* 0x000fe20008010822 */
[----:B------:R-:W-:Y:S01]  /*4990*/  ISETP.GT.AND P4, PT, R89, 0x48, PT ;  /* 0x000000485900780c */ /* 0x000fe20003f84270 */
[----:B------:R-:W2:Y:S01]  /*49a0*/  MUFU.EX2 R30, R30 ;  /* 0x0000001e001e7308 */ /* 0x000ea20000000800 */
        /* <DEDUP_REMOVED lines=11> */
[----:B------:R-:W-:Y:S01]  /*4a60*/  FSEL R69, R48, -INF , P4 ;  /* 0xff80000030457808 */ /* 0x000fe20002000000 */
[----:B------:R-:W-:Y:S01]  /*4a70*/  FFMA.FTZ R48, R67, UR4, -R34 ;  /* 0x0000000443307c23 */ /* 0x000fe20008010822 */
[----:B------:R-:W-:Y:S02]  /*4a80*/  FMNMX.FTZ R56, R59, R56, !PT ;  /* 0x000000383b387209 */ /* 0x000fe40007810000 */
[----:B----4-:R-:W-:Y:S01]  /*4a90*/  FSEL R82, R49, -INF , P3 ;  /* 0xff80000031527808 */ /* 0x010fe20001800000 */
[----:B------:R-:W-:Y:S01]  /*4aa0*/  MUFU.EX2 R26, R26 ;  /* 0x0000001a001a7308 */ /* 0x000fe20000000800 */
[----:B------:R-:W-:-:S02]  /*4ab0*/  ISETP.GT.AND P4, PT, R89, 0x58, PT ;  /* 0x000000585900780c */ /* 0x000fc40003f84270 */
[----:B------:R-:W-:Y:S02]  /*4ac0*/  FMNMX.FTZ R49, R69, R56, !PT ;  /* 0x0000003845317209 */ /* 0x000fe40007810000 */
[C---:B------:R-:W-:Y:S02]  /*4ad0*/  ISETP.GT.AND P3, PT, R89.reuse, 0x59, PT ;  /* 0x000000595900780c */ /* 0x040fe40003f64270 */
[----:B-----5:R-:W-:Y:S01]  /*4ae0*/  FSEL R67, R84, -INF , P4 ;  /* 0xff80000054437808 */ /* 0x020fe20002000000 */
[----:B------:R-:W-:Y:S01]  /*4af0*/  MUFU.EX2 R3, R3 ;  /* 0x0000000300037308 */ /* 0x000fe20000000800 */
[----:B------:R-:W-:Y:S02]  /*4b00*/  FMNMX.FTZ R56, R82, R49, !PT ;  /* 0x0000003152387209 */ /* 0x000fe40007810000 */
[----:B------:R-:W-:Y:S02]  /*4b10*/  ISETP.GT.AND P4, PT, R89, 0x60, PT ;  /* 0x000000605900780c */ /* 0x000fe40003f84270 */
[----:B------:R-:W-:Y:S01]  /*4b20*/  FSEL R65, R86, -INF , P3 ;  /* 0xff80000056417808 */ /* 0x000fe20001800000 */
[----:B------:R-:W-:Y:S01]  /*4b30*/  FFMA.FTZ R86, R61, UR4, -R34 ;  /* 0x000000043d567c23 */ /* 0x000fe20008010822 */
[----:B------:R-:W-:Y:S01]  /*4b40*/  FMNMX.FTZ R56, R67, R56, !PT ;  /* 0x0000003843387209 */ /* 0x000fe20007810000 */
[----:B------:R4:W-:Y:S01]  /*4b50*/  MUFU.EX2 R49, R83 ;  /* 0x0000005300317308 */ /* 0x0009e20000000800 */
[----:B------:R-:W-:-:S02]  /*4b60*/  ISETP.GT.AND P3, PT, R89, 0x61, PT ;  /* 0x000000615900780c */ /* 0x000fc40003f64270 */
[----:B---3--:R-:W-:Y:S02]  /*4b70*/  FSEL R71, R88, -INF , P4 ;  /* 0xff80000058477808 */ /* 0x008fe40002000000 */
[----:B------:R-:W-:Y:S02]  /*4b80*/  FMNMX.FTZ R84, R65, R56, !PT ;  /* 0x0000003841547209 */ /* 0x000fe40007810000 */
[----:B------:R-:W-:Y:S01]  /*4b90*/  ISETP.GT.AND P4, PT, R89, 0x68, PT ;  /* 0x000000685900780c */ /* 0x000fe20003f84270 */
[----:B------:R1:W-:Y:S01]  /*4ba0*/  MUFU.EX2 R56, R85 ;  /* 0x0000005500387308 */ /* 0x0003e20000000800 */
[----:B------:R-:W-:Y:S02]  /*4bb0*/  FSEL R63, R90, -INF , P3 ;  /* 0xff8000005a3f7808 */ /* 0x000fe40001800000 */
[----:B------:R-:W-:Y:S02]  /*4bc0*/  FMNMX.FTZ R84, R71, R84, !PT ;  /* 0x0000005447547209 */ /* 0x000fe40007810000 */
[----:B----4-:R-:W-:-:S02]  /*4bd0*/  FSEL R83, R42, -INF , P4 ;  /* 0xff8000002a537808 */ /* 0x010fc40002000000 */
[----:B------:R-:W-:Y:S01]  /*4be0*/  ISETP.GT.AND P3, PT, R89, 0x69, PT ;  /* 0x000000695900780c */ /* 0x000fe20003f64270 */
[----:B------:R-:W-:Y:S01]  /*4bf0*/  MUFU.EX2 R13, R13 ;  /* 0x0000000d000d7308 */ /* 0x000fe20000000800 */
[----:B------:R-:W-:Y:S02]  /*4c00*/  FMNMX.FTZ R42, R63, R84, !PT ;  /* 0x000000543f2a7209 */ /* 0x000fe40007810000 */
[----:B------:R-:W-:Y:S02]  /*4c10*/  ISETP.GT.AND P4, PT, R89, 0x70, PT ;  /* 0x000000705900780c */ /* 0x000fe40003f84270 */
[----:B------:R-:W-:Y:S02]  /*4c20*/  FSEL R84, R43, -INF , P3 ;  /* 0xff8000002b547808 */ /* 0x000fe40001800000 */
[----:B------:R-:W-:Y:S01]  /*4c30*/  FMNMX.FTZ R61, R83, R42, !PT ;  /* 0x0000002a533d7209 */ /* 0x000fe20007810000 */
[----:B------:R-:W-:Y:S01]  /*4c40*/  FFMA.FTZ R42, R62, UR4, -R34 ;  /* 0x000000043e2a7c23 */ /* 0x000fe20008010822 */
[----:B-1----:R-:W-:Y:S01]  /*4c50*/  FSEL R85, R46, -INF , P4 ;  /* 0xff8000002e557808 */ /* 0x002fe20002000000 */
[----:B------:R1:W-:Y:S01]  /*4c60*/  MUFU.EX2 R43, R86 ;  /* 0x00000056002b7308 */ /* 0x0003e20000000800 */
[----:B------:R-:W-:-:S02]  /*4c70*/  ISETP.GT.AND P3, PT, R89, 0x71, PT ;  /* 0x000000715900780c */ /* 0x000fc40003f64270 */
[----:B------:R-:W-:Y:S02]  /*4c80*/  FMNMX.FTZ R46, R84, R61, !PT ;  /* 0x0000003d542e7209 */ /* 0x000fe40007810000 */
[----:B------:R-:W-:Y:S02]  /*4c90*/  ISETP.GT.AND P4, PT, R89, 0x78, PT ;  /* 0x000000785900780c */ /* 0x000fe40003f84270 */
[----:B------:R-:W-:Y:S01]  /*4ca0*/  FSEL R62, R54, -INF , P3 ;  /* 0xff800000363e7808 */ /* 0x000fe20001800000 */
[--C-:B------:R-:W-:Y:S01]  /*4cb0*/  FFMA.FTZ R54, R41, UR4, -R34.reuse ;  /* 0x0000000429367c23 */ /* 0x100fe20008010822 */
[----:B------:R-:W-:Y:S01]  /*4cc0*/  FMNMX.FTZ R61, R85, R46, !PT ;  /* 0x0000002e553d7209 */ /* 0x000fe20007810000 */
[--C-:B------:R-:W-:Y:S01]  /*4cd0*/  FFMA.FTZ R46, R33, UR4, -R34.reuse ;  /* 0x00000004212e7c23 */ /* 0x100fe20008010822 */
[----:B------:R-:W-:Y:S01]  /*4ce0*/  ISETP.GT.AND P3, PT, R89, 0x79, PT ;  /* 0x000000795900780c */ /* 0x000fe20003f64270 */
[--C-:B------:R-:W-:Y:S01]  /*4cf0*/  FFMA.FTZ R41, R29, UR4, -R34.reuse ;  /* 0x000000041d297c23 */ /* 0x100fe20008010822 */
[----:B-1----:R-:W-:Y:S01]  /*4d00*/  FSEL R86, R47, -INF , P4 ;  /* 0xff8000002f567808 */ /* 0x002fe20002000000 */
[--C-:B------:R-:W-:Y:S01]  /*4d10*/  FFMA.FTZ R47, R40, UR4, -R34.reuse ;  /* 0x00000004282f7c23 */ /* 0x100fe20008010822 */
[----:B------:R-:W-:Y:S01]  /*4d20*/  FMNMX.FTZ R61, R62, R61, !PT ;  /* 0x0000003d3e3d7209 */ /* 0x000fe20007810000 */
[--C-:B------:R-:W-:Y:S01]  /*4d30*/  FFMA.FTZ R29, R50, UR4, -R34.reuse ;  /* 0x00000004321d7c23 */ /* 0x100fe20008010822 */
[----:B------:R-:W-:Y:S01]  /*4d40*/  ISETP.GT.AND P4, PT, R89, 0x80, PT ;  /* 0x000000805900780c */ /* 0x000fe20003f84270 */
[----:B------:R-:W-:Y:S01]  /*4d50*/  FFMA.FTZ R50, R25, UR4, -R34 ;  /* 0x0000000419327c23 */ /* 0x000fe20008010822 */
[----:B------:R-:W-:Y:S01]  /*4d60*/  FSEL R70, R70, -INF , P3 ;  /* 0xff80000046467808 */ /* 0x000fe20001800000 */
[----:B------:R-:W-:Y:S01]  /*4d70*/  MUFU.EX2 R15, R15 ;  /* 0x0000000f000f7308 */ /* 0x000fe20000000800 */
[----:B------:R-:W-:-:S02]  /*4d80*/  FMNMX.FTZ R61, R86, R61, !PT ;  /* 0x0000003d563d7209 */ /* 0x000fc40007810000 */
[----:B------:R-:W-:Y:S02]  /*4d90*/  ISETP.GT.AND P3, PT, R89, 0x81, PT ;  /* 0x000000815900780c */ /* 0x000fe40003f64270 */
[----:B------:R-:W-:Y:S02]  /*4da0*/  FSEL R87, R55, -INF , P4 ;  /* 0xff80000037577808 */ /* 0x000fe40002000000 */
[----:B------:R-:W-:Y:S01]  /*4db0*/  FMNMX.FTZ R40, R70, R61, !PT ;  /* 0x0000003d46287209 */ /* 0x000fe20007810000 */
[--C-:B------:R-:W-:Y:S01]  /*4dc0*/  FFMA.FTZ R61, R32, UR4, -R34.reuse ;  /* 0x00000004203d7c23 */ /* 0x100fe20008010822 */
[----:B------:R-:W-:Y:S01]  /*4dd0*/  ISETP.GT.AND P4, PT, R89, 0x88, PT ;  /* 0x000000885900780c */ /* 0x000fe20003f84270 */
[----:B------:R-:W-:Y:S01]  /*4de0*/  MUFU.EX2 R20, R20 ;  /* 0x0000001400147308 */ /* 0x000fe20000000800 */
[----:B------:R-:W-:Y:S02]  /*4df0*/  FSEL R88, R72, -INF , P3 ;  /* 0xff80000048587808 */ /* 0x000fe40001800000 */
[----:B------:R-:W-:Y:S01]  /*4e00*/  FMNMX.FTZ R55, R87, R40, !PT ;  /* 0x0000002857377209 */ /* 0x000fe20007810000 */
[----:B------:R-:W-:Y:S01]  /*4e10*/  FFMA.FTZ R40, R53, UR4, -R34 ;  /* 0x0000000435287c23 */ /* 0x000fe20008010822 */
[----:B------:R-:W-:-:S02]  /*4e20*/  ISETP.GT.AND P3, PT, R89, 0x89, PT ;  /* 0x000000895900780c */ /* 0x000fc40003f64270 */
[----:B0-----:R-:W-:Y:S01]  /*4e30*/  FSEL R76, R76, -INF , P4 ;  /* 0xff8000004c4c7808 */ /* 0x001fe20002000000 */
[----:B------:R-:W-:Y:S01]  /*4e40*/  MUFU.EX2 R21, R21 ;  /* 0x0000001500157308 */ /* 0x000fe20000000800 */
[----:B------:R-:W-:Y:S02]  /*4e50*/  FMNMX.FTZ R55, R88, R55, !PT ;  /* 0x0000003758377209 */ /* 0x000fe40007810000 */
[----:B--2---:R-:W-:Y:S02]  /*4e60*/  FSEL R78, R78, -INF , P3 ;  /* 0xff8000004e4e7808 */ /* 0x004fe40001800000 */
[----:B------:R-:W-:-:S03]  /*4e70*/  FMNMX.FTZ R55, R76, R55, !PT ;  /* 0x000000374c377209 */ /* 0x000fc60007810000 */
[----:B------:R-:W-:Y:S01]  /*4e80*/  MUFU.EX2 R48, R48 ;  /* 0x0000003000307308 */ /* 0x000fe20000000800 */
[----:B------:R-:W-:Y:S01]  /*4e90*/  FMNMX.FTZ R32, R78, R55, !PT ;  /* 0x000000374e207209 */ /* 0x000fe20007810000 */
[--C-:B------:R-:W-:Y:S01]  /*4ea0*/  FFMA.FTZ R55, R37, UR4, -R34.reuse ;  /* 0x0000000425377c23 */ /* 0x100fe20008010822 */
[----:B------:R-:W-:-:S03]  /*4eb0*/  FFMA.FTZ R37, R51, UR4, -R34 ;  /* 0x0000000433257c23 */ /* 0x000fc60008010822 */
[----:B------:R-:W0:Y:S02]  /*4ec0*/  SHFL.BFLY PT, R33, R32, 0x2, 0x1f ;  /* 0x0c401f0020217f89 */ /* 0x000e2400000e0000 */
[----:B------:R-:W-:Y:S08]  /*4ed0*/  MUFU.EX2 R42, R42 ;  /* 0x0000002a002a7308 */ /* 0x000ff00000000800 */
[----:B------:R-:W-:Y:S08]  /*4ee0*/  MUFU.EX2 R47, R47 ;  /* 0x0000002f002f7308 */ /* 0x000ff00000000800 */
[----:B------:R-:W-:Y:S01]  /*4ef0*/  MUFU.EX2 R36, R36 ;  /* 0x0000002400247308 */ /* 0x000fe20000000800 */
[----:B0-----:R-:W-:Y:S01]  /*4f00*/  FMNMX.FTZ R51, R32, R33, !PT ;  /* 0x0000002120337209 */ /* 0x001fe20007810000 */
[--C-:B------:R-:W-:Y:S01]  /*4f10*/  FFMA.FTZ R33, R60, UR4, -R34.reuse ;  /* 0x000000043c217c23 */ /* 0x100fe20008010822 */
[--C-:B------:R-:W-:Y:S01]  /*4f20*/  FFMA.FTZ R60, R24, UR4, -R34.reuse ;  /* 0x00000004183c7c23 */ /* 0x100fe20008010822 */
[----:B------:R-:W-:-:S04]  /*4f30*/  FFMA.FTZ R32, R52, UR4, -R34 ;  /* 0x0000000434207c23 */ /* 0x000fc80008010822 */
[----:B------:R-:W-:Y:S01]  /*4f40*/  MUFU.EX2 R61, R61 ;  /* 0x0000003d003d7308 */ /* 0x000fe20000000800 */
[----:B------:R-:W0:Y:S07]  /*4f50*/  SHFL.BFLY PT, R72, R51, 0x1, 0x1f ;  /* 0x0c201f0033487f89 */ /* 0x000e2e00000e0000 */
[----:B------:R-:W-:Y:S08]  /*4f60*/  MUFU.EX2 R46, R46 ;  /* 0x0000002e002e7308 */ /* 0x000ff00000000800 */
[----:B------:R-:W-:Y:S08]  /*4f70*/  MUFU.EX2 R55, R55 ;  /* 0x0000003700377308 */ /* 0x000ff00000000800 */
[----:B------:R-:W-:Y:S01]  /*4f80*/  MUFU.EX2 R40, R40 ;  /* 0x0000002800287308 */ /* 0x000fe20000000800 */
[----:B0-----:R-:W-:Y:S01]  /*4f90*/  FMNMX.FTZ R72, R51, R72, !PT ;  /* 0x0000004833487209 */ /* 0x001fe20007810000 */
[----:B------:R-:W-:-:S03]  /*4fa0*/  FFMA.FTZ R51, R44, UR4, -R34 ;  /* 0x000000042c337c23 */ /* 0x000fc60008010822 */
        /* <DEDUP_REMOVED lines=17> */
[----:B------:R1:W2:Y:S01]  /*50c0*/  MUFU.EX2 R91, R35 ;  /* 0x00000023005b7308 */ /* 0x0002a20000000800 */
[----:B0-----:R-:W-:Y:S01]  /*50d0*/  @!P1 PRMT R4, RZ, 0x654, R0 ;  /* 0x00000654ff049816 */ /* 0x001fe20000000000 */
[--C-:B------:R-:W-:Y:S01]  /*50e0*/  FFMA.FTZ R68, R77, UR4, -R24.reuse ;  /* 0x000000044d447c23 */ /* 0x100fe20008010818 */
[--C-:B------:R-:W-:Y:S01]  /*50f0*/  FFMA.FTZ R75, R75, UR4, -R24.reuse ;  /* 0x000000044b4b7c23 */ /* 0x100fe20008010818 */
[--C-:B------:R-:W-:Y:S01]  /*5100*/  FFMA.FTZ R77, R81, UR4, -R24.reuse ;  /* 0x00000004514d7c23 */ /* 0x100fe20008010818 */
[----:B------:R0:W-:Y:S01]  /*5110*/  @!P1 SYNCS.ARRIVE.TRANS64.RED.A1T0 RZ, [R4+URZ], RZ ;  /* 0x000000ff04ff99a7 */ /* 0x0001e2000810043f */
[--C-:B------:R-:W-:Y:S01]  /*5120*/  FFMA.FTZ R69, R69, UR4, -R24.reuse ;  /* 0x0000000445457c23 */ /* 0x100fe20008010818 */
[--C-:B------:R-:W-:Y:S01]  /*5130*/  FFMA.FTZ R63, R63, UR4, -R24.reuse ;  /* 0x000000043f3f7c23 */ /* 0x100fe20008010818 */
[----:B------:R2:W3:Y:S01]  /*5140*/  MUFU.EX2 R92, R5 ;  /* 0x00000005005c7308 */ /* 0x0004e20000000800 */
[--C-:B-1----:R-:W-:Y:S01]  /*5150*/  FFMA.FTZ R35, R66, UR4, -R24.reuse ;  /* 0x0000000442237c23 */ /* 0x102fe20008010818 */
[--C-:B------:R-:W-:Y:S01]  /*5160*/  FFMA.FTZ R66, R80, UR4, -R24.reuse ;  /* 0x0000000450427c23 */ /* 0x100fe20008010818 */
[--C-:B------:R-:W-:Y:S01]  /*5170*/  FFMA.FTZ R80, R64, UR4, -R24.reuse ;  /* 0x0000000440507c23 */ /* 0x100fe20008010818 */
[--C-:B------:R-:W-:Y:S01]  /*5180*/  FFMA.FTZ R64, R73, UR4, -R24.reuse ;  /* 0x0000000449407c23 */ /* 0x100fe20008010818 */
[----:B0-----:R-:W-:Y:S01]  /*5190*/  F2FP.F16.F32.PACK_AB R4, R30, R31 ;  /* 0x0000001f1e04723e */ /* 0x001fe200000000ff */
[--C-:B------:R-:W-:Y:S01]  /*51a0*/  FFMA.FTZ R73, R57, UR4, -R24.reuse ;  /* 0x0000000439497c23 */ /* 0x100fe20008010818 */
[--C-:B------:R-:W-:Y:S01]  /*51b0*/  FFMA.FTZ R57, R58, UR4, -R24.reuse ;  /* 0x000000043a397c23 */ /* 0x100fe20008010818 */
[----:B------:R0:W1:Y:S01]  /*51c0*/  MUFU.EX2 R93, R6 ;  /* 0x00000006005d7308 */ /* 0x0000620000000800 */
[----:B--2---:R-:W-:Y:S01]  /*51d0*/  FADD.FTZ R5, R90, R91 ;  /* 0x0000005b5a057221 */ /* 0x004fe20000010000 */
[--C-:B------:R-:W-:Y:S01]  /*51e0*/  FFMA.FTZ R58, R59, UR4, -R24.reuse ;  /* 0x000000043b3a7c23 */ /* 0x100fe20008010818 */
[--C-:B------:R-:W-:Y:S01]  /*51f0*/  FFMA.FTZ R59, R65, UR4, -R24.reuse ;  /* 0x00000004413b7c23 */ /* 0x100fe20008010818 */
[--C-:B------:R-:W-:Y:S01]  /*5200*/  FFMA.FTZ R83, R83, UR4, -R24.reuse ;  /* 0x0000000453537c23 */ /* 0x100fe20008010818 */
[--C-:B------:R-:W-:Y:S01]  /*5210*/  FFMA.FTZ R84, R84, UR4, -R24.reuse ;  /* 0x0000000454547c23 */ /* 0x100fe20008010818 */
[--C-:B------:R-:W-:Y:S01]  /*5220*/  FFMA.FTZ R85, R85, UR4, -R24.reuse ;  /* 0x0000000455557c23 */ /* 0x100fe20008010818 */
[----:B------:R-:W-:Y:S01]  /*5230*/  FFMA.FTZ R86, R86, UR4, -R24 ;  /* 0x0000000456567c23 */ /* 0x000fe20008010818 */
[----:B------:R-:W2:Y:S01]  /*5240*/  MUFU.EX2 R25, R25 ;  /* 0x0000001900197308 */ /* 0x000ea20000000800 */
[----:B0-----:R-:W-:Y:S01]  /*5250*/  FADD.FTZ R6, R31, R30 ;  /* 0x0000001e1f067221 */ /* 0x001fe20000010000 */
[----:B---3--:R-:W-:Y:S01]  /*5260*/  FADD.FTZ R8, R92, R5 ;  /* 0x000000055c087221 */ /* 0x008fe20000010000 */
[--C-:B------:R-:W-:Y:S01]  /*5270*/  FFMA.FTZ R30, R67, UR4, -R24.reuse ;  /* 0x00000004431e7c23 */ /* 0x100fe20008010818 */
[----:B------:R-:W-:Y:S01]  /*5280*/  FFMA.FTZ R70, R70, UR4, -R24 ;  /* 0x0000000446467c23 */ /* 0x000fe20008010818 */
[----:B------:R-:W-:Y:S01]  /*5290*/  FADD.FTZ R7, R27, R6 ;  /* 0x000000061b077221 */ /* 0x000fe20000010000 */
[----:B------:R-:W-:Y:S01]  /*52a0*/  F2FP.F16.F32.PACK_AB R6, R38, R27 ;  /* 0x0000001b2606723e */ /* 0x000fe200000000ff */
[----:B------:R-:W-:Y:S01]  /*52b0*/  FFMA.FTZ R27, R62, UR4, -R24 ;  /* 0x000000043e1b7c23 */ /* 0x000fe20008010818 */
[----:B------:R-:W0:Y:S01]  /*52c0*/  MUFU.EX2 R44, R44 ;  /* 0x0000002c002c7308 */ /* 0x000e220000000800 */
[----:B------:R-:W-:Y:S01]  /*52d0*/  FADD.FTZ R9, R38, R7 ;  /* 0x0000000726097221 */ /* 0x000fe20000010000 */
[----:B-1----:R-:W-:Y:S01]  /*52e0*/  FADD.FTZ R8, R93, R8 ;  /* 0x000000085d087221 */ /* 0x002fe20000010000 */
[--C-:B------:R-:W-:Y:S01]  /*52f0*/  FFMA.FTZ R38, R71, UR4, -R24.reuse ;  /* 0x0000000447267c23 */ /* 0x100fe20008010818 */
[--C-:B------:R-:W-:Y:S01]  /*5300*/  FFMA.FTZ R87, R87, UR4, -R24.reuse ;  /* 0x0000000457577c23 */ /* 0x100fe20008010818 */
[--C-:B------:R-:W-:Y:S01]  /*5310*/  FFMA.FTZ R88, R88, UR4, -R24.reuse ;  /* 0x0000000458587c23 */ /* 0x100fe20008010818 */
[--C-:B------:R-:W-:Y:S01]  /*5320*/  FFMA.FTZ R76, R76, UR4, -R24.reuse ;  /* 0x000000044c4c7c23 */ /* 0x100fe20008010818 */
[----:B------:R-:W-:Y:S01]  /*5330*/  FFMA.FTZ R78, R78, UR4, -R24 ;  /* 0x000000044e4e7c23 */ /* 0x000fe20008010818 */
[----:B------:R-:W1:Y:S01]  /*5340*/  MUFU.EX2 R34, R34 ;  /* 0x0000002200227308 */ /* 0x000e620000000800 */
[----:B------:R-:W-:-:S02]  /*5350*/  F2FP.F16.F32.PACK_AB R5, R91, R90 ;  /* 0x0000005a5b05723e */ /* 0x000fc400000000ff */
[----:B------:R-:W-:-:S05]  /*5360*/  F2FP.F16.F32.PACK_AB R7, R93, R92 ;  /* 0x0000005c5d07723e */ /* 0x000fca00000000ff */
[----:B------:R-:W3:Y:S01]  /*5370*/  MUFU.EX2 R35, R35 ;  /* 0x0000002300237308 */ /* 0x000ee20000000800 */
[----:B------:R4:W-:Y:S07]  /*5380*/  STSM.16.M88.4 [R2+0x24300], R4 ;  /* 0x0243000402007844 */ /* 0x0009ee0000000200 */
[----:B------:R5:W-:Y:S08]  /*5390*/  MUFU.EX2 R31, R82 ;  /* 0x00000052001f7308 */ /* 0x000bf00000000800 */
[----:B------:R-:W3:Y:S01]  /*53a0*/  MUFU.EX2 R52, R52 ;  /* 0x0000003400347308 */ /* 0x000ee20000000800 */
[----:B-----5:R-:W-:Y:S01]  /*53b0*/  FADD.FTZ R82, R26, R9 ;  /* 0x000000091a527221 */ /* 0x020fe20000010000 */
[----:B--2---:R-:W-:Y:S01]  /*53c0*/  FADD.FTZ R9, R25, R8 ;  /* 0x0000000819097221 */ /* 0x004fe20000010000 */
[----:B----4-:R-:W-:-:S02]  /*53d0*/  F2FP.F16.F32.PACK_AB R4, R13, R12 ;  /* 0x0000000c0d04723e */ /* 0x010fc400000000ff */
[----:B------:R-:W-:Y:S01]  /*53e0*/  FADD.FTZ R82, R3, R82 ;  /* 0x0000005203527221 */ /* 0x000fe20000010000 */
[----:B0-----:R-:W-:Y:S02]  /*53f0*/  FADD.FTZ R9, R44, R9 ;  /* 0x000000092c097221 */ /* 0x001fe40000010000 */
[----:B------:R-:W0:Y:S01]  /*5400*/  MUFU.EX2 R89, R89 ;  /* 0x0000005900597308 */ /* 0x000e220000000800 */
[----:B------:R-:W-:Y:S01]  /*5410*/  FADD.FTZ R11, R39, R82 ;  /* 0x00000052270b7221 */ /* 0x000fe20000010000 */
[----:B-1----:R-:W-:-:S03]  /*5420*/  FADD.FTZ R8, R34, R9 ;  /* 0x0000000922087221 */ /* 0x002fc60000010000 */
[C---:B------:R-:W-:Y:S01]  /*5430*/  FADD.FTZ R11, R10.reuse, R11 ;  /* 0x0000000b0a0b7221 */ /* 0x040fe20000010000 */
[----:B---3--:R-:W-:Y:S01]  /*5440*/  FADD.FTZ R9, R35, R8 ;  /* 0x0000000823097221 */ /* 0x008fe20000010000 */
[----:B------:R-:W-:Y:S01]  /*5450*/  F2FP.F16.F32.PACK_AB R10, R10, R39 ;  /* 0x000000270a0a723e */ /* 0x000fe200000000ff */
[----:B------:R-:W1:Y:S01]  /*5460*/  MUFU.EX2 R53, R53 ;  /* 0x0000003500357308 */ /* 0x000e620000000800 */
[----:B------:R-:W-:Y:S01]  /*5470*/  FADD.FTZ R8, R12, R11 ;  /* 0x0000000b0c087221 */ /* 0x000fe20000010000 */
[----:B------:R-:W-:-:S03]  /*5480*/  FADD.FTZ R62, R52, R9 ;  /* 0x00000009343e7221 */ /* 0x000fc60000010000 */
[----:B------:R-:W-:-:S03]  /*5490*/  FADD.FTZ R9, R13, R8 ;  /* 0x000000080d097221 */ /* 0x000fc60000010000 */
        /* <DEDUP_REMOVED lines=8> */
[----:B------:R-:W-:-:S04]  /*5520*/  FADD.FTZ R24, R20, R11 ;  /* 0x0000000b14187221 */ /* 0x000fc80000010000 */
[----:B------:R-:W-:Y:S02]  /*5530*/  FADD.FTZ R11, R21, R24 ;  /* 0x00000018150b7221 */ /* 0x000fe40000010000 */
[----:B------:R-:W1:Y:S01]  /*5540*/  MUFU.EX2 R75, R75 ;  /* 0x0000004b004b7308 */ /* 0x000e620000000800 */
[----:B--2---:R-:W-:Y:S01]  /*5550*/  FADD.FTZ R9, R68, R9 ;  /* 0x0000000944097221 */ /* 0x004fe20000010000 */
[----:B------:R-:W-:Y:S01]  /*5560*/  FADD.FTZ R6, R48, R11 ;  /* 0x0000000b30067221 */ /* 0x000fe20000010000 */
[----:B------:R-:W-:-:S03]  /*5570*/  F2FP.F16.F32.PACK_AB R11, R35, R34 ;  /* 0x00000022230b723e */ /* 0x000fc600000000ff */
[----:B------:R-:W-:Y:S01]  /*5580*/  FADD.FTZ R13, R49, R6 ;  /* 0x00000006310d7221 */ /* 0x000fe20000010000 */
[----:B------:R-:W-:Y:S01]  /*5590*/  F2FP.F16.F32.PACK_AB R6, R15, R14 ;  /* 0x0000000e0f06723e */ /* 0x000fe200000000ff */
[----:B------:R-:W2:Y:S01]  /*55a0*/  MUFU.EX2 R77, R77 ;  /* 0x0000004d004d7308 */ /* 0x000ea20000000800 */
[----:B0-----:R-:W-:Y:S01]  /*55b0*/  FADD.FTZ R26, R66, R9 ;  /* 0x00000009421a7221 */ /* 0x001fe20000010000 */
[----:B------:R-:W-:Y:S01]  /*55c0*/  FADD.FTZ R12, R56, R13 ;  /* 0x0000000d380c7221 */ /* 0x000fe20000010000 */
[----:B------:R-:W-:-:S03]  /*55d0*/  F2FP.F16.F32.PACK_AB R9, R44, R25 ;  /* 0x000000192c09723e */ /* 0x000fc600000000ff */
[----:B------:R-:W-:Y:S01]  /*55e0*/  FADD.FTZ R13, R43, R12 ;  /* 0x0000000c2b0d7221 */ /* 0x000fe20000010000 */
[----:B------:R-:W-:Y:S01]  /*55f0*/  F2FP.F16.F32.PACK_AB R12, R21, R20 ;  /* 0x00000014150c723e */ /* 0x000fe200000000ff */
[----:B------:R-:W0:Y:S01]  /*5600*/  MUFU.EX2 R80, R80 ;  /* 0x0000005000507308 */ /* 0x000e220000000800 */
[C---:B-1----:R-:W-:Y:S01]  /*5610*/  FADD.FTZ R26, R75.reuse, R26 ;  /* 0x0000001a4b1a7221 */ /* 0x042fe20000010000 */
[----:B------:R-:W-:Y:S01]  /*5620*/  FADD.FTZ R24, R42, R13 ;  /* 0x0000000d2a187221 */ /* 0x000fe20000010000 */
[----:B------:R-:W-:Y:S01]  /*5630*/  STSM.16.M88.4 [R2+0x25b00], R8 ;  /* 0x025b000802007844 */ /* 0x000fe20000000200 */
[----:B------:R-:W-:Y:S02]  /*5640*/  F2FP.F16.F32.PACK_AB R13, R75, R66 ;  /* 0x000000424b0d723e */ /* 0x000fe400000000ff */
[----:B------:R-:W-:Y:S01]  /*5650*/  CS2R R66, SRZ ;  /* 0x0000000000427805 */ /* 0x000fe2000001ff00 */
[----:B------:R-:W-:Y:S01]  /*5660*/  FADD.FTZ R25, R47, R24 ;  /* 0x000000182f197221 */ /* 0x000fe20000010000 */
[----:B------:R-:W1:Y:S01]  /*5670*/  MUFU.EX2 R64, R64 ;  /* 0x0000004000407308 */ /* 0x000e620000000800 */
[----:B--2---:R-:W-:-:S02]  /*5680*/  FADD.FTZ R7, R77, R26 ;  /* 0x0000001a4d077221 */ /* 0x004fc40000010000 */
[----:B------:R-:W-:-:S04]  /*5690*/  FADD.FTZ R24, R36, R25 ;  /* 0x0000001924187221 */ /* 0x000fc80000010000 */
[----:B------:R-:W-:Y:S01]  /*56a0*/  FADD.FTZ R25, R61, R24 ;  /* 0x000000183d197221 */ /* 0x000fe20000010000 */
[----:B------:R-:W-:Y:S01]  /*56b0*/  F2FP.F16.F32.PACK_AB R24, R43, R56 ;  /* 0x000000382b18723e */ /* 0x000fe200000000ff */
[----:B------:R-:W2:Y:S01]  /*56c0*/  MUFU.EX2 R73, R73 ;  /* 0x0000004900497308 */ /* 0x000ea20000000800 */
[C---:B0-----:R-:W-:Y:S01]  /*56d0*/  FADD.FTZ R7, R80.reuse, R7 ;  /* 0x0000000750077221 */ /* 0x041fe20000010000 */
[----:B------:R-:W-:-:S06]  /*56e0*/  F2FP.F16.F32.PACK_AB R15, R80, R77 ;  /* 0x0000004d500f723e */ /* 0x000fcc00000000ff */
[----:B------:R-:W0:Y:S01]  /*56f0*/  MUFU.EX2 R57, R57 ;  /* 0x0000003900397308 */ /* 0x000e220000000800 */
[----:B-1----:R-:W-:Y:S01]  /*5700*/  FADD.FTZ R14, R64, R7 ;  /* 0x00000007400e7221 */ /* 0x002fe20000010000 */
[----:B------:R-:W-:Y:S02]  /*5710*/  F2FP.F16.F32.PACK_AB R7, R68, R53 ;  /* 0x000000354407723e */ /* 0x000fe400000000ff */
[----:B------:R-:W-:-:S03]  /*5720*/  CS2R R52, SRZ ;  /* 0x0000000000347805 */ /* 0x000fc6000001ff00 */
[----:B------:R1:W-:Y:S01]  /*5730*/  STSM.16.M88.4 [R2+0x27300], R4 ;  /* 0x0273000402007844 */ /* 0x0003e20000000200 */
[----:B------:R-:W3:Y:S01]  /*5740*/  MUFU.EX2 R58, R58 ;  /* 0x0000003a003a7308 */ /* 0x000ee20000000800 */
[----:B--2---:R-:W-:-:S07]  /*5750*/  FADD.FTZ R14, R73, R14 ;  /* 0x0000000e490e7221 */ /* 0x004fce0000010000 */
[----:B------:R2:W4:Y:S01]  /*5760*/  MUFU.EX2 R0, R69 ;  /* 0x0000004500007308 */ /* 0x0005220000000800 */
[----:B0-----:R-:W-:Y:S01]  /*5770*/  FADD.FTZ R21, R57, R14 ;  /* 0x0000000e39157221 */ /* 0x001fe20000010000 */
[----:B------:R-:W-:Y:S02]  /*5780*/  F2FP.F16.F32.PACK_AB R14, R49, R48 ;  /* 0x00000030310e723e */ /* 0x000fe400000000ff */
[----:B------:R-:W-:-:S03]  /*5790*/  CS2R R48, SRZ ;  /* 0x0000000000307805 */ /* 0x000fc6000001ff00 */
[----:B------:R-:W-:Y:S01]  /*57a0*/  STSM.16.M88.4 [R2+0x28b00], R12 ;  /* 0x028b000c02007844 */ /* 0x000fe20000000200 */
[----:B------:R-:W0:Y:S01]  /*57b0*/  MUFU.EX2 R30, R30 ;  /* 0x0000001e001e7308 */ /* 0x000e220000000800 */
[----:B---3--:R-:W-:Y:S01]  /*57c0*/  FADD.FTZ R21, R58, R21 ;  /* 0x000000153a157221 */ /* 0x008fe20000010000 */
[----:B-1----:R-:W-:Y:S02]  /*57d0*/  F2FP.F16.F32.PACK_AB R4, R61, R36 ;  /* 0x000000243d04723e */ /* 0x002fe400000000ff */
[----:B--2---:R-:W-:-:S04]  /*57e0*/  CS2R R68, SRZ ;  /* 0x0000000000447805 */ /* 0x004fc8000001ff00 */
[----:B------:R-:W1:Y:S01]  /*57f0*/  MUFU.EX2 R59, R59 ;  /* 0x0000003b003b7308 */ /* 0x000e620000000800 */
[----:B----4-:R-:W-:-:S07]  /*5800*/  FADD.FTZ R26, R0, R21 ;  /* 0x00000015001a7221 */ /* 0x010fce0000010000 */
[----:B------:R-:W2:Y:S08]  /*5810*/  MUFU.EX2 R38, R38 ;  /* 0x0000002600267308 */ /* 0x000eb00000000800 */
[----:B------:R3:W-:Y:S08]  /*5820*/  MUFU.EX2 R20, R27 ;  /* 0x0000001b00147308 */ /* 0x0007f00000000800 */
[----:B------:R-:W4:Y:S01]  /*5830*/  MUFU.EX2 R37, R37 ;  /* 0x0000002500257308 */ /* 0x000f220000000800 */
[----:B---3--:R-:W-:Y:S01]  /*5840*/  FADD.FTZ R27, R31, R26 ;  /* 0x0000001a1f1b7221 */ /* 0x008fe20000010000 */
[----:B------:R-:W-:Y:S01]  /*5850*/  FADD.FTZ R26, R46, R25 ;  /* 0x000000192e1a7221 */ /* 0x000fe20000010000 */
[----:B------:R-:W-:-:S02]  /*5860*/  F2FP.F16.F32.PACK_AB R25, R73, R64 ;  /* 0x000000404919723e */ /* 0x000fc400000000ff */
[----:B------:R-:W-:Y:S01]  /*5870*/  CS2R R64, SRZ ;  /* 0x0000000000407805 */ /* 0x000fe2000001ff00 */
[----:B0-----:R-:W-:Y:S01]  /*5880*/  FADD.FTZ R34, R30, R27 ;  /* 0x0000001b1e227221 */ /* 0x001fe20000010000 */
[----:B------:R-:W-:Y:S01]  /*5890*/  FADD.FTZ R9, R55, R26 ;  /* 0x0000001a37097221 */ /* 0x000fe20000010000 */
[----:B------:R-:W-:Y:S01]  /*58a0*/  F2FP.F16.F32.PACK_AB R26, R47, R42 ;  /* 0x0000002a2f1a723e */ /* 0x000fe200000000ff */
[----:B------:R-:W0:Y:S01]  /*58b0*/  MUFU.EX2 R63, R63 ;  /* 0x0000003f003f7308 */ /* 0x000e220000000800 */
[----:B-1----:R-:W-:Y:S01]  /*58c0*/  FADD.FTZ R5, R59, R34 ;  /* 0x000000223b057221 */ /* 0x002fe20000010000 */
[----:B------:R-:W-:Y:S01]  /*58d0*/  FADD.FTZ R6, R40, R9 ;  /* 0x0000000928067221 */ /* 0x000fe20000010000 */
[----:B------:R-:W-:Y:S02]  /*58e0*/  F2FP.F16.F32.PACK_AB R27, R58, R57 ;  /* 0x000000393a1b723e */ /* 0x000fe400000000ff */
[----:B------:R-:W-:Y:S01]  /*58f0*/  CS2R R56, SRZ ;  /* 0x0000000000387805 */ /* 0x000fe2000001ff00 */
[----:B--2---:R-:W-:Y:S01]  /*5900*/  FADD.FTZ R8, R38, R5 ;  /* 0x0000000526087221 */ /* 0x004fe20000010000 */
[----:B------:R-:W-:Y:S01]  /*5910*/  FADD.FTZ R6, R45, R6 ;  /* 0x000000062d067221 */ /* 0x000fe20000010000 */
[----:B------:R-:W-:Y:S01]  /*5920*/  F2FP.F16.F32.PACK_AB R5, R31, R0 ;  /* 0x000000001f05723e */ /* 0x000fe200000000ff */
[----:B------:R-:W1:Y:S01]  /*5930*/  MUFU.EX2 R54, R54 ;  /* 0x0000003600367308 */ /* 0x000e620000000800 */
[----:B------:R2:W-:Y:S01]  /*5940*/  STSM.16.M88.4 [R2+0x2a300], R24 ;  /* 0x02a3001802007844 */ /* 0x0005e20000000200 */
[----:B----4-:R-:W-:Y:S01]  /*5950*/  FADD.FTZ R9, R37, R6 ;  /* 0x0000000625097221 */ /* 0x010fe20000010000 */
[----:B------:R-:W-:-:S02]  /*5960*/  F2FP.F16.F32.PACK_AB R6, R55, R46 ;  /* 0x0000002e3706723e */ /* 0x000fc400000000ff */
[----:B------:R-:W-:Y:S02]  /*5970*/  CS2R R46, SRZ ;  /* 0x00000000002e7805 */ /* 0x000fe4000001ff00 */
[----:B------:R-:W-:Y:S02]  /*5980*/  CS2R R42, SRZ ;  /* 0x00000000002a7805 */ /* 0x000fe4000001ff00 */
[----:B------:R-:W-:Y:S01]  /*5990*/  CS2R R34, SRZ ;  /* 0x0000000000227805 */ /* 0x000fe2000001ff00 */
[----:B------:R-:W3:Y:S01]  /*59a0*/  MUFU.EX2 R62, R83 ;  /* 0x00000053003e7308 */ /* 0x000ee20000000800 */
[----:B0-----:R-:W-:-:S07]  /*59b0*/  FADD.FTZ R7, R63, R8 ;  /* 0x000000083f077221 */ /* 0x001fce0000010000 */
[----:B------:R-:W0:Y:S01]  /*59c0*/  MUFU.EX2 R33, R33 ;  /* 0x0000002100217308 */ /* 0x000e220000000800 */
[C---:B-1----:R-:W-:Y:S01]  /*59d0*/  FADD.FTZ R8, R54.reuse, R9 ;  /* 0x0000000936087221 */ /* 0x042fe20000010000 */
[----:B------:R-:W-:Y:S02]  /*59e0*/  F2FP.F16.F32.PACK_AB R10, R54, R37 ;  /* 0x00000025360a723e */ /* 0x000fe400000000ff */
[----:B------:R-:W-:Y:S02]  /*59f0*/  CS2R R54, SRZ ;  /* 0x0000000000367805 */ /* 0x000fe4000001ff00 */
[----:B------:R-:W-:Y:S02]  /*5a00*/  CS2R R36, SRZ ;  /* 0x0000000000247805 */ /* 0x000fe4000001ff00 */
[----:B--2---:R-:W-:Y:S02]  /*5a10*/  CS2R R26, SRZ ;  /* 0x00000000001a7805 */ /* 0x004fe4000001ff00 */
[----:B------:R-:W-:Y:S01]  /*5a20*/  CS2R R24, SRZ ;  /* 0x0000000000187805 */ /* 0x000fe2000001ff00 */
[----:B------:R-:W1:Y:S01]  /*5a30*/  MUFU.EX2 R3, R84 ;  /* 0x0000005400037308 */ /* 0x000e620000000800 */
[----:B---3--:R-:W-:Y:S01]  /*5a40*/  FADD.FTZ R0, R62, R7 ;  /* 0x000000073e007221 */ /* 0x008fe20000010000 */
[----:B------:R-:W-:-:S02]  /*5a50*/  F2FP.F16.F32.PACK_AB R7, R59, R30 ;  /* 0x0000001e3b07723e */ /* 0x000fc400000000ff */
[----:B------:R-:W-:-:S03]  /*5a60*/  CS2R R58, SRZ ;  /* 0x00000000003a7805 */ /* 0x000fc6000001ff00 */
[----:B------:R2:W-:Y:S01]  /*5a70*/  STSM.16.M88.4 [R2+0x2bb00], R4 ;  /* 0x02bb000402007844 */ /* 0x0005e20000000200 */
[----:B------:R-:W3:Y:S01]  /*5a80*/  MUFU.EX2 R60, R60 ;  /* 0x0000003c003c7308 */ /* 0x000ee20000000800 */
[----:B0-----:R-:W-:Y:S01]  /*5a90*/  FADD.FTZ R9, R33, R8 ;  /* 0x0000000821097221 */ /* 0x001fe20000010000 */
[----:B------:R-:W-:Y:S02]  /*5aa0*/  F2FP.F16.F32.PACK_AB R8, R45, R40 ;  /* 0x000000282d08723e */ /* 0x000fe400000000ff */
[----:B------:R-:W-:-:S04]  /*5ab0*/  CS2R R44, SRZ ;  /* 0x00000000002c7805 */ /* 0x000fc8000001ff00 */
[----:B------:R-:W0:Y:S01]  /*5ac0*/  MUFU.EX2 R85, R85 ;  /* 0x0000005500557308 */ /* 0x000e220000000800 */
[----:B-1----:R-:W-:Y:S01]  /*5ad0*/  FADD.FTZ R0, R3, R0 ;  /* 0x0000000003007221 */ /* 0x002fe20000010000 */
[----:B--2---:R-:W-:-:S06]  /*5ae0*/  IMAD.U32 R6, RZ, RZ, UR7 ;  /* 0x00000007ff067e24 */ /* 0x004fcc000f8e00ff */
[----:B------:R-:W1:Y:S01]  /*5af0*/  MUFU.EX2 R32, R32 ;  /* 0x0000002000207308 */ /* 0x000e620000000800 */
[C---:B---3--:R-:W-:Y:S01]  /*5b00*/  FADD.FTZ R15, R60.reuse, R9 ;  /* 0x000000093c0f7221 */ /* 0x048fe20000010000 */
[----:B------:R-:W-:Y:S02]  /*5b10*/  F2FP.F16.F32.PACK_AB R9, R63, R38 ;  /* 0x000000263f09723e */ /* 0x000fe400000000ff */
[----:B------:R-:W-:Y:S02]  /*5b20*/  CS2R R38, SRZ ;  /* 0x0000000000267805 */ /* 0x000fe4000001ff00 */
        /* <DEDUP_REMOVED lines=10> */
[----:B0-----:R-:W-:Y:S01]  /*5bd0*/  FADD.FTZ R12, R86, R11 ;  /* 0x0000000b560c7221 */ /* 0x001fe20000010000 */
[----:B------:R-:W-:Y:S02]  /*5be0*/  F2FP.F16.F32.PACK_AB R11, R3, R62 ;  /* 0x0000003e030b723e */ /* 0x000fe400000000ff */
[----:B------:R-:W-:Y:S02]  /*5bf0*/  F2FP.F16.F32.PACK_AB R62, R41, R32 ;  /* 0x00000020293e723e */ /* 0x000fe400000000ff */
[----:B------:R-:W-:Y:S02]  /*5c00*/  CS2R R40, SRZ ;  /* 0x0000000000287805 */ /* 0x000fe4000001ff00 */
[----:B------:R-:W-:Y:S01]  /*5c10*/  CS2R R32, SRZ ;  /* 0x0000000000207805 */ /* 0x000fe2000001ff00 */
[----:B------:R-:W-:Y:S01]  /*5c20*/  STSM.16.M88.4 [R2+0x2d300], R8 ;  /* 0x02d3000802007844 */ /* 0x000fe20000000200 */
[----:B------:R0:W3:Y:S01]  /*5c30*/  MUFU.EX2 R21, R70 ;  /* 0x0000004600157308 */ /* 0x0000e20000000800 */
[----:B-1----:R-:W-:-:S07]  /*5c40*/  FADD.FTZ R3, R29, R0 ;  /* 0x000000001d037221 */ /* 0x002fce0000010000 */
[----:B------:R-:W-:Y:S01]  /*5c50*/  MUFU.EX2 R50, R50 ;  /* 0x0000003200327308 */ /* 0x000fe20000000800 */
[C---:B--2---:R-:W-:Y:S01]  /*5c60*/  FADD.FTZ R3, R28.reuse, R3 ;  /* 0x000000031c037221 */ /* 0x044fe20000010000 */
[----:B------:R-:W-:Y:S02]  /*5c70*/  F2FP.F16.F32.PACK_AB R28, R28, R29 ;  /* 0x0000001d1c1c723e */ /* 0x000fe400000000ff */
[----:B0-----:R-:W-:-:S04]  /*5c80*/  CS2R R70, SRZ ;  /* 0x0000000000467805 */ /* 0x001fc8000001ff00 */
[----:B------:R-:W0:Y:S01]  /*5c90*/  MUFU.EX2 R51, R51 ;  /* 0x0000003300337308 */ /* 0x000e220000000800 */
[C---:B---3--:R-:W-:Y:S01]  /*5ca0*/  F2FP.F16.F32.PACK_AB R63, R21.reuse, R86 ;  /* 0x00000056153f723e */ /* 0x048fe200000000ff */
[----:B------:R-:W-:-:S04]  /*5cb0*/  FADD.FTZ R12, R21, R12 ;  /* 0x0000000c150c7221 */ /* 0x000fc80000010000 */
[----:B------:R1:W-:Y:S02]  /*5cc0*/  STSM.16.M88.4 [R2+0x2eb00], R60 ;  /* 0x02eb003c02007844 */ /* 0x0003e40000000200 */
[----:B------:R-:W2:Y:S08]  /*5cd0*/  MUFU.EX2 R87, R87 ;  /* 0x0000005700577308 */ /* 0x000eb00000000800 */
[----:B------:R-:W3:Y:S01]  /*5ce0*/  MUFU.EX2 R88, R88 ;  /* 0x0000005800587308 */ /* 0x000ee20000000800 */
[----:B0-----:R-:W-:Y:S01]  /*5cf0*/  F2FP.F16.F32.PACK_AB R30, R51, R50 ;  /* 0x00000032331e723e */ /* 0x001fe200000000ff */
[----:B------:R-:W-:-:S04]  /*5d00*/  FADD.FTZ R50, R50, R3 ;  /* 0x0000000332327221 */ /* 0x000fc80000010000 */
[----:B------:R-:W-:Y:S01]  /*5d10*/  FADD.FTZ R3, R51, R50 ;  /* 0x0000003233037221 */ /* 0x000fe20000010000 */
[----:B-1----:R-:W-:Y:S01]  /*5d20*/  CS2R R62, SRZ ;  /* 0x00000000003e7805 */ /* 0x002fe2000001ff00 */
[----:B------:R-:W0:Y:S01]  /*5d30*/  MUFU.EX2 R76, R76 ;  /* 0x0000004c004c7308 */ /* 0x000e220000000800 */
[----:B--2---:R-:W-:Y:S01]  /*5d40*/  FADD.FTZ R5, R87, R12 ;  /* 0x0000000c57057221 */ /* 0x004fe20000010000 */
[----:B------:R-:W-:Y:S02]  /*5d50*/  CS2R R60, SRZ ;  /* 0x00000000003c7805 */ /* 0x000fe4000001ff00 */
[----:B------:R-:W-:-:S04]  /*5d60*/  CS2R R50, SRZ ;  /* 0x0000000000327805 */ /* 0x000fc8000001ff00 */
[----:B------:R-:W1:Y:S01]  /*5d70*/  MUFU.EX2 R13, R78 ;  /* 0x0000004e000d7308 */ /* 0x000e620000000800 */
[C---:B---3--:R-:W-:Y:S01]  /*5d80*/  F2FP.F16.F32.PACK_AB R29, R88.reuse, R87 ;  /* 0x00000057581d723e */ /* 0x048fe200000000ff */
[----:B------:R-:W-:-:S04]  /*5d90*/  FADD.FTZ R5, R88, R5 ;  /* 0x0000000558057221 */ /* 0x000fc80000010000 */
[----:B0-----:R-:W-:Y:S01]  /*5da0*/  FADD.FTZ R0, R76, R5 ;  /* 0x000000054c007221 */ /* 0x001fe20000010000 */
[----:B-1----:R-:W-:-:S03]  /*5db0*/  F2FP.F16.F32.PACK_AB R31, R13, R76 ;  /* 0x0000004c0d1f723e */ /* 0x002fc600000000ff */
[----:B------:R-:W-:Y:S02]  /*5dc0*/  FADD.FTZ R0, R13, R0 ;  /* 0x000000000d007221 */ /* 0x000fe40000010000 */
        /* <DEDUP_REMOVED lines=13> */
.L_x_12008:
        /* <DEDUP_REMOVED lines=10> */
.L_x_12001:
[----:B------:R-:W-:Y:S01]  /*5f40*/  ULEA UR4, UR36, UR37, 0x3 ;  /* 0x0000002524047291 */ /* 0x000fe2000f8e183f */
[----:B------:R-:W-:-:S05]  /*5f50*/  IMAD.U32 R7, RZ, RZ, UR60 ;  /* 0x0000003cff077e24 */ /* 0x000fca000f8e00ff */
[----:B------:R-:W-:-:S04]  /*5f60*/  SHF.L.U32 R7, R7, 0x1f, RZ ;  /* 0x0000001f07077819 */ /* 0x000fc800000006ff */
[----:B------:R0:W1:Y:S01]  /*5f70*/  SYNCS.PHASECHK.TRANS64.TRYWAIT P3, [UR4+0x31c30], R7 ;  /* 0x031c3007ff0075a7 */ /* 0x0000620008060144 */
[----:B------:R-:W-:Y:S05]  /*5f80*/  @!P0 BRA `(.L_x_12002) ;  /* 0x0000000000048947 */ /* 0x000fea0003800000 */
[----:B------:R-:W-:Y:S01]  /*5f90*/  BPT.TRAP 0x1 ;  /* 0x000000040000795c */ /* 0x000fe20000300000 */
.L_x_12002:
[----:B-1----:R-:W-:Y:S05]  /*5fa0*/  @P3 BRA `(.L_x_12000) ;  /* 0x0000000000083947 */ /* 0x002fea0003800000 */
[----:B------:R-:W1:Y:S02]  /*5fb0*/  SYNCS.PHASECHK.TRANS64.TRYWAIT P3, [UR4+0x31c30], R7 ;  /* 0x031c3007ff0075a7 */ /* 0x000e640008060144 */
[----:B-1----:R-:W-:Y:S05]  /*5fc0*/  @!P3 BRA `(.L_x_12003) ;  /* 0x000001180020b947 */ /* 0x002fea0003800000 */
.L_x_12000:
        /* <DEDUP_REMOVED lines=356> */
.L_x_12005:
[----:B------:R-:W-:Y:S01]  /*7610*/  ULEA UR4, UR7, UR37, 0x3 ;  /* 0x0000002507047291 */ /* 0x000fe2000f8e183f */
[----:B------:R-:W-:-:S05]  /*7620*/  IMAD.U32 R7, RZ, RZ, UR39 ;  /* 0x00000027ff077e24 */ /* 0x000fca000f8e00ff */
[----:B------:R-:W-:-:S04]  /*7630*/  SHF.L.U32 R7, R7, 0x1f, RZ ;  /* 0x0000001f07077819 */ /* 0x000fc800000006ff */
[----:B------:R0:W1:Y:S01]  /*7640*/  SYNCS.PHASECHK.TRANS64.TRYWAIT P3, [UR4+0x31c50], R7 ;  /* 0x031c5007ff0075a7 */ /* 0x0000620008060144 */
[----:B------:R-:W-:Y:S05]  /*7650*/  @!P0 BRA `(.L_x_12006) ;  /* 0x0000000000048947 */ /* 0x000fea0003800000 */
[----:B------:R-:W-:Y:S01]  /*7660*/  BPT.TRAP 0x1 ;  /* 0x000000040000795c */ /* 0x000fe20000300000 */
.L_x_12006:
[----:B-1----:R-:W-:Y:S05]  /*7670*/  @P3 BRA `(.L_x_12004) ;  /* 0x0000000000083947 */ /* 0x002fea0003800000 */
[----:B------:R-:W1:Y:S02]  /*7680*/  SYNCS.PHASECHK.TRANS64.TRYWAIT P3, [UR4+0x31c50], R7 ;  /* 0x031c5007ff0075a7 */ /* 0x000e640008060144 */
[----:B-1----:R-:W-:Y:S05]  /*7690*/  @!P3 BRA `(.L_x_12007) ;  /* 0x000001000084b947 */ /* 0x002fea0003800000 */
.L_x_12004:
        /* <DEDUP_REMOVED lines=42> */
[----:B------:R-:W-:Y:S01]  /*7940*/  UMOV UR4, 0x1 ;  /* 0x0000000100047882 */ /* 0x000fe20000000000 */
[----:B------:R-:W-:Y:S01]  /*7950*/  R2UR UR15, R17 ;  /* 0x00000000110f72ca */ /* 0x000fe200000e0000 */
[----:B------:R-:W-:Y:S01]  /*7960*/  UIMAD UR4, UR38, -0x90, UR4 ;  /* 0xffffff70260478a4 */ /* 0x000fe2000f8e0204 */
[----:B------:R-:W-:Y:S01]  /*7970*/  R2UR UR14, R18 ;  /* 0x00000000120e72ca */ /* 0x000fe200000e0000 */
[----:B------:R-:W2:Y:S01]  /*7980*/  SHFL.IDX PT, R135, R98, 0x1, 0x1c1f ;  /* 0x003c1f0062877f89 */ /* 0x000ea200000e0000 */
[----:B-1----:R-:W-:Y:S01]  /*7990*/  FMUL.FTZ R8, R137, UR5 ;  /* 0x0000000589087c20 */ /* 0x002fe20008410000 */
[----:B------:R-:W-:-:S02]  /*79a0*/  IMAD.MOV.U32 R137, RZ, RZ, -0x2 ;  /* 0xfffffffeff897424 */ /* 0x000fc400078e00ff */
[----:B------:R-:W-:Y:S01]  /*79b0*/  FMUL.FTZ R9, R138, UR5 ;  /* 0x000000058a097c20 */ /* 0x000fe20008410000 */
[----:B0-----:R-:W-:Y:S01]  /*79c0*/  FMUL.FTZ R7, R136, UR5 ;  /* 0x0000000588077c20 */ /* 0x001fe20008410000 */
[----:B------:R-:W-:Y:S01]  /*79d0*/  FMUL.FTZ R10, R139, UR5 ;  /* 0x000000058b0a7c20 */ /* 0x000fe20008410000 */
[----:B------:R-:W-:Y:S02]  /*79e0*/  IMAD R136, R22, R137, UR4 ;  /* 0x0000000416887e24 */ /* 0x000fe4000f8e0289 */
[----:B------:R-:W-:Y:S01]  /*79f0*/  FMUL.FTZ R13, R142, UR5 ;  /* 0x000000058e0d7c20 */ /* 0x000fe20008410000 */
[----:B------:R-:W-:Y:S01]  /*7a00*/  FMUL.FTZ R134, R90, UR5 ;  /* 0x000000055a867c20 */ /* 0x000fe20008410000 */
[----:B------:R-:W0:Y:S01]  /*7a10*/  MUFU.TANH R9, R9 ;  /* 0x0000000900097308 */ /* 0x000e220000002400 */
[----:B------:R-:W-:Y:S02]  /*7a20*/  IMAD.U32 R137, RZ, RZ, UR15 ;  /* 0x0000000fff897e24 */ /* 0x000fe4000f8e00ff */
[----:B------:R-:W-:Y:S01]  /*7a30*/  FMUL.FTZ R15, R143, UR5 ;  /* 0x000000058f0f7c20 */ /* 0x000fe20008410000 */
[----:B------:R-:W-:Y:S01]  /*7a40*/  FMUL.FTZ R122, R122, UR5 ;  /* 0x000000057a7a7c20 */ /* 0x000fe20008410000 */
[----:B------:R-:W-:Y:S01]  /*7a50*/  FMUL.FTZ R123, R123, UR5 ;  /* 0x000000057b7b7c20 */ /* 0x000fe20008410000 */
[----:B------:R-:W-:Y:S01]  /*7a60*/  FMUL.FTZ R126, R126, UR5 ;  /* 0x000000057e7e7c20 */ /* 0x000fe20008410000 */
[----:B------:R-:W-:Y:S01]  /*7a70*/  IADD3 R90, -R137, UR14, R136 ;  /* 0x0000000e895a7c10 */ /* 0x000fe2000fffe188 */
        /* <DEDUP_REMOVED lines=8> */
[----:B--2---:R-:W-:Y:S01]  /*7b00*/  IMAD.IADD R91, R90, 0x1, R135 ;  /* 0x000000015a5b7824 */ /* 0x004fe200078e0287 */
[----:B------:R-:W2:Y:S01]  /*7b10*/  MUFU.TANH R13, R13 ;  /* 0x0000000d000d7308 */ /* 0x000ea20000002400 */
[----:B------:R-:W-:Y:S01]  /*7b20*/  FMUL.FTZ R135, R95, UR5 ;  /* 0x000000055f877c20 */ /* 0x000fe20008410000 */
[----:B------:R-:W-:Y:S01]  /*7b30*/  FMUL.FTZ R95, R82, UR5 ;  /* 0x00000005525f7c20 */ /* 0x000fe20008410000 */
[----:B------:R-:W-:Y:S01]  /*7b40*/  FMUL.FTZ R102, R102, UR5 ;  /* 0x0000000566667c20 */ /* 0x000fe20008410000 */
[----:B------:R-:W-:Y:S01]  /*7b50*/  ISETP.GT.AND P3, PT, R91, RZ, PT ;  /* 0x000000ff5b00720c */ /* 0x000fe20003f64270 */
[----:B------:R-:W-:Y:S01]  /*7b60*/  FMUL.FTZ R103, R103, UR5 ;  /* 0x0000000567677c20 */ /* 0x000fe20008410000 */
[----:B------:R-:W-:Y:S01]  /*7b70*/  ISETP.GT.AND P4, PT, R91, 0x1, PT ;  /* 0x000000015b00780c */ /* 0x000fe20003f84270 */
[----:B------:R-:W-:Y:S01]  /*7b80*/  FMUL.FTZ R86, R86, UR5 ;  /* 0x0000000556567c20 */ /* 0x000fe20008410000 */
[----:B------:R-:W3:Y:S01]  /*7b90*/  MUFU.TANH R15, R15 ;  /* 0x0000000f000f7308 */ /* 0x000ee20000002400 */
[----:B0-----:R-:W-:Y:S01]  /*7ba0*/  FSEL R9, R9, -INF , P3 ;  /* 0xff80000009097808 */ /* 0x001fe20001800000 */
[----:B------:R-:W-:Y:S01]  /*7bb0*/  FMUL.FTZ R11, R140, UR5 ;  /* 0x000000058c0b7c20 */ /* 0x000fe20008410000 */
[C---:B------:R-:W-:Y:S01]  /*7bc0*/  ISETP.GT.AND P3, PT, R91.reuse, 0x8, PT ;  /* 0x000000085b00780c */ /* 0x040fe20003f64270 */
[----:B------:R-:W-:Y:S01]  /*7bd0*/  UIADD3 UR40, UR10, 0x900, URZ ;  /* 0x000009000a287890 */ /* 0x000fe2000fffe03f */
[----:B-1----:R-:W-:Y:S01]  /*7be0*/  FSEL R10, R10, -INF , P4 ;  /* 0xff8000000a0a7808 */ /* 0x002fe20002000000 */
[----:B------:R-:W-:Y:S01]  /*7bf0*/  UIADD3 UR42, UR11, 0x180, URZ ;  /* 0x000001800b2a7890 */ /* 0x000fe2000fffe03f */
[----:B------:R-:W-:Y:S01]  /*7c00*/  ISETP.GT.AND P4, PT, R91, 0x9, PT ;  /* 0x000000095b00780c */ /* 0x000fe20003f84270 */
[----:B------:R-:W0:Y:S01]  /*7c10*/  MUFU.TANH R21, R21 ;  /* 0x0000001500157308 */ /* 0x000e220000002400 */
[----:B--2---:R-:W-:Y:S01]  /*7c20*/  FSEL R13, R13, -INF , P3 ;  /* 0xff8000000d0d7808 */ /* 0x004fe20001800000 */
[----:B------:R-:W-:Y:S01]  /*7c30*/  UMOV UR41, 0xc0000010 ;  /* 0xc000001000297882 */ /* 0x000fe20000000000 */
[C---:B------:R-:W-:Y:S01]  /*7c40*/  ISETP.GT.AND P3, PT, R91.reuse, 0x10, PT ;  /* 0x000000105b00780c */ /* 0x040fe20003f64270 */
[----:B------:R-:W-:Y:S01]  /*7c50*/  UMOV UR43, 0x80000020 ;  /* 0x80000020002b7882 */ /* 0x000fe20000000000 */
[C---:B------:R-:W-:Y:S01]  /*7c60*/  ISETP.GT.AND P6, PT, R91.reuse, 0x51, PT ;  /* 0x000000515b00780c */ /* 0x040fe20003fc4270 */
[----:B------:R-:W1:Y:S01]  /*7c70*/  SHFL.IDX PT, R98, R98, RZ, 0x1c1f ;  /* 0x001c1fff62627589 */ /* 0x000e6200000e0000 */
[----:B------:R-:W-:Y:S01]  /*7c80*/  ISETP.GT.AND P5, PT, R91, 0x58, PT ;  /* 0x000000585b00780c */ /* 0x000fe20003fa4270 */
[----:B------:R-:W2:Y:S01]  /*7c90*/  MUFU.TANH R129, R129 ;  /* 0x0000008100817308 */ /* 0x000ea20000002400 */
[----:B---3--:R-:W-:Y:S01]  /*7ca0*/  FSEL R15, R15, -INF , P4 ;  /* 0xff8000000f0f7808 */ /* 0x008fe20002000000 */
[----:B------:R-:W-:Y:S01]  /*7cb0*/  ULDC UR4, c[0x0][0x988] ;  /* 0x0002620000047ab9 */ /* 0x000fe20000000800 */
[----:B------:R-:W-:Y:S01]  /*7cc0*/  ISETP.GT.AND P4, PT, R91, 0x11, PT ;  /* 0x000000115b00780c */ /* 0x000fe20003f84270 */
[----:B------:R-:W-:Y:S01]  /*7cd0*/  FMUL.FTZ R12, R141, UR5 ;  /* 0x000000058d0c7c20 */ /* 0x000fe20008410000 */
[----:B------:R-:W-:Y:S01]  /*7ce0*/  FMUL.FTZ R120, R120, UR5 ;  /* 0x0000000578787c20 */ /* 0x000fe20008410000 */
        /* <DEDUP_REMOVED lines=11> */
[----:B---3--:R-:W-:Y:S01]  /*7da0*/  FMNMX.FTZ R137, R9, R5, !PT ;  /* 0x0000000509897209 */ /* 0x008fe20007810000 */
[----:B------:R-:W-:Y:S01]  /*7db0*/  FMUL.FTZ R96, R96, UR5 ;  /* 0x0000000560607c20 */ /* 0x000fe20008410000 */
[----:B--2---:R-:W-:Y:S01]  /*7dc0*/  FSEL R129, R129, -INF , P4 ;  /* 0xff80000081817808 */ /* 0x004fe20002000000 */
[----:B------:R-:W-:Y:S01]  /*7dd0*/  FMUL.FTZ R97, R97, UR5 ;  /* 0x0000000561617c20 */ /* 0x000fe20008410000 */
[----:B------:R-:W-:Y:S01]  /*7de0*/  FMNMX.FTZ R137, R10, R137, !PT ;  /* 0x000000890a897209 */ /* 0x000fe20007810000 */
[----:B-1----:R-:W-:Y:S01]  /*7df0*/  IMAD.IADD R90, R90, 0x1, R98 ;  /* 0x000000015a5a7824 */ /* 0x002fe200078e0262 */
[----:B------:R-:W-:Y:S01]  /*7e00*/  ISETP.GT.AND P4, PT, R91, 0x19, PT ;  /* 0x000000195b00780c */ /* 0x000fe20003f84270 */
[----:B------:R-:W1:Y:S01]  /*7e10*/  MUFU.TANH R132, R132 ;  /* 0x0000008400847308 */ /* 0x000e620000002400 */
[----:B------:R-:W-:Y:S01]  /*7e20*/  FMNMX.FTZ R137, R13, R137, !PT ;  /* 0x000000890d897209 */ /* 0x000fe20007810000 */
[----:B------:R-:W-:Y:S01]  /*7e30*/  FMUL.FTZ R100, R100, UR5 ;  /* 0x0000000564647c20 */ /* 0x000fe20008410000 */
[----:B------:R-:W-:Y:S01]  /*7e40*/  FMUL.FTZ R101, R101, UR5 ;  /* 0x0000000565657c20 */ /* 0x000fe20008410000 */
[----:B------:R-:W-:Y:S01]  /*7e50*/  FMUL.FTZ R88, R88, UR5 ;  /* 0x0000000558587c20 */ /* 0x000fe20008410000 */
[----:B------:R-:W-:Y:S01]  /*7e60*/  FMNMX.FTZ R137, R15, R137, !PT ;  /* 0x000000890f897209 */ /* 0x000fe20007810000 */
[----:B------:R-:W-:Y:S01]  /*7e70*/  FMUL.FTZ R89, R89, UR5 ;  /* 0x0000000559597c20 */ /* 0x000fe20008410000 */
[----:B------:R-:W-:Y:S01]  /*7e80*/  FMUL.FTZ R92, R92, UR5 ;  /* 0x000000055c5c7c20 */ /* 0x000fe20008410000 */
[----:B------:R-:W-:-:S02]  /*7e90*/  WARPGROUP.DEPBAR.LE gsb0, 0x0 ;  /* 0x00008000000079c5 */ /* 0x000fc40000010000 */
[----:B------:R-:W-:Y:S01]  /*7ea0*/  WARPGROUP.ARRIVE ;  /* 0x00000000000079c5 */ /* 0x000fe20000000000 */
[----:B------:R-:W2:Y:S01]  /*7eb0*/  MUFU.TANH R122, R122 ;  /* 0x0000007a007a7308 */ /* 0x000ea20000002400 */
[----:B------:R-:W-:Y:S01]  /*7ec0*/  FMNMX.FTZ R137, R21, R137, !PT ;  /* 0x0000008915897209 */ /* 0x000fe20007810000 */
[----:B------:R-:W-:Y:S01]  /*7ed0*/  FMUL.FTZ R93, R93, UR5 ;  /* 0x000000055d5d7c20 */ /* 0x000fe20008410000 */
[----:B0-----:R-:W-:Y:S01]  /*7ee0*/  FSEL R131, R131, -INF , P3 ;  /* 0xff80000083837808 */ /* 0x001fe20001800000 */
[----:B------:R-:W-:Y:S01]  /*7ef0*/  FMUL.FTZ R80, R80, UR5 ;  /* 0x0000000550507c20 */ /* 0x000fe20008410000 */
[----:B------:R-:W-:Y:S01]  /*7f00*/  HGMMA.64x96x16.F32 R24, gdesc[UR32].tnspB, R24, gsb0 ;  /* 0x41600000201879f0 */ /* 0x000fe20008000818 */
[----:B------:R-:W-:Y:S01]  /*7f10*/  UIADD3 UR32, UR10, 0x300, URZ ;  /* 0x000003000a207890 */ /* 0x000fe2000fffe03f */
[----:B------:R-:W-:Y:S01]  /*7f20*/  FMNMX.FTZ R137, R129, R137, !PT ;  /* 0x0000008981897209 */ /* 0x000fe20007810000 */
[----:B------:R-:W-:Y:S01]  /*7f30*/  UIADD3 UR34, UR11, 0x80, URZ ;  /* 0x000000800b227890 */ /* 0x000fe2000fffe03f */
[----:B------:R-:W0:Y:S01]  /*7f40*/  MUFU.TANH R123, R123 ;  /* 0x0000007b007b7308 */ /* 0x000e220000002400 */
[----:B------:R-:W-:Y:S01]  /*7f50*/  UMOV UR33, 0xc0000010 ;  /* 0xc000001000217882 */ /* 0x000fe20000000000 */
[----:B------:R-:W-:Y:S01]  /*7f60*/  UMOV UR35, 0x80000020 ;  /* 0x8000002000237882 */ /* 0x000fe20000000000 */
[----:B------:R-:W-:Y:S01]  /*7f70*/  ISETP.GT.AND P3, PT, R91, 0x20, PT ;  /* 0x000000205b00780c */ /* 0x000fe20003f64270 */
[----:B------:R-:W-:Y:S01]  /*7f80*/  FMUL.FTZ R81, R81, UR5 ;  /* 0x0000000551517c20 */ /* 0x000fe20008410000 */
[----:B-1----:R-:W-:Y:S01]  /*7f90*/  FSEL R132, R132, -INF , P4 ;  /* 0xff80000084847808 */ /* 0x002fe20002000000 */
[----:B------:R-:W-:Y:S01]  /*7fa0*/  FMUL.FTZ R84, R84, UR5 ;  /* 0x0000000554547c20 */ /* 0x000fe20008410000 */
[----:B------:R-:W-:Y:S01]  /*7fb0*/  FMNMX.FTZ R137, R131, R137, !PT ;  /* 0x0000008983897209 */ /* 0x000fe20007810000 */
[----:B------:R-:W1:Y:S01]  /*7fc0*/  MUFU.TANH R126, R126 ;  /* 0x0000007e007e7308 */ /* 0x000e620000002400 */
        /* <DEDUP_REMOVED lines=8> */
[----:B0-----:R-:W-:Y:S01]  /*8050*/  FSEL R123, R123, -INF , P4 ;  /* 0xff8000007b7b7808 */ /* 0x001fe20002000000 */
[----:B------:R-:W-:Y:S01]  /*8060*/  FMUL.FTZ R77, R77, UR5 ;  /* 0x000000054d4d7c20 */ /* 0x000fe20008410000 */
[----:B------:R-:W-:Y:S01]  /*8070*/  ISETP.GT.AND P4, PT, R91, 0x29, PT ;  /* 0x000000295b00780c */ /* 0x000fe20003f84270 */
[----:B------:R-:W0:Y:S01]  /*8080*/  S2R R142, SR_TID.X ;  /* 0x00000000008e7919 */ /* 0x000e220000002100 */
[----:B------:R-:W-:Y:S01]  /*8090*/  R2UR UR14, R6 ;  /* 0x00000000060e72ca */ /* 0x000fe200000e0000 */
[----:B------:R-:W-:-:S02]  /*80a0*/  UMOV UR39, UR60 ;  /* 0x0000003c00277c82 */ /* 0x000fc40008000000 */
[----:B------:R3:W-:Y:S01]  /*80b0*/  MUFU.TANH R82, R136 ;  /* 0x0000008800527308 */ /* 0x0007e20000002400 */
[----:B-1----:R-:W-:Y:S02]  /*80c0*/  FSEL R126, R126, -INF , P3 ;  /* 0xff8000007e7e7808 */ /* 0x002fe40001800000 */
[----:B------:R-:W-:-:S05]  /*80d0*/  ISETP.GT.AND P3, PT, R91, 0x30, PT ;  /* 0x000000305b00780c */ /* 0x000fca0003f64270 */
[----:B------:R-:W1:Y:S01]  /*80e0*/  MUFU.TANH R114, R114 ;  /* 0x0000007200727308 */ /* 0x000e620000002400 */
[----:B---3--:R-:W-:Y:S01]  /*80f0*/  FMUL.FTZ R136, R83, UR5 ;  /* 0x0000000553887c20 */ /* 0x008fe20008410000 */
[----:B--2---:R-:W-:Y:S01]  /*8100*/  FSEL R127, R127, -INF , P4 ;  /* 0xff8000007f7f7808 */ /* 0x004fe20002000000 */
[----:B------:R-:W-:Y:S01]  /*8110*/  UISETP.GT.AND UP1, UPT, UR38, UR14, UPT ;  /* 0x0000000e2600728c */ /* 0x000fe2000bf24270 */
[----:B------:R-:W-:-:S04]  /*8120*/  ISETP.GT.AND P4, PT, R91, 0x31, PT ;  /* 0x000000315b00780c */ /* 0x000fc80003f84270 */
[----:B------:R2:W-:Y:S08]  /*8130*/  MUFU.TANH R83, R135 ;  /* 0x0000008700537308 */ /* 0x0005f00000002400 */
[----:B------:R-:W3:Y:S01]  /*8140*/  MUFU.TANH R133, R133 ;  /* 0x0000008500857308 */ /* 0x000ee20000002400 */
[----:B--2---:R-:W-:Y:S01]  /*8150*/  FMUL.FTZ R135, R87, UR5 ;  /* 0x0000000557877c20 */ /* 0x004fe20008410000 */
[----:B-1----:R-:W-:-:S02]  /*8160*/  FSEL R114, R114, -INF , P3 ;  /* 0xff80000072727808 */ /* 0x002fc40001800000 */
[----:B------:R-:W-:Y:S02]  /*8170*/  ISETP.GT.AND P3, PT, R91, 0x38, PT ;  /* 0x000000385b00780c */ /* 0x000fe40003f64270 */
[----:B0-----:R-:W-:Y:S02]  /*8180*/  SHF.R.U32.HI R141, RZ, 0x7, R142 ;  /* 0x00000007ff8d7819 */ /* 0x001fe4000001168e */
[----:B------:R0:W-:Y:S08]  /*8190*/  MUFU.TANH R87, R136 ;  /* 0x0000008800577308 */ /* 0x0001f00000002400 */
[----:B------:R-:W1:Y:S01]  /*81a0*/  MUFU.TANH R117, R117 ;  /* 0x0000007500757308 */ /* 0x000e620000002400 */
[----:B0-----:R-:W-:Y:S01]  /*81b0*/  FMNMX.FTZ R136, R122, R137, !PT ;  /* 0x000000897a887209 */ /* 0x001fe20007810000 */
[----:B------:R-:W-:Y:S01]  /*81c0*/  FMUL.FTZ R137, R74, UR5 ;  /* 0x000000054a897c20 */ /* 0x000fe20008410000 */
[----:B---3--:R-:W-:-:S02]  /*81d0*/  FSEL R133, R133, -INF , P4 ;  /* 0xff80000085857808 */ /* 0x008fc40002000000 */
[----:B------:R-:W-:Y:S02]  /*81e0*/  FMNMX.FTZ R136, R123, R136, !PT ;  /* 0x000000887b887209 */ /* 0x000fe40007810000 */
[----:B------:R-:W-:Y:S01]  /*81f0*/  ISETP.GT.AND P4, PT, R91, 0x39, PT ;  /* 0x000000395b00780c */ /* 0x000fe20003f84270 */
[----:B------:R-:W0:Y:S01]  /*8200*/  MUFU.TANH R118, R118 ;  /* 0x0000007600767308 */ /* 0x000e220000002400 */
[----:B------:R-:W-:-:S04]  /*8210*/  FMNMX.FTZ R136, R126, R136, !PT ;  /* 0x000000887e887209 */ /* 0x000fc80007810000 */
[----:B------:R-:W-:-:S03]  /*8220*/  FMNMX.FTZ R136, R127, R136, !PT ;  /* 0x000000887f887209 */ /* 0x000fc60007810000 */
[----:B------:R-:W2:Y:S01]  /*8230*/  MUFU.TANH R106, R106 ;  /* 0x0000006a006a7308 */ /* 0x000ea20000002400 */
[----:B------:R-:W-:Y:S01]  /*8240*/  FMNMX.FTZ R75, R114, R136, !PT ;  /* 0x00000088724b7209 */ /* 0x000fe20007810000 */
[----:B------:R-:W-:Y:S01]  /*8250*/  FMUL.FTZ R136, R78, UR5 ;  /* 0x000000054e887c20 */ /* 0x000fe20008410000 */
[----:B-1----:R-:W-:Y:S02]  /*8260*/  FSEL R117, R117, -INF , P3 ;  /* 0xff80000075757808 */ /* 0x002fe40001800000 */
[----:B------:R-:W-:Y:S02]  /*8270*/  FMNMX.FTZ R75, R133, R75, !PT ;  /* 0x0000004b854b7209 */ /* 0x000fe40007810000 */
[----:B------:R-:W-:Y:S01]  /*8280*/  ISETP.GT.AND P3, PT, R91, 0x40, PT ;  /* 0x000000405b00780c */ /* 0x000fe20003f64270 */
[----:B------:R-:W1:Y:S01]  /*8290*/  MUFU.TANH R119, R119 ;  /* 0x0000007700777308 */ /* 0x000e620000002400 */
[----:B0-----:R-:W-:Y:S02]  /*82a0*/  FSEL R118, R118, -INF , P4 ;  /* 0xff80000076767808 */ /* 0x001fe40002000000 */
[----:B------:R-:W-:-:S02]  /*82b0*/  FMNMX.FTZ R75, R117, R75, !PT ;  /* 0x0000004b754b7209 */ /* 0x000fc40007810000 */
[C---:B------:R-:W-:Y:S02]  /*82c0*/  ISETP.GT.AND P4, PT, R91.reuse, 0x41, PT ;  /* 0x000000415b00780c */ /* 0x040fe40003f84270 */
[----:B------:R-:W-:Y:S01]  /*82d0*/  FMNMX.FTZ R75, R118, R75, !PT ;  /* 0x0000004b764b7209 */ /* 0x000fe20007810000 */
[----:B------:R-:W0:Y:S01]  /*82e0*/  MUFU.TANH R109, R109 ;  /* 0x0000006d006d7308 */ /* 0x000e220000002400 */
[----:B--2---:R-:W-:Y:S01]  /*82f0*/  FSEL R106, R106, -INF , P3 ;  /* 0xff8000006a6a7808 */ /* 0x004fe20001800000 */
[----:B------:R-:W-:Y:S02]  /*8300*/  WARPGROUP.DEPBAR.LE gsb0, 0x0 ;  /* 0x00008000000079c5 */ /* 0x000fe40000010000 */
[----:B------:R-:W-:Y:S01]  /*8310*/  WARPGROUP.ARRIVE ;  /* 0x00000000000079c5 */ /* 0x000fe20000000000 */
[----:B------:R-:W-:Y:S02]  /*8320*/  ISETP.GT.AND P3, PT, R91, 0x48, PT ;  /* 0x000000485b00780c */ /* 0x000fe40003f64270 */
[----:B------:R-:W-:Y:S01]  /*8330*/  FMNMX.FTZ R78, R106, R75, !PT ;  /* 0x0000004b6a4e7209 */ /* 0x000fe20007810000 */
[----:B------:R-:W2:Y:S01]  /*8340*/  MUFU.TANH R110, R110 ;  /* 0x0000006e006e7308 */ /* 0x000ea20000002400 */
[----:B-1----:R-:W-:Y:S01]  /*8350*/  FSEL R119, R119, -INF , P4 ;  /* 0xff80000077777808 */ /* 0x002fe20002000000 */
[----:B------:R-:W-:Y:S01]  /*8360*/  HGMMA.64x96x16.F32 R24, gdesc[UR32].tnspB, R24, gsb0 ;  /* 0x41600000201879f0 */ /* 0x000fe20008000818 */
[----:B------:R-:W-:Y:S01]  /*8370*/  UIADD3 UR32, UR10, 0x480, URZ ;  /* 0x000004800a207890 */ /* 0x000fe2000fffe03f */
[----:B------:R-:W-:Y:S01]  /*8380*/  ISETP.GT.AND P4, PT, R91, 0x49, PT ;  /* 0x000000495b00780c */ /* 0x000fe20003f84270 */
[----:B------:R-:W-:Y:S01]  /*8390*/  UIADD3 UR34, UR11, 0xc0, URZ ;  /* 0x000000c00b227890 */ /* 0x000fe2000fffe03f */
[----:B------:R-:W-:Y:S01]  /*83a0*/  FMNMX.FTZ R78, R119, R78, !PT ;  /* 0x0000004e774e7209 */ /* 0x000fe20007810000 */
[----:B------:R-:W-:Y:S01]  /*83b0*/  UMOV UR33, 0xc0000010 ;  /* 0xc000001000217882 */ /* 0x000fe20000000000 */
[----:B------:R-:W-:Y:S01]  /*83c0*/  UMOV UR35, 0x80000020 ;  /* 0x8000002000237882 */ /* 0x000fe20000000000 */
[----:B------:R-:W1:Y:S01]  /*83d0*/  MUFU.TANH R111, R111 ;  /* 0x0000006f006f7308 */ /* 0x000e620000002400 */
[----:B0-----:R-:W-:-:S02]  /*83e0*/  FSEL R109, R109, -INF , P3 ;  /* 0xff8000006d6d7808 */ /* 0x001fc40001800000 */
[----:B------:R-:W-:Y:S02]  /*83f0*/  ISETP.GT.AND P3, PT, R91, 0x50, PT ;  /* 0x000000505b00780c */ /* 0x000fe40003f64270 */
[----:B------:R-:W-:-:S03]  /*8400*/  FMNMX.FTZ R75, R109, R78, !PT ;  /* 0x0000004e6d4b7209 */ /* 0x000fc60007810000 */
[----:B------:R-:W0:Y:S01]  /*8410*/  MUFU.TANH R99, R99 ;  /* 0x0000006300637308 */ /* 0x000e220000002400 */
[----:B--2---:R-:W-:Y:S02]  /*8420*/  FSEL R110, R110, -INF , P4 ;  /* 0xff8000006e6e7808 */ /* 0x004fe40002000000 */
[----:B------:R-:W-:Y:S02]  /*8430*/  ISETP.GT.AND P4, PT, R91, 0x59, PT ;  /* 0x000000595b00780c */ /* 0x000fe40003f84270 */
[----:B------:R-:W-:-:S03]  /*8440*/  FMNMX.FTZ R78, R110, R75, !PT ;  /* 0x0000004b6e4e7209 */ /* 0x000fc60007810000 */
[----:B------:R-:W2:Y:S01]  /*8450*/  MUFU.TANH R102, R102 ;  /* 0x0000006600667308 */ /* 0x000ea20000002400 */
[----:B-1----:R-:W-:Y:S02]  /*8460*/  FSEL R111, R111, -INF , P3 ;  /* 0xff8000006f6f7808 */ /* 0x002fe40001800000 */
[----:B------:R-:W-:Y:S02]  /*8470*/  ISETP.GT.AND P3, PT, R91, 0x60, PT ;  /* 0x000000605b00780c */ /* 0x000fe40003f64270 */
[----:B------:R-:W-:-:S03]  /*8480*/  FMNMX.FTZ R78, R111, R78, !PT ;  /* 0x0000004e6f4e7209 */ /* 0x000fc60007810000 */
[----:B------:R-:W1:Y:S01]  /*8490*/  MUFU.TANH R103, R103 ;  /* 0x0000006700677308 */ /* 0x000e620000002400 */
[----:B0-----:R-:W-:Y:S02]  /*84a0*/  FSEL R99, R99, -INF , P6 ;  /* 0xff80000063637808 */ /* 0x001fe40003000000 */
[----:B------:R-:W-:Y:S02]  /*84b0*/  ISETP.GT.AND P6, PT, R91, 0x61, PT ;  /* 0x000000615b00780c */ /* 0x000fe40003fc4270 */
[----:B------:R-:W-:Y:S02]  /*84c0*/  FMNMX.FTZ R75, R99, R78, !PT ;  /* 0x0000004e634b7209 */ /* 0x000fe40007810000 */
[----:B------:R-:W-:Y:S01]  /*84d0*/  FSEL R94, R94, -INF , P6 ;  /* 0xff8000005e5e7808 */ /* 0x000fe20003000000 */
[----:B------:R-:W0:Y:S01]  /*84e0*/  MUFU.TANH R134, R134 ;  /* 0x0000008600867308 */ /* 0x000e220000002400 */
[----:B--2---:R-:W-:Y:S02]  /*84f0*/  FSEL R102, R102, -INF , P5 ;  /* 0xff80000066667808 */ /* 0x004fe40002800000 */
[----:B------:R-:W-:-:S02]  /*8500*/  ISETP.GT.AND P5, PT, R91, 0x68, PT ;  /* 0x000000685b00780c */ /* 0x000fc40003fa4270 */
[----:B------:R-:W-:Y:S02]  /*8510*/  FMNMX.FTZ R78, R102, R75, !PT ;  /* 0x0000004b664e7209 */ /* 0x000fe40007810000 */
[----:B------:R-:W-:Y:S01]  /*8520*/  FSEL R82, R82, -INF , P5 ;  /* 0xff80000052527808 */ /* 0x000fe20002800000 */
[----:B------:R-:W2:Y:S01]  /*8530*/  MUFU.TANH R95, R95 ;  /* 0x0000005f005f7308 */ /* 0x000ea20000002400 */
[----:B-1----:R-:W-:Y:S02]  /*8540*/  FSEL R103, R103, -INF , P4 ;  /* 0xff80000067677808 */ /* 0x002fe40002000000 */
[----:B------:R-:W-:Y:S02]  /*8550*/  ISETP.GT.AND P4, PT, R91, 0x69, PT ;  /* 0x000000695b00780c */ /* 0x000fe40003f84270 */
[----:B------:R-:W-:Y:S02]  /*8560*/  FMNMX.FTZ R75, R103, R78, !PT ;  /* 0x0000004e674b7209 */ /* 0x000fe40007810000 */
[----:B------:R-:W-:Y:S01]  /*8570*/  ISETP.GT.AND P6, PT, R91, 0x71, PT ;  /* 0x000000715b00780c */ /* 0x000fe20003fc4270 */
[----:B------:R1:W3:Y:S01]  /*8580*/  MUFU.TANH R74, R86 ;  /* 0x00000056004a7308 */ /* 0x0002e20000002400 */
[----:B0-----:R-:W-:-:S02]  /*8590*/  FSEL R134, R134, -INF , P3 ;  /* 0xff80000086867808 */ /* 0x001fc40001800000 */
[C---:B------:R-:W-:Y:S02]  /*85a0*/  ISETP.GT.AND P3, PT, R91.reuse, 0x70, PT ;  /* 0x000000705b00780c */ /* 0x040fe40003f64270 */
[----:B------:R-:W-:Y:S02]  /*85b0*/  FMNMX.FTZ R75, R134, R75, !PT ;  /* 0x0000004b864b7209 */ /* 0x000fe40007810000 */
[----:B------:R-:W-:Y:S01]  /*85c0*/  ISETP.GT.AND P5, PT, R91, 0x78, PT ;  /* 0x000000785b00780c */ /* 0x000fe20003fa4270 */
[----:B------:R-:W0:Y:S01]  /*85d0*/  MUFU.TANH R135, R135 ;  /* 0x0000008700877308 */ /* 0x000e220000002400 */
[----:B-1----:R-:W-:Y:S02]  /*85e0*/  FSEL R86, R83, -INF , P4 ;  /* 0xff80000053567808 */ /* 0x002fe40002000000 */
[----:B------:R-:W-:Y:S02]  /*85f0*/  FMNMX.FTZ R83, R94, R75, !PT ;  /* 0x0000004b5e537209 */ /* 0x000fe40007810000 */
[----:B------:R-:W-:-:S02]  /*8600*/  ISETP.GT.AND P4, PT, R91, 0x79, PT ;  /* 0x000000795b00780c */ /* 0x000fc40003f84270 */
[----:B------:R-:W-:Y:S01]  /*8610*/  FMNMX.FTZ R83, R82, R83, !PT ;  /* 0x0000005352537209 */ /* 0x000fe20007810000 */
[----:B------:R-:W-:Y:S01]  /*8620*/  MUFU.TANH R137, R137 ;  /* 0x0000008900897308 */ /* 0x000fe20000002400 */
[----:B------:R-:W-:Y:S02]  /*8630*/  FSEL R78, R87, -INF , P6 ;  /* 0xff800000574e7808 */ /* 0x000fe40003000000 */
[----:B--2---:R-:W-:Y:S02]  /*8640*/  FSEL R75, R95, -INF , P3 ;  /* 0xff8000005f4b7808 */ /* 0x004fe40001800000 */
[----:B------:R-:W-:Y:S02]  /*8650*/  FMNMX.FTZ R87, R86, R83, !PT ;  /* 0x0000005356577209 */ /* 0x000fe40007810000 */
[----:B---3--:R-:W-:Y:S01]  /*8660*/  FSEL R74, R74, -INF , P5 ;  /* 0xff8000004a4a7808 */ /* 0x008fe20002800000 */
[----:B------:R-:W1:Y:S01]  /*8670*/  MUFU.TANH R138, R138 ;  /* 0x0000008a008a7308 */ /* 0x000e620000002400 */
[----:B0-----:R-:W-:-:S02]  /*8680*/  FSEL R83, R135, -INF , P4 ;  /* 0xff80000087537808 */ /* 0x001fc40002000000 */
[C---:B------:R-:W-:Y:S02]  /*8690*/  ISETP.GT.AND P3, PT, R91.reuse, 0x80, PT ;  /* 0x000000805b00780c */ /* 0x040fe40003f64270 */
[C---:B------:R-:W-:Y:S02]  /*86a0*/  ISETP.GT.AND P6, PT, R91.reuse, 0x81, PT ;  /* 0x000000815b00780c */ /* 0x040fe40003fc4270 */
[C---:B------:R-:W-:Y:S01]  /*86b0*/  ISETP.GT.AND P5, PT, R91.reuse, 0x88, PT ;  /* 0x000000885b00780c */ /* 0x040fe20003fa4270 */
[----:B------:R-:W0:Y:S01]  /*86c0*/  MUFU.TANH R136, R136 ;  /* 0x0000008800887308 */ /* 0x000e220000002400 */
[----:B------:R-:W-:Y:S02]  /*86d0*/  ISETP.GT.AND P4, PT, R91, 0x89, PT ;  /* 0x000000895b00780c */ /* 0x000fe40003f84270 */
[----:B------:R-:W-:Y:S01]  /*86e0*/  FMNMX.FTZ R91, R75, R87, !PT ;  /* 0x000000574b5b7209 */ /* 0x000fe20007810000 */
[----:B------:R-:W-:-:S03]  /*86f0*/  FMUL.FTZ R87, R79, UR5 ;  /* 0x000000054f577c20 */ /* 0x000fc60008410000 */
[----:B------:R-:W-:Y:S01]  /*8700*/  FMNMX.FTZ R91, R78, R91, !PT ;  /* 0x0000005b4e5b7209 */ /* 0x000fe20007810000 */
[----:B------:R-:W-:Y:S01]  /*8710*/  MUFU.TANH R7, R7 ;  /* 0x0000000700077308 */ /* 0x000fe20000002400 */
[----:B-1----:R-:W-:Y:S02]  /*8720*/  FSEL R95, R138, -INF , P6 ;  /* 0xff8000008a5f7808 */ /* 0x002fe40003000000 */
[----:B------:R-:W-:Y:S02]  /*8730*/  FMNMX.FTZ R140, R74, R91, !PT ;  /* 0x0000005b4a8c7209 */ /* 0x000fe40007810000 */
[----:B------:R-:W-:Y:S01]  /*8740*/  FSEL R91, R137, -INF , P3 ;  /* 0xff800000895b7808 */ /* 0x000fe20001800000 */
[----:B------:R-:W-:Y:S02]  /*8750*/  WARPGROUP.DEPBAR.LE gsb0, 0x0 ;  /* 0x00008000000079c5 */ /* 0x000fe40000010000 */
[----:B------:R-:W-:Y:S01]  /*8760*/  WARPGROUP.ARRIVE ;  /* 0x00000000000079c5 */ /* 0x000fe20000000000 */
[----:B------:R-:W1:Y:S01]  /*8770*/  MUFU.TANH R87, R87 ;  /* 0x0000005700577308 */ /* 0x000e620000002400 */
[----:B------:R-:W-:-:S02]  /*8780*/  FMNMX.FTZ R140, R83, R140, !PT ;  /* 0x0000008c538c7209 */ /* 0x000fc40007810000 */
[----:B0-----:R-:W-:Y:S02]  /*8790*/  FSEL R79, R136, -INF , P5 ;  /* 0xff800000884f7808 */ /* 0x001fe40002800000 */
[----:B------:R-:W-:Y:S01]  /*87a0*/  HGMMA.64x96x16.F32 R24, gdesc[UR32].tnspB, R24, gsb0 ;  /* 0x41600000201879f0 */ /* 0x000fe20008000818 */
[----:B------:R-:W-:Y:S01]  /*87b0*/  UIADD3 UR32, UR10, 0x600, URZ ;  /* 0x000006000a207890 */ /* 0x000fe2000fffe03f */
[----:B------:R-:W-:Y:S01]  /*87c0*/  FMNMX.FTZ R140, R91, R140, !PT ;  /* 0x0000008c5b8c7209 */ /* 0x000fe20007810000 */
[----:B------:R-:W-:Y:S01]  /*87d0*/  UIADD3 UR34, UR11, 0x100, URZ ;  /* 0x000001000b227890 */ /* 0x000fe2000fffe03f */
[----:B------:R-:W0:Y:S01]  /*87e0*/  MUFU.TANH R8, R8 ;  /* 0x0000000800087308 */ /* 0x000e220000002400 */
[----:B------:R-:W-:Y:S01]  /*87f0*/  UMOV UR33, 0xc0000010 ;  /* 0xc000001000217882 */ /* 0x000fe20000000000 */
[----:B------:R-:W-:Y:S01]  /*8800*/  UMOV UR35, 0x80000020 ;  /* 0x8000002000237882 */ /* 0x000fe20000000000 */
[----:B------:R-:W-:Y:S02]  /*8810*/  FMNMX.FTZ R140, R95, R140, !PT ;  /* 0x0000008c5f8c7209 */ /* 0x000fe40007810000 */
[----:B------:R-:W-:-:S02]  /*8820*/  ISETP.GT.AND P6, PT, R90, 0x1, PT ;  /* 0x000000015a00780c */ /* 0x000fc40003fc4270 */
[----:B------:R-:W-:Y:S01]  /*8830*/  FMNMX.FTZ R140, R79, R140, !PT ;  /* 0x0000008c4f8c7209 */ /* 0x000fe20007810000 */
[----:B------:R-:W2:Y:S01]  /*8840*/  MUFU.TANH R11, R11 ;  /* 0x0000000b000b7308 */ /* 0x000ea20000002400 */
[----:B-1----:R-:W-:Y:S02]  /*8850*/  FSEL R87, R87, -INF , P4 ;  /* 0xff80000057577808 */ /* 0x002fe40002000000 */
[C---:B------:R-:W-:Y:S02]  /*8860*/  ISETP.GT.AND P4, PT, R90.reuse, RZ, PT ;  /* 0x000000ff5a00720c */ /* 0x040fe40003f84270 */
[----:B------:R-:W-:Y:S02]  /*8870*/  FMNMX.FTZ R135, R87, R140, !PT ;  /* 0x0000008c57877209 */ /* 0x000fe40007810000 */
[----:B------:R-:W-:Y:S01]  /*8880*/  ISETP.GT.AND P5, PT, R90, 0x8, PT ;  /* 0x000000085a00780c */ /* 0x000fe20003fa4270 */
[----:B------:R-:W-:Y:S01]  /*8890*/  MUFU.TANH R12, R12 ;  /* 0x0000000c000c7308 */ /* 0x000fe20000002400 */
[----:B0-----:R-:W-:Y:S01]  /*88a0*/  FSEL R8, R8, -INF , P6 ;  /* 0xff80000008087808 */ /* 0x001fe20003000000 */
[----:B------:R-:W0:Y:S01]  /*88b0*/  SHFL.BFLY PT, R136, R135, 0x2, 0x1f ;  /* 0x0c401f0087887f89 */ /* 0x000e2200000e0000 */
[----:B------:R-:W-:-:S05]  /*88c0*/  ISETP.GT.AND P6, PT, R90, 0x10, PT ;  /* 0x000000105a00780c */ /* 0x000fca0003fc4270 */
[----:B------:R-:W1:Y:S01]  /*88d0*/  MUFU.TANH R14, R14 ;  /* 0x0000000e000e7308 */ /* 0x000e620000002400 */
[----:B--2---:R-:W-:Y:S02]  /*88e0*/  FSEL R11, R11, -INF , P5 ;  /* 0xff8000000b0b7808 */ /* 0x004fe40002800000 */
[----:B------:R-:W-:-:S05]  /*88f0*/  ISETP.GT.AND P5, PT, R90, 0x11, PT ;  /* 0x000000115a00780c */ /* 0x000fca0003fa4270 */
[----:B------:R-:W2:Y:S08]  /*8900*/  MUFU.TANH R20, R20 ;  /* 0x0000001400147308 */ /* 0x000eb00000002400 */
[----:B------:R-:W3:Y:S01]  /*8910*/  MUFU.TANH R130, R130 ;  /* 0x0000008200827308 */ /* 0x000ee20000002400 */
[----:B-1----:R-:W-:Y:S02]  /*8920*/  FSEL R14, R14, -INF , P6 ;  /* 0xff8000000e0e7808 */ /* 0x002fe40003000000 */
[----:B0-----:R-:W-:Y:S01]  /*8930*/  FMNMX.FTZ R136, R135, R136, !PT ;  /* 0x0000008887887209 */ /* 0x001fe20007810000 */
[----:B------:R-:W-:Y:S01]  /*8940*/  FMUL.FTZ R135, R72, UR5 ;  /* 0x0000000548877c20 */ /* 0x000fe20008410000 */
[----:B------:R-:W-:-:S03]  /*8950*/  ISETP.GT.AND P6, PT, R90, 0x19, PT ;  /* 0x000000195a00780c */ /* 0x000fc60003fc4270 */
[----:B------:R-:W0:Y:S01]  /*8960*/  SHFL.BFLY PT, R137, R136, 0x1, 0x1f ;  /* 0x0c201f0088897f89 */ /* 0x000e2200000e0000 */
[----:B------:R-:W1:Y:S08]  /*8970*/  MUFU.TANH R128, R128 ;  /* 0x0000008000807308 */ /* 0x000e700000002400 */
[----:B------:R-:W4:Y:S08]  /*8980*/  MUFU.TANH R120, R120 ;  /* 0x0000007800787308 */ /* 0x000f300000002400 */
[----:B------:R-:W5:Y:S01]  /*8990*/  MUFU.TANH R121, R121 ;  /* 0x0000007900797308 */ /* 0x000f620000002400 */
[----:B0-----:R-:W-:-:S07]  /*89a0*/  FMNMX.FTZ R72, R136, R137, !PT ;  /* 0x0000008988487209 */ /* 0x001fce0007810000 */
[----:B------:R-:W0:Y:S01]  /*89b0*/  MUFU.TANH R124, R124 ;  /* 0x0000007c007c7308 */ /* 0x000e220000002400 */
[C---:B------:R-:W-:Y:S01]  /*89c0*/  FSETP.NEU.FTZ.AND P3, PT, R72.reuse, -INF , PT ;  /* 0xff8000004800780b */ /* 0x040fe20003f7d000 */
[----:B------:R-:W-:-:S06]  /*89d0*/  FMUL.FTZ R136, R72, UR4 ;  /* 0x0000000448887c20 */ /* 0x000fcc0008410000 */
[----:B------:R-:W0:Y:S01]  /*89e0*/  MUFU.TANH R125, R125 ;  /* 0x0000007d007d7308 */ /* 0x000e220000002400 */
[----:B------:R-:W-:-:S05]  /*89f0*/  FSEL R136, R136, RZ, P3 ;  /* 0x000000ff88887208 */ /* 0x000fca0001800000 */
[--C-:B------:R-:W-:Y:S01]  /*8a00*/  FFMA.FTZ R137, R21, UR4, -R136.reuse ;  /* 0x0000000415897c23 */ /* 0x100fe20008010888 */
[----:B------:R-:W-:Y:S01]  /*8a10*/  FSEL R21, R7, -INF , P4 ;  /* 0xff80000007157808 */ /* 0x000fe20002000000 */
[--C-:B------:R-:W-:Y:S01]  /*8a20*/  FFMA.FTZ R139, R131, UR4, -R136.reuse ;  /* 0x00000004838b7c23 */ /* 0x100fe20008010888 */
[----:B------:R-:W-:Y:S01]  /*8a30*/  ISETP.GT.AND P4, PT, R90, 0x9, PT ;  /* 0x000000095a00780c */ /* 0x000fe20003f84270 */
[----:B------:R2:W-:Y:S01]  /*8a40*/  MUFU.EX2 R7, R137 ;  /* 0x0000008900077308 */ /* 0x0005e20000000800 */
[----:B------:R-:W-:Y:S01]  /*8a50*/  FMNMX.FTZ R131, R21, R4, !PT ;  /* 0x0000000415837209 */ /* 0x000fe20007810000 */
[--C-:B------:R-:W-:Y:S01]  /*8a60*/  FFMA.FTZ R138, R129, UR4, -R136.reuse ;  /* 0x00000004818a7c23 */ /* 0x100fe20008010888 */
[----:B------:R-:W-:Y:S01]  /*8a70*/  FSEL R98, R12, -INF , P4 ;  /* 0xff8000000c627808 */ /* 0x000fe20002000000 */
[--C-:B------:R-:W-:Y:S01]  /*8a80*/  FFMA.FTZ R132, R132, UR4, -R136.reuse ;  /* 0x0000000484847c23 */ /* 0x100fe20008010888 */
[----:B------:R-:W-:Y:S01]  /*8a90*/  FMNMX.FTZ R131, R8, R131, !PT ;  /* 0x0000008308837209 */ /* 0x000fe20007810000 */
[----:B------:R-:W-:Y:S01]  /*8aa0*/  FFMA.FTZ R133, R133, UR4, -R136 ;  /* 0x0000000485857c23 */ /* 0x000fe20008010888 */
[----:B------:R-:W-:-:S02]  /*8ab0*/  WARPGROUP.DEPBAR.LE gsb0, 0x0 ;  /* 0x00008000000079c5 */ /* 0x000fc40000010000 */
[----:B------:R-:W-:Y:S01]  /*8ac0*/  WARPGROUP.ARRIVE ;  /* 0x00000000000079c5 */ /* 0x000fe20000000000 */
[----:B--2---:R-:W-:Y:S01]  /*8ad0*/  FMNMX.FTZ R137, R11, R131, !PT ;  /* 0x000000830b897209 */ /* 0x004fe20007810000 */
[----:B------:R2:W-:Y:S01]  /*8ae0*/  MUFU.EX2 R12, R138 ;  /* 0x0000008a000c7308 */ /* 0x0005e20000000800 */
[----:B------:R-:W-:Y:S01]  /*8af0*/  ISETP.GT.AND P4, PT, R90, 0x18, PT ;  /* 0x000000185a00780c */ /* 0x000fe20003f84270 */
[--C-:B------:R-:W-:Y:S01]  /*8b00*/  FFMA.FTZ R140, R111, UR4, -R136.reuse ;  /* 0x000000046f8c7c23 */ /* 0x100fe20008010888 */
[----:B------:R-:W-:Y:S01]  /*8b10*/  FMNMX.FTZ R137, R98, R137, !PT ;  /* 0x0000008962897209 */ /* 0x000fe20007810000 */
[----:B------:R-:W-:Y:S01]  /*8b20*/  HGMMA.64x96x16.F32 R24, gdesc[UR32].tnspB, R24, gsb0 ;  /* 0x41600000201879f0 */ /* 0x000fe20008000818 */
[----:B------:R-:W-:Y:S01]  /*8b30*/  UIADD3 UR32, UR10, 0x780, URZ ;  /* 0x000007800a207890 */ /* 0x000fe2000fffe03f */
[----:B------:R-:W-:Y:S01]  /*8b40*/  FSEL R129, R20, -INF , P5 ;  /* 0xff80000014817808 */ /* 0x000fe20002800000 */
[----:B------:R-:W-:Y:S01]  /*8b50*/  UIADD3 UR34, UR11, 0x140, URZ ;  /* 0x000001400b227890 */ /* 0x000fe2000fffe03f */
[----:B---3--:R-:W-:Y:S01]  /*8b60*/  FSEL R131, R130, -INF , P6 ;  /* 0xff80000082837808 */ /* 0x008fe20003000000 */
[----:B------:R-:W-:Y:S01]  /*8b70*/  UMOV UR33, 0xc0000010 ;  /* 0xc000001000217882 */ /* 0x000fe20000000000 */
[----:B------:R-:W-:Y:S01]  /*8b80*/  UMOV UR35, 0x80000020 ;  /* 0x8000002000237882 */ /* 0x000fe20000000000 */
[----:B--2---:R-:W-:Y:S01]  /*8b90*/  FMNMX.FTZ R138, R14, R137, !PT ;  /* 0x000000890e8a7209 */ /* 0x004fe20007810000 */
[----:B------:R2:W-:Y:S01]  /*8ba0*/  MUFU.EX2 R130, R132 ;  /* 0x0000008400827308 */ /* 0x0005e20000000800 */
[----:B-1----:R-:W-:Y:S01]  /*8bb0*/  FSEL R128, R128, -INF , P4 ;  /* 0xff80000080807808 */ /* 0x002fe20002000000 */
[--C-:B------:R-:W-:Y:S01]  /*8bc0*/  FFMA.FTZ R137, R126, UR4, -R136.reuse ;  /* 0x000000047e897c23 */ /* 0x100fe20008010888 */
[C---:B------:R-:W-:Y:S01]  /*8bd0*/  ISETP.GT.AND P5, PT, R90.reuse, 0x20, PT ;  /* 0x000000205a00780c */ /* 0x040fe20003fa4270 */
[--C-:B------:R-:W-:Y:S01]  /*8be0*/  FFMA.FTZ R9, R9, UR4, -R136.reuse ;  /* 0x0000000409097c23 */ /* 0x100fe20008010888 */
[----:B------:R-:W-:Y:S01]  /*8bf0*/  ISETP.GT.AND P4, PT, R90, 0x21, PT ;  /* 0x000000215a00780c */ /* 0x000fe20003f84270 */
[--C-:B------:R-:W-:Y:S01]  /*8c00*/  FFMA.FTZ R10, R10, UR4, -R136.reuse ;  /* 0x000000040a0a7c23 */ /* 0x100fe20008010888 */
[----:B----4-:R-:W-:Y:S01]  /*8c10*/  FSEL R120, R120, -INF , P5 ;  /* 0xff80000078787808 */ /* 0x010fe20002800000 */
[----:B------:R-:W1:Y:S01]  /*8c20*/  MUFU.TANH R112, R112 ;  /* 0x0000007000707308 */ /* 0x000e620000002400 */
[----:B--2---:R-:W-:Y:S01]  /*8c30*/  FMNMX.FTZ R132, R129, R138, !PT ;  /* 0x0000008a81847209 */ /* 0x004fe20007810000 */
[--C-:B------:R-:W-:Y:S01]  /*8c40*/  FFMA.FTZ R13, R13, UR4, -R136.reuse ;  /* 0x000000040d0d7c23 */ /* 0x100fe20008010888 */
[----:B------:R-:W-:Y:S01]  /*8c50*/  ISETP.GT.AND P6, PT, R90, 0x28, PT ;  /* 0x000000285a00780c */ /* 0x000fe20003fc4270 */
[--C-:B------:R-:W-:Y:S01]  /*8c60*/  FFMA.FTZ R15, R15, UR4, -R136.reuse ;  /* 0x000000040f0f7c23 */ /* 0x100fe20008010888 */
[----:B------:R-:W-:Y:S01]  /*8c70*/  FMNMX.FTZ R132, R128, R132, !PT ;  /* 0x0000008480847209 */ /* 0x000fe20007810000 */
[--C-:B------:R-:W-:Y:S01]  /*8c80*/  FFMA.FTZ R122, R122, UR4, -R136.reuse ;  /* 0x000000047a7a7c23 */ /* 0x100fe20008010888 */
[----:B-----5:R-:W-:Y:S01]  /*8c90*/  FSEL R121, R121, -INF , P4 ;  /* 0xff80000079797808 */ /* 0x020fe20002000000 */
[----:B------:R-:W2:Y:S01]  /*8ca0*/  MUFU.TANH R113, R113 ;  /* 0x0000007100717308 */ /* 0x000ea20000002400 */
[----:B------:R-:W-:Y:S01]  /*8cb0*/  FMNMX.FTZ R132, R131, R132, !PT ;  /* 0x0000008483847209 */ /* 0x000fe20007810000 */
[--C-:B------:R-:W-:Y:S01]  /*8cc0*/  FFMA.FTZ R123, R123, UR4, -R136.reuse ;  /* 0x000000047b7b7c23 */ /* 0x100fe20008010888 */
[----:B------:R-:W-:Y:S01]  /*8cd0*/  ISETP.GT.AND P5, PT, R90, 0x29, PT ;  /* 0x000000295a00780c */ /* 0x000fe20003fa4270 */
[--C-:B------:R-:W-:Y:S01]  /*8ce0*/  FFMA.FTZ R94, R94, UR4, -R136.reuse ;  /* 0x000000045e5e7c23 */ /* 0x100fe20008010888 */
[----:B------:R-:W-:Y:S01]  /*8cf0*/  FMNMX.FTZ R132, R120, R132, !PT ;  /* 0x0000008478847209 */ /* 0x000fe20007810000 */
[--C-:B------:R-:W-:Y:S01]  /*8d00*/  FFMA.FTZ R82, R82, UR4, -R136.reuse ;  /* 0x0000000452527c23 */ /* 0x100fe20008010888 */
[----:B0-----:R-:W-:Y:S01]  /*8d10*/  FSEL R124, R124, -INF , P6 ;  /* 0xff8000007c7c7808 */ /* 0x001fe20003000000 */
[----:B------:R-:W0:Y:S01]  /*8d20*/  MUFU.TANH R115, R115 ;  /* 0x0000007300737308 */ /* 0x000e220000002400 */
[----:B------:R-:W-:Y:S01]  /*8d30*/  FMNMX.FTZ R132, R121, R132, !PT ;  /* 0x0000008479847209 */ /* 0x000fe20007810000 */
[--C-:B------:R-:W-:Y:S01]  /*8d40*/  FFMA.FTZ R86, R86, UR4, -R136.reuse ;  /* 0x0000000456567c23 */ /* 0x100fe20008010888 */
[----:B------:R-:W-:Y:S01]  /*8d50*/  ISETP.GT.AND P4, PT, R90, 0x30, PT ;  /* 0x000000305a00780c */ /* 0x000fe20003f84270 */
[--C-:B------:R-:W-:Y:S01]  /*8d60*/  FFMA.FTZ R75, R75, UR4, -R136.reuse ;  /* 0x000000044b4b7c23 */ /* 0x100fe20008010888 */
[----:B------:R-:W-:Y:S01]  /*8d70*/  FSEL R125, R125, -INF , P5 ;  /* 0xff8000007d7d7808 */ /* 0x000fe20002800000 */
[--C-:B------:R-:W-:Y:S01]  /*8d80*/  FFMA.FTZ R83, R83, UR4, -R136.reuse ;  /* 0x0000000453537c23 */ /* 0x100fe20008010888 */
[----:B------:R-:W-:Y:S01]  /*8d90*/  FMNMX.FTZ R132, R124, R132, !PT ;  /* 0x000000847c847209 */ /* 0x000fe20007810000 */
[----:B------:R-:W-:Y:S01]  /*8da0*/  MUFU.TANH R104, R104 ;  /* 0x0000006800687308 */ /* 0x000fe20000002400 */
[----:B------:R-:W-:Y:S01]  /*8db0*/  ISETP.GT.AND P6, PT, R90, 0x31, PT ;  /* 0x000000315a00780c */ /* 0x000fe20003fc4270 */
[--C-:B------:R-:W-:Y:S01]  /*8dc0*/  FFMA.FTZ R91, R91, UR4, -R136.reuse ;  /* 0x000000045b5b7c23 */ /* 0x100fe20008010888 */
[----:B-1----:R-:W-:Y:S01]  /*8dd0*/  FSEL R126, R112, -INF , P4 ;  /* 0xff800000707e7808 */ /* 0x002fe20002000000 */
[--C-:B------:R-:W-:Y:S01]  /*8de0*/  FFMA.FTZ R95, R95, UR4, -R136.reuse ;  /* 0x000000045f5f7c23 */ /* 0x100fe20008010888 */
[----:B------:R-:W-:Y:S01]  /*8df0*/  FMNMX.FTZ R132, R125, R132, !PT ;  /* 0x000000847d847209 */ /* 0x000fe20007810000 */
[----:B------:R-:W-:Y:S01]  /*8e00*/  FFMA.FTZ R87, R87, UR4, -R136 ;  /* 0x0000000457577c23 */ /* 0x000fe20008010888 */
[----:B------:R-:W-:Y:S01]  /*8e10*/  ISETP.GT.AND P5, PT, R90, 0x38, PT ;  /* 0x000000385a00780c */ /* 0x000fe20003fa4270 */
[----:B------:R-:W1:Y:S01]  /*8e20*/  MUFU.TANH R116, R116 ;  /* 0x0000007400747308 */ /* 0x000e620000002400 */
[----:B--2---:R-:W-:-:S02]  /*8e30*/  FSEL R113, R113, -INF , P6 ;  /* 0xff80000071717808 */ /* 0x004fc40003000000 */
[----:B------:R-:W-:Y:S02]  /*8e40*/  FMNMX.FTZ R132, R126, R132, !PT ;  /* 0x000000847e847209 */ /* 0x000fe40007810000 */
[C---:B------:R-:W-:Y:S02]  /*8e50*/  ISETP.GT.AND P6, PT, R90.reuse, 0x40, PT ;  /* 0x000000405a00780c */ /* 0x040fe40003fc4270 */
[----:B------:R-:W-:Y:S01]  /*8e60*/  ISETP.GT.AND P4, PT, R90, 0x39, PT ;  /* 0x000000395a00780c */ /* 0x000fe20003f84270 */
[----:B------:R2:W-:Y:S01]  /*8e70*/  MUFU.EX2 R112, R137 ;  /* 0x0000008900707308 */ /* 0x0005e20000000800 */
[----:B------:R-:W-:-:S07]  /*8e80*/  FMNMX.FTZ R132, R113, R132, !PT ;  /* 0x0000008471847209 */ /* 0x000fce0007810000 */
[----:B------:R-:W3:Y:S01]  /*8e90*/  MUFU.TANH R105, R105 ;  /* 0x0000006900697308 */ /* 0x000ee20000002400 */
[----:B--2---:R-:W-:Y:S01]  /*8ea0*/  FFMA.FTZ R137, R127, UR4, -R136 ;  /* 0x000000047f897c23 */ /* 0x004fe20008010888 */
[----:B0-----:R-:W-:Y:S02]  /*8eb0*/  FSEL R127, R115, -INF , P5 ;  /* 0xff800000737f7808 */ /* 0x001fe40002800000 */
[----:B-1----:R-:W-:Y:S02]  /*8ec0*/  FSEL R116, R116, -INF , P4 ;  /* 0xff80000074747808 */ /* 0x002fe40002000000 */
[C---:B------:R-:W-:Y:S02]  /*8ed0*/  ISETP.GT.AND P5, PT, R90.reuse, 0x41, PT ;  /* 0x000000415a00780c */ /* 0x040fe40003fa4270 */
[----:B------:R0:W-:Y:S01]  /*8ee0*/  MUFU.EX2 R115, R137 ;  /* 0x0000008900737308 */ /* 0x0001e20000000800 */
[----:B------:R-:W-:-:S07]  /*8ef0*/  ISETP.GT.AND P4, PT, R90, 0x48, PT ;  /* 0x000000485a00780c */ /* 0x000fce0003f84270 */
[----:B------:R-:W1:Y:S01]  /*8f00*/  MUFU.TANH R107, R107 ;  /* 0x0000006b006b7308 */ /* 0x000e620000002400 */
[----:B0-----:R-:W-:Y:S01]  /*8f10*/  FFMA.FTZ R137, R114, UR4, -R136 ;  /* 0x0000000472897c23 */ /* 0x001fe20008010888 */
[----:B------:R-:W-:Y:S02]  /*8f20*/  FSEL R114, R104, -INF , P6 ;  /* 0xff80000068727808 */ /* 0x000fe40003000000 */
[----:B---3--:R-:W-:Y:S02]  /*8f30*/  FSEL R105, R105, -INF , P5 ;  /* 0xff80000069697808 */ /* 0x008fe40002800000 */
[C---:B------:R-:W-:Y:S02]  /*8f40*/  ISETP.GT.AND P6, PT, R90.reuse, 0x49, PT ;  /* 0x000000495a00780c */ /* 0x040fe40003fc4270 */
[----:B------:R-:W0:Y:S01]  /*8f50*/  MUFU.TANH R108, R108 ;  /* 0x0000006c006c7308 */ /* 0x000e220000002400 */
[----:B------:R-:W-:-:S07]  /*8f60*/  ISETP.GT.AND P5, PT, R90, 0x50, PT ;  /* 0x000000505a00780c */ /* 0x000fce0003fa4270 */
[----:B------:R2:W-:Y:S01]  /*8f70*/  MUFU.EX2 R104, R137 ;  /* 0x0000008900687308 */ /* 0x0005e20000000800 */
[----:B------:R-:W-:Y:S02]  /*8f80*/  WARPGROUP.DEPBAR.LE gsb0, 0x0 ;  /* 0x00008000000079c5 */ /* 0x000fe40000010000 */
[----:B------:R-:W-:Y:S01]  /*8f90*/  WARPGROUP.ARRIVE ;  /* 0x00000000000079c5 */ /* 0x000fe20000000000 */
[----:B--2---:R-:W-:-:S04]  /*8fa0*/  FMNMX.FTZ R137, R127, R132, !PT ;  /* 0x000000847f897209 */ /* 0x004fc80007810000 */
[----:B------:R-:W-:Y:S01]  /*8fb0*/  MUFU.TANH R96, R96 ;  /* 0x0000006000607308 */ /* 0x000fe20000002400 */
[----:B-1----:R-:W-:Y:S02]  /*8fc0*/  FSEL R132, R107, -INF , P4 ;  /* 0xff8000006b847808 */ /* 0x002fe40002000000 */
[----:B------:R-:W-:Y:S01]  /*8fd0*/  FMNMX.FTZ R137, R116, R137, !PT ;  /* 0x0000008974897209 */ /* 0x000fe20007810000 */
[----:B------:R-:W-:Y:S01]  /*8fe0*/  HGMMA.64x96x16.F32 R24, gdesc[UR32].tnspB, R24, gsb0 ;  /* 0x41600000201879f0 */ /* 0x000fe20008000818 */
[----:B------:R-:W-:Y:S01]  /*8ff0*/  UIADD3 UR32, UR10, 0xa80, URZ ;  /* 0x00000a800a207890 */ /* 0x000fe2000fffe03f */
[----:B0-----:R-:W-:Y:S01]  /*9000*/  FSEL R108, R108, -INF , P6 ;  /* 0xff8000006c6c7808 */ /* 0x001fe20003000000 */
[----:B------:R-:W-:Y:S01]  /*9010*/  UIADD3 UR34, UR11, 0x1c0, URZ ;  /* 0x000001c00b227890 */ /* 0x000fe2000fffe03f */
[----:B------:R-:W-:Y:S01]  /*9020*/  MUFU.TANH R97, R97 ;  /* 0x0000006100617308 */ /* 0x000fe20000002400 */
[----:B------:R-:W-:Y:S01]  /*9030*/  UMOV UR33, 0xc0000010 ;  /* 0xc000001000217882 */ /* 0x000fe20000000000 */
[----:B------:R-:W-:Y:S01]  /*9040*/  UMOV UR35, 0x80000020 ;  /* 0x8000002000237882 */ /* 0x000fe20000000000 */
[----:B------:R-:W-:-:S02]  /*9050*/  FMNMX.FTZ R137, R114, R137, !PT ;  /* 0x0000008972897209 */ /* 0x000fc40007810000 */
[C---:B------:R-:W-:Y:S02]  /*9060*/  ISETP.GT.AND P4, PT, R90.reuse, 0x51, PT ;  /* 0x000000515a00780c */ /* 0x040fe40003f84270 */
[----:B------:R-:W-:Y:S01]  /*9070*/  FMNMX.FTZ R137, R105, R137, !PT ;  /* 0x0000008969897209 */ /* 0x000fe20007810000 */
[----:B------:R-:W0:Y:S01]  /*9080*/  MUFU.TANH R100, R100 ;  /* 0x0000006400647308 */ /* 0x000e220000002400 */
[----:B------:R-:W-:Y:S02]  /*9090*/  ISETP.GT.AND P6, PT, R90, 0x58, PT ;  /* 0x000000585a00780c */ /* 0x000fe40003fc4270 */
[----:B------:R-:W-:-:S04]  /*90a0*/  FMNMX.FTZ R137, R132, R137, !PT ;  /* 0x0000008984897209 */ /* 0x000fc80007810000 */
[----:B------:R-:W-:Y:S01]  /*90b0*/  FMNMX.FTZ R137, R108, R137, !PT ;  /* 0x000000896c897209 */ /* 0x000fe20007810000 */
[----:B------:R-:W1:Y:S08]  /*90c0*/  MUFU.TANH R101, R101 ;  /* 0x0000006500657308 */ /* 0x000e700000002400 */
[----:B------:R2:W-:Y:S01]  /*90d0*/  MUFU.EX2 R107, R133 ;  /* 0x00000085006b7308 */ /* 0x0005e20000000800 */
[----:B0-----:R-:W-:-:S02]  /*90e0*/  FSEL R100, R100, -INF , P6 ;  /* 0xff80000064647808 */ /* 0x001fc40003000000 */
[----:B------:R-:W-:-:S05]  /*90f0*/  ISETP.GT.AND P6, PT, R90, 0x61, PT ;  /* 0x000000615a00780c */ /* 0x000fca0003fc4270 */
[----:B------:R-:W0:Y:S01]  /*9100*/  MUFU.TANH R88, R88 ;  /* 0x0000005800587308 */ /* 0x000e220000002400 */
[----:B--2---:R-:W-:Y:S01]  /*9110*/  FFMA.FTZ R133, R117, UR4, -R136 ;  /* 0x0000000475857c23 */ /* 0x004fe20008010888 */
[----:B------:R-:W-:Y:S02]  /*9120*/  FSEL R117, R96, -INF , P5 ;  /* 0xff80000060757808 */ /* 0x000fe40002800000 */
[C---:B------:R-:W-:Y:S02]  /*9130*/  ISETP.GT.AND P5, PT, R90.reuse, 0x59, PT ;  /* 0x000000595a00780c */ /* 0x040fe40003fa4270 */
[----:B------:R-:W-:Y:S02]  /*9140*/  FMNMX.FTZ R137, R117, R137, !PT ;  /* 0x0000008975897209 */ /* 0x000fe40007810000 */
[----:B------:R-:W-:Y:S01]  /*9150*/  MUFU.TANH R89, R89 ;  /* 0x0000005900597308 */ /* 0x000fe20000002400 */
[----:B-1----:R-:W-:Y:S02]  /*9160*/  FSEL R101, R101, -INF , P5 ;  /* 0xff80000065657808 */ /* 0x002fe40002800000 */
[----:B------:R-:W-:-:S05]  /*9170*/  ISETP.GT.AND P5, PT, R90, 0x68, PT ;  /* 0x000000685a00780c */ /* 0x000fca0003fa4270 */
[----:B------:R1:W-:Y:S08]  /*9180*/  MUFU.EX2 R96, R133 ;  /* 0x0000008500607308 */ /* 0x0003f00000000800 */
[----:B------:R-:W2:Y:S01]  /*9190*/  MUFU.TANH R92, R92 ;  /* 0x0000005c005c7308 */ /* 0x000ea20000002400 */
[----:B-1----:R-:W-:Y:S01]  /*91a0*/  FSEL R133, R97, -INF , P4 ;  /* 0xff80000061857808 */ /* 0x002fe20002000000 */
[--C-:B------:R-:W-:Y:S01]  /*91b0*/  FFMA.FTZ R97, R118, UR4, -R136.reuse ;  /* 0x0000000476617c23 */ /* 0x100fe20008010888 */
[----:B------:R-:W-:Y:S01]  /*91c0*/  ISETP.GT.AND P4, PT, R90, 0x60, PT ;  /* 0x000000605a00780c */ /* 0x000fe20003f84270 */
[----:B------:R-:W-:Y:S01]  /*91d0*/  FFMA.FTZ R118, R106, UR4, -R136 ;  /* 0x000000046a767c23 */ /* 0x000fe20008010888 */
[----:B------:R-:W-:-:S02]  /*91e0*/  FMNMX.FTZ R137, R133, R137, !PT ;  /* 0x0000008985897209 */ /* 0x000fc40007810000 */
[----:B0-----:R-:W-:Y:S01]  /*91f0*/  FSEL R106, R88, -INF , P4 ;  /* 0xff800000586a7808 */ /* 0x001fe20002000000 */
[----:B------:R-:W0:Y:S01]  /*9200*/  MUFU.TANH R93, R93 ;  /* 0x0000005d005d7308 */ /* 0x000e220000002400 */
[----:B------:R-:W-:Y:S02]  /*9210*/  FMNMX.FTZ R137, R100, R137, !PT ;  /* 0x0000008964897209 */ /* 0x000fe40007810000 */
[----:B------:R-:W-:Y:S02]  /*9220*/  ISETP.GT.AND P4, PT, R90, 0x69, PT ;  /* 0x000000695a00780c */ /* 0x000fe40003f84270 */
[----:B------:R-:W-:-:S03]  /*9230*/  FMNMX.FTZ R137, R101, R137, !PT ;  /* 0x0000008965897209 */ /* 0x000fc60007810000 */
[----:B------:R-:W1:Y:S01]  /*9240*/  MUFU.TANH R80, R80 ;  /* 0x0000005000507308 */ /* 0x000e620000002400 */
[----:B------:R-:W-:Y:S02]  /*9250*/  FMNMX.FTZ R137, R106, R137, !PT ;  /* 0x000000896a897209 */ /* 0x000fe40007810000 */
[----:B--2---:R-:W-:Y:S02]  /*9260*/  FSEL R92, R92, -INF , P5 ;  /* 0xff8000005c5c7808 */ /* 0x004fe40002800000 */
[----:B------:R-:W-:-:S03]  /*9270*/  ISETP.GT.AND P5, PT, R90, 0x71, PT ;  /* 0x000000715a00780c */ /* 0x000fc60003fa4270 */
[----:B------:R-:W-:Y:S01]  /*9280*/  MUFU.TANH R81, R81 ;  /* 0x0000005100517308 */ /* 0x000fe20000002400 */
[----:B0-----:R-:W-:Y:S02]  /*9290*/  FSEL R93, R93, -INF , P4 ;  /* 0xff8000005d5d7808 */ /* 0x001fe40002000000 */
[----:B------:R-:W-:-:S05]  /*92a0*/  ISETP.GT.AND P4, PT, R90, 0x78, PT ;  /* 0x000000785a00780c */ /* 0x000fca0003f84270 */
[----:B------:R0:W-:Y:S08]  /*92b0*/  MUFU.EX2 R88, R118 ;  /* 0x0000007600587308 */ /* 0x0001f00000000800 */
[----:B------:R-:W2:Y:S01]  /*92c0*/  MUFU.TANH R84, R84 ;  /* 0x0000005400547308 */ /* 0x000ea20000002400 */
[----:B0-----:R-:W-:Y:S01]  /*92d0*/  FSEL R118, R89, -INF , P6 ;  /* 0xff80000059767808 */ /* 0x001fe20003000000 */
[----:B------:R-:W-:-:S02]  /*92e0*/  WARPGROUP.DEPBAR.LE gsb0, 0x0 ;  /* 0x00008000000079c5 */ /* 0x000fc40000010000 */
[----:B------:R-:W-:Y:S01]  /*92f0*/  WARPGROUP.ARRIVE ;  /* 0x00000000000079c5 */ /* 0x000fe20000000000 */
[----:B------:R-:W-:Y:S01]  /*9300*/  FMNMX.FTZ R137, R118, R137, !PT ;  /* 0x0000008976897209 */ /* 0x000fe20007810000 */
[--C-:B------:R-:W-:Y:S01]  /*9310*/  FFMA.FTZ R89, R119, UR4, -R136.reuse ;  /* 0x0000000477597c23 */ /* 0x100fe20008010888 */
[----:B------:R-:W-:Y:S01]  /*9320*/  ISETP.GT.AND P6, PT, R90, 0x70, PT ;  /* 0x000000705a00780c */ /* 0x000fe20003fc4270 */
[----:B------:R-:W0:Y:S01]  /*9330*/  MUFU.TANH R85, R85 ;  /* 0x0000005500557308 */ /* 0x000e220000002400 */
[----:B------:R-:W-:Y:S01]  /*9340*/  FMNMX.FTZ R138, R92, R137, !PT ;  /* 0x000000895c8a7209 */ /* 0x000fe20007810000 */
[----:B------:R-:W-:Y:S01]  /*9350*/  HGMMA.64x96x16.F32 R24, gdesc[UR40].tnspB, R24, gsb0 ;  /* 0x41600000281879f0 */ /* 0x000fe20008000818 */
[----:B------:R-:W-:Y:S01]  /*9360*/  FFMA.FTZ R119, R109, UR4, -R136 ;  /* 0x000000046d777c23 */ /* 0x000fe20008010888 */
[----:B-1----:R-:W-:Y:S02]  /*9370*/  FSEL R109, R80, -INF , P6 ;  /* 0xff800000506d7808 */ /* 0x002fe40003000000 */
[----:B------:R-:W-:-:S02]  /*9380*/  FMNMX.FTZ R138, R93, R138, !PT ;  /* 0x0000008a5d8a7209 */ /* 0x000fc40007810000 */
[----:B------:R-:W1:Y:S01]  /*9390*/  MUFU.TANH R135, R135 ;  /* 0x0000008700877308 */ /* 0x000e620000002400 */
[----:B------:R-:W-:Y:S02]  /*93a0*/  ISETP.GT.AND P6, PT, R90, 0x79, PT ;  /* 0x000000795a00780c */ /* 0x000fe40003fc4270 */
[----:B--2---:R-:W-:Y:S02]  /*93b0*/  FSEL R111, R84, -INF , P4 ;  /* 0xff800000546f7808 */ /* 0x004fe40002000000 */
[----:B------:R-:W-:-:S03]  /*93c0*/  ISETP.GT.AND P4, PT, R90, 0x81, PT ;  /* 0x000000815a00780c */ /* 0x000fc60003f84270 */
[----:B------:R2:W-:Y:S01]  /*93d0*/  MUFU.EX2 R20, R139 ;  /* 0x0000008b00147308 */ /* 0x0005e20000000800 */
[----:B0-----:R-:W-:Y:S01]  /*93e0*/  FSEL R137, R85, -INF , P6 ;  /* 0xff80000055897808 */ /* 0x001fe20003000000 */
[----:B------:R-:W-:Y:S01]  /*93f0*/  FFMA.FTZ R85, R99, UR4, -R136 ;  /* 0x0000000463557c23 */ /* 0x000fe20008010888 */
[----:B------:R-:W-:-:S05]  /*9400*/  ISETP.GT.AND P6, PT, R90, 0x88, PT ;  /* 0x000000885a00780c */ /* 0x000fca0003fc4270 */
[----:B------:R-:W0:Y:S01]  /*9410*/  MUFU.TANH R73, R73 ;  /* 0x0000004900497308 */ /* 0x000e220000002400 */
[----:B--2---:R-:W-:Y:S01]  /*9420*/  FFMA.FTZ R139, R110, UR4, -R136 ;  /* 0x000000046e8b7c23 */ /* 0x004fe20008010888 */
[----:B------:R-:W-:Y:S02]  /*9430*/  FSEL R110, R81, -INF , P5 ;  /* 0xff800000516e7808 */ /* 0x000fe40002800000 */
[----:B------:R-:W-:-:S04]  /*9440*/  ISETP.GT.AND P5, PT, R90, 0x80, PT ;  /* 0x000000805a00780c */ /* 0x000fc80003fa4270 */
[----:B------:R2:W-:Y:S01]  /*9450*/  MUFU.EX2 R80, R119 ;  /* 0x0000007700507308 */ /* 0x0005e20000000800 */
[----:B-1----:R-:W-:Y:S02]  /*9460*/  FSEL R135, R135, -INF , P5 ;  /* 0xff80000087877808 */ /* 0x002fe40002800000 */
[----:B------:R-:W-:-:S05]  /*9470*/  ISETP.GT.AND P5, PT, R90, 0x89, PT ;  /* 0x000000895a00780c */ /* 0x000fca0003fa4270 */
[----:B------:R-:W1:Y:S01]  /*9480*/  MUFU.TANH R76, R76 ;  /* 0x0000004c004c7308 */ /* 0x000e620000002400 */
[----:B--2---:R-:W-:Y:S02]  /*9490*/  FMNMX.FTZ R119, R109, R138, !PT ;  /* 0x0000008a6d777209 */ /* 0x004fe40007810000 */
[----:B0-----:R-:W-:Y:S01]  /*94a0*/  FSEL R138, R73, -INF , P4 ;  /* 0xff800000498a7808 */ /* 0x001fe20002000000 */
[----:B------:R-:W-:Y:S01]  /*94b0*/  FFMA.FTZ R73, R102, UR4, -R136 ;  /* 0x0000000466497c23 */ /* 0x000fe20008010888 */
[----:B------:R-:W-:Y:S02]  /*94c0*/  FMNMX.FTZ R119, R110, R119, !PT ;  /* 0x000000776e777209 */ /* 0x000fe40007810000 */
[----:B------:R-:W-:Y:S01]  /*94d0*/  ISETP.GE.U32.AND P4, PT, R142, 0x180, PT ;  /* 0x000001808e00780c */ /* 0x000fe20003f86070 */
[----:B------:R-:W0:Y:S01]  /*94e0*/  MUFU.TANH R77, R77 ;  /* 0x0000004d004d7308 */ /* 0x000e220000002400 */
[----:B------:R-:W-:-:S04]  /*94f0*/  FMNMX.FTZ R119, R111, R119, !PT ;  /* 0x000000776f777209 */ /* 0x000fc80007810000 */
[----:B------:R-:W-:-:S03]  /*9500*/  FMNMX.FTZ R90, R137, R119, !PT ;  /* 0x00000077895a7209 */ /* 0x000fc60007810000 */
[----:B------:R-:W-:Y:S01]  /*9510*/  MUFU.EX2 R81, R139 ;  /* 0x0000008b00517308 */ /* 0x000fe20000000800 */
[----:B------:R-:W-:Y:S01]  /*9520*/  FMNMX.FTZ R99, R135, R90, !PT ;  /* 0x0000005a87637209 */ /* 0x000fe20007810000 */
[----:B------:R-:W-:Y:S01]  /*9530*/  FFMA.FTZ R90, R103, UR4, -R136 ;  /* 0x00000004675a7c23 */ /* 0x000fe20008010888 */
[----:B-1----:R-:W-:Y:S02]  /*9540*/  FSEL R76, R76, -INF , P6 ;  /* 0xff8000004c4c7808 */ /* 0x002fe40003000000 */
[----:B------:R-:W-:-:S03]  /*9550*/  FMNMX.FTZ R99, R138, R99, !PT ;  /* 0x000000638a637209 */ /* 0x000fc60007810000 */
[----:B------:R-:W-:Y:S01]  /*9560*/  MUFU.EX2 R9, R9 ;  /* 0x0000000900097308 */ /* 0x000fe20000000800 */
[----:B0-----:R-:W-:Y:S02]  /*9570*/  FSEL R77, R77, -INF , P5 ;  /* 0xff8000004d4d7808 */ /* 0x001fe40002800000 */
[----:B------:R-:W-:Y:S01]  /*9580*/  FMNMX.FTZ R102, R76, R99, !PT ;  /* 0x000000634c667209 */ /* 0x000fe20007810000 */
[--C-:B------:R-:W-:Y:S01]  /*9590*/  FFMA.FTZ R99, R134, UR4, -R136.reuse ;  /* 0x0000000486637c23 */ /* 0x100fe20008010888 */
[--C-:B------:R-:W-:Y:S02]  /*95a0*/  FFMA.FTZ R134, R78, UR4, -R136.reuse ;  /* 0x000000044e867c23 */ /* 0x100fe40008010888 */
[----:B------:R-:W-:Y:S01]  /*95b0*/  FMNMX.FTZ R102, R77, R102, !PT ;  /* 0x000000664d667209 */ /* 0x000fe20007810000 */
[----:B------:R-:W-:Y:S04]  /*95c0*/  MUFU.EX2 R10, R10 ;  /* 0x0000000a000a7308 */ /* 0x000fe80000000800 */
[----:B------:R-:W0:Y:S04]  /*95d0*/  SHFL.BFLY PT, R103, R102, 0x2, 0x1f ;  /* 0x0c401f0066677f89 */ /* 0x000e2800000e0000 */
[----:B------:R-:W-:Y:S08]  /*95e0*/  MUFU.EX2 R13, R13 ;  /* 0x0000000d000d7308 */ /* 0x000ff00000000800 */
[----:B------:R-:W-:Y:S08]  /*95f0*/  MUFU.EX2 R15, R15 ;  /* 0x0000000f000f7308 */ /* 0x000ff00000000800 */
[----:B------:R-:W-:Y:S01]  /*9600*/  MUFU.EX2 R84, R140 ;  /* 0x0000008c00547308 */ /* 0x000fe20000000800 */
[----:B0-----:R-:W-:Y:S01]  /*9610*/  FMNMX.FTZ R119, R102, R103, !PT ;  /* 0x0000006766777209 */ /* 0x001fe20007810000 */
[----:B------:R-:W-:Y:S01]  /*9620*/  FFMA.FTZ R103, R74, UR4, -R136 ;  /* 0x000000044a677c23 */ /* 0x000fe20008010888 */
[----:B------:R-:W-:-:S02]  /*9630*/  WARPGROUP.DEPBAR.LE gsb0, 0x0 ;  /* 0x00008000000079c5 */ /* 0x000fc40000010000 */
[----:B------:R-:W-:Y:S01]  /*9640*/  WARPGROUP.ARRIVE ;  /* 0x00000000000079c5 */ /* 0x000fe20000000000 */
[----:B------:R-:W0:Y:S02]  /*9650*/  SHFL.BFLY PT, R78, R119, 0x1, 0x1f ;  /* 0x0c201f00774e7f89 */ /* 0x000e2400000e0000 */
[----:B------:R1:W-:Y:S03]  /*9660*/  MUFU.EX2 R102, R134 ;  /* 0x0000008600667308 */ /* 0x0003e60000000800 */
[----:B------:R-:W-:Y:S01]  /*9670*/  HGMMA.64x96x16.F32 R24, gdesc[UR32].tnspB, R24, gsb0 ;  /* 0x41600000201879f0 */ /* 0x000fe20008000818 */
[----:B------:R-:W-:Y:S02]  /*9680*/  UIADD3 UR32, UR10, 0xc00, URZ ;  /* 0x00000c000a207890 */ /* 0x000fe4000fffe03f */
[----:B------:R-:W-:Y:S02]  /*9690*/  UIADD3 UR34, UR11, 0x200, URZ ;  /* 0x000002000b227890 */ /* 0x000fe4000fffe03f */
[----:B------:R-:W-:Y:S01]  /*96a0*/  MUFU.EX2 R122, R122 ;  /* 0x0000007a007a7308 */ /* 0x000fe20000000800 */
[----:B------:R-:W-:Y:S01]  /*96b0*/  UMOV UR33, 0xc0000010 ;  /* 0xc000001000217882 */ /* 0x000fe20000000000 */
[----:B------:R-:W-:Y:S01]  /*96c0*/  UMOV UR35, 0x80000020 ;  /* 0x8000002000237882 */ /* 0x000fe20000000000 */
[----:B------:R-:W-:-:S05]  /*96d0*/  UIADD3 UR10, UR38, -0x1, URZ ;  /* 0xffffffff260a7890 */ /* 0x000fca000fffe03f */
[----:B------:R-:W-:Y:S02]  /*96e0*/  MUFU.EX2 R123, R123 ;  /* 0x0000007b007b7308 */ /* 0x000fe40000000800 */
[----:B------:R-:W-:Y:S01]  /*96f0*/  UMOV UR38, UR10 ;  /* 0x0000000a00267c82 */ /* 0x000fe20008000000 */
[----:B0-----:R-:W-:Y:S01]  /*9700*/  FMNMX.FTZ R74, R119, R78, !PT ;  /* 0x0000004e774a7209 */ /* 0x001fe20007810000 */
[----:B------:R-:W-:-:S04]  /*9710*/  FFMA.FTZ R119, R79, UR4, -R136 ;  /* 0x000000044f777c23 */ /* 0x000fc80008010888 */
[----:B------:R-:W-:Y:S01]  /*9720*/  MUFU.EX2 R97, R97 ;  /* 0x0000006100617308 */ /* 0x000fe20000000800 */
[C---:B------:R-:W-:Y:S01]  /*9730*/  FSETP.NEU.FTZ.AND P5, PT, R74.reuse, -INF , PT ;  /* 0xff8000004a00780b */ /* 0x040fe20003fbd000 */
[----:B------:R-:W-:-:S05]  /*9740*/  FMUL.FTZ R78, R74, UR4 ;  /* 0x000000044a4e7c20 */ /* 0x000fca0008410000 */
[----:B------:R-:W-:Y:S01]  /*9750*/  FSEL R78, R78, RZ, P5 ;  /* 0x000000ff4e4e7208 */ /* 0x000fe20002800000 */
[----:B------:R-:W-:Y:S04]  /*9760*/  MUFU.EX2 R89, R89 ;  /* 0x0000005900597308 */ /* 0x000fe80000000800 */
[--C-:B------:R-:W-:Y:S01]  /*9770*/  FFMA.FTZ R79, R11, UR4, -R78.reuse ;  /* 0x000000040b4f7c23 */ /* 0x100fe2000801084e */
[----:B------:R-:W-:Y:S02]  /*9780*/  IMAD.U32 R11, RZ, RZ, UR36 ;  /* 0x00000024ff0b7e24 */ /* 0x000fe4000f8e00ff */
[--C-:B-1----:R-:W-:Y:S01]  /*9790*/  FFMA.FTZ R134, R14, UR4, -R78.reuse ;  /* 0x000000040e867c23 */ /* 0x102fe2000801084e */
[--C-:B------:R-:W-:Y:S01]  /*97a0*/  FFMA.FTZ R139, R129, UR4, -R78.reuse ;  /* 0x00000004818b7c23 */ /* 0x100fe2000801084e */
[--C-:B------:R-:W-:Y:S01]  /*97b0*/  FFMA.FTZ R14, R124, UR4, -R78.reuse ;  /* 0x000000047c0e7c23 */ /* 0x100fe2000801084e */
[--C-:B------:R-:W-:Y:S01]  /*97c0*/  FFMA.FTZ R129, R128, UR4, -R78.reuse ;  /* 0x0000000480817c23 */ /* 0x100fe2000801084e */
[--C-:B------:R-:W-:Y:S01]  /*97d0*/  FFMA.FTZ R124, R113, UR4, -R78.reuse ;  /* 0x00000004717c7c23 */ /* 0x100fe2000801084e */
[----:B------:R-:W-:Y:S01]  /*97e0*/  @!P1 LEA R11, R11, UR37, 0x3 ;  /* 0x000000250b0b9c11 */ /* 0x000fe2000f8e18ff */
[--C-:B------:R-:W-:Y:S01]  /*97f0*/  FFMA.FTZ R128, R120, UR4, -R78.reuse ;  /* 0x0000000478807c23 */ /* 0x100fe2000801084e */
[--C-:B------:R-:W-:Y:S01]  /*9800*/  FFMA.FTZ R136, R121, UR4, -R78.reuse ;  /* 0x0000000479887c23 */ /* 0x100fe2000801084e */
[--C-:B------:R-:W-:Y:S01]  /*9810*/  FFMA.FTZ R113, R114, UR4, -R78.reuse ;  /* 0x0000000472717c23 */ /* 0x100fe2000801084e */
[--C-:B------:R-:W-:Y:S01]  /*9820*/  FFMA.FTZ R121, R126, UR4, -R78.reuse ;  /* 0x000000047e797c23 */ /* 0x100fe2000801084e */
[----:B------:R-:W-:Y:S01]  /*9830*/  FFMA.FTZ R120, R127, UR4, -R78 ;  /* 0x000000047f787c23 */ /* 0x000fe2000801084e */
[----:B------:R-:W-:Y:S01]  /*9840*/  FSEL R114, R72, RZ, P3 ;  /* 0x000000ff48727208 */ /* 0x000fe20001800000 */
[----:B------:R-:W-:Y:S01]  /*9850*/  VIADD R126, R141, 0x9 ;  /* 0x000000098d7e7836 */ /* 0x000fe20000000000 */
[----:B------:R-:W-:Y:S01]  /*9860*/  FSEL R127, R74, RZ, P5 ;  /* 0x000000ff4a7f7208 */ /* 0x000fe20002800000 */
[----:B------:R-:W-:-:S02]  /*9870*/  @!P1 VIADD R11, R11, 0x31c40 ;  /* 0x00031c400b0b9836 */ /* 0x000fc40000000000 */
[----:B------:R-:W-:Y:S01]  /*9880*/  FFMA.FTZ R21, R21, UR4, -R78 ;  /* 0x0000000415157c23 */ /* 0x000fe2000801084e */
[----:B------:R-:W-:Y:S01]  /*9890*/  FADD.FTZ R5, -R114, R5 ;  /* 0x0000000572057221 */ /* 0x000fe20000010100 */
[----:B------:R-:W-:Y:S01]  /*98a0*/  SEL R126, R126, 0x9, !P4 ;  /* 0x000000097e7e7807 */ /* 0x000fe20006000000 */
[----:B------:R-:W-:Y:S01]  /*98b0*/  FADD.FTZ R127, -R127, R4 ;  /* 0x000000047f7f7221 */ /* 0x000fe20000010100 */
[----:B------:R-:W-:Y:S01]  /*98c0*/  @!P1 PRMT R11, RZ, 0x654, R11 ;  /* 0x00000654ff0b9816 */ /* 0x000fe2000000000b */
[----:B------:R-:W-:Y:S01]  /*98d0*/  FMUL.FTZ R4, R5, UR4 ;  /* 0x0000000405047c20 */ /* 0x000fe20008410000 */
        /* <DEDUP_REMOVED lines=19> */
[----:B------:R-:W-:Y:S01]  /*9a10*/  FFMA.FTZ R138, R138, UR4, -R78 ;  /* 0x000000048a8a7c23 */ /* 0x000fe2000801084e */
[----:B------:R-:W-:-:S06]  /*9a20*/  PLOP3.LUT P3, PT, PT, PT, UP1, 0x80, 0x0 ;  /* 0x000000000000781c */ /* 0x000fcc0003f6f018 */
[----:B------:R-:W-:Y:S08]  /*9a30*/  MUFU.EX2 R8, R8 ;  /* 0x0000000800087308 */ /* 0x000ff00000000800 */
[----:B------:R-:W-:Y:S01]  /*9a40*/  MUFU.EX2 R79, R79 ;  /* 0x0000004f004f7308 */ /* 0x000fe20000000800 */
[----:B0-----:R-:W-:Y:S01]  /*9a50*/  FFMA.FTZ R117, R4, R0, R9 ;  /* 0x0000000004757223 */ /* 0x001fe20000010009 */
[----:B------:R-:W-:-:S06]  /*9a60*/  F2FP.F16.F32.PACK_AB R9, R10, R9 ;  /* 0x000000090a09723e */ /* 0x000fcc00000000ff */
[----:B------:R-:W0:Y:S01]  /*9a70*/  MUFU.EX2 R98, R98 ;  /* 0x0000006200627308 */ /* 0x000e220000000800 */
[----:B------:R-:W-:Y:S02]  /*9a80*/  WARPGROUP.DEPBAR.LE gsb0, 0x0 ;  /* 0x00008000000079c5 */ /* 0x000fe40000010000 */
[----:B------:R-:W-:-:S05]  /*9a90*/  WARPGROUP.ARRIVE ;  /* 0x00000000000079c5 */ /* 0x000fca0000000000 */
[----:B------:R-:W1:Y:S01]  /*9aa0*/  MUFU.EX2 R134, R134 ;  /* 0x0000008600867308 */ /* 0x000e620000000800 */
[----:B------:R-:W-:Y:S07]  /*9ab0*/  HGMMA.64x96x16.F32 R24, gdesc[UR32].tnspB, R24, gsb0 ;  /* 0x41600000201879f0 */ /* 0x000fee0008000818 */
[----:B------:R-:W2:Y:S08]  /*9ac0*/  MUFU.EX2 R139, R139 ;  /* 0x0000008b008b7308 */ /* 0x000eb00000000800 */
        /* <DEDUP_REMOVED lines=13> */
[----:B------:R0:W-:Y:S06]  /*9ba0*/  BAR.ARV R126, 0x100 ;  /* 0x0004007e0000751d */ /* 0x0001ec0000002000 */
[----:B------:R1:W-:Y:S01]  /*9bb0*/  @!P1 SYNCS.ARRIVE.TRANS64.RED.A1T0 RZ, [R11+URZ], RZ ;  /* 0x000000ff0bff99a7 */ /* 0x0003e2000810043f */
[----:B------:R-:W5:Y:S01]  /*9bc0*/  MUFU.EX2 R114, R114 ;  /* 0x0000007200727308 */ /* 0x000f620000000800 */
[----:B0-----:R-:W-:Y:S01]  /*9bd0*/  FADD.FTZ R126, R10, R117 ;  /* 0x000000750a7e7221 */ /* 0x001fe20000010000 */
[----:B------:R-:W-:Y:S01]  /*9be0*/  F2FP.F16.F32.PACK_AB R10, R98, R79 ;  /* 0x0000004f620a723e */ /* 0x000fe200000000ff */
[-C--:B------:R-:W-:Y:S01]  /*9bf0*/  FMUL.FTZ R24, R24, R5.reuse ;  /* 0x0000000518187220 */ /* 0x080fe20000410000 */
[-C--:B------:R-:W-:Y:S01]  /*9c00*/  FMUL.FTZ R25, R25, R5.reuse ;  /* 0x0000000519197220 */ /* 0x080fe20000410000 */
[----:B------:R-:W-:Y:S01]  /*9c10*/  FADD.FTZ R126, R13, R126 ;  /* 0x0000007e0d7e7221 */ /* 0x000fe20000010000 */
[-C--:B------:R-:W-:Y:S01]  /*9c20*/  FMUL.FTZ R28, R28, R5.reuse ;  /* 0x000000051c1c7220 */ /* 0x080fe20000410000 */
[----:B-1----:R-:W-:Y:S01]  /*9c30*/  IMAD.U32 R11, RZ, RZ, UR7 ;  /* 0x00000007ff0b7e24 */ /* 0x002fe2000f8e00ff */
[----:B------:R-:W0:Y:S01]  /*9c40*/  MUFU.EX2 R108, R108 ;  /* 0x0000006c006c7308 */ /* 0x000e220000000800 */
[----:B------:R-:W-:Y:S01]  /*9c50*/  FADD.FTZ R117, R15, R126 ;  /* 0x0000007e0f757221 */ /* 0x000fe20000010000 */
[----:B------:R-:W-:Y:S01]  /*9c60*/  UMOV UR7, UR36 ;  /* 0x0000002400077c82 */ /* 0x000fe20008000000 */
[-C--:B------:R-:W-:Y:S01]  /*9c70*/  FMUL.FTZ R29, R29, R5.reuse ;  /* 0x000000051d1d7220 */ /* 0x080fe20000410000 */
[----:B------:R-:W-:Y:S01]  /*9c80*/  @!P1 LEA R11, R11, UR37, 0x3 ;  /* 0x000000250b0b9c11 */ /* 0x000fe2000f8e18ff */
[----:B------:R-:W-:Y:S01]  /*9c90*/  FADD.FTZ R117, R7, R117 ;  /* 0x0000007507757221 */ /* 0x000fe20000010000 */
[-C--:B------:R-:W-:Y:S01]  /*9ca0*/  FMUL.FTZ R32, R32, R5.reuse ;  /* 0x0000000520207220 */ /* 0x080fe20000410000 */
[----:B------:R-:W-:Y:S01]  /*9cb0*/  FMUL.FTZ R33, R33, R5 ;  /* 0x0000000521217220 */ /* 0x000fe20000410000 */
[----:B------:R-:W1:Y:S01]  /*9cc0*/  MUFU.EX2 R0, R140 ;  /* 0x0000008c00007308 */ /* 0x000e620000000800 */
[----:B------:R-:W-:-:S02]  /*9cd0*/  @!P1 VIADD R11, R11, 0x31c60 ;  /* 0x00031c600b0b9836 */ /* 0x000fc40000000000 */
[----:B------:R-:W-:Y:S01]  /*9ce0*/  FADD.FTZ R117, R12, R117 ;  /* 0x000000750c757221 */ /* 0x000fe20000010000 */
[-C--:B------:R-:W-:Y:S01]  /*9cf0*/  FMUL.FTZ R36, R36, R5.reuse ;  /* 0x0000000524247220 */ /* 0x080fe20000410000 */
[-C--:B------:R-:W-:Y:S01]  /*9d00*/  FMUL.FTZ R37, R37, R5.reuse ;  /* 0x0000000525257220 */ /* 0x080fe20000410000 */
[-C--:B------:R-:W-:Y:S01]  /*9d10*/  FMUL.FTZ R40, R40, R5.reuse ;  /* 0x0000000528287220 */ /* 0x080fe20000410000 */
[----:B------:R-:W-:Y:S01]  /*9d20*/  @!P1 PRMT R11, RZ, 0x654, R11 ;  /* 0x00000654ff0b9816 */ /* 0x000fe2000000000b */
[----:B------:R-:W-:Y:S01]  /*9d30*/  FADD.FTZ R117, R20, R117 ;  /* 0x0000007514757221 */ /* 0x000fe20000010000 */
[----:B------:R-:W1:Y:S01]  /*9d40*/  MUFU.EX2 R85, R85 ;  /* 0x0000005500557308 */ /* 0x000e620000000800 */
[-C--:B------:R-:W-:Y:S01]  /*9d50*/  FMUL.FTZ R41, R41, R5.reuse ;  /* 0x0000000529297220 */ /* 0x080fe20000410000 */
[----:B------:R2:W-:Y:S01]  /*9d60*/  @!P1 SYNCS.ARRIVE.TRANS64.RED.A1T0 RZ, [R11+URZ], RZ ;  /* 0x000000ff0bff99a7 */ /* 0x0005e2000810043f */
[----:B------:R-:W-:Y:S01]  /*9d70*/  FADD.FTZ R117, R130, R117 ;  /* 0x0000007582757221 */ /* 0x000fe20000010000 */
[-C--:B------:R-:W-:Y:S01]  /*9d80*/  FMUL.FTZ R44, R44, R5.reuse ;  /* 0x000000052c2c7220 */ /* 0x080fe20000410000 */
[-C--:B------:R-:W-:Y:S01]  /*9d90*/  FMUL.FTZ R45, R45, R5.reuse ;  /* 0x000000052d2d7220 */ /* 0x080fe20000410000 */
[-C--:B------:R-:W-:Y:S01]  /*9da0*/  FMUL.FTZ R48, R48, R5.reuse ;  /* 0x0000000530307220 */ /* 0x080fe20000410000 */
[-C--:B------:R-:W-:Y:S01]  /*9db0*/  FMUL.FTZ R49, R49, R5.reuse ;  /* 0x0000000531317220 */ /* 0x080fe20000410000 */
[----:B------:R-:W-:Y:S01]  /*9dc0*/  MUFU.EX2 R73, R73 ;  /* 0x0000004900497308 */ /* 0x000fe20000000800 */
[----:B------:R-:W-:Y:S01]  /*9dd0*/  FMUL.FTZ R52, R52, R5 ;  /* 0x0000000534347220 */ /* 0x000fe20000410000 */
[----:B--2---:R-:W-:Y:S01]  /*9de0*/  FFMA.FTZ R11, R5, R3, R21 ;  /* 0x00000003050b7223 */ /* 0x004fe20000010015 */
[--C-:B------:R-:W-:Y:S01]  /*9df0*/  FFMA.FTZ R3, R133, UR4, -R78.reuse ;  /* 0x0000000485037c23 */ /* 0x100fe2000801084e */
[-C--:B------:R-:W-:Y:S01]  /*9e00*/  FMUL.FTZ R53, R53, R5.reuse ;  /* 0x0000000535357220 */ /* 0x080fe20000410000 */
[----:B------:R-:W-:Y:S01]  /*9e10*/  FMUL.FTZ R56, R56, R5 ;  /* 0x0000000538387220 */ /* 0x000fe20000410000 */
[C---:B------:R-:W-:Y:S01]  /*9e20*/  FADD.FTZ R132, R8.reuse, R11 ;  /* 0x0000000b08847221 */ /* 0x040fe20000010000 */
[----:B------:R-:W-:Y:S01]  /*9e30*/  F2FP.F16.F32.PACK_AB R8, R8, R21 ;  /* 0x000000150808723e */ /* 0x000fe200000000ff */
[----:B------:R-:W-:Y:S01]  /*9e40*/  FFMA.FTZ R21, R100, UR4, -R78 ;  /* 0x0000000464157c23 */ /* 0x000fe2000801084e */
[----:B------:R-:W-:Y:S01]  /*9e50*/  F2FP.F16.F32.PACK_AB R11, R15, R13 ;  /* 0x0000000d0f0b723e */ /* 0x000fe200000000ff */
[----:B------:R-:W-:Y:S01]  /*9e60*/  FADD.FTZ R127, R79, R132 ;  /* 0x000000844f7f7221 */ /* 0x000fe20000010000 */
[--C-:B------:R-:W-:Y:S01]  /*9e70*/  FFMA.FTZ R15, R106, UR4, -R78.reuse ;  /* 0x000000046a0f7c23 */ /* 0x100fe2000801084e */
[--C-:B------:R-:W-:Y:S01]  /*9e80*/  FFMA.FTZ R106, R92, UR4, -R78.reuse ;  /* 0x000000045c6a7c23 */ /* 0x100fe2000801084e */
[--C-:B------:R-:W-:Y:S01]  /*9e90*/  FFMA.FTZ R13, R93, UR4, -R78.reuse ;  /* 0x000000045d0d7c23 */ /* 0x100fe2000801084e */
[----:B------:R-:W-:Y:S01]  /*9ea0*/  FADD.FTZ R127, R98, R127 ;  /* 0x0000007f627f7221 */ /* 0x000fe20000010000 */
[----:B------:R2:W-:Y:S01]  /*9eb0*/  MUFU.EX2 R92, R101 ;  /* 0x00000065005c7308 */ /* 0x0005e20000000800 */
[----:B------:R-:W-:Y:S01]  /*9ec0*/  FFMA.FTZ R98, R118, UR4, -R78 ;  /* 0x0000000476627c23 */ /* 0x000fe2000801084e */
[----:B------:R5:W-:Y:S01]  /*9ed0*/  STSM.16.M88.4 [R2+0x24300], R8 ;  /* 0x0243000802007844 */ /* 0x000be20000000200 */
[----:B------:R-:W-:Y:S01]  /*9ee0*/  FADD.FTZ R100, R134, R127 ;  /* 0x0000007f86647221 */ /* 0x000fe20000010000 */
[-C--:B------:R-:W-:Y:S01]  /*9ef0*/  FMUL.FTZ R57, R57, R5.reuse ;  /* 0x0000000539397220 */ /* 0x080fe20000410000 */
[-C--:B------:R-:W-:Y:S01]  /*9f00*/  FMUL.FTZ R60, R60, R5.reuse ;  /* 0x000000053c3c7220 */ /* 0x080fe20000410000 */
[-C--:B------:R-:W-:Y:S01]  /*9f10*/  FMUL.FTZ R61, R61, R5.reuse ;  /* 0x000000053d3d7220 */ /* 0x080fe20000410000 */
[----:B------:R-:W-:Y:S01]  /*9f20*/  FADD.FTZ R100, R139, R100 ;  /* 0x000000648b647221 */ /* 0x000fe20000010000 */
[----:B------:R0:W-:Y:S01]  /*9f30*/  MUFU.EX2 R93, R15 ;  /* 0x0000000f005d7308 */ /* 0x0001e20000000800 */
[-C--:B------:R-:W-:Y:S01]  /*9f40*/  FMUL.FTZ R64, R64, R5.reuse ;  /* 0x0000000540407220 */ /* 0x080fe20000410000 */
[-C--:B------:R-:W-:Y:S01]  /*9f50*/  FMUL.FTZ R65, R65, R5.reuse ;  /* 0x0000000541417220 */ /* 0x080fe20000410000 */
[----:B---3--:R-:W-:Y:S01]  /*9f60*/  FADD.FTZ R100, R129, R100 ;  /* 0x0000006481647221 */ /* 0x008fe20000010000 */
[-C--:B------:R-:W-:Y:S01]  /*9f70*/  FMUL.FTZ R68, R68, R5.reuse ;  /* 0x0000000544447220 */ /* 0x080fe20000410000 */
[----:B------:R-:W-:Y:S01]  /*9f80*/  FMUL.FTZ R69, R69, R5 ;  /* 0x0000000545457220 */ /* 0x000fe20000410000 */
[----:B------:R-:W-:Y:S01]  /*9f90*/  FMUL.FTZ R26, R26, R4 ;  /* 0x000000041a1a7220 */ /* 0x000fe20000410000 */
[----:B----4-:R-:W-:Y:S01]  /*9fa0*/  FADD.FTZ R79, R131, R100 ;  /* 0x00000064834f7221 */ /* 0x010fe20000010000 */
[----:B------:R-:W-:Y:S01]  /*9fb0*/  FADD.FTZ R100, R122, R117 ;  /* 0x000000757a647221 */ /* 0x000fe20000010000 */
[----:B------:R-:W3:Y:S01]  /*9fc0*/  MUFU.EX2 R3, R3 ;  /* 0x0000000300037308 */ /* 0x000ee20000000800 */
[----:B-----5:R-:W-:Y:S01]  /*9fd0*/  F2FP.F16.F32.PACK_AB R11, R130, R20 ;  /* 0x00000014820b723e */ /* 0x020fe200000000ff */
[----:B------:R-:W-:Y:S01]  /*9fe0*/  FADD.FTZ R79, R128, R79 ;  /* 0x0000004f804f7221 */ /* 0x000fe20000010000 */
[----:B--2---:R-:W-:Y:S01]  /*9ff0*/  FADD.FTZ R101, R123, R100 ;  /* 0x000000647b657221 */ /* 0x004fe20000010000 */
[--C-:B------:R-:W-:Y:S01]  /*a000*/  FFMA.FTZ R100, R76, UR4, -R78.reuse ;  /* 0x000000044c647c23 */ /* 0x100fe2000801084e */
[----:B------:R-:W-:Y:S01]  /*a010*/  F2FP.F16.F32.PACK_AB R8, R139, R134 ;  /* 0x000000868b08723e */ /* 0x000fe200000000ff */
[----:B------:R-:W-:Y:S01]  /*a020*/  FADD.FTZ R79, R136, R79 ;  /* 0x0000004f884f7221 */ /* 0x000fe20000010000 */
[----:B------:R-:W-:Y:S01]  /*a030*/  FADD.FTZ R76, R112, R101 ;  /* 0x00000065704c7221 */ /* 0x000fe20000010000 */
[----:B------:R-:W-:Y:S01]  /*a040*/  FFMA.FTZ R101, R77, UR4, -R78 ;  /* 0x000000044d657c23 */ /* 0x000fe2000801084e */
[----:B------:R-:W2:Y:S01]  /*a050*/  MUFU.EX2 R21, R21 ;  /* 0x0000001500157308 */ /* 0x000ea20000000800 */
        /* <DEDUP_REMOVED lines=26> */
[----:B------:R-:W-:Y:S01]  /*a200*/  FMUL.FTZ R31, R31, R4 ;  /* 0x000000041f1f7220 */ /* 0x000fe20000410000 */
[C---:B----4-:R-:W-:Y:S01]  /*a210*/  F2FP.F16.F32.PACK_AB R8, R105.reuse, R113 ;  /* 0x000000716908723e */ /* 0x050fe200000000ff */
[----:B------:R-:W-:Y:S01]  /*a220*/  FADD.FTZ R77, R105, R76 ;  /* 0x0000004c694d7221 */ /* 0x000fe20000010000 */
[----:B------:R-:W-:Y:S01]  /*a230*/  FADD.FTZ R20, R80, R79 ;  /* 0x0000004f50147221 */ /* 0x000fe20000010000 */
[----:B------:R-:W-:Y:S01]  /*a240*/  F2FP.F16.F32.PACK_AB R79, R97, R96 ;  /* 0x00000060614f723e */ /* 0x000fe200000000ff */
[----:B------:R-:W4:Y:S01]  /*a250*/  MUFU.EX2 R94, R94 ;  /* 0x0000005e005e7308 */ /* 0x000f220000000800 */
[----:B------:R-:W-:Y:S01]  /*a260*/  FADD.FTZ R115, R114, R77 ;  /* 0x0000004d72737221 */ /* 0x000fe20000010000 */
[----:B------:R-:W-:Y:S01]  /*a270*/  FADD.FTZ R97, R81, R20 ;  /* 0x0000001451617221 */ /* 0x000fe20000010000 */
[----:B------:R-:W-:Y:S01]  /*a280*/  F2FP.F16.F32.PACK_AB R77, R107, R104 ;  /* 0x000000686b4d723e */ /* 0x000fe200000000ff */
[----:B------:R-:W-:Y:S01]  /*a290*/  FMUL.FTZ R34, R34, R4 ;  /* 0x0000000422227220 */ /* 0x000fe20000410000 */
[----:B------:R-:W-:Y:S01]  /*a2a0*/  FADD.FTZ R115, R108, R115 ;  /* 0x000000736c737221 */ /* 0x000fe20000010000 */
[----:B------:R-:W-:Y:S01]  /*a2b0*/  FADD.FTZ R96, R84, R97 ;  /* 0x0000006154607221 */ /* 0x000fe20000010000 */
[----:B------:R-:W-:Y:S01]  /*a2c0*/  F2FP.F16.F32.PACK_AB R9, R89, R88 ;  /* 0x000000585909723e */ /* 0x000fe200000000ff */
[----:B------:R2:W-:Y:S01]  /*a2d0*/  MUFU.EX2 R7, R13 ;  /* 0x0000000d00077308 */ /* 0x0005e20000000800 */
[----:B-1----:R-:W-:Y:S01]  /*a2e0*/  FADD.FTZ R20, R0, R115 ;  /* 0x0000007300147221 */ /* 0x002fe20000010000 */
[----:B------:R-:W-:Y:S01]  /*a2f0*/  FADD.FTZ R96, R85, R96 ;  /* 0x0000006055607221 */ /* 0x000fe20000010000 */
[----:B------:R-:W-:Y:S01]  /*a300*/  F2FP.F16.F32.PACK_AB R76, R124, R121 ;  /* 0x000000797c4c723e */ /* 0x000fe200000000ff */
[----:B------:R-:W-:Y:S01]  /*a310*/  FMUL.FTZ R35, R35, R4 ;  /* 0x0000000423237220 */ /* 0x000fe20000410000 */
[----:B---3--:R-:W-:Y:S01]  /*a320*/  FADD.FTZ R104, R3, R20 ;  /* 0x0000001403687221 */ /* 0x008fe20000010000 */
[----:B------:R-:W-:Y:S01]  /*a330*/  FADD.FTZ R105, R73, R96 ;  /* 0x0000006049697221 */ /* 0x000fe20000010000 */
[----:B------:R-:W-:Y:S01]  /*a340*/  F2FP.F16.F32.PACK_AB R11, R81, R80 ;  /* 0x00000050510b723e */ /* 0x000fe200000000ff */
[----:B------:R-:W1:Y:S01]  /*a350*/  MUFU.EX2 R106, R106 ;  /* 0x0000006a006a7308 */ /* 0x000e620000000800 */
[----:B--2---:R-:W-:Y:S01]  /*a360*/  F2FP.F16.F32.PACK_AB R13, R123, R122 ;  /* 0x0000007a7b0d723e */ /* 0x004fe200000000ff */
[----:B------:R-:W-:Y:S01]  /*a370*/  FADD.FTZ R97, R21, R104 ;  /* 0x0000006815617221 */ /* 0x000fe20000010000 */
[----:B------:R-:W-:Y:S01]  /*a380*/  F2FP.F16.F32.PACK_AB R10, R108, R114 ;  /* 0x000000726c0a723e */ /* 0x000fe200000000ff */
[-C--:B------:R-:W-:Y:S01]  /*a390*/  FMUL.FTZ R38, R38, R4.reuse ;  /* 0x0000000426267220 */ /* 0x080fe20000410000 */
[-C--:B------:R-:W-:Y:S01]  /*a3a0*/  FMUL.FTZ R39, R39, R4.reuse ;  /* 0x0000000427277220 */ /* 0x080fe20000410000 */
[----:B------:R0:W-:Y:S01]  /*a3b0*/  STSM.16.M88.4 [R2+0x27300], R12 ;  /* 0x0273000c02007844 */ /* 0x0001e20000000200 */
[----:B------:R-:W-:Y:S01]  /*a3c0*/  FADD.FTZ R88, R92, R97 ;  /* 0x000000615c587221 */ /* 0x000fe20000010000 */
[----:B------:R-:W2:Y:S01]  /*a3d0*/  MUFU.EX2 R82, R82 ;  /* 0x0000005200527308 */ /* 0x000ea20000000800 */
[-C--:B------:R-:W-:Y:S01]  /*a3e0*/  FMUL.FTZ R42, R42, R4.reuse ;  /* 0x000000042a2a7220 */ /* 0x080fe20000410000 */
[----:B------:R3:W-:Y:S01]  /*a3f0*/  STSM.16.M88.4 [R2+0x28b00], R76 ;  /* 0x028b004c02007844 */ /* 0x0007e20000000200 */
[-C--:B------:R-:W-:Y:S01]  /*a400*/  FMUL.FTZ R43, R43, R4.reuse ;  /* 0x000000042b2b7220 */ /* 0x080fe20000410000 */
[-C--:B------:R-:W-:Y:S01]  /*a410*/  FMUL.FTZ R46, R46, R4.reuse ;  /* 0x000000042e2e7220 */ /* 0x080fe20000410000 */
[-C--:B------:R-:W-:Y:S01]  /*a420*/  FMUL.FTZ R47, R47, R4.reuse ;  /* 0x000000042f2f7220 */ /* 0x080fe20000410000 */
[----:B------:R2:W-:Y:S01]  /*a430*/  STSM.16.M88.4 [R2+0x2a300], R8 ;  /* 0x02a3000802007844 */ /* 0x0005e20000000200 */
[-C--:B------:R-:W-:Y:S01]  /*a440*/  FMUL.FTZ R50, R50, R4.reuse ;  /* 0x0000000432327220 */ /* 0x080fe20000410000 */
[----:B------:R-:W2:Y:S01]  /*a450*/  MUFU.EX2 R86, R86 ;  /* 0x0000005600567308 */ /* 0x000ea20000000800 */
[-C--:B------:R-:W-:Y:S01]  /*a460*/  FMUL.FTZ R51, R51, R4.reuse ;  /* 0x0000000433337220 */ /* 0x080fe20000410000 */
[-C--:B------:R-:W-:Y:S01]  /*a470*/  FMUL.FTZ R54, R54, R4.reuse ;  /* 0x0000000436367220 */ /* 0x080fe20000410000 */
[-C--:B------:R-:W-:Y:S01]  /*a480*/  FMUL.FTZ R55, R55, R4.reuse ;  /* 0x0000000437377220 */ /* 0x080fe20000410000 */
[-C--:B------:R-:W-:Y:S01]  /*a490*/  FMUL.FTZ R58, R58, R4.reuse ;  /* 0x000000043a3a7220 */ /* 0x080fe20000410000 */
[----:B------:R-:W-:Y:S01]  /*a4a0*/  FMUL.FTZ R59, R59, R4 ;  /* 0x000000043b3b7220 */ /* 0x000fe20000410000 */
[----:B0-----:R-:W-:Y:S01]  /*a4b0*/  FADD.FTZ R12, R90, R105 ;  /* 0x000000695a0c7221 */ /* 0x001fe20000010000 */
[----:B------:R-:W-:Y:S01]  /*a4c0*/  FADD.FTZ R13, R93, R88 ;  /* 0x000000585d0d7221 */ /* 0x000fe20000010000 */
[----:B------:R-:W0:Y:S01]  /*a4d0*/  MUFU.EX2 R109, R109 ;  /* 0x0000006d006d7308 */ /* 0x000e220000000800 */
[----:B------:R-:W-:Y:S01]  /*a4e0*/  F2FP.F16.F32.PACK_AB R14, R92, R21 ;  /* 0x000000155c0e723e */ /* 0x000fe200000000ff */
[----:B-----5:R-:W-:Y:S01]  /*a4f0*/  FADD.FTZ R15, R99, R12 ;  /* 0x0000000c630f7221 */ /* 0x020fe20000010000 */
[----:B------:R-:W-:Y:S01]  /*a500*/  F2FP.F16.F32.PACK_AB R12, R3, R0 ;  /* 0x00000000030c723e */ /* 0x000fe200000000ff */
[----:B------:R-:W-:Y:S01]  /*a510*/  FADD.FTZ R3, R98, R13 ;  /* 0x0000000d62037221 */ /* 0x000fe20000010000 */
[----:B------:R-:W-:Y:S01]  /*a520*/  F2FP.F16.F32.PACK_AB R13, R85, R84 ;  /* 0x00000054550d723e */ /* 0x000fe200000000ff */
[C---:B----4-:R-:W-:Y:S01]  /*a530*/  FADD.FTZ R15, R94.reuse, R15 ;  /* 0x0000000f5e0f7221 */ /* 0x050fe20000010000 */
[----:B---3--:R-:W-:Y:S01]  /*a540*/  F2FP.F16.F32.PACK_AB R77, R94, R99 ;  /* 0x000000635e4d723e */ /* 0x008fe200000000ff */
[----:B------:R-:W3:Y:S01]  /*a550*/  MUFU.EX2 R75, R75 ;  /* 0x0000004b004b7308 */ /* 0x000ee20000000800 */
[----:B-1----:R-:W-:Y:S01]  /*a560*/  FADD.FTZ R0, R106, R3 ;  /* 0x000000036a007221 */ /* 0x002fe20000010000 */
[----:B--2---:R-:W-:Y:S01]  /*a570*/  FADD.FTZ R3, R82, R15 ;  /* 0x0000000f52037221 */ /* 0x004fe20000010000 */
[----:B------:R-:W-:Y:S01]  /*a580*/  F2FP.F16.F32.PACK_AB R15, R90, R73 ;  /* 0x000000495a0f723e */ /* 0x000fe200000000ff */
[----:B------:R-:W-:Y:S01]  /*a590*/  FMUL.FTZ R62, R62, R4 ;  /* 0x000000043e3e7220 */ /* 0x000fe20000410000 */
[C---:B------:R-:W-:Y:S01]  /*a5a0*/  FADD.FTZ R0, R7.reuse, R0 ;  /* 0x0000000007007221 */ /* 0x040fe20000010000 */
[C---:B------:R-:W-:Y:S01]  /*a5b0*/  FADD.FTZ R76, R86.reuse, R3 ;  /* 0x00000003564c7221 */ /* 0x040fe20000010000 */
[----:B------:R-:W-:Y:S01]  /*a5c0*/  F2FP.F16.F32.PACK_AB R78, R7, R106 ;  /* 0x0000006a074e723e */ /* 0x000fe200000000ff */
[----:B------:R-:W1:Y:S01]  /*a5d0*/  MUFU.EX2 R110, R110 ;  /* 0x0000006e006e7308 */ /* 0x000e620000000800 */
[----:B0-----:R-:W-:Y:S01]  /*a5e0*/  FADD.FTZ R3, R109, R0 ;  /* 0x000000006d037221 */ /* 0x001fe20000010000 */
[----:B------:R-:W-:Y:S01]  /*a5f0*/  F2FP.F16.F32.PACK_AB R79, R86, R82 ;  /* 0x00000052564f723e */ /* 0x000fe200000000ff */
[----:B------:R0:W-:Y:S01]  /*a600*/  STSM.16.M88.4 [R2+0x2bb00], R12 ;  /* 0x02bb000c02007844 */ /* 0x0001e20000000200 */
[-C--:B------:R-:W-:Y:S01]  /*a610*/  FMUL.FTZ R63, R63, R4.reuse ;  /* 0x000000043f3f7220 */ /* 0x080fe20000410000 */
[-C--:B------:R-:W-:Y:S01]  /*a620*/  FMUL.FTZ R66, R66, R4.reuse ;  /* 0x0000000442427220 */ /* 0x080fe20000410000 */
[-C--:B------:R-:W-:Y:S01]  /*a630*/  FMUL.FTZ R67, R67, R4.reuse ;  /* 0x0000000443437220 */ /* 0x080fe20000410000 */
[-C--:B------:R-:W-:Y:S01]  /*a640*/  FMUL.FTZ R70, R70, R4.reuse ;  /* 0x0000000446467220 */ /* 0x080fe20000410000 */
[----:B------:R-:W2:Y:S01]  /*a650*/  MUFU.EX2 R111, R111 ;  /* 0x0000006f006f7308 */ /* 0x000ea20000000800 */
[----:B---3--:R-:W-:Y:S01]  /*a660*/  FADD.FTZ R21, R75, R76 ;  /* 0x0000004c4b157221 */ /* 0x008fe20000010000 */
[----:B------:R-:W-:Y:S01]  /*a670*/  F2FP.F16.F32.PACK_AB R76, R98, R93 ;  /* 0x0000005d624c723e */ /* 0x000fe200000000ff */
[----:B------:R-:W-:Y:S01]  /*a680*/  FMUL.FTZ R71, R71, R4 ;  /* 0x0000000447477220 */ /* 0x000fe20000410000 */
[C---:B------:R-:W-:Y:S01]  /*a690*/  F2FP.F16.F32.PACK_AB R81, R102.reuse, R75 ;  /* 0x0000004b6651723e */ /* 0x040fe200000000ff */
[----:B------:R-:W-:Y:S01]  /*a6a0*/  FADD.FTZ R80, R102, R21 ;  /* 0x0000001566507221 */ /* 0x000fe20000010000 */
[----:B------:R-:W-:Y:S01]  /*a6b0*/  IMAD.MOV.U32 R5, RZ, RZ, R72 ;  /* 0x000000ffff057224 */ /* 0x000fe200078e0048 */
[----:B------:R0:W-:Y:S01]  /*a6c0*/  STSM.16.M88.4 [R2+0x2d300], R76 ;  /* 0x02d3004c02007844 */ /* 0x0001e20000000200 */
[----:B------:R-:W3:Y:S01]  /*a6d0*/  MUFU.EX2 R103, R103 ;  /* 0x0000006700677308 */ /* 0x000ee20000000800 */
[----:B-1----:R-:W-:Y:S01]  /*a6e0*/  FADD.FTZ R0, R110, R3 ;  /* 0x000000036e007221 */ /* 0x002fe20000010000 */
[----:B------:R-:W-:-:S06]  /*a6f0*/  IMAD.MOV.U32 R4, RZ, RZ, R74 ;  /* 0x000000ffff047224 */ /* 0x000fcc00078e004a */
[----:B------:R-:W1:Y:S01]  /*a700*/  MUFU.EX2 R83, R83 ;  /* 0x0000005300537308 */ /* 0x000e620000000800 */
[----:B--2---:R-:W-:-:S07]  /*a710*/  FADD.FTZ R3, R111, R0 ;  /* 0x000000006f037221 */ /* 0x004fce0000010000 */
[----:B------:R-:W2:Y:S01]  /*a720*/  MUFU.EX2 R20, R137 ;  /* 0x0000008900147308 */ /* 0x000ea20000000800 */
[----:B---3--:R-:W-:Y:S01]  /*a730*/  FADD.FTZ R0, R103, R80 ;  /* 0x0000005067007221 */ /* 0x008fe20000010000 */
[----:B------:R-:W-:-:S06]  /*a740*/  F2FP.F16.F32.PACK_AB R80, R110, R109 ;  /* 0x0000006d6e50723e */ /* 0x000fcc00000000ff */
[----:B------:R-:W3:Y:S01]  /*a750*/  MUFU.EX2 R91, R91 ;  /* 0x0000005b005b7308 */ /* 0x000ee20000000800 */
[C---:B-1----:R-:W-:Y:S01]  /*a760*/  FADD.FTZ R0, R83.reuse, R0 ;  /* 0x0000000053007221 */ /* 0x042fe20000010000 */
[----:B------:R-:W-:-:S06]  /*a770*/  F2FP.F16.F32.PACK_AB R83, R83, R103 ;  /* 0x000000675353723e */ /* 0x000fcc00000000ff */
[----:B------:R-:W1:Y:S01]  /*a780*/  MUFU.EX2 R95, R95 ;  /* 0x0000005f005f7308 */ /* 0x000e620000000800 */
[C---:B--2---:R-:W-:Y:S01]  /*a790*/  F2FP.F16.F32.PACK_AB R82, R20.reuse, R111 ;  /* 0x0000006f1452723e */ /* 0x044fe200000000ff */
[----:B------:R-:W-:-:S04]  /*a7a0*/  FADD.FTZ R3, R20, R3 ;  /* 0x0000000314037221 */ /* 0x000fc80000010000 */
[----:B------:R0:W-:Y:S02]  /*a7b0*/  STSM.16.M88.4 [R2+0x2eb00], R80 ;  /* 0x02eb005002007844 */ /* 0x0001e40000000200 */
[----:B------:R-:W2:Y:S01]  /*a7c0*/  MUFU.EX2 R119, R119 ;  /* 0x0000007700777308 */ /* 0x000ea20000000800 */
[----:B---3--:R-:W-:-:S07]  /*a7d0*/  FADD.FTZ R0, R91, R0 ;  /* 0x000000005b007221 */ /* 0x008fce0000010000 */
[----:B------:R-:W3:Y:S01]  /*a7e0*/  MUFU.EX2 R87, R87 ;  /* 0x0000005700577308 */ /* 0x000ee20000000800 */
[C---:B-1----:R-:W-:Y:S01]  /*a7f0*/  F2FP.F16.F32.PACK_AB R9, R95.reuse, R91 ;  /* 0x0000005b5f09723e */ /* 0x042fe200000000ff */
[----:B------:R-:W-:-:S06]  /*a800*/  FADD.FTZ R0, R95, R0 ;  /* 0x000000005f007221 */ /* 0x000fcc0000010000 */
[----:B------:R-:W1:Y:S01]  /*a810*/  MUFU.EX2 R96, R135 ;  /* 0x0000008700607308 */ /* 0x000e620000000800 */
[----:B--2---:R-:W-:-:S07]  /*a820*/  FADD.FTZ R0, R119, R0 ;  /* 0x0000000077007221 */ /* 0x004fce0000010000 */
[----:B------:R-:W2:Y:S01]  /*a830*/  MUFU.EX2 R138, R138 ;  /* 0x0000008a008a7308 */ /* 0x000ea20000000800 */
[C---:B---3--:R-:W-:Y:S01]  /*a840*/  F2FP.F16.F32.PACK_AB R11, R87.reuse, R119 ;  /* 0x00000077570b723e */ /* 0x048fe200000000ff */
[----:B------:R-:W-:-:S06]  /*a850*/  FADD.FTZ R0, R87, R0 ;  /* 0x0000000057007221 */ /* 0x000fcc0000010000 */
[----:B------:R-:W3:Y:S01]  /*a860*/  MUFU.EX2 R100, R100 ;  /* 0x0000006400647308 */ /* 0x000ee20000000800 */
[----:B-1----:R-:W-:-:S07]  /*a870*/  FADD.FTZ R3, R96, R3 ;  /* 0x0000000360037221 */ /* 0x002fce0000010000 */
[----:B------:R-:W1:Y:S01]  /*a880*/  MUFU.EX2 R101, R101 ;  /* 0x0000006500657308 */ /* 0x000e620000000800 */
[C---:B--2---:R-:W-:Y:S01]  /*a890*/  F2FP.F16.F32.PACK_AB R8, R138.reuse, R96 ;  /* 0x000000608a08723e */ /* 0x044fe200000000ff */
[----:B------:R-:W-:-:S04]  /*a8a0*/  FADD.FTZ R3, R138, R3 ;  /* 0x000000038a037221 */ /* 0x000fc80000010000 */
        /* <DEDUP_REMOVED lines=12> */
[----:B------:R-:W-:-:S05]  /*a970*/  UMOV UR38, UR10 ;  /* 0x0000000a00267c82 */ /* 0x000fca0008000000 */
.L_x_11999:
[----:B------:R-:W-:-:S13]  /*a980*/  ISETP.LE.AND P2, PT, RZ, UR38, PT ;  /* 0x00000026ff007c0c */ /* 0x000fda000bf43270 */
[----:B------:R-:W-:Y:S05]  /*a990*/  @!P2 BRA `(.L_x_12009) ;  /* 0x000000400020a947 */ /* 0x000fea0003800000 */
[----:B------:R-:W-:Y:S01]  /*a9a0*/  IMAD.MOV.U32 R5, RZ, RZ, R72 ;  /* 0x000000ffff057224 */ /* 0x000fe200078e0048 */
[----:B------:R-:W-:Y:S01]  /*a9b0*/  UMOV UR39, UR60 ;  /* 0x0000003c00277c82 */ /* 0x000fe20008000000 */
[----:B------:R-:W-:Y:S01]  /*a9c0*/  IMAD.MOV.U32 R4, RZ, RZ, R74 ;  /* 0x000000ffff047224 */ /* 0x000fe200078e004a */
[----:B------:R-:W-:Y:S01]  /*a9d0*/  UMOV UR7, UR36 ;  /* 0x0000002400077c82 */ /* 0x000fe20008000000 */
[----:B------:R-:W-:-:S05]  /*a9e0*/  ULDC UR5, c[0x0][0x9d8] ;  /* 0x0002760000057ab9 */ /* 0x000fca0000000800 */
.L_x_12018:
        /* <DEDUP_REMOVED lines=10> */
.L_x_12011:
[----:B------:R-:W-:Y:S01]  /*aa90*/  ULEA UR4, UR36, UR37, 0x3 ;  /* 0x0000002524047291 */ /* 0x000fe2000f8e183f */
[----:B------:R-:W-:-:S05]  /*aaa0*/  IMAD.U32 R6, RZ, RZ, UR60 ;  /* 0x0000003cff067e24 */ /* 0x000fca000f8e00ff */
[----:B------:R-:W-:-:S04]  /*aab0*/  SHF.L.U32 R6, R6, 0x1f, RZ ;  /* 0x0000001f06067819 */ /* 0x000fc800000006ff */
[----:B------:R1:W2:Y:S01]  /*aac0*/  SYNCS.PHASECHK.TRANS64.TRYWAIT P2, [UR4+0x31c30], R6 ;  /* 0x031c3006ff0075a7 */ /* 0x0002a20008040144 */
[----:B------:R-:W-:Y:S05]  /*aad0*/  @!P0 BRA `(.L_x_12012) ;  /* 0x0000000000048947 */ /* 0x000fea0003800000 */
[----:B------:R-:W-:Y:S01]  /*aae0*/  BPT.TRAP 0x1 ;  /* 0x000000040000795c */ /* 0x000fe20000300000 */
.L_x_12012:
[----:B--2---:R-:W-:Y:S05]  /*aaf0*/  @P2 BRA `(.L_x_12010) ;  /* 0x0000000000082947 */ /* 0x004fea0003800000 */
[----:B------:R-:W2:Y:S02]  /*ab00*/  SYNCS.PHASECHK.TRANS64.TRYWAIT P2, [UR4+0x31c30], R6 ;  /* 0x031c3006ff0075a7 */ /* 0x000ea40008040144 */
[----:B--2---:R-:W-:Y:S05]  /*ab10*/  @!P2 BRA `(.L_x_12013) ;  /* 0x000000cc007ca947 */ /* 0x004fea0003800000 */
.L_x_12010:
        /* <DEDUP_REMOVED lines=30> */
[----:B-1----:R-:W-:Y:S01]  /*ad00*/  VIADD R6, R7, 0x8 ;  /* 0x0000000807067836 */ /* 0x002fe20000000000 */
        /* <DEDUP_REMOVED lines=57> */
[----:B0-----:R-:W-:-:S06]  /*b0a0*/  WARPGROUP.ARRIVE ;  /* 0x00000000000079c5 */ /* 0x001fcc0000000000 */
        /* <DEDUP_REMOVED lines=264> */
[----:B-1----:R-:W-:Y:S05]  /*c130*/  @P3 BRA `(.L_x_12014) ;  /* 0x00000000002c3947 */ /* 0x002fea0003800000 */
[----:B------:R-:W-:Y:S05]  /*c140*/  @!P0 BRA `(.L_x_12015) ;  /* 0x0000000000048947 */ /* 0x000fea0003800000 */
[----:B------:R-:W-:Y:S01]  /*c150*/  BPT.TRAP 0x1 ;  /* 0x000000040000795c */ /* 0x000fe20000300000 */
.L_x_12015:
[----:B------:R-:W-:Y:S01]  /*c160*/  ULEA UR4, UR7, UR37, 0x3 ;  /* 0x0000002507047291 */ /* 0x000fe2000f8e183f */
[----:B------:R-:W-:-:S05]  /*c170*/  IMAD.U32 R6, RZ, RZ, UR39 ;  /* 0x00000027ff067e24 */ /* 0x000fca000f8e00ff */
[----:B------:R-:W-:-:S04]  /*c180*/  SHF.L.U32 R6, R6, 0x1f, RZ ;  /* 0x0000001f06067819 */ /* 0x000fc800000006ff */
[----:B------:R0:W1:Y:S01]  /*c190*/  SYNCS.PHASECHK.TRANS64.TRYWAIT P2, [UR4+0x31c50], R6 ;  /* 0x031c5006ff0075a7 */ /* 0x0000620008040144 */
[----:B------:R-:W-:Y:S05]  /*c1a0*/  @!P0 BRA `(.L_x_12016) ;  /* 0x0000000000048947 */ /* 0x000fea0003800000 */
[----:B------:R-:W-:Y:S01]  /*c1b0*/  BPT.TRAP 0x1 ;  /* 0x000000040000795c */ /* 0x000fe20000300000 */
.L_x_12016:
[----:B-1----:R-:W-:Y:S05]  /*c1c0*/  @P2 BRA `(.L_x_12014) ;  /* 0x0000000000082947 */ /* 0x002fea0003800000 */
[----:B------:R-:W1:Y:S02]  /*c1d0*/  SYNCS.PHASECHK.TRANS64.TRYWAIT P2, [UR4+0x31c50], R6 ;  /* 0x031c5006ff0075a7 */ /* 0x000e640008040144 */
[----:B-1----:R-:W-:Y:S05]  /*c1e0*/  @!P2 BRA `(.L_x_12017) ;  /* 0x000000b400e0a947 */ /* 0x002fea0003800000 */
.L_x_12014:
        /* <DEDUP_REMOVED lines=72> */
[----:B------:R-:W-:Y:S01]  /*c670*/  ULDC UR14, c[0x0][0x988] ;  /* 0x00026200000e7ab9 */ /* 0x000fe20000000800 */
[----:B------:R-:W-:Y:S01]  /*c680*/  FMUL.FTZ R128, R134, UR5 ;  /* 0x0000000586807c20 */ /* 0x000fe20008410000 */
[----:B------:R-:W-:Y:S01]  /*c690*/  UMOV UR4, UR14 ;  /* 0x0000000e00047c82 */ /* 0x000fe20008000000 */
        /* <DEDUP_REMOVED lines=263> */
[----:B------:R-:W-:Y:S01]  /*d710*/  FFMA.FTZ R137, R13, UR4, -R131 ;  /* 0x000000040d897c23 */ /* 0x000fe20008010883 */
[----:B------:R-:W-:-:S02]  /*d720*/  IMAD.U32 R13, RZ, RZ, UR36 ;  /* 0x00000024ff0d7e24 */ /* 0x000fc4000f8e00ff */
[----:B------:R-:W-:Y:S01]  /*d730*/  FMUL.FTZ R14, R14, UR4 ;  /* 0x000000040e0e7c20 */ /* 0x000fe20008410000 */
[--C-:B------:R-:W-:Y:S01]  /*d740*/  FFMA.FTZ R15, R9, UR4, -R131.reuse ;  /* 0x00000004090f7c23 */ /* 0x100fe20008010883 */
[----:B------:R-:W-:Y:S01]  /*d750*/  HGMMA.64x96x16.F32 R24, gdesc[UR32].tnspB, R24, gsb0 ;  /* 0x41600000201879f0 */ /* 0x000fe20008000818 */
[----:B------:R-:W-:Y:S01]  /*d760*/  UIADD3 UR32, UR10, 0xa80, URZ ;  /* 0x00000a800a207890 */ /* 0x000fe2000fffe03f */
[----:B------:R-:W-:Y:S01]  /*d770*/  MUFU.EX2 R77, R14 ;  /* 0x0000000e004d7308 */ /* 0x000fe20000000800 */
[----:B------:R-:W-:Y:S01]  /*d780*/  UIADD3 UR34, UR11, 0x1c0, URZ ;  /* 0x000001c00b227890 */ /* 0x000fe2000fffe03f */
[----:B------:R-:W-:Y:S01]  /*d790*/  @!P1 LEA R13, R13, UR37, 0x3 ;  /* 0x000000250d0d9c11 */ /* 0x000fe2000f8e18ff */
[----:B------:R-:W-:Y:S01]  /*d7a0*/  UMOV UR33, 0xc0000010 ;  /* 0xc000001000217882 */ /* 0x000fe20000000000 */
[----:B------:R-:W-:Y:S01]  /*d7b0*/  UMOV UR35, 0x80000020 ;  /* 0x8000002000237882 */ /* 0x000fe20000000000 */
[--C-:B------:R-:W-:Y:S01]  /*d7c0*/  FFMA.FTZ R9, R17, UR4, -R131.reuse ;  /* 0x0000000411097c23 */ /* 0x100fe20008010883 */
[--C-:B------:R-:W-:Y:S01]  /*d7d0*/  FFMA.FTZ R138, R18, UR4, -R131.reuse ;  /* 0x00000004128a7c23 */ /* 0x100fe20008010883 */
[----:B------:R-:W-:Y:S01]  /*d7e0*/  @!P1 VIADD R13, R13, 0x31c40 ;  /* 0x00031c400d0d9836 */ /* 0x000fe20000000000 */
[----:B------:R-:W0:Y:S01]  /*d7f0*/  MUFU.EX2 R8, R8 ;  /* 0x0000000800087308 */ /* 0x000e220000000800 */
[--C-:B------:R-:W-:Y:S01]  /*d800*/  FFMA.FTZ R129, R129, UR4, -R131.reuse ;  /* 0x0000000481817c23 */ /* 0x100fe20008010883 */
[--C-:B------:R-:W-:Y:S01]  /*d810*/  FFMA.FTZ R17, R106, UR4, -R131.reuse ;  /* 0x000000046a117c23 */ /* 0x100fe20008010883 */
[----:B------:R-:W-:Y:S01]  /*d820*/  FFMA.FTZ R18, R114, UR4, -R131 ;  /* 0x0000000472127c23 */ /* 0x000fe20008010883 */
[----:B------:R-:W-:Y:S01]  /*d830*/  @!P1 PRMT R13, RZ, 0x654, R13 ;  /* 0x00000654ff0d9816 */ /* 0x000fe2000000000d */
        /* <DEDUP_REMOVED lines=12> */
[----:B0-----:R-:W-:Y:S01]  /*d900*/  FFMA.FTZ R14, R77, R0, R8 ;  /* 0x000000004d0e7223 */ /* 0x001fe20000010008 */
[--C-:B------:R-:W-:Y:S01]  /*d910*/  FFMA.FTZ R0, R99, UR4, -R131.reuse ;  /* 0x0000000463007c23 */ /* 0x100fe20008010883 */
[--C-:B------:R-:W-:Y:S01]  /*d920*/  FFMA.FTZ R86, R86, UR4, -R131.reuse ;  /* 0x0000000456567c23 */ /* 0x100fe20008010883 */
[--C-:B------:R-:W-:Y:S01]  /*d930*/  FFMA.FTZ R87, R87, UR4, -R131.reuse ;  /* 0x0000000457577c23 */ /* 0x100fe20008010883 */
[--C-:B------:R-:W-:Y:S01]  /*d940*/  FFMA.FTZ R79, R79, UR4, -R131.reuse ;  /* 0x000000044f4f7c23 */ /* 0x100fe20008010883 */
[--C-:B------:R-:W-:Y:S01]  /*d950*/  FFMA.FTZ R130, R130, UR4, -R131.reuse ;  /* 0x0000000482827c23 */ /* 0x100fe20008010883 */
[----:B------:R-:W-:Y:S01]  /*d960*/  FFMA.FTZ R78, R78, UR4, -R131 ;  /* 0x000000044e4e7c23 */ /* 0x000fe20008010883 */
[----:B------:R-:W0:Y:S01]  /*d970*/  MUFU.EX2 R137, R137 ;  /* 0x0000008900897308 */ /* 0x000e220000000800 */
[----:B-1----:R-:W-:Y:S01]  /*d980*/  FADD.FTZ R99, R15, R14 ;  /* 0x0000000e0f637221 */ /* 0x002fe20000010000 */
[----:B------:R-:W-:-:S02]  /*d990*/  F2FP.F16.F32.PACK_AB R14, R134, R132 ;  /* 0x00000084860e723e */ /* 0x000fc400000000ff */
[----:B------:R-:W-:-:S04]  /*d9a0*/  ISETP.LT.AND P2, PT, RZ, UR38, PT ;  /* 0x00000026ff007c0c */ /* 0x000fc8000bf41270 */
[----:B------:R-:W1:Y:S01]  /*d9b0*/  MUFU.EX2 R9, R9 ;  /* 0x0000000900097308 */ /* 0x000e620000000800 */
[----:B--2---:R-:W-:Y:S01]  /*d9c0*/  FADD.FTZ R140, R136, R99 ;  /* 0x00000063888c7221 */ /* 0x004fe20000010000 */
[----:B------:R-:W-:-:S06]  /*d9d0*/  FFMA.FTZ R99, R102, UR4, -R131 ;  /* 0x0000000466637c23 */ /* 0x000fcc0008010883 */
[----:B------:R2:W-:Y:S01]  /*d9e0*/  MUFU.EX2 R5, R135 ;  /* 0x0000008700057308 */ /* 0x0005e20000000800 */
[----:B0-----:R-:W-:-:S07]  /*d9f0*/  FADD.FTZ R140, R137, R140 ;  /* 0x0000008c898c7221 */ /* 0x001fce0000010000 */
[----:B------:R-:W0:Y:S01]  /*da00*/  MUFU.EX2 R138, R138 ;  /* 0x0000008a008a7308 */ /* 0x000e220000000800 */
[--C-:B--2---:R-:W-:Y:S01]  /*da10*/  FFMA.FTZ R135, R128, UR4, -R131.reuse ;  /* 0x0000000480877c23 */ /* 0x104fe20008010883 */
[--C-:B------:R-:W-:Y:S01]  /*da20*/  FFMA.FTZ R128, R122, UR4, -R131.reuse ;  /* 0x000000047a807c23 */ /* 0x100fe20008010883 */
[----:B-1----:R-:W-:Y:S01]  /*da30*/  FADD.FTZ R119, R9, R140 ;  /* 0x0000008c09777221 */ /* 0x002fe20000010000 */
[--C-:B------:R-:W-:Y:S01]  /*da40*/  FFMA.FTZ R122, R126, UR4, -R131.reuse ;  /* 0x000000047e7a7c23 */ /* 0x100fe20008010883 */
[----:B------:R-:W-:-:S03]  /*da50*/  FFMA.FTZ R126, R127, UR4, -R131 ;  /* 0x000000047f7e7c23 */ /* 0x000fc60008010883 */
[----:B------:R-:W1:Y:S08]  /*da60*/  MUFU.EX2 R135, R135 ;  /* 0x0000008700877308 */ /* 0x000e700000000800 */
[----:B------:R-:W2:Y:S01]  /*da70*/  MUFU.EX2 R129, R129 ;  /* 0x0000008100817308 */ /* 0x000ea20000000800 */
[C---:B0-----:R-:W-:Y:S01]  /*da80*/  FADD.FTZ R102, R138.reuse, R119 ;  /* 0x000000778a667221 */ /* 0x041fe20000010000 */
[----:B------:R-:W-:-:S06]  /*da90*/  F2FP.F16.F32.PACK_AB R9, R138, R9 ;  /* 0x000000098a09723e */ /* 0x000fcc00000000ff */
[----:B------:R-:W0:Y:S01]  /*daa0*/  MUFU.EX2 R128, R128 ;  /* 0x0000008000807308 */ /* 0x000e220000000800 */
[----:B-1----:R-:W-:-:S07]  /*dab0*/  FADD.FTZ R102, R135, R102 ;  /* 0x0000006687667221 */ /* 0x002fce0000010000 */
[----:B------:R-:W-:Y:S08]  /*dac0*/  MUFU.EX2 R120, R120 ;  /* 0x0000007800787308 */ /* 0x000ff00000000800 */
[----:B------:R-:W1:Y:S01]  /*dad0*/  MUFU.EX2 R123, R123 ;  /* 0x0000007b007b7308 */ /* 0x000e620000000800 */
[----:B------:R-:W-:Y:S02]  /*dae0*/  WARPGROUP.DEPBAR.LE gsb0, 0x0 ;  /* 0x00008000000079c5 */ /* 0x000fe40000010000 */
[----:B------:R-:W-:-:S05]  /*daf0*/  WARPGROUP.ARRIVE ;  /* 0x00000000000079c5 */ /* 0x000fca0000000000 */
[----:B------:R-:W-:Y:S01]  /*db00*/  MUFU.EX2 R121, R121 ;  /* 0x0000007900797308 */ /* 0x000fe20000000800 */
[----:B------:R-:W-:Y:S01]  /*db10*/  HGMMA.64x96x16.F32 R24, gdesc[UR32].tnspB, R24, gsb0 ;  /* 0x41600000201879f0 */ /* 0x000fe20008000818 */
[----:B------:R-:W-:Y:S02]  /*db20*/  UIADD3 UR32, UR10, 0xc00, URZ ;  /* 0x00000c000a207890 */ /* 0x000fe4000fffe03f */
[----:B------:R-:W-:-:S04]  /*db30*/  UIADD3 UR34, UR11, 0x200, URZ ;  /* 0x000002000b227890 */ /* 0x000fc8000fffe03f */
[----:B------:R-:W3:Y:S01]  /*db40*/  MUFU.EX2 R122, R122 ;  /* 0x0000007a007a7308 */ /* 0x000ee20000000800 */
[----:B------:R-:W-:Y:S01]  /*db50*/  UMOV UR33, 0xc0000010 ;  /* 0xc000001000217882 */ /* 0x000fe20000000000 */
[----:B------:R-:W-:-:S06]  /*db60*/  UMOV UR35, 0x80000020 ;  /* 0x8000002000237882 */ /* 0x000fcc0000000000 */
[----:B------:R-:W-:Y:S08]  /*db70*/  MUFU.EX2 R124, R124 ;  /* 0x0000007c007c7308 */ /* 0x000ff00000000800 */
[----:B------:R-:W4:Y:S08]  /*db80*/  MUFU.EX2 R126, R126 ;  /* 0x0000007e007e7308 */ /* 0x000f300000000800 */
[----:B------:R-:W-:Y:S08]  /*db90*/  MUFU.EX2 R112, R112 ;  /* 0x0000007000707308 */ /* 0x000ff00000000800 */
[----:B------:R-:W5:Y:S08]  /*dba0*/  MUFU.EX2 R18, R18 ;  /* 0x0000001200127308 */ /* 0x000f700000000800 */
[----:B------:R-:W5:Y:S08]  /*dbb0*/  MUFU.EX2 R113, R113 ;  /* 0x0000007100717308 */ /* 0x000f700000000800 */
[----:B------:R-:W5:Y:S08]  /*dbc0*/  MUFU.EX2 R114, R114 ;  /* 0x0000007200727308 */ /* 0x000f700000000800 */
[----:B------:R-:W-:Y:S08]  /*dbd0*/  MUFU.EX2 R116, R116 ;  /* 0x0000007400747308 */ /* 0x000ff00000000800 */
        /* <DEDUP_REMOVED lines=8> */
[----:B------:R-:W-:Y:S07]  /*dc60*/  HGMMA.64x96x16.F32 R24, gdesc[UR32].tnspB, R24, gsb0 ;  /* 0x41600000201879f0 */ /* 0x000fee0008000818 */
[----:B------:R-:W5:Y:S08]  /*dc70*/  MUFU.EX2 R106, R106 ;  /* 0x0000006a006a7308 */ /* 0x000f700000000800 */
[----:B------:R-:W5:Y:S08]  /*dc80*/  MUFU.EX2 R108, R108 ;  /* 0x0000006c006c7308 */ /* 0x000f700000000800 */
[----:B------:R-:W5:Y:S08]  /*dc90*/  MUFU.EX2 R107, R107 ;  /* 0x0000006b006b7308 */ /* 0x000f700000000800 */
[----:B------:R-:W-:Y:S08]  /*dca0*/  MUFU.EX2 R110, R110 ;  /* 0x0000006e006e7308 */ /* 0x000ff00000000800 */
[----:B------:R-:W5:Y:S08]  /*dcb0*/  MUFU.EX2 R109, R109 ;  /* 0x0000006d006d7308 */ /* 0x000f700000000800 */
[----:B------:R-:W5:Y:S08]  /*dcc0*/  MUFU.EX2 R96, R96 ;  /* 0x0000006000607308 */ /* 0x000f700000000800 */
        /* <DEDUP_REMOVED lines=8> */
[----:B------:R-:W-:Y:S01]  /*dd50*/  @!P1 SYNCS.ARRIVE.TRANS64.RED.A1T0 RZ, [R13+URZ], RZ ;  /* 0x000000ff0dff99a7 */ /* 0x000fe2000810043f */
[----:B------:R-:W-:Y:S01]  /*dd60*/  MUFU.EX2 R89, R89 ;  /* 0x0000005900597308 */ /* 0x000fe20000000800 */
[----:B--2---:R-:W-:Y:S01]  /*dd70*/  IMAD.U32 R12, RZ, RZ, UR7 ;  /* 0x00000007ff0c7e24 */ /* 0x004fe2000f8e00ff */
[----:B------:R-:W-:Y:S01]  /*dd80*/  UIADD3 UR7, UR38, -0x1, URZ ;  /* 0xffffffff26077890 */ /* 0x000fe2000fffe03f */
[-C--:B------:R-:W-:Y:S01]  /*dd90*/  FMUL.FTZ R24, R24, R4.reuse ;  /* 0x0000000418187220 */ /* 0x080fe20000410000 */
[-C--:B------:R-:W-:Y:S01]  /*dda0*/  FMUL.FTZ R25, R25, R4.reuse ;  /* 0x0000000419197220 */ /* 0x080fe20000410000 */
[-C--:B------:R-:W-:Y:S01]  /*ddb0*/  FMUL.FTZ R28, R28, R4.reuse ;  /* 0x000000041c1c7220 */ /* 0x080fe20000410000 */
[----:B------:R-:W-:Y:S01]  /*ddc0*/  @!P1 LEA R12, R12, UR37, 0x3 ;  /* 0x000000250c0c9c11 */ /* 0x000fe2000f8e18ff */
[----:B------:R-:W-:Y:S01]  /*ddd0*/  FMUL.FTZ R29, R29, R4 ;  /* 0x000000041d1d7220 */ /* 0x000fe20000410000 */
[----:B------:R-:W-:Y:S01]  /*dde0*/  MUFU.EX2 R92, R92 ;  /* 0x0000005c005c7308 */ /* 0x000fe20000000800 */
[----:B------:R-:W-:Y:S01]  /*ddf0*/  UMOV UR38, UR7 ;  /* 0x0000000700267c82 */ /* 0x000fe20008000000 */
[----:B------:R-:W-:Y:S01]  /*de00*/  UMOV UR7, UR36 ;  /* 0x0000002400077c82 */ /* 0x000fe20008000000 */
[----:B------:R-:W-:-:S02]  /*de10*/  @!P1 VIADD R12, R12, 0x31c60 ;  /* 0x00031c600c0c9836 */ /* 0x000fc40000000000 */
[-C--:B------:R-:W-:Y:S01]  /*de20*/  FMUL.FTZ R32, R32, R4.reuse ;  /* 0x0000000420207220 */ /* 0x080fe20000410000 */
[-C--:B------:R-:W-:Y:S01]  /*de30*/  FMUL.FTZ R33, R33, R4.reuse ;  /* 0x0000000421217220 */ /* 0x080fe20000410000 */
[-C--:B------:R-:W-:Y:S01]  /*de40*/  FMUL.FTZ R36, R36, R4.reuse ;  /* 0x0000000424247220 */ /* 0x080fe20000410000 */
[-C--:B------:R-:W-:Y:S01]  /*de50*/  FMUL.FTZ R37, R37, R4.reuse ;  /* 0x0000000425257220 */ /* 0x080fe20000410000 */
[----:B------:R-:W-:Y:S01]  /*de60*/  @!P1 PRMT R12, RZ, 0x654, R12 ;  /* 0x00000654ff0c9816 */ /* 0x000fe2000000000c */
[----:B------:R-:W-:Y:S01]  /*de70*/  MUFU.EX2 R93, R93 ;  /* 0x0000005d005d7308 */ /* 0x000fe20000000800 */
[-C--:B------:R-:W-:Y:S01]  /*de80*/  FMUL.FTZ R40, R40, R4.reuse ;  /* 0x0000000428287220 */ /* 0x080fe20000410000 */
[-C--:B------:R-:W-:Y:S01]  /*de90*/  FMUL.FTZ R41, R41, R4.reuse ;  /* 0x0000000429297220 */ /* 0x080fe20000410000 */
[----:B------:R2:W-:Y:S01]  /*dea0*/  @!P1 SYNCS.ARRIVE.TRANS64.RED.A1T0 RZ, [R12+URZ], RZ ;  /* 0x000000ff0cff99a7 */ /* 0x0005e2000810043f */
[-C--:B------:R-:W-:Y:S01]  /*deb0*/  FMUL.FTZ R44, R44, R4.reuse ;  /* 0x000000042c2c7220 */ /* 0x080fe20000410000 */
[-C--:B------:R-:W-:Y:S01]  /*dec0*/  FMUL.FTZ R45, R45, R4.reuse ;  /* 0x000000042d2d7220 */ /* 0x080fe20000410000 */
[-C--:B------:R-:W-:Y:S01]  /*ded0*/  FMUL.FTZ R48, R48, R4.reuse ;  /* 0x0000000430307220 */ /* 0x080fe20000410000 */
[-C--:B------:R-:W-:Y:S01]  /*dee0*/  FMUL.FTZ R49, R49, R4.reuse ;  /* 0x0000000431317220 */ /* 0x080fe20000410000 */
[----:B------:R-:W-:Y:S01]  /*def0*/  MUFU.EX2 R86, R86 ;  /* 0x0000005600567308 */ /* 0x000fe20000000800 */
[-C--:B------:R-:W-:Y:S01]  /*df00*/  FMUL.FTZ R52, R52, R4.reuse ;  /* 0x0000000434347220 */ /* 0x080fe20000410000 */
[-C--:B------:R-:W-:Y:S01]  /*df10*/  FMUL.FTZ R53, R53, R4.reuse ;  /* 0x0000000435357220 */ /* 0x080fe20000410000 */
[----:B--2---:R-:W-:Y:S01]  /*df20*/  FFMA.FTZ R12, R4, R3, R6 ;  /* 0x00000003040c7223 */ /* 0x004fe20000010006 */
[-C--:B------:R-:W-:Y:S01]  /*df30*/  FMUL.FTZ R56, R56, R4.reuse ;  /* 0x0000000438387220 */ /* 0x080fe20000410000 */
[-C--:B------:R-:W-:Y:S01]  /*df40*/  FMUL.FTZ R57, R57, R4.reuse ;  /* 0x0000000439397220 */ /* 0x080fe20000410000 */
[----:B------:R-:W-:Y:S01]  /*df50*/  FMUL.FTZ R60, R60, R4 ;  /* 0x000000043c3c7220 */ /* 0x000fe20000410000 */
[C---:B------:R-:W-:Y:S01]  /*df60*/  FADD.FTZ R13, R133.reuse, R12 ;  /* 0x0000000c850d7221 */ /* 0x040fe20000010000 */
[----:B------:R-:W-:Y:S01]  /*df70*/  F2FP.F16.F32.PACK_AB R12, R133, R6 ;  /* 0x00000006850c723e */ /* 0x000fe200000000ff */
[----:B------:R2:W5:Y:S01]  /*df80*/  MUFU.EX2 R3, R98 ;  /* 0x0000006200037308 */ /* 0x0005620000000800 */
[-C--:B------:R-:W-:Y:S01]  /*df90*/  FMUL.FTZ R61, R61, R4.reuse ;  /* 0x000000043d3d7220 */ /* 0x080fe20000410000 */
[----:B------:R-:W-:Y:S01]  /*dfa0*/  FADD.FTZ R13, R132, R13 ;  /* 0x0000000d840d7221 */ /* 0x000fe20000010000 */
[-C--:B------:R-:W-:Y:S01]  /*dfb0*/  FMUL.FTZ R64, R64, R4.reuse ;  /* 0x0000000440407220 */ /* 0x080fe20000410000 */
[-C--:B------:R-:W-:Y:S01]  /*dfc0*/  FMUL.FTZ R65, R65, R4.reuse ;  /* 0x0000000441417220 */ /* 0x080fe20000410000 */
[----:B------:R-:W-:Y:S01]  /*dfd0*/  FMUL.FTZ R68, R68, R4 ;  /* 0x0000000444447220 */ /* 0x000fe20000410000 */
[----:B------:R-:W-:Y:S01]  /*dfe0*/  FADD.FTZ R6, R134, R13 ;  /* 0x0000000d86067221 */ /* 0x000fe20000010000 */
[----:B------:R-:W-:Y:S01]  /*dff0*/  F2FP.F16.F32.PACK_AB R13, R15, R8 ;  /* 0x000000080f0d723e */ /* 0x000fe200000000ff */
[--C-:B------:R-:W-:Y:S01]  /*e000*/  FFMA.FTZ R8, R90, UR4, -R131.reuse ;  /* 0x000000045a087c23 */ /* 0x100fe20008010883 */
[--C-:B--2---:R-:W-:Y:S01]  /*e010*/  FFMA.FTZ R98, R91, UR4, -R131.reuse ;  /* 0x000000045b627c23 */ /* 0x104fe20008010883 */
[----:B------:R-:W-:Y:S01]  /*e020*/  FADD.FTZ R111, R7, R6 ;  /* 0x00000006076f7221 */ /* 0x000fe20000010000 */
[--C-:B------:R-:W-:Y:S01]  /*e030*/  FFMA.FTZ R91, R94, UR4, -R131.reuse ;  /* 0x000000045e5b7c23 */ /* 0x100fe20008010883 */
[----:B------:R1:W2:Y:S01]  /*e040*/  MUFU.EX2 R6, R103 ;  /* 0x0000006700067308 */ /* 0x0002a20000000800 */
[----:B------:R-:W-:Y:S01]  /*e050*/  FFMA.FTZ R94, R82, UR4, -R131 ;  /* 0x00000004525e7c23 */ /* 0x000fe20008010883 */
[----:B------:R-:W-:Y:S01]  /*e060*/  FADD.FTZ R90, R10, R111 ;  /* 0x0000006f0a5a7221 */ /* 0x000fe20000010000 */
[----:B------:R-:W-:Y:S01]  /*e070*/  F2FP.F16.F32.PACK_AB R15, R137, R136 ;  /* 0x00000088890f723e */ /* 0x000fe200000000ff */
[----:B------:R-:W-:Y:S01]  /*e080*/  FMUL.FTZ R69, R69, R4 ;  /* 0x0000000445457220 */ /* 0x000fe20000410000 */
[-C--:B------:R-:W-:Y:S01]  /*e090*/  FMUL.FTZ R26, R26, R77.reuse ;  /* 0x0000004d1a1a7220 */ /* 0x080fe20000410000 */
[----:B------:R-:W-:Y:S01]  /*e0a0*/  FADD.FTZ R111, R11, R90 ;  /* 0x0000005a0b6f7221 */ /* 0x000fe20000010000 */
[----:B------:R-:W-:Y:S01]  /*e0b0*/  FFMA.FTZ R90, R83, UR4, -R131 ;  /* 0x00000004535a7c23 */ /* 0x000fe20008010883 */
[----:B------:R-:W-:Y:S01]  /*e0c0*/  FADD.FTZ R83, R129, R102 ;  /* 0x0000006681537221 */ /* 0x000fe20000010000 */
[----:B------:R3:W2:Y:S01]  /*e0d0*/  MUFU.EX2 R82, R8 ;  /* 0x0000000800527308 */ /* 0x0006a20000000800 */
[----:B------:R-:W-:Y:S01]  /*e0e0*/  FADD.FTZ R132, R20, R111 ;  /* 0x0000006f14847221 */ /* 0x000fe20000010000 */
[----:B------:R5:W-:Y:S01]  /*e0f0*/  STSM.16.M88.4 [R2+0x24300], R12 ;  /* 0x0243000c02007844 */ /* 0x000be20000000200 */
[----:B0-----:R-:W-:Y:S01]  /*e100*/  FADD.FTZ R102, R128, R83 ;  /* 0x0000005380667221 */ /* 0x001fe20000010000 */
[----:B------:R-:W-:Y:S01]  /*e110*/  FFMA.FTZ R83, R75, UR4, -R131 ;  /* 0x000000044b537c23 */ /* 0x000fe20008010883 */
[----:B------:R-:W-:Y:S01]  /*e120*/  FADD.FTZ R111, R21, R132 ;  /* 0x00000084156f7221 */ /* 0x000fe20000010000 */
[----:B------:R-:W-:Y:S01]  /*e130*/  FMUL.FTZ R27, R27, R77 ;  /* 0x0000004d1b1b7220 */ /* 0x000fe20000410000 */
[----:B-1----:R-:W-:Y:S01]  /*e140*/  FADD.FTZ R103, R123, R102 ;  /* 0x000000667b677221 */ /* 0x002fe20000010000 */
[----:B------:R0:W1:Y:S01]  /*e150*/  MUFU.EX2 R75, R98 ;  /* 0x00000062004b7308 */ /* 0x0000620000000800 */
[----:B------:R-:W-:Y:S01]  /*e160*/  FADD.FTZ R132, R120, R111 ;  /* 0x0000006f78847221 */ /* 0x000fe20000010000 */
[----:B---3--:R-:W-:Y:S01]  /*e170*/  F2FP.F16.F32.PACK_AB R8, R10, R7 ;  /* 0x000000070a08723e */ /* 0x008fe200000000ff */
[----:B------:R-:W-:Y:S01]  /*e180*/  FADD.FTZ R103, R122, R103 ;  /* 0x000000677a677221 */ /* 0x000fe20000010000 */
[----:B------:R-:W-:Y:S01]  /*e190*/  F2FP.F16.F32.PACK_AB R10, R20, R11 ;  /* 0x0000000b140a723e */ /* 0x000fe200000000ff */
[----:B------:R-:W-:Y:S01]  /*e1a0*/  FADD.FTZ R111, R121, R132 ;  /* 0x00000084796f7221 */ /* 0x000fe20000010000 */
[----:B------:R-:W-:Y:S01]  /*e1b0*/  F2FP.F16.F32.PACK_AB R11, R129, R135 ;  /* 0x00000087810b723e */ /* 0x000fe200000000ff */
[----:B----4-:R-:W-:Y:S01]  /*e1c0*/  FADD.FTZ R103, R126, R103 ;  /* 0x000000677e677221 */ /* 0x010fe20000010000 */
[----:B------:R3:W-:Y:S01]  /*e1d0*/  MUFU.EX2 R7, R95 ;  /* 0x0000005f00077308 */ /* 0x0007e20000000800 */
[----:B------:R-:W-:Y:S01]  /*e1e0*/  FADD.FTZ R111, R124, R111 ;  /* 0x0000006f7c6f7221 */ /* 0x000fe20000010000 */
[----:B-----5:R-:W-:Y:S01]  /*e1f0*/  F2FP.F16.F32.PACK_AB R12, R120, R21 ;  /* 0x00000015780c723e */ /* 0x020fe200000000ff */
[----:B------:R-:W-:Y:S01]  /*e200*/  FADD.FTZ R103, R18, R103 ;  /* 0x0000006712677221 */ /* 0x000fe20000010000 */
[----:B------:R4:W-:Y:S01]  /*e210*/  STSM.16.M88.4 [R2+0x25b00], R8 ;  /* 0x025b000802007844 */ /* 0x0009e20000000200 */
[----:B------:R-:W-:Y:S01]  /*e220*/  FADD.FTZ R102, R112, R111 ;  /* 0x0000006f70667221 */ /* 0x000fe20000010000 */
[C---:B------:R-:W-:Y:S01]  /*e230*/  F2FP.F16.F32.PACK_AB R112, R113.reuse, R112 ;  /* 0x000000707170723e */ /* 0x040fe200000000ff */
[C---:B------:R-:W-:Y:S01]  /*e240*/  FADD.FTZ R20, R114.reuse, R103 ;  /* 0x0000006772147221 */ /* 0x040fe20000010000 */
[----:B------:R-:W5:Y:S01]  /*e250*/  MUFU.EX2 R91, R91 ;  /* 0x0000005b005b7308 */ /* 0x000f620000000800 */
[----:B------:R-:W-:Y:S01]  /*e260*/  FADD.FTZ R111, R113, R102 ;  /* 0x00000066716f7221 */ /* 0x000fe20000010000 */
[----:B------:R-:W-:Y:S01]  /*e270*/  F2FP.F16.F32.PACK_AB R113, R114, R18 ;  /* 0x000000127271723e */ /* 0x000fe200000000ff */
[----:B------:R-:W-:Y:S01]  /*e280*/  FADD.FTZ R15, R115, R20 ;  /* 0x00000014730f7221 */ /* 0x000fe20000010000 */
[----:B------:R-:W-:Y:S01]  /*e290*/  F2FP.F16.F32.PACK_AB R13, R123, R128 ;  /* 0x000000807b0d723e */ /* 0x000fe200000000ff */
[----:B------:R-:W-:Y:S01]  /*e2a0*/  FADD.FTZ R14, R116, R111 ;  /* 0x0000006f740e7221 */ /* 0x000fe20000010000 */
[C---:B------:R-:W-:Y:S01]  /*e2b0*/  F2FP.F16.F32.PACK_AB R114, R117.reuse, R116 ;  /* 0x000000747572723e */ /* 0x040fe200000000ff */
[----:B------:R-:W-:Y:S01]  /*e2c0*/  FADD.FTZ R20, R118, R15 ;  /* 0x0000000f76147221 */ /* 0x000fe20000010000 */
[----:B------:R-:W-:Y:S01]  /*e2d0*/  MUFU.EX2 R94, R94 ;  /* 0x0000005e005e7308 */ /* 0x000fe20000000800 */
[----:B------:R-:W-:Y:S01]  /*e2e0*/  FADD.FTZ R21, R117, R14 ;  /* 0x0000000e75157221 */ /* 0x000fe20000010000 */
[----:B------:R-:W-:Y:S01]  /*e2f0*/  F2FP.F16.F32.PACK_AB R14, R124, R121 ;  /* 0x000000797c0e723e */ /* 0x000fe200000000ff */
[----:B------:R-:W-:Y:S01]  /*e300*/  FMUL.FTZ R30, R30, R77 ;  /* 0x0000004d1e1e7220 */ /* 0x000fe20000410000 */
[----:B------:R-:W-:Y:S01]  /*e310*/  F2FP.F16.F32.PACK_AB R15, R126, R122 ;  /* 0x0000007a7e0f723e */ /* 0x000fe200000000ff */
[----:B0-----:R-:W-:Y:S01]  /*e320*/  FADD.FTZ R98, R104, R21 ;  /* 0x0000001568627221 */ /* 0x001fe20000010000 */
[----:B------:R-:W-:Y:S01]  /*e330*/  FADD.FTZ R21, R17, R20 ;  /* 0x0000001411157221 */ /* 0x000fe20000010000 */
[C---:B------:R-:W-:Y:S01]  /*e340*/  F2FP.F16.F32.PACK_AB R104, R105.reuse, R104 ;  /* 0x000000686968723e */ /* 0x040fe200000000ff */
[----:B------:R-:W0:Y:S01]  /*e350*/  MUFU.EX2 R80, R80 ;  /* 0x0000005000507308 */ /* 0x000e220000000800 */
[----:B---3--:R-:W-:Y:S01]  /*e360*/  FADD.FTZ R95, R105, R98 ;  /* 0x00000062695f7221 */ /* 0x008fe20000010000 */
[----:B------:R-:W-:Y:S01]  /*e370*/  FADD.FTZ R20, R106, R21 ;  /* 0x000000156a147221 */ /* 0x000fe20000010000 */
[----:B------:R3:W-:Y:S01]  /*e380*/  STSM.16.M88.4 [R2+0x27300], R12 ;  /* 0x0273000c02007844 */ /* 0x0007e20000000200 */
[----:B------:R-:W-:Y:S01]  /*e390*/  F2FP.F16.F32.PACK_AB R115, R118, R115 ;  /* 0x000000737673723e */ /* 0x000fe200000000ff */
[----:B------:R-:W-:Y:S01]  /*e3a0*/  FADD.FTZ R98, R108, R95 ;  /* 0x0000005f6c627221 */ /* 0x000fe20000010000 */
[----:B------:R-:W-:Y:S01]  /*e3b0*/  FADD.FTZ R95, R107, R20 ;  /* 0x000000146b5f7221 */ /* 0x000fe20000010000 */
[----:B------:R-:W-:Y:S01]  /*e3c0*/  F2FP.F16.F32.PACK_AB R105, R106, R17 ;  /* 0x000000116a69723e */ /* 0x000fe200000000ff */
[----:B------:R0:W-:Y:S01]  /*e3d0*/  MUFU.EX2 R21, R90 ;  /* 0x0000005a00157308 */ /* 0x0001e20000000800 */
[C---:B------:R-:W-:Y:S01]  /*e3e0*/  FADD.FTZ R103, R109.reuse, R98 ;  /* 0x000000626d677221 */ /* 0x040fe20000010000 */
[----:B------:R-:W-:Y:S01]  /*e3f0*/  FADD.FTZ R18, R110, R95 ;  /* 0x0000005f6e127221 */ /* 0x000fe20000010000 */
[----:B------:R-:W-:Y:S01]  /*e400*/  F2FP.F16.F32.PACK_AB R106, R109, R108 ;  /* 0x0000006c6d6a723e */ /* 0x000fe200000000ff */
[----:B------:R0:W-:Y:S01]  /*e410*/  STSM.16.M88.4 [R2+0x28b00], R112 ;  /* 0x028b007002007844 */ /* 0x0001e20000000200 */
[----:B------:R-:W-:Y:S01]  /*e420*/  FADD.FTZ R20, R96, R103 ;  /* 0x0000006760147221 */ /* 0x000fe20000010000 */
[----:B------:R-:W-:Y:S01]  /*e430*/  FADD.FTZ R95, R3, R18 ;  /* 0x00000012035f7221 */ /* 0x000fe20000010000 */
[C---:B------:R-:W-:Y:S01]  /*e440*/  F2FP.F16.F32.PACK_AB R96, R97.reuse, R96 ;  /* 0x000000606160723e */ /* 0x040fe200000000ff */
[----:B------:R-:W-:Y:S01]  /*e450*/  MUFU.EX2 R87, R87 ;  /* 0x0000005700577308 */ /* 0x000fe20000000800 */
[----:B------:R-:W-:Y:S01]  /*e460*/  FADD.FTZ R103, R97, R20 ;  /* 0x0000001461677221 */ /* 0x000fe20000010000 */
[C---:B------:R-:W-:Y:S01]  /*e470*/  FADD.FTZ R18, R0.reuse, R95 ;  /* 0x0000005f00127221 */ /* 0x040fe20000010000 */
[----:B------:R-:W-:Y:S01]  /*e480*/  F2FP.F16.F32.PACK_AB R97, R0, R3 ;  /* 0x000000030061723e */ /* 0x000fe200000000ff */
[----:B------:R-:W-:Y:S01]  /*e490*/  FMUL.FTZ R31, R31, R77 ;  /* 0x0000004d1f1f7220 */ /* 0x000fe20000410000 */
[----:B------:R-:W-:Y:S01]  /*e4a0*/  FADD.FTZ R20, R100, R103 ;  /* 0x0000006764147221 */ /* 0x000fe20000010000 */
[----:B------:R-:W-:Y:S01]  /*e4b0*/  FADD.FTZ R95, R99, R18 ;  /* 0x00000012635f7221 */ /* 0x000fe20000010000 */
[C---:B--2---:R-:W-:Y:S01]  /*e4c0*/  F2FP.F16.F32.PACK_AB R99, R6.reuse, R99 ;  /* 0x000000630663723e */ /* 0x044fe200000000ff */
[----:B------:R-:W2:Y:S01]  /*e4d0*/  MUFU.EX2 R81, R81 ;  /* 0x0000005100517308 */ /* 0x000ea20000000800 */
[C---:B----4-:R-:W-:Y:S01]  /*e4e0*/  FADD.FTZ R9, R101.reuse, R20 ;  /* 0x0000001465097221 */ /* 0x050fe20000010000 */
[----:B------:R-:W-:Y:S01]  /*e4f0*/  FADD.FTZ R95, R6, R95 ;  /* 0x0000005f065f7221 */ /* 0x000fe20000010000 */
[----:B------:R-:W-:Y:S01]  /*e500*/  F2FP.F16.F32.PACK_AB R107, R110, R107 ;  /* 0x0000006b6e6b723e */ /* 0x000fe200000000ff */
[----:B------:R-:W-:Y:S01]  /*e510*/  FMUL.FTZ R34, R34, R77 ;  /* 0x0000004d22227220 */ /* 0x000fe20000410000 */
[----:B------:R-:W-:Y:S01]  /*e520*/  FADD.FTZ R8, R88, R9 ;  /* 0x0000000958087221 */ /* 0x000fe20000010000 */
[----:B------:R-:W-:Y:S01]  /*e530*/  FADD.FTZ R10, R82, R95 ;  /* 0x0000005f520a7221 */ /* 0x000fe20000010000 */
[----:B------:R-:W-:Y:S01]  /*e540*/  F2FP.F16.F32.PACK_AB R98, R101, R100 ;  /* 0x000000646562723e */ /* 0x000fe200000000ff */
[----:B------:R-:W4:Y:S01]  /*e550*/  MUFU.EX2 R84, R84 ;  /* 0x0000005400547308 */ /* 0x000f220000000800 */
[----:B------:R-:W-:Y:S01]  /*e560*/  FADD.FTZ R9, R89, R8 ;  /* 0x0000000859097221 */ /* 0x000fe20000010000 */
[----:B-1----:R-:W-:Y:S01]  /*e570*/  FADD.FTZ R10, R75, R10 ;  /* 0x0000000a4b0a7221 */ /* 0x002fe20000010000 */
[----:B------:R-:W-:Y:S01]  /*e580*/  F2FP.F16.F32.PACK_AB R88, R89, R88 ;  /* 0x000000585958723e */ /* 0x000fe200000000ff */
[----:B------:R1:W-:Y:S01]  /*e590*/  STSM.16.M88.4 [R2+0x2a300], R104 ;  /* 0x02a3006802007844 */ /* 0x0003e20000000200 */
[----:B------:R-:W-:Y:S01]  /*e5a0*/  FADD.FTZ R0, R92, R9 ;  /* 0x000000095c007221 */ /* 0x000fe20000010000 */
[----:B-----5:R-:W-:Y:S01]  /*e5b0*/  FADD.FTZ R10, R91, R10 ;  /* 0x0000000a5b0a7221 */ /* 0x020fe20000010000 */
[----:B------:R-:W-:Y:S01]  /*e5c0*/  F2FP.F16.F32.PACK_AB R89, R75, R82 ;  /* 0x000000524b59723e */ /* 0x000fe200000000ff */
[----:B------:R-:W5:Y:S01]  /*e5d0*/  MUFU.EX2 R85, R85 ;  /* 0x0000005500557308 */ /* 0x000f620000000800 */
[----:B------:R-:W-:Y:S01]  /*e5e0*/  FADD.FTZ R3, R93, R0 ;  /* 0x000000005d037221 */ /* 0x000fe20000010000 */
[----:B------:R-:W-:Y:S01]  /*e5f0*/  FADD.FTZ R9, R7, R10 ;  /* 0x0000000a07097221 */ /* 0x000fe20000010000 */
[----:B0-----:R-:W-:Y:S01]  /*e600*/  F2FP.F16.F32.PACK_AB R90, R93, R92 ;  /* 0x0000005c5d5a723e */ /* 0x001fe200000000ff */
[----:B------:R1:W-:Y:S01]  /*e610*/  STSM.16.M88.4 [R2+0x2bb00], R96 ;  /* 0x02bb006002007844 */ /* 0x0003e20000000200 */
[----:B------:R-:W-:Y:S01]  /*e620*/  FADD.FTZ R0, R80, R3 ;  /* 0x0000000350007221 */ /* 0x000fe20000010000 */
[----:B------:R-:W-:Y:S01]  /*e630*/  FADD.FTZ R6, R94, R9 ;  /* 0x000000095e067221 */ /* 0x000fe20000010000 */
[----:B------:R-:W-:Y:S01]  /*e640*/  F2FP.F16.F32.PACK_AB R91, R7, R91 ;  /* 0x0000005b075b723e */ /* 0x000fe200000000ff */
[----:B------:R-:W0:Y:S01]  /*e650*/  MUFU.EX2 R11, R130 ;  /* 0x00000082000b7308 */ /* 0x000e220000000800 */
[----:B--2---:R-:W-:Y:S01]  /*e660*/  FADD.FTZ R3, R81, R0 ;  /* 0x0000000051037221 */ /* 0x004fe20000010000 */
[----:B------:R-:W-:Y:S01]  /*e670*/  FADD.FTZ R9, R21, R6 ;  /* 0x0000000615097221 */ /* 0x000fe20000010000 */
[----:B------:R-:W-:Y:S01]  /*e680*/  F2FP.F16.F32.PACK_AB R80, R81, R80 ;  /* 0x000000505150723e */ /* 0x000fe200000000ff */
[----:B------:R1:W-:Y:S01]  /*e690*/  STSM.16.M88.4 [R2+0x2d300], R88 ;  /* 0x02d3005802007844 */ /* 0x0003e20000000200 */
[----:B------:R-:W-:Y:S01]  /*e6a0*/  F2FP.F16.F32.PACK_AB R81, R21, R94 ;  /* 0x0000005e1551723e */ /* 0x000fe200000000ff */
[----:B------:R-:W-:Y:S01]  /*e6b0*/  FADD.FTZ R6, R86, R9 ;  /* 0x0000000956067221 */ /* 0x000fe20000010000 */
[----:B----4-:R-:W-:Y:S01]  /*e6c0*/  FADD.FTZ R0, R84, R3 ;  /* 0x0000000354007221 */ /* 0x010fe20000010000 */
[----:B---3--:R2:W3:Y:S01]  /*e6d0*/  MUFU.EX2 R12, R83 ;  /* 0x00000053000c7308 */ /* 0x0084e20000000800 */
[----:B-----5:R-:W-:Y:S01]  /*e6e0*/  F2FP.F16.F32.PACK_AB R82, R85, R84 ;  /* 0x000000545552723e */ /* 0x020fe200000000ff */
[----:B------:R-:W-:Y:S01]  /*e6f0*/  FADD.FTZ R6, R87, R6 ;  /* 0x0000000657067221 */ /* 0x000fe20000010000 */
[----:B------:R-:W-:Y:S01]  /*e700*/  FADD.FTZ R0, R85, R0 ;  /* 0x0000000055007221 */ /* 0x000fe20000010000 */
[-C--:B------:R-:W-:Y:S01]  /*e710*/  FMUL.FTZ R35, R35, R77.reuse ;  /* 0x0000004d23237220 */ /* 0x080fe20000410000 */
[-C--:B------:R-:W-:Y:S01]  /*e720*/  FMUL.FTZ R38, R38, R77.reuse ;  /* 0x0000004d26267220 */ /* 0x080fe20000410000 */
[-C--:B------:R-:W-:Y:S01]  /*e730*/  FMUL.FTZ R39, R39, R77.reuse ;  /* 0x0000004d27277220 */ /* 0x080fe20000410000 */
[-C--:B------:R-:W-:Y:S01]  /*e740*/  FMUL.FTZ R42, R42, R77.reuse ;  /* 0x0000004d2a2a7220 */ /* 0x080fe20000410000 */
[----:B------:R-:W4:Y:S01]  /*e750*/  MUFU.EX2 R125, R125 ;  /* 0x0000007d007d7308 */ /* 0x000f220000000800 */
[----:B0-----:R-:W-:Y:S01]  /*e760*/  FADD.FTZ R6, R11, R6 ;  /* 0x000000060b067221 */ /* 0x001fe20000010000 */
[----:B--2---:R-:W-:Y:S01]  /*e770*/  F2FP.F16.F32.PACK_AB R83, R87, R86 ;  /* 0x000000565753723e */ /* 0x004fe200000000ff */
[-C--:B------:R-:W-:Y:S01]  /*e780*/  FMUL.FTZ R43, R43, R77.reuse ;  /* 0x0000004d2b2b7220 */ /* 0x080fe20000410000 */
[-C--:B------:R-:W-:Y:S01]  /*e790*/  FMUL.FTZ R46, R46, R77.reuse ;  /* 0x0000004d2e2e7220 */ /* 0x080fe20000410000 */
[-C--:B------:R-:W-:Y:S01]  /*e7a0*/  FMUL.FTZ R47, R47, R77.reuse ;  /* 0x0000004d2f2f7220 */ /* 0x080fe20000410000 */
[----:B------:R-:W-:Y:S01]  /*e7b0*/  FMUL.FTZ R50, R50, R77 ;  /* 0x0000004d32327220 */ /* 0x000fe20000410000 */
[----:B------:R1:W-:Y:S01]  /*e7c0*/  STSM.16.M88.4 [R2+0x2eb00], R80 ;  /* 0x02eb005002007844 */ /* 0x0003e20000000200 */
[----:B------:R-:W0:Y:S01]  /*e7d0*/  MUFU.EX2 R73, R73 ;  /* 0x0000004900497308 */ /* 0x000e220000000800 */
[C---:B---3--:R-:W-:Y:S01]  /*e7e0*/  F2FP.F16.F32.PACK_AB R9, R12.reuse, R11 ;  /* 0x0000000b0c09723e */ /* 0x048fe200000000ff */
[----:B------:R-:W-:Y:S01]  /*e7f0*/  FADD.FTZ R6, R12, R6 ;  /* 0x000000060c067221 */ /* 0x000fe20000010000 */
        /* <DEDUP_REMOVED lines=12> */
[----:B------:R-:W-:Y:S01]  /*e8c0*/  FMUL.FTZ R71, R71, R77 ;  /* 0x0000004d47477220 */ /* 0x000fe20000410000 */
[----:B------:R-:W3:Y:S01]  /*e8d0*/  MUFU.EX2 R13, R78 ;  /* 0x0000004e000d7308 */ /* 0x000ee20000000800 */
[C---:B0-----:R-:W-:Y:S01]  /*e8e0*/  F2FP.F16.F32.PACK_AB R8, R73.reuse, R125 ;  /* 0x0000007d4908723e */ /* 0x041fe200000000ff */
[----:B------:R-:W-:Y:S01]  /*e8f0*/  FADD.FTZ R3, R73, R0 ;  /* 0x0000000049037221 */ /* 0x000fe20000010000 */
[----:B------:R-:W-:-:S05]  /*e900*/  IMAD.MOV.U32 R4, RZ, RZ, R74 ;  /* 0x000000ffff047224 */ /* 0x000fca00078e004a */
[----:B------:R-:W0:Y:S01]  /*e910*/  MUFU.EX2 R79, R79 ;  /* 0x0000004f004f7308 */ /* 0x000e220000000800 */
[----:B--2---:R-:W-:Y:S01]  /*e920*/  F2FP.F16.F32.PACK_AB R10, R5, R76 ;  /* 0x0000004c050a723e */ /* 0x004fe200000000ff */
[----:B------:R-:W-:-:S04]  /*e930*/  FADD.FTZ R76, R76, R3 ;  /* 0x000000034c4c7221 */ /* 0x000fc80000010000 */
[----:B------:R-:W-:Y:S01]  /*e940*/  FADD.FTZ R3, R5, R76 ;  /* 0x0000004c05037221 */ /* 0x000fe20000010000 */
[----:B------:R-:W-:Y:S02]  /*e950*/  IMAD.MOV.U32 R5, RZ, RZ, R72 ;  /* 0x000000ffff057224 */ /* 0x000fe400078e0048 */
[----:B---3--:R-:W-:Y:S01]  /*e960*/  FADD.FTZ R6, R13, R6 ;  /* 0x000000060d067221 */ /* 0x008fe20000010000 */
        /* <DEDUP_REMOVED lines=11> */
.L_x_12009:
[----:B------:R-:W-:Y:S06]  /*ea20*/  BAR.ARV 0x8, 0x200 ;  /* 0x0208000000007b1d */ /* 0x000fec0000002000 */
[----:B------:R-:W-:Y:S05]  /*ea30*/  @!P0 BRA `(.L_x_12019) ;  /* 0x0000000000048947 */ /* 0x000fea0003800000 */
[----:B------:R-:W-:Y:S01]  /*ea40*/  BPT.TRAP 0x1 ;  /* 0x000000040000795c */ /* 0x000fe20000300000 */
.L_x_12019:
[----:B------:R-:W-:Y:S01]  /*ea50*/  ULEA UR6, UR36, UR37, 0x3 ;  /* 0x0000002524067291 */ /* 0x000fe2000f8e183f */
[----:B------:R-:W-:-:S05]  /*ea60*/  IMAD.U32 R4, RZ, RZ, UR60 ;  /* 0x0000003cff047e24 */ /* 0x000fca000f8e00ff */
[----:B------:R-:W-:-:S04]  /*ea70*/  SHF.L.U32 R4, R4, 0x1f, RZ ;  /* 0x0000001f04047819 */ /* 0x000fc800000006ff */
[----:B------:R2:W3:Y:S01]  /*ea80*/  SYNCS.PHASECHK.TRANS64.TRYWAIT P2, [UR6+0x31c50], R4 ;  /* 0x031c5004ff0075a7 */ /* 0x0004e20008040146 */
[----:B------:R-:W-:Y:S05]  /*ea90*/  @!P0 BRA `(.L_x_12020) ;  /* 0x0000000000048947 */ /* 0x000fea0003800000 */
[----:B------:R-:W-:Y:S01]  /*eaa0*/  BPT.TRAP 0x1 ;  /* 0x000000040000795c */ /* 0x000fe20000300000 */
.L_x_12020:
[----:B---3--:R-:W-:Y:S05]  /*eab0*/  @P2 BRA `(.L_x_12021) ;  /* 0x0000000000082947 */ /* 0x008fea0003800000 */
[----:B------:R-:W3:Y:S02]  /*eac0*/  SYNCS.PHASECHK.TRANS64.TRYWAIT P0, [UR6+0x31c50], R4 ;  /* 0x031c5004ff0075a7 */ /* 0x000ee40008000146 */
[----:B---3--:R-:W-:Y:S05]  /*ead0*/  @!P0 BRA `(.L_x_12022) ;  /* 0x0000008c00bc8947 */ /* 0x008fea0003800000 */
.L_x_12021:
[----:B------:R-:W-:Y:S01]  /*eae0*/  UIADD3 UR37, UR37, 0x200, URZ ;  /* 0x0000020025257890 */ /* 0x000fe2000fffe03f */
[----:B------:R-:W-:Y:S01]  /*eaf0*/  WARPGROUP.ARRIVE ;  /* 0x00000000000079c5 */ /* 0x000fe20000000000 */
[----:B------:R-:W-:Y:S01]  /*eb00*/  ULOP3.LUT UR61, UR61, 0x10000, URZ, 0xfc, !UPT ;  /* 0x000100003d3d7892 */ /* 0x000fe2000f8efc3f */
[----:B--23--:R-:W2:Y:S01]  /*eb10*/  SHFL.BFLY PT, R4, R3, 0x2, 0x1f ;  /* 0x0c401f0003047f89 */ /* 0x00cea200000e0000 */
[----:B------:R-:W-:Y:S01]  /*eb20*/  USHF.R.U32.HI UR37, URZ, 0x4, UR37 ;  /* 0x000000043f257899 */ /* 0x000fe20008011625 */
[----:B01----:R-:W-:Y:S01]  /*eb30*/  IMAD.MOV.U32 R9, RZ, RZ, RZ ;  /* 0x000000ffff097224 */ /* 0x003fe200078e00ff */
[----:B------:R-:W-:Y:S01]  /*eb40*/  UMOV UR9, 0xc0000010 ;  /* 0xc000001000097882 */ /* 0x000fe20000000000 */
[----:B------:R-:W-:Y:S01]  /*eb50*/  UMOV UR11, 0x80000020 ;  /* 0x80000020000b7882 */ /* 0x000fe20000000000 */
[----:B------:R-:W-:Y:S01]  /*eb60*/  ULOP3.LUT UR37, UR37, 0x3fff, URZ, 0xc0, !UPT ;  /* 0x00003fff25257892 */ /* 0x000fe2000f8ec03f */
[----:B------:R-:W0:Y:S01]  /*eb70*/  SHFL.BFLY PT, R5, R0, 0x2, 0x1f ;  /* 0x0c401f0000057f89 */ /* 0x000e2200000e0000 */
        /* <DEDUP_REMOVED lines=10> */
[----:B--2---:R-:W-:Y:S01]  /*ec20*/  FADD.FTZ R4, R4, R3 ;  /* 0x0000000304047221 */ /* 0x004fe20000010000 */
[----:B------:R-:W-:Y:S01]  /*ec30*/  UIADD3 UR10, UR5, 0x40, URZ ;  /* 0x00000040050a7890 */ /* 0x000fe2000fffe03f */
[----:B------:R-:W-:Y:S01]  /*ec40*/  IMAD.MOV.U32 R3, RZ, RZ, -0x800000 ;  /* 0xff800000ff037424 */ /* 0x000fe200078e00ff */
[----:B------:R-:W-:Y:S01]  /*ec50*/  UMOV UR9, 0xc0000010 ;  /* 0xc000001000097882 */ /* 0x000fe20000000000 */
[----:B------:R-:W-:Y:S01]  /*ec60*/  UMOV UR11, 0x80000020 ;  /* 0x80000020000b7882 */ /* 0x000fe20000000000 */
[----:B0-----:R-:W-:Y:S01]  /*ec70*/  FADD.FTZ R6, R5, R0 ;  /* 0x0000000005067221 */ /* 0x001fe20000010000 */
[----:B------:R-:W-:Y:S01]  /*ec80*/  IMAD.MOV.U32 R0, RZ, RZ, -0x800000 ;  /* 0xff800000ff007424 */ /* 0x000fe200078e00ff */
[----:B------:R-:W0:Y:S01]  /*ec90*/  SHFL.BFLY PT, R5, R4, 0x1, 0x1f ;  /* 0x0c201f0004057f89 */ /* 0x000e2200000e0000 */
[----:B------:R-:W-:Y:S01]  /*eca0*/  IMAD.U32 R152, RZ, RZ, UR7 ;  /* 0x00000007ff987e24 */ /* 0x000fe2000f8e00ff */
[----:B------:R-:W-:-:S02]  /*ecb0*/  USEL UR36, UR36, URZ, UP0 ;  /* 0x0000003f24247287 */ /* 0x000fc40008000000 */
[----:B------:R-:W1:Y:S01]  /*ecc0*/  SHFL.BFLY PT, R7, R6, 0x1, 0x1f ;  /* 0x0c201f0006077f89 */ /* 0x000e6200000e0000 */
[----:B0-----:R-:W-:Y:S01]  /*ecd0*/  FADD.FTZ R11, R4, R5 ;  /* 0x00000005040b7221 */ /* 0x001fe20000010000 */
[----:B------:R-:W-:Y:S02]  /*ece0*/  IMAD.U32 R4, RZ, RZ, UR6 ;  /* 0x00000006ff047e24 */ /* 0x000fe4000f8e00ff */
[----:B------:R-:W-:Y:S02]  /*ecf0*/  IMAD.MOV.U32 R5, RZ, RZ, RZ ;  /* 0x000000ffff057224 */ /* 0x000fe400078e00ff */
[----:B-1----:R-:W-:Y:S01]  /*ed00*/  FADD.FTZ R12, R6, R7 ;  /* 0x00000007060c7221 */ /* 0x002fe20000010000 */
[----:B------:R-:W-:Y:S01]  /*ed10*/  FSETP.NE.FTZ.AND P0, PT, R11, RZ, PT ;  /* 0x000000ff0b00720b */ /* 0x000fe20003f15000 */
[----:B------:R-:W-:Y:S02]  /*ed20*/  @!P1 VIADD R4, R4, 0x31c60 ;  /* 0x00031c6004049836 */ /* 0x000fe40000000000 */
[----:B------:R-:W-:Y:S01]  /*ed30*/  IMAD.U32 R7, RZ, RZ, UR4 ;  /* 0x00000004ff077e24 */ /* 0x000fe2000f8e00ff */
[----:B------:R-:W-:Y:S01]  /*ed40*/  FSETP.NE.FTZ.AND P2, PT, R12, RZ, PT ;  /* 0x000000ff0c00720b */ /* 0x000fe20003f55000 */
[----:B------:R-:W-:Y:S01]  /*ed50*/  IMAD.U32 R6, RZ, RZ, UR4 ;  /* 0x00000004ff067e24 */ /* 0x000fe2000f8e00ff */
[----:B------:R-:W-:Y:S01]  /*ed60*/  @!P1 PRMT R4, RZ, 0x654, R4 ;  /* 0x00000654ff049816 */ /* 0x000fe20000000004 */
[----:B------:R-:W-:-:S04]  /*ed70*/  USEL UR4, URZ, 0x1, UP0 ;  /* 0x000000013f047887 */ /* 0x000fc80008000000 */
[----:B------:R-:W-:Y:S02]  /*ed80*/  ULOP3.LUT UR60, UR60, UR4, URZ, 0x3c, !UPT ;  /* 0x000000043c3c7292 */ /* 0x000fe4000f8e3c3f */
[----:B------:R-:W0:Y:S01]  /*ed90*/  @P0 MUFU.LG2 R8, R11 ;  /* 0x0000000b00080308 */ /* 0x000e220000000c00 */
[----:B------:R-:W-:-:S03]  /*eda0*/  @P0 FMUL.FTZ R7, R7, 0.69314718246459960938 ;  /* 0x3f31721807070820 */ /* 0x000fc60000410000 */
[----:B------:R-:W-:-:S04]  /*edb0*/  @P2 FMUL.FTZ R6, R6, 0.69314718246459960938 ;  /* 0x3f31721806062820 */ /* 0x000fc80000410000 */
[----:B------:R-:W1:Y:S08]  /*edc0*/  @P2 MUFU.LG2 R10, R12 ;  /* 0x0000000c000a2308 */ /* 0x000e700000000c00 */
[----:B------:R1:W2:Y:S01]  /*edd0*/  @P0 MUFU.RCP R5, R11 ;  /* 0x0000000b00050308 */ /* 0x0002a20000001000 */
[----:B0-----:R-:W-:-:S04]  /*ede0*/  @P0 FMUL.FTZ R8, R8, 0.69314718246459960938 ;  /* 0x3f31721808080820 */ /* 0x001fc80000410000 */
[----:B------:R-:W-:Y:S01]  /*edf0*/  @P0 FFMA.FTZ R3, R7, R74, R8 ;  /* 0x0000004a07030223 */ /* 0x000fe20000010008 */
[----:B------:R-:W-:Y:S02]  /*ee00*/  PLOP3.LUT P0, PT, PT, PT, PT, 0x8, 0x0 ;  /* 0x000000000000781c */ /* 0x000fe40003f0e170 */
[----:B------:R2:W0:Y:S01]  /*ee10*/  @P2 MUFU.RCP R9, R12 ;  /* 0x0000000c00092308 */ /* 0x0004220000001000 */
        /* <DEDUP_REMOVED lines=56> */
[-C--:B--2---:R-:W-:Y:S01]  /*f1a0*/  FMUL.FTZ R12, R24, R5.reuse ;  /* 0x00000005180c7220 */ /* 0x084fe20000410000 */
[----:B------:R-:W-:Y:S01]  /*f1b0*/  FMUL.FTZ R77, R25, R5 ;  /* 0x00000005194d7220 */ /* 0x000fe20000410000 */
[----:B0-----:R-:W-:Y:S01]  /*f1c0*/  FMUL.FTZ R20, R27, R9 ;  /* 0x000000091b147220 */ /* 0x001fe20000410000 */
        /* <DEDUP_REMOVED lines=45> */
.L_x_11992:
[----:B------:R-:W0:Y:S08]  /*f4a0*/  S2UR UR4, SR_CgaCtaId ;  /* 0x00000000000479c3 */ /* 0x000e300000008800 */
[----:B------:R-:W-:Y:S06]  /*f4b0*/  BAR.SYNC.DEFER_BLOCKING 0x5, 0x200 ;  /* 0x0148000000007b1d */ /* 0x000fec0000010000 */
[----:B------:R-:W-:Y:S01]  /*f4c0*/  UMOV UR37, 0x400 ;  /* 0x0000040000257882 */ /* 0x000fe20000000000 */
[----:B------:R-:W-:Y:S01]  /*f4d0*/  BSSY B0, `(.L_x_12023) ;  /* 0x00001d9000007945 */ /* 0x000fe20003800000 */
[----:B0-----:R-:W-:-:S09]  /*f4e0*/  ULEA UR37, UR4, UR37, 0x18 ;  /* 0x0000002504257291 */ /* 0x001fd2000f8ec03f */
[----:B------:R-:W0:Y:S02]  /*f4f0*/  LDS.128 R28, [UR37+0x31cd0] ;  /* 0x031cd025ff1c7984 */ /* 0x000e240008000c00 */
[----:B0-----:R-:W-:Y:S02]  /*f500*/  R2UR UR5, R29 ;  /* 0x000000001d0572ca */ /* 0x001fe400000e0000 */
[----:B------:R-:W-:Y:S01]  /*f510*/  R2UR UR6, R30 ;  /* 0x000000001e0672ca */ /* 0x000fe200000e0000 */
[----:B------:R-:W-:Y:S06]  /*f520*/  BAR.ARV 0x4, 0x200 ;  /* 0x0108000000007b1d */ /* 0x000fec0000002000 */
[----:B------:R-:W-:Y:S08]  /*f530*/  @P0 BRA `(.L_x_12024) ;  /* 0x0000001000840947 */ /* 0x000ff00003800000 */
[----:B------:R-:W0:Y:S08]  /*f540*/  S2UR UR4, SR_SWINHI ;  /* 0x00000000000479c3 */ /* 0x000e300000002f00 */
[----:B------:R-:W-:Y:S01]  /*f550*/  BAR.SYNC.DEFER_BLOCKING 0x1, 0x180 ;  /* 0x0046000000007b1d */ /* 0x000fe20000010000 */
[----:B------:R-:W-:Y:S02]  /*f560*/  F2FP.F16.F32.PACK_AB R6, R7, R6 ;  /* 0x000000060706723e */ /* 0x000fe400000000ff */
[----:B------:R-:W-:-:S02]  /*f570*/  F2FP.F16.F32.PACK_AB R7, R14, R73 ;  /* 0x000000490e07723e */ /* 0x000fc400000000ff */
[----:B------:R-:W-:Y:S01]  /*f580*/  F2FP.F16.F32.PACK_AB R24, R57, R24 ;  /* 0x000000183918723e */ /* 0x000fe200000000ff */
[----:B------:R-:W-:Y:S01]  /*f590*/  ULDC.64 UR10, c[0x0][0x208] ;  /* 0x00008200000a7ab9 */ /* 0x000fe20000000a00 */
[----:B------:R-:W-:Y:S02]  /*f5a0*/  F2FP.F16.F32.PACK_AB R25, R25, R58 ;  /* 0x0000003a1919723e */ /* 0x000fe400000000ff */
[----:B------:R-:W-:Y:S02]  /*f5b0*/  F2FP.F16.F32.PACK_AB R27, R27, R62 ;  /* 0x0000003e1b1b723e */ /* 0x000fe400000000ff */
[----:B------:R-:W-:Y:S02]  /*f5c0*/  R2UR UR7, R145 ;  /* 0x00000000910772ca */ /* 0x000fe400000e0000 */
[----:B------:R-:W-:Y:S02]  /*f5d0*/  R2UR UR13, R149 ;  /* 0x00000000950d72ca */ /* 0x000fe400000e0000 */
[----:B------:R-:W-:Y:S01]  /*f5e0*/  R2UR UR12, R19 ;  /* 0x00000000130c72ca */ /* 0x000fe200000e0000 */
[----:B------:R-:W-:Y:S01]  /*f5f0*/  UMOV UR8, UR37 ;  /* 0x0000002500087c82 */ /* 0x000fe20008000000 */
[----:B0-----:R-:W-:Y:S01]  /*f600*/  UMOV UR9, UR4 ;  /* 0x0000000400097c82 */ /* 0x001fe20008000000 */
[----:B------:R-:W-:-:S02]  /*f610*/  IMAD.U32 R16, RZ, RZ, UR8 ;  /* 0x00000008ff107e24 */ /* 0x000fc4000f8e00ff */
[----:B------:R-:W-:Y:S01]  /*f620*/  IMAD.U32 R17, RZ, RZ, UR9 ;  /* 0x00000009ff117e24 */ /* 0x000fe2000f8e00ff */
[----:B------:R-:W-:Y:S02]  /*f630*/  ULDC.64 UR8, c[0x0][0xc00] ;  /* 0x0003000000087ab9 */ /* 0x000fe40000000a00 */
[----:B------:R-:W-:Y:S01]  /*f640*/  UISETP.NE.U32.AND UP0, UPT, UR8, URZ, UPT ;  /* 0x0000003f0800728c */ /* 0x000fe2000bf05070 */
[----:B------:R-:W-:-:S03]  /*f650*/  IMAD.WIDE R4, R156, 0x2, R16 ;  /* 0x000000029c047825 */ /* 0x000fc600078e0210 */
[----:B------:R-:W-:Y:S01]  /*f660*/  UISETP.NE.AND.EX UP0, UPT, UR9, URZ, UPT, UP0 ;  /* 0x0000003f0900728c */ /* 0x000fe2000bf05300 */
[C---:B------:R-:W-:Y:S02]  /*f670*/  IADD3 R13, P0, R4.reuse, 0x6020, RZ ;  /* 0x00006020040d7810 */ /* 0x040fe40007f1e0ff */
[----:B------:R-:W-:Y:S01]  /*f680*/  ULDC.64 UR8, c[0x0][0xc00] ;  /* 0x0003000000087ab9 */ /* 0x000fe20000000a00 */
[C---:B------:R-:W-:Y:S01]  /*f690*/  IADD3 R9, P1, R4.reuse, 0x6000, RZ ;  /* 0x0000600004097810 */ /* 0x040fe20007f3e0ff */
[----:B------:R-:W-:Y:S01]  /*f6a0*/  UIMAD.WIDE UR8, UR7, 0x4, UR8 ;  /* 0x00000004070878a5 */ /* 0x000fe2000f8e0208 */
[----:B------:R-:W-:Y:S02]  /*f6b0*/  LOP3.LUT R11, R4, 0x180, RZ, 0xc0, !PT ;  /* 0x00000180040b7812 */ /* 0x000fe400078ec0ff */
[----:B------:R-:W-:Y:S02]  /*f6c0*/  LOP3.LUT R8, R13, 0x180, RZ, 0xc0, !PT ;  /* 0x000001800d087812 */ /* 0x000fe400078ec0ff */
[----:B------:R-:W-:-:S02]  /*f6d0*/  LOP3.LUT R10, R9, 0x180, RZ, 0xc0, !PT ;  /* 0x00000180090a7812 */ /* 0x000fc400078ec0ff */
[----:B------:R-:W-:Y:S02]  /*f6e0*/  SHF.R.U64 R11, R11, 0x3, RZ ;  /* 0x000000030b0b7819 */ /* 0x000fe400000012ff */
[----:B------:R-:W-:Y:S02]  /*f6f0*/  SHF.R.U64 R8, R8, 0x3, RZ ;  /* 0x0000000308087819 */ /* 0x000fe400000012ff */
[----:B------:R-:W-:Y:S02]  /*f700*/  SHF.R.U64 R10, R10, 0x3, RZ ;  /* 0x000000030a0a7819 */ /* 0x000fe400000012ff */
[C---:B------:R-:W-:Y:S02]  /*f710*/  IADD3 R63, P2, R4.reuse, 0x3020, RZ ;  /* 0x00003020043f7810 */ /* 0x040fe40007f5e0ff */
[C---:B------:R-:W-:Y:S02]  /*f720*/  IADD3 R59, P3, R4.reuse, 0x3000, RZ ;  /* 0x00003000043b7810 */ /* 0x040fe40007f7e0ff */
[----:B------:R-:W-:-:S02]  /*f730*/  IADD3 R29, P4, R4, 0x20, RZ ;  /* 0x00000020041d7810 */ /* 0x000fc40007f9e0ff */
[----:B------:R-:W-:Y:S01]  /*f740*/  LOP3.LUT R4, R11, R4, RZ, 0x3c, !PT ;  /* 0x000000040b047212 */ /* 0x000fe200078e3cff */
[--C-:B------:R-:W-:Y:S01]  /*f750*/  IMAD.X R11, RZ, RZ, R5.reuse, P1 ;  /* 0x000000ffff0b7224 */ /* 0x100fe200008e0605 */
[----:B------:R-:W-:Y:S01]  /*f760*/  LOP3.LUT R8, R8, R13, RZ, 0x3c, !PT ;  /* 0x0000000d08087212 */ /* 0x000fe200078e3cff */
[--C-:B------:R-:W-:Y:S01]  /*f770*/  IMAD.X R13, RZ, RZ, R5.reuse, P2 ;  /* 0x000000ffff0d7224 */ /* 0x100fe200010e0605 */
[----:B------:R-:W-:Y:S01]  /*f780*/  LOP3.LUT R10, R10, R9, RZ, 0x3c, !PT ;  /* 0x000000090a0a7212 */ /* 0x000fe200078e3cff */
[--C-:B------:R-:W-:Y:S01]  /*f790*/  IMAD.X R9, RZ, RZ, R5.reuse, P0 ;  /* 0x000000ffff097224 */ /* 0x100fe200000e0605 */
[----:B------:R-:W-:Y:S01]  /*f7a0*/  MOV R18, R4 ;  /* 0x0000000400127202 */ /* 0x000fe20000000f00 */
[--C-:B------:R-:W-:Y:S01]  /*f7b0*/  IMAD.X R15, RZ, RZ, R5.reuse, P3 ;  /* 0x000000ffff0f7224 */ /* 0x100fe200018e0605 */
[----:B------:R-:W-:Y:S01]  /*f7c0*/  F2FP.F16.F32.PACK_AB R4, R77, R12 ;  /* 0x0000000c4d04723e */ /* 0x000fe200000000ff */
[----:B------:R-:W-:Y:S01]  /*f7d0*/  IMAD.X R21, RZ, RZ, R5, P4 ;  /* 0x000000ffff157224 */ /* 0x000fe200020e0605 */
[----:B------:R-:W-:-:S02]  /*f7e0*/  F2FP.F16.F32.PACK_AB R5, R20, R75 ;  /* 0x0000004b1405723e */ /* 0x000fc400000000ff */
[----:B------:R-:W-:Y:S02]  /*f7f0*/  LOP3.LUT R20, R29, 0x180, RZ, 0xc0, !PT ;  /* 0x000001801d147812 */ /* 0x000fe400078ec0ff */
[----:B------:R-:W-:Y:S01]  /*f800*/  LOP3.LUT R12, R63, 0x180, RZ, 0xc0, !PT ;  /* 0x000001803f0c7812 */ /* 0x000fe200078ec0ff */
[----:B------:R0:W-:Y:S01]  /*f810*/  STSM.16.M88.4 [R18], R4 ;  /* 0x0000000412007844 */ /* 0x0001e20000000200 */
[----:B------:R-:W-:Y:S02]  /*f820*/  LOP3.LUT R26, R59, 0x180, RZ, 0xc0, !PT ;  /* 0x000001803b1a7812 */ /* 0x000fe400078ec0ff */
[----:B------:R-:W-:Y:S02]  /*f830*/  SHF.R.U64 R20, R20, 0x3, RZ ;  /* 0x0000000314147819 */ /* 0x000fe400000012ff */
[----:B------:R-:W-:Y:S02]  /*f840*/  SHF.R.U64 R12, R12, 0x3, RZ ;  /* 0x000000030c0c7819 */ /* 0x000fe400000012ff */
[----:B------:R-:W-:-:S02]  /*f850*/  SHF.R.U64 R26, R26, 0x3, RZ ;  /* 0x000000031a1a7819 */ /* 0x000fc400000012ff */
[----:B------:R-:W-:Y:S02]  /*f860*/  LOP3.LUT R20, R20, R29, RZ, 0x3c, !PT ;  /* 0x0000001d14147212 */ /* 0x000fe400078e3cff */
[----:B------:R-:W-:Y:S02]  /*f870*/  LOP3.LUT R12, R12, R63, RZ, 0x3c, !PT ;  /* 0x0000003f0c0c7212 */ /* 0x000fe400078e3cff */
[----:B------:R-:W-:Y:S02]  /*f880*/  LOP3.LUT R14, R26, R59, RZ, 0x3c, !PT ;  /* 0x0000003b1a0e7212 */ /* 0x000fe400078e3cff */
[----:B------:R-:W-:Y:S02]  /*f890*/  MOV R28, R8 ;  /* 0x00000008001c7202 */ /* 0x000fe40000000f00 */
[----:B------:R-:W-:Y:S02]  /*f8a0*/  MOV R29, R10 ;  /* 0x0000000a001d7202 */ /* 0x000fe40000000f00 */
[----:B------:R-:W-:Y:S01]  /*f8b0*/  MOV R20, R20 ;  /* 0x0000001400147202 */ /* 0x000fe20000000f00 */
[----:B------:R-:W-:Y:S01]  /*f8c0*/  IMAD.U32 R21, RZ, RZ, UR9 ;  /* 0x00000009ff157e24 */ /* 0x000fe2000f8e00ff */
[----:B------:R-:W-:-:S02]  /*f8d0*/  F2FP.F16.F32.PACK_AB R8, R33, R32 ;  /* 0x000000202108723e */ /* 0x000fc400000000ff */
[----:B------:R-:W-:Y:S02]  /*f8e0*/  F2FP.F16.F32.PACK_AB R9, R35, R34 ;  /* 0x000000222309723e */ /* 0x000fe400000000ff */
[----:B------:R-:W-:Y:S02]  /*f8f0*/  F2FP.F16.F32.PACK_AB R10, R37, R36 ;  /* 0x00000024250a723e */ /* 0x000fe400000000ff */
[----:B------:R-:W-:Y:S01]  /*f900*/  F2FP.F16.F32.PACK_AB R11, R39, R38 ;  /* 0x00000026270b723e */ /* 0x000fe200000000ff */
[----:B------:R-:W1:Y:S01]  /*f910*/  LDC R36, c[0x0][0xbe8] ;  /* 0x0002fa00ff247b82 */ /* 0x000e620000000800 */
[----:B------:R-:W-:Y:S02]  /*f920*/  MOV R30, R12 ;  /* 0x0000000c001e7202 */ /* 0x000fe40000000f00 */
[----:B------:R-:W-:Y:S01]  /*f930*/  MOV R32, R14 ;  /* 0x0000000e00207202 */ /* 0x000fe20000000f00 */
[----:B------:R2:W-:Y:S01]  /*f940*/  STSM.16.M88.4 [R20], R8 ;  /* 0x0000000814007844 */ /* 0x0005e20000000200 */
[----:B0-----:R-:W-:-:S02]  /*f950*/  F2FP.F16.F32.PACK_AB R4, R41, R40 ;  /* 0x000000282904723e */ /* 0x001fc400000000ff */
[----:B------:R-:W-:Y:S02]  /*f960*/  F2FP.F16.F32.PACK_AB R5, R43, R42 ;  /* 0x0000002a2b05723e */ /* 0x000fe400000000ff */
[----:B------:R-:W-:Y:S02]  /*f970*/  F2FP.F16.F32.PACK_AB R6, R45, R44 ;  /* 0x0000002c2d06723e */ /* 0x000fe400000000ff */
[----:B------:R-:W-:Y:S02]  /*f980*/  F2FP.F16.F32.PACK_AB R7, R47, R46 ;  /* 0x0000002e2f07723e */ /* 0x000fe400000000ff */
[----:B------:R-:W-:Y:S02]  /*f990*/  F2FP.F16.F32.PACK_AB R12, R49, R48 ;  /* 0x00000030310c723e */ /* 0x000fe400000000ff */
[----:B------:R-:W-:Y:S01]  /*f9a0*/  F2FP.F16.F32.PACK_AB R13, R51, R50 ;  /* 0x00000032330d723e */ /* 0x000fe200000000ff */
[----:B------:R-:W-:Y:S01]  /*f9b0*/  STSM.16.M88.4 [R32], R4 ;  /* 0x0000000420007844 */ /* 0x000fe20000000200 */
[----:B------:R-:W-:-:S02]  /*f9c0*/  F2FP.F16.F32.PACK_AB R14, R53, R52 ;  /* 0x00000034350e723e */ /* 0x000fc400000000ff */
[----:B------:R-:W-:Y:S01]  /*f9d0*/  F2FP.F16.F32.PACK_AB R15, R55, R54 ;  /* 0x00000036370f723e */ /* 0x000fe200000000ff */
[----:B--2---:R-:W-:Y:S01]  /*f9e0*/  IMAD.U32 R20, RZ, RZ, UR8 ;  /* 0x00000008ff147e24 */ /* 0x004fe2000f8e00ff */
[----:B------:R-:W-:Y:S01]  /*f9f0*/  F2FP.F16.F32.PACK_AB R26, R61, R60 ;  /* 0x0000003c3d1a723e */ /* 0x000fe200000000ff */
[----:B------:R-:W-:Y:S01]  /*fa00*/  ULDC.64 UR8, c[0x0][0xc08] ;  /* 0x0003020000087ab9 */ /* 0x000fe20000000a00 */
[----:B------:R-:W-:Y:S01]  /*fa10*/  F2FP.F16.F32.PACK_AB R8, R65, R64 ;  /* 0x000000404108723e */ /* 0x000fe200000000ff */
[----:B------:R-:W-:Y:S01]  /*fa20*/  STSM.16.M88.4 [R30], R12 ;  /* 0x0000000c1e007844 */ /* 0x000fe20000000200 */
[----:B------:R-:W-:Y:S02]  /*fa30*/  F2FP.F16.F32.PACK_AB R9, R67, R66 ;  /* 0x000000424309723e */ /* 0x000fe400000000ff */
[----:B------:R-:W-:Y:S01]  /*fa40*/  F2FP.F16.F32.PACK_AB R10, R69, R68 ;  /* 0x00000044450a723e */ /* 0x000fe200000000ff */
[----:B------:R-:W-:Y:S01]  /*fa50*/  STSM.16.M88.4 [R29], R24 ;  /* 0x000000181d007844 */ /* 0x000fe20000000200 */
[----:B------:R-:W-:-:S02]  /*fa60*/  F2FP.F16.F32.PACK_AB R11, R71, R70 ;  /* 0x00000046470b723e */ /* 0x000fc400000000ff */
[----:B------:R-:W-:-:S03]  /*fa70*/  PLOP3.LUT P0, PT, PT, PT, UP0, 0x80, 0x0 ;  /* 0x000000000000781c */ /* 0x000fc60003f0f008 */
[----:B------:R0:W-:Y:S01]  /*fa80*/  STSM.16.M88.4 [R28], R8 ;  /* 0x000000081c007844 */ /* 0x0001e20000000200 */
[----:B------:R-:W-:Y:S09]  /*fa90*/  BAR.SYNC.DEFER_BLOCKING 0x1, 0x180 ;  /* 0x0046000000007b1d */ /* 0x000ff20000010000 */
[----:B------:R-:W2:Y:S01]  /*faa0*/  @P0 LDG.E R18, desc[UR10][R20.64] ;  /* 0x0000000a14120981 */ /* 0x000ea2000c1e1900 */
[----:B-1----:R-:W-:Y:S01]  /*fab0*/  ISETP.NE.AND P1, PT, R36, 0x1, PT ;  /* 0x000000012400780c */ /* 0x002fe20003f25270 */
[----:B------:R-:W-:Y:S01]  /*fac0*/  UISETP.NE.U32.AND UP1, UPT, UR8, URZ, UPT ;  /* 0x0000003f0800728c */ /* 0x000fe2000bf25070 */
[----:B0-----:R-:W-:Y:S01]  /*fad0*/  VIADD R8, R23, UR12 ;  /* 0x0000000c17087c36 */ /* 0x001fe20008000000 */
[----:B------:R-:W-:-:S02]  /*fae0*/  UMOV UR4, URZ ;  /* 0x0000003f00047c82 */ /* 0x000fc40008000000 */
[----:B------:R-:W-:-:S06]  /*faf0*/  UISETP.NE.AND.EX UP1, UPT, UR9, URZ, UPT, UP1 ;  /* 0x0000003f0900728c */ /* 0x000fcc000bf25310 */
[----:B------:R-:W-:Y:S02]  /*fb00*/  PLOP3.LUT P2, PT, PT, PT, UP1, 0x80, 0x0 ;  /* 0x000000000000781c */ /* 0x000fe40003f4f018 */
[----:B------:R-:W0:Y:S03]  /*fb10*/  @P1 LDC R5, c[0x0][0xbec] ;  /* 0x0002fb00ff051b82 */ /* 0x000e260000000800 */
[----:B------:R-:W-:-:S04]  /*fb20*/  @UP1 ULEA UR8, UP2, UR7, UR8, 0x2 ;  /* 0x0000000807081291 */ /* 0x000fc8000f84103f */
[----:B------:R-:W-:Y:S01]  /*fb30*/  @UP1 ULEA.HI.X UR9, UR7, UR9, UR13, 0x2, UP2 ;  /* 0x0000000907091291 */ /* 0x000fe200090f140d */
[----:B------:R-:W1:Y:S01]  /*fb40*/  @P1 LDC R6, c[0x0][0xbf0] ;  /* 0x0002fc00ff061b82 */ /* 0x000e620000000800 */
[----:B------:R-:W-:Y:S01]  /*fb50*/  IMAD.U32 R10, RZ, RZ, UR8 ;  /* 0x00000008ff0a7e24 */ /* 0x000fe2000f8e00ff */
[----:B------:R-:W-:Y:S02]  /*fb60*/  ULDC UR7, c[0x0][0xa88] ;  /* 0x0002a20000077ab9 */ /* 0x000fe40000000800 */
[----:B------:R-:W-:Y:S02]  /*fb70*/  IMAD.U32 R7, RZ, RZ, UR7 ;  /* 0x00000007ff077e24 */ /* 0x000fe4000f8e00ff */
[----:B------:R-:W-:-:S05]  /*fb80*/  IMAD.U32 R11, RZ, RZ, UR9 ;  /* 0x00000009ff0b7e24 */ /* 0x000fca000f8e00ff */
[----:B------:R3:W5:Y:S01]  /*fb90*/  @P2 LDG.E R7, desc[UR10][R10.64] ;  /* 0x0000000a0a072981 */ /* 0x000762000c1e1900 */
[----:B--2---:R-:W-:Y:S01]  /*fba0*/  @P0 R2UR UR4, R18 ;  /* 0x00000000120402ca */ /* 0x004fe200000e0000 */
[----:B01-3--:R-:W-:-:S14]  /*fbb0*/  @P2 BRA `(.L_x_12025) ;  /* 0x0000000000142947 */ /* 0x00bfdc0003800000 */
[----:B------:R-:W-:Y:S05]  /*fbc0*/  @!P0 BRA `(.L_x_12025) ;  /* 0x0000000000108947 */ /* 0x000fea0003800000 */
[----:B------:R-:W-:Y:S02]  /*fbd0*/  ULDC.64 UR8, c[0x0][0x208] ;  /* 0x0000820000087ab9 */ /* 0x000fe40000000a00 */
[----:B------:R-:W2:Y:S04]  /*fbe0*/  LDG.E R4, desc[UR8][R20.64] ;  /* 0x0000000814047981 */ /* 0x000ea8000c1e1900 */
[----:B-----5:R-:W2:Y:S02]  /*fbf0*/  LDG.E R7, desc[UR8][R20.64+0x4] ;  /* 0x0000040814077981 */ /* 0x020ea4000c1e1900 */
[----:B--2---:R-:W-:-:S07]  /*fc00*/  IMAD.IADD R7, R7, 0x1, -R4 ;  /* 0x0000000107077824 */ /* 0x004fce00078e0a04 */
.L_x_12025:
[----:B------:R-:W-:Y:S01]  /*fc10*/  R2UR UR18, R147 ;  /* 0x00000000931272ca */ /* 0x000fe200000e0000 */
[----:B------:R-:W-:Y:S01]  /*fc20*/  ULDC.64 UR12, c[0x0][0xb90] ;  /* 0x0002e400000c7ab9 */ /* 0x000fe20000000a00 */
[----:B------:R-:W-:Y:S01]  /*fc30*/  R2UR UR16, R149 ;  /* 0x00000000951072ca */ /* 0x000fe200000e0000 */
[----:B------:R-:W-:Y:S01]  /*fc40*/  @P1 IMAD.HI.U32 R5, R8, R5, RZ ;  /* 0x0000000508051227 */ /* 0x000fe200078e00ff */
[----:B------:R-:W-:Y:S01]  /*fc50*/  R2UR UR15, R145 ;  /* 0x00000000910f72ca */ /* 0x000fe200000e0000 */
[----:B------:R-:W-:Y:S01]  /*fc60*/  USHF.R.S32.HI UR9, URZ, 0x1f, UR4 ;  /* 0x0000001f3f097899 */ /* 0x000fe20008011404 */
[----:B------:R-:W-:Y:S01]  /*fc70*/  R2UR UR17, R19 ;  /* 0x00000000131172ca */ /* 0x000fe200000e0000 */
[----:B------:R-:W-:Y:S01]  /*fc80*/  UMOV UR8, UR4 ;  /* 0x0000000400087c82 */ /* 0x000fe20008000000 */
[----:B------:R-:W-:Y:S01]  /*fc90*/  IMAD.MOV.U32 R4, RZ, RZ, R8 ;  /* 0x000000ffff047224 */ /* 0x000fe200078e0008 */
[----:B------:R-:W-:Y:S01]  /*fca0*/  @P1 SHF.R.U32.HI R4, RZ, R6, R5 ;  /* 0x00000006ff041219 */ /* 0x000fe20000011605 */
[----:B------:R-:W-:Y:S01]  /*fcb0*/  IMAD R5, R151, 0x20, R144 ;  /* 0x0000002097057824 */ /* 0x000fe200078e0290 */
[----:B------:R-:W0:Y:S01]  /*fcc0*/  @P1 LDC R37, c[0x0][0xbec] ;  /* 0x0002fb00ff251b82 */ /* 0x000e220000000800 */
[----:B-----5:R-:W-:Y:S01]  /*fcd0*/  IMAD R41, R7, R36, RZ ;  /* 0x0000002407297224 */ /* 0x020fe200078e02ff */
[----:B------:R-:W-:Y:S01]  /*fce0*/  USHF.R.S32.HI UR14, URZ, 0x1f, UR18 ;  /* 0x0000001f3f0e7899 */ /* 0x000fe20008011412 */
[----:B------:R-:W-:Y:S01]  /*fcf0*/  IMAD.MOV R9, RZ, RZ, -R4 ;  /* 0x000000ffff097224 */ /* 0x000fe200078e0a04 */
[----:B------:R-:W-:Y:S01]  /*fd00*/  UIMAD.WIDE.U32 UR10, UR18, UR12, UR8 ;  /* 0x0000000c120a72a5 */ /* 0x000fe2000f8e0008 */
[----:B------:R-:W-:Y:S01]  /*fd10*/  IMAD.WIDE R16, R5, 0x2, R16 ;  /* 0x0000000205107825 */ /* 0x000fe200078e0210 */
[----:B------:R-:W-:Y:S01]  /*fd20*/  UIMAD UR7, UR14, UR12, URZ ;  /* 0x0000000c0e0772a4 */ /* 0x000fe2000f8e023f */
[----:B------:R-:W-:Y:S01]  /*fd30*/  SHF.R.S32.HI R6, RZ, 0x1f, R4 ;  /* 0x0000001fff067819 */ /* 0x000fe20000011404 */
[----:B------:R-:W-:Y:S01]  /*fd40*/  USEL UR16, UR16, URZ, !UP0 ;  /* 0x0000003f10107287 */ /* 0x000fe2000c000000 */
[----:B------:R-:W-:Y:S01]  /*fd50*/  IMAD R9, R36, R9, R8 ;  /* 0x0000000924097224 */ /* 0x000fe200078e0208 */
[----:B------:R-:W-:Y:S01]  /*fd60*/  UIMAD UR7, UR18, UR13, UR7 ;  /* 0x0000000d120772a4 */ /* 0x000fe2000f8e0207 */
[----:B------:R-:W-:Y:S01]  /*fd70*/  IADD3 R11, P2, R16, 0x1800, RZ ;  /* 0x00001800100b7810 */ /* 0x000fe20007f5e0ff */
[----:B------:R-:W-:Y:S01]  /*fd80*/  USEL UR15, UR15, URZ, !UP0 ;  /* 0x0000003f0f0f7287 */ /* 0x000fe2000c000000 */
[----:B------:R-:W-:Y:S01]  /*fd90*/  VIADD R14, R155, UR17 ;  /* 0x000000119b0e7c36 */ /* 0x000fe20008000000 */
[----:B------:R-:W-:Y:S01]  /*fda0*/  ULDC.64 UR12, c[0x0][0xb98] ;  /* 0x0002e600000c7ab9 */ /* 0x000fe20000000a00 */
[----:B------:R-:W-:Y:S01]  /*fdb0*/  UIADD3 UR11, UR11, UR7, URZ ;  /* 0x000000070b0b7290 */ /* 0x000fe2000fffe03f */
[----:B------:R-:W-:Y:S01]  /*fdc0*/  SHF.R.S32.HI R5, RZ, 0x1f, R9 ;  /* 0x0000001fff057819 */ /* 0x000fe20000011409 */
[----:B------:R-:W-:Y:S01]  /*fdd0*/  UIMAD UR7, UR16, UR12, URZ ;  /* 0x0000000c100772a4 */ /* 0x000fe2000f8e023f */
[----:B------:R-:W-:Y:S01]  /*fde0*/  LOP3.LUT R8, R11, 0x180, RZ, 0xc0, !PT ;  /* 0x000001800b087812 */ /* 0x000fe200078ec0ff */
[----:B------:R-:W-:Y:S01]  /*fdf0*/  UIMAD.WIDE.U32 UR10, UR15, UR12, UR10 ;  /* 0x0000000c0f0a72a5 */ /* 0x000fe2000f8e000a */
[----:B------:R-:W-:Y:S01]  /*fe00*/  IMAD.X R7, RZ, RZ, R17, P2 ;  /* 0x000000ffff077224 */ /* 0x000fe200010e0611 */
[----:B------:R-:W-:Y:S01]  /*fe10*/  UIMAD UR7, UR15, UR13, UR7 ;  /* 0x0000000d0f0772a4 */ /* 0x000fe2000f8e0207 */
[----:B------:R-:W-:Y:S01]  /*fe20*/  SHF.R.U64 R8, R8, 0x3, RZ ;  /* 0x0000000308087819 */ /* 0x000fe200000012ff */
[----:B------:R-:W-:Y:S01]  /*fe30*/  ULDC.64 UR20, c[0x0][0x208] ;  /* 0x0000820000147ab9 */ /* 0x000fe20000000a00 */
[----:B------:R-:W-:Y:S01]  /*fe40*/  ULDC.64 UR12, c[0x0][0xb88] ;  /* 0x0002e200000c7ab9 */ /* 0x000fe20000000a00 */
[----:B------:R-:W-:Y:S01]  /*fe50*/  IADD3 R4, P0, R4, UR10, RZ ;  /* 0x0000000a04047c10 */ /* 0x000fe2000ff1e0ff */
[----:B------:R-:W-:Y:S01]  /*fe60*/  IMAD R10, R5, UR12, RZ ;  /* 0x0000000c050a7c24 */ /* 0x000fe2000f8e02ff */
[C---:B------:R-:W-:Y:S01]  /*fe70*/  IADD3 R25, P6, R16.reuse, 0x3000, RZ ;  /* 0x0000300010197810 */ /* 0x040fe20007fde0ff */
[----:B------:R-:W-:Y:S01]  /*fe80*/  IMAD.U32 R13, RZ, RZ, UR7 ;  /* 0x00000007ff0d7e24 */ /* 0x000fe2000f8e00ff */
[----:B------:R-:W-:-:S02]  /*fe90*/  IADD3 R33, P4, R16, 0x6000, RZ ;  /* 0x0000600010217810 */ /* 0x000fc40007f9e0ff */
[----:B------:R-:W-:Y:S02]  /*fea0*/  LOP3.LUT R24, R25, 0x180, RZ, 0xc0, !PT ;  /* 0x0000018019187812 */ /* 0x000fe400078ec0ff */
[----:B------:R-:W-:Y:S01]  /*feb0*/  IADD3.X R5, R6, UR11, R13, P0, !PT ;  /* 0x0000000b06057c10 */ /* 0x000fe200087fe40d */
[----:B------:R-:W-:Y:S01]  /*fec0*/  ULDC.64 UR10, c[0x0][0xb50] ;  /* 0x0002d400000a7ab9 */ /* 0x000fe20000000a00 */
[----:B------:R-:W-:Y:S01]  /*fed0*/  LOP3.LUT R6, R8, R11, RZ, 0x3c, !PT ;  /* 0x0000000b08067212 */ /* 0x000fe200078e3cff */
[C---:B------:R-:W-:Y:S01]  /*fee0*/  IMAD R11, R9.reuse, UR13, R10 ;  /* 0x0000000d090b7c24 */ /* 0x040fe2000f8e020a */
[----:B------:R-:W-:Y:S01]  /*fef0*/  IADD3 R13, P5, R16, 0x4800, RZ ;  /* 0x00004800100d7810 */ /* 0x000fe20007fbe0ff */
[----:B------:R-:W-:Y:S01]  /*ff00*/  IMAD.WIDE.U32 R4, R9, UR12, R4 ;  /* 0x0000000c09047c25 */ /* 0x000fe2000f8e0004 */
[----:B------:R-:W-:Y:S02]  /*ff10*/  LOP3.LUT R32, R33, 0x180, RZ, 0xc0, !PT ;  /* 0x0000018021207812 */ /* 0x000fe400078ec0ff */
[----:B------:R-:W-:Y:S01]  /*ff20*/  LOP3.LUT R12, R13, 0x180, RZ, 0xc0, !PT ;  /* 0x000001800d0c7812 */ /* 0x000fe200078ec0ff */
[----:B------:R-:W-:Y:S01]  /*ff30*/  IMAD.IADD R5, R5, 0x1, R11 ;  /* 0x0000000105057824 */ /* 0x000fe200078e020b */
[----:B------:R-:W-:-:S02]  /*ff40*/  LEA R8, P0, R4, UR10, 0x2 ;  /* 0x0000000a04087c11 */ /* 0x000fc4000f8010ff */
[----:B------:R-:W-:Y:S02]  /*ff50*/  LOP3.LUT R9, R16, 0x180, RZ, 0xc0, !PT ;  /* 0x0000018010097812 */ /* 0x000fe400078ec0ff */
[----:B------:R-:W-:Y:S01]  /*ff60*/  LEA.HI.X R10, R4, UR11, R5, 0x2, P0 ;  /* 0x0000000b040a7c11 */ /* 0x000fe200080f1405 */
[----:B------:R-:W-:Y:S01]  /*ff70*/  SHFL.IDX PT, R20, R8, RZ, 0x1c1f ;  /* 0x001c1fff08147589 */ /* 0x000fe200000e0000 */
[----:B------:R-:W-:Y:S01]  /*ff80*/  LOP3.LUT P0, RZ, R153, 0x3, RZ, 0xc0, !PT ;  /* 0x0000000399ff7812 */ /* 0x000fe2000780c0ff */
[C---:B------:R-:W-:Y:S01]  /*ff90*/  VIADD R4, R14.reuse, 0x8 ;  /* 0x000000080e047836 */ /* 0x040fe20000000000 */
[----:B------:R-:W-:Y:S01]  /*ffa0*/  ULDC.64 UR10, c[0x0][0xaa0] ;  /* 0x0002a800000a7ab9 */ /* 0x000fe20000000a00 */
[----:B------:R-:W1:Y:S01]  /*ffb0*/  SHFL.IDX PT, R21, R10, RZ, 0x1c1f ;  /* 0x001c1fff0a157589 */ /* 0x000e6200000e0000 */
[-C--:B------:R-:W-:Y:S02]  /*ffc0*/  ISETP.GE.OR P2, PT, R14, R41.reuse, P0 ;  /* 0x000000290e00720c */ /* 0x080fe40000746670 */
[----:B------:R-:W-:Y:S01]  /*ffd0*/  ISETP.GE.OR P0, PT, R4, R41, P0 ;  /* 0x000000290400720c */ /* 0x000fe20000706670 */
[----:B------:R-:W-:Y:S01]  /*ffe0*/  SHFL.IDX PT, R28, R8, 0x1, 0x1c1f ;  /* 0x003c1f00081c7f89 */ /* 0x000fe200000e0000 */
[----:B------:R-:W-:-:S02]  /*fff0*/  IADD3 R5, P3, R16, 0x7800, RZ ;  /* 0x0000780010057810 */ /* 0x000fc40007f7e0ff */
[----:B------:R-:W-:Y:S01]  /*10000*/  SHF.R.U64 R24, R24, 0x3, RZ ;  /* 0x0000000318187819 */ /* 0x000fe200000012ff */
[----:B------:R-:W2:Y:S01]  /*10010*/  SHFL.IDX PT, R29, R10, 0x1, 0x1c1f ;  /* 0x003c1f000a1d7f89 */ /* 0x000ea200000e0000 */
[----:B------:R-:W-:Y:S01]  /*10020*/  UIMAD UR7, UR9, UR10, URZ ;  /* 0x0000000a090772a4 */ /* 0x000fe2000f8e023f */
[----:B------:R-:W-:Y:S01]  /*10030*/  LOP3.LUT R4, R5, 0x180, RZ, 0xc0, !PT ;  /* 0x0000018005047812 */ /* 0x000fe200078ec0ff */
[----:B------:R-:W-:Y:S01]  /*10040*/  UIMAD.WIDE.U32 UR8, UR4, UR10, URZ ;  /* 0x0000000a040872a5 */ /* 0x000fe2000f8e003f */
[----:B------:R-:W-:Y:S02]  /*10050*/  SHF.R.U64 R12, R12, 0x3, RZ ;  /* 0x000000030c0c7819 */ /* 0x000fe400000012ff */
[----:B------:R-:W-:Y:S02]  /*10060*/  SHF.R.U64 R32, R32, 0x3, RZ ;  /* 0x0000000320207819 */ /* 0x000fe400000012ff */
[----:B------:R-:W-:Y:S01]  /*10070*/  SHF.R.U64 R9, R9, 0x3, RZ ;  /* 0x0000000309097819 */ /* 0x000fe200000012ff */
[----:B-1----:R1:W-:Y:S01]  /*10080*/  @!P2 ST.E desc[UR20][R20.64], R3 ;  /* 0x000000031400a985 */ /* 0x0023e2000c101914 */
[----:B------:R-:W-:Y:S01]  /*10090*/  UIMAD UR7, UR4, UR11, UR7 ;  /* 0x0000000b040772a4 */ /* 0x000fe2000f8e0207 */
[----:B------:R-:W-:Y:S01]  /*100a0*/  SHF.R.U64 R4, R4, 0x3, RZ ;  /* 0x0000000304047819 */ /* 0x000fe200000012ff */
[----:B------:R-:W-:Y:S01]  /*100b0*/  IMAD.X R19, RZ, RZ, R17, P3 ;  /* 0x000000ffff137224 */ /* 0x000fe200018e0611 */
[----:B------:R-:W-:Y:S01]  /*100c0*/  ULDC.64 UR10, c[0x0][0xae8] ;  /* 0x0002ba00000a7ab9 */ /* 0x000fe20000000a00 */
[----:B------:R-:W-:-:S02]  /*100d0*/  LOP3.LUT R24, R24, R25, RZ, 0x3c, !PT ;  /* 0x0000001918187212 */ /* 0x000fc400078e3cff */
[----:B------:R-:W-:Y:S01]  /*100e0*/  LOP3.LUT R12, R12, R13, RZ, 0x3c, !PT ;  /* 0x0000000d0c0c7212 */ /* 0x000fe200078e3cff */
[----:B--2---:R2:W-:Y:S01]  /*100f0*/  @!P0 ST.E desc[UR20][R28.64], R0 ;  /* 0x000000001c008985 */ /* 0x0045e2000c101914 */
[----:B------:R-:W-:Y:S02]  /*10100*/  LOP3.LUT R32, R32, R33, RZ, 0x3c, !PT ;  /* 0x0000002120207212 */ /* 0x000fe400078e3cff */
[----:B------:R-:W-:Y:S01]  /*10110*/  LOP3.LUT R8, R9, R16, RZ, 0x3c, !PT ;  /* 0x0000001009087212 */ /* 0x000fe200078e3cff */
[----:B-1----:R-:W1:Y:S01]  /*10120*/  @P1 LDC R21, c[0x0][0xbf0] ;  /* 0x0002fc00ff151b82 */ /* 0x002e620000000800 */
[----:B------:R-:W-:Y:S01]  /*10130*/  UIADD3 UR9, UR9, UR7, URZ ;  /* 0x0000000709097290 */ /* 0x000fe2000fffe03f */
[--C-:B------:R-:W-:Y:S01]  /*10140*/  IMAD.X R25, RZ, RZ, R17.reuse, P6 ;  /* 0x000000ffff197224 */ /* 0x100fe200030e0611 */
[----:B------:R-:W-:Y:S01]  /*10150*/  UIMAD UR4, UR14, UR10, URZ ;  /* 0x0000000a0e0472a4 */ /* 0x000fe2000f8e023f */
[----:B------:R-:W-:Y:S01]  /*10160*/  IMAD.X R13, RZ, RZ, R17, P5 ;  /* 0x000000ffff0d7224 */ /* 0x000fe200028e0611 */
[----:B------:R-:W-:Y:S01]  /*10170*/  LOP3.LUT R18, R4, R5, RZ, 0x3c, !PT ;  /* 0x0000000504127212 */ /* 0x000fe200078e3cff */
[----:B--2---:R-:W-:Y:S01]  /*10180*/  IMAD R0, R150, 0x60, R151 ;  /* 0x0000006096007824 */ /* 0x004fe200078e0297 */
[----:B------:R-:W-:Y:S01]  /*10190*/  UIMAD UR4, UR18, UR11, UR4 ;  /* 0x0000000b120472a4 */ /* 0x000fe2000f8e0204 */
[--C-:B------:R-:W-:Y:S01]  /*101a0*/  IMAD.X R33, RZ, RZ, R17.reuse, P4 ;  /* 0x000000ffff217224 */ /* 0x100fe200020e0611 */
[----:B------:R-:W-:Y:S01]  /*101b0*/  UIMAD.WIDE.U32 UR8, UR18, UR10, UR8 ;  /* 0x0000000a120872a5 */ /* 0x000fe2000f8e0008 */
[----:B------:R-:W-:Y:S01]  /*101c0*/  VIADD R28, R0, UR17 ;  /* 0x00000011001c7c36 */ /* 0x000fe20008000000 */
[----:B------:R-:W5:Y:S01]  /*101d0*/  LD.E.128 R4, desc[UR20][R6.64] ;  /* 0x0000001406047980 */ /* 0x000f62000c101d00 */
[----:B------:R-:W-:Y:S01]  /*101e0*/  ULDC.64 UR10, c[0x0][0xaf0] ;  /* 0x0002bc00000a7ab9 */ /* 0x000fe20000000a00 */
[----:B------:R-:W-:-:S02]  /*101f0*/  IMAD.MOV.U32 R9, RZ, RZ, R17 ;  /* 0x000000ffff097224 */ /* 0x000fc400078e0011 */
[----:B0-----:R-:W-:Y:S01]  /*10200*/  @P1 IMAD.HI.U32 R0, R28, R37, RZ ;  /* 0x000000251c001227 */ /* 0x001fe200078e00ff */
[----:B------:R-:W-:Y:S01]  /*10210*/  UIADD3 UR9, UR9, UR4, URZ ;  /* 0x0000000409097290 */ /* 0x000fe2000fffe03f */
[----:B------:R-:W5:Y:S02]  /*10220*/  LD.E.128 R24, desc[UR20][R24.64] ;  /* 0x0000001418187980 */ /* 0x000f64000c101d00 */
[----:B------:R-:W-:Y:S01]  /*10230*/  IMAD.MOV.U32 R3, RZ, RZ, R28 ;  /* 0x000000ffff037224 */ /* 0x000fe200078e001c */
[----:B------:R-:W-:Y:S01]  /*10240*/  UIMAD UR4, UR16, UR10, URZ ;  /* 0x0000000a100472a4 */ /* 0x000fe2000f8e023f */
[----:B------:R-:W5:Y:S01]  /*10250*/  LD.E.128 R8, desc[UR20][R8.64] ;  /* 0x0000001408087980 */ /* 0x000f62000c101d00 */
[----:B-1----:R-:W-:Y:S01]  /*10260*/  @P1 SHF.R.U32.HI R3, RZ, R21, R0 ;  /* 0x00000015ff031219 */ /* 0x002fe20000011600 */
[----:B------:R-:W-:Y:S02]  /*10270*/  UIMAD.WIDE.U32 UR8, UR15, UR10, UR8 ;  /* 0x0000000a0f0872a5 */ /* 0x000fe4000f8e0008 */
[----:B------:R-:W-:Y:S01]  /*10280*/  UIMAD UR4, UR15, UR11, UR4 ;  /* 0x0000000b0f0472a4 */ /* 0x000fe2000f8e0204 */
        /* <DEDUP_REMOVED lines=8> */
[C---:B------:R-:W-:Y:S02]  /*10310*/  IMAD R37, R3.reuse, UR11, R0 ;  /* 0x0000000b03257c24 */ /* 0x040fe4000f8e0200 */
[----:B------:R-:W-:Y:S01]  /*10320*/  IMAD.U32 R21, RZ, RZ, UR9 ;  /* 0x00000009ff157e24 */ /* 0x000fe2000f8e00ff */
[----:B------:R-:W-:Y:S01]  /*10330*/  SHF.R.S32.HI R0, RZ, 0x1f, R29 ;  /* 0x0000001fff007819 */ /* 0x000fe2000001141d */
[----:B------:R-:W-:Y:S01]  /*10340*/  IMAD.U32 R20, RZ, RZ, UR8 ;  /* 0x00000008ff147e24 */ /* 0x000fe2000f8e00ff */
[----:B------:R-:W5:Y:S01]  /*10350*/  LD.E.128 R16, desc[UR20][R18.64] ;  /* 0x0000001412107980 */ /* 0x000f62000c101d00 */
[----:B------:R-:W-:Y:S01]  /*10360*/  IMAD.U32 R21, RZ, RZ, UR4 ;  /* 0x00000004ff157e24 */ /* 0x000fe2000f8e00ff */
[----:B------:R-:W-:Y:S01]  /*10370*/  ULDC.64 UR8, c[0x0][0xad8] ;  /* 0x0002b60000087ab9 */ /* 0x000fe20000000a00 */
[----:B------:R-:W-:Y:S01]  /*10380*/  @!PT LDS RZ, [RZ] ;  /* 0x00000000fffff984 */ /* 0x000fe20000000800 */
[----:B------:R-:W-:Y:S01]  /*10390*/  @!PT LDS RZ, [RZ] ;  /* 0x00000000fffff984 */ /* 0x000fe20000000800 */
[----:B------:R-:W-:Y:S01]  /*103a0*/  @!PT LDS RZ, [RZ] ;  /* 0x00000000fffff984 */ /* 0x000fe20000000800 */
[----:B------:R-:W-:Y:S01]  /*103b0*/  @!PT LDS RZ, [RZ] ;  /* 0x00000000fffff984 */ /* 0x000fe20000000800 */
[----:B------:R0:W-:Y:S06]  /*103c0*/  MEMBAR.ALL.CTA ;  /* 0x0000000000007992 */ /* 0x0001ec0000008000 */
[----:B0-----:R-:W0:Y:S01]  /*103d0*/  FENCE.VIEW.ASYNC.S ;  /* 0x00000000000073c6 */ /* 0x001e220000000000 */
[----:B------:R-:W-:-:S04]  /*103e0*/  IMAD.WIDE.U32 R20, R3, UR10, R20 ;  /* 0x0000000a03147c25 */ /* 0x000fc8000f8e0014 */
[----:B------:R-:W-:Y:S02]  /*103f0*/  IMAD R0, R0, UR8, RZ ;  /* 0x0000000800007c24 */ /* 0x000fe4000f8e02ff */
        /* <DEDUP_REMOVED lines=15> */
[----:B------:R-:W-:Y:S02]  /*104f0*/  SHF.R.S32.HI R40, RZ, 0x1f, R148 ;  /* 0x0000001fff287819 */ /* 0x000fe40000011494 */
[----:B------:R-:W-:Y:S01]  /*10500*/  SHF.R.S32.HI R42, RZ, 0x1f, R146 ;  /* 0x0000001fff2a7819 */ /* 0x000fe20000011492 */
[----:B------:R-:W-:Y:S06]  /*10510*/  @P0 BRA `(.L_x_12027) ;  /* 0x0000000000340947 */ /* 0x000fec0003800000 */
[----:B------:R-:W-:Y:S01]  /*10520*/  ULDC UR4, c[0x0][0xac8] ;  /* 0x0002b20000047ab9 */ /* 0x000fe20000000800 */
[----:B------:R-:W-:Y:S01]  /*10530*/  ULDC.64 UR8, c[0x0][0x208] ;  /* 0x0000820000087ab9 */ /* 0x000fe20000000a00 */
        /* <DEDUP_REMOVED lines=11> */
.L_x_12027:
[----:B------:R-:W-:Y:S05]  /*105f0*/  BSYNC B1 ;  /* 0x0000000000017941 */ /* 0x000fea0003800000 */
.L_x_12026:
[----:B------:R-:W-:Y:S01]  /*10600*/  VIADD R0, R0, 0x60 ;  /* 0x0000006000007836 */ /* 0x000fe20000000000 */
[----:B---3-5:R3:W4:Y:S04]  /*10610*/  SHFL.IDX PT, R11, R3, 0x1, 0x1c1f ;  /* 0x003c1f00030b7f89 */ /* 0x02872800000e0000 */
[----:B------:R-:W-:Y:S01]  /*10620*/  ISETP.GE.AND P0, PT, R0, R41, PT ;  /* 0x000000290000720c */ /* 0x000fe20003f06270 */
[----:B------:R3:W0:-:S12]  /*10630*/  SHFL.IDX PT, R10, R30, 0x1, 0x1c1f ;  /* 0x003c1f001e0a7f89 */ /* 0x00061800000e0000 */
[----:B---3--:R-:W-:Y:S05]  /*10640*/  @P0 BRA `(.L_x_12028) ;  /* 0x0000000c00040947 */ /* 0x008fea0003800000 */
[----:B------:R-:W-:Y:S01]  /*10650*/  ULDC UR4, c[0x0][0xac8] ;  /* 0x0002b20000047ab9 */ /* 0x000fe20000000800 */
[----:B------:R-:W-:Y:S01]  /*10660*/  ULDC.64 UR8, c[0x0][0x208] ;  /* 0x0000820000087ab9 */ /* 0x000fe20000000a00 */
[----:B------:R-:W-:Y:S02]  /*10670*/  ISETP.GE.AND P2, PT, R146, UR4, PT ;  /* 0x0000000492007c0c */ /* 0x000fe4000bf46270 */
[----:B------:R-:W-:-:S11]  /*10680*/  ISETP.GE.AND P1, PT, R144, UR4, PT ;  /* 0x0000000490007c0c */ /* 0x000fd6000bf26270 */
[----:B0-----:R-:W-:Y:S02]  /*10690*/  @!P2 LEA R20, P0, R146, R10, 0x1 ;  /* 0x0000000a9214a211 */ /* 0x001fe400078008ff */
[----:B----4-:R-:W-:Y:S02]  /*106a0*/  @!P1 IMAD.WIDE R8, R144, 0x2, R10 ;  /* 0x0000000290089825 */ /* 0x010fe400078e020a */
[----:B------:R-:W-:Y:S02]  /*106b0*/  @!P2 LEA.HI.X R21, R146, R11, R42, 0x1, P0 ;  /* 0x0000000b9215a211 */ /* 0x000fe400000f0c2a */
[----:B------:R-:W-:Y:S01]  /*106c0*/  ISETP.GE.AND P0, PT, R148, UR4, PT ;  /* 0x0000000494007c0c */ /* 0x000fe2000bf06270 */
[----:B------:R0:W-:Y:S04]  /*106d0*/  @!P1 ST.E.128 desc[UR8][R8.64], R4 ;  /* 0x0000000408009985 */ /* 0x0001e8000c101d08 */
[----:B------:R0:W-:Y:S08]  /*106e0*/  @!P2 ST.E.128 desc[UR8][R20.64], R12 ;  /* 0x0000000c1400a985 */ /* 0x0001f0000c101d08 */
[----:B------:R-:W-:Y:S05]  /*106f0*/  @P0 BRA `(.L_x_12028) ;  /* 0x0000000800d80947 */ /* 0x000fea0003800000 */
[----:B0-----:R-:W-:Y:S01]  /*10700*/  LEA R4, P0, R148, R10, 0x1 ;  /* 0x0000000a94047211 */ /* 0x001fe200078008ff */
[----:B------:R-:W-:-:S03]  /*10710*/  ULDC.64 UR8, c[0x0][0x208] ;  /* 0x0000820000087ab9 */ /* 0x000fc60000000a00 */
[----:B------:R-:W-:-:S05]  /*10720*/  LEA.HI.X R5, R148, R11, R40, 0x1, P0 ;  /* 0x0000000b94057211 */ /* 0x000fca00000f0c28 */
[----:B------:R0:W-:Y:S01]  /*10730*/  ST.E.128 desc[UR8][R4.64], R16 ;  /* 0x0000001004007985 */ /* 0x0001e2000c101d08 */
[----:B------:R-:W-:Y:S05]  /*10740*/  BRA `(.L_x_12028) ;  /* 0x0000000800c47947 */ /* 0x000fea0003800000 */
.L_x_12024:
        /* <DEDUP_REMOVED lines=14> */
[----:B------:R-:W1:Y:S01]  /*10830*/  S2R R8, SR_TID.X ;  /* 0x0000000000087919 */ /* 0x000e620000002100 */
[----:B------:R-:W-:Y:S02]  /*10840*/  ULDC.64 UR10, c[0x0][0xc08] ;  /* 0x00030200000a7ab9 */ /* 0x000fe40000000a00 */
        /* <DEDUP_REMOVED lines=13> */
[----:B------:R-:W-:Y:S02]  /*10920*/  IMAD.U32 R7, RZ, RZ, UR9 ;  /* 0x00000009ff077e24 */ /* 0x000fe4000f8e00ff */
[----:B-1----:R-:W-:Y:S01]  /*10930*/  VIADD R8, R8, 0xffffff80 ;  /* 0xffffff8008087836 */ /* 0x002fe20000000000 */
[----:B------:R-:W-:Y:S02]  /*10940*/  USHF.R.S32.HI UR11, URZ, 0x1f, UR12 ;  /* 0x0000001f3f0b7899 */ /* 0x000fe4000801140c */
[----:B------:R1:W5:Y:S02]  /*10950*/  @P3 LDG.E R0, desc[UR14][R6.64] ;  /* 0x0000000e06003981 */ /* 0x000364000c1e1900 */
[----:B------:R-:W-:Y:S02]  /*10960*/  ISETP.GE.AND P1, PT, R8, 0xc0, PT ;  /* 0x000000c00800780c */ /* 0x000fe40003f26270 */
        /* <DEDUP_REMOVED lines=8> */
.L_x_12029:
        /* <DEDUP_REMOVED lines=34> */
[----:B------:R-:W-:-:S04]  /*10c10*/  IMAD.U32 R8, RZ, RZ, UR7 ;  /* 0x00000007ff087e24 */ /* 0x000fc8000f8e00ff */
[----:B------:R-:W-:-:S04]  /*10c20*/  IMAD.MOV R3, RZ, RZ, -R4 ;  /* 0x000000ffff037224 */ /* 0x000fc800078e0a04 */
[----:B------:R-:W-:Y:S01]  /*10c30*/  IMAD R3, R5, R3, R6 ;  /* 0x0000000305037224 */ /* 0x000fe200078e0206 */
[----:B------:R-:W-:Y:S02]  /*10c40*/  SHF.R.S32.HI R5, RZ, 0x1f, R4 ;  /* 0x0000001fff057819 */ /* 0x000fe40000011404 */
        /* <DEDUP_REMOVED lines=12> */
.L_x_12031:
[----:B------:R-:W-:Y:S05]  /*10d10*/  BSYNC B1 ;  /* 0x0000000000017941 */ /* 0x000fea0003800000 */
.L_x_12030:
[----:B------:R-:W1:Y:S01]  /*10d20*/  @P0 LDC R5, c[0x0][0xbf0] ;  /* 0x0002fc00ff050b82 */ /* 0x000e620000000800 */
[----:B------:R-:W-:Y:S01]  /*10d30*/  R2UR UR16, R19 ;  /* 0x00000000131072ca */ /* 0x000fe200000e0000 */
[----:B------:R-:W-:Y:S01]  /*10d40*/  ULDC.64 UR14, c[0x0][0xaa0] ;  /* 0x0002a800000e7ab9 */ /* 0x000fe20000000a00 */
[----:B------:R-:W-:Y:S01]  /*10d50*/  R2UR UR17, R147 ;  /* 0x00000000931172ca */ /* 0x000fe200000e0000 */
[----:B------:R-:W-:Y:S01]  /*10d60*/  UIMAD UR7, UR10, UR14, URZ ;  /* 0x0000000e0a0772a4 */ /* 0x000fe2000f8e023f */
[----:B0-----:R-:W-:Y:S01]  /*10d70*/  IMAD R3, R150, 0x60, R151 ;  /* 0x0000006096037824 */ /* 0x001fe200078e0297 */
[----:B------:R-:W-:Y:S01]  /*10d80*/  UIMAD.WIDE.U32 UR8, UR4, UR14, URZ ;  /* 0x0000000e040872a5 */ /* 0x000fe2000f8e003f */
[----:B------:R-:W-:Y:S01]  /*10d90*/  BSSY B1, `(.L_x_12032) ;  /* 0x000003a000017945 */ /* 0x000fe20003800000 */
[----:B------:R-:W-:Y:S01]  /*10da0*/  UIMAD UR7, UR4, UR15, UR7 ;  /* 0x0000000f040772a4 */ /* 0x000fe2000f8e0207 */
[----:B------:R-:W-:Y:S02]  /*10db0*/  SHF.R.S32.HI R16, RZ, 0x1f, R148 ;  /* 0x0000001fff107819 */ /* 0x000fe40000011494 */
[----:B------:R-:W-:Y:S01]  /*10dc0*/  ULDC.64 UR14, c[0x0][0xae8] ;  /* 0x0002ba00000e7ab9 */ /* 0x000fe20000000a00 */
[----:B------:R-:W-:Y:S01]  /*10dd0*/  UIADD3 UR9, UR9, UR7, URZ ;  /* 0x0000000709097290 */ /* 0x000fe2000fffe03f */
[----:B------:R-:W-:Y:S01]  /*10de0*/  SHF.R.S32.HI R17, RZ, 0x1f, R146 ;  /* 0x0000001fff117819 */ /* 0x000fe20000011492 */
[----:B------:R-:W-:Y:S01]  /*10df0*/  UIMAD UR4, UR11, UR14, URZ ;  /* 0x0000000e0b0472a4 */ /* 0x000fe2000f8e023f */
[----:B------:R-:W-:Y:S01]  /*10e00*/  VIADD R6, R3, UR16 ;  /* 0x0000001003067c36 */ /* 0x000fe20008000000 */
[----:B------:R-:W-:-:S02]  /*10e10*/  UIMAD.WIDE.U32 UR8, UR17, UR14, UR8 ;  /* 0x0000000e110872a5 */ /* 0x000fc4000f8e0008 */
[----:B------:R-:W-:Y:S01]  /*10e20*/  UIMAD UR4, UR17, UR15, UR4 ;  /* 0x0000000f110472a4 */ /* 0x000fe2000f8e0204 */
[----:B------:R-:W-:Y:S01]  /*10e30*/  @P0 IMAD.HI.U32 R4, R6, R9, RZ ;  /* 0x0000000906040227 */ /* 0x000fe200078e00ff */
[----:B------:R-:W-:Y:S02]  /*10e40*/  ULDC.64 UR10, c[0x0][0xaf0] ;  /* 0x0002bc00000a7ab9 */ /* 0x000fe40000000a00 */
[----:B------:R-:W-:Y:S01]  /*10e50*/  UIADD3 UR9, UR9, UR4, URZ ;  /* 0x0000000409097290 */ /* 0x000fe2000fffe03f */
[----:B------:R-:W-:Y:S01]  /*10e60*/  IMAD.MOV.U32 R3, RZ, RZ, R6 ;  /* 0x000000ffff037224 */ /* 0x000fe200078e0006 */
        /* <DEDUP_REMOVED lines=12> */
[----:B------:R-:W-:Y:S01]  /*10f30*/  SHF.R.S32.HI R6, RZ, 0x1f, R7 ;  /* 0x0000001fff067819 */ /* 0x000fe20000011407 */
[----:B------:R-:W-:Y:S01]  /*10f40*/  IMAD.U32 R5, RZ, RZ, UR4 ;  /* 0x00000004ff057e24 */ /* 0x000fe2000f8e00ff */
[----:B------:R-:W-:Y:S01]  /*10f50*/  ULDC.64 UR8, c[0x0][0xad8] ;  /* 0x0002b60000087ab9 */ /* 0x000fe20000000a00 */
[----:B------:R-:W-:-:S02]  /*10f60*/  IMAD R9, R3, UR11, R8 ;  /* 0x0000000b03097c24 */ /* 0x000fc4000f8e0208 */
        /* <DEDUP_REMOVED lines=25> */
[----:B------:R3:W-:Y:S04]  /*11100*/  @!P2 ST.E.128 desc[UR8][R8.64], RZ ;  /* 0x000000ff0800a985 */ /* 0x0007e8000c101d08 */
[----:B------:R3:W-:Y:S04]  /*11110*/  @!P3 ST.E.128 desc[UR8][R12.64], RZ ;  /* 0x000000ff0c00b985 */ /* 0x0007e8000c101d08 */
[----:B------:R3:W-:Y:S02]  /*11120*/  @!P4 ST.E.128 desc[UR8][R14.64], RZ ;  /* 0x000000ff0e00c985 */ /* 0x0007e4000c101d08 */
.L_x_12033:
[----:B------:R-:W-:Y:S05]  /*11130*/  BSYNC B1 ;  /* 0x0000000000017941 */ /* 0x000fea0003800000 */
.L_x_12032:
        /* <DEDUP_REMOVED lines=10> */
[-C--:B-1-3--:R-:W-:Y:S02]  /*111e0*/  @!P3 LEA R8, P0, R146, R4.reuse, 0x1 ;  /* 0x000000049208b211 */ /* 0x08afe400078008ff */
[----:B------:R-:W-:Y:S02]  /*111f0*/  @!P4 LEA R10, P1, R148, R4, 0x1 ;  /* 0x00000004940ac211 */ /* 0x000fe400078208ff */
[----:B0---4-:R-:W-:Y:S01]  /*11200*/  @!P2 IMAD.WIDE R6, R144, 0x2, R4 ;  /* 0x000000029006a825 */ /* 0x011fe200078e0204 */
[-C--:B------:R-:W-:Y:S02]  /*11210*/  @!P3 LEA.HI.X R9, R146, R5.reuse, R17, 0x1, P0 ;  /* 0x000000059209b211 */ /* 0x080fe400000f0c11 */
[----:B------:R-:W-:Y:S02]  /*11220*/  @!P4 LEA.HI.X R11, R148, R5, R16, 0x1, P1 ;  /* 0x00000005940bc211 */ /* 0x000fe400008f0c10 */
[----:B------:R2:W-:Y:S04]  /*11230*/  @!P2 ST.E.128 desc[UR8][R6.64], RZ ;  /* 0x000000ff0600a985 */ /* 0x0005e8000c101d08 */
[----:B------:R2:W-:Y:S04]  /*11240*/  @!P3 ST.E.128 desc[UR8][R8.64], RZ ;  /* 0x000000ff0800b985 */ /* 0x0005e8000c101d08 */
[----:B------:R2:W-:Y:S02]  /*11250*/  @!P4 ST.E.128 desc[UR8][R10.64], RZ ;  /* 0x000000ff0a00c985 */ /* 0x0005e4000c101d08 */
.L_x_12028:
[----:B------:R-:W-:Y:S05]  /*11260*/  BSYNC B0 ;  /* 0x0000000000007941 */ /* 0x000fea0003800000 */
.L_x_12023:
[----:B------:R-:W-:Y:S02]  /*11270*/  ULDC UR4, c[0x0][0xc3c] ;  /* 0x00030f0000047ab9 */ /* 0x000fe40000000800 */
[----:B------:R-:W-:-:S13]  /*11280*/  ISETP.GE.AND P0, PT, R31, UR4, PT ;  /* 0x000000041f007c0c */ /* 0x000fda000bf06270 */
[----:B------:R-:W-:Y:S05]  /*11290*/  @!P0 BRA `(.L_x_12034) ;  /* 0xfffffefc00288947 */ /* 0x000fea000383ffff */
[----:B------:R-:W-:Y:S05]  /*112a0*/  EXIT ;  /* 0x000000000000794d */ /* 0x000fea0003800000 */
.L_x_11987:
        /* <DEDUP_REMOVED lines=16> */
.L_x_12035:
        /* <DEDUP_REMOVED lines=43> */
.L_x_12041:
        /* <DEDUP_REMOVED lines=13> */
.L_x_12040:
[----:B------:R-:W-:Y:S05]  /*11730*/  BSYNC B0 ;  /* 0x0000000000007941 */ /* 0x000fea0003800000 */
.L_x_12039:
        /* <DEDUP_REMOVED lines=22> */
.L_x_12037:
        /* <DEDUP_REMOVED lines=22> */
.L_x_12042:
[----:B-1----:R-:W-:Y:S02]  /*11a00*/  IMAD R16, R16, UR5, R9 ;  /* 0x0000000510107c24 */ /* 0x002fe4000f8e0209 */
[----:B0-----:R-:W-:Y:S01]  /*11a10*/  IMAD.MOV.U32 R11, RZ, RZ, R10 ;  /* 0x000000ffff0b7224 */ /* 0x001fe200078e000a */
[----:B------:R-:W-:Y:S01]  /*11a20*/  IABS R10, R4 ;  /* 0x00000004000a7213 */ /* 0x000fe20000000000 */
[----:B------:R-:W-:Y:S01]  /*11a30*/  IMAD.MOV.U32 R2, RZ, RZ, RZ ;  /* 0x000000ffff027224 */ /* 0x000fe200078e00ff */
[----:B------:R-:W-:Y:S01]  /*11a40*/  IADD3 R9, -R16, UR6, RZ ;  /* 0x0000000610097c10 */ /* 0x000fe2000fffe1ff */
[----:B------:R-:W-:Y:S02]  /*11a50*/  IMAD R11, R11, R8, RZ ;  /* 0x000000080b0b7224 */ /* 0x000fe400078e02ff */
[----:B------:R-:W-:Y:S01]  /*11a60*/  IMAD.MOV R10, RZ, RZ, -R10 ;  /* 0x000000ffff0a7224 */ /* 0x000fe200078e0a0a */
[----:B------:R-:W-:Y:S01]  /*11a70*/  IABS R6, R9 ;  /* 0x0000000900067213 */ /* 0x000fe20000000000 */
        /* <DEDUP_REMOVED lines=51> */
.L_x_12038:
[----:B------:R-:W-:Y:S02]  /*11db0*/  IMAD.MOV.U32 R17, RZ, RZ, RZ ;  /* 0x000000ffff117224 */ /* 0x000fe400078e00ff */
[----:B------:R-:W-:Y:S02]  /*11dc0*/  IMAD.U32 R16, RZ, RZ, UR6 ;  /* 0x00000006ff107e24 */ /* 0x000fe4000f8e00ff */
[----:B------:R-:W-:-:S07]  /*11dd0*/  IMAD.MOV.U32 R18, RZ, RZ, RZ ;  /* 0x000000ffff127224 */ /* 0x000fce00078e00ff */
.L_x_12043:
[----:B------:R-:W-:-:S13]  /*11de0*/  ISETP.NE.AND P0, PT, R5, RZ, PT ;  /* 0x000000ff0500720c */ /* 0x000fda0003f05270 */
[----:B------:R-:W0:Y:S01]  /*11df0*/  @!P0 S2R R3, SR_CgaCtaId ;  /* 0x0000000000038919 */ /* 0x000e220000008800 */
[----:B------:R-:W-:-:S04]  /*11e00*/  @!P0 MOV R0, 0x400 ;  /* 0x0000040000008802 */ /* 0x000fc80000000f00 */
[----:B0-----:R-:W-:-:S05]  /*11e10*/  @!P0 LEA R0, R3, R0, 0x18 ;  /* 0x0000000003008211 */ /* 0x001fca00078ec0ff */
[----:B------:R2:W-:Y:S01]  /*11e20*/  @!P0 STS.128 [R0+0x31cd0], R16 ;  /* 0x031cd01000008388 */ /* 0x0005e20000000c00 */
[----:B------:R-:W-:Y:S06]  /*11e30*/  BAR.ARV 0x5, 0x200 ;  /* 0x0148000000007b1d */ /* 0x000fec0000002000 */
.L_x_12036:
        /* <DEDUP_REMOVED lines=33> */
.L_x_12148:
[----:B0---4-:R-:W0:Y:S01]  /*12050*/  LDC.64 R2, c[0x0][0xc88] ;  /* 0x00032200ff027b82 */ /* 0x011e220000000a00 */
        /* <DEDUP_REMOVED lines=49> */
[----:B---3--:R-:W-:Y:S05]  /*12370*/  @P2 BRA `(.L_x_12045) ;  /* 0x0000000000182947 */ /* 0x008fea0003800000 */
[----:B------:R-:W-:Y:S05]  /*12380*/  @!P1 BRA `(.L_x_12045) ;  /* 0x0000000000149947 */ /* 0x000fea0003800000 */
[----:B------:R-:W-:Y:S02]  /*12390*/  ULDC.64 UR4, c[0x0][0x208] ;  /* 0x0000820000047ab9 */ /* 0x000fe40000000a00 */
[----:B------:R-:W0:Y:S04]  /*123a0*/  LDG.E R7, desc[UR4][R2.64] ;  /* 0x0000000402077981 */ /* 0x000e28000c1e1900 */
[----:B------:R-:W0:Y:S02]  /*123b0*/  LDG.E R2, desc[UR4][R2.64+0x4] ;  /* 0x0000040402027981 */ /* 0x000e24000c1e1900 */
[----:B0-----:R-:W-:-:S05]  /*123c0*/  IMAD.IADD R8, R2, 0x1, -R7 ;  /* 0x0000000102087824 */ /* 0x001fca00078e0a07 */
[----:B------:R1:W-:Y:S02]  /*123d0*/  STL [R1+0x14], R8 ;  /* 0x0000140801007387 */ /* 0x0003e40000100800 */
.L_x_12045:
[----:B------:R-:W-:Y:S01]  /*123e0*/  ULDC.64 UR4, c[0x0][0xa20] ;  /* 0x0002880000047ab9 */ /* 0x000fe20000000a00 */
[----:B-----5:R-:W-:Y:S01]  /*123f0*/  IMAD.IADD R28, R28, 0x1, R0 ;  /* 0x000000011c1c7824 */ /* 0x020fe200078e0200 */
[----:B------:R-:W-:Y:S01]  /*12400*/  ISETP.NE.U32.AND P1, PT, RZ, UR4, PT ;  /* 0x00000004ff007c0c */ /* 0x000fe2000bf25070 */
[----:B------:R-:W-:-:S03]  /*12410*/  IMAD.MOV.U32 R26, RZ, RZ, R9 ;  /* 0x000000ffff1a7224 */ /* 0x000fc600078e0009 */
[----:B------:R-:W-:-:S13]  /*12420*/  ISETP.NE.AND.EX P1, PT, RZ, UR5, PT, P1 ;  /* 0x00000005ff007c0c */ /* 0x000fda000bf25310 */
[----:B------:R-:W-:Y:S05]  /*12430*/  @!P1 BRA `(.L_x_12046) ;  /* 0x0000000000149947 */ /* 0x000fea0003800000 */
[----:B------:R-:W-:Y:S01]  /*12440*/  IADD3 R2, P0, R24, UR4, RZ ;  /* 0x0000000418027c10 */ /* 0x000fe2000ff1e0ff */
[----:B------:R-:W-:-:S03]  /*12450*/  ULDC.64 UR6, c[0x0][0x208] ;  /* 0x0000820000067ab9 */ /* 0x000fc60000000a00 */
[----:B------:R-:W-:-:S05]  /*12460*/  IADD3.X R3, R25, UR5, RZ, P0, !PT ;  /* 0x0000000519037c10 */ /* 0x000fca00087fe4ff */
[----:B------:R2:W5:Y:S01]  /*12470*/  LDG.E R6, desc[UR6][R2.64] ;  /* 0x0000000602067981 */ /* 0x000562000c1e1900 */
[----:B------:R-:W-:Y:S05]  /*12480*/  BRA `(.L_x_12047) ;  /* 0x0000000000147947 */ /* 0x000fea0003800000 */
.L_x_12046:
[----:B------:R-:W-:Y:S05]  /*12490*/  @!P0 BRA `(.L_x_12047) ;  /* 0x0000000000108947 */ /* 0x000fea0003800000 */
[----:B------:R-:W-:Y:S02]  /*124a0*/  ULDC.64 UR4, c[0x0][0x208] ;  /* 0x0000820000047ab9 */ /* 0x000fe40000000a00 */
[----:B------:R-:W2:Y:S04]  /*124b0*/  LDG.E R6, desc[UR4][R4.64] ;  /* 0x0000000404067981 */ /* 0x000ea8000c1e1900 */
[----:B------:R-:W2:Y:S02]  /*124c0*/  LDG.E R4, desc[UR4][R4.64+0x4] ;  /* 0x0000040404047981 */ /* 0x000ea4000c1e1900 */
[----:B--2---:R-:W-:-:S07]  /*124d0*/  IMAD.IADD R6, R4, 0x1, -R6 ;  /* 0x0000000104067824 */ /* 0x004fce00078e0a06 */
.L_x_12047:
[----:B-----5:R-:W-:Y:S01]  /*124e0*/  IMAD.IADD R6, R6, 0x1, -R0 ;  /* 0x0000000106067824 */ /* 0x020fe200078e0a00 */
[----:B------:R-:W-:Y:S01]  /*124f0*/  BSSY B7, `(.L_x_12048) ;  /* 0x0000428000077945 */ /* 0x000fe20003800000 */
[----:B------:R-:W3:Y:S01]  /*12500*/  LDC R0, c[0x0][0x448] ;  /* 0x00011200ff007b82 */ /* 0x000ee20000000800 */
[----:B--2---:R-:W-:-:S04]  /*12510*/  IMAD R2, R17, 0xc0, RZ ;  /* 0x000000c011027824 */ /* 0x004fc800078e02ff */
[----:B------:R-:W-:Y:S01]  /*12520*/  VIADD R2, R2, 0xbf ;  /* 0x000000bf02027836 */ /* 0x000fe20000000000 */
[----:B---3--:R-:W-:-:S13]  /*12530*/  ISETP.NE.AND P0, PT, R0, 0x1, PT ;  /* 0x000000010000780c */ /* 0x008fda0003f05270 */
[----:B------:R-:W2:Y:S08]  /*12540*/  @P0 LDC R3, c[0x0][0x44c] ;  /* 0x00011300ff030b82 */ /* 0x000eb00000000800 */
[----:B------:R-:W3:Y:S01]  /*12550*/  @P0 LDC R0, c[0x0][0x450] ;  /* 0x00011400ff000b82 */ /* 0x000ee20000000800 */
[----:B--2---:R-:W-:-:S05]  /*12560*/  @P0 IMAD.HI.U32 R3, R2, R3, RZ ;  /* 0x0000000302030227 */ /* 0x004fca00078e00ff */
[----:B---3--:R-:W-:Y:S01]  /*12570*/  @P0 SHF.R.U32.HI R2, RZ, R0, R3 ;  /* 0x00000000ff020219 */ /* 0x008fe20000011603 */
        /* <DEDUP_REMOVED lines=31> */
.L_x_12049:
        /* <DEDUP_REMOVED lines=15> */
[----:B01----:R-:W-:Y:S02]  /*12860*/  IMAD.MOV.U32 R8, RZ, RZ, 0x70 ;  /* 0x00000070ff087424 */ /* 0x003fe400078e00ff */
[----:B------:R-:W-:Y:S02]  /*12870*/  IMAD.MOV.U32 R12, RZ, RZ, 0x1 ;  /* 0x00000001ff0c7424 */ /* 0x000fe400078e00ff */
[----:B------:R-:W-:-:S07]  /*12880*/  IMAD.MOV.U32 R13, RZ, RZ, RZ ;  /* 0x000000ffff0d7224 */ /* 0x000fce00078e00ff */
[----:B------:R-:W-:-:S07]  /*12890*/  LEPC R20, `(.L_x_12052) ;  /* 0x000000001014794e */ /* 0x000fce0000000000 */
[----:B--2---:R-:W-:Y:S05]  /*128a0*/  CALL.ABS.NOINC R2 ;  /* 0x0000000002007343 */ /* 0x004fea0003c00000 */
.L_x_12052:
[----:B------:R-:W-:Y:S05]  /*128b0*/  BSYNC B6 ;  /* 0x0000000000067941 */ /* 0x000fea0003800000 */
.L_x_12051:
        /* <DEDUP_REMOVED lines=15> */
[----:B01----:R-:W-:Y:S02]  /*129b0*/  IMAD.MOV.U32 R8, RZ, RZ, 0x70 ;  /* 0x00000070ff087424 */ /* 0x003fe400078e00ff */
[----:B------:R-:W-:Y:S02]  /*129c0*/  IMAD.MOV.U32 R12, RZ, RZ, 0x1 ;  /* 0x00000001ff0c7424 */ /* 0x000fe400078e00ff */
[----:B--2---:R-:W-:-:S07]  /*129d0*/  IMAD.MOV.U32 R13, RZ, RZ, RZ ;  /* 0x000000ffff0d7224 */ /* 0x004fce00078e00ff */
[----:B------:R-:W-:-:S07]  /*129e0*/  LEPC R20, `(.L_x_12055) ;  /* 0x000000001014794e */ /* 0x000fce0000000000 */
[----:B---3--:R-:W-:Y:S05]  /*129f0*/  CALL.ABS.NOINC R2 ;  /* 0x0000000002007343 */ /* 0x008fea0003c00000 */
.L_x_12055:
        /* <DEDUP_REMOVED lines=15> */
.L_x_12054:
[----:B------:R-:W-:Y:S05]  /*12af0*/  BSYNC B6 ;  /* 0x0000000000067941 */ /* 0x000fea0003800000 */
.L_x_12053:
[----:B------:R-:W-:Y:S01]  /*12b00*/  ULDC.64 UR4, c[0x0][0x9f8] ;  /* 0x00027e0000047ab9 */ /* 0x000fe20000000a00 */
[----:B------:R-:W-:Y:S01]  /*12b10*/  ULDC.64 UR6, c[0x0][0x208] ;  /* 0x0000820000067ab9 */ /* 0x000fe20000000a00 */
[----:B------:R-:W-:Y:S01]  /*12b20*/  ISETP.NE.U32.AND P0, PT, RZ, UR4, PT ;  /* 0x00000004ff007c0c */ /* 0x000fe2000bf05070 */
[----:B------:R-:W2:Y:S01]  /*12b30*/  LDL R20, [R1+0xc] ;  /* 0x00000c0001147983 */ /* 0x000ea20000100800 */
[----:B------:R-:W3:Y:S02]  /*12b40*/  LDC.64 R2, c[0x0][0x418] ;  /* 0x00010600ff027b82 */ /* 0x000ee40000000a00 */
[----:B------:R-:W-:-:S13]  /*12b50*/  ISETP.NE.AND.EX P0, PT, RZ, UR5, PT, P0 ;  /* 0x00000005ff007c0c */ /* 0x000fda000bf05300 */
[----:B------:R-:W-:-:S04]  /*12b60*/  @P0 IADD3 R24, P1, R24, UR4, RZ ;  /* 0x0000000418180c10 */ /* 0x000fc8000ff3e0ff */
[----:B------:R-:W-:Y:S01]  /*12b70*/  @P0 IADD3.X R25, R25, UR5, RZ, P1, !PT ;  /* 0x0000000519190c10 */ /* 0x000fe20008ffe4ff */
[----:B------:R-:W-:-:S04]  /*12b80*/  ULDC.64 UR4, c[0x0][0xa08] ;  /* 0x0002820000047ab9 */ /* 0x000fc80000000a00 */
[----:B------:R2:W4:Y:S01]  /*12b90*/  @P0 LDG.E R26, desc[UR6][R24.64] ;  /* 0x00000006181a0981 */ /* 0x000522000c1e1900 */
[----:B---3--:R-:W-:Y:S01]  /*12ba0*/  LOP3.LUT P0, RZ, R2, UR4, RZ, 0xfc, !PT ;  /* 0x0000000402ff7c12 */ /* 0x008fe2000f80fcff */
[----:B------:R-:W-:-:S03]  /*12bb0*/  UMOV UR4, 0xffffffff ;  /* 0xffffffff00047882 */ /* 0x000fc60000000000 */
[----:B------:R-:W-:Y:S01]  /*12bc0*/  LOP3.LUT P0, RZ, R3, UR5, RZ, 0xfc, P0 ;  /* 0x0000000503ff7c12 */ /* 0x000fe2000800fcff */
[----:B--2---:R-:W-:Y:S01]  /*12bd0*/  VIADD R25, R20, 0xffffffff ;  /* 0xffffffff14197836 */ /* 0x004fe20000000000 */
[----:B----4-:R-:W-:Y:S02]  /*12be0*/  SHF.R.S32.HI R29, RZ, 0x1f, R26 ;  /* 0x0000001fff1d7819 */ /* 0x010fe4000001141a */
[----:B------:R-:W-:Y:S01]  /*12bf0*/  SEL R24, R26, RZ, !P0 ;  /* 0x000000ff1a187207 */ /* 0x000fe20004000000 */
[----:B------:R-:W-:Y:S08]  /*12c00*/  BRA.DIV UR4, `(.L_x_12056) ;  /* 0x0000004e04887947 */ /* 0x000ff0000b800000 */
[----:B------:R-:W2:Y:S02]  /*12c10*/  S2R R0, SR_TID.X ;  /* 0x0000000000007919 */ /* 0x000ea40000002100 */
[----:B--2---:R-:W-:-:S04]  /*12c20*/  SHF.R.U32.HI R0, RZ, 0x5, R0 ;  /* 0x00000005ff007819 */ /* 0x004fc80000011600 */
[----:B------:R-:W-:-:S05]  /*12c30*/  LOP3.LUT R0, R0, 0x3, RZ, 0xc0, !PT ;  /* 0x0000000300007812 */ /* 0x000fca00078ec0ff */
[----:B------:R2:W3:Y:S02]  /*12c40*/  SHFL.IDX PT, R14, R0, RZ, 0x1f ;  /* 0x00001fff000e7589 */ /* 0x0004e400000e0000 */
.L_x_12164:
[----:B------:R-:W-:Y:S02]  /*12c50*/  PLOP3.LUT P1, PT, PT, PT, PT, 0x8, 0x0 ;  /* 0x000000000000781c */ /* 0x000fe40003f2e170 */
[----:B---3--:R-:W-:Y:S02]  /*12c60*/  ISETP.NE.AND P0, PT, R14, RZ, PT ;  /* 0x000000ff0e00720c */ /* 0x008fe40003f05270 */
[----:B--2---:R-:W-:-:S05]  /*12c70*/  P2R R0, PR, RZ, 0x2 ;  /* 0x00000002ff007803 */ /* 0x004fca0000000000 */
[----:B------:R2:W-:Y:S06]  /*12c80*/  STL [R1], R0 ;  /* 0x0000000001007387 */ /* 0x0005ec0000100800 */
[----:B------:R-:W-:Y:S05]  /*12c90*/  @P0 BRA `(.L_x_12057) ;  /* 0x00000004001c0947 */ /* 0x000fea0003800000 */
[----:B------:R-:W-:-:S03]  /*12ca0*/  UMOV UR4, 0xffffffff ;  /* 0xffffffff00047882 */ /* 0x000fc60000000000 */
[----:B------:R-:W-:Y:S05]  /*12cb0*/  BRA.DIV UR4, `(.L_x_12058) ;  /* 0x0000004e04907947 */ /* 0x000fea000b800000 */
[----:B------:R-:W-:-:S13]  /*12cc0*/  ELECT P6, URZ, PT ;  /* 0x00000000003f782f */ /* 0x000fda00038c0000 */
.L_x_12167:
[----:B------:R-:W-:Y:S05]  /*12cd0*/  @!P6 BRA `(.L_x_12057) ;  /* 0x00000004000ce947 */ /* 0x000fea0003800000 */
[----:B------:R-:W-:-:S04]  /*12ce0*/  ISETP.NE.U32.AND P0, PT, R2, RZ, PT ;  /* 0x000000ff0200720c */ /* 0x000fc80003f05070 */
[----:B------:R-:W-:-:S13]  /*12cf0*/  ISETP.NE.AND.EX P0, PT, R3, RZ, PT, P0 ;  /* 0x000000ff0300720c */ /* 0x000fda0003f05300 */
[----:B------:R-:W-:Y:S05]  /*12d00*/  @!P0 BRA `(.L_x_12059) ;  /* 0x0000000000488947 */ /* 0x000fea0003800000 */
[----:B------:R-:W3:Y:S01]  /*12d10*/  LDC R6, c[0x0][0x43c] ;  /* 0x00010f00ff067b82 */ /* 0x000ee20000000800 */
[----:B------:R-:W-:Y:S01]  /*12d20*/  ULDC.64 UR4, c[0x0][0x428] ;  /* 0x00010a0000047ab9 */ /* 0x000fe20000000a00 */
[----:B------:R-:W-:Y:S01]  /*12d30*/  ULDC.64 UR6, c[0x0][0x208] ;  /* 0x0000820000067ab9 */ /* 0x000fe20000000a00 */
[----:B---3--:R-:W-:-:S13]  /*12d40*/  ISETP.NE.AND P0, PT, R6, 0x1, PT ;  /* 0x000000010600780c */ /* 0x008fda0003f05270 */
[----:B------:R-:W2:Y:S02]  /*12d50*/  @P0 LDC.64 R4, c[0x0][0x440] ;  /* 0x00011000ff040b82 */ /* 0x000ea40000000a00 */
[----:B--2---:R-:W-:-:S04]  /*12d60*/  @P0 IMAD.HI.U32 R0, R25, R4, RZ ;  /* 0x0000000419000227 */ /* 0x004fc800078e00ff */
        /* <DEDUP_REMOVED lines=12> */
.L_x_12059:
[----:B--2---:R-:W-:Y:S01]  /*12e30*/  IMAD R0, R23, 0x8, R22 ;  /* 0x0000000817007824 */ /* 0x004fe200078e0216 */
[----:B---3--:R-:W-:-:S04]  /*12e40*/  SHF.L.U32 R2, R27, 0x1f, RZ ;  /* 0x0000001f1b027819 */ /* 0x008fc800000006ff */
[----:B------:R-:W2:Y:S02]  /*12e50*/  SYNCS.PHASECHK.TRANS64.TRYWAIT P0, [R0+URZ+0x31c40], R2 ;  /* 0x031c4002000075a7 */ /* 0x000ea4000800017f */
[----:B--2---:R-:W-:Y:S05]  /*12e60*/  @!P0 BRA `(.L_x_12060) ;  /* 0x0000004c00448947 */ /* 0x004fea0003800000 */
.L_x_12168:
        /* <DEDUP_REMOVED lines=11> */
.L_x_12061:
[----:B------:R-:W-:Y:S01]  /*12f20*/  R2UR UR9, R0 ;  /* 0x00000000000972ca */ /* 0x000fe200000e0000 */
[----:B--2---:R-:W-:Y:S01]  /*12f30*/  IMAD R0, R23, 0x6c00, R22 ;  /* 0x00006c0017007824 */ /* 0x004fe200078e0216 */
        /* <DEDUP_REMOVED lines=29> */
.L_x_12057:
[----:B------:R-:W3:Y:S04]  /*13110*/  LDL.LU R4, [R1+0x10] ;  /* 0x0000100001047983 */ /* 0x000ee80000300800 */
[----:B------:R-:W4:Y:S04]  /*13120*/  LDL.LU R6, [R1+0x8] ;  /* 0x0000080001067983 */ /* 0x000f280000300800 */
[----:B------:R-:W5:Y:S01]  /*13130*/  LDL.LU R3, [R1+0x18] ;  /* 0x0000180001037983 */ /* 0x000f620000300800 */
        /* <DEDUP_REMOVED lines=11> */
[----:B-----5:R-:W-:-:S03]  /*131f0*/  SEL R3, R3, RZ, !P0 ;  /* 0x000000ff03037207 */ /* 0x020fc60004000000 */
[----:B------:R-:W-:Y:S01]  /*13200*/  IMAD R0, R4, UR5, R2 ;  /* 0x0000000504007c24 */ /* 0x000fe2000f8e0202 */
[----:B----4-:R-:W-:Y:S01]  /*13210*/  SEL R2, R6, RZ, !P0 ;  /* 0x000000ff06027207 */ /* 0x010fe20004000000 */
[----:B------:R-:W-:-:S05]  /*13220*/  IMAD.WIDE.U32 R4, R4, UR4, RZ ;  /* 0x0000000404047c25 */ /* 0x000fca000f8e00ff */
[----:B------:R-:W-:Y:S04]  /*13230*/  STL.64 [R1+0x20], R4 ;  /* 0x0000200401007387 */ /* 0x000fe80000100a00 */
        /* <DEDUP_REMOVED lines=23> */
.L_x_12063:
[----:B------:R-:W-:Y:S05]  /*133b0*/  BSYNC B6 ;  /* 0x0000000000067941 */ /* 0x000fea0003800000 */
.L_x_12062:
[----:B---3--:R-:W2:Y:S01]  /*133c0*/  LDL.LU R0, [R1+0x10] ;  /* 0x0000100001007983 */ /* 0x008ea20000300800 */
[----:B------:R-:W3:Y:S01]  /*133d0*/  LDC R9, c[0x0][0x448] ;  /* 0x00011200ff097b82 */ /* 0x000ee20000000800 */
[----:B------:R-:W-:Y:S01]  /*133e0*/  ULDC.64 UR4, c[0x0][0x2d8] ;  /* 0x0000b60000047ab9 */ /* 0x000fe20000000a00 */
[----:B------:R-:W-:Y:S01]  /*133f0*/  ULDC.64 UR6, c[0x0][0x2c8] ;  /* 0x0000b20000067ab9 */ /* 0x000fe20000000a00 */
[----:B------:R-:W2:Y:S01]  /*13400*/  LDL.LU.64 R2, [R1+0x20] ;  /* 0x0000200001027983 */ /* 0x000ea20000300a00 */
[----:B------:R-:W-:-:S03]  /*13410*/  ULDC.64 UR8, c[0x0][0x280] ;  /* 0x0000a00000087ab9 */ /* 0x000fc60000000a00 */
[----:B------:R-:W4:Y:S04]  /*13420*/  LDL.LU R20, [R1+0x18] ;  /* 0x0000180001147983 */ /* 0x000f280000300800 */
[----:B------:R-:W4:Y:S04]  /*13430*/  LDL.LU R21, [R1+0x2c] ;  /* 0x00002c0001157983 */ /* 0x000f280000300800 */
[----:B------:R-:W4:Y:S01]  /*13440*/  LDL.LU R4, [R1+0x8] ;  /* 0x0000080001047983 */ /* 0x000f220000300800 */
[----:B------:R-:W4:Y:S01]  /*13450*/  S2R R10, SR_TID.X ;  /* 0x00000000000a7919 */ /* 0x000f220000002100 */
[----:B------:R-:W4:Y:S01]  /*13460*/  S2R R11, SR_TID.X ;  /* 0x00000000000b7919 */ /* 0x000f220000002100 */
[----:B---3--:R-:W-:-:S13]  /*13470*/  ISETP.NE.AND P1, PT, R9, 0x1, PT ;  /* 0x000000010900780c */ /* 0x008fda0003f25270 */
[----:B------:R-:W3:Y:S08]  /*13480*/  @P1 LDC R5, c[0x0][0x450] ;  /* 0x00011400ff051b82 */ /* 0x000ef00000000800 */
[----:B01----:R-:W0:Y:S01]  /*13490*/  @P1 LDC R8, c[0x0][0x44c] ;  /* 0x00011300ff081b82 */ /* 0x003e220000000800 */
[----:B--2---:R-:W-:Y:S02]  /*134a0*/  IMAD.MOV.U32 R3, RZ, RZ, R0 ;  /* 0x000000ffff037224 */ /* 0x004fe400078e0000 */
[----:B----4-:R-:W-:-:S02]  /*134b0*/  IMAD R0, R20, UR4, RZ ;  /* 0x0000000414007c24 */ /* 0x010fc4000f8e02ff */
[C---:B------:R-:W-:Y:S01]  /*134c0*/  IMAD.WIDE.U32 R2, R18.reuse, UR4, R2 ;  /* 0x0000000412027c25 */ /* 0x040fe2000f8e0002 */
[----:B------:R-:W1:Y:S03]  /*134d0*/  S2R R20, SR_TID.X ;  /* 0x0000000000147919 */ /* 0x000e660000002100 */
[----:B------:R-:W-:Y:S01]  /*134e0*/  IMAD R0, R18, UR5, R0 ;  /* 0x0000000512007c24 */ /* 0x000fe2000f8e0200 */
[----:B------:R-:W-:-:S03]  /*134f0*/  ULDC.64 UR4, c[0x0][0x2e0] ;  /* 0x0000b80000047ab9 */ /* 0x000fc60000000a00 */
[----:B------:R-:W-:Y:S02]  /*13500*/  IMAD.IADD R3, R3, 0x1, R0 ;  /* 0x0000000103037824 */ /* 0x000fe400078e0200 */
[----:B------:R-:W-:Y:S02]  /*13510*/  IMAD R0, R21, UR4, RZ ;  /* 0x0000000415007c24 */ /* 0x000fe4000f8e02ff */
[----:B------:R-:W2:Y:S01]  /*13520*/  S2R R21, SR_TID.X ;  /* 0x0000000000157919 */ /* 0x000ea20000002100 */
[----:B------:R-:W-:-:S04]  /*13530*/  IMAD.WIDE.U32 R2, R4, UR4, R2 ;  /* 0x0000000404027c25 */ /* 0x000fc8000f8e0002 */
[----:B------:R-:W-:Y:S01]  /*13540*/  IMAD R0, R4, UR5, R0 ;  /* 0x0000000504007c24 */ /* 0x000fe2000f8e0200 */
[----:B------:R-:W-:Y:S01]  /*13550*/  ULDC.64 UR4, c[0x0][0x2d0] ;  /* 0x0000b40000047ab9 */ /* 0x000fe20000000a00 */
[----:B------:R-:W4:Y:S02]  /*13560*/  @P1 LDC R4, c[0x0][0x44c] ;  /* 0x00011300ff041b82 */ /* 0x000f240000000800 */
[----:B------:R-:W-:Y:S01]  /*13570*/  IMAD.IADD R3, R3, 0x1, R0 ;  /* 0x0000000103037824 */ /* 0x000fe200078e0200 */
[----:B-1----:R-:W-:-:S04]  /*13580*/  LOP3.LUT R20, R20, 0x7f, RZ, 0xc0, !PT ;  /* 0x0000007f14147812 */ /* 0x002fc800078ec0ff */
[----:B------:R-:W-:Y:S01]  /*13590*/  SHF.R.U32.HI R20, RZ, 0x2, R20 ;  /* 0x00000002ff147819 */ /* 0x000fe20000011614 */
[----:B--2---:R-:W-:Y:S02]  /*135a0*/  IMAD.SHL.U32 R6, R21, 0x20, RZ ;  /* 0x0000002015067824 */ /* 0x004fe400078e00ff */
[----:B------:R-:W-:-:S03]  /*135b0*/  IMAD.SHL.U32 R21, R10, 0x8, RZ ;  /* 0x000000080a157824 */ /* 0x000fc600078e00ff */
        /* <DEDUP_REMOVED lines=9> */
[----:B---3--:R-:W-:-:S04]  /*13650*/  @P1 SHF.R.U32.HI R4, RZ, R5, R0 ;  /* 0x00000005ff041219 */ /* 0x008fc80000011600 */
        /* <DEDUP_REMOVED lines=15> */
[----:B0-----:R-:W-:Y:S01]  /*13750*/  @P1 IMAD.HI.U32 R8, R7, R8, RZ ;  /* 0x0000000807081227 */ /* 0x001fe200078e00ff */
[----:B------:R-:W0:Y:S03]  /*13760*/  @P1 LDC R5, c[0x0][0x450] ;  /* 0x00011400ff051b82 */ /* 0x000e260000000800 */
[----:B------:R-:W-:Y:S01]  /*13770*/  IMAD.MOV.U32 R6, RZ, RZ, R7 ;  /* 0x000000ffff067224 */ /* 0x000fe200078e0007 */
        /* <DEDUP_REMOVED lines=85> */
.L_x_12181:
[----:B------:R-:W-:Y:S01]  /*13cd0*/  VIADD R0, R17, 0xa0 ;  /* 0x000000a011007836 */ /* 0x000fe20000000000 */
[----:B------:R-:W-:-:S04]  /*13ce0*/  ULDC.64 UR4, c[0x0][0x208] ;  /* 0x0000820000047ab9 */ /* 0x000fc80000000a00 */
[----:B------:R-:W-:Y:S01]  /*13cf0*/  ISETP.GE.AND P3, PT, R0, R5, PT ;  /* 0x000000050000720c */ /* 0x000fe20003f66270 */
[----:B------:R-:W-:-:S12]  /*13d00*/  VIADD R0, R22, 0x31c00 ;  /* 0x00031c0016007836 */ /* 0x000fd80000000000 */
        /* <DEDUP_REMOVED lines=10> */
.L_x_12065:
        /* <DEDUP_REMOVED lines=8> */
[----:B------:R-:W-:Y:S01]  /*13e30*/  LEA.HI R2, R3, R3, RZ, 0x1 ;  /* 0x0000000303027211 */ /* 0x000fe200078f08ff */
[----:B------:R0:W-:Y:S03]  /*13e40*/  STL [R1+0x28], R3 ;  /* 0x0000280301007387 */ /* 0x0001e60000100800 */
[----:B------:R-:W-:-:S05]  /*13e50*/  LOP3.LUT R2, R2, 0xfffffffe, RZ, 0xc0, !PT ;  /* 0xfffffffe02027812 */ /* 0x000fca00078ec0ff */
[----:B------:R-:W-:-:S05]  /*13e60*/  IMAD.IADD R2, R3, 0x1, -R2 ;  /* 0x0000000103027824 */ /* 0x000fca00078e0a02 */
[----:B0-----:R-:W-:Y:S01]  /*13e70*/  SHF.L.U32 R3, R2, 0x1f, RZ ;  /* 0x0000001f02037819 */ /* 0x001fe200000006ff */
[----:B------:R-:W-:Y:S01]  /*13e80*/  NOP ;  /* 0x0000000000007918 */ /* 0x000fe20000000000 */
[----:B------:R-:W2:Y:S01]  /*13e90*/  LDL R4, [R1+0xc] ;  /* 0x00000c0001047983 */ /* 0x000ea20000100800 */
[----:B------:R0:W-:Y:S01]  /*13ea0*/  SYNCS.ARRIVE.TRANS64.A1T0 RZ, [R22+URZ+0x31c00], RZ ;  /* 0x031c00ff16ff79a7 */ /* 0x0001e2000810003f */
[----:B------:R-:W-:Y:S01]  /*13eb0*/  BSSY B0, `(.L_x_12066) ;  /* 0x0000004000007945 */ /* 0x000fe20003800000 */
[----:B------:R-:W1:Y:S01]  /*13ec0*/  SYNCS.PHASECHK.TRANS64.TRYWAIT P0, [R22+URZ+0x31c20], R3 ;  /* 0x031c2003160075a7 */ /* 0x000e62000800017f */
[----:B--2---:R-:W-:Y:S02]  /*13ed0*/  ISETP.GE.AND P1, PT, R4, 0x2, PT ;  /* 0x000000020400780c */ /* 0x004fe40003f26270 */
[----:B01----:R-:W-:Y:S11]  /*13ee0*/  @!P0 BRA `(.L_x_12067) ;  /* 0x0000004400588947 */ /* 0x003ff60003800000 */
.L_x_12182:
[----:B------:R-:W-:Y:S05]  /*13ef0*/  BSYNC B0 ;  /* 0x0000000000007941 */ /* 0x000fea0003800000 */
.L_x_12066:
[----:B------:R-:W-:Y:S04]  /*13f00*/  BSSY B0, `(.L_x_12068) ;  /* 0x0000226000007945 */ /* 0x000fe80003800000 */
[----:B------:R-:W-:Y:S05]  /*13f10*/  @!P1 BRA `(.L_x_12069) ;  /* 0x0000002000909947 */ /* 0x000fea0003800000 */
[----:B------:R-:W2:Y:S01]  /*13f20*/  LDL R4, [R1+0xc] ;  /* 0x00000c0001047983 */ /* 0x000ea20000100800 */
[----:B------:R-:W-:Y:S01]  /*13f30*/  BSSY B2, `(.L_x_12070) ;  /* 0x00000bc000027945 */ /* 0x000fe20003800000 */
[C---:B--2---:R-:W-:Y:S01]  /*13f40*/  LOP3.LUT R2, R4.reuse, 0x1, RZ, 0xc0, !PT ;  /* 0x0000000104027812 */ /* 0x044fe200078ec0ff */
[----:B------:R-:W-:-:S03]  /*13f50*/  VIADD R7, R4, 0xfffffffe ;  /* 0xfffffffe04077836 */ /* 0x000fc60000000000 */
[----:B------:R-:W-:Y:S01]  /*13f60*/  ISETP.NE.U32.AND P0, PT, R2, 0x1, PT ;  /* 0x000000010200780c */ /* 0x000fe20003f05070 */
[----:B------:R-:W-:-:S12]  /*13f70*/  IMAD.MOV.U32 R6, RZ, RZ, R7 ;  /* 0x000000ffff067224 */ /* 0x000fd800078e0007 */
[----:B------:R-:W-:Y:S05]  /*13f80*/  @!P0 BRA `(.L_x_12071) ;  /* 0x0000000800d88947 */ /* 0x000fea0003800000 */
        /* <DEDUP_REMOVED lines=11> */
[----:B------:R-:W-:Y:S01]  /*14040*/  ISETP.NE.U32.AND P0, PT, RZ, UR4, PT ;  /* 0x00000004ff007c0c */ /* 0x000fe2000bf05070 */
[----:B------:R-:W-:-:S03]  /*14050*/  IMAD.MOV.U32 R6, RZ, RZ, R7 ;  /* 0x000000ffff067224 */ /* 0x000fc600078e0007 */
[----:B------:R-:W-:-:S13]  /*14060*/  ISETP.NE.AND.EX P0, PT, RZ, UR5, PT, P0 ;  /* 0x00000005ff007c0c */ /* 0x000fda000bf05300 */
        /* <DEDUP_REMOVED lines=19> */
.L_x_12074:
[----:B0-----:R-:W-:Y:S01]  /*141a0*/  IMAD R3, R8, 0x8, R22 ;  /* 0x0000000808037824 */ /* 0x001fe200078e0216 */
[----:B------:R-:W-:Y:S01]  /*141b0*/  SHF.L.U32 R2, R9, 0x1f, RZ ;  /* 0x0000001f09027819 */ /* 0x000fe200000006ff */
[----:B------:R-:W-:Y:S03]  /*141c0*/  BSSY B3, `(.L_x_12075) ;  /* 0x0000003000037945 */ /* 0x000fe60003800000 */
[----:B------:R-:W0:Y:S02]  /*141d0*/  SYNCS.PHASECHK.TRANS64.TRYWAIT P0, [R3+URZ+0x31c40], R2 ;  /* 0x031c4002030075a7 */ /* 0x000e24000800017f */
[----:B0-----:R-:W-:Y:S05]  /*141e0*/  @!P0 BRA `(.L_x_12076) ;  /* 0x0000004000ac8947 */ /* 0x001fea0003800000 */
.L_x_12183:
[----:B------:R-:W-:Y:S05]  /*141f0*/  BSYNC B3 ;  /* 0x0000000000037941 */ /* 0x000fea0003800000 */
.L_x_12075:
        /* <DEDUP_REMOVED lines=12> */
.L_x_12078:
[----:B------:R-:W-:Y:S05]  /*142c0*/  BSYNC B3 ;  /* 0x0000000000037941 */ /* 0x000fea0003800000 */
.L_x_12077:
        /* <DEDUP_REMOVED lines=11> */
.L_x_12079:
        /* <DEDUP_REMOVED lines=16> */
.L_x_12080:
        /* <DEDUP_REMOVED lines=16> */
.L_x_12081:
        /* <DEDUP_REMOVED lines=15> */
.L_x_12184:
[----:B------:R-:W-:Y:S05]  /*14670*/  BSYNC B3 ;  /* 0x0000000000037941 */ /* 0x000fea0003800000 */
.L_x_12082:
        /* <DEDUP_REMOVED lines=12> */
.L_x_12085:
[----:B------:R-:W-:Y:S05]  /*14740*/  BSYNC B3 ;  /* 0x0000000000037941 */ /* 0x000fea0003800000 */
.L_x_12084:
        /* <DEDUP_REMOVED lines=11> */
.L_x_12086:
        /* <DEDUP_REMOVED lines=15> */
.L_x_12087:
        /* <DEDUP_REMOVED lines=15> */
.L_x_12088:
        /* <DEDUP_REMOVED lines=12> */
.L_x_12073:
[----:B------:R-:W-:Y:S05]  /*14aa0*/  BSYNC B1 ;  /* 0x0000000000017941 */ /* 0x000fea0003800000 */
.L_x_12072:
[----:B------:R-:W2:Y:S01]  /*14ab0*/  LDL.LU R2, [R1+0xc] ;  /* 0x00000c0001027983 */ /* 0x000ea20000300800 */
[----:B------:R-:W-:Y:S02]  /*14ac0*/  IMAD.MOV.U32 R23, RZ, RZ, R8 ;  /* 0x000000ffff177224 */ /* 0x000fe400078e0008 */
[----:B------:R-:W-:Y:S02]  /*14ad0*/  IMAD.MOV.U32 R27, RZ, RZ, R9 ;  /* 0x000000ffff1b7224 */ /* 0x000fe400078e0009 */
[----:B--2---:R-:W-:-:S07]  /*14ae0*/  VIADD R6, R2, 0xfffffffd ;  /* 0xfffffffd02067836 */ /* 0x004fce0000000000 */
.L_x_12071:
[----:B------:R-:W-:Y:S05]  /*14af0*/  BSYNC B2 ;  /* 0x0000000000027941 */ /* 0x000fea0003800000 */
.L_x_12070:
[----:B------:R-:W-:-:S13]  /*14b00*/  ISETP.NE.AND P0, PT, R7, RZ, PT ;  /* 0x000000ff0700720c */ /* 0x000fda0003f05270 */
[----:B------:R-:W-:Y:S05]  /*14b10*/  @!P0 BRA `(.L_x_12069) ;  /* 0x0000001400908947 */ /* 0x000fea0003800000 */
[----:B------:R-:W-:-:S07]  /*14b20*/  IMAD.MOV.U32 R4, RZ, RZ, R24 ;  /* 0x000000ffff047224 */ /* 0x000fce00078e0018 */
.L_x_12123:
        /* <DEDUP_REMOVED lines=33> */
.L_x_12091:
[----:B0-----:R-:W-:Y:S01]  /*14d40*/  IMAD R3, R7, 0x8, R22 ;  /* 0x0000000807037824 */ /* 0x001fe200078e0216 */
[----:B------:R-:W-:Y:S01]  /*14d50*/  SHF.L.U32 R2, R8, 0x1f, RZ ;  /* 0x0000001f08027819 */ /* 0x000fe200000006ff */
[----:B------:R-:W-:Y:S03]  /*14d60*/  BSSY B2, `(.L_x_12092) ;  /* 0x0000003000027945 */ /* 0x000fe60003800000 */
[----:B------:R-:W0:Y:S02]  /*14d70*/  SYNCS.PHASECHK.TRANS64.TRYWAIT P0, [R3+URZ+0x31c40], R2 ;  /* 0x031c4002030075a7 */ /* 0x000e24000800017f */
[----:B0-----:R-:W-:Y:S05]  /*14d80*/  @!P0 BRA `(.L_x_12093) ;  /* 0x0000003400ec8947 */ /* 0x001fea0003800000 */
.L_x_12185:
[----:B------:R-:W-:Y:S05]  /*14d90*/  BSYNC B2 ;  /* 0x0000000000027941 */ /* 0x000fea0003800000 */
.L_x_12092:
        /* <DEDUP_REMOVED lines=12> */
.L_x_12095:
[----:B------:R-:W-:Y:S05]  /*14e60*/  BSYNC B2 ;  /* 0x0000000000027941 */ /* 0x000fea0003800000 */
.L_x_12094:
        /* <DEDUP_REMOVED lines=11> */
.L_x_12096:
        /* <DEDUP_REMOVED lines=16> */
.L_x_12097:
        /* <DEDUP_REMOVED lines=16> */
.L_x_12098:
        /* <DEDUP_REMOVED lines=15> */
.L_x_12186:
[----:B------:R-:W-:Y:S05]  /*15210*/  BSYNC B2 ;  /* 0x0000000000027941 */ /* 0x000fea0003800000 */
.L_x_12099:
        /* <DEDUP_REMOVED lines=11> */
.L_x_12102:
[----:B------:R-:W-:Y:S05]  /*152d0*/  BSYNC B2 ;  /* 0x0000000000027941 */ /* 0x000fea0003800000 */
.L_x_12101:
        /* <DEDUP_REMOVED lines=10> */
.L_x_12103:
        /* <DEDUP_REMOVED lines=15> */
.L_x_12104:
        /* <DEDUP_REMOVED lines=15> */
.L_x_12105:
        /* <DEDUP_REMOVED lines=12> */
.L_x_12090:
[----:B------:R-:W-:Y:S05]  /*15620*/  BSYNC B1 ;  /* 0x0000000000017941 */ /* 0x000fea0003800000 */
.L_x_12089:
        /* <DEDUP_REMOVED lines=32> */
.L_x_12108:
[----:B------:R-:W-:Y:S01]  /*15830*/  IMAD R2, R23, 0x8, R22 ;  /* 0x0000000817027824 */ /* 0x000fe200078e0216 */
[----:B0-----:R-:W-:Y:S01]  /*15840*/  SHF.L.U32 R3, R27, 0x1f, RZ ;  /* 0x0000001f1b037819 */ /* 0x001fe200000006ff */
[----:B------:R-:W-:Y:S03]  /*15850*/  BSSY B2, `(.L_x_12109) ;  /* 0x0000003000027945 */ /* 0x000fe60003800000 */
[----:B------:R-:W0:Y:S02]  /*15860*/  SYNCS.PHASECHK.TRANS64.TRYWAIT P0, [R2+URZ+0x31c40], R3 ;  /* 0x031c4003020075a7 */ /* 0x000e24000800017f */
[----:B0-----:R-:W-:Y:S05]  /*15870*/  @!P0 BRA `(.L_x_12110) ;  /* 0x0000002c00588947 */ /* 0x001fea0003800000 */
.L_x_12187:
[----:B------:R-:W-:Y:S05]  /*15880*/  BSYNC B2 ;  /* 0x0000000000027941 */ /* 0x000fea0003800000 */
.L_x_12109:
        /* <DEDUP_REMOVED lines=12> */
.L_x_12112:
[----:B------:R-:W-:Y:S05]  /*15950*/  BSYNC B2 ;  /* 0x0000000000027941 */ /* 0x000fea0003800000 */
.L_x_12111:
[----:B------:R-:W-:Y:S01]  /*15960*/  IMAD.MOV.U32 R5, RZ, RZ, RZ ;  /* 0x000000ffff057224 */ /* 0x000fe200078e00ff */
[----:B------:R-:W-:Y:S01]  /*15970*/  UIADD3 UR4, UP0, UR36, 0x370, URZ ;  /* 0x0000037024047890 */ /* 0x000fe2000ff1e03f */
[C---:B0-----:R-:W-:Y:S01]  /*15980*/  IMAD R3, R23.reuse, 0x8, R0 ;  /* 0x0000000817037824 */ /* 0x041fe200078e0200 */
        /* <DEDUP_REMOVED lines=9> */
.L_x_12113:
        /* <DEDUP_REMOVED lines=16> */
.L_x_12114:
        /* <DEDUP_REMOVED lines=16> */
.L_x_12115:
        /* <DEDUP_REMOVED lines=15> */
.L_x_12188:
[----:B------:R-:W-:Y:S05]  /*15d10*/  BSYNC B2 ;  /* 0x0000000000027941 */ /* 0x000fea0003800000 */
.L_x_12116:
        /* <DEDUP_REMOVED lines=11> */
.L_x_12119:
[----:B------:R-:W-:Y:S05]  /*15dd0*/  BSYNC B2 ;  /* 0x0000000000027941 */ /* 0x000fea0003800000 */
.L_x_12118:
        /* <DEDUP_REMOVED lines=10> */
.L_x_12120:
        /* <DEDUP_REMOVED lines=15> */
.L_x_12121:
        /* <DEDUP_REMOVED lines=15> */
.L_x_12122:
        /* <DEDUP_REMOVED lines=12> */
.L_x_12107:
[----:B------:R-:W-:Y:S05]  /*16120*/  BSYNC B1 ;  /* 0x0000000000017941 */ /* 0x000fea0003800000 */
.L_x_12106:
[C---:B------:R-:W-:Y:S01]  /*16130*/  ISETP.GT.AND P0, PT, R6.reuse, 0x1, PT ;  /* 0x000000010600780c */ /* 0x040fe20003f04270 */
[----:B------:R-:W-:-:S12]  /*16140*/  VIADD R6, R6, 0xfffffffe ;  /* 0xfffffffe06067836 */ /* 0x000fd80000000000 */
[----:B------:R-:W-:Y:S05]  /*16150*/  @P0 BRA `(.L_x_12123) ;  /* 0xffffffe800740947 */ /* 0x000fea000383ffff */
.L_x_12069:
[----:B------:R-:W-:Y:S05]  /*16160*/  BSYNC B0 ;  /* 0x0000000000007941 */ /* 0x000fea0003800000 */
.L_x_12068:
        /* <DEDUP_REMOVED lines=18> */
.L_x_12125:
[----:B------:R-:W-:Y:S05]  /*16290*/  BSYNC B0 ;  /* 0x0000000000007941 */ /* 0x000fea0003800000 */
.L_x_12124:
[----:B------:R-:W2:Y:S01]  /*162a0*/  LDL.LU R0, [R1] ;  /* 0x0000000001007983 */ /* 0x000ea20000300800 */
[----:B------:R-:W-:Y:S01]  /*162b0*/  BSSY B0, `(.L_x_12126) ;  /* 0x0000046000007945 */ /* 0x000fe20003800000 */
[----:B--2---:R-:W-:-:S13]  /*162c0*/  ISETP.NE.AND P0, PT, R0, RZ, PT ;  /* 0x000000ff0000720c */ /* 0x004fda0003f05270 */
[----:B------:R-:W-:Y:S05]  /*162d0*/  @!P0 BRA `(.L_x_12127) ;  /* 0x00000004000c8947 */ /* 0x000fea0003800000 */
[----:B0-----:R-:W-:Y:S01]  /*162e0*/  IMAD R3, R23, 0x8, R22 ;  /* 0x0000000817037824 */ /* 0x001fe200078e0216 */
[----:B------:R-:W-:Y:S01]  /*162f0*/  SHF.L.U32 R0, R27, 0x1f, RZ ;  /* 0x0000001f1b007819 */ /* 0x000fe200000006ff */
[----:B------:R-:W-:Y:S01]  /*16300*/  BSSY B1, `(.L_x_12128) ;  /* 0x0000004000017945 */ /* 0x000fe20003800000 */
[----:B------:R-:W-:Y:S02]  /*16310*/  ISETP.NE.AND P1, PT, R8, RZ, PT ;  /* 0x000000ff0800720c */ /* 0x000fe40003f25270 */
[----:B------:R-:W0:Y:S02]  /*16320*/  SYNCS.PHASECHK.TRANS64.TRYWAIT P0, [R3+URZ+0x31c60], R0 ;  /* 0x031c6000030075a7 */ /* 0x000e24000800017f */
[----:B0-----:R-:W-:Y:S09]  /*16330*/  @!P0 BRA `(.L_x_12129) ;  /* 0x0000002000d08947 */ /* 0x001ff20003800000 */
.L_x_12189:
[----:B------:R-:W-:Y:S05]  /*16340*/  BSYNC B1 ;  /* 0x0000000000017941 */ /* 0x000fea0003800000 */
.L_x_12128:
        /* <DEDUP_REMOVED lines=9> */
.L_x_12131:
[----:B------:R-:W-:Y:S05]  /*163e0*/  BSYNC B1 ;  /* 0x0000000000017941 */ /* 0x000fea0003800000 */
.L_x_12130:
        /* <DEDUP_REMOVED lines=10> */
.L_x_12132:
        /* <DEDUP_REMOVED lines=15> */
.L_x_12133:
        /* <DEDUP_REMOVED lines=15> */
.L_x_12134:
        /* <DEDUP_REMOVED lines=10> */
.L_x_12127:
[----:B------:R-:W-:Y:S05]  /*16710*/  BSYNC B0 ;  /* 0x0000000000007941 */ /* 0x000fea0003800000 */
.L_x_12126:
[----:B------:R-:W-:-:S05]  /*16720*/  VIADD R23, R23, 0x1 ;  /* 0x0000000117177836 */ /* 0x000fca0000000000 */
[----:B------:R-:W-:-:S04]  /*16730*/  ISETP.NE.AND P0, PT, R23, 0x2, PT ;  /* 0x000000021700780c */ /* 0x000fc80003f05270 */
[----:B------:R-:W-:Y:S02]  /*16740*/  SEL R0, RZ, 0x1, P0 ;  /* 0x00000001ff007807 */ /* 0x000fe40000000000 */
[----:B------:R-:W-:Y:S02]  /*16750*/  SEL R23, R23, RZ, P0 ;  /* 0x000000ff17177207 */ /* 0x000fe40000000000 */
[----:B------:R-:W-:-:S07]  /*16760*/  LOP3.LUT R27, R27, R0, RZ, 0x3c, !PT ;  /* 0x000000001b1b7212 */ /* 0x000fce00078e3cff */
.L_x_12050:
[----:B------:R-:W-:Y:S05]  /*16770*/  BSYNC B7 ;  /* 0x0000000000077941 */ /* 0x000fea0003800000 */
.L_x_12048:
[----:B------:R-:W2:Y:S02]  /*16780*/  LDL R0, [R1+0x30] ;  /* 0x0000300001007983 */ /* 0x000ea40000100800 */
[----:B--2---:R-:W-:-:S13]  /*16790*/  ISETP.NE.AND P0, PT, R0, RZ, PT ;  /* 0x000000ff0000720c */ /* 0x004fda0003f05270 */
[----:B------:R-:W-:Y:S05]  /*167a0*/  @!P0 BRA `(.L_x_12135) ;  /* 0x0000000000248947 */ /* 0x000fea0003800000 */
[----:B------:R-:W-:Y:S05]  /*167b0*/  WARPSYNC.ALL ;  /* 0x0000000000007948 */ /* 0x000fea0003800000 */
[----:B------:R-:W2:Y:S08]  /*167c0*/  S2UR UR5, SR_CgaCtaId ;  /* 0x00000000000579c3 */ /* 0x000eb00000008800 */
[----:B------:R-:W-:Y:S06]  /*167d0*/  BAR.SYNC.DEFER_BLOCKING 0x5, 0x200 ;  /* 0x0148000000007b1d */ /* 0x000fec0000010000 */
[----:B------:R-:W-:-:S02]  /*167e0*/  UMOV UR4, 0x400 ;  /* 0x0000040000047882 */ /* 0x000fc40000000000 */
[----:B--2---:R-:W-:-:S06]  /*167f0*/  ULEA UR4, UR5, UR4, 0x18 ;  /* 0x0000000405047291 */ /* 0x004fcc000f8ec03f */
[----:B0-----:R-:W-:-:S05]  /*16800*/  IMAD.U32 R22, RZ, RZ, UR4 ;  /* 0x00000004ff167e24 */ /* 0x001fca000f8e00ff */
[----:B------:R0:W2:Y:S01]  /*16810*/  LDS.128 R16, [R22+0x31cd0] ;  /* 0x031cd00016107984 */ /* 0x0000a20000000c00 */
[----:B------:R-:W-:Y:S06]  /*16820*/  BAR.ARV 0x4, 0x200 ;  /* 0x0108000000007b1d */ /* 0x000fec0000002000 */
[----:B------:R-:W-:Y:S05]  /*16830*/  BRA `(.L_x_12136) ;  /* 0x0000000800d87947 */ /* 0x000fea0003800000 */
.L_x_12135:
[----:B------:R-:W0:Y:S01]  /*16840*/  S2R R0, SR_TID.X ;  /* 0x0000000000007919 */ /* 0x000e220000002100 */
[----:B------:R-:W-:Y:S01]  /*16850*/  UMOV UR4, 0xffffffff ;  /* 0xffffffff00047882 */ /* 0x000fe20000000000 */
[----:B01----:R-:W-:-:S04]  /*16860*/  LOP3.LUT R8, R0, 0x1f, RZ, 0xc0, !PT ;  /* 0x0000001f00087812 */ /* 0x003fc800078ec0ff */
        /* <DEDUP_REMOVED lines=17> */
[----:B------:R-:W0:Y:S02]  /*16980*/  SHFL.UP PT, R14, R17, 0x1, RZ ;  /* 0x04200000110e7989 */ /* 0x000e2400000e00ff */
[----:B0-----:R-:W-:-:S05]  /*16990*/  SEL R4, R14, RZ, P1 ;  /* 0x000000ff0e047207 */ /* 0x001fca0000800000 */
[----:B------:R-:W-:-:S05]  /*169a0*/  IMAD.IADD R4, R17, 0x1, R4 ;  /* 0x0000000111047824 */ /* 0x000fca00078e0204 */
        /* <DEDUP_REMOVED lines=14> */
.L_x_12199:
[----:B------:R-:W-:Y:S02]  /*16a90*/  ULDC UR4, c[0x0][0xc38] ;  /* 0x00030e0000047ab9 */ /* 0x000fe40000000800 */
[----:B------:R-:W-:-:S04]  /*16aa0*/  IMAD.U32 R4, RZ, RZ, UR4 ;  /* 0x00000004ff047e24 */ /* 0x000fc8000f8e00ff */
[----:B-1----:R-:W-:-:S04]  /*16ab0*/  IMAD R14, R14, R4, RZ ;  /* 0x000000040e0e7224 */ /* 0x002fc800078e02ff */
[----:B------:R-:W-:-:S05]  /*16ac0*/  IMAD.IADD R5, R5, 0x1, R14 ;  /* 0x0000000105057824 */ /* 0x000fca00078e020e */
[----:B------:R-:W-:-:S13]  /*16ad0*/  ISETP.GT.AND P6, PT, R5, R0, PT ;  /* 0x000000000500720c */ /* 0x000fda0003fc4270 */
[----:B------:R-:W-:Y:S05]  /*16ae0*/  @P6 BRA `(.L_x_12138) ;  /* 0x0000000000a06947 */ /* 0x000fea0003800000 */
.L_x_12143:
[----:B------:R-:W1:Y:S01]  /*16af0*/  LDC R2, c[0x0][0xc3c] ;  /* 0x00030f00ff027b82 */ /* 0x000e620000000800 */
[----:B------:R-:W-:-:S05]  /*16b00*/  VIADD R19, R19, 0x1f ;  /* 0x0000001f13137836 */ /* 0x000fca0000000000 */
[----:B-1----:R-:W-:-:S13]  /*16b10*/  ISETP.GE.AND P6, PT, R19, R2, PT ;  /* 0x000000021300720c */ /* 0x002fda0003fc6270 */
[----:B------:R-:W-:Y:S05]  /*16b20*/  @P6 BRA `(.L_x_12139) ;  /* 0x0000000400d86947 */ /* 0x000fea0003800000 */
[----:B0-----:R-:W0:Y:S01]  /*16b30*/  S2R R3, SR_TID.X ;  /* 0x0000000000037919 */ /* 0x001e220000002100 */
[----:B------:R-:W-:Y:S01]  /*16b40*/  BSSY B0, `(.L_x_12140) ;  /* 0x000000a000007945 */ /* 0x000fe20003800000 */
[----:B------:R-:W-:Y:S01]  /*16b50*/  IMAD.MOV.U32 R17, RZ, RZ, RZ ;  /* 0x000000ffff117224 */ /* 0x000fe200078e00ff */
[----:B0-----:R-:W-:-:S05]  /*16b60*/  LOP3.LUT R3, R3, 0x1f, RZ, 0xc0, !PT ;  /* 0x0000001f03037812 */ /* 0x001fca00078ec0ff */
[----:B------:R-:W-:-:S05]  /*16b70*/  IMAD.IADD R7, R19, 0x1, R3 ;  /* 0x0000000113077824 */ /* 0x000fca00078e0203 */
[----:B------:R-:W-:-:S13]  /*16b80*/  ISETP.GE.OR P6, PT, R7, R2, !P0 ;  /* 0x000000020700720c */ /* 0x000fda00047c6670 */
[----:B------:R-:W-:Y:S05]  /*16b90*/  @P6 BRA `(.L_x_12141) ;  /* 0x0000000000106947 */ /* 0x000fea0003800000 */
[----:B------:R-:W0:Y:S01]  /*16ba0*/  LDC.64 R2, c[0x0][0xc80] ;  /* 0x00032000ff027b82 */ /* 0x000e220000000a00 */
[----:B------:R-:W-:Y:S01]  /*16bb0*/  ULDC.64 UR4, c[0x0][0x208] ;  /* 0x0000820000047ab9 */ /* 0x000fe20000000a00 */
[----:B0-----:R-:W-:-:S05]  /*16bc0*/  IMAD.WIDE R2, R7, 0x4, R2 ;  /* 0x0000000407027825 */ /* 0x001fca00078e0202 */
[----:B------:R0:W5:Y:S02]  /*16bd0*/  LDG.E R17, desc[UR4][R2.64] ;  /* 0x0000000402117981 */ /* 0x000164000c1e1900 */
.L_x_12141:
[----:B------:R-:W-:Y:S05]  /*16be0*/  BSYNC B0 ;  /* 0x0000000000007941 */ /* 0x000fea0003800000 */
.L_x_12140:
[----:B------:R-:W-:-:S03]  /*16bf0*/  UMOV UR4, 0xffffffff ;  /* 0xffffffff00047882 */ /* 0x000fc60000000000 */
[----:B------:R-:W-:Y:S05]  /*16c00*/  BRA.DIV UR4, `(.L_x_12142) ;  /* 0x0000001e04d87947 */ /* 0x000fea000b800000 */
[----:B-----5:R-:W1:Y:S02]  /*16c10*/  SHFL.UP PT, R14, R17, 0x1, RZ ;  /* 0x04200000110e7989 */ /* 0x020e6400000e00ff */
        /* <DEDUP_REMOVED lines=15> */
.L_x_12207:
[----:B------:R-:W-:Y:S02]  /*16d10*/  ULDC UR4, c[0x0][0xc38] ;  /* 0x00030e0000047ab9 */ /* 0x000fe40000000800 */
[----:B------:R-:W-:-:S04]  /*16d20*/  IMAD.U32 R4, RZ, RZ, UR4 ;  /* 0x00000004ff047e24 */ /* 0x000fc8000f8e00ff */
[----:B-1----:R-:W-:-:S04]  /*16d30*/  IMAD R14, R14, R4, RZ ;  /* 0x000000040e0e7224 */ /* 0x002fc800078e02ff */
[----:B------:R-:W-:-:S05]  /*16d40*/  IMAD.IADD R5, R14, 0x1, R5 ;  /* 0x000000010e057824 */ /* 0x000fca00078e0205 */
[----:B------:R-:W-:-:S13]  /*16d50*/  ISETP.GT.AND P6, PT, R5, R0, PT ;  /* 0x000000000500720c */ /* 0x000fda0003fc4270 */
[----:B------:R-:W-:Y:S05]  /*16d60*/  @!P6 BRA `(.L_x_12143) ;  /* 0xfffffffc0060e947 */ /* 0x000fea000383ffff */
.L_x_12138:
        /* <DEDUP_REMOVED lines=8> */
.L_x_12211:
[----:B------:R-:W-:Y:S01]  /*16df0*/  ISETP.NE.AND P0, PT, R2, RZ, PT ;  /* 0x000000ff0200720c */ /* 0x000fe20003f05270 */
[----:B------:R-:W-:-:S12]  /*16e00*/  IMAD.MOV.U32 R14, RZ, RZ, RZ ;  /* 0x000000ffff0e7224 */ /* 0x000fd800078e00ff */
[----:B------:R-:W-:Y:S05]  /*16e10*/  @!P0 BRA `(.L_x_12145) ;  /* 0x0000000000108947 */ /* 0x000fea0003800000 */
[----:B------:R-:W-:Y:S01]  /*16e20*/  UMOV UR4, 0xffffffff ;  /* 0xffffffff00047882 */ /* 0x000fe20000000000 */
[----:B------:R-:W-:Y:S02]  /*16e30*/  VIADD R12, R6, 0xffffffff ;  /* 0xffffffff060c7836 */ /* 0x000fe40000000000 */
[----:B------:R-:W-:Y:S05]  /*16e40*/  BRA.DIV UR4, `(.L_x_12146) ;  /* 0x00000022044c7947 */ /* 0x000fea000b800000 */
[----:B------:R3:W4:Y:S02]  /*16e50*/  SHFL.IDX PT, R14, R3, R12, 0x1f ;  /* 0x00001f0c030e7589 */ /* 0x00072400000e0000 */
.L_x_12145:
[----:B0--3--:R-:W0:Y:S01]  /*16e60*/  LDC.64 R2, c[0x0][0xc90] ;  /* 0x00032400ff027b82 */ /* 0x009e220000000a00 */
[----:B------:R-:W-:Y:S01]  /*16e70*/  IMAD.IADD R19, R6, 0x1, R19 ;  /* 0x0000000106137824 */ /* 0x000fe200078e0213 */
[----:B------:R-:W-:-:S03]  /*16e80*/  ULDC.64 UR4, c[0x0][0x208] ;  /* 0x0000820000047ab9 */ /* 0x000fc60000000a00 */
[----:B0-----:R-:W-:-:S05]  /*16e90*/  IMAD.WIDE R2, R19, 0x4, R2 ;  /* 0x0000000413027825 */ /* 0x001fca00078e0202 */
[----:B-1----:R0:W2:Y:S01]  /*16ea0*/  LDG.E R6, desc[UR4][R2.64] ;  /* 0x0000000402067981 */ /* 0x0020a2000c1e1900 */
[----:B----4-:R-:W-:-:S04]  /*16eb0*/  IMAD R16, R14, R4, R16 ;  /* 0x000000040e107224 */ /* 0x010fc800078e0210 */
[----:B------:R-:W-:Y:S02]  /*16ec0*/  IMAD.IADD R0, R0, 0x1, -R16 ;  /* 0x0000000100007824 */ /* 0x000fe400078e0a10 */
[----:B0-----:R-:W-:Y:S02]  /*16ed0*/  IMAD.MOV.U32 R2, RZ, RZ, RZ ;  /* 0x000000ffff027224 */ /* 0x001fe400078e00ff */
[----:B--2---:R-:W-:-:S05]  /*16ee0*/  IMAD R5, R17, R6, RZ ;  /* 0x0000000611057224 */ /* 0x004fca00078e02ff */
[----:B------:R-:W-:-:S04]  /*16ef0*/  IABS R7, R5 ;  /* 0x0000000500077213 */ /* 0x000fc80000000000 */
[----:B------:R-:W0:Y:S08]  /*16f00*/  I2F.RP R8, R7 ;  /* 0x0000000700087306 */ /* 0x000e300000209400 */
[----:B0-----:R-:W0:Y:S02]  /*16f10*/  MUFU.RCP R8, R8 ;  /* 0x0000000800087308 */ /* 0x001e240000001000 */
[----:B0-----:R-:W-:Y:S01]  /*16f20*/  VIADD R9, R8, 0xffffffe ;  /* 0x0ffffffe08097836 */ /* 0x001fe20000000000 */
        /* <DEDUP_REMOVED lines=54> */
.L_x_12139:
[----:B------:R-:W-:Y:S01]  /*17290*/  UMOV UR4, URZ ;  /* 0x0000003f00047c82 */ /* 0x000fe20008000000 */
[----:B------:R-:W-:Y:S01]  /*172a0*/  UMOV UR5, URZ ;  /* 0x0000003f00057c82 */ /* 0x000fe20008000000 */
[----:B------:R-:W-:Y:S01]  /*172b0*/  ULDC UR6, c[0x0][0xc3c] ;  /* 0x00030f0000067ab9 */ /* 0x000fe20000000800 */
[----:B------:R-:W-:Y:S02]  /*172c0*/  IMAD.MOV.U32 R16, RZ, RZ, R0 ;  /* 0x000000ffff107224 */ /* 0x000fe400078e0000 */
[----:B------:R-:W-:Y:S02]  /*172d0*/  IMAD.U32 R17, RZ, RZ, UR4 ;  /* 0x00000004ff117e24 */ /* 0x000fe4000f8e00ff */
[----:B------:R-:W-:Y:S02]  /*172e0*/  IMAD.U32 R18, RZ, RZ, UR5 ;  /* 0x00000005ff127e24 */ /* 0x000fe4000f8e00ff */
[----:B------:R-:W-:-:S07]  /*172f0*/  IMAD.U32 R19, RZ, RZ, UR6 ;  /* 0x00000006ff137e24 */ /* 0x000fce000f8e00ff */
.L_x_12147:
        /* <DEDUP_REMOVED lines=10> */
.L_x_12136:
[----:B------:R-:W-:Y:S02]  /*173a0*/  ULDC UR4, c[0x0][0xc3c] ;  /* 0x00030f0000047ab9 */ /* 0x000fe40000000800 */
[----:B--2---:R-:W-:-:S13]  /*173b0*/  ISETP.GE.AND P0, PT, R19, UR4, PT ;  /* 0x0000000413007c0c */ /* 0x004fda000bf06270 */
[----:B------:R-:W-:Y:S05]  /*173c0*/  @!P0 BRA `(.L_x_12148) ;  /* 0xffffffac00208947 */ /* 0x000fea000383ffff */
[----:B------:R-:W-:Y:S05]  /*173d0*/  BSYNC B8 ;  /* 0x0000000000087941 */ /* 0x000fea0003800000 */
.L_x_12044:
        /* <DEDUP_REMOVED lines=12> */
.L_x_12214:
[----:B------:R-:W-:Y:S05]  /*174a0*/  BSYNC B0 ;  /* 0x0000000000007941 */ /* 0x000fea0003800000 */
.L_x_12149:
[----:B------:R-:W-:-:S03]  /*174b0*/  UMOV UR4, 0xffffffff ;  /* 0xffffffff00047882 */ /* 0x000fc60000000000 */
[----:B------:R-:W-:Y:S05]  /*174c0*/  BRA.DIV UR4, `(.L_x_12151) ;  /* 0x0000001a04e47947 */ /* 0x000fea000b800000 */
[----:B0-----:R-:W0:Y:S02]  /*174d0*/  S2R R0, SR_TID.X ;  /* 0x0000000000007919 */ /* 0x001e240000002100 */
[----:B0-----:R-:W-:-:S04]  /*174e0*/  SHF.R.U32.HI R0, RZ, 0x5, R0 ;  /* 0x00000005ff007819 */ /* 0x001fc80000011600 */
[----:B------:R-:W-:-:S05]  /*174f0*/  LOP3.LUT R0, R0, 0x3, RZ, 0xc0, !PT ;  /* 0x0000000300007812 */ /* 0x000fca00078ec0ff */
[----:B------:R0:W2:Y:S02]  /*17500*/  SHFL.IDX PT, R14, R0, RZ, 0x1f ;  /* 0x00001fff000e7589 */ /* 0x0000a400000e0000 */
.L_x_12217:
[----:B--2---:R-:W-:Y:S01]  /*17510*/  ISETP.NE.AND P0, PT, R14, RZ, PT ;  /* 0x000000ff0e00720c */ /* 0x004fe20003f05270 */
[----:B------:R-:W-:-:S12]  /*17520*/  BSSY B0, `(.L_x_12152) ;  /* 0x0000026000007945 */ /* 0x000fd80003800000 */
[----:B------:R-:W-:Y:S05]  /*17530*/  @P0 BRA `(.L_x_12153) ;  /* 0x0000000000900947 */ /* 0x000fea0003800000 */
[----:B------:R-:W-:-:S03]  /*17540*/  UMOV UR4, 0xffffffff ;  /* 0xffffffff00047882 */ /* 0x000fc60000000000 */
[----:B------:R-:W-:Y:S05]  /*17550*/  BRA.DIV UR4, `(.L_x_12154) ;  /* 0x0000001a04f47947 */ /* 0x000fea000b800000 */
[----:B------:R-:W-:-:S13]  /*17560*/  ELECT P6, URZ, PT ;  /* 0x00000000003f782f */ /* 0x000fda00038c0000 */
.L_x_12220:
[----:B------:R-:W-:Y:S05]  /*17570*/  @!P6 BRA `(.L_x_12153) ;  /* 0x000000000080e947 */ /* 0x000fea0003800000 */
[----:B0-----:R-:W2:Y:S02]  /*17580*/  LDL R0, [R1+0x34] ;  /* 0x0000340001007983 */ /* 0x001ea40000100800 */
[----:B--2---:R-:W-:-:S13]  /*17590*/  R2UR UR4, R0 ;  /* 0x00000000000472ca */ /* 0x004fda00000e0000 */
[----:B------:R-:W-:-:S06]  /*175a0*/  ULOP3.LUT UR4, UR4, 0x2, URZ, 0xfc, !UPT ;  /* 0x0000000204047892 */ /* 0x000fcc000f8efc3f */
[----:B------:R-:W-:-:S05]  /*175b0*/  IMAD.U32 R0, RZ, RZ, UR4 ;  /* 0x00000004ff007e24 */ /* 0x000fca000f8e00ff */
[----:B------:R-:W-:-:S13]  /*175c0*/  ISETP.NE.AND P2, PT, R0, 0x3, PT ;  /* 0x000000030000780c */ /* 0x000fda0003f45270 */
[----:B------:R-:W-:Y:S05]  /*175d0*/  @!P2 BRA `(.L_x_12155) ;  /* 0x000000000004a947 */ /* 0x000fea0003800000 */
[----:B------:R-:W-:Y:S01]  /*175e0*/  BPT.TRAP 0x1 ;  /* 0x000000040000795c */ /* 0x000fe20000300000 */
.L_x_12155:
        /* <DEDUP_REMOVED lines=12> */
.L_x_12221:
[----:B------:R-:W2:Y:S02]  /*176b0*/  SYNCS.PHASECHK.TRANS64.TRYWAIT P0, [R7+URZ], R2 ;  /* 0x00000002070075a7 */ /* 0x000ea4000800017f */
[----:B--2---:R-:W-:Y:S05]  /*176c0*/  @!P0 BRA `(.L_x_12157) ;  /* 0x0000001800cc8947 */ /* 0x004fea0003800000 */
.L_x_12222:
[----:B------:R-:W-:Y:S05]  /*176d0*/  @!P2 BRA `(.L_x_12158) ;  /* 0x000000000004a947 */ /* 0x000fea0003800000 */
[----:B------:R-:W-:Y:S01]  /*176e0*/  BPT.TRAP 0x1 ;  /* 0x000000040000795c */ /* 0x000fe20000300000 */
.L_x_12158:
[----:B------:R-:W-:-:S04]  /*176f0*/  VIADD R0, R9, 0x31c60 ;  /* 0x00031c6009007836 */ /* 0x000fc80000000000 */
[----:B------:R-:W-:-:S04]  /*17700*/  IMAD R4, R23, 0x8, R0 ;  /* 0x0000000817047824 */ /* 0x000fc800078e0200 */
[----:B------:R-:W4:Y:S02]  /*17710*/  SYNCS.PHASECHK.TRANS64.TRYWAIT P0, [R4+URZ], R3 ;  /* 0x00000003040075a7 */ /* 0x000f24000800017f */
[----:B----4-:R-:W-:Y:S05]  /*17720*/  @!P0 BRA `(.L_x_12159) ;  /* 0x0000001800c88947 */ /* 0x010fea0003800000 */
.L_x_12223:
[----:B------:R-:W-:-:S07]  /*17730*/  IMAD R5, R5, 0x8, R0 ;  /* 0x0000000805057824 */ /* 0x000fce00078e0200 */
.L_x_12160:
[----:B------:R0:W0:Y:S02]  /*17740*/  SYNCS.PHASECHK.TRANS64.TRYWAIT P0, [R5+URZ], R2 ;  /* 0x00000002050075a7 */ /* 0x000024000800017f */
[----:B0-----:R-:W-:Y:S05]  /*17750*/  @!P0 NANOSLEEP.SYNCS 0x989680 ;  /* 0x009896800000895d */ /* 0x001fea0003900000 */
[----:B------:R-:W0:Y:S02]  /*17760*/  @!P0 SYNCS.PHASECHK.TRANS64 P0, [R5+URZ], R2 ;  /* 0x00000002050085a7 */ /* 0x000e24000800007f */
[----:B0-----:R-:W-:Y:S05]  /*17770*/  @!P0 BRA `(.L_x_12160) ;  /* 0xfffffffc00f08947 */ /* 0x001fea000383ffff */
.L_x_12153:
[----:B------:R-:W-:Y:S05]  /*17780*/  BSYNC B0 ;  /* 0x0000000000007941 */ /* 0x000fea0003800000 */
.L_x_12152:
[----:B------:R-:W-:Y:S05]  /*17790*/  EXIT ;  /* 0x000000000000794d */ /* 0x000fea0003800000 */
.L_x_11994:
[----:B0-----:R-:W-:-:S04]  /*177a0*/  IMAD.U32 R3, RZ, RZ, UR37 ;  /* 0x00000025ff037e24 */ /* 0x001fc8000f8e00ff */
[----:B------:R0:W1:Y:S03]  /*177b0*/  SYNCS.PHASECHK.TRANS64.TRYWAIT P1, [R3+URZ+0x31c00], R0 ;  /* 0x031c0000030075a7 */ /* 0x000066000802017f */
[----:B-1----:R-:W-:Y:S05]  /*177c0*/  @!P1 NANOSLEEP.SYNCS 0x989680 ;  /* 0x009896800000995d */ /* 0x002fea0003900000 */
[----:B------:R-:W1:Y:S02]  /*177d0*/  @!P1 SYNCS.PHASECHK.TRANS64 P1, [R3+URZ+0x31c00], R0 ;  /* 0x031c0000030095a7 */ /* 0x000e64000802007f */
[----:B-1----:R-:W-:Y:S05]  /*177e0*/  @!P1 BRA `(.L_x_11994) ;  /* 0xfffffffc00ec9947 */ /* 0x002fea000383ffff */
[----:B------:R-:W-:Y:S05]  /*177f0*/  BRA `(.L_x_12161) ;  /* 0xfffffea000bc7947 */ /* 0x000fea000383ffff */
.L_x_11998:
[----:B-1----:R1:W2:Y:S02]  /*17800*/  SYNCS.PHASECHK.TRANS64.TRYWAIT P2, [R0+URZ+0x31c30], R3 ;  /* 0x031c3003000075a7 */ /* 0x0022a4000804017f */
[----:B--2---:R-:W-:Y:S05]  /*17810*/  @!P2 NANOSLEEP.SYNCS 0x989680 ;  /* 0x009896800000a95d */ /* 0x004fea0003900000 */
[----:B------:R-:W2:Y:S02]  /*17820*/  @!P2 SYNCS.PHASECHK.TRANS64 P2, [R0+URZ+0x31c30], R3 ;  /* 0x031c30030000a5a7 */ /* 0x000ea4000804007f */
[----:B--2---:R-:W-:Y:S05]  /*17830*/  @!P2 BRA `(.L_x_11998) ;  /* 0xfffffffc00f0a947 */ /* 0x004fea000383ffff */
[----:B------:R-:W-:Y:S05]  /*17840*/  BRA `(.L_x_11997) ;  /* 0xfffffea000e07947 */ /* 0x000fea000383ffff */
.L_x_12003:
[----:B-1----:R-:W-:-:S04]  /*17850*/  IMAD.U32 R8, RZ, RZ, UR4 ;  /* 0x00000004ff087e24 */ /* 0x002fc8000f8e00ff */
[----:B------:R1:W2:Y:S03]  /*17860*/  SYNCS.PHASECHK.TRANS64.TRYWAIT P3, [R8+URZ+0x31c30], R7 ;  /* 0x031c3007080075a7 */ /* 0x0002a6000806017f */
[----:B--2---:R-:W-:Y:S05]  /*17870*/  @!P3 NANOSLEEP.SYNCS 0x989680 ;  /* 0x009896800000b95d */ /* 0x004fea0003900000 */
[----:B------:R-:W2:Y:S02]  /*17880*/  @!P3 SYNCS.PHASECHK.TRANS64 P3, [R8+URZ+0x31c30], R7 ;  /* 0x031c30070800b5a7 */ /* 0x000ea4000806007f */
[----:B--2---:R-:W-:Y:S05]  /*17890*/  @!P3 BRA `(.L_x_12003) ;  /* 0xfffffffc00ecb947 */ /* 0x004fea000383ffff */
[----:B------:R-:W-:Y:S05]  /*178a0*/  BRA `(.L_x_12000) ;  /* 0xfffffee400c87947 */ /* 0x000fea000383ffff */
.L_x_12007:
[----:B-1----:R-:W-:-:S04]  /*178b0*/  IMAD.U32 R8, RZ, RZ, UR4 ;  /* 0x00000004ff087e24 */ /* 0x002fc8000f8e00ff */
[----:B------:R1:W2:Y:S03]  /*178c0*/  SYNCS.PHASECHK.TRANS64.TRYWAIT P3, [R8+URZ+0x31c50], R7 ;  /* 0x031c5007080075a7 */ /* 0x0002a6000806017f */
[----:B--2---:R-:W-:Y:S05]  /*178d0*/  @!P3 NANOSLEEP.SYNCS 0x989680 ;  /* 0x009896800000b95d */ /* 0x004fea0003900000 */
[----:B------:R-:W2:Y:S02]  /*178e0*/  @!P3 SYNCS.PHASECHK.TRANS64 P3, [R8+URZ+0x31c50], R7 ;  /* 0x031c50070800b5a7 */ /* 0x000ea4000806007f */
[----:B--2---:R-:W-:Y:S05]  /*178f0*/  @!P3 BRA `(.L_x_12007) ;  /* 0xfffffffc00ecb947 */ /* 0x004fea000383ffff */
[----:B------:R-:W-:Y:S05]  /*17900*/  BRA `(.L_x_12004) ;  /* 0xfffffefc00647947 */ /* 0x000fea000383ffff */
.L_x_12013:
[----:B--2---:R-:W-:-:S04]  /*17910*/  IMAD.U32 R7, RZ, RZ, UR4 ;  /* 0x00000004ff077e24 */ /* 0x004fc8000f8e00ff */
[----:B------:R2:W3:Y:S03]  /*17920*/  SYNCS.PHASECHK.TRANS64.TRYWAIT P2, [R7+URZ+0x31c30], R6 ;  /* 0x031c3006070075a7 */ /* 0x0004e6000804017f */
[----:B---3--:R-:W-:Y:S05]  /*17930*/  @!P2 NANOSLEEP.SYNCS 0x989680 ;  /* 0x009896800000a95d */ /* 0x008fea0003900000 */
[----:B------:R-:W3:Y:S02]  /*17940*/  @!P2 SYNCS.PHASECHK.TRANS64 P2, [R7+URZ+0x31c30], R6 ;  /* 0x031c30060700a5a7 */ /* 0x000ee4000804007f */
[----:B---3--:R-:W-:Y:S05]  /*17950*/  @!P2 BRA `(.L_x_12013) ;  /* 0xfffffffc00eca947 */ /* 0x008fea000383ffff */
[----:B------:R-:W-:Y:S05]  /*17960*/  BRA `(.L_x_12010) ;  /* 0xffffff30006c7947 */ /* 0x000fea000383ffff */
.L_x_12017:
[----:B-1----:R-:W-:-:S04]  /*17970*/  IMAD.U32 R7, RZ, RZ, UR4 ;  /* 0x00000004ff077e24 */ /* 0x002fc8000f8e00ff */
[----:B------:R1:W2:Y:S03]  /*17980*/  SYNCS.PHASECHK.TRANS64.TRYWAIT P2, [R7+URZ+0x31c50], R6 ;  /* 0x031c5006070075a7 */ /* 0x0002a6000804017f */
[----:B--2---:R-:W-:Y:S05]  /*17990*/  @!P2 NANOSLEEP.SYNCS 0x989680 ;  /* 0x009896800000a95d */ /* 0x004fea0003900000 */
[----:B------:R-:W2:Y:S02]  /*179a0*/  @!P2 SYNCS.PHASECHK.TRANS64 P2, [R7+URZ+0x31c50], R6 ;  /* 0x031c50060700a5a7 */ /* 0x000ea4000804007f */
[----:B--2---:R-:W-:Y:S05]  /*179b0*/  @!P2 BRA `(.L_x_12017) ;  /* 0xfffffffc00eca947 */ /* 0x004fea000383ffff */
[----:B------:R-:W-:Y:S05]  /*179c0*/  BRA `(.L_x_12014) ;  /* 0xffffff4800087947 */ /* 0x000fea000383ffff */
.L_x_12022:
[----:B---3--:R-:W-:-:S04]  /*179d0*/  IMAD.U32 R5, RZ, RZ, UR6 ;  /* 0x00000006ff057e24 */ /* 0x008fc8000f8e00ff */
[----:B------:R3:W4:Y:S03]  /*179e0*/  SYNCS.PHASECHK.TRANS64.TRYWAIT P0, [R5+URZ+0x31c50], R4 ;  /* 0x031c5004050075a7 */ /* 0x000726000800017f */
[----:B----4-:R-:W-:Y:S05]  /*179f0*/  @!P0 NANOSLEEP.SYNCS 0x989680 ;  /* 0x009896800000895d */ /* 0x010fea0003900000 */
[----:B------:R-:W4:Y:S02]  /*17a00*/  @!P0 SYNCS.PHASECHK.TRANS64 P0, [R5+URZ+0x31c50], R4 ;  /* 0x031c5004050085a7 */ /* 0x000f24000800007f */
[----:B----4-:R-:W-:Y:S05]  /*17a10*/  @!P0 BRA `(.L_x_12022) ;  /* 0xfffffffc00ec8947 */ /* 0x010fea000383ffff */
[----:B------:R-:W-:Y:S05]  /*17a20*/  BRA `(.L_x_12021) ;  /* 0xffffff70002c7947 */ /* 0x000fea000383ffff */
.L_x_12056:
        /* <DEDUP_REMOVED lines=11> */
.L_x_12163:
[----:B------:R-:W-:Y:S05]  /*17ae0*/  BSYNC B0 ;  /* 0x0000000000007941 */ /* 0x000fea0003800000 */
.L_x_12162:
[----:B------:R-:W-:Y:S05]  /*17af0*/  BRA `(.L_x_12164) ;  /* 0xffffffb000547947 */ /* 0x000fea000383ffff */
.L_x_12058:
[----:B------:R-:W-:Y:S01]  /*17b00*/  BSSY B0, `(.L_x_12165) ;  /* 0x0000006000007945 */ /* 0x000fe20003800000 */
[----:B------:R-:W-:-:S07]  /*17b10*/  IMAD.MOV.U32 R15, RZ, RZ, -0x1 ;  /* 0xffffffffff0f7424 */ /* 0x000fce00078e00ff */
[----:B012---:R-:W-:Y:S05]  /*17b20*/  WARPSYNC.COLLECTIVE R15, `(.L_x_12166) ;  /* 0x000000000f0c7348 */ /* 0x007fea0003c00000 */
[----:B------:R-:W-:Y:S02]  /*17b30*/  ELECT P6, UR62, PT ;  /* 0x00000000003e782f */ /* 0x000fe400038c0000 */
[----:B------:R-:W-:Y:S01]  /*17b40*/  MOV R14, UR62 ;  /* 0x0000003e000e7c02 */ /* 0x000fe20008000f00 */
[----:B012---:R-:W-:Y:S10]  /*17b50*/  ENDCOLLECTIVE ;  /* 0x000000000000791b */ /* 0x007ff40003800000 */
.L_x_12166:
[----:B------:R-:W-:Y:S05]  /*17b60*/  BSYNC B0 ;  /* 0x0000000000007941 */ /* 0x000fea0003800000 */
.L_x_12165:
[----:B------:R-:W-:Y:S05]  /*17b70*/  BRA `(.L_x_12167) ;  /* 0xffffffb000547947 */ /* 0x000fea000383ffff */
.L_x_12060:
[----:B--2---:R2:W3:Y:S02]  /*17b80*/  SYNCS.PHASECHK.TRANS64.TRYWAIT P0, [R0+URZ+0x31c40], R2 ;  /* 0x031c4002000075a7 */ /* 0x0044e4000800017f */
[----:B---3--:R-:W-:Y:S05]  /*17b90*/  @!P0 NANOSLEEP.SYNCS 0x989680 ;  /* 0x009896800000895d */ /* 0x008fea0003900000 */
[----:B------:R-:W3:Y:S02]  /*17ba0*/  @!P0 SYNCS.PHASECHK.TRANS64 P0, [R0+URZ+0x31c40], R2 ;  /* 0x031c4002000085a7 */ /* 0x000ee4000800007f */
[----:B---3--:R-:W-:Y:S05]  /*17bb0*/  @!P0 BRA `(.L_x_12060) ;  /* 0xfffffffc00f08947 */ /* 0x008fea000383ffff */
[----:B------:R-:W-:Y:S05]  /*17bc0*/  BRA `(.L_x_12168) ;  /* 0xffffffb000a87947 */ /* 0x000fea000383ffff */
.L_x_12064:
        /* <DEDUP_REMOVED lines=12> */
.L_x_12169:
[----:B------:R-:W-:Y:S02]  /*17c90*/  IMAD.MOV.U32 R13, RZ, RZ, R0 ;  /* 0x000000ffff0d7224 */ /* 0x000fe400078e0000 */
[----:B------:R-:W-:-:S07]  /*17ca0*/  IMAD.MOV.U32 R2, RZ, RZ, R14 ;  /* 0x000000ffff027224 */ /* 0x000fce00078e000e */
[----:B------:R-:W-:Y:S05]  /*17cb0*/  WARPSYNC.COLLECTIVE R15, `(.L_x_12170) ;  /* 0x000000000f087348 */ /* 0x000fea0003c00000 */
[----:B------:R0:W1:Y:S02]  /*17cc0*/  SHFL.IDX P6, R14, R13, R12, R11 ;  /* 0x0000000c0d0e7389 */ /* 0x00006400000c000b */
[----:B01----:R-:W-:Y:S01]  /*17cd0*/  ENDCOLLECTIVE ;  /* 0x000000000000791b */ /* 0x003fe20003800000 */
.L_x_12170:
        /* <DEDUP_REMOVED lines=19> */
.L_x_12171:
[----:B------:R-:W-:Y:S02]  /*17e10*/  IMAD.MOV.U32 R13, RZ, RZ, R0 ;  /* 0x000000ffff0d7224 */ /* 0x000fe400078e0000 */
[----:B------:R-:W-:-:S07]  /*17e20*/  IMAD.MOV.U32 R2, RZ, RZ, R14 ;  /* 0x000000ffff027224 */ /* 0x000fce00078e000e */
[----:B------:R-:W-:Y:S05]  /*17e30*/  WARPSYNC.COLLECTIVE R15, `(.L_x_12172) ;  /* 0x000000000f087348 */ /* 0x000fea0003c00000 */
[----:B------:R0:W1:Y:S02]  /*17e40*/  SHFL.IDX P6, R14, R13, R12, R11 ;  /* 0x0000000c0d0e7389 */ /* 0x00006400000c000b */
[----:B01----:R-:W-:Y:S01]  /*17e50*/  ENDCOLLECTIVE ;  /* 0x000000000000791b */ /* 0x003fe20003800000 */
.L_x_12172:
        /* <DEDUP_REMOVED lines=18> */
.L_x_12173:
[----:B------:R-:W-:-:S05]  /*17f80*/  VIADD R2, R17, 0x40 ;  /* 0x0000004011027836 */ /* 0x000fca0000000000 */
[----:B------:R-:W-:Y:S01]  /*17f90*/  ISETP.GE.AND P3, PT, R2, R5, PT ;  /* 0x000000050200720c */ /* 0x000fe20003f66270 */
[----:B------:R-:W-:Y:S02]  /*17fa0*/  IMAD.MOV.U32 R13, RZ, RZ, R0 ;  /* 0x000000ffff0d7224 */ /* 0x000fe400078e0000 */
[----:B------:R-:W-:-:S10]  /*17fb0*/  IMAD.MOV.U32 R2, RZ, RZ, R14 ;  /* 0x000000ffff027224 */ /* 0x000fd400078e000e */
[----:B------:R-:W-:Y:S05]  /*17fc0*/  WARPSYNC.COLLECTIVE R15, `(.L_x_12174) ;  /* 0x000000000f087348 */ /* 0x000fea0003c00000 */
[----:B------:R0:W1:Y:S02]  /*17fd0*/  SHFL.IDX P6, R14, R13, R12, R11 ;  /* 0x0000000c0d0e7389 */ /* 0x00006400000c000b */
[----:B01----:R-:W-:Y:S01]  /*17fe0*/  ENDCOLLECTIVE ;  /* 0x000000000000791b */ /* 0x003fe20003800000 */
.L_x_12174:
        /* <DEDUP_REMOVED lines=18> */
.L_x_12175:
[----:B------:R-:W-:Y:S02]  /*18110*/  IMAD.MOV.U32 R13, RZ, RZ, R0 ;  /* 0x000000ffff0d7224 */ /* 0x000fe400078e0000 */
[----:B------:R-:W-:-:S05]  /*18120*/  VIADD R0, R17, 0x60 ;  /* 0x0000006011007836 */ /* 0x000fca0000000000 */
[----:B------:R-:W-:Y:S01]  /*18130*/  ISETP.GE.AND P3, PT, R0, R5, PT ;  /* 0x000000050000720c */ /* 0x000fe20003f66270 */
[----:B------:R-:W-:-:S12]  /*18140*/  IMAD.MOV.U32 R4, RZ, RZ, R14 ;  /* 0x000000ffff047224 */ /* 0x000fd800078e000e */
[----:B------:R-:W-:Y:S05]  /*18150*/  WARPSYNC.COLLECTIVE R15, `(.L_x_12176) ;  /* 0x000000000f087348 */ /* 0x000fea0003c00000 */
[----:B------:R0:W1:Y:S02]  /*18160*/  SHFL.IDX P6, R14, R13, R12, R11 ;  /* 0x0000000c0d0e7389 */ /* 0x00006400000c000b */
[----:B01----:R-:W-:Y:S01]  /*18170*/  ENDCOLLECTIVE ;  /* 0x000000000000791b */ /* 0x003fe20003800000 */
.L_x_12176:
[----:B------:R-:W-:Y:S01]  /*18180*/  ULDC.64 UR4, c[0x0][0x208] ;  /* 0x0000820000047ab9 */ /* 0x000fe20000000a00 */
[----:B------:R-:W-:Y:S02]  /*18190*/  IMAD.MOV.U32 R13, RZ, RZ, R6 ;  /* 0x000000ffff0d7224 */ /* 0x000fe400078e0006 */
[----:B------:R-:W-:Y:S02]  /*181a0*/  IMAD.MOV.U32 R12, RZ, RZ, RZ ;  /* 0x000000ffff0c7224 */ /* 0x000fe400078e00ff */
[----:B------:R-:W-:-:S05]  /*181b0*/  IMAD.MOV.U32 R2, RZ, RZ, R14 ;  /* 0x000000ffff027224 */ /* 0x000fca00078e000e */
[----:B------:R-:W-:-:S05]  /*181c0*/  @!P3 LEA R2, P5, R20, R2, 0x1 ;  /* 0x000000021402b211 */ /* 0x000fca00078a08ff */
[----:B------:R-:W-:-:S05]  /*181d0*/  @!P3 IMAD.X R3, RZ, RZ, R4, P5 ;  /* 0x000000ffff03b224 */ /* 0x000fca00028e0604 */
        /* <DEDUP_REMOVED lines=9> */
.L_x_12177:
[----:B------:R-:W-:-:S05]  /*18270*/  VIADD R2, R17, 0x80 ;  /* 0x0000008011027836 */ /* 0x000fca0000000000 */
[----:B------:R-:W-:Y:S01]  /*18280*/  ISETP.GE.AND P3, PT, R2, R5, PT ;  /* 0x000000050200720c */ /* 0x000fe20003f66270 */
[----:B------:R-:W-:Y:S02]  /*18290*/  IMAD.MOV.U32 R13, RZ, RZ, R7 ;  /* 0x000000ffff0d7224 */ /* 0x000fe400078e0007 */
[----:B------:R-:W-:-:S10]  /*182a0*/  IMAD.MOV.U32 R0, RZ, RZ, R14 ;  /* 0x000000ffff007224 */ /* 0x000fd400078e000e */
[----:B------:R-:W-:Y:S05]  /*182b0*/  WARPSYNC.COLLECTIVE R15, `(.L_x_12178) ;  /* 0x000000000f087348 */ /* 0x000fea0003c00000 */
[----:B------:R0:W1:Y:S02]  /*182c0*/  SHFL.IDX P6, R14, R13, R12, R11 ;  /* 0x0000000c0d0e7389 */ /* 0x00006400000c000b */
[----:B01----:R-:W-:Y:S01]  /*182d0*/  ENDCOLLECTIVE ;  /* 0x000000000000791b */ /* 0x003fe20003800000 */
.L_x_12178:
[----:B------:R-:W-:Y:S01]  /*182e0*/  ULDC.64 UR4, c[0x0][0x208] ;  /* 0x0000820000047ab9 */ /* 0x000fe20000000a00 */
[----:B------:R-:W-:Y:S02]  /*182f0*/  IMAD.MOV.U32 R13, RZ, RZ, R6 ;  /* 0x000000ffff0d7224 */ /* 0x000fe400078e0006 */
[----:B------:R-:W-:Y:S02]  /*18300*/  IMAD.MOV.U32 R12, RZ, RZ, 0x1 ;  /* 0x00000001ff0c7424 */ /* 0x000fe400078e00ff */
        /* <DEDUP_REMOVED lines=14> */
.L_x_12179:
[----:B------:R-:W-:Y:S02]  /*183f0*/  IMAD.MOV.U32 R13, RZ, RZ, R7 ;  /* 0x000000ffff0d7224 */ /* 0x000fe400078e0007 */
[----:B------:R-:W-:-:S07]  /*18400*/  IMAD.MOV.U32 R6, RZ, RZ, R14 ;  /* 0x000000ffff067224 */ /* 0x000fce00078e000e */
[----:B------:R-:W-:Y:S05]  /*18410*/  WARPSYNC.COLLECTIVE R15, `(.L_x_12180) ;  /* 0x000000000f087348 */ /* 0x000fea0003c00000 */
[----:B------:R0:W1:Y:S02]  /*18420*/  SHFL.IDX P6, R14, R13, R12, R11 ;  /* 0x0000000c0d0e7389 */ /* 0x00006400000c000b */
[----:B01----:R-:W-:Y:S01]  /*18430*/  ENDCOLLECTIVE ;  /* 0x000000000000791b */ /* 0x003fe20003800000 */
.L_x_12180:
[----:B------:R-:W-:Y:S05]  /*18440*/  BRA `(.L_x_12181) ;  /* 0xffffffb800207947 */ /* 0x000fea000383ffff */
.L_x_12067:
[----:B0-----:R0:W1:Y:S02]  /*18450*/  SYNCS.PHASECHK.TRANS64.TRYWAIT P0, [R22+URZ+0x31c20], R3 ;  /* 0x031c2003160075a7 */ /* 0x001064000800017f */
[----:B-1----:R-:W-:Y:S05]  /*18460*/  @!P0 NANOSLEEP.SYNCS 0x989680 ;  /* 0x009896800000895d */ /* 0x002fea0003900000 */
[----:B------:R-:W1:Y:S02]  /*18470*/  @!P0 SYNCS.PHASECHK.TRANS64 P0, [R22+URZ+0x31c20], R3 ;  /* 0x031c2003160085a7 */ /* 0x000e64000800007f */
[----:B-1----:R-:W-:Y:S05]  /*18480*/  @!P0 BRA `(.L_x_12067) ;  /* 0xfffffffc00f08947 */ /* 0x002fea000383ffff */
[----:B------:R-:W-:Y:S05]  /*18490*/  BRA `(.L_x_12182) ;  /* 0xffffffb800947947 */ /* 0x000fea000383ffff */
.L_x_12076:
[----:B0-----:R0:W2:Y:S02]  /*184a0*/  SYNCS.PHASECHK.TRANS64.TRYWAIT P0, [R3+URZ+0x31c40], R2 ;  /* 0x031c4002030075a7 */ /* 0x0010a4000800017f */
[----:B--2---:R-:W-:Y:S05]  /*184b0*/  @!P0 NANOSLEEP.SYNCS 0x989680 ;  /* 0x009896800000895d */ /* 0x004fea0003900000 */
[----:B------:R-:W2:Y:S02]  /*184c0*/  @!P0 SYNCS.PHASECHK.TRANS64 P0, [R3+URZ+0x31c40], R2 ;  /* 0x031c4002030085a7 */ /* 0x000ea4000800007f */
[----:B--2---:R-:W-:Y:S05]  /*184d0*/  @!P0 BRA `(.L_x_12076) ;  /* 0xfffffffc00f08947 */ /* 0x004fea000383ffff */
[----:B------:R-:W-:Y:S05]  /*184e0*/  BRA `(.L_x_12183) ;  /* 0xffffffbc00407947 */ /* 0x000fea000383ffff */
.L_x_12083:
[----:B0-----:R0:W1:Y:S02]  /*184f0*/  SYNCS.PHASECHK.TRANS64.TRYWAIT P0, [R3+URZ+0x60], R2 ;  /* 0x00006002030075a7 */ /* 0x001064000800017f */
[----:B-1----:R-:W-:Y:S05]  /*18500*/  @!P0 NANOSLEEP.SYNCS 0x989680 ;  /* 0x009896800000895d */ /* 0x002fea0003900000 */
[----:B------:R-:W1:Y:S02]  /*18510*/  @!P0 SYNCS.PHASECHK.TRANS64 P0, [R3+URZ+0x60], R2 ;  /* 0x00006002030085a7 */ /* 0x000e64000800007f */
[----:B-1----:R-:W-:Y:S05]  /*18520*/  @!P0 BRA `(.L_x_12083) ;  /* 0xfffffffc00f08947 */ /* 0x002fea000383ffff */
[----:B------:R-:W-:Y:S05]  /*18530*/  BRA `(.L_x_12184) ;  /* 0xffffffc0004c7947 */ /* 0x000fea000383ffff */
.L_x_12093:
[----:B0-----:R0:W2:Y:S02]  /*18540*/  SYNCS.PHASECHK.TRANS64.TRYWAIT P0, [R3+URZ+0x31c40], R2 ;  /* 0x031c4002030075a7 */ /* 0x0010a4000800017f */
[----:B--2---:R-:W-:Y:S05]  /*18550*/  @!P0 NANOSLEEP.SYNCS 0x989680 ;  /* 0x009896800000895d */ /* 0x004fea0003900000 */
[----:B------:R-:W2:Y:S02]  /*18560*/  @!P0 SYNCS.PHASECHK.TRANS64 P0, [R3+URZ+0x31c40], R2 ;  /* 0x031c4002030085a7 */ /* 0x000ea4000800007f */
[----:B--2---:R-:W-:Y:S05]  /*18570*/  @!P0 BRA `(.L_x_12093) ;  /* 0xfffffffc00f08947 */ /* 0x004fea000383ffff */
[----:B------:R-:W-:Y:S05]  /*18580*/  BRA `(.L_x_12185) ;  /* 0xffffffc800007947 */ /* 0x000fea000383ffff */
.L_x_12100:
[----:B0-----:R0:W1:Y:S02]  /*18590*/  SYNCS.PHASECHK.TRANS64.TRYWAIT P0, [R12+URZ+0x60], R27 ;  /* 0x0000601b0c0075a7 */ /* 0x001064000800017f */
[----:B-1----:R-:W-:Y:S05]  /*185a0*/  @!P0 NANOSLEEP.SYNCS 0x989680 ;  /* 0x009896800000895d */ /* 0x002fea0003900000 */
[----:B------:R-:W1:Y:S02]  /*185b0*/  @!P0 SYNCS.PHASECHK.TRANS64 P0, [R12+URZ+0x60], R27 ;  /* 0x0000601b0c0085a7 */ /* 0x000e64000800007f */
[----:B-1----:R-:W-:Y:S05]  /*185c0*/  @!P0 BRA `(.L_x_12100) ;  /* 0xfffffffc00f08947 */ /* 0x002fea000383ffff */
[----:B------:R-:W-:Y:S05]  /*185d0*/  BRA `(.L_x_12186) ;  /* 0xffffffcc000c7947 */ /* 0x000fea000383ffff */
.L_x_12110:
[----:B0-----:R0:W2:Y:S02]  /*185e0*/  SYNCS.PHASECHK.TRANS64.TRYWAIT P0, [R2+URZ+0x31c40], R3 ;  /* 0x031c4003020075a7 */ /* 0x0010a4000800017f */
[----:B--2---:R-:W-:Y:S05]  /*185f0*/  @!P0 NANOSLEEP.SYNCS 0x989680 ;  /* 0x009896800000895d */ /* 0x004fea0003900000 */
[----:B------:R-:W2:Y:S02]  /*18600*/  @!P0 SYNCS.PHASECHK.TRANS64 P0, [R2+URZ+0x31c40], R3 ;  /* 0x031c4003020085a7 */ /* 0x000ea4000800007f */
[----:B--2---:R-:W-:Y:S05]  /*18610*/  @!P0 BRA `(.L_x_12110) ;  /* 0xfffffffc00f08947 */ /* 0x004fea000383ffff */
[----:B------:R-:W-:Y:S05]  /*18620*/  BRA `(.L_x_12187) ;  /* 0xffffffd000947947 */ /* 0x000fea000383ffff */
.L_x_12117:
[----:B0-----:R0:W1:Y:S02]  /*18630*/  SYNCS.PHASECHK.TRANS64.TRYWAIT P0, [R8+URZ+0x60], R2 ;  /* 0x00006002080075a7 */ /* 0x001064000800017f */
[----:B-1----:R-:W-:Y:S05]  /*18640*/  @!P0 NANOSLEEP.SYNCS 0x989680 ;  /* 0x009896800000895d */ /* 0x002fea0003900000 */
[----:B------:R-:W1:Y:S02]  /*18650*/  @!P0 SYNCS.PHASECHK.TRANS64 P0, [R8+URZ+0x60], R2 ;  /* 0x00006002080085a7 */ /* 0x000e64000800007f */
[----:B-1----:R-:W-:Y:S05]  /*18660*/  @!P0 BRA `(.L_x_12117) ;  /* 0xfffffffc00f08947 */ /* 0x002fea000383ffff */
[----:B------:R-:W-:Y:S05]  /*18670*/  BRA `(.L_x_12188) ;  /* 0xffffffd400a47947 */ /* 0x000fea000383ffff */
.L_x_12129:
[----:B0-----:R0:W1:Y:S02]  /*18680*/  SYNCS.PHASECHK.TRANS64.TRYWAIT P0, [R3+URZ+0x31c60], R0 ;  /* 0x031c6000030075a7 */ /* 0x001064000800017f */
[----:B-1----:R-:W-:Y:S05]  /*18690*/  @!P0 NANOSLEEP.SYNCS 0x989680 ;  /* 0x009896800000895d */ /* 0x002fea0003900000 */
[----:B------:R-:W1:Y:S02]  /*186a0*/  @!P0 SYNCS.PHASECHK.TRANS64 P0, [R3+URZ+0x31c60], R0 ;  /* 0x031c6000030085a7 */ /* 0x000e64000800007f */
[----:B-1----:R-:W-:Y:S05]  /*186b0*/  @!P0 BRA `(.L_x_12129) ;  /* 0xfffffffc00f08947 */ /* 0x002fea000383ffff */
[----:B------:R-:W-:Y:S05]  /*186c0*/  BRA `(.L_x_12189) ;  /* 0xffffffdc001c7947 */ /* 0x000fea000383ffff */
.L_x_12137:
[----:B------:R-:W-:Y:S01]  /*186d0*/  BSSY B0, `(.L_x_12190) ;  /* 0x0000008000007945 */ /* 0x000fe20003800000 */
[----:B------:R-:W-:Y:S02]  /*186e0*/  IMAD.MOV.U32 R13, RZ, RZ, R16 ;  /* 0x000000ffff0d7224 */ /* 0x000fe400078e0010 */
[----:B------:R-:W-:Y:S02]  /*186f0*/  IMAD.MOV.U32 R12, RZ, RZ, RZ ;  /* 0x000000ffff0c7224 */ /* 0x000fe400078e00ff */
[----:B------:R-:W-:Y:S02]  /*18700*/  IMAD.MOV.U32 R11, RZ, RZ, 0x1f ;  /* 0x0000001fff0b7424 */ /* 0x000fe400078e00ff */
[----:B------:R-:W-:-:S07]  /*18710*/  IMAD.MOV.U32 R15, RZ, RZ, -0x1 ;  /* 0xffffffffff0f7424 */ /* 0x000fce00078e00ff */
[----:B------:R-:W-:Y:S05]  /*18720*/  WARPSYNC.COLLECTIVE R15, `(.L_x_12191) ;  /* 0x000000000f087348 */ /* 0x000fea0003c00000 */
[----:B------:R0:W1:Y:S02]  /*18730*/  SHFL.IDX P6, R14, R13, R12, R11 ;  /* 0x0000000c0d0e7389 */ /* 0x00006400000c000b */
[----:B01----:R-:W-:Y:S01]  /*18740*/  ENDCOLLECTIVE ;  /* 0x000000000000791b */ /* 0x003fe20003800000 */
.L_x_12191:
[----:B------:R-:W-:Y:S05]  /*18750*/  BSYNC B0 ;  /* 0x0000000000007941 */ /* 0x000fea0003800000 */
.L_x_12190:
        /* <DEDUP_REMOVED lines=9> */
.L_x_12192:
[----:B------:R-:W-:Y:S01]  /*187f0*/  ULDC UR4, c[0x0][0xc3c] ;  /* 0x00030f0000047ab9 */ /* 0x000fe20000000800 */
[----:B------:R-:W-:Y:S01]  /*18800*/  ULDC.64 UR6, c[0x0][0x208] ;  /* 0x0000820000067ab9 */ /* 0x000fe20000000a00 */
        /* <DEDUP_REMOVED lines=17> */
.L_x_12193:
[----:B------:R-:W-:Y:S01]  /*18920*/  IMAD.MOV.U32 R12, RZ, RZ, 0x2 ;  /* 0x00000002ff0c7424 */ /* 0x000fe200078e00ff */
[----:B------:R-:W-:-:S05]  /*18930*/  SEL R4, R14, RZ, P1 ;  /* 0x000000ff0e047207 */ /* 0x000fca0000800000 */
[----:B------:R-:W-:-:S04]  /*18940*/  IMAD.IADD R4, R17, 0x1, R4 ;  /* 0x0000000111047824 */ /* 0x000fc800078e0204 */
[----:B------:R-:W-:-:S07]  /*18950*/  IMAD.MOV.U32 R13, RZ, RZ, R4 ;  /* 0x000000ffff0d7224 */ /* 0x000fce00078e0004 */
[----:B------:R-:W-:Y:S05]  /*18960*/  WARPSYNC.COLLECTIVE R15, `(.L_x_12194) ;  /* 0x000000000f087348 */ /* 0x000fea0003c00000 */
[----:B------:R0:W1:Y:S02]  /*18970*/  SHFL.UP P6, R14, R13, R12, R11 ;  /* 0x0400000c0d0e7389 */ /* 0x00006400000c000b */
[----:B01----:R-:W-:Y:S01]  /*18980*/  ENDCOLLECTIVE ;  /* 0x000000000000791b */ /* 0x003fe20003800000 */
.L_x_12194:
[----:B------:R-:W-:Y:S01]  /*18990*/  IMAD.MOV.U32 R12, RZ, RZ, 0x4 ;  /* 0x00000004ff0c7424 */ /* 0x000fe200078e00ff */
[----:B------:R-:W-:-:S05]  /*189a0*/  SEL R3, R14, RZ, P2 ;  /* 0x000000ff0e037207 */ /* 0x000fca0001000000 */
[----:B------:R-:W-:-:S04]  /*189b0*/  IMAD.IADD R6, R4, 0x1, R3 ;  /* 0x0000000104067824 */ /* 0x000fc800078e0203 */
[----:B------:R-:W-:-:S07]  /*189c0*/  IMAD.MOV.U32 R13, RZ, RZ, R6 ;  /* 0x000000ffff0d7224 */ /* 0x000fce00078e0006 */
[----:B------:R-:W-:Y:S05]  /*189d0*/  WARPSYNC.COLLECTIVE R15, `(.L_x_12195) ;  /* 0x000000000f087348 */ /* 0x000fea0003c00000 */
[----:B------:R0:W1:Y:S02]  /*189e0*/  SHFL.UP P6, R14, R13, R12, R11 ;  /* 0x0400000c0d0e7389 */ /* 0x00006400000c000b */
[----:B01----:R-:W-:Y:S01]  /*189f0*/  ENDCOLLECTIVE ;  /* 0x000000000000791b */ /* 0x003fe20003800000 */
.L_x_12195:
[----:B------:R-:W-:Y:S01]  /*18a00*/  IMAD.MOV.U32 R12, RZ, RZ, 0x8 ;  /* 0x00000008ff0c7424 */ /* 0x000fe200078e00ff */
[----:B------:R-:W-:-:S05]  /*18a10*/  SEL R3, R14, RZ, P3 ;  /* 0x000000ff0e037207 */ /* 0x000fca0001800000 */
[----:B------:R-:W-:-:S04]  /*18a20*/  IMAD.IADD R2, R6, 0x1, R3 ;  /* 0x0000000106027824 */ /* 0x000fc800078e0203 */
[----:B------:R-:W-:-:S07]  /*18a30*/  IMAD.MOV.U32 R13, RZ, RZ, R2 ;  /* 0x000000ffff0d7224 */ /* 0x000fce00078e0002 */
[----:B------:R-:W-:Y:S05]  /*18a40*/  WARPSYNC.COLLECTIVE R15, `(.L_x_12196) ;  /* 0x000000000f087348 */ /* 0x000fea0003c00000 */
[----:B------:R0:W1:Y:S02]  /*18a50*/  SHFL.UP P6, R14, R13, R12, R11 ;  /* 0x0400000c0d0e7389 */ /* 0x00006400000c000b */
[----:B01----:R-:W-:Y:S01]  /*18a60*/  ENDCOLLECTIVE ;  /* 0x000000000000791b */ /* 0x003fe20003800000 */
.L_x_12196:
[----:B------:R-:W-:Y:S01]  /*18a70*/  IMAD.MOV.U32 R12, RZ, RZ, 0x10 ;  /* 0x00000010ff0c7424 */ /* 0x000fe200078e00ff */
[----:B------:R-:W-:-:S05]  /*18a80*/  SEL R3, R14, RZ, P4 ;  /* 0x000000ff0e037207 */ /* 0x000fca0002000000 */
[----:B------:R-:W-:-:S04]  /*18a90*/  IMAD.IADD R3, R2, 0x1, R3 ;  /* 0x0000000102037824 */ /* 0x000fc800078e0203 */
[----:B------:R-:W-:-:S07]  /*18aa0*/  IMAD.MOV.U32 R13, RZ, RZ, R3 ;  /* 0x000000ffff0d7224 */ /* 0x000fce00078e0003 */
[----:B------:R-:W-:Y:S05]  /*18ab0*/  WARPSYNC.COLLECTIVE R15, `(.L_x_12197) ;  /* 0x000000000f087348 */ /* 0x000fea0003c00000 */
[----:B------:R0:W1:Y:S02]  /*18ac0*/  SHFL.UP P6, R14, R13, R12, R11 ;  /* 0x0400000c0d0e7389 */ /* 0x00006400000c000b */
[----:B01----:R-:W-:Y:S01]  /*18ad0*/  ENDCOLLECTIVE ;  /* 0x000000000000791b */ /* 0x003fe20003800000 */
.L_x_12197:
        /* <DEDUP_REMOVED lines=8> */
.L_x_12198:
[----:B------:R-:W-:Y:S05]  /*18b60*/  BRA `(.L_x_12199) ;  /* 0xffffffdc00c87947 */ /* 0x000fea000383ffff */
.L_x_12142:
        /* <DEDUP_REMOVED lines=8> */
.L_x_12201:
[----:B------:R-:W-:Y:S05]  /*18bf0*/  BSYNC B0 ;  /* 0x0000000000007941 */ /* 0x000fea0003800000 */
.L_x_12200:
        /* <DEDUP_REMOVED lines=8> */
.L_x_12202:
[----:B------:R-:W-:Y:S01]  /*18c80*/  IMAD.MOV.U32 R12, RZ, RZ, 0x4 ;  /* 0x00000004ff0c7424 */ /* 0x000fe200078e00ff */
[----:B------:R-:W-:-:S05]  /*18c90*/  SEL R2, R14, RZ, P2 ;  /* 0x000000ff0e027207 */ /* 0x000fca0001000000 */
[----:B------:R-:W-:-:S04]  /*18ca0*/  IMAD.IADD R2, R13, 0x1, R2 ;  /* 0x000000010d027824 */ /* 0x000fc800078e0202 */
[----:B------:R-:W-:-:S07]  /*18cb0*/  IMAD.MOV.U32 R13, RZ, RZ, R2 ;  /* 0x000000ffff0d7224 */ /* 0x000fce00078e0002 */
[----:B------:R-:W-:Y:S05]  /*18cc0*/  WARPSYNC.COLLECTIVE R15, `(.L_x_12203) ;  /* 0x000000000f087348 */ /* 0x000fea0003c00000 */
[----:B------:R0:W1:Y:S02]  /*18cd0*/  SHFL.UP P6, R14, R13, R12, R11 ;  /* 0x0400000c0d0e7389 */ /* 0x00006400000c000b */
[----:B01----:R-:W-:Y:S01]  /*18ce0*/  ENDCOLLECTIVE ;  /* 0x000000000000791b */ /* 0x003fe20003800000 */
.L_x_12203:
[----:B------:R-:W-:Y:S01]  /*18cf0*/  IMAD.MOV.U32 R12, RZ, RZ, 0x8 ;  /* 0x00000008ff0c7424 */ /* 0x000fe200078e00ff */
[----:B------:R-:W-:-:S05]  /*18d00*/  SEL R3, R14, RZ, P3 ;  /* 0x000000ff0e037207 */ /* 0x000fca0001800000 */
[----:B------:R-:W-:-:S04]  /*18d10*/  IMAD.IADD R3, R2, 0x1, R3 ;  /* 0x0000000102037824 */ /* 0x000fc800078e0203 */
[----:B------:R-:W-:-:S07]  /*18d20*/  IMAD.MOV.U32 R13, RZ, RZ, R3 ;  /* 0x000000ffff0d7224 */ /* 0x000fce00078e0003 */
[----:B------:R-:W-:Y:S05]  /*18d30*/  WARPSYNC.COLLECTIVE R15, `(.L_x_12204) ;  /* 0x000000000f087348 */ /* 0x000fea0003c00000 */
[----:B------:R0:W1:Y:S02]  /*18d40*/  SHFL.UP P6, R14, R13, R12, R11 ;  /* 0x0400000c0d0e7389 */ /* 0x00006400000c000b */
[----:B01----:R-:W-:Y:S01]  /*18d50*/  ENDCOLLECTIVE ;  /* 0x000000000000791b */ /* 0x003fe20003800000 */
.L_x_12204:
[----:B------:R-:W-:Y:S01]  /*18d60*/  IMAD.MOV.U32 R12, RZ, RZ, 0x10 ;  /* 0x00000010ff0c7424 */ /* 0x000fe200078e00ff */
[----:B------:R-:W-:-:S05]  /*18d70*/  SEL R4, R14, RZ, P4 ;  /* 0x000000ff0e047207 */ /* 0x000fca0002000000 */
[----:B------:R-:W-:-:S04]  /*18d80*/  IMAD.IADD R4, R3, 0x1, R4 ;  /* 0x0000000103047824 */ /* 0x000fc800078e0204 */
[----:B------:R-:W-:-:S07]  /*18d90*/  IMAD.MOV.U32 R13, RZ, RZ, R4 ;  /* 0x000000ffff0d7224 */ /* 0x000fce00078e0004 */
[----:B------:R-:W-:Y:S05]  /*18da0*/  WARPSYNC.COLLECTIVE R15, `(.L_x_12205) ;  /* 0x000000000f087348 */ /* 0x000fea0003c00000 */
[----:B------:R0:W1:Y:S02]  /*18db0*/  SHFL.UP P6, R14, R13, R12, R11 ;  /* 0x0400000c0d0e7389 */ /* 0x00006400000c000b */
[----:B01----:R-:W-:Y:S01]  /*18dc0*/  ENDCOLLECTIVE ;  /* 0x000000000000791b */ /* 0x003fe20003800000 */
.L_x_12205:
        /* <DEDUP_REMOVED lines=8> */
.L_x_12206:
[----:B------:R-:W-:Y:S05]  /*18e50*/  BRA `(.L_x_12207) ;  /* 0xffffffdc00ac7947 */ /* 0x000fea000383ffff */
.L_x_12144:
[----:B------:R-:W-:Y:S01]  /*18e60*/  BSSY B0, `(.L_x_12208) ;  /* 0x0000006000007945 */ /* 0x000fe20003800000 */
[----:B------:R-:W-:Y:S01]  /*18e70*/  PLOP3.LUT P6, PT, P6, PT, PT, 0x8, 0x0 ;  /* 0x000000000000781c */ /* 0x000fe200037ce170 */
[----:B------:R-:W-:-:S12]  /*18e80*/  IMAD.MOV.U32 R15, RZ, RZ, -0x1 ;  /* 0xffffffffff0f7424 */ /* 0x000fd800078e00ff */
[----:B0-----:R-:W-:Y:S05]  /*18e90*/  WARPSYNC.COLLECTIVE R15, `(.L_x_12209) ;  /* 0x000000000f087348 */ /* 0x001fea0003c00000 */
[----:B------:R-:W-:Y:S01]  /*18ea0*/  VOTE.ANY R14, PT, P6 ;  /* 0x00000000000e7806 */ /* 0x000fe200030e0100 */
[----:B0-----:R-:W-:Y:S06]  /*18eb0*/  ENDCOLLECTIVE ;  /* 0x000000000000791b */ /* 0x001fec0003800000 */
.L_x_12209:
[----:B------:R-:W-:Y:S05]  /*18ec0*/  BSYNC B0 ;  /* 0x0000000000007941 */ /* 0x000fea0003800000 */
.L_x_12208:
        /* <DEDUP_REMOVED lines=9> */
.L_x_12210:
[----:B------:R-:W-:Y:S01]  /*18f60*/  IMAD.MOV.U32 R17, RZ, RZ, R14 ;  /* 0x000000ffff117224 */ /* 0x000fe200078e000e */
[----:B------:R-:W-:Y:S06]  /*18f70*/  BRA `(.L_x_12211) ;  /* 0xffffffdc009c7947 */ /* 0x000fec000383ffff */
.L_x_12146:
[----:B------:R-:W-:Y:S01]  /*18f80*/  BSSY B0, `(.L_x_12212) ;  /* 0x0000007000007945 */ /* 0x000fe20003800000 */
[----:B------:R-:W-:Y:S02]  /*18f90*/  IMAD.MOV.U32 R13, RZ, RZ, R3 ;  /* 0x000000ffff0d7224 */ /* 0x000fe400078e0003 */
[----:B------:R-:W-:Y:S02]  /*18fa0*/  IMAD.MOV.U32 R11, RZ, RZ, 0x1f ;  /* 0x0000001fff0b7424 */ /* 0x000fe400078e00ff */
[----:B------:R-:W-:-:S07]  /*18fb0*/  IMAD.MOV.U32 R15, RZ, RZ, -0x1 ;  /* 0xffffffffff0f7424 */ /* 0x000fce00078e00ff */
[----:B012---:R-:W-:Y:S05]  /*18fc0*/  WARPSYNC.COLLECTIVE R15, `(.L_x_12213) ;  /* 0x000000000f087348 */ /* 0x007fea0003c00000 */
[----:B------:R3:W4:Y:S02]  /*18fd0*/  SHFL.IDX P6, R14, R13, R12, R11 ;  /* 0x0000000c0d0e7389 */ /* 0x00072400000c000b */
[----:B01234-:R-:W-:Y:S01]  /*18fe0*/  ENDCOLLECTIVE ;  /* 0x000000000000791b */ /* 0x01ffe20003800000 */
.L_x_12213:
[----:B------:R-:W-:Y:S05]  /*18ff0*/  BSYNC B0 ;  /* 0x0000000000007941 */ /* 0x000fea0003800000 */
.L_x_12212:
[----:B------:R-:W-:Y:S05]  /*19000*/  BRA `(.L_x_12145) ;  /* 0xffffffdc00947947 */ /* 0x000fea000383ffff */
.L_x_12150:
[----:B0-----:R0:W2:Y:S02]  /*19010*/  SYNCS.PHASECHK.TRANS64.TRYWAIT P0, [R9+URZ+0x31c20], R0 ;  /* 0x031c2000090075a7 */ /* 0x0010a4000800017f */
[----:B--2---:R-:W-:Y:S05]  /*19020*/  @!P0 NANOSLEEP.SYNCS 0x989680 ;  /* 0x009896800000895d */ /* 0x004fea0003900000 */
[----:B------:R-:W2:Y:S02]  /*19030*/  @!P0 SYNCS.PHASECHK.TRANS64 P0, [R9+URZ+0x31c20], R0 ;  /* 0x031c2000090085a7 */ /* 0x000ea4000800007f */
[----:B--2---:R-:W-:Y:S05]  /*19040*/  @!P0 BRA `(.L_x_12150) ;  /* 0xfffffffc00f08947 */ /* 0x004fea000383ffff */
[----:B------:R-:W-:Y:S05]  /*19050*/  BRA `(.L_x_12214) ;  /* 0xffffffe400107947 */ /* 0x000fea000383ffff */
.L_x_12151:
        /* <DEDUP_REMOVED lines=11> */
.L_x_12216:
[----:B------:R-:W-:Y:S05]  /*19110*/  BSYNC B0 ;  /* 0x0000000000007941 */ /* 0x000fea0003800000 */
.L_x_12215:
[----:B------:R-:W-:Y:S05]  /*19120*/  BRA `(.L_x_12217) ;  /* 0xffffffe000f87947 */ /* 0x000fea000383ffff */
.L_x_12154:
[----:B------:R-:W-:Y:S01]  /*19130*/  BSSY B1, `(.L_x_12218) ;  /* 0x0000006000017945 */ /* 0x000fe20003800000 */
[----:B------:R-:W-:-:S07]  /*19140*/  IMAD.MOV.U32 R15, RZ, RZ, -0x1 ;  /* 0xffffffffff0f7424 */ /* 0x000fce00078e00ff */
[----:B01-3--:R-:W-:Y:S05]  /*19150*/  WARPSYNC.COLLECTIVE R15, `(.L_x_12219) ;  /* 0x000000000f0c7348 */ /* 0x00bfea0003c00000 */
[----:B------:R-:W-:Y:S02]  /*19160*/  ELECT P6, UR62, PT ;  /* 0x00000000003e782f */ /* 0x000fe400038c0000 */
[----:B------:R-:W-:Y:S01]  /*19170*/  MOV R14, UR62 ;  /* 0x0000003e000e7c02 */ /* 0x000fe20008000f00 */
[----:B01-3--:R-:W-:Y:S10]  /*19180*/  ENDCOLLECTIVE ;  /* 0x000000000000791b */ /* 0x00bff40003800000 */
.L_x_12219:
[----:B------:R-:W-:Y:S05]  /*19190*/  BSYNC B1 ;  /* 0x0000000000017941 */ /* 0x000fea0003800000 */
.L_x_12218:
[----:B------:R-:W-:Y:S05]  /*191a0*/  BRA `(.L_x_12220) ;  /* 0xffffffe000f07947 */ /* 0x000fea000383ffff */
.L_x_12156:
[----:B0-----:R0:W2:Y:S02]  /*191b0*/  SYNCS.PHASECHK.TRANS64.TRYWAIT P0, [R6+URZ], R3 ;  /* 0x00000003060075a7 */ /* 0x0010a4000800017f */
[----:B--2---:R-:W-:Y:S05]  /*191c0*/  @!P0 NANOSLEEP.SYNCS 0x989680 ;  /* 0x009896800000895d */ /* 0x004fea0003900000 */
[----:B------:R-:W2:Y:S02]  /*191d0*/  @!P0 SYNCS.PHASECHK.TRANS64 P0, [R6+URZ], R3 ;  /* 0x00000003060085a7 */ /* 0x000ea4000800007f */
[----:B--2---:R-:W-:Y:S05]  /*191e0*/  @!P0 BRA `(.L_x_12156) ;  /* 0xfffffffc00f08947 */ /* 0x004fea000383ffff */
[----:B------:R-:W-:Y:S05]  /*191f0*/  BRA `(.L_x_12221) ;  /* 0xffffffe4002c7947 */ /* 0x000fea000383ffff */
.L_x_12157:
[----:B--2---:R2:W4:Y:S02]  /*19200*/  SYNCS.PHASECHK.TRANS64.TRYWAIT P0, [R7+URZ], R2 ;  /* 0x00000002070075a7 */ /* 0x004524000800017f */
[----:B----4-:R-:W-:Y:S05]  /*19210*/  @!P0 NANOSLEEP.SYNCS 0x989680 ;  /* 0x009896800000895d */ /* 0x010fea0003900000 */
[----:B------:R-:W4:Y:S02]  /*19220*/  @!P0 SYNCS.PHASECHK.TRANS64 P0, [R7+URZ], R2 ;  /* 0x00000002070085a7 */ /* 0x000f24000800007f */
[----:B----4-:R-:W-:Y:S05]  /*19230*/  @!P0 BRA `(.L_x_12157) ;  /* 0xfffffffc00f08947 */ /* 0x010fea000383ffff */
[----:B------:R-:W-:Y:S05]  /*19240*/  BRA `(.L_x_12222) ;  /* 0xffffffe400207947 */ /* 0x000fea000383ffff */
.L_x_12159:
[----:B----4-:R4:W0:Y:S02]  /*19250*/  SYNCS.PHASECHK.TRANS64.TRYWAIT P0, [R4+URZ], R3 ;  /* 0x00000003040075a7 */ /* 0x010824000800017f */
[----:B0-----:R-:W-:Y:S05]  /*19260*/  @!P0 NANOSLEEP.SYNCS 0x989680 ;  /* 0x009896800000895d */ /* 0x001fea0003900000 */
[----:B------:R-:W0:Y:S02]  /*19270*/  @!P0 SYNCS.PHASECHK.TRANS64 P0, [R4+URZ], R3 ;  /* 0x00000003040085a7 */ /* 0x000e24000800007f */
[----:B0-----:R-:W-:Y:S05]  /*19280*/  @!P0 BRA `(.L_x_12159) ;  /* 0xfffffffc00f08947 */ /* 0x001fea000383ffff */
[----:B------:R-:W-:Y:S05]  /*19290*/  BRA `(.L_x_12223) ;  /* 0xffffffe400247947 */ /* 0x000fea000383ffff */
.L_x_12224:
        /* <DEDUP_REMOVED lines=14> */
.L_x_15330:


//--------------------- .text._ZN7cutlass13device_kernelIN5flash11enable_sm90INS1_16FlashAttnFwdSm90INS1_25CollectiveMainloopFwdSm90ILi2EN4cute5tupleIJNS5_1CILi1EEES8_S8_EEENS6_IJNS7_ILi192EEENS7_ILi144EEENS7_ILi96EEEEEELi96ENS_6half_tEfNS_4arch4Sm90ELb1ELb0ELb1ELb1ELb0ELb1ELb0ELb0ELb1ELb1ELb0ELb0EEENS1_21CollectiveEpilogueFwdINS6_IJSA_SC_SB_EEES9_SE_SG_Li384ELb1ELb1ELb0ELb0EEENS1_36VarlenDynamicPersistentTileSchedulerILi192ELi144ELi384ELi128ELb0ELb1ELb1ELb1ELb1ELb1EEEEEEEEEvNT_6ParamsE --------------------------
	.section	.text._ZN7cutlass13device_kernelIN5flash11enable_sm90INS1_16FlashAttnFwdSm90INS1_25CollectiveMainloopFwdSm90ILi2EN4cute5tupleIJNS5_1CILi1EEES8_S8_EEENS6_IJNS7_ILi192EEENS7_ILi144EEENS7_ILi96EEEEEELi96ENS_6half_tEfNS_4arch4Sm90ELb1ELb0ELb1ELb1ELb0ELb1ELb0ELb0ELb1ELb1ELb0ELb0EEENS1_21CollectiveEpilogueFwdINS6_IJSA_SC_SB_EEES9_SE_SG_Li384ELb1ELb1ELb0ELb0EEENS1_36VarlenDynamicPersistentTileSchedulerILi192ELi144ELi384ELi128ELb0ELb1ELb1ELb1ELb1ELb1EEEEEEEEEvNT_6ParamsE,"ax",@progbits
	.align	128
.text._ZN7cutlass13device_kernelIN5flash11enable_sm90INS1_16FlashAttnFwdSm90INS1_25CollectiveMainloopFwdSm90ILi2EN4cute5tupleIJNS5_1CILi1EEES8_S8_EEENS6_IJNS7_ILi192EEENS7_ILi144EEENS7_ILi96EEEEEELi96ENS_6half_tEfNS_4arch4Sm90ELb1ELb0ELb1ELb1ELb0ELb1ELb0ELb0ELb1ELb1ELb0ELb0EEENS1_21CollectiveEpilogueFwdINS6_IJSA_SC_SB_EEES9_SE_SG_Li384ELb1ELb1ELb0ELb0EEENS1_36VarlenDynamicPersistentTileSchedulerILi192ELi144ELi384ELi128ELb0ELb1ELb1ELb1ELb1ELb1EEEEEEEEEvNT_6ParamsE:
        .type           _ZN7cutlass13device_kernelIN5flash11enable_sm90INS1_16FlashAttnFwdSm90INS1_25CollectiveMainloopFwdSm90ILi2EN4cute5tupleIJNS5_1CILi1EEES8_S8_EEENS6_IJNS7_ILi192EEENS7_ILi144EEENS7_ILi96EEEEEELi96ENS_6half_tEfNS_4arch4Sm90ELb1ELb0ELb1ELb1ELb0ELb1ELb0ELb0ELb1ELb1ELb0ELb0EEENS1_21CollectiveEpilogueFwdINS6_IJSA_SC_SB_EEES9_SE_SG_Li384ELb1ELb1ELb0ELb0EEENS1_36VarlenDynamicPersistentTileSchedulerILi192ELi144ELi384ELi128ELb0ELb1ELb1ELb1ELb1ELb1EEEEEEEEEvNT_6ParamsE,@function
        .size           _ZN7cutlass13device_kernelIN5flash11enable_sm90INS1_16FlashAttnFwdSm90INS1_25CollectiveMainloopFwdSm90ILi2EN4cute5tupleIJNS5_1CILi1EEES8_S8_EEENS6_IJNS7_ILi192EEENS7_ILi144EEENS7_ILi96EEEEEELi96ENS_6half_tEfNS_4arch4Sm90ELb1ELb0ELb1ELb1ELb0ELb1ELb0ELb0ELb1ELb1ELb0ELb0EEENS1_21CollectiveEpilogueFwdINS6_IJSA_SC_SB_EEES9_SE_SG_Li384ELb1ELb1ELb0ELb0EEENS1_36VarlenDynamicPersistentTileSchedulerILi192ELi144ELi384ELi128ELb0ELb1ELb1ELb1ELb1ELb1EEEEEEEEEvNT_6ParamsE,(.L_x_15331 - _ZN7cutlass13device_kernelIN5flash11enable_sm90INS1_16FlashAttnFwdSm90INS1_25CollectiveMainloopFwdSm90ILi2EN4cute5tupleIJNS5_1CILi1EEES8_S8_EEENS6_IJNS7_ILi192EEENS7_ILi144EEENS7_ILi96EEEEEELi96ENS_6half_tEfNS_4arch4Sm90ELb1ELb0ELb1ELb1ELb0ELb1ELb0ELb0ELb1ELb1ELb0ELb0EEENS1_21CollectiveEpilogueFwdINS6_IJSA_SC_SB_EEES9_SE_SG_Li384ELb1ELb1ELb0ELb0EEENS1_36VarlenDynamicPersistentTileSchedulerILi192ELi144ELi384ELi128ELb0ELb1ELb1ELb1ELb1ELb1EEEEEEEEEvNT_6ParamsE)
        .other          _ZN7cutlass13device_kernelIN5flash11enable_sm90INS1_16FlashAttnFwdSm90INS1_25CollectiveMainloopFwdSm90ILi2EN4cute5tupleIJNS5_1CILi1EEES8_S8_EEENS6_IJNS7_ILi192EEENS7_ILi144EEENS7_ILi96EEEEEELi96ENS_6half_tEfNS_4arch4Sm90ELb1ELb0ELb1ELb1ELb0ELb1ELb0ELb0ELb1ELb1ELb0ELb0EEENS1_21CollectiveEpilogueFwdINS6_IJSA_SC_SB_EEES9_SE_SG_Li384ELb1ELb1ELb0ELb0EEENS1_36VarlenDynamicPersistentTileSchedulerILi192ELi144ELi384ELi128ELb0ELb1ELb1ELb1ELb1ELb1EEEEEEEEEvNT_6ParamsE,@"STO_CUDA_ENTRY STV_DEFAULT"
_ZN7cutlass13device_kernelIN5flash11enable_sm90INS1_16FlashAttnFwdSm90INS1_25CollectiveMainloopFwdSm90ILi2EN4cute5tupleIJNS5_1CILi1EEES8_S8_EEENS6_IJNS7_ILi192EEENS7_ILi144EEENS7_ILi96EEEEEELi96ENS_6half_tEfNS_4arch4Sm90ELb1ELb0ELb1ELb1ELb0ELb1ELb0ELb0ELb1ELb1ELb0ELb0EEENS1_21CollectiveEpilogueFwdINS6_IJSA_SC_SB_EEES9_SE_SG_Li384ELb1ELb1ELb0ELb0EEENS1_36VarlenDynamicPersistentTileSchedulerILi192ELi144ELi384ELi128ELb0ELb1ELb1ELb1ELb1ELb1EEEEEEEEEvNT_6ParamsE:
        /* <DEDUP_REMOVED lines=24> */
.L_x_12226:
[----:B------:R-:W-:Y:S05]  /*0180*/  BSYNC B0 ;  /* 0x0000000000007941 */ /* 0x000fea0003800000 */
.L_x_12225:
        /* <DEDUP_REMOVED lines=41> */
.L_x_12227:
        /* <DEDUP_REMOVED lines=22> */
.L_x_12228:
        /* <DEDUP_REMOVED lines=18> */
.L_x_12229:
        /* <DEDUP_REMOVED lines=22> */
.L_x_12230:
        /* <DEDUP_REMOVED lines=22> */
.L_x_12231:
        /* <DEDUP_REMOVED lines=9> */
.L_x_12234:
[----:B------:R-:W-:-:S08]  /*09f0*/  NOP ;  /* 0x0000000000007918 */ /* 0x000fd00000000000 */
[----:B------:R-:W1:Y:S02]  /*0a00*/  USETMAXREG.TRY_ALLOC.CTAPOOL UP0, 0xa0 ;  /* 0x000000a0000079c8 */ /* 0x000e640008000600 */
[----:B-1----:R-:W-:-:S13]  /*0a10*/  PLOP3.LUT P0, PT, PT, PT, UP0, 0x80, 0x0 ;  /* 0x000000000000781c */ /* 0x002fda0003f0f008 */
[----:B------:R-:W-:Y:S05]  /*0a20*/  @!P0 BRA `(.L_x_12234) ;  /* 0xfffffffc00f08947 */ /* 0x000fea000383ffff */
[----:B------:R-:W2:Y:S01]  /*0a30*/  LDL.LU R0, [R1] ;  /* 0x0000000001007983 */ /* 0x000ea20000300800 */
[----:B0-----:R-:W0:Y:S01]  /*0a40*/  S2R R2, SR_TID.X ;  /* 0x0000000000027919 */ /* 0x001e220000002100 */
        /* <DEDUP_REMOVED lines=12> */
[----:B--2---:R-:W-:-:S04]  /*0b10*/  LOP3.LUT R0, R0, 0xfffffffb, RZ, 0xc0, !PT ;  /* 0xfffffffb00007812 */ /* 0x004fc800078ec0ff */
[----:B------:R-:W-:-:S05]  /*0b20*/  @P0 LOP3.LUT R0, R0, 0x4, RZ, 0xfc, !PT ;  /* 0x0000000400000812 */ /* 0x000fca00078efcff */
[----:B------:R1:W-:Y:S01]  /*0b30*/  STL [R1], R0 ;  /* 0x0000000001007387 */ /* 0x0003e20000100800 */
[----:B0-----:R-:W-:-:S13]  /*0b40*/  ISETP.GE.AND P0, PT, R107, UR4, PT ;  /* 0x000000046b007c0c */ /* 0x001fda000bf06270 */
[----:B-1----:R-:W-:Y:S05]  /*0b50*/  @P0 BRA `(.L_x_12235) ;  /* 0x0000024400d80947 */ /* 0x002fea0003800000 */
[----:B------:R-:W2:Y:S01]  /*0b60*/  LDL R2, [R1+0xc0] ;  /* 0x0000c00001027983 */ /* 0x000ea20000100800 */
[----:B------:R-:W-:Y:S01]  /*0b70*/  R2UR UR4, R16 ;  /* 0x00000000100472ca */ /* 0x000fe200000e0000 */
[----:B------:R-:W0:-:S12]  /*0b80*/  S2R R0, SR_TID.X ;  /* 0x0000000000007919 */ /* 0x000e180000002100 */
[----:B------:R-:W-:Y:S01]  /*0b90*/  UIADD3 UR4, UR4, 0xda00, URZ ;  /* 0x0000da0004047890 */ /* 0x000fe2000fffe03f */
[----:B0-----:R-:W-:-:S05]  /*0ba0*/  VIADD R11, R0, 0xffffff80 ;  /* 0xffffff80000b7836 */ /* 0x001fca0000000000 */
[-C--:B------:R-:W-:Y:S02]  /*0bb0*/  LEA.HI R5, R11, R11.reuse, RZ, 0x1 ;  /* 0x0000000b0b057211 */ /* 0x080fe400078f08ff */
[----:B------:R-:W-:Y:S02]  /*0bc0*/  SHF.R.S32.HI R0, RZ, 0x1f, R11 ;  /* 0x0000001fff007819 */ /* 0x000fe4000001140b */
[----:B------:R-:W-:Y:S02]  /*0bd0*/  SHF.R.S32.HI R22, RZ, 0x1, R5 ;  /* 0x00000001ff167819 */ /* 0x000fe40000011405 */
[CC--:B------:R-:W-:Y:S02]  /*0be0*/  LEA.HI R8, R0.reuse, R11.reuse, RZ, 0x2 ;  /* 0x0000000b00087211 */ /* 0x0c0fe400078f10ff */
[----:B------:R-:W-:Y:S02]  /*0bf0*/  LEA.HI R3, R0, R11, RZ, 0x4 ;  /* 0x0000000b00037211 */ /* 0x000fe400078f20ff */
[----:B------:R-:W-:-:S02]  /*0c00*/  LOP3.LUT R4, R5, 0xfffffffe, RZ, 0xc0, !PT ;  /* 0xfffffffe05047812 */ /* 0x000fc400078ec0ff */
[----:B------:R-:W-:Y:S02]  /*0c10*/  LEA.HI R6, R5, R22, RZ, 0x1 ;  /* 0x0000001605067211 */ /* 0x000fe400078f08ff */
[----:B------:R-:W-:Y:S01]  /*0c20*/  LOP3.LUT R5, R8, 0xfffffffc, RZ, 0xc0, !PT ;  /* 0xfffffffc08057812 */ /* 0x000fe200078ec0ff */
[C---:B------:R-:W-:Y:S01]  /*0c30*/  IMAD.IADD R14, R11.reuse, 0x1, -R4 ;  /* 0x000000010b0e7824 */ /* 0x040fe200078e0a04 */
[----:B------:R-:W-:Y:S02]  /*0c40*/  LOP3.LUT R7, R6, 0x7fffffe, RZ, 0xc0, !PT ;  /* 0x07fffffe06077812 */ /* 0x000fe400078ec0ff */
[--C-:B------:R-:W-:Y:S01]  /*0c50*/  SHF.R.S32.HI R27, RZ, 0x2, R8.reuse ;  /* 0x00000002ff1b7819 */ /* 0x100fe20000011408 */
[----:B------:R-:W-:Y:S01]  /*0c60*/  IMAD.IADD R6, R11, 0x1, -R5 ;  /* 0x000000010b067824 */ /* 0x000fe200078e0a05 */
[----:B------:R-:W-:Y:S01]  /*0c70*/  SHF.R.S32.HI R8, RZ, 0x1f, R8 ;  /* 0x0000001fff087819 */ /* 0x000fe20000011408 */
[----:B------:R-:W-:Y:S02]  /*0c80*/  IMAD.IADD R7, R22, 0x1, -R7 ;  /* 0x0000000116077824 */ /* 0x000fe400078e0a07 */
[----:B------:R-:W-:Y:S01]  /*0c90*/  IMAD.SHL.U32 R24, R14, 0x4, RZ ;  /* 0x000000040e187824 */ /* 0x000fe200078e00ff */
[----:B------:R-:W-:-:S03]  /*0ca0*/  LEA.HI R8, R8, R27, RZ, 0x2 ;  /* 0x0000001b08087211 */ /* 0x000fc600078f10ff */
[C---:B------:R-:W-:Y:S01]  /*0cb0*/  VIADD R9, R24.reuse, 0x10 ;  /* 0x0000001018097836 */ /* 0x040fe20000000000 */
[----:B------:R-:W-:Y:S01]  /*0cc0*/  STL [R1+0x50], R24 ;  /* 0x0000501801007387 */ /* 0x000fe20000100800 */
[----:B------:R-:W-:Y:S01]  /*0cd0*/  VIADD R12, R24, 0x20 ;  /* 0x00000020180c7836 */ /* 0x000fe20000000000 */
[----:B------:R-:W-:Y:S02]  /*0ce0*/  LOP3.LUT R8, R8, 0xfffffffc, RZ, 0xc0, !PT ;  /* 0xfffffffc08087812 */ /* 0x000fe400078ec0ff */
[----:B------:R0:W-:Y:S04]  /*0cf0*/  STL [R1+0x68], R9 ;  /* 0x0000680901007387 */ /* 0x0001e80000100800 */
[----:B------:R1:W-:Y:S01]  /*0d00*/  STL [R1+0x74], R12 ;  /* 0x0000740c01007387 */ /* 0x0003e20000100800 */
[----:B0-----:R-:W-:-:S05]  /*0d10*/  IMAD.IADD R9, R24, 0x1, R9 ;  /* 0x0000000118097824 */ /* 0x001fca00078e0209 */
[----:B------:R-:W-:-:S04]  /*0d20*/  SHF.R.S32.HI R10, RZ, 0x1f, R9 ;  /* 0x0000001fff0a7819 */ /* 0x000fc80000011409 */
[CC--:B------:R-:W-:Y:S02]  /*0d30*/  LEA.HI R15, R10.reuse, R9.reuse, RZ, 0x3 ;  /* 0x000000090a0f7211 */ /* 0x0c0fe400078f18ff */
[----:B------:R-:W-:-:S04]  /*0d40*/  LEA.HI R18, R10, R9, RZ, 0x5 ;  /* 0x000000090a127211 */ /* 0x000fc800078f28ff */
[----:B------:R-:W-:Y:S02]  /*0d50*/  SHF.R.S32.HI R18, RZ, 0x5, R18 ;  /* 0x00000005ff127819 */ /* 0x000fe40000011412 */
[----:B--2---:R-:W-:Y:S02]  /*0d60*/  R2UR UR5, R2 ;  /* 0x00000000020572ca */ /* 0x004fe400000e0000 */
[----:B------:R-:W-:-:S04]  /*0d70*/  SHF.R.S32.HI R2, RZ, 0x4, R3 ;  /* 0x00000004ff027819 */ /* 0x000fc80000011403 */
[C---:B------:R-:W-:Y:S01]  /*0d80*/  LEA.HI R4, R3.reuse, R2, RZ, 0x1 ;  /* 0x0000000203047211 */ /* 0x040fe200078f08ff */
[----:B------:R-:W-:Y:S01]  /*0d90*/  IMAD R21, R2, 0x8, R7 ;  /* 0x0000000802157824 */ /* 0x000fe200078e0207 */
[----:B------:R-:W-:Y:S02]  /*0da0*/  LOP3.LUT R3, R3, 0xfffffff0, RZ, 0xc0, !PT ;  /* 0xfffffff003037812 */ /* 0x000fe400078ec0ff */
[----:B------:R-:W-:Y:S02]  /*0db0*/  LOP3.LUT R5, R4, 0x1ffffffe, RZ, 0xc0, !PT ;  /* 0x1ffffffe04057812 */ /* 0x000fe400078ec0ff */
[----:B------:R-:W-:Y:S01]  /*0dc0*/  LEA.HI R4, R6, R6, RZ, 0x1 ;  /* 0x0000000606047211 */ /* 0x000fe200078f08ff */
[----:B------:R-:W-:Y:S01]  /*0dd0*/  IMAD.IADD R3, R11, 0x1, -R3 ;  /* 0x000000010b037824 */ /* 0x000fe200078e0a03 */
[----:B------:R-:W-:Y:S01]  /*0de0*/  ULOP3.LUT UR5, UR5, 0x1, URZ, 0xfc, !UPT ;  /* 0x0000000105057892 */ /* 0x000fe2000f8efc3f */
[----:B------:R-:W-:Y:S01]  /*0df0*/  IMAD.IADD R5, R2, 0x1, -R5 ;  /* 0x0000000102057824 */ /* 0x000fe200078e0a05 */
[----:B------:R-:W-:-:S02]  /*0e00*/  LOP3.LUT R7, R4, 0x1ffffffe, RZ, 0xc0, !PT ;  /* 0x1ffffffe04077812 */ /* 0x000fc400078ec0ff */
[----:B------:R-:W-:Y:S01]  /*0e10*/  LEA.HI R2, R0, R11, RZ, 0x7 ;  /* 0x0000000b00027211 */ /* 0x000fe200078f38ff */
[----:B------:R-:W-:Y:S02]  /*0e20*/  IMAD.SHL.U32 R5, R5, 0x8, RZ ;  /* 0x0000000805057824 */ /* 0x000fe400078e00ff */
[----:B------:R-:W-:Y:S01]  /*0e30*/  IMAD.IADD R13, R6, 0x1, -R7 ;  /* 0x00000001060d7824 */ /* 0x000fe200078e0a07 */
[----:B------:R-:W-:Y:S01]  /*0e40*/  LOP3.LUT R4, R2, 0xffffff80, RZ, 0xc0, !PT ;  /* 0xffffff8002047812 */ /* 0x000fe200078ec0ff */
[----:B------:R-:W-:Y:S01]  /*0e50*/  IMAD.IADD R6, R24, 0x1, R12 ;  /* 0x0000000118067824 */ /* 0x000fe200078e020c */
[----:B------:R-:W-:-:S03]  /*0e60*/  SHF.R.S32.HI R26, RZ, 0x7, R2 ;  /* 0x00000007ff1a7819 */ /* 0x000fc60000011402 */
[----:B------:R-:W-:Y:S01]  /*0e70*/  IMAD.IADD R23, R11, 0x1, -R4 ;  /* 0x000000010b177824 */ /* 0x000fe200078e0a04 */
[----:B------:R-:W-:Y:S02]  /*0e80*/  SHF.R.S32.HI R7, RZ, 0x1f, R6 ;  /* 0x0000001fff077819 */ /* 0x000fe40000011406 */
[----:B------:R-:W-:Y:S02]  /*0e90*/  LEA.HI R4, R0, R11, RZ, 0x5 ;  /* 0x0000000b00047211 */ /* 0x000fe400078f28ff */
[----:B------:R-:W-:Y:S02]  /*0ea0*/  SHF.R.S32.HI R0, RZ, 0x1f, R3 ;  /* 0x0000001fff007819 */ /* 0x000fe40000011403 */
[CC--:B------:R-:W-:Y:S02]  /*0eb0*/  LEA.HI R17, R7.reuse, R6.reuse, RZ, 0x3 ;  /* 0x0000000607117211 */ /* 0x0c0fe400078f18ff */
[----:B------:R-:W-:Y:S02]  /*0ec0*/  LEA.HI R19, R7, R6, RZ, 0x5 ;  /* 0x0000000607137211 */ /* 0x000fe400078f28ff */
[----:B------:R-:W-:-:S02]  /*0ed0*/  SHF.R.S32.HI R9, RZ, 0x1f, R23 ;  /* 0x0000001fff097819 */ /* 0x000fc40000011417 */
[----:B------:R-:W-:Y:S02]  /*0ee0*/  SHF.R.S32.HI R7, RZ, 0x5, R4 ;  /* 0x00000005ff077819 */ /* 0x000fe40000011404 */
[CC--:B------:R-:W-:Y:S02]  /*0ef0*/  LEA.HI R4, R0.reuse, R3.reuse, RZ, 0x3 ;  /* 0x0000000300047211 */ /* 0x0c0fe400078f18ff */
[----:B------:R-:W-:Y:S01]  /*0f00*/  LEA.HI R0, R0, R3, RZ, 0x2 ;  /* 0x0000000300007211 */ /* 0x000fe200078f10ff */
[----:B------:R-:W-:Y:S01]  /*0f10*/  IMAD R20, R7, 0x10, R3 ;  /* 0x0000001007147824 */ /* 0x000fe200078e0203 */
[----:B------:R-:W-:Y:S01]  /*0f20*/  LEA.HI R10, R9, R23, RZ, 0x2 ;  /* 0x00000017090a7211 */ /* 0x000fe200078f10ff */
[----:B------:R-:W-:Y:S01]  /*0f30*/  IMAD.SHL.U32 R6, R4, 0x10, RZ ;  /* 0x0000001004067824 */ /* 0x000fe200078e00ff */
[----:B------:R-:W-:Y:S01]  /*0f40*/  LOP3.LUT R4, R0, 0x7fffffc, RZ, 0xc0, !PT ;  /* 0x07fffffc00047812 */ /* 0x000fe200078ec0ff */
[----:B------:R-:W-:Y:S01]  /*0f50*/  IMAD.U32 R2, R20, 0x20, R5 ;  /* 0x0000002014027824 */ /* 0x000fe200078e0005 */
[--C-:B------:R-:W-:Y:S01]  /*0f60*/  SHF.R.S32.HI R11, RZ, 0x2, R10.reuse ;  /* 0x00000002ff0b7819 */ /* 0x100fe2000001140a */
[----:B------:R-:W-:Y:S01]  /*0f70*/  IMAD.SHL.U32 R20, R14, 0x8, RZ ;  /* 0x000000080e147824 */ /* 0x000fe200078e00ff */
[----:B-1----:R-:W-:Y:S01]  /*0f80*/  SHF.R.S32.HI R12, RZ, 0x1f, R10 ;  /* 0x0000001fff0c7819 */ /* 0x002fe2000001140a */
[----:B------:R-:W-:Y:S01]  /*0f90*/  IMAD.IADD R4, R3, 0x1, -R4 ;  /* 0x0000000103047824 */ /* 0x000fe200078e0a04 */
[----:B------:R-:W-:Y:S01]  /*0fa0*/  SHF.R.S32.HI R0, RZ, 0x2, R0 ;  /* 0x00000002ff007819 */ /* 0x000fe20000011400 */
[----:B------:R-:W-:Y:S01]  /*0fb0*/  IMAD.IADD R3, R27, 0x1, -R8 ;  /* 0x000000011b037824 */ /* 0x000fe200078e0a08 */
[----:B------:R-:W-:Y:S01]  /*0fc0*/  LEA.HI R12, R12, R11, RZ, 0x3 ;  /* 0x0000000b0c0c7211 */ /* 0x000fe200078f18ff */
[----:B------:R0:W-:Y:S01]  /*0fd0*/  STL [R1+0xbc], R2 ;  /* 0x0000bc0201007387 */ /* 0x0001e20000100800 */
[----:B------:R-:W-:Y:S01]  /*0fe0*/  LEA.HI R9, R9, R23, RZ, 0x5 ;  /* 0x0000001709097211 */ /* 0x000fe200078f28ff */
[----:B------:R-:W-:Y:S01]  /*0ff0*/  IMAD.SHL.U32 R0, R0, 0x40, RZ ;  /* 0x0000004000007824 */ /* 0x000fe200078e00ff */
[----:B------:R-:W-:Y:S01]  /*1000*/  LOP3.LUT R12, R12, 0xfffffff8, RZ, 0xc0, !PT ;  /* 0xfffffff80c0c7812 */ /* 0x000fe200078ec0ff */
[----:B------:R1:W-:Y:S01]  /*1010*/  STL [R1+0x8c], R3 ;  /* 0x00008c0301007387 */ /* 0x0003e20000100800 */
[----:B------:R-:W-:-:S02]  /*1020*/  LOP3.LUT R6, R6, 0x7fffff80, RZ, 0xc0, !PT ;  /* 0x7fffff8006067812 */ /* 0x000fc400078ec0ff */
[----:B------:R-:W-:Y:S01]  /*1030*/  LOP3.LUT R0, R0, 0x40, RZ, 0xc0, !PT ;  /* 0x0000004000007812 */ /* 0x000fe200078ec0ff */
[----:B------:R-:W-:Y:S01]  /*1040*/  IMAD.IADD R12, R11, 0x1, -R12 ;  /* 0x000000010b0c7824 */ /* 0x000fe200078e0a0c */
[----:B------:R-:W-:Y:S01]  /*1050*/  SHF.R.S32.HI R9, RZ, 0x5, R9 ;  /* 0x00000005ff097819 */ /* 0x000fe20000011409 */
[----:B0-----:R-:W-:Y:S01]  /*1060*/  IMAD.SHL.U32 R2, R3, 0x40, RZ ;  /* 0x0000004003027824 */ /* 0x001fe200078e00ff */
[----:B------:R-:W-:Y:S01]  /*1070*/  LOP3.LUT R5, R0, 0x8, R5, 0xf8, !PT ;  /* 0x0000000800057812 */ /* 0x000fe200078ef805 */
[----:B------:R-:W-:Y:S01]  /*1080*/  IMAD R7, R7, 0x100, R6 ;  /* 0x0000010007077824 */ /* 0x000fe200078e0206 */
[----:B------:R-:W-:Y:S01]  /*1090*/  SHF.R.U32.HI R0, RZ, 0x3, R0 ;  /* 0x00000003ff007819 */ /* 0x000fe20000011600 */
[----:B------:R-:W-:Y:S01]  /*10a0*/  IMAD R9, R9, 0x10, R12 ;  /* 0x0000001009097824 */ /* 0x000fe200078e020c */
[----:B------:R-:W-:Y:S01]  /*10b0*/  LOP3.LUT R11, R2, 0xc0, RZ, 0xc0, !PT ;  /* 0x000000c0020b7812 */ /* 0x000fe200078ec0ff */
[----:B------:R-:W-:Y:S01]  /*10c0*/  IMAD.HI R2, R26, 0x55555556, RZ ;  /* 0x555555561a027827 */ /* 0x000fe200078e02ff */
[----:B------:R-:W-:-:S02]  /*10d0*/  LOP3.LUT R0, R5, R0, RZ, 0x3c, !PT ;  /* 0x0000000005007212 */ /* 0x000fc400078e3cff */
[----:B------:R-:W-:Y:S01]  /*10e0*/  SHF.R.U32.HI R8, RZ, 0x3, R11 ;  /* 0x00000003ff087819 */ /* 0x000fe2000001160b */
[----:B------:R-:W-:Y:S01]  /*10f0*/  IMAD R7, R4, 0x10, R7 ;  /* 0x0000001004077824 */ /* 0x000fe200078e0207 */
[----:B------:R-:W-:Y:S01]  /*1100*/  LEA.HI R2, R2, R2, RZ, 0x1 ;  /* 0x0000000202027211 */ /* 0x000fe200078f08ff */
[----:B------:R-:W-:Y:S01]  /*1110*/  IMAD.SHL.U32 R6, R21, 0x20, RZ ;  /* 0x0000002015067824 */ /* 0x000fe200078e00ff */
[----:B-1----:R-:W-:Y:S01]  /*1120*/  LOP3.LUT R3, R11, 0x18, R17, 0xf8, !PT ;  /* 0x000000180b037812 */ /* 0x002fe200078ef811 */
[----:B------:R-:W-:Y:S01]  /*1130*/  STL [R1+0x48], R11 ;  /* 0x0000480b01007387 */ /* 0x000fe20000100800 */
[----:B------:R-:W-:Y:S01]  /*1140*/  IMAD.IADD R7, R0, 0x1, R7 ;  /* 0x0000000100077824 */ /* 0x000fe200078e0207 */
[----:B------:R-:W-:Y:S01]  /*1150*/  SHF.R.S32.HI R5, RZ, 0x1f, R22 ;  /* 0x0000001fff057819 */ /* 0x000fe20000011416 */
[----:B------:R-:W-:Y:S01]  /*1160*/  IMAD R2, R2, -0x3, R26 ;  /* 0xfffffffd02027824 */ /* 0x000fe200078e021a */
[-C--:B------:R-:W-:Y:S01]  /*1170*/  LOP3.LUT R4, R3, R8.reuse, RZ, 0x3c, !PT ;  /* 0x0000000803047212 */ /* 0x080fe200078e3cff */
[----:B------:R-:W-:Y:S01]  /*1180*/  STL [R1+0x5c], R6 ;  /* 0x00005c0601007387 */ /* 0x000fe20000100800 */
[----:B------:R-:W-:Y:S01]  /*1190*/  IMAD.U32 R0, RZ, RZ, UR5 ;  /* 0x00000005ff007e24 */ /* 0x000fe2000f8e00ff */
[----:B------:R-:W-:Y:S01]  /*11a0*/  LOP3.LUT R15, R11, 0x18, R15, 0xf8, !PT ;  /* 0x000000180b0f7812 */ /* 0x000fe200078ef80f */
[----:B------:R-:W-:Y:S01]  /*11b0*/  IMAD R3, R2, 0x40, R9 ;  /* 0x0000004002037824 */ /* 0x000fe200078e0209 */
[----:B------:R-:W-:Y:S01]  /*11c0*/  STL [R1+0x58], R8 ;  /* 0x0000580801007387 */ /* 0x000fe20000100800 */
[C---:B------:R-:W-:Y:S01]  /*11d0*/  VIADD R2, R24.reuse, 0x8 ;  /* 0x0000000818027836 */ /* 0x040fe20000000000 */
[----:B------:R-:W-:Y:S01]  /*11e0*/  SHF.R.S32.HI R19, RZ, 0x5, R19 ;  /* 0x00000005ff137819 */ /* 0x000fe20000011413 */
[----:B------:R-:W-:Y:S01]  /*11f0*/  VIADD R5, R24, 0x18 ;  /* 0x0000001818057836 */ /* 0x000fe20000000000 */
[----:B------:R-:W-:Y:S01]  /*1200*/  STL [R1+0xb4], R3 ;  /* 0x0000b40301007387 */ /* 0x000fe20000100800 */
[----:B------:R-:W-:Y:S01]  /*1210*/  LOP3.LUT R10, R10, 0x7ffffffc, RZ, 0xc0, !PT ;  /* 0x7ffffffc0a0a7812 */ /* 0x000fe200078ec0ff */
[--C-:B------:R-:W-:Y:S01]  /*1220*/  IMAD R18, R18, 0x1800, R6.reuse ;  /* 0x0000180012127824 */ /* 0x100fe200078e0206 */
[----:B------:R-:W-:Y:S01]  /*1230*/  LOP3.LUT R15, R15, R8, RZ, 0x3c, !PT ;  /* 0x000000080f0f7212 */ /* 0x000fe200078e3cff */
[----:B------:R-:W-:Y:S01]  /*1240*/  STL [R1+0xa0], RZ ;  /* 0x0000a0ff01007387 */ /* 0x000fe20000100800 */
[----:B------:R-:W-:-:S03]  /*1250*/  IMAD R19, R19, 0x1800, R6 ;  /* 0x0000180013137824 */ /* 0x000fc600078e0206 */
[----:B------:R-:W-:Y:S01]  /*1260*/  STL [R1+0x44], RZ ;  /* 0x000044ff01007387 */ /* 0x000fe20000100800 */
[----:B------:R-:W-:Y:S02]  /*1270*/  IMAD.IADD R15, R18, 0x1, R15 ;  /* 0x00000001120f7824 */ /* 0x000fe400078e020f */
[----:B------:R-:W-:Y:S01]  /*1280*/  IMAD.IADD R4, R19, 0x1, R4 ;  /* 0x0000000113047824 */ /* 0x000fe200078e0204 */
[----:B------:R0:W-:Y:S01]  /*1290*/  STL [R1+0x60], R0 ;  /* 0x0000600001007387 */ /* 0x0001e20000100800 */
[----:B------:R-:W-:-:S03]  /*12a0*/  CS2R R18, SRZ ;  /* 0x0000000000127805 */ /* 0x000fc6000001ff00 */
[----:B------:R-:W-:Y:S04]  /*12b0*/  STL [R1+0x40], RZ ;  /* 0x000040ff01007387 */ /* 0x000fe80000100800 */
[----:B------:R-:W-:Y:S01]  /*12c0*/  STL [R1+0x38], R20 ;  /* 0x0000381401007387 */ /* 0x000fe20000100800 */
[----:B0-----:R-:W-:-:S03]  /*12d0*/  IMAD.U32 R0, RZ, RZ, UR4 ;  /* 0x00000004ff007e24 */ /* 0x001fc6000f8e00ff */
[----:B------:R0:W-:Y:S04]  /*12e0*/  STL [R1+0x70], R2 ;  /* 0x0000700201007387 */ /* 0x0001e80000100800 */
[----:B------:R1:W-:Y:S04]  /*12f0*/  STL [R1+0xb8], R0 ;  /* 0x0000b80001007387 */ /* 0x0003e80000100800 */
[----:B------:R2:W-:Y:S01]  /*1300*/  STL [R1+0x78], R5 ;  /* 0x0000780501007387 */ /* 0x0005e20000100800 */
[C-C-:B0-----:R-:W-:Y:S02]  /*1310*/  LOP3.LUT R2, R11.reuse, 0x18, R20.reuse, 0xf8, !PT ;  /* 0x000000180b027812 */ /* 0x141fe400078ef814 */
[----:B-1----:R-:W-:-:S02]  /*1320*/  LOP3.LUT R0, R11, 0x8, R20, 0xf8, !PT ;  /* 0x000000080b007812 */ /* 0x002fc400078ef814 */
[-C--:B------:R-:W-:Y:S01]  /*1330*/  LOP3.LUT R2, R2, R8.reuse, RZ, 0x3c, !PT ;  /* 0x0000000802027212 */ /* 0x080fe200078e3cff */
[----:B--2---:R-:W-:Y:S01]  /*1340*/  VIADD R5, R24, 0x28 ;  /* 0x0000002818057836 */ /* 0x004fe20000000000 */
[----:B------:R-:W-:Y:S01]  /*1350*/  LOP3.LUT R0, R0, R8, RZ, 0x3c, !PT ;  /* 0x0000000800007212 */ /* 0x000fe200078e3cff */
[----:B------:R-:W-:Y:S02]  /*1360*/  IMAD.IADD R8, R23, 0x1, -R10 ;  /* 0x0000000117087824 */ /* 0x000fe400078e0a0a */
[C---:B------:R-:W-:Y:S01]  /*1370*/  IMAD.IADD R2, R6.reuse, 0x1, R2 ;  /* 0x0000000106027824 */ /* 0x040fe200078e0202 */
[----:B------:R0:W-:Y:S01]  /*1380*/  STL [R1+0x80], R5 ;  /* 0x0000800501007387 */ /* 0x0001e20000100800 */
[----:B------:R-:W-:Y:S01]  /*1390*/  IMAD.IADD R6, R6, 0x1, R0 ;  /* 0x0000000106067824 */ /* 0x000fe200078e0200 */
[----:B------:R-:W-:Y:S02]  /*13a0*/  LEA R0, R4, UR4, 0x1 ;  /* 0x0000000404007c11 */ /* 0x000fe4000f8e08ff */
[----:B------:R-:W-:Y:S01]  /*13b0*/  STL [R1+0x90], R8 ;  /* 0x0000900801007387 */ /* 0x000fe20000100800 */
[----:B------:R-:W-:-:S02]  /*13c0*/  LEA R2, R2, UR4, 0x1 ;  /* 0x0000000402027c11 */ /* 0x000fc4000f8e08ff */
[----:B0-----:R-:W-:Y:S01]  /*13d0*/  SHF.R.S32.HI R5, RZ, 0x3, R17 ;  /* 0x00000003ff057819 */ /* 0x001fe20000011411 */
[----:B------:R-:W-:-:S04]  /*13e0*/  IMAD R17, R7, 0x2, R16 ;  /* 0x0000000207117824 */ /* 0x000fc800078e0210 */
[----:B------:R0:W-:Y:S04]  /*13f0*/  STL [R1+0xa4], R5 ;  /* 0x0000a40501007387 */ /* 0x0001e80000100800 */
[----:B------:R-:W-:Y:S01]  /*1400*/  STL [R1+0x88], R6 ;  /* 0x0000880601007387 */ /* 0x000fe20000100800 */
[----:B0-----:R-:W-:-:S05]  /*1410*/  LEA R5, R15, UR4, 0x1 ;  /* 0x000000040f057c11 */ /* 0x001fca000f8e08ff */
[----:B------:R-:W-:Y:S04]  /*1420*/  STL [R1+0xac], R5 ;  /* 0x0000ac0501007387 */ /* 0x000fe80000100800 */
[----:B------:R0:W-:Y:S04]  /*1430*/  STL [R1+0xa8], R0 ;  /* 0x0000a80001007387 */ /* 0x0001e80000100800 */
[----:B------:R1:W-:Y:S01]  /*1440*/  STL [R1+0xb0], R2 ;  /* 0x0000b00201007387 */ /* 0x0003e20000100800 */
[----:B0-----:R-:W-:-:S05]  /*1450*/  IMAD R0, R13, 0x8, R3 ;  /* 0x000000080d007824 */ /* 0x001fca00078e0203 */
[----:B------:R1:W-:Y:S02]  /*1460*/  STL [R1+0x94], R0 ;  /* 0x0000940001007387 */ /* 0x0003e40000100800 */
.L_x_12383:
[----:B01-34-:R-:W0:Y:S01]  /*1470*/  LDC.64 R2, c[0x0][0xc88] ;  /* 0x00032200ff027b82 */ /* 0x01be220000000a00 */
[----:B------:R-:W-:Y:S01]  /*1480*/  ULDC.64 UR4, c[0x0][0x208] ;  /* 0x0000820000047ab9 */ /* 0x000fe20000000a00 */
[----:B0-----:R-:W-:-:S05]  /*1490*/  IMAD.WIDE R2, R107, 0x4, R2 ;  /* 0x000000046b027825 */ /* 0x001fca00078e0202 */
[----:B--2---:R0:W2:Y:S01]  /*14a0*/  LDG.E R11, desc[UR4][R2.64] ;  /* 0x00000004020b7981 */ /* 0x0040a2000c1e1900 */
[----:B------:R-:W-:Y:S05]  /*14b0*/  YIELD ;  /* 0x0000000000007946 */ /* 0x000fea0003800000 */
[----:B------:R-:W-:Y:S01]  /*14c0*/  ULDC.64 UR4, c[0x0][0xa28] ;  /* 0x00028a0000047ab9 */ /* 0x000fe20000000a00 */
[----:B------:R-:W-:Y:S01]  /*14d0*/  ULDC.64 UR8, c[0x0][0xa18] ;  /* 0x0002860000087ab9 */ /* 0x000fe20000000a00 */
[----:B------:R-:W-:Y:S01]  /*14e0*/  ISETP.NE.U32.AND P1, PT, RZ, UR4, PT ;  /* 0x00000004ff007c0c */ /* 0x000fe2000bf25070 */
[----:B------:R-:W-:Y:S01]  /*14f0*/  ULDC.64 UR10, c[0x0][0x208] ;  /* 0x00008200000a7ab9 */ /* 0x000fe20000000a00 */
[----:B0-----:R-:W-:Y:S01]  /*1500*/  IMAD.MOV.U32 R3, RZ, RZ, RZ ;  /* 0x000000ffff037224 */ /* 0x001fe200078e00ff */
[----:B------:R-:W-:Y:S01]  /*1510*/  ULDC.64 UR6, c[0x0][0xa08] ;  /* 0x0002820000067ab9 */ /* 0x000fe20000000a00 */
[----:B------:R-:W-:Y:S01]  /*1520*/  ISETP.NE.AND.EX P1, PT, RZ, UR5, PT, P1 ;  /* 0x00000005ff007c0c */ /* 0x000fe2000bf25310 */
[----:B------:R-:W-:Y:S01]  /*1530*/  IMAD.MOV.U32 R79, RZ, RZ, RZ ;  /* 0x000000ffff4f7224 */ /* 0x000fe200078e00ff */
[----:B------:R-:W-:-:S04]  /*1540*/  ISETP.NE.U32.AND P0, PT, RZ, UR6, PT ;  /* 0x00000006ff007c0c */ /* 0x000fc8000bf05070 */
[----:B------:R-:W-:Y:S02]  /*1550*/  ISETP.NE.AND.EX P0, PT, RZ, UR7, PT, P0 ;  /* 0x00000007ff007c0c */ /* 0x000fe4000bf05300 */
[----:B--2---:R-:W-:Y:S01]  /*1560*/  SHF.R.S32.HI R0, RZ, 0x1f, R11 ;  /* 0x0000001fff007819 */ /* 0x004fe2000001140b */
[----:B------:R-:W-:-:S04]  /*1570*/  IMAD.SHL.U32 R27, R11, 0x4, RZ ;  /* 0x000000040b1b7824 */ /* 0x000fc800078e00ff */
        /* <DEDUP_REMOVED lines=10> */
[----:B------:R-:W-:Y:S01]  /*1620*/  ULDC.64 UR4, c[0x0][0x418] ;  /* 0x0001060000047ab9 */ /* 0x000fe20000000a00 */
[----:B------:R-:W-:-:S10]  /*1630*/  IADD3.X R9, R28, UR7, RZ, P3, !PT ;  /* 0x000000071c097c10 */ /* 0x000fd40009ffe4ff */
[----:B------:R-:W-:Y:S01]  /*1640*/  @P2 IADD3 R6, P1, R27, UR8, RZ ;  /* 0x000000081b062c10 */ /* 0x000fe2000ff3e0ff */
[----:B------:R-:W-:Y:S01]  /*1650*/  UISETP.NE.U32.AND UP0, UPT, UR4, URZ, UPT ;  /* 0x0000003f0400728c */ /* 0x000fe2000bf05070 */
[----:B------:R0:W5:Y:S02]  /*1660*/  @P0 LDG.E R79, desc[UR10][R8.64] ;  /* 0x0000000a084f0981 */ /* 0x000164000c1e1900 */
[----:B------:R-:W-:Y:S01]  /*1670*/  @P2 IADD3.X R7, R28, UR9, RZ, P1, !PT ;  /* 0x000000091c072c10 */ /* 0x000fe20008ffe4ff */
[----:B------:R-:W-:-:S04]  /*1680*/  ULDC UR4, c[0x0][0x424] ;  /* 0x0001090000047ab9 */ /* 0x000fc80000000800 */
[----:B------:R-:W2:Y:S01]  /*1690*/  @P2 LDG.E R10, desc[UR10][R6.64] ;  /* 0x0000000a060a2981 */ /* 0x000ea2000c1e1900 */
        /* <DEDUP_REMOVED lines=8> */
[----:B--2---:R0:W-:Y:S01]  /*1720*/  STL [R1+0x28], R10 ;  /* 0x0000280a01007387 */ /* 0x0041e20000100800 */
        /* <DEDUP_REMOVED lines=8> */
[----:B------:R-:W2:Y:S04]  /*17b0*/  LDG.E R0, desc[UR4][R4.64] ;  /* 0x0000000404007981 */ /* 0x000ea8000c1e1900 */
[----:B------:R-:W2:Y:S02]  /*17c0*/  LDG.E R7, desc[UR4][R4.64+0x4] ;  /* 0x0000040404077981 */ /* 0x000ea4000c1e1900 */
[----:B--2---:R-:W-:-:S05]  /*17d0*/  IMAD.IADD R10, R7, 0x1, -R0 ;  /* 0x00000001070a7824 */ /* 0x004fca00078e0a00 */
[----:B------:R1:W-:Y:S02]  /*17e0*/  STL [R1+0x28], R10 ;  /* 0x0000280a01007387 */ /* 0x0003e40000100800 */
.L_x_12236:
[----:B------:R-:W-:Y:S01]  /*17f0*/  ULDC.64 UR4, c[0x0][0xa20] ;  /* 0x0002880000047ab9 */ /* 0x000fe20000000a00 */
[----:B------:R2:W-:Y:S01]  /*1800*/  STL [R1+0x9c], R106 ;  /* 0x00009c6a01007387 */ /* 0x0005e20000100800 */
[----:B------:R-:W-:-:S04]  /*1810*/  ISETP.NE.U32.AND P1, PT, RZ, UR4, PT ;  /* 0x00000004ff007c0c */ /* 0x000fc8000bf25070 */
[----:B------:R-:W-:-:S13]  /*1820*/  ISETP.NE.AND.EX P1, PT, RZ, UR5, PT, P1 ;  /* 0x00000005ff007c0c */ /* 0x000fda000bf25310 */
[----:B--2---:R-:W-:Y:S05]  /*1830*/  @!P1 BRA `(.L_x_12237) ;  /* 0x0000000000149947 */ /* 0x004fea0003800000 */
[----:B0-----:R-:W-:Y:S01]  /*1840*/  IADD3 R4, P0, R27, UR4, RZ ;  /* 0x000000041b047c10 */ /* 0x001fe2000ff1e0ff */
[----:B------:R-:W-:-:S03]  /*1850*/  ULDC.64 UR6, c[0x0][0x208] ;  /* 0x0000820000067ab9 */ /* 0x000fc60000000a00 */
[----:B------:R-:W-:-:S05]  /*1860*/  IADD3.X R5, R28, UR5, RZ, P0, !PT ;  /* 0x000000051c057c10 */ /* 0x000fca00087fe4ff */
[----:B------:R2:W5:Y:S01]  /*1870*/  LDG.E R26, desc[UR6][R4.64] ;  /* 0x00000006041a7981 */ /* 0x000562000c1e1900 */
[----:B------:R-:W-:Y:S05]  /*1880*/  BRA `(.L_x_12238) ;  /* 0x0000000000147947 */ /* 0x000fea0003800000 */
.L_x_12237:
[----:B------:R-:W-:Y:S05]  /*1890*/  @!P0 BRA `(.L_x_12238) ;  /* 0x0000000000108947 */ /* 0x000fea0003800000 */
[----:B------:R-:W-:Y:S02]  /*18a0*/  ULDC.64 UR4, c[0x0][0x208] ;  /* 0x0000820000047ab9 */ /* 0x000fe40000000a00 */
[----:B0-----:R-:W2:Y:S04]  /*18b0*/  LDG.E R5, desc[UR4][R8.64] ;  /* 0x0000000408057981 */ /* 0x001ea8000c1e1900 */
[----:B------:R-:W2:Y:S02]  /*18c0*/  LDG.E R26, desc[UR4][R8.64+0x4] ;  /* 0x00000404081a7981 */ /* 0x000ea4000c1e1900 */
[----:B--2---:R-:W-:-:S07]  /*18d0*/  IMAD.IADD R26, R26, 0x1, -R5 ;  /* 0x000000011a1a7824 */ /* 0x004fce00078e0a05 */
.L_x_12238:
[----:B------:R-:W-:Y:S01]  /*18e0*/  ULDC.64 UR4, c[0x0][0xa10] ;  /* 0x0002840000047ab9 */ /* 0x000fe20000000a00 */
[----:B------:R-:W-:Y:S01]  /*18f0*/  ULDC.64 UR6, c[0x0][0x208] ;  /* 0x0000820000067ab9 */ /* 0x000fe20000000a00 */
[----:B------:R-:W-:Y:S01]  /*1900*/  ISETP.NE.U32.AND P0, PT, RZ, UR4, PT ;  /* 0x00000004ff007c0c */ /* 0x000fe2000bf05070 */
[----:B0-----:R-:W0:Y:S03]  /*1910*/  LDC R8, c[0x0][0x448] ;  /* 0x00011200ff087b82 */ /* 0x001e260000000800 */
[----:B------:R-:W-:Y:S01]  /*1920*/  ISETP.NE.AND.EX P0, PT, RZ, UR5, PT, P0 ;  /* 0x00000005ff007c0c */ /* 0x000fe2000bf05300 */
[----:B------:R-:W-:-:S12]  /*1930*/  ULDC.64 UR4, c[0x0][0xa30] ;  /* 0x00028c0000047ab9 */ /* 0x000fd80000000a00 */
[----:B--2---:R-:W2:Y:S02]  /*1940*/  @P0 LDC.64 R4, c[0x0][0xa10] ;  /* 0x00028400ff040b82 */ /* 0x004ea40000000a00 */
[----:B--2---:R-:W-:-:S05]  /*1950*/  @P0 IMAD.WIDE R4, R25, 0x4, R4 ;  /* 0x0000000419040825 */ /* 0x004fca00078e0204 */
        /* <DEDUP_REMOVED lines=8> */
[----:B0-----:R-:W-:Y:S01]  /*19e0*/  ISETP.NE.AND P1, PT, R8, 0x1, PT ;  /* 0x000000010800780c */ /* 0x001fe20003f25270 */
[----:B------:R-:W-:-:S04]  /*19f0*/  IMAD R12, R105, 0xc0, RZ ;  /* 0x000000c0690c7824 */ /* 0x000fc800078e02ff */
[----:B---3--:R-:W-:Y:S01]  /*1a00*/  VIADD R4, R12, 0xbf ;  /* 0x000000bf0c047836 */ /* 0x008fe20000000000 */
[----:B------:R0:W-:Y:S07]  /*1a10*/  STL [R1+0x84], R12 ;  /* 0x0000840c01007387 */ /* 0x0001ee0000100800 */
[----:B------:R-:W3:Y:S08]  /*1a20*/  @P1 LDC R11, c[0x0][0x44c] ;  /* 0x00011300ff0b1b82 */ /* 0x000ef00000000800 */
[----:B------:R-:W1:Y:S01]  /*1a30*/  @P1 LDC R5, c[0x0][0x450] ;  /* 0x00011400ff051b82 */ /* 0x000e620000000800 */
[----:B--2---:R-:W-:-:S02]  /*1a40*/  @P0 IMAD.IADD R2, R9, 0x1, -R0 ;  /* 0x0000000109020824 */ /* 0x004fc400078e0a00 */
[----:B------:R-:W-:Y:S02]  /*1a50*/  IMAD.IADD R9, R26, 0x1, -R3 ;  /* 0x000000011a097824 */ /* 0x000fe400078e0a03 */
[----:B---3--:R-:W-:-:S04]  /*1a60*/  @P1 IMAD.HI.U32 R0, R4, R11, RZ ;  /* 0x0000000b04001227 */ /* 0x008fc800078e00ff */
[----:B----4-:R-:W-:Y:S01]  /*1a70*/  IMAD.IADD R6, R9, 0x1, R2 ;  /* 0x0000000109067824 */ /* 0x010fe200078e0202 */
[----:B-1----:R-:W-:-:S03]  /*1a80*/  @P1 SHF.R.U32.HI R4, RZ, R5, R0 ;  /* 0x00000005ff041219 */ /* 0x002fc60000011600 */
[C---:B------:R-:W-:Y:S01]  /*1a90*/  VIADD R0, R6.reuse, 0x8f ;  /* 0x0000008f06007836 */ /* 0x040fe20000000000 */
[----:B------:R-:W-:Y:S01]  /*1aa0*/  IADD3 R112, R6, 0x90, -R10 ;  /* 0x0000009006707810 */ /* 0x000fe20007ffe80a */
[----:B------:R0:W-:Y:S02]  /*1ab0*/  STL [R1+0x2c], R6 ;  /* 0x00002c0601007387 */ /* 0x0001e40000100800 */
[----:B------:R-:W-:-:S04]  /*1ac0*/  IMAD.HI R0, R0, 0x38e38e39, RZ ;  /* 0x38e38e3900007827 */ /* 0x000fc800078e02ff */
[----:B------:R-:W-:Y:S01]  /*1ad0*/  IMAD.IADD R4, R112, 0x1, R4 ;  /* 0x0000000170047824 */ /* 0x000fe200078e0204 */
[----:B------:R-:W-:-:S03]  /*1ae0*/  SHF.R.U32.HI R157, RZ, 0x1f, R0 ;  /* 0x0000001fff9d7819 */ /* 0x000fc60000011600 */
[----:B------:R-:W-:Y:S01]  /*1af0*/  IMAD.HI R4, R4, 0x38e38e39, RZ ;  /* 0x38e38e3904047827 */ /* 0x000fe200078e02ff */
[----:B------:R-:W-:-:S03]  /*1b00*/  LEA.HI.SX32 R157, R0, R157, 0x1b ;  /* 0x0000009d009d7211 */ /* 0x000fc600078fdaff */
        /* <DEDUP_REMOVED lines=38> */
.L_x_12241:
[----:B------:R-:W-:Y:S05]  /*1d70*/  BSYNC B6 ;  /* 0x0000000000067941 */ /* 0x000fea0003800000 */
.L_x_12240:
        /* <DEDUP_REMOVED lines=20> */
.L_x_12243:
[----:B------:R-:W-:Y:S05]  /*1ec0*/  BSYNC B6 ;  /* 0x0000000000067941 */ /* 0x000fea0003800000 */
.L_x_12242:
[----:B------:R-:W-:Y:S01]  /*1ed0*/  ULDC.64 UR4, c[0x0][0x9f8] ;  /* 0x00027e0000047ab9 */ /* 0x000fe20000000a00 */
[----:B------:R-:W2:Y:S01]  /*1ee0*/  LDL.64 R30, [R1+0x38] ;  /* 0x00003800011e7983 */ /* 0x000ea20000100a00 */
[----:B------:R-:W-:Y:S01]  /*1ef0*/  ISETP.NE.U32.AND P0, PT, RZ, UR4, PT ;  /* 0x00000004ff007c0c */ /* 0x000fe2000bf05070 */
[----:B------:R-:W-:Y:S02]  /*1f00*/  IMAD.IADD R79, R79, 0x1, R26 ;  /* 0x000000014f4f7824 */ /* 0x000fe400078e021a */
[----:B------:R-:W2:Y:S01]  /*1f10*/  LDL.64 R40, [R1+0x38] ;  /* 0x0000380001287983 */ /* 0x000ea20000100a00 */
[----:B------:R-:W-:Y:S01]  /*1f20*/  ISETP.NE.AND.EX P0, PT, RZ, UR5, PT, P0 ;  /* 0x00000005ff007c0c */ /* 0x000fe2000bf05300 */
[----:B------:R-:W-:Y:S01]  /*1f30*/  ULDC.64 UR6, c[0x0][0x208] ;  /* 0x0000820000067ab9 */ /* 0x000fe20000000a00 */
[----:B------:R-:W0:Y:S01]  /*1f40*/  LDC.64 R32, c[0x0][0x300] ;  /* 0x0000c000ff207b82 */ /* 0x000e220000000a00 */
[----:B------:R-:W3:Y:S04]  /*1f50*/  LDL.LU R38, [R1] ;  /* 0x0000000001267983 */ /* 0x000ee80000300800 */
[----:B------:R-:W4:Y:S01]  /*1f60*/  LDL.64 R12, [R1+0x50] ;  /* 0x00005000010c7983 */ /* 0x000f220000100a00 */
[----:B------:R-:W1:Y:S01]  /*1f70*/  S2R R20, SR_TID.X ;  /* 0x0000000000147919 */ /* 0x000e620000002100 */
[----:B------:R-:W-:Y:S01]  /*1f80*/  SHF.R.S32.HI R8, RZ, 0x1f, R106 ;  /* 0x0000001fff087819 */ /* 0x000fe2000001146a */
[----:B------:R-:W4:Y:S03]  /*1f90*/  LDC.64 R70, c[0x0][0x408] ;  /* 0x00010200ff467b82 */ /* 0x000f260000000a00 */
[----:B------:R-:W-:-:S02]  /*1fa0*/  @P0 IADD3 R4, P1, R27, UR4, RZ ;  /* 0x000000041b040c10 */ /* 0x000fc4000ff3e0ff */
[----:B------:R-:W3:Y:S02]  /*1fb0*/  LDL.64 R26, [R1+0x50] ;  /* 0x00005000011a7983 */ /* 0x000ee40000100a00 */
[----:B------:R-:W-:Y:S01]  /*1fc0*/  @P0 IADD3.X R5, R28, UR5, RZ, P1, !PT ;  /* 0x000000051c050c10 */ /* 0x000fe20008ffe4ff */
[----:B------:R-:W-:Y:S01]  /*1fd0*/  ULDC.64 UR4, c[0x0][0x308] ;  /* 0x0000c20000047ab9 */ /* 0x000fe20000000a00 */
[----:B------:R-:W-:Y:S01]  /*1fe0*/  SHF.R.S32.HI R36, RZ, 0x1f, R22 ;  /* 0x0000001fff247819 */ /* 0x000fe20000011416 */
[----:B------:R-:W3:Y:S02]  /*1ff0*/  LDC.64 R76, c[0x0][0x3f8] ;  /* 0x0000fe00ff4c7b82 */ /* 0x000ee40000000a00 */
[----:B------:R1:W3:Y:S01]  /*2000*/  @P0 LDG.E R25, desc[UR6][R4.64] ;  /* 0x0000000604190981 */ /* 0x0002e2000c1e1900 */
[----:B------:R-:W-:Y:S01]  /*2010*/  SHF.R.S32.HI R11, RZ, 0x1f, R79 ;  /* 0x0000001fff0b7819 */ /* 0x000fe2000001144f */
[----:B------:R-:W-:Y:S01]  /*2020*/  ULDC.64 UR6, c[0x0][0xa08] ;  /* 0x0002820000067ab9 */ /* 0x000fe20000000a00 */
[----:B0-----:R-:W-:Y:S01]  /*2030*/  IMAD.WIDE.U32 R6, R79, R32, RZ ;  /* 0x000000204f067225 */ /* 0x001fe200078e00ff */
[----:B------:R-:W-:-:S03]  /*2040*/  ISETP.NE.U32.AND P0, PT, RZ, UR6, PT ;  /* 0x00000006ff007c0c */ /* 0x000fc6000bf05070 */
[----:B------:R-:W-:Y:S01]  /*2050*/  IMAD R0, R11, R32, RZ ;  /* 0x000000200b007224 */ /* 0x000fe200078e02ff */
[----:B------:R-:W-:-:S03]  /*2060*/  ISETP.NE.AND.EX P0, PT, RZ, UR7, PT, P0 ;  /* 0x00000007ff007c0c */ /* 0x000fc6000bf05300 */
[----:B------:R-:W-:-:S04]  /*2070*/  IMAD R3, R79, R33, R0 ;  /* 0x000000214f037224 */ /* 0x000fc800078e0200 */
[----:B------:R-:W-:Y:S02]  /*2080*/  IMAD.IADD R7, R7, 0x1, R3 ;  /* 0x0000000107077824 */ /* 0x000fe400078e0203 */
[----:B------:R-:W-:Y:S02]  /*2090*/  IMAD R3, R8, UR4, RZ ;  /* 0x0000000408037c24 */ /* 0x000fe4000f8e02ff */
[----:B-1----:R-:W-:Y:S01]  /*20a0*/  IMAD.WIDE.U32 R4, R106, UR4, R6 ;  /* 0x000000046a047c25 */ /* 0x002fe2000f8e0006 */
[----:B------:R-:W-:-:S03]  /*20b0*/  SHF.R.U32.HI R37, RZ, 0x7, R20 ;  /* 0x00000007ff257819 */ /* 0x000fc60000011614 */
[----:B------:R-:W-:Y:S01]  /*20c0*/  IMAD R3, R106, UR5, R3 ;  /* 0x000000056a037c24 */ /* 0x000fe2000f8e0203 */
[----:B------:R-:W-:Y:S01]  /*20d0*/  ISETP.NE.AND P6, PT, R37, 0x1, PT ;  /* 0x000000012500780c */ /* 0x000fe20003fc5270 */
[----:B------:R-:W-:Y:S02]  /*20e0*/  ULDC.64 UR4, c[0x0][0x310] ;  /* 0x0000c40000047ab9 */ /* 0x000fe40000000a00 */
[----:B------:R-:W-:Y:S02]  /*20f0*/  IMAD.IADD R5, R5, 0x1, R3 ;  /* 0x0000000105057824 */ /* 0x000fe400078e0203 */
[----:B--2---:R-:W-:-:S05]  /*2100*/  IMAD.MOV.U32 R40, RZ, RZ, R30 ;  /* 0x000000ffff287224 */ /* 0x004fca00078e001e */
[----:B------:R-:W-:Y:S01]  /*2110*/  SHF.R.S32.HI R41, RZ, 0x1f, R40 ;  /* 0x0000001fff297819 */ /* 0x000fe20000011428 */
[----:B----4-:R-:W0:Y:S01]  /*2120*/  LDC R13, c[0x0][0x3f4] ;  /* 0x0000fd00ff0d7b82 */ /* 0x010e220000000800 */
[----:B---3--:R-:W-:-:S05]  /*2130*/  IMAD.MOV.U32 R26, RZ, RZ, R12 ;  /* 0x000000ffff1a7224 */ /* 0x008fca00078e000c */
[----:B------:R-:W-:Y:S02]  /*2140*/  SHF.R.S32.HI R27, RZ, 0x1f, R26 ;  /* 0x0000001fff1b7819 */ /* 0x000fe4000001141a */
[----:B------:R-:W-:Y:S02]  /*2150*/  SHF.R.S32.HI R0, RZ, 0x1f, R25 ;  /* 0x0000001fff007819 */ /* 0x000fe40000011419 */
[----:B------:R-:W-:Y:S02]  /*2160*/  SEL R21, R25, RZ, !P0 ;  /* 0x000000ff19157207 */ /* 0x000fe40004000000 */
[----:B------:R-:W2:Y:S01]  /*2170*/  LDL R25, [R1+0x48] ;  /* 0x0000480001197983 */ /* 0x000ea20000100800 */
[----:B------:R-:W-:-:S03]  /*2180*/  SEL R87, R0, RZ, !P0 ;  /* 0x000000ff00577207 */ /* 0x000fc60004000000 */
[----:B------:R-:W-:Y:S02]  /*2190*/  STL [R1+0x3c], R41 ;  /* 0x00003c2901007387 */ /* 0x000fe40000100800 */
[----:B------:R-:W-:Y:S02]  /*21a0*/  IMAD R0, R87, UR4, RZ ;  /* 0x0000000457007c24 */ /* 0x000fe4000f8e02ff */
[----:B------:R1:W-:Y:S04]  /*21b0*/  STL [R1+0x54], R27 ;  /* 0x0000541b01007387 */ /* 0x0003e80000100800 */
[----:B------:R-:W3:Y:S04]  /*21c0*/  LDL R39, [R1+0x8c] ;  /* 0x00008c0001277983 */ /* 0x000ee80000100800 */
[----:B------:R-:W4:Y:S04]  /*21d0*/  LDL R42, [R1+0x58] ;  /* 0x00005800012a7983 */ /* 0x000f280000100800 */
[----:B------:R-:W4:Y:S01]  /*21e0*/  LDL R43, [R1+0x5c] ;  /* 0x00005c00012b7983 */ /* 0x000f220000100800 */
[----:B------:R-:W-:-:S02]  /*21f0*/  IMAD R3, R21, UR5, R0 ;  /* 0x0000000515037c24 */ /* 0x000fc4000f8e0200 */
[----:B------:R-:W-:Y:S02]  /*2200*/  VIADD R0, R40, 0x10 ;  /* 0x0000001028007836 */ /* 0x000fe40000000000 */
[----:B------:R-:W-:Y:S01]  /*2210*/  IMAD.WIDE.U32 R28, R21, UR4, R4 ;  /* 0x00000004151c7c25 */ /* 0x000fe2000f8e0004 */
        /* <DEDUP_REMOVED lines=22> */
[----:B------:R-:W-:Y:S01]  /*2380*/  IMAD R8, R36, R70, RZ ;  /* 0x0000004624087224 */ /* 0x000fe200078e02ff */
[----:B------:R-:W-:Y:S01]  /*2390*/  ISETP.GE.AND P0, PT, R4, UR4, PT ;  /* 0x0000000404007c0c */ /* 0x000fe2000bf06270 */
[----:B------:R-:W-:Y:S01]  /*23a0*/  VIADD R6, R40, 0x40 ;  /* 0x0000004028067836 */ /* 0x000fe20000000000 */
[----:B------:R-:W-:Y:S01]  /*23b0*/  ISETP.GE.AND P1, PT, R5, UR4, PT ;  /* 0x0000000405007c0c */ /* 0x000fe2000bf26270 */
[----:B------:R-:W-:Y:S01]  /*23c0*/  IMAD R15, R22, R71, R8 ;  /* 0x00000047160f7224 */ /* 0x000fe200078e0208 */
[----:B------:R-:W-:-:S02]  /*23d0*/  SEL R8, RZ, 0x4, P0 ;  /* 0x00000004ff087807 */ /* 0x000fc40000000000 */
[----:B------:R-:W-:Y:S02]  /*23e0*/  SEL R9, RZ, 0x8, P1 ;  /* 0x00000008ff097807 */ /* 0x000fe40000800000 */
[----:B------:R-:W-:Y:S02]  /*23f0*/  ISETP.GE.AND P0, PT, R6, UR4, PT ;  /* 0x0000000406007c0c */ /* 0x000fe4000bf06270 */
[----:B------:R-:W-:Y:S02]  /*2400*/  LOP3.LUT R7, R9, R7, R8, 0xfe, !PT ;  /* 0x0000000709077212 */ /* 0x000fe400078efe08 */
[----:B------:R-:W-:Y:S02]  /*2410*/  SEL R12, RZ, 0x10, P0 ;  /* 0x00000010ff0c7807 */ /* 0x000fe40000000000 */
[-C--:B0-----:R-:W-:Y:S01]  /*2420*/  ISETP.GE.AND P3, PT, R4, R13.reuse, PT ;  /* 0x0000000d0400720c */ /* 0x081fe20003f66270 */
[----:B------:R-:W-:Y:S01]  /*2430*/  IMAD R87, R87, UR6, RZ ;  /* 0x0000000657577c24 */ /* 0x000fe2000f8e02ff */
[----:B------:R-:W-:Y:S01]  /*2440*/  LOP3.LUT R12, R7, R12, RZ, 0xfc, !PT ;  /* 0x0000000c070c7212 */ /* 0x000fe200078efcff */
[----:B------:R-:W-:Y:S01]  /*2450*/  IMAD R7, R36, R76, RZ ;  /* 0x0000004c24077224 */ /* 0x000fe200078e02ff */
[-C--:B------:R-:W-:Y:S01]  /*2460*/  ISETP.GE.AND P0, PT, R40, R13.reuse, PT ;  /* 0x0000000d2800720c */ /* 0x080fe20003f06270 */
[----:B------:R-:W-:Y:S01]  /*2470*/  IMAD.WIDE.U32 R34, R22, R70, R40 ;  /* 0x0000004616227225 */ /* 0x000fe200078e0028 */
[----:B------:R-:W-:-:S03]  /*2480*/  ISETP.GE.AND P1, PT, R0, R13, PT ;  /* 0x0000000d0000720c */ /* 0x000fc60003f26270 */
[----:B------:R-:W-:Y:S01]  /*2490*/  IMAD.WIDE.U32 R68, R22, R70, R26 ;  /* 0x0000004616447225 */ /* 0x000fe200078e001a */
[----:B------:R-:W-:-:S03]  /*24a0*/  LOP3.LUT R38, R38, 0xfffffffe, RZ, 0xc0, !PT ;  /* 0xfffffffe26267812 */ /* 0x000fc600078ec0ff */
[C---:B------:R-:W-:Y:S02]  /*24b0*/  IMAD R87, R21.reuse, UR7, R87 ;  /* 0x0000000715577c24 */ /* 0x040fe4000f8e0257 */
[----:B------:R-:W-:Y:S01]  /*24c0*/  IMAD.WIDE.U32 R30, R21, UR6, R30 ;  /* 0x00000006151e7c25 */ /* 0x000fe2000f8e001e */
[----:B------:R-:W-:-:S03]  /*24d0*/  SEL R9, R13, RZ, P1 ;  /* 0x000000ff0d097207 */ /* 0x000fc60000800000 */
[----:B------:R-:W-:Y:S01]  /*24e0*/  IMAD R21, R22, R77, R7 ;  /* 0x0000004d16157224 */ /* 0x000fe200078e0207 */
[----:B------:R-:W-:Y:S01]  /*24f0*/  SEL R7, R13, RZ, P0 ;  /* 0x000000ff0d077207 */ /* 0x000fe20000000000 */
[----:B------:R-:W-:Y:S02]  /*2500*/  IMAD.IADD R35, R35, 0x1, R15 ;  /* 0x0000000123237824 */ /* 0x000fe400078e020f */
[----:B------:R-:W-:Y:S01]  /*2510*/  IMAD.IADD R69, R15, 0x1, R69 ;  /* 0x000000010f457824 */ /* 0x000fe200078e0245 */
[----:B------:R-:W-:Y:S01]  /*2520*/  SEL R15, R13, RZ, P3 ;  /* 0x000000ff0d0f7207 */ /* 0x000fe20001800000 */
[----:B------:R-:W-:Y:S01]  /*2530*/  IMAD.IADD R8, R40, 0x1, R7 ;  /* 0x0000000128087824 */ /* 0x000fe200078e0207 */
[----:B------:R-:W-:Y:S01]  /*2540*/  @P3 LOP3.LUT R38, R38, 0x1, RZ, 0xfc, !PT ;  /* 0x0000000126263812 */ /* 0x000fe200078efcff */
[----:B------:R-:W-:Y:S02]  /*2550*/  IMAD.IADD R14, R0, 0x1, R9 ;  /* 0x00000001000e7824 */ /* 0x000fe400078e0209 */
[----:B------:R-:W-:Y:S01]  /*2560*/  IMAD.WIDE.U32 R72, R22, R76, R40 ;  /* 0x0000004c16487225 */ /* 0x000fe200078e0028 */
[----:B------:R-:W-:-:S03]  /*2570*/  SHF.R.S32.HI R9, RZ, 0x1f, R8 ;  /* 0x0000001fff097819 */ /* 0x000fc60000011408 */
[----:B------:R-:W-:-:S04]  /*2580*/  IMAD.WIDE.U32 R74, R22, R76, R26 ;  /* 0x0000004c164a7225 */ /* 0x000fc800078e001a */
[----:B------:R-:W-:Y:S01]  /*2590*/  IMAD.IADD R20, R4, 0x1, R15 ;  /* 0x0000000104147824 */ /* 0x000fe200078e020f */
[----:B------:R-:W-:Y:S01]  /*25a0*/  SHF.R.S32.HI R15, RZ, 0x1f, R14 ;  /* 0x0000001fff0f7819 */ /* 0x000fe2000001140e */
[----:B------:R-:W-:Y:S02]  /*25b0*/  IMAD.IADD R73, R73, 0x1, R21 ;  /* 0x0000000149497824 */ /* 0x000fe400078e0215 */
[----:B------:R-:W-:Y:S01]  /*25c0*/  IMAD.IADD R75, R21, 0x1, R75 ;  /* 0x00000001154b7824 */ /* 0x000fe200078e024b */
[----:B------:R-:W-:Y:S02]  /*25d0*/  SHF.R.S32.HI R21, RZ, 0x1f, R20 ;  /* 0x0000001fff157819 */ /* 0x000fe40000011414 */
[CC--:B------:R-:W-:Y:S02]  /*25e0*/  LEA.HI R10, R9.reuse, R8.reuse, RZ, 0x5 ;  /* 0x00000008090a7211 */ /* 0x0c0fe400078f28ff */
[----:B------:R-:W-:Y:S02]  /*25f0*/  LOP3.LUT R38, R38, 0xfffffffd, RZ, 0xc0, !PT ;  /* 0xfffffffd26267812 */ /* 0x000fe400078ec0ff */
[----:B------:R-:W-:-:S02]  /*2600*/  LEA.HI R7, R9, R8, RZ, 0x3 ;  /* 0x0000000809077211 */ /* 0x000fc400078f18ff */
[CC--:B------:R-:W-:Y:S02]  /*2610*/  LEA.HI R8, R15.reuse, R14.reuse, RZ, 0x3 ;  /* 0x0000000e0f087211 */ /* 0x0c0fe400078f18ff */
[----:B------:R-:W-:Y:S02]  /*2620*/  LEA.HI R15, R15, R14, RZ, 0x5 ;  /* 0x0000000e0f0f7211 */ /* 0x000fe400078f28ff */
[CC--:B------:R-:W-:Y:S02]  /*2630*/  LEA.HI R9, R21.reuse, R20.reuse, RZ, 0x3 ;  /* 0x0000001415097211 */ /* 0x0c0fe400078f18ff */
[----:B------:R-:W-:Y:S02]  /*2640*/  LEA.HI R20, R21, R20, RZ, 0x5 ;  /* 0x0000001415147211 */ /* 0x000fe400078f28ff */
[----:B------:R-:W-:Y:S02]  /*2650*/  SHF.R.S32.HI R14, RZ, 0x5, R10 ;  /* 0x00000005ff0e7819 */ /* 0x000fe4000001140a */
[----:B-1---5:R-:W-:-:S02]  /*2660*/  SHF.R.S32.HI R27, RZ, 0x1f, R107 ;  /* 0x0000001fff1b7819 */ /* 0x022fc4000001146b */
[----:B------:R-:W-:Y:S02]  /*2670*/  SHF.R.S32.HI R21, RZ, 0x5, R15 ;  /* 0x00000005ff157819 */ /* 0x000fe4000001140f */
[----:B------:R-:W-:Y:S01]  /*2680*/  SHF.R.S32.HI R26, RZ, 0x5, R20 ;  /* 0x00000005ff1a7819 */ /* 0x000fe20000011414 */
[----:B------:R-:W-:Y:S01]  /*2690*/  VIADD R80, R40, 0x50 ;  /* 0x0000005028507836 */ /* 0x000fe20000000000 */
[----:B------:R-:W-:Y:S01]  /*26a0*/  IADD3 R78, P2, R22, R79, RZ ;  /* 0x0000004f164e7210 */ /* 0x000fe20007f5e0ff */
[----:B------:R-:W-:-:S04]  /*26b0*/  IMAD.WIDE.U32 R72, R107, R76, R72 ;  /* 0x0000004c6b487225 */ /* 0x000fc800078e0048 */
[----:B------:R-:W-:Y:S01]  /*26c0*/  IMAD.X R79, R36, 0x1, R11, P2 ;  /* 0x00000001244f7824 */ /* 0x000fe200010e060b */
[----:B------:R-:W-:Y:S01]  /*26d0*/  ISETP.GE.AND P2, PT, R80, UR4, PT ;  /* 0x0000000450007c0c */ /* 0x000fe2000bf46270 */
[----:B------:R-:W-:-:S04]  /*26e0*/  IMAD.WIDE.U32 R74, R107, R76, R74 ;  /* 0x0000004c6b4a7225 */ /* 0x000fc800078e004a */
[----:B------:R-:W-:Y:S01]  /*26f0*/  IMAD.SHL.U32 R108, R13, 0x2, RZ ;  /* 0x000000020d6c7824 */ /* 0x000fe200078e00ff */
[----:B------:R-:W-:Y:S01]  /*2700*/  SEL R13, RZ, 0x20, P2 ;  /* 0x00000020ff0d7807 */ /* 0x000fe20001000000 */
[----:B------:R-:W-:Y:S01]  /*2710*/  IMAD R93, R71, 0x90, RZ ;  /* 0x00000090475d7824 */ /* 0x000fe200078e02ff */
[----:B------:R-:W-:Y:S01]  /*2720*/  LOP3.LUT R11, R9, 0xfffffff8, RZ, 0xc0, !PT ;  /* 0xfffffff8090b7812 */ /* 0x000fe200078ec0ff */
[----:B------:R-:W-:-:S04]  /*2730*/  IMAD.WIDE.U32 R34, R107, R70, R34 ;  /* 0x000000466b227225 */ /* 0x000fc800078e0022 */
[----:B------:R-:W-:Y:S01]  /*2740*/  IMAD.WIDE.U32 R68, R107, R70, R68 ;  /* 0x000000466b447225 */ /* 0x000fe200078e0044 */
[----:B------:R-:W-:-:S03]  /*2750*/  SHF.R.S32.HI R99, RZ, 0x1f, R11 ;  /* 0x0000001fff637819 */ /* 0x000fc6000001140b */
[----:B------:R-:W-:Y:S02]  /*2760*/  VIADD R110, R37, 0x8 ;  /* 0x00000008256e7836 */ /* 0x000fe40000000000 */
[----:B------:R-:W-:Y:S01]  /*2770*/  IMAD.IADD R87, R31, 0x1, R87 ;  /* 0x000000011f577824 */ /* 0x000fe200078e0257 */
[----:B------:R-:W-:Y:S01]  /*2780*/  @!P6 BAR.SYNC.DEFER_BLOCKING 0x9, 0x100 ;  /* 0x024400000000eb1d */ /* 0x000fe20000010000 */
[----:B---3--:R-:W-:Y:S02]  /*2790*/  LOP3.LUT P3, RZ, R39, 0x2, RZ, 0xc0, !PT ;  /* 0x0000000227ff7812 */ /* 0x008fe4000786c0ff */
[C---:B--2---:R-:W-:Y:S02]  /*27a0*/  LOP3.LUT R10, R25.reuse, 0x18, R7, 0xf8, !PT ;  /* 0x00000018190a7812 */ /* 0x044fe400078ef807 */
[----:B------:R-:W-:Y:S02]  /*27b0*/  LOP3.LUT R20, R25, 0x18, R8, 0xf8, !PT ;  /* 0x0000001819147812 */ /* 0x000fe400078ef808 */
[----:B----4-:R-:W-:Y:S01]  /*27c0*/  LOP3.LUT R15, R10, R42, RZ, 0x3c, !PT ;  /* 0x0000002a0a0f7212 */ /* 0x010fe200078e3cff */
[----:B------:R-:W-:-:S06]  /*27d0*/  IMAD R10, R27, R70, RZ ;  /* 0x000000461b0a7224 */ /* 0x000fcc00078e02ff */
[----:B------:R-:W-:-:S05]  /*27e0*/  @P3 LOP3.LUT R38, R38, 0x2, RZ, 0xfc, !PT ;  /* 0x0000000226263812 */ /* 0x000fca00078efcff */
[----:B------:R0:W-:Y:S01]  /*27f0*/  STL [R1], R38 ;  /* 0x0000002601007387 */ /* 0x0001e20000100800 */
[----:B------:R-:W-:Y:S01]  /*2800*/  LOP3.LUT R20, R20, R42, RZ, 0x3c, !PT ;  /* 0x0000002a14147212 */ /* 0x000fe200078e3cff */
[----:B------:R-:W-:Y:S01]  /*2810*/  IMAD R21, R21, 0x1200, R43 ;  /* 0x0000120015157824 */ /* 0x000fe200078e022b */
[----:B------:R-:W-:Y:S01]  /*2820*/  LOP3.LUT R25, R25, 0x18, R9, 0xf8, !PT ;  /* 0x0000001819197812 */ /* 0x000fe200078ef809 */
[----:B------:R-:W-:Y:S02]  /*2830*/  IMAD R83, R107, R71, R10 ;  /* 0x000000476b537224 */ /* 0x000fe400078e020a */
[----:B------:R-:W-:Y:S01]  /*2840*/  IMAD R10, R27, R76, RZ ;  /* 0x0000004c1b0a7224 */ /* 0x000fe200078e02ff */
[----:B------:R-:W-:Y:S01]  /*2850*/  LOP3.LUT R25, R25, R42, RZ, 0x3c, !PT ;  /* 0x0000002a19197212 */ /* 0x000fe200078e3cff */
[----:B------:R-:W-:Y:S02]  /*2860*/  IMAD R14, R14, 0x1200, R43 ;  /* 0x000012000e0e7824 */ /* 0x000fe400078e022b */
[----:B------:R-:W-:-:S02]  /*2870*/  IMAD.IADD R103, R21, 0x1, R20 ;  /* 0x0000000115677824 */ /* 0x000fc400078e0214 */
[----:B------:R-:W-:Y:S02]  /*2880*/  IMAD R26, R26, 0x1200, R43 ;  /* 0x000012001a1a7824 */ /* 0x000fe400078e022b */
[----:B------:R-:W-:Y:S02]  /*2890*/  IMAD R21, R107, R77, R10 ;  /* 0x0000004d6b157224 */ /* 0x000fe400078e020a */
[----:B------:R-:W-:Y:S02]  /*28a0*/  IMAD.IADD R104, R14, 0x1, R15 ;  /* 0x000000010e687824 */ /* 0x000fe400078e020f */
[----:B------:R-:W-:Y:S02]  /*28b0*/  IMAD R15, R33, 0x90, RZ ;  /* 0x00000090210f7824 */ /* 0x000fe400078e02ff */
[----:B------:R-:W-:Y:S02]  /*28c0*/  IMAD.IADD R102, R26, 0x1, R25 ;  /* 0x000000011a667824 */ /* 0x000fe400078e0219 */
[----:B------:R-:W-:Y:S01]  /*28d0*/  IMAD.WIDE.U32 R32, R32, 0x90, RZ ;  /* 0x0000009020207825 */ /* 0x000fe200078e00ff */
[----:B------:R-:W-:-:S03]  /*28e0*/  LOP3.LUT R27, R7, 0xfffffff8, RZ, 0xc0, !PT ;  /* 0xfffffff8071b7812 */ /* 0x000fc600078ec0ff */
[----:B------:R-:W-:Y:S02]  /*28f0*/  IMAD.IADD R85, R73, 0x1, R21 ;  /* 0x0000000149557824 */ /* 0x000fe400078e0215 */
[----:B------:R-:W-:Y:S01]  /*2900*/  IMAD.IADD R82, R21, 0x1, R75 ;  /* 0x0000000115527824 */ /* 0x000fe200078e024b */
[----:B------:R-:W-:Y:S01]  /*2910*/  LOP3.LUT R21, R12, R13, RZ, 0xfc, !PT ;  /* 0x0000000d0c157212 */ /* 0x000fe200078efcff */
[----:B------:R-:W-:Y:S01]  /*2920*/  IMAD R25, R77, 0x90, RZ ;  /* 0x000000904d197824 */ /* 0x000fe200078e02ff */
[----:B------:R-:W-:Y:S01]  /*2930*/  LOP3.LUT R10, R8, 0xfffffff8, RZ, 0xc0, !PT ;  /* 0xfffffff8080a7812 */ /* 0x000fe200078ec0ff */
[----:B------:R-:W-:Y:S01]  /*2940*/  IMAD.WIDE.U32 R70, R70, 0x90, RZ ;  /* 0x0000009046467825 */ /* 0x000fe200078e00ff */
[----:B------:R-:W-:-:S03]  /*2950*/  LOP3.LUT R13, R21, 0x2, RZ, 0xc0, !PT ;  /* 0x00000002150d7812 */ /* 0x000fc600078ec0ff */
[----:B------:R-:W-:Y:S01]  /*2960*/  IMAD.WIDE.U32 R76, R76, 0x90, RZ ;  /* 0x000000904c4c7825 */ /* 0x000fe200078e00ff */
[C---:B------:R-:W-:Y:S02]  /*2970*/  LOP3.LUT R14, R21.reuse, 0x4, RZ, 0xc0, !PT ;  /* 0x00000004150e7812 */ /* 0x040fe400078ec0ff */
[----:B------:R-:W-:Y:S01]  /*2980*/  LOP3.LUT R20, R21, 0x10, RZ, 0xc0, !PT ;  /* 0x0000001015147812 */ /* 0x000fe200078ec0ff */
[----:B------:R-:W-:Y:S01]  /*2990*/  IMAD.IADD R90, R33, 0x1, R15 ;  /* 0x00000001215a7824 */ /* 0x000fe200078e020f */
[----:B------:R-:W-:Y:S01]  /*29a0*/  LOP3.LUT R15, R21, 0x8, RZ, 0xc0, !PT ;  /* 0x00000008150f7812 */ /* 0x000fe200078ec0ff */
[----:B------:R-:W-:Y:S01]  /*29b0*/  IMAD.IADD R86, R35, 0x1, R83 ;  /* 0x0000000123567824 */ /* 0x000fe200078e0253 */
[----:B------:R-:W-:Y:S01]  /*29c0*/  SHF.R.S32.HI R101, RZ, 0x1f, R27 ;  /* 0x0000001fff657819 */ /* 0x000fe2000001141b */
[----:B------:R-:W-:Y:S01]  /*29d0*/  IMAD.IADD R93, R71, 0x1, R93 ;  /* 0x00000001475d7824 */ /* 0x000fe200078e025d */
[----:B------:R-:W-:Y:S01]  /*29e0*/  SHF.R.S32.HI R100, RZ, 0x1f, R10 ;  /* 0x0000001fff647819 */ /* 0x000fe2000001140a */
[----:B------:R-:W-:Y:S01]  /*29f0*/  IMAD.IADD R98, R77, 0x1, R25 ;  /* 0x000000014d627824 */ /* 0x000fe200078e0219 */
[----:B------:R-:W-:Y:S01]  /*2a00*/  LOP3.LUT R12, R12, 0x1, RZ, 0xc0, !PT ;  /* 0x000000010c0c7812 */ /* 0x000fe200078ec0ff */
[----:B------:R-:W-:Y:S01]  /*2a10*/  IMAD.IADD R83, R83, 0x1, R69 ;  /* 0x0000000153537824 */ /* 0x000fe200078e0245 */
[----:B0-----:R-:W-:-:S07]  /*2a20*/  LOP3.LUT R21, R21, 0x20, RZ, 0xc0, !PT ;  /* 0x0000002015157812 */ /* 0x001fce00078ec0ff */
.L_x_12299:
[----:B-1-3--:R-:W2:Y:S01]  /*2a30*/  LDL R36, [R1+0x88] ;  /* 0x0000880001247983 */ /* 0x00aea20000100800 */
[----:B0-----:R-:W0:Y:S03]  /*2a40*/  LDC.64 R94, c[0x0][0x2e8] ;  /* 0x0000ba00ff5e7b82 */ /* 0x001e260000000a00 */
[----:B------:R-:W3:Y:S01]  /*2a50*/  LDL R25, [R1+0x8c] ;  /* 0x00008c0001197983 */ /* 0x000ee20000100800 */
[----:B------:R-:W-:Y:S01]  /*2a60*/  VIADD R39, R23, 0xffffffff ;  /* 0xffffffff17277836 */ /* 0x000fe20000000000 */
[----:B------:R-:W-:Y:S05]  /*2a70*/  YIELD ;  /* 0x0000000000007946 */ /* 0x000fea0003800000 */
[----:B------:R-:W1:Y:S01]  /*2a80*/  LDC R106, c[0x0][0x3f4] ;  /* 0x0000fd00ff6a7b82 */ /* 0x000e620000000800 */
[----:B------:R-:W-:Y:S01]  /*2a90*/  SHF.R.S32.HI R38, RZ, 0x1f, R39 ;  /* 0x0000001fff267819 */ /* 0x000fe20000011427 */
[-C--:B------:R-:W-:Y:S01]  /*2aa0*/  IMAD R23, R90, R39.reuse, RZ ;  /* 0x000000275a177224 */ /* 0x080fe200078e02ff */
[----:B------:R-:W-:Y:S01]  /*2ab0*/  BSSY B0, `(.L_x_12244) ;  /* 0x00003f6000007945 */ /* 0x000fe20003800000 */
[----:B------:R-:W-:-:S04]  /*2ac0*/  IMAD.WIDE.U32 R64, R32, R39, RZ ;  /* 0x0000002720407225 */ /* 0x000fc800078e00ff */
[----:B------:R-:W-:Y:S01]  /*2ad0*/  IMAD R23, R38, R32, R23 ;  /* 0x0000002026177224 */ /* 0x000fe200078e0217 */
[----:B------:R-:W-:-:S03]  /*2ae0*/  IADD3 R26, P2, R89, R64, RZ ;  /* 0x00000040591a7210 */ /* 0x000fc60007f5e0ff */
[----:B------:R-:W-:Y:S01]  /*2af0*/  IMAD.IADD R96, R65, 0x1, R23 ;  /* 0x0000000141607824 */ /* 0x000fe200078e0217 */
[----:B0-----:R-:W-:Y:S01]  /*2b00*/  LEA R40, P3, R26, R94, 0x1 ;  /* 0x0000005e1a287211 */ /* 0x001fe200078608ff */
[----:B--2---:R-:W-:Y:S02]  /*2b10*/  IMAD R23, R18, 0x3600, R36 ;  /* 0x0000360012177824 */ /* 0x004fe400078e0224 */
[----:B------:R-:W-:Y:S01]  /*2b20*/  IMAD.X R36, R96, 0x1, R88, P2 ;  /* 0x0000000160247824 */ /* 0x000fe200010e0658 */
[----:B------:R-:W-:Y:S01]  /*2b30*/  ISETP.GT.AND P2, PT, R39, R81, PT ;  /* 0x000000512700720c */ /* 0x000fe20003f44270 */
[----:B------:R-:W-:Y:S01]  /*2b40*/  IMAD R84, R23, 0x2, R24 ;  /* 0x0000000217547824 */ /* 0x000fe200078e0218 */
[----:B---3--:R-:W-:Y:S01]  /*2b50*/  LOP3.LUT P4, RZ, R25, 0x2, RZ, 0xc0, !PT ;  /* 0x0000000219ff7812 */ /* 0x008fe2000788c0ff */
[----:B------:R-:W-:Y:S01]  /*2b60*/  VIADD R25, R23, 0x10 ;  /* 0x0000001017197836 */ /* 0x000fe20000000000 */
[----:B------:R-:W-:Y:S02]  /*2b70*/  LEA.HI.X R41, R26, R95, R36, 0x1, P3 ;  /* 0x0000005f1a297211 */ /* 0x000fe400018f0c24 */
[----:B-1----:R-:W-:-:S09]  /*2b80*/  ISETP.GE.AND P3, PT, R106, 0x1, PT ;  /* 0x000000016a00780c */ /* 0x002fd20003f66270 */
[----:B------:R-:W-:Y:S02]  /*2b90*/  @P4 VIADD R25, R23, 0xfffffff0 ;  /* 0xfffffff017194836 */ /* 0x000fe40000000000 */
[----:B------:R-:W-:Y:S02]  /*2ba0*/  IMAD.MOV.U32 R23, RZ, RZ, R39 ;  /* 0x000000ffff177224 */ /* 0x000fe400078e0027 */
        /* <DEDUP_REMOVED lines=40> */
[----:B------:R-:W-:Y:S01]  /*2e30*/  ULDC.64 UR6, c[0x0][0x208] ;  /* 0x0000820000067ab9 */ /* 0x000fe20000000a00 */
        /* <DEDUP_REMOVED lines=36> */
.L_x_12248:
[----:B------:R-:W-:Y:S05]  /*3080*/  BSYNC B1 ;  /* 0x0000000000017941 */ /* 0x000fea0003800000 */
.L_x_12247:
[----:B------:R-:W2:Y:S01]  /*3090*/  LDL R25, [R1+0x60] ;  /* 0x0000600001197983 */ /* 0x000ea20000100800 */
[----:B0----5:R-:W-:Y:S02]  /*30a0*/  IMAD.MOV.U32 R36, RZ, RZ, R43 ;  /* 0x000000ffff247224 */ /* 0x021fe400078e002b */
[----:B------:R-:W-:Y:S02]  /*30b0*/  IMAD.MOV.U32 R37, RZ, RZ, R46 ;  /* 0x000000ffff257224 */ /* 0x000fe400078e002e */
        /* <DEDUP_REMOVED lines=11> */
[----:B------:R-:W-:Y:S02]  /*3170*/  PRMT R96, R38, 0x5410, R37 ;  /* 0x0000541026607816 */ /* 0x000fe40000000025 */
[----:B--2---:R-:W-:Y:S01]  /*3180*/  R2UR UR4, R25 ;  /* 0x00000000190472ca */ /* 0x004fe200000e0000 */
[----:B------:R-:W-:-:S05]  /*3190*/  IMAD.MOV.U32 R25, RZ, RZ, R42 ;  /* 0x000000ffff197224 */ /* 0x000fca00078e002a */
        /* <DEDUP_REMOVED lines=29> */
.L_x_12249:
[----:B------:R-:W2:Y:S01]  /*3370*/  LDL R36, [R1+0x44] ;  /* 0x0000440001247983 */ /* 0x000ea20000100800 */
[----:B------:R-:W-:Y:S01]  /*3380*/  IMAD R25, R18, 0x8, R16 ;  /* 0x0000000812197824 */ /* 0x000fe200078e0210 */
[----:B------:R-:W-:Y:S01]  /*3390*/  BSSY B1, `(.L_x_12250) ;  /* 0x0000004000017945 */ /* 0x000fe20003800000 */
[----:B--2---:R-:W-:-:S04]  /*33a0*/  SHF.L.U32 R92, R36, 0x1f, RZ ;  /* 0x0000001f245c7819 */ /* 0x004fc800000006ff */
[----:B------:R-:W0:Y:S02]  /*33b0*/  SYNCS.PHASECHK.TRANS64.TRYWAIT P5, [R25+URZ+0x31c90], R92 ;  /* 0x031c905c190075a7 */ /* 0x000e2400080a017f */
[----:B0-----:R-:W-:Y:S05]  /*33c0*/  @!P5 BRA `(.L_x_12251) ;  /* 0x0000021c00c4d947 */ /* 0x001fea0003800000 */
.L_x_12552:
[----:B------:R-:W-:Y:S05]  /*33d0*/  BSYNC B1 ;  /* 0x0000000000017941 */ /* 0x000fea0003800000 */
.L_x_12250:
        /* <DEDUP_REMOVED lines=21> */
[----:B------:R-:W-:-:S03]  /*3530*/  FFMA.FTZ R37, R60, R67, -R37 ;  /* 0x000000433c257223 */ /* 0x000fc60000010825 */
[----:B------:R-:W-:Y:S01]  /*3540*/  FFMA.FTZ R60, R62, R67, R61 ;  /* 0x000000433e3c7223 */ /* 0x000fe2000001003d */
[--C-:B------:R-:W-:Y:S02]  /*3550*/  HADD2.F32 R61, -RZ, R39.reuse.H1_H1 ;  /* 0x30000027ff3d7230 */ /* 0x100fe40000004100 */
[----:B------:R-:W-:Y:S02]  /*3560*/  HADD2.F32 R67, -RZ, R39.H0_H0 ;  /* 0x20000027ff437230 */ /* 0x000fe40000004100 */
[----:B------:R-:W-:Y:S01]  /*3570*/  F2FP.F16.F32.PACK_AB R37, R60, R37 ;  /* 0x000000253c25723e */ /* 0x000fe200000000ff */
[-C--:B------:R-:W-:Y:S02]  /*3580*/  FMUL.FTZ R62, R61, R94.reuse ;  /* 0x0000005e3d3e7220 */ /* 0x080fe40000410000 */
[C---:B------:R-:W-:Y:S02]  /*3590*/  FMUL.FTZ R94, R67.reuse, R94 ;  /* 0x0000005e435e7220 */ /* 0x040fe40000410000 */
[----:B------:R-:W-:Y:S01]  /*35a0*/  FFMA.FTZ R39, R67, R66, -R62 ;  /* 0x0000004243277223 */ /* 0x000fe2000001083e */
[----:B------:R-:W-:-:S02]  /*35b0*/  HADD2.F32 R67, -RZ, R36.H0_H0 ;  /* 0x20000024ff437230 */ /* 0x000fc40000004100 */
[----:B------:R-:W-:Y:S01]  /*35c0*/  FFMA.FTZ R66, R61, R66, R94 ;  /* 0x000000423d427223 */ /* 0x000fe2000001005e */
[----:B------:R-:W-:Y:S02]  /*35d0*/  HADD2.F32 R61, -RZ, R36.H1_H1 ;  /* 0x30000024ff3d7230 */ /* 0x000fe40000004100 */
[--C-:B------:R-:W-:Y:S02]  /*35e0*/  HADD2.F32 R94, -RZ, R97.reuse.H1_H1 ;  /* 0x30000061ff5e7230 */ /* 0x100fe40000004100 */
[----:B------:R-:W-:Y:S01]  /*35f0*/  HADD2.F32 R62, -RZ, R97.H0_H0 ;  /* 0x20000061ff3e7230 */ /* 0x000fe20000004100 */
[----:B------:R-:W-:Y:S01]  /*3600*/  F2FP.F16.F32.PACK_AB R39, R66, R39 ;  /* 0x000000274227723e */ /* 0x000fe200000000ff */
[----:B------:R-:W-:Y:S02]  /*3610*/  HADD2.F32 R97, -RZ, R119.H1_H1 ;  /* 0x30000077ff617230 */ /* 0x000fe40000004100 */
[-C--:B------:R-:W-:Y:S01]  /*3620*/  FMUL.FTZ R36, R61, R94.reuse ;  /* 0x0000005e3d247220 */ /* 0x080fe20000410000 */
[----:B------:R-:W-:-:S03]  /*3630*/  FMUL.FTZ R94, R67, R94 ;  /* 0x0000005e435e7220 */ /* 0x000fc60000410000 */
[-C--:B------:R-:W-:Y:S01]  /*3640*/  FFMA.FTZ R36, R67, R62.reuse, -R36 ;  /* 0x0000003e43247223 */ /* 0x080fe20000010824 */
[----:B------:R-:W-:Y:S01]  /*3650*/  FFMA.FTZ R61, R61, R62, R94 ;  /* 0x0000003e3d3d7223 */ /* 0x000fe2000001005e */
[--C-:B------:R-:W-:Y:S02]  /*3660*/  HADD2.F32 R62, -RZ, R38.reuse.H0_H0 ;  /* 0x20000026ff3e7230 */ /* 0x100fe40000004100 */
[----:B------:R-:W-:Y:S02]  /*3670*/  HADD2.F32 R38, -RZ, R38.H1_H1 ;  /* 0x30000026ff267230 */ /* 0x000fe40000004100 */
[----:B------:R-:W-:Y:S01]  /*3680*/  HADD2.F32 R67, -RZ, R117.H0_H0 ;  /* 0x20000075ff437230 */ /* 0x000fe20000004100 */
[----:B------:R-:W-:Y:S02]  /*3690*/  F2FP.F16.F32.PACK_AB R36, R61, R36 ;  /* 0x000000243d24723e */ /* 0x000fe400000000ff */
[-C--:B------:R-:W-:Y:S01]  /*36a0*/  FMUL.FTZ R95, R38, R97.reuse ;  /* 0x00000061265f7220 */ /* 0x080fe20000410000 */
[----:B------:R-:W-:-:S03]  /*36b0*/  FMUL.FTZ R97, R62, R97 ;  /* 0x000000613e617220 */ /* 0x000fc60000410000 */
[-C--:B------:R-:W-:Y:S01]  /*36c0*/  FFMA.FTZ R95, R62, R67.reuse, -R95 ;  /* 0x000000433e5f7223 */ /* 0x080fe2000001085f */
[----:B------:R-:W-:-:S05]  /*36d0*/  FFMA.FTZ R38, R38, R67, R97 ;  /* 0x0000004326267223 */ /* 0x000fca0000010061 */
[----:B------:R-:W-:-:S07]  /*36e0*/  F2FP.F16.F32.PACK_AB R38, R38, R95 ;  /* 0x0000005f2626723e */ /* 0x000fce00000000ff */
.L_x_12256:
[----:B------:R-:W-:Y:S05]  /*36f0*/  BSYNC B2 ;  /* 0x0000000000027941 */ /* 0x000fea0003800000 */
.L_x_12255:
[----:B------:R-:W-:Y:S02]  /*3700*/  ULDC.64 UR4, c[0x0][0x208] ;  /* 0x0000820000047ab9 */ /* 0x000fe40000000a00 */
[----:B------:R1:W-:Y:S03]  /*3710*/  STG.E.128 desc[UR4][R40.64], R36 ;  /* 0x0000002428007986 */ /* 0x0003e6000c101d04 */
.L_x_12254:
[----:B------:R-:W-:Y:S05]  /*3720*/  BSYNC B1 ;  /* 0x0000000000017941 */ /* 0x000fea0003800000 */
.L_x_12253:
        /* <DEDUP_REMOVED lines=18> */
[----:B------:R-:W-:Y:S02]  /*3850*/  HADD2.F32 R65, -RZ, R118.H1_H1 ;  /* 0x30000076ff417230 */ /* 0x000fe40000004100 */
[C---:B------:R-:W-:Y:S01]  /*3860*/  FMUL.FTZ R62, R61.reuse, R62 ;  /* 0x0000003e3d3e7220 */ /* 0x040fe20000410000 */
[-C--:B------:R-:W-:Y:S01]  /*3870*/  FFMA.FTZ R60, R61, R58.reuse, -R60 ;  /* 0x0000003a3d3c7223 */ /* 0x080fe2000001083c */
[----:B------:R-:W-:Y:S02]  /*3880*/  IMAD.MOV.U32 R61, RZ, RZ, R39 ;  /* 0x000000ffff3d7224 */ /* 0x000fe400078e0027 */
[----:B------:R-:W-:Y:S01]  /*3890*/  FFMA.FTZ R37, R37, R58, R62 ;  /* 0x0000003a25257223 */ /* 0x000fe2000001003e */
[----:B------:R-:W-:Y:S01]  /*38a0*/  SHF.R.U32.HI R58, RZ, 0x10, R59 ;  /* 0x00000010ff3a7819 */ /* 0x000fe2000001163b */
[----:B------:R-:W-:Y:S02]  /*38b0*/  IMAD.MOV.U32 R59, RZ, RZ, R36 ;  /* 0x000000ffff3b7224 */ /* 0x000fe400078e0024 */
[----:B------:R-:W-:Y:S01]  /*38c0*/  HADD2.F32 R39, -RZ, R61.H1_H1 ;  /* 0x3000003dff277230 */ /* 0x000fe20000004100 */
[----:B------:R-:W-:Y:S01]  /*38d0*/  F2FP.F16.F32.PACK_AB R37, R37, R60 ;  /* 0x0000003c2525723e */ /* 0x000fe200000000ff */
[----:B------:R-:W-:-:S02]  /*38e0*/  HADD2.F32 R36, -RZ, R64.H0_H0 ;  /* 0x20000040ff247230 */ /* 0x000fc40000004100 */
        /* <DEDUP_REMOVED lines=24> */
.L_x_12260:
[----:B------:R-:W-:Y:S05]  /*3a70*/  BSYNC B2 ;  /* 0x0000000000027941 */ /* 0x000fea0003800000 */
.L_x_12259:
[----:B------:R-:W-:Y:S02]  /*3a80*/  ULDC.64 UR4, c[0x0][0x208] ;  /* 0x0000820000047ab9 */ /* 0x000fe40000000a00 */
[----:B------:R2:W-:Y:S03]  /*3a90*/  STG.E.128 desc[UR4][R40.64+0x20], R36 ;  /* 0x0000202428007986 */ /* 0x0005e6000c101d04 */
.L_x_12258:
[----:B------:R-:W-:Y:S05]  /*3aa0*/  BSYNC B1 ;  /* 0x0000000000017941 */ /* 0x000fea0003800000 */
.L_x_12257:
        /* <DEDUP_REMOVED lines=9> */
[----:B------:R-:W-:Y:S01]  /*3b40*/  HADD2.F32 R58, -RZ, R37.H0_H0 ;  /* 0x20000025ff3a7230 */ /* 0x000fe20000004100 */
        /* <DEDUP_REMOVED lines=9> */
[----:B------:R-:W-:Y:S02]  /*3be0*/  HADD2.F32 R54, -RZ, R39.H1_H1 ;  /* 0x30000027ff367230 */ /* 0x000fe40000004100 */
[C---:B------:R-:W-:Y:S01]  /*3bf0*/  FMUL.FTZ R59, R58.reuse, R59 ;  /* 0x0000003b3a3b7220 */ /* 0x040fe20000410000 */
[----:B------:R-:W-:Y:S02]  /*3c00*/  HADD2.F32 R55, -RZ, R55.H0_H0 ;  /* 0x20000037ff377230 */ /* 0x000fe40000004100 */
[----:B------:R-:W-:Y:S01]  /*3c10*/  FFMA.FTZ R37, R58, R61, -R37 ;  /* 0x0000003d3a257223 */ /* 0x000fe20000010825 */
[----:B------:R-:W-:Y:S02]  /*3c20*/  HADD2.F32 R58, -RZ, R39.H0_H0 ;  /* 0x20000027ff3a7230 */ /* 0x000fe40000004100 */
[----:B------:R-:W-:Y:S01]  /*3c30*/  FMUL.FTZ R39, R54, R57 ;  /* 0x0000003936277220 */ /* 0x000fe20000410000 */
[----:B------:R-:W-:Y:S01]  /*3c40*/  FFMA.FTZ R56, R56, R61, R59 ;  /* 0x0000003d38387223 */ /* 0x000fe2000001003b */
[----:B------:R-:W-:-:S02]  /*3c50*/  HADD2.F32 R118, -RZ, R118.H0_H0 ;  /* 0x20000076ff767230 */ /* 0x000fc40000004100 */
[C---:B------:R-:W-:Y:S01]  /*3c60*/  FMUL.FTZ R57, R58.reuse, R57 ;  /* 0x000000393a397220 */ /* 0x040fe20000410000 */
[----:B------:R-:W-:Y:S01]  /*3c70*/  FFMA.FTZ R39, R58, R55, -R39 ;  /* 0x000000373a277223 */ /* 0x000fe20000010827 */
[--C-:B------:R-:W-:Y:S01]  /*3c80*/  HADD2.F32 R58, -RZ, R36.reuse.H1_H1 ;  /* 0x30000024ff3a7230 */ /* 0x100fe20000004100 */
[----:B------:R-:W-:Y:S01]  /*3c90*/  F2FP.F16.F32.PACK_AB R37, R56, R37 ;  /* 0x000000253825723e */ /* 0x000fe200000000ff */
[----:B------:R-:W-:Y:S01]  /*3ca0*/  FFMA.FTZ R54, R54, R55, R57 ;  /* 0x0000003736367223 */ /* 0x000fe20000010039 */
[----:B------:R-:W-:Y:S02]  /*3cb0*/  HADD2.F32 R55, -RZ, R115.H1_H1 ;  /* 0x30000073ff377230 */ /* 0x000fe40000004100 */
[----:B------:R-:W-:Y:S02]  /*3cc0*/  HADD2.F32 R36, -RZ, R36.H0_H0 ;  /* 0x20000024ff247230 */ /* 0x000fe40000004100 */
[----:B------:R-:W-:Y:S01]  /*3cd0*/  FMUL.FTZ R59, R58, R117 ;  /* 0x000000753a3b7220 */ /* 0x000fe20000410000 */
[--C-:B------:R-:W-:Y:S01]  /*3ce0*/  HADD2.F32 R57, -RZ, R38.reuse.H1_H1 ;  /* 0x30000026ff397230 */ /* 0x100fe20000004100 */
[----:B------:R-:W-:Y:S01]  /*3cf0*/  F2FP.F16.F32.PACK_AB R39, R54, R39 ;  /* 0x000000273627723e */ /* 0x000fe200000000ff */
[----:B------:R-:W-:-:S02]  /*3d00*/  HADD2.F32 R61, -RZ, R38.H0_H0 ;  /* 0x20000026ff3d7230 */ /* 0x000fc40000004100 */
[C---:B------:R-:W-:Y:S01]  /*3d10*/  FMUL.FTZ R117, R36.reuse, R117 ;  /* 0x0000007524757220 */ /* 0x040fe20000410000 */
[-C--:B------:R-:W-:Y:S01]  /*3d20*/  FFMA.FTZ R59, R36, R55.reuse, -R59 ;  /* 0x00000037243b7223 */ /* 0x080fe2000001083b */
[----:B------:R-:W-:Y:S02]  /*3d30*/  HADD2.F32 R36, -RZ, R115.H0_H0 ;  /* 0x20000073ff247230 */ /* 0x000fe40000004100 */
[-C--:B------:R-:W-:Y:S01]  /*3d40*/  FMUL.FTZ R38, R57, R118.reuse ;  /* 0x0000007639267220 */ /* 0x080fe20000410000 */
[C---:B------:R-:W-:Y:S01]  /*3d50*/  FMUL.FTZ R118, R61.reuse, R118 ;  /* 0x000000763d767220 */ /* 0x040fe20000410000 */
[----:B------:R-:W-:Y:S02]  /*3d60*/  FFMA.FTZ R58, R58, R55, R117 ;  /* 0x000000373a3a7223 */ /* 0x000fe40000010075 */
[-C--:B------:R-:W-:Y:S01]  /*3d70*/  FFMA.FTZ R38, R61, R36.reuse, -R38 ;  /* 0x000000243d267223 */ /* 0x080fe20000010826 */
[----:B------:R-:W-:Y:S02]  /*3d80*/  FFMA.FTZ R57, R57, R36, R118 ;  /* 0x0000002439397223 */ /* 0x000fe40000010076 */
[----:B------:R-:W-:-:S03]  /*3d90*/  F2FP.F16.F32.PACK_AB R36, R58, R59 ;  /* 0x0000003b3a24723e */ /* 0x000fc600000000ff */
[----:B------:R-:W-:-:S07]  /*3da0*/  F2FP.F16.F32.PACK_AB R38, R57, R38 ;  /* 0x000000263926723e */ /* 0x000fce00000000ff */
.L_x_12264:
[----:B------:R-:W-:Y:S05]  /*3db0*/  BSYNC B2 ;  /* 0x0000000000027941 */ /* 0x000fea0003800000 */
.L_x_12263:
[----:B------:R-:W-:Y:S02]  /*3dc0*/  ULDC.64 UR4, c[0x0][0x208] ;  /* 0x0000820000047ab9 */ /* 0x000fe40000000a00 */
[----:B------:R3:W-:Y:S03]  /*3dd0*/  STG.E.128 desc[UR4][R40.64+0x40], R36 ;  /* 0x0000402428007986 */ /* 0x0007e6000c101d04 */
.L_x_12262:
[----:B------:R-:W-:Y:S05]  /*3de0*/  BSYNC B1 ;  /* 0x0000000000017941 */ /* 0x000fea0003800000 */
.L_x_12261:
        /* <DEDUP_REMOVED lines=9> */
[----:B------:R-:W-:Y:S01]  /*3e80*/  HADD2.F32 R56, -RZ, R37.H1_H1 ;  /* 0x30000025ff387230 */ /* 0x000fe20000004100 */
[----:B------:R-:W-:Y:S02]  /*3e90*/  SHF.R.U64 R55, R52, 0x10, R53 ;  /* 0x0000001034377819 */ /* 0x000fe40000001235 */
[----:B------:R-:W-:Y:S01]  /*3ea0*/  SHF.R.U32.HI R50, RZ, 0x10, R51 ;  /* 0x00000010ff327819 */ /* 0x000fe20000011633 */
[----:B------:R-:W-:Y:S01]  /*3eb0*/  IMAD.MOV.U32 R51, RZ, RZ, R39 ;  /* 0x000000ffff337224 */ /* 0x000fe200078e0027 */
[----:B------:R-:W-:Y:S01]  /*3ec0*/  SHF.R.U32.HI R57, RZ, 0x10, R53 ;  /* 0x00000010ff397819 */ /* 0x000fe20000011635 */
[----:B------:R-:W-:Y:S02]  /*3ed0*/  HADD2.F32 R39, -RZ, R54.H0_H0 ;  /* 0x20000036ff277230 */ /* 0x000fe40000004100 */
[----:B------:R-:W-:Y:S02]  /*3ee0*/  HADD2.F32 R55, -RZ, R55.H0_H0 ;  /* 0x20000037ff377230 */ /* 0x000fe40000004100 */
[----:B------:R-:W-:-:S02]  /*3ef0*/  HADD2.F32 R54, -RZ, R37.H0_H0 ;  /* 0x20000025ff367230 */ /* 0x000fc40000004100 */
[----:B------:R-:W-:Y:S02]  /*3f00*/  HADD2.F32 R57, -RZ, R57.H0_H0 ;  /* 0x20000039ff397230 */ /* 0x000fe40000004100 */
[-C--:B------:R-:W-:Y:S01]  /*3f10*/  FMUL.FTZ R37, R56, R55.reuse ;  /* 0x0000003738257220 */ /* 0x080fe20000410000 */
[--C-:B------:R-:W-:Y:S02]  /*3f20*/  HADD2.F32 R52, -RZ, R51.reuse.H1_H1 ;  /* 0x30000033ff347230 */ /* 0x100fe40000004100 */
[C---:B------:R-:W-:Y:S01]  /*3f30*/  FMUL.FTZ R55, R54.reuse, R55 ;  /* 0x0000003736377220 */ /* 0x040fe20000410000 */
[----:B------:R-:W-:Y:S02]  /*3f40*/  HADD2.F32 R51, -RZ, R51.H0_H0 ;  /* 0x20000033ff337230 */ /* 0x000fe40000004100 */
[----:B------:R-:W-:Y:S01]  /*3f50*/  FFMA.FTZ R37, R54, R39, -R37 ;  /* 0x0000002736257223 */ /* 0x000fe20000010825 */
[----:B------:R-:W-:Y:S02]  /*3f60*/  HADD2.F32 R53, -RZ, R50.H0_H0 ;  /* 0x20000032ff357230 */ /* 0x000fe40000004100 */
[----:B------:R-:W-:Y:S01]  /*3f70*/  FMUL.FTZ R58, R52, R57 ;  /* 0x00000039343a7220 */ /* 0x000fe20000410000 */
[----:B------:R-:W-:Y:S01]  /*3f80*/  FFMA.FTZ R50, R56, R39, R55 ;  /* 0x0000002738327223 */ /* 0x000fe20000010037 */
[----:B------:R-:W-:Y:S01]  /*3f90*/  FMUL.FTZ R57, R51, R57 ;  /* 0x0000003933397220 */ /* 0x000fe20000410000 */
        /* <DEDUP_REMOVED lines=22> */
.L_x_12268:
[----:B------:R-:W-:Y:S05]  /*4100*/  BSYNC B2 ;  /* 0x0000000000027941 */ /* 0x000fea0003800000 */
.L_x_12267:
[----:B------:R-:W-:Y:S02]  /*4110*/  ULDC.64 UR4, c[0x0][0x208] ;  /* 0x0000820000047ab9 */ /* 0x000fe40000000a00 */
[----:B------:R4:W-:Y:S03]  /*4120*/  STG.E.128 desc[UR4][R40.64+0x60], R36 ;  /* 0x0000602428007986 */ /* 0x0009e6000c101d04 */
.L_x_12266:
[----:B------:R-:W-:Y:S05]  /*4130*/  BSYNC B1 ;  /* 0x0000000000017941 */ /* 0x000fea0003800000 */
.L_x_12265:
        /* <DEDUP_REMOVED lines=19> */
[----:B------:R-:W-:Y:S02]  /*4270*/  HADD2.F32 R48, -RZ, R47.H1_H1 ;  /* 0x3000002fff307230 */ /* 0x000fe40000004100 */
[----:B------:R-:W-:Y:S01]  /*4280*/  FMUL.FTZ R54, R36, R51 ;  /* 0x0000003324367220 */ /* 0x000fe20000410000 */
[----:B------:R-:W-:Y:S02]  /*4290*/  HADD2.F32 R49, -RZ, R53.H0_H0 ;  /* 0x20000035ff317230 */ /* 0x000fe40000004100 */
[----:B------:R-:W-:Y:S02]  /*42a0*/  HADD2.F32 R47, -RZ, R47.H0_H0 ;  /* 0x2000002fff2f7230 */ /* 0x000fe40000004100 */
[----:B------:R-:W-:Y:S01]  /*42b0*/  FMUL.FTZ R56, R48, R52 ;  /* 0x0000003430387220 */ /* 0x000fe20000410000 */
[----:B------:R-:W-:-:S02]  /*42c0*/  HADD2.F32 R50, -RZ, R50.H0_H0 ;  /* 0x20000032ff327230 */ /* 0x000fc40000004100 */
[-C--:B------:R-:W-:Y:S01]  /*42d0*/  FFMA.FTZ R36, R36, R49.reuse, -R37 ;  /* 0x0000003124247223 */ /* 0x080fe20000010825 */
[----:B------:R-:W-:Y:S01]  /*42e0*/  FFMA.FTZ R37, R39, R49, R54 ;  /* 0x0000003127257223 */ /* 0x000fe20000010036 */
[C---:B------:R-:W-:Y:S01]  /*42f0*/  FMUL.FTZ R51, R47.reuse, R52 ;  /* 0x000000342f337220 */ /* 0x040fe20000410000 */
[--C-:B------:R-:W-:Y:S02]  /*4300*/  HADD2.F32 R39, -RZ, R46.reuse.H1_H1 ;  /* 0x3000002eff277230 */ /* 0x100fe40000004100 */
        /* <DEDUP_REMOVED lines=20> */
[----:B------:R-:W-:-:S07]  /*4450*/  F2FP.F16.F32.PACK_AB R38, R52, R49 ;  /* 0x000000313426723e */ /* 0x000fce00000000ff */
.L_x_12272:
[----:B------:R-:W-:Y:S05]  /*4460*/  BSYNC B2 ;  /* 0x0000000000027941 */ /* 0x000fea0003800000 */
.L_x_12271:
[----:B------:R-:W-:Y:S02]  /*4470*/  ULDC.64 UR4, c[0x0][0x208] ;  /* 0x0000820000047ab9 */ /* 0x000fe40000000a00 */
[----:B------:R1:W-:Y:S03]  /*4480*/  STG.E.128 desc[UR4][R40.64+0x80], R36 ;  /* 0x0000802428007986 */ /* 0x0003e6000c101d04 */
.L_x_12270:
[----:B------:R-:W-:Y:S05]  /*4490*/  BSYNC B1 ;  /* 0x0000000000017941 */ /* 0x000fea0003800000 */
.L_x_12269:
        /* <DEDUP_REMOVED lines=48> */
.L_x_12274:
[----:B------:R-:W-:Y:S05]  /*47a0*/  BSYNC B1 ;  /* 0x0000000000017941 */ /* 0x000fea0003800000 */
.L_x_12273:
[----:B------:R-:W-:Y:S02]  /*47b0*/  ULDC.64 UR4, c[0x0][0x208] ;  /* 0x0000820000047ab9 */ /* 0x000fe40000000a00 */
[----:B------:R1:W-:Y:S01]  /*47c0*/  STG.E.128 desc[UR4][R40.64+0xa0], R36 ;  /* 0x0000a02428007986 */ /* 0x0003e2000c101d04 */
[----:B------:R-:W-:Y:S05]  /*47d0*/  BRA `(.L_x_12252) ;  /* 0x00000020008c7947 */ /* 0x000fea0003800000 */
.L_x_12246:
        /* <DEDUP_REMOVED lines=15> */
[----:B------:R-:W2:Y:S01]  /*48d0*/  LDL.64 R66, [R1+0x38] ;  /* 0x0000380001427983 */ /* 0x000ea20000100a00 */
[----:B------:R-:W-:Y:S01]  /*48e0*/  IADD3 R62, P3, R72, R62, RZ ;  /* 0x0000003e483e7210 */ /* 0x000fe20007f7e0ff */
[----:B------:R-:W-:Y:S01]  /*48f0*/  ULDC.64 UR4, c[0x0][0x3e8] ;  /* 0x0000fa0000047ab9 */ /* 0x000fe20000000a00 */
[----:B------:R-:W-:Y:S02]  /*4900*/  CS2R R46, SRZ ;  /* 0x00000000002e7805 */ /* 0x000fe4000001ff00 */
[----:B------:R-:W-:Y:S02]  /*4910*/  CS2R R44, SRZ ;  /* 0x00000000002c7805 */ /* 0x000fe4000001ff00 */
[----:B------:R-:W-:Y:S01]  /*4920*/  CS2R R58, SRZ ;  /* 0x00000000003a7805 */ /* 0x000fe2000001ff00 */
[----:B------:R-:W-:Y:S01]  /*4930*/  IMAD.X R37, R25, 0x1, R85, P3 ;  /* 0x0000000119257824 */ /* 0x000fe200018e0655 */
[----:B------:R-:W-:Y:S02]  /*4940*/  IADD3 R25, P3, R34, R60, RZ ;  /* 0x0000003c22197210 */ /* 0x000fe40007f7e0ff */
[----:B------:R-:W-:Y:S01]  /*4950*/  CS2R R56, SRZ ;  /* 0x0000000000387805 */ /* 0x000fe2000001ff00 */
[----:B------:R-:W-:-:S02]  /*4960*/  ULDC.64 UR6, c[0x0][0x208] ;  /* 0x0000820000067ab9 */ /* 0x000fc40000000a00 */
        /* <DEDUP_REMOVED lines=14> */
[----:B--2---:R-:W-:-:S13]  /*4a50*/  ISETP.GE.AND P3, PT, R66, R106, PT ;  /* 0x0000006a4200720c */ /* 0x004fda0003f66270 */
[----:B------:R0:W5:Y:S04]  /*4a60*/  @!P3 LDG.E.128 R44, desc[UR6][R60.64] ;  /* 0x000000063c2cb981 */ /* 0x000168000c1e1d00 */
[----:B------:R0:W5:Y:S01]  /*4a70*/  @!P3 LDG.E.128 R56, desc[UR6][R62.64] ;  /* 0x000000063e38b981 */ /* 0x000162000c1e1d00 */
[----:B------:R-:W-:-:S13]  /*4a80*/  ISETP.GE.AND P3, PT, R0, R106, PT ;  /* 0x0000006a0000720c */ /* 0x000fda0003f66270 */
[----:B------:R0:W5:Y:S04]  /*4a90*/  @!P3 LDG.E.128 R40, desc[UR6][R60.64+0x20] ;  /* 0x000020063c28b981 */ /* 0x000168000c1e1d00 */
[----:B------:R0:W5:Y:S01]  /*4aa0*/  @!P3 LDG.E.128 R52, desc[UR6][R62.64+0x20] ;  /* 0x000020063e34b981 */ /* 0x000162000c1e1d00 */
[----:B------:R-:W-:-:S13]  /*4ab0*/  ISETP.GE.AND P3, PT, R4, R106, PT ;  /* 0x0000006a0400720c */ /* 0x000fda0003f66270 */
[----:B------:R0:W5:Y:S04]  /*4ac0*/  @!P3 LDG.E.128 R36, desc[UR6][R60.64+0x40] ;  /* 0x000040063c24b981 */ /* 0x000168000c1e1d00 */
[----:B------:R0:W5:Y:S02]  /*4ad0*/  @!P3 LDG.E.128 R48, desc[UR6][R62.64+0x40] ;  /* 0x000040063e30b981 */ /* 0x000164000c1e1d00 */
.L_x_12276:
[----:B------:R-:W-:Y:S05]  /*4ae0*/  BSYNC B1 ;  /* 0x0000000000017941 */ /* 0x000fea0003800000 */
.L_x_12275:
[----:B------:R-:W2:Y:S01]  /*4af0*/  LDL R25, [R1+0x60] ;  /* 0x0000600001197983 */ /* 0x000ea20000100800 */
[----:B0----5:R-:W-:Y:S02]  /*4b00*/  IMAD.MOV.U32 R60, RZ, RZ, R39 ;  /* 0x000000ffff3c7224 */ /* 0x021fe400078e0027 */
[----:B------:R-:W-:Y:S02]  /*4b10*/  IMAD.MOV.U32 R61, RZ, RZ, R36 ;  /* 0x000000ffff3d7224 */ /* 0x000fe400078e0024 */
[----:B------:R-:W-:-:S05]  /*4b20*/  IMAD.MOV.U32 R62, RZ, RZ, R43 ;  /* 0x000000ffff3e7224 */ /* 0x000fca00078e002b */
        /* <DEDUP_REMOVED lines=17> */
[----:B------:R-:W-:-:S02]  /*4c40*/  PLOP3.LUT P3, PT, PT, PT, UP0, 0x80, 0x0 ;  /* 0x000000000000781c */ /* 0x000fc40003f6f008 */
[----:B------:R-:W-:Y:S01]  /*4c50*/  PRMT R129, R25, 0x7610, R129 ;  /* 0x0000761019817816 */ /* 0x000fe20000000081 */
[----:B------:R-:W-:Y:S01]  /*4c60*/  IMAD.MOV.U32 R25, RZ, RZ, R51 ;  /* 0x000000ffff197224 */ /* 0x000fe200078e0033 */
[----:B------:R-:W-:Y:S01]  /*4c70*/  PRMT R118, R60, 0x7610, R118 ;  /* 0x000076103c767816 */ /* 0x000fe20000000076 */
[----:B------:R-:W-:Y:S01]  /*4c80*/  IMAD.MOV.U32 R60, RZ, RZ, R50 ;  /* 0x000000ffff3c7224 */ /* 0x000fe200078e0032 */
[----:B------:R-:W-:-:S04]  /*4c90*/  PRMT R128, R61, 0x5410, R62 ;  /* 0x000054103d807816 */ /* 0x000fc8000000003e */
        /* <DEDUP_REMOVED lines=22> */
.L_x_12277:
[----:B------:R-:W2:Y:S01]  /*4e00*/  LDL R60, [R1+0x44] ;  /* 0x00004400013c7983 */ /* 0x000ea20000100800 */
[----:B------:R-:W-:Y:S01]  /*4e10*/  IMAD R25, R18, 0x8, R16 ;  /* 0x0000000812197824 */ /* 0x000fe200078e0210 */
[----:B------:R-:W-:Y:S01]  /*4e20*/  BSSY B1, `(.L_x_12278) ;  /* 0x0000004000017945 */ /* 0x000fe20003800000 */
[----:B--2---:R-:W-:-:S04]  /*4e30*/  SHF.L.U32 R92, R60, 0x1f, RZ ;  /* 0x0000001f3c5c7819 */ /* 0x004fc800000006ff */
[----:B------:R-:W0:Y:S02]  /*4e40*/  SYNCS.PHASECHK.TRANS64.TRYWAIT P5, [R25+URZ+0x31c90], R92 ;  /* 0x031c905c190075a7 */ /* 0x000e2400080a017f */
[----:B0-----:R-:W-:Y:S05]  /*4e50*/  @!P5 BRA `(.L_x_12279) ;  /* 0x000002040034d947 */ /* 0x001fea0003800000 */
.L_x_12553:
[----:B------:R-:W-:Y:S05]  /*4e60*/  BSYNC B1 ;  /* 0x0000000000017941 */ /* 0x000fea0003800000 */
.L_x_12278:
        /* <DEDUP_REMOVED lines=16> */
[----:B------:R-:W4:Y:S04]  /*4f70*/  LDL R63, [R1+0x5c] ;  /* 0x00005c00013f7983 */ /* 0x000f280000100800 */
[----:B------:R-:W5:Y:S01]  /*4f80*/  LDL.64 R116, [R1+0x38] ;  /* 0x0000380001747983 */ /* 0x000f620000100a00 */
        /* <DEDUP_REMOVED lines=8> */
[----:B------:R-:W-:Y:S01]  /*5010*/  SHF.R.S32.HI R61, RZ, 0x2, R61 ;  /* 0x00000002ff3d7819 */ /* 0x000fe2000001143d */
        /* <DEDUP_REMOVED lines=11> */
[----:B-----5:R-:W-:-:S13]  /*50d0*/  ISETP.GE.AND P4, PT, R116, R106, PT ;  /* 0x0000006a7400720c */ /* 0x020fda0003f86270 */
        /* <DEDUP_REMOVED lines=32> */
[--C-:B------:R-:W-:Y:S01]  /*52e0*/  HADD2.F32 R119, -RZ, R56.reuse.H0_H0 ;  /* 0x20000038ff777230 */ /* 0x100fe20000004100 */
[----:B------:R-:W-:Y:S01]  /*52f0*/  F2FP.F16.F32.PACK_AB R45, R45, R61 ;  /* 0x0000003d2d2d723e */ /* 0x000fe200000000ff */
[----:B------:R-:W-:Y:S02]  /*5300*/  HADD2.F32 R56, -RZ, R56.H1_H1 ;  /* 0x30000038ff387230 */ /* 0x000fe40000004100 */
[----:B------:R-:W-:-:S02]  /*5310*/  IMAD.MOV.U32 R61, RZ, RZ, R57 ;  /* 0x000000ffff3d7224 */ /* 0x000fc400078e0039 */
        /* <DEDUP_REMOVED lines=9> */
[----:B------:R-:W-:-:S02]  /*53b0*/  HADD2.F32 R116, -RZ, R116.H0_H0 ;  /* 0x20000074ff747230 */ /* 0x000fc40000004100 */
        /* <DEDUP_REMOVED lines=11> */
[----:B------:R-:W-:Y:S01]  /*5470*/  FMUL.FTZ R118, R58, R119 ;  /* 0x000000773a767220 */ /* 0x000fe20000410000 */
[----:B------:R-:W-:Y:S01]  /*5480*/  F2FP.F16.F32.PACK_AB R56, R56, R117 ;  /* 0x000000753838723e */ /* 0x000fe200000000ff */
[C---:B------:R-:W-:Y:S02]  /*5490*/  FMUL.FTZ R119, R116.reuse, R119 ;  /* 0x0000007774777220 */ /* 0x040fe40000410000 */
[----:B------:R-:W-:Y:S01]  /*54a0*/  FFMA.FTZ R118, R116, R59, -R118 ;  /* 0x0000003b74767223 */ /* 0x000fe20000010876 */
[----:B------:R-:W-:-:S02]  /*54b0*/  HADD2.F32 R116, -RZ, R129.H1_H1 ;  /* 0x30000081ff747230 */ /* 0x000fc40000004100 */
        /* <DEDUP_REMOVED lines=10> */
[----:B------:R-:W-:Y:S01]  /*5560*/  HADD2.F32 R60, -RZ, R128.H0_H0 ;  /* 0x20000080ff3c7230 */ /* 0x000fe20000004100 */
[----:B------:R-:W-:Y:S01]  /*5570*/  F2FP.F16.F32.PACK_AB R44, R44, R118 ;  /* 0x000000762c2c723e */ /* 0x000fe200000000ff */
[----:B------:R-:W-:Y:S02]  /*5580*/  HADD2.F32 R66, -RZ, R66.H1_H1 ;  /* 0x30000042ff427230 */ /* 0x000fe40000004100 */
[CC--:B------:R-:W-:Y:S01]  /*5590*/  FMUL.FTZ R115, R59.reuse, R116.reuse ;  /* 0x000000743b737220 */ /* 0x0c0fe20000410000 */
[----:B------:R-:W-:Y:S01]  /*55a0*/  FMUL.FTZ R116, R64, R116 ;  /* 0x0000007440747220 */ /* 0x000fe20000410000 */
[----:B------:R-:W-:Y:S01]  /*55b0*/  F2FP.F16.F32.PACK_AB R58, R58, R119 ;  /* 0x000000773a3a723e */ /* 0x000fe200000000ff */
[----:B------:R-:W-:Y:S02]  /*55c0*/  IMAD.MOV.U32 R67, RZ, RZ, R56 ;  /* 0x000000ffff437224 */ /* 0x000fe400078e0038 */
[-C--:B------:R-:W-:Y:S01]  /*55d0*/  FFMA.FTZ R115, R64, R60.reuse, -R115 ;  /* 0x0000003c40737223 */ /* 0x080fe20000010873 */
[----:B------:R-:W-:Y:S01]  /*55e0*/  FFMA.FTZ R116, R59, R60, R116 ;  /* 0x0000003c3b747223 */ /* 0x000fe20000010074 */
[-C--:B------:R-:W-:Y:S01]  /*55f0*/  FMUL.FTZ R59, R66, R47.reuse ;  /* 0x0000002f423b7220 */ /* 0x080fe20000410000 */
[----:B------:R-:W-:Y:S01]  /*5600*/  FMUL.FTZ R47, R62, R47 ;  /* 0x0000002f3e2f7220 */ /* 0x000fe20000410000 */
[----:B------:R-:W-:-:S02]  /*5610*/  IMAD.MOV.U32 R60, RZ, RZ, R44 ;  /* 0x000000ffff3c7224 */ /* 0x000fc400078e002c */
[-C--:B------:R-:W-:Y:S01]  /*5620*/  FFMA.FTZ R59, R62, R46.reuse, -R59 ;  /* 0x0000002e3e3b7223 */ /* 0x080fe2000001083b */
[----:B------:R-:W-:Y:S01]  /*5630*/  FFMA.FTZ R47, R66, R46, R47 ;  /* 0x0000002e422f7223 */ /* 0x000fe2000001002f */
[----:B------:R-:W-:-:S03]  /*5640*/  IMAD.MOV.U32 R64, RZ, RZ, R58 ;  /* 0x000000ffff407224 */ /* 0x000fc600078e003a */
[----:B------:R-:W-:Y:S02]  /*5650*/  F2FP.F16.F32.PACK_AB R59, R59, R115 ;  /* 0x000000733b3b723e */ /* 0x000fe400000000ff */
[----:B------:R-:W-:-:S03]  /*5660*/  F2FP.F16.F32.PACK_AB R47, R47, R116 ;  /* 0x000000742f2f723e */ /* 0x000fc600000000ff */
[----:B------:R-:W-:Y:S02]  /*5670*/  IMAD.MOV.U32 R62, RZ, RZ, R59 ;  /* 0x000000ffff3e7224 */ /* 0x000fe400078e003b */
[----:B------:R-:W-:-:S07]  /*5680*/  IMAD.MOV.U32 R66, RZ, RZ, R47 ;  /* 0x000000ffff427224 */ /* 0x000fce00078e002f */
.L_x_12283:
[----:B------:R-:W-:Y:S05]  /*5690*/  BSYNC B2 ;  /* 0x0000000000027941 */ /* 0x000fea0003800000 */
.L_x_12282:
[----:B------:R-:W-:Y:S01]  /*56a0*/  ISETP.GE.AND P4, PT, R114, R109, PT ;  /* 0x0000006d7200720c */ /* 0x000fe20003f86270 */
[----:B------:R-:W-:-:S12]  /*56b0*/  ULDC.64 UR4, c[0x0][0x208] ;  /* 0x0000820000047ab9 */ /* 0x000fd80000000a00 */
        /* <DEDUP_REMOVED lines=11> */
.L_x_12281:
[----:B------:R-:W-:Y:S05]  /*5770*/  BSYNC B1 ;  /* 0x0000000000017941 */ /* 0x000fea0003800000 */
.L_x_12280:
        /* <DEDUP_REMOVED lines=20> */
[----:B------:R-:W-:Y:S02]  /*58c0*/  IMAD.IADD R45, R45, 0x1, R44 ;  /* 0x000000012d2d7824 */ /* 0x000fe400078e022c */
[C---:B------:R-:W-:Y:S02]  /*58d0*/  IMAD R44, R18.reuse, 0x3600, R103 ;  /* 0x00003600122c7824 */ /* 0x040fe400078e0267 */
        /* <DEDUP_REMOVED lines=57> */
[--C-:B------:R-:W-:Y:S01]  /*5c70*/  HADD2.F32 R61, -RZ, R125.reuse.H1_H1 ;  /* 0x3000007dff3d7230 */ /* 0x100fe20000004100 */
        /* <DEDUP_REMOVED lines=22> */
[----:B------:R-:W-:Y:S01]  /*5de0*/  FFMA.FTZ R56, R44, R124, -R56 ;  /* 0x0000007c2c387223 */ /* 0x000fe20000010838 */
[----:B------:R-:W-:Y:S01]  /*5df0*/  F2FP.F16.F32.PACK_AB R44, R54, R62 ;  /* 0x0000003e362c723e */ /* 0x000fe200000000ff */
[----:B------:R-:W-:Y:S01]  /*5e00*/  FFMA.FTZ R55, R40, R124, R55 ;  /* 0x0000007c28377223 */ /* 0x000fe20000010037 */
[-C--:B------:R-:W-:Y:S01]  /*5e10*/  FMUL.FTZ R40, R58, R43.reuse ;  /* 0x0000002b3a287220 */ /* 0x080fe20000410000 */
[C---:B------:R-:W-:Y:S01]  /*5e20*/  FMUL.FTZ R43, R46.reuse, R43 ;  /* 0x0000002b2e2b7220 */ /* 0x040fe20000410000 */
[----:B------:R-:W-:Y:S02]  /*5e30*/  IMAD.MOV.U32 R59, RZ, RZ, R63 ;  /* 0x000000ffff3b7224 */ /* 0x000fe400078e003f */
[-C--:B------:R-:W-:Y:S01]  /*5e40*/  FFMA.FTZ R40, R46, R42.reuse, -R40 ;  /* 0x0000002a2e287223 */ /* 0x080fe20000010828 */
[----:B------:R-:W-:Y:S01]  /*5e50*/  FFMA.FTZ R43, R58, R42, R43 ;  /* 0x0000002a3a2b7223 */ /* 0x000fe2000001002b */
[----:B------:R-:W-:-:S03]  /*5e60*/  F2FP.F16.F32.PACK_AB R42, R53, R61 ;  /* 0x0000003d352a723e */ /* 0x000fc600000000ff */
[----:B------:R-:W-:Y:S02]  /*5e70*/  F2FP.F16.F32.PACK_AB R46, R40, R56 ;  /* 0x00000038282e723e */ /* 0x000fe400000000ff */
[----:B------:R-:W-:Y:S01]  /*5e80*/  F2FP.F16.F32.PACK_AB R58, R43, R55 ;  /* 0x000000372b3a723e */ /* 0x000fe200000000ff */
[----:B------:R-:W-:-:S07]  /*5e90*/  IMAD.MOV.U32 R56, RZ, RZ, R42 ;  /* 0x000000ffff387224 */ /* 0x000fce00078e002a */
.L_x_12287:
[----:B------:R-:W-:Y:S05]  /*5ea0*/  BSYNC B2 ;  /* 0x0000000000027941 */ /* 0x000fea0003800000 */
.L_x_12286:
[----:B------:R-:W-:Y:S01]  /*5eb0*/  IADD3 R41, P4, P5, R28, R96, R10 ;  /* 0x000000601c297210 */ /* 0x000fe20007d9e00a */
[----:B------:R-:W-:-:S03]  /*5ec0*/  ULDC.64 UR4, c[0x0][0x208] ;  /* 0x0000820000047ab9 */ /* 0x000fc60000000a00 */
        /* <DEDUP_REMOVED lines=11> */
.L_x_12285:
[----:B------:R-:W-:Y:S05]  /*5f80*/  BSYNC B1 ;  /* 0x0000000000017941 */ /* 0x000fea0003800000 */
.L_x_12284:
[----:B------:R-:W-:-:S13]  /*5f90*/  ISETP.NE.AND P4, PT, R14, RZ, PT ;  /* 0x000000ff0e00720c */ /* 0x000fda0003f85270 */
[----:B------:R-:W-:Y:S05]  /*5fa0*/  @!P4 BRA `(.L_x_12252) ;  /* 0x000000080098c947 */ /* 0x000fea0003800000 */
[----:B-1----:R-:W3:Y:S04]  /*5fb0*/  LDL R40, [R1] ;  /* 0x0000000001287983 */ /* 0x002ee80000100800 */
[----:B------:R-:W2:Y:S04]  /*5fc0*/  LDL R43, [R1+0x48] ;  /* 0x00004800012b7983 */ /* 0x000ea80000100800 */
[----:B------:R-:W4:Y:S04]  /*5fd0*/  LDL R42, [R1+0x5c] ;  /* 0x00005c00012a7983 */ /* 0x000f280000100800 */
[----:B------:R-:W5:Y:S01]  /*5fe0*/  LDL R41, [R1+0x58] ;  /* 0x0000580001297983 */ /* 0x000f620000100800 */
[----:B------:R-:W-:Y:S01]  /*5ff0*/  BSSY B1, `(.L_x_12288) ;  /* 0x0000071000017945 */ /* 0x000fe20003800000 */
[----:B---3--:R-:W-:-:S02]  /*6000*/  LOP3.LUT P6, RZ, R40, 0x1, RZ, 0xc0, !PT ;  /* 0x0000000128ff7812 */ /* 0x008fc400078cc0ff */
[----:B------:R-:W-:Y:S01]  /*6010*/  IADD3 R40, P4, P5, R28, R96, R11 ;  /* 0x000000601c287210 */ /* 0x000fe20007d9e00b */
[----:B--2---:R-:W-:Y:S02]  /*6020*/  IMAD.MOV.U32 R44, RZ, RZ, R43 ;  /* 0x000000ffff2c7224 */ /* 0x004fe400078e002b */
        /* <DEDUP_REMOVED lines=26> */
[--C-:B------:R-:W-:Y:S01]  /*61d0*/  SHF.R.U64 R36, R36, 0x10, R37.reuse ;  /* 0x0000001024247819 */ /* 0x100fe20000001225 */
[----:B------:R-:W-:Y:S01]  /*61e0*/  HADD2.F32 R58, -RZ, R123.H1_H1 ;  /* 0x3000007bff3a7230 */ /* 0x000fe20000004100 */
[----:B------:R-:W-:Y:S01]  /*61f0*/  SHF.R.U32.HI R54, RZ, 0x10, R37 ;  /* 0x00000010ff367819 */ /* 0x000fe20000011625 */
[----:B--2---:R-:W-:Y:S01]  /*6200*/  HADD2.F32 R57, -RZ, R45.H0_H0 ;  /* 0x2000002dff397230 */ /* 0x004fe20000004100 */
[--C-:B------:R-:W-:Y:S01]  /*6210*/  SHF.R.U64 R37, R48, 0x10, R49.reuse ;  /* 0x0000001030257819 */ /* 0x100fe20000001231 */
[----:B------:R-:W-:Y:S01]  /*6220*/  HADD2.F32 R56, -RZ, R121.H1_H1 ;  /* 0x30000079ff387230 */ /* 0x000fe20000004100 */
[----:B------:R-:W-:Y:S01]  /*6230*/  SHF.R.U32.HI R48, RZ, 0x10, R49 ;  /* 0x00000010ff307819 */ /* 0x000fe20000011631 */
[----:B-1----:R-:W-:Y:S01]  /*6240*/  HADD2.F32 R59, -RZ, R41.H1_H1 ;  /* 0x30000029ff3b7230 */ /* 0x002fe20000004100 */
[--C-:B------:R-:W-:Y:S01]  /*6250*/  SHF.R.U64 R49, R50, 0x10, R51.reuse ;  /* 0x0000001032317819 */ /* 0x100fe20000001233 */
[----:B------:R-:W-:Y:S01]  /*6260*/  HADD2.F32 R54, -RZ, R54.H0_H0 ;  /* 0x20000036ff367230 */ /* 0x000fe20000004100 */
[----:B------:R-:W-:Y:S01]  /*6270*/  SHF.R.U32.HI R50, RZ, 0x10, R51 ;  /* 0x00000010ff327819 */ /* 0x000fe20000011633 */
[----:B------:R-:W-:-:S02]  /*6280*/  HADD2.F32 R51, -RZ, R45.H1_H1 ;  /* 0x3000002dff337230 */ /* 0x000fc40000004100 */
[-C--:B------:R-:W-:Y:S01]  /*6290*/  FMUL.FTZ R60, R57, R58.reuse ;  /* 0x0000003a393c7220 */ /* 0x080fe20000410000 */
[----:B------:R-:W-:Y:S01]  /*62a0*/  HADD2.F32 R45, -RZ, R41.H0_H0 ;  /* 0x20000029ff2d7230 */ /* 0x000fe20000004100 */
[--C-:B------:R-:W-:Y:S01]  /*62b0*/  SHF.R.U64 R38, R38, 0x10, R39.reuse ;  /* 0x0000001026267819 */ /* 0x100fe20000001227 */
[----:B------:R-:W-:Y:S01]  /*62c0*/  HADD2.F32 R48, -RZ, R48.H0_H0 ;  /* 0x20000030ff307230 */ /* 0x000fe20000004100 */
[----:B------:R-:W-:Y:S02]  /*62d0*/  SHF.R.U32.HI R39, RZ, 0x10, R39 ;  /* 0x00000010ff277819 */ /* 0x000fe40000011627 */
[C---:B------:R-:W-:Y:S01]  /*62e0*/  FMUL.FTZ R58, R45.reuse, R58 ;  /* 0x0000003a2d3a7220 */ /* 0x040fe20000410000 */
[----:B------:R-:W-:Y:S01]  /*62f0*/  FFMA.FTZ R41, R45, R56, -R60 ;  /* 0x000000382d297223 */ /* 0x000fe2000001083c */
[-C--:B------:R-:W-:Y:S01]  /*6300*/  FMUL.FTZ R62, R51, R48.reuse ;  /* 0x00000030333e7220 */ /* 0x080fe20000410000 */
[----:B------:R-:W-:Y:S01]  /*6310*/  FMUL.FTZ R64, R59, R48 ;  /* 0x000000303b407220 */ /* 0x000fe20000410000 */
[----:B------:R-:W-:Y:S01]  /*6320*/  FFMA.FTZ R45, R57, R56, R58 ;  /* 0x00000038392d7223 */ /* 0x000fe2000001003a */
[----:B------:R-:W-:-:S02]  /*6330*/  HADD2.F32 R56, -RZ, R47.H0_H0 ;  /* 0x2000002fff387230 */ /* 0x000fc40000004100 */
[-C--:B------:R-:W-:Y:S01]  /*6340*/  FFMA.FTZ R48, R59, R54.reuse, -R62 ;  /* 0x000000363b307223 */ /* 0x080fe2000001083e */
[----:B------:R-:W-:Y:S02]  /*6350*/  HADD2.F32 R59, -RZ, R122.H1_H1 ;  /* 0x3000007aff3b7230 */ /* 0x000fe40000004100 */
[----:B------:R-:W-:Y:S01]  /*6360*/  FFMA.FTZ R54, R51, R54, R64 ;  /* 0x0000003633367223 */ /* 0x000fe20000010040 */
[----:B------:R-:W-:Y:S02]  /*6370*/  HADD2.F32 R58, -RZ, R43.H0_H0 ;  /* 0x2000002bff3a7230 */ /* 0x000fe40000004100 */
[----:B------:R-:W-:Y:S01]  /*6380*/  HADD2.F32 R47, -RZ, R47.H1_H1 ;  /* 0x3000002fff2f7230 */ /* 0x000fe20000004100 */
[----:B------:R-:W-:Y:S01]  /*6390*/  F2FP.F16.F32.PACK_AB R41, R48, R41 ;  /* 0x000000293029723e */ /* 0x000fe200000000ff */
[----:B------:R-:W-:Y:S01]  /*63a0*/  HADD2.F32 R60, -RZ, R50.H0_H0 ;  /* 0x20000032ff3c7230 */ /* 0x000fe20000004100 */
[----:B------:R-:W-:Y:S01]  /*63b0*/  F2FP.F16.F32.PACK_AB R45, R54, R45 ;  /* 0x0000002d362d723e */ /* 0x000fe200000000ff */
[----:B------:R-:W-:-:S02]  /*63c0*/  HADD2.F32 R50, -RZ, R43.H1_H1 ;  /* 0x3000002bff327230 */ /* 0x000fc40000004100 */
[-C--:B------:R-:W-:Y:S01]  /*63d0*/  FMUL.FTZ R43, R58, R59.reuse ;  /* 0x0000003b3a2b7220 */ /* 0x080fe20000410000 */
[----:B------:R-:W-:Y:S02]  /*63e0*/  HADD2.F32 R57, -RZ, R39.H0_H0 ;  /* 0x20000027ff397230 */ /* 0x000fe40000004100 */
[----:B------:R-:W-:Y:S01]  /*63f0*/  FMUL.FTZ R39, R56, R59 ;  /* 0x0000003b38277220 */ /* 0x000fe20000410000 */
[----:B------:R-:W-:Y:S02]  /*6400*/  HADD2.F32 R51, -RZ, R120.H1_H1 ;  /* 0x30000078ff337230 */ /* 0x000fe40000004100 */
[CC--:B------:R-:W-:Y:S01]  /*6410*/  FMUL.FTZ R59, R47.reuse, R60.reuse ;  /* 0x0000003c2f3b7220 */ /* 0x0c0fe20000410000 */
[----:B------:R-:W-:Y:S01]  /*6420*/  FMUL.FTZ R60, R50, R60 ;  /* 0x0000003c323c7220 */ /* 0x000fe20000410000 */
[----:B------:R-:W-:Y:S02]  /*6430*/  HADD2.F32 R122, -RZ, R122.H0_H0 ;  /* 0x2000007aff7a7230 */ /* 0x000fe40000004100 */
[----:B------:R-:W-:Y:S01]  /*6440*/  FFMA.FTZ R43, R56, R51, R43 ;  /* 0x00000033382b7223 */ /* 0x000fe2000001002b */
[-C--:B------:R-:W-:Y:S01]  /*6450*/  FFMA.FTZ R50, R50, R57.reuse, -R59 ;  /* 0x0000003932327223 */ /* 0x080fe2000001083b */
[----:B------:R-:W-:Y:S01]  /*6460*/  FFMA.FTZ R56, R47, R57, R60 ;  /* 0x000000392f387223 */ /* 0x000fe2000001003c */
[----:B------:R-:W-:-:S02]  /*6470*/  HADD2.F32 R60, -RZ, R123.H0_H0 ;  /* 0x2000007bff3c7230 */ /* 0x000fc40000004100 */
[----:B------:R-:W-:Y:S01]  /*6480*/  FFMA.FTZ R39, R58, R51, -R39 ;  /* 0x000000333a277223 */ /* 0x000fe20000010827 */
[----:B------:R-:W-:Y:S02]  /*6490*/  HADD2.F32 R57, -RZ, R37.H0_H0 ;  /* 0x20000025ff397230 */ /* 0x000fe40000004100 */
[----:B------:R-:W-:Y:S01]  /*64a0*/  HADD2.F32 R47, -RZ, R44.H0_H0 ;  /* 0x2000002cff2f7230 */ /* 0x000fe20000004100 */
[----:B------:R-:W-:Y:S01]  /*64b0*/  F2FP.F16.F32.PACK_AB R56, R56, R43 ;  /* 0x0000002b3838723e */ /* 0x000fe200000000ff */
[----:B------:R-:W-:Y:S01]  /*64c0*/  HADD2.F32 R37, -RZ, R40.H0_H0 ;  /* 0x20000028ff257230 */ /* 0x000fe20000004100 */
[----:B------:R-:W-:Y:S01]  /*64d0*/  F2FP.F16.F32.PACK_AB R39, R50, R39 ;  /* 0x000000273227723e */ /* 0x000fe200000000ff */
[----:B------:R-:W-:Y:S02]  /*64e0*/  HADD2.F32 R44, -RZ, R44.H1_H1 ;  /* 0x3000002cff2c7230 */ /* 0x000fe40000004100 */
[----:B------:R-:W-:Y:S02]  /*64f0*/  HADD2.F32 R40, -RZ, R40.H1_H1 ;  /* 0x30000028ff287230 */ /* 0x000fe40000004100 */
[----:B------:R-:W-:-:S02]  /*6500*/  HADD2.F32 R58, -RZ, R121.H0_H0 ;  /* 0x20000079ff3a7230 */ /* 0x000fc40000004100 */
[-C--:B------:R-:W-:Y:S01]  /*6510*/  FMUL.FTZ R59, R44, R57.reuse ;  /* 0x000000392c3b7220 */ /* 0x080fe20000410000 */
[----:B------:R-:W-:Y:S02]  /*6520*/  HADD2.F32 R51, -RZ, R36.H0_H0 ;  /* 0x20000024ff337230 */ /* 0x000fe40000004100 */
[-C--:B------:R-:W-:Y:S01]  /*6530*/  FMUL.FTZ R36, R47, R60.reuse ;  /* 0x0000003c2f247220 */ /* 0x080fe20000410000 */
[C---:B------:R-:W-:Y:S01]  /*6540*/  FMUL.FTZ R60, R37.reuse, R60 ;  /* 0x0000003c253c7220 */ /* 0x040fe20000410000 */
[C---:B------:R-:W-:Y:S01]  /*6550*/  FMUL.FTZ R57, R40.reuse, R57 ;  /* 0x0000003928397220 */ /* 0x040fe20000410000 */
[----:B------:R-:W-:Y:S02]  /*6560*/  HADD2.F32 R120, -RZ, R120.H0_H0 ;  /* 0x20000078ff787230 */ /* 0x000fe40000004100 */
[-C--:B------:R-:W-:Y:S01]  /*6570*/  FFMA.FTZ R36, R37, R58.reuse, -R36 ;  /* 0x0000003a25247223 */ /* 0x080fe20000010824 */
[----:B------:R-:W-:Y:S01]  /*6580*/  FFMA.FTZ R37, R47, R58, R60 ;  /* 0x0000003a2f257223 */ /* 0x000fe2000001003c */
[-C--:B------:R-:W-:Y:S01]  /*6590*/  FFMA.FTZ R47, R40, R51.reuse, -R59 ;  /* 0x00000033282f7223 */ /* 0x080fe2000001083b */
[----:B------:R-:W-:Y:S01]  /*65a0*/  FFMA.FTZ R40, R44, R51, R57 ;  /* 0x000000332c287223 */ /* 0x000fe20000010039 */
[----:B------:R-:W-:-:S02]  /*65b0*/  HADD2.F32 R57, -RZ, R49.H0_H0 ;  /* 0x20000031ff397230 */ /* 0x000fc40000004100 */
[----:B------:R-:W-:Y:S01]  /*65c0*/  HADD2.F32 R49, -RZ, R46.H0_H0 ;  /* 0x2000002eff317230 */ /* 0x000fe20000004100 */
        /* <DEDUP_REMOVED lines=8> */
[-C--:B------:R-:W-:Y:S01]  /*6650*/  FFMA.FTZ R59, R44, R120.reuse, -R59 ;  /* 0x000000782c3b7223 */ /* 0x080fe2000001083b */
[C---:B------:R-:W-:Y:S01]  /*6660*/  FMUL.FTZ R57, R42.reuse, R57 ;  /* 0x000000392a397220 */ /* 0x040fe20000410000 */
[----:B------:R-:W-:Y:S01]  /*6670*/  FFMA.FTZ R122, R49, R120, R122 ;  /* 0x00000078317a7223 */ /* 0x000fe2000001007a */
[----:B------:R-:W-:Y:S01]  /*6680*/  FFMA.FTZ R42, R42, R51, -R61 ;  /* 0x000000332a2a7223 */ /* 0x000fe2000001083d */
[----:B------:R-:W-:Y:S01]  /*6690*/  F2FP.F16.F32.PACK_AB R44, R40, R37 ;  /* 0x00000025282c723e */ /* 0x000fe200000000ff */
[----:B------:R-:W-:Y:S01]  /*66a0*/  FFMA.FTZ R57, R46, R51, R57 ;  /* 0x000000332e397223 */ /* 0x000fe20000010039 */
[----:B------:R-:W-:Y:S02]  /*66b0*/  IMAD.MOV.U32 R40, RZ, RZ, R36 ;  /* 0x000000ffff287224 */ /* 0x000fe400078e0024 */
[----:B------:R-:W-:Y:S01]  /*66c0*/  F2FP.F16.F32.PACK_AB R42, R42, R59 ;  /* 0x0000003b2a2a723e */ /* 0x000fe200000000ff */
[----:B------:R-:W-:Y:S01]  /*66d0*/  IMAD.MOV.U32 R43, RZ, RZ, R39 ;  /* 0x000000ffff2b7224 */ /* 0x000fe200078e0027 */
[----:B------:R-:W-:Y:S01]  /*66e0*/  F2FP.F16.F32.PACK_AB R46, R57, R122 ;  /* 0x0000007a392e723e */ /* 0x000fe200000000ff */
[----:B------:R-:W-:-:S07]  /*66f0*/  IMAD.MOV.U32 R47, RZ, RZ, R56 ;  /* 0x000000ffff2f7224 */ /* 0x000fce00078e0038 */
.L_x_12289:
[----:B------:R-:W-:Y:S05]  /*6700*/  BSYNC B1 ;  /* 0x0000000000017941 */ /* 0x000fea0003800000 */
.L_x_12288:
[----:B------:R-:W-:Y:S01]  /*6710*/  ISETP.GE.AND P4, PT, R55, R109, PT ;  /* 0x0000006d3700720c */ /* 0x000fe20003f86270 */
[----:B------:R-:W-:Y:S02]  /*6720*/  ULDC.64 UR4, c[0x0][0x208] ;  /* 0x0000820000047ab9 */ /* 0x000fe40000000a00 */
[----:B-1----:R3:W-:Y:S10]  /*6730*/  STG.E.128 desc[UR4][R52.64], R40 ;  /* 0x0000002834007986 */ /* 0x0027f4000c101d04 */
[----:B------:R-:W-:Y:S05]  /*6740*/  @P4 BRA `(.L_x_12252) ;  /* 0x0000000000b04947 */ /* 0x000fea0003800000 */
[--C-:B------:R-:W-:Y:S01]  /*6750*/  SHF.R.S32.HI R36, RZ, 0x1f, R55.reuse ;  /* 0x0000001fff247819 */ /* 0x100fe20000011437 */
[----:B------:R-:W-:Y:S01]  /*6760*/  ULDC.64 UR4, c[0x0][0x208] ;  /* 0x0000820000047ab9 */ /* 0x000fe20000000a00 */
[----:B------:R-:W-:-:S04]  /*6770*/  IADD3 R55, P4, P5, R28, R96, R55 ;  /* 0x000000601c377210 */ /* 0x000fc80007d9e037 */
[----:B------:R-:W-:Y:S02]  /*6780*/  IADD3.X R36, R3, R111, R36, P4, P5 ;  /* 0x0000006f03247210 */ /* 0x000fe400027ea424 */
[----:B------:R-:W-:-:S04]  /*6790*/  LEA R94, P4, R55, R94, 0x1 ;  /* 0x0000005e375e7211 */ /* 0x000fc800078808ff */
[----:B------:R-:W-:-:S05]  /*67a0*/  LEA.HI.X R95, R55, R95, R36, 0x1, P4 ;  /* 0x0000005f375f7211 */ /* 0x000fca00020f0c24 */
[----:B--2---:R4:W-:Y:S01]  /*67b0*/  STG.E.128 desc[UR4][R94.64], R44 ;  /* 0x0000002c5e007986 */ /* 0x0049e2000c101d04 */
[----:B------:R-:W-:Y:S05]  /*67c0*/  BRA `(.L_x_12252) ;  /* 0x0000000000907947 */ /* 0x000fea0003800000 */
.L_x_12245:
[----:B------:R-:W2:Y:S02]  /*67d0*/  LDL R36, [R1+0x60] ;  /* 0x0000600001247983 */ /* 0x000ea40000100800 */
[----:B--2---:R-:W-:-:S13]  /*67e0*/  R2UR UR4, R36 ;  /* 0x00000000240472ca */ /* 0x004fda00000e0000 */
[----:B------:R-:W-:-:S06]  /*67f0*/  UISETP.NE.AND UP0, UPT, UR4, 0x3, UPT ;  /* 0x000000030400788c */ /* 0x000fcc000bf05270 */
[----:B------:R-:W-:-:S13]  /*6800*/  PLOP3.LUT P3, PT, PT, PT, UP0, 0x80, 0x0 ;  /* 0x000000000000781c */ /* 0x000fda0003f6f008 */
[----:B------:R-:W-:Y:S05]  /*6810*/  @!P3 BRA `(.L_x_12290) ;  /* 0x000000000004b947 */ /* 0x000fea0003800000 */
[----:B------:R-:W-:Y:S01]  /*6820*/  BPT.TRAP 0x1 ;  /* 0x000000040000795c */ /* 0x000fe20000300000 */
.L_x_12290:
[----:B------:R-:W2:Y:S01]  /*6830*/  LDL R36, [R1+0x44] ;  /* 0x0000440001247983 */ /* 0x000ea20000100800 */
[----:B------:R-:W-:Y:S01]  /*6840*/  IMAD R25, R18, 0x8, R16 ;  /* 0x0000000812197824 */ /* 0x000fe200078e0210 */
[----:B------:R-:W-:Y:S01]  /*6850*/  BSSY B1, `(.L_x_12291) ;  /* 0x0000006000017945 */ /* 0x000fe20003800000 */
[----:B------:R-:W-:-:S05]  /*6860*/  IMAD R91, R23, -0x90, R2 ;  /* 0xffffff70175b7824 */ /* 0x000fca00078e0202 */
[----:B------:R-:W-:Y:S02]  /*6870*/  VIMNMX R91, R91, 0x90, PT ;  /* 0x000000905b5b7848 */ /* 0x000fe40003fe0100 */
[----:B--2---:R-:W-:-:S04]  /*6880*/  SHF.L.U32 R92, R36, 0x1f, RZ ;  /* 0x0000001f245c7819 */ /* 0x004fc800000006ff */
[----:B------:R-:W0:Y:S02]  /*6890*/  SYNCS.PHASECHK.TRANS64.TRYWAIT P4, [R25+URZ+0x31c90], R92 ;  /* 0x031c905c190075a7 */ /* 0x000e24000808017f */
[----:B0-----:R-:W-:Y:S05]  /*68a0*/  @!P4 BRA `(.L_x_12292) ;  /* 0x000001e800b4c947 */ /* 0x001fea0003800000 */
.L_x_12554:
[----:B------:R-:W-:Y:S05]  /*68b0*/  BSYNC B1 ;  /* 0x0000000000017941 */ /* 0x000fea0003800000 */
.L_x_12291:
[----:B------:R-:W-:-:S13]  /*68c0*/  ISETP.GE.AND P4, PT, R22, R91, PT ;  /* 0x0000005b1600720c */ /* 0x000fda0003f86270 */
[----:B------:R-:W-:Y:S05]  /*68d0*/  @P4 BRA `(.L_x_12252) ;  /* 0x00000000004c4947 */ /* 0x000fea0003800000 */
[----:B------:R-:W-:Y:S01]  /*68e0*/  ISETP.NE.AND P4, PT, R12, RZ, PT ;  /* 0x000000ff0c00720c */ /* 0x000fe20003f85270 */
[----:B------:R-:W-:-:S12]  /*68f0*/  ULDC.64 UR4, c[0x0][0x208] ;  /* 0x0000820000047ab9 */ /* 0x000fd80000000a00 */
        /* <DEDUP_REMOVED lines=17> */
.L_x_12252:
[----:B------:R-:W-:Y:S05]  /*6a10*/  BSYNC B0 ;  /* 0x0000000000007941 */ /* 0x000fea0003800000 */
.L_x_12244:
        /* <DEDUP_REMOVED lines=17> */
.L_x_12294:
[----:B------:R-:W-:Y:S05]  /*6b30*/  BSYNC B0 ;  /* 0x0000000000007941 */ /* 0x000fea0003800000 */
.L_x_12293:
[----:B------:R-:W2:Y:S01]  /*6b40*/  SYNCS.PHASECHK.TRANS64.TRYWAIT P3, [R25+URZ+0x31cb0], R92 ;  /* 0x031cb05c190075a7 */ /* 0x000ea2000806017f */
[----:B------:R-:W-:Y:S04]  /*6b50*/  BSSY B0, `(.L_x_12295) ;  /* 0x0000002000007945 */ /* 0x000fe80003800000 */
[----:B--2---:R-:W-:Y:S05]  /*6b60*/  @!P3 BRA `(.L_x_12296) ;  /* 0x000001e80018b947 */ /* 0x004fea0003800000 */
.L_x_12555:
[----:B------:R-:W-:Y:S05]  /*6b70*/  BSYNC B0 ;  /* 0x0000000000007941 */ /* 0x000fea0003800000 */
.L_x_12295:
[----:B------:R-:W-:Y:S01]  /*6b80*/  ISETP.GE.AND P3, PT, R22, R91, PT ;  /* 0x0000005b1600720c */ /* 0x000fe20003f66270 */
[----:B------:R-:W-:-:S12]  /*6b90*/  BSSY B0, `(.L_x_12297) ;  /* 0x0000022000007945 */ /* 0x000fd80003800000 */
[----:B------:R-:W-:Y:S05]  /*6ba0*/  @P3 BRA `(.L_x_12298) ;  /* 0x0000000000803947 */ /* 0x000fea0003800000 */
[----:B------:R-:W3:Y:S01]  /*6bb0*/  LDL.64 R42, [R1+0x38] ;  /* 0x00003800012a7983 */ /* 0x000ee20000100a00 */
[----:B------:R-:W-:Y:S01]  /*6bc0*/  IMAD.WIDE R38, R23, 0x90, R78 ;  /* 0x0000009017267825 */ /* 0x000fe200078e024e */
[----:B------:R-:W-:Y:S01]  /*6bd0*/  ULDC.64 UR4, c[0x0][0x328] ;  /* 0x0000ca0000047ab9 */ /* 0x000fe20000000a00 */
[----:B------:R-:W-:Y:S02]  /*6be0*/  ULDC.64 UR6, c[0x0][0x208] ;  /* 0x0000820000067ab9 */ /* 0x000fe40000000a00 */
[----:B------:R-:W-:Y:S02]  /*6bf0*/  IMAD R39, R39, UR4, RZ ;  /* 0x0000000427277c24 */ /* 0x000fe4000f8e02ff */
[----:B-1----:R-:W-:Y:S02]  /*6c00*/  IMAD.MOV.U32 R36, RZ, RZ, R30 ;  /* 0x000000ffff247224 */ /* 0x002fe400078e001e */
[----:B------:R-:W-:Y:S02]  /*6c10*/  IMAD.MOV.U32 R37, RZ, RZ, R87 ;  /* 0x000000ffff257224 */ /* 0x000fe400078e0057 */
[----:B------:R-:W-:-:S02]  /*6c20*/  IMAD R39, R38, UR5, R39 ;  /* 0x0000000526277c24 */ /* 0x000fc4000f8e0227 */
[----:B------:R-:W-:Y:S01]  /*6c30*/  IMAD.WIDE.U32 R36, R38, UR4, R36 ;  /* 0x0000000426247c25 */ /* 0x000fe2000f8e0024 */
[----:B------:R-:W-:-:S03]  /*6c40*/  ULDC.64 UR4, c[0x0][0x318] ;  /* 0x0000c60000047ab9 */ /* 0x000fc60000000a00 */
[----:B------:R-:W-:Y:S01]  /*6c50*/  IMAD.IADD R37, R37, 0x1, R39 ;  /* 0x0000000125257824 */ /* 0x000fe200078e0227 */
[----:B------:R-:W-:Y:S01]  /*6c60*/  LEA R40, P3, R36, UR4, 0x1 ;  /* 0x0000000424287c11 */ /* 0x000fe2000f8608ff */
[----:B------:R-:W-:-:S03]  /*6c70*/  ULDC UR4, c[0x0][0x2f4] ;  /* 0x0000bd0000047ab9 */ /* 0x000fc60000000800 */
[----:B------:R-:W-:Y:S02]  /*6c80*/  LEA.HI.X R41, R36, UR5, R37, 0x1, P3 ;  /* 0x0000000524297c11 */ /* 0x000fe400098f0c25 */
[----:B---3--:R-:W-:-:S13]  /*6c90*/  ISETP.GE.AND P3, PT, R42, UR4, PT ;  /* 0x000000042a007c0c */ /* 0x008fda000bf66270 */
        /* <DEDUP_REMOVED lines=17> */
.L_x_12298:
[----:B------:R-:W-:Y:S05]  /*6db0*/  BSYNC B0 ;  /* 0x0000000000007941 */ /* 0x000fea0003800000 */
.L_x_12297:
[----:B------:R-:W4:Y:S01]  /*6dc0*/  LDL.LU R26, [R1+0x44] ;  /* 0x00004400011a7983 */ /* 0x000f220000300800 */
[----:B0-2---:R-:W-:Y:S02]  /*6dd0*/  @!P4 VIADD R25, R25, 0x31cc0 ;  /* 0x00031cc01919c836 */ /* 0x005fe40000000000 */
        /* <DEDUP_REMOVED lines=8> */
[----:B0-----:R0:W-:Y:S01]  /*6e60*/  BAR.SYNC.DEFER_BLOCKING R110, 0x80 ;  /* 0x0002006e0000751d */ /* 0x0011e20000010000 */
[----:B------:R-:W-:-:S04]  /*6e70*/  ISETP.NE.AND P3, PT, R18, 0x2, PT ;  /* 0x000000021200780c */ /* 0x000fc80003f65270 */
[----:B------:R-:W-:Y:S01]  /*6e80*/  SEL R18, R18, RZ, P3 ;  /* 0x000000ff12127207 */ /* 0x000fe20001800000 */
[----:B------:R2:W-:Y:S02]  /*6e90*/  @!P4 SYNCS.ARRIVE.TRANS64.RED.A1T0 RZ, [R25+URZ], RZ ;  /* 0x000000ff19ffc9a7 */ /* 0x0005e4000810043f */
[----:B--2---:R-:W-:-:S04]  /*6ea0*/  SEL R25, RZ, 0x1, P3 ;  /* 0x00000001ff197807 */ /* 0x004fc80001800000 */
[----:B----4-:R-:W-:-:S05]  /*6eb0*/  LOP3.LUT R26, R26, R25, RZ, 0x3c, !PT ;  /* 0x000000191a1a7212 */ /* 0x010fca00078e3cff */
[----:B------:R0:W-:Y:S01]  /*6ec0*/  STL [R1+0x44], R26 ;  /* 0x0000441a01007387 */ /* 0x0001e20000100800 */
[----:B------:R-:W-:Y:S05]  /*6ed0*/  @P2 BRA `(.L_x_12299) ;  /* 0xffffffb800d42947 */ /* 0x000fea000383ffff */
[----:B0-----:R-:W0:Y:S01]  /*6ee0*/  S2R R26, SR_TID.X ;  /* 0x00000000001a7919 */ /* 0x001e220000002100 */
[----:B------:R-:W-:Y:S02]  /*6ef0*/  PLOP3.LUT P0, PT, PT, PT, PT, 0x8, 0x0 ;  /* 0x000000000000781c */ /* 0x000fe40003f0e170 */
[----:B0-----:R-:W-:-:S04]  /*6f00*/  SHF.R.U32.HI R26, RZ, 0x7, R26 ;  /* 0x00000007ff1a7819 */ /* 0x001fc8000001161a */
[----:B------:R-:W-:-:S13]  /*6f10*/  ISETP.NE.AND P5, PT, R26, 0x1, PT ;  /* 0x000000011a00780c */ /* 0x000fda0003fa5270 */
[----:B------:R-:W-:Y:S06]  /*6f20*/  @!P5 BAR.ARV 0x9, 0x100 ;  /* 0x024400000000db1d */ /* 0x000fec0000002000 */
.L_x_12239:
[----:B------:R-:W2:Y:S01]  /*6f30*/  LDL R2, [R1+0x84] ;  /* 0x0000840001027983 */ /* 0x000ea20000100800 */
[----:B------:R-:W0:Y:S01]  /*6f40*/  LDC R0, c[0x0][0x448] ;  /* 0x00011200ff007b82 */ /* 0x000e220000000800 */
        /* <DEDUP_REMOVED lines=13> */
[----:B------:R-:W-:Y:S02]  /*7020*/  CS2R R26, SRZ ;  /* 0x00000000001a7805 */ /* 0x000fe4000001ff00 */
[----:B------:R-:W-:Y:S01]  /*7030*/  CS2R R44, SRZ ;  /* 0x00000000002c7805 */ /* 0x000fe2000001ff00 */
[----:B------:R-:W-:Y:S01]  /*7040*/  IMAD.MOV.U32 R43, RZ, RZ, RZ ;  /* 0x000000ffff2b7224 */ /* 0x000fe200078e00ff */
[----:B---3--:R-:W-:Y:S02]  /*7050*/  CS2R R40, SRZ ;  /* 0x0000000000287805 */ /* 0x008fe4000001ff00 */
[----:B------:R-:W-:Y:S01]  /*7060*/  CS2R R76, SRZ ;  /* 0x00000000004c7805 */ /* 0x000fe2000001ff00 */
[----:B------:R-:W-:Y:S01]  /*7070*/  IMAD.MOV.U32 R35, RZ, RZ, RZ ;  /* 0x000000ffff237224 */ /* 0x000fe200078e00ff */
[----:B------:R-:W-:-:S02]  /*7080*/  CS2R R28, SRZ ;  /* 0x00000000001c7805 */ /* 0x000fc4000001ff00 */
[----:B------:R-:W-:Y:S01]  /*7090*/  CS2R R74, SRZ ;  /* 0x00000000004a7805 */ /* 0x000fe2000001ff00 */
[----:B------:R-:W-:Y:S01]  /*70a0*/  IMAD.MOV.U32 R73, RZ, RZ, RZ ;  /* 0x000000ffff497224 */ /* 0x000fe200078e00ff */
[----:B------:R-:W-:Y:S02]  /*70b0*/  CS2R R32, SRZ ;  /* 0x0000000000207805 */ /* 0x000fe4000001ff00 */
[----:B0-----:R-:W-:Y:S01]  /*70c0*/  ISETP.NE.AND P1, PT, R0, 0x1, PT ;  /* 0x000000010000780c */ /* 0x001fe20003f25270 */
[----:B------:R-:W-:Y:S02]  /*70d0*/  IMAD.MOV.U32 R80, RZ, RZ, RZ ;  /* 0x000000ffff507224 */ /* 0x000fe400078e00ff */
[----:B------:R-:W-:Y:S02]  /*70e0*/  IMAD.MOV.U32 R6, RZ, RZ, RZ ;  /* 0x000000ffff067224 */ /* 0x000fe400078e00ff */
[----:B------:R-:W-:-:S08]  /*70f0*/  IMAD.MOV.U32 R78, RZ, RZ, RZ ;  /* 0x000000ffff4e7224 */ /* 0x000fd000078e00ff */
[----:B------:R-:W0:Y:S08]  /*7100*/  @P1 LDC R0, c[0x0][0x44c] ;  /* 0x00011300ff001b82 */ /* 0x000e300000000800 */
[----:B------:R-:W3:Y:S01]  /*7110*/  @P1 LDC R5, c[0x0][0x450] ;  /* 0x00011400ff051b82 */ /* 0x000ee20000000800 */
[----:B--2---:R-:W-:-:S04]  /*7120*/  VIADD R3, R2, 0xbf ;  /* 0x000000bf02037836 */ /* 0x004fc80000000000 */
[----:B0-----:R-:W-:-:S05]  /*7130*/  @P1 IMAD.HI.U32 R0, R3, R0, RZ ;  /* 0x0000000003001227 */ /* 0x001fca00078e00ff */
[----:B---3--:R-:W-:Y:S02]  /*7140*/  @P1 SHF.R.U32.HI R3, RZ, R5, R0 ;  /* 0x00000005ff031219 */ /* 0x008fe40000011600 */
[----:B------:R-:W-:-:S03]  /*7150*/  PLOP3.LUT P1, PT, PT, PT, PT, 0x80, 0x0 ;  /* 0x000000000000781c */ /* 0x000fc60003f2f070 */
[----:B------:R-:W-:-:S04]  /*7160*/  IMAD.IADD R3, R112, 0x1, R3 ;  /* 0x0000000170037824 */ /* 0x000fc800078e0203 */
[----:B------:R-:W-:-:S05]  /*7170*/  IMAD.HI R3, R3, 0x38e38e39, RZ ;  /* 0x38e38e3903037827 */ /* 0x000fca00078e02ff */
[----:B------:R-:W-:-:S04]  /*7180*/  SHF.R.U32.HI R0, RZ, 0x1f, R3 ;  /* 0x0000001fff007819 */ /* 0x000fc80000011603 */
[----:B------:R-:W-:Y:S01]  /*7190*/  LEA.HI.SX32 R2, R3, R0, 0x1b ;  /* 0x0000000003027211 */ /* 0x000fe200078fdaff */
[----:B------:R-:W-:-:S03]  /*71a0*/  IMAD.MOV.U32 R0, RZ, RZ, RZ ;  /* 0x000000ffff007224 */ /* 0x000fc600078e00ff */
[----:B------:R-:W-:Y:S02]  /*71b0*/  VIMNMX R157, R157, R2, PT ;  /* 0x000000029d9d7248 */ /* 0x000fe40003fe0100 */
[----:B------:R-:W-:Y:S02]  /*71c0*/  CS2R R2, SRZ ;  /* 0x0000000000027805 */ /* 0x000fe4000001ff00 */
[----:B------:R-:W-:Y:S01]  /*71d0*/  ISETP.GE.AND P2, PT, R157, 0x1, PT ;  /* 0x000000019d00780c */ /* 0x000fe20003f46270 */
[----:B------:R-:W-:-:S12]  /*71e0*/  @P0 BRA `(.L_x_12300) ;  /* 0x00000000000c0947 */ /* 0x000fd80003800000 */
[----:B------:R-:W0:Y:S01]  /*71f0*/  FENCE.VIEW.ASYNC.G ;  /* 0x00000000000073c6 */ /* 0x000e220000000100 */
[----:B------:R-:W-:Y:S05]  /*7200*/  WARPSYNC.ALL ;  /* 0x0000000000007948 */ /* 0x000fea0003800000 */
[----:B0-----:R-:W-:Y:S06]  /*7210*/  BAR.ARV 0xc, 0x200 ;  /* 0x0308000000007b1d */ /* 0x001fec0000002000 */
.L_x_12300:
        /* <DEDUP_REMOVED lines=12> */
.L_x_12558:
        /* <DEDUP_REMOVED lines=16> */
[----:B--2---:R0:W2:Y:S01]  /*73e0*/  LDC.64 R14, c[0x4][R0] ;  /* 0x01000000000e7b82 */ /* 0x0040a20000000a00 */
        /* <DEDUP_REMOVED lines=10> */
[----:B-12--5:R-:W-:Y:S05]  /*7490*/  CALL.ABS.NOINC R14 ;  /* 0x000000000e007343 */ /* 0x026fea0003c00000 */
.L_x_12304:
[----:B------:R-:W-:Y:S05]  /*74a0*/  BSYNC B6 ;  /* 0x0000000000067941 */ /* 0x000fea0003800000 */
.L_x_12303:
        /* <DEDUP_REMOVED lines=8> */
[----:B------:R0:W3:Y:S03]  /*7530*/  SYNCS.PHASECHK.TRANS64.TRYWAIT P0, [R16+URZ+0x31c00], R3 ;  /* 0x031c0003100075a7 */ /* 0x0000e6000800017f */
[----:B---3--:R-:W-:Y:S05]  /*7540*/  @!P0 NANOSLEEP.SYNCS 0x989680 ;  /* 0x009896800000895d */ /* 0x008fea0003900000 */
[----:B------:R-:W3:Y:S01]  /*7550*/  @!P0 SYNCS.PHASECHK.TRANS64 P0, [R16+URZ+0x31c00], R3 ;  /* 0x031c0003100085a7 */ /* 0x000ee2000800007f */
[----:B------:R-:W-:Y:S04]  /*7560*/  BSSY B0, `(.L_x_12306) ;  /* 0x0000006000007945 */ /* 0x000fe80003800000 */
[----:B---3--:R-:W-:Y:S05]  /*7570*/  @P0 BRA `(.L_x_12307) ;  /* 0x0000000000100947 */ /* 0x008fea0003800000 */
.L_x_12308:
[----:B---3--:R3:W4:Y:S02]  /*7580*/  SYNCS.PHASECHK.TRANS64.TRYWAIT P0, [R16+URZ+0x31c00], R3 ;  /* 0x031c0003100075a7 */ /* 0x008724000800017f */
[----:B----4-:R-:W-:Y:S05]  /*7590*/  @!P0 NANOSLEEP.SYNCS 0x989680 ;  /* 0x009896800000895d */ /* 0x010fea0003900000 */
[----:B------:R-:W4:Y:S02]  /*75a0*/  @!P0 SYNCS.PHASECHK.TRANS64 P0, [R16+URZ+0x31c00], R3 ;  /* 0x031c0003100085a7 */ /* 0x000f24000800007f */
[----:B----4-:R-:W-:Y:S05]  /*75b0*/  @!P0 BRA `(.L_x_12308) ;  /* 0xfffffffc00f08947 */ /* 0x010fea000383ffff */
.L_x_12307:
[----:B------:R-:W-:Y:S05]  /*75c0*/  BSYNC B0 ;  /* 0x0000000000007941 */ /* 0x000fea0003800000 */
.L_x_12306:
[----:B------:R-:W-:Y:S05]  /*75d0*/  BRA `(.L_x_12309) ;  /* 0x0000003c00507947 */ /* 0x000fea0003800000 */
.L_x_12305:
[----:B0-----:R-:W3:Y:S01]  /*75e0*/  LDL R0, [R1+0xb8] ;  /* 0x0000b80001007983 */ /* 0x001ee20000100800 */
[----:B------:R-:W-:Y:S02]  /*75f0*/  ULDC.64 UR6, c[0x0][0x408] ;  /* 0x0001020000067ab9 */ /* 0x000fe40000000a00 */
[----:B-----5:R-:W-:Y:S01]  /*7600*/  IMAD.WIDE.U32 R24, R107, UR6, RZ ;  /* 0x000000066b187c25 */ /* 0x020fe2000f8e00ff */
[----:B---3--:R-:W-:Y:S02]  /*7610*/  R2UR UR4, R0 ;  /* 0x00000000000472ca */ /* 0x008fe400000e0000 */
[----:B------:R-:W-:-:S11]  /*7620*/  SHF.R.S32.HI R0, RZ, 0x1f, R107 ;  /* 0x0000001fff007819 */ /* 0x000fd6000001146b */
[----:B------:R-:W-:-:S03]  /*7630*/  ULOP3.LUT UP0, URZ, UR4, 0x1bf, URZ, 0xc0, !UPT ;  /* 0x000001bf043f7892 */ /* 0x000fc6000f80c03f */
[----:B------:R-:W-:Y:S02]  /*7640*/  ULDC.64 UR4, c[0x0][0x3f8] ;  /* 0x0000fe0000047ab9 */ /* 0x000fe40000000a00 */
[C---:B------:R-:W-:Y:S01]  /*7650*/  IMAD R4, R0.reuse, UR4, RZ ;  /* 0x0000000400047c24 */ /* 0x040fe2000f8e02ff */
[----:B------:R-:W-:Y:S01]  /*7660*/  PLOP3.LUT P0, PT, PT, PT, UP0, 0x80, 0x0 ;  /* 0x000000000000781c */ /* 0x000fe20003f0f008 */
[----:B------:R-:W-:Y:S02]  /*7670*/  IMAD R0, R0, UR6, RZ ;  /* 0x0000000600007c24 */ /* 0x000fe4000f8e02ff */
[----:B------:R-:W-:-:S04]  /*7680*/  IMAD.WIDE.U32 R26, R107, UR4, RZ ;  /* 0x000000046b1a7c25 */ /* 0x000fc8000f8e00ff */
[C---:B------:R-:W-:Y:S02]  /*7690*/  IMAD R23, R107.reuse, UR5, R4 ;  /* 0x000000056b177c24 */ /* 0x040fe4000f8e0204 */
[----:B------:R-:W-:Y:S02]  /*76a0*/  IMAD R29, R107, UR7, R0 ;  /* 0x000000076b1d7c24 */ /* 0x000fe4000f8e0200 */
[----:B------:R-:W-:Y:S02]  /*76b0*/  IMAD.IADD R23, R23, 0x1, R27 ;  /* 0x0000000117177824 */ /* 0x000fe400078e021b */
[----:B------:R-:W-:Y:S01]  /*76c0*/  IMAD.IADD R29, R29, 0x1, R25 ;  /* 0x000000011d1d7824 */ /* 0x000fe200078e0219 */
[----:B------:R-:W-:Y:S06]  /*76d0*/  @!P0 BRA `(.L_x_12310) ;  /* 0x0000000000408947 */ /* 0x000fec0003800000 */
[----:B------:R-:W-:Y:S01]  /*76e0*/  MOV R0, 0x0 ;  /* 0x0000000000007802 */ /* 0x000fe20000000f00 */
        /* <DEDUP_REMOVED lines=14> */
[----:B-12---:R-:W-:Y:S05]  /*77d0*/  CALL.ABS.NOINC R14 ;  /* 0x000000000e007343 */ /* 0x006fea0003c00000 */
.L_x_12310:
[----:B------:R-:W3:Y:S01]  /*77e0*/  LDL R20, [R1+0x84] ;  /* 0x0000840001147983 */ /* 0x000ee20000100800 */
[----:B------:R-:W-:Y:S01]  /*77f0*/  ULDC.U8 UR4, c[0x0][0x410] ;  /* 0x0001040000047ab9 */ /* 0x000fe20000000000 */
[----:B------:R-:W-:Y:S01]  /*7800*/  BSSY B0, `(.L_x_12311) ;  /* 0x00003a9000007945 */ /* 0x000fe20003800000 */
[----:B------:R-:W-:Y:S01]  /*7810*/  ISETP.NE.AND P0, PT, RZ, UR4, PT ;  /* 0x00000004ff007c0c */ /* 0x000fe2000bf05270 */
[----:B---3--:R-:W-:-:S12]  /*7820*/  IMAD.IADD R10, R22, 0x1, R20 ;  /* 0x00000001160a7824 */ /* 0x008fd800078e0214 */
[----:B------:R-:W-:Y:S05]  /*7830*/  @!P0 BRA `(.L_x_12312) ;  /* 0x0000001c00608947 */ /* 0x000fea0003800000 */
[----:B------:R-:W0:Y:S01]  /*7840*/  LDC R20, c[0x0][0x448] ;  /* 0x00011200ff147b82 */ /* 0x000e220000000800 */
[----:B------:R-:W-:Y:S01]  /*7850*/  ULDC.64 UR4, c[0x0][0x3f8] ;  /* 0x0000fe0000047ab9 */ /* 0x000fe20000000a00 */
[----:B------:R-:W-:Y:S01]  /*7860*/  ULDC.64 UR6, c[0x0][0x408] ;  /* 0x0001020000067ab9 */ /* 0x000fe20000000a00 */
[----:B------:R-:W-:Y:S02]  /*7870*/  IMAD.MOV.U32 R6, RZ, RZ, R26 ;  /* 0x000000ffff067224 */ /* 0x000fe400078e001a */
[----:B------:R-:W-:Y:S02]  /*7880*/  IMAD.MOV.U32 R7, RZ, RZ, R23 ;  /* 0x000000ffff077224 */ /* 0x000fe400078e0017 */
[----:B------:R-:W-:Y:S02]  /*7890*/  IMAD.MOV.U32 R8, RZ, RZ, R24 ;  /* 0x000000ffff087224 */ /* 0x000fe400078e0018 */
[----:B------:R-:W-:Y:S01]  /*78a0*/  IMAD.MOV.U32 R9, RZ, RZ, R29 ;  /* 0x000000ffff097224 */ /* 0x000fe200078e001d */
[----:B0-----:R-:W-:-:S13]  /*78b0*/  ISETP.NE.AND P0, PT, R20, 0x1, PT ;  /* 0x000000011400780c */ /* 0x001fda0003f05270 */
[----:B------:R-:W0:Y:S08]  /*78c0*/  @P0 LDC R3, c[0x0][0x44c] ;  /* 0x00011300ff030b82 */ /* 0x000e300000000800 */
[----:B------:R-:W3:Y:S01]  /*78d0*/  @P0 LDC R5, c[0x0][0x450] ;  /* 0x00011400ff050b82 */ /* 0x000ee20000000800 */
[----:B0-----:R-:W-:-:S04]  /*78e0*/  @P0 IMAD.HI.U32 R0, R10, R3, RZ ;  /* 0x000000030a000227 */ /* 0x001fc800078e00ff */
[----:B------:R-:W-:Y:S01]  /*78f0*/  IMAD.MOV.U32 R3, RZ, RZ, R10 ;  /* 0x000000ffff037224 */ /* 0x000fe200078e000a */
[----:B---3--:R-:W-:-:S04]  /*7900*/  @P0 SHF.R.U32.HI R3, RZ, R5, R0 ;  /* 0x00000005ff030219 */ /* 0x008fc80000011600 */
        /* <DEDUP_REMOVED lines=17> */
[----:B------:R0:W3:Y:S04]  /*7a20*/  SHFL.IDX PT, R3, R13, RZ, 0x1e1f ;  /* 0x001e1fff0d037589 */ /* 0x0000e800000e0000 */
[----:B------:R-:W4:Y:S04]  /*7a30*/  SHFL.IDX PT, R0, R0, RZ, 0x1e1f ;  /* 0x001e1fff00007589 */ /* 0x000f2800000e0000 */
[----:B------:R-:W0:Y:S04]  /*7a40*/  SHFL.IDX PT, R5, R5, RZ, 0x1e1f ;  /* 0x001e1fff05057589 */ /* 0x000e2800000e0000 */
[----:B--2---:R2:W0:Y:S02]  /*7a50*/  SHFL.IDX PT, R14, R4, RZ, 0x1e1f ;  /* 0x001e1fff040e7589 */ /* 0x00442400000e0000 */
.L_x_12564:
[----:B--2---:R-:W2:Y:S04]  /*7a60*/  LDL R4, [R1+0x28] ;  /* 0x0000280001047983 */ /* 0x004ea80000100800 */
[----:B------:R-:W5:Y:S01]  /*7a70*/  LDL R52, [R1+0xa0] ;  /* 0x0000a00001347983 */ /* 0x000f620000100800 */
[----:B------:R-:W-:Y:S01]  /*7a80*/  BSSY B1, `(.L_x_12314) ;  /* 0x0000062000017945 */ /* 0x000fe20003800000 */
[----:B------:R-:W-:Y:S02]  /*7a90*/  CS2R R38, SRZ ;  /* 0x0000000000267805 */ /* 0x000fe4000001ff00 */
[----:B------:R-:W-:Y:S02]  /*7aa0*/  CS2R R34, SRZ ;  /* 0x0000000000227805 */ /* 0x000fe4000001ff00 */
[----:B------:R-:W-:-:S02]  /*7ab0*/  CS2R R30, SRZ ;  /* 0x00000000001e7805 */ /* 0x000fc4000001ff00 */
[----:B------:R-:W-:Y:S02]  /*7ac0*/  CS2R R24, SRZ ;  /* 0x0000000000187805 */ /* 0x000fe4000001ff00 */
[----:B0-----:R-:W-:Y:S02]  /*7ad0*/  CS2R R12, SRZ ;  /* 0x00000000000c7805 */ /* 0x001fe4000001ff00 */
[----:B------:R-:W-:Y:S02]  /*7ae0*/  CS2R R8, SRZ ;  /* 0x0000000000087805 */ /* 0x000fe4000001ff00 */
[----:B-1----:R-:W-:Y:S02]  /*7af0*/  CS2R R36, SRZ ;  /* 0x0000000000247805 */ /* 0x002fe4000001ff00 */
[----:B------:R-:W-:Y:S02]  /*7b00*/  CS2R R32, SRZ ;  /* 0x0000000000207805 */ /* 0x000fe4000001ff00 */
[----:B------:R-:W-:-:S02]  /*7b10*/  CS2R R28, SRZ ;  /* 0x00000000001c7805 */ /* 0x000fc4000001ff00 */
[----:B------:R-:W-:Y:S01]  /*7b20*/  CS2R R26, SRZ ;  /* 0x00000000001a7805 */ /* 0x000fe2000001ff00 */
[----:B--2---:R-:W-:Y:S01]  /*7b30*/  IMAD R4, R4, R20, RZ ;  /* 0x0000001404047224 */ /* 0x004fe200078e02ff */
[----:B------:R-:W-:-:S03]  /*7b40*/  CS2R R20, SRZ ;  /* 0x0000000000147805 */ /* 0x000fc6000001ff00 */
[----:B------:R-:W-:Y:S01]  /*7b50*/  IMAD R105, R105, -0xc0, R4 ;  /* 0xffffff4069697824 */ /* 0x000fe200078e0204 */
[----:B------:R-:W-:Y:S02]  /*7b60*/  ISETP.GE.AND P1, PT, R10, R4, PT ;  /* 0x000000040a00720c */ /* 0x000fe40003f26270 */
[----:B------:R-:W-:Y:S02]  /*7b70*/  CS2R R10, SRZ ;  /* 0x00000000000a7805 */ /* 0x000fe4000001ff00 */
[----:B-----5:R-:W-:Y:S02]  /*7b80*/  LEA.HI R23, R52, R52, RZ, 0x1 ;  /* 0x0000003434177211 */ /* 0x020fe400078f08ff */
[----:B------:R-:W-:-:S04]  /*7b90*/  VIMNMX R105, R105, 0xc0, PT ;  /* 0x000000c069697848 */ /* 0x000fc80003fe0100 */
[----:B------:R-:W-:-:S03]  /*7ba0*/  ISETP.GE.AND P0, PT, R22, R105, PT ;  /* 0x000000691600720c */ /* 0x000fc60003f06270 */
[----:B------:R-:W-:Y:S10]  /*7bb0*/  @P1 BRA `(.L_x_12315) ;  /* 0x0000000400381947 */ /* 0x000ff40003800000 */
[----:B------:R-:W2:Y:S01]  /*7bc0*/  LDL R6, [R1+0x70] ;  /* 0x0000700001067983 */ /* 0x000ea20000100800 */
[----:B------:R-:W-:-:S03]  /*7bd0*/  ULDC UR4, c[0x0][0x3f4] ;  /* 0x0000fd0000047ab9 */ /* 0x000fc60000000800 */
[----:B------:R-:W3:Y:S04]  /*7be0*/  LDL R40, [R1+0x68] ;  /* 0x0000680001287983 */ /* 0x000ee80000100800 */
[----:B------:R-:W4:Y:S04]  /*7bf0*/  LDL R44, [R1+0x78] ;  /* 0x00007800012c7983 */ /* 0x000f280000100800 */
[----:B------:R-:W4:Y:S04]  /*7c00*/  LDL R15, [R1+0x74] ;  /* 0x00007400010f7983 */ /* 0x000f280000100800 */
[----:B------:R-:W4:Y:S04]  /*7c10*/  LDL.64 R20, [R1+0x50] ;  /* 0x0000500001147983 */ /* 0x000f280000100a00 */
[----:B------:R-:W4:Y:S01]  /*7c20*/  LDL R12, [R1+0x80] ;  /* 0x00008000010c7983 */ /* 0x000f220000100800 */
[----:B------:R-:W-:-:S02]  /*7c30*/  CS2R R32, SRZ ;  /* 0x0000000000207805 */ /* 0x000fc4000001ff00 */
[----:B------:R-:W-:Y:S01]  /*7c40*/  CS2R R34, SRZ ;  /* 0x0000000000227805 */ /* 0x000fe2000001ff00 */
[----:B------:R-:W-:Y:S01]  /*7c50*/  ULDC.64 UR6, c[0x0][0x208] ;  /* 0x0000820000067ab9 */ /* 0x000fe20000000a00 */
[----:B------:R-:W-:Y:S02]  /*7c60*/  CS2R R36, SRZ ;  /* 0x0000000000247805 */ /* 0x000fe4000001ff00 */
[----:B------:R-:W-:Y:S02]  /*7c70*/  CS2R R38, SRZ ;  /* 0x0000000000267805 */ /* 0x000fe4000001ff00 */
[----:B------:R-:W-:Y:S02]  /*7c80*/  CS2R R28, SRZ ;  /* 0x00000000001c7805 */ /* 0x000fe4000001ff00 */
[----:B------:R-:W-:Y:S02]  /*7c90*/  CS2R R30, SRZ ;  /* 0x00000000001e7805 */ /* 0x000fe4000001ff00 */
[----:B------:R-:W-:-:S02]  /*7ca0*/  CS2R R26, SRZ ;  /* 0x00000000001a7805 */ /* 0x000fc4000001ff00 */
[----:B------:R-:W-:Y:S02]  /*7cb0*/  CS2R R24, SRZ ;  /* 0x0000000000187805 */ /* 0x000fe4000001ff00 */
[C---:B--2---:R-:W-:Y:S01]  /*7cc0*/  ISETP.GE.AND P4, PT, R6.reuse, UR4, PT ;  /* 0x0000000406007c0c */ /* 0x044fe2000bf86270 */
[----:B------:R-:W-:Y:S01]  /*7cd0*/  IMAD.SHL.U32 R9, R6, 0x2, RZ ;  /* 0x0000000206097824 */ /* 0x000fe200078e00ff */
[----:B------:R-:W-:Y:S02]  /*7ce0*/  SHF.R.S32.HI R4, RZ, 0x1f, R6 ;  /* 0x0000001fff047819 */ /* 0x000fe40000011406 */
[----:B---3--:R-:W-:Y:S02]  /*7cf0*/  ISETP.GE.AND P3, PT, R40, UR4, PT ;  /* 0x0000000428007c0c */ /* 0x008fe4000bf66270 */
[----:B------:R-:W-:-:S07]  /*7d00*/  SHF.L.U64.HI R4, R6, 0x1, R4 ;  /* 0x0000000106047819 */ /* 0x000fce0000010204 */
[-C--:B------:R-:W-:Y:S02]  /*7d10*/  @!P4 IADD3 R8, P2, R14, R9.reuse, RZ ;  /* 0x000000090e08c210 */ /* 0x080fe40007f5e0ff */
[----:B----4-:R-:W-:-:S03]  /*7d20*/  @!P4 IADD3 R6, P1, R0, R9, RZ ;  /* 0x000000090006c210 */ /* 0x010fc60007f3e0ff */
[--C-:B------:R-:W-:Y:S01]  /*7d30*/  @!P4 IMAD.X R9, R5, 0x1, R4.reuse, P2 ;  /* 0x000000010509c824 */ /* 0x100fe200010e0604 */
[----:B------:R-:W-:Y:S01]  /*7d40*/  ISETP.GE.AND P2, PT, R44, UR4, PT ;  /* 0x000000042c007c0c */ /* 0x000fe2000bf46270 */
[----:B------:R-:W-:Y:S01]  /*7d50*/  @!P4 IMAD.X R7, R3, 0x1, R4, P1 ;  /* 0x000000010307c824 */ /* 0x000fe200008e0604 */
[----:B------:R-:W-:Y:S01]  /*7d60*/  SHF.R.S32.HI R4, RZ, 0x1f, R40 ;  /* 0x0000001fff047819 */ /* 0x000fe20000011428 */
[C---:B------:R-:W-:Y:S01]  /*7d70*/  IMAD.SHL.U32 R41, R40.reuse, 0x2, RZ ;  /* 0x0000000228297824 */ /* 0x040fe200078e00ff */
[----:B------:R-:W5:Y:S01]  /*7d80*/  @!P4 LD.E.64 R34, desc[UR6][R8.64] ;  /* 0x000000060822c980 */ /* 0x000f62000c101b00 */
[----:B------:R-:W-:Y:S02]  /*7d90*/  ISETP.GE.AND P1, PT, R15, UR4, PT ;  /* 0x000000040f007c0c */ /* 0x000fe4000bf26270 */
[----:B------:R-:W-:Y:S01]  /*7da0*/  SHF.L.U64.HI R4, R40, 0x1, R4 ;  /* 0x0000000128047819 */ /* 0x000fe20000010204 */
[----:B------:R0:W5:Y:S01]  /*7db0*/  @!P4 LD.E.64 R32, desc[UR6][R6.64] ;  /* 0x000000060620c980 */ /* 0x000162000c101b00 */
[----:B------:R-:W-:Y:S01]  /*7dc0*/  @!P3 IADD3 R40, P4, R14, R41, RZ ;  /* 0x000000290e28b210 */ /* 0x000fe20007f9e0ff */
[----:B------:R-:W-:Y:S01]  /*7dd0*/  IMAD.SHL.U32 R47, R44, 0x2, RZ ;  /* 0x000000022c2f7824 */ /* 0x000fe200078e00ff */
[----:B------:R-:W-:-:S02]  /*7de0*/  SHF.R.S32.HI R10, RZ, 0x1f, R44 ;  /* 0x0000001fff0a7819 */ /* 0x000fc4000001142c */
[----:B------:R-:W-:Y:S01]  /*7df0*/  @!P3 IADD3 R42, P5, R0, R41, RZ ;  /* 0x00000029002ab210 */ /* 0x000fe20007fbe0ff */
[----:B------:R-:W-:Y:S01]  /*7e00*/  @!P3 IMAD.X R41, R5, 0x1, R4, P4 ;  /* 0x000000010529b824 */ /* 0x000fe200020e0604 */
[----:B------:R-:W-:Y:S02]  /*7e10*/  SHF.L.U64.HI R10, R44, 0x1, R10 ;  /* 0x000000012c0a7819 */ /* 0x000fe4000001020a */
[-C--:B------:R-:W-:Y:S01]  /*7e20*/  @!P2 IADD3 R46, P4, R14, R47.reuse, RZ ;  /* 0x0000002f0e2ea210 */ /* 0x080fe20007f9e0ff */
[----:B0-----:R-:W-:Y:S01]  /*7e30*/  IMAD.SHL.U32 R7, R15, 0x2, RZ ;  /* 0x000000020f077824 */ /* 0x001fe200078e00ff */
[----:B------:R-:W-:Y:S01]  /*7e40*/  SHF.R.S32.HI R11, RZ, 0x1f, R15 ;  /* 0x0000001fff0b7819 */ /* 0x000fe2000001140f */
[----:B------:R-:W-:Y:S01]  /*7e50*/  @!P3 IMAD.X R43, R3, 0x1, R4, P5 ;  /* 0x00000001032bb824 */ /* 0x000fe200028e0604 */
[C---:B------:R-:W-:Y:S01]  /*7e60*/  @!P2 IADD3 R44, P5, R0.reuse, R47, RZ ;  /* 0x0000002f002ca210 */ /* 0x040fe20007fbe0ff */
[--C-:B------:R-:W-:Y:S01]  /*7e70*/  @!P2 IMAD.X R47, R5, 0x1, R10.reuse, P4 ;  /* 0x00000001052fa824 */ /* 0x100fe200020e060a */
        /* <DEDUP_REMOVED lines=14> */
[----:B------:R-:W-:Y:S02]  /*7f60*/  @!P5 IMAD.MOV.U32 R9, RZ, RZ, R3 ;  /* 0x000000ffff09d224 */ /* 0x000fe400078e0003 */
[----:B------:R-:W-:Y:S02]  /*7f70*/  @!P5 IMAD.MOV.U32 R4, RZ, RZ, R14 ;  /* 0x000000ffff04d224 */ /* 0x000fe400078e000e */
[----:B------:R-:W-:-:S04]  /*7f80*/  @!P5 IMAD.WIDE R8, R20, 0x2, R8 ;  /* 0x000000021408d825 */ /* 0x000fc800078e0208 */
[----:B------:R-:W-:Y:S01]  /*7f90*/  @!P5 IMAD.WIDE R10, R20, 0x2, R4 ;  /* 0x00000002140ad825 */ /* 0x000fe200078e0204 */
[----:B------:R-:W-:Y:S01]  /*7fa0*/  SHF.R.S32.HI R4, RZ, 0x1f, R12 ;  /* 0x0000001fff047819 */ /* 0x000fe2000001140c */
[----:B------:R-:W5:Y:S03]  /*7fb0*/  @!P5 LD.E.64 R36, desc[UR6][R8.64] ;  /* 0x000000060824d980 */ /* 0x000f66000c101b00 */
[----:B------:R-:W-:Y:S01]  /*7fc0*/  SHF.L.U64.HI R4, R12, 0x1, R4 ;  /* 0x000000010c047819 */ /* 0x000fe20000010204 */
[----:B------:R0:W5:Y:S01]  /*7fd0*/  @!P5 LD.E.64 R38, desc[UR6][R10.64] ;  /* 0x000000060a26d980 */ /* 0x000162000c101b00 */
[----:B------:R-:W-:-:S05]  /*7fe0*/  @!P4 IADD3 R50, P5, R0, R15, RZ ;  /* 0x0000000f0032c210 */ /* 0x000fca0007fbe0ff */
[--C-:B------:R-:W-:Y:S01]  /*7ff0*/  @!P4 IMAD.X R51, R3, 0x1, R4.reuse, P5 ;  /* 0x000000010333c824 */ /* 0x100fe200028e0604 */
[----:B------:R-:W-:Y:S02]  /*8000*/  @!P4 IADD3 R14, P5, R14, R15, RZ ;  /* 0x0000000f0e0ec210 */ /* 0x000fe40007fbe0ff */
[----:B------:R-:W-:Y:S02]  /*8010*/  CS2R R20, SRZ ;  /* 0x0000000000147805 */ /* 0x000fe4000001ff00 */
[----:B------:R-:W-:Y:S02]  /*8020*/  CS2R R12, SRZ ;  /* 0x00000000000c7805 */ /* 0x000fe4000001ff00 */
[----:B0-----:R-:W-:Y:S02]  /*8030*/  CS2R R10, SRZ ;  /* 0x00000000000a7805 */ /* 0x001fe4000001ff00 */
[----:B------:R-:W-:Y:S01]  /*8040*/  CS2R R8, SRZ ;  /* 0x0000000000087805 */ /* 0x000fe2000001ff00 */
[----:B------:R-:W-:Y:S01]  /*8050*/  @!P4 IMAD.X R15, R5, 0x1, R4, P5 ;  /* 0x00000001050fc824 */ /* 0x000fe200028e0604 */
[----:B------:R0:W5:Y:S04]  /*8060*/  @!P1 LD.E.64 R20, desc[UR6][R48.64] ;  /* 0x0000000630149980 */ /* 0x000168000c101b00 */
[----:B------:R0:W5:Y:S04]  /*8070*/  @!P1 LD.E.64 R12, desc[UR6][R6.64] ;  /* 0x00000006060c9980 */ /* 0x000168000c101b00 */
[----:B------:R0:W5:Y:S04]  /*8080*/  @!P4 LD.E.64 R10, desc[UR6][R50.64] ;  /* 0x00000006320ac980 */ /* 0x000168000c101b00 */
[----:B------:R0:W5:Y:S02]  /*8090*/  @!P4 LD.E.64 R8, desc[UR6][R14.64] ;  /* 0x000000060e08c980 */ /* 0x000164000c101b00 */
.L_x_12315:
[----:B------:R-:W-:Y:S05]  /*80a0*/  BSYNC B1 ;  /* 0x0000000000017941 */ /* 0x000fea0003800000 */
.L_x_12314:
[----:B---3-5:R-:W-:Y:S01]  /*80b0*/  IMAD.MOV.U32 R3, RZ, RZ, R39 ;  /* 0x000000ffff037224 */ /* 0x028fe200078e0027 */
[----:B------:R-:W-:Y:S01]  /*80c0*/  LOP3.LUT R23, R23, 0xfffffffe, RZ, 0xc0, !PT ;  /* 0xfffffffe17177812 */ /* 0x000fe200078ec0ff */
[----:B----4-:R-:W-:Y:S01]  /*80d0*/  IMAD.MOV.U32 R0, RZ, RZ, R38 ;  /* 0x000000ffff007224 */ /* 0x010fe200078e0026 */
        /* <DEDUP_REMOVED lines=43> */
.L_x_12565:
[----:B------:R-:W-:Y:S05]  /*8390*/  BSYNC B1 ;  /* 0x0000000000017941 */ /* 0x000fea0003800000 */
.L_x_12316:
        /* <DEDUP_REMOVED lines=36> */
[----:B------:R-:W-:Y:S01]  /*85e0*/  FMUL.FTZ R39, R39, R46 ;  /* 0x0000002e27277220 */ /* 0x000fe20000410000 */
[--C-:B------:R-:W-:Y:S02]  /*85f0*/  HADD2.F32 R36, -RZ, R6.reuse.H0_H0 ;  /* 0x20000006ff247230 */ /* 0x100fe40000004100 */
[----:B------:R-:W-:Y:S01]  /*8600*/  FMUL.FTZ R50, R4, R47 ;  /* 0x0000002f04327220 */ /* 0x000fe20000410000 */
[----:B------:R-:W-:-:S02]  /*8610*/  HADD2.F32 R37, -RZ, R6.H1_H1 ;  /* 0x30000006ff257230 */ /* 0x000fc40000004100 */
[C---:B------:R-:W-:Y:S01]  /*8620*/  FFMA.FTZ R51, R38.reuse, R46, -R49 ;  /* 0x0000002e26337223 */ /* 0x040fe20000010831 */
[--C-:B------:R-:W-:Y:S02]  /*8630*/  HADD2.F32 R6, -RZ, R5.reuse.H0_H0 ;  /* 0x20000005ff067230 */ /* 0x100fe40000004100 */
[----:B------:R-:W-:Y:S01]  /*8640*/  FFMA.FTZ R52, R38, R48, R39 ;  /* 0x0000003026347223 */ /* 0x000fe20000010027 */
[-C--:B------:R-:W-:Y:S01]  /*8650*/  FMUL.FTZ R46, R4, R45.reuse ;  /* 0x0000002d042e7220 */ /* 0x080fe20000410000 */
[C---:B------:R-:W-:Y:S01]  /*8660*/  FFMA.FTZ R50, R7.reuse, R45, -R50 ;  /* 0x0000002d07327223 */ /* 0x040fe20000010832 */
[----:B------:R-:W-:Y:S02]  /*8670*/  HADD2.F32 R5, -RZ, R5.H1_H1 ;  /* 0x30000005ff057230 */ /* 0x000fe40000004100 */
[----:B------:R-:W-:Y:S02]  /*8680*/  HADD2.F32 R45, -RZ, R44.H1_H1 ;  /* 0x3000002cff2d7230 */ /* 0x000fe40000004100 */
[----:B------:R-:W-:Y:S01]  /*8690*/  FFMA.FTZ R47, R7, R47, R46 ;  /* 0x0000002f072f7223 */ /* 0x000fe2000001002e */
[----:B------:R-:W-:-:S02]  /*86a0*/  HADD2.F32 R38, -RZ, R56.H0_H0 ;  /* 0x20000038ff267230 */ /* 0x000fc40000004100 */
        /* <DEDUP_REMOVED lines=15> */
.L_x_12320:
[----:B------:R-:W-:Y:S05]  /*87a0*/  BSYNC B1 ;  /* 0x0000000000017941 */ /* 0x000fea0003800000 */
.L_x_12319:
        /* <DEDUP_REMOVED lines=45> */
.L_x_12322:
[----:B------:R-:W-:Y:S05]  /*8a80*/  BSYNC B1 ;  /* 0x0000000000017941 */ /* 0x000fea0003800000 */
.L_x_12321:
[----:B------:R-:W-:Y:S04]  /*8a90*/  BSSY B1, `(.L_x_12323) ;  /* 0x000002c000017945 */ /* 0x000fe80003800000 */
[----:B------:R-:W-:Y:S05]  /*8aa0*/  @P1 BRA `(.L_x_12324) ;  /* 0x0000000000a81947 */ /* 0x000fea0003800000 */
[----:B01----:R-:W0:Y:S01]  /*8ab0*/  LDS.128 R4, [R3+0x10a00] ;  /* 0x010a000003047984 */ /* 0x003e220000000c00 */
        /* <DEDUP_REMOVED lines=41> */
.L_x_12324:
[----:B------:R-:W-:Y:S05]  /*8d50*/  BSYNC B1 ;  /* 0x0000000000017941 */ /* 0x000fea0003800000 */
.L_x_12323:
        /* <DEDUP_REMOVED lines=44> */
.L_x_12326:
[----:B------:R-:W-:Y:S05]  /*9020*/  BSYNC B1 ;  /* 0x0000000000017941 */ /* 0x000fea0003800000 */
.L_x_12325:
        /* <DEDUP_REMOVED lines=44> */
.L_x_12328:
[----:B------:R-:W-:Y:S05]  /*92f0*/  BSYNC B1 ;  /* 0x0000000000017941 */ /* 0x000fea0003800000 */
.L_x_12327:
        /* <DEDUP_REMOVED lines=44> */
.L_x_12312:
[----:B------:R-:W3:Y:S01]  /*95c0*/  LDL R11, [R1+0x68] ;  /* 0x00006800010b7983 */ /* 0x000ee20000100800 */
[----:B------:R-:W0:Y:S01]  /*95d0*/  LDC R21, c[0x0][0x448] ;  /* 0x00011200ff157b82 */ /* 0x000e220000000800 */
[----:B------:R-:W-:Y:S01]  /*95e0*/  ULDC.64 UR4, c[0x0][0x3f8] ;  /* 0x0000fe0000047ab9 */ /* 0x000fe20000000a00 */
[----:B------:R-:W-:Y:S01]  /*95f0*/  ULDC.64 UR6, c[0x0][0x408] ;  /* 0x0001020000067ab9 */ /* 0x000fe20000000a00 */
[----:B--2---:R-:W3:Y:S01]  /*9600*/  LDL.64 R14, [R1+0x50] ;  /* 0x00005000010e7983 */ /* 0x004ee20000100a00 */
[----:B------:R-:W-:Y:S02]  /*9610*/  IMAD.MOV.U32 R6, RZ, RZ, R26 ;  /* 0x000000ffff067224 */ /* 0x000fe400078e001a */
[----:B------:R-:W-:Y:S02]  /*9620*/  IMAD.MOV.U32 R7, RZ, RZ, R23 ;  /* 0x000000ffff077224 */ /* 0x000fe400078e0017 */
[----:B------:R-:W-:Y:S02]  /*9630*/  IMAD.MOV.U32 R8, RZ, RZ, R24 ;  /* 0x000000ffff087224 */ /* 0x000fe400078e0018 */
[----:B------:R-:W-:Y:S01]  /*9640*/  IMAD.MOV.U32 R9, RZ, RZ, R29 ;  /* 0x000000ffff097224 */ /* 0x000fe200078e001d */
[----:B0-----:R-:W-:-:S13]  /*9650*/  ISETP.NE.AND P0, PT, R21, 0x1, PT ;  /* 0x000000011500780c */ /* 0x001fda0003f05270 */
[----:B------:R-:W0:Y:S08]  /*9660*/  @P0 LDC R3, c[0x0][0x44c] ;  /* 0x00011300ff030b82 */ /* 0x000e300000000800 */
[----:B------:R-:W2:Y:S01]  /*9670*/  @P0 LDC R5, c[0x0][0x450] ;  /* 0x00011400ff050b82 */ /* 0x000ea20000000800 */
[----:B0-----:R-:W-:-:S04]  /*9680*/  @P0 IMAD.HI.U32 R0, R10, R3, RZ ;  /* 0x000000030a000227 */ /* 0x001fc800078e00ff */
[----:B------:R-:W-:Y:S01]  /*9690*/  IMAD.MOV.U32 R3, RZ, RZ, R10 ;  /* 0x000000ffff037224 */ /* 0x000fe200078e000a */
[----:B--2---:R-:W-:-:S04]  /*96a0*/  @P0 SHF.R.U32.HI R3, RZ, R5, R0 ;  /* 0x00000005ff030219 */ /* 0x004fc80000011600 */
        /* <DEDUP_REMOVED lines=16> */
[----:B---3--:R-:W-:-:S05]  /*97b0*/  IMAD.IADD R11, R14, 0x1, R11 ;  /* 0x000000010e0b7824 */ /* 0x008fca00078e020b */
[----:B------:R-:W-:-:S04]  /*97c0*/  SHF.R.S32.HI R12, RZ, 0x1f, R11 ;  /* 0x0000001fff0c7819 */ /* 0x000fc8000001140b */
[----:B------:R-:W-:-:S04]  /*97d0*/  LEA.HI R12, R12, R11, RZ, 0x3 ;  /* 0x0000000b0c0c7211 */ /* 0x000fc800078f18ff */
        /* <DEDUP_REMOVED lines=8> */
.L_x_12571:
[----:B------:R-:W3:Y:S04]  /*9860*/  LDL R0, [R1+0x28] ;  /* 0x0000280001007983 */ /* 0x000ee80000100800 */
[----:B------:R-:W5:Y:S01]  /*9870*/  LDL R50, [R1+0xa0] ;  /* 0x0000a00001327983 */ /* 0x000f620000100800 */
[----:B------:R-:W-:Y:S01]  /*9880*/  BSSY B1, `(.L_x_12330) ;  /* 0x0000039000017945 */ /* 0x000fe20003800000 */
[----:B----4-:R-:W-:Y:S01]  /*9890*/  IMAD.MOV.U32 R46, RZ, RZ, R14 ;  /* 0x000000ffff2e7224 */ /* 0x010fe200078e000e */
[----:B------:R-:W-:Y:S01]  /*98a0*/  CS2R R6, SRZ ;  /* 0x0000000000067805 */ /* 0x000fe2000001ff00 */
[----:B--2---:R-:W-:Y:S01]  /*98b0*/  IMAD.MOV.U32 R47, RZ, RZ, R5 ;  /* 0x000000ffff2f7224 */ /* 0x004fe200078e0005 */
        /* <DEDUP_REMOVED lines=10> */
[----:B---3--:R-:W-:-:S04]  /*9960*/  IMAD R21, R0, R21, RZ ;  /* 0x0000001500157224 */ /* 0x008fc800078e02ff */
[----:B------:R-:W-:Y:S01]  /*9970*/  IMAD R105, R105, -0xc0, R21 ;  /* 0xffffff4069697824 */ /* 0x000fe200078e0215 */
[----:B------:R-:W-:Y:S02]  /*9980*/  ISETP.GE.AND P1, PT, R10, R21, PT ;  /* 0x000000150a00720c */ /* 0x000fe40003f26270 */
[----:B------:R-:W-:Y:S02]  /*9990*/  CS2R R10, SRZ ;  /* 0x00000000000a7805 */ /* 0x000fe4000001ff00 */
[----:B-----5:R-:W-:Y:S02]  /*99a0*/  LEA.HI R0, R50, R50, RZ, 0x1 ;  /* 0x0000003232007211 */ /* 0x020fe400078f08ff */
[----:B------:R-:W-:-:S04]  /*99b0*/  VIMNMX R105, R105, 0xc0, PT ;  /* 0x000000c069697848 */ /* 0x000fc80003fe0100 */
[----:B------:R-:W-:-:S03]  /*99c0*/  ISETP.GE.AND P0, PT, R22, R105, PT ;  /* 0x000000691600720c */ /* 0x000fc60003f06270 */
[----:B------:R-:W-:Y:S10]  /*99d0*/  @P1 BRA `(.L_x_12331) ;  /* 0x00000000008c1947 */ /* 0x000ff40003800000 */
[----:B------:R-:W2:Y:S01]  /*99e0*/  LDL.64 R48, [R1+0x38] ;  /* 0x0000380001307983 */ /* 0x000ea20000100a00 */
[----:B------:R-:W-:-:S03]  /*99f0*/  ULDC UR4, c[0x0][0x3f4] ;  /* 0x0000fd0000047ab9 */ /* 0x000fc60000000800 */
[----:B------:R-:W3:Y:S01]  /*9a00*/  LDL R23, [R1+0xa4] ;  /* 0x0000a40001177983 */ /* 0x000ee20000100800 */
[----:B------:R-:W-:Y:S02]  /*9a10*/  CS2R R24, SRZ ;  /* 0x0000000000187805 */ /* 0x000fe4000001ff00 */
[----:B------:R-:W-:Y:S01]  /*9a20*/  CS2R R26, SRZ ;  /* 0x00000000001a7805 */ /* 0x000fe2000001ff00 */
[----:B------:R-:W-:Y:S01]  /*9a30*/  ULDC.64 UR6, c[0x0][0x208] ;  /* 0x0000820000067ab9 */ /* 0x000fe20000000a00 */
        /* <DEDUP_REMOVED lines=8> */
[C---:B--2---:R-:W-:Y:S02]  /*9ac0*/  VIADD R3, R48.reuse, 0x10 ;  /* 0x0000001030037836 */ /* 0x044fe40000000000 */
[C---:B------:R-:W-:Y:S01]  /*9ad0*/  VIADD R4, R48.reuse, 0x20 ;  /* 0x0000002030047836 */ /* 0x040fe20000000000 */
[----:B------:R-:W-:-:S02]  /*9ae0*/  ISETP.GE.AND P1, PT, R48, UR4, PT ;  /* 0x0000000430007c0c */ /* 0x000fc4000bf26270 */
[----:B------:R-:W-:Y:S02]  /*9af0*/  ISETP.GE.AND P2, PT, R3, UR4, PT ;  /* 0x0000000403007c0c */ /* 0x000fe4000bf46270 */
[----:B------:R-:W-:Y:S02]  /*9b00*/  ISETP.GE.AND P3, PT, R4, UR4, PT ;  /* 0x0000000404007c0c */ /* 0x000fe4000bf66270 */
[----:B------:R-:W-:-:S07]  /*9b10*/  CS2R R4, SRZ ;  /* 0x0000000000047805 */ /* 0x000fce000001ff00 */
[----:B------:R-:W-:-:S04]  /*9b20*/  @!P1 IMAD.WIDE R12, R48, 0x2, R36 ;  /* 0x00000002300c9825 */ /* 0x000fc800078e0224 */
[----:B------:R-:W-:Y:S01]  /*9b30*/  @!P2 IMAD.SHL.U32 R41, R20, 0x8, RZ ;  /* 0x000000081429a824 */ /* 0x000fe200078e00ff */
[----:B------:R0:W5:Y:S01]  /*9b40*/  @!P1 LD.E.128 R24, desc[UR6][R12.64] ;  /* 0x000000060c189980 */ /* 0x000162000c101d00 */
[----:B---3--:R-:W-:Y:S02]  /*9b50*/  @!P3 IMAD.SHL.U32 R45, R23, 0x8, RZ ;  /* 0x00000008172db824 */ /* 0x008fe400078e00ff */
[----:B------:R-:W-:-:S04]  /*9b60*/  @!P2 IMAD.WIDE R38, R41, 0x2, R36 ;  /* 0x000000022926a825 */ /* 0x000fc800078e0224 */
[----:B------:R-:W-:Y:S01]  /*9b70*/  @!P3 IMAD.WIDE R42, R45, 0x2, R36 ;  /* 0x000000022d2ab825 */ /* 0x000fe200078e0224 */
[----:B------:R1:W5:Y:S01]  /*9b80*/  @!P2 LD.E.128 R28, desc[UR6][R38.64] ;  /* 0x00000006261ca980 */ /* 0x000362000c101d00 */
[----:B0-----:R-:W-:Y:S02]  /*9b90*/  CS2R R12, SRZ ;  /* 0x00000000000c7805 */ /* 0x001fe4000001ff00 */
[--C-:B------:R-:W-:Y:S01]  /*9ba0*/  @!P2 IMAD.WIDE R40, R41, 0x2, R46.reuse ;  /* 0x000000022928a825 */ /* 0x100fe200078e022e */
[----:B------:R1:W5:Y:S03]  /*9bb0*/  @!P3 LD.E.128 R32, desc[UR6][R42.64] ;  /* 0x000000062a20b980 */ /* 0x000366000c101d00 */
[--C-:B------:R-:W-:Y:S01]  /*9bc0*/  @!P3 IMAD.WIDE R44, R45, 0x2, R46.reuse ;  /* 0x000000022d2cb825 */ /* 0x100fe200078e022e */
[----:B------:R1:W5:Y:S03]  /*9bd0*/  @!P2 LD.E.128 R8, desc[UR6][R40.64] ;  /* 0x000000062808a980 */ /* 0x000366000c101d00 */
[----:B------:R-:W-:Y:S01]  /*9be0*/  @!P1 IMAD.WIDE R36, R48, 0x2, R46 ;  /* 0x0000000230249825 */ /* 0x000fe200078e022e */
[----:B------:R1:W5:Y:S04]  /*9bf0*/  @!P3 LD.E.128 R12, desc[UR6][R44.64] ;  /* 0x000000062c0cb980 */ /* 0x000368000c101d00 */
[----:B------:R1:W5:Y:S02]  /*9c00*/  @!P1 LD.E.128 R4, desc[UR6][R36.64] ;  /* 0x0000000624049980 */ /* 0x000364000c101d00 */
.L_x_12331:
[----:B------:R-:W-:Y:S05]  /*9c10*/  BSYNC B1 ;  /* 0x0000000000017941 */ /* 0x000fea0003800000 */
.L_x_12330:
[----:B------:R-:W-:Y:S01]  /*9c20*/  LOP3.LUT R0, R0, 0xfffffffe, RZ, 0xc0, !PT ;  /* 0xfffffffe00007812 */ /* 0x000fe200078ec0ff */
[----:B-----5:R-:W-:Y:S01]  /*9c30*/  IMAD.MOV.U32 R3, RZ, RZ, R4 ;  /* 0x000000ffff037224 */ /* 0x020fe200078e0004 */
[----:B------:R-:W-:Y:S01]  /*9c40*/  BSSY B1, `(.L_x_12332) ;  /* 0x000002e000017945 */ /* 0x000fe20003800000 */
[----:B------:R-:W-:Y:S02]  /*9c50*/  IMAD.MOV.U32 R21, RZ, RZ, R5 ;  /* 0x000000ffff157224 */ /* 0x000fe400078e0005 */
[----:B------:R-:W-:Y:S01]  /*9c60*/  IMAD.IADD R0, R50, 0x1, -R0 ;  /* 0x0000000132007824 */ /* 0x000fe200078e0a00 */
[----:B------:R-:W-:Y:S01]  /*9c70*/  PRMT R58, R3, 0x7610, R58 ;  /* 0x00007610033a7816 */ /* 0x000fe2000000003a */
[----:B------:R-:W-:Y:S01]  /*9c80*/  IMAD.MOV.U32 R23, RZ, RZ, R6 ;  /* 0x000000ffff177224 */ /* 0x000fe200078e0006 */
[----:B------:R-:W-:Y:S01]  /*9c90*/  PRMT R57, R21, 0x7610, R57 ;  /* 0x0000761015397816 */ /* 0x000fe20000000039 */
[----:B------:R-:W-:Y:S01]  /*9ca0*/  IMAD.MOV.U32 R21, RZ, RZ, R7 ;  /* 0x000000ffff157224 */ /* 0x000fe200078e0007 */
[----:B------:R-:W-:Y:S01]  /*9cb0*/  SHF.L.U32 R3, R0, 0x1f, RZ ;  /* 0x0000001f00037819 */ /* 0x000fe200000006ff */
[----:B-1----:R-:W-:Y:S01]  /*9cc0*/  IMAD.MOV.U32 R36, RZ, RZ, R9 ;  /* 0x000000ffff247224 */ /* 0x002fe200078e0009 */
[----:B------:R-:W-:Y:S01]  /*9cd0*/  PRMT R66, R23, 0x7610, R66 ;  /* 0x0000761017427816 */ /* 0x000fe20000000042 */
[----:B------:R-:W-:Y:S01]  /*9ce0*/  IMAD.MOV.U32 R23, RZ, RZ, R8 ;  /* 0x000000ffff177224 */ /* 0x000fe200078e0008 */
[----:B------:R-:W0:Y:S01]  /*9cf0*/  SYNCS.PHASECHK.TRANS64.TRYWAIT P1, [R16+URZ+0x31c00], R3 ;  /* 0x031c0003100075a7 */ /* 0x000e22000802017f */
        /* <DEDUP_REMOVED lines=33> */
[----:B0-----:R-:W-:Y:S06]  /*9f10*/  @!P1 BRA `(.L_x_12333) ;  /* 0x000001b800749947 */ /* 0x001fec0003800000 */
.L_x_12572:
[----:B------:R-:W-:Y:S05]  /*9f20*/  BSYNC B1 ;  /* 0x0000000000017941 */ /* 0x000fea0003800000 */
.L_x_12332:
[----:B------:R-:W-:Y:S01]  /*9f30*/  PRMT R45, R0, 0x5410, R36 ;  /* 0x00005410002d7816 */ /* 0x000fe20000000024 */
[----:B------:R-:W-:Y:S06]  /*9f40*/  @P0 BRA `(.L_x_12318) ;  /* 0x0000001000d00947 */ /* 0x000fec0003800000 */
[----:B------:R-:W2:Y:S01]  /*9f50*/  LDL.64 R38, [R1+0x38] ;  /* 0x0000380001267983 */ /* 0x000ea20000100a00 */
[----:B0-----:R-:W2:Y:S03]  /*9f60*/  LDC R3, c[0x0][0x3f4] ;  /* 0x0000fd00ff037b82 */ /* 0x001ea60000000800 */
[----:B------:R0:W5:Y:S04]  /*9f70*/  LDL R70, [R1+0x48] ;  /* 0x0000480001467983 */ /* 0x0001680000100800 */
[----:B------:R0:W5:Y:S04]  /*9f80*/  LDL R69, [R1+0x5c] ;  /* 0x00005c0001457983 */ /* 0x0001680000100800 */
[----:B------:R0:W5:Y:S01]  /*9f90*/  LDL R68, [R1+0x58] ;  /* 0x0000580001447983 */ /* 0x0001620000100800 */
[----:B------:R-:W-:Y:S01]  /*9fa0*/  BSSY B1, `(.L_x_12334) ;  /* 0x000006b000017945 */ /* 0x000fe20003800000 */
[C---:B--2---:R-:W-:Y:S01]  /*9fb0*/  ISETP.GE.AND P0, PT, R38.reuse, R3, PT ;  /* 0x000000032600720c */ /* 0x044fe20003f06270 */
[----:B------:R-:W-:-:S02]  /*9fc0*/  VIADD R0, R38, 0x10 ;  /* 0x0000001026007836 */ /* 0x000fc40000000000 */
[----:B------:R-:W-:-:S03]  /*9fd0*/  VIADD R36, R38, 0x20 ;  /* 0x0000002026247836 */ /* 0x000fc60000000000 */
[-C--:B------:R-:W-:Y:S02]  /*9fe0*/  ISETP.GE.AND P1, PT, R0, R3.reuse, PT ;  /* 0x000000030000720c */ /* 0x080fe40003f26270 */
[----:B------:R-:W-:-:S05]  /*9ff0*/  ISETP.GE.AND P2, PT, R36, R3, PT ;  /* 0x000000032400720c */ /* 0x000fca0003f46270 */
[----:B0-----:R-:W-:Y:S08]  /*a000*/  @P0 BRA `(.L_x_12335) ;  /* 0x0000000400900947 */ /* 0x001ff00003800000 */
        /* <DEDUP_REMOVED lines=17> */
[----:B------:R-:W-:Y:S02]  /*a120*/  SHF.R.U32.HI R60, RZ, 0x10, R5 ;  /* 0x00000010ff3c7819 */ /* 0x000fe40000011605 */
[--C-:B------:R-:W-:Y:S02]  /*a130*/  SHF.R.U64 R24, R24, 0x10, R25.reuse ;  /* 0x0000001018187819 */ /* 0x100fe40000001219 */
[----:B------:R-:W-:Y:S02]  /*a140*/  SHF.R.U32.HI R56, RZ, 0x10, R25 ;  /* 0x00000010ff387819 */ /* 0x000fe40000011619 */
[----:B------:R-:W-:Y:S01]  /*a150*/  SHF.R.U64 R25, R4, 0x10, R5 ;  /* 0x0000001004197819 */ /* 0x000fe20000001205 */
[----:B------:R-:W-:Y:S01]  /*a160*/  HADD2.F32 R57, -RZ, R57.H0_H0 ;  /* 0x20000039ff397230 */ /* 0x000fe20000004100 */
[----:B------:R-:W-:Y:S01]  /*a170*/  SHF.R.U64 R5, R6, 0x10, R7 ;  /* 0x0000001006057819 */ /* 0x000fe20000001207 */
[----:B------:R-:W-:Y:S01]  /*a180*/  HADD2.F32 R60, -RZ, R60.H0_H0 ;  /* 0x2000003cff3c7230 */ /* 0x000fe20000004100 */
[----:B------:R-:W-:Y:S01]  /*a190*/  SHF.R.U64 R4, R26, 0x10, R27 ;  /* 0x000000101a047819 */ /* 0x000fe2000000121b */
[----:B------:R-:W-:-:S02]  /*a1a0*/  HADD2.F32 R55, -RZ, R55.H0_H0 ;  /* 0x20000037ff377230 */ /* 0x000fc40000004100 */
[----:B------:R-:W-:Y:S02]  /*a1b0*/  HADD2.F32 R56, -RZ, R56.H0_H0 ;  /* 0x20000038ff387230 */ /* 0x000fe40000004100 */
[----:B------:R-:W-:Y:S02]  /*a1c0*/  HADD2.F32 R58, -RZ, R58.H0_H0 ;  /* 0x2000003aff3a7230 */ /* 0x000fe40000004100 */
[----:B------:R-:W-:Y:S01]  /*a1d0*/  HADD2.F32 R54, -RZ, R54.H0_H0 ;  /* 0x20000036ff367230 */ /* 0x000fe20000004100 */
[----:B------:R-:W-:Y:S02]  /*a1e0*/  SHF.R.U32.HI R63, RZ, 0x10, R7 ;  /* 0x00000010ff3f7819 */ /* 0x000fe40000011607 */
[----:B------:R-:W-:Y:S01]  /*a1f0*/  SHF.R.U32.HI R65, RZ, 0x10, R27 ;  /* 0x00000010ff417819 */ /* 0x000fe2000001161b */
[--C-:B0-----:R-:W-:Y:S02]  /*a200*/  HADD2.F32 R6, -RZ, R41.reuse.H0_H0 ;  /* 0x20000029ff067230 */ /* 0x101fe40000004100 */
[----:B------:R-:W-:-:S02]  /*a210*/  HADD2.F32 R51, -RZ, R41.H1_H1 ;  /* 0x30000029ff337230 */ /* 0x000fc40000004100 */
[----:B------:R-:W-:Y:S02]  /*a220*/  HADD2.F32 R41, -RZ, R40.H0_H0 ;  /* 0x20000028ff297230 */ /* 0x000fe40000004100 */
[C---:B------:R-:W-:Y:S01]  /*a230*/  FMUL.FTZ R59, R6.reuse, R57 ;  /* 0x00000039063b7220 */ /* 0x040fe20000410000 */
[C---:B------:R-:W-:Y:S01]  /*a240*/  FMUL.FTZ R62, R51.reuse, R60 ;  /* 0x0000003c333e7220 */ /* 0x040fe20000410000 */
[----:B------:R-:W-:Y:S01]  /*a250*/  FMUL.FTZ R61, R6, R55 ;  /* 0x00000037063d7220 */ /* 0x000fe20000410000 */
[----:B------:R-:W-:Y:S01]  /*a260*/  FMUL.FTZ R64, R51, R56 ;  /* 0x0000003833407220 */ /* 0x000fe20000410000 */
[----:B------:R-:W-:Y:S02]  /*a270*/  HADD2.F32 R52, -RZ, R42.H0_H0 ;  /* 0x2000002aff347230 */ /* 0x000fe40000004100 */
[----:B------:R-:W-:Y:S02]  /*a280*/  HADD2.F32 R51, -RZ, R66.H0_H0 ;  /* 0x20000042ff337230 */ /* 0x000fe40000004100 */
[----:B------:R-:W-:-:S02]  /*a290*/  HADD2.F32 R53, -RZ, R43.H0_H0 ;  /* 0x2000002bff357230 */ /* 0x000fc40000004100 */
[----:B------:R-:W-:Y:S02]  /*a2a0*/  HADD2.F32 R40, -RZ, R40.H1_H1 ;  /* 0x30000028ff287230 */ /* 0x000fe40000004100 */
[----:B------:R-:W-:Y:S02]  /*a2b0*/  HADD2.F32 R43, -RZ, R43.H1_H1 ;  /* 0x3000002bff2b7230 */ /* 0x000fe40000004100 */
[----:B------:R-:W-:Y:S02]  /*a2c0*/  HADD2.F32 R25, -RZ, R25.H0_H0 ;  /* 0x20000019ff197230 */ /* 0x000fe40000004100 */
[----:B------:R-:W-:Y:S01]  /*a2d0*/  HADD2.F32 R42, -RZ, R42.H1_H1 ;  /* 0x3000002aff2a7230 */ /* 0x000fe20000004100 */
[----:B--2---:R-:W0:Y:S02]  /*a2e0*/  LDS.128 R36, [R71] ;  /* 0x0000000047247984 */ /* 0x004e240000000c00 */
[--C-:B0-----:R-:W-:Y:S02]  /*a2f0*/  HADD2.F32 R26, -RZ, R37.reuse.H0_H0 ;  /* 0x20000025ff1a7230 */ /* 0x101fe40000004100 */
[----:B------:R-:W-:-:S03]  /*a300*/  HADD2.F32 R37, -RZ, R37.H1_H1 ;  /* 0x30000025ff257230 */ /* 0x000fc60000004100 */
[C---:B------:R-:W-:Y:S01]  /*a310*/  FFMA.FTZ R6, R26.reuse, R55, -R59 ;  /* 0x000000371a067223 */ /* 0x040fe2000001083b */
[----:B------:R-:W-:Y:S02]  /*a320*/  HADD2.F32 R7, -RZ, R36.H0_H0 ;  /* 0x20000024ff077230 */ /* 0x000fe40000004100 */
[----:B------:R-:W-:Y:S01]  /*a330*/  FFMA.FTZ R55, R37, R56, -R62 ;  /* 0x0000003825377223 */ /* 0x000fe2000001083e */
[C---:B------:R-:W-:Y:S01]  /*a340*/  FMUL.FTZ R56, R41.reuse, R58 ;  /* 0x0000003a29387220 */ /* 0x040fe20000410000 */
[----:B------:R-:W-:Y:S01]  /*a350*/  FMUL.FTZ R41, R41, R54 ;  /* 0x0000003629297220 */ /* 0x000fe20000410000 */
[----:B------:R-:W-:Y:S01]  /*a360*/  FFMA.FTZ R26, R26, R57, R61 ;  /* 0x000000391a1a7223 */ /* 0x000fe2000001003d */
[----:B------:R-:W-:Y:S01]  /*a370*/  FFMA.FTZ R57, R37, R60, R64 ;  /* 0x0000003c25397223 */ /* 0x000fe20000010040 */
[----:B------:R-:W-:Y:S02]  /*a380*/  HADD2.F32 R27, -RZ, R38.H0_H0 ;  /* 0x20000026ff1b7230 */ /* 0x000fe40000004100 */
[----:B------:R-:W-:Y:S01]  /*a390*/  FFMA.FTZ R56, R7, R54, -R56 ;  /* 0x0000003607387223 */ /* 0x000fe20000010838 */
[----:B------:R-:W-:-:S02]  /*a3a0*/  HADD2.F32 R37, -RZ, R67.H0_H0 ;  /* 0x20000043ff257230 */ /* 0x000fc40000004100 */
[----:B------:R-:W-:Y:S01]  /*a3b0*/  FFMA.FTZ R58, R7, R58, R41 ;  /* 0x0000003a073a7223 */ /* 0x000fe20000010029 */
[C---:B------:R-:W-:Y:S01]  /*a3c0*/  FMUL.FTZ R54, R52.reuse, R51 ;  /* 0x0000003334367220 */ /* 0x040fe20000410000 */
[----:B------:R-:W-:Y:S02]  /*a3d0*/  HADD2.F32 R41, -RZ, R66.H1_H1 ;  /* 0x30000042ff297230 */ /* 0x000fe40000004100 */
[----:B------:R-:W-:Y:S02]  /*a3e0*/  HADD2.F32 R50, -RZ, R39.H0_H0 ;  /* 0x20000027ff327230 */ /* 0x000fe40000004100 */
[-C--:B------:R-:W-:Y:S01]  /*a3f0*/  FMUL.FTZ R60, R52, R37.reuse ;  /* 0x00000025343c7220 */ /* 0x080fe20000410000 */
[----:B------:R-:W-:Y:S02]  /*a400*/  HADD2.F32 R7, -RZ, R67.H1_H1 ;  /* 0x30000043ff077230 */ /* 0x000fe40000004100 */
[----:B------:R-:W-:Y:S01]  /*a410*/  FFMA.FTZ R59, R27, R37, -R54 ;  /* 0x000000251b3b7223 */ /* 0x000fe20000010836 */
[----:B------:R-:W-:Y:S01]  /*a420*/  FMUL.FTZ R37, R53, R41 ;  /* 0x0000002935257220 */ /* 0x000fe20000410000 */
[----:B------:R-:W-:Y:S01]  /*a430*/  FFMA.FTZ R60, R27, R51, R60 ;  /* 0x000000331b3c7223 */ /* 0x000fe2000001003c */
[----:B------:R-:W-:-:S02]  /*a440*/  HADD2.F32 R54, -RZ, R63.H0_H0 ;  /* 0x2000003fff367230 */ /* 0x000fc40000004100 */
[-C--:B------:R-:W-:Y:S01]  /*a450*/  FMUL.FTZ R62, R53, R7.reuse ;  /* 0x00000007353e7220 */ /* 0x080fe20000410000 */
[----:B------:R-:W-:Y:S02]  /*a460*/  HADD2.F32 R52, -RZ, R65.H0_H0 ;  /* 0x20000041ff347230 */ /* 0x000fe40000004100 */
[C---:B------:R-:W-:Y:S01]  /*a470*/  FFMA.FTZ R51, R50.reuse, R7, -R37 ;  /* 0x0000000732337223 */ /* 0x040fe20000010825 */
[----:B------:R-:W-:Y:S02]  /*a480*/  HADD2.F32 R7, -RZ, R24.H0_H0 ;  /* 0x20000018ff077230 */ /* 0x000fe40000004100 */
[----:B------:R-:W-:Y:S02]  /*a490*/  HADD2.F32 R27, -RZ, R5.H0_H0 ;  /* 0x20000005ff1b7230 */ /* 0x000fe40000004100 */
[----:B------:R-:W-:Y:S01]  /*a4a0*/  FFMA.FTZ R62, R50, R41, R62 ;  /* 0x00000029323e7223 */ /* 0x000fe2000001003e */
[----:B------:R-:W-:Y:S02]  /*a4b0*/  HADD2.F32 R5, -RZ, R4.H0_H0 ;  /* 0x20000004ff057230 */ /* 0x000fe40000004100 */
[----:B------:R-:W-:Y:S01]  /*a4c0*/  FMUL.FTZ R64, R43, R54 ;  /* 0x000000362b407220 */ /* 0x000fe20000410000 */
[----:B------:R-:W-:-:S02]  /*a4d0*/  HADD2.F32 R39, -RZ, R39.H1_H1 ;  /* 0x30000027ff277230 */ /* 0x000fc40000004100 */
[-C--:B------:R-:W-:Y:S01]  /*a4e0*/  FMUL.FTZ R50, R43, R52.reuse ;  /* 0x000000342b327220 */ /* 0x080fe20000410000 */
[----:B------:R-:W-:Y:S02]  /*a4f0*/  HADD2.F32 R36, -RZ, R36.H1_H1 ;  /* 0x30000024ff247230 */ /* 0x000fe40000004100 */
[C---:B------:R-:W-:Y:S01]  /*a500*/  FMUL.FTZ R37, R40.reuse, R25 ;  /* 0x0000001928257220 */ /* 0x040fe20000410000 */
        /* <DEDUP_REMOVED lines=20> */
.L_x_12335:
[----:B------:R-:W-:Y:S05]  /*a650*/  BSYNC B1 ;  /* 0x0000000000017941 */ /* 0x000fea0003800000 */
.L_x_12334:
[----:B------:R-:W-:Y:S04]  /*a660*/  BSSY B1, `(.L_x_12336) ;  /* 0x0000061000017945 */ /* 0x000fe80003800000 */
[----:B------:R-:W-:Y:S05]  /*a670*/  @P1 BRA `(.L_x_12337) ;  /* 0x00000004007c1947 */ /* 0x000fea0003800000 */
[----:B------:R-:W2:Y:S01]  /*a680*/  LDL R54, [R1+0xac] ;  /* 0x0000ac0001367983 */ /* 0x000ea20000100800 */
[----:B------:R-:W-:Y:S02]  /*a690*/  LEA.HI R20, R3, R20, RZ, 0x1d ;  /* 0x0000001403147211 */ /* 0x000fe400078fe8ff */
[--C-:B------:R-:W-:Y:S02]  /*a6a0*/  SHF.R.U64 R52, R30, 0x10, R31.reuse ;  /* 0x000000101e347819 */ /* 0x100fe4000000121f */
[----:B0-----:R-:W-:Y:S02]  /*a6b0*/  SHF.R.S32.HI R5, RZ, 0x1f, R20 ;  /* 0x0000001fff057819 */ /* 0x001fe40000011414 */
[----:B------:R-:W-:Y:S01]  /*a6c0*/  SHF.R.U32.HI R42, RZ, 0x10, R31 ;  /* 0x00000010ff2a7819 */ /* 0x000fe2000001161f */
[--C-:B------:R-:W-:Y:S01]  /*a6d0*/  HADD2.F32 R31, -RZ, R49.reuse.H1_H1 ;  /* 0x30000031ff1f7230 */ /* 0x100fe20000004100 */
[----:B------:R-:W-:Y:S01]  /*a6e0*/  LEA.HI R5, R5, R20, RZ, 0x2 ;  /* 0x0000001405057211 */ /* 0x000fe200078f10ff */
[----:B------:R-:W-:Y:S01]  /*a6f0*/  IMAD.SHL.U32 R20, R20, 0x8, RZ ;  /* 0x0000000814147824 */ /* 0x000fe200078e00ff */
[----:B------:R-:W-:Y:S01]  /*a700*/  SHF.R.U64 R53, R28, 0x10, R29 ;  /* 0x000000101c357819 */ /* 0x000fe2000000121d */
[----:B------:R-:W-:Y:S01]  /*a710*/  HADD2.F32 R49, -RZ, R49.H0_H0 ;  /* 0x20000031ff317230 */ /* 0x000fe20000004100 */
[----:B------:R-:W-:-:S02]  /*a720*/  SHF.R.S32.HI R5, RZ, 0x2, R5 ;  /* 0x00000002ff057819 */ /* 0x000fc40000011405 */
[----:B-----5:R-:W-:Y:S02]  /*a730*/  LOP3.LUT R20, R70, 0x18, R20, 0xf8, !PT ;  /* 0x0000001846147812 */ /* 0x020fe400078ef814 */
[----:B------:R-:W-:Y:S01]  /*a740*/  SHF.R.U32.HI R36, RZ, 0x10, R9 ;  /* 0x00000010ff247819 */ /* 0x000fe20000011609 */
[----:B------:R-:W-:Y:S01]  /*a750*/  IMAD R0, R5, 0x1800, R69 ;  /* 0x0000180005007824 */ /* 0x000fe200078e0245 */
[----:B------:R-:W-:Y:S02]  /*a760*/  LOP3.LUT R25, R20, R68, RZ, 0x3c, !PT ;  /* 0x0000004414197212 */ /* 0x000fe400078e3cff */
[----:B------:R-:W-:Y:S01]  /*a770*/  SHF.R.U64 R51, R8, 0x10, R9 ;  /* 0x0000001008337819 */ /* 0x000fe20000001209 */
[----:B------:R-:W-:Y:S01]  /*a780*/  HADD2.F32 R36, -RZ, R36.H0_H0 ;  /* 0x20000024ff247230 */ /* 0x000fe20000004100 */
[----:B------:R-:W-:Y:S01]  /*a790*/  SHF.R.U32.HI R38, RZ, 0x10, R29 ;  /* 0x00000010ff267819 */ /* 0x000fe2000001161d */
        /* <DEDUP_REMOVED lines=12> */
[----:B------:R-:W-:Y:S02]  /*a860*/  HADD2.F32 R29, -RZ, R26.H0_H0 ;  /* 0x2000001aff1d7230 */ /* 0x000fe40000004100 */
[--C-:B------:R-:W-:Y:S02]  /*a870*/  HADD2.F32 R30, -RZ, R27.reuse.H0_H0 ;  /* 0x2000001bff1e7230 */ /* 0x100fe40000004100 */
[----:B------:R-:W-:Y:S01]  /*a880*/  FMUL.FTZ R40, R25, R28 ;  /* 0x0000001c19287220 */ /* 0x000fe20000410000 */
[----:B------:R-:W-:Y:S02]  /*a890*/  HADD2.F32 R27, -RZ, R27.H1_H1 ;  /* 0x3000001bff1b7230 */ /* 0x000fe40000004100 */
[----:B------:R-:W-:Y:S02]  /*a8a0*/  HADD2.F32 R24, -RZ, R24.H1_H1 ;  /* 0x30000018ff187230 */ /* 0x000fe40000004100 */
[----:B------:R-:W-:-:S02]  /*a8b0*/  HADD2.F32 R26, -RZ, R26.H1_H1 ;  /* 0x3000001aff1a7230 */ /* 0x000fc40000004100 */
[----:B------:R-:W-:Y:S01]  /*a8c0*/  HADD2.F32 R25, -RZ, R50.H0_H0 ;  /* 0x20000032ff197230 */ /* 0x000fe20000004100 */
[----:B--2---:R-:W0:Y:S02]  /*a8d0*/  LDS.128 R4, [R54] ;  /* 0x0000000036047984 */ /* 0x004e240000000c00 */
[--C-:B0-----:R-:W-:Y:S02]  /*a8e0*/  HADD2.F32 R8, -RZ, R5.reuse.H0_H0 ;  /* 0x20000005ff087230 */ /* 0x101fe40000004100 */
[----:B------:R-:W-:Y:S02]  /*a8f0*/  HADD2.F32 R9, -RZ, R5.H1_H1 ;  /* 0x30000005ff097230 */ /* 0x000fe40000004100 */
[----:B------:R-:W-:Y:S02]  /*a900*/  HADD2.F32 R5, -RZ, R4.H0_H0 ;  /* 0x20000004ff057230 */ /* 0x000fe40000004100 */
[----:B------:R-:W-:Y:S01]  /*a910*/  FFMA.FTZ R37, R8, R31, -R37 ;  /* 0x0000001f08257223 */ /* 0x000fe20000010825 */
[----:B------:R-:W-:-:S02]  /*a920*/  HADD2.F32 R31, -RZ, R46.H0_H0 ;  /* 0x2000002eff1f7230 */ /* 0x000fc40000004100 */
[----:B------:R-:W-:Y:S01]  /*a930*/  FFMA.FTZ R39, R8, R49, R39 ;  /* 0x0000003108277223 */ /* 0x000fe20000010027 */
[----:B------:R-:W-:Y:S02]  /*a940*/  HADD2.F32 R8, -RZ, R48.H0_H0 ;  /* 0x20000030ff087230 */ /* 0x000fe40000004100 */
[----:B------:R-:W-:Y:S01]  /*a950*/  FFMA.FTZ R38, R9, R28, -R38 ;  /* 0x0000001c09267223 */ /* 0x000fe20000010826 */
[----:B------:R-:W-:Y:S02]  /*a960*/  HADD2.F32 R46, -RZ, R46.H1_H1 ;  /* 0x3000002eff2e7230 */ /* 0x000fe40000004100 */
[C---:B------:R-:W-:Y:S01]  /*a970*/  FMUL.FTZ R28, R20.reuse, R31 ;  /* 0x0000001f141c7220 */ /* 0x040fe20000410000 */
[----:B------:R-:W-:Y:S02]  /*a980*/  HADD2.F32 R10, -RZ, R6.H0_H0 ;  /* 0x20000006ff0a7230 */ /* 0x000fe40000004100 */
[----:B------:R-:W-:Y:S01]  /*a990*/  FMUL.FTZ R20, R20, R8 ;  /* 0x0000000814147220 */ /* 0x000fe20000410000 */
[----:B------:R-:W-:-:S02]  /*a9a0*/  HADD2.F32 R48, -RZ, R48.H1_H1 ;  /* 0x30000030ff307230 */ /* 0x000fc40000004100 */
[C---:B------:R-:W-:Y:S01]  /*a9b0*/  FFMA.FTZ R28, R5.reuse, R8, -R28 ;  /* 0x00000008051c7223 */ /* 0x040fe2000001081c */
[--C-:B------:R-:W-:Y:S02]  /*a9c0*/  HADD2.F32 R8, -RZ, R47.reuse.H1_H1 ;  /* 0x3000002fff087230 */ /* 0x100fe40000004100 */
[----:B------:R-:W-:Y:S01]  /*a9d0*/  FFMA.FTZ R31, R5, R31, R20 ;  /* 0x0000001f051f7223 */ /* 0x000fe20000010014 */
        /* <DEDUP_REMOVED lines=8> */
[----:B------:R-:W-:Y:S01]  /*aa60*/  FMUL.FTZ R30, R30, R48 ;  /* 0x000000301e1e7220 */ /* 0x000fe20000410000 */
[----:B------:R-:W-:Y:S02]  /*aa70*/  HADD2.F32 R8, -RZ, R42.H0_H0 ;  /* 0x2000002aff087230 */ /* 0x000fe40000004100 */
[----:B------:R-:W-:Y:S01]  /*aa80*/  FFMA.FTZ R10, R10, R46, R9 ;  /* 0x0000002e0a0a7223 */ /* 0x000fe20000010009 */
[----:B------:R-:W-:Y:S02]  /*aa90*/  HADD2.F32 R7, -RZ, R7.H1_H1 ;  /* 0x30000007ff077230 */ /* 0x000fe40000004100 */
[C---:B------:R-:W-:Y:S01]  /*aaa0*/  FFMA.FTZ R36, R11.reuse, R48, -R36 ;  /* 0x000000300b247223 */ /* 0x040fe20000010824 */
[----:B------:R-:W-:Y:S01]  /*aab0*/  FFMA.FTZ R30, R11, R47, R30 ;  /* 0x0000002f0b1e7223 */ /* 0x000fe2000001001e */
[C---:B------:R-:W-:Y:S01]  /*aac0*/  FMUL.FTZ R42, R27.reuse, R20 ;  /* 0x000000141b2a7220 */ /* 0x040fe20000410000 */
[----:B------:R-:W-:Y:S01]  /*aad0*/  FMUL.FTZ R46, R27, R8 ;  /* 0x000000081b2e7220 */ /* 0x000fe20000410000 */
[----:B------:R-:W-:-:S02]  /*aae0*/  HADD2.F32 R11, -RZ, R51.H0_H0 ;  /* 0x20000033ff0b7230 */ /* 0x000fc40000004100 */
[----:B------:R-:W-:Y:S01]  /*aaf0*/  FMUL.FTZ R41, R26, R25 ;  /* 0x000000191a297220 */ /* 0x000fe20000410000 */
[----:B------:R-:W-:Y:S02]  /*ab00*/  HADD2.F32 R5, -RZ, R53.H0_H0 ;  /* 0x20000035ff057230 */ /* 0x000fe40000004100 */
[C---:B------:R-:W-:Y:S01]  /*ab10*/  FFMA.FTZ R43, R7.reuse, R8, -R42 ;  /* 0x00000008072b7223 */ /* 0x040fe2000001082a */
[----:B------:R-:W-:Y:S02]  /*ab20*/  HADD2.F32 R9, -RZ, R52.H0_H0 ;  /* 0x20000034ff097230 */ /* 0x000fe40000004100 */
[----:B------:R-:W-:Y:S01]  /*ab30*/  FFMA.FTZ R47, R7, R20, R46 ;  /* 0x00000014072f7223 */ /* 0x000fe2000001002e */
        /* <DEDUP_REMOVED lines=19> */
.L_x_12337:
[----:B------:R-:W-:Y:S05]  /*ac70*/  BSYNC B1 ;  /* 0x0000000000017941 */ /* 0x000fea0003800000 */
.L_x_12336:
[----:B------:R-:W-:Y:S05]  /*ac80*/  @P2 BRA `(.L_x_12318) ;  /* 0x0000000400802947 */ /* 0x000fea0003800000 */
[----:B01----:R-:W2:Y:S04]  /*ac90*/  LDL R0, [R1+0xa4] ;  /* 0x0000a40001007983 */ /* 0x003ea80000100800 */
[----:B------:R-:W3:Y:S01]  /*aca0*/  LDL R39, [R1+0xa8] ;  /* 0x0000a80001277983 */ /* 0x000ee20000100800 */
[--C-:B------:R-:W-:Y:S01]  /*acb0*/  SHF.R.U64 R38, R32, 0x10, R33.reuse ;  /* 0x0000001020267819 */ /* 0x100fe20000001221 */
[--C-:B------:R-:W-:Y:S01]  /*acc0*/  HADD2.F32 R27, -RZ, R21.reuse.H1_H1 ;  /* 0x30000015ff1b7230 */ /* 0x100fe20000004100 */
[----:B------:R-:W-:Y:S01]  /*acd0*/  SHF.R.U32.HI R30, RZ, 0x10, R33 ;  /* 0x00000010ff1e7819 */ /* 0x000fe20000011621 */
[--C-:B------:R-:W-:Y:S01]  /*ace0*/  HADD2.F32 R26, -RZ, R44.reuse.H1_H1 ;  /* 0x3000002cff1a7230 */ /* 0x100fe20000004100 */
[--C-:B------:R-:W-:Y:S01]  /*acf0*/  SHF.R.U64 R33, R14, 0x10, R15.reuse ;  /* 0x000000100e217819 */ /* 0x100fe2000000120f */
[----:B------:R-:W-:Y:S01]  /*ad00*/  HADD2.F32 R21, -RZ, R21.H0_H0 ;  /* 0x20000015ff157230 */ /* 0x000fe20000004100 */
[----:B------:R-:W-:Y:S01]  /*ad10*/  SHF.R.U32.HI R32, RZ, 0x10, R15 ;  /* 0x00000010ff207819 */ /* 0x000fe2000001160f */
[----:B------:R-:W-:Y:S01]  /*ad20*/  HADD2.F32 R44, -RZ, R44.H0_H0 ;  /* 0x2000002cff2c7230 */ /* 0x000fe20000004100 */
[----:B------:R-:W-:-:S02]  /*ad30*/  SHF.R.U32.HI R28, RZ, 0x10, R13 ;  /* 0x00000010ff1c7819 */ /* 0x000fc4000001160d */
[----:B------:R-:W-:Y:S02]  /*ad40*/  SHF.R.U64 R36, R12, 0x10, R13 ;  /* 0x000000100c247819 */ /* 0x000fe4000000120d */
[--C-:B------:R-:W-:Y:S01]  /*ad50*/  SHF.R.U64 R37, R34, 0x10, R35.reuse ;  /* 0x0000001022257819 */ /* 0x100fe20000001223 */
[----:B------:R-:W-:Y:S01]  /*ad60*/  HADD2.F32 R28, -RZ, R28.H0_H0 ;  /* 0x2000001cff1c7230 */ /* 0x000fe20000004100 */
[----:B------:R-:W-:Y:S02]  /*ad70*/  SHF.R.U32.HI R34, RZ, 0x10, R35 ;  /* 0x00000010ff227819 */ /* 0x000fe40000011623 */
        /* <DEDUP_REMOVED lines=27> */
[----:B------:R-:W-:Y:S01]  /*af30*/  FMUL.FTZ R26, R20, R28 ;  /* 0x0000001c141a7220 */ /* 0x000fe20000410000 */
[----:B------:R-:W-:Y:S01]  /*af40*/  FFMA.FTZ R31, R12, R27, R31 ;  /* 0x0000001b0c1f7223 */ /* 0x000fe2000001001f */
[-C--:B------:R-:W-:Y:S01]  /*af50*/  FMUL.FTZ R30, R20, R15.reuse ;  /* 0x0000000f141e7220 */ /* 0x080fe20000410000 */
[----:B------:R-:W-:Y:S02]  /*af60*/  HADD2.F32 R24, -RZ, R10.H0_H0 ;  /* 0x2000000aff187230 */ /* 0x000fe40000004100 */
[----:B------:R-:W-:Y:S01]  /*af70*/  FFMA.FTZ R26, R5, R15, -R26 ;  /* 0x0000000f051a7223 */ /* 0x000fe2000001081a */
[C---:B------:R-:W-:Y:S01]  /*af80*/  FMUL.FTZ R15, R9.reuse, R21 ;  /* 0x00000015090f7220 */ /* 0x040fe20000410000 */
[----:B------:R-:W-:Y:S02]  /*af90*/  HADD2.F32 R12, -RZ, R23.H0_H0 ;  /* 0x20000017ff0c7230 */ /* 0x000fe40000004100 */
[----:B------:R-:W-:Y:S01]  /*afa0*/  FMUL.FTZ R20, R9, R44 ;  /* 0x0000002c09147220 */ /* 0x000fe20000410000 */
[----:B------:R-:W-:Y:S01]  /*afb0*/  FFMA.FTZ R30, R5, R28, R30 ;  /* 0x0000001c051e7223 */ /* 0x000fe2000001001e */
[----:B------:R-:W-:-:S02]  /*afc0*/  HADD2.F32 R5, -RZ, R45.H0_H0 ;  /* 0x2000002dff057230 */ /* 0x000fc40000004100 */
[C---:B------:R-:W-:Y:S01]  /*afd0*/  FFMA.FTZ R15, R0.reuse, R44, -R15 ;  /* 0x0000002c000f7223 */ /* 0x040fe2000001080f */
[----:B------:R-:W-:Y:S01]  /*afe0*/  FFMA.FTZ R21, R0, R21, R20 ;  /* 0x0000001500157223 */ /* 0x000fe20000010014 */
[----:B------:R-:W-:Y:S02]  /*aff0*/  HADD2.F32 R25, -RZ, R11.H0_H0 ;  /* 0x2000000bff197230 */ /* 0x000fe40000004100 */
[C---:B------:R-:W-:Y:S01]  /*b000*/  FMUL.FTZ R0, R24.reuse, R12 ;  /* 0x0000000c18007220 */ /* 0x040fe20000410000 */
[----:B------:R-:W-:Y:S02]  /*b010*/  HADD2.F32 R45, -RZ, R45.H1_H1 ;  /* 0x3000002dff2d7230 */ /* 0x000fe40000004100 */
[-C--:B------:R-:W-:Y:S01]  /*b020*/  FMUL.FTZ R28, R24, R5.reuse ;  /* 0x00000005181c7220 */ /* 0x080fe20000410000 */
[----:B------:R-:W-:Y:S02]  /*b030*/  HADD2.F32 R23, -RZ, R23.H1_H1 ;  /* 0x30000017ff177230 */ /* 0x000fe40000004100 */
[----:B------:R-:W-:Y:S01]  /*b040*/  FFMA.FTZ R24, R13, R5, -R0 ;  /* 0x000000050d187223 */ /* 0x000fe20000010800 */
[----:B------:R-:W-:-:S02]  /*b050*/  HADD2.F32 R20, -RZ, R32.H0_H0 ;  /* 0x20000020ff147230 */ /* 0x000fc40000004100 */
[C---:B------:R-:W-:Y:S01]  /*b060*/  FMUL.FTZ R32, R25.reuse, R45 ;  /* 0x0000002d19207220 */ /* 0x040fe20000410000 */
[----:B------:R-:W-:Y:S02]  /*b070*/  HADD2.F32 R11, -RZ, R11.H1_H1 ;  /* 0x3000000bff0b7230 */ /* 0x000fe40000004100 */
[-C--:B------:R-:W-:Y:S01]  /*b080*/  FMUL.FTZ R5, R25, R23.reuse ;  /* 0x0000001719057220 */ /* 0x080fe20000410000 */
[----:B------:R-:W-:Y:S02]  /*b090*/  HADD2.F32 R0, -RZ, R34.H0_H0 ;  /* 0x20000022ff007230 */ /* 0x000fe40000004100 */
[----:B------:R-:W-:Y:S01]  /*b0a0*/  FFMA.FTZ R28, R13, R12, R28 ;  /* 0x0000000c0d1c7223 */ /* 0x000fe2000001001c */
[C---:B------:R-:W-:Y:S01]  /*b0b0*/  FFMA.FTZ R32, R14.reuse, R23, R32 ;  /* 0x000000170e207223 */ /* 0x040fe20000010020 */
[----:B------:R-:W-:Y:S01]  /*b0c0*/  FFMA.FTZ R45, R14, R45, -R5 ;  /* 0x0000002d0e2d7223 */ /* 0x000fe20000010805 */
        /* <DEDUP_REMOVED lines=28> */
.L_x_12318:
[----:B------:R-:W-:Y:S05]  /*b290*/  BSYNC B0 ;  /* 0x0000000000007941 */ /* 0x000fea0003800000 */
.L_x_12311:
        /* <DEDUP_REMOVED lines=8> */
.L_x_12309:
[----:B0--3--:R-:W3:Y:S02]  /*b320*/  LDL R0, [R1+0x60] ;  /* 0x0000600001007983 */ /* 0x009ee40000100800 */
[----:B---3--:R-:W-:-:S13]  /*b330*/  R2UR UR4, R0 ;  /* 0x00000000000472ca */ /* 0x008fda00000e0000 */
[----:B------:R-:W-:-:S05]  /*b340*/  IMAD.U32 R0, RZ, RZ, UR4 ;  /* 0x00000004ff007e24 */ /* 0x000fca000f8e00ff */
[----:B------:R-:W-:-:S13]  /*b350*/  ISETP.NE.AND P1, PT, R0, 0x3, PT ;  /* 0x000000030000780c */ /* 0x000fda0003f25270 */
[----:B------:R-:W-:Y:S05]  /*b360*/  @!P1 BRA `(.L_x_12338) ;  /* 0x0000000000049947 */ /* 0x000fea0003800000 */
[----:B------:R-:W-:Y:S01]  /*b370*/  BPT.TRAP 0x1 ;  /* 0x000000040000795c */ /* 0x000fe20000300000 */
.L_x_12338:
[----:B--2-4-:R-:W2:Y:S01]  /*b380*/  LDL R3, [R1+0x40] ;  /* 0x0000400001037983 */ /* 0x014ea20000100800 */
[----:B------:R-:W-:Y:S01]  /*b390*/  IMAD R0, R19, 0x8, R16 ;  /* 0x0000000813007824 */ /* 0x000fe200078e0210 */
[----:B--2---:R-:W-:-:S04]  /*b3a0*/  SHF.L.U32 R3, R3, 0x1f, RZ ;  /* 0x0000001f03037819 */ /* 0x004fc800000006ff */
[----:B------:R0:W2:Y:S01]  /*b3b0*/  SYNCS.PHASECHK.TRANS64.TRYWAIT P2, [R0+URZ+0x31c30], R3 ;  /* 0x031c3003000075a7 */ /* 0x0000a2000804017f */
[----:B------:R-:W-:Y:S05]  /*b3c0*/  @!P1 BRA `(.L_x_12339) ;  /* 0x0000000000049947 */ /* 0x000fea0003800000 */
[----:B------:R-:W-:Y:S01]  /*b3d0*/  BPT.TRAP 0x1 ;  /* 0x000000040000795c */ /* 0x000fe20000300000 */
.L_x_12339:
[----:B------:R-:W3:Y:S02]  /*b3e0*/  S2R R4, SR_TID.X ;  /* 0x0000000000047919 */ /* 0x000ee40000002100 */
[----:B---3--:R-:W-:-:S04]  /*b3f0*/  LOP3.LUT R4, R4, 0x7f, RZ, 0xc0, !PT ;  /* 0x0000007f04047812 */ /* 0x008fc800078ec0ff */
[----:B------:R-:W-:Y:S01]  /*b400*/  ISETP.NE.AND P0, PT, R4, RZ, PT ;  /* 0x000000ff0400720c */ /* 0x000fe20003f05270 */
[----:B--2---:R-:W-:-:S12]  /*b410*/  @P2 BRA `(.L_x_12340) ;  /* 0x0000000000082947 */ /* 0x004fd80003800000 */
[----:B------:R-:W2:Y:S02]  /*b420*/  SYNCS.PHASECHK.TRANS64.TRYWAIT P2, [R0+URZ+0x31c30], R3 ;  /* 0x031c3003000075a7 */ /* 0x000ea4000804017f */
[----:B--2---:R-:W-:Y:S05]  /*b430*/  @!P2 BRA `(.L_x_12341) ;  /* 0x000001a40040a947 */ /* 0x004fea0003800000 */
.L_x_12340:
[----:B------:R-:W-:Y:S05]  /*b440*/  WARPSYNC.ALL ;  /* 0x0000000000007948 */ /* 0x000fea0003800000 */
[----:B------:R-:W-:Y:S02]  /*b450*/  VIADD R4, R16, 0x16a00 ;  /* 0x00016a0010047836 */ /* 0x000fe40000000000 */
[----:B0-2---:R-:W-:Y:S02]  /*b460*/  IMAD R3, R2, 0x1000, R16 ;  /* 0x0000100002037824 */ /* 0x005fe400078e0210 */
[----:B------:R-:W-:Y:S01]  /*b470*/  IMAD.MOV.U32 R15, RZ, RZ, -0x7fffffe0 ;  /* 0x80000020ff0f7424 */ /* 0x000fe200078e00ff */
[----:B------:R-:W-:Y:S01]  /*b480*/  SHF.R.U32.HI R2, RZ, 0x4, R4 ;  /* 0x00000004ff027819 */ /* 0x000fe20000011604 */
[----:B------:R-:W-:Y:S01]  /*b490*/  VIADD R3, R3, 0xda00 ;  /* 0x0000da0003037836 */ /* 0x000fe20000000000 */
[----:B------:R-:W-:Y:S01]  /*b4a0*/  WARPGROUP.ARRIVE ;  /* 0x00000000000079c5 */ /* 0x000fe20000000000 */
[----:B------:R-:W-:Y:S01]  /*b4b0*/  IMAD.MOV.U32 R5, RZ, RZ, -0x7fffffe0 ;  /* 0x80000020ff057424 */ /* 0x000fe200078e00ff */
[----:B------:R-:W-:Y:S01]  /*b4c0*/  LOP3.LUT R2, R2, 0x3fff, RZ, 0xc0, !PT ;  /* 0x00003fff02027812 */ /* 0x000fe200078ec0ff */
[----:B------:R-:W-:Y:S01]  /*b4d0*/  IMAD.MOV.U32 R7, RZ, RZ, -0x7fffffe0 ;  /* 0x80000020ff077424 */ /* 0x000fe200078e00ff */
[----:B------:R-:W-:Y:S01]  /*b4e0*/  SHF.R.U32.HI R3, RZ, 0x4, R3 ;  /* 0x00000004ff037819 */ /* 0x000fe20000011603 */
[----:B------:R-:W-:Y:S01]  /*b4f0*/  IMAD.MOV.U32 R9, RZ, RZ, -0x7fffffe0 ;  /* 0x80000020ff097424 */ /* 0x000fe200078e00ff */
[----:B------:R-:W-:Y:S01]  /*b500*/  LOP3.LUT R6, R2, 0x10000, RZ, 0xfc, !PT ;  /* 0x0001000002067812 */ /* 0x000fe200078efcff */
[----:B------:R-:W-:Y:S01]  /*b510*/  IMAD.MOV.U32 R11, RZ, RZ, -0x7fffffe0 ;  /* 0x80000020ff0b7424 */ /* 0x000fe200078e00ff */
[----:B------:R-:W-:Y:S01]  /*b520*/  LOP3.LUT R3, R3, 0x3fff, RZ, 0xc0, !PT ;  /* 0x00003fff03037812 */ /* 0x000fe200078ec0ff */
[----:B------:R-:W-:Y:S01]  /*b530*/  IMAD.MOV.U32 R13, RZ, RZ, -0x7fffffe0 ;  /* 0x80000020ff0d7424 */ /* 0x000fe200078e00ff */
[----:B------:R-:W0:Y:S01]  /*b540*/  LDC R100, c[0x0][0x448] ;  /* 0x00011200ff647b82 */ /* 0x000e220000000800 */
[----:B------:R-:W-:Y:S01]  /*b550*/  IMAD R14, R19, 0x6c0, R6 ;  /* 0x000006c0130e7824 */ /* 0x000fe200078e0206 */
[----:B------:R-:W-:Y:S01]  /*b560*/  LOP3.LUT R2, R3, 0x10000, RZ, 0xfc, !PT ;  /* 0x0001000003027812 */ /* 0x000fe200078efcff */
[----:B------:R-:W-:Y:S01]  /*b570*/  IMAD.MOV.U32 R3, RZ, RZ, -0x7fffffe0 ;  /* 0x80000020ff037424 */ /* 0x000fe200078e00ff */
[----:B------:R-:W-:Y:S01]  /*b580*/  R2UR UR7, R15 ;  /* 0x000000000f0772ca */ /* 0x000fe200000e0000 */
[----:B------:R2:W-:Y:S01]  /*b590*/  STL [R1+0x6c], R6 ;  /* 0x00006c0601007387 */ /* 0x0005e20000100800 */
[----:B------:R-:W-:Y:S01]  /*b5a0*/  R2UR UR6, R14 ;  /* 0x000000000e0672ca */ /* 0x000fe200000e0000 */
[----:B------:R-:W-:Y:S01]  /*b5b0*/  IMAD.MOV.U32 R21, RZ, RZ, -0x7fffffe0 ;  /* 0x80000020ff157424 */ /* 0x000fe200078e00ff */
[----:B------:R-:W-:Y:S01]  /*b5c0*/  R2UR UR4, R2 ;  /* 0x00000000020472ca */ /* 0x000fe200000e0000 */
[C---:B------:R-:W-:Y:S01]  /*b5d0*/  VIADD R4, R14.reuse, 0x40 ;  /* 0x000000400e047836 */ /* 0x040fe20000000000 */
[----:B------:R-:W-:Y:S01]  /*b5e0*/  R2UR UR5, R3 ;  /* 0x00000000030572ca */ /* 0x000fe200000e0000 */
[----:B------:R-:W-:Y:S01]  /*b5f0*/  IMAD.MOV.U32 R97, RZ, RZ, -0x7fffffe0 ;  /* 0x80000020ff617424 */ /* 0x000fe200078e00ff */
[----:B------:R-:W-:Y:S01]  /*b600*/  R2UR UR11, R7 ;  /* 0x00000000070b72ca */ /* 0x000fe200000e0000 */
[----:B------:R-:W-:Y:S01]  /*b610*/  VIADD R8, R14, 0x100 ;  /* 0x000001000e087836 */ /* 0x000fe20000000000 */
[----:B------:R-:W-:Y:S01]  /*b620*/  R2UR UR8, R2 ;  /* 0x00000000020872ca */ /* 0x000fe200000e0000 */
[----:B--2---:R-:W-:Y:S01]  /*b630*/  VIADD R6, R14, 0x80 ;  /* 0x000000800e067836 */ /* 0x004fe20000000000 */
[C---:B------:R-:W-:Y:S01]  /*b640*/  R2UR UR9, R3.reuse ;  /* 0x00000000030972ca */ /* 0x040fe200000e0000 */
[----:B------:R-:W-:Y:S01]  /*b650*/  ULDC UR61, c[0x0][0x9d8] ;  /* 0x00027600003d7ab9 */ /* 0x000fe20000000800 */
[----:B------:R-:W-:Y:S01]  /*b660*/  R2UR UR12, R2 ;  /* 0x00000000020c72ca */ /* 0x000fe200000e0000 */
[----:B------:R-:W-:Y:S01]  /*b670*/  ULDC UR60, c[0x0][0x9d8] ;  /* 0x00027600003c7ab9 */ /* 0x000fe20000000800 */
[----:B------:R-:W-:-:S02]  /*b680*/  R2UR UR13, R3 ;  /* 0x00000000030d72ca */ /* 0x000fc400000e0000 */
[----:B------:R-:W-:Y:S01]  /*b690*/  R2UR UR19, R9 ;  /* 0x00000000091372ca */ /* 0x000fe200000e0000 */
[----:B------:R-:W-:Y:S01]  /*b6a0*/  HGMMA.64x16x16.F32 R88, gdesc[UR4], RZ, !UPT, gsb0 ;  /* 0x00200000045879f0 */ /* 0x000fe2000c0008ff */
[----:B------:R-:W-:Y:S01]  /*b6b0*/  R2UR UR6, R4 ;  /* 0x00000000040672ca */ /* 0x000fe200000e0000 */
[----:B------:R-:W-:Y:S01]  /*b6c0*/  VIADD R10, R14, 0x102 ;  /* 0x000001020e0a7836 */ /* 0x000fe20000000000 */
[----:B------:R-:W-:Y:S01]  /*b6d0*/  R2UR UR7, R5 ;  /* 0x00000000050772ca */ /* 0x000fe200000e0000 */
[C---:B------:R-:W-:Y:S01]  /*b6e0*/  VIADD R12, R2.reuse, 0x300 ;  /* 0x00000300020c7836 */ /* 0x040fe20000000000 */
[----:B------:R-:W-:Y:S01]  /*b6f0*/  R2UR UR4, R2 ;  /* 0x00000000020472ca */ /* 0x000fe200000e0000 */
[C---:B------:R-:W-:Y:S01]  /*b700*/  VIADD R20, R14.reuse, 0x342 ;  /* 0x000003420e147836 */ /* 0x040fe20000000000 */
[----:B------:R-:W-:Y:S01]  /*b710*/  R2UR UR5, R3 ;  /* 0x00000000030572ca */ /* 0x000fe200000e0000 */
[----:B------:R-:W-:Y:S01]  /*b720*/  VIADD R96, R14, 0x5c0 ;  /* 0x000005c00e607836 */ /* 0x000fe20000000000 */
[----:B------:R-:W-:Y:S01]  /*b730*/  R2UR UR16, R2 ;  /* 0x00000000021072ca */ /* 0x000fe200000e0000 */
[----:B------:R-:W2:Y:S01]  /*b740*/  LDL.LU R99, [R1] ;  /* 0x0000000001637983 */ /* 0x000ea20000300800 */
[----:B------:R-:W-:-:S02]  /*b750*/  WARPGROUP.DEPBAR.LE gsb0, 0x0 ;  /* 0x00008000000079c5 */ /* 0x000fc40000010000 */
[----:B------:R-:W-:Y:S01]  /*b760*/  WARPGROUP.ARRIVE ;  /* 0x00000000000079c5 */ /* 0x000fe20000000000 */
[----:B------:R-:W-:Y:S01]  /*b770*/  R2UR UR10, R6 ;  /* 0x00000000060a72ca */ /* 0x000fe200000e0000 */
[----:B------:R-:W-:Y:S01]  /*b780*/  VIADD R4, R14, 0xc0 ;  /* 0x000000c00e047836 */ /* 0x000fe20000000000 */
[----:B------:R-:W-:Y:S01]  /*b790*/  R2UR UR18, R8 ;  /* 0x00000000081272ca */ /* 0x000fe200000e0000 */
[----:B------:R-:W-:Y:S01]  /*b7a0*/  IMAD.MOV.U32 R5, RZ, RZ, -0x7fffffe0 ;  /* 0x80000020ff057424 */ /* 0x000fe200078e00ff */
[C---:B------:R-:W-:Y:S02]  /*b7b0*/  R2UR UR17, R3.reuse ;  /* 0x00000000031172ca */ /* 0x040fe400000e0000 */
[----:B------:R-:W-:Y:S01]  /*b7c0*/  HGMMA.64x16x16.F32 R80, gdesc[UR4], RZ, !UPT, gsb0 ;  /* 0x00200000045079f0 */ /* 0x000fe2000c0008ff */
[----:B------:R-:W-:Y:S01]  /*b7d0*/  IMAD.MOV.U32 R7, RZ, RZ, -0x7fffffe0 ;  /* 0x80000020ff077424 */ /* 0x000fe200078e00ff */
[----:B------:R-:W-:Y:S02]  /*b7e0*/  R2UR UR20, R2 ;  /* 0x00000000021472ca */ /* 0x000fe400000e0000 */
[----:B------:R-:W-:-:S02]  /*b7f0*/  R2UR UR21, R3 ;  /* 0x00000000031572ca */ /* 0x000fc400000e0000 */
[C---:B------:R-:W-:Y:S02]  /*b800*/  R2UR UR24, R2.reuse ;  /* 0x00000000021872ca */ /* 0x040fe400000e0000 */
[C---:B------:R-:W-:Y:S02]  /*b810*/  R2UR UR25, R3.reuse ;  /* 0x00000000031972ca */ /* 0x040fe400000e0000 */
[C---:B------:R-:W-:Y:S02]  /*b820*/  R2UR UR28, R2.reuse ;  /* 0x00000000021c72ca */ /* 0x040fe400000e0000 */
[C---:B------:R-:W-:Y:S01]  /*b830*/  R2UR UR29, R3.reuse ;  /* 0x00000000031d72ca */ /* 0x040fe200000e0000 */
[----:B------:R-:W-:Y:S01]  /*b840*/  IMAD.MOV.U32 R9, RZ, RZ, -0x7fffffe0 ;  /* 0x80000020ff097424 */ /* 0x000fe200078e00ff */
[----:B------:R-:W-:Y:S01]  /*b850*/  R2UR UR32, R2 ;  /* 0x00000000022072ca */ /* 0x000fe200000e0000 */
[----:B------:R-:W3:Y:S01]  /*b860*/  LDL R98, [R1+0x94] ;  /* 0x0000940001627983 */ /* 0x000ee20000100800 */
[----:B------:R-:W-:-:S03]  /*b870*/  R2UR UR33, R3 ;  /* 0x00000000032172ca */ /* 0x000fc600000e0000 */
[----:B------:R-:W3:Y:S01]  /*b880*/  LDL R106, [R1+0x84] ;  /* 0x00008400016a7983 */ /* 0x000ee20000100800 */
[----:B------:R-:W-:Y:S01]  /*b890*/  R2UR UR14, R4 ;  /* 0x00000000040e72ca */ /* 0x000fe200000e0000 */
[C---:B------:R-:W-:Y:S01]  /*b8a0*/  VIADD R6, R14.reuse, 0x140 ;  /* 0x000001400e067836 */ /* 0x040fe20000000000 */
        /* <DEDUP_REMOVED lines=30> */
[----:B------:R-:W-:-:S02]  /*ba90*/  WARPGROUP.DEPBAR.LE gsb0, 0x0 ;  /* 0x00008000000079c5 */ /* 0x000fc40000010000 */
[----:B------:R-:W-:Y:S01]  /*baa0*/  WARPGROUP.ARRIVE ;  /* 0x00000000000079c5 */ /* 0x000fe20000000000 */
[----:B------:R-:W-:Y:S02]  /*bab0*/  R2UR UR4, R8 ;  /* 0x00000000080472ca */ /* 0x000fe400000e0000 */
[----:B------:R-:W-:Y:S02]  /*bac0*/  R2UR UR5, R9 ;  /* 0x00000000090572ca */ /* 0x000fe400000e0000 */
[----:B0-----:R-:W-:Y:S01]  /*bad0*/  ISETP.NE.AND P5, PT, R100, 0x1, PT ;  /* 0x000000016400780c */ /* 0x001fe20003fa5270 */
[----:B------:R-:W-:Y:S01]  /*bae0*/  HGMMA.64x16x16.F32 R72, gdesc[UR8], RZ, !UPT, gsb0 ;  /* 0x00200000084879f0 */ /* 0x000fe2000c0008ff */
[----:B------:R-:W-:Y:S01]  /*baf0*/  R2UR UR10, R4 ;  /* 0x00000000040a72ca */ /* 0x000fe200000e0000 */
[----:B------:R-:W-:Y:S01]  /*bb00*/  VIADD R4, R14, 0x142 ;  /* 0x000001420e047836 */ /* 0x000fe20000000000 */
[----:B------:R-:W-:Y:S01]  /*bb10*/  R2UR UR11, R5 ;  /* 0x00000000050b72ca */ /* 0x000fe200000e0000 */
[----:B------:R-:W-:Y:S01]  /*bb20*/  IMAD.MOV.U32 R5, RZ, RZ, -0x7fffffe0 ;  /* 0x80000020ff057424 */ /* 0x000fe200078e00ff */
[----:B------:R-:W-:-:S02]  /*bb30*/  R2UR UR8, R8 ;  /* 0x00000000080872ca */ /* 0x000fc400000e0000 */
[----:B------:R-:W-:Y:S01]  /*bb40*/  R2UR UR9, R9 ;  /* 0x00000000090972ca */ /* 0x000fe200000e0000 */
[----:B------:R-:W-:Y:S02]  /*bb50*/  WARPGROUP.DEPBAR.LE gsb0, 0x0 ;  /* 0x00008000000079c5 */ /* 0x000fe40000010000 */
[----:B-----5:R-:W-:-:S06]  /*bb60*/  WARPGROUP.ARRIVE ;  /* 0x00000000000079c5 */ /* 0x020fcc0000000000 */
[----:B------:R-:W-:Y:S01]  /*bb70*/  HGMMA.64x16x16.F32 R64, gdesc[UR12], RZ, !UPT, gsb0 ;  /* 0x002000000c4079f0 */ /* 0x000fe2000c0008ff */
[----:B------:R-:W-:Y:S01]  /*bb80*/  R2UR UR14, R6 ;  /* 0x00000000060e72ca */ /* 0x000fe200000e0000 */
[----:B------:R-:W-:Y:S01]  /*bb90*/  VIADD R6, R14, 0x182 ;  /* 0x000001820e067836 */ /* 0x000fe20000000000 */
[----:B------:R-:W-:Y:S01]  /*bba0*/  R2UR UR15, R7 ;  /* 0x00000000070f72ca */ /* 0x000fe200000e0000 */
[----:B------:R-:W-:Y:S01]  /*bbb0*/  IMAD.MOV.U32 R7, RZ, RZ, -0x7fffffe0 ;  /* 0x80000020ff077424 */ /* 0x000fe200078e00ff */
        /* <DEDUP_REMOVED lines=19> */
[----:B------:R-:W-:Y:S02]  /*bcf0*/  R2UR UR21, R9 ;  /* 0x00000000091572ca */ /* 0x000fe400000e0000 */
[----:B--2---:R-:W-:-:S04]  /*bd00*/  LOP3.LUT R99, R99, 0xfffffffe, RZ, 0xc0, !PT ;  /* 0xfffffffe63637812 */ /* 0x004fc800078ec0ff */
[----:B------:R-:W-:-:S05]  /*bd10*/  @P5 LOP3.LUT R99, R99, 0x1, RZ, 0xfc, !PT ;  /* 0x0000000163635812 */ /* 0x000fca00078efcff */
[----:B------:R0:W-:Y:S04]  /*bd20*/  STL [R1], R99 ;  /* 0x0000006301007387 */ /* 0x0001e80000100800 */
[----:B------:R-:W2:Y:S04]  /*bd30*/  LDL R104, [R1+0x2c] ;  /* 0x00002c0001687983 */ /* 0x000ea80000100800 */
[----:B------:R-:W4:Y:S04]  /*bd40*/  LDL R105, [R1+0x28] ;  /* 0x0000280001697983 */ /* 0x000f280000100800 */
[----:B0-----:R-:W4:Y:S01]  /*bd50*/  LDL R99, [R1+0x90] ;  /* 0x0000900001637983 */ /* 0x001f220000100800 */
[----:B------:R-:W-:-:S02]  /*bd60*/  WARPGROUP.DEPBAR.LE gsb0, 0x0 ;  /* 0x00008000000079c5 */ /* 0x000fc40000010000 */
        /* <DEDUP_REMOVED lines=9> */
[----:B-1----:R-:W-:-:S06]  /*be00*/  WARPGROUP.ARRIVE ;  /* 0x00000000000079c5 */ /* 0x002fcc0000000000 */
        /* <DEDUP_REMOVED lines=18> */
[----:B------:R-:W-:Y:S01]  /*bf30*/  HGMMA.64x16x16.F32 R88, gdesc[UR36], R88, gsb0 ;  /* 0x00200000245879f0 */ /* 0x000fe20008000858 */
        /* <DEDUP_REMOVED lines=165> */
[----:B------:R-:W-:-:S03]  /*c990*/  IMAD.MOV.U32 R7, RZ, RZ, -0x7fffffe0 ;  /* 0x80000020ff077424 */ /* 0x000fc600078e00ff */
        /* <DEDUP_REMOVED lines=77> */
[----:B------:R-:W-:Y:S02]  /*ce70*/  R2UR UR38, R96 ;  /* 0x00000000602672ca */ /* 0x000fe400000e0000 */
[----:B------:R-:W-:Y:S01]  /*ce80*/  R2UR UR39, R97 ;  /* 0x00000000612772ca */ /* 0x000fe200000e0000 */
[----:B------:R-:W0:Y:S01]  /*ce90*/  @P5 LDC R96, c[0x0][0x450] ;  /* 0x00011400ff605b82 */ /* 0x000e220000000800 */
        /* <DEDUP_REMOVED lines=44> */
[----:B------:R-:W-:Y:S01]  /*d160*/  ULDC UR4, c[0x0][0x9d8] ;  /* 0x0002760000047ab9 */ /* 0x000fe20000000800 */
        /* <DEDUP_REMOVED lines=10> */
[----:B------:R-:W-:Y:S01]  /*d210*/  R2UR UR13, R5 ;  /* 0x00000000050d72ca */ /* 0x000fe200000e0000 */
[----:B------:R-:W-:-:S06]  /*d220*/  ULDC UR5, c[0x0][0x988] ;  /* 0x0002620000057ab9 */ /* 0x000fcc0000000800 */
        /* <DEDUP_REMOVED lines=14> */
[----:B------:R-:W-:Y:S01]  /*d310*/  VIADD R20, R14, 0x582 ;  /* 0x000005820e147836 */ /* 0x000fe20000000000 */
[----:B------:R-:W-:Y:S01]  /*d320*/  R2UR UR11, R21 ;  /* 0x00000000150b72ca */ /* 0x000fe200000e0000 */
[----:B------:R-:W-:Y:S01]  /*d330*/  IMAD.MOV.U32 R21, RZ, RZ, -0x7fffffe0 ;  /* 0x80000020ff157424 */ /* 0x000fe200078e00ff */
[----:B------:R-:W-:Y:S01]  /*d340*/  R2UR UR8, R4 ;  /* 0x00000000040872ca */ /* 0x000fe200000e0000 */
[----:B------:R-:W-:Y:S01]  /*d350*/  FMUL.FTZ R86, R87, UR4 ;  /* 0x0000000457567c20 */ /* 0x000fe20008410000 */
[----:B------:R-:W-:Y:S01]  /*d360*/  R2UR UR9, R5 ;  /* 0x00000000050972ca */ /* 0x000fe200000e0000 */
[----:B------:R-:W-:Y:S01]  /*d370*/  FMUL.FTZ R80, R80, UR4 ;  /* 0x0000000450507c20 */ /* 0x000fe20008410000 */
[----:B------:R-:W-:Y:S01]  /*d380*/  MUFU.TANH R94, R94 ;  /* 0x0000005e005e7308 */ /* 0x000fe20000002400 */
[----:B------:R-:W-:-:S07]  /*d390*/  FMUL.FTZ R85, R85, UR4 ;  /* 0x0000000455557c20 */ /* 0x000fce0008410000 */
        /* <DEDUP_REMOVED lines=37> */
[----:B------:R-:W-:Y:S01]  /*d5f0*/  FMUL.FTZ R64, R64, UR4 ;  /* 0x0000000440407c20 */ /* 0x000fe20008410000 */
[----:B------:R-:W-:Y:S01]  /*d600*/  R2UR UR11, R21 ;  /* 0x00000000150b72ca */ /* 0x000fe200000e0000 */
[----:B------:R-:W-:Y:S01]  /*d610*/  MUFU.TANH R79, R79 ;  /* 0x0000004f004f7308 */ /* 0x000fe20000002400 */
[----:B------:R-:W-:Y:S01]  /*d620*/  R2UR UR8, R4 ;  /* 0x00000000040872ca */ /* 0x000fe200000e0000 */
[----:B------:R-:W2:Y:S01]  /*d630*/  @P5 LDC R21, c[0x0][0x44c] ;  /* 0x00011300ff155b82 */ /* 0x000ea20000000800 */
[----:B------:R-:W-:Y:S01]  /*d640*/  R2UR UR9, R5 ;  /* 0x00000000050972ca */ /* 0x000fe200000e0000 */
[----:B------:R-:W-:Y:S01]  /*d650*/  FMUL.FTZ R70, R71, UR4 ;  /* 0x0000000447467c20 */ /* 0x000fe20008410000 */
[----:B------:R-:W-:-:S03]  /*d660*/  FMUL.FTZ R69, R69, UR4 ;  /* 0x0000000445457c20 */ /* 0x000fc60008410000 */
[----:B------:R-:W-:Y:S08]  /*d670*/  MUFU.TANH R67, R67 ;  /* 0x0000004300437308 */ /* 0x000ff00000002400 */
[----:B------:R-:W-:Y:S08]  /*d680*/  MUFU.TANH R84, R84 ;  /* 0x0000005400547308 */ /* 0x000ff00000002400 */
[----:B------:R-:W-:Y:S08]  /*d690*/  MUFU.TANH R86, R86 ;  /* 0x0000005600567308 */ /* 0x000ff00000002400 */
[----:B------:R-:W-:Y:S08]  /*d6a0*/  MUFU.TANH R73, R73 ;  /* 0x0000004900497308 */ /* 0x000ff00000002400 */
[----:B------:R-:W-:Y:S01]  /*d6b0*/  MUFU.TANH R74, R74 ;  /* 0x0000004a004a7308 */ /* 0x000fe20000002400 */
[----:B------:R-:W-:-:S02]  /*d6c0*/  WARPGROUP.DEPBAR.LE gsb0, 0x0 ;  /* 0x00008000000079c5 */ /* 0x000fc40000010000 */
[----:B------:R-:W-:Y:S01]  /*d6d0*/  WARPGROUP.ARRIVE ;  /* 0x00000000000079c5 */ /* 0x000fe20000000000 */
[----:B------:R-:W-:-:S04]  /*d6e0*/  VIADD R20, R14, 0x602 ;  /* 0x000006020e147836 */ /* 0x000fc80000000000 */
[----:B------:R-:W1:Y:S01]  /*d6f0*/  MUFU.TANH R64, R64 ;  /* 0x0000004000407308 */ /* 0x000e620000002400 */
[----:B------:R-:W-:Y:S01]  /*d700*/  HGMMA.64x16x16.F32 R48, gdesc[UR8], R48, gsb0 ;  /* 0x00200000083079f0 */ /* 0x000fe20008000830 */
[----:B------:R-:W-:Y:S01]  /*d710*/  FMUL.FTZ R71, R56, UR4 ;  /* 0x0000000438477c20 */ /* 0x000fe20008410000 */
[----:B------:R-:W-:Y:S01]  /*d720*/  FMUL.FTZ R56, R58, UR4 ;  /* 0x000000043a387c20 */ /* 0x000fe20008410000 */
[----:B---3--:R-:W-:-:S04]  /*d730*/  IMAD.IADD R58, R98, 0x1, R106 ;  /* 0x00000001623a7824 */ /* 0x008fc800078e026a */
[----:B------:R-:W3:Y:S01]  /*d740*/  MUFU.TANH R69, R69 ;  /* 0x0000004500457308 */ /* 0x000ee20000002400 */
[----:B--2---:R-:W-:-:S05]  /*d750*/  @P5 IMAD.HI.U32 R21, R58, R21, RZ ;  /* 0x000000153a155227 */ /* 0x004fca00078e00ff */
[----:B0-----:R-:W-:Y:S01]  /*d760*/  @P5 SHF.R.U32.HI R58, RZ, R96, R21 ;  /* 0x00000060ff3a5219 */ /* 0x001fe20000011615 */
[----:B------:R-:W-:Y:S01]  /*d770*/  IMAD.MOV.U32 R21, RZ, RZ, -0x7fffffe0 ;  /* 0x80000020ff157424 */ /* 0x000fe200078e00ff */
[----:B------:R-:W-:Y:S01]  /*d780*/  R2UR UR10, R20 ;  /* 0x00000000140a72ca */ /* 0x000fe200000e0000 */
[----:B------:R-:W-:Y:S01]  /*d790*/  MUFU.TANH R76, R76 ;  /* 0x0000004c004c7308 */ /* 0x000fe20000002400 */
[----:B------:R-:W-:Y:S02]  /*d7a0*/  R2UR UR8, R4 ;  /* 0x00000000040872ca */ /* 0x000fe400000e0000 */
[----:B------:R-:W-:Y:S02]  /*d7b0*/  R2UR UR11, R21 ;  /* 0x00000000150b72ca */ /* 0x000fe400000e0000 */
[----:B------:R-:W-:-:S03]  /*d7c0*/  R2UR UR9, R5 ;  /* 0x00000000050972ca */ /* 0x000fc600000e0000 */
[----:B------:R-:W-:Y:S08]  /*d7d0*/  MUFU.TANH R78, R78 ;  /* 0x0000004e004e7308 */ /* 0x000ff00000002400 */
[----:B------:R-:W-:Y:S08]  /*d7e0*/  MUFU.TANH R65, R65 ;  /* 0x0000004100417308 */ /* 0x000ff00000002400 */
[----:B------:R-:W-:Y:S08]  /*d7f0*/  MUFU.TANH R66, R66 ;  /* 0x0000004200427308 */ /* 0x000ff00000002400 */
[----:B------:R-:W-:Y:S01]  /*d800*/  MUFU.TANH R68, R68 ;  /* 0x0000004400447308 */ /* 0x000fe20000002400 */
[----:B------:R-:W-:-:S02]  /*d810*/  WARPGROUP.DEPBAR.LE gsb0, 0x0 ;  /* 0x00008000000079c5 */ /* 0x000fc40000010000 */
[----:B------:R-:W-:-:S06]  /*d820*/  WARPGROUP.ARRIVE ;  /* 0x00000000000079c5 */ /* 0x000fcc0000000000 */
[----:B------:R-:W-:Y:S01]  /*d830*/  HGMMA.64x16x16.F32 R40, gdesc[UR8], R40, gsb0 ;  /* 0x00200000082879f0 */ /* 0x000fe20008000828 */
[----:B------:R-:W-:-:S04]  /*d840*/  IMAD.MOV.U32 R96, RZ, RZ, -0x90 ;  /* 0xffffff70ff607424 */ /* 0x000fc800078e00ff */
[C---:B------:R-:W-:Y:S02]  /*d850*/  IMAD R21, R157.reuse, R96, 0x91 ;  /* 0x000000919d157424 */ /* 0x040fe400078e0260 */
[--C-:B------:R-:W-:Y:S02]  /*d860*/  IMAD R20, R157, -0x90, R104.reuse ;  /* 0xffffff709d147824 */ /* 0x100fe400078e0268 */
[----:B----4-:R-:W-:Y:S02]  /*d870*/  IMAD R21, R99, -0x2, R21 ;  /* 0xfffffffe63157824 */ /* 0x010fe400078e0215 */
[----:B------:R-:W-:Y:S02]  /*d880*/  VIADD R95, R20, 0x90 ;  /* 0x00000090145f7836 */ /* 0x000fe40000000000 */
[----:B------:R-:W-:Y:S01]  /*d890*/  VIADD R20, R14, 0x642 ;  /* 0x000006420e147836 */ /* 0x000fe20000000000 */
[----:B------:R-:W-:Y:S01]  /*d8a0*/  IADD3 R96, -R105, R21, R104 ;  /* 0x0000001569607210 */ /* 0x000fe20007ffe168 */
[----:B------:R-:W-:Y:S01]  /*d8b0*/  IMAD.MOV.U32 R21, RZ, RZ, -0x7fffffe0 ;  /* 0x80000020ff157424 */ /* 0x000fe200078e00ff */
[----:B------:R-:W-:-:S02]  /*d8c0*/  R2UR UR8, R4 ;  /* 0x00000000040872ca */ /* 0x000fc400000e0000 */
[----:B------:R-:W-:Y:S02]  /*d8d0*/  R2UR UR10, R20 ;  /* 0x00000000140a72ca */ /* 0x000fe400000e0000 */
[----:B------:R-:W-:Y:S02]  /*d8e0*/  R2UR UR11, R21 ;  /* 0x00000000150b72ca */ /* 0x000fe400000e0000 */
[----:B------:R-:W-:Y:S01]  /*d8f0*/  R2UR UR9, R5 ;  /* 0x00000000050972ca */ /* 0x000fe200000e0000 */
[----:B------:R-:W0:Y:S01]  /*d900*/  SHFL.IDX PT, R97, R58, RZ, 0x1c1f ;  /* 0x001c1fff3a617589 */ /* 0x000e2200000e0000 */
[----:B------:R-:W-:Y:S02]  /*d910*/  IMAD R95, R99, -0x2, R95 ;  /* 0xfffffffe635f7824 */ /* 0x000fe400078e025f */
[----:B------:R-:W-:Y:S01]  /*d920*/  FMUL.FTZ R98, R48, UR4 ;  /* 0x0000000430627c20 */ /* 0x000fe20008410000 */
[----:B------:R-:W-:Y:S01]  /*d930*/  VIADD R48, R14, 0x682 ;  /* 0x000006820e307836 */ /* 0x000fe20000000000 */
[----:B------:R-:W-:-:S02]  /*d940*/  WARPGROUP.DEPBAR.LE gsb0, 0x0 ;  /* 0x00008000000079c5 */ /* 0x000fc40000010000 */
[----:B------:R-:W-:-:S06]  /*d950*/  WARPGROUP.ARRIVE ;  /* 0x00000000000079c5 */ /* 0x000fcc0000000000 */
[----:B------:R-:W-:Y:S01]  /*d960*/  HGMMA.64x16x16.F32 R32, gdesc[UR8], R32, gsb0 ;  /* 0x00200000082079f0 */ /* 0x000fe20008000820 */
[----:B0-----:R-:W-:-:S04]  /*d970*/  VIADDMNMX R20, R97, R96, R95, PT ;  /* 0x0000006061147246 */ /* 0x001fc8000380015f */
[C---:B------:R-:W-:Y:S02]  /*d980*/  ISETP.GT.AND P3, PT, R20.reuse, RZ, PT ;  /* 0x000000ff1400720c */ /* 0x040fe40003f64270 */
[C---:B------:R-:W-:Y:S01]  /*d990*/  ISETP.GT.AND P2, PT, R20.reuse, 0x1, PT ;  /* 0x000000011400780c */ /* 0x040fe20003f44270 */
[----:B------:R-:W-:Y:S01]  /*d9a0*/  FMUL.FTZ R97, R49, UR4 ;  /* 0x0000000431617c20 */ /* 0x000fe20008410000 */
[----:B------:R-:W-:Y:S01]  /*d9b0*/  ISETP.GT.AND P4, PT, R20, 0x8, PT ;  /* 0x000000081400780c */ /* 0x000fe20003f84270 */
[----:B------:R-:W-:Y:S01]  /*d9c0*/  IMAD.MOV.U32 R49, RZ, RZ, -0x7fffffe0 ;  /* 0x80000020ff317424 */ /* 0x000fe200078e00ff */
[----:B-1----:R-:W-:Y:S02]  /*d9d0*/  FSEL R21, R23, -INF , P3 ;  /* 0xff80000017157808 */ /* 0x002fe40001800000 */
[----:B------:R-:W-:Y:S02]  /*d9e0*/  FSEL R89, R89, -INF , P2 ;  /* 0xff80000059597808 */ /* 0x000fe40001000000 */
[----:B------:R-:W-:Y:S01]  /*d9f0*/  R2UR UR14, R48 ;  /* 0x00000000300e72ca */ /* 0x000fe200000e0000 */
[----:B------:R-:W-:Y:S01]  /*da00*/  FMUL.FTZ R48, R50, UR4 ;  /* 0x0000000432307c20 */ /* 0x000fe20008410000 */
[----:B------:R-:W-:-:S02]  /*da10*/  ISETP.GT.AND P3, PT, R20, 0x9, PT ;  /* 0x000000091400780c */ /* 0x000fc40003f64270 */
[----:B------:R-:W-:Y:S02]  /*da20*/  FSEL R91, R91, -INF , P4 ;  /* 0xff8000005b5b7808 */ /* 0x000fe40002000000 */
[----:B------:R-:W-:Y:S02]  /*da30*/  FMNMX.FTZ R50, R21, R89, !PT ;  /* 0x0000005915327209 */ /* 0x000fe40007810000 */
[----:B------:R-:W-:Y:S01]  /*da40*/  R2UR UR15, R49 ;  /* 0x00000000310f72ca */ /* 0x000fe200000e0000 */
[----:B------:R-:W-:Y:S01]  /*da50*/  FMUL.FTZ R49, R51, UR4 ;  /* 0x0000000433317c20 */ /* 0x000fe20008410000 */
        /* <DEDUP_REMOVED lines=10> */
[----:B------:R-:W-:-:S02]  /*db00*/  ISETP.GT.AND P2, PT, R20, 0x19, PT ;  /* 0x000000191400780c */ /* 0x000fc40003f44270 */
[----:B------:R-:W-:Y:S02]  /*db10*/  FSEL R83, R83, -INF , P3 ;  /* 0xff80000053537808 */ /* 0x000fe40001800000 */
[----:B------:R-:W-:Y:S02]  /*db20*/  FMNMX.FTZ R52, R94, R51, !PT ;  /* 0x000000335e347209 */ /* 0x000fe40007810000 */
[----:B------:R-:W-:Y:S02]  /*db30*/  ISETP.GT.AND P4, PT, R20, 0x20, PT ;  /* 0x000000201400780c */ /* 0x000fe40003f84270 */
[----:B------:R-:W-:Y:S02]  /*db40*/  FSEL R85, R85, -INF , P2 ;  /* 0xff80000055557808 */ /* 0x000fe40001000000 */
[----:B------:R-:W-:Y:S01]  /*db50*/  FMNMX.FTZ R52, R83, R52, !PT ;  /* 0x0000003453347209 */ /* 0x000fe20007810000 */
[----:B------:R-:W-:Y:S01]  /*db60*/  FMUL.FTZ R50, R53, UR4 ;  /* 0x0000000435327c20 */ /* 0x000fe20008410000 */
[----:B------:R-:W-:Y:S01]  /*db70*/  FMUL.FTZ R51, R40, UR4 ;  /* 0x0000000428337c20 */ /* 0x000fe20008410000 */
[----:B------:R-:W-:-:S02]  /*db80*/  ISETP.GT.AND P3, PT, R20, 0x21, PT ;  /* 0x000000211400780c */ /* 0x000fc40003f64270 */
[----:B------:R-:W-:Y:S02]  /*db90*/  FSEL R40, R72, -INF , P4 ;  /* 0xff80000048287808 */ /* 0x000fe40002000000 */
[----:B------:R-:W-:Y:S01]  /*dba0*/  FMNMX.FTZ R53, R85, R52, !PT ;  /* 0x0000003455357209 */ /* 0x000fe20007810000 */
[----:B------:R-:W-:Y:S02]  /*dbb0*/  WARPGROUP.DEPBAR.LE gsb0, 0x0 ;  /* 0x00008000000079c5 */ /* 0x000fe40000010000 */
[----:B------:R-:W-:Y:S01]  /*dbc0*/  ISETP.GT.AND P2, PT, R20, 0x28, PT ;  /* 0x000000281400780c */ /* 0x000fe20003f44270 */
[----:B------:R-:W-:Y:S01]  /*dbd0*/  WARPGROUP.ARRIVE ;  /* 0x00000000000079c5 */ /* 0x000fe20000000000 */
[----:B------:R-:W-:Y:S02]  /*dbe0*/  FSEL R87, R87, -INF , P3 ;  /* 0xff80000057577808 */ /* 0x000fe40001800000 */
[----:B------:R-:W-:Y:S02]  /*dbf0*/  FMNMX.FTZ R52, R40, R53, !PT ;  /* 0x0000003528347209 */ /* 0x000fe40007810000 */
[----:B------:R-:W-:Y:S01]  /*dc00*/  ISETP.GT.AND P4, PT, R20, 0x29, PT ;  /* 0x000000291400780c */ /* 0x000fe20003f84270 */
[----:B------:R-:W-:Y:S01]  /*dc10*/  HGMMA.64x16x16.F32 R24, gdesc[UR12], R24, gsb0 ;  /* 0x002000000c1879f0 */ /* 0x000fe20008000818 */
[----:B------:R-:W-:-:S02]  /*dc20*/  FSEL R75, R75, -INF , P2 ;  /* 0xff8000004b4b7808 */ /* 0x000fc40001000000 */
[----:B------:R-:W-:Y:S01]  /*dc30*/  FMNMX.FTZ R52, R87, R52, !PT ;  /* 0x0000003457347209 */ /* 0x000fe20007810000 */
[----:B------:R-:W-:Y:S01]  /*dc40*/  FMUL.FTZ R57, R57, UR4 ;  /* 0x0000000439397c20 */ /* 0x000fe20008410000 */
[C---:B------:R-:W-:Y:S02]  /*dc50*/  ISETP.GT.AND P3, PT, R20.reuse, 0x30, PT ;  /* 0x000000301400780c */ /* 0x040fe40003f64270 */
[----:B------:R-:W-:Y:S02]  /*dc60*/  FSEL R77, R77, -INF , P4 ;  /* 0xff8000004d4d7808 */ /* 0x000fe40002000000 */
[----:B------:R-:W-:Y:S01]  /*dc70*/  FMNMX.FTZ R52, R75, R52, !PT ;  /* 0x000000344b347209 */ /* 0x000fe20007810000 */
[----:B------:R-:W0:Y:S01]  /*dc80*/  MUFU.TANH R71, R71 ;  /* 0x0000004700477308 */ /* 0x000e220000002400 */
[----:B------:R-:W-:Y:S01]  /*dc90*/  ISETP.GT.AND P2, PT, R20, 0x31, PT ;  /* 0x000000311400780c */ /* 0x000fe20003f44270 */
[----:B------:R-:W-:Y:S01]  /*dca0*/  FMUL.FTZ R60, R60, UR4 ;  /* 0x000000043c3c7c20 */ /* 0x000fe20008410000 */
[----:B------:R-:W-:-:S02]  /*dcb0*/  FSEL R64, R64, -INF , P3 ;  /* 0xff80000040407808 */ /* 0x000fc40001800000 */
[----:B------:R-:W-:Y:S01]  /*dcc0*/  FMNMX.FTZ R53, R77, R52, !PT ;  /* 0x000000344d357209 */ /* 0x000fe20007810000 */
[----:B------:R-:W-:Y:S01]  /*dcd0*/  FMUL.FTZ R61, R61, UR4 ;  /* 0x000000043d3d7c20 */ /* 0x000fe20008410000 */
[----:B------:R-:W-:Y:S01]  /*dce0*/  ISETP.GT.AND P3, PT, R20, 0x38, PT ;  /* 0x000000381400780c */ /* 0x000fe20003f64270 */
[----:B------:R-:W1:Y:S01]  /*dcf0*/  MUFU.TANH R57, R57 ;  /* 0x0000003900397308 */ /* 0x000e620000002400 */
[----:B------:R-:W-:Y:S02]  /*dd00*/  FSEL R79, R79, -INF , P2 ;  /* 0xff8000004f4f7808 */ /* 0x000fe40001000000 */
[----:B------:R-:W-:Y:S02]  /*dd10*/  FMNMX.FTZ R52, R64, R53, !PT ;  /* 0x0000003540347209 */ /* 0x000fe40007810000 */
[----:B------:R-:W-:Y:S02]  /*dd20*/  ISETP.GT.AND P2, PT, R20, 0x39, PT ;  /* 0x000000391400780c */ /* 0x000fe40003f44270 */
[----:B------:R-:W-:Y:S01]  /*dd30*/  FSEL R67, R67, -INF , P3 ;  /* 0xff80000043437808 */ /* 0x000fe20001800000 */
[----:B------:R-:W2:Y:S01]  /*dd40*/  MUFU.TANH R60, R60 ;  /* 0x0000003c003c7308 */ /* 0x000ea20000002400 */
[----:B------:R-:W-:-:S02]  /*dd50*/  FMNMX.FTZ R52, R79, R52, !PT ;  /* 0x000000344f347209 */ /* 0x000fc40007810000 */
[C---:B------:R-:W-:Y:S02]  /*dd60*/  ISETP.GT.AND P3, PT, R20.reuse, 0x40, PT ;  /* 0x000000401400780c */ /* 0x040fe40003f64270 */
[----:B---3--:R-:W-:Y:S02]  /*dd70*/  FSEL R69, R69, -INF , P2 ;  /* 0xff80000045457808 */ /* 0x008fe40001000000 */
[----:B------:R-:W-:Y:S01]  /*dd80*/  FMNMX.FTZ R72, R67, R52, !PT ;  /* 0x0000003443487209 */ /* 0x000fe20007810000 */
[----:B------:R-:W3:Y:S01]  /*dd90*/  MUFU.TANH R61, R61 ;  /* 0x0000003d003d7308 */ /* 0x000ee20000002400 */
[----:B------:R-:W-:Y:S02]  /*dda0*/  ISETP.GT.AND P2, PT, R20, 0x41, PT ;  /* 0x000000411400780c */ /* 0x000fe40003f44270 */
[----:B0-----:R-:W-:Y:S02]  /*ddb0*/  FSEL R71, R71, -INF , P3 ;  /* 0xff80000047477808 */ /* 0x001fe40001800000 */
[----:B------:R-:W-:-:S03]  /*ddc0*/  FMNMX.FTZ R72, R69, R72, !PT ;  /* 0x0000004845487209 */ /* 0x000fc60007810000 */
[----:B------:R0:W4:Y:S01]  /*ddd0*/  MUFU.TANH R14, R98 ;  /* 0x00000062000e7308 */ /* 0x0001220000002400 */
[----:B------:R-:W-:Y:S02]  /*dde0*/  ISETP.GT.AND P3, PT, R20, 0x48, PT ;  /* 0x000000481400780c */ /* 0x000fe40003f64270 */
[----:B-1----:R-:W-:Y:S02]  /*ddf0*/  FSEL R57, R57, -INF , P2 ;  /* 0xff80000039397808 */ /* 0x002fe40001000000 */
[----:B------:R-:W-:-:S03]  /*de00*/  FMNMX.FTZ R72, R71, R72, !PT ;  /* 0x0000004847487209 */ /* 0x000fc60007810000 */
[----:B------:R-:W1:Y:S01]  /*de10*/  MUFU.TANH R97, R97 ;  /* 0x0000006100617308 */ /* 0x000e620000002400 */
[----:B------:R-:W-:Y:S01]  /*de20*/  FMUL.FTZ R53, R33, UR4 ;  /* 0x0000000421357c20 */ /* 0x000fe20008410000 */
[----:B------:R-:W-:Y:S02]  /*de30*/  ISETP.GT.AND P2, PT, R20, 0x49, PT ;  /* 0x000000491400780c */ /* 0x000fe40003f44270 */
[----:B--2---:R-:W-:Y:S02]  /*de40*/  FSEL R60, R60, -INF , P3 ;  /* 0xff8000003c3c7808 */ /* 0x004fe40001800000 */
[----:B------:R-:W-:Y:S02]  /*de50*/  FMNMX.FTZ R33, R57, R72, !PT ;  /* 0x0000004839217209 */ /* 0x000fe40007810000 */
[----:B------:R-:W2:Y:S01]  /*de60*/  MUFU.TANH R23, R23 ;  /* 0x0000001700177308 */ /* 0x000ea20000002400 */
[----:B------:R-:W-:Y:S01]  /*de70*/  ISETP.GT.AND P3, PT, R20, 0x50, PT ;  /* 0x000000501400780c */ /* 0x000fe20003f64270 */
[----:B------:R-:W-:Y:S01]  /*de80*/  FMUL.FTZ R41, R41, UR4 ;  /* 0x0000000429297c20 */ /* 0x000fe20008410000 */
[----:B---3--:R-:W-:-:S02]  /*de90*/  FSEL R61, R61, -INF , P2 ;  /* 0xff8000003d3d7808 */ /* 0x008fc40001000000 */
[----:B0-----:R-:W-:-:S03]  /*dea0*/  FMNMX.FTZ R98, R60, R33, !PT ;  /* 0x000000213c627209 */ /* 0x001fc60007810000 */
[----:B------:R-:W0:Y:S01]  /*deb0*/  MUFU.TANH R50, R50 ;  /* 0x0000003200327308 */ /* 0x000e220000002400 */
[----:B------:R-:W-:Y:S01]  /*dec0*/  FMUL.FTZ R52, R32, UR4 ;  /* 0x0000000420347c20 */ /* 0x000fe20008410000 */
[----:B------:R-:W-:Y:S01]  /*ded0*/  ISETP.GT.AND P2, PT, R20, 0x51, PT ;  /* 0x000000511400780c */ /* 0x000fe20003f44270 */
[----:B------:R-:W-:Y:S01]  /*dee0*/  FMUL.FTZ R44, R44, UR4 ;  /* 0x000000042c2c7c20 */ /* 0x000fe20008410000 */
[----:B----4-:R-:W-:Y:S02]  /*def0*/  FSEL R32, R14, -INF , P3 ;  /* 0xff8000000e207808 */ /* 0x010fe40001800000 */
[----:B------:R-:W-:Y:S02]  /*df00*/  FMNMX.FTZ R33, R61, R98, !PT ;  /* 0x000000623d217209 */ /* 0x000fe40007810000 */
[----:B------:R-:W3:Y:S01]  /*df10*/  MUFU.TANH R51, R51 ;  /* 0x0000003300337308 */ /* 0x000ee20000002400 */
[----:B------:R-:W-:Y:S01]  /*df20*/  ISETP.GT.AND P3, PT, R20, 0x58, PT ;  /* 0x000000581400780c */ /* 0x000fe20003f64270 */
[----:B------:R-:W-:Y:S01]  /*df30*/  FMUL.FTZ R45, R45, UR4 ;  /* 0x000000042d2d7c20 */ /* 0x000fe20008410000 */
[----:B-1----:R-:W-:-:S02]  /*df40*/  FSEL R14, R97, -INF , P2 ;  /* 0xff800000610e7808 */ /* 0x002fc40001000000 */
[----:B------:R-:W-:-:S03]  /*df50*/  FMNMX.FTZ R99, R32, R33, !PT ;  /* 0x0000002120637209 */ /* 0x000fc60007810000 */
[----:B------:R-:W1:Y:S01]  /*df60*/  MUFU.TANH R41, R41 ;  /* 0x0000002900297308 */ /* 0x000e620000002400 */
[----:B------:R-:W-:Y:S02]  /*df70*/  ISETP.GT.AND P2, PT, R20, 0x59, PT ;  /* 0x000000591400780c */ /* 0x000fe40003f44270 */
[----:B--2---:R-:W-:Y:S02]  /*df80*/  FSEL R33, R23, -INF , P3 ;  /* 0xff80000017217808 */ /* 0x004fe40001800000 */
[----:B------:R-:W-:-:S03]  /*df90*/  FMNMX.FTZ R98, R14, R99, !PT ;  /* 0x000000630e627209 */ /* 0x000fc60007810000 */
[----:B------:R-:W2:Y:S01]  /*dfa0*/  MUFU.TANH R44, R44 ;  /* 0x0000002c002c7308 */ /* 0x000ea20000002400 */
[----:B------:R-:W-:Y:S01]  /*dfb0*/  FMUL.FTZ R72, R36, UR4 ;  /* 0x0000000424487c20 */ /* 0x000fe20008410000 */
[----:B------:R-:W-:Y:S01]  /*dfc0*/  FMUL.FTZ R97, R37, UR4 ;  /* 0x0000000425617c20 */ /* 0x000fe20008410000 */
[----:B------:R-:W-:Y:S02]  /*dfd0*/  ISETP.GT.AND P3, PT, R20, 0x60, PT ;  /* 0x000000601400780c */ /* 0x000fe40003f64270 */
[----:B0-----:R-:W-:Y:S02]  /*dfe0*/  FSEL R36, R50, -INF , P2 ;  /* 0xff80000032247808 */ /* 0x001fe40001000000 */
[----:B------:R-:W-:Y:S01]  /*dff0*/  FMNMX.FTZ R37, R33, R98, !PT ;  /* 0x0000006221257209 */ /* 0x000fe20007810000 */
[----:B------:R-:W0:Y:S01]  /*e000*/  MUFU.TANH R45, R45 ;  /* 0x0000002d002d7308 */ /* 0x000e220000002400 */
[----:B------:R-:W-:Y:S02]  /*e010*/  WARPGROUP.DEPBAR.LE gsb0, 0x0 ;  /* 0x00008000000079c5 */ /* 0x000fe40000010000 */
[----:B------:R-:W-:Y:S01]  /*e020*/  FMUL.FTZ R50, R24, UR4 ;  /* 0x0000000418327c20 */ /* 0x000fe20008410000 */
[----:B---3--:R-:W-:-:S02]  /*e030*/  FSEL R24, R51, -INF , P3 ;  /* 0xff80000033187808 */ /* 0x008fc40001800000 */
[----:B------:R-:W-:Y:S02]  /*e040*/  ISETP.GT.AND P2, PT, R20, 0x61, PT ;  /* 0x000000611400780c */ /* 0x000fe40003f44270 */
[----:B------:R-:W3:Y:S01]  /*e050*/  MUFU.TANH R52, R52 ;  /* 0x0000003400347308 */ /* 0x000ee20000002400 */
[----:B------:R-:W-:Y:S02]  /*e060*/  FMNMX.FTZ R51, R36, R37, !PT ;  /* 0x0000002524337209 */ /* 0x000fe40007810000 */
[----:B------:R-:W-:Y:S02]  /*e070*/  ISETP.GT.AND P3, PT, R20, 0x68, PT ;  /* 0x000000681400780c */ /* 0x000fe40003f64270 */
[----:B-1----:R-:W-:Y:S02]  /*e080*/  FSEL R37, R41, -INF , P2 ;  /* 0xff80000029257808 */ /* 0x002fe40001000000 */
[----:B------:R-:W-:Y:S01]  /*e090*/  FMNMX.FTZ R98, R24, R51, !PT ;  /* 0x0000003318627209 */ /* 0x000fe20007810000 */
[----:B------:R-:W1:Y:S01]  /*e0a0*/  MUFU.TANH R53, R53 ;  /* 0x0000003500357308 */ /* 0x000e620000002400 */
[----:B------:R-:W-:Y:S01]  /*e0b0*/  FMUL.FTZ R51, R25, UR4 ;  /* 0x0000000419337c20 */ /* 0x000fe20008410000 */
[----:B------:R-:W-:-:S02]  /*e0c0*/  ISETP.GT.AND P2, PT, R20, 0x69, PT ;  /* 0x000000691400780c */ /* 0x000fc40003f44270 */
[----:B--2---:R-:W-:Y:S02]  /*e0d0*/  FSEL R25, R44, -INF , P3 ;  /* 0xff8000002c197808 */ /* 0x004fe40001800000 */
[----:B------:R-:W-:Y:S02]  /*e0e0*/  FMNMX.FTZ R98, R37, R98, !PT ;  /* 0x0000006225627209 */ /* 0x000fe40007810000 */
[----:B------:R-:W2:Y:S01]  /*e0f0*/  MUFU.TANH R72, R72 ;  /* 0x0000004800487308 */ /* 0x000ea20000002400 */
[----:B------:R-:W-:Y:S02]  /*e100*/  ISETP.GT.AND P3, PT, R20, 0x70, PT ;  /* 0x000000701400780c */ /* 0x000fe40003f64270 */
[----:B0-----:R-:W-:Y:S02]  /*e110*/  FSEL R41, R45, -INF , P2 ;  /* 0xff8000002d297808 */ /* 0x001fe40001000000 */
[----:B------:R-:W-:-:S03]  /*e120*/  FMNMX.FTZ R98, R25, R98, !PT ;  /* 0x0000006219627209 */ /* 0x000fc60007810000 */
[----:B------:R0:W4:Y:S01]  /*e130*/  MUFU.TANH R23, R97 ;  /* 0x0000006100177308 */ /* 0x0001220000002400 */
[----:B------:R-:W-:Y:S02]  /*e140*/  ISETP.GT.AND P2, PT, R20, 0x71, PT ;  /* 0x000000711400780c */ /* 0x000fe40003f44270 */
[----:B---3--:R-:W-:Y:S02]  /*e150*/  FSEL R44, R52, -INF , P3 ;  /* 0xff800000342c7808 */ /* 0x008fe40001800000 */
[----:B------:R-:W-:-:S03]  /*e160*/  FMNMX.FTZ R45, R41, R98, !PT ;  /* 0x00000062292d7209 */ /* 0x000fc60007810000 */
[----:B------:R-:W3:Y:S01]  /*e170*/  MUFU.TANH R50, R50 ;  /* 0x0000003200327308 */ /* 0x000ee20000002400 */
[----:B0-----:R-:W-:Y:S01]  /*e180*/  FMUL.FTZ R97, R28, UR4 ;  /* 0x000000041c617c20 */ /* 0x001fe20008410000 */
[----:B------:R-:W-:Y:S02]  /*e190*/  ISETP.GT.AND P3, PT, R20, 0x78, PT ;  /* 0x000000781400780c */ /* 0x000fe40003f64270 */
[----:B-1----:R-:W-:Y:S01]  /*e1a0*/  FSEL R28, R53, -INF , P2 ;  /* 0xff800000351c7808 */ /* 0x002fe20001000000 */
[----:B------:R-:W-:Y:S01]  /*e1b0*/  FMUL.FTZ R53, R29, UR4 ;  /* 0x000000041d357c20 */ /* 0x000fe20008410000 */
[----:B------:R-:W-:Y:S02]  /*e1c0*/  FMNMX.FTZ R45, R44, R45, !PT ;  /* 0x0000002d2c2d7209 */ /* 0x000fe40007810000 */
[----:B------:R-:W0:Y:S01]  /*e1d0*/  MUFU.TANH R51, R51 ;  /* 0x0000003300337308 */ /* 0x000e220000002400 */
[----:B------:R-:W-:Y:S02]  /*e1e0*/  ISETP.GT.AND P2, PT, R20, 0x79, PT ;  /* 0x000000791400780c */ /* 0x000fe40003f44270 */
[----:B--2---:R-:W-:-:S02]  /*e1f0*/  FSEL R29, R72, -INF , P3 ;  /* 0xff800000481d7808 */ /* 0x004fc40001800000 */
[----:B------:R-:W-:-:S03]  /*e200*/  FMNMX.FTZ R52, R28, R45, !PT ;  /* 0x0000002d1c347209 */ /* 0x000fc60007810000 */
[----:B------:R-:W1:Y:S01]  /*e210*/  MUFU.TANH R97, R97 ;  /* 0x0000006100617308 */ /* 0x000e620000002400 */
[----:B------:R-:W-:Y:S02]  /*e220*/  ISETP.GT.AND P3, PT, R20, 0x80, PT ;  /* 0x000000801400780c */ /* 0x000fe40003f64270 */
[----:B----4-:R-:W-:Y:S02]  /*e230*/  FSEL R45, R23, -INF , P2 ;  /* 0xff800000172d7808 */ /* 0x010fe40001000000 */
[----:B------:R-:W-:-:S03]  /*e240*/  FMNMX.FTZ R72, R29, R52, !PT ;  /* 0x000000341d487209 */ /* 0x000fc60007810000 */
[----:B------:R-:W2:Y:S01]  /*e250*/  MUFU.TANH R53, R53 ;  /* 0x0000003500357308 */ /* 0x000ea20000002400 */
[----:B------:R-:W-:Y:S02]  /*e260*/  ISETP.GT.AND P2, PT, R20, 0x81, PT ;  /* 0x000000811400780c */ /* 0x000fe40003f44270 */
[----:B---3--:R-:W-:Y:S02]  /*e270*/  FSEL R50, R50, -INF , P3 ;  /* 0xff80000032327808 */ /* 0x008fe40001800000 */
[----:B------:R-:W-:Y:S02]  /*e280*/  FMNMX.FTZ R23, R45, R72, !PT ;  /* 0x000000482d177209 */ /* 0x000fe40007810000 */
[----:B------:R-:W-:Y:S02]  /*e290*/  ISETP.GT.AND P3, PT, R20, 0x88, PT ;  /* 0x000000881400780c */ /* 0x000fe40003f64270 */
[----:B0-----:R-:W-:Y:S02]  /*e2a0*/  FSEL R51, R51, -INF , P2 ;  /* 0xff80000033337808 */ /* 0x001fe40001000000 */
[----:B------:R-:W-:-:S02]  /*e2b0*/  FMNMX.FTZ R72, R50, R23, !PT ;  /* 0x0000001732487209 */ /* 0x000fc40007810000 */
[----:B------:R-:W-:Y:S02]  /*e2c0*/  ISETP.GT.AND P2, PT, R20, 0x89, PT ;  /* 0x000000891400780c */ /* 0x000fe40003f44270 */
[----:B-1----:R-:W-:Y:S02]  /*e2d0*/  FSEL R20, R97, -INF , P3 ;  /* 0xff80000061147808 */ /* 0x002fe40001800000 */
[----:B------:R-:W-:Y:S02]  /*e2e0*/  FMNMX.FTZ R23, R51, R72, !PT ;  /* 0x0000004833177209 */ /* 0x000fe40007810000 */
[----:B--2---:R-:W-:Y:S02]  /*e2f0*/  FSEL R53, R53, -INF , P2 ;  /* 0xff80000035357808 */ /* 0x004fe40001000000 */
[----:B------:R-:W-:-:S04]  /*e300*/  FMNMX.FTZ R72, R20, R23, !PT ;  /* 0x0000001714487209 */ /* 0x000fc80007810000 */
[----:B------:R-:W-:-:S05]  /*e310*/  FMNMX.FTZ R72, R53, R72, !PT ;  /* 0x0000004835487209 */ /* 0x000fca0007810000 */
[----:B------:R-:W0:Y:S01]  /*e320*/  SHFL.BFLY PT, R23, R72, 0x2, 0x1f ;  /* 0x0c401f0048177f89 */ /* 0x000e2200000e0000 */
[----:B------:R-:W-:Y:S01]  /*e330*/  FMUL.FTZ R52, R54, UR4 ;  /* 0x0000000436347c20 */ /* 0x000fe20008410000 */
[----:B------:R-:W-:Y:S02]  /*e340*/  FMUL.FTZ R54, R55, UR4 ;  /* 0x0000000437367c20 */ /* 0x000fe40008410000 */
[----:B------:R-:W1:Y:S01]  /*e350*/  SHFL.IDX PT, R97, R58, 0x1, 0x1c1f ;  /* 0x003c1f003a617f89 */ /* 0x000e6200000e0000 */
[----:B0-----:R-:W-:-:S05]  /*e360*/  FMNMX.FTZ R55, R72, R23, !PT ;  /* 0x0000001748377209 */ /* 0x001fca0007810000 */
[----:B------:R-:W0:Y:S01]  /*e370*/  SHFL.BFLY PT, R72, R55, 0x1, 0x1f ;  /* 0x0c201f0037487f89 */ /* 0x000e2200000e0000 */
[----:B-1----:R-:W-:-:S04]  /*e380*/  VIADDMNMX R95, R97, R96, R95, PT ;  /* 0x00000060615f7246 */ /* 0x002fc8000380015f */
[C---:B------:R-:W-:Y:S02]  /*e390*/  ISETP.GT.AND P3, PT, R95.reuse, RZ, PT ;  /* 0x000000ff5f00720c */ /* 0x040fe40003f64270 */
[----:B------:R-:W-:Y:S02]  /*e3a0*/  ISETP.GT.AND P4, PT, R95, 0x1, PT ;  /* 0x000000015f00780c */ /* 0x000fe40003f84270 */
[----:B0-----:R-:W-:Y:S01]  /*e3b0*/  FMNMX.FTZ R23, R55, R72, !PT ;  /* 0x0000004837177209 */ /* 0x001fe20007810000 */
[----:B------:R-:W-:-:S03]  /*e3c0*/  IMAD.U32 R72, RZ, RZ, UR5 ;  /* 0x00000005ff487e24 */ /* 0x000fc6000f8e00ff */
[C---:B------:R-:W-:Y:S01]  /*e3d0*/  FSETP.NEU.FTZ.AND P2, PT, R23.reuse, -INF , PT ;  /* 0xff8000001700780b */ /* 0x040fe20003f5d000 */
[----:B------:R-:W-:Y:S01]  /*e3e0*/  FMUL.FTZ R98, R23, R72 ;  /* 0x0000004817627220 */ /* 0x000fe20000410000 */
[----:B------:R-:W-:-:S04]  /*e3f0*/  FMUL.FTZ R55, R31, UR4 ;  /* 0x000000041f377c20 */ /* 0x000fc80008410000 */
[----:B------:R-:W-:Y:S02]  /*e400*/  FSEL R31, R98, RZ, P2 ;  /* 0x000000ff621f7208 */ /* 0x000fe40001000000 */
[----:B------:R-:W-:-:S03]  /*e410*/  ISETP.GT.AND P2, PT, R95, 0x8, PT ;  /* 0x000000085f00780c */ /* 0x000fc60003f44270 */
[-CC-:B------:R-:W-:Y:S01]  /*e420*/  FFMA.FTZ R98, R89, R72.reuse, -R31.reuse ;  /* 0x0000004859627223 */ /* 0x180fe2000001081f */
[-CC-:B------:R-:W-:Y:S01]  /*e430*/  FFMA.FTZ R89, R91, R72.reuse, -R31.reuse ;  /* 0x000000485b597223 */ /* 0x180fe2000001081f */
[-CC-:B------:R-:W-:Y:S01]  /*e440*/  FFMA.FTZ R91, R92, R72.reuse, -R31.reuse ;  /* 0x000000485c5b7223 */ /* 0x180fe2000001081f */
[----:B------:R-:W-:Y:S01]  /*e450*/  FFMA.FTZ R99, R80, R72, -R31 ;  /* 0x0000004850637223 */ /* 0x000fe2000001081f */
[----:B------:R-:W-:Y:S02]  /*e460*/  FSEL R80, R15, -INF , P3 ;  /* 0xff8000000f507808 */ /* 0x000fe40001800000 */
[----:B------:R-:W-:Y:S02]  /*e470*/  FSEL R92, R88, -INF , P4 ;  /* 0xff800000585c7808 */ /* 0x000fe40002000000 */
[----:B------:R-:W-:Y:S02]  /*e480*/  ISETP.GT.AND P3, PT, R95, 0x9, PT ;  /* 0x000000095f00780c */ /* 0x000fe40003f64270 */
[----:B------:R-:W-:-:S02]  /*e490*/  FSEL R90, R90, -INF , P2 ;  /* 0xff8000005a5a7808 */ /* 0x000fc40001000000 */
[----:B------:R-:W-:Y:S02]  /*e4a0*/  FMNMX.FTZ R97, R80, R92, !PT ;  /* 0x0000005c50617209 */ /* 0x000fe40007810000 */
[----:B------:R-:W-:Y:S02]  /*e4b0*/  ISETP.GT.AND P2, PT, R95, 0x10, PT ;  /* 0x000000105f00780c */ /* 0x000fe40003f44270 */
[----:B------:R-:W-:Y:S02]  /*e4c0*/  FSEL R93, R93, -INF , P3 ;  /* 0xff8000005d5d7808 */ /* 0x000fe40001800000 */
[----:B------:R-:W-:Y:S01]  /*e4d0*/  FMNMX.FTZ R96, R90, R97, !PT ;  /* 0x000000615a607209 */ /* 0x000fe20007810000 */
[----:B------:R-:W-:Y:S01]  /*e4e0*/  FFMA.FTZ R88, R94, R72, -R31 ;  /* 0x000000485e587223 */ /* 0x000fe2000001081f */
[----:B------:R-:W-:Y:S02]  /*e4f0*/  ISETP.GT.AND P3, PT, R95, 0x11, PT ;  /* 0x000000115f00780c */ /* 0x000fe40003f64270 */
[----:B------:R-:W-:-:S02]  /*e500*/  FSEL R94, R81, -INF , P2 ;  /* 0xff800000515e7808 */ /* 0x000fc40001000000 */
[----:B------:R-:W-:Y:S01]  /*e510*/  FMNMX.FTZ R97, R93, R96, !PT ;  /* 0x000000605d617209 */ /* 0x000fe20007810000 */
[-CC-:B------:R-:W-:Y:S01]  /*e520*/  FFMA.FTZ R81, R83, R72.reuse, -R31.reuse ;  /* 0x0000004853517223 */ /* 0x180fe2000001081f */
[----:B------:R-:W-:Y:S02]  /*e530*/  FSEL R83, R82, -INF , P3 ;  /* 0xff80000052537808 */ /* 0x000fe40001800000 */
[C---:B------:R-:W-:Y:S02]  /*e540*/  ISETP.GT.AND P2, PT, R95.reuse, 0x18, PT ;  /* 0x000000185f00780c */ /* 0x040fe40003f44270 */
[----:B------:R-:W-:Y:S01]  /*e550*/  FMNMX.FTZ R82, R94, R97, !PT ;  /* 0x000000615e527209 */ /* 0x000fe20007810000 */
[----:B------:R0:W-:Y:S01]  /*e560*/  MUFU.EX2 R15, R99 ;  /* 0x00000063000f7308 */ /* 0x0001e20000000800 */
[----:B------:R-:W-:Y:S02]  /*e570*/  ISETP.GT.AND P3, PT, R95, 0x19, PT ;  /* 0x000000195f00780c */ /* 0x000fe40003f64270 */
[----:B------:R-:W-:Y:S01]  /*e580*/  FSEL R84, R84, -INF , P2 ;  /* 0xff80000054547808 */ /* 0x000fe20001000000 */
[----:B0-----:R-:W-:Y:S01]  /*e590*/  FFMA.FTZ R99, R85, R72, -R31 ;  /* 0x0000004855637223 */ /* 0x001fe2000001081f */
[----:B------:R-:W-:-:S02]  /*e5a0*/  FMNMX.FTZ R85, R83, R82, !PT ;  /* 0x0000005253557209 */ /* 0x000fc40007810000 */
[C---:B------:R-:W-:Y:S02]  /*e5b0*/  ISETP.GT.AND P2, PT, R95.reuse, 0x20, PT ;  /* 0x000000205f00780c */ /* 0x040fe40003f44270 */
[----:B------:R-:W-:Y:S02]  /*e5c0*/  FSEL R86, R86, -INF , P3 ;  /* 0xff80000056567808 */ /* 0x000fe40001800000 */
[----:B------:R-:W-:Y:S01]  /*e5d0*/  FMNMX.FTZ R97, R84, R85, !PT ;  /* 0x0000005554617209 */ /* 0x000fe20007810000 */
[----:B------:R0:W-:Y:S01]  /*e5e0*/  MUFU.EX2 R58, R98 ;  /* 0x00000062003a7308 */ /* 0x0001e20000000800 */
[----:B------:R-:W-:Y:S02]  /*e5f0*/  ISETP.GT.AND P3, PT, R95, 0x21, PT ;  /* 0x000000215f00780c */ /* 0x000fe40003f64270 */
[----:B------:R-:W-:Y:S02]  /*e600*/  FSEL R85, R73, -INF , P2 ;  /* 0xff80000049557808 */ /* 0x000fe40001000000 */
[----:B------:R-:W-:-:S02]  /*e610*/  ISETP.GT.AND P2, PT, R95, 0x28, PT ;  /* 0x000000285f00780c */ /* 0x000fc40003f44270 */
[----:B0-----:R-:W-:Y:S02]  /*e620*/  FMNMX.FTZ R98, R86, R97, !PT ;  /* 0x0000006156627209 */ /* 0x001fe40007810000 */
[----:B------:R-:W-:Y:S02]  /*e630*/  FSEL R96, R74, -INF , P3 ;  /* 0xff8000004a607808 */ /* 0x000fe40001800000 */
[----:B------:R-:W-:Y:S02]  /*e640*/  FMNMX.FTZ R73, R85, R98, !PT ;  /* 0x0000006255497209 */ /* 0x000fe40007810000 */
[----:B------:R-:W-:Y:S02]  /*e650*/  ISETP.GT.AND P3, PT, R95, 0x29, PT ;  /* 0x000000295f00780c */ /* 0x000fe40003f64270 */
[----:B------:R-:W-:Y:S02]  /*e660*/  FSEL R76, R76, -INF , P2 ;  /* 0xff8000004c4c7808 */ /* 0x000fe40001000000 */
[----:B------:R-:W-:Y:S01]  /*e670*/  FMNMX.FTZ R73, R96, R73, !PT ;  /* 0x0000004960497209 */ /* 0x000fe20007810000 */
[----:B------:R-:W0:Y:S01]  /*e680*/  MUFU.TANH R70, R70 ;  /* 0x0000004600467308 */ /* 0x000e220000002400 */
[----:B------:R-:W-:Y:S01]  /*e690*/  FMUL.FTZ R59, R59, UR4 ;  /* 0x000000043b3b7c20 */ /* 0x000fe20008410000 */
[----:B------:R-:W-:-:S02]  /*e6a0*/  ISETP.GT.AND P2, PT, R95, 0x30, PT ;  /* 0x000000305f00780c */ /* 0x000fc40003f44270 */
[----:B------:R-:W-:Y:S02]  /*e6b0*/  FSEL R78, R78, -INF , P3 ;  /* 0xff8000004e4e7808 */ /* 0x000fe40001800000 */
[----:B------:R-:W-:Y:S01]  /*e6c0*/  FMNMX.FTZ R73, R76, R73, !PT ;  /* 0x000000494c497209 */ /* 0x000fe20007810000 */
[-CC-:B------:R-:W-:Y:S01]  /*e6d0*/  FFMA.FTZ R74, R87, R72.reuse, -R31.reuse ;  /* 0x00000048574a7223 */ /* 0x180fe2000001081f */
[----:B------:R-:W1:Y:S01]  /*e6e0*/  MUFU.TANH R56, R56 ;  /* 0x0000003800387308 */ /* 0x000e620000002400 */
[----:B------:R-:W-:Y:S01]  /*e6f0*/  ISETP.GT.AND P3, PT, R95, 0x31, PT ;  /* 0x000000315f00780c */ /* 0x000fe20003f64270 */
[----:B------:R-:W-:Y:S01]  /*e700*/  FMUL.FTZ R62, R62, UR4 ;  /* 0x000000043e3e7c20 */ /* 0x000fe20008410000 */
[----:B------:R-:W-:Y:S02]  /*e710*/  FSEL R87, R65, -INF , P2 ;  /* 0xff80000041577808 */ /* 0x000fe40001000000 */
[----:B------:R-:W-:Y:S01]  /*e720*/  FMNMX.FTZ R98, R78, R73, !PT ;  /* 0x000000494e627209 */ /* 0x000fe20007810000 */
[----:B------:R-:W-:-:S02]  /*e730*/  FFMA.FTZ R65, R75, R72, -R31 ;  /* 0x000000484b417223 */ /* 0x000fc4000001081f */
[----:B------:R-:W2:Y:S01]  /*e740*/  MUFU.TANH R59, R59 ;  /* 0x0000003b003b7308 */ /* 0x000ea20000002400 */
[----:B------:R-:W-:Y:S01]  /*e750*/  ISETP.GT.AND P2, PT, R95, 0x38, PT ;  /* 0x000000385f00780c */ /* 0x000fe20003f44270 */
[----:B------:R-:W-:Y:S01]  /*e760*/  FMUL.FTZ R63, R63, UR4 ;  /* 0x000000043f3f7c20 */ /* 0x000fe20008410000 */
[----:B------:R-:W-:Y:S02]  /*e770*/  FSEL R75, R66, -INF , P3 ;  /* 0xff800000424b7808 */ /* 0x000fe40001800000 */
[----:B------:R-:W-:Y:S02]  /*e780*/  FMNMX.FTZ R98, R87, R98, !PT ;  /* 0x0000006257627209 */ /* 0x000fe40007810000 */
[----:B------:R-:W-:Y:S01]  /*e790*/  ISETP.GT.AND P3, PT, R95, 0x39, PT ;  /* 0x000000395f00780c */ /* 0x000fe20003f64270 */
[----:B------:R-:W3:Y:S01]  /*e7a0*/  MUFU.TANH R62, R62 ;  /* 0x0000003e003e7308 */ /* 0x000ee20000002400 */
[----:B------:R-:W-:Y:S02]  /*e7b0*/  FSEL R68, R68, -INF , P2 ;  /* 0xff80000044447808 */ /* 0x000fe40001000000 */
[----:B------:R-:W-:-:S02]  /*e7c0*/  FMNMX.FTZ R73, R75, R98, !PT ;  /* 0x000000624b497209 */ /* 0x000fc40007810000 */
[----:B------:R-:W-:Y:S02]  /*e7d0*/  ISETP.GT.AND P2, PT, R95, 0x40, PT ;  /* 0x000000405f00780c */ /* 0x000fe40003f44270 */
[----:B0-----:R-:W-:Y:S01]  /*e7e0*/  FSEL R70, R70, -INF , P3 ;  /* 0xff80000046467808 */ /* 0x001fe20001800000 */
[----:B------:R-:W0:Y:S01]  /*e7f0*/  MUFU.TANH R63, R63 ;  /* 0x0000003f003f7308 */ /* 0x000e220000002400 */
[----:B------:R-:W-:Y:S01]  /*e800*/  FMNMX.FTZ R73, R68, R73, !PT ;  /* 0x0000004944497209 */ /* 0x000fe20007810000 */
[-CC-:B------:R-:W-:Y:S01]  /*e810*/  FFMA.FTZ R66, R77, R72.reuse, -R31.reuse ;  /* 0x000000484d427223 */ /* 0x180fe2000001081f */
[----:B------:R-:W-:Y:S02]  /*e820*/  ISETP.GT.AND P3, PT, R95, 0x41, PT ;  /* 0x000000415f00780c */ /* 0x000fe40003f64270 */
[----:B-1----:R-:W-:Y:S02]  /*e830*/  FSEL R77, R56, -INF , P2 ;  /* 0xff800000384d7808 */ /* 0x002fe40001000000 */
[----:B------:R-:W-:Y:S01]  /*e840*/  FMNMX.FTZ R98, R70, R73, !PT ;  /* 0x0000004946627209 */ /* 0x000fe20007810000 */
[----:B------:R-:W-:Y:S01]  /*e850*/  MUFU.TANH R48, R48 ;  /* 0x0000003000307308 */ /* 0x000fe20000002400 */
[----:B------:R-:W-:Y:S01]  /*e860*/  FFMA.FTZ R56, R64, R72, -R31 ;  /* 0x0000004840387223 */ /* 0x000fe2000001081f */
[----:B--2---:R-:W-:-:S02]  /*e870*/  FSEL R64, R59, -INF , P3 ;  /* 0xff8000003b407808 */ /* 0x004fc40001800000 */
[----:B------:R-:W-:Y:S02]  /*e880*/  ISETP.GT.AND P2, PT, R95, 0x48, PT ;  /* 0x000000485f00780c */ /* 0x000fe40003f44270 */
[----:B------:R-:W-:Y:S02]  /*e890*/  FMNMX.FTZ R59, R77, R98, !PT ;  /* 0x000000624d3b7209 */ /* 0x000fe40007810000 */
[----:B------:R-:W1:Y:S01]  /*e8a0*/  MUFU.TANH R49, R49 ;  /* 0x0000003100317308 */ /* 0x000e620000002400 */
[----:B------:R-:W-:Y:S01]  /*e8b0*/  ISETP.GT.AND P3, PT, R95, 0x49, PT ;  /* 0x000000495f00780c */ /* 0x000fe20003f64270 */
[----:B------:R-:W-:Y:S01]  /*e8c0*/  FMUL.FTZ R42, R42, UR4 ;  /* 0x000000042a2a7c20 */ /* 0x000fe20008410000 */
[----:B---3--:R-:W-:Y:S02]  /*e8d0*/  FSEL R62, R62, -INF , P2 ;  /* 0xff8000003e3e7808 */ /* 0x008fe40001000000 */
[----:B------:R-:W-:-:S03]  /*e8e0*/  FMNMX.FTZ R73, R64, R59, !PT ;  /* 0x0000003b40497209 */ /* 0x000fc60007810000 */
[----:B------:R-:W2:Y:S01]  /*e8f0*/  MUFU.TANH R52, R52 ;  /* 0x0000003400347308 */ /* 0x000ea20000002400 */
[----:B------:R-:W-:Y:S01]  /*e900*/  ISETP.GT.AND P2, PT, R95, 0x50, PT ;  /* 0x000000505f00780c */ /* 0x000fe20003f44270 */
[----:B------:R-:W-:Y:S01]  /*e910*/  FMUL.FTZ R43, R43, UR4 ;  /* 0x000000042b2b7c20 */ /* 0x000fe20008410000 */
[----:B0-----:R-:W-:Y:S02]  /*e920*/  FSEL R97, R63, -INF , P3 ;  /* 0xff8000003f617808 */ /* 0x001fe40001800000 */
[----:B------:R-:W-:-:S03]  /*e930*/  FMNMX.FTZ R98, R62, R73, !PT ;  /* 0x000000493e627209 */ /* 0x000fc60007810000 */
[----:B------:R-:W0:Y:S01]  /*e940*/  MUFU.TANH R54, R54 ;  /* 0x0000003600367308 */ /* 0x000e220000002400 */
[----:B------:R-:W-:Y:S01]  /*e950*/  ISETP.GT.AND P3, PT, R95, 0x51, PT ;  /* 0x000000515f00780c */ /* 0x000fe20003f64270 */
[----:B------:R-:W-:Y:S01]  /*e960*/  FMUL.FTZ R46, R46, UR4 ;  /* 0x000000042e2e7c20 */ /* 0x000fe20008410000 */
[----:B------:R-:W-:-:S05]  /*e970*/  FMNMX.FTZ R98, R97, R98, !PT ;  /* 0x0000006261627209 */ /* 0x000fca0007810000 */
[----:B------:R3:W-:Y:S01]  /*e980*/  MUFU.EX2 R82, R99 ;  /* 0x0000006300527308 */ /* 0x0007e20000000800 */
[----:B-1----:R-:W-:Y:S01]  /*e990*/  FSEL R63, R49, -INF , P3 ;  /* 0xff800000313f7808 */ /* 0x002fe20001800000 */
[----:B------:R-:W-:-:S06]  /*e9a0*/  FMUL.FTZ R47, R47, UR4 ;  /* 0x000000042f2f7c20 */ /* 0x000fcc0008410000 */
[----:B------:R-:W1:Y:S01]  /*e9b0*/  MUFU.TANH R42, R42 ;  /* 0x0000002a002a7308 */ /* 0x000e620000002400 */
[--C-:B---3--:R-:W-:Y:S01]  /*e9c0*/  FFMA.FTZ R99, R79, R72, -R31.reuse ;  /* 0x000000484f637223 */ /* 0x108fe2000001081f */
[----:B------:R-:W-:Y:S02]  /*e9d0*/  FSEL R79, R48, -INF , P2 ;  /* 0xff800000304f7808 */ /* 0x000fe40001000000 */
[----:B------:R-:W-:Y:S02]  /*e9e0*/  ISETP.GT.AND P2, PT, R95, 0x58, PT ;  /* 0x000000585f00780c */ /* 0x000fe40003f44270 */
[----:B------:R-:W-:Y:S02]  /*e9f0*/  FMNMX.FTZ R98, R79, R98, !PT ;  /* 0x000000624f627209 */ /* 0x000fe40007810000 */
[----:B------:R-:W3:Y:S01]  /*ea00*/  MUFU.TANH R43, R43 ;  /* 0x0000002b002b7308 */ /* 0x000ee20000002400 */
[----:B------:R-:W-:Y:S01]  /*ea10*/  FFMA.FTZ R48, R67, R72, -R31 ;  /* 0x0000004843307223 */ /* 0x000fe2000001081f */
[----:B------:R-:W-:Y:S01]  /*ea20*/  ISETP.GT.AND P3, PT, R95, 0x59, PT ;  /* 0x000000595f00780c */ /* 0x000fe20003f64270 */
[----:B------:R-:W-:Y:S01]  /*ea30*/  FMUL.FTZ R34, R34, UR4 ;  /* 0x0000000422227c20 */ /* 0x000fe20008410000 */
[----:B--2---:R-:W-:-:S02]  /*ea40*/  FSEL R52, R52, -INF , P2 ;  /* 0xff80000034347808 */ /* 0x004fc40001000000 */
[----:B------:R-:W-:Y:S02]  /*ea50*/  FMNMX.FTZ R67, R63, R98, !PT ;  /* 0x000000623f437209 */ /* 0x000fe40007810000 */
[----:B------:R-:W2:Y:S01]  /*ea60*/  MUFU.TANH R46, R46 ;  /* 0x0000002e002e7308 */ /* 0x000ea20000002400 */
[----:B------:R-:W-:Y:S01]  /*ea70*/  FFMA.FTZ R49, R69, R72, -R31 ;  /* 0x0000004845317223 */ /* 0x000fe2000001081f */
[----:B------:R-:W-:Y:S01]  /*ea80*/  ISETP.GT.AND P2, PT, R95, 0x60, PT ;  /* 0x000000605f00780c */ /* 0x000fe20003f44270 */
[----:B------:R-:W-:Y:S01]  /*ea90*/  FMUL.FTZ R35, R35, UR4 ;  /* 0x0000000423237c20 */ /* 0x000fe20008410000 */
[----:B0-----:R-:W-:Y:S02]  /*eaa0*/  FSEL R54, R54, -INF , P3 ;  /* 0xff80000036367808 */ /* 0x001fe40001800000 */
[----:B------:R-:W-:Y:S02]  /*eab0*/  FMNMX.FTZ R69, R52, R67, !PT ;  /* 0x0000004334457209 */ /* 0x000fe40007810000 */
[----:B------:R-:W-:Y:S01]  /*eac0*/  MUFU.TANH R47, R47 ;  /* 0x0000002f002f7308 */ /* 0x000fe20000002400 */
[----:B------:R-:W-:Y:S01]  /*ead0*/  ISETP.GT.AND P3, PT, R95, 0x61, PT ;  /* 0x000000615f00780c */ /* 0x000fe20003f64270 */
[----:B------:R-:W-:Y:S01]  /*eae0*/  FMUL.FTZ R38, R38, UR4 ;  /* 0x0000000426267c20 */ /* 0x000fe20008410000 */
[----:B-1----:R-:W-:-:S02]  /*eaf0*/  FSEL R67, R42, -INF , P2 ;  /* 0xff8000002a437808 */ /* 0x002fc40001000000 */
[----:B------:R-:W-:-:S03]  /*eb00*/  FMNMX.FTZ R98, R54, R69, !PT ;  /* 0x0000004536627209 */ /* 0x000fc60007810000 */
[----:B------:R-:W0:Y:S01]  /*eb10*/  MUFU.TANH R34, R34 ;  /* 0x0000002200227308 */ /* 0x000e220000002400 */
[----:B------:R-:W-:Y:S01]  /*eb20*/  ISETP.GT.AND P2, PT, R95, 0x68, PT ;  /* 0x000000685f00780c */ /* 0x000fe20003f44270 */
[----:B------:R-:W-:Y:S01]  /*eb30*/  FMUL.FTZ R39, R39, UR4 ;  /* 0x0000000427277c20 */ /* 0x000fe20008410000 */
[----:B---3--:R-:W-:Y:S02]  /*eb40*/  FSEL R69, R43, -INF , P3 ;  /* 0xff8000002b457808 */ /* 0x008fe40001800000 */
[----:B------:R-:W-:-:S03]  /*eb50*/  FMNMX.FTZ R100, R67, R98, !PT ;  /* 0x0000006243647209 */ /* 0x000fc60007810000 */
[----:B------:R-:W1:Y:S01]  /*eb60*/  MUFU.TANH R35, R35 ;  /* 0x0000002300237308 */ /* 0x000e620000002400 */
[----:B------:R-:W-:Y:S01]  /*eb70*/  FFMA.FTZ R43, R57, R72, -R31 ;  /* 0x00000048392b7223 */ /* 0x000fe2000001081f */
[----:B------:R-:W-:Y:S01]  /*eb80*/  ISETP.GT.AND P3, PT, R95, 0x69, PT ;  /* 0x000000695f00780c */ /* 0x000fe20003f64270 */
[----:B------:R-:W-:Y:S01]  /*eb90*/  FMUL.FTZ R26, R26, UR4 ;  /* 0x000000041a1a7c20 */ /* 0x000fe20008410000 */
[----:B--2---:R-:W-:Y:S02]  /*eba0*/  FSEL R98, R46, -INF , P2 ;  /* 0xff8000002e627808 */ /* 0x004fe40001000000 */
[----:B------:R-:W-:Y:S02]  /*ebb0*/  FMNMX.FTZ R57, R69, R100, !PT ;  /* 0x0000006445397209 */ /* 0x000fe40007810000 */
[----:B------:R-:W2:Y:S01]  /*ebc0*/  MUFU.TANH R38, R38 ;  /* 0x0000002600267308 */ /* 0x000ea20000002400 */
[----:B------:R-:W-:Y:S01]  /*ebd0*/  ISETP.GT.AND P2, PT, R95, 0x70, PT ;  /* 0x000000705f00780c */ /* 0x000fe20003f44270 */
[----:B------:R-:W-:Y:S01]  /*ebe0*/  FMUL.FTZ R27, R27, UR4 ;  /* 0x000000041b1b7c20 */ /* 0x000fe20008410000 */
[----:B------:R-:W-:-:S05]  /*ebf0*/  FMNMX.FTZ R46, R98, R57, !PT ;  /* 0x00000039622e7209 */ /* 0x000fca0007810000 */
[----:B------:R-:W3:Y:S01]  /*ec00*/  MUFU.TANH R39, R39 ;  /* 0x0000002700277308 */ /* 0x000ee20000002400 */
[----:B0-----:R-:W-:Y:S01]  /*ec10*/  FSEL R34, R34, -INF , P2 ;  /* 0xff80000022227808 */ /* 0x001fe20001000000 */
[----:B------:R-:W-:-:S06]  /*ec20*/  FMUL.FTZ R30, R30, UR4 ;  /* 0x000000041e1e7c20 */ /* 0x000fcc0008410000 */
[----:B------:R0:W-:Y:S01]  /*ec30*/  MUFU.EX2 R59, R99 ;  /* 0x00000063003b7308 */ /* 0x0001e20000000800 */
[----:B------:R-:W-:Y:S01]  /*ec40*/  FFMA.FTZ R57, R60, R72, -R31 ;  /* 0x000000483c397223 */ /* 0x000fe2000001081f */
[----:B0-----:R-:W-:-:S06]  /*ec50*/  FSEL R99, R47, -INF , P3 ;  /* 0xff8000002f637808 */ /* 0x001fcc0001800000 */
[----:B------:R-:W0:Y:S01]  /*ec60*/  MUFU.TANH R26, R26 ;  /* 0x0000001a001a7308 */ /* 0x000e220000002400 */
[----:B------:R-:W-:Y:S02]  /*ec70*/  ISETP.GT.AND P3, PT, R95, 0x71, PT ;  /* 0x000000715f00780c */ /* 0x000fe40003f64270 */
[----:B------:R-:W-:Y:S02]  /*ec80*/  FMNMX.FTZ R47, R99, R46, !PT ;  /* 0x0000002e632f7209 */ /* 0x000fe40007810000 */
[----:B------:R-:W-:Y:S02]  /*ec90*/  ISETP.GT.AND P2, PT, R95, 0x78, PT ;  /* 0x000000785f00780c */ /* 0x000fe40003f44270 */
[----:B-1----:R-:W-:Y:S01]  /*eca0*/  FSEL R35, R35, -INF , P3 ;  /* 0xff80000023237808 */ /* 0x002fe20001800000 */
[----:B------:R-:W1:Y:S01]  /*ecb0*/  MUFU.TANH R27, R27 ;  /* 0x0000001b001b7308 */ /* 0x000e620000002400 */
[----:B------:R-:W-:Y:S02]  /*ecc0*/  FMNMX.FTZ R60, R34, R47, !PT ;  /* 0x0000002f223c7209 */ /* 0x000fe40007810000 */
[----:B------:R-:W-:-:S02]  /*ecd0*/  ISETP.GT.AND P3, PT, R95, 0x79, PT ;  /* 0x000000795f00780c */ /* 0x000fc40003f64270 */
[----:B--2---:R-:W-:Y:S02]  /*ece0*/  FSEL R100, R38, -INF , P2 ;  /* 0xff80000026647808 */ /* 0x004fe40001000000 */
[----:B------:R-:W-:Y:S01]  /*ecf0*/  FMNMX.FTZ R47, R35, R60, !PT ;  /* 0x0000003c232f7209 */ /* 0x000fe20007810000 */
[----:B------:R-:W2:Y:S01]  /*ed00*/  MUFU.TANH R30, R30 ;  /* 0x0000001e001e7308 */ /* 0x000ea20000002400 */
[----:B------:R-:W-:Y:S02]  /*ed10*/  ISETP.GT.AND P2, PT, R95, 0x80, PT ;  /* 0x000000805f00780c */ /* 0x000fe40003f44270 */
[----:B---3--:R-:W-:Y:S02]  /*ed20*/  FSEL R101, R39, -INF , P3 ;  /* 0xff80000027657808 */ /* 0x008fe40001800000 */
[----:B------:R-:W-:-:S03]  /*ed30*/  FMNMX.FTZ R60, R100, R47, !PT ;  /* 0x0000002f643c7209 */ /* 0x000fc60007810000 */
[----:B------:R-:W3:Y:S01]  /*ed40*/  MUFU.TANH R55, R55 ;  /* 0x0000003700377308 */ /* 0x000ee20000002400 */
[----:B------:R-:W-:Y:S02]  /*ed50*/  ISETP.GT.AND P3, PT, R95, 0x81, PT ;  /* 0x000000815f00780c */ /* 0x000fe40003f64270 */
[----:B0-----:R-:W-:Y:S02]  /*ed60*/  FSEL R102, R26, -INF , P2 ;  /* 0xff8000001a667808 */ /* 0x001fe40001000000 */
[----:B------:R-:W-:Y:S01]  /*ed70*/  FMNMX.FTZ R47, R101, R60, !PT ;  /* 0x0000003c652f7209 */ /* 0x000fe20007810000 */
[----:B------:R-:W-:Y:S01]  /*ed80*/  FFMA.FTZ R39, R32, R72, -R31 ;  /* 0x0000004820277223 */ /* 0x000fe2000001081f */
[----:B------:R-:W-:Y:S02]  /*ed90*/  ISETP.GT.AND P2, PT, R95, 0x88, PT ;  /* 0x000000885f00780c */ /* 0x000fe40003f44270 */
[----:B-1----:R-:W-:Y:S02]  /*eda0*/  FSEL R32, R27, -INF , P3 ;  /* 0xff8000001b207808 */ /* 0x002fe40001800000 */
[----:B------:R-:W-:-:S02]  /*edb0*/  FMNMX.FTZ R47, R102, R47, !PT ;  /* 0x0000002f662f7209 */ /* 0x000fc40007810000 */
[----:B------:R-:W-:Y:S02]  /*edc0*/  ISETP.GT.AND P3, PT, R95, 0x89, PT ;  /* 0x000000895f00780c */ /* 0x000fe40003f64270 */
[----:B--2---:R-:W-:Y:S02]  /*edd0*/  FSEL R30, R30, -INF , P2 ;  /* 0xff8000001e1e7808 */ /* 0x004fe40001000000 */
[----:B------:R-:W-:Y:S01]  /*ede0*/  FMNMX.FTZ R47, R32, R47, !PT ;  /* 0x0000002f202f7209 */ /* 0x000fe20007810000 */
[----:B------:R-:W-:Y:S01]  /*edf0*/  FFMA.FTZ R60, R14, R72, -R31 ;  /* 0x000000480e3c7223 */ /* 0x000fe2000001081f */
[----:B---3--:R-:W-:Y:S02]  /*ee00*/  FSEL R103, R55, -INF , P3 ;  /* 0xff80000037677808 */ /* 0x008fe40001800000 */
[----:B------:R-:W-:-:S04]  /*ee10*/  FMNMX.FTZ R14, R30, R47, !PT ;  /* 0x0000002f1e0e7209 */ /* 0x000fc80007810000 */
[----:B------:R-:W-:-:S05]  /*ee20*/  FMNMX.FTZ R14, R103, R14, !PT ;  /* 0x0000000e670e7209 */ /* 0x000fca0007810000 */
[----:B------:R-:W0:Y:S02]  /*ee30*/  SHFL.BFLY PT, R27, R14, 0x2, 0x1f ;  /* 0x0c401f000e1b7f89 */ /* 0x000e2400000e0000 */
[----:B0-----:R-:W-:-:S05]  /*ee40*/  FMNMX.FTZ R27, R14, R27, !PT ;  /* 0x0000001b0e1b7209 */ /* 0x001fca0007810000 */
[----:B------:R-:W0:Y:S01]  /*ee50*/  SHFL.BFLY PT, R14, R27, 0x1, 0x1f ;  /* 0x0c201f001b0e7f89 */ /* 0x000e2200000e0000 */
        /* <DEDUP_REMOVED lines=8> */
[----:B0-----:R-:W-:-:S04]  /*eee0*/  FMNMX.FTZ R73, R27, R14, !PT ;  /* 0x0000000e1b497209 */ /* 0x001fc80007810000 */
[C---:B------:R-:W-:Y:S01]  /*eef0*/  FSETP.NEU.FTZ.AND P2, PT, R73.reuse, -INF , PT ;  /* 0xff8000004900780b */ /* 0x040fe20003f5d000 */
[----:B------:R-:W-:-:S05]  /*ef00*/  FMUL.FTZ R29, R73, R72 ;  /* 0x00000048491d7220 */ /* 0x000fca0000410000 */
[----:B------:R-:W-:Y:S01]  /*ef10*/  FSEL R29, R29, RZ, P2 ;  /* 0x000000ff1d1d7208 */ /* 0x000fe20001000000 */
[----:B------:R0:W-:Y:S01]  /*ef20*/  MUFU.EX2 R46, R57 ;  /* 0x00000039002e7308 */ /* 0x0001e20000000800 */
[-CC-:B------:R-:W-:Y:S01]  /*ef30*/  FFMA.FTZ R41, R44, R72.reuse, -R31.reuse ;  /* 0x000000482c297223 */ /* 0x180fe2000001081f */
[-C--:B------:R-:W-:Y:S02]  /*ef40*/  FFMA.FTZ R36, R50, R72.reuse, -R31 ;  /* 0x0000004832247223 */ /* 0x080fe4000001081f */
[-CC-:B------:R-:W-:Y:S01]  /*ef50*/  FFMA.FTZ R25, R80, R72.reuse, -R29.reuse ;  /* 0x0000004850197223 */ /* 0x180fe2000001081d */
[-C--:B------:R-:W-:Y:S01]  /*ef60*/  FFMA.FTZ R27, R92, R72.reuse, -R29 ;  /* 0x000000485c1b7223 */ /* 0x080fe2000001081d */
[-CC-:B------:R-:W-:Y:S01]  /*ef70*/  FFMA.FTZ R14, R20, R72.reuse, -R31.reuse ;  /* 0x00000048140e7223 */ /* 0x180fe2000001081f */
[-CC-:B------:R-:W-:Y:S01]  /*ef80*/  FFMA.FTZ R40, R40, R72.reuse, -R31.reuse ;  /* 0x0000004828287223 */ /* 0x180fe2000001081f */
[-CC-:B------:R-:W-:Y:S01]  /*ef90*/  FFMA.FTZ R55, R24, R72.reuse, -R31.reuse ;  /* 0x0000004818377223 */ /* 0x180fe2000001081f */
[-CC-:B0-----:R-:W-:Y:S01]  /*efa0*/  FFMA.FTZ R57, R33, R72.reuse, -R31.reuse ;  /* 0x0000004821397223 */ /* 0x181fe2000001081f */
[-CC-:B------:R-:W-:Y:S01]  /*efb0*/  FFMA.FTZ R44, R28, R72.reuse, -R31.reuse ;  /* 0x000000481c2c7223 */ /* 0x180fe2000001081f */
[-CC-:B------:R-:W-:Y:S01]  /*efc0*/  FFMA.FTZ R45, R45, R72.reuse, -R31.reuse ;  /* 0x000000482d2d7223 */ /* 0x180fe2000001081f */
[-CC-:B------:R-:W-:Y:S01]  /*efd0*/  FFMA.FTZ R50, R51, R72.reuse, -R31.reuse ;  /* 0x0000004833327223 */ /* 0x180fe2000001081f */
[-C--:B------:R-:W-:Y:S01]  /*efe0*/  FFMA.FTZ R20, R53, R72.reuse, -R31 ;  /* 0x0000004835147223 */ /* 0x080fe2000001081f */
[----:B------:R-:W0:Y:S01]  /*eff0*/  MUFU.EX2 R21, R21 ;  /* 0x0000001500157308 */ /* 0x000e220000000800 */
[-CC-:B------:R-:W-:Y:S01]  /*f000*/  FFMA.FTZ R31, R90, R72.reuse, -R29.reuse ;  /* 0x000000485a1f7223 */ /* 0x180fe2000001081d */
[----:B------:R-:W-:-:S06]  /*f010*/  FFMA.FTZ R90, R93, R72, -R29 ;  /* 0x000000485d5a7223 */ /* 0x000fcc000001081d */
[----:B------:R-:W-:Y:S01]  /*f020*/  MUFU.EX2 R25, R25 ;  /* 0x0000001900197308 */ /* 0x000fe20000000800 */
[----:B------:R-:W-:-:S07]  /*f030*/  FFMA.FTZ R28, R94, R72, -R29 ;  /* 0x000000485e1c7223 */ /* 0x000fce000001081d */
[----:B------:R-:W1:Y:S08]  /*f040*/  MUFU.EX2 R27, R27 ;  /* 0x0000001b001b7308 */ /* 0x000e700000000800 */
[----:B------:R-:W2:Y:S01]  /*f050*/  MUFU.EX2 R89, R89 ;  /* 0x0000005900597308 */ /* 0x000ea20000000800 */
[----:B------:R-:W-:-:S07]  /*f060*/  FFMA.FTZ R92, R83, R72, -R29 ;  /* 0x00000048535c7223 */ /* 0x000fce000001081d */
[----:B------:R-:W3:Y:S01]  /*f070*/  MUFU.EX2 R31, R31 ;  /* 0x0000001f001f7308 */ /* 0x000ee20000000800 */
[----:B------:R-:W-:-:S07]  /*f080*/  FFMA.FTZ R33, R84, R72, -R29 ;  /* 0x0000004854217223 */ /* 0x000fce000001081d */
[----:B------:R-:W4:Y:S01]  /*f090*/  MUFU.EX2 R91, R91 ;  /* 0x0000005b005b7308 */ /* 0x000f220000000800 */
[----:B------:R-:W-:-:S07]  /*f0a0*/  FFMA.FTZ R84, R86, R72, -R29 ;  /* 0x0000004856547223 */ /* 0x000fce000001081d */
[----:B------:R-:W4:Y:S01]  /*f0b0*/  MUFU.EX2 R90, R90 ;  /* 0x0000005a005a7308 */ /* 0x000f220000000800 */
[----:B0-----:R-:W-:Y:S01]  /*f0c0*/  FADD.FTZ R86, R21, R58 ;  /* 0x0000003a15567221 */ /* 0x001fe20000010000 */
[----:B-1----:R-:W-:-:S06]  /*f0d0*/  FADD.FTZ R94, R25, R27 ;  /* 0x0000001b195e7221 */ /* 0x002fcc0000010000 */
[----:B------:R-:W0:Y:S01]  /*f0e0*/  MUFU.EX2 R28, R28 ;  /* 0x0000001c001c7308 */ /* 0x000e220000000800 */
[-CC-:B------:R-:W-:Y:S01]  /*f0f0*/  FFMA.FTZ R83, R75, R72.reuse, -R29.reuse ;  /* 0x000000484b537223 */ /* 0x180fe2000001081d */
[----:B------:R-:W-:Y:S01]  /*f100*/  FFMA.FTZ R75, R70, R72, -R29 ;  /* 0x00000048464b7223 */ /* 0x000fe2000001081d */
[----:B--2---:R-:W-:-:S05]  /*f110*/  FADD.FTZ R86, R89, R86 ;  /* 0x0000005659567221 */ /* 0x004fca0000010000 */
[----:B------:R-:W1:Y:S01]  /*f120*/  MUFU.EX2 R88, R88 ;  /* 0x0000005800587308 */ /* 0x000e620000000800 */
[----:B------:R-:W-:Y:S01]  /*f130*/  FFMA.FTZ R70, R77, R72, -R29 ;  /* 0x000000484d467223 */ /* 0x000fe2000001081d */
[----:B---3--:R-:W-:-:S06]  /*f140*/  FADD.FTZ R77, R31, R94 ;  /* 0x0000005e1f4d7221 */ /* 0x008fcc0000010000 */
[----:B------:R-:W2:Y:S01]  /*f150*/  MUFU.EX2 R92, R92 ;  /* 0x0000005c005c7308 */ /* 0x000ea20000000800 */
[-CC-:B------:R-:W-:Y:S01]  /*f160*/  FFMA.FTZ R51, R85, R72.reuse, -R29.reuse ;  /* 0x0000004855337223 */ /* 0x180fe2000001081d */
[----:B------:R-:W-:Y:S01]  /*f170*/  FFMA.FTZ R53, R76, R72, -R29 ;  /* 0x000000484c357223 */ /* 0x000fe2000001081d */
[----:B----4-:R-:W-:-:S05]  /*f180*/  FADD.FTZ R86, R91, R86 ;  /* 0x000000565b567221 */ /* 0x010fca0000010000 */
[----:B------:R-:W3:Y:S01]  /*f190*/  MUFU.EX2 R81, R81 ;  /* 0x0000005100517308 */ /* 0x000ee20000000800 */
[----:B------:R-:W-:Y:S01]  /*f1a0*/  FFMA.FTZ R76, R87, R72, -R29 ;  /* 0x00000048574c7223 */ /* 0x000fe2000001081d */
[----:B------:R-:W-:-:S06]  /*f1b0*/  FADD.FTZ R87, R90, R77 ;  /* 0x0000004d5a577221 */ /* 0x000fcc0000010000 */
[----:B------:R-:W4:Y:S01]  /*f1c0*/  MUFU.EX2 R33, R33 ;  /* 0x0000002100217308 */ /* 0x000f220000000800 */
[-CC-:B------:R-:W-:Y:S01]  /*f1d0*/  FFMA.FTZ R80, R96, R72.reuse, -R29.reuse ;  /* 0x0000004860507223 */ /* 0x180fe2000001081d */
[----:B------:R-:W-:Y:S01]  /*f1e0*/  FFMA.FTZ R77, R35, R72, -R29 ;  /* 0x00000048234d7223 */ /* 0x000fe2000001081d */
[----:B------:R-:W-:Y:S01]  /*f1f0*/  F2FP.F16.F32.PACK_AB R25, R27, R25 ;  /* 0x000000191b19723e */ /* 0x000fe200000000ff */
[----:B------:R-:W-:-:S04]  /*f200*/  FADD.FTZ R35, R15, R86 ;  /* 0x000000560f237221 */ /* 0x000fc80000010000 */
[----:B------:R-:W4:Y:S01]  /*f210*/  MUFU.EX2 R84, R84 ;  /* 0x0000005400547308 */ /* 0x000f220000000800 */
[----:B------:R-:W-:Y:S01]  /*f220*/  F2FP.F16.F32.PACK_AB R27, R90, R31 ;  /* 0x0000001f5a1b723e */ /* 0x000fe200000000ff */
[-C--:B------:R-:W-:Y:S01]  /*f230*/  FFMA.FTZ R31, R69, R72.reuse, -R29 ;  /* 0x00000048451f7223 */ /* 0x080fe2000001081d */
[----:B0-----:R-:W-:Y:S01]  /*f240*/  FADD.FTZ R87, R28, R87 ;  /* 0x000000571c577221 */ /* 0x001fe20000010000 */
[----:B------:R-:W-:-:S04]  /*f250*/  FFMA.FTZ R69, R34, R72, -R29 ;  /* 0x0000004822457223 */ /* 0x000fc8000001081d */
[----:B------:R-:W0:Y:S01]  /*f260*/  MUFU.EX2 R40, R40 ;  /* 0x0000002800287308 */ /* 0x000e220000000800 */
[----:B------:R-:W-:Y:S02]  /*f270*/  @!P0 VIADD R24, R0, 0x31c40 ;  /* 0x00031c4000188836 */ /* 0x000fe40000000000 */
[----:B-1----:R-:W-:Y:S01]  /*f280*/  FADD.FTZ R34, R88, R35 ;  /* 0x0000002358227221 */ /* 0x002fe20000010000 */
[----:B------:R-:W-:-:S04]  /*f290*/  FFMA.FTZ R85, R54, R72, -R29 ;  /* 0x0000004836557223 */ /* 0x000fc8000001081d */
[----:B------:R-:W1:Y:S01]  /*f2a0*/  MUFU.EX2 R51, R51 ;  /* 0x0000003300337308 */ /* 0x000e620000000800 */
[----:B--2---:R-:W-:Y:S01]  /*f2b0*/  FADD.FTZ R54, R92, R87 ;  /* 0x000000575c367221 */ /* 0x004fe20000010000 */
[----:B------:R-:W-:Y:S01]  /*f2c0*/  FFMA.FTZ R78, R78, R72, -R29 ;  /* 0x000000484e4e7223 */ /* 0x000fe2000001081d */
[----:B---3--:R-:W-:-:S05]  /*f2d0*/  FADD.FTZ R35, R81, R34 ;  /* 0x0000002251237221 */ /* 0x008fca0000010000 */
[----:B------:R-:W2:Y:S01]  /*f2e0*/  MUFU.EX2 R74, R74 ;  /* 0x0000004a004a7308 */ /* 0x000ea20000000800 */
[----:B------:R-:W-:Y:S01]  /*f2f0*/  @!P0 PRMT R24, RZ, 0x654, R24 ;  /* 0x00000654ff188816 */ /* 0x000fe20000000018 */
[----:B------:R-:W-:Y:S01]  /*f300*/  FFMA.FTZ R26, R62, R72, -R29 ;  /* 0x000000483e1a7223 */ /* 0x000fe2000001081d */
[----:B----4-:R-:W-:-:S05]  /*f310*/  FADD.FTZ R87, R33, R54 ;  /* 0x0000003621577221 */ /* 0x010fca0000010000 */
[----:B------:R-:W3:Y:S01]  /*f320*/  MUFU.EX2 R80, R80 ;  /* 0x0000005000507308 */ /* 0x000ee20000000800 */
[-C--:B------:R-:W-:Y:S01]  /*f330*/  FFMA.FTZ R63, R63, R72.reuse, -R29 ;  /* 0x000000483f3f7223 */ /* 0x080fe2000001081d */
[----:B------:R-:W-:Y:S01]  /*f340*/  FADD.FTZ R35, R82, R35 ;  /* 0x0000002352237221 */ /* 0x000fe20000010000 */
[----:B------:R4:W-:Y:S05]  /*f350*/  @!P0 SYNCS.ARRIVE.TRANS64.RED.A1T0 RZ, [R24+URZ], RZ ;  /* 0x000000ff18ff89a7 */ /* 0x0009ea000810043f */
[----:B------:R-:W3:Y:S01]  /*f360*/  MUFU.EX2 R65, R65 ;  /* 0x0000004100417308 */ /* 0x000ee20000000800 */
[----:B------:R-:W-:Y:S01]  /*f370*/  FFMA.FTZ R54, R30, R72, -R29 ;  /* 0x000000481e367223 */ /* 0x000fe2000001081d */
[----:B------:R-:W-:Y:S01]  /*f380*/  FADD.FTZ R30, R84, R87 ;  /* 0x00000057541e7221 */ /* 0x000fe20000010000 */
[----:B----4-:R-:W-:-:S05]  /*f390*/  F2FP.F16.F32.PACK_AB R24, R58, R21 ;  /* 0x000000153a18723e */ /* 0x010fca00000000ff */
[----:B------:R-:W4:Y:S01]  /*f3a0*/  MUFU.EX2 R53, R53 ;  /* 0x0000003500357308 */ /* 0x000f220000000800 */
[-CC-:B------:R-:W-:Y:S01]  /*f3b0*/  FFMA.FTZ R58, R52, R72.reuse, -R29.reuse ;  /* 0x00000048343a7223 */ /* 0x180fe2000001081d */
[----:B------:R-:W-:Y:S01]  /*f3c0*/  FFMA.FTZ R21, R79, R72, -R29 ;  /* 0x000000484f157223 */ /* 0x000fe2000001081d */
[----:B0-----:R-:W-:-:S05]  /*f3d0*/  FADD.FTZ R35, R40, R35 ;  /* 0x0000002328237221 */ /* 0x001fca0000010000 */
[----:B------:R-:W0:Y:S01]  /*f3e0*/  MUFU.EX2 R66, R66 ;  /* 0x0000004200427308 */ /* 0x000e220000000800 */
[-CC-:B------:R-:W-:Y:S01]  /*f3f0*/  FFMA.FTZ R68, R68, R72.reuse, -R29.reuse ;  /* 0x0000004844447223 */ /* 0x180fe2000001081d */
[-CC-:B------:R-:W-:Y:S01]  /*f400*/  FFMA.FTZ R64, R64, R72.reuse, -R29.reuse ;  /* 0x0000004840407223 */ /* 0x180fe2000001081d */
[-CC-:B------:R-:W-:Y:S01]  /*f410*/  FFMA.FTZ R62, R97, R72.reuse, -R29.reuse ;  /* 0x00000048613e7223 */ /* 0x180fe2000001081d */
[----:B------:R-:W-:-:S04]  /*f420*/  FFMA.FTZ R79, R67, R72, -R29 ;  /* 0x00000048434f7223 */ /* 0x000fc8000001081d */
[----:B------:R-:W0:Y:S01]  /*f430*/  MUFU.EX2 R78, R78 ;  /* 0x0000004e004e7308 */ /* 0x000e220000000800 */
[-CC-:B------:R-:W-:Y:S01]  /*f440*/  FFMA.FTZ R98, R98, R72.reuse, -R29.reuse ;  /* 0x0000004862627223 */ /* 0x180fe2000001081d */
[-CC-:B------:R-:W-:Y:S01]  /*f450*/  FFMA.FTZ R99, R99, R72.reuse, -R29.reuse ;  /* 0x0000004863637223 */ /* 0x180fe2000001081d */
[-CC-:B------:R-:W-:Y:S01]  /*f460*/  FFMA.FTZ R100, R100, R72.reuse, -R29.reuse ;  /* 0x0000004864647223 */ /* 0x180fe2000001081d */
[-CC-:B------:R-:W-:Y:S01]  /*f470*/  FFMA.FTZ R101, R101, R72.reuse, -R29.reuse ;  /* 0x0000004865657223 */ /* 0x180fe2000001081d */
[----:B------:R-:W-:-:S03]  /*f480*/  FFMA.FTZ R102, R102, R72, -R29 ;  /* 0x0000004866667223 */ /* 0x000fc6000001081d */
[----:B------:R1:W-:Y:S01]  /*f490*/  MUFU.EX2 R0, R26 ;  /* 0x0000001a00007308 */ /* 0x0003e20000000800 */
[----:B------:R-:W-:-:S07]  /*f4a0*/  FFMA.FTZ R103, R103, R72, -R29 ;  /* 0x0000004867677223 */ /* 0x000fce000001081d */
[----:B------:R-:W0:Y:S01]  /*f4b0*/  MUFU.EX2 R56, R56 ;  /* 0x0000003800387308 */ /* 0x000e220000000800 */
[----:B-1----:R-:W-:-:S07]  /*f4c0*/  F2FP.F16.F32.PACK_AB R26, R91, R89 ;  /* 0x000000595b1a723e */ /* 0x002fce00000000ff */
[----:B------:R1:W-:Y:S01]  /*f4d0*/  MUFU.EX2 R52, R63 ;  /* 0x0000003f00347308 */ /* 0x0003e20000000800 */
[----:B------:R3:W-:Y:S07]  /*f4e0*/  STSM.16.M88.4 [R17+0x24300], R24 ;  /* 0x0243001811007844 */ /* 0x0007ee0000000200 */
[----:B------:R-:W0:Y:S01]  /*f4f0*/  MUFU.EX2 R76, R76 ;  /* 0x0000004c004c7308 */ /* 0x000e220000000800 */
[----:B-1----:R-:W-:Y:S01]  /*f500*/  FFMA.FTZ R63, R32, R72, -R29 ;  /* 0x00000048203f7223 */ /* 0x002fe2000001081d */
[----:B------:R-:W-:Y:S01]  /*f510*/  FADD.FTZ R29, R51, R30 ;  /* 0x0000001e331d7221 */ /* 0x000fe20000010000 */
[----:B--2---:R-:W-:-:S05]  /*f520*/  FADD.FTZ R30, R74, R35 ;  /* 0x000000234a1e7221 */ /* 0x004fca0000010000 */
[----:B------:R-:W1:Y:S01]  /*f530*/  MUFU.EX2 R83, R83 ;  /* 0x0000005300537308 */ /* 0x000e620000000800 */
[----:B---3--:R-:W-:Y:S01]  /*f540*/  F2FP.F16.F32.PACK_AB R25, R92, R28 ;  /* 0x0000001c5c19723e */ /* 0x008fe200000000ff */
[----:B------:R-:W-:Y:S01]  /*f550*/  FADD.FTZ R28, R80, R29 ;  /* 0x0000001d501c7221 */ /* 0x000fe20000010000 */
[----:B------:R-:W-:Y:S01]  /*f560*/  F2FP.F16.F32.PACK_AB R24, R88, R15 ;  /* 0x0000000f5818723e */ /* 0x000fe200000000ff */
[----:B------:R-:W-:-:S04]  /*f570*/  FADD.FTZ R15, R65, R30 ;  /* 0x0000001e410f7221 */ /* 0x000fc80000010000 */
[----:B------:R-:W2:Y:S01]  /*f580*/  MUFU.EX2 R48, R48 ;  /* 0x0000003000307308 */ /* 0x000ea20000000800 */
[----:B----4-:R-:W-:Y:S01]  /*f590*/  FADD.FTZ R29, R53, R28 ;  /* 0x0000001c351d7221 */ /* 0x010fe20000010000 */
[----:B0-----:R-:W-:Y:S01]  /*f5a0*/  FADD.FTZ R15, R66, R15 ;  /* 0x0000000f420f7221 */ /* 0x001fe20000010000 */
[----:B------:R-:W-:-:S05]  /*f5b0*/  F2FP.F16.F32.PACK_AB R27, R84, R33 ;  /* 0x00000021541b723e */ /* 0x000fca00000000ff */
[----:B------:R-:W0:Y:S01]  /*f5c0*/  MUFU.EX2 R68, R68 ;  /* 0x0000004400447308 */ /* 0x000e220000000800 */
[----:B------:R-:W-:Y:S01]  /*f5d0*/  FADD.FTZ R33, R78, R29 ;  /* 0x0000001d4e217221 */ /* 0x000fe20000010000 */
[----:B------:R-:W-:-:S06]  /*f5e0*/  FADD.FTZ R32, R56, R15 ;  /* 0x0000000f38207221 */ /* 0x000fcc0000010000 */
[----:B------:R-:W3:Y:S01]  /*f5f0*/  MUFU.EX2 R49, R49 ;  /* 0x0000003100317308 */ /* 0x000ee20000000800 */
[----:B------:R-:W-:-:S07]  /*f600*/  FADD.FTZ R34, R76, R33 ;  /* 0x000000214c227221 */ /* 0x000fce0000010000 */
[----:B------:R-:W4:Y:S01]  /*f610*/  MUFU.EX2 R75, R75 ;  /* 0x0000004b004b7308 */ /* 0x000f220000000800 */
[----:B------:R-:W-:Y:S01]  /*f620*/  FADD.FTZ R15, R59, R32 ;  /* 0x000000203b0f7221 */ /* 0x000fe20000010000 */
[----:B-1----:R-:W-:-:S06]  /*f630*/  FADD.FTZ R33, R83, R34 ;  /* 0x0000002253217221 */ /* 0x002fcc0000010000 */
[----:B------:R-:W1:Y:S01]  /*f640*/  MUFU.EX2 R42, R42 ;  /* 0x0000002a002a7308 */ /* 0x000e620000000800 */
[----:B--2---:R-:W-:-:S07]  /*f650*/  FADD.FTZ R34, R48, R15 ;  /* 0x0000000f30227221 */ /* 0x004fce0000010000 */
[----:B------:R-:W2:Y:S01]  /*f660*/  MUFU.EX2 R70, R70 ;  /* 0x0000004600467308 */ /* 0x000ea20000000800 */
[----:B------:R-:W-:Y:S01]  /*f670*/  F2FP.F16.F32.PACK_AB R28, R74, R40 ;  /* 0x000000284a1c723e */ /* 0x000fe200000000ff */
[----:B0-----:R-:W-:-:S06]  /*f680*/  FADD.FTZ R40, R68, R33 ;  /* 0x0000002144287221 */ /* 0x001fcc0000010000 */
[----:B------:R-:W0:Y:S01]  /*f690*/  MUFU.EX2 R43, R43 ;  /* 0x0000002b002b7308 */ /* 0x000e220000000800 */
[----:B---3--:R-:W-:-:S07]  /*f6a0*/  FADD.FTZ R15, R49, R34 ;  /* 0x00000022310f7221 */ /* 0x008fce0000010000 */
[----:B------:R-:W3:Y:S01]  /*f6b0*/  MUFU.EX2 R64, R64 ;  /* 0x0000004000407308 */ /* 0x000ee20000000800 */
[----:B------:R-:W-:Y:S01]  /*f6c0*/  F2FP.F16.F32.PACK_AB R34, R49, R48 ;  /* 0x000000303122723e */ /* 0x000fe200000000ff */
[----:B----4-:R-:W-:Y:S01]  /*f6d0*/  FADD.FTZ R49, R75, R40 ;  /* 0x000000284b317221 */ /* 0x010fe20000010000 */
[----:B-1----:R-:W-:-:S05]  /*f6e0*/  FADD.FTZ R40, R42, R15 ;  /* 0x0000000f2a287221 */ /* 0x002fca0000010000 */
[----:B------:R-:W-:Y:S01]  /*f6f0*/  MUFU.EX2 R38, R38 ;  /* 0x0000002600267308 */ /* 0x000fe20000000800 */
[----:B--2---:R-:W-:-:S07]  /*f700*/  FADD.FTZ R49, R70, R49 ;  /* 0x0000003146317221 */ /* 0x004fce0000010000 */
[----:B------:R-:W1:Y:S01]  /*f710*/  MUFU.EX2 R62, R62 ;  /* 0x0000003e003e7308 */ /* 0x000e620000000800 */
[----:B0-----:R-:W-:Y:S01]  /*f720*/  FADD.FTZ R15, R43, R40 ;  /* 0x000000282b0f7221 */ /* 0x001fe20000010000 */
[----:B------:R-:W-:-:S06]  /*f730*/  F2FP.F16.F32.PACK_AB R26, R82, R81 ;  /* 0x00000051521a723e */ /* 0x000fcc00000000ff */
[----:B------:R-:W0:Y:S01]  /*f740*/  MUFU.EX2 R39, R39 ;  /* 0x0000002700277308 */ /* 0x000e220000000800 */
[----:B---3--:R-:W-:-:S07]  /*f750*/  FADD.FTZ R49, R64, R49 ;  /* 0x0000003140317221 */ /* 0x008fce0000010000 */
[----:B------:R-:W-:Y:S01]  /*f760*/  MUFU.EX2 R21, R21 ;  /* 0x0000001500157308 */ /* 0x000fe20000000800 */
[----:B------:R-:W-:Y:S01]  /*f770*/  FADD.FTZ R15, R46, R15 ;  /* 0x0000000f2e0f7221 */ /* 0x000fe20000010000 */
[----:B------:R-:W-:-:S06]  /*f780*/  FADD.FTZ R49, R0, R49 ;  /* 0x0000003100317221 */ /* 0x000fcc0000010000 */
[----:B------:R-:W2:Y:S01]  /*f790*/  MUFU.EX2 R60, R60 ;  /* 0x0000003c003c7308 */ /* 0x000ea20000000800 */
[----:B------:R3:W-:Y:S01]  /*f7a0*/  STSM.16.M88.4 [R17+0x25b00], R24 ;  /* 0x025b001811007844 */ /* 0x0007e20000000200 */
[----:B------:R-:W-:Y:S02]  /*f7b0*/  F2FP.F16.F32.PACK_AB R29, R80, R51 ;  /* 0x00000033501d723e */ /* 0x000fe400000000ff */
[----:B------:R-:W-:-:S04]  /*f7c0*/  F2FP.F16.F32.PACK_AB R30, R66, R65 ;  /* 0x00000041421e723e */ /* 0x000fc800000000ff */
[----:B------:R-:W4:Y:S01]  /*f7d0*/  MUFU.EX2 R57, R57 ;  /* 0x0000003900397308 */ /* 0x000f220000000800 */
[----:B-1----:R-:W-:-:S07]  /*f7e0*/  FADD.FTZ R48, R62, R49 ;  /* 0x000000313e307221 */ /* 0x002fce0000010000 */
[----:B------:R-:W1:Y:S01]  /*f7f0*/  MUFU.EX2 R58, R58 ;  /* 0x0000003a003a7308 */ /* 0x000e620000000800 */
[----:B---3--:R-:W-:Y:S01]  /*f800*/  F2FP.F16.F32.PACK_AB R24, R43, R42 ;  /* 0x0000002a2b18723e */ /* 0x008fe200000000ff */
[----:B------:R-:W-:-:S06]  /*f810*/  FADD.FTZ R42, R38, R15 ;  /* 0x0000000f262a7221 */ /* 0x000fcc0000010000 */
[----:B------:R3:W-:Y:S01]  /*f820*/  MUFU.EX2 R82, R31 ;  /* 0x0000001f00527308 */ /* 0x0007e20000000800 */
[----:B0-----:R-:W-:-:S07]  /*f830*/  FADD.FTZ R15, R39, R42 ;  /* 0x0000002a270f7221 */ /* 0x001fce0000010000 */
[----:B------:R-:W0:Y:S01]  /*f840*/  MUFU.EX2 R61, R61 ;  /* 0x0000003d003d7308 */ /* 0x000e220000000800 */
[----:B---3--:R-:W-:Y:S01]  /*f850*/  F2FP.F16.F32.PACK_AB R31, R78, R53 ;  /* 0x000000354e1f723e */ /* 0x008fe200000000ff */
[----:B------:R-:W3:Y:S06]  /*f860*/  @P5 LDC R43, c[0x0][0x450] ;  /* 0x00011400ff2b5b82 */ /* 0x000eec0000000800 */
[----:B------:R-:W0:Y:S01]  /*f870*/  MUFU.EX2 R67, R85 ;  /* 0x0000005500437308 */ /* 0x000e220000000800 */
[----:B------:R4:W-:Y:S01]  /*f880*/  STSM.16.M88.4 [R17+0x27300], R28 ;  /* 0x0273001c11007844 */ /* 0x0009e20000000200 */
[----:B------:R-:W-:-:S02]  /*f890*/  F2FP.F16.F32.PACK_AB R32, R59, R56 ;  /* 0x000000383b20723e */ /* 0x000fc400000000ff */
[----:B------:R-:W-:-:S04]  /*f8a0*/  F2FP.F16.F32.PACK_AB R33, R83, R76 ;  /* 0x0000004c5321723e */ /* 0x000fc800000000ff */
[----:B------:R-:W0:Y:S01]  /*f8b0*/  MUFU.EX2 R55, R55 ;  /* 0x0000003700377308 */ /* 0x000e220000000800 */
[----:B------:R-:W-:Y:S02]  /*f8c0*/  F2FP.F16.F32.PACK_AB R35, R75, R68 ;  /* 0x000000444b23723e */ /* 0x000fe400000000ff */
[----:B------:R-:W-:Y:S01]  /*f8d0*/  F2FP.F16.F32.PACK_AB R27, R62, R0 ;  /* 0x000000003e1b723e */ /* 0x000fe200000000ff */
[----:B--2---:R-:W-:-:S04]  /*f8e0*/  FADD.FTZ R0, R60, R15 ;  /* 0x0000000f3c007221 */ /* 0x004fc80000010000 */
[----:B------:R-:W2:Y:S01]  /*f8f0*/  MUFU.EX2 R79, R79 ;  /* 0x0000004f004f7308 */ /* 0x000ea20000000800 */
[----:B----4-:R-:W-:Y:S01]  /*f900*/  FADD.FTZ R29, R21, R48 ;  /* 0x00000030151d7221 */ /* 0x010fe20000010000 */
[----:B------:R1:W-:Y:S03]  /*f910*/  STSM.16.M88.4 [R17+0x28b00], R32 ;  /* 0x028b002011007844 */ /* 0x0003e60000000200 */
[----:B------:R-:W-:-:S03]  /*f920*/  FADD.FTZ R29, R52, R29 ;  /* 0x0000001d341d7221 */ /* 0x000fc60000010000 */
[----:B------:R-:W4:Y:S01]  /*f930*/  MUFU.EX2 R71, R71 ;  /* 0x0000004700477308 */ /* 0x000f220000000800 */
[----:B------:R-:W-:-:S07]  /*f940*/  FADD.FTZ R0, R57, R0 ;  /* 0x0000000039007221 */ /* 0x000fce0000010000 */
[----:B------:R-:W3:Y:S01]  /*f950*/  MUFU.EX2 R47, R47 ;  /* 0x0000002f002f7308 */ /* 0x000ee20000000800 */
[----:B-1----:R-:W-:Y:S01]  /*f960*/  FADD.FTZ R32, R58, R29 ;  /* 0x0000001d3a207221 */ /* 0x002fe20000010000 */
[----:B0-----:R-:W-:-:S06]  /*f970*/  FADD.FTZ R0, R61, R0 ;  /* 0x000000003d007221 */ /* 0x001fcc0000010000 */
[----:B------:R-:W0:Y:S01]  /*f980*/  MUFU.EX2 R98, R98 ;  /* 0x0000006200627308 */ /* 0x000e220000000800 */
[----:B------:R-:W-:Y:S01]  /*f990*/  FADD.FTZ R32, R67, R32 ;  /* 0x0000002043207221 */ /* 0x000fe20000010000 */
[----:B------:R-:W-:Y:S01]  /*f9a0*/  F2FP.F16.F32.PACK_AB R28, R60, R39 ;  /* 0x000000273c1c723e */ /* 0x000fe200000000ff */
[----:B------:R-:W-:Y:S01]  /*f9b0*/  FADD.FTZ R0, R55, R0 ;  /* 0x0000000037007221 */ /* 0x000fe20000010000 */
[----:B------:R-:W1:Y:S04]  /*f9c0*/  @P5 LDC R39, c[0x0][0x44c] ;  /* 0x00011300ff275b82 */ /* 0x000e680000000800 */
[----:B------:R-:W0:Y:S01]  /*f9d0*/  MUFU.EX2 R95, R95 ;  /* 0x0000005f005f7308 */ /* 0x000e220000000800 */
[----:B--2---:R-:W-:-:S07]  /*f9e0*/  FADD.FTZ R15, R79, R32 ;  /* 0x000000204f0f7221 */ /* 0x004fce0000010000 */
[----:B------:R-:W2:Y:S01]  /*f9f0*/  MUFU.EX2 R99, R99 ;  /* 0x0000006300637308 */ /* 0x000ea20000000800 */
[----:B----4-:R-:W-:Y:S01]  /*fa00*/  FADD.FTZ R0, R71, R0 ;  /* 0x0000000047007221 */ /* 0x010fe20000010000 */
[----:B------:R-:W-:-:S06]  /*fa10*/  FADD.FTZ R15, R82, R15 ;  /* 0x0000000f520f7221 */ /* 0x000fcc0000010000 */
[----:B------:R-:W4:Y:S08]  /*fa20*/  MUFU.EX2 R41, R41 ;  /* 0x0000002900297308 */ /* 0x000f300000000800 */
[----:B------:R-:W1:Y:S01]  /*fa30*/  MUFU.EX2 R69, R69 ;  /* 0x0000004500457308 */ /* 0x000e620000000800 */
[----:B------:R-:W-:Y:S01]  /*fa40*/  F2FP.F16.F32.PACK_AB R26, R38, R46 ;  /* 0x0000002e261a723e */ /* 0x000fe200000000ff */
[----:B---3--:R-:W-:-:S06]  /*fa50*/  FADD.FTZ R0, R47, R0 ;  /* 0x000000002f007221 */ /* 0x008fcc0000010000 */
[----:B------:R-:W3:Y:S01]  /*fa60*/  MUFU.EX2 R44, R44 ;  /* 0x0000002c002c7308 */ /* 0x000ee20000000800 */
[----:B0-----:R-:W-:-:S07]  /*fa70*/  FADD.FTZ R38, R98, R15 ;  /* 0x0000000f62267221 */ /* 0x001fce0000010000 */
[----:B------:R-:W0:Y:S01]  /*fa80*/  MUFU.EX2 R40, R77 ;  /* 0x0000004d00287308 */ /* 0x000e220000000800 */
[----:B------:R-:W-:Y:S01]  /*fa90*/  FADD.FTZ R0, R95, R0 ;  /* 0x000000005f007221 */ /* 0x000fe20000010000 */
[----:B--2---:R-:W-:-:S06]  /*faa0*/  FADD.FTZ R38, R99, R38 ;  /* 0x0000002663267221 */ /* 0x004fcc0000010000 */
[----:B------:R-:W2:Y:S08]  /*fab0*/  MUFU.EX2 R37, R37 ;  /* 0x0000002500257308 */ /* 0x000eb00000000800 */
[----:B------:R-:W2:Y:S01]  /*fac0*/  MUFU.EX2 R100, R100 ;  /* 0x0000006400647308 */ /* 0x000ea20000000800 */
[----:B------:R-:W-:Y:S01]  /*fad0*/  F2FP.F16.F32.PACK_AB R29, R52, R21 ;  /* 0x00000015341d723e */ /* 0x000fe200000000ff */
[----:B----4-:R-:W-:-:S06]  /*fae0*/  FADD.FTZ R15, R41, R0 ;  /* 0x00000000290f7221 */ /* 0x010fcc0000010000 */
[----:B------:R-:W4:Y:S01]  /*faf0*/  MUFU.EX2 R45, R45 ;  /* 0x0000002d002d7308 */ /* 0x000f220000000800 */
[----:B-1----:R-:W-:Y:S01]  /*fb00*/  FADD.FTZ R21, R69, R38 ;  /* 0x0000002645157221 */ /* 0x002fe20000010000 */
[----:B------:R-:W-:-:S06]  /*fb10*/  F2FP.F16.F32.PACK_AB R25, R64, R70 ;  /* 0x000000464019723e */ /* 0x000fcc00000000ff */
[----:B------:R-:W1:Y:S01]  /*fb20*/  MUFU.EX2 R101, R101 ;  /* 0x0000006500657308 */ /* 0x000e620000000800 */
[----:B---3--:R-:W-:Y:S01]  /*fb30*/  FADD.FTZ R0, R44, R15 ;  /* 0x0000000f2c007221 */ /* 0x008fe20000010000 */
[----:B0-----:R-:W-:-:S06]  /*fb40*/  FADD.FTZ R21, R40, R21 ;  /* 0x0000001528157221 */ /* 0x001fcc0000010000 */
[----:B------:R-:W0:Y:S01]  /*fb50*/  MUFU.EX2 R36, R36 ;  /* 0x0000002400247308 */ /* 0x000e220000000800 */
[----:B------:R-:W-:-:S07]  /*fb60*/  F2FP.F16.F32.PACK_AB R30, R61, R57 ;  /* 0x000000393d1e723e */ /* 0x000fce00000000ff */
[----:B------:R-:W3:Y:S01]  /*fb70*/  MUFU.EX2 R102, R102 ;  /* 0x0000006600667308 */ /* 0x000ee20000000800 */
[----:B------:R-:W-:Y:S01]  /*fb80*/  F2FP.F16.F32.PACK_AB R31, R67, R58 ;  /* 0x0000003a431f723e */ /* 0x000fe200000000ff */
[----:B------:R4:W-:Y:S01]  /*fb90*/  STSM.16.M88.4 [R17+0x2a300], R24 ;  /* 0x02a3001811007844 */ /* 0x0009e20000000200 */
[----:B--2---:R-:W-:-:S05]  /*fba0*/  FADD.FTZ R0, R37, R0 ;  /* 0x0000000025007221 */ /* 0x004fca0000010000 */
[----:B------:R-:W2:Y:S01]  /*fbb0*/  MUFU.EX2 R50, R50 ;  /* 0x0000003200327308 */ /* 0x000ea20000000800 */
[----:B------:R1:W-:Y:S07]  /*fbc0*/  STSM.16.M88.4 [R17+0x2bb00], R28 ;  /* 0x02bb001c11007844 */ /* 0x0003ee0000000200 */
[----:B------:R-:W2:Y:S01]  /*fbd0*/  MUFU.EX2 R63, R63 ;  /* 0x0000003f003f7308 */ /* 0x000ea20000000800 */
[----:B----4-:R-:W-:-:S04]  /*fbe0*/  @P5 IMAD.HI.U32 R24, R106, R39, RZ ;  /* 0x000000276a185227 */ /* 0x010fc800078e00ff */
[----:B------:R-:W-:-:S03]  /*fbf0*/  FADD.FTZ R26, R100, R21 ;  /* 0x00000015641a7221 */ /* 0x000fc60000010000 */
[----:B------:R-:W4:Y:S01]  /*fc00*/  MUFU.EX2 R14, R14 ;  /* 0x0000000e000e7308 */ /* 0x000f220000000800 */
[----:B-1----:R-:W-:Y:S02]  /*fc10*/  IMAD.MOV.U32 R28, RZ, RZ, R106 ;  /* 0x000000ffff1c7224 */ /* 0x002fe400078e006a */
[----:B------:R-:W-:-:S05]  /*fc20*/  FADD.FTZ R15, R45, R0 ;  /* 0x000000002d0f7221 */ /* 0x000fca0000010000 */
[----:B------:R-:W-:Y:S01]  /*fc30*/  MUFU.EX2 R54, R54 ;  /* 0x0000003600367308 */ /* 0x000fe20000000800 */
[----:B------:R-:W-:Y:S01]  /*fc40*/  @P5 SHF.R.U32.HI R28, RZ, R43, R24 ;  /* 0x0000002bff1c5219 */ /* 0x000fe20000011618 */
[----:B------:R-:W-:-:S06]  /*fc50*/  FADD.FTZ R21, R101, R26 ;  /* 0x0000001a65157221 */ /* 0x000fcc0000010000 */
[----:B------:R-:W1:Y:S01]  /*fc60*/  MUFU.EX2 R103, R103 ;  /* 0x0000006700677308 */ /* 0x000e620000000800 */
[----:B0-----:R-:W-:-:S07]  /*fc70*/  FADD.FTZ R15, R36, R15 ;  /* 0x0000000f240f7221 */ /* 0x001fce0000010000 */
[----:B------:R-:W0:Y:S01]  /*fc80*/  MUFU.EX2 R20, R20 ;  /* 0x0000001400147308 */ /* 0x000e220000000800 */
[----:B---3--:R-:W-:Y:S01]  /*fc90*/  FADD.FTZ R0, R102, R21 ;  /* 0x0000001566007221 */ /* 0x008fe20000010000 */
[----:B------:R-:W-:Y:S01]  /*fca0*/  IADD3 R30, R28, R104, -R105 ;  /* 0x000000681c1e7210 */ /* 0x000fe20007ffe869 */
[----:B--2---:R-:W-:Y:S02]  /*fcb0*/  FADD.FTZ R15, R50, R15 ;  /* 0x0000000f320f7221 */ /* 0x004fe40000010000 */
[----:B------:R-:W-:Y:S02]  /*fcc0*/  FADD.FTZ R21, R63, R0 ;  /* 0x000000003f157221 */ /* 0x000fe40000010000 */
[----:B------:R-:W-:-:S04]  /*fcd0*/  IMAD.HI R0, R30, 0x38e38e39, RZ ;  /* 0x38e38e391e007827 */ /* 0x000fc800078e02ff */
[----:B----4-:R-:W-:Y:S01]  /*fce0*/  FADD.FTZ R15, R14, R15 ;  /* 0x0000000f0e0f7221 */ /* 0x010fe20000010000 */
[----:B-1----:R-:W-:Y:S01]  /*fcf0*/  F2FP.F16.F32.PACK_AB R31, R103, R54 ;  /* 0x00000036671f723e */ /* 0x002fe200000000ff */
[----:B------:R-:W-:Y:S01]  /*fd00*/  FADD.FTZ R54, R54, R21 ;  /* 0x0000001536367221 */ /* 0x000fe20000010000 */
        /* <DEDUP_REMOVED lines=8> */
[----:B0-----:R-:W-:Y:S01]  /*fd90*/  FADD.FTZ R15, R20, R15 ;  /* 0x0000000f140f7221 */ /* 0x001fe20000010000 */
[----:B------:R-:W-:Y:S02]  /*fda0*/  F2FP.F16.F32.PACK_AB R28, R50, R36 ;  /* 0x00000024321c723e */ /* 0x000fe400000000ff */
[----:B------:R-:W-:Y:S02]  /*fdb0*/  F2FP.F16.F32.PACK_AB R29, R63, R102 ;  /* 0x000000663f1d723e */ /* 0x000fe400000000ff */
[----:B------:R-:W-:-:S02]  /*fdc0*/  F2FP.F16.F32.PACK_AB R30, R20, R14 ;  /* 0x0000000e141e723e */ /* 0x000fc400000000ff */
[----:B------:R-:W-:Y:S01]  /*fdd0*/  SHF.R.U32.HI R21, RZ, 0x1f, R0 ;  /* 0x0000001fff157819 */ /* 0x000fe20000011600 */
[----:B------:R-:W-:Y:S01]  /*fde0*/  FADD.FTZ R14, R103, R54 ;  /* 0x00000036670e7221 */ /* 0x000fe20000010000 */
[----:B------:R-:W-:Y:S02]  /*fdf0*/  STSM.16.M88.4 [R17+0x2d300], R32 ;  /* 0x02d3002011007844 */ /* 0x000fe40000000200 */
[----:B------:R-:W-:Y:S02]  /*fe00*/  LEA.HI.SX32 R21, R0, R21, 0x1b ;  /* 0x0000001500157211 */ /* 0x000fe400078fdaff */
[----:B------:R-:W-:Y:S04]  /*fe10*/  STSM.16.M88.4 [R17+0x2eb00], R24 ;  /* 0x02eb001811007844 */ /* 0x000fe80000000200 */
[----:B------:R-:W-:Y:S04]  /*fe20*/  STSM.16.M88.4 [R17+0x30300], R28 ;  /* 0x0303001c11007844 */ /* 0x000fe80000000200 */
[----:B------:R-:W-:Y:S01]  /*fe30*/  STL [R1+0x4], R15 ;  /* 0x0000040f01007387 */ /* 0x000fe20000100800 */
[----:B------:R0:W-:Y:S06]  /*fe40*/  MEMBAR.ALL.CTA ;  /* 0x0000000000007992 */ /* 0x0001ec0000008000 */
[----:B0-----:R-:W0:Y:S04]  /*fe50*/  FENCE.VIEW.ASYNC.S ;  /* 0x00000000000073c6 */ /* 0x001e280000000000 */
[----:B------:R1:W-:Y:S01]  /*fe60*/  STL [R1+0x34], R14 ;  /* 0x0000340e01007387 */ /* 0x0003e20000100800 */
[----:B------:R-:W-:Y:S01]  /*fe70*/  VIADD R157, R157, 0xfffffffe ;  /* 0xfffffffe9d9d7836 */ /* 0x000fe20000000000 */
[----:B-1----:R-:W-:-:S05]  /*fe80*/  VIMNMX R14, RZ, R21, !PT ;  /* 0x00000015ff0e7248 */ /* 0x002fca0007fe0100 */
[----:B------:R1:W-:Y:S01]  /*fe90*/  STL [R1+0x24], R14 ;  /* 0x0000240e01007387 */ /* 0x0003e20000100800 */
[----:B------:R-:W-:Y:S02]  /*fea0*/  ISETP.GE.AND P2, PT, R157, R14, PT ;  /* 0x0000000e9d00720c */ /* 0x000fe40003f46270 */
        /* <DEDUP_REMOVED lines=24> */
[----:B0-----:R-:W-:Y:S01]  /*10030*/  NOP ;  /* 0x0000000000007918 */ /* 0x001fe20000000000 */
[----:B-1----:R-:W-:Y:S05]  /*10040*/  @!P2 BRA `(.L_x_12342) ;  /* 0x000000580090a947 */ /* 0x002fea0003800000 */
[----:B------:R0:W5:Y:S01]  /*10050*/  LDL.LU R21, [R1+0x40] ;  /* 0x0000400001157983 */ /* 0x0001620000300800 */
[----:B------:R-:W-:Y:S02]  /*10060*/  IMAD.MOV.U32 R0, RZ, RZ, R73 ;  /* 0x000000ffff007224 */ /* 0x000fe400078e0049 */
[----:B------:R-:W-:Y:S02]  /*10070*/  IMAD.MOV.U32 R14, RZ, RZ, R23 ;  /* 0x000000ffff0e7224 */ /* 0x000fe400078e0017 */
[----:B------:R-:W-:Y:S02]  /*10080*/  IMAD.MOV.U32 R15, RZ, RZ, R157 ;  /* 0x000000ffff0f7224 */ /* 0x000fe400078e009d */
[----:B------:R-:W-:Y:S02]  /*10090*/  IMAD.MOV.U32 R20, RZ, RZ, R19 ;  /* 0x000000ffff147224 */ /* 0x000fe400078e0013 */
[----:B0-----:R-:W-:-:S07]  /*100a0*/  IMAD.MOV.U32 R71, RZ, RZ, RZ ;  /* 0x000000ffff477224 */ /* 0x001fce00078e00ff */
.L_x_12353:
[----:B------:R-:W2:Y:S01]  /*100b0*/  LDL R23, [R1+0x64] ;  /* 0x0000640001177983 */ /* 0x000ea20000100800 */
[----:B------:R-:W-:Y:S01]  /*100c0*/  VIADD R19, R20, 0x1 ;  /* 0x0000000114137836 */ /* 0x000fe20000000000 */
[----:B------:R-:W-:Y:S05]  /*100d0*/  YIELD ;  /* 0x0000000000007946 */ /* 0x000fea0003800000 */
[----:B------:R-:W-:-:S04]  /*100e0*/  ISETP.NE.AND P3, PT, R19, 0x2, PT ;  /* 0x000000021300780c */ /* 0x000fc80003f65270 */
[----:B------:R-:W-:Y:S02]  /*100f0*/  SEL R72, RZ, 0x1, P3 ;  /* 0x00000001ff487807 */ /* 0x000fe40001800000 */
[----:B------:R-:W-:Y:S02]  /*10100*/  SEL R19, R19, RZ, P3 ;  /* 0x000000ff13137207 */ /* 0x000fe40001800000 */
[----:B-----5:R-:W-:-:S05]  /*10110*/  LOP3.LUT R72, R21, R72, RZ, 0x3c, !PT ;  /* 0x0000004815487212 */ /* 0x020fca00078e3cff */
[----:B------:R0:W-:Y:S01]  /*10120*/  STL [R1+0x40], R72 ;  /* 0x0000404801007387 */ /* 0x0001e20000100800 */
[----:B--2---:R-:W-:-:S13]  /*10130*/  ISETP.NE.AND P2, PT, R23, RZ, PT ;  /* 0x000000ff1700720c */ /* 0x004fda0003f45270 */
[----:B0-----:R-:W-:Y:S05]  /*10140*/  @P2 BRA `(.L_x_12343) ;  /* 0x0000000000302947 */ /* 0x001fea0003800000 */
[----:B------:R-:W-:Y:S05]  /*10150*/  @!P1 BRA `(.L_x_12344) ;  /* 0x0000000000049947 */ /* 0x000fea0003800000 */
[----:B------:R-:W-:Y:S01]  /*10160*/  BPT.TRAP 0x1 ;  /* 0x000000040000795c */ /* 0x000fe20000300000 */
.L_x_12344:
[----:B------:R-:W-:Y:S01]  /*10170*/  IMAD R23, R19, 0x8, R16 ;  /* 0x0000000813177824 */ /* 0x000fe200078e0210 */
[----:B------:R-:W-:-:S04]  /*10180*/  SHF.L.U32 R72, R72, 0x1f, RZ ;  /* 0x0000001f48487819 */ /* 0x000fc800000006ff */
[----:B------:R0:W1:Y:S01]  /*10190*/  SYNCS.PHASECHK.TRANS64.TRYWAIT P3, [R23+URZ+0x31c30], R72 ;  /* 0x031c3048170075a7 */ /* 0x000062000806017f */
[----:B------:R-:W-:Y:S05]  /*101a0*/  @!P1 BRA `(.L_x_12345) ;  /* 0x0000000000049947 */ /* 0x000fea0003800000 */
[----:B------:R-:W-:Y:S01]  /*101b0*/  BPT.TRAP 0x1 ;  /* 0x000000040000795c */ /* 0x000fe20000300000 */
.L_x_12345:
[----:B------:R-:W-:Y:S04]  /*101c0*/  BSSY B0, `(.L_x_12343) ;  /* 0x0000004000007945 */ /* 0x000fe80003800000 */
[----:B-1----:R-:W-:Y:S05]  /*101d0*/  @P3 BRA `(.L_x_12346) ;  /* 0x0000000000083947 */ /* 0x002fea0003800000 */
[----:B------:R-:W1:Y:S02]  /*101e0*/  SYNCS.PHASECHK.TRANS64.TRYWAIT P3, [R23+URZ+0x31c30], R72 ;  /* 0x031c3048170075a7 */ /* 0x000e64000806017f */
[----:B-1----:R-:W-:Y:S05]  /*101f0*/  @!P3 BRA `(.L_x_12347) ;  /* 0x0000015400e4b947 */ /* 0x002fea0003800000 */
.L_x_12346:
[----:B------:R-:W-:Y:S05]  /*10200*/  BSYNC B0 ;  /* 0x0000000000007941 */ /* 0x000fea0003800000 */
.L_x_12343:
[----:B01----:R-:W2:Y:S01]  /*10210*/  LDL R72, [R1+0x6c] ;  /* 0x00006c0001487983 */ /* 0x003ea20000100800 */
[----:B------:R-:W0:Y:S01]  /*10220*/  S2R R23, SR_TID.X ;  /* 0x0000000000177919 */ /* 0x000e220000002100 */
[----:B------:R-:W-:Y:S05]  /*10230*/  WARPSYNC.ALL ;  /* 0x0000000000007948 */ /* 0x000fea0003800000 */
[----:B------:R-:W-:Y:S01]  /*10240*/  IMAD.MOV.U32 R145, RZ, RZ, -0x7fffffe0 ;  /* 0x80000020ff917424 */ /* 0x000fe200078e00ff */
[----:B0-----:R-:W-:-:S05]  /*10250*/  SHF.R.U32.HI R23, RZ, 0x7, R23 ;  /* 0x00000007ff177819 */ /* 0x001fca0000011617 */
[----:B------:R-:W-:-:S05]  /*10260*/  VIADD R23, R23, 0x8 ;  /* 0x0000000817177836 */ /* 0x000fca0000000000 */
[----:B------:R0:W-:Y:S01]  /*10270*/  BAR.SYNC.DEFER_BLOCKING R23, 0x100 ;  /* 0x000400170000751d */ /* 0x0001e20000010000 */
[----:B------:R-:W-:Y:S02]  /*10280*/  R2UR UR47, R145 ;  /* 0x00000000912f72ca */ /* 0x000fe400000e0000 */
[C---:B------:R-:W-:Y:S02]  /*10290*/  R2UR UR44, R2.reuse ;  /* 0x00000000022c72ca */ /* 0x040fe400000e0000 */
[C---:B------:R-:W-:Y:S01]  /*102a0*/  R2UR UR45, R3.reuse ;  /* 0x00000000032d72ca */ /* 0x040fe200000e0000 */
[----:B------:R-:W-:Y:S01]  /*102b0*/  WARPGROUP.ARRIVE ;  /* 0x00000000000079c5 */ /* 0x000fe20000000000 */
[----:B------:R-:W-:Y:S01]  /*102c0*/  IMAD.MOV.U32 R75, RZ, RZ, -0x7fffffe0 ;  /* 0x80000020ff4b7424 */ /* 0x000fe200078e00ff */
[----:B------:R-:W-:Y:S02]  /*102d0*/  R2UR UR52, R2 ;  /* 0x00000000023472ca */ /* 0x000fe400000e0000 */
[----:B------:R-:W-:-:S02]  /*102e0*/  R2UR UR53, R3 ;  /* 0x00000000033572ca */ /* 0x000fc400000e0000 */
[----:B------:R-:W-:Y:S01]  /*102f0*/  R2UR UR55, R75 ;  /* 0x000000004b3772ca */ /* 0x000fe200000e0000 */
[----:B------:R-:W-:Y:S01]  /*10300*/  IMAD.MOV.U32 R73, RZ, RZ, -0x7fffffe0 ;  /* 0x80000020ff497424 */ /* 0x000fe200078e00ff */
[C---:B------:R-:W-:Y:S02]  /*10310*/  R2UR UR48, R2.reuse ;  /* 0x00000000023072ca */ /* 0x040fe400000e0000 */
[----:B------:R-:W-:Y:S02]  /*10320*/  R2UR UR49, R3 ;  /* 0x00000000033172ca */ /* 0x000fe400000e0000 */
[----:B------:R-:W-:Y:S02]  /*10330*/  R2UR UR51, R73 ;  /* 0x00000000493372ca */ /* 0x000fe400000e0000 */
[----:B------:R-:W-:Y:S02]  /*10340*/  R2UR UR27, R75 ;  /* 0x000000004b1b72ca */ /* 0x000fe400000e0000 */
[----:B------:R-:W-:-:S02]  /*10350*/  R2UR UR24, R2 ;  /* 0x00000000021872ca */ /* 0x000fc400000e0000 */
[----:B------:R-:W-:Y:S01]  /*10360*/  R2UR UR25, R3 ;  /* 0x00000000031972ca */ /* 0x000fe200000e0000 */
[----:B--2---:R-:W-:-:S05]  /*10370*/  IMAD R144, R19, 0x6c0, R72 ;  /* 0x000006c013907824 */ /* 0x004fca00078e0248 */
[----:B------:R-:W-:-:S13]  /*10380*/  R2UR UR46, R144 ;  /* 0x00000000902e72ca */ /* 0x000fda00000e0000 */
[----:B------:R-:W-:Y:S01]  /*10390*/  HGMMA.64x16x16.F32 R136, gdesc[UR44], RZ, !UPT, gsb0 ;  /* 0x002000002c8879f0 */ /* 0x000fe2000c0008ff */
[----:B------:R-:W-:-:S05]  /*103a0*/  VIADD R74, R144, 0x40 ;  /* 0x00000040904a7836 */ /* 0x000fca0000000000 */
[----:B------:R-:W-:Y:S01]  /*103b0*/  R2UR UR54, R74 ;  /* 0x000000004a3672ca */ /* 0x000fe200000e0000 */
[----:B------:R-:W-:Y:S02]  /*103c0*/  WARPGROUP.DEPBAR.LE gsb0, 0x0 ;  /* 0x00008000000079c5 */ /* 0x000fe40000010000 */
[----:B------:R-:W-:-:S10]  /*103d0*/  WARPGROUP.ARRIVE ;  /* 0x00000000000079c5 */ /* 0x000fd40000000000 */
        /* <DEDUP_REMOVED lines=20> */
[----:B------:R-:W-:Y:S01]  /*10520*/  VIADD R72, R144, 0x140 ;  /* 0x0000014090487836 */ /* 0x000fe20000000000 */
[----:B------:R-:W-:Y:S02]  /*10530*/  R2UR UR31, R73 ;  /* 0x00000000491f72ca */ /* 0x000fe400000e0000 */
[----:B------:R-:W-:Y:S02]  /*10540*/  R2UR UR28, R2 ;  /* 0x00000000021c72ca */ /* 0x000fe400000e0000 */
[----:B------:R-:W-:Y:S02]  /*10550*/  R2UR UR30, R72 ;  /* 0x00000000481e72ca */ /* 0x000fe400000e0000 */
[----:B------:R-:W-:Y:S01]  /*10560*/  R2UR UR29, R3 ;  /* 0x00000000031d72ca */ /* 0x000fe200000e0000 */
[----:B------:R-:W-:-:S05]  /*10570*/  VIADD R74, R144, 0x180 ;  /* 0x00000180904a7836 */ /* 0x000fca0000000000 */
[----:B------:R-:W-:Y:S01]  /*10580*/  R2UR UR22, R74 ;  /* 0x000000004a1672ca */ /* 0x000fe200000e0000 */
[----:B------:R-:W-:-:S05]  /*10590*/  VIADD R74, R144, 0x2 ;  /* 0x00000002904a7836 */ /* 0x000fca0000000000 */
[----:B------:R-:W-:Y:S01]  /*105a0*/  R2UR UR42, R74 ;  /* 0x000000004a2a72ca */ /* 0x000fe200000e0000 */
[----:B------:R-:W-:-:S05]  /*105b0*/  VIADD R74, R144, 0xc2 ;  /* 0x000000c2904a7836 */ /* 0x000fca0000000000 */
[----:B------:R-:W-:Y:S01]  /*105c0*/  R2UR UR6, R74 ;  /* 0x000000004a0672ca */ /* 0x000fe200000e0000 */
[----:B------:R-:W-:Y:S01]  /*105d0*/  VIADD R74, R144, 0x142 ;  /* 0x00000142904a7836 */ /* 0x000fe20000000000 */
[----:B------:R-:W-:Y:S02]  /*105e0*/  WARPGROUP.DEPBAR.LE gsb0, 0x0 ;  /* 0x00008000000079c5 */ /* 0x000fe40000010000 */
[----:B------:R-:W-:-:S06]  /*105f0*/  WARPGROUP.ARRIVE ;  /* 0x00000000000079c5 */ /* 0x000fcc0000000000 */
[----:B------:R-:W-:Y:S01]  /*10600*/  HGMMA.64x16x16.F32 R96, gdesc[UR28], RZ, !UPT, gsb0 ;  /* 0x002000001c6079f0 */ /* 0x000fe2000c0008ff */
[----:B------:R-:W-:Y:S01]  /*10610*/  R2UR UR8, R74 ;  /* 0x000000004a0872ca */ /* 0x000fe200000e0000 */
[----:B------:R-:W-:-:S05]  /*10620*/  VIADD R74, R144, 0x202 ;  /* 0x00000202904a7836 */ /* 0x000fca0000000000 */
[----:B------:R-:W-:Y:S01]  /*10630*/  R2UR UR4, R74 ;  /* 0x000000004a0472ca */ /* 0x000fe200000e0000 */
[----:B------:R-:W-:Y:S01]  /*10640*/  VIADD R74, R144, 0x280 ;  /* 0x00000280904a7836 */ /* 0x000fe20000000000 */
[----:B------:R-:W-:-:S04]  /*10650*/  R2UR UR21, R75 ;  /* 0x000000004b1572ca */ /* 0x000fc800000e0000 */
[----:B------:R-:W-:Y:S02]  /*10660*/  R2UR UR20, R74 ;  /* 0x000000004a1472ca */ /* 0x000fe400000e0000 */
[----:B------:R-:W-:-:S07]  /*10670*/  R2UR UR23, R75 ;  /* 0x000000004b1772ca */ /* 0x000fce00000e0000 */
[----:B------:R-:W-:Y:S01]  /*10680*/  UMOV UR25, UR21 ;  /* 0x0000001500197c82 */ /* 0x000fe20008000000 */
[----:B------:R-:W-:-:S03]  /*10690*/  R2UR UR21, R3 ;  /* 0x00000000031572ca */ /* 0x000fc600000e0000 */
[----:B------:R-:W-:Y:S01]  /*106a0*/  UMOV UR24, UR20 ;  /* 0x0000001400187c82 */ /* 0x000fe20008000000 */
        /* <DEDUP_REMOVED lines=20> */
[----:B------:R-:W-:Y:S01]  /*107f0*/  VIADD R76, R144, 0x200 ;  /* 0x00000200904c7836 */ /* 0x000fe20000000000 */
[----:B------:R-:W-:Y:S02]  /*10800*/  WARPGROUP.DEPBAR.LE gsb0, 0x0 ;  /* 0x00008000000079c5 */ /* 0x000fe40000010000 */
[----:B------:R-:W-:-:S09]  /*10810*/  WARPGROUP.ARRIVE ;  /* 0x00000000000079c5 */ /* 0x000fd20000000000 */
[----:B------:R-:W-:Y:S01]  /*10820*/  HGMMA.64x16x16.F32 R80, gdesc[UR32], RZ, !UPT, gsb0 ;  /* 0x00200000205079f0 */ /* 0x000fe2000c0008ff */
[----:B------:R-:W-:Y:S01]  /*10830*/  R2UR UR38, R76 ;  /* 0x000000004c2672ca */ /* 0x000fe200000e0000 */
[C---:B------:R-:W-:Y:S02]  /*10840*/  VIADD R72, R144.reuse, 0x300 ;  /* 0x0000030090487836 */ /* 0x040fe40000000000 */
[----:B------:R-:W-:Y:S01]  /*10850*/  VIADD R76, R144, 0x82 ;  /* 0x00000082904c7836 */ /* 0x000fe20000000000 */
[C---:B------:R-:W-:Y:S02]  /*10860*/  R2UR UR19, R73.reuse ;  /* 0x00000000491372ca */ /* 0x040fe400000e0000 */
[C---:B------:R-:W-:Y:S02]  /*10870*/  R2UR UR11, R73.reuse ;  /* 0x00000000490b72ca */ /* 0x040fe400000e0000 */
[C---:B------:R-:W-:Y:S02]  /*10880*/  R2UR UR17, R73.reuse ;  /* 0x00000000491172ca */ /* 0x040fe400000e0000 */
[----:B------:R-:W-:Y:S01]  /*10890*/  R2UR UR40, R72 ;  /* 0x00000000482872ca */ /* 0x000fe200000e0000 */
[----:B------:R-:W-:Y:S01]  /*108a0*/  VIADD R72, R144, 0x380 ;  /* 0x0000038090487836 */ /* 0x000fe20000000000 */
[----:B------:R-:W-:Y:S01]  /*108b0*/  R2UR UR41, R73 ;  /* 0x00000000492972ca */ /* 0x000fe200000e0000 */
[----:B------:R-:W-:Y:S01]  /*108c0*/  IMAD.MOV.U32 R73, RZ, RZ, -0x7fffffe0 ;  /* 0x80000020ff497424 */ /* 0x000fe200078e00ff */
[----:B------:R-:W-:Y:S01]  /*108d0*/  R2UR UR14, R76 ;  /* 0x000000004c0e72ca */ /* 0x000fe200000e0000 */
[----:B------:R-:W-:Y:S01]  /*108e0*/  VIADD R76, R144, 0x182 ;  /* 0x00000182904c7836 */ /* 0x000fe20000000000 */
[----:B------:R-:W-:-:S02]  /*108f0*/  R2UR UR5, R75 ;  /* 0x000000004b0572ca */ /* 0x000fc400000e0000 */
[----:B------:R-:W-:Y:S01]  /*10900*/  R2UR UR46, R72 ;  /* 0x00000000482e72ca */ /* 0x000fe200000e0000 */
[----:B------:R-:W-:Y:S01]  /*10910*/  VIADD R72, R144, 0x400 ;  /* 0x0000040090487836 */ /* 0x000fe20000000000 */
[----:B------:R-:W-:Y:S01]  /*10920*/  R2UR UR47, R73 ;  /* 0x00000000492f72ca */ /* 0x000fe200000e0000 */
[----:B------:R-:W-:Y:S01]  /*10930*/  IMAD.MOV.U32 R73, RZ, RZ, -0x7fffffe0 ;  /* 0x80000020ff497424 */ /* 0x000fe200078e00ff */
[----:B------:R-:W-:Y:S01]  /*10940*/  R2UR UR12, R76 ;  /* 0x000000004c0c72ca */ /* 0x000fe200000e0000 */
[C---:B------:R-:W-:Y:S01]  /*10950*/  VIADD R76, R144.reuse, 0x2c0 ;  /* 0x000002c0904c7836 */ /* 0x040fe20000000000 */
[C---:B------:R-:W-:Y:S01]  /*10960*/  R2UR UR43, R75.reuse ;  /* 0x000000004b2b72ca */ /* 0x040fe200000e0000 */
[----:B------:R-:W-:Y:S01]  /*10970*/  VIADD R74, R144, 0x340 ;  /* 0x00000340904a7836 */ /* 0x000fe20000000000 */
[C---:B------:R-:W-:Y:S02]  /*10980*/  R2UR UR7, R75.reuse ;  /* 0x000000004b0772ca */ /* 0x040fe400000e0000 */
[----:B------:R-:W-:Y:S01]  /*10990*/  R2UR UR9, R75 ;  /* 0x000000004b0972ca */ /* 0x000fe200000e0000 */
[----:B------:R-:W-:Y:S01]  /*109a0*/  IMAD.MOV.U32 R75, RZ, RZ, -0x7fffffe0 ;  /* 0x80000020ff4b7424 */ /* 0x000fe200078e00ff */
[----:B------:R-:W-:-:S02]  /*109b0*/  R2UR UR26, R72 ;  /* 0x00000000481a72ca */ /* 0x000fc400000e0000 */
[----:B------:R-:W-:Y:S01]  /*109c0*/  R2UR UR27, R73 ;  /* 0x00000000491b72ca */ /* 0x000fe200000e0000 */
[----:B------:R-:W-:Y:S01]  /*109d0*/  UMOV UR44, UR4 ;  /* 0x00000004002c7c82 */ /* 0x000fe20008000000 */
[----:B------:R-:W-:Y:S01]  /*109e0*/  R2UR UR36, R76 ;  /* 0x000000004c2472ca */ /* 0x000fe200000e0000 */
[----:B------:R-:W-:Y:S01]  /*109f0*/  UMOV UR45, UR5 ;  /* 0x00000005002d7c82 */ /* 0x000fe20008000000 */
[----:B------:R-:W-:Y:S02]  /*10a00*/  R2UR UR37, R77 ;  /* 0x000000004d2572ca */ /* 0x000fe400000e0000 */
[----:B------:R-:W-:Y:S01]  /*10a10*/  R2UR UR4, R74 ;  /* 0x000000004a0472ca */ /* 0x000fe200000e0000 */
[C---:B------:R-:W-:Y:S01]  /*10a20*/  VIADD R74, R144.reuse, 0x3c0 ;  /* 0x000003c0904a7836 */ /* 0x040fe20000000000 */
[----:B------:R-:W-:Y:S01]  /*10a30*/  R2UR UR5, R75 ;  /* 0x000000004b0572ca */ /* 0x000fe200000e0000 */
[----:B------:R-:W-:Y:S02]  /*10a40*/  IMAD.MOV.U32 R75, RZ, RZ, -0x7fffffe0 ;  /* 0x80000020ff4b7424 */ /* 0x000fe400078e00ff */
[----:B------:R-:W-:Y:S01]  /*10a50*/  VIADD R72, R144, 0x242 ;  /* 0x0000024290487836 */ /* 0x000fe20000000000 */
[----:B------:R-:W-:Y:S01]  /*10a60*/  R2UR UR50, R74 ;  /* 0x000000004a3272ca */ /* 0x000fe200000e0000 */
[----:B------:R-:W-:Y:S01]  /*10a70*/  VIADD R74, R144, 0x440 ;  /* 0x00000440904a7836 */ /* 0x000fe20000000000 */
[----:B------:R-:W-:Y:S01]  /*10a80*/  R2UR UR51, R75 ;  /* 0x000000004b3372ca */ /* 0x000fe200000e0000 */
[----:B------:R-:W-:-:S02]  /*10a90*/  IMAD.MOV.U32 R75, RZ, RZ, -0x7fffffe0 ;  /* 0x80000020ff4b7424 */ /* 0x000fc400078e00ff */
[----:B------:R-:W-:Y:S01]  /*10aa0*/  IMAD.MOV.U32 R73, RZ, RZ, -0x7fffffe0 ;  /* 0x80000020ff497424 */ /* 0x000fe200078e00ff */
[----:B------:R-:W-:Y:S01]  /*10ab0*/  MOV R155, UR27 ;  /* 0x0000001b009b7c02 */ /* 0x000fe20008000f00 */
[----:B------:R-:W-:Y:S01]  /*10ac0*/  UMOV UR27, UR37 ;  /* 0x00000025001b7c82 */ /* 0x000fe20008000000 */
[----:B------:R-:W-:Y:S01]  /*10ad0*/  MOV R154, UR26 ;  /* 0x0000001a009a7c02 */ /* 0x000fe20008000f00 */
[----:B------:R-:W-:Y:S01]  /*10ae0*/  UMOV UR26, UR36 ;  /* 0x00000024001a7c82 */ /* 0x000fe20008000000 */
[----:B------:R-:W-:Y:S02]  /*10af0*/  R2UR UR39, R77 ;  /* 0x000000004d2772ca */ /* 0x000fe400000e0000 */
        /* <DEDUP_REMOVED lines=8> */
[----:B------:R-:W-:-:S02]  /*10b80*/  R2UR UR36, R2 ;  /* 0x00000000022472ca */ /* 0x000fc400000e0000 */
[----:B------:R-:W-:Y:S01]  /*10b90*/  R2UR UR37, R3 ;  /* 0x00000000032572ca */ /* 0x000fe200000e0000 */
[----:B------:R-:W-:Y:S01]  /*10ba0*/  UMOV UR58, UR44 ;  /* 0x0000002c003a7c82 */ /* 0x000fe20008000000 */
[----:B------:R-:W-:Y:S01]  /*10bb0*/  UMOV UR59, UR45 ;  /* 0x0000002d003b7c82 */ /* 0x000fe20008000000 */
[C---:B------:R-:W-:Y:S01]  /*10bc0*/  R2UR UR15, R77.reuse ;  /* 0x000000004d0f72ca */ /* 0x040fe200000e0000 */
[----:B------:R-:W-:Y:S02]  /*10bd0*/  WARPGROUP.DEPBAR.LE gsb0, 0x0 ;  /* 0x00008000000079c5 */ /* 0x000fe40000010000 */
[----:B------:R-:W-:Y:S02]  /*10be0*/  R2UR UR13, R77 ;  /* 0x000000004d0d72ca */ /* 0x000fe400000e0000 */
[----:B------:R-:W-:Y:S02]  /*10bf0*/  R2UR UR20, R74 ;  /* 0x000000004a1472ca */ /* 0x000fe400000e0000 */
[----:B------:R-:W-:-:S02]  /*10c00*/  R2UR UR21, R75 ;  /* 0x000000004b1572ca */ /* 0x000fc400000e0000 */
[----:B------:R-:W-:Y:S02]  /*10c10*/  R2UR UR44, R72 ;  /* 0x00000000482c72ca */ /* 0x000fe400000e0000 */
[----:B------:R-:W-:Y:S02]  /*10c20*/  R2UR UR45, R73 ;  /* 0x00000000492d72ca */ /* 0x000fe400000e0000 */
[----:B------:R-:W-:-:S06]  /*10c30*/  WARPGROUP.ARRIVE ;  /* 0x00000000000079c5 */ /* 0x000fcc0000000000 */
[----:B------:R-:W-:Y:S01]  /*10c40*/  HGMMA.64x16x16.F32 R72, gdesc[UR36], RZ, !UPT, gsb0 ;  /* 0x00200000244879f0 */ /* 0x000fe2000c0008ff */
[----:B------:R-:W-:Y:S01]  /*10c50*/  UMOV UR22, UR40 ;  /* 0x0000002800167c82 */ /* 0x000fe20008000000 */
[----:B------:R-:W-:Y:S01]  /*10c60*/  UMOV UR23, UR41 ;  /* 0x0000002900177c82 */ /* 0x000fe20008000000 */
[----:B------:R-:W-:Y:S02]  /*10c70*/  R2UR UR40, R8 ;  /* 0x00000000082872ca */ /* 0x000fe400000e0000 */
[----:B------:R-:W-:Y:S01]  /*10c80*/  R2UR UR41, R9 ;  /* 0x00000000092972ca */ /* 0x000fe200000e0000 */
[----:B------:R-:W-:Y:S02]  /*10c90*/  WARPGROUP.DEPBAR.LE gsb0, 0x0 ;  /* 0x00008000000079c5 */ /* 0x000fe40000010000 */
[----:B------:R-:W-:-:S10]  /*10ca0*/  WARPGROUP.ARRIVE ;  /* 0x00000000000079c5 */ /* 0x000fd40000000000 */
[----:B------:R-:W-:Y:S01]  /*10cb0*/  HGMMA.64x16x16.F32 R136, gdesc[UR40], R136, gsb0 ;  /* 0x00200000288879f0 */ /* 0x000fe20008000888 */
        /* <DEDUP_REMOVED lines=56> */
[----:B------:R-:W-:Y:S02]  /*11040*/  VIADD R146, R144, 0x302 ;  /* 0x0000030290927836 */ /* 0x000fe40000000000 */
        /* <DEDUP_REMOVED lines=9> */
[----:B------:R-:W-:Y:S01]  /*110e0*/  UMOV UR32, UR46 ;  /* 0x0000002e00207c82 */ /* 0x000fe20008000000 */
[----:B------:R-:W-:Y:S01]  /*110f0*/  UMOV UR33, UR47 ;  /* 0x0000002f00217c82 */ /* 0x000fe20008000000 */
[----:B------:R-:W-:Y:S01]  /*11100*/  R2UR UR46, R146 ;  /* 0x00000000922e72ca */ /* 0x000fe200000e0000 */
[----:B------:R-:W-:Y:S01]  /*11110*/  VIADD R146, R144, 0x3c2 ;  /* 0x000003c290927836 */ /* 0x000fe20000000000 */
[----:B------:R-:W-:Y:S01]  /*11120*/  R2UR UR47, R147 ;  /* 0x00000000932f72ca */ /* 0x000fe200000e0000 */
[----:B------:R-:W-:Y:S02]  /*11130*/  WARPGROUP.DEPBAR.LE gsb0, 0x0 ;  /* 0x00008000000079c5 */ /* 0x000fe40000010000 */
[----:B------:R-:W-:-:S06]  /*11140*/  WARPGROUP.ARRIVE ;  /* 0x00000000000079c5 */ /* 0x000fcc0000000000 */
[----:B------:R-:W-:Y:S01]  /*11150*/  HGMMA.64x16x16.F32 R136, gdesc[UR40], R136, gsb0 ;  /* 0x00200000288879f0 */ /* 0x000fe20008000888 */
[----:B------:R-:W-:Y:S01]  /*11160*/  IMAD.MOV.U32 R147, RZ, RZ, -0x7fffffe0 ;  /* 0x80000020ff937424 */ /* 0x000fe200078e00ff */
[----:B------:R-:W-:Y:S01]  /*11170*/  UMOV UR34, UR50 ;  /* 0x0000003200227c82 */ /* 0x000fe20008000000 */
[----:B------:R-:W-:Y:S01]  /*11180*/  UMOV UR35, UR51 ;  /* 0x0000003300237c82 */ /* 0x000fe20008000000 */
        /* <DEDUP_REMOVED lines=38> */
[----:B------:R-:W-:Y:S02]  /*113f0*/  R2UR UR49, R13 ;  /* 0x000000000d3172ca */ /* 0x000fe400000e0000 */
[----:B------:R-:W-:Y:S01]  /*11400*/  MOV R149, UR51 ;  /* 0x0000003300957c02 */ /* 0x000fe20008000f00 */
[----:B------:R-:W-:Y:S01]  /*11410*/  UMOV UR51, UR57 ;  /* 0x0000003900337c82 */ /* 0x000fe20008000000 */
[----:B------:R-:W-:Y:S01]  /*11420*/  MOV R148, UR50 ;  /* 0x0000003200947c02 */ /* 0x000fe20008000f00 */
[----:B------:R-:W-:Y:S01]  /*11430*/  UMOV UR50, UR56 ;  /* 0x0000003800327c82 */ /* 0x000fe20008000000 */
[----:B------:R-:W-:-:S02]  /*11440*/  WARPGROUP.DEPBAR.LE gsb0, 0x0 ;  /* 0x00008000000079c5 */ /* 0x000fc40000010000 */
        /* <DEDUP_REMOVED lines=18> */
[----:B------:R-:W-:Y:S02]  /*11570*/  VIADD R146, R144, 0x4c0 ;  /* 0x000004c090927836 */ /* 0x000fe40000000000 */
[----:B------:R-:W-:-:S03]  /*11580*/  IMAD.MOV.U32 R147, RZ, RZ, -0x7fffffe0 ;  /* 0x80000020ff937424 */ /* 0x000fc600078e00ff */
[----:B------:R-:W-:Y:S01]  /*11590*/  R2UR UR10, R146 ;  /* 0x00000000920a72ca */ /* 0x000fe200000e0000 */
[----:B------:R-:W-:Y:S02]  /*115a0*/  WARPGROUP.DEPBAR.LE gsb0, 0x0 ;  /* 0x00008000000079c5 */ /* 0x000fe40000010000 */
[----:B------:R-:W-:-:S06]  /*115b0*/  WARPGROUP.ARRIVE ;  /* 0x00000000000079c5 */ /* 0x000fcc0000000000 */
[----:B------:R-:W-:Y:S01]  /*115c0*/  HGMMA.64x16x16.F32 R80, gdesc[UR24], R80, gsb0 ;  /* 0x00200000185079f0 */ /* 0x000fe20008000850 */
[----:B------:R-:W-:-:S03]  /*115d0*/  R2UR UR11, R147 ;  /* 0x00000000930b72ca */ /* 0x000fc600000e0000 */
[----:B------:R-:W-:Y:S01]  /*115e0*/  MOV R150, UR10 ;  /* 0x0000000a00967c02 */ /* 0x000fe20008000f00 */
[----:B------:R-:W-:Y:S01]  /*115f0*/  UMOV UR10, UR28 ;  /* 0x0000001c000a7c82 */ /* 0x000fe20008000000 */
[----:B------:R-:W-:-:S08]  /*11600*/  R2UR UR28, R12 ;  /* 0x000000000c1c72ca */ /* 0x000fd000000e0000 */
[----:B------:R-:W-:Y:S01]  /*11610*/  MOV R151, UR11 ;  /* 0x0000000b00977c02 */ /* 0x000fe20008000f00 */
[----:B------:R-:W-:Y:S01]  /*11620*/  UMOV UR11, UR29 ;  /* 0x0000001d000b7c82 */ /* 0x000fe20008000000 */
[----:B------:R-:W-:Y:S01]  /*11630*/  R2UR UR29, R13 ;  /* 0x000000000d1d72ca */ /* 0x000fe200000e0000 */
[----:B------:R-:W-:Y:S02]  /*11640*/  VIADD R146, R144, 0x500 ;  /* 0x0000050090927836 */ /* 0x000fe40000000000 */
[----:B------:R-:W-:Y:S01]  /*11650*/  IMAD.MOV.U32 R147, RZ, RZ, -0x7fffffe0 ;  /* 0x80000020ff937424 */ /* 0x000fe200078e00ff */
[----:B------:R-:W-:Y:S02]  /*11660*/  WARPGROUP.DEPBAR.LE gsb0, 0x0 ;  /* 0x00008000000079c5 */ /* 0x000fe40000010000 */
[----:B------:R-:W-:-:S07]  /*11670*/  WARPGROUP.ARRIVE ;  /* 0x00000000000079c5 */ /* 0x000fce0000000000 */
[----:B------:R-:W-:Y:S01]  /*11680*/  HGMMA.64x16x16.F32 R72, gdesc[UR28], R72, gsb0 ;  /* 0x002000001c4879f0 */ /* 0x000fe20008000848 */
[----:B------:R-:W-:Y:S02]  /*11690*/  R2UR UR14, R146 ;  /* 0x00000000920e72ca */ /* 0x000fe400000e0000 */
[----:B------:R-:W-:-:S11]  /*116a0*/  R2UR UR15, R147 ;  /* 0x00000000930f72ca */ /* 0x000fd600000e0000 */
[----:B0-----:R-:W-:Y:S01]  /*116b0*/  MOV R23, UR14 ;  /* 0x0000000e00177c02 */ /* 0x001fe20008000f00 */
[----:B------:R-:W-:Y:S01]  /*116c0*/  UMOV UR14, UR44 ;  /* 0x0000002c000e7c82 */ /* 0x000fe20008000000 */
[----:B------:R-:W-:Y:S01]  /*116d0*/  MOV R145, UR15 ;  /* 0x0000000f00917c02 */ /* 0x000fe20008000f00 */
        /* <DEDUP_REMOVED lines=211> */
[----:B------:R-:W-:Y:S05]  /*12410*/  @P2 BRA `(.L_x_12348) ;  /* 0x0000000000302947 */ /* 0x000fea0003800000 */
[----:B------:R-:W-:Y:S05]  /*12420*/  @!P1 BRA `(.L_x_12349) ;  /* 0x0000000000049947 */ /* 0x000fea0003800000 */
[----:B------:R-:W-:Y:S01]  /*12430*/  BPT.TRAP 0x1 ;  /* 0x000000040000795c */ /* 0x000fe20000300000 */
.L_x_12349:
[----:B------:R-:W-:Y:S01]  /*12440*/  SHF.L.U32 R21, R21, 0x1f, RZ ;  /* 0x0000001f15157819 */ /* 0x000fe200000006ff */
[----:B------:R-:W-:-:S04]  /*12450*/  IMAD R23, R20, 0x8, R16 ;  /* 0x0000000814177824 */ /* 0x000fc800078e0210 */
[----:B------:R0:W1:Y:S01]  /*12460*/  SYNCS.PHASECHK.TRANS64.TRYWAIT P2, [R23+URZ+0x31c50], R21 ;  /* 0x031c5015170075a7 */ /* 0x000062000804017f */
[----:B------:R-:W-:Y:S05]  /*12470*/  @!P1 BRA `(.L_x_12350) ;  /* 0x0000000000049947 */ /* 0x000fea0003800000 */
[----:B------:R-:W-:Y:S01]  /*12480*/  BPT.TRAP 0x1 ;  /* 0x000000040000795c */ /* 0x000fe20000300000 */
.L_x_12350:
[----:B------:R-:W-:Y:S04]  /*12490*/  BSSY B0, `(.L_x_12348) ;  /* 0x0000004000007945 */ /* 0x000fe80003800000 */
[----:B-1----:R-:W-:Y:S05]  /*124a0*/  @P2 BRA `(.L_x_12351) ;  /* 0x0000000000082947 */ /* 0x002fea0003800000 */
[----:B------:R-:W1:Y:S02]  /*124b0*/  SYNCS.PHASECHK.TRANS64.TRYWAIT P2, [R23+URZ+0x31c50], R21 ;  /* 0x031c5015170075a7 */ /* 0x000e64000804017f */
[----:B-1----:R-:W-:Y:S05]  /*124c0*/  @!P2 BRA `(.L_x_12352) ;  /* 0x000001340044a947 */ /* 0x002fea0003800000 */
.L_x_12351:
[----:B------:R-:W-:Y:S05]  /*124d0*/  BSYNC B0 ;  /* 0x0000000000007941 */ /* 0x000fea0003800000 */
.L_x_12348:
[----:B------:R-:W2:Y:S01]  /*124e0*/  LDL R145, [R1+0x84] ;  /* 0x0000840001917983 */ /* 0x000ea20000100800 */
[----:B------:R-:W-:Y:S01]  /*124f0*/  FMUL.FTZ R130, R130, UR60 ;  /* 0x0000003c82827c20 */ /* 0x000fe20008410000 */
[----:B01----:R-:W0:Y:S02]  /*12500*/  LDC R23, c[0x0][0x448] ;  /* 0x00011200ff177b82 */ /* 0x003e240000000800 */
[----:B------:R-:W2:Y:S01]  /*12510*/  LDL R21, [R1+0x94] ;  /* 0x0000940001157983 */ /* 0x000ea20000100800 */
[----:B------:R-:W1:Y:S01]  /*12520*/  MUFU.TANH R149, R130 ;  /* 0x0000008200957308 */ /* 0x000e620000002400 */
[----:B------:R-:W-:-:S07]  /*12530*/  FMUL.FTZ R143, R143, UR60 ;  /* 0x0000003c8f8f7c20 */ /* 0x000fce0008410000 */
[----:B------:R-:W3:Y:S01]  /*12540*/  MUFU.TANH R148, R143 ;  /* 0x0000008f00947308 */ /* 0x000ee20000002400 */
[----:B------:R-:W-:Y:S01]  /*12550*/  FMUL.FTZ R151, R115, UR60 ;  /* 0x0000003c73977c20 */ /* 0x000fe20008410000 */
[----:B------:R-:W-:Y:S01]  /*12560*/  FMUL.FTZ R155, R123, UR60 ;  /* 0x0000003c7b9b7c20 */ /* 0x000fe20008410000 */
[----:B------:R-:W-:Y:S01]  /*12570*/  FMUL.FTZ R123, R125, UR60 ;  /* 0x0000003c7d7b7c20 */ /* 0x000fe20008410000 */
[----:B-1----:R-:W-:Y:S02]  /*12580*/  IMAD.MOV.U32 R115, RZ, RZ, R149 ;  /* 0x000000ffff737224 */ /* 0x002fe400078e0095 */
[----:B------:R-:W-:Y:S01]  /*12590*/  FMUL.FTZ R149, R119, UR60 ;  /* 0x0000003c77957c20 */ /* 0x000fe20008410000 */
[----:B------:R-:W-:Y:S01]  /*125a0*/  FMUL.FTZ R119, R99, UR60 ;  /* 0x0000003c63777c20 */ /* 0x000fe20008410000 */
[----:B------:R-:W-:Y:S01]  /*125b0*/  FMUL.FTZ R99, R100, UR60 ;  /* 0x0000003c64637c20 */ /* 0x000fe20008410000 */
[----:B------:R-:W-:Y:S01]  /*125c0*/  FMUL.FTZ R100, R88, UR60 ;  /* 0x0000003c58647c20 */ /* 0x000fe20008410000 */
[----:B------:R-:W-:Y:S01]  /*125d0*/  FMUL.FTZ R88, R89, UR60 ;  /* 0x0000003c59587c20 */ /* 0x000fe20008410000 */
[----:B------:R-:W-:Y:S01]  /*125e0*/  FMUL.FTZ R125, R116, UR60 ;  /* 0x0000003c747d7c20 */ /* 0x000fe20008410000 */
[----:B------:R-:W4:Y:S01]  /*125f0*/  LDL R89, [R1+0x90] ;  /* 0x0000900001597983 */ /* 0x000f220000100800 */
[----:B------:R-:W-:Y:S01]  /*12600*/  FMUL.FTZ R153, R127, UR60 ;  /* 0x0000003c7f997c20 */ /* 0x000fe20008410000 */
[----:B---3--:R-:W-:-:S02]  /*12610*/  IMAD.MOV.U32 R116, RZ, RZ, R148 ;  /* 0x000000ffff747224 */ /* 0x008fc400078e0094 */
[----:B------:R-:W-:Y:S01]  /*12620*/  FMUL.FTZ R127, R113, UR60 ;  /* 0x0000003c717f7c20 */ /* 0x000fe20008410000 */
[----:B------:R-:W-:Y:S01]  /*12630*/  FMUL.FTZ R148, R106, UR60 ;  /* 0x0000003c6a947c20 */ /* 0x000fe20008410000 */
[----:B------:R-:W-:Y:S01]  /*12640*/  FMUL.FTZ R113, R117, UR60 ;  /* 0x0000003c75717c20 */ /* 0x000fe20008410000 */
[----:B------:R-:W-:Y:S01]  /*12650*/  FMUL.FTZ R106, R108, UR60 ;  /* 0x0000003c6c6a7c20 */ /* 0x000fe20008410000 */
[----:B------:R-:W-:Y:S01]  /*12660*/  FMUL.FTZ R117, R111, UR60 ;  /* 0x0000003c6f757c20 */ /* 0x000fe20008410000 */
[----:B------:R-:W-:Y:S01]  /*12670*/  FMUL.FTZ R108, R97, UR60 ;  /* 0x0000003c616c7c20 */ /* 0x000fe20008410000 */
[----:B------:R-:W3:Y:S04]  /*12680*/  LDL R111, [R1+0x28] ;  /* 0x00002800016f7983 */ /* 0x000ee80000100800 */
[----:B------:R-:W3:Y:S01]  /*12690*/  LDL R97, [R1+0x2c] ;  /* 0x00002c0001617983 */ /* 0x000ee20000100800 */
[----:B0-----:R-:W-:-:S13]  /*126a0*/  ISETP.NE.AND P2, PT, R23, 0x1, PT ;  /* 0x000000011700780c */ /* 0x001fda0003f45270 */
[----:B------:R-:W0:Y:S08]  /*126b0*/  @P2 LDC R144, c[0x0][0x44c] ;  /* 0x00011300ff902b82 */ /* 0x000e300000000800 */
[----:B------:R-:W1:Y:S01]  /*126c0*/  @P2 LDC R23, c[0x0][0x450] ;  /* 0x00011400ff172b82 */ /* 0x000e620000000800 */
[----:B------:R-:W-:Y:S01]  /*126d0*/  FMUL.FTZ R131, R131, UR60 ;  /* 0x0000003c83837c20 */ /* 0x000fe20008410000 */
[----:B------:R-:W-:Y:S01]  /*126e0*/  FMUL.FTZ R152, R114, UR60 ;  /* 0x0000003c72987c20 */ /* 0x000fe20008410000 */
[----:B------:R-:W-:Y:S05]  /*126f0*/  WARPSYNC.ALL ;  /* 0x0000000000007948 */ /* 0x000fea0003800000 */
        /* <DEDUP_REMOVED lines=12> */
[----:B------:R-:W-:Y:S01]  /*127c0*/  FMUL.FTZ R72, R73, UR60 ;  /* 0x0000003c49487c20 */ /* 0x000fe20008410000 */
[----:B------:R-:W-:-:S02]  /*127d0*/  IMAD.MOV.U32 R73, RZ, RZ, -0x90 ;  /* 0xffffff70ff497424 */ /* 0x000fc400078e00ff */
[----:B------:R-:W-:Y:S01]  /*127e0*/  FMUL.FTZ R157, R135, UR60 ;  /* 0x0000003c879d7c20 */ /* 0x000fe20008410000 */
[----:B------:R-:W-:Y:S01]  /*127f0*/  MUFU.TANH R123, R123 ;  /* 0x0000007b007b7308 */ /* 0x000fe20000002400 */
[----:B------:R-:W-:Y:S01]  /*12800*/  FMUL.FTZ R142, R142, UR60 ;  /* 0x0000003c8e8e7c20 */ /* 0x000fe20008410000 */
[----:B------:R-:W-:Y:S02]  /*12810*/  IMAD R73, R15, R73, 0x1 ;  /* 0x000000010f497424 */ /* 0x000fe400078e0249 */
        /* <DEDUP_REMOVED lines=11> */
[----:B------:R-:W-:-:S02]  /*128d0*/  ULDC UR4, c[0x0][0x988] ;  /* 0x0002620000047ab9 */ /* 0x000fc40000000800 */
[----:B------:R-:W-:Y:S08]  /*128e0*/  MUFU.TANH R129, R129 ;  /* 0x0000008100817308 */ /* 0x000ff00000002400 */
[----:B------:R-:W-:Y:S08]  /*128f0*/  MUFU.TANH R134, R134 ;  /* 0x0000008600867308 */ /* 0x000ff00000002400 */
[----:B------:R-:W-:Y:S01]  /*12900*/  MUFU.TANH R130, R130 ;  /* 0x0000008200827308 */ /* 0x000fe20000002400 */
[----:B-1----:R-:W-:-:S07]  /*12910*/  IMAD.MOV.U32 R135, RZ, RZ, R150 ;  /* 0x000000ffff877224 */ /* 0x002fce00078e0096 */
[----:B------:R-:W-:Y:S01]  /*12920*/  MUFU.TANH R132, R132 ;  /* 0x0000008400847308 */ /* 0x000fe20000002400 */
[----:B------:R-:W-:-:S07]  /*12930*/  FMUL.FTZ R150, R118, UR60 ;  /* 0x0000003c76967c20 */ /* 0x000fce0008410000 */
[----:B------:R-:W-:Y:S01]  /*12940*/  MUFU.TANH R131, R131 ;  /* 0x0000008300837308 */ /* 0x000fe20000002400 */
[----:B------:R-:W-:Y:S01]  /*12950*/  FMUL.FTZ R118, R98, UR60 ;  /* 0x0000003c62767c20 */ /* 0x000fe20008410000 */
[----:B------:R-:W-:Y:S01]  /*12960*/  FMUL.FTZ R98, R101, UR60 ;  /* 0x0000003c65627c20 */ /* 0x000fe20008410000 */
[----:B------:R-:W-:-:S05]  /*12970*/  FMUL.FTZ R101, R92, UR60 ;  /* 0x0000003c5c657c20 */ /* 0x000fca0008410000 */
[----:B------:R0:W-:Y:S01]  /*12980*/  MUFU.TANH R146, R139 ;  /* 0x0000008b00927308 */ /* 0x0001e20000002400 */
[----:B------:R-:W-:-:S07]  /*12990*/  IMAD.MOV.U32 R92, RZ, RZ, R135 ;  /* 0x000000ffff5c7224 */ /* 0x000fce00078e0087 */
[----:B------:R-:W-:Y:S01]  /*129a0*/  MUFU.TANH R128, R128 ;  /* 0x0000008000807308 */ /* 0x000fe20000002400 */
[----:B0-----:R-:W-:Y:S01]  /*129b0*/  FMUL.FTZ R139, R110, UR60 ;  /* 0x0000003c6e8b7c20 */ /* 0x001fe20008410000 */
[----:B------:R-:W-:-:S06]  /*129c0*/  FMUL.FTZ R110, R85, UR60 ;  /* 0x0000003c556e7c20 */ /* 0x000fcc0008410000 */
[----:B------:R-:W-:Y:S01]  /*129d0*/  MUFU.TANH R112, R112 ;  /* 0x0000007000707308 */ /* 0x000fe20000002400 */
[----:B------:R-:W-:Y:S01]  /*129e0*/  FMUL.FTZ R120, R102, UR60 ;  /* 0x0000003c66787c20 */ /* 0x000fe20008410000 */
[----:B------:R-:W-:-:S06]  /*129f0*/  FMUL.FTZ R102, R84, UR60 ;  /* 0x0000003c54667c20 */ /* 0x000fcc0008410000 */
[----:B------:R0:W1:Y:S08]  /*12a00*/  MUFU.TANH R147, R142 ;  /* 0x0000008e00937308 */ /* 0x0000700000002400 */
[----:B------:R-:W-:Y:S08]  /*12a10*/  MUFU.TANH R125, R125 ;  /* 0x0000007d007d7308 */ /* 0x000ff00000002400 */
[----:B------:R-:W-:Y:S08]  /*12a20*/  MUFU.TANH R113, R113 ;  /* 0x0000007100717308 */ /* 0x000ff00000002400 */
[----:B------:R-:W-:Y:S08]  /*12a30*/  MUFU.TANH R133, R133 ;  /* 0x0000008500857308 */ /* 0x000ff00000002400 */
[----:B------:R-:W-:Y:S08]  /*12a40*/  MUFU.TANH R105, R105 ;  /* 0x0000006900697308 */ /* 0x000ff00000002400 */
[----:B------:R-:W-:Y:S01]  /*12a50*/  MUFU.TANH R106, R106 ;  /* 0x0000006a006a7308 */ /* 0x000fe20000002400 */
[----:B0-----:R-:W-:-:S07]  /*12a60*/  FMUL.FTZ R142, R90, UR60 ;  /* 0x0000003c5a8e7c20 */ /* 0x001fce0008410000 */
[----:B------:R-:W-:Y:S01]  /*12a70*/  MUFU.TANH R124, R124 ;  /* 0x0000007c007c7308 */ /* 0x000fe20000002400 */
[----:B------:R-:W-:-:S07]  /*12a80*/  FMUL.FTZ R90, R93, UR60 ;  /* 0x0000003c5d5a7c20 */ /* 0x000fce0008410000 */
[----:B------:R-:W-:Y:S01]  /*12a90*/  MUFU.TANH R96, R96 ;  /* 0x0000006000607308 */ /* 0x000fe20000002400 */
[----:B-1----:R-:W-:Y:S02]  /*12aa0*/  IMAD.MOV.U32 R126, RZ, RZ, R147 ;  /* 0x000000ffff7e7224 */ /* 0x002fe400078e0093 */
[----:B------:R-:W-:-:S05]  /*12ab0*/  FMUL.FTZ R93, R81, UR60 ;  /* 0x0000003c515d7c20 */ /* 0x000fca0008410000 */
[----:B------:R-:W-:Y:S01]  /*12ac0*/  MUFU.TANH R108, R108 ;  /* 0x0000006c006c7308 */ /* 0x000fe20000002400 */
[----:B------:R-:W-:Y:S01]  /*12ad0*/  FMUL.FTZ R147, R107, UR60 ;  /* 0x0000003c6b937c20 */ /* 0x000fe20008410000 */
[----:B--2---:R-:W-:-:S04]  /*12ae0*/  IMAD.IADD R21, R21, 0x1, R145 ;  /* 0x0000000115157824 */ /* 0x004fc800078e0291 */
[----:B------:R-:W-:-:S05]  /*12af0*/  @P2 IMAD.HI.U32 R144, R21, R144, RZ ;  /* 0x0000009015902227 */ /* 0x000fca00078e00ff */
[----:B------:R-:W-:-:S05]  /*12b00*/  @P2 SHF.R.U32.HI R21, RZ, R23, R144 ;  /* 0x00000017ff152219 */ /* 0x000fca0000011690 */
[----:B------:R-:W0:Y:S01]  /*12b10*/  SHFL.IDX PT, R114, R21, RZ, 0x1c1f ;  /* 0x001c1fff15727589 */ /* 0x000e2200000e0000 */
[----:B------:R1:W-:Y:S01]  /*12b20*/  MUFU.TANH R145, R138 ;  /* 0x0000008a00917308 */ /* 0x0003e20000002400 */
[----:B------:R-:W-:Y:S01]  /*12b30*/  FMUL.FTZ R23, R137, UR60 ;  /* 0x0000003c89177c20 */ /* 0x000fe20008410000 */
[----:B------:R-:W-:Y:S01]  /*12b40*/  FMUL.FTZ R137, R141, UR60 ;  /* 0x0000003c8d897c20 */ /* 0x000fe20008410000 */
[----:B-1----:R-:W-:Y:S01]  /*12b50*/  FMUL.FTZ R138, R140, UR60 ;  /* 0x0000003c8c8a7c20 */ /* 0x002fe20008410000 */
[----:B----4-:R-:W-:-:S04]  /*12b60*/  IMAD R73, R89, -0x2, R73 ;  /* 0xfffffffe59497824 */ /* 0x010fc800078e0249 */
[----:B------:R-:W-:Y:S08]  /*12b70*/  MUFU.TANH R137, R137 ;  /* 0x0000008900897308 */ /* 0x000ff00000002400 */
[----:B------:R-:W1:Y:S01]  /*12b80*/  MUFU.TANH R138, R138 ;  /* 0x0000008a008a7308 */ /* 0x000e620000002400 */
[----:B---3--:R-:W-:-:S05]  /*12b90*/  IADD3 R111, -R111, R73, R97 ;  /* 0x000000496f6f7210 */ /* 0x008fca0007ffe161 */
[----:B0-----:R-:W-:Y:S02]  /*12ba0*/  IMAD.IADD R114, R111, 0x1, R114 ;  /* 0x000000016f727824 */ /* 0x001fe400078e0272 */
[----:B------:R-:W0:Y:S01]  /*12bb0*/  MUFU.TANH R23, R23 ;  /* 0x0000001700177308 */ /* 0x000e220000002400 */
[----:B------:R-:W-:Y:S02]  /*12bc0*/  FMUL.FTZ R141, R91, UR60 ;  /* 0x0000003c5b8d7c20 */ /* 0x000fe40008410000 */
[C---:B------:R-:W-:Y:S02]  /*12bd0*/  ISETP.GT.AND P3, PT, R114.reuse, RZ, PT ;  /* 0x000000ff7200720c */ /* 0x040fe40003f64270 */
[----:B------:R-:W-:Y:S02]  /*12be0*/  ISETP.GT.AND P2, PT, R114, 0x8, PT ;  /* 0x000000087200780c */ /* 0x000fe40003f44270 */
[----:B------:R-:W-:Y:S02]  /*12bf0*/  FSEL R91, R136, -INF , P3 ;  /* 0xff800000885b7808 */ /* 0x000fe40001800000 */
[----:B------:R-:W-:-:S02]  /*12c00*/  ISETP.GT.AND P3, PT, R114, 0x9, PT ;  /* 0x000000097200780c */ /* 0x000fc40003f64270 */
[----:B-1----:R-:W-:Y:S02]  /*12c10*/  FSEL R73, R138, -INF , P2 ;  /* 0xff8000008a497808 */ /* 0x002fe40001000000 */
[C---:B------:R-:W-:Y:S02]  /*12c20*/  ISETP.GT.AND P2, PT, R114.reuse, 0x11, PT ;  /* 0x000000117200780c */ /* 0x040fe40003f44270 */
[----:B------:R-:W-:Y:S02]  /*12c30*/  FSEL R85, R137, -INF , P3 ;  /* 0xff80000089557808 */ /* 0x000fe40001800000 */
[C---:B------:R-:W-:Y:S01]  /*12c40*/  ISETP.GT.AND P3, PT, R114.reuse, 0x18, PT ;  /* 0x000000187200780c */ /* 0x040fe20003f64270 */
[----:B------:R-:W-:Y:S01]  /*12c50*/  IMAD.MOV.U32 R138, RZ, RZ, R134 ;  /* 0x000000ffff8a7224 */ /* 0x000fe200078e0086 */
[----:B------:R-:W-:Y:S02]  /*12c60*/  FSEL R135, R129, -INF , P2 ;  /* 0xff80000081877808 */ /* 0x000fe40001000000 */
[----:B------:R-:W-:-:S02]  /*12c70*/  ISETP.GT.AND P4, PT, R114, 0x1, PT ;  /* 0x000000017200780c */ /* 0x000fc40003f84270 */
[----:B------:R-:W-:Y:S02]  /*12c80*/  ISETP.GT.AND P2, PT, R114, 0x20, PT ;  /* 0x000000207200780c */ /* 0x000fe40003f44270 */
[----:B------:R-:W-:Y:S02]  /*12c90*/  FSEL R134, R130, -INF , P3 ;  /* 0xff80000082867808 */ /* 0x000fe40001800000 */
[----:B------:R-:W-:Y:S02]  /*12ca0*/  ISETP.GT.AND P3, PT, R114, 0x21, PT ;  /* 0x000000217200780c */ /* 0x000fe40003f64270 */
[----:B0-----:R-:W-:Y:S02]  /*12cb0*/  FSEL R84, R23, -INF , P4 ;  /* 0xff80000017547808 */ /* 0x001fe40002000000 */
[----:B------:R-:W-:Y:S02]  /*12cc0*/  FSEL R132, R132, -INF , P2 ;  /* 0xff80000084847808 */ /* 0x000fe40001000000 */
[----:B------:R-:W-:-:S02]  /*12cd0*/  ISETP.GT.AND P4, PT, R114, 0x10, PT ;  /* 0x000000107200780c */ /* 0x000fc40003f84270 */
[C---:B------:R-:W-:Y:S02]  /*12ce0*/  ISETP.GT.AND P2, PT, R114.reuse, 0x29, PT ;  /* 0x000000297200780c */ /* 0x040fe40003f44270 */
[----:B------:R-:W-:Y:S02]  /*12cf0*/  FSEL R131, R131, -INF , P3 ;  /* 0xff80000083837808 */ /* 0x000fe40001800000 */
[----:B------:R-:W-:Y:S02]  /*12d00*/  ISETP.GT.AND P3, PT, R114, 0x30, PT ;  /* 0x000000307200780c */ /* 0x000fe40003f64270 */
[----:B------:R-:W-:Y:S02]  /*12d10*/  FSEL R136, R128, -INF , P4 ;  /* 0xff80000080887808 */ /* 0x000fe40002000000 */
[----:B------:R-:W-:Y:S02]  /*12d20*/  FSEL R129, R123, -INF , P2 ;  /* 0xff8000007b817808 */ /* 0x000fe40001000000 */
[----:B------:R-:W-:-:S02]  /*12d30*/  ISETP.GT.AND P2, PT, R114, 0x38, PT ;  /* 0x000000387200780c */ /* 0x000fc40003f44270 */
[----:B------:R-:W-:Y:S01]  /*12d40*/  FSEL R128, R112, -INF , P3 ;  /* 0xff80000070807808 */ /* 0x000fe20001800000 */
[----:B------:R-:W0:Y:S01]  /*12d50*/  MUFU.TANH R127, R127 ;  /* 0x0000007f007f7308 */ /* 0x000e220000002400 */
[C---:B------:R-:W-:Y:S02]  /*12d60*/  ISETP.GT.AND P3, PT, R114.reuse, 0x39, PT ;  /* 0x000000397200780c */ /* 0x040fe40003f64270 */
[----:B------:R-:W-:Y:S01]  /*12d70*/  ISETP.GT.AND P4, PT, R114, 0x19, PT ;  /* 0x000000197200780c */ /* 0x000fe20003f84270 */
[----:B------:R-:W-:Y:S01]  /*12d80*/  IMAD.MOV.U32 R89, RZ, RZ, R115 ;  /* 0x000000ffff597224 */ /* 0x000fe200078e0073 */
[----:B------:R-:W-:-:S03]  /*12d90*/  FSEL R125, R125, -INF , P2 ;  /* 0xff8000007d7d7808 */ /* 0x000fc60001000000 */
[----:B------:R-:W1:Y:S01]  /*12da0*/  MUFU.TANH R98, R98 ;  /* 0x0000006200627308 */ /* 0x000e620000002400 */
[C---:B------:R-:W-:Y:S01]  /*12db0*/  ISETP.GT.AND P2, PT, R114.reuse, 0x41, PT ;  /* 0x000000417200780c */ /* 0x040fe20003f44270 */
[----:B------:R-:W-:Y:S01]  /*12dc0*/  FMUL.FTZ R107, R109, UR60 ;  /* 0x0000003c6d6b7c20 */ /* 0x000fe20008410000 */
[----:B------:R-:W-:Y:S01]  /*12dd0*/  FSEL R81, R113, -INF , P3 ;  /* 0xff80000071517808 */ /* 0x000fe20001800000 */
[----:B------:R-:W-:Y:S01]  /*12de0*/  IMAD.MOV.U32 R97, RZ, RZ, R116 ;  /* 0x000000ffff617224 */ /* 0x000fe200078e0074 */
[----:B------:R-:W-:-:S03]  /*12df0*/  ISETP.GT.AND P3, PT, R114, 0x48, PT ;  /* 0x000000487200780c */ /* 0x000fc60003f64270 */
[----:B------:R-:W2:Y:S01]  /*12e00*/  MUFU.TANH R100, R100 ;  /* 0x0000006400647308 */ /* 0x000ea20000002400 */
[----:B------:R-:W-:Y:S01]  /*12e10*/  FMUL.FTZ R140, R94, UR60 ;  /* 0x0000003c5e8c7c20 */ /* 0x000fe20008410000 */
[----:B------:R1:W3:Y:S01]  /*12e20*/  SHFL.IDX PT, R116, R21, 0x1, 0x1c1f ;  /* 0x003c1f0015747f89 */ /* 0x0002e200000e0000 */
[----:B------:R-:W-:Y:S01]  /*12e30*/  FSEL R133, R133, -INF , P4 ;  /* 0xff80000085857808 */ /* 0x000fe20002000000 */
[----:B------:R-:W-:Y:S01]  /*12e40*/  FMUL.FTZ R94, R80, UR60 ;  /* 0x0000003c505e7c20 */ /* 0x000fe20008410000 */
[C---:B------:R-:W-:Y:S01]  /*12e50*/  ISETP.GT.AND P4, PT, R114.reuse, 0x28, PT ;  /* 0x000000287200780c */ /* 0x040fe20003f84270 */
[----:B------:R-:W-:Y:S02]  /*12e60*/  IMAD.MOV.U32 R137, RZ, RZ, R89 ;  /* 0x000000ffff897224 */ /* 0x000fe400078e0059 */
[----:B------:R-:W4:Y:S01]  /*12e70*/  MUFU.TANH R104, R104 ;  /* 0x0000006800687308 */ /* 0x000f220000002400 */
[----:B------:R-:W-:Y:S02]  /*12e80*/  FSEL R80, R105, -INF , P2 ;  /* 0xff80000069507808 */ /* 0x000fe40001000000 */
[----:B------:R-:W-:-:S02]  /*12e90*/  ISETP.GT.AND P2, PT, R114, 0x50, PT ;  /* 0x000000507200780c */ /* 0x000fc40003f44270 */
[----:B------:R-:W-:-:S03]  /*12ea0*/  FSEL R89, R106, -INF , P3 ;  /* 0xff8000006a597808 */ /* 0x000fc60001800000 */
[----:B------:R-:W3:Y:S01]  /*12eb0*/  MUFU.TANH R101, R101 ;  /* 0x0000006500657308 */ /* 0x000ee20000002400 */
[----:B------:R-:W-:Y:S02]  /*12ec0*/  ISETP.GT.AND P3, PT, R114, 0x51, PT ;  /* 0x000000517200780c */ /* 0x000fe40003f64270 */
[----:B------:R-:W-:-:S05]  /*12ed0*/  FSEL R130, R124, -INF , P4 ;  /* 0xff8000007c827808 */ /* 0x000fca0002000000 */
[----:B------:R-:W3:Y:S01]  /*12ee0*/  MUFU.TANH R90, R90 ;  /* 0x0000005a005a7308 */ /* 0x000ee20000002400 */
[----:B------:R-:W-:Y:S01]  /*12ef0*/  IMAD.MOV.U32 R124, RZ, RZ, R97 ;  /* 0x000000ffff7c7224 */ /* 0x000fe200078e0061 */
[----:B------:R-:W-:Y:S02]  /*12f00*/  FSEL R97, R96, -INF , P2 ;  /* 0xff80000060617808 */ /* 0x000fe40001000000 */
[----:B------:R-:W-:-:S04]  /*12f10*/  ISETP.GT.AND P4, PT, R114, 0x31, PT ;  /* 0x000000317200780c */ /* 0x000fc80003f84270 */
[----:B------:R-:W-:Y:S01]  /*12f20*/  MUFU.TANH R107, R107 ;  /* 0x0000006b006b7308 */ /* 0x000fe20000002400 */
[----:B------:R-:W-:Y:S02]  /*12f30*/  ISETP.GT.AND P2, PT, R114, 0x59, PT ;  /* 0x000000597200780c */ /* 0x000fe40003f44270 */
[----:B------:R-:W-:-:S05]  /*12f40*/  FSEL R108, R108, -INF , P3 ;  /* 0xff8000006c6c7808 */ /* 0x000fca0001800000 */
[----:B------:R-:W3:Y:S01]  /*12f50*/  MUFU.TANH R93, R93 ;  /* 0x0000005d005d7308 */ /* 0x000ee20000002400 */
[----:B------:R-:W-:Y:S01]  /*12f60*/  ISETP.GT.AND P3, PT, R114, 0x60, PT ;  /* 0x000000607200780c */ /* 0x000fe20003f64270 */
[----:B------:R-:W-:-:S06]  /*12f70*/  IMAD.MOV.U32 R112, RZ, RZ, R92 ;  /* 0x000000ffff707224 */ /* 0x000fcc00078e005c */
[----:B------:R-:W3:Y:S01]  /*12f80*/  MUFU.TANH R102, R102 ;  /* 0x0000006600667308 */ /* 0x000ee20000002400 */
[----:B0-----:R-:W-:Y:S02]  /*12f90*/  FSEL R127, R127, -INF , P4 ;  /* 0xff8000007f7f7808 */ /* 0x001fe40002000000 */
[----:B-1----:R-:W-:Y:S02]  /*12fa0*/  FSEL R21, R98, -INF , P2 ;  /* 0xff80000062157808 */ /* 0x002fe40001000000 */
[----:B------:R-:W-:-:S03]  /*12fb0*/  ISETP.GT.AND P4, PT, R114, 0x40, PT ;  /* 0x000000407200780c */ /* 0x000fc60003f84270 */
[----:B------:R-:W0:Y:S01]  /*12fc0*/  MUFU.TANH R99, R99 ;  /* 0x0000006300637308 */ /* 0x000e220000002400 */
[----:B------:R-:W-:Y:S02]  /*12fd0*/  ISETP.GT.AND P2, PT, R114, 0x68, PT ;  /* 0x000000687200780c */ /* 0x000fe40003f44270 */
[----:B--2---:R-:W-:Y:S02]  /*12fe0*/  FSEL R92, R100, -INF , P3 ;  /* 0xff800000645c7808 */ /* 0x004fe40001800000 */
[----:B------:R-:W-:-:S03]  /*12ff0*/  ISETP.GT.AND P3, PT, R114, 0x69, PT ;  /* 0x000000697200780c */ /* 0x000fc60003f64270 */
[----:B------:R-:W1:Y:S01]  /*13000*/  MUFU.TANH R72, R72 ;  /* 0x0000004800487308 */ /* 0x000e620000002400 */
[----:B------:R-:W-:Y:S01]  /*13010*/  FMUL.FTZ R122, R95, UR60 ;  /* 0x0000003c5f7a7c20 */ /* 0x000fe20008410000 */
[----:B------:R-:W-:Y:S01]  /*13020*/  FMUL.FTZ R109, R76, UR60 ;  /* 0x0000003c4c6d7c20 */ /* 0x000fe20008410000 */
[----:B----4-:R-:W-:Y:S02]  /*13030*/  FSEL R76, R104, -INF , P4 ;  /* 0xff800000684c7808 */ /* 0x010fe40002000000 */
[----:B---3--:R-:W-:-:S03]  /*13040*/  FSEL R95, R101, -INF , P2 ;  /* 0xff800000655f7808 */ /* 0x008fc60001000000 */
[----:B------:R-:W2:Y:S01]  /*13050*/  MUFU.TANH R88, R88 ;  /* 0x0000005800587308 */ /* 0x000ea20000002400 */
[C---:B------:R-:W-:Y:S02]  /*13060*/  ISETP.GT.AND P4, PT, R114.reuse, 0x49, PT ;  /* 0x000000497200780c */ /* 0x040fe40003f84270 */
[----:B------:R-:W-:Y:S02]  /*13070*/  ISETP.GT.AND P2, PT, R114, 0x71, PT ;  /* 0x000000717200780c */ /* 0x000fe40003f44270 */
[----:B------:R-:W-:Y:S01]  /*13080*/  FSEL R82, R90, -INF , P3 ;  /* 0xff8000005a527808 */ /* 0x000fe20001800000 */
[----:B------:R-:W-:Y:S01]  /*13090*/  FMUL.FTZ R115, R86, UR60 ;  /* 0x0000003c56737c20 */ /* 0x000fe20008410000 */
[----:B------:R-:W-:Y:S01]  /*130a0*/  ISETP.GT.AND P3, PT, R114, 0x78, PT ;  /* 0x000000787200780c */ /* 0x000fe20003f64270 */
[----:B------:R-:W3:Y:S01]  /*130b0*/  MUFU.TANH R94, R94 ;  /* 0x0000005e005e7308 */ /* 0x000ee20000002400 */
[----:B------:R-:W-:Y:S01]  /*130c0*/  FSEL R101, R93, -INF , P2 ;  /* 0xff8000005d657808 */ /* 0x000fe20001000000 */
[----:B------:R-:W-:Y:S01]  /*130d0*/  IMAD.IADD R23, R111, 0x1, R116 ;  /* 0x000000016f177824 */ /* 0x000fe200078e0274 */
[----:B------:R-:W-:-:S02]  /*130e0*/  FSEL R93, R102, -INF , P3 ;  /* 0xff800000665d7808 */ /* 0x000fc40001800000 */
[----:B------:R-:W-:-:S03]  /*130f0*/  ISETP.GT.AND P3, PT, R114, 0x81, PT ;  /* 0x000000817200780c */ /* 0x000fc60003f64270 */
[----:B------:R4:W-:Y:S01]  /*13100*/  MUFU.TANH R86, R77 ;  /* 0x0000004d00567308 */ /* 0x0009e20000002400 */
[----:B------:R-:W-:Y:S02]  /*13110*/  IMAD.MOV.U32 R123, RZ, RZ, R126 ;  /* 0x000000ffff7b7224 */ /* 0x000fe400078e007e */
[----:B------:R-:W-:Y:S01]  /*13120*/  IMAD.MOV.U32 R126, RZ, RZ, R145 ;  /* 0x000000ffff7e7224 */ /* 0x000fe200078e0091 */
[----:B----4-:R-:W-:Y:S02]  /*13130*/  FSEL R77, R107, -INF , P4 ;  /* 0xff8000006b4d7808 */ /* 0x010fe40002000000 */
[----:B------:R-:W-:Y:S02]  /*13140*/  ISETP.GT.AND P4, PT, R114, 0x58, PT ;  /* 0x000000587200780c */ /* 0x000fe40003f84270 */
[----:B------:R-:W4:Y:S02]  /*13150*/  MUFU.TANH R110, R110 ;  /* 0x0000006e006e7308 */ /* 0x000f240000002400 */
[----:B0-----:R-:W-:-:S02]  /*13160*/  FSEL R96, R99, -INF , P4 ;  /* 0xff80000063607808 */ /* 0x001fc40002000000 */
[----:B------:R-:W-:Y:S02]  /*13170*/  ISETP.GT.AND P4, PT, R114, 0x61, PT ;  /* 0x000000617200780c */ /* 0x000fe40003f84270 */
[----:B-1----:R-:W-:Y:S02]  /*13180*/  FSEL R99, R72, -INF , P3 ;  /* 0xff80000048637808 */ /* 0x002fe40001800000 */
[----:B------:R-:W-:Y:S01]  /*13190*/  ISETP.GT.AND P3, PT, R23, RZ, PT ;  /* 0x000000ff1700720c */ /* 0x000fe20003f64270 */
[----:B------:R-:W-:Y:S01]  /*131a0*/  FMUL.FTZ R144, R83, UR60 ;  /* 0x0000003c53907c20 */ /* 0x000fe20008410000 */
[----:B--2---:R-:W-:Y:S02]  /*131b0*/  FSEL R83, R88, -INF , P4 ;  /* 0xff80000058537808 */ /* 0x004fe40002000000 */
[----:B------:R-:W-:Y:S02]  /*131c0*/  ISETP.GT.AND P4, PT, R114, 0x70, PT ;  /* 0x000000707200780c */ /* 0x000fe40003f84270 */
[----:B------:R-:W-:-:S02]  /*131d0*/  FSEL R126, R126, -INF , P3 ;  /* 0xff8000007e7e7808 */ /* 0x000fc40001800000 */
[C---:B------:R-:W-:Y:S02]  /*131e0*/  ISETP.GT.AND P3, PT, R23.reuse, 0x9, PT ;  /* 0x000000091700780c */ /* 0x040fe40003f64270 */
[----:B---3--:R-:W-:Y:S02]  /*131f0*/  FSEL R88, R94, -INF , P4 ;  /* 0xff8000005e587808 */ /* 0x008fe40002000000 */
[----:B------:R-:W-:Y:S02]  /*13200*/  ISETP.GT.AND P4, PT, R114, 0x79, PT ;  /* 0x000000797200780c */ /* 0x000fe40003f84270 */
[----:B------:R-:W-:Y:S02]  /*13210*/  FSEL R124, R124, -INF , P3 ;  /* 0xff8000007c7c7808 */ /* 0x000fe40001800000 */
[----:B------:R-:W-:Y:S02]  /*13220*/  ISETP.GT.AND P3, PT, R23, 0x18, PT ;  /* 0x000000181700780c */ /* 0x000fe40003f64270 */
[----:B----4-:R-:W-:-:S02]  /*13230*/  FSEL R100, R110, -INF , P4 ;  /* 0xff8000006e647808 */ /* 0x010fc40002000000 */
[----:B------:R-:W-:Y:S02]  /*13240*/  FSEL R110, R138, -INF , P3 ;  /* 0xff8000008a6e7808 */ /* 0x000fe40001800000 */
[----:B------:R-:W2:Y:S01]  /*13250*/  LDL.LU R138, [R1+0x4] ;  /* 0x00000400018a7983 */ /* 0x000ea20000300800 */
        /* <DEDUP_REMOVED lines=15> */
[----:B------:R-:W0:Y:S03]  /*13350*/  MUFU.TANH R103, R103 ;  /* 0x0000006700677308 */ /* 0x000e260000002400 */
[----:B------:R-:W-:-:S05]  /*13360*/  FMNMX.FTZ R72, R81, R72, !PT ;  /* 0x0000004851487209 */ /* 0x000fca0007810000 */
[----:B------:R-:W1:Y:S01]  /*13370*/  MUFU.TANH R109, R109 ;  /* 0x0000006d006d7308 */ /* 0x000e620000002400 */
[----:B------:R-:W-:-:S04]  /*13380*/  FMNMX.FTZ R72, R76, R72, !PT ;  /* 0x000000484c487209 */ /* 0x000fc80007810000 */
[----:B------:R-:W-:-:S04]  /*13390*/  FMNMX.FTZ R72, R80, R72, !PT ;  /* 0x0000004850487209 */ /* 0x000fc80007810000 */
[----:B------:R-:W-:Y:S02]  /*133a0*/  FMNMX.FTZ R72, R89, R72, !PT ;  /* 0x0000004859487209 */ /* 0x000fe40007810000 */
[C---:B------:R-:W-:Y:S02]  /*133b0*/  ISETP.GT.AND P2, PT, R114.reuse, 0x80, PT ;  /* 0x000000807200780c */ /* 0x040fe40003f44270 */
[----:B------:R-:W-:Y:S01]  /*133c0*/  ISETP.GT.AND P4, PT, R114, 0x88, PT ;  /* 0x000000887200780c */ /* 0x000fe20003f84270 */
[----:B------:R-:W3:Y:S01]  /*133d0*/  MUFU.TANH R157, R157 ;  /* 0x0000009d009d7308 */ /* 0x000ee20000002400 */
[----:B------:R-:W-:Y:S01]  /*133e0*/  FMNMX.FTZ R72, R77, R72, !PT ;  /* 0x000000484d487209 */ /* 0x000fe20007810000 */
[----:B------:R-:W-:Y:S01]  /*133f0*/  IMAD.MOV.U32 R113, RZ, RZ, R146 ;  /* 0x000000ffff717224 */ /* 0x000fe200078e0092 */
[----:B0-----:R-:W-:Y:S02]  /*13400*/  FSEL R94, R103, -INF , P2 ;  /* 0xff800000675e7808 */ /* 0x001fe40001000000 */
[----:B-1----:R-:W-:-:S02]  /*13410*/  FSEL R90, R109, -INF , P4 ;  /* 0xff8000006d5a7808 */ /* 0x002fc40002000000 */
[----:B------:R-:W-:Y:S02]  /*13420*/  ISETP.GT.AND P2, PT, R114, 0x89, PT ;  /* 0x000000897200780c */ /* 0x000fe40003f44270 */
[----:B------:R-:W-:Y:S02]  /*13430*/  ISETP.GT.AND P4, PT, R23, 0x1, PT ;  /* 0x000000011700780c */ /* 0x000fe40003f84270 */
[----:B------:R-:W-:Y:S01]  /*13440*/  FMNMX.FTZ R72, R97, R72, !PT ;  /* 0x0000004861487209 */ /* 0x000fe20007810000 */
[----:B------:R-:W0:Y:S01]  /*13450*/  MUFU.TANH R156, R156 ;  /* 0x0000009c009c7308 */ /* 0x000e220000002400 */
[----:B------:R-:W-:Y:S01]  /*13460*/  FMUL.FTZ R146, R87, UR60 ;  /* 0x0000003c57927c20 */ /* 0x000fe20008410000 */
[----:B------:R-:W-:Y:S02]  /*13470*/  FSEL R98, R86, -INF , P2 ;  /* 0xff80000056627808 */ /* 0x000fe40001000000 */
[----:B------:R-:W-:Y:S02]  /*13480*/  FSEL R87, R113, -INF , P4 ;  /* 0xff80000071577808 */ /* 0x000fe40002000000 */
[----:B------:R-:W-:-:S02]  /*13490*/  FMNMX.FTZ R72, R108, R72, !PT ;  /* 0x000000486c487209 */ /* 0x000fc40007810000 */
[----:B------:R-:W1:Y:S01]  /*134a0*/  MUFU.TANH R155, R155 ;  /* 0x0000009b009b7308 */ /* 0x000e620000002400 */
[C---:B------:R-:W-:Y:S02]  /*134b0*/  ISETP.GT.AND P2, PT, R23.reuse, 0x8, PT ;  /* 0x000000081700780c */ /* 0x040fe40003f44270 */
[----:B------:R-:W-:-:S05]  /*134c0*/  ISETP.GT.AND P4, PT, R23, 0x10, PT ;  /* 0x000000101700780c */ /* 0x000fca0003f84270 */
[----:B------:R-:W4:Y:S01]  /*134d0*/  MUFU.TANH R154, R154 ;  /* 0x0000009a009a7308 */ /* 0x000f220000002400 */
[----:B------:R-:W-:Y:S02]  /*134e0*/  FMNMX.FTZ R72, R96, R72, !PT ;  /* 0x0000004860487209 */ /* 0x000fe40007810000 */
[----:B------:R-:W-:Y:S02]  /*134f0*/  FSEL R123, R123, -INF , P2 ;  /* 0xff8000007b7b7808 */ /* 0x000fe40001000000 */
[----:B------:R-:W-:-:S03]  /*13500*/  FSEL R137, R137, -INF , P4 ;  /* 0xff80000089897808 */ /* 0x000fc60002000000 */
[----:B------:R-:W4:Y:S01]  /*13510*/  MUFU.TANH R153, R153 ;  /* 0x0000009900997308 */ /* 0x000f220000002400 */
[C---:B------:R-:W-:Y:S02]  /*13520*/  ISETP.GT.AND P2, PT, R23.reuse, 0x11, PT ;  /* 0x000000111700780c */ /* 0x040fe40003f44270 */
[----:B------:R-:W-:-:S05]  /*13530*/  ISETP.GT.AND P4, PT, R23, 0x19, PT ;  /* 0x000000191700780c */ /* 0x000fca0003f84270 */
[----:B------:R-:W4:Y:S01]  /*13540*/  MUFU.TANH R152, R152 ;  /* 0x0000009800987308 */ /* 0x000f220000002400 */
[----:B------:R-:W-:-:S07]  /*13550*/  FMNMX.FTZ R72, R21, R72, !PT ;  /* 0x0000004815487209 */ /* 0x000fce0007810000 */
[----:B------:R-:W4:Y:S01]  /*13560*/  MUFU.TANH R151, R151 ;  /* 0x0000009700977308 */ /* 0x000f220000002400 */
[----:B------:R-:W-:Y:S02]  /*13570*/  FSEL R111, R112, -INF , P2 ;  /* 0xff800000706f7808 */ /* 0x000fe40001000000 */
[----:B---3--:R-:W-:Y:S02]  /*13580*/  FSEL R109, R157, -INF , P4 ;  /* 0xff8000009d6d7808 */ /* 0x008fe40002000000 */
[----:B------:R-:W-:-:S03]  /*13590*/  ISETP.GT.AND P2, PT, R23, 0x20, PT ;  /* 0x000000201700780c */ /* 0x000fc60003f44270 */
[----:B------:R-:W3:Y:S01]  /*135a0*/  MUFU.TANH R150, R150 ;  /* 0x0000009600967308 */ /* 0x000ee20000002400 */
[C---:B------:R-:W-:Y:S02]  /*135b0*/  ISETP.GT.AND P3, PT, R23.reuse, 0x21, PT ;  /* 0x000000211700780c */ /* 0x040fe40003f64270 */
[----:B------:R-:W-:-:S05]  /*135c0*/  ISETP.GT.AND P4, PT, R23, 0x28, PT ;  /* 0x000000281700780c */ /* 0x000fca0003f84270 */
[----:B------:R-:W3:Y:S01]  /*135d0*/  MUFU.TANH R149, R149 ;  /* 0x0000009500957308 */ /* 0x000ee20000002400 */
[----:B------:R-:W-:-:S07]  /*135e0*/  FMNMX.FTZ R72, R92, R72, !PT ;  /* 0x000000485c487209 */ /* 0x000fce0007810000 */
[----:B------:R-:W3:Y:S01]  /*135f0*/  MUFU.TANH R148, R148 ;  /* 0x0000009400947308 */ /* 0x000ee20000002400 */
[----:B0-----:R-:W-:Y:S02]  /*13600*/  FSEL R102, R156, -INF , P2 ;  /* 0xff8000009c667808 */ /* 0x001fe40001000000 */
[----:B-1----:R-:W-:Y:S02]  /*13610*/  FSEL R103, R155, -INF , P3 ;  /* 0xff8000009b677808 */ /* 0x002fe40001800000 */
[----:B----4-:R-:W-:-:S03]  /*13620*/  FSEL R104, R154, -INF , P4 ;  /* 0xff8000009a687808 */ /* 0x010fc60002000000 */
[----:B------:R-:W-:Y:S01]  /*13630*/  MUFU.TANH R147, R147 ;  /* 0x0000009300937308 */ /* 0x000fe20000002400 */
[C---:B------:R-:W-:Y:S02]  /*13640*/  ISETP.GT.AND P2, PT, R23.reuse, 0x29, PT ;  /* 0x000000291700780c */ /* 0x040fe40003f44270 */
[C---:B------:R-:W-:Y:S02]  /*13650*/  ISETP.GT.AND P3, PT, R23.reuse, 0x30, PT ;  /* 0x000000301700780c */ /* 0x040fe40003f64270 */
[----:B------:R-:W-:-:S03]  /*13660*/  ISETP.GT.AND P4, PT, R23, 0x31, PT ;  /* 0x000000311700780c */ /* 0x000fc60003f84270 */
[----:B------:R-:W0:Y:S01]  /*13670*/  MUFU.TANH R139, R139 ;  /* 0x0000008b008b7308 */ /* 0x000e220000002400 */
[----:B------:R-:W-:-:S07]  /*13680*/  FMNMX.FTZ R72, R83, R72, !PT ;  /* 0x0000004853487209 */ /* 0x000fce0007810000 */
[----:B------:R-:W1:Y:S01]  /*13690*/  MUFU.TANH R117, R117 ;  /* 0x0000007500757308 */ /* 0x000e620000002400 */
[----:B------:R-:W-:Y:S02]  /*136a0*/  FSEL R105, R153, -INF , P2 ;  /* 0xff80000099697808 */ /* 0x000fe40001000000 */
[----:B------:R-:W-:Y:S02]  /*136b0*/  FSEL R106, R152, -INF , P3 ;  /* 0xff800000986a7808 */ /* 0x000fe40001800000 */
[----:B------:R-:W-:-:S03]  /*136c0*/  FSEL R107, R151, -INF , P4 ;  /* 0xff800000976b7808 */ /* 0x000fc60002000000 */
[----:B------:R-:W-:Y:S01]  /*136d0*/  MUFU.TANH R118, R118 ;  /* 0x0000007600767308 */ /* 0x000fe20000002400 */
[----:B------:R-:W-:Y:S02]  /*136e0*/  FMNMX.FTZ R72, R95, R72, !PT ;  /* 0x000000485f487209 */ /* 0x000fe40007810000 */
[C---:B------:R-:W-:Y:S02]  /*136f0*/  ISETP.GT.AND P2, PT, R23.reuse, 0x38, PT ;  /* 0x000000381700780c */ /* 0x040fe40003f44270 */
[----:B------:R-:W-:-:S03]  /*13700*/  ISETP.GT.AND P3, PT, R23, 0x39, PT ;  /* 0x000000391700780c */ /* 0x000fc60003f64270 */
[----:B------:R-:W4:Y:S01]  /*13710*/  MUFU.TANH R119, R119 ;  /* 0x0000007700777308 */ /* 0x000f220000002400 */
[----:B------:R-:W-:-:S07]  /*13720*/  ISETP.GT.AND P4, PT, R23, 0x40, PT ;  /* 0x000000401700780c */ /* 0x000fce0003f84270 */
[----:B------:R-:W4:Y:S01]  /*13730*/  MUFU.TANH R120, R120 ;  /* 0x0000007800787308 */ /* 0x000f220000002400 */
[----:B------:R-:W-:Y:S02]  /*13740*/  FMNMX.FTZ R72, R82, R72, !PT ;  /* 0x0000004852487209 */ /* 0x000fe40007810000 */
[----:B---3--:R-:W-:Y:S02]  /*13750*/  FSEL R112, R150, -INF , P2 ;  /* 0xff80000096707808 */ /* 0x008fe40001000000 */
[----:B------:R-:W-:-:S03]  /*13760*/  FSEL R113, R149, -INF , P3 ;  /* 0xff80000095717808 */ /* 0x000fc60001800000 */
[----:B------:R-:W3:Y:S01]  /*13770*/  MUFU.TANH R121, R121 ;  /* 0x0000007900797308 */ /* 0x000ee20000002400 */
[----:B------:R-:W-:Y:S02]  /*13780*/  FSEL R114, R148, -INF , P4 ;  /* 0xff80000094727808 */ /* 0x000fe40002000000 */
[C---:B------:R-:W-:Y:S02]  /*13790*/  ISETP.GT.AND P2, PT, R23.reuse, 0x41, PT ;  /* 0x000000411700780c */ /* 0x040fe40003f44270 */
[----:B------:R-:W-:-:S03]  /*137a0*/  ISETP.GT.AND P3, PT, R23, 0x48, PT ;  /* 0x000000481700780c */ /* 0x000fc60003f64270 */
[----:B------:R-:W3:Y:S01]  /*137b0*/  MUFU.TANH R142, R142 ;  /* 0x0000008e008e7308 */ /* 0x000ee20000002400 */
[----:B------:R-:W-:Y:S02]  /*137c0*/  ISETP.GT.AND P4, PT, R23, 0x49, PT ;  /* 0x000000491700780c */ /* 0x000fe40003f84270 */
[----:B------:R-:W-:-:S05]  /*137d0*/  FMNMX.FTZ R72, R88, R72, !PT ;  /* 0x0000004858487209 */ /* 0x000fca0007810000 */
[----:B------:R-:W3:Y:S01]  /*137e0*/  MUFU.TANH R141, R141 ;  /* 0x0000008d008d7308 */ /* 0x000ee20000002400 */
[----:B0-----:R-:W-:Y:S02]  /*137f0*/  FSEL R116, R139, -INF , P3 ;  /* 0xff8000008b747808 */ /* 0x001fe40001800000 */
[----:B-1----:R-:W-:Y:S02]  /*13800*/  FSEL R117, R117, -INF , P4 ;  /* 0xff80000075757808 */ /* 0x002fe40002000000 */
[----:B------:R-:W-:-:S03]  /*13810*/  ISETP.GT.AND P3, PT, R23, 0x51, PT ;  /* 0x000000511700780c */ /* 0x000fc60003f64270 */
[----:B------:R-:W0:Y:S01]  /*13820*/  MUFU.TANH R140, R140 ;  /* 0x0000008c008c7308 */ /* 0x000e220000002400 */
[----:B------:R-:W-:Y:S02]  /*13830*/  ISETP.GT.AND P4, PT, R23, 0x58, PT ;  /* 0x000000581700780c */ /* 0x000fe40003f84270 */
[----:B------:R-:W-:-:S05]  /*13840*/  FMNMX.FTZ R72, R101, R72, !PT ;  /* 0x0000004865487209 */ /* 0x000fca0007810000 */
[----:B------:R-:W1:Y:S01]  /*13850*/  MUFU.TANH R122, R122 ;  /* 0x0000007a007a7308 */ /* 0x000e620000002400 */
[----:B----4-:R-:W-:-:S07]  /*13860*/  FSEL R119, R119, -INF , P3 ;  /* 0xff80000077777808 */ /* 0x010fce0001800000 */
[----:B------:R-:W4:Y:S01]  /*13870*/  MUFU.TANH R143, R143 ;  /* 0x0000008f008f7308 */ /* 0x000f220000002400 */
[----:B------:R-:W-:-:S07]  /*13880*/  FSEL R120, R120, -INF , P4 ;  /* 0xff80000078787808 */ /* 0x000fce0002000000 */
[----:B------:R3:W-:Y:S01]  /*13890*/  MUFU.TANH R145, R115 ;  /* 0x0000007300917308 */ /* 0x0007e20000002400 */
[C---:B------:R-:W-:Y:S02]  /*138a0*/  ISETP.GT.AND P3, PT, R23.reuse, 0x60, PT ;  /* 0x000000601700780c */ /* 0x040fe40003f64270 */
[----:B------:R-:W-:Y:S02]  /*138b0*/  ISETP.GT.AND P4, PT, R23, 0x61, PT ;  /* 0x000000611700780c */ /* 0x000fe40003f84270 */
[----:B---3--:R-:W-:Y:S02]  /*138c0*/  FSEL R115, R147, -INF , P2 ;  /* 0xff80000093737808 */ /* 0x008fe40001000000 */
[----:B------:R-:W-:Y:S01]  /*138d0*/  ISETP.GT.AND P2, PT, R23, 0x50, PT ;  /* 0x000000501700780c */ /* 0x000fe20003f44270 */
[----:B------:R-:W3:Y:S01]  /*138e0*/  MUFU.TANH R144, R144 ;  /* 0x0000009000907308 */ /* 0x000ee20000002400 */
[----:B------:R-:W-:Y:S02]  /*138f0*/  FMNMX.FTZ R72, R93, R72, !PT ;  /* 0x000000485d487209 */ /* 0x000fe40007810000 */
[----:B------:R-:W-:-:S02]  /*13900*/  FSEL R118, R118, -INF , P2 ;  /* 0xff80000076767808 */ /* 0x000fc40001000000 */
[----:B------:R-:W-:-:S03]  /*13910*/  ISETP.GT.AND P2, PT, R23, 0x59, PT ;  /* 0x000000591700780c */ /* 0x000fc60003f44270 */
[----:B------:R-:W2:Y:S01]  /*13920*/  MUFU.TANH R146, R146 ;  /* 0x0000009200927308 */ /* 0x000ea20000002400 */
[----:B------:R-:W-:Y:S02]  /*13930*/  FSEL R121, R121, -INF , P2 ;  /* 0xff80000079797808 */ /* 0x000fe40001000000 */
[----:B------:R-:W-:Y:S02]  /*13940*/  FSEL R142, R142, -INF , P3 ;  /* 0xff8000008e8e7808 */ /* 0x000fe40001800000 */
[----:B------:R-:W-:Y:S02]  /*13950*/  FSEL R141, R141, -INF , P4 ;  /* 0xff8000008d8d7808 */ /* 0x000fe40002000000 */
[----:B------:R-:W-:Y:S02]  /*13960*/  FMNMX.FTZ R72, R100, R72, !PT ;  /* 0x0000004864487209 */ /* 0x000fe40007810000 */
[C---:B------:R-:W-:Y:S02]  /*13970*/  ISETP.GT.AND P2, PT, R23.reuse, 0x68, PT ;  /* 0x000000681700780c */ /* 0x040fe40003f44270 */
[----:B------:R-:W-:-:S02]  /*13980*/  ISETP.GT.AND P3, PT, R23, 0x69, PT ;  /* 0x000000691700780c */ /* 0x000fc40003f64270 */
[----:B------:R-:W-:Y:S02]  /*13990*/  ISETP.GT.AND P4, PT, R23, 0x70, PT ;  /* 0x000000701700780c */ /* 0x000fe40003f84270 */
[----:B------:R-:W-:Y:S02]  /*139a0*/  FMNMX.FTZ R72, R94, R72, !PT ;  /* 0x000000485e487209 */ /* 0x000fe40007810000 */
[----:B0-----:R-:W-:Y:S02]  /*139b0*/  FSEL R140, R140, -INF , P2 ;  /* 0xff8000008c8c7808 */ /* 0x001fe40001000000 */
[----:B-1----:R-:W-:Y:S02]  /*139c0*/  FSEL R122, R122, -INF , P3 ;  /* 0xff8000007a7a7808 */ /* 0x002fe40001800000 */
[----:B----4-:R-:W-:Y:S02]  /*139d0*/  FSEL R143, R143, -INF , P4 ;  /* 0xff8000008f8f7808 */ /* 0x010fe40002000000 */
[----:B------:R-:W-:-:S02]  /*139e0*/  ISETP.GT.AND P2, PT, R23, 0x71, PT ;  /* 0x000000711700780c */ /* 0x000fc40003f44270 */
[C---:B------:R-:W-:Y:S02]  /*139f0*/  ISETP.GT.AND P3, PT, R23.reuse, 0x78, PT ;  /* 0x000000781700780c */ /* 0x040fe40003f64270 */
[----:B------:R-:W-:Y:S02]  /*13a00*/  ISETP.GT.AND P4, PT, R23, 0x79, PT ;  /* 0x000000791700780c */ /* 0x000fe40003f84270 */
[----:B------:R-:W-:Y:S02]  /*13a10*/  FMNMX.FTZ R72, R99, R72, !PT ;  /* 0x0000004863487209 */ /* 0x000fe40007810000 */
[----:B---3--:R-:W-:Y:S02]  /*13a20*/  FSEL R144, R144, -INF , P2 ;  /* 0xff80000090907808 */ /* 0x008fe40001000000 */
[----:B------:R-:W-:Y:S02]  /*13a30*/  FSEL R145, R145, -INF , P3 ;  /* 0xff80000091917808 */ /* 0x000fe40001800000 */
[----:B--2---:R-:W-:-:S02]  /*13a40*/  FSEL R146, R146, -INF , P4 ;  /* 0xff80000092927808 */ /* 0x004fc40002000000 */
[C---:B------:R-:W-:Y:S02]  /*13a50*/  ISETP.GT.AND P2, PT, R23.reuse, 0x80, PT ;  /* 0x000000801700780c */ /* 0x040fe40003f44270 */
[C---:B------:R-:W-:Y:S02]  /*13a60*/  ISETP.GT.AND P3, PT, R23.reuse, 0x81, PT ;  /* 0x000000811700780c */ /* 0x040fe40003f64270 */
[C---:B------:R-:W-:Y:S02]  /*13a70*/  ISETP.GT.AND P4, PT, R23.reuse, 0x88, PT ;  /* 0x000000881700780c */ /* 0x040fe40003f84270 */
[----:B------:R-:W-:Y:S02]  /*13a80*/  ISETP.GT.AND P5, PT, R23, 0x89, PT ;  /* 0x000000891700780c */ /* 0x000fe40003fa4270 */
        /* <DEDUP_REMOVED lines=9> */
[----:B------:R-:W-:-:S04]  /*13b20*/  IMAD.U32 R72, RZ, RZ, UR4 ;  /* 0x00000004ff487e24 */ /* 0x000fc8000f8e00ff */
[----:B------:R-:W-:Y:S01]  /*13b30*/  FMUL.FTZ R86, R23, R72 ;  /* 0x0000004817567220 */ /* 0x000fe20000410000 */
[----:B------:R-:W-:-:S04]  /*13b40*/  FMUL.FTZ R74, R74, UR60 ;  /* 0x0000003c4a4a7c20 */ /* 0x000fc80008410000 */
[----:B------:R-:W-:Y:S01]  /*13b50*/  FSEL R86, R86, RZ, P6 ;  /* 0x000000ff56567208 */ /* 0x000fe20003000000 */
[----:B------:R-:W-:-:S04]  /*13b60*/  FMUL.FTZ R14, R14, R72 ;  /* 0x000000480e0e7220 */ /* 0x000fc80000410000 */
[-CC-:B------:R-:W-:Y:S01]  /*13b70*/  FFMA.FTZ R91, R91, R72.reuse, -R86.reuse ;  /* 0x000000485b5b7223 */ /* 0x180fe20000010856 */
[----:B------:R-:W0:Y:S08]  /*13b80*/  MUFU.TANH R74, R74 ;  /* 0x0000004a004a7308 */ /* 0x000e300000002400 */
[----:B------:R-:W-:Y:S08]  /*13b90*/  MUFU.EX2 R91, R91 ;  /* 0x0000005b005b7308 */ /* 0x000ff00000000800 */
[----:B------:R-:W1:Y:S01]  /*13ba0*/  MUFU.EX2 R14, R14 ;  /* 0x0000000e000e7308 */ /* 0x000e620000000800 */
[----:B0-----:R-:W-:Y:S01]  /*13bb0*/  FSEL R147, R74, -INF , P2 ;  /* 0xff8000004a937808 */ /* 0x001fe20001000000 */
        /* <DEDUP_REMOVED lines=35> */
[----:B-1----:R-:W-:-:S02]  /*13df0*/  FFMA.FTZ R86, R14, R138, R91 ;  /* 0x0000008a0e567223 */ /* 0x002fc4000001005b */
[----:B------:R-:W2:Y:S01]  /*13e00*/  LDL R138, [R1+0x7c] ;  /* 0x00007c00018a7983 */ /* 0x000ea20000100800 */
[----:B------:R-:W0:Y:S08]  /*13e10*/  MUFU.EX2 R84, R84 ;  /* 0x0000005400547308 */ /* 0x000e300000000800 */
[----:B------:R-:W1:Y:S08]  /*13e20*/  MUFU.EX2 R73, R73 ;  /* 0x0000004900497308 */ /* 0x000e700000000800 */
[----:B------:R-:W3:Y:S01]  /*13e30*/  MUFU.EX2 R85, R85 ;  /* 0x0000005500557308 */ /* 0x000ee20000000800 */
[C---:B0-----:R-:W-:Y:S01]  /*13e40*/  FADD.FTZ R86, R84.reuse, R86 ;  /* 0x0000005654567221 */ /* 0x041fe20000010000 */
[----:B------:R-:W-:-:S03]  /*13e50*/  F2FP.F16.F32.PACK_AB R84, R84, R91 ;  /* 0x0000005b5454723e */ /* 0x000fc600000000ff */
[----:B-1----:R-:W-:-:S04]  /*13e60*/  FADD.FTZ R86, R73, R86 ;  /* 0x0000005649567221 */ /* 0x002fc80000010000 */
[C---:B---3--:R-:W-:Y:S01]  /*13e70*/  FADD.FTZ R91, R85.reuse, R86 ;  /* 0x00000056555b7221 */ /* 0x048fe20000010000 */
[----:B------:R-:W-:Y:S02]  /*13e80*/  F2FP.F16.F32.PACK_AB R86, R85, R73 ;  /* 0x000000495556723e */ /* 0x000fe400000000ff */
        /* <DEDUP_REMOVED lines=30> */
[----:B------:R-:W0:Y:S01]  /*14070*/  MUFU.TANH R148, R148 ;  /* 0x0000009400947308 */ /* 0x000e220000002400 */
[----:B------:R-:W-:Y:S02]  /*14080*/  FMUL.FTZ R150, R79, UR60 ;  /* 0x0000003c4f967c20 */ /* 0x000fe40008410000 */
[----:B------:R-:W-:-:S04]  /*14090*/  FMNMX.FTZ R73, R143, R73, !PT ;  /* 0x000000498f497209 */ /* 0x000fc80007810000 */
[----:B------:R-:W-:Y:S01]  /*140a0*/  FMNMX.FTZ R73, R144, R73, !PT ;  /* 0x0000004990497209 */ /* 0x000fe20007810000 */
[----:B------:R-:W1:Y:S03]  /*140b0*/  MUFU.TANH R149, R149 ;  /* 0x0000009500957308 */ /* 0x000e660000002400 */
[----:B------:R-:W-:-:S05]  /*140c0*/  FMNMX.FTZ R73, R145, R73, !PT ;  /* 0x0000004991497209 */ /* 0x000fca0007810000 */
[----:B------:R-:W3:Y:S01]  /*140d0*/  MUFU.TANH R150, R150 ;  /* 0x0000009600967308 */ /* 0x000ee20000002400 */
[----:B------:R-:W-:Y:S02]  /*140e0*/  FMNMX.FTZ R73, R146, R73, !PT ;  /* 0x0000004992497209 */ /* 0x000fe40007810000 */
[----:B0-----:R-:W-:Y:S02]  /*140f0*/  FSEL R148, R148, -INF , P3 ;  /* 0xff80000094947808 */ /* 0x001fe40001800000 */
[----:B------:R-:W-:Y:S02]  /*14100*/  FMNMX.FTZ R73, R147, R73, !PT ;  /* 0x0000004993497209 */ /* 0x000fe40007810000 */
[----:B-1----:R-:W-:Y:S02]  /*14110*/  FSEL R149, R149, -INF , P4 ;  /* 0xff80000095957808 */ /* 0x002fe40002000000 */
[----:B------:R-:W-:-:S04]  /*14120*/  FMNMX.FTZ R73, R148, R73, !PT ;  /* 0x0000004994497209 */ /* 0x000fc80007810000 */
[----:B------:R-:W-:Y:S02]  /*14130*/  FMNMX.FTZ R73, R149, R73, !PT ;  /* 0x0000004995497209 */ /* 0x000fe40007810000 */
[----:B---3--:R-:W-:-:S04]  /*14140*/  FSEL R150, R150, -INF , P5 ;  /* 0xff80000096967808 */ /* 0x008fc80002800000 */
[----:B------:R-:W-:-:S05]  /*14150*/  FMNMX.FTZ R73, R150, R73, !PT ;  /* 0x0000004996497209 */ /* 0x000fca0007810000 */
[----:B------:R-:W0:Y:S02]  /*14160*/  SHFL.BFLY PT, R75, R73, 0x2, 0x1f ;  /* 0x0c401f00494b7f89 */ /* 0x000e2400000e0000 */
[----:B0-----:R-:W-:-:S05]  /*14170*/  FMNMX.FTZ R73, R73, R75, !PT ;  /* 0x0000004b49497209 */ /* 0x001fca0007810000 */
[----:B------:R-:W0:Y:S02]  /*14180*/  SHFL.BFLY PT, R75, R73, 0x1, 0x1f ;  /* 0x0c201f00494b7f89 */ /* 0x000e2400000e0000 */
[----:B0-----:R-:W-:-:S04]  /*14190*/  FMNMX.FTZ R73, R73, R75, !PT ;  /* 0x0000004b49497209 */ /* 0x001fc80007810000 */
[C---:B------:R-:W-:Y:S01]  /*141a0*/  FSETP.NEU.FTZ.AND P2, PT, R73.reuse, -INF , PT ;  /* 0xff8000004900780b */ /* 0x040fe20003f5d000 */
[----:B------:R-:W-:-:S03]  /*141b0*/  FMUL.FTZ R108, R73, R72 ;  /* 0x00000048496c7220 */ /* 0x000fc60000410000 */
[----:B------:R-:W-:Y:S02]  /*141c0*/  FSEL R85, R73, RZ, P2 ;  /* 0x000000ff49557208 */ /* 0x000fe40001000000 */
[----:B------:R-:W-:-:S03]  /*141d0*/  FSEL R108, R108, RZ, P2 ;  /* 0x000000ff6c6c7208 */ /* 0x000fc60001000000 */
[----:B------:R-:W-:Y:S02]  /*141e0*/  FADD.FTZ R85, -R85, R0 ;  /* 0x0000000055557221 */ /* 0x000fe40000010100 */
        /* <DEDUP_REMOVED lines=36> */
[----:B------:R-:W-:Y:S01]  /*14430*/  WARPGROUP.ARRIVE ;  /* 0x00000000000079c5 */ /* 0x000fe20000000000 */
[----:B------:R-:W3:Y:S01]  /*14440*/  LDL.LU R137, [R1+0x34] ;  /* 0x0000340001897983 */ /* 0x000ee20000300800 */
[----:B--2---:R-:W-:-:S05]  /*14450*/  LOP3.LUT R108, R138, 0x10000, RZ, 0xfc, !PT ;  /* 0x000100008a6c7812 */ /* 0x004fca00078efcff */
        /* <DEDUP_REMOVED lines=10> */
[C---:B------:R-:W-:Y:S01]  /*14500*/  VIADD R110, R108.reuse, 0x900 ;  /* 0x000009006c6e7836 */ /* 0x040fe20000000000 */
[----:B------:R-:W-:-:S04]  /*14510*/  R2UR UR4, R108 ;  /* 0x000000006c0472ca */ /* 0x000fc800000e0000 */
[----:B------:R-:W-:Y:S01]  /*14520*/  R2UR UR28, R110 ;  /* 0x000000006e1c72ca */ /* 0x000fe200000e0000 */
[C---:B------:R-:W-:Y:S02]  /*14530*/  VIADD R110, R108.reuse, 0xa80 ;  /* 0x00000a806c6e7836 */ /* 0x040fe40000000000 */
[----:B------:R-:W-:-:S05]  /*14540*/  VIADD R108, R108, 0xc00 ;  /* 0x00000c006c6c7836 */ /* 0x000fca0000000000 */
[----:B------:R-:W-:Y:S01]  /*14550*/  R2UR UR36, R108 ;  /* 0x000000006c2472ca */ /* 0x000fe200000e0000 */
[----:B------:R-:W-:-:S05]  /*14560*/  VIADD R108, R16, 0x200 ;  /* 0x00000200106c7836 */ /* 0x000fca0000000000 */
[----:B------:R-:W-:Y:S01]  /*14570*/  SHF.R.U32.HI R108, RZ, 0x4, R108 ;  /* 0x00000004ff6c7819 */ /* 0x000fe2000001166c */
[----:B------:R-:W-:-:S03]  /*14580*/  IMAD.MOV.U32 R109, RZ, RZ, -0x3ffffff0 ;  /* 0xc0000010ff6d7424 */ /* 0x000fc600078e00ff */
[----:B------:R-:W-:-:S04]  /*14590*/  LOP3.LUT R108, R108, 0x3fff, RZ, 0xc0, !PT ;  /* 0x00003fff6c6c7812 */ /* 0x000fc800078ec0ff */
[----:B------:R-:W-:Y:S02]  /*145a0*/  LOP3.LUT R108, R108, 0x2400000, RZ, 0xfc, !PT ;  /* 0x024000006c6c7812 */ /* 0x000fe400078efcff */
[C---:B------:R-:W-:Y:S02]  /*145b0*/  R2UR UR5, R109.reuse ;  /* 0x000000006d0572ca */ /* 0x040fe400000e0000 */
[----:B------:R-:W-:Y:S01]  /*145c0*/  R2UR UR37, R109 ;  /* 0x000000006d2572ca */ /* 0x000fe200000e0000 */
[----:B------:R-:W-:Y:S02]  /*145d0*/  IMAD R108, R20, 0x6c0, R108 ;  /* 0x000006c0146c7824 */ /* 0x000fe400078e026c */
[----:B------:R-:W-:-:S03]  /*145e0*/  IMAD.MOV.U32 R109, RZ, RZ, -0x7fffffe0 ;  /* 0x80000020ff6d7424 */ /* 0x000fc600078e00ff */
[----:B------:R-:W-:Y:S02]  /*145f0*/  R2UR UR6, R108 ;  /* 0x000000006c0672ca */ /* 0x000fe400000e0000 */
[----:B------:R-:W-:-:S13]  /*14600*/  R2UR UR7, R109 ;  /* 0x000000006d0772ca */ /* 0x000fda00000e0000 */
[----:B------:R-:W-:Y:S01]  /*14610*/  HGMMA.64x96x16.F32 R24, gdesc[UR4].tnspB, R24, gsb0 ;  /* 0x41600000041879f0 */ /* 0x000fe20008000818 */
[----:B------:R-:W-:Y:S01]  /*14620*/  IMAD.MOV.U32 R111, RZ, RZ, -0x3ffffff0 ;  /* 0xc0000010ff6f7424 */ /* 0x000fe200078e00ff */
[----:B------:R-:W-:Y:S01]  /*14630*/  R2UR UR32, R110 ;  /* 0x000000006e2072ca */ /* 0x000fe200000e0000 */
[----:B------:R-:W-:-:S03]  /*14640*/  VIADD R110, R108, 0x40 ;  /* 0x000000406c6e7836 */ /* 0x000fc60000000000 */
[C---:B------:R-:W-:Y:S02]  /*14650*/  R2UR UR9, R111.reuse ;  /* 0x000000006f0972ca */ /* 0x040fe400000e0000 */
[C---:B------:R-:W-:Y:S02]  /*14660*/  R2UR UR13, R111.reuse ;  /* 0x000000006f0d72ca */ /* 0x040fe400000e0000 */
[C---:B------:R-:W-:Y:S02]  /*14670*/  R2UR UR17, R111.reuse ;  /* 0x000000006f1172ca */ /* 0x040fe400000e0000 */
[C---:B------:R-:W-:Y:S02]  /*14680*/  R2UR UR21, R111.reuse ;  /* 0x000000006f1572ca */ /* 0x040fe400000e0000 */
[C---:B------:R-:W-:Y:S02]  /*14690*/  R2UR UR25, R111.reuse ;  /* 0x000000006f1972ca */ /* 0x040fe400000e0000 */
[----:B------:R-:W-:-:S02]  /*146a0*/  R2UR UR29, R111 ;  /* 0x000000006f1d72ca */ /* 0x000fc400000e0000 */
[----:B------:R-:W-:Y:S01]  /*146b0*/  R2UR UR33, R111 ;  /* 0x000000006f2172ca */ /* 0x000fe200000e0000 */
[----:B------:R-:W-:Y:S01]  /*146c0*/  IMAD.MOV.U32 R111, RZ, RZ, -0x7fffffe0 ;  /* 0x80000020ff6f7424 */ /* 0x000fe200078e00ff */
[----:B------:R-:W-:-:S04]  /*146d0*/  R2UR UR10, R110 ;  /* 0x000000006e0a72ca */ /* 0x000fc800000e0000 */
[----:B------:R-:W-:Y:S01]  /*146e0*/  R2UR UR11, R111 ;  /* 0x000000006f0b72ca */ /* 0x000fe200000e0000 */
[----:B------:R-:W-:Y:S02]  /*146f0*/  WARPGROUP.DEPBAR.LE gsb0, 0x0 ;  /* 0x00008000000079c5 */ /* 0x000fe40000010000 */
[----:B------:R-:W-:-:S10]  /*14700*/  WARPGROUP.ARRIVE ;  /* 0x00000000000079c5 */ /* 0x000fd40000000000 */
[----:B------:R-:W-:Y:S01]  /*14710*/  HGMMA.64x96x16.F32 R24, gdesc[UR8].tnspB, R24, gsb0 ;  /* 0x41600000081879f0 */ /* 0x000fe20008000818 */
[----:B------:R-:W-:Y:S02]  /*14720*/  VIADD R110, R108, 0x80 ;  /* 0x000000806c6e7836 */ /* 0x000fe40000000000 */
[----:B------:R-:W-:-:S03]  /*14730*/  IMAD.MOV.U32 R111, RZ, RZ, -0x7fffffe0 ;  /* 0x80000020ff6f7424 */ /* 0x000fc600078e00ff */
[----:B------:R-:W-:Y:S02]  /*14740*/  R2UR UR14, R110 ;  /* 0x000000006e0e72ca */ /* 0x000fe400000e0000 */
[----:B------:R-:W-:Y:S01]  /*14750*/  R2UR UR15, R111 ;  /* 0x000000006f0f72ca */ /* 0x000fe200000e0000 */
[----:B------:R-:W-:Y:S02]  /*14760*/  VIADD R110, R108, 0xc0 ;  /* 0x000000c06c6e7836 */ /* 0x000fe40000000000 */
[----:B------:R-:W-:Y:S01]  /*14770*/  IMAD.MOV.U32 R111, RZ, RZ, -0x7fffffe0 ;  /* 0x80000020ff6f7424 */ /* 0x000fe200078e00ff */
[----:B------:R-:W-:Y:S02]  /*14780*/  WARPGROUP.DEPBAR.LE gsb0, 0x0 ;  /* 0x00008000000079c5 */ /* 0x000fe40000010000 */
[----:B------:R-:W-:-:S07]  /*14790*/  WARPGROUP.ARRIVE ;  /* 0x00000000000079c5 */ /* 0x000fce0000000000 */
[----:B------:R-:W-:Y:S01]  /*147a0*/  HGMMA.64x96x16.F32 R24, gdesc[UR12].tnspB, R24, gsb0 ;  /* 0x416000000c1879f0 */ /* 0x000fe20008000818 */
[----:B------:R-:W-:Y:S02]  /*147b0*/  R2UR UR18, R110 ;  /* 0x000000006e1272ca */ /* 0x000fe400000e0000 */
[----:B------:R-:W-:Y:S01]  /*147c0*/  R2UR UR19, R111 ;  /* 0x000000006f1372ca */ /* 0x000fe200000e0000 */
[----:B------:R-:W-:Y:S02]  /*147d0*/  VIADD R110, R108, 0x100 ;  /* 0x000001006c6e7836 */ /* 0x000fe40000000000 */
[----:B------:R-:W-:-:S03]  /*147e0*/  IMAD.MOV.U32 R111, RZ, RZ, -0x7fffffe0 ;  /* 0x80000020ff6f7424 */ /* 0x000fc600078e00ff */
[----:B------:R-:W-:Y:S01]  /*147f0*/  R2UR UR22, R110 ;  /* 0x000000006e1672ca */ /* 0x000fe200000e0000 */
[----:B------:R-:W-:Y:S02]  /*14800*/  WARPGROUP.DEPBAR.LE gsb0, 0x0 ;  /* 0x00008000000079c5 */ /* 0x000fe40000010000 */
[----:B------:R-:W-:-:S06]  /*14810*/  WARPGROUP.ARRIVE ;  /* 0x00000000000079c5 */ /* 0x000fcc0000000000 */
        /* <DEDUP_REMOVED lines=30> */
[----:B------:R-:W-:Y:S01]  /*14a00*/  FMUL.FTZ R85, R85, R72 ;  /* 0x0000004855557220 */ /* 0x000fe20000410000 */
[----:B------:R-:W-:Y:S08]  /*14a10*/  MUFU.EX2 R126, R126 ;  /* 0x0000007e007e7308 */ /* 0x000ff00000000800 */
[----:B------:R-:W3:Y:S08]  /*14a20*/  MUFU.EX2 R108, R85 ;  /* 0x00000055006c7308 */ /* 0x000ef00000000800 */
[----:B------:R-:W0:Y:S08]  /*14a30*/  MUFU.EX2 R87, R87 ;  /* 0x0000005700577308 */ /* 0x000e300000000800 */
[----:B------:R-:W1:Y:S01]  /*14a40*/  MUFU.EX2 R123, R123 ;  /* 0x0000007b007b7308 */ /* 0x000e620000000800 */
[----:B------:R-:W2:Y:S07]  /*14a50*/  S2R R155, SR_TID.X ;  /* 0x00000000009b7919 */ /* 0x000eae0000002100 */
[----:B------:R-:W4:Y:S01]  /*14a60*/  MUFU.EX2 R136, R136 ;  /* 0x0000008800887308 */ /* 0x000f220000000800 */
[----:B---3--:R-:W-:-:S07]  /*14a70*/  FFMA.FTZ R109, R108, R137, R126 ;  /* 0x000000896c6d7223 */ /* 0x008fce000001007e */
[----:B------:R-:W3:Y:S08]  /*14a80*/  MUFU.EX2 R124, R124 ;  /* 0x0000007c007c7308 */ /* 0x000ef00000000800 */
[----:B------:R-:W2:Y:S01]  /*14a90*/  MUFU.EX2 R135, R135 ;  /* 0x0000008700877308 */ /* 0x000ea20000000800 */
[----:B------:R-:W-:Y:S02]  /*14aa0*/  WARPGROUP.DEPBAR.LE gsb0, 0x0 ;  /* 0x00008000000079c5 */ /* 0x000fe40000010000 */
[----:B------:R-:W-:-:S06]  /*14ab0*/  WARPGROUP.ARRIVE ;  /* 0x00000000000079c5 */ /* 0x000fcc0000000000 */
[----:B------:R-:W-:Y:S01]  /*14ac0*/  HGMMA.64x96x16.F32 R24, gdesc[UR36].tnspB, R24, gsb0 ;  /* 0x41600000241879f0 */ /* 0x000fe20008000818 */
[----:B------:R-:W2:Y:S01]  /*14ad0*/  MUFU.EX2 R0, R0 ;  /* 0x0000000000007308 */ /* 0x000ea20000000800 */
[----:B0-----:R-:W-:-:S07]  /*14ae0*/  FADD.FTZ R109, R87, R109 ;  /* 0x0000006d576d7221 */ /* 0x001fce0000010000 */
[----:B------:R-:W0:Y:S01]  /*14af0*/  MUFU.EX2 R134, R134 ;  /* 0x0000008600867308 */ /* 0x000e220000000800 */
[----:B------:R-:W-:Y:S02]  /*14b00*/  @!P0 IMAD R110, R20, 0x8, R16 ;  /* 0x00000008146e8824 */ /* 0x000fe400078e0210 */
[----:B-1----:R-:W-:-:S05]  /*14b10*/  FADD.FTZ R20, R123, R109 ;  /* 0x0000006d7b147221 */ /* 0x002fca0000010000 */
[----:B------:R-:W1:Y:S01]  /*14b20*/  MUFU.EX2 R75, R75 ;  /* 0x0000004b004b7308 */ /* 0x000e620000000800 */
[----:B----4-:R-:W-:-:S07]  /*14b30*/  FADD.FTZ R91, R136, R91 ;  /* 0x0000005b885b7221 */ /* 0x010fce0000010000 */
[----:B------:R-:W4:Y:S01]  /*14b40*/  MUFU.EX2 R133, R133 ;  /* 0x0000008500857308 */ /* 0x000f220000000800 */
[----:B---3--:R-:W-:Y:S01]  /*14b50*/  FADD.FTZ R20, R124, R20 ;  /* 0x000000147c147221 */ /* 0x008fe20000010000 */
[----:B--2---:R-:W-:-:S06]  /*14b60*/  FADD.FTZ R91, R135, R91 ;  /* 0x0000005b875b7221 */ /* 0x004fcc0000010000 */
[----:B------:R-:W2:Y:S08]  /*14b70*/  MUFU.EX2 R78, R78 ;  /* 0x0000004e004e7308 */ /* 0x000eb00000000800 */
[----:B------:R-:W3:Y:S01]  /*14b80*/  MUFU.EX2 R132, R132 ;  /* 0x0000008400847308 */ /* 0x000ee20000000800 */
[----:B------:R-:W-:Y:S01]  /*14b90*/  FADD.FTZ R20, R0, R20 ;  /* 0x0000001400147221 */ /* 0x000fe20000010000 */
[----:B0-----:R-:W-:-:S06]  /*14ba0*/  FADD.FTZ R91, R134, R91 ;  /* 0x0000005b865b7221 */ /* 0x001fcc0000010000 */
[----:B------:R-:W0:Y:S08]  /*14bb0*/  MUFU.EX2 R79, R79 ;  /* 0x0000004f004f7308 */ /* 0x000e300000000800 */
[----:B------:R-:W0:Y:S01]  /*14bc0*/  MUFU.EX2 R131, R131 ;  /* 0x0000008300837308 */ /* 0x000e220000000800 */
[----:B-1----:R-:W-:Y:S01]  /*14bd0*/  FADD.FTZ R20, R75, R20 ;  /* 0x000000144b147221 */ /* 0x002fe20000010000 */
[----:B----4-:R-:W-:-:S06]  /*14be0*/  FADD.FTZ R91, R133, R91 ;  /* 0x0000005b855b7221 */ /* 0x010fcc0000010000 */
[----:B------:R-:W1:Y:S01]  /*14bf0*/  MUFU.EX2 R102, R102 ;  /* 0x0000006600667308 */ /* 0x000e620000000800 */
[----:B------:R-:W-:-:S07]  /*14c00*/  F2FP.F16.F32.PACK_AB R137, R75, R0 ;  /* 0x000000004b89723e */ /* 0x000fce00000000ff */
[----:B------:R-:W4:Y:S01]  /*14c10*/  MUFU.EX2 R130, R130 ;  /* 0x0000008200827308 */ /* 0x000f220000000800 */
[----:B--2---:R-:W-:Y:S01]  /*14c20*/  FADD.FTZ R0, R78, R20 ;  /* 0x000000144e007221 */ /* 0x004fe20000010000 */
[----:B---3--:R-:W-:-:S06]  /*14c30*/  FADD.FTZ R91, R132, R91 ;  /* 0x0000005b845b7221 */ /* 0x008fcc0000010000 */
[----:B------:R-:W2:Y:S08]  /*14c40*/  MUFU.EX2 R103, R103 ;  /* 0x0000006700677308 */ /* 0x000eb00000000800 */
[----:B------:R-:W3:Y:S01]  /*14c50*/  MUFU.EX2 R129, R129 ;  /* 0x0000008100817308 */ /* 0x000ee20000000800 */
[----:B0-----:R-:W-:Y:S01]  /*14c60*/  FADD.FTZ R0, R79, R0 ;  /* 0x000000004f007221 */ /* 0x001fe20000010000 */
[----:B------:R-:W-:-:S06]  /*14c70*/  FADD.FTZ R91, R131, R91 ;  /* 0x0000005b835b7221 */ /* 0x000fcc0000010000 */
[----:B------:R-:W0:Y:S01]  /*14c80*/  MUFU.EX2 R104, R104 ;  /* 0x0000006800687308 */ /* 0x000e220000000800 */
[----:B------:R-:W-:-:S07]  /*14c90*/  SHF.R.U32.HI R138, RZ, 0x7, R155 ;  /* 0x00000007ff8a7819 */ /* 0x000fce000001169b */
[----:B------:R-:W0:Y:S01]  /*14ca0*/  MUFU.EX2 R128, R128 ;  /* 0x0000008000807308 */ /* 0x000e220000000800 */
[----:B-1----:R-:W-:Y:S01]  /*14cb0*/  FADD.FTZ R0, R102, R0 ;  /* 0x0000000066007221 */ /* 0x002fe20000010000 */
[----:B----4-:R-:W-:-:S06]  /*14cc0*/  FADD.FTZ R20, R130, R91 ;  /* 0x0000005b82147221 */ /* 0x010fcc0000010000 */
[----:B------:R-:W1:Y:S08]  /*14cd0*/  MUFU.EX2 R105, R105 ;  /* 0x0000006900697308 */ /* 0x000e700000000800 */
[----:B------:R-:W4:Y:S01]  /*14ce0*/  MUFU.EX2 R127, R127 ;  /* 0x0000007f007f7308 */ /* 0x000f220000000800 */
[----:B------:R-:W-:Y:S02]  /*14cf0*/  VIADD R85, R138, 0x9 ;  /* 0x000000098a557836 */ /* 0x000fe40000000000 */
[----:B--2---:R-:W-:-:S05]  /*14d00*/  FADD.FTZ R0, R103, R0 ;  /* 0x0000000067007221 */ /* 0x004fca0000010000 */
[----:B------:R-:W2:Y:S01]  /*14d10*/  MUFU.EX2 R106, R106 ;  /* 0x0000006a006a7308 */ /* 0x000ea20000000800 */
[----:B------:R-:W-:Y:S01]  /*14d20*/  ISETP.GE.U32.AND P2, PT, R155, 0x180, PT ;  /* 0x000001809b00780c */ /* 0x000fe20003f46070 */
[----:B---3--:R-:W-:-:S06]  /*14d30*/  FADD.FTZ R20, R129, R20 ;  /* 0x0000001481147221 */ /* 0x008fcc0000010000 */
[----:B------:R-:W3:Y:S01]  /*14d40*/  MUFU.EX2 R125, R125 ;  /* 0x0000007d007d7308 */ /* 0x000ee20000000800 */
[----:B------:R-:W-:Y:S02]  /*14d50*/  @!P0 IMAD R111, R19, 0x8, R16 ;  /* 0x00000008136f8824 */ /* 0x000fe400078e0210 */
[----:B0-----:R-:W-:-:S05]  /*14d60*/  FADD.FTZ R0, R104, R0 ;  /* 0x0000000068007221 */ /* 0x001fca0000010000 */
[----:B------:R-:W0:Y:S01]  /*14d70*/  MUFU.EX2 R107, R107 ;  /* 0x0000006b006b7308 */ /* 0x000e220000000800 */
[----:B------:R-:W-:Y:S01]  /*14d80*/  SEL R85, R85, 0x9, !P2 ;  /* 0x0000000955557807 */ /* 0x000fe20005000000 */
[----:B------:R-:W-:-:S06]  /*14d90*/  FADD.FTZ R20, R128, R20 ;  /* 0x0000001480147221 */ /* 0x000fcc0000010000 */
[----:B------:R-:W0:Y:S01]  /*14da0*/  MUFU.EX2 R81, R81 ;  /* 0x0000005100517308 */ /* 0x000e220000000800 */
[----:B------:R-:W-:Y:S02]  /*14db0*/  @!P0 VIADD R111, R111, 0x31c40 ;  /* 0x00031c406f6f8836 */ /* 0x000fe40000000000 */
[----:B-1----:R-:W-:Y:S01]  /*14dc0*/  FADD.FTZ R0, R105, R0 ;  /* 0x0000000069007221 */ /* 0x002fe20000010000 */
[----:B------:R-:W-:-:S04]  /*14dd0*/  @!P0 VIADD R110, R110, 0x31c60 ;  /* 0x00031c606e6e8836 */ /* 0x000fc80000000000 */
[----:B------:R-:W1:Y:S01]  /*14de0*/  MUFU.EX2 R112, R112 ;  /* 0x0000007000707308 */ /* 0x000e620000000800 */
[----:B------:R-:W-:Y:S02]  /*14df0*/  WARPGROUP.DEPBAR.LE gsb0, 0x0 ;  /* 0x00008000000079c5 */ /* 0x000fe40000010000 */
[----:B----4-:R-:W-:Y:S01]  /*14e00*/  FADD.FTZ R20, R127, R20 ;  /* 0x000000147f147221 */ /* 0x010fe20000010000 */
[----:B------:R4:W-:Y:S06]  /*14e10*/  BAR.ARV R85, 0x100 ;  /* 0x000400550000751d */ /* 0x0009ec0000002000 */
[----:B------:R-:W1:Y:S01]  /*14e20*/  MUFU.EX2 R76, R76 ;  /* 0x0000004c004c7308 */ /* 0x000e620000000800 */
[----:B------:R-:W-:Y:S01]  /*14e30*/  @!P0 PRMT R111, RZ, 0x654, R111 ;  /* 0x00000654ff6f8816 */ /* 0x000fe2000000006f */
[----:B--2---:R-:W-:Y:S01]  /*14e40*/  FADD.FTZ R0, R106, R0 ;  /* 0x000000006a007221 */ /* 0x004fe20000010000 */
[----:B----4-:R-:W-:-:S05]  /*14e50*/  F2FP.F16.F32.PACK_AB R85, R87, R126 ;  /* 0x0000007e5755723e */ /* 0x010fca00000000ff */
[----:B------:R-:W2:Y:S01]  /*14e60*/  MUFU.EX2 R113, R113 ;  /* 0x0000007100717308 */ /* 0x000ea20000000800 */
[----:B------:R-:W-:Y:S01]  /*14e70*/  @!P0 PRMT R110, RZ, 0x654, R110 ;  /* 0x00000654ff6e8816 */ /* 0x000fe2000000006e */
[----:B---3--:R-:W-:Y:S01]  /*14e80*/  FADD.FTZ R20, R125, R20 ;  /* 0x000000147d147221 */ /* 0x008fe20000010000 */
[----:B------:R-:W-:Y:S01]  /*14e90*/  F2FP.F16.F32.PACK_AB R87, R124, R123 ;  /* 0x0000007b7c57723e */ /* 0x000fe200000000ff */
[----:B------:R3:W-:Y:S04]  /*14ea0*/  @!P0 SYNCS.ARRIVE.TRANS64.RED.A1T0 RZ, [R111+URZ], RZ ;  /* 0x000000ff6fff89a7 */ /* 0x0007e8000810043f */
[----:B------:R-:W4:Y:S01]  /*14eb0*/  MUFU.EX2 R80, R80 ;  /* 0x0000005000507308 */ /* 0x000f220000000800 */
[----:B0-----:R-:W-:Y:S01]  /*14ec0*/  FADD.FTZ R0, R107, R0 ;  /* 0x000000006b007221 */ /* 0x001fe20000010000 */
[----:B------:R-:W-:Y:S01]  /*14ed0*/  FADD.FTZ R20, R81, R20 ;  /* 0x0000001451147221 */ /* 0x000fe20000010000 */
[----:B------:R3:W-:Y:S05]  /*14ee0*/  @!P0 SYNCS.ARRIVE.TRANS64.RED.A1T0 RZ, [R110+URZ], RZ ;  /* 0x000000ff6eff89a7 */ /* 0x0007ea000810043f */
[----:B------:R-:W0:Y:S01]  /*14ef0*/  MUFU.EX2 R114, R114 ;  /* 0x0000007200727308 */ /* 0x000e220000000800 */
[----:B------:R3:W-:Y:S07]  /*14f00*/  STSM.16.M88.4 [R17+0x24300], R84 ;  /* 0x0243005411007844 */ /* 0x0007ee0000000200 */
[----:B------:R-:W0:Y:S01]  /*14f10*/  MUFU.EX2 R89, R89 ;  /* 0x0000005900597308 */ /* 0x000e220000000800 */
[----:B-1----:R-:W-:Y:S01]  /*14f20*/  FADD.FTZ R0, R112, R0 ;  /* 0x0000000070007221 */ /* 0x002fe20000010000 */
[----:B------:R-:W-:-:S06]  /*14f30*/  FADD.FTZ R20, R76, R20 ;  /* 0x000000144c147221 */ /* 0x000fcc0000010000 */
[----:B------:R-:W1:Y:S08]  /*14f40*/  MUFU.EX2 R115, R115 ;  /* 0x0000007300737308 */ /* 0x000e700000000800 */
[----:B------:R-:W1:Y:S01]  /*14f50*/  MUFU.EX2 R77, R77 ;  /* 0x0000004d004d7308 */ /* 0x000e620000000800 */
[----:B--2---:R-:W-:-:S07]  /*14f60*/  FADD.FTZ R0, R113, R0 ;  /* 0x0000000071007221 */ /* 0x004fce0000010000 */
[----:B---3--:R-:W-:Y:S01]  /*14f70*/  MUFU.EX2 R84, R83 ;  /* 0x0000005300547308 */ /* 0x008fe20000000800 */
[----:B----4-:R-:W-:-:S07]  /*14f80*/  FADD.FTZ R20, R80, R20 ;  /* 0x0000001450147221 */ /* 0x010fce0000010000 */
[----:B------:R-:W2:Y:S08]  /*14f90*/  MUFU.EX2 R83, R116 ;  /* 0x0000007400537308 */ /* 0x000eb00000000800 */
[----:B------:R-:W3:Y:S01]  /*14fa0*/  MUFU.EX2 R97, R97 ;  /* 0x0000006100617308 */ /* 0x000ee20000000800 */
[----:B0-----:R-:W-:Y:S01]  /*14fb0*/  FADD.FTZ R0, R114, R0 ;  /* 0x0000000072007221 */ /* 0x001fe20000010000 */
[----:B------:R-:W-:-:S06]  /*14fc0*/  FADD.FTZ R20, R89, R20 ;  /* 0x0000001459147221 */ /* 0x000fcc0000010000 */
[----:B------:R-:W0:Y:S08]  /*14fd0*/  MUFU.EX2 R117, R117 ;  /* 0x0000007500757308 */ /* 0x000e300000000800 */
[----:B------:R-:W4:Y:S01]  /*14fe0*/  MUFU.EX2 R74, R74 ;  /* 0x0000004a004a7308 */ /* 0x000f220000000800 */
[----:B-1----:R-:W-:Y:S01]  /*14ff0*/  FADD.FTZ R0, R115, R0 ;  /* 0x0000000073007221 */ /* 0x002fe20000010000 */
[----:B------:R-:W-:-:S06]  /*15000*/  FADD.FTZ R20, R77, R20 ;  /* 0x000000144d147221 */ /* 0x000fcc0000010000 */
[----:B------:R-:W1:Y:S08]  /*15010*/  MUFU.EX2 R118, R118 ;  /* 0x0000007600767308 */ /* 0x000e700000000800 */
[----:B------:R-:W1:Y:S01]  /*15020*/  MUFU.EX2 R96, R96 ;  /* 0x0000006000607308 */ /* 0x000e620000000800 */
[----:B--2---:R-:W-:Y:S01]  /*15030*/  FADD.FTZ R0, R83, R0 ;  /* 0x0000000053007221 */ /* 0x004fe20000010000 */
[----:B---3--:R-:W-:-:S06]  /*15040*/  FADD.FTZ R20, R97, R20 ;  /* 0x0000001461147221 */ /* 0x008fcc0000010000 */
[----:B------:R-:W2:Y:S08]  /*15050*/  MUFU.EX2 R119, R119 ;  /* 0x0000007700777308 */ /* 0x000eb00000000800 */
[----:B------:R-:W3:Y:S01]  /*15060*/  MUFU.EX2 R21, R21 ;  /* 0x0000001500157308 */ /* 0x000ee20000000800 */
[----:B0-----:R-:W-:Y:S01]  /*15070*/  FADD.FTZ R0, R117, R0 ;  /* 0x0000000075007221 */ /* 0x001fe20000010000 */
[----:B----4-:R-:W-:-:S06]  /*15080*/  FADD.FTZ R20, R74, R20 ;  /* 0x000000144a147221 */ /* 0x010fcc0000010000 */
[----:B------:R-:W0:Y:S08]  /*15090*/  MUFU.EX2 R120, R120 ;  /* 0x0000007800787308 */ /* 0x000e300000000800 */
[----:B------:R-:W4:Y:S01]  /*150a0*/  MUFU.EX2 R92, R92 ;  /* 0x0000005c005c7308 */ /* 0x000f220000000800 */
[----:B-1----:R-:W-:Y:S01]  /*150b0*/  FADD.FTZ R0, R118, R0 ;  /* 0x0000000076007221 */ /* 0x002fe20000010000 */
[----:B------:R-:W-:-:S06]  /*150c0*/  FADD.FTZ R20, R96, R20 ;  /* 0x0000001460147221 */ /* 0x000fcc0000010000 */
        /* <DEDUP_REMOVED lines=17> */
[----:B------:R-:W-:Y:S01]  /*151e0*/  F2FP.F16.F32.PACK_AB R139, R79, R78 ;  /* 0x0000004e4f8b723e */ /* 0x000fe200000000ff */
[----:B0-----:R-:W-:-:S06]  /*151f0*/  FADD.FTZ R75, R141, R0 ;  /* 0x000000008d4b7221 */ /* 0x001fcc0000010000 */
[----:B------:R-:W0:Y:S01]  /*15200*/  MUFU.EX2 R143, R143 ;  /* 0x0000008f008f7308 */ /* 0x000e220000000800 */
[----:B----4-:R-:W-:-:S07]  /*15210*/  FADD.FTZ R79, R85, R20 ;  /* 0x00000014554f7221 */ /* 0x010fce0000010000 */
[----:B------:R-:W4:Y:S01]  /*15220*/  MUFU.EX2 R93, R93 ;  /* 0x0000005d005d7308 */ /* 0x000f220000000800 */
[----:B-1----:R-:W-:Y:S01]  /*15230*/  FADD.FTZ R75, R140, R75 ;  /* 0x0000004b8c4b7221 */ /* 0x002fe20000010000 */
[----:B------:R-:W-:-:S06]  /*15240*/  FADD.FTZ R20, R88, R79 ;  /* 0x0000004f58147221 */ /* 0x000fcc0000010000 */
[----:B------:R-:W1:Y:S08]  /*15250*/  MUFU.EX2 R144, R144 ;  /* 0x0000009000907308 */ /* 0x000e700000000800 */
[----:B------:R-:W1:Y:S01]  /*15260*/  MUFU.EX2 R100, R100 ;  /* 0x0000006400647308 */ /* 0x000e620000000800 */
[----:B--2---:R-:W-:Y:S01]  /*15270*/  FADD.FTZ R0, R122, R75 ;  /* 0x0000004b7a007221 */ /* 0x004fe20000010000 */
[----:B---3--:R-:W-:-:S06]  /*15280*/  FADD.FTZ R20, R101, R20 ;  /* 0x0000001465147221 */ /* 0x008fcc0000010000 */
[----:B------:R-:W2:Y:S01]  /*15290*/  MUFU.EX2 R91, R145 ;  /* 0x00000091005b7308 */ /* 0x000ea20000000800 */
[----:B------:R-:W-:-:S07]  /*152a0*/  F2FP.F16.F32.PACK_AB R78, R21, R96 ;  /* 0x00000060154e723e */ /* 0x000fce00000000ff */
[----:B------:R-:W3:Y:S01]  /*152b0*/  MUFU.EX2 R94, R94 ;  /* 0x0000005e005e7308 */ /* 0x000ee20000000800 */
[----:B0-----:R-:W-:Y:S01]  /*152c0*/  FADD.FTZ R21, R143, R0 ;  /* 0x000000008f157221 */ /* 0x001fe20000010000 */
[----:B----4-:R-:W-:-:S06]  /*152d0*/  FADD.FTZ R75, R93, R20 ;  /* 0x000000145d4b7221 */ /* 0x010fcc0000010000 */
[----:B------:R-:W0:Y:S01]  /*152e0*/  MUFU.EX2 R146, R146 ;  /* 0x0000009200927308 */ /* 0x000e220000000800 */
[----:B-1----:R-:W-:-:S07]  /*152f0*/  FADD.FTZ R0, R144, R21 ;  /* 0x0000001590007221 */ /* 0x002fce0000010000 */
[----:B------:R-:W1:Y:S01]  /*15300*/  MUFU.EX2 R99, R99 ;  /* 0x0000006300637308 */ /* 0x000e620000000800 */
[----:B------:R-:W-:-:S07]  /*15310*/  FADD.FTZ R75, R100, R75 ;  /* 0x0000004b644b7221 */ /* 0x000fce0000010000 */
[----:B------:R-:W4:Y:S01]  /*15320*/  MUFU.EX2 R147, R147 ;  /* 0x0000009300937308 */ /* 0x000f220000000800 */
[----:B--2---:R-:W-:Y:S01]  /*15330*/  FADD.FTZ R21, R91, R0 ;  /* 0x000000005b157221 */ /* 0x004fe20000010000 */
[----:B---3--:R-:W-:-:S06]  /*15340*/  FADD.FTZ R20, R94, R75 ;  /* 0x0000004b5e147221 */ /* 0x008fcc0000010000 */
[----:B------:R-:W2:Y:S01]  /*15350*/  MUFU.EX2 R148, R148 ;  /* 0x0000009400947308 */ /* 0x000ea20000000800 */
[----:B0-----:R-:W-:-:S07]  /*15360*/  FADD.FTZ R0, R146, R21 ;  /* 0x0000001592007221 */ /* 0x001fce0000010000 */
[----:B------:R-:W0:Y:S08]  /*15370*/  MUFU.EX2 R86, R90 ;  /* 0x0000005a00567308 */ /* 0x000e300000000800 */
[----:B------:R-:W-:Y:S08]  /*15380*/  MUFU.EX2 R149, R149 ;  /* 0x0000009500957308 */ /* 0x000ff00000000800 */
[----:B------:R-:W3:Y:S01]  /*15390*/  MUFU.EX2 R150, R150 ;  /* 0x0000009600967308 */ /* 0x000ee20000000800 */
[----:B-1----:R-:W-:Y:S01]  /*153a0*/  FADD.FTZ R75, R99, R20 ;  /* 0x00000014634b7221 */ /* 0x002fe20000010000 */
[----:B----4-:R-:W-:Y:S01]  /*153b0*/  FADD.FTZ R21, R147, R0 ;  /* 0x0000000093157221 */ /* 0x010fe20000010000 */
[----:B------:R-:W4:Y:S05]  /*153c0*/  LDL R20, [R1+0x24] ;  /* 0x0000240001147983 */ /* 0x000f2a0000100800 */
[----:B------:R-:W1:Y:S01]  /*153d0*/  MUFU.EX2 R98, R98 ;  /* 0x0000006200627308 */ /* 0x000e620000000800 */
[----:B--2---:R-:W-:Y:S01]  /*153e0*/  FADD.FTZ R0, R148, R21 ;  /* 0x0000001594007221 */ /* 0x004fe20000010000 */
[----:B0-----:R-:W-:Y:S01]  /*153f0*/  FADD.FTZ R75, R86, R75 ;  /* 0x0000004b564b7221 */ /* 0x001fe20000010000 */
[----:B---3--:R-:W-:-:S02]  /*15400*/  F2FP.F16.F32.PACK_AB R87, R150, R149 ;  /* 0x000000959657723e */ /* 0x008fc400000000ff */
[----:B------:R-:W-:-:S04]  /*15410*/  FADD.FTZ R149, R149, R0 ;  /* 0x0000000095957221 */ /* 0x000fc80000010000 */
[----:B------:R-:W-:Y:S01]  /*15420*/  FADD.FTZ R0, R150, R149 ;  /* 0x0000009596007221 */ /* 0x000fe20000010000 */
[----:B-1----:R-:W-:-:S05]  /*15430*/  FADD.FTZ R21, R98, R75 ;  /* 0x0000004b62157221 */ /* 0x002fca0000010000 */
[----:B------:R0:W-:Y:S04]  /*15440*/  STL [R1+0x4], R21 ;  /* 0x0000041501007387 */ /* 0x0001e80000100800 */
[----:B------:R-:W-:Y:S04]  /*15450*/  STL [R1+0x34], R0 ;  /* 0x0000340001007387 */ /* 0x000fe80000100800 */
[----:B0-----:R0:W5:Y:S01]  /*15460*/  LDL R21, [R1+0x40] ;  /* 0x0000400001157983 */ /* 0x0011620000100800 */
        /* <DEDUP_REMOVED lines=14> */
[----:B------:R-:W-:Y:S01]  /*15550*/  STSM.16.M88.4 [R17+0x25b00], R136 ;  /* 0x025b008811007844 */ /* 0x000fe20000000200 */
[----:B------:R-:W-:-:S03]  /*15560*/  F2FP.F16.F32.PACK_AB R76, R74, R97 ;  /* 0x000000614a4c723e */ /* 0x000fc600000000ff */
[----:B------:R-:W-:Y:S01]  /*15570*/  STSM.16.M88.4 [R17+0x27300], R132 ;  /* 0x0273008411007844 */ /* 0x000fe20000000200 */
[----:B------:R-:W-:Y:S02]  /*15580*/  F2FP.F16.F32.PACK_AB R77, R119, R118 ;  /* 0x00000076774d723e */ /* 0x000fe400000000ff */
[----:B------:R-:W-:Y:S01]  /*15590*/  F2FP.F16.F32.PACK_AB R79, R121, R120 ;  /* 0x00000078794f723e */ /* 0x000fe200000000ff */
[----:B------:R-:W-:Y:S01]  /*155a0*/  STSM.16.M88.4 [R17+0x28b00], R128 ;  /* 0x028b008011007844 */ /* 0x000fe20000000200 */
[----:B------:R-:W-:-:S03]  /*155b0*/  F2FP.F16.F32.PACK_AB R88, R101, R88 ;  /* 0x000000586558723e */ /* 0x000fc600000000ff */
[----:B------:R1:W-:Y:S01]  /*155c0*/  STSM.16.M88.4 [R17+0x2a300], R80 ;  /* 0x02a3005011007844 */ /* 0x0003e20000000200 */
[----:B------:R-:W-:Y:S02]  /*155d0*/  F2FP.F16.F32.PACK_AB R89, R144, R143 ;  /* 0x0000008f9059723e */ /* 0x000fe400000000ff */
[----:B------:R-:W-:Y:S02]  /*155e0*/  F2FP.F16.F32.PACK_AB R90, R100, R93 ;  /* 0x0000005d645a723e */ /* 0x000fe400000000ff */
[----:B------:R-:W-:Y:S02]  /*155f0*/  F2FP.F16.F32.PACK_AB R91, R146, R91 ;  /* 0x0000005b925b723e */ /* 0x000fe400000000ff */
[----:B------:R-:W-:Y:S01]  /*15600*/  F2FP.F16.F32.PACK_AB R86, R98, R86 ;  /* 0x000000566256723e */ /* 0x000fe200000000ff */
[----:B------:R0:W-:Y:S01]  /*15610*/  STSM.16.M88.4 [R17+0x2bb00], R76 ;  /* 0x02bb004c11007844 */ /* 0x0001e20000000200 */
[----:B-1----:R-:W-:Y:S02]  /*15620*/  F2FP.F16.F32.PACK_AB R80, R84, R92 ;  /* 0x0000005c5450723e */ /* 0x002fe400000000ff */
[----:B------:R-:W-:-:S02]  /*15630*/  F2FP.F16.F32.PACK_AB R81, R141, R142 ;  /* 0x0000008e8d51723e */ /* 0x000fc400000000ff */
[----:B------:R-:W-:Y:S02]  /*15640*/  F2FP.F16.F32.PACK_AB R82, R85, R95 ;  /* 0x0000005f5552723e */ /* 0x000fe400000000ff */
[----:B------:R-:W-:Y:S02]  /*15650*/  F2FP.F16.F32.PACK_AB R83, R122, R140 ;  /* 0x0000008c7a53723e */ /* 0x000fe400000000ff */
[----:B------:R-:W-:Y:S02]  /*15660*/  F2FP.F16.F32.PACK_AB R84, R99, R94 ;  /* 0x0000005e6354723e */ /* 0x000fe400000000ff */
[----:B------:R-:W-:Y:S01]  /*15670*/  F2FP.F16.F32.PACK_AB R85, R148, R147 ;  /* 0x000000939455723e */ /* 0x000fe200000000ff */
[----:B------:R0:W-:Y:S04]  /*15680*/  STSM.16.M88.4 [R17+0x2d300], R80 ;  /* 0x02d3005011007844 */ /* 0x0001e80000000200 */
        /* <DEDUP_REMOVED lines=58> */
[C---:B----4-:R-:W-:Y:S01]  /*15a30*/  ISETP.GT.AND P2, PT, R15.reuse, R20, PT ;  /* 0x000000140f00720c */ /* 0x050fe20003f44270 */
[----:B------:R-:W-:Y:S02]  /*15a40*/  VIADD R15, R15, 0xffffffff ;  /* 0xffffffff0f0f7836 */ /* 0x000fe40000000000 */
[----:B------:R-:W-:Y:S01]  /*15a50*/  IMAD.MOV.U32 R20, RZ, RZ, R19 ;  /* 0x000000ffff147224 */ /* 0x000fe200078e0013 */
[----:B-1----:R-:W-:-:S09]  /*15a60*/  NOP ;  /* 0x0000000000007918 */ /* 0x002fd20000000000 */
[----:B0-----:R-:W-:Y:S05]  /*15a70*/  @P2 BRA `(.L_x_12353) ;  /* 0xffffffa4008c2947 */ /* 0x001fea000383ffff */
[----:B------:R-:W-:-:S07]  /*15a80*/  IMAD.MOV.U32 R157, RZ, RZ, R15 ;  /* 0x000000ffff9d7224 */ /* 0x000fce00078e000f */
.L_x_12342:
[----:B------:R-:W-:-:S13]  /*15a90*/  ISETP.GE.AND P2, PT, R157, RZ, PT ;  /* 0x000000ff9d00720c */ /* 0x000fda0003f46270 */
[----:B------:R-:W-:Y:S05]  /*15aa0*/  @!P2 BRA `(.L_x_12354) ;  /* 0x0000004c00e8a947 */ /* 0x000fea0003800000 */
[----:B------:R0:W5:Y:S01]  /*15ab0*/  LDL.LU R15, [R1+0x40] ;  /* 0x00004000010f7983 */ /* 0x0001620000300800 */
[----:B------:R-:W-:Y:S02]  /*15ac0*/  IMAD.MOV.U32 R0, RZ, RZ, R73 ;  /* 0x000000ffff007224 */ /* 0x000fe400078e0049 */
[----:B------:R-:W-:Y:S02]  /*15ad0*/  IMAD.MOV.U32 R14, RZ, RZ, R23 ;  /* 0x000000ffff0e7224 */ /* 0x000fe400078e0017 */
[----:B------:R-:W-:-:S07]  /*15ae0*/  IMAD.MOV.U32 R20, RZ, RZ, R19 ;  /* 0x000000ffff147224 */ /* 0x000fce00078e0013 */
.L_x_12365:
[----:B-----5:R-:W2:Y:S01]  /*15af0*/  LDL R21, [R1+0x64] ;  /* 0x0000640001157983 */ /* 0x020ea20000100800 */
[----:B------:R-:W-:Y:S01]  /*15b00*/  VIADD R19, R20, 0x1 ;  /* 0x0000000114137836 */ /* 0x000fe20000000000 */
[----:B------:R-:W-:Y:S05]  /*15b10*/  YIELD ;  /* 0x0000000000007946 */ /* 0x000fea0003800000 */
[----:B------:R-:W-:-:S04]  /*15b20*/  ISETP.NE.AND P3, PT, R19, 0x2, PT ;  /* 0x000000021300780c */ /* 0x000fc80003f65270 */
[----:B------:R-:W-:Y:S02]  /*15b30*/  SEL R72, RZ, 0x1, P3 ;  /* 0x00000001ff487807 */ /* 0x000fe40001800000 */
[----:B------:R-:W-:Y:S02]  /*15b40*/  SEL R19, R19, RZ, P3 ;  /* 0x000000ff13137207 */ /* 0x000fe40001800000 */
[----:B------:R-:W-:-:S05]  /*15b50*/  LOP3.LUT R23, R15, R72, RZ, 0x3c, !PT ;  /* 0x000000480f177212 */ /* 0x000fca00078e3cff */
[----:B------:R1:W-:Y:S01]  /*15b60*/  STL [R1+0x40], R23 ;  /* 0x0000401701007387 */ /* 0x0003e20000100800 */
[----:B--2---:R-:W-:-:S13]  /*15b70*/  ISETP.NE.AND P2, PT, R21, RZ, PT ;  /* 0x000000ff1500720c */ /* 0x004fda0003f45270 */
[----:B-1----:R-:W-:Y:S05]  /*15b80*/  @P2 BRA `(.L_x_12355) ;  /* 0x0000000000302947 */ /* 0x002fea0003800000 */
[----:B------:R-:W-:Y:S05]  /*15b90*/  @!P1 BRA `(.L_x_12356) ;  /* 0x0000000000049947 */ /* 0x000fea0003800000 */
[----:B------:R-:W-:Y:S01]  /*15ba0*/  BPT.TRAP 0x1 ;  /* 0x000000040000795c */ /* 0x000fe20000300000 */
.L_x_12356:
[----:B------:R-:W-:Y:S01]  /*15bb0*/  IMAD R21, R19, 0x8, R16 ;  /* 0x0000000813157824 */ /* 0x000fe200078e0210 */
[----:B------:R-:W-:-:S04]  /*15bc0*/  SHF.L.U32 R72, R23, 0x1f, RZ ;  /* 0x0000001f17487819 */ /* 0x000fc800000006ff */
[----:B------:R1:W2:Y:S01]  /*15bd0*/  SYNCS.PHASECHK.TRANS64.TRYWAIT P3, [R21+URZ+0x31c30], R72 ;  /* 0x031c3048150075a7 */ /* 0x0002a2000806017f */
[----:B------:R-:W-:Y:S05]  /*15be0*/  @!P1 BRA `(.L_x_12357) ;  /* 0x0000000000049947 */ /* 0x000fea0003800000 */
[----:B------:R-:W-:Y:S01]  /*15bf0*/  BPT.TRAP 0x1 ;  /* 0x000000040000795c */ /* 0x000fe20000300000 */
.L_x_12357:
[----:B------:R-:W-:Y:S04]  /*15c00*/  BSSY B0, `(.L_x_12355) ;  /* 0x0000004000007945 */ /* 0x000fe80003800000 */
[----:B--2---:R-:W-:Y:S05]  /*15c10*/  @P3 BRA `(.L_x_12358) ;  /* 0x0000000000083947 */ /* 0x004fea0003800000 */
[----:B------:R-:W2:Y:S02]  /*15c20*/  SYNCS.PHASECHK.TRANS64.TRYWAIT P3, [R21+URZ+0x31c30], R72 ;  /* 0x031c3048150075a7 */ /* 0x000ea4000806017f */
[----:B--2---:R-:W-:Y:S05]  /*15c30*/  @!P3 BRA `(.L_x_12359) ;  /* 0x000000fc007cb947 */ /* 0x004fea0003800000 */
.L_x_12358:
[----:B------:R-:W-:Y:S05]  /*15c40*/  BSYNC B0 ;  /* 0x0000000000007941 */ /* 0x000fea0003800000 */
.L_x_12355:
[----:B------:R-:W3:Y:S01]  /*15c50*/  LDL R23, [R1+0x6c] ;  /* 0x00006c0001177983 */ /* 0x000ee20000100800 */
[----:B-12---:R-:W1:Y:S01]  /*15c60*/  S2R R21, SR_TID.X ;  /* 0x0000000000157919 */ /* 0x006e620000002100 */
[----:B------:R-:W-:Y:S05]  /*15c70*/  WARPSYNC.ALL ;  /* 0x0000000000007948 */ /* 0x000fea0003800000 */
[----:B------:R-:W-:Y:S01]  /*15c80*/  IMAD.MOV.U32 R145, RZ, RZ, -0x7fffffe0 ;  /* 0x80000020ff917424 */ /* 0x000fe200078e00ff */
[----:B-1----:R-:W-:-:S05]  /*15c90*/  SHF.R.U32.HI R21, RZ, 0x7, R21 ;  /* 0x00000007ff157819 */ /* 0x002fca0000011615 */
        /* <DEDUP_REMOVED lines=17> */
[----:B---3--:R-:W-:-:S05]  /*15db0*/  IMAD R144, R19, 0x6c0, R23 ;  /* 0x000006c013907824 */ /* 0x008fca00078e0217 */
        /* <DEDUP_REMOVED lines=307> */
[----:B-1----:R-:W-:Y:S01]  /*170f0*/  MOV R21, UR14 ;  /* 0x0000000e00157c02 */ /* 0x002fe20008000f00 */
        /* <DEDUP_REMOVED lines=216> */
.L_x_12361:
[----:B------:R-:W-:Y:S01]  /*17e80*/  SHF.L.U32 R15, R15, 0x1f, RZ ;  /* 0x0000001f0f0f7819 */ /* 0x000fe200000006ff */
[----:B------:R-:W-:-:S04]  /*17e90*/  IMAD R21, R20, 0x8, R16 ;  /* 0x0000000814157824 */ /* 0x000fc800078e0210 */
[----:B------:R1:W2:Y:S01]  /*17ea0*/  SYNCS.PHASECHK.TRANS64.TRYWAIT P2, [R21+URZ+0x31c50], R15 ;  /* 0x031c500f150075a7 */ /* 0x0002a2000804017f */
[----:B------:R-:W-:Y:S05]  /*17eb0*/  @!P1 BRA `(.L_x_12362) ;  /* 0x0000000000049947 */ /* 0x000fea0003800000 */
[----:B------:R-:W-:Y:S01]  /*17ec0*/  BPT.TRAP 0x1 ;  /* 0x000000040000795c */ /* 0x000fe20000300000 */
.L_x_12362:
[----:B------:R-:W-:Y:S04]  /*17ed0*/  BSSY B0, `(.L_x_12360) ;  /* 0x0000004000007945 */ /* 0x000fe80003800000 */
[----:B--2---:R-:W-:Y:S05]  /*17ee0*/  @P2 BRA `(.L_x_12363) ;  /* 0x0000000000082947 */ /* 0x004fea0003800000 */
[----:B------:R-:W2:Y:S02]  /*17ef0*/  SYNCS.PHASECHK.TRANS64.TRYWAIT P2, [R21+URZ+0x31c50], R15 ;  /* 0x031c500f150075a7 */ /* 0x000ea4000804017f */
[----:B--2---:R-:W-:Y:S05]  /*17f00*/  @!P2 BRA `(.L_x_12364) ;  /* 0x000000d800dca947 */ /* 0x004fea0003800000 */
.L_x_12363:
[----:B------:R-:W-:Y:S05]  /*17f10*/  BSYNC B0 ;  /* 0x0000000000007941 */ /* 0x000fea0003800000 */
.L_x_12360:
        /* <DEDUP_REMOVED lines=12> */
[----:B-12---:R-:W-:Y:S01]  /*17fe0*/  FMUL.FTZ R15, R112, UR61 ;  /* 0x0000003d700f7c20 */ /* 0x006fe20008410000 */
        /* <DEDUP_REMOVED lines=30> */
[----:B------:R-:W-:Y:S05]  /*181d0*/  WARPSYNC.ALL ;  /* 0x0000000000007948 */ /* 0x000fea0003800000 */
[----:B------:R2:W4:Y:S01]  /*181e0*/  MUFU.TANH R154, R138 ;  /* 0x0000008a009a7308 */ /* 0x0005220000002400 */
[----:B---3--:R-:W-:Y:S01]  /*181f0*/  FMNMX.FTZ R23, R144, R23, !PT ;  /* 0x0000001790177209 */ /* 0x008fe20007810000 */
[----:B------:R-:W-:Y:S01]  /*18200*/  FMUL.FTZ R142, R142, UR61 ;  /* 0x0000003d8e8e7c20 */ /* 0x000fe20008410000 */
[----:B------:R-:W-:Y:S01]  /*18210*/  FMUL.FTZ R143, R143, UR61 ;  /* 0x0000003d8f8f7c20 */ /* 0x000fe20008410000 */
[----:B------:R-:W-:Y:S01]  /*18220*/  FMUL.FTZ R122, R122, UR61 ;  /* 0x0000003d7a7a7c20 */ /* 0x000fe20008410000 */
[----:B------:R-:W-:Y:S01]  /*18230*/  FMUL.FTZ R123, R123, UR61 ;  /* 0x0000003d7b7b7c20 */ /* 0x000fe20008410000 */
[----:B------:R-:W-:Y:S01]  /*18240*/  ULDC UR4, c[0x0][0x988] ;  /* 0x0002620000047ab9 */ /* 0x000fe20000000800 */
[----:B-1----:R-:W-:Y:S01]  /*18250*/  FMNMX.FTZ R23, R141, R23, !PT ;  /* 0x000000178d177209 */ /* 0x002fe20007810000 */
[----:B------:R-:W1:Y:S01]  /*18260*/  MUFU.TANH R140, R140 ;  /* 0x0000008c008c7308 */ /* 0x000e620000002400 */
[----:B--2---:R-:W-:Y:S01]  /*18270*/  FMUL.FTZ R138, R132, UR61 ;  /* 0x0000003d848a7c20 */ /* 0x004fe20008410000 */
        /* <DEDUP_REMOVED lines=9> */
[----:B----4-:R-:W-:-:S02]  /*18310*/  IMAD.MOV.U32 R93, RZ, RZ, R154 ;  /* 0x000000ffff5d7224 */ /* 0x010fc400078e009a */
[----:B------:R-:W-:Y:S01]  /*18320*/  FMUL.FTZ R134, R134, UR61 ;  /* 0x0000003d86867c20 */ /* 0x000fe20008410000 */
[----:B------:R-:W-:Y:S02]  /*18330*/  FMUL.FTZ R154, R118, UR61 ;  /* 0x0000003d769a7c20 */ /* 0x000fe40008410000 */
[----:B------:R-:W3:Y:S01]  /*18340*/  MUFU.TANH R132, R132 ;  /* 0x0000008400847308 */ /* 0x000ee20000002400 */
[----:B-1----:R-:W-:-:S07]  /*18350*/  FMNMX.FTZ R23, R140, R23, !PT ;  /* 0x000000178c177209 */ /* 0x002fce0007810000 */
[----:B------:R-:W1:Y:S01]  /*18360*/  MUFU.TANH R137, R137 ;  /* 0x0000008900897308 */ /* 0x000e620000002400 */
[----:B--2---:R-:W-:-:S07]  /*18370*/  FMNMX.FTZ R23, R138, R23, !PT ;  /* 0x000000178a177209 */ /* 0x004fce0007810000 */
[----:B------:R-:W2:Y:S01]  /*18380*/  MUFU.TANH R136, R136 ;  /* 0x0000008800887308 */ /* 0x000ea20000002400 */
[----:B---3--:R-:W-:-:S07]  /*18390*/  FMNMX.FTZ R23, R132, R23, !PT ;  /* 0x0000001784177209 */ /* 0x008fce0007810000 */
        /* <DEDUP_REMOVED lines=54> */
[----:B------:R-:W-:Y:S01]  /*18700*/  MUFU.TANH R81, R143 ;  /* 0x0000008f00517308 */ /* 0x000fe20000002400 */
[----:B-1----:R-:W-:-:S05]  /*18710*/  FMNMX.FTZ R23, R150, R23, !PT ;  /* 0x0000001796177209 */ /* 0x002fca0007810000 */
[----:B------:R-:W1:Y:S02]  /*18720*/  SHFL.BFLY PT, R72, R23, 0x2, 0x1f ;  /* 0x0c401f0017487f89 */ /* 0x000e6400000e0000 */
[----:B------:R-:W-:Y:S08]  /*18730*/  MUFU.TANH R142, R122 ;  /* 0x0000007a008e7308 */ /* 0x000ff00000002400 */
[----:B------:R2:W-:Y:S08]  /*18740*/  MUFU.TANH R122, R123 ;  /* 0x0000007b007a7308 */ /* 0x0005f00000002400 */
[----:B------:R-:W-:Y:S01]  /*18750*/  MUFU.TANH R97, R131 ;  /* 0x0000008300617308 */ /* 0x000fe20000002400 */
[----:B--2---:R-:W-:-:S02]  /*18760*/  IMAD.MOV.U32 R123, RZ, RZ, R155 ;  /* 0x000000ffff7b7224 */ /* 0x004fc400078e009b */
[----:B------:R-:W-:Y:S01]  /*18770*/  FMUL.FTZ R155, R115, UR61 ;  /* 0x0000003d739b7c20 */ /* 0x000fe20008410000 */
[----:B-1----:R-:W-:-:S04]  /*18780*/  FMNMX.FTZ R23, R23, R72, !PT ;  /* 0x0000004817177209 */ /* 0x002fc80007810000 */
[----:B------:R-:W-:Y:S01]  /*18790*/  MUFU.TANH R80, R130 ;  /* 0x0000008200507308 */ /* 0x000fe20000002400 */
[----:B------:R-:W1:Y:S07]  /*187a0*/  SHFL.BFLY PT, R72, R23, 0x1, 0x1f ;  /* 0x0c201f0017487f89 */ /* 0x000e6e00000e0000 */
[----:B------:R-:W2:Y:S08]  /*187b0*/  MUFU.TANH R92, R135 ;  /* 0x00000087005c7308 */ /* 0x000eb00000002400 */
[----:B------:R-:W-:Y:S08]  /*187c0*/  MUFU.TANH R139, R139 ;  /* 0x0000008b008b7308 */ /* 0x000ff00000002400 */
[----:B------:R3:W-:Y:S01]  /*187d0*/  MUFU.TANH R77, R127 ;  /* 0x0000007f004d7308 */ /* 0x0007e20000002400 */
[----:B--2---:R-:W-:Y:S01]  /*187e0*/  IMAD.MOV.U32 R118, RZ, RZ, R92 ;  /* 0x000000ffff767224 */ /* 0x004fe200078e005c */
[----:B-1----:R-:W-:Y:S01]  /*187f0*/  FMNMX.FTZ R23, R23, R72, !PT ;  /* 0x0000004817177209 */ /* 0x002fe20007810000 */
[----:B------:R-:W-:-:S04]  /*18800*/  IMAD.U32 R72, RZ, RZ, UR4 ;  /* 0x00000004ff487e24 */ /* 0x000fc8000f8e00ff */
[CC--:B------:R-:W-:Y:S01]  /*18810*/  FMUL.FTZ R115, R23.reuse, R72.reuse ;  /* 0x0000004817737220 */ /* 0x0c0fe20000410000 */
[----:B------:R-:W-:Y:S01]  /*18820*/  FADD.FTZ R14, -R23, R14 ;  /* 0x0000000e170e7221 */ /* 0x000fe20000010100 */
[----:B------:R1:W2:Y:S02]  /*18830*/  MUFU.TANH R84, R126 ;  /* 0x0000007e00547308 */ /* 0x0002a40000002400 */
[-C--:B------:R-:W-:Y:S01]  /*18840*/  FFMA.FTZ R131, R137, R72.reuse, -R115 ;  /* 0x0000004889837223 */ /* 0x080fe20000010873 */
[----:B------:R-:W-:Y:S02]  /*18850*/  IMAD.MOV.U32 R137, RZ, RZ, R81 ;  /* 0x000000ffff897224 */ /* 0x000fe400078e0051 */
[-CC-:B------:R-:W-:Y:S01]  /*18860*/  FFMA.FTZ R81, R112, R72.reuse, -R115.reuse ;  /* 0x0000004870517223 */ /* 0x180fe20000010873 */
[-C--:B------:R-:W-:Y:S01]  /*18870*/  FMUL.FTZ R14, R14, R72.reuse ;  /* 0x000000480e0e7220 */ /* 0x080fe20000410000 */
[----:B------:R-:W4:Y:S01]  /*18880*/  LDL.LU R112, [R1+0x4] ;  /* 0x0000040001707983 */ /* 0x000f220000300800 */
[-CC-:B------:R-:W-:Y:S01]  /*18890*/  FFMA.FTZ R73, R153, R72.reuse, -R115.reuse ;  /* 0x0000004899497223 */ /* 0x180fe20000010873 */
[-CC-:B------:R-:W-:Y:S01]  /*188a0*/  FFMA.FTZ R114, R152, R72.reuse, -R115.reuse ;  /* 0x0000004898727223 */ /* 0x180fe20000010873 */
[-CC-:B------:R-:W-:Y:S01]  /*188b0*/  FFMA.FTZ R76, R104, R72.reuse, -R115.reuse ;  /* 0x00000048684c7223 */ /* 0x180fe20000010873 */
[-CC-:B------:R-:W-:Y:S01]  /*188c0*/  FFMA.FTZ R130, R136, R72.reuse, -R115.reuse ;  /* 0x0000004888827223 */ /* 0x180fe20000010873 */
[----:B------:R-:W-:Y:S01]  /*188d0*/  MUFU.EX2 R14, R14 ;  /* 0x0000000e000e7308 */ /* 0x000fe20000000800 */
[----:B---3--:R-:W-:Y:S01]  /*188e0*/  FFMA.FTZ R127, R15, R72, -R115 ;  /* 0x000000480f7f7223 */ /* 0x008fe20000010873 */
[----:B------:R-:W-:-:S02]  /*188f0*/  IMAD.MOV.U32 R136, RZ, RZ, R80 ;  /* 0x000000ffff887224 */ /* 0x000fc400078e0050 */
[----:B-1----:R-:W-:-:S04]  /*18900*/  FFMA.FTZ R126, R21, R72, -R115 ;  /* 0x00000048157e7223 */ /* 0x002fc80000010873 */
[----:B------:R1:W3:Y:S01]  /*18910*/  MUFU.TANH R89, R134 ;  /* 0x0000008600597308 */ /* 0x0002e20000002400 */
[-CC-:B------:R-:W-:Y:S01]  /*18920*/  FFMA.FTZ R143, R124, R72.reuse, -R115.reuse ;  /* 0x000000487c8f7223 */ /* 0x180fe20000010873 */
[-CC-:B------:R-:W-:Y:S01]  /*18930*/  FFMA.FTZ R133, R138, R72.reuse, -R115.reuse ;  /* 0x000000488a857223 */ /* 0x180fe20000010873 */
[-CC-:B------:R-:W-:Y:S01]  /*18940*/  FFMA.FTZ R135, R141, R72.reuse, -R115.reuse ;  /* 0x000000488d877223 */ /* 0x180fe20000010873 */
[----:B--2---:R-:W-:Y:S02]  /*18950*/  IMAD.MOV.U32 R152, RZ, RZ, R84 ;  /* 0x000000ffff987224 */ /* 0x004fe400078e0054 */
[-C--:B------:R-:W-:Y:S01]  /*18960*/  FFMA.FTZ R92, R88, R72.reuse, -R115 ;  /* 0x00000048585c7223 */ /* 0x080fe20000010873 */
[----:B------:R-:W-:Y:S02]  /*18970*/  IMAD.MOV.U32 R153, RZ, RZ, R77 ;  /* 0x000000ffff997224 */ /* 0x000fe400078e004d */
[-CC-:B------:R-:W-:Y:S01]  /*18980*/  FFMA.FTZ R145, R145, R72.reuse, -R115.reuse ;  /* 0x0000004891917223 */ /* 0x180fe20000010873 */
[----:B------:R-:W4:Y:S01]  /*18990*/  MUFU.EX2 R73, R73 ;  /* 0x0000004900497308 */ /* 0x000f220000000800 */
[-CC-:B------:R-:W-:Y:S01]  /*189a0*/  FFMA.FTZ R144, R144, R72.reuse, -R115.reuse ;  /* 0x0000004890907223 */ /* 0x180fe20000010873 */
[-CC-:B------:R-:W-:Y:S01]  /*189b0*/  FFMA.FTZ R132, R132, R72.reuse, -R115.reuse ;  /* 0x0000004884847223 */ /* 0x180fe20000010873 */
[-CC-:B------:R-:W-:Y:S01]  /*189c0*/  FFMA.FTZ R129, R129, R72.reuse, -R115.reuse ;  /* 0x0000004881817223 */ /* 0x180fe20000010873 */
[-CC-:B------:R-:W-:Y:S01]  /*189d0*/  FFMA.FTZ R128, R128, R72.reuse, -R115.reuse ;  /* 0x0000004880807223 */ /* 0x180fe20000010873 */
[----:B------:R-:W-:-:S03]  /*189e0*/  FFMA.FTZ R125, R125, R72, -R115 ;  /* 0x000000487d7d7223 */ /* 0x000fc60000010873 */
[----:B------:R2:W0:Y:S01]  /*189f0*/  MUFU.EX2 R104, R114 ;  /* 0x0000007200687308 */ /* 0x0004220000000800 */
[-CC-:B------:R-:W-:Y:S01]  /*18a00*/  FFMA.FTZ R15, R101, R72.reuse, -R115.reuse ;  /* 0x00000048650f7223 */ /* 0x180fe20000010873 */
[-C--:B------:R-:W-:Y:S01]  /*18a10*/  FFMA.FTZ R80, R105, R72.reuse, -R115 ;  /* 0x0000004869507223 */ /* 0x080fe20000010873 */
[----:B------:R-:W-:Y:S02]  /*18a20*/  IMAD.MOV.U32 R105, RZ, RZ, R93 ;  /* 0x000000ffff697224 */ /* 0x000fe400078e005d */
[-C--:B------:R-:W-:Y:S01]  /*18a30*/  FFMA.FTZ R21, R113, R72.reuse, -R115 ;  /* 0x0000004871157223 */ /* 0x080fe20000010873 */
[----:B------:R-:W-:Y:S02]  /*18a40*/  IMAD.MOV.U32 R113, RZ, RZ, R118 ;  /* 0x000000ffff717224 */ /* 0x000fe400078e0076 */
[----:B------:R-:W-:Y:S01]  /*18a50*/  FMUL.FTZ R118, R107, UR61 ;  /* 0x0000003d6b767c20 */ /* 0x000fe20008410000 */
[----:B------:R-:W-:Y:S02]  /*18a60*/  IMAD.MOV.U32 R107, RZ, RZ, R139 ;  /* 0x000000ffff6b7224 */ /* 0x000fe400078e008b */
[----:B-1----:R-:W-:Y:S01]  /*18a70*/  FFMA.FTZ R134, R140, R72, -R115 ;  /* 0x000000488c867223 */ /* 0x002fe20000010873 */
[----:B------:R-:W-:Y:S01]  /*18a80*/  IMAD.MOV.U32 R124, RZ, RZ, R137 ;  /* 0x000000ffff7c7224 */ /* 0x000fe200078e0089 */
[----:B------:R-:W1:Y:S01]  /*18a90*/  MUFU.TANH R156, R156 ;  /* 0x0000009c009c7308 */ /* 0x000e620000002400 */
[----:B------:R-:W-:-:S02]  /*18aa0*/  IMAD.MOV.U32 R138, RZ, RZ, R97 ;  /* 0x000000ffff8a7224 */ /* 0x000fc400078e0061 */
[-CC-:B------:R-:W-:Y:S01]  /*18ab0*/  FFMA.FTZ R97, R96, R72.reuse, -R115.reuse ;  /* 0x0000004860617223 */ /* 0x180fe20000010873 */
[----:B--2---:R-:W-:Y:S02]  /*18ac0*/  IMAD.MOV.U32 R114, RZ, RZ, R136 ;  /* 0x000000ffff727224 */ /* 0x004fe400078e0088 */
[-C--:B------:R-:W-:Y:S01]  /*18ad0*/  FFMA.FTZ R96, R100, R72.reuse, -R115 ;  /* 0x0000004864607223 */ /* 0x080fe20000010873 */
[----:B---3--:R-:W-:Y:S02]  /*18ae0*/  IMAD.MOV.U32 R140, RZ, RZ, R89 ;  /* 0x000000ffff8c7224 */ /* 0x008fe400078e0059 */
        /* <DEDUP_REMOVED lines=12> */
[----:B------:R-:W-:Y:S01]  /*18bb0*/  IMAD.MOV.U32 R115, RZ, RZ, R138 ;  /* 0x000000ffff737224 */ /* 0x000fe200078e008a */
[----:B------:R-:W2:Y:S01]  /*18bc0*/  MUFU.TANH R155, R155 ;  /* 0x0000009b009b7308 */ /* 0x000ea20000002400 */
[----:B------:R-:W-:-:S02]  /*18bd0*/  IMAD.MOV.U32 R151, RZ, RZ, R140 ;  /* 0x000000ffff977224 */ /* 0x000fc400078e008c */
[----:B------:R-:W-:Y:S02]  /*18be0*/  IMAD.MOV.U32 R138, RZ, RZ, R122 ;  /* 0x000000ffff8a7224 */ /* 0x000fe400078e007a */
[----:B------:R-:W-:Y:S01]  /*18bf0*/  FMUL.FTZ R116, R119, UR61 ;  /* 0x0000003d77747c20 */ /* 0x000fe20008410000 */
[----:B------:R-:W-:Y:S02]  /*18c00*/  FMUL.FTZ R117, R106, UR61 ;  /* 0x0000003d6a757c20 */ /* 0x000fe40008410000 */
[----:B------:R-:W3:Y:S01]  /*18c10*/  MUFU.TANH R154, R154 ;  /* 0x0000009a009a7308 */ /* 0x000ee20000002400 */
[----:B------:R-:W-:-:S07]  /*18c20*/  FMUL.FTZ R119, R110, UR61 ;  /* 0x0000003d6e777c20 */ /* 0x000fce0008410000 */
        /* <DEDUP_REMOVED lines=24> */
[----:B------:R-:W3:Y:S08]  /*18db0*/  MUFU.EX2 R106, R145 ;  /* 0x00000091006a7308 */ /* 0x000ef00000000800 */
[----:B------:R-:W3:Y:S01]  /*18dc0*/  MUFU.TANH R137, R137 ;  /* 0x0000008900897308 */ /* 0x000ee20000002400 */
[----:B------:R-:W-:-:S07]  /*18dd0*/  FMUL.FTZ R87, R87, UR61 ;  /* 0x0000003d57577c20 */ /* 0x000fce0008410000 */
[----:B------:R-:W3:Y:S08]  /*18de0*/  MUFU.EX2 R144, R144 ;  /* 0x0000009000907308 */ /* 0x000ef00000000800 */
[----:B------:R-:W3:Y:S01]  /*18df0*/  MUFU.TANH R82, R82 ;  /* 0x0000005200527308 */ /* 0x000ee20000002400 */
[----:B----4-:R-:W-:-:S04]  /*18e00*/  FFMA.FTZ R101, R14, R112, R73 ;  /* 0x000000700e657223 */ /* 0x010fc80000010049 */
[C---:B0-----:R-:W-:Y:S01]  /*18e10*/  FADD.FTZ R101, R104.reuse, R101 ;  /* 0x0000006568657221 */ /* 0x041fe20000010000 */
[----:B------:R-:W-:Y:S02]  /*18e20*/  F2FP.F16.F32.PACK_AB R104, R104, R73 ;  /* 0x000000496868723e */ /* 0x000fe400000000ff */
[----:B------:R-:W-:-:S04]  /*18e30*/  FMNMX.FTZ R73, R105, R0, !PT ;  /* 0x0000000069497209 */ /* 0x000fc80007810000 */
[----:B------:R-:W-:-:S04]  /*18e40*/  FMNMX.FTZ R73, R107, R73, !PT ;  /* 0x000000496b497209 */ /* 0x000fc80007810000 */
[----:B------:R-:W-:-:S04]  /*18e50*/  FMNMX.FTZ R73, R123, R73, !PT ;  /* 0x000000497b497209 */ /* 0x000fc80007810000 */
[----:B------:R-:W-:-:S04]  /*18e60*/  FMNMX.FTZ R73, R124, R73, !PT ;  /* 0x000000497c497209 */ /* 0x000fc80007810000 */
[----:B------:R-:W-:-:S04]  /*18e70*/  FMNMX.FTZ R73, R114, R73, !PT ;  /* 0x0000004972497209 */ /* 0x000fc80007810000 */
[----:B------:R-:W-:Y:S01]  /*18e80*/  FMNMX.FTZ R73, R115, R73, !PT ;  /* 0x0000004973497209 */ /* 0x000fe20007810000 */
[----:B------:R-:W-:-:S03]  /*18e90*/  IMAD.MOV.U32 R112, RZ, RZ, R142 ;  /* 0x000000ffff707224 */ /* 0x000fc600078e008e */
[----:B------:R-:W-:-:S04]  /*18ea0*/  FMNMX.FTZ R73, R151, R73, !PT ;  /* 0x0000004997497209 */ /* 0x000fc80007810000 */
[----:B------:R-:W-:-:S04]  /*18eb0*/  FMNMX.FTZ R73, R113, R73, !PT ;  /* 0x0000004971497209 */ /* 0x000fc80007810000 */
[----:B------:R-:W-:-:S04]  /*18ec0*/  FMNMX.FTZ R73, R112, R73, !PT ;  /* 0x0000004970497209 */ /* 0x000fc80007810000 */
[----:B------:R-:W-:-:S04]  /*18ed0*/  FMNMX.FTZ R73, R138, R73, !PT ;  /* 0x000000498a497209 */ /* 0x000fc80007810000 */
[----:B------:R-:W-:-:S04]  /*18ee0*/  FMNMX.FTZ R73, R152, R73, !PT ;  /* 0x0000004998497209 */ /* 0x000fc80007810000 */
[----:B------:R-:W-:-:S04]  /*18ef0*/  FMNMX.FTZ R73, R153, R73, !PT ;  /* 0x0000004999497209 */ /* 0x000fc80007810000 */
[----:B-1----:R-:W-:-:S04]  /*18f00*/  FMNMX.FTZ R73, R156, R73, !PT ;  /* 0x000000499c497209 */ /* 0x002fc80007810000 */
[----:B--2---:R-:W-:-:S04]  /*18f10*/  FMNMX.FTZ R73, R155, R73, !PT ;  /* 0x000000499b497209 */ /* 0x004fc80007810000 */
        /* <DEDUP_REMOVED lines=11> */
[----:B------:R-:W-:-:S04]  /*18fd0*/  FMNMX.FTZ R73, R110, R73, !PT ;  /* 0x000000496e497209 */ /* 0x000fc80007810000 */
[----:B------:R-:W-:Y:S01]  /*18fe0*/  FMNMX.FTZ R73, R111, R73, !PT ;  /* 0x000000496f497209 */ /* 0x000fe20007810000 */
[----:B------:R-:W1:Y:S01]  /*18ff0*/  MUFU.TANH R86, R86 ;  /* 0x0000005600567308 */ /* 0x000e620000002400 */
[----:B------:R-:W-:Y:S02]  /*19000*/  FMUL.FTZ R140, R74, UR61 ;  /* 0x0000003d4a8c7c20 */ /* 0x000fe40008410000 */
[----:B------:R-:W-:Y:S01]  /*19010*/  FMNMX.FTZ R73, R136, R73, !PT ;  /* 0x0000004988497209 */ /* 0x000fe20007810000 */
[----:B------:R-:W-:Y:S01]  /*19020*/  FADD.FTZ R101, R106, R101 ;  /* 0x000000656a657221 */ /* 0x000fe20000010000 */
[----:B------:R-:W-:Y:S02]  /*19030*/  FMUL.FTZ R142, R75, UR61 ;  /* 0x0000003d4b8e7c20 */ /* 0x000fe40008410000 */
[----:B------:R-:W-:Y:S01]  /*19040*/  FMNMX.FTZ R73, R137, R73, !PT ;  /* 0x0000004989497209 */ /* 0x000fe20007810000 */
[----:B------:R-:W2:Y:S01]  /*19050*/  MUFU.TANH R87, R87 ;  /* 0x0000005700577308 */ /* 0x000ea20000002400 */
[C---:B------:R-:W-:Y:S01]  /*19060*/  FADD.FTZ R139, R144.reuse, R101 ;  /* 0x00000065908b7221 */ /* 0x040fe20000010000 */
[----:B------:R-:W-:Y:S01]  /*19070*/  F2FP.F16.F32.PACK_AB R106, R144, R106 ;  /* 0x0000006a906a723e */ /* 0x000fe200000000ff */
[----:B------:R-:W-:Y:S01]  /*19080*/  FMUL.FTZ R144, R78, UR61 ;  /* 0x0000003d4e907c20 */ /* 0x000fe20008410000 */
[----:B------:R-:W-:-:S04]  /*19090*/  FMNMX.FTZ R73, R82, R73, !PT ;  /* 0x0000004952497209 */ /* 0x000fc80007810000 */
[----:B------:R-:W3:Y:S01]  /*190a0*/  MUFU.TANH R140, R140 ;  /* 0x0000008c008c7308 */ /* 0x000ee20000002400 */
[----:B0-----:R-:W-:Y:S01]  /*190b0*/  FMNMX.FTZ R73, R83, R73, !PT ;  /* 0x0000004953497209 */ /* 0x001fe20007810000 */
[----:B------:R-:W-:-:S06]  /*190c0*/  FMUL.FTZ R145, R79, UR61 ;  /* 0x0000003d4f917c20 */ /* 0x000fcc0008410000 */
[----:B------:R-:W0:Y:S01]  /*190d0*/  MUFU.TANH R142, R142 ;  /* 0x0000008e008e7308 */ /* 0x000e220000002400 */
[----:B-1----:R-:W-:-:S07]  /*190e0*/  FMNMX.FTZ R73, R86, R73, !PT ;  /* 0x0000004956497209 */ /* 0x002fce0007810000 */
[----:B------:R-:W1:Y:S01]  /*190f0*/  MUFU.TANH R144, R144 ;  /* 0x0000009000907308 */ /* 0x000e620000002400 */
[----:B--2---:R-:W-:-:S07]  /*19100*/  FMNMX.FTZ R73, R87, R73, !PT ;  /* 0x0000004957497209 */ /* 0x004fce0007810000 */
[----:B------:R-:W2:Y:S01]  /*19110*/  MUFU.TANH R145, R145 ;  /* 0x0000009100917308 */ /* 0x000ea20000002400 */
[----:B---3--:R-:W-:-:S04]  /*19120*/  FMNMX.FTZ R73, R140, R73, !PT ;  /* 0x000000498c497209 */ /* 0x008fc80007810000 */
[----:B0-----:R-:W-:-:S04]  /*19130*/  FMNMX.FTZ R73, R142, R73, !PT ;  /* 0x000000498e497209 */ /* 0x001fc80007810000 */
[----:B-1----:R-:W-:-:S04]  /*19140*/  FMNMX.FTZ R73, R144, R73, !PT ;  /* 0x0000004990497209 */ /* 0x002fc80007810000 */
[----:B--2---:R-:W-:-:S05]  /*19150*/  FMNMX.FTZ R73, R145, R73, !PT ;  /* 0x0000004991497209 */ /* 0x004fca0007810000 */
[----:B------:R-:W0:Y:S02]  /*19160*/  SHFL.BFLY PT, R74, R73, 0x2, 0x1f ;  /* 0x0c401f00494a7f89 */ /* 0x000e2400000e0000 */
[----:B0-----:R-:W-:-:S05]  /*19170*/  FMNMX.FTZ R73, R73, R74, !PT ;  /* 0x0000004a49497209 */ /* 0x001fca0007810000 */
[----:B------:R-:W0:Y:S02]  /*19180*/  SHFL.BFLY PT, R74, R73, 0x1, 0x1f ;  /* 0x0c201f00494a7f89 */ /* 0x000e2400000e0000 */
[----:B0-----:R-:W-:-:S05]  /*19190*/  FMNMX.FTZ R73, R73, R74, !PT ;  /* 0x0000004a49497209 */ /* 0x001fca0007810000 */
[----:B------:R-:W-:-:S04]  /*191a0*/  FMUL.FTZ R147, R73, R72 ;  /* 0x0000004849937220 */ /* 0x000fc80000410000 */
[-CC-:B------:R-:W-:Y:S02]  /*191b0*/  FFMA.FTZ R102, R138, R72.reuse, -R147.reuse ;  /* 0x000000488a667223 */ /* 0x180fe40000010893 */
[----:B------:R-:W2:Y:S01]  /*191c0*/  LDL R138, [R1+0x7c] ;  /* 0x00007c00018a7983 */ /* 0x000ea20000100800 */
[----:B------:R-:W-:Y:S01]  /*191d0*/  FFMA.FTZ R91, R108, R72, -R147 ;  /* 0x000000486c5b7223 */ /* 0x000fe20000010893 */
[----:B------:R-:W-:-:S05]  /*191e0*/  VIADD R108, R16, 0x200 ;  /* 0x00000200106c7836 */ /* 0x000fca0000000000 */
        /* <DEDUP_REMOVED lines=37> */
[----:B------:R-:W-:Y:S01]  /*19440*/  R2UR UR35, R111 ;  /* 0x000000006f2372ca */ /* 0x000fe200000e0000 */
[----:B------:R-:W-:-:S05]  /*19450*/  IMAD.MOV.U32 R111, RZ, RZ, -0x3ffffff0 ;  /* 0xc0000010ff6f7424 */ /* 0x000fca00078e00ff */
[----:B------:R-:W-:Y:S01]  /*19460*/  R2UR UR9, R111 ;  /* 0x000000006f0972ca */ /* 0x000fe200000e0000 */
[----:B------:R-:W-:Y:S01]  /*19470*/  IMAD.MOV.U32 R111, RZ, RZ, -0x3ffffff0 ;  /* 0xc0000010ff6f7424 */ /* 0x000fe200078e00ff */
[----:B--2---:R-:W-:-:S04]  /*19480*/  LOP3.LUT R108, R138, 0x10000, RZ, 0xfc, !PT ;  /* 0x000100008a6c7812 */ /* 0x004fc800078efcff */
[----:B------:R-:W-:-:S13]  /*19490*/  R2UR UR4, R108 ;  /* 0x000000006c0472ca */ /* 0x000fda00000e0000 */
[----:B------:R-:W-:Y:S01]  /*194a0*/  HGMMA.64x96x16.F32 R24, gdesc[UR4].tnspB, R24, gsb0 ;  /* 0x41600000041879f0 */ /* 0x000fe20008000818 */
[----:B------:R-:W-:-:S05]  /*194b0*/  VIADD R110, R108, 0x180 ;  /* 0x000001806c6e7836 */ /* 0x000fca0000000000 */
[----:B------:R-:W-:Y:S01]  /*194c0*/  R2UR UR8, R110 ;  /* 0x000000006e0872ca */ /* 0x000fe200000e0000 */
[----:B------:R-:W-:Y:S01]  /*194d0*/  VIADD R110, R108, 0x300 ;  /* 0x000003006c6e7836 */ /* 0x000fe20000000000 */
[----:B------:R-:W-:Y:S01]  /*194e0*/  R2UR UR13, R111 ;  /* 0x000000006f0d72ca */ /* 0x000fe200000e0000 */
[----:B------:R-:W-:Y:S02]  /*194f0*/  WARPGROUP.DEPBAR.LE gsb0, 0x0 ;  /* 0x00008000000079c5 */ /* 0x000fe40000010000 */
[----:B------:R-:W-:-:S08]  /*19500*/  WARPGROUP.ARRIVE ;  /* 0x00000000000079c5 */ /* 0x000fd00000000000 */
        /* <DEDUP_REMOVED lines=24> */
[----:B------:R-:W-:Y:S02]  /*19690*/  IMAD.MOV.U32 R111, RZ, RZ, -0x3ffffff0 ;  /* 0xc0000010ff6f7424 */ /* 0x000fe400078e00ff */
[----:B------:R-:W-:Y:S01]  /*196a0*/  FFMA.FTZ R78, R136, R72, -R147 ;  /* 0x00000048884e7223 */ /* 0x000fe20000010893 */
[----:B------:R-:W-:Y:S01]  /*196b0*/  R2UR UR28, R110 ;  /* 0x000000006e1c72ca */ /* 0x000fe200000e0000 */
[----:B------:R-:W2:Y:S01]  /*196c0*/  LDL.LU R136, [R1+0x34] ;  /* 0x0000340001887983 */ /* 0x000ea20000300800 */
        /* <DEDUP_REMOVED lines=18> */
[-CC-:B------:R-:W-:Y:S01]  /*197f0*/  FFMA.FTZ R101, R112, R72.reuse, -R147.reuse ;  /* 0x0000004870657223 */ /* 0x180fe20000010893 */
[-CC-:B------:R-:W-:Y:S02]  /*19800*/  FFMA.FTZ R112, R153, R72.reuse, -R147.reuse ;  /* 0x0000004899707223 */ /* 0x180fe40000010893 */
[----:B------:R-:W0:Y:S01]  /*19810*/  S2R R153, SR_TID.X ;  /* 0x0000000000997919 */ /* 0x000e220000002100 */
[----:B------:R-:W-:Y:S01]  /*19820*/  FADD.FTZ R0, -R73, R0 ;  /* 0x0000000049007221 */ /* 0x000fe20000010100 */
[----:B------:R-:W-:-:S03]  /*19830*/  FFMA.FTZ R105, R105, R72, -R147 ;  /* 0x0000004869697223 */ /* 0x000fc60000010893 */
[-C--:B------:R-:W-:Y:S01]  /*19840*/  FMUL.FTZ R0, R0, R72.reuse ;  /* 0x0000004800007220 */ /* 0x080fe20000410000 */
[-CC-:B------:R-:W-:Y:S02]  /*19850*/  FFMA.FTZ R107, R107, R72.reuse, -R147.reuse ;  /* 0x000000486b6b7223 */ /* 0x180fe40000010893 */
[----:B------:R-:W-:Y:S01]  /*19860*/  MUFU.EX2 R105, R105 ;  /* 0x0000006900697308 */ /* 0x000fe20000000800 */
[----:B------:R-:W-:-:S07]  /*19870*/  FFMA.FTZ R79, R137, R72, -R147 ;  /* 0x00000048894f7223 */ /* 0x000fce0000010893 */
[----:B------:R-:W2:Y:S01]  /*19880*/  MUFU.EX2 R0, R0 ;  /* 0x0000000000007308 */ /* 0x000ea20000000800 */
[----:B------:R-:W-:Y:S02]  /*19890*/  WARPGROUP.DEPBAR.LE gsb0, 0x0 ;  /* 0x00008000000079c5 */ /* 0x000fe40000010000 */
[----:B------:R-:W-:-:S06]  /*198a0*/  WARPGROUP.ARRIVE ;  /* 0x00000000000079c5 */ /* 0x000fcc0000000000 */
[----:B------:R-:W-:Y:S01]  /*198b0*/  HGMMA.64x96x16.F32 R24, gdesc[UR36].tnspB, R24, gsb0 ;  /* 0x41600000241879f0 */ /* 0x000fe20008000818 */
[----:B------:R-:W1:Y:S01]  /*198c0*/  MUFU.EX2 R108, R107 ;  /* 0x0000006b006c7308 */ /* 0x000e620000000800 */
[----:B0-----:R-:W-:Y:S01]  /*198d0*/  SHF.R.U32.HI R137, RZ, 0x7, R153 ;  /* 0x00000007ff897819 */ /* 0x001fe20000011699 */
[-CC-:B------:R-:W-:Y:S01]  /*198e0*/  FFMA.FTZ R124, R124, R72.reuse, -R147.reuse ;  /* 0x000000487c7c7223 */ /* 0x180fe20000010893 */
[----:B------:R-:W-:Y:S01]  /*198f0*/  FFMA.FTZ R123, R123, R72, -R147 ;  /* 0x000000487b7b7223 */ /* 0x000fe20000010893 */
[----:B------:R-:W-:Y:S02]  /*19900*/  ISETP.GE.U32.AND P2, PT, R153, 0x180, PT ;  /* 0x000001809900780c */ /* 0x000fe40003f46070 */
[----:B------:R-:W-:Y:S02]  /*19910*/  VIADD R109, R137, 0x9 ;  /* 0x00000009896d7836 */ /* 0x000fe40000000000 */
[----:B------:R-:W-:Y:S01]  /*19920*/  MUFU.EX2 R107, R123 ;  /* 0x0000007b006b7308 */ /* 0x000fe20000000800 */
[----:B--2---:R-:W-:-:S02]  /*19930*/  FFMA.FTZ R110, R0, R136, R105 ;  /* 0x00000088006e7223 */ /* 0x004fc40000010069 */
[----:B------:R-:W-:-:S05]  /*19940*/  SEL R109, R109, 0x9, !P2 ;  /* 0x000000096d6d7807 */ /* 0x000fca0005000000 */
[----:B------:R-:W-:Y:S01]  /*19950*/  MUFU.EX2 R124, R124 ;  /* 0x0000007c007c7308 */ /* 0x000fe20000000800 */
[----:B-1----:R-:W-:Y:S01]  /*19960*/  F2FP.F16.F32.PACK_AB R105, R108, R105 ;  /* 0x000000696c69723e */ /* 0x002fe200000000ff */
[-CC-:B------:R-:W-:Y:S01]  /*19970*/  FFMA.FTZ R94, R114, R72.reuse, -R147.reuse ;  /* 0x00000048725e7223 */ /* 0x180fe20000010893 */
[----:B------:R-:W-:-:S05]  /*19980*/  FFMA.FTZ R95, R115, R72, -R147 ;  /* 0x00000048735f7223 */ /* 0x000fca0000010893 */
[----:B------:R-:W0:Y:S01]  /*19990*/  MUFU.EX2 R135, R135 ;  /* 0x0000008700877308 */ /* 0x000e220000000800 */
[-CC-:B------:R-:W-:Y:S01]  /*199a0*/  FFMA.FTZ R98, R151, R72.reuse, -R147.reuse ;  /* 0x0000004897627223 */ /* 0x180fe20000010893 */
[----:B------:R-:W-:-:S06]  /*199b0*/  FFMA.FTZ R99, R113, R72, -R147 ;  /* 0x0000004871637223 */ /* 0x000fcc0000010893 */
[----:B------:R-:W1:Y:S08]  /*199c0*/  MUFU.EX2 R134, R134 ;  /* 0x0000008600867308 */ /* 0x000e700000000800 */
[----:B------:R-:W2:Y:S01]  /*199d0*/  MUFU.EX2 R133, R133 ;  /* 0x0000008500857308 */ /* 0x000ea20000000800 */
[----:B0-----:R-:W-:-:S07]  /*199e0*/  FADD.FTZ R139, R135, R139 ;  /* 0x0000008b878b7221 */ /* 0x001fce0000010000 */
[----:B------:R-:W-:Y:S01]  /*199f0*/  MUFU.EX2 R132, R132 ;  /* 0x0000008400847308 */ /* 0x000fe20000000800 */
[----:B------:R-:W-:-:S07]  /*19a00*/  FFMA.FTZ R103, R152, R72, -R147 ;  /* 0x0000004898677223 */ /* 0x000fce0000010893 */
[----:B------:R-:W-:Y:S01]  /*19a10*/  MUFU.EX2 R99, R99 ;  /* 0x0000006300637308 */ /* 0x000fe20000000800 */
[----:B-1----:R-:W-:-:S07]  /*19a20*/  FADD.FTZ R139, R134, R139 ;  /* 0x0000008b868b7221 */ /* 0x002fce0000010000 */
[----:B------:R-:W-:Y:S01]  /*19a30*/  MUFU.EX2 R131, R131 ;  /* 0x0000008300837308 */ /* 0x000fe20000000800 */
[----:B------:R-:W-:Y:S02]  /*19a40*/  WARPGROUP.DEPBAR.LE gsb0, 0x0 ;  /* 0x00008000000079c5 */ /* 0x000fe40000010000 */
[----:B------:R0:W-:Y:S06]  /*19a50*/  BAR.ARV R109, 0x100 ;  /* 0x0004006d0000751d */ /* 0x0001ec0000002000 */
[----:B0-----:R-:W-:Y:S01]  /*19a60*/  FADD.FTZ R109, R108, R110 ;  /* 0x0000006e6c6d7221 */ /* 0x001fe20000010000 */
[----:B------:R-:W-:-:S02]  /*19a70*/  @!P0 IMAD R110, R19, 0x8, R16 ;  /* 0x00000008136e8824 */ /* 0x000fc400078e0210 */
[----:B------:R-:W-:Y:S02]  /*19a80*/  @!P0 IMAD R108, R20, 0x8, R16 ;  /* 0x00000008146c8824 */ /* 0x000fe400078e0210 */
[----:B------:R-:W-:Y:S02]  /*19a90*/  @!P0 VIADD R110, R110, 0x31c40 ;  /* 0x00031c406e6e8836 */ /* 0x000fe40000000000 */
[----:B------:R-:W-:Y:S02]  /*19aa0*/  @!P0 VIADD R108, R108, 0x31c60 ;  /* 0x00031c606c6c8836 */ /* 0x000fe40000000000 */
[----:B------:R-:W-:Y:S01]  /*19ab0*/  FADD.FTZ R20, R107, R109 ;  /* 0x0000006d6b147221 */ /* 0x000fe20000010000 */
[----:B------:R-:W-:Y:S02]  /*19ac0*/  F2FP.F16.F32.PACK_AB R107, R124, R107 ;  /* 0x0000006b7c6b723e */ /* 0x000fe400000000ff */
[----:B------:R-:W-:Y:S02]  /*19ad0*/  @!P0 PRMT R110, RZ, 0x654, R110 ;  /* 0x00000654ff6e8816 */ /* 0x000fe4000000006e */
[----:B------:R-:W-:-:S02]  /*19ae0*/  @!P0 PRMT R108, RZ, 0x654, R108 ;  /* 0x00000654ff6c8816 */ /* 0x000fc4000000006c */
[----:B------:R-:W-:Y:S02]  /*19af0*/  @!P0 SYNCS.ARRIVE.TRANS64.RED.A1T0 RZ, [R110+URZ], RZ ;  /* 0x000000ff6eff89a7 */ /* 0x000fe4000810043f */
[----:B------:R0:W-:Y:S01]  /*19b00*/  @!P0 SYNCS.ARRIVE.TRANS64.RED.A1T0 RZ, [R108+URZ], RZ ;  /* 0x000000ff6cff89a7 */ /* 0x0001e2000810043f */
[----:B------:R1:W-:Y:S01]  /*19b10*/  STSM.16.M88.4 [R17+0x24300], R104 ;  /* 0x0243006811007844 */ /* 0x0003e20000000200 */
[----:B0-----:R-:W-:Y:S08]  /*19b20*/  MUFU.EX2 R108, R76 ;  /* 0x0000004c006c7308 */ /* 0x001ff00000000800 */
[----:B-1----:R-:W-:Y:S08]  /*19b30*/  MUFU.EX2 R106, R97 ;  /* 0x00000061006a7308 */ /* 0x002ff00000000800 */
[----:B------:R-:W-:Y:S08]  /*19b40*/  MUFU.EX2 R97, R93 ;  /* 0x0000005d00617308 */ /* 0x000ff00000000800 */
[----:B------:R-:W0:Y:S08]  /*19b50*/  MUFU.EX2 R93, R94 ;  /* 0x0000005e005d7308 */ /* 0x000e300000000800 */
[----:B------:R-:W1:Y:S01]  /*19b60*/  MUFU.EX2 R76, R95 ;  /* 0x0000005f004c7308 */ /* 0x000e620000000800 */
[----:B------:R-:W-:-:S07]  /*19b70*/  FADD.FTZ R124, R124, R20 ;  /* 0x000000147c7c7221 */ /* 0x000fce0000010000 */
[----:B------:R-:W3:Y:S08]  /*19b80*/  MUFU.EX2 R95, R98 ;  /* 0x00000062005f7308 */ /* 0x000ef00000000800 */
[----:B------:R-:W-:Y:S08]  /*19b90*/  MUFU.EX2 R111, R77 ;  /* 0x0000004d006f7308 */ /* 0x000ff00000000800 */
[----:B------:R-:W-:Y:S01]  /*19ba0*/  MUFU.EX2 R105, R96 ;  /* 0x0000006000697308 */ /* 0x000fe20000000800 */
[----:B--2---:R-:W-:-:S07]  /*19bb0*/  FADD.FTZ R139, R133, R139 ;  /* 0x0000008b858b7221 */ /* 0x004fce0000010000 */
[----:B------:R0:W-:Y:S08]  /*19bc0*/  MUFU.EX2 R96, R88 ;  /* 0x0000005800607308 */ /* 0x0001f00000000800 */
[----:B------:R-:W2:Y:S01]  /*19bd0*/  MUFU.EX2 R77, R101 ;  /* 0x00000065004d7308 */ /* 0x000ea20000000800 */
[----:B0-----:R-:W-:-:S04]  /*19be0*/  FADD.FTZ R88, R93, R124 ;  /* 0x0000007c5d587221 */ /* 0x001fc80000010000 */
[----:B-1----:R-:W-:-:S03]  /*19bf0*/  FADD.FTZ R88, R76, R88 ;  /* 0x000000584c587221 */ /* 0x002fc60000010000 */
[----:B------:R-:W0:Y:S01]  /*19c00*/  MUFU.EX2 R130, R130 ;  /* 0x0000008200827308 */ /* 0x000e220000000800 */
[----:B---3--:R-:W-:-:S07]  /*19c10*/  FADD.FTZ R88, R95, R88 ;  /* 0x000000585f587221 */ /* 0x008fce0000010000 */
[----:B------:R-:W1:Y:S01]  /*19c20*/  MUFU.EX2 R102, R102 ;  /* 0x0000006600667308 */ /* 0x000e620000000800 */
[----:B------:R-:W-:Y:S01]  /*19c30*/  FADD.FTZ R139, R132, R139 ;  /* 0x0000008b848b7221 */ /* 0x000fe20000010000 */
[----:B------:R-:W-:-:S06]  /*19c40*/  FFMA.FTZ R113, R156, R72, -R147 ;  /* 0x000000489c717223 */ /* 0x000fcc0000010893 */
[----:B------:R-:W-:Y:S01]  /*19c50*/  MUFU.EX2 R129, R129 ;  /* 0x0000008100817308 */ /* 0x000fe20000000800 */
[----:B------:R-:W-:Y:S01]  /*19c60*/  FADD.FTZ R88, R99, R88 ;  /* 0x0000005863587221 */ /* 0x000fe20000010000 */
[----:B------:R-:W-:-:S06]  /*19c70*/  FFMA.FTZ R114, R155, R72, -R147 ;  /* 0x000000489b727223 */ /* 0x000fcc0000010893 */
[----:B------:R-:W3:Y:S01]  /*19c80*/  MUFU.EX2 R103, R103 ;  /* 0x0000006700677308 */ /* 0x000ee20000000800 */
[----:B------:R-:W-:-:S07]  /*19c90*/  FADD.FTZ R139, R131, R139 ;  /* 0x0000008b838b7221 */ /* 0x000fce0000010000 */
[----:B------:R-:W-:Y:S01]  /*19ca0*/  MUFU.EX2 R128, R128 ;  /* 0x0000008000807308 */ /* 0x000fe20000000800 */
[----:B--2---:R-:W-:Y:S01]  /*19cb0*/  FADD.FTZ R88, R77, R88 ;  /* 0x000000584d587221 */ /* 0x004fe20000010000 */
[----:B------:R-:W-:-:S06]  /*19cc0*/  FFMA.FTZ R115, R154, R72, -R147 ;  /* 0x000000489a737223 */ /* 0x000fcc0000010893 */
[----:B------:R-:W2:Y:S01]  /*19cd0*/  MUFU.EX2 R112, R112 ;  /* 0x0000007000707308 */ /* 0x000ea20000000800 */
[----:B0-----:R-:W-:-:S07]  /*19ce0*/  FADD.FTZ R139, R130, R139 ;  /* 0x0000008b828b7221 */ /* 0x001fce0000010000 */
[----:B------:R-:W0:Y:S01]  /*19cf0*/  MUFU.EX2 R127, R127 ;  /* 0x0000007f007f7308 */ /* 0x000e220000000800 */
[----:B-1----:R-:W-:-:S07]  /*19d00*/  FADD.FTZ R88, R102, R88 ;  /* 0x0000005866587221 */ /* 0x002fce0000010000 */
[----:B------:R-:W-:Y:S01]  /*19d10*/  MUFU.EX2 R107, R89 ;  /* 0x00000059006b7308 */ /* 0x000fe20000000800 */
[----:B------:R-:W-:-:S07]  /*19d20*/  FFMA.FTZ R116, R116, R72, -R147 ;  /* 0x0000004874747223 */ /* 0x000fce0000010893 */
[----:B------:R-:W-:Y:S01]  /*19d30*/  MUFU.EX2 R89, R113 ;  /* 0x0000007100597308 */ /* 0x000fe20000000800 */
[----:B---3--:R-:W-:-:S07]  /*19d40*/  FADD.FTZ R88, R103, R88 ;  /* 0x0000005867587221 */ /* 0x008fce0000010000 */
[----:B------:R-:W1:Y:S01]  /*19d50*/  MUFU.EX2 R126, R126 ;  /* 0x0000007e007e7308 */ /* 0x000e620000000800 */
[----:B------:R-:W-:-:S07]  /*19d60*/  FFMA.FTZ R117, R117, R72, -R147 ;  /* 0x0000004875757223 */ /* 0x000fce0000010893 */
[----:B------:R-:W-:Y:S01]  /*19d70*/  MUFU.EX2 R114, R114 ;  /* 0x0000007200727308 */ /* 0x000fe20000000800 */
[----:B--2---:R-:W-:-:S07]  /*19d80*/  FADD.FTZ R88, R112, R88 ;  /* 0x0000005870587221 */ /* 0x004fce0000010000 */
[----:B------:R-:W2:Y:S08]  /*19d90*/  MUFU.EX2 R125, R125 ;  /* 0x0000007d007d7308 */ /* 0x000eb00000000800 */
[----:B------:R3:W-:Y:S01]  /*19da0*/  MUFU.EX2 R98, R90 ;  /* 0x0000005a00627308 */ /* 0x0007e20000000800 */
[----:B------:R-:W-:-:S07]  /*19db0*/  FFMA.FTZ R118, R118, R72, -R147 ;  /* 0x0000004876767223 */ /* 0x000fce0000010893 */
[----:B------:R-:W4:Y:S01]  /*19dc0*/  MUFU.EX2 R115, R115 ;  /* 0x0000007300737308 */ /* 0x000f220000000800 */
[----:B---3--:R-:W-:-:S04]  /*19dd0*/  FADD.FTZ R90, R129, R139 ;  /* 0x0000008b815a7221 */ /* 0x008fc80000010000 */
[----:B------:R-:W-:-:S03]  /*19de0*/  FADD.FTZ R90, R128, R90 ;  /* 0x0000005a805a7221 */ /* 0x000fc60000010000 */
[----:B------:R-:W3:Y:S01]  /*19df0*/  MUFU.EX2 R109, R81 ;  /* 0x00000051006d7308 */ /* 0x000ee20000000800 */
[----:B0-----:R-:W-:Y:S01]  /*19e00*/  FADD.FTZ R90, R127, R90 ;  /* 0x0000005a7f5a7221 */ /* 0x001fe20000010000 */
[----:B------:R-:W-:-:S06]  /*19e10*/  FFMA.FTZ R119, R119, R72, -R147 ;  /* 0x0000004877777223 */ /* 0x000fcc0000010893 */
[----:B------:R-:W0:Y:S01]  /*19e20*/  MUFU.EX2 R116, R116 ;  /* 0x0000007400747308 */ /* 0x000e220000000800 */
[----:B-1----:R-:W-:-:S07]  /*19e30*/  FADD.FTZ R90, R126, R90 ;  /* 0x0000005a7e5a7221 */ /* 0x002fce0000010000 */
[----:B------:R-:W-:Y:S01]  /*19e40*/  MUFU.EX2 R101, R75 ;  /* 0x0000004b00657308 */ /* 0x000fe20000000800 */
[----:B------:R-:W-:-:S07]  /*19e50*/  FFMA.FTZ R120, R120, R72, -R147 ;  /* 0x0000004878787223 */ /* 0x000fce0000010893 */
[----:B------:R-:W1:Y:S08]  /*19e60*/  MUFU.EX2 R117, R117 ;  /* 0x0000007500757308 */ /* 0x000e700000000800 */
[----:B------:R2:W-:Y:S08]  /*19e70*/  MUFU.EX2 R75, R78 ;  /* 0x0000004e004b7308 */ /* 0x0005f00000000800 */
[----:B------:R-:W1:Y:S01]  /*19e80*/  MUFU.EX2 R110, R80 ;  /* 0x00000050006e7308 */ /* 0x000e620000000800 */
[----:B--2---:R-:W-:Y:S01]  /*19e90*/  FADD.FTZ R78, R89, R88 ;  /* 0x00000058594e7221 */ /* 0x004fe20000010000 */
[----:B------:R-:W-:-:S03]  /*19ea0*/  FADD.FTZ R88, R125, R90 ;  /* 0x0000005a7d587221 */ /* 0x000fc60000010000 */
[----:B------:R-:W-:-:S03]  /*19eb0*/  FADD.FTZ R78, R114, R78 ;  /* 0x0000004e724e7221 */ /* 0x000fc60000010000 */
[----:B------:R-:W2:Y:S01]  /*19ec0*/  MUFU.EX2 R118, R118 ;  /* 0x0000007600767308 */ /* 0x000ea20000000800 */
[----:B----4-:R-:W-:Y:S01]  /*19ed0*/  FADD.FTZ R78, R115, R78 ;  /* 0x0000004e734e7221 */ /* 0x010fe20000010000 */
[----:B------:R-:W-:Y:S01]  /*19ee0*/  FFMA.FTZ R121, R121, R72, -R147 ;  /* 0x0000004879797223 */ /* 0x000fe20000010893 */
[----:B---3--:R-:W-:-:S05]  /*19ef0*/  FADD.FTZ R88, R109, R88 ;  /* 0x000000586d587221 */ /* 0x008fca0000010000 */
[----:B------:R-:W3:Y:S01]  /*19f00*/  MUFU.EX2 R119, R119 ;  /* 0x0000007700777308 */ /* 0x000ee20000000800 */
[----:B0-----:R-:W-:Y:S01]  /*19f10*/  FADD.FTZ R78, R116, R78 ;  /* 0x0000004e744e7221 */ /* 0x001fe20000010000 */
[----:B------:R-:W-:Y:S01]  /*19f20*/  FFMA.FTZ R122, R122, R72, -R147 ;  /* 0x000000487a7a7223 */ /* 0x000fe20000010893 */
[----:B------:R-:W-:-:S05]  /*19f30*/  FADD.FTZ R88, R108, R88 ;  /* 0x000000586c587221 */ /* 0x000fca0000010000 */
[----:B------:R-:W0:Y:S01]  /*19f40*/  MUFU.EX2 R120, R120 ;  /* 0x0000007800787308 */ /* 0x000e220000000800 */
[----:B-1----:R-:W-:Y:S01]  /*19f50*/  FADD.FTZ R90, R117, R78 ;  /* 0x0000004e755a7221 */ /* 0x002fe20000010000 */
[----:B------:R-:W-:-:S06]  /*19f60*/  FADD.FTZ R88, R110, R88 ;  /* 0x000000586e587221 */ /* 0x000fcc0000010000 */
[----:B------:R-:W1:Y:S01]  /*19f70*/  MUFU.EX2 R121, R121 ;  /* 0x0000007900797308 */ /* 0x000e620000000800 */
[----:B--2---:R-:W-:Y:S01]  /*19f80*/  FADD.FTZ R90, R118, R90 ;  /* 0x0000005a765a7221 */ /* 0x004fe20000010000 */
[----:B------:R-:W-:Y:S01]  /*19f90*/  F2FP.F16.F32.PACK_AB R95, R99, R95 ;  /* 0x0000005f635f723e */ /* 0x000fe200000000ff */
[----:B------:R-:W-:-:S05]  /*19fa0*/  FADD.FTZ R88, R107, R88 ;  /* 0x000000586b587221 */ /* 0x000fca0000010000 */
[----:B------:R-:W2:Y:S01]  /*19fb0*/  MUFU.EX2 R123, R21 ;  /* 0x00000015007b7308 */ /* 0x000ea20000000800 */
[----:B------:R-:W-:Y:S01]  /*19fc0*/  F2FP.F16.F32.PACK_AB R93, R76, R93 ;  /* 0x0000005d4c5d723e */ /* 0x000fe200000000ff */
[----:B---3--:R-:W-:Y:S01]  /*19fd0*/  FADD.FTZ R90, R119, R90 ;  /* 0x0000005a775a7221 */ /* 0x008fe20000010000 */
[----:B------:R-:W-:-:S05]  /*19fe0*/  F2FP.F16.F32.PACK_AB R94, R132, R133 ;  /* 0x00000085845e723e */ /* 0x000fca00000000ff */
[----:B------:R-:W3:Y:S01]  /*19ff0*/  MUFU.EX2 R122, R122 ;  /* 0x0000007a007a7308 */ /* 0x000ee20000000800 */
[----:B------:R-:W-:Y:S02]  /*1a000*/  F2FP.F16.F32.PACK_AB R76, R130, R131 ;  /* 0x00000083824c723e */ /* 0x000fe400000000ff */
[----:B------:R-:W-:Y:S02]  /*1a010*/  F2FP.F16.F32.PACK_AB R77, R102, R77 ;  /* 0x0000004d664d723e */ /* 0x000fe400000000ff */
[----:B------:R-:W-:-:S03]  /*1a020*/  F2FP.F16.F32.PACK_AB R78, R128, R129 ;  /* 0x00000081804e723e */ /* 0x000fc600000000ff */
[----:B------:R4:W-:Y:S01]  /*1a030*/  MUFU.EX2 R104, R92 ;  /* 0x0000005c00687308 */ /* 0x0009e20000000800 */
[----:B------:R-:W-:Y:S01]  /*1a040*/  FADD.FTZ R88, R111, R88 ;  /* 0x000000586f587221 */ /* 0x000fe20000010000 */
[----:B0-----:R-:W-:-:S06]  /*1a050*/  FADD.FTZ R90, R120, R90 ;  /* 0x0000005a785a7221 */ /* 0x001fcc0000010000 */
[----:B------:R-:W0:Y:S01]  /*1a060*/  MUFU.EX2 R20, R91 ;  /* 0x0000005b00147308 */ /* 0x000e220000000800 */
[----:B----4-:R-:W-:-:S07]  /*1a070*/  F2FP.F16.F32.PACK_AB R92, R134, R135 ;  /* 0x00000087865c723e */ /* 0x010fce00000000ff */
[----:B------:R4:W-:Y:S01]  /*1a080*/  MUFU.EX2 R99, R79 ;  /* 0x0000004f00637308 */ /* 0x0009e20000000800 */
[----:B------:R-:W-:Y:S07]  /*1a090*/  STSM.16.M88.4 [R17+0x25b00], R92 ;  /* 0x025b005c11007844 */ /* 0x000fee0000000200 */
[----:B------:R-:W0:Y:S01]  /*1a0a0*/  MUFU.EX2 R136, R15 ;  /* 0x0000000f00887308 */ /* 0x000e220000000800 */
[----:B----4-:R-:W-:-:S05]  /*1a0b0*/  F2FP.F16.F32.PACK_AB R79, R112, R103 ;  /* 0x00000067704f723e */ /* 0x010fca00000000ff */
[----:B------:R4:W-:Y:S02]  /*1a0c0*/  STSM.16.M88.4 [R17+0x27300], R76 ;  /* 0x0273004c11007844 */ /* 0x0009e40000000200 */
[----:B------:R-:W0:Y:S08]  /*1a0d0*/  MUFU.EX2 R74, R74 ;  /* 0x0000004a004a7308 */ /* 0x000e300000000800 */
[----:B------:R-:W0:Y:S01]  /*1a0e0*/  MUFU.EX2 R137, R85 ;  /* 0x0000005500897308 */ /* 0x000e220000000800 */
[----:B----4-:R-:W-:Y:S01]  /*1a0f0*/  FADD.FTZ R76, R106, R88 ;  /* 0x000000586a4c7221 */ /* 0x010fe20000010000 */
[----:B-1----:R-:W-:-:S03]  /*1a100*/  FADD.FTZ R77, R121, R90 ;  /* 0x0000005a794d7221 */ /* 0x002fc60000010000 */
[----:B--2---:R-:W-:Y:S01]  /*1a110*/  FADD.FTZ R76, R123, R76 ;  /* 0x0000004c7b4c7221 */ /* 0x004fe20000010000 */
[----:B---3--:R-:W-:-:S03]  /*1a120*/  FADD.FTZ R77, R122, R77 ;  /* 0x0000004d7a4d7221 */ /* 0x008fc60000010000 */
[----:B------:R-:W-:Y:S01]  /*1a130*/  FADD.FTZ R76, R105, R76 ;  /* 0x0000004c694c7221 */ /* 0x000fe20000010000 */
[----:B0-----:R-:W-:Y:S01]  /*1a140*/  FADD.FTZ R77, R20, R77 ;  /* 0x0000004d144d7221 */ /* 0x001fe20000010000 */
[-C--:B------:R-:W-:Y:S01]  /*1a150*/  FFMA.FTZ R82, R82, R72.reuse, -R147 ;  /* 0x0000004852527223 */ /* 0x080fe20000010893 */
[----:B------:R-:W0:Y:S01]  /*1a160*/  MUFU.EX2 R138, R84 ;  /* 0x00000054008a7308 */ /* 0x000e220000000800 */
[----:B------:R-:W-:Y:S01]  /*1a170*/  FADD.FTZ R76, R136, R76 ;  /* 0x0000004c884c7221 */ /* 0x000fe20000010000 */
[----:B------:R-:W-:Y:S01]  /*1a180*/  FADD.FTZ R77, R98, R77 ;  /* 0x0000004d624d7221 */ /* 0x000fe20000010000 */
[-C--:B------:R-:W-:Y:S02]  /*1a190*/  FFMA.FTZ R83, R83, R72.reuse, -R147 ;  /* 0x0000004853537223 */ /* 0x080fe40000010893 */
[----:B------:R-:W-:Y:S01]  /*1a1a0*/  FADD.FTZ R76, R104, R76 ;  /* 0x0000004c684c7221 */ /* 0x000fe20000010000 */
[----:B------:R-:W-:Y:S02]  /*1a1b0*/  FADD.FTZ R78, R74, R77 ;  /* 0x0000004d4a4e7221 */ /* 0x000fe40000010000 */
[----:B------:R-:W1:Y:S01]  /*1a1c0*/  MUFU.EX2 R82, R82 ;  /* 0x0000005200527308 */ /* 0x000e620000000800 */
[-CC-:B------:R-:W-:Y:S01]  /*1a1d0*/  FFMA.FTZ R86, R86, R72.reuse, -R147.reuse ;  /* 0x0000004856567223 */ /* 0x180fe20000010893 */
[----:B------:R-:W-:Y:S01]  /*1a1e0*/  FADD.FTZ R76, R137, R76 ;  /* 0x0000004c894c7221 */ /* 0x000fe20000010000 */
[----:B------:R-:W-:Y:S01]  /*1a1f0*/  FADD.FTZ R78, R101, R78 ;  /* 0x0000004e654e7221 */ /* 0x000fe20000010000 */
[----:B------:R-:W-:-:S04]  /*1a200*/  FFMA.FTZ R87, R87, R72, -R147 ;  /* 0x0000004857577223 */ /* 0x000fc80000010893 */
[----:B------:R-:W2:Y:S01]  /*1a210*/  MUFU.EX2 R100, R100 ;  /* 0x0000006400647308 */ /* 0x000ea20000000800 */
[----:B------:R-:W-:Y:S01]  /*1a220*/  F2FP.F16.F32.PACK_AB R88, R126, R127 ;  /* 0x0000007f7e58723e */ /* 0x000fe200000000ff */
[----:B------:R-:W-:Y:S01]  /*1a230*/  FADD.FTZ R77, R97, R76 ;  /* 0x0000004c614d7221 */ /* 0x000fe20000010000 */
[----:B------:R-:W-:Y:S02]  /*1a240*/  F2FP.F16.F32.PACK_AB R89, R114, R89 ;  /* 0x000000597259723e */ /* 0x000fe400000000ff */
[----:B------:R-:W-:-:S03]  /*1a250*/  F2FP.F16.F32.PACK_AB R90, R109, R125 ;  /* 0x0000007d6d5a723e */ /* 0x000fc600000000ff */
[----:B------:R-:W3:Y:S01]  /*1a260*/  MUFU.EX2 R83, R83 ;  /* 0x0000005300537308 */ /* 0x000ee20000000800 */
[----:B------:R-:W-:Y:S01]  /*1a270*/  F2FP.F16.F32.PACK_AB R91, R116, R115 ;  /* 0x00000073745b723e */ /* 0x000fe200000000ff */
[----:B------:R-:W-:Y:S01]  /*1a280*/  FADD.FTZ R102, R75, R78 ;  /* 0x0000004e4b667221 */ /* 0x000fe20000010000 */
[----:B------:R-:W-:Y:S01]  /*1a290*/  FFMA.FTZ R140, R140, R72, -R147 ;  /* 0x000000488c8c7223 */ /* 0x000fe20000010893 */
[----:B0-----:R-:W-:-:S04]  /*1a2a0*/  FADD.FTZ R79, R138, R77 ;  /* 0x0000004d8a4f7221 */ /* 0x001fc80000010000 */
[----:B------:R-:W-:Y:S01]  /*1a2b0*/  MUFU.EX2 R84, R141 ;  /* 0x0000008d00547308 */ /* 0x000fe20000000800 */
[----:B------:R0:W-:Y:S01]  /*1a2c0*/  STSM.16.M88.4 [R17+0x28b00], R88 ;  /* 0x028b005811007844 */ /* 0x0001e20000000200 */
[----:B------:R-:W-:-:S06]  /*1a2d0*/  F2FP.F16.F32.PACK_AB R94, R111, R107 ;  /* 0x0000006b6f5e723e */ /* 0x000fcc00000000ff */
[----:B------:R-:W4:Y:S01]  /*1a2e0*/  MUFU.EX2 R86, R86 ;  /* 0x0000005600567308 */ /* 0x000f220000000800 */
[----:B------:R-:W-:Y:S01]  /*1a2f0*/  FADD.FTZ R107, R96, R79 ;  /* 0x0000004f606b7221 */ /* 0x000fe20000010000 */
[----:B------:R-:W-:Y:S01]  /*1a300*/  FFMA.FTZ R142, R142, R72, -R147 ;  /* 0x000000488e8e7223 */ /* 0x000fe20000010893 */
[----:B------:R-:W-:-:S05]  /*1a310*/  F2FP.F16.F32.PACK_AB R79, R98, R20 ;  /* 0x00000014624f723e */ /* 0x000fca00000000ff */
[----:B------:R-:W4:Y:S01]  /*1a320*/  MUFU.EX2 R85, R143 ;  /* 0x0000008f00557308 */ /* 0x000f220000000800 */
[----:B0-----:R-:W-:Y:S01]  /*1a330*/  FADD.FTZ R89, R99, R102 ;  /* 0x0000006663597221 */ /* 0x001fe20000010000 */
[-CC-:B------:R-:W-:Y:S01]  /*1a340*/  FFMA.FTZ R144, R144, R72.reuse, -R147.reuse ;  /* 0x0000004890907223 */ /* 0x180fe20000010893 */
[----:B------:R-:W-:-:S05]  /*1a350*/  FFMA.FTZ R145, R145, R72, -R147 ;  /* 0x0000004891917223 */ /* 0x000fca0000010893 */
[----:B------:R-:W0:Y:S01]  /*1a360*/  MUFU.EX2 R87, R87 ;  /* 0x0000005700577308 */ /* 0x000e220000000800 */
[----:B-1----:R-:W-:Y:S01]  /*1a370*/  FADD.FTZ R20, R82, R89 ;  /* 0x0000005952147221 */ /* 0x002fe20000010000 */
[----:B------:R-:W-:Y:S02]  /*1a380*/  F2FP.F16.F32.PACK_AB R92, R110, R108 ;  /* 0x0000006c6e5c723e */ /* 0x000fe400000000ff */
[----:B------:R-:W-:-:S04]  /*1a390*/  F2FP.F16.F32.PACK_AB R93, R118, R117 ;  /* 0x00000075765d723e */ /* 0x000fc800000000ff */
[----:B------:R-:W1:Y:S01]  /*1a3a0*/  MUFU.EX2 R80, R146 ;  /* 0x0000009200507308 */ /* 0x000e620000000800 */
[----:B------:R-:W-:Y:S01]  /*1a3b0*/  F2FP.F16.F32.PACK_AB R95, R120, R119 ;  /* 0x00000077785f723e */ /* 0x000fe200000000ff */
[----:B--2---:R-:W-:Y:S01]  /*1a3c0*/  FADD.FTZ R107, R100, R107 ;  /* 0x0000006b646b7221 */ /* 0x004fe20000010000 */
[----:B---3--:R-:W-:-:S05]  /*1a3d0*/  FADD.FTZ R91, R83, R20 ;  /* 0x00000014535b7221 */ /* 0x008fca0000010000 */
[----:B------:R-:W2:Y:S01]  /*1a3e0*/  MUFU.EX2 R140, R140 ;  /* 0x0000008c008c7308 */ /* 0x000ea20000000800 */
[----:B------:R3:W-:Y:S01]  /*1a3f0*/  STSM.16.M88.4 [R17+0x2a300], R92 ;  /* 0x02a3005c11007844 */ /* 0x0007e20000000200 */
[----:B----4-:R-:W-:-:S06]  /*1a400*/  FADD.FTZ R20, R86, R91 ;  /* 0x0000005b56147221 */ /* 0x010fcc0000010000 */
[----:B------:R-:W4:Y:S08]  /*1a410*/  MUFU.EX2 R81, R148 ;  /* 0x0000009400517308 */ /* 0x000f300000000800 */
[----:B------:R-:W4:Y:S01]  /*1a420*/  MUFU.EX2 R103, R142 ;  /* 0x0000008e00677308 */ /* 0x000f220000000800 */
[----:B---3--:R-:W-:Y:S01]  /*1a430*/  FADD.FTZ R92, R84, R107 ;  /* 0x0000006b545c7221 */ /* 0x008fe20000010000 */
[----:B------:R-:W-:-:S06]  /*1a440*/  F2FP.F16.F32.PACK_AB R91, R99, R75 ;  /* 0x0000004b635b723e */ /* 0x000fcc00000000ff */
[----:B------:R-:W3:Y:S01]  /*1a450*/  MUFU.EX2 R15, R149 ;  /* 0x00000095000f7308 */ /* 0x000ee20000000800 */
[----:B------:R-:W-:Y:S01]  /*1a460*/  FADD.FTZ R93, R85, R92 ;  /* 0x0000005c555d7221 */ /* 0x000fe20000010000 */
[----:B0-----:R-:W-:-:S06]  /*1a470*/  FADD.FTZ R75, R87, R20 ;  /* 0x00000014574b7221 */ /* 0x001fcc0000010000 */
[----:B------:R-:W-:Y:S08]  /*1a480*/  MUFU.EX2 R144, R144 ;  /* 0x0000009000907308 */ /* 0x000ff00000000800 */
[----:B------:R-:W0:Y:S01]  /*1a490*/  MUFU.EX2 R145, R145 ;  /* 0x0000009100917308 */ /* 0x000e220000000800 */
[----:B------:R-:W-:Y:S01]  /*1a4a0*/  F2FP.F16.F32.PACK_AB R89, R101, R74 ;  /* 0x0000004a6559723e */ /* 0x000fe200000000ff */
[----:B-1----:R-:W-:-:S06]  /*1a4b0*/  FADD.FTZ R74, R80, R93 ;  /* 0x0000005d504a7221 */ /* 0x002fcc0000010000 */
[----:B------:R-:W1:Y:S01]  /*1a4c0*/  MUFU.EX2 R21, R150 ;  /* 0x0000009600157308 */ /* 0x000e620000000800 */
[----:B--2---:R-:W-:Y:S01]  /*1a4d0*/  FADD.FTZ R20, R140, R75 ;  /* 0x0000004b8c147221 */ /* 0x004fe20000010000 */
[----:B----4-:R-:W-:Y:S01]  /*1a4e0*/  FADD.FTZ R74, R81, R74 ;  /* 0x0000004a514a7221 */ /* 0x010fe20000010000 */
[----:B------:R-:W-:Y:S02]  /*1a4f0*/  F2FP.F16.F32.PACK_AB R93, R83, R82 ;  /* 0x00000052535d723e */ /* 0x000fe400000000ff */
[----:B------:R-:W-:Y:S01]  /*1a500*/  FADD.FTZ R75, R103, R20 ;  /* 0x00000014674b7221 */ /* 0x000fe20000010000 */
[----:B---3--:R-:W-:Y:S01]  /*1a510*/  FADD.FTZ R74, R15, R74 ;  /* 0x0000004a0f4a7221 */ /* 0x008fe20000010000 */
[----:B0-----:R-:W-:Y:S02]  /*1a520*/  F2FP.F16.F32.PACK_AB R83, R145, R144 ;  /* 0x000000909153723e */ /* 0x001fe400000000ff */
[----:B------:R-:W-:Y:S01]  /*1a530*/  FADD.FTZ R144, R144, R75 ;  /* 0x0000004b90907221 */ /* 0x000fe20000010000 */
[C---:B-1----:R-:W-:Y:S01]  /*1a540*/  FADD.FTZ R20, R21.reuse, R74 ;  /* 0x0000004a15147221 */ /* 0x042fe20000010000 */
[----:B------:R-:W-:-:S02]  /*1a550*/  F2FP.F16.F32.PACK_AB R82, R21, R15 ;  /* 0x0000000f1552723e */ /* 0x000fc400000000ff */
[----:B------:R-:W-:Y:S02]  /*1a560*/  FADD.FTZ R15, R145, R144 ;  /* 0x00000090910f7221 */ /* 0x000fe40000010000 */
[----:B------:R-:W-:Y:S04]  /*1a570*/  STL [R1+0x4], R20 ;  /* 0x0000041401007387 */ /* 0x000fe80000100800 */
[----:B------:R0:W-:Y:S04]  /*1a580*/  STL [R1+0x34], R15 ;  /* 0x0000340f01007387 */ /* 0x0001e80000100800 */
[----:B0-----:R1:W5:Y:S01]  /*1a590*/  LDL R15, [R1+0x40] ;  /* 0x00004000010f7983 */ /* 0x0013620000100800 */
        /* <DEDUP_REMOVED lines=10> */
[----:B------:R1:W-:Y:S04]  /*1a640*/  STSM.16.M88.4 [R17+0x2bb00], R76 ;  /* 0x02bb004c11007844 */ /* 0x0003e80000000200 */
        /* <DEDUP_REMOVED lines=8> */
[----:B0-----:R-:W0:Y:S01]  /*1a6d0*/  FENCE.VIEW.ASYNC.S ;  /* 0x00000000000073c6 */ /* 0x001e220000000000 */
[----:B------:R-:W-:Y:S01]  /*1a6e0*/  ISETP.GT.AND P2, PT, R157, RZ, PT ;  /* 0x000000ff9d00720c */ /* 0x000fe20003f44270 */
        /* <DEDUP_REMOVED lines=51> */
[----:B------:R-:W-:Y:S01]  /*1aa20*/  IMAD.MOV.U32 R14, RZ, RZ, R23 ;  /* 0x000000ffff0e7224 */ /* 0x000fe200078e0017 */
[----:B0-----:R-:W-:Y:S01]  /*1aa30*/  NOP ;  /* 0x0000000000007918 */ /* 0x001fe20000000000 */
[----:B-1----:R-:W-:Y:S05]  /*1aa40*/  @P2 BRA `(.L_x_12365) ;  /* 0xffffffb000282947 */ /* 0x002fea000383ffff */
.L_x_12354:
[----:B------:R-:W-:Y:S05]  /*1aa50*/  WARPSYNC.ALL ;  /* 0x0000000000007948 */ /* 0x000fea0003800000 */
[----:B------:R-:W-:Y:S06]  /*1aa60*/  BAR.ARV 0x8, 0x200 ;  /* 0x0208000000007b1d */ /* 0x000fec0000002000 */
[----:B------:R-:W-:Y:S05]  /*1aa70*/  @!P1 BRA `(.L_x_12366) ;  /* 0x0000000000049947 */ /* 0x000fea0003800000 */
[----:B------:R-:W-:Y:S01]  /*1aa80*/  BPT.TRAP 0x1 ;  /* 0x000000040000795c */ /* 0x000fe20000300000 */
.L_x_12366:
[----:B------:R-:W2:Y:S01]  /*1aa90*/  LDL R0, [R1+0x40] ;  /* 0x0000400001007983 */ /* 0x000ea20000100800 */
[----:B------:R-:W-:Y:S01]  /*1aaa0*/  IMAD R9, R19, 0x8, R16 ;  /* 0x0000000813097824 */ /* 0x000fe200078e0210 */
[----:B--2---:R-:W-:-:S04]  /*1aab0*/  SHF.L.U32 R0, R0, 0x1f, RZ ;  /* 0x0000001f00007819 */ /* 0x004fc800000006ff */
[----:B------:R0:W1:Y:S01]  /*1aac0*/  SYNCS.PHASECHK.TRANS64.TRYWAIT P2, [R9+URZ+0x31c50], R0 ;  /* 0x031c5000090075a7 */ /* 0x000062000804017f */
[----:B------:R-:W-:Y:S05]  /*1aad0*/  @!P1 BRA `(.L_x_12367) ;  /* 0x0000000000049947 */ /* 0x000fea0003800000 */
[----:B------:R-:W-:Y:S01]  /*1aae0*/  BPT.TRAP 0x1 ;  /* 0x000000040000795c */ /* 0x000fe20000300000 */
.L_x_12367:
        /* <DEDUP_REMOVED lines=10> */
.L_x_12368:
[----:B------:R-:W-:Y:S01]  /*1ab90*/  IMAD R4, R19, 0x6c0, R16 ;  /* 0x000006c013047824 */ /* 0x000fe200078e0210 */
[----:B------:R-:W0:Y:S01]  /*1aba0*/  LDL.LU R13, [R1+0x4] ;  /* 0x00000400010d7983 */ /* 0x000e220000300800 */
[----:B------:R-:W-:Y:S01]  /*1abb0*/  IMAD.MOV.U32 R5, RZ, RZ, -0x7fffffe0 ;  /* 0x80000020ff057424 */ /* 0x000fe200078e00ff */
        /* <DEDUP_REMOVED lines=10> */
[----:B------:R-:W2:Y:S01]  /*1ac60*/  LDL.LU R12, [R1+0x34] ;  /* 0x00003400010c7983 */ /* 0x000ea20000300800 */
[----:B------:R-:W-:-:S02]  /*1ac70*/  IMAD.MOV.U32 R3, RZ, RZ, -0x3ffffff0 ;  /* 0xc0000010ff037424 */ /* 0x000fc400078e00ff */
[----:B------:R-:W-:Y:S01]  /*1ac80*/  IMAD.MOV.U32 R5, RZ, RZ, -0x7fffffe0 ;  /* 0x80000020ff057424 */ /* 0x000fe200078e00ff */
[----:B------:R-:W3:Y:S01]  /*1ac90*/  LDL.LU R8, [R1+0x40] ;  /* 0x0000400001087983 */ /* 0x000ee20000300800 */
        /* <DEDUP_REMOVED lines=33> */
[----:B01----:R-:W0:Y:S02]  /*1aeb0*/  SHFL.BFLY PT, R0, R13, 0x2, 0x1f ;  /* 0x0c401f000d007f89 */ /* 0x003e2400000e0000 */
[----:B0-----:R-:W-:Y:S01]  /*1aec0*/  FADD.FTZ R0, R0, R13 ;  /* 0x0000000d00007221 */ /* 0x001fe20000010000 */
[----:B------:R-:W-:-:S02]  /*1aed0*/  WARPGROUP.DEPBAR.LE gsb0, 0x0 ;  /* 0x00008000000079c5 */ /* 0x000fc40000010000 */
[----:B------:R-:W-:-:S06]  /*1aee0*/  WARPGROUP.ARRIVE ;  /* 0x00000000000079c5 */ /* 0x000fcc0000000000 */
        /* <DEDUP_REMOVED lines=47> */
[----:B------:R-:W1:Y:S01]  /*1b1e0*/  SHFL.BFLY PT, R3, R0, 0x1, 0x1f ;  /* 0x0c201f0000037f89 */ /* 0x000e6200000e0000 */
[----:B------:R-:W-:Y:S01]  /*1b1f0*/  R2UR UR6, R4 ;  /* 0x00000000040672ca */ /* 0x000fe200000e0000 */
[----:B0-----:R-:W-:Y:S01]  /*1b200*/  FADD.FTZ R2, R2, R12 ;  /* 0x0000000c02027221 */ /* 0x001fe20000010000 */
[----:B-1----:R-:W-:-:S04]  /*1b210*/  FADD.FTZ R10, R0, R3 ;  /* 0x00000003000a7221 */ /* 0x002fc80000010000 */
[----:B------:R-:W0:Y:S01]  /*1b220*/  SHFL.BFLY PT, R5, R2, 0x1, 0x1f ;  /* 0x0c201f0002057f89 */ /* 0x000e2200000e0000 */
[----:B------:R-:W-:Y:S02]  /*1b230*/  SEL R0, RZ, 0x1, P2 ;  /* 0x00000001ff007807 */ /* 0x000fe40001000000 */
[----:B------:R-:W-:Y:S01]  /*1b240*/  FSETP.NE.FTZ.AND P1, PT, R10, RZ, PT ;  /* 0x000000ff0a00720b */ /* 0x000fe20003f35000 */
[----:B------:R-:W-:Y:S01]  /*1b250*/  @!P0 VIADD R9, R9, 0x31c60 ;  /* 0x00031c6009098836 */ /* 0x000fe20000000000 */
[----:B---3--:R-:W-:-:S11]  /*1b260*/  LOP3.LUT R8, R8, R0, RZ, 0x3c, !PT ;  /* 0x0000000008087212 */ /* 0x008fd600078e3cff */
[----:B------:R-:W1:Y:S01]  /*1b270*/  @P1 MUFU.LG2 R3, R10 ;  /* 0x0000000a00031308 */ /* 0x000e620000000c00 */
[----:B0-----:R-:W-:Y:S01]  /*1b280*/  FADD.FTZ R11, R2, R5 ;  /* 0x00000005020b7221 */ /* 0x001fe20000010000 */
[----:B------:R-:W-:-:S04]  /*1b290*/  CS2R R4, SRZ ;  /* 0x0000000000047805 */ /* 0x000fc8000001ff00 */
[----:B------:R-:W-:Y:S02]  /*1b2a0*/  FSETP.NE.FTZ.AND P3, PT, R11, RZ, PT ;  /* 0x000000ff0b00720b */ /* 0x000fe40003f75000 */
[----:B------:R0:W-:Y:S02]  /*1b2b0*/  @P1 MUFU.RCP R4, R10 ;  /* 0x0000000a00041308 */ /* 0x0001e40000001000 */
[----:B0-----:R-:W2:Y:S01]  /*1b2c0*/  LDL.LU R10, [R1+0xa0] ;  /* 0x0000a000010a7983 */ /* 0x001ea20000300800 */
[----:B------:R-:W-:Y:S02]  /*1b2d0*/  WARPGROUP.DEPBAR.LE gsb0, 0x0 ;  /* 0x00008000000079c5 */ /* 0x000fe40000010000 */
[----:B------:R-:W-:Y:S01]  /*1b2e0*/  WARPGROUP.ARRIVE ;  /* 0x00000000000079c5 */ /* 0x000fe20000000000 */
[----:B------:R-:W-:-:S05]  /*1b2f0*/  @!P0 PRMT R9, RZ, 0x654, R9 ;  /* 0x00000654ff098816 */ /* 0x000fca0000000009 */
[----:B------:R-:W0:Y:S01]  /*1b300*/  @P3 MUFU.LG2 R7, R11 ;  /* 0x0000000b00073308 */ /* 0x000e220000000c00 */
[----:B------:R-:W-:Y:S01]  /*1b310*/  HGMMA.64x96x16.F32 R24, gdesc[UR4].tnspB, R24, gsb0 ;  /* 0x41600000041879f0 */ /* 0x000fe20008000818 */
[----:B------:R0:W-:Y:S06]  /*1b320*/  STL [R1+0x40], R8 ;  /* 0x0000400801007387 */ /* 0x0001ec0000100800 */
[----:B------:R-:W3:Y:S01]  /*1b330*/  @P3 MUFU.RCP R5, R11 ;  /* 0x0000000b00053308 */ /* 0x000ee20000001000 */
[C---:B------:R-:W-:Y:S01]  /*1b340*/  @P1 FMUL.FTZ R6, R72.reuse, 0.69314718246459960938 ;  /* 0x3f31721848061820 */ /* 0x040fe20000410000 */
[----:B-1----:R-:W-:Y:S01]  /*1b350*/  @P1 FMUL.FTZ R3, R3, 0.69314718246459960938 ;  /* 0x3f31721803031820 */ /* 0x002fe20000410000 */
[----:B------:R-:W-:Y:S01]  /*1b360*/  @P3 FMUL.FTZ R13, R72, 0.69314718246459960938 ;  /* 0x3f317218480d3820 */ /* 0x000fe20000410000 */
[----:B------:R-:W-:-:S02]  /*1b370*/  IMAD.MOV.U32 R2, RZ, RZ, -0x800000 ;  /* 0xff800000ff027424 */ /* 0x000fc400078e00ff */
[----:B------:R-:W-:Y:S02]  /*1b380*/  IMAD.MOV.U32 R0, RZ, RZ, -0x800000 ;  /* 0xff800000ff007424 */ /* 0x000fe400078e00ff */
[----:B0-----:R-:W-:Y:S01]  /*1b390*/  @P3 FMUL.FTZ R8, R7, 0.69314718246459960938 ;  /* 0x3f31721807083820 */ /* 0x001fe20000410000 */
[----:B------:R-:W-:Y:S01]  /*1b3a0*/  @P1 FFMA.FTZ R2, R6, R23, R3 ;  /* 0x0000001706021223 */ /* 0x000fe20000010003 */
[----:B------:R-:W-:Y:S02]  /*1b3b0*/  PLOP3.LUT P1, PT, PT, PT, PT, 0x8, 0x0 ;  /* 0x000000000000781c */ /* 0x000fe40003f2e170 */
[----:B------:R-:W-:Y:S01]  /*1b3c0*/  @P3 FFMA.FTZ R0, R13, R73, R8 ;  /* 0x000000490d003223 */ /* 0x000fe20000010008 */
[----:B------:R-:W-:Y:S01]  /*1b3d0*/  SEL R19, R19, RZ, P2 ;  /* 0x000000ff13137207 */ /* 0x000fe20001000000 */
        /* <DEDUP_REMOVED lines=50> */
[----:B--2---:R-:W-:-:S05]  /*1b700*/  VIADD R10, R10, 0x1 ;  /* 0x000000010a0a7836 */ /* 0x004fca0000000000 */
[----:B------:R0:W-:Y:S02]  /*1b710*/  STL [R1+0xa0], R10 ;  /* 0x0000a00a01007387 */ /* 0x0001e40000100800 */
.L_x_12301:
[----:B------:R-:W2:Y:S01]  /*1b720*/  LDL R86, [R1+0x98] ;  /* 0x0000980001567983 */ /* 0x000ea20000100800 */
[----:B------:R-:W-:Y:S05]  /*1b730*/  WARPSYNC.ALL ;  /* 0x0000000000007948 */ /* 0x000fea0003800000 */
[----:B------:R-:W3:Y:S01]  /*1b740*/  S2R R4, SR_TID.X ;  /* 0x0000000000047919 */ /* 0x000ee20000002100 */
[----:B------:R-:W4:Y:S01]  /*1b750*/  S2UR UR5, SR_CgaCtaId ;  /* 0x00000000000579c3 */ /* 0x000f220000008800 */
[----:B------:R-:W-:Y:S01]  /*1b760*/  UMOV UR4, 0x400 ;  /* 0x0000040000047882 */ /* 0x000fe20000000000 */
[----:B------:R-:W-:Y:S01]  /*1b770*/  BSSY B0, `(.L_x_12370) ;  /* 0x00001ce000007945 */ /* 0x000fe20003800000 */
[----:B----4-:R-:W-:-:S06]  /*1b780*/  ULEA UR4, UR5, UR4, 0x18 ;  /* 0x0000000405047291 */ /* 0x010fcc000f8ec03f */
[----:B------:R-:W-:Y:S01]  /*1b790*/  IMAD.U32 R16, RZ, RZ, UR4 ;  /* 0x00000004ff107e24 */ /* 0x000fe2000f8e00ff */
[----:B------:R-:W-:Y:S01]  /*1b7a0*/  BAR.SYNC.DEFER_BLOCKING 0x5, 0x200 ;  /* 0x0148000000007b1d */ /* 0x000fe20000010000 */
[----:B---3--:R-:W-:-:S05]  /*1b7b0*/  VIADD R85, R4, 0xffffff80 ;  /* 0xffffff8004557836 */ /* 0x008fca0000000000 */
[----:B------:R-:W-:-:S04]  /*1b7c0*/  SHF.R.S32.HI R4, RZ, 0x1f, R85 ;  /* 0x0000001fff047819 */ /* 0x000fc80000011455 */
[----:B------:R-:W-:-:S04]  /*1b7d0*/  LEA.HI R4, R4, R85, RZ, 0x2 ;  /* 0x0000005504047211 */ /* 0x000fc800078f10ff */
[----:B------:R-:W-:-:S05]  /*1b7e0*/  LOP3.LUT R4, R4, 0xfffffffc, RZ, 0xc0, !PT ;  /* 0xfffffffc04047812 */ /* 0x000fca00078ec0ff */
[----:B------:R-:W-:-:S04]  /*1b7f0*/  IMAD.IADD R42, R85, 0x1, -R4 ;  /* 0x00000001552a7824 */ /* 0x000fc800078e0a04 */
[----:B------:R-:W-:Y:S01]  /*1b800*/  IMAD.SHL.U32 R23, R42, 0x8, RZ ;  /* 0x000000082a177824 */ /* 0x000fe200078e00ff */
[----:B-----5:R3:W4:Y:S03]  /*1b810*/  LDS.128 R104, [R16+0x31cd0] ;  /* 0x031cd00010687984 */ /* 0x0207260000000c00 */
[C---:B-1----:R-:W-:Y:S02]  /*1b820*/  VIADD R36, R23.reuse, 0x40 ;  /* 0x0000004017247836 */ /* 0x042fe40000000000 */
[----:B------:R-:W-:-:S03]  /*1b830*/  VIADD R37, R23, 0x20 ;  /* 0x0000002017257836 */ /* 0x000fc60000000000 */
[----:B------:R-:W-:Y:S02]  /*1b840*/  SHF.R.S32.HI R39, RZ, 0x1f, R36 ;  /* 0x0000001fff277819 */ /* 0x000fe40000011424 */
[----:B------:R-:W-:Y:S01]  /*1b850*/  SHF.R.S32.HI R38, RZ, 0x1f, R37 ;  /* 0x0000001fff267819 */ /* 0x000fe20000011425 */
[----:B------:R-:W-:Y:S06]  /*1b860*/  BAR.ARV 0x4, 0x200 ;  /* 0x0108000000007b1d */ /* 0x000fec0000002000 */
[----:B--2---:R-:W-:Y:S01]  /*1b870*/  SHF.R.S32.HI R30, RZ, 0x1f, R86 ;  /* 0x0000001fff1e7819 */ /* 0x004fe20000011456 */
[----:B------:R-:W-:-:S03]  /*1b880*/  IMAD.SHL.U32 R34, R86, 0x4, RZ ;  /* 0x0000000456227824 */ /* 0x000fc600078e00ff */
[----:B------:R-:W-:Y:S01]  /*1b890*/  SHF.L.U64.HI R31, R86, 0x2, R30 ;  /* 0x00000002561f7819 */ /* 0x000fe2000001021e */
[----:B---34-:R-:W-:Y:S06]  /*1b8a0*/  @P1 BRA `(.L_x_12371) ;  /* 0x0000001000641947 */ /* 0x018fec0003800000 */
[----:B------:R-:W2:Y:S01]  /*1b8b0*/  LDL R8, [R1+0xbc] ;  /* 0x0000bc0001087983 */ /* 0x000ea20000100800 */
[----:B------:R-:W-:Y:S05]  /*1b8c0*/  WARPSYNC.ALL ;  /* 0x0000000000007948 */ /* 0x000fea0003800000 */
[----:B------:R-:W1:Y:S01]  /*1b8d0*/  S2R R5, SR_SWINHI ;  /* 0x0000000000057919 */ /* 0x000e620000002f00 */
[----:B------:R-:W-:Y:S01]  /*1b8e0*/  F2FP.F16.F32.PACK_AB R6, R29, R6 ;  /* 0x000000061d06723e */ /* 0x000fe200000000ff */
[----:B------:R-:W-:Y:S01]  /*1b8f0*/  ULDC.64 UR4, c[0x0][0xc00] ;  /* 0x0003000000047ab9 */ /* 0x000fe20000000a00 */
[----:B------:R-:W-:Y:S01]  /*1b900*/  F2FP.F16.F32.PACK_AB R27, R46, R27 ;  /* 0x0000001b2e1b723e */ /* 0x000fe200000000ff */
[----:B------:R-:W-:Y:S01]  /*1b910*/  ULDC.64 UR6, c[0x0][0x208] ;  /* 0x0000820000067ab9 */ /* 0x000fe20000000a00 */
[----:B------:R-:W-:-:S02]  /*1b920*/  MOV R20, R16 ;  /* 0x0000001000147202 */ /* 0x000fc40000000f00 */
[----:B-1----:R-:W-:Y:S01]  /*1b930*/  MOV R21, R5 ;  /* 0x0000000500157202 */ /* 0x002fe20000000f00 */
[----:B------:R-:W-:Y:S02]  /*1b940*/  BAR.SYNC.DEFER_BLOCKING 0x1, 0x180 ;  /* 0x0046000000007b1d */ /* 0x000fe40000010000 */
[----:B--2---:R-:W-:-:S03]  /*1b950*/  IMAD.WIDE R4, R8, 0x2, R20 ;  /* 0x0000000208047825 */ /* 0x004fc600078e0214 */
[C---:B------:R-:W-:Y:S02]  /*1b960*/  IADD3 R47, P4, R4.reuse, 0x20, RZ ;  /* 0x00000020042f7810 */ /* 0x040fe40007f9e0ff */
[C---:B------:R-:W-:Y:S02]  /*1b970*/  IADD3 R79, P3, R4.reuse, 0x3000, RZ ;  /* 0x00003000044f7810 */ /* 0x040fe40007f7e0ff */
[----:B------:R-:W-:Y:S01]  /*1b980*/  LOP3.LUT R8, R47, 0x180, RZ, 0xc0, !PT ;  /* 0x000001802f087812 */ /* 0x000fe200078ec0ff */
[--C-:B------:R-:W-:Y:S01]  /*1b990*/  IMAD.X R13, RZ, RZ, R5.reuse, P4 ;  /* 0x000000ffff0d7224 */ /* 0x100fe200020e0605 */
[----:B0-----:R-:W-:Y:S01]  /*1b9a0*/  LOP3.LUT R9, R4, 0x180, RZ, 0xc0, !PT ;  /* 0x0000018004097812 */ /* 0x001fe200078ec0ff */
[----:B------:R-:W-:Y:S01]  /*1b9b0*/  IMAD.X R15, RZ, RZ, R5, P3 ;  /* 0x000000ffff0f7224 */ /* 0x000fe200018e0605 */
[----:B------:R-:W-:Y:S02]  /*1b9c0*/  SHF.R.U64 R8, R8, 0x3, RZ ;  /* 0x0000000308087819 */ /* 0x000fe400000012ff */
[----:B------:R-:W-:-:S02]  /*1b9d0*/  SHF.R.U64 R9, R9, 0x3, RZ ;  /* 0x0000000309097819 */ /* 0x000fc400000012ff */
[----:B------:R-:W-:Y:S02]  /*1b9e0*/  LOP3.LUT R12, R8, R47, RZ, 0x3c, !PT ;  /* 0x0000002f080c7212 */ /* 0x000fe400078e3cff */
[----:B------:R-:W-:Y:S02]  /*1b9f0*/  LOP3.LUT R8, R79, 0x180, RZ, 0xc0, !PT ;  /* 0x000001804f087812 */ /* 0x000fe400078ec0ff */
[----:B------:R-:W-:Y:S02]  /*1ba00*/  IADD3 R81, P2, R4, 0x3020, RZ ;  /* 0x0000302004517810 */ /* 0x000fe40007f5e0ff */
[----:B------:R-:W-:Y:S02]  /*1ba10*/  SHF.R.U64 R8, R8, 0x3, RZ ;  /* 0x0000000308087819 */ /* 0x000fe400000012ff */
[C---:B------:R-:W-:Y:S01]  /*1ba20*/  IADD3 R82, P1, R4.reuse, 0x6000, RZ ;  /* 0x0000600004527810 */ /* 0x040fe20007f3e0ff */
[----:B------:R-:W-:Y:S01]  /*1ba30*/  IMAD.X R25, RZ, RZ, R5, P2 ;  /* 0x000000ffff197224 */ /* 0x000fe200010e0605 */
[----:B------:R-:W-:-:S02]  /*1ba40*/  IADD3 R84, P0, R4, 0x6020, RZ ;  /* 0x0000602004547810 */ /* 0x000fc40007f1e0ff */
[----:B------:R-:W-:Y:S01]  /*1ba50*/  LOP3.LUT R4, R9, R4, RZ, 0x3c, !PT ;  /* 0x0000000409047212 */ /* 0x000fe200078e3cff */
[--C-:B------:R-:W-:Y:S01]  /*1ba60*/  IMAD.X R9, RZ, RZ, R5.reuse, P1 ;  /* 0x000000ffff097224 */ /* 0x100fe200008e0605 */
[----:B------:R-:W-:Y:S01]  /*1ba70*/  LOP3.LUT R14, R8, R79, RZ, 0x3c, !PT ;  /* 0x0000004f080e7212 */ /* 0x000fe200078e3cff */
[----:B------:R-:W-:Y:S01]  /*1ba80*/  IMAD.X R11, RZ, RZ, R5, P0 ;  /* 0x000000ffff0b7224 */ /* 0x000fe200000e0605 */
[----:B------:R-:W-:Y:S02]  /*1ba90*/  MOV R79, R4 ;  /* 0x00000004004f7202 */ /* 0x000fe40000000f00 */
[----:B------:R-:W-:Y:S02]  /*1baa0*/  F2FP.F16.F32.PACK_AB R4, R72, R7 ;  /* 0x000000074804723e */ /* 0x000fe400000000ff */
[----:B------:R-:W-:Y:S02]  /*1bab0*/  MOV R72, R14 ;  /* 0x0000000e00487202 */ /* 0x000fe40000000f00 */
[----:B------:R-:W-:-:S02]  /*1bac0*/  LOP3.LUT R10, R81, 0x180, RZ, 0xc0, !PT ;  /* 0x00000180510a7812 */ /* 0x000fc400078ec0ff */
[----:B------:R-:W-:Y:S02]  /*1bad0*/  F2FP.F16.F32.PACK_AB R14, R28, R3 ;  /* 0x000000031c0e723e */ /* 0x000fe400000000ff */
[----:B------:R-:W0:Y:S01]  /*1bae0*/  LDC R3, c[0x0][0xbe8] ;  /* 0x0002fa00ff037b82 */ /* 0x000e220000000800 */
[----:B------:R-:W-:Y:S02]  /*1baf0*/  LOP3.LUT R47, R82, 0x180, RZ, 0xc0, !PT ;  /* 0x00000180522f7812 */ /* 0x000fe400078ec0ff */
[----:B------:R-:W-:Y:S02]  /*1bb00*/  SHF.R.U64 R10, R10, 0x3, RZ ;  /* 0x000000030a0a7819 */ /* 0x000fe400000012ff */
[----:B------:R-:W-:Y:S02]  /*1bb10*/  SHF.R.U64 R47, R47, 0x3, RZ ;  /* 0x000000032f2f7819 */ /* 0x000fe400000012ff */
[----:B------:R-:W-:Y:S02]  /*1bb20*/  LOP3.LUT R24, R10, R81, RZ, 0x3c, !PT ;  /* 0x000000510a187212 */ /* 0x000fe400078e3cff */
[----:B------:R-:W-:-:S02]  /*1bb30*/  LOP3.LUT R83, R84, 0x180, RZ, 0xc0, !PT ;  /* 0x0000018054537812 */ /* 0x000fc400078ec0ff */
[----:B------:R-:W-:Y:S02]  /*1bb40*/  LOP3.LUT R8, R47, R82, RZ, 0x3c, !PT ;  /* 0x000000522f087212 */ /* 0x000fe400078e3cff */
[----:B------:R-:W-:Y:S02]  /*1bb50*/  F2FP.F16.F32.PACK_AB R5, R78, R75 ;  /* 0x0000004b4e05723e */ /* 0x000fe400000000ff */
[----:B------:R-:W-:Y:S02]  /*1bb60*/  F2FP.F16.F32.PACK_AB R7, R80, R77 ;  /* 0x0000004d5007723e */ /* 0x000fe400000000ff */
[----:B------:R-:W-:Y:S02]  /*1bb70*/  MOV R75, R12 ;  /* 0x0000000c004b7202 */ /* 0x000fe40000000f00 */
[----:B------:R-:W-:Y:S01]  /*1bb80*/  MOV R47, R24 ;  /* 0x00000018002f7202 */ /* 0x000fe20000000f00 */
[----:B------:R1:W-:Y:S01]  /*1bb90*/  STSM.16.M88.4 [R79], R4 ;  /* 0x000000044f007844 */ /* 0x0003e20000000200 */
[----:B------:R-:W-:-:S02]  /*1bba0*/  F2FP.F16.F32.PACK_AB R12, R33, R32 ;  /* 0x00000020210c723e */ /* 0x000fc400000000ff */
[----:B------:R-:W-:Y:S02]  /*1bbb0*/  F2FP.F16.F32.PACK_AB R13, R74, R73 ;  /* 0x000000494a0d723e */ /* 0x000fe400000000ff */
[----:B------:R-:W-:Y:S02]  /*1bbc0*/  F2FP.F16.F32.PACK_AB R15, R76, R35 ;  /* 0x000000234c0f723e */ /* 0x000fe400000000ff */
[----:B------:R-:W-:Y:S02]  /*1bbd0*/  F2FP.F16.F32.PACK_AB R25, R43, R26 ;  /* 0x0000001a2b19723e */ /* 0x000fe400000000ff */
[----:B------:R-:W-:Y:S01]  /*1bbe0*/  F2FP.F16.F32.PACK_AB R24, R41, R40 ;  /* 0x000000282918723e */ /* 0x000fe200000000ff */
[----:B------:R-:W-:Y:S01]  /*1bbf0*/  STSM.16.M88.4 [R75], R12 ;  /* 0x0000000c4b007844 */ /* 0x000fe20000000200 */
[----:B------:R-:W-:Y:S01]  /*1bc00*/  F2FP.F16.F32.PACK_AB R26, R45, R44 ;  /* 0x0000002c2d1a723e */ /* 0x000fe200000000ff */
[----:B------:R-:W-:Y:S01]  /*1bc10*/  IMAD.MOV.U32 R40, RZ, RZ, RZ ;  /* 0x000000ffff287224 */ /* 0x000fe200078e00ff */
[----:B------:R-:W-:-:S02]  /*1bc20*/  SHF.R.U64 R83, R83, 0x3, RZ ;  /* 0x0000000353537819 */ /* 0x000fc400000012ff */
[----:B------:R-:W-:Y:S01]  /*1bc30*/  ISETP.NE.U32.AND P0, PT, RZ, UR4, PT ;  /* 0x00000004ff007c0c */ /* 0x000fe2000bf05070 */
[----:B------:R2:W-:Y:S01]  /*1bc40*/  STSM.16.M88.4 [R72], R24 ;  /* 0x0000001848007844 */ /* 0x0005e20000000200 */
[----:B------:R-:W-:Y:S02]  /*1bc50*/  LOP3.LUT R10, R83, R84, RZ, 0x3c, !PT ;  /* 0x00000054530a7212 */ /* 0x000fe400078e3cff */
[----:B------:R-:W-:Y:S02]  /*1bc60*/  MOV R29, R8 ;  /* 0x00000008001d7202 */ /* 0x000fe40000000f00 */
[----:B------:R-:W-:Y:S02]  /*1bc70*/  MOV R28, R10 ;  /* 0x0000000a001c7202 */ /* 0x000fe40000000f00 */
[----:B-1----:R-:W-:Y:S02]  /*1bc80*/  F2FP.F16.F32.PACK_AB R4, R49, R48 ;  /* 0x000000303104723e */ /* 0x002fe400000000ff */
[----:B------:R-:W-:-:S02]  /*1bc90*/  F2FP.F16.F32.PACK_AB R5, R51, R50 ;  /* 0x000000323305723e */ /* 0x000fc400000000ff */
[----:B------:R-:W-:Y:S02]  /*1bca0*/  F2FP.F16.F32.PACK_AB R6, R53, R52 ;  /* 0x000000343506723e */ /* 0x000fe400000000ff */
[----:B------:R-:W-:Y:S02]  /*1bcb0*/  F2FP.F16.F32.PACK_AB R7, R55, R54 ;  /* 0x000000363707723e */ /* 0x000fe400000000ff */
[----:B------:R-:W-:Y:S02]  /*1bcc0*/  F2FP.F16.F32.PACK_AB R8, R57, R56 ;  /* 0x000000383908723e */ /* 0x000fe400000000ff */
[----:B--2---:R-:W-:Y:S01]  /*1bcd0*/  IADD3 R24, P1, R34, UR4, RZ ;  /* 0x0000000422187c10 */ /* 0x004fe2000ff3e0ff */
[----:B------:R1:W-:Y:S01]  /*1bce0*/  STSM.16.M88.4 [R47], R4 ;  /* 0x000000042f007844 */ /* 0x0003e20000000200 */
[----:B------:R-:W-:Y:S02]  /*1bcf0*/  F2FP.F16.F32.PACK_AB R9, R59, R58 ;  /* 0x0000003a3b09723e */ /* 0x000fe400000000ff */
[----:B------:R-:W-:-:S02]  /*1bd00*/  F2FP.F16.F32.PACK_AB R10, R61, R60 ;  /* 0x0000003c3d0a723e */ /* 0x000fc400000000ff */
[----:B------:R-:W-:Y:S02]  /*1bd10*/  F2FP.F16.F32.PACK_AB R11, R63, R62 ;  /* 0x0000003e3f0b723e */ /* 0x000fe400000000ff */
[----:B------:R-:W-:Y:S02]  /*1bd20*/  IADD3.X R25, R31, UR5, RZ, P1, !PT ;  /* 0x000000051f197c10 */ /* 0x000fe40008ffe4ff */
[----:B------:R-:W-:Y:S01]  /*1bd30*/  F2FP.F16.F32.PACK_AB R12, R65, R64 ;  /* 0x00000040410c723e */ /* 0x000fe200000000ff */
[----:B------:R2:W-:Y:S01]  /*1bd40*/  STSM.16.M88.4 [R29], R8 ;  /* 0x000000081d007844 */ /* 0x0005e20000000200 */
[----:B------:R-:W-:Y:S02]  /*1bd50*/  F2FP.F16.F32.PACK_AB R13, R67, R66 ;  /* 0x00000042430d723e */ /* 0x000fe400000000ff */
[----:B------:R-:W-:Y:S02]  /*1bd60*/  F2FP.F16.F32.PACK_AB R14, R69, R68 ;  /* 0x00000044450e723e */ /* 0x000fe400000000ff */
[----:B------:R-:W-:-:S02]  /*1bd70*/  F2FP.F16.F32.PACK_AB R15, R71, R70 ;  /* 0x00000046470f723e */ /* 0x000fc400000000ff */
[----:B0-----:R-:W-:Y:S02]  /*1bd80*/  ISETP.NE.AND P1, PT, R3, 0x1, PT ;  /* 0x000000010300780c */ /* 0x001fe40003f25270 */
[----:B------:R-:W-:Y:S01]  /*1bd90*/  ISETP.NE.AND.EX P0, PT, RZ, UR5, PT, P0 ;  /* 0x00000005ff007c0c */ /* 0x000fe2000bf05300 */
[----:B------:R-:W-:Y:S01]  /*1bda0*/  ULDC.64 UR4, c[0x0][0xc08] ;  /* 0x0003020000047ab9 */ /* 0x000fe20000000a00 */
[----:B------:R2:W-:Y:S01]  /*1bdb0*/  STSM.16.M88.4 [R28], R12 ;  /* 0x0000000c1c007844 */ /* 0x0005e20000000200 */
[----:B------:R-:W-:Y:S01]  /*1bdc0*/  BAR.SYNC.DEFER_BLOCKING 0x1, 0x180 ;  /* 0x0046000000007b1d */ /* 0x000fe20000010000 */
[----:B------:R-:W-:-:S04]  /*1bdd0*/  ISETP.NE.U32.AND P2, PT, RZ, UR4, PT ;  /* 0x00000004ff007c0c */ /* 0x000fc8000bf45070 */
[----:B------:R-:W-:-:S03]  /*1bde0*/  ISETP.NE.AND.EX P2, PT, RZ, UR5, PT, P2 ;  /* 0x00000005ff007c0c */ /* 0x000fc6000bf45320 */
[----:B-1----:R-:W0:Y:S08]  /*1bdf0*/  @P1 LDC R6, c[0x0][0xbec] ;  /* 0x0002fb00ff061b82 */ /* 0x002e300000000800 */
[----:B------:R-:W1:Y:S02]  /*1be00*/  @P1 LDC R27, c[0x0][0xbf0] ;  /* 0x0002fc00ff1b1b82 */ /* 0x000e640000000800 */
[----:B------:R-:W-:Y:S01]  /*1be10*/  @P2 IADD3 R34, P3, R34, UR4, RZ ;  /* 0x0000000422222c10 */ /* 0x000fe2000ff7e0ff */
[----:B------:R-:W-:-:S02]  /*1be20*/  ULDC UR4, c[0x0][0xa88] ;  /* 0x0002a20000047ab9 */ /* 0x000fc40000000800 */
[----:B------:R-:W-:Y:S01]  /*1be30*/  IMAD.U32 R50, RZ, RZ, UR4 ;  /* 0x00000004ff327e24 */ /* 0x000fe2000f8e00ff */
[----:B------:R-:W-:Y:S01]  /*1be40*/  @P2 IADD3.X R35, R31, UR5, RZ, P3, !PT ;  /* 0x000000051f232c10 */ /* 0x000fe20009ffe4ff */
        /* <DEDUP_REMOVED lines=8> */
.L_x_12372:
[----:B------:R-:W3:Y:S01]  /*1bed0*/  LDL R4, [R1+0x94] ;  /* 0x0000940001047983 */ /* 0x000ee20000100800 */
[----:B------:R-:W-:Y:S01]  /*1bee0*/  ULDC.64 UR4, c[0x0][0xb90] ;  /* 0x0002e40000047ab9 */ /* 0x000fe20000000a00 */
[----:B------:R-:W4:Y:S01]  /*1bef0*/  S2R R5, SR_TID.X ;  /* 0x0000000000057919 */ /* 0x000f220000002100 */
[----:B-----5:R-:W-:Y:S02]  /*1bf00*/  SHF.R.S32.HI R41, RZ, 0x1f, R40 ;  /* 0x0000001fff297819 */ /* 0x020fe40000011428 */
[----:B------:R-:W-:Y:S01]  /*1bf10*/  SEL R43, R30, RZ, !P0 ;  /* 0x000000ff1e2b7207 */ /* 0x000fe20004000000 */
[----:B------:R-:W3:Y:S01]  /*1bf20*/  LDL.LU R54, [R1+0x9c] ;  /* 0x00009c0001367983 */ /* 0x000ee20000300800 */
[----:B------:R-:W-:Y:S01]  /*1bf30*/  SEL R48, R86, RZ, !P0 ;  /* 0x000000ff56307207 */ /* 0x000fe20004000000 */
[----:B------:R-:W-:Y:S01]  /*1bf40*/  IMAD R50, R50, R3, RZ ;  /* 0x0000000332327224 */ /* 0x000fe200078e02ff */
[----:B------:R-:W1:Y:S01]  /*1bf50*/  @P1 LDC R51, c[0x0][0xbec] ;  /* 0x0002fb00ff331b82 */ /* 0x000e620000000800 */
[----:B------:R-:W3:Y:S04]  /*1bf60*/  LDL.LU R53, [R1+0x84] ;  /* 0x0000840001357983 */ /* 0x000ee80000300800 */
[----:B--2---:R-:W2:Y:S01]  /*1bf70*/  LDL R10, [R1+0xb4] ;  /* 0x0000b400010a7983 */ /* 0x004ea20000100800 */
[----:B----4-:R-:W-:-:S05]  /*1bf80*/  VIADD R15, R5, 0xffffff80 ;  /* 0xffffff80050f7836 */ /* 0x010fca0000000000 */
[----:B------:R-:W-:-:S04]  /*1bf90*/  SHF.R.S32.HI R52, RZ, 0x1f, R15 ;  /* 0x0000001fff347819 */ /* 0x000fc8000001140f */
[----:B------:R-:W-:-:S04]  /*1bfa0*/  LEA.HI R52, R52, R15, RZ, 0x2 ;  /* 0x0000000f34347211 */ /* 0x000fc800078f10ff */
[----:B------:R-:W-:-:S05]  /*1bfb0*/  SHF.R.S32.HI R52, RZ, 0x2, R52 ;  /* 0x00000002ff347819 */ /* 0x000fca0000011434 */
[----:B------:R-:W-:-:S04]  /*1bfc0*/  IMAD R9, R52, 0x20, R23 ;  /* 0x0000002034097824 */ /* 0x000fc800078e0217 */
[----:B------:R-:W-:Y:S01]  /*1bfd0*/  IMAD.WIDE R20, R9, 0x2, R20 ;  /* 0x0000000209147825 */ /* 0x000fe200078e0214 */
[----:B------:R-:W-:-:S04]  /*1bfe0*/  SHF.R.S32.HI R14, RZ, 0x1f, R15 ;  /* 0x0000001fff0e7819 */ /* 0x000fc8000001140f */
[----:B------:R-:W-:-:S04]  /*1bff0*/  LEA.HI R14, R14, R15, RZ, 0x7 ;  /* 0x0000000f0e0e7211 */ /* 0x000fc800078f38ff */
[----:B------:R-:W-:-:S05]  /*1c000*/  LOP3.LUT R14, R14, 0xffffff80, RZ, 0xc0, !PT ;  /* 0xffffff800e0e7812 */ /* 0x000fca00078ec0ff */
[----:B------:R-:W-:Y:S01]  /*1c010*/  IMAD.IADD R14, R15, 0x1, -R14 ;  /* 0x000000010f0e7824 */ /* 0x000fe200078e0a0e */
[----:B------:R-:W-:Y:S01]  /*1c020*/  ULDC.64 UR6, c[0x0][0x208] ;  /* 0x0000820000067ab9 */ /* 0x000fe20000000a00 */
[C---:B------:R-:W-:Y:S02]  /*1c030*/  IADD3 R25, P5, R20.reuse, 0x4800, RZ ;  /* 0x0000480014197810 */ /* 0x040fe40007fbe0ff */
[----:B------:R-:W-:Y:S02]  /*1c040*/  IADD3 R29, P4, R20, 0x6000, RZ ;  /* 0x00006000141d7810 */ /* 0x000fe40007f9e0ff */
[----:B------:R-:W-:Y:S02]  /*1c050*/  LOP3.LUT R24, R25, 0x180, RZ, 0xc0, !PT ;  /* 0x0000018019187812 */ /* 0x000fe400078ec0ff */
[----:B------:R-:W-:Y:S01]  /*1c060*/  LOP3.LUT R28, R29, 0x180, RZ, 0xc0, !PT ;  /* 0x000001801d1c7812 */ /* 0x000fe200078ec0ff */
[----:B------:R-:W-:Y:S01]  /*1c070*/  IMAD R42, R42, 0x60, R52 ;  /* 0x000000602a2a7824 */ /* 0x000fe200078e0234 */
        /* <DEDUP_REMOVED lines=8> */
[----:B------:R-:W-:-:S04]  /*1c100*/  IMAD.IADD R13, R4, 0x1, R53 ;  /* 0x00000001040d7824 */ /* 0x000fc800078e0235 */
        /* <DEDUP_REMOVED lines=27> */
[----:B--2---:R-:W-:Y:S02]  /*1c2c0*/  IMAD.IADD R5, R10, 0x1, R53 ;  /* 0x000000010a057824 */ /* 0x004fe400078e0235 */
[----:B------:R-:W-:Y:S01]  /*1c2d0*/  SHFL.IDX PT, R44, R6, 0x1, 0x1c1f ;  /* 0x003c1f00062c7f89 */ /* 0x000fe200000e0000 */
[----:B------:R-:W-:Y:S01]  /*1c2e0*/  LOP3.LUT P0, RZ, R14, 0x3, RZ, 0xc0, !PT ;  /* 0x000000030eff7812 */ /* 0x000fe2000780c0ff */
[----:B------:R-:W-:Y:S02]  /*1c2f0*/  ULDC.64 UR4, c[0x0][0xaa0] ;  /* 0x0002a80000047ab9 */ /* 0x000fe40000000a00 */
[----:B------:R-:W0:Y:S04]  /*1c300*/  SHFL.IDX PT, R47, R4, RZ, 0x1c1f ;  /* 0x001c1fff042f7589 */ /* 0x000e2800000e0000 */
[----:B------:R-:W1:Y:S01]  /*1c310*/  SHFL.IDX PT, R45, R4, 0x1, 0x1c1f ;  /* 0x003c1f00042d7f89 */ /* 0x000e6200000e0000 */
        /* <DEDUP_REMOVED lines=8> */
[----:B------:R-:W-:Y:S01]  /*1c3a0*/  SHF.R.U64 R8, R8, 0x3, RZ ;  /* 0x0000000308087819 */ /* 0x000fe200000012ff */
[----:B0-----:R-:W-:Y:S01]  /*1c3b0*/  @!P2 ST.E desc[UR6][R46.64], R2 ;  /* 0x000000022e00a985 */ /* 0x001fe2000c101906 */
[----:B------:R-:W-:-:S03]  /*1c3c0*/  LOP3.LUT R12, R12, R13, RZ, 0x3c, !PT ;  /* 0x0000000d0c0c7212 */ /* 0x000fc600078e3cff */
[----:B-1----:R0:W-:Y:S01]  /*1c3d0*/  @!P0 ST.E desc[UR6][R44.64], R0 ;  /* 0x000000002c008985 */ /* 0x0021e2000c101906 */
[----:B------:R-:W-:Y:S01]  /*1c3e0*/  LOP3.LUT R8, R8, R7, RZ, 0x3c, !PT ;  /* 0x0000000708087212 */ /* 0x000fe200078e3cff */
[----:B------:R-:W-:Y:S01]  /*1c3f0*/  IMAD.X R13, RZ, RZ, R21, P3 ;  /* 0x000000ffff0d7224 */ /* 0x000fe200018e0615 */
[C---:B------:R-:W-:Y:S02]  /*1c400*/  IADD3 R7, P3, R20.reuse, 0x7800, RZ ;  /* 0x0000780014077810 */ /* 0x040fe40007f7e0ff */
[----:B------:R-:W-:Y:S01]  /*1c410*/  LOP3.LUT R11, R20, 0x180, RZ, 0xc0, !PT ;  /* 0x00000180140b7812 */ /* 0x000fe200078ec0ff */
[----:B------:R-:W-:Y:S01]  /*1c420*/  IMAD R41, R41, UR4, RZ ;  /* 0x0000000429297c24 */ /* 0x000fe2000f8e02ff */
[----:B0-----:R-:W0:Y:S01]  /*1c430*/  @P1 LDC R45, c[0x0][0xbf0] ;  /* 0x0002fc00ff2d1b82 */ /* 0x001e220000000800 */
[----:B------:R-:W-:Y:S01]  /*1c440*/  LOP3.LUT R4, R7, 0x180, RZ, 0xc0, !PT ;  /* 0x0000018007047812 */ /* 0x000fe200078ec0ff */
[----:B------:R-:W-:Y:S01]  /*1c450*/  IMAD.IADD R42, R53, 0x1, R42 ;  /* 0x00000001352a7824 */ /* 0x000fe200078e022a */
[----:B------:R-:W-:Y:S01]  /*1c460*/  SHF.R.U64 R11, R11, 0x3, RZ ;  /* 0x000000030b0b7819 */ /* 0x000fe200000012ff */
[----:B------:R-:W5:Y:S01]  /*1c470*/  LD.E.128 R12, desc[UR6][R12.64] ;  /* 0x000000060c0c7980 */ /* 0x000f62000c101d00 */
[----:B------:R-:W-:Y:S01]  /*1c480*/  SHF.R.U64 R4, R4, 0x3, RZ ;  /* 0x0000000304047819 */ /* 0x000fe200000012ff */
[C---:B------:R-:W-:Y:S01]  /*1c490*/  IMAD R47, R40.reuse, UR5, R41 ;  /* 0x00000005282f7c24 */ /* 0x040fe2000f8e0229 */
[----:B------:R-:W-:Y:S01]  /*1c4a0*/  LOP3.LUT R20, R11, R20, RZ, 0x3c, !PT ;  /* 0x000000140b147212 */ /* 0x000fe200078e3cff */
[----:B------:R-:W-:Y:S01]  /*1c4b0*/  IMAD.WIDE.U32 R40, R40, UR4, RZ ;  /* 0x0000000428287c25 */ /* 0x000fe2000f8e00ff */
[----:B------:R-:W-:Y:S01]  /*1c4c0*/  LOP3.LUT R32, R4, R7, RZ, 0x3c, !PT ;  /* 0x0000000704207212 */ /* 0x000fe200078e3cff */
[----:B------:R-:W-:Y:S01]  /*1c4d0*/  ULDC.64 UR4, c[0x0][0xae8] ;  /* 0x0002ba0000047ab9 */ /* 0x000fe20000000a00 */
[----:B------:R-:W5:Y:S01]  /*1c4e0*/  LD.E.128 R8, desc[UR6][R8.64] ;  /* 0x0000000608087980 */ /* 0x000f62000c101d00 */
[----:B------:R-:W-:-:S02]  /*1c4f0*/  IMAD.X R33, RZ, RZ, R21, P3 ;  /* 0x000000ffff217224 */ /* 0x000fc400018e0615 */
[----:B------:R-:W-:Y:S01]  /*1c500*/  IMAD R49, R49, UR4, RZ ;  /* 0x0000000431317c24 */ /* 0x000fe2000f8e02ff */
[----:B------:R1:W5:Y:S01]  /*1c510*/  LD.E.128 R4, desc[UR6][R20.64] ;  /* 0x0000000614047980 */ /* 0x000362000c101d00 */
[----:B------:R-:W-:-:S03]  /*1c520*/  @P1 IMAD.HI.U32 R0, R42, R51, RZ ;  /* 0x000000332a001227 */ /* 0x000fc600078e00ff */
[----:B------:R-:W5:Y:S01]  /*1c530*/  LD.E.128 R24, desc[UR6][R24.64] ;  /* 0x0000000618187980 */ /* 0x000f62000c101d00 */
[----:B------:R-:W-:-:S03]  /*1c540*/  IMAD R49, R54, UR5, R49 ;  /* 0x0000000536317c24 */ /* 0x000fc6000f8e0231 */
[----:B------:R-:W5:Y:S01]  /*1c550*/  LD.E.128 R28, desc[UR6][R28.64] ;  /* 0x000000061c1c7980 */ /* 0x000f62000c101d00 */
[----:B-1----:R-:W-:Y:S02]  /*1c560*/  IMAD.IADD R21, R41, 0x1, R47 ;  /* 0x0000000129157824 */ /* 0x002fe400078e022f */
[----:B------:R-:W-:Y:S01]  /*1c570*/  IMAD.MOV.U32 R20, RZ, RZ, R40 ;  /* 0x000000ffff147224 */ /* 0x000fe200078e0028 */
[----:B------:R-:W5:Y:S01]  /*1c580*/  LD.E.128 R32, desc[UR6][R32.64] ;  /* 0x0000000620207980 */ /* 0x000f62000c101d00 */
[----:B------:R-:W-:Y:S02]  /*1c590*/  IMAD.MOV.U32 R41, RZ, RZ, R42 ;  /* 0x000000ffff297224 */ /* 0x000fe400078e002a */
[----:B------:R-:W-:Y:S01]  /*1c5a0*/  IMAD.WIDE.U32 R20, R54, UR4, R20 ;  /* 0x0000000436147c25 */ /* 0x000fe2000f8e0014 */
[----:B------:R-:W-:Y:S01]  /*1c5b0*/  ULDC.64 UR4, c[0x0][0xaf0] ;  /* 0x0002bc0000047ab9 */ /* 0x000fe20000000a00 */
[----:B0-----:R-:W-:Y:S01]  /*1c5c0*/  @P1 SHF.R.U32.HI R41, RZ, R45, R0 ;  /* 0x0000002dff291219 */ /* 0x001fe20000011600 */
[----:B------:R-:W-:Y:S01]  /*1c5d0*/  @!PT LDS RZ, [RZ] ;  /* 0x00000000fffff984 */ /* 0x000fe20000000800 */
[----:B------:R-:W-:Y:S01]  /*1c5e0*/  @!PT LDS RZ, [RZ] ;  /* 0x00000000fffff984 */ /* 0x000fe20000000800 */
[----:B------:R-:W-:Y:S01]  /*1c5f0*/  @!PT LDS RZ, [RZ] ;  /* 0x00000000fffff984 */ /* 0x000fe20000000800 */
[----:B------:R-:W-:Y:S01]  /*1c600*/  @!PT LDS RZ, [RZ] ;  /* 0x00000000fffff984 */ /* 0x000fe20000000800 */
[----:B------:R0:W-:Y:S06]  /*1c610*/  MEMBAR.ALL.CTA ;  /* 0x0000000000007992 */ /* 0x0001ec0000008000 */
[----:B0-----:R-:W0:Y:S01]  /*1c620*/  FENCE.VIEW.ASYNC.S ;  /* 0x00000000000073c6 */ /* 0x001e220000000000 */
[----:B------:R-:W-:-:S02]  /*1c630*/  IMAD R43, R43, UR4, RZ ;  /* 0x000000042b2b7c24 */ /* 0x000fc4000f8e02ff */
[----:B------:R-:W-:Y:S01]  /*1c640*/  IMAD.IADD R21, R21, 0x1, R49 ;  /* 0x0000000115157824 */ /* 0x000fe200078e0231 */
[----:B------:R-:W-:Y:S01]  /*1c650*/  SHF.R.S32.HI R0, RZ, 0x1f, R41 ;  /* 0x0000001fff007819 */ /* 0x000fe20000011429 */
[C---:B------:R-:W-:Y:S02]  /*1c660*/  IMAD R43, R48.reuse, UR5, R43 ;  /* 0x00000005302b7c24 */ /* 0x040fe4000f8e022b */
[----:B------:R-:W-:Y:S02]  /*1c670*/  IMAD.MOV R2, RZ, RZ, -R41 ;  /* 0x000000ffff027224 */ /* 0x000fe400078e0a29 */
        /* <DEDUP_REMOVED lines=38> */
.L_x_12374:
[----:B------:R-:W-:Y:S05]  /*1c8e0*/  BSYNC B1 ;  /* 0x0000000000017941 */ /* 0x000fea0003800000 */
.L_x_12373:
[----:B---3--:R-:W-:Y:S01]  /*1c8f0*/  VIADD R3, R47, 0x60 ;  /* 0x000000602f037836 */ /* 0x008fe20000000000 */
[----:B-----5:R3:W4:Y:S04]  /*1c900*/  SHFL.IDX PT, R5, R45, 0x1, 0x1c1f ;  /* 0x003c1f002d057f89 */ /* 0x02072800000e0000 */
        /* <DEDUP_REMOVED lines=14> */
[----:B---3--:R-:W-:Y:S01]  /*1c9f0*/  LEA R2, P0, R36, R4, 0x1 ;  /* 0x0000000424027211 */ /* 0x008fe200078008ff */
[----:B------:R-:W-:-:S03]  /*1ca00*/  ULDC.64 UR4, c[0x0][0x208] ;  /* 0x0000820000047ab9 */ /* 0x000fc60000000a00 */
[----:B------:R-:W-:-:S05]  /*1ca10*/  LEA.HI.X R3, R36, R5, R39, 0x1, P0 ;  /* 0x0000000524037211 */ /* 0x000fca00000f0c27 */
[----:B------:R0:W-:Y:S01]  /*1ca20*/  ST.E.128 desc[UR4][R2.64], R32 ;  /* 0x0000002002007985 */ /* 0x0001e2000c101d04 */
[----:B------:R-:W-:Y:S05]  /*1ca30*/  BRA `(.L_x_12375) ;  /* 0x0000000800847947 */ /* 0x000fea0003800000 */
.L_x_12371:
[----:B------:R-:W-:Y:S01]  /*1ca40*/  ULDC.64 UR4, c[0x0][0xc00] ;  /* 0x0003000000047ab9 */ /* 0x000fe20000000a00 */
[----:B------:R-:W1:Y:S01]  /*1ca50*/  LDC R25, c[0x0][0xbe8] ;  /* 0x0002fa00ff197b82 */ /* 0x000e620000000800 */
[----:B------:R-:W-:Y:S01]  /*1ca60*/  ISETP.NE.U32.AND P0, PT, RZ, UR4, PT ;  /* 0x00000004ff007c0c */ /* 0x000fe2000bf05070 */
[----:B------:R-:W-:Y:S01]  /*1ca70*/  IMAD.MOV.U32 R0, RZ, RZ, RZ ;  /* 0x000000ffff007224 */ /* 0x000fe200078e00ff */
[----:B------:R-:W-:Y:S01]  /*1ca80*/  IADD3 R2, P1, R34, UR4, RZ ;  /* 0x0000000422027c10 */ /* 0x000fe2000ff3e0ff */
[----:B------:R-:W-:Y:S01]  /*1ca90*/  ULDC.64 UR6, c[0x0][0x208] ;  /* 0x0000820000067ab9 */ /* 0x000fe20000000a00 */
        /* <DEDUP_REMOVED lines=9> */
[----:B------:R-:W-:Y:S02]  /*1cb30*/  @P1 IADD3.X R35, R31, UR5, RZ, P2, !PT ;  /* 0x000000051f231c10 */ /* 0x000fe400097fe4ff */
[----:B-1----:R-:W-:-:S03]  /*1cb40*/  ISETP.NE.AND P2, PT, R25, 0x1, PT ;  /* 0x000000011900780c */ /* 0x002fc60003f45270 */
[----:B------:R2:W5:Y:S01]  /*1cb50*/  @P1 LDG.E R6, desc[UR6][R34.64] ;  /* 0x0000000622061981 */ /* 0x000562000c1e1900 */
[----:B------:R-:W-:-:S09]  /*1cb60*/  ISETP.GE.AND P3, PT, R85, 0xc0, PT ;  /* 0x000000c05500780c */ /* 0x000fd20003f66270 */
[----:B------:R-:W1:Y:S08]  /*1cb70*/  @P2 LDC R12, c[0x0][0xbec] ;  /* 0x0002fb00ff0c2b82 */ /* 0x000e700000000800 */
[----:B------:R-:W3:Y:S01]  /*1cb80*/  @P2 LDC R27, c[0x0][0xbf0] ;  /* 0x0002fc00ff1b2b82 */ /* 0x000ee20000000800 */
[----:B--2---:R-:W-:Y:S05]  /*1cb90*/  @P1 BRA `(.L_x_12376) ;  /* 0x0000000000141947 */ /* 0x004fea0003800000 */
[----:B------:R-:W-:Y:S05]  /*1cba0*/  @!P0 BRA `(.L_x_12376) ;  /* 0x0000000000108947 */ /* 0x000fea0003800000 */
[----:B------:R-:W-:Y:S02]  /*1cbb0*/  ULDC.64 UR4, c[0x0][0x208] ;  /* 0x0000820000047ab9 */ /* 0x000fe40000000a00 */
[----:B------:R-:W2:Y:S04]  /*1cbc0*/  LDG.E R5, desc[UR4][R2.64] ;  /* 0x0000000402057981 */ /* 0x000ea8000c1e1900 */
[----:B-----5:R-:W2:Y:S02]  /*1cbd0*/  LDG.E R6, desc[UR4][R2.64+0x4] ;  /* 0x0000040402067981 */ /* 0x020ea4000c1e1900 */
[----:B--2---:R-:W-:-:S07]  /*1cbe0*/  IMAD.IADD R6, R6, 0x1, -R5 ;  /* 0x0000000106067824 */ /* 0x004fce00078e0a05 */
.L_x_12376:
[----:B------:R-:W0:Y:S04]  /*1cbf0*/  LDL R14, [R1+0x9c] ;  /* 0x00009c00010e7983 */ /* 0x000e280000100800 */
[----:B------:R2:W5:Y:S01]  /*1cc00*/  LDL R20, [R1+0x84] ;  /* 0x0000840001147983 */ /* 0x0005620000100800 */
[----:B------:R-:W-:Y:S01]  /*1cc10*/  BSSY B1, `(.L_x_12377) ;  /* 0x000002e000017945 */ /* 0x000fe20003800000 */
[----:B------:R-:W-:Y:S02]  /*1cc20*/  SEL R13, R86, RZ, !P0 ;  /* 0x000000ff560d7207 */ /* 0x000fe40004000000 */
[----:B------:R-:W-:Y:S02]  /*1cc30*/  SEL R30, R30, RZ, !P0 ;  /* 0x000000ff1e1e7207 */ /* 0x000fe40004000000 */
[----:B-----5:R-:W-:-:S02]  /*1cc40*/  SHF.R.S32.HI R11, RZ, 0x1f, R0 ;  /* 0x0000001fff0b7819 */ /* 0x020fc40000011400 */
[----:B0-----:R-:W-:Y:S01]  /*1cc50*/  SHF.R.S32.HI R10, RZ, 0x1f, R14 ;  /* 0x0000001fff0a7819 */ /* 0x001fe2000001140e */
[----:B--2---:R-:W-:Y:S06]  /*1cc60*/  @P3 BRA `(.L_x_12378) ;  /* 0x0000000000a03947 */ /* 0x004fec0003800000 */
[----:B------:R-:W0:Y:S01]  /*1cc70*/  S2R R3, SR_TID.X ;  /* 0x0000000000037919 */ /* 0x000e220000002100 */
[----:B------:R-:W2:Y:S02]  /*1cc80*/  LDC R9, c[0x0][0xbe8] ;  /* 0x0002fa00ff097b82 */ /* 0x000ea40000000800 */
[----:B--2---:R-:W-:Y:S01]  /*1cc90*/  IMAD R2, R6, R9, RZ ;  /* 0x0000000906027224 */ /* 0x004fe200078e02ff */
[----:B0-----:R-:W-:-:S04]  /*1cca0*/  IADD3 R8, R20, -0x80, R3 ;  /* 0xffffff8014087810 */ /* 0x001fc80007ffe003 */
        /* <DEDUP_REMOVED lines=10> */
[----:B------:R-:W0:Y:S01]  /*1cd50*/  @P0 LDC R15, c[0x0][0xbec] ;  /* 0x0002fb00ff0f0b82 */ /* 0x000e220000000800 */
[----:B------:R-:W-:Y:S01]  /*1cd60*/  IMAD R7, R14, UR5, R7 ;  /* 0x000000050e077c24 */ /* 0x000fe2000f8e0207 */
[----:B------:R-:W-:-:S03]  /*1cd70*/  ULDC.64 UR4, c[0x0][0xb98] ;  /* 0x0002e60000047ab9 */ /* 0x000fc60000000a00 */
[----:B------:R-:W-:-:S03]  /*1cd80*/  IMAD.IADD R3, R3, 0x1, R7 ;  /* 0x0000000103037824 */ /* 0x000fc600078e0207 */
[----:B------:R-:W2:Y:S01]  /*1cd90*/  @P0 LDC R21, c[0x0][0xbf0] ;  /* 0x0002fc00ff150b82 */ /* 0x000ea20000000800 */
[----:B------:R-:W-:-:S04]  /*1cda0*/  IMAD.WIDE.U32 R2, R13, UR4, R2 ;  /* 0x000000040d027c25 */ /* 0x000fc8000f8e0002 */
[----:B0-----:R-:W-:-:S05]  /*1cdb0*/  @P0 IMAD.HI.U32 R4, R8, R15, RZ ;  /* 0x0000000f08040227 */ /* 0x001fca00078e00ff */
        /* <DEDUP_REMOVED lines=19> */
.L_x_12378:
[----:B------:R-:W-:Y:S05]  /*1cef0*/  BSYNC B1 ;  /* 0x0000000000017941 */ /* 0x000fea0003800000 */
.L_x_12377:
[----:B------:R-:W-:Y:S01]  /*1cf00*/  SHF.R.S32.HI R8, RZ, 0x1f, R85 ;  /* 0x0000001fff087819 */ /* 0x000fe20000011455 */
[----:B------:R-:W-:Y:S02]  /*1cf10*/  ULDC.64 UR4, c[0x0][0xaa0] ;  /* 0x0002a80000047ab9 */ /* 0x000fe40000000a00 */
[----:B0-----:R-:W-:Y:S01]  /*1cf20*/  IMAD R3, R11, UR4, RZ ;  /* 0x000000040b037c24 */ /* 0x001fe2000f8e02ff */
[----:B------:R-:W-:-:S03]  /*1cf30*/  LEA.HI R8, R8, R85, RZ, 0x2 ;  /* 0x0000005508087211 */ /* 0x000fc600078f10ff */
[C---:B------:R-:W-:Y:S01]  /*1cf40*/  IMAD R5, R0.reuse, UR5, R3 ;  /* 0x0000000500057c24 */ /* 0x040fe2000f8e0203 */
[----:B------:R-:W-:Y:S01]  /*1cf50*/  SHF.R.S32.HI R8, RZ, 0x2, R8 ;  /* 0x00000002ff087819 */ /* 0x000fe20000011408 */
[----:B------:R-:W-:Y:S01]  /*1cf60*/  IMAD.WIDE.U32 R2, R0, UR4, RZ ;  /* 0x0000000400027c25 */ /* 0x000fe2000f8e00ff */
[----:B------:R-:W-:-:S03]  /*1cf70*/  ULDC.64 UR4, c[0x0][0xae8] ;  /* 0x0002ba0000047ab9 */ /* 0x000fc60000000a00 */
[----:B------:R-:W-:Y:S02]  /*1cf80*/  IMAD R42, R42, 0x60, R8 ;  /* 0x000000602a2a7824 */ /* 0x000fe400078e0208 */
[----:B------:R-:W-:Y:S02]  /*1cf90*/  IMAD.IADD R3, R3, 0x1, R5 ;  /* 0x0000000103037824 */ /* 0x000fe400078e0205 */
[----:B------:R-:W-:Y:S02]  /*1cfa0*/  IMAD.IADD R9, R20, 0x1, R42 ;  /* 0x0000000114097824 */ /* 0x000fe400078e022a */
[----:B------:R-:W-:Y:S02]  /*1cfb0*/  IMAD R4, R10, UR4, RZ ;  /* 0x000000040a047c24 */ /* 0x000fe4000f8e02ff */
[----:B-1----:R-:W-:-:S04]  /*1cfc0*/  @P2 IMAD.HI.U32 R0, R9, R12, RZ ;  /* 0x0000000c09002227 */ /* 0x002fc800078e00ff */
[C---:B------:R-:W-:Y:S02]  /*1cfd0*/  IMAD R7, R14.reuse, UR5, R4 ;  /* 0x000000050e077c24 */ /* 0x040fe4000f8e0204 */
        /* <DEDUP_REMOVED lines=30> */
.L_x_12575:
[----:B------:R-:W-:Y:S01]  /*1d1c0*/  IMAD R25, R6, R25, RZ ;  /* 0x0000001906197224 */ /* 0x000fe200078e02ff */
[----:B------:R-:W-:Y:S01]  /*1d1d0*/  BSSY B1, `(.L_x_12380) ;  /* 0x0000012000017945 */ /* 0x000fe20003800000 */
[----:B------:R-:W-:-:S05]  /*1d1e0*/  IMAD.IADD R4, R8, 0x1, R20 ;  /* 0x0000000108047824 */ /* 0x000fca00078e0214 */
[----:B------:R-:W-:-:S13]  /*1d1f0*/  ISETP.GE.AND P0, PT, R4, R25, PT ;  /* 0x000000190400720c */ /* 0x000fda0003f06270 */
[----:B------:R-:W-:Y:S05]  /*1d200*/  @P0 BRA `(.L_x_12381) ;  /* 0x0000000000380947 */ /* 0x000fea0003800000 */
[----:B------:R-:W-:Y:S01]  /*1d210*/  ULDC UR4, c[0x0][0xac8] ;  /* 0x0002b20000047ab9 */ /* 0x000fe20000000800 */
[----:B------:R-:W-:Y:S01]  /*1d220*/  ULDC.64 UR6, c[0x0][0x208] ;  /* 0x0000820000067ab9 */ /* 0x000fe20000000a00 */
        /* <DEDUP_REMOVED lines=12> */
.L_x_12381:
[----:B------:R-:W-:Y:S05]  /*1d2f0*/  BSYNC B1 ;  /* 0x0000000000017941 */ /* 0x000fea0003800000 */
.L_x_12380:
[----:B------:R-:W-:-:S03]  /*1d300*/  UMOV UR4, 0xffffffff ;  /* 0xffffffff00047882 */ /* 0x000fc60000000000 */
[----:B------:R-:W-:Y:S05]  /*1d310*/  BRA.DIV UR4, `(.L_x_12382) ;  /* 0x0000008a04347947 */ /* 0x000fea000b800000 */
[----:B-1----:R1:W4:Y:S04]  /*1d320*/  SHFL.IDX PT, R3, R2, 0x1, 0x1c1f ;  /* 0x003c1f0002037f89 */ /* 0x00232800000e0000 */
[----:B--2---:R1:W2:Y:S02]  /*1d330*/  SHFL.IDX PT, R14, R0, 0x1, 0x1c1f ;  /* 0x003c1f00000e7f89 */ /* 0x0042a400000e0000 */
.L_x_12579:
[----:B01----:R-:W-:-:S05]  /*1d340*/  VIADD R0, R4, 0x60 ;  /* 0x0000006004007836 */ /* 0x003fca0000000000 */
[----:B------:R-:W-:-:S13]  /*1d350*/  ISETP.GE.AND P0, PT, R0, R25, PT ;  /* 0x000000190000720c */ /* 0x000fda0003f06270 */
[----:B------:R-:W-:Y:S05]  /*1d360*/  @P0 BRA `(.L_x_12375) ;  /* 0x0000000000380947 */ /* 0x000fea0003800000 */
[----:B------:R-:W-:Y:S01]  /*1d370*/  ULDC UR4, c[0x0][0xac8] ;  /* 0x0002b20000047ab9 */ /* 0x000fe20000000800 */
[----:B------:R-:W-:Y:S01]  /*1d380*/  ULDC.64 UR6, c[0x0][0x208] ;  /* 0x0000820000067ab9 */ /* 0x000fe20000000a00 */
        /* <DEDUP_REMOVED lines=12> */
.L_x_12375:
[----:B------:R-:W-:Y:S05]  /*1d450*/  BSYNC B0 ;  /* 0x0000000000007941 */ /* 0x000fea0003800000 */
.L_x_12370:
[----:B------:R-:W-:Y:S02]  /*1d460*/  ULDC UR4, c[0x0][0xc3c] ;  /* 0x00030f0000047ab9 */ /* 0x000fe40000000800 */
[----:B------:R-:W-:-:S13]  /*1d470*/  ISETP.GE.AND P0, PT, R107, UR4, PT ;  /* 0x000000046b007c0c */ /* 0x000fda000bf06270 */
[----:B------:R-:W-:Y:S05]  /*1d480*/  @!P0 BRA `(.L_x_12383) ;  /* 0xfffffe3c00f88947 */ /* 0x000fea000383ffff */
[----:B------:R-:W-:Y:S05]  /*1d490*/  BRA `(.L_x_12235) ;  /* 0x0000007c00887947 */ /* 0x000fea0003800000 */
.L_x_12233:
[----:B------:R-:W-:-:S08]  /*1d4a0*/  NOP ;  /* 0x0000000000007918 */ /* 0x000fd00000000000 */
[----:B0-----:R-:W0:-:S00]  /*1d4b0*/  USETMAXREG.DEALLOC.CTAPOOL 0x20 ;  /* 0x00000020000079c8 */ /* 0x001e0000080e0500 */
        /* <DEDUP_REMOVED lines=16> */
.L_x_12384:
        /* <DEDUP_REMOVED lines=43> */
.L_x_12390:
        /* <DEDUP_REMOVED lines=13> */
.L_x_12389:
[----:B------:R-:W-:Y:S05]  /*1d940*/  BSYNC B0 ;  /* 0x0000000000007941 */ /* 0x000fea0003800000 */
.L_x_12388:
        /* <DEDUP_REMOVED lines=22> */
.L_x_12386:
        /* <DEDUP_REMOVED lines=22> */
.L_x_12391:
        /* <DEDUP_REMOVED lines=59> */
.L_x_12387:
[----:B------:R-:W-:Y:S02]  /*1dfc0*/  IMAD.MOV.U32 R17, RZ, RZ, RZ ;  /* 0x000000ffff117224 */ /* 0x000fe400078e00ff */
[----:B------:R-:W-:Y:S02]  /*1dfd0*/  IMAD.U32 R16, RZ, RZ, UR6 ;  /* 0x00000006ff107e24 */ /* 0x000fe4000f8e00ff */
[----:B------:R-:W-:-:S07]  /*1dfe0*/  IMAD.MOV.U32 R18, RZ, RZ, RZ ;  /* 0x000000ffff127224 */ /* 0x000fce00078e00ff */
.L_x_12392:
[----:B------:R-:W-:-:S13]  /*1dff0*/  ISETP.NE.AND P0, PT, R5, RZ, PT ;  /* 0x000000ff0500720c */ /* 0x000fda0003f05270 */
[----:B------:R-:W0:Y:S01]  /*1e000*/  @!P0 S2R R3, SR_CgaCtaId ;  /* 0x0000000000038919 */ /* 0x000e220000008800 */
[----:B------:R-:W-:-:S04]  /*1e010*/  @!P0 MOV R0, 0x400 ;  /* 0x0000040000008802 */ /* 0x000fc80000000f00 */
[----:B0-----:R-:W-:-:S05]  /*1e020*/  @!P0 LEA R0, R3, R0, 0x18 ;  /* 0x0000000003008211 */ /* 0x001fca00078ec0ff */
[----:B------:R2:W-:Y:S01]  /*1e030*/  @!P0 STS.128 [R0+0x31cd0], R16 ;  /* 0x031cd01000008388 */ /* 0x0005e20000000c00 */
[----:B------:R-:W-:Y:S06]  /*1e040*/  BAR.ARV 0x5, 0x200 ;  /* 0x0148000000007b1d */ /* 0x000fec0000002000 */
.L_x_12385:
[----:B------:R3:W-:Y:S01]  /*1e050*/  STL [R1+0x24], RZ ;  /* 0x000024ff01007387 */ /* 0x0007e20000100800 */
[----:B------:R-:W-:Y:S01]  /*1e060*/  ULDC UR4, c[0x0][0xc3c] ;  /* 0x00030f0000047ab9 */ /* 0x000fe20000000800 */
[----:B------:R-:W-:Y:S01]  /*1e070*/  IMAD.MOV.U32 R27, RZ, RZ, 0x1 ;  /* 0x00000001ff1b7424 */ /* 0x000fe200078e00ff */
[----:B-1----:R-:W-:Y:S01]  /*1e080*/  ISETP.GE.AND P0, PT, R19, UR4, PT ;  /* 0x0000000413007c0c */ /* 0x002fe2000bf06270 */
[----:B------:R-:W-:-:S12]  /*1e090*/  IMAD.MOV.U32 R23, RZ, RZ, RZ ;  /* 0x000000ffff177224 */ /* 0x000fd800078e00ff */
[----:B---3--:R-:W-:Y:S05]  /*1e0a0*/  @P0 BRA `(.L_x_12393) ;  /* 0x0000006c00a00947 */ /* 0x008fea0003800000 */
[----:B--2---:R-:W2:Y:S04]  /*1e0b0*/  LDL R0, [R1+0xc0] ;  /* 0x0000c00001007983 */ /* 0x004ea80000100800 */
[----:B------:R-:W3:Y:S01]  /*1e0c0*/  LDL.LU R5, [R1] ;  /* 0x0000000001057983 */ /* 0x000ee20000300800 */
[----:B------:R-:W1:Y:S01]  /*1e0d0*/  S2R R7, SR_TID.X ;  /* 0x0000000000077919 */ /* 0x000e620000002100 */
[----:B------:R-:W4:Y:S01]  /*1e0e0*/  S2UR UR5, SR_CgaCtaId ;  /* 0x00000000000579c3 */ /* 0x000f220000008800 */
[----:B-1----:R-:W-:-:S05]  /*1e0f0*/  LOP3.LUT R6, R7, 0x7f, RZ, 0xc0, !PT ;  /* 0x0000007f07067812 */ /* 0x002fca00078ec0ff */
[C---:B------:R-:W-:Y:S01]  /*1e100*/  IMAD.SHL.U32 R4, R6.reuse, 0x8, RZ ;  /* 0x0000000806047824 */ /* 0x040fe200078e00ff */
[----:B------:R-:W-:Y:S01]  /*1e110*/  ISETP.NE.AND P1, PT, R6, RZ, PT ;  /* 0x000000ff0600720c */ /* 0x000fe20003f25270 */
[----:B------:R-:W-:Y:S02]  /*1e120*/  UMOV UR4, 0x400 ;  /* 0x0000040000047882 */ /* 0x000fe40000000000 */
[----:B----4-:R-:W-:-:S06]  /*1e130*/  ULEA UR4, UR5, UR4, 0x18 ;  /* 0x0000000405047291 */ /* 0x010fcc000f8ec03f */
[----:B------:R-:W-:Y:S01]  /*1e140*/  IMAD.U32 R22, RZ, RZ, UR4 ;  /* 0x00000004ff167e24 */ /* 0x000fe2000f8e00ff */
[----:B------:R-:W-:Y:S01]  /*1e150*/  BSSY B8, `(.L_x_12393) ;  /* 0x00006dd000087945 */ /* 0x000fe20003800000 */
[----:B------:R-:W-:Y:S02]  /*1e160*/  IMAD.MOV.U32 R29, RZ, RZ, RZ ;  /* 0x000000ffff1d7224 */ /* 0x000fe400078e00ff */
[----:B------:R-:W-:Y:S02]  /*1e170*/  IMAD.MOV.U32 R23, RZ, RZ, RZ ;  /* 0x000000ffff177224 */ /* 0x000fe400078e00ff */
[----:B------:R-:W-:Y:S01]  /*1e180*/  IMAD.MOV.U32 R27, RZ, RZ, 0x1 ;  /* 0x00000001ff1b7424 */ /* 0x000fe200078e00ff */
[----:B------:R-:W-:Y:S01]  /*1e190*/  ULDC.64 UR36, c[0x0][0x198] ;  /* 0x0000660000247ab9 */ /* 0x000fe20000000a00 */
[----:B------:R-:W-:Y:S01]  /*1e1a0*/  ULDC UR39, c[0x0][0xc] ;  /* 0x0000030000277ab9 */ /* 0x000fe20000000800 */
[----:B--2---:R-:W-:Y:S01]  /*1e1b0*/  R2UR UR6, R0 ;  /* 0x00000000000672ca */ /* 0x004fe200000e0000 */
[----:B------:R-:W-:-:S05]  /*1e1c0*/  IMAD.SHL.U32 R0, R7, 0x8, RZ ;  /* 0x0000000807007824 */ /* 0x000fca00078e00ff */
[C---:B------:R-:W-:Y:S02]  /*1e1d0*/  LOP3.LUT R3, R0.reuse, 0x20, RZ, 0xc0, !PT ;  /* 0x0000002000037812 */ /* 0x040fe400078ec0ff */
[----:B0-----:R-:W-:Y:S02]  /*1e1e0*/  LOP3.LUT R2, R0, 0xd8, RZ, 0xc0, !PT ;  /* 0x000000d800027812 */ /* 0x001fe400078ec0ff */
[----:B------:R-:W-:Y:S02]  /*1e1f0*/  LOP3.LUT R3, R3, 0x300, R4, 0xf8, !PT ;  /* 0x0000030003037812 */ /* 0x000fe400078ef804 */
[----:B------:R-:W-:Y:S02]  /*1e200*/  LOP3.LUT R2, R2, 0x18, R7, 0x78, !PT ;  /* 0x0000001802027812 */ /* 0x000fe400078e7807 */
[----:B---3--:R-:W-:Y:S02]  /*1e210*/  LOP3.LUT R5, R5, 0xfffffffd, RZ, 0xc0, !PT ;  /* 0xfffffffd05057812 */ /* 0x008fe400078ec0ff */
[----:B------:R-:W-:-:S02]  /*1e220*/  LOP3.LUT R3, R3, R2, RZ, 0xfc, !PT ;  /* 0x0000000203037212 */ /* 0x000fc400078efcff */
[----:B------:R-:W-:Y:S02]  /*1e230*/  LOP3.LUT P0, R2, R7, 0x1f, RZ, 0xc0, !PT ;  /* 0x0000001f07027812 */ /* 0x000fe4000780c0ff */
[----:B------:R-:W-:-:S04]  /*1e240*/  @P1 LOP3.LUT R5, R5, 0x2, RZ, 0xfc, !PT ;  /* 0x0000000205051812 */ /* 0x000fc800078efcff */
[----:B------:R-:W-:-:S07]  /*1e250*/  LOP3.LUT R5, R5, 0xfffffffe, RZ, 0xc0, !PT ;  /* 0xfffffffe05057812 */ /* 0x000fce00078ec0ff */
[----:B------:R-:W-:Y:S02]  /*1e260*/  @P0 LOP3.LUT R5, R5, 0x1, RZ, 0xfc, !PT ;  /* 0x0000000105050812 */ /* 0x000fe400078efcff */
[----:B------:R-:W-:Y:S01]  /*1e270*/  ISETP.NE.OR P0, PT, R6, RZ, !P0 ;  /* 0x000000ff0600720c */ /* 0x000fe20004705670 */
[----:B------:R0:W-:Y:S01]  /*1e280*/  STL [R1+0xc], R2 ;  /* 0x00000c0201007387 */ /* 0x0001e20000100800 */
[----:B------:R-:W-:Y:S01]  /*1e290*/  LOP3.LUT R5, R5, 0xfffffff7, RZ, 0xc0, !PT ;  /* 0xfffffff705057812 */ /* 0x000fe200078ec0ff */
[----:B------:R-:W-:Y:S02]  /*1e2a0*/  IMAD R3, R3, 0x2, R22 ;  /* 0x0000000203037824 */ /* 0x000fe400078e0216 */
[----:B0-----:R-:W-:Y:S02]  /*1e2b0*/  IMAD.SHL.U32 R2, R7, 0x20, RZ ;  /* 0x0000002007027824 */ /* 0x001fe400078e00ff */
[----:B------:R-:W-:-:S06]  /*1e2c0*/  IMAD.MOV.U32 R7, RZ, RZ, 0x1 ;  /* 0x00000001ff077424 */ /* 0x000fcc00078e00ff */
[----:B------:R-:W-:Y:S01]  /*1e2d0*/  @P0 LOP3.LUT R5, R5, 0x8, RZ, 0xfc, !PT ;  /* 0x0000000805050812 */ /* 0x000fe200078efcff */
[----:B------:R0:W-:Y:S04]  /*1e2e0*/  STL [R1+0x4], R7 ;  /* 0x0000040701007387 */ /* 0x0001e80000100800 */
[----:B------:R0:W-:Y:S04]  /*1e2f0*/  STL [R1+0x24], RZ ;  /* 0x000024ff01007387 */ /* 0x0001e80000100800 */
[----:B------:R0:W-:Y:S04]  /*1e300*/  STL [R1], R5 ;  /* 0x0000000501007387 */ /* 0x0001e80000100800 */
[----:B------:R0:W-:Y:S01]  /*1e310*/  STL [R1+0x10], R3 ;  /* 0x0000100301007387 */ /* 0x0001e20000100800 */
[----:B------:R-:W-:-:S02]  /*1e320*/  SHF.R.U32.HI R4, RZ, 0x2, R6 ;  /* 0x00000002ff047819 */ /* 0x000fc40000011606 */
[----:B------:R-:W-:Y:S02]  /*1e330*/  LOP3.LUT R0, R0, 0x18, RZ, 0xc0, !PT ;  /* 0x0000001800007812 */ /* 0x000fe400078ec0ff */
[----:B------:R-:W-:Y:S02]  /*1e340*/  LOP3.LUT R2, R4, 0x60, R2, 0xf8, !PT ;  /* 0x0000006004027812 */ /* 0x000fe400078ef802 */
[C---:B------:R-:W-:Y:S02]  /*1e350*/  LOP3.LUT R2, R0.reuse, 0x20, RZ, 0xfc, !PT ;  /* 0x0000002000027812 */ /* 0x040fe400078efcff */
[----:B------:R-:W-:Y:S01]  /*1e360*/  LOP3.LUT R0, R0, 0x40, RZ, 0xfc, !PT ;  /* 0x0000004000007812 */ /* 0x000fe200078efcff */
[----:B0-----:R-:W-:-:S12]  /*1e370*/  ULOP3.LUT UR38, UR6, 0x2, URZ, 0xfc, !UPT ;  /* 0x0000000206267892 */ /* 0x001fd8000f8efc3f */
.L_x_12541:
[----:B0-----:R-:W0:Y:S01]  /*1e380*/  LDC.64 R2, c[0x0][0xc88] ;  /* 0x00032200ff027b82 */ /* 0x001e220000000a00 */
[----:B------:R-:W-:Y:S01]  /*1e390*/  ULDC.64 UR4, c[0x0][0x208] ;  /* 0x0000820000047ab9 */ /* 0x000fe20000000a00 */
[----:B0-----:R-:W-:-:S05]  /*1e3a0*/  IMAD.WIDE R2, R19, 0x4, R2 ;  /* 0x0000000413027825 */ /* 0x001fca00078e0202 */
[----:B--2---:R-:W2:Y:S01]  /*1e3b0*/  LDG.E R13, desc[UR4][R2.64] ;  /* 0x00000004020d7981 */ /* 0x004ea2000c1e1900 */
[----:B------:R-:W-:Y:S05]  /*1e3c0*/  YIELD ;  /* 0x0000000000007946 */ /* 0x000fea0003800000 */
[----:B------:R-:W-:Y:S01]  /*1e3d0*/  ULDC.64 UR4, c[0x0][0xa28] ;  /* 0x00028a0000047ab9 */ /* 0x000fe20000000a00 */
[----:B------:R-:W-:Y:S01]  /*1e3e0*/  ULDC.64 UR6, c[0x0][0xa18] ;  /* 0x0002860000067ab9 */ /* 0x000fe20000000a00 */
[----:B------:R-:W-:Y:S02]  /*1e3f0*/  ISETP.NE.U32.AND P0, PT, RZ, UR4, PT ;  /* 0x00000004ff007c0c */ /* 0x000fe4000bf05070 */
[----:B------:R-:W-:-:S02]  /*1e400*/  CS2R R8, SRZ ;  /* 0x0000000000087805 */ /* 0x000fc4000001ff00 */
[----:B------:R-:W-:Y:S01]  /*1e410*/  ISETP.NE.U32.AND P3, PT, RZ, UR6, PT ;  /* 0x00000006ff007c0c */ /* 0x000fe2000bf65070 */
[----:B------:R-:W-:Y:S01]  /*1e420*/  ULDC.64 UR10, c[0x0][0x208] ;  /* 0x00008200000a7ab9 */ /* 0x000fe20000000a00 */
[----:B------:R-:W-:Y:S01]  /*1e430*/  ISETP.NE.AND.EX P0, PT, RZ, UR5, PT, P0 ;  /* 0x00000005ff007c0c */ /* 0x000fe2000bf05300 */
[----:B------:R-:W-:Y:S01]  /*1e440*/  ULDC.64 UR8, c[0x0][0xa10] ;  /* 0x0002840000087ab9 */ /* 0x000fe20000000a00 */
[----:B------:R-:W-:Y:S02]  /*1e450*/  ISETP.NE.AND.EX P3, PT, RZ, UR7, PT, P3 ;  /* 0x00000007ff007c0c */ /* 0x000fe4000bf65330 */
[----:B--2---:R-:W-:Y:S01]  /*1e460*/  SHF.R.S32.HI R0, RZ, 0x1f, R13 ;  /* 0x0000001fff007819 */ /* 0x004fe2000001140d */
[----:B------:R-:W-:-:S08]  /*1e470*/  IMAD.SHL.U32 R24, R13, 0x4, RZ ;  /* 0x000000040d187824 */ /* 0x000fd000078e00ff */
        /* <DEDUP_REMOVED lines=8> */
[----:B------:R-:W-:Y:S01]  /*1e500*/  ULDC.64 UR6, c[0x0][0xa08] ;  /* 0x0002820000067ab9 */ /* 0x000fe20000000a00 */
[----:B-1----:R1:W5:Y:S01]  /*1e510*/  @P0 LDG.E R8, desc[UR10][R2.64] ;  /* 0x0000000a02080981 */ /* 0x002362000c1e1900 */
[----:B------:R-:W-:Y:S01]  /*1e520*/  IADD3 R6, P1, R24, UR6, RZ ;  /* 0x0000000618067c10 */ /* 0x000fe2000ff3e0ff */
[----:B------:R-:W-:Y:S01]  /*1e530*/  IMAD.MOV.U32 R28, RZ, RZ, RZ ;  /* 0x000000ffff1c7224 */ /* 0x000fe200078e00ff */
[----:B------:R-:W-:-:S02]  /*1e540*/  ISETP.NE.U32.AND P2, PT, RZ, UR6, PT ;  /* 0x00000006ff007c0c */ /* 0x000fc4000bf45070 */
[----:B------:R-:W-:Y:S01]  /*1e550*/  IADD3.X R7, R25, UR7, RZ, P1, !PT ;  /* 0x0000000719077c10 */ /* 0x000fe20008ffe4ff */
[----:B0-----:R-:W-:Y:S01]  /*1e560*/  IMAD.MOV.U32 R0, RZ, RZ, RZ ;  /* 0x000000ffff007224 */ /* 0x001fe200078e00ff */
[----:B------:R-:W-:Y:S02]  /*1e570*/  ISETP.NE.U32.AND P1, PT, RZ, UR4, PT ;  /* 0x00000004ff007c0c */ /* 0x000fe4000bf25070 */
[----:B------:R-:W-:Y:S02]  /*1e580*/  ISETP.NE.AND.EX P2, PT, RZ, UR7, PT, P2 ;  /* 0x00000007ff007c0c */ /* 0x000fe4000bf45320 */
[----:B------:R-:W-:Y:S02]  /*1e590*/  ISETP.NE.AND.EX P1, PT, RZ, UR5, PT, P1 ;  /* 0x00000005ff007c0c */ /* 0x000fe4000bf25310 */
[----:B-1----:R-:W-:-:S04]  /*1e5a0*/  IADD3 R2, P0, R24, UR4, RZ ;  /* 0x0000000418027c10 */ /* 0x002fc8000ff1e0ff */
[----:B------:R-:W-:Y:S01]  /*1e5b0*/  IADD3.X R3, R25, UR5, RZ, P0, !PT ;  /* 0x0000000519037c10 */ /* 0x000fe200087fe4ff */
[----:B------:R-:W-:Y:S01]  /*1e5c0*/  ULDC UR4, c[0x0][0x288] ;  /* 0x0000a20000047ab9 */ /* 0x000fe20000000800 */
[----:B------:R-:W-:-:S03]  /*1e5d0*/  IADD3 R4, P0, R24, UR8, RZ ;  /* 0x0000000818047c10 */ /* 0x000fc6000ff1e0ff */
        /* <DEDUP_REMOVED lines=23> */
[----:B------:R-:W-:Y:S02]  /*1e750*/  ULDC.64 UR4, c[0x0][0x208] ;  /* 0x0000820000047ab9 */ /* 0x000fe40000000a00 */
[----:B------:R-:W2:Y:S04]  /*1e760*/  LDG.E R11, desc[UR4][R2.64] ;  /* 0x00000004020b7981 */ /* 0x000ea8000c1e1900 */
[----:B------:R-:W2:Y:S02]  /*1e770*/  LDG.E R2, desc[UR4][R2.64+0x4] ;  /* 0x0000040402027981 */ /* 0x000ea4000c1e1900 */
[----:B--2---:R-:W-:-:S05]  /*1e780*/  IMAD.IADD R12, R2, 0x1, -R11 ;  /* 0x00000001020c7824 */ /* 0x004fca00078e0a0b */
[----:B------:R0:W-:Y:S02]  /*1e790*/  STL [R1+0x20], R12 ;  /* 0x0000200c01007387 */ /* 0x0001e40000100800 */
.L_x_12394:
        /* <DEDUP_REMOVED lines=11> */
.L_x_12395:
[----:B------:R-:W-:Y:S05]  /*1e850*/  @!P2 BRA `(.L_x_12396) ;  /* 0x000000000010a947 */ /* 0x000fea0003800000 */
[----:B------:R-:W-:Y:S02]  /*1e860*/  ULDC.64 UR4, c[0x0][0x208] ;  /* 0x0000820000047ab9 */ /* 0x000fe40000000a00 */
[----:B------:R-:W2:Y:S04]  /*1e870*/  LDG.E R10, desc[UR4][R6.64] ;  /* 0x00000004060a7981 */ /* 0x000ea8000c1e1900 */
[----:B------:R-:W2:Y:S02]  /*1e880*/  LDG.E R6, desc[UR4][R6.64+0x4] ;  /* 0x0000040406067981 */ /* 0x000ea4000c1e1900 */
[----:B--2---:R-:W-:-:S07]  /*1e890*/  IMAD.IADD R10, R6, 0x1, -R10 ;  /* 0x00000001060a7824 */ /* 0x004fce00078e0a0a */
.L_x_12396:
[----:B------:R-:W-:Y:S01]  /*1e8a0*/  ULDC.64 UR4, c[0x0][0x208] ;  /* 0x0000820000047ab9 */ /* 0x000fe20000000a00 */
[----:B-1----:R-:W1:Y:S01]  /*1e8b0*/  LDC R3, c[0x0][0x448] ;  /* 0x00011200ff037b82 */ /* 0x002e620000000800 */
[----:B------:R-:W2:Y:S01]  /*1e8c0*/  @P0 LDG.E R2, desc[UR4][R4.64] ;  /* 0x0000000404020981 */ /* 0x000ea2000c1e1900 */
[----:B-----5:R-:W-:-:S03]  /*1e8d0*/  IMAD.IADD R10, R10, 0x1, -R8 ;  /* 0x000000010a0a7824 */ /* 0x020fc600078e0a08 */
[----:B------:R-:W2:Y:S01]  /*1e8e0*/  @P0 LDG.E R4, desc[UR4][R4.64+0x4] ;  /* 0x0000040404040981 */ /* 0x000ea2000c1e1900 */
[----:B-1----:R-:W-:-:S13]  /*1e8f0*/  ISETP.NE.AND P1, PT, R3, 0x1, PT ;  /* 0x000000010300780c */ /* 0x002fda0003f25270 */
[----:B------:R-:W1:Y:S01]  /*1e900*/  @P1 LDC R3, c[0x0][0x450] ;  /* 0x00011400ff031b82 */ /* 0x000e620000000800 */
[----:B------:R-:W-:Y:S01]  /*1e910*/  BSSY B0, `(.L_x_12397) ;  /* 0x0000163000007945 */ /* 0x000fe20003800000 */
[----:B------:R-:W-:Y:S01]  /*1e920*/  PLOP3.LUT P5, PT, PT, PT, PT, 0x80, 0x0 ;  /* 0x000000000000781c */ /* 0x000fe20003faf070 */
[----:B--2---:R-:W-:-:S05]  /*1e930*/  @P0 IMAD.IADD R9, R4, 0x1, -R2 ;  /* 0x0000000104090824 */ /* 0x004fca00078e0a02 */
[----:B------:R-:W2:Y:S01]  /*1e940*/  @P1 LDC R4, c[0x0][0x44c] ;  /* 0x00011300ff041b82 */ /* 0x000ea20000000800 */
[----:B------:R-:W-:-:S04]  /*1e950*/  IMAD R2, R17, 0xc0, RZ ;  /* 0x000000c011027824 */ /* 0x000fc800078e02ff */
[----:B------:R-:W-:Y:S02]  /*1e960*/  VIADD R2, R2, 0xbf ;  /* 0x000000bf02027836 */ /* 0x000fe40000000000 */
[----:B------:R-:W-:-:S04]  /*1e970*/  IMAD.IADD R20, R10, 0x1, R9 ;  /* 0x000000010a147824 */ /* 0x000fc800078e0209 */
[C---:B------:R-:W-:Y:S01]  /*1e980*/  VIADD R21, R20.reuse, 0x8f ;  /* 0x0000008f14157836 */ /* 0x040fe20000000000 */
[----:B------:R-:W-:-:S03]  /*1e990*/  IADD3 R20, R20, 0x90, -R12 ;  /* 0x0000009014147810 */ /* 0x000fc60007ffe80c */
[----:B------:R-:W-:-:S04]  /*1e9a0*/  IMAD.HI R21, R21, 0x38e38e39, RZ ;  /* 0x38e38e3915157827 */ /* 0x000fc800078e02ff */
[----:B--2---:R-:W-:-:S05]  /*1e9b0*/  @P1 IMAD.HI.U32 R4, R2, R4, RZ ;  /* 0x0000000402041227 */ /* 0x004fca00078e00ff */
[----:B-1----:R-:W-:-:S05]  /*1e9c0*/  @P1 SHF.R.U32.HI R2, RZ, R3, R4 ;  /* 0x00000003ff021219 */ /* 0x002fca0000011604 */
[----:B------:R-:W-:Y:S01]  /*1e9d0*/  IMAD.IADD R2, R20, 0x1, R2 ;  /* 0x0000000114027824 */ /* 0x000fe200078e0202 */
[----:B------:R-:W-:-:S03]  /*1e9e0*/  SHF.R.U32.HI R3, RZ, 0x1f, R21 ;  /* 0x0000001fff037819 */ /* 0x000fc60000011615 */
[----:B------:R-:W-:Y:S01]  /*1e9f0*/  IMAD.HI R2, R2, 0x38e38e39, RZ ;  /* 0x38e38e3902027827 */ /* 0x000fe200078e02ff */
[----:B------:R-:W-:-:S04]  /*1ea00*/  LEA.HI.SX32 R21, R21, R3, 0x1b ;  /* 0x0000000315157211 */ /* 0x000fc800078fdaff */
        /* <DEDUP_REMOVED lines=8> */
[----:B------:R-:W-:-:S05]  /*1ea90*/  IMAD.WIDE.U32 R4, R10, 0x38e38e39, RZ ;  /* 0x38e38e390a047825 */ /* 0x000fca00078e00ff */
        /* <DEDUP_REMOVED lines=15> */
.L_x_12582:
[----:B--2---:R-:W-:Y:S02]  /*1eb90*/  ISETP.NE.AND P0, PT, R14, RZ, PT ;  /* 0x000000ff0e00720c */ /* 0x004fe40003f05270 */
[----:B------:R-:W-:-:S11]  /*1eba0*/  PLOP3.LUT P2, PT, PT, PT, PT, 0x8, 0x0 ;  /* 0x000000000000781c */ /* 0x000fd60003f4e170 */
[----:B------:R-:W-:Y:S05]  /*1ebb0*/  @P0 BRA `(.L_x_12400) ;  /* 0x00000000000c0947 */ /* 0x000fea0003800000 */
[----:B------:R-:W-:-:S03]  /*1ebc0*/  UMOV UR4, 0xffffffff ;  /* 0xffffffff00047882 */ /* 0x000fc60000000000 */
[----:B------:R-:W-:Y:S05]  /*1ebd0*/  BRA.DIV UR4, `(.L_x_12401) ;  /* 0x0000007204807947 */ /* 0x000fea000b800000 */
[----:B------:R-:W-:-:S13]  /*1ebe0*/  ELECT P2, URZ, PT ;  /* 0x00000000003f782f */ /* 0x000fda0003840000 */
.L_x_12400:
        /* <DEDUP_REMOVED lines=9> */
.L_x_12585:
[----:B------:R-:W-:Y:S05]  /*1ec80*/  BSYNC B1 ;  /* 0x0000000000017941 */ /* 0x000fea0003800000 */
.L_x_12402:
[----:B------:R-:W-:Y:S04]  /*1ec90*/  BSSY B1, `(.L_x_12404) ;  /* 0x000008a000017945 */ /* 0x000fe80003800000 */
[----:B------:R-:W-:Y:S05]  /*1eca0*/  @!P2 BRA `(.L_x_12405) ;  /* 0x000000080020a947 */ /* 0x000fea0003800000 */
[----:B------:R-:W2:Y:S01]  /*1ecb0*/  LDL R7, [R1+0x4] ;  /* 0x0000040001077983 */ /* 0x000ea20000100800 */
        /* <DEDUP_REMOVED lines=8> */
.L_x_12586:
[----:B------:R-:W-:Y:S05]  /*1ed40*/  BSYNC B2 ;  /* 0x0000000000027941 */ /* 0x000fea0003800000 */
.L_x_12406:
[----:B------:R-:W-:Y:S04]  /*1ed50*/  BSSY B2, `(.L_x_12408) ;  /* 0x0000008000027945 */ /* 0x000fe80003800000 */
[----:B------:R-:W-:Y:S05]  /*1ed60*/  @P4 BRA `(.L_x_12409) ;  /* 0x0000000000184947 */ /* 0x000fea0003800000 */
[----:B-1----:R-:W3:Y:S02]  /*1ed70*/  LDL R5, [R1] ;  /* 0x0000000001057983 */ /* 0x002ee40000100800 */
[----:B---3--:R-:W-:Y:S01]  /*1ed80*/  LOP3.LUT P0, RZ, R5, 0x1, RZ, 0xc0, !PT ;  /* 0x0000000105ff7812 */ /* 0x008fe2000780c0ff */
[----:B------:R-:W-:-:S04]  /*1ed90*/  IMAD.MOV.U32 R5, RZ, RZ, 0x6c00 ;  /* 0x00006c00ff057424 */ /* 0x000fc800078e00ff */
[----:B------:R3:W-:Y:S08]  /*1eda0*/  SYNCS.ARRIVE.TRANS64 RZ, [R9+URZ+0x31c90], R5 ;  /* 0x031c900509ff79a7 */ /* 0x0007f0000800003f */
[----:B------:R-:W-:Y:S05]  /*1edb0*/  @!P0 BRA `(.L_x_12409) ;  /* 0x0000000000048947 */ /* 0x000fea0003800000 */
[----:B------:R-:W-:Y:S01]  /*1edc0*/  BPT.TRAP 0x1 ;  /* 0x000000040000795c */ /* 0x000fe20000300000 */
.L_x_12409:
[----:B------:R-:W-:Y:S05]  /*1edd0*/  BSYNC B2 ;  /* 0x0000000000027941 */ /* 0x000fea0003800000 */
.L_x_12408:
        /* <DEDUP_REMOVED lines=10> */
[----:B------:R-:W-:Y:S01]  /*1ee80*/  VIADD R10, R7, 0x16a00 ;  /* 0x00016a00070a7836 */ /* 0x000fe20000000000 */
[----:B------:R-:W-:-:S09]  /*1ee90*/  UMOV UR7, 0x12f00000 ;  /* 0x12f0000000077882 */ /* 0x000fd20000000000 */
.L_x_12410:
        /* <DEDUP_REMOVED lines=16> */
.L_x_12411:
        /* <DEDUP_REMOVED lines=10> */
[----:B0-----:R-:W-:Y:S01]  /*1f040*/  IMAD.MOV.U32 R12, RZ, RZ, 0x40 ;  /* 0x00000040ff0c7424 */ /* 0x001fe200078e00ff */
[----:B------:R-:W-:Y:S01]  /*1f050*/  PLOP3.LUT P0, PT, PT, PT, PT, 0x80, 0x0 ;  /* 0x000000000000781c */ /* 0x000fe20003f0f070 */
[----:B------:R-:W-:Y:S01]  /*1f060*/  VIADD R10, R7, 0x1b200 ;  /* 0x0001b200070a7836 */ /* 0x000fe20000000000 */
[----:B------:R-:W-:Y:S01]  /*1f070*/  UMOV UR6, 0x0 ;  /* 0x0000000000067882 */ /* 0x000fe20000000000 */
[----:B------:R-:W-:Y:S01]  /*1f080*/  UMOV UR7, 0x12f00000 ;  /* 0x12f0000000077882 */ /* 0x000fe20000000000 */
[----:B------:R-:W-:-:S15]  /*1f090*/  R2UR UR10, R12 ;  /* 0x000000000c0a72ca */ /* 0x000fde00000e0000 */
.L_x_12412:
        /* <DEDUP_REMOVED lines=13> */
.L_x_12587:
[----:B------:R-:W-:Y:S05]  /*1f170*/  BSYNC B2 ;  /* 0x0000000000027941 */ /* 0x000fea0003800000 */
.L_x_12413:
[----:B------:R-:W-:Y:S01]  /*1f180*/  BSSY B2, `(.L_x_12415) ;  /* 0x000000a000027945 */ /* 0x000fe20003800000 */
[----:B------:R-:W-:Y:S02]  /*1f190*/  IMAD.MOV.U32 R10, RZ, RZ, 0x0 ;  /* 0x00000000ff0a7424 */ /* 0x000fe400078e00ff */
[----:B------:R-:W-:Y:S01]  /*1f1a0*/  IMAD.MOV.U32 R11, RZ, RZ, 0x12f00000 ;  /* 0x12f00000ff0b7424 */ /* 0x000fe200078e00ff */
[----:B------:R-:W-:Y:S06]  /*1f1b0*/  @P4 BRA `(.L_x_12416) ;  /* 0x0000000000184947 */ /* 0x000fec0003800000 */
[----:B------:R-:W3:Y:S02]  /*1f1c0*/  LDL R5, [R1] ;  /* 0x0000000001057983 */ /* 0x000ee40000100800 */
[----:B---3--:R-:W-:Y:S01]  /*1f1d0*/  LOP3.LUT P0, RZ, R5, 0x1, RZ, 0xc0, !PT ;  /* 0x0000000105ff7812 */ /* 0x008fe2000780c0ff */
[----:B------:R-:W-:-:S04]  /*1f1e0*/  IMAD.MOV.U32 R5, RZ, RZ, 0x6c00 ;  /* 0x00006c00ff057424 */ /* 0x000fc800078e00ff */
[----:B------:R1:W-:Y:S08]  /*1f1f0*/  SYNCS.ARRIVE.TRANS64 RZ, [R9+URZ+0x31cb0], R5 ;  /* 0x031cb00509ff79a7 */ /* 0x0003f0000800003f */
[----:B------:R-:W-:Y:S05]  /*1f200*/  @!P0 BRA `(.L_x_12416) ;  /* 0x0000000000048947 */ /* 0x000fea0003800000 */
[----:B------:R-:W-:Y:S01]  /*1f210*/  BPT.TRAP 0x1 ;  /* 0x000000040000795c */ /* 0x000fe20000300000 */
.L_x_12416:
[----:B------:R-:W-:Y:S05]  /*1f220*/  BSYNC B2 ;  /* 0x0000000000027941 */ /* 0x000fea0003800000 */
.L_x_12415:
        /* <DEDUP_REMOVED lines=8> */
.L_x_12417:
        /* <DEDUP_REMOVED lines=15> */
.L_x_12418:
        /* <DEDUP_REMOVED lines=15> */
.L_x_12419:
        /* <DEDUP_REMOVED lines=10> */
.L_x_12405:
[----:B------:R-:W-:Y:S05]  /*1f530*/  BSYNC B1 ;  /* 0x0000000000017941 */ /* 0x000fea0003800000 */
.L_x_12404:
[----:B-1----:R-:W2:Y:S01]  /*1f540*/  LDL.LU R5, [R1+0x4] ;  /* 0x0000040001057983 */ /* 0x002ea20000300800 */
        /* <DEDUP_REMOVED lines=10> */
.L_x_12436:
[----:B------:R-:W-:Y:S05]  /*1f5f0*/  YIELD ;  /* 0x0000000000007946 */ /* 0x000fea0003800000 */
[----:B------:R-:W-:Y:S04]  /*1f600*/  BSSY B1, `(.L_x_12420) ;  /* 0x0000089000017945 */ /* 0x000fe80003800000 */
[----:B--2---:R-:W-:Y:S05]  /*1f610*/  @!P2 BRA `(.L_x_12421) ;  /* 0x00000008001ca947 */ /* 0x004fea0003800000 */
[----:B-1----:R-:W2:Y:S01]  /*1f620*/  LDL R5, [R1+0x4] ;  /* 0x0000040001057983 */ /* 0x002ea20000100800 */
[----:B------:R-:W-:Y:S01]  /*1f630*/  IMAD R8, R29, 0x8, R22 ;  /* 0x000000081d087824 */ /* 0x000fe200078e0216 */
[----:B------:R-:W1:Y:S01]  /*1f640*/  S2R R3, SR_TID.X ;  /* 0x0000000000037919 */ /* 0x000e620000002100 */
[----:B------:R-:W-:Y:S01]  /*1f650*/  BSSY B2, `(.L_x_12422) ;  /* 0x0000006000027945 */ /* 0x000fe20003800000 */
[----:B-1----:R-:W-:-:S04]  /*1f660*/  LOP3.LUT R3, R3, 0x7f, RZ, 0xc0, !PT ;  /* 0x0000007f03037812 */ /* 0x002fc800078ec0ff */
[----:B------:R-:W-:Y:S02]  /*1f670*/  ISETP.NE.AND P1, PT, R3, RZ, PT ;  /* 0x000000ff0300720c */ /* 0x000fe40003f25270 */
[----:B--2---:R-:W-:-:S04]  /*1f680*/  SHF.L.U32 R7, R5, 0x1f, RZ ;  /* 0x0000001f05077819 */ /* 0x004fc800000006ff */
[----:B------:R-:W1:Y:S02]  /*1f690*/  SYNCS.PHASECHK.TRANS64.TRYWAIT P0, [R8+URZ+0x31ca0], R7 ;  /* 0x031ca007080075a7 */ /* 0x000e64000800017f */
[----:B-1----:R-:W-:Y:S05]  /*1f6a0*/  @!P0 BRA `(.L_x_12423) ;  /* 0x00000068002c8947 */ /* 0x002fea0003800000 */
.L_x_12588:
[----:B------:R-:W-:Y:S05]  /*1f6b0*/  BSYNC B2 ;  /* 0x0000000000027941 */ /* 0x000fea0003800000 */
.L_x_12422:
        /* <DEDUP_REMOVED lines=8> */
.L_x_12425:
[----:B------:R-:W-:Y:S05]  /*1f740*/  BSYNC B2 ;  /* 0x0000000000027941 */ /* 0x000fea0003800000 */
.L_x_12424:
[----:B0-----:R-:W-:Y:S01]  /*1f750*/  IMAD.MOV.U32 R12, RZ, RZ, RZ ;  /* 0x000000ffff0c7224 */ /* 0x001fe200078e00ff */
        /* <DEDUP_REMOVED lines=10> */
.L_x_12426:
        /* <DEDUP_REMOVED lines=16> */
.L_x_12427:
        /* <DEDUP_REMOVED lines=16> */
.L_x_12428:
        /* <DEDUP_REMOVED lines=13> */
.L_x_12589:
[----:B------:R-:W-:Y:S05]  /*1fad0*/  BSYNC B2 ;  /* 0x0000000000027941 */ /* 0x000fea0003800000 */
.L_x_12429:
[----:B------:R-:W-:Y:S01]  /*1fae0*/  BSSY B2, `(.L_x_12431) ;  /* 0x000000a000027945 */ /* 0x000fe20003800000 */
[----:B------:R-:W-:Y:S02]  /*1faf0*/  IMAD.MOV.U32 R10, RZ, RZ, 0x0 ;  /* 0x00000000ff0a7424 */ /* 0x000fe400078e00ff */
[----:B------:R-:W-:Y:S01]  /*1fb00*/  IMAD.MOV.U32 R11, RZ, RZ, 0x12f00000 ;  /* 0x12f00000ff0b7424 */ /* 0x000fe200078e00ff */
[----:B------:R-:W-:Y:S06]  /*1fb10*/  @P1 BRA `(.L_x_12432) ;  /* 0x0000000000181947 */ /* 0x000fec0003800000 */
[----:B------:R-:W2:Y:S02]  /*1fb20*/  LDL R3, [R1] ;  /* 0x0000000001037983 */ /* 0x000ea40000100800 */
[----:B--2---:R-:W-:Y:S01]  /*1fb30*/  LOP3.LUT P0, RZ, R3, 0x1, RZ, 0xc0, !PT ;  /* 0x0000000103ff7812 */ /* 0x004fe2000780c0ff */
[----:B------:R-:W-:-:S04]  /*1fb40*/  IMAD.MOV.U32 R3, RZ, RZ, 0x6c00 ;  /* 0x00006c00ff037424 */ /* 0x000fc800078e00ff */
[----:B------:R2:W-:Y:S08]  /*1fb50*/  SYNCS.ARRIVE.TRANS64 RZ, [R8+URZ+0x31cb0], R3 ;  /* 0x031cb00308ff79a7 */ /* 0x0005f0000800003f */
[----:B------:R-:W-:Y:S05]  /*1fb60*/  @!P0 BRA `(.L_x_12432) ;  /* 0x0000000000048947 */ /* 0x000fea0003800000 */
[----:B------:R-:W-:Y:S01]  /*1fb70*/  BPT.TRAP 0x1 ;  /* 0x000000040000795c */ /* 0x000fe20000300000 */
.L_x_12432:
[----:B------:R-:W-:Y:S05]  /*1fb80*/  BSYNC B2 ;  /* 0x0000000000027941 */ /* 0x000fea0003800000 */
.L_x_12431:
        /* <DEDUP_REMOVED lines=8> */
.L_x_12433:
        /* <DEDUP_REMOVED lines=15> */
.L_x_12434:
        /* <DEDUP_REMOVED lines=15> */
.L_x_12435:
        /* <DEDUP_REMOVED lines=10> */
.L_x_12421:
[----:B------:R-:W-:Y:S05]  /*1fe90*/  BSYNC B1 ;  /* 0x0000000000017941 */ /* 0x000fea0003800000 */
.L_x_12420:
        /* <DEDUP_REMOVED lines=10> */
.L_x_12398:
[----:B------:R-:W-:Y:S05]  /*1ff40*/  BSYNC B0 ;  /* 0x0000000000007941 */ /* 0x000fea0003800000 */
.L_x_12397:
[----:B------:R-:W3:Y:S01]  /*1ff50*/  LDC R0, c[0x0][0x448] ;  /* 0x00011200ff007b82 */ /* 0x000ee20000000800 */
[----:B------:R-:W-:Y:S01]  /*1ff60*/  IMAD.MOV.U32 R2, RZ, RZ, 0xc0 ;  /* 0x000000c0ff027424 */ /* 0x000fe200078e00ff */
[----:B------:R-:W-:Y:S05]  /*1ff70*/  @!P5 WARPSYNC.ALL ;  /* 0x000000000000d948 */ /* 0x000fea0003800000 */
[----:B------:R-:W-:Y:S01]  /*1ff80*/  IMAD R2, R17, R2, 0xbf ;  /* 0x000000bf11027424 */ /* 0x000fe200078e0202 */
[----:B------:R-:W-:Y:S01]  /*1ff90*/  BSSY B7, `(.L_x_12437) ;  /* 0x0000434000077945 */ /* 0x000fe20003800000 */
[----:B------:R-:W-:Y:S01]  /*1ffa0*/  @!P5 BAR.SYNC.DEFER_BLOCKING 0xc, 0x200 ;  /* 0x030800000000db1d */ /* 0x000fe20000010000 */
[----:B---3--:R-:W-:-:S13]  /*1ffb0*/  ISETP.NE.AND P0, PT, R0, 0x1, PT ;  /* 0x000000010000780c */ /* 0x008fda0003f05270 */
[----:B------:R-:W3:Y:S08]  /*1ffc0*/  @P0 LDC R3, c[0x0][0x44c] ;  /* 0x00011300ff030b82 */ /* 0x000ef00000000800 */
[----:B------:R-:W4:Y:S01]  /*1ffd0*/  @P0 LDC R0, c[0x0][0x450] ;  /* 0x00011400ff000b82 */ /* 0x000f220000000800 */
[----:B---3--:R-:W-:-:S05]  /*1ffe0*/  @P0 IMAD.HI.U32 R3, R2, R3, RZ ;  /* 0x0000000302030227 */ /* 0x008fca00078e00ff */
[----:B----4-:R-:W-:-:S05]  /*1fff0*/  @P0 SHF.R.U32.HI R2, RZ, R0, R3 ;  /* 0x00000000ff020219 */ /* 0x010fca0000011603 */
[----:B------:R-:W-:-:S04]  /*20000*/  IMAD.IADD R0, R20, 0x1, R2 ;  /* 0x0000000114007824 */ /* 0x000fc800078e0202 */
[----:B------:R-:W-:-:S05]  /*20010*/  IMAD.HI R0, R0, 0x38e38e39, RZ ;  /* 0x38e38e3900007827 */ /* 0x000fca00078e02ff */
[----:B------:R-:W-:-:S04]  /*20020*/  SHF.R.U32.HI R2, RZ, 0x1f, R0 ;  /* 0x0000001fff027819 */ /* 0x000fc80000011600 */
[----:B------:R-:W-:-:S04]  /*20030*/  LEA.HI.SX32 R2, R0, R2, 0x1b ;  /* 0x0000000200027211 */ /* 0x000fc800078fdaff */
[----:B------:R-:W-:-:S04]  /*20040*/  VIMNMX R4, R21, R2, PT ;  /* 0x0000000215047248 */ /* 0x000fc80003fe0100 */
[----:B------:R-:W-:Y:S01]  /*20050*/  ISETP.GT.AND P0, PT, R4, RZ, PT ;  /* 0x000000ff0400720c */ /* 0x000fe20003f04270 */
[----:B------:R3:W-:-:S12]  /*20060*/  STL [R1+0x18], R4 ;  /* 0x0000180401007387 */ /* 0x0007d80000100800 */
[----:B---3--:R-:W-:Y:S05]  /*20070*/  @P0 BRA `(.L_x_12438) ;  /* 0x0000000000480947 */ /* 0x008fea0003800000 */
[----:B-1----:R-:W1:Y:S02]  /*20080*/  S2R R5, SR_TID.X ;  /* 0x0000000000057919 */ /* 0x002e640000002100 */
[----:B-1----:R-:W-:-:S04]  /*20090*/  LOP3.LUT R5, R5, 0x7f, RZ, 0xc0, !PT ;  /* 0x0000007f05057812 */ /* 0x002fc800078ec0ff */
[----:B------:R-:W-:-:S13]  /*200a0*/  ISETP.NE.AND P1, PT, R5, RZ, PT ;  /* 0x000000ff0500720c */ /* 0x000fda0003f25270 */
[----:B------:R-:W-:Y:S05]  /*200b0*/  @P1 BRA `(.L_x_12439) ;  /* 0x0000004000841947 */ /* 0x000fea0003800000 */
[----:B------:R-:W1:Y:S01]  /*200c0*/  S2R R5, SR_LANEID ;  /* 0x0000000000057919 */ /* 0x000e620000000000 */
[----:B------:R-:W-:Y:S01]  /*200d0*/  VOTEU.ANY UR4, UPT, PT ;  /* 0x0000000000047886 */ /* 0x000fe200038e0100 */
[----:B------:R-:W3:Y:S01]  /*200e0*/  LDC.64 R2, c[0x0][0xc60] ;  /* 0x00031800ff027b82 */ /* 0x000ee20000000a00 */
[----:B------:R-:W1:Y:S01]  /*200f0*/  FLO.U32 R0, UR4 ;  /* 0x0000000400007d00 */ /* 0x000e6200080e0000 */
[----:B------:R-:W-:Y:S01]  /*20100*/  ULDC.64 UR6, c[0x0][0x208] ;  /* 0x0000820000067ab9 */ /* 0x000fe20000000a00 */
[----:B-1----:R-:W-:-:S06]  /*20110*/  ISETP.EQ.U32.AND P0, PT, R0, R5, PT ;  /* 0x000000050000720c */ /* 0x002fcc0003f02070 */
[----:B------:R-:W3:Y:S07]  /*20120*/  POPC R5, UR4 ;  /* 0x0000000400057d09 */ /* 0x000eee0008000000 */
[----:B---3--:R-:W3:Y:S01]  /*20130*/  @P0 ATOMG.E.ADD.STRONG.GPU PT, R3, desc[UR6][R2.64], R5 ;  /* 0x00000005020309a8 */ /* 0x008ee200081ee1c6 */
[----:B------:R-:W1:Y:S02]  /*20140*/  S2R R4, SR_LTMASK ;  /* 0x0000000000047919 */ /* 0x000e640000003900 */
[----:B-1----:R-:W-:-:S04]  /*20150*/  LOP3.LUT R4, R4, UR4, RZ, 0xc0, !PT ;  /* 0x0000000404047c12 */ /* 0x002fc8000f8ec0ff */
[----:B--2---:R-:W1:Y:S01]  /*20160*/  POPC R7, R4 ;  /* 0x0000000400077309 */ /* 0x004e620000000000 */
[----:B---3--:R-:W1:Y:S02]  /*20170*/  SHFL.IDX PT, R0, R3, R0, 0x1f ;  /* 0x00001f0003007589 */ /* 0x008e6400000e0000 */
[----:B-1----:R-:W-:Y:S01]  /*20180*/  IADD3 R16, R0, UR39, R7 ;  /* 0x0000002700107c10 */ /* 0x002fe2000fffe007 */
[----:B------:R-:W-:Y:S06]  /*20190*/  BRA `(.L_x_12439) ;  /* 0x00000040004c7947 */ /* 0x000fec0003800000 */
.L_x_12438:
        /* <DEDUP_REMOVED lines=10> */
[----:B-1----:R-:W-:Y:S02]  /*20240*/  IMAD.U32 R5, RZ, RZ, UR7 ;  /* 0x00000007ff057e24 */ /* 0x002fe4000f8e00ff */
[----:B------:R-:W-:Y:S02]  /*20250*/  IMAD.U32 R6, RZ, RZ, UR8 ;  /* 0x00000008ff067e24 */ /* 0x000fe4000f8e00ff */
[----:B--2---:R-:W-:-:S02]  /*20260*/  IMAD.U32 R7, RZ, RZ, UR9 ;  /* 0x00000009ff077e24 */ /* 0x004fc4000f8e00ff */
[----:B------:R-:W-:Y:S02]  /*20270*/  IMAD.U32 R10, RZ, RZ, UR4 ;  /* 0x00000004ff0a7e24 */ /* 0x000fe4000f8e00ff */
[----:B------:R-:W-:Y:S02]  /*20280*/  IMAD.U32 R11, RZ, RZ, UR5 ;  /* 0x00000005ff0b7e24 */ /* 0x000fe4000f8e00ff */
[----:B------:R-:W-:Y:S02]  /*20290*/  IMAD.MOV.U32 R8, RZ, RZ, 0x70 ;  /* 0x00000070ff087424 */ /* 0x000fe400078e00ff */
[----:B0-----:R-:W-:Y:S02]  /*202a0*/  IMAD.MOV.U32 R12, RZ, RZ, 0x1 ;  /* 0x00000001ff0c7424 */ /* 0x001fe400078e00ff */
[----:B------:R-:W-:-:S07]  /*202b0*/  IMAD.MOV.U32 R13, RZ, RZ, RZ ;  /* 0x000000ffff0d7224 */ /* 0x000fce00078e00ff */
[----:B------:R-:W-:-:S07]  /*202c0*/  LEPC R20, `(.L_x_12441) ;  /* 0x000000001014794e */ /* 0x000fce0000000000 */
[----:B---3--:R-:W-:Y:S05]  /*202d0*/  CALL.ABS.NOINC R2 ;  /* 0x0000000002007343 */ /* 0x008fea0003c00000 */
.L_x_12441:
[----:B------:R-:W-:Y:S05]  /*202e0*/  BSYNC B6 ;  /* 0x0000000000067941 */ /* 0x000fea0003800000 */
.L_x_12440:
        /* <DEDUP_REMOVED lines=10> */
[----:B-1----:R-:W-:Y:S02]  /*20390*/  IMAD.U32 R5, RZ, RZ, UR7 ;  /* 0x00000007ff057e24 */ /* 0x002fe4000f8e00ff */
[----:B------:R-:W-:Y:S02]  /*203a0*/  IMAD.U32 R6, RZ, RZ, UR8 ;  /* 0x00000008ff067e24 */ /* 0x000fe4000f8e00ff */
[----:B--2---:R-:W-:-:S02]  /*203b0*/  IMAD.U32 R7, RZ, RZ, UR9 ;  /* 0x00000009ff077e24 */ /* 0x004fc4000f8e00ff */
[----:B------:R-:W-:Y:S02]  /*203c0*/  IMAD.U32 R10, RZ, RZ, UR4 ;  /* 0x00000004ff0a7e24 */ /* 0x000fe4000f8e00ff */
[----:B------:R-:W-:Y:S02]  /*203d0*/  IMAD.U32 R11, RZ, RZ, UR5 ;  /* 0x00000005ff0b7e24 */ /* 0x000fe4000f8e00ff */
[----:B------:R-:W-:Y:S02]  /*203e0*/  IMAD.MOV.U32 R8, RZ, RZ, 0x70 ;  /* 0x00000070ff087424 */ /* 0x000fe400078e00ff */
[----:B0-----:R-:W-:Y:S02]  /*203f0*/  IMAD.MOV.U32 R12, RZ, RZ, 0x1 ;  /* 0x00000001ff0c7424 */ /* 0x001fe400078e00ff */
[----:B---3--:R-:W-:-:S07]  /*20400*/  IMAD.MOV.U32 R13, RZ, RZ, RZ ;  /* 0x000000ffff0d7224 */ /* 0x008fce00078e00ff */
[----:B------:R-:W-:-:S07]  /*20410*/  LEPC R20, `(.L_x_12444) ;  /* 0x000000001014794e */ /* 0x000fce0000000000 */
[----:B----4-:R-:W-:Y:S05]  /*20420*/  CALL.ABS.NOINC R2 ;  /* 0x0000000002007343 */ /* 0x010fea0003c00000 */
.L_x_12444:
        /* <DEDUP_REMOVED lines=16> */
.L_x_12443:
[----:B------:R-:W-:Y:S05]  /*20530*/  BSYNC B6 ;  /* 0x0000000000067941 */ /* 0x000fea0003800000 */
.L_x_12442:
[----:B------:R-:W-:Y:S01]  /*20540*/  ULDC.64 UR4, c[0x0][0x9f8] ;  /* 0x00027e0000047ab9 */ /* 0x000fe20000000a00 */
[----:B------:R-:W-:Y:S01]  /*20550*/  ULDC.64 UR6, c[0x0][0x208] ;  /* 0x0000820000067ab9 */ /* 0x000fe20000000a00 */
[----:B------:R-:W-:Y:S01]  /*20560*/  ISETP.NE.U32.AND P0, PT, RZ, UR4, PT ;  /* 0x00000004ff007c0c */ /* 0x000fe2000bf05070 */
[----:B------:R-:W3:Y:S01]  /*20570*/  LDL R20, [R1+0x18] ;  /* 0x0000180001147983 */ /* 0x000ee20000100800 */
[----:B------:R-:W4:Y:S02]  /*20580*/  LDC.64 R2, c[0x0][0x418] ;  /* 0x00010600ff027b82 */ /* 0x000f240000000a00 */
[----:B------:R-:W-:-:S13]  /*20590*/  ISETP.NE.AND.EX P0, PT, RZ, UR5, PT, P0 ;  /* 0x00000005ff007c0c */ /* 0x000fda000bf05300 */
[----:B------:R-:W-:-:S04]  /*205a0*/  @P0 IADD3 R24, P1, R24, UR4, RZ ;  /* 0x0000000418180c10 */ /* 0x000fc8000ff3e0ff */
[----:B------:R-:W-:Y:S01]  /*205b0*/  @P0 IADD3.X R25, R25, UR5, RZ, P1, !PT ;  /* 0x0000000519190c10 */ /* 0x000fe20008ffe4ff */
[----:B------:R-:W-:-:S04]  /*205c0*/  ULDC.64 UR4, c[0x0][0xa08] ;  /* 0x0002820000047ab9 */ /* 0x000fc80000000a00 */
[----:B------:R3:W2:Y:S01]  /*205d0*/  @P0 LDG.E R26, desc[UR6][R24.64] ;  /* 0x00000006181a0981 */ /* 0x0006a2000c1e1900 */
[----:B----4-:R-:W-:Y:S01]  /*205e0*/  LOP3.LUT P0, RZ, R2, UR4, RZ, 0xfc, !PT ;  /* 0x0000000402ff7c12 */ /* 0x010fe2000f80fcff */
[----:B------:R-:W-:-:S03]  /*205f0*/  UMOV UR4, 0xffffffff ;  /* 0xffffffff00047882 */ /* 0x000fc60000000000 */
[----:B------:R-:W-:Y:S01]  /*20600*/  LOP3.LUT P0, RZ, R3, UR5, RZ, 0xfc, P0 ;  /* 0x0000000503ff7c12 */ /* 0x000fe2000800fcff */
[----:B---3--:R-:W-:Y:S01]  /*20610*/  VIADD R25, R20, 0xffffffff ;  /* 0xffffffff14197836 */ /* 0x008fe20000000000 */
[----:B--2---:R-:W-:Y:S02]  /*20620*/  SHF.R.S32.HI R7, RZ, 0x1f, R26 ;  /* 0x0000001fff077819 */ /* 0x004fe4000001141a */
[----:B------:R-:W-:-:S03]  /*20630*/  SEL R24, R26, RZ, !P0 ;  /* 0x000000ff1a187207 */ /* 0x000fc60004000000 */
[----:B------:R2:W-:Y:S01]  /*20640*/  STL [R1+0x8], R7 ;  /* 0x0000080701007387 */ /* 0x0005e20000100800 */
[----:B------:R-:W-:Y:S05]  /*20650*/  BRA.DIV UR4, `(.L_x_12445) ;  /* 0x0000005a04687947 */ /* 0x000fea000b800000 */
[----:B------:R-:W3:Y:S02]  /*20660*/  S2R R0, SR_TID.X ;  /* 0x0000000000007919 */ /* 0x000ee40000002100 */
[----:B---3--:R-:W-:-:S04]  /*20670*/  SHF.R.U32.HI R0, RZ, 0x5, R0 ;  /* 0x00000005ff007819 */ /* 0x008fc80000011600 */
[----:B------:R-:W-:-:S05]  /*20680*/  LOP3.LUT R0, R0, 0x3, RZ, 0xc0, !PT ;  /* 0x0000000300007812 */ /* 0x000fca00078ec0ff */
[----:B------:R3:W4:Y:S02]  /*20690*/  SHFL.IDX PT, R14, R0, RZ, 0x1f ;  /* 0x00001fff000e7589 */ /* 0x00072400000e0000 */
.L_x_12592:
[----:B---3--:R-:W3:Y:S01]  /*206a0*/  LDL.LU R0, [R1] ;  /* 0x0000000001007983 */ /* 0x008ee20000300800 */
[----:B------:R-:W-:Y:S02]  /*206b0*/  PLOP3.LUT P1, PT, PT, PT, PT, 0x8, 0x0 ;  /* 0x000000000000781c */ /* 0x000fe40003f2e170 */
[----:B----4-:R-:W-:Y:S02]  /*206c0*/  ISETP.NE.AND P0, PT, R14, RZ, PT ;  /* 0x000000ff0e00720c */ /* 0x010fe40003f05270 */
[----:B---3--:R-:W-:-:S09]  /*206d0*/  LOP3.LUT R0, R0, 0xfffffffb, RZ, 0xc0, !PT ;  /* 0xfffffffb00007812 */ /* 0x008fd200078ec0ff */
[----:B------:R-:W-:-:S05]  /*206e0*/  @P1 LOP3.LUT R0, R0, 0x4, RZ, 0xfc, !PT ;  /* 0x0000000400001812 */ /* 0x000fca00078efcff */
[----:B------:R3:W-:Y:S01]  /*206f0*/  STL [R1], R0 ;  /* 0x0000000001007387 */ /* 0x0007e20000100800 */
[----:B------:R-:W-:Y:S05]  /*20700*/  @P0 BRA `(.L_x_12446) ;  /* 0x00000004001c0947 */ /* 0x000fea0003800000 */
[----:B------:R-:W-:-:S03]  /*20710*/  UMOV UR4, 0xffffffff ;  /* 0xffffffff00047882 */ /* 0x000fc60000000000 */
[----:B------:R-:W-:Y:S05]  /*20720*/  BRA.DIV UR4, `(.L_x_12447) ;  /* 0x0000005a04687947 */ /* 0x000fea000b800000 */
[----:B------:R-:W-:-:S13]  /*20730*/  ELECT P6, URZ, PT ;  /* 0x00000000003f782f */ /* 0x000fda00038c0000 */
.L_x_12595:
[----:B------:R-:W-:Y:S05]  /*20740*/  @!P6 BRA `(.L_x_12446) ;  /* 0x00000004000ce947 */ /* 0x000fea0003800000 */
[----:B------:R-:W-:-:S04]  /*20750*/  ISETP.NE.U32.AND P0, PT, R2, RZ, PT ;  /* 0x000000ff0200720c */ /* 0x000fc80003f05070 */
[----:B------:R-:W-:-:S13]  /*20760*/  ISETP.NE.AND.EX P0, PT, R3, RZ, PT, P0 ;  /* 0x000000ff0300720c */ /* 0x000fda0003f05300 */
[----:B------:R-:W-:Y:S05]  /*20770*/  @!P0 BRA `(.L_x_12448) ;  /* 0x0000000000488947 */ /* 0x000fea0003800000 */
[----:B------:R-:W4:Y:S01]  /*20780*/  LDC R6, c[0x0][0x43c] ;  /* 0x00010f00ff067b82 */ /* 0x000f220000000800 */
[----:B------:R-:W-:Y:S01]  /*20790*/  ULDC.64 UR4, c[0x0][0x428] ;  /* 0x00010a0000047ab9 */ /* 0x000fe20000000a00 */
[----:B------:R-:W-:Y:S01]  /*207a0*/  ULDC.64 UR6, c[0x0][0x208] ;  /* 0x0000820000067ab9 */ /* 0x000fe20000000a00 */
[----:B----4-:R-:W-:-:S13]  /*207b0*/  ISETP.NE.AND P0, PT, R6, 0x1, PT ;  /* 0x000000010600780c */ /* 0x010fda0003f05270 */
[----:B-1----:R-:W3:Y:S02]  /*207c0*/  @P0 LDC.64 R4, c[0x0][0x440] ;  /* 0x00011000ff040b82 */ /* 0x002ee40000000a00 */
        /* <DEDUP_REMOVED lines=13> */
.L_x_12448:
[----:B---3--:R-:W-:Y:S01]  /*208a0*/  IMAD R0, R23, 0x8, R22 ;  /* 0x0000000817007824 */ /* 0x008fe200078e0216 */
[----:B----4-:R-:W-:-:S04]  /*208b0*/  SHF.L.U32 R2, R27, 0x1f, RZ ;  /* 0x0000001f1b027819 */ /* 0x010fc800000006ff */
[----:B------:R-:W3:Y:S02]  /*208c0*/  SYNCS.PHASECHK.TRANS64.TRYWAIT P0, [R0+URZ+0x31c40], R2 ;  /* 0x031c4002000075a7 */ /* 0x000ee4000800017f */
[----:B---3--:R-:W-:Y:S05]  /*208d0*/  @!P0 BRA `(.L_x_12449) ;  /* 0x00000058001c8947 */ /* 0x008fea0003800000 */
.L_x_12596:
[----:B------:R-:W4:Y:S02]  /*208e0*/  S2R R3, SR_TID.X ;  /* 0x0000000000037919 */ /* 0x000f240000002100 */
[----:B----4-:R-:W-:Y:S02]  /*208f0*/  LOP3.LUT R4, R3, 0x7f, RZ, 0xc0, !PT ;  /* 0x0000007f03047812 */ /* 0x010fe400078ec0ff */
[----:B------:R4:W5:Y:S02]  /*20900*/  LDL R3, [R1] ;  /* 0x0000000001037983 */ /* 0x0009640000100800 */
[----:B------:R-:W-:-:S13]  /*20910*/  ISETP.NE.AND P0, PT, R4, RZ, PT ;  /* 0x000000ff0400720c */ /* 0x000fda0003f05270 */
[----:B----4-:R-:W-:Y:S05]  /*20920*/  @P0 BRA `(.L_x_12450) ;  /* 0x0000000000140947 */ /* 0x010fea0003800000 */
[----:B-----5:R-:W-:Y:S01]  /*20930*/  LOP3.LUT P1, RZ, R3, 0x1, RZ, 0xc0, !PT ;  /* 0x0000000103ff7812 */ /* 0x020fe2000782c0ff */
[----:B---3--:R-:W-:-:S04]  /*20940*/  IMAD.MOV.U32 R2, RZ, RZ, 0x6c00 ;  /* 0x00006c00ff027424 */ /* 0x008fc800078e00ff */
[----:B------:R4:W-:Y:S08]  /*20950*/  SYNCS.ARRIVE.TRANS64 RZ, [R0+URZ+0x31c30], R2 ;  /* 0x031c300200ff79a7 */ /* 0x0009f0000800003f */
[----:B------:R-:W-:Y:S05]  /*20960*/  @!P1 BRA `(.L_x_12450) ;  /* 0x0000000000049947 */ /* 0x000fea0003800000 */
[----:B------:R-:W-:Y:S01]  /*20970*/  BPT.TRAP 0x1 ;  /* 0x000000040000795c */ /* 0x000fe20000300000 */
.L_x_12450:
        /* <DEDUP_REMOVED lines=25> */
[----:B---3--:R-:W-:Y:S01]  /*20b10*/  UMOV UR8, UR15 ;  /* 0x0000000f00087c82 */ /* 0x008fe20008000000 */
[----:B------:R-:W-:-:S02]  /*20b20*/  UMOV UR10, UR17 ;  /* 0x00000011000a7c82 */ /* 0x000fc40008000000 */
[----:B------:R3:W-:Y:S02]  /*20b30*/  UTMALDG.4D [UR8], [UR4], desc[UR6] ;  /* 0x00000608040075b4 */ /* 0x0007e40008019000 */
[----:B---3--:R-:W-:Y:S01]  /*20b40*/  UMOV UR8, UR16 ;  /* 0x0000001000087c82 */ /* 0x008fe20008000000 */
[----:B------:R-:W-:Y:S02]  /*20b50*/  UMOV UR10, UR14 ;  /* 0x0000000e000a7c82 */ /* 0x000fe40008000000 */
[----:B------:R4:W-:Y:S02]  /*20b60*/  UTMALDG.4D [UR8], [UR4], desc[UR6] ;  /* 0x00000608040075b4 */ /* 0x0009e40008019000 */
[----:B----4-:R-:W-:Y:S01]  /*20b70*/  NOP ;  /* 0x0000000000007918 */ /* 0x010fe20000000000 */
.L_x_12446:
[----:B------:R-:W4:Y:S04]  /*20b80*/  LDL.LU R4, [R1+0x1c] ;  /* 0x00001c0001047983 */ /* 0x000f280000300800 */
[----:B------:R-:W5:Y:S04]  /*20b90*/  LDL.LU R6, [R1+0x14] ;  /* 0x0000140001067983 */ /* 0x000f680000300800 */
[----:B------:R-:W2:Y:S01]  /*20ba0*/  LDL.LU R3, [R1+0x30] ;  /* 0x0000300001037983 */ /* 0x000ea20000300800 */
[----:B------:R-:W-:Y:S05]  /*20bb0*/  WARPSYNC.ALL ;  /* 0x0000000000007948 */ /* 0x000fea0003800000 */
[----:B------:R-:W-:Y:S01]  /*20bc0*/  ULDC.64 UR6, c[0x0][0xa00] ;  /* 0x0002800000067ab9 */ /* 0x000fe20000000a00 */
[----:B------:R-:W-:Y:S01]  /*20bd0*/  ULDC.64 UR4, c[0x0][0x298] ;  /* 0x0000a60000047ab9 */ /* 0x000fe20000000a00 */
[----:B------:R-:W-:Y:S01]  /*20be0*/  BAR.SYNC.DEFER_BLOCKING 0x8, 0x200 ;  /* 0x0208000000007b1d */ /* 0x000fe20000010000 */
[----:B------:R-:W-:Y:S01]  /*20bf0*/  ISETP.NE.U32.AND P0, PT, RZ, UR6, PT ;  /* 0x00000006ff007c0c */ /* 0x000fe2000bf05070 */
[----:B---3--:R-:W-:-:S03]  /*20c00*/  VIADD R0, R22, 0xda00 ;  /* 0x0000da0016007836 */ /* 0x008fc60000000000 */
[----:B------:R-:W-:Y:S01]  /*20c10*/  ISETP.NE.AND.EX P0, PT, RZ, UR7, PT, P0 ;  /* 0x00000007ff007c0c */ /* 0x000fe2000bf05300 */
[----:B------:R-:W-:Y:S01]  /*20c20*/  BSSY B6, `(.L_x_12451) ;  /* 0x0000020000067945 */ /* 0x000fe20003800000 */
[----:B------:R-:W-:Y:S02]  /*20c30*/  LOP3.LUT P1, RZ, R0, 0x1bf, RZ, 0xc0, !PT ;  /* 0x000001bf00ff7812 */ /* 0x000fe4000782c0ff */
[----:B----4-:R-:W-:-:S05]  /*20c40*/  SHF.R.S32.HI R2, RZ, 0x1f, R4 ;  /* 0x0000001fff027819 */ /* 0x010fca0000011404 */
[----:B------:R-:W-:Y:S01]  /*20c50*/  IMAD R2, R2, UR4, RZ ;  /* 0x0000000402027c24 */ /* 0x000fe2000f8e02ff */
[----:B--2---:R-:W-:-:S03]  /*20c60*/  SEL R3, R3, RZ, !P0 ;  /* 0x000000ff03037207 */ /* 0x004fc60004000000 */
[----:B------:R-:W-:Y:S01]  /*20c70*/  IMAD R0, R4, UR5, R2 ;  /* 0x0000000504007c24 */ /* 0x000fe2000f8e0202 */
[----:B-----5:R-:W-:Y:S01]  /*20c80*/  SEL R2, R6, RZ, !P0 ;  /* 0x000000ff06027207 */ /* 0x020fe20004000000 */
[----:B-1----:R-:W-:-:S05]  /*20c90*/  IMAD.WIDE.U32 R4, R4, UR4, RZ ;  /* 0x0000000404047c25 */ /* 0x002fca000f8e00ff */
        /* <DEDUP_REMOVED lines=20> */
[----:B0-----:R-:W-:Y:S02]  /*20de0*/  IMAD.MOV.U32 R12, RZ, RZ, 0x1 ;  /* 0x00000001ff0c7424 */ /* 0x001fe400078e00ff */
[----:B------:R-:W-:-:S07]  /*20df0*/  IMAD.MOV.U32 R13, RZ, RZ, RZ ;  /* 0x000000ffff0d7224 */ /* 0x000fce00078e00ff */
[----:B------:R-:W-:-:S07]  /*20e00*/  LEPC R20, `(.L_x_12452) ;  /* 0x000000001014794e */ /* 0x000fce0000000000 */
[----:B-1----:R-:W-:Y:S05]  /*20e10*/  CALL.ABS.NOINC R2 ;  /* 0x0000000002007343 */ /* 0x002fea0003c00000 */
.L_x_12452:
[----:B------:R-:W-:Y:S05]  /*20e20*/  BSYNC B6 ;  /* 0x0000000000067941 */ /* 0x000fea0003800000 */
.L_x_12451:
[----:B--2---:R-:W2:Y:S01]  /*20e30*/  LDL.LU R0, [R1+0x1c] ;  /* 0x00001c0001007983 */ /* 0x004ea20000300800 */
[----:B------:R-:W1:Y:S01]  /*20e40*/  LDC R10, c[0x0][0x448] ;  /* 0x00011200ff0a7b82 */ /* 0x000e620000000800 */
[----:B------:R-:W-:Y:S01]  /*20e50*/  ULDC.64 UR4, c[0x0][0x2d8] ;  /* 0x0000b60000047ab9 */ /* 0x000fe20000000a00 */
[----:B------:R-:W-:Y:S01]  /*20e60*/  ULDC.64 UR6, c[0x0][0x2c8] ;  /* 0x0000b20000067ab9 */ /* 0x000fe20000000a00 */
[----:B------:R-:W2:Y:S01]  /*20e70*/  LDL.LU.64 R2, [R1+0x28] ;  /* 0x0000280001027983 */ /* 0x000ea20000300a00 */
[----:B------:R-:W-:-:S03]  /*20e80*/  ULDC.64 UR8, c[0x0][0x280] ;  /* 0x0000a00000087ab9 */ /* 0x000fc60000000a00 */
[----:B------:R-:W3:Y:S04]  /*20e90*/  LDL.LU R20, [R1+0x30] ;  /* 0x0000300001147983 */ /* 0x000ee80000300800 */
[----:B------:R-:W4:Y:S04]  /*20ea0*/  LDL.LU R21, [R1+0x34] ;  /* 0x0000340001157983 */ /* 0x000f280000300800 */
[----:B------:R-:W5:Y:S01]  /*20eb0*/  LDL.LU R4, [R1+0x14] ;  /* 0x0000140001047983 */ /* 0x000f620000300800 */
[----:B------:R-:W0:Y:S01]  /*20ec0*/  S2R R13, SR_TID.X ;  /* 0x00000000000d7919 */ /* 0x000e220000002100 */
[----:B-1----:R-:W-:-:S13]  /*20ed0*/  ISETP.NE.AND P1, PT, R10, 0x1, PT ;  /* 0x000000010a00780c */ /* 0x002fda0003f25270 */
[----:B------:R-:W1:Y:S01]  /*20ee0*/  @P1 LDC R5, c[0x0][0x450] ;  /* 0x00011400ff051b82 */ /* 0x000e620000000800 */
[----:B0-----:R-:W-:-:S05]  /*20ef0*/  IMAD.SHL.U32 R11, R13, 0x8, RZ ;  /* 0x000000080d0b7824 */ /* 0x001fca00078e00ff */
[----:B------:R-:W-:-:S04]  /*20f00*/  LOP3.LUT R11, R11, 0x18, RZ, 0xc0, !PT ;  /* 0x000000180b0b7812 */ /* 0x000fc800078ec0ff */
[C---:B------:R-:W-:Y:S02]  /*20f10*/  LOP3.LUT R12, R11.reuse, 0x20, RZ, 0xfc, !PT ;  /* 0x000000200b0c7812 */ /* 0x040fe400078efcff */
[----:B------:R-:W-:Y:S01]  /*20f20*/  LOP3.LUT R11, R11, 0x40, RZ, 0xfc, !PT ;  /* 0x000000400b0b7812 */ /* 0x000fe200078efcff */
[----:B--2---:R-:W-:Y:S02]  /*20f30*/  IMAD.MOV.U32 R3, RZ, RZ, R0 ;  /* 0x000000ffff037224 */ /* 0x004fe400078e0000 */
[----:B---3--:R-:W-:Y:S02]  /*20f40*/  IMAD R0, R20, UR4, RZ ;  /* 0x0000000414007c24 */ /* 0x008fe4000f8e02ff */
[C---:B------:R-:W-:Y:S01]  /*20f50*/  IMAD.WIDE.U32 R2, R18.reuse, UR4, R2 ;  /* 0x0000000412027c25 */ /* 0x040fe2000f8e0002 */
[----:B------:R-:W0:Y:S03]  /*20f60*/  S2R R20, SR_TID.X ;  /* 0x0000000000147919 */ /* 0x000e260000002100 */
        /* <DEDUP_REMOVED lines=10> */
[----:B0-----:R-:W-:-:S04]  /*21010*/  LOP3.LUT R20, R20, 0x7f, RZ, 0xc0, !PT ;  /* 0x0000007f14147812 */ /* 0x001fc800078ec0ff */
        /* <DEDUP_REMOVED lines=10> */
[----:B-1----:R-:W-:-:S04]  /*210c0*/  @P1 SHF.R.U32.HI R4, RZ, R5, R6 ;  /* 0x00000005ff041219 */ /* 0x002fc80000011606 */
[--C-:B------:R-:W-:Y:S01]  /*210d0*/  SHF.R.S32.HI R5, RZ, 0x1f, R4.reuse ;  /* 0x0000001fff057819 */ /* 0x100fe20000011404 */
[----:B------:R-:W-:-:S04]  /*210e0*/  IMAD.MOV R8, RZ, RZ, -R4 ;  /* 0x000000ffff087224 */ /* 0x000fc800078e0a04 */
[----:B------:R-:W-:Y:S02]  /*210f0*/  IMAD R5, R5, UR4, RZ ;  /* 0x0000000405057c24 */ /* 0x000fe4000f8e02ff */
[----:B------:R-:W-:Y:S02]  /*21100*/  IMAD R8, R10, R8, R0 ;  /* 0x000000080a087224 */ /* 0x000fe400078e0200 */
[C---:B------:R-:W-:Y:S02]  /*21110*/  IMAD R6, R4.reuse, UR5, R5 ;  /* 0x0000000504067c24 */ /* 0x040fe4000f8e0205 */
[----:B------:R-:W-:Y:S01]  /*21120*/  IMAD.WIDE.U32 R4, R4, UR4, R2 ;  /* 0x0000000404047c25 */ /* 0x000fe2000f8e0002 */
[----:B------:R-:W-:-:S03]  /*21130*/  SHF.R.S32.HI R9, RZ, 0x1f, R8 ;  /* 0x0000001fff097819 */ /* 0x000fc60000011408 */
[----:B------:R-:W-:Y:S02]  /*21140*/  IMAD.IADD R5, R5, 0x1, R6 ;  /* 0x0000000105057824 */ /* 0x000fe400078e0206 */
[----:B------:R-:W-:Y:S02]  /*21150*/  IMAD R9, R9, UR6, RZ ;  /* 0x0000000609097c24 */ /* 0x000fe4000f8e02ff */
[----:B------:R-:W-:-:S04]  /*21160*/  IMAD.WIDE.U32 R6, R8, UR6, R4 ;  /* 0x0000000608067c25 */ /* 0x000fc8000f8e0004 */
[----:B------:R-:W-:Y:S01]  /*21170*/  IMAD R5, R8, UR7, R9 ;  /* 0x0000000708057c24 */ /* 0x000fe2000f8e0209 */
[----:B------:R-:W-:Y:S01]  /*21180*/  LEA R4, P0, R6, UR8, 0x1 ;  /* 0x0000000806047c11 */ /* 0x000fe2000f8008ff */
[----:B------:R-:W-:Y:S02]  /*21190*/  VIADD R0, R0, 0x80 ;  /* 0x0000008000007836 */ /* 0x000fe40000000000 */
[----:B------:R-:W-:Y:S02]  /*211a0*/  IMAD.IADD R5, R7, 0x1, R5 ;  /* 0x0000000107057824 */ /* 0x000fe400078e0205 */
[----:B------:R-:W0:Y:S03]  /*211b0*/  @P1 LDC R7, c[0x0][0x450] ;  /* 0x00011400ff071b82 */ /* 0x000e260000000800 */
[----:B------:R-:W-:-:S05]  /*211c0*/  LEA.HI.X R5, R6, UR9, R5, 0x1, P0 ;  /* 0x0000000906057c11 */ /* 0x000fca00080f0c05 */
[----:B------:R-:W1:Y:S02]  /*211d0*/  @P1 LDC R6, c[0x0][0x44c] ;  /* 0x00011300ff061b82 */ /* 0x000e640000000800 */
[----:B-1----:R-:W-:-:S04]  /*211e0*/  @P1 IMAD.HI.U32 R8, R0, R6, RZ ;  /* 0x0000000600081227 */ /* 0x002fc800078e00ff */
        /* <DEDUP_REMOVED lines=10> */
[----:B------:R-:W-:Y:S01]  /*21290*/  SHF.R.S32.HI R6, RZ, 0x1f, R0 ;  /* 0x0000001fff067819 */ /* 0x000fe20000011400 */
[----:B------:R-:W-:Y:S01]  /*212a0*/  UMOV UR5, 0xffffffff ;  /* 0xffffffff00057882 */ /* 0x000fe20000000000 */
[----:B------:R-:W-:Y:S01]  /*212b0*/  ISETP.GE.AND P1, PT, R11, UR4, PT ;  /* 0x000000040b007c0c */ /* 0x000fe2000bf26270 */
[----:B------:R-:W-:Y:S02]  /*212c0*/  IMAD.IADD R3, R3, 0x1, R7 ;  /* 0x0000000103037824 */ /* 0x000fe400078e0207 */
[----:B------:R-:W-:-:S02]  /*212d0*/  IMAD R6, R6, UR6, RZ ;  /* 0x0000000606067c24 */ /* 0x000fc4000f8e02ff */
[----:B------:R-:W-:-:S04]  /*212e0*/  IMAD.WIDE.U32 R2, R0, UR6, R2 ;  /* 0x0000000600027c25 */ /* 0x000fc8000f8e0002 */
[----:B------:R-:W-:Y:S01]  /*212f0*/  IMAD R6, R0, UR7, R6 ;  /* 0x0000000700067c24 */ /* 0x000fe2000f8e0206 */
[----:B------:R-:W-:-:S03]  /*21300*/  LEA R7, P0, R2, UR8, 0x1 ;  /* 0x0000000802077c11 */ /* 0x000fc6000f8008ff */
[----:B------:R-:W-:-:S05]  /*21310*/  IMAD.IADD R6, R3, 0x1, R6 ;  /* 0x0000000103067824 */ /* 0x000fca00078e0206 */
[----:B------:R-:W-:Y:S02]  /*21320*/  LEA.HI.X R6, R2, UR9, R6, 0x1, P0 ;  /* 0x0000000902067c11 */ /* 0x000fe400080f0c06 */
[----:B------:R-:W-:Y:S01]  /*21330*/  ISETP.GE.AND P0, PT, R12, UR4, PT ;  /* 0x000000040c007c0c */ /* 0x000fe2000bf06270 */
[----:B------:R-:W-:-:S12]  /*21340*/  BRA.DIV UR5, `(.L_x_12453) ;  /* 0x0000004e05947947 */ /* 0x000fd8000b800000 */
[----:B------:R-:W2:Y:S04]  /*21350*/  LDL.LU R3, [R1+0x20] ;  /* 0x0000200001037983 */ /* 0x000ea80000300800 */
[----:B------:R-:W3:Y:S01]  /*21360*/  LDL R8, [R1+0x10] ;  /* 0x0000100001087983 */ /* 0x000ee20000100800 */
[----:B------:R-:W-:Y:S01]  /*21370*/  IMAD R17, R17, 0xc0, R21 ;  /* 0x000000c011117824 */ /* 0x000fe200078e0215 */
[----:B------:R-:W-:Y:S02]  /*21380*/  ULDC.64 UR4, c[0x0][0x208] ;  /* 0x0000820000047ab9 */ /* 0x000fe40000000a00 */
        /* <DEDUP_REMOVED lines=10> */
[----:B---3--:R-:W-:Y:S04]  /*21430*/  @!P2 LDGSTS.E.BYPASS.LTC128B.128 [R8+0xda00], desc[UR4][R2.64], !P3 ;  /* 0x0da000000208afae */ /* 0x008fe8000d901d44 */
        /* <DEDUP_REMOVED lines=30> */
[----:B------:R-:W-:Y:S01]  /*21620*/  @!P2 LEA R2, P4, R20, R4, 0x1 ;  /* 0x000000041402a211 */ /* 0x000fe200078808ff */
[----:B------:R-:W-:-:S04]  /*21630*/  VIADD R4, R17, 0x80 ;  /* 0x0000008011047836 */ /* 0x000fc80000000000 */
[----:B--2---:R-:W-:-:S05]  /*21640*/  @!P2 IMAD.X R3, RZ, RZ, R5, P4 ;  /* 0x000000ffff03a224 */ /* 0x004fca00020e0605 */
[----:B------:R-:W-:Y:S04]  /*21650*/  @!P2 LDGSTS.E.BYPASS.LTC128B.128 [R8+0xf200], desc[UR4][R2.64], !P3 ;  /* 0x0f2000000208afae */ /* 0x000fe8000d901d44 */
[----:B------:R-:W-:Y:S04]  /*21660*/  @!P2 LDGSTS.E.BYPASS.LTC128B.128 [R8+0x12200], desc[UR4][R2.64+0x40], !P0 ;  /* 0x122000400208afae */ /* 0x000fe8000c101d44 */
[----:B------:R0:W-:Y:S01]  /*21670*/  @!P2 LDGSTS.E.BYPASS.LTC128B.128 [R8+0x15200], desc[UR4][R2.64+0x80], !P1 ;  /* 0x152000800208afae */ /* 0x0001e2000c901d44 */
[----:B------:R-:W-:-:S03]  /*21680*/  ISETP.GE.AND P2, PT, R4, R0, PT ;  /* 0x000000000400720c */ /* 0x000fc60003f46270 */
[----:B0-----:R-:W0:Y:S04]  /*21690*/  SHFL.IDX PT, R3, R7, RZ, 0x1c1f ;  /* 0x001c1fff07037589 */ /* 0x001e2800000e0000 */
[----:B------:R-:W1:Y:S04]  /*216a0*/  SHFL.IDX PT, R2, R6, RZ, 0x1c1f ;  /* 0x001c1fff06027589 */ /* 0x000e6800000e0000 */
[----:B------:R-:W2:Y:S02]  /*216b0*/  SHFL.IDX PT, R6, R6, 0x1, 0x1c1f ;  /* 0x003c1f0006067f89 */ /* 0x000ea400000e0000 */
        /* <DEDUP_REMOVED lines=8> */
[----:B0-2---:R0:W1:Y:S02]  /*21740*/  SHFL.IDX PT, R2, R7, 0x1, 0x1c1f ;  /* 0x003c1f0007027f89 */ /* 0x00506400000e0000 */
.L_x_12609:
[----:B------:R-:W2:Y:S01]  /*21750*/  LDL R4, [R1+0x10] ;  /* 0x0000100001047983 */ /* 0x000ea20000100800 */
[----:B------:R-:W-:Y:S01]  /*21760*/  VIADD R17, R17, 0xa0 ;  /* 0x000000a011117836 */ /* 0x000fe20000000000 */
[----:B------:R-:W-:-:S04]  /*21770*/  ULDC.64 UR4, c[0x0][0x208] ;  /* 0x0000820000047ab9 */ /* 0x000fc80000000a00 */
        /* <DEDUP_REMOVED lines=11> */
.L_x_12454:
        /* <DEDUP_REMOVED lines=14> */
[----:B-1----:R-:W2:Y:S01]  /*21910*/  LDL R2, [R1+0x18] ;  /* 0x0000180001027983 */ /* 0x002ea20000100800 */
[----:B------:R1:W-:Y:S01]  /*21920*/  SYNCS.ARRIVE.TRANS64.A1T0 RZ, [R22+URZ+0x31c00], RZ ;  /* 0x031c00ff16ff79a7 */ /* 0x0003e2000810003f */
[----:B------:R-:W-:Y:S01]  /*21930*/  BSSY B0, `(.L_x_12455) ;  /* 0x0000004000007945 */ /* 0x000fe20003800000 */
[----:B------:R-:W3:Y:S01]  /*21940*/  SYNCS.PHASECHK.TRANS64.TRYWAIT P1, [R22+URZ+0x31c20], R3 ;  /* 0x031c2003160075a7 */ /* 0x000ee2000802017f */
[----:B--2---:R-:W-:Y:S02]  /*21950*/  ISETP.GE.AND P0, PT, R2, 0x2, PT ;  /* 0x000000020200780c */ /* 0x004fe40003f06270 */
[----:B-1-3--:R-:W-:Y:S11]  /*21960*/  @!P1 BRA `(.L_x_12456) ;  /* 0x0000005000389947 */ /* 0x00aff60003800000 */
.L_x_12610:
[----:B------:R-:W-:Y:S05]  /*21970*/  BSYNC B0 ;  /* 0x0000000000007941 */ /* 0x000fea0003800000 */
.L_x_12455:
        /* <DEDUP_REMOVED lines=10> */
[----:B0-----:R-:W-:Y:S01]  /*21a20*/  VIADD R7, R23, 0x1 ;  /* 0x0000000117077836 */ /* 0x001fe20000000000 */
        /* <DEDUP_REMOVED lines=9> */
[----:B------:R-:W-:Y:S01]  /*21ac0*/  ISETP.NE.U32.AND P0, PT, RZ, UR4, PT ;  /* 0x00000004ff007c0c */ /* 0x000fe2000bf05070 */
[----:B------:R-:W-:-:S03]  /*21ad0*/  IMAD.MOV.U32 R5, RZ, RZ, R24 ;  /* 0x000000ffff057224 */ /* 0x000fc600078e0018 */
[----:B------:R-:W-:-:S13]  /*21ae0*/  ISETP.NE.AND.EX P0, PT, RZ, UR5, PT, P0 ;  /* 0x00000005ff007c0c */ /* 0x000fda000bf05300 */
[----:B------:R-:W-:Y:S05]  /*21af0*/  @!P0 BRA `(.L_x_12463) ;  /* 0x00000000004c8947 */ /* 0x000fea0003800000 */
[----:B------:R-:W2:Y:S01]  /*21b00*/  LDL R9, [R1+0x8] ;  /* 0x0000080001097983 */ /* 0x000ea20000100800 */
[----:B------:R-:W0:Y:S01]  /*21b10*/  LDC R4, c[0x0][0x43c] ;  /* 0x00010f00ff047b82 */ /* 0x000e220000000800 */
[----:B------:R-:W-:Y:S01]  /*21b20*/  ULDC.64 UR6, c[0x0][0x428] ;  /* 0x00010a0000067ab9 */ /* 0x000fe20000000a00 */
[----:B------:R-:W-:Y:S01]  /*21b30*/  ULDC.64 UR8, c[0x0][0x208] ;  /* 0x0000820000087ab9 */ /* 0x000fe20000000a00 */
[----:B0-----:R-:W-:-:S13]  /*21b40*/  ISETP.NE.AND P0, PT, R4, 0x1, PT ;  /* 0x000000010400780c */ /* 0x001fda0003f05270 */
[----:B-1----:R-:W0:Y:S02]  /*21b50*/  @P0 LDC.64 R2, c[0x0][0x440] ;  /* 0x00011000ff020b82 */ /* 0x002e240000000a00 */
[----:B0-----:R-:W-:-:S04]  /*21b60*/  @P0 IMAD.HI.U32 R0, R6, R2, RZ ;  /* 0x0000000206000227 */ /* 0x001fc800078e00ff */
[----:B------:R-:W-:Y:S01]  /*21b70*/  IMAD.MOV.U32 R2, RZ, RZ, R6 ;  /* 0x000000ffff027224 */ /* 0x000fe200078e0006 */
[----:B------:R-:W-:-:S04]  /*21b80*/  @P0 SHF.R.U32.HI R2, RZ, R3, R0 ;  /* 0x00000003ff020219 */ /* 0x000fc80000011600 */
[--C-:B------:R-:W-:Y:S01]  /*21b90*/  SHF.R.S32.HI R3, RZ, 0x1f, R2.reuse ;  /* 0x0000001fff037819 */ /* 0x100fe20000011402 */
[----:B------:R-:W-:-:S04]  /*21ba0*/  IMAD.MOV R0, RZ, RZ, -R2 ;  /* 0x000000ffff007224 */ /* 0x000fc800078e0a02 */
[----:B------:R-:W-:Y:S02]  /*21bb0*/  IMAD R0, R4, R0, R6 ;  /* 0x0000000004007224 */ /* 0x000fe400078e0206 */
[----:B------:R-:W-:-:S04]  /*21bc0*/  IMAD.WIDE.U32 R2, R26, UR6, R2 ;  /* 0x000000061a027c25 */ /* 0x000fc8000f8e0002 */
[----:B--2---:R-:W-:-:S04]  /*21bd0*/  IMAD R4, R9, UR6, RZ ;  /* 0x0000000609047c24 */ /* 0x004fc8000f8e02ff */
[----:B------:R-:W-:-:S04]  /*21be0*/  IMAD R4, R26, UR7, R4 ;  /* 0x000000071a047c24 */ /* 0x000fc8000f8e0204 */
[----:B------:R-:W-:Y:S01]  /*21bf0*/  IMAD.IADD R3, R4, 0x1, R3 ;  /* 0x0000000104037824 */ /* 0x000fe200078e0203 */
[----:B------:R-:W-:-:S04]  /*21c00*/  LEA R4, P0, R2, UR4, 0x2 ;  /* 0x0000000402047c11 */ /* 0x000fc8000f8010ff */
[----:B------:R-:W-:-:S06]  /*21c10*/  LEA.HI.X R5, R2, UR5, R3, 0x2, P0 ;  /* 0x0000000502057c11 */ /* 0x000fcc00080f1403 */
[----:B------:R0:W5:Y:S03]  /*21c20*/  LDG.E R5, desc[UR8][R4.64] ;  /* 0x0000000804057981 */ /* 0x000166000c1e1900 */
.L_x_12463:
[----:B-1----:R-:W-:Y:S01]  /*21c30*/  IMAD R3, R7, 0x8, R22 ;  /* 0x0000000807037824 */ /* 0x002fe200078e0216 */
[----:B------:R-:W-:Y:S01]  /*21c40*/  SHF.L.U32 R2, R8, 0x1f, RZ ;  /* 0x0000001f08027819 */ /* 0x000fe200000006ff */
[----:B------:R-:W-:Y:S03]  /*21c50*/  BSSY B3, `(.L_x_12464) ;  /* 0x0000003000037945 */ /* 0x000fe60003800000 */
[----:B------:R-:W1:Y:S02]  /*21c60*/  SYNCS.PHASECHK.TRANS64.TRYWAIT P0, [R3+URZ+0x31c40], R2 ;  /* 0x031c4002030075a7 */ /* 0x000e64000800017f */
[----:B-1----:R-:W-:Y:S05]  /*21c70*/  @!P0 BRA `(.L_x_12465) ;  /* 0x0000004c00888947 */ /* 0x002fea0003800000 */
.L_x_12611:
[----:B------:R-:W-:Y:S05]  /*21c80*/  BSYNC B3 ;  /* 0x0000000000037941 */ /* 0x000fea0003800000 */
.L_x_12464:
        /* <DEDUP_REMOVED lines=11> */
.L_x_12467:
[----:B------:R-:W-:Y:S05]  /*21d40*/  BSYNC B3 ;  /* 0x0000000000037941 */ /* 0x000fea0003800000 */
.L_x_12466:
        /* <DEDUP_REMOVED lines=11> */
.L_x_12468:
        /* <DEDUP_REMOVED lines=16> */
.L_x_12469:
        /* <DEDUP_REMOVED lines=16> */
.L_x_12470:
        /* <DEDUP_REMOVED lines=15> */
.L_x_12612:
[----:B------:R-:W-:Y:S05]  /*220f0*/  BSYNC B3 ;  /* 0x0000000000037941 */ /* 0x000fea0003800000 */
.L_x_12471:
        /* <DEDUP_REMOVED lines=10> */
.L_x_12473:
[----:B------:R-:W2:Y:S01]  /*221a0*/  LDL R3, [R1] ;  /* 0x0000000001037983 */ /* 0x000ea20000100800 */
[----:B------:R-:W-:Y:S01]  /*221b0*/  BSSY B3, `(.L_x_12474) ;  /* 0x0000004000037945 */ /* 0x000fe20003800000 */
[----:B--2---:R-:W-:-:S13]  /*221c0*/  LOP3.LUT P0, RZ, R3, 0x8, RZ, 0xc0, !PT ;  /* 0x0000000803ff7812 */ /* 0x004fda000780c0ff */
[----:B------:R-:W-:Y:S05]  /*221d0*/  @P0 BRA `(.L_x_12475) ;  /* 0x0000000000040947 */ /* 0x000fea0003800000 */
[----:B------:R-:W-:Y:S01]  /*221e0*/  BPT.TRAP 0x1 ;  /* 0x000000040000795c */ /* 0x000fe20000300000 */
.L_x_12475:
[----:B------:R-:W-:Y:S05]  /*221f0*/  BSYNC B3 ;  /* 0x0000000000037941 */ /* 0x000fea0003800000 */
.L_x_12474:
        /* <DEDUP_REMOVED lines=10> */
.L_x_12476:
        /* <DEDUP_REMOVED lines=15> */
.L_x_12477:
        /* <DEDUP_REMOVED lines=15> */
.L_x_12478:
        /* <DEDUP_REMOVED lines=12> */
.L_x_12462:
[----:B------:R-:W-:Y:S05]  /*22540*/  BSYNC B1 ;  /* 0x0000000000017941 */ /* 0x000fea0003800000 */
.L_x_12461:
[----:B------:R-:W2:Y:S01]  /*22550*/  LDL.LU R0, [R1+0x18] ;  /* 0x0000180001007983 */ /* 0x000ea20000300800 */
[----:B------:R-:W-:Y:S02]  /*22560*/  IMAD.MOV.U32 R27, RZ, RZ, R8 ;  /* 0x000000ffff1b7224 */ /* 0x000fe400078e0008 */
[----:B------:R-:W-:Y:S02]  /*22570*/  IMAD.MOV.U32 R23, RZ, RZ, R7 ;  /* 0x000000ffff177224 */ /* 0x000fe400078e0007 */
[----:B--2---:R-:W-:-:S07]  /*22580*/  VIADD R0, R0, 0xfffffffd ;  /* 0xfffffffd00007836 */ /* 0x004fce0000000000 */
.L_x_12460:
[----:B------:R-:W-:Y:S05]  /*22590*/  BSYNC B2 ;  /* 0x0000000000027941 */ /* 0x000fea0003800000 */
.L_x_12459:
[----:B------:R-:W-:-:S13]  /*225a0*/  ISETP.NE.AND P0, PT, R6, RZ, PT ;  /* 0x000000ff0600720c */ /* 0x000fda0003f05270 */
[----:B------:R-:W-:Y:S05]  /*225b0*/  @!P0 BRA `(.L_x_12458) ;  /* 0x0000001400ac8947 */ /* 0x000fea0003800000 */
[----:B------:R-:W-:-:S07]  /*225c0*/  IMAD.MOV.U32 R4, RZ, RZ, R24 ;  /* 0x000000ffff047224 */ /* 0x000fce00078e0018 */
.L_x_12515:
[----:B------:R-:W2:Y:S01]  /*225d0*/  LDL R2, [R1] ;  /* 0x0000000001027983 */ /* 0x000ea20000100800 */
[----:B------:R-:W-:Y:S01]  /*225e0*/  VIADD R6, R23, 0x1 ;  /* 0x0000000117067836 */ /* 0x000fe20000000000 */
[----:B------:R-:W-:Y:S05]  /*225f0*/  YIELD ;  /* 0x0000000000007946 */ /* 0x000fea0003800000 */
[C---:B------:R-:W-:Y:S01]  /*22600*/  ISETP.NE.AND P0, PT, R6.reuse, 0x2, PT ;  /* 0x000000020600780c */ /* 0x040fe20003f05270 */
[----:B------:R-:W-:Y:S03]  /*22610*/  BSSY B1, `(.L_x_12479) ;  /* 0x00000af000017945 */ /* 0x000fe60003800000 */
[----:B------:R-:W-:-:S02]  /*22620*/  SEL R6, R6, RZ, P0 ;  /* 0x000000ff06067207 */ /* 0x000fc40000000000 */
[----:B--2---:R-:W-:Y:S02]  /*22630*/  LOP3.LUT P1, RZ, R2, 0x4, RZ, 0xc0, !PT ;  /* 0x0000000402ff7812 */ /* 0x004fe4000782c0ff */
[----:B------:R-:W-:-:S04]  /*22640*/  SEL R2, RZ, 0x1, P0 ;  /* 0x00000001ff027807 */ /* 0x000fc80000000000 */
[----:B0-----:R-:W-:-:S07]  /*22650*/  LOP3.LUT R7, R27, R2, RZ, 0x3c, !PT ;  /* 0x000000021b077212 */ /* 0x001fce00078e3cff */
[----:B------:R-:W-:Y:S05]  /*22660*/  @!P1 BRA `(.L_x_12480) ;  /* 0x0000000800a49947 */ /* 0x000fea0003800000 */
        /* <DEDUP_REMOVED lines=24> */
.L_x_12481:
[----:B0-----:R-:W-:Y:S01]  /*227f0*/  IMAD R5, R6, 0x8, R22 ;  /* 0x0000000806057824 */ /* 0x001fe200078e0216 */
[----:B------:R-:W-:Y:S01]  /*22800*/  SHF.L.U32 R2, R7, 0x1f, RZ ;  /* 0x0000001f07027819 */ /* 0x000fe200000006ff */
[----:B------:R-:W-:Y:S03]  /*22810*/  BSSY B2, `(.L_x_12482) ;  /* 0x0000003000027945 */ /* 0x000fe60003800000 */
[----:B------:R-:W0:Y:S02]  /*22820*/  SYNCS.PHASECHK.TRANS64.TRYWAIT P0, [R5+URZ+0x31c40], R2 ;  /* 0x031c4002050075a7 */ /* 0x000e24000800017f */
[----:B0-----:R-:W-:Y:S05]  /*22830*/  @!P0 BRA `(.L_x_12483) ;  /* 0x0000004000c08947 */ /* 0x001fea0003800000 */
.L_x_12613:
[----:B------:R-:W-:Y:S05]  /*22840*/  BSYNC B2 ;  /* 0x0000000000027941 */ /* 0x000fea0003800000 */
.L_x_12482:
[----:B-1----:R-:W1:Y:S01]  /*22850*/  S2R R3, SR_TID.X ;  /* 0x0000000000037919 */ /* 0x002e620000002100 */
        /* <DEDUP_REMOVED lines=10> */
.L_x_12485:
[----:B------:R-:W-:Y:S05]  /*22900*/  BSYNC B2 ;  /* 0x0000000000027941 */ /* 0x000fea0003800000 */
.L_x_12484:
        /* <DEDUP_REMOVED lines=11> */
.L_x_12486:
        /* <DEDUP_REMOVED lines=16> */
.L_x_12487:
        /* <DEDUP_REMOVED lines=16> */
.L_x_12488:
        /* <DEDUP_REMOVED lines=15> */
.L_x_12614:
[----:B------:R-:W-:Y:S05]  /*22cb0*/  BSYNC B2 ;  /* 0x0000000000027941 */ /* 0x000fea0003800000 */
.L_x_12489:
        /* <DEDUP_REMOVED lines=10> */
.L_x_12491:
[----:B------:R-:W2:Y:S01]  /*22d60*/  LDL R5, [R1] ;  /* 0x0000000001057983 */ /* 0x000ea20000100800 */
[----:B------:R-:W-:Y:S01]  /*22d70*/  BSSY B2, `(.L_x_12492) ;  /* 0x0000004000027945 */ /* 0x000fe20003800000 */
[----:B--2---:R-:W-:-:S13]  /*22d80*/  LOP3.LUT P0, RZ, R5, 0x8, RZ, 0xc0, !PT ;  /* 0x0000000805ff7812 */ /* 0x004fda000780c0ff */
[----:B------:R-:W-:Y:S05]  /*22d90*/  @P0 BRA `(.L_x_12493) ;  /* 0x0000000000040947 */ /* 0x000fea0003800000 */
[----:B------:R-:W-:Y:S01]  /*22da0*/  BPT.TRAP 0x1 ;  /* 0x000000040000795c */ /* 0x000fe20000300000 */
.L_x_12493:
[----:B------:R-:W-:Y:S05]  /*22db0*/  BSYNC B2 ;  /* 0x0000000000027941 */ /* 0x000fea0003800000 */
.L_x_12492:
        /* <DEDUP_REMOVED lines=10> */
.L_x_12494:
        /* <DEDUP_REMOVED lines=15> */
.L_x_12495:
        /* <DEDUP_REMOVED lines=15> */
.L_x_12496:
        /* <DEDUP_REMOVED lines=12> */
.L_x_12480:
[----:B------:R-:W-:Y:S05]  /*23100*/  BSYNC B1 ;  /* 0x0000000000017941 */ /* 0x000fea0003800000 */
.L_x_12479:
[----:B------:R-:W2:Y:S01]  /*23110*/  LDL R2, [R1] ;  /* 0x0000000001027983 */ /* 0x000ea20000100800 */
[----:B------:R-:W-:Y:S01]  /*23120*/  VIADD R23, R6, 0x1 ;  /* 0x0000000106177836 */ /* 0x000fe20000000000 */
[----:B------:R-:W-:Y:S04]  /*23130*/  BSSY B1, `(.L_x_12497) ;  /* 0x00000b0000017945 */ /* 0x000fe80003800000 */
[----:B------:R-:W-:-:S04]  /*23140*/  ISETP.NE.AND P0, PT, R23, 0x2, PT ;  /* 0x000000021700780c */ /* 0x000fc80003f05270 */
[----:B------:R-:W-:Y:S02]  /*23150*/  SEL R23, R23, RZ, P0 ;  /* 0x000000ff17177207 */ /* 0x000fe40000000000 */
[----:B--2---:R-:W-:Y:S02]  /*23160*/  LOP3.LUT P1, RZ, R2, 0x4, RZ, 0xc0, !PT ;  /* 0x0000000402ff7812 */ /* 0x004fe4000782c0ff */
[----:B------:R-:W-:-:S04]  /*23170*/  SEL R2, RZ, 0x1, P0 ;  /* 0x00000001ff027807 */ /* 0x000fc80000000000 */
[----:B------:R-:W-:-:S07]  /*23180*/  LOP3.LUT R27, R7, R2, RZ, 0x3c, !PT ;  /* 0x00000002071b7212 */ /* 0x000fce00078e3cff */
        /* <DEDUP_REMOVED lines=25> */
.L_x_12499:
[----:B0-----:R-:W-:Y:S01]  /*23320*/  IMAD R5, R23, 0x8, R22 ;  /* 0x0000000817057824 */ /* 0x001fe200078e0216 */
[----:B------:R-:W-:Y:S01]  /*23330*/  SHF.L.U32 R2, R27, 0x1f, RZ ;  /* 0x0000001f1b027819 */ /* 0x000fe200000006ff */
[----:B------:R-:W-:Y:S03]  /*23340*/  BSSY B2, `(.L_x_12500) ;  /* 0x0000003000027945 */ /* 0x000fe60003800000 */
[----:B------:R-:W0:Y:S02]  /*23350*/  SYNCS.PHASECHK.TRANS64.TRYWAIT P0, [R5+URZ+0x31c40], R2 ;  /* 0x031c4002050075a7 */ /* 0x000e24000800017f */
[----:B0-----:R-:W-:Y:S05]  /*23360*/  @!P0 BRA `(.L_x_12501) ;  /* 0x00000038001c8947 */ /* 0x001fea0003800000 */
.L_x_12615:
[----:B------:R-:W-:Y:S05]  /*23370*/  BSYNC B2 ;  /* 0x0000000000027941 */ /* 0x000fea0003800000 */
.L_x_12500:
        /* <DEDUP_REMOVED lines=11> */
.L_x_12503:
[----:B------:R-:W-:Y:S05]  /*23430*/  BSYNC B2 ;  /* 0x0000000000027941 */ /* 0x000fea0003800000 */
.L_x_12502:
        /* <DEDUP_REMOVED lines=11> */
.L_x_12504:
        /* <DEDUP_REMOVED lines=16> */
.L_x_12505:
        /* <DEDUP_REMOVED lines=16> */
.L_x_12506:
        /* <DEDUP_REMOVED lines=15> */
.L_x_12616:
[----:B------:R-:W-:Y:S05]  /*237e0*/  BSYNC B2 ;  /* 0x0000000000027941 */ /* 0x000fea0003800000 */
.L_x_12507:
        /* <DEDUP_REMOVED lines=10> */
.L_x_12509:
[----:B------:R-:W2:Y:S01]  /*23890*/  LDL R5, [R1] ;  /* 0x0000000001057983 */ /* 0x000ea20000100800 */
[----:B------:R-:W-:Y:S01]  /*238a0*/  BSSY B2, `(.L_x_12510) ;  /* 0x0000004000027945 */ /* 0x000fe20003800000 */
[----:B--2---:R-:W-:-:S13]  /*238b0*/  LOP3.LUT P0, RZ, R5, 0x8, RZ, 0xc0, !PT ;  /* 0x0000000805ff7812 */ /* 0x004fda000780c0ff */
[----:B------:R-:W-:Y:S05]  /*238c0*/  @P0 BRA `(.L_x_12511) ;  /* 0x0000000000040947 */ /* 0x000fea0003800000 */
[----:B------:R-:W-:Y:S01]  /*238d0*/  BPT.TRAP 0x1 ;  /* 0x000000040000795c */ /* 0x000fe20000300000 */
.L_x_12511:
[----:B------:R-:W-:Y:S05]  /*238e0*/  BSYNC B2 ;  /* 0x0000000000027941 */ /* 0x000fea0003800000 */
.L_x_12510:
        /* <DEDUP_REMOVED lines=10> */
.L_x_12512:
        /* <DEDUP_REMOVED lines=15> */
.L_x_12513:
        /* <DEDUP_REMOVED lines=15> */
.L_x_12514:
        /* <DEDUP_REMOVED lines=12> */
.L_x_12498:
[----:B------:R-:W-:Y:S05]  /*23c30*/  BSYNC B1 ;  /* 0x0000000000017941 */ /* 0x000fea0003800000 */
.L_x_12497:
[C---:B------:R-:W-:Y:S01]  /*23c40*/  ISETP.GT.AND P0, PT, R0.reuse, 0x1, PT ;  /* 0x000000010000780c */ /* 0x040fe20003f04270 */
[----:B------:R-:W-:-:S12]  /*23c50*/  VIADD R0, R0, 0xfffffffe ;  /* 0xfffffffe00007836 */ /* 0x000fd80000000000 */
[----:B------:R-:W-:Y:S05]  /*23c60*/  @P0 BRA `(.L_x_12515) ;  /* 0xffffffe800580947 */ /* 0x000fea000383ffff */
.L_x_12458:
[----:B------:R-:W-:Y:S05]  /*23c70*/  BSYNC B0 ;  /* 0x0000000000007941 */ /* 0x000fea0003800000 */
.L_x_12457:
        /* <DEDUP_REMOVED lines=8> */
[----:B------:R-:W2:Y:S01]  /*23d00*/  FLO.U32 R0, UR4 ;  /* 0x0000000400007d00 */ /* 0x000ea200080e0000 */
[----:B------:R-:W-:Y:S01]  /*23d10*/  ULDC.64 UR6, c[0x0][0x208] ;  /* 0x0000820000067ab9 */ /* 0x000fe20000000a00 */
        /* <DEDUP_REMOVED lines=8> */
.L_x_12517:
[----:B------:R-:W-:Y:S05]  /*23da0*/  BSYNC B0 ;  /* 0x0000000000007941 */ /* 0x000fea0003800000 */
.L_x_12516:
[----:B------:R-:W2:Y:S01]  /*23db0*/  LDL R0, [R1] ;  /* 0x0000000001007983 */ /* 0x000ea20000100800 */
[----:B------:R-:W-:Y:S01]  /*23dc0*/  BSSY B0, `(.L_x_12518) ;  /* 0x000004b000007945 */ /* 0x000fe20003800000 */
[----:B--2---:R-:W-:-:S13]  /*23dd0*/  LOP3.LUT P0, RZ, R0, 0x4, RZ, 0xc0, !PT ;  /* 0x0000000400ff7812 */ /* 0x004fda000780c0ff */
[----:B------:R-:W-:Y:S05]  /*23de0*/  @!P0 BRA `(.L_x_12519) ;  /* 0x0000000400208947 */ /* 0x000fea0003800000 */
[----:B-1----:R-:W-:Y:S01]  /*23df0*/  IMAD R3, R23, 0x8, R22 ;  /* 0x0000000817037824 */ /* 0x002fe200078e0216 */
[----:B------:R-:W-:Y:S01]  /*23e00*/  SHF.L.U32 R0, R27, 0x1f, RZ ;  /* 0x0000001f1b007819 */ /* 0x000fe200000006ff */
[----:B------:R-:W-:Y:S03]  /*23e10*/  BSSY B1, `(.L_x_12520) ;  /* 0x0000003000017945 */ /* 0x000fe60003800000 */
[----:B------:R-:W1:Y:S02]  /*23e20*/  SYNCS.PHASECHK.TRANS64.TRYWAIT P0, [R3+URZ+0x31c60], R0 ;  /* 0x031c6000030075a7 */ /* 0x000e64000800017f */
[----:B-1----:R-:W-:Y:S05]  /*23e30*/  @!P0 BRA `(.L_x_12521) ;  /* 0x0000002c00908947 */ /* 0x002fea0003800000 */
.L_x_12617:
[----:B------:R-:W-:Y:S05]  /*23e40*/  BSYNC B1 ;  /* 0x0000000000017941 */ /* 0x000fea0003800000 */
.L_x_12520:
        /* <DEDUP_REMOVED lines=10> */
.L_x_12522:
[----:B------:R-:W2:Y:S01]  /*23ef0*/  LDL R0, [R1] ;  /* 0x0000000001007983 */ /* 0x000ea20000100800 */
[----:B------:R-:W-:Y:S01]  /*23f00*/  BSSY B1, `(.L_x_12523) ;  /* 0x0000004000017945 */ /* 0x000fe20003800000 */
[----:B--2---:R-:W-:-:S13]  /*23f10*/  LOP3.LUT P0, RZ, R0, 0x8, RZ, 0xc0, !PT ;  /* 0x0000000800ff7812 */ /* 0x004fda000780c0ff */
[----:B------:R-:W-:Y:S05]  /*23f20*/  @P0 BRA `(.L_x_12524) ;  /* 0x0000000000040947 */ /* 0x000fea0003800000 */
[----:B------:R-:W-:Y:S01]  /*23f30*/  BPT.TRAP 0x1 ;  /* 0x000000040000795c */ /* 0x000fe20000300000 */
.L_x_12524:
[----:B------:R-:W-:Y:S05]  /*23f40*/  BSYNC B1 ;  /* 0x0000000000017941 */ /* 0x000fea0003800000 */
.L_x_12523:
        /* <DEDUP_REMOVED lines=10> */
.L_x_12525:
        /* <DEDUP_REMOVED lines=15> */
.L_x_12526:
        /* <DEDUP_REMOVED lines=15> */
.L_x_12527:
        /* <DEDUP_REMOVED lines=10> */
.L_x_12519:
[----:B------:R-:W-:Y:S05]  /*24270*/  BSYNC B0 ;  /* 0x0000000000007941 */ /* 0x000fea0003800000 */
.L_x_12518:
[----:B------:R-:W-:-:S05]  /*24280*/  VIADD R23, R23, 0x1 ;  /* 0x0000000117177836 */ /* 0x000fca0000000000 */
[----:B------:R-:W-:-:S04]  /*24290*/  ISETP.NE.AND P0, PT, R23, 0x2, PT ;  /* 0x000000021700780c */ /* 0x000fc80003f05270 */
[----:B------:R-:W-:Y:S02]  /*242a0*/  SEL R0, RZ, 0x1, P0 ;  /* 0x00000001ff007807 */ /* 0x000fe40000000000 */
[----:B------:R-:W-:Y:S02]  /*242b0*/  SEL R23, R23, RZ, P0 ;  /* 0x000000ff17177207 */ /* 0x000fe40000000000 */
[----:B------:R-:W-:-:S07]  /*242c0*/  LOP3.LUT R27, R27, R0, RZ, 0x3c, !PT ;  /* 0x000000001b1b7212 */ /* 0x000fce00078e3cff */
.L_x_12439:
[----:B------:R-:W-:Y:S05]  /*242d0*/  BSYNC B7 ;  /* 0x0000000000077941 */ /* 0x000fea0003800000 */
.L_x_12437:
[----:B------:R-:W3:Y:S02]  /*242e0*/  LDL R8, [R1] ;  /* 0x0000000001087983 */ /* 0x000ee40000100800 */
[----:B---3--:R-:W-:-:S13]  /*242f0*/  LOP3.LUT P0, RZ, R8, 0x10, RZ, 0xc0, !PT ;  /* 0x0000001008ff7812 */ /* 0x008fda000780c0ff */
[----:B------:R-:W-:Y:S05]  /*24300*/  @!P0 BRA `(.L_x_12528) ;  /* 0x0000000000248947 */ /* 0x000fea0003800000 */
[----:B------:R-:W-:Y:S05]  /*24310*/  WARPSYNC.ALL ;  /* 0x0000000000007948 */ /* 0x000fea0003800000 */
[----:B------:R-:W3:Y:S08]  /*24320*/  S2UR UR5, SR_CgaCtaId ;  /* 0x00000000000579c3 */ /* 0x000ef00000008800 */
[----:B------:R-:W-:Y:S06]  /*24330*/  BAR.SYNC.DEFER_BLOCKING 0x5, 0x200 ;  /* 0x0148000000007b1d */ /* 0x000fec0000010000 */
[----:B------:R-:W-:-:S02]  /*24340*/  UMOV UR4, 0x400 ;  /* 0x0000040000047882 */ /* 0x000fc40000000000 */
[----:B---3--:R-:W-:-:S06]  /*24350*/  ULEA UR4, UR5, UR4, 0x18 ;  /* 0x0000000405047291 */ /* 0x008fcc000f8ec03f */
[----:B-1----:R-:W-:-:S05]  /*24360*/  IMAD.U32 R22, RZ, RZ, UR4 ;  /* 0x00000004ff167e24 */ /* 0x002fca000f8e00ff */
[----:B------:R1:W3:Y:S01]  /*24370*/  LDS.128 R16, [R22+0x31cd0] ;  /* 0x031cd00016107984 */ /* 0x0002e20000000c00 */
[----:B------:R-:W-:Y:S06]  /*24380*/  BAR.ARV 0x4, 0x200 ;  /* 0x0108000000007b1d */ /* 0x000fec0000002000 */
[----:B------:R-:W-:Y:S05]  /*24390*/  BRA `(.L_x_12529) ;  /* 0x0000000800d47947 */ /* 0x000fea0003800000 */
.L_x_12528:
[----:B0-2---:R-:W2:Y:S01]  /*243a0*/  LDL R7, [R1+0xc] ;  /* 0x00000c0001077983 */ /* 0x005ea20000100800 */
        /* <DEDUP_REMOVED lines=8> */
[----:B-1----:R-:W0:Y:S02]  /*24430*/  @!P0 LDC.64 R2, c[0x0][0xc80] ;  /* 0x00032000ff028b82 */ /* 0x002e240000000a00 */
        /* <DEDUP_REMOVED lines=26> */
.L_x_12627:
[----:B------:R-:W-:Y:S02]  /*245e0*/  ULDC UR4, c[0x0][0xc38] ;  /* 0x00030e0000047ab9 */ /* 0x000fe40000000800 */
[----:B------:R-:W-:-:S04]  /*245f0*/  IMAD.U32 R4, RZ, RZ, UR4 ;  /* 0x00000004ff047e24 */ /* 0x000fc8000f8e00ff */
[----:B-1----:R-:W-:-:S04]  /*24600*/  IMAD R5, R14, R4, RZ ;  /* 0x000000040e057224 */ /* 0x002fc800078e02ff */
[----:B------:R-:W-:-:S05]  /*24610*/  IMAD.IADD R16, R16, 0x1, R5 ;  /* 0x0000000110107824 */ /* 0x000fca00078e0205 */
[----:B------:R-:W-:-:S13]  /*24620*/  ISETP.GT.AND P4, PT, R16, R0, PT ;  /* 0x000000001000720c */ /* 0x000fda0003f84270 */
[----:B------:R-:W-:Y:S05]  /*24630*/  @P4 BRA `(.L_x_12531) ;  /* 0x0000000000a44947 */ /* 0x000fea0003800000 */
.L_x_12536:
[----:B------:R-:W1:Y:S01]  /*24640*/  LDC R4, c[0x0][0xc3c] ;  /* 0x00030f00ff047b82 */ /* 0x000e620000000800 */
[----:B------:R-:W-:-:S05]  /*24650*/  VIADD R19, R19, 0x1f ;  /* 0x0000001f13137836 */ /* 0x000fca0000000000 */
[----:B-1----:R-:W-:-:S13]  /*24660*/  ISETP.GE.AND P4, PT, R19, R4, PT ;  /* 0x000000041300720c */ /* 0x002fda0003f86270 */
[----:B------:R-:W-:Y:S05]  /*24670*/  @P4 BRA `(.L_x_12532) ;  /* 0x0000000400dc4947 */ /* 0x000fea0003800000 */
[----:B------:R-:W2:Y:S01]  /*24680*/  LDL R2, [R1+0xc] ;  /* 0x00000c0001027983 */ /* 0x000ea20000100800 */
[----:B------:R-:W-:Y:S01]  /*24690*/  BSSY B0, `(.L_x_12533) ;  /* 0x0000009000007945 */ /* 0x000fe20003800000 */
[----:B--2---:R-:W-:Y:S02]  /*246a0*/  IMAD.IADD R5, R19, 0x1, R2 ;  /* 0x0000000113057824 */ /* 0x004fe400078e0202 */
[----:B------:R-:W-:-:S03]  /*246b0*/  IMAD.MOV.U32 R2, RZ, RZ, RZ ;  /* 0x000000ffff027224 */ /* 0x000fc600078e00ff */
[----:B------:R-:W-:-:S13]  /*246c0*/  ISETP.GE.OR P4, PT, R5, R4, !P5 ;  /* 0x000000040500720c */ /* 0x000fda0006f86670 */
[----:B------:R-:W-:Y:S05]  /*246d0*/  @P4 BRA `(.L_x_12534) ;  /* 0x0000000000104947 */ /* 0x000fea0003800000 */
[----:B0-----:R-:W0:Y:S01]  /*246e0*/  LDC.64 R2, c[0x0][0xc80] ;  /* 0x00032000ff027b82 */ /* 0x001e220000000a00 */
[----:B------:R-:W-:Y:S01]  /*246f0*/  ULDC.64 UR4, c[0x0][0x208] ;  /* 0x0000820000047ab9 */ /* 0x000fe20000000a00 */
[----:B0-----:R-:W-:-:S06]  /*24700*/  IMAD.WIDE R2, R5, 0x4, R2 ;  /* 0x0000000405027825 */ /* 0x001fcc00078e0202 */
[----:B------:R1:W5:Y:S02]  /*24710*/  LDG.E R2, desc[UR4][R2.64] ;  /* 0x0000000402027981 */ /* 0x000364000c1e1900 */
.L_x_12534:
[----:B------:R-:W-:Y:S05]  /*24720*/  BSYNC B0 ;  /* 0x0000000000007941 */ /* 0x000fea0003800000 */
.L_x_12533:
[----:B------:R-:W-:-:S03]  /*24730*/  UMOV UR4, 0xffffffff ;  /* 0xffffffff00047882 */ /* 0x000fc60000000000 */
[----:B------:R-:W-:Y:S05]  /*24740*/  BRA.DIV UR4, `(.L_x_12535) ;  /* 0x0000002a04887947 */ /* 0x000fea000b800000 */
[----:B------:R-:W2:Y:S04]  /*24750*/  LDL R4, [R1] ;  /* 0x0000000001047983 */ /* 0x000ea80000100800 */
[----:B-----5:R-:W3:Y:S01]  /*24760*/  SHFL.UP PT, R14, R2, 0x1, RZ ;  /* 0x04200000020e7989 */ /* 0x020ee200000e00ff */
[----:B--2---:R-:W-:-:S04]  /*24770*/  LOP3.LUT P4, RZ, R4, 0x1, RZ, 0xc0, !PT ;  /* 0x0000000104ff7812 */ /* 0x004fc8000788c0ff */
[----:B---3--:R-:W-:-:S05]  /*24780*/  SEL R13, R14, RZ, P4 ;  /* 0x000000ff0e0d7207 */ /* 0x008fca0002000000 */
        /* <DEDUP_REMOVED lines=14> */
.L_x_12635:
[----:B------:R-:W-:Y:S02]  /*24870*/  ULDC UR4, c[0x0][0xc38] ;  /* 0x00030e0000047ab9 */ /* 0x000fe40000000800 */
[----:B------:R-:W-:-:S04]  /*24880*/  IMAD.U32 R4, RZ, RZ, UR4 ;  /* 0x00000004ff047e24 */ /* 0x000fc8000f8e00ff */
[----:B-1----:R-:W-:-:S04]  /*24890*/  IMAD R5, R14, R4, RZ ;  /* 0x000000040e057224 */ /* 0x002fc800078e02ff */
[----:B------:R-:W-:-:S05]  /*248a0*/  IMAD.IADD R16, R5, 0x1, R16 ;  /* 0x0000000105107824 */ /* 0x000fca00078e0210 */
[----:B------:R-:W-:-:S13]  /*248b0*/  ISETP.GT.AND P4, PT, R16, R0, PT ;  /* 0x000000001000720c */ /* 0x000fda0003f84270 */
[----:B------:R-:W-:Y:S05]  /*248c0*/  @!P4 BRA `(.L_x_12536) ;  /* 0xfffffffc005cc947 */ /* 0x000fea000383ffff */
.L_x_12531:
        /* <DEDUP_REMOVED lines=8> */
.L_x_12639:
[----:B------:R-:W-:Y:S01]  /*24950*/  ISETP.NE.AND P0, PT, R5, RZ, PT ;  /* 0x000000ff0500720c */ /* 0x000fe20003f05270 */
[----:B------:R-:W-:-:S12]  /*24960*/  IMAD.MOV.U32 R5, RZ, RZ, RZ ;  /* 0x000000ffff057224 */ /* 0x000fd800078e00ff */
[----:B------:R-:W-:Y:S05]  /*24970*/  @!P0 BRA `(.L_x_12538) ;  /* 0x0000000000108947 */ /* 0x000fea0003800000 */
[----:B------:R-:W-:Y:S01]  /*24980*/  UMOV UR4, 0xffffffff ;  /* 0xffffffff00047882 */ /* 0x000fe20000000000 */
[----:B------:R-:W-:Y:S02]  /*24990*/  VIADD R12, R6, 0xffffffff ;  /* 0xffffffff060c7836 */ /* 0x000fe40000000000 */
[----:B------:R-:W-:Y:S05]  /*249a0*/  BRA.DIV UR4, `(.L_x_12539) ;  /* 0x0000002a04fc7947 */ /* 0x000fea000b800000 */
[----:B------:R3:W4:Y:S02]  /*249b0*/  SHFL.IDX PT, R5, R3, R12, 0x1f ;  /* 0x00001f0c03057589 */ /* 0x00072400000e0000 */
.L_x_12538:
[----:B01-3--:R-:W0:Y:S01]  /*249c0*/  LDC.64 R2, c[0x0][0xc90] ;  /* 0x00032400ff027b82 */ /* 0x00be220000000a00 */
[----:B------:R-:W-:Y:S01]  /*249d0*/  IMAD.IADD R19, R6, 0x1, R19 ;  /* 0x0000000106137824 */ /* 0x000fe200078e0213 */
[----:B------:R-:W-:-:S03]  /*249e0*/  ULDC.64 UR4, c[0x0][0x208] ;  /* 0x0000820000047ab9 */ /* 0x000fc60000000a00 */
[----:B0-----:R-:W-:-:S05]  /*249f0*/  IMAD.WIDE R2, R19, 0x4, R2 ;  /* 0x0000000413027825 */ /* 0x001fca00078e0202 */
[----:B------:R0:W2:Y:S01]  /*24a00*/  LDG.E R7, desc[UR4][R2.64] ;  /* 0x0000000402077981 */ /* 0x0000a2000c1e1900 */
[----:B----4-:R-:W-:-:S04]  /*24a10*/  IMAD R16, R5, R4, R16 ;  /* 0x0000000405107224 */ /* 0x010fc800078e0210 */
[----:B------:R-:W-:Y:S02]  /*24a20*/  IMAD.IADD R5, R0, 0x1, -R16 ;  /* 0x0000000100057824 */ /* 0x000fe400078e0a10 */
[----:B0-----:R-:W-:Y:S02]  /*24a30*/  IMAD.MOV.U32 R2, RZ, RZ, RZ ;  /* 0x000000ffff027224 */ /* 0x001fe400078e00ff */
[----:B--2---:R-:W-:-:S05]  /*24a40*/  IMAD R6, R17, R7, RZ ;  /* 0x0000000711067224 */ /* 0x004fca00078e02ff */
        /* <DEDUP_REMOVED lines=58> */
.L_x_12532:
[----:B------:R-:W-:Y:S01]  /*24df0*/  UMOV UR4, URZ ;  /* 0x0000003f00047c82 */ /* 0x000fe20008000000 */
[----:B------:R-:W-:Y:S01]  /*24e00*/  UMOV UR5, URZ ;  /* 0x0000003f00057c82 */ /* 0x000fe20008000000 */
[----:B------:R-:W-:Y:S01]  /*24e10*/  ULDC UR6, c[0x0][0xc3c] ;  /* 0x00030f0000067ab9 */ /* 0x000fe20000000800 */
[----:B------:R-:W-:Y:S02]  /*24e20*/  IMAD.MOV.U32 R16, RZ, RZ, R0 ;  /* 0x000000ffff107224 */ /* 0x000fe400078e0000 */
[----:B------:R-:W-:Y:S02]  /*24e30*/  IMAD.U32 R17, RZ, RZ, UR4 ;  /* 0x00000004ff117e24 */ /* 0x000fe4000f8e00ff */
[----:B------:R-:W-:Y:S02]  /*24e40*/  IMAD.U32 R18, RZ, RZ, UR5 ;  /* 0x00000005ff127e24 */ /* 0x000fe4000f8e00ff */
[----:B------:R-:W-:-:S07]  /*24e50*/  IMAD.U32 R19, RZ, RZ, UR6 ;  /* 0x00000006ff137e24 */ /* 0x000fce000f8e00ff */
.L_x_12540:
        /* <DEDUP_REMOVED lines=9> */
.L_x_12529:
[----:B------:R-:W-:Y:S02]  /*24ef0*/  ULDC UR4, c[0x0][0xc3c] ;  /* 0x00030f0000047ab9 */ /* 0x000fe40000000800 */
[----:B---3--:R-:W-:-:S13]  /*24f00*/  ISETP.GE.AND P0, PT, R19, UR4, PT ;  /* 0x0000000413007c0c */ /* 0x008fda000bf06270 */
[----:B------:R-:W-:Y:S05]  /*24f10*/  @!P0 BRA `(.L_x_12541) ;  /* 0xffffff9400188947 */ /* 0x000fea000383ffff */
[----:B------:R-:W-:Y:S05]  /*24f20*/  BSYNC B8 ;  /* 0x0000000000087941 */ /* 0x000fea0003800000 */
.L_x_12393:
        /* <DEDUP_REMOVED lines=12> */
.L_x_12642:
[----:B------:R-:W-:Y:S05]  /*24ff0*/  BSYNC B0 ;  /* 0x0000000000007941 */ /* 0x000fea0003800000 */
.L_x_12542:
[----:B------:R-:W-:-:S03]  /*25000*/  UMOV UR4, 0xffffffff ;  /* 0xffffffff00047882 */ /* 0x000fc60000000000 */
[----:B------:R-:W-:Y:S05]  /*25010*/  BRA.DIV UR4, `(.L_x_12544) ;  /* 0x00000026049c7947 */ /* 0x000fea000b800000 */
[----:B0-----:R-:W0:Y:S02]  /*25020*/  S2R R0, SR_TID.X ;  /* 0x0000000000007919 */ /* 0x001e240000002100 */
[----:B0-----:R-:W-:-:S04]  /*25030*/  SHF.R.U32.HI R0, RZ, 0x5, R0 ;  /* 0x00000005ff007819 */ /* 0x001fc80000011600 */
[----:B------:R-:W-:-:S05]  /*25040*/  LOP3.LUT R0, R0, 0x3, RZ, 0xc0, !PT ;  /* 0x0000000300007812 */ /* 0x000fca00078ec0ff */
[----:B------:R0:W2:Y:S02]  /*25050*/  SHFL.IDX PT, R14, R0, RZ, 0x1f ;  /* 0x00001fff000e7589 */ /* 0x0000a400000e0000 */
.L_x_12645:
[----:B--2---:R-:W-:-:S13]  /*25060*/  ISETP.NE.AND P0, PT, R14, RZ, PT ;  /* 0x000000ff0e00720c */ /* 0x004fda0003f05270 */
[----:B------:R-:W-:Y:S05]  /*25070*/  @P0 BRA `(.L_x_12235) ;  /* 0x0000000000900947 */ /* 0x000fea0003800000 */
[----:B------:R-:W-:-:S03]  /*25080*/  UMOV UR4, 0xffffffff ;  /* 0xffffffff00047882 */ /* 0x000fc60000000000 */
[----:B------:R-:W-:Y:S05]  /*25090*/  BRA.DIV UR4, `(.L_x_12545) ;  /* 0x0000002604b07947 */ /* 0x000fea000b800000 */
[----:B------:R-:W-:-:S13]  /*250a0*/  ELECT P6, URZ, PT ;  /* 0x00000000003f782f */ /* 0x000fda00038c0000 */
.L_x_12648:
        /* <DEDUP_REMOVED lines=8> */
.L_x_12546:
        /* <DEDUP_REMOVED lines=12> */
.L_x_12649:
[----:B------:R-:W2:Y:S02]  /*251f0*/  SYNCS.PHASECHK.TRANS64.TRYWAIT P0, [R7+URZ], R2 ;  /* 0x00000002070075a7 */ /* 0x000ea4000800017f */
[----:B--2---:R-:W-:Y:S05]  /*25200*/  @!P0 BRA `(.L_x_12548) ;  /* 0x0000002400888947 */ /* 0x004fea0003800000 */
.L_x_12650:
[----:B------:R-:W-:Y:S05]  /*25210*/  @!P2 BRA `(.L_x_12549) ;  /* 0x000000000004a947 */ /* 0x000fea0003800000 */
[----:B------:R-:W-:Y:S01]  /*25220*/  BPT.TRAP 0x1 ;  /* 0x000000040000795c */ /* 0x000fe20000300000 */
.L_x_12549:
[----:B------:R-:W-:-:S04]  /*25230*/  VIADD R0, R9, 0x31c60 ;  /* 0x00031c6009007836 */ /* 0x000fc80000000000 */
[----:B------:R-:W-:-:S04]  /*25240*/  IMAD R4, R23, 0x8, R0 ;  /* 0x0000000817047824 */ /* 0x000fc800078e0200 */
[----:B------:R-:W3:Y:S02]  /*25250*/  SYNCS.PHASECHK.TRANS64.TRYWAIT P0, [R4+URZ], R3 ;  /* 0x00000003040075a7 */ /* 0x000ee4000800017f */
[----:B---3--:R-:W-:Y:S05]  /*25260*/  @!P0 BRA `(.L_x_12550) ;  /* 0x0000002400848947 */ /* 0x008fea0003800000 */
.L_x_12651:
[----:B------:R-:W-:-:S07]  /*25270*/  IMAD R5, R5, 0x8, R0 ;  /* 0x0000000805057824 */ /* 0x000fce00078e0200 */
.L_x_12551:
[----:B----4-:R4:W0:Y:S02]  /*25280*/  SYNCS.PHASECHK.TRANS64.TRYWAIT P0, [R5+URZ], R2 ;  /* 0x00000002050075a7 */ /* 0x010824000800017f */
[----:B0-----:R-:W-:Y:S05]  /*25290*/  @!P0 NANOSLEEP.SYNCS 0x989680 ;  /* 0x009896800000895d */ /* 0x001fea0003900000 */
[----:B------:R-:W0:Y:S02]  /*252a0*/  @!P0 SYNCS.PHASECHK.TRANS64 P0, [R5+URZ], R2 ;  /* 0x00000002050085a7 */ /* 0x000e24000800007f */
[----:B0-----:R-:W-:Y:S05]  /*252b0*/  @!P0 BRA `(.L_x_12551) ;  /* 0xfffffffc00f08947 */ /* 0x001fea000383ffff */
.L_x_12235:
[----:B------:R-:W-:Y:S05]  /*252c0*/  BSYNC B9 ;  /* 0x0000000000097941 */ /* 0x000fea0003800000 */
.L_x_12232:
[----:B------:R-:W-:Y:S05]  /*252d0*/  EXIT ;  /* 0x000000000000794d */ /* 0x000fea0003800000 */
.L_x_12251:
[----:B0-----:R0:W1:Y:S02]  /*252e0*/  SYNCS.PHASECHK.TRANS64.TRYWAIT P5, [R25+URZ+0x31c90], R92 ;  /* 0x031c905c190075a7 */ /* 0x00106400080a017f */
[----:B-1----:R-:W-:Y:S05]  /*252f0*/  @!P5 NANOSLEEP.SYNCS 0x989680 ;  /* 0x009896800000d95d */ /* 0x002fea0003900000 */
[----:B------:R-:W1:Y:S02]  /*25300*/  @!P5 SYNCS.PHASECHK.TRANS64 P5, [R25+URZ+0x31c90], R92 ;  /* 0x031c905c1900d5a7 */ /* 0x000e6400080a007f */
[----:B-1----:R-:W-:Y:S05]  /*25310*/  @!P5 BRA `(.L_x_12251) ;  /* 0xfffffffc00f0d947 */ /* 0x002fea000383ffff */
[----:B------:R-:W-:Y:S05]  /*25320*/  BRA `(.L_x_12552) ;  /* 0xfffffde000287947 */ /* 0x000fea000383ffff */
.L_x_12279:
[----:B0-----:R0:W1:Y:S02]  /*25330*/  SYNCS.PHASECHK.TRANS64.TRYWAIT P5, [R25+URZ+0x31c90], R92 ;  /* 0x031c905c190075a7 */ /* 0x00106400080a017f */
[----:B-1----:R-:W-:Y:S05]  /*25340*/  @!P5 NANOSLEEP.SYNCS 0x989680 ;  /* 0x009896800000d95d */ /* 0x002fea0003900000 */
[----:B------:R-:W1:Y:S02]  /*25350*/  @!P5 SYNCS.PHASECHK.TRANS64 P5, [R25+URZ+0x31c90], R92 ;  /* 0x031c905c1900d5a7 */ /* 0x000e6400080a007f */
[----:B-1----:R-:W-:Y:S05]  /*25360*/  @!P5 BRA `(.L_x_12279) ;  /* 0xfffffffc00f0d947 */ /* 0x002fea000383ffff */
[----:B------:R-:W-:Y:S05]  /*25370*/  BRA `(.L_x_12553) ;  /* 0xfffffdf800b87947 */ /* 0x000fea000383ffff */
.L_x_12292:
[----:B0-----:R0:W1:Y:S02]  /*25380*/  SYNCS.PHASECHK.TRANS64.TRYWAIT P4, [R25+URZ+0x31c90], R92 ;  /* 0x031c905c190075a7 */ /* 0x001064000808017f */
[----:B-1----:R-:W-:Y:S05]  /*25390*/  @!P4 NANOSLEEP.SYNCS 0x989680 ;  /* 0x009896800000c95d */ /* 0x002fea0003900000 */
[----:B------:R-:W1:Y:S02]  /*253a0*/  @!P4 SYNCS.PHASECHK.TRANS64 P4, [R25+URZ+0x31c90], R92 ;  /* 0x031c905c1900c5a7 */ /* 0x000e64000808007f */
[----:B-1----:R-:W-:Y:S05]  /*253b0*/  @!P4 BRA `(.L_x_12292) ;  /* 0xfffffffc00f0c947 */ /* 0x002fea000383ffff */
[----:B------:R-:W-:Y:S05]  /*253c0*/  BRA `(.L_x_12554) ;  /* 0xfffffe1400387947 */ /* 0x000fea000383ffff */
.L_x_12296:
[----:B--2---:R2:W3:Y:S02]  /*253d0*/  SYNCS.PHASECHK.TRANS64.TRYWAIT P3, [R25+URZ+0x31cb0], R92 ;  /* 0x031cb05c190075a7 */ /* 0x0044e4000806017f */
[----:B---3--:R-:W-:Y:S05]  /*253e0*/  @!P3 NANOSLEEP.SYNCS 0x989680 ;  /* 0x009896800000b95d */ /* 0x008fea0003900000 */
[----:B------:R-:W3:Y:S02]  /*253f0*/  @!P3 SYNCS.PHASECHK.TRANS64 P3, [R25+URZ+0x31cb0], R92 ;  /* 0x031cb05c1900b5a7 */ /* 0x000ee4000806007f */
[----:B---3--:R-:W-:Y:S05]  /*25400*/  @!P3 BRA `(.L_x_12296) ;  /* 0xfffffffc00f0b947 */ /* 0x008fea000383ffff */
[----:B------:R-:W-:Y:S05]  /*25410*/  BRA `(.L_x_12555) ;  /* 0xfffffe1400d47947 */ /* 0x000fea000383ffff */
.L_x_12302:
        /* <DEDUP_REMOVED lines=10> */
[----:B-1---5:R-:W-:Y:S05]  /*254c0*/  WARPSYNC.COLLECTIVE R15, `(.L_x_12557) ;  /* 0x000000000f087348 */ /* 0x022fea0003c00000 */
[----:B------:R0:W2:Y:S02]  /*254d0*/  SHFL.IDX P6, R14, R13, R12, R11 ;  /* 0x0000000c0d0e7389 */ /* 0x0000a400000c000b */
[----:B012--5:R-:W-:Y:S01]  /*254e0*/  ENDCOLLECTIVE ;  /* 0x000000000000791b */ /* 0x027fe20003800000 */
.L_x_12557:
[----:B------:R-:W-:Y:S05]  /*254f0*/  BSYNC B0 ;  /* 0x0000000000007941 */ /* 0x000fea0003800000 */
.L_x_12556:
[----:B------:R2:W-:Y:S01]  /*25500*/  STL [R1+0x64], R14 ;  /* 0x0000640e01007387 */ /* 0x0005e20000100800 */
[----:B------:R-:W-:Y:S05]  /*25510*/  BRA `(.L_x_12558) ;  /* 0xfffffe1c00707947 */ /* 0x000fea000383ffff */
.L_x_12313:
[----:B------:R-:W-:Y:S01]  /*25520*/  BSSY B1, `(.L_x_12559) ;  /* 0x0000007000017945 */ /* 0x000fe20003800000 */
[----:B------:R-:W-:Y:S02]  /*25530*/  IMAD.MOV.U32 R12, RZ, RZ, RZ ;  /* 0x000000ffff0c7224 */ /* 0x000fe400078e00ff */
[----:B------:R-:W-:Y:S02]  /*25540*/  IMAD.MOV.U32 R11, RZ, RZ, 0x1e1f ;  /* 0x00001e1fff0b7424 */ /* 0x000fe400078e00ff */
[----:B------:R-:W-:-:S07]  /*25550*/  IMAD.MOV.U32 R15, RZ, RZ, -0x1 ;  /* 0xffffffffff0f7424 */ /* 0x000fce00078e00ff */
[----:B-12---:R-:W-:Y:S05]  /*25560*/  WARPSYNC.COLLECTIVE R15, `(.L_x_12560) ;  /* 0x000000000f087348 */ /* 0x006fea0003c00000 */
[----:B--2---:R0:W2:Y:S02]  /*25570*/  SHFL.IDX P6, R14, R13, R12, R11 ;  /* 0x0000000c0d0e7389 */ /* 0x0040a400000c000b */
[----:B012---:R-:W-:Y:S01]  /*25580*/  ENDCOLLECTIVE ;  /* 0x000000000000791b */ /* 0x007fe20003800000 */
.L_x_12560:
[----:B------:R-:W-:Y:S05]  /*25590*/  BSYNC B1 ;  /* 0x0000000000017941 */ /* 0x000fea0003800000 */
.L_x_12559:
        /* <DEDUP_REMOVED lines=8> */
.L_x_12561:
[----:B------:R-:W-:Y:S02]  /*25620*/  IMAD.MOV.U32 R13, RZ, RZ, R5 ;  /* 0x000000ffff0d7224 */ /* 0x000fe400078e0005 */
[----:B------:R-:W-:-:S07]  /*25630*/  IMAD.MOV.U32 R0, RZ, RZ, R14 ;  /* 0x000000ffff007224 */ /* 0x000fce00078e000e */
[----:B------:R-:W-:Y:S05]  /*25640*/  WARPSYNC.COLLECTIVE R15, `(.L_x_12562) ;  /* 0x000000000f087348 */ /* 0x000fea0003c00000 */
[----:B------:R0:W1:Y:S02]  /*25650*/  SHFL.IDX P6, R14, R13, R12, R11 ;  /* 0x0000000c0d0e7389 */ /* 0x00006400000c000b */
[----:B01----:R-:W-:Y:S01]  /*25660*/  ENDCOLLECTIVE ;  /* 0x000000000000791b */ /* 0x003fe20003800000 */
.L_x_12562:
[----:B------:R-:W-:Y:S02]  /*25670*/  IMAD.MOV.U32 R13, RZ, RZ, R4 ;  /* 0x000000ffff0d7224 */ /* 0x000fe400078e0004 */
[----:B------:R-:W-:-:S07]  /*25680*/  IMAD.MOV.U32 R5, RZ, RZ, R14 ;  /* 0x000000ffff057224 */ /* 0x000fce00078e000e */
[----:B------:R-:W-:Y:S05]  /*25690*/  WARPSYNC.COLLECTIVE R15, `(.L_x_12563) ;  /* 0x000000000f087348 */ /* 0x000fea0003c00000 */
[----:B------:R0:W1:Y:S02]  /*256a0*/  SHFL.IDX P6, R14, R13, R12, R11 ;  /* 0x0000000c0d0e7389 */ /* 0x00006400000c000b */
[----:B01----:R-:W-:Y:S01]  /*256b0*/  ENDCOLLECTIVE ;  /* 0x000000000000791b */ /* 0x003fe20003800000 */
.L_x_12563:
[----:B------:R-:W-:Y:S05]  /*256c0*/  BRA `(.L_x_12564) ;  /* 0xfffffe2000e47947 */ /* 0x000fea000383ffff */
.L_x_12317:
[----:B0-----:R0:W1:Y:S02]  /*256d0*/  SYNCS.PHASECHK.TRANS64.TRYWAIT P1, [R16+URZ+0x31c00], R3 ;  /* 0x031c0003100075a7 */ /* 0x001064000802017f */
[----:B-1----:R-:W-:Y:S05]  /*256e0*/  @!P1 NANOSLEEP.SYNCS 0x989680 ;  /* 0x009896800000995d */ /* 0x002fea0003900000 */
[----:B------:R-:W1:Y:S02]  /*256f0*/  @!P1 SYNCS.PHASECHK.TRANS64 P1, [R16+URZ+0x31c00], R3 ;  /* 0x031c0003100095a7 */ /* 0x000e64000802007f */
[----:B-1----:R-:W-:Y:S05]  /*25700*/  @!P1 BRA `(.L_x_12317) ;  /* 0xfffffffc00f09947 */ /* 0x002fea000383ffff */
[----:B------:R-:W-:Y:S05]  /*25710*/  BRA `(.L_x_12565) ;  /* 0xfffffe2c001c7947 */ /* 0x000fea000383ffff */
.L_x_12329:
[----:B------:R-:W-:Y:S01]  /*25720*/  BSSY B1, `(.L_x_12566) ;  /* 0x0000007000017945 */ /* 0x000fe20003800000 */
[----:B------:R-:W-:Y:S02]  /*25730*/  IMAD.MOV.U32 R12, RZ, RZ, RZ ;  /* 0x000000ffff0c7224 */ /* 0x000fe400078e00ff */
[----:B------:R-:W-:Y:S02]  /*25740*/  IMAD.MOV.U32 R11, RZ, RZ, 0x1e1f ;  /* 0x00001e1fff0b7424 */ /* 0x000fe400078e00ff */
[----:B------:R-:W-:-:S07]  /*25750*/  IMAD.MOV.U32 R15, RZ, RZ, -0x1 ;  /* 0xffffffffff0f7424 */ /* 0x000fce00078e00ff */
[----:B-1----:R-:W-:Y:S05]  /*25760*/  WARPSYNC.COLLECTIVE R15, `(.L_x_12567) ;  /* 0x000000000f087348 */ /* 0x002fea0003c00000 */
[----:B------:R0:W2:Y:S02]  /*25770*/  SHFL.IDX P6, R14, R13, R12, R11 ;  /* 0x0000000c0d0e7389 */ /* 0x0000a400000c000b */
[----:B012---:R-:W-:Y:S01]  /*25780*/  ENDCOLLECTIVE ;  /* 0x000000000000791b */ /* 0x007fe20003800000 */
.L_x_12567:
[----:B------:R-:W-:Y:S05]  /*25790*/  BSYNC B1 ;  /* 0x0000000000017941 */ /* 0x000fea0003800000 */
.L_x_12566:
        /* <DEDUP_REMOVED lines=8> */
.L_x_12568:
[----:B------:R-:W-:Y:S02]  /*25820*/  IMAD.MOV.U32 R37, RZ, RZ, R3 ;  /* 0x000000ffff257224 */ /* 0x000fe400078e0003 */
[----:B------:R-:W-:Y:S02]  /*25830*/  IMAD.MOV.U32 R13, RZ, RZ, R5 ;  /* 0x000000ffff0d7224 */ /* 0x000fe400078e0005 */
[----:B------:R-:W-:-:S07]  /*25840*/  IMAD.MOV.U32 R0, RZ, RZ, R14 ;  /* 0x000000ffff007224 */ /* 0x000fce00078e000e */
[----:B------:R-:W-:Y:S05]  /*25850*/  WARPSYNC.COLLECTIVE R15, `(.L_x_12569) ;  /* 0x000000000f087348 */ /* 0x000fea0003c00000 */
[----:B------:R0:W1:Y:S02]  /*25860*/  SHFL.IDX P6, R14, R13, R12, R11 ;  /* 0x0000000c0d0e7389 */ /* 0x00006400000c000b */
[----:B01----:R-:W-:Y:S01]  /*25870*/  ENDCOLLECTIVE ;  /* 0x000000000000791b */ /* 0x003fe20003800000 */
.L_x_12569:
[----:B------:R-:W-:Y:S02]  /*25880*/  IMAD.MOV.U32 R36, RZ, RZ, R0 ;  /* 0x000000ffff247224 */ /* 0x000fe400078e0000 */
[----:B------:R-:W-:Y:S02]  /*25890*/  IMAD.MOV.U32 R13, RZ, RZ, R4 ;  /* 0x000000ffff0d7224 */ /* 0x000fe400078e0004 */
[----:B------:R-:W-:-:S07]  /*258a0*/  IMAD.MOV.U32 R5, RZ, RZ, R14 ;  /* 0x000000ffff057224 */ /* 0x000fce00078e000e */
[----:B------:R-:W-:Y:S05]  /*258b0*/  WARPSYNC.COLLECTIVE R15, `(.L_x_12570) ;  /* 0x000000000f087348 */ /* 0x000fea0003c00000 */
[----:B------:R0:W1:Y:S02]  /*258c0*/  SHFL.IDX P6, R14, R13, R12, R11 ;  /* 0x0000000c0d0e7389 */ /* 0x00006400000c000b */
[----:B01----:R-:W-:Y:S01]  /*258d0*/  ENDCOLLECTIVE ;  /* 0x000000000000791b */ /* 0x003fe20003800000 */
.L_x_12570:
[----:B------:R-:W-:Y:S05]  /*258e0*/  BRA `(.L_x_12571) ;  /* 0xfffffe3c00dc7947 */ /* 0x000fea000383ffff */
.L_x_12333:
[----:B0-----:R0:W1:Y:S02]  /*258f0*/  SYNCS.PHASECHK.TRANS64.TRYWAIT P1, [R16+URZ+0x31c00], R3 ;  /* 0x031c0003100075a7 */ /* 0x001064000802017f */
[----:B-1----:R-:W-:Y:S05]  /*25900*/  @!P1 NANOSLEEP.SYNCS 0x989680 ;  /* 0x009896800000995d */ /* 0x002fea0003900000 */
[----:B------:R-:W1:Y:S02]  /*25910*/  @!P1 SYNCS.PHASECHK.TRANS64 P1, [R16+URZ+0x31c00], R3 ;  /* 0x031c0003100095a7 */ /* 0x000e64000802007f */
[----:B-1----:R-:W-:Y:S05]  /*25920*/  @!P1 BRA `(.L_x_12333) ;  /* 0xfffffffc00f09947 */ /* 0x002fea000383ffff */
[----:B------:R-:W-:Y:S05]  /*25930*/  BRA `(.L_x_12572) ;  /* 0xfffffe4400787947 */ /* 0x000fea000383ffff */
.L_x_12341:
[----:B--2---:R2:W3:Y:S02]  /*25940*/  SYNCS.PHASECHK.TRANS64.TRYWAIT P2, [R0+URZ+0x31c30], R3 ;  /* 0x031c3003000075a7 */ /* 0x0044e4000804017f */
[----:B---3--:R-:W-:Y:S05]  /*25950*/  @!P2 NANOSLEEP.SYNCS 0x989680 ;  /* 0x009896800000a95d */ /* 0x008fea0003900000 */
[----:B------:R-:W3:Y:S02]  /*25960*/  @!P2 SYNCS.PHASECHK.TRANS64 P2, [R0+URZ+0x31c30], R3 ;  /* 0x031c30030000a5a7 */ /* 0x000ee4000804007f */
[----:B---3--:R-:W-:Y:S05]  /*25970*/  @!P2 BRA `(.L_x_12341) ;  /* 0xfffffffc00f0a947 */ /* 0x008fea000383ffff */
[----:B------:R-:W-:Y:S05]  /*25980*/  BRA `(.L_x_12340) ;  /* 0xfffffe5800ac7947 */ /* 0x000fea000383ffff */
.L_x_12347:
[----:B-1----:R1:W2:Y:S02]  /*25990*/  SYNCS.PHASECHK.TRANS64.TRYWAIT P3, [R23+URZ+0x31c30], R72 ;  /* 0x031c3048170075a7 */ /* 0x0022a4000806017f */
[----:B--2---:R-:W-:Y:S05]  /*259a0*/  @!P3 NANOSLEEP.SYNCS 0x989680 ;  /* 0x009896800000b95d */ /* 0x004fea0003900000 */
[----:B------:R-:W2:Y:S02]  /*259b0*/  @!P3 SYNCS.PHASECHK.TRANS64 P3, [R23+URZ+0x31c30], R72 ;  /* 0x031c30481700b5a7 */ /* 0x000ea4000806007f */
[----:B--2---:R-:W-:Y:S05]  /*259c0*/  @!P3 BRA `(.L_x_12347) ;  /* 0xfffffffc00f0b947 */ /* 0x004fea000383ffff */
[----:B------:R-:W-:Y:S05]  /*259d0*/  BRA `(.L_x_12346) ;  /* 0xfffffea800087947 */ /* 0x000fea000383ffff */
.L_x_12352:
[----:B-1----:R1:W2:Y:S02]  /*259e0*/  SYNCS.PHASECHK.TRANS64.TRYWAIT P2, [R23+URZ+0x31c50], R21 ;  /* 0x031c5015170075a7 */ /* 0x0022a4000804017f */
[----:B--2---:R-:W-:Y:S05]  /*259f0*/  @!P2 NANOSLEEP.SYNCS 0x989680 ;  /* 0x009896800000a95d */ /* 0x004fea0003900000 */
[----:B------:R-:W2:Y:S02]  /*25a00*/  @!P2 SYNCS.PHASECHK.TRANS64 P2, [R23+URZ+0x31c50], R21 ;  /* 0x031c50151700a5a7 */ /* 0x000ea4000804007f */
[----:B--2---:R-:W-:Y:S05]  /*25a10*/  @!P2 BRA `(.L_x_12352) ;  /* 0xfffffffc00f0a947 */ /* 0x004fea000383ffff */
[----:B------:R-:W-:Y:S05]  /*25a20*/  BRA `(.L_x_12351) ;  /* 0xfffffec800a87947 */ /* 0x000fea000383ffff */
.L_x_12359:
[----:B--2---:R2:W3:Y:S02]  /*25a30*/  SYNCS.PHASECHK.TRANS64.TRYWAIT P3, [R21+URZ+0x31c30], R72 ;  /* 0x031c3048150075a7 */ /* 0x0044e4000806017f */
[----:B---3--:R-:W-:Y:S05]  /*25a40*/  @!P3 NANOSLEEP.SYNCS 0x989680 ;  /* 0x009896800000b95d */ /* 0x008fea0003900000 */
[----:B------:R-:W3:Y:S02]  /*25a50*/  @!P3 SYNCS.PHASECHK.TRANS64 P3, [R21+URZ+0x31c30], R72 ;  /* 0x031c30481500b5a7 */ /* 0x000ee4000806007f */
[----:B---3--:R-:W-:Y:S05]  /*25a60*/  @!P3 BRA `(.L_x_12359) ;  /* 0xfffffffc00f0b947 */ /* 0x008fea000383ffff */
[----:B------:R-:W-:Y:S05]  /*25a70*/  BRA `(.L_x_12358) ;  /* 0xffffff0000707947 */ /* 0x000fea000383ffff */
.L_x_12364:
[----:B--2---:R2:W3:Y:S02]  /*25a80*/  SYNCS.PHASECHK.TRANS64.TRYWAIT P2, [R21+URZ+0x31c50], R15 ;  /* 0x031c500f150075a7 */ /* 0x0044e4000804017f */
[----:B---3--:R-:W-:Y:S05]  /*25a90*/  @!P2 NANOSLEEP.SYNCS 0x989680 ;  /* 0x009896800000a95d */ /* 0x008fea0003900000 */
[----:B------:R-:W3:Y:S02]  /*25aa0*/  @!P2 SYNCS.PHASECHK.TRANS64 P2, [R21+URZ+0x31c50], R15 ;  /* 0x031c500f1500a5a7 */ /* 0x000ee4000804007f */
[----:B---3--:R-:W-:Y:S05]  /*25ab0*/  @!P2 BRA `(.L_x_12364) ;  /* 0xfffffffc00f0a947 */ /* 0x008fea000383ffff */
[----:B------:R-:W-:Y:S05]  /*25ac0*/  BRA `(.L_x_12363) ;  /* 0xffffff2400107947 */ /* 0x000fea000383ffff */
.L_x_12369:
[----:B-1----:R1:W2:Y:S02]  /*25ad0*/  SYNCS.PHASECHK.TRANS64.TRYWAIT P1, [R9+URZ+0x31c50], R0 ;  /* 0x031c5000090075a7 */ /* 0x0022a4000802017f */
[----:B--2---:R-:W-:Y:S05]  /*25ae0*/  @!P1 NANOSLEEP.SYNCS 0x989680 ;  /* 0x009896800000995d */ /* 0x004fea0003900000 */
[----:B------:R-:W2:Y:S02]  /*25af0*/  @!P1 SYNCS.PHASECHK.TRANS64 P1, [R9+URZ+0x31c50], R0 ;  /* 0x031c5000090095a7 */ /* 0x000ea4000802007f */
[----:B--2---:R-:W-:Y:S05]  /*25b00*/  @!P1 BRA `(.L_x_12369) ;  /* 0xfffffffc00f09947 */ /* 0x004fea000383ffff */
[----:B------:R-:W-:Y:S05]  /*25b10*/  BRA `(.L_x_12368) ;  /* 0xffffff50001c7947 */ /* 0x000fea000383ffff */
.L_x_12379:
[----:B------:R-:W-:Y:S02]  /*25b20*/  IMAD.MOV.U32 R13, RZ, RZ, R2 ;  /* 0x000000ffff0d7224 */ /* 0x000fe400078e0002 */
[----:B------:R-:W-:Y:S02]  /*25b30*/  IMAD.MOV.U32 R12, RZ, RZ, RZ ;  /* 0x000000ffff0c7224 */ /* 0x000fe400078e00ff */
[----:B------:R-:W-:Y:S02]  /*25b40*/  IMAD.MOV.U32 R11, RZ, RZ, 0x1c1f ;  /* 0x00001c1fff0b7424 */ /* 0x000fe400078e00ff */
[----:B------:R-:W-:-:S07]  /*25b50*/  IMAD.MOV.U32 R15, RZ, RZ, -0x1 ;  /* 0xffffffffff0f7424 */ /* 0x000fce00078e00ff */
[----:B------:R-:W-:Y:S05]  /*25b60*/  WARPSYNC.COLLECTIVE R15, `(.L_x_12573) ;  /* 0x000000000f087348 */ /* 0x000fea0003c00000 */
[----:B------:R0:W1:Y:S02]  /*25b70*/  SHFL.IDX P6, R14, R13, R12, R11 ;  /* 0x0000000c0d0e7389 */ /* 0x00006400000c000b */
[----:B01----:R-:W-:Y:S01]  /*25b80*/  ENDCOLLECTIVE ;  /* 0x000000000000791b */ /* 0x003fe20003800000 */
.L_x_12573:
[----:B------:R-:W-:Y:S02]  /*25b90*/  IMAD.MOV.U32 R13, RZ, RZ, R0 ;  /* 0x000000ffff0d7224 */ /* 0x000fe400078e0000 */
[----:B------:R-:W-:-:S07]  /*25ba0*/  IMAD.MOV.U32 R3, RZ, RZ, R14 ;  /* 0x000000ffff037224 */ /* 0x000fce00078e000e */
[----:B------:R-:W-:Y:S05]  /*25bb0*/  WARPSYNC.COLLECTIVE R15, `(.L_x_12574) ;  /* 0x000000000f087348 */ /* 0x000fea0003c00000 */
[----:B------:R0:W1:Y:S02]  /*25bc0*/  SHFL.IDX P6, R14, R13, R12, R11 ;  /* 0x0000000c0d0e7389 */ /* 0x00006400000c000b */
[----:B01----:R-:W-:Y:S01]  /*25bd0*/  ENDCOLLECTIVE ;  /* 0x000000000000791b */ /* 0x003fe20003800000 */
.L_x_12574:
[----:B------:R-:W-:Y:S05]  /*25be0*/  BRA `(.L_x_12575) ;  /* 0xffffff7400747947 */ /* 0x000fea000383ffff */
.L_x_12382:
        /* <DEDUP_REMOVED lines=8> */
.L_x_12577:
[----:B------:R-:W-:Y:S05]  /*25c70*/  BSYNC B1 ;  /* 0x0000000000017941 */ /* 0x000fea0003800000 */
.L_x_12576:
        /* <DEDUP_REMOVED lines=8> */
.L_x_12578:
[----:B------:R-:W-:Y:S05]  /*25d00*/  BRA `(.L_x_12579) ;  /* 0xffffff74008c7947 */ /* 0x000fea000383ffff */
.L_x_12399:
        /* <DEDUP_REMOVED lines=11> */
.L_x_12581:
[----:B------:R-:W-:Y:S05]  /*25dc0*/  BSYNC B1 ;  /* 0x0000000000017941 */ /* 0x000fea0003800000 */
.L_x_12580:
[----:B------:R-:W-:Y:S05]  /*25dd0*/  BRA `(.L_x_12582) ;  /* 0xffffff8c006c7947 */ /* 0x000fea000383ffff */
.L_x_12401:
[----:B------:R-:W-:Y:S01]  /*25de0*/  BSSY B1, `(.L_x_12583) ;  /* 0x0000006000017945 */ /* 0x000fe20003800000 */
[----:B------:R-:W-:-:S07]  /*25df0*/  IMAD.MOV.U32 R15, RZ, RZ, -0x1 ;  /* 0xffffffffff0f7424 */ /* 0x000fce00078e00ff */
[----:B01----:R-:W-:Y:S05]  /*25e00*/  WARPSYNC.COLLECTIVE R15, `(.L_x_12584) ;  /* 0x000000000f0c7348 */ /* 0x003fea0003c00000 */
[----:B------:R-:W-:Y:S02]  /*25e10*/  ELECT P6, UR62, PT ;  /* 0x00000000003e782f */ /* 0x000fe400038c0000 */
[----:B------:R-:W-:Y:S01]  /*25e20*/  MOV R14, UR62 ;  /* 0x0000003e000e7c02 */ /* 0x000fe20008000f00 */
[----:B01----:R-:W-:Y:S10]  /*25e30*/  ENDCOLLECTIVE ;  /* 0x000000000000791b */ /* 0x003ff40003800000 */
.L_x_12584:
[----:B------:R-:W-:Y:S05]  /*25e40*/  BSYNC B1 ;  /* 0x0000000000017941 */ /* 0x000fea0003800000 */
.L_x_12583:
[----:B------:R-:W-:Y:S01]  /*25e50*/  PLOP3.LUT P2, PT, P6, PT, PT, 0x80, 0x0 ;  /* 0x000000000000781c */ /* 0x000fe2000374f070 */
[----:B------:R-:W-:-:S12]  /*25e60*/  BRA `(.L_x_12400) ;  /* 0xffffff8c00607947 */ /* 0x000fd8000383ffff */
.L_x_12403:
[----:B-1----:R1:W2:Y:S02]  /*25e70*/  SYNCS.PHASECHK.TRANS64.TRYWAIT P0, [R22+URZ+0x31c20], R5 ;  /* 0x031c2005160075a7 */ /* 0x0022a4000800017f */
[----:B--2---:R-:W-:Y:S05]  /*25e80*/  @!P0 NANOSLEEP.SYNCS 0x989680 ;  /* 0x009896800000895d */ /* 0x004fea0003900000 */
[----:B------:R-:W2:Y:S02]  /*25e90*/  @!P0 SYNCS.PHASECHK.TRANS64 P0, [R22+URZ+0x31c20], R5 ;  /* 0x031c2005160085a7 */ /* 0x000ea4000800007f */
[----:B--2---:R-:W-:Y:S05]  /*25ea0*/  @!P0 BRA `(.L_x_12403) ;  /* 0xfffffffc00f08947 */ /* 0x004fea000383ffff */
[----:B------:R-:W-:Y:S05]  /*25eb0*/  BRA `(.L_x_12585) ;  /* 0xffffff8c00707947 */ /* 0x000fea000383ffff */
.L_x_12407:
[----:B--2---:R2:W3:Y:S02]  /*25ec0*/  SYNCS.PHASECHK.TRANS64.TRYWAIT P0, [R9+URZ+0x31ca0], R8 ;  /* 0x031ca008090075a7 */ /* 0x0044e4000800017f */
[----:B---3--:R-:W-:Y:S05]  /*25ed0*/  @!P0 NANOSLEEP.SYNCS 0x989680 ;  /* 0x009896800000895d */ /* 0x008fea0003900000 */
[----:B------:R-:W3:Y:S02]  /*25ee0*/  @!P0 SYNCS.PHASECHK.TRANS64 P0, [R9+URZ+0x31ca0], R8 ;  /* 0x031ca008090085a7 */ /* 0x000ee4000800007f */
[----:B---3--:R-:W-:Y:S05]  /*25ef0*/  @!P0 BRA `(.L_x_12407) ;  /* 0xfffffffc00f08947 */ /* 0x008fea000383ffff */
[----:B------:R-:W-:Y:S05]  /*25f00*/  BRA `(.L_x_12586) ;  /* 0xffffff8c008c7947 */ /* 0x000fea000383ffff */
.L_x_12414:
[----:B0-----:R0:W1:Y:S02]  /*25f10*/  SYNCS.PHASECHK.TRANS64.TRYWAIT P0, [R9+URZ+0x31cc0], R8 ;  /* 0x031cc008090075a7 */ /* 0x001064000800017f */
[----:B-1----:R-:W-:Y:S05]  /*25f20*/  @!P0 NANOSLEEP.SYNCS 0x989680 ;  /* 0x009896800000895d */ /* 0x002fea0003900000 */
[----:B------:R-:W1:Y:S02]  /*25f30*/  @!P0 SYNCS.PHASECHK.TRANS64 P0, [R9+URZ+0x31cc0], R8 ;  /* 0x031cc008090085a7 */ /* 0x000e64000800007f */
[----:B-1----:R-:W-:Y:S05]  /*25f40*/  @!P0 BRA `(.L_x_12414) ;  /* 0xfffffffc00f08947 */ /* 0x002fea000383ffff */
[----:B------:R-:W-:Y:S05]  /*25f50*/  BRA `(.L_x_12587) ;  /* 0xffffff9000847947 */ /* 0x000fea000383ffff */
.L_x_12423:
[----:B-1----:R1:W2:Y:S02]  /*25f60*/  SYNCS.PHASECHK.TRANS64.TRYWAIT P0, [R8+URZ+0x31ca0], R7 ;  /* 0x031ca007080075a7 */ /* 0x0022a4000800017f */
[----:B--2---:R-:W-:Y:S05]  /*25f70*/  @!P0 NANOSLEEP.SYNCS 0x989680 ;  /* 0x009896800000895d */ /* 0x004fea0003900000 */
[----:B------:R-:W2:Y:S02]  /*25f80*/  @!P0 SYNCS.PHASECHK.TRANS64 P0, [R8+URZ+0x31ca0], R7 ;  /* 0x031ca007080085a7 */ /* 0x000ea4000800007f */
[----:B--2---:R-:W-:Y:S05]  /*25f90*/  @!P0 BRA `(.L_x_12423) ;  /* 0xfffffffc00f08947 */ /* 0x004fea000383ffff */
[----:B------:R-:W-:Y:S05]  /*25fa0*/  BRA `(.L_x_12588) ;  /* 0xffffff9400c07947 */ /* 0x000fea000383ffff */
.L_x_12430:
[----:B0-----:R0:W2:Y:S02]  /*25fb0*/  SYNCS.PHASECHK.TRANS64.TRYWAIT P0, [R8+URZ+0x31cc0], R7 ;  /* 0x031cc007080075a7 */ /* 0x0010a4000800017f */
[----:B--2---:R-:W-:Y:S05]  /*25fc0*/  @!P0 NANOSLEEP.SYNCS 0x989680 ;  /* 0x009896800000895d */ /* 0x004fea0003900000 */
[----:B------:R-:W2:Y:S02]  /*25fd0*/  @!P0 SYNCS.PHASECHK.TRANS64 P0, [R8+URZ+0x31cc0], R7 ;  /* 0x031cc007080085a7 */ /* 0x000ea4000800007f */
[----:B--2---:R-:W-:Y:S05]  /*25fe0*/  @!P0 BRA `(.L_x_12430) ;  /* 0xfffffffc00f08947 */ /* 0x004fea000383ffff */
[----:B------:R-:W-:Y:S05]  /*25ff0*/  BRA `(.L_x_12589) ;  /* 0xffffff9800b47947 */ /* 0x000fea000383ffff */
.L_x_12445:
        /* <DEDUP_REMOVED lines=11> */
.L_x_12591:
[----:B------:R-:W-:Y:S05]  /*260b0*/  BSYNC B0 ;  /* 0x0000000000007941 */ /* 0x000fea0003800000 */
.L_x_12590:
[----:B------:R-:W-:Y:S05]  /*260c0*/  BRA `(.L_x_12592) ;  /* 0xffffffa400747947 */ /* 0x000fea000383ffff */
.L_x_12447:
[----:B------:R-:W-:Y:S01]  /*260d0*/  BSSY B0, `(.L_x_12593) ;  /* 0x0000006000007945 */ /* 0x000fe20003800000 */
[----:B------:R-:W-:-:S07]  /*260e0*/  IMAD.MOV.U32 R15, RZ, RZ, -0x1 ;  /* 0xffffffffff0f7424 */ /* 0x000fce00078e00ff */
[----:B0123--:R-:W-:Y:S05]  /*260f0*/  WARPSYNC.COLLECTIVE R15, `(.L_x_12594) ;  /* 0x000000000f0c7348 */ /* 0x00ffea0003c00000 */
[----:B------:R-:W-:Y:S02]  /*26100*/  ELECT P6, UR62, PT ;  /* 0x00000000003e782f */ /* 0x000fe400038c0000 */
[----:B------:R-:W-:Y:S01]  /*26110*/  MOV R14, UR62 ;  /* 0x0000003e000e7c02 */ /* 0x000fe20008000f00 */
[----:B0123--:R-:W-:Y:S10]  /*26120*/  ENDCOLLECTIVE ;  /* 0x000000000000791b */ /* 0x00fff40003800000 */
.L_x_12594:
[----:B------:R-:W-:Y:S05]  /*26130*/  BSYNC B0 ;  /* 0x0000000000007941 */ /* 0x000fea0003800000 */
.L_x_12593:
[----:B------:R-:W-:Y:S05]  /*26140*/  BRA `(.L_x_12595) ;  /* 0xffffffa4007c7947 */ /* 0x000fea000383ffff */
.L_x_12449:
[----:B---3--:R3:W4:Y:S02]  /*26150*/  SYNCS.PHASECHK.TRANS64.TRYWAIT P0, [R0+URZ+0x31c40], R2 ;  /* 0x031c4002000075a7 */ /* 0x008724000800017f */
[----:B----4-:R-:W-:Y:S05]  /*26160*/  @!P0 NANOSLEEP.SYNCS 0x989680 ;  /* 0x009896800000895d */ /* 0x010fea0003900000 */
[----:B------:R-:W4:Y:S02]  /*26170*/  @!P0 SYNCS.PHASECHK.TRANS64 P0, [R0+URZ+0x31c40], R2 ;  /* 0x031c4002000085a7 */ /* 0x000f24000800007f */
[----:B----4-:R-:W-:Y:S05]  /*26180*/  @!P0 BRA `(.L_x_12449) ;  /* 0xfffffffc00f08947 */ /* 0x010fea000383ffff */
[----:B------:R-:W-:Y:S05]  /*26190*/  BRA `(.L_x_12596) ;  /* 0xffffffa400d07947 */ /* 0x000fea000383ffff */
.L_x_12453:
[----:B------:R-:W2:Y:S04]  /*261a0*/  LDL.LU R11, [R1+0x20] ;  /* 0x00002000010b7983 */ /* 0x000ea80000300800 */
[----:B------:R0:W5:Y:S01]  /*261b0*/  LDL R8, [R1+0x10] ;  /* 0x0000100001087983 */ /* 0x0001620000100800 */
[----:B------:R-:W-:Y:S02]  /*261c0*/  IMAD.MOV.U32 R13, RZ, RZ, R5 ;  /* 0x000000ffff0d7224 */ /* 0x000fe400078e0005 */
[----:B------:R-:W-:Y:S02]  /*261d0*/  IMAD.MOV.U32 R12, RZ, RZ, RZ ;  /* 0x000000ffff0c7224 */ /* 0x000fe400078e00ff */
[----:B------:R-:W-:Y:S02]  /*261e0*/  IMAD.MOV.U32 R15, RZ, RZ, -0x1 ;  /* 0xffffffffff0f7424 */ /* 0x000fe400078e00ff */
[----:B------:R-:W-:-:S04]  /*261f0*/  IMAD R17, R17, 0xc0, R21 ;  /* 0x000000c011117824 */ /* 0x000fc800078e0215 */
[----:B------:R-:W-:Y:S02]  /*26200*/  VIADD R9, R17, 0x20 ;  /* 0x0000002011097836 */ /* 0x000fe40000000000 */
[----:B--2---:R-:W-:Y:S02]  /*26210*/  IMAD R0, R11, R10, RZ ;  /* 0x0000000a0b007224 */ /* 0x004fe400078e02ff */
[----:B0-----:R-:W-:-:S07]  /*26220*/  IMAD.MOV.U32 R11, RZ, RZ, 0x1c1f ;  /* 0x00001c1fff0b7424 */ /* 0x001fce00078e00ff */
[----:B-----5:R-:W-:Y:S05]  /*26230*/  WARPSYNC.COLLECTIVE R15, `(.L_x_12597) ;  /* 0x000000000f087348 */ /* 0x020fea0003c00000 */
[----:B------:R0:W1:Y:S02]  /*26240*/  SHFL.IDX P6, R14, R13, R12, R11 ;  /* 0x0000000c0d0e7389 */ /* 0x00006400000c000b */
[----:B01---5:R-:W-:Y:S01]  /*26250*/  ENDCOLLECTIVE ;  /* 0x000000000000791b */ /* 0x023fe20003800000 */
.L_x_12597:
[----:B------:R-:W-:Y:S02]  /*26260*/  IMAD.MOV.U32 R13, RZ, RZ, R4 ;  /* 0x000000ffff0d7224 */ /* 0x000fe400078e0004 */
[----:B------:R-:W-:-:S07]  /*26270*/  IMAD.MOV.U32 R2, RZ, RZ, R14 ;  /* 0x000000ffff027224 */ /* 0x000fce00078e000e */
[----:B------:R-:W-:Y:S05]  /*26280*/  WARPSYNC.COLLECTIVE R15, `(.L_x_12598) ;  /* 0x000000000f087348 */ /* 0x000fea0003c00000 */
[----:B------:R0:W1:Y:S02]  /*26290*/  SHFL.IDX P6, R14, R13, R12, R11 ;  /* 0x0000000c0d0e7389 */ /* 0x00006400000c000b */
[----:B01----:R-:W-:Y:S01]  /*262a0*/  ENDCOLLECTIVE ;  /* 0x000000000000791b */ /* 0x003fe20003800000 */
.L_x_12598:
[----:B------:R-:W-:Y:S01]  /*262b0*/  ISETP.GE.AND P2, PT, R17, R0, PT ;  /* 0x000000001100720c */ /* 0x000fe20003f46270 */
[----:B------:R-:W-:-:S12]  /*262c0*/  IMAD.MOV.U32 R3, RZ, RZ, R14 ;  /* 0x000000ffff037224 */ /* 0x000fd800078e000e */
[----:B------:R-:W-:-:S05]  /*262d0*/  @!P2 LEA R3, P4, R20, R3, 0x1 ;  /* 0x000000031403a211 */ /* 0x000fca00078808ff */
[----:B------:R-:W-:-:S05]  /*262e0*/  @!P2 IMAD.X R2, RZ, RZ, R2, P4 ;  /* 0x000000ffff02a224 */ /* 0x000fca00020e0602 */
[----:B------:R-:W-:-:S04]  /*262f0*/  @!P2 LOP3.LUT R3, R3, R2, RZ, 0x3c, !PT ;  /* 0x000000020303a212 */ /* 0x000fc800078e3cff */
[----:B------:R-:W-:Y:S01]  /*26300*/  @!P2 LOP3.LUT R2, R3, R2, RZ, 0x3c, !PT ;  /* 0x000000020302a212 */ /* 0x000fe200078e3cff */
[----:B------:R-:W-:-:S03]  /*26310*/  ULDC.64 UR4, c[0x0][0x208] ;  /* 0x0000820000047ab9 */ /* 0x000fc60000000a00 */
[----:B------:R-:W-:Y:S01]  /*26320*/  @!P2 LOP3.LUT R3, R3, R2, RZ, 0x3c, !PT ;  /* 0x000000020303a212 */ /* 0x000fe200078e3cff */
[----:B------:R-:W-:Y:S02]  /*26330*/  IMAD.MOV.U32 R13, RZ, RZ, R5 ;  /* 0x000000ffff0d7224 */ /* 0x000fe400078e0005 */
[----:B------:R-:W-:Y:S02]  /*26340*/  IMAD.MOV.U32 R12, RZ, RZ, 0x1 ;  /* 0x00000001ff0c7424 */ /* 0x000fe400078e00ff */
        /* <DEDUP_REMOVED lines=9> */
.L_x_12599:
[----:B------:R-:W-:Y:S02]  /*263e0*/  IMAD.MOV.U32 R13, RZ, RZ, R4 ;  /* 0x000000ffff0d7224 */ /* 0x000fe400078e0004 */
[----:B------:R-:W-:-:S07]  /*263f0*/  IMAD.MOV.U32 R2, RZ, RZ, R14 ;  /* 0x000000ffff027224 */ /* 0x000fce00078e000e */
[----:B------:R-:W-:Y:S05]  /*26400*/  WARPSYNC.COLLECTIVE R15, `(.L_x_12600) ;  /* 0x000000000f087348 */ /* 0x000fea0003c00000 */
[----:B------:R0:W1:Y:S02]  /*26410*/  SHFL.IDX P6, R14, R13, R12, R11 ;  /* 0x0000000c0d0e7389 */ /* 0x00006400000c000b */
[----:B01----:R-:W-:Y:S01]  /*26420*/  ENDCOLLECTIVE ;  /* 0x000000000000791b */ /* 0x003fe20003800000 */
.L_x_12600:
        /* <DEDUP_REMOVED lines=19> */
.L_x_12601:
[----:B------:R-:W-:Y:S02]  /*26560*/  VIADD R2, R17, 0x40 ;  /* 0x0000004011027836 */ /* 0x000fe40000000000 */
[----:B------:R-:W-:-:S03]  /*26570*/  IMAD.MOV.U32 R13, RZ, RZ, R4 ;  /* 0x000000ffff0d7224 */ /* 0x000fc600078e0004 */
[----:B------:R-:W-:Y:S01]  /*26580*/  ISETP.GE.AND P2, PT, R2, R0, PT ;  /* 0x000000000200720c */ /* 0x000fe20003f46270 */
[----:B------:R-:W-:-:S12]  /*26590*/  IMAD.MOV.U32 R2, RZ, RZ, R14 ;  /* 0x000000ffff027224 */ /* 0x000fd800078e000e */
[----:B------:R-:W-:Y:S05]  /*265a0*/  WARPSYNC.COLLECTIVE R15, `(.L_x_12602) ;  /* 0x000000000f087348 */ /* 0x000fea0003c00000 */
[----:B------:R0:W1:Y:S02]  /*265b0*/  SHFL.IDX P6, R14, R13, R12, R11 ;  /* 0x0000000c0d0e7389 */ /* 0x00006400000c000b */
[----:B01----:R-:W-:Y:S01]  /*265c0*/  ENDCOLLECTIVE ;  /* 0x000000000000791b */ /* 0x003fe20003800000 */
.L_x_12602:
[----:B------:R-:W-:-:S05]  /*265d0*/  IMAD.MOV.U32 R3, RZ, RZ, R14 ;  /* 0x000000ffff037224 */ /* 0x000fca00078e000e */
        /* <DEDUP_REMOVED lines=17> */
.L_x_12603:
[----:B------:R-:W-:Y:S02]  /*266f0*/  IMAD.MOV.U32 R13, RZ, RZ, R4 ;  /* 0x000000ffff0d7224 */ /* 0x000fe400078e0004 */
[----:B------:R-:W-:-:S07]  /*26700*/  IMAD.MOV.U32 R5, RZ, RZ, R14 ;  /* 0x000000ffff057224 */ /* 0x000fce00078e000e */
[----:B------:R-:W-:Y:S05]  /*26710*/  WARPSYNC.COLLECTIVE R15, `(.L_x_12604) ;  /* 0x000000000f087348 */ /* 0x000fea0003c00000 */
[----:B------:R0:W1:Y:S02]  /*26720*/  SHFL.IDX P6, R14, R13, R12, R11 ;  /* 0x0000000c0d0e7389 */ /* 0x00006400000c000b */
[----:B01----:R-:W-:Y:S01]  /*26730*/  ENDCOLLECTIVE ;  /* 0x000000000000791b */ /* 0x003fe20003800000 */
.L_x_12604:
[----:B------:R-:W-:-:S05]  /*26740*/  VIADD R2, R17, 0x60 ;  /* 0x0000006011027836 */ /* 0x000fca0000000000 */
[----:B------:R-:W-:Y:S01]  /*26750*/  ISETP.GE.AND P2, PT, R2, R0, PT ;  /* 0x000000000200720c */ /* 0x000fe20003f46270 */
[----:B------:R-:W-:Y:S01]  /*26760*/  ULDC.64 UR4, c[0x0][0x208] ;  /* 0x0000820000047ab9 */ /* 0x000fe20000000a00 */
[----:B------:R-:W-:-:S11]  /*26770*/  IMAD.MOV.U32 R4, RZ, RZ, R14 ;  /* 0x000000ffff047224 */ /* 0x000fd600078e000e */
[----:B------:R-:W-:Y:S01]  /*26780*/  @!P2 LEA R2, P4, R20, R4, 0x1 ;  /* 0x000000041402a211 */ /* 0x000fe200078808ff */
[----:B------:R-:W-:-:S04]  /*26790*/  IMAD.MOV.U32 R13, RZ, RZ, R6 ;  /* 0x000000ffff0d7224 */ /* 0x000fc800078e0006 */
[----:B------:R-:W-:Y:S02]  /*267a0*/  @!P2 IMAD.X R3, RZ, RZ, R5, P4 ;  /* 0x000000ffff03a224 */ /* 0x000fe400020e0605 */
[----:B------:R-:W-:-:S03]  /*267b0*/  IMAD.MOV.U32 R12, RZ, RZ, RZ ;  /* 0x000000ffff0c7224 */ /* 0x000fc600078e00ff */
        /* <DEDUP_REMOVED lines=9> */
.L_x_12605:
[----:B------:R-:W-:Y:S02]  /*26850*/  VIADD R2, R17, 0x80 ;  /* 0x0000008011027836 */ /* 0x000fe40000000000 */
[----:B------:R-:W-:-:S03]  /*26860*/  IMAD.MOV.U32 R13, RZ, RZ, R7 ;  /* 0x000000ffff0d7224 */ /* 0x000fc600078e0007 */
[----:B------:R-:W-:Y:S01]  /*26870*/  ISETP.GE.AND P2, PT, R2, R0, PT ;  /* 0x000000000200720c */ /* 0x000fe20003f46270 */
[----:B------:R-:W-:-:S12]  /*26880*/  IMAD.MOV.U32 R2, RZ, RZ, R14 ;  /* 0x000000ffff027224 */ /* 0x000fd800078e000e */
[----:B------:R-:W-:Y:S05]  /*26890*/  WARPSYNC.COLLECTIVE R15, `(.L_x_12606) ;  /* 0x000000000f087348 */ /* 0x000fea0003c00000 */
[----:B------:R0:W1:Y:S02]  /*268a0*/  SHFL.IDX P6, R14, R13, R12, R11 ;  /* 0x0000000c0d0e7389 */ /* 0x00006400000c000b */
[----:B01----:R-:W-:Y:S01]  /*268b0*/  ENDCOLLECTIVE ;  /* 0x000000000000791b */ /* 0x003fe20003800000 */
.L_x_12606:
        /* <DEDUP_REMOVED lines=18> */
.L_x_12607:
[----:B------:R-:W-:Y:S02]  /*269e0*/  IMAD.MOV.U32 R13, RZ, RZ, R7 ;  /* 0x000000ffff0d7224 */ /* 0x000fe400078e0007 */
[----:B------:R-:W-:-:S07]  /*269f0*/  IMAD.MOV.U32 R6, RZ, RZ, R14 ;  /* 0x000000ffff067224 */ /* 0x000fce00078e000e */
[----:B------:R-:W-:Y:S05]  /*26a00*/  WARPSYNC.COLLECTIVE R15, `(.L_x_12608) ;  /* 0x000000000f087348 */ /* 0x000fea0003c00000 */
[----:B------:R0:W1:Y:S02]  /*26a10*/  SHFL.IDX P6, R14, R13, R12, R11 ;  /* 0x0000000c0d0e7389 */ /* 0x00006400000c000b */
[----:B01----:R-:W-:Y:S01]  /*26a20*/  ENDCOLLECTIVE ;  /* 0x000000000000791b */ /* 0x003fe20003800000 */
.L_x_12608:
[----:B------:R-:W-:Y:S01]  /*26a30*/  IMAD.MOV.U32 R2, RZ, RZ, R14 ;  /* 0x000000ffff027224 */ /* 0x000fe200078e000e */
[----:B------:R-:W-:Y:S06]  /*26a40*/  BRA `(.L_x_12609) ;  /* 0xffffffac00407947 */ /* 0x000fec000383ffff */
.L_x_12456:
[----:B-1----:R1:W2:Y:S02]  /*26a50*/  SYNCS.PHASECHK.TRANS64.TRYWAIT P1, [R22+URZ+0x31c20], R3 ;  /* 0x031c2003160075a7 */ /* 0x0022a4000802017f */
[----:B--2---:R-:W-:Y:S05]  /*26a60*/  @!P1 NANOSLEEP.SYNCS 0x989680 ;  /* 0x009896800000995d */ /* 0x004fea0003900000 */
[----:B------:R-:W2:Y:S02]  /*26a70*/  @!P1 SYNCS.PHASECHK.TRANS64 P1, [R22+URZ+0x31c20], R3 ;  /* 0x031c2003160095a7 */ /* 0x000ea4000802007f */
[----:B--2---:R-:W-:Y:S05]  /*26a80*/  @!P1 BRA `(.L_x_12456) ;  /* 0xfffffffc00f09947 */ /* 0x004fea000383ffff */
[----:B------:R-:W-:Y:S05]  /*26a90*/  BRA `(.L_x_12610) ;  /* 0xffffffac00b47947 */ /* 0x000fea000383ffff */
.L_x_12465:
[----:B-1----:R1:W2:Y:S02]  /*26aa0*/  SYNCS.PHASECHK.TRANS64.TRYWAIT P0, [R3+URZ+0x31c40], R2 ;  /* 0x031c4002030075a7 */ /* 0x0022a4000800017f */
[----:B--2---:R-:W-:Y:S05]  /*26ab0*/  @!P0 NANOSLEEP.SYNCS 0x989680 ;  /* 0x009896800000895d */ /* 0x004fea0003900000 */
[----:B------:R-:W2:Y:S02]  /*26ac0*/  @!P0 SYNCS.PHASECHK.TRANS64 P0, [R3+URZ+0x31c40], R2 ;  /* 0x031c4002030085a7 */ /* 0x000ea4000800007f */
[----:B--2---:R-:W-:Y:S05]  /*26ad0*/  @!P0 BRA `(.L_x_12465) ;  /* 0xfffffffc00f08947 */ /* 0x004fea000383ffff */
[----:B------:R-:W-:Y:S05]  /*26ae0*/  BRA `(.L_x_12611) ;  /* 0xffffffb000647947 */ /* 0x000fea000383ffff */
.L_x_12472:
[----:B0-----:R0:W1:Y:S02]  /*26af0*/  SYNCS.PHASECHK.TRANS64.TRYWAIT P0, [R2+URZ+0x31c60], R3 ;  /* 0x031c6003020075a7 */ /* 0x001064000800017f */
[----:B-1----:R-:W-:Y:S05]  /*26b00*/  @!P0 NANOSLEEP.SYNCS 0x989680 ;  /* 0x009896800000895d */ /* 0x002fea0003900000 */
[----:B------:R-:W1:Y:S02]  /*26b10*/  @!P0 SYNCS.PHASECHK.TRANS64 P0, [R2+URZ+0x31c60], R3 ;  /* 0x031c6003020085a7 */ /* 0x000e64000800007f */
[----:B-1----:R-:W-:Y:S05]  /*26b20*/  @!P0 BRA `(.L_x_12472) ;  /* 0xfffffffc00f08947 */ /* 0x002fea000383ffff */
[----:B------:R-:W-:Y:S05]  /*26b30*/  BRA `(.L_x_12612) ;  /* 0xffffffb4006c7947 */ /* 0x000fea000383ffff */
.L_x_12483:
[----:B0-----:R0:W2:Y:S02]  /*26b40*/  SYNCS.PHASECHK.TRANS64.TRYWAIT P0, [R5+URZ+0x31c40], R2 ;  /* 0x031c4002050075a7 */ /* 0x0010a4000800017f */
[----:B--2---:R-:W-:Y:S05]  /*26b50*/  @!P0 NANOSLEEP.SYNCS 0x989680 ;  /* 0x009896800000895d */ /* 0x004fea0003900000 */
[----:B------:R-:W2:Y:S02]  /*26b60*/  @!P0 SYNCS.PHASECHK.TRANS64 P0, [R5+URZ+0x31c40], R2 ;  /* 0x031c4002050085a7 */ /* 0x000ea4000800007f */
[----:B--2---:R-:W-:Y:S05]  /*26b70*/  @!P0 BRA `(.L_x_12483) ;  /* 0xfffffffc00f08947 */ /* 0x004fea000383ffff */
[----:B------:R-:W-:Y:S05]  /*26b80*/  BRA `(.L_x_12613) ;  /* 0xffffffbc002c7947 */ /* 0x000fea000383ffff */
.L_x_12490:
[----:B0-----:R0:W1:Y:S02]  /*26b90*/  SYNCS.PHASECHK.TRANS64.TRYWAIT P0, [R3+URZ+0x31c60], R27 ;  /* 0x031c601b030075a7 */ /* 0x001064000800017f */
[----:B-1----:R-:W-:Y:S05]  /*26ba0*/  @!P0 NANOSLEEP.SYNCS 0x989680 ;  /* 0x009896800000895d */ /* 0x002fea0003900000 */
[----:B------:R-:W1:Y:S02]  /*26bb0*/  @!P0 SYNCS.PHASECHK.TRANS64 P0, [R3+URZ+0x31c60], R27 ;  /* 0x031c601b030085a7 */ /* 0x000e64000800007f */
[----:B-1----:R-:W-:Y:S05]  /*26bc0*/  @!P0 BRA `(.L_x_12490) ;  /* 0xfffffffc00f08947 */ /* 0x002fea000383ffff */
[----:B------:R-:W-:Y:S05]  /*26bd0*/  BRA `(.L_x_12614) ;  /* 0xffffffc000347947 */ /* 0x000fea000383ffff */
.L_x_12501:
[----:B0-----:R0:W2:Y:S02]  /*26be0*/  SYNCS.PHASECHK.TRANS64.TRYWAIT P0, [R5+URZ+0x31c40], R2 ;  /* 0x031c4002050075a7 */ /* 0x0010a4000800017f */
[----:B--2---:R-:W-:Y:S05]  /*26bf0*/  @!P0 NANOSLEEP.SYNCS 0x989680 ;  /* 0x009896800000895d */ /* 0x004fea0003900000 */
[----:B------:R-:W2:Y:S02]  /*26c00*/  @!P0 SYNCS.PHASECHK.TRANS64 P0, [R5+URZ+0x31c40], R2 ;  /* 0x031c4002050085a7 */ /* 0x000ea4000800007f */
[----:B--2---:R-:W-:Y:S05]  /*26c10*/  @!P0 BRA `(.L_x_12501) ;  /* 0xfffffffc00f08947 */ /* 0x004fea000383ffff */
[----:B------:R-:W-:Y:S05]  /*26c20*/  BRA `(.L_x_12615) ;  /* 0xffffffc400d07947 */ /* 0x000fea000383ffff */
.L_x_12508:
[----:B0-----:R0:W1:Y:S02]  /*26c30*/  SYNCS.PHASECHK.TRANS64.TRYWAIT P0, [R3+URZ+0x31c60], R7 ;  /* 0x031c6007030075a7 */ /* 0x001064000800017f */
[----:B-1----:R-:W-:Y:S05]  /*26c40*/  @!P0 NANOSLEEP.SYNCS 0x989680 ;  /* 0x009896800000895d */ /* 0x002fea0003900000 */
[----:B------:R-:W1:Y:S02]  /*26c50*/  @!P0 SYNCS.PHASECHK.TRANS64 P0, [R3+URZ+0x31c60], R7 ;  /* 0x031c6007030085a7 */ /* 0x000e64000800007f */
[----:B-1----:R-:W-:Y:S05]  /*26c60*/  @!P0 BRA `(.L_x_12508) ;  /* 0xfffffffc00f08947 */ /* 0x002fea000383ffff */
[----:B------:R-:W-:Y:S05]  /*26c70*/  BRA `(.L_x_12616) ;  /* 0xffffffc800d87947 */ /* 0x000fea000383ffff */
.L_x_12521:
[----:B-1----:R1:W2:Y:S02]  /*26c80*/  SYNCS.PHASECHK.TRANS64.TRYWAIT P0, [R3+URZ+0x31c60], R0 ;  /* 0x031c6000030075a7 */ /* 0x0022a4000800017f */
[----:B--2---:R-:W-:Y:S05]  /*26c90*/  @!P0 NANOSLEEP.SYNCS 0x989680 ;  /* 0x009896800000895d */ /* 0x004fea0003900000 */
[----:B------:R-:W2:Y:S02]  /*26ca0*/  @!P0 SYNCS.PHASECHK.TRANS64 P0, [R3+URZ+0x31c60], R0 ;  /* 0x031c6000030085a7 */ /* 0x000ea4000800007f */
[----:B--2---:R-:W-:Y:S05]  /*26cb0*/  @!P0 BRA `(.L_x_12521) ;  /* 0xfffffffc00f08947 */ /* 0x004fea000383ffff */
[----:B------:R-:W-:Y:S05]  /*26cc0*/  BRA `(.L_x_12617) ;  /* 0xffffffd0005c7947 */ /* 0x000fea000383ffff */
.L_x_12530:
[----:B------:R-:W-:Y:S01]  /*26cd0*/  BSSY B0, `(.L_x_12618) ;  /* 0x0000008000007945 */ /* 0x000fe20003800000 */
[----:B------:R-:W-:Y:S02]  /*26ce0*/  IMAD.MOV.U32 R13, RZ, RZ, R16 ;  /* 0x000000ffff0d7224 */ /* 0x000fe400078e0010 */
[----:B------:R-:W-:Y:S02]  /*26cf0*/  IMAD.MOV.U32 R12, RZ, RZ, RZ ;  /* 0x000000ffff0c7224 */ /* 0x000fe400078e00ff */
[----:B------:R-:W-:Y:S02]  /*26d00*/  IMAD.MOV.U32 R11, RZ, RZ, 0x1f ;  /* 0x0000001fff0b7424 */ /* 0x000fe400078e00ff */
[----:B------:R-:W-:-:S07]  /*26d10*/  IMAD.MOV.U32 R15, RZ, RZ, -0x1 ;  /* 0xffffffffff0f7424 */ /* 0x000fce00078e00ff */
[----:B-1----:R-:W-:Y:S05]  /*26d20*/  WARPSYNC.COLLECTIVE R15, `(.L_x_12619) ;  /* 0x000000000f087348 */ /* 0x002fea0003c00000 */
[----:B------:R0:W2:Y:S02]  /*26d30*/  SHFL.IDX P6, R14, R13, R12, R11 ;  /* 0x0000000c0d0e7389 */ /* 0x0000a400000c000b */
[----:B012---:R-:W-:Y:S01]  /*26d40*/  ENDCOLLECTIVE ;  /* 0x000000000000791b */ /* 0x007fe20003800000 */
.L_x_12619:
[----:B------:R-:W-:Y:S05]  /*26d50*/  BSYNC B0 ;  /* 0x0000000000007941 */ /* 0x000fea0003800000 */
.L_x_12618:
        /* <DEDUP_REMOVED lines=10> */
.L_x_12620:
        /* <DEDUP_REMOVED lines=17> */
.L_x_12621:
        /* <DEDUP_REMOVED lines=8> */
.L_x_12622:
[----:B------:R-:W-:Y:S01]  /*26f90*/  IMAD.MOV.U32 R12, RZ, RZ, 0x4 ;  /* 0x00000004ff0c7424 */ /* 0x000fe200078e00ff */
[----:B------:R-:W-:-:S05]  /*26fa0*/  SEL R5, R14, RZ, P0 ;  /* 0x000000ff0e057207 */ /* 0x000fca0000000000 */
[----:B------:R-:W-:-:S04]  /*26fb0*/  IMAD.IADD R5, R4, 0x1, R5 ;  /* 0x0000000104057824 */ /* 0x000fc800078e0205 */
[----:B------:R-:W-:-:S07]  /*26fc0*/  IMAD.MOV.U32 R13, RZ, RZ, R5 ;  /* 0x000000ffff0d7224 */ /* 0x000fce00078e0005 */
[----:B------:R-:W-:Y:S05]  /*26fd0*/  WARPSYNC.COLLECTIVE R15, `(.L_x_12623) ;  /* 0x000000000f087348 */ /* 0x000fea0003c00000 */
[----:B------:R0:W1:Y:S02]  /*26fe0*/  SHFL.UP P6, R14, R13, R12, R11 ;  /* 0x0400000c0d0e7389 */ /* 0x00006400000c000b */
[----:B01----:R-:W-:Y:S01]  /*26ff0*/  ENDCOLLECTIVE ;  /* 0x000000000000791b */ /* 0x003fe20003800000 */
.L_x_12623:
[----:B------:R-:W-:Y:S01]  /*27000*/  IMAD.MOV.U32 R12, RZ, RZ, 0x8 ;  /* 0x00000008ff0c7424 */ /* 0x000fe200078e00ff */
[----:B------:R-:W-:-:S05]  /*27010*/  SEL R6, R14, RZ, P1 ;  /* 0x000000ff0e067207 */ /* 0x000fca0000800000 */
[----:B------:R-:W-:-:S04]  /*27020*/  IMAD.IADD R6, R5, 0x1, R6 ;  /* 0x0000000105067824 */ /* 0x000fc800078e0206 */
[----:B------:R-:W-:-:S07]  /*27030*/  IMAD.MOV.U32 R13, RZ, RZ, R6 ;  /* 0x000000ffff0d7224 */ /* 0x000fce00078e0006 */
[----:B------:R-:W-:Y:S05]  /*27040*/  WARPSYNC.COLLECTIVE R15, `(.L_x_12624) ;  /* 0x000000000f087348 */ /* 0x000fea0003c00000 */
[----:B------:R0:W1:Y:S02]  /*27050*/  SHFL.UP P6, R14, R13, R12, R11 ;  /* 0x0400000c0d0e7389 */ /* 0x00006400000c000b */
[----:B01----:R-:W-:Y:S01]  /*27060*/  ENDCOLLECTIVE ;  /* 0x000000000000791b */ /* 0x003fe20003800000 */
.L_x_12624:
[----:B------:R-:W-:Y:S01]  /*27070*/  IMAD.MOV.U32 R12, RZ, RZ, 0x10 ;  /* 0x00000010ff0c7424 */ /* 0x000fe200078e00ff */
[----:B------:R-:W-:-:S05]  /*27080*/  SEL R3, R14, RZ, P2 ;  /* 0x000000ff0e037207 */ /* 0x000fca0001000000 */
[----:B------:R-:W-:-:S04]  /*27090*/  IMAD.IADD R4, R6, 0x1, R3 ;  /* 0x0000000106047824 */ /* 0x000fc800078e0203 */
[----:B------:R-:W-:-:S07]  /*270a0*/  IMAD.MOV.U32 R13, RZ, RZ, R4 ;  /* 0x000000ffff0d7224 */ /* 0x000fce00078e0004 */
[----:B------:R-:W-:Y:S05]  /*270b0*/  WARPSYNC.COLLECTIVE R15, `(.L_x_12625) ;  /* 0x000000000f087348 */ /* 0x000fea0003c00000 */
[----:B------:R0:W1:Y:S02]  /*270c0*/  SHFL.UP P6, R14, R13, R12, R11 ;  /* 0x0400000c0d0e7389 */ /* 0x00006400000c000b */
[----:B01----:R-:W-:Y:S01]  /*270d0*/  ENDCOLLECTIVE ;  /* 0x000000000000791b */ /* 0x003fe20003800000 */
.L_x_12625:
        /* <DEDUP_REMOVED lines=8> */
.L_x_12626:
[----:B------:R-:W-:Y:S05]  /*27160*/  BRA `(.L_x_12627) ;  /* 0xffffffd4001c7947 */ /* 0x000fea000383ffff */
.L_x_12535:
        /* <DEDUP_REMOVED lines=8> */
.L_x_12629:
[----:B------:R-:W-:Y:S05]  /*271f0*/  BSYNC B0 ;  /* 0x0000000000007941 */ /* 0x000fea0003800000 */
.L_x_12628:
        /* <DEDUP_REMOVED lines=10> */
.L_x_12630:
[----:B------:R-:W-:Y:S01]  /*272a0*/  IMAD.MOV.U32 R12, RZ, RZ, 0x4 ;  /* 0x00000004ff0c7424 */ /* 0x000fe200078e00ff */
[----:B------:R-:W-:-:S05]  /*272b0*/  SEL R14, R14, RZ, P0 ;  /* 0x000000ff0e0e7207 */ /* 0x000fca0000000000 */
[----:B------:R-:W-:-:S04]  /*272c0*/  IMAD.IADD R3, R13, 0x1, R14 ;  /* 0x000000010d037824 */ /* 0x000fc800078e020e */
[----:B------:R-:W-:-:S07]  /*272d0*/  IMAD.MOV.U32 R13, RZ, RZ, R3 ;  /* 0x000000ffff0d7224 */ /* 0x000fce00078e0003 */
[----:B------:R-:W-:Y:S05]  /*272e0*/  WARPSYNC.COLLECTIVE R15, `(.L_x_12631) ;  /* 0x000000000f087348 */ /* 0x000fea0003c00000 */
[----:B------:R0:W1:Y:S02]  /*272f0*/  SHFL.UP P6, R14, R13, R12, R11 ;  /* 0x0400000c0d0e7389 */ /* 0x00006400000c000b */
[----:B01----:R-:W-:Y:S01]  /*27300*/  ENDCOLLECTIVE ;  /* 0x000000000000791b */ /* 0x003fe20003800000 */
.L_x_12631:
[----:B------:R-:W-:Y:S01]  /*27310*/  IMAD.MOV.U32 R12, RZ, RZ, 0x8 ;  /* 0x00000008ff0c7424 */ /* 0x000fe200078e00ff */
[----:B------:R-:W-:-:S05]  /*27320*/  SEL R4, R14, RZ, P1 ;  /* 0x000000ff0e047207 */ /* 0x000fca0000800000 */
[----:B------:R-:W-:-:S04]  /*27330*/  IMAD.IADD R4, R3, 0x1, R4 ;  /* 0x0000000103047824 */ /* 0x000fc800078e0204 */
[----:B------:R-:W-:-:S07]  /*27340*/  IMAD.MOV.U32 R13, RZ, RZ, R4 ;  /* 0x000000ffff0d7224 */ /* 0x000fce00078e0004 */
[----:B------:R-:W-:Y:S05]  /*27350*/  WARPSYNC.COLLECTIVE R15, `(.L_x_12632) ;  /* 0x000000000f087348 */ /* 0x000fea0003c00000 */
[----:B------:R0:W1:Y:S02]  /*27360*/  SHFL.UP P6, R14, R13, R12, R11 ;  /* 0x0400000c0d0e7389 */ /* 0x00006400000c000b */
[----:B01----:R-:W-:Y:S01]  /*27370*/  ENDCOLLECTIVE ;  /* 0x000000000000791b */ /* 0x003fe20003800000 */
.L_x_12632:
[----:B------:R-:W-:Y:S01]  /*27380*/  IMAD.MOV.U32 R12, RZ, RZ, 0x10 ;  /* 0x00000010ff0c7424 */ /* 0x000fe200078e00ff */
[----:B------:R-:W-:-:S05]  /*27390*/  SEL R5, R14, RZ, P2 ;  /* 0x000000ff0e057207 */ /* 0x000fca0001000000 */
[----:B------:R-:W-:-:S04]  /*273a0*/  IMAD.IADD R5, R4, 0x1, R5 ;  /* 0x0000000104057824 */ /* 0x000fc800078e0205 */
[----:B------:R-:W-:-:S07]  /*273b0*/  IMAD.MOV.U32 R13, RZ, RZ, R5 ;  /* 0x000000ffff0d7224 */ /* 0x000fce00078e0005 */
[----:B------:R-:W-:Y:S05]  /*273c0*/  WARPSYNC.COLLECTIVE R15, `(.L_x_12633) ;  /* 0x000000000f087348 */ /* 0x000fea0003c00000 */
[----:B------:R0:W1:Y:S02]  /*273d0*/  SHFL.UP P6, R14, R13, R12, R11 ;  /* 0x0400000c0d0e7389 */ /* 0x00006400000c000b */
[----:B01----:R-:W-:Y:S01]  /*273e0*/  ENDCOLLECTIVE ;  /* 0x000000000000791b */ /* 0x003fe20003800000 */
.L_x_12633:
        /* <DEDUP_REMOVED lines=8> */
.L_x_12634:
[----:B------:R-:W-:Y:S05]  /*27470*/  BRA `(.L_x_12635) ;  /* 0xffffffd000fc7947 */ /* 0x000fea000383ffff */
.L_x_12537:
[----:B------:R-:W-:Y:S01]  /*27480*/  BSSY B0, `(.L_x_12636) ;  /* 0x0000006000007945 */ /* 0x000fe20003800000 */
[----:B------:R-:W-:Y:S01]  /*27490*/  PLOP3.LUT P6, PT, P6, PT, PT, 0x8, 0x0 ;  /* 0x000000000000781c */ /* 0x000fe200037ce170 */
[----:B------:R-:W-:-:S12]  /*274a0*/  IMAD.MOV.U32 R15, RZ, RZ, -0x1 ;  /* 0xffffffffff0f7424 */ /* 0x000fd800078e00ff */
[----:B0-----:R-:W-:Y:S05]  /*274b0*/  WARPSYNC.COLLECTIVE R15, `(.L_x_12637) ;  /* 0x000000000f087348 */ /* 0x001fea0003c00000 */
[----:B------:R-:W-:Y:S01]  /*274c0*/  VOTE.ANY R14, PT, P6 ;  /* 0x00000000000e7806 */ /* 0x000fe200030e0100 */
[----:B0-----:R-:W-:Y:S06]  /*274d0*/  ENDCOLLECTIVE ;  /* 0x000000000000791b */ /* 0x001fec0003800000 */
.L_x_12637:
[----:B------:R-:W-:Y:S05]  /*274e0*/  BSYNC B0 ;  /* 0x0000000000007941 */ /* 0x000fea0003800000 */
.L_x_12636:
        /* <DEDUP_REMOVED lines=9> */
.L_x_12638:
[----:B------:R-:W-:Y:S01]  /*27580*/  IMAD.MOV.U32 R17, RZ, RZ, R14 ;  /* 0x000000ffff117224 */ /* 0x000fe200078e000e */
[----:B------:R-:W-:Y:S06]  /*27590*/  BRA `(.L_x_12639) ;  /* 0xffffffd000ec7947 */ /* 0x000fec000383ffff */
.L_x_12539:
[----:B------:R-:W-:Y:S01]  /*275a0*/  BSSY B0, `(.L_x_12640) ;  /* 0x0000007000007945 */ /* 0x000fe20003800000 */
[----:B------:R-:W-:Y:S02]  /*275b0*/  IMAD.MOV.U32 R13, RZ, RZ, R3 ;  /* 0x000000ffff0d7224 */ /* 0x000fe400078e0003 */
[----:B------:R-:W-:Y:S02]  /*275c0*/  IMAD.MOV.U32 R11, RZ, RZ, 0x1f ;  /* 0x0000001fff0b7424 */ /* 0x000fe400078e00ff */
[----:B------:R-:W-:-:S07]  /*275d0*/  IMAD.MOV.U32 R15, RZ, RZ, -0x1 ;  /* 0xffffffffff0f7424 */ /* 0x000fce00078e00ff */
[----:B012---:R-:W-:Y:S05]  /*275e0*/  WARPSYNC.COLLECTIVE R15, `(.L_x_12641) ;  /* 0x000000000f087348 */ /* 0x007fea0003c00000 */
[----:B------:R3:W4:Y:S02]  /*275f0*/  SHFL.IDX P6, R14, R13, R12, R11 ;  /* 0x0000000c0d0e7389 */ /* 0x00072400000c000b */
[----:B01234-:R-:W-:Y:S01]  /*27600*/  ENDCOLLECTIVE ;  /* 0x000000000000791b */ /* 0x01ffe20003800000 */
.L_x_12641:
[----:B------:R-:W-:Y:S05]  /*27610*/  BSYNC B0 ;  /* 0x0000000000007941 */ /* 0x000fea0003800000 */
.L_x_12640:
[----:B------:R-:W-:Y:S01]  /*27620*/  IMAD.MOV.U32 R5, RZ, RZ, R14 ;  /* 0x000000ffff057224 */ /* 0x000fe200078e000e */
[----:B------:R-:W-:Y:S06]  /*27630*/  BRA `(.L_x_12538) ;  /* 0xffffffd000e07947 */ /* 0x000fec000383ffff */
.L_x_12543:
[----:B0-----:R0:W2:Y:S02]  /*27640*/  SYNCS.PHASECHK.TRANS64.TRYWAIT P0, [R9+URZ+0x31c20], R0 ;  /* 0x031c2000090075a7 */ /* 0x0010a4000800017f */
[----:B--2---:R-:W-:Y:S05]  /*27650*/  @!P0 NANOSLEEP.SYNCS 0x989680 ;  /* 0x009896800000895d */ /* 0x004fea0003900000 */
[----:B------:R-:W2:Y:S02]  /*27660*/  @!P0 SYNCS.PHASECHK.TRANS64 P0, [R9+URZ+0x31c20], R0 ;  /* 0x031c2000090085a7 */ /* 0x000ea4000800007f */
[----:B--2---:R-:W-:Y:S05]  /*27670*/  @!P0 BRA `(.L_x_12543) ;  /* 0xfffffffc00f08947 */ /* 0x004fea000383ffff */
[----:B------:R-:W-:Y:S05]  /*27680*/  BRA `(.L_x_12642) ;  /* 0xffffffd800587947 */ /* 0x000fea000383ffff */
.L_x_12544:
        /* <DEDUP_REMOVED lines=11> */
.L_x_12644:
[----:B------:R-:W-:Y:S05]  /*27740*/  BSYNC B0 ;  /* 0x0000000000007941 */ /* 0x000fea0003800000 */
.L_x_12643:
[----:B------:R-:W-:Y:S05]  /*27750*/  BRA `(.L_x_12645) ;  /* 0xffffffd800407947 */ /* 0x000fea000383ffff */
.L_x_12545:
[----:B------:R-:W-:Y:S01]  /*27760*/  BSSY B0, `(.L_x_12646) ;  /* 0x0000006000007945 */ /* 0x000fe20003800000 */
[----:B------:R-:W-:-:S07]  /*27770*/  IMAD.MOV.U32 R15, RZ, RZ, -0x1 ;  /* 0xffffffffff0f7424 */ /* 0x000fce00078e00ff */
[----:B01----:R-:W-:Y:S05]  /*27780*/  WARPSYNC.COLLECTIVE R15, `(.L_x_12647) ;  /* 0x000000000f0c7348 */ /* 0x003fea0003c00000 */
[----:B------:R-:W-:Y:S02]  /*27790*/  ELECT P6, UR62, PT ;  /* 0x00000000003e782f */ /* 0x000fe400038c0000 */
[----:B------:R-:W-:Y:S01]  /*277a0*/  MOV R14, UR62 ;  /* 0x0000003e000e7c02 */ /* 0x000fe20008000f00 */
[----:B01----:R-:W-:Y:S10]  /*277b0*/  ENDCOLLECTIVE ;  /* 0x000000000000791b */ /* 0x003ff40003800000 */
.L_x_12647:
[----:B------:R-:W-:Y:S05]  /*277c0*/  BSYNC B0 ;  /* 0x0000000000007941 */ /* 0x000fea0003800000 */
.L_x_12646:
[----:B------:R-:W-:Y:S05]  /*277d0*/  BRA `(.L_x_12648) ;  /* 0xffffffd800347947 */ /* 0x000fea000383ffff */
.L_x_12547:
[----:B0-----:R0:W2:Y:S02]  /*277e0*/  SYNCS.PHASECHK.TRANS64.TRYWAIT P0, [R6+URZ], R3 ;  /* 0x00000003060075a7 */ /* 0x0010a4000800017f */
[----:B--2---:R-:W-:Y:S05]  /*277f0*/  @!P0 NANOSLEEP.SYNCS 0x989680 ;  /* 0x009896800000895d */ /* 0x004fea0003900000 */
[----:B------:R-:W2:Y:S02]  /*27800*/  @!P0 SYNCS.PHASECHK.TRANS64 P0, [R6+URZ], R3 ;  /* 0x00000003060085a7 */ /* 0x000ea4000800007f */
[----:B--2---:R-:W-:Y:S05]  /*27810*/  @!P0 BRA `(.L_x_12547) ;  /* 0xfffffffc00f08947 */ /* 0x004fea000383ffff */
[----:B------:R-:W-:Y:S05]  /*27820*/  BRA `(.L_x_12649) ;  /* 0xffffffd800707947 */ /* 0x000fea000383ffff */
.L_x_12548:
[----:B--2---:R2:W3:Y:S02]  /*27830*/  SYNCS.PHASECHK.TRANS64.TRYWAIT P0, [R7+URZ], R2 ;  /* 0x00000002070075a7 */ /* 0x0044e4000800017f */
[----:B---3--:R-:W-:Y:S05]  /*27840*/  @!P0 NANOSLEEP.SYNCS 0x989680 ;  /* 0x009896800000895d */ /* 0x008fea0003900000 */
[----:B------:R-:W3:Y:S02]  /*27850*/  @!P0 SYNCS.PHASECHK.TRANS64 P0, [R7+URZ], R2 ;  /* 0x00000002070085a7 */ /* 0x000ee4000800007f */
[----:B---3--:R-:W-:Y:S05]  /*27860*/  @!P0 BRA `(.L_x_12548) ;  /* 0xfffffffc00f08947 */ /* 0x008fea000383ffff */
[----:B------:R-:W-:Y:S05]  /*27870*/  BRA `(.L_x_12650) ;  /* 0xffffffd800647947 */ /* 0x000fea000383ffff */
.L_x_12550:
[----:B---3--:R3:W4:Y:S02]  /*27880*/  SYNCS.PHASECHK.TRANS64.TRYWAIT P0, [R4+URZ], R3 ;  /* 0x00000003040075a7 */ /* 0x008724000800017f */
[----:B----4-:R-:W-:Y:S05]  /*27890*/  @!P0 NANOSLEEP.SYNCS 0x989680 ;  /* 0x009896800000895d */ /* 0x010fea0003900000 */
[----:B------:R-:W4:Y:S02]  /*278a0*/  @!P0 SYNCS.PHASECHK.TRANS64 P0, [R4+URZ], R3 ;  /* 0x00000003040085a7 */ /* 0x000f24000800007f */
[----:B----4-:R-:W-:Y:S05]  /*278b0*/  @!P0 BRA `(.L_x_12550) ;  /* 0xfffffffc00f08947 */ /* 0x010fea000383ffff */
[----:B------:R-:W-:Y:S05]  /*278c0*/  BRA `(.L_x_12651) ;  /* 0xffffffd800687947 */ /* 0x000fea000383ffff */
.L_x_12652:
        /* <DEDUP_REMOVED lines=11> */
.L_x_15331:


//--------------------- .text._ZN7cutlass13device_kernelIN5flash11enable_sm90INS1_16FlashAttnFwdSm90INS1_25CollectiveMainloopFwdSm90ILi2EN4cute5tupleIJNS5_1CILi1EEES8_S8_EEENS6_IJNS7_ILi192EEESA_NS7_ILi64EEEEEELi64ENS_6half_tEfNS_4arch4Sm90ELb0ELb0ELb1ELb0ELb0ELb0ELb0ELb0ELb1ELb1ELb0ELb0EEENS1_21CollectiveEpilogueFwdINS6_IJSA_SB_SA_EEES9_SD_SF_Li384ELb0ELb1ELb0ELb0EEENS1_29StaticPersistentTileSchedulerILb0EEEEEEEEEvNT_6ParamsE --------------------------
	.section	.text._ZN7cutlass13device_kernelIN5flash11enable_sm90INS1_16FlashAttnFwdSm90INS1_25CollectiveMainloopFwdSm90ILi2EN4cute5tupleIJNS5_1CILi1EEES8_S8_EEENS6_IJNS7_ILi192EEESA_NS7_ILi64EEEEEELi64ENS_6half_tEfNS_4arch4Sm90ELb0ELb0ELb1ELb0ELb0ELb0ELb0ELb0ELb1ELb1ELb0ELb0EEENS1_21CollectiveEpilogueFwdINS6_IJSA_SB_SA_EEES9_SD_SF_Li384ELb0ELb1ELb0ELb0EEENS1_29StaticPersistentTileSchedulerILb0EEEEEEEEEvNT_6ParamsE,"ax",@progbits
	.align	128
.text._ZN7cutlass13device_kernelIN5flash11enable_sm90INS1_16FlashAttnFwdSm90INS1_25CollectiveMainloopFwdSm90ILi2EN4cute5tupleIJNS5_1CILi1EEES8_S8_EEENS6_IJNS7_ILi192EEESA_NS7_ILi64EEEEEELi64ENS_6half_tEfNS_4arch4Sm90ELb0ELb0ELb1ELb0ELb0ELb0ELb0ELb0ELb1ELb1ELb0ELb0EEENS1_21CollectiveEpilogueFwdINS6_IJSA_SB_SA_EEES9_SD_SF_Li384ELb0ELb1ELb0ELb0EEENS1_29StaticPersistentTileSchedulerILb0EEEEEEEEEvNT_6ParamsE:
        .type           _ZN7cutlass13device_kernelIN5flash11enable_sm90INS1_16FlashAttnFwdSm90INS1_25CollectiveMainloopFwdSm90ILi2EN4cute5tupleIJNS5_1CILi1EEES8_S8_EEENS6_IJNS7_ILi192EEESA_NS7_ILi64EEEEEELi64ENS_6half_tEfNS_4arch4Sm90ELb0ELb0ELb1ELb0ELb0ELb0ELb0ELb0ELb1ELb1ELb0ELb0EEENS1_21CollectiveEpilogueFwdINS6_IJSA_SB_SA_EEES9_SD_SF_Li384ELb0ELb1ELb0ELb0EEENS1_29StaticPersistentTileSchedulerILb0EEEEEEEEEvNT_6ParamsE,@function
        .size           _ZN7cutlass13device_kernelIN5flash11enable_sm90INS1_16FlashAttnFwdSm90INS1_25CollectiveMainloopFwdSm90ILi2EN4cute5tupleIJNS5_1CILi1EEES8_S8_EEENS6_IJNS7_ILi192EEESA_NS7_ILi64EEEEEELi64ENS_6half_tEfNS_4arch4Sm90ELb0ELb0ELb1ELb0ELb0ELb0ELb0ELb0ELb1ELb1ELb0ELb0EEENS1_21CollectiveEpilogueFwdINS6_IJSA_SB_SA_EEES9_SD_SF_Li384ELb0ELb1ELb0ELb0EEENS1_29StaticPersistentTileSchedulerILb0EEEEEEEEEvNT_6ParamsE,(.L_x_15332 - _ZN7cutlass13device_kernelIN5flash11enable_sm90INS1_16FlashAttnFwdSm90INS1_25CollectiveMainloopFwdSm90ILi2EN4cute5tupleIJNS5_1CILi1EEES8_S8_EEENS6_IJNS7_ILi192EEESA_NS7_ILi64EEEEEELi64ENS_6half_tEfNS_4arch4Sm90ELb0ELb0ELb1ELb0ELb0ELb0ELb0ELb0ELb1ELb1ELb0ELb0EEENS1_21CollectiveEpilogueFwdINS6_IJSA_SB_SA_EEES9_SD_SF_Li384ELb0ELb1ELb0ELb0EEENS1_29StaticPersistentTileSchedulerILb0EEEEEEEEEvNT_6ParamsE)
        .other          _ZN7cutlass13device_kernelIN5flash11enable_sm90INS1_16FlashAttnFwdSm90INS1_25CollectiveMainloopFwdSm90ILi2EN4cute5tupleIJNS5_1CILi1EEES8_S8_EEENS6_IJNS7_ILi192EEESA_NS7_ILi64EEEEEELi64ENS_6half_tEfNS_4arch4Sm90ELb0ELb0ELb1ELb0ELb0ELb0ELb0ELb0ELb1ELb1ELb0ELb0EEENS1_21CollectiveEpilogueFwdINS6_IJSA_SB_SA_EEES9_SD_SF_Li384ELb0ELb1ELb0ELb0EEENS1_29StaticPersistentTileSchedulerILb0EEEEEEEEEvNT_6ParamsE,@"STO_CUDA_ENTRY STV_DEFAULT"
_ZN7cutlass13device_kernelIN5flash11enable_sm90INS1_16FlashAttnFwdSm90INS1_25CollectiveMainloopFwdSm90ILi2EN4cute5tupleIJNS5_1CILi1EEES8_S8_EEENS6_IJNS7_ILi192EEESA_NS7_ILi64EEEEEELi64ENS_6half_tEfNS_4arch4Sm90ELb0ELb0ELb1ELb0ELb0ELb0ELb0ELb0ELb1ELb1ELb0ELb0EEENS1_21CollectiveEpilogueFwdINS6_IJSA_SB_SA_EEES9_SD_SF_Li384ELb0ELb1ELb0ELb0EEENS1_29StaticPersistentTileSchedulerILb0EEEEEEEEEvNT_6ParamsE:
        /* <DEDUP_REMOVED lines=18> */
.L_x_12654:
[----:B------:R-:W-:Y:S05]  /*0120*/  BSYNC B0 ;  /* 0x0000000000007941 */ /* 0x000fea0003800000 */
.L_x_12653:
        /* <DEDUP_REMOVED lines=41> */
.L_x_12655:
        /* <DEDUP_REMOVED lines=22> */
.L_x_12656:
        /* <DEDUP_REMOVED lines=18> */
.L_x_12657:
        /* <DEDUP_REMOVED lines=22> */
.L_x_12658:
        /* <DEDUP_REMOVED lines=22> */
.L_x_12659:
[----:B------:R-:W-:Y:S01]  /*0900*/  PLOP3.LUT P0, PT, PT, PT, UP0, 0x80, 0x0 ;  /* 0x000000000000781c */ /* 0x000fe20003f0f008 */
[----:B------:R-:W-:Y:S01]  /*0910*/  UMOV UR36, 0x1 ;  /* 0x0000000100247882 */ /* 0x000fe20000000000 */
[----:B------:R-:W-:Y:S01]  /*0920*/  NOP ;  /* 0x0000000000007918 */ /* 0x000fe20000000000 */
[----:B------:R-:W-:Y:S01]  /*0930*/  USEL UR36, UR36, 0x2, !UP0 ;  /* 0x0000000224247887 */ /* 0x000fe2000c000000 */
[----:B------:R-:W-:Y:S01]  /*0940*/  ULDC.64 UR46, c[0x0][0x208] ;  /* 0x00008200002e7ab9 */ /* 0x000fe20000000a00 */
[----:B012-4-:R-:W-:Y:S08]  /*0950*/  BAR.SYNC.DEFER_BLOCKING 0x0 ;  /* 0x0000000000007b1d */ /* 0x017ff00000010000 */
[----:B------:R-:W-:Y:S05]  /*0960*/  @!P0 BRA `(.L_x_12660) ;  /* 0x00000090005c8947 */ /* 0x000fea0003800000 */
.L_x_12661:
[----:B------:R-:W-:-:S08]  /*0970*/  NOP ;  /* 0x0000000000007918 */ /* 0x000fd00000000000 */
[----:B------:R-:W0:Y:S02]  /*0980*/  USETMAXREG.TRY_ALLOC.CTAPOOL UP0, 0xa0 ;  /* 0x000000a0000079c8 */ /* 0x000e240008000600 */
[----:B0-----:R-:W-:-:S13]  /*0990*/  PLOP3.LUT P0, PT, PT, PT, UP0, 0x80, 0x0 ;  /* 0x000000000000781c */ /* 0x001fda0003f0f008 */
[----:B------:R-:W-:Y:S05]  /*09a0*/  @!P0 BRA `(.L_x_12661) ;  /* 0xfffffffc00f08947 */ /* 0x000fea000383ffff */
[----:B------:R-:W0:Y:S01]  /*09b0*/  S2R R2, SR_TID.X ;  /* 0x0000000000027919 */ /* 0x000e220000002100 */
        /* <DEDUP_REMOVED lines=11> */
[----:B------:R-:W-:Y:S02]  /*0a70*/  ULOP3.LUT UR42, UR36, 0x1, URZ, 0xfc, !UPT ;  /* 0x00000001242a7892 */ /* 0x000fe4000f8efc3f */
[----:B------:R-:W-:Y:S01]  /*0a80*/  SHF.R.S32.HI R3, RZ, 0x1f, R0 ;  /* 0x0000001fff037819 */ /* 0x000fe20000011400 */
[----:B------:R-:W-:Y:S01]  /*0a90*/  UMOV UR37, URZ ;  /* 0x0000003f00257c82 */ /* 0x000fe20008000000 */
[----:B------:R-:W-:Y:S01]  /*0aa0*/  UMOV UR38, URZ ;  /* 0x0000003f00267c82 */ /* 0x000fe20008000000 */
[----:B------:R-:W-:Y:S01]  /*0ab0*/  UMOV UR39, URZ ;  /* 0x0000003f00277c82 */ /* 0x000fe20008000000 */
[CC--:B------:R-:W-:Y:S02]  /*0ac0*/  LEA.HI R2, R3.reuse, R0.reuse, RZ, 0x4 ;  /* 0x0000000003027211 */ /* 0x0c0fe400078f20ff */
[----:B------:R-:W-:-:S02]  /*0ad0*/  LEA.HI R6, R3, R0, RZ, 0x2 ;  /* 0x0000000003067211 */ /* 0x000fc400078f10ff */
[----:B------:R-:W-:Y:S02]  /*0ae0*/  SHF.R.S32.HI R7, RZ, 0x4, R2 ;  /* 0x00000004ff077819 */ /* 0x000fe40000011402 */
[C---:B------:R-:W-:Y:S02]  /*0af0*/  LOP3.LUT R5, R2.reuse, 0xfffffff0, RZ, 0xc0, !PT ;  /* 0xfffffff002057812 */ /* 0x040fe400078ec0ff */
[----:B------:R-:W-:Y:S02]  /*0b00*/  LEA.HI R4, R2, R7, RZ, 0x1 ;  /* 0x0000000702047211 */ /* 0x000fe400078f08ff */
[----:B------:R-:W-:Y:S01]  /*0b10*/  LEA.HI R2, R3, R0, RZ, 0x7 ;  /* 0x0000000003027211 */ /* 0x000fe200078f38ff */
[----:B------:R-:W-:Y:S01]  /*0b20*/  IMAD.IADD R5, R0, 0x1, -R5 ;  /* 0x0000000100057824 */ /* 0x000fe200078e0a05 */
[----:B------:R-:W-:Y:S02]  /*0b30*/  LOP3.LUT R4, R4, 0x1ffffffe, RZ, 0xc0, !PT ;  /* 0x1ffffffe04047812 */ /* 0x000fe400078ec0ff */
[----:B------:R-:W-:-:S02]  /*0b40*/  LOP3.LUT R9, R2, 0xffffff80, RZ, 0xc0, !PT ;  /* 0xffffff8002097812 */ /* 0x000fc400078ec0ff */
[----:B------:R-:W-:Y:S01]  /*0b50*/  IADD3 R7, R7, -R4, RZ ;  /* 0x8000000407077210 */ /* 0x000fe20007ffe0ff */
[----:B0-----:R-:W-:Y:S01]  /*0b60*/  ULEA UR40, UR4, UR40, 0x18 ;  /* 0x0000002804287291 */ /* 0x001fe2000f8ec03f */
[----:B------:R-:W-:Y:S01]  /*0b70*/  SHF.R.S32.HI R4, RZ, 0x1f, R5 ;  /* 0x0000001fff047819 */ /* 0x000fe20000011405 */
[----:B------:R-:W-:Y:S01]  /*0b80*/  IMAD.IADD R16, R0, 0x1, -R9 ;  /* 0x0000000100107824 */ /* 0x000fe200078e0a09 */
[----:B------:R-:W-:Y:S02]  /*0b90*/  LOP3.LUT R11, R6, 0xfffffffc, RZ, 0xc0, !PT ;  /* 0xfffffffc060b7812 */ /* 0x000fe400078ec0ff */
[----:B------:R-:W-:Y:S02]  /*0ba0*/  LEA.HI R4, R4, R5, RZ, 0x3 ;  /* 0x0000000504047211 */ /* 0x000fe400078f18ff */
[----:B------:R-:W-:Y:S01]  /*0bb0*/  LEA.HI R18, R3, R0, RZ, 0x3 ;  /* 0x0000000003127211 */ /* 0x000fe200078f18ff */
[----:B------:R-:W-:Y:S01]  /*0bc0*/  IMAD.IADD R14, R0, 0x1, -R11 ;  /* 0x00000001000e7824 */ /* 0x000fe200078e0a0b */
[C---:B------:R-:W-:Y:S01]  /*0bd0*/  LOP3.LUT R6, R4.reuse, 0xfffffff8, RZ, 0xc0, !PT ;  /* 0xfffffff804067812 */ /* 0x040fe200078ec0ff */
[----:B------:R-:W-:Y:S01]  /*0be0*/  STL [R1+0xc], R16 ;  /* 0x00000c1001007387 */ /* 0x000fe20000100800 */
[----:B------:R-:W-:Y:S01]  /*0bf0*/  SHF.R.S32.HI R10, RZ, 0x1f, R16 ;  /* 0x0000001fff0a7819 */ /* 0x000fe20000011410 */
[----:B------:R-:W-:Y:S01]  /*0c00*/  IMAD.SHL.U32 R4, R4, 0x40, RZ ;  /* 0x0000004004047824 */ /* 0x000fe200078e00ff */
[----:B------:R-:W-:Y:S01]  /*0c10*/  LOP3.LUT R17, R18, 0xfffffff8, RZ, 0xc0, !PT ;  /* 0xfffffff812117812 */ /* 0x000fe200078ec0ff */
[----:B------:R-:W-:Y:S01]  /*0c20*/  IMAD.IADD R6, R5, 0x1, -R6 ;  /* 0x0000000105067824 */ /* 0x000fe200078e0a06 */
[----:B------:R-:W-:-:S02]  /*0c30*/  LEA.HI R11, R10, R16, RZ, 0x2 ;  /* 0x000000100a0b7211 */ /* 0x000fc400078f10ff */
[----:B------:R-:W-:Y:S02]  /*0c40*/  LEA.HI R8, R14, R14, RZ, 0x1 ;  /* 0x0000000e0e087211 */ /* 0x000fe400078f08ff */
[----:B------:R-:W-:Y:S01]  /*0c50*/  LEA.HI R9, R3, R0, RZ, 0x5 ;  /* 0x0000000003097211 */ /* 0x000fe200078f28ff */
[----:B------:R-:W-:Y:S01]  /*0c60*/  IMAD.IADD R0, R0, 0x1, -R17 ;  /* 0x0000000100007824 */ /* 0x000fe200078e0a11 */
[----:B------:R-:W-:Y:S02]  /*0c70*/  SHF.L.U32 R3, R6, 0x6, RZ ;  /* 0x0000000606037819 */ /* 0x000fe400000006ff */
[--C-:B------:R-:W-:Y:S01]  /*0c80*/  SHF.R.S32.HI R12, RZ, 0x2, R11.reuse ;  /* 0x00000002ff0c7819 */ /* 0x100fe2000001140b */
[----:B------:R-:W-:Y:S01]  /*0c90*/  IMAD.SHL.U32 R9, R9, 0x20, RZ ;  /* 0x0000002009097824 */ /* 0x000fe200078e00ff */
[----:B------:R-:W-:Y:S01]  /*0ca0*/  SHF.R.S32.HI R13, RZ, 0x1f, R11 ;  /* 0x0000001fff0d7819 */ /* 0x000fe2000001140b */
[----:B------:R0:W-:Y:S01]  /*0cb0*/  STL [R1+0x4], R0 ;  /* 0x0000040001007387 */ /* 0x0001e20000100800 */
[----:B------:R-:W-:Y:S01]  /*0cc0*/  LOP3.LUT R15, R8, 0x1ffffffe, RZ, 0xc0, !PT ;  /* 0x1ffffffe080f7812 */ /* 0x000fe200078ec0ff */
[----:B------:R-:W-:Y:S01]  /*0cd0*/  IMAD.SHL.U32 R8, R7, 0x8, RZ ;  /* 0x0000000807087824 */ /* 0x000fe200078e00ff */
[----:B------:R-:W-:-:S02]  /*0ce0*/  LOP3.LUT R3, R3, 0x1c0, RZ, 0xc0, !PT ;  /* 0x000001c003037812 */ /* 0x000fc400078ec0ff */
[----:B------:R-:W-:Y:S01]  /*0cf0*/  SHF.R.S32.HI R7, RZ, 0x7, R2 ;  /* 0x00000007ff077819 */ /* 0x000fe20000011402 */
[----:B------:R-:W-:Y:S01]  /*0d00*/  IMAD.IADD R15, R14, 0x1, -R15 ;  /* 0x000000010e0f7824 */ /* 0x000fe200078e0a0f */
[----:B------:R-:W-:Y:S02]  /*0d10*/  LEA.HI R13, R13, R12, RZ, 0x3 ;  /* 0x0000000c0d0d7211 */ /* 0x000fe400078f18ff */
[----:B------:R-:W-:Y:S01]  /*0d20*/  LEA.HI R10, R10, R16, RZ, 0x5 ;  /* 0x000000100a0a7211 */ /* 0x000fe200078f28ff */
[----:B------:R-:W-:Y:S01]  /*0d30*/  IMAD.HI R2, R7, 0x55555556, RZ ;  /* 0x5555555607027827 */ /* 0x000fe200078e02ff */
[----:B0-----:R-:W-:Y:S02]  /*0d40*/  LOP3.LUT R0, R3, 0x8, R8, 0xf8, !PT ;  /* 0x0000000803007812 */ /* 0x001fe400078ef808 */
[----:B------:R-:W-:Y:S02]  /*0d50*/  SHF.R.U32.HI R3, RZ, 0x3, R3 ;  /* 0x00000003ff037819 */ /* 0x000fe40000011603 */
[----:B------:R-:W-:-:S02]  /*0d60*/  LOP3.LUT R13, R13, 0xfffffff8, RZ, 0xc0, !PT ;  /* 0xfffffff80d0d7812 */ /* 0x000fc400078ec0ff */
[----:B------:R-:W-:Y:S02]  /*0d70*/  LOP3.LUT R0, R0, R3, RZ, 0x3c, !PT ;  /* 0x0000000300007212 */ /* 0x000fe400078e3cff */
[----:B------:R-:W-:Y:S02]  /*0d80*/  LOP3.LUT R9, R9, 0xfffffc00, RZ, 0xc0, !PT ;  /* 0xfffffc0009097812 */ /* 0x000fe400078ec0ff */
[----:B------:R-:W-:Y:S02]  /*0d90*/  LOP3.LUT R4, R4, 0x7ffffe00, RZ, 0xc0, !PT ;  /* 0x7ffffe0004047812 */ /* 0x000fe400078ec0ff */
[----:B------:R-:W-:Y:S02]  /*0da0*/  IADD3 R13, R12, -R13, RZ ;  /* 0x8000000d0c0d7210 */ /* 0x000fe40007ffe0ff */
[----:B------:R-:W-:Y:S02]  /*0db0*/  LEA.HI R2, R2, R2, RZ, 0x1 ;  /* 0x0000000202027211 */ /* 0x000fe400078f08ff */
[----:B------:R-:W-:-:S02]  /*0dc0*/  SHF.R.S32.HI R10, RZ, 0x5, R10 ;  /* 0x00000005ff0a7819 */ /* 0x000fc4000001140a */
[----:B------:R-:W-:Y:S01]  /*0dd0*/  IADD3 R0, R0, R4, R9 ;  /* 0x0000000400007210 */ /* 0x000fe20007ffe009 */
[----:B------:R-:W-:Y:S01]  /*0de0*/  IMAD R3, R2, -0x3, R7 ;  /* 0xfffffffd02037824 */ /* 0x000fe200078e0207 */
[----:B------:R-:W-:Y:S01]  /*0df0*/  R2P PR, R6, 0x6 ;  /* 0x0000000606007804 */ /* 0x000fe20000000000 */
[----:B------:R-:W-:Y:S01]  /*0e00*/  IMAD R10, R10, 0x10, R13 ;  /* 0x000000100a0a7824 */ /* 0x000fe200078e020d */
[----:B------:R-:W-:Y:S01]  /*0e10*/  LOP3.LUT R11, R11, 0x7ffffffc, RZ, 0xc0, !PT ;  /* 0x7ffffffc0b0b7812 */ /* 0x000fe200078ec0ff */
[----:B------:R-:W-:Y:S01]  /*0e20*/  IMAD.MOV.U32 R6, RZ, RZ, -0x2 ;  /* 0xfffffffeff067424 */ /* 0x000fe200078e00ff */
[----:B------:R-:W-:Y:S02]  /*0e30*/  LEA R5, R5, R9, 0x6 ;  /* 0x0000000905057211 */ /* 0x000fe400078e30ff */
[----:B------:R-:W-:Y:S01]  /*0e40*/  LEA R2, R0, UR40, 0x1 ;  /* 0x0000002800027c11 */ /* 0x000fe2000f8e08ff */
[----:B------:R-:W-:Y:S01]  /*0e50*/  IMAD.IADD R11, R16, 0x1, -R11 ;  /* 0x00000001100b7824 */ /* 0x000fe200078e0a0b */
[----:B------:R-:W-:Y:S01]  /*0e60*/  LEA R3, R3, R10, 0x6 ;  /* 0x0000000a03037211 */ /* 0x000fe200078e30ff */
[----:B------:R-:W-:-:S02]  /*0e70*/  IMAD.IADD R5, R8, 0x1, R5 ;  /* 0x0000000108057824 */ /* 0x000fc400078e0205 */
[C---:B------:R-:W-:Y:S02]  /*0e80*/  VIADD R17, R2.reuse, 0x1e800 ;  /* 0x0001e80002117836 */ /* 0x040fe40000000000 */
[----:B------:R-:W-:Y:S01]  /*0e90*/  IMAD R4, R11, R6, 0xc0 ;  /* 0x000000c00b047424 */ /* 0x000fe200078e0206 */
[----:B------:R-:W-:Y:S01]  /*0ea0*/  STL [R1+0x20], R5 ;  /* 0x0000200501007387 */ /* 0x000fe20000100800 */
[----:B------:R-:W-:Y:S02]  /*0eb0*/  IMAD R0, R15, 0x8, R3 ;  /* 0x000000080f007824 */ /* 0x000fe400078e0203 */
[----:B------:R-:W-:Y:S01]  /*0ec0*/  VIADD R156, R2, 0x1e820 ;  /* 0x0001e820029c7836 */ /* 0x000fe20000000000 */
[----:B------:R-:W-:Y:S01]  /*0ed0*/  @P1 IADD3 R156, R17, -0x20, RZ ;  /* 0xffffffe0119c1810 */ /* 0x000fe20007ffe0ff */
[----:B------:R0:W-:Y:S01]  /*0ee0*/  STL [R1+0x24], R4 ;  /* 0x0000240401007387 */ /* 0x0001e20000100800 */
[----:B------:R-:W-:-:S03]  /*0ef0*/  IMAD.MOV.U32 R16, RZ, RZ, 0x40 ;  /* 0x00000040ff107424 */ /* 0x000fc600078e00ff */
[----:B------:R-:W-:Y:S01]  /*0f00*/  STL [R1+0x18], R3 ;  /* 0x0000180301007387 */ /* 0x000fe20000100800 */
[----:B------:R-:W-:Y:S01]  /*0f10*/  VIADD R157, R156, 0xc000 ;  /* 0x0000c0009c9d7836 */ /* 0x000fe20000000000 */
[----:B------:R-:W-:Y:S02]  /*0f20*/  SEL R16, R16, 0xffffffc0, !P2 ;  /* 0xffffffc010107807 */ /* 0x000fe40005000000 */
[----:B------:R1:W-:Y:S01]  /*0f30*/  STL [R1+0x1c], R0 ;  /* 0x00001c0001007387 */ /* 0x0003e20000100800 */
[----:B0-----:R-:W-:Y:S02]  /*0f40*/  SHF.R.S32.HI R4, RZ, 0x3, R18 ;  /* 0x00000003ff047819 */ /* 0x001fe40000011412 */
[----:B------:R-:W-:Y:S02]  /*0f50*/  IMAD.IADD R17, R17, 0x1, R16 ;  /* 0x0000000111117824 */ /* 0x000fe400078e0210 */
[----:B------:R-:W-:Y:S01]  /*0f60*/  IMAD.IADD R16, R16, 0x1, R156 ;  /* 0x0000000110107824 */ /* 0x000fe200078e029c */
[----:B-1----:R-:W-:-:S05]  /*0f70*/  IADD3 R0, R156, 0x6000, RZ ;  /* 0x000060009c007810 */ /* 0x002fca0007ffe0ff */
[----:B------:R0:W-:Y:S02]  /*0f80*/  STL [R1], R0 ;  /* 0x0000000001007387 */ /* 0x0001e40000100800 */
.L_x_12682:
[----:B0-----:R-:W0:Y:S01]  /*0f90*/  S2R R0, SR_TID.X ;  /* 0x0000000000007919 */ /* 0x001e220000002100 */
[----:B------:R-:W-:Y:S01]  /*0fa0*/  ULDC.64 UR6, c[0x0][0x418] ;  /* 0x0001060000067ab9 */ /* 0x000fe20000000a00 */
[----:B------:R-:W-:Y:S01]  /*0fb0*/  ULDC UR4, c[0x0][0xc38] ;  /* 0x00030e0000047ab9 */ /* 0x000fe20000000800 */
[----:B------:R-:W-:Y:S02]  /*0fc0*/  UISETP.NE.U32.AND UP0, UPT, UR6, URZ, UPT ;  /* 0x0000003f0600728c */ /* 0x000fe4000bf05070 */
[----:B------:R-:W-:Y:S02]  /*0fd0*/  UISETP.NE.AND UP1, UPT, UR4, 0x1, UPT ;  /* 0x000000010400788c */ /* 0x000fe4000bf25270 */
[----:B------:R-:W-:Y:S01]  /*0fe0*/  UISETP.NE.AND.EX UP0, UPT, UR7, URZ, UPT, UP0 ;  /* 0x0000003f0700728c */ /* 0x000fe2000bf05300 */
[----:B------:R-:W-:Y:S01]  /*0ff0*/  ULDC UR49, c[0x0][0x424] ;  /* 0x0001090000317ab9 */ /* 0x000fe20000000800 */
[----:B------:R-:W-:Y:S02]  /*1000*/  UIADD3 UR12, UR40, 0x1e800, URZ ;  /* 0x0001e800280c7890 */ /* 0x000fe4000fffe03f */
[----:B------:R-:W-:Y:S01]  /*1010*/  USEL UR49, UR49, 0x1, UP0 ;  /* 0x0000000131317887 */ /* 0x000fe20008000000 */
[----:B------:R-:W-:Y:S01]  /*1020*/  ULDC UR4, c[0x0][0xc44] ;  /* 0x0003110000047ab9 */ /* 0x000fe20000000800 */
[----:B------:R-:W-:Y:S01]  /*1030*/  ULDC UR6, c[0x0][0x2f0] ;  /* 0x0000bc0000067ab9 */ /* 0x000fe20000000800 */
[----:B------:R-:W-:-:S02]  /*1040*/  ULOP3.LUT UP0, URZ, UR12, 0x3ff, URZ, 0xc0, !UPT ;  /* 0x000003ff0c3f7892 */ /* 0x000fc4000f80c03f */
[----:B------:R-:W-:Y:S02]  /*1050*/  UISETP.NE.AND UP2, UPT, UR4, 0x1, UPT ;  /* 0x000000010400788c */ /* 0x000fe4000bf45270 */
[----:B------:R-:W-:Y:S01]  /*1060*/  UIMAD UR49, UR49, UR6, URZ ;  /* 0x00000006313172a4 */ /* 0x000fe2000f8e023f */
[----:B------:R-:W-:Y:S01]  /*1070*/  @UP1 ULDC UR4, c[0x0][0xc3c] ;  /* 0x00030f0000041ab9 */ /* 0x000fe20000000800 */
[----:B------:R-:W-:Y:S01]  /*1080*/  PLOP3.LUT P0, PT, PT, PT, UP0, 0x80, 0x0 ;  /* 0x000000000000781c */ /* 0x000fe20003f0f008 */
[----:B------:R-:W-:Y:S02]  /*1090*/  UIMAD.WIDE.U32 UR4, UR41, UR4, URZ ;  /* 0x00000004290472a5 */ /* 0x000fe4000f8e003f */
[----:B------:R-:W-:Y:S01]  /*10a0*/  UIADD3 UR6, UR49, 0xbf, URZ ;  /* 0x000000bf31067890 */ /* 0x000fe2000fffe03f */
[----:B------:R-:W-:Y:S01]  /*10b0*/  @UP1 ULDC UR7, c[0x0][0xc40] ;  /* 0x0003100000071ab9 */ /* 0x000fe20000000800 */
[----:B------:R-:W-:Y:S01]  /*10c0*/  UMOV UR43, UR41 ;  /* 0x00000029002b7c82 */ /* 0x000fe20008000000 */
[----:B------:R-:W-:Y:S01]  /*10d0*/  @UP1 USHF.R.U32.HI UR43, URZ, UR7, UR5 ;  /* 0x000000073f2b1299 */ /* 0x000fe20008011605 */
[C---:B0-----:R-:W-:Y:S01]  /*10e0*/  VIADD R3, R0.reuse, 0xffffff80 ;  /* 0xffffff8000037836 */ /* 0x041fe20000000000 */
[----:B------:R-:W-:Y:S01]  /*10f0*/  UIMAD.WIDE UR6, UR6, 0x2aaaaaab, URZ ;  /* 0x2aaaaaab060678a5 */ /* 0x000fe2000f8e023f */
[----:B------:R-:W-:Y:S01]  /*1100*/  VIADD R0, R0, 0xffffff80 ;  /* 0xffffff8000007836 */ /* 0x000fe20000000000 */
[----:B------:R-:W-:-:S02]  /*1110*/  @UP2 ULDC.64 UR10, c[0x0][0xc48] ;  /* 0x00031200000a2ab9 */ /* 0x000fc40000000a00 */
[----:B------:R-:W-:Y:S02]  /*1120*/  UIMAD.WIDE.U32 UR4, UR43, UR10, URZ ;  /* 0x0000000a2b0472a5 */ /* 0x000fe4000f8e003f */
[----:B------:R-:W-:Y:S01]  /*1130*/  SHF.R.S32.HI R0, RZ, 0x1f, R0 ;  /* 0x0000001fff007819 */ /* 0x000fe20000011400 */
[----:B------:R-:W-:Y:S01]  /*1140*/  USHF.R.U32.HI UR48, URZ, 0x1f, UR7 ;  /* 0x0000001f3f307899 */ /* 0x000fe20008011607 */
[----:B------:R-:W-:Y:S02]  /*1150*/  UMOV UR45, UR43 ;  /* 0x0000002b002d7c82 */ /* 0x000fe40008000000 */
[----:B------:R-:W-:Y:S01]  /*1160*/  LEA.HI R0, R0, R3, RZ, 0x7 ;  /* 0x0000000300007211 */ /* 0x000fe200078f38ff */
[----:B------:R-:W-:Y:S02]  /*1170*/  @UP2 USHF.R.U32.HI UR45, URZ, UR11, UR5 ;  /* 0x0000000b3f2d2299 */ /* 0x000fe40008011605 */
[----:B------:R-:W-:Y:S01]  /*1180*/  ULEA.HI.SX32 UR48, UR7, UR48, 0x1b ;  /* 0x0000003007307291 */ /* 0x000fe2000f8fda3f */
[----:B------:R-:W-:-:S06]  /*1190*/  SHF.R.S32.HI R0, RZ, 0x7, R0 ;  /* 0x00000007ff007819 */ /* 0x000fcc0000011400 */
[----:B------:R-:W0:Y:S02]  /*11a0*/  SHFL.IDX PT, R0, R0, RZ, 0x1f ;  /* 0x00001fff00007589 */ /* 0x000e2400000e0000 */
[----:B0-----:R-:W-:-:S13]  /*11b0*/  R2UR UR44, R0 ;  /* 0x00000000002c72ca */ /* 0x001fda00000e0000 */
[----:B------:R-:W-:-:S04]  /*11c0*/  UIMAD.WIDE UR8, UR44, 0x55555556, URZ ;  /* 0x555555562c0878a5 */ /* 0x000fc8000f8e023f */
[----:B------:R-:W-:-:S04]  /*11d0*/  ULEA.HI UR9, UR9, UR9, URZ, 0x1 ;  /* 0x0000000909097291 */ /* 0x000fc8000f8f083f */
[----:B------:R-:W-:Y:S01]  /*11e0*/  UIMAD UR50, UR9, -0x3, UR44 ;  /* 0xfffffffd093278a4 */ /* 0x000fe2000f8e022c */
[----:B-1----:R-:W-:Y:S11]  /*11f0*/  @!P0 BRA `(.L_x_12662) ;  /* 0x0000000000408947 */ /* 0x002ff60003800000 */
        /* <DEDUP_REMOVED lines=15> */
[----:B-1----:R-:W-:Y:S05]  /*12f0*/  CALL.ABS.NOINC R14 ;  /* 0x000000000e007343 */ /* 0x002fea0003c00000 */
.L_x_12662:
[----:B------:R-:W-:Y:S01]  /*1300*/  ULOP3.LUT UR4, UR37, 0x1, URZ, 0xc0, !UPT ;  /* 0x0000000125047892 */ /* 0x000fe2000f8ec03f */
[----:B------:R-:W-:-:S05]  /*1310*/  IMAD.U32 R3, RZ, RZ, UR42 ;  /* 0x0000002aff037e24 */ /* 0x000fca000f8e00ff */
[----:B------:R-:W-:Y:S01]  /*1320*/  IMAD.U32 R0, RZ, RZ, UR4 ;  /* 0x00000004ff007e24 */ /* 0x000fe2000f8e00ff */
[----:B------:R-:W-:-:S04]  /*1330*/  ISETP.NE.AND P0, PT, R3, 0x3, PT ;  /* 0x000000030300780c */ /* 0x000fc80003f05270 */
[----:B------:R-:W-:-:S04]  /*1340*/  SHF.L.U32 R0, R0, 0x1f, RZ ;  /* 0x0000001f00007819 */ /* 0x000fc800000006ff */
[----:B------:R-:W0:Y:S02]  /*1350*/  SYNCS.PHASECHK.TRANS64.TRYWAIT P1, [UR40+0x30800], R0 ;  /* 0x03080000ff0075a7 */ /* 0x000e240008020168 */
[----:B0-----:R-:W-:Y:S05]  /*1360*/  @!P1 BRA `(.L_x_12663) ;  /* 0x000000bc00a89947 */ /* 0x001fea0003800000 */
.L_x_12760:
[----:B------:R-:W-:Y:S05]  /*1370*/  @!P0 BRA `(.L_x_12664) ;  /* 0x0000000000048947 */ /* 0x000fea0003800000 */
[----:B------:R-:W-:Y:S01]  /*1380*/  BPT.TRAP 0x1 ;  /* 0x000000040000795c */ /* 0x000fe20000300000 */
.L_x_12664:
[----:B0-----:R-:W-:Y:S01]  /*1390*/  IMAD.U32 R0, RZ, RZ, UR39 ;  /* 0x00000027ff007e24 */ /* 0x001fe2000f8e00ff */
[----:B------:R-:W-:-:S04]  /*13a0*/  MOV R5, UR38 ;  /* 0x0000002600057c02 */ /* 0x000fc80008000f00 */
[----:B------:R-:W-:Y:S02]  /*13b0*/  LEA R0, R0, UR40, 0x3 ;  /* 0x0000002800007c11 */ /* 0x000fe4000f8e18ff */
[----:B------:R-:W-:-:S04]  /*13c0*/  SHF.L.U32 R5, R5, 0x1f, RZ ;  /* 0x0000001f05057819 */ /* 0x000fc800000006ff */
[----:B------:R0:W1:Y:S01]  /*13d0*/  SYNCS.PHASECHK.TRANS64.TRYWAIT P2, [R0+URZ+0x30830], R5 ;  /* 0x03083005000075a7 */ /* 0x000062000804017f */
[----:B------:R-:W-:Y:S05]  /*13e0*/  @!P0 BRA `(.L_x_12665) ;  /* 0x0000000000048947 */ /* 0x000fea0003800000 */
[----:B------:R-:W-:Y:S01]  /*13f0*/  BPT.TRAP 0x1 ;  /* 0x000000040000795c */ /* 0x000fe20000300000 */
.L_x_12665:
[----:B------:R-:W2:Y:S01]  /*1400*/  S2R R4, SR_TID.X ;  /* 0x0000000000047919 */ /* 0x000ea20000002100 */
[----:B------:R-:W-:-:S05]  /*1410*/  IMAD.U32 R155, RZ, RZ, UR50 ;  /* 0x00000032ff9b7e24 */ /* 0x000fca000f8e00ff */
[----:B------:R-:W-:-:S05]  /*1420*/  LEA R155, R155, UR40, 0xd ;  /* 0x000000289b9b7c11 */ /* 0x000fca000f8e68ff */
[----:B------:R-:W-:-:S05]  /*1430*/  VIADD R3, R155, 0xc400 ;  /* 0x0000c4009b037836 */ /* 0x000fca0000000000 */
[----:B------:R-:W-:-:S04]  /*1440*/  SHF.R.U32.HI R3, RZ, 0x4, R3 ;  /* 0x00000004ff037819 */ /* 0x000fc80000011603 */
[----:B------:R-:W-:Y:S02]  /*1450*/  LOP3.LUT R3, R3, 0x3fff, RZ, 0xc0, !PT ;  /* 0x00003fff03037812 */ /* 0x000fe400078ec0ff */
[----:B--2---:R-:W-:Y:S01]  /*1460*/  LOP3.LUT P1, RZ, R4, 0x7f, RZ, 0xc0, !PT ;  /* 0x0000007f04ff7812 */ /* 0x004fe2000782c0ff */
[----:B-1----:R-:W-:-:S12]  /*1470*/  @P2 BRA `(.L_x_12666) ;  /* 0x0000000000082947 */ /* 0x002fd80003800000 */
[----:B------:R-:W1:Y:S02]  /*1480*/  SYNCS.PHASECHK.TRANS64.TRYWAIT P2, [R0+URZ+0x30830], R5 ;  /* 0x03083005000075a7 */ /* 0x000e64000804017f */
[----:B-1----:R-:W-:Y:S05]  /*1490*/  @!P2 BRA `(.L_x_12667) ;  /* 0x000000bc0074a947 */ /* 0x002fea0003800000 */
.L_x_12666:
[----:B------:R-:W-:Y:S05]  /*14a0*/  WARPSYNC.ALL ;  /* 0x0000000000007948 */ /* 0x000fea0003800000 */
[----:B------:R-:W-:Y:S01]  /*14b0*/  IMAD.MOV.U32 R151, RZ, RZ, RZ ;  /* 0x000000ffff977224 */ /* 0x000fe200078e00ff */
[----:B------:R-:W-:Y:S02]  /*14c0*/  LOP3.LUT R4, R3, 0x10000, RZ, 0xfc, !PT ;  /* 0x0001000003047812 */ /* 0x000fe400078efcff */
[----:B01----:R-:W-:Y:S01]  /*14d0*/  MOV R5, 0x40000040 ;  /* 0x4000004000057802 */ /* 0x003fe20000000f00 */
[----:B------:R-:W-:-:S03]  /*14e0*/  UIADD3 UR4, UR40, 0x12400, URZ ;  /* 0x0001240028047890 */ /* 0x000fc6000fffe03f */
[----:B------:R-:W-:Y:S01]  /*14f0*/  R2UR UR5, R5 ;  /* 0x00000000050572ca */ /* 0x000fe200000e0000 */
[----:B------:R-:W-:Y:S01]  /*1500*/  WARPGROUP.ARRIVE ;  /* 0x00000000000079c5 */ /* 0x000fe20000000000 */
[----:B------:R-:W-:Y:S01]  /*1510*/  UMOV UR7, 0x40000040 ;  /* 0x4000004000077882 */ /* 0x000fe20000000000 */
[----:B------:R-:W-:Y:S01]  /*1520*/  USHF.R.U32.HI UR4, URZ, 0x4, UR4 ;  /* 0x000000043f047899 */ /* 0x000fe20008011604 */
[C---:B------:R-:W-:Y:S01]  /*1530*/  R2UR UR13, R4.reuse ;  /* 0x00000000040d72ca */ /* 0x040fe200000e0000 */
[----:B------:R-:W2:Y:S01]  /*1540*/  LDL R121, [R1+0x24] ;  /* 0x0000240001797983 */ /* 0x000ea20000100800 */
[----:B------:R-:W-:Y:S01]  /*1550*/  UMOV UR9, 0x40000040 ;  /* 0x4000004000097882 */ /* 0x000fe20000000000 */
[----:B------:R-:W-:Y:S01]  /*1560*/  ULOP3.LUT UR20, UR4, 0x3fff, URZ, 0xc0, !UPT ;  /* 0x00003fff04147892 */ /* 0x000fe2000f8ec03f */
[----:B------:R-:W-:Y:S01]  /*1570*/  P2R R120, PR, RZ, 0x1 ;  /* 0x00000001ff787803 */ /* 0x000fe20000000000 */
[----:B------:R-:W-:Y:S01]  /*1580*/  UMOV UR11, 0x40000040 ;  /* 0x40000040000b7882 */ /* 0x000fe20000000000 */
[----:B------:R-:W-:Y:S01]  /*1590*/  R2UR UR4, R4 ;  /* 0x00000000040472ca */ /* 0x000fe200000e0000 */
[----:B------:R-:W-:Y:S01]  /*15a0*/  ULOP3.LUT UR20, UR20, 0x10000, URZ, 0xfc, !UPT ;  /* 0x0001000014147892 */ /* 0x000fe2000f8efc3f */
[----:B------:R-:W-:Y:S01]  /*15b0*/  UMOV UR15, 0x40000040 ;  /* 0x40000040000f7882 */ /* 0x000fe20000000000 */
[----:B------:R-:W-:-:S02]  /*15c0*/  ULDC UR21, c[0x0][0x988] ;  /* 0x0002620000157ab9 */ /* 0x000fc40000000800 */
[----:B------:R-:W-:Y:S02]  /*15d0*/  UIMAD UR12, UR39, 0x600, UR20 ;  /* 0x00000600270c78a4 */ /* 0x000fe4000f8e0214 */
[----:B------:R-:W-:Y:S02]  /*15e0*/  UIADD3 UR8, UR13, 0x4, URZ ;  /* 0x000000040d087890 */ /* 0x000fe4000fffe03f */
[----:B------:R-:W-:Y:S02]  /*15f0*/  UIADD3 UR10, UR12, 0x4, URZ ;  /* 0x000000040c0a7890 */ /* 0x000fe4000fffe03f */
[----:B------:R-:W-:Y:S02]  /*1600*/  UIADD3 UR14, UR12, 0x6, URZ ;  /* 0x000000060c0e7890 */ /* 0x000fe4000fffe03f */
[----:B------:R-:W-:Y:S02]  /*1610*/  UMOV UR6, UR12 ;  /* 0x0000000c00067c82 */ /* 0x000fe40008000000 */
[----:B------:R-:W-:Y:S01]  /*1620*/  HGMMA.64x192x16.F32 R24, gdesc[UR4], RZ, !UPT, gsb0 ;  /* 0x02e00000041879f0 */ /* 0x000fe2000c0008ff */
[----:B------:R-:W-:-:S02]  /*1630*/  UIADD3 UR4, UR13, 0x2, URZ ;  /* 0x000000020d047890 */ /* 0x000fc4000fffe03f */
[----:B------:R-:W-:Y:S01]  /*1640*/  UIADD3 UR6, UR12, 0x2, URZ ;  /* 0x000000020c067890 */ /* 0x000fe2000fffe03f */
[----:B------:R-:W-:Y:S01]  /*1650*/  UMOV UR5, 0x40000040 ;  /* 0x4000004000057882 */ /* 0x000fe20000000000 */
[----:B------:R-:W-:Y:S01]  /*1660*/  UMOV UR7, 0x40000040 ;  /* 0x4000004000077882 */ /* 0x000fe20000000000 */
[----:B------:R-:W-:Y:S02]  /*1670*/  WARPGROUP.DEPBAR.LE gsb0, 0x0 ;  /* 0x00008000000079c5 */ /* 0x000fe40000010000 */
[----:B------:R-:W-:-:S12]  /*1680*/  WARPGROUP.ARRIVE ;  /* 0x00000000000079c5 */ /* 0x000fd80000000000 */
[----:B------:R-:W-:Y:S01]  /*1690*/  HGMMA.64x192x16.F32 R24, gdesc[UR4], R24, gsb0 ;  /* 0x02e00000041879f0 */ /* 0x000fe20008000818 */
[----:B------:R-:W-:-:S03]  /*16a0*/  UIADD3 UR6, UR13, 0x6, URZ ;  /* 0x000000060d067890 */ /* 0x000fc6000fffe03f */
[----:B------:R-:W-:-:S04]  /*16b0*/  UMOV UR13, 0x40000040 ;  /* 0x40000040000d7882 */ /* 0x000fc80000000000 */
[----:B------:R-:W-:Y:S01]  /*16c0*/  UMOV UR12, UR6 ;  /* 0x00000006000c7c82 */ /* 0x000fe20008000000 */
[----:B------:R-:W-:Y:S01]  /*16d0*/  ULDC UR6, c[0x0][0x9d8] ;  /* 0x0002760000067ab9 */ /* 0x000fe20000000800 */
[----:B------:R-:W-:Y:S02]  /*16e0*/  WARPGROUP.DEPBAR.LE gsb0, 0x0 ;  /* 0x00008000000079c5 */ /* 0x000fe40000010000 */
[----:B------:R-:W-:-:S08]  /*16f0*/  WARPGROUP.ARRIVE ;  /* 0x00000000000079c5 */ /* 0x000fd00000000000 */
[----:B------:R-:W-:Y:S03]  /*1700*/  HGMMA.64x192x16.F32 R24, gdesc[UR8], R24, gsb0 ;  /* 0x02e00000081879f0 */ /* 0x000fe60008000818 */
[----:B------:R-:W-:Y:S02]  /*1710*/  WARPGROUP.DEPBAR.LE gsb0, 0x0 ;  /* 0x00008000000079c5 */ /* 0x000fe40000010000 */
[----:B------:R-:W-:-:S15]  /*1720*/  WARPGROUP.ARRIVE ;  /* 0x00000000000079c5 */ /* 0x000fde0000000000 */
[----:B------:R-:W-:Y:S03]  /*1730*/  HGMMA.64x192x16.F32 R24, gdesc[UR12], R24, gsb0 ;  /* 0x02e000000c1879f0 */ /* 0x000fe60008000818 */
[----:B------:R-:W-:Y:S02]  /*1740*/  WARPGROUP.DEPBAR.LE gsb0, 0x0 ;  /* 0x00008000000079c5 */ /* 0x000fe40000010000 */
        /* <DEDUP_REMOVED lines=11> */
[----:B--2---:R-:W-:-:S02]  /*1800*/  VIADD R75, R121, UR49 ;  /* 0x00000031794b7c36 */ /* 0x004fc40008000000 */
[----:B------:R-:W-:Y:S01]  /*1810*/  FMUL.FTZ R7, R26, UR6 ;  /* 0x000000061a077c20 */ /* 0x000fe20008410000 */
[----:B------:R-:W-:Y:S01]  /*1820*/  FMUL.FTZ R13, R32, UR6 ;  /* 0x00000006200d7c20 */ /* 0x000fe20008410000 */
[----:B------:R-:W1:Y:S01]  /*1830*/  MUFU.TANH R6, R6 ;  /* 0x0000000600067308 */ /* 0x000e620000002400 */
[----:B------:R-:W-:Y:S02]  /*1840*/  IMAD.U32 R76, RZ, RZ, UR48 ;  /* 0x00000030ff4c7e24 */ /* 0x000fe4000f8e00ff */
[----:B------:R-:W-:Y:S01]  /*1850*/  FMUL.FTZ R8, R27, UR6 ;  /* 0x000000061b087c20 */ /* 0x000fe20008410000 */
[----:B------:R-:W-:Y:S01]  /*1860*/  FMUL.FTZ R14, R33, UR6 ;  /* 0x00000006210e7c20 */ /* 0x000fe20008410000 */
[----:B------:R-:W-:Y:S01]  /*1870*/  FMUL.FTZ R11, R30, UR6 ;  /* 0x000000061e0b7c20 */ /* 0x000fe20008410000 */
[----:B------:R-:W-:Y:S01]  /*1880*/  FMUL.FTZ R19, R36, UR6 ;  /* 0x0000000624137c20 */ /* 0x000fe20008410000 */
[----:B------:R-:W-:Y:S01]  /*1890*/  FMUL.FTZ R12, R31, UR6 ;  /* 0x000000061f0c7c20 */ /* 0x000fe20008410000 */
[----:B------:R-:W-:Y:S01]  /*18a0*/  FMUL.FTZ R20, R37, UR6 ;  /* 0x0000000625147c20 */ /* 0x000fe20008410000 */
[----:B------:R-:W2:Y:S01]  /*18b0*/  MUFU.TANH R9, R9 ;  /* 0x0000000900097308 */ /* 0x000ea20000002400 */
[----:B------:R-:W-:-:S02]  /*18c0*/  IMAD R75, R76, -0xc0, R75 ;  /* 0xffffff404c4b7824 */ /* 0x000fc400078e024b */
[----:B------:R-:W-:Y:S01]  /*18d0*/  FMUL.FTZ R33, R50, UR6 ;  /* 0x0000000632217c20 */ /* 0x000fe20008410000 */
[----:B------:R-:W-:Y:S01]  /*18e0*/  FMUL.FTZ R50, R67, UR6 ;  /* 0x0000000643327c20 */ /* 0x000fe20008410000 */
[----:B------:R-:W-:Y:S01]  /*18f0*/  FMUL.FTZ R67, R84, UR6 ;  /* 0x0000000654437c20 */ /* 0x000fe20008410000 */
[----:B------:R-:W-:Y:S01]  /*1900*/  FMUL.FTZ R15, R34, UR6 ;  /* 0x00000006220f7c20 */ /* 0x000fe20008410000 */
[----:B------:R-:W-:Y:S01]  /*1910*/  FMUL.FTZ R23, R40, UR6 ;  /* 0x0000000628177c20 */ /* 0x000fe20008410000 */
[----:B------:R-:W-:Y:S01]  /*1920*/  FMUL.FTZ R18, R35, UR6 ;  /* 0x0000000623127c20 */ /* 0x000fe20008410000 */
[----:B------:R-:W3:Y:S01]  /*1930*/  MUFU.TANH R10, R10 ;  /* 0x0000000a000a7308 */ /* 0x000ee20000002400 */
[----:B------:R-:W-:Y:S01]  /*1940*/  ISETP.GT.AND P4, PT, R75, RZ, PT ;  /* 0x000000ff4b00720c */ /* 0x000fe20003f84270 */
[----:B------:R-:W-:Y:S01]  /*1950*/  FMUL.FTZ R34, R51, UR6 ;  /* 0x0000000633227c20 */ /* 0x000fe20008410000 */
[----:B------:R-:W-:Y:S01]  /*1960*/  ISETP.GT.AND P3, PT, R75, 0x1, PT ;  /* 0x000000014b00780c */ /* 0x000fe20003f64270 */
[----:B------:R-:W-:Y:S01]  /*1970*/  FMUL.FTZ R51, R68, UR6 ;  /* 0x0000000644337c20 */ /* 0x000fe20008410000 */
[----:B------:R-:W-:Y:S01]  /*1980*/  FMUL.FTZ R21, R38, UR6 ;  /* 0x0000000626157c20 */ /* 0x000fe20008410000 */
[----:B------:R-:W-:Y:S01]  /*1990*/  FMUL.FTZ R22, R39, UR6 ;  /* 0x0000000627167c20 */ /* 0x000fe20008410000 */
[----:B------:R-:W-:Y:S01]  /*19a0*/  FMUL.FTZ R27, R44, UR6 ;  /* 0x000000062c1b7c20 */ /* 0x000fe20008410000 */
[----:B------:R-:W4:Y:S01]  /*19b0*/  MUFU.TANH R7, R7 ;  /* 0x0000000700077308 */ /* 0x000f220000002400 */
[----:B------:R-:W-:Y:S01]  /*19c0*/  ISETP.GT.AND P2, PT, R75, 0x8, PT ;  /* 0x000000084b00780c */ /* 0x000fe20003f44270 */
[----:B------:R-:W-:Y:S01]  /*19d0*/  FMUL.FTZ R68, R85, UR6 ;  /* 0x0000000655447c20 */ /* 0x000fe20008410000 */
[----:B0-----:R-:W-:Y:S01]  /*19e0*/  FSEL R3, R3, -INF , P4 ;  /* 0xff80000003037808 */ /* 0x001fe20002000000 */
        /* <DEDUP_REMOVED lines=9> */
[----:B------:R-:W-:Y:S01]  /*1a80*/  FMUL.FTZ R116, R116, UR6 ;  /* 0x0000000674747c20 */ /* 0x000fe20008410000 */
[----:B------:R-:W-:Y:S01]  /*1a90*/  FMUL.FTZ R117, R117, UR6 ;  /* 0x0000000675757c20 */ /* 0x000fe20008410000 */
[----:B------:R-:W-:Y:S01]  /*1aa0*/  FMUL.FTZ R30, R47, UR6 ;  /* 0x000000062f1e7c20 */ /* 0x000fe20008410000 */
[----:B------:R-:W1:Y:S01]  /*1ab0*/  MUFU.TANH R8, R8 ;  /* 0x0000000800087308 */ /* 0x000e620000002400 */
[----:B------:R-:W-:Y:S01]  /*1ac0*/  ISETP.GT.AND P6, PT, R75, 0x9, PT ;  /* 0x000000094b00780c */ /* 0x000fe20003fc4270 */
[----:B------:R-:W-:Y:S01]  /*1ad0*/  FMUL.FTZ R52, R69, UR6 ;  /* 0x0000000645347c20 */ /* 0x000fe20008410000 */
[----:B--2---:R-:W-:Y:S01]  /*1ae0*/  FSEL R9, R9, -INF , P2 ;  /* 0xff80000009097808 */ /* 0x004fe20001000000 */
[----:B------:R-:W-:Y:S01]  /*1af0*/  FMUL.FTZ R69, R86, UR6 ;  /* 0x0000000656457c20 */ /* 0x000fe20008410000 */
[----:B------:R-:W2:Y:S03]  /*1b00*/  LDL R121, [R1] ;  /* 0x0000000001797983 */ /* 0x000ea60000100800 */
[----:B------:R-:W5:Y:S01]  /*1b10*/  MUFU.TANH R14, R14 ;  /* 0x0000000e000e7308 */ /* 0x000f620000002400 */
[----:B------:R-:W-:Y:S01]  /*1b20*/  FMNMX.FTZ R84, R3, R6, !PT ;  /* 0x0000000603547209 */ /* 0x000fe20007810000 */
[----:B------:R-:W-:-:S06]  /*1b30*/  FMUL.FTZ R31, R48, UR6 ;  /* 0x00000006301f7c20 */ /* 0x000fcc0008410000 */
[----:B------:R-:W5:Y:S01]  /*1b40*/  MUFU.TANH R11, R11 ;  /* 0x0000000b000b7308 */ /* 0x000f620000002400 */
[----:B------:R-:W-:Y:S01]  /*1b50*/  ISETP.GT.AND P5, PT, R75, 0x10, PT ;  /* 0x000000104b00780c */ /* 0x000fe20003fa4270 */
[----:B------:R-:W-:Y:S01]  /*1b60*/  FMUL.FTZ R36, R53, UR6 ;  /* 0x0000000635247c20 */ /* 0x000fe20008410000 */
[----:B---3--:R-:W-:Y:S01]  /*1b70*/  FSEL R10, R10, -INF , P6 ;  /* 0xff8000000a0a7808 */ /* 0x008fe20003000000 */
[----:B------:R-:W-:-:S04]  /*1b80*/  FMUL.FTZ R53, R70, UR6 ;  /* 0x0000000646357c20 */ /* 0x000fc80008410000 */
[----:B------:R-:W3:Y:S01]  /*1b90*/  MUFU.TANH R19, R19 ;  /* 0x0000001300137308 */ /* 0x000ee20000002400 */
[----:B------:R-:W-:Y:S01]  /*1ba0*/  FMNMX.FTZ R85, R9, R84, !PT ;  /* 0x0000005409557209 */ /* 0x000fe20007810000 */
[----:B------:R-:W-:Y:S01]  /*1bb0*/  FMUL.FTZ R70, R87, UR6 ;  /* 0x0000000657467c20 */ /* 0x000fe20008410000 */
[----:B----4-:R-:W-:Y:S01]  /*1bc0*/  FSEL R7, R7, -INF , P4 ;  /* 0xff80000007077808 */ /* 0x010fe20002000000 */
[----:B------:R-:W-:Y:S01]  /*1bd0*/  FMUL.FTZ R39, R56, UR6 ;  /* 0x0000000638277c20 */ /* 0x000fe20008410000 */
[----:B------:R-:W-:-:S03]  /*1be0*/  FMUL.FTZ R37, R54, UR6 ;  /* 0x0000000636257c20 */ /* 0x000fc60008410000 */
[----:B------:R-:W4:Y:S01]  /*1bf0*/  MUFU.TANH R12, R12 ;  /* 0x0000000c000c7308 */ /* 0x000f220000002400 */
[----:B------:R-:W-:Y:S01]  /*1c00*/  ISETP.GT.AND P4, PT, R75, 0x11, PT ;  /* 0x000000114b00780c */ /* 0x000fe20003f84270 */
[----:B------:R-:W-:Y:S01]  /*1c10*/  FMUL.FTZ R40, R57, UR6 ;  /* 0x0000000639287c20 */ /* 0x000fe20008410000 */
[----:B0-----:R-:W-:Y:S01]  /*1c20*/  FSEL R13, R13, -INF , P5 ;  /* 0xff8000000d0d7808 */ /* 0x001fe20002800000 */
[----:B------:R-:W-:-:S04]  /*1c30*/  FMUL.FTZ R54, R71, UR6 ;  /* 0x0000000647367c20 */ /* 0x000fc80008410000 */
[----:B------:R-:W0:Y:S01]  /*1c40*/  MUFU.TANH R20, R20 ;  /* 0x0000001400147308 */ /* 0x000e220000002400 */
[----:B------:R-:W-:Y:S01]  /*1c50*/  FMNMX.FTZ R84, R10, R85, !PT ;  /* 0x000000550a547209 */ /* 0x000fe20007810000 */
[----:B------:R-:W-:Y:S01]  /*1c60*/  FMUL.FTZ R71, R88, UR6 ;  /* 0x0000000658477c20 */ /* 0x000fe20008410000 */
[----:B-1----:R-:W-:Y:S01]  /*1c70*/  FSEL R8, R8, -INF , P3 ;  /* 0xff80000008087808 */ /* 0x002fe20001800000 */
[----:B------:R-:W-:-:S04]  /*1c80*/  FMUL.FTZ R38, R55, UR6 ;  /* 0x0000000637267c20 */ /* 0x000fc80008410000 */
[----:B------:R-:W1:Y:S01]  /*1c90*/  MUFU.TANH R15, R15 ;  /* 0x0000000f000f7308 */ /* 0x000e620000002400 */
[----:B------:R-:W-:Y:S01]  /*1ca0*/  ISETP.GT.AND P3, PT, R75, 0x18, PT ;  /* 0x000000184b00780c */ /* 0x000fe20003f64270 */
[----:B------:R-:W-:Y:S01]  /*1cb0*/  FMUL.FTZ R43, R60, UR6 ;  /* 0x000000063c2b7c20 */ /* 0x000fe20008410000 */
[----:B-----5:R-:W-:Y:S01]  /*1cc0*/  FSEL R14, R14, -INF , P4 ;  /* 0xff8000000e0e7808 */ /* 0x020fe20002000000 */
[----:B------:R-:W-:-:S04]  /*1cd0*/  FMUL.FTZ R55, R72, UR6 ;  /* 0x0000000648377c20 */ /* 0x000fc80008410000 */
[----:B------:R-:W5:Y:S01]  /*1ce0*/  MUFU.TANH R23, R23 ;  /* 0x0000001700177308 */ /* 0x000f620000002400 */
[----:B------:R-:W-:Y:S01]  /*1cf0*/  FMNMX.FTZ R85, R13, R84, !PT ;  /* 0x000000540d557209 */ /* 0x000fe20007810000 */
[----:B------:R-:W-:Y:S01]  /*1d00*/  FMUL.FTZ R72, R89, UR6 ;  /* 0x0000000659487c20 */ /* 0x000fe20008410000 */
[----:B------:R-:W-:Y:S01]  /*1d10*/  FSEL R11, R11, -INF , P2 ;  /* 0xff8000000b0b7808 */ /* 0x000fe20001000000 */
[----:B------:R-:W-:-:S04]  /*1d20*/  FMUL.FTZ R44, R61, UR6 ;  /* 0x000000063d2c7c20 */ /* 0x000fc80008410000 */
        /* <DEDUP_REMOVED lines=9> */
[----:B------:R-:W-:-:S04]  /*1dc0*/  FMUL.FTZ R46, R63, UR6 ;  /* 0x000000063f2e7c20 */ /* 0x000fc80008410000 */
        /* <DEDUP_REMOVED lines=26> */
[----:B------:R-:W-:-:S07]  /*1f70*/  FMNMX.FTZ R87, R23, R86, !PT ;  /* 0x0000005617577209 */ /* 0x000fce0007810000 */
[----:B------:R-:W-:Y:S01]  /*1f80*/  MUFU.TANH R41, R41 ;  /* 0x0000002900297308 */ /* 0x000fe20000002400 */
[----:B----4-:R-:W-:-:S07]  /*1f90*/  FSEL R21, R21, -INF , P3 ;  /* 0xff80000015157808 */ /* 0x010fce0001800000 */
[----:B------:R-:W-:Y:S01]  /*1fa0*/  MUFU.TANH R42, R42 ;  /* 0x0000002a002a7308 */ /* 0x000fe20000002400 */
[----:B------:R-:W-:-:S07]  /*1fb0*/  ISETP.GT.AND P3, PT, R75, 0x29, PT ;  /* 0x000000294b00780c */ /* 0x000fce0003f64270 */
[----:B------:R-:W-:Y:S01]  /*1fc0*/  MUFU.TANH R59, R59 ;  /* 0x0000003b003b7308 */ /* 0x000fe20000002400 */
[----:B0-----:R-:W-:-:S07]  /*1fd0*/  FSEL R27, R27, -INF , P4 ;  /* 0xff8000001b1b7808 */ /* 0x001fce0002000000 */
[----:B------:R-:W-:Y:S01]  /*1fe0*/  MUFU.TANH R58, R58 ;  /* 0x0000003a003a7308 */ /* 0x000fe20000002400 */
[----:B------:R-:W-:Y:S01]  /*1ff0*/  FMNMX.FTZ R86, R24, R87, !PT ;  /* 0x0000005718567209 */ /* 0x000fe20007810000 */
[----:B------:R-:W-:-:S06]  /*2000*/  FMUL.FTZ R76, R92, UR6 ;  /* 0x000000065c4c7c20 */ /* 0x000fcc0008410000 */
[----:B------:R-:W0:Y:S08]  /*2010*/  MUFU.TANH R26, R26 ;  /* 0x0000001a001a7308 */ /* 0x000e300000002400 */
[----:B------:R-:W4:Y:S01]  /*2020*/  MUFU.TANH R32, R32 ;  /* 0x0000002000207308 */ /* 0x000f220000002400 */
[----:B-1----:R-:W-:Y:S01]  /*2030*/  FSEL R22, R22, -INF , P2 ;  /* 0xff80000016167808 */ /* 0x002fe20001000000 */
[----:B------:R-:W-:-:S06]  /*2040*/  FMUL.FTZ R73, R90, UR6 ;  /* 0x000000065a497c20 */ /* 0x000fcc0008410000 */
[----:B------:R-:W1:Y:S01]  /*2050*/  MUFU.TANH R29, R29 ;  /* 0x0000001d001d7308 */ /* 0x000e620000002400 */
[----:B------:R-:W-:Y:S02]  /*2060*/  ISETP.GT.AND P2, PT, R75, 0x30, PT ;  /* 0x000000304b00780c */ /* 0x000fe40003f44270 */
[----:B-----5:R-:W-:-:S05]  /*2070*/  FSEL R28, R28, -INF , P3 ;  /* 0xff8000001c1c7808 */ /* 0x020fca0001800000 */
[----:B------:R-:W5:Y:S01]  /*2080*/  MUFU.TANH R35, R35 ;  /* 0x0000002300237308 */ /* 0x000f620000002400 */
[----:B------:R-:W-:Y:S02]  /*2090*/  FMNMX.FTZ R87, R27, R86, !PT ;  /* 0x000000561b577209 */ /* 0x000fe40007810000 */
[----:B------:R-:W-:-:S05]  /*20a0*/  FSEL R25, R25, -INF , P6 ;  /* 0xff80000019197808 */ /* 0x000fca0003000000 */
[----:B------:R-:W5:Y:S01]  /*20b0*/  MUFU.TANH R30, R30 ;  /* 0x0000001e001e7308 */ /* 0x000f620000002400 */
[----:B------:R-:W-:Y:S02]  /*20c0*/  ISETP.GT.AND P6, PT, R75, 0x31, PT ;  /* 0x000000314b00780c */ /* 0x000fe40003fc4270 */
[----:B---3--:R-:W-:-:S05]  /*20d0*/  FSEL R31, R31, -INF , P2 ;  /* 0xff8000001f1f7808 */ /* 0x008fca0001000000 */
[----:B------:R-:W3:Y:S01]  /*20e0*/  MUFU.TANH R36, R36 ;  /* 0x0000002400247308 */ /* 0x000ee20000002400 */
[----:B------:R-:W-:Y:S02]  /*20f0*/  FMNMX.FTZ R88, R28, R87, !PT ;  /* 0x000000571c587209 */ /* 0x000fe40007810000 */
[----:B0-----:R-:W-:-:S05]  /*2100*/  FSEL R26, R26, -INF , P5 ;  /* 0xff8000001a1a7808 */ /* 0x001fca0002800000 */
[----:B------:R-:W0:Y:S01]  /*2110*/  MUFU.TANH R33, R33 ;  /* 0x0000002100217308 */ /* 0x000e220000002400 */
[----:B------:R-:W-:Y:S02]  /*2120*/  ISETP.GT.AND P5, PT, R75, 0x38, PT ;  /* 0x000000384b00780c */ /* 0x000fe40003fa4270 */
[----:B----4-:R-:W-:-:S05]  /*2130*/  FSEL R32, R32, -INF , P6 ;  /* 0xff80000020207808 */ /* 0x010fca0003000000 */
[----:B------:R-:W4:Y:S01]  /*2140*/  MUFU.TANH R39, R39 ;  /* 0x0000002700277308 */ /* 0x000f220000002400 */
[----:B------:R-:W-:Y:S02]  /*2150*/  FMNMX.FTZ R89, R31, R88, !PT ;  /* 0x000000581f597209 */ /* 0x000fe40007810000 */
[----:B-1----:R-:W-:-:S05]  /*2160*/  FSEL R29, R29, -INF , P4 ;  /* 0xff8000001d1d7808 */ /* 0x002fca0002000000 */
        /* <DEDUP_REMOVED lines=20> */
[----:B-----5:R-:W-:Y:S02]  /*22b0*/  FSEL R40, R40, -INF , P2 ;  /* 0xff80000028287808 */ /* 0x020fe40001000000 */
[----:B------:R-:W-:-:S03]  /*22c0*/  FMNMX.FTZ R89, R39, R88, !PT ;  /* 0x0000005827597209 */ /* 0x000fc60007810000 */
[----:B------:R-:W5:Y:S01]  /*22d0*/  MUFU.TANH R48, R48 ;  /* 0x0000003000307308 */ /* 0x000f620000002400 */
[----:B------:R-:W-:Y:S02]  /*22e0*/  FSEL R37, R37, -INF , P5 ;  /* 0xff80000025257808 */ /* 0x000fe40002800000 */
[----:B------:R-:W-:Y:S02]  /*22f0*/  ISETP.GT.AND P5, PT, R75, 0x49, PT ;  /* 0x000000494b00780c */ /* 0x000fe40003fa4270 */
[----:B---3--:R-:W-:-:S03]  /*2300*/  FSEL R43, R43, -INF , P6 ;  /* 0xff8000002b2b7808 */ /* 0x008fc60003000000 */
[----:B------:R-:W3:Y:S01]  /*2310*/  MUFU.TANH R45, R45 ;  /* 0x0000002d002d7308 */ /* 0x000ee20000002400 */
[----:B------:R-:W-:Y:S02]  /*2320*/  FMNMX.FTZ R88, R40, R89, !PT ;  /* 0x0000005928587209 */ /* 0x000fe40007810000 */
[----:B0-----:R-:W-:-:S05]  /*2330*/  FSEL R38, R38, -INF , P4 ;  /* 0xff80000026267808 */ /* 0x001fca0002000000 */
[----:B------:R-:W0:Y:S01]  /*2340*/  MUFU.TANH R51, R51 ;  /* 0x0000003300337308 */ /* 0x000e220000002400 */
[----:B------:R-:W-:Y:S02]  /*2350*/  ISETP.GT.AND P4, PT, R75, 0x50, PT ;  /* 0x000000504b00780c */ /* 0x000fe40003f84270 */
[----:B----4-:R-:W-:Y:S02]  /*2360*/  FSEL R44, R44, -INF , P5 ;  /* 0xff8000002c2c7808 */ /* 0x010fe40002800000 */
[----:B------:R-:W-:-:S03]  /*2370*/  FMNMX.FTZ R89, R43, R88, !PT ;  /* 0x000000582b597209 */ /* 0x000fc60007810000 */
[----:B------:R-:W4:Y:S01]  /*2380*/  MUFU.TANH R46, R46 ;  /* 0x0000002e002e7308 */ /* 0x000f220000002400 */
[----:B------:R-:W-:Y:S02]  /*2390*/  FSEL R41, R41, -INF , P3 ;  /* 0xff80000029297808 */ /* 0x000fe40001800000 */
[----:B------:R-:W-:-:S05]  /*23a0*/  ISETP.GT.AND P3, PT, R75, 0x51, PT ;  /* 0x000000514b00780c */ /* 0x000fca0003f64270 */
[----:B------:R-:W2:Y:S01]  /*23b0*/  MUFU.TANH R52, R52 ;  /* 0x0000003400347308 */ /* 0x000ea20000002400 */
[----:B-1----:R-:W-:Y:S02]  /*23c0*/  FSEL R47, R47, -INF , P4 ;  /* 0xff8000002f2f7808 */ /* 0x002fe40002000000 */
[----:B------:R-:W-:-:S05]  /*23d0*/  FMNMX.FTZ R88, R44, R89, !PT ;  /* 0x000000592c587209 */ /* 0x000fca0007810000 */
[----:B------:R-:W1:Y:S01]  /*23e0*/  MUFU.TANH R49, R49 ;  /* 0x0000003100317308 */ /* 0x000e620000002400 */
[----:B------:R-:W-:Y:S02]  /*23f0*/  FSEL R42, R42, -INF , P2 ;  /* 0xff8000002a2a7808 */ /* 0x000fe40001000000 */
[----:B------:R-:W-:-:S05]  /*2400*/  ISETP.GT.AND P2, PT, R75, 0x58, PT ;  /* 0x000000584b00780c */ /* 0x000fca0003f44270 */
[----:B------:R-:W1:Y:S01]  /*2410*/  MUFU.TANH R55, R55 ;  /* 0x0000003700377308 */ /* 0x000e620000002400 */
        /* <DEDUP_REMOVED lines=9> */
[----:B----4-:R-:W-:Y:S02]  /*24b0*/  FSEL R46, R46, -INF , P5 ;  /* 0xff8000002e2e7808 */ /* 0x010fe40002800000 */
[----:B------:R-:W-:Y:S02]  /*24c0*/  ISETP.GT.AND P5, PT, R75, 0x60, PT ;  /* 0x000000604b00780c */ /* 0x000fe40003fa4270 */
[----:B--2---:R-:W-:-:S03]  /*24d0*/  FSEL R52, R52, -INF , P6 ;  /* 0xff80000034347808 */ /* 0x004fc60003000000 */
[----:B------:R-:W2:Y:S01]  /*24e0*/  MUFU.TANH R54, R54 ;  /* 0x0000003600367308 */ /* 0x000ea20000002400 */
[----:B------:R-:W-:Y:S02]  /*24f0*/  FMNMX.FTZ R89, R51, R88, !PT ;  /* 0x0000005833597209 */ /* 0x000fe40007810000 */
[----:B-1----:R-:W-:-:S05]  /*2500*/  FSEL R49, R49, -INF , P4 ;  /* 0xff80000031317808 */ /* 0x002fca0002000000 */
[----:B------:R-:W1:Y:S01]  /*2510*/  MUFU.TANH R60, R60 ;  /* 0x0000003c003c7308 */ /* 0x000e620000002400 */
[----:B------:R-:W-:Y:S02]  /*2520*/  ISETP.GT.AND P4, PT, R75, 0x61, PT ;  /* 0x000000614b00780c */ /* 0x000fe40003f84270 */
[----:B------:R-:W-:Y:S02]  /*2530*/  FSEL R55, R55, -INF , P5 ;  /* 0xff80000037377808 */ /* 0x000fe40002800000 */
[----:B------:R-:W-:-:S03]  /*2540*/  FMNMX.FTZ R88, R52, R89, !PT ;  /* 0x0000005934587209 */ /* 0x000fc60007810000 */
[----:B------:R-:W4:Y:S01]  /*2550*/  MUFU.TANH R57, R57 ;  /* 0x0000003900397308 */ /* 0x000f220000002400 */
[----:B-----5:R-:W-:Y:S02]  /*2560*/  FSEL R50, R50, -INF , P3 ;  /* 0xff80000032327808 */ /* 0x020fe40001800000 */
[----:B------:R-:W-:-:S05]  /*2570*/  ISETP.GT.AND P3, PT, R75, 0x68, PT ;  /* 0x000000684b00780c */ /* 0x000fca0003f64270 */
[----:B------:R-:W5:Y:S01]  /*2580*/  MUFU.TANH R63, R63 ;  /* 0x0000003f003f7308 */ /* 0x000f620000002400 */
[----:B---3--:R-:W-:Y:S02]  /*2590*/  FSEL R56, R56, -INF , P4 ;  /* 0xff80000038387808 */ /* 0x008fe40002000000 */
[----:B------:R-:W-:-:S05]  /*25a0*/  FMNMX.FTZ R89, R55, R88, !PT ;  /* 0x0000005837597209 */ /* 0x000fca0007810000 */
[----:B------:R-:W3:Y:S01]  /*25b0*/  MUFU.TANH R64, R64 ;  /* 0x0000004000407308 */ /* 0x000ee20000002400 */
[----:B0-----:R-:W-:Y:S02]  /*25c0*/  FSEL R53, R53, -INF , P2 ;  /* 0xff80000035357808 */ /* 0x001fe40001000000 */
[----:B------:R-:W-:Y:S02]  /*25d0*/  ISETP.GT.AND P2, PT, R75, 0x69, PT ;  /* 0x000000694b00780c */ /* 0x000fe40003f44270 */
[----:B------:R-:W-:-:S03]  /*25e0*/  FSEL R59, R59, -INF , P3 ;  /* 0xff8000003b3b7808 */ /* 0x000fc60001800000 */
[----:B------:R-:W0:Y:S01]  /*25f0*/  MUFU.TANH R61, R61 ;  /* 0x0000003d003d7308 */ /* 0x000e220000002400 */
[----:B------:R-:W-:Y:S02]  /*2600*/  FMNMX.FTZ R88, R56, R89, !PT ;  /* 0x0000005938587209 */ /* 0x000fe40007810000 */
[----:B--2---:R-:W-:-:S05]  /*2610*/  FSEL R54, R54, -INF , P6 ;  /* 0xff80000036367808 */ /* 0x004fca0003000000 */
[----:B------:R-:W2:Y:S01]  /*2620*/  MUFU.TANH R67, R67 ;  /* 0x0000004300437308 */ /* 0x000ea20000002400 */
[----:B------:R-:W-:Y:S02]  /*2630*/  ISETP.GT.AND P6, PT, R75, 0x70, PT ;  /* 0x000000704b00780c */ /* 0x000fe40003fc4270 */
[----:B-1----:R-:W-:Y:S02]  /*2640*/  FSEL R60, R60, -INF , P2 ;  /* 0xff8000003c3c7808 */ /* 0x002fe40001000000 */
[----:B------:R-:W-:-:S03]  /*2650*/  FMNMX.FTZ R89, R59, R88, !PT ;  /* 0x000000583b597209 */ /* 0x000fc60007810000 */
[----:B------:R-:W1:Y:S01]  /*2660*/  MUFU.TANH R62, R62 ;  /* 0x0000003e003e7308 */ /* 0x000e620000002400 */
[----:B----4-:R-:W-:Y:S02]  /*2670*/  FSEL R57, R57, -INF , P5 ;  /* 0xff80000039397808 */ /* 0x010fe40002800000 */
[----:B------:R-:W-:-:S05]  /*2680*/  ISETP.GT.AND P5, PT, R75, 0x71, PT ;  /* 0x000000714b00780c */ /* 0x000fca0003fa4270 */
[----:B------:R-:W4:Y:S01]  /*2690*/  MUFU.TANH R68, R68 ;  /* 0x0000004400447308 */ /* 0x000f220000002400 */
[----:B-----5:R-:W-:Y:S02]  /*26a0*/  FSEL R63, R63, -INF , P6 ;  /* 0xff8000003f3f7808 */ /* 0x020fe40003000000 */
[----:B------:R-:W-:-:S05]  /*26b0*/  FMNMX.FTZ R88, R60, R89, !PT ;  /* 0x000000593c587209 */ /* 0x000fca0007810000 */
[----:B------:R-:W5:Y:S01]  /*26c0*/  MUFU.TANH R65, R65 ;  /* 0x0000004100417308 */ /* 0x000f620000002400 */
[----:B------:R-:W-:Y:S01]  /*26d0*/  FSEL R58, R58, -INF , P4 ;  /* 0xff8000003a3a7808 */ /* 0x000fe20002000000 */
[----:B------:R-:W-:Y:S01]  /*26e0*/  FMUL.FTZ R77, R93, UR6 ;  /* 0x000000065d4d7c20 */ /* 0x000fe20008410000 */
[----:B------:R-:W-:-:S05]  /*26f0*/  ISETP.GT.AND P4, PT, R75, 0x78, PT ;  /* 0x000000784b00780c */ /* 0x000fca0003f84270 */
[----:B------:R-:W5:Y:S01]  /*2700*/  MUFU.TANH R71, R71 ;  /* 0x0000004700477308 */ /* 0x000f620000002400 */
[----:B---3--:R-:W-:Y:S02]  /*2710*/  FSEL R64, R64, -INF , P5 ;  /* 0xff80000040407808 */ /* 0x008fe40002800000 */
[----:B------:R-:W-:-:S05]  /*2720*/  FMNMX.FTZ R89, R63, R88, !PT ;  /* 0x000000583f597209 */ /* 0x000fca0007810000 */
[----:B------:R-:W3:Y:S01]  /*2730*/  MUFU.TANH R66, R66 ;  /* 0x0000004200427308 */ /* 0x000ee20000002400 */
[----:B0-----:R-:W-:Y:S01]  /*2740*/  FSEL R61, R61, -INF , P3 ;  /* 0xff8000003d3d7808 */ /* 0x001fe20001800000 */
[----:B------:R-:W-:Y:S01]  /*2750*/  FMUL.FTZ R80, R96, UR6 ;  /* 0x0000000660507c20 */ /* 0x000fe20008410000 */
[----:B------:R-:W-:-:S05]  /*2760*/  ISETP.GT.AND P3, PT, R75, 0x79, PT ;  /* 0x000000794b00780c */ /* 0x000fca0003f64270 */
[----:B------:R-:W0:Y:S01]  /*2770*/  MUFU.TANH R72, R72 ;  /* 0x0000004800487308 */ /* 0x000e220000002400 */
[----:B--2---:R-:W-:Y:S02]  /*2780*/  FSEL R67, R67, -INF , P4 ;  /* 0xff80000043437808 */ /* 0x004fe40002000000 */
[----:B------:R-:W-:-:S05]  /*2790*/  FMNMX.FTZ R88, R64, R89, !PT ;  /* 0x0000005940587209 */ /* 0x000fca0007810000 */
[----:B------:R-:W2:Y:S01]  /*27a0*/  MUFU.TANH R69, R69 ;  /* 0x0000004500457308 */ /* 0x000ea20000002400 */
[----:B------:R-:W-:Y:S01]  /*27b0*/  FMUL.FTZ R74, R91, UR6 ;  /* 0x000000065b4a7c20 */ /* 0x000fe20008410000 */
[----:B-1----:R-:W-:Y:S01]  /*27c0*/  FSEL R62, R62, -INF , P2 ;  /* 0xff8000003e3e7808 */ /* 0x002fe20001000000 */
[----:B------:R-:W-:-:S05]  /*27d0*/  FMUL.FTZ R81, R97, UR6 ;  /* 0x0000000661517c20 */ /* 0x000fca0008410000 */
[----:B------:R-:W1:Y:S01]  /*27e0*/  MUFU.TANH R76, R76 ;  /* 0x0000004c004c7308 */ /* 0x000e620000002400 */
[----:B------:R-:W-:Y:S02]  /*27f0*/  ISETP.GT.AND P2, PT, R75, 0x80, PT ;  /* 0x000000804b00780c */ /* 0x000fe40003f44270 */
[----:B----4-:R-:W-:Y:S02]  /*2800*/  FSEL R68, R68, -INF , P3 ;  /* 0xff80000044447808 */ /* 0x010fe40001800000 */
[----:B------:R-:W-:-:S03]  /*2810*/  FMNMX.FTZ R89, R67, R88, !PT ;  /* 0x0000005843597209 */ /* 0x000fc60007810000 */
[----:B------:R-:W4:Y:S01]  /*2820*/  MUFU.TANH R70, R70 ;  /* 0x0000004600467308 */ /* 0x000f220000002400 */
[----:B-----5:R-:W-:Y:S01]  /*2830*/  FSEL R65, R65, -INF , P6 ;  /* 0xff80000041417808 */ /* 0x020fe20003000000 */
[----:B------:R-:W-:Y:S01]  /*2840*/  FMUL.FTZ R78, R94, UR6 ;  /* 0x000000065e4e7c20 */ /* 0x000fe20008410000 */
[----:B------:R-:W-:-:S05]  /*2850*/  FMUL.FTZ R84, R100, UR6 ;  /* 0x0000000664547c20 */ /* 0x000fca0008410000 */
[----:B------:R-:W5:Y:S01]  /*2860*/  MUFU.TANH R77, R77 ;  /* 0x0000004d004d7308 */ /* 0x000f620000002400 */
[----:B------:R-:W-:Y:S02]  /*2870*/  ISETP.GT.AND P6, PT, R75, 0x81, PT ;  /* 0x000000814b00780c */ /* 0x000fe40003fc4270 */
[----:B------:R-:W-:Y:S02]  /*2880*/  FSEL R71, R71, -INF , P2 ;  /* 0xff80000047477808 */ /* 0x000fe40001000000 */
[----:B------:R-:W-:-:S03]  /*2890*/  FMNMX.FTZ R88, R68, R89, !PT ;  /* 0x0000005944587209 */ /* 0x000fc60007810000 */
[----:B------:R-:W5:Y:S01]  /*28a0*/  MUFU.TANH R73, R73 ;  /* 0x0000004900497308 */ /* 0x000f620000002400 */
[----:B---3--:R-:W-:Y:S01]  /*28b0*/  FSEL R66, R66, -INF , P5 ;  /* 0xff80000042427808 */ /* 0x008fe20002800000 */
[----:B------:R-:W-:Y:S01]  /*28c0*/  FMUL.FTZ R79, R95, UR6 ;  /* 0x000000065f4f7c20 */ /* 0x000fe20008410000 */
[----:B------:R-:W-:-:S05]  /*28d0*/  ISETP.GT.AND P5, PT, R75, 0x88, PT ;  /* 0x000000884b00780c */ /* 0x000fca0003fa4270 */
[----:B------:R-:W3:Y:S01]  /*28e0*/  MUFU.TANH R80, R80 ;  /* 0x0000005000507308 */ /* 0x000ee20000002400 */
[----:B0-----:R-:W-:Y:S01]  /*28f0*/  FSEL R72, R72, -INF , P6 ;  /* 0xff80000048487808 */ /* 0x001fe20003000000 */
[----:B------:R-:W-:Y:S01]  /*2900*/  FMUL.FTZ R85, R101, UR6 ;  /* 0x0000000665557c20 */ /* 0x000fe20008410000 */
[----:B------:R-:W-:-:S05]  /*2910*/  FMNMX.FTZ R89, R71, R88, !PT ;  /* 0x0000005847597209 */ /* 0x000fca0007810000 */
[----:B------:R-:W0:Y:S01]  /*2920*/  MUFU.TANH R74, R74 ;  /* 0x0000004a004a7308 */ /* 0x000e220000002400 */
[----:B--2---:R-:W-:Y:S01]  /*2930*/  FSEL R69, R69, -INF , P4 ;  /* 0xff80000045457808 */ /* 0x004fe20002000000 */
[----:B------:R-:W-:-:S06]  /*2940*/  FMUL.FTZ R82, R98, UR6 ;  /* 0x0000000662527c20 */ /* 0x000fcc0008410000 */
[----:B------:R-:W2:Y:S01]  /*2950*/  MUFU.TANH R81, R81 ;  /* 0x0000005100517308 */ /* 0x000ea20000002400 */
[----:B------:R-:W-:Y:S01]  /*2960*/  ISETP.GT.AND P4, PT, R75, 0x89, PT ;  /* 0x000000894b00780c */ /* 0x000fe20003f84270 */
[----:B------:R-:W-:Y:S01]  /*2970*/  FMUL.FTZ R92, R104, UR6 ;  /* 0x00000006685c7c20 */ /* 0x000fe20008410000 */
[----:B-1----:R-:W-:Y:S02]  /*2980*/  FSEL R76, R76, -INF , P5 ;  /* 0xff8000004c4c7808 */ /* 0x002fe40002800000 */
[----:B------:R-:W-:-:S03]  /*2990*/  FMNMX.FTZ R89, R72, R89, !PT ;  /* 0x0000005948597209 */ /* 0x000fc60007810000 */
[----:B------:R-:W1:Y:S01]  /*29a0*/  MUFU.TANH R78, R78 ;  /* 0x0000004e004e7308 */ /* 0x000e620000002400 */
[----:B----4-:R-:W-:Y:S01]  /*29b0*/  FSEL R70, R70, -INF , P3 ;  /* 0xff80000046467808 */ /* 0x010fe20001800000 */
[----:B------:R-:W-:-:S06]  /*29c0*/  FMUL.FTZ R83, R99, UR6 ;  /* 0x0000000663537c20 */ /* 0x000fcc0008410000 */
[----:B------:R-:W4:Y:S01]  /*29d0*/  MUFU.TANH R84, R84 ;  /* 0x0000005400547308 */ /* 0x000f220000002400 */
[----:B------:R-:W-:Y:S01]  /*29e0*/  ISETP.GT.AND P3, PT, R75, 0x90, PT ;  /* 0x000000904b00780c */ /* 0x000fe20003f64270 */
[----:B------:R-:W-:Y:S01]  /*29f0*/  FMUL.FTZ R91, R105, UR6 ;  /* 0x00000006695b7c20 */ /* 0x000fe20008410000 */
[----:B-----5:R-:W-:Y:S02]  /*2a00*/  FSEL R77, R77, -INF , P4 ;  /* 0xff8000004d4d7808 */ /* 0x020fe40002000000 */
[----:B------:R-:W-:-:S03]  /*2a10*/  FMNMX.FTZ R88, R76, R89, !PT ;  /* 0x000000594c587209 */ /* 0x000fc60007810000 */
[----:B------:R-:W5:Y:S01]  /*2a20*/  MUFU.TANH R79, R79 ;  /* 0x0000004f004f7308 */ /* 0x000f620000002400 */
[----:B------:R-:W-:Y:S01]  /*2a30*/  FSEL R73, R73, -INF , P2 ;  /* 0xff80000049497808 */ /* 0x000fe20001000000 */
[----:B------:R-:W-:Y:S01]  /*2a40*/  FMUL.FTZ R86, R102, UR6 ;  /* 0x0000000666567c20 */ /* 0x000fe20008410000 */
[----:B------:R-:W-:-:S05]  /*2a50*/  ISETP.GT.AND P2, PT, R75, 0x91, PT ;  /* 0x000000914b00780c */ /* 0x000fca0003f44270 */
[----:B------:R-:W5:Y:S01]  /*2a60*/  MUFU.TANH R85, R85 ;  /* 0x0000005500557308 */ /* 0x000f620000002400 */
[----:B---3--:R-:W-:Y:S01]  /*2a70*/  FSEL R80, R80, -INF , P3 ;  /* 0xff80000050507808 */ /* 0x008fe20001800000 */
[----:B------:R-:W-:Y:S01]  /*2a80*/  FMUL.FTZ R93, R108, UR6 ;  /* 0x000000066c5d7c20 */ /* 0x000fe20008410000 */
[----:B------:R-:W-:-:S05]  /*2a90*/  FMNMX.FTZ R89, R77, R88, !PT ;  /* 0x000000584d597209 */ /* 0x000fca0007810000 */
[----:B------:R-:W3:Y:S01]  /*2aa0*/  MUFU.TANH R82, R82 ;  /* 0x0000005200527308 */ /* 0x000ee20000002400 */
[----:B0-----:R-:W-:Y:S01]  /*2ab0*/  FSEL R74, R74, -INF , P6 ;  /* 0xff8000004a4a7808 */ /* 0x001fe20003000000 */
[----:B------:R-:W-:Y:S01]  /*2ac0*/  FMUL.FTZ R87, R103, UR6 ;  /* 0x0000000667577c20 */ /* 0x000fe20008410000 */
[----:B------:R-:W-:-:S05]  /*2ad0*/  ISETP.GT.AND P6, PT, R75, 0x98, PT ;  /* 0x000000984b00780c */ /* 0x000fca0003fc4270 */
[----:B------:R-:W0:Y:S01]  /*2ae0*/  MUFU.TANH R92, R92 ;  /* 0x0000005c005c7308 */ /* 0x000e220000002400 */
[----:B--2---:R-:W-:Y:S01]  /*2af0*/  FSEL R88, R81, -INF , P2 ;  /* 0xff80000051587808 */ /* 0x004fe20001000000 */
[----:B------:R-:W-:Y:S01]  /*2b00*/  FMUL.FTZ R100, R109, UR6 ;  /* 0x000000066d647c20 */ /* 0x000fe20008410000 */
[----:B------:R-:W-:-:S05]  /*2b10*/  FMNMX.FTZ R81, R80, R89, !PT ;  /* 0x0000005950517209 */ /* 0x000fca0007810000 */
[----:B------:R-:W2:Y:S01]  /*2b20*/  MUFU.TANH R83, R83 ;  /* 0x0000005300537308 */ /* 0x000ea20000002400 */
[----:B-1----:R-:W-:Y:S01]  /*2b30*/  FSEL R78, R78, -INF , P5 ;  /* 0xff8000004e4e7808 */ /* 0x002fe20002800000 */
[----:B------:R-:W-:Y:S01]  /*2b40*/  FMUL.FTZ R94, R106, UR6 ;  /* 0x000000066a5e7c20 */ /* 0x000fe20008410000 */
[----:B----4-:R-:W-:-:S05]  /*2b50*/  FSEL R89, R84, -INF , P6 ;  /* 0xff80000054597808 */ /* 0x010fca0003000000 */
[----:B------:R-:W1:Y:S01]  /*2b60*/  MUFU.TANH R91, R91 ;  /* 0x0000005b005b7308 */ /* 0x000e620000002400 */
[----:B------:R-:W-:Y:S02]  /*2b70*/  ISETP.GT.AND P5, PT, R75, 0x99, PT ;  /* 0x000000994b00780c */ /* 0x000fe40003fa4270 */
[----:B------:R-:W-:-:S05]  /*2b80*/  FMNMX.FTZ R84, R88, R81, !PT ;  /* 0x0000005158547209 */ /* 0x000fca0007810000 */
[----:B------:R-:W4:Y:S01]  /*2b90*/  MUFU.TANH R86, R86 ;  /* 0x0000005600567308 */ /* 0x000f220000002400 */
[----:B-----5:R-:W-:Y:S01]  /*2ba0*/  FSEL R79, R79, -INF , P4 ;  /* 0xff8000004f4f7808 */ /* 0x020fe20002000000 */
[----:B------:R-:W-:Y:S01]  /*2bb0*/  FMUL.FTZ R95, R107, UR6 ;  /* 0x000000066b5f7c20 */ /* 0x000fe20008410000 */
[----:B------:R-:W-:-:S05]  /*2bc0*/  ISETP.GT.AND P4, PT, R75, 0xa0, PT ;  /* 0x000000a04b00780c */ /* 0x000fca0003f84270 */
[----:B------:R-:W5:Y:S01]  /*2bd0*/  MUFU.TANH R93, R93 ;  /* 0x0000005d005d7308 */ /* 0x000f620000002400 */
[----:B------:R-:W-:Y:S02]  /*2be0*/  FSEL R90, R85, -INF , P5 ;  /* 0xff800000555a7808 */ /* 0x000fe40002800000 */
[----:B------:R-:W-:-:S05]  /*2bf0*/  FMNMX.FTZ R81, R89, R84, !PT ;  /* 0x0000005459517209 */ /* 0x000fca0007810000 */
[----:B------:R-:W5:Y:S01]  /*2c00*/  MUFU.TANH R87, R87 ;  /* 0x0000005700577308 */ /* 0x000f620000002400 */
[----:B---3--:R-:W-:Y:S01]  /*2c10*/  FSEL R82, R82, -INF , P3 ;  /* 0xff80000052527808 */ /* 0x008fe20001800000 */
[----:B------:R-:W-:Y:S01]  /*2c20*/  FMUL.FTZ R96, R110, UR6 ;  /* 0x000000066e607c20 */ /* 0x000fe20008410000 */
[----:B------:R-:W-:-:S05]  /*2c30*/  ISETP.GT.AND P3, PT, R75, 0xa1, PT ;  /* 0x000000a14b00780c */ /* 0x000fca0003f64270 */
[----:B------:R-:W3:Y:S01]  /*2c40*/  MUFU.TANH R100, R100 ;  /* 0x0000006400647308 */ /* 0x000ee20000002400 */
[----:B0-----:R-:W-:Y:S02]  /*2c50*/  FSEL R92, R92, -INF , P4 ;  /* 0xff8000005c5c7808 */ /* 0x001fe40002000000 */
[----:B------:R-:W-:-:S05]  /*2c60*/  FMNMX.FTZ R81, R90, R81, !PT ;  /* 0x000000515a517209 */ /* 0x000fca0007810000 */
[----:B------:R-:W0:Y:S01]  /*2c70*/  MUFU.TANH R94, R94 ;  /* 0x0000005e005e7308 */ /* 0x000e220000002400 */
[----:B--2---:R-:W-:Y:S02]  /*2c80*/  FSEL R83, R83, -INF , P2 ;  /* 0xff80000053537808 */ /* 0x004fe40001000000 */
[----:B------:R-:W-:-:S05]  /*2c90*/  ISETP.GT.AND P2, PT, R75, 0xa8, PT ;  /* 0x000000a84b00780c */ /* 0x000fca0003f44270 */
[----:B------:R-:W2:Y:S01]  /*2ca0*/  MUFU.TANH R112, R112 ;  /* 0x0000007000707308 */ /* 0x000ea20000002400 */
[----:B-1----:R-:W-:Y:S02]  /*2cb0*/  FSEL R91, R91, -INF , P3 ;  /* 0xff8000005b5b7808 */ /* 0x002fe40001800000 */
[----:B------:R-:W-:-:S05]  /*2cc0*/  FMNMX.FTZ R84, R92, R81, !PT ;  /* 0x000000515c547209 */ /* 0x000fca0007810000 */
[----:B------:R-:W1:Y:S01]  /*2cd0*/  MUFU.TANH R95, R95 ;  /* 0x0000005f005f7308 */ /* 0x000e620000002400 */
[----:B----4-:R-:W-:Y:S02]  /*2ce0*/  FSEL R86, R86, -INF , P6 ;  /* 0xff80000056567808 */ /* 0x010fe40003000000 */
[----:B------:R-:W-:-:S05]  /*2cf0*/  ISETP.GT.AND P6, PT, R75, 0xa9, PT ;  /* 0x000000a94b00780c */ /* 0x000fca0003fc4270 */
[----:B------:R-:W4:Y:S01]  /*2d00*/  MUFU.TANH R98, R113 ;  /* 0x0000007100627308 */ /* 0x000f220000002400 */
[----:B-----5:R-:W-:Y:S02]  /*2d10*/  FSEL R93, R93, -INF , P2 ;  /* 0xff8000005d5d7808 */ /* 0x020fe40001000000 */
[----:B------:R-:W-:-:S05]  /*2d20*/  FMNMX.FTZ R84, R91, R84, !PT ;  /* 0x000000545b547209 */ /* 0x000fca0007810000 */
[----:B------:R-:W5:Y:S01]  /*2d30*/  MUFU.TANH R96, R96 ;  /* 0x0000006000607308 */ /* 0x000f620000002400 */
[----:B------:R-:W-:Y:S02]  /*2d40*/  FSEL R87, R87, -INF , P5 ;  /* 0xff80000057577808 */ /* 0x000fe40002800000 */
[----:B------:R-:W-:-:S05]  /*2d50*/  ISETP.GT.AND P5, PT, R75, 0xb0, PT ;  /* 0x000000b04b00780c */ /* 0x000fca0003fa4270 */
[----:B------:R-:W5:Y:S01]  /*2d60*/  MUFU.TANH R116, R116 ;  /* 0x0000007400747308 */ /* 0x000f620000002400 */
[----:B---3--:R-:W-:Y:S02]  /*2d70*/  FSEL R100, R100, -INF , P6 ;  /* 0xff80000064647808 */ /* 0x008fe40003000000 */
[----:B------:R-:W-:-:S05]  /*2d80*/  FMNMX.FTZ R81, R93, R84, !PT ;  /* 0x000000545d517209 */ /* 0x000fca0007810000 */
[----:B------:R-:W3:Y:S01]  /*2d90*/  MUFU.TANH R102, R117 ;  /* 0x0000007500667308 */ /* 0x000ee20000002400 */
[----:B0-----:R-:W-:Y:S02]  /*2da0*/  FSEL R85, R94, -INF , P4 ;  /* 0xff8000005e557808 */ /* 0x001fe40002000000 */
[----:B------:R-:W-:Y:S02]  /*2db0*/  ISETP.GT.AND P4, PT, R75, 0xb1, PT ;  /* 0x000000b14b00780c */ /* 0x000fe40003f84270 */
[----:B--2---:R-:W-:Y:S02]  /*2dc0*/  FSEL R94, R112, -INF , P5 ;  /* 0xff800000705e7808 */ /* 0x004fe40002800000 */
[----:B------:R-:W-:Y:S02]  /*2dd0*/  FMNMX.FTZ R81, R100, R81, !PT ;  /* 0x0000005164517209 */ /* 0x000fe40007810000 */
[----:B-1----:R-:W-:Y:S02]  /*2de0*/  FSEL R84, R95, -INF , P3 ;  /* 0xff8000005f547808 */ /* 0x002fe40001800000 */
[----:B------:R-:W-:-:S02]  /*2df0*/  ISETP.GT.AND P3, PT, R75, 0xb8, PT ;  /* 0x000000b84b00780c */ /* 0x000fc40003f64270 */
[----:B----4-:R-:W-:Y:S02]  /*2e00*/  FSEL R98, R98, -INF , P4 ;  /* 0xff80000062627808 */ /* 0x010fe40002000000 */
[----:B------:R-:W-:Y:S02]  /*2e10*/  FMNMX.FTZ R95, R94, R81, !PT ;  /* 0x000000515e5f7209 */ /* 0x000fe40007810000 */
[----:B-----5:R-:W-:Y:S02]  /*2e20*/  FSEL R81, R96, -INF , P2 ;  /* 0xff80000060517808 */ /* 0x020fe40001000000 */
[----:B------:R-:W-:Y:S02]  /*2e30*/  ISETP.GT.AND P2, PT, R75, 0xb9, PT ;  /* 0x000000b94b00780c */ /* 0x000fe40003f44270 */
[----:B------:R-:W-:Y:S02]  /*2e40*/  FSEL R96, R116, -INF , P3 ;  /* 0xff80000074607808 */ /* 0x000fe40001800000 */
[----:B------:R-:W-:-:S02]  /*2e50*/  FMNMX.FTZ R95, R98, R95, !PT ;  /* 0x0000005f625f7209 */ /* 0x000fc40007810000 */
[----:B---3--:R-:W-:Y:S02]  /*2e60*/  FSEL R102, R102, -INF , P2 ;  /* 0xff80000066667808 */ /* 0x008fe40001000000 */
        /* <DEDUP_REMOVED lines=10> */
[----:B------:R-:W-:Y:S01]  /*2f10*/  FMNMX.FTZ R6, R7, R8, !PT ;  /* 0x0000000807067209 */ /* 0x000fe20007810000 */
[----:B------:R-:W-:-:S03]  /*2f20*/  FFMA.FTZ R97, R3, UR21, -R75 ;  /* 0x0000001503617c23 */ /* 0x000fc6000801084b */
        /* <DEDUP_REMOVED lines=15> */
[----:B------:R-:W-:-:S03]  /*3020*/  FFMA.FTZ R110, R20, UR21, -R75 ;  /* 0x00000015146e7c23 */ /* 0x000fc6000801084b */
[----:B------:R-:W-:Y:S01]  /*3030*/  FMNMX.FTZ R6, R42, R3, !PT ;  /* 0x000000032a067209 */ /* 0x000fe20007810000 */
[--C-:B------:R-:W-:Y:S01]  /*3040*/  FFMA.FTZ R20, R23, UR21, -R75.reuse ;  /* 0x0000001517147c23 */ /* 0x100fe2000801084b */
[--C-:B------:R-:W-:Y:S02]  /*3050*/  FFMA.FTZ R23, R24, UR21, -R75.reuse ;  /* 0x0000001518177c23 */ /* 0x100fe4000801084b */
[----:B------:R-:W-:Y:S01]  /*3060*/  FMNMX.FTZ R3, R45, R6, !PT ;  /* 0x000000062d037209 */ /* 0x000fe20007810000 */
[--C-:B------:R-:W-:Y:S01]  /*3070*/  FFMA.FTZ R24, R27, UR21, -R75.reuse ;  /* 0x000000151b187c23 */ /* 0x100fe2000801084b */
[----:B------:R-:W-:Y:S02]  /*3080*/  FFMA.FTZ R27, R28, UR21, -R75 ;  /* 0x000000151c1b7c23 */ /* 0x000fe4000801084b */
        /* <DEDUP_REMOVED lines=16> */
[----:B------:R-:W-:-:S04]  /*3190*/  FMNMX.FTZ R28, R78, R3, !PT ;  /* 0x000000034e1c7209 */ /* 0x000fc80007810000 */
[----:B------:R-:W-:Y:S01]  /*31a0*/  FMNMX.FTZ R31, R79, R28, !PT ;  /* 0x0000001c4f1f7209 */ /* 0x000fe20007810000 */
[----:B------:R-:W-:-:S03]  /*31b0*/  FMUL.FTZ R113, R111, UR6 ;  /* 0x000000066f717c20 */ /* 0x000fc60008410000 */
[----:B------:R-:W-:Y:S01]  /*31c0*/  FMNMX.FTZ R28, R82, R31, !PT ;  /* 0x0000001f521c7209 */ /* 0x000fe20007810000 */
[----:B------:R-:W-:-:S03]  /*31d0*/  FMUL.FTZ R111, R114, UR6 ;  /* 0x00000006726f7c20 */ /* 0x000fc60008410000 */
[----:B------:R-:W-:Y:S01]  /*31e0*/  FMNMX.FTZ R31, R83, R28, !PT ;  /* 0x0000001c531f7209 */ /* 0x000fe20007810000 */
[----:B------:R-:W0:Y:S01]  /*31f0*/  MUFU.TANH R113, R113 ;  /* 0x0000007100717308 */ /* 0x000e220000002400 */
[----:B------:R-:W-:Y:S01]  /*3200*/  FFMA.FTZ R108, R36, UR21, -R75 ;  /* 0x00000015246c7c23 */ /* 0x000fe2000801084b */
[----:B------:R-:W-:Y:S01]  /*3210*/  FMUL.FTZ R116, R115, UR6 ;  /* 0x0000000673747c20 */ /* 0x000fe20008410000 */
[----:B------:R-:W-:Y:S01]  /*3220*/  FMNMX.FTZ R36, R86, R31, !PT ;  /* 0x0000001f56247209 */ /* 0x000fe20007810000 */
[----:B------:R-:W-:-:S03]  /*3230*/  FMUL.FTZ R115, R118, UR6 ;  /* 0x0000000676737c20 */ /* 0x000fc60008410000 */
[----:B------:R-:W-:Y:S01]  /*3240*/  FMNMX.FTZ R36, R87, R36, !PT ;  /* 0x0000002457247209 */ /* 0x000fe20007810000 */
[----:B------:R-:W1:Y:S01]  /*3250*/  MUFU.TANH R111, R111 ;  /* 0x0000006f006f7308 */ /* 0x000e620000002400 */
[--C-:B------:R-:W-:Y:S01]  /*3260*/  FFMA.FTZ R103, R35, UR21, -R75.reuse ;  /* 0x0000001523677c23 */ /* 0x100fe2000801084b */
[----:B------:R-:W-:Y:S01]  /*3270*/  FMUL.FTZ R117, R119, UR6 ;  /* 0x0000000677757c20 */ /* 0x000fe20008410000 */
[----:B------:R-:W-:Y:S01]  /*3280*/  FMNMX.FTZ R35, R85, R36, !PT ;  /* 0x0000002455237209 */ /* 0x000fe20007810000 */
[----:B------:R-:W-:-:S04]  /*3290*/  FFMA.FTZ R114, R44, UR21, -R75 ;  /* 0x000000152c727c23 */ /* 0x000fc8000801084b */
[----:B------:R-:W2:Y:S01]  /*32a0*/  MUFU.TANH R116, R116 ;  /* 0x0000007400747308 */ /* 0x000ea20000002400 */
[----:B------:R-:W-:Y:S02]  /*32b0*/  FMNMX.FTZ R44, R84, R35, !PT ;  /* 0x00000023542c7209 */ /* 0x000fe40007810000 */
[----:B0-----:R-:W-:-:S05]  /*32c0*/  FSEL R113, R113, -INF , P6 ;  /* 0xff80000071717808 */ /* 0x001fca0003000000 */
[----:B------:R-:W0:Y:S01]  /*32d0*/  MUFU.TANH R115, R115 ;  /* 0x0000007300737308 */ /* 0x000e220000002400 */
[----:B------:R-:W-:Y:S02]  /*32e0*/  FMNMX.FTZ R44, R81, R44, !PT ;  /* 0x0000002c512c7209 */ /* 0x000fe40007810000 */
[----:B-1----:R-:W-:-:S05]  /*32f0*/  FSEL R111, R111, -INF , P5 ;  /* 0xff8000006f6f7808 */ /* 0x002fca0002800000 */
[----:B------:R-:W1:Y:S01]  /*3300*/  MUFU.TANH R117, R117 ;  /* 0x0000007500757308 */ /* 0x000e620000002400 */
[----:B------:R-:W-:Y:S01]  /*3310*/  FMNMX.FTZ R44, R113, R44, !PT ;  /* 0x0000002c712c7209 */ /* 0x000fe20007810000 */
[--C-:B------:R-:W-:Y:S01]  /*3320*/  FFMA.FTZ R106, R32, UR21, -R75.reuse ;  /* 0x00000015206a7c23 */ /* 0x100fe2000801084b */
[--C-:B------:R-:W-:Y:S01]  /*3330*/  FFMA.FTZ R32, R51, UR21, -R75.reuse ;  /* 0x0000001533207c23 */ /* 0x100fe2000801084b */
[----:B--2---:R-:W-:Y:S02]  /*3340*/  FSEL R116, R116, -INF , P4 ;  /* 0xff80000074747808 */ /* 0x004fe40002000000 */
[----:B------:R-:W-:Y:S01]  /*3350*/  FMNMX.FTZ R51, R111, R44, !PT ;  /* 0x0000002c6f337209 */ /* 0x000fe20007810000 */
[--C-:B------:R-:W-:Y:S01]  /*3360*/  FFMA.FTZ R107, R39, UR21, -R75.reuse ;  /* 0x00000015276b7c23 */ /* 0x100fe2000801084b */
[--C-:B------:R-:W-:Y:S01]  /*3370*/  FFMA.FTZ R39, R52, UR21, -R75.reuse ;  /* 0x0000001534277c23 */ /* 0x100fe2000801084b */
[----:B0-----:R-:W-:Y:S02]  /*3380*/  FSEL R115, R115, -INF , P3 ;  /* 0xff80000073737808 */ /* 0x001fe40001800000 */
[----:B------:R-:W-:Y:S01]  /*3390*/  FMNMX.FTZ R52, R116, R51, !PT ;  /* 0x0000003374347209 */ /* 0x000fe20007810000 */
[----:B------:R-:W-:-:S03]  /*33a0*/  FFMA.FTZ R3, R63, UR21, -R75 ;  /* 0x000000153f037c23 */ /* 0x000fc6000801084b */
[----:B------:R-:W-:Y:S02]  /*33b0*/  FMNMX.FTZ R52, R115, R52, !PT ;  /* 0x0000003473347209 */ /* 0x000fe40007810000 */
[----:B-1----:R-:W-:Y:S01]  /*33c0*/  FSEL R117, R117, -INF , P2 ;  /* 0xff80000075757808 */ /* 0x002fe20001000000 */
[----:B------:R-:W-:-:S03]  /*33d0*/  FFMA.FTZ R64, R64, UR21, -R75 ;  /* 0x0000001540407c23 */ /* 0x000fc6000801084b */
[----:B------:R-:W-:Y:S01]  /*33e0*/  FMNMX.FTZ R63, R117, R52, !PT ;  /* 0x00000034753f7209 */ /* 0x000fe20007810000 */
[----:B------:R0:W-:Y:S04]  /*33f0*/  MUFU.EX2 R28, R64 ;  /* 0x00000040001c7308 */ /* 0x0001e80000000800 */
[----:B0-----:R-:W0:Y:S01]  /*3400*/  SHFL.BFLY PT, R64, R63, 0x2, 0x1f ;  /* 0x0c401f003f407f89 */ /* 0x001e2200000e0000 */
[----:B------:R-:W-:Y:S01]  /*3410*/  FFMA.FTZ R44, R72, UR21, -R75 ;  /* 0x00000015482c7c23 */ /* 0x000fe2000801084b */
[----:B0-----:R-:W-:-:S05]  /*3420*/  FMNMX.FTZ R72, R63, R64, !PT ;  /* 0x000000403f487209 */ /* 0x001fca0007810000 */
[----:B------:R-:W0:Y:S01]  /*3430*/  SHFL.BFLY PT, R101, R72, 0x1, 0x1f ;  /* 0x0c201f0048657f89 */ /* 0x000e2200000e0000 */
        /* <DEDUP_REMOVED lines=8> */
[----:B0-----:R-:W-:-:S04]  /*34c0*/  FMNMX.FTZ R101, R72, R101, !PT ;  /* 0x0000006548657209 */ /* 0x001fc80007810000 */
[C---:B------:R-:W-:Y:S01]  /*34d0*/  FSETP.NEU.FTZ.AND P2, PT, R101.reuse, -INF , PT ;  /* 0xff8000006500780b */ /* 0x040fe20003f5d000 */
[----:B------:R-:W-:-:S05]  /*34e0*/  FMUL.FTZ R80, R101, UR21 ;  /* 0x0000001565507c20 */ /* 0x000fca0008410000 */
[----:B------:R-:W-:Y:S01]  /*34f0*/  FSEL R80, R80, RZ, P2 ;  /* 0x000000ff50507208 */ /* 0x000fe20001000000 */
[----:B------:R-:W0:Y:S01]  /*3500*/  MUFU.EX2 R104, R104 ;  /* 0x0000006800687308 */ /* 0x000e220000000800 */
[----:B------:R-:W-:-:S03]  /*3510*/  FFMA.FTZ R76, R76, UR21, -R75 ;  /* 0x000000154c4c7c23 */ /* 0x000fc6000801084b */
[--C-:B------:R-:W-:Y:S01]  /*3520*/  FFMA.FTZ R89, R7, UR21, -R80.reuse ;  /* 0x0000001507597c23 */ /* 0x100fe20008010850 */
[--C-:B------:R-:W-:Y:S01]  /*3530*/  FFMA.FTZ R94, R8, UR21, -R80.reuse ;  /* 0x00000015085e7c23 */ /* 0x100fe20008010850 */
[--C-:B------:R-:W-:Y:S01]  /*3540*/  FFMA.FTZ R10, R10, UR21, -R75.reuse ;  /* 0x000000150a0a7c23 */ /* 0x100fe2000801084b */
[----:B------:R-:W-:Y:S01]  /*3550*/  FFMA.FTZ R11, R11, UR21, -R80 ;  /* 0x000000150b0b7c23 */ /* 0x000fe20008010850 */
[----:B------:R-:W1:Y:S01]  /*3560*/  MUFU.EX2 R9, R9 ;  /* 0x0000000900097308 */ /* 0x000e620000000800 */
[--C-:B------:R-:W-:Y:S01]  /*3570*/  FFMA.FTZ R13, R13, UR21, -R75.reuse ;  /* 0x000000150d0d7c23 */ /* 0x100fe2000801084b */
[--C-:B------:R-:W-:Y:S01]  /*3580*/  FFMA.FTZ R14, R14, UR21, -R75.reuse ;  /* 0x000000150e0e7c23 */ /* 0x100fe2000801084b */
[----:B------:R-:W-:-:S05]  /*3590*/  FFMA.FTZ R98, R98, UR21, -R75 ;  /* 0x0000001562627c23 */ /* 0x000fca000801084b */
[----:B------:R2:W-:Y:S01]  /*35a0*/  MUFU.EX2 R52, R76 ;  /* 0x0000004c00347308 */ /* 0x0005e20000000800 */
[----:B------:R-:W-:-:S07]  /*35b0*/  FFMA.FTZ R15, R15, UR21, -R80 ;  /* 0x000000150f0f7c23 */ /* 0x000fce0008010850 */
[----:B------:R-:W-:Y:S01]  /*35c0*/  MUFU.EX2 R89, R89 ;  /* 0x0000005900597308 */ /* 0x000fe20000000800 */
[----:B--2---:R-:W-:Y:S01]  /*35d0*/  FFMA.FTZ R76, R96, UR21, -R75 ;  /* 0x00000015604c7c23 */ /* 0x004fe2000801084b */
[----:B------:R-:W-:-:S06]  /*35e0*/  FFMA.FTZ R96, R12, UR21, -R80 ;  /* 0x000000150c607c23 */ /* 0x000fcc0008010850 */
[----:B------:R-:W2:Y:S01]  /*35f0*/  MUFU.EX2 R94, R94 ;  /* 0x0000005e005e7308 */ /* 0x000ea20000000800 */
[----:B------:R-:W-:-:S07]  /*3600*/  FFMA.FTZ R105, R19, UR21, -R75 ;  /* 0x0000001513697c23 */ /* 0x000fce000801084b */
[----:B------:R-:W3:Y:S08]  /*3610*/  MUFU.EX2 R10, R10 ;  /* 0x0000000a000a7308 */ /* 0x000ef00000000800 */
[----:B------:R-:W4:Y:S01]  /*3620*/  MUFU.EX2 R11, R11 ;  /* 0x0000000b000b7308 */ /* 0x000f220000000800 */
[----:B0-----:R-:W-:Y:S01]  /*3630*/  FADD.FTZ R12, R97, R104 ;  /* 0x00000068610c7221 */ /* 0x001fe20000010000 */
[----:B------:R-:W-:-:S06]  /*3640*/  FFMA.FTZ R64, R91, UR21, -R75 ;  /* 0x000000155b407c23 */ /* 0x000fcc000801084b */
[----:B------:R-:W0:Y:S01]  /*3650*/  MUFU.EX2 R13, R13 ;  /* 0x0000000d000d7308 */ /* 0x000e220000000800 */
[--C-:B------:R-:W-:Y:S01]  /*3660*/  FFMA.FTZ R91, R21, UR21, -R80.reuse ;  /* 0x00000015155b7c23 */ /* 0x100fe20008010850 */
[----:B------:R-:W-:-:S06]  /*3670*/  FFMA.FTZ R7, R29, UR21, -R80 ;  /* 0x000000151d077c23 */ /* 0x000fcc0008010850 */
[----:B------:R-:W5:Y:S01]  /*3680*/  MUFU.EX2 R96, R96 ;  /* 0x0000006000607308 */ /* 0x000f620000000800 */
[----:B------:R-:W-:-:S07]  /*3690*/  FFMA.FTZ R29, R49, UR21, -R80 ;  /* 0x00000015311d7c23 */ /* 0x000fce0008010850 */
[----:B------:R3:W-:Y:S01]  /*36a0*/  MUFU.EX2 R72, R98 ;  /* 0x0000006200487308 */ /* 0x0007e20000000800 */
[----:B-1----:R-:W-:Y:S01]  /*36b0*/  FADD.FTZ R49, R9, R12 ;  /* 0x0000000c09317221 */ /* 0x002fe20000010000 */
[----:B--2---:R-:W-:-:S06]  /*36c0*/  FADD.FTZ R12, R89, R94 ;  /* 0x0000005e590c7221 */ /* 0x004fcc0000010000 */
[----:B------:R-:W1:Y:S01]  /*36d0*/  MUFU.EX2 R14, R14 ;  /* 0x0000000e000e7308 */ /* 0x000e620000000800 */
[--C-:B---3--:R-:W-:Y:S01]  /*36e0*/  FFMA.FTZ R98, R18, UR21, -R80.reuse ;  /* 0x0000001512627c23 */ /* 0x108fe20008010850 */
[----:B------:R-:W-:-:S06]  /*36f0*/  FFMA.FTZ R22, R22, UR21, -R80 ;  /* 0x0000001516167c23 */ /* 0x000fcc0008010850 */
[----:B------:R-:W2:Y:S01]  /*3700*/  MUFU.EX2 R15, R15 ;  /* 0x0000000f000f7308 */ /* 0x000ea20000000800 */
[--C-:B------:R-:W-:Y:S01]  /*3710*/  FFMA.FTZ R112, R40, UR21, -R75.reuse ;  /* 0x0000001528707c23 */ /* 0x100fe2000801084b */
[----:B------:R-:W-:Y:S01]  /*3720*/  FFMA.FTZ R18, R26, UR21, -R80 ;  /* 0x000000151a127c23 */ /* 0x000fe20008010850 */
[----:B------:R-:W-:-:S05]  /*3730*/  FFMA.FTZ R40, R55, UR21, -R75 ;  /* 0x0000001537287c23 */ /* 0x000fca000801084b */
[----:B------:R-:W3:Y:S01]  /*3740*/  MUFU.EX2 R105, R105 ;  /* 0x0000006900697308 */ /* 0x000ee20000000800 */
[----:B------:R-:W-:Y:S01]  /*3750*/  FADD.FTZ R26, R10, R49 ;  /* 0x000000310a1a7221 */ /* 0x000fe20000010000 */
[----:B------:R-:W-:Y:S01]  /*3760*/  FFMA.FTZ R55, R77, UR21, -R75 ;  /* 0x000000154d377c23 */ /* 0x000fe2000801084b */
[----:B----4-:R-:W-:-:S05]  /*3770*/  FADD.FTZ R49, R11, R12 ;  /* 0x0000000c0b317221 */ /* 0x010fca0000010000 */
[----:B------:R-:W4:Y:S01]  /*3780*/  MUFU.EX2 R98, R98 ;  /* 0x0000006200627308 */ /* 0x000f220000000800 */
[--C-:B------:R-:W-:Y:S01]  /*3790*/  FFMA.FTZ R77, R41, UR21, -R80.reuse ;  /* 0x00000015294d7c23 */ /* 0x100fe20008010850 */
[--C-:B------:R-:W-:Y:S01]  /*37a0*/  FFMA.FTZ R41, R57, UR21, -R80.reuse ;  /* 0x0000001539297c23 */ /* 0x100fe20008010850 */
[----:B------:R-:W-:-:S05]  /*37b0*/  FFMA.FTZ R21, R25, UR21, -R80 ;  /* 0x0000001519157c23 */ /* 0x000fca0008010850 */
[----:B------:R-:W4:Y:S01]  /*37c0*/  MUFU.EX2 R110, R110 ;  /* 0x0000006e006e7308 */ /* 0x000f220000000800 */
[----:B0-----:R-:W-:Y:S01]  /*37d0*/  FADD.FTZ R57, R13, R26 ;  /* 0x0000001a0d397221 */ /* 0x001fe20000010000 */
[----:B-----5:R-:W-:-:S06]  /*37e0*/  FADD.FTZ R12, R96, R49 ;  /* 0x00000031600c7221 */ /* 0x020fcc0000010000 */
[----:B------:R-:W0:Y:S01]  /*37f0*/  MUFU.EX2 R91, R91 ;  /* 0x0000005b005b7308 */ /* 0x000e220000000800 */
[----:B-1----:R-:W-:Y:S01]  /*3800*/  FADD.FTZ R26, R14, R57 ;  /* 0x000000390e1a7221 */ /* 0x002fe20000010000 */
[----:B------:R-:W-:Y:S01]  /*3810*/  F2FP.F16.F32.PACK_AB R10, R10, R9 ;  /* 0x000000090a0a723e */ /* 0x000fe200000000ff */
[----:B--2---:R-:W-:-:S05]  /*3820*/  FADD.FTZ R9, R15, R12 ;  /* 0x0000000c0f097221 */ /* 0x004fca0000010000 */
[----:B------:R-:W1:Y:S01]  /*3830*/  MUFU.EX2 R22, R22 ;  /* 0x0000001600167308 */ /* 0x000e620000000800 */
[----:B---3--:R-:W-:-:S07]  /*3840*/  FADD.FTZ R57, R105, R26 ;  /* 0x0000001a69397221 */ /* 0x008fce0000010000 */
[----:B------:R-:W2:Y:S01]  /*3850*/  MUFU.EX2 R20, R20 ;  /* 0x0000001400147308 */ /* 0x000ea20000000800 */
[----:B------:R-:W-:Y:S01]  /*3860*/  FFMA.FTZ R63, R92, UR21, -R75 ;  /* 0x000000155c3f7c23 */ /* 0x000fe2000801084b */
[----:B----4-:R-:W-:Y:S01]  /*3870*/  FADD.FTZ R26, R98, R9 ;  /* 0x00000009621a7221 */ /* 0x010fe20000010000 */
[----:B------:R-:W-:-:S05]  /*3880*/  FFMA.FTZ R92, R46, UR21, -R80 ;  /* 0x000000152e5c7c23 */ /* 0x000fca0008010850 */
[----:B------:R-:W3:Y:S01]  /*3890*/  MUFU.EX2 R23, R23 ;  /* 0x0000001700177308 */ /* 0x000ee20000000800 */
[--C-:B------:R-:W-:Y:S01]  /*38a0*/  FFMA.FTZ R46, R61, UR21, -R80.reuse ;  /* 0x000000153d2e7c23 */ /* 0x100fe20008010850 */
[----:B------:R-:W-:-:S06]  /*38b0*/  FFMA.FTZ R30, R30, UR21, -R80 ;  /* 0x000000151e1e7c23 */ /* 0x000fcc0008010850 */
[----:B------:R-:W4:Y:S01]  /*38c0*/  MUFU.EX2 R21, R21 ;  /* 0x0000001500157308 */ /* 0x000f220000000800 */
[----:B------:R-:W-:Y:S01]  /*38d0*/  FADD.FTZ R61, R110, R57 ;  /* 0x000000396e3d7221 */ /* 0x000fe20000010000 */
[----:B0-----:R-:W-:-:S06]  /*38e0*/  FADD.FTZ R57, R91, R26 ;  /* 0x0000001a5b397221 */ /* 0x001fcc0000010000 */
[----:B------:R-:W0:Y:S01]  /*38f0*/  MUFU.EX2 R24, R24 ;  /* 0x0000001800187308 */ /* 0x000e220000000800 */
[----:B------:R-:W-:Y:S01]  /*3900*/  F2FP.F16.F32.PACK_AB R12, R14, R13 ;  /* 0x0000000d0e0c723e */ /* 0x000fe200000000ff */
[----:B------:R-:W-:-:S06]  /*3910*/  FFMA.FTZ R19, R48, UR21, -R75 ;  /* 0x0000001530137c23 */ /* 0x000fcc000801084b */
[----:B------:R-:W5:Y:S01]  /*3920*/  MUFU.EX2 R18, R18 ;  /* 0x0000001200127308 */ /* 0x000f620000000800 */
[--C-:B------:R-:W-:Y:S01]  /*3930*/  FFMA.FTZ R25, R33, UR21, -R80.reuse ;  /* 0x0000001521197c23 */ /* 0x100fe20008010850 */
[----:B------:R-:W-:Y:S01]  /*3940*/  F2FP.F16.F32.PACK_AB R13, R98, R15 ;  /* 0x0000000f620d723e */ /* 0x000fe200000000ff */
[----:B------:R-:W-:Y:S01]  /*3950*/  FFMA.FTZ R48, R60, UR21, -R75 ;  /* 0x000000153c307c23 */ /* 0x000fe2000801084b */
[----:B------:R-:W-:-:S04]  /*3960*/  FFMA.FTZ R58, R58, UR21, -R80 ;  /* 0x000000153a3a7c23 */ /* 0x000fc80008010850 */
[----:B------:R-:W5:Y:S01]  /*3970*/  MUFU.EX2 R27, R27 ;  /* 0x0000001b001b7308 */ /* 0x000f620000000800 */
[C---:B-1----:R-:W-:Y:S01]  /*3980*/  FADD.FTZ R26, R22.reuse, R57 ;  /* 0x00000039161a7221 */ /* 0x042fe20000010000 */
[----:B------:R-:W-:Y:S01]  /*3990*/  F2FP.F16.F32.PACK_AB R15, R22, R91 ;  /* 0x0000005b160f723e */ /* 0x000fe200000000ff */
[----:B------:R-:W-:Y:S01]  /*39a0*/  FFMA.FTZ R60, R90, UR21, -R75 ;  /* 0x000000155a3c7c23 */ /* 0x000fe2000801084b */
[----:B--2---:R-:W-:-:S04]  /*39b0*/  FADD.FTZ R22, R20, R61 ;  /* 0x0000003d14167221 */ /* 0x004fc80000010000 */
[----:B------:R-:W1:Y:S01]  /*39c0*/  MUFU.EX2 R7, R7 ;  /* 0x0000000700077308 */ /* 0x000e620000000800 */
[--C-:B------:R-:W-:Y:S01]  /*39d0*/  FFMA.FTZ R90, R42, UR21, -R80.reuse ;  /* 0x000000152a5a7c23 */ /* 0x100fe20008010850 */
[--C-:B------:R-:W-:Y:S01]  /*39e0*/  FFMA.FTZ R34, R34, UR21, -R80.reuse ;  /* 0x0000001522227c23 */ /* 0x100fe20008010850 */
[----:B------:R-:W-:Y:S01]  /*39f0*/  FFMA.FTZ R42, R54, UR21, -R80 ;  /* 0x00000015362a7c23 */ /* 0x000fe20008010850 */
[----:B------:R-:W-:-:S04]  /*3a00*/  @!P1 VIADD R8, R0, 0x30840 ;  /* 0x0003084000089836 */ /* 0x000fc80000000000 */
[----:B------:R-:W2:Y:S01]  /*3a10*/  MUFU.EX2 R99, R99 ;  /* 0x0000006300637308 */ /* 0x000ea20000000800 */
[----:B------:R-:W-:Y:S01]  /*3a20*/  FFMA.FTZ R54, R69, UR21, -R80 ;  /* 0x0000001545367c23 */ /* 0x000fe20008010850 */
[----:B---3--:R-:W-:-:S06]  /*3a30*/  FADD.FTZ R69, R23, R22 ;  /* 0x0000001617457221 */ /* 0x008fcc0000010000 */
[----:B------:R-:W3:Y:S01]  /*3a40*/  MUFU.EX2 R30, R30 ;  /* 0x0000001e001e7308 */ /* 0x000ee20000000800 */
[----:B------:R-:W-:Y:S01]  /*3a50*/  FFMA.FTZ R37, R37, UR21, -R80 ;  /* 0x0000001525257c23 */ /* 0x000fe20008010850 */
[--C-:B------:R-:W-:Y:S01]  /*3a60*/  FFMA.FTZ R109, R43, UR21, -R75.reuse ;  /* 0x000000152b6d7c23 */ /* 0x100fe2000801084b */
[----:B------:R-:W-:-:S05]  /*3a70*/  FFMA.FTZ R43, R56, UR21, -R75 ;  /* 0x00000015382b7c23 */ /* 0x000fca000801084b */
[----:B------:R-:W3:Y:S01]  /*3a80*/  MUFU.EX2 R106, R106 ;  /* 0x0000006a006a7308 */ /* 0x000ee20000000800 */
[----:B------:R-:W-:-:S07]  /*3a90*/  FFMA.FTZ R56, R88, UR21, -R75 ;  /* 0x0000001558387c23 */ /* 0x000fce000801084b */
[----:B------:R4:W-:Y:S01]  /*3aa0*/  MUFU.EX2 R0, R58 ;  /* 0x0000003a00007308 */ /* 0x0009e20000000800 */
[----:B------:R-:W-:-:S07]  /*3ab0*/  FFMA.FTZ R88, R38, UR21, -R80 ;  /* 0x0000001526587c23 */ /* 0x000fce0008010850 */
[----:B------:R-:W3:Y:S01]  /*3ac0*/  MUFU.EX2 R25, R25 ;  /* 0x0000001900197308 */ /* 0x000ee20000000800 */
[----:B----4-:R-:W-:Y:S01]  /*3ad0*/  FFMA.FTZ R58, R73, UR21, -R80 ;  /* 0x00000015493a7c23 */ /* 0x010fe20008010850 */
[----:B------:R-:W-:Y:S01]  /*3ae0*/  FADD.FTZ R73, R21, R26 ;  /* 0x0000001a15497221 */ /* 0x000fe20000010000 */
[----:B0-----:R-:W-:-:S03]  /*3af0*/  FADD.FTZ R26, R24, R69 ;  /* 0x00000045181a7221 */ /* 0x001fc60000010000 */
[----:B-----5:R-:W-:Y:S02]  /*3b00*/  FADD.FTZ R22, R18, R73 ;  /* 0x0000004912167221 */ /* 0x020fe40000010000 */
[----:B------:R-:W0:Y:S01]  /*3b10*/  MUFU.EX2 R103, R103 ;  /* 0x0000006700677308 */ /* 0x000e220000000800 */
[----:B------:R-:W-:Y:S01]  /*3b20*/  FADD.FTZ R26, R27, R26 ;  /* 0x0000001a1b1a7221 */ /* 0x000fe20000010000 */
[----:B-1----:R-:W-:-:S06]  /*3b30*/  FADD.FTZ R73, R7, R22 ;  /* 0x0000001607497221 */ /* 0x002fcc0000010000 */
[----:B------:R-:W1:Y:S01]  /*3b40*/  MUFU.EX2 R34, R34 ;  /* 0x0000002200227308 */ /* 0x000e620000000800 */
[--C-:B------:R-:W-:Y:S01]  /*3b50*/  FFMA.FTZ R49, R65, UR21, -R80.reuse ;  /* 0x0000001541317c23 */ /* 0x100fe20008010850 */
[----:B------:R-:W-:Y:S01]  /*3b60*/  FFMA.FTZ R65, R79, UR21, -R80 ;  /* 0x000000154f417c23 */ /* 0x000fe20008010850 */
[----:B--2---:R-:W-:-:S05]  /*3b70*/  FADD.FTZ R79, R99, R26 ;  /* 0x0000001a634f7221 */ /* 0x004fca0000010000 */
[----:B------:R-:W2:Y:S01]  /*3b80*/  MUFU.EX2 R108, R108 ;  /* 0x0000006c006c7308 */ /* 0x000ea20000000800 */
[----:B---3--:R-:W-:-:S07]  /*3b90*/  FADD.FTZ R22, R30, R73 ;  /* 0x000000491e167221 */ /* 0x008fce0000010000 */
[----:B------:R-:W3:Y:S01]  /*3ba0*/  MUFU.EX2 R37, R37 ;  /* 0x0000002500257308 */ /* 0x000ee20000000800 */
[----:B------:R-:W-:Y:S01]  /*3bb0*/  FADD.FTZ R26, R106, R79 ;  /* 0x0000004f6a1a7221 */ /* 0x000fe20000010000 */
[----:B------:R-:W-:-:S06]  /*3bc0*/  FADD.FTZ R73, R25, R22 ;  /* 0x0000001619497221 */ /* 0x000fcc0000010000 */
[----:B------:R-:W4:Y:S01]  /*3bd0*/  MUFU.EX2 R107, R107 ;  /* 0x0000006b006b7308 */ /* 0x000f220000000800 */
[----:B------:R-:W-:-:S07]  /*3be0*/  FFMA.FTZ R45, R45, UR21, -R80 ;  /* 0x000000152d2d7c23 */ /* 0x000fce0008010850 */
[----:B------:R-:W5:Y:S01]  /*3bf0*/  MUFU.EX2 R88, R88 ;  /* 0x0000005800587308 */ /* 0x000f620000000800 */
[----:B0-----:R-:W-:Y:S01]  /*3c00*/  FADD.FTZ R79, R103, R26 ;  /* 0x0000001a674f7221 */ /* 0x001fe20000010000 */
[----:B-1----:R-:W-:-:S06]  /*3c10*/  FADD.FTZ R22, R34, R73 ;  /* 0x0000004922167221 */ /* 0x002fcc0000010000 */
[----:B------:R-:W0:Y:S08]  /*3c20*/  MUFU.EX2 R112, R112 ;  /* 0x0000007000707308 */ /* 0x000e300000000800 */
[----:B------:R-:W1:Y:S01]  /*3c30*/  MUFU.EX2 R77, R77 ;  /* 0x0000004d004d7308 */ /* 0x000e620000000800 */
[----:B--2---:R-:W-:Y:S01]  /*3c40*/  FADD.FTZ R26, R108, R79 ;  /* 0x0000004f6c1a7221 */ /* 0x004fe20000010000 */
[----:B---3--:R-:W-:-:S06]  /*3c50*/  FADD.FTZ R73, R37, R22 ;  /* 0x0000001625497221 */ /* 0x008fcc0000010000 */
[----:B------:R-:W2:Y:S08]  /*3c60*/  MUFU.EX2 R109, R109 ;  /* 0x0000006d006d7308 */ /* 0x000eb00000000800 */
[----:B------:R-:W3:Y:S01]  /*3c70*/  MUFU.EX2 R90, R90 ;  /* 0x0000005a005a7308 */ /* 0x000ee20000000800 */
[----:B----4-:R-:W-:Y:S01]  /*3c80*/  FADD.FTZ R79, R107, R26 ;  /* 0x0000001a6b4f7221 */ /* 0x010fe20000010000 */
[----:B-----5:R-:W-:-:S06]  /*3c90*/  FADD.FTZ R22, R88, R73 ;  /* 0x0000004958167221 */ /* 0x020fcc0000010000 */
[----:B------:R-:W4:Y:S01]  /*3ca0*/  MUFU.EX2 R114, R114 ;  /* 0x0000007200727308 */ /* 0x000f220000000800 */
[----:B------:R-:W-:-:S07]  /*3cb0*/  FFMA.FTZ R38, R50, UR21, -R80 ;  /* 0x0000001532267c23 */ /* 0x000fce0008010850 */
[----:B------:R-:W5:Y:S01]  /*3cc0*/  MUFU.EX2 R45, R45 ;  /* 0x0000002d002d7308 */ /* 0x000f620000000800 */
[----:B0-----:R-:W-:Y:S01]  /*3cd0*/  FADD.FTZ R26, R112, R79 ;  /* 0x0000004f701a7221 */ /* 0x001fe20000010000 */
[----:B-1----:R-:W-:-:S06]  /*3ce0*/  FADD.FTZ R73, R77, R22 ;  /* 0x000000164d497221 */ /* 0x002fcc0000010000 */
[----:B------:R-:W0:Y:S01]  /*3cf0*/  MUFU.EX2 R6, R6 ;  /* 0x0000000600067308 */ /* 0x000e220000000800 */
[----:B------:R-:W-:-:S07]  /*3d00*/  FFMA.FTZ R33, R53, UR21, -R80 ;  /* 0x0000001535217c23 */ /* 0x000fce0008010850 */
[----:B------:R-:W1:Y:S01]  /*3d10*/  MUFU.EX2 R92, R92 ;  /* 0x0000005c005c7308 */ /* 0x000e620000000800 */
[----:B--2---:R-:W-:Y:S01]  /*3d20*/  FADD.FTZ R79, R109, R26 ;  /* 0x0000001a6d4f7221 */ /* 0x004fe20000010000 */
[----:B------:R-:W-:-:S06]  /*3d30*/  @!P1 PRMT R8, RZ, 0x654, R8 ;  /* 0x00000654ff089816 */ /* 0x000fcc0000000008 */
[----:B------:R-:W2:Y:S01]  /*3d40*/  MUFU.EX2 R19, R19 ;  /* 0x0000001300137308 */ /* 0x000ea20000000800 */
[----:B---3--:R-:W-:-:S07]  /*3d50*/  FADD.FTZ R22, R90, R73 ;  /* 0x000000495a167221 */ /* 0x008fce0000010000 */
[----:B------:R-:W3:Y:S01]  /*3d60*/  MUFU.EX2 R29, R29 ;  /* 0x0000001d001d7308 */ /* 0x000ee20000000800 */
[----:B----4-:R-:W-:Y:S01]  /*3d70*/  FADD.FTZ R79, R114, R79 ;  /* 0x0000004f724f7221 */ /* 0x010fe20000010000 */
[----:B------:R-:W-:Y:S01]  /*3d80*/  F2FP.F16.F32.PACK_AB R20, R23, R20 ;  /* 0x000000141714723e */ /* 0x000fe200000000ff */
[----:B------:R4:W-:Y:S05]  /*3d90*/  @!P1 SYNCS.ARRIVE.TRANS64.RED.A1T0 RZ, [R8+URZ], RZ ;  /* 0x000000ff08ff99a7 */ /* 0x0009ea000810043f */
[----:B------:R-:W3:Y:S01]  /*3da0*/  MUFU.EX2 R32, R32 ;  /* 0x0000002000207308 */ /* 0x000ee20000000800 */
[----:B-----5:R-:W-:Y:S01]  /*3db0*/  FADD.FTZ R23, R45, R22 ;  /* 0x000000162d177221 */ /* 0x020fe20000010000 */
[----:B------:R-:W-:-:S06]  /*3dc0*/  F2FP.F16.F32.PACK_AB R9, R94, R89 ;  /* 0x000000595e09723e */ /* 0x000fcc00000000ff */
[----:B------:R-:W5:Y:S01]  /*3dd0*/  MUFU.EX2 R38, R38 ;  /* 0x0000002600267308 */ /* 0x000f620000000800 */
[----:B----4-:R-:W-:Y:S02]  /*3de0*/  F2FP.F16.F32.PACK_AB R8, R104, R97 ;  /* 0x000000616808723e */ /* 0x010fe400000000ff */
[----:B------:R-:W-:-:S05]  /*3df0*/  F2FP.F16.F32.PACK_AB R11, R96, R11 ;  /* 0x0000000b600b723e */ /* 0x000fca00000000ff */
[----:B------:R-:W4:Y:S01]  /*3e00*/  MUFU.EX2 R39, R39 ;  /* 0x0000002700277308 */ /* 0x000f220000000800 */
[----:B------:R-:W-:Y:S01]  /*3e10*/  FFMA.FTZ R50, R66, UR21, -R80 ;  /* 0x0000001542327c23 */ /* 0x000fe20008010850 */
[----:B0-----:R-:W-:Y:S01]  /*3e20*/  FADD.FTZ R26, R6, R79 ;  /* 0x0000004f061a7221 */ /* 0x001fe20000010000 */
[----:B-1----:R-:W-:-:S05]  /*3e30*/  FADD.FTZ R66, R92, R23 ;  /* 0x000000175c427221 */ /* 0x002fca0000010000 */
[----:B------:R-:W0:Y:S01]  /*3e40*/  MUFU.EX2 R33, R33 ;  /* 0x0000002100217308 */ /* 0x000e220000000800 */
[----:B------:R-:W-:Y:S01]  /*3e50*/  F2FP.F16.F32.PACK_AB R14, R110, R105 ;  /* 0x000000696e0e723e */ /* 0x000fe200000000ff */
[----:B------:R2:W-:Y:S06]  /*3e60*/  STSM.16.M88.4 [R2+0x1e800], R8 ;  /* 0x01e8000802007844 */ /* 0x0005ec0000000200 */
[----:B------:R-:W1:Y:S01]  /*3e70*/  MUFU.EX2 R40, R40 ;  /* 0x0000002800287308 */ /* 0x000e620000000800 */
[----:B------:R5:W-:Y:S07]  /*3e80*/  STSM.16.M88.4 [R156], R12 ;  /* 0x0000000c9c007844 */ /* 0x000bee0000000200 */
[----:B------:R-:W1:Y:S01]  /*3e90*/  MUFU.EX2 R42, R42 ;  /* 0x0000002a002a7308 */ /* 0x000e620000000800 */
[----:B--2---:R-:W-:Y:S01]  /*3ea0*/  FADD.FTZ R11, R19, R26 ;  /* 0x0000001a130b7221 */ /* 0x004fe20000010000 */
[----:B---3--:R-:W-:-:S06]  /*3eb0*/  FADD.FTZ R9, R29, R66 ;  /* 0x000000421d097221 */ /* 0x008fcc0000010000 */
[----:B------:R-:W2:Y:S01]  /*3ec0*/  MUFU.EX2 R43, R43 ;  /* 0x0000002b002b7308 */ /* 0x000ea20000000800 */
[----:B-----5:R-:W-:Y:S01]  /*3ed0*/  FADD.FTZ R14, R32, R11 ;  /* 0x0000000b200e7221 */ /* 0x020fe20000010000 */
[----:B------:R-:W-:-:S06]  /*3ee0*/  FADD.FTZ R12, R38, R9 ;  /* 0x00000009260c7221 */ /* 0x000fcc0000010000 */
[----:B------:R-:W3:Y:S01]  /*3ef0*/  MUFU.EX2 R41, R41 ;  /* 0x0000002900297308 */ /* 0x000ee20000000800 */
[----:B------:R-:W-:Y:S01]  /*3f00*/  FFMA.FTZ R53, R62, UR21, -R80 ;  /* 0x000000153e357c23 */ /* 0x000fe20008010850 */
[----:B----4-:R-:W-:-:S06]  /*3f10*/  FADD.FTZ R11, R39, R14 ;  /* 0x0000000e270b7221 */ /* 0x010fcc0000010000 */
[----:B------:R-:W4:Y:S01]  /*3f20*/  MUFU.EX2 R47, R47 ;  /* 0x0000002f002f7308 */ /* 0x000f220000000800 */
[----:B0-----:R-:W-:Y:S01]  /*3f30*/  FADD.FTZ R9, R33, R12 ;  /* 0x0000000c21097221 */ /* 0x001fe20000010000 */
[----:B-1----:R-:W-:-:S06]  /*3f40*/  FADD.FTZ R14, R40, R11 ;  /* 0x0000000b280e7221 */ /* 0x002fcc0000010000 */
[----:B------:R-:W0:Y:S01]  /*3f50*/  MUFU.EX2 R48, R48 ;  /* 0x0000003000307308 */ /* 0x000e220000000800 */
[----:B------:R-:W-:Y:S01]  /*3f60*/  FFMA.FTZ R31, R67, UR21, -R75 ;  /* 0x00000015431f7c23 */ /* 0x000fe2000801084b */
[----:B------:R-:W-:-:S06]  /*3f70*/  FADD.FTZ R12, R42, R9 ;  /* 0x000000092a0c7221 */ /* 0x000fcc0000010000 */
[----:B------:R-:W1:Y:S01]  /*3f80*/  MUFU.EX2 R46, R46 ;  /* 0x0000002e002e7308 */ /* 0x000e620000000800 */
[----:B------:R-:W-:Y:S01]  /*3f90*/  F2FP.F16.F32.PACK_AB R23, R30, R7 ;  /* 0x000000071e17723e */ /* 0x000fe200000000ff */
[----:B--2---:R-:W-:-:S06]  /*3fa0*/  FADD.FTZ R14, R43, R14 ;  /* 0x0000000e2b0e7221 */ /* 0x004fcc0000010000 */
[----:B------:R-:W2:Y:S01]  /*3fb0*/  MUFU.EX2 R3, R3 ;  /* 0x0000000300037308 */ /* 0x000ea20000000800 */
[----:B------:R-:W-:Y:S01]  /*3fc0*/  FFMA.FTZ R36, R68, UR21, -R75 ;  /* 0x0000001544247c23 */ /* 0x000fe2000801084b */
[----:B---3--:R-:W-:-:S06]  /*3fd0*/  FADD.FTZ R7, R41, R12 ;  /* 0x0000000c29077221 */ /* 0x008fcc0000010000 */
[----:B------:R-:W3:Y:S01]  /*3fe0*/  MUFU.EX2 R53, R53 ;  /* 0x0000003500357308 */ /* 0x000ee20000000800 */
[----:B----4-:R-:W-:Y:S01]  /*3ff0*/  FADD.FTZ R13, R47, R14 ;  /* 0x0000000e2f0d7221 */ /* 0x010fe20000010000 */
[----:B------:R-:W-:-:S06]  /*4000*/  FADD.FTZ R7, R0, R7 ;  /* 0x0000000700077221 */ /* 0x000fcc0000010000 */
[----:B------:R-:W4:Y:S01]  /*4010*/  MUFU.EX2 R49, R49 ;  /* 0x0000003100317308 */ /* 0x000f220000000800 */
[----:B------:R-:W-:Y:S01]  /*4020*/  FFMA.FTZ R57, R70, UR21, -R80 ;  /* 0x0000001546397c23 */ /* 0x000fe20008010850 */
[----:B0-----:R-:W-:-:S06]  /*4030*/  FADD.FTZ R14, R48, R13 ;  /* 0x0000000d300e7221 */ /* 0x001fcc0000010000 */
[----:B------:R-:W0:Y:S01]  /*4040*/  MUFU.EX2 R31, R31 ;  /* 0x0000001f001f7308 */ /* 0x000e220000000800 */
[----:B-1----:R-:W-:-:S07]  /*4050*/  FADD.FTZ R12, R46, R7 ;  /* 0x000000072e0c7221 */ /* 0x002fce0000010000 */
[----:B------:R-:W1:Y:S01]  /*4060*/  MUFU.EX2 R50, R50 ;  /* 0x0000003200327308 */ /* 0x000e620000000800 */
[----:B--2---:R-:W-:Y:S01]  /*4070*/  FADD.FTZ R7, R3, R14 ;  /* 0x0000000e03077221 */ /* 0x004fe20000010000 */
[----:B---3--:R-:W-:-:S06]  /*4080*/  FADD.FTZ R14, R53, R12 ;  /* 0x0000000c350e7221 */ /* 0x008fcc0000010000 */
[----:B------:R-:W2:Y:S01]  /*4090*/  MUFU.EX2 R36, R36 ;  /* 0x0000002400247308 */ /* 0x000ea20000000800 */
[----:B------:R-:W-:-:S07]  /*40a0*/  FFMA.FTZ R61, R74, UR21, -R80 ;  /* 0x000000154a3d7c23 */ /* 0x000fce0008010850 */
[----:B------:R-:W3:Y:S01]  /*40b0*/  MUFU.EX2 R54, R54 ;  /* 0x0000003600367308 */ /* 0x000ee20000000800 */
[----:B------:R-:W-:Y:S01]  /*40c0*/  F2FP.F16.F32.PACK_AB R21, R18, R21 ;  /* 0x000000151215723e */ /* 0x000fe200000000ff */
[----:B------:R-:W-:-:S06]  /*40d0*/  FADD.FTZ R18, R28, R7 ;  /* 0x000000071c127221 */ /* 0x000fcc0000010000 */
[----:B------:R-:W-:Y:S01]  /*40e0*/  MUFU.EX2 R35, R35 ;  /* 0x0000002300237308 */ /* 0x000fe20000000800 */
[----:B----4-:R-:W-:Y:S01]  /*40f0*/  FADD.FTZ R7, R49, R14 ;  /* 0x0000000e31077221 */ /* 0x010fe20000010000 */
[----:B------:R-:W-:-:S06]  /*4100*/  FFMA.FTZ R62, R78, UR21, -R80 ;  /* 0x000000154e3e7c23 */ /* 0x000fcc0008010850 */
[----:B------:R-:W4:Y:S01]  /*4110*/  MUFU.EX2 R57, R57 ;  /* 0x0000003900397308 */ /* 0x000f220000000800 */
[----:B------:R-:W-:Y:S01]  /*4120*/  F2FP.F16.F32.PACK_AB R22, R27, R24 ;  /* 0x000000181b16723e */ /* 0x000fe200000000ff */
[----:B0-----:R-:W-:-:S06]  /*4130*/  FADD.FTZ R13, R31, R18 ;  /* 0x000000121f0d7221 */ /* 0x001fcc0000010000 */
[----:B------:R-:W-:Y:S01]  /*4140*/  MUFU.EX2 R44, R44 ;  /* 0x0000002c002c7308 */ /* 0x000fe20000000800 */
[----:B------:R-:W-:Y:S01]  /*4150*/  F2FP.F16.F32.PACK_AB R24, R106, R99 ;  /* 0x000000636a18723e */ /* 0x000fe200000000ff */
[----:B-1----:R-:W-:Y:S01]  /*4160*/  FADD.FTZ R7, R50, R7 ;  /* 0x0000000732077221 */ /* 0x002fe20000010000 */
[----:B------:R-:W-:-:S05]  /*4170*/  F2FP.F16.F32.PACK_AB R26, R108, R103 ;  /* 0x000000676c1a723e */ /* 0x000fca00000000ff */
[----:B------:R-:W0:Y:S01]  /*4180*/  MUFU.EX2 R58, R58 ;  /* 0x0000003a003a7308 */ /* 0x000e220000000800 */
[----:B------:R-:W-:Y:S02]  /*4190*/  F2FP.F16.F32.PACK_AB R25, R34, R25 ;  /* 0x000000192219723e */ /* 0x000fe400000000ff */
[----:B------:R-:W-:Y:S02]  /*41a0*/  F2FP.F16.F32.PACK_AB R27, R88, R37 ;  /* 0x00000025581b723e */ /* 0x000fe400000000ff */
[----:B------:R-:W-:-:S03]  /*41b0*/  F2FP.F16.F32.PACK_AB R8, R112, R107 ;  /* 0x0000006b7008723e */ /* 0x000fc600000000ff */
[----:B------:R-:W1:Y:S01]  /*41c0*/  MUFU.EX2 R61, R61 ;  /* 0x0000003d003d7308 */ /* 0x000e620000000800 */
[----:B------:R-:W-:Y:S02]  /*41d0*/  F2FP.F16.F32.PACK_AB R10, R114, R109 ;  /* 0x0000006d720a723e */ /* 0x000fe400000000ff */
[----:B------:R-:W-:Y:S02]  /*41e0*/  F2FP.F16.F32.PACK_AB R9, R90, R77 ;  /* 0x0000004d5a09723e */ /* 0x000fe400000000ff */
[----:B------:R-:W-:Y:S01]  /*41f0*/  F2FP.F16.F32.PACK_AB R11, R92, R45 ;  /* 0x0000002d5c0b723e */ /* 0x000fe200000000ff */
[----:B--2---:R-:W-:Y:S01]  /*4200*/  FADD.FTZ R18, R36, R13 ;  /* 0x0000000d24127221 */ /* 0x004fe20000010000 */
[----:B------:R-:W-:Y:S01]  /*4210*/  F2FP.F16.F32.PACK_AB R12, R19, R6 ;  /* 0x00000006130c723e */ /* 0x000fe200000000ff */
[----:B------:R-:W2:Y:S01]  /*4220*/  MUFU.EX2 R55, R55 ;  /* 0x0000003700377308 */ /* 0x000ea20000000800 */
[----:B------:R5:W-:Y:S01]  /*4230*/  STSM.16.M88.4 [R17], R20 ;  /* 0x0000001411007844 */ /* 0x000be20000000200 */
[----:B---3--:R-:W-:Y:S01]  /*4240*/  FADD.FTZ R6, R54, R7 ;  /* 0x0000000736067221 */ /* 0x008fe20000010000 */
[----:B------:R-:W-:-:S02]  /*4250*/  FFMA.FTZ R69, R82, UR21, -R80 ;  /* 0x0000001552457c23 */ /* 0x000fc40008010850 */
[----:B------:R-:W-:Y:S03]  /*4260*/  STSM.16.M88.4 [R16], R24 ;  /* 0x0000001810007844 */ /* 0x000fe60000000200 */
[----:B------:R-:W3:Y:S01]  /*4270*/  MUFU.EX2 R62, R62 ;  /* 0x0000003e003e7308 */ /* 0x000ee20000000800 */
[----:B------:R1:W-:Y:S01]  /*4280*/  STSM.16.M88.4 [R2+0x24800], R8 ;  /* 0x0248000802007844 */ /* 0x0003e20000000200 */
[----:B----4-:R-:W-:Y:S01]  /*4290*/  FADD.FTZ R7, R57, R6 ;  /* 0x0000000639077221 */ /* 0x010fe20000010000 */
[----:B------:R-:W-:-:S05]  /*42a0*/  FFMA.FTZ R83, R83, UR21, -R80 ;  /* 0x0000001553537c23 */ /* 0x000fca0008010850 */
[----:B------:R-:W4:Y:S01]  /*42b0*/  MUFU.EX2 R51, R51 ;  /* 0x0000003300337308 */ /* 0x000f220000000800 */
[----:B-----5:R-:W-:Y:S01]  /*42c0*/  F2FP.F16.F32.PACK_AB R21, R0, R41 ;  /* 0x000000290015723e */ /* 0x020fe200000000ff */
[----:B0-----:R-:W-:-:S06]  /*42d0*/  FADD.FTZ R0, R58, R7 ;  /* 0x000000073a007221 */ /* 0x001fcc0000010000 */
[----:B------:R-:W0:Y:S01]  /*42e0*/  MUFU.EX2 R65, R65 ;  /* 0x0000004100417308 */ /* 0x000e220000000800 */
[----:B-1----:R-:W-:Y:S01]  /*42f0*/  FADD.FTZ R9, R35, R18 ;  /* 0x0000001223097221 */ /* 0x002fe20000010000 */
[----:B------:R-:W-:-:S03]  /*4300*/  FFMA.FTZ R86, R86, UR21, -R80 ;  /* 0x0000001556567c23 */ /* 0x000fc60008010850 */
[----:B------:R-:W-:-:S03]  /*4310*/  FADD.FTZ R9, R44, R9 ;  /* 0x000000092c097221 */ /* 0x000fc60000010000 */
[----:B------:R-:W1:Y:S01]  /*4320*/  MUFU.EX2 R56, R56 ;  /* 0x0000003800387308 */ /* 0x000e620000000800 */
[----:B------:R-:W-:Y:S01]  /*4330*/  FADD.FTZ R6, R52, R9 ;  /* 0x0000000934067221 */ /* 0x000fe20000010000 */
[----:B------:R-:W-:-:S06]  /*4340*/  FADD.FTZ R7, R61, R0 ;  /* 0x000000003d077221 */ /* 0x000fcc0000010000 */
[----:B------:R-:W5:Y:S01]  /*4350*/  MUFU.EX2 R69, R69 ;  /* 0x0000004500457308 */ /* 0x000f620000000800 */
[----:B------:R-:W-:Y:S01]  /*4360*/  FFMA.FTZ R87, R87, UR21, -R80 ;  /* 0x0000001557577c23 */ /* 0x000fe20008010850 */
[----:B--2---:R-:W-:-:S06]  /*4370*/  FADD.FTZ R8, R55, R6 ;  /* 0x0000000637087221 */ /* 0x004fcc0000010000 */
[----:B------:R-:W2:Y:S01]  /*4380*/  MUFU.EX2 R59, R59 ;  /* 0x0000003b003b7308 */ /* 0x000ea20000000800 */
[----:B---3--:R-:W-:Y:S01]  /*4390*/  FADD.FTZ R6, R62, R7 ;  /* 0x000000073e067221 */ /* 0x008fe20000010000 */
[----:B------:R-:W-:-:S06]  /*43a0*/  FFMA.FTZ R85, R85, UR21, -R80 ;  /* 0x0000001555557c23 */ /* 0x000fcc0008010850 */
[----:B------:R-:W3:Y:S01]  /*43b0*/  MUFU.EX2 R70, R83 ;  /* 0x0000005300467308 */ /* 0x000ee20000000800 */
[----:B----4-:R-:W-:Y:S01]  /*43c0*/  FADD.FTZ R7, R51, R8 ;  /* 0x0000000833077221 */ /* 0x010fe20000010000 */
[----:B0-----:R-:W-:-:S06]  /*43d0*/  FADD.FTZ R6, R65, R6 ;  /* 0x0000000641067221 */ /* 0x001fcc0000010000 */
[----:B------:R-:W0:Y:S01]  /*43e0*/  MUFU.EX2 R60, R60 ;  /* 0x0000003c003c7308 */ /* 0x000e220000000800 */
[----:B------:R-:W-:-:S07]  /*43f0*/  FFMA.FTZ R84, R84, UR21, -R80 ;  /* 0x0000001554547c23 */ /* 0x000fce0008010850 */
[----:B------:R-:W4:Y:S01]  /*4400*/  MUFU.EX2 R86, R86 ;  /* 0x0000005600567308 */ /* 0x000f220000000800 */
[----:B------:R-:W-:Y:S01]  /*4410*/  F2FP.F16.F32.PACK_AB R28, R28, R3 ;  /* 0x000000031c1c723e */ /* 0x000fe200000000ff */
[----:B-1----:R-:W-:-:S06]  /*4420*/  FADD.FTZ R8, R56, R7 ;  /* 0x0000000738087221 */ /* 0x002fcc0000010000 */
[----:B------:R-:W1:Y:S01]  /*4430*/  MUFU.EX2 R63, R63 ;  /* 0x0000003f003f7308 */ /* 0x000e620000000800 */
[----:B-----5:R-:W-:Y:S01]  /*4440*/  FADD.FTZ R3, R69, R6 ;  /* 0x0000000645037221 */ /* 0x020fe20000010000 */
[----:B------:R-:W-:-:S06]  /*4450*/  FFMA.FTZ R67, R93, UR21, -R75 ;  /* 0x000000155d437c23 */ /* 0x000fcc000801084b */
[----:B------:R-:W5:Y:S01]  /*4460*/  MUFU.EX2 R87, R87 ;  /* 0x0000005700577308 */ /* 0x000f620000000800 */
[----:B------:R-:W-:Y:S01]  /*4470*/  FFMA.FTZ R81, R81, UR21, -R80 ;  /* 0x0000001551517c23 */ /* 0x000fe20008010850 */
[----:B--2---:R-:W-:-:S06]  /*4480*/  FADD.FTZ R7, R59, R8 ;  /* 0x000000083b077221 */ /* 0x004fcc0000010000 */
[----:B------:R-:W2:Y:S01]  /*4490*/  MUFU.EX2 R64, R64 ;  /* 0x0000004000407308 */ /* 0x000ea20000000800 */
[----:B---3--:R-:W-:Y:S01]  /*44a0*/  FADD.FTZ R3, R70, R3 ;  /* 0x0000000346037221 */ /* 0x008fe20000010000 */
[----:B------:R-:W-:-:S06]  /*44b0*/  FFMA.FTZ R68, R100, UR21, -R75 ;  /* 0x0000001564447c23 */ /* 0x000fcc000801084b */
[----:B------:R-:W3:Y:S01]  /*44c0*/  MUFU.EX2 R85, R85 ;  /* 0x0000005500557308 */ /* 0x000ee20000000800 */
[----:B------:R-:W-:Y:S01]  /*44d0*/  FFMA.FTZ R113, R113, UR21, -R80 ;  /* 0x0000001571717c23 */ /* 0x000fe20008010850 */
[----:B0-----:R-:W-:Y:S01]  /*44e0*/  FADD.FTZ R8, R60, R7 ;  /* 0x000000073c087221 */ /* 0x001fe20000010000 */
[----:B----4-:R-:W-:-:S05]  /*44f0*/  FADD.FTZ R6, R86, R3 ;  /* 0x0000000356067221 */ /* 0x010fca0000010000 */
[----:B------:R-:W0:Y:S01]  /*4500*/  MUFU.EX2 R84, R84 ;  /* 0x0000005400547308 */ /* 0x000e220000000800 */
[--C-:B------:R-:W-:Y:S01]  /*4510*/  FFMA.FTZ R111, R111, UR21, -R80.reuse ;  /* 0x000000156f6f7c23 */ /* 0x100fe20008010850 */
[--C-:B------:R-:W-:Y:S01]  /*4520*/  FFMA.FTZ R116, R116, UR21, -R80.reuse ;  /* 0x0000001574747c23 */ /* 0x100fe20008010850 */
[--C-:B------:R-:W-:Y:S01]  /*4530*/  FFMA.FTZ R115, R115, UR21, -R80.reuse ;  /* 0x0000001573737c23 */ /* 0x100fe20008010850 */
[----:B------:R-:W-:Y:S01]  /*4540*/  FFMA.FTZ R75, R102, UR21, -R75 ;  /* 0x00000015664b7c23 */ /* 0x000fe2000801084b */
[----:B------:R-:W-:-:S03]  /*4550*/  FFMA.FTZ R80, R117, UR21, -R80 ;  /* 0x0000001575507c23 */ /* 0x000fc60008010850 */
[----:B------:R-:W4:Y:S01]  /*4560*/  MUFU.EX2 R67, R67 ;  /* 0x0000004300437308 */ /* 0x000f220000000800 */
[----:B-1----:R-:W-:Y:S01]  /*4570*/  FADD.FTZ R3, R63, R8 ;  /* 0x000000083f037221 */ /* 0x002fe20000010000 */
[----:B-----5:R-:W-:-:S06]  /*4580*/  FADD.FTZ R6, R87, R6 ;  /* 0x0000000657067221 */ /* 0x020fcc0000010000 */
[----:B------:R-:W1:Y:S01]  /*4590*/  MUFU.EX2 R81, R81 ;  /* 0x0000005100517308 */ /* 0x000e620000000800 */
[----:B--2---:R-:W-:Y:S01]  /*45a0*/  FADD.FTZ R8, R64, R3 ;  /* 0x0000000340087221 */ /* 0x004fe20000010000 */
[----:B---3--:R-:W-:-:S06]  /*45b0*/  FADD.FTZ R3, R85, R6 ;  /* 0x0000000655037221 */ /* 0x008fcc0000010000 */
[----:B------:R-:W2:Y:S08]  /*45c0*/  MUFU.EX2 R68, R68 ;  /* 0x0000004400447308 */ /* 0x000eb00000000800 */
[----:B------:R-:W3:Y:S01]  /*45d0*/  MUFU.EX2 R0, R113 ;  /* 0x0000007100007308 */ /* 0x000ee20000000800 */
[----:B0-----:R-:W-:-:S07]  /*45e0*/  FADD.FTZ R6, R84, R3 ;  /* 0x0000000354067221 */ /* 0x001fce0000010000 */
[----:B------:R-:W0:Y:S08]  /*45f0*/  MUFU.EX2 R71, R71 ;  /* 0x0000004700477308 */ /* 0x000e300000000800 */
[----:B------:R-:W5:Y:S08]  /*4600*/  MUFU.EX2 R9, R111 ;  /* 0x0000006f00097308 */ /* 0x000f700000000800 */
[----:B------:R-:W-:Y:S08]  /*4610*/  MUFU.EX2 R76, R76 ;  /* 0x0000004c004c7308 */ /* 0x000ff00000000800 */
[----:B------:R-:W-:Y:S08]  /*4620*/  MUFU.EX2 R75, R75 ;  /* 0x0000004b004b7308 */ /* 0x000ff00000000800 */
[----:B------:R-:W5:Y:S08]  /*4630*/  MUFU.EX2 R116, R116 ;  /* 0x0000007400747308 */ /* 0x000f700000000800 */
[----:B------:R-:W-:Y:S08]  /*4640*/  MUFU.EX2 R115, R115 ;  /* 0x0000007300737308 */ /* 0x000ff00000000800 */
[----:B------:R-:W5:Y:S01]  /*4650*/  MUFU.EX2 R80, R80 ;  /* 0x0000005000507308 */ /* 0x000f620000000800 */
[----:B----4-:R-:W-:Y:S01]  /*4660*/  FADD.FTZ R7, R67, R8 ;  /* 0x0000000843077221 */ /* 0x010fe20000010000 */
[----:B-1----:R-:W-:Y:S01]  /*4670*/  FADD.FTZ R3, R81, R6 ;  /* 0x0000000651037221 */ /* 0x002fe20000010000 */
[----:B------:R-:W-:-:S02]  /*4680*/  F2FP.F16.F32.PACK_AB R14, R39, R32 ;  /* 0x00000020270e723e */ /* 0x000fc400000000ff */
[----:B------:R-:W-:Y:S01]  /*4690*/  F2FP.F16.F32.PACK_AB R13, R38, R29 ;  /* 0x0000001d260d723e */ /* 0x000fe200000000ff */
[----:B--2---:R-:W-:Y:S01]  /*46a0*/  FADD.FTZ R8, R68, R7 ;  /* 0x0000000744087221 */ /* 0x004fe20000010000 */
[----:B------:R-:W-:Y:S01]  /*46b0*/  F2FP.F16.F32.PACK_AB R15, R42, R33 ;  /* 0x000000212a0f723e */ /* 0x000fe200000000ff */
[----:B---3--:R-:W-:Y:S01]  /*46c0*/  FADD.FTZ R6, R0, R3 ;  /* 0x0000000300067221 */ /* 0x008fe20000010000 */
        /* <DEDUP_REMOVED lines=11> */
[----:B------:R1:W-:Y:S01]  /*4780*/  STSM.16.M88.4 [R121], R12 ;  /* 0x0000000c79007844 */ /* 0x0003e20000000200 */
[----:B------:R-:W-:Y:S01]  /*4790*/  F2FP.F16.F32.PACK_AB R56, R56, R51 ;  /* 0x000000333838723e */ /* 0x000fe200000000ff */
[----:B0-----:R-:W-:Y:S01]  /*47a0*/  FADD.FTZ R7, R71, R8 ;  /* 0x0000000847077221 */ /* 0x001fe20000010000 */
[----:B------:R-:W-:Y:S01]  /*47b0*/  F2FP.F16.F32.PACK_AB R66, R68, R67 ;  /* 0x000000434442723e */ /* 0x000fe200000000ff */
[----:B-----5:R-:W-:Y:S01]  /*47c0*/  FADD.FTZ R3, R9, R6 ;  /* 0x0000000609037221 */ /* 0x020fe20000010000 */
[----:B------:R-:W-:Y:S02]  /*47d0*/  F2FP.F16.F32.PACK_AB R57, R70, R69 ;  /* 0x000000454639723e */ /* 0x000fe400000000ff */
[----:B------:R-:W-:Y:S01]  /*47e0*/  F2FP.F16.F32.PACK_AB R59, R87, R86 ;  /* 0x00000056573b723e */ /* 0x000fe200000000ff */
[----:B------:R0:W-:Y:S01]  /*47f0*/  STSM.16.M88.4 [R17+0x6000], R20 ;  /* 0x0060001411007844 */ /* 0x0001e20000000200 */
[----:B------:R-:W-:-:S02]  /*4800*/  F2FP.F16.F32.PACK_AB R64, R64, R63 ;  /* 0x0000003f4040723e */ /* 0x000fc400000000ff */
[----:B------:R-:W-:Y:S02]  /*4810*/  F2FP.F16.F32.PACK_AB R65, R84, R85 ;  /* 0x000000555441723e */ /* 0x000fe400000000ff */
[----:B------:R-:W-:Y:S01]  /*4820*/  F2FP.F16.F32.PACK_AB R67, R0, R81 ;  /* 0x000000510043723e */ /* 0x000fe200000000ff */
[----:B------:R0:W-:Y:S01]  /*4830*/  STSM.16.M88.4 [R16+0x6000], R28 ;  /* 0x0060001c10007844 */ /* 0x0001e20000000200 */
[----:B------:R-:W-:Y:S02]  /*4840*/  F2FP.F16.F32.PACK_AB R8, R72, R71 ;  /* 0x000000474808723e */ /* 0x000fe400000000ff */
[----:B------:R-:W-:Y:S02]  /*4850*/  F2FP.F16.F32.PACK_AB R9, R116, R9 ;  /* 0x000000097409723e */ /* 0x000fe400000000ff */
[----:B------:R-:W-:Y:S02]  /*4860*/  F2FP.F16.F32.PACK_AB R10, R75, R76 ;  /* 0x0000004c4b0a723e */ /* 0x000fe400000000ff */
[----:B------:R-:W-:Y:S01]  /*4870*/  F2FP.F16.F32.PACK_AB R11, R80, R115 ;  /* 0x00000073500b723e */ /* 0x000fe200000000ff */
[----:B------:R0:W-:Y:S04]  /*4880*/  STSM.16.M88.4 [R2+0x2a800], R44 ;  /* 0x02a8002c02007844 */ /* 0x0001e80000000200 */
[----:B------:R0:W-:Y:S04]  /*4890*/  STSM.16.M88.4 [R157], R56 ;  /* 0x000000389d007844 */ /* 0x0001e80000000200 */
[----:B------:R0:W-:Y:S04]  /*48a0*/  STSM.16.M88.4 [R17+0xc000], R64 ;  /* 0x00c0004011007844 */ /* 0x0001e80000000200 */
[----:B------:R0:W-:Y:S01]  /*48b0*/  STSM.16.M88.4 [R16+0xc000], R8 ;  /* 0x00c0000810007844 */ /* 0x0001e20000000200 */
[----:B------:R2:W-:Y:S06]  /*48c0*/  MEMBAR.ALL.CTA ;  /* 0x0000000000007992 */ /* 0x0005ec0000008000 */
[----:B--2---:R-:W2:Y:S01]  /*48d0*/  FENCE.VIEW.ASYNC.S ;  /* 0x00000000000073c6 */ /* 0x004ea20000000000 */
[----:B------:R-:W-:-:S06]  /*48e0*/  UISETP.GE.AND UP0, UPT, UR49, 0xc1, UPT ;  /* 0x000000c13100788c */ /* 0x000fcc000bf06270 */
[----:B------:R-:W-:Y:S01]  /*48f0*/  PLOP3.LUT P2, PT, PT, PT, UP0, 0x80, 0x0 ;  /* 0x000000000000781c */ /* 0x000fe20003f4f008 */
[----:B------:R-:W-:Y:S01]  /*4900*/  FADD.FTZ R7, R72, R7 ;  /* 0x0000000748077221 */ /* 0x000fe20000010000 */
[----:B------:R-:W-:-:S03]  /*4910*/  FADD.FTZ R0, R116, R3 ;  /* 0x0000000374007221 */ /* 0x000fc60000010000 */
[----:B------:R-:W-:Y:S01]  /*4920*/  FADD.FTZ R76, R76, R7 ;  /* 0x000000074c4c7221 */ /* 0x000fe20000010000 */
[----:B------:R-:W-:Y:S01]  /*4930*/  FADD.FTZ R7, R115, R0 ;  /* 0x0000000073077221 */ /* 0x000fe20000010000 */
[----:B------:R-:W-:Y:S01]  /*4940*/  ISETP.NE.AND P0, PT, R120, RZ, PT ;  /* 0x000000ff7800720c */ /* 0x000fe20003f05270 */
[----:B------:R-:W-:Y:S02]  /*4950*/  IMAD.MOV.U32 R149, RZ, RZ, R151 ;  /* 0x000000ffff957224 */ /* 0x000fe400078e0097 */
[----:B------:R-:W-:Y:S01]  /*4960*/  FADD.FTZ R3, R75, R76 ;  /* 0x0000004c4b037221 */ /* 0x000fe20000010000 */
[----:B------:R-:W-:Y:S01]  /*4970*/  FADD.FTZ R7, R80, R7 ;  /* 0x0000000750077221 */ /* 0x000fe20000010000 */
        /* <DEDUP_REMOVED lines=28> */
[--C-:B-1----:R-:W-:Y:S02]  /*4b40*/  IMAD.MOV.U32 R121, RZ, RZ, R151.reuse ;  /* 0x000000ffff797224 */ /* 0x102fe400078e0097 */
[----:B------:R-:W-:Y:S01]  /*4b50*/  IMAD.MOV.U32 R120, RZ, RZ, R151 ;  /* 0x000000ffff787224 */ /* 0x000fe200078e0097 */
[----:B--2---:R-:W-:Y:S01]  /*4b60*/  NOP ;  /* 0x0000000000007918 */ /* 0x004fe20000000000 */
[----:B0-----:R-:W-:Y:S05]  /*4b70*/  @!P2 BRA `(.L_x_12668) ;  /* 0x0000003400d0a947 */ /* 0x001fea0003800000 */
[----:B------:R-:W-:Y:S01]  /*4b80*/  IMAD.MOV.U32 R6, RZ, RZ, R101 ;  /* 0x000000ffff067224 */ /* 0x000fe200078e0065 */
[----:B------:R-:W-:Y:S02]  /*4b90*/  MOV R0, R95 ;  /* 0x0000005f00007202 */ /* 0x000fe40000000f00 */
        /* <DEDUP_REMOVED lines=16> */
[----:B------:R-:W-:Y:S01]  /*4ca0*/  UIADD3 UR24, UR48, -0x2, URZ ;  /* 0xfffffffe30187890 */ /* 0x000fe2000fffe03f */
[----:B------:R-:W-:Y:S01]  /*4cb0*/  UMOV UR25, UR38 ;  /* 0x0000002600197c82 */ /* 0x000fe20008000000 */
[----:B------:R-:W-:Y:S01]  /*4cc0*/  UMOV UR23, UR39 ;  /* 0x0000002700177c82 */ /* 0x000fe20008000000 */
[----:B------:R-:W-:Y:S01]  /*4cd0*/  ULDC UR22, c[0x0][0x9d8] ;  /* 0x0002760000167ab9 */ /* 0x000fe20000000800 */
[----:B------:R-:W-:-:S08]  /*4ce0*/  ULDC UR21, c[0x0][0x988] ;  /* 0x0002620000157ab9 */ /* 0x000fd00000000800 */
.L_x_12677:
        /* <DEDUP_REMOVED lines=9> */
.L_x_12670:
[----:B------:R-:W-:Y:S01]  /*4d80*/  ULEA UR6, UR39, UR40, 0x3 ;  /* 0x0000002827067291 */ /* 0x000fe2000f8e183f */
[----:B------:R-:W-:-:S05]  /*4d90*/  IMAD.U32 R8, RZ, RZ, UR38 ;  /* 0x00000026ff087e24 */ /* 0x000fca000f8e00ff */
[----:B------:R-:W-:-:S04]  /*4da0*/  SHF.L.U32 R8, R8, 0x1f, RZ ;  /* 0x0000001f08087819 */ /* 0x000fc800000006ff */
[----:B------:R0:W1:Y:S01]  /*4db0*/  SYNCS.PHASECHK.TRANS64.TRYWAIT P2, [UR6+0x30830], R8 ;  /* 0x03083008ff0075a7 */ /* 0x0000620008040146 */
[----:B------:R-:W-:Y:S05]  /*4dc0*/  @!P0 BRA `(.L_x_12671) ;  /* 0x0000000000048947 */ /* 0x000fea0003800000 */
[----:B------:R-:W-:Y:S01]  /*4dd0*/  BPT.TRAP 0x1 ;  /* 0x000000040000795c */ /* 0x000fe20000300000 */
.L_x_12671:
[----:B-1----:R-:W-:Y:S05]  /*4de0*/  @P2 BRA `(.L_x_12669) ;  /* 0x0000000000082947 */ /* 0x002fea0003800000 */
[----:B------:R-:W1:Y:S02]  /*4df0*/  SYNCS.PHASECHK.TRANS64.TRYWAIT P2, [UR6+0x30830], R8 ;  /* 0x03083008ff0075a7 */ /* 0x000e640008040146 */
[----:B-1----:R-:W-:Y:S05]  /*4e00*/  @!P2 BRA `(.L_x_12672) ;  /* 0x00000084002ca947 */ /* 0x002fea0003800000 */
.L_x_12669:
[----:B-1----:R-:W1:Y:S01]  /*4e10*/  S2R R9, SR_TID.X ;  /* 0x0000000000097919 */ /* 0x002e620000002100 */
[----:B------:R-:W-:Y:S01]  /*4e20*/  R2UR UR16, R4 ;  /* 0x00000000041072ca */ /* 0x000fe200000e0000 */
[----:B------:R-:W-:Y:S01]  /*4e30*/  UIMAD UR18, UR39, 0x600, UR20 ;  /* 0x00000600271278a4 */ /* 0x000fe2000f8e0214 */
[----:B------:R-:W-:Y:S01]  /*4e40*/  R2UR UR17, R5 ;  /* 0x00000000051172ca */ /* 0x000fe200000e0000 */
[----:B------:R-:W-:Y:S01]  /*4e50*/  UMOV UR19, 0x40000040 ;  /* 0x4000004000137882 */ /* 0x000fe20000000000 */
[----:B------:R-:W-:Y:S01]  /*4e60*/  UMOV UR7, 0x40000040 ;  /* 0x4000004000077882 */ /* 0x000fe20000000000 */
[----:B------:R-:W-:Y:S02]  /*4e70*/  UIADD3 UR6, UR18, 0x2, URZ ;  /* 0x0000000212067890 */ /* 0x000fe4000fffe03f */
        /* <DEDUP_REMOVED lines=8> */
[----:B------:R-:W-:Y:S03]  /*4f00*/  HGMMA.64x192x16.F32 R24, gdesc[UR16], RZ, !UPT, gsb0 ;  /* 0x02e00000101879f0 */ /* 0x000fe6000c0008ff */
[----:B------:R-:W-:Y:S02]  /*4f10*/  WARPGROUP.DEPBAR.LE gsb0, 0x0 ;  /* 0x00008000000079c5 */ /* 0x000fe40000010000 */
[----:B------:R-:W-:-:S15]  /*4f20*/  WARPGROUP.ARRIVE ;  /* 0x00000000000079c5 */ /* 0x000fde0000000000 */
[----:B------:R-:W-:Y:S03]  /*4f30*/  HGMMA.64x192x16.F32 R24, gdesc[UR4], R24, gsb0 ;  /* 0x02e00000041879f0 */ /* 0x000fe60008000818 */
[----:B------:R-:W-:Y:S02]  /*4f40*/  WARPGROUP.DEPBAR.LE gsb0, 0x0 ;  /* 0x00008000000079c5 */ /* 0x000fe40000010000 */
[----:B------:R-:W-:-:S15]  /*4f50*/  WARPGROUP.ARRIVE ;  /* 0x00000000000079c5 */ /* 0x000fde0000000000 */
[----:B------:R-:W-:Y:S03]  /*4f60*/  HGMMA.64x192x16.F32 R24, gdesc[UR8], R24, gsb0 ;  /* 0x02e00000081879f0 */ /* 0x000fe60008000818 */
[----:B------:R-:W-:Y:S02]  /*4f70*/  WARPGROUP.DEPBAR.LE gsb0, 0x0 ;  /* 0x00008000000079c5 */ /* 0x000fe40000010000 */
[----:B------:R-:W-:-:S15]  /*4f80*/  WARPGROUP.ARRIVE ;  /* 0x00000000000079c5 */ /* 0x000fde0000000000 */
[----:B------:R-:W-:Y:S03]  /*4f90*/  HGMMA.64x192x16.F32 R24, gdesc[UR12], R24, gsb0 ;  /* 0x02e000000c1879f0 */ /* 0x000fe60008000818 */
[----:B------:R-:W-:Y:S02]  /*4fa0*/  WARPGROUP.DEPBAR.LE gsb0, 0x0 ;  /* 0x00008000000079c5 */ /* 0x000fe40000010000 */
[----:B0-----:R-:W-:Y:S05]  /*4fb0*/  @P3 BRA `(.L_x_12673) ;  /* 0x00000000002c3947 */ /* 0x001fea0003800000 */
[----:B------:R-:W-:Y:S05]  /*4fc0*/  @!P0 BRA `(.L_x_12674) ;  /* 0x0000000000048947 */ /* 0x000fea0003800000 */
[----:B------:R-:W-:Y:S01]  /*4fd0*/  BPT.TRAP 0x1 ;  /* 0x000000040000795c */ /* 0x000fe20000300000 */
.L_x_12674:
[----:B------:R-:W-:Y:S01]  /*4fe0*/  ULEA UR6, UR23, UR40, 0x3 ;  /* 0x0000002817067291 */ /* 0x000fe2000f8e183f */
[----:B------:R-:W-:-:S05]  /*4ff0*/  IMAD.U32 R8, RZ, RZ, UR25 ;  /* 0x00000019ff087e24 */ /* 0x000fca000f8e00ff */
[----:B------:R-:W-:-:S04]  /*5000*/  SHF.L.U32 R8, R8, 0x1f, RZ ;  /* 0x0000001f08087819 */ /* 0x000fc800000006ff */
[----:B------:R0:W1:Y:S01]  /*5010*/  SYNCS.PHASECHK.TRANS64.TRYWAIT P2, [UR6+0x30850], R8 ;  /* 0x03085008ff0075a7 */ /* 0x0000620008040146 */
[----:B------:R-:W-:Y:S05]  /*5020*/  @!P0 BRA `(.L_x_12675) ;  /* 0x0000000000048947 */ /* 0x000fea0003800000 */
[----:B------:R-:W-:Y:S01]  /*5030*/  BPT.TRAP 0x1 ;  /* 0x000000040000795c */ /* 0x000fe20000300000 */
.L_x_12675:
[----:B-1----:R-:W-:Y:S05]  /*5040*/  @P2 BRA `(.L_x_12673) ;  /* 0x0000000000082947 */ /* 0x002fea0003800000 */
[----:B------:R-:W1:Y:S02]  /*5050*/  SYNCS.PHASECHK.TRANS64.TRYWAIT P2, [UR6+0x30850], R8 ;  /* 0x03085008ff0075a7 */ /* 0x000e640008040146 */
[----:B-1----:R-:W-:Y:S05]  /*5060*/  @!P2 BRA `(.L_x_12676) ;  /* 0x0000008000aca947 */ /* 0x002fea0003800000 */
.L_x_12673:
[----:B------:R-:W-:Y:S01]  /*5070*/  R2UR UR7, R155 ;  /* 0x000000009b0772ca */ /* 0x000fe200000e0000 */
        /* <DEDUP_REMOVED lines=12> */
[----:B------:R-:W-:Y:S01]  /*5140*/  UIADD3 UR7, UR7, 0x1e800, URZ ;  /* 0x0001e80007077890 */ /* 0x000fe2000fffe03f */
[----:B------:R-:W-:Y:S01]  /*5150*/  FMUL.FTZ R19, R33, UR22 ;  /* 0x0000001621137c20 */ /* 0x000fe20008410000 */
[----:B------:R-:W-:Y:S01]  /*5160*/  FMUL.FTZ R29, R46, UR22 ;  /* 0x000000162e1d7c20 */ /* 0x000fe20008410000 */
[----:B------:R-:W-:Y:S01]  /*5170*/  FMUL.FTZ R46, R63, UR22 ;  /* 0x000000163f2e7c20 */ /* 0x000fe20008410000 */
[----:B------:R-:W-:Y:S01]  /*5180*/  USHF.R.U32.HI UR7, URZ, 0x4, UR7 ;  /* 0x000000043f077899 */ /* 0x000fe20008011607 */
[----:B------:R-:W-:Y:S01]  /*5190*/  FMUL.FTZ R63, R80, UR22 ;  /* 0x00000016503f7c20 */ /* 0x000fe20008410000 */
[----:B------:R-:W-:Y:S01]  /*51a0*/  FMUL.FTZ R10, R26, UR22 ;  /* 0x000000161a0a7c20 */ /* 0x000fe20008410000 */
[----:B------:R-:W1:Y:S01]  /*51b0*/  MUFU.TANH R9, R9 ;  /* 0x0000000900097308 */ /* 0x000e620000002400 */
[----:B------:R-:W-:Y:S01]  /*51c0*/  ULOP3.LUT UR10, UR7, 0x3fff, URZ, 0xc0, !UPT ;  /* 0x00003fff070a7892 */ /* 0x000fe2000f8ec03f */
[----:B------:R-:W-:Y:S01]  /*51d0*/  FMUL.FTZ R20, R36, UR22 ;  /* 0x0000001624147c20 */ /* 0x000fe20008410000 */
[----:B------:R-:W-:Y:S01]  /*51e0*/  UIMAD UR7, UR23, 0x600, UR6 ;  /* 0x00000600170778a4 */ /* 0x000fe2000f8e0206 */
[----:B------:R-:W-:Y:S01]  /*51f0*/  FMUL.FTZ R28, R45, UR22 ;  /* 0x000000162d1c7c20 */ /* 0x000fe20008410000 */
[----:B------:R-:W-:Y:S01]  /*5200*/  ULOP3.LUT UR6, UR10, 0x10000, URZ, 0xfc, !UPT ;  /* 0x000100000a067892 */ /* 0x000fe2000f8efc3f */
[----:B------:R-:W-:Y:S01]  /*5210*/  FMUL.FTZ R45, R62, UR22 ;  /* 0x000000163e2d7c20 */ /* 0x000fe20008410000 */
[----:B------:R-:W-:Y:S01]  /*5220*/  FMUL.FTZ R62, R79, UR22 ;  /* 0x000000164f3e7c20 */ /* 0x000fe20008410000 */
[----:B------:R-:W2:Y:S01]  /*5230*/  MUFU.TANH R12, R12 ;  /* 0x0000000c000c7308 */ /* 0x000ea20000002400 */
[----:B0-----:R-:W-:Y:S01]  /*5240*/  FMNMX.FTZ R80, R8, R0, !PT ;  /* 0x0000000008507209 */ /* 0x001fe20007810000 */
[----:B------:R-:W-:Y:S01]  /*5250*/  UMOV UR18, UR7 ;  /* 0x0000000700127c82 */ /* 0x000fe20008000000 */
[----:B------:R-:W-:Y:S01]  /*5260*/  FMUL.FTZ R11, R27, UR22 ;  /* 0x000000161b0b7c20 */ /* 0x000fe20008410000 */
[----:B------:R-:W-:Y:S01]  /*5270*/  UMOV UR16, UR6 ;  /* 0x0000000600107c82 */ /* 0x000fe20008000000 */
[----:B------:R-:W-:Y:S01]  /*5280*/  FMUL.FTZ R21, R37, UR22 ;  /* 0x0000001625157c20 */ /* 0x000fe20008410000 */
[----:B------:R-:W-:Y:S01]  /*5290*/  HGMMA.64x64x16.F32 R120, gdesc[UR16].tnspB, R120, gsb0 ;  /* 0x40e00000107879f0 */ /* 0x000fe20008000878 */
[----:B------:R-:W-:Y:S01]  /*52a0*/  UIADD3 UR18, UR7, 0x80, URZ ;  /* 0x0000008007127890 */ /* 0x000fe2000fffe03f */
[----:B------:R-:W0:Y:S01]  /*52b0*/  MUFU.TANH R13, R13 ;  /* 0x0000000d000d7308 */ /* 0x000e220000002400 */
[----:B------:R-:W-:Y:S01]  /*52c0*/  UIADD3 UR16, UR6, 0x2, URZ ;  /* 0x0000000206107890 */ /* 0x000fe2000fffe03f */
[----:B-1----:R-:W-:Y:S01]  /*52d0*/  FMNMX.FTZ R79, R9, R80, !PT ;  /* 0x00000050094f7209 */ /* 0x002fe20007810000 */
[----:B------:R-:W-:Y:S01]  /*52e0*/  UMOV UR19, 0x40000040 ;  /* 0x4000004000137882 */ /* 0x000fe20000000000 */
[----:B------:R-:W-:Y:S01]  /*52f0*/  UMOV UR17, 0x40000040 ;  /* 0x4000004000117882 */ /* 0x000fe20000000000 */
        /* <DEDUP_REMOVED lines=15> */
[----:B------:R-:W0:Y:S01]  /*53f0*/  S2R R72, SR_TID.X ;  /* 0x0000000000487919 */ /* 0x000e220000002100 */
        /* <DEDUP_REMOVED lines=33> */
[----:B0-----:R-:W-:Y:S01]  /*5610*/  SHF.R.U32.HI R71, RZ, 0x7, R72 ;  /* 0x00000007ff477819 */ /* 0x001fe20000011648 */
[----:B------:R-:W-:Y:S01]  /*5620*/  FMUL.FTZ R73, R88, UR22 ;  /* 0x0000001658497c20 */ /* 0x000fe20008410000 */
[----:B------:R-:W0:Y:S01]  /*5630*/  MUFU.TANH R14, R14 ;  /* 0x0000000e000e7308 */ /* 0x000e220000002400 */
[----:B--2---:R-:W-:Y:S01]  /*5640*/  FMNMX.FTZ R83, R11, R80, !PT ;  /* 0x000000500b537209 */ /* 0x004fe20007810000 */
[----:B------:R-:W-:Y:S01]  /*5650*/  FMUL.FTZ R44, R61, UR22 ;  /* 0x000000163d2c7c20 */ /* 0x000fe20008410000 */
[----:B------:R-:W-:Y:S01]  /*5660*/  FMUL.FTZ R57, R74, UR22 ;  /* 0x000000164a397c20 */ /* 0x000fe20008410000 */
[----:B------:R-:W-:Y:S01]  /*5670*/  ISETP.GE.U32.AND P2, PT, R72, 0x180, PT ;  /* 0x000001804800780c */ /* 0x000fe20003f46070 */
[----:B------:R-:W-:Y:S01]  /*5680*/  FMUL.FTZ R74, R89, UR22 ;  /* 0x00000016594a7c20 */ /* 0x000fe20008410000 */
[----:B------:R-:W-:Y:S01]  /*5690*/  IADD3 R71, R71, 0x9, RZ ;  /* 0x0000000947477810 */ /* 0x000fe20007ffe0ff */
[----:B------:R-:W-:Y:S01]  /*56a0*/  FMUL.FTZ R41, R58, UR22 ;  /* 0x000000163a297c20 */ /* 0x000fe20008410000 */
[----:B------:R-:W1:Y:S01]  /*56b0*/  MUFU.TANH R23, R23 ;  /* 0x0000001700177308 */ /* 0x000e620000002400 */
[----:B---3--:R-:W-:Y:S01]  /*56c0*/  FMNMX.FTZ R86, R21, R84, !PT ;  /* 0x0000005415567209 */ /* 0x008fe20007810000 */
[----:B------:R-:W-:Y:S01]  /*56d0*/  FMUL.FTZ R47, R64, UR22 ;  /* 0x00000016402f7c20 */ /* 0x000fe20008410000 */
[----:B------:R-:W-:Y:S01]  /*56e0*/  FMUL.FTZ R58, R75, UR22 ;  /* 0x000000164b3a7c20 */ /* 0x000fe20008410000 */
[----:B------:R-:W-:Y:S01]  /*56f0*/  SEL R75, R71, 0x9, !P2 ;  /* 0x00000009474b7807 */ /* 0x000fe20005000000 */
[----:B------:R-:W-:Y:S01]  /*5700*/  FMUL.FTZ R71, R90, UR22 ;  /* 0x000000165a477c20 */ /* 0x000fe20008410000 */
[----:B------:R-:W-:Y:S01]  /*5710*/  FMUL.FTZ R48, R65, UR22 ;  /* 0x0000001641307c20 */ /* 0x000fe20008410000 */
[----:B------:R-:W-:Y:S01]  /*5720*/  FMUL.FTZ R42, R59, UR22 ;  /* 0x000000163b2a7c20 */ /* 0x000fe20008410000 */
[----:B------:R-:W2:Y:S01]  /*5730*/  MUFU.TANH R15, R15 ;  /* 0x0000000f000f7308 */ /* 0x000ea20000002400 */
[----:B0-----:R-:W-:Y:S01]  /*5740*/  FMNMX.FTZ R84, R14, R83, !PT ;  /* 0x000000530e547209 */ /* 0x001fe20007810000 */
[----:B------:R-:W-:-:S02]  /*5750*/  WARPGROUP.DEPBAR.LE gsb0, 0x0 ;  /* 0x00008000000079c5 */ /* 0x000fc40000010000 */
[----:B------:R-:W-:Y:S01]  /*5760*/  WARPGROUP.ARRIVE ;  /* 0x00000000000079c5 */ /* 0x000fe20000000000 */
[----:B------:R-:W-:Y:S01]  /*5770*/  FMUL.FTZ R59, R76, UR22 ;  /* 0x000000164c3b7c20 */ /* 0x000fe20008410000 */
[----:B------:R-:W-:Y:S02]  /*5780*/  IMAD.U32 R76, RZ, RZ, UR39 ;  /* 0x00000027ff4c7e24 */ /* 0x000fe4000f8e00ff */
[----:B------:R-:W-:Y:S01]  /*5790*/  FMUL.FTZ R72, R91, UR22 ;  /* 0x000000165b487c20 */ /* 0x000fe20008410000 */
[----:B------:R-:W0:Y:S01]  /*57a0*/  MUFU.TANH R24, R24 ;  /* 0x0000001800187308 */ /* 0x000e220000002400 */
[----:B-1----:R-:W-:Y:S01]  /*57b0*/  FMNMX.FTZ R85, R23, R86, !PT ;  /* 0x0000005617557209 */ /* 0x002fe20007810000 */
[----:B------:R-:W-:Y:S01]  /*57c0*/  HGMMA.64x64x16.F32 R120, gdesc[UR16].tnspB, R120, gsb0 ;  /* 0x40e00000107879f0 */ /* 0x000fe20008000878 */
[----:B------:R-:W-:Y:S01]  /*57d0*/  UIADD3 UR18, UR7, 0x100, URZ ;  /* 0x0000010007127890 */ /* 0x000fe2000fffe03f */
[----:B------:R-:W-:Y:S01]  /*57e0*/  @!P1 LEA R76, R76, UR40, 0x3 ;  /* 0x000000284c4c9c11 */ /* 0x000fe2000f8e18ff */
[----:B------:R-:W-:Y:S01]  /*57f0*/  UIADD3 UR16, UR6, 0x4, URZ ;  /* 0x0000000406107890 */ /* 0x000fe2000fffe03f */
[----:B------:R-:W-:Y:S01]  /*5800*/  FMUL.FTZ R60, R77, UR22 ;  /* 0x000000164d3c7c20 */ /* 0x000fe20008410000 */
[----:B------:R-:W-:Y:S01]  /*5810*/  UMOV UR19, 0x40000040 ;  /* 0x4000004000137882 */ /* 0x000fe20000000000 */
[----:B------:R-:W-:Y:S01]  /*5820*/  UMOV UR17, 0x40000040 ;  /* 0x4000004000117882 */ /* 0x000fe20000000000 */
[----:B------:R-:W1:Y:S01]  /*5830*/  MUFU.TANH R154, R154 ;  /* 0x0000009a009a7308 */ /* 0x000e620000002400 */
[----:B--2---:R-:W-:Y:S01]  /*5840*/  FMNMX.FTZ R83, R15, R84, !PT ;  /* 0x000000540f537209 */ /* 0x004fe20007810000 */
[----:B------:R-:W-:-:S02]  /*5850*/  @!P1 VIADD R76, R76, 0x30840 ;  /* 0x000308404c4c9836 */ /* 0x000fc40000000000 */
[----:B------:R-:W-:Y:S01]  /*5860*/  FMUL.FTZ R77, R92, UR22 ;  /* 0x000000165c4d7c20 */ /* 0x000fe20008410000 */
[----:B------:R-:W-:Y:S01]  /*5870*/  FMUL.FTZ R61, R78, UR22 ;  /* 0x000000164e3d7c20 */ /* 0x000fe20008410000 */
[----:B------:R-:W-:Y:S01]  /*5880*/  FMUL.FTZ R78, R93, UR22 ;  /* 0x000000165d4e7c20 */ /* 0x000fe20008410000 */
[----:B------:R-:W-:Y:S01]  /*5890*/  FMUL.FTZ R64, R81, UR22 ;  /* 0x0000001651407c20 */ /* 0x000fe20008410000 */
[----:B------:R-:W-:Y:S01]  /*58a0*/  @!P1 PRMT R76, RZ, 0x654, R76 ;  /* 0x00000654ff4c9816 */ /* 0x000fe2000000004c */
        /* <DEDUP_REMOVED lines=23> */
[----:B------:R-:W-:Y:S01]  /*5a20*/  FMUL.FTZ R83, R102, UR22 ;  /* 0x0000001666537c20 */ /* 0x000fe20008410000 */
[----:B------:R-:W-:Y:S02]  /*5a30*/  WARPGROUP.DEPBAR.LE gsb0, 0x0 ;  /* 0x00008000000079c5 */ /* 0x000fe40000010000 */
[----:B------:R-:W-:-:S03]  /*5a40*/  WARPGROUP.ARRIVE ;  /* 0x00000000000079c5 */ /* 0x000fc60000000000 */
[----:B------:R-:W1:Y:S01]  /*5a50*/  MUFU.TANH R35, R35 ;  /* 0x0000002300237308 */ /* 0x000e620000002400 */
[----:B--2---:R-:W-:Y:S02]  /*5a60*/  FMNMX.FTZ R88, R32, R87, !PT ;  /* 0x0000005720587209 */ /* 0x004fe40007810000 */
[----:B------:R-:W-:Y:S01]  /*5a70*/  HGMMA.64x64x16.F32 R120, gdesc[UR16].tnspB, R120, gsb0 ;  /* 0x40e00000107879f0 */ /* 0x000fe20008000878 */
[----:B------:R-:W-:Y:S02]  /*5a80*/  UIADD3 UR18, UR7, 0x180, URZ ;  /* 0x0000018007127890 */ /* 0x000fe4000fffe03f */
[----:B------:R-:W-:Y:S02]  /*5a90*/  UIADD3 UR16, UR6, 0x6, URZ ;  /* 0x0000000606107890 */ /* 0x000fe4000fffe03f */
[----:B------:R-:W2:Y:S01]  /*5aa0*/  MUFU.TANH R26, R26 ;  /* 0x0000001a001a7308 */ /* 0x000ea20000002400 */
[----:B------:R-:W-:Y:S01]  /*5ab0*/  UMOV UR19, 0x40000040 ;  /* 0x4000004000137882 */ /* 0x000fe20000000000 */
[----:B------:R-:W-:Y:S01]  /*5ac0*/  UMOV UR17, 0x40000040 ;  /* 0x4000004000117882 */ /* 0x000fe20000000000 */
[----:B0-----:R-:W-:Y:S01]  /*5ad0*/  FMNMX.FTZ R87, R25, R84, !PT ;  /* 0x0000005419577209 */ /* 0x001fe20007810000 */
        /* <DEDUP_REMOVED lines=17> */
[----:B--2---:R-:W-:Y:S01]  /*5bf0*/  FMNMX.FTZ R87, R33, R88, !PT ;  /* 0x0000005821577209 */ /* 0x004fe20007810000 */
[----:B------:R-:W-:Y:S02]  /*5c00*/  WARPGROUP.DEPBAR.LE gsb0, 0x0 ;  /* 0x00008000000079c5 */ /* 0x000fe40000010000 */
[----:B------:R-:W-:-:S04]  /*5c10*/  WARPGROUP.ARRIVE ;  /* 0x00000000000079c5 */ /* 0x000fc80000000000 */
[----:B------:R-:W2:Y:S01]  /*5c20*/  MUFU.TANH R44, R44 ;  /* 0x0000002c002c7308 */ /* 0x000ea20000002400 */
[----:B0-----:R-:W-:Y:S01]  /*5c30*/  FMNMX.FTZ R91, R43, R90, !PT ;  /* 0x0000005a2b5b7209 */ /* 0x001fe20007810000 */
[----:B------:R-:W-:Y:S01]  /*5c40*/  FMUL.FTZ R90, R105, UR22 ;  /* 0x00000016695a7c20 */ /* 0x000fe20008410000 */
[----:B------:R-:W-:Y:S01]  /*5c50*/  HGMMA.64x64x16.F32 R120, gdesc[UR16].tnspB, R120, gsb0 ;  /* 0x40e00000107879f0 */ /* 0x000fe20008000878 */
[----:B------:R-:W-:Y:S01]  /*5c60*/  UIADD3 UR18, UR7, 0x200, URZ ;  /* 0x0000020007127890 */ /* 0x000fe2000fffe03f */
[----:B-1----:R-:W-:Y:S01]  /*5c70*/  FMNMX.FTZ R88, R34, R87, !PT ;  /* 0x0000005722587209 */ /* 0x002fe20007810000 */
[----:B------:R-:W-:Y:S02]  /*5c80*/  UIADD3 UR16, UR6, 0x600, URZ ;  /* 0x0000060006107890 */ /* 0x000fe4000fffe03f */
[----:B------:R-:W0:Y:S01]  /*5c90*/  MUFU.TANH R37, R37 ;  /* 0x0000002500257308 */ /* 0x000e220000002400 */
[----:B------:R-:W-:Y:S01]  /*5ca0*/  UMOV UR19, 0x40000040 ;  /* 0x4000004000137882 */ /* 0x000fe20000000000 */
[----:B------:R-:W-:-:S06]  /*5cb0*/  UMOV UR17, 0x40000040 ;  /* 0x4000004000117882 */ /* 0x000fcc0000000000 */
        /* <DEDUP_REMOVED lines=13> */
[----:B------:R-:W-:Y:S01]  /*5d90*/  MUFU.TANH R52, R52 ;  /* 0x0000003400347308 */ /* 0x000fe20000002400 */
[----:B--2---:R-:W-:-:S07]  /*5da0*/  FMNMX.FTZ R93, R51, R92, !PT ;  /* 0x0000005c335d7209 */ /* 0x004fce0007810000 */
[----:B------:R-:W1:Y:S01]  /*5db0*/  MUFU.TANH R45, R45 ;  /* 0x0000002d002d7308 */ /* 0x000e620000002400 */
[----:B0-----:R-:W-:-:S07]  /*5dc0*/  FMNMX.FTZ R92, R42, R91, !PT ;  /* 0x0000005b2a5c7209 */ /* 0x001fce0007810000 */
[----:B------:R-:W-:Y:S01]  /*5dd0*/  MUFU.TANH R55, R55 ;  /* 0x0000003700377308 */ /* 0x000fe20000002400 */
[----:B------:R-:W-:Y:S02]  /*5de0*/  WARPGROUP.DEPBAR.LE gsb0, 0x0 ;  /* 0x00008000000079c5 */ /* 0x000fe40000010000 */
[----:B------:R-:W-:-:S05]  /*5df0*/  WARPGROUP.ARRIVE ;  /* 0x00000000000079c5 */ /* 0x000fca0000000000 */
[----:B------:R-:W0:Y:S01]  /*5e00*/  MUFU.TANH R46, R46 ;  /* 0x0000002e002e7308 */ /* 0x000e220000002400 */
[----:B------:R-:W-:Y:S01]  /*5e10*/  HGMMA.64x64x16.F32 R120, gdesc[UR16].tnspB, R120, gsb0 ;  /* 0x40e00000107879f0 */ /* 0x000fe20008000878 */
[----:B------:R-:W-:Y:S01]  /*5e20*/  UIADD3 UR18, UR7, 0x280, URZ ;  /* 0x0000028007127890 */ /* 0x000fe2000fffe03f */
[----:B-1----:R-:W-:Y:S01]  /*5e30*/  FMNMX.FTZ R91, R45, R92, !PT ;  /* 0x0000005c2d5b7209 */ /* 0x002fe20007810000 */
[----:B------:R-:W-:-:S04]  /*5e40*/  UIADD3 UR16, UR6, 0x602, URZ ;  /* 0x0000060206107890 */ /* 0x000fc8000fffe03f */
[----:B------:R-:W-:Y:S01]  /*5e50*/  MUFU.TANH R56, R56 ;  /* 0x0000003800387308 */ /* 0x000fe20000002400 */
[----:B------:R-:W-:Y:S01]  /*5e60*/  UMOV UR19, 0x40000040 ;  /* 0x4000004000137882 */ /* 0x000fe20000000000 */
[----:B------:R-:W-:-:S06]  /*5e70*/  UMOV UR17, 0x40000040 ;  /* 0x4000004000117882 */ /* 0x000fcc0000000000 */
        /* <DEDUP_REMOVED lines=11> */
[----:B------:R-:W1:Y:S08]  /*5f30*/  MUFU.TANH R64, R64 ;  /* 0x0000004000407308 */ /* 0x000e700000002400 */
[----:B------:R-:W2:Y:S01]  /*5f40*/  MUFU.TANH R57, R57 ;  /* 0x0000003900397308 */ /* 0x000ea20000002400 */
[----:B------:R-:W-:Y:S02]  /*5f50*/  WARPGROUP.DEPBAR.LE gsb0, 0x0 ;  /* 0x00008000000079c5 */ /* 0x000fe40000010000 */
[----:B------:R-:W-:Y:S01]  /*5f60*/  WARPGROUP.ARRIVE ;  /* 0x00000000000079c5 */ /* 0x000fe20000000000 */
[----:B0-----:R-:W-:-:S04]  /*5f70*/  FMNMX.FTZ R92, R54, R91, !PT ;  /* 0x0000005b365c7209 */ /* 0x001fc80007810000 */
[----:B------:R-:W0:Y:S01]  /*5f80*/  MUFU.TANH R67, R67 ;  /* 0x0000004300437308 */ /* 0x000e220000002400 */
[----:B------:R-:W-:Y:S01]  /*5f90*/  HGMMA.64x64x16.F32 R120, gdesc[UR16].tnspB, R120, gsb0 ;  /* 0x40e00000107879f0 */ /* 0x000fe20008000878 */
[----:B------:R-:W-:-:S06]  /*5fa0*/  UIADD3 UR18, UR7, 0x300, URZ ;  /* 0x0000030007127890 */ /* 0x000fcc000fffe03f */
[----:B------:R-:W3:Y:S01]  /*5fb0*/  MUFU.TANH R58, R58 ;  /* 0x0000003a003a7308 */ /* 0x000ee20000002400 */
[----:B------:R-:W-:-:S07]  /*5fc0*/  UIADD3 UR16, UR6, 0x604, URZ ;  /* 0x0000060406107890 */ /* 0x000fce000fffe03f */
[----:B------:R-:W4:Y:S01]  /*5fd0*/  MUFU.TANH R68, R68 ;  /* 0x0000004400447308 */ /* 0x000f220000002400 */
[----:B------:R-:W-:Y:S01]  /*5fe0*/  UMOV UR19, 0x40000040 ;  /* 0x4000004000137882 */ /* 0x000fe20000000000 */
[----:B------:R-:W-:-:S06]  /*5ff0*/  UMOV UR17, 0x40000040 ;  /* 0x4000004000117882 */ /* 0x000fcc0000000000 */
        /* <DEDUP_REMOVED lines=11> */
[----:B------:R-:W-:Y:S01]  /*60b0*/  HGMMA.64x64x16.F32 R120, gdesc[UR16].tnspB, R120, gsb0 ;  /* 0x40e00000107879f0 */ /* 0x000fe20008000878 */
[----:B------:R-:W-:-:S06]  /*60c0*/  UIADD3 UR18, UR7, 0x380, URZ ;  /* 0x0000038007127890 */ /* 0x000fcc000fffe03f */
[----:B------:R-:W5:Y:S01]  /*60d0*/  MUFU.TANH R81, R81 ;  /* 0x0000005100517308 */ /* 0x000f620000002400 */
[----:B------:R-:W-:-:S07]  /*60e0*/  UIADD3 UR16, UR6, 0x606, URZ ;  /* 0x0000060606107890 */ /* 0x000fce000fffe03f */
[----:B------:R-:W5:Y:S01]  /*60f0*/  MUFU.TANH R70, R70 ;  /* 0x0000004600467308 */ /* 0x000f620000002400 */
[----:B------:R-:W-:Y:S01]  /*6100*/  UMOV UR19, 0x40000040 ;  /* 0x4000004000137882 */ /* 0x000fe20000000000 */
[----:B------:R-:W-:-:S06]  /*6110*/  UMOV UR17, 0x40000040 ;  /* 0x4000004000117882 */ /* 0x000fcc0000000000 */
[----:B------:R-:W5:Y:S08]  /*6120*/  MUFU.TANH R82, R82 ;  /* 0x0000005200527308 */ /* 0x000f700000002400 */
[----:B------:R-:W5:Y:S08]  /*6130*/  MUFU.TANH R71, R71 ;  /* 0x0000004700477308 */ /* 0x000f700000002400 */
[----:B------:R-:W5:Y:S08]  /*6140*/  MUFU.TANH R85, R85 ;  /* 0x0000005500557308 */ /* 0x000f700000002400 */
[----:B------:R-:W5:Y:S08]  /*6150*/  MUFU.TANH R72, R72 ;  /* 0x0000004800487308 */ /* 0x000f700000002400 */
[----:B------:R-:W5:Y:S08]  /*6160*/  MUFU.TANH R86, R86 ;  /* 0x0000005600567308 */ /* 0x000f700000002400 */
[----:B------:R-:W-:Y:S01]  /*6170*/  MUFU.TANH R79, R79 ;  /* 0x0000004f004f7308 */ /* 0x000fe20000002400 */
[----:B------:R-:W-:Y:S01]  /*6180*/  FMUL.FTZ R102, R116, UR22 ;  /* 0x0000001674667c20 */ /* 0x000fe20008410000 */
[----:B------:R-:W-:-:S06]  /*6190*/  FMUL.FTZ R88, R107, UR22 ;  /* 0x000000166b587c20 */ /* 0x000fcc0008410000 */
[----:B------:R-:W-:Y:S01]  /*61a0*/  MUFU.TANH R80, R80 ;  /* 0x0000005000507308 */ /* 0x000fe20000002400 */
[----:B------:R-:W-:Y:S01]  /*61b0*/  FMUL.FTZ R104, R117, UR22 ;  /* 0x0000001675687c20 */ /* 0x000fe20008410000 */
[----:B------:R-:W-:-:S06]  /*61c0*/  FMUL.FTZ R91, R110, UR22 ;  /* 0x000000166e5b7c20 */ /* 0x000fcc0008410000 */
[----:B------:R-:W-:Y:S01]  /*61d0*/  MUFU.TANH R83, R83 ;  /* 0x0000005300537308 */ /* 0x000fe20000002400 */
[----:B------:R-:W-:Y:S02]  /*61e0*/  WARPGROUP.DEPBAR.LE gsb0, 0x0 ;  /* 0x00008000000079c5 */ /* 0x000fe40000010000 */
[----:B------:R-:W-:Y:S01]  /*61f0*/  WARPGROUP.ARRIVE ;  /* 0x00000000000079c5 */ /* 0x000fe20000000000 */
[----:B------:R-:W-:Y:S01]  /*6200*/  FMUL.FTZ R103, R119, UR22 ;  /* 0x0000001677677c20 */ /* 0x000fe20008410000 */
[----:B------:R-:W5:Y:S03]  /*6210*/  LDL R110, [R1] ;  /* 0x00000000016e7983 */ /* 0x000f660000100800 */
[----:B------:R-:W-:Y:S01]  /*6220*/  MUFU.TANH R89, R89 ;  /* 0x0000005900597308 */ /* 0x000fe20000002400 */
[----:B------:R-:W-:Y:S01]  /*6230*/  HGMMA.64x64x16.F32 R120, gdesc[UR16].tnspB, R120, gsb0 ;  /* 0x40e00000107879f0 */ /* 0x000fe20008000878 */
[----:B------:R-:W-:-:S02]  /*6240*/  UIADD3 UR18, UR7, 0x400, URZ ;  /* 0x0000040007127890 */ /* 0x000fc4000fffe03f */
[----:B------:R-:W-:Y:S01]  /*6250*/  UIADD3 UR16, UR6, 0xc00, URZ ;  /* 0x00000c0006107890 */ /* 0x000fe2000fffe03f */
[----:B------:R-:W-:Y:S01]  /*6260*/  UMOV UR19, 0x40000040 ;  /* 0x4000004000137882 */ /* 0x000fe20000000000 */
[----:B------:R-:W-:Y:S02]  /*6270*/  UMOV UR17, 0x40000040 ;  /* 0x4000004000117882 */ /* 0x000fe40000000000 */
[----:B------:R-:W-:Y:S08]  /*6280*/  MUFU.TANH R90, R90 ;  /* 0x0000005a005a7308 */ /* 0x000ff00000002400 */
[----:B------:R-:W-:Y:S08]  /*6290*/  MUFU.TANH R84, R84 ;  /* 0x0000005400547308 */ /* 0x000ff00000002400 */
[----:B------:R-:W-:Y:S08]  /*62a0*/  MUFU.TANH R87, R87 ;  /* 0x0000005700577308 */ /* 0x000ff00000002400 */
[----:B------:R-:W-:Y:S08]  /*62b0*/  MUFU.TANH R102, R102 ;  /* 0x0000006600667308 */ /* 0x000ff00000002400 */
[----:B------:R-:W-:Y:S01]  /*62c0*/  MUFU.TANH R88, R88 ;  /* 0x0000005800587308 */ /* 0x000fe20000002400 */
[----:B------:R-:W-:-:S02]  /*62d0*/  WARPGROUP.DEPBAR.LE gsb0, 0x0 ;  /* 0x00008000000079c5 */ /* 0x000fc40000010000 */
[----:B------:R-:W-:-:S06]  /*62e0*/  WARPGROUP.ARRIVE ;  /* 0x00000000000079c5 */ /* 0x000fcc0000000000 */
[----:B------:R-:W-:Y:S01]  /*62f0*/  HGMMA.64x64x16.F32 R120, gdesc[UR16].tnspB, R120, gsb0 ;  /* 0x40e00000107879f0 */ /* 0x000fe20008000878 */
[----:B------:R-:W-:Y:S02]  /*6300*/  UIADD3 UR18, UR7, 0x480, URZ ;  /* 0x0000048007127890 */ /* 0x000fe4000fffe03f */
[----:B------:R-:W-:Y:S01]  /*6310*/  UIADD3 UR16, UR6, 0xc02, URZ ;  /* 0x00000c0206107890 */ /* 0x000fe2000fffe03f */
[----:B------:R-:W-:Y:S01]  /*6320*/  UMOV UR19, 0x40000040 ;  /* 0x4000004000137882 */ /* 0x000fe20000000000 */
[----:B------:R-:W-:Y:S01]  /*6330*/  UMOV UR17, 0x40000040 ;  /* 0x4000004000117882 */ /* 0x000fe20000000000 */
[----:B------:R-:W-:Y:S02]  /*6340*/  WARPGROUP.DEPBAR.LE gsb0, 0x0 ;  /* 0x00008000000079c5 */ /* 0x000fe40000010000 */
        /* <DEDUP_REMOVED lines=15> */
[----:B------:R-:W-:Y:S03]  /*6440*/  HGMMA.64x64x16.F32 R120, gdesc[UR16].tnspB, R120, gsb0 ;  /* 0x40e00000107879f0 */ /* 0x000fe60008000878 */
[----:B------:R-:W-:Y:S02]  /*6450*/  WARPGROUP.DEPBAR.LE gsb0, 0x0 ;  /* 0x00008000000079c5 */ /* 0x000fe40000010000 */
[----:B------:R1:W-:Y:S06]  /*6460*/  BAR.ARV R75, 0x100 ;  /* 0x0004004b0000751d */ /* 0x0003ec0000002000 */
[----:B------:R2:W-:Y:S01]  /*6470*/  @!P1 SYNCS.ARRIVE.TRANS64.RED.A1T0 RZ, [R76+URZ], RZ ;  /* 0x000000ff4cff99a7 */ /* 0x0005e2000810043f */
[----:B-1----:R-:W-:Y:S01]  /*6480*/  FMUL.FTZ R75, R94, UR22 ;  /* 0x000000165e4b7c20 */ /* 0x002fe20008410000 */
[----:B------:R-:W-:-:S04]  /*6490*/  FMNMX.FTZ R94, R52, R93, !PT ;  /* 0x0000005d345e7209 */ /* 0x000fc80007810000 */
[----:B------:R-:W-:Y:S01]  /*64a0*/  FMNMX.FTZ R93, R55, R94, !PT ;  /* 0x0000005e375d7209 */ /* 0x000fe20007810000 */
[----:B--2---:R-:W-:Y:S01]  /*64b0*/  IMAD.U32 R76, RZ, RZ, UR23 ;  /* 0x00000017ff4c7e24 */ /* 0x004fe2000f8e00ff */
[----:B------:R-:W1:Y:S02]  /*64c0*/  MUFU.TANH R75, R75 ;  /* 0x0000004b004b7308 */ /* 0x000e640000002400 */
[----:B------:R-:W-:Y:S01]  /*64d0*/  FMNMX.FTZ R94, R56, R93, !PT ;  /* 0x0000005d385e7209 */ /* 0x000fe20007810000 */
[----:B------:R-:W-:Y:S01]  /*64e0*/  FMUL.FTZ R93, R108, UR22 ;  /* 0x000000166c5d7c20 */ /* 0x000fe20008410000 */
[----:B------:R-:W-:-:S04]  /*64f0*/  @!P1 LEA R76, R76, UR40, 0x3 ;  /* 0x000000284c4c9c11 */ /* 0x000fc8000f8e18ff */
[----:B------:R-:W-:Y:S01]  /*6500*/  @!P1 IADD3 R76, R76, 0x30860, RZ ;  /* 0x000308604c4c9810 */ /* 0x000fe20007ffe0ff */
[----:B------:R-:W-:Y:S03]  /*6510*/  MUFU.TANH R93, R93 ;  /* 0x0000005d005d7308 */ /* 0x000fe60000002400 */
[----:B------:R-:W-:-:S04]  /*6520*/  @!P1 PRMT R76, RZ, 0x654, R76 ;  /* 0x00000654ff4c9816 */ /* 0x000fc8000000004c */
[----:B------:R2:W-:Y:S02]  /*6530*/  @!P1 SYNCS.ARRIVE.TRANS64.RED.A1T0 RZ, [R76+URZ], RZ ;  /* 0x000000ff4cff99a7 */ /* 0x0005e4000810043f */
[----:B--2---:R-:W-:Y:S01]  /*6540*/  FMUL.FTZ R76, R95, UR22 ;  /* 0x000000165f4c7c20 */ /* 0x004fe20008410000 */
[----:B------:R-:W-:Y:S01]  /*6550*/  FMNMX.FTZ R95, R59, R94, !PT ;  /* 0x0000005e3b5f7209 */ /* 0x000fe20007810000 */
[----:B------:R-:W-:-:S03]  /*6560*/  FMUL.FTZ R94, R109, UR22 ;  /* 0x000000166d5e7c20 */ /* 0x000fc60008410000 */
[----:B------:R-:W-:Y:S01]  /*6570*/  FMNMX.FTZ R96, R60, R95, !PT ;  /* 0x0000005f3c607209 */ /* 0x000fe20007810000 */
[----:B------:R-:W2:Y:S03]  /*6580*/  MUFU.TANH R76, R76 ;  /* 0x0000004c004c7308 */ /* 0x000ea60000002400 */
[----:B------:R-:W-:-:S04]  /*6590*/  FMNMX.FTZ R95, R63, R96, !PT ;  /* 0x000000603f5f7209 */ /* 0x000fc80007810000 */
[----:B------:R-:W-:Y:S01]  /*65a0*/  FMNMX.FTZ R96, R64, R95, !PT ;  /* 0x0000005f40607209 */ /* 0x000fe20007810000 */
[----:B------:R-:W2:Y:S01]  /*65b0*/  MUFU.TANH R94, R94 ;  /* 0x0000005e005e7308 */ /* 0x000ea20000002400 */
[----:B------:R-:W-:Y:S02]  /*65c0*/  FMNMX.FTZ R95, R57, R92, !PT ;  /* 0x0000005c395f7209 */ /* 0x000fe40007810000 */
[----:B0-----:R-:W-:Y:S02]  /*65d0*/  FMNMX.FTZ R97, R67, R96, !PT ;  /* 0x0000006043617209 */ /* 0x001fe40007810000 */
[----:B---3--:R-:W-:Y:S02]  /*65e0*/  FMNMX.FTZ R96, R58, R95, !PT ;  /* 0x0000005f3a607209 */ /* 0x008fe40007810000 */
[----:B----4-:R-:W-:Y:S02]  /*65f0*/  FMNMX.FTZ R98, R68, R97, !PT ;  /* 0x0000006144627209 */ /* 0x010fe40007810000 */
[----:B-----5:R-:W-:-:S02]  /*6600*/  FMNMX.FTZ R95, R61, R96, !PT ;  /* 0x000000603d5f7209 */ /* 0x020fc40007810000 */
        /* <DEDUP_REMOVED lines=11> */
[----:B------:R-:W-:Y:S01]  /*66c0*/  FMNMX.FTZ R95, R71, R98, !PT ;  /* 0x00000062475f7209 */ /* 0x000fe20007810000 */
[----:B------:R-:W-:Y:S01]  /*66d0*/  FMUL.FTZ R97, R112, UR22 ;  /* 0x0000001670617c20 */ /* 0x000fe20008410000 */
[----:B------:R-:W-:-:S02]  /*66e0*/  FMNMX.FTZ R101, R85, R100, !PT ;  /* 0x0000006455657209 */ /* 0x000fc40007810000 */
[----:B------:R-:W-:Y:S01]  /*66f0*/  FMNMX.FTZ R98, R72, R95, !PT ;  /* 0x0000005f48627209 */ /* 0x000fe20007810000 */
[----:B------:R-:W-:Y:S01]  /*6700*/  FMUL.FTZ R99, R113, UR22 ;  /* 0x0000001671637c20 */ /* 0x000fe20008410000 */
[----:B------:R-:W-:Y:S01]  /*6710*/  FMNMX.FTZ R100, R86, R101, !PT ;  /* 0x0000006556647209 */ /* 0x000fe20007810000 */
[----:B------:R-:W0:Y:S01]  /*6720*/  MUFU.TANH R97, R97 ;  /* 0x0000006100617308 */ /* 0x000e220000002400 */
[----:B-1----:R-:W-:Y:S02]  /*6730*/  FMNMX.FTZ R95, R75, R98, !PT ;  /* 0x000000624b5f7209 */ /* 0x002fe40007810000 */
[----:B------:R-:W-:Y:S02]  /*6740*/  FMNMX.FTZ R101, R89, R100, !PT ;  /* 0x0000006459657209 */ /* 0x000fe40007810000 */
[----:B--2---:R-:W-:Y:S02]  /*6750*/  FMNMX.FTZ R98, R76, R95, !PT ;  /* 0x0000005f4c627209 */ /* 0x004fe40007810000 */
[----:B------:R-:W-:Y:S01]  /*6760*/  FMNMX.FTZ R100, R90, R101, !PT ;  /* 0x000000655a647209 */ /* 0x000fe20007810000 */
[----:B------:R-:W1:Y:S01]  /*6770*/  MUFU.TANH R99, R99 ;  /* 0x0000006300637308 */ /* 0x000e620000002400 */
[----:B------:R-:W-:-:S02]  /*6780*/  FMNMX.FTZ R95, R79, R98, !PT ;  /* 0x000000624f5f7209 */ /* 0x000fc40007810000 */
[----:B------:R-:W-:Y:S02]  /*6790*/  FMNMX.FTZ R101, R93, R100, !PT ;  /* 0x000000645d657209 */ /* 0x000fe40007810000 */
[----:B------:R-:W-:Y:S02]  /*67a0*/  FMNMX.FTZ R100, R80, R95, !PT ;  /* 0x0000005f50647209 */ /* 0x000fe40007810000 */
[----:B------:R-:W-:Y:S01]  /*67b0*/  FMNMX.FTZ R106, R94, R101, !PT ;  /* 0x000000655e6a7209 */ /* 0x000fe20007810000 */
[----:B------:R-:W2:Y:S01]  /*67c0*/  MUFU.TANH R104, R104 ;  /* 0x0000006800687308 */ /* 0x000ea20000002400 */
[----:B------:R-:W-:Y:S01]  /*67d0*/  FMUL.FTZ R92, R111, UR22 ;  /* 0x000000166f5c7c20 */ /* 0x000fe20008410000 */
[----:B------:R-:W-:Y:S02]  /*67e0*/  FMNMX.FTZ R95, R83, R100, !PT ;  /* 0x00000064535f7209 */ /* 0x000fe40007810000 */
[----:B0-----:R-:W-:Y:S01]  /*67f0*/  FMNMX.FTZ R100, R97, R106, !PT ;  /* 0x0000006a61647209 */ /* 0x001fe20007810000 */
[----:B------:R-:W-:-:S03]  /*6800*/  FMUL.FTZ R96, R114, UR22 ;  /* 0x0000001672607c20 */ /* 0x000fc60008410000 */
[----:B------:R-:W0:Y:S01]  /*6810*/  MUFU.TANH R91, R91 ;  /* 0x0000005b005b7308 */ /* 0x000e220000002400 */
[----:B------:R-:W-:Y:S02]  /*6820*/  FMNMX.FTZ R106, R84, R95, !PT ;  /* 0x0000005f546a7209 */ /* 0x000fe40007810000 */
[----:B-1----:R-:W-:Y:S01]  /*6830*/  FMNMX.FTZ R101, R99, R100, !PT ;  /* 0x0000006463657209 */ /* 0x002fe20007810000 */
[----:B------:R-:W-:Y:S01]  /*6840*/  FMUL.FTZ R98, R115, UR22 ;  /* 0x0000001673627c20 */ /* 0x000fe20008410000 */
[----:B------:R-:W-:-:S03]  /*6850*/  FMNMX.FTZ R95, R87, R106, !PT ;  /* 0x0000006a575f7209 */ /* 0x000fc60007810000 */
[----:B------:R-:W1:Y:S01]  /*6860*/  MUFU.TANH R92, R92 ;  /* 0x0000005c005c7308 */ /* 0x000e620000002400 */
[----:B------:R-:W-:Y:S01]  /*6870*/  FMNMX.FTZ R101, R102, R101, !PT ;  /* 0x0000006566657209 */ /* 0x000fe20007810000 */
[----:B------:R-:W-:Y:S01]  /*6880*/  FMUL.FTZ R100, R118, UR22 ;  /* 0x0000001676647c20 */ /* 0x000fe20008410000 */
[----:B------:R-:W-:-:S05]  /*6890*/  FMNMX.FTZ R106, R88, R95, !PT ;  /* 0x0000005f586a7209 */ /* 0x000fca0007810000 */
[----:B------:R-:W3:Y:S01]  /*68a0*/  MUFU.TANH R96, R96 ;  /* 0x0000006000607308 */ /* 0x000ee20000002400 */
[----:B--2---:R-:W-:Y:S02]  /*68b0*/  FMNMX.FTZ R95, R104, R101, !PT ;  /* 0x00000065685f7209 */ /* 0x004fe40007810000 */
[----:B0-----:R-:W-:-:S05]  /*68c0*/  FMNMX.FTZ R101, R91, R106, !PT ;  /* 0x0000006a5b657209 */ /* 0x001fca0007810000 */
[----:B------:R-:W0:Y:S01]  /*68d0*/  MUFU.TANH R98, R98 ;  /* 0x0000006200627308 */ /* 0x000e220000002400 */
[----:B------:R-:W2:Y:S01]  /*68e0*/  SHFL.BFLY PT, R106, R95, 0x2, 0x1f ;  /* 0x0c401f005f6a7f89 */ /* 0x000ea200000e0000 */
[----:B-1----:R-:W-:-:S06]  /*68f0*/  FMNMX.FTZ R101, R92, R101, !PT ;  /* 0x000000655c657209 */ /* 0x002fcc0007810000 */
[----:B------:R-:W1:Y:S01]  /*6900*/  MUFU.TANH R100, R100 ;  /* 0x0000006400647308 */ /* 0x000e620000002400 */
[----:B---3--:R-:W-:-:S07]  /*6910*/  FMNMX.FTZ R101, R96, R101, !PT ;  /* 0x0000006560657209 */ /* 0x008fce0007810000 */
[----:B------:R-:W3:Y:S01]  /*6920*/  MUFU.TANH R103, R103 ;  /* 0x0000006700677308 */ /* 0x000ee20000002400 */
[----:B0-----:R-:W-:-:S04]  /*6930*/  FMNMX.FTZ R101, R98, R101, !PT ;  /* 0x0000006562657209 */ /* 0x001fc80007810000 */
[----:B-1----:R-:W-:Y:S02]  /*6940*/  FMNMX.FTZ R108, R100, R101, !PT ;  /* 0x00000065646c7209 */ /* 0x002fe40007810000 */
[----:B--2---:R-:W-:Y:S02]  /*6950*/  FMNMX.FTZ R105, R95, R106, !PT ;  /* 0x0000006a5f697209 */ /* 0x004fe40007810000 */
[----:B---3--:R-:W-:-:S03]  /*6960*/  FMNMX.FTZ R108, R103, R108, !PT ;  /* 0x0000006c676c7209 */ /* 0x008fc60007810000 */
[----:B------:R-:W0:Y:S04]  /*6970*/  SHFL.BFLY PT, R106, R105, 0x1, 0x1f ;  /* 0x0c201f00696a7f89 */ /* 0x000e2800000e0000 */
[----:B------:R-:W1:Y:S01]  /*6980*/  SHFL.BFLY PT, R101, R108, 0x2, 0x1f ;  /* 0x0c401f006c657f89 */ /* 0x000e6200000e0000 */
[----:B0-----:R-:W-:Y:S02]  /*6990*/  FMNMX.FTZ R95, R105, R106, !PT ;  /* 0x0000006a695f7209 */ /* 0x001fe40007810000 */
[----:B-1----:R-:W-:-:S05]  /*69a0*/  FMNMX.FTZ R107, R108, R101, !PT ;  /* 0x000000656c6b7209 */ /* 0x002fca0007810000 */
[----:B------:R-:W0:Y:S02]  /*69b0*/  SHFL.BFLY PT, R106, R107, 0x1, 0x1f ;  /* 0x0c201f006b6a7f89 */ /* 0x000e2400000e0000 */
[----:B0-----:R-:W-:Y:S01]  /*69c0*/  FMNMX.FTZ R101, R107, R106, !PT ;  /* 0x0000006a6b657209 */ /* 0x001fe20007810000 */
[C---:B------:R-:W-:Y:S01]  /*69d0*/  FADD.FTZ R106, -R95.reuse, R0 ;  /* 0x000000005f6a7221 */ /* 0x040fe20000010100 */
[----:B------:R-:W-:-:S03]  /*69e0*/  FMUL.FTZ R0, R95, UR21 ;  /* 0x000000155f007c20 */ /* 0x000fc60008410000 */
[C---:B------:R-:W-:Y:S01]  /*69f0*/  FMUL.FTZ R107, R101.reuse, UR21 ;  /* 0x00000015656b7c20 */ /* 0x040fe20008410000 */
[----:B------:R-:W-:Y:S01]  /*6a00*/  FMUL.FTZ R106, R106, UR21 ;  /* 0x000000156a6a7c20 */ /* 0x000fe20008410000 */
[----:B------:R-:W-:Y:S01]  /*6a10*/  FADD.FTZ R6, -R101, R6 ;  /* 0x0000000665067221 */ /* 0x000fe20000010100 */
        /* <DEDUP_REMOVED lines=10> */
[----:B0-----:R-:W-:Y:S01]  /*6ac0*/  FMUL.FTZ R106, R6, UR21 ;  /* 0x00000015066a7c20 */ /* 0x001fe20008410000 */
        /* <DEDUP_REMOVED lines=43> */
[----:B------:R-:W-:Y:S01]  /*6d80*/  FFMA.FTZ R14, R15, UR21, -R107 ;  /* 0x000000150f0e7c23 */ /* 0x000fe2000801086b */
[----:B------:R-:W-:Y:S08]  /*6d90*/  MUFU.EX2 R0, R106 ;  /* 0x0000006a00007308 */ /* 0x000ff00000000800 */
[----:B------:R-:W1:Y:S08]  /*6da0*/  MUFU.EX2 R10, R10 ;  /* 0x0000000a000a7308 */ /* 0x000e700000000800 */
[----:B------:R-:W2:Y:S08]  /*6db0*/  MUFU.EX2 R9, R9 ;  /* 0x0000000900097308 */ /* 0x000eb00000000800 */
[----:B------:R-:W3:Y:S08]  /*6dc0*/  MUFU.EX2 R11, R11 ;  /* 0x0000000b000b7308 */ /* 0x000ef00000000800 */
[----:B------:R-:W-:Y:S08]  /*6dd0*/  MUFU.EX2 R12, R12 ;  /* 0x0000000c000c7308 */ /* 0x000ff00000000800 */
[----:B------:R-:W4:Y:S08]  /*6de0*/  MUFU.EX2 R13, R13 ;  /* 0x0000000d000d7308 */ /* 0x000f300000000800 */
[----:B------:R-:W-:Y:S08]  /*6df0*/  MUFU.EX2 R6, R6 ;  /* 0x0000000600067308 */ /* 0x000ff00000000800 */
[----:B------:R-:W5:Y:S01]  /*6e00*/  MUFU.EX2 R14, R14 ;  /* 0x0000000e000e7308 */ /* 0x000f620000000800 */
[----:B0-----:R-:W-:Y:S01]  /*6e10*/  FFMA.FTZ R108, R32, R3, R8 ;  /* 0x00000003206c7223 */ /* 0x001fe20000010008 */
[----:B-1----:R-:W-:Y:S01]  /*6e20*/  FFMA.FTZ R106, R0, R7, R10 ;  /* 0x00000007006a7223 */ /* 0x002fe2000001000a */
[----:B--2---:R-:W-:-:S02]  /*6e30*/  F2FP.F16.F32.PACK_AB R8, R9, R8 ;  /* 0x000000080908723e */ /* 0x004fc400000000ff */
[----:B------:R-:W-:Y:S01]  /*6e40*/  FADD.FTZ R3, R9, R108 ;  /* 0x0000006c09037221 */ /* 0x000fe20000010000 */
[C---:B---3--:R-:W-:Y:S01]  /*6e50*/  FADD.FTZ R7, R11.reuse, R106 ;  /* 0x0000006a0b077221 */ /* 0x048fe20000010000 */
[----:B------:R-:W-:Y:S02]  /*6e60*/  F2FP.F16.F32.PACK_AB R9, R11, R10 ;  /* 0x0000000a0b09723e */ /* 0x000fe400000000ff */
[----:B----4-:R-:W-:Y:S02]  /*6e70*/  F2FP.F16.F32.PACK_AB R10, R13, R12 ;  /* 0x0000000c0d0a723e */ /* 0x010fe400000000ff */
[----:B-----5:R-:W-:-:S05]  /*6e80*/  F2FP.F16.F32.PACK_AB R11, R14, R6 ;  /* 0x000000060e0b723e */ /* 0x020fca00000000ff */
[----:B------:R0:W-:Y:S01]  /*6e90*/  STSM.16.M88.4 [R2+0x1e800], R8 ;  /* 0x01e8000802007844 */ /* 0x0001e20000000200 */
[----:B------:R-:W1:Y:S01]  /*6ea0*/  MUFU.EX2 R18, R18 ;  /* 0x0000001200127308 */ /* 0x000e620000000800 */
[--C-:B------:R-:W-:Y:S01]  /*6eb0*/  FFMA.FTZ R108, R22, UR21, -R107.reuse ;  /* 0x00000015166c7c23 */ /* 0x100fe2000801086b */
[--C-:B0-----:R-:W-:Y:S01]  /*6ec0*/  FFMA.FTZ R9, R154, UR21, -R107.reuse ;  /* 0x000000159a097c23 */ /* 0x101fe2000801086b */
[--C-:B------:R-:W-:Y:S01]  /*6ed0*/  FFMA.FTZ R10, R153, UR21, -R107.reuse ;  /* 0x00000015990a7c23 */ /* 0x100fe2000801086b */
[----:B------:R-:W-:-:S04]  /*6ee0*/  FFMA.FTZ R11, R152, UR21, -R107 ;  /* 0x00000015980b7c23 */ /* 0x000fc8000801086b */
[----:B------:R-:W-:Y:S08]  /*6ef0*/  MUFU.EX2 R19, R19 ;  /* 0x0000001300137308 */ /* 0x000ff00000000800 */
[----:B------:R-:W0:Y:S01]  /*6f00*/  MUFU.EX2 R9, R9 ;  /* 0x0000000900097308 */ /* 0x000e220000000800 */
[----:B------:R-:W-:Y:S01]  /*6f10*/  FADD.FTZ R12, R12, R3 ;  /* 0x000000030c0c7221 */ /* 0x000fe20000010000 */
[----:B------:R-:W-:-:S06]  /*6f20*/  FADD.FTZ R8, R6, R7 ;  /* 0x0000000706087221 */ /* 0x000fcc0000010000 */
[----:B------:R-:W2:Y:S01]  /*6f30*/  MUFU.EX2 R10, R10 ;  /* 0x0000000a000a7308 */ /* 0x000ea20000000800 */
[----:B------:R-:W-:Y:S01]  /*6f40*/  FFMA.FTZ R25, R25, UR21, -R107 ;  /* 0x0000001519197c23 */ /* 0x000fe2000801086b */
[----:B------:R-:W-:-:S06]  /*6f50*/  FADD.FTZ R13, R13, R12 ;  /* 0x0000000c0d0d7221 */ /* 0x000fcc0000010000 */
[----:B------:R-:W3:Y:S01]  /*6f60*/  MUFU.EX2 R20, R20 ;  /* 0x0000001400147308 */ /* 0x000ee20000000800 */
[----:B------:R-:W-:Y:S01]  /*6f70*/  FADD.FTZ R8, R14, R8 ;  /* 0x000000080e087221 */ /* 0x000fe20000010000 */
[----:B------:R-:W-:-:S06]  /*6f80*/  FFMA.FTZ R26, R26, UR21, -R107 ;  /* 0x000000151a1a7c23 */ /* 0x000fcc000801086b */
[----:B------:R-:W4:Y:S01]  /*6f90*/  MUFU.EX2 R11, R11 ;  /* 0x0000000b000b7308 */ /* 0x000f220000000800 */
[----:B-1----:R-:W-:Y:S01]  /*6fa0*/  FADD.FTZ R12, R18, R13 ;  /* 0x0000000d120c7221 */ /* 0x002fe20000010000 */
[----:B0-----:R-:W-:-:S06]  /*6fb0*/  FADD.FTZ R13, R9, R8 ;  /* 0x00000008090d7221 */ /* 0x001fcc0000010000 */
[----:B------:R-:W0:Y:S01]  /*6fc0*/  MUFU.EX2 R21, R21 ;  /* 0x0000001500157308 */ /* 0x000e220000000800 */
[--C-:B------:R-:W-:Y:S01]  /*6fd0*/  FFMA.FTZ R106, R29, UR21, -R107.reuse ;  /* 0x000000151d6a7c23 */ /* 0x100fe2000801086b */
[----:B------:R-:W-:-:S06]  /*6fe0*/  FFMA.FTZ R22, R53, UR21, -R107 ;  /* 0x0000001535167c23 */ /* 0x000fcc000801086b */
[----:B------:R-:W1:Y:S01]  /*6ff0*/  MUFU.EX2 R108, R108 ;  /* 0x0000006c006c7308 */ /* 0x000e620000000800 */
[----:B------:R-:W-:Y:S01]  /*7000*/  FFMA.FTZ R53, R69, UR21, -R107 ;  /* 0x0000001545357c23 */ /* 0x000fe2000801086b */
[----:B------:R-:W-:-:S06]  /*7010*/  FADD.FTZ R69, R19, R12 ;  /* 0x0000000c13457221 */ /* 0x000fcc0000010000 */
[----:B------:R-:W5:Y:S01]  /*7020*/  MUFU.EX2 R23, R23 ;  /* 0x0000001700177308 */ /* 0x000f620000000800 */
[----:B--2---:R-:W-:Y:S01]  /*7030*/  FADD.FTZ R12, R10, R13 ;  /* 0x0000000d0a0c7221 */ /* 0x004fe20000010000 */
[----:B------:R-:W-:-:S06]  /*7040*/  FFMA.FTZ R109, R30, UR21, -R107 ;  /* 0x000000151e6d7c23 */ /* 0x000fcc000801086b */
[----:B------:R-:W2:Y:S01]  /*7050*/  MUFU.EX2 R25, R25 ;  /* 0x0000001900197308 */ /* 0x000ea20000000800 */
[----:B---3--:R-:W-:Y:S01]  /*7060*/  FADD.FTZ R14, R20, R69 ;  /* 0x00000045140e7221 */ /* 0x008fe20000010000 */
[----:B----4-:R-:W-:-:S06]  /*7070*/  FADD.FTZ R13, R11, R12 ;  /* 0x0000000c0b0d7221 */ /* 0x010fcc0000010000 */
[----:B------:R-:W3:Y:S01]  /*7080*/  MUFU.EX2 R24, R24 ;  /* 0x0000001800187308 */ /* 0x000ee20000000800 */
[----:B------:R-:W-:-:S07]  /*7090*/  FFMA.FTZ R30, R33, UR21, -R107 ;  /* 0x00000015211e7c23 */ /* 0x000fce000801086b */
[----:B------:R-:W4:Y:S01]  /*70a0*/  MUFU.EX2 R26, R26 ;  /* 0x0000001a001a7308 */ /* 0x000f220000000800 */
[----:B0-----:R-:W-:Y:S01]  /*70b0*/  FADD.FTZ R14, R21, R14 ;  /* 0x0000000e150e7221 */ /* 0x001fe20000010000 */
[----:B-1----:R-:W-:-:S06]  /*70c0*/  FADD.FTZ R12, R108, R13 ;  /* 0x0000000d6c0c7221 */ /* 0x002fcc0000010000 */
[----:B------:R-:W0:Y:S01]  /*70d0*/  MUFU.EX2 R27, R27 ;  /* 0x0000001b001b7308 */ /* 0x000e220000000800 */
[----:B------:R-:W-:-:S07]  /*70e0*/  FFMA.FTZ R33, R34, UR21, -R107 ;  /* 0x0000001522217c23 */ /* 0x000fce000801086b */
[----:B------:R-:W1:Y:S01]  /*70f0*/  MUFU.EX2 R106, R106 ;  /* 0x0000006a006a7308 */ /* 0x000e620000000800 */
[----:B------:R-:W-:Y:S01]  /*7100*/  F2FP.F16.F32.PACK_AB R8, R19, R18 ;  /* 0x000000121308723e */ /* 0x000fe200000000ff */
[----:B-----5:R-:W-:-:S06]  /*7110*/  FADD.FTZ R13, R23, R14 ;  /* 0x0000000e170d7221 */ /* 0x020fcc0000010000 */
        /* <DEDUP_REMOVED lines=14> */
[----:B-----5:R-:W-:Y:S01]  /*7200*/  FADD.FTZ R14, R28, R13 ;  /* 0x0000000d1c0e7221 */ /* 0x020fe20000010000 */
[----:B--2---:R-:W-:-:S06]  /*7210*/  FADD.FTZ R13, R109, R12 ;  /* 0x0000000c6d0d7221 */ /* 0x004fcc0000010000 */
[----:B------:R-:W2:Y:S01]  /*7220*/  MUFU.EX2 R35, R35 ;  /* 0x0000002300237308 */ /* 0x000ea20000000800 */
[----:B------:R-:W-:-:S07]  /*7230*/  FFMA.FTZ R37, R42, UR21, -R107 ;  /* 0x000000152a257c23 */ /* 0x000fce000801086b */
[----:B------:R-:W5:Y:S01]  /*7240*/  MUFU.EX2 R15, R15 ;  /* 0x0000000f000f7308 */ /* 0x000f620000000800 */
        /* <DEDUP_REMOVED lines=10> */
[----:B--2---:R-:W-:Y:S01]  /*72f0*/  FADD.FTZ R13, R35, R14 ;  /* 0x0000000e230d7221 */ /* 0x004fe20000010000 */
[----:B-----5:R-:W-:-:S06]  /*7300*/  FADD.FTZ R69, R15, R12 ;  /* 0x0000000c0f457221 */ /* 0x020fcc0000010000 */
        /* <DEDUP_REMOVED lines=10> */
[----:B------:R-:W0:Y:S08]  /*73b0*/  MUFU.EX2 R44, R44 ;  /* 0x0000002c002c7308 */ /* 0x000e300000000800 */
[----:B------:R-:W1:Y:S01]  /*73c0*/  MUFU.EX2 R38, R38 ;  /* 0x0000002600267308 */ /* 0x000e620000000800 */
[----:B--2---:R-:W-:Y:S01]  /*73d0*/  FADD.FTZ R12, R40, R13 ;  /* 0x0000000d280c7221 */ /* 0x004fe20000010000 */
[----:B-----5:R-:W-:-:S06]  /*73e0*/  FADD.FTZ R14, R37, R14 ;  /* 0x0000000e250e7221 */ /* 0x020fcc0000010000 */
[----:B------:R-:W2:Y:S01]  /*73f0*/  MUFU.EX2 R47, R47 ;  /* 0x0000002f002f7308 */ /* 0x000ea20000000800 */
[----:B------:R-:W-:-:S07]  /*7400*/  FFMA.FTZ R46, R54, UR21, -R107 ;  /* 0x00000015362e7c23 */ /* 0x000fce000801086b */
[----:B------:R-:W5:Y:S01]  /*7410*/  MUFU.EX2 R49, R49 ;  /* 0x0000003100317308 */ /* 0x000f620000000800 */
[----:B------:R-:W-:Y:S01]  /*7420*/  F2FP.F16.F32.PACK_AB R9, R10, R9 ;  /* 0x000000090a09723e */ /* 0x000fe200000000ff */
[----:B---3--:R-:W-:Y:S01]  /*7430*/  FADD.FTZ R13, R43, R12 ;  /* 0x0000000c2b0d7221 */ /* 0x008fe20000010000 */
[----:B------:R-:W-:-:S05]  /*7440*/  F2FP.F16.F32.PACK_AB R10, R21, R20 ;  /* 0x00000014150a723e */ /* 0x000fca00000000ff */
[----:B------:R-:W3:Y:S01]  /*7450*/  MUFU.EX2 R48, R48 ;  /* 0x0000003000307308 */ /* 0x000ee20000000800 */
[----:B----4-:R-:W-:Y:S01]  /*7460*/  FADD.FTZ R21, R29, R14 ;  /* 0x0000000e1d157221 */ /* 0x010fe20000010000 */
[----:B------:R-:W-:-:S06]  /*7470*/  FFMA.FTZ R57, R57, UR21, -R107 ;  /* 0x0000001539397c23 */ /* 0x000fcc000801086b */
[----:B------:R-:W4:Y:S01]  /*7480*/  MUFU.EX2 R45, R45 ;  /* 0x0000002d002d7308 */ /* 0x000f220000000800 */
[----:B------:R-:W-:Y:S01]  /*7490*/  F2FP.F16.F32.PACK_AB R25, R26, R25 ;  /* 0x000000191a19723e */ /* 0x000fe200000000ff */
[----:B0-----:R-:W-:Y:S01]  /*74a0*/  FADD.FTZ R14, R44, R13 ;  /* 0x0000000d2c0e7221 */ /* 0x001fe20000010000 */
[----:B------:R-:W-:-:S05]  /*74b0*/  F2FP.F16.F32.PACK_AB R26, R28, R27 ;  /* 0x0000001b1c1a723e */ /* 0x000fca00000000ff */
[----:B------:R-:W0:Y:S01]  /*74c0*/  MUFU.EX2 R51, R51 ;  /* 0x0000003300337308 */ /* 0x000e220000000800 */
[----:B-1----:R-:W-:Y:S01]  /*74d0*/  FADD.FTZ R28, R38, R21 ;  /* 0x00000015261c7221 */ /* 0x002fe20000010000 */
[----:B------:R-:W-:-:S06]  /*74e0*/  FFMA.FTZ R3, R58, UR21, -R107 ;  /* 0x000000153a037c23 */ /* 0x000fcc000801086b */
[----:B------:R-:W1:Y:S01]  /*74f0*/  MUFU.EX2 R22, R22 ;  /* 0x0000001600167308 */ /* 0x000e620000000800 */
[----:B--2---:R-:W-:Y:S01]  /*7500*/  FADD.FTZ R21, R47, R14 ;  /* 0x0000000e2f157221 */ /* 0x004fe20000010000 */
[----:B-----5:R-:W-:-:S06]  /*7510*/  FADD.FTZ R28, R49, R28 ;  /* 0x0000001c311c7221 */ /* 0x020fcc0000010000 */
[----:B------:R-:W2:Y:S01]  /*7520*/  MUFU.EX2 R52, R52 ;  /* 0x0000003400347308 */ /* 0x000ea20000000800 */
[----:B------:R-:W-:-:S07]  /*7530*/  FFMA.FTZ R6, R61, UR21, -R107 ;  /* 0x000000153d067c23 */ /* 0x000fce000801086b */
[----:B------:R-:W5:Y:S01]  /*7540*/  MUFU.EX2 R46, R46 ;  /* 0x0000002e002e7308 */ /* 0x000f620000000800 */
[----:B------:R-:W-:Y:S01]  /*7550*/  F2FP.F16.F32.PACK_AB R13, R33, R30 ;  /* 0x0000001e210d723e */ /* 0x000fe200000000ff */
[----:B---3--:R-:W-:-:S06]  /*7560*/  FADD.FTZ R30, R48, R21 ;  /* 0x00000015301e7221 */ /* 0x008fcc0000010000 */
[----:B------:R-:W3:Y:S01]  /*7570*/  MUFU.EX2 R55, R55 ;  /* 0x0000003700377308 */ /* 0x000ee20000000800 */
[----:B----4-:R-:W-:Y:S01]  /*7580*/  FADD.FTZ R21, R45, R28 ;  /* 0x0000001c2d157221 */ /* 0x010fe20000010000 */
[----:B------:R-:W-:-:S06]  /*7590*/  FFMA.FTZ R7, R62, UR21, -R107 ;  /* 0x000000153e077c23 */ /* 0x000fcc000801086b */
[----:B------:R-:W4:Y:S01]  /*75a0*/  MUFU.EX2 R57, R57 ;  /* 0x0000003900397308 */ /* 0x000f220000000800 */
[----:B------:R-:W-:Y:S01]  /*75b0*/  F2FP.F16.F32.PACK_AB R24, R24, R23 ;  /* 0x000000171818723e */ /* 0x000fe200000000ff */
[----:B0-----:R-:W-:-:S06]  /*75c0*/  FADD.FTZ R23, R51, R30 ;  /* 0x0000001e33177221 */ /* 0x001fcc0000010000 */
[----:B------:R-:W0:Y:S01]  /*75d0*/  MUFU.EX2 R56, R56 ;  /* 0x0000003800387308 */ /* 0x000e220000000800 */
[----:B-1----:R-:W-:Y:S01]  /*75e0*/  FADD.FTZ R21, R22, R21 ;  /* 0x0000001516157221 */ /* 0x002fe20000010000 */
[----:B------:R-:W-:-:S06]  /*75f0*/  FFMA.FTZ R65, R65, UR21, -R107 ;  /* 0x0000001541417c23 */ /* 0x000fcc000801086b */
[----:B------:R-:W1:Y:S01]  /*7600*/  MUFU.EX2 R3, R3 ;  /* 0x0000000300037308 */ /* 0x000e620000000800 */
[----:B--2---:R-:W-:Y:S01]  /*7610*/  FADD.FTZ R28, R52, R23 ;  /* 0x00000017341c7221 */ /* 0x004fe20000010000 */
[----:B-----5:R-:W-:-:S06]  /*7620*/  FADD.FTZ R30, R46, R21 ;  /* 0x000000152e1e7221 */ /* 0x020fcc0000010000 */
[----:B------:R-:W2:Y:S01]  /*7630*/  MUFU.EX2 R59, R59 ;  /* 0x0000003b003b7308 */ /* 0x000ea20000000800 */
[----:B------:R-:W-:Y:S01]  /*7640*/  FFMA.FTZ R61, R66, UR21, -R107 ;  /* 0x00000015423d7c23 */ /* 0x000fe2000801086b */
[----:B------:R-:W-:-:S06]  /*7650*/  F2FP.F16.F32.PACK_AB R11, R108, R11 ;  /* 0x0000000b6c0b723e */ /* 0x000fcc00000000ff */
[----:B------:R-:W5:Y:S01]  /*7660*/  MUFU.EX2 R6, R6 ;  /* 0x0000000600067308 */ /* 0x000f620000000800 */
[----:B---3--:R-:W-:Y:S01]  /*7670*/  FADD.FTZ R21, R55, R28 ;  /* 0x0000001c37157221 */ /* 0x008fe20000010000 */
[----:B----4-:R-:W-:-:S06]  /*7680*/  FADD.FTZ R30, R57, R30 ;  /* 0x0000001e391e7221 */ /* 0x010fcc0000010000 */
[----:B------:R-:W3:Y:S01]  /*7690*/  MUFU.EX2 R7, R7 ;  /* 0x0000000700077308 */ /* 0x000ee20000000800 */
[----:B------:R0:W-:Y:S07]  /*76a0*/  STSM.16.M88.4 [R156], R8 ;  /* 0x000000089c007844 */ /* 0x0001ee0000000200 */
[----:B------:R-:W4:Y:S01]  /*76b0*/  MUFU.EX2 R60, R60 ;  /* 0x0000003c003c7308 */ /* 0x000f220000000800 */
[----:B------:R-:W-:-:S07]  /*76c0*/  FFMA.FTZ R54, R70, UR21, -R107 ;  /* 0x0000001546367c23 */ /* 0x000fce000801086b */
[----:B------:R-:W4:Y:S01]  /*76d0*/  MUFU.EX2 R65, R65 ;  /* 0x0000004100417308 */ /* 0x000f220000000800 */
[----:B0-----:R-:W-:Y:S01]  /*76e0*/  FADD.FTZ R8, R56, R21 ;  /* 0x0000001538087221 */ /* 0x001fe20000010000 */
[----:B-1----:R-:W-:-:S06]  /*76f0*/  FADD.FTZ R9, R3, R30 ;  /* 0x0000001e03097221 */ /* 0x002fcc0000010000 */
[----:B------:R-:W0:Y:S01]  /*7700*/  MUFU.EX2 R63, R63 ;  /* 0x0000003f003f7308 */ /* 0x000e220000000800 */
[----:B--2---:R-:W-:Y:S01]  /*7710*/  FADD.FTZ R11, R59, R8 ;  /* 0x000000083b0b7221 */ /* 0x004fe20000010000 */
[----:B-----5:R-:W-:-:S06]  /*7720*/  FADD.FTZ R8, R6, R9 ;  /* 0x0000000906087221 */ /* 0x020fcc0000010000 */
[----:B------:R-:W1:Y:S01]  /*7730*/  MUFU.EX2 R61, R61 ;  /* 0x0000003d003d7308 */ /* 0x000e620000000800 */
[----:B------:R-:W-:Y:S01]  /*7740*/  FFMA.FTZ R71, R71, UR21, -R107 ;  /* 0x0000001547477c23 */ /* 0x000fe2000801086b */
[----:B---3--:R-:W-:-:S06]  /*7750*/  FADD.FTZ R8, R7, R8 ;  /* 0x0000000807087221 */ /* 0x008fcc0000010000 */
[----:B------:R-:W2:Y:S08]  /*7760*/  MUFU.EX2 R64, R64 ;  /* 0x0000004000407308 */ /* 0x000eb00000000800 */
[----:B------:R-:W3:Y:S01]  /*7770*/  MUFU.EX2 R53, R53 ;  /* 0x0000003500357308 */ /* 0x000ee20000000800 */
[----:B------:R-:W-:Y:S01]  /*7780*/  FFMA.FTZ R72, R72, UR21, -R107 ;  /* 0x0000001548487c23 */ /* 0x000fe2000801086b */
[----:B----4-:R-:W-:-:S06]  /*7790*/  FADD.FTZ R10, R60, R11 ;  /* 0x0000000b3c0a7221 */ /* 0x010fcc0000010000 */
[----:B------:R-:W4:Y:S01]  /*77a0*/  MUFU.EX2 R67, R67 ;  /* 0x0000004300437308 */ /* 0x000f220000000800 */
[----:B------:R-:W-:-:S07]  /*77b0*/  FADD.FTZ R8, R65, R8 ;  /* 0x0000000841087221 */ /* 0x000fce0000010000 */
[----:B------:R-:W5:Y:S01]  /*77c0*/  MUFU.EX2 R54, R54 ;  /* 0x0000003600367308 */ /* 0x000f620000000800 */
[----:B------:R-:W-:Y:S01]  /*77d0*/  FFMA.FTZ R75, R75, UR21, -R107 ;  /* 0x000000154b4b7c23 */ /* 0x000fe2000801086b */
[----:B0-----:R-:W-:-:S06]  /*77e0*/  FADD.FTZ R9, R63, R10 ;  /* 0x0000000a3f097221 */ /* 0x001fcc0000010000 */
[----:B------:R-:W0:Y:S01]  /*77f0*/  MUFU.EX2 R68, R68 ;  /* 0x0000004400447308 */ /* 0x000e220000000800 */
[----:B-1----:R-:W-:Y:S01]  /*7800*/  FADD.FTZ R8, R61, R8 ;  /* 0x000000083d087221 */ /* 0x002fe20000010000 */
[----:B------:R-:W-:-:S06]  /*7810*/  FFMA.FTZ R76, R76, UR21, -R107 ;  /* 0x000000154c4c7c23 */ /* 0x000fcc000801086b */
[----:B------:R-:W1:Y:S01]  /*7820*/  MUFU.EX2 R18, R71 ;  /* 0x0000004700127308 */ /* 0x000e620000000800 */
[----:B--2---:R-:W-:Y:S01]  /*7830*/  FADD.FTZ R10, R64, R9 ;  /* 0x00000009400a7221 */ /* 0x004fe20000010000 */
[----:B------:R-:W-:-:S06]  /*7840*/  F2FP.F16.F32.PACK_AB R57, R3, R57 ;  /* 0x000000390339723e */ /* 0x000fcc00000000ff */
[----:B------:R-:W2:Y:S01]  /*7850*/  MUFU.EX2 R73, R73 ;  /* 0x0000004900497308 */ /* 0x000ea20000000800 */
[----:B---3--:R-:W-:Y:S01]  /*7860*/  FADD.FTZ R3, R53, R8 ;  /* 0x0000000835037221 */ /* 0x008fe20000010000 */
[----:B------:R-:W-:-:S06]  /*7870*/  FFMA.FTZ R79, R79, UR21, -R107 ;  /* 0x000000154f4f7c23 */ /* 0x000fcc000801086b */
[----:B------:R-:W3:Y:S01]  /*7880*/  MUFU.EX2 R19, R72 ;  /* 0x0000004800137308 */ /* 0x000ee20000000800 */
[----:B----4-:R-:W-:Y:S01]  /*7890*/  FADD.FTZ R9, R67, R10 ;  /* 0x0000000a43097221 */ /* 0x010fe20000010000 */
[----:B-----5:R-:W-:-:S06]  /*78a0*/  FADD.FTZ R3, R54, R3 ;  /* 0x0000000336037221 */ /* 0x020fcc0000010000 */
[----:B------:R-:W4:Y:S01]  /*78b0*/  MUFU.EX2 R74, R74 ;  /* 0x0000004a004a7308 */ /* 0x000f220000000800 */
[----:B------:R-:W-:-:S07]  /*78c0*/  FFMA.FTZ R80, R80, UR21, -R107 ;  /* 0x0000001550507c23 */ /* 0x000fce000801086b */
[----:B------:R-:W5:Y:S01]  /*78d0*/  MUFU.EX2 R20, R75 ;  /* 0x0000004b00147308 */ /* 0x000f620000000800 */
        /* <DEDUP_REMOVED lines=8> */
[----:B---3--:R-:W-:-:S06]  /*7960*/  FADD.FTZ R3, R19, R6 ;  /* 0x0000000613037221 */ /* 0x008fcc0000010000 */
[----:B------:R-:W2:Y:S01]  /*7970*/  MUFU.EX2 R78, R78 ;  /* 0x0000004e004e7308 */ /* 0x000ea20000000800 */
[----:B------:R-:W-:-:S07]  /*7980*/  FFMA.FTZ R84, R84, UR21, -R107 ;  /* 0x0000001554547c23 */ /* 0x000fce000801086b */
[----:B------:R-:W3:Y:S01]  /*7990*/  MUFU.EX2 R79, R79 ;  /* 0x0000004f004f7308 */ /* 0x000ee20000000800 */
[----:B----4-:R-:W-:Y:S01]  /*79a0*/  FADD.FTZ R8, R74, R7 ;  /* 0x000000074a087221 */ /* 0x010fe20000010000 */
[----:B-----5:R-:W-:-:S06]  /*79b0*/  FADD.FTZ R3, R20, R3 ;  /* 0x0000000314037221 */ /* 0x020fcc0000010000 */
[----:B------:R-:W4:Y:S01]  /*79c0*/  MUFU.EX2 R80, R80 ;  /* 0x0000005000507308 */ /* 0x000f220000000800 */
[----:B------:R-:W-:Y:S01]  /*79d0*/  FFMA.FTZ R87, R87, UR21, -R107 ;  /* 0x0000001557577c23 */ /* 0x000fe2000801086b */
[----:B0-----:R-:W-:Y:S01]  /*79e0*/  FADD.FTZ R7, R77, R8 ;  /* 0x000000084d077221 */ /* 0x001fe20000010000 */
[----:B-1----:R-:W-:-:S05]  /*79f0*/  FADD.FTZ R8, R76, R3 ;  /* 0x000000034c087221 */ /* 0x002fca0000010000 */
[----:B------:R-:W0:Y:S01]  /*7a00*/  MUFU.EX2 R83, R83 ;  /* 0x0000005300537308 */ /* 0x000e220000000800 */
[----:B------:R-:W-:Y:S01]  /*7a10*/  FFMA.FTZ R88, R88, UR21, -R107 ;  /* 0x0000001558587c23 */ /* 0x000fe2000801086b */
[----:B------:R-:W-:Y:S01]  /*7a20*/  F2FP.F16.F32.PACK_AB R27, R109, R106 ;  /* 0x0000006a6d1b723e */ /* 0x000fe200000000ff */
[----:B--2---:R-:W-:Y:S01]  /*7a30*/  FADD.FTZ R6, R78, R7 ;  /* 0x000000074e067221 */ /* 0x004fe20000010000 */
[----:B------:R-:W-:-:S04]  /*7a40*/  F2FP.F16.F32.PACK_AB R12, R105, R31 ;  /* 0x0000001f690c723e */ /* 0x000fc800000000ff */
[----:B------:R-:W1:Y:S01]  /*7a50*/  MUFU.EX2 R84, R84 ;  /* 0x0000005400547308 */ /* 0x000e620000000800 */
[----:B------:R-:W-:Y:S02]  /*7a60*/  F2FP.F16.F32.PACK_AB R14, R36, R35 ;  /* 0x00000023240e723e */ /* 0x000fe400000000ff */
[----:B------:R-:W-:Y:S01]  /*7a70*/  F2FP.F16.F32.PACK_AB R15, R34, R15 ;  /* 0x0000000f220f723e */ /* 0x000fe200000000ff */
[----:B---3--:R-:W-:Y:S01]  /*7a80*/  FADD.FTZ R7, R79, R8 ;  /* 0x000000084f077221 */ /* 0x008fe20000010000 */
[----:B------:R-:W-:Y:S03]  /*7a90*/  STSM.16.M88.4 [R17], R24 ;  /* 0x0000001811007844 */ /* 0x000fe60000000200 */
[----:B------:R-:W2:Y:S01]  /*7aa0*/  MUFU.EX2 R87, R87 ;  /* 0x0000005700577308 */ /* 0x000ea20000000800 */
[--C-:B------:R-:W-:Y:S01]  /*7ab0*/  FFMA.FTZ R91, R91, UR21, -R107.reuse ;  /* 0x000000155b5b7c23 */ /* 0x100fe2000801086b */
[----:B------:R4:W-:Y:S01]  /*7ac0*/  STSM.16.M88.4 [R16], R12 ;  /* 0x0000000c10007844 */ /* 0x0009e20000000200 */
[----:B------:R-:W-:Y:S01]  /*7ad0*/  FFMA.FTZ R92, R92, UR21, -R107 ;  /* 0x000000155c5c7c23 */ /* 0x000fe2000801086b */
[----:B------:R-:W-:-:S04]  /*7ae0*/  F2FP.F16.F32.PACK_AB R50, R52, R51 ;  /* 0x000000333432723e */ /* 0x000fc800000000ff */
[----:B------:R-:W3:Y:S01]  /*7af0*/  MUFU.EX2 R88, R88 ;  /* 0x0000005800587308 */ /* 0x000ee20000000800 */
[----:B------:R-:W-:Y:S01]  /*7b00*/  F2FP.F16.F32.PACK_AB R51, R46, R22 ;  /* 0x000000162e33723e */ /* 0x000fe200000000ff */
[----:B------:R-:W-:Y:S01]  /*7b10*/  FFMA.FTZ R96, R96, UR21, -R107 ;  /* 0x0000001560607c23 */ /* 0x000fe2000801086b */
[----:B----4-:R-:W-:-:S05]  /*7b20*/  FADD.FTZ R12, R80, R7 ;  /* 0x00000007500c7221 */ /* 0x010fca0000010000 */
[----:B------:R-:W4:Y:S01]  /*7b30*/  MUFU.EX2 R22, R91 ;  /* 0x0000005b00167308 */ /* 0x000f220000000800 */
[----:B0-----:R-:W-:-:S07]  /*7b40*/  FADD.FTZ R7, R83, R12 ;  /* 0x0000000c53077221 */ /* 0x001fce0000010000 */
[----:B------:R-:W0:Y:S01]  /*7b50*/  MUFU.EX2 R81, R81 ;  /* 0x0000005100517308 */ /* 0x000e220000000800 */
[----:B-1----:R-:W-:Y:S01]  /*7b60*/  FADD.FTZ R12, R84, R7 ;  /* 0x00000007540c7221 */ /* 0x002fe20000010000 */
[--C-:B------:R-:W-:Y:S01]  /*7b70*/  FFMA.FTZ R100, R100, UR21, -R107.reuse ;  /* 0x0000001564647c23 */ /* 0x100fe2000801086b */
[--C-:B------:R-:W-:Y:S01]  /*7b80*/  FFMA.FTZ R103, R103, UR21, -R107.reuse ;  /* 0x0000001567677c23 */ /* 0x100fe2000801086b */
[----:B------:R-:W-:-:S04]  /*7b90*/  FFMA.FTZ R98, R98, UR21, -R107 ;  /* 0x0000001562627c23 */ /* 0x000fc8000801086b */
[----:B------:R-:W1:Y:S01]  /*7ba0*/  MUFU.EX2 R92, R92 ;  /* 0x0000005c005c7308 */ /* 0x000e620000000800 */
[----:B--2---:R-:W-:-:S07]  /*7bb0*/  FADD.FTZ R7, R87, R12 ;  /* 0x0000000c57077221 */ /* 0x004fce0000010000 */
[----:B------:R-:W2:Y:S01]  /*7bc0*/  MUFU.EX2 R82, R82 ;  /* 0x0000005200527308 */ /* 0x000ea20000000800 */
[----:B---3--:R-:W-:-:S07]  /*7bd0*/  FADD.FTZ R7, R88, R7 ;  /* 0x0000000758077221 */ /* 0x008fce0000010000 */
[----:B------:R-:W3:Y:S01]  /*7be0*/  MUFU.EX2 R96, R96 ;  /* 0x0000006000607308 */ /* 0x000ee20000000800 */
[----:B----4-:R-:W-:-:S07]  /*7bf0*/  FADD.FTZ R7, R22, R7 ;  /* 0x0000000716077221 */ /* 0x010fce0000010000 */
[----:B------:R-:W4:Y:S01]  /*7c00*/  MUFU.EX2 R85, R85 ;  /* 0x0000005500557308 */ /* 0x000f220000000800 */
[----:B------:R-:W-:-:S07]  /*7c10*/  F2FP.F16.F32.PACK_AB R42, R44, R43 ;  /* 0x0000002b2c2a723e */ /* 0x000fce00000000ff */
[----:B------:R-:W-:Y:S01]  /*7c20*/  MUFU.EX2 R86, R86 ;  /* 0x0000005600567308 */ /* 0x000fe20000000800 */
[----:B------:R-:W-:-:S07]  /*7c30*/  F2FP.F16.F32.PACK_AB R40, R40, R39 ;  /* 0x000000272828723e */ /* 0x000fce00000000ff */
[----:B------:R-:W-:Y:S01]  /*7c40*/  MUFU.EX2 R89, R89 ;  /* 0x0000005900597308 */ /* 0x000fe20000000800 */
[----:B------:R-:W-:-:S07]  /*7c50*/  F2FP.F16.F32.PACK_AB R41, R37, R41 ;  /* 0x000000292529723e */ /* 0x000fce00000000ff */
[----:B------:R-:W-:Y:S01]  /*7c60*/  MUFU.EX2 R90, R90 ;  /* 0x0000005a005a7308 */ /* 0x000fe20000000800 */
[----:B------:R-:W-:-:S07]  /*7c70*/  F2FP.F16.F32.PACK_AB R43, R38, R29 ;  /* 0x0000001d262b723e */ /* 0x000fce00000000ff */
[----:B------:R-:W-:Y:S01]  /*7c80*/  MUFU.EX2 R93, R93 ;  /* 0x0000005d005d7308 */ /* 0x000fe20000000800 */
[----:B0-----:R-:W-:-:S07]  /*7c90*/  FADD.FTZ R3, R81, R6 ;  /* 0x0000000651037221 */ /* 0x001fce0000010000 */
[----:B------:R-:W-:Y:S08]  /*7ca0*/  MUFU.EX2 R94, R94 ;  /* 0x0000005e005e7308 */ /* 0x000ff00000000800 */
[----:B------:R-:W0:Y:S01]  /*7cb0*/  MUFU.EX2 R21, R98 ;  /* 0x0000006200157308 */ /* 0x000e220000000800 */
[----:B------:R-:W-:-:S07]  /*7cc0*/  F2FP.F16.F32.PACK_AB R48, R48, R47 ;  /* 0x0000002f3030723e */ /* 0x000fce00000000ff */
[----:B------:R-:W-:Y:S01]  /*7cd0*/  MUFU.EX2 R97, R97 ;  /* 0x0000006100617308 */ /* 0x000fe20000000800 */
[----:B------:R-:W-:-:S07]  /*7ce0*/  F2FP.F16.F32.PACK_AB R49, R45, R49 ;  /* 0x000000312d31723e */ /* 0x000fce00000000ff */
[----:B------:R-:W5:Y:S08]  /*7cf0*/  MUFU.EX2 R99, R99 ;  /* 0x0000006300637308 */ /* 0x000f700000000800 */
[----:B------:R-:W-:Y:S08]  /*7d00*/  MUFU.EX2 R102, R102 ;  /* 0x0000006600667308 */ /* 0x000ff00000000800 */
[----:B------:R-:W-:Y:S08]  /*7d10*/  MUFU.EX2 R104, R104 ;  /* 0x0000006800687308 */ /* 0x000ff00000000800 */
[----:B------:R-:W-:Y:S08]  /*7d20*/  MUFU.EX2 R100, R100 ;  /* 0x0000006400647308 */ /* 0x000ff00000000800 */
[----:B------:R-:W5:Y:S01]  /*7d30*/  MUFU.EX2 R103, R103 ;  /* 0x0000006700677308 */ /* 0x000f620000000800 */
[----:B------:R-:W-:Y:S01]  /*7d40*/  F2FP.F16.F32.PACK_AB R56, R56, R55 ;  /* 0x000000373838723e */ /* 0x000fe200000000ff */
[----:B-1----:R-:W-:Y:S01]  /*7d50*/  FADD.FTZ R7, R92, R7 ;  /* 0x000000075c077221 */ /* 0x002fe20000010000 */
[----:B------:R-:W-:Y:S01]  /*7d60*/  F2FP.F16.F32.PACK_AB R66, R68, R67 ;  /* 0x000000434442723e */ /* 0x000fe200000000ff */
[----:B--2---:R-:W-:Y:S01]  /*7d70*/  FADD.FTZ R6, R82, R3 ;  /* 0x0000000352067221 */ /* 0x004fe20000010000 */
[----:B------:R-:W-:-:S02]  /*7d80*/  F2FP.F16.F32.PACK_AB R64, R64, R63 ;  /* 0x0000003f4040723e */ /* 0x000fc400000000ff */
[----:B------:R-:W-:Y:S02]  /*7d90*/  F2FP.F16.F32.PACK_AB R65, R61, R65 ;  /* 0x000000413d41723e */ /* 0x000fe400000000ff */
[----:B------:R-:W-:Y:S01]  /*7da0*/  F2FP.F16.F32.PACK_AB R67, R54, R53 ;  /* 0x000000353643723e */ /* 0x000fe200000000ff */
[----:B------:R-:W-:Y:S01]  /*7db0*/  STSM.16.M88.4 [R2+0x24800], R40 ;  /* 0x0248002802007844 */ /* 0x000fe20000000200 */
[----:B------:R-:W-:Y:S02]  /*7dc0*/  F2FP.F16.F32.PACK_AB R8, R74, R73 ;  /* 0x000000494a08723e */ /* 0x000fe400000000ff */
[----:B------:R-:W-:Y:S02]  /*7dd0*/  F2FP.F16.F32.PACK_AB R9, R19, R18 ;  /* 0x000000121309723e */ /* 0x000fe400000000ff */
[----:B------:R-:W-:Y:S02]  /*7de0*/  F2FP.F16.F32.PACK_AB R10, R78, R77 ;  /* 0x0000004d4e0a723e */ /* 0x000fe400000000ff */
[----:B------:R-:W-:Y:S01]  /*7df0*/  F2FP.F16.F32.PACK_AB R11, R76, R20 ;  /* 0x000000144c0b723e */ /* 0x000fe200000000ff */
[----:B------:R-:W-:Y:S01]  /*7e00*/  STSM.16.M88.4 [R110], R48 ;  /* 0x000000306e007844 */ /* 0x000fe20000000200 */
[----:B---3--:R-:W-:Y:S01]  /*7e10*/  FADD.FTZ R7, R96, R7 ;  /* 0x0000000760077221 */ /* 0x008fe20000010000 */
[----:B----4-:R-:W-:-:S02]  /*7e20*/  FADD.FTZ R3, R85, R6 ;  /* 0x0000000655037221 */ /* 0x010fc40000010000 */
[----:B------:R-:W-:Y:S01]  /*7e30*/  STSM.16.M88.4 [R17+0x6000], R56 ;  /* 0x0060003811007844 */ /* 0x000fe20000000200 */
[----:B------:R-:W-:Y:S01]  /*7e40*/  F2FP.F16.F32.PACK_AB R12, R82, R81 ;  /* 0x00000051520c723e */ /* 0x000fe200000000ff */
[----:B0-----:R-:W-:Y:S01]  /*7e50*/  FADD.FTZ R7, R21, R7 ;  /* 0x0000000715077221 */ /* 0x001fe20000010000 */
[----:B------:R-:W-:Y:S01]  /*7e60*/  F2FP.F16.F32.PACK_AB R13, R80, R79 ;  /* 0x0000004f500d723e */ /* 0x000fe200000000ff */
[----:B------:R-:W-:Y:S01]  /*7e70*/  STSM.16.M88.4 [R16+0x6000], R64 ;  /* 0x0060004010007844 */ /* 0x000fe20000000200 */
[----:B------:R-:W-:Y:S02]  /*7e80*/  F2FP.F16.F32.PACK_AB R14, R86, R85 ;  /* 0x00000055560e723e */ /* 0x000fe400000000ff */
[----:B------:R-:W-:Y:S01]  /*7e90*/  F2FP.F16.F32.PACK_AB R15, R84, R83 ;  /* 0x00000053540f723e */ /* 0x000fe200000000ff */
[----:B------:R0:W-:Y:S01]  /*7ea0*/  STSM.16.M88.4 [R2+0x2a800], R8 ;  /* 0x02a8000802007844 */ /* 0x0001e20000000200 */
[----:B-----5:R-:W-:Y:S01]  /*7eb0*/  F2FP.F16.F32.PACK_AB R20, R99, R97 ;  /* 0x000000616314723e */ /* 0x020fe200000000ff */
[----:B------:R-:W-:Y:S01]  /*7ec0*/  FADD.FTZ R6, R86, R3 ;  /* 0x0000000356067221 */ /* 0x000fe20000010000 */
[----:B------:R-:W-:-:S02]  /*7ed0*/  F2FP.F16.F32.PACK_AB R21, R21, R96 ;  /* 0x000000601515723e */ /* 0x000fc400000000ff */
[----:B------:R-:W-:Y:S01]  /*7ee0*/  F2FP.F16.F32.PACK_AB R23, R103, R100 ;  /* 0x000000646717723e */ /* 0x000fe200000000ff */
[----:B------:R1:W-:Y:S01]  /*7ef0*/  STSM.16.M88.4 [R157], R12 ;  /* 0x0000000c9d007844 */ /* 0x0003e20000000200 */
[----:B------:R-:W-:Y:S01]  /*7f00*/  FADD.FTZ R3, R89, R6 ;  /* 0x0000000659037221 */ /* 0x000fe20000010000 */
[----:B0-----:R-:W-:Y:S02]  /*7f10*/  F2FP.F16.F32.PACK_AB R8, R90, R89 ;  /* 0x000000595a08723e */ /* 0x001fe400000000ff */
[----:B------:R-:W-:Y:S02]  /*7f20*/  F2FP.F16.F32.PACK_AB R9, R88, R87 ;  /* 0x000000575809723e */ /* 0x000fe400000000ff */
[----:B------:R-:W-:Y:S02]  /*7f30*/  F2FP.F16.F32.PACK_AB R10, R94, R93 ;  /* 0x0000005d5e0a723e */ /* 0x000fe400000000ff */
[----:B------:R-:W-:Y:S02]  /*7f40*/  F2FP.F16.F32.PACK_AB R11, R92, R22 ;  /* 0x000000165c0b723e */ /* 0x000fe400000000ff */
[----:B------:R-:W-:-:S03]  /*7f50*/  F2FP.F16.F32.PACK_AB R22, R104, R102 ;  /* 0x000000666816723e */ /* 0x000fc600000000ff */
[----:B------:R1:W-:Y:S04]  /*7f60*/  STSM.16.M88.4 [R17+0xc000], R8 ;  /* 0x00c0000811007844 */ /* 0x0003e80000000200 */
[----:B------:R1:W-:Y:S01]  /*7f70*/  STSM.16.M88.4 [R16+0xc000], R20 ;  /* 0x00c0001410007844 */ /* 0x0003e20000000200 */
[----:B------:R-:W-:Y:S01]  /*7f80*/  FADD.FTZ R6, R90, R3 ;  /* 0x000000035a067221 */ /* 0x000fe20000010000 */
[----:B------:R0:W-:Y:S06]  /*7f90*/  MEMBAR.ALL.CTA ;  /* 0x0000000000007992 */ /* 0x0001ec0000008000 */
[----:B0-----:R-:W0:Y:S01]  /*7fa0*/  FENCE.VIEW.ASYNC.S ;  /* 0x00000000000073c6 */ /* 0x001e220000000000 */
[----:B------:R-:W-:Y:S01]  /*7fb0*/  FADD.FTZ R3, R93, R6 ;  /* 0x000000065d037221 */ /* 0x000fe20000010000 */
[----:B------:R-:W-:-:S03]  /*7fc0*/  ISETP.LT.AND P2, PT, RZ, UR24, PT ;  /* 0x00000018ff007c0c */ /* 0x000fc6000bf41270 */
[----:B------:R-:W-:Y:S01]  /*7fd0*/  FADD.FTZ R6, R94, R3 ;  /* 0x000000035e067221 */ /* 0x000fe20000010000 */
[----:B------:R-:W-:-:S03]  /*7fe0*/  UIADD3 UR6, UR24, -0x1, URZ ;  /* 0xffffffff18067890 */ /* 0x000fc6000fffe03f */
[----:B------:R-:W-:-:S04]  /*7ff0*/  FADD.FTZ R6, R97, R6 ;  /* 0x0000000661067221 */ /* 0x000fc80000010000 */
[----:B------:R-:W-:Y:S01]  /*8000*/  FADD.FTZ R3, R99, R6 ;  /* 0x0000000663037221 */ /* 0x000fe20000010000 */
[----:B------:R-:W-:Y:S01]  /*8010*/  FADD.FTZ R7, R100, R7 ;  /* 0x0000000764077221 */ /* 0x000fe20000010000 */
[----:B------:R-:W-:Y:S01]  /*8020*/  UMOV UR25, UR38 ;  /* 0x0000002600197c82 */ /* 0x000fe20008000000 */
[----:B------:R-:W-:Y:S01]  /*8030*/  UMOV UR24, UR6 ;  /* 0x0000000600187c82 */ /* 0x000fe20008000000 */
[----:B------:R-:W-:Y:S01]  /*8040*/  FADD.FTZ R3, R102, R3 ;  /* 0x0000000366037221 */ /* 0x000fe20000010000 */
[----:B------:R-:W-:Y:S01]  /*8050*/  UMOV UR23, UR39 ;  /* 0x0000002700177c82 */ /* 0x000fe20008000000 */
        /* <DEDUP_REMOVED lines=36> */
[----:B0-----:R-:W-:Y:S01]  /*82a0*/  NOP ;  /* 0x0000000000007918 */ /* 0x001fe20000000000 */
[----:B-1----:R-:W-:Y:S05]  /*82b0*/  @P2 BRA `(.L_x_12677) ;  /* 0xffffffc8008c2947 */ /* 0x002fea000383ffff */
.L_x_12668:
[----:B------:R-:W-:Y:S06]  /*82c0*/  BAR.ARV 0x8, 0x200 ;  /* 0x0208000000007b1d */ /* 0x000fec0000002000 */
[----:B------:R-:W-:Y:S05]  /*82d0*/  @!P0 BRA `(.L_x_12678) ;  /* 0x0000000000048947 */ /* 0x000fea0003800000 */
[----:B------:R-:W-:Y:S01]  /*82e0*/  BPT.TRAP 0x1 ;  /* 0x000000040000795c */ /* 0x000fe20000300000 */
.L_x_12678:
[----:B------:R-:W-:Y:S01]  /*82f0*/  ULEA UR12, UR39, UR40, 0x3 ;  /* 0x00000028270c7291 */ /* 0x000fe2000f8e183f */
[----:B------:R-:W-:-:S05]  /*8300*/  IMAD.U32 R0, RZ, RZ, UR38 ;  /* 0x00000026ff007e24 */ /* 0x000fca000f8e00ff */
[----:B------:R-:W-:-:S04]  /*8310*/  SHF.L.U32 R0, R0, 0x1f, RZ ;  /* 0x0000001f00007819 */ /* 0x000fc800000006ff */
[----:B------:R0:W1:Y:S01]  /*8320*/  SYNCS.PHASECHK.TRANS64.TRYWAIT P2, [UR12+0x30850], R0 ;  /* 0x03085000ff0075a7 */ /* 0x000062000804014c */
[----:B------:R-:W-:Y:S05]  /*8330*/  @!P0 BRA `(.L_x_12679) ;  /* 0x0000000000048947 */ /* 0x000fea0003800000 */
[----:B------:R-:W-:Y:S01]  /*8340*/  BPT.TRAP 0x1 ;  /* 0x000000040000795c */ /* 0x000fe20000300000 */
.L_x_12679:
[----:B-1----:R-:W-:Y:S05]  /*8350*/  @P2 BRA `(.L_x_12680) ;  /* 0x0000000000082947 */ /* 0x002fea0003800000 */
[----:B------:R-:W1:Y:S02]  /*8360*/  SYNCS.PHASECHK.TRANS64.TRYWAIT P0, [UR12+0x30850], R0 ;  /* 0x03085000ff0075a7 */ /* 0x000e64000800014c */
[----:B-1----:R-:W-:Y:S05]  /*8370*/  @!P0 BRA `(.L_x_12681) ;  /* 0x0000005000008947 */ /* 0x002fea0003800000 */
.L_x_12680:
[----:B------:R-:W-:Y:S01]  /*8380*/  R2UR UR4, R155 ;  /* 0x000000009b0472ca */ /* 0x000fe200000e0000 */
[----:B------:R-:W-:Y:S01]  /*8390*/  UIADD3 UR5, UR40, 0x400, URZ ;  /* 0x0000040028057890 */ /* 0x000fe2000fffe03f */
[----:B------:R-:W-:Y:S01]  /*83a0*/  WARPGROUP.ARRIVE ;  /* 0x00000000000079c5 */ /* 0x000fe20000000000 */
[----:B------:R-:W-:Y:S01]  /*83b0*/  UMOV UR7, 0x40000040 ;  /* 0x4000004000077882 */ /* 0x000fe20000000000 */
[----:B------:R-:W-:Y:S01]  /*83c0*/  UMOV UR11, 0x40000040 ;  /* 0x40000040000b7882 */ /* 0x000fe20000000000 */
[----:B------:R-:W-:Y:S01]  /*83d0*/  USHF.R.U32.HI UR5, URZ, 0x4, UR5 ;  /* 0x000000043f057899 */ /* 0x000fe20008011605 */
[----:B------:R-:W2:Y:S01]  /*83e0*/  LDL R62, [R1+0x4] ;  /* 0x00000400013e7983 */ /* 0x000ea20000100800 */
[----:B------:R-:W-:Y:S01]  /*83f0*/  UMOV UR9, 0x40000040 ;  /* 0x4000004000097882 */ /* 0x000fe20000000000 */
[----:B------:R-:W3:Y:S02]  /*8400*/  LDC R18, c[0x0][0xbe8] ;  /* 0x0002fa00ff127b82 */ /* 0x000ee40000000800 */
[----:B------:R-:W4:Y:S03]  /*8410*/  LDL R6, [R1+0x20] ;  /* 0x0000200001067983 */ /* 0x000f260000100800 */
[----:B------:R-:W-:Y:S01]  /*8420*/  UIADD3 UR4, UR4, 0x1e800, URZ ;  /* 0x0001e80004047890 */ /* 0x000fe2000fffe03f */
[----:B------:R-:W5:Y:S04]  /*8430*/  LDL R29, [R1+0x1c] ;  /* 0x00001c00011d7983 */ /* 0x000f680000100800 */
[----:B01----:R-:W0:Y:S01]  /*8440*/  SHFL.BFLY PT, R0, R3, 0x2, 0x1f ;  /* 0x0c401f0003007f89 */ /* 0x003e2200000e0000 */
[----:B------:R-:W-:-:S03]  /*8450*/  USHF.R.U32.HI UR4, URZ, 0x4, UR4 ;  /* 0x000000043f047899 */ /* 0x000fc60008011604 */
[----:B------:R-:W1:Y:S01]  /*8460*/  SHFL.BFLY PT, R4, R7, 0x2, 0x1f ;  /* 0x0c401f0007047f89 */ /* 0x000e6200000e0000 */
[----:B------:R-:W-:Y:S01]  /*8470*/  ULOP3.LUT UR5, UR5, 0x3fff, URZ, 0xc0, !UPT ;  /* 0x00003fff05057892 */ /* 0x000fe2000f8ec03f */
[----:B------:R-:W3:Y:S01]  /*8480*/  S2R R8, SR_TID.X ;  /* 0x0000000000087919 */ /* 0x000ee20000002100 */
[----:B------:R-:W-:Y:S01]  /*8490*/  ULOP3.LUT UR4, UR4, 0x3fff, URZ, 0xc0, !UPT ;  /* 0x00003fff04047892 */ /* 0x000fe2000f8ec03f */
[----:B------:R-:W-:Y:S01]  /*84a0*/  IMAD.MOV.U32 R19, RZ, RZ, -0x800000 ;  /* 0xff800000ff137424 */ /* 0x000fe200078e00ff */
[----:B------:R-:W-:Y:S01]  /*84b0*/  UIMAD UR6, UR39, 0x600, UR5 ;  /* 0x00000600270678a4 */ /* 0x000fe2000f8e0205 */
[----:B------:R-:W5:Y:S01]  /*84c0*/  LDL R32, [R1+0xc] ;  /* 0x00000c0001207983 */ /* 0x000f620000100800 */
[----:B------:R-:W-:Y:S01]  /*84d0*/  ULOP3.LUT UR4, UR4, 0x10000, URZ, 0xfc, !UPT ;  /* 0x0001000004047892 */ /* 0x000fe2000f8efc3f */
[----:B------:R-:W-:Y:S01]  /*84e0*/  CS2R R10, SRZ ;  /* 0x00000000000a7805 */ /* 0x000fe2000001ff00 */
[----:B------:R-:W-:Y:S01]  /*84f0*/  UMOV UR5, 0x40000040 ;  /* 0x4000004000057882 */ /* 0x000fe20000000000 */
[----:B------:R-:W5:Y:S01]  /*8500*/  LDL R36, [R1+0x18] ;  /* 0x0000180001247983 */ /* 0x000f620000100800 */
[----:B------:R-:W-:Y:S01]  /*8510*/  IMAD.MOV.U32 R48, RZ, RZ, -0x800000 ;  /* 0xff800000ff307424 */ /* 0x000fe200078e00ff */
[----:B------:R-:W4:Y:S04]  /*8520*/  LDC R12, c[0x0][0xc38] ;  /* 0x00030e00ff0c7b82 */ /* 0x000f280000000800 */
[----:B------:R-:W-:Y:S01]  /*8530*/  HGMMA.64x64x16.F32 R120, gdesc[UR4].tnspB, R120, gsb0 ;  /* 0x40e00000047879f0 */ /* 0x000fe20008000878 */
[----:B------:R-:W-:-:S02]  /*8540*/  UIADD3 UR10, UR6, 0x80, URZ ;  /* 0x00000080060a7890 */ /* 0x000fc4000fffe03f */
[----:B------:R-:W-:Y:S01]  /*8550*/  UIADD3 UR8, UR4, 0x2, URZ ;  /* 0x0000000204087890 */ /* 0x000fe2000fffe03f */
[----:B------:R-:W5:Y:S01]  /*8560*/  LDC.64 R34, c[0x0][0xb98] ;  /* 0x0002e600ff227b82 */ /* 0x000f620000000a00 */
        /* <DEDUP_REMOVED lines=63> */
[----:B0-----:R-:W-:-:S05]  /*8960*/  FADD.FTZ R0, R0, R3 ;  /* 0x0000000300007221 */ /* 0x001fca0000010000 */
[----:B------:R-:W0:Y:S01]  /*8970*/  SHFL.BFLY PT, R5, R0, 0x1, 0x1f ;  /* 0x0c201f0000057f89 */ /* 0x000e2200000e0000 */
[----:B-1----:R-:W-:-:S05]  /*8980*/  FADD.FTZ R4, R4, R7 ;  /* 0x0000000704047221 */ /* 0x002fca0000010000 */
[----:B------:R-:W1:Y:S01]  /*8990*/  SHFL.BFLY PT, R9, R4, 0x1, 0x1f ;  /* 0x0c201f0004097f89 */ /* 0x000e6200000e0000 */
[----:B------:R-:W-:Y:S02]  /*89a0*/  WARPGROUP.DEPBAR.LE gsb0, 0x0 ;  /* 0x00008000000079c5 */ /* 0x000fe40000010000 */
[----:B------:R-:W-:-:S06]  /*89b0*/  WARPGROUP.ARRIVE ;  /* 0x00000000000079c5 */ /* 0x000fcc0000000000 */
[----:B------:R-:W-:Y:S01]  /*89c0*/  HGMMA.64x64x16.F32 R120, gdesc[UR8].tnspB, R120, gsb0 ;  /* 0x40e00000087879f0 */ /* 0x000fe20008000878 */
[----:B0-----:R-:W-:Y:S02]  /*89d0*/  FADD.FTZ R5, R0, R5 ;  /* 0x0000000500057221 */ /* 0x001fe40000010000 */
[----:B------:R-:W0:Y:S01]  /*89e0*/  S2UR UR5, SR_SWINHI ;  /* 0x00000000000579c3 */ /* 0x000e220000002f00 */
[----:B-1----:R-:W-:Y:S01]  /*89f0*/  FADD.FTZ R9, R4, R9 ;  /* 0x0000000904097221 */ /* 0x002fe20000010000 */
[C---:B---3--:R-:W-:Y:S01]  /*8a00*/  VIADD R60, R8.reuse, 0xffffff80 ;  /* 0xffffff80083c7836 */ /* 0x048fe20000000000 */
[----:B------:R-:W-:Y:S01]  /*8a10*/  UIADD3 UR7, -UR45, URZ, URZ ;  /* 0x0000003f2d077290 */ /* 0x000fe2000fffe13f */
[----:B------:R-:W-:Y:S01]  /*8a20*/  FSETP.NE.FTZ.AND P0, PT, R5, RZ, PT ;  /* 0x000000ff0500720b */ /* 0x000fe20003f15000 */
[----:B------:R-:W-:Y:S01]  /*8a30*/  UIADD3 UR6, UR6, 0x580, URZ ;  /* 0x0000058006067890 */ /* 0x000fe2000fffe03f */
[----:B------:R-:W-:Y:S01]  /*8a40*/  FSETP.NE.FTZ.AND P2, PT, R9, RZ, PT ;  /* 0x000000ff0900720b */ /* 0x000fe20003f55000 */
[----:B------:R-:W-:Y:S01]  /*8a50*/  UIADD3 UR4, UR4, 0xc06, URZ ;  /* 0x00000c0604047890 */ /* 0x000fe2000fffe03f */
[----:B------:R-:W-:Y:S01]  /*8a60*/  IADD3 R61, R8, -0x80, RZ ;  /* 0xffffff80083d7810 */ /* 0x000fe20007ffe0ff */
[----:B------:R-:W-:-:S08]  /*8a70*/  ULDC UR10, c[0x0][0xc44] ;  /* 0x00031100000a7ab9 */ /* 0x000fd00000000800 */
[----:B------:R-:W1:Y:S01]  /*8a80*/  @P0 MUFU.LG2 R3, R5 ;  /* 0x0000000500030308 */ /* 0x000e620000000c00 */
[----:B------:R-:W-:Y:S02]  /*8a90*/  MOV R0, UR21 ;  /* 0x0000001500007c02 */ /* 0x000fe40008000f00 */
[----:B------:R-:W-:Y:S01]  /*8aa0*/  SHF.R.S32.HI R60, RZ, 0x1f, R60 ;  /* 0x0000001fff3c7819 */ /* 0x000fe2000001143c */
[----:B------:R-:W-:-:S04]  /*8ab0*/  UIMAD UR10, UR10, UR7, UR43 ;  /* 0x000000070a0a72a4 */ /* 0x000fc8000f8e022b */
[----:B------:R-:W3:Y:S01]  /*8ac0*/  @P2 MUFU.LG2 R4, R9 ;  /* 0x0000000900042308 */ /* 0x000ee20000000c00 */
[----:B------:R-:W-:Y:S01]  /*8ad0*/  UMOV UR8, UR40 ;  /* 0x0000002800087c82 */ /* 0x000fe20008000000 */
[----:B0-----:R-:W-:Y:S01]  /*8ae0*/  UMOV UR9, UR5 ;  /* 0x0000000500097c82 */ /* 0x001fe20008000000 */
[----:B------:R-:W-:Y:S01]  /*8af0*/  UMOV UR7, 0x40000040 ;  /* 0x4000004000077882 */ /* 0x000fe20000000000 */
[----:B------:R-:W-:Y:S01]  /*8b00*/  UMOV UR5, 0x40000040 ;  /* 0x4000004000057882 */ /* 0x000fe20000000000 */
[----:B------:R-:W-:Y:S01]  /*8b10*/  @P0 FMUL.FTZ R0, R0, 0.69314718246459960938 ;  /* 0x3f31721800000820 */ /* 0x000fe20000410000 */
[----:B------:R-:W-:Y:S01]  /*8b20*/  LEA.HI R60, R60, R61, RZ, 0x3 ;  /* 0x0000003d3c3c7211 */ /* 0x000fe200078f18ff */
[----:B-1----:R-:W-:-:S03]  /*8b30*/  @P0 FMUL.FTZ R3, R3, 0.69314718246459960938 ;  /* 0x3f31721803030820 */ /* 0x002fc60000410000 */
[----:B------:R-:W-:Y:S01]  /*8b40*/  SHF.R.S32.HI R60, RZ, 0x3, R60 ;  /* 0x00000003ff3c7819 */ /* 0x000fe2000001143c */
[----:B------:R-:W-:Y:S01]  /*8b50*/  @P0 FFMA.FTZ R19, R0, R95, R3 ;  /* 0x0000005f00130223 */ /* 0x000fe20000010003 */
[----:B--2---:R-:W-:Y:S01]  /*8b60*/  IMAD.SHL.U32 R0, R62, 0x8, RZ ;  /* 0x000000083e007824 */ /* 0x004fe200078e00ff */
[----:B------:R-:W-:Y:S01]  /*8b70*/  MOV R24, UR8 ;  /* 0x0000000800187c02 */ /* 0x000fe20008000f00 */
[----:B------:R-:W-:Y:S02]  /*8b80*/  IMAD.U32 R3, RZ, RZ, UR21 ;  /* 0x00000015ff037e24 */ /* 0x000fe4000f8e00ff */
[----:B------:R-:W-:Y:S02]  /*8b90*/  IMAD R15, R60, 0x40, R0 ;  /* 0x000000403c0f7824 */ /* 0x000fe400078e0200 */
[----:B------:R-:W-:Y:S02]  /*8ba0*/  IMAD.U32 R25, RZ, RZ, UR9 ;  /* 0x00000009ff197e24 */ /* 0x000fe4000f8e00ff */
[----:B------:R-:W-:Y:S01]  /*8bb0*/  @P2 FMUL.FTZ R3, R3, 0.69314718246459960938 ;  /* 0x3f31721803032820 */ /* 0x000fe20000410000 */
[----:B---3--:R-:W-:Y:S01]  /*8bc0*/  @P2 FMUL.FTZ R4, R4, 0.69314718246459960938 ;  /* 0x3f31721804042820 */ /* 0x008fe20000410000 */
[----:B------:R0:W-:Y:S01]  /*8bd0*/  @P2 MUFU.RCP R10, R9 ;  /* 0x00000009000a2308 */ /* 0x0001e20000001000 */
[----:B------:R-:W-:Y:S01]  /*8be0*/  IMAD.WIDE R14, R15, 0x2, R24 ;  /* 0x000000020f0e7825 */ /* 0x000fe200078e0218 */
[----:B------:R-:W-:-:S02]  /*8bf0*/  WARPGROUP.DEPBAR.LE gsb0, 0x0 ;  /* 0x00008000000079c5 */ /* 0x000fc40000010000 */
[----:B------:R-:W-:-:S04]  /*8c00*/  WARPGROUP.ARRIVE ;  /* 0x00000000000079c5 */ /* 0x000fc80000000000 */
[----:B------:R1:W2:Y:S01]  /*8c10*/  @P0 MUFU.RCP R11, R5 ;  /* 0x00000005000b0308 */ /* 0x0002a20000001000 */
[----:B------:R-:W-:Y:S01]  /*8c20*/  IMAD R7, RZ, RZ, -UR43 ;  /* 0x8000002bff077e24 */ /* 0x000fe2000f8e02ff */
[----:B------:R-:W-:Y:S01]  /*8c30*/  USHF.R.S32.HI UR11, URZ, 0x1f, UR10 ;  /* 0x0000001f3f0b7899 */ /* 0x000fe2000801140a */
[----:B------:R-:W-:Y:S01]  /*8c40*/  ULDC.64 UR8, c[0x0][0xb90] ;  /* 0x0002e40000087ab9 */ /* 0x000fe20000000a00 */
[----:B------:R-:W-:Y:S01]  /*8c50*/  HGMMA.64x64x16.F32 R120, gdesc[UR4].tnspB, R120, gsb0 ;  /* 0x40e00000047879f0 */ /* 0x000fe20008000878 */
[----:B----4-:R-:W-:-:S04]  /*8c60*/  IMAD.WIDE R24, R6, 0x2, R24 ;  /* 0x0000000206187825 */ /* 0x010fc800078e0218 */
[----:B------:R-:W-:Y:S01]  /*8c70*/  @P2 FFMA.FTZ R48, R3, R101, R4 ;  /* 0x0000006503302223 */ /* 0x000fe20000010004 */
[----:B------:R-:W-:Y:S02]  /*8c80*/  ISETP.NE.AND P2, PT, R18, 0x1, PT ;  /* 0x000000011200780c */ /* 0x000fe40003f45270 */
[C---:B------:R-:W-:Y:S02]  /*8c90*/  LOP3.LUT R3, R24.reuse, 0x380, RZ, 0xc0, !PT ;  /* 0x0000038018037812 */ /* 0x040fe400078ec0ff */
[C---:B------:R-:W-:Y:S02]  /*8ca0*/  IADD3 R8, P0, R24.reuse, 0x60, RZ ;  /* 0x0000006018087810 */ /* 0x040fe40007f1e0ff */
[----:B------:R-:W-:Y:S02]  /*8cb0*/  SHF.R.U64 R3, R3, 0x3, RZ ;  /* 0x0000000303037819 */ /* 0x000fe400000012ff */
[C---:B------:R-:W-:Y:S02]  /*8cc0*/  IADD3 R6, P3, R24.reuse, 0x40, RZ ;  /* 0x0000004018067810 */ /* 0x040fe40007f7e0ff */
[----:B------:R-:W-:-:S02]  /*8cd0*/  IADD3 R4, P4, R24, 0x20, RZ ;  /* 0x0000002018047810 */ /* 0x000fc40007f9e0ff */
[----:B------:R-:W-:Y:S01]  /*8ce0*/  LOP3.LUT R24, R3, R24, RZ, 0x3c, !PT ;  /* 0x0000001803187212 */ /* 0x000fe200078e3cff */
[----:B------:R-:W3:Y:S01]  /*8cf0*/  @P2 LDC R28, c[0x0][0xbec] ;  /* 0x0002fb00ff1c2b82 */ /* 0x000ee20000000800 */
[----:B------:R-:W-:-:S04]  /*8d00*/  LOP3.LUT R3, R8, 0x380, RZ, 0xc0, !PT ;  /* 0x0000038008037812 */ /* 0x000fc800078ec0ff */
[----:B------:R-:W-:-:S03]  /*8d10*/  SHF.R.U64 R3, R3, 0x3, RZ ;  /* 0x0000000303037819 */ /* 0x000fc600000012ff */
[----:B------:R-:W4:Y:S01]  /*8d20*/  @P2 LDC R33, c[0x0][0xbf0] ;  /* 0x0002fc00ff212b82 */ /* 0x000f220000000800 */
[----:B------:R-:W-:Y:S02]  /*8d30*/  LOP3.LUT R22, R3, R8, RZ, 0x3c, !PT ;  /* 0x0000000803167212 */ /* 0x000fe400078e3cff */
[----:B------:R-:W-:-:S04]  /*8d40*/  LOP3.LUT R3, R4, 0x380, RZ, 0xc0, !PT ;  /* 0x0000038004037812 */ /* 0x000fc800078ec0ff */
[----:B------:R-:W-:Y:S01]  /*8d50*/  SHF.R.U64 R3, R3, 0x3, RZ ;  /* 0x0000000303037819 */ /* 0x000fe200000012ff */
[----:B------:R-:W-:-:S03]  /*8d60*/  UIMAD UR4, UR11, UR8, URZ ;  /* 0x000000080b0472a4 */ /* 0x000fc6000f8e023f */
[----:B------:R-:W-:Y:S01]  /*8d70*/  LOP3.LUT R8, R3, R4, RZ, 0x3c, !PT ;  /* 0x0000000403087212 */ /* 0x000fe200078e3cff */
[----:B------:R-:W-:Y:S01]  /*8d80*/  IMAD R3, R12, R7, UR41 ;  /* 0x000000290c037e24 */ /* 0x000fe2000f8e0207 */
[----:B------:R-:W-:-:S03]  /*8d90*/  UIMAD.WIDE.U32 UR6, UR10, UR8, URZ ;  /* 0x000000080a0672a5 */ /* 0x000fc6000f8e003f */
[----:B-----5:R-:W-:Y:S01]  /*8da0*/  IMAD R37, R3, 0xc0, R29 ;  /* 0x000000c003257824 */ /* 0x020fe200078e021d */
[----:B------:R-:W-:-:S03]  /*8db0*/  UIMAD UR4, UR10, UR9, UR4 ;  /* 0x000000090a0472a4 */ /* 0x000fc6000f8e0204 */
[----:B---3--:R-:W-:Y:S01]  /*8dc0*/  @P2 IMAD.HI.U32 R4, R37, R28, RZ ;  /* 0x0000001c25042227 */ /* 0x008fe200078e00ff */
[----:B------:R-:W-:Y:S01]  /*8dd0*/  UIADD3 UR4, UR7, UR4, URZ ;  /* 0x0000000407047290 */ /* 0x000fe2000fffe03f */
[----:B0-----:R-:W-:Y:S01]  /*8de0*/  IADD3.X R9, RZ, R25, RZ, P4, !PT ;  /* 0x00000019ff097210 */ /* 0x001fe200027fe4ff */
[----:B------:R-:W-:Y:S01]  /*8df0*/  ULDC.64 UR8, c[0x0][0xae8] ;  /* 0x0002ba0000087ab9 */ /* 0x000fe20000000a00 */
[----:B------:R-:W-:Y:S01]  /*8e00*/  IMAD.X R23, RZ, RZ, R25, P0 ;  /* 0x000000ffff177224 */ /* 0x000fe200000e0619 */
[C---:B------:R-:W-:Y:S01]  /*8e10*/  IADD3 R13, P0, R14.reuse, 0x1800, RZ ;  /* 0x000018000e0d7810 */ /* 0x040fe20007f1e0ff */
[----:B------:R-:W-:Y:S01]  /*8e20*/  IMAD.MOV.U32 R29, RZ, RZ, R37 ;  /* 0x000000ffff1d7224 */ /* 0x000fe200078e0025 */
[----:B----4-:R-:W-:Y:S01]  /*8e30*/  @P2 SHF.R.U32.HI R29, RZ, R33, R4 ;  /* 0x00000021ff1d2219 */ /* 0x010fe20000011604 */
[----:B------:R-:W-:Y:S01]  /*8e40*/  IMAD.U32 R27, RZ, RZ, UR7 ;  /* 0x00000007ff1b7e24 */ /* 0x000fe2000f8e00ff */
[----:B------:R-:W-:Y:S01]  /*8e50*/  IADD3 R31, P4, R14, 0x4800, RZ ;  /* 0x000048000e1f7810 */ /* 0x000fe20007f9e0ff */
[----:B------:R-:W-:Y:S01]  /*8e60*/  USHF.R.S32.HI UR7, URZ, 0x1f, UR45 ;  /* 0x0000001f3f077899 */ /* 0x000fe2000801142d */
[----:B------:R-:W-:Y:S01]  /*8e70*/  MOV R27, UR4 ;  /* 0x00000004001b7c02 */ /* 0x000fe20008000f00 */
[----:B------:R-:W-:Y:S01]  /*8e80*/  IMAD.U32 R26, RZ, RZ, UR6 ;  /* 0x00000006ff1a7e24 */ /* 0x000fe2000f8e00ff */
[----:B------:R-:W-:Y:S01]  /*8e90*/  LOP3.LUT R12, R13, 0x380, RZ, 0xc0, !PT ;  /* 0x000003800d0c7812 */ /* 0x000fe200078ec0ff */
[----:B------:R-:W-:Y:S01]  /*8ea0*/  IMAD.MOV R33, RZ, RZ, -R29 ;  /* 0x000000ffff217224 */ /* 0x000fe200078e0a1d */
[----:B------:R-:W-:Y:S01]  /*8eb0*/  LOP3.LUT R4, R31, 0x380, RZ, 0xc0, !PT ;  /* 0x000003801f047812 */ /* 0x000fe200078ec0ff */
[----:B------:R-:W-:Y:S01]  /*8ec0*/  IMAD.U32 R30, RZ, RZ, UR12 ;  /* 0x0000000cff1e7e24 */ /* 0x000fe2000f8e00ff */
[----:B------:R-:W-:Y:S01]  /*8ed0*/  MOV R57, R24 ;  /* 0x0000001800397202 */ /* 0x000fe20000000f00 */
[----:B------:R-:W-:Y:S01]  /*8ee0*/  IMAD.X R21, RZ, RZ, R25, P3 ;  /* 0x000000ffff157224 */ /* 0x000fe200018e0619 */
[----:B------:R-:W-:Y:S01]  /*8ef0*/  SHF.R.U64 R12, R12, 0x3, RZ ;  /* 0x000000030c0c7819 */ /* 0x000fe200000012ff */
[----:B------:R-:W-:Y:S01]  /*8f00*/  IMAD.WIDE.U32 R24, R34, UR45, R26 ;  /* 0x0000002d22187c25 */ /* 0x000fe2000f8e001a */
[----:B------:R-:W-:Y:S01]  /*8f10*/  SHF.R.U64 R4, R4, 0x3, RZ ;  /* 0x0000000304047819 */ /* 0x000fe200000012ff */
[----:B------:R-:W-:Y:S01]  /*8f20*/  ULDC.64 UR4, c[0x0][0xb88] ;  /* 0x0002e20000047ab9 */ /* 0x000fe20000000a00 */
[----:B------:R-:W-:Y:S01]  /*8f30*/  MOV R54, R22 ;  /* 0x0000001600367202 */ /* 0x000fe20000000f00 */
[----:B------:R-:W-:Y:S01]  /*8f40*/  IMAD R28, R34, UR7, RZ ;  /* 0x00000007221c7c24 */ /* 0x000fe2000f8e02ff */
[----:B-1----:R-:W-:Y:S01]  /*8f50*/  LOP3.LUT R5, R6, 0x380, RZ, 0xc0, !PT ;  /* 0x0000038006057812 */ /* 0x002fe200078ec0ff */
[----:B------:R-:W-:-:S02]  /*8f60*/  IMAD R27, R18, R33, R37 ;  /* 0x00000021121b7224 */ /* 0x000fc400078e0225 */
[----:B------:R-:W-:Y:S01]  /*8f70*/  @!P1 VIADD R22, R30, 0x30860 ;  /* 0x000308601e169836 */ /* 0x000fe20000000000 */
[----:B------:R-:W-:Y:S01]  /*8f80*/  LOP3.LUT R12, R12, R13, RZ, 0x3c, !PT ;  /* 0x0000000d0c0c7212 */ /* 0x000fe200078e3cff */
[----:B------:R-:W-:Y:S01]  /*8f90*/  IMAD.X R13, RZ, RZ, R15, P0 ;  /* 0x000000ffff0d7224 */ /* 0x000fe200000e060f */
[----:B------:R-:W-:Y:S01]  /*8fa0*/  LOP3.LUT R4, R4, R31, RZ, 0x3c, !PT ;  /* 0x0000001f04047212 */ /* 0x000fe200078e3cff */
[----:B------:R-:W-:Y:S01]  /*8fb0*/  IMAD R28, R35, UR45, R28 ;  /* 0x0000002d231c7c24 */ /* 0x000fe2000f8e021c */
[----:B------:R-:W-:Y:S02]  /*8fc0*/  SHF.R.U64 R5, R5, 0x3, RZ ;  /* 0x0000000305057819 */ /* 0x000fe400000012ff */
[----:B------:R-:W-:Y:S02]  /*8fd0*/  SHF.R.S32.HI R31, RZ, 0x1f, R29 ;  /* 0x0000001fff1f7819 */ /* 0x000fe4000001141d */
[----:B------:R-:W-:Y:S02]  /*8fe0*/  IADD3 R24, P0, R29, R24, RZ ;  /* 0x000000181d187210 */ /* 0x000fe40007f1e0ff */
[----:B------:R-:W-:-:S02]  /*8ff0*/  SHF.R.S32.HI R26, RZ, 0x1f, R27 ;  /* 0x0000001fff1a7819 */ /* 0x000fc4000001141b */
[----:B------:R-:W-:Y:S01]  /*9000*/  @!P1 PRMT R22, RZ, 0x654, R22 ;  /* 0x00000654ff169816 */ /* 0x000fe20000000016 */
[----:B------:R-:W-:Y:S02]  /*9010*/  WARPGROUP.DEPBAR.LE gsb0, 0x0 ;  /* 0x00008000000079c5 */ /* 0x000fe40000010000 */
[----:B------:R-:W-:Y:S01]  /*9020*/  LOP3.LUT R20, R5, R6, RZ, 0x3c, !PT ;  /* 0x0000000605147212 */ /* 0x000fe200078e3cff */
[----:B------:R-:W-:Y:S01]  /*9030*/  IMAD R26, R26, UR4, RZ ;  /* 0x000000041a1a7c24 */ /* 0x000fe2000f8e02ff */
[----:B------:R-:W-:Y:S01]  /*9040*/  IADD3.X R25, R31, R25, R28, P0, !PT ;  /* 0x000000191f197210 */ /* 0x000fe200007fe41c */
[----:B------:R0:W-:Y:S01]  /*9050*/  @!P1 SYNCS.ARRIVE.TRANS64.RED.A1T0 RZ, [R22+URZ], RZ ;  /* 0x000000ff16ff99a7 */ /* 0x0001e2000810043f */
[----:B------:R-:W-:Y:S01]  /*9060*/  MOV R55, R20 ;  /* 0x0000001400377202 */ /* 0x000fe20000000f00 */
[C---:B------:R-:W-:Y:S02]  /*9070*/  IMAD R23, R27.reuse, UR5, R26 ;  /* 0x000000051b177c24 */ /* 0x040fe4000f8e021a */
[----:B------:R-:W-:Y:S01]  /*9080*/  IMAD.WIDE.U32 R20, R27, UR4, R24 ;  /* 0x000000041b147c25 */ /* 0x000fe2000f8e0018 */
[----:B------:R-:W-:Y:S01]  /*9090*/  ULDC.64 UR4, c[0x0][0xb50] ;  /* 0x0002d40000047ab9 */ /* 0x000fe20000000a00 */
[----:B------:R-:W-:-:S03]  /*90a0*/  MOV R56, R8 ;  /* 0x0000000800387202 */ /* 0x000fc60000000f00 */
[----:B------:R-:W-:Y:S02]  /*90b0*/  IADD3 R23, R21, R23, RZ ;  /* 0x0000001715177210 */ /* 0x000fe40007ffe0ff */
[----:B------:R-:W-:Y:S01]  /*90c0*/  LEA R58, P0, R20, UR4, 0x2 ;  /* 0x00000004143a7c11 */ /* 0x000fe2000f8010ff */
[-C--:B--2---:R-:W-:Y:S01]  /*90d0*/  FMUL.FTZ R8, R121, R11.reuse ;  /* 0x0000000b79087220 */ /* 0x084fe20000410000 */
        /* <DEDUP_REMOVED lines=15> */
[----:B------:R-:W-:Y:S01]  /*91d0*/  LEA.HI.X R59, R20, UR5, R23, 0x2, P0 ;  /* 0x00000005143b7c11 */ /* 0x000fe200080f1417 */
[-C--:B------:R-:W-:Y:S01]  /*91e0*/  FMUL.FTZ R11, R123, R10.reuse ;  /* 0x0000000a7b0b7220 */ /* 0x080fe20000410000 */
[-C--:B------:R-:W-:Y:S01]  /*91f0*/  FMUL.FTZ R20, R122, R10.reuse ;  /* 0x0000000a7a147220 */ /* 0x080fe20000410000 */
[----:B------:R-:W-:Y:S01]  /*9200*/  LOP3.LUT P0, RZ, R32, 0x3, RZ, 0xc0, !PT ;  /* 0x0000000320ff7812 */ /* 0x000fe2000780c0ff */
[-C--:B------:R-:W-:Y:S01]  /*9210*/  FMUL.FTZ R23, R127, R10.reuse ;  /* 0x0000000a7f177220 */ /* 0x080fe20000410000 */
[----:B------:R-:W-:Y:S01]  /*9220*/  FMUL.FTZ R24, R126, R10 ;  /* 0x0000000a7e187220 */ /* 0x000fe20000410000 */
[----:B------:R-:W-:-:S02]  /*9230*/  IMAD R52, R3, 0xc0, R36 ;  /* 0x000000c003347824 */ /* 0x000fc400078e0224 */
        /* <DEDUP_REMOVED lines=13> */
[----:B------:R-:W-:Y:S01]  /*9310*/  ULDC UR4, c[0x0][0xa88] ;  /* 0x0002a20000047ab9 */ /* 0x000fe20000000800 */
[----:B------:R-:W-:-:S02]  /*9320*/  F2FP.F16.F32.PACK_AB R9, R11, R20 ;  /* 0x000000140b09723e */ /* 0x000fc400000000ff */
[----:B------:R-:W-:Y:S02]  /*9330*/  F2FP.F16.F32.PACK_AB R10, R21, R22 ;  /* 0x00000016150a723e */ /* 0x000fe400000000ff */
[----:B------:R-:W-:Y:S01]  /*9340*/  F2FP.F16.F32.PACK_AB R11, R23, R24 ;  /* 0x00000018170b723e */ /* 0x000fe200000000ff */
[----:B------:R-:W-:Y:S01]  /*9350*/  BAR.SYNC.DEFER_BLOCKING 0x1, 0x180 ;  /* 0x0046000000007b1d */ /* 0x000fe20000010000 */
[----:B------:R-:W-:Y:S01]  /*9360*/  F2FP.F16.F32.PACK_AB R20, R25, R26 ;  /* 0x0000001a1914723e */ /* 0x000fe200000000ff */
[----:B------:R-:W-:Y:S01]  /*9370*/  IMAD R49, R18, UR4, RZ ;  /* 0x0000000412317c24 */ /* 0x000fe2000f8e02ff */
[----:B------:R-:W-:Y:S02]  /*9380*/  F2FP.F16.F32.PACK_AB R21, R27, R28 ;  /* 0x0000001c1b15723e */ /* 0x000fe400000000ff */
[----:B------:R-:W-:Y:S02]  /*9390*/  F2FP.F16.F32.PACK_AB R22, R29, R30 ;  /* 0x0000001e1d16723e */ /* 0x000fe400000000ff */
[----:B------:R-:W-:Y:S01]  /*93a0*/  F2FP.F16.F32.PACK_AB R23, R31, R32 ;  /* 0x000000201f17723e */ /* 0x000fe200000000ff */
        /* <DEDUP_REMOVED lines=10> */
[----:B------:R-:W-:-:S03]  /*9450*/  ISETP.GE.OR P1, PT, R52, R49, P0 ;  /* 0x000000313400720c */ /* 0x000fc60000726670 */
[----:B------:R1:W-:Y:S01]  /*9460*/  STSM.16.M88.4 [R56], R20 ;  /* 0x0000001438007844 */ /* 0x0003e20000000200 */
[----:B------:R-:W-:-:S03]  /*9470*/  ISETP.GE.OR P0, PT, R50, R49, P0 ;  /* 0x000000313200720c */ /* 0x000fc60000706670 */
[----:B------:R-:W-:Y:S04]  /*9480*/  STSM.16.M88.4 [R55], R24 ;  /* 0x0000001837007844 */ /* 0x000fe80000000200 */
[----:B------:R-:W-:Y:S04]  /*9490*/  STSM.16.M88.4 [R54], R44 ;  /* 0x0000002c36007844 */ /* 0x000fe80000000200 */
[----:B------:R-:W-:Y:S01]  /*94a0*/  SHFL.IDX PT, R50, R58, RZ, 0x1c1f ;  /* 0x001c1fff3a327589 */ /* 0x000fe200000e0000 */
[C---:B------:R-:W-:Y:S01]  /*94b0*/  IADD3 R7, P3, R14.reuse, 0x3000, RZ ;  /* 0x000030000e077810 */ /* 0x040fe20007f7e0ff */
[----:B0-----:R-:W0:Y:S02]  /*94c0*/  @P2 LDC R9, c[0x0][0xbec] ;  /* 0x0002fb00ff092b82 */ /* 0x001e240000000800 */
[----:B------:R-:W2:Y:S06]  /*94d0*/  SHFL.IDX PT, R51, R59, RZ, 0x1c1f ;  /* 0x001c1fff3b337589 */ /* 0x000eac00000e0000 */
[----:B------:R-:W-:Y:S06]  /*94e0*/  BAR.SYNC.DEFER_BLOCKING 0x1, 0x180 ;  /* 0x0046000000007b1d */ /* 0x000fec0000010000 */
[----:B------:R-:W-:Y:S01]  /*94f0*/  SHFL.IDX PT, R53, R59, 0x1, 0x1c1f ;  /* 0x003c1f003b357f89 */ /* 0x000fe200000e0000 */
[----:B------:R-:W-:Y:S01]  /*9500*/  LOP3.LUT R5, R14, 0x380, RZ, 0xc0, !PT ;  /* 0x000003800e057812 */ /* 0x000fe200078ec0ff */
[----:B-1----:R-:W1:Y:S02]  /*9510*/  @P2 LDC R20, c[0x0][0xbf0] ;  /* 0x0002fc00ff142b82 */ /* 0x002e640000000800 */
[----:B------:R-:W3:Y:S01]  /*9520*/  SHFL.IDX PT, R52, R58, 0x1, 0x1c1f ;  /* 0x003c1f003a347f89 */ /* 0x000ee200000e0000 */
[----:B------:R-:W-:-:S02]  /*9530*/  LOP3.LUT R6, R7, 0x380, RZ, 0xc0, !PT ;  /* 0x0000038007067812 */ /* 0x000fc400078ec0ff */
[----:B------:R-:W-:Y:S02]  /*9540*/  SHF.R.U64 R5, R5, 0x3, RZ ;  /* 0x0000000305057819 */ /* 0x000fe400000012ff */
[----:B------:R-:W-:Y:S01]  /*9550*/  SHF.R.U64 R6, R6, 0x3, RZ ;  /* 0x0000000306067819 */ /* 0x000fe200000012ff */
[----:B------:R-:W4:Y:S01]  /*9560*/  LDC.64 R10, c[0x0][0xae0] ;  /* 0x0002b800ff0a7b82 */ /* 0x000f220000000a00 */
[----:B------:R-:W-:Y:S02]  /*9570*/  LOP3.LUT R14, R5, R14, RZ, 0x3c, !PT ;  /* 0x0000000e050e7212 */ /* 0x000fe400078e3cff */
[----:B------:R-:W-:Y:S01]  /*9580*/  LOP3.LUT R6, R6, R7, RZ, 0x3c, !PT ;  /* 0x0000000706067212 */ /* 0x000fe200078e3cff */
[----:B------:R-:W-:Y:S01]  /*9590*/  IMAD.X R7, RZ, RZ, R15, P3 ;  /* 0x000000ffff077224 */ /* 0x000fe200018e060f */
[----:B------:R-:W-:Y:S01]  /*95a0*/  IADD3.X R5, RZ, R15, RZ, P4, !PT ;  /* 0x0000000fff057210 */ /* 0x000fe200027fe4ff */
[----:B--2---:R-:W-:Y:S04]  /*95b0*/  @!P1 ST.E desc[UR46][R50.64], R19 ;  /* 0x0000001332009985 */ /* 0x004fe8000c10192e */
[----:B---3--:R-:W-:Y:S04]  /*95c0*/  @!P0 ST.E desc[UR46][R52.64], R48 ;  /* 0x0000003034008985 */ /* 0x008fe8000c10192e */
[----:B------:R-:W2:Y:S04]  /*95d0*/  LD.E.128 R28, desc[UR46][R14.64] ;  /* 0x0000002e0e1c7980 */ /* 0x000ea8000c101d00 */
[----:B------:R-:W3:Y:S04]  /*95e0*/  LD.E.128 R32, desc[UR46][R12.64] ;  /* 0x0000002e0c207980 */ /* 0x000ee8000c101d00 */
[----:B------:R-:W5:Y:S04]  /*95f0*/  LD.E.128 R36, desc[UR46][R6.64] ;  /* 0x0000002e06247980 */ /* 0x000f68000c101d00 */
[----:B------:R0:W5:Y:S01]  /*9600*/  LD.E.128 R40, desc[UR46][R4.64] ;  /* 0x0000002e04287980 */ /* 0x000162000c101d00 */
[----:B------:R-:W-:Y:S01]  /*9610*/  IMAD R8, R62, 0x30, R60 ;  /* 0x000000303e087824 */ /* 0x000fe200078e023c */
[----:B------:R-:W-:-:S02]  /*9620*/  UIMAD UR6, UR11, UR8, URZ ;  /* 0x000000080b0672a4 */ /* 0x000fc4000f8e023f */
[----:B------:R-:W-:Y:S01]  /*9630*/  UIMAD.WIDE.U32 UR4, UR10, UR8, URZ ;  /* 0x000000080a0472a5 */ /* 0x000fe2000f8e003f */
[----:B------:R-:W-:Y:S01]  /*9640*/  IMAD R8, R3, 0xc0, R8 ;  /* 0x000000c003087824 */ /* 0x000fe200078e0208 */
[----:B------:R-:W-:Y:S01]  /*9650*/  UIMAD UR6, UR10, UR9, UR6 ;  /* 0x000000090a0672a4 */ /* 0x000fe2000f8e0206 */
[----:B------:R-:W-:Y:S01]  /*9660*/  @!PT LDS RZ, [RZ] ;  /* 0x00000000fffff984 */ /* 0x000fe20000000800 */
[----:B------:R-:W-:Y:S01]  /*9670*/  @!PT LDS RZ, [RZ] ;  /* 0x00000000fffff984 */ /* 0x000fe20000000800 */
[----:B------:R-:W-:Y:S01]  /*9680*/  @!PT LDS RZ, [RZ] ;  /* 0x00000000fffff984 */ /* 0x000fe20000000800 */
[----:B------:R-:W-:Y:S01]  /*9690*/  @!PT LDS RZ, [RZ] ;  /* 0x00000000fffff984 */ /* 0x000fe20000000800 */
[----:B------:R1:W-:Y:S06]  /*96a0*/  MEMBAR.ALL.CTA ;  /* 0x0000000000007992 */ /* 0x0003ec0000008000 */
[----:B-1----:R-:W1:Y:S01]  /*96b0*/  FENCE.VIEW.ASYNC.S ;  /* 0x00000000000073c6 */ /* 0x002e620000000000 */
[----:B------:R-:W-:Y:S01]  /*96c0*/  ULDC.64 UR8, c[0x0][0xaf0] ;  /* 0x0002bc0000087ab9 */ /* 0x000fe20000000a00 */
[----:B0-----:R-:W-:Y:S01]  /*96d0*/  @P2 IMAD.HI.U32 R5, R8, R9, RZ ;  /* 0x0000000908052227 */ /* 0x001fe200078e00ff */
[----:B------:R-:W-:-:S02]  /*96e0*/  UIADD3 UR5, UR5, UR6, URZ ;  /* 0x0000000605057290 */ /* 0x000fc4000fffe03f */
[----:B------:R-:W-:Y:S01]  /*96f0*/  UIMAD UR6, UR7, UR8, URZ ;  /* 0x00000008070672a4 */ /* 0x000fe2000f8e023f */
[----:B------:R-:W-:Y:S01]  /*9700*/  IMAD.MOV.U32 R4, RZ, RZ, R8 ;  /* 0x000000ffff047224 */ /* 0x000fe200078e0008 */
[----:B------:R-:W-:Y:S01]  /*9710*/  @P2 SHF.R.U32.HI R4, RZ, R20, R5 ;  /* 0x00000014ff042219 */ /* 0x000fe20000011605 */
[----:B------:R-:W-:Y:S02]  /*9720*/  UIMAD.WIDE.U32 UR4, UR45, UR8, UR4 ;  /* 0x000000082d0472a5 */ /* 0x000fe4000f8e0004 */
[----:B------:R-:W-:Y:S01]  /*9730*/  UIMAD UR6, UR45, UR9, UR6 ;  /* 0x000000092d0672a4 */ /* 0x000fe2000f8e0206 */
[--C-:B------:R-:W-:Y:S01]  /*9740*/  SHF.R.S32.HI R5, RZ, 0x1f, R4.reuse ;  /* 0x0000001fff057819 */ /* 0x100fe20000011404 */
[----:B------:R-:W-:Y:S02]  /*9750*/  IMAD.MOV R7, RZ, RZ, -R4 ;  /* 0x000000ffff077224 */ /* 0x000fe400078e0a04 */
[----:B------:R-:W-:Y:S02]  /*9760*/  UIADD3 UR5, UR5, UR6, URZ ;  /* 0x0000000605057290 */ /* 0x000fe4000fffe03f */
[----:B----4-:R-:W-:-:S02]  /*9770*/  IMAD R5, R5, R10, RZ ;  /* 0x0000000a05057224 */ /* 0x010fc400078e02ff */
[----:B------:R-:W-:Y:S02]  /*9780*/  IMAD R7, R18, R7, R8 ;  /* 0x0000000712077224 */ /* 0x000fe400078e0208 */
[C---:B------:R-:W-:Y:S02]  /*9790*/  IMAD R9, R4.reuse, R11, R5 ;  /* 0x0000000b04097224 */ /* 0x040fe400078e0205 */
[----:B------:R-:W-:Y:S01]  /*97a0*/  IMAD.WIDE.U32 R4, R4, R10, UR4 ;  /* 0x0000000404047e25 */ /* 0x000fe2000f8e000a */
[----:B------:R-:W-:Y:S01]  /*97b0*/  SHF.R.S32.HI R6, RZ, 0x1f, R7 ;  /* 0x0000001fff067819 */ /* 0x000fe20000011407 */
[----:B------:R-:W-:-:S03]  /*97c0*/  ULDC.64 UR4, c[0x0][0xad8] ;  /* 0x0002b60000047ab9 */ /* 0x000fc60000000a00 */
[----:B------:R-:W-:Y:S01]  /*97d0*/  IADD3 R5, R5, R9, RZ ;  /* 0x0000000905057210 */ /* 0x000fe20007ffe0ff */
[----:B------:R-:W-:-:S04]  /*97e0*/  IMAD R6, R6, UR4, RZ ;  /* 0x0000000406067c24 */ /* 0x000fc8000f8e02ff */
[C---:B------:R-:W-:Y:S02]  /*97f0*/  IMAD R9, R7.reuse, UR5, R6 ;  /* 0x0000000507097c24 */ /* 0x040fe4000f8e0206 */
[----:B------:R-:W-:Y:S01]  /*9800*/  IMAD.WIDE.U32 R4, R7, UR4, R4 ;  /* 0x0000000407047c25 */ /* 0x000fe2000f8e0004 */
[----:B------:R-:W-:-:S03]  /*9810*/  ULDC.64 UR4, c[0x0][0xa80] ;  /* 0x0002a00000047ab9 */ /* 0x000fc60000000a00 */
[----:B------:R-:W-:Y:S01]  /*9820*/  IMAD.IADD R5, R5, 0x1, R9 ;  /* 0x0000000105057824 */ /* 0x000fe200078e0209 */
[C---:B------:R-:W-:Y:S01]  /*9830*/  LEA R13, P0, R4.reuse, UR4, 0x1 ;  /* 0x00000004040d7c11 */ /* 0x040fe2000f8008ff */
[----:B------:R-:W-:Y:S01]  /*9840*/  IMAD R20, R3, 0xc0, R60 ;  /* 0x000000c003147824 */ /* 0x000fe200078e023c */
[----:B------:R-:W-:Y:S01]  /*9850*/  ULDC UR4, c[0x0][0xac8] ;  /* 0x0002b20000047ab9 */ /* 0x000fe20000000800 */
[----:B------:R-:W0:Y:S01]  /*9860*/  LDC R3, c[0x0][0xc34] ;  /* 0x00030d00ff037b82 */ /* 0x000e220000000800 */
[----:B------:R-:W-:Y:S01]  /*9870*/  LEA.HI.X R15, R4, UR5, R5, 0x1, P0 ;  /* 0x00000005040f7c11 */ /* 0x000fe200080f0c05 */
[----:B-1----:R-:W-:Y:S04]  /*9880*/  SHFL.IDX PT, R6, R13, 0x1, 0x181f ;  /* 0x00381f000d067f89 */ /* 0x002fe800000e0000 */
[----:B------:R-:W-:Y:S04]  /*9890*/  SHFL.IDX PT, R4, R13, RZ, 0x181f ;  /* 0x00181fff0d047589 */ /* 0x000fe800000e0000 */
[----:B------:R-:W1:Y:S04]  /*98a0*/  SHFL.IDX PT, R5, R15, RZ, 0x181f ;  /* 0x00181fff0f057589 */ /* 0x000e6800000e0000 */
[----:B------:R-:W4:Y:S04]  /*98b0*/  SHFL.IDX PT, R7, R15, 0x1, 0x181f ;  /* 0x00381f000f077f89 */ /* 0x000f2800000e0000 */
[----:B------:R-:W-:Y:S04]  /*98c0*/  SHFL.IDX PT, R8, R13, 0x2, 0x181f ;  /* 0x00581f000d087f89 */ /* 0x000fe800000e0000 */
[----:B------:R-:W0:Y:S04]  /*98d0*/  SHFL.IDX PT, R9, R15, 0x2, 0x181f ;  /* 0x00581f000f097f89 */ /* 0x000e2800000e0000 */
[----:B------:R-:W-:Y:S04]  /*98e0*/  SHFL.IDX PT, R10, R13, 0x3, 0x181f ;  /* 0x00781f000d0a7f89 */ /* 0x000fe800000e0000 */
[----:B------:R-:W0:Y:S01]  /*98f0*/  SHFL.IDX PT, R11, R15, 0x3, 0x181f ;  /* 0x00781f000f0b7f89 */ /* 0x000e2200000e0000 */
[----:B------:R-:W-:Y:S01]  /*9900*/  ISETP.GE.AND P0, PT, R0, UR4, PT ;  /* 0x0000000400007c0c */ /* 0x000fe2000bf06270 */
[----:B------:R-:W-:-:S02]  /*9910*/  VIADD R12, R20, 0x30 ;  /* 0x00000030140c7836 */ /* 0x000fc40000000000 */
[C---:B------:R-:W-:Y:S01]  /*9920*/  VIADD R14, R20.reuse, 0x60 ;  /* 0x00000060140e7836 */ /* 0x040fe20000000000 */
[C---:B------:R-:W-:Y:S01]  /*9930*/  IADD3 R18, R20.reuse, 0x90, RZ ;  /* 0x0000009014127810 */ /* 0x040fe20007ffe0ff */
[----:B------:R-:W-:Y:S01]  /*9940*/  UIADD3 UR4, UR40, 0x30820, URZ ;  /* 0x0003082028047890 */ /* 0x000fe2000fffe03f */
[-C--:B------:R-:W-:Y:S02]  /*9950*/  ISETP.GE.OR P1, PT, R20, R49.reuse, P0 ;  /* 0x000000311400720c */ /* 0x080fe40000726670 */
[-C--:B------:R-:W-:Y:S02]  /*9960*/  ISETP.GE.OR P2, PT, R12, R49.reuse, P0 ;  /* 0x000000310c00720c */ /* 0x080fe40000746670 */
[-C--:B------:R-:W-:Y:S01]  /*9970*/  ISETP.GE.OR P3, PT, R14, R49.reuse, P0 ;  /* 0x000000310e00720c */ /* 0x080fe20000766670 */
[----:B------:R-:W-:Y:S01]  /*9980*/  UPRMT UR4, URZ, 0x654, UR4 ;  /* 0x000006543f047896 */ /* 0x000fe20008000004 */
[----:B------:R-:W-:-:S07]  /*9990*/  ISETP.GE.OR P0, PT, R18, R49, P0 ;  /* 0x000000311200720c */ /* 0x000fce0000706670 */
[C---:B-1----:R-:W-:Y:S01]  /*99a0*/  @!P1 IMAD.WIDE R4, R0.reuse, 0x2, R4 ;  /* 0x0000000200049825 */ /* 0x042fe200078e0204 */
[----:B------:R-:W-:Y:S01]  /*99b0*/  SYNCS.ARRIVE.TRANS64.RED.A1T0 RZ, [UR4], RZ ;  /* 0x000000ffffff79a7 */ /* 0x000fe20008100404 */
[----:B------:R-:W-:Y:S02]  /*99c0*/  ULDC UR4, c[0x0][0xc] ;  /* 0x0000030000047ab9 */ /* 0x000fe40000000800 */
[----:B----4-:R-:W-:Y:S01]  /*99d0*/  @!P2 IMAD.WIDE R6, R0, 0x2, R6 ;  /* 0x000000020006a825 */ /* 0x010fe200078e0206 */
[----:B------:R-:W-:-:S03]  /*99e0*/  UIADD3 UR41, UR4, UR41, URZ ;  /* 0x0000002904297290 */ /* 0x000fc6000fffe03f */
[----:B0-----:R-:W-:-:S04]  /*99f0*/  @!P3 IMAD.WIDE R8, R0, 0x2, R8 ;  /* 0x000000020008b825 */ /* 0x001fc800078e0208 */
[----:B------:R-:W-:Y:S01]  /*9a00*/  @!P0 IMAD.WIDE R10, R0, 0x2, R10 ;  /* 0x00000002000a8825 */ /* 0x000fe200078e020a */
[----:B------:R-:W-:-:S04]  /*9a10*/  UIADD3 UR39, UR39, 0x1, URZ ;  /* 0x0000000127277890 */ /* 0x000fc8000fffe03f */
[----:B------:R-:W-:-:S04]  /*9a20*/  UISETP.NE.AND UP0, UPT, UR39, 0x2, UPT ;  /* 0x000000022700788c */ /* 0x000fc8000bf05270 */
[----:B------:R-:W-:Y:S02]  /*9a30*/  USEL UR4, URZ, 0x1, UP0 ;  /* 0x000000013f047887 */ /* 0x000fe40008000000 */
[----:B------:R-:W-:Y:S02]  /*9a40*/  UIADD3 UR37, UR37, 0x1, URZ ;  /* 0x0000000125257890 */ /* 0x000fe4000fffe03f */
[----:B------:R-:W-:Y:S02]  /*9a50*/  ULOP3.LUT UR38, UR38, UR4, URZ, 0x3c, !UPT ;  /* 0x0000000426267292 */ /* 0x000fe4000f8e3c3f */
[----:B------:R-:W-:Y:S01]  /*9a60*/  USEL UR39, UR39, URZ, UP0 ;  /* 0x0000003f27277287 */ /* 0x000fe20008000000 */
[----:B--2---:R1:W-:Y:S04]  /*9a70*/  @!P1 ST.E.128 desc[UR46][R4.64], R28 ;  /* 0x0000001c04009985 */ /* 0x0043e8000c101d2e */
[----:B---3--:R1:W-:Y:S04]  /*9a80*/  @!P2 ST.E.128 desc[UR46][R6.64], R32 ;  /* 0x000000200600a985 */ /* 0x0083e8000c101d2e */
[----:B-----5:R1:W-:Y:S04]  /*9a90*/  @!P3 ST.E.128 desc[UR46][R8.64], R36 ;  /* 0x000000240800b985 */ /* 0x0203e8000c101d2e */
[----:B------:R1:W-:Y:S01]  /*9aa0*/  @!P0 ST.E.128 desc[UR46][R10.64], R40 ;  /* 0x000000280a008985 */ /* 0x0003e2000c101d2e */
[----:B------:R-:W-:-:S13]  /*9ab0*/  ISETP.LE.AND P0, PT, R3, UR41, PT ;  /* 0x0000002903007c0c */ /* 0x000fda000bf03270 */
[----:B------:R-:W-:Y:S05]  /*9ac0*/  @!P0 BRA `(.L_x_12682) ;  /* 0xffffff7400308947 */ /* 0x000fea000383ffff */
[----:B------:R-:W-:Y:S05]  /*9ad0*/  EXIT ;  /* 0x000000000000794d */ /* 0x000fea0003800000 */
.L_x_12660:
[----:B------:R-:W-:-:S08]  /*9ae0*/  NOP ;  /* 0x0000000000007918 */ /* 0x000fd00000000000 */
[----:B------:R-:W0:-:S00]  /*9af0*/  USETMAXREG.DEALLOC.CTAPOOL 0x20 ;  /* 0x00000020000079c8 */ /* 0x000e0000080e0500 */
        /* <DEDUP_REMOVED lines=10> */
[----:B------:R-:W-:Y:S01]  /*9ba0*/  MOV R22, 0x1 ;  /* 0x0000000100167802 */ /* 0x000fe20000000f00 */
[----:B------:R-:W-:Y:S01]  /*9bb0*/  IMAD.MOV.U32 R16, RZ, RZ, RZ ;  /* 0x000000ffff107224 */ /* 0x000fe200078e00ff */
[----:B------:R-:W-:Y:S01]  /*9bc0*/  ULDC.64 UR40, c[0x0][0x198] ;  /* 0x0000660000287ab9 */ /* 0x000fe20000000a00 */
[----:B------:R-:W-:Y:S01]  /*9bd0*/  ULDC UR38, c[0x0][0xc] ;  /* 0x0000030000267ab9 */ /* 0x000fe20000000800 */
[----:B-1----:R-:W-:Y:S01]  /*9be0*/  ULEA UR37, UR4, UR37, 0x18 ;  /* 0x0000002504257291 */ /* 0x002fe2000f8ec03f */
[C---:B0-----:R-:W-:Y:S02]  /*9bf0*/  SHF.L.U32 R0, R5.reuse, 0x3, RZ ;  /* 0x0000000305007819 */ /* 0x041fe400000006ff */
[----:B------:R-:W-:-:S02]  /*9c00*/  LOP3.LUT R4, R5, 0x7f, RZ, 0xc0, !PT ;  /* 0x0000007f05047812 */ /* 0x000fc400078ec0ff */
[----:B------:R-:W-:Y:S01]  /*9c10*/  LOP3.LUT R2, R0, 0x1f8, RZ, 0xc0, !PT ;  /* 0x000001f800027812 */ /* 0x000fe200078ec0ff */
[----:B------:R-:W-:Y:S02]  /*9c20*/  IMAD.U32 R0, RZ, RZ, UR5 ;  /* 0x00000005ff007e24 */ /* 0x000fe4000f8e00ff */
[----:B------:R-:W-:Y:S01]  /*9c30*/  IMAD.SHL.U32 R3, R4, 0x8, RZ ;  /* 0x0000000804037824 */ /* 0x000fe200078e00ff */
[----:B------:R-:W-:Y:S02]  /*9c40*/  LOP3.LUT R2, R2, 0x38, R5, 0x78, !PT ;  /* 0x0000003802027812 */ /* 0x000fe400078e7805 */
[----:B------:R0:W-:Y:S01]  /*9c50*/  STL [R1+0x8], R0 ;  /* 0x0000080001007387 */ /* 0x0001e20000100800 */
[----:B------:R-:W-:Y:S02]  /*9c60*/  SHF.R.U32.HI R4, RZ, 0x3, R4 ;  /* 0x00000003ff047819 */ /* 0x000fe40000011604 */
[----:B------:R-:W-:Y:S01]  /*9c70*/  LOP3.LUT R2, R2, 0x200, R3, 0xf8, !PT ;  /* 0x0000020002027812 */ /* 0x000fe200078ef803 */
[----:B------:R1:W-:Y:S01]  /*9c80*/  STL [R1+0x20], RZ ;  /* 0x000020ff01007387 */ /* 0x0003e20000100800 */
[----:B------:R-:W-:-:S02]  /*9c90*/  IMAD.SHL.U32 R3, R5, 0x10, RZ ;  /* 0x0000001005037824 */ /* 0x000fc400078e00ff */
[----:B------:R-:W-:-:S03]  /*9ca0*/  LEA R27, R2, UR37, 0x1 ;  /* 0x00000025021b7c11 */ /* 0x000fc6000f8e08ff */
[----:B0-----:R-:W-:-:S07]  /*9cb0*/  LOP3.LUT R0, R4, 0x70, R3, 0xf8, !PT ;  /* 0x0000007004007812 */ /* 0x001fce00078ef803 */
.L_x_12747:
[----:B------:R-:W2:Y:S01]  /*9cc0*/  LDL R6, [R1+0x8] ;  /* 0x0000080001067983 */ /* 0x000ea20000100800 */
[----:B0-----:R-:W0:Y:S01]  /*9cd0*/  LDC R0, c[0x0][0xc38] ;  /* 0x00030e00ff007b82 */ /* 0x001e220000000800 */
[----:B------:R-:W-:Y:S05]  /*9ce0*/  YIELD ;  /* 0x0000000000007946 */ /* 0x000fea0003800000 */
[----:B------:R-:W-:Y:S02]  /*9cf0*/  ULDC.64 UR4, c[0x0][0x418] ;  /* 0x0001060000047ab9 */ /* 0x000fe40000000a00 */
[----:B------:R-:W3:Y:S01]  /*9d00*/  LDC R4, c[0x0][0xc44] ;  /* 0x00031100ff047b82 */ /* 0x000ee20000000800 */
[----:B------:R-:W-:-:S03]  /*9d10*/  UISETP.NE.U32.AND UP0, UPT, UR4, URZ, UPT ;  /* 0x0000003f0400728c */ /* 0x000fc6000bf05070 */
[----:B------:R-:W-:Y:S01]  /*9d20*/  ULDC UR4, c[0x0][0x424] ;  /* 0x0001090000047ab9 */ /* 0x000fe20000000800 */
[----:B------:R-:W-:-:S04]  /*9d30*/  UISETP.NE.AND.EX UP0, UPT, UR5, URZ, UPT, UP0 ;  /* 0x0000003f0500728c */ /* 0x000fc8000bf05300 */
[----:B------:R-:W-:Y:S01]  /*9d40*/  USEL UR4, UR4, 0x1, UP0 ;  /* 0x0000000104047887 */ /* 0x000fe20008000000 */
[----:B0-----:R-:W-:Y:S02]  /*9d50*/  ISETP.NE.AND P0, PT, R0, 0x1, PT ;  /* 0x000000010000780c */ /* 0x001fe40003f05270 */
[----:B---3--:R-:W-:-:S11]  /*9d60*/  ISETP.NE.AND P1, PT, R4, 0x1, PT ;  /* 0x000000010400780c */ /* 0x008fd60003f25270 */
[----:B------:R-:W2:Y:S08]  /*9d70*/  @P0 LDC R0, c[0x0][0xc3c] ;  /* 0x00030f00ff000b82 */ /* 0x000eb00000000800 */
[----:B------:R-:W0:Y:S08]  /*9d80*/  @P0 LDC R5, c[0x0][0xc40] ;  /* 0x00031000ff050b82 */ /* 0x000e300000000800 */
[----:B------:R-:W3:Y:S01]  /*9d90*/  @P1 LDC.64 R2, c[0x0][0xc48] ;  /* 0x00031200ff021b82 */ /* 0x000ee20000000a00 */
[----:B--2---:R-:W-:-:S05]  /*9da0*/  @P0 IMAD.HI.U32 R0, R6, R0, RZ ;  /* 0x0000000006000227 */ /* 0x004fca00078e00ff */
[----:B0-----:R-:W-:Y:S02]  /*9db0*/  @P0 SHF.R.U32.HI R6, RZ, R5, R0 ;  /* 0x00000005ff060219 */ /* 0x001fe40000011600 */
[----:B------:R-:W0:Y:S03]  /*9dc0*/  LDC R0, c[0x0][0x2f0] ;  /* 0x0000bc00ff007b82 */ /* 0x000e260000000800 */
[----:B---3--:R-:W-:Y:S01]  /*9dd0*/  @P1 IMAD.HI.U32 R2, R6, R2, RZ ;  /* 0x0000000206021227 */ /* 0x008fe200078e00ff */
[----:B------:R2:W-:Y:S03]  /*9de0*/  STL [R1], R6 ;  /* 0x0000000601007387 */ /* 0x0005e60000100800 */
[----:B------:R-:W-:Y:S01]  /*9df0*/  IMAD.MOV.U32 R28, RZ, RZ, R6 ;  /* 0x000000ffff1c7224 */ /* 0x000fe200078e0006 */
[----:B------:R-:W-:-:S04]  /*9e00*/  @P1 SHF.R.U32.HI R28, RZ, R3, R2 ;  /* 0x00000003ff1c1219 */ /* 0x000fc80000011602 */
[----:B------:R-:W-:-:S05]  /*9e10*/  IADD3 R17, -R28, RZ, RZ ;  /* 0x000000ff1c117210 */ /* 0x000fca0007ffe1ff */
[----:B------:R-:W-:Y:S02]  /*9e20*/  IMAD R17, R4, R17, R6 ;  /* 0x0000001104117224 */ /* 0x000fe400078e0206 */
[----:B0-----:R-:W-:Y:S01]  /*9e30*/  IMAD R7, R0, UR4, RZ ;  /* 0x0000000400077c24 */ /* 0x001fe2000f8e02ff */
[----:B------:R-:W-:-:S03]  /*9e40*/  UIADD3 UR4, UR37, 0x12400, URZ ;  /* 0x0001240025047890 */ /* 0x000fc6000fffe03f */
[----:B------:R-:W-:Y:S01]  /*9e50*/  VIADD R0, R7, 0xbf ;  /* 0x000000bf07007836 */ /* 0x000fe20000000000 */
[----:B------:R2:W-:Y:S01]  /*9e60*/  STL [R1+0x18], R7 ;  /* 0x0000180701007387 */ /* 0x0005e20000100800 */
[----:B------:R-:W-:Y:S02]  /*9e70*/  ULOP3.LUT UP0, URZ, UR4, 0x3ff, URZ, 0xc0, !UPT ;  /* 0x000003ff043f7892 */ /* 0x000fe4000f80c03f */
[----:B------:R-:W-:-:S04]  /*9e80*/  IMAD.HI R0, R0, 0x2aaaaaab, RZ ;  /* 0x2aaaaaab00007827 */ /* 0x000fc800078e02ff */
        /* <DEDUP_REMOVED lines=10> */
[----:B--2---:R-:W-:Y:S01]  /*9f30*/  MOV R7, UR9 ;  /* 0x0000000900077c02 */ /* 0x004fe20008000f00 */
        /* <DEDUP_REMOVED lines=9> */
[----:B01----:R-:W-:Y:S05]  /*9fd0*/  CALL.ABS.NOINC R2 ;  /* 0x0000000002007343 */ /* 0x003fea0003c00000 */
.L_x_12684:
        /* <DEDUP_REMOVED lines=10> */
[----:B--2---:R-:W-:Y:S01]  /*a080*/  MOV R6, UR8 ;  /* 0x0000000800067c02 */ /* 0x004fe20008000f00 */
        /* <DEDUP_REMOVED lines=8> */
[----:B-1-3--:R-:W-:Y:S05]  /*a110*/  CALL.ABS.NOINC R2 ;  /* 0x0000000002007343 */ /* 0x00afea0003c00000 */
.L_x_12686:
[----:B------:R0:W1:Y:S01]  /*a120*/  LDC.64 R2, c[0x4][R18] ;  /* 0x0100000012027b82 */ /* 0x0000620000000a00 */
[----:B------:R-:W-:Y:S01]  /*a130*/  ULDC.64 UR6, c[0x4][0x1b8] ;  /* 0x01006e0000067ab9 */ /* 0x000fe20000000a00 */
[----:B------:R-:W-:Y:S01]  /*a140*/  ULDC.64 UR8, c[0x4][0x1c0] ;  /* 0x0100700000087ab9 */ /* 0x000fe20000000a00 */
[----:B------:R-:W-:Y:S01]  /*a150*/  ULDC.64 UR4, c[0x4][0x40] ;  /* 0x0100100000047ab9 */ /* 0x000fe20000000a00 */
        /* <DEDUP_REMOVED lines=11> */
.L_x_12685:
[----:B------:R-:W-:Y:S01]  /*a210*/  ULDC.64 UR4, c[0x0][0x9f8] ;  /* 0x00027e0000047ab9 */ /* 0x000fe20000000a00 */
[----:B------:R-:W-:Y:S02]  /*a220*/  MOV R19, R28 ;  /* 0x0000001c00137202 */ /* 0x000fe40000000f00 */
[----:B------:R-:W-:-:S04]  /*a230*/  ISETP.NE.U32.AND P0, PT, RZ, UR4, PT ;  /* 0x00000004ff007c0c */ /* 0x000fc8000bf05070 */
[----:B------:R-:W-:-:S13]  /*a240*/  ISETP.NE.AND.EX P0, PT, RZ, UR5, PT, P0 ;  /* 0x00000005ff007c0c */ /* 0x000fda000bf05300 */
[----:B------:R-:W0:Y:S02]  /*a250*/  @P0 LDC.64 R2, c[0x0][0x9f8] ;  /* 0x00027e00ff020b82 */ /* 0x000e240000000a00 */
[----:B0-----:R-:W-:-:S05]  /*a260*/  @P0 IMAD.WIDE R2, R28, 0x4, R2 ;  /* 0x000000041c020825 */ /* 0x001fca00078e0202 */
[----:B------:R0:W2:Y:S01]  /*a270*/  @P0 LDG.E R19, desc[UR46][R2.64] ;  /* 0x0000002e02130981 */ /* 0x0000a2000c1e1900 */
[----:B------:R-:W-:Y:S01]  /*a280*/  UMOV UR4, 0xffffffff ;  /* 0xffffffff00047882 */ /* 0x000fe20000000000 */
[----:B------:R-:W-:Y:S01]  /*a290*/  VIADD R29, R24, 0xffffffff ;  /* 0xffffffff181d7836 */ /* 0x000fe20000000000 */
[----:B0-----:R-:W0:Y:S02]  /*a2a0*/  LDC.64 R2, c[0x0][0x418] ;  /* 0x00010600ff027b82 */ /* 0x001e240000000a00 */
[----:B0-----:R-:W-:-:S04]  /*a2b0*/  ISETP.NE.U32.AND P0, PT, R2, RZ, PT ;  /* 0x000000ff0200720c */ /* 0x001fc80003f05070 */
[----:B------:R-:W-:-:S04]  /*a2c0*/  ISETP.NE.AND.EX P1, PT, R3, RZ, PT, P0 ;  /* 0x000000ff0300720c */ /* 0x000fc80003f25300 */
[----:B------:R-:W-:Y:S02]  /*a2d0*/  P2R R26, PR, RZ, 0x2 ;  /* 0x00000002ff1a7803 */ /* 0x000fe40000000000 */
[----:B--2---:R-:W-:Y:S02]  /*a2e0*/  SHF.R.S32.HI R24, RZ, 0x1f, R19 ;  /* 0x0000001fff187819 */ /* 0x004fe40000011413 */
[----:B------:R-:W-:Y:S01]  /*a2f0*/  SEL R18, R19, RZ, !P1 ;  /* 0x000000ff13127207 */ /* 0x000fe20004800000 */
[----:B------:R-:W-:Y:S06]  /*a300*/  BRA.DIV UR4, `(.L_x_12687) ;  /* 0x0000003204347947 */ /* 0x000fec000b800000 */
[----:B------:R-:W0:Y:S02]  /*a310*/  S2R R0, SR_TID.X ;  /* 0x0000000000007919 */ /* 0x000e240000002100 */
[----:B0-----:R-:W-:-:S04]  /*a320*/  SHF.R.U32.HI R0, RZ, 0x5, R0 ;  /* 0x00000005ff007819 */ /* 0x001fc80000011600 */
[----:B------:R-:W-:-:S05]  /*a330*/  LOP3.LUT R0, R0, 0x3, RZ, 0xc0, !PT ;  /* 0x0000000300007812 */ /* 0x000fca00078ec0ff */
[----:B------:R0:W2:Y:S02]  /*a340*/  SHFL.IDX PT, R14, R0, RZ, 0x1f ;  /* 0x00001fff000e7589 */ /* 0x0000a400000e0000 */
.L_x_12763:
[----:B--2---:R-:W-:Y:S02]  /*a350*/  ISETP.NE.AND P0, PT, R14, RZ, PT ;  /* 0x000000ff0e00720c */ /* 0x004fe40003f05270 */
[----:B------:R-:W-:-:S04]  /*a360*/  PLOP3.LUT P2, PT, PT, PT, PT, 0x8, 0x0 ;  /* 0x000000000000781c */ /* 0x000fc80003f4e170 */
[----:B------:R-:W-:-:S07]  /*a370*/  P2R R25, PR, RZ, 0x4 ;  /* 0x00000004ff197803 */ /* 0x000fce0000000000 */
[----:B------:R-:W-:Y:S05]  /*a380*/  @P0 BRA `(.L_x_12688) ;  /* 0x0000000000e80947 */ /* 0x000fea0003800000 */
[----:B------:R-:W-:-:S03]  /*a390*/  UMOV UR4, 0xffffffff ;  /* 0xffffffff00047882 */ /* 0x000fc60000000000 */
[----:B------:R-:W-:Y:S05]  /*a3a0*/  BRA.DIV UR4, `(.L_x_12689) ;  /* 0x0000003204407947 */ /* 0x000fea000b800000 */
[----:B------:R-:W-:-:S13]  /*a3b0*/  ELECT P6, URZ, PT ;  /* 0x00000000003f782f */ /* 0x000fda00038c0000 */
.L_x_12766:
[----:B------:R-:W-:Y:S05]  /*a3c0*/  @!P6 BRA `(.L_x_12688) ;  /* 0x0000000000d8e947 */ /* 0x000fea0003800000 */
[----:B------:R-:W-:Y:S02]  /*a3d0*/  IMAD.MOV.U32 R23, RZ, RZ, R29 ;  /* 0x000000ffff177224 */ /* 0x000fe400078e001d */
[----:B------:R-:W-:Y:S01]  /*a3e0*/  IMAD.MOV.U32 R18, RZ, RZ, R19 ;  /* 0x000000ffff127224 */ /* 0x000fe200078e0013 */
[----:B------:R-:W-:Y:S06]  /*a3f0*/  @!P1 BRA `(.L_x_12690) ;  /* 0x0000000000489947 */ /* 0x000fec0003800000 */
[----:B------:R-:W2:Y:S01]  /*a400*/  LDC R23, c[0x0][0x43c] ;  /* 0x00010f00ff177b82 */ /* 0x000ea20000000800 */
[----:B0-----:R-:W-:Y:S01]  /*a410*/  MOV R0, R29 ;  /* 0x0000001d00007202 */ /* 0x001fe20000000f00 */
[----:B------:R-:W-:Y:S02]  /*a420*/  ULDC.64 UR4, c[0x0][0x428] ;  /* 0x00010a0000047ab9 */ /* 0x000fe40000000a00 */
[----:B------:R-:W-:-:S04]  /*a430*/  IMAD R6, R24, UR4, RZ ;  /* 0x0000000418067c24 */ /* 0x000fc8000f8e02ff */
[----:B------:R-:W-:Y:S01]  /*a440*/  IMAD R7, R19, UR5, R6 ;  /* 0x0000000513077c24 */ /* 0x000fe2000f8e0206 */
[----:B--2---:R-:W-:-:S13]  /*a450*/  ISETP.NE.AND P0, PT, R23, 0x1, PT ;  /* 0x000000011700780c */ /* 0x004fda0003f05270 */
[----:B------:R-:W0:Y:S02]  /*a460*/  @P0 LDC.64 R4, c[0x0][0x440] ;  /* 0x00011000ff040b82 */ /* 0x000e240000000a00 */
[----:B0-----:R-:W-:-:S05]  /*a470*/  @P0 IMAD.HI.U32 R4, R29, R4, RZ ;  /* 0x000000041d040227 */ /* 0x001fca00078e00ff */
        /* <DEDUP_REMOVED lines=10> */
.L_x_12690:
[----:B0-----:R-:W0:Y:S01]  /*a520*/  S2R R0, SR_TID.X ;  /* 0x0000000000007919 */ /* 0x001e220000002100 */
[----:B--2---:R-:W-:Y:S02]  /*a530*/  LEA R3, R16, UR37, 0x3 ;  /* 0x0000002510037c11 */ /* 0x004fe4000f8e18ff */
[----:B0-----:R-:W-:Y:S02]  /*a540*/  LOP3.LUT R2, R0, 0x7f, RZ, 0xc0, !PT ;  /* 0x0000007f00027812 */ /* 0x001fe400078ec0ff */
[----:B------:R-:W-:Y:S02]  /*a550*/  SHF.L.U32 R0, R22, 0x1f, RZ ;  /* 0x0000001f16007819 */ /* 0x000fe400000006ff */
[----:B------:R-:W-:Y:S02]  /*a560*/  ISETP.NE.AND P1, PT, R2, RZ, PT ;  /* 0x000000ff0200720c */ /* 0x000fe40003f25270 */
[----:B------:R-:W0:Y:S02]  /*a570*/  SYNCS.PHASECHK.TRANS64.TRYWAIT P0, [R3+URZ+0x30840], R0 ;  /* 0x03084000030075a7 */ /* 0x000e24000800017f */
[----:B0-----:R-:W-:Y:S09]  /*a580*/  @!P0 BRA `(.L_x_12691) ;  /* 0x0000002c00e88947 */ /* 0x001ff20003800000 */
.L_x_12767:
[----:B------:R-:W-:Y:S05]  /*a590*/  @P1 BRA `(.L_x_12692) ;  /* 0x00000000001c1947 */ /* 0x000fea0003800000 */
[----:B------:R-:W2:Y:S01]  /*a5a0*/  S2R R2, SR_TID.X ;  /* 0x0000000000027919 */ /* 0x000ea20000002100 */
[----:B0-----:R-:W-:-:S04]  /*a5b0*/  MOV R0, 0x6000 ;  /* 0x0000600000007802 */ /* 0x001fc80000000f00 */
[----:B------:R3:W-:Y:S01]  /*a5c0*/  SYNCS.ARRIVE.TRANS64 RZ, [R3+URZ+0x30830], R0 ;  /* 0x0308300003ff79a7 */ /* 0x0007e2000800003f */
[----:B--2---:R-:W-:-:S04]  /*a5d0*/  LOP3.LUT R2, R2, 0x1f, RZ, 0xc0, !PT ;  /* 0x0000001f02027812 */ /* 0x004fc800078ec0ff */
[----:B------:R-:W-:-:S13]  /*a5e0*/  ISETP.NE.AND P0, PT, R2, RZ, PT ;  /* 0x000000ff0200720c */ /* 0x000fda0003f05270 */
[----:B---3--:R-:W-:Y:S05]  /*a5f0*/  @!P0 BRA `(.L_x_12692) ;  /* 0x0000000000048947 */ /* 0x008fea0003800000 */
[----:B------:R-:W-:Y:S01]  /*a600*/  BPT.TRAP 0x1 ;  /* 0x000000040000795c */ /* 0x000fe20000300000 */
.L_x_12692:
[----:B------:R-:W-:Y:S01]  /*a610*/  R2UR UR8, R16 ;  /* 0x00000000100872ca */ /* 0x000fe200000e0000 */
[----:B------:R-:W-:Y:S01]  /*a620*/  UIADD3 UR4, UP0, UR40, 0x370, URZ ;  /* 0x0000037028047890 */ /* 0x000fe2000ff1e03f */
[----:B------:R-:W-:Y:S01]  /*a630*/  R2UR UR9, R3 ;  /* 0x00000000030972ca */ /* 0x000fe200000e0000 */
[----:B------:R-:W-:Y:S01]  /*a640*/  UMOV UR6, 0x0 ;  /* 0x0000000000067882 */ /* 0x000fe20000000000 */
[----:B------:R-:W-:Y:S01]  /*a650*/  R2UR UR11, R23 ;  /* 0x00000000170b72ca */ /* 0x000fe200000e0000 */
[----:B------:R-:W-:Y:S01]  /*a660*/  UIADD3.X UR5, URZ, UR41, URZ, UP0, !UPT ;  /* 0x000000293f057290 */ /* 0x000fe200087fe43f */
[----:B------:R-:W-:Y:S01]  /*a670*/  R2UR UR12, R17 ;  /* 0x00000000110c72ca */ /* 0x000fe200000e0000 */
[----:B------:R-:W-:Y:S01]  /*a680*/  UMOV UR7, 0x14f00000 ;  /* 0x14f0000000077882 */ /* 0x000fe20000000000 */
[----:B-----5:R-:W-:Y:S01]  /*a690*/  R2UR UR13, R18 ;  /* 0x00000000120d72ca */ /* 0x020fe200000e0000 */
[----:B------:R-:W-:Y:S01]  /*a6a0*/  UMOV UR10, URZ ;  /* 0x0000003f000a7c82 */ /* 0x000fe20008000000 */
[----:B------:R-:W-:-:S03]  /*a6b0*/  PLOP3.LUT P0, PT, PT, PT, PT, 0x80, 0x0 ;  /* 0x000000000000781c */ /* 0x000fc60003f0f070 */
[----:B------:R-:W-:Y:S01]  /*a6c0*/  UIMAD UR8, UR8, 0x6000, UR37 ;  /* 0x00006000080878a4 */ /* 0x000fe2000f8e0225 */
[----:B------:R-:W-:Y:S01]  /*a6d0*/  P2R R25, PR, RZ, 0x1 ;  /* 0x00000001ff197803 */ /* 0x000fe20000000000 */
[----:B------:R-:W-:Y:S02]  /*a6e0*/  UIADD3 UR9, UR9, 0x30830, URZ ;  /* 0x0003083009097890 */ /* 0x000fe4000fffe03f */
[----:B------:R-:W-:Y:S02]  /*a6f0*/  UIMAD UR11, UR11, 0xc0, URZ ;  /* 0x000000c00b0b78a4 */ /* 0x000fe4000f8e023f */
[----:B------:R-:W-:-:S09]  /*a700*/  UIADD3 UR8, UR8, 0x12400, URZ ;  /* 0x0001240008087890 */ /* 0x000fd2000fffe03f */
[----:B------:R2:W-:Y:S02]  /*a710*/  UTMALDG.4D [UR8], [UR4], desc[UR6] ;  /* 0x00000608040075b4 */ /* 0x0005e40008019000 */
[----:B--2---:R-:W-:Y:S01]  /*a720*/  NOP ;  /* 0x0000000000007918 */ /* 0x004fe20000000000 */
.L_x_12688:
        /* <DEDUP_REMOVED lines=32> */
.L_x_12693:
[----:B------:R-:W2:Y:S01]  /*a930*/  LDL.LU R20, [R1+0x24] ;  /* 0x0000240001147983 */ /* 0x000ea20000300800 */
[----:B------:R-:W3:Y:S01]  /*a940*/  LDC R9, c[0x0][0x448] ;  /* 0x00011200ff097b82 */ /* 0x000ee20000000800 */
[----:B------:R-:W-:Y:S01]  /*a950*/  ULDC.64 UR4, c[0x0][0x2e0] ;  /* 0x0000b80000047ab9 */ /* 0x000fe20000000a00 */
[----:B------:R-:W-:Y:S01]  /*a960*/  ULDC.64 UR6, c[0x0][0x2c8] ;  /* 0x0000b20000067ab9 */ /* 0x000fe20000000a00 */
[----:B0-----:R-:W2:Y:S01]  /*a970*/  LDL.LU.64 R2, [R1+0x10] ;  /* 0x0000100001027983 */ /* 0x001ea20000300a00 */
[----:B------:R-:W-:-:S03]  /*a980*/  ULDC.64 UR8, c[0x0][0x280] ;  /* 0x0000a00000087ab9 */ /* 0x000fc60000000a00 */
[----:B------:R-:W4:Y:S04]  /*a990*/  LDL.LU R0, [R1+0x28] ;  /* 0x0000280001007983 */ /* 0x000f280000300800 */
[----:B------:R-:W5:Y:S04]  /*a9a0*/  LDL.LU R6, [R1] ;  /* 0x0000000001067983 */ /* 0x000f680000300800 */
[----:B------:R-:W5:Y:S01]  /*a9b0*/  LDL R21, [R1+0x8] ;  /* 0x0000080001157983 */ /* 0x000f620000100800 */
[----:B------:R-:W0:Y:S01]  /*a9c0*/  S2R R12, SR_TID.X ;  /* 0x00000000000c7919 */ /* 0x000e220000002100 */
[----:B---3--:R-:W-:-:S13]  /*a9d0*/  ISETP.NE.AND P0, PT, R9, 0x1, PT ;  /* 0x000000010900780c */ /* 0x008fda0003f05270 */
[----:B------:R-:W3:Y:S08]  /*a9e0*/  @P0 LDC R4, c[0x0][0x450] ;  /* 0x00011400ff040b82 */ /* 0x000ef00000000800 */
[----:B------:R-:W1:Y:S01]  /*a9f0*/  @P0 LDC R10, c[0x0][0x44c] ;  /* 0x00011300ff0a0b82 */ /* 0x000e620000000800 */
[----:B--2---:R-:W-:Y:S02]  /*aa00*/  IMAD.MOV.U32 R3, RZ, RZ, R20 ;  /* 0x000000ffff037224 */ /* 0x004fe400078e0014 */
[----:B------:R-:W2:Y:S01]  /*aa10*/  S2R R20, SR_TID.X ;  /* 0x0000000000147919 */ /* 0x000ea20000002100 */
[----:B----4-:R-:W-:-:S04]  /*aa20*/  IMAD R5, R0, UR4, RZ ;  /* 0x0000000400057c24 */ /* 0x010fc8000f8e02ff */
[----:B------:R-:W4:Y:S01]  /*aa30*/  @P0 LDC R0, c[0x0][0x44c] ;  /* 0x00011300ff000b82 */ /* 0x000f220000000800 */
[----:B------:R-:W-:Y:S01]  /*aa40*/  IMAD.WIDE.U32 R2, R28, UR4, R2 ;  /* 0x000000041c027c25 */ /* 0x000fe2000f8e0002 */
[----:B-----5:R-:W-:Y:S01]  /*aa50*/  IADD3 R6, -R6, RZ, RZ ;  /* 0x000000ff06067210 */ /* 0x020fe20007ffe1ff */
[----:B------:R-:W-:Y:S02]  /*aa60*/  ULDC UR4, c[0x0][0xc38] ;  /* 0x00030e0000047ab9 */ /* 0x000fe40000000800 */
[----:B------:R-:W-:Y:S02]  /*aa70*/  IMAD R5, R28, UR5, R5 ;  /* 0x000000051c057c24 */ /* 0x000fe4000f8e0205 */
[----:B------:R-:W-:Y:S01]  /*aa80*/  IMAD R6, R6, UR4, R21 ;  /* 0x0000000406067c24 */ /* 0x000fe2000f8e0215 */
[----:B------:R-:W-:Y:S01]  /*aa90*/  ULDC.64 UR4, c[0x0][0x2d0] ;  /* 0x0000b40000047ab9 */ /* 0x000fe20000000a00 */
[----:B------:R-:W-:Y:S01]  /*aaa0*/  IMAD.IADD R3, R3, 0x1, R5 ;  /* 0x0000000103037824 */ /* 0x000fe200078e0205 */
[----:B0-----:R-:W-:-:S04]  /*aab0*/  LOP3.LUT R21, R12, 0x7f, RZ, 0xc0, !PT ;  /* 0x0000007f0c157812 */ /* 0x001fc800078ec0ff */
[----:B------:R-:W-:Y:S02]  /*aac0*/  SHF.R.U32.HI R21, RZ, 0x3, R21 ;  /* 0x00000003ff157819 */ /* 0x000fe40000011615 */
[C---:B--2---:R-:W-:Y:S01]  /*aad0*/  LOP3.LUT R7, R20.reuse, 0x7f, RZ, 0xc0, !PT ;  /* 0x0000007f14077812 */ /* 0x044fe200078ec0ff */
[----:B------:R-:W-:-:S03]  /*aae0*/  IMAD.SHL.U32 R20, R20, 0x10, RZ ;  /* 0x0000001014147824 */ /* 0x000fc600078e00ff */
[----:B------:R-:W-:-:S04]  /*aaf0*/  SHF.R.U32.HI R7, RZ, 0x3, R7 ;  /* 0x00000003ff077819 */ /* 0x000fc80000011607 */
[----:B------:R-:W-:-:S05]  /*ab00*/  LOP3.LUT R20, R7, 0x70, R20, 0xf8, !PT ;  /* 0x0000007007147812 */ /* 0x000fca00078ef814 */
[----:B------:R-:W-:Y:S02]  /*ab10*/  IMAD R7, R6, 0xc0, R20 ;  /* 0x000000c006077824 */ /* 0x000fe400078e0214 */
[----:B------:R-:W-:Y:S02]  /*ab20*/  IMAD.SHL.U32 R20, R12, 0x8, RZ ;  /* 0x000000080c147824 */ /* 0x000fe400078e00ff */
[----:B----4-:R-:W-:-:S03]  /*ab30*/  @P0 IMAD.HI.U32 R11, R7, R0, RZ ;  /* 0x00000000070b0227 */ /* 0x010fc600078e00ff */
[----:B------:R-:W-:Y:S01]  /*ab40*/  LOP3.LUT R20, R20, 0x38, RZ, 0xc0, !PT ;  /* 0x0000003814147812 */ /* 0x000fe200078ec0ff */
[----:B------:R-:W-:Y:S01]  /*ab50*/  IMAD.MOV.U32 R5, RZ, RZ, R7 ;  /* 0x000000ffff057224 */ /* 0x000fe200078e0007 */
[----:B---3--:R-:W-:-:S04]  /*ab60*/  @P0 SHF.R.U32.HI R5, RZ, R4, R11 ;  /* 0x00000004ff050219 */ /* 0x008fc8000001160b */
[----:B------:R-:W-:-:S05]  /*ab70*/  SHF.R.S32.HI R0, RZ, 0x1f, R5 ;  /* 0x0000001fff007819 */ /* 0x000fca0000011405 */
[----:B------:R-:W-:-:S04]  /*ab80*/  IMAD R0, R0, UR4, RZ ;  /* 0x0000000400007c24 */ /* 0x000fc8000f8e02ff */
[C---:B------:R-:W-:Y:S01]  /*ab90*/  IMAD R8, R5.reuse, UR5, R0 ;  /* 0x0000000505087c24 */ /* 0x040fe2000f8e0200 */
[C---:B------:R-:W-:Y:S01]  /*aba0*/  IADD3 R0, -R5.reuse, RZ, RZ ;  /* 0x000000ff05007210 */ /* 0x040fe20007ffe1ff */
[----:B------:R-:W-:-:S04]  /*abb0*/  IMAD.WIDE.U32 R4, R5, UR4, R2 ;  /* 0x0000000405047c25 */ /* 0x000fc8000f8e0002 */
[----:B------:R-:W-:Y:S02]  /*abc0*/  IMAD R0, R9, R0, R7 ;  /* 0x0000000009007224 */ /* 0x000fe400078e0207 */
[----:B------:R-:W-:-:S03]  /*abd0*/  IMAD.IADD R5, R5, 0x1, R8 ;  /* 0x0000000105057824 */ /* 0x000fc600078e0208 */
[----:B------:R-:W-:Y:S01]  /*abe0*/  SHF.R.S32.HI R8, RZ, 0x1f, R0 ;  /* 0x0000001fff087819 */ /* 0x000fe20000011400 */
[----:B------:R-:W-:-:S04]  /*abf0*/  IMAD.WIDE.U32 R4, R0, UR6, R4 ;  /* 0x0000000600047c25 */ /* 0x000fc8000f8e0004 */
[----:B------:R-:W-:-:S04]  /*ac00*/  IMAD R8, R8, UR6, RZ ;  /* 0x0000000608087c24 */ /* 0x000fc8000f8e02ff */
[----:B------:R-:W-:Y:S01]  /*ac10*/  IMAD R11, R0, UR7, R8 ;  /* 0x00000007000b7c24 */ /* 0x000fe2000f8e0208 */
[----:B------:R-:W-:Y:S01]  /*ac20*/  LEA R0, P1, R4, UR8, 0x1 ;  /* 0x0000000804007c11 */ /* 0x000fe2000f8208ff */
[----:B------:R-:W-:Y:S02]  /*ac30*/  VIADD R8, R7, 0x80 ;  /* 0x0000008007087836 */ /* 0x000fe40000000000 */
[----:B------:R-:W-:Y:S02]  /*ac40*/  IMAD.IADD R5, R5, 0x1, R11 ;  /* 0x0000000105057824 */ /* 0x000fe400078e020b */
[----:B-1----:R-:W-:Y:S01]  /*ac50*/  @P0 IMAD.HI.U32 R10, R8, R10, RZ ;  /* 0x0000000a080a0227 */ /* 0x002fe200078e00ff */
[----:B------:R-:W-:Y:S02]  /*ac60*/  MOV R7, R8 ;  /* 0x0000000800077202 */ /* 0x000fe40000000f00 */
[----:B------:R-:W-:Y:S02]  /*ac70*/  LEA.HI.X R4, R4, UR9, R5, 0x1, P1 ;  /* 0x0000000904047c11 */ /* 0x000fe400088f0c05 */
[----:B------:R-:W0:Y:S02]  /*ac80*/  @P0 LDC R5, c[0x0][0x450] ;  /* 0x00011400ff050b82 */ /* 0x000e240000000800 */
        /* <DEDUP_REMOVED lines=9> */
[----:B------:R-:W-:-:S03]  /*ad20*/  UMOV UR4, 0xffffffff ;  /* 0xffffffff00047882 */ /* 0x000fc60000000000 */
[----:B------:R-:W-:Y:S01]  /*ad30*/  IMAD.IADD R3, R3, 0x1, R7 ;  /* 0x0000000103037824 */ /* 0x000fe200078e0207 */
[----:B------:R-:W-:Y:S01]  /*ad40*/  SHF.R.S32.HI R7, RZ, 0x1f, R5 ;  /* 0x0000001fff077819 */ /* 0x000fe20000011405 */
[----:B------:R-:W-:-:S04]  /*ad50*/  IMAD.WIDE.U32 R2, R5, UR6, R2 ;  /* 0x0000000605027c25 */ /* 0x000fc8000f8e0002 */
[----:B------:R-:W-:-:S04]  /*ad60*/  IMAD R7, R7, UR6, RZ ;  /* 0x0000000607077c24 */ /* 0x000fc8000f8e02ff */
[----:B------:R-:W-:Y:S01]  /*ad70*/  IMAD R7, R5, UR7, R7 ;  /* 0x0000000705077c24 */ /* 0x000fe2000f8e0207 */
[----:B------:R-:W-:-:S04]  /*ad80*/  LEA R5, P1, R2, UR8, 0x1 ;  /* 0x0000000802057c11 */ /* 0x000fc8000f8208ff */
[----:B------:R-:W-:-:S04]  /*ad90*/  IADD3 R7, R3, R7, RZ ;  /* 0x0000000703077210 */ /* 0x000fc80007ffe0ff */
[----:B------:R-:W-:Y:S01]  /*ada0*/  LEA.HI.X R7, R2, UR9, R7, 0x1, P1 ;  /* 0x0000000902077c11 */ /* 0x000fe200088f0c07 */
[----:B------:R-:W-:Y:S06]  /*adb0*/  BRA.DIV UR4, `(.L_x_12694) ;  /* 0x0000002604f07947 */ /* 0x000fec000b800000 */
[----:B------:R-:W0:Y:S01]  /*adc0*/  SHFL.IDX PT, R3, R0, RZ, 0x181f ;  /* 0x00181fff00037589 */ /* 0x000e2200000e0000 */
[----:B------:R-:W-:Y:S01]  /*add0*/  ULDC UR4, c[0x0][0x288] ;  /* 0x0000a20000047ab9 */ /* 0x000fe20000000800 */
[----:B------:R-:W-:Y:S02]  /*ade0*/  IMAD R8, R6, 0xc0, R21 ;  /* 0x000000c006087824 */ /* 0x000fe400078e0215 */
[----:B------:R-:W1:Y:S01]  /*adf0*/  SHFL.IDX PT, R2, R4, RZ, 0x181f ;  /* 0x00181fff04027589 */ /* 0x000e6200000e0000 */
[----:B------:R-:W-:-:S03]  /*ae00*/  IMAD R6, R9, UR4, RZ ;  /* 0x0000000409067c24 */ /* 0x000fc6000f8e02ff */
[----:B------:R-:W2:Y:S02]  /*ae10*/  SHFL.IDX PT, R14, R0, 0x1, 0x181f ;  /* 0x00381f00000e7f89 */ /* 0x000ea400000e0000 */
[----:B------:R-:W-:-:S13]  /*ae20*/  ISETP.GE.AND P1, PT, R8, R6, PT ;  /* 0x000000060800720c */ /* 0x000fda0003f26270 */
[----:B0-----:R-:W-:-:S05]  /*ae30*/  @!P1 LEA R9, P2, R20, R3, 0x1 ;  /* 0x0000000314099211 */ /* 0x001fca00078408ff */
[----:B-1----:R-:W-:Y:S02]  /*ae40*/  @!P1 IMAD.X R3, RZ, RZ, R2, P2 ;  /* 0x000000ffff039224 */ /* 0x002fe400010e0602 */
[----:B------:R-:W-:Y:S02]  /*ae50*/  @!P1 IMAD.MOV.U32 R2, RZ, RZ, R9 ;  /* 0x000000ffff029224 */ /* 0x000fe400078e0009 */
[----:B------:R-:W-:-:S03]  /*ae60*/  VIADD R9, R8, 0x10 ;  /* 0x0000001008097836 */ /* 0x000fc60000000000 */
[----:B------:R0:W-:Y:S02]  /*ae70*/  @!P1 LDGSTS.E.BYPASS.LTC128B.128 [R27+0xc400], desc[UR46][R2.64], !P0 ;  /* 0x0c400000021b9fae */ /* 0x0001e4000c101d6e */
[----:B------:R-:W-:Y:S02]  /*ae80*/  ISETP.GE.AND P1, PT, R9, R6, PT ;  /* 0x000000060900720c */ /* 0x000fe40003f26270 */
[----:B0-----:R-:W0:Y:S11]  /*ae90*/  SHFL.IDX PT, R2, R4, 0x1, 0x181f ;  /* 0x00381f0004027f89 */ /* 0x001e3600000e0000 */
[----:B--2---:R-:W-:-:S02]  /*aea0*/  @!P1 LEA R9, P2, R20, R14, 0x1 ;  /* 0x0000000e14099211 */ /* 0x004fc400078408ff */
[----:B------:R-:W1:Y:S02]  /*aeb0*/  SHFL.IDX PT, R14, R0, 0x2, 0x181f ;  /* 0x00581f00000e7f89 */ /* 0x000e6400000e0000 */
[----:B0-----:R-:W-:Y:S01]  /*aec0*/  @!P1 IADD3.X R3, RZ, R2, RZ, P2, !PT ;  /* 0x00000002ff039210 */ /* 0x001fe200017fe4ff */
[----:B------:R-:W-:Y:S02]  /*aed0*/  @!P1 IMAD.MOV.U32 R2, RZ, RZ, R9 ;  /* 0x000000ffff029224 */ /* 0x000fe400078e0009 */
[----:B------:R-:W-:-:S03]  /*aee0*/  VIADD R9, R8, 0x20 ;  /* 0x0000002008097836 */ /* 0x000fc60000000000 */
[----:B------:R0:W-:Y:S02]  /*aef0*/  @!P1 LDGSTS.E.BYPASS.LTC128B.128 [R27+0xcc00], desc[UR46][R2.64], !P0 ;  /* 0x0cc00000021b9fae */ /* 0x0001e4000c101d6e */
[----:B------:R-:W-:Y:S02]  /*af00*/  ISETP.GE.AND P1, PT, R9, R6, PT ;  /* 0x000000060900720c */ /* 0x000fe40003f26270 */
[----:B0-----:R-:W0:Y:S11]  /*af10*/  SHFL.IDX PT, R2, R4, 0x2, 0x181f ;  /* 0x00581f0004027f89 */ /* 0x001e3600000e0000 */
[----:B-1----:R-:W-:-:S02]  /*af20*/  @!P1 LEA R9, P2, R20, R14, 0x1 ;  /* 0x0000000e14099211 */ /* 0x002fc400078408ff */
[----:B------:R-:W1:Y:S03]  /*af30*/  SHFL.IDX PT, R14, R0, 0x3, 0x181f ;  /* 0x00781f00000e7f89 */ /* 0x000e6600000e0000 */
[----:B0-----:R-:W-:Y:S01]  /*af40*/  @!P1 IMAD.X R3, RZ, RZ, R2, P2 ;  /* 0x000000ffff039224 */ /* 0x001fe200010e0602 */
[----:B------:R-:W-:Y:S01]  /*af50*/  @!P1 MOV R2, R9 ;  /* 0x0000000900029202 */ /* 0x000fe20000000f00 */
[----:B------:R-:W-:-:S04]  /*af60*/  VIADD R9, R8, 0x30 ;  /* 0x0000003008097836 */ /* 0x000fc80000000000 */
[----:B------:R0:W-:Y:S01]  /*af70*/  @!P1 LDGSTS.E.BYPASS.LTC128B.128 [R27+0xd400], desc[UR46][R2.64], !P0 ;  /* 0x0d400000021b9fae */ /* 0x0001e2000c101d6e */
[----:B------:R-:W-:-:S03]  /*af80*/  ISETP.GE.AND P1, PT, R9, R6, PT ;  /* 0x000000060900720c */ /* 0x000fc60003f26270 */
[----:B0-----:R-:W0:Y:S10]  /*af90*/  SHFL.IDX PT, R2, R4, 0x3, 0x181f ;  /* 0x00781f0004027f89 */ /* 0x001e3400000e0000 */
[----:B-1----:R-:W-:-:S02]  /*afa0*/  @!P1 LEA R9, P2, R20, R14, 0x1 ;  /* 0x0000000e14099211 */ /* 0x002fc400078408ff */
[----:B------:R-:W1:Y:S03]  /*afb0*/  SHFL.IDX PT, R14, R0, 0x4, 0x181f ;  /* 0x00981f00000e7f89 */ /* 0x000e6600000e0000 */
[----:B0-----:R-:W-:Y:S02]  /*afc0*/  @!P1 IMAD.X R3, RZ, RZ, R2, P2 ;  /* 0x000000ffff039224 */ /* 0x001fe400010e0602 */
[----:B------:R-:W-:Y:S01]  /*afd0*/  @!P1 IMAD.MOV.U32 R2, RZ, RZ, R9 ;  /* 0x000000ffff029224 */ /* 0x000fe200078e0009 */
[----:B------:R-:W-:-:S04]  /*afe0*/  IADD3 R9, R8, 0x40, RZ ;  /* 0x0000004008097810 */ /* 0x000fc80007ffe0ff */
[----:B------:R0:W-:Y:S01]  /*aff0*/  @!P1 LDGSTS.E.BYPASS.LTC128B.128 [R27+0xdc00], desc[UR46][R2.64], !P0 ;  /* 0x0dc00000021b9fae */ /* 0x0001e2000c101d6e */
[----:B------:R-:W-:-:S03]  /*b000*/  ISETP.GE.AND P1, PT, R9, R6, PT ;  /* 0x000000060900720c */ /* 0x000fc60003f26270 */
[----:B0-----:R-:W0:Y:S10]  /*b010*/  SHFL.IDX PT, R2, R4, 0x4, 0x181f ;  /* 0x00981f0004027f89 */ /* 0x001e3400000e0000 */
[----:B-1----:R-:W-:-:S02]  /*b020*/  @!P1 LEA R9, P2, R20, R14, 0x1 ;  /* 0x0000000e14099211 */ /* 0x002fc400078408ff */
[----:B------:R-:W1:Y:S03]  /*b030*/  SHFL.IDX PT, R14, R0, 0x5, 0x181f ;  /* 0x00b81f00000e7f89 */ /* 0x000e6600000e0000 */
[----:B0-----:R-:W-:Y:S02]  /*b040*/  @!P1 IMAD.X R3, RZ, RZ, R2, P2 ;  /* 0x000000ffff039224 */ /* 0x001fe400010e0602 */
[----:B------:R-:W-:Y:S02]  /*b050*/  @!P1 IMAD.MOV.U32 R2, RZ, RZ, R9 ;  /* 0x000000ffff029224 */ /* 0x000fe400078e0009 */
[----:B------:R-:W-:-:S03]  /*b060*/  VIADD R9, R8, 0x50 ;  /* 0x0000005008097836 */ /* 0x000fc60000000000 */
[----:B------:R0:W-:Y:S02]  /*b070*/  @!P1 LDGSTS.E.BYPASS.LTC128B.128 [R27+0xe400], desc[UR46][R2.64], !P0 ;  /* 0x0e400000021b9fae */ /* 0x0001e4000c101d6e */
[----:B------:R-:W-:Y:S02]  /*b080*/  ISETP.GE.AND P1, PT, R9, R6, PT ;  /* 0x000000060900720c */ /* 0x000fe40003f26270 */
[----:B0-----:R-:W0:Y:S11]  /*b090*/  SHFL.IDX PT, R2, R4, 0x5, 0x181f ;  /* 0x00b81f0004027f89 */ /* 0x001e3600000e0000 */
[----:B-1----:R-:W-:-:S02]  /*b0a0*/  @!P1 LEA R9, P2, R20, R14, 0x1 ;  /* 0x0000000e14099211 */ /* 0x002fc400078408ff */
[----:B------:R-:W1:Y:S02]  /*b0b0*/  SHFL.IDX PT, R14, R0, 0x6, 0x181f ;  /* 0x00d81f00000e7f89 */ /* 0x000e6400000e0000 */
[----:B0-----:R-:W-:Y:S01]  /*b0c0*/  @!P1 IADD3.X R3, RZ, R2, RZ, P2, !PT ;  /* 0x00000002ff039210 */ /* 0x001fe200017fe4ff */
[----:B------:R-:W-:Y:S02]  /*b0d0*/  @!P1 IMAD.MOV.U32 R2, RZ, RZ, R9 ;  /* 0x000000ffff029224 */ /* 0x000fe400078e0009 */
[----:B------:R-:W-:-:S03]  /*b0e0*/  VIADD R9, R8, 0x60 ;  /* 0x0000006008097836 */ /* 0x000fc60000000000 */
[----:B------:R0:W-:Y:S02]  /*b0f0*/  @!P1 LDGSTS.E.BYPASS.LTC128B.128 [R27+0xec00], desc[UR46][R2.64], !P0 ;  /* 0x0ec00000021b9fae */ /* 0x0001e4000c101d6e */
[----:B------:R-:W-:Y:S02]  /*b100*/  ISETP.GE.AND P1, PT, R9, R6, PT ;  /* 0x000000060900720c */ /* 0x000fe40003f26270 */
[----:B0-----:R-:W0:Y:S11]  /*b110*/  SHFL.IDX PT, R2, R4, 0x6, 0x181f ;  /* 0x00d81f0004027f89 */ /* 0x001e3600000e0000 */
[----:B-1----:R-:W-:Y:S01]  /*b120*/  @!P1 LEA R9, P2, R20, R14, 0x1 ;  /* 0x0000000e14099211 */ /* 0x002fe200078408ff */
[----:B------:R-:W-:Y:S04]  /*b130*/  SHFL.IDX PT, R4, R4, 0x7, 0x181f ;  /* 0x00f81f0004047f89 */ /* 0x000fe800000e0000 */
[----:B------:R-:W-:Y:S01]  /*b140*/  SHFL.IDX PT, R14, R5, 0x1, 0x181f ;  /* 0x00381f00050e7f89 */ /* 0x000fe200000e0000 */
[----:B0-----:R-:W-:Y:S01]  /*b150*/  @!P1 IMAD.X R3, RZ, RZ, R2, P2 ;  /* 0x000000ffff039224 */ /* 0x001fe200010e0602 */
[----:B------:R-:W-:Y:S01]  /*b160*/  @!P1 MOV R2, R9 ;  /* 0x0000000900029202 */ /* 0x000fe20000000f00 */
[----:B------:R-:W-:-:S04]  /*b170*/  VIADD R9, R8, 0x80 ;  /* 0x0000008008097836 */ /* 0x000fc80000000000 */
[----:B------:R0:W-:Y:S01]  /*b180*/  @!P1 LDGSTS.E.BYPASS.LTC128B.128 [R27+0xf400], desc[UR46][R2.64], !P0 ;  /* 0x0f400000021b9fae */ /* 0x0001e2000c101d6e */
[----:B------:R-:W-:Y:S01]  /*b190*/  ISETP.GE.AND P2, PT, R9, R6, PT ;  /* 0x000000060900720c */ /* 0x000fe20003f46270 */
[----:B------:R-:W-:-:S05]  /*b1a0*/  VIADD R9, R8, 0x70 ;  /* 0x0000007008097836 */ /* 0x000fca0000000000 */
[----:B------:R-:W-:Y:S02]  /*b1b0*/  ISETP.GE.AND P1, PT, R9, R6, PT ;  /* 0x000000060900720c */ /* 0x000fe40003f26270 */
[----:B------:R-:W-:Y:S04]  /*b1c0*/  SHFL.IDX PT, R9, R5, RZ, 0x181f ;  /* 0x00181fff05097589 */ /* 0x000fe800000e0000 */
[----:B0-----:R-:W0:Y:S04]  /*b1d0*/  SHFL.IDX PT, R2, R0, 0x7, 0x181f ;  /* 0x00f81f0000027f89 */ /* 0x001e2800000e0000 */
[----:B------:R-:W1:Y:S03]  /*b1e0*/  SHFL.IDX PT, R0, R7, RZ, 0x181f ;  /* 0x00181fff07007589 */ /* 0x000e6600000e0000 */
[----:B0-----:R-:W-:-:S05]  /*b1f0*/  @!P1 LEA R2, P3, R20, R2, 0x1 ;  /* 0x0000000214029211 */ /* 0x001fca00078608ff */
[----:B------:R-:W-:-:S05]  /*b200*/  @!P1 IMAD.X R3, RZ, RZ, R4, P3 ;  /* 0x000000ffff039224 */ /* 0x000fca00018e0604 */
[----:B------:R0:W-:Y:S02]  /*b210*/  @!P1 LDGSTS.E.BYPASS.LTC128B.128 [R27+0xfc00], desc[UR46][R2.64], !P0 ;  /* 0x0fc00000021b9fae */ /* 0x0001e4000c101d6e */
[----:B0-----:R-:W-:Y:S01]  /*b220*/  @!P2 LEA R2, P1, R20, R9, 0x1 ;  /* 0x000000091402a211 */ /* 0x001fe200078208ff */
[----:B------:R-:W-:-:S03]  /*b230*/  VIADD R9, R8, 0x90 ;  /* 0x0000009008097836 */ /* 0x000fc60000000000 */
[----:B-1----:R-:W-:Y:S02]  /*b240*/  @!P2 IADD3.X R3, RZ, R0, RZ, P1, !PT ;  /* 0x00000000ff03a210 */ /* 0x002fe40000ffe4ff */
[----:B------:R-:W0:Y:S01]  /*b250*/  SHFL.IDX PT, R0, R7, 0x1, 0x181f ;  /* 0x00381f0007007f89 */ /* 0x000e2200000e0000 */
[----:B------:R-:W-:-:S03]  /*b260*/  ISETP.GE.AND P1, PT, R9, R6, PT ;  /* 0x000000060900720c */ /* 0x000fc60003f26270 */
[----:B------:R1:W-:Y:S10]  /*b270*/  @!P2 LDGSTS.E.BYPASS.LTC128B.128 [R27+0x10400], desc[UR46][R2.64], !P0 ;  /* 0x10400000021bafae */ /* 0x0003f4000c101d6e */
[----:B------:R-:W-:-:S05]  /*b280*/  @!P1 LEA R14, P2, R20, R14, 0x1 ;  /* 0x0000000e140e9211 */ /* 0x000fca00078408ff */
[----:B-1----:R-:W-:Y:S02]  /*b290*/  @!P1 IMAD.MOV.U32 R2, RZ, RZ, R14 ;  /* 0x000000ffff029224 */ /* 0x002fe400078e000e */
[----:B------:R-:W1:Y:S01]  /*b2a0*/  SHFL.IDX PT, R14, R5, 0x2, 0x181f ;  /* 0x00581f00050e7f89 */ /* 0x000e6200000e0000 */
[----:B0-----:R-:W-:-:S03]  /*b2b0*/  @!P1 IMAD.X R9, RZ, RZ, R0, P2 ;  /* 0x000000ffff099224 */ /* 0x001fc600010e0600 */
[----:B------:R-:W0:Y:S02]  /*b2c0*/  SHFL.IDX PT, R0, R7, 0x2, 0x181f ;  /* 0x00581f0007007f89 */ /* 0x000e2400000e0000 */
[----:B------:R-:W-:Y:S01]  /*b2d0*/  @!P1 MOV R3, R9 ;  /* 0x0000000900039202 */ /* 0x000fe20000000f00 */
[----:B------:R-:W-:Y:S01]  /*b2e0*/  VIADD R9, R8, 0xa0 ;  /* 0x000000a008097836 */ /* 0x000fe20000000000 */
[----:B------:R-:W2:Y:S04]  /*b2f0*/  SHFL.IDX PT, R7, R7, 0x3, 0x181f ;  /* 0x00781f0007077f89 */ /* 0x000ea800000e0000 */
[----:B------:R1:W-:Y:S01]  /*b300*/  @!P1 LDGSTS.E.BYPASS.LTC128B.128 [R27+0x10c00], desc[UR46][R2.64], !P0 ;  /* 0x10c00000021b9fae */ /* 0x0003e2000c101d6e */
[----:B------:R-:W-:-:S13]  /*b310*/  ISETP.GE.AND P1, PT, R9, R6, PT ;  /* 0x000000060900720c */ /* 0x000fda0003f26270 */
[----:B-1----:R-:W-:Y:S02]  /*b320*/  @!P1 LEA R2, P2, R20, R14, 0x1 ;  /* 0x0000000e14029211 */ /* 0x002fe400078408ff */
[----:B------:R1:W3:Y:S03]  /*b330*/  SHFL.IDX PT, R14, R5, 0x3, 0x181f ;  /* 0x00781f00050e7f89 */ /* 0x0002e600000e0000 */
[----:B0-----:R-:W-:-:S05]  /*b340*/  @!P1 IMAD.X R3, RZ, RZ, R0, P2 ;  /* 0x000000ffff039224 */ /* 0x001fca00010e0600 */
[----:B--2---:R1:W-:Y:S03]  /*b350*/  @!P1 LDGSTS.E.BYPASS.LTC128B.128 [R27+0x11400], desc[UR46][R2.64], !P0 ;  /* 0x11400000021b9fae */ /* 0x0043e6000c101d6e */
.L_x_12792:
[----:B------:R-:W2:Y:S01]  /*b360*/  LDL R0, [R1+0x20] ;  /* 0x0000200001007983 */ /* 0x000ea20000100800 */
[----:B-1----:R-:W-:-:S05]  /*b370*/  VIADD R3, R8, 0xb0 ;  /* 0x000000b008037836 */ /* 0x002fca0000000000 */
[----:B------:R-:W-:-:S13]  /*b380*/  ISETP.GE.AND P1, PT, R3, R6, PT ;  /* 0x000000060300720c */ /* 0x000fda0003f26270 */
[----:B---3--:R-:W-:-:S04]  /*b390*/  @!P1 LEA R2, P2, R20, R14, 0x1 ;  /* 0x0000000e14029211 */ /* 0x008fc800078408ff */
[----:B------:R-:W-:-:S05]  /*b3a0*/  @!P1 IADD3.X R3, RZ, R7, RZ, P2, !PT ;  /* 0x00000007ff039210 */ /* 0x000fca00017fe4ff */
[----:B------:R-:W-:Y:S01]  /*b3b0*/  @!PT LDS RZ, [RZ] ;  /* 0x00000000fffff984 */ /* 0x000fe20000000800 */
[----:B------:R-:W-:Y:S01]  /*b3c0*/  @!PT LDS RZ, [RZ] ;  /* 0x00000000fffff984 */ /* 0x000fe20000000800 */
[----:B------:R-:W-:Y:S01]  /*b3d0*/  @!PT LDS RZ, [RZ] ;  /* 0x00000000fffff984 */ /* 0x000fe20000000800 */
        /* <DEDUP_REMOVED lines=14> */
.L_x_12793:
[----:B------:R-:W-:Y:S05]  /*b4c0*/  BSYNC B0 ;  /* 0x0000000000007941 */ /* 0x000fea0003800000 */
.L_x_12695:
[----:B------:R-:W-:Y:S01]  /*b4d0*/  VIADD R8, R9, 0x30800 ;  /* 0x0003080009087836 */ /* 0x000fe20000000000 */
[----:B------:R-:W-:Y:S06]  /*b4e0*/  @!P1 BRA `(.L_x_12697) ;  /* 0x00000014008c9947 */ /* 0x000fec0003800000 */
[----:B------:R-:W2:Y:S01]  /*b4f0*/  LDL R2, [R1+0x4] ;  /* 0x0000040001027983 */ /* 0x000ea20000100800 */
[----:B------:R-:W-:Y:S01]  /*b500*/  MOV R3, 0x1 ;  /* 0x0000000100037802 */ /* 0x000fe20000000f00 */
        /* <DEDUP_REMOVED lines=15> */
[----:B------:R-:W-:Y:S02]  /*b600*/  ISETP.NE.AND P2, PT, R26, RZ, PT ;  /* 0x000000ff1a00720c */ /* 0x000fe40003f45270 */
[----:B------:R-:W-:-:S11]  /*b610*/  MOV R4, R18 ;  /* 0x0000001200047202 */ /* 0x000fd60000000f00 */
        /* <DEDUP_REMOVED lines=19> */
.L_x_12701:
[----:B------:R-:W-:Y:S01]  /*b750*/  LEA R2, R7, UR37, 0x3 ;  /* 0x0000002507027c11 */ /* 0x000fe2000f8e18ff */
[----:B------:R-:W-:Y:S01]  /*b760*/  BSSY B1, `(.L_x_12702) ;  /* 0x0000004000017945 */ /* 0x000fe20003800000 */
[----:B------:R-:W-:-:S04]  /*b770*/  SHF.L.U32 R3, R10, 0x1f, RZ ;  /* 0x0000001f0a037819 */ /* 0x000fc800000006ff */
[----:B------:R-:W1:Y:S02]  /*b780*/  SYNCS.PHASECHK.TRANS64.TRYWAIT P0, [R2+URZ+0x30840], R3 ;  /* 0x03084003020075a7 */ /* 0x000e64000800017f */
[----:B-1----:R-:W-:Y:S05]  /*b790*/  @!P0 BRA `(.L_x_12703) ;  /* 0x0000002c00108947 */ /* 0x002fea0003800000 */
.L_x_12794:
[----:B------:R-:W-:Y:S05]  /*b7a0*/  BSYNC B1 ;  /* 0x0000000000017941 */ /* 0x000fea0003800000 */
.L_x_12702:
        /* <DEDUP_REMOVED lines=12> */
.L_x_12705:
[----:B------:R-:W-:Y:S05]  /*b870*/  BSYNC B1 ;  /* 0x0000000000017941 */ /* 0x000fea0003800000 */
.L_x_12704:
[----:B------:R-:W-:Y:S01]  /*b880*/  IMAD.MOV.U32 R11, RZ, RZ, RZ ;  /* 0x000000ffff0b7224 */ /* 0x000fe200078e00ff */
[----:B------:R-:W-:Y:S01]  /*b890*/  UIADD3 UR4, UP0, UR40, 0x370, URZ ;  /* 0x0000037028047890 */ /* 0x000fe2000ff1e03f */
[----:B-1----:R-:W-:Y:S01]  /*b8a0*/  IMAD R3, R7, 0x6000, R9 ;  /* 0x0000600007037824 */ /* 0x002fe200078e0209 */
[----:B------:R-:W-:Y:S01]  /*b8b0*/  PLOP3.LUT P0, PT, PT, PT, PT, 0x80, 0x0 ;  /* 0x000000000000781c */ /* 0x000fe20003f0f070 */
[----:B------:R-:W-:Y:S01]  /*b8c0*/  VIADD R2, R2, 0x30830 ;  /* 0x0003083002027836 */ /* 0x000fe20000000000 */
[----:B------:R-:W-:Y:S01]  /*b8d0*/  R2UR UR10, R11 ;  /* 0x000000000b0a72ca */ /* 0x000fe200000e0000 */
[----:B------:R-:W-:Y:S01]  /*b8e0*/  IMAD R5, R0, 0xc0, RZ ;  /* 0x000000c000057824 */ /* 0x000fe200078e02ff */
[----:B------:R-:W-:Y:S01]  /*b8f0*/  IADD3 R3, R3, 0x12400, RZ ;  /* 0x0001240003037810 */ /* 0x000fe20007ffe0ff */
[----:B------:R-:W-:Y:S01]  /*b900*/  UIADD3.X UR5, URZ, UR41, URZ, UP0, !UPT ;  /* 0x000000293f057290 */ /* 0x000fe200087fe43f */
[----:B------:R-:W-:Y:S01]  /*b910*/  UMOV UR6, 0x0 ;  /* 0x0000000000067882 */ /* 0x000fe20000000000 */
[----:B------:R-:W-:-:S10]  /*b920*/  UMOV UR7, 0x14f00000 ;  /* 0x14f0000000077882 */ /* 0x000fd40000000000 */
.L_x_12706:
        /* <DEDUP_REMOVED lines=15> */
.L_x_12795:
[----:B------:R-:W-:Y:S05]  /*ba20*/  BSYNC B1 ;  /* 0x0000000000017941 */ /* 0x000fea0003800000 */
.L_x_12707:
[----:B------:R-:W-:Y:S01]  /*ba30*/  BSSY B1, `(.L_x_12709) ;  /* 0x000000c000017945 */ /* 0x000fe20003800000 */
[----:B------:R-:W-:Y:S01]  /*ba40*/  IMAD.MOV.U32 R12, RZ, RZ, 0x0 ;  /* 0x00000000ff0c7424 */ /* 0x000fe200078e00ff */
[----:B------:R-:W-:Y:S02]  /*ba50*/  MOV R13, 0x14f00000 ;  /* 0x14f00000000d7802 */ /* 0x000fe40000000f00 */
[----:B------:R-:W-:Y:S05]  /*ba60*/  @P1 BRA `(.L_x_12710) ;  /* 0x0000000000201947 */ /* 0x000fea0003800000 */
        /* <DEDUP_REMOVED lines=8> */
.L_x_12710:
[----:B------:R-:W-:Y:S05]  /*baf0*/  BSYNC B1 ;  /* 0x0000000000017941 */ /* 0x000fea0003800000 */
.L_x_12709:
[----:B------:R-:W-:Y:S01]  /*bb00*/  R2UR UR6, R12 ;  /* 0x000000000c0672ca */ /* 0x000fe200000e0000 */
[C---:B0-----:R-:W-:Y:S01]  /*bb10*/  IMAD R3, R16.reuse, 0x6000, R9 ;  /* 0x0000600010037824 */ /* 0x041fe200078e0209 */
[----:B------:R-:W-:Y:S01]  /*bb20*/  R2UR UR7, R13 ;  /* 0x000000000d0772ca */ /* 0x000fe200000e0000 */
[----:B------:R-:W-:Y:S01]  /*bb30*/  UIADD3 UR4, UP0, UR40, 0x470, URZ ;  /* 0x0000047028047890 */ /* 0x000fe2000ff1e03f */
[----:B------:R-:W-:Y:S01]  /*bb40*/  R2UR UR10, R11 ;  /* 0x000000000b0a72ca */ /* 0x000fe200000e0000 */
[----:B------:R-:W-:Y:S01]  /*bb50*/  IMAD R5, R23, 0xc0, RZ ;  /* 0x000000c017057824 */ /* 0x000fe200078e02ff */
[----:B------:R-:W-:Y:S01]  /*bb60*/  LEA R2, R16, UR37, 0x3 ;  /* 0x0000002510027c11 */ /* 0x000fe2000f8e18ff */
[----:B------:R-:W-:Y:S01]  /*bb70*/  VIADD R3, R3, 0x400 ;  /* 0x0000040003037836 */ /* 0x000fe20000000000 */
[----:B------:R-:W-:Y:S01]  /*bb80*/  PLOP3.LUT P0, PT, PT, PT, PT, 0x80, 0x0 ;  /* 0x000000000000781c */ /* 0x000fe20003f0f070 */
[----:B------:R-:W-:Y:S01]  /*bb90*/  UIADD3.X UR5, URZ, UR41, URZ, UP0, !UPT ;  /* 0x000000293f057290 */ /* 0x000fe200087fe43f */
[----:B------:R-:W-:-:S11]  /*bba0*/  IADD3 R2, R2, 0x30850, RZ ;  /* 0x0003085002027810 */ /* 0x000fd60007ffe0ff */
.L_x_12711:
        /* <DEDUP_REMOVED lines=12> */
.L_x_12700:
[----:B------:R-:W-:Y:S05]  /*bc70*/  BSYNC B0 ;  /* 0x0000000000007941 */ /* 0x000fea0003800000 */
.L_x_12699:
[----:B------:R-:W2:Y:S01]  /*bc80*/  LDL.LU R0, [R1+0x4] ;  /* 0x0000040001007983 */ /* 0x000ea20000300800 */
[----:B------:R-:W-:Y:S02]  /*bc90*/  IMAD.MOV.U32 R16, RZ, RZ, R7 ;  /* 0x000000ffff107224 */ /* 0x000fe400078e0007 */
[----:B------:R-:W-:Y:S01]  /*bca0*/  IMAD.MOV.U32 R22, RZ, RZ, R10 ;  /* 0x000000ffff167224 */ /* 0x000fe200078e000a */
[----:B--2---:R-:W-:-:S07]  /*bcb0*/  IADD3 R0, R0, -0x3, RZ ;  /* 0xfffffffd00007810 */ /* 0x004fce0007ffe0ff */
.L_x_12698:
[----:B------:R-:W-:Y:S01]  /*bcc0*/  IADD3 R6, -R6, RZ, RZ ;  /* 0x000000ff06067210 */ /* 0x000fe20007ffe1ff */
[----:B------:R-:W-:Y:S03]  /*bcd0*/  BSSY B0, `(.L_x_12697) ;  /* 0x00000e4000007945 */ /* 0x000fe60003800000 */
[----:B------:R-:W-:-:S13]  /*bce0*/  ISETP.NE.AND P0, PT, R29, R6, PT ;  /* 0x000000061d00720c */ /* 0x000fda0003f05270 */
[----:B------:R-:W-:Y:S05]  /*bcf0*/  @!P0 BRA `(.L_x_12712) ;  /* 0x0000000c00848947 */ /* 0x000fea0003800000 */
[----:B------:R-:W-:-:S07]  /*bd00*/  IMAD.MOV.U32 R4, RZ, RZ, R18 ;  /* 0x000000ffff047224 */ /* 0x000fce00078e0012 */
.L_x_12739:
        /* <DEDUP_REMOVED lines=20> */
[----:B------:R-:W-:Y:S02]  /*be50*/  IMAD.MOV R5, RZ, RZ, -R2 ;  /* 0x000000ffff057224 */ /* 0x000fe400078e0a02 */
[C---:B------:R-:W-:Y:S02]  /*be60*/  IMAD R4, R19.reuse, UR5, R4 ;  /* 0x0000000513047c24 */ /* 0x040fe4000f8e0204 */
[----:B------:R-:W-:Y:S01]  /*be70*/  IMAD.WIDE.U32 R2, R19, UR4, R2 ;  /* 0x0000000413027c25 */ /* 0x000fe2000f8e0002 */
[----:B------:R-:W-:-:S03]  /*be80*/  ULDC.64 UR4, c[0x0][0x418] ;  /* 0x0001060000047ab9 */ /* 0x000fc60000000a00 */
[----:B------:R-:W-:Y:S01]  /*be90*/  IMAD R10, R10, R5, R0 ;  /* 0x000000050a0a7224 */ /* 0x000fe200078e0200 */
[----:B------:R-:W-:Y:S02]  /*bea0*/  IADD3 R3, R4, R3, RZ ;  /* 0x0000000304037210 */ /* 0x000fe40007ffe0ff */
[----:B------:R-:W-:-:S04]  /*beb0*/  LEA R4, P0, R2, UR4, 0x2 ;  /* 0x0000000402047c11 */ /* 0x000fc8000f8010ff */
[----:B------:R-:W-:-:S05]  /*bec0*/  LEA.HI.X R5, R2, UR5, R3, 0x2, P0 ;  /* 0x0000000502057c11 */ /* 0x000fca00080f1403 */
[----:B------:R0:W5:Y:S04]  /*bed0*/  LDG.E R4, desc[UR46][R4.64] ;  /* 0x0000002e04047981 */ /* 0x000168000c1e1900 */
.L_x_12715:
[----:B------:R-:W0:Y:S01]  /*bee0*/  S2R R2, SR_TID.X ;  /* 0x0000000000027919 */ /* 0x000e220000002100 */
[----:B------:R-:W-:Y:S01]  /*bef0*/  SHF.L.U32 R3, R7, 0x1f, RZ ;  /* 0x0000001f07037819 */ /* 0x000fe200000006ff */
[----:B------:R-:W-:Y:S01]  /*bf00*/  BSSY B2, `(.L_x_12716) ;  /* 0x0000006000027945 */ /* 0x000fe20003800000 */
[----:B0-----:R-:W-:Y:S02]  /*bf10*/  LOP3.LUT R5, R2, 0x7f, RZ, 0xc0, !PT ;  /* 0x0000007f02057812 */ /* 0x001fe400078ec0ff */
[----:B------:R-:W-:Y:S02]  /*bf20*/  LEA R2, R6, UR37, 0x3 ;  /* 0x0000002506027c11 */ /* 0x000fe4000f8e18ff */
[----:B------:R-:W-:Y:S02]  /*bf30*/  ISETP.NE.AND P1, PT, R5, RZ, PT ;  /* 0x000000ff0500720c */ /* 0x000fe40003f25270 */
[----:B------:R-:W0:Y:S02]  /*bf40*/  SYNCS.PHASECHK.TRANS64.TRYWAIT P0, [R2+URZ+0x30840], R3 ;  /* 0x03084003020075a7 */ /* 0x000e24000800017f */
[----:B0-----:R-:W-:Y:S09]  /*bf50*/  @!P0 BRA `(.L_x_12717) ;  /* 0x0000002400488947 */ /* 0x001ff20003800000 */
.L_x_12796:
[----:B------:R-:W-:Y:S05]  /*bf60*/  BSYNC B2 ;  /* 0x0000000000027941 */ /* 0x000fea0003800000 */
.L_x_12716:
        /* <DEDUP_REMOVED lines=9> */
.L_x_12719:
[----:B------:R-:W-:Y:S05]  /*c000*/  BSYNC B2 ;  /* 0x0000000000027941 */ /* 0x000fea0003800000 */
.L_x_12718:
[----:B------:R-:W-:Y:S01]  /*c010*/  IMAD.MOV.U32 R11, RZ, RZ, RZ ;  /* 0x000000ffff0b7224 */ /* 0x000fe200078e00ff */
[----:B------:R-:W-:Y:S01]  /*c020*/  UIADD3 UR4, UP0, UR40, 0x370, URZ ;  /* 0x0000037028047890 */ /* 0x000fe2000ff1e03f */
[----:B0-----:R-:W-:Y:S01]  /*c030*/  IMAD R3, R6, 0x6000, R9 ;  /* 0x0000600006037824 */ /* 0x001fe200078e0209 */
[----:B------:R-:W-:Y:S01]  /*c040*/  PLOP3.LUT P0, PT, PT, PT, PT, 0x80, 0x0 ;  /* 0x000000000000781c */ /* 0x000fe20003f0f070 */
[----:B------:R-:W-:Y:S01]  /*c050*/  IMAD R5, R10, 0xc0, RZ ;  /* 0x000000c00a057824 */ /* 0x000fe200078e02ff */
[----:B------:R-:W-:Y:S01]  /*c060*/  R2UR UR10, R11 ;  /* 0x000000000b0a72ca */ /* 0x000fe200000e0000 */
[----:B------:R-:W-:Y:S01]  /*c070*/  VIADD R3, R3, 0x12400 ;  /* 0x0001240003037836 */ /* 0x000fe20000000000 */
[----:B------:R-:W-:Y:S01]  /*c080*/  IADD3 R2, R2, 0x30830, RZ ;  /* 0x0003083002027810 */ /* 0x000fe20007ffe0ff */
[----:B------:R-:W-:Y:S01]  /*c090*/  UIADD3.X UR5, URZ, UR41, URZ, UP0, !UPT ;  /* 0x000000293f057290 */ /* 0x000fe200087fe43f */
[----:B------:R-:W-:Y:S01]  /*c0a0*/  UMOV UR6, 0x0 ;  /* 0x0000000000067882 */ /* 0x000fe20000000000 */
[----:B------:R-:W-:-:S10]  /*c0b0*/  UMOV UR7, 0x14f00000 ;  /* 0x14f0000000077882 */ /* 0x000fd40000000000 */
.L_x_12720:
        /* <DEDUP_REMOVED lines=15> */
.L_x_12797:
[----:B------:R-:W-:Y:S05]  /*c1b0*/  BSYNC B2 ;  /* 0x0000000000027941 */ /* 0x000fea0003800000 */
.L_x_12721:
[----:B------:R-:W-:Y:S01]  /*c1c0*/  BSSY B2, `(.L_x_12723) ;  /* 0x000000b000027945 */ /* 0x000fe20003800000 */
[----:B------:R-:W-:Y:S01]  /*c1d0*/  MOV R2, 0x0 ;  /* 0x0000000000027802 */ /* 0x000fe20000000f00 */
[----:B------:R-:W-:Y:S02]  /*c1e0*/  IMAD.MOV.U32 R3, RZ, RZ, 0x14f00000 ;  /* 0x14f00000ff037424 */ /* 0x000fe400078e00ff */
[----:B------:R-:W-:Y:S05]  /*c1f0*/  @P1 BRA `(.L_x_12724) ;  /* 0x00000000001c1947 */ /* 0x000fea0003800000 */
[----:B------:R-:W1:Y:S02]  /*c200*/  S2R R12, SR_TID.X ;  /* 0x00000000000c7919 */ /* 0x000e640000002100 */
[----:B-1----:R-:W-:Y:S01]  /*c210*/  LOP3.LUT R13, R12, 0x1f, RZ, 0xc0, !PT ;  /* 0x0000001f0c0d7812 */ /* 0x002fe200078ec0ff */
[----:B------:R-:W-:-:S03]  /*c220*/  IMAD.MOV.U32 R12, RZ, RZ, 0x6000 ;  /* 0x00006000ff0c7424 */ /* 0x000fc600078e00ff */
[----:B------:R-:W-:Y:S01]  /*c230*/  ISETP.NE.AND P0, PT, R13, RZ, PT ;  /* 0x000000ff0d00720c */ /* 0x000fe20003f05270 */
[----:B------:R1:W-:-:S12]  /*c240*/  SYNCS.ARRIVE.TRANS64 RZ, [R5+URZ+0x50], R12 ;  /* 0x0000500c05ff79a7 */ /* 0x0003d8000800003f */
[----:B-1----:R-:W-:Y:S05]  /*c250*/  @!P0 BRA `(.L_x_12724) ;  /* 0x0000000000048947 */ /* 0x002fea0003800000 */
[----:B------:R-:W-:Y:S01]  /*c260*/  BPT.TRAP 0x1 ;  /* 0x000000040000795c */ /* 0x000fe20000300000 */
.L_x_12724:
[----:B------:R-:W-:Y:S05]  /*c270*/  BSYNC B2 ;  /* 0x0000000000027941 */ /* 0x000fea0003800000 */
.L_x_12723:
        /* <DEDUP_REMOVED lines=8> */
[----:B0-----:R-:W-:Y:S01]  /*c300*/  IADD3 R5, R5, 0x50, RZ ;  /* 0x0000005005057810 */ /* 0x001fe20007ffe0ff */
[----:B------:R-:W-:-:S12]  /*c310*/  UIADD3.X UR5, URZ, UR41, URZ, UP0, !UPT ;  /* 0x000000293f057290 */ /* 0x000fd800087fe43f */
.L_x_12725:
        /* <DEDUP_REMOVED lines=10> */
[----:B------:R-:W-:Y:S01]  /*c3c0*/  IMAD.MOV.U32 R23, RZ, RZ, R10 ;  /* 0x000000ffff177224 */ /* 0x000fe200078e000a */
[----:B------:R-:W-:-:S07]  /*c3d0*/  MOV R18, R4 ;  /* 0x0000000400127202 */ /* 0x000fce0000000f00 */
.L_x_12714:
[----:B------:R-:W-:Y:S05]  /*c3e0*/  BSYNC B1 ;  /* 0x0000000000017941 */ /* 0x000fea0003800000 */
.L_x_12713:
        /* <DEDUP_REMOVED lines=15> */
[----:B0-----:R-:W-:Y:S01]  /*c4e0*/  @P0 IMAD.HI.U32 R4, R10, R2, RZ ;  /* 0x000000020a040227 */ /* 0x001fe200078e00ff */
[----:B------:R-:W-:-:S04]  /*c4f0*/  MOV R2, R10 ;  /* 0x0000000a00027202 */ /* 0x000fc80000000f00 */
[----:B------:R-:W-:Y:S01]  /*c500*/  @P0 SHF.R.U32.HI R2, RZ, R3, R4 ;  /* 0x00000003ff020219 */ /* 0x000fe20000011604 */
[----:B------:R-:W-:-:S04]  /*c510*/  IMAD R4, R24, UR4, RZ ;  /* 0x0000000418047c24 */ /* 0x000fc8000f8e02ff */
[----:B------:R-:W-:-:S04]  /*c520*/  IMAD.MOV R3, RZ, RZ, -R2 ;  /* 0x000000ffff037224 */ /* 0x000fc800078e0a02 */
[----:B------:R-:W-:Y:S01]  /*c530*/  IMAD R10, R5, R3, R10 ;  /* 0x00000003050a7224 */ /* 0x000fe200078e020a */
[----:B------:R-:W-:Y:S01]  /*c540*/  SHF.R.S32.HI R3, RZ, 0x1f, R2 ;  /* 0x0000001fff037819 */ /* 0x000fe20000011402 */
[C---:B------:R-:W-:Y:S02]  /*c550*/  IMAD R5, R19.reuse, UR5, R4 ;  /* 0x0000000513057c24 */ /* 0x040fe4000f8e0204 */
[----:B------:R-:W-:Y:S01]  /*c560*/  IMAD.WIDE.U32 R2, R19, UR4, R2 ;  /* 0x0000000413027c25 */ /* 0x000fe2000f8e0002 */
[----:B------:R-:W-:-:S03]  /*c570*/  ULDC.64 UR4, c[0x0][0x418] ;  /* 0x0001060000047ab9 */ /* 0x000fc60000000a00 */
[----:B------:R-:W-:Y:S01]  /*c580*/  IMAD.IADD R5, R5, 0x1, R3 ;  /* 0x0000000105057824 */ /* 0x000fe200078e0203 */
[----:B------:R-:W-:-:S04]  /*c590*/  LEA R4, P0, R2, UR4, 0x2 ;  /* 0x0000000402047c11 */ /* 0x000fc8000f8010ff */
[----:B------:R-:W-:-:S05]  /*c5a0*/  LEA.HI.X R5, R2, UR5, R5, 0x2, P0 ;  /* 0x0000000502057c11 */ /* 0x000fca00080f1405 */
[----:B------:R0:W5:Y:S04]  /*c5b0*/  LDG.E R4, desc[UR46][R4.64] ;  /* 0x0000002e04047981 */ /* 0x000168000c1e1900 */
.L_x_12728:
        /* <DEDUP_REMOVED lines=8> */
.L_x_12798:
[----:B------:R-:W-:Y:S05]  /*c640*/  BSYNC B2 ;  /* 0x0000000000027941 */ /* 0x000fea0003800000 */
.L_x_12729:
[----:B------:R-:W-:Y:S04]  /*c650*/  BSSY B2, `(.L_x_12731) ;  /* 0x0000009000027945 */ /* 0x000fe80003800000 */
[----:B------:R-:W-:Y:S05]  /*c660*/  @P1 BRA `(.L_x_12732) ;  /* 0x00000000001c1947 */ /* 0x000fea0003800000 */
[----:B------:R-:W1:Y:S01]  /*c670*/  S2R R5, SR_TID.X ;  /* 0x0000000000057919 */ /* 0x000e620000002100 */
[----:B0-----:R-:W-:-:S04]  /*c680*/  MOV R3, 0x6000 ;  /* 0x0000600000037802 */ /* 0x001fc80000000f00 */
[----:B------:R2:W-:Y:S01]  /*c690*/  SYNCS.ARRIVE.TRANS64 RZ, [R2+URZ+0x30830], R3 ;  /* 0x0308300302ff79a7 */ /* 0x0005e2000800003f */
[----:B-1----:R-:W-:-:S04]  /*c6a0*/  LOP3.LUT R5, R5, 0x1f, RZ, 0xc0, !PT ;  /* 0x0000001f05057812 */ /* 0x002fc800078ec0ff */
[----:B------:R-:W-:-:S13]  /*c6b0*/  ISETP.NE.AND P0, PT, R5, RZ, PT ;  /* 0x000000ff0500720c */ /* 0x000fda0003f05270 */
[----:B--2---:R-:W-:Y:S05]  /*c6c0*/  @!P0 BRA `(.L_x_12732) ;  /* 0x0000000000048947 */ /* 0x004fea0003800000 */
[----:B------:R-:W-:Y:S01]  /*c6d0*/  BPT.TRAP 0x1 ;  /* 0x000000040000795c */ /* 0x000fe20000300000 */
.L_x_12732:
[----:B------:R-:W-:Y:S05]  /*c6e0*/  BSYNC B2 ;  /* 0x0000000000027941 */ /* 0x000fea0003800000 */
.L_x_12731:
[----:B------:R-:W-:Y:S01]  /*c6f0*/  IMAD.MOV.U32 R11, RZ, RZ, RZ ;  /* 0x000000ffff0b7224 */ /* 0x000fe200078e00ff */
[----:B------:R-:W-:Y:S01]  /*c700*/  UIADD3 UR4, UP0, UR40, 0x370, URZ ;  /* 0x0000037028047890 */ /* 0x000fe2000ff1e03f */
[C---:B0-----:R-:W-:Y:S01]  /*c710*/  IMAD R2, R16.reuse, 0x6000, R9 ;  /* 0x0000600010027824 */ /* 0x041fe200078e0209 */
[----:B------:R-:W-:Y:S01]  /*c720*/  PLOP3.LUT P0, PT, PT, PT, PT, 0x80, 0x0 ;  /* 0x000000000000781c */ /* 0x000fe20003f0f070 */
[----:B------:R-:W-:Y:S01]  /*c730*/  IMAD R3, R16, 0x8, R8 ;  /* 0x0000000810037824 */ /* 0x000fe200078e0208 */
[----:B------:R-:W-:Y:S01]  /*c740*/  R2UR UR10, R11 ;  /* 0x000000000b0a72ca */ /* 0x000fe200000e0000 */
[----:B------:R-:W-:Y:S01]  /*c750*/  IMAD R5, R10, 0xc0, RZ ;  /* 0x000000c00a057824 */ /* 0x000fe200078e02ff */
[----:B------:R-:W-:Y:S01]  /*c760*/  IADD3 R2, R2, 0x12400, RZ ;  /* 0x0001240002027810 */ /* 0x000fe20007ffe0ff */
[----:B------:R-:W-:Y:S01]  /*c770*/  VIADD R3, R3, 0x30 ;  /* 0x0000003003037836 */ /* 0x000fe20000000000 */
[----:B------:R-:W-:Y:S01]  /*c780*/  UIADD3.X UR5, URZ, UR41, URZ, UP0, !UPT ;  /* 0x000000293f057290 */ /* 0x000fe200087fe43f */
[----:B------:R-:W-:Y:S01]  /*c790*/  UMOV UR6, 0x0 ;  /* 0x0000000000067882 */ /* 0x000fe20000000000 */
[----:B------:R-:W-:-:S10]  /*c7a0*/  UMOV UR7, 0x14f00000 ;  /* 0x14f0000000077882 */ /* 0x000fd40000000000 */
.L_x_12733:
        /* <DEDUP_REMOVED lines=15> */
.L_x_12799:
[----:B------:R-:W-:Y:S05]  /*c8a0*/  BSYNC B2 ;  /* 0x0000000000027941 */ /* 0x000fea0003800000 */
.L_x_12734:
[----:B------:R-:W-:Y:S01]  /*c8b0*/  BSSY B2, `(.L_x_12736) ;  /* 0x000000b000027945 */ /* 0x000fe20003800000 */
[----:B0-----:R-:W-:Y:S01]  /*c8c0*/  MOV R2, 0x0 ;  /* 0x0000000000027802 */ /* 0x001fe20000000f00 */
[----:B------:R-:W-:Y:S02]  /*c8d0*/  IMAD.MOV.U32 R3, RZ, RZ, 0x14f00000 ;  /* 0x14f00000ff037424 */ /* 0x000fe400078e00ff */
[----:B------:R-:W-:Y:S05]  /*c8e0*/  @P1 BRA `(.L_x_12737) ;  /* 0x00000000001c1947 */ /* 0x000fea0003800000 */
[----:B------:R-:W0:Y:S01]  /*c8f0*/  S2R R7, SR_TID.X ;  /* 0x0000000000077919 */ /* 0x000e220000002100 */
[----:B------:R-:W-:-:S04]  /*c900*/  IMAD.MOV.U32 R12, RZ, RZ, 0x6000 ;  /* 0x00006000ff0c7424 */ /* 0x000fc800078e00ff */
[----:B------:R1:W-:Y:S01]  /*c910*/  SYNCS.ARRIVE.TRANS64 RZ, [R5+URZ+0x50], R12 ;  /* 0x0000500c05ff79a7 */ /* 0x0003e2000800003f */
[----:B0-----:R-:W-:-:S04]  /*c920*/  LOP3.LUT R7, R7, 0x1f, RZ, 0xc0, !PT ;  /* 0x0000001f07077812 */ /* 0x001fc800078ec0ff */
[----:B------:R-:W-:-:S13]  /*c930*/  ISETP.NE.AND P0, PT, R7, RZ, PT ;  /* 0x000000ff0700720c */ /* 0x000fda0003f05270 */
[----:B-1----:R-:W-:Y:S05]  /*c940*/  @!P0 BRA `(.L_x_12737) ;  /* 0x0000000000048947 */ /* 0x002fea0003800000 */
[----:B------:R-:W-:Y:S01]  /*c950*/  BPT.TRAP 0x1 ;  /* 0x000000040000795c */ /* 0x000fe20000300000 */
.L_x_12737:
[----:B------:R-:W-:Y:S05]  /*c960*/  BSYNC B2 ;  /* 0x0000000000027941 */ /* 0x000fea0003800000 */
.L_x_12736:
[----:B------:R-:W-:Y:S01]  /*c970*/  R2UR UR10, R11 ;  /* 0x000000000b0a72ca */ /* 0x000fe200000e0000 */
[----:B------:R-:W-:Y:S01]  /*c980*/  UIADD3 UR4, UP0, UR40, 0x470, URZ ;  /* 0x0000047028047890 */ /* 0x000fe2000ff1e03f */
[----:B------:R-:W-:Y:S01]  /*c990*/  R2UR UR6, R2 ;  /* 0x00000000020672ca */ /* 0x000fe200000e0000 */
[----:B------:R-:W-:Y:S01]  /*c9a0*/  IMAD R2, R6, 0x6000, R9 ;  /* 0x0000600006027824 */ /* 0x000fe200078e0209 */
[----:B------:R-:W-:Y:S01]  /*c9b0*/  R2UR UR7, R3 ;  /* 0x00000000030772ca */ /* 0x000fe200000e0000 */
[----:B------:R-:W-:Y:S01]  /*c9c0*/  IMAD R3, R23, 0xc0, RZ ;  /* 0x000000c017037824 */ /* 0x000fe200078e02ff */
[----:B------:R-:W-:Y:S01]  /*c9d0*/  PLOP3.LUT P0, PT, PT, PT, PT, 0x80, 0x0 ;  /* 0x000000000000781c */ /* 0x000fe20003f0f070 */
[----:B------:R-:W-:Y:S01]  /*c9e0*/  VIADD R2, R2, 0x400 ;  /* 0x0000040002027836 */ /* 0x000fe20000000000 */
[----:B------:R-:W-:Y:S01]  /*c9f0*/  IADD3 R5, R5, 0x50, RZ ;  /* 0x0000005005057810 */ /* 0x000fe20007ffe0ff */
[----:B------:R-:W-:-:S12]  /*ca00*/  UIADD3.X UR5, URZ, UR41, URZ, UP0, !UPT ;  /* 0x000000293f057290 */ /* 0x000fd800087fe43f */
.L_x_12738:
        /* <DEDUP_REMOVED lines=12> */
.L_x_12727:
[----:B------:R-:W-:Y:S05]  /*cad0*/  BSYNC B1 ;  /* 0x0000000000017941 */ /* 0x000fea0003800000 */
.L_x_12726:
[C---:B------:R-:W-:Y:S01]  /*cae0*/  ISETP.GT.AND P0, PT, R0.reuse, 0x1, PT ;  /* 0x000000010000780c */ /* 0x040fe20003f04270 */
[----:B------:R-:W-:-:S12]  /*caf0*/  VIADD R0, R0, 0xfffffffe ;  /* 0xfffffffe00007836 */ /* 0x000fd80000000000 */
[----:B------:R-:W-:Y:S05]  /*cb00*/  @P0 BRA `(.L_x_12739) ;  /* 0xfffffff000800947 */ /* 0x000fea000383ffff */
.L_x_12712:
[----:B------:R-:W-:Y:S05]  /*cb10*/  BSYNC B0 ;  /* 0x0000000000007941 */ /* 0x000fea0003800000 */
.L_x_12697:
        /* <DEDUP_REMOVED lines=11> */
.L_x_12800:
[----:B------:R-:W-:Y:S05]  /*cbd0*/  BSYNC B1 ;  /* 0x0000000000017941 */ /* 0x000fea0003800000 */
.L_x_12742:
        /* <DEDUP_REMOVED lines=9> */
.L_x_12745:
[----:B------:R-:W-:Y:S05]  /*cc70*/  BSYNC B1 ;  /* 0x0000000000017941 */ /* 0x000fea0003800000 */
.L_x_12744:
[----:B------:R-:W-:Y:S01]  /*cc80*/  IMAD R9, R16, 0x6000, R9 ;  /* 0x0000600010097824 */ /* 0x000fe200078e0209 */
[----:B------:R-:W-:Y:S01]  /*cc90*/  UIADD3 UR4, UP0, UR40, 0x470, URZ ;  /* 0x0000047028047890 */ /* 0x000fe2000ff1e03f */
[----:B------:R-:W-:Y:S01]  /*cca0*/  PLOP3.LUT P0, PT, PT, PT, PT, 0x80, 0x0 ;  /* 0x000000000000781c */ /* 0x000fe20003f0f070 */
[----:B------:R-:W-:Y:S01]  /*ccb0*/  IMAD R2, R23, 0xc0, RZ ;  /* 0x000000c017027824 */ /* 0x000fe200078e02ff */
[----:B0-----:R-:W-:Y:S01]  /*ccc0*/  IADD3 R0, R3, 0x30850, RZ ;  /* 0x0003085003007810 */ /* 0x001fe20007ffe0ff */
[----:B------:R-:W-:Y:S01]  /*ccd0*/  VIADD R9, R9, 0x400 ;  /* 0x0000040009097836 */ /* 0x000fe20000000000 */
[----:B------:R-:W-:Y:S01]  /*cce0*/  UIADD3.X UR5, URZ, UR41, URZ, UP0, !UPT ;  /* 0x000000293f057290 */ /* 0x000fe200087fe43f */
[----:B------:R-:W-:Y:S01]  /*ccf0*/  UMOV UR6, 0x0 ;  /* 0x0000000000067882 */ /* 0x000fe20000000000 */
[----:B------:R-:W-:Y:S01]  /*cd00*/  UMOV UR7, 0x14f00000 ;  /* 0x14f0000000077882 */ /* 0x000fe20000000000 */
[----:B------:R-:W-:-:S09]  /*cd10*/  UMOV UR10, URZ ;  /* 0x0000003f000a7c82 */ /* 0x000fd20008000000 */
.L_x_12746:
        /* <DEDUP_REMOVED lines=10> */
.L_x_12741:
[----:B------:R-:W-:Y:S05]  /*cdc0*/  BSYNC B0 ;  /* 0x0000000000007941 */ /* 0x000fea0003800000 */
.L_x_12740:
[----:B------:R-:W2:Y:S01]  /*cdd0*/  LDL.LU R3, [R1+0x8] ;  /* 0x0000080001037983 */ /* 0x000ea20000300800 */
[----:B------:R-:W-:-:S03]  /*cde0*/  ULDC UR4, c[0x0][0xc34] ;  /* 0x00030d0000047ab9 */ /* 0x000fc60000000800 */
[----:B------:R-:W3:Y:S01]  /*cdf0*/  LDL.LU R4, [R1+0x20] ;  /* 0x0000200001047983 */ /* 0x000ee20000300800 */
[----:B------:R-:W-:-:S05]  /*ce00*/  VIADD R16, R16, 0x1 ;  /* 0x0000000110107836 */ /* 0x000fca0000000000 */
[----:B------:R-:W-:-:S04]  /*ce10*/  ISETP.NE.AND P0, PT, R16, 0x2, PT ;  /* 0x000000021000780c */ /* 0x000fc80003f05270 */
[----:B------:R-:W-:Y:S02]  /*ce20*/  SEL R16, R16, RZ, P0 ;  /* 0x000000ff10107207 */ /* 0x000fe40000000000 */
[----:B--2---:R-:W-:Y:S01]  /*ce30*/  IADD3 R3, R3, UR38, RZ ;  /* 0x0000002603037c10 */ /* 0x004fe2000fffe0ff */
[----:B---3--:R-:W-:-:S04]  /*ce40*/  VIADD R4, R4, 0x1 ;  /* 0x0000000104047836 */ /* 0x008fc80000000000 */
[----:B------:R1:W-:Y:S01]  /*ce50*/  STL [R1+0x8], R3 ;  /* 0x0000080301007387 */ /* 0x0003e20000100800 */
[----:B------:R-:W-:-:S03]  /*ce60*/  ISETP.GE.AND P1, PT, R3, UR4, PT ;  /* 0x0000000403007c0c */ /* 0x000fc6000bf26270 */
[----:B------:R2:W-:Y:S01]  /*ce70*/  STL [R1+0x20], R4 ;  /* 0x0000200401007387 */ /* 0x0005e20000100800 */
[----:B-1----:R-:W-:-:S04]  /*ce80*/  SEL R3, RZ, 0x1, P0 ;  /* 0x00000001ff037807 */ /* 0x002fc80000000000 */
[----:B------:R-:W-:-:S05]  /*ce90*/  LOP3.LUT R22, R22, R3, RZ, 0x3c, !PT ;  /* 0x0000000316167212 */ /* 0x000fca00078e3cff */
[----:B--2---:R-:W-:Y:S05]  /*cea0*/  @!P1 BRA `(.L_x_12747) ;  /* 0xffffffcc00849947 */ /* 0x004fea000383ffff */
[----:B0-----:R-:W-:-:S07]  /*ceb0*/  LOP3.LUT R0, R4, 0x1, RZ, 0xc, !PT ;  /* 0x0000000104007812 */ /* 0x001fce00078e0cff */
.L_x_12683:
[----:B------:R-:W0:Y:S01]  /*cec0*/  S2R R3, SR_CgaCtaId ;  /* 0x0000000000037919 */ /* 0x000e220000008800 */
[----:B------:R-:W-:Y:S01]  /*ced0*/  MOV R2, 0x400 ;  /* 0x0000040000027802 */ /* 0x000fe20000000f00 */
[----:B------:R-:W-:Y:S01]  /*cee0*/  BSSY B0, `(.L_x_12748) ;  /* 0x0000005000007945 */ /* 0x000fe20003800000 */
[----:B------:R-:W-:Y:S02]  /*cef0*/  SHF.L.U32 R0, R0, 0x1f, RZ ;  /* 0x0000001f00007819 */ /* 0x000fe400000006ff */
[----:B0-----:R-:W-:-:S04]  /*cf00*/  LEA R9, R3, R2, 0x18 ;  /* 0x0000000203097211 */ /* 0x001fc800078ec0ff */
[----:B------:R-:W0:Y:S02]  /*cf10*/  SYNCS.PHASECHK.TRANS64.TRYWAIT P0, [R9+URZ+0x30820], R0 ;  /* 0x03082000090075a7 */ /* 0x000e24000800017f */
[----:B0-----:R-:W-:Y:S05]  /*cf20*/  @!P0 BRA `(.L_x_12749) ;  /* 0x0000001400b88947 */ /* 0x001fea0003800000 */
.L_x_12801:
[----:B------:R-:W-:Y:S05]  /*cf30*/  BSYNC B0 ;  /* 0x0000000000007941 */ /* 0x000fea0003800000 */
.L_x_12748:
[----:B------:R-:W-:-:S03]  /*cf40*/  UMOV UR4, 0xffffffff ;  /* 0xffffffff00047882 */ /* 0x000fc60000000000 */
[----:B------:R-:W-:Y:S05]  /*cf50*/  BRA.DIV UR4, `(.L_x_12750) ;  /* 0x0000001604c07947 */ /* 0x000fea000b800000 */
[----:B0-----:R-:W0:Y:S02]  /*cf60*/  S2R R0, SR_TID.X ;  /* 0x0000000000007919 */ /* 0x001e240000002100 */
[----:B0-----:R-:W-:-:S04]  /*cf70*/  SHF.R.U32.HI R0, RZ, 0x5, R0 ;  /* 0x00000005ff007819 */ /* 0x001fc80000011600 */
[----:B------:R-:W-:-:S05]  /*cf80*/  LOP3.LUT R0, R0, 0x3, RZ, 0xc0, !PT ;  /* 0x0000000300007812 */ /* 0x000fca00078ec0ff */
[----:B------:R0:W1:Y:S02]  /*cf90*/  SHFL.IDX PT, R14, R0, RZ, 0x1f ;  /* 0x00001fff000e7589 */ /* 0x00006400000e0000 */
.L_x_12804:
[----:B-1----:R-:W-:Y:S01]  /*cfa0*/  ISETP.NE.AND P0, PT, R14, RZ, PT ;  /* 0x000000ff0e00720c */ /* 0x002fe20003f05270 */
[----:B------:R-:W-:-:S12]  /*cfb0*/  BSSY B0, `(.L_x_12751) ;  /* 0x0000024000007945 */ /* 0x000fd80003800000 */
[----:B------:R-:W-:Y:S05]  /*cfc0*/  @P0 BRA `(.L_x_12752) ;  /* 0x0000000000880947 */ /* 0x000fea0003800000 */
[----:B------:R-:W-:-:S03]  /*cfd0*/  UMOV UR4, 0xffffffff ;  /* 0xffffffff00047882 */ /* 0x000fc60000000000 */
[----:B------:R-:W-:Y:S05]  /*cfe0*/  BRA.DIV UR4, `(.L_x_12753) ;  /* 0x0000001604d07947 */ /* 0x000fea000b800000 */
[----:B------:R-:W-:-:S13]  /*cff0*/  ELECT P6, URZ, PT ;  /* 0x00000000003f782f */ /* 0x000fda00038c0000 */
.L_x_12807:
[----:B------:R-:W-:Y:S05]  /*d000*/  @!P6 BRA `(.L_x_12752) ;  /* 0x000000000078e947 */ /* 0x000fea0003800000 */
[----:B------:R-:W-:-:S06]  /*d010*/  ULOP3.LUT UR4, UR36, 0x2, URZ, 0xfc, !UPT ;  /* 0x0000000224047892 */ /* 0x000fcc000f8efc3f */
[----:B0-----:R-:W-:-:S05]  /*d020*/  IMAD.U32 R0, RZ, RZ, UR4 ;  /* 0x00000004ff007e24 */ /* 0x001fca000f8e00ff */
[----:B------:R-:W-:-:S13]  /*d030*/  ISETP.NE.AND P2, PT, R0, 0x3, PT ;  /* 0x000000030000780c */ /* 0x000fda0003f45270 */
[----:B------:R-:W-:Y:S05]  /*d040*/  @!P2 BRA `(.L_x_12754) ;  /* 0x000000000004a947 */ /* 0x000fea0003800000 */
[----:B------:R-:W-:Y:S01]  /*d050*/  BPT.TRAP 0x1 ;  /* 0x000000040000795c */ /* 0x000fe20000300000 */
.L_x_12754:
[----:B------:R-:W-:Y:S01]  /*d060*/  IADD3 R3, R9, 0x30840, RZ ;  /* 0x0003084009037810 */ /* 0x000fe20007ffe0ff */
[----:B------:R-:W-:Y:S01]  /*d070*/  VIADD R0, R16, 0x1 ;  /* 0x0000000110007836 */ /* 0x000fe20000000000 */
[----:B------:R-:W-:-:S03]  /*d080*/  SHF.L.U32 R2, R22, 0x1f, RZ ;  /* 0x0000001f16027819 */ /* 0x000fc600000006ff */
[----:B------:R-:W-:Y:S01]  /*d090*/  IMAD R7, R16, 0x8, R3 ;  /* 0x0000000810077824 */ /* 0x000fe200078e0203 */
[----:B------:R-:W-:-:S03]  /*d0a0*/  ISETP.NE.AND P1, PT, R0, 0x2, PT ;  /* 0x000000020000780c */ /* 0x000fc60003f25270 */
[----:B------:R-:W0:Y:S01]  /*d0b0*/  SYNCS.PHASECHK.TRANS64.TRYWAIT P0, [R7+URZ], R2 ;  /* 0x00000002070075a7 */ /* 0x000e22000800017f */
[----:B------:R-:W-:Y:S02]  /*d0c0*/  SEL R5, RZ, 0x1, P1 ;  /* 0x00000001ff057807 */ /* 0x000fe40000800000 */
[----:B------:R-:W-:Y:S02]  /*d0d0*/  SEL R4, R0, RZ, P1 ;  /* 0x000000ff00047207 */ /* 0x000fe40000800000 */
[----:B------:R-:W-:Y:S02]  /*d0e0*/  LOP3.LUT R0, R22, R5, RZ, 0x3c, !PT ;  /* 0x0000000516007212 */ /* 0x000fe400078e3cff */
[----:B------:R-:W-:Y:S02]  /*d0f0*/  LEA R3, R4, R3, 0x3 ;  /* 0x0000000304037211 */ /* 0x000fe400078e18ff */
[----:B------:R-:W-:Y:S01]  /*d100*/  SHF.L.U32 R0, R0, 0x1f, RZ ;  /* 0x0000001f00007819 */ /* 0x000fe200000006ff */
[----:B0-----:R-:W-:Y:S06]  /*d110*/  @!P0 BRA `(.L_x_12755) ;  /* 0x0000001400a48947 */ /* 0x001fec0003800000 */
.L_x_12808:
[----:B------:R-:W1:Y:S02]  /*d120*/  SYNCS.PHASECHK.TRANS64.TRYWAIT P0, [R3+URZ], R0 ;  /* 0x00000000030075a7 */ /* 0x000e64000800017f */
[----:B-1----:R-:W-:Y:S05]  /*d130*/  @!P0 BRA `(.L_x_12756) ;  /* 0x0000001400b08947 */ /* 0x002fea0003800000 */
.L_x_12809:
[----:B------:R-:W-:Y:S05]  /*d140*/  @!P2 BRA `(.L_x_12757) ;  /* 0x000000000004a947 */ /* 0x000fea0003800000 */
[----:B------:R-:W-:Y:S01]  /*d150*/  BPT.TRAP 0x1 ;  /* 0x000000040000795c */ /* 0x000fe20000300000 */
.L_x_12757:
[----:B-1----:R-:W-:-:S04]  /*d160*/  VIADD R3, R9, 0x30860 ;  /* 0x0003086009037836 */ /* 0x002fc80000000000 */
[----:B------:R-:W-:-:S04]  /*d170*/  IMAD R5, R16, 0x8, R3 ;  /* 0x0000000810057824 */ /* 0x000fc800078e0203 */
[----:B------:R-:W1:Y:S02]  /*d180*/  SYNCS.PHASECHK.TRANS64.TRYWAIT P0, [R5+URZ], R2 ;  /* 0x00000002050075a7 */ /* 0x000e64000800017f */
[----:B-1----:R-:W-:Y:S05]  /*d190*/  @!P0 BRA `(.L_x_12758) ;  /* 0x0000001400ac8947 */ /* 0x002fea0003800000 */
.L_x_12810:
[----:B------:R-:W-:-:S07]  /*d1a0*/  LEA R3, R4, R3, 0x3 ;  /* 0x0000000304037211 */ /* 0x000fce00078e18ff */
.L_x_12759:
[----:B--2---:R2:W3:Y:S02]  /*d1b0*/  SYNCS.PHASECHK.TRANS64.TRYWAIT P0, [R3+URZ], R0 ;  /* 0x00000000030075a7 */ /* 0x0044e4000800017f */
[----:B---3--:R-:W-:Y:S05]  /*d1c0*/  @!P0 NANOSLEEP.SYNCS 0x989680 ;  /* 0x009896800000895d */ /* 0x008fea0003900000 */
[----:B------:R-:W3:Y:S02]  /*d1d0*/  @!P0 SYNCS.PHASECHK.TRANS64 P0, [R3+URZ], R0 ;  /* 0x00000000030085a7 */ /* 0x000ee4000800007f */
[----:B---3--:R-:W-:Y:S05]  /*d1e0*/  @!P0 BRA `(.L_x_12759) ;  /* 0xfffffffc00f08947 */ /* 0x008fea000383ffff */
.L_x_12752:
[----:B------:R-:W-:Y:S05]  /*d1f0*/  BSYNC B0 ;  /* 0x0000000000007941 */ /* 0x000fea0003800000 */
.L_x_12751:
[----:B------:R-:W-:Y:S05]  /*d200*/  EXIT ;  /* 0x000000000000794d */ /* 0x000fea0003800000 */
.L_x_12663:
[----:B0-----:R-:W-:-:S04]  /*d210*/  IMAD.U32 R3, RZ, RZ, UR40 ;  /* 0x00000028ff037e24 */ /* 0x001fc8000f8e00ff */
[----:B------:R0:W1:Y:S03]  /*d220*/  SYNCS.PHASECHK.TRANS64.TRYWAIT P1, [R3+URZ+0x30800], R0 ;  /* 0x03080000030075a7 */ /* 0x000066000802017f */
[----:B-1----:R-:W-:Y:S05]  /*d230*/  @!P1 NANOSLEEP.SYNCS 0x989680 ;  /* 0x009896800000995d */ /* 0x002fea0003900000 */
[----:B------:R-:W1:Y:S02]  /*d240*/  @!P1 SYNCS.PHASECHK.TRANS64 P1, [R3+URZ+0x30800], R0 ;  /* 0x03080000030095a7 */ /* 0x000e64000802007f */
[----:B-1----:R-:W-:Y:S05]  /*d250*/  @!P1 BRA `(.L_x_12663) ;  /* 0xfffffffc00ec9947 */ /* 0x002fea000383ffff */
[----:B------:R-:W-:Y:S05]  /*d260*/  BRA `(.L_x_12760) ;  /* 0xffffff4000407947 */ /* 0x000fea000383ffff */
.L_x_12667:
[----:B-1----:R1:W2:Y:S02]  /*d270*/  SYNCS.PHASECHK.TRANS64.TRYWAIT P2, [R0+URZ+0x30830], R5 ;  /* 0x03083005000075a7 */ /* 0x0022a4000804017f */
[----:B--2---:R-:W-:Y:S05]  /*d280*/  @!P2 NANOSLEEP.SYNCS 0x989680 ;  /* 0x009896800000a95d */ /* 0x004fea0003900000 */
[----:B------:R-:W2:Y:S02]  /*d290*/  @!P2 SYNCS.PHASECHK.TRANS64 P2, [R0+URZ+0x30830], R5 ;  /* 0x030830050000a5a7 */ /* 0x000ea4000804007f */
[----:B--2---:R-:W-:Y:S05]  /*d2a0*/  @!P2 BRA `(.L_x_12667) ;  /* 0xfffffffc00f0a947 */ /* 0x004fea000383ffff */
[----:B------:R-:W-:Y:S05]  /*d2b0*/  BRA `(.L_x_12666) ;  /* 0xffffff4000787947 */ /* 0x000fea000383ffff */
.L_x_12672:
[----:B-1----:R-:W-:-:S04]  /*d2c0*/  IMAD.U32 R9, RZ, RZ, UR6 ;  /* 0x00000006ff097e24 */ /* 0x002fc8000f8e00ff */
[----:B------:R1:W2:Y:S03]  /*d2d0*/  SYNCS.PHASECHK.TRANS64.TRYWAIT P2, [R9+URZ+0x30830], R8 ;  /* 0x03083008090075a7 */ /* 0x0002a6000804017f */
[----:B--2---:R-:W-:Y:S05]  /*d2e0*/  @!P2 NANOSLEEP.SYNCS 0x989680 ;  /* 0x009896800000a95d */ /* 0x004fea0003900000 */
[----:B------:R-:W2:Y:S02]  /*d2f0*/  @!P2 SYNCS.PHASECHK.TRANS64 P2, [R9+URZ+0x30830], R8 ;  /* 0x030830080900a5a7 */ /* 0x000ea4000804007f */
[----:B--2---:R-:W-:Y:S05]  /*d300*/  @!P2 BRA `(.L_x_12672) ;  /* 0xfffffffc00eca947 */ /* 0x004fea000383ffff */
[----:B------:R-:W-:Y:S05]  /*d310*/  BRA `(.L_x_12669) ;  /* 0xffffff7800bc7947 */ /* 0x000fea000383ffff */
.L_x_12676:
[----:B-1----:R-:W-:-:S04]  /*d320*/  MOV R9, UR6 ;  /* 0x0000000600097c02 */ /* 0x002fc80008000f00 */
[----:B------:R1:W2:Y:S03]  /*d330*/  SYNCS.PHASECHK.TRANS64.TRYWAIT P2, [R9+URZ+0x30850], R8 ;  /* 0x03085008090075a7 */ /* 0x0002a6000804017f */
[----:B--2---:R-:W-:Y:S05]  /*d340*/  @!P2 NANOSLEEP.SYNCS 0x989680 ;  /* 0x009896800000a95d */ /* 0x004fea0003900000 */
[----:B------:R-:W2:Y:S02]  /*d350*/  @!P2 SYNCS.PHASECHK.TRANS64 P2, [R9+URZ+0x30850], R8 ;  /* 0x030850080900a5a7 */ /* 0x000ea4000804007f */
[----:B--2---:R-:W-:Y:S05]  /*d360*/  @!P2 BRA `(.L_x_12676) ;  /* 0xfffffffc00eca947 */ /* 0x004fea000383ffff */
[----:B------:R-:W-:Y:S05]  /*d370*/  BRA `(.L_x_12673) ;  /* 0xffffff7c003c7947 */ /* 0x000fea000383ffff */
.L_x_12681:
[----:B-1----:R-:W-:-:S04]  /*d380*/  IMAD.U32 R5, RZ, RZ, UR12 ;  /* 0x0000000cff057e24 */ /* 0x002fc8000f8e00ff */
[----:B------:R1:W2:Y:S03]  /*d390*/  SYNCS.PHASECHK.TRANS64.TRYWAIT P0, [R5+URZ+0x30850], R0 ;  /* 0x03085000050075a7 */ /* 0x0002a6000800017f */
[----:B--2---:R-:W-:Y:S05]  /*d3a0*/  @!P0 NANOSLEEP.SYNCS 0x989680 ;  /* 0x009896800000895d */ /* 0x004fea0003900000 */
[----:B------:R-:W2:Y:S02]  /*d3b0*/  @!P0 SYNCS.PHASECHK.TRANS64 P0, [R5+URZ+0x30850], R0 ;  /* 0x03085000050085a7 */ /* 0x000ea4000800007f */
[----:B--2---:R-:W-:Y:S05]  /*d3c0*/  @!P0 BRA `(.L_x_12681) ;  /* 0xfffffffc00ec8947 */ /* 0x004fea000383ffff */
[----:B------:R-:W-:Y:S05]  /*d3d0*/  BRA `(.L_x_12680) ;  /* 0xffffffac00e87947 */ /* 0x000fea000383ffff */
.L_x_12687:
        /* <DEDUP_REMOVED lines=11> */
.L_x_12762:
[----:B------:R-:W-:Y:S05]  /*d490*/  BSYNC B0 ;  /* 0x0000000000007941 */ /* 0x000fea0003800000 */
.L_x_12761:
[----:B------:R-:W-:Y:S05]  /*d4a0*/  BRA `(.L_x_12763) ;  /* 0xffffffcc00a87947 */ /* 0x000fea000383ffff */
.L_x_12689:
[----:B------:R-:W-:Y:S01]  /*d4b0*/  BSSY B0, `(.L_x_12764) ;  /* 0x0000006000007945 */ /* 0x000fe20003800000 */
[----:B------:R-:W-:-:S07]  /*d4c0*/  MOV R15, 0xffffffff ;  /* 0xffffffff000f7802 */ /* 0x000fce0000000f00 */
[----:B01----:R-:W-:Y:S05]  /*d4d0*/  WARPSYNC.COLLECTIVE R15, `(.L_x_12765) ;  /* 0x000000000f0c7348 */ /* 0x003fea0003c00000 */
[----:B------:R-:W-:Y:S02]  /*d4e0*/  ELECT P6, UR62, PT ;  /* 0x00000000003e782f */ /* 0x000fe400038c0000 */
[----:B------:R-:W-:Y:S01]  /*d4f0*/  MOV R14, UR62 ;  /* 0x0000003e000e7c02 */ /* 0x000fe20008000f00 */
[----:B01----:R-:W-:Y:S10]  /*d500*/  ENDCOLLECTIVE ;  /* 0x000000000000791b */ /* 0x003ff40003800000 */
.L_x_12765:
[----:B------:R-:W-:Y:S05]  /*d510*/  BSYNC B0 ;  /* 0x0000000000007941 */ /* 0x000fea0003800000 */
.L_x_12764:
[----:B------:R-:W-:Y:S05]  /*d520*/  BRA `(.L_x_12766) ;  /* 0xffffffcc00a47947 */ /* 0x000fea000383ffff */
.L_x_12691:
[----:B0-----:R0:W2:Y:S02]  /*d530*/  SYNCS.PHASECHK.TRANS64.TRYWAIT P0, [R3+URZ+0x30840], R0 ;  /* 0x03084000030075a7 */ /* 0x0010a4000800017f */
[----:B--2---:R-:W-:Y:S05]  /*d540*/  @!P0 NANOSLEEP.SYNCS 0x989680 ;  /* 0x009896800000895d */ /* 0x004fea0003900000 */
[----:B------:R-:W2:Y:S02]  /*d550*/  @!P0 SYNCS.PHASECHK.TRANS64 P0, [R3+URZ+0x30840], R0 ;  /* 0x03084000030085a7 */ /* 0x000ea4000800007f */
[----:B--2---:R-:W-:Y:S05]  /*d560*/  @!P0 BRA `(.L_x_12691) ;  /* 0xfffffffc00f08947 */ /* 0x004fea000383ffff */
[----:B------:R-:W-:Y:S05]  /*d570*/  BRA `(.L_x_12767) ;  /* 0xffffffd000047947 */ /* 0x000fea000383ffff */
.L_x_12694:
[----:B------:R-:W-:Y:S01]  /*d580*/  IMAD.MOV.U32 R13, RZ, RZ, R4 ;  /* 0x000000ffff0d7224 */ /* 0x000fe200078e0004 */
[----:B------:R-:W-:Y:S01]  /*d590*/  MOV R11, 0x181f ;  /* 0x0000181f000b7802 */ /* 0x000fe20000000f00 */
[----:B------:R-:W-:Y:S02]  /*d5a0*/  IMAD.MOV.U32 R12, RZ, RZ, RZ ;  /* 0x000000ffff0c7224 */ /* 0x000fe400078e00ff */
[----:B------:R-:W-:Y:S02]  /*d5b0*/  IMAD.MOV.U32 R15, RZ, RZ, -0x1 ;  /* 0xffffffffff0f7424 */ /* 0x000fe400078e00ff */
[----:B------:R-:W-:-:S07]  /*d5c0*/  IMAD R8, R6, 0xc0, R21 ;  /* 0x000000c006087824 */ /* 0x000fce00078e0215 */
[----:B------:R-:W-:Y:S05]  /*d5d0*/  WARPSYNC.COLLECTIVE R15, `(.L_x_12768) ;  /* 0x000000000f087348 */ /* 0x000fea0003c00000 */
[----:B------:R0:W1:Y:S02]  /*d5e0*/  SHFL.IDX P6, R14, R13, R12, R11 ;  /* 0x0000000c0d0e7389 */ /* 0x00006400000c000b */
[----:B01----:R-:W-:Y:S01]  /*d5f0*/  ENDCOLLECTIVE ;  /* 0x000000000000791b */ /* 0x003fe20003800000 */
.L_x_12768:
[----:B------:R-:W-:Y:S01]  /*d600*/  MOV R13, R0 ;  /* 0x00000000000d7202 */ /* 0x000fe20000000f00 */
[----:B------:R-:W-:-:S07]  /*d610*/  IMAD.MOV.U32 R2, RZ, RZ, R14 ;  /* 0x000000ffff027224 */ /* 0x000fce00078e000e */
[----:B------:R-:W-:Y:S05]  /*d620*/  WARPSYNC.COLLECTIVE R15, `(.L_x_12769) ;  /* 0x000000000f087348 */ /* 0x000fea0003c00000 */
[----:B------:R0:W1:Y:S02]  /*d630*/  SHFL.IDX P6, R14, R13, R12, R11 ;  /* 0x0000000c0d0e7389 */ /* 0x00006400000c000b */
[----:B01----:R-:W-:Y:S01]  /*d640*/  ENDCOLLECTIVE ;  /* 0x000000000000791b */ /* 0x003fe20003800000 */
.L_x_12769:
[----:B------:R-:W-:Y:S02]  /*d650*/  ULDC UR4, c[0x0][0x288] ;  /* 0x0000a20000047ab9 */ /* 0x000fe40000000800 */
[----:B------:R-:W-:-:S05]  /*d660*/  IMAD R6, R9, UR4, RZ ;  /* 0x0000000409067c24 */ /* 0x000fca000f8e02ff */
[----:B------:R-:W-:Y:S01]  /*d670*/  ISETP.GE.AND P1, PT, R8, R6, PT ;  /* 0x000000060800720c */ /* 0x000fe20003f26270 */
[----:B------:R-:W-:Y:S01]  /*d680*/  IMAD.MOV.U32 R13, RZ, RZ, R4 ;  /* 0x000000ffff0d7224 */ /* 0x000fe200078e0004 */
[----:B------:R-:W-:Y:S01]  /*d690*/  MOV R12, 0x1 ;  /* 0x00000001000c7802 */ /* 0x000fe20000000f00 */
[----:B------:R-:W-:-:S10]  /*d6a0*/  IMAD.MOV.U32 R3, RZ, RZ, R14 ;  /* 0x000000ffff037224 */ /* 0x000fd400078e000e */
[----:B------:R-:W-:Y:S05]  /*d6b0*/  WARPSYNC.COLLECTIVE R15, `(.L_x_12770) ;  /* 0x000000000f087348 */ /* 0x000fea0003c00000 */
[----:B------:R0:W1:Y:S02]  /*d6c0*/  SHFL.IDX P6, R14, R13, R12, R11 ;  /* 0x0000000c0d0e7389 */ /* 0x00006400000c000b */
[----:B01----:R-:W-:Y:S01]  /*d6d0*/  ENDCOLLECTIVE ;  /* 0x000000000000791b */ /* 0x003fe20003800000 */
.L_x_12770:
[----:B------:R-:W-:-:S05]  /*d6e0*/  @!P1 LEA R9, P2, R20, R3, 0x1 ;  /* 0x0000000314099211 */ /* 0x000fca00078408ff */
[----:B------:R-:W-:Y:S01]  /*d6f0*/  @!P1 IMAD.X R3, RZ, RZ, R2, P2 ;  /* 0x000000ffff039224 */ /* 0x000fe200010e0602 */
[----:B------:R-:W-:Y:S01]  /*d700*/  @!P1 MOV R2, R9 ;  /* 0x0000000900029202 */ /* 0x000fe20000000f00 */
[----:B------:R-:W-:Y:S02]  /*d710*/  VIADD R9, R8, 0x10 ;  /* 0x0000001008097836 */ /* 0x000fe40000000000 */
[----:B------:R-:W-:Y:S02]  /*d720*/  IMAD.MOV.U32 R13, RZ, RZ, R0 ;  /* 0x000000ffff0d7224 */ /* 0x000fe400078e0000 */
[----:B------:R-:W-:Y:S01]  /*d730*/  @!PT LDS RZ, [RZ] ;  /* 0x00000000fffff984 */ /* 0x000fe20000000800 */
[----:B------:R-:W-:Y:S01]  /*d740*/  @!PT LDS RZ, [RZ] ;  /* 0x00000000fffff984 */ /* 0x000fe20000000800 */
[----:B------:R-:W-:Y:S01]  /*d750*/  @!PT LDS RZ, [RZ] ;  /* 0x00000000fffff984 */ /* 0x000fe20000000800 */
[----:B------:R0:W-:Y:S01]  /*d760*/  @!P1 LDGSTS.E.BYPASS.LTC128B.128 [R27+0xc400], desc[UR46][R2.64], !P0 ;  /* 0x0c400000021b9fae */ /* 0x0001e2000c101d6e */
[----:B------:R-:W-:Y:S01]  /*d770*/  ISETP.GE.AND P1, PT, R9, R6, PT ;  /* 0x000000060900720c */ /* 0x000fe20003f26270 */
[----:B0-----:R-:W-:-:S12]  /*d780*/  IMAD.MOV.U32 R2, RZ, RZ, R14 ;  /* 0x000000ffff027224 */ /* 0x001fd800078e000e */
[----:B------:R-:W-:Y:S05]  /*d790*/  WARPSYNC.COLLECTIVE R15, `(.L_x_12771) ;  /* 0x000000000f087348 */ /* 0x000fea0003c00000 */
[----:B------:R0:W1:Y:S02]  /*d7a0*/  SHFL.IDX P6, R14, R13, R12, R11 ;  /* 0x0000000c0d0e7389 */ /* 0x00006400000c000b */
[----:B01----:R-:W-:Y:S01]  /*d7b0*/  ENDCOLLECTIVE ;  /* 0x000000000000791b */ /* 0x003fe20003800000 */
.L_x_12771:
[----:B------:R-:W-:Y:S01]  /*d7c0*/  MOV R13, R4 ;  /* 0x00000004000d7202 */ /* 0x000fe20000000f00 */
[----:B------:R-:W-:Y:S01]  /*d7d0*/  IMAD.MOV.U32 R12, RZ, RZ, 0x2 ;  /* 0x00000002ff0c7424 */ /* 0x000fe200078e00ff */
[----:B------:R-:W-:-:S13]  /*d7e0*/  @!P1 LEA R9, P2, R20, R14, 0x1 ;  /* 0x0000000e14099211 */ /* 0x000fda00078408ff */
[----:B------:R-:W-:Y:S05]  /*d7f0*/  WARPSYNC.COLLECTIVE R15, `(.L_x_12772) ;  /* 0x000000000f087348 */ /* 0x000fea0003c00000 */
[----:B------:R0:W1:Y:S02]  /*d800*/  SHFL.IDX P6, R14, R13, R12, R11 ;  /* 0x0000000c0d0e7389 */ /* 0x00006400000c000b */
[----:B01----:R-:W-:Y:S01]  /*d810*/  ENDCOLLECTIVE ;  /* 0x000000000000791b */ /* 0x003fe20003800000 */
.L_x_12772:
[----:B------:R-:W-:Y:S01]  /*d820*/  @!P1 IADD3.X R3, RZ, R2, RZ, P2, !PT ;  /* 0x00000002ff039210 */ /* 0x000fe200017fe4ff */
[----:B------:R-:W-:Y:S02]  /*d830*/  @!P1 IMAD.MOV.U32 R2, RZ, RZ, R9 ;  /* 0x000000ffff029224 */ /* 0x000fe400078e0009 */
[----:B------:R-:W-:-:S03]  /*d840*/  VIADD R9, R8, 0x20 ;  /* 0x0000002008097836 */ /* 0x000fc60000000000 */
[----:B------:R-:W-:Y:S01]  /*d850*/  @!PT LDS RZ, [RZ] ;  /* 0x00000000fffff984 */ /* 0x000fe20000000800 */
[----:B------:R-:W-:Y:S01]  /*d860*/  @!PT LDS RZ, [RZ] ;  /* 0x00000000fffff984 */ /* 0x000fe20000000800 */
[----:B------:R-:W-:Y:S01]  /*d870*/  @!PT LDS RZ, [RZ] ;  /* 0x00000000fffff984 */ /* 0x000fe20000000800 */
[----:B------:R0:W-:Y:S02]  /*d880*/  @!P1 LDGSTS.E.BYPASS.LTC128B.128 [R27+0xcc00], desc[UR46][R2.64], !P0 ;  /* 0x0cc00000021b9fae */ /* 0x0001e4000c101d6e */
[----:B------:R-:W-:Y:S02]  /*d890*/  ISETP.GE.AND P1, PT, R9, R6, PT ;  /* 0x000000060900720c */ /* 0x000fe40003f26270 */
[----:B------:R-:W-:Y:S01]  /*d8a0*/  MOV R13, R0 ;  /* 0x00000000000d7202 */ /* 0x000fe20000000f00 */
[----:B0-----:R-:W-:-:S10]  /*d8b0*/  IMAD.MOV.U32 R2, RZ, RZ, R14 ;  /* 0x000000ffff027224 */ /* 0x001fd400078e000e */
[----:B------:R-:W-:Y:S05]  /*d8c0*/  WARPSYNC.COLLECTIVE R15, `(.L_x_12773) ;  /* 0x000000000f087348 */ /* 0x000fea0003c00000 */
[----:B------:R0:W1:Y:S02]  /*d8d0*/  SHFL.IDX P6, R14, R13, R12, R11 ;  /* 0x0000000c0d0e7389 */ /* 0x00006400000c000b */
[----:B01----:R-:W-:Y:S01]  /*d8e0*/  ENDCOLLECTIVE ;  /* 0x000000000000791b */ /* 0x003fe20003800000 */
.L_x_12773:
[----:B------:R-:W-:Y:S02]  /*d8f0*/  IMAD.MOV.U32 R13, RZ, RZ, R4 ;  /* 0x000000ffff0d7224 */ /* 0x000fe400078e0004 */
[----:B------:R-:W-:Y:S01]  /*d900*/  IMAD.MOV.U32 R12, RZ, RZ, 0x3 ;  /* 0x00000003ff0c7424 */ /* 0x000fe200078e00ff */
[----:B------:R-:W-:-:S13]  /*d910*/  @!P1 LEA R9, P2, R20, R14, 0x1 ;  /* 0x0000000e14099211 */ /* 0x000fda00078408ff */
[----:B------:R-:W-:Y:S05]  /*d920*/  WARPSYNC.COLLECTIVE R15, `(.L_x_12774) ;  /* 0x000000000f087348 */ /* 0x000fea0003c00000 */
[----:B------:R0:W1:Y:S02]  /*d930*/  SHFL.IDX P6, R14, R13, R12, R11 ;  /* 0x0000000c0d0e7389 */ /* 0x00006400000c000b */
[----:B01----:R-:W-:Y:S01]  /*d940*/  ENDCOLLECTIVE ;  /* 0x000000000000791b */ /* 0x003fe20003800000 */
.L_x_12774:
[----:B------:R-:W-:Y:S02]  /*d950*/  @!P1 IMAD.X R3, RZ, RZ, R2, P2 ;  /* 0x000000ffff039224 */ /* 0x000fe400010e0602 */
[----:B------:R-:W-:Y:S01]  /*d960*/  @!P1 IMAD.MOV.U32 R2, RZ, RZ, R9 ;  /* 0x000000ffff029224 */ /* 0x000fe200078e0009 */
[----:B------:R-:W-:-:S04]  /*d970*/  IADD3 R9, R8, 0x30, RZ ;  /* 0x0000003008097810 */ /* 0x000fc80007ffe0ff */
[----:B------:R-:W-:Y:S01]  /*d980*/  @!PT LDS RZ, [RZ] ;  /* 0x00000000fffff984 */ /* 0x000fe20000000800 */
[----:B------:R-:W-:Y:S01]  /*d990*/  @!PT LDS RZ, [RZ] ;  /* 0x00000000fffff984 */ /* 0x000fe20000000800 */
[----:B------:R-:W-:Y:S01]  /*d9a0*/  @!PT LDS RZ, [RZ] ;  /* 0x00000000fffff984 */ /* 0x000fe20000000800 */
[----:B------:R0:W-:Y:S01]  /*d9b0*/  @!P1 LDGSTS.E.BYPASS.LTC128B.128 [R27+0xd400], desc[UR46][R2.64], !P0 ;  /* 0x0d400000021b9fae */ /* 0x0001e2000c101d6e */
[----:B------:R-:W-:Y:S01]  /*d9c0*/  ISETP.GE.AND P1, PT, R9, R6, PT ;  /* 0x000000060900720c */ /* 0x000fe20003f26270 */
[----:B------:R-:W-:Y:S01]  /*d9d0*/  IMAD.MOV.U32 R13, RZ, RZ, R0 ;  /* 0x000000ffff0d7224 */ /* 0x000fe200078e0000 */
[----:B0-----:R-:W-:-:S11]  /*d9e0*/  MOV R2, R14 ;  /* 0x0000000e00027202 */ /* 0x001fd60000000f00 */
[----:B------:R-:W-:Y:S05]  /*d9f0*/  WARPSYNC.COLLECTIVE R15, `(.L_x_12775) ;  /* 0x000000000f087348 */ /* 0x000fea0003c00000 */
[----:B------:R0:W1:Y:S02]  /*da00*/  SHFL.IDX P6, R14, R13, R12, R11 ;  /* 0x0000000c0d0e7389 */ /* 0x00006400000c000b */
[----:B01----:R-:W-:Y:S01]  /*da10*/  ENDCOLLECTIVE ;  /* 0x000000000000791b */ /* 0x003fe20003800000 */
.L_x_12775:
[----:B------:R-:W-:Y:S01]  /*da20*/  IMAD.MOV.U32 R13, RZ, RZ, R4 ;  /* 0x000000ffff0d7224 */ /* 0x000fe200078e0004 */
[----:B------:R-:W-:Y:S02]  /*da30*/  MOV R12, 0x4 ;  /* 0x00000004000c7802 */ /* 0x000fe40000000f00 */
[----:B------:R-:W-:-:S13]  /*da40*/  @!P1 LEA R9, P2, R20, R14, 0x1 ;  /* 0x0000000e14099211 */ /* 0x000fda00078408ff */
[----:B------:R-:W-:Y:S05]  /*da50*/  WARPSYNC.COLLECTIVE R15, `(.L_x_12776) ;  /* 0x000000000f087348 */ /* 0x000fea0003c00000 */
[----:B------:R0:W1:Y:S02]  /*da60*/  SHFL.IDX P6, R14, R13, R12, R11 ;  /* 0x0000000c0d0e7389 */ /* 0x00006400000c000b */
[----:B01----:R-:W-:Y:S01]  /*da70*/  ENDCOLLECTIVE ;  /* 0x000000000000791b */ /* 0x003fe20003800000 */
.L_x_12776:
[----:B------:R-:W-:Y:S01]  /*da80*/  @!P1 IMAD.X R3, RZ, RZ, R2, P2 ;  /* 0x000000ffff039224 */ /* 0x000fe200010e0602 */
[----:B------:R-:W-:Y:S01]  /*da90*/  @!P1 MOV R2, R9 ;  /* 0x0000000900029202 */ /* 0x000fe20000000f00 */
[----:B------:R-:W-:-:S04]  /*daa0*/  VIADD R9, R8, 0x40 ;  /* 0x0000004008097836 */ /* 0x000fc80000000000 */
[----:B------:R-:W-:Y:S01]  /*dab0*/  @!PT LDS RZ, [RZ] ;  /* 0x00000000fffff984 */ /* 0x000fe20000000800 */
[----:B------:R-:W-:Y:S01]  /*dac0*/  @!PT LDS RZ, [RZ] ;  /* 0x00000000fffff984 */ /* 0x000fe20000000800 */
[----:B------:R-:W-:Y:S01]  /*dad0*/  @!PT LDS RZ, [RZ] ;  /* 0x00000000fffff984 */ /* 0x000fe20000000800 */
[----:B------:R0:W-:Y:S01]  /*dae0*/  @!P1 LDGSTS.E.BYPASS.LTC128B.128 [R27+0xdc00], desc[UR46][R2.64], !P0 ;  /* 0x0dc00000021b9fae */ /* 0x0001e2000c101d6e */
[----:B------:R-:W-:Y:S01]  /*daf0*/  ISETP.GE.AND P1, PT, R9, R6, PT ;  /* 0x000000060900720c */ /* 0x000fe20003f26270 */
[----:B------:R-:W-:Y:S02]  /*db00*/  IMAD.MOV.U32 R13, RZ, RZ, R0 ;  /* 0x000000ffff0d7224 */ /* 0x000fe400078e0000 */
[----:B0-----:R-:W-:-:S10]  /*db10*/  IMAD.MOV.U32 R2, RZ, RZ, R14 ;  /* 0x000000ffff027224 */ /* 0x001fd400078e000e */
[----:B------:R-:W-:Y:S05]  /*db20*/  WARPSYNC.COLLECTIVE R15, `(.L_x_12777) ;  /* 0x000000000f087348 */ /* 0x000fea0003c00000 */
[----:B------:R0:W1:Y:S02]  /*db30*/  SHFL.IDX P6, R14, R13, R12, R11 ;  /* 0x0000000c0d0e7389 */ /* 0x00006400000c000b */
[----:B01----:R-:W-:Y:S01]  /*db40*/  ENDCOLLECTIVE ;  /* 0x000000000000791b */ /* 0x003fe20003800000 */
.L_x_12777:
[----:B------:R-:W-:Y:S01]  /*db50*/  MOV R13, R4 ;  /* 0x00000004000d7202 */ /* 0x000fe20000000f00 */
[----:B------:R-:W-:Y:S01]  /*db60*/  IMAD.MOV.U32 R12, RZ, RZ, 0x5 ;  /* 0x00000005ff0c7424 */ /* 0x000fe200078e00ff */
[----:B------:R-:W-:-:S13]  /*db70*/  @!P1 LEA R9, P2, R20, R14, 0x1 ;  /* 0x0000000e14099211 */ /* 0x000fda00078408ff */
[----:B------:R-:W-:Y:S05]  /*db80*/  WARPSYNC.COLLECTIVE R15, `(.L_x_12778) ;  /* 0x000000000f087348 */ /* 0x000fea0003c00000 */
[----:B------:R0:W1:Y:S02]  /*db90*/  SHFL.IDX P6, R14, R13, R12, R11 ;  /* 0x0000000c0d0e7389 */ /* 0x00006400000c000b */
[----:B01----:R-:W-:Y:S01]  /*dba0*/  ENDCOLLECTIVE ;  /* 0x000000000000791b */ /* 0x003fe20003800000 */
.L_x_12778:
        /* <DEDUP_REMOVED lines=13> */
.L_x_12779:
[----:B------:R-:W-:Y:S02]  /*dc80*/  IMAD.MOV.U32 R13, RZ, RZ, R4 ;  /* 0x000000ffff0d7224 */ /* 0x000fe400078e0004 */
[----:B------:R-:W-:Y:S01]  /*dc90*/  IMAD.MOV.U32 R12, RZ, RZ, 0x6 ;  /* 0x00000006ff0c7424 */ /* 0x000fe200078e00ff */
[----:B------:R-:W-:-:S13]  /*dca0*/  @!P1 LEA R9, P2, R20, R14, 0x1 ;  /* 0x0000000e14099211 */ /* 0x000fda00078408ff */
[----:B------:R-:W-:Y:S05]  /*dcb0*/  WARPSYNC.COLLECTIVE R15, `(.L_x_12780) ;  /* 0x000000000f087348 */ /* 0x000fea0003c00000 */
[----:B------:R0:W1:Y:S02]  /*dcc0*/  SHFL.IDX P6, R14, R13, R12, R11 ;  /* 0x0000000c0d0e7389 */ /* 0x00006400000c000b */
[----:B01----:R-:W-:Y:S01]  /*dcd0*/  ENDCOLLECTIVE ;  /* 0x000000000000791b */ /* 0x003fe20003800000 */
.L_x_12780:
        /* <DEDUP_REMOVED lines=13> */
.L_x_12781:
[----:B------:R-:W-:Y:S02]  /*ddb0*/  IMAD.MOV.U32 R13, RZ, RZ, R4 ;  /* 0x000000ffff0d7224 */ /* 0x000fe400078e0004 */
[----:B------:R-:W-:Y:S01]  /*ddc0*/  IMAD.MOV.U32 R12, RZ, RZ, 0x7 ;  /* 0x00000007ff0c7424 */ /* 0x000fe200078e00ff */
[----:B------:R-:W-:-:S13]  /*ddd0*/  @!P1 LEA R9, P2, R20, R14, 0x1 ;  /* 0x0000000e14099211 */ /* 0x000fda00078408ff */
[----:B------:R-:W-:Y:S05]  /*dde0*/  WARPSYNC.COLLECTIVE R15, `(.L_x_12782) ;  /* 0x000000000f087348 */ /* 0x000fea0003c00000 */
[----:B------:R0:W1:Y:S02]  /*ddf0*/  SHFL.IDX P6, R14, R13, R12, R11 ;  /* 0x0000000c0d0e7389 */ /* 0x00006400000c000b */
[----:B01----:R-:W-:Y:S01]  /*de00*/  ENDCOLLECTIVE ;  /* 0x000000000000791b */ /* 0x003fe20003800000 */
.L_x_12782:
        /* <DEDUP_REMOVED lines=8> */
[----:B------:R-:W-:Y:S01]  /*de90*/  IMAD.MOV.U32 R13, RZ, RZ, R0 ;  /* 0x000000ffff0d7224 */ /* 0x000fe200078e0000 */
[----:B0-----:R-:W-:Y:S02]  /*dea0*/  IADD3 R3, R8, 0x70, RZ ;  /* 0x0000007008037810 */ /* 0x001fe40007ffe0ff */
[----:B------:R-:W-:-:S09]  /*deb0*/  MOV R4, R14 ;  /* 0x0000000e00047202 */ /* 0x000fd20000000f00 */
[----:B------:R-:W-:Y:S05]  /*dec0*/  WARPSYNC.COLLECTIVE R15, `(.L_x_12783) ;  /* 0x000000000f087348 */ /* 0x000fea0003c00000 */
[----:B------:R0:W1:Y:S02]  /*ded0*/  SHFL.IDX P6, R14, R13, R12, R11 ;  /* 0x0000000c0d0e7389 */ /* 0x00006400000c000b */
[----:B01----:R-:W-:Y:S01]  /*dee0*/  ENDCOLLECTIVE ;  /* 0x000000000000791b */ /* 0x003fe20003800000 */
.L_x_12783:
[----:B------:R-:W-:Y:S02]  /*def0*/  ISETP.GE.AND P1, PT, R3, R6, PT ;  /* 0x000000060300720c */ /* 0x000fe40003f26270 */
[----:B------:R-:W-:Y:S01]  /*df00*/  MOV R13, R7 ;  /* 0x00000007000d7202 */ /* 0x000fe20000000f00 */
[----:B------:R-:W-:Y:S02]  /*df10*/  IMAD.MOV.U32 R12, RZ, RZ, RZ ;  /* 0x000000ffff0c7224 */ /* 0x000fe400078e00ff */
[----:B------:R-:W-:-:S08]  /*df20*/  IMAD.MOV.U32 R2, RZ, RZ, R14 ;  /* 0x000000ffff027224 */ /* 0x000fd000078e000e */
[----:B------:R-:W-:Y:S05]  /*df30*/  WARPSYNC.COLLECTIVE R15, `(.L_x_12784) ;  /* 0x000000000f087348 */ /* 0x000fea0003c00000 */
[----:B------:R0:W1:Y:S02]  /*df40*/  SHFL.IDX P6, R14, R13, R12, R11 ;  /* 0x0000000c0d0e7389 */ /* 0x00006400000c000b */
[----:B01----:R-:W-:Y:S01]  /*df50*/  ENDCOLLECTIVE ;  /* 0x000000000000791b */ /* 0x003fe20003800000 */
.L_x_12784:
[----:B------:R-:W-:-:S05]  /*df60*/  @!P1 LEA R2, P3, R20, R2, 0x1 ;  /* 0x0000000214029211 */ /* 0x000fca00078608ff */
[----:B------:R-:W-:-:S05]  /*df70*/  @!P1 IMAD.X R3, RZ, RZ, R4, P3 ;  /* 0x000000ffff039224 */ /* 0x000fca00018e0604 */
[----:B------:R-:W-:Y:S01]  /*df80*/  @!PT LDS RZ, [RZ] ;  /* 0x00000000fffff984 */ /* 0x000fe20000000800 */
[----:B------:R-:W-:Y:S01]  /*df90*/  @!PT LDS RZ, [RZ] ;  /* 0x00000000fffff984 */ /* 0x000fe20000000800 */
[----:B------:R-:W-:Y:S01]  /*dfa0*/  @!PT LDS RZ, [RZ] ;  /* 0x00000000fffff984 */ /* 0x000fe20000000800 */
[----:B------:R0:W-:Y:S01]  /*dfb0*/  @!P1 LDGSTS.E.BYPASS.LTC128B.128 [R27+0xfc00], desc[UR46][R2.64], !P0 ;  /* 0x0fc00000021b9fae */ /* 0x0001e2000c101d6e */
[----:B------:R-:W-:Y:S01]  /*dfc0*/  MOV R13, R5 ;  /* 0x00000005000d7202 */ /* 0x000fe20000000f00 */
[----:B------:R-:W-:-:S07]  /*dfd0*/  IMAD.MOV.U32 R0, RZ, RZ, R14 ;  /* 0x000000ffff007224 */ /* 0x000fce00078e000e */
[----:B0-----:R-:W-:Y:S05]  /*dfe0*/  WARPSYNC.COLLECTIVE R15, `(.L_x_12785) ;  /* 0x000000000f087348 */ /* 0x001fea0003c00000 */
[----:B------:R1:W2:Y:S02]  /*dff0*/  SHFL.IDX P6, R14, R13, R12, R11 ;  /* 0x0000000c0d0e7389 */ /* 0x0002a400000c000b */
[----:B012---:R-:W-:Y:S01]  /*e000*/  ENDCOLLECTIVE ;  /* 0x000000000000791b */ /* 0x007fe20003800000 */
.L_x_12785:
[----:B------:R-:W-:Y:S02]  /*e010*/  IMAD.MOV.U32 R13, RZ, RZ, R7 ;  /* 0x000000ffff0d7224 */ /* 0x000fe400078e0007 */
[----:B------:R-:W-:Y:S02]  /*e020*/  IMAD.MOV.U32 R12, RZ, RZ, 0x1 ;  /* 0x00000001ff0c7424 */ /* 0x000fe400078e00ff */
[----:B------:R-:W-:-:S07]  /*e030*/  IMAD.MOV.U32 R9, RZ, RZ, R14 ;  /* 0x000000ffff097224 */ /* 0x000fce00078e000e */
[----:B------:R-:W-:Y:S05]  /*e040*/  WARPSYNC.COLLECTIVE R15, `(.L_x_12786) ;  /* 0x000000000f087348 */ /* 0x000fea0003c00000 */
[----:B------:R0:W1:Y:S02]  /*e050*/  SHFL.IDX P6, R14, R13, R12, R11 ;  /* 0x0000000c0d0e7389 */ /* 0x00006400000c000b */
[----:B01----:R-:W-:Y:S01]  /*e060*/  ENDCOLLECTIVE ;  /* 0x000000000000791b */ /* 0x003fe20003800000 */
.L_x_12786:
[----:B------:R-:W-:Y:S02]  /*e070*/  @!P2 LEA R2, P1, R20, R9, 0x1 ;  /* 0x000000091402a211 */ /* 0x000fe400078208ff */
[----:B------:R-:W-:-:S03]  /*e080*/  IADD3 R9, R8, 0x90, RZ ;  /* 0x0000009008097810 */ /* 0x000fc60007ffe0ff */
[----:B------:R-:W-:Y:S01]  /*e090*/  @!P2 IMAD.X R3, RZ, RZ, R0, P1 ;  /* 0x000000ffff03a224 */ /* 0x000fe200008e0600 */
[----:B------:R-:W-:-:S04]  /*e0a0*/  ISETP.GE.AND P1, PT, R9, R6, PT ;  /* 0x000000060900720c */ /* 0x000fc80003f26270 */
[----:B------:R-:W-:Y:S01]  /*e0b0*/  @!PT LDS RZ, [RZ] ;  /* 0x00000000fffff984 */ /* 0x000fe20000000800 */
[----:B------:R-:W-:Y:S01]  /*e0c0*/  @!PT LDS RZ, [RZ] ;  /* 0x00000000fffff984 */ /* 0x000fe20000000800 */
[----:B------:R-:W-:Y:S01]  /*e0d0*/  @!PT LDS RZ, [RZ] ;  /* 0x00000000fffff984 */ /* 0x000fe20000000800 */
[----:B------:R0:W-:Y:S01]  /*e0e0*/  @!P2 LDGSTS.E.BYPASS.LTC128B.128 [R27+0x10400], desc[UR46][R2.64], !P0 ;  /* 0x10400000021bafae */ /* 0x0001e2000c101d6e */
[----:B------:R-:W-:Y:S01]  /*e0f0*/  IMAD.MOV.U32 R13, RZ, RZ, R5 ;  /* 0x000000ffff0d7224 */ /* 0x000fe200078e0005 */
[----:B------:R-:W-:-:S07]  /*e100*/  MOV R0, R14 ;  /* 0x0000000e00007202 */ /* 0x000fce0000000f00 */
[----:B0-----:R-:W-:Y:S05]  /*e110*/  WARPSYNC.COLLECTIVE R15, `(.L_x_12787) ;  /* 0x000000000f087348 */ /* 0x001fea0003c00000 */
[----:B------:R1:W2:Y:S02]  /*e120*/  SHFL.IDX P6, R14, R13, R12, R11 ;  /* 0x0000000c0d0e7389 */ /* 0x0002a400000c000b */
[----:B012---:R-:W-:Y:S01]  /*e130*/  ENDCOLLECTIVE ;  /* 0x000000000000791b */ /* 0x007fe20003800000 */
.L_x_12787:
[----:B------:R-:W-:Y:S01]  /*e140*/  IMAD.MOV.U32 R13, RZ, RZ, R7 ;  /* 0x000000ffff0d7224 */ /* 0x000fe200078e0007 */
[----:B------:R-:W-:Y:S02]  /*e150*/  MOV R12, 0x2 ;  /* 0x00000002000c7802 */ /* 0x000fe40000000f00 */
[----:B------:R-:W-:-:S04]  /*e160*/  @!P1 LEA R14, P2, R20, R14, 0x1 ;  /* 0x0000000e140e9211 */ /* 0x000fc800078408ff */
[----:B------:R-:W-:Y:S01]  /*e170*/  @!P1 MOV R2, R14 ;  /* 0x0000000e00029202 */ /* 0x000fe20000000f00 */
[----:B------:R-:W-:-:S08]  /*e180*/  @!P1 IMAD.X R9, RZ, RZ, R0, P2 ;  /* 0x000000ffff099224 */ /* 0x000fd000010e0600 */
[----:B------:R-:W-:Y:S05]  /*e190*/  WARPSYNC.COLLECTIVE R15, `(.L_x_12788) ;  /* 0x000000000f087348 */ /* 0x000fea0003c00000 */
[----:B------:R0:W1:Y:S02]  /*e1a0*/  SHFL.IDX P6, R14, R13, R12, R11 ;  /* 0x0000000c0d0e7389 */ /* 0x00006400000c000b */
[----:B01----:R-:W-:Y:S01]  /*e1b0*/  ENDCOLLECTIVE ;  /* 0x000000000000791b */ /* 0x003fe20003800000 */
.L_x_12788:
[----:B------:R-:W-:-:S05]  /*e1c0*/  @!P1 IMAD.MOV.U32 R3, RZ, RZ, R9 ;  /* 0x000000ffff039224 */ /* 0x000fca00078e0009 */
[----:B------:R-:W-:Y:S01]  /*e1d0*/  @!PT LDS RZ, [RZ] ;  /* 0x00000000fffff984 */ /* 0x000fe20000000800 */
[----:B------:R-:W-:Y:S01]  /*e1e0*/  @!PT LDS RZ, [RZ] ;  /* 0x00000000fffff984 */ /* 0x000fe20000000800 */
[----:B------:R-:W-:Y:S01]  /*e1f0*/  @!PT LDS RZ, [RZ] ;  /* 0x00000000fffff984 */ /* 0x000fe20000000800 */
[----:B------:R0:W-:Y:S01]  /*e200*/  @!P1 LDGSTS.E.BYPASS.LTC128B.128 [R27+0x10c00], desc[UR46][R2.64], !P0 ;  /* 0x10c00000021b9fae */ /* 0x0001e2000c101d6e */
[----:B------:R-:W-:Y:S01]  /*e210*/  IMAD.MOV.U32 R13, RZ, RZ, R5 ;  /* 0x000000ffff0d7224 */ /* 0x000fe200078e0005 */
[----:B0-----:R-:W-:Y:S01]  /*e220*/  IADD3 R3, R8, 0xa0, RZ ;  /* 0x000000a008037810 */ /* 0x001fe20007ffe0ff */
[----:B------:R-:W-:-:S03]  /*e230*/  IMAD.MOV.U32 R0, RZ, RZ, R14 ;  /* 0x000000ffff007224 */ /* 0x000fc600078e000e */
[----:B------:R-:W-:-:S13]  /*e240*/  ISETP.GE.AND P1, PT, R3, R6, PT ;  /* 0x000000060300720c */ /* 0x000fda0003f26270 */
[----:B------:R-:W-:Y:S05]  /*e250*/  WARPSYNC.COLLECTIVE R15, `(.L_x_12789) ;  /* 0x000000000f087348 */ /* 0x000fea0003c00000 */
[----:B------:R0:W1:Y:S02]  /*e260*/  SHFL.IDX P6, R14, R13, R12, R11 ;  /* 0x0000000c0d0e7389 */ /* 0x00006400000c000b */
[----:B01----:R-:W-:Y:S01]  /*e270*/  ENDCOLLECTIVE ;  /* 0x000000000000791b */ /* 0x003fe20003800000 */
.L_x_12789:
[----:B------:R-:W-:Y:S01]  /*e280*/  IMAD.MOV.U32 R13, RZ, RZ, R7 ;  /* 0x000000ffff0d7224 */ /* 0x000fe200078e0007 */
[----:B------:R-:W-:Y:S02]  /*e290*/  MOV R12, 0x3 ;  /* 0x00000003000c7802 */ /* 0x000fe40000000f00 */
[----:B------:R-:W-:-:S13]  /*e2a0*/  @!P1 LEA R2, P2, R20, R14, 0x1 ;  /* 0x0000000e14029211 */ /* 0x000fda00078408ff */
[----:B------:R-:W-:Y:S05]  /*e2b0*/  WARPSYNC.COLLECTIVE R15, `(.L_x_12790) ;  /* 0x000000000f087348 */ /* 0x000fea0003c00000 */
[----:B------:R0:W1:Y:S02]  /*e2c0*/  SHFL.IDX P6, R14, R13, R12, R11 ;  /* 0x0000000c0d0e7389 */ /* 0x00006400000c000b */
[----:B01----:R-:W-:Y:S01]  /*e2d0*/  ENDCOLLECTIVE ;  /* 0x000000000000791b */ /* 0x003fe20003800000 */
.L_x_12790:
[----:B------:R-:W-:-:S05]  /*e2e0*/  @!P1 IMAD.X R3, RZ, RZ, R0, P2 ;  /* 0x000000ffff039224 */ /* 0x000fca00010e0600 */
[----:B------:R-:W-:Y:S01]  /*e2f0*/  @!PT LDS RZ, [RZ] ;  /* 0x00000000fffff984 */ /* 0x000fe20000000800 */
[----:B------:R-:W-:Y:S01]  /*e300*/  @!PT LDS RZ, [RZ] ;  /* 0x00000000fffff984 */ /* 0x000fe20000000800 */
[----:B------:R-:W-:Y:S01]  /*e310*/  @!PT LDS RZ, [RZ] ;  /* 0x00000000fffff984 */ /* 0x000fe20000000800 */
[----:B------:R0:W-:Y:S01]  /*e320*/  @!P1 LDGSTS.E.BYPASS.LTC128B.128 [R27+0x11400], desc[UR46][R2.64], !P0 ;  /* 0x11400000021b9fae */ /* 0x0001e2000c101d6e */
[----:B------:R-:W-:Y:S02]  /*e330*/  IMAD.MOV.U32 R13, RZ, RZ, R5 ;  /* 0x000000ffff0d7224 */ /* 0x000fe400078e0005 */
[----:B------:R-:W-:-:S07]  /*e340*/  IMAD.MOV.U32 R7, RZ, RZ, R14 ;  /* 0x000000ffff077224 */ /* 0x000fce00078e000e */
[----:B0-----:R-:W-:Y:S05]  /*e350*/  WARPSYNC.COLLECTIVE R15, `(.L_x_12791) ;  /* 0x000000000f087348 */ /* 0x001fea0003c00000 */
[----:B------:R1:W2:Y:S02]  /*e360*/  SHFL.IDX P6, R14, R13, R12, R11 ;  /* 0x0000000c0d0e7389 */ /* 0x0002a400000c000b */
[----:B012---:R-:W-:Y:S01]  /*e370*/  ENDCOLLECTIVE ;  /* 0x000000000000791b */ /* 0x007fe20003800000 */
.L_x_12791:
[----:B------:R-:W-:Y:S05]  /*e380*/  BRA `(.L_x_12792) ;  /* 0xffffffcc00f47947 */ /* 0x000fea000383ffff */
.L_x_12696:
[----:B0-----:R0:W1:Y:S02]  /*e390*/  SYNCS.PHASECHK.TRANS64.TRYWAIT P0, [R9+URZ+0x30820], R0 ;  /* 0x03082000090075a7 */ /* 0x001064000800017f */
[----:B-1----:R-:W-:Y:S05]  /*e3a0*/  @!P0 NANOSLEEP.SYNCS 0x989680 ;  /* 0x009896800000895d */ /* 0x002fea0003900000 */
[----:B------:R-:W1:Y:S02]  /*e3b0*/  @!P0 SYNCS.PHASECHK.TRANS64 P0, [R9+URZ+0x30820], R0 ;  /* 0x03082000090085a7 */ /* 0x000e64000800007f */
[----:B-1----:R-:W-:Y:S05]  /*e3c0*/  @!P0 BRA `(.L_x_12696) ;  /* 0xfffffffc00f08947 */ /* 0x002fea000383ffff */
[----:B------:R-:W-:Y:S05]  /*e3d0*/  BRA `(.L_x_12793) ;  /* 0xffffffd000387947 */ /* 0x000fea000383ffff */
.L_x_12703:
[----:B-1----:R1:W2:Y:S02]  /*e3e0*/  SYNCS.PHASECHK.TRANS64.TRYWAIT P0, [R2+URZ+0x30840], R3 ;  /* 0x03084003020075a7 */ /* 0x0022a4000800017f */
[----:B--2---:R-:W-:Y:S05]  /*e3f0*/  @!P0 NANOSLEEP.SYNCS 0x989680 ;  /* 0x009896800000895d */ /* 0x004fea0003900000 */
[----:B------:R-:W2:Y:S02]  /*e400*/  @!P0 SYNCS.PHASECHK.TRANS64 P0, [R2+URZ+0x30840], R3 ;  /* 0x03084003020085a7 */ /* 0x000ea4000800007f */
[----:B--2---:R-:W-:Y:S05]  /*e410*/  @!P0 BRA `(.L_x_12703) ;  /* 0xfffffffc00f08947 */ /* 0x004fea000383ffff */
[----:B------:R-:W-:Y:S05]  /*e420*/  BRA `(.L_x_12794) ;  /* 0xffffffd000dc7947 */ /* 0x000fea000383ffff */
.L_x_12708:
[----:B0-----:R0:W1:Y:S02]  /*e430*/  SYNCS.PHASECHK.TRANS64.TRYWAIT P0, [R2+URZ+0x60], R3 ;  /* 0x00006003020075a7 */ /* 0x001064000800017f */
[----:B-1----:R-:W-:Y:S05]  /*e440*/  @!P0 NANOSLEEP.SYNCS 0x989680 ;  /* 0x009896800000895d */ /* 0x002fea0003900000 */
[----:B------:R-:W1:Y:S02]  /*e450*/  @!P0 SYNCS.PHASECHK.TRANS64 P0, [R2+URZ+0x60], R3 ;  /* 0x00006003020085a7 */ /* 0x000e64000800007f */
[----:B-1----:R-:W-:Y:S05]  /*e460*/  @!P0 BRA `(.L_x_12708) ;  /* 0xfffffffc00f08947 */ /* 0x002fea000383ffff */
[----:B------:R-:W-:Y:S05]  /*e470*/  BRA `(.L_x_12795) ;  /* 0xffffffd400687947 */ /* 0x000fea000383ffff */
.L_x_12717:
[----:B0-----:R0:W1:Y:S02]  /*e480*/  SYNCS.PHASECHK.TRANS64.TRYWAIT P0, [R2+URZ+0x30840], R3 ;  /* 0x03084003020075a7 */ /* 0x001064000800017f */
[----:B-1----:R-:W-:Y:S05]  /*e490*/  @!P0 NANOSLEEP.SYNCS 0x989680 ;  /* 0x009896800000895d */ /* 0x002fea0003900000 */
[----:B------:R-:W1:Y:S02]  /*e4a0*/  @!P0 SYNCS.PHASECHK.TRANS64 P0, [R2+URZ+0x30840], R3 ;  /* 0x03084003020085a7 */ /* 0x000e64000800007f */
[----:B-1----:R-:W-:Y:S05]  /*e4b0*/  @!P0 BRA `(.L_x_12717) ;  /* 0xfffffffc00f08947 */ /* 0x002fea000383ffff */
[----:B------:R-:W-:Y:S05]  /*e4c0*/  BRA `(.L_x_12796) ;  /* 0xffffffd800a47947 */ /* 0x000fea000383ffff */
.L_x_12722:
[----:B0-----:R0:W1:Y:S02]  /*e4d0*/  SYNCS.PHASECHK.TRANS64.TRYWAIT P0, [R5+URZ+0x60], R22 ;  /* 0x00006016050075a7 */ /* 0x001064000800017f */
[----:B-1----:R-:W-:Y:S05]  /*e4e0*/  @!P0 NANOSLEEP.SYNCS 0x989680 ;  /* 0x009896800000895d */ /* 0x002fea0003900000 */
[----:B------:R-:W1:Y:S02]  /*e4f0*/  @!P0 SYNCS.PHASECHK.TRANS64 P0, [R5+URZ+0x60], R22 ;  /* 0x00006016050085a7 */ /* 0x000e64000800007f */
[----:B-1----:R-:W-:Y:S05]  /*e500*/  @!P0 BRA `(.L_x_12722) ;  /* 0xfffffffc00f08947 */ /* 0x002fea000383ffff */
[----:B------:R-:W-:Y:S05]  /*e510*/  BRA `(.L_x_12797) ;  /* 0xffffffdc00247947 */ /* 0x000fea000383ffff */
.L_x_12730:
[----:B0-----:R0:W1:Y:S02]  /*e520*/  SYNCS.PHASECHK.TRANS64.TRYWAIT P0, [R2+URZ+0x30840], R3 ;  /* 0x03084003020075a7 */ /* 0x001064000800017f */
[----:B-1----:R-:W-:Y:S05]  /*e530*/  @!P0 NANOSLEEP.SYNCS 0x989680 ;  /* 0x009896800000895d */ /* 0x002fea0003900000 */
[----:B------:R-:W1:Y:S02]  /*e540*/  @!P0 SYNCS.PHASECHK.TRANS64 P0, [R2+URZ+0x30840], R3 ;  /* 0x03084003020085a7 */ /* 0x000e64000800007f */
[----:B-1----:R-:W-:Y:S05]  /*e550*/  @!P0 BRA `(.L_x_12730) ;  /* 0xfffffffc00f08947 */ /* 0x002fea000383ffff */
[----:B------:R-:W-:Y:S05]  /*e560*/  BRA `(.L_x_12798) ;  /* 0xffffffe000347947 */ /* 0x000fea000383ffff */
.L_x_12735:
[----:B0-----:R0:W1:Y:S02]  /*e570*/  SYNCS.PHASECHK.TRANS64.TRYWAIT P0, [R5+URZ+0x60], R2 ;  /* 0x00006002050075a7 */ /* 0x001064000800017f */
[----:B-1----:R-:W-:Y:S05]  /*e580*/  @!P0 NANOSLEEP.SYNCS 0x989680 ;  /* 0x009896800000895d */ /* 0x002fea0003900000 */
[----:B------:R-:W1:Y:S02]  /*e590*/  @!P0 SYNCS.PHASECHK.TRANS64 P0, [R5+URZ+0x60], R2 ;  /* 0x00006002050085a7 */ /* 0x000e64000800007f */
[----:B-1----:R-:W-:Y:S05]  /*e5a0*/  @!P0 BRA `(.L_x_12735) ;  /* 0xfffffffc00f08947 */ /* 0x002fea000383ffff */
[----:B------:R-:W-:Y:S05]  /*e5b0*/  BRA `(.L_x_12799) ;  /* 0xffffffe000b87947 */ /* 0x000fea000383ffff */
.L_x_12743:
[----:B0-----:R0:W1:Y:S02]  /*e5c0*/  SYNCS.PHASECHK.TRANS64.TRYWAIT P0, [R3+URZ+0x30860], R0 ;  /* 0x03086000030075a7 */ /* 0x001064000800017f */
[----:B-1----:R-:W-:Y:S05]  /*e5d0*/  @!P0 NANOSLEEP.SYNCS 0x989680 ;  /* 0x009896800000895d */ /* 0x002fea0003900000 */
[----:B------:R-:W1:Y:S02]  /*e5e0*/  @!P0 SYNCS.PHASECHK.TRANS64 P0, [R3+URZ+0x30860], R0 ;  /* 0x03086000030085a7 */ /* 0x000e64000800007f */
[----:B-1----:R-:W-:Y:S05]  /*e5f0*/  @!P0 BRA `(.L_x_12743) ;  /* 0xfffffffc00f08947 */ /* 0x002fea000383ffff */
[----:B------:R-:W-:Y:S05]  /*e600*/  BRA `(.L_x_12800) ;  /* 0xffffffe400707947 */ /* 0x000fea000383ffff */
.L_x_12749:
[----:B0-----:R0:W1:Y:S02]  /*e610*/  SYNCS.PHASECHK.TRANS64.TRYWAIT P0, [R9+URZ+0x30820], R0 ;  /* 0x03082000090075a7 */ /* 0x001064000800017f */
[----:B-1----:R-:W-:Y:S05]  /*e620*/  @!P0 NANOSLEEP.SYNCS 0x989680 ;  /* 0x009896800000895d */ /* 0x002fea0003900000 */
[----:B------:R-:W1:Y:S02]  /*e630*/  @!P0 SYNCS.PHASECHK.TRANS64 P0, [R9+URZ+0x30820], R0 ;  /* 0x03082000090085a7 */ /* 0x000e64000800007f */
[----:B-1----:R-:W-:Y:S05]  /*e640*/  @!P0 BRA `(.L_x_12749) ;  /* 0xfffffffc00f08947 */ /* 0x002fea000383ffff */
[----:B------:R-:W-:Y:S05]  /*e650*/  BRA `(.L_x_12801) ;  /* 0xffffffe800347947 */ /* 0x000fea000383ffff */
.L_x_12750:
        /* <DEDUP_REMOVED lines=11> */
.L_x_12803:
[----:B------:R-:W-:Y:S05]  /*e710*/  BSYNC B0 ;  /* 0x0000000000007941 */ /* 0x000fea0003800000 */
.L_x_12802:
[----:B------:R-:W-:Y:S05]  /*e720*/  BRA `(.L_x_12804) ;  /* 0xffffffe8001c7947 */ /* 0x000fea000383ffff */
.L_x_12753:
[----:B------:R-:W-:Y:S01]  /*e730*/  BSSY B1, `(.L_x_12805) ;  /* 0x0000006000017945 */ /* 0x000fe20003800000 */
[----:B------:R-:W-:-:S07]  /*e740*/  IMAD.MOV.U32 R15, RZ, RZ, -0x1 ;  /* 0xffffffffff0f7424 */ /* 0x000fce00078e00ff */
[----:B0-----:R-:W-:Y:S05]  /*e750*/  WARPSYNC.COLLECTIVE R15, `(.L_x_12806) ;  /* 0x000000000f0c7348 */ /* 0x001fea0003c00000 */
[----:B------:R-:W-:Y:S02]  /*e760*/  ELECT P6, UR62, PT ;  /* 0x00000000003e782f */ /* 0x000fe400038c0000 */
[----:B------:R-:W-:Y:S01]  /*e770*/  MOV R14, UR62 ;  /* 0x0000003e000e7c02 */ /* 0x000fe20008000f00 */
[----:B0-----:R-:W-:Y:S10]  /*e780*/  ENDCOLLECTIVE ;  /* 0x000000000000791b */ /* 0x001ff40003800000 */
.L_x_12806:
[----:B------:R-:W-:Y:S05]  /*e790*/  BSYNC B1 ;  /* 0x0000000000017941 */ /* 0x000fea0003800000 */
.L_x_12805:
[----:B------:R-:W-:Y:S05]  /*e7a0*/  BRA `(.L_x_12807) ;  /* 0xffffffe800147947 */ /* 0x000fea000383ffff */
.L_x_12755:
[----:B0-----:R0:W1:Y:S02]  /*e7b0*/  SYNCS.PHASECHK.TRANS64.TRYWAIT P0, [R7+URZ], R2 ;  /* 0x00000002070075a7 */ /* 0x001064000800017f */
[----:B-1----:R-:W-:Y:S05]  /*e7c0*/  @!P0 NANOSLEEP.SYNCS 0x989680 ;  /* 0x009896800000895d */ /* 0x002fea0003900000 */
[----:B------:R-:W1:Y:S02]  /*e7d0*/  @!P0 SYNCS.PHASECHK.TRANS64 P0, [R7+URZ], R2 ;  /* 0x00000002070085a7 */ /* 0x000e64000800007f */
[----:B-1----:R-:W-:Y:S05]  /*e7e0*/  @!P0 BRA `(.L_x_12755) ;  /* 0xfffffffc00f08947 */ /* 0x002fea000383ffff */
[----:B------:R-:W-:Y:S05]  /*e7f0*/  BRA `(.L_x_12808) ;  /* 0xffffffe800487947 */ /* 0x000fea000383ffff */
.L_x_12756:
[----:B-1----:R1:W2:Y:S02]  /*e800*/  SYNCS.PHASECHK.TRANS64.TRYWAIT P0, [R3+URZ], R0 ;  /* 0x00000000030075a7 */ /* 0x0022a4000800017f */
[----:B--2---:R-:W-:Y:S05]  /*e810*/  @!P0 NANOSLEEP.SYNCS 0x989680 ;  /* 0x009896800000895d */ /* 0x004fea0003900000 */
[----:B------:R-:W2:Y:S02]  /*e820*/  @!P0 SYNCS.PHASECHK.TRANS64 P0, [R3+URZ], R0 ;  /* 0x00000000030085a7 */ /* 0x000ea4000800007f */
[----:B--2---:R-:W-:Y:S05]  /*e830*/  @!P0 BRA `(.L_x_12756) ;  /* 0xfffffffc00f08947 */ /* 0x004fea000383ffff */
[----:B------:R-:W-:Y:S05]  /*e840*/  BRA `(.L_x_12809) ;  /* 0xffffffe8003c7947 */ /* 0x000fea000383ffff */
.L_x_12758:
[----:B-1----:R1:W2:Y:S02]  /*e850*/  SYNCS.PHASECHK.TRANS64.TRYWAIT P0, [R5+URZ], R2 ;  /* 0x00000002050075a7 */ /* 0x0022a4000800017f */
[----:B--2---:R-:W-:Y:S05]  /*e860*/  @!P0 NANOSLEEP.SYNCS 0x989680 ;  /* 0x009896800000895d */ /* 0x004fea0003900000 */
[----:B------:R-:W2:Y:S02]  /*e870*/  @!P0 SYNCS.PHASECHK.TRANS64 P0, [R5+URZ], R2 ;  /* 0x00000002050085a7 */ /* 0x000ea4000800007f */
[----:B--2---:R-:W-:Y:S05]  /*e880*/  @!P0 BRA `(.L_x_12758) ;  /* 0xfffffffc00f08947 */ /* 0x004fea000383ffff */
[----:B------:R-:W-:Y:S05]  /*e890*/  BRA `(.L_x_12810) ;  /* 0xffffffe800407947 */ /* 0x000fea000383ffff */
.L_x_12811:
        /* <DEDUP_REMOVED lines=14> */
.L_x_15332:


//--------------------- .text._ZN7cutlass13device_kernelIN5flash11enable_sm90INS1_16FlashAttnFwdSm90INS1_25CollectiveMainloopFwdSm90ILi2EN4cute5tupleIJNS5_1CILi1EEES8_S8_EEENS6_IJNS7_ILi192EEESA_NS7_ILi64EEEEEELi64ENS_6half_tEfNS_4arch4Sm90ELb0ELb0ELb1ELb1ELb0ELb0ELb0ELb0ELb1ELb1ELb0ELb0EEENS1_21CollectiveEpilogueFwdINS6_IJSA_SB_SA_EEES9_SD_SF_Li384ELb1ELb1ELb0ELb0EEENS1_36VarlenDynamicPersistentTileSchedulerILi192ELi192ELi384ELi128ELb0ELb1ELb1ELb0ELb1ELb1EEEEEEEEEvNT_6ParamsE --------------------------
	.section	.text._ZN7cutlass13device_kernelIN5flash11enable_sm90INS1_16FlashAttnFwdSm90INS1_25CollectiveMainloopFwdSm90ILi2EN4cute5tupleIJNS5_1CILi1EEES8_S8_EEENS6_IJNS7_ILi192EEESA_NS7_ILi64EEEEEELi64ENS_6half_tEfNS_4arch4Sm90ELb0ELb0ELb1ELb1ELb0ELb0ELb0ELb0ELb1ELb1ELb0ELb0EEENS1_21CollectiveEpilogueFwdINS6_IJSA_SB_SA_EEES9_SD_SF_Li384ELb1ELb1ELb0ELb0EEENS1_36VarlenDynamicPersistentTileSchedulerILi192ELi192ELi384ELi128ELb0ELb1ELb1ELb0ELb1ELb1EEEEEEEEEvNT_6ParamsE,"ax",@progbits
	.align	128
.text._ZN7cutlass13device_kernelIN5flash11enable_sm90INS1_16FlashAttnFwdSm90INS1_25CollectiveMainloopFwdSm90ILi2EN4cute5tupleIJNS5_1CILi1EEES8_S8_EEENS6_IJNS7_ILi192EEESA_NS7_ILi64EEEEEELi64ENS_6half_tEfNS_4arch4Sm90ELb0ELb0ELb1ELb1ELb0ELb0ELb0ELb0ELb1ELb1ELb0ELb0EEENS1_21CollectiveEpilogueFwdINS6_IJSA_SB_SA_EEES9_SD_SF_Li384ELb1ELb1ELb0ELb0EEENS1_36VarlenDynamicPersistentTileSchedulerILi192ELi192ELi384ELi128ELb0ELb1ELb1ELb0ELb1ELb1EEEEEEEEEvNT_6ParamsE:
        .type           _ZN7cutlass13device_kernelIN5flash11enable_sm90INS1_16FlashAttnFwdSm90INS1_25CollectiveMainloopFwdSm90ILi2EN4cute5tupleIJNS5_1CILi1EEES8_S8_EEENS6_IJNS7_ILi192EEESA_NS7_ILi64EEEEEELi64ENS_6half_tEfNS_4arch4Sm90ELb0ELb0ELb1ELb1ELb0ELb0ELb0ELb0ELb1ELb1ELb0ELb0EEENS1_21CollectiveEpilogueFwdINS6_IJSA_SB_SA_EEES9_SD_SF_Li384ELb1ELb1ELb0ELb0EEENS1_36VarlenDynamicPersistentTileSchedulerILi192ELi192ELi384ELi128ELb0ELb1ELb1ELb0ELb1ELb1EEEEEEEEEvNT_6ParamsE,@function
        .size           _ZN7cutlass13device_kernelIN5flash11enable_sm90INS1_16FlashAttnFwdSm90INS1_25CollectiveMainloopFwdSm90ILi2EN4cute5tupleIJNS5_1CILi1EEES8_S8_EEENS6_IJNS7_ILi192EEESA_NS7_ILi64EEEEEELi64ENS_6half_tEfNS_4arch4Sm90ELb0ELb0ELb1ELb1ELb0ELb0ELb0ELb0ELb1ELb1ELb0ELb0EEENS1_21CollectiveEpilogueFwdINS6_IJSA_SB_SA_EEES9_SD_SF_Li384ELb1ELb1ELb0ELb0EEENS1_36VarlenDynamicPersistentTileSchedulerILi192ELi192ELi384ELi128ELb0ELb1ELb1ELb0ELb1ELb1EEEEEEEEEvNT_6ParamsE,(.L_x_15333 - _ZN7cutlass13device_kernelIN5flash11enable_sm90INS1_16FlashAttnFwdSm90INS1_25CollectiveMainloopFwdSm90ILi2EN4cute5tupleIJNS5_1CILi1EEES8_S8_EEENS6_IJNS7_ILi192EEESA_NS7_ILi64EEEEEELi64ENS_6half_tEfNS_4arch4Sm90ELb0ELb0ELb1ELb1ELb0ELb0ELb0ELb0ELb1ELb1ELb0ELb0EEENS1_21CollectiveEpilogueFwdINS6_IJSA_SB_SA_EEES9_SD_SF_Li384ELb1ELb1ELb0ELb0EEENS1_36VarlenDynamicPersistentTileSchedulerILi192ELi192ELi384ELi128ELb0ELb1ELb1ELb0ELb1ELb1EEEEEEEEEvNT_6ParamsE)
        .other          _ZN7cutlass13device_kernelIN5flash11enable_sm90INS1_16FlashAttnFwdSm90INS1_25CollectiveMainloopFwdSm90ILi2EN4cute5tupleIJNS5_1CILi1EEES8_S8_EEENS6_IJNS7_ILi192EEESA_NS7_ILi64EEEEEELi64ENS_6half_tEfNS_4arch4Sm90ELb0ELb0ELb1ELb1ELb0ELb0ELb0ELb0ELb1ELb1ELb0ELb0EEENS1_21CollectiveEpilogueFwdINS6_IJSA_SB_SA_EEES9_SD_SF_Li384ELb1ELb1ELb0ELb0EEENS1_36VarlenDynamicPersistentTileSchedulerILi192ELi192ELi384ELi128ELb0ELb1ELb1ELb0ELb1ELb1EEEEEEEEEvNT_6ParamsE,@"STO_CUDA_ENTRY STV_DEFAULT"
_ZN7cutlass13device_kernelIN5flash11enable_sm90INS1_16FlashAttnFwdSm90INS1_25CollectiveMainloopFwdSm90ILi2EN4cute5tupleIJNS5_1CILi1EEES8_S8_EEENS6_IJNS7_ILi192EEESA_NS7_ILi64EEEEEELi64ENS_6half_tEfNS_4arch4Sm90ELb0ELb0ELb1ELb1ELb0ELb0ELb0ELb0ELb1ELb1ELb0ELb0EEENS1_21CollectiveEpilogueFwdINS6_IJSA_SB_SA_EEES9_SD_SF_Li384ELb1ELb1ELb0ELb0EEENS1_36VarlenDynamicPersistentTileSchedulerILi192ELi192ELi384ELi128ELb0ELb1ELb1ELb0ELb1ELb1EEEEEEEEEvNT_6ParamsE:
        /* <DEDUP_REMOVED lines=18> */
.L_x_12813:
[----:B------:R-:W-:Y:S05]  /*0120*/  BSYNC B0 ;  /* 0x0000000000007941 */ /* 0x000fea0003800000 */
.L_x_12812:
        /* <DEDUP_REMOVED lines=41> */
.L_x_12814:
        /* <DEDUP_REMOVED lines=22> */
.L_x_12815:
        /* <DEDUP_REMOVED lines=18> */
.L_x_12816:
        /* <DEDUP_REMOVED lines=22> */
.L_x_12817:
        /* <DEDUP_REMOVED lines=22> */
.L_x_12818:
[----:B------:R-:W-:Y:S01]  /*0900*/  PLOP3.LUT P0, PT, PT, PT, UP0, 0x80, 0x0 ;  /* 0x000000000000781c */ /* 0x000fe20003f0f008 */
[----:B------:R-:W-:Y:S01]  /*0910*/  UMOV UR36, 0x1 ;  /* 0x0000000100247882 */ /* 0x000fe20000000000 */
[----:B------:R-:W-:Y:S01]  /*0920*/  NOP ;  /* 0x0000000000007918 */ /* 0x000fe20000000000 */
[----:B------:R-:W-:Y:S01]  /*0930*/  USEL UR36, UR36, 0x2, !UP0 ;  /* 0x0000000224247887 */ /* 0x000fe2000c000000 */
[----:B------:R-:W-:Y:S01]  /*0940*/  ULDC.64 UR48, c[0x0][0x208] ;  /* 0x0000820000307ab9 */ /* 0x000fe20000000a00 */
[----:B012-4-:R-:W-:Y:S08]  /*0950*/  BAR.SYNC.DEFER_BLOCKING 0x0 ;  /* 0x0000000000007b1d */ /* 0x017ff00000010000 */
[----:B------:R-:W-:Y:S05]  /*0960*/  @!P0 BRA `(.L_x_12819) ;  /* 0x000000a000588947 */ /* 0x000fea0003800000 */
.L_x_12820:
        /* <DEDUP_REMOVED lines=25> */
[----:B------:R-:W-:Y:S02]  /*0b00*/  UMOV UR38, URZ ;  /* 0x0000003f00267c82 */ /* 0x000fe40008000000 */
[CC--:B------:R-:W-:Y:S02]  /*0b10*/  LEA.HI R3, R0.reuse, R14.reuse, RZ, 0x4 ;  /* 0x0000000e00037211 */ /* 0x0c0fe400078f20ff */
[----:B------:R-:W-:-:S02]  /*0b20*/  LEA.HI R2, R0, R14, RZ, 0x7 ;  /* 0x0000000e00027211 */ /* 0x000fc400078f38ff */
[----:B------:R-:W-:Y:S02]  /*0b30*/  SHF.R.S32.HI R4, RZ, 0x4, R3 ;  /* 0x00000004ff047819 */ /* 0x000fe40000011403 */
[----:B------:R-:W-:Y:S02]  /*0b40*/  LOP3.LUT R6, R2, 0xffffff80, RZ, 0xc0, !PT ;  /* 0xffffff8002067812 */ /* 0x000fe400078ec0ff */
[C---:B------:R-:W-:Y:S02]  /*0b50*/  LEA.HI R5, R3.reuse, R4, RZ, 0x1 ;  /* 0x0000000403057211 */ /* 0x040fe400078f08ff */
[----:B------:R-:W-:Y:S01]  /*0b60*/  LEA.HI R7, R0, R14, RZ, 0x2 ;  /* 0x0000000e00077211 */ /* 0x000fe200078f10ff */
[----:B------:R-:W-:Y:S01]  /*0b70*/  IMAD.IADD R16, R14, 0x1, -R6 ;  /* 0x000000010e107824 */ /* 0x000fe200078e0a06 */
[----:B------:R-:W-:Y:S02]  /*0b80*/  LOP3.LUT R3, R3, 0xfffffff0, RZ, 0xc0, !PT ;  /* 0xfffffff003037812 */ /* 0x000fe400078ec0ff */
[----:B------:R-:W-:-:S02]  /*0b90*/  LOP3.LUT R5, R5, 0x1ffffffe, RZ, 0xc0, !PT ;  /* 0x1ffffffe05057812 */ /* 0x000fc400078ec0ff */
[----:B------:R-:W-:Y:S02]  /*0ba0*/  LOP3.LUT R7, R7, 0xfffffffc, RZ, 0xc0, !PT ;  /* 0xfffffffc07077812 */ /* 0x000fe400078ec0ff */
[----:B------:R-:W-:Y:S01]  /*0bb0*/  IADD3 R3, R14, -R3, RZ ;  /* 0x800000030e037210 */ /* 0x000fe20007ffe0ff */
[----:B------:R-:W-:Y:S01]  /*0bc0*/  IMAD.IADD R5, R4, 0x1, -R5 ;  /* 0x0000000104057824 */ /* 0x000fe200078e0a05 */
[----:B------:R-:W-:Y:S01]  /*0bd0*/  SHF.R.S32.HI R9, RZ, 0x1f, R16 ;  /* 0x0000001fff097819 */ /* 0x000fe20000011410 */
[----:B------:R-:W-:Y:S01]  /*0be0*/  IMAD.IADD R11, R14, 0x1, -R7 ;  /* 0x000000010e0b7824 */ /* 0x000fe200078e0a07 */
[----:B------:R-:W-:Y:S01]  /*0bf0*/  SHF.R.S32.HI R4, RZ, 0x1f, R3 ;  /* 0x0000001fff047819 */ /* 0x000fe20000011403 */
[----:B------:R-:W-:Y:S01]  /*0c00*/  IMAD.SHL.U32 R5, R5, 0x8, RZ ;  /* 0x0000000805057824 */ /* 0x000fe200078e00ff */
[----:B------:R-:W-:Y:S02]  /*0c10*/  LEA.HI R10, R9, R16, RZ, 0x2 ;  /* 0x00000010090a7211 */ /* 0x000fe400078f10ff */
[----:B------:R-:W-:-:S02]  /*0c20*/  LEA.HI R4, R4, R3, RZ, 0x3 ;  /* 0x0000000304047211 */ /* 0x000fc400078f18ff */
[----:B------:R-:W-:Y:S02]  /*0c30*/  LEA.HI R12, R11, R11, RZ, 0x1 ;  /* 0x0000000b0b0c7211 */ /* 0x000fe400078f08ff */
[----:B------:R-:W-:Y:S02]  /*0c40*/  LEA.HI R6, R0, R14, RZ, 0x5 ;  /* 0x0000000e00067211 */ /* 0x000fe400078f28ff */
[--C-:B------:R-:W-:Y:S02]  /*0c50*/  SHF.R.S32.HI R8, RZ, 0x2, R10.reuse ;  /* 0x00000002ff087819 */ /* 0x100fe4000001140a */
[----:B------:R-:W-:Y:S01]  /*0c60*/  SHF.R.S32.HI R7, RZ, 0x1f, R10 ;  /* 0x0000001fff077819 */ /* 0x000fe2000001140a */
[----:B------:R-:W-:Y:S01]  /*0c70*/  IMAD.SHL.U32 R6, R6, 0x20, RZ ;  /* 0x0000002006067824 */ /* 0x000fe200078e00ff */
[----:B------:R-:W-:Y:S02]  /*0c80*/  SHF.R.S32.HI R15, RZ, 0x7, R2 ;  /* 0x00000007ff0f7819 */ /* 0x000fe40000011402 */
[C---:B------:R-:W-:Y:S01]  /*0c90*/  LOP3.LUT R2, R4.reuse, 0xfffffff8, RZ, 0xc0, !PT ;  /* 0xfffffff804027812 */ /* 0x040fe200078ec0ff */
[----:B------:R-:W-:Y:S01]  /*0ca0*/  IMAD.SHL.U32 R4, R4, 0x40, RZ ;  /* 0x0000004004047824 */ /* 0x000fe200078e00ff */
[----:B------:R-:W-:-:S02]  /*0cb0*/  LOP3.LUT R12, R12, 0x1ffffffe, RZ, 0xc0, !PT ;  /* 0x1ffffffe0c0c7812 */ /* 0x000fc400078ec0ff */
[----:B------:R-:W-:Y:S01]  /*0cc0*/  LEA.HI R7, R7, R8, RZ, 0x3 ;  /* 0x0000000807077211 */ /* 0x000fe200078f18ff */
[----:B------:R-:W-:Y:S01]  /*0cd0*/  IMAD.IADD R2, R3, 0x1, -R2 ;  /* 0x0000000103027824 */ /* 0x000fe200078e0a02 */
[----:B------:R-:W-:Y:S01]  /*0ce0*/  LOP3.LUT R6, R6, 0xfffffc00, RZ, 0xc0, !PT ;  /* 0xfffffc0006067812 */ /* 0x000fe200078ec0ff */
[----:B------:R-:W-:Y:S01]  /*0cf0*/  IMAD.IADD R13, R11, 0x1, -R12 ;  /* 0x000000010b0d7824 */ /* 0x000fe200078e0a0c */
[----:B------:R-:W-:Y:S01]  /*0d00*/  LOP3.LUT R11, R7, 0xfffffff8, RZ, 0xc0, !PT ;  /* 0xfffffff8070b7812 */ /* 0x000fe200078ec0ff */
[----:B------:R-:W-:Y:S01]  /*0d10*/  IMAD.HI R7, R15, 0x55555556, RZ ;  /* 0x555555560f077827 */ /* 0x000fe200078e02ff */
[C---:B------:R-:W-:Y:S02]  /*0d20*/  R2P PR, R2.reuse, 0x6 ;  /* 0x0000000602007804 */ /* 0x040fe40000000000 */
[----:B------:R-:W-:Y:S01]  /*0d30*/  LEA.HI R9, R9, R16, RZ, 0x5 ;  /* 0x0000001009097211 */ /* 0x000fe200078f28ff */
[----:B------:R-:W-:Y:S01]  /*0d40*/  IMAD.SHL.U32 R2, R2, 0x40, RZ ;  /* 0x0000004002027824 */ /* 0x000fe200078e00ff */
[----:B------:R-:W-:Y:S01]  /*0d50*/  LEA.HI R7, R7, R7, RZ, 0x1 ;  /* 0x0000000707077211 */ /* 0x000fe200078f08ff */
[----:B------:R-:W-:Y:S01]  /*0d60*/  IMAD.IADD R12, R8, 0x1, -R11 ;  /* 0x00000001080c7824 */ /* 0x000fe200078e0a0b */
[----:B------:R-:W-:Y:S01]  /*0d70*/  LEA R8, R3, R6, 0x6 ;  /* 0x0000000603087211 */ /* 0x000fe200078e30ff */
[----:B------:R-:W-:Y:S01]  /*0d80*/  IMAD.MOV.U32 R11, RZ, RZ, -0x2 ;  /* 0xfffffffeff0b7424 */ /* 0x000fe200078e00ff */
[----:B------:R-:W-:Y:S01]  /*0d90*/  SHF.R.S32.HI R9, RZ, 0x5, R9 ;  /* 0x00000005ff097819 */ /* 0x000fe20000011409 */
[----:B------:R-:W-:Y:S01]  /*0da0*/  IMAD R7, R7, -0x3, R15 ;  /* 0xfffffffd07077824 */ /* 0x000fe200078e020f */
[----:B------:R-:W-:Y:S01]  /*0db0*/  LOP3.LUT R2, R2, 0x1c0, RZ, 0xc0, !PT ;  /* 0x000001c002027812 */ /* 0x000fe200078ec0ff */
[----:B------:R-:W-:Y:S01]  /*0dc0*/  IMAD.IADD R3, R5, 0x1, R8 ;  /* 0x0000000105037824 */ /* 0x000fe200078e0208 */
[----:B------:R-:W-:-:S02]  /*0dd0*/  LOP3.LUT R10, R10, 0x7ffffffc, RZ, 0xc0, !PT ;  /* 0x7ffffffc0a0a7812 */ /* 0x000fc400078ec0ff */
[----:B------:R-:W-:Y:S02]  /*0de0*/  LEA R12, R9, R12, 0x4 ;  /* 0x0000000c090c7211 */ /* 0x000fe400078e20ff */
[----:B------:R-:W-:Y:S01]  /*0df0*/  LOP3.LUT R5, R2, 0x8, R5, 0xf8, !PT ;  /* 0x0000000802057812 */ /* 0x000fe200078ef805 */
[----:B------:R-:W-:Y:S01]  /*0e00*/  IMAD.IADD R10, R16, 0x1, -R10 ;  /* 0x00000001100a7824 */ /* 0x000fe200078e0a0a */
[----:B------:R-:W-:Y:S01]  /*0e10*/  SHF.R.U32.HI R2, RZ, 0x3, R2 ;  /* 0x00000003ff027819 */ /* 0x000fe20000011602 */
[----:B------:R0:W-:Y:S01]  /*0e20*/  STL [R1+0x18], R3 ;  /* 0x0000180301007387 */ /* 0x0001e20000100800 */
[----:B------:R-:W-:Y:S01]  /*0e30*/  LEA.HI R0, R0, R14, RZ, 0x3 ;  /* 0x0000000e00007211 */ /* 0x000fe200078f18ff */
[----:B------:R-:W-:Y:S01]  /*0e40*/  IMAD.MOV.U32 R16, RZ, RZ, 0x40 ;  /* 0x00000040ff107424 */ /* 0x000fe200078e00ff */
[----:B------:R-:W-:Y:S01]  /*0e50*/  LOP3.LUT R5, R5, R2, RZ, 0x3c, !PT ;  /* 0x0000000205057212 */ /* 0x000fe200078e3cff */
[----:B------:R-:W-:Y:S01]  /*0e60*/  IMAD R2, R10, R11, 0xc0 ;  /* 0x000000c00a027424 */ /* 0x000fe200078e020b */
[----:B------:R-:W-:-:S02]  /*0e70*/  LOP3.LUT R155, R0, 0xfffffff8, RZ, 0xc0, !PT ;  /* 0xfffffff8009b7812 */ /* 0x000fc400078ec0ff */
[----:B------:R-:W-:Y:S02]  /*0e80*/  SHF.R.S32.HI R157, RZ, 0x3, R0 ;  /* 0x00000003ff9d7819 */ /* 0x000fe40000011400 */
[----:B------:R-:W-:Y:S01]  /*0e90*/  LOP3.LUT R4, R4, 0x7ffffe00, RZ, 0xc0, !PT ;  /* 0x7ffffe0004047812 */ /* 0x000fe200078ec0ff */
[----:B0-----:R-:W-:Y:S01]  /*0ea0*/  IMAD R3, R7, 0x40, R12 ;  /* 0x0000004007037824 */ /* 0x001fe200078e020c */
[----:B------:R0:W-:Y:S01]  /*0eb0*/  STL [R1+0x10], R2 ;  /* 0x0000100201007387 */ /* 0x0001e20000100800 */
[----:B------:R-:W-:Y:S01]  /*0ec0*/  IMAD.IADD R155, R14, 0x1, -R155 ;  /* 0x000000010e9b7824 */ /* 0x000fe200078e0a9b */
[----:B------:R-:W-:Y:S01]  /*0ed0*/  SEL R16, R16, 0xffffffc0, !P2 ;  /* 0xffffffc010107807 */ /* 0x000fe20005000000 */
[----:B------:R-:W-:Y:S01]  /*0ee0*/  IMAD R0, R13, 0x8, R3 ;  /* 0x000000080d007824 */ /* 0x000fe200078e0203 */
[----:B------:R1:W-:Y:S02]  /*0ef0*/  STL [R1+0xc], R3 ;  /* 0x00000c0301007387 */ /* 0x0003e40000100800 */
[----:B------:R-:W-:-:S02]  /*0f00*/  SHF.L.U32 R156, R155, 0x3, RZ ;  /* 0x000000039b9c7819 */ /* 0x000fc400000006ff */
[----:B------:R1:W-:Y:S01]  /*0f10*/  STL [R1+0x14], R0 ;  /* 0x0000140001007387 */ /* 0x0003e20000100800 */
[----:B0-----:R-:W-:Y:S02]  /*0f20*/  IADD3 R2, R5, R4, R6 ;  /* 0x0000000405027210 */ /* 0x001fe40007ffe006 */
[----:B------:R-:W-:Y:S02]  /*0f30*/  SHF.R.S32.HI R4, RZ, 0x1f, R156 ;  /* 0x0000001fff047819 */ /* 0x000fe4000001149c */
[----:B------:R-:W-:-:S05]  /*0f40*/  LEA R2, R2, UR39, 0x1 ;  /* 0x0000002702027c11 */ /* 0x000fca000f8e08ff */
[C---:B------:R-:W-:Y:S02]  /*0f50*/  VIADD R17, R2.reuse, 0x1e800 ;  /* 0x0001e80002117836 */ /* 0x040fe40000000000 */
[----:B------:R-:W-:Y:S02]  /*0f60*/  VIADD R152, R2, 0x1e820 ;  /* 0x0001e82002987836 */ /* 0x000fe40000000000 */
[C---:B------:R-:W-:Y:S02]  /*0f70*/  @P1 VIADD R152, R17.reuse, 0xffffffe0 ;  /* 0xffffffe011981836 */ /* 0x040fe40000000000 */
[----:B------:R-:W-:Y:S02]  /*0f80*/  IMAD.IADD R17, R17, 0x1, R16 ;  /* 0x0000000111117824 */ /* 0x000fe400078e0210 */
[----:B------:R-:W-:Y:S01]  /*0f90*/  IMAD.IADD R16, R16, 0x1, R152 ;  /* 0x0000000110107824 */ /* 0x000fe200078e0298 */
[C---:B------:R-:W-:Y:S01]  /*0fa0*/  IADD3 R153, R152.reuse, 0xc000, RZ ;  /* 0x0000c00098997810 */ /* 0x040fe20007ffe0ff */
[----:B-1----:R-:W-:-:S07]  /*0fb0*/  VIADD R154, R152, 0x6000 ;  /* 0x00006000989a7836 */ /* 0x002fce0000000000 */
.L_x_12850:
[----:B012---:R-:W0:Y:S01]  /*0fc0*/  LDC.64 R4, c[0x0][0xc88] ;  /* 0x00032200ff047b82 */ /* 0x007e220000000a00 */
[----:B------:R-:W-:Y:S01]  /*0fd0*/  ULDC.64 UR8, c[0x0][0xa28] ;  /* 0x00028a0000087ab9 */ /* 0x000fe20000000a00 */
[----:B------:R-:W-:Y:S01]  /*0fe0*/  ULDC.64 UR10, c[0x0][0xa20] ;  /* 0x00028800000a7ab9 */ /* 0x000fe20000000a00 */
[----:B------:R-:W-:Y:S01]  /*0ff0*/  ULDC UR4, c[0x0][0x424] ;  /* 0x0001090000047ab9 */ /* 0x000fe20000000800 */
        /* <DEDUP_REMOVED lines=10> */
[----:B------:R-:W-:Y:S02]  /*10a0*/  @UP0 ULEA UR8, UP2, UR40, UR8, 0x2 ;  /* 0x0000000828080291 */ /* 0x000fe4000f84103f */
[----:B------:R-:W-:Y:S02]  /*10b0*/  @UP1 ULEA UR10, UP3, UR40, UR10, 0x2 ;  /* 0x0000000a280a1291 */ /* 0x000fe4000f86103f */
[----:B------:R-:W-:Y:S02]  /*10c0*/  @UP0 ULEA.HI.X UR9, UR40, UR9, UR41, 0x2, UP2 ;  /* 0x0000000928090291 */ /* 0x000fe400090f1429 */
[----:B------:R-:W-:Y:S01]  /*10d0*/  @UP1 ULEA.HI.X UR11, UR40, UR11, UR41, 0x2, UP3 ;  /* 0x0000000b280b1291 */ /* 0x000fe200098f1429 */
[----:B------:R-:W-:Y:S02]  /*10e0*/  IMAD.U32 R4, RZ, RZ, UR8 ;  /* 0x00000008ff047e24 */ /* 0x000fe4000f8e00ff */
[----:B------:R-:W-:-:S02]  /*10f0*/  IMAD.U32 R6, RZ, RZ, UR10 ;  /* 0x0000000aff067e24 */ /* 0x000fc4000f8e00ff */
[----:B------:R-:W-:Y:S01]  /*1100*/  IMAD.U32 R5, RZ, RZ, UR9 ;  /* 0x00000009ff057e24 */ /* 0x000fe2000f8e00ff */
[----:B------:R-:W-:Y:S01]  /*1110*/  ULDC.64 UR8, c[0x0][0x418] ;  /* 0x0001060000087ab9 */ /* 0x000fe20000000a00 */
[----:B------:R-:W-:-:S03]  /*1120*/  IMAD.U32 R7, RZ, RZ, UR11 ;  /* 0x0000000bff077e24 */ /* 0x000fc6000f8e00ff */
[----:B------:R-:W2:Y:S04]  /*1130*/  @P0 LDG.E R4, desc[UR48][R4.64] ;  /* 0x0000003004040981 */ /* 0x000ea8000c1e1900 */
[----:B------:R-:W3:Y:S01]  /*1140*/  @P1 LDG.E R6, desc[UR48][R6.64] ;  /* 0x0000003006061981 */ /* 0x000ee2000c1e1900 */
[----:B------:R-:W-:Y:S01]  /*1150*/  UISETP.NE.U32.AND UP0, UPT, UR8, URZ, UPT ;  /* 0x0000003f0800728c */ /* 0x000fe2000bf05070 */
[----:B------:R-:W-:Y:S01]  /*1160*/  IMAD.MOV.U32 R0, RZ, RZ, RZ ;  /* 0x000000ffff007224 */ /* 0x000fe200078e00ff */
[----:B------:R-:W-:Y:S01]  /*1170*/  UMOV UR42, UR5 ;  /* 0x00000005002a7c82 */ /* 0x000fe20008000000 */
[----:B------:R-:W-:Y:S01]  /*1180*/  ULDC UR5, c[0x0][0x2f0] ;  /* 0x0000bc0000057ab9 */ /* 0x000fe20000000800 */
[----:B------:R-:W-:Y:S01]  /*1190*/  UISETP.NE.AND.EX UP0, UPT, UR9, URZ, UPT, UP0 ;  /* 0x0000003f0900728c */ /* 0x000fe2000bf05300 */
[----:B------:R-:W-:Y:S01]  /*11a0*/  MOV R3, RZ ;  /* 0x000000ff00037202 */ /* 0x000fe20000000f00 */
[----:B------:R-:W-:Y:S01]  /*11b0*/  UMOV UR50, URZ ;  /* 0x0000003f00327c82 */ /* 0x000fe20008000000 */
[----:B------:R-:W-:Y:S01]  /*11c0*/  UMOV UR43, UR6 ;  /* 0x00000006002b7c82 */ /* 0x000fe20008000000 */
[----:B------:R-:W-:Y:S01]  /*11d0*/  USEL UR4, UR4, 0x1, UP0 ;  /* 0x0000000104047887 */ /* 0x000fe20008000000 */
[----:B------:R-:W-:Y:S01]  /*11e0*/  IMAD.MOV.U32 R151, RZ, RZ, RZ ;  /* 0x000000ffff977224 */ /* 0x000fe200078e00ff */
[----:B-----5:R-:W-:-:S02]  /*11f0*/  CS2R R20, SRZ ;  /* 0x0000000000147805 */ /* 0x020fc4000001ff00 */
[----:B------:R-:W-:Y:S01]  /*1200*/  CS2R R22, SRZ ;  /* 0x0000000000167805 */ /* 0x000fe2000001ff00 */
[----:B------:R-:W-:Y:S01]  /*1210*/  UIMAD UR4, UR4, UR5, URZ ;  /* 0x00000005040472a4 */ /* 0x000fe2000f8e023f */
[----:B------:R-:W-:Y:S02]  /*1220*/  CS2R R28, SRZ ;  /* 0x00000000001c7805 */ /* 0x000fe4000001ff00 */
[----:B------:R-:W-:Y:S02]  /*1230*/  CS2R R30, SRZ ;  /* 0x00000000001e7805 */ /* 0x000fe4000001ff00 */
[----:B------:R-:W-:Y:S02]  /*1240*/  CS2R R32, SRZ ;  /* 0x0000000000207805 */ /* 0x000fe4000001ff00 */
[----:B------:R-:W-:Y:S02]  /*1250*/  CS2R R34, SRZ ;  /* 0x0000000000227805 */ /* 0x000fe4000001ff00 */
[----:B------:R-:W-:-:S02]  /*1260*/  CS2R R36, SRZ ;  /* 0x0000000000247805 */ /* 0x000fc4000001ff00 */
[----:B--2---:R-:W-:Y:S02]  /*1270*/  @P0 R2UR UR50, R4 ;  /* 0x00000000043202ca */ /* 0x004fe400000e0000 */
[----:B------:R-:W-:Y:S02]  /*1280*/  PLOP3.LUT P0, PT, PT, PT, PT, 0x80, 0x0 ;  /* 0x000000000000781c */ /* 0x000fe40003f0f070 */
        /* <DEDUP_REMOVED lines=15> */
.L_x_12821:
[----:B------:R-:W-:Y:S01]  /*1380*/  UIADD3 UR50, -UR50, UR4, URZ ;  /* 0x0000000432327290 */ /* 0x000fe2000fffe13f */
[----:B------:R-:W-:Y:S02]  /*1390*/  CS2R R38, SRZ ;  /* 0x0000000000267805 */ /* 0x000fe4000001ff00 */
[----:B------:R-:W-:Y:S02]  /*13a0*/  CS2R R40, SRZ ;  /* 0x0000000000287805 */ /* 0x000fe4000001ff00 */
[----:B------:R-:W-:Y:S01]  /*13b0*/  CS2R R42, SRZ ;  /* 0x00000000002a7805 */ /* 0x000fe2000001ff00 */
[----:B------:R-:W-:Y:S01]  /*13c0*/  UISETP.GE.AND UP0, UPT, UR50, 0x1, UPT ;  /* 0x000000013200788c */ /* 0x000fe2000bf06270 */
[----:B------:R-:W-:Y:S01]  /*13d0*/  CS2R R44, SRZ ;  /* 0x00000000002c7805 */ /* 0x000fe2000001ff00 */
[----:B------:R-:W-:Y:S01]  /*13e0*/  UIADD3 UR4, UR50, 0xbf, URZ ;  /* 0x000000bf32047890 */ /* 0x000fe2000fffe03f */
[----:B------:R-:W-:Y:S02]  /*13f0*/  CS2R R46, SRZ ;  /* 0x00000000002e7805 */ /* 0x000fe4000001ff00 */
[----:B------:R-:W-:-:S02]  /*1400*/  CS2R R14, SRZ ;  /* 0x00000000000e7805 */ /* 0x000fc4000001ff00 */
[----:B------:R-:W-:Y:S02]  /*1410*/  CS2R R48, SRZ ;  /* 0x0000000000307805 */ /* 0x000fe4000001ff00 */
[----:B------:R-:W-:Y:S01]  /*1420*/  PLOP3.LUT P1, PT, PT, PT, UP0, 0x80, 0x0 ;  /* 0x000000000000781c */ /* 0x000fe20003f2f008 */
[----:B------:R-:W-:Y:S01]  /*1430*/  UIMAD.WIDE UR4, UR4, 0x2aaaaaab, URZ ;  /* 0x2aaaaaab040478a5 */ /* 0x000fe2000f8e023f */
[----:B------:R-:W-:Y:S01]  /*1440*/  CS2R R12, SRZ ;  /* 0x00000000000c7805 */ /* 0x000fe2000001ff00 */
[----:B------:R-:W-:Y:S02]  /*1450*/  IMAD.MOV.U32 R50, RZ, RZ, RZ ;  /* 0x000000ffff327224 */ /* 0x000fe400078e00ff */
[----:B------:R-:W-:-:S04]  /*1460*/  USHF.R.U32.HI UR47, URZ, 0x1f, UR5 ;  /* 0x0000001f3f2f7899 */ /* 0x000fc80008011605 */
[----:B------:R-:W-:-:S04]  /*1470*/  ULEA.HI.SX32 UR47, UR5, UR47, 0x1b ;  /* 0x0000002f052f7291 */ /* 0x000fc8000f8fda3f */
[----:B------:R-:W-:Y:S08]  /*1480*/  @!P1 BRA `(.L_x_12822) ;  /* 0x0000007c00009947 */ /* 0x000ff00003800000 */
[----:B------:R-:W0:Y:S01]  /*1490*/  S2R R4, SR_TID.X ;  /* 0x0000000000047919 */ /* 0x000e220000002100 */
[----:B------:R-:W-:-:S04]  /*14a0*/  UIADD3 UR6, UR39, 0x1e800, URZ ;  /* 0x0001e80027067890 */ /* 0x000fc8000fffe03f */
[----:B------:R-:W-:-:S06]  /*14b0*/  ULOP3.LUT UP0, URZ, UR6, 0x3ff, URZ, 0xc0, !UPT ;  /* 0x000003ff063f7892 */ /* 0x000fcc000f80c03f */
[----:B------:R-:W-:Y:S01]  /*14c0*/  PLOP3.LUT P0, PT, PT, PT, UP0, 0x80, 0x0 ;  /* 0x000000000000781c */ /* 0x000fe20003f0f008 */
[----:B0-----:R-:W-:-:S05]  /*14d0*/  VIADD R5, R4, 0xffffff80 ;  /* 0xffffff8004057836 */ /* 0x001fca0000000000 */
[----:B------:R-:W-:-:S04]  /*14e0*/  SHF.R.S32.HI R4, RZ, 0x1f, R5 ;  /* 0x0000001fff047819 */ /* 0x000fc80000011405 */
[----:B------:R-:W-:-:S04]  /*14f0*/  LEA.HI R4, R4, R5, RZ, 0x7 ;  /* 0x0000000504047211 */ /* 0x000fc800078f38ff */
[----:B------:R-:W-:-:S05]  /*1500*/  SHF.R.S32.HI R4, RZ, 0x7, R4 ;  /* 0x00000007ff047819 */ /* 0x000fca0000011404 */
[----:B------:R-:W0:Y:S02]  /*1510*/  SHFL.IDX PT, R0, R4, RZ, 0x1f ;  /* 0x00001fff04007589 */ /* 0x000e2400000e0000 */
[----:B0-----:R-:W-:-:S13]  /*1520*/  R2UR UR44, R0 ;  /* 0x00000000002c72ca */ /* 0x001fda00000e0000 */
[----:B------:R-:W-:-:S04]  /*1530*/  UIMAD.WIDE UR4, UR44, 0x55555556, URZ ;  /* 0x555555562c0478a5 */ /* 0x000fc8000f8e023f */
[----:B------:R-:W-:-:S04]  /*1540*/  ULEA.HI UR5, UR5, UR5, URZ, 0x1 ;  /* 0x0000000505057291 */ /* 0x000fc8000f8f083f */
[----:B------:R-:W-:Y:S01]  /*1550*/  UIMAD UR51, UR5, -0x3, UR44 ;  /* 0xfffffffd053378a4 */ /* 0x000fe2000f8e022c */
[----:B------:R-:W-:Y:S11]  /*1560*/  @!P0 BRA `(.L_x_12823) ;  /* 0x0000000000408947 */ /* 0x000ff60003800000 */
        /* <DEDUP_REMOVED lines=16> */
.L_x_12823:
        /* <DEDUP_REMOVED lines=9> */
.L_x_12963:
[----:B------:R-:W-:Y:S05]  /*1700*/  @!P0 BRA `(.L_x_12825) ;  /* 0x0000000000048947 */ /* 0x000fea0003800000 */
[----:B------:R-:W-:Y:S01]  /*1710*/  BPT.TRAP 0x1 ;  /* 0x000000040000795c */ /* 0x000fe20000300000 */
.L_x_12825:
[----:B0-----:R-:W-:Y:S01]  /*1720*/  IMAD.U32 R0, RZ, RZ, UR38 ;  /* 0x00000026ff007e24 */ /* 0x001fe2000f8e00ff */
[----:B------:R-:W-:-:S04]  /*1730*/  MOV R3, UR37 ;  /* 0x0000002500037c02 */ /* 0x000fc80008000f00 */
[----:B------:R-:W-:Y:S02]  /*1740*/  LEA R0, R0, UR39, 0x3 ;  /* 0x0000002700007c11 */ /* 0x000fe4000f8e18ff */
[----:B------:R-:W-:-:S04]  /*1750*/  SHF.L.U32 R3, R3, 0x1f, RZ ;  /* 0x0000001f03037819 */ /* 0x000fc800000006ff */
[----:B------:R0:W1:Y:S01]  /*1760*/  SYNCS.PHASECHK.TRANS64.TRYWAIT P2, [R0+URZ+0x30830], R3 ;  /* 0x03083003000075a7 */ /* 0x000062000804017f */
[----:B------:R-:W-:Y:S05]  /*1770*/  @!P0 BRA `(.L_x_12826) ;  /* 0x0000000000048947 */ /* 0x000fea0003800000 */
[----:B------:R-:W-:Y:S01]  /*1780*/  BPT.TRAP 0x1 ;  /* 0x000000040000795c */ /* 0x000fe20000300000 */
.L_x_12826:
[----:B------:R-:W2:Y:S01]  /*1790*/  S2R R4, SR_TID.X ;  /* 0x0000000000047919 */ /* 0x000ea20000002100 */
[----:B------:R-:W-:Y:S01]  /*17a0*/  IMAD.MOV.U32 R151, RZ, RZ, RZ ;  /* 0x000000ffff977224 */ /* 0x000fe200078e00ff */
[----:B--2---:R-:W-:Y:S01]  /*17b0*/  LOP3.LUT P1, RZ, R4, 0x7f, RZ, 0xc0, !PT ;  /* 0x0000007f04ff7812 */ /* 0x004fe2000782c0ff */
[----:B-1----:R-:W-:-:S12]  /*17c0*/  @P2 BRA `(.L_x_12827) ;  /* 0x0000000000082947 */ /* 0x002fd80003800000 */
[----:B------:R-:W1:Y:S02]  /*17d0*/  SYNCS.PHASECHK.TRANS64.TRYWAIT P2, [R0+URZ+0x30830], R3 ;  /* 0x03083003000075a7 */ /* 0x000e64000804017f */
[----:B-1----:R-:W-:Y:S05]  /*17e0*/  @!P2 BRA `(.L_x_12828) ;  /* 0x000000e4006ca947 */ /* 0x002fea0003800000 */
.L_x_12827:
[----:B------:R-:W-:Y:S05]  /*17f0*/  WARPSYNC.ALL ;  /* 0x0000000000007948 */ /* 0x000fea0003800000 */
[----:B------:R-:W-:Y:S01]  /*1800*/  ULEA UR25, UR51, UR39, 0xd ;  /* 0x0000002733197291 */ /* 0x000fe2000f8e683f */
[----:B------:R-:W2:Y:S01]  /*1810*/  LDL R121, [R1+0x10] ;  /* 0x0000100001797983 */ /* 0x000ea20000100800 */
[----:B------:R-:W-:Y:S01]  /*1820*/  UIADD3 UR4, UR39, 0x12400, URZ ;  /* 0x0001240027047890 */ /* 0x000fe2000fffe03f */
[----:B------:R-:W-:Y:S01]  /*1830*/  WARPGROUP.ARRIVE ;  /* 0x00000000000079c5 */ /* 0x000fe20000000000 */
[----:B------:R-:W-:Y:S01]  /*1840*/  UIADD3 UR5, UR25, 0xc400, URZ ;  /* 0x0000c40019057890 */ /* 0x000fe2000fffe03f */
[----:B------:R-:W-:Y:S01]  /*1850*/  P2R R120, PR, RZ, 0x1 ;  /* 0x00000001ff787803 */ /* 0x000fe20000000000 */
[----:B------:R-:W-:Y:S01]  /*1860*/  USHF.R.U32.HI UR4, URZ, 0x4, UR4 ;  /* 0x000000043f047899 */ /* 0x000fe20008011604 */
[--C-:B------:R-:W-:Y:S01]  /*1870*/  IMAD.MOV.U32 R150, RZ, RZ, R151.reuse ;  /* 0x000000ffff967224 */ /* 0x100fe200078e0097 */
[----:B------:R-:W-:Y:S01]  /*1880*/  USHF.R.U32.HI UR5, URZ, 0x4, UR5 ;  /* 0x000000043f057899 */ /* 0x000fe20008011605 */
[-C--:B------:R-:W-:Y:S01]  /*1890*/  MOV R149, R151.reuse ;  /* 0x0000009700957202 */ /* 0x080fe20000000f00 */
[----:B------:R-:W-:Y:S01]  /*18a0*/  ULOP3.LUT UR4, UR4, 0x3fff, URZ, 0xc0, !UPT ;  /* 0x00003fff04047892 */ /* 0x000fe2000f8ec03f */
[--C-:B------:R-:W-:Y:S01]  /*18b0*/  IMAD.MOV.U32 R148, RZ, RZ, R151.reuse ;  /* 0x000000ffff947224 */ /* 0x100fe200078e0097 */
[----:B------:R-:W-:Y:S01]  /*18c0*/  ULOP3.LUT UR5, UR5, 0x3fff, URZ, 0xc0, !UPT ;  /* 0x00003fff05057892 */ /* 0x000fe2000f8ec03f */
[--C-:B------:R-:W-:Y:S01]  /*18d0*/  IMAD.MOV.U32 R147, RZ, RZ, R151.reuse ;  /* 0x000000ffff937224 */ /* 0x100fe200078e0097 */
[----:B------:R-:W-:Y:S01]  /*18e0*/  ULOP3.LUT UR24, UR4, 0x10000, URZ, 0xfc, !UPT ;  /* 0x0001000004187892 */ /* 0x000fe2000f8efc3f */
[--C-:B------:R-:W-:Y:S01]  /*18f0*/  IMAD.MOV.U32 R146, RZ, RZ, R151.reuse ;  /* 0x000000ffff927224 */ /* 0x100fe200078e0097 */
[----:B------:R-:W-:Y:S01]  /*1900*/  ULOP3.LUT UR4, UR5, 0x10000, URZ, 0xfc, !UPT ;  /* 0x0001000005047892 */ /* 0x000fe2000f8efc3f */
[--C-:B------:R-:W-:Y:S01]  /*1910*/  IMAD.MOV.U32 R145, RZ, RZ, R151.reuse ;  /* 0x000000ffff917224 */ /* 0x100fe200078e0097 */
[----:B------:R-:W-:Y:S01]  /*1920*/  UIMAD UR6, UR38, 0x600, UR24 ;  /* 0x00000600260678a4 */ /* 0x000fe2000f8e0218 */
[--C-:B------:R-:W-:Y:S01]  /*1930*/  IMAD.MOV.U32 R144, RZ, RZ, R151.reuse ;  /* 0x000000ffff907224 */ /* 0x100fe200078e0097 */
[----:B------:R-:W-:Y:S01]  /*1940*/  UMOV UR5, 0x40000040 ;  /* 0x4000004000057882 */ /* 0x000fe20000000000 */
[----:B------:R-:W-:Y:S01]  /*1950*/  UMOV UR7, 0x40000040 ;  /* 0x4000004000077882 */ /* 0x000fe20000000000 */
[----:B------:R-:W-:Y:S01]  /*1960*/  UIADD3 UR8, UR4, 0x2, URZ ;  /* 0x0000000204087890 */ /* 0x000fe2000fffe03f */
[-C--:B------:R-:W-:Y:S01]  /*1970*/  MOV R143, R151.reuse ;  /* 0x00000097008f7202 */ /* 0x080fe20000000f00 */
[----:B------:R-:W-:Y:S01]  /*1980*/  UIADD3 UR10, UR6, 0x2, URZ ;  /* 0x00000002060a7890 */ /* 0x000fe2000fffe03f */
[--C-:B------:R-:W-:Y:S01]  /*1990*/  IMAD.MOV.U32 R142, RZ, RZ, R151.reuse ;  /* 0x000000ffff8e7224 */ /* 0x100fe200078e0097 */
[----:B------:R-:W-:Y:S01]  /*19a0*/  UMOV UR9, 0x40000040 ;  /* 0x4000004000097882 */ /* 0x000fe20000000000 */
[----:B------:R-:W-:Y:S01]  /*19b0*/  HGMMA.64x192x16.F32 R24, gdesc[UR4], RZ, !UPT, gsb0 ;  /* 0x02e00000041879f0 */ /* 0x000fe2000c0008ff */
[----:B------:R-:W-:Y:S01]  /*19c0*/  UMOV UR11, 0x40000040 ;  /* 0x40000040000b7882 */ /* 0x000fe20000000000 */
[----:B------:R-:W-:Y:S01]  /*19d0*/  UIADD3 UR12, UR4, 0x4, URZ ;  /* 0x00000004040c7890 */ /* 0x000fe2000fffe03f */
[--C-:B------:R-:W-:Y:S01]  /*19e0*/  IMAD.MOV.U32 R141, RZ, RZ, R151.reuse ;  /* 0x000000ffff8d7224 */ /* 0x100fe200078e0097 */
[----:B------:R-:W-:Y:S01]  /*19f0*/  UIADD3 UR14, UR6, 0x4, URZ ;  /* 0x00000004060e7890 */ /* 0x000fe2000fffe03f */
[--C-:B------:R-:W-:Y:S01]  /*1a00*/  IMAD.MOV.U32 R140, RZ, RZ, R151.reuse ;  /* 0x000000ffff8c7224 */ /* 0x100fe200078e0097 */
[----:B------:R-:W-:Y:S01]  /*1a10*/  UMOV UR13, 0x40000040 ;  /* 0x40000040000d7882 */ /* 0x000fe20000000000 */
[----:B------:R-:W-:Y:S01]  /*1a20*/  UMOV UR15, 0x40000040 ;  /* 0x40000040000f7882 */ /* 0x000fe20000000000 */
[----:B------:R-:W-:Y:S01]  /*1a30*/  UIADD3 UR16, UR4, 0x6, URZ ;  /* 0x0000000604107890 */ /* 0x000fe2000fffe03f */
[--C-:B------:R-:W-:Y:S01]  /*1a40*/  IMAD.MOV.U32 R139, RZ, RZ, R151.reuse ;  /* 0x000000ffff8b7224 */ /* 0x100fe200078e0097 */
[----:B------:R-:W-:Y:S01]  /*1a50*/  UIADD3 UR18, UR6, 0x6, URZ ;  /* 0x0000000606127890 */ /* 0x000fe2000fffe03f */
[--C-:B------:R-:W-:Y:S01]  /*1a60*/  IMAD.MOV.U32 R138, RZ, RZ, R151.reuse ;  /* 0x000000ffff8a7224 */ /* 0x100fe200078e0097 */
[----:B------:R-:W-:Y:S01]  /*1a70*/  UMOV UR17, 0x40000040 ;  /* 0x4000004000117882 */ /* 0x000fe20000000000 */
[----:B------:R-:W-:Y:S01]  /*1a80*/  UMOV UR19, 0x40000040 ;  /* 0x4000004000137882 */ /* 0x000fe20000000000 */
[----:B------:R-:W-:Y:S01]  /*1a90*/  ULDC UR6, c[0x0][0x9d8] ;  /* 0x0002760000067ab9 */ /* 0x000fe20000000800 */
[----:B------:R-:W-:Y:S01]  /*1aa0*/  ULDC UR26, c[0x0][0x988] ;  /* 0x00026200001a7ab9 */ /* 0x000fe20000000800 */
[----:B------:R-:W-:Y:S01]  /*1ab0*/  UISETP.GE.AND UP0, UPT, UR50, 0xc1, UPT ;  /* 0x000000c13200788c */ /* 0x000fe2000bf06270 */
        /* <DEDUP_REMOVED lines=15> */
[----:B------:R-:W-:Y:S01]  /*1bb0*/  IMAD.MOV.U32 R122, RZ, RZ, R151 ;  /* 0x000000ffff7a7224 */ /* 0x000fe200078e0097 */
[----:B------:R-:W-:Y:S02]  /*1bc0*/  WARPGROUP.DEPBAR.LE gsb0, 0x0 ;  /* 0x00008000000079c5 */ /* 0x000fe40000010000 */
[----:B------:R-:W-:-:S06]  /*1bd0*/  WARPGROUP.ARRIVE ;  /* 0x00000000000079c5 */ /* 0x000fcc0000000000 */
        /* <DEDUP_REMOVED lines=21> */
[----:B------:R-:W-:Y:S01]  /*1d30*/  IMAD.U32 R74, RZ, RZ, UR47 ;  /* 0x0000002fff4a7e24 */ /* 0x000fe2000f8e00ff */
[----:B------:R-:W1:Y:S01]  /*1d40*/  MUFU.TANH R4, R4 ;  /* 0x0000000400047308 */ /* 0x000e620000002400 */
        /* <DEDUP_REMOVED lines=8> */
[C---:B------:R-:W-:Y:S01]  /*1dd0*/  ISETP.GT.AND P4, PT, R73.reuse, RZ, PT ;  /* 0x000000ff4900720c */ /* 0x040fe20003f84270 */
[----:B------:R-:W-:Y:S01]  /*1de0*/  FMUL.FTZ R25, R44, UR6 ;  /* 0x000000062c197c20 */ /* 0x000fe20008410000 */
[----:B------:R-:W-:Y:S01]  /*1df0*/  ISETP.GT.AND P3, PT, R73, 0x1, PT ;  /* 0x000000014900780c */ /* 0x000fe20003f64270 */
[----:B------:R-:W-:Y:S01]  /*1e00*/  FMUL.FTZ R44, R63, UR6 ;  /* 0x000000063f2c7c20 */ /* 0x000fe20008410000 */
[----:B------:R-:W-:Y:S01]  /*1e10*/  ISETP.GT.AND P2, PT, R73, 0x8, PT ;  /* 0x000000084900780c */ /* 0x000fe20003f44270 */
[----:B------:R-:W-:Y:S01]  /*1e20*/  FMUL.FTZ R63, R82, UR6 ;  /* 0x00000006523f7c20 */ /* 0x000fe20008410000 */
[----:B0-----:R-:W-:Y:S01]  /*1e30*/  FSEL R3, R3, -INF , P4 ;  /* 0xff80000003037808 */ /* 0x001fe20002000000 */
[----:B------:R-:W0:Y:S01]  /*1e40*/  MUFU.TANH R8, R8 ;  /* 0x0000000800087308 */ /* 0x000e220000002400 */
[----:B-1----:R-:W-:Y:S01]  /*1e50*/  FSEL R4, R4, -INF , P3 ;  /* 0xff80000004047808 */ /* 0x002fe20001800000 */
[----:B------:R-:W-:Y:S01]  /*1e60*/  FMUL.FTZ R13, R34, UR6 ;  /* 0x00000006220d7c20 */ /* 0x000fe20008410000 */
[----:B------:R-:W-:Y:S01]  /*1e70*/  ISETP.GT.AND P6, PT, R73, 0x9, PT ;  /* 0x000000094900780c */ /* 0x000fe20003fc4270 */
        /* <DEDUP_REMOVED lines=57> */
[----:B------:R-:W-:Y:S01]  /*2210*/  FMUL.FTZ R51, R70, UR6 ;  /* 0x0000000646337c20 */ /* 0x000fe20008410000 */
        /* <DEDUP_REMOVED lines=57> */
[----:B------:R-:W-:Y:S01]  /*25b0*/  IMAD.MOV.U32 R121, RZ, RZ, R151 ;  /* 0x000000ffff797224 */ /* 0x000fe200078e0097 */
[----:B------:R-:W0:Y:S01]  /*25c0*/  MUFU.TANH R20, R20 ;  /* 0x0000001400147308 */ /* 0x000e220000002400 */
[----:B-1----:R-:W-:-:S02]  /*25d0*/  FSEL R19, R19, -INF , P3 ;  /* 0xff80000013137808 */ /* 0x002fc40001800000 */
[----:B------:R-:W-:-:S05]  /*25e0*/  ISETP.GT.AND P3, PT, R73, 0x29, PT ;  /* 0x000000294900780c */ /* 0x000fca0003f64270 */
[----:B------:R-:W1:Y:S01]  /*25f0*/  MUFU.TANH R26, R26 ;  /* 0x0000001a001a7308 */ /* 0x000e620000002400 */
[----:B--2---:R-:W-:-:S04]  /*2600*/  FSEL R25, R25, -INF , P4 ;  /* 0xff80000019197808 */ /* 0x004fc80002000000 */
[----:B------:R-:W-:Y:S01]  /*2610*/  FMNMX.FTZ R85, R25, R84, !PT ;  /* 0x0000005419557209 */ /* 0x000fe20007810000 */
[----:B------:R-:W-:Y:S02]  /*2620*/  FMUL.FTZ R84, R102, UR6 ;  /* 0x0000000666547c20 */ /* 0x000fe40008410000 */
[----:B------:R-:W2:Y:S01]  /*2630*/  MUFU.TANH R23, R23 ;  /* 0x0000001700177308 */ /* 0x000ea20000002400 */
[----:B0-----:R-:W-:Y:S02]  /*2640*/  FSEL R20, R20, -INF , P2 ;  /* 0xff80000014147808 */ /* 0x001fe40001000000 */
[----:B------:R-:W-:-:S05]  /*2650*/  ISETP.GT.AND P2, PT, R73, 0x30, PT ;  /* 0x000000304900780c */ /* 0x000fca0003f44270 */
[----:B------:R-:W0:Y:S01]  /*2660*/  MUFU.TANH R29, R29 ;  /* 0x0000001d001d7308 */ /* 0x000e220000002400 */
[----:B-1----:R-:W-:-:S04]  /*2670*/  FSEL R26, R26, -INF , P3 ;  /* 0xff8000001a1a7808 */ /* 0x002fc80001800000 */
[----:B------:R-:W-:Y:S01]  /*2680*/  FMNMX.FTZ R86, R26, R85, !PT ;  /* 0x000000551a567209 */ /* 0x000fe20007810000 */
[----:B------:R-:W-:Y:S02]  /*2690*/  FMUL.FTZ R85, R103, UR6 ;  /* 0x0000000667557c20 */ /* 0x000fe40008410000 */
        /* <DEDUP_REMOVED lines=148> */
[----:B0-----:R-:W-:-:S07]  /*2fe0*/  FSEL R78, R78, -INF , P3 ;  /* 0xff8000004e4e7808 */ /* 0x001fce0001800000 */
[----:B------:R-:W0:Y:S01]  /*2ff0*/  MUFU.TANH R76, R76 ;  /* 0x0000004c004c7308 */ /* 0x000e220000002400 */
[----:B-1----:R-:W-:Y:S02]  /*3000*/  FSEL R72, R72, -INF , P6 ;  /* 0xff80000048487808 */ /* 0x002fe40003000000 */
[----:B------:R-:W-:-:S05]  /*3010*/  ISETP.GT.AND P6, PT, R73, 0x98, PT ;  /* 0x000000984900780c */ /* 0x000fca0003fc4270 */
[----:B------:R-:W1:Y:S01]  /*3020*/  MUFU.TANH R82, R82 ;  /* 0x0000005200527308 */ /* 0x000e620000002400 */
[----:B--2---:R-:W-:Y:S02]  /*3030*/  FSEL R86, R79, -INF , P2 ;  /* 0xff8000004f567808 */ /* 0x004fe40001000000 */
[----:B------:R-:W-:-:S05]  /*3040*/  FMNMX.FTZ R79, R78, R87, !PT ;  /* 0x000000574e4f7209 */ /* 0x000fca0007810000 */
[----:B------:R-:W2:Y:S01]  /*3050*/  MUFU.TANH R77, R77 ;  /* 0x0000004d004d7308 */ /* 0x000ea20000002400 */
[----:B0-----:R-:W-:Y:S02]  /*3060*/  FSEL R76, R76, -INF , P5 ;  /* 0xff8000004c4c7808 */ /* 0x001fe40002800000 */
[----:B------:R-:W-:-:S05]  /*3070*/  ISETP.GT.AND P5, PT, R73, 0x99, PT ;  /* 0x000000994900780c */ /* 0x000fca0003fa4270 */
[----:B------:R-:W0:Y:S01]  /*3080*/  MUFU.TANH R83, R83 ;  /* 0x0000005300537308 */ /* 0x000e220000002400 */
[----:B-1----:R-:W-:Y:S02]  /*3090*/  FSEL R87, R82, -INF , P6 ;  /* 0xff80000052577808 */ /* 0x002fe40003000000 */
[----:B------:R-:W-:-:S04]  /*30a0*/  FMNMX.FTZ R82, R86, R79, !PT ;  /* 0x0000004f56527209 */ /* 0x000fc80007810000 */
[----:B------:R-:W-:Y:S01]  /*30b0*/  FMNMX.FTZ R79, R87, R82, !PT ;  /* 0x00000052574f7209 */ /* 0x000fe20007810000 */
        /* <DEDUP_REMOVED lines=33> */
[----:B------:R0:W3:Y:S01]  /*32d0*/  MUFU.TANH R98, R113 ;  /* 0x0000007100627308 */ /* 0x0000e20000002400 */
[----:B-1----:R-:W-:-:S07]  /*32e0*/  FSEL R92, R112, -INF , P5 ;  /* 0xff800000705c7808 */ /* 0x002fce0002800000 */
[----:B------:R-:W1:Y:S01]  /*32f0*/  MUFU.TANH R94, R94 ;  /* 0x0000005e005e7308 */ /* 0x000e620000002400 */
[----:B--2---:R-:W-:Y:S01]  /*3300*/  FSEL R82, R93, -INF , P3 ;  /* 0xff8000005d527808 */ /* 0x004fe20001800000 */
[----:B0-----:R-:W-:Y:S01]  /*3310*/  FMUL.FTZ R113, R115, UR6 ;  /* 0x0000000673717c20 */ /* 0x001fe20008410000 */
[----:B------:R-:W-:Y:S01]  /*3320*/  ISETP.GT.AND P3, PT, R73, 0xb8, PT ;  /* 0x000000b84900780c */ /* 0x000fe20003f64270 */
[----:B------:R-:W-:Y:S01]  /*3330*/  FMUL.FTZ R115, R119, UR6 ;  /* 0x0000000677737c20 */ /* 0x000fe20008410000 */
[----:B------:R-:W-:-:S03]  /*3340*/  FMNMX.FTZ R93, R92, R79, !PT ;  /* 0x0000004f5c5d7209 */ /* 0x000fc60007810000 */
[----:B------:R-:W0:Y:S01]  /*3350*/  MUFU.TANH R116, R116 ;  /* 0x0000007400747308 */ /* 0x000e220000002400 */
[----:B---3--:R-:W-:-:S04]  /*3360*/  FSEL R98, R98, -INF , P4 ;  /* 0xff80000062627808 */ /* 0x008fc80002000000 */
[----:B------:R-:W-:-:S03]  /*3370*/  FMNMX.FTZ R93, R98, R93, !PT ;  /* 0x0000005d625d7209 */ /* 0x000fc60007810000 */
[----:B------:R-:W2:Y:S01]  /*3380*/  MUFU.TANH R102, R117 ;  /* 0x0000007500667308 */ /* 0x000ea20000002400 */
[----:B-1----:R-:W-:Y:S02]  /*3390*/  FSEL R79, R94, -INF , P2 ;  /* 0xff8000005e4f7808 */ /* 0x002fe40001000000 */
[----:B------:R-:W-:-:S05]  /*33a0*/  ISETP.GT.AND P2, PT, R73, 0xb9, PT ;  /* 0x000000b94900780c */ /* 0x000fca0003f44270 */
[----:B------:R-:W1:Y:S01]  /*33b0*/  MUFU.TANH R109, R109 ;  /* 0x0000006d006d7308 */ /* 0x000e620000002400 */
[----:B0-----:R-:W-:-:S04]  /*33c0*/  FSEL R94, R116, -INF , P3 ;  /* 0xff800000745e7808 */ /* 0x001fc80001800000 */
[----:B------:R-:W-:-:S03]  /*33d0*/  FMNMX.FTZ R93, R94, R93, !PT ;  /* 0x0000005d5e5d7209 */ /* 0x000fc60007810000 */
[----:B------:R-:W0:Y:S01]  /*33e0*/  MUFU.TANH R107, R107 ;  /* 0x0000006b006b7308 */ /* 0x000e220000002400 */
[----:B--2---:R-:W-:-:S04]  /*33f0*/  FSEL R102, R102, -INF , P2 ;  /* 0xff80000066667808 */ /* 0x004fc80001000000 */
[----:B------:R-:W-:-:S03]  /*3400*/  FMNMX.FTZ R93, R102, R93, !PT ;  /* 0x0000005d665d7209 */ /* 0x000fc60007810000 */
[----:B------:R-:W2:Y:S01]  /*3410*/  MUFU.TANH R113, R113 ;  /* 0x0000007100717308 */ /* 0x000ea20000002400 */
[----:B-1----:R-:W-:Y:S01]  /*3420*/  FSEL R109, R109, -INF , P6 ;  /* 0xff8000006d6d7808 */ /* 0x002fe20003000000 */
[----:B------:R-:W1:Y:S06]  /*3430*/  SHFL.BFLY PT, R96, R93, 0x2, 0x1f ;  /* 0x0c401f005d607f89 */ /* 0x000e6c00000e0000 */
[----:B------:R-:W3:Y:S01]  /*3440*/  MUFU.TANH R111, R111 ;  /* 0x0000006f006f7308 */ /* 0x000ee20000002400 */
[----:B0-----:R-:W-:-:S07]  /*3450*/  FSEL R107, R107, -INF , P5 ;  /* 0xff8000006b6b7808 */ /* 0x001fce0002800000 */
[----:B------:R-:W0:Y:S01]  /*3460*/  MUFU.TANH R115, R115 ;  /* 0x0000007300737308 */ /* 0x000e220000002400 */
[----:B--2---:R-:W-:Y:S02]  /*3470*/  FSEL R113, R113, -INF , P4 ;  /* 0xff80000071717808 */ /* 0x004fe40002000000 */
[----:B---3--:R-:W-:Y:S02]  /*3480*/  FSEL R111, R111, -INF , P3 ;  /* 0xff8000006f6f7808 */ /* 0x008fe40001800000 */
[----:B-1----:R-:W-:-:S05]  /*3490*/  FMNMX.FTZ R95, R93, R96, !PT ;  /* 0x000000605d5f7209 */ /* 0x002fca0007810000 */
[----:B------:R-:W1:Y:S01]  /*34a0*/  SHFL.BFLY PT, R96, R95, 0x1, 0x1f ;  /* 0x0c201f005f607f89 */ /* 0x000e6200000e0000 */
[----:B0-----:R-:W-:Y:S02]  /*34b0*/  FSEL R115, R115, -INF , P2 ;  /* 0xff80000073737808 */ /* 0x001fe40001000000 */
[----:B-1----:R-:W-:-:S04]  /*34c0*/  FMNMX.FTZ R96, R95, R96, !PT ;  /* 0x000000605f607209 */ /* 0x002fc80007810000 */
[C---:B------:R-:W-:Y:S01]  /*34d0*/  FSETP.NEU.FTZ.AND P0, PT, R96.reuse, -INF , PT ;  /* 0xff8000006000780b */ /* 0x040fe20003f1d000 */
[----:B------:R-:W-:-:S05]  /*34e0*/  FMUL.FTZ R73, R96, UR26 ;  /* 0x0000001a60497c20 */ /* 0x000fca0008410000 */
[----:B------:R-:W-:Y:S02]  /*34f0*/  FSEL R73, R73, RZ, P0 ;  /* 0x000000ff49497208 */ /* 0x000fe40000000000 */
[----:B------:R-:W-:Y:S01]  /*3500*/  ISETP.NE.AND P0, PT, R120, RZ, PT ;  /* 0x000000ff7800720c */ /* 0x000fe20003f05270 */
[----:B------:R-:W-:Y:S02]  /*3510*/  IMAD.MOV.U32 R120, RZ, RZ, R151 ;  /* 0x000000ffff787224 */ /* 0x000fe400078e0097 */
        /* <DEDUP_REMOVED lines=32> */
[----:B------:R-:W0:Y:S01]  /*3720*/  MUFU.EX2 R4, R4 ;  /* 0x0000000400047308 */ /* 0x000e220000000800 */
[----:B------:R-:W-:Y:S01]  /*3730*/  FMNMX.FTZ R18, R24, R3, !PT ;  /* 0x0000000318127209 */ /* 0x000fe20007810000 */
        /* <DEDUP_REMOVED lines=13> */
[--C-:B------:R-:W-:Y:S01]  /*3810*/  FFMA.FTZ R58, R88, UR26, -R73.reuse ;  /* 0x0000001a583a7c23 */ /* 0x100fe20008010849 */
[----:B------:R-:W2:Y:S01]  /*3820*/  MUFU.EX2 R8, R8 ;  /* 0x0000000800087308 */ /* 0x000ea20000000800 */
[----:B------:R-:W-:Y:S01]  /*3830*/  FMNMX.FTZ R18, R32, R3, !PT ;  /* 0x0000000320127209 */ /* 0x000fe20007810000 */
[----:B------:R-:W-:-:S03]  /*3840*/  FFMA.FTZ R98, R98, UR26, -R73 ;  /* 0x0000001a62627c23 */ /* 0x000fc60008010849 */
[----:B------:R-:W-:-:S03]  /*3850*/  FMNMX.FTZ R3, R35, R18, !PT ;  /* 0x0000001223037209 */ /* 0x000fc60007810000 */
[----:B------:R-:W3:Y:S01]  /*3860*/  MUFU.EX2 R11, R11 ;  /* 0x0000000b000b7308 */ /* 0x000ee20000000800 */
[----:B------:R-:W-:-:S04]  /*3870*/  FMNMX.FTZ R18, R36, R3, !PT ;  /* 0x0000000324127209 */ /* 0x000fc80007810000 */
[----:B------:R-:W-:-:S03]  /*3880*/  FMNMX.FTZ R3, R39, R18, !PT ;  /* 0x0000001227037209 */ /* 0x000fc60007810000 */
[----:B------:R-:W4:Y:S01]  /*3890*/  MUFU.EX2 R106, R106 ;  /* 0x0000006a006a7308 */ /* 0x000f220000000800 */
[----:B------:R-:W-:-:S04]  /*38a0*/  FMNMX.FTZ R18, R40, R3, !PT ;  /* 0x0000000328127209 */ /* 0x000fc80007810000 */
[----:B------:R-:W-:Y:S01]  /*38b0*/  FMNMX.FTZ R3, R43, R18, !PT ;  /* 0x000000122b037209 */ /* 0x000fe20007810000 */
[--C-:B------:R-:W-:Y:S01]  /*38c0*/  FFMA.FTZ R18, R45, UR26, -R73.reuse ;  /* 0x0000001a2d127c23 */ /* 0x100fe20008010849 */
[--C-:B------:R-:W-:Y:S01]  /*38d0*/  FFMA.FTZ R45, R57, UR26, -R73.reuse ;  /* 0x0000001a392d7c23 */ /* 0x100fe20008010849 */
[----:B------:R-:W-:Y:S01]  /*38e0*/  FFMA.FTZ R57, R87, UR26, -R73 ;  /* 0x0000001a57397c23 */ /* 0x000fe20008010849 */
[----:B------:R-:W-:Y:S01]  /*38f0*/  FMNMX.FTZ R26, R44, R3, !PT ;  /* 0x000000032c1a7209 */ /* 0x000fe20007810000 */
[----:B------:R-:W5:Y:S03]  /*3900*/  MUFU.EX2 R99, R99 ;  /* 0x0000006300637308 */ /* 0x000f660000000800 */
        /* <DEDUP_REMOVED lines=21> */
[----:B------:R-:W-:Y:S01]  /*3a60*/  FMNMX.FTZ R26, R76, R3, !PT ;  /* 0x000000034c1a7209 */ /* 0x000fe20007810000 */
[----:B------:R-:W-:-:S03]  /*3a70*/  FFMA.FTZ R3, R61, UR26, -R73 ;  /* 0x0000001a3d037c23 */ /* 0x000fc60008010849 */
[----:B------:R-:W-:Y:S01]  /*3a80*/  FMNMX.FTZ R29, R77, R26, !PT ;  /* 0x0000001a4d1d7209 */ /* 0x000fe20007810000 */
[----:B------:R-:W-:Y:S03]  /*3a90*/  MUFU.EX2 R97, R97 ;  /* 0x0000006100617308 */ /* 0x000fe60000000800 */
[----:B------:R-:W-:-:S04]  /*3aa0*/  FMNMX.FTZ R26, R80, R29, !PT ;  /* 0x0000001d501a7209 */ /* 0x000fc80007810000 */
[----:B------:R-:W-:Y:S01]  /*3ab0*/  FMNMX.FTZ R29, R81, R26, !PT ;  /* 0x0000001a511d7209 */ /* 0x000fe20007810000 */
[----:B------:R-:W-:Y:S03]  /*3ac0*/  MUFU.EX2 R108, R108 ;  /* 0x0000006c006c7308 */ /* 0x000fe60000000800 */
[----:B------:R-:W-:Y:S01]  /*3ad0*/  FMNMX.FTZ R34, R84, R29, !PT ;  /* 0x0000001d54227209 */ /* 0x000fe20007810000 */
[--C-:B------:R-:W-:Y:S01]  /*3ae0*/  FFMA.FTZ R29, R65, UR26, -R73.reuse ;  /* 0x0000001a411d7c23 */ /* 0x100fe20008010849 */
[--C-:B------:R-:W-:Y:S02]  /*3af0*/  FFMA.FTZ R65, R91, UR26, -R73.reuse ;  /* 0x0000001a5b417c23 */ /* 0x100fe40008010849 */
[----:B------:R-:W-:Y:S01]  /*3b00*/  FMNMX.FTZ R34, R85, R34, !PT ;  /* 0x0000002255227209 */ /* 0x000fe20007810000 */
[----:B------:R0:W-:Y:S03]  /*3b10*/  MUFU.EX2 R26, R62 ;  /* 0x0000003e001a7308 */ /* 0x0001e60000000800 */
[----:B------:R-:W-:Y:S01]  /*3b20*/  FMNMX.FTZ R33, R83, R34, !PT ;  /* 0x0000002253217209 */ /* 0x000fe20007810000 */
[--C-:B------:R-:W-:Y:S01]  /*3b30*/  FFMA.FTZ R34, R66, UR26, -R73.reuse ;  /* 0x0000001a42227c23 */ /* 0x100fe20008010849 */
[----:B------:R-:W-:-:S02]  /*3b40*/  FFMA.FTZ R66, R100, UR26, -R73 ;  /* 0x0000001a64427c23 */ /* 0x000fc40008010849 */
        /* <DEDUP_REMOVED lines=12> */
[----:B------:R1:W-:Y:S02]  /*3c10*/  MUFU.EX2 R50, R74 ;  /* 0x0000004a00327308 */ /* 0x0003e40000000800 */
[----:B0-----:R-:W0:Y:S06]  /*3c20*/  SHFL.BFLY PT, R62, R61, 0x2, 0x1f ;  /* 0x0c401f003d3e7f89 */ /* 0x001e2c00000e0000 */
[----:B------:R-:W-:Y:S01]  /*3c30*/  MUFU.EX2 R105, R105 ;  /* 0x0000006900697308 */ /* 0x000fe20000000800 */
[----:B-1----:R-:W-:-:S07]  /*3c40*/  FFMA.FTZ R74, R94, UR26, -R73 ;  /* 0x0000001a5e4a7c23 */ /* 0x002fce0008010849 */
[----:B------:R-:W-:Y:S08]  /*3c50*/  MUFU.EX2 R114, R114 ;  /* 0x0000007200727308 */ /* 0x000ff00000000800 */
[----:B------:R-:W-:Y:S01]  /*3c60*/  MUFU.EX2 R18, R18 ;  /* 0x0000001200127308 */ /* 0x000fe20000000800 */
[----:B0-----:R-:W-:Y:S01]  /*3c70*/  FMNMX.FTZ R70, R61, R62, !PT ;  /* 0x0000003e3d467209 */ /* 0x001fe20007810000 */
[--C-:B------:R-:W-:Y:S01]  /*3c80*/  FFMA.FTZ R62, R89, UR26, -R73.reuse ;  /* 0x0000001a593e7c23 */ /* 0x100fe20008010849 */
[--C-:B------:R-:W-:Y:S01]  /*3c90*/  FFMA.FTZ R61, R90, UR26, -R73.reuse ;  /* 0x0000001a5a3d7c23 */ /* 0x100fe20008010849 */
[----:B------:R-:W-:-:S02]  /*3ca0*/  FFMA.FTZ R73, R102, UR26, -R73 ;  /* 0x0000001a66497c23 */ /* 0x000fc40008010849 */
        /* <DEDUP_REMOVED lines=15> */
[--C-:B------:R-:W-:Y:S01]  /*3da0*/  FFMA.FTZ R87, R13, UR26, -R78.reuse ;  /* 0x0000001a0d577c23 */ /* 0x100fe2000801084e */
[----:B------:R-:W-:Y:S01]  /*3db0*/  FFMA.FTZ R14, R14, UR26, -R78 ;  /* 0x0000001a0e0e7c23 */ /* 0x000fe2000801084e */
[----:B------:R-:W-:Y:S01]  /*3dc0*/  MUFU.EX2 R5, R5 ;  /* 0x0000000500057308 */ /* 0x000fe20000000800 */
[----:B------:R-:W-:Y:S01]  /*3dd0*/  FADD.FTZ R10, R93, R4 ;  /* 0x000000045d0a7221 */ /* 0x000fe20000010000 */
[--C-:B------:R-:W-:Y:S01]  /*3de0*/  FFMA.FTZ R89, R19, UR26, -R78.reuse ;  /* 0x0000001a13597c23 */ /* 0x100fe2000801084e */
[--C-:B------:R-:W-:Y:S01]  /*3df0*/  FFMA.FTZ R19, R27, UR26, -R78.reuse ;  /* 0x0000001a1b137c23 */ /* 0x100fe2000801084e */
[----:B------:R-:W-:Y:S01]  /*3e00*/  FFMA.FTZ R27, R47, UR26, -R78 ;  /* 0x0000001a2f1b7c23 */ /* 0x000fe2000801084e */
[----:B------:R-:W-:Y:S01]  /*3e10*/  FADD.FTZ R47, R7, R10 ;  /* 0x0000000a072f7221 */ /* 0x000fe20000010000 */
[--C-:B------:R-:W-:Y:S01]  /*3e20*/  FFMA.FTZ R20, R20, UR26, -R78.reuse ;  /* 0x0000001a14147c23 */ /* 0x100fe2000801084e */
[----:B------:R-:W-:Y:S01]  /*3e30*/  FFMA.FTZ R86, R36, UR26, -R78 ;  /* 0x0000001a24567c23 */ /* 0x000fe2000801084e */
[----:B------:R-:W0:Y:S01]  /*3e40*/  MUFU.EX2 R92, R92 ;  /* 0x0000005c005c7308 */ /* 0x000e220000000800 */
[----:B------:R-:W-:-:S02]  /*3e50*/  @!P1 VIADD R6, R0, 0x30840 ;  /* 0x0003084000069836 */ /* 0x000fc40000000000 */
[--C-:B------:R-:W-:Y:S01]  /*3e60*/  FFMA.FTZ R36, R48, UR26, -R78.reuse ;  /* 0x0000001a30247c23 */ /* 0x100fe2000801084e */
[----:B--2---:R-:W-:Y:S01]  /*3e70*/  FADD.FTZ R48, R8, R47 ;  /* 0x0000002f08307221 */ /* 0x004fe20000010000 */
[--C-:B------:R-:W-:Y:S01]  /*3e80*/  FFMA.FTZ R75, R39, UR26, -R78.reuse ;  /* 0x0000001a274b7c23 */ /* 0x100fe2000801084e */
[----:B------:R-:W-:Y:S01]  /*3e90*/  FFMA.FTZ R39, R55, UR26, -R78 ;  /* 0x0000001a37277c23 */ /* 0x000fe2000801084e */
[----:B------:R-:W-:Y:S01]  /*3ea0*/  @!P1 PRMT R6, RZ, 0x654, R6 ;  /* 0x00000654ff069816 */ /* 0x000fe20000000006 */
[----:B---3--:R-:W-:Y:S01]  /*3eb0*/  FADD.FTZ R55, R11, R48 ;  /* 0x000000300b377221 */ /* 0x008fe20000010000 */
[----:B------:R-:W1:Y:S01]  /*3ec0*/  MUFU.EX2 R9, R9 ;  /* 0x0000000900097308 */ /* 0x000e620000000800 */
[--C-:B------:R-:W-:Y:S01]  /*3ed0*/  FFMA.FTZ R13, R23, UR26, -R78.reuse ;  /* 0x0000001a170d7c23 */ /* 0x100fe2000801084e */
[----:B------:R2:W-:Y:S01]  /*3ee0*/  @!P1 SYNCS.ARRIVE.TRANS64.RED.A1T0 RZ, [R6+URZ], RZ ;  /* 0x000000ff06ff99a7 */ /* 0x0005e2000810043f */
[----:B----4-:R-:W-:Y:S01]  /*3ef0*/  FADD.FTZ R48, R106, R55 ;  /* 0x000000376a307221 */ /* 0x010fe20000010000 */
[--C-:B------:R-:W-:Y:S01]  /*3f00*/  FFMA.FTZ R24, R24, UR26, -R78.reuse ;  /* 0x0000001a18187c23 */ /* 0x100fe2000801084e */
[--C-:B------:R-:W-:Y:S01]  /*3f10*/  FFMA.FTZ R28, R28, UR26, -R78.reuse ;  /* 0x0000001a1c1c7c23 */ /* 0x100fe2000801084e */
[----:B------:R-:W-:Y:S01]  /*3f20*/  FFMA.FTZ R90, R44, UR26, -R78 ;  /* 0x0000001a2c5a7c23 */ /* 0x000fe2000801084e */
[----:B-----5:R-:W-:Y:S01]  /*3f30*/  FADD.FTZ R55, R99, R48 ;  /* 0x0000003063377221 */ /* 0x020fe20000010000 */
[----:B------:R-:W3:Y:S01]  /*3f40*/  MUFU.EX2 R94, R94 ;  /* 0x0000005e005e7308 */ /* 0x000ee20000000800 */
[----:B0-----:R-:W-:Y:S01]  /*3f50*/  FADD.FTZ R10, R5, R92 ;  /* 0x0000005c050a7221 */ /* 0x001fe20000010000 */
[----:B--2---:R-:W-:Y:S01]  /*3f60*/  F2FP.F16.F32.PACK_AB R6, R8, R7 ;  /* 0x000000070806723e */ /* 0x004fe200000000ff */
[--C-:B------:R-:W-:Y:S01]  /*3f70*/  FFMA.FTZ R44, R59, UR26, -R78.reuse ;  /* 0x0000001a3b2c7c23 */ /* 0x100fe2000801084e */
[----:B------:R-:W-:Y:S01]  /*3f80*/  F2FP.F16.F32.PACK_AB R8, R106, R11 ;  /* 0x0000000b6a08723e */ /* 0x000fe200000000ff */
[----:B------:R-:W-:Y:S01]  /*3f90*/  FADD.FTZ R59, R110, R55 ;  /* 0x000000376e3b7221 */ /* 0x000fe20000010000 */
[--C-:B------:R-:W-:Y:S01]  /*3fa0*/  FFMA.FTZ R23, R31, UR26, -R78.reuse ;  /* 0x0000001a1f177c23 */ /* 0x100fe2000801084e */
[----:B------:R-:W-:Y:S01]  /*3fb0*/  FFMA.FTZ R56, R56, UR26, -R78 ;  /* 0x0000001a38387c23 */ /* 0x000fe2000801084e */
[----:B------:R-:W0:Y:S01]  /*3fc0*/  MUFU.EX2 R87, R87 ;  /* 0x0000005700577308 */ /* 0x000e220000000800 */
[----:B-1----:R-:W-:Y:S01]  /*3fd0*/  FADD.FTZ R47, R9, R10 ;  /* 0x0000000a092f7221 */ /* 0x002fe20000010000 */
[--C-:B------:R-:W-:Y:S01]  /*3fe0*/  FFMA.FTZ R32, R32, UR26, -R78.reuse ;  /* 0x0000001a20207c23 */ /* 0x100fe2000801084e */
[--C-:B------:R-:W-:Y:S01]  /*3ff0*/  FFMA.FTZ R35, R35, UR26, -R78.reuse ;  /* 0x0000001a23237c23 */ /* 0x100fe2000801084e */
[--C-:B------:R-:W-:Y:S01]  /*4000*/  FFMA.FTZ R88, R40, UR26, -R78.reuse ;  /* 0x0000001a28587c23 */ /* 0x100fe2000801084e */
[--C-:B------:R-:W-:Y:S01]  /*4010*/  FFMA.FTZ R43, R43, UR26, -R78.reuse ;  /* 0x0000001a2b2b7c23 */ /* 0x100fe2000801084e */
[--C-:B------:R-:W-:Y:S01]  /*4020*/  FFMA.FTZ R31, R51, UR26, -R78.reuse ;  /* 0x0000001a331f7c23 */ /* 0x100fe2000801084e */
[--C-:B------:R-:W-:Y:S01]  /*4030*/  FFMA.FTZ R40, R52, UR26, -R78.reuse ;  /* 0x0000001a34287c23 */ /* 0x100fe2000801084e */
[----:B------:R-:W1:Y:S01]  /*4040*/  MUFU.EX2 R14, R14 ;  /* 0x0000000e000e7308 */ /* 0x000e620000000800 */
[----:B---3--:R-:W-:Y:S01]  /*4050*/  FADD.FTZ R10, R94, R47 ;  /* 0x0000002f5e0a7221 */ /* 0x008fe20000010000 */
[--C-:B------:R-:W-:Y:S01]  /*4060*/  FFMA.FTZ R47, R63, UR26, -R78.reuse ;  /* 0x0000001a3f2f7c23 */ /* 0x100fe2000801084e */
[--C-:B------:R-:W-:Y:S01]  /*4070*/  FFMA.FTZ R63, R77, UR26, -R78.reuse ;  /* 0x0000001a4d3f7c23 */ /* 0x100fe2000801084e */
[----:B------:R-:W-:Y:S01]  /*4080*/  F2FP.F16.F32.PACK_AB R4, R4, R93 ;  /* 0x0000005d0404723e */ /* 0x000fe200000000ff */
[--C-:B------:R-:W-:Y:S01]  /*4090*/  FFMA.FTZ R55, R68, UR26, -R78.reuse ;  /* 0x0000001a44377c23 */ /* 0x100fe2000801084e */
[----:B------:R-:W-:Y:S01]  /*40a0*/  F2FP.F16.F32.PACK_AB R5, R92, R5 ;  /* 0x000000055c05723e */ /* 0x000fe200000000ff */
[----:B------:R-:W-:Y:S01]  /*40b0*/  FFMA.FTZ R51, R60, UR26, -R78 ;  /* 0x0000001a3c337c23 */ /* 0x000fe2000801084e */
[----:B------:R-:W2:Y:S01]  /*40c0*/  MUFU.EX2 R89, R89 ;  /* 0x0000005900597308 */ /* 0x000ea20000000800 */
[----:B0-----:R-:W-:Y:S01]  /*40d0*/  FADD.FTZ R7, R87, R10 ;  /* 0x0000000a57077221 */ /* 0x001fe20000010000 */
[----:B------:R-:W-:Y:S01]  /*40e0*/  F2FP.F16.F32.PACK_AB R10, R110, R99 ;  /* 0x000000636e0a723e */ /* 0x000fe200000000ff */
[--C-:B------:R-:W-:Y:S01]  /*40f0*/  FFMA.FTZ R52, R67, UR26, -R78.reuse ;  /* 0x0000001a43347c23 */ /* 0x100fe2000801084e */
[--C-:B------:R-:W-:Y:S01]  /*4100*/  FFMA.FTZ R60, R76, UR26, -R78.reuse ;  /* 0x0000001a4c3c7c23 */ /* 0x100fe2000801084e */
[--C-:B------:R-:W-:Y:S01]  /*4110*/  FFMA.FTZ R67, R80, UR26, -R78.reuse ;  /* 0x0000001a50437c23 */ /* 0x100fe2000801084e */
[--C-:B------:R-:W-:Y:S01]  /*4120*/  FFMA.FTZ R81, R81, UR26, -R78.reuse ;  /* 0x0000001a51517c23 */ /* 0x100fe2000801084e */
[--C-:B------:R-:W-:Y:S01]  /*4130*/  FFMA.FTZ R84, R84, UR26, -R78.reuse ;  /* 0x0000001a54547c23 */ /* 0x100fe2000801084e */
[----:B------:R-:W0:Y:S01]  /*4140*/  MUFU.EX2 R20, R20 ;  /* 0x0000001400147308 */ /* 0x000e220000000800 */
[----:B-1----:R-:W-:Y:S01]  /*4150*/  FADD.FTZ R48, R14, R7 ;  /* 0x000000070e307221 */ /* 0x002fe20000010000 */
[----:B------:R-:W-:Y:S01]  /*4160*/  F2FP.F16.F32.PACK_AB R7, R94, R9 ;  /* 0x000000095e07723e */ /* 0x000fe200000000ff */
[--C-:B------:R-:W-:Y:S01]  /*4170*/  FFMA.FTZ R85, R85, UR26, -R78.reuse ;  /* 0x0000001a55557c23 */ /* 0x100fe2000801084e */
[----:B------:R-:W-:Y:S01]  /*4180*/  F2FP.F16.F32.PACK_AB R9, R14, R87 ;  /* 0x000000570e09723e */ /* 0x000fe200000000ff */
[--C-:B------:R-:W-:Y:S01]  /*4190*/  FFMA.FTZ R83, R83, UR26, -R78.reuse ;  /* 0x0000001a53537c23 */ /* 0x100fe2000801084e */
[----:B------:R-:W-:Y:S01]  /*41a0*/  FFMA.FTZ R82, R82, UR26, -R78 ;  /* 0x0000001a52527c23 */ /* 0x000fe2000801084e */
[----:B------:R1:W-:Y:S01]  /*41b0*/  STSM.16.M88.4 [R2+0x1e800], R4 ;  /* 0x01e8000402007844 */ /* 0x0003e20000000200 */
[----:B------:R-:W3:Y:S01]  /*41c0*/  MUFU.EX2 R13, R13 ;  /* 0x0000000d000d7308 */ /* 0x000ee20000000800 */
[----:B--2---:R-:W-:Y:S01]  /*41d0*/  FADD.FTZ R11, R89, R48 ;  /* 0x00000030590b7221 */ /* 0x004fe20000010000 */
[--C-:B------:R-:W-:Y:S01]  /*41e0*/  FFMA.FTZ R48, R64, UR26, -R78.reuse ;  /* 0x0000001a40307c23 */ /* 0x100fe2000801084e */
[--C-:B------:R-:W-:Y:S01]  /*41f0*/  FFMA.FTZ R79, R79, UR26, -R78.reuse ;  /* 0x0000001a4f4f7c23 */ /* 0x100fe2000801084e */
[--C-:B------:R-:W-:Y:S01]  /*4200*/  FFMA.FTZ R109, R109, UR26, -R78.reuse ;  /* 0x0000001a6d6d7c23 */ /* 0x100fe2000801084e */
[--C-:B------:R-:W-:Y:S01]  /*4210*/  FFMA.FTZ R107, R107, UR26, -R78.reuse ;  /* 0x0000001a6b6b7c23 */ /* 0x100fe2000801084e */
[--C-:B------:R-:W-:Y:S01]  /*4220*/  FFMA.FTZ R113, R113, UR26, -R78.reuse ;  /* 0x0000001a71717c23 */ /* 0x100fe2000801084e */
[--C-:B------:R-:W-:Y:S01]  /*4230*/  FFMA.FTZ R111, R111, UR26, -R78.reuse ;  /* 0x0000001a6f6f7c23 */ /* 0x100fe2000801084e */
[----:B------:R-:W2:Y:S01]  /*4240*/  MUFU.EX2 R24, R24 ;  /* 0x0000001800187308 */ /* 0x000ea20000000800 */
[C---:B0-----:R-:W-:Y:S01]  /*4250*/  FADD.FTZ R14, R20.reuse, R11 ;  /* 0x0000000b140e7221 */ /* 0x041fe20000010000 */
[----:B------:R-:W-:Y:S01]  /*4260*/  F2FP.F16.F32.PACK_AB R11, R20, R89 ;  /* 0x00000059140b723e */ /* 0x000fe200000000ff */
[----:B------:R-:W-:Y:S01]  /*4270*/  FADD.FTZ R20, R12, R59 ;  /* 0x0000003b0c147221 */ /* 0x000fe20000010000 */
[----:B------:R-:W-:Y:S01]  /*4280*/  F2FP.F16.F32.PACK_AB R12, R15, R12 ;  /* 0x0000000c0f0c723e */ /* 0x000fe200000000ff */
[----:B------:R-:W-:-:S02]  /*4290*/  FFMA.FTZ R59, R72, UR26, -R78 ;  /* 0x0000001a483b7c23 */ /* 0x000fc4000801084e */
[----:B------:R-:W-:Y:S01]  /*42a0*/  FADD.FTZ R20, R15, R20 ;  /* 0x000000140f147221 */ /* 0x000fe20000010000 */
[----:B------:R-:W0:Y:S01]  /*42b0*/  MUFU.EX2 R19, R19 ;  /* 0x0000001300137308 */ /* 0x000e220000000800 */
[----:B------:R4:W-:Y:S01]  /*42c0*/  STSM.16.M88.4 [R152], R8 ;  /* 0x0000000898007844 */ /* 0x0009e20000000200 */
[----:B-1----:R-:W-:Y:S01]  /*42d0*/  F2FP.F16.F32.PACK_AB R4, R112, R101 ;  /* 0x000000657004723e */ /* 0x002fe200000000ff */
[----:B------:R-:W-:Y:S01]  /*42e0*/  FADD.FTZ R77, R21, R20 ;  /* 0x00000014154d7221 */ /* 0x000fe20000010000 */
[----:B------:R-:W-:-:S03]  /*42f0*/  F2FP.F16.F32.PACK_AB R6, R114, R105 ;  /* 0x000000697206723e */ /* 0x000fc600000000ff */
[----:B------:R-:W-:Y:S01]  /*4300*/  FADD.FTZ R20, R22, R77 ;  /* 0x0000004d16147221 */ /* 0x000fe20000010000 */
[----:B------:R-:W1:Y:S03]  /*4310*/  MUFU.EX2 R28, R28 ;  /* 0x0000001c001c7308 */ /* 0x000e660000000800 */
[----:B------:R-:W-:-:S04]  /*4320*/  FADD.FTZ R77, R95, R20 ;  /* 0x000000145f4d7221 */ /* 0x000fc80000010000 */
[----:B------:R-:W-:Y:S01]  /*4330*/  FADD.FTZ R20, R104, R77 ;  /* 0x0000004d68147221 */ /* 0x000fe20000010000 */
[----:B------:R5:W-:Y:S03]  /*4340*/  MUFU.EX2 R0, R56 ;  /* 0x0000003800007308 */ /* 0x000be60000000800 */
[----:B------:R-:W-:-:S04]  /*4350*/  FADD.FTZ R77, R97, R20 ;  /* 0x00000014614d7221 */ /* 0x000fc80000010000 */
[----:B------:R-:W-:Y:S01]  /*4360*/  FADD.FTZ R20, R108, R77 ;  /* 0x0000004d6c147221 */ /* 0x000fe20000010000 */
[----:B------:R-:W4:Y:S01]  /*4370*/  MUFU.EX2 R23, R23 ;  /* 0x0000001700177308 */ /* 0x000f220000000800 */
[----:B-----5:R-:W-:Y:S01]  /*4380*/  FFMA.FTZ R56, R71, UR26, -R78 ;  /* 0x0000001a47387c23 */ /* 0x020fe2000801084e */
[----:B---3--:R-:W-:Y:S01]  /*4390*/  FADD.FTZ R71, R13, R14 ;  /* 0x0000000e0d477221 */ /* 0x008fe20000010000 */
[----:B------:R-:W-:Y:S01]  /*43a0*/  FADD.FTZ R77, R101, R20 ;  /* 0x00000014654d7221 */ /* 0x000fe20000010000 */
[C---:B--2---:R-:W-:Y:S01]  /*43b0*/  F2FP.F16.F32.PACK_AB R13, R24.reuse, R13 ;  /* 0x0000000d180d723e */ /* 0x044fe200000000ff */
[----:B------:R-:W-:Y:S01]  /*43c0*/  FFMA.FTZ R78, R115, UR26, -R78 ;  /* 0x0000001a734e7c23 */ /* 0x000fe2000801084e */
[----:B------:R-:W-:Y:S01]  /*43d0*/  FADD.FTZ R14, R24, R71 ;  /* 0x00000047180e7221 */ /* 0x000fe20000010000 */
[----:B------:R-:W-:Y:S01]  /*43e0*/  FADD.FTZ R20, R112, R77 ;  /* 0x0000004d70147221 */ /* 0x000fe20000010000 */
[----:B------:R-:W2:Y:S02]  /*43f0*/  MUFU.EX2 R32, R32 ;  /* 0x0000002000207308 */ /* 0x000ea40000000800 */
[----:B0-----:R-:W-:Y:S01]  /*4400*/  FADD.FTZ R71, R19, R14 ;  /* 0x0000000e13477221 */ /* 0x001fe20000010000 */
[----:B------:R-:W-:Y:S01]  /*4410*/  FADD.FTZ R77, R105, R20 ;  /* 0x00000014694d7221 */ /* 0x000fe20000010000 */
[----:B------:R-:W-:-:S02]  /*4420*/  F2FP.F16.F32.PACK_AB R20, R104, R95 ;  /* 0x0000005f6814723e */ /* 0x000fc400000000ff */
[----:B-1----:R-:W-:Y:S01]  /*4430*/  FADD.FTZ R14, R28, R71 ;  /* 0x000000471c0e7221 */ /* 0x002fe20000010000 */
[----:B------:R-:W-:Y:S01]  /*4440*/  FADD.FTZ R77, R114, R77 ;  /* 0x0000004d724d7221 */ /* 0x000fe20000010000 */
[----:B------:R-:W0:Y:S02]  /*4450*/  MUFU.EX2 R35, R35 ;  /* 0x0000002300237308 */ /* 0x000e240000000800 */
[----:B----4-:R-:W-:Y:S01]  /*4460*/  FADD.FTZ R71, R23, R14 ;  /* 0x0000000e17477221 */ /* 0x010fe20000010000 */
[----:B------:R-:W-:-:S04]  /*4470*/  FADD.FTZ R68, R18, R77 ;  /* 0x0000004d12447221 */ /* 0x000fc80000010000 */
[----:B------:R-:W-:Y:S01]  /*4480*/  FADD.FTZ R7, R25, R68 ;  /* 0x0000004419077221 */ /* 0x000fe20000010000 */
[----:B------:R-:W1:Y:S01]  /*4490*/  MUFU.EX2 R86, R86 ;  /* 0x0000005600567308 */ /* 0x000e620000000800 */
[----:B--2---:R-:W-:Y:S02]  /*44a0*/  FADD.FTZ R14, R32, R71 ;  /* 0x00000047200e7221 */ /* 0x004fe40000010000 */
[----:B------:R-:W-:-:S04]  /*44b0*/  FADD.FTZ R10, R30, R7 ;  /* 0x000000071e0a7221 */ /* 0x000fc80000010000 */
[----:B------:R-:W-:Y:S01]  /*44c0*/  FADD.FTZ R7, R37, R10 ;  /* 0x0000000a25077221 */ /* 0x000fe20000010000 */
[----:B------:R-:W2:Y:S01]  /*44d0*/  MUFU.EX2 R75, R75 ;  /* 0x0000004b004b7308 */ /* 0x000ea20000000800 */
[----:B0-----:R-:W-:Y:S02]  /*44e0*/  FADD.FTZ R71, R35, R14 ;  /* 0x0000000e23477221 */ /* 0x001fe40000010000 */
[----:B------:R-:W-:-:S04]  /*44f0*/  FADD.FTZ R10, R38, R7 ;  /* 0x00000007260a7221 */ /* 0x000fc80000010000 */
[----:B------:R-:W-:Y:S01]  /*4500*/  FADD.FTZ R10, R41, R10 ;  /* 0x0000000a290a7221 */ /* 0x000fe20000010000 */
        /* <DEDUP_REMOVED lines=8> */
[----:B------:R-:W-:Y:S02]  /*4590*/  F2FP.F16.F32.PACK_AB R14, R22, R21 ;  /* 0x00000015160e723e */ /* 0x000fe400000000ff */
[----:B------:R-:W-:Y:S02]  /*45a0*/  F2FP.F16.F32.PACK_AB R21, R32, R23 ;  /* 0x000000172015723e */ /* 0x000fe400000000ff */
[----:B------:R-:W-:Y:S02]  /*45b0*/  F2FP.F16.F32.PACK_AB R22, R108, R97 ;  /* 0x000000616c16723e */ /* 0x000fe400000000ff */
[----:B------:R-:W1:Y:S01]  /*45c0*/  MUFU.EX2 R36, R36 ;  /* 0x0000002400247308 */ /* 0x000e620000000800 */
[----:B--2---:R-:W-:Y:S01]  /*45d0*/  FADD.FTZ R64, R90, R15 ;  /* 0x0000000f5a407221 */ /* 0x004fe20000010000 */
[----:B------:R-:W-:-:S02]  /*45e0*/  F2FP.F16.F32.PACK_AB R15, R28, R19 ;  /* 0x000000131c0f723e */ /* 0x000fc400000000ff */
[----:B------:R-:W-:Y:S02]  /*45f0*/  F2FP.F16.F32.PACK_AB R23, R86, R35 ;  /* 0x000000235617723e */ /* 0x000fe400000000ff */
[----:B------:R-:W-:Y:S01]  /*4600*/  F2FP.F16.F32.PACK_AB R7, R90, R43 ;  /* 0x0000002b5a07723e */ /* 0x000fe200000000ff */
[----:B------:R2:W-:Y:S01]  /*4610*/  STSM.16.M88.4 [R17], R12 ;  /* 0x0000000c11007844 */ /* 0x0005e20000000200 */
[----:B------:R-:W3:Y:S01]  /*4620*/  MUFU.EX2 R31, R31 ;  /* 0x0000001f001f7308 */ /* 0x000ee20000000800 */
[----:B0-----:R-:W-:Y:S02]  /*4630*/  FADD.FTZ R5, R27, R64 ;  /* 0x000000401b057221 */ /* 0x001fe40000010000 */
[----:B------:R-:W-:Y:S05]  /*4640*/  STSM.16.M88.4 [R16], R20 ;  /* 0x0000001410007844 */ /* 0x000fea0000000200 */
[----:B------:R-:W0:Y:S01]  /*4650*/  MUFU.EX2 R40, R40 ;  /* 0x0000002800287308 */ /* 0x000e220000000800 */
[----:B-1----:R-:W-:Y:S01]  /*4660*/  FADD.FTZ R8, R36, R5 ;  /* 0x0000000524087221 */ /* 0x002fe20000010000 */
[----:B--2---:R-:W-:-:S06]  /*4670*/  F2FP.F16.F32.PACK_AB R12, R41, R38 ;  /* 0x00000026290c723e */ /* 0x004fcc00000000ff */
[----:B------:R-:W1:Y:S01]  /*4680*/  MUFU.EX2 R39, R39 ;  /* 0x0000002700277308 */ /* 0x000e620000000800 */
[----:B---3--:R-:W-:-:S07]  /*4690*/  FADD.FTZ R5, R31, R8 ;  /* 0x000000081f057221 */ /* 0x008fce0000010000 */
[----:B------:R-:W2:Y:S01]  /*46a0*/  MUFU.EX2 R45, R45 ;  /* 0x0000002d002d7308 */ /* 0x000ea20000000800 */
[----:B0-----:R-:W-:Y:S01]  /*46b0*/  FADD.FTZ R8, R40, R5 ;  /* 0x0000000528087221 */ /* 0x001fe20000010000 */
[----:B------:R-:W-:-:S05]  /*46c0*/  F2FP.F16.F32.PACK_AB R5, R88, R75 ;  /* 0x0000004b5805723e */ /* 0x000fca00000000ff */
[----:B------:R0:W-:Y:S01]  /*46d0*/  STSM.16.M88.4 [R2+0x24800], R4 ;  /* 0x0248000402007844 */ /* 0x0001e20000000200 */
[----:B------:R-:W3:Y:S01]  /*46e0*/  MUFU.EX2 R46, R46 ;  /* 0x0000002e002e7308 */ /* 0x000ee20000000800 */
[----:B-1----:R-:W-:Y:S01]  /*46f0*/  FADD.FTZ R9, R39, R8 ;  /* 0x0000000827097221 */ /* 0x002fe20000010000 */
[----:B------:R-:W-:-:S03]  /*4700*/  F2FP.F16.F32.PACK_AB R13, R0, R39 ;  /* 0x00000027000d723e */ /* 0x000fc600000000ff */
[----:B------:R-:W-:-:S03]  /*4710*/  FADD.FTZ R9, R0, R9 ;  /* 0x0000000900097221 */ /* 0x000fc60000010000 */
        /* <DEDUP_REMOVED lines=8> */
[----:B--2---:R-:W-:Y:S01]  /*47a0*/  FADD.FTZ R9, R3, R10 ;  /* 0x0000000a03097221 */ /* 0x004fe20000010000 */
[----:B------:R-:W-:-:S03]  /*47b0*/  F2FP.F16.F32.PACK_AB R32, R26, R3 ;  /* 0x000000031a20723e */ /* 0x000fc600000000ff */
[----:B------:R-:W-:-:S03]  /*47c0*/  FADD.FTZ R24, R26, R9 ;  /* 0x000000091a187221 */ /* 0x000fc60000010000 */
[----:B------:R-:W2:Y:S01]  /*47d0*/  MUFU.EX2 R29, R29 ;  /* 0x0000001d001d7308 */ /* 0x000ea20000000800 */
[----:B---3--:R-:W-:Y:S01]  /*47e0*/  FADD.FTZ R10, R51, R8 ;  /* 0x00000008330a7221 */ /* 0x008fe20000010000 */
[----:B------:R-:W-:Y:S02]  /*47f0*/  F2FP.F16.F32.PACK_AB R8, R25, R18 ;  /* 0x000000121908723e */ /* 0x000fe400000000ff */
[----:B------:R-:W-:-:S04]  /*4800*/  F2FP.F16.F32.PACK_AB R15, R51, R44 ;  /* 0x0000002c330f723e */ /* 0x000fc800000000ff */
[----:B------:R-:W3:Y:S01]  /*4810*/  MUFU.EX2 R48, R48 ;  /* 0x0000003000307308 */ /* 0x000ee20000000800 */
[----:B-1----:R-:W-:Y:S01]  /*4820*/  FADD.FTZ R9, R47, R10 ;  /* 0x0000000a2f097221 */ /* 0x002fe20000010000 */
[----:B------:R-:W-:-:S06]  /*4830*/  F2FP.F16.F32.PACK_AB R10, R37, R30 ;  /* 0x0000001e250a723e */ /* 0x000fcc00000000ff */
[----:B------:R-:W1:Y:S01]  /*4840*/  MUFU.EX2 R34, R34 ;  /* 0x0000002200227308 */ /* 0x000e620000000800 */
[----:B--2---:R-:W-:-:S07]  /*4850*/  FADD.FTZ R11, R29, R24 ;  /* 0x000000181d0b7221 */ /* 0x004fce0000010000 */
[----:B------:R-:W0:Y:S01]  /*4860*/  MUFU.EX2 R52, R52 ;  /* 0x0000003400347308 */ /* 0x000e220000000800 */
[----:B---3--:R-:W-:-:S07]  /*4870*/  FADD.FTZ R9, R48, R9 ;  /* 0x0000000930097221 */ /* 0x008fce0000010000 */
[----:B------:R-:W2:Y:S01]  /*4880*/  MUFU.EX2 R33, R33 ;  /* 0x0000002100217308 */ /* 0x000ea20000000800 */
[----:B-1----:R-:W-:Y:S01]  /*4890*/  FADD.FTZ R18, R34, R11 ;  /* 0x0000000b22127221 */ /* 0x002fe20000010000 */
[----:B------:R-:W-:Y:S02]  /*48a0*/  F2FP.F16.F32.PACK_AB R11, R40, R31 ;  /* 0x0000001f280b723e */ /* 0x000fe400000000ff */
[----:B------:R-:W-:-:S04]  /*48b0*/  F2FP.F16.F32.PACK_AB R34, R34, R29 ;  /* 0x0000001d2222723e */ /* 0x000fc800000000ff */
[----:B------:R-:W1:Y:S01]  /*48c0*/  MUFU.EX2 R55, R55 ;  /* 0x0000003700377308 */ /* 0x000e620000000800 */
[----:B0-----:R-:W-:Y:S01]  /*48d0*/  FADD.FTZ R4, R52, R9 ;  /* 0x0000000934047221 */ /* 0x001fe20000010000 */
[----:B------:R-:W-:-:S05]  /*48e0*/  F2FP.F16.F32.PACK_AB R9, R36, R27 ;  /* 0x0000001b2409723e */ /* 0x000fca00000000ff */
[----:B------:R-:W-:Y:S01]  /*48f0*/  STSM.16.M88.4 [R154], R8 ;  /* 0x000000089a007844 */ /* 0x000fe20000000200 */
[----:B------:R-:W0:Y:S01]  /*4900*/  MUFU.EX2 R56, R56 ;  /* 0x0000003800387308 */ /* 0x000e220000000800 */
[----:B--2---:R-:W-:Y:S02]  /*4910*/  FADD.FTZ R7, R33, R18 ;  /* 0x0000001221077221 */ /* 0x004fe40000010000 */
[----:B------:R2:W-:Y:S02]  /*4920*/  STSM.16.M88.4 [R17+0x6000], R12 ;  /* 0x0060000c11007844 */ /* 0x0005e40000000200 */
[----:B------:R-:W-:-:S03]  /*4930*/  FADD.FTZ R7, R42, R7 ;  /* 0x000000072a077221 */ /* 0x000fc60000010000 */
[----:B------:R-:W3:Y:S01]  /*4940*/  MUFU.EX2 R59, R59 ;  /* 0x0000003b003b7308 */ /* 0x000ee20000000800 */
[C---:B-1----:R-:W-:Y:S01]  /*4950*/  FADD.FTZ R5, R55.reuse, R4 ;  /* 0x0000000437057221 */ /* 0x042fe20000010000 */
[----:B------:R-:W-:Y:S01]  /*4960*/  FADD.FTZ R4, R50, R7 ;  /* 0x0000000732047221 */ /* 0x000fe20000010000 */
[----:B------:R-:W-:-:S05]  /*4970*/  F2FP.F16.F32.PACK_AB R35, R55, R52 ;  /* 0x000000343723723e */ /* 0x000fca00000000ff */
[----:B------:R-:W1:Y:S01]  /*4980*/  MUFU.EX2 R53, R53 ;  /* 0x0000003500357308 */ /* 0x000e620000000800 */
[----:B0-----:R-:W-:-:S07]  /*4990*/  FADD.FTZ R0, R56, R5 ;  /* 0x0000000538007221 */ /* 0x001fce0000010000 */
[----:B------:R-:W0:Y:S01]  /*49a0*/  MUFU.EX2 R60, R60 ;  /* 0x0000003c003c7308 */ /* 0x000e220000000800 */
[----:B---3--:R-:W-:-:S07]  /*49b0*/  FADD.FTZ R5, R59, R0 ;  /* 0x000000003b057221 */ /* 0x008fce0000010000 */
[----:B------:R-:W3:Y:S01]  /*49c0*/  MUFU.EX2 R49, R49 ;  /* 0x0000003100317308 */ /* 0x000ee20000000800 */
[----:B-1----:R-:W-:-:S07]  /*49d0*/  FADD.FTZ R6, R53, R4 ;  /* 0x0000000435067221 */ /* 0x002fce0000010000 */
[----:B------:R-:W1:Y:S01]  /*49e0*/  MUFU.EX2 R63, R63 ;  /* 0x0000003f003f7308 */ /* 0x000e620000000800 */
[----:B0-----:R-:W-:-:S07]  /*49f0*/  FADD.FTZ R4, R60, R5 ;  /* 0x000000053c047221 */ /* 0x001fce0000010000 */
[----:B------:R-:W0:Y:S01]  /*4a00*/  MUFU.EX2 R54, R54 ;  /* 0x0000003600367308 */ /* 0x000e220000000800 */
[----:B---3--:R-:W-:-:S07]  /*4a10*/  FADD.FTZ R5, R49, R6 ;  /* 0x0000000631057221 */ /* 0x008fce0000010000 */
[----:B------:R-:W3:Y:S01]  /*4a20*/  MUFU.EX2 R67, R67 ;  /* 0x0000004300437308 */ /* 0x000ee20000000800 */
[C---:B-1----:R-:W-:Y:S01]  /*4a30*/  FADD.FTZ R6, R63.reuse, R4 ;  /* 0x000000043f067221 */ /* 0x042fe20000010000 */
[----:B------:R-:W-:Y:S02]  /*4a40*/  F2FP.F16.F32.PACK_AB R4, R42, R33 ;  /* 0x000000212a04723e */ /* 0x000fe400000000ff */
[----:B------:R-:W-:Y:S02]  /*4a50*/  F2FP.F16.F32.PACK_AB R33, R48, R47 ;  /* 0x0000002f3021723e */ /* 0x000fe400000000ff */
[----:B------:R-:W-:Y:S02]  /*4a60*/  F2FP.F16.F32.PACK_AB R7, R63, R60 ;  /* 0x0000003c3f07723e */ /* 0x000fe400000000ff */
[----:B------:R-:W1:Y:S01]  /*4a70*/  MUFU.EX2 R57, R57 ;  /* 0x0000003900397308 */ /* 0x000e620000000800 */
[----:B0-----:R-:W-:Y:S01]  /*4a80*/  FADD.FTZ R18, R54, R5 ;  /* 0x0000000536127221 */ /* 0x001fe20000010000 */
[----:B------:R-:W-:Y:S06]  /*4a90*/  STSM.16.M88.4 [R16+0x6000], R32 ;  /* 0x0060002010007844 */ /* 0x000fec0000000200 */
[----:B------:R-:W0:Y:S01]  /*4aa0*/  MUFU.EX2 R68, R81 ;  /* 0x0000005100447308 */ /* 0x000e220000000800 */
[----:B---3--:R-:W-:Y:S01]  /*4ab0*/  FADD.FTZ R3, R67, R6 ;  /* 0x0000000643037221 */ /* 0x008fe20000010000 */
        /* <DEDUP_REMOVED lines=8> */
[----:B------:R-:W-:Y:S02]  /*4b40*/  F2FP.F16.F32.PACK_AB R58, R58, R57 ;  /* 0x000000393a3a723e */ /* 0x000fe400000000ff */
[----:B------:R-:W-:Y:S01]  /*4b50*/  F2FP.F16.F32.PACK_AB R57, R68, R67 ;  /* 0x000000434439723e */ /* 0x000fe200000000ff */
[----:B------:R2:W-:Y:S01]  /*4b60*/  STSM.16.M88.4 [R2+0x2a800], R4 ;  /* 0x02a8000402007844 */ /* 0x0005e20000000200 */
[----:B------:R-:W3:Y:S01]  /*4b70*/  MUFU.EX2 R85, R85 ;  /* 0x0000005500557308 */ /* 0x000ee20000000800 */
[----:B-1----:R-:W-:Y:S01]  /*4b80*/  FADD.FTZ R8, R84, R3 ;  /* 0x0000000354087221 */ /* 0x002fe20000010000 */
[----:B------:R-:W-:-:S06]  /*4b90*/  F2FP.F16.F32.PACK_AB R56, R54, R49 ;  /* 0x000000313638723e */ /* 0x000fcc00000000ff */
[----:B------:R-:W1:Y:S01]  /*4ba0*/  MUFU.EX2 R62, R62 ;  /* 0x0000003e003e7308 */ /* 0x000e620000000800 */
[----:B0-----:R-:W-:-:S07]  /*4bb0*/  FADD.FTZ R3, R61, R12 ;  /* 0x0000000c3d037221 */ /* 0x001fce0000010000 */
[----:B------:R-:W0:Y:S01]  /*4bc0*/  MUFU.EX2 R83, R83 ;  /* 0x0000005300537308 */ /* 0x000e220000000800 */
[C---:B---3--:R-:W-:Y:S01]  /*4bd0*/  FADD.FTZ R8, R85.reuse, R8 ;  /* 0x0000000855087221 */ /* 0x048fe20000010000 */
[----:B------:R-:W-:-:S05]  /*4be0*/  F2FP.F16.F32.PACK_AB R59, R85, R84 ;  /* 0x00000054553b723e */ /* 0x000fca00000000ff */
[----:B------:R3:W-:Y:S01]  /*4bf0*/  STSM.16.M88.4 [R153], R56 ;  /* 0x0000003899007844 */ /* 0x0007e20000000200 */
[----:B------:R-:W4:Y:S01]  /*4c00*/  MUFU.EX2 R65, R65 ;  /* 0x0000004100417308 */ /* 0x000f220000000800 */
[C---:B-1----:R-:W-:Y:S01]  /*4c10*/  FADD.FTZ R12, R62.reuse, R3 ;  /* 0x000000033e0c7221 */ /* 0x042fe20000010000 */
[----:B------:R-:W-:-:S06]  /*4c20*/  F2FP.F16.F32.PACK_AB R64, R62, R61 ;  /* 0x0000003d3e40723e */ /* 0x000fcc00000000ff */
[----:B------:R-:W1:Y:S01]  /*4c30*/  MUFU.EX2 R82, R82 ;  /* 0x0000005200527308 */ /* 0x000e620000000800 */
[----:B0-----:R-:W-:-:S07]  /*4c40*/  FADD.FTZ R3, R83, R8 ;  /* 0x0000000853037221 */ /* 0x001fce0000010000 */
[----:B------:R-:W0:Y:S01]  /*4c50*/  MUFU.EX2 R66, R66 ;  /* 0x0000004200427308 */ /* 0x000e220000000800 */
[----:B----4-:R-:W-:-:S07]  /*4c60*/  FADD.FTZ R11, R65, R12 ;  /* 0x0000000c410b7221 */ /* 0x010fce0000010000 */
[----:B------:R-:W4:Y:S01]  /*4c70*/  MUFU.EX2 R79, R79 ;  /* 0x0000004f004f7308 */ /* 0x000f220000000800 */
[----:B-1----:R-:W-:-:S07]  /*4c80*/  FADD.FTZ R8, R82, R3 ;  /* 0x0000000352087221 */ /* 0x002fce0000010000 */
[----:B------:R-:W1:Y:S01]  /*4c90*/  MUFU.EX2 R69, R69 ;  /* 0x0000004500457308 */ /* 0x000e620000000800 */
[C---:B0-----:R-:W-:Y:S01]  /*4ca0*/  FADD.FTZ R12, R66.reuse, R11 ;  /* 0x0000000b420c7221 */ /* 0x041fe20000010000 */
[----:B------:R-:W-:Y:S02]  /*4cb0*/  F2FP.F16.F32.PACK_AB R66, R66, R65 ;  /* 0x000000414242723e */ /* 0x000fe400000000ff */
[----:B------:R-:W-:-:S04]  /*4cc0*/  F2FP.F16.F32.PACK_AB R65, R82, R83 ;  /* 0x000000535241723e */ /* 0x000fc800000000ff */
[----:B------:R-:W0:Y:S01]  /*4cd0*/  MUFU.EX2 R0, R109 ;  /* 0x0000006d00007308 */ /* 0x000e220000000800 */
[----:B----4-:R-:W-:-:S07]  /*4ce0*/  FADD.FTZ R3, R79, R8 ;  /* 0x000000084f037221 */ /* 0x010fce0000010000 */
[----:B------:R-:W4:Y:S01]  /*4cf0*/  MUFU.EX2 R9, R107 ;  /* 0x0000006b00097308 */ /* 0x000f220000000800 */
[----:B-1----:R-:W-:-:S07]  /*4d00*/  FADD.FTZ R11, R69, R12 ;  /* 0x0000000c450b7221 */ /* 0x002fce0000010000 */
[----:B------:R-:W2:Y:S01]  /*4d10*/  MUFU.EX2 R70, R98 ;  /* 0x0000006200467308 */ /* 0x000ea20000000800 */
[C---:B0-----:R-:W-:Y:S01]  /*4d20*/  FADD.FTZ R12, R0.reuse, R3 ;  /* 0x00000003000c7221 */ /* 0x041fe20000010000 */
[----:B------:R-:W-:-:S05]  /*4d30*/  F2FP.F16.F32.PACK_AB R67, R0, R79 ;  /* 0x0000004f0043723e */ /* 0x000fca00000000ff */
[----:B------:R3:W-:Y:S01]  /*4d40*/  STSM.16.M88.4 [R17+0xc000], R64 ;  /* 0x00c0004011007844 */ /* 0x0007e20000000200 */
[----:B------:R-:W0:Y:S01]  /*4d50*/  MUFU.EX2 R10, R113 ;  /* 0x00000071000a7308 */ /* 0x000e220000000800 */
[----:B----4-:R-:W-:-:S07]  /*4d60*/  FADD.FTZ R3, R9, R12 ;  /* 0x0000000c09037221 */ /* 0x010fce0000010000 */
[----:B------:R-:W-:Y:S01]  /*4d70*/  MUFU.EX2 R74, R74 ;  /* 0x0000004a004a7308 */ /* 0x000fe20000000800 */
[C---:B--2---:R-:W-:Y:S01]  /*4d80*/  FADD.FTZ R5, R70.reuse, R11 ;  /* 0x0000000b46057221 */ /* 0x044fe20000010000 */
[----:B------:R-:W-:-:S06]  /*4d90*/  F2FP.F16.F32.PACK_AB R8, R70, R69 ;  /* 0x000000454608723e */ /* 0x000fcc00000000ff */
[----:B------:R-:W1:Y:S01]  /*4da0*/  MUFU.EX2 R73, R73 ;  /* 0x0000004900497308 */ /* 0x000e620000000800 */
[C---:B0-----:R-:W-:Y:S01]  /*4db0*/  FADD.FTZ R0, R10.reuse, R3 ;  /* 0x000000030a007221 */ /* 0x041fe20000010000 */
[----:B------:R-:W-:-:S06]  /*4dc0*/  F2FP.F16.F32.PACK_AB R9, R10, R9 ;  /* 0x000000090a09723e */ /* 0x000fcc00000000ff */
[----:B------:R-:W-:Y:S08]  /*4dd0*/  MUFU.EX2 R111, R111 ;  /* 0x0000006f006f7308 */ /* 0x000ff00000000800 */
[----:B------:R-:W0:Y:S01]  /*4de0*/  MUFU.EX2 R78, R78 ;  /* 0x0000004e004e7308 */ /* 0x000e220000000800 */
[----:B-1----:R-:W-:Y:S01]  /*4df0*/  F2FP.F16.F32.PACK_AB R10, R73, R74 ;  /* 0x0000004a490a723e */ /* 0x002fe200000000ff */
[----:B------:R-:W-:-:S04]  /*4e00*/  FADD.FTZ R74, R74, R5 ;  /* 0x000000054a4a7221 */ /* 0x000fc80000010000 */
[----:B------:R-:W-:Y:S01]  /*4e10*/  FADD.FTZ R3, R73, R74 ;  /* 0x0000004a49037221 */ /* 0x000fe20000010000 */
[----:B0-----:R-:W-:Y:S01]  /*4e20*/  F2FP.F16.F32.PACK_AB R11, R78, R111 ;  /* 0x0000006f4e0b723e */ /* 0x001fe200000000ff */
[----:B------:R-:W-:-:S04]  /*4e30*/  FADD.FTZ R111, R111, R0 ;  /* 0x000000006f6f7221 */ /* 0x000fc80000010000 */
[----:B------:R3:W-:Y:S01]  /*4e40*/  STSM.16.M88.4 [R16+0xc000], R8 ;  /* 0x00c0000810007844 */ /* 0x0007e20000000200 */
[----:B------:R-:W-:Y:S01]  /*4e50*/  FADD.FTZ R4, R78, R111 ;  /* 0x0000006f4e047221 */ /* 0x000fe20000010000 */
[----:B------:R0:W-:Y:S06]  /*4e60*/  MEMBAR.ALL.CTA ;  /* 0x0000000000007992 */ /* 0x0001ec0000008000 */
[----:B0-----:R-:W0:Y:S02]  /*4e70*/  FENCE.VIEW.ASYNC.S ;  /* 0x00000000000073c6 */ /* 0x001e240000000000 */
[----:B0-----:R-:W-:Y:S01]  /*4e80*/  NOP ;  /* 0x0000000000007918 */ /* 0x001fe20000000000 */
[----:B------:R-:W-:Y:S05]  /*4e90*/  @!P2 BRA `(.L_x_12829) ;  /* 0x0000003400d0a947 */ /* 0x000fea0003800000 */
[----:B------:R-:W-:Y:S01]  /*4ea0*/  MOV R5, R103 ;  /* 0x0000006700057202 */ /* 0x000fe20000000f00 */
[----:B------:R-:W-:Y:S01]  /*4eb0*/  IMAD.MOV.U32 R0, RZ, RZ, R96 ;  /* 0x000000ffff007224 */ /* 0x000fe200078e0060 */
        /* <DEDUP_REMOVED lines=21> */
.L_x_12838:
        /* <DEDUP_REMOVED lines=9> */
.L_x_12831:
[----:B------:R-:W-:Y:S01]  /*50a0*/  ULEA UR6, UR38, UR39, 0x3 ;  /* 0x0000002726067291 */ /* 0x000fe2000f8e183f */
[----:B------:R-:W-:-:S05]  /*50b0*/  IMAD.U32 R6, RZ, RZ, UR37 ;  /* 0x00000025ff067e24 */ /* 0x000fca000f8e00ff */
[----:B------:R-:W-:-:S04]  /*50c0*/  SHF.L.U32 R6, R6, 0x1f, RZ ;  /* 0x0000001f06067819 */ /* 0x000fc800000006ff */
[----:B------:R0:W1:Y:S01]  /*50d0*/  SYNCS.PHASECHK.TRANS64.TRYWAIT P2, [UR6+0x30830], R6 ;  /* 0x03083006ff0075a7 */ /* 0x0000620008040146 */
[----:B------:R-:W-:Y:S05]  /*50e0*/  @!P0 BRA `(.L_x_12832) ;  /* 0x0000000000048947 */ /* 0x000fea0003800000 */
[----:B------:R-:W-:Y:S01]  /*50f0*/  BPT.TRAP 0x1 ;  /* 0x000000040000795c */ /* 0x000fe20000300000 */
.L_x_12832:
[----:B-1----:R-:W-:Y:S05]  /*5100*/  @P2 BRA `(.L_x_12830) ;  /* 0x0000000000082947 */ /* 0x002fea0003800000 */
[----:B------:R-:W1:Y:S02]  /*5110*/  SYNCS.PHASECHK.TRANS64.TRYWAIT P2, [UR6+0x30830], R6 ;  /* 0x03083006ff0075a7 */ /* 0x000e640008040146 */
[----:B-1----:R-:W-:Y:S05]  /*5120*/  @!P2 BRA `(.L_x_12833) ;  /* 0x000000ac0030a947 */ /* 0x002fea0003800000 */
.L_x_12830:
[----:B-1----:R-:W1:Y:S01]  /*5130*/  S2R R7, SR_TID.X ;  /* 0x0000000000077919 */ /* 0x002e620000002100 */
        /* <DEDUP_REMOVED lines=11> */
[----:B---3--:R-:W-:-:S06]  /*51f0*/  WARPGROUP.ARRIVE ;  /* 0x00000000000079c5 */ /* 0x008fcc0000000000 */
        /* <DEDUP_REMOVED lines=14> */
.L_x_12835:
[----:B------:R-:W-:Y:S01]  /*52e0*/  ULEA UR6, UR28, UR39, 0x3 ;  /* 0x000000271c067291 */ /* 0x000fe2000f8e183f */
[----:B------:R-:W-:-:S05]  /*52f0*/  IMAD.U32 R6, RZ, RZ, UR20 ;  /* 0x00000014ff067e24 */ /* 0x000fca000f8e00ff */
[----:B------:R-:W-:-:S04]  /*5300*/  SHF.L.U32 R6, R6, 0x1f, RZ ;  /* 0x0000001f06067819 */ /* 0x000fc800000006ff */
[----:B------:R0:W1:Y:S01]  /*5310*/  SYNCS.PHASECHK.TRANS64.TRYWAIT P2, [UR6+0x30850], R6 ;  /* 0x03085006ff0075a7 */ /* 0x0000620008040146 */
[----:B------:R-:W-:Y:S05]  /*5320*/  @!P0 BRA `(.L_x_12836) ;  /* 0x0000000000048947 */ /* 0x000fea0003800000 */
[----:B------:R-:W-:Y:S01]  /*5330*/  BPT.TRAP 0x1 ;  /* 0x000000040000795c */ /* 0x000fe20000300000 */
.L_x_12836:
[----:B-1----:R-:W-:Y:S05]  /*5340*/  @P2 BRA `(.L_x_12834) ;  /* 0x0000000000082947 */ /* 0x002fea0003800000 */
[----:B------:R-:W1:Y:S02]  /*5350*/  SYNCS.PHASECHK.TRANS64.TRYWAIT P2, [UR6+0x30850], R6 ;  /* 0x03085006ff0075a7 */ /* 0x000e640008040146 */
[----:B-1----:R-:W-:Y:S05]  /*5360*/  @!P2 BRA `(.L_x_12837) ;  /* 0x000000a800b8a947 */ /* 0x002fea0003800000 */
.L_x_12834:
[----:B------:R-:W-:Y:S01]  /*5370*/  UIADD3 UR7, UR25, 0x1e800, URZ ;  /* 0x0001e80019077890 */ /* 0x000fe2000fffe03f */
[----:B------:R-:W-:Y:S01]  /*5380*/  WARPGROUP.ARRIVE ;  /* 0x00000000000079c5 */ /* 0x000fe20000000000 */
[----:B------:R-:W-:Y:S01]  /*5390*/  UIADD3 UR6, UR39, 0x400, URZ ;  /* 0x0000040027067890 */ /* 0x000fe2000fffe03f */
[----:B01----:R-:W-:Y:S01]  /*53a0*/  FMUL.FTZ R6, R24, UR27 ;  /* 0x0000001b18067c20 */ /* 0x003fe20008410000 */
[----:B------:R-:W-:Y:S01]  /*53b0*/  USHF.R.U32.HI UR7, URZ, 0x4, UR7 ;  /* 0x000000043f077899 */ /* 0x000fe20008011607 */
[----:B------:R-:W-:Y:S01]  /*53c0*/  FMUL.FTZ R7, R25, UR27 ;  /* 0x0000001b19077c20 */ /* 0x000fe20008410000 */
[----:B------:R-:W-:Y:S01]  /*53d0*/  USHF.R.U32.HI UR6, URZ, 0x4, UR6 ;  /* 0x000000043f067899 */ /* 0x000fe20008011606 */
[----:B------:R-:W-:Y:S01]  /*53e0*/  FMUL.FTZ R10, R28, UR27 ;  /* 0x0000001b1c0a7c20 */ /* 0x000fe20008410000 */
[----:B------:R-:W-:Y:S01]  /*53f0*/  ULOP3.LUT UR10, UR7, 0x3fff, URZ, 0xc0, !UPT ;  /* 0x00003fff070a7892 */ /* 0x000fe2000f8ec03f */
[----:B------:R-:W0:Y:S01]  /*5400*/  MUFU.TANH R6, R6 ;  /* 0x0000000600067308 */ /* 0x000e220000002400 */
[----:B------:R-:W-:Y:S01]  /*5410*/  ULOP3.LUT UR7, UR6, 0x3fff, URZ, 0xc0, !UPT ;  /* 0x00003fff06077892 */ /* 0x000fe2000f8ec03f */
[----:B------:R-:W-:Y:S01]  /*5420*/  FMUL.FTZ R11, R29, UR27 ;  /* 0x0000001b1d0b7c20 */ /* 0x000fe20008410000 */
[----:B------:R-:W-:Y:S01]  /*5430*/  ULOP3.LUT UR6, UR10, 0x10000, URZ, 0xfc, !UPT ;  /* 0x000100000a067892 */ /* 0x000fe2000f8efc3f */
[----:B------:R-:W-:Y:S01]  /*5440*/  FMUL.FTZ R14, R32, UR27 ;  /* 0x0000001b200e7c20 */ /* 0x000fe20008410000 */
[----:B------:R-:W-:Y:S01]  /*5450*/  UIMAD UR7, UR28, 0x600, UR7 ;  /* 0x000006001c0778a4 */ /* 0x000fe2000f8e0207 */
[----:B------:R-:W-:Y:S01]  /*5460*/  FMUL.FTZ R15, R33, UR27 ;  /* 0x0000001b210f7c20 */ /* 0x000fe20008410000 */
[----:B------:R-:W-:Y:S01]  /*5470*/  UMOV UR21, 0x40000040 ;  /* 0x4000004000157882 */ /* 0x000fe20000000000 */
[----:B------:R-:W-:Y:S01]  /*5480*/  UMOV UR23, 0x40000040 ;  /* 0x4000004000177882 */ /* 0x000fe20000000000 */
[----:B------:R-:W1:Y:S01]  /*5490*/  MUFU.TANH R7, R7 ;  /* 0x0000000700077308 */ /* 0x000e620000002400 */
[----:B------:R-:W-:Y:S01]  /*54a0*/  UMOV UR20, UR6 ;  /* 0x0000000600147c82 */ /* 0x000fe20008000000 */
[----:B------:R-:W-:Y:S01]  /*54b0*/  FMUL.FTZ R32, R48, UR27 ;  /* 0x0000001b30207c20 */ /* 0x000fe20008410000 */
[----:B------:R-:W-:Y:S01]  /*54c0*/  UMOV UR22, UR7 ;  /* 0x0000000700167c82 */ /* 0x000fe20008000000 */
[----:B------:R-:W-:Y:S01]  /*54d0*/  FMUL.FTZ R48, R64, UR27 ;  /* 0x0000001b40307c20 */ /* 0x000fe20008410000 */
[----:B------:R-:W-:Y:S01]  /*54e0*/  HGMMA.64x64x16.F32 R120, gdesc[UR20].tnspB, R120, gsb0 ;  /* 0x40e00000147879f0 */ /* 0x000fe20008000878 */
[----:B------:R-:W-:Y:S01]  /*54f0*/  UIADD3 UR20, UR6, 0x2, URZ ;  /* 0x0000000206147890 */ /* 0x000fe2000fffe03f */
[----:B------:R-:W-:Y:S01]  /*5500*/  FMUL.FTZ R64, R80, UR27 ;  /* 0x0000001b50407c20 */ /* 0x000fe20008410000 */
[----:B------:R-:W-:Y:S01]  /*5510*/  UIADD3 UR22, UR7, 0x80, URZ ;  /* 0x0000008007167890 */ /* 0x000fe2000fffe03f */
[----:B------:R-:W2:Y:S01]  /*5520*/  MUFU.TANH R10, R10 ;  /* 0x0000000a000a7308 */ /* 0x000ea20000002400 */
[----:B------:R-:W-:Y:S01]  /*5530*/  UMOV UR21, 0x40000040 ;  /* 0x4000004000157882 */ /* 0x000fe20000000000 */
[----:B------:R-:W-:Y:S01]  /*5540*/  UMOV UR23, 0x40000040 ;  /* 0x4000004000177882 */ /* 0x000fe20000000000 */
        /* <DEDUP_REMOVED lines=69> */
[----:B------:R-:W-:-:S02]  /*59a0*/  WARPGROUP.DEPBAR.LE gsb0, 0x0 ;  /* 0x00008000000079c5 */ /* 0x000fc40000010000 */
[----:B------:R-:W-:Y:S01]  /*59b0*/  WARPGROUP.ARRIVE ;  /* 0x00000000000079c5 */ /* 0x000fe20000000000 */
[----:B------:R-:W2:Y:S01]  /*59c0*/  MUFU.TANH R12, R12 ;  /* 0x0000000c000c7308 */ /* 0x000ea20000002400 */
[----:B0-----:R-:W-:Y:S01]  /*59d0*/  FMNMX.FTZ R85, R9, R84, !PT ;  /* 0x0000005409557209 */ /* 0x001fe20007810000 */
[----:B------:R-:W-:Y:S01]  /*59e0*/  FMUL.FTZ R47, R63, UR27 ;  /* 0x0000001b3f2f7c20 */ /* 0x000fe20008410000 */
[----:B------:R-:W-:Y:S01]  /*59f0*/  FMUL.FTZ R60, R76, UR27 ;  /* 0x0000001b4c3c7c20 */ /* 0x000fe20008410000 */
[----:B------:R-:W-:Y:S01]  /*5a00*/  FMUL.FTZ R50, R66, UR27 ;  /* 0x0000001b42327c20 */ /* 0x000fe20008410000 */
[----:B------:R-:W-:Y:S01]  /*5a10*/  HGMMA.64x64x16.F32 R120, gdesc[UR20].tnspB, R120, gsb0 ;  /* 0x40e00000147879f0 */ /* 0x000fe20008000878 */
[----:B------:R-:W-:Y:S01]  /*5a20*/  UIADD3 UR20, UR6, 0x4, URZ ;  /* 0x0000000406147890 */ /* 0x000fe2000fffe03f */
[----:B-1----:R-:W-:Y:S01]  /*5a30*/  FMNMX.FTZ R86, R24, R87, !PT ;  /* 0x0000005718567209 */ /* 0x002fe20007810000 */
[----:B------:R-:W-:Y:S01]  /*5a40*/  UIADD3 UR22, UR7, 0x100, URZ ;  /* 0x0000010007167890 */ /* 0x000fe2000fffe03f */
[----:B------:R-:W0:Y:S01]  /*5a50*/  MUFU.TANH R25, R25 ;  /* 0x0000001900197308 */ /* 0x000e220000002400 */
[----:B------:R-:W-:Y:S01]  /*5a60*/  UMOV UR21, 0x40000040 ;  /* 0x4000004000157882 */ /* 0x000fe20000000000 */
[----:B------:R-:W-:Y:S01]  /*5a70*/  UMOV UR23, 0x40000040 ;  /* 0x4000004000177882 */ /* 0x000fe20000000000 */
        /* <DEDUP_REMOVED lines=17> */
[----:B------:R-:W-:-:S04]  /*5b90*/  FMUL.FTZ R100, R112, UR27 ;  /* 0x0000001b70647c20 */ /* 0x000fc80008410000 */
        /* <DEDUP_REMOVED lines=17> */
[----:B------:R-:W-:Y:S01]  /*5cb0*/  HGMMA.64x64x16.F32 R120, gdesc[UR20].tnspB, R120, gsb0 ;  /* 0x40e00000147879f0 */ /* 0x000fe20008000878 */
[----:B------:R-:W-:Y:S01]  /*5cc0*/  UIADD3 UR20, UR6, 0x6, URZ ;  /* 0x0000000606147890 */ /* 0x000fe2000fffe03f */
[----:B--2---:R-:W-:Y:S01]  /*5cd0*/  FMNMX.FTZ R89, R33, R84, !PT ;  /* 0x0000005421597209 */ /* 0x004fe20007810000 */
[----:B------:R-:W-:-:S03]  /*5ce0*/  UIADD3 UR22, UR7, 0x180, URZ ;  /* 0x0000018007167890 */ /* 0x000fc6000fffe03f */
[----:B------:R-:W1:Y:S01]  /*5cf0*/  MUFU.TANH R36, R36 ;  /* 0x0000002400247308 */ /* 0x000e620000002400 */
[----:B------:R-:W-:Y:S01]  /*5d00*/  UMOV UR21, 0x40000040 ;  /* 0x4000004000157882 */ /* 0x000fe20000000000 */
[----:B------:R-:W-:Y:S01]  /*5d10*/  UMOV UR23, 0x40000040 ;  /* 0x4000004000177882 */ /* 0x000fe20000000000 */
[----:B------:R-:W-:-:S05]  /*5d20*/  FMUL.FTZ R84, R102, UR27 ;  /* 0x0000001b66547c20 */ /* 0x000fca0008410000 */
        /* <DEDUP_REMOVED lines=23> */
[----:B------:R-:W-:Y:S01]  /*5ea0*/  UIADD3 UR20, UR6, 0x600, URZ ;  /* 0x0000060006147890 */ /* 0x000fe2000fffe03f */
        /* <DEDUP_REMOVED lines=13> */
[----:B------:R-:W-:Y:S01]  /*5f80*/  FMUL.FTZ R91, R105, UR27 ;  /* 0x0000001b695b7c20 */ /* 0x000fe20008410000 */
[----:B------:R-:W-:-:S05]  /*5f90*/  FMUL.FTZ R105, R117, UR27 ;  /* 0x0000001b75697c20 */ /* 0x000fca0008410000 */
        /* <DEDUP_REMOVED lines=8> */
[----:B0-----:R-:W-:Y:S01]  /*6020*/  FMNMX.FTZ R94, R52, R93, !PT ;  /* 0x0000005d345e7209 */ /* 0x001fe20007810000 */
[----:B------:R-:W-:Y:S02]  /*6030*/  WARPGROUP.DEPBAR.LE gsb0, 0x0 ;  /* 0x00008000000079c5 */ /* 0x000fe40000010000 */
[----:B------:R-:W-:-:S04]  /*6040*/  WARPGROUP.ARRIVE ;  /* 0x00000000000079c5 */ /* 0x000fc80000000000 */
[----:B------:R-:W0:Y:S01]  /*6050*/  MUFU.TANH R43, R43 ;  /* 0x0000002b002b7308 */ /* 0x000e220000002400 */
[----:B--2---:R-:W-:Y:S01]  /*6060*/  FMNMX.FTZ R92, R42, R89, !PT ;  /* 0x000000592a5c7209 */ /* 0x004fe20007810000 */
[----:B------:R-:W-:Y:S01]  /*6070*/  HGMMA.64x64x16.F32 R120, gdesc[UR20].tnspB, R120, gsb0 ;  /* 0x40e00000147879f0 */ /* 0x000fe20008000878 */
[----:B------:R-:W-:Y:S01]  /*6080*/  UIADD3 UR20, UR6, 0x602, URZ ;  /* 0x0000060206147890 */ /* 0x000fe2000fffe03f */
[----:B-1----:R-:W-:Y:S01]  /*6090*/  FMNMX.FTZ R89, R53, R94, !PT ;  /* 0x0000005e35597209 */ /* 0x002fe20007810000 */
[----:B------:R-:W-:-:S03]  /*60a0*/  UIADD3 UR22, UR7, 0x280, URZ ;  /* 0x0000028007167890 */ /* 0x000fc6000fffe03f */
[----:B------:R-:W1:Y:S01]  /*60b0*/  MUFU.TANH R56, R56 ;  /* 0x0000003800387308 */ /* 0x000e620000002400 */
[----:B------:R-:W-:Y:S01]  /*60c0*/  UMOV UR21, 0x40000040 ;  /* 0x4000004000157882 */ /* 0x000fe20000000000 */
[----:B------:R-:W-:-:S06]  /*60d0*/  UMOV UR23, 0x40000040 ;  /* 0x4000004000177882 */ /* 0x000fcc0000000000 */
        /* <DEDUP_REMOVED lines=22> */
[----:B------:R-:W-:Y:S01]  /*6240*/  HGMMA.64x64x16.F32 R120, gdesc[UR20].tnspB, R120, gsb0 ;  /* 0x40e00000147879f0 */ /* 0x000fe20008000878 */
[----:B------:R-:W-:Y:S01]  /*6250*/  UIADD3 UR20, UR6, 0x604, URZ ;  /* 0x0000060406147890 */ /* 0x000fe2000fffe03f */
[----:B0-----:R-:W-:Y:S01]  /*6260*/  FMNMX.FTZ R94, R64, R95, !PT ;  /* 0x0000005f405e7209 */ /* 0x001fe20007810000 */
[----:B------:R-:W-:-:S03]  /*6270*/  UIADD3 UR22, UR7, 0x300, URZ ;  /* 0x0000030007167890 */ /* 0x000fc6000fffe03f */
[----:B------:R-:W0:Y:S01]  /*6280*/  MUFU.TANH R65, R65 ;  /* 0x0000004100417308 */ /* 0x000e220000002400 */
[----:B------:R-:W-:Y:S01]  /*6290*/  UMOV UR21, 0x40000040 ;  /* 0x4000004000157882 */ /* 0x000fe20000000000 */
[----:B------:R-:W-:Y:S01]  /*62a0*/  UMOV UR23, 0x40000040 ;  /* 0x4000004000177882 */ /* 0x000fe20000000000 */
[----:B------:R-:W-:-:S05]  /*62b0*/  FMUL.FTZ R95, R109, UR27 ;  /* 0x0000001b6d5f7c20 */ /* 0x000fca0008410000 */
[----:B------:R-:W2:Y:S01]  /*62c0*/  MUFU.TANH R55, R55 ;  /* 0x0000003700377308 */ /* 0x000ea20000002400 */
[----:B-1----:R-:W-:-:S07]  /*62d0*/  FMNMX.FTZ R92, R54, R97, !PT ;  /* 0x00000061365c7209 */ /* 0x002fce0007810000 */
[----:B------:R-:W1:Y:S01]  /*62e0*/  MUFU.TANH R70, R70 ;  /* 0x0000004600467308 */ /* 0x000e620000002400 */
[----:B0-----:R-:W-:-:S07]  /*62f0*/  FMNMX.FTZ R99, R65, R94, !PT ;  /* 0x0000005e41637209 */ /* 0x001fce0007810000 */
[----:B------:R-:W0:Y:S01]  /*6300*/  MUFU.TANH R58, R58 ;  /* 0x0000003a003a7308 */ /* 0x000e220000002400 */
[----:B--2---:R-:W-:Y:S01]  /*6310*/  FMNMX.FTZ R97, R55, R92, !PT ;  /* 0x0000005c37617209 */ /* 0x004fe20007810000 */
[----:B------:R-:W-:Y:S02]  /*6320*/  FMUL.FTZ R92, R110, UR27 ;  /* 0x0000001b6e5c7c20 */ /* 0x000fe40008410000 */
[----:B------:R-:W2:Y:S04]  /*6330*/  S2R R110, SR_TID.X ;  /* 0x00000000006e7919 */ /* 0x000ea80000002100 */
[----:B------:R-:W3:Y:S01]  /*6340*/  MUFU.TANH R71, R71 ;  /* 0x0000004700477308 */ /* 0x000ee20000002400 */
[----:B-1----:R-:W-:-:S07]  /*6350*/  FMNMX.FTZ R96, R70, R99, !PT ;  /* 0x0000006346607209 */ /* 0x002fce0007810000 */
[----:B------:R-:W1:Y:S01]  /*6360*/  MUFU.TANH R59, R59 ;  /* 0x0000003b003b7308 */ /* 0x000e620000002400 */
[----:B0-----:R-:W-:-:S07]  /*6370*/  FMNMX.FTZ R94, R58, R97, !PT ;  /* 0x000000613a5e7209 */ /* 0x001fce0007810000 */
[----:B------:R-:W0:Y:S01]  /*6380*/  MUFU.TANH R74, R74 ;  /* 0x0000004a004a7308 */ /* 0x000e220000002400 */
[----:B---3--:R-:W-:-:S07]  /*6390*/  FMNMX.FTZ R99, R71, R96, !PT ;  /* 0x0000006047637209 */ /* 0x008fce0007810000 */
[----:B------:R-:W3:Y:S01]  /*63a0*/  MUFU.TANH R62, R62 ;  /* 0x0000003e003e7308 */ /* 0x000ee20000002400 */
[----:B-1----:R-:W-:Y:S01]  /*63b0*/  FMNMX.FTZ R97, R59, R94, !PT ;  /* 0x0000005e3b617209 */ /* 0x002fe20007810000 */
[----:B------:R-:W-:Y:S01]  /*63c0*/  FMUL.FTZ R94, R111, UR27 ;  /* 0x0000001b6f5e7c20 */ /* 0x000fe20008410000 */
[----:B--2---:R-:W-:Y:S02]  /*63d0*/  SHF.R.U32.HI R109, RZ, 0x7, R110 ;  /* 0x00000007ff6d7819 */ /* 0x004fe4000001166e */
[----:B------:R-:W-:-:S03]  /*63e0*/  ISETP.GE.U32.AND P2, PT, R110, 0x180, PT ;  /* 0x000001806e00780c */ /* 0x000fc60003f46070 */
[----:B------:R-:W1:Y:S01]  /*63f0*/  MUFU.TANH R75, R75 ;  /* 0x0000004b004b7308 */ /* 0x000e620000002400 */
[----:B0-----:R-:W-:Y:S01]  /*6400*/  FMNMX.FTZ R98, R74, R99, !PT ;  /* 0x000000634a627209 */ /* 0x001fe20007810000 */
[----:B------:R-:W-:Y:S02]  /*6410*/  WARPGROUP.DEPBAR.LE gsb0, 0x0 ;  /* 0x00008000000079c5 */ /* 0x000fe40000010000 */
[----:B------:R-:W-:-:S04]  /*6420*/  WARPGROUP.ARRIVE ;  /* 0x00000000000079c5 */ /* 0x000fc80000000000 */
[----:B------:R-:W0:Y:S01]  /*6430*/  MUFU.TANH R63, R63 ;  /* 0x0000003f003f7308 */ /* 0x000e220000002400 */
[----:B---3--:R-:W-:Y:S01]  /*6440*/  FMNMX.FTZ R96, R62, R97, !PT ;  /* 0x000000613e607209 */ /* 0x008fe20007810000 */
        /* <DEDUP_REMOVED lines=45> */
[----:B0-----:R-:W-:Y:S01]  /*6720*/  FMNMX.FTZ R96, R76, R97, !PT ;  /* 0x000000614c607209 */ /* 0x001fe20007810000 */
[----:B------:R-:W-:-:S06]  /*6730*/  FMUL.FTZ R97, R114, UR27 ;  /* 0x0000001b72617c20 */ /* 0x000fcc0008410000 */
        /* <DEDUP_REMOVED lines=34> */
[----:B-1----:R-:W-:-:S05]  /*6960*/  FMNMX.FTZ R96, R105, R96, !PT ;  /* 0x0000006069607209 */ /* 0x002fca0007810000 */
[----:B------:R-:W1:Y:S01]  /*6970*/  SHFL.BFLY PT, R103, R96, 0x2, 0x1f ;  /* 0x0c401f0060677f89 */ /* 0x000e6200000e0000 */
[----:B------:R-:W-:Y:S02]  /*6980*/  WARPGROUP.DEPBAR.LE gsb0, 0x0 ;  /* 0x00008000000079c5 */ /* 0x000fe40000010000 */
[----:B------:R-:W-:Y:S01]  /*6990*/  WARPGROUP.ARRIVE ;  /* 0x00000000000079c5 */ /* 0x000fe20000000000 */
[----:B------:R-:W3:Y:S01]  /*69a0*/  MUFU.TANH R94, R94 ;  /* 0x0000005e005e7308 */ /* 0x000ee20000002400 */
[----:B--2---:R-:W-:Y:S01]  /*69b0*/  FMNMX.FTZ R107, R89, R104, !PT ;  /* 0x00000068596b7209 */ /* 0x004fe20007810000 */
[----:B------:R-:W-:-:S03]  /*69c0*/  FMUL.FTZ R104, R119, UR27 ;  /* 0x0000001b77687c20 */ /* 0x000fc60008410000 */
[----:B------:R-:W-:Y:S01]  /*69d0*/  HGMMA.64x64x16.F32 R120, gdesc[UR20].tnspB, R120, gsb0 ;  /* 0x40e00000147879f0 */ /* 0x000fe20008000878 */
[----:B------:R-:W-:Y:S01]  /*69e0*/  UIADD3 UR20, UR6, 0xc04, URZ ;  /* 0x00000c0406147890 */ /* 0x000fe2000fffe03f */
[----:B0-----:R-:W-:Y:S01]  /*69f0*/  FMNMX.FTZ R107, R92, R107, !PT ;  /* 0x0000006b5c6b7209 */ /* 0x001fe20007810000 */
[----:B------:R-:W-:Y:S01]  /*6a00*/  UIADD3 UR22, UR7, 0x500, URZ ;  /* 0x0000050007167890 */ /* 0x000fe2000fffe03f */
[----:B------:R-:W0:Y:S01]  /*6a10*/  MUFU.TANH R97, R97 ;  /* 0x0000006100617308 */ /* 0x000e220000002400 */
[----:B------:R-:W-:Y:S01]  /*6a20*/  UMOV UR21, 0x40000040 ;  /* 0x4000004000157882 */ /* 0x000fe20000000000 */
[----:B------:R-:W-:-:S06]  /*6a30*/  UMOV UR23, 0x40000040 ;  /* 0x4000004000177882 */ /* 0x000fcc0000000000 */
[----:B------:R-:W2:Y:S01]  /*6a40*/  MUFU.TANH R98, R98 ;  /* 0x0000006200627308 */ /* 0x000ea20000002400 */
[----:B---3--:R-:W-:-:S07]  /*6a50*/  FMNMX.FTZ R106, R94, R107, !PT ;  /* 0x0000006b5e6a7209 */ /* 0x008fce0007810000 */
[----:B------:R-:W3:Y:S01]  /*6a60*/  MUFU.TANH R102, R102 ;  /* 0x0000006600667308 */ /* 0x000ee20000002400 */
[----:B0-----:R-:W-:Y:S02]  /*6a70*/  FMNMX.FTZ R107, R97, R106, !PT ;  /* 0x0000006a616b7209 */ /* 0x001fe40007810000 */
[----:B-1----:R-:W-:-:S05]  /*6a80*/  FMNMX.FTZ R106, R96, R103, !PT ;  /* 0x00000067606a7209 */ /* 0x002fca0007810000 */
[----:B------:R-:W0:Y:S01]  /*6a90*/  MUFU.TANH R104, R104 ;  /* 0x0000006800687308 */ /* 0x000e220000002400 */
[----:B--2---:R-:W-:Y:S01]  /*6aa0*/  FMNMX.FTZ R107, R98, R107, !PT ;  /* 0x0000006b626b7209 */ /* 0x004fe20007810000 */
[----:B------:R-:W-:Y:S03]  /*6ab0*/  SHFL.BFLY PT, R103, R106, 0x1, 0x1f ;  /* 0x0c201f006a677f89 */ /* 0x000fe600000e0000 */
[----:B---3--:R-:W-:-:S04]  /*6ac0*/  FMNMX.FTZ R107, R102, R107, !PT ;  /* 0x0000006b666b7209 */ /* 0x008fc80007810000 */
[----:B0-----:R-:W-:-:S05]  /*6ad0*/  FMNMX.FTZ R107, R104, R107, !PT ;  /* 0x0000006b686b7209 */ /* 0x001fca0007810000 */
[----:B------:R-:W0:Y:S02]  /*6ae0*/  SHFL.BFLY PT, R96, R107, 0x2, 0x1f ;  /* 0x0c401f006b607f89 */ /* 0x000e2400000e0000 */
[----:B0-----:R-:W-:Y:S01]  /*6af0*/  FMNMX.FTZ R108, R107, R96, !PT ;  /* 0x000000606b6c7209 */ /* 0x001fe20007810000 */
[----:B------:R-:W-:Y:S02]  /*6b00*/  WARPGROUP.DEPBAR.LE gsb0, 0x0 ;  /* 0x00008000000079c5 */ /* 0x000fe40000010000 */
[----:B------:R-:W-:Y:S01]  /*6b10*/  WARPGROUP.ARRIVE ;  /* 0x00000000000079c5 */ /* 0x000fe20000000000 */
[----:B------:R-:W-:Y:S02]  /*6b20*/  FMNMX.FTZ R96, R106, R103, !PT ;  /* 0x000000676a607209 */ /* 0x000fe40007810000 */
[----:B------:R-:W0:Y:S03]  /*6b30*/  SHFL.BFLY PT, R103, R108, 0x1, 0x1f ;  /* 0x0c201f006c677f89 */ /* 0x000e2600000e0000 */
[----:B------:R-:W-:Y:S01]  /*6b40*/  HGMMA.64x64x16.F32 R120, gdesc[UR20].tnspB, R120, gsb0 ;  /* 0x40e00000147879f0 */ /* 0x000fe20008000878 */
[----:B------:R-:W-:Y:S01]  /*6b50*/  UIADD3 UR20, UR6, 0xc06, URZ ;  /* 0x00000c0606147890 */ /* 0x000fe2000fffe03f */
[C---:B------:R-:W-:Y:S01]  /*6b60*/  FADD.FTZ R107, -R96.reuse, R0 ;  /* 0x00000000606b7221 */ /* 0x040fe20000010100 */
[----:B------:R-:W-:Y:S01]  /*6b70*/  UIADD3 UR22, UR7, 0x580, URZ ;  /* 0x0000058007167890 */ /* 0x000fe2000fffe03f */
[----:B------:R-:W-:Y:S01]  /*6b80*/  FMUL.FTZ R0, R96, UR26 ;  /* 0x0000001a60007c20 */ /* 0x000fe20008410000 */
[----:B------:R-:W-:Y:S01]  /*6b90*/  UMOV UR21, 0x40000040 ;  /* 0x4000004000157882 */ /* 0x000fe20000000000 */
[----:B------:R-:W-:Y:S01]  /*6ba0*/  UMOV UR23, 0x40000040 ;  /* 0x4000004000177882 */ /* 0x000fe20000000000 */
[----:B------:R-:W-:Y:S01]  /*6bb0*/  FMUL.FTZ R107, R107, UR26 ;  /* 0x0000001a6b6b7c20 */ /* 0x000fe20008410000 */
        /* <DEDUP_REMOVED lines=13> */
[----:B0-----:R-:W-:Y:S01]  /*6c90*/  FMNMX.FTZ R103, R108, R103, !PT ;  /* 0x000000676c677209 */ /* 0x001fe20007810000 */
[--C-:B------:R-:W-:Y:S01]  /*6ca0*/  FFMA.FTZ R28, R28, UR26, -R0.reuse ;  /* 0x0000001a1c1c7c23 */ /* 0x100fe20008010800 */
[--C-:B------:R-:W-:Y:S01]  /*6cb0*/  FFMA.FTZ R29, R29, UR26, -R0.reuse ;  /* 0x0000001a1d1d7c23 */ /* 0x100fe20008010800 */
[--C-:B------:R-:W-:Y:S01]  /*6cc0*/  FFMA.FTZ R32, R32, UR26, -R0.reuse ;  /* 0x0000001a20207c23 */ /* 0x100fe20008010800 */
[--C-:B------:R-:W-:Y:S01]  /*6cd0*/  FFMA.FTZ R36, R36, UR26, -R0.reuse ;  /* 0x0000001a24247c23 */ /* 0x100fe20008010800 */
[C---:B------:R-:W-:Y:S01]  /*6ce0*/  FADD.FTZ R5, -R103.reuse, R5 ;  /* 0x0000000567057221 */ /* 0x040fe20000010100 */
[----:B-1----:R-:W-:Y:S01]  /*6cf0*/  FMUL.FTZ R107, R103, UR26 ;  /* 0x0000001a676b7c20 */ /* 0x002fe20008410000 */
[--C-:B------:R-:W-:Y:S01]  /*6d00*/  FFMA.FTZ R37, R37, UR26, -R0.reuse ;  /* 0x0000001a25257c23 */ /* 0x100fe20008010800 */
[----:B------:R-:W-:Y:S01]  /*6d10*/  FFMA.FTZ R40, R40, UR26, -R0 ;  /* 0x0000001a28287c23 */ /* 0x000fe20008010800 */
[----:B------:R-:W-:Y:S01]  /*6d20*/  FMUL.FTZ R108, R5, UR26 ;  /* 0x0000001a056c7c20 */ /* 0x000fe20008410000 */
[----:B------:R-:W-:Y:S01]  /*6d30*/  FFMA.FTZ R5, R8, UR26, -R107 ;  /* 0x0000001a08057c23 */ /* 0x000fe2000801086b */
[----:B------:R-:W-:-:S02]  /*6d40*/  VIADD R8, R109, 0x9 ;  /* 0x000000096d087836 */ /* 0x000fc40000000000 */
[--C-:B------:R-:W-:Y:S01]  /*6d50*/  FFMA.FTZ R111, R9, UR26, -R107.reuse ;  /* 0x0000001a096f7c23 */ /* 0x100fe2000801086b */
[----:B------:R-:W-:Y:S02]  /*6d60*/  IMAD.U32 R9, RZ, RZ, UR28 ;  /* 0x0000001cff097e24 */ /* 0x000fe4000f8e00ff */
[--C-:B------:R-:W-:Y:S01]  /*6d70*/  FFMA.FTZ R13, R13, UR26, -R107.reuse ;  /* 0x0000001a0d0d7c23 */ /* 0x100fe2000801086b */
[--C-:B------:R-:W-:Y:S01]  /*6d80*/  FFMA.FTZ R41, R41, UR26, -R0.reuse ;  /* 0x0000001a29297c23 */ /* 0x100fe20008010800 */
[----:B------:R-:W-:Y:S01]  /*6d90*/  SEL R110, R8, 0x9, !P2 ;  /* 0x00000009086e7807 */ /* 0x000fe20005000000 */
[----:B------:R-:W-:Y:S01]  /*6da0*/  FFMA.FTZ R8, R12, UR26, -R107 ;  /* 0x0000001a0c087c23 */ /* 0x000fe2000801086b */
[----:B------:R-:W-:Y:S01]  /*6db0*/  MOV R12, UR38 ;  /* 0x00000026000c7c02 */ /* 0x000fe20008000f00 */
[--C-:B------:R-:W-:Y:S01]  /*6dc0*/  FFMA.FTZ R44, R44, UR26, -R0.reuse ;  /* 0x0000001a2c2c7c23 */ /* 0x100fe20008010800 */
[----:B------:R-:W-:Y:S01]  /*6dd0*/  @!P1 LEA R9, R9, UR39, 0x3 ;  /* 0x0000002709099c11 */ /* 0x000fe2000f8e18ff */
        /* <DEDUP_REMOVED lines=29> */
[----:B------:R-:W-:Y:S01]  /*6fb0*/  @!P1 LEA R12, R12, UR39, 0x3 ;  /* 0x000000270c0c9c11 */ /* 0x000fe2000f8e18ff */
[----:B------:R-:W0:Y:S01]  /*6fc0*/  MUFU.EX2 R0, R108 ;  /* 0x0000006c00007308 */ /* 0x000e220000000800 */
[----:B------:R-:W-:-:S02]  /*6fd0*/  @!P1 VIADD R109, R9, 0x30860 ;  /* 0x00030860096d9836 */ /* 0x000fc40000000000 */
[--C-:B------:R-:W-:Y:S01]  /*6fe0*/  FFMA.FTZ R58, R58, UR26, -R107.reuse ;  /* 0x0000001a3a3a7c23 */ /* 0x100fe2000801086b */
[----:B------:R-:W-:Y:S01]  /*6ff0*/  FFMA.FTZ R69, R69, UR26, -R107 ;  /* 0x0000001a45457c23 */ /* 0x000fe2000801086b */
[----:B------:R-:W-:Y:S02]  /*7000*/  WARPGROUP.DEPBAR.LE gsb0, 0x0 ;  /* 0x00008000000079c5 */ /* 0x000fe40000010000 */
[----:B------:R-:W-:Y:S01]  /*7010*/  WARPGROUP.ARRIVE ;  /* 0x00000000000079c5 */ /* 0x000fe20000000000 */
[----:B------:R-:W-:Y:S01]  /*7020*/  @!P1 VIADD R12, R12, 0x30840 ;  /* 0x000308400c0c9836 */ /* 0x000fe20000000000 */
[----:B------:R-:W1:Y:S01]  /*7030*/  MUFU.EX2 R5, R5 ;  /* 0x0000000500057308 */ /* 0x000e620000000800 */
[----:B------:R-:W-:Y:S01]  /*7040*/  @!P1 PRMT R109, RZ, 0x654, R109 ;  /* 0x00000654ff6d9816 */ /* 0x000fe2000000006d */
[--C-:B------:R-:W-:Y:S01]  /*7050*/  FFMA.FTZ R72, R72, UR26, -R107.reuse ;  /* 0x0000001a48487c23 */ /* 0x100fe2000801086b */
[--C-:B------:R-:W-:Y:S01]  /*7060*/  FFMA.FTZ R73, R73, UR26, -R107.reuse ;  /* 0x0000001a49497c23 */ /* 0x100fe2000801086b */
[----:B------:R-:W-:Y:S01]  /*7070*/  HGMMA.64x64x16.F32 R120, gdesc[UR20].tnspB, R120, gsb0 ;  /* 0x40e00000147879f0 */ /* 0x000fe20008000878 */
[----:B------:R-:W-:Y:S01]  /*7080*/  @!P1 PRMT R12, RZ, 0x654, R12 ;  /* 0x00000654ff0c9816 */ /* 0x000fe2000000000c */
[--C-:B------:R-:W-:Y:S01]  /*7090*/  FFMA.FTZ R76, R76, UR26, -R107.reuse ;  /* 0x0000001a4c4c7c23 */ /* 0x100fe2000801086b */
[--C-:B------:R-:W-:Y:S01]  /*70a0*/  FFMA.FTZ R80, R80, UR26, -R107.reuse ;  /* 0x0000001a50507c23 */ /* 0x100fe2000801086b */
[----:B------:R-:W2:Y:S01]  /*70b0*/  MUFU.EX2 R7, R7 ;  /* 0x0000000700077308 */ /* 0x000ea20000000800 */
        /* <DEDUP_REMOVED lines=12> */
[----:B------:R-:W-:Y:S01]  /*7180*/  ISETP.LT.AND P2, PT, RZ, UR29, PT ;  /* 0x0000001dff007c0c */ /* 0x000fe2000bf41270 */
[----:B------:R-:W-:-:S02]  /*7190*/  UIADD3 UR6, UR29, -0x1, URZ ;  /* 0xffffffff1d067890 */ /* 0x000fc4000fffe03f */
[----:B------:R-:W-:Y:S01]  /*71a0*/  MUFU.EX2 R11, R11 ;  /* 0x0000000b000b7308 */ /* 0x000fe20000000800 */
[----:B------:R-:W-:Y:S01]  /*71b0*/  UMOV UR20, UR37 ;  /* 0x0000002500147c82 */ /* 0x000fe20008000000 */
[----:B------:R-:W-:-:S03]  /*71c0*/  UMOV UR28, UR38 ;  /* 0x00000026001c7c82 */ /* 0x000fc60008000000 */
[----:B------:R-:W-:-:S03]  /*71d0*/  UMOV UR29, UR6 ;  /* 0x00000006001d7c82 */ /* 0x000fc60008000000 */
[----:B------:R-:W3:Y:S08]  /*71e0*/  MUFU.EX2 R108, R111 ;  /* 0x0000006f006c7308 */ /* 0x000ef00000000800 */
[----:B------:R-:W-:Y:S08]  /*71f0*/  MUFU.EX2 R8, R8 ;  /* 0x0000000800087308 */ /* 0x000ff00000000800 */
[----:B------:R4:W5:Y:S08]  /*7200*/  MUFU.EX2 R9, R13 ;  /* 0x0000000d00097308 */ /* 0x0009700000000800 */
[----:B------:R-:W5:Y:S01]  /*7210*/  MUFU.EX2 R14, R14 ;  /* 0x0000000e000e7308 */ /* 0x000f620000000800 */
[--C-:B----4-:R-:W-:Y:S01]  /*7220*/  FFMA.FTZ R13, R34, UR26, -R107.reuse ;  /* 0x0000001a220d7c23 */ /* 0x110fe2000801086b */
[----:B------:R-:W-:-:S06]  /*7230*/  FFMA.FTZ R34, R47, UR26, -R107 ;  /* 0x0000001a2f227c23 */ /* 0x000fcc000801086b */
[----:B------:R-:W4:Y:S08]  /*7240*/  MUFU.EX2 R15, R15 ;  /* 0x0000000f000f7308 */ /* 0x000f300000000800 */
[----:B------:R-:W4:Y:S01]  /*7250*/  MUFU.EX2 R20, R20 ;  /* 0x0000001400147308 */ /* 0x000f220000000800 */
[----:B------:R-:W-:Y:S02]  /*7260*/  WARPGROUP.DEPBAR.LE gsb0, 0x0 ;  /* 0x00008000000079c5 */ /* 0x000fe40000010000 */
[----:B------:R0:W-:Y:S06]  /*7270*/  BAR.ARV R110, 0x100 ;  /* 0x0004006e0000751d */ /* 0x0001ec0000002000 */
[----:B------:R1:W-:Y:S01]  /*7280*/  @!P1 SYNCS.ARRIVE.TRANS64.RED.A1T0 RZ, [R12+URZ], RZ ;  /* 0x000000ff0cff99a7 */ /* 0x0003e2000810043f */
[----:B------:R-:W4:Y:S01]  /*7290*/  MUFU.EX2 R21, R21 ;  /* 0x0000001500157308 */ /* 0x000f220000000800 */
[--C-:B0-----:R-:W-:Y:S01]  /*72a0*/  FFMA.FTZ R110, R23, UR26, -R107.reuse ;  /* 0x0000001a176e7c23 */ /* 0x101fe2000801086b */
[--C-:B------:R-:W-:Y:S01]  /*72b0*/  FFMA.FTZ R23, R39, UR26, -R107.reuse ;  /* 0x0000001a27177c23 */ /* 0x100fe2000801086b */
[----:B------:R-:W-:Y:S01]  /*72c0*/  FFMA.FTZ R39, R66, UR26, -R107 ;  /* 0x0000001a42277c23 */ /* 0x000fe2000801086b */
[-C--:B------:R-:W-:Y:S01]  /*72d0*/  FMUL.FTZ R122, R122, R0.reuse ;  /* 0x000000007a7a7220 */ /* 0x080fe20000410000 */
[-C--:B------:R-:W-:Y:S01]  /*72e0*/  FMUL.FTZ R123, R123, R0.reuse ;  /* 0x000000007b7b7220 */ /* 0x080fe20000410000 */
[----:B------:R-:W-:Y:S01]  /*72f0*/  FMUL.FTZ R126, R126, R0 ;  /* 0x000000007e7e7220 */ /* 0x000fe20000410000 */
[----:B-1----:R-:W-:Y:S01]  /*7300*/  FFMA.FTZ R12, R33, R3, R6 ;  /* 0x00000003210c7223 */ /* 0x002fe20000010006 */
[----:B------:R0:W-:Y:S01]  /*7310*/  @!P1 SYNCS.ARRIVE.TRANS64.RED.A1T0 RZ, [R109+URZ], RZ ;  /* 0x000000ff6dff99a7 */ /* 0x0001e2000810043f */
[----:B------:R-:W-:Y:S01]  /*7320*/  FFMA.FTZ R3, R0, R4, R5 ;  /* 0x0000000400037223 */ /* 0x000fe20000010005 */
[----:B--2---:R-:W-:Y:S01]  /*7330*/  F2FP.F16.F32.PACK_AB R4, R7, R6 ;  /* 0x000000060704723e */ /* 0x004fe200000000ff */
[----:B------:R-:W-:Y:S01]  /*7340*/  MUFU.EX2 R110, R110 ;  /* 0x0000006e006e7308 */ /* 0x000fe20000000800 */
[C---:B---3--:R-:W-:Y:S01]  /*7350*/  F2FP.F16.F32.PACK_AB R5, R108.reuse, R5 ;  /* 0x000000056c05723e */ /* 0x048fe200000000ff */
[----:B------:R-:W-:Y:S01]  /*7360*/  FADD.FTZ R3, R108, R3 ;  /* 0x000000036c037221 */ /* 0x000fe20000010000 */
[----:B------:R-:W-:Y:S01]  /*7370*/  F2FP.F16.F32.PACK_AB R6, R11, R10 ;  /* 0x0000000a0b06723e */ /* 0x000fe200000000ff */
[----:B------:R-:W-:Y:S01]  /*7380*/  FFMA.FTZ R108, R31, UR26, -R107 ;  /* 0x0000001a1f6c7c23 */ /* 0x000fe2000801086b */
[----:B0-----:R-:W-:Y:S01]  /*7390*/  FADD.FTZ R109, R7, R12 ;  /* 0x0000000c076d7221 */ /* 0x001fe20000010000 */
[C---:B-----5:R-:W-:Y:S01]  /*73a0*/  F2FP.F16.F32.PACK_AB R7, R9.reuse, R8 ;  /* 0x000000080907723e */ /* 0x060fe200000000ff */
[----:B------:R-:W-:Y:S01]  /*73b0*/  FADD.FTZ R8, R8, R3 ;  /* 0x0000000308087221 */ /* 0x000fe20000010000 */
[----:B------:R-:W-:Y:S01]  /*73c0*/  MUFU.EX2 R24, R24 ;  /* 0x0000001800187308 */ /* 0x000fe20000000800 */
[----:B------:R-:W-:Y:S01]  /*73d0*/  FADD.FTZ R12, R10, R109 ;  /* 0x0000006d0a0c7221 */ /* 0x000fe20000010000 */
[--C-:B------:R-:W-:Y:S01]  /*73e0*/  FFMA.FTZ R10, R26, UR26, -R107.reuse ;  /* 0x0000001a1a0a7c23 */ /* 0x100fe2000801086b */
[----:B------:R0:W-:Y:S01]  /*73f0*/  STSM.16.M88.4 [R2+0x1e800], R4 ;  /* 0x01e8000402007844 */ /* 0x0001e20000000200 */
[----:B------:R-:W-:Y:S01]  /*7400*/  FADD.FTZ R8, R9, R8 ;  /* 0x0000000809087221 */ /* 0x000fe20000010000 */
        /* <DEDUP_REMOVED lines=12> */
[-C--:B------:R-:W-:Y:S01]  /*74d0*/  FMUL.FTZ R127, R127, R0.reuse ;  /* 0x000000007f7f7220 */ /* 0x080fe20000410000 */
[----:B------:R-:W-:Y:S01]  /*74e0*/  FMUL.FTZ R130, R130, R0 ;  /* 0x0000000082827220 */ /* 0x000fe20000410000 */
[--C-:B0-----:R-:W-:Y:S01]  /*74f0*/  FFMA.FTZ R5, R18, UR26, -R107.reuse ;  /* 0x0000001a12057c23 */ /* 0x101fe2000801086b */
[--C-:B------:R-:W-:Y:S01]  /*7500*/  FFMA.FTZ R6, R19, UR26, -R107.reuse ;  /* 0x0000001a13067c23 */ /* 0x100fe2000801086b */
[--C-:B------:R-:W-:Y:S01]  /*7510*/  FFMA.FTZ R7, R22, UR26, -R107.reuse ;  /* 0x0000001a16077c23 */ /* 0x100fe2000801086b */
[----:B------:R-:W-:Y:S01]  /*7520*/  FADD.FTZ R4, R11, R12 ;  /* 0x0000000c0b047221 */ /* 0x000fe20000010000 */
[--C-:B------:R-:W-:Y:S01]  /*7530*/  FFMA.FTZ R18, R38, UR26, -R107.reuse ;  /* 0x0000001a26127c23 */ /* 0x100fe2000801086b */
[----:B------:R-:W-:Y:S01]  /*7540*/  MUFU.EX2 R26, R26 ;  /* 0x0000001a001a7308 */ /* 0x000fe20000000800 */
[--C-:B------:R-:W-:Y:S01]  /*7550*/  FFMA.FTZ R19, R42, UR26, -R107.reuse ;  /* 0x0000001a2a137c23 */ /* 0x100fe2000801086b */
[----:B------:R-:W-:Y:S01]  /*7560*/  FADD.FTZ R4, R14, R4 ;  /* 0x000000040e047221 */ /* 0x000fe20000010000 */
[--C-:B------:R-:W-:Y:S01]  /*7570*/  FFMA.FTZ R22, R50, UR26, -R107.reuse ;  /* 0x0000001a32167c23 */ /* 0x100fe2000801086b */
[--C-:B------:R-:W-:Y:S01]  /*7580*/  FFMA.FTZ R12, R59, UR26, -R107.reuse ;  /* 0x0000001a3b0c7c23 */ /* 0x100fe2000801086b */
[--C-:B------:R-:W-:Y:S01]  /*7590*/  FFMA.FTZ R11, R77, UR26, -R107.reuse ;  /* 0x0000001a4d0b7c23 */ /* 0x100fe2000801086b */
[C---:B----4-:R-:W-:Y:S01]  /*75a0*/  FADD.FTZ R47, R15.reuse, R4 ;  /* 0x000000040f2f7221 */ /* 0x050fe20000010000 */
[----:B------:R-:W-:Y:S01]  /*75b0*/  F2FP.F16.F32.PACK_AB R4, R15, R14 ;  /* 0x0000000e0f04723e */ /* 0x000fe200000000ff */
[----:B------:R-:W0:Y:S01]  /*75c0*/  MUFU.EX2 R5, R5 ;  /* 0x0000000500057308 */ /* 0x000e220000000800 */
[----:B------:R-:W-:Y:S01]  /*75d0*/  FFMA.FTZ R59, R62, UR26, -R107 ;  /* 0x0000001a3e3b7c23 */ /* 0x000fe2000801086b */
[----:B------:R-:W-:Y:S01]  /*75e0*/  FADD.FTZ R14, R20, R47 ;  /* 0x0000002f140e7221 */ /* 0x000fe20000010000 */
[----:B------:R-:W-:Y:S01]  /*75f0*/  FFMA.FTZ R38, R63, UR26, -R107 ;  /* 0x0000001a3f267c23 */ /* 0x000fe2000801086b */
[-C--:B------:R-:W-:Y:S01]  /*7600*/  FMUL.FTZ R131, R131, R0.reuse ;  /* 0x0000000083837220 */ /* 0x080fe20000410000 */
[-C--:B------:R-:W-:Y:S01]  /*7610*/  FMUL.FTZ R134, R134, R0.reuse ;  /* 0x0000000086867220 */ /* 0x080fe20000410000 */
[----:B------:R-:W-:Y:S01]  /*7620*/  FADD.FTZ R15, R21, R14 ;  /* 0x0000000e150f7221 */ /* 0x000fe20000010000 */
[-C--:B------:R-:W-:Y:S01]  /*7630*/  FMUL.FTZ R135, R135, R0.reuse ;  /* 0x0000000087877220 */ /* 0x080fe20000410000 */
        /* <DEDUP_REMOVED lines=26> */
[----:B------:R-:W-:Y:S01]  /*77e0*/  FADD.FTZ R8, R24, R15 ;  /* 0x0000000f18087221 */ /* 0x000fe20000010000 */
[----:B------:R-:W-:Y:S01]  /*77f0*/  F2FP.F16.F32.PACK_AB R24, R25, R24 ;  /* 0x000000181918723e */ /* 0x000fe200000000ff */
[----:B------:R-:W-:Y:S01]  /*7800*/  FMUL.FTZ R137, R137, R33 ;  /* 0x0000002189897220 */ /* 0x000fe20000410000 */
[----:B------:R-:W-:Y:S01]  /*7810*/  FADD.FTZ R9, R110, R9 ;  /* 0x000000096e097221 */ /* 0x000fe20000010000 */
[----:B------:R-:W-:Y:S01]  /*7820*/  FADD.FTZ R47, R25, R8 ;  /* 0x00000008192f7221 */ /* 0x000fe20000010000 */
[----:B------:R-:W-:Y:S01]  /*7830*/  F2FP.F16.F32.PACK_AB R25, R26, R10 ;  /* 0x0000000a1a19723e */ /* 0x000fe200000000ff */
[----:B------:R-:W2:Y:S01]  /*7840*/  MUFU.EX2 R29, R29 ;  /* 0x0000001d001d7308 */ /* 0x000ea20000000800 */
[----:B------:R-:W-:Y:S01]  /*7850*/  FADD.FTZ R9, R10, R9 ;  /* 0x000000090a097221 */ /* 0x000fe20000010000 */
[----:B0-----:R-:W-:Y:S01]  /*7860*/  FADD.FTZ R14, R28, R47 ;  /* 0x0000002f1c0e7221 */ /* 0x001fe20000010000 */
[----:B------:R-:W-:Y:S01]  /*7870*/  F2FP.F16.F32.PACK_AB R7, R110, R7 ;  /* 0x000000076e07723e */ /* 0x000fe200000000ff */
[-C--:B------:R-:W-:Y:S01]  /*7880*/  FMUL.FTZ R140, R140, R33.reuse ;  /* 0x000000218c8c7220 */ /* 0x080fe20000410000 */
[----:B------:R-:W-:Y:S01]  /*7890*/  FADD.FTZ R8, R26, R9 ;  /* 0x000000091a087221 */ /* 0x000fe20000010000 */
[-C--:B------:R-:W-:Y:S01]  /*78a0*/  FMUL.FTZ R141, R141, R33.reuse ;  /* 0x000000218d8d7220 */ /* 0x080fe20000410000 */
[-C--:B------:R-:W-:Y:S01]  /*78b0*/  FMUL.FTZ R144, R144, R33.reuse ;  /* 0x0000002190907220 */ /* 0x080fe20000410000 */
[----:B------:R-:W0:Y:S01]  /*78c0*/  MUFU.EX2 R108, R108 ;  /* 0x0000006c006c7308 */ /* 0x000e220000000800 */
[----:B-1----:R-:W-:Y:S01]  /*78d0*/  FADD.FTZ R9, R27, R8 ;  /* 0x000000081b097221 */ /* 0x002fe20000010000 */
[----:B------:R1:W-:Y:S01]  /*78e0*/  STSM.16.M88.4 [R152], R4 ;  /* 0x0000000498007844 */ /* 0x0003e20000000200 */
[-C--:B------:R-:W-:Y:S01]  /*78f0*/  FMUL.FTZ R145, R145, R33.reuse ;  /* 0x0000002191917220 */ /* 0x080fe20000410000 */
[-C--:B------:R-:W-:Y:S01]  /*7900*/  FMUL.FTZ R148, R148, R33.reuse ;  /* 0x0000002194947220 */ /* 0x080fe20000410000 */
[----:B------:R-:W-:Y:S01]  /*7910*/  FMUL.FTZ R149, R149, R33 ;  /* 0x0000002195957220 */ /* 0x000fe20000410000 */
[----:B------:R-:W-:-:S02]  /*7920*/  IMAD.MOV.U32 R0, RZ, RZ, R96 ;  /* 0x000000ffff007224 */ /* 0x000fc400078e0060 */
[----:B------:R-:W3:Y:S01]  /*7930*/  MUFU.EX2 R32, R32 ;  /* 0x0000002000207308 */ /* 0x000ee20000000800 */
[C---:B--2---:R-:W-:Y:S01]  /*7940*/  FADD.FTZ R47, R29.reuse, R14 ;  /* 0x0000000e1d2f7221 */ /* 0x044fe20000010000 */
[----:B------:R-:W-:-:S06]  /*7950*/  F2FP.F16.F32.PACK_AB R26, R29, R28 ;  /* 0x0000001c1d1a723e */ /* 0x000fcc00000000ff */
[----:B------:R-:W2:Y:S01]  /*7960*/  MUFU.EX2 R13, R13 ;  /* 0x0000000d000d7308 */ /* 0x000ea20000000800 */
[C---:B0-----:R-:W-:Y:S01]  /*7970*/  FADD.FTZ R8, R108.reuse, R9 ;  /* 0x000000096c087221 */ /* 0x041fe20000010000 */
[----:B------:R-:W-:-:S05]  /*7980*/  F2FP.F16.F32.PACK_AB R27, R108, R27 ;  /* 0x0000001b6c1b723e */ /* 0x000fca00000000ff */
[----:B------:R-:W-:Y:S01]  /*7990*/  STSM.16.M88.4 [R17], R24 ;  /* 0x0000001811007844 */ /* 0x000fe20000000200 */
[----:B------:R-:W0:Y:S01]  /*79a0*/  MUFU.EX2 R106, R106 ;  /* 0x0000006a006a7308 */ /* 0x000e220000000800 */
[----:B---3--:R-:W-:-:S07]  /*79b0*/  FADD.FTZ R47, R32, R47 ;  /* 0x0000002f202f7221 */ /* 0x008fce0000010000 */
[----:B------:R-:W3:Y:S01]  /*79c0*/  MUFU.EX2 R109, R109 ;  /* 0x0000006d006d7308 */ /* 0x000ee20000000800 */
[----:B--2---:R-:W-:-:S07]  /*79d0*/  FADD.FTZ R8, R13, R8 ;  /* 0x000000080d087221 */ /* 0x004fce0000010000 */
[----:B------:R-:W2:Y:S01]  /*79e0*/  MUFU.EX2 R36, R36 ;  /* 0x0000002400247308 */ /* 0x000ea20000000800 */
[----:B0-----:R-:W-:-:S07]  /*79f0*/  FADD.FTZ R47, R106, R47 ;  /* 0x0000002f6a2f7221 */ /* 0x001fce0000010000 */
[----:B------:R-:W0:Y:S01]  /*7a00*/  MUFU.EX2 R18, R18 ;  /* 0x0000001200127308 */ /* 0x000e220000000800 */
[----:B---3--:R-:W-:-:S07]  /*7a10*/  FADD.FTZ R9, R109, R8 ;  /* 0x000000086d097221 */ /* 0x008fce0000010000 */
[----:B------:R-:W3:Y:S01]  /*7a20*/  MUFU.EX2 R37, R37 ;  /* 0x0000002500257308 */ /* 0x000ee20000000800 */
[----:B--2---:R-:W-:-:S07]  /*7a30*/  FADD.FTZ R8, R36, R47 ;  /* 0x0000002f24087221 */ /* 0x004fce0000010000 */
[----:B------:R-:W2:Y:S01]  /*7a40*/  MUFU.EX2 R23, R23 ;  /* 0x0000001700177308 */ /* 0x000ea20000000800 */
[----:B0-----:R-:W-:-:S07]  /*7a50*/  FADD.FTZ R42, R18, R9 ;  /* 0x00000009122a7221 */ /* 0x001fce0000010000 */
[----:B------:R-:W0:Y:S01]  /*7a60*/  MUFU.EX2 R40, R40 ;  /* 0x0000002800287308 */ /* 0x000e220000000800 */
[C---:B---3--:R-:W-:Y:S01]  /*7a70*/  FADD.FTZ R9, R37.reuse, R8 ;  /* 0x0000000825097221 */ /* 0x048fe20000010000 */
[----:B------:R-:W-:-:S06]  /*7a80*/  F2FP.F16.F32.PACK_AB R10, R37, R36 ;  /* 0x00000024250a723e */ /* 0x000fcc00000000ff */
[----:B------:R-:W3:Y:S01]  /*7a90*/  MUFU.EX2 R19, R19 ;  /* 0x0000001300137308 */ /* 0x000ee20000000800 */
[----:B--2---:R-:W-:-:S07]  /*7aa0*/  FADD.FTZ R42, R23, R42 ;  /* 0x0000002a172a7221 */ /* 0x004fce0000010000 */
[----:B------:R-:W2:Y:S01]  /*7ab0*/  MUFU.EX2 R41, R41 ;  /* 0x0000002900297308 */ /* 0x000ea20000000800 */
[----:B0-----:R-:W-:-:S07]  /*7ac0*/  FADD.FTZ R8, R40, R9 ;  /* 0x0000000928087221 */ /* 0x001fce0000010000 */
        /* <DEDUP_REMOVED lines=14> */
[----:B------:R-:W-:Y:S02]  /*7bb0*/  F2FP.F16.F32.PACK_AB R8, R106, R32 ;  /* 0x000000206a08723e */ /* 0x000fe400000000ff */
[----:B------:R-:W-:-:S04]  /*7bc0*/  F2FP.F16.F32.PACK_AB R42, R45, R44 ;  /* 0x0000002c2d2a723e */ /* 0x000fc800000000ff */
[----:B------:R-:W0:Y:S01]  /*7bd0*/  MUFU.EX2 R22, R22 ;  /* 0x0000001600167308 */ /* 0x000e220000000800 */
[C---:B---3--:R-:W-:Y:S01]  /*7be0*/  FADD.FTZ R47, R34.reuse, R9 ;  /* 0x00000009222f7221 */ /* 0x048fe20000010000 */
[----:B------:R-:W-:Y:S02]  /*7bf0*/  F2FP.F16.F32.PACK_AB R9, R109, R13 ;  /* 0x0000000d6d09723e */ /* 0x000fe400000000ff */
[----:B------:R-:W-:-:S04]  /*7c00*/  F2FP.F16.F32.PACK_AB R43, R34, R43 ;  /* 0x0000002b222b723e */ /* 0x000fc800000000ff */
[----:B------:R-:W3:Y:S01]  /*7c10*/  MUFU.EX2 R49, R49 ;  /* 0x0000003100317308 */ /* 0x000ee20000000800 */
[----:B--2---:R-:W-:-:S07]  /*7c20*/  FADD.FTZ R28, R48, R29 ;  /* 0x0000001d301c7221 */ /* 0x004fce0000010000 */
[----:B------:R-:W2:Y:S01]  /*7c30*/  MUFU.EX2 R30, R30 ;  /* 0x0000001e001e7308 */ /* 0x000ea20000000800 */
[----:B0-----:R-:W-:-:S07]  /*7c40*/  FADD.FTZ R47, R22, R47 ;  /* 0x0000002f162f7221 */ /* 0x001fce0000010000 */
[----:B------:R-:W0:Y:S01]  /*7c50*/  MUFU.EX2 R52, R52 ;  /* 0x0000003400347308 */ /* 0x000e220000000800 */
[C---:B---3--:R-:W-:Y:S01]  /*7c60*/  FADD.FTZ R13, R49.reuse, R28 ;  /* 0x0000001c310d7221 */ /* 0x048fe20000010000 */
[----:B------:R-:W-:-:S06]  /*7c70*/  F2FP.F16.F32.PACK_AB R48, R49, R48 ;  /* 0x000000303130723e */ /* 0x000fcc00000000ff */
[----:B------:R-:W-:Y:S01]  /*7c80*/  MUFU.EX2 R51, R51 ;  /* 0x0000003300337308 */ /* 0x000fe20000000800 */
[----:B--2---:R-:W-:-:S07]  /*7c90*/  F2FP.F16.F32.PACK_AB R49, R30, R22 ;  /* 0x000000161e31723e */ /* 0x004fce00000000ff */
[----:B------:R-:W2:Y:S01]  /*7ca0*/  MUFU.EX2 R53, R53 ;  /* 0x0000003500357308 */ /* 0x000ea20000000800 */
[----:B0-----:R-:W-:-:S07]  /*7cb0*/  FADD.FTZ R28, R52, R13 ;  /* 0x0000000d341c7221 */ /* 0x001fce0000010000 */
[----:B------:R-:W-:Y:S08]  /*7cc0*/  MUFU.EX2 R31, R31 ;  /* 0x0000001f001f7308 */ /* 0x000ff00000000800 */
[----:B------:R-:W0:Y:S01]  /*7cd0*/  MUFU.EX2 R56, R56 ;  /* 0x0000003800387308 */ /* 0x000e220000000800 */
[----:B--2---:R-:W-:-:S07]  /*7ce0*/  F2FP.F16.F32.PACK_AB R50, R53, R52 ;  /* 0x000000343532723e */ /* 0x004fce00000000ff */
[----:B------:R-:W-:Y:S08]  /*7cf0*/  MUFU.EX2 R3, R58 ;  /* 0x0000003a00037308 */ /* 0x000ff00000000800 */
[----:B------:R-:W1:Y:S08]  /*7d00*/  MUFU.EX2 R57, R57 ;  /* 0x0000003900397308 */ /* 0x000e700000000800 */
[----:B------:R2:W-:Y:S08]  /*7d10*/  MUFU.EX2 R21, R11 ;  /* 0x0000000b00157308 */ /* 0x0005f00000000800 */
[----:B------:R-:W3:Y:S01]  /*7d20*/  MUFU.EX2 R12, R12 ;  /* 0x0000000c000c7308 */ /* 0x000ee20000000800 */
[----:B--2---:R-:W-:Y:S01]  /*7d30*/  F2FP.F16.F32.PACK_AB R11, R23, R18 ;  /* 0x00000012170b723e */ /* 0x004fe200000000ff */
[----:B------:R-:W-:Y:S01]  /*7d40*/  FADD.FTZ R18, R30, R47 ;  /* 0x0000002f1e127221 */ /* 0x000fe20000010000 */
[----:B------:R-:W-:-:S03]  /*7d50*/  FADD.FTZ R23, R53, R28 ;  /* 0x0000001c35177221 */ /* 0x000fc60000010000 */
[----:B------:R-:W-:Y:S01]  /*7d60*/  FADD.FTZ R18, R51, R18 ;  /* 0x0000001233127221 */ /* 0x000fe20000010000 */
[----:B0-----:R-:W-:Y:S01]  /*7d70*/  FADD.FTZ R28, R56, R23 ;  /* 0x00000017381c7221 */ /* 0x001fe20000010000 */
[----:B------:R-:W0:Y:S01]  /*7d80*/  MUFU.EX2 R60, R60 ;  /* 0x0000003c003c7308 */ /* 0x000e220000000800 */
[----:B------:R0:W-:Y:S01]  /*7d90*/  STSM.16.M88.4 [R16], R8 ;  /* 0x0000000810007844 */ /* 0x0001e20000000200 */
[----:B------:R-:W-:Y:S01]  /*7da0*/  FADD.FTZ R18, R31, R18 ;  /* 0x000000121f127221 */ /* 0x000fe20000010000 */
[C---:B-1----:R-:W-:Y:S01]  /*7db0*/  FADD.FTZ R5, R57.reuse, R28 ;  /* 0x0000001c39057221 */ /* 0x042fe20000010000 */
[----:B------:R-:W-:Y:S01]  /*7dc0*/  F2FP.F16.F32.PACK_AB R56, R57, R56 ;  /* 0x000000383938723e */ /* 0x000fe200000000ff */
[----:B------:R-:W-:Y:S01]  /*7dd0*/  STSM.16.M88.4 [R2+0x24800], R40 ;  /* 0x0248002802007844 */ /* 0x000fe20000000200 */
[----:B------:R-:W-:Y:S01]  /*7de0*/  FADD.FTZ R23, R3, R18 ;  /* 0x0000001203177221 */ /* 0x000fe20000010000 */
[----:B------:R-:W-:Y:S01]  /*7df0*/  F2FP.F16.F32.PACK_AB R51, R31, R51 ;  /* 0x000000331f33723e */ /* 0x000fe200000000ff */
[----:B------:R-:W1:Y:S01]  /*7e00*/  MUFU.EX2 R59, R59 ;  /* 0x0000003b003b7308 */ /* 0x000e620000000800 */
[C---:B---3--:R-:W-:Y:S01]  /*7e10*/  F2FP.F16.F32.PACK_AB R57, R12.reuse, R3 ;  /* 0x000000030c39723e */ /* 0x048fe200000000ff */
[----:B------:R-:W-:-:S02]  /*7e20*/  FADD.FTZ R6, R12, R23 ;  /* 0x000000170c067221 */ /* 0x000fc40000010000 */
[----:B------:R-:W-:Y:S04]  /*7e30*/  STSM.16.M88.4 [R154], R48 ;  /* 0x000000309a007844 */ /* 0x000fe80000000200 */
        /* <DEDUP_REMOVED lines=9> */
[----:B------:R-:W-:-:S05]  /*7ed0*/  F2FP.F16.F32.PACK_AB R59, R38, R59 ;  /* 0x0000003b263b723e */ /* 0x000fca00000000ff */
[----:B------:R-:W-:Y:S01]  /*7ee0*/  STSM.16.M88.4 [R17+0x6000], R56 ;  /* 0x0060003811007844 */ /* 0x000fe20000000200 */
        /* <DEDUP_REMOVED lines=19> */
[----:B------:R-:W-:-:S05]  /*8020*/  F2FP.F16.F32.PACK_AB R67, R15, R67 ;  /* 0x000000430f43723e */ /* 0x000fca00000000ff */
[----:B------:R-:W-:Y:S01]  /*8030*/  STSM.16.M88.4 [R16+0x6000], R64 ;  /* 0x0060004010007844 */ /* 0x000fe20000000200 */
[----:B------:R-:W2:Y:S01]  /*8040*/  MUFU.EX2 R75, R75 ;  /* 0x0000004b004b7308 */ /* 0x000ea20000000800 */
[----:B0-----:R-:W-:-:S07]  /*8050*/  FADD.FTZ R10, R74, R3 ;  /* 0x000000034a0a7221 */ /* 0x001fce0000010000 */
[----:B------:R-:W0:Y:S01]  /*8060*/  MUFU.EX2 R14, R73 ;  /* 0x00000049000e7308 */ /* 0x000e220000000800 */
[----:B-1----:R-:W-:-:S07]  /*8070*/  FADD.FTZ R3, R77, R8 ;  /* 0x000000084d037221 */ /* 0x002fce0000010000 */
[----:B------:R-:W1:Y:S01]  /*8080*/  MUFU.EX2 R78, R78 ;  /* 0x0000004e004e7308 */ /* 0x000e620000000800 */
[----:B--2---:R-:W-:-:S07]  /*8090*/  FADD.FTZ R7, R75, R10 ;  /* 0x0000000a4b077221 */ /* 0x004fce0000010000 */
[----:B------:R2:W3:Y:S01]  /*80a0*/  MUFU.EX2 R20, R76 ;  /* 0x0000004c00147308 */ /* 0x0004e20000000800 */
[C---:B0-----:R-:W-:Y:S01]  /*80b0*/  FADD.FTZ R3, R14.reuse, R3 ;  /* 0x000000030e037221 */ /* 0x041fe20000010000 */
[----:B------:R-:W-:-:S06]  /*80c0*/  F2FP.F16.F32.PACK_AB R77, R14, R77 ;  /* 0x0000004d0e4d723e */ /* 0x000fcc00000000ff */
[----:B------:R-:W0:Y:S01]  /*80d0*/  MUFU.EX2 R79, R79 ;  /* 0x0000004f004f7308 */ /* 0x000e220000000800 */
[----:B-1----:R-:W-:Y:S01]  /*80e0*/  FADD.FTZ R8, R78, R7 ;  /* 0x000000074e087221 */ /* 0x002fe20000010000 */
[----:B--2---:R-:W-:-:S06]  /*80f0*/  F2FP.F16.F32.PACK_AB R76, R75, R74 ;  /* 0x0000004a4b4c723e */ /* 0x004fcc00000000ff */
[----:B------:R-:W1:Y:S01]  /*8100*/  MUFU.EX2 R82, R82 ;  /* 0x0000005200527308 */ /* 0x000e620000000800 */
[----:B---3--:R-:W-:-:S04]  /*8110*/  FADD.FTZ R10, R20, R3 ;  /* 0x00000003140a7221 */ /* 0x008fc80000010000 */
[----:B------:R-:W-:-:S03]  /*8120*/  FADD.FTZ R7, R21, R10 ;  /* 0x0000000a15077221 */ /* 0x000fc60000010000 */
[----:B------:R-:W2:Y:S01]  /*8130*/  MUFU.EX2 R80, R80 ;  /* 0x0000005000507308 */ /* 0x000ea20000000800 */
[C---:B0-----:R-:W-:Y:S01]  /*8140*/  FADD.FTZ R3, R79.reuse, R8 ;  /* 0x000000084f037221 */ /* 0x041fe20000010000 */
[----:B------:R-:W-:Y:S02]  /*8150*/  F2FP.F16.F32.PACK_AB R78, R79, R78 ;  /* 0x0000004e4f4e723e */ /* 0x000fe400000000ff */
[----:B------:R-:W-:-:S04]  /*8160*/  F2FP.F16.F32.PACK_AB R79, R21, R20 ;  /* 0x00000014154f723e */ /* 0x000fc800000000ff */
[----:B------:R-:W0:Y:S01]  /*8170*/  MUFU.EX2 R83, R83 ;  /* 0x0000005300537308 */ /* 0x000e220000000800 */
[----:B-1----:R-:W-:Y:S01]  /*8180*/  FADD.FTZ R8, R82, R3 ;  /* 0x0000000352087221 */ /* 0x002fe20000010000 */
[----:B------:R-:W-:Y:S06]  /*8190*/  STSM.16.M88.4 [R2+0x2a800], R76 ;  /* 0x02a8004c02007844 */ /* 0x000fec0000000200 */
[----:B------:R-:W1:Y:S01]  /*81a0*/  MUFU.EX2 R81, R81 ;  /* 0x0000005100517308 */ /* 0x000e620000000800 */
[----:B--2---:R-:W-:-:S07]  /*81b0*/  FADD.FTZ R10, R80, R7 ;  /* 0x00000007500a7221 */ /* 0x004fce0000010000 */
[----:B------:R-:W2:Y:S01]  /*81c0*/  MUFU.EX2 R86, R86 ;  /* 0x0000005600567308 */ /* 0x000ea20000000800 */
[----:B0-----:R-:W-:-:S07]  /*81d0*/  FADD.FTZ R3, R83, R8 ;  /* 0x0000000853037221 */ /* 0x001fce0000010000 */
[----:B------:R0:W3:Y:S01]  /*81e0*/  MUFU.EX2 R13, R84 ;  /* 0x00000054000d7308 */ /* 0x0000e20000000800 */
[----:B-1----:R-:W-:-:S07]  /*81f0*/  FADD.FTZ R10, R81, R10 ;  /* 0x0000000a510a7221 */ /* 0x002fce0000010000 */
[----:B------:R-:W1:Y:S01]  /*8200*/  MUFU.EX2 R87, R87 ;  /* 0x0000005700577308 */ /* 0x000e620000000800 */
[----:B--2---:R-:W-:Y:S01]  /*8210*/  FADD.FTZ R8, R86, R3 ;  /* 0x0000000356087221 */ /* 0x004fe20000010000 */
[----:B0-----:R-:W-:-:S06]  /*8220*/  F2FP.F16.F32.PACK_AB R84, R83, R82 ;  /* 0x000000525354723e */ /* 0x001fcc00000000ff */
[----:B------:R0:W2:Y:S01]  /*8230*/  MUFU.EX2 R4, R85 ;  /* 0x0000005500047308 */ /* 0x0000a20000000800 */
[----:B---3--:R-:W-:-:S07]  /*8240*/  FADD.FTZ R3, R13, R10 ;  /* 0x0000000a0d037221 */ /* 0x008fce0000010000 */
[----:B------:R-:W3:Y:S01]  /*8250*/  MUFU.EX2 R90, R90 ;  /* 0x0000005a005a7308 */ /* 0x000ee20000000800 */
[C---:B-1----:R-:W-:Y:S01]  /*8260*/  FADD.FTZ R7, R87.reuse, R8 ;  /* 0x0000000857077221 */ /* 0x042fe20000010000 */
[----:B------:R-:W-:Y:S02]  /*8270*/  F2FP.F16.F32.PACK_AB R86, R87, R86 ;  /* 0x000000565756723e */ /* 0x000fe400000000ff */
[----:B0-----:R-:W-:-:S04]  /*8280*/  F2FP.F16.F32.PACK_AB R85, R81, R80 ;  /* 0x000000505155723e */ /* 0x001fc800000000ff */
[----:B------:R-:W0:Y:S01]  /*8290*/  MUFU.EX2 R5, R88 ;  /* 0x0000005800057308 */ /* 0x000e220000000800 */
[C---:B--2---:R-:W-:Y:S01]  /*82a0*/  FADD.FTZ R8, R4.reuse, R3 ;  /* 0x0000000304087221 */ /* 0x044fe20000010000 */
[----:B------:R-:W-:-:S05]  /*82b0*/  F2FP.F16.F32.PACK_AB R87, R4, R13 ;  /* 0x0000000d0457723e */ /* 0x000fca00000000ff */
[----:B------:R-:W-:Y:S01]  /*82c0*/  STSM.16.M88.4 [R153], R84 ;  /* 0x0000005499007844 */ /* 0x000fe20000000200 */
[----:B------:R-:W1:Y:S01]  /*82d0*/  MUFU.EX2 R91, R91 ;  /* 0x0000005b005b7308 */ /* 0x000e620000000800 */
[----:B---3--:R-:W-:-:S07]  /*82e0*/  FADD.FTZ R10, R90, R7 ;  /* 0x000000075a0a7221 */ /* 0x008fce0000010000 */
        /* <DEDUP_REMOVED lines=18> */
[----:B-1----:R-:W-:Y:S01]  /*8410*/  FADD.FTZ R8, R100, R7 ;  /* 0x0000000764087221 */ /* 0x002fe20000010000 */
[----:B------:R-:W-:-:S05]  /*8420*/  F2FP.F16.F32.PACK_AB R7, R94, R92 ;  /* 0x0000005c5e07723e */ /* 0x000fca00000000ff */
[----:B------:R1:W-:Y:S01]  /*8430*/  STSM.16.M88.4 [R17+0xc000], R4 ;  /* 0x00c0000411007844 */ /* 0x0003e20000000200 */
[----:B------:R-:W3:Y:S01]  /*8440*/  MUFU.EX2 R9, R98 ;  /* 0x0000006200097308 */ /* 0x000ee20000000800 */
[----:B--2---:R-:W-:-:S07]  /*8450*/  FADD.FTZ R3, R18, R3 ;  /* 0x0000000312037221 */ /* 0x004fce0000010000 */
[----:B------:R-:W2:Y:S01]  /*8460*/  MUFU.EX2 R101, R101 ;  /* 0x0000006500657308 */ /* 0x000ea20000000800 */
[C---:B0-----:R-:W-:Y:S01]  /*8470*/  FADD.FTZ R12, R99.reuse, R8 ;  /* 0x00000008630c7221 */ /* 0x041fe20000010000 */
[----:B------:R-:W-:Y:S01]  /*8480*/  F2FP.F16.F32.PACK_AB R8, R99, R100 ;  /* 0x000000646308723e */ /* 0x000fe200000000ff */
[----:B-1----:R-:W-:-:S05]  /*8490*/  IMAD.MOV.U32 R5, RZ, RZ, R103 ;  /* 0x000000ffff057224 */ /* 0x002fca00078e0067 */
[----:B------:R-:W0:Y:S01]  /*84a0*/  MUFU.EX2 R105, R105 ;  /* 0x0000006900697308 */ /* 0x000e220000000800 */
[C---:B---3--:R-:W-:Y:S01]  /*84b0*/  FADD.FTZ R3, R9.reuse, R3 ;  /* 0x0000000309037221 */ /* 0x048fe20000010000 */
[----:B------:R-:W-:-:S06]  /*84c0*/  F2FP.F16.F32.PACK_AB R9, R9, R18 ;  /* 0x000000120909723e */ /* 0x000fcc00000000ff */
[----:B------:R-:W1:Y:S01]  /*84d0*/  MUFU.EX2 R102, R102 ;  /* 0x0000006600667308 */ /* 0x000e620000000800 */
[----:B--2---:R-:W-:-:S07]  /*84e0*/  FADD.FTZ R12, R101, R12 ;  /* 0x0000000c650c7221 */ /* 0x004fce0000010000 */
[----:B------:R-:W2:Y:S01]  /*84f0*/  MUFU.EX2 R104, R104 ;  /* 0x0000006800687308 */ /* 0x000ea20000000800 */
[C---:B0-----:R-:W-:Y:S01]  /*8500*/  F2FP.F16.F32.PACK_AB R10, R105.reuse, R101 ;  /* 0x00000065690a723e */ /* 0x041fe200000000ff */
[----:B-1----:R-:W-:Y:S01]  /*8510*/  FADD.FTZ R13, R102, R3 ;  /* 0x00000003660d7221 */ /* 0x002fe20000010000 */
[----:B------:R-:W-:Y:S01]  /*8520*/  FADD.FTZ R3, R105, R12 ;  /* 0x0000000c69037221 */ /* 0x000fe20000010000 */
[C---:B--2---:R-:W-:Y:S02]  /*8530*/  F2FP.F16.F32.PACK_AB R11, R104.reuse, R102 ;  /* 0x00000066680b723e */ /* 0x044fe400000000ff */
[----:B------:R-:W-:-:S03]  /*8540*/  FADD.FTZ R4, R104, R13 ;  /* 0x0000000d68047221 */ /* 0x000fc60000010000 */
        /* <DEDUP_REMOVED lines=9> */
.L_x_12829:
[----:B------:R-:W-:Y:S06]  /*85e0*/  BAR.ARV 0x8, 0x200 ;  /* 0x0208000000007b1d */ /* 0x000fec0000002000 */
[----:B------:R-:W-:Y:S05]  /*85f0*/  @!P0 BRA `(.L_x_12839) ;  /* 0x0000000000048947 */ /* 0x000fea0003800000 */
[----:B------:R-:W-:Y:S01]  /*8600*/  BPT.TRAP 0x1 ;  /* 0x000000040000795c */ /* 0x000fe20000300000 */
.L_x_12839:
[----:B------:R-:W-:Y:S01]  /*8610*/  ULEA UR12, UR38, UR39, 0x3 ;  /* 0x00000027260c7291 */ /* 0x000fe2000f8e183f */
[----:B------:R-:W-:-:S04]  /*8620*/  MOV R0, UR37 ;  /* 0x0000002500007c02 */ /* 0x000fc80008000f00 */
[----:B------:R-:W-:-:S04]  /*8630*/  SHF.L.U32 R0, R0, 0x1f, RZ ;  /* 0x0000001f00007819 */ /* 0x000fc800000006ff */
[----:B------:R1:W2:Y:S01]  /*8640*/  SYNCS.PHASECHK.TRANS64.TRYWAIT P2, [UR12+0x30850], R0 ;  /* 0x03085000ff0075a7 */ /* 0x0002a2000804014c */
[----:B------:R-:W-:Y:S05]  /*8650*/  @!P0 BRA `(.L_x_12840) ;  /* 0x0000000000048947 */ /* 0x000fea0003800000 */
[----:B------:R-:W-:Y:S01]  /*8660*/  BPT.TRAP 0x1 ;  /* 0x000000040000795c */ /* 0x000fe20000300000 */
.L_x_12840:
[----:B--2---:R-:W-:Y:S05]  /*8670*/  @P2 BRA `(.L_x_12841) ;  /* 0x0000000000082947 */ /* 0x004fea0003800000 */
[----:B------:R-:W2:Y:S02]  /*8680*/  SYNCS.PHASECHK.TRANS64.TRYWAIT P0, [UR12+0x30850], R0 ;  /* 0x03085000ff0075a7 */ /* 0x000ea4000800014c */
[----:B--2---:R-:W-:Y:S05]  /*8690*/  @!P0 BRA `(.L_x_12842) ;  /* 0x0000007800048947 */ /* 0x004fea0003800000 */
.L_x_12841:
[----:B------:R-:W-:Y:S01]  /*86a0*/  UIADD3 UR39, UR39, 0x400, URZ ;  /* 0x0000040027277890 */ /* 0x000fe2000fffe03f */
[----:B------:R-:W-:Y:S01]  /*86b0*/  WARPGROUP.ARRIVE ;  /* 0x00000000000079c5 */ /* 0x000fe20000000000 */
[----:B------:R-:W-:Y:S01]  /*86c0*/  UIADD3 UR25, UR25, 0x1e800, URZ ;  /* 0x0001e80019197890 */ /* 0x000fe2000fffe03f */
[----:B-12---:R-:W1:Y:S01]  /*86d0*/  SHFL.BFLY PT, R0, R3, 0x2, 0x1f ;  /* 0x0c401f0003007f89 */ /* 0x006e6200000e0000 */
[----:B------:R-:W-:Y:S01]  /*86e0*/  USHF.R.U32.HI UR39, URZ, 0x4, UR39 ;  /* 0x000000043f277899 */ /* 0x000fe20008011627 */
[----:B------:R-:W-:Y:S01]  /*86f0*/  IMAD.MOV.U32 R21, RZ, RZ, RZ ;  /* 0x000000ffff157224 */ /* 0x000fe200078e00ff */
[----:B------:R-:W-:Y:S01]  /*8700*/  USHF.R.U32.HI UR25, URZ, 0x4, UR25 ;  /* 0x000000043f197899 */ /* 0x000fe20008011619 */
[----:B------:R-:W2:Y:S01]  /*8710*/  SHFL.BFLY PT, R5, R4, 0x2, 0x1f ;  /* 0x0c401f0004057f89 */ /* 0x000ea200000e0000 */
[----:B------:R-:W-:Y:S01]  /*8720*/  ULOP3.LUT UR6, UR39, 0x3fff, URZ, 0xc0, !UPT ;  /* 0x00003fff27067892 */ /* 0x000fe2000f8ec03f */
[----:B0--3--:R-:W-:Y:S01]  /*8730*/  MOV R11, UR26 ;  /* 0x0000001a000b7c02 */ /* 0x009fe20008000f00 */
[----:B------:R-:W-:-:S02]  /*8740*/  ULOP3.LUT UR4, UR25, 0x3fff, URZ, 0xc0, !UPT ;  /* 0x00003fff19047892 */ /* 0x000fc4000f8ec03f */
[----:B------:R-:W-:Y:S02]  /*8750*/  UIMAD UR6, UR38, 0x600, UR6 ;  /* 0x00000600260678a4 */ /* 0x000fe4000f8e0206 */
[----:B------:R-:W-:Y:S01]  /*8760*/  ULOP3.LUT UR4, UR4, 0x10000, URZ, 0xfc, !UPT ;  /* 0x0001000004047892 */ /* 0x000fe2000f8efc3f */
[----:B------:R-:W-:Y:S01]  /*8770*/  UMOV UR7, 0x40000040 ;  /* 0x4000004000077882 */ /* 0x000fe20000000000 */
[----:B------:R-:W-:Y:S01]  /*8780*/  UMOV UR5, 0x40000040 ;  /* 0x4000004000057882 */ /* 0x000fe20000000000 */
[----:B------:R-:W-:Y:S02]  /*8790*/  UIADD3 UR10, UR6, 0x80, URZ ;  /* 0x00000080060a7890 */ /* 0x000fe4000fffe03f */
[----:B------:R-:W-:Y:S01]  /*87a0*/  UIADD3 UR8, UR4, 0x2, URZ ;  /* 0x0000000204087890 */ /* 0x000fe2000fffe03f */
[----:B------:R-:W-:-:S03]  /*87b0*/  UMOV UR11, 0x40000040 ;  /* 0x40000040000b7882 */ /* 0x000fc60000000000 */
[----:B------:R-:W-:Y:S01]  /*87c0*/  HGMMA.64x64x16.F32 R120, gdesc[UR4].tnspB, R120, gsb0 ;  /* 0x40e00000047879f0 */ /* 0x000fe20008000878 */
[----:B------:R-:W-:Y:S01]  /*87d0*/  UMOV UR9, 0x40000040 ;  /* 0x4000004000097882 */ /* 0x000fe20000000000 */
[----:B------:R-:W-:Y:S01]  /*87e0*/  UMOV UR7, 0x40000040 ;  /* 0x4000004000077882 */ /* 0x000fe20000000000 */
[----:B------:R-:W-:Y:S01]  /*87f0*/  UMOV UR5, 0x40000040 ;  /* 0x4000004000057882 */ /* 0x000fe20000000000 */
[----:B-1----:R-:W-:Y:S01]  /*8800*/  FADD.FTZ R0, R0, R3 ;  /* 0x0000000300007221 */ /* 0x002fe20000010000 */
[----:B------:R-:W-:Y:S01]  /*8810*/  UIADD3 UR38, UR38, 0x1, URZ ;  /* 0x0000000126267890 */ /* 0x000fe2000fffe03f */
[----:B------:R-:W-:Y:S01]  /*8820*/  IMAD.MOV.U32 R3, RZ, RZ, -0x800000 ;  /* 0xff800000ff037424 */ /* 0x000fe200078e00ff */
[----:B------:R-:W-:Y:S01]  /*8830*/  UIADD3 UR45, UR45, 0x1, URZ ;  /* 0x000000012d2d7890 */ /* 0x000fe2000fffe03f */
[----:B--2---:R-:W-:Y:S01]  /*8840*/  FADD.FTZ R6, R5, R4 ;  /* 0x0000000405067221 */ /* 0x004fe20000010000 */
[----:B------:R-:W-:Y:S01]  /*8850*/  UISETP.NE.AND UP0, UPT, UR38, 0x2, UPT ;  /* 0x000000022600788c */ /* 0x000fe2000bf05270 */
[----:B------:R-:W0:Y:S03]  /*8860*/  SHFL.BFLY PT, R5, R0, 0x1, 0x1f ;  /* 0x0c201f0000057f89 */ /* 0x000e2600000e0000 */
[----:B------:R-:W-:Y:S01]  /*8870*/  USEL UR38, UR38, URZ, UP0 ;  /* 0x0000003f26267287 */ /* 0x000fe20008000000 */
[----:B------:R-:W1:Y:S01]  /*8880*/  SHFL.BFLY PT, R7, R6, 0x1, 0x1f ;  /* 0x0c201f0006077f89 */ /* 0x000e6200000e0000 */
[----:B0-----:R-:W-:Y:S01]  /*8890*/  FADD.FTZ R9, R0, R5 ;  /* 0x0000000500097221 */ /* 0x001fe20000010000 */
[----:B------:R-:W-:-:S02]  /*88a0*/  IMAD.U32 R5, RZ, RZ, UR26 ;  /* 0x0000001aff057e24 */ /* 0x000fc4000f8e00ff */
        /* <DEDUP_REMOVED lines=14> */
[----:B------:R-:W-:Y:S01]  /*8990*/  PLOP3.LUT P0, PT, PT, PT, PT, 0x8, 0x0 ;  /* 0x000000000000781c */ /* 0x000fe20003f0e170 */
[----:B------:R-:W-:Y:S02]  /*89a0*/  WARPGROUP.DEPBAR.LE gsb0, 0x0 ;  /* 0x00008000000079c5 */ /* 0x000fe40000010000 */
[----:B------:R-:W-:Y:S01]  /*89b0*/  WARPGROUP.ARRIVE ;  /* 0x00000000000079c5 */ /* 0x000fe20000000000 */
[----:B------:R-:W0:Y:S01]  /*89c0*/  @P2 MUFU.RCP R7, R10 ;  /* 0x0000000a00072308 */ /* 0x000e220000001000 */
[----:B--2---:R-:W-:Y:S01]  /*89d0*/  @P2 FMUL.FTZ R9, R11, 0.69314718246459960938 ;  /* 0x3f3172180b092820 */ /* 0x004fe20000410000 */
[----:B-1----:R-:W-:-:S03]  /*89e0*/  @P2 FMUL.FTZ R8, R8, 0.69314718246459960938 ;  /* 0x3f31721808082820 */ /* 0x002fc60000410000 */
[----:B------:R-:W-:Y:S01]  /*89f0*/  HGMMA.64x64x16.F32 R120, gdesc[UR8].tnspB, R120, gsb0 ;  /* 0x40e00000087879f0 */ /* 0x000fe20008000878 */
[----:B------:R-:W-:Y:S01]  /*8a00*/  UIADD3 UR10, UR6, 0x100, URZ ;  /* 0x00000100060a7890 */ /* 0x000fe2000fffe03f */
[----:B------:R-:W-:Y:S01]  /*8a10*/  @P2 FFMA.FTZ R0, R9, R103, R8 ;  /* 0x0000006709002223 */ /* 0x000fe20000010008 */
        /* <DEDUP_REMOVED lines=59> */
[----:B------:R-:W-:Y:S02]  /*8dd0*/  UIADD3 UR6, UR6, 0x580, URZ ;  /* 0x0000058006067890 */ /* 0x000fe4000fffe03f */
[----:B------:R-:W-:Y:S01]  /*8de0*/  UIADD3 UR4, UR4, 0xc06, URZ ;  /* 0x00000c0604047890 */ /* 0x000fe2000fffe03f */
[----:B------:R-:W-:Y:S02]  /*8df0*/  WARPGROUP.DEPBAR.LE gsb0, 0x0 ;  /* 0x00008000000079c5 */ /* 0x000fe40000010000 */
[----:B------:R-:W-:-:S06]  /*8e00*/  WARPGROUP.ARRIVE ;  /* 0x00000000000079c5 */ /* 0x000fcc0000000000 */
[----:B------:R-:W-:Y:S03]  /*8e10*/  HGMMA.64x64x16.F32 R120, gdesc[UR8].tnspB, R120, gsb0 ;  /* 0x40e00000087879f0 */ /* 0x000fe60008000878 */
[----:B------:R-:W-:Y:S02]  /*8e20*/  WARPGROUP.DEPBAR.LE gsb0, 0x0 ;  /* 0x00008000000079c5 */ /* 0x000fe40000010000 */
[----:B------:R-:W-:-:S06]  /*8e30*/  WARPGROUP.ARRIVE ;  /* 0x00000000000079c5 */ /* 0x000fcc0000000000 */
[----:B------:R-:W-:Y:S01]  /*8e40*/  HGMMA.64x64x16.F32 R120, gdesc[UR4].tnspB, R120, gsb0 ;  /* 0x40e00000047879f0 */ /* 0x000fe20008000878 */
        /* <DEDUP_REMOVED lines=36> */
.L_x_12822:
        /* <DEDUP_REMOVED lines=10> */
[----:B------:R-:W2:Y:S01]  /*9130*/  LDL R4, [R1+0x18] ;  /* 0x0000180001047983 */ /* 0x000ea20000100800 */
[----:B------:R-:W0:Y:S01]  /*9140*/  S2UR UR4, SR_SWINHI ;  /* 0x00000000000479c3 */ /* 0x000e220000002f00 */
[----:B------:R-:W-:Y:S02]  /*9150*/  F2FP.F16.F32.PACK_AB R12, R12, R49 ;  /* 0x000000310c0c723e */ /* 0x000fe400000000ff */
[----:B------:R-:W-:Y:S01]  /*9160*/  F2FP.F16.F32.PACK_AB R13, R13, R50 ;  /* 0x000000320d0d723e */ /* 0x000fe200000000ff */
[----:B------:R-:W3:Y:S01]  /*9170*/  LDL R52, [R1+0x14] ;  /* 0x0000140001347983 */ /* 0x000ee20000100800 */
[----:B------:R-:W-:Y:S02]  /*9180*/  F2FP.F16.F32.PACK_AB R14, R14, R47 ;  /* 0x0000002f0e0e723e */ /* 0x000fe400000000ff */
[----:B------:R-:W-:Y:S02]  /*9190*/  F2FP.F16.F32.PACK_AB R15, R15, R48 ;  /* 0x000000300f0f723e */ /* 0x000fe400000000ff */
[----:B------:R-:W-:-:S02]  /*91a0*/  F2FP.F16.F32.PACK_AB R148, R29, R30 ;  /* 0x0000001e1d94723e */ /* 0x000fc400000000ff */
[----:B------:R-:W-:Y:S01]  /*91b0*/  F2FP.F16.F32.PACK_AB R149, R23, R28 ;  /* 0x0000001c1795723e */ /* 0x000fe200000000ff */
[----:B------:R-:W1:Y:S01]  /*91c0*/  LDC R29, c[0x0][0xbe8] ;  /* 0x0002fa00ff1d7b82 */ /* 0x000e620000000800 */
[----:B------:R-:W-:Y:S02]  /*91d0*/  F2FP.F16.F32.PACK_AB R150, R21, R22 ;  /* 0x000000161596723e */ /* 0x000fe400000000ff */
[----:B------:R-:W-:-:S05]  /*91e0*/  F2FP.F16.F32.PACK_AB R151, R151, R20 ;  /* 0x000000149797723e */ /* 0x000fca00000000ff */
[----:B------:R-:W-:Y:S01]  /*91f0*/  BAR.SYNC.DEFER_BLOCKING 0x1, 0x180 ;  /* 0x0046000000007b1d */ /* 0x000fe20000010000 */
[----:B------:R-:W-:-:S05]  /*9200*/  USHF.R.S32.HI UR18, URZ, 0x1f, UR43 ;  /* 0x0000001f3f127899 */ /* 0x000fca000801142b */
[----:B------:R-:W-:Y:S01]  /*9210*/  ULDC.64 UR10, c[0x0][0xb90] ;  /* 0x0002e400000a7ab9 */ /* 0x000fe20000000a00 */
[----:B------:R-:W-:Y:S01]  /*9220*/  ULDC.64 UR14, c[0x0][0xc08] ;  /* 0x00030200000e7ab9 */ /* 0x000fe20000000a00 */
[----:B------:R-:W-:Y:S01]  /*9230*/  UMOV UR8, UR39 ;  /* 0x0000002700087c82 */ /* 0x000fe20008000000 */
[----:B0-----:R-:W-:Y:S01]  /*9240*/  UMOV UR9, UR4 ;  /* 0x0000000400097c82 */ /* 0x001fe20008000000 */
[----:B------:R-:W-:Y:S01]  /*9250*/  ULDC.64 UR16, c[0x0][0xb98] ;  /* 0x0002e60000107ab9 */ /* 0x000fe20000000a00 */
[----:B------:R-:W-:Y:S02]  /*9260*/  IMAD.U32 R18, RZ, RZ, UR8 ;  /* 0x00000008ff127e24 */ /* 0x000fe4000f8e00ff */
[----:B------:R-:W-:Y:S01]  /*9270*/  IMAD.U32 R19, RZ, RZ, UR9 ;  /* 0x00000009ff137e24 */ /* 0x000fe2000f8e00ff */
[----:B------:R-:W-:Y:S02]  /*9280*/  ULDC.64 UR8, c[0x0][0xc00] ;  /* 0x0003000000087ab9 */ /* 0x000fe40000000a00 */
[----:B------:R-:W-:-:S04]  /*9290*/  UISETP.NE.U32.AND UP0, UPT, UR8, URZ, UPT ;  /* 0x0000003f0800728c */ /* 0x000fc8000bf05070 */
[----:B------:R-:W-:-:S03]  /*92a0*/  UISETP.NE.AND.EX UP0, UPT, UR9, URZ, UPT, UP0 ;  /* 0x0000003f0900728c */ /* 0x000fc6000bf05300 */
[----:B------:R-:W-:Y:S02]  /*92b0*/  ULDC.64 UR8, c[0x0][0xc00] ;  /* 0x0003000000087ab9 */ /* 0x000fe40000000a00 */
[----:B------:R-:W-:-:S06]  /*92c0*/  UIMAD.WIDE UR8, UR40, 0x4, UR8 ;  /* 0x00000004280878a5 */ /* 0x000fcc000f8e0208 */
[----:B------:R-:W-:Y:S02]  /*92d0*/  IMAD.U32 R20, RZ, RZ, UR8 ;  /* 0x00000008ff147e24 */ /* 0x000fe4000f8e00ff */
[----:B------:R-:W-:Y:S02]  /*92e0*/  IMAD.U32 R21, RZ, RZ, UR9 ;  /* 0x00000009ff157e24 */ /* 0x000fe4000f8e00ff */
[----:B--2---:R-:W-:-:S03]  /*92f0*/  IMAD.WIDE R4, R4, 0x2, R18 ;  /* 0x0000000204047825 */ /* 0x004fc600078e0212 */
[C---:B------:R-:W-:Y:S02]  /*9300*/  IADD3 R11, P2, R4.reuse, 0x20, RZ ;  /* 0x00000020040b7810 */ /* 0x040fe40007f5e0ff */
[C---:B------:R-:W-:Y:S02]  /*9310*/  IADD3 R25, P0, R4.reuse, 0x60, RZ ;  /* 0x0000006004197810 */ /* 0x040fe40007f1e0ff */
[C---:B------:R-:W-:Y:S02]  /*9320*/  IADD3 R9, P1, R4.reuse, 0x40, RZ ;  /* 0x0000004004097810 */ /* 0x040fe40007f3e0ff */
[----:B------:R-:W-:Y:S02]  /*9330*/  LOP3.LUT R7, R4, 0x380, RZ, 0xc0, !PT ;  /* 0x0000038004077812 */ /* 0x000fe400078ec0ff */
[----:B------:R-:W-:Y:S02]  /*9340*/  LOP3.LUT R10, R11, 0x380, RZ, 0xc0, !PT ;  /* 0x000003800b0a7812 */ /* 0x000fe400078ec0ff */
[----:B------:R-:W-:-:S02]  /*9350*/  LOP3.LUT R6, R25, 0x380, RZ, 0xc0, !PT ;  /* 0x0000038019067812 */ /* 0x000fc400078ec0ff */
[----:B------:R-:W-:Y:S02]  /*9360*/  LOP3.LUT R8, R9, 0x380, RZ, 0xc0, !PT ;  /* 0x0000038009087812 */ /* 0x000fe400078ec0ff */
[----:B------:R-:W-:Y:S02]  /*9370*/  SHF.R.U64 R7, R7, 0x3, RZ ;  /* 0x0000000307077819 */ /* 0x000fe400000012ff */
        /* <DEDUP_REMOVED lines=8> */
[----:B------:R-:W-:Y:S02]  /*9400*/  LOP3.LUT R8, R8, R9, RZ, 0x3c, !PT ;  /* 0x0000000908087212 */ /* 0x000fe400078e3cff */
[-C--:B------:R-:W-:Y:S02]  /*9410*/  IADD3.X R9, RZ, R5.reuse, RZ, P1, !PT ;  /* 0x00000005ff097210 */ /* 0x080fe40000ffe4ff */
[----:B------:R-:W-:Y:S02]  /*9420*/  MOV R51, R4 ;  /* 0x0000000400337202 */ /* 0x000fe40000000f00 */
[----:B------:R-:W-:Y:S02]  /*9430*/  MOV R24, R6 ;  /* 0x0000000600187202 */ /* 0x000fe40000000f00 */
[----:B------:R-:W-:Y:S02]  /*9440*/  MOV R25, R8 ;  /* 0x0000000800197202 */ /* 0x000fe40000000f00 */
[----:B------:R-:W-:-:S02]  /*9450*/  MOV R26, R10 ;  /* 0x0000000a001a7202 */ /* 0x000fc40000000f00 */
        /* <DEDUP_REMOVED lines=8> */
[----:B------:R0:W-:Y:S04]  /*94e0*/  STSM.16.M88.4 [R51], R12 ;  /* 0x0000000c33007844 */ /* 0x0001e80000000200 */
[----:B------:R-:W-:Y:S04]  /*94f0*/  STSM.16.M88.4 [R26], R4 ;  /* 0x000000041a007844 */ /* 0x000fe80000000200 */
[----:B------:R2:W-:Y:S04]  /*9500*/  STSM.16.M88.4 [R25], R8 ;  /* 0x0000000819007844 */ /* 0x0005e80000000200 */
[----:B------:R4:W-:Y:S01]  /*9510*/  STSM.16.M88.4 [R24], R148 ;  /* 0x0000009418007844 */ /* 0x0009e20000000200 */
[----:B------:R-:W-:Y:S01]  /*9520*/  BAR.SYNC.DEFER_BLOCKING 0x1, 0x180 ;  /* 0x0046000000007b1d */ /* 0x000fe20000010000 */
[----:B------:R-:W-:-:S13]  /*9530*/  PLOP3.LUT P2, PT, PT, PT, UP0, 0x80, 0x0 ;  /* 0x000000000000781c */ /* 0x000fda0003f4f008 */
[----:B------:R-:W4:Y:S01]  /*9540*/  @P2 LDG.E R22, desc[UR48][R20.64] ;  /* 0x0000003014162981 */ /* 0x000f22000c1e1900 */
[----:B-1----:R-:W-:Y:S01]  /*9550*/  ISETP.NE.AND P1, PT, R29, 0x1, PT ;  /* 0x000000011d00780c */ /* 0x002fe20003f25270 */
[----:B------:R-:W-:-:S12]  /*9560*/  UMOV UR4, URZ ;  /* 0x0000003f00047c82 */ /* 0x000fd80008000000 */
[----:B------:R-:W1:Y:S08]  /*9570*/  @P1 LDC R23, c[0x0][0xbec] ;  /* 0x0002fb00ff171b82 */ /* 0x000e700000000800 */
[----:B0-----:R-:W0:Y:S01]  /*9580*/  @P1 LDC R12, c[0x0][0xbf0] ;  /* 0x0002fc00ff0c1b82 */ /* 0x001e220000000800 */
[----:B--2---:R-:W-:-:S04]  /*9590*/  IMAD.U32 R8, RZ, RZ, UR42 ;  /* 0x0000002aff087e24 */ /* 0x004fc8000f8e00ff */
[----:B---3--:R-:W-:Y:S01]  /*95a0*/  IMAD R8, R8, 0xc0, R52 ;  /* 0x000000c008087824 */ /* 0x008fe200078e0234 */
[----:B------:R-:W-:-:S03]  /*95b0*/  UIMAD UR7, UR18, UR10, URZ ;  /* 0x0000000a120772a4 */ /* 0x000fc6000f8e023f */
[----:B------:R-:W-:Y:S01]  /*95c0*/  IMAD.MOV.U32 R4, RZ, RZ, R8 ;  /* 0x000000ffff047224 */ /* 0x000fe200078e0008 */
[----:B------:R-:W-:Y:S01]  /*95d0*/  UIMAD UR12, UR43, UR11, UR7 ;  /* 0x0000000b2b0c72a4 */ /* 0x000fe2000f8e0207 */
[----:B-1----:R-:W-:Y:S01]  /*95e0*/  @P1 IMAD.HI.U32 R5, R8, R23, RZ ;  /* 0x0000001708051227 */ /* 0x002fe200078e00ff */
[----:B------:R-:W-:Y:S02]  /*95f0*/  USEL UR19, UR41, URZ, !UP0 ;  /* 0x0000003f29137287 */ /* 0x000fe4000c000000 */
[----:B------:R-:W-:Y:S02]  /*9600*/  UISETP.NE.U32.AND UP1, UPT, UR14, URZ, UPT ;  /* 0x0000003f0e00728c */ /* 0x000fe4000bf25070 */
[----:B0-----:R-:W-:Y:S01]  /*9610*/  @P1 SHF.R.U32.HI R4, RZ, R12, R5 ;  /* 0x0000000cff041219 */ /* 0x001fe20000011605 */
[----:B------:R-:W-:-:S03]  /*9620*/  USEL UR7, UR40, URZ, !UP0 ;  /* 0x0000003f28077287 */ /* 0x000fc6000c000000 */
[----:B------:R-:W-:Y:S01]  /*9630*/  IADD3 R6, -R4, RZ, RZ ;  /* 0x000000ff04067210 */ /* 0x000fe20007ffe1ff */
[----:B------:R-:W-:-:S04]  /*9640*/  UISETP.NE.AND.EX UP0, UPT, UR15, URZ, UPT, UP1 ;  /* 0x0000003f0f00728c */ /* 0x000fc8000bf05310 */
[----:B------:R-:W-:Y:S01]  /*9650*/  IMAD R7, R29, R6, R8 ;  /* 0x000000061d077224 */ /* 0x000fe200078e0208 */
[----:B------:R-:W-:-:S04]  /*9660*/  SHF.R.S32.HI R6, RZ, 0x1f, R4 ;  /* 0x0000001fff067819 */ /* 0x000fc80000011404 */
[----:B------:R-:W-:Y:S02]  /*9670*/  SHF.R.S32.HI R5, RZ, 0x1f, R7 ;  /* 0x0000001fff057819 */ /* 0x000fe40000011407 */
[----:B------:R-:W-:Y:S02]  /*9680*/  PLOP3.LUT P3, PT, PT, PT, UP0, 0x80, 0x0 ;  /* 0x000000000000781c */ /* 0x000fe40003f6f008 */
[----:B----4-:R-:W-:-:S13]  /*9690*/  @P2 R2UR UR4, R22 ;  /* 0x00000000160422ca */ /* 0x010fda00000e0000 */
[----:B------:R-:W-:Y:S02]  /*96a0*/  USHF.R.S32.HI UR9, URZ, 0x1f, UR4 ;  /* 0x0000001f3f097899 */ /* 0x000fe40008011404 */
[----:B------:R-:W-:Y:S02]  /*96b0*/  UMOV UR8, UR4 ;  /* 0x0000000400087c82 */ /* 0x000fe40008000000 */
[----:B------:R-:W-:-:S04]  /*96c0*/  UIMAD.WIDE.U32 UR10, UR43, UR10, UR8 ;  /* 0x0000000a2b0a72a5 */ /* 0x000fc8000f8e0008 */
[----:B------:R-:W-:Y:S02]  /*96d0*/  UIADD3 UR11, UR11, UR12, URZ ;  /* 0x0000000c0b0b7290 */ /* 0x000fe4000fffe03f */
[----:B------:R-:W-:Y:S02]  /*96e0*/  UIMAD UR12, UR19, UR16, URZ ;  /* 0x00000010130c72a4 */ /* 0x000fe4000f8e023f */
[----:B------:R-:W-:Y:S02]  /*96f0*/  UIMAD.WIDE.U32 UR10, UR7, UR16, UR10 ;  /* 0x00000010070a72a5 */ /* 0x000fe4000f8e000a */
[----:B------:R-:W-:-:S03]  /*9700*/  UIMAD UR12, UR7, UR17, UR12 ;  /* 0x00000011070c72a4 */ /* 0x000fc6000f8e020c */
[----:B------:R-:W-:Y:S01]  /*9710*/  ULDC.64 UR16, c[0x0][0xb88] ;  /* 0x0002e20000107ab9 */ /* 0x000fe20000000a00 */
[----:B------:R-:W-:Y:S02]  /*9720*/  IADD3 R4, P0, R4, UR10, RZ ;  /* 0x0000000a04047c10 */ /* 0x000fe4000ff1e0ff */
[----:B------:R-:W-:Y:S01]  /*9730*/  IMAD.U32 R9, RZ, RZ, UR12 ;  /* 0x0000000cff097e24 */ /* 0x000fe2000f8e00ff */
[----:B------:R-:W-:Y:S01]  /*9740*/  @UP0 ULEA UR10, UP1, UR40, UR14, 0x2 ;  /* 0x0000000e280a0291 */ /* 0x000fe2000f82103f */
[----:B------:R-:W-:Y:S01]  /*9750*/  IMAD R8, R5, UR16, RZ ;  /* 0x0000001005087c24 */ /* 0x000fe2000f8e02ff */
[----:B------:R-:W-:Y:S02]  /*9760*/  ULDC.64 UR12, c[0x0][0xb50] ;  /* 0x0002d400000c7ab9 */ /* 0x000fe40000000a00 */
[----:B------:R-:W-:Y:S01]  /*9770*/  IADD3.X R5, R6, UR11, R9, P0, !PT ;  /* 0x0000000b06057c10 */ /* 0x000fe200087fe409 */
[----:B------:R-:W-:Y:S01]  /*9780*/  @UP0 ULEA.HI.X UR11, UR40, UR15, UR41, 0x2, UP1 ;  /* 0x0000000f280b0291 */ /* 0x000fe200088f1429 */
[----:B------:R-:W-:Y:S01]  /*9790*/  ULDC UR14, c[0x0][0xa88] ;  /* 0x0002a200000e7ab9 */ /* 0x000fe20000000800 */
[----:B------:R-:W-:-:S02]  /*97a0*/  IMAD.U32 R12, RZ, RZ, UR10 ;  /* 0x0000000aff0c7e24 */ /* 0x000fc4000f8e00ff */
[----:B------:R-:W-:Y:S02]  /*97b0*/  IMAD.U32 R6, RZ, RZ, UR14 ;  /* 0x0000000eff067e24 */ /* 0x000fe4000f8e00ff */
[----:B------:R-:W-:-:S05]  /*97c0*/  IMAD.U32 R13, RZ, RZ, UR11 ;  /* 0x0000000bff0d7e24 */ /* 0x000fca000f8e00ff */
[----:B------:R0:W5:Y:S01]  /*97d0*/  @P3 LDG.E R6, desc[UR48][R12.64] ;  /* 0x000000300c063981 */ /* 0x000162000c1e1900 */
[C---:B------:R-:W-:Y:S02]  /*97e0*/  IMAD R9, R7.reuse, UR17, R8 ;  /* 0x0000001107097c24 */ /* 0x040fe4000f8e0208 */
[----:B------:R-:W-:-:S04]  /*97f0*/  IMAD.WIDE.U32 R4, R7, UR16, R4 ;  /* 0x0000001007047c25 */ /* 0x000fc8000f8e0004 */
[----:B------:R-:W-:Y:S01]  /*9800*/  IMAD.IADD R5, R5, 0x1, R9 ;  /* 0x0000000105057824 */ /* 0x000fe200078e0209 */
[----:B------:R-:W-:-:S04]  /*9810*/  LEA R7, P0, R4, UR12, 0x2 ;  /* 0x0000000c04077c11 */ /* 0x000fc8000f8010ff */
[----:B------:R-:W-:Y:S02]  /*9820*/  LEA.HI.X R10, R4, UR13, R5, 0x2, P0 ;  /* 0x0000000d040a7c11 */ /* 0x000fe400080f1405 */
[----:B------:R-:W-:Y:S01]  /*9830*/  MOV R8, UR42 ;  /* 0x0000002a00087c02 */ /* 0x000fe20008000f00 */
[----:B0-----:R-:W-:Y:S06]  /*9840*/  @P3 BRA `(.L_x_12845) ;  /* 0x0000000000103947 */ /* 0x001fec0003800000 */
[----:B------:R-:W-:Y:S05]  /*9850*/  @!P2 BRA `(.L_x_12845) ;  /* 0x00000000000ca947 */ /* 0x000fea0003800000 */
[----:B------:R-:W2:Y:S04]  /*9860*/  LDG.E R5, desc[UR48][R20.64] ;  /* 0x0000003014057981 */ /* 0x000ea8000c1e1900 */
[----:B-----5:R-:W2:Y:S02]  /*9870*/  LDG.E R6, desc[UR48][R20.64+0x4] ;  /* 0x0000043014067981 */ /* 0x020ea4000c1e1900 */
[----:B--2---:R-:W-:-:S07]  /*9880*/  IMAD.IADD R6, R6, 0x1, -R5 ;  /* 0x0000000106067824 */ /* 0x004fce00078e0a05 */
.L_x_12845:
[----:B------:R-:W2:Y:S01]  /*9890*/  LDL R9, [R1+0xc] ;  /* 0x00000c0001097983 */ /* 0x000ea20000100800 */
[----:B------:R-:W0:Y:S01]  /*98a0*/  S2R R4, SR_TID.X ;  /* 0x0000000000047919 */ /* 0x000e220000002100 */
[----:B------:R-:W-:Y:S01]  /*98b0*/  IMAD R5, R157, 0x40, R156 ;  /* 0x000000409d057824 */ /* 0x000fe200078e029c */
[----:B------:R-:W-:Y:S01]  /*98c0*/  ULDC.64 UR12, c[0x0][0xaa0] ;  /* 0x0002a800000c7ab9 */ /* 0x000fe20000000a00 */
[----:B------:R-:W-:Y:S02]  /*98d0*/  SHFL.IDX PT, R20, R7, RZ, 0x1c1f ;  /* 0x001c1fff07147589 */ /* 0x000fe400000e0000 */
[----:B------:R-:W-:Y:S02]  /*98e0*/  IMAD.WIDE R18, R5, 0x2, R18 ;  /* 0x0000000205127825 */ /* 0x000fe400078e0212 */
[----:B------:R-:W1:Y:S04]  /*98f0*/  SHFL.IDX PT, R21, R10, RZ, 0x1c1f ;  /* 0x001c1fff0a157589 */ /* 0x000e6800000e0000 */
[----:B------:R-:W-:Y:S01]  /*9900*/  SHFL.IDX PT, R22, R7, 0x1, 0x1c1f ;  /* 0x003c1f0007167f89 */ /* 0x000fe200000e0000 */
[----:B0-----:R-:W-:-:S05]  /*9910*/  VIADD R11, R4, 0xffffff80 ;  /* 0xffffff80040b7836 */ /* 0x001fca0000000000 */
[----:B------:R-:W-:-:S04]  /*9920*/  SHF.R.S32.HI R4, RZ, 0x1f, R11 ;  /* 0x0000001fff047819 */ /* 0x000fc8000001140b */
[----:B------:R-:W-:-:S04]  /*9930*/  LEA.HI R4, R4, R11, RZ, 0x7 ;  /* 0x0000000b04047211 */ /* 0x000fc800078f38ff */
[----:B------:R-:W-:Y:S01]  /*9940*/  LOP3.LUT R4, R4, 0xffffff80, RZ, 0xc0, !PT ;  /* 0xffffff8004047812 */ /* 0x000fe200078ec0ff */
[----:B------:R-:W0:Y:S04]  /*9950*/  SHFL.IDX PT, R23, R10, 0x1, 0x1c1f ;  /* 0x003c1f000a177f89 */ /* 0x000e2800000e0000 */
[----:B------:R-:W-:Y:S02]  /*9960*/  IMAD.IADD R4, R11, 0x1, -R4 ;  /* 0x000000010b047824 */ /* 0x000fe400078e0a04 */
[----:B-----5:R-:W-:-:S03]  /*9970*/  IMAD R31, R6, R29, RZ ;  /* 0x0000001d061f7224 */ /* 0x020fc600078e02ff */
[----:B------:R-:W-:Y:S02]  /*9980*/  LOP3.LUT P0, RZ, R4, 0x3, RZ, 0xc0, !PT ;  /* 0x0000000304ff7812 */ /* 0x000fe4000780c0ff */
[C---:B------:R-:W-:Y:S02]  /*9990*/  IADD3 R13, P4, R18.reuse, 0x3000, RZ ;  /* 0x00003000120d7810 */ /* 0x040fe40007f9e0ff */
[----:B------:R-:W-:Y:S02]  /*99a0*/  LOP3.LUT R5, R18, 0x380, RZ, 0xc0, !PT ;  /* 0x0000038012057812 */ /* 0x000fe400078ec0ff */
[----:B------:R-:W-:Y:S02]  /*99b0*/  LOP3.LUT R12, R13, 0x380, RZ, 0xc0, !PT ;  /* 0x000003800d0c7812 */ /* 0x000fe400078ec0ff */
[----:B------:R-:W-:Y:S02]  /*99c0*/  SHF.R.U64 R5, R5, 0x3, RZ ;  /* 0x0000000305057819 */ /* 0x000fe400000012ff */
[----:B------:R-:W-:-:S04]  /*99d0*/  SHF.R.U64 R12, R12, 0x3, RZ ;  /* 0x000000030c0c7819 */ /* 0x000fc800000012ff */
[----:B------:R-:W-:Y:S01]  /*99e0*/  LOP3.LUT R12, R12, R13, RZ, 0x3c, !PT ;  /* 0x0000000d0c0c7212 */ /* 0x000fe200078e3cff */
[----:B------:R-:W-:Y:S02]  /*99f0*/  IMAD.X R13, RZ, RZ, R19, P4 ;  /* 0x000000ffff0d7224 */ /* 0x000fe400020e0613 */
[----:B--2---:R-:W-:Y:S01]  /*9a00*/  IMAD R8, R8, 0xc0, R9 ;  /* 0x000000c008087824 */ /* 0x004fe200078e0209 */
[----:B------:R-:W-:-:S03]  /*9a10*/  IADD3 R9, P3, R18, 0x1800, RZ ;  /* 0x0000180012097810 */ /* 0x000fc60007f7e0ff */
[C---:B------:R-:W-:Y:S01]  /*9a20*/  VIADD R4, R8.reuse, 0x8 ;  /* 0x0000000808047836 */ /* 0x040fe20000000000 */
[-C--:B------:R-:W-:Y:S02]  /*9a30*/  ISETP.GE.OR P2, PT, R8, R31.reuse, P0 ;  /* 0x0000001f0800720c */ /* 0x080fe40000746670 */
[----:B------:R-:W-:Y:S02]  /*9a40*/  LOP3.LUT R8, R9, 0x380, RZ, 0xc0, !PT ;  /* 0x0000038009087812 */ /* 0x000fe400078ec0ff */
[----:B------:R-:W-:Y:S02]  /*9a50*/  ISETP.GE.OR P0, PT, R4, R31, P0 ;  /* 0x0000001f0400720c */ /* 0x000fe40000706670 */
[----:B------:R-:W-:Y:S02]  /*9a60*/  SHF.R.U64 R8, R8, 0x3, RZ ;  /* 0x0000000308087819 */ /* 0x000fe400000012ff */
[----:B------:R-:W-:Y:S01]  /*9a70*/  LOP3.LUT R4, R5, R18, RZ, 0x3c, !PT ;  /* 0x0000001205047212 */ /* 0x000fe200078e3cff */
[----:B------:R-:W-:Y:S01]  /*9a80*/  IMAD.MOV.U32 R5, RZ, RZ, R19 ;  /* 0x000000ffff057224 */ /* 0x000fe200078e0013 */
[----:B------:R-:W-:-:S02]  /*9a90*/  LOP3.LUT R8, R8, R9, RZ, 0x3c, !PT ;  /* 0x0000000908087212 */ /* 0x000fc400078e3cff */
[----:B------:R-:W-:Y:S01]  /*9aa0*/  IADD3.X R9, RZ, R19, RZ, P3, !PT ;  /* 0x00000013ff097210 */ /* 0x000fe20001ffe4ff */
[----:B-1----:R1:W-:Y:S04]  /*9ab0*/  @!P2 ST.E desc[UR48][R20.64], R3 ;  /* 0x000000031400a985 */ /* 0x0023e8000c101930 */
[----:B0-----:R0:W-:Y:S04]  /*9ac0*/  @!P0 ST.E desc[UR48][R22.64], R0 ;  /* 0x0000000016008985 */ /* 0x0011e8000c101930 */
[----:B------:R-:W2:Y:S04]  /*9ad0*/  LD.E.128 R4, desc[UR48][R4.64] ;  /* 0x0000003004047980 */ /* 0x000ea8000c101d00 */
[----:B------:R-:W3:Y:S04]  /*9ae0*/  LD.E.128 R8, desc[UR48][R8.64] ;  /* 0x0000003008087980 */ /* 0x000ee8000c101d00 */
[----:B------:R-:W4:Y:S01]  /*9af0*/  LD.E.128 R12, desc[UR48][R12.64] ;  /* 0x000000300c0c7980 */ /* 0x000f22000c101d00 */
[----:B------:R-:W-:-:S04]  /*9b00*/  IADD3 R24, P0, R18, 0x4800, RZ ;  /* 0x0000480012187810 */ /* 0x000fc80007f1e0ff */
[----:B------:R-:W-:-:S04]  /*9b10*/  LOP3.LUT R18, R24, 0x380, RZ, 0xc0, !PT ;  /* 0x0000038018127812 */ /* 0x000fc800078ec0ff */
[----:B-1----:R-:W-:Y:S02]  /*9b20*/  SHF.R.U64 R3, R18, 0x3, RZ ;  /* 0x0000000312037819 */ /* 0x002fe400000012ff */
[----:B------:R-:W1:Y:S01]  /*9b30*/  @P1 LDC R18, c[0x0][0xbec] ;  /* 0x0002fb00ff121b82 */ /* 0x000e620000000800 */
[----:B------:R-:W-:Y:S01]  /*9b40*/  IMAD.X R21, RZ, RZ, R19, P0 ;  /* 0x000000ffff157224 */ /* 0x000fe200000e0613 */
[----:B------:R-:W-:-:S06]  /*9b50*/  UIMAD UR10, UR9, UR12, URZ ;  /* 0x0000000c090a72a4 */ /* 0x000fcc000f8e023f */
[----:B------:R-:W1:Y:S01]  /*9b60*/  @P1 LDC R19, c[0x0][0xbf0] ;  /* 0x0002fc00ff131b82 */ /* 0x000e620000000800 */
[----:B------:R-:W-:Y:S02]  /*9b70*/  UIMAD.WIDE.U32 UR8, UR4, UR12, URZ ;  /* 0x0000000c040872a5 */ /* 0x000fe4000f8e003f */
[----:B------:R-:W-:Y:S01]  /*9b80*/  UIMAD UR10, UR4, UR13, UR10 ;  /* 0x0000000d040a72a4 */ /* 0x000fe2000f8e020a */
[----:B0-----:R-:W-:Y:S02]  /*9b90*/  IMAD R0, R155, 0x30, R157 ;  /* 0x000000309b007824 */ /* 0x001fe400078e029d */
[----:B------:R-:W-:Y:S01]  /*9ba0*/  ULDC.64 UR12, c[0x0][0xae8] ;  /* 0x0002ba00000c7ab9 */ /* 0x000fe20000000a00 */
[----:B------:R-:W-:Y:S01]  /*9bb0*/  IMAD.U32 R25, RZ, RZ, UR42 ;  /* 0x0000002aff197e24 */ /* 0x000fe2000f8e00ff */
[----:B------:R-:W-:Y:S02]  /*9bc0*/  UIADD3 UR9, UR9, UR10, URZ ;  /* 0x0000000a09097290 */ /* 0x000fe4000fffe03f */
[----:B------:R-:W-:Y:S01]  /*9bd0*/  UIMAD UR4, UR18, UR12, URZ ;  /* 0x0000000c120472a4 */ /* 0x000fe2000f8e023f */
[----:B------:R-:W-:Y:S01]  /*9be0*/  IMAD R25, R25, 0xc0, R0 ;  /* 0x000000c019197824 */ /* 0x000fe200078e0200 */
[----:B------:R-:W-:-:S02]  /*9bf0*/  UIMAD.WIDE.U32 UR8, UR43, UR12, UR8 ;  /* 0x0000000c2b0872a5 */ /* 0x000fc4000f8e0008 */
[----:B------:R-:W-:Y:S01]  /*9c00*/  UIMAD UR4, UR43, UR13, UR4 ;  /* 0x0000000d2b0472a4 */ /* 0x000fe2000f8e0204 */
[----:B------:R-:W-:Y:S01]  /*9c10*/  ULDC.64 UR10, c[0x0][0xaf0] ;  /* 0x0002bc00000a7ab9 */ /* 0x000fe20000000a00 */
[----:B-1----:R-:W-:Y:S02]  /*9c20*/  @P1 IMAD.HI.U32 R0, R25, R18, RZ ;  /* 0x0000001219001227 */ /* 0x002fe400078e00ff */
[----:B------:R-:W-:Y:S01]  /*9c30*/  UIADD3 UR9, UR9, UR4, URZ ;  /* 0x0000000409097290 */ /* 0x000fe2000fffe03f */
[----:B------:R-:W-:Y:S01]  /*9c40*/  LOP3.LUT R20, R3, R24, RZ, 0x3c, !PT ;  /* 0x0000001803147212 */ /* 0x000fe200078e3cff */
[----:B------:R-:W-:Y:S01]  /*9c50*/  UIMAD UR4, UR19, UR10, URZ ;  /* 0x0000000a130472a4 */ /* 0x000fe2000f8e023f */
[----:B------:R-:W-:Y:S01]  /*9c60*/  IMAD.MOV.U32 R3, RZ, RZ, R25 ;  /* 0x000000ffff037224 */ /* 0x000fe200078e0019 */
[----:B------:R-:W-:Y:S01]  /*9c70*/  UIMAD.WIDE.U32 UR8, UR7, UR10, UR8 ;  /* 0x0000000a070872a5 */ /* 0x000fe2000f8e0008 */
[----:B------:R-:W-:Y:S01]  /*9c80*/  @P1 SHF.R.U32.HI R3, RZ, R19, R0 ;  /* 0x00000013ff031219 */ /* 0x000fe20000011600 */
[----:B------:R-:W-:Y:S01]  /*9c90*/  UIMAD UR4, UR7, UR11, UR4 ;  /* 0x0000000b070472a4 */ /* 0x000fe2000f8e0204 */
[----:B------:R-:W-:Y:S01]  /*9ca0*/  MOV R32, UR42 ;  /* 0x0000002a00207c02 */ /* 0x000fe20008000f00 */
[----:B------:R-:W5:Y:S01]  /*9cb0*/  LD.E.128 R20, desc[UR48][R20.64] ;  /* 0x0000003014147980 */ /* 0x000f62000c101d00 */
[----:B------:R-:W-:Y:S01]  /*9cc0*/  SHF.R.S32.HI R0, RZ, 0x1f, R3 ;  /* 0x0000001fff007819 */ /* 0x000fe20000011403 */
[----:B------:R-:W-:Y:S01]  /*9cd0*/  UIADD3 UR4, UR9, UR4, URZ ;  /* 0x0000000409047290 */ /* 0x000fe2000fffe03f */
[----:B------:R-:W-:Y:S01]  /*9ce0*/  IADD3 R24, -R3, RZ, RZ ;  /* 0x000000ff03187210 */ /* 0x000fe20007ffe1ff */
        /* <DEDUP_REMOVED lines=19> */
[----:B------:R-:W-:-:S04]  /*9e20*/  IMAD.WIDE.U32 R18, R25, UR8, R18 ;  /* 0x0000000819127c25 */ /* 0x000fc8000f8e0012 */
[----:B------:R-:W-:Y:S01]  /*9e30*/  IMAD R3, R25, UR9, R0 ;  /* 0x0000000919037c24 */ /* 0x000fe2000f8e0200 */
[----:B------:R-:W-:Y:S02]  /*9e40*/  ULDC.64 UR8, c[0x0][0xa80] ;  /* 0x0002a00000087ab9 */ /* 0x000fe40000000a00 */
[----:B------:R-:W-:Y:S01]  /*9e50*/  LEA R26, P0, R18, UR8, 0x1 ;  /* 0x00000008121a7c11 */ /* 0x000fe2000f8008ff */
[----:B------:R-:W-:-:S04]  /*9e60*/  IMAD.IADD R3, R19, 0x1, R3 ;  /* 0x0000000113037824 */ /* 0x000fc800078e0203 */
[----:B0-----:R-:W0:Y:S01]  /*9e70*/  SHFL.IDX PT, R25, R26, RZ, 0x181f ;  /* 0x00181fff1a197589 */ /* 0x001e2200000e0000 */
[----:B------:R-:W-:Y:S01]  /*9e80*/  LEA.HI.X R30, R18, UR9, R3, 0x1, P0 ;  /* 0x00000009121e7c11 */ /* 0x000fe200080f0c03 */
[----:B------:R-:W-:Y:S02]  /*9e90*/  IMAD R32, R32, 0xc0, R157 ;  /* 0x000000c020207824 */ /* 0x000fe400078e029d */
[----:B------:R-:W1:Y:S04]  /*9ea0*/  SHFL.IDX PT, R33, R26, 0x1, 0x181f ;  /* 0x00381f001a217f89 */ /* 0x000e6800000e0000 */
[----:B------:R-:W1:Y:S01]  /*9eb0*/  SHFL.IDX PT, R37, R26, 0x2, 0x181f ;  /* 0x00581f001a257f89 */ /* 0x000e6200000e0000 */
[----:B------:R-:W-:-:S03]  /*9ec0*/  ISETP.GE.AND P0, PT, R156, UR4, PT ;  /* 0x000000049c007c0c */ /* 0x000fc6000bf06270 */
[----:B------:R-:W1:Y:S01]  /*9ed0*/  SHFL.IDX PT, R19, R30, RZ, 0x181f ;  /* 0x00181fff1e137589 */ /* 0x000e6200000e0000 */
[----:B------:R-:W-:-:S03]  /*9ee0*/  VIADD R0, R32, 0x30 ;  /* 0x0000003020007836 */ /* 0x000fc60000000000 */
[----:B------:R-:W1:Y:S01]  /*9ef0*/  SHFL.IDX PT, R29, R30, 0x1, 0x181f ;  /* 0x00381f001e1d7f89 */ /* 0x000e6200000e0000 */
[----:B------:R-:W-:-:S03]  /*9f00*/  VIADD R3, R32, 0x60 ;  /* 0x0000006020037836 */ /* 0x000fc60000000000 */
[----:B------:R-:W1:Y:S01]  /*9f10*/  SHFL.IDX PT, R35, R30, 0x2, 0x181f ;  /* 0x00581f001e237f89 */ /* 0x000e6200000e0000 */
[-C--:B------:R-:W-:Y:S02]  /*9f20*/  ISETP.GE.OR P1, PT, R32, R31.reuse, P0 ;  /* 0x0000001f2000720c */ /* 0x080fe40000726670 */
[-C--:B------:R-:W-:Y:S02]  /*9f30*/  ISETP.GE.OR P2, PT, R0, R31.reuse, P0 ;  /* 0x0000001f0000720c */ /* 0x080fe40000746670 */
[----:B------:R-:W-:Y:S01]  /*9f40*/  ISETP.GE.OR P3, PT, R3, R31, P0 ;  /* 0x0000001f0300720c */ /* 0x000fe20000766670 */
[----:B------:R-:W-:Y:S01]  /*9f50*/  UIADD3 UR4, UR39, 0x30820, URZ ;  /* 0x0003082027047890 */ /* 0x000fe2000fffe03f */
[----:B------:R-:W-:-:S03]  /*9f60*/  SHF.R.S32.HI R34, RZ, 0x1f, R156 ;  /* 0x0000001fff227819 */ /* 0x000fc6000001149c */
[----:B------:R-:W-:-:S04]  /*9f70*/  UPRMT UR4, URZ, 0x654, UR4 ;  /* 0x000006543f047896 */ /* 0x000fc80008000004 */
[C---:B0-----:R-:W-:Y:S02]  /*9f80*/  @!P1 LEA R18, P4, R156.reuse, R25, 0x1 ;  /* 0x000000199c129211 */ /* 0x041fe400078808ff */
[C---:B-1----:R-:W-:Y:S02]  /*9f90*/  @!P2 LEA R24, P5, R156.reuse, R33, 0x1 ;  /* 0x000000219c18a211 */ /* 0x042fe400078a08ff */
[C---:B------:R-:W-:Y:S01]  /*9fa0*/  @!P3 LEA R28, P6, R156.reuse, R37, 0x1 ;  /* 0x000000259c1cb211 */ /* 0x040fe200078c08ff */
[----:B------:R-:W-:Y:S01]  /*9fb0*/  SYNCS.ARRIVE.TRANS64.RED.A1T0 RZ, [UR4], RZ ;  /* 0x000000ffffff79a7 */ /* 0x000fe20008100404 */
[C-C-:B------:R-:W-:Y:S02]  /*9fc0*/  @!P1 LEA.HI.X R19, R156.reuse, R19, R34.reuse, 0x1, P4 ;  /* 0x000000139c139211 */ /* 0x140fe400020f0c22 */
[C-C-:B------:R-:W-:Y:S02]  /*9fd0*/  @!P2 LEA.HI.X R25, R156.reuse, R29, R34.reuse, 0x1, P5 ;  /* 0x0000001d9c19a211 */ /* 0x140fe400028f0c22 */
[----:B------:R-:W-:Y:S01]  /*9fe0*/  @!P3 LEA.HI.X R29, R156, R35, R34, 0x1, P6 ;  /* 0x000000239c1db211 */ /* 0x000fe200030f0c22 */
[----:B------:R-:W-:-:S05]  /*9ff0*/  VIADD R0, R32, 0x90 ;  /* 0x0000009020007836 */ /* 0x000fca0000000000 */
[----:B------:R-:W-:Y:S01]  /*a000*/  ISETP.GE.OR P0, PT, R0, R31, P0 ;  /* 0x0000001f0000720c */ /* 0x000fe20000706670 */
[----:B------:R0:W1:Y:S04]  /*a010*/  SHFL.IDX PT, R33, R26, 0x3, 0x181f ;  /* 0x00781f001a217f89 */ /* 0x00006800000e0000 */
[----:B------:R0:W0:Y:S04]  /*a020*/  SHFL.IDX PT, R3, R30, 0x3, 0x181f ;  /* 0x00781f001e037f89 */ /* 0x00002800000e0000 */
[----:B--2---:R2:W-:Y:S04]  /*a030*/  @!P1 ST.E.128 desc[UR48][R18.64], R4 ;  /* 0x0000000412009985 */ /* 0x0045e8000c101d30 */
[----:B---3--:R2:W-:Y:S04]  /*a040*/  @!P2 ST.E.128 desc[UR48][R24.64], R8 ;  /* 0x000000081800a985 */ /* 0x0085e8000c101d30 */
[----:B----4-:R2:W-:Y:S01]  /*a050*/  @!P3 ST.E.128 desc[UR48][R28.64], R12 ;  /* 0x0000000c1c00b985 */ /* 0x0105e2000c101d30 */
[----:B01----:R-:W-:Y:S05]  /*a060*/  @P0 BRA `(.L_x_12846) ;  /* 0x0000000800840947 */ /* 0x003fea0003800000 */
[----:B--2---:R-:W-:-:S04]  /*a070*/  LEA R4, P0, R156, R33, 0x1 ;  /* 0x000000219c047211 */ /* 0x004fc800078008ff */
[----:B------:R-:W-:-:S05]  /*a080*/  LEA.HI.X R5, R156, R3, R34, 0x1, P0 ;  /* 0x000000039c057211 */ /* 0x000fca00000f0c22 */
[----:B-----5:R0:W-:Y:S01]  /*a090*/  ST.E.128 desc[UR48][R4.64], R20 ;  /* 0x0000001404007985 */ /* 0x0201e2000c101d30 */
[----:B------:R-:W-:Y:S05]  /*a0a0*/  BRA `(.L_x_12846) ;  /* 0x0000000800747947 */ /* 0x000fea0003800000 */
.L_x_12844:
        /* <DEDUP_REMOVED lines=11> */
[----:B------:R-:W-:-:S03]  /*a160*/  UISETP.NE.U32.AND UP1, UPT, UR8, URZ, UPT ;  /* 0x0000003f0800728c */ /* 0x000fc6000bf25070 */
[----:B------:R-:W2:Y:S01]  /*a170*/  @P2 LDG.E R3, desc[UR48][R4.64] ;  /* 0x0000003004032981 */ /* 0x000ea2000c1e1900 */
[----:B------:R-:W-:Y:S01]  /*a180*/  UISETP.NE.AND.EX UP1, UPT, UR9, URZ, UPT, UP1 ;  /* 0x0000003f0900728c */ /* 0x000fe2000bf25310 */
[----:B------:R-:W-:-:S05]  /*a190*/  MOV R0, UR4 ;  /* 0x0000000400007c02 */ /* 0x000fca0008000f00 */
[----:B------:R-:W-:-:S05]  /*a1a0*/  PLOP3.LUT P3, PT, PT, PT, UP1, 0x80, 0x0 ;  /* 0x000000000000781c */ /* 0x000fca0003f6f018 */
[----:B------:R-:W-:-:S04]  /*a1b0*/  @UP1 ULEA UR8, UP2, UR40, UR8, 0x2 ;  /* 0x0000000828081291 */ /* 0x000fc8000f84103f */
[----:B------:R-:W-:Y:S02]  /*a1c0*/  @UP1 ULEA.HI.X UR9, UR40, UR9, UR41, 0x2, UP2 ;  /* 0x0000000928091291 */ /* 0x000fe400090f1429 */
[----:B------:R-:W-:-:S04]  /*a1d0*/  IMAD.U32 R6, RZ, RZ, UR8 ;  /* 0x00000008ff067e24 */ /* 0x000fc8000f8e00ff */
[----:B------:R-:W-:-:S05]  /*a1e0*/  IMAD.U32 R7, RZ, RZ, UR9 ;  /* 0x00000009ff077e24 */ /* 0x000fca000f8e00ff */
[----:B------:R1:W5:Y:S01]  /*a1f0*/  @P3 LDG.E R0, desc[UR48][R6.64] ;  /* 0x0000003006003981 */ /* 0x000362000c1e1900 */
[----:B0-----:R-:W-:Y:S01]  /*a200*/  ISETP.NE.AND P0, PT, R11, 0x1, PT ;  /* 0x000000010b00780c */ /* 0x001fe20003f05270 */
[----:B------:R-:W-:Y:S01]  /*a210*/  UMOV UR4, URZ ;  /* 0x0000003f00047c82 */ /* 0x000fe20008000000 */
[----:B------:R-:W-:Y:S01]  /*a220*/  USHF.R.S32.HI UR11, URZ, 0x1f, UR43 ;  /* 0x0000001f3f0b7899 */ /* 0x000fe2000801142b */
[----:B------:R-:W0:Y:S10]  /*a230*/  S2R R8, SR_TID.X ;  /* 0x0000000000087919 */ /* 0x000e340000002100 */
[----:B------:R-:W3:Y:S01]  /*a240*/  @P0 LDC R9, c[0x0][0xbec] ;  /* 0x0002fb00ff090b82 */ /* 0x000ee20000000800 */
[----:B0-----:R-:W-:-:S05]  /*a250*/  VIADD R8, R8, 0xffffff80 ;  /* 0xffffff8008087836 */ /* 0x001fca0000000000 */
[----:B------:R-:W-:Y:S02]  /*a260*/  ISETP.GE.AND P1, PT, R8, 0xc0, PT ;  /* 0x000000c00800780c */ /* 0x000fe40003f26270 */
[----:B--2---:R-:W-:-:S13]  /*a270*/  @P2 R2UR UR4, R3 ;  /* 0x00000000030422ca */ /* 0x004fda00000e0000 */
[----:B------:R-:W-:Y:S01]  /*a280*/  USHF.R.S32.HI UR10, URZ, 0x1f, UR4 ;  /* 0x0000001f3f0a7899 */ /* 0x000fe20008011404 */
[----:B-1-3--:R-:W-:Y:S11]  /*a290*/  @P3 BRA `(.L_x_12847) ;  /* 0x0000000000103947 */ /* 0x00aff60003800000 */
[----:B------:R-:W-:Y:S05]  /*a2a0*/  @!P2 BRA `(.L_x_12847) ;  /* 0x00000000000ca947 */ /* 0x000fea0003800000 */
[----:B------:R-:W2:Y:S04]  /*a2b0*/  LDG.E R3, desc[UR48][R4.64] ;  /* 0x0000003004037981 */ /* 0x000ea8000c1e1900 */
[----:B-----5:R-:W2:Y:S02]  /*a2c0*/  LDG.E R0, desc[UR48][R4.64+0x4] ;  /* 0x0000043004007981 */ /* 0x020ea4000c1e1900 */
[----:B--2---:R-:W-:-:S07]  /*a2d0*/  IMAD.IADD R0, R0, 0x1, -R3 ;  /* 0x0000000100007824 */ /* 0x004fce00078e0a03 */
.L_x_12847:
[----:B------:R-:W-:Y:S01]  /*a2e0*/  USEL UR40, UR40, URZ, !UP0 ;  /* 0x0000003f28287287 */ /* 0x000fe2000c000000 */
[----:B------:R-:W-:Y:S01]  /*a2f0*/  BSSY B1, `(.L_x_12848) ;  /* 0x000002d000017945 */ /* 0x000fe20003800000 */
[----:B------:R-:W-:-:S03]  /*a300*/  USEL UR41, UR41, URZ, !UP0 ;  /* 0x0000003f29297287 */ /* 0x000fc6000c000000 */
[----:B------:R-:W-:Y:S09]  /*a310*/  @P1 BRA `(.L_x_12849) ;  /* 0x0000000000a81947 */ /* 0x000ff20003800000 */
[----:B------:R-:W0:Y:S01]  /*a320*/  S2R R4, SR_TID.X ;  /* 0x0000000000047919 */ /* 0x000e220000002100 */
[----:B------:R-:W1:Y:S01]  /*a330*/  LDC R6, c[0x0][0xbe8] ;  /* 0x0002fa00ff067b82 */ /* 0x000e620000000800 */
[----:B------:R-:W-:-:S04]  /*a340*/  IMAD.U32 R3, RZ, RZ, UR42 ;  /* 0x0000002aff037e24 */ /* 0x000fc8000f8e00ff */
[----:B0-----:R-:W-:Y:S02]  /*a350*/  IMAD R3, R3, 0xc0, R4 ;  /* 0x000000c003037824 */ /* 0x001fe400078e0204 */
[----:B-1---5:R-:W-:-:S03]  /*a360*/  IMAD R4, R0, R6, RZ ;  /* 0x0000000600047224 */ /* 0x022fc600078e02ff */
[----:B------:R-:W-:-:S04]  /*a370*/  IADD3 R5, R3, -0x80, RZ ;  /* 0xffffff8003057810 */ /* 0x000fc80007ffe0ff */
[----:B------:R-:W-:-:S13]  /*a380*/  ISETP.GE.AND P1, PT, R5, R4, PT ;  /* 0x000000040500720c */ /* 0x000fda0003f26270 */
[----:B------:R-:W-:Y:S05]  /*a390*/  @P1 BRA `(.L_x_12849) ;  /* 0x0000000000881947 */ /* 0x000fea0003800000 */
[----:B------:R-:W-:Y:S01]  /*a3a0*/  ISETP.NE.AND P1, PT, R6, 0x1, PT ;  /* 0x000000010600780c */ /* 0x000fe20003f25270 */
[----:B------:R-:W-:Y:S01]  /*a3b0*/  ULDC.64 UR12, c[0x0][0xb90] ;  /* 0x0002e400000c7ab9 */ /* 0x000fe20000000a00 */
[----:B------:R-:W-:Y:S01]  /*a3c0*/  UMOV UR8, UR4 ;  /* 0x0000000400087c82 */ /* 0x000fe20008000000 */
[----:B------:R-:W-:Y:S01]  /*a3d0*/  UIMAD UR7, UR11, UR12, URZ ;  /* 0x0000000c0b0772a4 */ /* 0x000fe2000f8e023f */
[----:B------:R-:W-:Y:S02]  /*a3e0*/  UMOV UR9, UR10 ;  /* 0x0000000a00097c82 */ /* 0x000fe40008000000 */
[----:B------:R-:W-:Y:S02]  /*a3f0*/  UIMAD.WIDE.U32 UR8, UR43, UR12, UR8 ;  /* 0x0000000c2b0872a5 */ /* 0x000fe4000f8e0008 */
[----:B------:R-:W-:-:S03]  /*a400*/  UIMAD UR7, UR43, UR13, UR7 ;  /* 0x0000000d2b0772a4 */ /* 0x000fc6000f8e0207 */
[----:B------:R-:W-:Y:S02]  /*a410*/  ULDC.64 UR12, c[0x0][0xb98] ;  /* 0x0002e600000c7ab9 */ /* 0x000fe40000000a00 */
[----:B------:R-:W0:Y:S01]  /*a420*/  @P1 LDC R4, c[0x0][0xbec] ;  /* 0x0002fb00ff041b82 */ /* 0x000e220000000800 */
[----:B------:R-:W-:Y:S02]  /*a430*/  UIADD3 UR9, UR9, UR7, URZ ;  /* 0x0000000709097290 */ /* 0x000fe4000fffe03f */
[----:B------:R-:W-:Y:S02]  /*a440*/  UIMAD UR7, UR41, UR12, URZ ;  /* 0x0000000c290772a4 */ /* 0x000fe4000f8e023f */
[----:B------:R-:W-:Y:S02]  /*a450*/  UIMAD.WIDE.U32 UR8, UR40, UR12, UR8 ;  /* 0x0000000c280872a5 */ /* 0x000fe4000f8e0008 */
[----:B------:R-:W-:Y:S01]  /*a460*/  UIMAD UR7, UR40, UR13, UR7 ;  /* 0x0000000d280772a4 */ /* 0x000fe2000f8e0207 */
[----:B------:R-:W1:Y:S02]  /*a470*/  @P1 LDC R8, c[0x0][0xbf0] ;  /* 0x0002fc00ff081b82 */ /* 0x000e640000000800 */
[----:B------:R-:W-:Y:S01]  /*a480*/  ULDC.64 UR12, c[0x0][0xb88] ;  /* 0x0002e200000c7ab9 */ /* 0x000fe20000000a00 */
[----:B0-----:R-:W-:-:S04]  /*a490*/  @P1 IMAD.HI.U32 R3, R5, R4, RZ ;  /* 0x0000000405031227 */ /* 0x001fc800078e00ff */
[----:B------:R-:W-:Y:S01]  /*a4a0*/  IMAD.MOV.U32 R4, RZ, RZ, R5 ;  /* 0x000000ffff047224 */ /* 0x000fe200078e0005 */
        /* <DEDUP_REMOVED lines=17> */
.L_x_12849:
[----:B------:R-:W-:Y:S05]  /*a5c0*/  BSYNC B1 ;  /* 0x0000000000017941 */ /* 0x000fea0003800000 */
.L_x_12848:
[----:B------:R-:W1:Y:S01]  /*a5d0*/  @P0 LDC R5, c[0x0][0xbf0] ;  /* 0x0002fc00ff050b82 */ /* 0x000e620000000800 */
[----:B------:R-:W-:Y:S01]  /*a5e0*/  ULDC.64 UR12, c[0x0][0xaa0] ;  /* 0x0002a800000c7ab9 */ /* 0x000fe20000000a00 */
[----:B0-----:R-:W-:Y:S01]  /*a5f0*/  MOV R6, UR42 ;  /* 0x0000002a00067c02 */ /* 0x001fe20008000f00 */
[----:B------:R-:W-:Y:S01]  /*a600*/  UIMAD UR7, UR10, UR12, URZ ;  /* 0x0000000c0a0772a4 */ /* 0x000fe2000f8e023f */
[----:B------:R-:W-:Y:S01]  /*a610*/  IMAD R3, R155, 0x30, R157 ;  /* 0x000000309b037824 */ /* 0x000fe200078e029d */
[----:B------:R-:W-:Y:S01]  /*a620*/  UIMAD.WIDE.U32 UR8, UR4, UR12, URZ ;  /* 0x0000000c040872a5 */ /* 0x000fe2000f8e003f */
[----:B-----5:R-:W-:Y:S01]  /*a630*/  IMAD R25, R0, R11, RZ ;  /* 0x0000000b00197224 */ /* 0x020fe200078e02ff */
[----:B------:R-:W-:Y:S01]  /*a640*/  UIMAD UR7, UR4, UR13, UR7 ;  /* 0x0000000d040772a4 */ /* 0x000fe2000f8e0207 */
[----:B------:R-:W-:Y:S01]  /*a650*/  IMAD R6, R6, 0xc0, R3 ;  /* 0x000000c006067824 */ /* 0x000fe200078e0203 */
[----:B------:R-:W-:Y:S01]  /*a660*/  SHF.R.S32.HI R12, RZ, 0x1f, R156 ;  /* 0x0000001fff0c7819 */ /* 0x000fe2000001149c */
        /* <DEDUP_REMOVED lines=23> */
[----:B------:R-:W-:Y:S01]  /*a7e0*/  SHF.R.S32.HI R6, RZ, 0x1f, R7 ;  /* 0x0000001fff067819 */ /* 0x000fe20000011407 */
[C---:B------:R-:W-:Y:S01]  /*a7f0*/  IMAD R9, R3.reuse, UR11, R8 ;  /* 0x0000000b03097c24 */ /* 0x040fe2000f8e0208 */
[----:B------:R-:W-:Y:S01]  /*a800*/  ULDC UR4, c[0x0][0xac8] ;  /* 0x0002b20000047ab9 */ /* 0x000fe20000000800 */
[----:B------:R-:W-:-:S04]  /*a810*/  IMAD.WIDE.U32 R4, R3, UR10, R4 ;  /* 0x0000000a03047c25 */ /* 0x000fc8000f8e0004 */
[----:B------:R-:W-:Y:S01]  /*a820*/  IMAD R6, R6, UR8, RZ ;  /* 0x0000000806067c24 */ /* 0x000fe2000f8e02ff */
[----:B------:R-:W-:Y:S01]  /*a830*/  IADD3 R5, R5, R9, RZ ;  /* 0x0000000905057210 */ /* 0x000fe20007ffe0ff */
[----:B------:R-:W-:Y:S02]  /*a840*/  IMAD.U32 R8, RZ, RZ, UR42 ;  /* 0x0000002aff087e24 */ /* 0x000fe4000f8e00ff */
[C---:B------:R-:W-:Y:S02]  /*a850*/  IMAD R3, R7.reuse, UR9, R6 ;  /* 0x0000000907037c24 */ /* 0x040fe4000f8e0206 */
[----:B------:R-:W-:Y:S01]  /*a860*/  IMAD.WIDE.U32 R4, R7, UR8, R4 ;  /* 0x0000000807047c25 */ /* 0x000fe2000f8e0004 */
[----:B------:R-:W-:-:S03]  /*a870*/  ULDC.64 UR8, c[0x0][0xa80] ;  /* 0x0002a00000087ab9 */ /* 0x000fc60000000a00 */
[----:B------:R-:W-:Y:S01]  /*a880*/  IMAD.IADD R3, R5, 0x1, R3 ;  /* 0x0000000105037824 */ /* 0x000fe200078e0203 */
[----:B------:R-:W-:Y:S01]  /*a890*/  LEA R5, P0, R4, UR8, 0x1 ;  /* 0x0000000804057c11 */ /* 0x000fe2000f8008ff */
[----:B------:R-:W-:-:S03]  /*a8a0*/  IMAD R6, R8, 0xc0, R157 ;  /* 0x000000c008067824 */ /* 0x000fc600078e029d */
[----:B------:R-:W-:Y:S01]  /*a8b0*/  LEA.HI.X R10, R4, UR9, R3, 0x1, P0 ;  /* 0x00000009040a7c11 */ /* 0x000fe200080f0c03 */
[----:B------:R-:W0:Y:S01]  /*a8c0*/  SHFL.IDX PT, R9, R5, RZ, 0x181f ;  /* 0x00181fff05097589 */ /* 0x000e2200000e0000 */
[----:B------:R-:W-:Y:S01]  /*a8d0*/  ISETP.GE.AND P0, PT, R156, UR4, PT ;  /* 0x000000049c007c0c */ /* 0x000fe2000bf06270 */
[C---:B------:R-:W-:Y:S02]  /*a8e0*/  VIADD R0, R6.reuse, 0x30 ;  /* 0x0000003006007836 */ /* 0x040fe40000000000 */
[----:B------:R-:W1:Y:S01]  /*a8f0*/  SHFL.IDX PT, R13, R5, 0x1, 0x181f ;  /* 0x00381f00050d7f89 */ /* 0x000e6200000e0000 */
[C---:B------:R-:W-:Y:S01]  /*a900*/  VIADD R3, R6.reuse, 0x60 ;  /* 0x0000006006037836 */ /* 0x040fe20000000000 */
[CC--:B------:R-:W-:Y:S01]  /*a910*/  ISETP.GE.OR P3, PT, R6.reuse, R25.reuse, P0 ;  /* 0x000000190600720c */ /* 0x0c0fe20000766670 */
[----:B------:R-:W-:Y:S01]  /*a920*/  VIADD R4, R6, 0x90 ;  /* 0x0000009006047836 */ /* 0x000fe20000000000 */
[----:B------:R-:W2:Y:S01]  /*a930*/  SHFL.IDX PT, R19, R5, 0x2, 0x181f ;  /* 0x00581f0005137f89 */ /* 0x000ea200000e0000 */
[----:B------:R-:W-:-:S02]  /*a940*/  ISETP.GE.OR P2, PT, R0, R25, P0 ;  /* 0x000000190000720c */ /* 0x000fc40000746670 */
[-C--:B------:R-:W-:Y:S01]  /*a950*/  ISETP.GE.OR P1, PT, R3, R25.reuse, P0 ;  /* 0x000000190300720c */ /* 0x080fe20000726670 */
[----:B------:R-:W3:Y:S01]  /*a960*/  SHFL.IDX PT, R7, R10, RZ, 0x181f ;  /* 0x00181fff0a077589 */ /* 0x000ee200000e0000 */
[----:B------:R-:W-:-:S03]  /*a970*/  ISETP.GE.OR P0, PT, R4, R25, P0 ;  /* 0x000000190400720c */ /* 0x000fc60000706670 */
[----:B------:R3:W4:Y:S04]  /*a980*/  SHFL.IDX PT, R23, R5, 0x3, 0x181f ;  /* 0x00781f0005177f89 */ /* 0x00072800000e0000 */
[----:B------:R-:W4:Y:S04]  /*a990*/  SHFL.IDX PT, R11, R10, 0x1, 0x181f ;  /* 0x00381f000a0b7f89 */ /* 0x000f2800000e0000 */
[----:B------:R-:W4:Y:S01]  /*a9a0*/  SHFL.IDX PT, R15, R10, 0x2, 0x181f ;  /* 0x00581f000a0f7f89 */ /* 0x000f2200000e0000 */
[----:B0-----:R-:W-:-:S03]  /*a9b0*/  @!P3 LEA R4, P6, R156, R9, 0x1 ;  /* 0x000000099c04b211 */ /* 0x001fc600078c08ff */
[----:B------:R4:W0:Y:S01]  /*a9c0*/  SHFL.IDX PT, R21, R10, 0x3, 0x181f ;  /* 0x00781f000a157f89 */ /* 0x00082200000e0000 */
[C---:B-1----:R-:W-:Y:S02]  /*a9d0*/  @!P2 LEA R6, P5, R156.reuse, R13, 0x1 ;  /* 0x0000000d9c06a211 */ /* 0x042fe400078a08ff */
[C---:B--2---:R-:W-:Y:S02]  /*a9e0*/  @!P1 LEA R8, P4, R156.reuse, R19, 0x1 ;  /* 0x000000139c089211 */ /* 0x044fe400078808ff */
[C---:B---3--:R-:W-:Y:S02]  /*a9f0*/  @!P3 LEA.HI.X R5, R156.reuse, R7, R12, 0x1, P6 ;  /* 0x000000079c05b211 */ /* 0x048fe400030f0c0c */
[----:B----4-:R-:W-:-:S03]  /*aa00*/  @!P0 LEA R10, P6, R156, R23, 0x1 ;  /* 0x000000179c0a8211 */ /* 0x010fc600078c08ff */
[----:B------:R1:W-:Y:S01]  /*aa10*/  @!P3 ST.E.128 desc[UR48][R4.64], RZ ;  /* 0x000000ff0400b985 */ /* 0x0003e2000c101d30 */
[C-C-:B------:R-:W-:Y:S02]  /*aa20*/  @!P2 LEA.HI.X R7, R156.reuse, R11, R12.reuse, 0x1, P5 ;  /* 0x0000000b9c07a211 */ /* 0x140fe400028f0c0c */
[----:B------:R-:W-:-:S03]  /*aa30*/  @!P1 LEA.HI.X R9, R156, R15, R12, 0x1, P4 ;  /* 0x0000000f9c099211 */ /* 0x000fc600020f0c0c */
[----:B------:R1:W-:Y:S01]  /*aa40*/  @!P2 ST.E.128 desc[UR48][R6.64], RZ ;  /* 0x000000ff0600a985 */ /* 0x0003e2000c101d30 */
[----:B0-----:R-:W-:-:S03]  /*aa50*/  @!P0 LEA.HI.X R11, R156, R21, R12, 0x1, P6 ;  /* 0x000000159c0b8211 */ /* 0x001fc600030f0c0c */
[----:B------:R1:W-:Y:S04]  /*aa60*/  @!P1 ST.E.128 desc[UR48][R8.64], RZ ;  /* 0x000000ff08009985 */ /* 0x0003e8000c101d30 */
[----:B------:R1:W-:Y:S02]  /*aa70*/  @!P0 ST.E.128 desc[UR48][R10.64], RZ ;  /* 0x000000ff0a008985 */ /* 0x0003e4000c101d30 */
.L_x_12846:
[----:B------:R-:W-:Y:S05]  /*aa80*/  BSYNC B0 ;  /* 0x0000000000007941 */ /* 0x000fea0003800000 */
.L_x_12843:
[----:B------:R-:W-:Y:S02]  /*aa90*/  ULDC UR4, c[0x0][0xc3c] ;  /* 0x00030f0000047ab9 */ /* 0x000fe40000000800 */
[----:B------:R-:W-:-:S13]  /*aaa0*/  ISETP.GE.AND P0, PT, R27, UR4, PT ;  /* 0x000000041b007c0c */ /* 0x000fda000bf06270 */
[----:B------:R-:W-:Y:S05]  /*aab0*/  @!P0 BRA `(.L_x_12850) ;  /* 0xffffff6400408947 */ /* 0x000fea000383ffff */
[----:B------:R-:W-:Y:S05]  /*aac0*/  EXIT ;  /* 0x000000000000794d */ /* 0x000fea0003800000 */
.L_x_12819:
[----:B------:R-:W-:-:S08]  /*aad0*/  NOP ;  /* 0x0000000000007918 */ /* 0x000fd00000000000 */
[----:B------:R-:W0:-:S00]  /*aae0*/  USETMAXREG.DEALLOC.CTAPOOL 0x20 ;  /* 0x00000020000079c8 */ /* 0x000e0000080e0500 */
[----:B0-----:R-:W-:-:S06]  /*aaf0*/  LOP3.LUT R0, R0, 0x3, RZ, 0xc0, !PT ;  /* 0x0000000300007812 */ /* 0x001fcc00078ec0ff */
[----:B------:R-:W0:Y:S02]  /*ab00*/  SHFL.IDX PT, R0, R0, RZ, 0x1f ;  /* 0x00001fff00007589 */ /* 0x000e2400000e0000 */
[----:B0-----:R-:W-:Y:S02]  /*ab10*/  ISETP.NE.AND P0, PT, R0, RZ, PT ;  /* 0x000000ff0000720c */ /* 0x001fe40003f05270 */
[----:B------:R-:W-:Y:S02]  /*ab20*/  MOV R0, RZ ;  /* 0x000000ff00007202 */ /* 0x000fe40000000f00 */
        /* <DEDUP_REMOVED lines=10> */
.L_x_12851:
        /* <DEDUP_REMOVED lines=42> */
.L_x_12857:
        /* <DEDUP_REMOVED lines=12> */
.L_x_12856:
[----:B------:R-:W-:Y:S05]  /*af30*/  BSYNC B0 ;  /* 0x0000000000007941 */ /* 0x000fea0003800000 */
.L_x_12855:
        /* <DEDUP_REMOVED lines=21> */
.L_x_12853:
        /* <DEDUP_REMOVED lines=15> */
.L_x_12858:
[----:B---3--:R-:W-:Y:S01]  /*b180*/  IMAD R16, R16, UR5, R9 ;  /* 0x0000000510107c24 */ /* 0x008fe2000f8e0209 */
[----:B0-----:R-:W-:Y:S01]  /*b190*/  IABS R2, R0 ;  /* 0x0000000000027213 */ /* 0x001fe20000000000 */
[----:B-12---:R-:W-:Y:S02]  /*b1a0*/  IMAD.MOV R7, RZ, RZ, -R3 ;  /* 0x000000ffff077224 */ /* 0x006fe400078e0a03 */
[----:B------:R-:W-:Y:S01]  /*b1b0*/  VIADD R19, R19, UR4 ;  /* 0x0000000413137c36 */ /* 0x000fe20008000000 */
[----:B------:R-:W-:Y:S01]  /*b1c0*/  IADD3 R9, -R16, UR6, RZ ;  /* 0x0000000610097c10 */ /* 0x000fe2000fffe1ff */
[----:B------:R-:W-:Y:S01]  /*b1d0*/  IMAD.MOV R8, RZ, RZ, -R2 ;  /* 0x000000ffff087224 */ /* 0x000fe200078e0a02 */
[----:B------:R-:W-:Y:S01]  /*b1e0*/  MOV R2, RZ ;  /* 0x000000ff00027202 */ /* 0x000fe20000000f00 */
[----:B------:R-:W-:Y:S01]  /*b1f0*/  IMAD R7, R7, R4, RZ ;  /* 0x0000000407077224 */ /* 0x000fe200078e02ff */
[----:B------:R-:W-:-:S03]  /*b200*/  IABS R6, R9 ;  /* 0x0000000900067213 */ /* 0x000fc60000000000 */
        /* <DEDUP_REMOVED lines=19> */
.L_x_12854:
[----:B------:R-:W-:Y:S01]  /*b340*/  IMAD.MOV.U32 R17, RZ, RZ, RZ ;  /* 0x000000ffff117224 */ /* 0x000fe200078e00ff */
[----:B------:R-:W-:Y:S01]  /*b350*/  MOV R18, RZ ;  /* 0x000000ff00127202 */ /* 0x000fe20000000f00 */
[----:B------:R-:W-:-:S07]  /*b360*/  IMAD.U32 R16, RZ, RZ, UR6 ;  /* 0x00000006ff107e24 */ /* 0x000fce000f8e00ff */
.L_x_12859:
[----:B------:R-:W-:-:S13]  /*b370*/  ISETP.NE.AND P0, PT, R5, RZ, PT ;  /* 0x000000ff0500720c */ /* 0x000fda0003f05270 */
[----:B------:R-:W0:Y:S01]  /*b380*/  @!P0 S2R R3, SR_CgaCtaId ;  /* 0x0000000000038919 */ /* 0x000e220000008800 */
[----:B------:R-:W-:-:S04]  /*b390*/  @!P0 MOV R0, 0x400 ;  /* 0x0000040000008802 */ /* 0x000fc80000000f00 */
[----:B0-----:R-:W-:-:S05]  /*b3a0*/  @!P0 LEA R0, R3, R0, 0x18 ;  /* 0x0000000003008211 */ /* 0x001fca00078ec0ff */
[----:B------:R2:W-:Y:S01]  /*b3b0*/  @!P0 STS.128 [R0+0x308d0], R16 ;  /* 0x0308d01000008388 */ /* 0x0005e20000000c00 */
[----:B------:R-:W-:Y:S06]  /*b3c0*/  BAR.ARV 0x5, 0x200 ;  /* 0x0148000000007b1d */ /* 0x000fec0000002000 */
.L_x_12852:
        /* <DEDUP_REMOVED lines=11> */
[----:B------:R-:W-:Y:S01]  /*b480*/  MOV R26, 0x1 ;  /* 0x00000001001a7802 */ /* 0x000fe20000000f00 */
[----:B------:R-:W-:Y:S01]  /*b490*/  IMAD.MOV.U32 R23, RZ, RZ, RZ ;  /* 0x000000ffff177224 */ /* 0x000fe200078e00ff */
[----:B------:R-:W-:Y:S01]  /*b4a0*/  ULDC UR37, c[0x0][0xc] ;  /* 0x0000030000257ab9 */ /* 0x000fe20000000800 */
[----:B------:R-:W-:Y:S01]  /*b4b0*/  ULDC.64 UR38, c[0x0][0x198] ;  /* 0x0000660000267ab9 */ /* 0x000fe20000000a00 */
[----:B---3--:R-:W-:-:S06]  /*b4c0*/  ULEA UR4, UR5, UR4, 0x18 ;  /* 0x0000000405047291 */ /* 0x008fcc000f8ec03f */
[----:B------:R-:W-:Y:S01]  /*b4d0*/  IMAD.U32 R22, RZ, RZ, UR4 ;  /* 0x00000004ff167e24 */ /* 0x000fe2000f8e00ff */
[C---:B-1----:R-:W-:Y:S01]  /*b4e0*/  LOP3.LUT R4, R5.reuse, 0x7f, RZ, 0xc0, !PT ;  /* 0x0000007f05047812 */ /* 0x042fe200078ec0ff */
[----:B--2---:R-:W-:-:S04]  /*b4f0*/  IMAD.SHL.U32 R0, R5, 0x8, RZ ;  /* 0x0000000805007824 */ /* 0x004fc800078e00ff */
[----:B------:R-:W-:Y:S01]  /*b500*/  IMAD.SHL.U32 R3, R4, 0x8, RZ ;  /* 0x0000000804037824 */ /* 0x000fe200078e00ff */
[----:B0-----:R-:W-:Y:S02]  /*b510*/  LOP3.LUT R2, R0, 0x1f8, RZ, 0xc0, !PT ;  /* 0x000001f800027812 */ /* 0x001fe400078ec0ff */
[----:B------:R-:W-:Y:S02]  /*b520*/  SHF.R.U32.HI R4, RZ, 0x3, R4 ;  /* 0x00000003ff047819 */ /* 0x000fe40000011604 */
[----:B------:R-:W-:-:S04]  /*b530*/  LOP3.LUT R2, R2, 0x38, R5, 0x78, !PT ;  /* 0x0000003802027812 */ /* 0x000fc800078e7805 */
[----:B------:R-:W-:Y:S01]  /*b540*/  LOP3.LUT R3, R2, 0x200, R3, 0xf8, !PT ;  /* 0x0000020002037812 */ /* 0x000fe200078ef803 */
[----:B------:R-:W-:-:S04]  /*b550*/  IMAD.SHL.U32 R2, R5, 0x10, RZ ;  /* 0x0000001005027824 */ /* 0x000fc800078e00ff */
[----:B------:R-:W-:Y:S01]  /*b560*/  IMAD R0, R3, 0x2, R22 ;  /* 0x0000000203007824 */ /* 0x000fe200078e0216 */
[----:B------:R-:W-:-:S04]  /*b570*/  LOP3.LUT R2, R4, 0x70, R2, 0xf8, !PT ;  /* 0x0000007004027812 */ /* 0x000fc800078ef802 */
[----:B------:R4:W-:Y:S03]  /*b580*/  STL [R1+0x4], R0 ;  /* 0x0000040001007387 */ /* 0x0009e60000100800 */
.L_x_12950:
[----:B0-----:R-:W0:Y:S02]  /*b590*/  LDC.64 R2, c[0x0][0xc88] ;  /* 0x00032200ff027b82 */ /* 0x001e240000000a00 */
[----:B0-----:R-:W-:-:S05]  /*b5a0*/  IMAD.WIDE R2, R19, 0x4, R2 ;  /* 0x0000000413027825 */ /* 0x001fca00078e0202 */
[----:B------:R-:W2:Y:S01]  /*b5b0*/  LDG.E R9, desc[UR48][R2.64] ;  /* 0x0000003002097981 */ /* 0x000ea2000c1e1900 */
[----:B------:R-:W-:Y:S05]  /*b5c0*/  YIELD ;  /* 0x0000000000007946 */ /* 0x000fea0003800000 */
[----:B------:R-:W-:Y:S01]  /*b5d0*/  ULDC.64 UR4, c[0x0][0xa28] ;  /* 0x00028a0000047ab9 */ /* 0x000fe20000000a00 */
[----:B----4-:R-:W-:Y:S01]  /*b5e0*/  IMAD.MOV.U32 R0, RZ, RZ, RZ ;  /* 0x000000ffff007224 */ /* 0x010fe200078e00ff */
[----:B------:R-:W-:Y:S01]  /*b5f0*/  ISETP.NE.U32.AND P0, PT, RZ, UR4, PT ;  /* 0x00000004ff007c0c */ /* 0x000fe2000bf05070 */
[----:B------:R-:W-:Y:S01]  /*b600*/  ULDC.64 UR6, c[0x0][0xa18] ;  /* 0x0002860000067ab9 */ /* 0x000fe20000000a00 */
[----:B------:R-:W-:Y:S01]  /*b610*/  MOV R6, RZ ;  /* 0x000000ff00067202 */ /* 0x000fe20000000f00 */
[----:B------:R-:W-:Y:S01]  /*b620*/  ULDC.64 UR8, c[0x0][0xa08] ;  /* 0x0002820000087ab9 */ /* 0x000fe20000000a00 */
[----:B------:R-:W-:-:S02]  /*b630*/  ISETP.NE.AND.EX P0, PT, RZ, UR5, PT, P0 ;  /* 0x00000005ff007c0c */ /* 0x000fc4000bf05300 */
[----:B-12---:R-:W-:Y:S01]  /*b640*/  SHF.R.S32.HI R4, RZ, 0x1f, R9 ;  /* 0x0000001fff047819 */ /* 0x006fe20000011409 */
        /* <DEDUP_REMOVED lines=8> */
[----:B------:R1:W5:Y:S01]  /*b6d0*/  @P0 LDG.E R0, desc[UR48][R2.64] ;  /* 0x0000003002000981 */ /* 0x000362000c1e1900 */
        /* <DEDUP_REMOVED lines=29> */
[----:B------:R-:W2:Y:S04]  /*b8b0*/  LDG.E R7, desc[UR48][R2.64] ;  /* 0x0000003002077981 */ /* 0x000ea8000c1e1900 */
[----:B0-----:R-:W2:Y:S02]  /*b8c0*/  LDG.E R8, desc[UR48][R2.64+0x4] ;  /* 0x0000043002087981 */ /* 0x001ea4000c1e1900 */
[----:B--2---:R-:W-:-:S05]  /*b8d0*/  IMAD.IADD R2, R8, 0x1, -R7 ;  /* 0x0000000108027824 */ /* 0x004fca00078e0a07 */
[----:B------:R1:W-:Y:S02]  /*b8e0*/  STL [R1+0x24], R2 ;  /* 0x0000240201007387 */ /* 0x0003e40000100800 */
.L_x_12861:
[----:B------:R-:W-:Y:S01]  /*b8f0*/  ULDC.64 UR4, c[0x0][0xa20] ;  /* 0x0002880000047ab9 */ /* 0x000fe20000000a00 */
[----:B-----5:R-:W-:Y:S01]  /*b900*/  IMAD.IADD R28, R28, 0x1, R0 ;  /* 0x000000011c1c7824 */ /* 0x020fe200078e0200 */
[----:B------:R-:W-:Y:S02]  /*b910*/  ISETP.NE.U32.AND P1, PT, RZ, UR4, PT ;  /* 0x00000004ff007c0c */ /* 0x000fe4000bf25070 */
[----:B------:R-:W-:Y:S02]  /*b920*/  MOV R25, R9 ;  /* 0x0000000900197202 */ /* 0x000fe40000000f00 */
[----:B------:R-:W-:-:S13]  /*b930*/  ISETP.NE.AND.EX P1, PT, RZ, UR5, PT, P1 ;  /* 0x00000005ff007c0c */ /* 0x000fda000bf25310 */
[----:B------:R-:W-:Y:S05]  /*b940*/  @!P1 BRA `(.L_x_12862) ;  /* 0x0000000000109947 */ /* 0x000fea0003800000 */
[----:B-1----:R-:W-:-:S04]  /*b950*/  IADD3 R2, P0, R24, UR4, RZ ;  /* 0x0000000418027c10 */ /* 0x002fc8000ff1e0ff */
[----:B------:R-:W-:-:S05]  /*b960*/  IADD3.X R3, R29, UR5, RZ, P0, !PT ;  /* 0x000000051d037c10 */ /* 0x000fca00087fe4ff */
[----:B------:R1:W5:Y:S01]  /*b970*/  LDG.E R6, desc[UR48][R2.64] ;  /* 0x0000003002067981 */ /* 0x000362000c1e1900 */
[----:B------:R-:W-:Y:S05]  /*b980*/  BRA `(.L_x_12863) ;  /* 0x0000000000107947 */ /* 0x000fea0003800000 */
.L_x_12862:
[----:B------:R-:W-:Y:S05]  /*b990*/  @!P0 BRA `(.L_x_12863) ;  /* 0x00000000000c8947 */ /* 0x000fea0003800000 */
[----:B------:R-:W2:Y:S04]  /*b9a0*/  LDG.E R6, desc[UR48][R4.64] ;  /* 0x0000003004067981 */ /* 0x000ea8000c1e1900 */
[----:B------:R-:W2:Y:S02]  /*b9b0*/  LDG.E R3, desc[UR48][R4.64+0x4] ;  /* 0x0000043004037981 */ /* 0x000ea4000c1e1900 */
[----:B--2---:R-:W-:-:S07]  /*b9c0*/  IMAD.IADD R6, R3, 0x1, -R6 ;  /* 0x0000000103067824 */ /* 0x004fce00078e0a06 */
.L_x_12863:
[----:B-1---5:R-:W-:Y:S01]  /*b9d0*/  IMAD.IADD R2, R6, 0x1, -R0 ;  /* 0x0000000106027824 */ /* 0x022fe200078e0a00 */
[----:B------:R-:W-:Y:S03]  /*b9e0*/  BSSY B7, `(.L_x_12864) ;  /* 0x000035b000077945 */ /* 0x000fe60003800000 */
[C---:B------:R-:W-:Y:S01]  /*b9f0*/  VIADD R0, R2.reuse, 0xbf ;  /* 0x000000bf02007836 */ /* 0x040fe20000000000 */
[----:B------:R1:W-:Y:S01]  /*ba00*/  STL [R1+0x20], R2 ;  /* 0x0000200201007387 */ /* 0x0003e20000100800 */
[----:B------:R-:W-:Y:S02]  /*ba10*/  ISETP.GT.AND P0, PT, R2, RZ, PT ;  /* 0x000000ff0200720c */ /* 0x000fe40003f04270 */
[----:B------:R-:W-:-:S05]  /*ba20*/  IMAD.HI R0, R0, 0x2aaaaaab, RZ ;  /* 0x2aaaaaab00007827 */ /* 0x000fca00078e02ff */
[----:B------:R-:W-:-:S04]  /*ba30*/  SHF.R.U32.HI R3, RZ, 0x1f, R0 ;  /* 0x0000001fff037819 */ /* 0x000fc80000011600 */
[----:B------:R-:W-:-:S05]  /*ba40*/  LEA.HI.SX32 R0, R0, R3, 0x1b ;  /* 0x0000000300007211 */ /* 0x000fca00078fdaff */
[----:B------:R1:W-:Y:S01]  /*ba50*/  STL [R1+0x10], R0 ;  /* 0x0000100001007387 */ /* 0x0003e20000100800 */
[----:B------:R-:W-:Y:S05]  /*ba60*/  @P0 BRA `(.L_x_12865) ;  /* 0x0000000000440947 */ /* 0x000fea0003800000 */
[----:B-1----:R-:W1:Y:S02]  /*ba70*/  S2R R2, SR_TID.X ;  /* 0x0000000000027919 */ /* 0x002e640000002100 */
[----:B-1----:R-:W-:-:S04]  /*ba80*/  LOP3.LUT R2, R2, 0x7f, RZ, 0xc0, !PT ;  /* 0x0000007f02027812 */ /* 0x002fc800078ec0ff */
[----:B------:R-:W-:-:S13]  /*ba90*/  ISETP.NE.AND P0, PT, R2, RZ, PT ;  /* 0x000000ff0200720c */ /* 0x000fda0003f05270 */
[----:B------:R-:W-:Y:S05]  /*baa0*/  @P0 BRA `(.L_x_12866) ;  /* 0x0000003400380947 */ /* 0x000fea0003800000 */
[----:B------:R-:W1:Y:S01]  /*bab0*/  S2R R5, SR_LANEID ;  /* 0x0000000000057919 */ /* 0x000e620000000000 */
[----:B------:R-:W-:Y:S01]  /*bac0*/  VOTEU.ANY UR4, UPT, PT ;  /* 0x0000000000047886 */ /* 0x000fe200038e0100 */
[----:B------:R-:W2:Y:S01]  /*bad0*/  LDC.64 R2, c[0x0][0xc60] ;  /* 0x00031800ff027b82 */ /* 0x000ea20000000a00 */
[----:B------:R-:W1:Y:S02]  /*bae0*/  FLO.U32 R0, UR4 ;  /* 0x0000000400007d00 */ /* 0x000e6400080e0000 */
[----:B-1----:R-:W-:-:S06]  /*baf0*/  ISETP.EQ.U32.AND P0, PT, R0, R5, PT ;  /* 0x000000050000720c */ /* 0x002fcc0003f02070 */
[----:B------:R-:W2:Y:S07]  /*bb00*/  POPC R5, UR4 ;  /* 0x0000000400057d09 */ /* 0x000eae0008000000 */
[----:B--2---:R-:W2:Y:S01]  /*bb10*/  @P0 ATOMG.E.ADD.STRONG.GPU PT, R3, desc[UR48][R2.64], R5 ;  /* 0x00000005020309a8 */ /* 0x004ea200081ee1f0 */
[----:B------:R-:W1:Y:S02]  /*bb20*/  S2R R4, SR_LTMASK ;  /* 0x0000000000047919 */ /* 0x000e640000003900 */
[----:B-1----:R-:W-:-:S04]  /*bb30*/  LOP3.LUT R4, R4, UR4, RZ, 0xc0, !PT ;  /* 0x0000000404047c12 */ /* 0x002fc8000f8ec0ff */
[----:B------:R-:W1:Y:S01]  /*bb40*/  POPC R7, R4 ;  /* 0x0000000400077309 */ /* 0x000e620000000000 */
[----:B--2---:R-:W1:Y:S02]  /*bb50*/  SHFL.IDX PT, R0, R3, R0, 0x1f ;  /* 0x00001f0003007589 */ /* 0x004e6400000e0000 */
[----:B-1----:R-:W-:Y:S01]  /*bb60*/  IADD3 R16, R0, UR37, R7 ;  /* 0x0000002500107c10 */ /* 0x002fe2000fffe007 */
[----:B------:R-:W-:Y:S06]  /*bb70*/  BRA `(.L_x_12866) ;  /* 0x0000003400047947 */ /* 0x000fec0003800000 */
.L_x_12865:
        /* <DEDUP_REMOVED lines=16> */
[----:B0-----:R-:W-:Y:S02]  /*bc80*/  IMAD.MOV.U32 R8, RZ, RZ, 0x70 ;  /* 0x00000070ff087424 */ /* 0x001fe400078e00ff */
[----:B------:R-:W-:-:S07]  /*bc90*/  IMAD.MOV.U32 R13, RZ, RZ, RZ ;  /* 0x000000ffff0d7224 */ /* 0x000fce00078e00ff */
[----:B------:R-:W-:-:S07]  /*bca0*/  LEPC R20, `(.L_x_12868) ;  /* 0x000000001014794e */ /* 0x000fce0000000000 */
[----:B-1----:R-:W-:Y:S05]  /*bcb0*/  CALL.ABS.NOINC R2 ;  /* 0x0000000002007343 */ /* 0x002fea0003c00000 */
.L_x_12868:
[----:B------:R-:W-:Y:S05]  /*bcc0*/  BSYNC B6 ;  /* 0x0000000000067941 */ /* 0x000fea0003800000 */
.L_x_12867:
        /* <DEDUP_REMOVED lines=15> */
[----:B0-----:R-:W-:Y:S02]  /*bdc0*/  IMAD.MOV.U32 R8, RZ, RZ, 0x70 ;  /* 0x00000070ff087424 */ /* 0x001fe400078e00ff */
[----:B------:R-:W-:Y:S02]  /*bdd0*/  IMAD.MOV.U32 R12, RZ, RZ, 0x1 ;  /* 0x00000001ff0c7424 */ /* 0x000fe400078e00ff */
[----:B-1----:R-:W-:-:S07]  /*bde0*/  IMAD.MOV.U32 R13, RZ, RZ, RZ ;  /* 0x000000ffff0d7224 */ /* 0x002fce00078e00ff */
[----:B------:R-:W-:-:S07]  /*bdf0*/  LEPC R20, `(.L_x_12871) ;  /* 0x000000001014794e */ /* 0x000fce0000000000 */
[----:B--2---:R-:W-:Y:S05]  /*be00*/  CALL.ABS.NOINC R2 ;  /* 0x0000000002007343 */ /* 0x004fea0003c00000 */
.L_x_12871:
        /* <DEDUP_REMOVED lines=16> */
.L_x_12870:
[----:B------:R-:W-:Y:S05]  /*bf10*/  BSYNC B6 ;  /* 0x0000000000067941 */ /* 0x000fea0003800000 */
.L_x_12869:
        /* <DEDUP_REMOVED lines=21> */
.L_x_12966:
        /* <DEDUP_REMOVED lines=8> */
.L_x_12969:
        /* <DEDUP_REMOVED lines=11> */
[----:B------:R-:W-:-:S04]  /*c1a0*/  @P0 SHF.R.U32.HI R4, RZ, R5, R0 ;  /* 0x00000005ff040219 */ /* 0x000fc80000011600 */
[----:B------:R-:W-:Y:S02]  /*c1b0*/  IADD3 R0, -R4, RZ, RZ ;  /* 0x000000ff04007210 */ /* 0x000fe40007ffe1ff */
[----:B------:R-:W-:-:S03]  /*c1c0*/  SHF.R.S32.HI R5, RZ, 0x1f, R4 ;  /* 0x0000001fff057819 */ /* 0x000fc60000011404 */
        /* <DEDUP_REMOVED lines=8> */
.L_x_12875:
[----:B-1----:R-:W-:Y:S01]  /*c250*/  IMAD R0, R23, 0x8, R22 ;  /* 0x0000000817007824 */ /* 0x002fe200078e0216 */
[----:B--2---:R-:W-:-:S04]  /*c260*/  SHF.L.U32 R2, R26, 0x1f, RZ ;  /* 0x0000001f1a027819 */ /* 0x004fc800000006ff */
[----:B------:R-:W1:Y:S02]  /*c270*/  SYNCS.PHASECHK.TRANS64.TRYWAIT P0, [R0+URZ+0x30840], R2 ;  /* 0x03084002000075a7 */ /* 0x000e64000800017f */
[----:B-1----:R-:W-:Y:S05]  /*c280*/  @!P0 BRA `(.L_x_12876) ;  /* 0x0000003c00748947 */ /* 0x002fea0003800000 */
.L_x_12970:
        /* <DEDUP_REMOVED lines=11> */
.L_x_12877:
[----:B------:R-:W-:Y:S01]  /*c340*/  R2UR UR9, R0 ;  /* 0x00000000000972ca */ /* 0x000fe200000e0000 */
[----:B-1----:R-:W-:Y:S01]  /*c350*/  IMAD R0, R23, 0x6000, R22 ;  /* 0x0000600017007824 */ /* 0x002fe200078e0216 */
[----:B------:R-:W-:Y:S01]  /*c360*/  R2UR UR11, R27 ;  /* 0x000000001b0b72ca */ /* 0x000fe200000e0000 */
[----:B------:R-:W-:Y:S01]  /*c370*/  UIADD3 UR6, UP0, UR38, 0x370, URZ ;  /* 0x0000037026067890 */ /* 0x000fe2000ff1e03f */
[----:B------:R-:W-:Y:S01]  /*c380*/  R2UR UR4, R28 ;  /* 0x000000001c0472ca */ /* 0x000fe200000e0000 */
[----:B------:R-:W-:Y:S01]  /*c390*/  UMOV UR5, 0x14f00000 ;  /* 0x14f0000000057882 */ /* 0x000fe20000000000 */
[----:B------:R-:W-:Y:S01]  /*c3a0*/  R2UR UR8, R0 ;  /* 0x00000000000872ca */ /* 0x000fe200000e0000 */
[----:B------:R-:W-:Y:S01]  /*c3b0*/  UIADD3.X UR7, URZ, UR39, URZ, UP0, !UPT ;  /* 0x000000273f077290 */ /* 0x000fe200087fe43f */
[----:B------:R-:W-:Y:S01]  /*c3c0*/  R2UR UR12, R18 ;  /* 0x00000000120c72ca */ /* 0x000fe200000e0000 */
[----:B------:R-:W-:Y:S01]  /*c3d0*/  UMOV UR10, URZ ;  /* 0x0000003f000a7c82 */ /* 0x000fe20008000000 */
[----:B-----5:R-:W-:-:S02]  /*c3e0*/  R2UR UR13, R24 ;  /* 0x00000000180d72ca */ /* 0x020fc400000e0000 */
[----:B------:R-:W-:Y:S01]  /*c3f0*/  PLOP3.LUT P0, PT, PT, PT, PT, 0x80, 0x0 ;  /* 0x000000000000781c */ /* 0x000fe20003f0f070 */
[----:B------:R-:W-:-:S03]  /*c400*/  UIADD3 UR9, UR9, 0x30830, URZ ;  /* 0x0003083009097890 */ /* 0x000fc6000fffe03f */
[----:B------:R-:W-:Y:S01]  /*c410*/  P2R R0, PR, RZ, 0x1 ;  /* 0x00000001ff007803 */ /* 0x000fe20000000000 */
[----:B------:R-:W-:Y:S02]  /*c420*/  UIMAD UR11, UR11, 0xc0, UR4 ;  /* 0x000000c00b0b78a4 */ /* 0x000fe4000f8e0204 */
[----:B------:R-:W-:Y:S01]  /*c430*/  UIADD3 UR8, UR8, 0x12400, URZ ;  /* 0x0001240008087890 */ /* 0x000fe2000fffe03f */
[----:B------:R-:W-:Y:S01]  /*c440*/  UMOV UR4, 0x0 ;  /* 0x0000000000047882 */ /* 0x000fe20000000000 */
[----:B------:R2:W-:Y:S07]  /*c450*/  STL [R1], R0 ;  /* 0x0000000001007387 */ /* 0x0005ee0000100800 */
[----:B------:R2:W-:Y:S01]  /*c460*/  UTMALDG.4D [UR8], [UR6], desc[UR4] ;  /* 0x00000408060075b4 */ /* 0x0005e20008019000 */
[----:B------:R-:W-:-:S02]  /*c470*/  NOP ;  /* 0x0000000000007918 */ /* 0x000fc40000000000 */
.L_x_12873:
[----:B------:R-:W3:Y:S04]  /*c480*/  LDL.LU R4, [R1+0x18] ;  /* 0x0000180001047983 */ /* 0x000ee80000300800 */
[----:B------:R-:W4:Y:S04]  /*c490*/  LDL.LU R6, [R1+0x8] ;  /* 0x0000080001067983 */ /* 0x000f280000300800 */
[----:B------:R-:W5:Y:S01]  /*c4a0*/  LDL.LU R3, [R1+0x1c] ;  /* 0x00001c0001037983 */ /* 0x000f620000300800 */
[----:B------:R-:W-:Y:S05]  /*c4b0*/  WARPSYNC.ALL ;  /* 0x0000000000007948 */ /* 0x000fea0003800000 */
[----:B--2---:R-:W-:Y:S01]  /*c4c0*/  ULDC.64 UR6, c[0x0][0xa00] ;  /* 0x0002800000067ab9 */ /* 0x004fe20000000a00 */
[----:B------:R-:W-:Y:S01]  /*c4d0*/  ULDC.64 UR4, c[0x0][0x298] ;  /* 0x0000a60000047ab9 */ /* 0x000fe20000000a00 */
[----:B------:R-:W-:Y:S01]  /*c4e0*/  BAR.SYNC.DEFER_BLOCKING 0x8, 0x200 ;  /* 0x0208000000007b1d */ /* 0x000fe20000010000 */
[----:B------:R-:W-:Y:S01]  /*c4f0*/  ISETP.NE.U32.AND P0, PT, RZ, UR6, PT ;  /* 0x00000006ff007c0c */ /* 0x000fe2000bf05070 */
[----:B-1----:R-:W-:-:S03]  /*c500*/  VIADD R0, R22, 0xc400 ;  /* 0x0000c40016007836 */ /* 0x002fc60000000000 */
        /* <DEDUP_REMOVED lines=21> */
[----:B------:R-:W-:Y:S01]  /*c660*/  MOV R4, UR6 ;  /* 0x0000000600047c02 */ /* 0x000fe20008000f00 */
[----:B------:R-:W-:Y:S01]  /*c670*/  IMAD.U32 R5, RZ, RZ, UR7 ;  /* 0x00000007ff057e24 */ /* 0x000fe2000f8e00ff */
[----:B------:R-:W1:Y:S01]  /*c680*/  LDC.64 R2, c[0x4][R2] ;  /* 0x0100000002027b82 */ /* 0x000e620000000a00 */
[----:B------:R-:W-:Y:S01]  /*c690*/  IMAD.U32 R6, RZ, RZ, UR8 ;  /* 0x00000008ff067e24 */ /* 0x000fe2000f8e00ff */
[----:B0-----:R-:W-:Y:S01]  /*c6a0*/  MOV R8, 0x70 ;  /* 0x0000007000087802 */ /* 0x001fe20000000f00 */
[----:B------:R-:W-:Y:S02]  /*c6b0*/  IMAD.U32 R7, RZ, RZ, UR9 ;  /* 0x00000009ff077e24 */ /* 0x000fe4000f8e00ff */
[----:B------:R-:W-:-:S02]  /*c6c0*/  IMAD.U32 R10, RZ, RZ, UR4 ;  /* 0x00000004ff0a7e24 */ /* 0x000fc4000f8e00ff */
[----:B------:R-:W-:Y:S02]  /*c6d0*/  IMAD.U32 R11, RZ, RZ, UR5 ;  /* 0x00000005ff0b7e24 */ /* 0x000fe4000f8e00ff */
[----:B------:R-:W-:Y:S02]  /*c6e0*/  IMAD.MOV.U32 R12, RZ, RZ, 0x1 ;  /* 0x00000001ff0c7424 */ /* 0x000fe400078e00ff */
[----:B------:R-:W-:-:S07]  /*c6f0*/  IMAD.MOV.U32 R13, RZ, RZ, RZ ;  /* 0x000000ffff0d7224 */ /* 0x000fce00078e00ff */
[----:B------:R-:W-:-:S07]  /*c700*/  LEPC R20, `(.L_x_12879) ;  /* 0x000000001014794e */ /* 0x000fce0000000000 */
[----:B-1----:R-:W-:Y:S05]  /*c710*/  CALL.ABS.NOINC R2 ;  /* 0x0000000002007343 */ /* 0x002fea0003c00000 */
.L_x_12879:
[----:B------:R-:W-:Y:S05]  /*c720*/  BSYNC B6 ;  /* 0x0000000000067941 */ /* 0x000fea0003800000 */
.L_x_12878:
        /* <DEDUP_REMOVED lines=8> */
[----:B------:R-:W4:Y:S04]  /*c7b0*/  LDL.LU R4, [R1+0x8] ;  /* 0x0000080001047983 */ /* 0x000f280000300800 */
[----:B------:R0:W5:Y:S01]  /*c7c0*/  LDL R10, [R1+0x4] ;  /* 0x00000400010a7983 */ /* 0x0001620000100800 */
[----:B-1----:R-:W-:-:S13]  /*c7d0*/  ISETP.NE.AND P0, PT, R9, 0x1, PT ;  /* 0x000000010900780c */ /* 0x002fda0003f05270 */
[----:B------:R-:W1:Y:S08]  /*c7e0*/  @P0 LDC R5, c[0x0][0x44c] ;  /* 0x00011300ff050b82 */ /* 0x000e700000000800 */
[----:B0-----:R-:W0:Y:S01]  /*c7f0*/  @P0 LDC R8, c[0x0][0x450] ;  /* 0x00011400ff080b82 */ /* 0x001e220000000800 */
[----:B------:R-:W0:Y:S01]  /*c800*/  S2R R11, SR_TID.X ;  /* 0x00000000000b7919 */ /* 0x000e220000002100 */
[----:B--2---:R-:W-:-:S02]  /*c810*/  IMAD.MOV.U32 R3, RZ, RZ, R0 ;  /* 0x000000ffff037224 */ /* 0x004fc400078e0000 */
        /* <DEDUP_REMOVED lines=11> */
[----:B------:R-:W4:Y:S03]  /*c8d0*/  @P0 LDC R4, c[0x0][0x450] ;  /* 0x00011400ff040b82 */ /* 0x000f260000000800 */
[----:B------:R-:W-:Y:S02]  /*c8e0*/  IADD3 R3, R3, R0, RZ ;  /* 0x0000000003037210 */ /* 0x000fe40007ffe0ff */
[----:B--2---:R-:W-:-:S04]  /*c8f0*/  LOP3.LUT R20, R20, 0x7f, RZ, 0xc0, !PT ;  /* 0x0000007f14147812 */ /* 0x004fc800078ec0ff */
[----:B------:R-:W-:Y:S01]  /*c900*/  SHF.R.U32.HI R20, RZ, 0x3, R20 ;  /* 0x00000003ff147819 */ /* 0x000fe20000011614 */
[----:B---3--:R-:W-:-:S05]  /*c910*/  IMAD.SHL.U32 R6, R21, 0x10, RZ ;  /* 0x0000001015067824 */ /* 0x008fca00078e00ff */
[----:B------:R-:W-:-:S05]  /*c920*/  LOP3.LUT R6, R20, 0x70, R6, 0xf8, !PT ;  /* 0x0000007014067812 */ /* 0x000fca00078ef806 */
[----:B------:R-:W-:-:S04]  /*c930*/  IMAD R6, R17, 0xc0, R6 ;  /* 0x000000c011067824 */ /* 0x000fc800078e0206 */
[----:B-1----:R-:W-:-:S04]  /*c940*/  @P0 IMAD.HI.U32 R0, R6, R5, RZ ;  /* 0x0000000506000227 */ /* 0x002fc800078e00ff */
[----:B------:R-:W-:Y:S01]  /*c950*/  IMAD.MOV.U32 R5, RZ, RZ, R6 ;  /* 0x000000ffff057224 */ /* 0x000fe200078e0006 */
[----:B----4-:R-:W-:-:S04]  /*c960*/  @P0 SHF.R.U32.HI R5, RZ, R4, R0 ;  /* 0x00000004ff050219 */ /* 0x010fc80000011600 */
[----:B------:R-:W-:-:S05]  /*c970*/  SHF.R.S32.HI R0, RZ, 0x1f, R5 ;  /* 0x0000001fff007819 */ /* 0x000fca0000011405 */
[----:B------:R-:W-:-:S04]  /*c980*/  IMAD R0, R0, UR4, RZ ;  /* 0x0000000400007c24 */ /* 0x000fc8000f8e02ff */
[C---:B------:R-:W-:Y:S02]  /*c990*/  IMAD R7, R5.reuse, UR5, R0 ;  /* 0x0000000505077c24 */ /* 0x040fe4000f8e0200 */
[----:B------:R-:W-:Y:S02]  /*c9a0*/  IMAD.MOV R0, RZ, RZ, -R5 ;  /* 0x000000ffff007224 */ /* 0x000fe400078e0a05 */
[----:B------:R-:W-:-:S04]  /*c9b0*/  IMAD.WIDE.U32 R4, R5, UR4, R2 ;  /* 0x0000000405047c25 */ /* 0x000fc8000f8e0002 */
[----:B------:R-:W-:Y:S02]  /*c9c0*/  IMAD R0, R9, R0, R6 ;  /* 0x0000000009007224 */ /* 0x000fe400078e0206 */
[----:B------:R-:W-:-:S03]  /*c9d0*/  IMAD.IADD R5, R5, 0x1, R7 ;  /* 0x0000000105057824 */ /* 0x000fc600078e0207 */
[----:B------:R-:W-:-:S05]  /*c9e0*/  SHF.R.S32.HI R7, RZ, 0x1f, R0 ;  /* 0x0000001fff077819 */ /* 0x000fca0000011400 */
[----:B------:R-:W-:Y:S02]  /*c9f0*/  IMAD R7, R7, UR6, RZ ;  /* 0x0000000607077c24 */ /* 0x000fe4000f8e02ff */
[----:B------:R-:W-:-:S04]  /*ca00*/  IMAD.WIDE.U32 R4, R0, UR6, R4 ;  /* 0x0000000600047c25 */ /* 0x000fc8000f8e0004 */
[----:B------:R-:W-:-:S04]  /*ca10*/  IMAD R7, R0, UR7, R7 ;  /* 0x0000000700077c24 */ /* 0x000fc8000f8e0207 */
[----:B------:R-:W-:Y:S02]  /*ca20*/  IMAD.IADD R5, R5, 0x1, R7 ;  /* 0x0000000105057824 */ /* 0x000fe400078e0207 */
[----:B------:R-:W1:Y:S01]  /*ca30*/  @P0 LDC R7, c[0x0][0x44c] ;  /* 0x00011300ff070b82 */ /* 0x000e620000000800 */
[----:B------:R-:W-:-:S04]  /*ca40*/  LEA R0, P1, R4, UR8, 0x1 ;  /* 0x0000000804007c11 */ /* 0x000fc8000f8208ff */
[----:B------:R-:W-:Y:S01]  /*ca50*/  LEA.HI.X R4, R4, UR9, R5, 0x1, P1 ;  /* 0x0000000904047c11 */ /* 0x000fe200088f0c05 */
[----:B------:R-:W-:-:S05]  /*ca60*/  VIADD R5, R6, 0x80 ;  /* 0x0000008006057836 */ /* 0x000fca0000000000 */
[----:B------:R-:W-:Y:S01]  /*ca70*/  MOV R6, R5 ;  /* 0x0000000500067202 */ /* 0x000fe20000000f00 */
[----:B-1----:R-:W-:-:S05]  /*ca80*/  @P0 IMAD.HI.U32 R7, R5, R7, RZ ;  /* 0x0000000705070227 */ /* 0x002fca00078e00ff */
[----:B0-----:R-:W-:-:S05]  /*ca90*/  @P0 SHF.R.U32.HI R6, RZ, R8, R7 ;  /* 0x00000008ff060219 */ /* 0x001fca0000011607 */
[----:B------:R-:W-:-:S04]  /*caa0*/  IMAD.MOV R7, RZ, RZ, -R6 ;  /* 0x000000ffff077224 */ /* 0x000fc800078e0a06 */
[----:B------:R-:W-:Y:S01]  /*cab0*/  IMAD R5, R9, R7, R5 ;  /* 0x0000000709057224 */ /* 0x000fe200078e0205 */
[----:B------:R-:W-:Y:S01]  /*cac0*/  SHF.R.S32.HI R7, RZ, 0x1f, R6 ;  /* 0x0000001fff077819 */ /* 0x000fe20000011406 */
[----:B------:R-:W-:-:S04]  /*cad0*/  IMAD.WIDE.U32 R2, R6, UR4, R2 ;  /* 0x0000000406027c25 */ /* 0x000fc8000f8e0002 */
[----:B------:R-:W-:Y:S01]  /*cae0*/  IMAD R7, R7, UR4, RZ ;  /* 0x0000000407077c24 */ /* 0x000fe2000f8e02ff */
[----:B------:R-:W-:-:S03]  /*caf0*/  ULDC UR4, c[0x0][0x2b8] ;  /* 0x0000ae0000047ab9 */ /* 0x000fc60000000800 */
[----:B------:R-:W-:Y:S01]  /*cb00*/  IMAD R7, R6, UR5, R7 ;  /* 0x0000000506077c24 */ /* 0x000fe2000f8e0207 */
[----:B------:R-:W-:Y:S01]  /*cb10*/  SHF.R.S32.HI R6, RZ, 0x1f, R5 ;  /* 0x0000001fff067819 */ /* 0x000fe20000011405 */
[----:B------:R-:W-:Y:S02]  /*cb20*/  IMAD.SHL.U32 R20, R11, 0x8, RZ ;  /* 0x000000080b147824 */ /* 0x000fe400078e00ff */
        /* <DEDUP_REMOVED lines=8> */
[----:B------:R-:W-:Y:S01]  /*cbb0*/  UMOV UR4, 0xffffffff ;  /* 0xffffffff00047882 */ /* 0x000fe20000000000 */
[----:B------:R-:W-:Y:S02]  /*cbc0*/  LOP3.LUT R21, R11, 0x7f, RZ, 0xc0, !PT ;  /* 0x0000007f0b157812 */ /* 0x000fe400078ec0ff */
[----:B------:R-:W-:Y:S02]  /*cbd0*/  LEA.HI.X R2, R2, UR9, R6, 0x1, P1 ;  /* 0x0000000902027c11 */ /* 0x000fe400088f0c06 */
[----:B------:R-:W-:Y:S01]  /*cbe0*/  SHF.R.U32.HI R21, RZ, 0x3, R21 ;  /* 0x00000003ff157819 */ /* 0x000fe20000011615 */
[----:B------:R-:W-:Y:S06]  /*cbf0*/  BRA.DIV UR4, `(.L_x_12880) ;  /* 0x00000036042c7947 */ /* 0x000fec000b800000 */
[----:B------:R-:W2:Y:S01]  /*cc00*/  LDL.LU R6, [R1+0x24] ;  /* 0x0000240001067983 */ /* 0x000ea20000300800 */
[----:B------:R-:W-:-:S03]  /*cc10*/  IMAD R17, R17, 0xc0, R21 ;  /* 0x000000c011117824 */ /* 0x000fc600078e0215 */
[----:B------:R-:W0:Y:S04]  /*cc20*/  SHFL.IDX PT, R7, R0, RZ, 0x181f ;  /* 0x00181fff00077589 */ /* 0x000e2800000e0000 */
[----:B------:R-:W-:Y:S04]  /*cc30*/  SHFL.IDX PT, R8, R5, RZ, 0x181f ;  /* 0x00181fff05087589 */ /* 0x000fe800000e0000 */
        /* <DEDUP_REMOVED lines=9> */
[----:B-----5:R0:W-:Y:S02]  /*ccd0*/  @!P1 LDGSTS.E.BYPASS.LTC128B.128 [R10+0xc400], desc[UR48][R6.64], !P0 ;  /* 0x0c400000060a9fae */ /* 0x0201e4000c101d70 */
[----:B0-----:R-:W-:Y:S02]  /*cce0*/  IADD3 R6, R17, 0x10, RZ ;  /* 0x0000001011067810 */ /* 0x001fe40007ffe0ff */
[----:B------:R-:W0:Y:S02]  /*ccf0*/  SHFL.IDX PT, R7, R0, 0x1, 0x181f ;  /* 0x00381f0000077f89 */ /* 0x000e2400000e0000 */
[----:B------:R-:W-:Y:S02]  /*cd00*/  ISETP.GE.AND P1, PT, R6, R3, PT ;  /* 0x000000030600720c */ /* 0x000fe40003f26270 */
[----:B------:R-:W1:Y:S11]  /*cd10*/  SHFL.IDX PT, R6, R4, 0x1, 0x181f ;  /* 0x00381f0004067f89 */ /* 0x000e7600000e0000 */
[----:B0-----:R-:W-:-:S05]  /*cd20*/  @!P1 LEA R7, P2, R20, R7, 0x1 ;  /* 0x0000000714079211 */ /* 0x001fca00078408ff */
[----:B-1----:R-:W-:-:S05]  /*cd30*/  @!P1 IMAD.X R6, RZ, RZ, R6, P2 ;  /* 0x000000ffff069224 */ /* 0x002fca00010e0606 */
[----:B------:R-:W-:-:S04]  /*cd40*/  @!P1 LOP3.LUT R7, R7, R6, RZ, 0x3c, !PT ;  /* 0x0000000607079212 */ /* 0x000fc800078e3cff */
[----:B------:R-:W-:-:S04]  /*cd50*/  @!P1 LOP3.LUT R6, R7, R6, RZ, 0x3c, !PT ;  /* 0x0000000607069212 */ /* 0x000fc800078e3cff */
[----:B------:R-:W-:-:S05]  /*cd60*/  @!P1 LOP3.LUT R7, R7, R6, RZ, 0x3c, !PT ;  /* 0x0000000607079212 */ /* 0x000fca00078e3cff */
[----:B------:R0:W-:Y:S02]  /*cd70*/  @!P1 LDGSTS.E.BYPASS.LTC128B.128 [R10+0xcc00], desc[UR48][R6.64], !P0 ;  /* 0x0cc00000060a9fae */ /* 0x0001e4000c101d70 */
[----:B0-----:R-:W-:Y:S02]  /*cd80*/  VIADD R6, R17, 0x20 ;  /* 0x0000002011067836 */ /* 0x001fe40000000000 */
        /* <DEDUP_REMOVED lines=49> */
[----:B------:R0:W-:Y:S04]  /*d0a0*/  @!P1 LDGSTS.E.BYPASS.LTC128B.128 [R10+0xf400], desc[UR48][R6.64], !P0 ;  /* 0x0f400000060a9fae */ /* 0x0001e8000c101d70 */
[----:B0-----:R0:W1:Y:S02]  /*d0b0*/  SHFL.IDX PT, R6, R0, 0x7, 0x181f ;  /* 0x00f81f0000067f89 */ /* 0x00106400000e0000 */
[----:B0-----:R-:W-:-:S04]  /*d0c0*/  IADD3 R0, R17, 0x80, RZ ;  /* 0x0000008011007810 */ /* 0x001fc80007ffe0ff */
[----:B------:R-:W-:Y:S01]  /*d0d0*/  ISETP.GE.AND P2, PT, R0, R3, PT ;  /* 0x000000030000720c */ /* 0x000fe20003f46270 */
[----:B------:R-:W-:-:S05]  /*d0e0*/  VIADD R0, R17, 0x70 ;  /* 0x0000007011007836 */ /* 0x000fca0000000000 */
[----:B------:R-:W-:Y:S02]  /*d0f0*/  ISETP.GE.AND P1, PT, R0, R3, PT ;  /* 0x000000030000720c */ /* 0x000fe40003f26270 */
[----:B------:R-:W0:Y:S11]  /*d100*/  SHFL.IDX PT, R0, R2, RZ, 0x181f ;  /* 0x00181fff02007589 */ /* 0x000e3600000e0000 */
[----:B-1----:R-:W-:-:S05]  /*d110*/  @!P1 LEA R6, P3, R20, R6, 0x1 ;  /* 0x0000000614069211 */ /* 0x002fca00078608ff */
[----:B------:R-:W-:-:S04]  /*d120*/  @!P1 IMAD.X R4, RZ, RZ, R4, P3 ;  /* 0x000000ffff049224 */ /* 0x000fc800018e0604 */
[----:B------:R-:W-:-:S05]  /*d130*/  @!P1 IMAD.MOV.U32 R7, RZ, RZ, R4 ;  /* 0x000000ffff079224 */ /* 0x000fca00078e0004 */
[----:B------:R1:W-:Y:S02]  /*d140*/  @!P1 LDGSTS.E.BYPASS.LTC128B.128 [R10+0xfc00], desc[UR48][R6.64], !P0 ;  /* 0x0fc00000060a9fae */ /* 0x0003e4000c101d70 */
[----:B-1----:R-:W-:-:S05]  /*d150*/  @!P2 LEA R6, P1, R20, R8, 0x1 ;  /* 0x000000081406a211 */ /* 0x002fca00078208ff */
[----:B0-----:R-:W-:-:S04]  /*d160*/  @!P2 IMAD.X R0, RZ, RZ, R0, P1 ;  /* 0x000000ffff00a224 */ /* 0x001fc800008e0600 */
[----:B------:R-:W-:Y:S01]  /*d170*/  @!P2 IMAD.MOV.U32 R7, RZ, RZ, R0 ;  /* 0x000000ffff07a224 */ /* 0x000fe200078e0000 */
[----:B------:R-:W-:-:S04]  /*d180*/  IADD3 R0, R17, 0x90, RZ ;  /* 0x0000009011007810 */ /* 0x000fc80007ffe0ff */
        /* <DEDUP_REMOVED lines=8> */
[----:B------:R0:W-:Y:S02]  /*d210*/  @!P1 LDGSTS.E.BYPASS.LTC128B.128 [R10+0x10c00], desc[UR48][R6.64], !P0 ;  /* 0x10c00000060a9fae */ /* 0x0001e4000c101d70 */
[----:B------:R-:W-:Y:S02]  /*d220*/  ISETP.GE.AND P1, PT, R0, R3, PT ;  /* 0x000000030000720c */ /* 0x000fe40003f26270 */
[----:B------:R-:W-:Y:S04]  /*d230*/  SHFL.IDX PT, R0, R2, 0x2, 0x181f ;  /* 0x00581f0002007f89 */ /* 0x000fe800000e0000 */
[----:B0-----:R-:W0:Y:S07]  /*d240*/  SHFL.IDX PT, R6, R5, 0x2, 0x181f ;  /* 0x00581f0005067f89 */ /* 0x001e2e00000e0000 */
[----:B0-----:R-:W-:-:S05]  /*d250*/  @!P1 LEA R6, P2, R20, R6, 0x1 ;  /* 0x0000000614069211 */ /* 0x001fca00078408ff */
[----:B------:R-:W-:-:S04]  /*d260*/  @!P1 IMAD.X R0, RZ, RZ, R0, P2 ;  /* 0x000000ffff009224 */ /* 0x000fc800010e0600 */
[----:B------:R-:W-:Y:S02]  /*d270*/  @!P1 IMAD.MOV.U32 R7, RZ, RZ, R0 ;  /* 0x000000ffff079224 */ /* 0x000fe400078e0000 */
[----:B------:R0:W1:Y:S04]  /*d280*/  SHFL.IDX PT, R0, R2, 0x3, 0x181f ;  /* 0x00781f0002007f89 */ /* 0x00006800000e0000 */
[----:B------:R0:W-:Y:S02]  /*d290*/  @!P1 LDGSTS.E.BYPASS.LTC128B.128 [R10+0x11400], desc[UR48][R6.64], !P0 ;  /* 0x11400000060a9fae */ /* 0x0001e4000c101d70 */
.L_x_12995:
[----:B0-----:R-:W-:-:S04]  /*d2a0*/  IADD3 R2, R17, 0xb0, RZ ;  /* 0x000000b011027810 */ /* 0x001fc80007ffe0ff */
[----:B------:R-:W-:-:S13]  /*d2b0*/  ISETP.GE.AND P1, PT, R2, R3, PT ;  /* 0x000000030200720c */ /* 0x000fda0003f26270 */
[----:B------:R-:W-:-:S05]  /*d2c0*/  @!P1 LEA R2, P2, R20, R14, 0x1 ;  /* 0x0000000e14029211 */ /* 0x000fca00078408ff */
[----:B-1----:R-:W-:Y:S02]  /*d2d0*/  @!P1 IMAD.X R3, RZ, RZ, R0, P2 ;  /* 0x000000ffff039224 */ /* 0x002fe400010e0600 */
[----:B------:R-:W-:-:S03]  /*d2e0*/  VIADD R0, R22, 0x30800 ;  /* 0x0003080016007836 */ /* 0x000fc60000000000 */
[----:B------:R-:W-:Y:S01]  /*d2f0*/  @!PT LDS RZ, [RZ] ;  /* 0x00000000fffff984 */ /* 0x000fe20000000800 */
[----:B------:R-:W-:Y:S01]  /*d300*/  @!PT LDS RZ, [RZ] ;  /* 0x00000000fffff984 */ /* 0x000fe20000000800 */
[----:B------:R-:W-:Y:S01]  /*d310*/  @!PT LDS RZ, [RZ] ;  /* 0x00000000fffff984 */ /* 0x000fe20000000800 */
[----:B------:R0:W-:Y:S01]  /*d320*/  @!P1 LDGSTS.E.BYPASS.LTC128B.128 [R10+0x11c00], desc[UR48][R2.64], !P0 ;  /* 0x11c00000020a9fae */ /* 0x0001e2000c101d70 */
[----:B------:R-:W-:Y:S01]  /*d330*/  PLOP3.LUT P0, PT, PT, PT, PT, 0x80, 0x0 ;  /* 0x000000000000781c */ /* 0x000fe20003f0f070 */
[----:B------:R-:W-:-:S12]  /*d340*/  NOP ;  /* 0x0000000000007918 */ /* 0x000fd80000000000 */
.L_x_12881:
        /* <DEDUP_REMOVED lines=14> */
[----:B------:R-:W2:Y:S01]  /*d430*/  LDL.LU R4, [R1+0x20] ;  /* 0x0000200001047983 */ /* 0x000ea20000300800 */
[----:B------:R0:W-:Y:S01]  /*d440*/  SYNCS.ARRIVE.TRANS64.A1T0 RZ, [R22+URZ+0x30800], RZ ;  /* 0x030800ff16ff79a7 */ /* 0x0001e2000810003f */
[----:B------:R-:W-:Y:S01]  /*d450*/  BSSY B0, `(.L_x_12882) ;  /* 0x0000004000007945 */ /* 0x000fe20003800000 */
[----:B------:R-:W1:Y:S01]  /*d460*/  SYNCS.PHASECHK.TRANS64.TRYWAIT P0, [R22+URZ+0x30820], R3 ;  /* 0x03082003160075a7 */ /* 0x000e62000800017f */
[----:B--2---:R-:W-:Y:S02]  /*d470*/  ISETP.GE.AND P1, PT, R4, 0xc1, PT ;  /* 0x000000c10400780c */ /* 0x004fe40003f26270 */
[----:B01----:R-:W-:Y:S11]  /*d480*/  @!P0 BRA `(.L_x_12883) ;  /* 0x0000003800ec8947 */ /* 0x003ff60003800000 */
.L_x_12996:
[----:B------:R-:W-:Y:S05]  /*d490*/  BSYNC B0 ;  /* 0x0000000000007941 */ /* 0x000fea0003800000 */
.L_x_12882:
[----:B------:R-:W-:Y:S04]  /*d4a0*/  BSSY B0, `(.L_x_12884) ;  /* 0x000016d000007945 */ /* 0x000fe80003800000 */
[----:B------:R-:W-:Y:S05]  /*d4b0*/  @!P1 BRA `(.L_x_12885) ;  /* 0x0000001400ac9947 */ /* 0x000fea0003800000 */
[----:B------:R-:W2:Y:S01]  /*d4c0*/  LDL R4, [R1+0x10] ;  /* 0x0000100001047983 */ /* 0x000ea20000100800 */
[----:B------:R-:W-:Y:S01]  /*d4d0*/  IMAD.MOV.U32 R2, RZ, RZ, 0x1 ;  /* 0x00000001ff027424 */ /* 0x000fe200078e00ff */
[----:B------:R-:W-:Y:S01]  /*d4e0*/  BSSY B2, `(.L_x_12886) ;  /* 0x000007e000027945 */ /* 0x000fe20003800000 */
[C---:B--2---:R-:W-:Y:S01]  /*d4f0*/  IADD3 R7, -R4.reuse, RZ, RZ ;  /* 0x000000ff04077210 */ /* 0x044fe20007ffe1ff */
        /* <DEDUP_REMOVED lines=16> */
[----:B------:R-:W-:Y:S02]  /*d600*/  MOV R4, R24 ;  /* 0x0000001800047202 */ /* 0x000fe40000000f00 */
[----:B------:R-:W-:-:S04]  /*d610*/  ISETP.NE.U32.AND P0, PT, RZ, UR4, PT ;  /* 0x00000004ff007c0c */ /* 0x000fc8000bf05070 */
[----:B------:R-:W-:-:S13]  /*d620*/  ISETP.NE.AND.EX P0, PT, RZ, UR5, PT, P0 ;  /* 0x00000005ff007c0c */ /* 0x000fda000bf05300 */
[----:B------:R-:W-:Y:S05]  /*d630*/  @!P0 BRA `(.L_x_12890) ;  /* 0x0000000000448947 */ /* 0x000fea0003800000 */
[----:B------:R-:W1:Y:S01]  /*d640*/  LDC R5, c[0x0][0x43c] ;  /* 0x00010f00ff057b82 */ /* 0x000e620000000800 */
        /* <DEDUP_REMOVED lines=16> */
.L_x_12890:
[----:B------:R-:W-:Y:S01]  /*d750*/  IMAD R2, R8, 0x8, R22 ;  /* 0x0000000808027824 */ /* 0x000fe200078e0216 */
[----:B0-----:R-:W-:Y:S01]  /*d760*/  SHF.L.U32 R3, R9, 0x1f, RZ ;  /* 0x0000001f09037819 */ /* 0x001fe200000006ff */
[----:B------:R-:W-:Y:S03]  /*d770*/  BSSY B3, `(.L_x_12891) ;  /* 0x0000003000037945 */ /* 0x000fe60003800000 */
[----:B------:R-:W0:Y:S02]  /*d780*/  SYNCS.PHASECHK.TRANS64.TRYWAIT P0, [R2+URZ+0x30840], R3 ;  /* 0x03084003020075a7 */ /* 0x000e24000800017f */
[----:B0-----:R-:W-:Y:S05]  /*d790*/  @!P0 BRA `(.L_x_12892) ;  /* 0x00000038003c8947 */ /* 0x001fea0003800000 */
.L_x_12997:
[----:B------:R-:W-:Y:S05]  /*d7a0*/  BSYNC B3 ;  /* 0x0000000000037941 */ /* 0x000fea0003800000 */
.L_x_12891:
[----:B-1----:R-:W1:Y:S01]  /*d7b0*/  S2R R5, SR_TID.X ;  /* 0x0000000000057919 */ /* 0x002e620000002100 */
[----:B------:R-:W-:Y:S01]  /*d7c0*/  BSSY B3, `(.L_x_12893) ;  /* 0x000000b000037945 */ /* 0x000fe20003800000 */
[----:B-1----:R-:W-:-:S04]  /*d7d0*/  LOP3.LUT R5, R5, 0x7f, RZ, 0xc0, !PT ;  /* 0x0000007f05057812 */ /* 0x002fc800078ec0ff */
[----:B------:R-:W-:-:S13]  /*d7e0*/  ISETP.NE.AND P1, PT, R5, RZ, PT ;  /* 0x000000ff0500720c */ /* 0x000fda0003f25270 */
        /* <DEDUP_REMOVED lines=8> */
.L_x_12894:
[----:B------:R-:W-:Y:S05]  /*d870*/  BSYNC B3 ;  /* 0x0000000000037941 */ /* 0x000fea0003800000 */
.L_x_12893:
[----:B------:R-:W-:Y:S01]  /*d880*/  IMAD.MOV.U32 R10, RZ, RZ, RZ ;  /* 0x000000ffff0a7224 */ /* 0x000fe200078e00ff */
[----:B------:R-:W-:Y:S01]  /*d890*/  UIADD3 UR4, UP0, UR38, 0x370, URZ ;  /* 0x0000037026047890 */ /* 0x000fe2000ff1e03f */
[----:B0-----:R-:W-:Y:S01]  /*d8a0*/  IMAD R3, R8, 0x6000, R22 ;  /* 0x0000600008037824 */ /* 0x001fe200078e0216 */
[----:B------:R-:W-:Y:S01]  /*d8b0*/  PLOP3.LUT P0, PT, PT, PT, PT, 0x80, 0x0 ;  /* 0x000000000000781c */ /* 0x000fe20003f0f070 */
[----:B------:R-:W-:Y:S01]  /*d8c0*/  VIADD R2, R2, 0x30830 ;  /* 0x0003083002027836 */ /* 0x000fe20000000000 */
[----:B------:R-:W-:Y:S01]  /*d8d0*/  R2UR UR10, R10 ;  /* 0x000000000a0a72ca */ /* 0x000fe200000e0000 */
[----:B------:R-:W-:Y:S01]  /*d8e0*/  VIADD R3, R3, 0x12400 ;  /* 0x0001240003037836 */ /* 0x000fe20000000000 */
[----:B------:R-:W-:Y:S01]  /*d8f0*/  UIADD3.X UR5, URZ, UR39, URZ, UP0, !UPT ;  /* 0x000000273f057290 */ /* 0x000fe200087fe43f */
[----:B------:R-:W-:Y:S01]  /*d900*/  IMAD R5, R6, 0xc0, R28 ;  /* 0x000000c006057824 */ /* 0x000fe200078e021c */
[----:B------:R-:W-:Y:S01]  /*d910*/  UMOV UR6, 0x0 ;  /* 0x0000000000067882 */ /* 0x000fe20000000000 */
[----:B------:R-:W-:-:S10]  /*d920*/  UMOV UR7, 0x14f00000 ;  /* 0x14f0000000077882 */ /* 0x000fd40000000000 */
.L_x_12895:
        /* <DEDUP_REMOVED lines=15> */
.L_x_12998:
[----:B------:R-:W-:Y:S05]  /*da20*/  BSYNC B3 ;  /* 0x0000000000037941 */ /* 0x000fea0003800000 */
.L_x_12896:
[----:B------:R-:W-:Y:S01]  /*da30*/  BSSY B3, `(.L_x_12898) ;  /* 0x000000c000037945 */ /* 0x000fe20003800000 */
[----:B------:R-:W-:Y:S01]  /*da40*/  MOV R12, 0x0 ;  /* 0x00000000000c7802 */ /* 0x000fe20000000f00 */
[----:B------:R-:W-:Y:S02]  /*da50*/  IMAD.MOV.U32 R13, RZ, RZ, 0x14f00000 ;  /* 0x14f00000ff0d7424 */ /* 0x000fe400078e00ff */
        /* <DEDUP_REMOVED lines=9> */
.L_x_12899:
[----:B------:R-:W-:Y:S05]  /*daf0*/  BSYNC B3 ;  /* 0x0000000000037941 */ /* 0x000fea0003800000 */
.L_x_12898:
[----:B------:R-:W-:Y:S01]  /*db00*/  R2UR UR10, R10 ;  /* 0x000000000a0a72ca */ /* 0x000fe200000e0000 */
[C-C-:B0-----:R-:W-:Y:S01]  /*db10*/  IMAD R2, R23.reuse, 0x6000, R22.reuse ;  /* 0x0000600017027824 */ /* 0x141fe200078e0216 */
[----:B------:R-:W-:Y:S01]  /*db20*/  R2UR UR6, R12 ;  /* 0x000000000c0672ca */ /* 0x000fe200000e0000 */
[----:B------:R-:W-:Y:S01]  /*db30*/  IMAD R3, R23, 0x8, R22 ;  /* 0x0000000817037824 */ /* 0x000fe200078e0216 */
[----:B------:R-:W-:Y:S01]  /*db40*/  R2UR UR7, R13 ;  /* 0x000000000d0772ca */ /* 0x000fe200000e0000 */
[----:B------:R-:W-:Y:S01]  /*db50*/  UIADD3 UR4, UP0, UR38, 0x470, URZ ;  /* 0x0000047026047890 */ /* 0x000fe2000ff1e03f */
[----:B------:R-:W-:Y:S01]  /*db60*/  PLOP3.LUT P0, PT, PT, PT, PT, 0x80, 0x0 ;  /* 0x000000000000781c */ /* 0x000fe20003f0f070 */
[----:B------:R-:W-:Y:S01]  /*db70*/  IMAD R5, R27, 0xc0, R28 ;  /* 0x000000c01b057824 */ /* 0x000fe200078e021c */
[----:B------:R-:W-:Y:S01]  /*db80*/  IADD3 R2, R2, 0x400, RZ ;  /* 0x0000040002027810 */ /* 0x000fe20007ffe0ff */
[----:B------:R-:W-:Y:S01]  /*db90*/  VIADD R3, R3, 0x30850 ;  /* 0x0003085003037836 */ /* 0x000fe20000000000 */
[----:B------:R-:W-:-:S12]  /*dba0*/  UIADD3.X UR5, URZ, UR39, URZ, UP0, !UPT ;  /* 0x000000273f057290 */ /* 0x000fd800087fe43f */
.L_x_12900:
        /* <DEDUP_REMOVED lines=12> */
.L_x_12889:
[----:B------:R-:W-:Y:S05]  /*dc70*/  BSYNC B1 ;  /* 0x0000000000017941 */ /* 0x000fea0003800000 */
.L_x_12888:
[----:B------:R-:W2:Y:S01]  /*dc80*/  LDL.LU R2, [R1+0x10] ;  /* 0x0000100001027983 */ /* 0x000ea20000300800 */
[----:B------:R-:W-:Y:S01]  /*dc90*/  MOV R23, R8 ;  /* 0x0000000800177202 */ /* 0x000fe20000000f00 */
[----:B------:R-:W-:Y:S02]  /*dca0*/  IMAD.MOV.U32 R26, RZ, RZ, R9 ;  /* 0x000000ffff1a7224 */ /* 0x000fe400078e0009 */
[----:B--2---:R-:W-:-:S07]  /*dcb0*/  VIADD R6, R2, 0xfffffffd ;  /* 0xfffffffd02067836 */ /* 0x004fce0000000000 */
.L_x_12887:
[----:B------:R-:W-:Y:S05]  /*dcc0*/  BSYNC B2 ;  /* 0x0000000000027941 */ /* 0x000fea0003800000 */
.L_x_12886:
[----:B------:R-:W2:Y:S01]  /*dcd0*/  LDL.LU R2, [R1+0xc] ;  /* 0x00000c0001027983 */ /* 0x000ea20000300800 */
[----:B------:R-:W-:-:S05]  /*dce0*/  IMAD.MOV R7, RZ, RZ, -R7 ;  /* 0x000000ffff077224 */ /* 0x000fca00078e0a07 */
[----:B--2---:R-:W-:-:S13]  /*dcf0*/  ISETP.NE.AND P0, PT, R2, R7, PT ;  /* 0x000000070200720c */ /* 0x004fda0003f05270 */
[----:B------:R-:W-:Y:S05]  /*dd00*/  @!P0 BRA `(.L_x_12885) ;  /* 0x0000000c00988947 */ /* 0x000fea0003800000 */
[----:B------:R-:W-:-:S07]  /*dd10*/  IMAD.MOV.U32 R4, RZ, RZ, R24 ;  /* 0x000000ffff047224 */ /* 0x000fce00078e0018 */
.L_x_12927:
[----:B------:R-:W2:Y:S01]  /*dd20*/  LDL R2, [R1] ;  /* 0x0000000001027983 */ /* 0x000ea20000100800 */
[----:B------:R-:W-:Y:S01]  /*dd30*/  VIADD R7, R23, 0x1 ;  /* 0x0000000117077836 */ /* 0x000fe20000000000 */
[----:B------:R-:W-:Y:S05]  /*dd40*/  YIELD ;  /* 0x0000000000007946 */ /* 0x000fea0003800000 */
[----:B------:R-:W-:Y:S01]  /*dd50*/  ISETP.NE.AND P0, PT, R7, 0x2, PT ;  /* 0x000000020700780c */ /* 0x000fe20003f05270 */
[----:B------:R-:W-:Y:S03]  /*dd60*/  BSSY B1, `(.L_x_12901) ;  /* 0x000006c000017945 */ /* 0x000fe60003800000 */
[----:B0-----:R-:W-:-:S02]  /*dd70*/  SEL R3, RZ, 0x1, P0 ;  /* 0x00000001ff037807 */ /* 0x001fc40000000000 */
        /* <DEDUP_REMOVED lines=26> */
.L_x_12903:
[----:B------:R-:W-:Y:S01]  /*df20*/  IMAD R2, R7, 0x8, R22 ;  /* 0x0000000807027824 */ /* 0x000fe200078e0216 */
[----:B------:R-:W-:Y:S01]  /*df30*/  SHF.L.U32 R3, R8, 0x1f, RZ ;  /* 0x0000001f08037819 */ /* 0x000fe200000006ff */
[----:B------:R-:W-:Y:S03]  /*df40*/  BSSY B2, `(.L_x_12904) ;  /* 0x0000003000027945 */ /* 0x000fe60003800000 */
[----:B------:R-:W1:Y:S02]  /*df50*/  SYNCS.PHASECHK.TRANS64.TRYWAIT P0, [R2+URZ+0x30840], R3 ;  /* 0x03084003020075a7 */ /* 0x000e64000800017f */
[----:B-1----:R-:W-:Y:S05]  /*df60*/  @!P0 BRA `(.L_x_12905) ;  /* 0x0000003000708947 */ /* 0x002fea0003800000 */
.L_x_12999:
[----:B------:R-:W-:Y:S05]  /*df70*/  BSYNC B2 ;  /* 0x0000000000027941 */ /* 0x000fea0003800000 */
.L_x_12904:
        /* <DEDUP_REMOVED lines=12> */
.L_x_12907:
[----:B------:R-:W-:Y:S05]  /*e040*/  BSYNC B2 ;  /* 0x0000000000027941 */ /* 0x000fea0003800000 */
.L_x_12906:
[----:B------:R-:W-:Y:S01]  /*e050*/  IMAD.MOV.U32 R5, RZ, RZ, RZ ;  /* 0x000000ffff057224 */ /* 0x000fe200078e00ff */
[----:B------:R-:W-:Y:S01]  /*e060*/  UIADD3 UR4, UP0, UR38, 0x370, URZ ;  /* 0x0000037026047890 */ /* 0x000fe2000ff1e03f */
[----:B-1----:R-:W-:Y:S01]  /*e070*/  IMAD R3, R7, 0x6000, R22 ;  /* 0x0000600007037824 */ /* 0x002fe200078e0216 */
        /* <DEDUP_REMOVED lines=8> */
.L_x_12908:
        /* <DEDUP_REMOVED lines=15> */
.L_x_13000:
[----:B------:R-:W-:Y:S05]  /*e1f0*/  BSYNC B2 ;  /* 0x0000000000027941 */ /* 0x000fea0003800000 */
.L_x_12909:
[----:B------:R-:W-:Y:S01]  /*e200*/  BSSY B2, `(.L_x_12911) ;  /* 0x000000b000027945 */ /* 0x000fe20003800000 */
[----:B------:R-:W-:Y:S01]  /*e210*/  MOV R2, 0x0 ;  /* 0x0000000000027802 */ /* 0x000fe20000000f00 */
[----:B0-----:R-:W-:Y:S02]  /*e220*/  IMAD.MOV.U32 R3, RZ, RZ, 0x14f00000 ;  /* 0x14f00000ff037424 */ /* 0x001fe400078e00ff */
[----:B------:R-:W-:Y:S05]  /*e230*/  @P1 BRA `(.L_x_12912) ;  /* 0x00000000001c1947 */ /* 0x000fea0003800000 */
[----:B------:R-:W0:Y:S02]  /*e240*/  S2R R11, SR_TID.X ;  /* 0x00000000000b7919 */ /* 0x000e240000002100 */
[----:B0-----:R-:W-:Y:S01]  /*e250*/  LOP3.LUT R12, R11, 0x1f, RZ, 0xc0, !PT ;  /* 0x0000001f0b0c7812 */ /* 0x001fe200078ec0ff */
[----:B------:R-:W-:-:S03]  /*e260*/  IMAD.MOV.U32 R11, RZ, RZ, 0x6000 ;  /* 0x00006000ff0b7424 */ /* 0x000fc600078e00ff */
[----:B------:R-:W-:Y:S01]  /*e270*/  ISETP.NE.AND P0, PT, R12, RZ, PT ;  /* 0x000000ff0c00720c */ /* 0x000fe20003f05270 */
[----:B------:R0:W-:-:S12]  /*e280*/  SYNCS.ARRIVE.TRANS64 RZ, [R10+URZ+0x50], R11 ;  /* 0x0000500b0aff79a7 */ /* 0x0001d8000800003f */
[----:B0-----:R-:W-:Y:S05]  /*e290*/  @!P0 BRA `(.L_x_12912) ;  /* 0x0000000000048947 */ /* 0x001fea0003800000 */
[----:B------:R-:W-:Y:S01]  /*e2a0*/  BPT.TRAP 0x1 ;  /* 0x000000040000795c */ /* 0x000fe20000300000 */
.L_x_12912:
[----:B------:R-:W-:Y:S05]  /*e2b0*/  BSYNC B2 ;  /* 0x0000000000027941 */ /* 0x000fea0003800000 */
.L_x_12911:
        /* <DEDUP_REMOVED lines=10> */
.L_x_12913:
        /* <DEDUP_REMOVED lines=10> */
[----:B------:R-:W-:Y:S01]  /*e400*/  MOV R27, R9 ;  /* 0x00000009001b7202 */ /* 0x000fe20000000f00 */
[----:B------:R-:W-:-:S07]  /*e410*/  IMAD.MOV.U32 R24, RZ, RZ, R4 ;  /* 0x000000ffff187224 */ /* 0x000fce00078e0004 */
.L_x_12902:
[----:B------:R-:W-:Y:S05]  /*e420*/  BSYNC B1 ;  /* 0x0000000000017941 */ /* 0x000fea0003800000 */
.L_x_12901:
        /* <DEDUP_REMOVED lines=20> */
[----:B------:R-:W-:-:S04]  /*e570*/  @P0 SHF.R.U32.HI R2, RZ, R3, R5 ;  /* 0x00000003ff020219 */ /* 0x000fc80000011605 */
[----:B------:R-:W-:-:S05]  /*e580*/  IADD3 R3, -R2, RZ, RZ ;  /* 0x000000ff02037210 */ /* 0x000fca0007ffe1ff */
        /* <DEDUP_REMOVED lines=9> */
.L_x_12916:
[----:B------:R-:W-:Y:S01]  /*e620*/  IMAD R2, R23, 0x8, R22 ;  /* 0x0000000817027824 */ /* 0x000fe200078e0216 */
[----:B------:R-:W-:Y:S01]  /*e630*/  SHF.L.U32 R3, R26, 0x1f, RZ ;  /* 0x0000001f1a037819 */ /* 0x000fe200000006ff */
[----:B------:R-:W-:Y:S03]  /*e640*/  BSSY B2, `(.L_x_12917) ;  /* 0x0000003000027945 */ /* 0x000fe60003800000 */
[----:B------:R-:W1:Y:S02]  /*e650*/  SYNCS.PHASECHK.TRANS64.TRYWAIT P0, [R2+URZ+0x30840], R3 ;  /* 0x03084003020075a7 */ /* 0x000e64000800017f */
[----:B-1----:R-:W-:Y:S05]  /*e660*/  @!P0 BRA `(.L_x_12918) ;  /* 0x0000002800d88947 */ /* 0x002fea0003800000 */
.L_x_13001:
[----:B------:R-:W-:Y:S05]  /*e670*/  BSYNC B2 ;  /* 0x0000000000027941 */ /* 0x000fea0003800000 */
.L_x_12917:
        /* <DEDUP_REMOVED lines=12> */
.L_x_12920:
[----:B------:R-:W-:Y:S05]  /*e740*/  BSYNC B2 ;  /* 0x0000000000027941 */ /* 0x000fea0003800000 */
.L_x_12919:
[----:B------:R-:W-:Y:S01]  /*e750*/  IMAD.MOV.U32 R5, RZ, RZ, RZ ;  /* 0x000000ffff057224 */ /* 0x000fe200078e00ff */
[C---:B-1----:R-:W-:Y:S01]  /*e760*/  LEA R3, R23.reuse, R0, 0x3 ;  /* 0x0000000017037211 */ /* 0x042fe200078e18ff */
[----:B------:R-:W-:Y:S01]  /*e770*/  IMAD R2, R23, 0x6000, R22 ;  /* 0x0000600017027824 */ /* 0x000fe200078e0216 */
[----:B------:R-:W-:Y:S01]  /*e780*/  UIADD3 UR4, UP0, UR38, 0x370, URZ ;  /* 0x0000037026047890 */ /* 0x000fe2000ff1e03f */
[----:B------:R-:W-:Y:S01]  /*e790*/  PLOP3.LUT P0, PT, PT, PT, PT, 0x80, 0x0 ;  /* 0x000000000000781c */ /* 0x000fe20003f0f070 */
[----:B------:R-:W-:Y:S01]  /*e7a0*/  IMAD R10, R9, 0xc0, R28 ;  /* 0x000000c0090a7824 */ /* 0x000fe200078e021c */
[----:B------:R-:W-:Y:S01]  /*e7b0*/  R2UR UR10, R5 ;  /* 0x00000000050a72ca */ /* 0x000fe200000e0000 */
[----:B------:R-:W-:Y:S01]  /*e7c0*/  VIADD R2, R2, 0x12400 ;  /* 0x0001240002027836 */ /* 0x000fe20000000000 */
[----:B------:R-:W-:Y:S01]  /*e7d0*/  UIADD3.X UR5, URZ, UR39, URZ, UP0, !UPT ;  /* 0x000000273f057290 */ /* 0x000fe200087fe43f */
[----:B------:R-:W-:Y:S01]  /*e7e0*/  VIADD R3, R3, 0x30 ;  /* 0x0000003003037836 */ /* 0x000fe20000000000 */
[----:B------:R-:W-:Y:S01]  /*e7f0*/  UMOV UR6, 0x0 ;  /* 0x0000000000067882 */ /* 0x000fe20000000000 */
[----:B------:R-:W-:-:S10]  /*e800*/  UMOV UR7, 0x14f00000 ;  /* 0x14f0000000077882 */ /* 0x000fd40000000000 */
.L_x_12921:
        /* <DEDUP_REMOVED lines=15> */
.L_x_13002:
[----:B------:R-:W-:Y:S05]  /*e900*/  BSYNC B2 ;  /* 0x0000000000027941 */ /* 0x000fea0003800000 */
.L_x_12922:
[----:B------:R-:W-:Y:S01]  /*e910*/  BSSY B2, `(.L_x_12924) ;  /* 0x000000b000027945 */ /* 0x000fe20003800000 */
[----:B------:R-:W-:Y:S01]  /*e920*/  IMAD.MOV.U32 R2, RZ, RZ, 0x0 ;  /* 0x00000000ff027424 */ /* 0x000fe200078e00ff */
[----:B0-----:R-:W-:Y:S02]  /*e930*/  MOV R3, 0x14f00000 ;  /* 0x14f0000000037802 */ /* 0x001fe40000000f00 */
        /* <DEDUP_REMOVED lines=8> */
.L_x_12925:
[----:B------:R-:W-:Y:S05]  /*e9c0*/  BSYNC B2 ;  /* 0x0000000000027941 */ /* 0x000fea0003800000 */
.L_x_12924:
[----:B------:R-:W-:Y:S01]  /*e9d0*/  R2UR UR10, R5 ;  /* 0x00000000050a72ca */ /* 0x000fe200000e0000 */
[----:B------:R-:W-:Y:S01]  /*e9e0*/  UIADD3 UR4, UP0, UR38, 0x470, URZ ;  /* 0x0000047026047890 */ /* 0x000fe2000ff1e03f */
[----:B------:R-:W-:Y:S01]  /*e9f0*/  R2UR UR6, R2 ;  /* 0x00000000020672ca */ /* 0x000fe200000e0000 */
[----:B------:R-:W-:Y:S01]  /*ea00*/  IMAD R2, R7, 0x6000, R22 ;  /* 0x0000600007027824 */ /* 0x000fe200078e0216 */
[----:B------:R-:W-:Y:S01]  /*ea10*/  R2UR UR7, R3 ;  /* 0x00000000030772ca */ /* 0x000fe200000e0000 */
[----:B------:R-:W-:Y:S01]  /*ea20*/  IMAD R3, R27, 0xc0, R28 ;  /* 0x000000c01b037824 */ /* 0x000fe200078e021c */
[----:B------:R-:W-:Y:S01]  /*ea30*/  PLOP3.LUT P0, PT, PT, PT, PT, 0x80, 0x0 ;  /* 0x000000000000781c */ /* 0x000fe20003f0f070 */
[----:B------:R-:W-:Y:S01]  /*ea40*/  VIADD R8, R8, 0x50 ;  /* 0x0000005008087836 */ /* 0x000fe20000000000 */
[----:B------:R-:W-:Y:S01]  /*ea50*/  UIADD3.X UR5, URZ, UR39, URZ, UP0, !UPT ;  /* 0x000000273f057290 */ /* 0x000fe200087fe43f */
[----:B------:R-:W-:-:S11]  /*ea60*/  VIADD R2, R2, 0x400 ;  /* 0x0000040002027836 */ /* 0x000fd60000000000 */
.L_x_12926:
        /* <DEDUP_REMOVED lines=12> */
.L_x_12915:
[----:B------:R-:W-:Y:S05]  /*eb30*/  BSYNC B1 ;  /* 0x0000000000017941 */ /* 0x000fea0003800000 */
.L_x_12914:
[C---:B------:R-:W-:Y:S01]  /*eb40*/  ISETP.GT.AND P0, PT, R6.reuse, 0x1, PT ;  /* 0x000000010600780c */ /* 0x040fe20003f04270 */
[----:B------:R-:W-:-:S12]  /*eb50*/  VIADD R6, R6, 0xfffffffe ;  /* 0xfffffffe06067836 */ /* 0x000fd80000000000 */
[----:B------:R-:W-:Y:S05]  /*eb60*/  @P0 BRA `(.L_x_12927) ;  /* 0xfffffff0006c0947 */ /* 0x000fea000383ffff */
.L_x_12885:
[----:B------:R-:W-:Y:S05]  /*eb70*/  BSYNC B0 ;  /* 0x0000000000007941 */ /* 0x000fea0003800000 */
.L_x_12884:
        /* <DEDUP_REMOVED lines=17> */
.L_x_12929:
[----:B------:R-:W-:Y:S05]  /*ec90*/  BSYNC B0 ;  /* 0x0000000000007941 */ /* 0x000fea0003800000 */
.L_x_12928:
        /* <DEDUP_REMOVED lines=10> */
.L_x_13003:
[----:B------:R-:W-:Y:S05]  /*ed40*/  BSYNC B1 ;  /* 0x0000000000017941 */ /* 0x000fea0003800000 */
.L_x_12932:
        /* <DEDUP_REMOVED lines=9> */
.L_x_12935:
[----:B------:R-:W-:Y:S05]  /*ede0*/  BSYNC B1 ;  /* 0x0000000000017941 */ /* 0x000fea0003800000 */
.L_x_12934:
[----:B0-----:R-:W-:Y:S01]  /*edf0*/  IMAD R0, R23, 0x6000, R22 ;  /* 0x0000600017007824 */ /* 0x001fe200078e0216 */
[----:B------:R-:W-:Y:S01]  /*ee00*/  UIADD3 UR4, UP0, UR38, 0x470, URZ ;  /* 0x0000047026047890 */ /* 0x000fe2000ff1e03f */
[----:B------:R-:W-:Y:S01]  /*ee10*/  PLOP3.LUT P0, PT, PT, PT, PT, 0x80, 0x0 ;  /* 0x000000000000781c */ /* 0x000fe20003f0f070 */
[----:B------:R-:W-:Y:S01]  /*ee20*/  IMAD R28, R27, 0xc0, R28 ;  /* 0x000000c01b1c7824 */ /* 0x000fe200078e021c */
[----:B------:R-:W-:Y:S01]  /*ee30*/  UMOV UR6, 0x0 ;  /* 0x0000000000067882 */ /* 0x000fe20000000000 */
[----:B------:R-:W-:Y:S01]  /*ee40*/  VIADD R2, R3, 0x30850 ;  /* 0x0003085003027836 */ /* 0x000fe20000000000 */
[----:B------:R-:W-:Y:S01]  /*ee50*/  IADD3 R0, R0, 0x400, RZ ;  /* 0x0000040000007810 */ /* 0x000fe20007ffe0ff */
[----:B------:R-:W-:Y:S01]  /*ee60*/  UIADD3.X UR5, URZ, UR39, URZ, UP0, !UPT ;  /* 0x000000273f057290 */ /* 0x000fe200087fe43f */
[----:B------:R-:W-:Y:S01]  /*ee70*/  UMOV UR7, 0x14f00000 ;  /* 0x14f0000000077882 */ /* 0x000fe20000000000 */
[----:B------:R-:W-:-:S10]  /*ee80*/  UMOV UR10, URZ ;  /* 0x0000003f000a7c82 */ /* 0x000fd40008000000 */
.L_x_12936:
        /* <DEDUP_REMOVED lines=10> */
.L_x_12931:
[----:B------:R-:W-:Y:S05]  /*ef30*/  BSYNC B0 ;  /* 0x0000000000007941 */ /* 0x000fea0003800000 */
.L_x_12930:
[----:B------:R-:W-:-:S05]  /*ef40*/  VIADD R23, R23, 0x1 ;  /* 0x0000000117177836 */ /* 0x000fca0000000000 */
[----:B------:R-:W-:-:S04]  /*ef50*/  ISETP.NE.AND P0, PT, R23, 0x2, PT ;  /* 0x000000021700780c */ /* 0x000fc80003f05270 */
[----:B0-----:R-:W-:Y:S02]  /*ef60*/  SEL R3, RZ, 0x1, P0 ;  /* 0x00000001ff037807 */ /* 0x001fe40000000000 */
[----:B------:R-:W-:Y:S02]  /*ef70*/  SEL R23, R23, RZ, P0 ;  /* 0x000000ff17177207 */ /* 0x000fe40000000000 */
[----:B------:R-:W-:-:S07]  /*ef80*/  LOP3.LUT R26, R26, R3, RZ, 0x3c, !PT ;  /* 0x000000031a1a7212 */ /* 0x000fce00078e3cff */
.L_x_12866:
[----:B------:R-:W-:Y:S05]  /*ef90*/  BSYNC B7 ;  /* 0x0000000000077941 */ /* 0x000fea0003800000 */
.L_x_12864:
        /* <DEDUP_REMOVED lines=12> */
.L_x_12937:
[----:B------:R-:W0:Y:S01]  /*f060*/  S2R R0, SR_TID.X ;  /* 0x0000000000007919 */ /* 0x000e220000002100 */
[----:B------:R-:W-:Y:S01]  /*f070*/  UMOV UR4, 0xffffffff ;  /* 0xffffffff00047882 */ /* 0x000fe20000000000 */
[----:B0-----:R-:W-:-:S04]  /*f080*/  LOP3.LUT R8, R0, 0x1f, RZ, 0xc0, !PT ;  /* 0x0000001f00087812 */ /* 0x001fc800078ec0ff */
[----:B------:R-:W-:Y:S01]  /*f090*/  ISETP.NE.AND P0, PT, R8, 0x1f, PT ;  /* 0x0000001f0800780c */ /* 0x000fe20003f05270 */
[----:B------:R-:W-:-:S12]  /*f0a0*/  BRA.DIV UR4, `(.L_x_12939) ;  /* 0x0000002204847947 */ /* 0x000fd8000b800000 */
[----:B------:R-:W-:Y:S01]  /*f0b0*/  IMAD.IADD R5, R19, 0x1, R8 ;  /* 0x0000000113057824 */ /* 0x000fe200078e0208 */
[----:B------:R-:W-:-:S04]  /*f0c0*/  ULDC UR4, c[0x0][0xc3c] ;  /* 0x00030f0000047ab9 */ /* 0x000fc80000000800 */
        /* <DEDUP_REMOVED lines=9> */
[----:B------:R-:W-:Y:S01]  /*f160*/  ISETP.GE.U32.AND P5, PT, R8, 0x10, PT ;  /* 0x000000100800780c */ /* 0x000fe20003fa6070 */
[----:B------:R-:W-:Y:S01]  /*f170*/  SHFL.IDX PT, R4, R16, 0x1, 0x1f ;  /* 0x00201f0010047f89 */ /* 0x000fe200000e0000 */
[----:B--2---:R-:W-:-:S02]  /*f180*/  @!P1 MOV R5, R2 ;  /* 0x0000000200059202 */ /* 0x004fc40000000f00 */
        /* <DEDUP_REMOVED lines=17> */
.L_x_13013:
[----:B------:R-:W-:Y:S02]  /*f2a0*/  ULDC UR4, c[0x0][0xc38] ;  /* 0x00030e0000047ab9 */ /* 0x000fe40000000800 */
[----:B------:R-:W-:-:S04]  /*f2b0*/  IMAD.U32 R7, RZ, RZ, UR4 ;  /* 0x00000004ff077e24 */ /* 0x000fc8000f8e00ff */
[----:B-1----:R-:W-:-:S04]  /*f2c0*/  IMAD R14, R14, R7, RZ ;  /* 0x000000070e0e7224 */ /* 0x002fc800078e02ff */
[----:B------:R-:W-:-:S05]  /*f2d0*/  IMAD.IADD R9, R4, 0x1, R14 ;  /* 0x0000000104097824 */ /* 0x000fca00078e020e */
[----:B------:R-:W-:-:S13]  /*f2e0*/  ISETP.GT.AND P6, PT, R9, R0, PT ;  /* 0x000000000900720c */ /* 0x000fda0003fc4270 */
[----:B------:R-:W-:Y:S05]  /*f2f0*/  @P6 BRA `(.L_x_12940) ;  /* 0x00000000009c6947 */ /* 0x000fea0003800000 */
.L_x_12945:
[----:B0-----:R-:W0:Y:S01]  /*f300*/  LDC R2, c[0x0][0xc3c] ;  /* 0x00030f00ff027b82 */ /* 0x001e220000000800 */
[----:B------:R-:W-:-:S05]  /*f310*/  VIADD R19, R19, 0x1f ;  /* 0x0000001f13137836 */ /* 0x000fca0000000000 */
[----:B0-----:R-:W-:-:S13]  /*f320*/  ISETP.GE.AND P6, PT, R19, R2, PT ;  /* 0x000000021300720c */ /* 0x001fda0003fc6270 */
[----:B------:R-:W-:Y:S05]  /*f330*/  @P6 BRA `(.L_x_12941) ;  /* 0x0000000400446947 */ /* 0x000fea0003800000 */
[----:B------:R-:W0:Y:S01]  /*f340*/  S2R R3, SR_TID.X ;  /* 0x0000000000037919 */ /* 0x000e220000002100 */
[----:B------:R-:W-:Y:S01]  /*f350*/  BSSY B0, `(.L_x_12942) ;  /* 0x0000009000007945 */ /* 0x000fe20003800000 */
[----:B------:R-:W-:Y:S02]  /*f360*/  MOV R5, RZ ;  /* 0x000000ff00057202 */ /* 0x000fe40000000f00 */
[----:B0-----:R-:W-:-:S05]  /*f370*/  LOP3.LUT R3, R3, 0x1f, RZ, 0xc0, !PT ;  /* 0x0000001f03037812 */ /* 0x001fca00078ec0ff */
[----:B------:R-:W-:-:S05]  /*f380*/  IMAD.IADD R7, R19, 0x1, R3 ;  /* 0x0000000113077824 */ /* 0x000fca00078e0203 */
[----:B------:R-:W-:-:S13]  /*f390*/  ISETP.GE.OR P6, PT, R7, R2, !P0 ;  /* 0x000000020700720c */ /* 0x000fda00047c6670 */
[----:B------:R-:W-:Y:S05]  /*f3a0*/  @P6 BRA `(.L_x_12943) ;  /* 0x00000000000c6947 */ /* 0x000fea0003800000 */
[----:B------:R-:W0:Y:S02]  /*f3b0*/  LDC.64 R2, c[0x0][0xc80] ;  /* 0x00032000ff027b82 */ /* 0x000e240000000a00 */
[----:B0-----:R-:W-:-:S05]  /*f3c0*/  IMAD.WIDE R2, R7, 0x4, R2 ;  /* 0x0000000407027825 */ /* 0x001fca00078e0202 */
[----:B------:R0:W5:Y:S02]  /*f3d0*/  LDG.E R5, desc[UR48][R2.64] ;  /* 0x0000003002057981 */ /* 0x000164000c1e1900 */
.L_x_12943:
[----:B------:R-:W-:Y:S05]  /*f3e0*/  BSYNC B0 ;  /* 0x0000000000007941 */ /* 0x000fea0003800000 */
.L_x_12942:
        /* <DEDUP_REMOVED lines=18> */
.L_x_13021:
[----:B------:R-:W-:Y:S02]  /*f510*/  ULDC UR4, c[0x0][0xc38] ;  /* 0x00030e0000047ab9 */ /* 0x000fe40000000800 */
[----:B------:R-:W-:-:S04]  /*f520*/  IMAD.U32 R7, RZ, RZ, UR4 ;  /* 0x00000004ff077e24 */ /* 0x000fc8000f8e00ff */
[----:B-1----:R-:W-:-:S04]  /*f530*/  IMAD R14, R14, R7, RZ ;  /* 0x000000070e0e7224 */ /* 0x002fc800078e02ff */
[----:B------:R-:W-:-:S05]  /*f540*/  IMAD.IADD R9, R14, 0x1, R9 ;  /* 0x000000010e097824 */ /* 0x000fca00078e0209 */
[----:B------:R-:W-:-:S13]  /*f550*/  ISETP.GT.AND P6, PT, R9, R0, PT ;  /* 0x000000000900720c */ /* 0x000fda0003fc4270 */
[----:B------:R-:W-:Y:S05]  /*f560*/  @!P6 BRA `(.L_x_12945) ;  /* 0xfffffffc0064e947 */ /* 0x000fea000383ffff */
.L_x_12940:
        /* <DEDUP_REMOVED lines=8> */
.L_x_13025:
[----:B------:R-:W-:Y:S01]  /*f5f0*/  ISETP.NE.AND P0, PT, R3, RZ, PT ;  /* 0x000000ff0300720c */ /* 0x000fe20003f05270 */
[----:B------:R-:W-:-:S12]  /*f600*/  IMAD.MOV.U32 R14, RZ, RZ, RZ ;  /* 0x000000ffff0e7224 */ /* 0x000fd800078e00ff */
[----:B------:R-:W-:Y:S05]  /*f610*/  @!P0 BRA `(.L_x_12947) ;  /* 0x0000000000108947 */ /* 0x000fea0003800000 */
[----:B------:R-:W-:Y:S01]  /*f620*/  UMOV UR4, 0xffffffff ;  /* 0xffffffff00047882 */ /* 0x000fe20000000000 */
[----:B------:R-:W-:Y:S02]  /*f630*/  IADD3 R12, R4, -0x1, RZ ;  /* 0xffffffff040c7810 */ /* 0x000fe40007ffe0ff */
[----:B------:R-:W-:Y:S05]  /*f640*/  BRA.DIV UR4, `(.L_x_12948) ;  /* 0x0000002604447947 */ /* 0x000fea000b800000 */
[----:B------:R3:W4:Y:S02]  /*f650*/  SHFL.IDX PT, R14, R2, R12, 0x1f ;  /* 0x00001f0c020e7589 */ /* 0x00072400000e0000 */
.L_x_12947:
[----:B--2---:R-:W-:Y:S01]  /*f660*/  IABS R6, R5 ;  /* 0x0000000500067213 */ /* 0x004fe20000000000 */
[----:B----4-:R-:W-:Y:S02]  /*f670*/  IMAD R16, R14, R7, R16 ;  /* 0x000000070e107224 */ /* 0x010fe400078e0210 */
[----:B------:R-:W-:Y:S01]  /*f680*/  IMAD.IADD R19, R4, 0x1, R19 ;  /* 0x0000000104137824 */ /* 0x000fe200078e0213 */
[----:B------:R-:W2:Y:S01]  /*f690*/  I2F.RP R8, R6 ;  /* 0x0000000600087306 */ /* 0x000ea20000209400 */
[----:B------:R-:W-:-:S07]  /*f6a0*/  IMAD.IADD R0, R0, 0x1, -R16 ;  /* 0x0000000100007824 */ /* 0x000fce00078e0a10 */
[----:B--2---:R-:W0:Y:S02]  /*f6b0*/  MUFU.RCP R8, R8 ;  /* 0x0000000800087308 */ /* 0x004e240000001000 */
[----:B0--3--:R-:W-:-:S06]  /*f6c0*/  VIADD R2, R8, 0xffffffe ;  /* 0x0ffffffe08027836 */ /* 0x009fcc0000000000 */
[----:B------:R0:W2:Y:S02]  /*f6d0*/  F2I.FTZ.U32.TRUNC.NTZ R3, R2 ;  /* 0x0000000200037305 */ /* 0x0000a4000021f000 */
[----:B0-----:R-:W-:Y:S02]  /*f6e0*/  IMAD.MOV.U32 R2, RZ, RZ, RZ ;  /* 0x000000ffff027224 */ /* 0x001fe400078e00ff */
[----:B--2---:R-:W-:-:S04]  /*f6f0*/  IMAD.MOV R7, RZ, RZ, -R3 ;  /* 0x000000ffff077224 */ /* 0x004fc800078e0a03 */
[----:B------:R-:W-:-:S04]  /*f700*/  IMAD R7, R7, R6, RZ ;  /* 0x0000000607077224 */ /* 0x000fc800078e02ff */
[----:B------:R-:W-:Y:S01]  /*f710*/  IMAD.HI.U32 R3, R3, R7, R2 ;  /* 0x0000000703037227 */ /* 0x000fe200078e0002 */
[----:B------:R-:W-:Y:S02]  /*f720*/  IABS R7, R5 ;  /* 0x0000000500077213 */ /* 0x000fe40000000000 */
[----:B------:R-:W-:Y:S02]  /*f730*/  IABS R2, R0 ;  /* 0x0000000000027213 */ /* 0x000fe40000000000 */
[----:B------:R-:W-:-:S03]  /*f740*/  IADD3 R7, RZ, -R7, RZ ;  /* 0x80000007ff077210 */ /* 0x000fc60007ffe0ff */
        /* <DEDUP_REMOVED lines=11> */
[----:B------:R-:W-:-:S04]  /*f800*/  @!P1 LOP3.LUT R3, RZ, R5, RZ, 0x33, !PT ;  /* 0x00000005ff039212 */ /* 0x000fc800078e33ff */
[----:B------:R-:W-:Y:S01]  /*f810*/  IADD3 R17, -R3, RZ, RZ ;  /* 0x000000ff03117210 */ /* 0x000fe20007ffe1ff */
[----:B------:R-:W-:-:S04]  /*f820*/  IMAD.MOV.U32 R18, RZ, RZ, R3 ;  /* 0x000000ffff127224 */ /* 0x000fc800078e0003 */
[----:B------:R-:W-:Y:S01]  /*f830*/  IMAD R17, R5, R17, R0 ;  /* 0x0000001105117224 */ /* 0x000fe200078e0200 */
[----:B------:R-:W-:Y:S06]  /*f840*/  BRA `(.L_x_12949) ;  /* 0x00000000001c7947 */ /* 0x000fec0003800000 */
.L_x_12941:
[----:B------:R-:W-:Y:S01]  /*f850*/  UMOV UR4, URZ ;  /* 0x0000003f00047c82 */ /* 0x000fe20008000000 */
[----:B------:R-:W-:Y:S01]  /*f860*/  UMOV UR5, URZ ;  /* 0x0000003f00057c82 */ /* 0x000fe20008000000 */
[----:B------:R-:W-:Y:S01]  /*f870*/  ULDC UR6, c[0x0][0xc3c] ;  /* 0x00030f0000067ab9 */ /* 0x000fe20000000800 */
[----:B------:R-:W-:Y:S01]  /*f880*/  IMAD.MOV.U32 R16, RZ, RZ, R0 ;  /* 0x000000ffff107224 */ /* 0x000fe200078e0000 */
[----:B------:R-:W-:Y:S01]  /*f890*/  MOV R18, UR5 ;  /* 0x0000000500127c02 */ /* 0x000fe20008000f00 */
[----:B------:R-:W-:Y:S02]  /*f8a0*/  IMAD.U32 R17, RZ, RZ, UR4 ;  /* 0x00000004ff117e24 */ /* 0x000fe4000f8e00ff */
[----:B------:R-:W-:-:S07]  /*f8b0*/  IMAD.U32 R19, RZ, RZ, UR6 ;  /* 0x00000006ff137e24 */ /* 0x000fce000f8e00ff */
.L_x_12949:
[----:B------:R-:W0:Y:S01]  /*f8c0*/  S2R R0, SR_TID.X ;  /* 0x0000000000007919 */ /* 0x000e220000002100 */
[----:B------:R-:W-:Y:S05]  /*f8d0*/  WARPSYNC.ALL ;  /* 0x0000000000007948 */ /* 0x000fea0003800000 */
[----:B------:R-:W-:Y:S01]  /*f8e0*/  BAR.SYNC.DEFER_BLOCKING 0x4, 0x200 ;  /* 0x0108000000007b1d */ /* 0x000fe20000010000 */
[----:B0-----:R-:W-:-:S04]  /*f8f0*/  LOP3.LUT R0, R0, 0x1f, RZ, 0xc0, !PT ;  /* 0x0000001f00007812 */ /* 0x001fc800078ec0ff */
[----:B------:R-:W-:-:S13]  /*f900*/  ISETP.NE.AND P0, PT, R0, RZ, PT ;  /* 0x000000ff0000720c */ /* 0x000fda0003f05270 */
[----:B------:R-:W0:Y:S01]  /*f910*/  @!P0 S2R R3, SR_CgaCtaId ;  /* 0x0000000000038919 */ /* 0x000e220000008800 */
[----:B------:R-:W-:-:S04]  /*f920*/  @!P0 MOV R0, 0x400 ;  /* 0x0000040000008802 */ /* 0x000fc80000000f00 */
[----:B0-----:R-:W-:-:S05]  /*f930*/  @!P0 LEA R22, R3, R0, 0x18 ;  /* 0x0000000003168211 */ /* 0x001fca00078ec0ff */
[----:B------:R3:W-:Y:S01]  /*f940*/  @!P0 STS.128 [R22+0x308d0], R16 ;  /* 0x0308d01016008388 */ /* 0x0007e20000000c00 */
[----:B------:R-:W-:Y:S06]  /*f950*/  BAR.ARV 0x5, 0x200 ;  /* 0x0148000000007b1d */ /* 0x000fec0000002000 */
.L_x_12938:
[----:B------:R-:W-:Y:S02]  /*f960*/  ULDC UR4, c[0x0][0xc3c] ;  /* 0x00030f0000047ab9 */ /* 0x000fe40000000800 */
[----:B--2---:R-:W-:-:S13]  /*f970*/  ISETP.GE.AND P0, PT, R19, UR4, PT ;  /* 0x0000000413007c0c */ /* 0x004fda000bf06270 */
[----:B------:R-:W-:Y:S05]  /*f980*/  @!P0 BRA `(.L_x_12950) ;  /* 0xffffffbc00008947 */ /* 0x000fea000383ffff */
[----:B------:R-:W-:Y:S05]  /*f990*/  BSYNC B8 ;  /* 0x0000000000087941 */ /* 0x000fea0003800000 */
.L_x_12860:
        /* <DEDUP_REMOVED lines=12> */
.L_x_13028:
[----:B------:R-:W-:Y:S05]  /*fa60*/  BSYNC B0 ;  /* 0x0000000000007941 */ /* 0x000fea0003800000 */
.L_x_12951:
[----:B------:R-:W-:-:S03]  /*fa70*/  UMOV UR4, 0xffffffff ;  /* 0xffffffff00047882 */ /* 0x000fc60000000000 */
[----:B------:R-:W-:Y:S05]  /*fa80*/  BRA.DIV UR4, `(.L_x_12953) ;  /* 0x00000022046c7947 */ /* 0x000fea000b800000 */
[----:B0-----:R-:W0:Y:S02]  /*fa90*/  S2R R0, SR_TID.X ;  /* 0x0000000000007919 */ /* 0x001e240000002100 */
[----:B0-----:R-:W-:-:S04]  /*faa0*/  SHF.R.U32.HI R0, RZ, 0x5, R0 ;  /* 0x00000005ff007819 */ /* 0x001fc80000011600 */
[----:B------:R-:W-:-:S05]  /*fab0*/  LOP3.LUT R0, R0, 0x3, RZ, 0xc0, !PT ;  /* 0x0000000300007812 */ /* 0x000fca00078ec0ff */
[----:B------:R0:W2:Y:S02]  /*fac0*/  SHFL.IDX PT, R14, R0, RZ, 0x1f ;  /* 0x00001fff000e7589 */ /* 0x0000a400000e0000 */
.L_x_13031:
[----:B--2---:R-:W-:Y:S01]  /*fad0*/  ISETP.NE.AND P0, PT, R14, RZ, PT ;  /* 0x000000ff0e00720c */ /* 0x004fe20003f05270 */
[----:B------:R-:W-:-:S12]  /*fae0*/  BSSY B0, `(.L_x_12954) ;  /* 0x0000024000007945 */ /* 0x000fd80003800000 */
[----:B------:R-:W-:Y:S05]  /*faf0*/  @P0 BRA `(.L_x_12955) ;  /* 0x0000000000880947 */ /* 0x000fea0003800000 */
[----:B------:R-:W-:-:S03]  /*fb00*/  UMOV UR4, 0xffffffff ;  /* 0xffffffff00047882 */ /* 0x000fc60000000000 */
[----:B------:R-:W-:Y:S05]  /*fb10*/  BRA.DIV UR4, `(.L_x_12956) ;  /* 0x00000022047c7947 */ /* 0x000fea000b800000 */
[----:B------:R-:W-:-:S13]  /*fb20*/  ELECT P6, URZ, PT ;  /* 0x00000000003f782f */ /* 0x000fda00038c0000 */
.L_x_13034:
[----:B------:R-:W-:Y:S05]  /*fb30*/  @!P6 BRA `(.L_x_12955) ;  /* 0x000000000078e947 */ /* 0x000fea0003800000 */
[----:B------:R-:W-:-:S06]  /*fb40*/  ULOP3.LUT UR4, UR36, 0x2, URZ, 0xfc, !UPT ;  /* 0x0000000224047892 */ /* 0x000fcc000f8efc3f */
[----:B0-----:R-:W-:-:S05]  /*fb50*/  IMAD.U32 R0, RZ, RZ, UR4 ;  /* 0x00000004ff007e24 */ /* 0x001fca000f8e00ff */
[----:B------:R-:W-:-:S13]  /*fb60*/  ISETP.NE.AND P2, PT, R0, 0x3, PT ;  /* 0x000000030000780c */ /* 0x000fda0003f45270 */
[----:B------:R-:W-:Y:S05]  /*fb70*/  @!P2 BRA `(.L_x_12957) ;  /* 0x000000000004a947 */ /* 0x000fea0003800000 */
[----:B------:R-:W-:Y:S01]  /*fb80*/  BPT.TRAP 0x1 ;  /* 0x000000040000795c */ /* 0x000fe20000300000 */
.L_x_12957:
[----:B------:R-:W-:Y:S01]  /*fb90*/  IADD3 R0, R9, 0x30840, RZ ;  /* 0x0003084009007810 */ /* 0x000fe20007ffe0ff */
[----:B------:R-:W-:Y:S01]  /*fba0*/  VIADD R2, R23, 0x1 ;  /* 0x0000000117027836 */ /* 0x000fe20000000000 */
[----:B-1----:R-:W-:-:S03]  /*fbb0*/  SHF.L.U32 R4, R26, 0x1f, RZ ;  /* 0x0000001f1a047819 */ /* 0x002fc600000006ff */
[----:B------:R-:W-:Y:S01]  /*fbc0*/  IMAD R5, R23, 0x8, R0 ;  /* 0x0000000817057824 */ /* 0x000fe200078e0200 */
[----:B------:R-:W-:-:S03]  /*fbd0*/  ISETP.NE.AND P1, PT, R2, 0x2, PT ;  /* 0x000000020200780c */ /* 0x000fc60003f25270 */
[----:B------:R-:W0:Y:S01]  /*fbe0*/  SYNCS.PHASECHK.TRANS64.TRYWAIT P0, [R5+URZ], R4 ;  /* 0x00000004050075a7 */ /* 0x000e22000800017f */
[----:B------:R-:W-:Y:S02]  /*fbf0*/  SEL R3, RZ, 0x1, P1 ;  /* 0x00000001ff037807 */ /* 0x000fe40000800000 */
[----:B------:R-:W-:Y:S02]  /*fc00*/  SEL R7, R2, RZ, P1 ;  /* 0x000000ff02077207 */ /* 0x000fe40000800000 */
[----:B------:R-:W-:-:S03]  /*fc10*/  LOP3.LUT R2, R26, R3, RZ, 0x3c, !PT ;  /* 0x000000031a027212 */ /* 0x000fc600078e3cff */
[----:B------:R-:W-:Y:S01]  /*fc20*/  IMAD R3, R7, 0x8, R0 ;  /* 0x0000000807037824 */ /* 0x000fe200078e0200 */
[----:B------:R-:W-:Y:S01]  /*fc30*/  SHF.L.U32 R2, R2, 0x1f, RZ ;  /* 0x0000001f02027819 */ /* 0x000fe200000006ff */
[----:B0-----:R-:W-:Y:S06]  /*fc40*/  @!P0 BRA `(.L_x_12958) ;  /* 0x0000002000508947 */ /* 0x001fec0003800000 */
.L_x_13035:
[----:B------:R-:W1:Y:S02]  /*fc50*/  SYNCS.PHASECHK.TRANS64.TRYWAIT P0, [R3+URZ], R2 ;  /* 0x00000002030075a7 */ /* 0x000e64000800017f */
[----:B-1----:R-:W-:Y:S05]  /*fc60*/  @!P0 BRA `(.L_x_12959) ;  /* 0x00000020005c8947 */ /* 0x002fea0003800000 */
.L_x_13036:
[----:B------:R-:W-:Y:S05]  /*fc70*/  @!P2 BRA `(.L_x_12960) ;  /* 0x000000000004a947 */ /* 0x000fea0003800000 */
[----:B------:R-:W-:Y:S01]  /*fc80*/  BPT.TRAP 0x1 ;  /* 0x000000040000795c */ /* 0x000fe20000300000 */
.L_x_12960:
[----:B------:R-:W-:-:S05]  /*fc90*/  VIADD R0, R9, 0x30860 ;  /* 0x0003086009007836 */ /* 0x000fca0000000000 */
[----:B------:R-:W-:-:S04]  /*fca0*/  LEA R23, R23, R0, 0x3 ;  /* 0x0000000017177211 */ /* 0x000fc800078e18ff */
[----:B------:R-:W2:Y:S02]  /*fcb0*/  SYNCS.PHASECHK.TRANS64.TRYWAIT P0, [R23+URZ], R4 ;  /* 0x00000004170075a7 */ /* 0x000ea4000800017f */
[----:B--2---:R-:W-:Y:S05]  /*fcc0*/  @!P0 BRA `(.L_x_12961) ;  /* 0x0000002000588947 */ /* 0x004fea0003800000 */
.L_x_13037:
[----:B------:R-:W-:-:S07]  /*fcd0*/  IMAD R7, R7, 0x8, R0 ;  /* 0x0000000807077824 */ /* 0x000fce00078e0200 */
.L_x_12962:
[----:B----4-:R4:W0:Y:S02]  /*fce0*/  SYNCS.PHASECHK.TRANS64.TRYWAIT P0, [R7+URZ], R2 ;  /* 0x00000002070075a7 */ /* 0x010824000800017f */
[----:B0-----:R-:W-:Y:S05]  /*fcf0*/  @!P0 NANOSLEEP.SYNCS 0x989680 ;  /* 0x009896800000895d */ /* 0x001fea0003900000 */
[----:B------:R-:W0:Y:S02]  /*fd00*/  @!P0 SYNCS.PHASECHK.TRANS64 P0, [R7+URZ], R2 ;  /* 0x00000002070085a7 */ /* 0x000e24000800007f */
[----:B0-----:R-:W-:Y:S05]  /*fd10*/  @!P0 BRA `(.L_x_12962) ;  /* 0xfffffffc00f08947 */ /* 0x001fea000383ffff */
.L_x_12955:
[----:B------:R-:W-:Y:S05]  /*fd20*/  BSYNC B0 ;  /* 0x0000000000007941 */ /* 0x000fea0003800000 */
.L_x_12954:
[----:B------:R-:W-:Y:S05]  /*fd30*/  EXIT ;  /* 0x000000000000794d */ /* 0x000fea0003800000 */
.L_x_12824:
[----:B0-----:R-:W-:-:S04]  /*fd40*/  IMAD.U32 R3, RZ, RZ, UR39 ;  /* 0x00000027ff037e24 */ /* 0x001fc8000f8e00ff */
[----:B------:R0:W1:Y:S03]  /*fd50*/  SYNCS.PHASECHK.TRANS64.TRYWAIT P1, [R3+URZ+0x30800], R0 ;  /* 0x03080000030075a7 */ /* 0x000066000802017f */
[----:B-1----:R-:W-:Y:S05]  /*fd60*/  @!P1 NANOSLEEP.SYNCS 0x989680 ;  /* 0x009896800000995d */ /* 0x002fea0003900000 */
[----:B------:R-:W1:Y:S02]  /*fd70*/  @!P1 SYNCS.PHASECHK.TRANS64 P1, [R3+URZ+0x30800], R0 ;  /* 0x03080000030095a7 */ /* 0x000e64000802007f */
[----:B-1----:R-:W-:Y:S05]  /*fd80*/  @!P1 BRA `(.L_x_12824) ;  /* 0xfffffffc00ec9947 */ /* 0x002fea000383ffff */
[----:B------:R-:W-:Y:S05]  /*fd90*/  BRA `(.L_x_12963) ;  /* 0xffffff1800587947 */ /* 0x000fea000383ffff */
.L_x_12828:
[----:B-1----:R1:W2:Y:S02]  /*fda0*/  SYNCS.PHASECHK.TRANS64.TRYWAIT P2, [R0+URZ+0x30830], R3 ;  /* 0x03083003000075a7 */ /* 0x0022a4000804017f */
[----:B--2---:R-:W-:Y:S05]  /*fdb0*/  @!P2 NANOSLEEP.SYNCS 0x989680 ;  /* 0x009896800000a95d */ /* 0x004fea0003900000 */
[----:B------:R-:W2:Y:S02]  /*fdc0*/  @!P2 SYNCS.PHASECHK.TRANS64 P2, [R0+URZ+0x30830], R3 ;  /* 0x030830030000a5a7 */ /* 0x000ea4000804007f */
[----:B--2---:R-:W-:Y:S05]  /*fdd0*/  @!P2 BRA `(.L_x_12828) ;  /* 0xfffffffc00f0a947 */ /* 0x004fea000383ffff */
[----:B------:R-:W-:Y:S05]  /*fde0*/  BRA `(.L_x_12827) ;  /* 0xffffff1800807947 */ /* 0x000fea000383ffff */
.L_x_12833:
[----:B-1----:R-:W-:-:S04]  /*fdf0*/  IMAD.U32 R7, RZ, RZ, UR6 ;  /* 0x00000006ff077e24 */ /* 0x002fc8000f8e00ff */
[----:B------:R1:W2:Y:S03]  /*fe00*/  SYNCS.PHASECHK.TRANS64.TRYWAIT P2, [R7+URZ+0x30830], R6 ;  /* 0x03083006070075a7 */ /* 0x0002a6000804017f */
[----:B--2---:R-:W-:Y:S05]  /*fe10*/  @!P2 NANOSLEEP.SYNCS 0x989680 ;  /* 0x009896800000a95d */ /* 0x004fea0003900000 */
[----:B------:R-:W2:Y:S02]  /*fe20*/  @!P2 SYNCS.PHASECHK.TRANS64 P2, [R7+URZ+0x30830], R6 ;  /* 0x030830060700a5a7 */ /* 0x000ea4000804007f */
[----:B--2---:R-:W-:Y:S05]  /*fe30*/  @!P2 BRA `(.L_x_12833) ;  /* 0xfffffffc00eca947 */ /* 0x004fea000383ffff */
[----:B------:R-:W-:Y:S05]  /*fe40*/  BRA `(.L_x_12830) ;  /* 0xffffff5000b87947 */ /* 0x000fea000383ffff */
.L_x_12837:
[----:B-1----:R-:W-:-:S04]  /*fe50*/  IMAD.U32 R7, RZ, RZ, UR6 ;  /* 0x00000006ff077e24 */ /* 0x002fc8000f8e00ff */
[----:B------:R1:W2:Y:S03]  /*fe60*/  SYNCS.PHASECHK.TRANS64.TRYWAIT P2, [R7+URZ+0x30850], R6 ;  /* 0x03085006070075a7 */ /* 0x0002a6000804017f */
[----:B--2---:R-:W-:Y:S05]  /*fe70*/  @!P2 NANOSLEEP.SYNCS 0x989680 ;  /* 0x009896800000a95d */ /* 0x004fea0003900000 */
[----:B------:R-:W2:Y:S02]  /*fe80*/  @!P2 SYNCS.PHASECHK.TRANS64 P2, [R7+URZ+0x30850], R6 ;  /* 0x030850060700a5a7 */ /* 0x000ea4000804007f */
[----:B--2---:R-:W-:Y:S05]  /*fe90*/  @!P2 BRA `(.L_x_12837) ;  /* 0xfffffffc00eca947 */ /* 0x004fea000383ffff */
[----:B------:R-:W-:Y:S05]  /*fea0*/  BRA `(.L_x_12834) ;  /* 0xffffff5400307947 */ /* 0x000fea000383ffff */
.L_x_12842:
[----:B--2---:R-:W-:-:S04]  /*feb0*/  MOV R5, UR12 ;  /* 0x0000000c00057c02 */ /* 0x004fc80008000f00 */
[----:B------:R2:W4:Y:S03]  /*fec0*/  SYNCS.PHASECHK.TRANS64.TRYWAIT P0, [R5+URZ+0x30850], R0 ;  /* 0x03085000050075a7 */ /* 0x000526000800017f */
[----:B----4-:R-:W-:Y:S05]  /*fed0*/  @!P0 NANOSLEEP.SYNCS 0x989680 ;  /* 0x009896800000895d */ /* 0x010fea0003900000 */
[----:B------:R-:W4:Y:S02]  /*fee0*/  @!P0 SYNCS.PHASECHK.TRANS64 P0, [R5+URZ+0x30850], R0 ;  /* 0x03085000050085a7 */ /* 0x000f24000800007f */
[----:B----4-:R-:W-:Y:S05]  /*fef0*/  @!P0 BRA `(.L_x_12842) ;  /* 0xfffffffc00ec8947 */ /* 0x010fea000383ffff */
[----:B------:R-:W-:Y:S05]  /*ff00*/  BRA `(.L_x_12841) ;  /* 0xffffff8400e47947 */ /* 0x000fea000383ffff */
.L_x_12872:
        /* <DEDUP_REMOVED lines=11> */
.L_x_12965:
[----:B------:R-:W-:Y:S05]  /*ffc0*/  BSYNC B0 ;  /* 0x0000000000007941 */ /* 0x000fea0003800000 */
.L_x_12964:
[----:B------:R-:W-:Y:S05]  /*ffd0*/  BRA `(.L_x_12966) ;  /* 0xffffffc000247947 */ /* 0x000fea000383ffff */
.L_x_12874:
[----:B------:R-:W-:Y:S01]  /*ffe0*/  BSSY B0, `(.L_x_12967) ;  /* 0x0000006000007945 */ /* 0x000fe20003800000 */
[----:B------:R-:W-:-:S07]  /*fff0*/  MOV R15, 0xffffffff ;  /* 0xffffffff000f7802 */ /* 0x000fce0000000f00 */
[----:B01----:R-:W-:Y:S05]  /*10000*/  WARPSYNC.COLLECTIVE R15, `(.L_x_12968) ;  /* 0x000000000f0c7348 */ /* 0x003fea0003c00000 */
[----:B------:R-:W-:Y:S02]  /*10010*/  ELECT P6, UR62, PT ;  /* 0x00000000003e782f */ /* 0x000fe400038c0000 */
[----:B------:R-:W-:Y:S01]  /*10020*/  MOV R14, UR62 ;  /* 0x0000003e000e7c02 */ /* 0x000fe20008000f00 */
[----:B01----:R-:W-:Y:S10]  /*10030*/  ENDCOLLECTIVE ;  /* 0x000000000000791b */ /* 0x003ff40003800000 */
.L_x_12968:
[----:B------:R-:W-:Y:S05]  /*10040*/  BSYNC B0 ;  /* 0x0000000000007941 */ /* 0x000fea0003800000 */
.L_x_12967:
[----:B------:R-:W-:Y:S05]  /*10050*/  BRA `(.L_x_12969) ;  /* 0xffffffc000247947 */ /* 0x000fea000383ffff */
.L_x_12876:
[----:B-1----:R1:W2:Y:S02]  /*10060*/  SYNCS.PHASECHK.TRANS64.TRYWAIT P0, [R0+URZ+0x30840], R2 ;  /* 0x03084002000075a7 */ /* 0x0022a4000800017f */
[----:B--2---:R-:W-:Y:S05]  /*10070*/  @!P0 NANOSLEEP.SYNCS 0x989680 ;  /* 0x009896800000895d */ /* 0x004fea0003900000 */
[----:B------:R-:W2:Y:S02]  /*10080*/  @!P0 SYNCS.PHASECHK.TRANS64 P0, [R0+URZ+0x30840], R2 ;  /* 0x03084002000085a7 */ /* 0x000ea4000800007f */
[----:B--2---:R-:W-:Y:S05]  /*10090*/  @!P0 BRA `(.L_x_12876) ;  /* 0xfffffffc00f08947 */ /* 0x004fea000383ffff */
[----:B------:R-:W-:Y:S05]  /*100a0*/  BRA `(.L_x_12970) ;  /* 0xffffffc000787947 */ /* 0x000fea000383ffff */
.L_x_12880:
        /* <DEDUP_REMOVED lines=12> */
.L_x_12971:
[----:B------:R-:W-:Y:S01]  /*10170*/  IMAD.MOV.U32 R13, RZ, RZ, R0 ;  /* 0x000000ffff0d7224 */ /* 0x000fe200078e0000 */
[----:B------:R-:W-:-:S07]  /*10180*/  MOV R6, R14 ;  /* 0x0000000e00067202 */ /* 0x000fce0000000f00 */
[----:B------:R-:W-:Y:S05]  /*10190*/  WARPSYNC.COLLECTIVE R15, `(.L_x_12972) ;  /* 0x000000000f087348 */ /* 0x000fea0003c00000 */
[----:B------:R0:W1:Y:S02]  /*101a0*/  SHFL.IDX P6, R14, R13, R12, R11 ;  /* 0x0000000c0d0e7389 */ /* 0x00006400000c000b */
[----:B01----:R-:W-:Y:S01]  /*101b0*/  ENDCOLLECTIVE ;  /* 0x000000000000791b */ /* 0x003fe20003800000 */
.L_x_12972:
[----:B------:R-:W-:Y:S01]  /*101c0*/  MOV R13, R4 ;  /* 0x00000004000d7202 */ /* 0x000fe20000000f00 */
[----:B------:R-:W-:Y:S02]  /*101d0*/  IMAD.MOV.U32 R12, RZ, RZ, 0x1 ;  /* 0x00000001ff0c7424 */ /* 0x000fe400078e00ff */
[----:B------:R-:W-:-:S07]  /*101e0*/  IMAD.MOV.U32 R7, RZ, RZ, R14 ;  /* 0x000000ffff077224 */ /* 0x000fce00078e000e */
[----:B------:R-:W-:Y:S05]  /*101f0*/  WARPSYNC.COLLECTIVE R15, `(.L_x_12973) ;  /* 0x000000000f087348 */ /* 0x000fea0003c00000 */
[----:B------:R0:W1:Y:S02]  /*10200*/  SHFL.IDX P6, R14, R13, R12, R11 ;  /* 0x0000000c0d0e7389 */ /* 0x00006400000c000b */
[----:B01----:R-:W-:Y:S01]  /*10210*/  ENDCOLLECTIVE ;  /* 0x000000000000791b */ /* 0x003fe20003800000 */
.L_x_12973:
        /* <DEDUP_REMOVED lines=15> */
.L_x_12974:
[----:B------:R-:W-:Y:S02]  /*10310*/  IMAD.MOV.U32 R13, RZ, RZ, R4 ;  /* 0x000000ffff0d7224 */ /* 0x000fe400078e0004 */
[----:B------:R-:W-:Y:S02]  /*10320*/  IMAD.MOV.U32 R12, RZ, RZ, 0x2 ;  /* 0x00000002ff0c7424 */ /* 0x000fe400078e00ff */
[----:B------:R-:W-:-:S07]  /*10330*/  IMAD.MOV.U32 R7, RZ, RZ, R14 ;  /* 0x000000ffff077224 */ /* 0x000fce00078e000e */
[----:B------:R-:W-:Y:S05]  /*10340*/  WARPSYNC.COLLECTIVE R15, `(.L_x_12975) ;  /* 0x000000000f087348 */ /* 0x000fea0003c00000 */
[----:B------:R0:W1:Y:S02]  /*10350*/  SHFL.IDX P6, R14, R13, R12, R11 ;  /* 0x0000000c0d0e7389 */ /* 0x00006400000c000b */
[----:B01----:R-:W-:Y:S01]  /*10360*/  ENDCOLLECTIVE ;  /* 0x000000000000791b */ /* 0x003fe20003800000 */
.L_x_12975:
[----:B------:R-:W-:-:S04]  /*10370*/  @!P1 LEA R7, P2, R20, R7, 0x1 ;  /* 0x0000000714079211 */ /* 0x000fc800078408ff */
[----:B------:R-:W-:-:S04]  /*10380*/  @!P1 IADD3.X R6, RZ, R6, RZ, P2, !PT ;  /* 0x00000006ff069210 */ /* 0x000fc800017fe4ff */
[----:B------:R-:W-:Y:S02]  /*10390*/  @!P1 LOP3.LUT R7, R7, R6, RZ, 0x3c, !PT ;  /* 0x0000000607079212 */ /* 0x000fe400078e3cff */
[----:B------:R-:W-:Y:S02]  /*103a0*/  MOV R13, R0 ;  /* 0x00000000000d7202 */ /* 0x000fe40000000f00 */
[----:B------:R-:W-:-:S04]  /*103b0*/  @!P1 LOP3.LUT R6, R7, R6, RZ, 0x3c, !PT ;  /* 0x0000000607069212 */ /* 0x000fc800078e3cff */
[----:B------:R-:W-:-:S05]  /*103c0*/  @!P1 LOP3.LUT R7, R7, R6, RZ, 0x3c, !PT ;  /* 0x0000000607079212 */ /* 0x000fca00078e3cff */
[----:B------:R-:W-:Y:S01]  /*103d0*/  @!PT LDS RZ, [RZ] ;  /* 0x00000000fffff984 */ /* 0x000fe20000000800 */
[----:B------:R-:W-:Y:S01]  /*103e0*/  @!PT LDS RZ, [RZ] ;  /* 0x00000000fffff984 */ /* 0x000fe20000000800 */
[----:B------:R-:W-:Y:S01]  /*103f0*/  @!PT LDS RZ, [RZ] ;  /* 0x00000000fffff984 */ /* 0x000fe20000000800 */
[----:B------:R0:W-:Y:S02]  /*10400*/  @!P1 LDGSTS.E.BYPASS.LTC128B.128 [R10+0xcc00], desc[UR48][R6.64], !P0 ;  /* 0x0cc00000060a9fae */ /* 0x0001e4000c101d70 */
[----:B0-----:R-:W-:-:S05]  /*10410*/  VIADD R6, R17, 0x20 ;  /* 0x0000002011067836 */ /* 0x001fca0000000000 */
[----:B------:R-:W-:Y:S01]  /*10420*/  ISETP.GE.AND P1, PT, R6, R3, PT ;  /* 0x000000030600720c */ /* 0x000fe20003f26270 */
[----:B------:R-:W-:-:S12]  /*10430*/  IMAD.MOV.U32 R6, RZ, RZ, R14 ;  /* 0x000000ffff067224 */ /* 0x000fd800078e000e */
[----:B------:R-:W-:Y:S05]  /*10440*/  WARPSYNC.COLLECTIVE R15, `(.L_x_12976) ;  /* 0x000000000f087348 */ /* 0x000fea0003c00000 */
[----:B------:R0:W1:Y:S02]  /*10450*/  SHFL.IDX P6, R14, R13, R12, R11 ;  /* 0x0000000c0d0e7389 */ /* 0x00006400000c000b */
[----:B01----:R-:W-:Y:S01]  /*10460*/  ENDCOLLECTIVE ;  /* 0x000000000000791b */ /* 0x003fe20003800000 */
.L_x_12976:
[----:B------:R-:W-:Y:S01]  /*10470*/  IMAD.MOV.U32 R13, RZ, RZ, R4 ;  /* 0x000000ffff0d7224 */ /* 0x000fe200078e0004 */
[----:B------:R-:W-:Y:S01]  /*10480*/  MOV R12, 0x3 ;  /* 0x00000003000c7802 */ /* 0x000fe20000000f00 */
[----:B------:R-:W-:-:S07]  /*10490*/  IMAD.MOV.U32 R7, RZ, RZ, R14 ;  /* 0x000000ffff077224 */ /* 0x000fce00078e000e */
[----:B------:R-:W-:Y:S05]  /*104a0*/  WARPSYNC.COLLECTIVE R15, `(.L_x_12977) ;  /* 0x000000000f087348 */ /* 0x000fea0003c00000 */
[----:B------:R0:W1:Y:S02]  /*104b0*/  SHFL.IDX P6, R14, R13, R12, R11 ;  /* 0x0000000c0d0e7389 */ /* 0x00006400000c000b */
[----:B01----:R-:W-:Y:S01]  /*104c0*/  ENDCOLLECTIVE ;  /* 0x000000000000791b */ /* 0x003fe20003800000 */
.L_x_12977:
        /* <DEDUP_REMOVED lines=16> */
.L_x_12978:
[----:B------:R-:W-:Y:S02]  /*105d0*/  IMAD.MOV.U32 R13, RZ, RZ, R4 ;  /* 0x000000ffff0d7224 */ /* 0x000fe400078e0004 */
[----:B------:R-:W-:Y:S02]  /*105e0*/  IMAD.MOV.U32 R12, RZ, RZ, 0x4 ;  /* 0x00000004ff0c7424 */ /* 0x000fe400078e00ff */
[----:B------:R-:W-:-:S07]  /*105f0*/  IMAD.MOV.U32 R7, RZ, RZ, R14 ;  /* 0x000000ffff077224 */ /* 0x000fce00078e000e */
[----:B------:R-:W-:Y:S05]  /*10600*/  WARPSYNC.COLLECTIVE R15, `(.L_x_12979) ;  /* 0x000000000f087348 */ /* 0x000fea0003c00000 */
[----:B------:R0:W1:Y:S02]  /*10610*/  SHFL.IDX P6, R14, R13, R12, R11 ;  /* 0x0000000c0d0e7389 */ /* 0x00006400000c000b */
[----:B01----:R-:W-:Y:S01]  /*10620*/  ENDCOLLECTIVE ;  /* 0x000000000000791b */ /* 0x003fe20003800000 */
.L_x_12979:
        /* <DEDUP_REMOVED lines=10> */
[----:B0-----:R-:W-:-:S04]  /*106d0*/  IADD3 R6, R17, 0x40, RZ ;  /* 0x0000004011067810 */ /* 0x001fc80007ffe0ff */
[----:B------:R-:W-:Y:S01]  /*106e0*/  ISETP.GE.AND P1, PT, R6, R3, PT ;  /* 0x000000030600720c */ /* 0x000fe20003f26270 */
[----:B------:R-:W-:-:S12]  /*106f0*/  IMAD.MOV.U32 R6, RZ, RZ, R14 ;  /* 0x000000ffff067224 */ /* 0x000fd800078e000e */
[----:B------:R-:W-:Y:S05]  /*10700*/  WARPSYNC.COLLECTIVE R15, `(.L_x_12980) ;  /* 0x000000000f087348 */ /* 0x000fea0003c00000 */
[----:B------:R0:W1:Y:S02]  /*10710*/  SHFL.IDX P6, R14, R13, R12, R11 ;  /* 0x0000000c0d0e7389 */ /* 0x00006400000c000b */
[----:B01----:R-:W-:Y:S01]  /*10720*/  ENDCOLLECTIVE ;  /* 0x000000000000791b */ /* 0x003fe20003800000 */
.L_x_12980:
[----:B------:R-:W-:Y:S02]  /*10730*/  IMAD.MOV.U32 R13, RZ, RZ, R4 ;  /* 0x000000ffff0d7224 */ /* 0x000fe400078e0004 */
[----:B------:R-:W-:Y:S01]  /*10740*/  IMAD.MOV.U32 R12, RZ, RZ, 0x5 ;  /* 0x00000005ff0c7424 */ /* 0x000fe200078e00ff */
[----:B------:R-:W-:-:S07]  /*10750*/  MOV R7, R14 ;  /* 0x0000000e00077202 */ /* 0x000fce0000000f00 */
[----:B------:R-:W-:Y:S05]  /*10760*/  WARPSYNC.COLLECTIVE R15, `(.L_x_12981) ;  /* 0x000000000f087348 */ /* 0x000fea0003c00000 */
[----:B------:R0:W1:Y:S02]  /*10770*/  SHFL.IDX P6, R14, R13, R12, R11 ;  /* 0x0000000c0d0e7389 */ /* 0x00006400000c000b */
[----:B01----:R-:W-:Y:S01]  /*10780*/  ENDCOLLECTIVE ;  /* 0x000000000000791b */ /* 0x003fe20003800000 */
.L_x_12981:
        /* <DEDUP_REMOVED lines=11> */
[----:B------:R-:W-:Y:S02]  /*10840*/  ISETP.GE.AND P1, PT, R6, R3, PT ;  /* 0x000000030600720c */ /* 0x000fe40003f26270 */
[----:B------:R-:W-:-:S11]  /*10850*/  MOV R6, R14 ;  /* 0x0000000e00067202 */ /* 0x000fd60000000f00 */
[----:B------:R-:W-:Y:S05]  /*10860*/  WARPSYNC.COLLECTIVE R15, `(.L_x_12982) ;  /* 0x000000000f087348 */ /* 0x000fea0003c00000 */
[----:B------:R0:W1:Y:S02]  /*10870*/  SHFL.IDX P6, R14, R13, R12, R11 ;  /* 0x0000000c0d0e7389 */ /* 0x00006400000c000b */
[----:B01----:R-:W-:Y:S01]  /*10880*/  ENDCOLLECTIVE ;  /* 0x000000000000791b */ /* 0x003fe20003800000 */
.L_x_12982:
[----:B------:R-:W-:Y:S01]  /*10890*/  MOV R13, R4 ;  /* 0x00000004000d7202 */ /* 0x000fe20000000f00 */
[----:B------:R-:W-:Y:S02]  /*108a0*/  IMAD.MOV.U32 R12, RZ, RZ, 0x6 ;  /* 0x00000006ff0c7424 */ /* 0x000fe400078e00ff */
[----:B------:R-:W-:-:S07]  /*108b0*/  IMAD.MOV.U32 R7, RZ, RZ, R14 ;  /* 0x000000ffff077224 */ /* 0x000fce00078e000e */
[----:B------:R-:W-:Y:S05]  /*108c0*/  WARPSYNC.COLLECTIVE R15, `(.L_x_12983) ;  /* 0x000000000f087348 */ /* 0x000fea0003c00000 */
[----:B------:R0:W1:Y:S02]  /*108d0*/  SHFL.IDX P6, R14, R13, R12, R11 ;  /* 0x0000000c0d0e7389 */ /* 0x00006400000c000b */
[----:B01----:R-:W-:Y:S01]  /*108e0*/  ENDCOLLECTIVE ;  /* 0x000000000000791b */ /* 0x003fe20003800000 */
.L_x_12983:
        /* <DEDUP_REMOVED lines=16> */
.L_x_12984:
[----:B------:R-:W-:Y:S02]  /*109f0*/  IMAD.MOV.U32 R13, RZ, RZ, R4 ;  /* 0x000000ffff0d7224 */ /* 0x000fe400078e0004 */
[----:B------:R-:W-:Y:S02]  /*10a00*/  IMAD.MOV.U32 R12, RZ, RZ, 0x7 ;  /* 0x00000007ff0c7424 */ /* 0x000fe400078e00ff */
[----:B------:R-:W-:-:S07]  /*10a10*/  IMAD.MOV.U32 R7, RZ, RZ, R14 ;  /* 0x000000ffff077224 */ /* 0x000fce00078e000e */
[----:B------:R-:W-:Y:S05]  /*10a20*/  WARPSYNC.COLLECTIVE R15, `(.L_x_12985) ;  /* 0x000000000f087348 */ /* 0x000fea0003c00000 */
[----:B------:R0:W1:Y:S02]  /*10a30*/  SHFL.IDX P6, R14, R13, R12, R11 ;  /* 0x0000000c0d0e7389 */ /* 0x00006400000c000b */
[----:B01----:R-:W-:Y:S01]  /*10a40*/  ENDCOLLECTIVE ;  /* 0x000000000000791b */ /* 0x003fe20003800000 */
.L_x_12985:
[----:B------:R-:W-:-:S04]  /*10a50*/  @!P1 LEA R7, P2, R20, R7, 0x1 ;  /* 0x0000000714079211 */ /* 0x000fc800078408ff */
[----:B------:R-:W-:-:S04]  /*10a60*/  @!P1 IADD3.X R6, RZ, R6, RZ, P2, !PT ;  /* 0x00000006ff069210 */ /* 0x000fc800017fe4ff */
[----:B------:R-:W-:Y:S01]  /*10a70*/  @!P1 LOP3.LUT R7, R7, R6, RZ, 0x3c, !PT ;  /* 0x0000000607079212 */ /* 0x000fe200078e3cff */
[----:B------:R-:W-:-:S03]  /*10a80*/  IMAD.MOV.U32 R13, RZ, RZ, R0 ;  /* 0x000000ffff0d7224 */ /* 0x000fc600078e0000 */
[----:B------:R-:W-:Y:S01]  /*10a90*/  @!P1 LOP3.LUT R6, R7, R6, RZ, 0x3c, !PT ;  /* 0x0000000607069212 */ /* 0x000fe200078e3cff */
[----:B------:R-:W-:-:S03]  /*10aa0*/  VIADD R0, R17, 0x70 ;  /* 0x0000007011007836 */ /* 0x000fc60000000000 */
[----:B------:R-:W-:Y:S01]  /*10ab0*/  @!P1 LOP3.LUT R7, R7, R6, RZ, 0x3c, !PT ;  /* 0x0000000607079212 */ /* 0x000fe200078e3cff */
[----:B------:R-:W-:-:S04]  /*10ac0*/  IMAD.MOV.U32 R4, RZ, RZ, R14 ;  /* 0x000000ffff047224 */ /* 0x000fc800078e000e */
[----:B------:R-:W-:Y:S01]  /*10ad0*/  @!PT LDS RZ, [RZ] ;  /* 0x00000000fffff984 */ /* 0x000fe20000000800 */
[----:B------:R-:W-:Y:S01]  /*10ae0*/  @!PT LDS RZ, [RZ] ;  /* 0x00000000fffff984 */ /* 0x000fe20000000800 */
[----:B------:R-:W-:Y:S01]  /*10af0*/  @!PT LDS RZ, [RZ] ;  /* 0x00000000fffff984 */ /* 0x000fe20000000800 */
[----:B------:R0:W-:Y:S01]  /*10b00*/  @!P1 LDGSTS.E.BYPASS.LTC128B.128 [R10+0xf400], desc[UR48][R6.64], !P0 ;  /* 0x0f400000060a9fae */ /* 0x0001e2000c101d70 */
[----:B------:R-:W-:Y:S01]  /*10b10*/  ISETP.GE.AND P1, PT, R0, R3, PT ;  /* 0x000000030000720c */ /* 0x000fe20003f26270 */
[----:B------:R-:W-:-:S12]  /*10b20*/  VIADD R0, R17, 0x80 ;  /* 0x0000008011007836 */ /* 0x000fd80000000000 */
[----:B0-----:R-:W-:Y:S05]  /*10b30*/  WARPSYNC.COLLECTIVE R15, `(.L_x_12986) ;  /* 0x000000000f087348 */ /* 0x001fea0003c00000 */
[----:B------:R1:W2:Y:S02]  /*10b40*/  SHFL.IDX P6, R14, R13, R12, R11 ;  /* 0x0000000c0d0e7389 */ /* 0x0002a400000c000b */
[----:B012---:R-:W-:Y:S01]  /*10b50*/  ENDCOLLECTIVE ;  /* 0x000000000000791b */ /* 0x007fe20003800000 */
.L_x_12986:
[----:B------:R-:W-:Y:S02]  /*10b60*/  ISETP.GE.AND P2, PT, R0, R3, PT ;  /* 0x000000030000720c */ /* 0x000fe40003f46270 */
[----:B------:R-:W-:Y:S01]  /*10b70*/  MOV R13, R2 ;  /* 0x00000002000d7202 */ /* 0x000fe20000000f00 */
[----:B------:R-:W-:Y:S01]  /*10b80*/  IMAD.MOV.U32 R12, RZ, RZ, RZ ;  /* 0x000000ffff0c7224 */ /* 0x000fe200078e00ff */
[----:B------:R-:W-:-:S09]  /*10b90*/  MOV R6, R14 ;  /* 0x0000000e00067202 */ /* 0x000fd20000000f00 */
[----:B------:R-:W-:Y:S05]  /*10ba0*/  WARPSYNC.COLLECTIVE R15, `(.L_x_12987) ;  /* 0x000000000f087348 */ /* 0x000fea0003c00000 */
[----:B------:R0:W1:Y:S02]  /*10bb0*/  SHFL.IDX P6, R14, R13, R12, R11 ;  /* 0x0000000c0d0e7389 */ /* 0x00006400000c000b */
[----:B01----:R-:W-:Y:S01]  /*10bc0*/  ENDCOLLECTIVE ;  /* 0x000000000000791b */ /* 0x003fe20003800000 */
.L_x_12987:
[----:B------:R-:W-:-:S05]  /*10bd0*/  @!P1 LEA R6, P3, R20, R6, 0x1 ;  /* 0x0000000614069211 */ /* 0x000fca00078608ff */
[----:B------:R-:W-:-:S04]  /*10be0*/  @!P1 IMAD.X R4, RZ, RZ, R4, P3 ;  /* 0x000000ffff049224 */ /* 0x000fc800018e0604 */
[----:B------:R-:W-:Y:S01]  /*10bf0*/  @!P1 IMAD.MOV.U32 R7, RZ, RZ, R4 ;  /* 0x000000ffff079224 */ /* 0x000fe200078e0004 */
[----:B------:R-:W-:Y:S01]  /*10c00*/  IADD3 R4, R17, 0xa0, RZ ;  /* 0x000000a011047810 */ /* 0x000fe20007ffe0ff */
[----:B------:R-:W-:-:S03]  /*10c10*/  IMAD.MOV.U32 R13, RZ, RZ, R5 ;  /* 0x000000ffff0d7224 */ /* 0x000fc600078e0005 */
[----:B------:R-:W-:Y:S01]  /*10c20*/  @!PT LDS RZ, [RZ] ;  /* 0x00000000fffff984 */ /* 0x000fe20000000800 */
[----:B------:R-:W-:Y:S01]  /*10c30*/  @!PT LDS RZ, [RZ] ;  /* 0x00000000fffff984 */ /* 0x000fe20000000800 */
[----:B------:R-:W-:Y:S01]  /*10c40*/  @!PT LDS RZ, [RZ] ;  /* 0x00000000fffff984 */ /* 0x000fe20000000800 */
[----:B------:R0:W-:Y:S01]  /*10c50*/  @!P1 LDGSTS.E.BYPASS.LTC128B.128 [R10+0xfc00], desc[UR48][R6.64], !P0 ;  /* 0x0fc00000060a9fae */ /* 0x0001e2000c101d70 */
[----:B------:R-:W-:-:S07]  /*10c60*/  IMAD.MOV.U32 R0, RZ, RZ, R14 ;  /* 0x000000ffff007224 */ /* 0x000fce00078e000e */
[----:B0-----:R-:W-:Y:S05]  /*10c70*/  WARPSYNC.COLLECTIVE R15, `(.L_x_12988) ;  /* 0x000000000f087348 */ /* 0x001fea0003c00000 */
[----:B------:R1:W2:Y:S02]  /*10c80*/  SHFL.IDX P6, R14, R13, R12, R11 ;  /* 0x0000000c0d0e7389 */ /* 0x0002a400000c000b */
[----:B012---:R-:W-:Y:S01]  /*10c90*/  ENDCOLLECTIVE ;  /* 0x000000000000791b */ /* 0x007fe20003800000 */
.L_x_12988:
[----:B------:R-:W-:Y:S02]  /*10ca0*/  IMAD.MOV.U32 R13, RZ, RZ, R2 ;  /* 0x000000ffff0d7224 */ /* 0x000fe400078e0002 */
[----:B------:R-:W-:Y:S02]  /*10cb0*/  IMAD.MOV.U32 R12, RZ, RZ, 0x1 ;  /* 0x00000001ff0c7424 */ /* 0x000fe400078e00ff */
[----:B------:R-:W-:-:S07]  /*10cc0*/  IMAD.MOV.U32 R8, RZ, RZ, R14 ;  /* 0x000000ffff087224 */ /* 0x000fce00078e000e */
[----:B------:R-:W-:Y:S05]  /*10cd0*/  WARPSYNC.COLLECTIVE R15, `(.L_x_12989) ;  /* 0x000000000f087348 */ /* 0x000fea0003c00000 */
[----:B------:R0:W1:Y:S02]  /*10ce0*/  SHFL.IDX P6, R14, R13, R12, R11 ;  /* 0x0000000c0d0e7389 */ /* 0x00006400000c000b */
[----:B01----:R-:W-:Y:S01]  /*10cf0*/  ENDCOLLECTIVE ;  /* 0x000000000000791b */ /* 0x003fe20003800000 */
.L_x_12989:
[----:B------:R-:W-:-:S04]  /*10d00*/  @!P2 LEA R6, P1, R20, R8, 0x1 ;  /* 0x000000081406a211 */ /* 0x000fc800078208ff */
[----:B------:R-:W-:-:S05]  /*10d10*/  @!P2 IADD3.X R0, RZ, R0, RZ, P1, !PT ;  /* 0x00000000ff00a210 */ /* 0x000fca0000ffe4ff */
[----:B------:R-:W-:Y:S02]  /*10d20*/  @!P2 IMAD.MOV.U32 R7, RZ, RZ, R0 ;  /* 0x000000ffff07a224 */ /* 0x000fe400078e0000 */
[----:B------:R-:W-:Y:S02]  /*10d30*/  VIADD R0, R17, 0x90 ;  /* 0x0000009011007836 */ /* 0x000fe40000000000 */
[----:B------:R-:W-:Y:S01]  /*10d40*/  IMAD.MOV.U32 R13, RZ, RZ, R5 ;  /* 0x000000ffff0d7224 */ /* 0x000fe200078e0005 */
[----:B------:R-:W-:Y:S01]  /*10d50*/  @!PT LDS RZ, [RZ] ;  /* 0x00000000fffff984 */ /* 0x000fe20000000800 */
[----:B------:R-:W-:Y:S01]  /*10d60*/  @!PT LDS RZ, [RZ] ;  /* 0x00000000fffff984 */ /* 0x000fe20000000800 */
[----:B------:R-:W-:Y:S01]  /*10d70*/  @!PT LDS RZ, [RZ] ;  /* 0x00000000fffff984 */ /* 0x000fe20000000800 */
[----:B------:R0:W-:Y:S02]  /*10d80*/  @!P2 LDGSTS.E.BYPASS.LTC128B.128 [R10+0x10400], desc[UR48][R6.64], !P0 ;  /* 0x10400000060aafae */ /* 0x0001e4000c101d70 */
[----:B------:R-:W-:Y:S02]  /*10d90*/  ISETP.GE.AND P1, PT, R0, R3, PT ;  /* 0x000000030000720c */ /* 0x000fe40003f26270 */
[----:B------:R-:W-:-:S11]  /*10da0*/  MOV R0, R14 ;  /* 0x0000000e00007202 */ /* 0x000fd60000000f00 */
[----:B0-----:R-:W-:Y:S05]  /*10db0*/  WARPSYNC.COLLECTIVE R15, `(.L_x_12990) ;  /* 0x000000000f087348 */ /* 0x001fea0003c00000 */
[----:B------:R1:W2:Y:S02]  /*10dc0*/  SHFL.IDX P6, R14, R13, R12, R11 ;  /* 0x0000000c0d0e7389 */ /* 0x0002a400000c000b */
[----:B012---:R-:W-:Y:S01]  /*10dd0*/  ENDCOLLECTIVE ;  /* 0x000000000000791b */ /* 0x007fe20003800000 */
.L_x_12990:
[----:B------:R-:W-:Y:S01]  /*10de0*/  MOV R13, R2 ;  /* 0x00000002000d7202 */ /* 0x000fe20000000f00 */
[----:B------:R-:W-:Y:S02]  /*10df0*/  IMAD.MOV.U32 R12, RZ, RZ, 0x2 ;  /* 0x00000002ff0c7424 */ /* 0x000fe400078e00ff */
[----:B------:R-:W-:-:S07]  /*10e00*/  IMAD.MOV.U32 R6, RZ, RZ, R14 ;  /* 0x000000ffff067224 */ /* 0x000fce00078e000e */
[----:B------:R-:W-:Y:S05]  /*10e10*/  WARPSYNC.COLLECTIVE R15, `(.L_x_12991) ;  /* 0x000000000f087348 */ /* 0x000fea0003c00000 */
[----:B------:R0:W1:Y:S02]  /*10e20*/  SHFL.IDX P6, R14, R13, R12, R11 ;  /* 0x0000000c0d0e7389 */ /* 0x00006400000c000b */
[----:B01----:R-:W-:Y:S01]  /*10e30*/  ENDCOLLECTIVE ;  /* 0x000000000000791b */ /* 0x003fe20003800000 */
.L_x_12991:
[----:B------:R-:W-:-:S05]  /*10e40*/  @!P1 LEA R6, P2, R20, R6, 0x1 ;  /* 0x0000000614069211 */ /* 0x000fca00078408ff */
[----:B------:R-:W-:-:S04]  /*10e50*/  @!P1 IMAD.X R0, RZ, RZ, R0, P2 ;  /* 0x000000ffff009224 */ /* 0x000fc800010e0600 */
[----:B------:R-:W-:Y:S02]  /*10e60*/  @!P1 IMAD.MOV.U32 R7, RZ, RZ, R0 ;  /* 0x000000ffff079224 */ /* 0x000fe400078e0000 */
[----:B------:R-:W-:-:S03]  /*10e70*/  IMAD.MOV.U32 R13, RZ, RZ, R5 ;  /* 0x000000ffff0d7224 */ /* 0x000fc600078e0005 */
[----:B------:R-:W-:Y:S01]  /*10e80*/  @!PT LDS RZ, [RZ] ;  /* 0x00000000fffff984 */ /* 0x000fe20000000800 */
[----:B------:R-:W-:Y:S01]  /*10e90*/  @!PT LDS RZ, [RZ] ;  /* 0x00000000fffff984 */ /* 0x000fe20000000800 */
[----:B------:R-:W-:Y:S01]  /*10ea0*/  @!PT LDS RZ, [RZ] ;  /* 0x00000000fffff984 */ /* 0x000fe20000000800 */
[----:B------:R0:W-:Y:S01]  /*10eb0*/  @!P1 LDGSTS.E.BYPASS.LTC128B.128 [R10+0x10c00], desc[UR48][R6.64], !P0 ;  /* 0x10c00000060a9fae */ /* 0x0001e2000c101d70 */
[----:B------:R-:W-:Y:S01]  /*10ec0*/  ISETP.GE.AND P1, PT, R4, R3, PT ;  /* 0x000000030400720c */ /* 0x000fe20003f26270 */
[----:B------:R-:W-:-:S12]  /*10ed0*/  IMAD.MOV.U32 R0, RZ, RZ, R14 ;  /* 0x000000ffff007224 */ /* 0x000fd800078e000e */
[----:B0-----:R-:W-:Y:S05]  /*10ee0*/  WARPSYNC.COLLECTIVE R15, `(.L_x_12992) ;  /* 0x000000000f087348 */ /* 0x001fea0003c00000 */
[----:B------:R1:W2:Y:S02]  /*10ef0*/  SHFL.IDX P6, R14, R13, R12, R11 ;  /* 0x0000000c0d0e7389 */ /* 0x0002a400000c000b */
[----:B012---:R-:W-:Y:S01]  /*10f00*/  ENDCOLLECTIVE ;  /* 0x000000000000791b */ /* 0x007fe20003800000 */
.L_x_12992:
[----:B------:R-:W-:Y:S02]  /*10f10*/  IMAD.MOV.U32 R13, RZ, RZ, R2 ;  /* 0x000000ffff0d7224 */ /* 0x000fe400078e0002 */
[----:B------:R-:W-:Y:S02]  /*10f20*/  IMAD.MOV.U32 R12, RZ, RZ, 0x3 ;  /* 0x00000003ff0c7424 */ /* 0x000fe400078e00ff */
[----:B------:R-:W-:-:S07]  /*10f30*/  IMAD.MOV.U32 R6, RZ, RZ, R14 ;  /* 0x000000ffff067224 */ /* 0x000fce00078e000e */
[----:B------:R-:W-:Y:S05]  /*10f40*/  WARPSYNC.COLLECTIVE R15, `(.L_x_12993) ;  /* 0x000000000f087348 */ /* 0x000fea0003c00000 */
[----:B------:R0:W1:Y:S02]  /*10f50*/  SHFL.IDX P6, R14, R13, R12, R11 ;  /* 0x0000000c0d0e7389 */ /* 0x00006400000c000b */
[----:B01----:R-:W-:Y:S01]  /*10f60*/  ENDCOLLECTIVE ;  /* 0x000000000000791b */ /* 0x003fe20003800000 */
.L_x_12993:
        /* <DEDUP_REMOVED lines=8> */
[----:B------:R-:W-:-:S07]  /*10ff0*/  MOV R0, R14 ;  /* 0x0000000e00007202 */ /* 0x000fce0000000f00 */
[----:B0-----:R-:W-:Y:S05]  /*11000*/  WARPSYNC.COLLECTIVE R15, `(.L_x_12994) ;  /* 0x000000000f087348 */ /* 0x001fea0003c00000 */
[----:B------:R1:W2:Y:S02]  /*11010*/  SHFL.IDX P6, R14, R13, R12, R11 ;  /* 0x0000000c0d0e7389 */ /* 0x0002a400000c000b */
[----:B012---:R-:W-:Y:S01]  /*11020*/  ENDCOLLECTIVE ;  /* 0x000000000000791b */ /* 0x007fe20003800000 */
.L_x_12994:
[----:B------:R-:W-:Y:S05]  /*11030*/  BRA `(.L_x_12995) ;  /* 0xffffffc000987947 */ /* 0x000fea000383ffff */
.L_x_12883:
[----:B0-----:R0:W1:Y:S02]  /*11040*/  SYNCS.PHASECHK.TRANS64.TRYWAIT P0, [R22+URZ+0x30820], R3 ;  /* 0x03082003160075a7 */ /* 0x001064000800017f */
[----:B-1----:R-:W-:Y:S05]  /*11050*/  @!P0 NANOSLEEP.SYNCS 0x989680 ;  /* 0x009896800000895d */ /* 0x002fea0003900000 */
[----:B------:R-:W1:Y:S02]  /*11060*/  @!P0 SYNCS.PHASECHK.TRANS64 P0, [R22+URZ+0x30820], R3 ;  /* 0x03082003160085a7 */ /* 0x000e64000800007f */
[----:B-1----:R-:W-:Y:S05]  /*11070*/  @!P0 BRA `(.L_x_12883) ;  /* 0xfffffffc00f08947 */ /* 0x002fea000383ffff */
[----:B------:R-:W-:Y:S05]  /*11080*/  BRA `(.L_x_12996) ;  /* 0xffffffc400007947 */ /* 0x000fea000383ffff */
.L_x_12892:
[----:B0-----:R0:W2:Y:S02]  /*11090*/  SYNCS.PHASECHK.TRANS64.TRYWAIT P0, [R2+URZ+0x30840], R3 ;  /* 0x03084003020075a7 */ /* 0x0010a4000800017f */
[----:B--2---:R-:W-:Y:S05]  /*110a0*/  @!P0 NANOSLEEP.SYNCS 0x989680 ;  /* 0x009896800000895d */ /* 0x004fea0003900000 */
[----:B------:R-:W2:Y:S02]  /*110b0*/  @!P0 SYNCS.PHASECHK.TRANS64 P0, [R2+URZ+0x30840], R3 ;  /* 0x03084003020085a7 */ /* 0x000ea4000800007f */
[----:B--2---:R-:W-:Y:S05]  /*110c0*/  @!P0 BRA `(.L_x_12892) ;  /* 0xfffffffc00f08947 */ /* 0x004fea000383ffff */
[----:B------:R-:W-:Y:S05]  /*110d0*/  BRA `(.L_x_12997) ;  /* 0xffffffc400b07947 */ /* 0x000fea000383ffff */
.L_x_12897:
[----:B0-----:R0:W1:Y:S02]  /*110e0*/  SYNCS.PHASECHK.TRANS64.TRYWAIT P0, [R3+URZ+0x60], R2 ;  /* 0x00006002030075a7 */ /* 0x001064000800017f */
[----:B-1----:R-:W-:Y:S05]  /*110f0*/  @!P0 NANOSLEEP.SYNCS 0x989680 ;  /* 0x009896800000895d */ /* 0x002fea0003900000 */
[----:B------:R-:W1:Y:S02]  /*11100*/  @!P0 SYNCS.PHASECHK.TRANS64 P0, [R3+URZ+0x60], R2 ;  /* 0x00006002030085a7 */ /* 0x000e64000800007f */
[----:B-1----:R-:W-:Y:S05]  /*11110*/  @!P0 BRA `(.L_x_12897) ;  /* 0xfffffffc00f08947 */ /* 0x002fea000383ffff */
[----:B------:R-:W-:Y:S05]  /*11120*/  BRA `(.L_x_12998) ;  /* 0xffffffc8003c7947 */ /* 0x000fea000383ffff */
.L_x_12905:
[----:B-1----:R1:W2:Y:S02]  /*11130*/  SYNCS.PHASECHK.TRANS64.TRYWAIT P0, [R2+URZ+0x30840], R3 ;  /* 0x03084003020075a7 */ /* 0x0022a4000800017f */
[----:B--2---:R-:W-:Y:S05]  /*11140*/  @!P0 NANOSLEEP.SYNCS 0x989680 ;  /* 0x009896800000895d */ /* 0x004fea0003900000 */
[----:B------:R-:W2:Y:S02]  /*11150*/  @!P0 SYNCS.PHASECHK.TRANS64 P0, [R2+URZ+0x30840], R3 ;  /* 0x03084003020085a7 */ /* 0x000ea4000800007f */
[----:B--2---:R-:W-:Y:S05]  /*11160*/  @!P0 BRA `(.L_x_12905) ;  /* 0xfffffffc00f08947 */ /* 0x004fea000383ffff */
[----:B------:R-:W-:Y:S05]  /*11170*/  BRA `(.L_x_12999) ;  /* 0xffffffcc007c7947 */ /* 0x000fea000383ffff */
.L_x_12910:
[----:B0-----:R0:W1:Y:S02]  /*11180*/  SYNCS.PHASECHK.TRANS64.TRYWAIT P0, [R10+URZ+0x60], R3 ;  /* 0x000060030a0075a7 */ /* 0x001064000800017f */
[----:B-1----:R-:W-:Y:S05]  /*11190*/  @!P0 NANOSLEEP.SYNCS 0x989680 ;  /* 0x009896800000895d */ /* 0x002fea0003900000 */
[----:B------:R-:W1:Y:S02]  /*111a0*/  @!P0 SYNCS.PHASECHK.TRANS64 P0, [R10+URZ+0x60], R3 ;  /* 0x000060030a0085a7 */ /* 0x000e64000800007f */
[----:B-1----:R-:W-:Y:S05]  /*111b0*/  @!P0 BRA `(.L_x_12910) ;  /* 0xfffffffc00f08947 */ /* 0x002fea000383ffff */
[----:B------:R-:W-:Y:S05]  /*111c0*/  BRA `(.L_x_13000) ;  /* 0xffffffd000087947 */ /* 0x000fea000383ffff */
.L_x_12918:
[----:B-1----:R1:W2:Y:S02]  /*111d0*/  SYNCS.PHASECHK.TRANS64.TRYWAIT P0, [R2+URZ+0x30840], R3 ;  /* 0x03084003020075a7 */ /* 0x0022a4000800017f */
[----:B--2---:R-:W-:Y:S05]  /*111e0*/  @!P0 NANOSLEEP.SYNCS 0x989680 ;  /* 0x009896800000895d */ /* 0x004fea0003900000 */
[----:B------:R-:W2:Y:S02]  /*111f0*/  @!P0 SYNCS.PHASECHK.TRANS64 P0, [R2+URZ+0x30840], R3 ;  /* 0x03084003020085a7 */ /* 0x000ea4000800007f */
[----:B--2---:R-:W-:Y:S05]  /*11200*/  @!P0 BRA `(.L_x_12918) ;  /* 0xfffffffc00f08947 */ /* 0x004fea000383ffff */
[----:B------:R-:W-:Y:S05]  /*11210*/  BRA `(.L_x_13001) ;  /* 0xffffffd400147947 */ /* 0x000fea000383ffff */
.L_x_12923:
[----:B0-----:R0:W1:Y:S02]  /*11220*/  SYNCS.PHASECHK.TRANS64.TRYWAIT P0, [R8+URZ+0x60], R3 ;  /* 0x00006003080075a7 */ /* 0x001064000800017f */
[----:B-1----:R-:W-:Y:S05]  /*11230*/  @!P0 NANOSLEEP.SYNCS 0x989680 ;  /* 0x009896800000895d */ /* 0x002fea0003900000 */
[----:B------:R-:W1:Y:S02]  /*11240*/  @!P0 SYNCS.PHASECHK.TRANS64 P0, [R8+URZ+0x60], R3 ;  /* 0x00006003080085a7 */ /* 0x000e64000800007f */
[----:B-1----:R-:W-:Y:S05]  /*11250*/  @!P0 BRA `(.L_x_12923) ;  /* 0xfffffffc00f08947 */ /* 0x002fea000383ffff */
[----:B------:R-:W-:Y:S05]  /*11260*/  BRA `(.L_x_13002) ;  /* 0xffffffd400a47947 */ /* 0x000fea000383ffff */
.L_x_12933:
[----:B0-----:R0:W1:Y:S02]  /*11270*/  SYNCS.PHASECHK.TRANS64.TRYWAIT P0, [R3+URZ+0x30860], R0 ;  /* 0x03086000030075a7 */ /* 0x001064000800017f */
[----:B-1----:R-:W-:Y:S05]  /*11280*/  @!P0 NANOSLEEP.SYNCS 0x989680 ;  /* 0x009896800000895d */ /* 0x002fea0003900000 */
[----:B------:R-:W1:Y:S02]  /*11290*/  @!P0 SYNCS.PHASECHK.TRANS64 P0, [R3+URZ+0x30860], R0 ;  /* 0x03086000030085a7 */ /* 0x000e64000800007f */
[----:B-1----:R-:W-:Y:S05]  /*112a0*/  @!P0 BRA `(.L_x_12933) ;  /* 0xfffffffc00f08947 */ /* 0x002fea000383ffff */
[----:B------:R-:W-:Y:S05]  /*112b0*/  BRA `(.L_x_13003) ;  /* 0xffffffd800a07947 */ /* 0x000fea000383ffff */
.L_x_12939:
        /* <DEDUP_REMOVED lines=8> */
.L_x_13005:
[----:B------:R-:W-:Y:S05]  /*11340*/  BSYNC B0 ;  /* 0x0000000000007941 */ /* 0x000fea0003800000 */
.L_x_13004:
        /* <DEDUP_REMOVED lines=9> */
.L_x_13006:
[----:B------:R-:W-:Y:S02]  /*113e0*/  ULDC UR4, c[0x0][0xc3c] ;  /* 0x00030f0000047ab9 */ /* 0x000fe40000000800 */
[----:B------:R-:W-:-:S13]  /*113f0*/  ISETP.GE.OR P1, PT, R5, UR4, !P0 ;  /* 0x0000000405007c0c */ /* 0x000fda000c726670 */
[----:B------:R-:W0:Y:S01]  /*11400*/  @!P1 LDC.64 R2, c[0x0][0xc80] ;  /* 0x00032000ff029b82 */ /* 0x000e220000000a00 */
[----:B------:R-:W-:Y:S02]  /*11410*/  IMAD.MOV.U32 R11, RZ, RZ, RZ ;  /* 0x000000ffff0b7224 */ /* 0x000fe400078e00ff */
[----:B------:R-:W-:Y:S02]  /*11420*/  IMAD.MOV.U32 R4, RZ, RZ, R14 ;  /* 0x000000ffff047224 */ /* 0x000fe400078e000e */
[----:B0-----:R-:W-:-:S06]  /*11430*/  @!P1 IMAD.WIDE R2, R5, 0x4, R2 ;  /* 0x0000000405029825 */ /* 0x001fcc00078e0202 */
[----:B------:R-:W2:Y:S01]  /*11440*/  @!P1 LDG.E R2, desc[UR48][R2.64] ;  /* 0x0000003002029981 */ /* 0x000ea2000c1e1900 */
[----:B------:R-:W-:Y:S01]  /*11450*/  IMAD.MOV.U32 R5, RZ, RZ, RZ ;  /* 0x000000ffff057224 */ /* 0x000fe200078e00ff */
[C---:B------:R-:W-:Y:S02]  /*11460*/  ISETP.GE.U32.AND P2, PT, R8.reuse, 0x2, PT ;  /* 0x000000020800780c */ /* 0x040fe40003f46070 */
[C---:B------:R-:W-:Y:S02]  /*11470*/  ISETP.GE.U32.AND P3, PT, R8.reuse, 0x4, PT ;  /* 0x000000040800780c */ /* 0x040fe40003f66070 */
[C---:B------:R-:W-:Y:S02]  /*11480*/  ISETP.GE.U32.AND P4, PT, R8.reuse, 0x8, PT ;  /* 0x000000080800780c */ /* 0x040fe40003f86070 */
[C---:B------:R-:W-:Y:S01]  /*11490*/  ISETP.GE.U32.AND P5, PT, R8.reuse, 0x10, PT ;  /* 0x000000100800780c */ /* 0x040fe20003fa6070 */
[----:B--2---:R-:W-:Y:S01]  /*114a0*/  @!P1 IMAD.MOV.U32 R5, RZ, RZ, R2 ;  /* 0x000000ffff059224 */ /* 0x004fe200078e0002 */
[----:B------:R-:W-:-:S04]  /*114b0*/  ISETP.NE.AND P1, PT, R8, RZ, PT ;  /* 0x000000ff0800720c */ /* 0x000fc80003f25270 */
[----:B------:R-:W-:-:S09]  /*114c0*/  MOV R13, R5 ;  /* 0x00000005000d7202 */ /* 0x000fd20000000f00 */
[----:B------:R-:W-:Y:S05]  /*114d0*/  WARPSYNC.COLLECTIVE R15, `(.L_x_13007) ;  /* 0x000000000f087348 */ /* 0x000fea0003c00000 */
[----:B------:R0:W1:Y:S02]  /*114e0*/  SHFL.UP P6, R14, R13, R12, R11 ;  /* 0x0400000c0d0e7389 */ /* 0x00006400000c000b */
[----:B01----:R-:W-:Y:S01]  /*114f0*/  ENDCOLLECTIVE ;  /* 0x000000000000791b */ /* 0x003fe20003800000 */
.L_x_13007:
[----:B------:R-:W-:Y:S01]  /*11500*/  IMAD.MOV.U32 R12, RZ, RZ, 0x2 ;  /* 0x00000002ff0c7424 */ /* 0x000fe200078e00ff */
[----:B------:R-:W-:-:S05]  /*11510*/  SEL R6, R14, RZ, P1 ;  /* 0x000000ff0e067207 */ /* 0x000fca0000800000 */
[----:B------:R-:W-:-:S04]  /*11520*/  IMAD.IADD R6, R5, 0x1, R6 ;  /* 0x0000000105067824 */ /* 0x000fc800078e0206 */
[----:B------:R-:W-:-:S07]  /*11530*/  IMAD.MOV.U32 R13, RZ, RZ, R6 ;  /* 0x000000ffff0d7224 */ /* 0x000fce00078e0006 */
[----:B------:R-:W-:Y:S05]  /*11540*/  WARPSYNC.COLLECTIVE R15, `(.L_x_13008) ;  /* 0x000000000f087348 */ /* 0x000fea0003c00000 */
[----:B------:R0:W1:Y:S02]  /*11550*/  SHFL.UP P6, R14, R13, R12, R11 ;  /* 0x0400000c0d0e7389 */ /* 0x00006400000c000b */
[----:B01----:R-:W-:Y:S01]  /*11560*/  ENDCOLLECTIVE ;  /* 0x000000000000791b */ /* 0x003fe20003800000 */
.L_x_13008:
[----:B------:R-:W-:Y:S01]  /*11570*/  IMAD.MOV.U32 R12, RZ, RZ, 0x4 ;  /* 0x00000004ff0c7424 */ /* 0x000fe200078e00ff */
[----:B------:R-:W-:-:S04]  /*11580*/  SEL R7, R14, RZ, P2 ;  /* 0x000000ff0e077207 */ /* 0x000fc80001000000 */
[----:B------:R-:W-:-:S05]  /*11590*/  IADD3 R7, R6, R7, RZ ;  /* 0x0000000706077210 */ /* 0x000fca0007ffe0ff */
[----:B------:R-:W-:-:S07]  /*115a0*/  IMAD.MOV.U32 R13, RZ, RZ, R7 ;  /* 0x000000ffff0d7224 */ /* 0x000fce00078e0007 */
[----:B------:R-:W-:Y:S05]  /*115b0*/  WARPSYNC.COLLECTIVE R15, `(.L_x_13009) ;  /* 0x000000000f087348 */ /* 0x000fea0003c00000 */
[----:B------:R0:W1:Y:S02]  /*115c0*/  SHFL.UP P6, R14, R13, R12, R11 ;  /* 0x0400000c0d0e7389 */ /* 0x00006400000c000b */
[----:B01----:R-:W-:Y:S01]  /*115d0*/  ENDCOLLECTIVE ;  /* 0x000000000000791b */ /* 0x003fe20003800000 */
.L_x_13009:
[----:B------:R-:W-:Y:S02]  /*115e0*/  MOV R12, 0x8 ;  /* 0x00000008000c7802 */ /* 0x000fe40000000f00 */
[----:B------:R-:W-:-:S05]  /*115f0*/  SEL R2, R14, RZ, P3 ;  /* 0x000000ff0e027207 */ /* 0x000fca0001800000 */
[----:B------:R-:W-:-:S04]  /*11600*/  IMAD.IADD R2, R7, 0x1, R2 ;  /* 0x0000000107027824 */ /* 0x000fc800078e0202 */
[----:B------:R-:W-:-:S07]  /*11610*/  IMAD.MOV.U32 R13, RZ, RZ, R2 ;  /* 0x000000ffff0d7224 */ /* 0x000fce00078e0002 */
[----:B------:R-:W-:Y:S05]  /*11620*/  WARPSYNC.COLLECTIVE R15, `(.L_x_13010) ;  /* 0x000000000f087348 */ /* 0x000fea0003c00000 */
[----:B------:R0:W1:Y:S02]  /*11630*/  SHFL.UP P6, R14, R13, R12, R11 ;  /* 0x0400000c0d0e7389 */ /* 0x00006400000c000b */
[----:B01----:R-:W-:Y:S01]  /*11640*/  ENDCOLLECTIVE ;  /* 0x000000000000791b */ /* 0x003fe20003800000 */
.L_x_13010:
[----:B------:R-:W-:Y:S01]  /*11650*/  IMAD.MOV.U32 R12, RZ, RZ, 0x10 ;  /* 0x00000010ff0c7424 */ /* 0x000fe200078e00ff */
[----:B------:R-:W-:-:S05]  /*11660*/  SEL R3, R14, RZ, P4 ;  /* 0x000000ff0e037207 */ /* 0x000fca0002000000 */
[----:B------:R-:W-:-:S04]  /*11670*/  IMAD.IADD R3, R2, 0x1, R3 ;  /* 0x0000000102037824 */ /* 0x000fc800078e0203 */
[----:B------:R-:W-:-:S07]  /*11680*/  IMAD.MOV.U32 R13, RZ, RZ, R3 ;  /* 0x000000ffff0d7224 */ /* 0x000fce00078e0003 */
[----:B------:R-:W-:Y:S05]  /*11690*/  WARPSYNC.COLLECTIVE R15, `(.L_x_13011) ;  /* 0x000000000f087348 */ /* 0x000fea0003c00000 */
[----:B------:R0:W1:Y:S02]  /*116a0*/  SHFL.UP P6, R14, R13, R12, R11 ;  /* 0x0400000c0d0e7389 */ /* 0x00006400000c000b */
[----:B01----:R-:W-:Y:S01]  /*116b0*/  ENDCOLLECTIVE ;  /* 0x000000000000791b */ /* 0x003fe20003800000 */
.L_x_13011:
        /* <DEDUP_REMOVED lines=8> */
.L_x_13012:
[----:B------:R-:W-:Y:S05]  /*11740*/  BRA `(.L_x_13013) ;  /* 0xffffffd800d47947 */ /* 0x000fea000383ffff */
.L_x_12944:
[----:B------:R-:W-:Y:S01]  /*11750*/  BSSY B0, `(.L_x_13014) ;  /* 0x0000008000007945 */ /* 0x000fe20003800000 */
[----:B-----5:R-:W-:Y:S01]  /*11760*/  IMAD.MOV.U32 R13, RZ, RZ, R5 ;  /* 0x000000ffff0d7224 */ /* 0x020fe200078e0005 */
[----:B------:R-:W-:Y:S01]  /*11770*/  MOV R11, RZ ;  /* 0x000000ff000b7202 */ /* 0x000fe20000000f00 */
[----:B------:R-:W-:Y:S02]  /*11780*/  IMAD.MOV.U32 R12, RZ, RZ, 0x1 ;  /* 0x00000001ff0c7424 */ /* 0x000fe400078e00ff */
[----:B------:R-:W-:-:S07]  /*11790*/  IMAD.MOV.U32 R15, RZ, RZ, -0x1 ;  /* 0xffffffffff0f7424 */ /* 0x000fce00078e00ff */
[----:B0-----:R-:W-:Y:S05]  /*117a0*/  WARPSYNC.COLLECTIVE R15, `(.L_x_13015) ;  /* 0x000000000f087348 */ /* 0x001fea0003c00000 */
[----:B------:R1:W2:Y:S02]  /*117b0*/  SHFL.UP P6, R14, R13, R12, R11 ;  /* 0x0400000c0d0e7389 */ /* 0x0002a400000c000b */
[----:B012---:R-:W-:Y:S01]  /*117c0*/  ENDCOLLECTIVE ;  /* 0x000000000000791b */ /* 0x007fe20003800000 */
.L_x_13015:
[----:B------:R-:W-:Y:S05]  /*117d0*/  BSYNC B0 ;  /* 0x0000000000007941 */ /* 0x000fea0003800000 */
.L_x_13014:
[----:B------:R-:W-:Y:S01]  /*117e0*/  SEL R14, R14, RZ, P1 ;  /* 0x000000ff0e0e7207 */ /* 0x000fe20000800000 */
[----:B------:R-:W-:Y:S01]  /*117f0*/  IMAD.MOV.U32 R12, RZ, RZ, 0x2 ;  /* 0x00000002ff0c7424 */ /* 0x000fe200078e00ff */
[----:B------:R-:W-:Y:S01]  /*11800*/  MOV R15, 0xffffffff ;  /* 0xffffffff000f7802 */ /* 0x000fe20000000f00 */
[----:B------:R-:W-:Y:S02]  /*11810*/  IMAD.MOV.U32 R11, RZ, RZ, RZ ;  /* 0x000000ffff0b7224 */ /* 0x000fe400078e00ff */
[----:B------:R-:W-:-:S07]  /*11820*/  IMAD.IADD R13, R5, 0x1, R14 ;  /* 0x00000001050d7824 */ /* 0x000fce00078e020e */
[----:B------:R-:W-:Y:S05]  /*11830*/  WARPSYNC.COLLECTIVE R15, `(.L_x_13016) ;  /* 0x000000000f087348 */ /* 0x000fea0003c00000 */
[----:B------:R0:W1:Y:S02]  /*11840*/  SHFL.UP P6, R14, R13, R12, R11 ;  /* 0x0400000c0d0e7389 */ /* 0x00006400000c000b */
[----:B01----:R-:W-:Y:S01]  /*11850*/  ENDCOLLECTIVE ;  /* 0x000000000000791b */ /* 0x003fe20003800000 */
.L_x_13016:
[----:B------:R-:W-:Y:S01]  /*11860*/  IMAD.MOV.U32 R12, RZ, RZ, 0x4 ;  /* 0x00000004ff0c7424 */ /* 0x000fe200078e00ff */
[----:B------:R-:W-:-:S05]  /*11870*/  SEL R2, R14, RZ, P2 ;  /* 0x000000ff0e027207 */ /* 0x000fca0001000000 */
[----:B------:R-:W-:-:S04]  /*11880*/  IMAD.IADD R2, R13, 0x1, R2 ;  /* 0x000000010d027824 */ /* 0x000fc800078e0202 */
[----:B------:R-:W-:-:S07]  /*11890*/  IMAD.MOV.U32 R13, RZ, RZ, R2 ;  /* 0x000000ffff0d7224 */ /* 0x000fce00078e0002 */
[----:B------:R-:W-:Y:S05]  /*118a0*/  WARPSYNC.COLLECTIVE R15, `(.L_x_13017) ;  /* 0x000000000f087348 */ /* 0x000fea0003c00000 */
[----:B------:R0:W1:Y:S02]  /*118b0*/  SHFL.UP P6, R14, R13, R12, R11 ;  /* 0x0400000c0d0e7389 */ /* 0x00006400000c000b */
[----:B01----:R-:W-:Y:S01]  /*118c0*/  ENDCOLLECTIVE ;  /* 0x000000000000791b */ /* 0x003fe20003800000 */
.L_x_13017:
[----:B------:R-:W-:Y:S01]  /*118d0*/  IMAD.MOV.U32 R12, RZ, RZ, 0x8 ;  /* 0x00000008ff0c7424 */ /* 0x000fe200078e00ff */
[----:B------:R-:W-:-:S05]  /*118e0*/  SEL R3, R14, RZ, P3 ;  /* 0x000000ff0e037207 */ /* 0x000fca0001800000 */
[----:B------:R-:W-:-:S05]  /*118f0*/  IMAD.IADD R3, R2, 0x1, R3 ;  /* 0x0000000102037824 */ /* 0x000fca00078e0203 */
[----:B------:R-:W-:-:S07]  /*11900*/  MOV R13, R3 ;  /* 0x00000003000d7202 */ /* 0x000fce0000000f00 */
[----:B------:R-:W-:Y:S05]  /*11910*/  WARPSYNC.COLLECTIVE R15, `(.L_x_13018) ;  /* 0x000000000f087348 */ /* 0x000fea0003c00000 */
[----:B------:R0:W1:Y:S02]  /*11920*/  SHFL.UP P6, R14, R13, R12, R11 ;  /* 0x0400000c0d0e7389 */ /* 0x00006400000c000b */
[----:B01----:R-:W-:Y:S01]  /*11930*/  ENDCOLLECTIVE ;  /* 0x000000000000791b */ /* 0x003fe20003800000 */
.L_x_13018:
[----:B------:R-:W-:Y:S01]  /*11940*/  IMAD.MOV.U32 R12, RZ, RZ, 0x10 ;  /* 0x00000010ff0c7424 */ /* 0x000fe200078e00ff */
[----:B------:R-:W-:-:S05]  /*11950*/  SEL R4, R14, RZ, P4 ;  /* 0x000000ff0e047207 */ /* 0x000fca0002000000 */
[----:B------:R-:W-:-:S04]  /*11960*/  IMAD.IADD R4, R3, 0x1, R4 ;  /* 0x0000000103047824 */ /* 0x000fc800078e0204 */
[----:B------:R-:W-:-:S07]  /*11970*/  IMAD.MOV.U32 R13, RZ, RZ, R4 ;  /* 0x000000ffff0d7224 */ /* 0x000fce00078e0004 */
[----:B------:R-:W-:Y:S05]  /*11980*/  WARPSYNC.COLLECTIVE R15, `(.L_x_13019) ;  /* 0x000000000f087348 */ /* 0x000fea0003c00000 */
[----:B------:R0:W1:Y:S02]  /*11990*/  SHFL.UP P6, R14, R13, R12, R11 ;  /* 0x0400000c0d0e7389 */ /* 0x00006400000c000b */
[----:B01----:R-:W-:Y:S01]  /*119a0*/  ENDCOLLECTIVE ;  /* 0x000000000000791b */ /* 0x003fe20003800000 */
.L_x_13019:
        /* <DEDUP_REMOVED lines=8> */
.L_x_13020:
[----:B------:R-:W-:Y:S05]  /*11a30*/  BRA `(.L_x_13021) ;  /* 0xffffffd800b47947 */ /* 0x000fea000383ffff */
.L_x_12946:
[----:B------:R-:W-:Y:S01]  /*11a40*/  BSSY B0, `(.L_x_13022) ;  /* 0x0000006000007945 */ /* 0x000fe20003800000 */
[----:B------:R-:W-:Y:S01]  /*11a50*/  PLOP3.LUT P6, PT, P6, PT, PT, 0x8, 0x0 ;  /* 0x000000000000781c */ /* 0x000fe200037ce170 */
[----:B------:R-:W-:-:S12]  /*11a60*/  IMAD.MOV.U32 R15, RZ, RZ, -0x1 ;  /* 0xffffffffff0f7424 */ /* 0x000fd800078e00ff */
[----:B0-----:R-:W-:Y:S05]  /*11a70*/  WARPSYNC.COLLECTIVE R15, `(.L_x_13023) ;  /* 0x000000000f087348 */ /* 0x001fea0003c00000 */
[----:B------:R-:W-:Y:S01]  /*11a80*/  VOTE.ANY R14, PT, P6 ;  /* 0x00000000000e7806 */ /* 0x000fe200030e0100 */
[----:B0-----:R-:W-:Y:S06]  /*11a90*/  ENDCOLLECTIVE ;  /* 0x000000000000791b */ /* 0x001fec0003800000 */
.L_x_13023:
[----:B------:R-:W-:Y:S05]  /*11aa0*/  BSYNC B0 ;  /* 0x0000000000007941 */ /* 0x000fea0003800000 */
.L_x_13022:
        /* <DEDUP_REMOVED lines=9> */
.L_x_13024:
[----:B------:R-:W-:Y:S01]  /*11b40*/  MOV R5, R14 ;  /* 0x0000000e00057202 */ /* 0x000fe20000000f00 */
[----:B------:R-:W-:Y:S06]  /*11b50*/  BRA `(.L_x_13025) ;  /* 0xffffffd800a47947 */ /* 0x000fec000383ffff */
.L_x_12948:
[----:B------:R-:W-:Y:S01]  /*11b60*/  BSSY B0, `(.L_x_13026) ;  /* 0x0000007000007945 */ /* 0x000fe20003800000 */
[----:B------:R-:W-:Y:S02]  /*11b70*/  IMAD.MOV.U32 R13, RZ, RZ, R2 ;  /* 0x000000ffff0d7224 */ /* 0x000fe400078e0002 */
[----:B------:R-:W-:Y:S02]  /*11b80*/  IMAD.MOV.U32 R11, RZ, RZ, 0x1f ;  /* 0x0000001fff0b7424 */ /* 0x000fe400078e00ff */
[----:B------:R-:W-:-:S07]  /*11b90*/  IMAD.MOV.U32 R15, RZ, RZ, -0x1 ;  /* 0xffffffffff0f7424 */ /* 0x000fce00078e00ff */
[----:B012---:R-:W-:Y:S05]  /*11ba0*/  WARPSYNC.COLLECTIVE R15, `(.L_x_13027) ;  /* 0x000000000f087348 */ /* 0x007fea0003c00000 */
[----:B------:R3:W4:Y:S02]  /*11bb0*/  SHFL.IDX P6, R14, R13, R12, R11 ;  /* 0x0000000c0d0e7389 */ /* 0x00072400000c000b */
[----:B01234-:R-:W-:Y:S01]  /*11bc0*/  ENDCOLLECTIVE ;  /* 0x000000000000791b */ /* 0x01ffe20003800000 */
.L_x_13027:
[----:B------:R-:W-:Y:S05]  /*11bd0*/  BSYNC B0 ;  /* 0x0000000000007941 */ /* 0x000fea0003800000 */
.L_x_13026:
[----:B------:R-:W-:Y:S05]  /*11be0*/  BRA `(.L_x_12947) ;  /* 0xffffffd8009c7947 */ /* 0x000fea000383ffff */
.L_x_12952:
[----:B0-----:R0:W2:Y:S02]  /*11bf0*/  SYNCS.PHASECHK.TRANS64.TRYWAIT P0, [R9+URZ+0x30820], R0 ;  /* 0x03082000090075a7 */ /* 0x0010a4000800017f */
[----:B--2---:R-:W-:Y:S05]  /*11c00*/  @!P0 NANOSLEEP.SYNCS 0x989680 ;  /* 0x009896800000895d */ /* 0x004fea0003900000 */
[----:B------:R-:W2:Y:S02]  /*11c10*/  @!P0 SYNCS.PHASECHK.TRANS64 P0, [R9+URZ+0x30820], R0 ;  /* 0x03082000090085a7 */ /* 0x000ea4000800007f */
[----:B--2---:R-:W-:Y:S05]  /*11c20*/  @!P0 BRA `(.L_x_12952) ;  /* 0xfffffffc00f08947 */ /* 0x004fea000383ffff */
[----:B------:R-:W-:Y:S05]  /*11c30*/  BRA `(.L_x_13028) ;  /* 0xffffffdc00887947 */ /* 0x000fea000383ffff */
.L_x_12953:
[----:B------:R-:W2:Y:S01]  /*11c40*/  S2R R2, SR_TID.X ;  /* 0x0000000000027919 */ /* 0x000ea20000002100 */
[----:B------:R-:W-:Y:S01]  /*11c50*/  BSSY B0, `(.L_x_13029) ;  /* 0x000000a000007945 */ /* 0x000fe20003800000 */
[----:B------:R-:W-:Y:S01]  /*11c60*/  MOV R12, RZ ;  /* 0x000000ff000c7202 */ /* 0x000fe20000000f00 */
        /* <DEDUP_REMOVED lines=8> */
.L_x_13030:
[----:B------:R-:W-:Y:S05]  /*11cf0*/  BSYNC B0 ;  /* 0x0000000000007941 */ /* 0x000fea0003800000 */
.L_x_13029:
[----:B------:R-:W-:Y:S05]  /*11d00*/  BRA `(.L_x_13031) ;  /* 0xffffffdc00707947 */ /* 0x000fea000383ffff */
.L_x_12956:
[----:B------:R-:W-:Y:S01]  /*11d10*/  BSSY B1, `(.L_x_13032) ;  /* 0x0000006000017945 */ /* 0x000fe20003800000 */
[----:B------:R-:W-:-:S07]  /*11d20*/  IMAD.MOV.U32 R15, RZ, RZ, -0x1 ;  /* 0xffffffffff0f7424 */ /* 0x000fce00078e00ff */
[----:B01-3--:R-:W-:Y:S05]  /*11d30*/  WARPSYNC.COLLECTIVE R15, `(.L_x_13033) ;  /* 0x000000000f0c7348 */ /* 0x00bfea0003c00000 */
[----:B------:R-:W-:Y:S02]  /*11d40*/  ELECT P6, UR62, PT ;  /* 0x00000000003e782f */ /* 0x000fe400038c0000 */
[----:B------:R-:W-:Y:S01]  /*11d50*/  MOV R14, UR62 ;  /* 0x0000003e000e7c02 */ /* 0x000fe20008000f00 */
[----:B01-3--:R-:W-:Y:S10]  /*11d60*/  ENDCOLLECTIVE ;  /* 0x000000000000791b */ /* 0x00bff40003800000 */
.L_x_13033:
[----:B------:R-:W-:Y:S05]  /*11d70*/  BSYNC B1 ;  /* 0x0000000000017941 */ /* 0x000fea0003800000 */
.L_x_13032:
[----:B------:R-:W-:Y:S05]  /*11d80*/  BRA `(.L_x_13034) ;  /* 0xffffffdc00687947 */ /* 0x000fea000383ffff */
.L_x_12958:
[----:B0-----:R0:W1:Y:S02]  /*11d90*/  SYNCS.PHASECHK.TRANS64.TRYWAIT P0, [R5+URZ], R4 ;  /* 0x00000004050075a7 */ /* 0x001064000800017f */
[----:B-1----:R-:W-:Y:S05]  /*11da0*/  @!P0 NANOSLEEP.SYNCS 0x989680 ;  /* 0x009896800000895d */ /* 0x002fea0003900000 */
[----:B------:R-:W1:Y:S02]  /*11db0*/  @!P0 SYNCS.PHASECHK.TRANS64 P0, [R5+URZ], R4 ;  /* 0x00000004050085a7 */ /* 0x000e64000800007f */
[----:B-1----:R-:W-:Y:S05]  /*11dc0*/  @!P0 BRA `(.L_x_12958) ;  /* 0xfffffffc00f08947 */ /* 0x002fea000383ffff */
[----:B------:R-:W-:Y:S05]  /*11dd0*/  BRA `(.L_x_13035) ;  /* 0xffffffdc009c7947 */ /* 0x000fea000383ffff */
.L_x_12959:
[----:B-1----:R1:W2:Y:S02]  /*11de0*/  SYNCS.PHASECHK.TRANS64.TRYWAIT P0, [R3+URZ], R2 ;  /* 0x00000002030075a7 */ /* 0x0022a4000800017f */
[----:B--2---:R-:W-:Y:S05]  /*11df0*/  @!P0 NANOSLEEP.SYNCS 0x989680 ;  /* 0x009896800000895d */ /* 0x004fea0003900000 */
[----:B------:R-:W2:Y:S02]  /*11e00*/  @!P0 SYNCS.PHASECHK.TRANS64 P0, [R3+URZ], R2 ;  /* 0x00000002030085a7 */ /* 0x000ea4000800007f */
[----:B--2---:R-:W-:Y:S05]  /*11e10*/  @!P0 BRA `(.L_x_12959) ;  /* 0xfffffffc00f08947 */ /* 0x004fea000383ffff */
[----:B------:R-:W-:Y:S05]  /*11e20*/  BRA `(.L_x_13036) ;  /* 0xffffffdc00907947 */ /* 0x000fea000383ffff */
.L_x_12961:
[----:B--2---:R2:W4:Y:S02]  /*11e30*/  SYNCS.PHASECHK.TRANS64.TRYWAIT P0, [R23+URZ], R4 ;  /* 0x00000004170075a7 */ /* 0x004524000800017f */
[----:B----4-:R-:W-:Y:S05]  /*11e40*/  @!P0 NANOSLEEP.SYNCS 0x989680 ;  /* 0x009896800000895d */ /* 0x010fea0003900000 */
[----:B------:R-:W4:Y:S02]  /*11e50*/  @!P0 SYNCS.PHASECHK.TRANS64 P0, [R23+URZ], R4 ;  /* 0x00000004170085a7 */ /* 0x000f24000800007f */
[----:B----4-:R-:W-:Y:S05]  /*11e60*/  @!P0 BRA `(.L_x_12961) ;  /* 0xfffffffc00f08947 */ /* 0x010fea000383ffff */
[----:B------:R-:W-:Y:S05]  /*11e70*/  BRA `(.L_x_13037) ;  /* 0xffffffdc00947947 */ /* 0x000fea000383ffff */
.L_x_13038:
        /* <DEDUP_REMOVED lines=16> */
.L_x_15333:


//--------------------- .text._ZN7cutlass13device_kernelIN5flash11enable_sm90INS1_16FlashAttnFwdSm90INS1_25CollectiveMainloopFwdSm90ILi2EN4cute5tupleIJNS5_1CILi1EEES8_S8_EEENS6_IJNS7_ILi192EEESA_NS7_ILi64EEEEEELi64ENS_6half_tEfNS_4arch4Sm90ELb0ELb0ELb1ELb1ELb0ELb1ELb0ELb0ELb1ELb1ELb0ELb0EEENS1_21CollectiveEpilogueFwdINS6_IJSA_SB_SA_EEES9_SD_SF_Li384ELb1ELb1ELb0ELb0EEENS1_36VarlenDynamicPersistentTileSchedulerILi192ELi192ELi384ELi128ELb0ELb1ELb1ELb0ELb1ELb1EEEEEEEEEvNT_6ParamsE --------------------------
	.section	.text._ZN7cutlass13device_kernelIN5flash11enable_sm90INS1_16FlashAttnFwdSm90INS1_25CollectiveMainloopFwdSm90ILi2EN4cute5tupleIJNS5_1CILi1EEES8_S8_EEENS6_IJNS7_ILi192EEESA_NS7_ILi64EEEEEELi64ENS_6half_tEfNS_4arch4Sm90ELb0ELb0ELb1ELb1ELb0ELb1ELb0ELb0ELb1ELb1ELb0ELb0EEENS1_21CollectiveEpilogueFwdINS6_IJSA_SB_SA_EEES9_SD_SF_Li384ELb1ELb1ELb0ELb0EEENS1_36VarlenDynamicPersistentTileSchedulerILi192ELi192ELi384ELi128ELb0ELb1ELb1ELb0ELb1ELb1EEEEEEEEEvNT_6ParamsE,"ax",@progbits
	.align	128
.text._ZN7cutlass13device_kernelIN5flash11enable_sm90INS1_16FlashAttnFwdSm90INS1_25CollectiveMainloopFwdSm90ILi2EN4cute5tupleIJNS5_1CILi1EEES8_S8_EEENS6_IJNS7_ILi192EEESA_NS7_ILi64EEEEEELi64ENS_6half_tEfNS_4arch4Sm90ELb0ELb0ELb1ELb1ELb0ELb1ELb0ELb0ELb1ELb1ELb0ELb0EEENS1_21CollectiveEpilogueFwdINS6_IJSA_SB_SA_EEES9_SD_SF_Li384ELb1ELb1ELb0ELb0EEENS1_36VarlenDynamicPersistentTileSchedulerILi192ELi192ELi384ELi128ELb0ELb1ELb1ELb0ELb1ELb1EEEEEEEEEvNT_6ParamsE:
        .type           _ZN7cutlass13device_kernelIN5flash11enable_sm90INS1_16FlashAttnFwdSm90INS1_25CollectiveMainloopFwdSm90ILi2EN4cute5tupleIJNS5_1CILi1EEES8_S8_EEENS6_IJNS7_ILi192EEESA_NS7_ILi64EEEEEELi64ENS_6half_tEfNS_4arch4Sm90ELb0ELb0ELb1ELb1ELb0ELb1ELb0ELb0ELb1ELb1ELb0ELb0EEENS1_21CollectiveEpilogueFwdINS6_IJSA_SB_SA_EEES9_SD_SF_Li384ELb1ELb1ELb0ELb0EEENS1_36VarlenDynamicPersistentTileSchedulerILi192ELi192ELi384ELi128ELb0ELb1ELb1ELb0ELb1ELb1EEEEEEEEEvNT_6ParamsE,@function
        .size           _ZN7cutlass13device_kernelIN5flash11enable_sm90INS1_16FlashAttnFwdSm90INS1_25CollectiveMainloopFwdSm90ILi2EN4cute5tupleIJNS5_1CILi1EEES8_S8_EEENS6_IJNS7_ILi192EEESA_NS7_ILi64EEEEEELi64ENS_6half_tEfNS_4arch4Sm90ELb0ELb0ELb1ELb1ELb0ELb1ELb0ELb0ELb1ELb1ELb0ELb0EEENS1_21CollectiveEpilogueFwdINS6_IJSA_SB_SA_EEES9_SD_SF_Li384ELb1ELb1ELb0ELb0EEENS1_36VarlenDynamicPersistentTileSchedulerILi192ELi192ELi384ELi128ELb0ELb1ELb1ELb0ELb1ELb1EEEEEEEEEvNT_6ParamsE,(.L_x_15334 - _ZN7cutlass13device_kernelIN5flash11enable_sm90INS1_16FlashAttnFwdSm90INS1_25CollectiveMainloopFwdSm90ILi2EN4cute5tupleIJNS5_1CILi1EEES8_S8_EEENS6_IJNS7_ILi192EEESA_NS7_ILi64EEEEEELi64ENS_6half_tEfNS_4arch4Sm90ELb0ELb0ELb1ELb1ELb0ELb1ELb0ELb0ELb1ELb1ELb0ELb0EEENS1_21CollectiveEpilogueFwdINS6_IJSA_SB_SA_EEES9_SD_SF_Li384ELb1ELb1ELb0ELb0EEENS1_36VarlenDynamicPersistentTileSchedulerILi192ELi192ELi384ELi128ELb0ELb1ELb1ELb0ELb1ELb1EEEEEEEEEvNT_6ParamsE)
        .other          _ZN7cutlass13device_kernelIN5flash11enable_sm90INS1_16FlashAttnFwdSm90INS1_25CollectiveMainloopFwdSm90ILi2EN4cute5tupleIJNS5_1CILi1EEES8_S8_EEENS6_IJNS7_ILi192EEESA_NS7_ILi64EEEEEELi64ENS_6half_tEfNS_4arch4Sm90ELb0ELb0ELb1ELb1ELb0ELb1ELb0ELb0ELb1ELb1ELb0ELb0EEENS1_21CollectiveEpilogueFwdINS6_IJSA_SB_SA_EEES9_SD_SF_Li384ELb1ELb1ELb0ELb0EEENS1_36VarlenDynamicPersistentTileSchedulerILi192ELi192ELi384ELi128ELb0ELb1ELb1ELb0ELb1ELb1EEEEEEEEEvNT_6ParamsE,@"STO_CUDA_ENTRY STV_DEFAULT"
_ZN7cutlass13device_kernelIN5flash11enable_sm90INS1_16FlashAttnFwdSm90INS1_25CollectiveMainloopFwdSm90ILi2EN4cute5tupleIJNS5_1CILi1EEES8_S8_EEENS6_IJNS7_ILi192EEESA_NS7_ILi64EEEEEELi64ENS_6half_tEfNS_4arch4Sm90ELb0ELb0ELb1ELb1ELb0ELb1ELb0ELb0ELb1ELb1ELb0ELb0EEENS1_21CollectiveEpilogueFwdINS6_IJSA_SB_SA_EEES9_SD_SF_Li384ELb1ELb1ELb0ELb0EEENS1_36VarlenDynamicPersistentTileSchedulerILi192ELi192ELi384ELi128ELb0ELb1ELb1ELb0ELb1ELb1EEEEEEEEEvNT_6ParamsE:
        /* <DEDUP_REMOVED lines=23> */
.L_x_13040:
[----:B------:R-:W-:Y:S05]  /*0170*/  BSYNC B0 ;  /* 0x0000000000007941 */ /* 0x000fea0003800000 */
.L_x_13039:
        /* <DEDUP_REMOVED lines=40> */
.L_x_13041:
        /* <DEDUP_REMOVED lines=22> */
.L_x_13042:
        /* <DEDUP_REMOVED lines=18> */
.L_x_13043:
        /* <DEDUP_REMOVED lines=22> */
.L_x_13044:
        /* <DEDUP_REMOVED lines=22> */
.L_x_13045:
        /* <DEDUP_REMOVED lines=9> */
.L_x_13048:
        /* <DEDUP_REMOVED lines=23> */
[----:B------:R-:W2:Y:S01]  /*0b40*/  LDL.LU R14, [R1+0x40] ;  /* 0x00004000010e7983 */ /* 0x000ea20000300800 */
[----:B------:R-:W0:Y:S02]  /*0b50*/  S2R R0, SR_TID.X ;  /* 0x0000000000007919 */ /* 0x000e240000002100 */
[----:B0-----:R-:W-:-:S04]  /*0b60*/  IADD3 R13, R0, -0x80, RZ ;  /* 0xffffff80000d7810 */ /* 0x001fc80007ffe0ff */
[----:B------:R-:W-:-:S04]  /*0b70*/  SHF.R.S32.HI R0, RZ, 0x1f, R13 ;  /* 0x0000001fff007819 */ /* 0x000fc8000001140d */
[----:B------:R-:W-:-:S04]  /*0b80*/  LEA.HI R3, R0, R13, RZ, 0x7 ;  /* 0x0000000d00037211 */ /* 0x000fc800078f38ff */
[----:B------:R-:W-:-:S05]  /*0b90*/  LOP3.LUT R4, R3, 0xffffff80, RZ, 0xc0, !PT ;  /* 0xffffff8003047812 */ /* 0x000fca00078ec0ff */
[----:B------:R-:W-:-:S05]  /*0ba0*/  IMAD.IADD R16, R13, 0x1, -R4 ;  /* 0x000000010d107824 */ /* 0x000fca00078e0a04 */
[----:B------:R-:W-:-:S04]  /*0bb0*/  SHF.R.S32.HI R9, RZ, 0x1f, R16 ;  /* 0x0000001fff097819 */ /* 0x000fc80000011410 */
[----:B------:R-:W-:Y:S02]  /*0bc0*/  LEA.HI R10, R9, R16, RZ, 0x2 ;  /* 0x00000010090a7211 */ /* 0x000fe400078f10ff */
[----:B------:R-:W-:Y:S02]  /*0bd0*/  LEA.HI R4, R0, R13, RZ, 0x4 ;  /* 0x0000000d00047211 */ /* 0x000fe400078f20ff */
[--C-:B------:R-:W-:Y:S02]  /*0be0*/  SHF.R.S32.HI R8, RZ, 0x2, R10.reuse ;  /* 0x00000002ff087819 */ /* 0x100fe4000001140a */
[----:B------:R-:W-:Y:S02]  /*0bf0*/  SHF.R.S32.HI R7, RZ, 0x1f, R10 ;  /* 0x0000001fff077819 */ /* 0x000fe4000001140a */
[----:B------:R-:W-:Y:S02]  /*0c00*/  LOP3.LUT R5, R4, 0xfffffff0, RZ, 0xc0, !PT ;  /* 0xfffffff004057812 */ /* 0x000fe400078ec0ff */
[----:B------:R-:W-:-:S03]  /*0c10*/  LEA.HI R7, R7, R8, RZ, 0x3 ;  /* 0x0000000807077211 */ /* 0x000fc600078f18ff */
[----:B------:R-:W-:Y:S01]  /*0c20*/  IMAD.IADD R5, R13, 0x1, -R5 ;  /* 0x000000010d057824 */ /* 0x000fe200078e0a05 */
[----:B------:R-:W-:Y:S02]  /*0c30*/  LOP3.LUT R11, R7, 0xfffffff8, RZ, 0xc0, !PT ;  /* 0xfffffff8070b7812 */ /* 0x000fe400078ec0ff */
[----:B------:R-:W-:Y:S02]  /*0c40*/  SHF.R.S32.HI R7, RZ, 0x4, R4 ;  /* 0x00000004ff077819 */ /* 0x000fe40000011404 */
[----:B------:R-:W-:Y:S01]  /*0c50*/  SHF.R.S32.HI R6, RZ, 0x1f, R5 ;  /* 0x0000001fff067819 */ /* 0x000fe20000011405 */
[----:B------:R-:W-:Y:S01]  /*0c60*/  IMAD.IADD R12, R8, 0x1, -R11 ;  /* 0x00000001080c7824 */ /* 0x000fe200078e0a0b */
[----:B------:R-:W-:Y:S02]  /*0c70*/  LEA.HI R8, R0, R13, RZ, 0x5 ;  /* 0x0000000d00087211 */ /* 0x000fe400078f28ff */
[----:B------:R-:W-:Y:S02]  /*0c80*/  LEA.HI R4, R4, R7, RZ, 0x1 ;  /* 0x0000000704047211 */ /* 0x000fe400078f08ff */
[----:B------:R-:W-:-:S02]  /*0c90*/  LEA.HI R9, R9, R16, RZ, 0x5 ;  /* 0x0000001009097211 */ /* 0x000fc400078f28ff */
[----:B------:R-:W-:Y:S02]  /*0ca0*/  LEA.HI R6, R6, R5, RZ, 0x3 ;  /* 0x0000000506067211 */ /* 0x000fe400078f18ff */
[----:B------:R-:W-:Y:S02]  /*0cb0*/  SHF.R.S32.HI R18, RZ, 0x5, R8 ;  /* 0x00000005ff127819 */ /* 0x000fe40000011408 */
[----:B------:R-:W-:Y:S02]  /*0cc0*/  LOP3.LUT R8, R4, 0x1ffffffe, RZ, 0xc0, !PT ;  /* 0x1ffffffe04087812 */ /* 0x000fe400078ec0ff */
[----:B------:R-:W-:Y:S02]  /*0cd0*/  SHF.R.S32.HI R9, RZ, 0x5, R9 ;  /* 0x00000005ff097819 */ /* 0x000fe40000011409 */
[----:B------:R-:W-:Y:S02]  /*0ce0*/  SHF.R.S32.HI R15, RZ, 0x7, R3 ;  /* 0x00000007ff0f7819 */ /* 0x000fe40000011403 */
[----:B------:R-:W-:Y:S01]  /*0cf0*/  LOP3.LUT R4, R6, 0xfffffff8, RZ, 0xc0, !PT ;  /* 0xfffffff806047812 */ /* 0x000fe200078ec0ff */
[----:B------:R-:W-:Y:S01]  /*0d00*/  IMAD R12, R9, 0x10, R12 ;  /* 0x00000010090c7824 */ /* 0x000fe200078e020c */
[----:B------:R-:W-:Y:S01]  /*0d10*/  IADD3 R8, R7, -R8, RZ ;  /* 0x8000000807087210 */ /* 0x000fe20007ffe0ff */
[----:B------:R-:W-:Y:S01]  /*0d20*/  IMAD.SHL.U32 R7, R18, 0x400, RZ ;  /* 0x0000040012077824 */ /* 0x000fe200078e00ff */
[----:B------:R-:W-:Y:S01]  /*0d30*/  LOP3.LUT R10, R10, 0x7ffffffc, RZ, 0xc0, !PT ;  /* 0x7ffffffc0a0a7812 */ /* 0x000fe200078ec0ff */
[----:B------:R-:W-:-:S04]  /*0d40*/  IMAD.HI R9, R15, 0x55555556, RZ ;  /* 0x555555560f097827 */ /* 0x000fc800078e02ff */
[C---:B------:R-:W-:Y:S02]  /*0d50*/  IMAD.IADD R4, R5.reuse, 0x1, -R4 ;  /* 0x0000000105047824 */ /* 0x040fe400078e0a04 */
[----:B------:R-:W-:Y:S02]  /*0d60*/  IMAD R5, R5, 0x40, R7 ;  /* 0x0000004005057824 */ /* 0x000fe400078e0207 */
[----:B------:R-:W-:Y:S01]  /*0d70*/  IMAD.SHL.U32 R8, R8, 0x8, RZ ;  /* 0x0000000808087824 */ /* 0x000fe200078e00ff */
[----:B------:R-:W-:Y:S01]  /*0d80*/  LEA.HI R9, R9, R9, RZ, 0x1 ;  /* 0x0000000909097211 */ /* 0x000fe200078f08ff */
[----:B------:R-:W-:Y:S02]  /*0d90*/  IMAD.MOV.U32 R11, RZ, RZ, -0x2 ;  /* 0xfffffffeff0b7424 */ /* 0x000fe400078e00ff */
[----:B------:R-:W-:Y:S01]  /*0da0*/  IMAD.IADD R10, R16, 0x1, -R10 ;  /* 0x00000001100a7824 */ /* 0x000fe200078e0a0a */
[----:B------:R-:W-:Y:S02]  /*0db0*/  SHF.L.U32 R3, R4, 0x6, RZ ;  /* 0x0000000604037819 */ /* 0x000fe400000006ff */
[----:B------:R-:W-:-:S02]  /*0dc0*/  IADD3 R5, R8, R5, RZ ;  /* 0x0000000508057210 */ /* 0x000fc40007ffe0ff */
[----:B------:R-:W-:Y:S01]  /*0dd0*/  R2P PR, R4, 0x6 ;  /* 0x0000000604007804 */ /* 0x000fe20000000000 */
[----:B------:R-:W-:Y:S02]  /*0de0*/  IMAD R4, R10, R11, 0xc0 ;  /* 0x000000c00a047424 */ /* 0x000fe400078e020b */
[----:B------:R-:W-:Y:S01]  /*0df0*/  IMAD R9, R9, -0x3, R15 ;  /* 0xfffffffd09097824 */ /* 0x000fe200078e020f */
[----:B------:R0:W-:Y:S01]  /*0e00*/  STL [R1+0xb0], R5 ;  /* 0x0000b00501007387 */ /* 0x0001e20000100800 */
[----:B------:R-:W-:Y:S02]  /*0e10*/  LEA.HI R0, R0, R13, RZ, 0x2 ;  /* 0x0000000d00007211 */ /* 0x000fe400078f10ff */
[----:B------:R-:W-:Y:S01]  /*0e20*/  IMAD R12, R9, 0x40, R12 ;  /* 0x00000040090c7824 */ /* 0x000fe200078e020c */
[----:B------:R2:W-:Y:S01]  /*0e30*/  STL [R1+0xa8], R4 ;  /* 0x0000a80401007387 */ /* 0x0005e20000100800 */
[----:B------:R-:W-:Y:S02]  /*0e40*/  LOP3.LUT R3, R3, 0x1c0, RZ, 0xc0, !PT ;  /* 0x000001c003037812 */ /* 0x000fe400078ec0ff */
[----:B------:R-:W-:Y:S01]  /*0e50*/  SHF.R.S32.HI R18, RZ, 0x2, R0 ;  /* 0x00000002ff127819 */ /* 0x000fe20000011400 */
[----:B------:R-:W-:Y:S01]  /*0e60*/  STL [R1+0xa4], R12 ;  /* 0x0000a40c01007387 */ /* 0x000fe20000100800 */
[----:B------:R-:W-:Y:S01]  /*0e70*/  LOP3.LUT R8, R3, 0x8, R8, 0xf8, !PT ;  /* 0x0000000803087812 */ /* 0x000fe200078ef808 */
[----:B------:R-:W-:Y:S01]  /*0e80*/  IMAD.SHL.U32 R6, R6, 0x40, RZ ;  /* 0x0000004006067824 */ /* 0x000fe200078e00ff */
[----:B------:R-:W-:Y:S01]  /*0e90*/  SHF.R.U32.HI R3, RZ, 0x3, R3 ;  /* 0x00000003ff037819 */ /* 0x000fe20000011603 */
[----:B------:R-:W-:Y:S01]  /*0ea0*/  VIADD R10, R18, 0x60 ;  /* 0x00000060120a7836 */ /* 0x000fe20000000000 */
[----:B0-----:R-:W-:-:S02]  /*0eb0*/  SHF.R.S32.HI R5, RZ, 0x1f, R0 ;  /* 0x0000001fff057819 */ /* 0x001fc40000011400 */
[----:B------:R-:W-:Y:S02]  /*0ec0*/  LOP3.LUT R3, R8, R3, RZ, 0x3c, !PT ;  /* 0x0000000308037212 */ /* 0x000fe400078e3cff */
[----:B------:R-:W-:Y:S02]  /*0ed0*/  LOP3.LUT R6, R6, 0x7ffffe00, RZ, 0xc0, !PT ;  /* 0x7ffffe0006067812 */ /* 0x000fe400078ec0ff */
[----:B------:R-:W-:Y:S02]  /*0ee0*/  SHF.R.S32.HI R8, RZ, 0x1f, R10 ;  /* 0x0000001fff087819 */ /* 0x000fe4000001140a */
[----:B------:R-:W-:Y:S02]  /*0ef0*/  LEA.HI R5, R5, R18, RZ, 0x3 ;  /* 0x0000001205057211 */ /* 0x000fe400078f18ff */
[----:B------:R-:W-:Y:S02]  /*0f00*/  IADD3 R3, R3, R6, R7 ;  /* 0x0000000603037210 */ /* 0x000fe40007ffe007 */
[----:B------:R-:W-:-:S02]  /*0f10*/  SHF.R.S32.HI R6, RZ, 0x1f, R18 ;  /* 0x0000001fff067819 */ /* 0x000fc40000011412 */
[----:B------:R-:W-:Y:S02]  /*0f20*/  SHF.L.U32 R6, R10, 0x6, RZ ;  /* 0x000000060a067819 */ /* 0x000fe400000006ff */
[----:B------:R-:W-:Y:S02]  /*0f30*/  LEA.HI R8, R8, R10, RZ, 0x3 ;  /* 0x0000000a08087211 */ /* 0x000fe400078f18ff */
[----:B------:R-:W-:Y:S01]  /*0f40*/  LOP3.LUT R7, R5, 0xfffffff8, RZ, 0xc0, !PT ;  /* 0xfffffff805077812 */ /* 0x000fe200078ec0ff */
[----:B------:R-:W-:Y:S01]  /*0f50*/  IMAD R11, R3, 0x2, R2 ;  /* 0x00000002030b7824 */ /* 0x000fe200078e0202 */
[----:B------:R-:W-:-:S03]  /*0f60*/  SHF.L.U32 R8, R8, 0x6, RZ ;  /* 0x0000000608087819 */ /* 0x000fc600000006ff */
[----:B------:R-:W-:Y:S01]  /*0f70*/  IMAD.IADD R7, R18, 0x1, -R7 ;  /* 0x0000000112077824 */ /* 0x000fe200078e0a07 */
[----:B------:R-:W-:Y:S01]  /*0f80*/  MOV R9, 0x40 ;  /* 0x0000004000097802 */ /* 0x000fe20000000f00 */
[----:B------:R-:W-:Y:S01]  /*0f90*/  IMAD.MOV.U32 R19, RZ, RZ, RZ ;  /* 0x000000ffff137224 */ /* 0x000fe200078e00ff */
[----:B------:R-:W-:Y:S02]  /*0fa0*/  CS2R R152, SRZ ;  /* 0x0000000000987805 */ /* 0x000fe4000001ff00 */
[----:B--2---:R-:W-:-:S05]  /*0fb0*/  LOP3.LUT R4, R14, 0x1, RZ, 0xfc, !PT ;  /* 0x000000010e047812 */ /* 0x004fca00078efcff */
[----:B------:R0:W-:Y:S02]  /*0fc0*/  STL [R1+0x14], R4 ;  /* 0x0000140401007387 */ /* 0x0001e40000100800 */
[----:B0-----:R-:W-:-:S05]  /*0fd0*/  LOP3.LUT R4, R0, 0xfffffffc, RZ, 0xc0, !PT ;  /* 0xfffffffc00047812 */ /* 0x001fca00078ec0ff */
[----:B------:R-:W-:-:S05]  /*0fe0*/  IMAD.IADD R4, R13, 0x1, -R4 ;  /* 0x000000010d047824 */ /* 0x000fca00078e0a04 */
[C---:B------:R-:W-:Y:S01]  /*0ff0*/  LEA.HI R0, R4.reuse, R4, RZ, 0x1 ;  /* 0x0000000404007211 */ /* 0x040fe200078f08ff */
[----:B------:R-:W-:-:S03]  /*1000*/  IMAD.SHL.U32 R16, R4, 0x8, RZ ;  /* 0x0000000804107824 */ /* 0x000fc600078e00ff */
[----:B------:R-:W-:Y:S02]  /*1010*/  LOP3.LUT R5, R0, 0x1ffffffe, RZ, 0xc0, !PT ;  /* 0x1ffffffe00057812 */ /* 0x000fe400078ec0ff */
[----:B------:R-:W-:Y:S01]  /*1020*/  LOP3.LUT R0, R6, 0x1c0, RZ, 0xc0, !PT ;  /* 0x000001c006007812 */ /* 0x000fe200078ec0ff */
[----:B------:R-:W-:Y:S01]  /*1030*/  STL [R1+0x98], RZ ;  /* 0x000098ff01007387 */ /* 0x000fe20000100800 */
[----:B------:R-:W-:Y:S02]  /*1040*/  LOP3.LUT R6, R8, 0xfffffe00, RZ, 0xc0, !PT ;  /* 0xfffffe0008067812 */ /* 0x000fe400078ec0ff */
[----:B------:R-:W-:Y:S01]  /*1050*/  SHF.R.U32.HI R10, RZ, 0x3, R0 ;  /* 0x00000003ff0a7819 */ /* 0x000fe20000011600 */
[----:B------:R-:W-:Y:S01]  /*1060*/  STL [R1+0x30], RZ ;  /* 0x000030ff01007387 */ /* 0x000fe20000100800 */
[----:B------:R-:W-:-:S03]  /*1070*/  LOP3.LUT R3, R0, 0x38, R16, 0xf8, !PT ;  /* 0x0000003800037812 */ /* 0x000fc600078ef810 */
[----:B------:R-:W-:Y:S01]  /*1080*/  STL [R1+0x44], R11 ;  /* 0x0000440b01007387 */ /* 0x000fe20000100800 */
[----:B------:R-:W-:-:S03]  /*1090*/  IMAD.IADD R5, R4, 0x1, -R5 ;  /* 0x0000000104057824 */ /* 0x000fc600078e0a05 */
[----:B------:R0:W-:Y:S01]  /*10a0*/  STL [R1+0x70], R7 ;  /* 0x0000700701007387 */ /* 0x0001e20000100800 */
[C---:B------:R-:W-:Y:S02]  /*10b0*/  VIADD R0, R11.reuse, 0x1e800 ;  /* 0x0001e8000b007836 */ /* 0x040fe40000000000 */
[----:B------:R-:W-:Y:S01]  /*10c0*/  IMAD.SHL.U32 R22, R4, 0x4, RZ ;  /* 0x0000000404167824 */ /* 0x000fe200078e00ff */
[----:B------:R1:W-:Y:S01]  /*10d0*/  STL [R1+0x80], R6 ;  /* 0x0000800601007387 */ /* 0x0003e20000100800 */
[----:B------:R-:W-:Y:S02]  /*10e0*/  IADD3 R4, R11, 0x1e820, RZ ;  /* 0x0001e8200b047810 */ /* 0x000fe40007ffe0ff */
[----:B0-----:R-:W-:Y:S02]  /*10f0*/  LOP3.LUT R7, R6, R3, R10, 0xf6, !PT ;  /* 0x0000000306077212 */ /* 0x001fe400078ef60a */
[----:B------:R-:W-:Y:S01]  /*1100*/  SEL R3, R9, 0xffffffc0, !P2 ;  /* 0xffffffc009037807 */ /* 0x000fe20005000000 */
[----:B------:R-:W-:-:S02]  /*1110*/  @P1 VIADD R4, R0, 0xffffffe0 ;  /* 0xffffffe000041836 */ /* 0x000fc40000000000 */
[----:B-1----:R-:W-:Y:S01]  /*1120*/  IMAD R6, R7, 0x2, R2 ;  /* 0x0000000207067824 */ /* 0x002fe200078e0202 */
[----:B------:R-:W-:Y:S01]  /*1130*/  LEA R5, R5, R12, 0x3 ;  /* 0x0000000c05057211 */ /* 0x000fe200078e18ff */
[----:B------:R-:W-:-:S03]  /*1140*/  IMAD.IADD R0, R0, 0x1, R3 ;  /* 0x0000000100007824 */ /* 0x000fc600078e0203 */
[----:B------:R-:W-:Y:S04]  /*1150*/  STL [R1+0xa0], R6 ;  /* 0x0000a00601007387 */ /* 0x000fe80000100800 */
[----:B------:R-:W-:Y:S04]  /*1160*/  STL [R1+0x84], R4 ;  /* 0x0000840401007387 */ /* 0x000fe80000100800 */
[----:B------:R0:W-:Y:S04]  /*1170*/  STL [R1+0xac], R5 ;  /* 0x0000ac0501007387 */ /* 0x0001e80000100800 */
[----:B------:R1:W-:Y:S01]  /*1180*/  STL [R1+0x4c], R0 ;  /* 0x00004c0001007387 */ /* 0x0003e20000100800 */
[----:B0-----:R-:W-:-:S02]  /*1190*/  IMAD.IADD R5, R3, 0x1, R4 ;  /* 0x0000000103057824 */ /* 0x001fc400078e0204 */
[C---:B------:R-:W-:Y:S01]  /*11a0*/  VIADD R3, R4.reuse, 0x6000 ;  /* 0x0000600004037836 */ /* 0x040fe20000000000 */
[----:B-1----:R-:W-:Y:S02]  /*11b0*/  IADD3 R0, R4, 0xc000, RZ ;  /* 0x0000c00004007810 */ /* 0x002fe40007ffe0ff */
[----:B------:R0:W-:Y:S04]  /*11c0*/  STL [R1+0x48], R5 ;  /* 0x0000480501007387 */ /* 0x0001e80000100800 */
[----:B------:R0:W-:Y:S04]  /*11d0*/  STL [R1+0x88], R0 ;  /* 0x0000880001007387 */ /* 0x0001e80000100800 */
[----:B------:R0:W-:Y:S01]  /*11e0*/  STL [R1+0x8c], R3 ;  /* 0x00008c0301007387 */ /* 0x0001e20000100800 */
[----:B------:R-:W-:-:S07]  /*11f0*/  VIADD R154, R22, 0x10 ;  /* 0x00000010169a7836 */ /* 0x000fce0000000000 */
.L_x_13168:
[----:B0--3-5:R-:W0:Y:S02]  /*1200*/  LDC.64 R4, c[0x0][0xc88] ;  /* 0x00032200ff047b82 */ /* 0x029e240000000a00 */
        /* <DEDUP_REMOVED lines=22> */
[----:B------:R-:W-:-:S02]  /*1370*/  ISETP.NE.AND.EX P2, PT, RZ, UR9, PT, P2 ;  /* 0x00000009ff007c0c */ /* 0x000fc4000bf45320 */
[----:B------:R-:W-:Y:S01]  /*1380*/  MOV R25, UR4 ;  /* 0x0000000400197c02 */ /* 0x000fe20008000f00 */
[----:B------:R-:W-:Y:S01]  /*1390*/  ULDC.64 UR4, c[0x0][0x418] ;  /* 0x0001060000047ab9 */ /* 0x000fe20000000a00 */
[----:B------:R-:W-:-:S05]  /*13a0*/  IADD3.X R9, R36, UR7, RZ, P3, !PT ;  /* 0x0000000724097c10 */ /* 0x000fca0009ffe4ff */
[----:B------:R0:W5:Y:S04]  /*13b0*/  @P0 LDG.E R35, desc[UR56][R8.64] ;  /* 0x0000003808230981 */ /* 0x000168000c1e1900 */
        /* <DEDUP_REMOVED lines=23> */
.L_x_13050:
        /* <DEDUP_REMOVED lines=10> */
.L_x_13051:
[----:B------:R-:W-:Y:S05]  /*15d0*/  @!P0 BRA `(.L_x_13052) ;  /* 0x00000000000c8947 */ /* 0x000fea0003800000 */
[----:B------:R-:W2:Y:S04]  /*15e0*/  LDG.E R5, desc[UR56][R8.64] ;  /* 0x0000003808057981 */ /* 0x000ea8000c1e1900 */
[----:B------:R-:W2:Y:S02]  /*15f0*/  LDG.E R30, desc[UR56][R8.64+0x4] ;  /* 0x00000438081e7981 */ /* 0x000ea4000c1e1900 */
[----:B--2---:R-:W-:-:S07]  /*1600*/  IMAD.IADD R30, R30, 0x1, -R5 ;  /* 0x000000011e1e7824 */ /* 0x004fce00078e0a05 */
.L_x_13052:
        /* <DEDUP_REMOVED lines=56> */
.L_x_13055:
[----:B------:R-:W-:Y:S05]  /*1990*/  BSYNC B6 ;  /* 0x0000000000067941 */ /* 0x000fea0003800000 */
.L_x_13054:
        /* <DEDUP_REMOVED lines=20> */
.L_x_13057:
[----:B------:R-:W-:Y:S05]  /*1ae0*/  BSYNC B6 ;  /* 0x0000000000067941 */ /* 0x000fea0003800000 */
.L_x_13056:
[----:B------:R-:W2:Y:S01]  /*1af0*/  LDL R14, [R1+0x70] ;  /* 0x00007000010e7983 */ /* 0x000ea20000100800 */
[----:B------:R-:W-:Y:S01]  /*1b00*/  ULDC.64 UR4, c[0x0][0x9f8] ;  /* 0x00027e0000047ab9 */ /* 0x000fe20000000a00 */
[----:B------:R-:W0:Y:S01]  /*1b10*/  LDC.64 R58, c[0x0][0x300] ;  /* 0x0000c000ff3a7b82 */ /* 0x000e220000000a00 */
[----:B------:R-:W-:Y:S01]  /*1b20*/  ISETP.NE.U32.AND P0, PT, RZ, UR4, PT ;  /* 0x00000004ff007c0c */ /* 0x000fe2000bf05070 */
[----:B------:R-:W-:Y:S01]  /*1b30*/  IMAD.IADD R39, R35, 0x1, R30 ;  /* 0x0000000123277824 */ /* 0x000fe200078e021e */
[----:B------:R-:W-:Y:S02]  /*1b40*/  ULDC.64 UR6, c[0x0][0xa08] ;  /* 0x0002820000067ab9 */ /* 0x000fe40000000a00 */
[----:B------:R-:W-:Y:S01]  /*1b50*/  ISETP.NE.AND.EX P0, PT, RZ, UR5, PT, P0 ;  /* 0x00000005ff007c0c */ /* 0x000fe2000bf05300 */
[----:B------:R-:W1:Y:S01]  /*1b60*/  S2R R20, SR_TID.X ;  /* 0x0000000000147919 */ /* 0x000e620000002100 */
[----:B------:R-:W-:Y:S01]  /*1b70*/  SHF.R.S32.HI R11, RZ, 0x1f, R34 ;  /* 0x0000001fff0b7819 */ /* 0x000fe20000011422 */
[----:B------:R-:W3:Y:S01]  /*1b80*/  LDC.64 R8, c[0x0][0x3f8] ;  /* 0x0000fe00ff087b82 */ /* 0x000ee20000000a00 */
[----:B------:R-:W-:-:S07]  /*1b90*/  SHF.R.S32.HI R17, RZ, 0x1f, R16 ;  /* 0x0000001fff117819 */ /* 0x000fce0000011410 */
[----:B------:R-:W4:Y:S02]  /*1ba0*/  LDC R73, c[0x0][0x3f4] ;  /* 0x0000fd00ff497b82 */ /* 0x000f240000000800 */
[----:B------:R-:W-:-:S04]  /*1bb0*/  @P0 IADD3 R4, P1, R32, UR4, RZ ;  /* 0x0000000420040c10 */ /* 0x000fc8000ff3e0ff */
[----:B------:R-:W-:Y:S01]  /*1bc0*/  @P0 IADD3.X R5, R36, UR5, RZ, P1, !PT ;  /* 0x0000000524050c10 */ /* 0x000fe20008ffe4ff */
[----:B------:R-:W-:Y:S01]  /*1bd0*/  ULDC.64 UR4, c[0x0][0x308] ;  /* 0x0000c20000047ab9 */ /* 0x000fe20000000a00 */
[----:B------:R-:W4:Y:S04]  /*1be0*/  LDL.LU R36, [R1] ;  /* 0x0000000001247983 */ /* 0x000f280000300800 */
[----:B------:R1:W3:Y:S01]  /*1bf0*/  @P0 LDG.E R31, desc[UR56][R4.64] ;  /* 0x00000038041f0981 */ /* 0x0002e2000c1e1900 */
[----:B------:R-:W-:Y:S01]  /*1c00*/  SHF.R.S32.HI R41, RZ, 0x1f, R39 ;  /* 0x0000001fff297819 */ /* 0x000fe20000011427 */
[----:B0-----:R-:W-:Y:S01]  /*1c10*/  IMAD.WIDE.U32 R6, R39, R58, RZ ;  /* 0x0000003a27067225 */ /* 0x001fe200078e00ff */
[----:B------:R-:W-:-:S03]  /*1c20*/  ISETP.NE.U32.AND P0, PT, RZ, UR6, PT ;  /* 0x00000006ff007c0c */ /* 0x000fc6000bf05070 */
[----:B------:R-:W-:Y:S01]  /*1c30*/  IMAD R0, R41, R58, RZ ;  /* 0x0000003a29007224 */ /* 0x000fe200078e02ff */
[----:B------:R-:W-:-:S03]  /*1c40*/  ISETP.NE.AND.EX P0, PT, RZ, UR7, PT, P0 ;  /* 0x00000007ff007c0c */ /* 0x000fc6000bf05300 */
[----:B------:R-:W-:Y:S01]  /*1c50*/  IMAD R3, R39, R59, R0 ;  /* 0x0000003b27037224 */ /* 0x000fe200078e0200 */
[----:B-1----:R-:W-:-:S03]  /*1c60*/  SHF.R.U32.HI R42, RZ, 0x7, R20 ;  /* 0x00000007ff2a7819 */ /* 0x002fc60000011614 */
[----:B------:R-:W-:Y:S02]  /*1c70*/  IMAD.IADD R7, R7, 0x1, R3 ;  /* 0x0000000107077824 */ /* 0x000fe400078e0203 */
[----:B------:R-:W-:Y:S01]  /*1c80*/  IMAD R3, R11, UR4, RZ ;  /* 0x000000040b037c24 */ /* 0x000fe2000f8e02ff */
[----:B------:R-:W-:Y:S01]  /*1c90*/  ISETP.NE.AND P6, PT, R42, 0x1, PT ;  /* 0x000000012a00780c */ /* 0x000fe20003fc5270 */
[----:B------:R-:W-:-:S04]  /*1ca0*/  IMAD.WIDE.U32 R4, R34, UR4, R6 ;  /* 0x0000000422047c25 */ /* 0x000fc8000f8e0006 */
[----:B------:R-:W-:Y:S01]  /*1cb0*/  IMAD R3, R34, UR5, R3 ;  /* 0x0000000522037c24 */ /* 0x000fe2000f8e0203 */
[----:B------:R-:W-:-:S04]  /*1cc0*/  ULDC.64 UR4, c[0x0][0x310] ;  /* 0x0000c40000047ab9 */ /* 0x000fc80000000a00 */
[----:B------:R-:W-:Y:S02]  /*1cd0*/  IADD3 R5, R5, R3, RZ ;  /* 0x0000000305057210 */ /* 0x000fe40007ffe0ff */
[----:B------:R-:W-:Y:S01]  /*1ce0*/  SHF.R.S32.HI R38, RZ, 0x1f, R18 ;  /* 0x0000001fff267819 */ /* 0x000fe20000011412 */
[----:B------:R-:W0:Y:S01]  /*1cf0*/  S2R R40, SR_TID.X ;  /* 0x0000000000287919 */ /* 0x000e220000002100 */
[C---:B--2---:R-:W-:Y:S02]  /*1d00*/  SHF.L.U32 R78, R14.reuse, 0x6, RZ ;  /* 0x000000060e4e7819 */ /* 0x044fe400000006ff */
[----:B------:R-:W-:Y:S02]  /*1d10*/  LOP3.LUT P1, RZ, R14, 0x4, RZ, 0xc0, !PT ;  /* 0x000000040eff7812 */ /* 0x000fe4000782c0ff */
[----:B------:R-:W2:Y:S01]  /*1d20*/  LDL R14, [R1+0x80] ;  /* 0x00008000010e7983 */ /* 0x000ea20000100800 */
[----:B------:R-:W-:Y:S01]  /*1d30*/  IMAD.WIDE.U32 R6, R18, R58, R16 ;  /* 0x0000003a12067225 */ /* 0x000fe200078e0010 */
[----:B---3--:R-:W-:-:S02]  /*1d40*/  SHF.R.S32.HI R0, RZ, 0x1f, R31 ;  /* 0x0000001fff007819 */ /* 0x008fc4000001141f */
[----:B------:R-:W-:Y:S02]  /*1d50*/  SEL R61, R31, RZ, !P0 ;  /* 0x000000ff1f3d7207 */ /* 0x000fe40004000000 */
[----:B------:R-:W1:Y:S01]  /*1d60*/  LDC.64 R30, c[0x0][0x408] ;  /* 0x00010200ff1e7b82 */ /* 0x000e620000000a00 */
[----:B------:R-:W-:-:S05]  /*1d70*/  SEL R12, R0, RZ, !P0 ;  /* 0x000000ff000c7207 */ /* 0x000fca0004000000 */
[----:B------:R-:W-:Y:S02]  /*1d80*/  IMAD R0, R12, UR4, RZ ;  /* 0x000000040c007c24 */ /* 0x000fe4000f8e02ff */
[----:B------:R-:W-:-:S04]  /*1d90*/  IMAD.WIDE.U32 R4, R61, UR4, R4 ;  /* 0x000000043d047c25 */ /* 0x000fc8000f8e0004 */
[----:B------:R-:W-:Y:S01]  /*1da0*/  IMAD R3, R61, UR5, R0 ;  /* 0x000000053d037c24 */ /* 0x000fe2000f8e0200 */
[----:B------:R-:W-:Y:S05]  /*1db0*/  @!P6 WARPSYNC.ALL ;  /* 0x000000000000e948 */ /* 0x000fea0003800000 */
[----:B------:R-:W-:Y:S01]  /*1dc0*/  ULDC.64 UR4, c[0x0][0x330] ;  /* 0x0000cc0000047ab9 */ /* 0x000fe20000000a00 */
[----:B------:R-:W-:Y:S02]  /*1dd0*/  IMAD R0, R38, R58, RZ ;  /* 0x0000003a26007224 */ /* 0x000fe400078e02ff */
[----:B------:R-:W-:Y:S02]  /*1de0*/  IMAD R11, R11, UR4, RZ ;  /* 0x000000040b0b7c24 */ /* 0x000fe4000f8e02ff */
[----:B------:R-:W-:-:S02]  /*1df0*/  IMAD R79, R18, R59, R0 ;  /* 0x0000003b124f7224 */ /* 0x000fc400078e0200 */
[C---:B------:R-:W-:Y:S02]  /*1e00*/  IMAD R13, R34.reuse, UR5, R11 ;  /* 0x00000005220d7c24 */ /* 0x040fe4000f8e020b */
[----:B------:R-:W-:Y:S01]  /*1e10*/  IMAD.WIDE.U32 R10, R34, UR4, R16 ;  /* 0x00000004220a7c25 */ /* 0x000fe2000f8e0010 */
[----:B------:R-:W-:-:S03]  /*1e20*/  ULDC.64 UR4, c[0x0][0x338] ;  /* 0x0000ce0000047ab9 */ /* 0x000fc60000000a00 */
[----:B-1----:R-:W-:Y:S02]  /*1e30*/  IMAD R0, R38, R30, RZ ;  /* 0x0000001e26007224 */ /* 0x002fe400078e02ff */
[----:B------:R-:W-:Y:S01]  /*1e40*/  IMAD.IADD R80, R5, 0x1, R3 ;  /* 0x0000000105507824 */ /* 0x000fe200078e0203 */
[----:B------:R-:W-:Y:S01]  /*1e50*/  IADD3 R81, P0, R4, R6, RZ ;  /* 0x0000000604517210 */ /* 0x000fe20007f1e0ff */
[----:B------:R-:W-:Y:S01]  /*1e60*/  IMAD.IADD R11, R11, 0x1, R13 ;  /* 0x000000010b0b7824 */ /* 0x000fe200078e020d */
[----:B------:R-:W-:Y:S01]  /*1e70*/  SHF.R.S32.HI R23, RZ, 0x1f, R22 ;  /* 0x0000001fff177819 */ /* 0x000fe20000011416 */
[----:B------:R-:W-:Y:S02]  /*1e80*/  IMAD R3, R12, UR4, RZ ;  /* 0x000000040c037c24 */ /* 0x000fe4000f8e02ff */
[----:B------:R-:W-:Y:S02]  /*1e90*/  IMAD R13, R18, R31, R0 ;  /* 0x0000001f120d7224 */ /* 0x000fe400078e0200 */
[----:B------:R-:W-:Y:S01]  /*1ea0*/  IMAD R0, R38, R8, RZ ;  /* 0x0000000826007224 */ /* 0x000fe200078e02ff */
[----:B------:R-:W-:Y:S01]  /*1eb0*/  IADD3.X R79, R80, R7, R79, P0, !PT ;  /* 0x00000007504f7210 */ /* 0x000fe200007fe44f */
[----:B------:R-:W-:-:S02]  /*1ec0*/  IMAD R15, R61, UR5, R3 ;  /* 0x000000053d0f7c24 */ /* 0x000fc4000f8e0203 */
[----:B------:R-:W-:-:S04]  /*1ed0*/  IMAD.WIDE.U32 R60, R61, UR4, R10 ;  /* 0x000000043d3c7c25 */ /* 0x000fc8000f8e000a */
[----:B------:R-:W-:-:S04]  /*1ee0*/  IMAD.WIDE.U32 R20, R18, R8, R22 ;  /* 0x0000000812147225 */ /* 0x000fc800078e0016 */
[----:B------:R-:W-:Y:S01]  /*1ef0*/  IMAD R7, R18, R9, R0 ;  /* 0x0000000912077224 */ /* 0x000fe200078e0200 */
[----:B----4-:R-:W-:Y:S01]  /*1f00*/  ISETP.GE.AND P0, PT, R16, R73, PT ;  /* 0x000000491000720c */ /* 0x010fe20003f06270 */
[----:B------:R-:W-:Y:S01]  /*1f10*/  IMAD.WIDE.U32 R10, R18, R8, R16 ;  /* 0x00000008120a7225 */ /* 0x000fe200078e0010 */
[----:B------:R-:W-:Y:S01]  /*1f20*/  LOP3.LUT R36, R36, 0xfffffffb, RZ, 0xc0, !PT ;  /* 0xfffffffb24247812 */ /* 0x000fe200078ec0ff */
[----:B------:R-:W-:Y:S02]  /*1f30*/  ULDC UR4, c[0x0][0x2f4] ;  /* 0x0000bd0000047ab9 */ /* 0x000fe40000000800 */
[----:B------:R-:W-:Y:S02]  /*1f40*/  IMAD.IADD R21, R21, 0x1, R7 ;  /* 0x0000000115157824 */ /* 0x000fe400078e0207 */
[----:B------:R-:W-:Y:S01]  /*1f50*/  IMAD.IADD R11, R7, 0x1, R11 ;  /* 0x00000001070b7824 */ /* 0x000fe200078e020b */
[----:B-----5:R-:W-:Y:S02]  /*1f60*/  SHF.R.S32.HI R7, RZ, 0x1f, R24 ;  /* 0x0000001fff077819 */ /* 0x020fe40000011418 */
[----:B------:R-:W-:-:S03]  /*1f70*/  SEL R3, R73, RZ, P0 ;  /* 0x000000ff49037207 */ /* 0x000fc60000000000 */
[C---:B------:R-:W-:Y:S01]  /*1f80*/  IMAD R6, R7.reuse, R30, RZ ;  /* 0x0000001e07067224 */ /* 0x040fe200078e02ff */
[----:B------:R-:W-:Y:S01]  /*1f90*/  @P1 LOP3.LUT R36, R36, 0x4, RZ, 0xfc, !PT ;  /* 0x0000000424241812 */ /* 0x000fe200078efcff */
[----:B------:R-:W-:Y:S02]  /*1fa0*/  IMAD R7, R7, R8, RZ ;  /* 0x0000000807077224 */ /* 0x000fe400078e02ff */
[----:B------:R-:W-:Y:S01]  /*1fb0*/  IMAD R67, R24, R31, R6 ;  /* 0x0000001f18437224 */ /* 0x000fe200078e0206 */
[----:B------:R-:W-:Y:S01]  /*1fc0*/  IADD3 R6, P1, R18, R39, RZ ;  /* 0x0000002712067210 */ /* 0x000fe20007f3e0ff */
[----:B------:R-:W-:Y:S01]  /*1fd0*/  IMAD.IADD R3, R16, 0x1, R3 ;  /* 0x0000000110037824 */ /* 0x000fe200078e0203 */
[----:B0-----:R-:W-:Y:S01]  /*1fe0*/  IADD3 R40, R40, -0x80, RZ ;  /* 0xffffff8028287810 */ /* 0x001fe20007ffe0ff */
[----:B------:R-:W-:Y:S02]  /*1ff0*/  IMAD R65, R24, R9, R7 ;  /* 0x0000000918417224 */ /* 0x000fe400078e0207 */
[----:B------:R-:W-:Y:S01]  /*2000*/  IMAD.X R7, R38, 0x1, R41, P1 ;  /* 0x0000000126077824 */ /* 0x000fe200008e0629 */
[----:B------:R-:W-:Y:S01]  /*2010*/  SHF.R.S32.HI R38, RZ, 0x1f, R40 ;  /* 0x0000001fff267819 */ /* 0x000fe20000011428 */
[----:B------:R-:W-:Y:S01]  /*2020*/  VIADD R32, R18, 0x60 ;  /* 0x0000006012207836 */ /* 0x000fe20000000000 */
[----:B------:R-:W-:-:S02]  /*2030*/  SHF.R.S32.HI R0, RZ, 0x1f, R3 ;  /* 0x0000001fff007819 */ /* 0x000fc40000011403 */
[----:B------:R-:W-:Y:S02]  /*2040*/  LOP3.LUT R78, R78, 0x1c0, RZ, 0xc0, !PT ;  /* 0x000001c04e4e7812 */ /* 0x000fe400078ec0ff */
[----:B------:R-:W-:Y:S01]  /*2050*/  LEA.HI R38, R38, R40, RZ, 0x5 ;  /* 0x0000002826267211 */ /* 0x000fe200078f28ff */
[----:B------:R-:W-:Y:S01]  /*2060*/  VIADD R40, R18, 0x60 ;  /* 0x0000006012287836 */ /* 0x000fe20000000000 */
[----:B------:R-:W-:Y:S01]  /*2070*/  LEA.HI R3, R0, R3, RZ, 0x3 ;  /* 0x0000000300037211 */ /* 0x000fe200078f18ff */
[----:B------:R0:W-:Y:S01]  /*2080*/  STL [R1], R36 ;  /* 0x0000002401007387 */ /* 0x0001e20000100800 */
[----:B------:R-:W-:Y:S02]  /*2090*/  SHF.R.U32.HI R75, RZ, 0x3, R78 ;  /* 0x00000003ff4b7819 */ /* 0x000fe4000001164e */
[----:B------:R-:W-:Y:S01]  /*20a0*/  LOP3.LUT R0, R78, 0x18, R16, 0xf8, !PT ;  /* 0x000000184e007812 */ /* 0x000fe200078ef810 */
[----:B------:R-:W-:Y:S01]  /*20b0*/  IMAD.SHL.U32 R40, R40, 0x40, RZ ;  /* 0x0000004028287824 */ /* 0x000fe200078e00ff */
[----:B------:R-:W-:Y:S01]  /*20c0*/  SHF.R.S32.HI R76, RZ, 0x1f, R32 ;  /* 0x0000001fff4c7819 */ /* 0x000fe20000011420 */
[----:B------:R-:W-:Y:S01]  /*20d0*/  IMAD.SHL.U32 R32, R32, 0x40, RZ ;  /* 0x0000004020207824 */ /* 0x000fe200078e00ff */
[----:B------:R-:W-:Y:S01]  /*20e0*/  LOP3.LUT R0, R0, R75, RZ, 0x3c, !PT ;  /* 0x0000004b00007212 */ /* 0x000fe200078e3cff */
[----:B------:R-:W-:Y:S01]  /*20f0*/  IMAD.WIDE.U32 R34, R18, R30, R16 ;  /* 0x0000001e12227225 */ /* 0x000fe200078e0010 */
[----:B------:R-:W-:-:S02]  /*2100*/  SHF.R.S32.HI R38, RZ, 0x5, R38 ;  /* 0x00000005ff267819 */ /* 0x000fc40000011426 */
[----:B------:R-:W-:Y:S01]  /*2110*/  LOP3.LUT R40, R40, 0x1c0, RZ, 0xc0, !PT ;  /* 0x000001c028287812 */ /* 0x000fe200078ec0ff */
[-C--:B------:R-:W-:Y:S01]  /*2120*/  IMAD.WIDE.U32 R56, R18, R30.reuse, R22 ;  /* 0x0000001e12387225 */ /* 0x080fe200078e0016 */
[----:B------:R-:W-:Y:S02]  /*2130*/  LOP3.LUT R32, R32, 0x1c0, RZ, 0xc0, !PT ;  /* 0x000001c020207812 */ /* 0x000fe400078ec0ff */
[----:B------:R-:W-:Y:S01]  /*2140*/  IADD3 R35, R13, R35, RZ ;  /* 0x000000230d237210 */ /* 0x000fe20007ffe0ff */
[----:B------:R-:W-:Y:S01]  /*2150*/  IMAD R69, R38, 0x200, R0 ;  /* 0x0000020026457824 */ /* 0x000fe200078e0200 */
[----:B------:R-:W-:Y:S01]  /*2160*/  LOP3.LUT R0, R78, 0x38, R3, 0xf8, !PT ;  /* 0x000000384e007812 */ /* 0x000fe200078ef803 */
[----:B------:R-:W-:Y:S01]  /*2170*/  IMAD.IADD R57, R57, 0x1, R13 ;  /* 0x0000000139397824 */ /* 0x000fe200078e020d */
[----:B------:R-:W-:Y:S02]  /*2180*/  LOP3.LUT R12, R40, 0x38, R3, 0xf8, !PT ;  /* 0x00000038280c7812 */ /* 0x000fe400078ef803 */
[----:B------:R-:W-:Y:S01]  /*2190*/  SHF.R.U32.HI R32, RZ, 0x3, R32 ;  /* 0x00000003ff207819 */ /* 0x000fe20000011620 */
[----:B------:R-:W-:Y:S01]  /*21a0*/  IMAD R71, R31, 0xc0, RZ ;  /* 0x000000c01f477824 */ /* 0x000fe200078e02ff */
[----:B------:R-:W-:Y:S01]  /*21b0*/  LOP3.LUT R0, R0, R75, RZ, 0x3c, !PT ;  /* 0x0000004b00007212 */ /* 0x000fe200078e3cff */
[----:B------:R-:W-:Y:S01]  /*21c0*/  IMAD.WIDE.U32 R56, R24, R30, R56 ;  /* 0x0000001e18387225 */ /* 0x000fe200078e0038 */
[----:B------:R-:W-:-:S03]  /*21d0*/  LOP3.LUT R12, R12, R32, RZ, 0x3c, !PT ;  /* 0x000000200c0c7212 */ /* 0x000fc600078e3cff */
[----:B------:R-:W-:Y:S01]  /*21e0*/  IMAD.WIDE.U32 R34, R24, R30, R34 ;  /* 0x0000001e18227225 */ /* 0x000fe200078e0022 */
[----:B------:R-:W-:-:S03]  /*21f0*/  LOP3.LUT R64, R3, 0xfffffff8, RZ, 0xc0, !PT ;  /* 0xfffffff803407812 */ /* 0x000fc600078ec0ff */
[----:B------:R-:W-:Y:S02]  /*2200*/  IMAD R13, R59, 0xc0, RZ ;  /* 0x000000c03b0d7824 */ /* 0x000fe400078e02ff */
[----:B------:R-:W-:-:S04]  /*2210*/  IMAD.WIDE.U32 R30, R30, 0xc0, RZ ;  /* 0x000000c01e1e7825 */ /* 0x000fc800078e00ff */
[----:B------:R-:W-:Y:S02]  /*2220*/  IMAD R37, R9, 0xc0, RZ ;  /* 0x000000c009257824 */ /* 0x000fe400078e02ff */
[----:B------:R-:W-:-:S04]  /*2230*/  IMAD.WIDE.U32 R20, R24, R8, R20 ;  /* 0x0000000818147225 */ /* 0x000fc800078e0014 */
[----:B------:R-:W-:-:S04]  /*2240*/  IMAD.WIDE.U32 R10, R24, R8, R10 ;  /* 0x00000008180a7225 */ /* 0x000fc800078e000a */
[----:B------:R-:W-:Y:S02]  /*2250*/  VIADD R77, R16, 0x20 ;  /* 0x00000020104d7836 */ /* 0x000fe40000000000 */
[----:B------:R-:W-:Y:S01]  /*2260*/  IMAD.WIDE.U32 R58, R58, 0xc0, RZ ;  /* 0x000000c03a3a7825 */ /* 0x000fe200078e00ff */
[----:B------:R-:W-:-:S03]  /*2270*/  SHF.R.S32.HI R63, RZ, 0x3, R3 ;  /* 0x00000003ff3f7819 */ /* 0x000fc60000011403 */
[----:B------:R-:W-:Y:S01]  /*2280*/  IMAD.WIDE.U32 R8, R8, 0xc0, RZ ;  /* 0x000000c008087825 */ /* 0x000fe200078e00ff */
[----:B------:R-:W-:Y:S02]  /*2290*/  IADD3 R71, R31, R71, RZ ;  /* 0x000000471f477210 */ /* 0x000fe40007ffe0ff */
[----:B------:R-:W-:Y:S01]  /*22a0*/  ISETP.GE.AND P1, PT, R16, UR4, PT ;  /* 0x0000000410007c0c */ /* 0x000fe2000bf26270 */
[----:B------:R-:W-:Y:S01]  /*22b0*/  IMAD.IADD R68, R57, 0x1, R67 ;  /* 0x0000000139447824 */ /* 0x000fe200078e0243 */
[----:B------:R-:W-:Y:S01]  /*22c0*/  IADD3 R67, R67, R35, RZ ;  /* 0x0000002343437210 */ /* 0x000fe20007ffe0ff */
[----:B------:R-:W-:Y:S01]  /*22d0*/  IMAD.IADD R66, R21, 0x1, R65 ;  /* 0x0000000115427824 */ /* 0x000fe200078e0241 */
[----:B------:R-:W-:Y:S01]  /*22e0*/  IADD3 R65, R65, R11, RZ ;  /* 0x0000000b41417210 */ /* 0x000fe20007ffe0ff */
[----:B------:R-:W-:Y:S01]  /*22f0*/  IMAD R32, R38, 0x200, R0 ;  /* 0x0000020026207824 */ /* 0x000fe200078e0200 */
[----:B------:R-:W-:Y:S01]  /*2300*/  ISETP.GE.AND P2, PT, R77, UR4, PT ;  /* 0x000000044d007c0c */ /* 0x000fe2000bf46270 */
[----:B------:R-:W-:Y:S01]  /*2310*/  VIADD R74, R42, 0x8 ;  /* 0x000000082a4a7836 */ /* 0x000fe20000000000 */
[----:B------:R-:W-:Y:S01]  /*2320*/  SHF.R.S32.HI R62, RZ, 0x1f, R64 ;  /* 0x0000001fff3e7819 */ /* 0x000fe20000011440 */
[----:B------:R-:W-:Y:S01]  /*2330*/  IMAD.SHL.U32 R73, R73, 0x2, RZ ;  /* 0x0000000249497824 */ /* 0x000fe200078e00ff */
[----:B------:R-:W-:Y:S01]  /*2340*/  IADD3 R0, R61, R15, RZ ;  /* 0x0000000f3d007210 */ /* 0x000fe20007ffe0ff */
[----:B------:R-:W-:-:S02]  /*2350*/  IMAD.IADD R72, R59, 0x1, R13 ;  /* 0x000000013b487824 */ /* 0x000fc400078e020d */
[----:B------:R-:W-:Y:S02]  /*2360*/  IMAD.IADD R70, R9, 0x1, R37 ;  /* 0x0000000109467824 */ /* 0x000fe400078e0225 */
[----:B--2---:R-:W-:Y:S01]  /*2370*/  IMAD.IADD R3, R14, 0x1, R12 ;  /* 0x000000010e037824 */ /* 0x004fe200078e020c */
[----:B0-----:R-:W-:Y:S06]  /*2380*/  @!P6 BAR.SYNC.DEFER_BLOCKING 0x9, 0x100 ;  /* 0x024400000000eb1d */ /* 0x001fec0000010000 */
.L_x_13107:
[----:B------:R-:W2:Y:S01]  /*2390*/  LDL R39, [R1+0x70] ;  /* 0x0000700001277983 */ /* 0x000ea20000100800 */
[----:B------:R-:W0:Y:S03]  /*23a0*/  LDC.64 R84, c[0x0][0x2e8] ;  /* 0x0000ba00ff547b82 */ /* 0x000e260000000a00 */
[----:B------:R-:W3:Y:S01]  /*23b0*/  LDL.LU R38, [R1] ;  /* 0x0000000001267983 */ /* 0x000ee20000300800 */
[----:B------:R-:W-:Y:S01]  /*23c0*/  VIADD R37, R27, 0xffffffff ;  /* 0xffffffff1b257836 */ /* 0x000fe20000000000 */
[----:B------:R-:W-:Y:S05]  /*23d0*/  YIELD ;  /* 0x0000000000007946 */ /* 0x000fea0003800000 */
[----:B------:R-:W-:Y:S01]  /*23e0*/  SHF.R.S32.HI R36, RZ, 0x1f, R37 ;  /* 0x0000001fff247819 */ /* 0x000fe20000011425 */
[-C--:B------:R-:W-:Y:S01]  /*23f0*/  IMAD R13, R72, R37.reuse, RZ ;  /* 0x00000025480d7224 */ /* 0x080fe200078e02ff */
[----:B------:R-:W1:Y:S01]  /*2400*/  LDC.64 R90, c[0x0][0x300] ;  /* 0x0000c000ff5a7b82 */ /* 0x000e620000000a00 */
[----:B------:R-:W-:Y:S01]  /*2410*/  IMAD.WIDE.U32 R14, R58, R37, RZ ;  /* 0x000000253a0e7225 */ /* 0x000fe200078e00ff */
[----:B------:R-:W-:Y:S03]  /*2420*/  BSSY B0, `(.L_x_13058) ;  /* 0x00002ce000007945 */ /* 0x000fe60003800000 */
[----:B------:R-:W-:-:S02]  /*2430*/  IMAD R13, R36, R58, R13 ;  /* 0x0000003a240d7224 */ /* 0x000fc400078e020d */
[----:B------:R-:W-:Y:S01]  /*2440*/  IMAD.MOV.U32 R88, RZ, RZ, R14 ;  /* 0x000000ffff587224 */ /* 0x000fe200078e000e */
[----:B------:R-:W-:Y:S01]  /*2450*/  IADD3 R14, P4, R81, R14, RZ ;  /* 0x0000000e510e7210 */ /* 0x000fe20007f9e0ff */
[----:B------:R-:W-:Y:S01]  /*2460*/  IMAD.IADD R89, R15, 0x1, R13 ;  /* 0x000000010f597824 */ /* 0x000fe200078e020d */
[----:B------:R-:W4:Y:S01]  /*2470*/  LDC R92, c[0x0][0x3f4] ;  /* 0x0000fd00ff5c7b82 */ /* 0x000f220000000800 */
[----:B------:R-:W-:-:S03]  /*2480*/  IMAD R87, R19, 0x3000, R69 ;  /* 0x0000300013577824 */ /* 0x000fc600078e0245 */
[----:B------:R-:W-:Y:S01]  /*2490*/  IADD3.X R15, R89, R79, RZ, P4, !PT ;  /* 0x0000004f590f7210 */ /* 0x000fe200027fe4ff */
[----:B------:R-:W-:Y:S01]  /*24a0*/  VIADD R83, R87, 0x20 ;  /* 0x0000002057537836 */ /* 0x000fe20000000000 */
[----:B0-----:R-:W-:-:S04]  /*24b0*/  LEA R42, P4, R14, R84, 0x1 ;  /* 0x000000540e2a7211 */ /* 0x001fc800078808ff */
[----:B------:R-:W-:Y:S02]  /*24c0*/  LEA.HI.X R43, R14, R85, R15, 0x1, P4 ;  /* 0x000000550e2b7211 */ /* 0x000fe400020f0c0f */
[----:B------:R-:W-:Y:S01]  /*24d0*/  ISETP.GT.AND P4, PT, R37, R28, PT ;  /* 0x0000001c2500720c */ /* 0x000fe20003f84270 */
[----:B-1----:R-:W-:-:S04]  /*24e0*/  IMAD.WIDE.U32 R12, R90, 0x60, R88 ;  /* 0x000000605a0c7825 */ /* 0x002fc800078e0058 */
[----:B------:R-:W-:Y:S01]  /*24f0*/  IMAD R27, R91, 0x60, RZ ;  /* 0x000000605b1b7824 */ /* 0x000fe200078e02ff */
[----:B------:R-:W-:-:S04]  /*2500*/  IADD3 R12, P3, R81, R12, RZ ;  /* 0x0000000c510c7210 */ /* 0x000fc80007f7e0ff */
[----:B------:R-:W-:Y:S02]  /*2510*/  IADD3.X R13, R79, R13, R27, P3, !PT ;  /* 0x0000000d4f0d7210 */ /* 0x000fe40001ffe41b */
[C---:B------:R-:W-:Y:S02]  /*2520*/  LEA R40, P3, R12.reuse, R84, 0x1 ;  /* 0x000000540c287211 */ /* 0x040fe400078608ff */
[----:B------:R-:W-:Y:S02]  /*2530*/  MOV R27, R37 ;  /* 0x00000025001b7202 */ /* 0x000fe40000000f00 */
[----:B------:R-:W-:Y:S02]  /*2540*/  LEA.HI.X R41, R12, R85, R13, 0x1, P3 ;  /* 0x000000550c297211 */ /* 0x000fe400018f0c0d */
[----:B----4-:R-:W-:Y:S02]  /*2550*/  ISETP.GE.AND P3, PT, R92, 0x1, PT ;  /* 0x000000015c00780c */ /* 0x010fe40003f66270 */
[----:B--2---:R-:W-:-:S02]  /*2560*/  LOP3.LUT P5, RZ, R39, 0x4, RZ, 0xc0, !PT ;  /* 0x0000000427ff7812 */ /* 0x004fc400078ac0ff */
[----:B---3--:R-:W-:-:S04]  /*2570*/  LOP3.LUT R38, R38, 0xfffffffd, RZ, 0xc0, !PT ;  /* 0xfffffffd26267812 */ /* 0x008fc800078ec0ff */
[----:B------:R-:W-:-:S05]  /*2580*/  @P4 LOP3.LUT R38, R38, 0x2, RZ, 0xfc, !PT ;  /* 0x0000000226264812 */ /* 0x000fca00078efcff */
[----:B------:R0:W-:Y:S02]  /*2590*/  STL [R1], R38 ;  /* 0x0000002601007387 */ /* 0x0001e40000100800 */
        /* <DEDUP_REMOVED lines=24> */
[----:B0-----:R-:W-:Y:S02]  /*2720*/  CS2R R38, SRZ ;  /* 0x0000000000267805 */ /* 0x001fe4000001ff00 */
        /* <DEDUP_REMOVED lines=8> */
[----:B------:R-:W-:-:S05]  /*27b0*/  IADD3 R15, P3, R56, R48, RZ ;  /* 0x00000030380f7210 */ /* 0x000fca0007f7e0ff */
        /* <DEDUP_REMOVED lines=14> */
.L_x_13062:
[----:B------:R-:W-:Y:S05]  /*28a0*/  BSYNC B1 ;  /* 0x0000000000017941 */ /* 0x000fea0003800000 */
.L_x_13061:
[----:B0-----:R-:W-:Y:S01]  /*28b0*/  VIADD R12, R18, 0x60 ;  /* 0x00000060120c7836 */ /* 0x001fe20000000000 */
[----:B------:R-:W-:Y:S01]  /*28c0*/  BSSY B1, `(.L_x_13063) ;  /* 0x0000021000017945 */ /* 0x000fe20003800000 */
[----:B-----5:R-:W-:Y:S01]  /*28d0*/  IMAD.MOV.U32 R90, RZ, RZ, R52 ;  /* 0x000000ffff5a7224 */ /* 0x020fe200078e0034 */
[----:B------:R-:W-:Y:S02]  /*28e0*/  MOV R91, R53 ;  /* 0x00000035005b7202 */ /* 0x000fe40000000f00 */
        /* <DEDUP_REMOVED lines=30> */
.L_x_13064:
[----:B------:R-:W-:Y:S05]  /*2ad0*/  BSYNC B1 ;  /* 0x0000000000017941 */ /* 0x000fea0003800000 */
.L_x_13063:
[----:B------:R-:W2:Y:S01]  /*2ae0*/  LDL R82, [R1+0x14] ;  /* 0x0000140001527983 */ /* 0x000ea20000100800 */
[----:B0-----:R-:W-:Y:S01]  /*2af0*/  IMAD.MOV.U32 R12, RZ, RZ, R84 ;  /* 0x000000ffff0c7224 */ /* 0x001fe200078e0054 */
[----:B------:R-:W-:Y:S01]  /*2b00*/  MOV R13, R85 ;  /* 0x00000055000d7202 */ /* 0x000fe20000000f00 */
[----:B------:R-:W-:Y:S01]  /*2b10*/  IMAD.MOV.U32 R14, RZ, RZ, R88 ;  /* 0x000000ffff0e7224 */ /* 0x000fe200078e0058 */
[----:B------:R-:W-:Y:S02]  /*2b20*/  PRMT R91, R91, 0x5410, R90 ;  /* 0x000054105b5b7816 */ /* 0x000fe4000000005a */
[----:B------:R-:W-:Y:S01]  /*2b30*/  PRMT R95, R12, 0x7610, R95 ;  /* 0x000076100c5f7816 */ /* 0x000fe2000000005f */
[----:B------:R-:W-:Y:S01]  /*2b40*/  IMAD.MOV.U32 R12, RZ, RZ, R54 ;  /* 0x000000ffff0c7224 */ /* 0x000fe200078e0036 */
[----:B------:R-:W-:Y:S01]  /*2b50*/  PRMT R97, R13, 0x7610, R97 ;  /* 0x000076100d617816 */ /* 0x000fe20000000061 */
[----:B------:R-:W-:Y:S01]  /*2b60*/  IMAD.MOV.U32 R13, RZ, RZ, R55 ;  /* 0x000000ffff0d7224 */ /* 0x000fe200078e0037 */
[----:B------:R-:W-:-:S02]  /*2b70*/  PRMT R90, R91, 0x7610, R90 ;  /* 0x000076105b5a7816 */ /* 0x000fc4000000005a */
[----:B------:R-:W-:Y:S02]  /*2b80*/  MOV R15, R89 ;  /* 0x00000059000f7202 */ /* 0x000fe40000000f00 */
[----:B------:R-:W-:Y:S01]  /*2b90*/  PRMT R91, R12, 0x7610, R91 ;  /* 0x000076100c5b7816 */ /* 0x000fe2000000005b */
[----:B-----5:R-:W-:Y:S01]  /*2ba0*/  IMAD.MOV.U32 R12, RZ, RZ, R36 ;  /* 0x000000ffff0c7224 */ /* 0x020fe200078e0024 */
[----:B------:R-:W-:Y:S01]  /*2bb0*/  PRMT R90, R90, 0x5410, R13 ;  /* 0x000054105a5a7816 */ /* 0x000fe2000000000d */
[----:B------:R-:W-:Y:S01]  /*2bc0*/  IMAD.MOV.U32 R13, RZ, RZ, R37 ;  /* 0x000000ffff0d7224 */ /* 0x000fe200078e0025 */
[----:B------:R-:W-:Y:S01]  /*2bd0*/  PRMT R95, R95, 0x5410, R14 ;  /* 0x000054105f5f7816 */ /* 0x000fe2000000000e */
[----:B------:R-:W-:Y:S01]  /*2be0*/  IMAD.MOV.U32 R14, RZ, RZ, R44 ;  /* 0x000000ffff0e7224 */ /* 0x000fe200078e002c */
[----:B------:R-:W-:Y:S02]  /*2bf0*/  PRMT R97, R97, 0x5410, R15 ;  /* 0x0000541061617816 */ /* 0x000fe4000000000f */
[----:B------:R-:W-:-:S02]  /*2c00*/  MOV R15, R45 ;  /* 0x0000002d000f7202 */ /* 0x000fc40000000f00 */
[----:B------:R-:W-:Y:S01]  /*2c10*/  PRMT R48, R12, 0x5410, R13 ;  /* 0x000054100c307816 */ /* 0x000fe2000000000d */
[----:B------:R-:W-:Y:S01]  /*2c20*/  IMAD.MOV.U32 R12, RZ, RZ, R38 ;  /* 0x000000ffff0c7224 */ /* 0x000fe200078e0026 */
[----:B------:R-:W-:Y:S01]  /*2c30*/  PRMT R50, R14, 0x5410, R15 ;  /* 0x000054100e327816 */ /* 0x000fe2000000000f */
[----:B------:R-:W-:Y:S01]  /*2c40*/  IMAD.MOV.U32 R13, RZ, RZ, R39 ;  /* 0x000000ffff0d7224 */ /* 0x000fe200078e0027 */
[----:B------:R-:W-:Y:S01]  /*2c50*/  MOV R15, R47 ;  /* 0x0000002f000f7202 */ /* 0x000fe20000000f00 */
[----:B------:R-:W-:-:S03]  /*2c60*/  IMAD.MOV.U32 R14, RZ, RZ, R46 ;  /* 0x000000ffff0e7224 */ /* 0x000fc600078e002e */
[----:B------:R-:W-:Y:S02]  /*2c70*/  PRMT R49, R12, 0x5410, R13 ;  /* 0x000054100c317816 */ /* 0x000fe4000000000d */
[----:B------:R-:W-:Y:S02]  /*2c80*/  PRMT R51, R14, 0x5410, R15 ;  /* 0x000054100e337816 */ /* 0x000fe4000000000f */
[----:B--2---:R-:W-:-:S13]  /*2c90*/  ISETP.NE.AND P3, PT, R82, 0x3, PT ;  /* 0x000000035200780c */ /* 0x004fda0003f65270 */
[----:B------:R-:W-:Y:S05]  /*2ca0*/  @!P3 BRA `(.L_x_13065) ;  /* 0x000000000004b947 */ /* 0x000fea0003800000 */
[----:B------:R-:W-:Y:S01]  /*2cb0*/  BPT.TRAP 0x1 ;  /* 0x000000040000795c */ /* 0x000fe20000300000 */
.L_x_13065:
[----:B------:R-:W-:Y:S01]  /*2cc0*/  IMAD R82, R19, 0x8, R2 ;  /* 0x0000000813527824 */ /* 0x000fe200078e0202 */
[----:B------:R-:W-:Y:S01]  /*2cd0*/  SHF.L.U32 R94, R153, 0x1f, RZ ;  /* 0x0000001f995e7819 */ /* 0x000fe200000006ff */
[----:B------:R-:W-:Y:S03]  /*2ce0*/  BSSY B1, `(.L_x_13066) ;  /* 0x0000003000017945 */ /* 0x000fe60003800000 */
[----:B------:R-:W0:Y:S02]  /*2cf0*/  SYNCS.PHASECHK.TRANS64.TRYWAIT P6, [R82+URZ+0x30890], R94 ;  /* 0x0308905e520075a7 */ /* 0x000e2400080c017f */
[----:B0-----:R-:W-:Y:S05]  /*2d00*/  @!P6 BRA `(.L_x_13067) ;  /* 0x000001540004e947 */ /* 0x001fea0003800000 */
.L_x_13311:
[----:B------:R-:W-:Y:S05]  /*2d10*/  BSYNC B1 ;  /* 0x0000000000017941 */ /* 0x000fea0003800000 */
.L_x_13066:
[----:B------:R-:W-:Y:S04]  /*2d20*/  BSSY B1, `(.L_x_13068) ;  /* 0x0000063000017945 */ /* 0x000fe80003800000 */
[----:B------:R-:W-:Y:S05]  /*2d30*/  @P4 BRA `(.L_x_13069) ;  /* 0x0000000400844947 */ /* 0x000fea0003800000 */
[----:B------:R-:W-:Y:S04]  /*2d40*/  BSSY B2, `(.L_x_13070) ;  /* 0x0000030000027945 */ /* 0x000fe80003800000 */
[----:B------:R-:W-:Y:S05]  /*2d50*/  @P1 BRA `(.L_x_13071) ;  /* 0x0000000000b81947 */ /* 0x000fea0003800000 */
[----:B------:R1:W2:Y:S01]  /*2d60*/  LDS.128 R12, [R87+0x12000] ;  /* 0x01200000570c7984 */ /* 0x0002a20000000c00 */
[----:B------:R-:W-:Y:S01]  /*2d70*/  ISETP.GE.AND P4, PT, R22, R92, PT ;  /* 0x0000005c1600720c */ /* 0x000fe20003f86270 */
[----:B------:R-:W-:-:S12]  /*2d80*/  BSSY B3, `(.L_x_13072) ;  /* 0x000002a000037945 */ /* 0x000fd80003800000 */
[----:B-1----:R-:W-:Y:S05]  /*2d90*/  @P4 BRA `(.L_x_13073) ;  /* 0x0000000000a04947 */ /* 0x002fea0003800000 */
[----:B------:R-:W-:Y:S02]  /*2da0*/  SHF.R.U64 R93, R84, 0x10, R85 ;  /* 0x00000010545d7819 */ /* 0x000fe40000001255 */
[--C-:B------:R-:W-:Y:S02]  /*2db0*/  SHF.R.U64 R84, R88, 0x10, R89.reuse ;  /* 0x0000001058547819 */ /* 0x100fe40000001259 */
[----:B------:R-:W-:Y:S01]  /*2dc0*/  SHF.R.U32.HI R98, RZ, 0x10, R89 ;  /* 0x00000010ff627819 */ /* 0x000fe20000011659 */
[----:B------:R-:W-:Y:S01]  /*2dd0*/  HADD2.F32 R88, -RZ, R93.H0_H0 ;  /* 0x2000005dff587230 */ /* 0x000fe20000004100 */
[----:B------:R-:W-:Y:S01]  /*2de0*/  SHF.R.U32.HI R96, RZ, 0x10, R85 ;  /* 0x00000010ff607819 */ /* 0x000fe20000011655 */
[----:B------:R-:W-:Y:S02]  /*2df0*/  HADD2.F32 R89, -RZ, R84.H0_H0 ;  /* 0x20000054ff597230 */ /* 0x000fe40000004100 */
[----:B------:R-:W-:Y:S02]  /*2e00*/  HADD2.F32 R98, -RZ, R98.H0_H0 ;  /* 0x20000062ff627230 */ /* 0x000fe40000004100 */
[----:B--2---:R-:W-:-:S02]  /*2e10*/  HADD2.F32 R84, -RZ, R13.H1_H1 ;  /* 0x3000000dff547230 */ /* 0x004fc40000004100 */
[----:B------:R-:W-:Y:S02]  /*2e20*/  HADD2.F32 R85, -RZ, R15.H1_H1 ;  /* 0x3000000fff557230 */ /* 0x000fe40000004100 */
[----:B------:R-:W-:Y:S02]  /*2e30*/  HADD2.F32 R13, -RZ, R13.H0_H0 ;  /* 0x2000000dff0d7230 */ /* 0x000fe40000004100 */
[-C--:B------:R-:W-:Y:S01]  /*2e40*/  FMUL.FTZ R100, R84, R89.reuse ;  /* 0x0000005954647220 */ /* 0x080fe20000410000 */
[----:B------:R-:W-:Y:S02]  /*2e50*/  HADD2.F32 R15, -RZ, R15.H0_H0 ;  /* 0x2000000fff0f7230 */ /* 0x000fe40000004100 */
[----:B------:R-:W-:Y:S01]  /*2e60*/  FMUL.FTZ R102, R85, R98 ;  /* 0x0000006255667220 */ /* 0x000fe20000410000 */
[----:B------:R-:W-:Y:S02]  /*2e70*/  HADD2.F32 R96, -RZ, R96.H0_H0 ;  /* 0x20000060ff607230 */ /* 0x000fe40000004100 */
[C---:B------:R-:W-:Y:S01]  /*2e80*/  FMUL.FTZ R89, R13.reuse, R89 ;  /* 0x000000590d597220 */ /* 0x040fe20000410000 */
[----:B------:R-:W-:Y:S01]  /*2e90*/  FFMA.FTZ R13, R13, R88, -R100 ;  /* 0x000000580d0d7223 */ /* 0x000fe20000010864 */
[----:B------:R-:W-:Y:S01]  /*2ea0*/  FMUL.FTZ R98, R15, R98 ;  /* 0x000000620f627220 */ /* 0x000fe20000410000 */
[----:B------:R-:W-:-:S02]  /*2eb0*/  HADD2.F32 R93, -RZ, R95.H1_H1 ;  /* 0x3000005fff5d7230 */ /* 0x000fc40000004100 */
[----:B------:R-:W-:Y:S01]  /*2ec0*/  FFMA.FTZ R102, R15, R96, -R102 ;  /* 0x000000600f667223 */ /* 0x000fe20000010866 */
[----:B------:R-:W-:Y:S01]  /*2ed0*/  FFMA.FTZ R84, R84, R88, R89 ;  /* 0x0000005854547223 */ /* 0x000fe20000010059 */
[----:B------:R-:W-:Y:S01]  /*2ee0*/  FFMA.FTZ R99, R85, R96, R98 ;  /* 0x0000006055637223 */ /* 0x000fe20000010062 */
[--C-:B------:R-:W-:Y:S02]  /*2ef0*/  HADD2.F32 R15, -RZ, R12.reuse.H1_H1 ;  /* 0x3000000cff0f7230 */ /* 0x100fe40000004100 */
[----:B------:R-:W-:Y:S01]  /*2f00*/  HADD2.F32 R88, -RZ, R95.H0_H0 ;  /* 0x2000005fff587230 */ /* 0x000fe20000004100 */
[----:B------:R-:W-:Y:S01]  /*2f10*/  F2FP.F16.F32.PACK_AB R13, R84, R13 ;  /* 0x0000000d540d723e */ /* 0x000fe200000000ff */
[----:B------:R-:W-:Y:S02]  /*2f20*/  HADD2.F32 R12, -RZ, R12.H0_H0 ;  /* 0x2000000cff0c7230 */ /* 0x000fe40000004100 */
[----:B------:R-:W-:Y:S02]  /*2f30*/  HADD2.F32 R85, -RZ, R14.H1_H1 ;  /* 0x3000000eff557230 */ /* 0x000fe40000004100 */
[----:B------:R-:W-:-:S02]  /*2f40*/  HADD2.F32 R95, -RZ, R97.H1_H1 ;  /* 0x30000061ff5f7230 */ /* 0x000fc40000004100 */
[-C--:B------:R-:W-:Y:S01]  /*2f50*/  FMUL.FTZ R96, R12, R93.reuse ;  /* 0x0000005d0c607220 */ /* 0x080fe20000410000 */
        /* <DEDUP_REMOVED lines=9> */
[----:B------:R-:W-:-:S02]  /*2ff0*/  F2FP.F16.F32.PACK_AB R15, R99, R102 ;  /* 0x00000066630f723e */ /* 0x000fc400000000ff */
[----:B------:R-:W-:Y:S02]  /*3000*/  F2FP.F16.F32.PACK_AB R12, R96, R97 ;  /* 0x00000061600c723e */ /* 0x000fe400000000ff */
[----:B------:R-:W-:-:S07]  /*3010*/  F2FP.F16.F32.PACK_AB R14, R98, R93 ;  /* 0x0000005d620e723e */ /* 0x000fce00000000ff */
.L_x_13073:
[----:B------:R-:W-:Y:S05]  /*3020*/  BSYNC B3 ;  /* 0x0000000000037941 */ /* 0x000fea0003800000 */
.L_x_13072:
[----:B--2---:R1:W-:Y:S02]  /*3030*/  STG.E.128 desc[UR56][R42.64], R12 ;  /* 0x0000000c2a007986 */ /* 0x0043e4000c101d38 */
.L_x_13071:
[----:B------:R-:W-:Y:S05]  /*3040*/  BSYNC B2 ;  /* 0x0000000000027941 */ /* 0x000fea0003800000 */
.L_x_13070:
[----:B------:R-:W-:Y:S05]  /*3050*/  @P2 BRA `(.L_x_13069) ;  /* 0x0000000000bc2947 */ /* 0x000fea0003800000 */
        /* <DEDUP_REMOVED lines=23> */
[----:B------:R-:W-:Y:S01]  /*31d0*/  FFMA.FTZ R98, R15, R84, -R98 ;  /* 0x000000540f627223 */ /* 0x000fe20000010862 */
        /* <DEDUP_REMOVED lines=21> */
.L_x_13075:
[----:B------:R-:W-:Y:S05]  /*3330*/  BSYNC B2 ;  /* 0x0000000000027941 */ /* 0x000fea0003800000 */
.L_x_13074:
[----:B--2---:R2:W-:Y:S02]  /*3340*/  STG.E.128 desc[UR56][R42.64+0x40], R12 ;  /* 0x0000400c2a007986 */ /* 0x0045e4000c101d38 */
.L_x_13069:
[----:B------:R-:W-:Y:S05]  /*3350*/  BSYNC B1 ;  /* 0x0000000000017941 */ /* 0x000fea0003800000 */
.L_x_13068:
[----:B------:R-:W-:Y:S05]  /*3360*/  @P5 BRA `(.L_x_13076) ;  /* 0x0000001c00645947 */ /* 0x000fea0003800000 */
[----:B------:R-:W-:Y:S04]  /*3370*/  BSSY B1, `(.L_x_13077) ;  /* 0x0000031000017945 */ /* 0x000fe80003800000 */
[----:B------:R-:W-:Y:S05]  /*3380*/  @P1 BRA `(.L_x_13078) ;  /* 0x0000000000bc1947 */ /* 0x000fea0003800000 */
[----:B-12---:R1:W2:Y:S01]  /*3390*/  LDS.128 R12, [R87+0x15000] ;  /* 0x01500000570c7984 */ /* 0x0062a20000000c00 */
        /* <DEDUP_REMOVED lines=44> */
.L_x_13080:
[----:B------:R-:W-:Y:S05]  /*3660*/  BSYNC B2 ;  /* 0x0000000000027941 */ /* 0x000fea0003800000 */
.L_x_13079:
[----:B--2---:R3:W-:Y:S02]  /*3670*/  STG.E.128 desc[UR56][R40.64], R12 ;  /* 0x0000000c28007986 */ /* 0x0047e4000c101d38 */
.L_x_13078:
[----:B------:R-:W-:Y:S05]  /*3680*/  BSYNC B1 ;  /* 0x0000000000017941 */ /* 0x000fea0003800000 */
.L_x_13077:
[----:B------:R-:W-:Y:S05]  /*3690*/  @P2 BRA `(.L_x_13076) ;  /* 0x0000001800982947 */ /* 0x000fea0003800000 */
[----:B-123--:R1:W2:Y:S01]  /*36a0*/  LDS.128 R12, [R83+0x15000] ;  /* 0x01500000530c7984 */ /* 0x00e2a20000000c00 */
        /* <DEDUP_REMOVED lines=44> */
.L_x_13082:
[----:B------:R-:W-:Y:S05]  /*3970*/  BSYNC B1 ;  /* 0x0000000000017941 */ /* 0x000fea0003800000 */
.L_x_13081:
[----:B--2---:R1:W-:Y:S01]  /*3980*/  STG.E.128 desc[UR56][R40.64+0x40], R12 ;  /* 0x0000400c28007986 */ /* 0x0043e2000c101d38 */
[----:B------:R-:W-:Y:S05]  /*3990*/  BRA `(.L_x_13076) ;  /* 0x0000001400d87947 */ /* 0x000fea0003800000 */
.L_x_13060:
[C---:B------:R-:W-:Y:S02]  /*39a0*/  ISETP.GE.AND P3, PT, R18.reuse, R86, PT ;  /* 0x000000561200720c */ /* 0x040fe40003f66270 */
[----:B0-----:R-:W-:Y:S02]  /*39b0*/  CS2R R38, SRZ ;  /* 0x0000000000267805 */ /* 0x001fe4000001ff00 */
[----:B------:R-:W-:Y:S01]  /*39c0*/  CS2R R36, SRZ ;  /* 0x0000000000247805 */ /* 0x000fe2000001ff00 */
[----:B------:R-:W-:Y:S01]  /*39d0*/  VIADD R44, R18, 0x60 ;  /* 0x00000060122c7836 */ /* 0x000fe20000000000 */
[----:B------:R-:W-:-:S13]  /*39e0*/  ISETP.GE.OR P3, PT, R16, R92, P3 ;  /* 0x0000005c1000720c */ /* 0x000fda0001f66670 */
[----:B------:R-:W0:Y:S01]  /*39f0*/  @!P3 LDC.64 R40, c[0x0][0x3e8] ;  /* 0x0000fa00ff28bb82 */ /* 0x000e220000000a00 */
[----:B------:R-:W-:-:S05]  /*3a00*/  @!P3 IADD3 R14, P4, R10, R50, RZ ;  /* 0x000000320a0eb210 */ /* 0x000fca0007f9e0ff */
[----:B------:R-:W-:Y:S01]  /*3a10*/  @!P3 IMAD.X R15, R93, 0x1, R65, P4 ;  /* 0x000000015d0fb824 */ /* 0x000fe200020e0641 */
[----:B------:R-:W-:Y:S01]  /*3a20*/  @!P3 IADD3 R12, P4, R34, R48, RZ ;  /* 0x00000030220cb210 */ /* 0x000fe20007f9e0ff */
[----:B------:R-:W1:Y:S04]  /*3a30*/  @!P3 LDC.64 R42, c[0x0][0x400] ;  /* 0x00010000ff2abb82 */ /* 0x000e680000000a00 */
[----:B------:R-:W-:Y:S01]  /*3a40*/  @!P3 IMAD.X R13, R82, 0x1, R67, P4 ;  /* 0x00000001520db824 */ /* 0x000fe200020e0643 */
[----:B0-----:R-:W-:-:S04]  /*3a50*/  @!P3 LEA R40, P4, R14, R40, 0x1 ;  /* 0x000000280e28b211 */ /* 0x001fc800078808ff */
[----:B------:R-:W-:Y:S02]  /*3a60*/  @!P3 LEA.HI.X R41, R14, R41, R15, 0x1, P4 ;  /* 0x000000290e29b211 */ /* 0x000fe400020f0c0f */
[----:B------:R-:W-:Y:S02]  /*3a70*/  CS2R R14, SRZ ;  /* 0x00000000000e7805 */ /* 0x000fe4000001ff00 */
[----:B-1----:R-:W-:-:S04]  /*3a80*/  @!P3 LEA R42, P4, R12, R42, 0x1 ;  /* 0x0000002a0c2ab211 */ /* 0x002fc800078808ff */
[----:B------:R-:W-:Y:S02]  /*3a90*/  @!P3 LEA.HI.X R43, R12, R43, R13, 0x1, P4 ;  /* 0x0000002b0c2bb211 */ /* 0x000fe400020f0c0d */
[----:B------:R-:W-:-:S03]  /*3aa0*/  CS2R R12, SRZ ;  /* 0x00000000000c7805 */ /* 0x000fc6000001ff00 */
[----:B------:R0:W5:Y:S04]  /*3ab0*/  @!P3 LDG.E.128 R36, desc[UR56][R42.64] ;  /* 0x000000382a24b981 */ /* 0x000168000c1e1d00 */
[----:B------:R1:W5:Y:S01]  /*3ac0*/  @!P3 LDG.E.128 R12, desc[UR56][R40.64] ;  /* 0x00000038280cb981 */ /* 0x000362000c1e1d00 */
[----:B------:R-:W-:-:S04]  /*3ad0*/  ISETP.GE.AND P3, PT, R44, R86, PT ;  /* 0x000000562c00720c */ /* 0x000fc80003f66270 */
[CC--:B------:R-:W-:Y:S01]  /*3ae0*/  ISETP.GE.OR P3, PT, R16.reuse, R92.reuse, P3 ;  /* 0x0000005c1000720c */ /* 0x0c0fe20001f66670 */
[----:B------:R-:W-:Y:S01]  /*3af0*/  BSSY B1, `(.L_x_13083) ;  /* 0x000001b000017945 */ /* 0x000fe20003800000 */
[----:B0-----:R-:W-:Y:S02]  /*3b00*/  CS2R R42, SRZ ;  /* 0x00000000002a7805 */ /* 0x001fe4000001ff00 */
[----:B------:R-:W-:Y:S02]  /*3b10*/  CS2R R46, SRZ ;  /* 0x00000000002e7805 */ /* 0x000fe4000001ff00 */
[----:B------:R-:W-:Y:S02]  /*3b20*/  CS2R R44, SRZ ;  /* 0x00000000002c7805 */ /* 0x000fe4000001ff00 */
[----:B-1----:R-:W-:Y:S02]  /*3b30*/  CS2R R40, SRZ ;  /* 0x0000000000287805 */ /* 0x002fe4000001ff00 */
[----:B------:R-:W-:-:S03]  /*3b40*/  ISETP.GE.AND P4, PT, R16, R92, PT ;  /* 0x0000005c1000720c */ /* 0x000fc60003f86270 */
[----:B------:R-:W-:Y:S10]  /*3b50*/  @P3 BRA `(.L_x_13084) ;  /* 0x0000000000503947 */ /* 0x000ff40003800000 */
[----:B------:R-:W0:Y:S01]  /*3b60*/  LDC.64 R40, c[0x0][0x3f8] ;  /* 0x0000fe00ff287b82 */ /* 0x000e220000000a00 */
[----:B------:R-:W-:Y:S01]  /*3b70*/  MOV R51, R93 ;  /* 0x0000005d00337202 */ /* 0x000fe20000000f00 */
[----:B------:R-:W-:Y:S01]  /*3b80*/  IMAD.MOV.U32 R49, RZ, RZ, R82 ;  /* 0x000000ffff317224 */ /* 0x000fe200078e0052 */
        /* <DEDUP_REMOVED lines=15> */
[----:B------:R-:W5:Y:S04]  /*3c80*/  LDG.E.128 R40, desc[UR56][R40.64] ;  /* 0x0000003828287981 */ /* 0x000f68000c1e1d00 */
[----:B------:R-:W5:Y:S03]  /*3c90*/  LDG.E.128 R44, desc[UR56][R44.64] ;  /* 0x000000382c2c7981 */ /* 0x000f66000c1e1d00 */
.L_x_13084:
[----:B------:R-:W-:Y:S05]  /*3ca0*/  BSYNC B1 ;  /* 0x0000000000017941 */ /* 0x000fea0003800000 */
.L_x_13083:
[----:B------:R-:W2:Y:S01]  /*3cb0*/  LDL R52, [R1+0x14] ;  /* 0x0000140001347983 */ /* 0x000ea20000100800 */
[----:B-----5:R-:W-:Y:S01]  /*3cc0*/  IMAD.MOV.U32 R48, RZ, RZ, R42 ;  /* 0x000000ffff307224 */ /* 0x020fe200078e002a */
[----:B------:R-:W-:Y:S01]  /*3cd0*/  MOV R50, R40 ;  /* 0x0000002800327202 */ /* 0x000fe20000000f00 */
        /* <DEDUP_REMOVED lines=22> */
[----:B------:R-:W-:Y:S02]  /*3e40*/  PRMT R107, R48, 0x7610, R107 ;  /* 0x00007610306b7816 */ /* 0x000fe4000000006b */
[----:B------:R-:W-:Y:S02]  /*3e50*/  PRMT R110, R49, 0x7610, R110 ;  /* 0x00007610316e7816 */ /* 0x000fe4000000006e */
[----:B------:R-:W-:Y:S02]  /*3e60*/  PRMT R109, R50, 0x7610, R109 ;  /* 0x00007610326d7816 */ /* 0x000fe4000000006d */
[----:B------:R-:W-:Y:S02]  /*3e70*/  PRMT R113, R51, 0x7610, R113 ;  /* 0x0000761033717816 */ /* 0x000fe40000000071 */
[----:B--2---:R-:W-:-:S13]  /*3e80*/  ISETP.NE.AND P3, PT, R52, 0x3, PT ;  /* 0x000000033400780c */ /* 0x004fda0003f65270 */
[----:B------:R-:W-:Y:S05]  /*3e90*/  @!P3 BRA `(.L_x_13085) ;  /* 0x000000000004b947 */ /* 0x000fea0003800000 */
[----:B------:R-:W-:Y:S01]  /*3ea0*/  BPT.TRAP 0x1 ;  /* 0x000000040000795c */ /* 0x000fe20000300000 */
.L_x_13085:
[----:B------:R-:W-:Y:S01]  /*3eb0*/  IMAD R82, R19, 0x8, R2 ;  /* 0x0000000813527824 */ /* 0x000fe200078e0202 */
[----:B------:R-:W-:Y:S01]  /*3ec0*/  SHF.L.U32 R94, R153, 0x1f, RZ ;  /* 0x0000001f995e7819 */ /* 0x000fe200000006ff */
[----:B------:R-:W0:Y:S01]  /*3ed0*/  LDC R96, c[0x0][0x2f4] ;  /* 0x0000bd00ff607b82 */ /* 0x000e220000000800 */
[----:B------:R-:W-:Y:S02]  /*3ee0*/  BSSY B1, `(.L_x_13086) ;  /* 0x0000004000017945 */ /* 0x000fe40003800000 */
[----:B------:R-:W1:Y:S01]  /*3ef0*/  SYNCS.PHASECHK.TRANS64.TRYWAIT P5, [R82+URZ+0x30890], R94 ;  /* 0x0308905e520075a7 */ /* 0x000e6200080a017f */
[----:B0-----:R-:W-:Y:S01]  /*3f00*/  IMAD.IADD R98, R96, 0x1, -R73 ;  /* 0x0000000160627824 */ /* 0x001fe200078e0a49 */
[----:B-1----:R-:W-:Y:S06]  /*3f10*/  @!P5 BRA `(.L_x_13087) ;  /* 0x000001400094d947 */ /* 0x002fec0003800000 */
.L_x_13312:
[----:B------:R-:W-:Y:S05]  /*3f20*/  BSYNC B1 ;  /* 0x0000000000017941 */ /* 0x000fea0003800000 */
.L_x_13086:
[----:B------:R-:W-:Y:S01]  /*3f30*/  ISETP.GE.OR P5, PT, R18, R86, P1 ;  /* 0x000000561200720c */ /* 0x000fe20000fa6670 */
[----:B------:R-:W-:-:S12]  /*3f40*/  BSSY B1, `(.L_x_13088) ;  /* 0x000007e000017945 */ /* 0x000fd80003800000 */
[----:B------:R-:W-:Y:S05]  /*3f50*/  @P5 BRA `(.L_x_13089) ;  /* 0x0000000400f05947 */ /* 0x000fea0003800000 */
[----:B------:R-:W1:Y:S01]  /*3f60*/  S2R R49, SR_TID.X ;  /* 0x0000000000317919 */ /* 0x000e620000002100 */
[----:B------:R-:W-:Y:S01]  /*3f70*/  SHF.R.S32.HI R48, RZ, 0x1f, R18 ;  /* 0x0000001fff307819 */ /* 0x000fe20000011412 */
[-C--:B------:R-:W-:Y:S01]  /*3f80*/  IMAD.WIDE.U32 R92, R18, R90.reuse, R88 ;  /* 0x0000005a125c7225 */ /* 0x080fe200078e0058 */
[----:B------:R-:W-:Y:S03]  /*3f90*/  BSSY B2, `(.L_x_13090) ;  /* 0x000006c000027945 */ /* 0x000fe60003800000 */
[----:B------:R-:W-:Y:S01]  /*3fa0*/  IMAD R48, R48, R90, RZ ;  /* 0x0000005a30307224 */ /* 0x000fe200078e02ff */
[----:B------:R-:W-:-:S03]  /*3fb0*/  IADD3 R95, P5, P6, R4, R92, R64 ;  /* 0x0000005c045f7210 */ /* 0x000fc60007ebe040 */
[----:B------:R-:W-:Y:S01]  /*3fc0*/  IMAD R97, R18, R91, R48 ;  /* 0x0000005b12617224 */ /* 0x000fe200078e0230 */
[----:B------:R-:W-:-:S04]  /*3fd0*/  SEL R48, R73, R98, !P0 ;  /* 0x0000006249307207 */ /* 0x000fc80004000000 */
[----:B------:R-:W-:-:S04]  /*3fe0*/  IADD3 R97, R97, R93, RZ ;  /* 0x0000005d61617210 */ /* 0x000fc80007ffe0ff */
[----:B------:R-:W-:Y:S01]  /*3ff0*/  IADD3.X R100, R80, R97, R62, P5, P6 ;  /* 0x0000006150647210 */ /* 0x000fe20002fec43e */
[----:B-1----:R-:W-:Y:S01]  /*4000*/  VIADD R51, R49, 0xffffff80 ;  /* 0xffffff8031337836 */ /* 0x002fe20000000000 */
[----:B------:R-:W-:-:S04]  /*4010*/  SHF.R.S32.HI R49, RZ, 0x1f, R48 ;  /* 0x0000001fff317819 */ /* 0x000fc80000011430 */
[----:B------:R-:W-:Y:S01]  /*4020*/  LEA.HI R48, R49, R48, RZ, 0x4 ;  /* 0x0000003031307211 */ /* 0x000fe200078f20ff */
[----:B------:R-:W-:Y:S01]  /*4030*/  IMAD R49, R19, 0x3000, R32 ;  /* 0x0000300013317824 */ /* 0x000fe200078e0220 */
[----:B------:R-:W-:Y:S02]  /*4040*/  SHF.R.S32.HI R50, RZ, 0x1f, R51 ;  /* 0x0000001fff327819 */ /* 0x000fe40000011433 */
[----:B------:R-:W-:Y:S02]  /*4050*/  LEA.HI.SX32 R48, R48, R63, 0x1c ;  /* 0x0000003f30307211 */ /* 0x000fe400078fe2ff */
[----:B------:R-:W-:Y:S02]  /*4060*/  LEA.HI R50, R50, R51, RZ, 0x5 ;  /* 0x0000003332327211 */ /* 0x000fe400078f28ff */
[----:B------:R-:W-:Y:S01]  /*4070*/  LEA R49, R49, R2, 0x1 ;  /* 0x0000000231317211 */ /* 0x000fe200078e08ff */
[----:B------:R-:W-:Y:S01]  /*4080*/  IMAD.SHL.U32 R99, R48, 0x8, RZ ;  /* 0x0000000830637824 */ /* 0x000fe200078e00ff */
[----:B------:R-:W-:-:S04]  /*4090*/  SHF.R.S32.HI R50, RZ, 0x5, R50 ;  /* 0x00000005ff327819 */ /* 0x000fc80000011432 */
[----:B------:R-:W-:-:S04]  /*40a0*/  LOP3.LUT R48, R78, 0x38, R99, 0xf8, !PT ;  /* 0x000000384e307812 */ /* 0x000fc800078ef863 */
[----:B------:R-:W-:-:S05]  /*40b0*/  LOP3.LUT R48, R48, R75, RZ, 0x3c, !PT ;  /* 0x0000004b30307212 */ /* 0x000fca00078e3cff */
[----:B------:R-:W-:-:S04]  /*40c0*/  IMAD R48, R50, 0x200, R48 ;  /* 0x0000020032307824 */ /* 0x000fc800078e0230 */
[----:B------:R-:W-:-:S04]  /*40d0*/  IMAD R51, R19, 0x3000, R48 ;  /* 0x0000300013337824 */ /* 0x000fc800078e0230 */
[----:B------:R-:W-:Y:S02]  /*40e0*/  IMAD R52, R51, 0x2, R2 ;  /* 0x0000000233347824 */ /* 0x000fe400078e0202 */
[----:B------:R-:W1:Y:S04]  /*40f0*/  LDS.128 R48, [R49+0x12400] ;  /* 0x0124000031307984 */ /* 0x000e680000000c00 */
[----:B------:R-:W2:Y:S01]  /*4100*/  LDS.128 R52, [R52+0x12400] ;  /* 0x0124000034347984 */ /* 0x000ea20000000c00 */
[----:B------:R-:W-:Y:S05]  /*4110*/  @P4 BRA `(.L_x_13091) ;  /* 0x00000004004c4947 */ /* 0x000fea0003800000 */
[--C-:B------:R-:W-:Y:S01]  /*4120*/  SHF.R.U64 R12, R12, 0x10, R13.reuse ;  /* 0x000000100c0c7819 */ /* 0x100fe2000000120d */
[----:B------:R-:W-:Y:S01]  /*4130*/  HADD2.F32 R113, -RZ, R113.H0_H0 ;  /* 0x20000071ff717230 */ /* 0x000fe20000004100 */
[----:B------:R-:W-:Y:S01]  /*4140*/  SHF.R.U32.HI R101, RZ, 0x10, R13 ;  /* 0x00000010ff657819 */ /* 0x000fe2000001160d */
[----:B--2---:R-:W-:Y:S01]  /*4150*/  HADD2.F32 R106, -RZ, R53.H0_H0 ;  /* 0x20000035ff6a7230 */ /* 0x004fe20000004100 */
[----:B------:R-:W-:Y:S01]  /*4160*/  SHF.R.U64 R13, R36, 0x10, R37 ;  /* 0x00000010240d7819 */ /* 0x000fe20000001225 */
[----:B-1----:R-:W-:Y:S01]  /*4170*/  HADD2.F32 R108, -RZ, R49.H0_H0 ;  /* 0x20000031ff6c7230 */ /* 0x002fe20000004100 */
[--C-:B------:R-:W-:Y:S01]  /*4180*/  SHF.R.U64 R14, R14, 0x10, R15.reuse ;  /* 0x000000100e0e7819 */ /* 0x100fe2000000120f */
[----:B------:R-:W-:Y:S01]  /*4190*/  HADD2.F32 R111, -RZ, R111.H0_H0 ;  /* 0x2000006fff6f7230 */ /* 0x000fe20000004100 */
[----:B------:R-:W-:Y:S01]  /*41a0*/  SHF.R.U32.HI R36, RZ, 0x10, R15 ;  /* 0x00000010ff247819 */ /* 0x000fe2000001160f */
[----:B------:R-:W-:Y:S01]  /*41b0*/  HADD2.F32 R53, -RZ, R53.H1_H1 ;  /* 0x30000035ff357230 */ /* 0x000fe20000004100 */
[--C-:B------:R-:W-:Y:S01]  /*41c0*/  SHF.R.U64 R15, R38, 0x10, R39.reuse ;  /* 0x00000010260f7819 */ /* 0x100fe20000001227 */
[----:B------:R-:W-:Y:S01]  /*41d0*/  HADD2.F32 R49, -RZ, R49.H1_H1 ;  /* 0x30000031ff317230 */ /* 0x000fe20000004100 */
[----:B------:R-:W-:Y:S01]  /*41e0*/  SHF.R.U32.HI R38, RZ, 0x10, R39 ;  /* 0x00000010ff267819 */ /* 0x000fe20000011627 */
[-C--:B------:R-:W-:Y:S01]  /*41f0*/  FMUL.FTZ R39, R106, R113.reuse ;  /* 0x000000716a277220 */ /* 0x080fe20000410000 */
[----:B------:R-:W-:Y:S01]  /*4200*/  SHF.R.U32.HI R37, RZ, 0x10, R37 ;  /* 0x00000010ff257819 */ /* 0x000fe20000011625 */
[----:B------:R-:W-:Y:S01]  /*4210*/  FMUL.FTZ R113, R108, R113 ;  /* 0x000000716c717220 */ /* 0x000fe20000410000 */
[----:B------:R-:W-:-:S02]  /*4220*/  HADD2.F32 R114, -RZ, R101.H0_H0 ;  /* 0x20000065ff727230 */ /* 0x000fc40000004100 */
[-C--:B------:R-:W-:Y:S01]  /*4230*/  FFMA.FTZ R39, R108, R111.reuse, -R39 ;  /* 0x0000006f6c277223 */ /* 0x080fe20000010827 */
[----:B------:R-:W-:Y:S02]  /*4240*/  HADD2.F32 R110, -RZ, R110.H0_H0 ;  /* 0x2000006eff6e7230 */ /* 0x000fe40000004100 */
[----:B------:R-:W-:Y:S02]  /*4250*/  HADD2.F32 R108, -RZ, R37.H0_H0 ;  /* 0x20000025ff6c7230 */ /* 0x000fe40000004100 */
[----:B------:R-:W-:Y:S01]  /*4260*/  FFMA.FTZ R37, R106, R111, R113 ;  /* 0x0000006f6a257223 */ /* 0x000fe20000010071 */
        /* <DEDUP_REMOVED lines=8> */
[----:B------:R-:W-:Y:S02]  /*42f0*/  HADD2.F32 R55, -RZ, R55.H1_H1 ;  /* 0x30000037ff377230 */ /* 0x000fe40000004100 */
[-C--:B------:R-:W-:Y:S01]  /*4300*/  FMUL.FTZ R116, R49, R110.reuse ;  /* 0x0000006e31747220 */ /* 0x080fe20000410000 */
[----:B------:R-:W-:Y:S02]  /*4310*/  HADD2.F32 R114, -RZ, R38.H0_H0 ;  /* 0x20000026ff727230 */ /* 0x000fe40000004100 */
[----:B------:R-:W-:Y:S01]  /*4320*/  FMUL.FTZ R118, R53, R110 ;  /* 0x0000006e35767220 */ /* 0x000fe20000410000 */
[----:B------:R-:W-:-:S02]  /*4330*/  HADD2.F32 R51, -RZ, R51.H1_H1 ;  /* 0x30000033ff337230 */ /* 0x000fc40000004100 */
[----:B------:R-:W-:Y:S01]  /*4340*/  FFMA.FTZ R38, R53, R112, -R116 ;  /* 0x0000007035267223 */ /* 0x000fe20000010874 */
[----:B------:R-:W-:Y:S02]  /*4350*/  HADD2.F32 R110, -RZ, R36.H0_H0 ;  /* 0x20000024ff6e7230 */ /* 0x000fe40000004100 */
[----:B------:R-:W-:Y:S01]  /*4360*/  FMUL.FTZ R116, R55, R114 ;  /* 0x0000007237747220 */ /* 0x000fe20000410000 */
        /* <DEDUP_REMOVED lines=15> */
[----:B------:R-:W-:Y:S01]  /*4460*/  FMUL.FTZ R111, R52, R13 ;  /* 0x0000000d346f7220 */ /* 0x000fe20000410000 */
[----:B------:R-:W-:Y:S01]  /*4470*/  FFMA.FTZ R12, R112, R53, -R101 ;  /* 0x00000035700c7223 */ /* 0x000fe20000010865 */
[----:B------:R-:W-:Y:S01]  /*4480*/  FMUL.FTZ R113, R48, R13 ;  /* 0x0000000d30717220 */ /* 0x000fe20000410000 */
[----:B------:R-:W-:Y:S01]  /*4490*/  FFMA.FTZ R13, R110, R53, R109 ;  /* 0x000000356e0d7223 */ /* 0x000fe2000001006d */
[----:B------:R-:W-:Y:S01]  /*44a0*/  FFMA.FTZ R53, R48, R55, -R111 ;  /* 0x0000003730357223 */ /* 0x000fe2000001086f */
[----:B------:R-:W-:-:S02]  /*44b0*/  HADD2.F32 R48, -RZ, R107.H1_H1 ;  /* 0x3000006bff307230 */ /* 0x000fc40000004100 */
[----:B------:R-:W-:Y:S01]  /*44c0*/  FFMA.FTZ R52, R52, R55, R113 ;  /* 0x0000003734347223 */ /* 0x000fe20000010071 */
[----:B------:R-:W-:Y:S01]  /*44d0*/  HADD2.F32 R110, -RZ, R107.H0_H0 ;  /* 0x2000006bff6e7230 */ /* 0x000fe20000004100 */
[----:B------:R-:W-:Y:S01]  /*44e0*/  F2FP.F16.F32.PACK_AB R38, R49, R38 ;  /* 0x000000263126723e */ /* 0x000fe200000000ff */
[----:B------:R-:W-:Y:S02]  /*44f0*/  HADD2.F32 R107, -RZ, R15.H0_H0 ;  /* 0x2000000fff6b7230 */ /* 0x000fe40000004100 */
[----:B------:R-:W-:Y:S01]  /*4500*/  HADD2.F32 R55, -RZ, R54.H0_H0 ;  /* 0x20000036ff377230 */ /* 0x000fe20000004100 */
[----:B------:R-:W-:Y:S01]  /*4510*/  F2FP.F16.F32.PACK_AB R52, R52, R13 ;  /* 0x0000000d3434723e */ /* 0x000fe200000000ff */
[----:B------:R-:W-:Y:S02]  /*4520*/  HADD2.F32 R15, -RZ, R50.H0_H0 ;  /* 0x20000032ff0f7230 */ /* 0x000fe40000004100 */
[----:B------:R-:W-:Y:S02]  /*4530*/  HADD2.F32 R54, -RZ, R54.H1_H1 ;  /* 0x30000036ff367230 */ /* 0x000fe40000004100 */
[----:B------:R-:W-:-:S02]  /*4540*/  HADD2.F32 R50, -RZ, R50.H1_H1 ;  /* 0x30000032ff327230 */ /* 0x000fc40000004100 */
[----:B------:R-:W-:Y:S02]  /*4550*/  HADD2.F32 R101, -RZ, R14.H0_H0 ;  /* 0x2000000eff657230 */ /* 0x000fe40000004100 */
        /* <DEDUP_REMOVED lines=8> */
[----:B------:R-:W-:Y:S01]  /*45e0*/  F2FP.F16.F32.PACK_AB R55, R51, R36 ;  /* 0x000000243337723e */ /* 0x000fe200000000ff */
[----:B------:R-:W-:Y:S01]  /*45f0*/  IMAD.MOV.U32 R49, RZ, RZ, R39 ;  /* 0x000000ffff317224 */ /* 0x000fe200078e0027 */
[----:B------:R-:W-:Y:S01]  /*4600*/  F2FP.F16.F32.PACK_AB R48, R53, R12 ;  /* 0x0000000c3530723e */ /* 0x000fe200000000ff */
[----:B------:R-:W-:Y:S01]  /*4610*/  IMAD.MOV.U32 R53, RZ, RZ, R37 ;  /* 0x000000ffff357224 */ /* 0x000fe200078e0025 */
[----:B------:R-:W-:-:S02]  /*4620*/  F2FP.F16.F32.PACK_AB R50, R109, R14 ;  /* 0x0000000e6d32723e */ /* 0x000fc400000000ff */
[----:B------:R-:W-:Y:S02]  /*4630*/  F2FP.F16.F32.PACK_AB R54, R107, R110 ;  /* 0x0000006e6b36723e */ /* 0x000fe400000000ff */
[----:B------:R-:W-:-:S07]  /*4640*/  MOV R51, R38 ;  /* 0x0000002600337202 */ /* 0x000fce0000000f00 */
.L_x_13091:
[----:B------:R-:W-:Y:S05]  /*4650*/  BSYNC B2 ;  /* 0x0000000000027941 */ /* 0x000fea0003800000 */
.L_x_13090:
[----:B------:R-:W-:Y:S02]  /*4660*/  ISETP.GE.AND P5, PT, R99, R96, PT ;  /* 0x000000606300720c */ /* 0x000fe40003fa6270 */
[----:B------:R-:W-:-:S11]  /*4670*/  P2R R13, PR, RZ, 0x1 ;  /* 0x00000001ff0d7803 */ /* 0x000fd60000000000 */
[--C-:B------:R-:W-:Y:S02]  /*4680*/  @!P5 SHF.R.S32.HI R12, RZ, 0x1f, R99.reuse ;  /* 0x0000001fff0cd819 */ /* 0x100fe40000011463 */
[----:B------:R-:W-:-:S04]  /*4690*/  @!P5 IADD3 R92, P0, P6, R4, R92, R99 ;  /* 0x0000005c045cd210 */ /* 0x000fc80007e1e063 */
[----:B------:R-:W-:Y:S02]  /*46a0*/  @!P5 IADD3.X R97, R80, R97, R12, P0, P6 ;  /* 0x000000615061d210 */ /* 0x000fe400007ec40c */
[-C--:B------:R-:W-:Y:S02]  /*46b0*/  LEA R12, P6, R95, R84.reuse, 0x1 ;  /* 0x000000545f0c7211 */ /* 0x080fe400078c08ff */
[----:B------:R-:W-:Y:S02]  /*46c0*/  ISETP.NE.AND P0, PT, R13, RZ, PT ;  /* 0x000000ff0d00720c */ /* 0x000fe40003f05270 */
[----:B------:R-:W-:Y:S02]  /*46d0*/  LEA.HI.X R13, R95, R85, R100, 0x1, P6 ;  /* 0x000000555f0d7211 */ /* 0x000fe400030f0c64 */
[----:B------:R-:W-:-:S03]  /*46e0*/  @!P5 LEA R14, P6, R92, R84, 0x1 ;  /* 0x000000545c0ed211 */ /* 0x000fc600078c08ff */
[----:B-1----:R1:W-:Y:S01]  /*46f0*/  STG.E.128 desc[UR56][R12.64], R48 ;  /* 0x000000300c007986 */ /* 0x0023e2000c101d38 */
[----:B------:R-:W-:-:S05]  /*4700*/  @!P5 LEA.HI.X R15, R92, R85, R97, 0x1, P6 ;  /* 0x000000555c0fd211 */ /* 0x000fca00030f0c61 */
[----:B--2---:R1:W-:Y:S04]  /*4710*/  @!P5 STG.E.128 desc[UR56][R14.64], R52 ;  /* 0x000000340e00d986 */ /* 0x0043e8000c101d38 */
.L_x_13089:
[----:B------:R-:W-:Y:S05]  /*4720*/  BSYNC B1 ;  /* 0x0000000000017941 */ /* 0x000fea0003800000 */
.L_x_13088:
[----:B-1----:R-:W-:Y:S02]  /*4730*/  VIADD R13, R18, 0x60 ;  /* 0x00000060120d7836 */ /* 0x002fe40000000000 */
[-C--:B------:R-:W-:Y:S02]  /*4740*/  IMAD R12, R76, R90.reuse, RZ ;  /* 0x0000005a4c0c7224 */ /* 0x080fe400078e02ff */
[C---:B------:R-:W-:Y:S01]  /*4750*/  IMAD.WIDE.U32 R88, R13.reuse, R90, R88 ;  /* 0x0000005a0d587225 */ /* 0x040fe200078e0058 */
[----:B------:R-:W-:-:S03]  /*4760*/  ISETP.GE.OR P5, PT, R13, R86, P1 ;  /* 0x000000560d00720c */ /* 0x000fc60000fa6670 */
[----:B------:R-:W-:-:S10]  /*4770*/  IMAD R51, R13, R91, R12 ;  /* 0x0000005b0d337224 */ /* 0x000fd400078e020c */
[----:B------:R-:W-:Y:S05]  /*4780*/  @P5 BRA `(.L_x_13076) ;  /* 0x00000008005c5947 */ /* 0x000fea0003800000 */
[----:B------:R-:W2:Y:S01]  /*4790*/  LDL R14, [R1+0x80] ;  /* 0x00008000010e7983 */ /* 0x000ea20000100800 */
[----:B------:R-:W-:Y:S01]  /*47a0*/  IMAD.IADD R51, R89, 0x1, R51 ;  /* 0x0000000159337824 */ /* 0x000fe200078e0233 */
[----:B------:R-:W-:Y:S01]  /*47b0*/  IADD3 R12, P5, P6, R4, R88, R64 ;  /* 0x00000058040c7210 */ /* 0x000fe20007ebe040 */
[C---:B------:R-:W-:Y:S01]  /*47c0*/  VIADD R15, R18.reuse, 0x60 ;  /* 0x00000060120f7836 */ /* 0x040fe20000000000 */
[----:B------:R-:W-:Y:S01]  /*47d0*/  SEL R98, R73, R98, !P0 ;  /* 0x0000006249627207 */ /* 0x000fe20004000000 */
[----:B------:R-:W-:Y:S01]  /*47e0*/  VIADD R36, R18, 0x60 ;  /* 0x0000006012247836 */ /* 0x000fe20000000000 */
[----:B------:R-:W-:Y:S01]  /*47f0*/  IADD3.X R13, R80, R51, R62, P5, P6 ;  /* 0x00000033500d7210 */ /* 0x000fe20002fec43e */
[----:B------:R-:W-:Y:S01]  /*4800*/  BSSY B1, `(.L_x_13092) ;  /* 0x000006a000017945 */ /* 0x000fe20003800000 */
[----:B------:R-:W-:Y:S01]  /*4810*/  LEA R48, P5, R12, R84, 0x1 ;  /* 0x000000540c307211 */ /* 0x000fe200078a08ff */
[----:B------:R-:W-:Y:S01]  /*4820*/  IMAD.SHL.U32 R36, R36, 0x40, RZ ;  /* 0x0000004024247824 */ /* 0x000fe200078e00ff */
[----:B------:R-:W-:-:S02]  /*4830*/  SHF.L.U32 R15, R15, 0x6, RZ ;  /* 0x000000060f0f7819 */ /* 0x000fc400000006ff */
[----:B------:R-:W-:Y:S02]  /*4840*/  LEA.HI.X R49, R12, R85, R13, 0x1, P5 ;  /* 0x000000550c317211 */ /* 0x000fe400028f0c0d */
[----:B------:R-:W-:Y:S02]  /*4850*/  SHF.R.S32.HI R13, RZ, 0x1f, R98 ;  /* 0x0000001fff0d7819 */ /* 0x000fe40000011462 */
[----:B------:R-:W-:Y:S02]  /*4860*/  LOP3.LUT R15, R15, 0x1c0, RZ, 0xc0, !PT ;  /* 0x000001c00f0f7812 */ /* 0x000fe400078ec0ff */
[----:B------:R-:W-:Y:S01]  /*4870*/  LEA.HI R98, R13, R98, RZ, 0x4 ;  /* 0x000000620d627211 */ /* 0x000fe200078f20ff */
[----:B------:R-:W-:Y:S01]  /*4880*/  IMAD R13, R19, 0x3000, R3 ;  /* 0x00003000130d7824 */ /* 0x000fe200078e0203 */
[----:B------:R-:W-:Y:S02]  /*4890*/  LOP3.LUT R36, R36, 0x1c0, RZ, 0xc0, !PT ;  /* 0x000001c024247812 */ /* 0x000fe400078ec0ff */
[----:B------:R-:W-:Y:S01]  /*48a0*/  LEA.HI.SX32 R53, R98, R63, 0x1c ;  /* 0x0000003f62357211 */ /* 0x000fe200078fe2ff */
[----:B------:R-:W-:Y:S01]  /*48b0*/  IMAD R13, R13, 0x2, R2 ;  /* 0x000000020d0d7824 */ /* 0x000fe200078e0202 */
[----:B------:R-:W-:-:S03]  /*48c0*/  SHF.R.U32.HI R15, RZ, 0x3, R15 ;  /* 0x00000003ff0f7819 */ /* 0x000fc6000001160f */
[----:B------:R-:W-:-:S05]  /*48d0*/  IMAD.SHL.U32 R53, R53, 0x8, RZ ;  /* 0x0000000835357824 */ /* 0x000fca00078e00ff */
[----:B------:R-:W-:-:S04]  /*48e0*/  LOP3.LUT R12, R36, 0x38, R53, 0xf8, !PT ;  /* 0x00000038240c7812 */ /* 0x000fc800078ef835 */
[----:B------:R-:W-:-:S04]  /*48f0*/  LOP3.LUT R12, R12, R15, RZ, 0x3c, !PT ;  /* 0x0000000f0c0c7212 */ /* 0x000fc800078e3cff */
[----:B--2---:R-:W-:-:S05]  /*4900*/  IADD3 R12, R14, R12, RZ ;  /* 0x0000000c0e0c7210 */ /* 0x004fca0007ffe0ff */
[----:B------:R-:W-:-:S04]  /*4910*/  IMAD R15, R19, 0x3000, R12 ;  /* 0x00003000130f7824 */ /* 0x000fc800078e020c */
[----:B------:R-:W-:Y:S02]  /*4920*/  IMAD R36, R15, 0x2, R2 ;  /* 0x000000020f247824 */ /* 0x000fe400078e0202 */
[----:B------:R-:W1:Y:S04]  /*4930*/  LDS.128 R12, [R13+0x12400] ;  /* 0x012400000d0c7984 */ /* 0x000e680000000c00 */
[----:B------:R-:W2:Y:S01]  /*4940*/  LDS.128 R36, [R36+0x12400] ;  /* 0x0124000024247984 */ /* 0x000ea20000000c00 */
[----:B------:R-:W-:Y:S05]  /*4950*/  @P4 BRA `(.L_x_13093) ;  /* 0x0000000400504947 */ /* 0x000fea0003800000 */
[----:B------:R-:W-:Y:S01]  /*4960*/  SHF.R.U64 R44, R44, 0x10, R45 ;  /* 0x000000102c2c7819 */ /* 0x000fe2000000122d */
[----:B--2---:R-:W-:Y:S01]  /*4970*/  IMAD.MOV.U32 R52, RZ, RZ, R39 ;  /* 0x000000ffff347224 */ /* 0x004fe200078e0027 */
[----:B------:R-:W-:Y:S01]  /*4980*/  SHF.R.U32.HI R55, RZ, 0x10, R45 ;  /* 0x00000010ff377819 */ /* 0x000fe2000001162d */
[----:B------:R-:W-:Y:S01]  /*4990*/  IMAD.MOV.U32 R45, RZ, RZ, R37 ;  /* 0x000000ffff2d7224 */ /* 0x000fe200078e0025 */
[--C-:B------:R-:W-:Y:S01]  /*49a0*/  SHF.R.U64 R40, R40, 0x10, R41.reuse ;  /* 0x0000001028287819 */ /* 0x100fe20000001229 */
[----:B------:R-:W-:Y:S01]  /*49b0*/  HADD2.F32 R90, -RZ, R105.H1_H1 ;  /* 0x30000069ff5a7230 */ /* 0x000fe20000004100 */
[----:B------:R-:W-:Y:S01]  /*49c0*/  SHF.R.U32.HI R54, RZ, 0x10, R41 ;  /* 0x00000010ff367819 */ /* 0x000fe20000011629 */
[----:B------:R-:W-:Y:S01]  /*49d0*/  HADD2.F32 R55, -RZ, R55.H0_H0 ;  /* 0x20000037ff377230 */ /* 0x000fe20000004100 */
[----:B------:R-:W-:Y:S01]  /*49e0*/  SHF.R.U64 R41, R42, 0x10, R43 ;  /* 0x000000102a297819 */ /* 0x000fe2000000122b */
[----:B------:R-:W-:Y:S01]  /*49f0*/  HADD2.F32 R39, -RZ, R45.H0_H0 ;  /* 0x2000002dff277230 */ /* 0x000fe20000004100 */
[----:B-1----:R-:W-:Y:S01]  /*4a00*/  MOV R37, R15 ;  /* 0x0000000f00257202 */ /* 0x002fe20000000f00 */
[----:B------:R-:W-:Y:S01]  /*4a10*/  HADD2.F32 R15, -RZ, R13.H0_H0 ;  /* 0x2000000dff0f7230 */ /* 0x000fe20000004100 */
[----:B------:R-:W-:Y:S01]  /*4a20*/  SHF.R.U64 R42, R46, 0x10, R47 ;  /* 0x000000102e2a7819 */ /* 0x000fe2000000122f */
[----:B------:R-:W-:-:S02]  /*4a30*/  HADD2.F32 R45, -RZ, R45.H1_H1 ;  /* 0x3000002dff2d7230 */ /* 0x000fc40000004100 */
[-C--:B------:R-:W-:Y:S01]  /*4a40*/  FMUL.FTZ R92, R39, R90.reuse ;  /* 0x0000005a275c7220 */ /* 0x080fe20000410000 */
[----:B------:R-:W-:Y:S02]  /*4a50*/  HADD2.F32 R46, -RZ, R13.H1_H1 ;  /* 0x3000000dff2e7230 */ /* 0x000fe40000004100 */
[----:B------:R-:W-:Y:S01]  /*4a60*/  FMUL.FTZ R90, R15, R90 ;  /* 0x0000005a0f5a7220 */ /* 0x000fe20000410000 */
[----:B------:R-:W-:Y:S01]  /*4a70*/  HADD2.F32 R50, -RZ, R103.H1_H1 ;  /* 0x30000067ff327230 */ /* 0x000fe20000004100 */
[----:B------:R-:W-:Y:S01]  /*4a80*/  SHF.R.U32.HI R47, RZ, 0x10, R47 ;  /* 0x00000010ff2f7819 */ /* 0x000fe2000001162f */
[----:B------:R-:W-:Y:S02]  /*4a90*/  HADD2.F32 R54, -RZ, R54.H0_H0 ;  /* 0x20000036ff367230 */ /* 0x000fe40000004100 */
[-C--:B------:R-:W-:Y:S01]  /*4aa0*/  FMUL.FTZ R91, R45, R55.reuse ;  /* 0x000000372d5b7220 */ /* 0x080fe20000410000 */
[C---:B------:R-:W-:Y:S01]  /*4ab0*/  FMUL.FTZ R98, R46.reuse, R55 ;  /* 0x000000372e627220 */ /* 0x040fe20000410000 */
[-C--:B------:R-:W-:Y:S01]  /*4ac0*/  FFMA.FTZ R13, R15, R50.reuse, -R92 ;  /* 0x000000320f0d7223 */ /* 0x080fe2000001085c */
[----:B------:R-:W-:Y:S01]  /*4ad0*/  FFMA.FTZ R15, R39, R50, R90 ;  /* 0x00000032270f7223 */ /* 0x000fe2000001005a */
[-C--:B------:R-:W-:Y:S01]  /*4ae0*/  FFMA.FTZ R46, R46, R54.reuse, -R91 ;  /* 0x000000362e2e7223 */ /* 0x080fe2000001085b */
[----:B------:R-:W-:Y:S01]  /*4af0*/  FFMA.FTZ R50, R45, R54, R98 ;  /* 0x000000362d327223 */ /* 0x000fe20000010062 */
[----:B------:R-:W-:Y:S01]  /*4b00*/  SHF.R.U32.HI R43, RZ, 0x10, R43 ;  /* 0x00000010ff2b7819 */ /* 0x000fe2000001162b */
[----:B------:R-:W-:-:S02]  /*4b10*/  HADD2.F32 R45, -RZ, R52.H0_H0 ;  /* 0x20000034ff2d7230 */ /* 0x000fc40000004100 */
[----:B------:R-:W-:Y:S01]  /*4b20*/  HADD2.F32 R54, -RZ, R52.H1_H1 ;  /* 0x30000034ff367230 */ /* 0x000fe20000004100 */
[----:B------:R-:W-:Y:S01]  /*4b30*/  F2FP.F16.F32.PACK_AB R13, R46, R13 ;  /* 0x0000000d2e0d723e */ /* 0x000fe200000000ff */
[----:B------:R-:W-:Y:S02]  /*4b40*/  HADD2.F32 R47, -RZ, R47.H0_H0 ;  /* 0x2000002fff2f7230 */ /* 0x000fe40000004100 */
[----:B------:R-:W-:Y:S02]  /*4b50*/  HADD2.F32 R52, -RZ, R37.H1_H1 ;  /* 0x30000025ff347230 */ /* 0x000fe40000004100 */
[----:B------:R-:W-:Y:S02]  /*4b60*/  HADD2.F32 R92, -RZ, R104.H1_H1 ;  /* 0x30000068ff5c7230 */ /* 0x000fe40000004100 */
[-C--:B------:R-:W-:Y:S01]  /*4b70*/  FMUL.FTZ R55, R54, R47.reuse ;  /* 0x0000002f36377220 */ /* 0x080fe20000410000 */
[----:B------:R-:W-:Y:S02]  /*4b80*/  HADD2.F32 R43, -RZ, R43.H0_H0 ;  /* 0x2000002bff2b7230 */ /* 0x000fe40000004100 */
[----:B------:R-:W-:Y:S01]  /*4b90*/  FMUL.FTZ R47, R52, R47 ;  /* 0x0000002f342f7220 */ /* 0x000fe20000410000 */
[----:B------:R-:W-:-:S02]  /*4ba0*/  HADD2.F32 R39, -RZ, R37.H0_H0 ;  /* 0x20000025ff277230 */ /* 0x000fc40000004100 */
[-C--:B------:R-:W-:Y:S01]  /*4bb0*/  FMUL.FTZ R98, R45, R92.reuse ;  /* 0x0000005c2d627220 */ /* 0x080fe20000410000 */
[----:B------:R-:W-:Y:S02]  /*4bc0*/  HADD2.F32 R90, -RZ, R102.H1_H1 ;  /* 0x30000066ff5a7230 */ /* 0x000fe40000004100 */
[-C--:B------:R-:W-:Y:S01]  /*4bd0*/  FFMA.FTZ R54, R54, R43.reuse, R47 ;  /* 0x0000002b36367223 */ /* 0x080fe2000001002f */
[----:B------:R-:W-:Y:S02]  /*4be0*/  HADD2.F32 R47, -RZ, R44.H0_H0 ;  /* 0x2000002cff2f7230 */ /* 0x000fe40000004100 */
[C---:B------:R-:W-:Y:S01]  /*4bf0*/  FMUL.FTZ R92, R39.reuse, R92 ;  /* 0x0000005c275c7220 */ /* 0x040fe20000410000 */
[----:B------:R-:W-:Y:S01]  /*4c00*/  FFMA.FTZ R52, R52, R43, -R55 ;  /* 0x0000002b34347223 */ /* 0x000fe20000010837 */
        /* <DEDUP_REMOVED lines=13> */
[-C--:B------:R-:W-:Y:S01]  /*4ce0*/  FMUL.FTZ R55, R36, R47.reuse ;  /* 0x0000002f24377220 */ /* 0x080fe20000410000 */
[----:B------:R-:W-:Y:S01]  /*4cf0*/  FMUL.FTZ R47, R12, R47 ;  /* 0x0000002f0c2f7220 */ /* 0x000fe20000410000 */
[----:B------:R-:W-:Y:S02]  /*4d00*/  HADD2.F32 R41, -RZ, R41.H0_H0 ;  /* 0x20000029ff297230 */ /* 0x000fe40000004100 */
[----:B------:R-:W-:Y:S01]  /*4d10*/  FFMA.FTZ R105, R44, R103, R105 ;  /* 0x000000672c697223 */ /* 0x000fe20000010069 */
[-C--:B------:R-:W-:Y:S01]  /*4d20*/  FFMA.FTZ R55, R12, R45.reuse, -R55 ;  /* 0x0000002d0c377223 */ /* 0x080fe20000010837 */
[----:B------:R-:W-:Y:S01]  /*4d30*/  FFMA.FTZ R44, R36, R45, R47 ;  /* 0x0000002d242c7223 */ /* 0x000fe2000001002f */
[----:B------:R-:W-:Y:S02]  /*4d40*/  HADD2.F32 R36, -RZ, R38.H0_H0 ;  /* 0x20000026ff247230 */ /* 0x000fe40000004100 */
[----:B------:R-:W-:Y:S01]  /*4d50*/  FFMA.FTZ R40, R43, R103, -R40 ;  /* 0x000000672b287223 */ /* 0x000fe20000010828 */
[----:B------:R-:W-:Y:S01]  /*4d60*/  HADD2.F32 R45, -RZ, R104.H0_H0 ;  /* 0x20000068ff2d7230 */ /* 0x000fe20000004100 */
[----:B------:R-:W-:Y:S01]  /*4d70*/  F2FP.F16.F32.PACK_AB R39, R54, R39 ;  /* 0x000000273627723e */ /* 0x000fe200000000ff */
        /* <DEDUP_REMOVED lines=8> */
[----:B------:R-:W-:-:S02]  /*4e00*/  IMAD.MOV.U32 R15, RZ, RZ, R52 ;  /* 0x000000ffff0f7224 */ /* 0x000fc400078e0034 */
[----:B------:R-:W-:Y:S01]  /*4e10*/  FMUL.FTZ R47, R14, R47 ;  /* 0x0000002f0e2f7220 */ /* 0x000fe20000410000 */
[-C--:B------:R-:W-:Y:S01]  /*4e20*/  FFMA.FTZ R91, R12, R43.reuse, -R91 ;  /* 0x0000002b0c5b7223 */ /* 0x080fe2000001085b */
[----:B------:R-:W-:Y:S01]  /*4e30*/  FFMA.FTZ R45, R36, R43, R45 ;  /* 0x0000002b242d7223 */ /* 0x000fe2000001002d */
[-C--:B------:R-:W-:Y:S01]  /*4e40*/  FFMA.FTZ R14, R14, R41.reuse, -R93 ;  /* 0x000000290e0e7223 */ /* 0x080fe2000001085d */
[----:B------:R-:W-:Y:S01]  /*4e50*/  FFMA.FTZ R38, R38, R41, R47 ;  /* 0x0000002926267223 */ /* 0x000fe2000001002f */
[----:B------:R-:W-:Y:S02]  /*4e60*/  F2FP.F16.F32.PACK_AB R12, R55, R40 ;  /* 0x00000028370c723e */ /* 0x000fe400000000ff */
[----:B------:R-:W-:Y:S02]  /*4e70*/  F2FP.F16.F32.PACK_AB R36, R44, R105 ;  /* 0x000000692c24723e */ /* 0x000fe400000000ff */
[----:B------:R-:W-:Y:S02]  /*4e80*/  F2FP.F16.F32.PACK_AB R14, R14, R91 ;  /* 0x0000005b0e0e723e */ /* 0x000fe400000000ff */
[----:B------:R-:W-:-:S07]  /*4e90*/  F2FP.F16.F32.PACK_AB R38, R38, R45 ;  /* 0x0000002d2626723e */ /* 0x000fce00000000ff */
.L_x_13093:
[----:B------:R-:W-:Y:S05]  /*4ea0*/  BSYNC B1 ;  /* 0x0000000000017941 */ /* 0x000fea0003800000 */
.L_x_13092:
[----:B-1----:R3:W-:Y:S01]  /*4eb0*/  STG.E.128 desc[UR56][R48.64], R12 ;  /* 0x0000000c30007986 */ /* 0x0027e2000c101d38 */
[----:B------:R-:W-:-:S13]  /*4ec0*/  ISETP.GE.AND P4, PT, R53, R96, PT ;  /* 0x000000603500720c */ /* 0x000fda0003f86270 */
[----:B------:R-:W-:Y:S05]  /*4ed0*/  @P4 BRA `(.L_x_13076) ;  /* 0x0000000000884947 */ /* 0x000fea0003800000 */
[--C-:B---3--:R-:W-:Y:S02]  /*4ee0*/  SHF.R.S32.HI R12, RZ, 0x1f, R53.reuse ;  /* 0x0000001fff0c7819 */ /* 0x108fe40000011435 */
[----:B------:R-:W-:-:S04]  /*4ef0*/  IADD3 R53, P4, P5, R4, R88, R53 ;  /* 0x0000005804357210 */ /* 0x000fc80007d9e035 */
[----:B------:R-:W-:Y:S02]  /*4f00*/  IADD3.X R12, R80, R51, R12, P4, P5 ;  /* 0x00000033500c7210 */ /* 0x000fe400027ea40c */
[----:B------:R-:W-:-:S04]  /*4f10*/  LEA R84, P4, R53, R84, 0x1 ;  /* 0x0000005435547211 */ /* 0x000fc800078808ff */
[----:B------:R-:W-:-:S05]  /*4f20*/  LEA.HI.X R85, R53, R85, R12, 0x1, P4 ;  /* 0x0000005535557211 */ /* 0x000fca00020f0c0c */
[----:B--2---:R4:W-:Y:S01]  /*4f30*/  STG.E.128 desc[UR56][R84.64], R36 ;  /* 0x0000002454007986 */ /* 0x0049e2000c101d38 */
[----:B------:R-:W-:Y:S05]  /*4f40*/  BRA `(.L_x_13076) ;  /* 0x00000000006c7947 */ /* 0x000fea0003800000 */
.L_x_13059:
[----:B------:R-:W2:Y:S02]  /*4f50*/  LDL R12, [R1+0x14] ;  /* 0x00001400010c7983 */ /* 0x000ea40000100800 */
[----:B--2---:R-:W-:-:S13]  /*4f60*/  ISETP.NE.AND P3, PT, R12, 0x3, PT ;  /* 0x000000030c00780c */ /* 0x004fda0003f65270 */
[----:B------:R-:W-:Y:S05]  /*4f70*/  @!P3 BRA `(.L_x_13094) ;  /* 0x000000000004b947 */ /* 0x000fea0003800000 */
[----:B------:R-:W-:Y:S01]  /*4f80*/  BPT.TRAP 0x1 ;  /* 0x000000040000795c */ /* 0x000fe20000300000 */
.L_x_13094:
[----:B------:R-:W-:Y:S01]  /*4f90*/  IMAD R82, R19, 0x8, R2 ;  /* 0x0000000813527824 */ /* 0x000fe200078e0202 */
[----:B------:R-:W-:Y:S01]  /*4fa0*/  SHF.L.U32 R94, R153, 0x1f, RZ ;  /* 0x0000001f995e7819 */ /* 0x000fe200000006ff */
[----:B------:R-:W-:Y:S01]  /*4fb0*/  IMAD R86, R27, -0xc0, R29 ;  /* 0xffffff401b567824 */ /* 0x000fe200078e021d */
[----:B------:R-:W-:Y:S02]  /*4fc0*/  BSSY B1, `(.L_x_13095) ;  /* 0x0000004000017945 */ /* 0x000fe40003800000 */
[----:B------:R-:W1:Y:S02]  /*4fd0*/  SYNCS.PHASECHK.TRANS64.TRYWAIT P4, [R82+URZ+0x30890], R94 ;  /* 0x0308905e520075a7 */ /* 0x000e64000808017f */
[----:B------:R-:W-:Y:S01]  /*4fe0*/  VIMNMX R86, R86, 0xc0, PT ;  /* 0x000000c056567848 */ /* 0x000fe20003fe0100 */
[----:B-1----:R-:W-:Y:S06]  /*4ff0*/  @!P4 BRA `(.L_x_13096) ;  /* 0x000001300070c947 */ /* 0x002fec0003800000 */
.L_x_13313:
[----:B------:R-:W-:Y:S05]  /*5000*/  BSYNC B1 ;  /* 0x0000000000017941 */ /* 0x000fea0003800000 */
.L_x_13095:
[----:B------:R-:W-:Y:S01]  /*5010*/  ISETP.GE.AND P4, PT, R18, R86, PT ;  /* 0x000000561200720c */ /* 0x000fe20003f86270 */
[----:B------:R-:W-:-:S12]  /*5020*/  BSSY B1, `(.L_x_13097) ;  /* 0x0000006000017945 */ /* 0x000fd80003800000 */
[----:B------:R-:W-:Y:S05]  /*5030*/  @P4 BRA `(.L_x_13098) ;  /* 0x0000000000104947 */ /* 0x000fea0003800000 */
[----:B------:R-:W2:Y:S04]  /*5040*/  @!P1 LDS.128 R12, [R87+0x12000] ;  /* 0x01200000570c9984 */ /* 0x000ea80000000c00 */
[----:B0-----:R-:W0:Y:S04]  /*5050*/  @!P2 LDS.128 R36, [R83+0x12000] ;  /* 0x012000005324a984 */ /* 0x001e280000000c00 */
[----:B--2---:R2:W-:Y:S04]  /*5060*/  @!P1 STG.E.128 desc[UR56][R42.64], R12 ;  /* 0x0000000c2a009986 */ /* 0x0045e8000c101d38 */
[----:B0-----:R2:W-:Y:S02]  /*5070*/  @!P2 STG.E.128 desc[UR56][R42.64+0x40], R36 ;  /* 0x000040242a00a986 */ /* 0x0015e4000c101d38 */
.L_x_13098:
[----:B------:R-:W-:Y:S05]  /*5080*/  BSYNC B1 ;  /* 0x0000000000017941 */ /* 0x000fea0003800000 */
.L_x_13097:
[----:B--2---:R-:W-:-:S04]  /*5090*/  IADD3 R12, R18, 0x60, RZ ;  /* 0x00000060120c7810 */ /* 0x004fc80007ffe0ff */
[----:B------:R-:W-:-:S13]  /*50a0*/  ISETP.GE.AND P4, PT, R12, R86, PT ;  /* 0x000000560c00720c */ /* 0x000fda0003f86270 */
[----:B------:R-:W-:Y:S05]  /*50b0*/  @P4 BRA `(.L_x_13076) ;  /* 0x0000000000104947 */ /* 0x000fea0003800000 */
[----:B------:R-:W2:Y:S04]  /*50c0*/  @!P1 LDS.128 R12, [R87+0x15000] ;  /* 0x01500000570c9984 */ /* 0x000ea80000000c00 */
[----:B0-----:R-:W0:Y:S04]  /*50d0*/  @!P2 LDS.128 R36, [R83+0x15000] ;  /* 0x015000005324a984 */ /* 0x001e280000000c00 */
[----:B--2---:R2:W-:Y:S04]  /*50e0*/  @!P1 STG.E.128 desc[UR56][R40.64], R12 ;  /* 0x0000000c28009986 */ /* 0x0045e8000c101d38 */
[----:B0-----:R2:W-:Y:S02]  /*50f0*/  @!P2 STG.E.128 desc[UR56][R40.64+0x40], R36 ;  /* 0x000040242800a986 */ /* 0x0015e4000c101d38 */
.L_x_13076:
[----:B------:R-:W-:Y:S05]  /*5100*/  BSYNC B0 ;  /* 0x0000000000007941 */ /* 0x000fea0003800000 */
.L_x_13058:
[----:B-123--:R-:W1:Y:S01]  /*5110*/  S2R R12, SR_TID.X ;  /* 0x00000000000c7919 */ /* 0x00ee620000002100 */
        /* <DEDUP_REMOVED lines=16> */
.L_x_13100:
[----:B------:R-:W-:Y:S05]  /*5220*/  BSYNC B0 ;  /* 0x0000000000007941 */ /* 0x000fea0003800000 */
.L_x_13099:
[----:B------:R-:W2:Y:S01]  /*5230*/  SYNCS.PHASECHK.TRANS64.TRYWAIT P3, [R82+URZ+0x308b0], R94 ;  /* 0x0308b05e520075a7 */ /* 0x000ea2000806017f */
[----:B------:R-:W-:Y:S01]  /*5240*/  ULDC UR58, c[0x0][0x2f4] ;  /* 0x0000bd00003a7ab9 */ /* 0x000fe20000000800 */
[----:B------:R-:W-:Y:S01]  /*5250*/  ULDC.64 UR38, c[0x0][0x328] ;  /* 0x0000ca0000267ab9 */ /* 0x000fe20000000a00 */
[----:B------:R-:W-:Y:S01]  /*5260*/  ULDC.64 UR36, c[0x0][0x318] ;  /* 0x0000c60000247ab9 */ /* 0x000fe20000000a00 */
[----:B------:R-:W-:Y:S01]  /*5270*/  BSSY B0, `(.L_x_13101) ;  /* 0x0000003000007945 */ /* 0x000fe20003800000 */
[----:B----4-:R-:W-:-:S03]  /*5280*/  IMAD.WIDE R36, R27, 0xc0, R6 ;  /* 0x000000c01b247825 */ /* 0x010fc600078e0206 */
[----:B--2---:R-:W-:Y:S05]  /*5290*/  @!P3 BRA `(.L_x_13102) ;  /* 0x0000012c00dcb947 */ /* 0x004fea0003800000 */
.L_x_13314:
[----:B------:R-:W-:Y:S05]  /*52a0*/  BSYNC B0 ;  /* 0x0000000000007941 */ /* 0x000fea0003800000 */
.L_x_13101:
[----:B------:R-:W-:Y:S01]  /*52b0*/  ISETP.GE.AND P3, PT, R18, R86, PT ;  /* 0x000000561200720c */ /* 0x000fe20003f66270 */
[----:B------:R-:W-:-:S12]  /*52c0*/  BSSY B0, `(.L_x_13103) ;  /* 0x0000010000007945 */ /* 0x000fd80003800000 */
[----:B------:R-:W-:Y:S05]  /*52d0*/  @P3 BRA `(.L_x_13104) ;  /* 0x0000000000383947 */ /* 0x000fea0003800000 */
[----:B------:R-:W-:Y:S02]  /*52e0*/  IMAD R15, R37, UR38, RZ ;  /* 0x00000026250f7c24 */ /* 0x000fe4000f8e02ff */
[----:B-1----:R-:W-:Y:S02]  /*52f0*/  IMAD.MOV.U32 R12, RZ, RZ, R60 ;  /* 0x000000ffff0c7224 */ /* 0x002fe400078e003c */
[----:B------:R-:W-:Y:S02]  /*5300*/  IMAD.MOV.U32 R13, RZ, RZ, R0 ;  /* 0x000000ffff0d7224 */ /* 0x000fe400078e0000 */
[C---:B------:R-:W-:Y:S02]  /*5310*/  IMAD R15, R36.reuse, UR39, R15 ;  /* 0x00000027240f7c24 */ /* 0x040fe4000f8e020f */
[----:B------:R-:W-:-:S05]  /*5320*/  IMAD.WIDE.U32 R12, R36, UR38, R12 ;  /* 0x00000026240c7c25 */ /* 0x000fca000f8e000c */
[----:B------:R-:W-:Y:S02]  /*5330*/  IADD3 R13, R13, R15, RZ ;  /* 0x0000000f0d0d7210 */ /* 0x000fe40007ffe0ff */
[----:B0-----:R-:W-:-:S04]  /*5340*/  LEA R38, P3, R12, UR36, 0x1 ;  /* 0x000000240c267c11 */ /* 0x001fc8000f8608ff */
[----:B------:R-:W-:Y:S02]  /*5350*/  LEA.HI.X R39, R12, UR37, R13, 0x1, P3 ;  /* 0x000000250c277c11 */ /* 0x000fe400098f0c0d */
[----:B------:R-:W-:-:S13]  /*5360*/  ISETP.GE.AND P3, PT, R16, UR58, PT ;  /* 0x0000003a10007c0c */ /* 0x000fda000bf66270 */
[----:B------:R-:W0:Y:S04]  /*5370*/  @!P3 LDS.128 R12, [R87] ;  /* 0x00000000570cb984 */ /* 0x000e280000000c00 */
[----:B0-----:R-:W-:Y:S01]  /*5380*/  @!P3 STG.E.128 desc[UR56][R38.64], R12 ;  /* 0x0000000c2600b986 */ /* 0x001fe2000c101d38 */
[----:B------:R-:W-:-:S13]  /*5390*/  ISETP.GE.AND P3, PT, R77, UR58, PT ;  /* 0x0000003a4d007c0c */ /* 0x000fda000bf66270 */
[----:B------:R-:W0:Y:S04]  /*53a0*/  @!P3 LDS.128 R12, [R83] ;  /* 0x00000000530cb984 */ /* 0x000e280000000c00 */
[----:B0-----:R3:W-:Y:S02]  /*53b0*/  @!P3 STG.E.128 desc[UR56][R38.64+0x40], R12 ;  /* 0x0000400c2600b986 */ /* 0x0017e4000c101d38 */
.L_x_13104:
[----:B------:R-:W-:Y:S05]  /*53c0*/  BSYNC B0 ;  /* 0x0000000000007941 */ /* 0x000fea0003800000 */
.L_x_13103:
[----:B-1-3--:R-:W-:Y:S01]  /*53d0*/  VIADD R12, R18, 0x60 ;  /* 0x00000060120c7836 */ /* 0x00afe20000000000 */
[----:B------:R-:W-:Y:S04]  /*53e0*/  BSSY B0, `(.L_x_13105) ;  /* 0x0000013000007945 */ /* 0x000fe80003800000 */
[----:B------:R-:W-:-:S13]  /*53f0*/  ISETP.GE.AND P3, PT, R12, R86, PT ;  /* 0x000000560c00720c */ /* 0x000fda0003f66270 */
[----:B------:R-:W-:Y:S05]  /*5400*/  @P3 BRA `(.L_x_13106) ;  /* 0x0000000000403947 */ /* 0x000fea0003800000 */
[----:B------:R-:W-:Y:S01]  /*5410*/  IADD3 R15, P3, R36, 0x60, RZ ;  /* 0x00000060240f7810 */ /* 0x000fe20007f7e0ff */
        /* <DEDUP_REMOVED lines=15> */
.L_x_13106:
[----:B------:R-:W-:Y:S05]  /*5510*/  BSYNC B0 ;  /* 0x0000000000007941 */ /* 0x000fea0003800000 */
.L_x_13105:
[----:B-1----:R-:W3:Y:S01]  /*5520*/  LDL R12, [R1] ;  /* 0x00000000010c7983 */ /* 0x002ee20000100800 */
[----:B------:R-:W-:Y:S02]  /*5530*/  VIADD R19, R19, 0x1 ;  /* 0x0000000113137836 */ /* 0x000fe40000000000 */
        /* <DEDUP_REMOVED lines=10> */
[----:B------:R-:W-:Y:S02]  /*55e0*/  SEL R19, R19, RZ, P3 ;  /* 0x000000ff13137207 */ /* 0x000fe40001800000 */
[----:B------:R0:W-:Y:S01]  /*55f0*/  @!P4 SYNCS.ARRIVE.TRANS64.RED.A1T0 RZ, [R82+URZ], RZ ;  /* 0x000000ff52ffc9a7 */ /* 0x0001e2000810043f */
[----:B---3--:R-:W-:Y:S02]  /*5600*/  LOP3.LUT P5, RZ, R12, 0x2, RZ, 0xc0, !PT ;  /* 0x000000020cff7812 */ /* 0x008fe400078ac0ff */
[----:B------:R-:W-:-:S04]  /*5610*/  SEL R12, RZ, 0x1, P3 ;  /* 0x00000001ff0c7807 */ /* 0x000fc80001800000 */
[----:B------:R-:W-:-:S07]  /*5620*/  LOP3.LUT R153, R153, R12, RZ, 0x3c, !PT ;  /* 0x0000000c99997212 */ /* 0x000fce00078e3cff */
[----:B0-----:R-:W-:Y:S05]  /*5630*/  @P5 BRA `(.L_x_13107) ;  /* 0xffffffcc00545947 */ /* 0x001fea000383ffff */
[----:B------:R-:W0:Y:S01]  /*5640*/  S2R R13, SR_TID.X ;  /* 0x00000000000d7919 */ /* 0x000e220000002100 */
[----:B------:R-:W-:Y:S02]  /*5650*/  PLOP3.LUT P0, PT, PT, PT, PT, 0x8, 0x0 ;  /* 0x000000000000781c */ /* 0x000fe40003f0e170 */
[----:B0-----:R-:W-:-:S04]  /*5660*/  SHF.R.U32.HI R13, RZ, 0x7, R13 ;  /* 0x00000007ff0d7819 */ /* 0x001fc8000001160d */
[----:B------:R-:W-:-:S13]  /*5670*/  ISETP.NE.AND P5, PT, R13, 0x1, PT ;  /* 0x000000010d00780c */ /* 0x000fda0003fa5270 */
[----:B------:R-:W-:Y:S06]  /*5680*/  @!P5 BAR.ARV 0x9, 0x100 ;  /* 0x024400000000db1d */ /* 0x000fec0000002000 */
.L_x_13053:
[----:B------:R-:W-:Y:S01]  /*5690*/  ISETP.GE.AND P2, PT, R127, 0x1, PT ;  /* 0x000000017f00780c */ /* 0x000fe20003f46270 */
[----:B------:R-:W-:Y:S01]  /*56a0*/  IMAD.MOV.U32 R31, RZ, RZ, RZ ;  /* 0x000000ffff1f7224 */ /* 0x000fe200078e00ff */
[----:B------:R-:W-:Y:S01]  /*56b0*/  PLOP3.LUT P1, PT, PT, PT, PT, 0x80, 0x0 ;  /* 0x000000000000781c */ /* 0x000fe20003f2f070 */
[----:B------:R-:W-:Y:S01]  /*56c0*/  IMAD.MOV.U32 R151, RZ, RZ, RZ ;  /* 0x000000ffff977224 */ /* 0x000fe200078e00ff */
        /* <DEDUP_REMOVED lines=15> */
[----:B------:R-:W-:Y:S01]  /*57c0*/  MOV R13, RZ ;  /* 0x000000ff000d7202 */ /* 0x000fe20000000f00 */
[----:B------:R-:W-:Y:S01]  /*57d0*/  IMAD.MOV.U32 R60, RZ, RZ, RZ ;  /* 0x000000ffff3c7224 */ /* 0x000fe200078e00ff */
[----:B------:R-:W-:Y:S06]  /*57e0*/  @P0 BRA `(.L_x_13108) ;  /* 0x00000000000c0947 */ /* 0x000fec0003800000 */
[----:B------:R-:W0:Y:S01]  /*57f0*/  FENCE.VIEW.ASYNC.G ;  /* 0x00000000000073c6 */ /* 0x000e220000000100 */
[----:B------:R-:W-:Y:S05]  /*5800*/  WARPSYNC.ALL ;  /* 0x0000000000007948 */ /* 0x000fea0003800000 */
[----:B0-----:R-:W-:Y:S06]  /*5810*/  BAR.ARV 0xc, 0x200 ;  /* 0x0308000000007b1d */ /* 0x001fec0000002000 */
.L_x_13108:
[----:B------:R-:W-:Y:S02]  /*5820*/  IMAD.MOV.U32 R12, RZ, RZ, RZ ;  /* 0x000000ffff0c7224 */ /* 0x000fe400078e00ff */
[----:B------:R-:W-:Y:S01]  /*5830*/  IMAD.MOV.U32 R59, RZ, RZ, RZ ;  /* 0x000000ffff3b7224 */ /* 0x000fe200078e00ff */
[----:B------:R-:W-:Y:S06]  /*5840*/  @!P2 BRA `(.L_x_13109) ;  /* 0x000000ac005ca947 */ /* 0x000fec0003800000 */
[----:B------:R-:W-:-:S03]  /*5850*/  UMOV UR4, 0xffffffff ;  /* 0xffffffff00047882 */ /* 0x000fc60000000000 */
[----:B------:R-:W-:Y:S05]  /*5860*/  BRA.DIV UR4, `(.L_x_13110) ;  /* 0x0000012a047c7947 */ /* 0x000fea000b800000 */
[----:B------:R-:W0:Y:S02]  /*5870*/  S2R R0, SR_TID.X ;  /* 0x0000000000007919 */ /* 0x000e240000002100 */
[----:B0-----:R-:W-:-:S04]  /*5880*/  IADD3 R3, R0, -0x80, RZ ;  /* 0xffffff8000037810 */ /* 0x001fc80007ffe0ff */
[----:B------:R-:W-:-:S04]  /*5890*/  SHF.R.S32.HI R0, RZ, 0x1f, R3 ;  /* 0x0000001fff007819 */ /* 0x000fc80000011403 */
[----:B------:R-:W-:-:S04]  /*58a0*/  LEA.HI R0, R0, R3, RZ, 0x7 ;  /* 0x0000000300007211 */ /* 0x000fc800078f38ff */
[----:B------:R-:W-:-:S06]  /*58b0*/  SHF.R.S32.HI R0, RZ, 0x7, R0 ;  /* 0x00000007ff007819 */ /* 0x000fcc0000011400 */
[----:B------:R-:W0:Y:S04]  /*58c0*/  SHFL.IDX PT, R0, R0, RZ, 0x1f ;  /* 0x00001fff00007589 */ /* 0x000e2800000e0000 */
[----:B0-----:R1:W-:Y:S02]  /*58d0*/  STL [R1+0x78], R0 ;  /* 0x0000780001007387 */ /* 0x0013e40000100800 */
.L_x_13317:
[----:B------:R-:W1:Y:S01]  /*58e0*/  LDL R4, [R1+0x78] ;  /* 0x0000780001047983 */ /* 0x000e620000100800 */
[----:B------:R-:W-:Y:S01]  /*58f0*/  VIADD R3, R2, 0x1e800 ;  /* 0x0001e80002037836 */ /* 0x000fe20000000000 */
[----:B------:R-:W-:Y:S04]  /*5900*/  BSSY B6, `(.L_x_13111) ;  /* 0x0000016000067945 */ /* 0x000fe80003800000 */
[----:B------:R-:W-:Y:S01]  /*5910*/  LOP3.LUT P0, RZ, R3, 0x3ff, RZ, 0xc0, !PT ;  /* 0x000003ff03ff7812 */ /* 0x000fe2000780c0ff */
[----:B-1----:R-:W-:-:S05]  /*5920*/  IMAD.HI R0, R4, 0x55555556, RZ ;  /* 0x5555555604007827 */ /* 0x002fca00078e02ff */
[----:B------:R-:W-:-:S05]  /*5930*/  LEA.HI R29, R0, R0, RZ, 0x1 ;  /* 0x00000000001d7211 */ /* 0x000fca00078f08ff */
[----:B------:R-:W-:Y:S02]  /*5940*/  IMAD R29, R29, -0x3, R4 ;  /* 0xfffffffd1d1d7824 */ /* 0x000fe400078e0204 */
[----:B------:R-:W-:Y:S05]  /*5950*/  @!P0 BRA `(.L_x_13112) ;  /* 0x0000000000408947 */ /* 0x000fea0003800000 */
[----:B------:R-:W-:Y:S01]  /*5960*/  MOV R0, 0x0 ;  /* 0x0000000000007802 */ /* 0x000fe20000000f00 */
[----:B------:R-:W-:Y:S01]  /*5970*/  ULDC.64 UR4, c[0x4][0x1b8] ;  /* 0x01006e0000047ab9 */ /* 0x000fe20000000a00 */
[----:B------:R-:W-:Y:S01]  /*5980*/  ULDC.64 UR6, c[0x4][0x1c0] ;  /* 0x0100700000067ab9 */ /* 0x000fe20000000a00 */
[----:B------:R-:W-:Y:S01]  /*5990*/  IMAD.U32 R4, RZ, RZ, UR4 ;  /* 0x00000004ff047e24 */ /* 0x000fe2000f8e00ff */
[----:B0-----:R0:W1:Y:S01]  /*59a0*/  LDC.64 R14, c[0x4][R0] ;  /* 0x01000000000e7b82 */ /* 0x0010620000000a00 */
[----:B------:R-:W-:Y:S01]  /*59b0*/  IMAD.U32 R5, RZ, RZ, UR5 ;  /* 0x00000005ff057e24 */ /* 0x000fe2000f8e00ff */
        /* <DEDUP_REMOVED lines=10> */
.L_x_13112:
[----:B------:R-:W-:Y:S05]  /*5a60*/  BSYNC B6 ;  /* 0x0000000000067941 */ /* 0x000fea0003800000 */
.L_x_13111:
        /* <DEDUP_REMOVED lines=13> */
.L_x_13116:
[----:B--2---:R2:W3:Y:S02]  /*5b40*/  SYNCS.PHASECHK.TRANS64.TRYWAIT P0, [R2+URZ+0x30800], R3 ;  /* 0x03080003020075a7 */ /* 0x0044e4000800017f */
[----:B---3--:R-:W-:Y:S05]  /*5b50*/  @!P0 NANOSLEEP.SYNCS 0x989680 ;  /* 0x009896800000895d */ /* 0x008fea0003900000 */
[----:B------:R-:W3:Y:S02]  /*5b60*/  @!P0 SYNCS.PHASECHK.TRANS64 P0, [R2+URZ+0x30800], R3 ;  /* 0x03080003020085a7 */ /* 0x000ee4000800007f */
[----:B---3--:R-:W-:Y:S05]  /*5b70*/  @!P0 BRA `(.L_x_13116) ;  /* 0xfffffffc00f08947 */ /* 0x008fea000383ffff */
.L_x_13115:
[----:B------:R-:W-:Y:S05]  /*5b80*/  BSYNC B0 ;  /* 0x0000000000007941 */ /* 0x000fea0003800000 */
.L_x_13114:
[----:B------:R-:W-:Y:S05]  /*5b90*/  BRA `(.L_x_13117) ;  /* 0x0000002000f87947 */ /* 0x000fea0003800000 */
.L_x_13113:
[----:B-----5:R-:W-:Y:S01]  /*5ba0*/  SHF.R.S32.HI R0, RZ, 0x1f, R24 ;  /* 0x0000001fff007819 */ /* 0x020fe20000011418 */
[----:B------:R-:W-:Y:S01]  /*5bb0*/  ULDC.64 UR4, c[0x0][0x3f8] ;  /* 0x0000fe0000047ab9 */ /* 0x000fe20000000a00 */
[----:B------:R-:W-:Y:S01]  /*5bc0*/  IADD3 R4, R2, 0xc400, RZ ;  /* 0x0000c40002047810 */ /* 0x000fe20007ffe0ff */
[----:B------:R-:W-:Y:S01]  /*5bd0*/  ULDC.64 UR6, c[0x0][0x408] ;  /* 0x0001020000067ab9 */ /* 0x000fe20000000a00 */
[----:B------:R-:W-:Y:S01]  /*5be0*/  BSSY B6, `(.L_x_13118) ;  /* 0x0000021000067945 */ /* 0x000fe20003800000 */
[----:B------:R-:W-:Y:S01]  /*5bf0*/  IMAD R3, R0, UR4, RZ ;  /* 0x0000000400037c24 */ /* 0x000fe2000f8e02ff */
[----:B------:R-:W-:Y:S01]  /*5c00*/  LOP3.LUT P0, RZ, R4, 0x3ff, RZ, 0xc0, !PT ;  /* 0x000003ff04ff7812 */ /* 0x000fe2000780c0ff */
[----:B------:R-:W-:Y:S02]  /*5c10*/  IMAD R9, R0, UR6, RZ ;  /* 0x0000000600097c24 */ /* 0x000fe4000f8e02ff */
[----:B------:R-:W-:-:S04]  /*5c20*/  IMAD.WIDE.U32 R4, R24, UR4, RZ ;  /* 0x0000000418047c25 */ /* 0x000fc8000f8e00ff */
[C---:B------:R-:W-:Y:S01]  /*5c30*/  IMAD R3, R24.reuse, UR5, R3 ;  /* 0x0000000518037c24 */ /* 0x040fe2000f8e0203 */
[----:B------:R-:W-:Y:S01]  /*5c40*/  ULDC.64 UR4, c[0x0][0x3e8] ;  /* 0x0000fa0000047ab9 */ /* 0x000fe20000000a00 */
[----:B------:R-:W-:-:S04]  /*5c50*/  IMAD.WIDE.U32 R6, R24, UR6, RZ ;  /* 0x0000000618067c25 */ /* 0x000fc8000f8e00ff */
[----:B------:R-:W-:Y:S01]  /*5c60*/  IMAD R9, R24, UR7, R9 ;  /* 0x0000000718097c24 */ /* 0x000fe2000f8e0209 */
[----:B------:R-:W-:Y:S01]  /*5c70*/  ULDC.64 UR6, c[0x0][0x400] ;  /* 0x0001000000067ab9 */ /* 0x000fe20000000a00 */
[----:B------:R-:W-:Y:S01]  /*5c80*/  IMAD.IADD R5, R3, 0x1, R5 ;  /* 0x0000000103057824 */ /* 0x000fe200078e0205 */
[----:B------:R-:W-:Y:S01]  /*5c90*/  LEA R24, P1, R4, UR4, 0x1 ;  /* 0x0000000404187c11 */ /* 0x000fe2000f8208ff */
[----:B------:R-:W-:Y:S01]  /*5ca0*/  IMAD.IADD R3, R9, 0x1, R7 ;  /* 0x0000000109037824 */ /* 0x000fe200078e0207 */
[----:B------:R-:W-:Y:S02]  /*5cb0*/  LEA R27, P2, R6, UR6, 0x1 ;  /* 0x00000006061b7c11 */ /* 0x000fe4000f8408ff */
[----:B------:R-:W-:Y:S02]  /*5cc0*/  LEA.HI.X R26, R4, UR5, R5, 0x1, P1 ;  /* 0x00000005041a7c11 */ /* 0x000fe400088f0c05 */
[----:B------:R-:W-:Y:S01]  /*5cd0*/  LEA.HI.X R28, R6, UR7, R3, 0x1, P2 ;  /* 0x00000007061c7c11 */ /* 0x000fe200090f0c03 */
[----:B------:R-:W-:Y:S08]  /*5ce0*/  @!P0 BRA `(.L_x_13119) ;  /* 0x0000000000408947 */ /* 0x000ff00003800000 */
[----:B------:R-:W-:Y:S01]  /*5cf0*/  MOV R0, 0x0 ;  /* 0x0000000000007802 */ /* 0x000fe20000000f00 */
[----:B------:R-:W-:Y:S01]  /*5d00*/  ULDC.64 UR4, c[0x4][0x1b8] ;  /* 0x01006e0000047ab9 */ /* 0x000fe20000000a00 */
[----:B------:R-:W-:Y:S01]  /*5d10*/  ULDC.64 UR6, c[0x4][0x1c0] ;  /* 0x0100700000067ab9 */ /* 0x000fe20000000a00 */
[----:B------:R-:W-:Y:S01]  /*5d20*/  IMAD.U32 R4, RZ, RZ, UR4 ;  /* 0x00000004ff047e24 */ /* 0x000fe2000f8e00ff */
[----:B0-----:R0:W1:Y:S01]  /*5d30*/  LDC.64 R14, c[0x4][R0] ;  /* 0x01000000000e7b82 */ /* 0x0010620000000a00 */
        /* <DEDUP_REMOVED lines=11> */
.L_x_13119:
[----:B------:R-:W-:Y:S05]  /*5df0*/  BSYNC B6 ;  /* 0x0000000000067941 */ /* 0x000fea0003800000 */
.L_x_13118:
        /* <DEDUP_REMOVED lines=10> */
[----:B0-----:R1:W0:Y:S02]  /*5ea0*/  SHFL.IDX PT, R14, R27, RZ, 0x1c1f ;  /* 0x001c1fff1b0e7589 */ /* 0x00122400000e0000 */
.L_x_13323:
[----:B------:R-:W5:Y:S01]  /*5eb0*/  LDL R30, [R1+0x70] ;  /* 0x00007000011e7983 */ /* 0x000f620000100800 */
[----:B------:R-:W-:-:S03]  /*5ec0*/  ULDC UR4, c[0x0][0x448] ;  /* 0x0001120000047ab9 */ /* 0x000fc60000000800 */
[----:B------:R-:W2:Y:S01]  /*5ed0*/  LDL R12, [R1+0x98] ;  /* 0x00009800010c7983 */ /* 0x000ea20000100800 */
[----:B------:R-:W-:-:S05]  /*5ee0*/  IMAD R25, R25, UR4, RZ ;  /* 0x0000000419197c24 */ /* 0x000fca000f8e02ff */
[----:B------:R-:W-:Y:S01]  /*5ef0*/  ISETP.GE.AND P0, PT, R4, R25, PT ;  /* 0x000000190400720c */ /* 0x000fe20003f06270 */
[----:B------:R-:W-:Y:S01]  /*5f00*/  BSSY B1, `(.L_x_13123) ;  /* 0x0000026000017945 */ /* 0x000fe20003800000 */
[----:B-1----:R-:W-:Y:S01]  /*5f10*/  IMAD R26, R33, -0xc0, R25 ;  /* 0xffffff40211a7824 */ /* 0x002fe200078e0219 */
[----:B------:R-:W-:Y:S02]  /*5f20*/  CS2R R10, SRZ ;  /* 0x00000000000a7805 */ /* 0x000fe4000001ff00 */
[----:B-----5:R-:W-:-:S04]  /*5f30*/  SHF.L.U32 R6, R30, 0x6, RZ ;  /* 0x000000061e067819 */ /* 0x020fc800000006ff */
[----:B------:R-:W-:Y:S02]  /*5f40*/  LOP3.LUT R7, R6, 0x1c0, RZ, 0xc0, !PT ;  /* 0x000001c006077812 */ /* 0x000fe400078ec0ff */
[----:B--2---:R-:W-:Y:S02]  /*5f50*/  LEA.HI R6, R12, R12, RZ, 0x1 ;  /* 0x0000000c0c067211 */ /* 0x004fe400078f08ff */
[----:B------:R-:W-:Y:S02]  /*5f60*/  LOP3.LUT R8, R7, 0x18, R16, 0xf8, !PT ;  /* 0x0000001807087812 */ /* 0x000fe400078ef810 */
[----:B------:R-:W-:Y:S02]  /*5f70*/  LOP3.LUT R4, R6, 0xfffffffe, RZ, 0xc0, !PT ;  /* 0xfffffffe06047812 */ /* 0x000fe400078ec0ff */
[----:B------:R-:W-:-:S03]  /*5f80*/  SHF.R.U32.HI R7, RZ, 0x3, R7 ;  /* 0x00000003ff077819 */ /* 0x000fc60000011607 */
[----:B------:R-:W-:Y:S01]  /*5f90*/  IMAD.IADD R27, R12, 0x1, -R4 ;  /* 0x000000010c1b7824 */ /* 0x000fe200078e0a04 */
[----:B------:R-:W-:Y:S02]  /*5fa0*/  LOP3.LUT R28, R8, R7, RZ, 0x3c, !PT ;  /* 0x00000007081c7212 */ /* 0x000fe400078e3cff */
[----:B------:R-:W-:Y:S02]  /*5fb0*/  CS2R R6, SRZ ;  /* 0x0000000000067805 */ /* 0x000fe4000001ff00 */
[----:B------:R-:W-:Y:S02]  /*5fc0*/  CS2R R8, SRZ ;  /* 0x0000000000087805 */ /* 0x000fe4000001ff00 */
[----:B------:R-:W-:Y:S01]  /*5fd0*/  CS2R R12, SRZ ;  /* 0x00000000000c7805 */ /* 0x000fe2000001ff00 */
[----:B------:R-:W-:Y:S06]  /*5fe0*/  @P0 BRA `(.L_x_13124) ;  /* 0x00000000005c0947 */ /* 0x000fec0003800000 */
[----:B------:R-:W-:Y:S01]  /*5ff0*/  ULDC UR4, c[0x0][0x3f4] ;  /* 0x0000fd0000047ab9 */ /* 0x000fe20000000800 */
[C---:B------:R-:W-:Y:S01]  /*6000*/  IMAD.SHL.U32 R9, R154.reuse, 0x2, RZ ;  /* 0x000000029a097824 */ /* 0x040fe200078e00ff */
[----:B------:R-:W-:Y:S01]  /*6010*/  ISETP.GE.AND P3, PT, R154, UR4, PT ;  /* 0x000000049a007c0c */ /* 0x000fe2000bf66270 */
[----:B---3--:R-:W-:Y:S01]  /*6020*/  IMAD.MOV.U32 R6, RZ, RZ, R0 ;  /* 0x000000ffff067224 */ /* 0x008fe200078e0000 */
[----:B------:R-:W-:Y:S02]  /*6030*/  ISETP.GE.AND P2, PT, R22, UR4, PT ;  /* 0x0000000416007c0c */ /* 0x000fe4000bf46270 */
[----:B------:R-:W-:Y:S02]  /*6040*/  SHF.R.S32.HI R13, RZ, 0x1f, R154 ;  /* 0x0000001fff0d7819 */ /* 0x000fe4000001149a */
[----:B------:R-:W-:Y:S02]  /*6050*/  MOV R7, R3 ;  /* 0x0000000300077202 */ /* 0x000fe40000000f00 */
[----:B------:R-:W-:-:S02]  /*6060*/  CS2R R10, SRZ ;  /* 0x00000000000a7805 */ /* 0x000fc4000001ff00 */
[----:B------:R-:W-:Y:S01]  /*6070*/  SHF.L.U64.HI R8, R154, 0x1, R13 ;  /* 0x000000019a087819 */ /* 0x000fe2000001020d */
[----:B----4-:R-:W-:Y:S02]  /*6080*/  IMAD.MOV.U32 R15, RZ, RZ, R5 ;  /* 0x000000ffff0f7224 */ /* 0x010fe400078e0005 */
[-C--:B------:R-:W-:Y:S02]  /*6090*/  @!P3 IADD3 R24, P0, R0, R9.reuse, RZ ;  /* 0x000000090018b210 */ /* 0x080fe40007f1e0ff */
[----:B0-----:R-:W-:Y:S01]  /*60a0*/  @!P3 IADD3 R4, P1, R14, R9, RZ ;  /* 0x000000090e04b210 */ /* 0x001fe20007f3e0ff */
[C---:B------:R-:W-:Y:S01]  /*60b0*/  @!P2 IMAD.WIDE R20, R22.reuse, 0x2, R6 ;  /* 0x000000021614a825 */ /* 0x040fe200078e0206 */
[----:B------:R-:W-:Y:S02]  /*60c0*/  CS2R R6, SRZ ;  /* 0x0000000000067805 */ /* 0x000fe4000001ff00 */
[----:B------:R-:W-:Y:S01]  /*60d0*/  CS2R R12, SRZ ;  /* 0x00000000000c7805 */ /* 0x000fe2000001ff00 */
[--C-:B------:R-:W-:Y:S01]  /*60e0*/  @!P3 IMAD.X R25, R3, 0x1, R8.reuse, P0 ;  /* 0x000000010319b824 */ /* 0x100fe200000e0608 */
[----:B------:R1:W5:Y:S01]  /*60f0*/  @!P2 LD.E.64 R10, desc[UR56][R20.64] ;  /* 0x00000038140aa980 */ /* 0x000362000c101b00 */
[----:B------:R-:W-:Y:S01]  /*6100*/  @!P3 IMAD.X R5, R5, 0x1, R8, P1 ;  /* 0x000000010505b824 */ /* 0x000fe200008e0608 */
[----:B------:R-:W-:Y:S01]  /*6110*/  CS2R R8, SRZ ;  /* 0x0000000000087805 */ /* 0x000fe2000001ff00 */
[----:B------:R-:W-:Y:S01]  /*6120*/  @!P2 IMAD.WIDE R14, R22, 0x2, R14 ;  /* 0x00000002160ea825 */ /* 0x000fe200078e020e */
[----:B------:R1:W5:Y:S04]  /*6130*/  @!P3 LD.E.64 R12, desc[UR56][R24.64] ;  /* 0x00000038180cb980 */ /* 0x000368000c101b00 */
[----:B------:R1:W5:Y:S04]  /*6140*/  @!P2 LD.E.64 R6, desc[UR56][R14.64] ;  /* 0x000000380e06a980 */ /* 0x000368000c101b00 */
[----:B------:R1:W5:Y:S02]  /*6150*/  @!P3 LD.E.64 R8, desc[UR56][R4.64] ;  /* 0x000000380408b980 */ /* 0x000364000c101b00 */
.L_x_13124:
[----:B------:R-:W-:Y:S05]  /*6160*/  BSYNC B1 ;  /* 0x0000000000017941 */ /* 0x000fea0003800000 */
.L_x_13123:
[----:B---3--:R-:W2:Y:S01]  /*6170*/  S2R R0, SR_TID.X ;  /* 0x0000000000007919 */ /* 0x008ea20000002100 */
[----:B-1--4-:R-:W-:Y:S01]  /*6180*/  SHF.L.U32 R5, R27, 0x1f, RZ ;  /* 0x0000001f1b057819 */ /* 0x012fe200000006ff */
[----:B-----5:R-:W-:Y:S01]  /*6190*/  IMAD.MOV.U32 R34, RZ, RZ, R10 ;  /* 0x000000ffff227224 */ /* 0x020fe200078e000a */
[----:B------:R-:W-:Y:S01]  /*61a0*/  LOP3.LUT P1, RZ, R30, 0x4, RZ, 0xc0, !PT ;  /* 0x000000041eff7812 */ /* 0x000fe2000782c0ff */
[--C-:B0-----:R-:W-:Y:S01]  /*61b0*/  IMAD.MOV.U32 R14, RZ, RZ, R11.reuse ;  /* 0x000000ffff0e7224 */ /* 0x101fe200078e000b */
[----:B------:R-:W0:Y:S01]  /*61c0*/  SYNCS.PHASECHK.TRANS64.TRYWAIT P0, [R2+URZ+0x30800], R5 ;  /* 0x03080005020075a7 */ /* 0x000e22000800017f */
[----:B------:R-:W-:Y:S01]  /*61d0*/  SHF.R.U64 R35, R10, 0x10, R11 ;  /* 0x000000100a237819 */ /* 0x000fe2000000120b */
[----:B------:R-:W-:Y:S01]  /*61e0*/  IMAD.MOV.U32 R10, RZ, RZ, R13 ;  /* 0x000000ffff0a7224 */ /* 0x000fe200078e000d */
[----:B------:R-:W-:Y:S01]  /*61f0*/  SHF.R.U32.HI R15, RZ, 0x10, R11 ;  /* 0x00000010ff0f7819 */ /* 0x000fe2000001160b */
[----:B------:R-:W-:Y:S01]  /*6200*/  IMAD.MOV.U32 R32, RZ, RZ, R6 ;  /* 0x000000ffff207224 */ /* 0x000fe200078e0006 */
[----:B------:R-:W-:Y:S01]  /*6210*/  MOV R11, R12 ;  /* 0x0000000c000b7202 */ /* 0x000fe20000000f00 */
[----:B------:R-:W-:Y:S01]  /*6220*/  BSSY B1, `(.L_x_13125) ;  /* 0x000001e000017945 */ /* 0x000fe20003800000 */
[----:B------:R-:W-:-:S02]  /*6230*/  SHF.R.U64 R20, R12, 0x10, R13 ;  /* 0x000000100c147819 */ /* 0x000fc4000000120d */
[----:B------:R-:W-:Y:S01]  /*6240*/  SHF.R.U64 R36, R6, 0x10, R7 ;  /* 0x0000001006247819 */ /* 0x000fe20000001207 */
[----:B------:R-:W-:Y:S01]  /*6250*/  IMAD.MOV.U32 R6, RZ, RZ, R8 ;  /* 0x000000ffff067224 */ /* 0x000fe200078e0008 */
[----:B------:R-:W-:Y:S02]  /*6260*/  SHF.R.U32.HI R13, RZ, 0x10, R13 ;  /* 0x00000010ff0d7819 */ /* 0x000fe4000001160d */
[----:B------:R-:W-:Y:S02]  /*6270*/  MOV R12, R7 ;  /* 0x00000007000c7202 */ /* 0x000fe40000000f00 */
[----:B------:R-:W-:Y:S02]  /*6280*/  SHF.R.U32.HI R21, RZ, 0x10, R7 ;  /* 0x00000010ff157819 */ /* 0x000fe40000011607 */
[----:B------:R-:W-:Y:S02]  /*6290*/  MOV R7, R9 ;  /* 0x0000000900077202 */ /* 0x000fe40000000f00 */
[----:B------:R-:W-:-:S02]  /*62a0*/  VIMNMX R33, R26, 0xc0, PT ;  /* 0x000000c01a217848 */ /* 0x000fc40003fe0100 */
[--C-:B------:R-:W-:Y:S02]  /*62b0*/  SHF.R.U64 R24, R8, 0x10, R9.reuse ;  /* 0x0000001008187819 */ /* 0x100fe40000001209 */
[----:B------:R-:W-:Y:S02]  /*62c0*/  SHF.R.U32.HI R25, RZ, 0x10, R9 ;  /* 0x00000010ff197819 */ /* 0x000fe40000011609 */
[----:B------:R-:W-:Y:S02]  /*62d0*/  PRMT R8, R10, 0x5410, R13 ;  /* 0x000054100a087816 */ /* 0x000fe4000000000d */
[----:B--2---:R-:W-:Y:S02]  /*62e0*/  IADD3 R3, R0, -0x80, RZ ;  /* 0xffffff8000037810 */ /* 0x004fe40007ffe0ff */
[----:B------:R-:W-:Y:S02]  /*62f0*/  PRMT R34, R34, 0x5410, R14 ;  /* 0x0000541022227816 */ /* 0x000fe4000000000e */
[----:B------:R-:W-:-:S02]  /*6300*/  SHF.R.S32.HI R0, RZ, 0x1f, R3 ;  /* 0x0000001fff007819 */ /* 0x000fc40000011403 */
[----:B------:R-:W-:Y:S02]  /*6310*/  PRMT R35, R35, 0x5410, R15 ;  /* 0x0000541023237816 */ /* 0x000fe4000000000f */
[----:B------:R-:W-:Y:S02]  /*6320*/  LEA.HI R0, R0, R3, RZ, 0x5 ;  /* 0x0000000300007211 */ /* 0x000fe400078f28ff */
[----:B------:R-:W-:Y:S02]  /*6330*/  PRMT R10, R20, 0x7610, R10 ;  /* 0x00007610140a7816 */ /* 0x000fe4000000000a */
[----:B------:R-:W-:Y:S02]  /*6340*/  SHF.R.S32.HI R0, RZ, 0x5, R0 ;  /* 0x00000005ff007819 */ /* 0x000fe40000011400 */
[----:B------:R-:W-:Y:S02]  /*6350*/  PRMT R32, R32, 0x5410, R12 ;  /* 0x0000541020207816 */ /* 0x000fe4000000000c */
[----:B------:R-:W-:Y:S01]  /*6360*/  PRMT R36, R36, 0x5410, R21 ;  /* 0x0000541024247816 */ /* 0x000fe20000000015 */
[----:B------:R-:W-:Y:S01]  /*6370*/  IMAD R3, R0, 0x200, R28 ;  /* 0x0000020000037824 */ /* 0x000fe200078e021c */
[----:B------:R-:W-:-:S02]  /*6380*/  PRMT R11, R11, 0x5410, R6 ;  /* 0x000054100b0b7816 */ /* 0x000fc40000000006 */
[----:B------:R-:W-:Y:S01]  /*6390*/  PRMT R9, R7, 0x7610, R9 ;  /* 0x0000761007097816 */ /* 0x000fe20000000009 */
[----:B------:R-:W-:-:S04]  /*63a0*/  IMAD R3, R3, 0x2, R2 ;  /* 0x0000000203037824 */ /* 0x000fc800078e0202 */
[C---:B------:R-:W-:Y:S02]  /*63b0*/  VIADD R4, R3.reuse, 0xc400 ;  /* 0x0000c40003047836 */ /* 0x040fe40000000000 */
[----:B------:R-:W-:Y:S02]  /*63c0*/  VIADD R0, R3, 0xc440 ;  /* 0x0000c44003007836 */ /* 0x000fe40000000000 */
[----:B------:R-:W-:Y:S01]  /*63d0*/  @P1 VIADD R0, R4, 0xffffffc0 ;  /* 0xffffffc004001836 */ /* 0x000fe20000000000 */
[----:B------:R-:W-:Y:S01]  /*63e0*/  ISETP.GE.AND P1, PT, R18, R33, PT ;  /* 0x000000211200720c */ /* 0x000fe20003f26270 */
[----:B0-----:R-:W-:-:S12]  /*63f0*/  @!P0 BRA `(.L_x_13126) ;  /* 0x0000012000488947 */ /* 0x001fd80003800000 */
.L_x_13324:
[----:B------:R-:W-:Y:S05]  /*6400*/  BSYNC B1 ;  /* 0x0000000000017941 */ /* 0x000fea0003800000 */
.L_x_13125:
[----:B------:R-:W-:Y:S01]  /*6410*/  BSSY B1, `(.L_x_13127) ;  /* 0x0000057000017945 */ /* 0x000fe20003800000 */
[----:B------:R-:W-:Y:S02]  /*6420*/  PRMT R10, R10, 0x5410, R24 ;  /* 0x000054100a0a7816 */ /* 0x000fe40000000018 */
[----:B------:R-:W-:Y:S01]  /*6430*/  PRMT R9, R9, 0x5410, R25 ;  /* 0x0000541009097816 */ /* 0x000fe20000000019 */
[----:B------:R-:W-:Y:S06]  /*6440*/  @P1 BRA `(.L_x_13128) ;  /* 0x00000004004c1947 */ /* 0x000fec0003800000 */
[----:B0-----:R-:W0:Y:S01]  /*6450*/  LDC R5, c[0x0][0x3f4] ;  /* 0x0000fd00ff057b82 */ /* 0x001e220000000800 */
        /* <DEDUP_REMOVED lines=42> */
.L_x_13130:
[----:B------:R-:W-:Y:S05]  /*6700*/  BSYNC B2 ;  /* 0x0000000000027941 */ /* 0x000fea0003800000 */
.L_x_13129:
[----:B------:R-:W-:Y:S05]  /*6710*/  @P1 BRA `(.L_x_13128) ;  /* 0x0000000000981947 */ /* 0x000fea0003800000 */
[----:B0-----:R-:W0:Y:S01]  /*6720*/  LDS.128 R4, [R0] ;  /* 0x0000000000047984 */ /* 0x001e220000000c00 */
[--C-:B------:R-:W-:Y:S02]  /*6730*/  HADD2.F32 R25, -RZ, R11.reuse.H1_H1 ;  /* 0x3000000bff197230 */ /* 0x100fe40000004100 */
[----:B------:R-:W-:Y:S02]  /*6740*/  HADD2.F32 R21, -RZ, R11.H0_H0 ;  /* 0x2000000bff157230 */ /* 0x000fe40000004100 */
[--C-:B------:R-:W-:Y:S02]  /*6750*/  HADD2.F32 R20, -RZ, R10.reuse.H0_H0 ;  /* 0x2000000aff147230 */ /* 0x100fe40000004100 */
[----:B------:R-:W-:Y:S02]  /*6760*/  HADD2.F32 R24, -RZ, R10.H1_H1 ;  /* 0x3000000aff187230 */ /* 0x000fe40000004100 */
        /* <DEDUP_REMOVED lines=16> */
[--C-:B------:R-:W-:Y:S02]  /*6870*/  HADD2.F32 R21, -RZ, R9.reuse.H0_H0 ;  /* 0x20000009ff157230 */ /* 0x100fe40000004100 */
[--C-:B------:R-:W-:Y:S02]  /*6880*/  HADD2.F32 R5, -RZ, R8.reuse.H0_H0 ;  /* 0x20000008ff057230 */ /* 0x100fe40000004100 */
        /* <DEDUP_REMOVED lines=15> */
.L_x_13128:
[----:B------:R-:W-:Y:S05]  /*6980*/  BSYNC B1 ;  /* 0x0000000000017941 */ /* 0x000fea0003800000 */
.L_x_13127:
        /* <DEDUP_REMOVED lines=46> */
.L_x_13133:
[----:B------:R-:W-:Y:S05]  /*6c70*/  BSYNC B1 ;  /* 0x0000000000017941 */ /* 0x000fea0003800000 */
.L_x_13132:
[----:B------:R-:W-:Y:S05]  /*6c80*/  @P1 BRA `(.L_x_13131) ;  /* 0x0000001000981947 */ /* 0x000fea0003800000 */
[----:B0-----:R-:W0:Y:S01]  /*6c90*/  LDS.128 R4, [R0+0x3000] ;  /* 0x0030000000047984 */ /* 0x001e220000000c00 */
[--C-:B------:R-:W-:Y:S02]  /*6ca0*/  HADD2.F32 R21, -RZ, R11.reuse.H1_H1 ;  /* 0x3000000bff157230 */ /* 0x100fe40000004100 */
[--C-:B------:R-:W-:Y:S02]  /*6cb0*/  HADD2.F32 R24, -RZ, R10.reuse.H0_H0 ;  /* 0x2000000aff187230 */ /* 0x100fe40000004100 */
[----:B------:R-:W-:Y:S02]  /*6cc0*/  HADD2.F32 R26, -RZ, R10.H1_H1 ;  /* 0x3000000aff1a7230 */ /* 0x000fe40000004100 */
[----:B------:R-:W-:Y:S02]  /*6cd0*/  HADD2.F32 R15, -RZ, R11.H0_H0 ;  /* 0x2000000bff0f7230 */ /* 0x000fe40000004100 */
[----:B------:R-:W-:Y:S02]  /*6ce0*/  HADD2.F32 R25, -RZ, R9.H0_H0 ;  /* 0x20000009ff197230 */ /* 0x000fe40000004100 */
[----:B0-----:R-:W-:-:S02]  /*6cf0*/  HADD2.F32 R3, -RZ, R4.H0_H0 ;  /* 0x20000004ff037230 */ /* 0x001fc40000004100 */
[----:B------:R-:W-:Y:S02]  /*6d00*/  HADD2.F32 R4, -RZ, R4.H1_H1 ;  /* 0x30000004ff047230 */ /* 0x000fe40000004100 */
[--C-:B------:R-:W-:Y:S02]  /*6d10*/  HADD2.F32 R10, -RZ, R5.reuse.H0_H0 ;  /* 0x20000005ff0a7230 */ /* 0x100fe40000004100 */
[----:B------:R-:W-:Y:S02]  /*6d20*/  HADD2.F32 R5, -RZ, R5.H1_H1 ;  /* 0x30000005ff057230 */ /* 0x000fe40000004100 */
[-C--:B------:R-:W-:Y:S01]  /*6d30*/  FMUL.FTZ R14, R21, R4.reuse ;  /* 0x00000004150e7220 */ /* 0x080fe20000410000 */
[C---:B------:R-:W-:Y:S01]  /*6d40*/  FMUL.FTZ R20, R15.reuse, R4 ;  /* 0x000000040f147220 */ /* 0x040fe20000410000 */
[----:B------:R-:W-:Y:S02]  /*6d50*/  HADD2.F32 R11, -RZ, R6.H0_H0 ;  /* 0x20000006ff0b7230 */ /* 0x000fe40000004100 */
[----:B------:R-:W-:Y:S01]  /*6d60*/  FMUL.FTZ R13, R26, R5 ;  /* 0x000000051a0d7220 */ /* 0x000fe20000410000 */
[----:B------:R-:W-:Y:S01]  /*6d70*/  FFMA.FTZ R4, R15, R3, -R14 ;  /* 0x000000030f047223 */ /* 0x000fe2000001080e */
[----:B------:R-:W-:Y:S01]  /*6d80*/  FMUL.FTZ R15, R24, R5 ;  /* 0x00000005180f7220 */ /* 0x000fe20000410000 */
[----:B------:R-:W-:-:S02]  /*6d90*/  HADD2.F32 R12, -RZ, R7.H0_H0 ;  /* 0x20000007ff0c7230 */ /* 0x000fc40000004100 */
[-C--:B------:R-:W-:Y:S01]  /*6da0*/  FFMA.FTZ R5, R24, R10.reuse, -R13 ;  /* 0x0000000a18057223 */ /* 0x080fe2000001080d */
[----:B------:R-:W-:Y:S02]  /*6db0*/  HADD2.F32 R6, -RZ, R6.H1_H1 ;  /* 0x30000006ff067230 */ /* 0x000fe40000004100 */
[----:B------:R-:W-:Y:S01]  /*6dc0*/  FFMA.FTZ R3, R21, R3, R20 ;  /* 0x0000000315037223 */ /* 0x000fe20000010014 */
[----:B------:R-:W-:Y:S02]  /*6dd0*/  HADD2.F32 R7, -RZ, R7.H1_H1 ;  /* 0x30000007ff077230 */ /* 0x000fe40000004100 */
[----:B------:R-:W-:Y:S01]  /*6de0*/  FFMA.FTZ R10, R26, R10, R15 ;  /* 0x0000000a1a0a7223 */ /* 0x000fe2000001000f */
[----:B------:R-:W-:Y:S02]  /*6df0*/  HADD2.F32 R24, -RZ, R9.H1_H1 ;  /* 0x30000009ff187230 */ /* 0x000fe40000004100 */
[--C-:B------:R-:W-:Y:S01]  /*6e00*/  HADD2.F32 R21, -RZ, R8.reuse.H0_H0 ;  /* 0x20000008ff157230 */ /* 0x100fe20000004100 */
[----:B------:R-:W-:Y:S01]  /*6e10*/  F2FP.F16.F32.PACK_AB R4, R3, R4 ;  /* 0x000000040304723e */ /* 0x000fe200000000ff */
[----:B------:R-:W-:-:S02]  /*6e20*/  HADD2.F32 R20, -RZ, R8.H1_H1 ;  /* 0x30000008ff147230 */ /* 0x000fc40000004100 */
[-C--:B------:R-:W-:Y:S01]  /*6e30*/  FMUL.FTZ R8, R25, R6.reuse ;  /* 0x0000000619087220 */ /* 0x080fe20000410000 */
[----:B------:R-:W-:Y:S01]  /*6e40*/  FMUL.FTZ R9, R24, R7 ;  /* 0x0000000718097220 */ /* 0x000fe20000410000 */
[C---:B------:R-:W-:Y:S01]  /*6e50*/  FMUL.FTZ R14, R21.reuse, R6 ;  /* 0x00000006150e7220 */ /* 0x040fe20000410000 */
[----:B------:R-:W-:Y:S01]  /*6e60*/  F2FP.F16.F32.PACK_AB R5, R10, R5 ;  /* 0x000000050a05723e */ /* 0x000fe200000000ff */
        /* <DEDUP_REMOVED lines=9> */
.L_x_13121:
[----:B------:R-:W-:-:S03]  /*6f00*/  UMOV UR4, 0xffffffff ;  /* 0xffffffff00047882 */ /* 0x000fc60000000000 */
[----:B------:R-:W-:Y:S05]  /*6f10*/  BRA.DIV UR4, `(.L_x_13134) ;  /* 0x0000011604947947 */ /* 0x000fea000b800000 */
[----:B------:R1:W2:Y:S04]  /*6f20*/  SHFL.IDX PT, R0, R26, RZ, 0x1c1f ;  /* 0x001c1fff1a007589 */ /* 0x0002a800000e0000 */
[----:B------:R1:W3:Y:S04]  /*6f30*/  SHFL.IDX PT, R3, R24, RZ, 0x1c1f ;  /* 0x001c1fff18037589 */ /* 0x0002e800000e0000 */
[----:B------:R1:W4:Y:S04]  /*6f40*/  SHFL.IDX PT, R20, R28, RZ, 0x1c1f ;  /* 0x001c1fff1c147589 */ /* 0x00032800000e0000 */
[----:B0-----:R1:W0:Y:S02]  /*6f50*/  SHFL.IDX PT, R14, R27, RZ, 0x1c1f ;  /* 0x001c1fff1b0e7589 */ /* 0x00122400000e0000 */
.L_x_13330:
[----:B------:R-:W5:Y:S01]  /*6f60*/  LDL R6, [R1+0x98] ;  /* 0x0000980001067983 */ /* 0x000f620000100800 */
[----:B------:R-:W-:Y:S01]  /*6f70*/  ULDC UR4, c[0x0][0x448] ;  /* 0x0001120000047ab9 */ /* 0x000fe20000000800 */
[----:B------:R-:W-:Y:S01]  /*6f80*/  BSSY B1, `(.L_x_13135) ;  /* 0x000001a000017945 */ /* 0x000fe20003800000 */
[----:B------:R-:W-:Y:S01]  /*6f90*/  IMAD R21, R25, UR4, RZ ;  /* 0x0000000419157c24 */ /* 0x000fe2000f8e02ff */
[----:B------:R-:W-:Y:S02]  /*6fa0*/  CS2R R8, SRZ ;  /* 0x0000000000087805 */ /* 0x000fe4000001ff00 */
[----:B------:R-:W-:Y:S02]  /*6fb0*/  CS2R R10, SRZ ;  /* 0x00000000000a7805 */ /* 0x000fe4000001ff00 */
[----:B------:R-:W-:Y:S01]  /*6fc0*/  ISETP.GE.AND P0, PT, R4, R21, PT ;  /* 0x000000150400720c */ /* 0x000fe20003f06270 */
[----:B------:R-:W-:Y:S01]  /*6fd0*/  IMAD R21, R33, -0xc0, R21 ;  /* 0xffffff4021157824 */ /* 0x000fe200078e0215 */
[----:B-----5:R-:W-:-:S04]  /*6fe0*/  LEA.HI R5, R6, R6, RZ, 0x1 ;  /* 0x0000000606057211 */ /* 0x020fc800078f08ff */
[----:B------:R-:W-:-:S05]  /*6ff0*/  LOP3.LUT R5, R5, 0xfffffffe, RZ, 0xc0, !PT ;  /* 0xfffffffe05057812 */ /* 0x000fca00078ec0ff */
[----:B------:R-:W-:Y:S01]  /*7000*/  IMAD.IADD R25, R6, 0x1, -R5 ;  /* 0x0000000106197824 */ /* 0x000fe200078e0a05 */
[----:B------:R-:W-:Y:S02]  /*7010*/  CS2R R4, SRZ ;  /* 0x0000000000047805 */ /* 0x000fe4000001ff00 */
[----:B------:R-:W-:Y:S02]  /*7020*/  CS2R R6, SRZ ;  /* 0x0000000000067805 */ /* 0x000fe4000001ff00 */
[----:B------:R-:W-:Y:S01]  /*7030*/  SHF.L.U32 R25, R25, 0x1f, RZ ;  /* 0x0000001f19197819 */ /* 0x000fe200000006ff */
[----:B------:R-:W-:Y:S06]  /*7040*/  @P0 BRA `(.L_x_13136) ;  /* 0x0000000000340947 */ /* 0x000fec0003800000 */
[----:B------:R-:W-:Y:S01]  /*7050*/  ULDC UR4, c[0x0][0x3f4] ;  /* 0x0000fd0000047ab9 */ /* 0x000fe20000000800 */
[C---:B------:R-:W-:Y:S02]  /*7060*/  SHF.L.U32 R15, R16.reuse, 0x1, RZ ;  /* 0x00000001100f7819 */ /* 0x040fe400000006ff */
[C---:B------:R-:W-:Y:S02]  /*7070*/  ISETP.GE.AND P2, PT, R16.reuse, UR4, PT ;  /* 0x0000000410007c0c */ /* 0x040fe4000bf46270 */
[----:B------:R-:W-:Y:S02]  /*7080*/  SHF.R.S32.HI R5, RZ, 0x1f, R16 ;  /* 0x0000001fff057819 */ /* 0x000fe40000011410 */
[----:B---3--:R-:W-:Y:S02]  /*7090*/  IADD3 R12, P0, R3, R15, RZ ;  /* 0x0000000f030c7210 */ /* 0x008fe40007f1e0ff */
[----:B------:R-:W-:Y:S02]  /*70a0*/  SHF.L.U64.HI R3, R16, 0x1, R5 ;  /* 0x0000000110037819 */ /* 0x000fe40000010205 */
[----:B------:R-:W-:-:S02]  /*70b0*/  CS2R R4, SRZ ;  /* 0x0000000000047805 */ /* 0x000fc4000001ff00 */
[----:B0-----:R-:W-:Y:S01]  /*70c0*/  IADD3 R14, P1, R14, R15, RZ ;  /* 0x0000000f0e0e7210 */ /* 0x001fe20007f3e0ff */
[----:B--2---:R-:W-:-:S04]  /*70d0*/  IMAD.X R13, R0, 0x1, R3, P0 ;  /* 0x00000001000d7824 */ /* 0x004fc800000e0603 */
[----:B----4-:R-:W-:Y:S01]  /*70e0*/  IMAD.X R15, R20, 0x1, R3, P1 ;  /* 0x00000001140f7824 */ /* 0x010fe200008e0603 */
[----:B------:R-:W-:Y:S07]  /*70f0*/  @P2 BRA `(.L_x_13136) ;  /* 0x0000000000082947 */ /* 0x000fee0003800000 */
[----:B------:R0:W5:Y:S04]  /*7100*/  LD.E.128 R4, desc[UR56][R12.64] ;  /* 0x000000380c047980 */ /* 0x000168000c101d00 */
[----:B------:R0:W5:Y:S02]  /*7110*/  LD.E.128 R8, desc[UR56][R14.64] ;  /* 0x000000380e087980 */ /* 0x000164000c101d00 */
.L_x_13136:
[----:B------:R-:W-:Y:S05]  /*7120*/  BSYNC B1 ;  /* 0x0000000000017941 */ /* 0x000fea0003800000 */
.L_x_13135:
[----:B------:R-:W1:Y:S01]  /*7130*/  SYNCS.PHASECHK.TRANS64.TRYWAIT P1, [R2+URZ+0x30800], R25 ;  /* 0x03080019020075a7 */ /* 0x000e62000802017f */
[----:B----45:R-:W-:Y:S01]  /*7140*/  IMAD.MOV.U32 R20, RZ, RZ, R4 ;  /* 0x000000ffff147224 */ /* 0x030fe200078e0004 */
[----:B0-----:R-:W-:Y:S01]  /*7150*/  SHF.R.U64 R13, R4, 0x10, R5 ;  /* 0x00000010040d7819 */ /* 0x001fe20000001205 */
[----:B------:R-:W-:Y:S01]  /*7160*/  IMAD.MOV.U32 R14, RZ, RZ, R10 ;  /* 0x000000ffff0e7224 */ /* 0x000fe200078e000a */
[----:B---3--:R-:W-:Y:S01]  /*7170*/  MOV R3, R9 ;  /* 0x0000000900037202 */ /* 0x008fe20000000f00 */
[----:B------:R-:W-:Y:S01]  /*7180*/  IMAD.MOV.U32 R12, RZ, RZ, R6 ;  /* 0x000000ffff0c7224 */ /* 0x000fe200078e0006 */
[--C-:B------:R-:W-:Y:S01]  /*7190*/  SHF.R.U64 R10, R10, 0x10, R11.reuse ;  /* 0x000000100a0a7819 */ /* 0x100fe2000000120b */
[----:B------:R-:W-:Y:S01]  /*71a0*/  IMAD.MOV.U32 R44, RZ, RZ, R8 ;  /* 0x000000ffff2c7224 */ /* 0x000fe200078e0008 */
[----:B------:R-:W-:Y:S01]  /*71b0*/  MOV R15, R5 ;  /* 0x00000005000f7202 */ /* 0x000fe20000000f00 */
[----:B------:R-:W-:Y:S01]  /*71c0*/  IMAD.MOV.U32 R4, RZ, RZ, R11 ;  /* 0x000000ffff047224 */ /* 0x000fe200078e000b */
[--C-:B------:R-:W-:Y:S01]  /*71d0*/  SHF.R.U64 R6, R6, 0x10, R7.reuse ;  /* 0x0000001006067819 */ /* 0x100fe20000001207 */
[----:B--2---:R-:W-:Y:S01]  /*71e0*/  IMAD.MOV.U32 R0, RZ, RZ, R7 ;  /* 0x000000ffff007224 */ /* 0x004fe200078e0007 */
[----:B------:R-:W-:Y:S01]  /*71f0*/  SHF.R.U64 R8, R8, 0x10, R9 ;  /* 0x0000001008087819 */ /* 0x000fe20000001209 */
[----:B-1----:R-:W-:Y:S01]  /*7200*/  VIADD R24, R18, 0x60 ;  /* 0x0000006012187836 */ /* 0x002fe20000000000 */
[----:B------:R-:W-:Y:S01]  /*7210*/  SHF.R.U32.HI R11, RZ, 0x10, R11 ;  /* 0x00000010ff0b7819 */ /* 0x000fe2000001160b */
[----:B------:R-:W-:Y:S01]  /*7220*/  BSSY B1, `(.L_x_13137) ;  /* 0x0000013000017945 */ /* 0x000fe20003800000 */
[----:B------:R-:W0:Y:S01]  /*7230*/  LDC R27, c[0x0][0x3f4] ;  /* 0x0000fd00ff1b7b82 */ /* 0x000e220000000800 */
[----:B------:R-:W-:-:S02]  /*7240*/  VIMNMX R21, R21, 0xc0, PT ;  /* 0x000000c015157848 */ /* 0x000fc40003fe0100 */
[----:B------:R-:W-:Y:S02]  /*7250*/  SHF.R.U32.HI R5, RZ, 0x10, R5 ;  /* 0x00000010ff057819 */ /* 0x000fe40000011605 */
[----:B------:R-:W-:Y:S02]  /*7260*/  SHF.R.U32.HI R7, RZ, 0x10, R7 ;  /* 0x00000010ff077819 */ /* 0x000fe40000011607 */
[----:B------:R-:W-:Y:S02]  /*7270*/  SHF.R.U32.HI R9, RZ, 0x10, R9 ;  /* 0x00000010ff097819 */ /* 0x000fe40000011609 */
        /* <DEDUP_REMOVED lines=8> */
[----:B0-----:R-:W-:-:S02]  /*7300*/  ISETP.GE.AND P0, PT, R16, R27, PT ;  /* 0x0000001b1000720c */ /* 0x001fc40003f06270 */
[----:B------:R-:W-:Y:S02]  /*7310*/  IADD3 R4, R16, R27, RZ ;  /* 0x0000001b10047210 */ /* 0x000fe40007ffe0ff */
[-C--:B------:R-:W-:Y:S02]  /*7320*/  ISETP.GE.OR P2, PT, R18, R21.reuse, P0 ;  /* 0x000000151200720c */ /* 0x080fe40000746670 */
[----:B------:R-:W-:Y:S01]  /*7330*/  ISETP.GE.OR P0, PT, R24, R21, P0 ;  /* 0x000000151800720c */ /* 0x000fe20000706670 */
[----:B------:R-:W-:-:S12]  /*7340*/  @!P1 BRA `(.L_x_13138) ;  /* 0x0000011000f89947 */ /* 0x000fd80003800000 */
.L_x_13331:
[----:B------:R-:W-:Y:S05]  /*7350*/  BSYNC B1 ;  /* 0x0000000000017941 */ /* 0x000fea0003800000 */
.L_x_13137:
[----:B------:R-:W-:Y:S01]  /*7360*/  BSSY B1, `(.L_x_13139) ;  /* 0x000005f000017945 */ /* 0x000fe20003800000 */
[----:B------:R-:W-:-:S03]  /*7370*/  LOP3.LUT R21, R4, 0x38, RZ, 0xc0, !PT ;  /* 0x0000003804157812 */ /* 0x000fc600078ec0ff */
[----:B------:R-:W-:Y:S05]  /*7380*/  @P2 BRA `(.L_x_13140) ;  /* 0x0000000400702947 */ /* 0x000fea0003800000 */
[----:B------:R-:W2:Y:S01]  /*7390*/  LDL R6, [R1+0x70] ;  /* 0x0000700001067983 */ /* 0x000ea20000100800 */
[----:B------:R-:W1:Y:S02]  /*73a0*/  S2R R5, SR_TID.X ;  /* 0x0000000000057919 */ /* 0x000e640000002100 */
[----:B-1----:R-:W-:-:S05]  /*73b0*/  VIADD R5, R5, 0xffffff80 ;  /* 0xffffff8005057836 */ /* 0x002fca0000000000 */
[----:B------:R-:W-:-:S04]  /*73c0*/  SHF.R.S32.HI R9, RZ, 0x1f, R5 ;  /* 0x0000001fff097819 */ /* 0x000fc80000011405 */
[----:B------:R-:W-:-:S04]  /*73d0*/  LEA.HI R9, R9, R5, RZ, 0x5 ;  /* 0x0000000509097211 */ /* 0x000fc800078f28ff */
[----:B------:R-:W-:Y:S01]  /*73e0*/  SHF.R.S32.HI R9, RZ, 0x5, R9 ;  /* 0x00000005ff097819 */ /* 0x000fe20000011409 */
[----:B------:R-:W-:Y:S02]  /*73f0*/  HADD2.F32 R35, -RZ, R44.H0_H0 ;  /* 0x2000002cff237230 */ /* 0x000fe40000004100 */
[----:B------:R-:W-:Y:S02]  /*7400*/  HADD2.F32 R33, -RZ, R20.H1_H1 ;  /* 0x30000014ff217230 */ /* 0x000fe40000004100 */
[----:B------:R-:W-:Y:S02]  /*7410*/  HADD2.F32 R37, -RZ, R44.H1_H1 ;  /* 0x3000002cff257230 */ /* 0x000fe40000004100 */
[----:B------:R-:W-:Y:S02]  /*7420*/  HADD2.F32 R34, -RZ, R14.H1_H1 ;  /* 0x3000000eff227230 */ /* 0x000fe40000004100 */
[----:B--2---:R-:W-:-:S05]  /*7430*/  IMAD.SHL.U32 R4, R6, 0x40, RZ ;  /* 0x0000004006047824 */ /* 0x004fca00078e00ff */
[----:B------:R-:W-:-:S04]  /*7440*/  LOP3.LUT R8, R4, 0x1c0, RZ, 0xc0, !PT ;  /* 0x000001c004087812 */ /* 0x000fc800078ec0ff */
[----:B------:R-:W-:Y:S02]  /*7450*/  LOP3.LUT R4, R8, 0x38, R16, 0xf8, !PT ;  /* 0x0000003808047812 */ /* 0x000fe400078ef810 */
[----:B------:R-:W-:-:S04]  /*7460*/  SHF.R.U32.HI R7, RZ, 0x3, R8 ;  /* 0x00000003ff077819 */ /* 0x000fc80000011608 */
[----:B------:R-:W-:Y:S02]  /*7470*/  LOP3.LUT R4, R4, R7, RZ, 0x3c, !PT ;  /* 0x0000000704047212 */ /* 0x000fe400078e3cff */
[----:B------:R-:W-:-:S03]  /*7480*/  LOP3.LUT R8, R7, R21, R8, 0x1e, !PT ;  /* 0x0000001507087212 */ /* 0x000fc600078e1e08 */
[C---:B------:R-:W-:Y:S02]  /*7490*/  IMAD R5, R9.reuse, 0x200, R4 ;  /* 0x0000020009057824 */ /* 0x040fe400078e0204 */
[----:B------:R-:W-:-:S04]  /*74a0*/  IMAD R9, R9, 0x200, R8 ;  /* 0x0000020009097824 */ /* 0x000fc800078e0208 */
[----:B------:R-:W-:Y:S01]  /*74b0*/  IMAD R42, R9, 0x2, R2 ;  /* 0x00000002092a7824 */ /* 0x000fe200078e0202 */
[----:B------:R-:W-:-:S04]  /*74c0*/  LEA R40, R5, R2, 0x1 ;  /* 0x0000000205287211 */ /* 0x000fc800078e08ff */
[----:B------:R-:W1:Y:S04]  /*74d0*/  LDS.128 R8, [R42+0xc400] ;  /* 0x00c400002a087984 */ /* 0x000e680000000c00 */
[----:B------:R-:W2:Y:S01]  /*74e0*/  LDS.128 R4, [R40+0xc400] ;  /* 0x00c4000028047984 */ /* 0x000ea20000000c00 */
[----:B-1----:R-:W-:Y:S02]  /*74f0*/  HADD2.F32 R28, -RZ, R8.H0_H0 ;  /* 0x20000008ff1c7230 */ /* 0x002fe40000004100 */
[----:B--2---:R-:W-:-:S03]  /*7500*/  HADD2.F32 R24, -RZ, R4.H0_H0 ;  /* 0x20000004ff187230 */ /* 0x004fc60000004100 */
[C---:B------:R-:W-:Y:S01]  /*7510*/  FMUL.FTZ R39, R28.reuse, R35 ;  /* 0x000000231c277220 */ /* 0x040fe20000410000 */
[----:B------:R-:W-:Y:S02]  /*7520*/  HADD2.F32 R8, -RZ, R8.H1_H1 ;  /* 0x30000008ff087230 */ /* 0x000fe40000004100 */
[-C--:B------:R-:W-:Y:S01]  /*7530*/  FMUL.FTZ R41, R28, R33.reuse ;  /* 0x000000211c297220 */ /* 0x080fe20000410000 */
[C---:B------:R-:W-:Y:S01]  /*7540*/  FFMA.FTZ R39, R24.reuse, R33, -R39 ;  /* 0x0000002118277223 */ /* 0x040fe20000010827 */
[----:B------:R-:W-:Y:S02]  /*7550*/  HADD2.F32 R33, -RZ, R15.H1_H1 ;  /* 0x3000000fff217230 */ /* 0x000fe40000004100 */
[----:B------:R-:W-:Y:S01]  /*7560*/  FFMA.FTZ R41, R24, R35, R41 ;  /* 0x0000002318297223 */ /* 0x000fe20000010029 */
[----:B------:R-:W-:Y:S02]  /*7570*/  HADD2.F32 R4, -RZ, R4.H1_H1 ;  /* 0x30000004ff047230 */ /* 0x000fe40000004100 */
[----:B------:R-:W-:Y:S01]  /*7580*/  FMUL.FTZ R43, R8, R37 ;  /* 0x00000025082b7220 */ /* 0x000fe20000410000 */
[----:B------:R-:W-:-:S02]  /*7590*/  HADD2.F32 R30, -RZ, R9.H0_H0 ;  /* 0x20000009ff1e7230 */ /* 0x000fc40000004100 */
[----:B------:R-:W-:Y:S02]  /*75a0*/  HADD2.F32 R28, -RZ, R20.H0_H0 ;  /* 0x20000014ff1c7230 */ /* 0x000fe40000004100 */
[----:B------:R-:W-:Y:S02]  /*75b0*/  HADD2.F32 R24, -RZ, R15.H0_H0 ;  /* 0x2000000fff187230 */ /* 0x000fe40000004100 */
[-C--:B------:R-:W-:Y:S01]  /*75c0*/  FMUL.FTZ R35, R8, R33.reuse ;  /* 0x0000002108237220 */ /* 0x080fe20000410000 */
[----:B0-----:R-:W-:Y:S02]  /*75d0*/  HADD2.F32 R25, -RZ, R5.H0_H0 ;  /* 0x20000005ff197230 */ /* 0x001fe40000004100 */
[----:B------:R-:W-:Y:S01]  /*75e0*/  FFMA.FTZ R36, R4, R33, -R43 ;  /* 0x0000002104247223 */ /* 0x000fe2000001082b */
[C---:B------:R-:W-:Y:S01]  /*75f0*/  FMUL.FTZ R8, R30.reuse, R28 ;  /* 0x0000001c1e087220 */ /* 0x040fe20000410000 */
[----:B------:R-:W-:Y:S01]  /*7600*/  FMUL.FTZ R43, R30, R24 ;  /* 0x000000181e2b7220 */ /* 0x000fe20000410000 */
[----:B------:R-:W-:Y:S01]  /*7610*/  FFMA.FTZ R30, R4, R37, R35 ;  /* 0x00000025041e7223 */ /* 0x000fe20000010023 */
[----:B------:R-:W-:-:S02]  /*7620*/  HADD2.F32 R9, -RZ, R9.H1_H1 ;  /* 0x30000009ff097230 */ /* 0x000fc40000004100 */
[----:B------:R-:W-:Y:S02]  /*7630*/  HADD2.F32 R4, -RZ, R13.H1_H1 ;  /* 0x3000000dff047230 */ /* 0x000fe40000004100 */
[C---:B------:R-:W-:Y:S01]  /*7640*/  FFMA.FTZ R33, R25.reuse, R24, -R8 ;  /* 0x0000001819217223 */ /* 0x040fe20000010808 */
[----:B------:R-:W-:Y:S02]  /*7650*/  HADD2.F32 R31, -RZ, R10.H0_H0 ;  /* 0x2000000aff1f7230 */ /* 0x000fe40000004100 */
[----:B------:R-:W-:Y:S01]  /*7660*/  FFMA.FTZ R43, R25, R28, R43 ;  /* 0x0000001c192b7223 */ /* 0x000fe2000001002b */
[----:B------:R-:W-:Y:S02]  /*7670*/  HADD2.F32 R24, -RZ, R14.H0_H0 ;  /* 0x2000000eff187230 */ /* 0x000fe40000004100 */
[C---:B------:R-:W-:Y:S01]  /*7680*/  FMUL.FTZ R28, R9.reuse, R34 ;  /* 0x00000022091c7220 */ /* 0x040fe20000410000 */
[----:B------:R-:W-:Y:S02]  /*7690*/  HADD2.F32 R5, -RZ, R5.H1_H1 ;  /* 0x30000005ff057230 */ /* 0x000fe40000004100 */
[----:B------:R-:W-:Y:S01]  /*76a0*/  FMUL.FTZ R38, R9, R4 ;  /* 0x0000000409267220 */ /* 0x000fe20000410000 */
[----:B------:R-:W-:-:S02]  /*76b0*/  HADD2.F32 R8, -RZ, R12.H1_H1 ;  /* 0x3000000cff087230 */ /* 0x000fc40000004100 */
[----:B------:R-:W-:Y:S02]  /*76c0*/  HADD2.F32 R10, -RZ, R10.H1_H1 ;  /* 0x3000000aff0a7230 */ /* 0x000fe40000004100 */
[----:B------:R-:W-:Y:S02]  /*76d0*/  HADD2.F32 R25, -RZ, R13.H0_H0 ;  /* 0x2000000dff197230 */ /* 0x000fe40000004100 */
[----:B------:R-:W-:Y:S01]  /*76e0*/  FMUL.FTZ R35, R31, R24 ;  /* 0x000000181f237220 */ /* 0x000fe20000410000 */
[--C-:B------:R-:W-:Y:S02]  /*76f0*/  HADD2.F32 R26, -RZ, R6.reuse.H0_H0 ;  /* 0x20000006ff1a7230 */ /* 0x100fe40000004100 */
[----:B------:R-:W-:Y:S01]  /*7700*/  FFMA.FTZ R28, R5, R4, -R28 ;  /* 0x00000004051c7223 */ /* 0x000fe2000001081c */
[----:B------:R-:W-:Y:S02]  /*7710*/  HADD2.F32 R6, -RZ, R6.H1_H1 ;  /* 0x30000006ff067230 */ /* 0x000fe40000004100 */
[----:B------:R-:W-:Y:S01]  /*7720*/  FMUL.FTZ R31, R31, R8 ;  /* 0x000000081f1f7220 */ /* 0x000fe20000410000 */
[----:B------:R-:W-:-:S02]  /*7730*/  HADD2.F32 R9, -RZ, R12.H0_H0 ;  /* 0x2000000cff097230 */ /* 0x000fc40000004100 */
[----:B------:R-:W-:Y:S01]  /*7740*/  FFMA.FTZ R38, R5, R34, R38 ;  /* 0x0000002205267223 */ /* 0x000fe20000010026 */
[----:B------:R-:W-:Y:S01]  /*7750*/  FMUL.FTZ R5, R10, R25 ;  /* 0x000000190a057220 */ /* 0x000fe20000410000 */
[----:B------:R-:W-:Y:S01]  /*7760*/  FFMA.FTZ R31, R26, R24, R31 ;  /* 0x000000181a1f7223 */ /* 0x000fe2000001001f */
[--C-:B------:R-:W-:Y:S02]  /*7770*/  HADD2.F32 R32, -RZ, R11.reuse.H0_H0 ;  /* 0x2000000bff207230 */ /* 0x100fe40000004100 */
[-C--:B------:R-:W-:Y:S01]  /*7780*/  FMUL.FTZ R37, R10, R9.reuse ;  /* 0x000000090a257220 */ /* 0x080fe20000410000 */
[----:B------:R-:W-:Y:S01]  /*7790*/  FFMA.FTZ R24, R6, R9, -R5 ;  /* 0x0000000906187223 */ /* 0x000fe20000010805 */
[----:B------:R-:W-:Y:S02]  /*77a0*/  HADD2.F32 R11, -RZ, R11.H1_H1 ;  /* 0x3000000bff0b7230 */ /* 0x000fe40000004100 */
[----:B------:R-:W-:Y:S01]  /*77b0*/  FFMA.FTZ R35, R26, R8, -R35 ;  /* 0x000000081a237223 */ /* 0x000fe20000010823 */
[----:B------:R-:W-:-:S02]  /*77c0*/  HADD2.F32 R5, -RZ, R3.H0_H0 ;  /* 0x20000003ff057230 */ /* 0x000fc40000004100 */
[----:B------:R-:W-:Y:S02]  /*77d0*/  HADD2.F32 R10, -RZ, R3.H1_H1 ;  /* 0x30000003ff0a7230 */ /* 0x000fe40000004100 */
[--C-:B------:R-:W-:Y:S02]  /*77e0*/  HADD2.F32 R4, -RZ, R0.reuse.H1_H1 ;  /* 0x30000000ff047230 */ /* 0x100fe40000004100 */
[----:B------:R-:W-:Y:S02]  /*77f0*/  HADD2.F32 R8, -RZ, R0.H0_H0 ;  /* 0x20000000ff087230 */ /* 0x000fe40000004100 */
[----:B------:R-:W-:Y:S01]  /*7800*/  FFMA.FTZ R26, R6, R25, R37 ;  /* 0x00000019061a7223 */ /* 0x000fe20000010025 */
[--C-:B------:R-:W-:Y:S02]  /*7810*/  HADD2.F32 R27, -RZ, R7.reuse.H0_H0 ;  /* 0x20000007ff1b7230 */ /* 0x100fe40000004100 */
[----:B------:R-:W-:Y:S01]  /*7820*/  FMUL.FTZ R6, R32, R5 ;  /* 0x0000000520067220 */ /* 0x000fe20000410000 */
[----:B------:R-:W-:-:S02]  /*7830*/  HADD2.F32 R7, -RZ, R7.H1_H1 ;  /* 0x30000007ff077230 */ /* 0x000fc40000004100 */
[C---:B------:R-:W-:Y:S01]  /*7840*/  FMUL.FTZ R34, R11.reuse, R10 ;  /* 0x0000000a0b227220 */ /* 0x040fe20000410000 */
[----:B------:R-:W-:Y:S01]  /*7850*/  FMUL.FTZ R32, R32, R4 ;  /* 0x0000000420207220 */ /* 0x000fe20000410000 */
[----:B------:R-:W-:Y:S01]  /*7860*/  FMUL.FTZ R9, R11, R8 ;  /* 0x000000080b097220 */ /* 0x000fe20000410000 */
[----:B------:R-:W-:Y:S01]  /*7870*/  FFMA.FTZ R11, R27, R4, -R6 ;  /* 0x000000041b0b7223 */ /* 0x000fe20000010806 */
[----:B------:R-:W-:Y:S01]  /*7880*/  FFMA.FTZ R34, R7, R8, -R34 ;  /* 0x0000000807227223 */ /* 0x000fe20000010822 */
[----:B------:R-:W-:Y:S01]  /*7890*/  FFMA.FTZ R32, R27, R5, R32 ;  /* 0x000000051b207223 */ /* 0x000fe20000010020 */
        /* <DEDUP_REMOVED lines=9> */
[----:B------:R1:W-:Y:S04]  /*7930*/  STS.128 [R40+0xc400], R4 ;  /* 0x00c4000428007388 */ /* 0x0003e80000000c00 */
[----:B------:R1:W-:Y:S02]  /*7940*/  STS.128 [R42+0xc400], R8 ;  /* 0x00c400082a007388 */ /* 0x0003e40000000c00 */
.L_x_13140:
[----:B------:R-:W-:Y:S05]  /*7950*/  BSYNC B1 ;  /* 0x0000000000017941 */ /* 0x000fea0003800000 */
.L_x_13139:
[----:B------:R-:W-:Y:S05]  /*7960*/  @P0 BRA `(.L_x_13131) ;  /* 0x0000000400600947 */ /* 0x000fea0003800000 */
[----:B-1----:R-:W2:Y:S01]  /*7970*/  LDL R8, [R1+0x80] ;  /* 0x0000800001087983 */ /* 0x002ea20000100800 */
[C---:B------:R-:W-:Y:S02]  /*7980*/  VIADD R4, R18.reuse, 0x60 ;  /* 0x0000006012047836 */ /* 0x040fe40000000000 */
[----:B------:R-:W-:Y:S01]  /*7990*/  VIADD R5, R18, 0x60 ;  /* 0x0000006012057836 */ /* 0x000fe20000000000 */
[----:B------:R-:W3:Y:S02]  /*79a0*/  LDL R40, [R1+0xa0] ;  /* 0x0000a00001287983 */ /* 0x000ee40000100800 */
[----:B------:R-:W-:Y:S01]  /*79b0*/  SHF.L.U32 R4, R4, 0x6, RZ ;  /* 0x0000000604047819 */ /* 0x000fe200000006ff */
[----:B------:R-:W-:-:S03]  /*79c0*/  IMAD.SHL.U32 R5, R5, 0x40, RZ ;  /* 0x0000004005057824 */ /* 0x000fc600078e00ff */
[----:B------:R-:W-:Y:S02]  /*79d0*/  LOP3.LUT R4, R4, 0x1c0, RZ, 0xc0, !PT ;  /* 0x000001c004047812 */ /* 0x000fe400078ec0ff */
[----:B------:R-:W-:Y:S02]  /*79e0*/  LOP3.LUT R5, R5, 0x1c0, RZ, 0xc0, !PT ;  /* 0x000001c005057812 */ /* 0x000fe400078ec0ff */
[----:B------:R-:W-:-:S04]  /*79f0*/  SHF.R.U32.HI R4, RZ, 0x3, R4 ;  /* 0x00000003ff047819 */ /* 0x000fc80000011604 */
[----:B------:R-:W-:Y:S01]  /*7a00*/  LOP3.LUT R21, R4, R21, R5, 0x1e, !PT ;  /* 0x0000001504157212 */ /* 0x000fe200078e1e05 */
[----:B------:R-:W-:Y:S02]  /*7a10*/  HADD2.F32 R34, -RZ, R20.H1_H1 ;  /* 0x30000014ff227230 */ /* 0x000fe40000004100 */
[--C-:B------:R-:W-:Y:S02]  /*7a20*/  HADD2.F32 R36, -RZ, R44.reuse.H0_H0 ;  /* 0x2000002cff247230 */ /* 0x100fe40000004100 */
[----:B------:R-:W-:Y:S02]  /*7a30*/  HADD2.F32 R38, -RZ, R44.H1_H1 ;  /* 0x3000002cff267230 */ /* 0x000fe40000004100 */
[----:B------:R-:W-:Y:S02]  /*7a40*/  HADD2.F32 R39, -RZ, R15.H0_H0 ;  /* 0x2000000fff277230 */ /* 0x000fe40000004100 */
[----:B------:R-:W-:Y:S02]  /*7a50*/  HADD2.F32 R41, -RZ, R20.H0_H0 ;  /* 0x20000014ff297230 */ /* 0x000fe40000004100 */
[----:B--2---:R-:W-:Y:S01]  /*7a60*/  IMAD.IADD R21, R8, 0x1, R21 ;  /* 0x0000000108157824 */ /* 0x004fe200078e0215 */
[----:B---3--:R-:W1:Y:S04]  /*7a70*/  LDS.128 R4, [R40+0xc400] ;  /* 0x00c4000028047984 */ /* 0x008e680000000c00 */
[----:B------:R-:W-:-:S05]  /*7a80*/  LEA R21, R21, R2, 0x1 ;  /* 0x0000000215157211 */ /* 0x000fca00078e08ff */
[----:B------:R-:W2:Y:S01]  /*7a90*/  LDS.128 R8, [R21+0xc400] ;  /* 0x00c4000015087984 */ /* 0x000ea20000000c00 */
[----:B-1----:R-:W-:Y:S02]  /*7aa0*/  HADD2.F32 R24, -RZ, R4.H0_H0 ;  /* 0x20000004ff187230 */ /* 0x002fe40000004100 */
[--C-:B--2---:R-:W-:Y:S02]  /*7ab0*/  HADD2.F32 R28, -RZ, R8.reuse.H0_H0 ;  /* 0x20000008ff1c7230 */ /* 0x104fe40000004100 */
[----:B------:R-:W-:-:S03]  /*7ac0*/  HADD2.F32 R8, -RZ, R8.H1_H1 ;  /* 0x30000008ff087230 */ /* 0x000fc60000004100 */
[-C--:B------:R-:W-:Y:S01]  /*7ad0*/  FMUL.FTZ R33, R36, R28.reuse ;  /* 0x0000001c24217220 */ /* 0x080fe20000410000 */
[----:B------:R-:W-:Y:S01]  /*7ae0*/  FMUL.FTZ R35, R34, R28 ;  /* 0x0000001c22237220 */ /* 0x000fe20000410000 */
[----:B------:R-:W-:Y:S02]  /*7af0*/  HADD2.F32 R28, -RZ, R15.H1_H1 ;  /* 0x3000000fff1c7230 */ /* 0x000fe40000004100 */
[-C--:B------:R-:W-:Y:S01]  /*7b00*/  FMUL.FTZ R37, R38, R8.reuse ;  /* 0x0000000826257220 */ /* 0x080fe20000410000 */
[----:B------:R-:W-:Y:S02]  /*7b10*/  HADD2.F32 R4, -RZ, R4.H1_H1 ;  /* 0x30000004ff047230 */ /* 0x000fe40000004100 */
[--C-:B------:R-:W-:Y:S02]  /*7b20*/  HADD2.F32 R30, -RZ, R9.reuse.H0_H0 ;  /* 0x20000009ff1e7230 */ /* 0x100fe40000004100 */
[----:B------:R-:W-:Y:S01]  /*7b30*/  FMUL.FTZ R15, R28, R8 ;  /* 0x000000081c0f7220 */ /* 0x000fe20000410000 */
[----:B------:R-:W-:-:S02]  /*7b40*/  HADD2.F32 R9, -RZ, R9.H1_H1 ;  /* 0x30000009ff097230 */ /* 0x000fc40000004100 */
[-C--:B------:R-:W-:Y:S01]  /*7b50*/  FFMA.FTZ R8, R28, R4.reuse, -R37 ;  /* 0x000000041c087223 */ /* 0x080fe20000010825 */
[--C-:B------:R-:W-:Y:S02]  /*7b60*/  HADD2.F32 R37, -RZ, R14.reuse.H1_H1 ;  /* 0x3000000eff257230 */ /* 0x100fe40000004100 */
[----:B------:R-:W-:Y:S01]  /*7b70*/  FFMA.FTZ R20, R38, R4, R15 ;  /* 0x0000000426147223 */ /* 0x000fe2000001000f */
[----:B0-----:R-:W-:Y:S02]  /*7b80*/  HADD2.F32 R25, -RZ, R5.H0_H0 ;  /* 0x20000005ff197230 */ /* 0x001fe40000004100 */
[----:B------:R-:W-:Y:S02]  /*7b90*/  HADD2.F32 R15, -RZ, R13.H1_H1 ;  /* 0x3000000dff0f7230 */ /* 0x000fe40000004100 */
[----:B------:R-:W-:Y:S01]  /*7ba0*/  FMUL.FTZ R4, R37, R9 ;  /* 0x0000000925047220 */ /* 0x000fe20000410000 */
[----:B------:R-:W-:Y:S02]  /*7bb0*/  HADD2.F32 R5, -RZ, R5.H1_H1 ;  /* 0x30000005ff057230 */ /* 0x000fe40000004100 */
[----:B------:R-:W-:Y:S01]  /*7bc0*/  FFMA.FTZ R33, R34, R24, -R33 ;  /* 0x0000001822217223 */ /* 0x000fe20000010821 */
[----:B------:R-:W-:-:S02]  /*7bd0*/  HADD2.F32 R34, -RZ, R14.H0_H0 ;  /* 0x2000000eff227230 */ /* 0x000fc40000004100 */
[C---:B------:R-:W-:Y:S01]  /*7be0*/  FMUL.FTZ R14, R15.reuse, R9 ;  /* 0x000000090f0e7220 */ /* 0x040fe20000410000 */
[--C-:B------:R-:W-:Y:S02]  /*7bf0*/  HADD2.F32 R31, -RZ, R10.reuse.H0_H0 ;  /* 0x2000000aff1f7230 */ /* 0x100fe40000004100 */
[----:B------:R-:W-:Y:S01]  /*7c00*/  FFMA.FTZ R9, R15, R5, -R4 ;  /* 0x000000050f097223 */ /* 0x000fe20000010804 */
[----:B------:R-:W-:Y:S02]  /*7c10*/  HADD2.F32 R10, -RZ, R10.H1_H1 ;  /* 0x3000000aff0a7230 */ /* 0x000fe40000004100 */
[----:B------:R-:W-:Y:S01]  /*7c20*/  FFMA.FTZ R35, R36, R24, R35 ;  /* 0x0000001824237223 */ /* 0x000fe20000010023 */
[----:B------:R-:W-:Y:S02]  /*7c30*/  HADD2.F32 R4, -RZ, R13.H0_H0 ;  /* 0x2000000dff047230 */ /* 0x000fe40000004100 */
[----:B------:R-:W-:Y:S01]  /*7c40*/  FMUL.FTZ R24, R41, R30 ;  /* 0x0000001e29187220 */ /* 0x000fe20000410000 */
[----:B------:R-:W-:-:S02]  /*7c50*/  HADD2.F32 R28, -RZ, R12.H1_H1 ;  /* 0x3000000cff1c7230 */ /* 0x000fc40000004100 */
[----:B------:R-:W-:Y:S01]  /*7c60*/  FMUL.FTZ R30, R39, R30 ;  /* 0x0000001e271e7220 */ /* 0x000fe20000410000 */
[----:B------:R-:W-:Y:S02]  /*7c70*/  HADD2.F32 R26, -RZ, R6.H0_H0 ;  /* 0x20000006ff1a7230 */ /* 0x000fe40000004100 */
[----:B------:R-:W-:Y:S01]  /*7c80*/  FFMA.FTZ R13, R37, R5, R14 ;  /* 0x00000005250d7223 */ /* 0x000fe2000001000e */
[----:B------:R-:W-:Y:S02]  /*7c90*/  HADD2.F32 R12, -RZ, R12.H0_H0 ;  /* 0x2000000cff0c7230 */ /* 0x000fe40000004100 */
[----:B------:R-:W-:Y:S01]  /*7ca0*/  FMUL.FTZ R5, R4, R10 ;  /* 0x0000000a04057220 */ /* 0x000fe20000410000 */
[----:B------:R-:W-:Y:S02]  /*7cb0*/  HADD2.F32 R6, -RZ, R6.H1_H1 ;  /* 0x30000006ff067230 */ /* 0x000fe40000004100 */
[-C--:B------:R-:W-:Y:S01]  /*7cc0*/  FFMA.FTZ R24, R39, R25.reuse, -R24 ;  /* 0x0000001927187223 */ /* 0x080fe20000010818 */
[----:B------:R-:W-:Y:S01]  /*7cd0*/  FFMA.FTZ R30, R41, R25, R30 ;  /* 0x00000019291e7223 */ /* 0x000fe2000001001e */
[----:B------:R-:W-:-:S02]  /*7ce0*/  HADD2.F32 R32, -RZ, R11.H0_H0 ;  /* 0x2000000bff207230 */ /* 0x000fc40000004100 */
[C---:B------:R-:W-:Y:S01]  /*7cf0*/  FMUL.FTZ R25, R12.reuse, R10 ;  /* 0x0000000a0c197220 */ /* 0x040fe20000410000 */
[----:B------:R-:W-:Y:S02]  /*7d00*/  HADD2.F32 R11, -RZ, R11.H1_H1 ;  /* 0x3000000bff0b7230 */ /* 0x000fe40000004100 */
[----:B------:R-:W-:Y:S01]  /*7d10*/  FFMA.FTZ R10, R12, R6, -R5 ;  /* 0x000000060c0a7223 */ /* 0x000fe20000010805 */
[--C-:B------:R-:W-:Y:S02]  /*7d20*/  HADD2.F32 R39, -RZ, R3.reuse.H0_H0 ;  /* 0x20000003ff277230 */ /* 0x100fe40000004100 */
[----:B------:R-:W-:Y:S02]  /*7d30*/  HADD2.F32 R41, -RZ, R3.H1_H1 ;  /* 0x30000003ff297230 */ /* 0x000fe40000004100 */
[--C-:B------:R-:W-:Y:S02]  /*7d40*/  HADD2.F32 R5, -RZ, R0.reuse.H1_H1 ;  /* 0x30000000ff057230 */ /* 0x100fe40000004100 */
[----:B------:R-:W-:-:S02]  /*7d50*/  HADD2.F32 R37, -RZ, R0.H0_H0 ;  /* 0x20000000ff257230 */ /* 0x000fc40000004100 */
[----:B------:R-:W-:Y:S01]  /*7d60*/  FFMA.FTZ R0, R4, R6, R25 ;  /* 0x0000000604007223 */ /* 0x000fe20000010019 */
[--C-:B------:R-:W-:Y:S02]  /*7d70*/  HADD2.F32 R27, -RZ, R7.reuse.H0_H0 ;  /* 0x20000007ff1b7230 */ /* 0x100fe40000004100 */
[----:B------:R-:W-:Y:S01]  /*7d80*/  FMUL.FTZ R15, R34, R31 ;  /* 0x0000001f220f7220 */ /* 0x000fe20000410000 */
[----:B------:R-:W-:Y:S02]  /*7d90*/  HADD2.F32 R7, -RZ, R7.H1_H1 ;  /* 0x30000007ff077230 */ /* 0x000fe40000004100 */
[-C--:B------:R-:W-:Y:S01]  /*7da0*/  FMUL.FTZ R4, R39, R32.reuse ;  /* 0x0000002027047220 */ /* 0x080fe20000410000 */
[----:B------:R-:W-:Y:S01]  /*7db0*/  FMUL.FTZ R6, R41, R11 ;  /* 0x0000000b29067220 */ /* 0x000fe20000410000 */
[C---:B------:R-:W-:Y:S01]  /*7dc0*/  FMUL.FTZ R31, R28.reuse, R31 ;  /* 0x0000001f1c1f7220 */ /* 0x040fe20000410000 */
[----:B------:R-:W-:Y:S01]  /*7dd0*/  FMUL.FTZ R32, R5, R32 ;  /* 0x0000002005207220 */ /* 0x000fe20000410000 */
[----:B------:R-:W-:Y:S01]  /*7de0*/  FMUL.FTZ R14, R37, R11 ;  /* 0x0000000b250e7220 */ /* 0x000fe20000410000 */
[-C--:B------:R-:W-:Y:S01]  /*7df0*/  FFMA.FTZ R15, R28, R26.reuse, -R15 ;  /* 0x0000001a1c0f7223 */ /* 0x080fe2000001080f */
[----:B------:R-:W-:Y:S01]  /*7e00*/  FFMA.FTZ R3, R5, R27, -R4 ;  /* 0x0000001b05037223 */ /* 0x000fe20000010804 */
[----:B------:R-:W-:Y:S01]  /*7e10*/  FFMA.FTZ R12, R37, R7, -R6 ;  /* 0x00000007250c7223 */ /* 0x000fe20000010806 */
[----:B------:R-:W-:Y:S01]  /*7e20*/  FFMA.FTZ R31, R34, R26, R31 ;  /* 0x0000001a221f7223 */ /* 0x000fe2000001001f */
        /* <DEDUP_REMOVED lines=10> */
[----:B------:R2:W-:Y:S04]  /*7ed0*/  STS.128 [R40+0xc400], R4 ;  /* 0x00c4000428007388 */ /* 0x0005e80000000c00 */
[----:B------:R2:W-:Y:S02]  /*7ee0*/  STS.128 [R21+0xc400], R8 ;  /* 0x00c4000815007388 */ /* 0x0005e40000000c00 */
.L_x_13131:
[----:B------:R-:W-:Y:S05]  /*7ef0*/  BSYNC B0 ;  /* 0x0000000000007941 */ /* 0x000fea0003800000 */
.L_x_13120:
[----:B------:R-:W-:Y:S01]  /*7f00*/  @!PT LDS RZ, [RZ] ;  /* 0x00000000fffff984 */ /* 0x000fe20000000800 */
[----:B------:R-:W-:Y:S01]  /*7f10*/  @!PT LDS RZ, [RZ] ;  /* 0x00000000fffff984 */ /* 0x000fe20000000800 */
[----:B------:R-:W-:Y:S01]  /*7f20*/  @!PT LDS RZ, [RZ] ;  /* 0x00000000fffff984 */ /* 0x000fe20000000800 */
[----:B------:R-:W-:Y:S01]  /*7f30*/  @!PT LDS RZ, [RZ] ;  /* 0x00000000fffff984 */ /* 0x000fe20000000800 */
[----:B------:R3:W-:Y:S06]  /*7f40*/  MEMBAR.ALL.CTA ;  /* 0x0000000000007992 */ /* 0x0007ec0000008000 */
[----:B---3--:R-:W3:Y:S01]  /*7f50*/  FENCE.VIEW.ASYNC.S ;  /* 0x00000000000073c6 */ /* 0x008ee20000000000 */
[----:B------:R-:W-:Y:S05]  /*7f60*/  WARPSYNC.ALL ;  /* 0x0000000000007948 */ /* 0x000fea0003800000 */
[----:B---3--:R-:W-:Y:S06]  /*7f70*/  BAR.SYNC.DEFER_BLOCKING 0xd, 0x180 ;  /* 0x0346000000007b1d */ /* 0x008fec0000010000 */
.L_x_13117:
[----:B-1----:R-:W3:Y:S02]  /*7f80*/  LDL R0, [R1+0x14] ;  /* 0x0000140001007983 */ /* 0x002ee40000100800 */
[----:B---3--:R-:W-:-:S13]  /*7f90*/  ISETP.NE.AND P0, PT, R0, 0x3, PT ;  /* 0x000000030000780c */ /* 0x008fda0003f05270 */
[----:B------:R-:W-:Y:S05]  /*7fa0*/  @!P0 BRA `(.L_x_13141) ;  /* 0x0000000000048947 */ /* 0x000fea0003800000 */
[----:B------:R-:W-:Y:S01]  /*7fb0*/  BPT.TRAP 0x1 ;  /* 0x000000040000795c */ /* 0x000fe20000300000 */
.L_x_13141:
[----:B0-2---:R-:W2:Y:S01]  /*7fc0*/  LDL R3, [R1+0x30] ;  /* 0x0000300001037983 */ /* 0x005ea20000100800 */
[----:B------:R-:W-:Y:S01]  /*7fd0*/  IMAD R0, R152, 0x8, R2 ;  /* 0x0000000898007824 */ /* 0x000fe200078e0202 */
[----:B--2---:R-:W-:-:S04]  /*7fe0*/  SHF.L.U32 R5, R3, 0x1f, RZ ;  /* 0x0000001f03057819 */ /* 0x004fc800000006ff */
[----:B------:R0:W1:Y:S01]  /*7ff0*/  SYNCS.PHASECHK.TRANS64.TRYWAIT P1, [R0+URZ+0x30830], R5 ;  /* 0x03083005000075a7 */ /* 0x000062000802017f */
[----:B------:R-:W-:Y:S05]  /*8000*/  @!P0 BRA `(.L_x_13142) ;  /* 0x0000000000048947 */ /* 0x000fea0003800000 */
[----:B------:R-:W-:Y:S01]  /*8010*/  BPT.TRAP 0x1 ;  /* 0x000000040000795c */ /* 0x000fe20000300000 */
.L_x_13142:
[----:B------:R-:W-:Y:S02]  /*8020*/  VIADD R3, R2, 0x12400 ;  /* 0x0001240002037836 */ /* 0x000fe40000000000 */
[----:B------:R-:W-:-:S03]  /*8030*/  IMAD R4, R29, 0x2000, R2 ;  /* 0x000020001d047824 */ /* 0x000fc600078e0202 */
[----:B------:R-:W-:Y:S02]  /*8040*/  SHF.R.U32.HI R3, RZ, 0x4, R3 ;  /* 0x00000004ff037819 */ /* 0x000fe40000011603 */
[----:B------:R2:W-:Y:S02]  /*8050*/  STL [R1+0x74], R4 ;  /* 0x0000740401007387 */ /* 0x0005e40000100800 */
[----:B------:R-:W-:-:S04]  /*8060*/  LOP3.LUT R3, R3, 0x3fff, RZ, 0xc0, !PT ;  /* 0x00003fff03037812 */ /* 0x000fc800078ec0ff */
[----:B------:R-:W-:Y:S02]  /*8070*/  LOP3.LUT R3, R3, 0x10000, RZ, 0xfc, !PT ;  /* 0x0001000003037812 */ /* 0x000fe400078efcff */
[----:B--2---:R-:W-:-:S03]  /*8080*/  IADD3 R4, R4, 0xc400, RZ ;  /* 0x0000c40004047810 */ /* 0x004fc60007ffe0ff */
[----:B------:R2:W-:Y:S01]  /*8090*/  STL [R1+0x7c], R3 ;  /* 0x00007c0301007387 */ /* 0x0005e20000100800 */
[----:B------:R-:W-:-:S04]  /*80a0*/  SHF.R.U32.HI R4, RZ, 0x4, R4 ;  /* 0x00000004ff047819 */ /* 0x000fc80000011604 */
[----:B------:R-:W-:Y:S01]  /*80b0*/  LOP3.LUT R4, R4, 0x3fff, RZ, 0xc0, !PT ;  /* 0x00003fff04047812 */ /* 0x000fe200078ec0ff */
[----:B-1----:R-:W-:Y:S06]  /*80c0*/  @P1 BRA `(.L_x_13143) ;  /* 0x0000000000081947 */ /* 0x002fec0003800000 */
[----:B------:R-:W1:Y:S02]  /*80d0*/  SYNCS.PHASECHK.TRANS64.TRYWAIT P1, [R0+URZ+0x30830], R5 ;  /* 0x03083005000075a7 */ /* 0x000e64000802017f */
[----:B-1----:R-:W-:Y:S05]  /*80e0*/  @!P1 BRA `(.L_x_13144) ;  /* 0x0000010400a49947 */ /* 0x002fea0003800000 */
.L_x_13143:
[----:B--2---:R-:W2:Y:S01]  /*80f0*/  LDL R3, [R1+0x7c] ;  /* 0x00007c0001037983 */ /* 0x004ea20000100800 */
[----:B------:R-:W-:Y:S01]  /*8100*/  LOP3.LUT R8, R4, 0x10000, RZ, 0xfc, !PT ;  /* 0x0001000004087812 */ /* 0x000fe200078efcff */
[----:B01----:R-:W-:Y:S01]  /*8110*/  IMAD.MOV.U32 R5, RZ, RZ, 0x40000040 ;  /* 0x40000040ff057424 */ /* 0x003fe200078e00ff */
[----:B------:R-:W-:Y:S05]  /*8120*/  WARPSYNC.ALL ;  /* 0x0000000000007948 */ /* 0x000fea0003800000 */
[----:B------:R-:W-:Y:S01]  /*8130*/  IMAD.MOV.U32 R9, RZ, RZ, 0x40000040 ;  /* 0x40000040ff097424 */ /* 0x000fe200078e00ff */
[----:B------:R-:W-:Y:S01]  /*8140*/  R2UR UR7, R5 ;  /* 0x00000000050772ca */ /* 0x000fe200000e0000 */
[----:B-----5:R-:W-:Y:S01]  /*8150*/  WARPGROUP.ARRIVE ;  /* 0x00000000000079c5 */ /* 0x020fe20000000000 */
[C---:B------:R-:W-:Y:S01]  /*8160*/  R2UR UR4, R8.reuse ;  /* 0x00000000080472ca */ /* 0x040fe200000e0000 */
[C---:B------:R-:W-:Y:S01]  /*8170*/  VIADD R12, R8.reuse, 0x2 ;  /* 0x00000002080c7836 */ /* 0x040fe20000000000 */
[----:B------:R-:W-:Y:S01]  /*8180*/  R2UR UR5, R9 ;  /* 0x00000000090572ca */ /* 0x000fe200000e0000 */
[----:B------:R-:W-:Y:S01]  /*8190*/  IMAD.MOV.U32 R13, RZ, RZ, 0x40000040 ;  /* 0x40000040ff0d7424 */ /* 0x000fe200078e00ff */
[----:B------:R-:W-:Y:S01]  /*81a0*/  MOV R7, 0x40000040 ;  /* 0x4000004000077802 */ /* 0x000fe20000000f00 */
[----:B------:R-:W-:Y:S01]  /*81b0*/  VIADD R10, R8, 0x4 ;  /* 0x00000004080a7836 */ /* 0x000fe20000000000 */
[----:B------:R-:W-:Y:S01]  /*81c0*/  MOV R5, 0x40000040 ;  /* 0x4000004000057802 */ /* 0x000fe20000000f00 */
[----:B------:R-:W-:Y:S01]  /*81d0*/  IMAD.MOV.U32 R11, RZ, RZ, 0x40000040 ;  /* 0x40000040ff0b7424 */ /* 0x000fe200078e00ff */
[----:B------:R-:W-:Y:S04]  /*81e0*/  STL.64 [R1+0x50], R8 ;  /* 0x0000500801007387 */ /* 0x000fe80000100a00 */
[----:B------:R0:W-:Y:S04]  /*81f0*/  STL.64 [R1+0x68], R12 ;  /* 0x0000680c01007387 */ /* 0x0001e80000100a00 */
[----:B------:R-:W-:Y:S01]  /*8200*/  STL.64 [R1+0x60], R10 ;  /* 0x0000600a01007387 */ /* 0x000fe20000100a00 */
[----:B--2---:R-:W-:-:S04]  /*8210*/  IMAD R4, R152, 0x600, R3 ;  /* 0x0000060098047824 */ /* 0x004fc800078e0203 */
[C---:B------:R-:W-:Y:S01]  /*8220*/  VIADD R6, R4.reuse, 0x2 ;  /* 0x0000000204067836 */ /* 0x040fe20000000000 */
[----:B------:R-:W-:-:S13]  /*8230*/  R2UR UR6, R4 ;  /* 0x00000000040672ca */ /* 0x000fda00000e0000 */
[----:B------:R-:W-:Y:S01]  /*8240*/  HGMMA.64x192x16.F32 R24, gdesc[UR4], RZ, !UPT, gsb0 ;  /* 0x02e00000041879f0 */ /* 0x000fe2000c0008ff */
[----:B------:R-:W-:Y:S01]  /*8250*/  R2UR UR6, R6 ;  /* 0x00000000060672ca */ /* 0x000fe200000e0000 */
[C---:B------:R-:W-:Y:S01]  /*8260*/  VIADD R6, R4.reuse, 0x4 ;  /* 0x0000000404067836 */ /* 0x040fe20000000000 */
[----:B------:R-:W-:Y:S01]  /*8270*/  R2UR UR7, R7 ;  /* 0x00000000070772ca */ /* 0x000fe200000e0000 */
[----:B------:R-:W-:Y:S01]  /*8280*/  VIADD R4, R4, 0x6 ;  /* 0x0000000604047836 */ /* 0x000fe20000000000 */
[----:B------:R-:W-:Y:S02]  /*8290*/  R2UR UR4, R12 ;  /* 0x000000000c0472ca */ /* 0x000fe400000e0000 */
[----:B------:R-:W-:Y:S02]  /*82a0*/  R2UR UR5, R13 ;  /* 0x000000000d0572ca */ /* 0x000fe400000e0000 */
[----:B------:R-:W-:Y:S01]  /*82b0*/  MOV R7, 0x40000040 ;  /* 0x4000004000077802 */ /* 0x000fe20000000f00 */
[----:B------:R-:W-:-:S02]  /*82c0*/  WARPGROUP.DEPBAR.LE gsb0, 0x0 ;  /* 0x00008000000079c5 */ /* 0x000fc40000010000 */
[----:B------:R-:W-:-:S08]  /*82d0*/  WARPGROUP.ARRIVE ;  /* 0x00000000000079c5 */ /* 0x000fd00000000000 */
[----:B------:R-:W-:Y:S01]  /*82e0*/  HGMMA.64x192x16.F32 R24, gdesc[UR4], R24, gsb0 ;  /* 0x02e00000041879f0 */ /* 0x000fe20008000818 */
[----:B------:R-:W-:Y:S01]  /*82f0*/  R2UR UR6, R6 ;  /* 0x00000000060672ca */ /* 0x000fe200000e0000 */
[----:B------:R-:W-:Y:S01]  /*8300*/  VIADD R6, R8, 0x6 ;  /* 0x0000000608067836 */ /* 0x000fe20000000000 */
[----:B------:R-:W-:Y:S01]  /*8310*/  R2UR UR7, R7 ;  /* 0x00000000070772ca */ /* 0x000fe200000e0000 */
[----:B------:R-:W-:Y:S01]  /*8320*/  IMAD.MOV.U32 R7, RZ, RZ, 0x40000040 ;  /* 0x40000040ff077424 */ /* 0x000fe200078e00ff */
[----:B------:R-:W-:Y:S02]  /*8330*/  R2UR UR4, R10 ;  /* 0x000000000a0472ca */ /* 0x000fe400000e0000 */
[----:B------:R-:W-:Y:S02]  /*8340*/  R2UR UR5, R11 ;  /* 0x000000000b0572ca */ /* 0x000fe400000e0000 */
[----:B------:R1:W-:Y:S01]  /*8350*/  STL.64 [R1+0x58], R6 ;  /* 0x0000580601007387 */ /* 0x0003e20000100a00 */
[----:B------:R-:W-:-:S02]  /*8360*/  WARPGROUP.DEPBAR.LE gsb0, 0x0 ;  /* 0x00008000000079c5 */ /* 0x000fc40000010000 */
[----:B------:R-:W-:-:S08]  /*8370*/  WARPGROUP.ARRIVE ;  /* 0x00000000000079c5 */ /* 0x000fd00000000000 */
[----:B------:R-:W-:Y:S01]  /*8380*/  HGMMA.64x192x16.F32 R24, gdesc[UR4], R24, gsb0 ;  /* 0x02e00000041879f0 */ /* 0x000fe20008000818 */
[----:B------:R-:W-:Y:S02]  /*8390*/  R2UR UR7, R5 ;  /* 0x00000000050772ca */ /* 0x000fe400000e0000 */
[----:B------:R-:W2:Y:S01]  /*83a0*/  LDL R5, [R1+0xa8] ;  /* 0x0000a80001057983 */ /* 0x000ea20000100800 */
[----:B------:R-:W-:Y:S02]  /*83b0*/  R2UR UR6, R4 ;  /* 0x00000000040672ca */ /* 0x000fe400000e0000 */
[----:B------:R-:W-:Y:S02]  /*83c0*/  R2UR UR4, R6 ;  /* 0x00000000060472ca */ /* 0x000fe400000e0000 */
[----:B------:R-:W-:Y:S01]  /*83d0*/  R2UR UR5, R7 ;  /* 0x00000000070572ca */ /* 0x000fe200000e0000 */
[----:B------:R-:W-:Y:S02]  /*83e0*/  WARPGROUP.DEPBAR.LE gsb0, 0x0 ;  /* 0x00008000000079c5 */ /* 0x000fe40000010000 */
[----:B------:R-:W-:-:S10]  /*83f0*/  WARPGROUP.ARRIVE ;  /* 0x00000000000079c5 */ /* 0x000fd40000000000 */
[----:B------:R-:W-:Y:S01]  /*8400*/  HGMMA.64x192x16.F32 R24, gdesc[UR4], R24, gsb0 ;  /* 0x02e00000041879f0 */ /* 0x000fe20008000818 */
[----:B------:R-:W-:Y:S01]  /*8410*/  ULDC UR4, c[0x0][0x9d8] ;  /* 0x0002760000047ab9 */ /* 0x000fe20000000800 */
[----:B------:R-:W-:Y:S01]  /*8420*/  ULDC UR5, c[0x0][0x988] ;  /* 0x0002620000057ab9 */ /* 0x000fe20000000800 */
[----:B------:R-:W-:Y:S02]  /*8430*/  WARPGROUP.DEPBAR.LE gsb0, 0x0 ;  /* 0x00008000000079c5 */ /* 0x000fe40000010000 */
[----:B------:R-:W-:Y:S01]  /*8440*/  FMUL.FTZ R126, R24, UR4 ;  /* 0x00000004187e7c20 */ /* 0x000fe20008410000 */
[----:B0-----:R-:W-:Y:S01]  /*8450*/  FMUL.FTZ R12, R26, UR4 ;  /* 0x000000041a0c7c20 */ /* 0x001fe20008410000 */
[----:B------:R-:W-:Y:S01]  /*8460*/  FMUL.FTZ R124, R25, UR4 ;  /* 0x00000004197c7c20 */ /* 0x000fe20008410000 */
[----:B------:R-:W-:Y:S01]  /*8470*/  FMUL.FTZ R120, R33, UR4 ;  /* 0x0000000421787c20 */ /* 0x000fe20008410000 */
[----:B------:R-:W-:Y:S01]  /*8480*/  FMUL.FTZ R25, R35, UR4 ;  /* 0x0000000423197c20 */ /* 0x000fe20008410000 */
[----:B-1----:R-:W-:Y:S01]  /*8490*/  FMUL.FTZ R7, R48, UR4 ;  /* 0x0000000430077c20 */ /* 0x002fe20008410000 */
[----:B------:R-:W-:Y:S01]  /*84a0*/  MUFU.TANH R126, R126 ;  /* 0x0000007e007e7308 */ /* 0x000fe20000002400 */
[----:B------:R-:W-:Y:S01]  /*84b0*/  FMUL.FTZ R48, R51, UR4 ;  /* 0x0000000433307c20 */ /* 0x000fe20008410000 */
[----:B------:R-:W-:Y:S01]  /*84c0*/  FMUL.FTZ R51, R55, UR4 ;  /* 0x0000000437337c20 */ /* 0x000fe20008410000 */
[----:B------:R-:W-:Y:S01]  /*84d0*/  FMUL.FTZ R122, R29, UR4 ;  /* 0x000000041d7a7c20 */ /* 0x000fe20008410000 */
[----:B------:R-:W-:Y:S01]  /*84e0*/  FMUL.FTZ R15, R31, UR4 ;  /* 0x000000041f0f7c20 */ /* 0x000fe20008410000 */
[----:B------:R-:W-:-:S03]  /*84f0*/  FMUL.FTZ R55, R66, UR4 ;  /* 0x0000000442377c20 */ /* 0x000fc60008410000 */
[----:B------:R-:W0:Y:S01]  /*8500*/  MUFU.TANH R12, R12 ;  /* 0x0000000c000c7308 */ /* 0x000e220000002400 */
[----:B------:R-:W-:Y:S01]  /*8510*/  FMUL.FTZ R4, R44, UR4 ;  /* 0x000000042c047c20 */ /* 0x000fe20008410000 */
[----:B--2---:R-:W-:Y:S02]  /*8520*/  IMAD.IADD R66, R5, 0x1, R127 ;  /* 0x0000000105427824 */ /* 0x004fe400078e027f */
[----:B------:R-:W-:Y:S01]  /*8530*/  FMUL.FTZ R125, R28, UR4 ;  /* 0x000000041c7d7c20 */ /* 0x000fe20008410000 */
[----:B------:R-:W-:-:S03]  /*8540*/  FMUL.FTZ R3, R40, UR4 ;  /* 0x0000000428037c20 */ /* 0x000fc60008410000 */
[----:B------:R-:W-:Y:S01]  /*8550*/  MUFU.TANH R120, R120 ;  /* 0x0000007800787308 */ /* 0x000fe20000002400 */
[----:B------:R-:W-:-:S07]  /*8560*/  IMAD R5, R155, -0xc0, R66 ;  /* 0xffffff409b057824 */ /* 0x000fce00078e0242 */
[----:B------:R-:W1:Y:S01]  /*8570*/  MUFU.TANH R25, R25 ;  /* 0x0000001900197308 */ /* 0x000e620000002400 */
[----:B------:R-:W-:Y:S01]  /*8580*/  FMUL.FTZ R123, R32, UR4 ;  /* 0x00000004207b7c20 */ /* 0x000fe20008410000 */
[----:B------:R-:W-:-:S06]  /*8590*/  ISETP.GT.AND P3, PT, R5, RZ, PT ;  /* 0x000000ff0500720c */ /* 0x000fcc0003f64270 */
[----:B------:R-:W2:Y:S01]  /*85a0*/  MUFU.TANH R124, R124 ;  /* 0x0000007c007c7308 */ /* 0x000ea20000002400 */
[----:B------:R-:W-:-:S07]  /*85b0*/  FMUL.FTZ R13, R27, UR4 ;  /* 0x000000041b0d7c20 */ /* 0x000fce0008410000 */
[----:B------:R-:W-:Y:S08]  /*85c0*/  MUFU.TANH R122, R122 ;  /* 0x0000007a007a7308 */ /* 0x000ff00000002400 */
[----:B------:R-:W3:Y:S01]  /*85d0*/  MUFU.TANH R15, R15 ;  /* 0x0000000f000f7308 */ /* 0x000ee20000002400 */
[----:B0-----:R-:W-:-:S07]  /*85e0*/  FSEL R12, R12, -INF , P3 ;  /* 0xff8000000c0c7808 */ /* 0x001fce0001800000 */
[----:B------:R-:W0:Y:S01]  /*85f0*/  MUFU.TANH R4, R4 ;  /* 0x0000000400047308 */ /* 0x000e220000002400 */
[----:B------:R-:W-:-:S07]  /*8600*/  FSEL R126, R126, -INF , P3 ;  /* 0xff8000007e7e7808 */ /* 0x000fce0001800000 */
[----:B------:R-:W4:Y:S01]  /*8610*/  MUFU.TANH R125, R125 ;  /* 0x0000007d007d7308 */ /* 0x000f220000002400 */
[----:B------:R-:W-:Y:S01]  /*8620*/  ISETP.GT.AND P3, PT, R5, 0x11, PT ;  /* 0x000000110500780c */ /* 0x000fe20003f64270 */
[----:B------:R-:W-:-:S06]  /*8630*/  FMUL.FTZ R14, R30, UR4 ;  /* 0x000000041e0e7c20 */ /* 0x000fcc0008410000 */
[----:B------:R-:W4:Y:S01]  /*8640*/  MUFU.TANH R3, R3 ;  /* 0x0000000300037308 */ /* 0x000f220000002400 */
[C---:B------:R-:W-:Y:S01]  /*8650*/  ISETP.GT.AND P4, PT, R5.reuse, 0x1, PT ;  /* 0x000000010500780c */ /* 0x040fe20003f84270 */
[----:B------:R-:W-:Y:S01]  /*8660*/  FMUL.FTZ R121, R36, UR4 ;  /* 0x0000000424797c20 */ /* 0x000fe20008410000 */
[----:B------:R-:W-:Y:S01]  /*8670*/  ISETP.GT.AND P1, PT, R5, 0x9, PT ;  /* 0x000000090500780c */ /* 0x000fe20003f24270 */
[----:B------:R-:W-:Y:S01]  /*8680*/  FMUL.FTZ R30, R46, UR4 ;  /* 0x000000042e1e7c20 */ /* 0x000fe20008410000 */
[----:B-1----:R-:W-:-:S03]  /*8690*/  FSEL R25, R25, -INF , P3 ;  /* 0xff80000019197808 */ /* 0x002fc60001800000 */
[----:B------:R-:W1:Y:S01]  /*86a0*/  MUFU.TANH R123, R123 ;  /* 0x0000007b007b7308 */ /* 0x000e620000002400 */
[----:B------:R-:W-:Y:S01]  /*86b0*/  FSEL R120, R120, -INF , P3 ;  /* 0xff80000078787808 */ /* 0x000fe20001800000 */
[----:B------:R-:W-:Y:S01]  /*86c0*/  FMUL.FTZ R46, R68, UR4 ;  /* 0x00000004442e7c20 */ /* 0x000fe20008410000 */
[----:B------:R-:W-:Y:S01]  /*86d0*/  ISETP.GT.AND P3, PT, R5, 0x28, PT ;  /* 0x000000280500780c */ /* 0x000fe20003f64270 */
[----:B------:R-:W-:Y:S01]  /*86e0*/  FMUL.FTZ R6, R37, UR4 ;  /* 0x0000000425067c20 */ /* 0x000fe20008410000 */
[----:B------:R-:W-:-:S03]  /*86f0*/  ISETP.GT.AND P5, PT, R5, 0x8, PT ;  /* 0x000000080500780c */ /* 0x000fc60003fa4270 */
[----:B------:R-:W1:Y:S01]  /*8700*/  MUFU.TANH R13, R13 ;  /* 0x0000000d000d7308 */ /* 0x000e620000002400 */
[----:B--2---:R-:W-:Y:S01]  /*8710*/  FSEL R124, R124, -INF , P4 ;  /* 0xff8000007c7c7808 */ /* 0x004fe20002000000 */
[----:B------:R-:W-:Y:S01]  /*8720*/  FMUL.FTZ R68, R79, UR4 ;  /* 0x000000044f447c20 */ /* 0x000fe20008410000 */
[----:B------:R-:W-:Y:S01]  /*8730*/  FMUL.FTZ R79, R91, UR4 ;  /* 0x000000045b4f7c20 */ /* 0x000fe20008410000 */
[----:B---3--:R-:W-:Y:S02]  /*8740*/  FSEL R15, R15, -INF , P1 ;  /* 0xff8000000f0f7808 */ /* 0x008fe40000800000 */
[----:B------:R-:W-:Y:S02]  /*8750*/  FSEL R122, R122, -INF , P1 ;  /* 0xff8000007a7a7808 */ /* 0x000fe40000800000 */
[----:B------:R-:W2:Y:S01]  /*8760*/  MUFU.TANH R14, R14 ;  /* 0x0000000e000e7308 */ /* 0x000ea20000002400 */
[----:B------:R-:W-:Y:S01]  /*8770*/  ISETP.GT.AND P1, PT, R5, 0x20, PT ;  /* 0x000000200500780c */ /* 0x000fe20003f24270 */
[----:B------:R-:W-:Y:S01]  /*8780*/  FMUL.FTZ R24, R34, UR4 ;  /* 0x0000000422187c20 */ /* 0x000fe20008410000 */
[----:B0-----:R-:W-:-:S02]  /*8790*/  FSEL R91, R4, -INF , P3 ;  /* 0xff800000045b7808 */ /* 0x001fc40001800000 */
[----:B----4-:R-:W-:Y:S02]  /*87a0*/  FSEL R125, R125, -INF , P5 ;  /* 0xff8000007d7d7808 */ /* 0x010fe40002800000 */
[----:B------:R-:W-:Y:S01]  /*87b0*/  FMNMX.FTZ R4, R126, R124, !PT ;  /* 0x0000007c7e047209 */ /* 0x000fe20007810000 */
[----:B------:R-:W0:Y:S01]  /*87c0*/  MUFU.TANH R121, R121 ;  /* 0x0000007900797308 */ /* 0x000e220000002400 */
[----:B------:R-:W-:Y:S01]  /*87d0*/  FMUL.FTZ R35, R93, UR4 ;  /* 0x000000045d237c20 */ /* 0x000fe20008410000 */
[----:B------:R-:W-:Y:S01]  /*87e0*/  FSEL R93, R3, -INF , P1 ;  /* 0xff800000035d7808 */ /* 0x000fe20000800000 */
[----:B------:R-:W-:Y:S01]  /*87f0*/  FMUL.FTZ R8, R41, UR4 ;  /* 0x0000000429087c20 */ /* 0x000fe20008410000 */
[----:B------:R-:W-:Y:S02]  /*8800*/  ISETP.GT.AND P2, PT, R5, 0x10, PT ;  /* 0x000000100500780c */ /* 0x000fe40003f44270 */
[----:B------:R-:W-:Y:S02]  /*8810*/  FMNMX.FTZ R3, R125, R4, !PT ;  /* 0x000000047d037209 */ /* 0x000fe40007810000 */
[----:B------:R-:W3:Y:S01]  /*8820*/  MUFU.TANH R6, R6 ;  /* 0x0000000600067308 */ /* 0x000ee20000002400 */
[----:B------:R-:W-:Y:S01]  /*8830*/  FMUL.FTZ R26, R38, UR4 ;  /* 0x00000004261a7c20 */ /* 0x000fe20008410000 */
[----:B-1----:R-:W-:-:S02]  /*8840*/  FSEL R123, R123, -INF , P2 ;  /* 0xff8000007b7b7808 */ /* 0x002fc40001000000 */
[----:B------:R-:W-:-:S04]  /*8850*/  FMNMX.FTZ R4, R122, R3, !PT ;  /* 0x000000037a047209 */ /* 0x000fc80007810000 */
[----:B------:R-:W1:Y:S01]  /*8860*/  MUFU.TANH R24, R24 ;  /* 0x0000001800187308 */ /* 0x000e620000002400 */
[----:B------:R-:W-:Y:S01]  /*8870*/  FSEL R13, R13, -INF , P4 ;  /* 0xff8000000d0d7808 */ /* 0x000fe20002000000 */
[----:B------:R-:W-:Y:S01]  /*8880*/  FMUL.FTZ R27, R39, UR4 ;  /* 0x00000004271b7c20 */ /* 0x000fe20008410000 */
[----:B------:R-:W-:Y:S01]  /*8890*/  ISETP.GT.AND P4, PT, R5, 0x18, PT ;  /* 0x000000180500780c */ /* 0x000fe20003f84270 */
[----:B------:R-:W-:Y:S01]  /*88a0*/  FMUL.FTZ R10, R45, UR4 ;  /* 0x000000042d0a7c20 */ /* 0x000fe20008410000 */
[----:B------:R-:W-:-:S03]  /*88b0*/  FMNMX.FTZ R3, R123, R4, !PT ;  /* 0x000000047b037209 */ /* 0x000fc60007810000 */
[----:B------:R-:W4:Y:S01]  /*88c0*/  MUFU.TANH R8, R8 ;  /* 0x0000000800087308 */ /* 0x000f220000002400 */
[----:B--2---:R-:W-:Y:S01]  /*88d0*/  FSEL R14, R14, -INF , P5 ;  /* 0xff8000000e0e7808 */ /* 0x004fe20002800000 */
[----:B------:R-:W-:Y:S01]  /*88e0*/  FMUL.FTZ R28, R42, UR4 ;  /* 0x000000042a1c7c20 */ /* 0x000fe20008410000 */
[----:B------:R-:W-:Y:S02]  /*88f0*/  ISETP.GT.AND P5, PT, R5, 0x19, PT ;  /* 0x000000190500780c */ /* 0x000fe40003fa4270 */
[----:B0-----:R-:W-:-:S03]  /*8900*/  FSEL R121, R121, -INF , P4 ;  /* 0xff80000079797808 */ /* 0x001fc60002000000 */
[----:B------:R-:W0:Y:S01]  /*8910*/  MUFU.TANH R26, R26 ;  /* 0x0000001a001a7308 */ /* 0x000e220000002400 */
[----:B------:R-:W-:Y:S01]  /*8920*/  FMNMX.FTZ R4, R120, R3, !PT ;  /* 0x0000000378047209 */ /* 0x000fe20007810000 */
[----:B------:R-:W-:Y:S01]  /*8930*/  FMUL.FTZ R33, R92, UR4 ;  /* 0x000000045c217c20 */ /* 0x000fe20008410000 */
[----:B------:R-:W-:Y:S01]  /*8940*/  FMUL.FTZ R29, R43, UR4 ;  /* 0x000000042b1d7c20 */ /* 0x000fe20008410000 */
[----:B---3--:R-:W-:Y:S01]  /*8950*/  FSEL R92, R6, -INF , P5 ;  /* 0xff800000065c7808 */ /* 0x008fe20002800000 */
[----:B------:R-:W-:Y:S01]  /*8960*/  FMUL.FTZ R32, R49, UR4 ;  /* 0x0000000431207c20 */ /* 0x000fe20008410000 */
[----:B------:R-:W-:Y:S02]  /*8970*/  FMNMX.FTZ R3, R121, R4, !PT ;  /* 0x0000000479037209 */ /* 0x000fe40007810000 */
[----:B------:R-:W2:Y:S01]  /*8980*/  MUFU.TANH R27, R27 ;  /* 0x0000001b001b7308 */ /* 0x000ea20000002400 */
[----:B-1----:R-:W-:Y:S01]  /*8990*/  FSEL R24, R24, -INF , P2 ;  /* 0xff80000018187808 */ /* 0x002fe20001000000 */
[----:B------:R-:W-:Y:S01]  /*89a0*/  FMUL.FTZ R9, R52, UR4 ;  /* 0x0000000434097c20 */ /* 0x000fe20008410000 */
[----:B------:R-:W-:-:S05]  /*89b0*/  ISETP.GT.AND P2, PT, R5, 0x21, PT ;  /* 0x000000210500780c */ /* 0x000fca0003f44270 */
[----:B------:R-:W1:Y:S01]  /*89c0*/  MUFU.TANH R10, R10 ;  /* 0x0000000a000a7308 */ /* 0x000e620000002400 */
[----:B------:R-:W-:Y:S01]  /*89d0*/  FMNMX.FTZ R4, R92, R3, !PT ;  /* 0x000000035c047209 */ /* 0x000fe20007810000 */
[----:B------:R-:W-:Y:S01]  /*89e0*/  FMUL.FTZ R52, R58, UR4 ;  /* 0x000000043a347c20 */ /* 0x000fe20008410000 */
[----:B------:R-:W-:-:S05]  /*89f0*/  FMUL.FTZ R58, R67, UR4 ;  /* 0x00000004433a7c20 */ /* 0x000fca0008410000 */
[----:B------:R-:W3:Y:S01]  /*8a00*/  MUFU.TANH R28, R28 ;  /* 0x0000001c001c7308 */ /* 0x000ee20000002400 */
[----:B------:R-:W-:Y:S01]  /*8a10*/  FMUL.FTZ R67, R82, UR4 ;  /* 0x0000000452437c20 */ /* 0x000fe20008410000 */
[----:B------:R-:W-:Y:S01]  /*8a20*/  FMUL.FTZ R31, R47, UR4 ;  /* 0x000000042f1f7c20 */ /* 0x000fe20008410000 */
[----:B----4-:R-:W-:-:S05]  /*8a30*/  FSEL R82, R8, -INF , P2 ;  /* 0xff80000008527808 */ /* 0x010fca0001000000 */
[----:B------:R-:W4:Y:S01]  /*8a40*/  MUFU.TANH R7, R7 ;  /* 0x0000000700077308 */ /* 0x000f220000002400 */
[----:B------:R-:W-:Y:S01]  /*8a50*/  FMNMX.FTZ R3, R93, R4, !PT ;  /* 0x000000045d037209 */ /* 0x000fe20007810000 */
[----:B------:R-:W-:Y:S01]  /*8a60*/  FMUL.FTZ R34, R53, UR4 ;  /* 0x0000000435227c20 */ /* 0x000fe20008410000 */
[----:B0-----:R-:W-:-:S05]  /*8a70*/  FSEL R26, R26, -INF , P4 ;  /* 0xff8000001a1a7808 */ /* 0x001fca0002000000 */
[----:B------:R-:W0:Y:S01]  /*8a80*/  MUFU.TANH R29, R29 ;  /* 0x0000001d001d7308 */ /* 0x000e220000002400 */
[----:B------:R-:W-:Y:S01]  /*8a90*/  FMUL.FTZ R49, R50, UR4 ;  /* 0x0000000432317c20 */ /* 0x000fe20008410000 */
[----:B------:R-:W-:-:S06]  /*8aa0*/  ISETP.GT.AND P4, PT, R5, 0x29, PT ;  /* 0x000000290500780c */ /* 0x000fcc0003f84270 */
[----:B------:R-:W0:Y:S01]  /*8ab0*/  MUFU.TANH R32, R32 ;  /* 0x0000002000207308 */ /* 0x000e220000002400 */
[----:B------:R-:W-:Y:S01]  /*8ac0*/  FMNMX.FTZ R4, R82, R3, !PT ;  /* 0x0000000352047209 */ /* 0x000fe20007810000 */
[----:B------:R-:W-:Y:S01]  /*8ad0*/  FMUL.FTZ R20, R56, UR4 ;  /* 0x0000000438147c20 */ /* 0x000fe20008410000 */
[----:B------:R-:W-:Y:S01]  /*8ae0*/  FMUL.FTZ R37, R61, UR4 ;  /* 0x000000043d257c20 */ /* 0x000fe20008410000 */
[----:B------:R-:W-:-:S04]  /*8af0*/  FMUL.FTZ R61, R64, UR4 ;  /* 0x00000004403d7c20 */ /* 0x000fc80008410000 */
[----:B------:R-:W0:Y:S01]  /*8b00*/  MUFU.TANH R30, R30 ;  /* 0x0000001e001e7308 */ /* 0x000e220000002400 */
[----:B------:R-:W-:Y:S01]  /*8b10*/  FMUL.FTZ R64, R78, UR4 ;  /* 0x000000044e407c20 */ /* 0x000fe20008410000 */
[----:B--2---:R-:W-:-:S06]  /*8b20*/  FSEL R27, R27, -INF , P5 ;  /* 0xff8000001b1b7808 */ /* 0x004fcc0002800000 */
[----:B------:R-:W2:Y:S01]  /*8b30*/  MUFU.TANH R9, R9 ;  /* 0x0000000900097308 */ /* 0x000ea20000002400 */
[----:B------:R-:W-:Y:S01]  /*8b40*/  ISETP.GT.AND P5, PT, R5, 0x30, PT ;  /* 0x000000300500780c */ /* 0x000fe20003fa4270 */
[----:B------:R-:W-:Y:S01]  /*8b50*/  FMUL.FTZ R36, R57, UR4 ;  /* 0x0000000439247c20 */ /* 0x000fe20008410000 */
[----:B-1----:R-:W-:Y:S02]  /*8b60*/  FSEL R78, R10, -INF , P4 ;  /* 0xff8000000a4e7808 */ /* 0x002fe40002000000 */
[----:B------:R-:W-:-:S03]  /*8b70*/  FMNMX.FTZ R3, R91, R4, !PT ;  /* 0x000000045b037209 */ /* 0x000fc60007810000 */
[----:B------:R-:W1:Y:S01]  /*8b80*/  MUFU.TANH R31, R31 ;  /* 0x0000001f001f7308 */ /* 0x000e620000002400 */
[----:B------:R-:W-:Y:S01]  /*8b90*/  FMUL.FTZ R41, R81, UR4 ;  /* 0x0000000451297c20 */ /* 0x000fe20008410000 */
[----:B---3--:R-:W-:Y:S01]  /*8ba0*/  FSEL R28, R28, -INF , P1 ;  /* 0xff8000001c1c7808 */ /* 0x008fe20000800000 */
[----:B------:R-:W-:-:S05]  /*8bb0*/  FMUL.FTZ R50, R54, UR4 ;  /* 0x0000000436327c20 */ /* 0x000fca0008410000 */
[----:B------:R-:W3:Y:S01]  /*8bc0*/  MUFU.TANH R34, R34 ;  /* 0x0000002200227308 */ /* 0x000ee20000002400 */
[----:B------:R-:W-:Y:S01]  /*8bd0*/  FMUL.FTZ R11, R60, UR4 ;  /* 0x000000043c0b7c20 */ /* 0x000fe20008410000 */
[----:B------:R-:W-:Y:S02]  /*8be0*/  ISETP.GT.AND P1, PT, R5, 0x31, PT ;  /* 0x000000310500780c */ /* 0x000fe40003f24270 */
[----:B----4-:R-:W-:Y:S02]  /*8bf0*/  FSEL R81, R7, -INF , P5 ;  /* 0xff80000007517808 */ /* 0x010fe40002800000 */
[----:B------:R-:W-:Y:S02]  /*8c00*/  FMNMX.FTZ R4, R78, R3, !PT ;  /* 0x000000034e047209 */ /* 0x000fe40007810000 */
[----:B------:R-:W4:Y:S01]  /*8c10*/  MUFU.TANH R49, R49 ;  /* 0x0000003100317308 */ /* 0x000f220000002400 */
[----:B------:R-:W-:Y:S01]  /*8c20*/  FMUL.FTZ R60, R74, UR4 ;  /* 0x000000044a3c7c20 */ /* 0x000fe20008410000 */
[----:B0-----:R-:W-:-:S06]  /*8c30*/  FSEL R29, R29, -INF , P2 ;  /* 0xff8000001d1d7808 */ /* 0x001fcc0001000000 */
[----:B------:R-:W0:Y:S01]  /*8c40*/  MUFU.TANH R20, R20 ;  /* 0x0000001400147308 */ /* 0x000e220000002400 */
[----:B------:R-:W-:Y:S02]  /*8c50*/  ISETP.GT.AND P2, PT, R5, 0x38, PT ;  /* 0x000000380500780c */ /* 0x000fe40003f44270 */
[----:B------:R-:W-:Y:S02]  /*8c60*/  FSEL R74, R32, -INF , P1 ;  /* 0xff800000204a7808 */ /* 0x000fe40000800000 */
[----:B------:R-:W-:-:S03]  /*8c70*/  FMNMX.FTZ R7, R81, R4, !PT ;  /* 0x0000000451077209 */ /* 0x000fc60007810000 */
[----:B------:R-:W0:Y:S01]  /*8c80*/  MUFU.TANH R48, R48 ;  /* 0x0000003000307308 */ /* 0x000e220000002400 */
[----:B------:R-:W-:Y:S01]  /*8c90*/  FMUL.FTZ R43, R77, UR4 ;  /* 0x000000044d2b7c20 */ /* 0x000fe20008410000 */
[----:B------:R-:W-:-:S06]  /*8ca0*/  FSEL R30, R30, -INF , P3 ;  /* 0xff8000001e1e7808 */ /* 0x000fcc0001800000 */
[----:B------:R-:W0:Y:S01]  /*8cb0*/  MUFU.TANH R36, R36 ;  /* 0x0000002400247308 */ /* 0x000e220000002400 */
[----:B------:R-:W-:Y:S02]  /*8cc0*/  ISETP.GT.AND P3, PT, R5, 0x39, PT ;  /* 0x000000390500780c */ /* 0x000fe40003f64270 */
[----:B--2---:R-:W-:Y:S02]  /*8cd0*/  FSEL R77, R9, -INF , P2 ;  /* 0xff800000094d7808 */ /* 0x004fe40001000000 */
[----:B------:R-:W-:-:S03]  /*8ce0*/  FMNMX.FTZ R4, R74, R7, !PT ;  /* 0x000000074a047209 */ /* 0x000fc60007810000 */
[----:B------:R-:W2:Y:S01]  /*8cf0*/  MUFU.TANH R50, R50 ;  /* 0x0000003200327308 */ /* 0x000ea20000002400 */
[----:B------:R-:W-:Y:S01]  /*8d00*/  FMUL.FTZ R47, R69, UR4 ;  /* 0x00000004452f7c20 */ /* 0x000fe20008410000 */
[----:B-1----:R-:W-:-:S06]  /*8d10*/  FSEL R31, R31, -INF , P4 ;  /* 0xff8000001f1f7808 */ /* 0x002fcc0002000000 */
[----:B------:R-:W1:Y:S01]  /*8d20*/  MUFU.TANH R11, R11 ;  /* 0x0000000b000b7308 */ /* 0x000e620000002400 */
[----:B------:R-:W-:Y:S01]  /*8d30*/  FMUL.FTZ R53, R59, UR4 ;  /* 0x000000043b357c20 */ /* 0x000fe20008410000 */
[----:B------:R-:W-:Y:S01]  /*8d40*/  FMUL.FTZ R54, R62, UR4 ;  /* 0x000000043e367c20 */ /* 0x000fe20008410000 */
[----:B------:R-:W-:Y:S01]  /*8d50*/  ISETP.GT.AND P4, PT, R5, 0x40, PT ;  /* 0x000000400500780c */ /* 0x000fe20003f84270 */
[----:B------:R-:W-:Y:S01]  /*8d60*/  FMUL.FTZ R62, R65, UR4 ;  /* 0x00000004413e7c20 */ /* 0x000fe20008410000 */
[----:B---3--:R-:W-:-:S03]  /*8d70*/  FSEL R69, R34, -INF , P3 ;  /* 0xff80000022457808 */ /* 0x008fc60001800000 */
[----:B------:R-:W3:Y:S01]  /*8d80*/  MUFU.TANH R51, R51 ;  /* 0x0000003300337308 */ /* 0x000ee20000002400 */
[----:B------:R-:W-:Y:S01]  /*8d90*/  FMNMX.FTZ R4, R77, R4, !PT ;  /* 0x000000044d047209 */ /* 0x000fe20007810000 */
[----:B------:R-:W-:Y:S01]  /*8da0*/  FMUL.FTZ R45, R73, UR4 ;  /* 0x00000004492d7c20 */ /* 0x000fe20008410000 */
[----:B----4-:R-:W-:-:S05]  /*8db0*/  FSEL R49, R49, -INF , P5 ;  /* 0xff80000031317808 */ /* 0x010fca0002800000 */
[----:B------:R-:W4:Y:S01]  /*8dc0*/  MUFU.TANH R37, R37 ;  /* 0x0000002500257308 */ /* 0x000f220000002400 */
[----:B------:R-:W-:Y:S02]  /*8dd0*/  ISETP.GT.AND P5, PT, R5, 0x41, PT ;  /* 0x000000410500780c */ /* 0x000fe40003fa4270 */
[----:B0-----:R-:W-:Y:S02]  /*8de0*/  FSEL R73, R20, -INF , P4 ;  /* 0xff80000014497808 */ /* 0x001fe40002000000 */
[----:B------:R-:W-:-:S03]  /*8df0*/  FMNMX.FTZ R4, R69, R4, !PT ;  /* 0x0000000445047209 */ /* 0x000fc60007810000 */
[----:B------:R-:W0:Y:S01]  /*8e00*/  MUFU.TANH R52, R52 ;  /* 0x0000003400347308 */ /* 0x000e220000002400 */
[----:B------:R-:W-:Y:S01]  /*8e10*/  FSEL R48, R48, -INF , P1 ;  /* 0xff80000030307808 */ /* 0x000fe20000800000 */
[----:B------:R-:W-:Y:S01]  /*8e20*/  FMUL.FTZ R56, R63, UR4 ;  /* 0x000000043f387c20 */ /* 0x000fe20008410000 */
[----:B------:R-:W-:-:S05]  /*8e30*/  ISETP.GT.AND P1, PT, R5, 0x48, PT ;  /* 0x000000480500780c */ /* 0x000fca0003f24270 */
[----:B------:R-:W0:Y:S01]  /*8e40*/  MUFU.TANH R61, R61 ;  /* 0x0000003d003d7308 */ /* 0x000e220000002400 */
[----:B------:R-:W-:Y:S02]  /*8e50*/  FSEL R65, R36, -INF , P5 ;  /* 0xff80000024417808 */ /* 0x000fe40002800000 */
[----:B------:R-:W-:-:S05]  /*8e60*/  FMNMX.FTZ R4, R73, R4, !PT ;  /* 0x0000000449047209 */ /* 0x000fca0007810000 */
[----:B------:R-:W0:Y:S01]  /*8e70*/  MUFU.TANH R53, R53 ;  /* 0x0000003500357308 */ /* 0x000e220000002400 */
[----:B--2---:R-:W-:Y:S02]  /*8e80*/  FSEL R50, R50, -INF , P2 ;  /* 0xff80000032327808 */ /* 0x004fe40001000000 */
[----:B-1----:R-:W-:-:S05]  /*8e90*/  FSEL R66, R11, -INF , P1 ;  /* 0xff8000000b427808 */ /* 0x002fca0000800000 */
[----:B------:R-:W1:Y:S01]  /*8ea0*/  MUFU.TANH R62, R62 ;  /* 0x0000003e003e7308 */ /* 0x000e620000002400 */
[----:B------:R-:W-:Y:S01]  /*8eb0*/  ISETP.GT.AND P2, PT, R5, 0x49, PT ;  /* 0x000000490500780c */ /* 0x000fe20003f44270 */
[----:B------:R-:W-:Y:S01]  /*8ec0*/  FMUL.FTZ R44, R72, UR4 ;  /* 0x00000004482c7c20 */ /* 0x000fe20008410000 */
[----:B------:R-:W-:-:S05]  /*8ed0*/  FMNMX.FTZ R11, R65, R4, !PT ;  /* 0x00000004410b7209 */ /* 0x000fca0007810000 */
[----:B------:R-:W2:Y:S01]  /*8ee0*/  MUFU.TANH R54, R54 ;  /* 0x0000003600367308 */ /* 0x000ea20000002400 */
[----:B------:R-:W-:Y:S01]  /*8ef0*/  FMUL.FTZ R57, R70, UR4 ;  /* 0x0000000446397c20 */ /* 0x000fe20008410000 */
[----:B---3--:R-:W-:-:S06]  /*8f00*/  FSEL R51, R51, -INF , P3 ;  /* 0xff80000033337808 */ /* 0x008fcc0001800000 */
[----:B------:R-:W3:Y:S01]  /*8f10*/  MUFU.TANH R46, R46 ;  /* 0x0000002e002e7308 */ /* 0x000ee20000002400 */
[----:B------:R-:W-:Y:S02]  /*8f20*/  ISETP.GT.AND P3, PT, R5, 0x50, PT ;  /* 0x000000500500780c */ /* 0x000fe40003f64270 */
[----:B----4-:R-:W-:Y:S02]  /*8f30*/  FSEL R70, R37, -INF , P2 ;  /* 0xff80000025467808 */ /* 0x010fe40001000000 */
[----:B------:R-:W-:-:S03]  /*8f40*/  FMNMX.FTZ R11, R66, R11, !PT ;  /* 0x0000000b420b7209 */ /* 0x000fc60007810000 */
        /* <DEDUP_REMOVED lines=8> */
[----:B------:R-:W-:Y:S01]  /*8fd0*/  FSEL R53, R53, -INF , P5 ;  /* 0xff80000035357808 */ /* 0x000fe20002800000 */
[----:B------:R-:W-:Y:S01]  /*8fe0*/  FMUL.FTZ R59, R71, UR4 ;  /* 0x00000004473b7c20 */ /* 0x000fe20008410000 */
[----:B------:R-:W-:-:S05]  /*8ff0*/  ISETP.GT.AND P5, PT, R5, 0x58, PT ;  /* 0x000000580500780c */ /* 0x000fca0003fa4270 */
[----:B------:R-:W0:Y:S01]  /*9000*/  MUFU.TANH R44, R44 ;  /* 0x0000002c002c7308 */ /* 0x000e220000002400 */
[----:B-1----:R-:W-:Y:S01]  /*9010*/  FSEL R62, R62, -INF , P4 ;  /* 0xff8000003e3e7808 */ /* 0x002fe20002000000 */
[----:B------:R-:W-:Y:S01]  /*9020*/  FMUL.FTZ R63, R75, UR4 ;  /* 0x000000044b3f7c20 */ /* 0x000fe20008410000 */
[----:B------:R-:W-:-:S05]  /*9030*/  FMNMX.FTZ R11, R61, R6, !PT ;  /* 0x000000063d0b7209 */ /* 0x000fca0007810000 */
[----:B------:R-:W1:Y:S01]  /*9040*/  MUFU.TANH R58, R58 ;  /* 0x0000003a003a7308 */ /* 0x000e620000002400 */
[----:B--2---:R-:W-:Y:S01]  /*9050*/  FSEL R54, R54, -INF , P1 ;  /* 0xff80000036367808 */ /* 0x004fe20000800000 */
[----:B------:R-:W-:Y:S01]  /*9060*/  FMUL.FTZ R40, R80, UR4 ;  /* 0x0000000450287c20 */ /* 0x000fe20008410000 */
[----:B------:R-:W-:-:S05]  /*9070*/  ISETP.GT.AND P1, PT, R5, 0x59, PT ;  /* 0x000000590500780c */ /* 0x000fca0003f24270 */
[----:B------:R-:W2:Y:S01]  /*9080*/  MUFU.TANH R45, R45 ;  /* 0x0000002d002d7308 */ /* 0x000ea20000002400 */
[----:B---3--:R-:W-:Y:S02]  /*9090*/  FSEL R46, R46, -INF , P5 ;  /* 0xff8000002e2e7808 */ /* 0x008fe40002800000 */
[----:B------:R-:W-:Y:S01]  /*90a0*/  FMNMX.FTZ R11, R62, R11, !PT ;  /* 0x0000000b3e0b7209 */ /* 0x000fe20007810000 */
[----:B------:R-:W-:-:S04]  /*90b0*/  FMUL.FTZ R38, R84, UR4 ;  /* 0x0000000454267c20 */ /* 0x000fc80008410000 */
[----:B------:R-:W3:Y:S01]  /*90c0*/  MUFU.TANH R57, R57 ;  /* 0x0000003900397308 */ /* 0x000ee20000002400 */
[----:B------:R-:W-:Y:S01]  /*90d0*/  FMUL.FTZ R72, R86, UR4 ;  /* 0x0000000456487c20 */ /* 0x000fe20008410000 */
[----:B----4-:R-:W-:-:S06]  /*90e0*/  FSEL R56, R56, -INF , P2 ;  /* 0xff80000038387808 */ /* 0x010fcc0001000000 */
[----:B------:R-:W4:Y:S01]  /*90f0*/  MUFU.TANH R42, R42 ;  /* 0x0000002a002a7308 */ /* 0x000f220000002400 */
[----:B------:R-:W-:Y:S02]  /*9100*/  ISETP.GT.AND P2, PT, R5, 0x60, PT ;  /* 0x000000600500780c */ /* 0x000fe40003f44270 */
[----:B0-----:R-:W-:Y:S02]  /*9110*/  FSEL R47, R47, -INF , P1 ;  /* 0xff8000002f2f7808 */ /* 0x001fe40000800000 */
[----:B------:R-:W-:-:S03]  /*9120*/  FMNMX.FTZ R10, R46, R11, !PT ;  /* 0x0000000b2e0a7209 */ /* 0x000fc60007810000 */
[----:B------:R-:W0:Y:S01]  /*9130*/  MUFU.TANH R59, R59 ;  /* 0x0000003b003b7308 */ /* 0x000e220000002400 */
[----:B------:R-:W-:Y:S01]  /*9140*/  FMUL.FTZ R71, R83, UR4 ;  /* 0x0000000453477c20 */ /* 0x000fe20008410000 */
[----:B------:R-:W-:Y:S01]  /*9150*/  FMUL.FTZ R83, R95, UR4 ;  /* 0x000000045f537c20 */ /* 0x000fe20008410000 */
[----:B------:R-:W-:-:S05]  /*9160*/  FSEL R55, R55, -INF , P3 ;  /* 0xff80000037377808 */ /* 0x000fca0001800000 */
[----:B------:R-:W0:Y:S01]  /*9170*/  MUFU.TANH R63, R63 ;  /* 0x0000003f003f7308 */ /* 0x000e220000002400 */
[----:B------:R-:W-:Y:S02]  /*9180*/  ISETP.GT.AND P3, PT, R5, 0x61, PT ;  /* 0x000000610500780c */ /* 0x000fe40003f64270 */
[----:B------:R-:W-:-:S05]  /*9190*/  FSEL R44, R44, -INF , P2 ;  /* 0xff8000002c2c7808 */ /* 0x000fca0001000000 */
[----:B------:R-:W0:Y:S01]  /*91a0*/  MUFU.TANH R43, R43 ;  /* 0x0000002b002b7308 */ /* 0x000e220000002400 */
[----:B------:R-:W-:Y:S01]  /*91b0*/  FMNMX.FTZ R11, R47, R10, !PT ;  /* 0x0000000a2f0b7209 */ /* 0x000fe20007810000 */
[----:B------:R-:W-:Y:S01]  /*91c0*/  FMUL.FTZ R88, R88, UR4 ;  /* 0x0000000458587c20 */ /* 0x000fe20008410000 */
[----:B------:R-:W-:-:S05]  /*91d0*/  FMUL.FTZ R76, R90, UR4 ;  /* 0x000000045a4c7c20 */ /* 0x000fca0008410000 */
[----:B------:R-:W0:Y:S01]  /*91e0*/  MUFU.TANH R60, R60 ;  /* 0x0000003c003c7308 */ /* 0x000e220000002400 */
[----:B-1----:R-:W-:Y:S01]  /*91f0*/  FSEL R58, R58, -INF , P4 ;  /* 0xff8000003a3a7808 */ /* 0x002fe20002000000 */
[----:B------:R-:W-:Y:S01]  /*9200*/  FMUL.FTZ R4, R106, UR4 ;  /* 0x000000046a047c20 */ /* 0x000fe20008410000 */
[----:B------:R-:W-:-:S05]  /*9210*/  ISETP.GT.AND P4, PT, R5, 0x68, PT ;  /* 0x000000680500780c */ /* 0x000fca0003f84270 */
[----:B------:R-:W1:Y:S01]  /*9220*/  MUFU.TANH R40, R40 ;  /* 0x0000002800287308 */ /* 0x000e620000002400 */
[----:B--2---:R-:W-:Y:S01]  /*9230*/  FSEL R45, R45, -INF , P3 ;  /* 0xff8000002d2d7808 */ /* 0x004fe20001800000 */
[----:B------:R-:W-:Y:S01]  /*9240*/  FMUL.FTZ R39, R85, UR4 ;  /* 0x0000000455277c20 */ /* 0x000fe20008410000 */
[----:B------:R-:W-:-:S05]  /*9250*/  FMNMX.FTZ R10, R44, R11, !PT ;  /* 0x0000000b2c0a7209 */ /* 0x000fca0007810000 */
[----:B------:R-:W-:Y:S01]  /*9260*/  MUFU.TANH R38, R38 ;  /* 0x0000002600267308 */ /* 0x000fe20000002400 */
[----:B------:R-:W-:-:S07]  /*9270*/  FMUL.FTZ R32, R97, UR4 ;  /* 0x0000000461207c20 */ /* 0x000fce0008410000 */
[----:B------:R-:W2:Y:S01]  /*9280*/  MUFU.TANH R72, R72 ;  /* 0x0000004800487308 */ /* 0x000ea20000002400 */
[----:B------:R-:W-:Y:S01]  /*9290*/  FMUL.FTZ R85, R99, UR4 ;  /* 0x0000000463557c20 */ /* 0x000fe20008410000 */
[----:B---3--:R-:W-:-:S06]  /*92a0*/  FSEL R57, R57, -INF , P5 ;  /* 0xff80000039397808 */ /* 0x008fcc0002800000 */
[----:B------:R-:W3:Y:S01]  /*92b0*/  MUFU.TANH R68, R68 ;  /* 0x0000004400447308 */ /* 0x000ee20000002400 */
[----:B------:R-:W-:Y:S01]  /*92c0*/  ISETP.GT.AND P5, PT, R5, 0x69, PT ;  /* 0x000000690500780c */ /* 0x000fe20003fa4270 */
[----:B------:R-:W-:Y:S01]  /*92d0*/  FMUL.FTZ R89, R89, UR4 ;  /* 0x0000000459597c20 */ /* 0x000fe20008410000 */
[----:B----4-:R-:W-:-:S05]  /*92e0*/  FSEL R42, R42, -INF , P4 ;  /* 0xff8000002a2a7808 */ /* 0x010fca0002000000 */
[----:B------:R-:W4:Y:S01]  /*92f0*/  MUFU.TANH R41, R41 ;  /* 0x0000002900297308 */ /* 0x000f220000002400 */
[----:B------:R-:W-:-:S07]  /*9300*/  FMNMX.FTZ R11, R45, R10, !PT ;  /* 0x0000000a2d0b7209 */ /* 0x000fce0007810000 */
[----:B------:R-:W4:Y:S01]  /*9310*/  MUFU.TANH R35, R35 ;  /* 0x0000002300237308 */ /* 0x000f220000002400 */
[----:B0-----:R-:W-:-:S07]  /*9320*/  FSEL R59, R59, -INF , P1 ;  /* 0xff8000003b3b7808 */ /* 0x001fce0000800000 */
[----:B------:R-:W0:Y:S01]  /*9330*/  MUFU.TANH R83, R83 ;  /* 0x0000005300537308 */ /* 0x000e220000002400 */
[----:B------:R-:W-:Y:S01]  /*9340*/  ISETP.GT.AND P1, PT, R5, 0x70, PT ;  /* 0x000000700500780c */ /* 0x000fe20003f24270 */
[----:B------:R-:W-:-:S06]  /*9350*/  FMUL.FTZ R6, R108, UR4 ;  /* 0x000000046c067c20 */ /* 0x000fcc0008410000 */
[----:B------:R-:W0:Y:S01]  /*9360*/  MUFU.TANH R64, R64 ;  /* 0x0000004000407308 */ /* 0x000e220000002400 */
[----:B------:R-:W-:Y:S02]  /*9370*/  FSEL R63, R63, -INF , P3 ;  /* 0xff8000003f3f7808 */ /* 0x000fe40001800000 */
[----:B------:R-:W-:-:S05]  /*9380*/  FSEL R43, R43, -INF , P5 ;  /* 0xff8000002b2b7808 */ /* 0x000fca0002800000 */
[----:B------:R-:W-:Y:S01]  /*9390*/  MUFU.TANH R88, R88 ;  /* 0x0000005800587308 */ /* 0x000fe20000002400 */
[----:B------:R-:W-:Y:S02]  /*93a0*/  FMNMX.FTZ R10, R42, R11, !PT ;  /* 0x0000000b2a0a7209 */ /* 0x000fe40007810000 */
[----:B------:R-:W-:-:S05]  /*93b0*/  ISETP.GT.AND P3, PT, R5, 0x78, PT ;  /* 0x000000780500780c */ /* 0x000fca0003f64270 */
[----:B------:R-:W0:Y:S01]  /*93c0*/  MUFU.TANH R76, R76 ;  /* 0x0000004c004c7308 */ /* 0x000e220000002400 */
[----:B------:R-:W-:-:S07]  /*93d0*/  FSEL R60, R60, -INF , P2 ;  /* 0xff8000003c3c7808 */ /* 0x000fce0001000000 */
[----:B------:R-:W0:Y:S01]  /*93e0*/  MUFU.TANH R67, R67 ;  /* 0x0000004300437308 */ /* 0x000e220000002400 */
[----:B------:R-:W-:-:S07]  /*93f0*/  ISETP.GT.AND P2, PT, R5, 0x71, PT ;  /* 0x000000710500780c */ /* 0x000fce0003f44270 */
[----:B------:R-:W0:Y:S01]  /*9400*/  MUFU.TANH R4, R4 ;  /* 0x0000000400047308 */ /* 0x000e220000002400 */
[----:B-1----:R-:W-:Y:S01]  /*9410*/  FSEL R40, R40, -INF , P1 ;  /* 0xff80000028287808 */ /* 0x002fe20000800000 */
[----:B------:R-:W-:Y:S01]  /*9420*/  FMUL.FTZ R75, R87, UR4 ;  /* 0x00000004574b7c20 */ /* 0x000fe20008410000 */
[----:B------:R-:W-:-:S05]  /*9430*/  FMNMX.FTZ R11, R43, R10, !PT ;  /* 0x0000000a2b0b7209 */ /* 0x000fca0007810000 */
[----:B------:R-:W1:Y:S01]  /*9440*/  MUFU.TANH R39, R39 ;  /* 0x0000002700277308 */ /* 0x000e620000002400 */
[----:B--2---:R-:W-:Y:S02]  /*9450*/  FSEL R72, R72, -INF , P3 ;  /* 0xff80000048487808 */ /* 0x004fe40001800000 */
[----:B------:R-:W-:-:S05]  /*9460*/  FSEL R38, R38, -INF , P3 ;  /* 0xff80000026267808 */ /* 0x000fca0001800000 */
[----:B------:R-:W2:Y:S01]  /*9470*/  MUFU.TANH R32, R32 ;  /* 0x0000002000207308 */ /* 0x000ea20000002400 */
[----:B------:R-:W-:-:S07]  /*9480*/  ISETP.GT.AND P3, PT, R5, 0x89, PT ;  /* 0x000000890500780c */ /* 0x000fce0003f64270 */
[----:B------:R-:W2:Y:S01]  /*9490*/  MUFU.TANH R85, R85 ;  /* 0x0000005500557308 */ /* 0x000ea20000002400 */
[----:B---3--:R-:W-:Y:S02]  /*94a0*/  FSEL R68, R68, -INF , P5 ;  /* 0xff80000044447808 */ /* 0x008fe40002800000 */
[----:B----4-:R-:W-:-:S05]  /*94b0*/  FSEL R41, R41, -INF , P2 ;  /* 0xff80000029297808 */ /* 0x010fca0001000000 */
[----:B------:R-:W3:Y:S01]  /*94c0*/  MUFU.TANH R89, R89 ;  /* 0x0000005900597308 */ /* 0x000ee20000002400 */
[----:B------:R-:W-:Y:S01]  /*94d0*/  FMNMX.FTZ R10, R40, R11, !PT ;  /* 0x0000000b280a7209 */ /* 0x000fe20007810000 */
[----:B------:R-:W-:Y:S01]  /*94e0*/  FMUL.FTZ R80, R94, UR4 ;  /* 0x000000045e507c20 */ /* 0x000fe20008410000 */
[----:B------:R-:W-:Y:S01]  /*94f0*/  ISETP.GT.AND P5, PT, R5, 0x80, PT ;  /* 0x000000800500780c */ /* 0x000fe20003fa4270 */
[----:B------:R-:W-:-:S04]  /*9500*/  FMUL.FTZ R21, R96, UR4 ;  /* 0x0000000460157c20 */ /* 0x000fc80008410000 */
[----:B------:R-:W4:Y:S01]  /*9510*/  MUFU.TANH R71, R71 ;  /* 0x0000004700477308 */ /* 0x000f220000002400 */
[----:B------:R-:W-:Y:S01]  /*9520*/  FMUL.FTZ R84, R98, UR4 ;  /* 0x0000000462547c20 */ /* 0x000fe20008410000 */
[----:B------:R-:W-:Y:S02]  /*9530*/  FSEL R35, R35, -INF , P3 ;  /* 0xff80000023237808 */ /* 0x000fe40001800000 */
[----:B0-----:R-:W-:-:S04]  /*9540*/  FSEL R83, R83, -INF , P3 ;  /* 0xff80000053537808 */ /* 0x001fc80001800000 */
[----:B------:R-:W0:Y:S01]  /*9550*/  MUFU.TANH R6, R6 ;  /* 0x0000000600067308 */ /* 0x000e220000002400 */
[----:B------:R-:W-:Y:S02]  /*9560*/  FSEL R64, R64, -INF , P4 ;  /* 0xff80000040407808 */ /* 0x000fe40002000000 */
[C---:B------:R-:W-:Y:S02]  /*9570*/  ISETP.GT.AND P3, PT, R5.reuse, 0xa0, PT ;  /* 0x000000a00500780c */ /* 0x040fe40003f64270 */
[----:B------:R-:W-:Y:S02]  /*9580*/  ISETP.GT.AND P4, PT, R5, 0x79, PT ;  /* 0x000000790500780c */ /* 0x000fe40003f84270 */
[----:B------:R-:W-:Y:S01]  /*9590*/  FMNMX.FTZ R11, R41, R10, !PT ;  /* 0x0000000a290b7209 */ /* 0x000fe20007810000 */
[----:B------:R-:W0:Y:S01]  /*95a0*/  MUFU.TANH R75, R75 ;  /* 0x0000004b004b7308 */ /* 0x000e220000002400 */
[----:B------:R-:W-:Y:S02]  /*95b0*/  FSEL R76, R76, -INF , P5 ;  /* 0xff8000004c4c7808 */ /* 0x000fe40002800000 */
[----:B------:R-:W-:Y:S01]  /*95c0*/  FSEL R36, R88, -INF , P5 ;  /* 0xff80000058247808 */ /* 0x000fe20002800000 */
[----:B------:R-:W-:Y:S01]  /*95d0*/  FMUL.FTZ R9, R100, UR4 ;  /* 0x0000000464097c20 */ /* 0x000fe20008410000 */
[----:B------:R-:W-:-:S03]  /*95e0*/  ISETP.GT.AND P5, PT, R5, 0x91, PT ;  /* 0x000000910500780c */ /* 0x000fc60003fa4270 */
[----:B------:R-:W0:Y:S01]  /*95f0*/  MUFU.TANH R33, R33 ;  /* 0x0000002100217308 */ /* 0x000e220000002400 */
[----:B------:R-:W-:Y:S01]  /*9600*/  FMUL.FTZ R8, R101, UR4 ;  /* 0x0000000465087c20 */ /* 0x000fe20008410000 */
[----:B------:R-:W-:Y:S01]  /*9610*/  FMUL.FTZ R86, R102, UR4 ;  /* 0x0000000466567c20 */ /* 0x000fe20008410000 */
[----:B------:R-:W-:Y:S01]  /*9620*/  FMUL.FTZ R87, R103, UR4 ;  /* 0x0000000467577c20 */ /* 0x000fe20008410000 */
[----:B------:R-:W-:Y:S01]  /*9630*/  FMUL.FTZ R3, R104, UR4 ;  /* 0x0000000468037c20 */ /* 0x000fe20008410000 */
[----:B------:R-:W-:Y:S01]  /*9640*/  FSEL R67, R67, -INF , P1 ;  /* 0xff80000043437808 */ /* 0x000fe20000800000 */
[----:B------:R-:W-:Y:S01]  /*9650*/  FMUL.FTZ R7, R105, UR4 ;  /* 0x0000000469077c20 */ /* 0x000fe20008410000 */
[----:B------:R-:W-:Y:S01]  /*9660*/  FMUL.FTZ R90, R110, UR4 ;  /* 0x000000046e5a7c20 */ /* 0x000fe20008410000 */
[----:B------:R-:W-:Y:S01]  /*9670*/  FSEL R88, R4, -INF , P3 ;  /* 0xff80000004587808 */ /* 0x000fe20001800000 */
[----:B------:R-:W0:Y:S01]  /*9680*/  MUFU.TANH R79, R79 ;  /* 0x0000004f004f7308 */ /* 0x000e220000002400 */
[----:B------:R-:W-:Y:S01]  /*9690*/  ISETP.GT.AND P1, PT, R5, 0x81, PT ;  /* 0x000000810500780c */ /* 0x000fe20003f24270 */
[----:B------:R-:W-:Y:S01]  /*96a0*/  FMUL.FTZ R107, R107, UR4 ;  /* 0x000000046b6b7c20 */ /* 0x000fe20008410000 */
[----:B-1----:R-:W-:-:S02]  /*96b0*/  FSEL R39, R39, -INF , P4 ;  /* 0xff80000027277808 */ /* 0x002fc40002000000 */
[----:B------:R-:W-:-:S03]  /*96c0*/  FMNMX.FTZ R4, R38, R11, !PT ;  /* 0x0000000b26047209 */ /* 0x000fc60007810000 */
[----:B------:R-:W1:Y:S01]  /*96d0*/  MUFU.TANH R80, R80 ;  /* 0x0000005000507308 */ /* 0x000e620000002400 */
[----:B--2---:R-:W-:Y:S02]  /*96e0*/  FSEL R32, R32, -INF , P5 ;  /* 0xff80000020207808 */ /* 0x004fe40002800000 */
[----:B------:R-:W-:Y:S02]  /*96f0*/  FSEL R85, R85, -INF , P5 ;  /* 0xff80000055557808 */ /* 0x000fe40002800000 */
[----:B------:R-:W-:-:S03]  /*9700*/  ISETP.GT.AND P5, PT, R5, 0xa8, PT ;  /* 0x000000a80500780c */ /* 0x000fc60003fa4270 */
[----:B------:R-:W2:Y:S01]  /*9710*/  MUFU.TANH R21, R21 ;  /* 0x0000001500157308 */ /* 0x000ea20000002400 */
[----:B---3--:R-:W-:Y:S02]  /*9720*/  FSEL R37, R89, -INF , P1 ;  /* 0xff80000059257808 */ /* 0x008fe40000800000 */
[----:B------:R-:W-:-:S05]  /*9730*/  FMNMX.FTZ R11, R39, R4, !PT ;  /* 0x00000004270b7209 */ /* 0x000fca0007810000 */
[----:B------:R-:W3:Y:S01]  /*9740*/  MUFU.TANH R84, R84 ;  /* 0x0000005400547308 */ /* 0x000ee20000002400 */
[----:B----4-:R-:W-:Y:S02]  /*9750*/  FSEL R71, R71, -INF , P2 ;  /* 0xff80000047477808 */ /* 0x010fe40001000000 */
[----:B0-----:R-:W-:Y:S02]  /*9760*/  FSEL R4, R6, -INF , P5 ;  /* 0xff80000006047808 */ /* 0x001fe40002800000 */
[----:B------:R-:W-:-:S03]  /*9770*/  ISETP.GT.AND P2, PT, R5, 0x88, PT ;  /* 0x000000880500780c */ /* 0x000fc60003f44270 */
[----:B------:R-:W0:Y:S01]  /*9780*/  MUFU.TANH R9, R9 ;  /* 0x0000000900097308 */ /* 0x000e220000002400 */
[----:B------:R-:W-:-:S07]  /*9790*/  FMNMX.FTZ R6, R36, R11, !PT ;  /* 0x0000000b24067209 */ /* 0x000fce0007810000 */
[----:B------:R-:W-:Y:S01]  /*97a0*/  MUFU.TANH R8, R8 ;  /* 0x0000000800087308 */ /* 0x000fe20000002400 */
[----:B------:R-:W-:-:S07]  /*97b0*/  FSEL R75, R75, -INF , P4 ;  /* 0xff8000004b4b7808 */ /* 0x000fce0002000000 */
[----:B------:R-:W4:Y:S01]  /*97c0*/  MUFU.TANH R86, R86 ;  /* 0x0000005600567308 */ /* 0x000f220000002400 */
[----:B------:R-:W-:-:S07]  /*97d0*/  FSEL R33, R33, -INF , P2 ;  /* 0xff80000021217808 */ /* 0x000fce0001000000 */
[----:B------:R-:W4:Y:S01]  /*97e0*/  MUFU.TANH R87, R87 ;  /* 0x0000005700577308 */ /* 0x000f220000002400 */
[----:B------:R-:W-:-:S07]  /*97f0*/  FMNMX.FTZ R6, R37, R6, !PT ;  /* 0x0000000625067209 */ /* 0x000fce0007810000 */
[----:B------:R-:W4:Y:S08]  /*9800*/  MUFU.TANH R3, R3 ;  /* 0x0000000300037308 */ /* 0x000f300000002400 */
[----:B------:R-:W4:Y:S08]  /*9810*/  MUFU.TANH R7, R7 ;  /* 0x0000000700077308 */ /* 0x000f300000002400 */
[----:B------:R-:W4:Y:S08]  /*9820*/  MUFU.TANH R89, R107 ;  /* 0x0000006b00597308 */ /* 0x000f300000002400 */
[----:B------:R-:W4:Y:S01]  /*9830*/  MUFU.TANH R90, R90 ;  /* 0x0000005a005a7308 */ /* 0x000f220000002400 */
[----:B------:R-:W-:-:S02]  /*9840*/  ISETP.GT.AND P4, PT, R5, 0x90, PT ;  /* 0x000000900500780c */ /* 0x000fc40003f84270 */
[----:B------:R-:W-:Y:S02]  /*9850*/  FMNMX.FTZ R6, R33, R6, !PT ;  /* 0x0000000621067209 */ /* 0x000fe40007810000 */
[----:B------:R-:W-:Y:S02]  /*9860*/  FSEL R79, R79, -INF , P1 ;  /* 0xff8000004f4f7808 */ /* 0x000fe40000800000 */
[----:B-1----:R-:W-:Y:S02]  /*9870*/  FSEL R80, R80, -INF , P2 ;  /* 0xff80000050507808 */ /* 0x002fe40001000000 */
[----:B--2---:R-:W-:Y:S02]  /*9880*/  FSEL R21, R21, -INF , P4 ;  /* 0xff80000015157808 */ /* 0x004fe40002000000 */
[----:B---3--:R-:W-:Y:S02]  /*9890*/  FSEL R84, R84, -INF , P4 ;  /* 0xff80000054547808 */ /* 0x008fe40002000000 */
[----:B------:R-:W-:-:S02]  /*98a0*/  ISETP.GT.AND P1, PT, R5, 0x98, PT ;  /* 0x000000980500780c */ /* 0x000fc40003f24270 */
[C---:B------:R-:W-:Y:S02]  /*98b0*/  ISETP.GT.AND P2, PT, R5.reuse, 0x99, PT ;  /* 0x000000990500780c */ /* 0x040fe40003f44270 */
[----:B------:R-:W-:Y:S02]  /*98c0*/  ISETP.GT.AND P4, PT, R5, 0xa1, PT ;  /* 0x000000a10500780c */ /* 0x000fe40003f84270 */
[----:B------:R-:W-:Y:S02]  /*98d0*/  FMNMX.FTZ R6, R35, R6, !PT ;  /* 0x0000000623067209 */ /* 0x000fe40007810000 */
[----:B0-----:R-:W-:Y:S02]  /*98e0*/  FSEL R9, R9, -INF , P1 ;  /* 0xff80000009097808 */ /* 0x001fe40000800000 */
[----:B----4-:R-:W-:Y:S02]  /*98f0*/  FSEL R86, R86, -INF , P1 ;  /* 0xff80000056567808 */ /* 0x010fe40000800000 */
[----:B------:R-:W-:-:S02]  /*9900*/  FSEL R8, R8, -INF , P2 ;  /* 0xff80000008087808 */ /* 0x000fc40001000000 */
[----:B------:R-:W-:Y:S02]  /*9910*/  FSEL R87, R87, -INF , P2 ;  /* 0xff80000057577808 */ /* 0x000fe40001000000 */
[----:B------:R-:W-:Y:S02]  /*9920*/  FSEL R3, R3, -INF , P3 ;  /* 0xff80000003037808 */ /* 0x000fe40001800000 */
[----:B------:R-:W-:Y:S02]  /*9930*/  FSEL R7, R7, -INF , P4 ;  /* 0xff80000007077808 */ /* 0x000fe40002000000 */
[----:B------:R-:W-:Y:S02]  /*9940*/  FSEL R89, R89, -INF , P4 ;  /* 0xff80000059597808 */ /* 0x000fe40002000000 */
[----:B------:R-:W-:Y:S02]  /*9950*/  FSEL R90, R90, -INF , P5 ;  /* 0xff8000005a5a7808 */ /* 0x000fe40002800000 */
[----:B------:R-:W-:-:S02]  /*9960*/  ISETP.GT.AND P1, PT, R5, 0xa9, PT ;  /* 0x000000a90500780c */ /* 0x000fc40003f24270 */
[C---:B------:R-:W-:Y:S02]  /*9970*/  ISETP.GT.AND P2, PT, R5.reuse, 0xb0, PT ;  /* 0x000000b00500780c */ /* 0x040fe40003f44270 */
[C---:B------:R-:W-:Y:S02]  /*9980*/  ISETP.GT.AND P3, PT, R5.reuse, 0xb1, PT ;  /* 0x000000b10500780c */ /* 0x040fe40003f64270 */
[C---:B------:R-:W-:Y:S02]  /*9990*/  ISETP.GT.AND P4, PT, R5.reuse, 0xb8, PT ;  /* 0x000000b80500780c */ /* 0x040fe40003f84270 */
[----:B------:R-:W-:Y:S01]  /*99a0*/  ISETP.GT.AND P5, PT, R5, 0xb9, PT ;  /* 0x000000b90500780c */ /* 0x000fe20003fa4270 */
[----:B------:R-:W-:Y:S01]  /*99b0*/  FMUL.FTZ R34, R109, UR4 ;  /* 0x000000046d227c20 */ /* 0x000fe20008410000 */
[----:B------:R-:W-:Y:S01]  /*99c0*/  FMNMX.FTZ R5, R21, R6, !PT ;  /* 0x0000000615057209 */ /* 0x000fe20007810000 */
[----:B------:R-:W-:-:S03]  /*99d0*/  FMUL.FTZ R10, R112, UR4 ;  /* 0x00000004700a7c20 */ /* 0x000fc60008410000 */
[----:B------:R-:W-:Y:S01]  /*99e0*/  FMNMX.FTZ R6, R32, R5, !PT ;  /* 0x0000000520067209 */ /* 0x000fe20007810000 */
[----:B------:R-:W0:Y:S01]  /*99f0*/  MUFU.TANH R34, R34 ;  /* 0x0000002200227308 */ /* 0x000e220000002400 */
[----:B------:R-:W-:Y:S02]  /*9a00*/  FMUL.FTZ R11, R113, UR4 ;  /* 0x00000004710b7c20 */ /* 0x000fe40008410000 */
[----:B------:R-:W-:Y:S01]  /*9a10*/  FMNMX.FTZ R5, R9, R6, !PT ;  /* 0x0000000609057209 */ /* 0x000fe20007810000 */
[----:B------:R-:W-:Y:S01]  /*9a20*/  FMUL.FTZ R20, R116, UR4 ;  /* 0x0000000474147c20 */ /* 0x000fe20008410000 */
[----:B------:R-:W-:Y:S01]  /*9a30*/  FMUL.FTZ R117, R117, UR4 ;  /* 0x0000000475757c20 */ /* 0x000fe20008410000 */
[----:B------:R-:W-:Y:S01]  /*9a40*/  FMUL.FTZ R105, R111, UR4 ;  /* 0x000000046f697c20 */ /* 0x000fe20008410000 */
[----:B------:R-:W-:Y:S01]  /*9a50*/  FMNMX.FTZ R6, R8, R5, !PT ;  /* 0x0000000508067209 */ /* 0x000fe20007810000 */
[----:B------:R-:W1:Y:S01]  /*9a60*/  MUFU.TANH R10, R10 ;  /* 0x0000000a000a7308 */ /* 0x000e620000002400 */
[----:B------:R-:W2:Y:S02]  /*9a70*/  LDL R116, [R1+0x44] ;  /* 0x0000440001747983 */ /* 0x000ea40000100800 */
[----:B------:R-:W-:-:S05]  /*9a80*/  FMNMX.FTZ R6, R3, R6, !PT ;  /* 0x0000000603067209 */ /* 0x000fca0007810000 */
[----:B------:R-:W3:Y:S01]  /*9a90*/  MUFU.TANH R11, R11 ;  /* 0x0000000b000b7308 */ /* 0x000ee20000002400 */
[----:B------:R-:W-:Y:S02]  /*9aa0*/  FMNMX.FTZ R5, R7, R6, !PT ;  /* 0x0000000607057209 */ /* 0x000fe40007810000 */
[----:B0-----:R-:W-:-:S05]  /*9ab0*/  FSEL R34, R34, -INF , P1 ;  /* 0xff80000022227808 */ /* 0x001fca0000800000 */
[----:B------:R-:W0:Y:S01]  /*9ac0*/  MUFU.TANH R20, R20 ;  /* 0x0000001400147308 */ /* 0x000e220000002400 */
[----:B------:R-:W-:Y:S02]  /*9ad0*/  FMNMX.FTZ R5, R4, R5, !PT ;  /* 0x0000000504057209 */ /* 0x000fe40007810000 */
[----:B-1----:R-:W-:-:S05]  /*9ae0*/  FSEL R10, R10, -INF , P2 ;  /* 0xff8000000a0a7808 */ /* 0x002fca0001000000 */
[----:B------:R1:W4:Y:S01]  /*9af0*/  MUFU.TANH R95, R117 ;  /* 0x00000075005f7308 */ /* 0x0003220000002400 */
[----:B------:R-:W-:Y:S02]  /*9b00*/  FMNMX.FTZ R5, R34, R5, !PT ;  /* 0x0000000522057209 */ /* 0x000fe40007810000 */
[----:B---3--:R-:W-:Y:S02]  /*9b10*/  FSEL R11, R11, -INF , P3 ;  /* 0xff8000000b0b7808 */ /* 0x008fe40001800000 */
[----:B------:R-:W-:Y:S02]  /*9b20*/  FMNMX.FTZ R6, R10, R5, !PT ;  /* 0x000000050a067209 */ /* 0x000fe40007810000 */
[----:B0-----:R-:W-:Y:S01]  /*9b30*/  FSEL R20, R20, -INF , P4 ;  /* 0xff80000014147808 */ /* 0x001fe20002000000 */
[----:B------:R-:W-:Y:S01]  /*9b40*/  FMUL.FTZ R107, R115, UR4 ;  /* 0x00000004736b7c20 */ /* 0x000fe20008410000 */
[----:B------:R-:W-:Y:S01]  /*9b50*/  FMNMX.FTZ R5, R11, R6, !PT ;  /* 0x000000060b057209 */ /* 0x000fe20007810000 */
[----:B-1----:R-:W3:Y:S03]  /*9b60*/  LDL R117, [R1+0x84] ;  /* 0x0000840001757983 */ /* 0x002ee60000100800 */
[----:B------:R-:W-:Y:S01]  /*9b70*/  FMNMX.FTZ R6, R20, R5, !PT ;  /* 0x0000000514067209 */ /* 0x000fe20007810000 */
[----:B------:R-:W3:Y:S01]  /*9b80*/  LDL R115, [R1+0x4c] ;  /* 0x00004c0001737983 */ /* 0x000ee20000100800 */
[----:B----4-:R-:W-:-:S04]  /*9b90*/  FSEL R95, R95, -INF , P5 ;  /* 0xff8000005f5f7808 */ /* 0x010fc80002800000 */
[----:B------:R-:W-:-:S05]  /*9ba0*/  FMNMX.FTZ R94, R95, R6, !PT ;  /* 0x000000065f5e7209 */ /* 0x000fca0007810000 */
[----:B------:R-:W0:Y:S02]  /*9bb0*/  SHFL.BFLY PT, R5, R94, 0x2, 0x1f ;  /* 0x0c401f005e057f89 */ /* 0x000e2400000e0000 */
[----:B0-----:R-:W-:-:S05]  /*9bc0*/  FMNMX.FTZ R96, R94, R5, !PT ;  /* 0x000000055e607209 */ /* 0x001fca0007810000 */
[----:B------:R-:W0:Y:S01]  /*9bd0*/  SHFL.BFLY PT, R5, R96, 0x1, 0x1f ;  /* 0x0c201f0060057f89 */ /* 0x000e2200000e0000 */
[----:B------:R-:W-:Y:S02]  /*9be0*/  MOV R6, UR5 ;  /* 0x0000000500067c02 */ /* 0x000fe40008000f00 */
[----:B------:R-:W-:Y:S02]  /*9bf0*/  FMNMX.FTZ R111, R12, R13, !PT ;  /* 0x0000000d0c6f7209 */ /* 0x000fe40007810000 */
[----:B0-----:R-:W-:-:S04]  /*9c00*/  FMNMX.FTZ R5, R96, R5, !PT ;  /* 0x0000000560057209 */ /* 0x001fc80007810000 */
[C---:B------:R-:W-:Y:S01]  /*9c10*/  FSETP.NEU.FTZ.AND P6, PT, R5.reuse, -INF , PT ;  /* 0xff8000000500780b */ /* 0x040fe20003fdd000 */
[----:B------:R-:W-:-:S05]  /*9c20*/  FMUL.FTZ R97, R5, R6 ;  /* 0x0000000605617220 */ /* 0x000fca0000410000 */
[----:B------:R-:W-:-:S05]  /*9c30*/  FSEL R97, R97, RZ, P6 ;  /* 0x000000ff61617208 */ /* 0x000fca0003000000 */
[-CC-:B------:R-:W-:Y:S01]  /*9c40*/  FFMA.FTZ R94, R82, R6.reuse, -R97.reuse ;  /* 0x00000006525e7223 */ /* 0x180fe20000010861 */
[----:B------:R-:W-:Y:S01]  /*9c50*/  FFMA.FTZ R82, R74, R6, -R97 ;  /* 0x000000064a527223 */ /* 0x000fe20000010861 */
[----:B------:R-:W-:-:S04]  /*9c60*/  FMNMX.FTZ R74, R14, R111, !PT ;  /* 0x0000006f0e4a7209 */ /* 0x000fc80007810000 */
[----:B------:R-:W-:-:S04]  /*9c70*/  FMNMX.FTZ R111, R15, R74, !PT ;  /* 0x0000004a0f6f7209 */ /* 0x000fc80007810000 */
[----:B------:R-:W-:-:S04]  /*9c80*/  FMNMX.FTZ R74, R24, R111, !PT ;  /* 0x0000006f184a7209 */ /* 0x000fc80007810000 */
[----:B------:R-:W-:Y:S01]  /*9c90*/  FMNMX.FTZ R111, R25, R74, !PT ;  /* 0x0000004a196f7209 */ /* 0x000fe20007810000 */
[-CC-:B------:R-:W-:Y:S01]  /*9ca0*/  FFMA.FTZ R98, R92, R6.reuse, -R97.reuse ;  /* 0x000000065c627223 */ /* 0x180fe20000010861 */
[-CC-:B------:R-:W-:Y:S02]  /*9cb0*/  FFMA.FTZ R92, R78, R6.reuse, -R97.reuse ;  /* 0x000000064e5c7223 */ /* 0x180fe40000010861 */
[----:B------:R-:W-:Y:S01]  /*9cc0*/  FMNMX.FTZ R74, R26, R111, !PT ;  /* 0x0000006f1a4a7209 */ /* 0x000fe20007810000 */
[----:B------:R-:W-:-:S03]  /*9cd0*/  FFMA.FTZ R78, R69, R6, -R97 ;  /* 0x00000006454e7223 */ /* 0x000fc60000010861 */
[----:B------:R-:W-:-:S04]  /*9ce0*/  FMNMX.FTZ R69, R27, R74, !PT ;  /* 0x0000004a1b457209 */ /* 0x000fc80007810000 */
[----:B------:R-:W-:-:S04]  /*9cf0*/  FMNMX.FTZ R74, R28, R69, !PT ;  /* 0x000000451c4a7209 */ /* 0x000fc80007810000 */
[----:B------:R-:W-:-:S04]  /*9d00*/  FMNMX.FTZ R69, R29, R74, !PT ;  /* 0x0000004a1d457209 */ /* 0x000fc80007810000 */
[----:B------:R-:W-:Y:S01]  /*9d10*/  FMNMX.FTZ R110, R30, R69, !PT ;  /* 0x000000451e6e7209 */ /* 0x000fe20007810000 */
[----:B------:R-:W-:-:S03]  /*9d20*/  FFMA.FTZ R74, R65, R6, -R97 ;  /* 0x00000006414a7223 */ /* 0x000fc60000010861 */
[----:B------:R-:W-:-:S04]  /*9d30*/  FMNMX.FTZ R110, R31, R110, !PT ;  /* 0x0000006e1f6e7209 */ /* 0x000fc80007810000 */
[----:B------:R-:W-:Y:S01]  /*9d40*/  FMNMX.FTZ R65, R49, R110, !PT ;  /* 0x0000006e31417209 */ /* 0x000fe20007810000 */
[----:B------:R-:W-:-:S03]  /*9d50*/  FFMA.FTZ R69, R66, R6, -R97 ;  /* 0x0000000642457223 */ /* 0x000fc60000010861 */
        /* <DEDUP_REMOVED lines=16> */
[----:B------:R-:W-:Y:S01]  /*9e60*/  FMNMX.FTZ R44, R60, R47, !PT ;  /* 0x0000002f3c2c7209 */ /* 0x000fe20007810000 */
[----:B------:R0:W-:Y:S03]  /*9e70*/  MUFU.EX2 R65, R110 ;  /* 0x0000006e00417308 */ /* 0x0001e60000000800 */
[----:B------:R-:W-:Y:S01]  /*9e80*/  FMNMX.FTZ R47, R63, R44, !PT ;  /* 0x0000002c3f2f7209 */ /* 0x000fe20007810000 */
[----:B0-----:R-:W-:-:S03]  /*9e90*/  FFMA.FTZ R110, R45, R6, -R97 ;  /* 0x000000062d6e7223 */ /* 0x001fc60000010861 */
        /* <DEDUP_REMOVED lines=11> */
[----:B------:R0:W-:Y:S03]  /*9f50*/  MUFU.EX2 R47, R110 ;  /* 0x0000006e002f7308 */ /* 0x0001e60000000800 */
[----:B------:R-:W-:Y:S01]  /*9f60*/  FMNMX.FTZ R40, R80, R43, !PT ;  /* 0x0000002b50287209 */ /* 0x000fe20007810000 */
[----:B0-----:R-:W-:-:S03]  /*9f70*/  FFMA.FTZ R110, R41, R6, -R97 ;  /* 0x00000006296e7223 */ /* 0x001fc60000010861 */
[----:B------:R-:W-:Y:S01]  /*9f80*/  FMNMX.FTZ R41, R83, R40, !PT ;  /* 0x0000002853297209 */ /* 0x000fe20007810000 */
[----:B------:R-:W-:-:S03]  /*9f90*/  FFMA.FTZ R40, R38, R6, -R97 ;  /* 0x0000000626287223 */ /* 0x000fc60000010861 */
[----:B------:R-:W-:Y:S01]  /*9fa0*/  FMNMX.FTZ R38, R84, R41, !PT ;  /* 0x0000002954267209 */ /* 0x000fe20007810000 */
[----:B------:R-:W-:-:S03]  /*9fb0*/  FMUL.FTZ R106, R114, UR4 ;  /* 0x00000004726a7c20 */ /* 0x000fc60008410000 */
[----:B------:R-:W-:Y:S01]  /*9fc0*/  FMNMX.FTZ R41, R85, R38, !PT ;  /* 0x0000002655297209 */ /* 0x000fe20007810000 */
[----:B------:R-:W0:Y:S03]  /*9fd0*/  MUFU.TANH R105, R105 ;  /* 0x0000006900697308 */ /* 0x000e260000002400 */
[----:B------:R-:W-:Y:S01]  /*9fe0*/  FMNMX.FTZ R38, R86, R41, !PT ;  /* 0x0000002956267209 */ /* 0x000fe20007810000 */
[----:B------:R-:W-:-:S04]  /*9ff0*/  FMUL.FTZ R108, R118, UR4 ;  /* 0x00000004766c7c20 */ /* 0x000fc80008410000 */
[----:B------:R1:W-:Y:S01]  /*a000*/  MUFU.EX2 R44, R111 ;  /* 0x0000006f002c7308 */ /* 0x0003e20000000800 */
[----:B------:R-:W-:-:S07]  /*a010*/  FMUL.FTZ R109, R119, UR4 ;  /* 0x00000004776d7c20 */ /* 0x000fce0008410000 */
[----:B------:R-:W4:Y:S01]  /*a020*/  MUFU.TANH R106, R106 ;  /* 0x0000006a006a7308 */ /* 0x000f220000002400 */
[--C-:B-1----:R-:W-:Y:S01]  /*a030*/  FFMA.FTZ R111, R39, R6, -R97.reuse ;  /* 0x00000006276f7223 */ /* 0x102fe20000010861 */
[----:B------:R-:W-:Y:S01]  /*a040*/  FMNMX.FTZ R39, R87, R38, !PT ;  /* 0x0000002657277209 */ /* 0x000fe20007810000 */
[----:B------:R-:W-:-:S03]  /*a050*/  FFMA.FTZ R38, R36, R6, -R97 ;  /* 0x0000000624267223 */ /* 0x000fc60000010861 */
[----:B------:R-:W-:Y:S02]  /*a060*/  FMNMX.FTZ R36, R88, R39, !PT ;  /* 0x0000002758247209 */ /* 0x000fe40007810000 */
[----:B------:R-:W1:Y:S02]  /*a070*/  MUFU.TANH R107, R107 ;  /* 0x0000006b006b7308 */ /* 0x000e640000002400 */
[----:B------:R-:W-:-:S06]  /*a080*/  FMNMX.FTZ R39, R89, R36, !PT ;  /* 0x0000002459277209 */ /* 0x000fcc0007810000 */
[----:B------:R-:W2:Y:S01]  /*a090*/  MUFU.TANH R108, R108 ;  /* 0x0000006c006c7308 */ /* 0x000ea20000002400 */
[----:B0-----:R-:W-:Y:S02]  /*a0a0*/  FSEL R105, R105, -INF , P1 ;  /* 0xff80000069697808 */ /* 0x001fe40000800000 */
[----:B------:R-:W-:-:S05]  /*a0b0*/  FMNMX.FTZ R36, R90, R39, !PT ;  /* 0x000000275a247209 */ /* 0x000fca0007810000 */
[----:B------:R-:W0:Y:S01]  /*a0c0*/  MUFU.TANH R109, R109 ;  /* 0x0000006d006d7308 */ /* 0x000e220000002400 */
[----:B----4-:R-:W-:-:S07]  /*a0d0*/  FSEL R106, R106, -INF , P2 ;  /* 0xff8000006a6a7808 */ /* 0x010fce0001000000 */
[----:B------:R4:W-:Y:S01]  /*a0e0*/  MUFU.EX2 R45, R112 ;  /* 0x00000070002d7308 */ /* 0x0009e20000000800 */
[----:B-1----:R-:W-:Y:S01]  /*a0f0*/  FSEL R107, R107, -INF , P3 ;  /* 0xff8000006b6b7808 */ /* 0x002fe20001800000 */
[----:B----4-:R-:W-:Y:S01]  /*a100*/  FFMA.FTZ R112, R37, R6, -R97 ;  /* 0x0000000625707223 */ /* 0x010fe20000010861 */
[----:B------:R-:W-:-:S05]  /*a110*/  FMNMX.FTZ R37, R105, R36, !PT ;  /* 0x0000002469257209 */ /* 0x000fca0007810000 */
[----:B------:R1:W-:Y:S01]  /*a120*/  MUFU.EX2 R43, R110 ;  /* 0x0000006e002b7308 */ /* 0x0003e20000000800 */
[----:B------:R-:W-:Y:S01]  /*a130*/  FFMA.FTZ R36, R33, R6, -R97 ;  /* 0x0000000621247223 */ /* 0x000fe20000010861 */
[----:B--2---:R-:W-:Y:S02]  /*a140*/  FSEL R108, R108, -INF , P4 ;  /* 0xff8000006c6c7808 */ /* 0x004fe40002000000 */
[----:B-1----:R-:W-:-:S04]  /*a150*/  FMNMX.FTZ R110, R106, R37, !PT ;  /* 0x000000256a6e7209 */ /* 0x002fc80007810000 */
[----:B------:R-:W-:Y:S02]  /*a160*/  FMNMX.FTZ R33, R107, R110, !PT ;  /* 0x0000006e6b217209 */ /* 0x000fe40007810000 */
[----:B0-----:R-:W-:Y:S02]  /*a170*/  FSEL R109, R109, -INF , P5 ;  /* 0xff8000006d6d7808 */ /* 0x001fe40002800000 */
[----:B------:R-:W-:-:S04]  /*a180*/  FMNMX.FTZ R110, R108, R33, !PT ;  /* 0x000000216c6e7209 */ /* 0x000fc80007810000 */
[----:B------:R-:W-:Y:S01]  /*a190*/  FMNMX.FTZ R110, R109, R110, !PT ;  /* 0x0000006e6d6e7209 */ /* 0x000fe20007810000 */
[----:B------:R0:W-:Y:S04]  /*a1a0*/  MUFU.EX2 R41, R111 ;  /* 0x0000006f00297308 */ /* 0x0001e80000000800 */
[----:B0-----:R-:W0:Y:S01]  /*a1b0*/  SHFL.BFLY PT, R111, R110, 0x2, 0x1f ;  /* 0x0c401f006e6f7f89 */ /* 0x001e2200000e0000 */
[----:B------:R-:W1:Y:S01]  /*a1c0*/  S2R R128, SR_TID.X ;  /* 0x0000000000807919 */ /* 0x000e620000002100 */
        /* <DEDUP_REMOVED lines=8> */
[----:B-1----:R-:W-:Y:S01]  /*a250*/  LOP3.LUT R128, R128, 0x7f, RZ, 0xc0, !PT ;  /* 0x0000007f80807812 */ /* 0x002fe200078ec0ff */
[-CC-:B------:R-:W-:Y:S01]  /*a260*/  FFMA.FTZ R35, R32, R6.reuse, -R97.reuse ;  /* 0x0000000620237223 */ /* 0x180fe20000010861 */
[-CC-:B------:R-:W-:Y:S01]  /*a270*/  FFMA.FTZ R32, R8, R6.reuse, -R97.reuse ;  /* 0x0000000608207223 */ /* 0x180fe20000010861 */
[----:B------:R-:W-:Y:S01]  /*a280*/  FFMA.FTZ R8, R4, R6, -R97 ;  /* 0x0000000604087223 */ /* 0x000fe20000010861 */
[----:B0-----:R-:W-:-:S04]  /*a290*/  FMNMX.FTZ R34, R110, R111, !PT ;  /* 0x0000006f6e227209 */ /* 0x001fc80007810000 */
[C---:B------:R-:W-:Y:S01]  /*a2a0*/  FSETP.NEU.FTZ.AND P1, PT, R34.reuse, -INF , PT ;  /* 0xff8000002200780b */ /* 0x040fe20003f3d000 */
[-C--:B------:R-:W-:Y:S01]  /*a2b0*/  FMUL.FTZ R113, R34, R6.reuse ;  /* 0x0000000622717220 */ /* 0x080fe20000410000 */
[----:B------:R-:W-:-:S04]  /*a2c0*/  FFMA.FTZ R101, R125, R6, -R97 ;  /* 0x000000067d657223 */ /* 0x000fc80000010861 */
[----:B------:R-:W-:Y:S01]  /*a2d0*/  FSEL R113, R113, RZ, P1 ;  /* 0x000000ff71717208 */ /* 0x000fe20000800000 */
[-C--:B------:R-:W-:Y:S01]  /*a2e0*/  FFMA.FTZ R4, R95, R6.reuse, -R97 ;  /* 0x000000065f047223 */ /* 0x080fe20000010861 */
[----:B------:R-:W-:Y:S01]  /*a2f0*/  ISETP.NE.AND P1, PT, R128, RZ, PT ;  /* 0x000000ff8000720c */ /* 0x000fe20003f25270 */
[----:B------:R-:W-:Y:S02]  /*a300*/  MUFU.EX2 R103, R103 ;  /* 0x0000006700677308 */ /* 0x000fe40000000800 */
[-CC-:B------:R-:W-:Y:S01]  /*a310*/  FFMA.FTZ R95, R12, R6.reuse, -R113.reuse ;  /* 0x000000060c5f7223 */ /* 0x180fe20000010871 */
[-C--:B------:R-:W-:Y:S01]  /*a320*/  FFMA.FTZ R13, R13, R6.reuse, -R113 ;  /* 0x000000060d0d7223 */ /* 0x080fe20000010871 */
[-CC-:B------:R-:W-:Y:S01]  /*a330*/  FFMA.FTZ R102, R122, R6.reuse, -R97.reuse ;  /* 0x000000067a667223 */ /* 0x180fe20000010861 */
[-CC-:B------:R-:W-:Y:S01]  /*a340*/  FFMA.FTZ R99, R123, R6.reuse, -R97.reuse ;  /* 0x000000067b637223 */ /* 0x180fe20000010861 */
[-CC-:B------:R-:W-:Y:S02]  /*a350*/  FFMA.FTZ R100, R120, R6.reuse, -R97.reuse ;  /* 0x0000000678647223 */ /* 0x180fe40000010861 */
        /* <DEDUP_REMOVED lines=14> */
[----:B------:R-:W1:Y:S01]  /*a440*/  MUFU.EX2 R101, R101 ;  /* 0x0000006500657308 */ /* 0x000e620000000800 */
[----:B------:R-:W-:Y:S01]  /*a450*/  FFMA.FTZ R15, R15, R6, -R113 ;  /* 0x000000060f0f7223 */ /* 0x000fe20000010871 */
[----:B------:R-:W-:-:S06]  /*a460*/  @!P1 VIADD R0, R0, 0x30840 ;  /* 0x0003084000009836 */ /* 0x000fcc0000000000 */
[----:B------:R-:W-:Y:S01]  /*a470*/  MUFU.EX2 R95, R95 ;  /* 0x0000005f005f7308 */ /* 0x000fe20000000800 */
[----:B------:R-:W-:-:S07]  /*a480*/  FFMA.FTZ R110, R24, R6, -R113 ;  /* 0x00000006186e7223 */ /* 0x000fce0000010871 */
[----:B------:R-:W2:Y:S01]  /*a490*/  MUFU.EX2 R13, R13 ;  /* 0x0000000d000d7308 */ /* 0x000ea20000000800 */
[-CC-:B------:R-:W-:Y:S01]  /*a4a0*/  FFMA.FTZ R14, R57, R6.reuse, -R113.reuse ;  /* 0x00000006390e7223 */ /* 0x180fe20000010871 */
[----:B------:R-:W-:-:S06]  /*a4b0*/  FFMA.FTZ R25, R25, R6, -R113 ;  /* 0x0000000619197223 */ /* 0x000fcc0000010871 */
[----:B------:R-:W-:Y:S01]  /*a4c0*/  MUFU.EX2 R97, R97 ;  /* 0x0000006100617308 */ /* 0x000fe20000000800 */
[----:B------:R-:W-:Y:S01]  /*a4d0*/  @!P1 PRMT R12, RZ, 0x654, R0 ;  /* 0x00000654ff0c9816 */ /* 0x000fe20000000000 */
[----:B------:R-:W-:-:S03]  /*a4e0*/  FFMA.FTZ R111, R26, R6, -R113 ;  /* 0x000000061a6f7223 */ /* 0x000fc60000010871 */
[----:B------:R0:W-:Y:S03]  /*a4f0*/  @!P1 SYNCS.ARRIVE.TRANS64.RED.A1T0 RZ, [R12+URZ], RZ ;  /* 0x000000ff0cff99a7 */ /* 0x0001e6000810043f */
[----:B------:R-:W4:Y:S08]  /*a500*/  MUFU.EX2 R102, R102 ;  /* 0x0000006600667308 */ /* 0x000f300000000800 */
[----:B------:R-:W3:Y:S01]  /*a510*/  MUFU.EX2 R15, R15 ;  /* 0x0000000f000f7308 */ /* 0x000ee20000000800 */
[----:B0-----:R-:W-:-:S07]  /*a520*/  F2FP.F16.F32.PACK_AB R12, R104, R103 ;  /* 0x00000067680c723e */ /* 0x001fce00000000ff */
[----:B------:R-:W0:Y:S01]  /*a530*/  MUFU.EX2 R99, R99 ;  /* 0x0000006300637308 */ /* 0x000e220000000800 */
[----:B------:R-:W-:-:S07]  /*a540*/  FFMA.FTZ R27, R27, R6, -R113 ;  /* 0x000000061b1b7223 */ /* 0x000fce0000010871 */
[----:B------:R1:W-:Y:S08]  /*a550*/  MUFU.EX2 R0, R14 ;  /* 0x0000000e00007308 */ /* 0x0003f00000000800 */
[----:B------:R-:W0:Y:S01]  /*a560*/  MUFU.EX2 R110, R110 ;  /* 0x0000006e006e7308 */ /* 0x000e220000000800 */
[----:B-1----:R-:W-:-:S04]  /*a570*/  FADD.FTZ R14, R103, R104 ;  /* 0x00000068670e7221 */ /* 0x002fc80000010000 */
[----:B------:R-:W-:-:S03]  /*a580*/  FADD.FTZ R103, R101, R14 ;  /* 0x0000000e65677221 */ /* 0x000fc60000010000 */
[----:B------:R-:W1:Y:S01]  /*a590*/  MUFU.EX2 R100, R100 ;  /* 0x0000006400647308 */ /* 0x000e620000000800 */
[----:B--2---:R-:W-:Y:S01]  /*a5a0*/  FADD.FTZ R14, R95, R13 ;  /* 0x0000000d5f0e7221 */ /* 0x004fe20000010000 */
[----:B----4-:R-:W-:-:S06]  /*a5b0*/  FADD.FTZ R26, R102, R103 ;  /* 0x00000067661a7221 */ /* 0x010fcc0000010000 */
[----:B------:R-:W2:Y:S01]  /*a5c0*/  MUFU.EX2 R25, R25 ;  /* 0x0000001900197308 */ /* 0x000ea20000000800 */
[----:B------:R-:W-:-:S07]  /*a5d0*/  FADD.FTZ R24, R97, R14 ;  /* 0x0000000e61187221 */ /* 0x000fce0000010000 */
[----:B------:R-:W4:Y:S01]  /*a5e0*/  MUFU.EX2 R96, R96 ;  /* 0x0000006000607308 */ /* 0x000f220000000800 */
[----:B------:R-:W-:Y:S01]  /*a5f0*/  F2FP.F16.F32.PACK_AB R14, R102, R101 ;  /* 0x00000065660e723e */ /* 0x000fe200000000ff */
[----:B---3--:R-:W-:-:S06]  /*a600*/  FADD.FTZ R101, R15, R24 ;  /* 0x000000180f657221 */ /* 0x008fcc0000010000 */
[----:B------:R-:W3:Y:S01]  /*a610*/  MUFU.EX2 R111, R111 ;  /* 0x0000006f006f7308 */ /* 0x000ee20000000800 */
[----:B------:R-:W-:Y:S01]  /*a620*/  FFMA.FTZ R29, R29, R6, -R113 ;  /* 0x000000061d1d7223 */ /* 0x000fe20000010871 */
[----:B0-----:R-:W-:-:S06]  /*a630*/  FADD.FTZ R103, R99, R26 ;  /* 0x0000001a63677221 */ /* 0x001fcc0000010000 */
[----:B------:R-:W0:Y:S08]  /*a640*/  MUFU.EX2 R98, R98 ;  /* 0x0000006200627308 */ /* 0x000e300000000800 */
[----:B------:R1:W-:Y:S01]  /*a650*/  MUFU.EX2 R39, R112 ;  /* 0x0000007000277308 */ /* 0x0003e20000000800 */
[----:B------:R-:W-:Y:S01]  /*a660*/  FADD.FTZ R26, R110, R101 ;  /* 0x000000656e1a7221 */ /* 0x000fe20000010000 */
[----:B-1----:R-:W-:-:S06]  /*a670*/  FFMA.FTZ R112, R28, R6, -R113 ;  /* 0x000000061c707223 */ /* 0x002fcc0000010871 */
[----:B------:R-:W1:Y:S01]  /*a680*/  MUFU.EX2 R27, R27 ;  /* 0x0000001b001b7308 */ /* 0x000e620000000800 */
[----:B------:R-:W-:Y:S01]  /*a690*/  FFMA.FTZ R114, R30, R6, -R113 ;  /* 0x000000061e727223 */ /* 0x000fe20000010871 */
[----:B------:R-:W-:-:S06]  /*a6a0*/  FADD.FTZ R103, R100, R103 ;  /* 0x0000006764677221 */ /* 0x000fcc0000010000 */
[----:B------:R-:W1:Y:S01]  /*a6b0*/  MUFU.EX2 R93, R93 ;  /* 0x0000005d005d7308 */ /* 0x000e620000000800 */
[----:B--2---:R-:W-:Y:S01]  /*a6c0*/  FADD.FTZ R26, R25, R26 ;  /* 0x0000001a191a7221 */ /* 0x004fe20000010000 */
[----:B------:R-:W-:-:S06]  /*a6d0*/  FFMA.FTZ R31, R31, R6, -R113 ;  /* 0x000000061f1f7223 */ /* 0x000fcc0000010871 */
[----:B------:R-:W2:Y:S01]  /*a6e0*/  MUFU.EX2 R112, R112 ;  /* 0x0000007000707308 */ /* 0x000ea20000000800 */
[----:B----4-:R-:W-:-:S07]  /*a6f0*/  FADD.FTZ R103, R96, R103 ;  /* 0x0000006760677221 */ /* 0x010fce0000010000 */
[----:B------:R-:W4:Y:S01]  /*a700*/  MUFU.EX2 R94, R94 ;  /* 0x0000005e005e7308 */ /* 0x000f220000000800 */
[----:B---3--:R-:W-:Y:S01]  /*a710*/  FADD.FTZ R28, R111, R26 ;  /* 0x0000001a6f1c7221 */ /* 0x008fe20000010000 */
[----:B------:R-:W-:-:S06]  /*a720*/  FFMA.FTZ R49, R49, R6, -R113 ;  /* 0x0000000631317223 */ /* 0x000fcc0000010871 */
[----:B------:R-:W3:Y:S01]  /*a730*/  MUFU.EX2 R29, R29 ;  /* 0x0000001d001d7308 */ /* 0x000ee20000000800 */
[----:B0-----:R-:W-:Y:S01]  /*a740*/  FADD.FTZ R30, R98, R103 ;  /* 0x00000067621e7221 */ /* 0x001fe20000010000 */
[----:B------:R-:W-:-:S06]  /*a750*/  FFMA.FTZ R57, R59, R6, -R113 ;  /* 0x000000063b397223 */ /* 0x000fcc0000010871 */
[----:B------:R-:W0:Y:S01]  /*a760*/  MUFU.EX2 R91, R91 ;  /* 0x0000005b005b7308 */ /* 0x000e220000000800 */
[-CC-:B------:R-:W-:Y:S01]  /*a770*/  FFMA.FTZ R59, R60, R6.reuse, -R113.reuse ;  /* 0x000000063c3b7223 */ /* 0x180fe20000010871 */
[----:B------:R-:W-:Y:S01]  /*a780*/  F2FP.F16.F32.PACK_AB R24, R100, R99 ;  /* 0x000000636418723e */ /* 0x000fe200000000ff */
[----:B------:R-:W-:-:S05]  /*a790*/  FFMA.FTZ R60, R63, R6, -R113 ;  /* 0x000000063f3c7223 */ /* 0x000fca0000010871 */
[----:B------:R-:W0:Y:S01]  /*a7a0*/  MUFU.EX2 R114, R114 ;  /* 0x0000007200727308 */ /* 0x000e220000000800 */
[----:B-1----:R-:W-:Y:S01]  /*a7b0*/  FADD.FTZ R99, R27, R28 ;  /* 0x0000001c1b637221 */ /* 0x002fe20000010000 */
[-CC-:B------:R-:W-:Y:S01]  /*a7c0*/  FFMA.FTZ R48, R48, R6.reuse, -R113.reuse ;  /* 0x0000000630307223 */ /* 0x180fe20000010871 */
[----:B------:R-:W-:-:S05]  /*a7d0*/  FFMA.FTZ R63, R64, R6, -R113 ;  /* 0x00000006403f7223 */ /* 0x000fca0000010871 */
[----:B------:R-:W1:Y:S01]  /*a7e0*/  MUFU.EX2 R92, R92 ;  /* 0x0000005c005c7308 */ /* 0x000e620000000800 */
[----:B------:R-:W-:Y:S01]  /*a7f0*/  FADD.FTZ R101, R93, R30 ;  /* 0x0000001e5d657221 */ /* 0x000fe20000010000 */
[-CC-:B------:R-:W-:Y:S01]  /*a800*/  FFMA.FTZ R64, R68, R6.reuse, -R113.reuse ;  /* 0x0000000644407223 */ /* 0x180fe20000010871 */
[----:B------:R-:W-:-:S05]  /*a810*/  FFMA.FTZ R68, R71, R6, -R113 ;  /* 0x0000000647447223 */ /* 0x000fca0000010871 */
[----:B------:R-:W1:Y:S01]  /*a820*/  MUFU.EX2 R31, R31 ;  /* 0x0000001f001f7308 */ /* 0x000e620000000800 */
[-C--:B------:R-:W-:Y:S01]  /*a830*/  FFMA.FTZ R71, R76, R6.reuse, -R113 ;  /* 0x000000064c477223 */ /* 0x080fe20000010871 */
[----:B--2---:R-:W-:Y:S01]  /*a840*/  FADD.FTZ R30, R112, R99 ;  /* 0x00000063701e7221 */ /* 0x004fe20000010000 */
[----:B------:R-:W-:-:S05]  /*a850*/  FFMA.FTZ R50, R50, R6, -R113 ;  /* 0x0000000632327223 */ /* 0x000fca0000010871 */
[----:B------:R-:W2:Y:S01]  /*a860*/  MUFU.EX2 R81, R81 ;  /* 0x0000005100517308 */ /* 0x000ea20000000800 */
[C---:B----4-:R-:W-:Y:S01]  /*a870*/  FADD.FTZ R76, R94.reuse, R101 ;  /* 0x000000655e4c7221 */ /* 0x050fe20000010000 */
[----:B------:R-:W-:Y:S01]  /*a880*/  F2FP.F16.F32.PACK_AB R28, R94, R93 ;  /* 0x0000005d5e1c723e */ /* 0x000fe200000000ff */
[----:B---3--:R-:W-:-:S05]  /*a890*/  FADD.FTZ R93, R29, R30 ;  /* 0x0000001e1d5d7221 */ /* 0x008fca0000010000 */
[----:B------:R-:W3:Y:S01]  /*a8a0*/  MUFU.EX2 R49, R49 ;  /* 0x0000003100317308 */ /* 0x000ee20000000800 */
[----:B------:R-:W-:Y:S01]  /*a8b0*/  FFMA.FTZ R51, R51, R6, -R113 ;  /* 0x0000000633337223 */ /* 0x000fe20000010871 */
[----:B0-----:R-:W-:-:S06]  /*a8c0*/  FADD.FTZ R99, R91, R76 ;  /* 0x0000004c5b637221 */ /* 0x001fcc0000010000 */
[----:B------:R-:W0:Y:S01]  /*a8d0*/  MUFU.EX2 R82, R82 ;  /* 0x0000005200527308 */ /* 0x000e220000000800 */
[----:B------:R-:W-:Y:S01]  /*a8e0*/  FADD.FTZ R76, R114, R93 ;  /* 0x0000005d724c7221 */ /* 0x000fe20000010000 */
[----:B------:R-:W-:-:S06]  /*a8f0*/  FFMA.FTZ R52, R52, R6, -R113 ;  /* 0x0000000634347223 */ /* 0x000fcc0000010871 */
[----:B------:R-:W4:Y:S01]  /*a900*/  MUFU.EX2 R48, R48 ;  /* 0x0000003000307308 */ /* 0x000f220000000800 */
[----:B-1----:R-:W-:-:S07]  /*a910*/  FADD.FTZ R94, R92, R99 ;  /* 0x000000635c5e7221 */ /* 0x002fce0000010000 */
[----:B------:R-:W1:Y:S01]  /*a920*/  MUFU.EX2 R77, R77 ;  /* 0x0000004d004d7308 */ /* 0x000e620000000800 */
[----:B------:R-:W-:Y:S01]  /*a930*/  F2FP.F16.F32.PACK_AB R30, R92, R91 ;  /* 0x0000005b5c1e723e */ /* 0x000fe200000000ff */
[----:B------:R-:W-:-:S06]  /*a940*/  FADD.FTZ R76, R31, R76 ;  /* 0x0000004c1f4c7221 */ /* 0x000fcc0000010000 */
[----:B------:R-:W1:Y:S01]  /*a950*/  MUFU.EX2 R50, R50 ;  /* 0x0000003200327308 */ /* 0x000e620000000800 */
[----:B------:R-:W-:Y:S01]  /*a960*/  FFMA.FTZ R53, R53, R6, -R113 ;  /* 0x0000000635357223 */ /* 0x000fe20000010871 */
[----:B--2---:R-:W-:-:S06]  /*a970*/  FADD.FTZ R91, R81, R94 ;  /* 0x0000005e515b7221 */ /* 0x004fcc0000010000 */
[----:B------:R-:W2:Y:S01]  /*a980*/  MUFU.EX2 R78, R78 ;  /* 0x0000004e004e7308 */ /* 0x000ea20000000800 */
[----:B---3--:R-:W-:Y:S01]  /*a990*/  FADD.FTZ R93, R49, R76 ;  /* 0x0000004c315d7221 */ /* 0x008fe20000010000 */
[----:B------:R-:W-:-:S06]  /*a9a0*/  FFMA.FTZ R54, R54, R6, -R113 ;  /* 0x0000000636367223 */ /* 0x000fcc0000010871 */
[----:B------:R-:W3:Y:S01]  /*a9b0*/  MUFU.EX2 R51, R51 ;  /* 0x0000003300337308 */ /* 0x000ee20000000800 */
[----:B0-----:R-:W-:-:S07]  /*a9c0*/  FADD.FTZ R76, R82, R91 ;  /* 0x0000005b524c7221 */ /* 0x001fce0000010000 */
[----:B------:R-:W0:Y:S01]  /*a9d0*/  MUFU.EX2 R73, R73 ;  /* 0x0000004900497308 */ /* 0x000e220000000800 */
[----:B----4-:R-:W-:Y:S01]  /*a9e0*/  FADD.FTZ R93, R48, R93 ;  /* 0x0000005d305d7221 */ /* 0x010fe20000010000 */
[----:B------:R-:W-:-:S06]  /*a9f0*/  FFMA.FTZ R56, R56, R6, -R113 ;  /* 0x0000000638387223 */ /* 0x000fcc0000010871 */
[----:B------:R-:W4:Y:S01]  /*aa00*/  MUFU.EX2 R52, R52 ;  /* 0x0000003400347308 */ /* 0x000f220000000800 */
[----:B-1----:R-:W-:-:S07]  /*aa10*/  FADD.FTZ R91, R77, R76 ;  /* 0x0000004c4d5b7221 */ /* 0x002fce0000010000 */
[----:B------:R-:W1:Y:S01]  /*aa20*/  MUFU.EX2 R74, R74 ;  /* 0x0000004a004a7308 */ /* 0x000e620000000800 */
[----:B------:R-:W-:Y:S01]  /*aa30*/  FADD.FTZ R76, R50, R93 ;  /* 0x0000005d324c7221 */ /* 0x000fe20000010000 */
[----:B--2---:R-:W-:Y:S01]  /*aa40*/  FADD.FTZ R92, R78, R91 ;  /* 0x0000005b4e5c7221 */ /* 0x004fe20000010000 */
[----:B------:R-:W2:Y:S05]  /*aa50*/  LDL R94, [R1+0x48] ;  /* 0x00004800015e7983 */ /* 0x000eaa0000100800 */
[----:B------:R-:W1:Y:S08]  /*aa60*/  MUFU.EX2 R53, R53 ;  /* 0x0000003500357308 */ /* 0x000e700000000800 */
[----:B------:R-:W1:Y:S01]  /*aa70*/  MUFU.EX2 R69, R69 ;  /* 0x0000004500457308 */ /* 0x000e620000000800 */
[----:B---3--:R-:W-:Y:S01]  /*aa80*/  FADD.FTZ R91, R51, R76 ;  /* 0x0000004c335b7221 */ /* 0x008fe20000010000 */
[----:B0-----:R-:W-:-:S06]  /*aa90*/  FADD.FTZ R93, R73, R92 ;  /* 0x0000005c495d7221 */ /* 0x001fcc0000010000 */
[----:B------:R-:W0:Y:S08]  /*aaa0*/  MUFU.EX2 R54, R54 ;  /* 0x0000003600367308 */ /* 0x000e300000000800 */
[----:B------:R-:W3:Y:S01]  /*aab0*/  MUFU.EX2 R70, R70 ;  /* 0x0000004600467308 */ /* 0x000ee20000000800 */
[----:B----4-:R-:W-:Y:S01]  /*aac0*/  FADD.FTZ R76, R52, R91 ;  /* 0x0000005b344c7221 */ /* 0x010fe20000010000 */
[----:B-1----:R-:W-:-:S06]  /*aad0*/  FADD.FTZ R92, R74, R93 ;  /* 0x0000005d4a5c7221 */ /* 0x002fcc0000010000 */
[----:B------:R-:W1:Y:S01]  /*aae0*/  MUFU.EX2 R56, R56 ;  /* 0x0000003800387308 */ /* 0x000e620000000800 */
[----:B------:R-:W-:Y:S01]  /*aaf0*/  F2FP.F16.F32.PACK_AB R13, R13, R95 ;  /* 0x0000005f0d0d723e */ /* 0x000fe200000000ff */
[----:B------:R-:W-:Y:S01]  /*ab00*/  FADD.FTZ R91, R53, R76 ;  /* 0x0000004c355b7221 */ /* 0x000fe20000010000 */
[----:B------:R-:W4:Y:S05]  /*ab10*/  LDL R95, [R1+0x8c] ;  /* 0x00008c00015f7983 */ /* 0x000f2a0000100800 */
[----:B------:R-:W1:Y:S01]  /*ab20*/  MUFU.EX2 R66, R66 ;  /* 0x0000004200427308 */ /* 0x000e620000000800 */
[----:B------:R-:W-:Y:S01]  /*ab30*/  FADD.FTZ R93, R69, R92 ;  /* 0x0000005c455d7221 */ /* 0x000fe20000010000 */
[----:B0-----:R-:W-:-:S06]  /*ab40*/  FADD.FTZ R91, R54, R91 ;  /* 0x0000005b365b7221 */ /* 0x001fcc0000010000 */
[----:B------:R-:W0:Y:S01]  /*ab50*/  MUFU.EX2 R61, R61 ;  /* 0x0000003d003d7308 */ /* 0x000e220000000800 */
[----:B---3--:R-:W-:Y:S01]  /*ab60*/  FADD.FTZ R76, R70, R93 ;  /* 0x0000005d464c7221 */ /* 0x008fe20000010000 */
[----:B-1----:R-:W-:-:S06]  /*ab70*/  FADD.FTZ R92, R56, R91 ;  /* 0x0000005b385c7221 */ /* 0x002fcc0000010000 */
[----:B------:R-:W1:Y:S01]  /*ab80*/  MUFU.EX2 R62, R62 ;  /* 0x0000003e003e7308 */ /* 0x000e620000000800 */
[----:B------:R-:W-:Y:S01]  /*ab90*/  FADD.FTZ R91, R65, R76 ;  /* 0x0000004c415b7221 */ /* 0x000fe20000010000 */
[----:B------:R-:W-:-:S06]  /*aba0*/  F2FP.F16.F32.PACK_AB R15, R15, R97 ;  /* 0x000000610f0f723e */ /* 0x000fcc00000000ff */
[----:B------:R-:W3:Y:S01]  /*abb0*/  MUFU.EX2 R46, R46 ;  /* 0x0000002e002e7308 */ /* 0x000ee20000000800 */
[----:B------:R-:W-:Y:S01]  /*abc0*/  FADD.FTZ R76, R66, R91 ;  /* 0x0000005b424c7221 */ /* 0x000fe20000010000 */
[----:B------:R0:W-:Y:S01]  /*abd0*/  STSM.16.M88.4 [R116+0x1e800], R12 ;  /* 0x01e8000c74007844 */ /* 0x0001e20000000200 */
[----:B------:R-:W-:Y:S02]  /*abe0*/  F2FP.F16.F32.PACK_AB R26, R98, R96 ;  /* 0x00000060621a723e */ /* 0x000fe400000000ff */
[----:B------:R-:W-:Y:S02]  /*abf0*/  F2FP.F16.F32.PACK_AB R25, R25, R110 ;  /* 0x0000006e1919723e */ /* 0x000fe400000000ff */
[----:B------:R-:W-:Y:S02]  /*ac00*/  F2FP.F16.F32.PACK_AB R27, R27, R111 ;  /* 0x0000006f1b1b723e */ /* 0x000fe400000000ff */
[----:B------:R-:W-:Y:S02]  /*ac10*/  F2FP.F16.F32.PACK_AB R29, R29, R112 ;  /* 0x000000701d1d723e */ /* 0x000fe400000000ff */
[----:B------:R-:W-:Y:S01]  /*ac20*/  F2FP.F16.F32.PACK_AB R31, R31, R114 ;  /* 0x000000721f1f723e */ /* 0x000fe200000000ff */
[----:B------:R-:W-:Y:S01]  /*ac30*/  STSM.16.M88.4 [R117], R24 ;  /* 0x0000001875007844 */ /* 0x000fe20000000200 */
[----:B0-----:R-:W-:-:S03]  /*ac40*/  FADD.FTZ R13, R61, R76 ;  /* 0x0000004c3d0d7221 */ /* 0x001fc60000010000 */
[----:B------:R0:W-:Y:S01]  /*ac50*/  STSM.16.M88.4 [R115], R28 ;  /* 0x0000001c73007844 */ /* 0x0001e20000000200 */
[----:B-1----:R-:W-:Y:S01]  /*ac60*/  FADD.FTZ R13, R62, R13 ;  /* 0x0000000d3e0d7221 */ /* 0x002fe20000010000 */
[----:B------:R-:W1:Y:S01]  /*ac70*/  MUFU.EX2 R42, R42 ;  /* 0x0000002a002a7308 */ /* 0x000e620000000800 */
[----:B------:R-:W-:Y:S02]  /*ac80*/  F2FP.F16.F32.PACK_AB R15, R51, R50 ;  /* 0x00000032330f723e */ /* 0x000fe400000000ff */
[----:B0-----:R-:W-:Y:S01]  /*ac90*/  F2FP.F16.F32.PACK_AB R28, R66, R65 ;  /* 0x00000041421c723e */ /* 0x001fe200000000ff */
[----:B---3--:R-:W-:-:S04]  /*aca0*/  FADD.FTZ R66, R46, R13 ;  /* 0x0000000d2e427221 */ /* 0x008fc80000010000 */
[----:B------:R-:W-:Y:S01]  /*acb0*/  FADD.FTZ R27, R47, R66 ;  /* 0x000000422f1b7221 */ /* 0x000fe20000010000 */
[----:B------:R-:W-:-:S03]  /*acc0*/  F2FP.F16.F32.PACK_AB R13, R48, R49 ;  /* 0x00000031300d723e */ /* 0x000fc600000000ff */
[----:B------:R-:W-:-:S04]  /*acd0*/  FADD.FTZ R50, R44, R27 ;  /* 0x0000001b2c327221 */ /* 0x000fc80000010000 */
[----:B------:R-:W-:-:S04]  /*ace0*/  FADD.FTZ R49, R45, R50 ;  /* 0x000000322d317221 */ /* 0x000fc80000010000 */
[----:B-1----:R-:W-:-:S04]  /*acf0*/  FADD.FTZ R50, R42, R49 ;  /* 0x000000312a327221 */ /* 0x002fc80000010000 */
[----:B------:R-:W-:Y:S02]  /*ad00*/  FADD.FTZ R51, R43, R50 ;  /* 0x000000322b337221 */ /* 0x000fe40000010000 */
[----:B------:R-:W3:Y:S01]  /*ad10*/  LDL R50, [R1+0x88] ;  /* 0x0000880001327983 */ /* 0x000ee20000100800 */
[-CC-:B------:R-:W-:Y:S01]  /*ad20*/  FFMA.FTZ R55, R55, R6.reuse, -R113.reuse ;  /* 0x0000000637377223 */ /* 0x180fe20000010871 */
[----:B------:R-:W-:-:S05]  /*ad30*/  FFMA.FTZ R58, R58, R6, -R113 ;  /* 0x000000063a3a7223 */ /* 0x000fca0000010871 */
[----:B------:R-:W0:Y:S08]  /*ad40*/  MUFU.EX2 R55, R55 ;  /* 0x0000003700377308 */ /* 0x000e300000000800 */
[----:B------:R-:W1:Y:S08]  /*ad50*/  MUFU.EX2 R58, R58 ;  /* 0x0000003a003a7308 */ /* 0x000e700000000800 */
[----:B------:R-:W1:Y:S01]  /*ad60*/  MUFU.EX2 R57, R57 ;  /* 0x0000003900397308 */ /* 0x000e620000000800 */
[----:B0-----:R-:W-:-:S07]  /*ad70*/  FADD.FTZ R93, R55, R92 ;  /* 0x0000005c375d7221 */ /* 0x001fce0000010000 */
[----:B------:R-:W0:Y:S01]  /*ad80*/  MUFU.EX2 R59, R59 ;  /* 0x0000003b003b7308 */ /* 0x000e220000000800 */
[----:B-1----:R-:W-:Y:S01]  /*ad90*/  FADD.FTZ R93, R58, R93 ;  /* 0x0000005d3a5d7221 */ /* 0x002fe20000010000 */
[----:B------:R-:W-:-:S06]  /*ada0*/  F2FP.F16.F32.PACK_AB R24, R74, R73 ;  /* 0x000000494a18723e */ /* 0x000fcc00000000ff */
[----:B------:R-:W1:Y:S01]  /*adb0*/  MUFU.EX2 R60, R60 ;  /* 0x0000003c003c7308 */ /* 0x000e620000000800 */
[----:B------:R-:W-:Y:S01]  /*adc0*/  FADD.FTZ R74, R0, R93 ;  /* 0x0000005d004a7221 */ /* 0x000fe20000010000 */
[----:B------:R-:W-:-:S06]  /*add0*/  FFMA.FTZ R67, R67, R6, -R113 ;  /* 0x0000000643437223 */ /* 0x000fcc0000010871 */
[----:B------:R-:W1:Y:S01]  /*ade0*/  MUFU.EX2 R63, R63 ;  /* 0x0000003f003f7308 */ /* 0x000e620000000800 */
[----:B------:R-:W-:Y:S01]  /*adf0*/  FADD.FTZ R74, R57, R74 ;  /* 0x0000004a394a7221 */ /* 0x000fe20000010000 */
[----:B------:R-:W-:-:S06]  /*ae00*/  FFMA.FTZ R72, R72, R6, -R113 ;  /* 0x0000000648487223 */ /* 0x000fcc0000010871 */
[----:B------:R-:W1:Y:S01]  /*ae10*/  MUFU.EX2 R64, R64 ;  /* 0x0000004000407308 */ /* 0x000e620000000800 */
[----:B0-----:R-:W-:Y:S01]  /*ae20*/  FADD.FTZ R25, R59, R74 ;  /* 0x0000004a3b197221 */ /* 0x001fe20000010000 */
[----:B------:R-:W-:-:S06]  /*ae30*/  FFMA.FTZ R75, R75, R6, -R113 ;  /* 0x000000064b4b7223 */ /* 0x000fcc0000010871 */
[----:B------:R-:W0:Y:S01]  /*ae40*/  MUFU.EX2 R67, R67 ;  /* 0x0000004300437308 */ /* 0x000e220000000800 */
[----:B-1----:R-:W-:-:S07]  /*ae50*/  FADD.FTZ R48, R60, R25 ;  /* 0x000000193c307221 */ /* 0x002fce0000010000 */
[----:B------:R-:W1:Y:S01]  /*ae60*/  MUFU.EX2 R68, R68 ;  /* 0x0000004400447308 */ /* 0x000e620000000800 */
[----:B------:R-:W-:-:S07]  /*ae70*/  FADD.FTZ R31, R63, R48 ;  /* 0x000000303f1f7221 */ /* 0x000fce0000010000 */
        /* <DEDUP_REMOVED lines=9> */
[----:B------:R-:W-:-:S07]  /*af10*/  FFMA.FTZ R83, R83, R6, -R113 ;  /* 0x0000000653537223 */ /* 0x000fce0000010871 */
[----:B------:R-:W1:Y:S01]  /*af20*/  MUFU.EX2 R71, R71 ;  /* 0x0000004700477308 */ /* 0x000e620000000800 */
[----:B------:R-:W-:Y:S01]  /*af30*/  F2FP.F16.F32.PACK_AB R31, R57, R0 ;  /* 0x00000000391f723e */ /* 0x000fe200000000ff */
[----:B------:R-:W-:Y:S01]  /*af40*/  FADD.FTZ R0, R40, R51 ;  /* 0x0000003328007221 */ /* 0x000fe20000010000 */
[----:B------:R-:W-:-:S05]  /*af50*/  FADD.FTZ R48, R72, R49 ;  /* 0x0000003148307221 */ /* 0x000fca0000010000 */
[----:B------:R-:W2:Y:S01]  /*af60*/  MUFU.EX2 R79, R79 ;  /* 0x0000004f004f7308 */ /* 0x000ea20000000800 */
[----:B------:R-:W-:Y:S01]  /*af70*/  FFMA.FTZ R84, R84, R6, -R113 ;  /* 0x0000000654547223 */ /* 0x000fe20000010871 */
[----:B------:R-:W-:-:S06]  /*af80*/  FADD.FTZ R49, R41, R0 ;  /* 0x0000000029317221 */ /* 0x000fcc0000010000 */
[----:B------:R-:W2:Y:S01]  /*af90*/  MUFU.EX2 R36, R36 ;  /* 0x0000002400247308 */ /* 0x000ea20000000800 */
[----:B0-----:R-:W-:Y:S01]  /*afa0*/  FADD.FTZ R48, R75, R48 ;  /* 0x000000304b307221 */ /* 0x001fe20000010000 */
[----:B------:R-:W-:-:S06]  /*afb0*/  FFMA.FTZ R85, R85, R6, -R113 ;  /* 0x0000000655557223 */ /* 0x000fcc0000010871 */
[----:B------:R-:W-:Y:S01]  /*afc0*/  MUFU.EX2 R80, R80 ;  /* 0x0000005000507308 */ /* 0x000fe20000000800 */
[----:B------:R-:W-:Y:S02]  /*afd0*/  F2FP.F16.F32.PACK_AB R12, R82, R81 ;  /* 0x00000051520c723e */ /* 0x000fe400000000ff */
[----:B------:R-:W-:-:S05]  /*afe0*/  F2FP.F16.F32.PACK_AB R14, R78, R77 ;  /* 0x0000004d4e0e723e */ /* 0x000fca00000000ff */
[----:B------:R-:W0:Y:S01]  /*aff0*/  MUFU.EX2 R37, R37 ;  /* 0x0000002500257308 */ /* 0x000e220000000800 */
[----:B------:R-:W-:Y:S01]  /*b000*/  F2FP.F16.F32.PACK_AB R26, R70, R69 ;  /* 0x00000045461a723e */ /* 0x000fe200000000ff */
[----:B-1----:R-:W-:Y:S01]  /*b010*/  FADD.FTZ R0, R38, R49 ;  /* 0x0000003126007221 */ /* 0x002fe20000010000 */
[----:B------:R-:W-:Y:S02]  /*b020*/  F2FP.F16.F32.PACK_AB R25, R53, R52 ;  /* 0x000000343519723e */ /* 0x000fe400000000ff */
[----:B------:R-:W-:-:S03]  /*b030*/  F2FP.F16.F32.PACK_AB R27, R56, R54 ;  /* 0x00000036381b723e */ /* 0x000fc600000000ff */
[----:B------:R-:W-:Y:S01]  /*b040*/  MUFU.EX2 R83, R83 ;  /* 0x0000005300537308 */ /* 0x000fe20000000800 */
[----:B------:R-:W-:Y:S01]  /*b050*/  FADD.FTZ R48, R71, R48 ;  /* 0x0000003047307221 */ /* 0x000fe20000010000 */
[----:B------:R-:W-:Y:S01]  /*b060*/  FFMA.FTZ R86, R86, R6, -R113 ;  /* 0x0000000656567223 */ /* 0x000fe20000010871 */
[----:B------:R-:W-:-:S05]  /*b070*/  F2FP.F16.F32.PACK_AB R30, R62, R61 ;  /* 0x0000003d3e1e723e */ /* 0x000fca00000000ff */
[----:B------:R-:W1:Y:S01]  /*b080*/  MUFU.EX2 R33, R33 ;  /* 0x0000002100217308 */ /* 0x000e620000000800 */
[----:B------:R-:W-:Y:S01]  /*b090*/  F2FP.F16.F32.PACK_AB R29, R58, R55 ;  /* 0x000000373a1d723e */ /* 0x000fe200000000ff */
[----:B------:R-:W-:-:S06]  /*b0a0*/  FFMA.FTZ R87, R87, R6, -R113 ;  /* 0x0000000657577223 */ /* 0x000fcc0000010871 */
[----:B------:R-:W1:Y:S01]  /*b0b0*/  MUFU.EX2 R84, R84 ;  /* 0x0000005400547308 */ /* 0x000e620000000800 */
[----:B--2---:R2:W-:Y:S07]  /*b0c0*/  STSM.16.M88.4 [R94], R12 ;  /* 0x0000000c5e007844 */ /* 0x0045ee0000000200 */
[----:B------:R-:W1:Y:S01]  /*b0d0*/  MUFU.EX2 R35, R35 ;  /* 0x0000002300237308 */ /* 0x000e620000000800 */
[----:B------:R0:W-:Y:S07]  /*b0e0*/  STSM.16.M88.4 [R116+0x24800], R24 ;  /* 0x0248001874007844 */ /* 0x0001ee0000000200 */
[----:B------:R-:W1:Y:S01]  /*b0f0*/  MUFU.EX2 R85, R85 ;  /* 0x0000005500557308 */ /* 0x000e620000000800 */
[----:B--2---:R-:W-:-:S07]  /*b100*/  FADD.FTZ R15, R39, R0 ;  /* 0x00000000270f7221 */ /* 0x004fce0000010000 */
[----:B------:R-:W2:Y:S01]  /*b110*/  MUFU.EX2 R21, R21 ;  /* 0x0000001500157308 */ /* 0x000ea20000000800 */
[----:B0-----:R-:W-:Y:S01]  /*b120*/  FADD.FTZ R25, R79, R48 ;  /* 0x000000304f197221 */ /* 0x001fe20000010000 */
[----:B------:R-:W-:Y:S01]  /*b130*/  FADD.FTZ R0, R36, R15 ;  /* 0x0000000f24007221 */ /* 0x000fe20000010000 */
[----:B------:R-:W-:-:S05]  /*b140*/  FFMA.FTZ R88, R88, R6, -R113 ;  /* 0x0000000658587223 */ /* 0x000fca0000010871 */
[----:B------:R-:W0:Y:S01]  /*b150*/  MUFU.EX2 R86, R86 ;  /* 0x0000005600567308 */ /* 0x000e220000000800 */
[----:B------:R-:W-:Y:S01]  /*b160*/  FADD.FTZ R0, R37, R0 ;  /* 0x0000000025007221 */ /* 0x000fe20000010000 */
[----:B------:R-:W-:-:S06]  /*b170*/  FFMA.FTZ R89, R89, R6, -R113 ;  /* 0x0000000659597223 */ /* 0x000fcc0000010871 */
[----:B------:R-:W0:Y:S01]  /*b180*/  MUFU.EX2 R32, R32 ;  /* 0x0000002000207308 */ /* 0x000e220000000800 */
[----:B----4-:R4:W-:Y:S07]  /*b190*/  STSM.16.M88.4 [R95], R28 ;  /* 0x0000001c5f007844 */ /* 0x0109ee0000000200 */
[----:B------:R-:W0:Y:S01]  /*b1a0*/  MUFU.EX2 R87, R87 ;  /* 0x0000005700577308 */ /* 0x000e220000000800 */
[----:B-1----:R-:W-:Y:S01]  /*b1b0*/  FADD.FTZ R0, R33, R0 ;  /* 0x0000000021007221 */ /* 0x002fe20000010000 */
[----:B------:R-:W-:Y:S01]  /*b1c0*/  F2FP.F16.F32.PACK_AB R12, R47, R46 ;  /* 0x0000002e2f0c723e */ /* 0x000fe200000000ff */
[----:B------:R-:W-:Y:S01]  /*b1d0*/  FFMA.FTZ R90, R90, R6, -R113 ;  /* 0x000000065a5a7223 */ /* 0x000fe20000010871 */
[----:B------:R-:W-:-:S02]  /*b1e0*/  F2FP.F16.F32.PACK_AB R14, R45, R44 ;  /* 0x0000002c2d0e723e */ /* 0x000fc400000000ff */
[----:B------:R-:W-:Y:S02]  /*b1f0*/  F2FP.F16.F32.PACK_AB R13, R60, R59 ;  /* 0x0000003b3c0d723e */ /* 0x000fe400000000ff */
[----:B------:R-:W1:Y:S01]  /*b200*/  MUFU.EX2 R3, R3 ;  /* 0x0000000300037308 */ /* 0x000e620000000800 */
[----:B----4-:R-:W-:-:S04]  /*b210*/  FADD.FTZ R28, R80, R25 ;  /* 0x00000019501c7221 */ /* 0x010fc80000010000 */
[----:B------:R-:W-:-:S03]  /*b220*/  FADD.FTZ R29, R83, R28 ;  /* 0x0000001c531d7221 */ /* 0x000fc60000010000 */
[----:B------:R-:W4:Y:S01]  /*b230*/  MUFU.EX2 R88, R88 ;  /* 0x0000005800587308 */ /* 0x000f220000000800 */
[----:B------:R-:W-:Y:S01]  /*b240*/  F2FP.F16.F32.PACK_AB R15, R64, R63 ;  /* 0x0000003f400f723e */ /* 0x000fe200000000ff */
[----:B------:R-:W-:Y:S01]  /*b250*/  FADD.FTZ R28, R84, R29 ;  /* 0x0000001d541c7221 */ /* 0x000fe20000010000 */
[----:B------:R-:W-:-:S05]  /*b260*/  FADD.FTZ R0, R35, R0 ;  /* 0x0000000023007221 */ /* 0x000fca0000010000 */
[----:B------:R-:W-:Y:S01]  /*b270*/  MUFU.EX2 R7, R7 ;  /* 0x0000000700077308 */ /* 0x000fe20000000800 */
[----:B------:R-:W-:Y:S01]  /*b280*/  FADD.FTZ R29, R85, R28 ;  /* 0x0000001c551d7221 */ /* 0x000fe20000010000 */
[----:B------:R2:W-:Y:S01]  /*b290*/  STSM.16.M88.4 [R115+0x6000], R12 ;  /* 0x0060000c73007844 */ /* 0x0005e20000000200 */
[----:B------:R-:W-:-:S05]  /*b2a0*/  FFMA.FTZ R105, R105, R6, -R113 ;  /* 0x0000000669697223 */ /* 0x000fca0000010871 */
[----:B------:R-:W4:Y:S01]  /*b2b0*/  MUFU.EX2 R89, R89 ;  /* 0x0000005900597308 */ /* 0x000f220000000800 */
[----:B------:R-:W-:Y:S01]  /*b2c0*/  FFMA.FTZ R106, R106, R6, -R113 ;  /* 0x000000066a6a7223 */ /* 0x000fe20000010871 */
[----:B------:R-:W-:-:S06]  /*b2d0*/  F2FP.F16.F32.PACK_AB R24, R43, R42 ;  /* 0x0000002a2b18723e */ /* 0x000fcc00000000ff */
[----:B------:R-:W3:Y:S01]  /*b2e0*/  MUFU.EX2 R8, R8 ;  /* 0x0000000800087308 */ /* 0x000ee20000000800 */
[----:B--2---:R-:W-:Y:S01]  /*b2f0*/  F2FP.F16.F32.PACK_AB R12, R39, R38 ;  /* 0x00000026270c723e */ /* 0x004fe200000000ff */
[----:B------:R-:W-:Y:S01]  /*b300*/  FADD.FTZ R39, R21, R0 ;  /* 0x0000000015277221 */ /* 0x000fe20000010000 */
[----:B0-----:R-:W-:-:S05]  /*b310*/  FADD.FTZ R0, R86, R29 ;  /* 0x0000001d56007221 */ /* 0x001fca0000010000 */
[----:B------:R-:W0:Y:S01]  /*b320*/  MUFU.EX2 R90, R90 ;  /* 0x0000005a005a7308 */ /* 0x000e220000000800 */
[----:B------:R-:W-:Y:S01]  /*b330*/  FADD.FTZ R28, R32, R39 ;  /* 0x00000027201c7221 */ /* 0x000fe20000010000 */
[----:B------:R-:W-:Y:S01]  /*b340*/  F2FP.F16.F32.PACK_AB R26, R41, R40 ;  /* 0x00000028291a723e */ /* 0x000fe200000000ff */
[----:B------:R-:W-:Y:S01]  /*b350*/  FADD.FTZ R15, R87, R0 ;  /* 0x00000000570f7221 */ /* 0x000fe20000010000 */
[----:B------:R-:W-:Y:S01]  /*b360*/  F2FP.F16.F32.PACK_AB R25, R68, R67 ;  /* 0x000000434419723e */ /* 0x000fe200000000ff */
[--C-:B------:R-:W-:Y:S01]  /*b370*/  FFMA.FTZ R107, R107, R6, -R113.reuse ;  /* 0x000000066b6b7223 */ /* 0x100fe20000010871 */
[----:B------:R-:W-:Y:S02]  /*b380*/  F2FP.F16.F32.PACK_AB R27, R75, R72 ;  /* 0x000000484b1b723e */ /* 0x000fe400000000ff */
[----:B------:R-:W2:Y:S01]  /*b390*/  MUFU.EX2 R9, R9 ;  /* 0x0000000900097308 */ /* 0x000ea20000000800 */
[-CC-:B------:R-:W-:Y:S01]  /*b3a0*/  FFMA.FTZ R108, R108, R6.reuse, -R113.reuse ;  /* 0x000000066c6c7223 */ /* 0x180fe20000010871 */
[----:B------:R-:W-:Y:S01]  /*b3b0*/  FFMA.FTZ R109, R109, R6, -R113 ;  /* 0x000000066d6d7223 */ /* 0x000fe20000010871 */
[----:B-1----:R-:W-:-:S05]  /*b3c0*/  FADD.FTZ R28, R3, R28 ;  /* 0x0000001c031c7221 */ /* 0x002fca0000010000 */
[----:B------:R-:W1:Y:S01]  /*b3d0*/  MUFU.EX2 R31, R105 ;  /* 0x00000069001f7308 */ /* 0x000e620000000800 */
[----:B----4-:R-:W-:Y:S01]  /*b3e0*/  FADD.FTZ R0, R88, R15 ;  /* 0x0000000f58007221 */ /* 0x010fe20000010000 */
[----:B------:R4:W-:Y:S06]  /*b3f0*/  STSM.16.M88.4 [R94+0x6000], R24 ;  /* 0x006000185e007844 */ /* 0x0009ec0000000200 */
[----:B------:R-:W1:Y:S01]  /*b400*/  MUFU.EX2 R10, R10 ;  /* 0x0000000a000a7308 */ /* 0x000e620000000800 */
[----:B------:R-:W-:-:S07]  /*b410*/  FADD.FTZ R29, R89, R0 ;  /* 0x00000000591d7221 */ /* 0x000fce0000010000 */
[----:B------:R-:W1:Y:S01]  /*b420*/  MUFU.EX2 R106, R106 ;  /* 0x0000006a006a7308 */ /* 0x000e620000000800 */
[----:B----4-:R-:W-:Y:S01]  /*b430*/  F2FP.F16.F32.PACK_AB R26, R32, R21 ;  /* 0x00000015201a723e */ /* 0x010fe200000000ff */
[----:B------:R-:W-:-:S06]  /*b440*/  FADD.FTZ R21, R7, R28 ;  /* 0x0000001c07157221 */ /* 0x000fcc0000010000 */
[----:B------:R-:W4:Y:S01]  /*b450*/  MUFU.EX2 R11, R11 ;  /* 0x0000000b000b7308 */ /* 0x000f220000000800 */
[----:B---3--:R-:W-:Y:S01]  /*b460*/  FADD.FTZ R0, R8, R21 ;  /* 0x0000001508007221 */ /* 0x008fe20000010000 */
[----:B0-----:R-:W-:-:S06]  /*b470*/  FADD.FTZ R28, R90, R29 ;  /* 0x0000001d5a1c7221 */ /* 0x001fcc0000010000 */
[----:B------:R-:W-:Y:S08]  /*b480*/  MUFU.EX2 R20, R20 ;  /* 0x0000001400147308 */ /* 0x000ff00000000800 */
[----:B------:R-:W-:Y:S08]  /*b490*/  MUFU.EX2 R4, R4 ;  /* 0x0000000400047308 */ /* 0x000ff00000000800 */
[----:B------:R-:W0:Y:S08]  /*b4a0*/  MUFU.EX2 R107, R107 ;  /* 0x0000006b006b7308 */ /* 0x000e300000000800 */
[----:B------:R-:W-:Y:S08]  /*b4b0*/  MUFU.EX2 R108, R108 ;  /* 0x0000006c006c7308 */ /* 0x000ff00000000800 */
[----:B------:R-:W3:Y:S01]  /*b4c0*/  MUFU.EX2 R109, R109 ;  /* 0x0000006d006d7308 */ /* 0x000ee20000000800 */
[----:B--2---:R-:W-:Y:S01]  /*b4d0*/  FADD.FTZ R21, R9, R0 ;  /* 0x0000000009157221 */ /* 0x004fe20000010000 */
[----:B-1----:R-:W-:Y:S01]  /*b4e0*/  FADD.FTZ R29, R31, R28 ;  /* 0x0000001c1f1d7221 */ /* 0x002fe20000010000 */
[----:B------:R-:W-:-:S02]  /*b4f0*/  F2FP.F16.F32.PACK_AB R14, R37, R36 ;  /* 0x00000024250e723e */ /* 0x000fc400000000ff */
[----:B------:R-:W-:Y:S01]  /*b500*/  FADD.FTZ R0, R10, R21 ;  /* 0x000000150a007221 */ /* 0x000fe20000010000 */
[----:B------:R-:W-:Y:S01]  /*b510*/  FADD.FTZ R32, R106, R29 ;  /* 0x0000001d6a207221 */ /* 0x000fe20000010000 */
[----:B------:R-:W-:Y:S02]  /*b520*/  F2FP.F16.F32.PACK_AB R13, R79, R71 ;  /* 0x000000474f0d723e */ /* 0x000fe400000000ff */
[----:B------:R-:W-:Y:S02]  /*b530*/  F2FP.F16.F32.PACK_AB R15, R83, R80 ;  /* 0x00000050530f723e */ /* 0x000fe400000000ff */
[----:B------:R-:W-:Y:S02]  /*b540*/  F2FP.F16.F32.PACK_AB R24, R35, R33 ;  /* 0x000000212318723e */ /* 0x000fe400000000ff */
[----:B------:R-:W-:Y:S02]  /*b550*/  F2FP.F16.F32.PACK_AB R25, R85, R84 ;  /* 0x000000545519723e */ /* 0x000fe400000000ff */
[----:B------:R-:W-:-:S02]  /*b560*/  F2FP.F16.F32.PACK_AB R27, R87, R86 ;  /* 0x00000056571b723e */ /* 0x000fc400000000ff */
[----:B------:R-:W-:Y:S01]  /*b570*/  F2FP.F16.F32.PACK_AB R28, R7, R3 ;  /* 0x00000003071c723e */ /* 0x000fe200000000ff */
[----:B----4-:R-:W-:Y:S01]  /*b580*/  FADD.FTZ R3, R11, R0 ;  /* 0x000000000b037221 */ /* 0x010fe20000010000 */
[----:B------:R-:W-:Y:S01]  /*b590*/  F2FP.F16.F32.PACK_AB R30, R9, R8 ;  /* 0x00000008091e723e */ /* 0x000fe200000000ff */
[----:B0-----:R-:W-:Y:S01]  /*b5a0*/  FADD.FTZ R7, R107, R32 ;  /* 0x000000206b077221 */ /* 0x001fe20000010000 */
[----:B------:R-:W-:Y:S02]  /*b5b0*/  F2FP.F16.F32.PACK_AB R8, R11, R10 ;  /* 0x0000000a0b08723e */ /* 0x000fe400000000ff */
[----:B------:R-:W-:Y:S02]  /*b5c0*/  F2FP.F16.F32.PACK_AB R29, R89, R88 ;  /* 0x00000058591d723e */ /* 0x000fe400000000ff */
[----:B------:R-:W-:Y:S02]  /*b5d0*/  F2FP.F16.F32.PACK_AB R31, R31, R90 ;  /* 0x0000005a1f1f723e */ /* 0x000fe400000000ff */
[----:B------:R-:W-:-:S02]  /*b5e0*/  F2FP.F16.F32.PACK_AB R9, R107, R106 ;  /* 0x0000006a6b09723e */ /* 0x000fc400000000ff */
[----:B------:R-:W-:Y:S02]  /*b5f0*/  F2FP.F16.F32.PACK_AB R10, R4, R20 ;  /* 0x00000014040a723e */ /* 0x000fe400000000ff */
[----:B---3--:R-:W-:Y:S01]  /*b600*/  F2FP.F16.F32.PACK_AB R11, R109, R108 ;  /* 0x0000006c6d0b723e */ /* 0x008fe200000000ff */
[----:B------:R0:W-:Y:S01]  /*b610*/  STSM.16.M88.4 [R116+0x2a800], R12 ;  /* 0x02a8000c74007844 */ /* 0x0001e20000000200 */
[----:B------:R-:W-:-:S03]  /*b620*/  FADD.FTZ R108, R108, R7 ;  /* 0x000000076c6c7221 */ /* 0x000fc60000010000 */
[----:B------:R0:W-:Y:S04]  /*b630*/  STSM.16.M88.4 [R50], R24 ;  /* 0x0000001832007844 */ /* 0x0001e80000000200 */
[----:B------:R0:W-:Y:S01]  /*b640*/  STSM.16.M88.4 [R115+0xc000], R28 ;  /* 0x00c0001c73007844 */ /* 0x0001e20000000200 */
[----:B------:R-:W-:-:S03]  /*b650*/  FADD.FTZ R0, R109, R108 ;  /* 0x0000006c6d007221 */ /* 0x000fc60000010000 */
[----:B------:R0:W-:Y:S01]  /*b660*/  STSM.16.M88.4 [R94+0xc000], R8 ;  /* 0x00c000085e007844 */ /* 0x0001e20000000200 */
[----:B------:R1:W-:Y:S06]  /*b670*/  MEMBAR.ALL.CTA ;  /* 0x0000000000007992 */ /* 0x0003ec0000008000 */
[----:B-1----:R-:W1:Y:S04]  /*b680*/  FENCE.VIEW.ASYNC.S ;  /* 0x00000000000073c6 */ /* 0x002e680000000000 */
[----:B------:R0:W-:Y:S01]  /*b690*/  STL [R1+0x2c], R0 ;  /* 0x00002c0001007387 */ /* 0x0001e20000100800 */
[----:B------:R-:W-:Y:S01]  /*b6a0*/  ISETP.GE.AND P2, PT, R127, 0xc1, PT ;  /* 0x000000c17f00780c */ /* 0x000fe20003f46270 */
[----:B------:R-:W-:-:S02]  /*b6b0*/  IMAD.MOV.U32 R151, RZ, RZ, RZ ;  /* 0x000000ffff977224 */ /* 0x000fc400078e00ff */
[----:B------:R-:W-:Y:S02]  /*b6c0*/  FADD.FTZ R3, R20, R3 ;  /* 0x0000000314037221 */ /* 0x000fe40000010000 */
[----:B------:R-:W-:Y:S02]  /*b6d0*/  IMAD.MOV.U32 R150, RZ, RZ, R151 ;  /* 0x000000ffff967224 */ /* 0x000fe400078e0097 */
        /* <DEDUP_REMOVED lines=31> */
[----:B-1----:R-:W-:Y:S01]  /*b8d0*/  NOP ;  /* 0x0000000000007918 */ /* 0x002fe20000000000 */
[----:B0-----:R-:W-:Y:S05]  /*b8e0*/  @!P2 BRA `(.L_x_13145) ;  /* 0x0000003c00b4a947 */ /* 0x001fea0003800000 */
[----:B------:R-:W-:Y:S01]  /*b8f0*/  VIADD R0, R155, 0xfffffffe ;  /* 0xfffffffe9b007836 */ /* 0x000fe20000000000 */
[----:B------:R-:W-:Y:S01]  /*b900*/  MOV R7, R5 ;  /* 0x0000000500077202 */ /* 0x000fe20000000f00 */
        /* <DEDUP_REMOVED lines=19> */
[----:B-1----:R-:W-:-:S07]  /*ba40*/  CS2R R120, SRZ ;  /* 0x0000000000787805 */ /* 0x002fce000001ff00 */
.L_x_13155:
        /* <DEDUP_REMOVED lines=12> */
.L_x_13147:
[----:B------:R-:W-:Y:S01]  /*bb10*/  IMAD R5, R152, 0x8, R2 ;  /* 0x0000000898057824 */ /* 0x000fe200078e0202 */
[----:B0-----:R-:W-:-:S04]  /*bb20*/  SHF.L.U32 R6, R6, 0x1f, RZ ;  /* 0x0000001f06067819 */ /* 0x001fc800000006ff */
[----:B------:R0:W1:Y:S01]  /*bb30*/  SYNCS.PHASECHK.TRANS64.TRYWAIT P3, [R5+URZ+0x30830], R6 ;  /* 0x03083006050075a7 */ /* 0x000062000806017f */
[----:B------:R-:W-:Y:S05]  /*bb40*/  @!P0 BRA `(.L_x_13148) ;  /* 0x0000000000048947 */ /* 0x000fea0003800000 */
[----:B------:R-:W-:Y:S01]  /*bb50*/  BPT.TRAP 0x1 ;  /* 0x000000040000795c */ /* 0x000fe20000300000 */
.L_x_13148:
[----:B------:R-:W-:Y:S04]  /*bb60*/  BSSY B0, `(.L_x_13146) ;  /* 0x0000004000007945 */ /* 0x000fe80003800000 */
[----:B-1----:R-:W-:Y:S05]  /*bb70*/  @P3 BRA `(.L_x_13149) ;  /* 0x0000000000083947 */ /* 0x002fea0003800000 */
[----:B------:R-:W1:Y:S02]  /*bb80*/  SYNCS.PHASECHK.TRANS64.TRYWAIT P3, [R5+URZ+0x30830], R6 ;  /* 0x03083006050075a7 */ /* 0x000e64000806017f */
[----:B-1----:R-:W-:Y:S05]  /*bb90*/  @!P3 BRA `(.L_x_13150) ;  /* 0x000000cc000cb947 */ /* 0x002fea0003800000 */
.L_x_13149:
[----:B------:R-:W-:Y:S05]  /*bba0*/  BSYNC B0 ;  /* 0x0000000000007941 */ /* 0x000fea0003800000 */
.L_x_13146:
[----:B01----:R-:W2:Y:S04]  /*bbb0*/  LDL R6, [R1+0x7c] ;  /* 0x00007c0001067983 */ /* 0x003ea80000100800 */
[----:B------:R-:W3:Y:S01]  /*bbc0*/  LDL.64 R20, [R1+0x50] ;  /* 0x0000500001147983 */ /* 0x000ee20000100a00 */
[----:B------:R-:W-:Y:S01]  /*bbd0*/  IMAD.MOV.U32 R15, RZ, RZ, 0x40000040 ;  /* 0x40000040ff0f7424 */ /* 0x000fe200078e00ff */
[----:B------:R-:W-:Y:S05]  /*bbe0*/  WARPSYNC.ALL ;  /* 0x0000000000007948 */ /* 0x000fea0003800000 */
[----:B------:R-:W-:Y:S01]  /*bbf0*/  R2UR UR15, R15 ;  /* 0x000000000f0f72ca */ /* 0x000fe200000e0000 */
[----:B------:R-:W0:Y:S01]  /*bc00*/  S2R R5, SR_TID.X ;  /* 0x0000000000057919 */ /* 0x000e220000002100 */
[----:B------:R-:W-:-:S02]  /*bc10*/  IMAD.MOV.U32 R13, RZ, RZ, 0x40000040 ;  /* 0x40000040ff0d7424 */ /* 0x000fc400078e00ff */
[----:B------:R-:W-:-:S03]  /*bc20*/  IMAD.MOV.U32 R11, RZ, RZ, 0x40000040 ;  /* 0x40000040ff0b7424 */ /* 0x000fc600078e00ff */
[----:B------:R-:W-:Y:S02]  /*bc30*/  R2UR UR11, R13 ;  /* 0x000000000d0b72ca */ /* 0x000fe400000e0000 */
[----:B0-----:R-:W-:-:S04]  /*bc40*/  SHF.R.U32.HI R5, RZ, 0x7, R5 ;  /* 0x00000007ff057819 */ /* 0x001fc80000011605 */
[----:B------:R-:W-:-:S05]  /*bc50*/  IADD3 R5, R5, 0x8, RZ ;  /* 0x0000000805057810 */ /* 0x000fca0007ffe0ff */
[----:B------:R0:W-:Y:S01]  /*bc60*/  BAR.SYNC.DEFER_BLOCKING R5, 0x100 ;  /* 0x000400050000751d */ /* 0x0001e20000010000 */
[----:B------:R-:W-:-:S05]  /*bc70*/  R2UR UR7, R11 ;  /* 0x000000000b0772ca */ /* 0x000fca00000e0000 */
[----:B------:R-:W-:Y:S01]  /*bc80*/  WARPGROUP.ARRIVE ;  /* 0x00000000000079c5 */ /* 0x000fe20000000000 */
[----:B--2---:R-:W-:-:S04]  /*bc90*/  IMAD R10, R152, 0x600, R6 ;  /* 0x00000600980a7824 */ /* 0x004fc800078e0206 */
[----:B------:R-:W-:-:S05]  /*bca0*/  VIADD R14, R10, 0x4 ;  /* 0x000000040a0e7836 */ /* 0x000fca0000000000 */
[----:B------:R-:W-:Y:S02]  /*bcb0*/  R2UR UR14, R14 ;  /* 0x000000000e0e72ca */ /* 0x000fe400000e0000 */
[----:B------:R-:W2:Y:S01]  /*bcc0*/  LDL.64 R14, [R1+0x68] ;  /* 0x00006800010e7983 */ /* 0x000ea20000100a00 */
[----:B------:R-:W-:-:S05]  /*bcd0*/  VIADD R12, R10, 0x2 ;  /* 0x000000020a0c7836 */ /* 0x000fca0000000000 */
[----:B------:R-:W-:Y:S02]  /*bce0*/  R2UR UR10, R12 ;  /* 0x000000000c0a72ca */ /* 0x000fe400000e0000 */
[----:B------:R-:W4:Y:S01]  /*bcf0*/  LDL.64 R12, [R1+0x60] ;  /* 0x00006000010c7983 */ /* 0x000f220000100a00 */
[----:B---3--:R-:W-:Y:S02]  /*bd00*/  R2UR UR4, R20 ;  /* 0x00000000140472ca */ /* 0x008fe400000e0000 */
[----:B------:R-:W-:Y:S02]  /*bd10*/  R2UR UR5, R21 ;  /* 0x00000000150572ca */ /* 0x000fe400000e0000 */
[----:B------:R-:W-:Y:S01]  /*bd20*/  R2UR UR6, R10 ;  /* 0x000000000a0672ca */ /* 0x000fe200000e0000 */
[----:B------:R-:W3:-:S12]  /*bd30*/  LDL.64 R20, [R1+0x58] ;  /* 0x0000580001147983 */ /* 0x000ed80000100a00 */
[----:B------:R-:W-:Y:S03]  /*bd40*/  HGMMA.64x192x16.F32 R24, gdesc[UR4], RZ, !UPT, gsb0 ;  /* 0x02e00000041879f0 */ /* 0x000fe6000c0008ff */
[----:B------:R-:W-:Y:S02]  /*bd50*/  WARPGROUP.DEPBAR.LE gsb0, 0x0 ;  /* 0x00008000000079c5 */ /* 0x000fe40000010000 */
[----:B------:R-:W-:Y:S01]  /*bd60*/  WARPGROUP.ARRIVE ;  /* 0x00000000000079c5 */ /* 0x000fe20000000000 */
[----:B--2---:R-:W-:Y:S02]  /*bd70*/  R2UR UR8, R14 ;  /* 0x000000000e0872ca */ /* 0x004fe400000e0000 */
[----:B------:R-:W-:-:S13]  /*bd80*/  R2UR UR9, R15 ;  /* 0x000000000f0972ca */ /* 0x000fda00000e0000 */
[----:B------:R-:W-:Y:S01]  /*bd90*/  HGMMA.64x192x16.F32 R24, gdesc[UR8], R24, gsb0 ;  /* 0x02e00000081879f0 */ /* 0x000fe20008000818 */
[----:B----4-:R-:W-:Y:S02]  /*bda0*/  R2UR UR12, R12 ;  /* 0x000000000c0c72ca */ /* 0x010fe400000e0000 */
[----:B------:R-:W-:Y:S02]  /*bdb0*/  R2UR UR13, R13 ;  /* 0x000000000d0d72ca */ /* 0x000fe400000e0000 */
[----:B------:R-:W-:Y:S02]  /*bdc0*/  IADD3 R10, R10, 0x6, RZ ;  /* 0x000000060a0a7810 */ /* 0x000fe40007ffe0ff */
[----:B------:R-:W-:Y:S02]  /*bdd0*/  R2UR UR19, R11 ;  /* 0x000000000b1372ca */ /* 0x000fe400000e0000 */
[----:B------:R-:W-:Y:S02]  /*bde0*/  R2UR UR18, R10 ;  /* 0x000000000a1272ca */ /* 0x000fe400000e0000 */
[----:B---3--:R-:W-:-:S02]  /*bdf0*/  R2UR UR16, R20 ;  /* 0x00000000141072ca */ /* 0x008fc400000e0000 */
[----:B------:R-:W-:Y:S01]  /*be00*/  R2UR UR17, R21 ;  /* 0x00000000151172ca */ /* 0x000fe200000e0000 */
[----:B------:R-:W-:Y:S02]  /*be10*/  WARPGROUP.DEPBAR.LE gsb0, 0x0 ;  /* 0x00008000000079c5 */ /* 0x000fe40000010000 */
[----:B------:R-:W-:-:S06]  /*be20*/  WARPGROUP.ARRIVE ;  /* 0x00000000000079c5 */ /* 0x000fcc0000000000 */
        /* <DEDUP_REMOVED lines=8> */
.L_x_13152:
[----:B------:R-:W-:Y:S01]  /*beb0*/  SHF.L.U32 R5, R8, 0x1f, RZ ;  /* 0x0000001f08057819 */ /* 0x000fe200000006ff */
[----:B------:R-:W-:-:S04]  /*bec0*/  IMAD R6, R0, 0x8, R2 ;  /* 0x0000000800067824 */ /* 0x000fc800078e0202 */
[----:B------:R0:W1:Y:S01]  /*bed0*/  SYNCS.PHASECHK.TRANS64.TRYWAIT P2, [R6+URZ+0x30850], R5 ;  /* 0x03085005060075a7 */ /* 0x000062000804017f */
[----:B------:R-:W-:Y:S05]  /*bee0*/  @!P0 BRA `(.L_x_13153) ;  /* 0x0000000000048947 */ /* 0x000fea0003800000 */
[----:B------:R-:W-:Y:S01]  /*bef0*/  BPT.TRAP 0x1 ;  /* 0x000000040000795c */ /* 0x000fe20000300000 */
.L_x_13153:
[----:B-1----:R-:W-:Y:S05]  /*bf00*/  @P2 BRA `(.L_x_13151) ;  /* 0x0000000000082947 */ /* 0x002fea0003800000 */
[----:B------:R-:W1:Y:S02]  /*bf10*/  SYNCS.PHASECHK.TRANS64.TRYWAIT P2, [R6+URZ+0x30850], R5 ;  /* 0x03085005060075a7 */ /* 0x000e64000804017f */
[----:B-1----:R-:W-:Y:S05]  /*bf20*/  @!P2 BRA `(.L_x_13154) ;  /* 0x000000c8003ca947 */ /* 0x002fea0003800000 */
.L_x_13151:
[----:B------:R-:W-:Y:S05]  /*bf30*/  WARPSYNC.ALL ;  /* 0x0000000000007948 */ /* 0x000fea0003800000 */
[----:B------:R-:W-:Y:S01]  /*bf40*/  ULDC UR4, c[0x0][0x9d8] ;  /* 0x0002760000047ab9 */ /* 0x000fe20000000800 */
[----:B------:R2:W-:Y:S01]  /*bf50*/  STL [R1+0xc0], R19 ;  /* 0x0000c01301007387 */ /* 0x0005e20000100800 */
[----:B------:R-:W-:Y:S01]  /*bf60*/  FMUL.FTZ R35, R35, UR4 ;  /* 0x0000000423237c20 */ /* 0x000fe20008410000 */
[----:B------:R-:W-:Y:S01]  /*bf70*/  FMUL.FTZ R24, R24, UR4 ;  /* 0x0000000418187c20 */ /* 0x000fe20008410000 */
[----:B------:R-:W-:Y:S01]  /*bf80*/  FMUL.FTZ R25, R25, UR4 ;  /* 0x0000000419197c20 */ /* 0x000fe20008410000 */
[----:B------:R-:W-:Y:S01]  /*bf90*/  FMUL.FTZ R28, R28, UR4 ;  /* 0x000000041c1c7c20 */ /* 0x000fe20008410000 */
[----:B01----:R-:W0:Y:S01]  /*bfa0*/  MUFU.TANH R5, R35 ;  /* 0x0000002300057308 */ /* 0x003e220000002400 */
[----:B------:R-:W-:Y:S01]  /*bfb0*/  FMUL.FTZ R26, R26, UR4 ;  /* 0x000000041a1a7c20 */ /* 0x000fe20008410000 */
[----:B------:R-:W-:Y:S01]  /*bfc0*/  FMUL.FTZ R29, R29, UR4 ;  /* 0x000000041d1d7c20 */ /* 0x000fe20008410000 */
[----:B------:R-:W-:Y:S01]  /*bfd0*/  FMUL.FTZ R36, R36, UR4 ;  /* 0x0000000424247c20 */ /* 0x000fe20008410000 */
[----:B------:R-:W-:Y:S01]  /*bfe0*/  FMUL.FTZ R30, R30, UR4 ;  /* 0x000000041e1e7c20 */ /* 0x000fe20008410000 */
[----:B------:R-:W-:Y:S01]  /*bff0*/  FMUL.FTZ R33, R33, UR4 ;  /* 0x0000000421217c20 */ /* 0x000fe20008410000 */
[----:B------:R-:W-:Y:S01]  /*c000*/  FMUL.FTZ R32, R32, UR4 ;  /* 0x0000000420207c20 */ /* 0x000fe20008410000 */
[----:B------:R-:W-:Y:S01]  /*c010*/  STL [R1+0xbc], R18 ;  /* 0x0000bc1201007387 */ /* 0x000fe20000100800 */
[----:B------:R-:W1:Y:S01]  /*c020*/  MUFU.TANH R6, R24 ;  /* 0x0000001800067308 */ /* 0x000e620000002400 */
[----:B------:R-:W-:Y:S01]  /*c030*/  FMUL.FTZ R34, R34, UR4 ;  /* 0x0000000422227c20 */ /* 0x000fe20008410000 */
[----:B------:R-:W-:Y:S01]  /*c040*/  FMUL.FTZ R10, R53, UR4 ;  /* 0x00000004350a7c20 */ /* 0x000fe20008410000 */
[----:B------:R3:W-:Y:S01]  /*c050*/  STL [R1+0xb8], R17 ;  /* 0x0000b81101007387 */ /* 0x0007e20000100800 */
[----:B------:R-:W-:Y:S01]  /*c060*/  FMUL.FTZ R37, R37, UR4 ;  /* 0x0000000425257c20 */ /* 0x000fe20008410000 */
[----:B------:R-:W-:Y:S01]  /*c070*/  FMUL.FTZ R157, R40, UR4 ;  /* 0x00000004289d7c20 */ /* 0x000fe20008410000 */
[----:B------:R-:W-:Y:S01]  /*c080*/  FMUL.FTZ R13, R60, UR4 ;  /* 0x000000043c0d7c20 */ /* 0x000fe20008410000 */
[----:B------:R-:W-:Y:S01]  /*c090*/  FMUL.FTZ R156, R41, UR4 ;  /* 0x00000004299c7c20 */ /* 0x000fe20008410000 */
[----:B------:R-:W4:Y:S01]  /*c0a0*/  MUFU.TANH R9, R25 ;  /* 0x0000001900097308 */ /* 0x000f220000002400 */
[----:B0-----:R-:W-:-:S02]  /*c0b0*/  IMAD.MOV.U32 R53, RZ, RZ, R5 ;  /* 0x000000ffff357224 */ /* 0x001fc400078e0005 */
[----:B------:R-:W-:Y:S01]  /*c0c0*/  FMUL.FTZ R31, R31, UR4 ;  /* 0x000000041f1f7c20 */ /* 0x000fe20008410000 */
[----:B------:R-:W-:Y:S01]  /*c0d0*/  FMUL.FTZ R155, R44, UR4 ;  /* 0x000000042c9b7c20 */ /* 0x000fe20008410000 */
[----:B------:R0:W-:Y:S01]  /*c0e0*/  STL [R1+0xb4], R16 ;  /* 0x0000b41001007387 */ /* 0x0001e20000100800 */
[----:B------:R-:W-:Y:S01]  /*c0f0*/  FMUL.FTZ R45, R45, UR4 ;  /* 0x000000042d2d7c20 */ /* 0x000fe20008410000 */
[----:B------:R-:W-:Y:S01]  /*c100*/  FMUL.FTZ R44, R48, UR4 ;  /* 0x00000004302c7c20 */ /* 0x000fe20008410000 */
[----:B------:R-:W-:Y:S01]  /*c110*/  FMUL.FTZ R11, R56, UR4 ;  /* 0x00000004380b7c20 */ /* 0x000fe20008410000 */
[----:B------:R3:W-:Y:S01]  /*c120*/  MUFU.TANH R8, R28 ;  /* 0x0000001c00087308 */ /* 0x0007e20000002400 */
[----:B-1----:R-:W-:Y:S01]  /*c130*/  FMNMX.FTZ R5, R6, R7, !PT ;  /* 0x0000000706057209 */ /* 0x002fe20007810000 */
[----:B------:R-:W-:Y:S01]  /*c140*/  FMUL.FTZ R12, R57, UR4 ;  /* 0x00000004390c7c20 */ /* 0x000fe20008410000 */
[----:B------:R-:W-:Y:S01]  /*c150*/  FMUL.FTZ R38, R38, UR4 ;  /* 0x0000000426267c20 */ /* 0x000fe20008410000 */
[----:B------:R-:W-:Y:S01]  /*c160*/  FMUL.FTZ R20, R65, UR4 ;  /* 0x0000000441147c20 */ /* 0x000fe20008410000 */
[----:B------:R-:W-:Y:S01]  /*c170*/  FMUL.FTZ R27, R27, UR4 ;  /* 0x000000041b1b7c20 */ /* 0x000fe20008410000 */
[----:B------:R-:W-:Y:S01]  /*c180*/  FMUL.FTZ R40, R100, UR4 ;  /* 0x0000000464287c20 */ /* 0x000fe20008410000 */
[----:B------:R-:W-:Y:S01]  /*c190*/  FMUL.FTZ R41, R101, UR4 ;  /* 0x0000000465297c20 */ /* 0x000fe20008410000 */
[----:B--2---:R-:W-:Y:S01]  /*c1a0*/  MUFU.TANH R19, R26 ;  /* 0x0000001a00137308 */ /* 0x004fe20000002400 */
[----:B----4-:R-:W-:Y:S01]  /*c1b0*/  MOV R35, R9 ;  /* 0x0000000900237202 */ /* 0x010fe20000000f00 */
[----:B------:R-:W-:Y:S01]  /*c1c0*/  FMUL.FTZ R9, R52, UR4 ;  /* 0x0000000434097c20 */ /* 0x000fe20008410000 */
[----:B---3--:R-:W-:Y:S01]  /*c1d0*/  FMUL.FTZ R28, R72, UR4 ;  /* 0x00000004481c7c20 */ /* 0x008fe20008410000 */
[----:B------:R-:W-:Y:S01]  /*c1e0*/  FMUL.FTZ R100, R105, UR4 ;  /* 0x0000000469647c20 */ /* 0x000fe20008410000 */
[----:B------:R-:W-:Y:S01]  /*c1f0*/  FMNMX.FTZ R5, R35, R5, !PT ;  /* 0x0000000523057209 */ /* 0x000fe20007810000 */
[----:B------:R-:W-:Y:S01]  /*c200*/  FMUL.FTZ R101, R108, UR4 ;  /* 0x000000046c657c20 */ /* 0x000fe20008410000 */
[----:B------:R-:W-:Y:S01]  /*c210*/  FMUL.FTZ R108, R112, UR4 ;  /* 0x00000004706c7c20 */ /* 0x000fe20008410000 */
[----:B------:R1:W-:Y:S01]  /*c220*/  MUFU.TANH R26, R29 ;  /* 0x0000001d001a7308 */ /* 0x0003e20000002400 */
[----:B------:R-:W-:Y:S01]  /*c230*/  FMUL.FTZ R112, R116, UR4 ;  /* 0x0000000474707c20 */ /* 0x000fe20008410000 */
[----:B------:R-:W-:Y:S01]  /*c240*/  ULDC UR5, c[0x0][0x988] ;  /* 0x0002620000057ab9 */ /* 0x000fe20000000800 */
[----:B------:R-:W-:Y:S01]  /*c250*/  FMUL.FTZ R47, R47, UR4 ;  /* 0x000000042f2f7c20 */ /* 0x000fe20008410000 */
[----:B------:R-:W-:Y:S01]  /*c260*/  FMUL.FTZ R43, R43, UR4 ;  /* 0x000000042b2b7c20 */ /* 0x000fe20008410000 */
[----:B------:R-:W-:Y:S01]  /*c270*/  FMUL.FTZ R46, R46, UR4 ;  /* 0x000000042e2e7c20 */ /* 0x000fe20008410000 */
[----:B------:R-:W-:Y:S01]  /*c280*/  FMUL.FTZ R39, R39, UR4 ;  /* 0x0000000427277c20 */ /* 0x000fe20008410000 */
[----:B------:R-:W-:Y:S01]  /*c290*/  FMUL.FTZ R42, R42, UR4 ;  /* 0x000000042a2a7c20 */ /* 0x000fe20008410000 */
[----:B------:R2:W3:Y:S01]  /*c2a0*/  MUFU.TANH R14, R36 ;  /* 0x00000024000e7308 */ /* 0x0004e20000002400 */
[----:B-1----:R-:W-:Y:S01]  /*c2b0*/  FMUL.FTZ R29, R76, UR4 ;  /* 0x000000044c1d7c20 */ /* 0x002fe20008410000 */
[----:B------:R-:W-:Y:S01]  /*c2c0*/  FMUL.FTZ R54, R54, UR4 ;  /* 0x0000000436367c20 */ /* 0x000fe20008410000 */
[----:B------:R-:W-:Y:S01]  /*c2d0*/  FMUL.FTZ R58, R58, UR4 ;  /* 0x000000043a3a7c20 */ /* 0x000fe20008410000 */
[----:B------:R-:W-:Y:S01]  /*c2e0*/  FMUL.FTZ R48, R62, UR4 ;  /* 0x000000043e307c20 */ /* 0x000fe20008410000 */
[----:B------:R-:W-:Y:S01]  /*c2f0*/  FMUL.FTZ R50, R50, UR4 ;  /* 0x0000000432327c20 */ /* 0x000fe20008410000 */
[----:B------:R-:W-:Y:S01]  /*c300*/  FMUL.FTZ R55, R55, UR4 ;  /* 0x0000000437377c20 */ /* 0x000fe20008410000 */
[----:B------:R-:W-:Y:S01]  /*c310*/  FMUL.FTZ R51, R51, UR4 ;  /* 0x0000000433337c20 */ /* 0x000fe20008410000 */
[----:B------:R-:W-:Y:S01]  /*c320*/  MUFU.TANH R17, R30 ;  /* 0x0000001e00117308 */ /* 0x000fe20000002400 */
[----:B--2---:R-:W-:-:S07]  /*c330*/  FMUL.FTZ R36, R93, UR4 ;  /* 0x000000045d247c20 */ /* 0x004fce0008410000 */
[----:B------:R1:W2:Y:S01]  /*c340*/  MUFU.TANH R15, R33 ;  /* 0x00000021000f7308 */ /* 0x0002a20000002400 */
[----:B---3--:R-:W-:Y:S02]  /*c350*/  IMAD.MOV.U32 R60, RZ, RZ, R14 ;  /* 0x000000ffff3c7224 */ /* 0x008fe400078e000e */
[----:B------:R-:W-:-:S05]  /*c360*/  FMUL.FTZ R14, R61, UR4 ;  /* 0x000000043d0e7c20 */ /* 0x000fca0008410000 */
[----:B------:R3:W-:Y:S01]  /*c370*/  MUFU.TANH R30, R32 ;  /* 0x00000020001e7308 */ /* 0x0007e20000002400 */
[----:B-1----:R-:W-:-:S07]  /*c380*/  FMUL.FTZ R33, R73, UR4 ;  /* 0x0000000449217c20 */ /* 0x002fce0008410000 */
[----:B------:R1:W4:Y:S01]  /*c390*/  MUFU.TANH R21, R34 ;  /* 0x0000002200157308 */ /* 0x0003220000002400 */
[----:B--2---:R-:W-:Y:S02]  /*c3a0*/  IMAD.MOV.U32 R61, RZ, RZ, R15 ;  /* 0x000000ffff3d7224 */ /* 0x004fe400078e000f */
[----:B------:R-:W-:Y:S01]  /*c3b0*/  FMUL.FTZ R15, R64, UR4 ;  /* 0x00000004400f7c20 */ /* 0x000fe20008410000 */
[----:B---3--:R-:W-:Y:S01]  /*c3c0*/  FMUL.FTZ R32, R77, UR4 ;  /* 0x000000044d207c20 */ /* 0x008fe20008410000 */
[----:B------:R-:W-:-:S03]  /*c3d0*/  FMUL.FTZ R64, R59, UR4 ;  /* 0x000000043b407c20 */ /* 0x000fc60008410000 */
[----:B------:R2:W3:Y:S01]  /*c3e0*/  MUFU.TANH R25, R37 ;  /* 0x0000002500197308 */ /* 0x0004e20000002400 */
[----:B-1----:R-:W-:Y:S02]  /*c3f0*/  IMAD.MOV.U32 R34, RZ, RZ, R8 ;  /* 0x000000ffff227224 */ /* 0x002fe400078e0008 */
[----:B------:R-:W-:Y:S01]  /*c400*/  FMUL.FTZ R8, R49, UR4 ;  /* 0x0000000431087c20 */ /* 0x000fe20008410000 */
[----:B------:R-:W-:Y:S02]  /*c410*/  FMUL.FTZ R49, R63, UR4 ;  /* 0x000000043f317c20 */ /* 0x000fe40008410000 */
[----:B------:R-:W-:Y:S02]  /*c420*/  FMNMX.FTZ R5, R34, R5, !PT ;  /* 0x0000000522057209 */ /* 0x000fe40007810000 */
[----:B------:R-:W1:Y:S01]  /*c430*/  MUFU.TANH R157, R157 ;  /* 0x0000009d009d7308 */ /* 0x000e620000002400 */
[----:B----4-:R-:W-:Y:S01]  /*c440*/  IMAD.MOV.U32 R56, RZ, RZ, R21 ;  /* 0x000000ffff387224 */ /* 0x010fe200078e0015 */
[----:B------:R-:W-:Y:S01]  /*c450*/  FMNMX.FTZ R5, R26, R5, !PT ;  /* 0x000000051a057209 */ /* 0x000fe20007810000 */
[----:B------:R-:W-:Y:S01]  /*c460*/  FMUL.FTZ R21, R68, UR4 ;  /* 0x0000000444157c20 */ /* 0x000fe20008410000 */
[----:B--2---:R-:W-:-:S02]  /*c470*/  FMUL.FTZ R37, R96, UR4 ;  /* 0x0000000460257c20 */ /* 0x004fc40008410000 */
[----:B------:R-:W-:Y:S02]  /*c480*/  FMNMX.FTZ R5, R30, R5, !PT ;  /* 0x000000051e057209 */ /* 0x000fe40007810000 */
[----:B------:R-:W2:Y:S02]  /*c490*/  MUFU.TANH R156, R156 ;  /* 0x0000009c009c7308 */ /* 0x000ea40000002400 */
[----:B------:R-:W-:-:S04]  /*c4a0*/  FMNMX.FTZ R5, R61, R5, !PT ;  /* 0x000000053d057209 */ /* 0x000fc80007810000 */
[----:B------:R-:W-:Y:S02]  /*c4b0*/  FMNMX.FTZ R5, R60, R5, !PT ;  /* 0x000000053c057209 */ /* 0x000fe40007810000 */
[----:B0-----:R0:W-:Y:S08]  /*c4c0*/  MUFU.TANH R16, R31 ;  /* 0x0000001f00107308 */ /* 0x0011f00000002400 */
[----:B------:R-:W4:Y:S01]  /*c4d0*/  MUFU.TANH R155, R155 ;  /* 0x0000009b009b7308 */ /* 0x000f220000002400 */
[----:B0-----:R-:W-:Y:S01]  /*c4e0*/  FMUL.FTZ R31, R81, UR4 ;  /* 0x00000004511f7c20 */ /* 0x001fe20008410000 */
[----:B---3--:R-:W-:-:S02]  /*c4f0*/  IMAD.MOV.U32 R81, RZ, RZ, R25 ;  /* 0x000000ffff517224 */ /* 0x008fc400078e0019 */
[----:B------:R-:W-:Y:S01]  /*c500*/  FMUL.FTZ R25, R84, UR4 ;  /* 0x0000000454197c20 */ /* 0x000fe20008410000 */
[----:B------:R-:W-:Y:S01]  /*c510*/  MOV R84, R30 ;  /* 0x0000001e00547202 */ /* 0x000fe20000000f00 */
[----:B------:R-:W-:Y:S01]  /*c520*/  FMUL.FTZ R30, R85, UR4 ;  /* 0x00000004551e7c20 */ /* 0x000fe20008410000 */
[----:B------:R-:W-:Y:S01]  /*c530*/  IMAD.MOV.U32 R85, RZ, RZ, R26 ;  /* 0x000000ffff557224 */ /* 0x000fe200078e001a */
[----:B------:R-:W-:Y:S01]  /*c540*/  FMNMX.FTZ R5, R81, R5, !PT ;  /* 0x0000000551057209 */ /* 0x000fe20007810000 */
[----:B------:R-:W0:Y:S01]  /*c550*/  MUFU.TANH R45, R45 ;  /* 0x0000002d002d7308 */ /* 0x000e220000002400 */
[----:B------:R-:W-:Y:S01]  /*c560*/  FMUL.FTZ R26, R88, UR4 ;  /* 0x00000004581a7c20 */ /* 0x000fe20008410000 */
[----:B------:R-:W-:Y:S01]  /*c570*/  IMAD.MOV.U32 R88, RZ, RZ, R34 ;  /* 0x000000ffff587224 */ /* 0x000fe200078e0022 */
[----:B-1----:R-:W-:Y:S01]  /*c580*/  FMNMX.FTZ R5, R157, R5, !PT ;  /* 0x000000059d057209 */ /* 0x002fe20007810000 */
[----:B------:R-:W-:Y:S01]  /*c590*/  FMUL.FTZ R34, R89, UR4 ;  /* 0x0000000459227c20 */ /* 0x000fe20008410000 */
[----:B------:R-:W-:-:S02]  /*c5a0*/  IMAD.MOV.U32 R89, RZ, RZ, R35 ;  /* 0x000000ffff597224 */ /* 0x000fc400078e0023 */
[----:B------:R-:W-:Y:S01]  /*c5b0*/  FMUL.FTZ R35, R92, UR4 ;  /* 0x000000045c237c20 */ /* 0x000fe20008410000 */
[----:B--2---:R-:W-:Y:S01]  /*c5c0*/  FMNMX.FTZ R5, R156, R5, !PT ;  /* 0x000000059c057209 */ /* 0x004fe20007810000 */
[----:B------:R-:W1:Y:S01]  /*c5d0*/  MUFU.TANH R44, R44 ;  /* 0x0000002c002c7308 */ /* 0x000e620000002400 */
[----:B------:R-:W-:Y:S02]  /*c5e0*/  MOV R92, R6 ;  /* 0x00000006005c7202 */ /* 0x000fe40000000f00 */
[----:B----4-:R-:W-:-:S05]  /*c5f0*/  FMNMX.FTZ R5, R155, R5, !PT ;  /* 0x000000059b057209 */ /* 0x010fca0007810000 */
        /* <DEDUP_REMOVED lines=8> */
[----:B------:R0:W3:Y:S01]  /*c680*/  MUFU.TANH R24, R38 ;  /* 0x0000002600187308 */ /* 0x0000e20000002400 */
[----:B-1----:R-:W-:-:S07]  /*c690*/  FMNMX.FTZ R5, R10, R5, !PT ;  /* 0x000000050a057209 */ /* 0x002fce0007810000 */
[----:B------:R-:W1:Y:S01]  /*c6a0*/  MUFU.TANH R12, R12 ;  /* 0x0000000c000c7308 */ /* 0x000e620000002400 */
[----:B--2---:R-:W-:Y:S01]  /*c6b0*/  FMNMX.FTZ R5, R11, R5, !PT ;  /* 0x000000050b057209 */ /* 0x004fe20007810000 */
[----:B0-----:R-:W-:Y:S01]  /*c6c0*/  FMUL.FTZ R38, R97, UR4 ;  /* 0x0000000461267c20 */ /* 0x001fe20008410000 */
[----:B------:R-:W-:Y:S01]  /*c6d0*/  FMUL.FTZ R97, R104, UR4 ;  /* 0x0000000468617c20 */ /* 0x000fe20008410000 */
[----:B------:R-:W-:Y:S01]  /*c6e0*/  FMUL.FTZ R104, R109, UR4 ;  /* 0x000000046d687c20 */ /* 0x000fe20008410000 */
[----:B------:R-:W-:Y:S01]  /*c6f0*/  FMUL.FTZ R109, R113, UR4 ;  /* 0x00000004716d7c20 */ /* 0x000fe20008410000 */
[----:B------:R-:W-:Y:S02]  /*c700*/  FMUL.FTZ R113, R117, UR4 ;  /* 0x0000000475717c20 */ /* 0x000fe40008410000 */
[----:B------:R-:W0:Y:S01]  /*c710*/  MUFU.TANH R13, R13 ;  /* 0x0000000d000d7308 */ /* 0x000e220000002400 */
[----:B---3--:R-:W-:Y:S01]  /*c720*/  MOV R65, R24 ;  /* 0x0000001800417202 */ /* 0x008fe20000000f00 */
[----:B------:R-:W-:-:S06]  /*c730*/  FMUL.FTZ R24, R69, UR4 ;  /* 0x0000000445187c20 */ /* 0x000fcc0008410000 */
        /* <DEDUP_REMOVED lines=16> */
[----:B------:R0:W-:Y:S01]  /*c840*/  MUFU.TANH R18, R27 ;  /* 0x0000001b00127308 */ /* 0x0001e20000002400 */
[----:B--2---:R-:W-:-:S07]  /*c850*/  FMNMX.FTZ R5, R33, R5, !PT ;  /* 0x0000000521057209 */ /* 0x004fce0007810000 */
[----:B------:R-:W2:Y:S01]  /*c860*/  MUFU.TANH R32, R32 ;  /* 0x0000002000207308 */ /* 0x000ea20000002400 */
[----:B0-----:R-:W-:Y:S01]  /*c870*/  FMUL.FTZ R27, R80, UR4 ;  /* 0x00000004501b7c20 */ /* 0x001fe20008410000 */
[----:B-1----:R-:W-:-:S06]  /*c880*/  FMNMX.FTZ R5, R29, R5, !PT ;  /* 0x000000051d057209 */ /* 0x002fcc0007810000 */
[----:B------:R-:W0:Y:S08]  /*c890*/  MUFU.TANH R27, R27 ;  /* 0x0000001b001b7308 */ /* 0x000e300000002400 */
        /* <DEDUP_REMOVED lines=40> */
[----:B------:R-:W-:Y:S01]  /*cb20*/  MUFU.TANH R52, R43 ;  /* 0x0000002b00347308 */ /* 0x000fe20000002400 */
[----:B-1----:R-:W-:-:S05]  /*cb30*/  FMNMX.FTZ R5, R113, R5, !PT ;  /* 0x0000000571057209 */ /* 0x002fca0007810000 */
[----:B------:R-:W0:Y:S02]  /*cb40*/  SHFL.BFLY PT, R6, R5, 0x2, 0x1f ;  /* 0x0c401f0005067f89 */ /* 0x000e2400000e0000 */
[----:B------:R-:W-:Y:S08]  /*cb50*/  MUFU.TANH R76, R46 ;  /* 0x0000002e004c7308 */ /* 0x000ff00000002400 */
[----:B------:R-:W-:Y:S08]  /*cb60*/  MUFU.TANH R105, R39 ;  /* 0x0000002700697308 */ /* 0x000ff00000002400 */
[----:B------:R-:W1:Y:S01]  /*cb70*/  MUFU.TANH R80, R42 ;  /* 0x0000002a00507308 */ /* 0x000e620000002400 */
[----:B0-----:R-:W-:-:S07]  /*cb80*/  FMNMX.FTZ R5, R5, R6, !PT ;  /* 0x0000000605057209 */ /* 0x001fce0007810000 */
[----:B------:R1:W-:Y:S01]  /*cb90*/  MUFU.TANH R72, R54 ;  /* 0x0000003600487308 */ /* 0x0003e20000002400 */
[----:B------:R-:W0:Y:S07]  /*cba0*/  SHFL.BFLY PT, R6, R5, 0x1, 0x1f ;  /* 0x0c201f0005067f89 */ /* 0x000e2e00000e0000 */
[----:B------:R-:W-:Y:S01]  /*cbb0*/  MUFU.TANH R69, R58 ;  /* 0x0000003a00457308 */ /* 0x000fe20000002400 */
[----:B-1----:R-:W-:-:S07]  /*cbc0*/  IMAD.MOV.U32 R54, RZ, RZ, R80 ;  /* 0x000000ffff367224 */ /* 0x002fce00078e0050 */
[----:B------:R1:W-:Y:S08]  /*cbd0*/  MUFU.TANH R73, R50 ;  /* 0x0000003200497308 */ /* 0x0003f00000002400 */
[----:B------:R2:W-:Y:S01]  /*cbe0*/  MUFU.TANH R68, R55 ;  /* 0x0000003700447308 */ /* 0x0005e20000002400 */
[----:B-1----:R-:W-:Y:S01]  /*cbf0*/  FMUL.FTZ R50, R66, UR4 ;  /* 0x0000000442327c20 */ /* 0x002fe20008410000 */
[----:B------:R-:W-:Y:S01]  /*cc00*/  FMUL.FTZ R66, R90, UR4 ;  /* 0x000000045a427c20 */ /* 0x000fe20008410000 */
[----:B0-----:R-:W-:Y:S01]  /*cc10*/  FMNMX.FTZ R5, R5, R6, !PT ;  /* 0x0000000605057209 */ /* 0x001fe20007810000 */
[----:B------:R-:W-:-:S04]  /*cc20*/  IMAD.U32 R6, RZ, RZ, UR5 ;  /* 0x00000005ff067e24 */ /* 0x000fc8000f8e00ff */
[C---:B------:R-:W-:Y:S01]  /*cc30*/  FADD.FTZ R7, -R5.reuse, R7 ;  /* 0x0000000705077221 */ /* 0x040fe20000010100 */
[-C--:B------:R-:W-:Y:S01]  /*cc40*/  FMUL.FTZ R47, R5, R6.reuse ;  /* 0x00000006052f7220 */ /* 0x080fe20000410000 */
[----:B--2---:R-:W-:Y:S01]  /*cc50*/  IMAD.MOV.U32 R55, RZ, RZ, R52 ;  /* 0x000000ffff377224 */ /* 0x004fe200078e0034 */
        /* <DEDUP_REMOVED lines=48> */
[-CC-:B------:R-:W-:Y:S01]  /*cf60*/  FFMA.FTZ R21, R41, R6.reuse, -R47.reuse ;  /* 0x0000000629157223 */ /* 0x180fe2000001082f */
[----:B--2---:R-:W-:Y:S01]  /*cf70*/  FADD.FTZ R4, R14, R4 ;  /* 0x000000040e047221 */ /* 0x004fe20000010000 */
        /* <DEDUP_REMOVED lines=8> */
[----:B0-----:R-:W-:Y:S01]  /*d000*/  FADD.FTZ R47, R42, R4 ;  /* 0x000000042a2f7221 */ /* 0x001fe20000010000 */
[----:B------:R-:W-:Y:S01]  /*d010*/  FMNMX.FTZ R4, R19, R3, !PT ;  /* 0x0000000313047209 */ /* 0x000fe20007810000 */
[----:B------:R-:W-:Y:S01]  /*d020*/  IMAD.MOV.U32 R36, RZ, RZ, R65 ;  /* 0x000000ffff247224 */ /* 0x000fe200078e0041 */
[----:B------:R-:W-:Y:S01]  /*d030*/  MOV R65, R56 ;  /* 0x0000003800417202 */ /* 0x000fe20000000f00 */
[----:B------:R-:W-:Y:S01]  /*d040*/  IMAD.MOV.U32 R35, RZ, RZ, R53 ;  /* 0x000000ffff237224 */ /* 0x000fe200078e0035 */
        /* <DEDUP_REMOVED lines=9> */
[----:B------:R-:W0:Y:S01]  /*d0e0*/  MUFU.TANH R64, R64 ;  /* 0x0000004000407308 */ /* 0x000e220000002400 */
[----:B------:R-:W-:Y:S01]  /*d0f0*/  F2FP.F16.F32.PACK_AB R14, R42, R14 ;  /* 0x0000000e2a0e723e */ /* 0x000fe200000000ff */
[----:B------:R-:W-:Y:S01]  /*d100*/  IMAD.MOV.U32 R42, RZ, RZ, R73 ;  /* 0x000000ffff2a7224 */ /* 0x000fe200078e0049 */
[----:B------:R-:W-:Y:S01]  /*d110*/  FMNMX.FTZ R4, R65, R4, !PT ;  /* 0x0000000441047209 */ /* 0x000fe20007810000 */
[----:B------:R-:W-:Y:S01]  /*d120*/  IMAD.MOV.U32 R45, RZ, RZ, R68 ;  /* 0x000000ffff2d7224 */ /* 0x000fe200078e0044 */
[----:B------:R-:W-:Y:S01]  /*d130*/  MOV R44, R72 ;  /* 0x00000048002c7202 */ /* 0x000fe20000000f00 */
[----:B------:R-:W-:Y:S01]  /*d140*/  FMUL.FTZ R51, R67, UR4 ;  /* 0x0000000443337c20 */ /* 0x000fe20008410000 */
[----:B------:R-:W-:Y:S01]  /*d150*/  FMNMX.FTZ R4, R35, R4, !PT ;  /* 0x0000000423047209 */ /* 0x000fe20007810000 */
[----:B------:R-:W1:Y:S01]  /*d160*/  MUFU.TANH R48, R48 ;  /* 0x0000003000307308 */ /* 0x000e620000002400 */
[----:B------:R-:W-:Y:S01]  /*d170*/  F2FP.F16.F32.PACK_AB R12, R46, R12 ;  /* 0x0000000c2e0c723e */ /* 0x000fe200000000ff */
[----:B------:R-:W-:Y:S01]  /*d180*/  IMAD.MOV.U32 R46, RZ, RZ, R69 ;  /* 0x000000ffff2e7224 */ /* 0x000fe200078e0045 */
[----:B------:R-:W-:Y:S01]  /*d190*/  FMNMX.FTZ R4, R36, R4, !PT ;  /* 0x0000000424047209 */ /* 0x000fe20007810000 */
[----:B------:R-:W-:Y:S01]  /*d1a0*/  FMUL.FTZ R52, R70, UR4 ;  /* 0x0000000446347c20 */ /* 0x000fe20008410000 */
[----:B------:R-:W-:Y:S01]  /*d1b0*/  FMUL.FTZ R53, R71, UR4 ;  /* 0x0000000447357c20 */ /* 0x000fe20008410000 */
[----:B------:R-:W-:Y:S01]  /*d1c0*/  FMUL.FTZ R54, R74, UR4 ;  /* 0x000000044a367c20 */ /* 0x000fe20008410000 */
[----:B------:R-:W-:Y:S01]  /*d1d0*/  FMNMX.FTZ R4, R37, R4, !PT ;  /* 0x0000000425047209 */ /* 0x000fe20007810000 */
[----:B------:R-:W2:Y:S01]  /*d1e0*/  MUFU.TANH R49, R49 ;  /* 0x0000003100317308 */ /* 0x000ea20000002400 */
[----:B------:R-:W-:Y:S01]  /*d1f0*/  FMUL.FTZ R55, R75, UR4 ;  /* 0x000000044b377c20 */ /* 0x000fe20008410000 */
[----:B------:R-:W-:Y:S01]  /*d200*/  FMUL.FTZ R56, R78, UR4 ;  /* 0x000000044e387c20 */ /* 0x000fe20008410000 */
[----:B------:R-:W-:Y:S01]  /*d210*/  FMNMX.FTZ R4, R38, R4, !PT ;  /* 0x0000000426047209 */ /* 0x000fe20007810000 */
[----:B------:R-:W-:Y:S01]  /*d220*/  FMUL.FTZ R57, R79, UR4 ;  /* 0x000000044f397c20 */ /* 0x000fe20008410000 */
[----:B------:R-:W-:-:S02]  /*d230*/  IMAD.MOV.U32 R79, RZ, RZ, R58 ;  /* 0x000000ffff4f7224 */ /* 0x000fc400078e003a */
[----:B------:R-:W-:Y:S01]  /*d240*/  FMUL.FTZ R58, R82, UR4 ;  /* 0x00000004523a7c20 */ /* 0x000fe20008410000 */
[----:B------:R-:W-:Y:S01]  /*d250*/  FMNMX.FTZ R4, R39, R4, !PT ;  /* 0x0000000427047209 */ /* 0x000fe20007810000 */
[----:B------:R-:W3:Y:S01]  /*d260*/  MUFU.TANH R50, R50 ;  /* 0x0000003200327308 */ /* 0x000ee20000002400 */
[----:B------:R-:W-:Y:S02]  /*d270*/  IMAD.MOV.U32 R82, RZ, RZ, R59 ;  /* 0x000000ffff527224 */ /* 0x000fe400078e003b */
[----:B------:R-:W-:Y:S01]  /*d280*/  FMUL.FTZ R59, R83, UR4 ;  /* 0x00000004533b7c20 */ /* 0x000fe20008410000 */
[----:B------:R-:W-:Y:S01]  /*d290*/  FMNMX.FTZ R4, R40, R4, !PT ;  /* 0x0000000428047209 */ /* 0x000fe20007810000 */
[----:B------:R-:W-:Y:S01]  /*d2a0*/  FMUL.FTZ R67, R91, UR4 ;  /* 0x000000045b437c20 */ /* 0x000fe20008410000 */
[----:B------:R-:W-:Y:S01]  /*d2b0*/  MOV R83, R60 ;  /* 0x0000003c00537202 */ /* 0x000fe20000000f00 */
[----:B------:R-:W-:Y:S01]  /*d2c0*/  FMUL.FTZ R60, R86, UR4 ;  /* 0x00000004563c7c20 */ /* 0x000fe20008410000 */
[----:B------:R-:W-:Y:S01]  /*d2d0*/  FMNMX.FTZ R4, R41, R4, !PT ;  /* 0x0000000429047209 */ /* 0x000fe20007810000 */
[----:B------:R-:W4:Y:S01]  /*d2e0*/  MUFU.TANH R51, R51 ;  /* 0x0000003300337308 */ /* 0x000f220000002400 */
[----:B------:R-:W-:-:S02]  /*d2f0*/  IMAD.MOV.U32 R86, RZ, RZ, R61 ;  /* 0x000000ffff567224 */ /* 0x000fc400078e003d */
[----:B------:R-:W-:Y:S01]  /*d300*/  FMUL.FTZ R61, R87, UR4 ;  /* 0x00000004573d7c20 */ /* 0x000fe20008410000 */
[----:B------:R-:W-:Y:S01]  /*d310*/  FMNMX.FTZ R4, R42, R4, !PT ;  /* 0x000000042a047209 */ /* 0x000fe20007810000 */
[----:B------:R-:W-:Y:S01]  /*d320*/  FMUL.FTZ R68, R94, UR4 ;  /* 0x000000045e447c20 */ /* 0x000fe20008410000 */
[----:B------:R-:W-:Y:S01]  /*d330*/  FMUL.FTZ R69, R95, UR4 ;  /* 0x000000045f457c20 */ /* 0x000fe20008410000 */
[----:B------:R-:W-:Y:S01]  /*d340*/  FMUL.FTZ R70, R98, UR4 ;  /* 0x0000000462467c20 */ /* 0x000fe20008410000 */
[----:B------:R-:W-:Y:S01]  /*d350*/  FMNMX.FTZ R4, R43, R4, !PT ;  /* 0x000000042b047209 */ /* 0x000fe20007810000 */
[----:B------:R-:W4:Y:S01]  /*d360*/  MUFU.TANH R52, R52 ;  /* 0x0000003400347308 */ /* 0x000f220000002400 */
[----:B------:R-:W-:Y:S01]  /*d370*/  FMUL.FTZ R71, R99, UR4 ;  /* 0x0000000463477c20 */ /* 0x000fe20008410000 */
        /* <DEDUP_REMOVED lines=10> */
[----:B------:R-:W-:-:S02]  /*d420*/  IMAD.MOV.U32 R87, RZ, RZ, R62 ;  /* 0x000000ffff577224 */ /* 0x000fc400078e003e */
[----:B------:R-:W-:Y:S01]  /*d430*/  FMUL.FTZ R62, R114, UR4 ;  /* 0x00000004723e7c20 */ /* 0x000fe20008410000 */
[----:B------:R-:W-:Y:S01]  /*d440*/  FMUL.FTZ R107, R115, UR4 ;  /* 0x00000004736b7c20 */ /* 0x000fe20008410000 */
[----:B0-----:R-:W-:Y:S01]  /*d450*/  FMNMX.FTZ R4, R64, R4, !PT ;  /* 0x0000000440047209 */ /* 0x001fe20007810000 */
[----:B------:R-:W0:Y:S01]  /*d460*/  MUFU.TANH R54, R54 ;  /* 0x0000003600367308 */ /* 0x000e220000002400 */
[----:B------:R-:W-:Y:S02]  /*d470*/  IMAD.MOV.U32 R78, RZ, RZ, R63 ;  /* 0x000000ffff4e7224 */ /* 0x000fe400078e003f */
[----:B------:R-:W-:Y:S01]  /*d480*/  FMUL.FTZ R63, R118, UR4 ;  /* 0x00000004763f7c20 */ /* 0x000fe20008410000 */
[----:B-1----:R-:W-:Y:S01]  /*d490*/  FMNMX.FTZ R4, R48, R4, !PT ;  /* 0x0000000430047209 */ /* 0x002fe20007810000 */
[----:B------:R-:W-:Y:S01]  /*d4a0*/  FMUL.FTZ R110, R119, UR4 ;  /* 0x00000004776e7c20 */ /* 0x000fe20008410000 */
[----:B------:R-:W-:Y:S02]  /*d4b0*/  IMAD.MOV.U32 R90, RZ, RZ, R65 ;  /* 0x000000ffff5a7224 */ /* 0x000fe400078e0041 */
[----:B--2---:R-:W-:Y:S01]  /*d4c0*/  FMNMX.FTZ R4, R49, R4, !PT ;  /* 0x0000000431047209 */ /* 0x004fe20007810000 */
[----:B------:R-:W1:Y:S03]  /*d4d0*/  MUFU.TANH R55, R55 ;  /* 0x0000003700377308 */ /* 0x000e660000002400 */
[----:B---3--:R-:W-:-:S04]  /*d4e0*/  FMNMX.FTZ R4, R50, R4, !PT ;  /* 0x0000000432047209 */ /* 0x008fc80007810000 */
[----:B----4-:R-:W-:Y:S01]  /*d4f0*/  FMNMX.FTZ R4, R51, R4, !PT ;  /* 0x0000000433047209 */ /* 0x010fe20007810000 */
[----:B------:R-:W2:Y:S03]  /*d500*/  MUFU.TANH R56, R56 ;  /* 0x0000003800387308 */ /* 0x000ea60000002400 */
[----:B------:R-:W-:-:S04]  /*d510*/  FMNMX.FTZ R4, R52, R4, !PT ;  /* 0x0000000434047209 */ /* 0x000fc80007810000 */
[----:B------:R-:W-:Y:S01]  /*d520*/  FMNMX.FTZ R4, R53, R4, !PT ;  /* 0x0000000435047209 */ /* 0x000fe20007810000 */
[----:B------:R-:W3:Y:S03]  /*d530*/  MUFU.TANH R57, R57 ;  /* 0x0000003900397308 */ /* 0x000ee60000002400 */
[----:B0-----:R-:W-:-:S04]  /*d540*/  FMNMX.FTZ R4, R54, R4, !PT ;  /* 0x0000000436047209 */ /* 0x001fc80007810000 */
[----:B-1----:R-:W-:Y:S01]  /*d550*/  FMNMX.FTZ R4, R55, R4, !PT ;  /* 0x0000000437047209 */ /* 0x002fe20007810000 */
[----:B------:R-:W0:Y:S03]  /*d560*/  MUFU.TANH R58, R58 ;  /* 0x0000003a003a7308 */ /* 0x000e260000002400 */
[----:B--2---:R-:W-:-:S05]  /*d570*/  FMNMX.FTZ R4, R56, R4, !PT ;  /* 0x0000000438047209 */ /* 0x004fca0007810000 */
        /* <DEDUP_REMOVED lines=37> */
[----:B--2---:R-:W-:-:S04]  /*d7d0*/  FMNMX.FTZ R4, R107, R4, !PT ;  /* 0x000000046b047209 */ /* 0x004fc80007810000 */
[----:B0-----:R-:W-:-:S04]  /*d7e0*/  FMNMX.FTZ R4, R63, R4, !PT ;  /* 0x000000043f047209 */ /* 0x001fc80007810000 */
        /* <DEDUP_REMOVED lines=8> */
[----:B------:R0:W5:Y:S01]  /*d870*/  LDL.LU R19, [R1+0xc0] ;  /* 0x0000c00001137983 */ /* 0x0001620000300800 */
[-CC-:B------:R-:W-:Y:S01]  /*d880*/  FFMA.FTZ R76, R17, R6.reuse, -R65.reuse ;  /* 0x00000006114c7223 */ /* 0x180fe20000010841 */
[-CC-:B------:R-:W-:Y:S02]  /*d890*/  FFMA.FTZ R77, R16, R6.reuse, -R65.reuse ;  /* 0x00000006104d7223 */ /* 0x180fe40000010841 */
[----:B------:R0:W5:Y:S04]  /*d8a0*/  LDL.LU R18, [R1+0xbc] ;  /* 0x0000bc0001127983 */ /* 0x0001680000300800 */
[----:B------:R0:W5:Y:S04]  /*d8b0*/  LDL.LU R17, [R1+0xb8] ;  /* 0x0000b80001117983 */ /* 0x0001680000300800 */
[----:B------:R0:W5:Y:S01]  /*d8c0*/  LDL.LU R16, [R1+0xb4] ;  /* 0x0000b40001107983 */ /* 0x0001620000300800 */
[-CC-:B------:R-:W-:Y:S01]  /*d8d0*/  FFMA.FTZ R111, R62, R6.reuse, -R65.reuse ;  /* 0x000000063e6f7223 */ /* 0x180fe20000010841 */
[-CC-:B------:R-:W-:Y:S01]  /*d8e0*/  FFMA.FTZ R4, R90, R6.reuse, -R65.reuse ;  /* 0x000000065a047223 */ /* 0x180fe20000010841 */
[----:B------:R-:W-:Y:S01]  /*d8f0*/  FFMA.FTZ R114, R63, R6, -R65 ;  /* 0x000000063f727223 */ /* 0x000fe20000010841 */
[----:B------:R-:W2:Y:S01]  /*d900*/  LDL R91, [R1+0x74] ;  /* 0x00007400015b7983 */ /* 0x000ea20000100800 */
[----:B------:R-:W-:Y:S01]  /*d910*/  VIADD R62, R2, 0x400 ;  /* 0x00000400023e7836 */ /* 0x000fe20000000000 */
[----:B------:R-:W-:Y:S01]  /*d920*/  MOV R90, R87 ;  /* 0x00000057005a7202 */ /* 0x000fe20000000f00 */
[----:B------:R-:W-:Y:S01]  /*d930*/  IMAD.MOV.U32 R87, RZ, RZ, R86 ;  /* 0x000000ffff577224 */ /* 0x000fe200078e0056 */
[----:B------:R-:W-:Y:S01]  /*d940*/  WARPGROUP.ARRIVE ;  /* 0x00000000000079c5 */ /* 0x000fe20000000000 */
[----:B------:R-:W-:Y:S01]  /*d950*/  IMAD.MOV.U32 R86, RZ, RZ, R83 ;  /* 0x000000ffff567224 */ /* 0x000fe200078e0053 */
[----:B------:R-:W-:Y:S01]  /*d960*/  SHF.R.U32.HI R62, RZ, 0x4, R62 ;  /* 0x00000004ff3e7819 */ /* 0x000fe2000001163e */
[----:B------:R-:W-:Y:S01]  /*d970*/  IMAD.MOV.U32 R83, RZ, RZ, R82 ;  /* 0x000000ffff537224 */ /* 0x000fe200078e0052 */
[----:B------:R-:W-:Y:S01]  /*d980*/  MOV R82, R79 ;  /* 0x0000004f00527202 */ /* 0x000fe20000000f00 */
[----:B------:R-:W-:Y:S01]  /*d990*/  IMAD.MOV.U32 R79, RZ, RZ, R78 ;  /* 0x000000ffff4f7224 */ /* 0x000fe200078e004e */
[----:B------:R-:W-:Y:S01]  /*d9a0*/  LOP3.LUT R62, R62, 0x3fff, RZ, 0xc0, !PT ;  /* 0x00003fff3e3e7812 */ /* 0x000fe200078ec0ff */
[----:B------:R-:W-:-:S02]  /*d9b0*/  IMAD.MOV.U32 R78, RZ, RZ, R47 ;  /* 0x000000ffff4e7224 */ /* 0x000fc400078e002f */
[-CC-:B------:R-:W-:Y:S01]  /*d9c0*/  FFMA.FTZ R47, R64, R6.reuse, -R65.reuse ;  /* 0x00000006402f7223 */ /* 0x180fe20000010841 */
[-CC-:B------:R-:W-:Y:S01]  /*d9d0*/  FFMA.FTZ R35, R35, R6.reuse, -R65.reuse ;  /* 0x0000000623237223 */ /* 0x180fe20000010841 */
[-CC-:B------:R-:W-:Y:S01]  /*d9e0*/  FFMA.FTZ R36, R36, R6.reuse, -R65.reuse ;  /* 0x0000000624247223 */ /* 0x180fe20000010841 */
[----:B------:R-:W-:Y:S02]  /*d9f0*/  IMAD R62, R0, 0x600, R62 ;  /* 0x00000600003e7824 */ /* 0x000fe400078e023e */
[-CC-:B------:R-:W-:Y:S01]  /*da00*/  FFMA.FTZ R37, R37, R6.reuse, -R65.reuse ;  /* 0x0000000625257223 */ /* 0x180fe20000010841 */
[-CC-:B------:R-:W-:Y:S01]  /*da10*/  FFMA.FTZ R38, R38, R6.reuse, -R65.reuse ;  /* 0x0000000626267223 */ /* 0x180fe20000010841 */
[-CC-:B------:R-:W-:Y:S01]  /*da20*/  FFMA.FTZ R39, R39, R6.reuse, -R65.reuse ;  /* 0x0000000627277223 */ /* 0x180fe20000010841 */
[----:B------:R-:W-:Y:S02]  /*da30*/  VIADD R64, R62, 0x80 ;  /* 0x000000803e407836 */ /* 0x000fe40000000000 */
[-CC-:B------:R-:W-:Y:S01]  /*da40*/  FFMA.FTZ R40, R40, R6.reuse, -R65.reuse ;  /* 0x0000000628287223 */ /* 0x180fe20000010841 */
[-CC-:B------:R-:W-:Y:S01]  /*da50*/  FFMA.FTZ R41, R41, R6.reuse, -R65.reuse ;  /* 0x0000000629297223 */ /* 0x180fe20000010841 */
[-CC-:B------:R-:W-:Y:S01]  /*da60*/  FFMA.FTZ R42, R42, R6.reuse, -R65.reuse ;  /* 0x000000062a2a7223 */ /* 0x180fe20000010841 */
[----:B------:R-:W-:Y:S01]  /*da70*/  FFMA.FTZ R43, R43, R6, -R65 ;  /* 0x000000062b2b7223 */ /* 0x000fe20000010841 */
[----:B------:R-:W-:Y:S01]  /*da80*/  R2UR UR10, R64 ;  /* 0x00000000400a72ca */ /* 0x000fe200000e0000 */
[----:B------:R-:W-:-:S02]  /*da90*/  VIADD R64, R62, 0x100 ;  /* 0x000001003e407836 */ /* 0x000fc40000000000 */
[-CC-:B------:R-:W-:Y:S01]  /*daa0*/  FFMA.FTZ R44, R44, R6.reuse, -R65.reuse ;  /* 0x000000062c2c7223 */ /* 0x180fe20000010841 */
[-CC-:B------:R-:W-:Y:S01]  /*dab0*/  FFMA.FTZ R45, R45, R6.reuse, -R65.reuse ;  /* 0x000000062d2d7223 */ /* 0x180fe20000010841 */
[----:B------:R-:W-:Y:S01]  /*dac0*/  FFMA.FTZ R46, R46, R6, -R65 ;  /* 0x000000062e2e7223 */ /* 0x000fe20000010841 */
[----:B------:R-:W-:Y:S02]  /*dad0*/  R2UR UR14, R64 ;  /* 0x00000000400e72ca */ /* 0x000fe400000e0000 */
[----:B------:R-:W-:-:S04]  /*dae0*/  IADD3 R64, R62, 0x180, RZ ;  /* 0x000001803e407810 */ /* 0x000fc80007ffe0ff */
[----:B------:R-:W-:Y:S01]  /*daf0*/  R2UR UR18, R64 ;  /* 0x00000000401272ca */ /* 0x000fe200000e0000 */
[----:B------:R-:W-:-:S05]  /*db00*/  VIADD R64, R62, 0x200 ;  /* 0x000002003e407836 */ /* 0x000fca0000000000 */
[----:B------:R-:W-:Y:S01]  /*db10*/  R2UR UR22, R64 ;  /* 0x00000000401672ca */ /* 0x000fe200000e0000 */
[----:B------:R-:W-:-:S05]  /*db20*/  VIADD R64, R62, 0x280 ;  /* 0x000002803e407836 */ /* 0x000fca0000000000 */
[----:B------:R-:W-:Y:S01]  /*db30*/  R2UR UR26, R64 ;  /* 0x00000000401a72ca */ /* 0x000fe200000e0000 */
[----:B------:R-:W-:-:S05]  /*db40*/  VIADD R64, R62, 0x300 ;  /* 0x000003003e407836 */ /* 0x000fca0000000000 */
[----:B------:R-:W-:Y:S02]  /*db50*/  R2UR UR30, R64 ;  /* 0x00000000401e72ca */ /* 0x000fe400000e0000 */
[----:B------:R-:W-:-:S04]  /*db60*/  IADD3 R64, R62, 0x380, RZ ;  /* 0x000003803e407810 */ /* 0x000fc80007ffe0ff */
[----:B------:R-:W-:Y:S01]  /*db70*/  R2UR UR34, R64 ;  /* 0x00000000402272ca */ /* 0x000fe200000e0000 */
[----:B------:R-:W-:-:S05]  /*db80*/  VIADD R64, R62, 0x400 ;  /* 0x000004003e407836 */ /* 0x000fca0000000000 */
[----:B------:R-:W-:Y:S01]  /*db90*/  R2UR UR42, R64 ;  /* 0x00000000402a72ca */ /* 0x000fe200000e0000 */
[C---:B------:R-:W-:Y:S01]  /*dba0*/  VIADD R64, R62.reuse, 0x480 ;  /* 0x000004803e407836 */ /* 0x040fe20000000000 */
[----:B------:R-:W-:-:S04]  /*dbb0*/  R2UR UR6, R62 ;  /* 0x000000003e0672ca */ /* 0x000fc800000e0000 */
[----:B------:R-:W-:Y:S01]  /*dbc0*/  R2UR UR46, R64 ;  /* 0x00000000402e72ca */ /* 0x000fe200000e0000 */
[C---:B------:R-:W-:Y:S01]  /*dbd0*/  VIADD R64, R62.reuse, 0x500 ;  /* 0x000005003e407836 */ /* 0x040fe20000000000 */
[----:B------:R-:W-:-:S04]  /*dbe0*/  IADD3 R62, R62, 0x580, RZ ;  /* 0x000005803e3e7810 */ /* 0x000fc80007ffe0ff */
[----:B------:R-:W-:Y:S02]  /*dbf0*/  R2UR UR54, R62 ;  /* 0x000000003e3672ca */ /* 0x000fe400000e0000 */
[----:B------:R-:W-:-:S04]  /*dc00*/  MOV R63, 0x40000040 ;  /* 0x40000040003f7802 */ /* 0x000fc80000000f00 */
[C---:B------:R-:W-:Y:S02]  /*dc10*/  R2UR UR7, R63.reuse ;  /* 0x000000003f0772ca */ /* 0x040fe400000e0000 */
[----:B------:R-:W-:Y:S01]  /*dc20*/  R2UR UR5, R63 ;  /* 0x000000003f0572ca */ /* 0x000fe200000e0000 */
        /* <DEDUP_REMOVED lines=28> */
[----:B------:R-:W-:Y:S01]  /*ddf0*/  IMAD.MOV.U32 R65, RZ, RZ, 0x40000040 ;  /* 0x40000040ff417424 */ /* 0x000fe200078e00ff */
[----:B------:R-:W-:-:S04]  /*de00*/  R2UR UR50, R64 ;  /* 0x00000000403272ca */ /* 0x000fc800000e0000 */
[C---:B------:R-:W-:Y:S02]  /*de10*/  R2UR UR11, R65.reuse ;  /* 0x00000000410b72ca */ /* 0x040fe400000e0000 */
[C---:B------:R-:W-:Y:S02]  /*de20*/  R2UR UR15, R65.reuse ;  /* 0x00000000410f72ca */ /* 0x040fe400000e0000 */
[C---:B------:R-:W-:Y:S02]  /*de30*/  R2UR UR19, R65.reuse ;  /* 0x00000000411372ca */ /* 0x040fe400000e0000 */
[C---:B------:R-:W-:Y:S02]  /*de40*/  R2UR UR23, R65.reuse ;  /* 0x00000000411772ca */ /* 0x040fe400000e0000 */
[C---:B------:R-:W-:Y:S02]  /*de50*/  R2UR UR27, R65.reuse ;  /* 0x00000000411b72ca */ /* 0x040fe400000e0000 */
[----:B------:R-:W-:-:S02]  /*de60*/  R2UR UR31, R65 ;  /* 0x00000000411f72ca */ /* 0x000fc400000e0000 */
[C---:B------:R-:W-:Y:S02]  /*de70*/  R2UR UR35, R65.reuse ;  /* 0x00000000412372ca */ /* 0x040fe400000e0000 */
[C---:B------:R-:W-:Y:S02]  /*de80*/  R2UR UR43, R65.reuse ;  /* 0x00000000412b72ca */ /* 0x040fe400000e0000 */
[C---:B------:R-:W-:Y:S02]  /*de90*/  R2UR UR47, R65.reuse ;  /* 0x00000000412f72ca */ /* 0x040fe400000e0000 */
[----:B------:R-:W-:Y:S01]  /*dea0*/  R2UR UR51, R65 ;  /* 0x00000000413372ca */ /* 0x000fe200000e0000 */
[----:B------:R-:W-:-:S05]  /*deb0*/  IMAD.MOV.U32 R65, RZ, RZ, 0x40000040 ;  /* 0x40000040ff417424 */ /* 0x000fca00078e00ff */
[----:B------:R-:W-:Y:S01]  /*dec0*/  R2UR UR9, R65 ;  /* 0x00000000410972ca */ /* 0x000fe200000e0000 */
[----:B--2---:R-:W-:Y:S02]  /*ded0*/  VIADD R62, R91, 0x1e800 ;  /* 0x0001e8005b3e7836 */ /* 0x004fe40000000000 */
[----:B------:R-:W-:Y:S01]  /*dee0*/  IMAD.MOV.U32 R65, RZ, RZ, 0x40000040 ;  /* 0x40000040ff417424 */ /* 0x000fe200078e00ff */
[----:B------:R-:W2:Y:S02]  /*def0*/  LDL.LU R91, [R1+0x2c] ;  /* 0x00002c00015b7983 */ /* 0x000ea40000300800 */
[----:B------:R-:W-:Y:S02]  /*df00*/  SHF.R.U32.HI R62, RZ, 0x4, R62 ;  /* 0x00000004ff3e7819 */ /* 0x000fe4000001163e */
[----:B------:R-:W-:Y:S01]  /*df10*/  R2UR UR13, R65 ;  /* 0x00000000410d72ca */ /* 0x000fe200000e0000 */
[----:B------:R-:W1:Y:S01]  /*df20*/  S2R R95, SR_TID.X ;  /* 0x00000000005f7919 */ /* 0x000e620000002100 */
[----:B------:R-:W-:-:S02]  /*df30*/  LOP3.LUT R62, R62, 0x3fff, RZ, 0xc0, !PT ;  /* 0x00003fff3e3e7812 */ /* 0x000fc400078ec0ff */
[----:B------:R-:W-:Y:S01]  /*df40*/  R2UR UR55, R63 ;  /* 0x000000003f3772ca */ /* 0x000fe200000e0000 */
[----:B------:R-:W3:Y:S01]  /*df50*/  LDL R115, [R1+0x44] ;  /* 0x0000440001737983 */ /* 0x000ee20000100800 */
[----:B------:R-:W-:-:S04]  /*df60*/  LOP3.LUT R62, R62, 0x10000, RZ, 0xfc, !PT ;  /* 0x000100003e3e7812 */ /* 0x000fc800078efcff */
[----:B------:R-:W-:-:S13]  /*df70*/  R2UR UR4, R62 ;  /* 0x000000003e0472ca */ /* 0x000fda00000e0000 */
[----:B------:R-:W-:Y:S01]  /*df80*/  HGMMA.64x64x16.F32 R120, gdesc[UR4].tnspB, R120, gsb0 ;  /* 0x40e00000047879f0 */ /* 0x000fe20008000878 */
[----:B------:R-:W-:-:S05]  /*df90*/  VIADD R64, R62, 0x2 ;  /* 0x000000023e407836 */ /* 0x000fca0000000000 */
[----:B------:R-:W-:Y:S01]  /*dfa0*/  R2UR UR8, R64 ;  /* 0x00000000400872ca */ /* 0x000fe200000e0000 */
[----:B------:R-:W-:Y:S02]  /*dfb0*/  WARPGROUP.DEPBAR.LE gsb0, 0x0 ;  /* 0x00008000000079c5 */ /* 0x000fe40000010000 */
[----:B------:R-:W-:-:S10]  /*dfc0*/  WARPGROUP.ARRIVE ;  /* 0x00000000000079c5 */ /* 0x000fd40000000000 */
[----:B------:R-:W-:Y:S01]  /*dfd0*/  HGMMA.64x64x16.F32 R120, gdesc[UR8].tnspB, R120, gsb0 ;  /* 0x40e00000087879f0 */ /* 0x000fe20008000878 */
[----:B------:R-:W-:-:S04]  /*dfe0*/  IADD3 R64, R62, 0x4, RZ ;  /* 0x000000043e407810 */ /* 0x000fc80007ffe0ff */
[----:B------:R-:W-:Y:S01]  /*dff0*/  R2UR UR12, R64 ;  /* 0x00000000400c72ca */ /* 0x000fe200000e0000 */
[----:B------:R-:W-:Y:S02]  /*e000*/  WARPGROUP.DEPBAR.LE gsb0, 0x0 ;  /* 0x00008000000079c5 */ /* 0x000fe40000010000 */
[----:B------:R-:W-:-:S10]  /*e010*/  WARPGROUP.ARRIVE ;  /* 0x00000000000079c5 */ /* 0x000fd40000000000 */
[----:B------:R-:W-:Y:S01]  /*e020*/  HGMMA.64x64x16.F32 R120, gdesc[UR12].tnspB, R120, gsb0 ;  /* 0x40e000000c7879f0 */ /* 0x000fe20008000878 */
[----:B------:R-:W-:Y:S02]  /*e030*/  VIADD R64, R62, 0x6 ;  /* 0x000000063e407836 */ /* 0x000fe40000000000 */
[----:B------:R-:W-:-:S03]  /*e040*/  IMAD.MOV.U32 R65, RZ, RZ, 0x40000040 ;  /* 0x40000040ff417424 */ /* 0x000fc600078e00ff */
[----:B------:R-:W-:Y:S02]  /*e050*/  R2UR UR16, R64 ;  /* 0x00000000401072ca */ /* 0x000fe400000e0000 */
[----:B------:R-:W-:Y:S01]  /*e060*/  R2UR UR17, R65 ;  /* 0x00000000411172ca */ /* 0x000fe200000e0000 */
[----:B------:R-:W-:Y:S02]  /*e070*/  WARPGROUP.DEPBAR.LE gsb0, 0x0 ;  /* 0x00008000000079c5 */ /* 0x000fe40000010000 */
[----:B------:R-:W-:-:S10]  /*e080*/  WARPGROUP.ARRIVE ;  /* 0x00000000000079c5 */ /* 0x000fd40000000000 */
[----:B------:R-:W-:Y:S01]  /*e090*/  HGMMA.64x64x16.F32 R120, gdesc[UR16].tnspB, R120, gsb0 ;  /* 0x40e00000107879f0 */ /* 0x000fe20008000878 */
[----:B------:R-:W-:Y:S01]  /*e0a0*/  IMAD.MOV.U32 R65, RZ, RZ, 0x40000040 ;  /* 0x40000040ff417424 */ /* 0x000fe200078e00ff */
[----:B------:R-:W-:-:S04]  /*e0b0*/  IADD3 R64, R62, 0x600, RZ ;  /* 0x000006003e407810 */ /* 0x000fc80007ffe0ff */
[----:B------:R-:W-:Y:S02]  /*e0c0*/  R2UR UR20, R64 ;  /* 0x00000000401472ca */ /* 0x000fe400000e0000 */
        /* <DEDUP_REMOVED lines=50> */
[----:B------:R-:W-:-:S04]  /*e3f0*/  FADD.FTZ R3, -R34, R3 ;  /* 0x0000000322037221 */ /* 0x000fc80000010100 */
[----:B------:R-:W-:Y:S01]  /*e400*/  FMUL.FTZ R3, R3, R6 ;  /* 0x0000000603037220 */ /* 0x000fe20000410000 */
[----:B------:R-:W-:Y:S02]  /*e410*/  WARPGROUP.DEPBAR.LE gsb0, 0x0 ;  /* 0x00008000000079c5 */ /* 0x000fe40000010000 */
[----:B------:R-:W-:-:S06]  /*e420*/  WARPGROUP.ARRIVE ;  /* 0x00000000000079c5 */ /* 0x000fcc0000000000 */
[----:B------:R-:W-:Y:S01]  /*e430*/  HGMMA.64x64x16.F32 R120, gdesc[UR52].tnspB, R120, gsb0 ;  /* 0x40e00000347879f0 */ /* 0x000fe20008000878 */
[----:B------:R-:W-:Y:S01]  /*e440*/  MUFU.EX2 R3, R3 ;  /* 0x0000000300037308 */ /* 0x000fe20000000800 */
[----:B-1----:R-:W-:-:S07]  /*e450*/  SHF.R.U32.HI R94, RZ, 0x7, R95 ;  /* 0x00000007ff5e7819 */ /* 0x002fce000001165f */
[----:B------:R-:W2:Y:S01]  /*e460*/  MUFU.EX2 R13, R13 ;  /* 0x0000000d000d7308 */ /* 0x000ea20000000800 */
[----:B------:R-:W-:-:S07]  /*e470*/  ISETP.GE.U32.AND P2, PT, R95, 0x180, PT ;  /* 0x000001805f00780c */ /* 0x000fce0003f46070 */
[----:B------:R-:W1:Y:S01]  /*e480*/  MUFU.EX2 R62, R15 ;  /* 0x0000000f003e7308 */ /* 0x000e620000000800 */
[----:B------:R-:W-:-:S04]  /*e490*/  IADD3 R63, R94, 0x9, RZ ;  /* 0x000000095e3f7810 */ /* 0x000fc80007ffe0ff */
[----:B------:R-:W-:Y:S01]  /*e4a0*/  SEL R63, R63, 0x9, !P2 ;  /* 0x000000093f3f7807 */ /* 0x000fe20005000000 */
[----:B--2---:R-:W-:Y:S02]  /*e4b0*/  FFMA.FTZ R64, R3, R91, R13 ;  /* 0x0000005b03407223 */ /* 0x004fe4000001000d */
[----:B------:R-:W2:Y:S08]  /*e4c0*/  MUFU.EX2 R15, R76 ;  /* 0x0000004c000f7308 */ /* 0x000eb00000000800 */
[----:B------:R-:W-:Y:S08]  /*e4d0*/  MUFU.EX2 R94, R90 ;  /* 0x0000005a005e7308 */ /* 0x000ff00000000800 */
[----:B------:R-:W4:Y:S08]  /*e4e0*/  MUFU.EX2 R77, R77 ;  /* 0x0000004d004d7308 */ /* 0x000f300000000800 */
[----:B------:R-:W0:Y:S08]  /*e4f0*/  MUFU.EX2 R95, R87 ;  /* 0x00000057005f7308 */ /* 0x000e300000000800 */
[----:B------:R-:W-:Y:S01]  /*e500*/  MUFU.EX2 R4, R4 ;  /* 0x0000000400047308 */ /* 0x000fe20000000800 */
[----:B------:R-:W-:-:S02]  /*e510*/  WARPGROUP.DEPBAR.LE gsb0, 0x0 ;  /* 0x00008000000079c5 */ /* 0x000fc40000010000 */
[----:B------:R1:W-:Y:S06]  /*e520*/  BAR.ARV R63, 0x100 ;  /* 0x0004003f0000751d */ /* 0x0003ec0000002000 */
[----:B-1----:R-:W-:Y:S01]  /*e530*/  FADD.FTZ R63, R62, R64 ;  /* 0x000000403e3f7221 */ /* 0x002fe20000010000 */
[----:B------:R-:W-:-:S05]  /*e540*/  @!P1 IMAD R64, R152, 0x8, R2 ;  /* 0x0000000898409824 */ /* 0x000fca00078e0202 */
[----:B------:R-:W-:Y:S01]  /*e550*/  @!P1 IADD3 R64, R64, 0x30840, RZ ;  /* 0x0003084040409810 */ /* 0x000fe20007ffe0ff */
[----:B------:R-:W-:Y:S03]  /*e560*/  MUFU.EX2 R87, R83 ;  /* 0x0000005300577308 */ /* 0x000fe60000000800 */
[----:B------:R-:W-:-:S05]  /*e570*/  @!P1 PRMT R64, RZ, 0x654, R64 ;  /* 0x00000654ff409816 */ /* 0x000fca0000000040 */
[----:B------:R-:W1:Y:S01]  /*e580*/  MUFU.EX2 R86, R86 ;  /* 0x0000005600567308 */ /* 0x000e620000000800 */
[----:B------:R3:W-:Y:S01]  /*e590*/  @!P1 SYNCS.ARRIVE.TRANS64.RED.A1T0 RZ, [R64+URZ], RZ ;  /* 0x000000ff40ff99a7 */ /* 0x0007e2000810043f */
[----:B------:R-:W-:Y:S01]  /*e5a0*/  F2FP.F16.F32.PACK_AB R13, R62, R13 ;  /* 0x0000000d3e0d723e */ /* 0x000fe200000000ff */
[----:B------:R-:W-:-:S05]  /*e5b0*/  IMAD.MOV.U32 R118, RZ, RZ, R78 ;  /* 0x000000ffff767224 */ /* 0x000fca00078e004e */
[----:B------:R-:W-:Y:S01]  /*e5c0*/  MUFU.EX2 R83, R9 ;  /* 0x0000000900537308 */ /* 0x000fe20000000800 */
[----:B--2---:R-:W-:-:S07]  /*e5d0*/  FADD.FTZ R62, R15, R63 ;  /* 0x0000003f0f3e7221 */ /* 0x004fce0000010000 */
[----:B------:R-:W2:Y:S01]  /*e5e0*/  MUFU.EX2 R9, R35 ;  /* 0x0000002300097308 */ /* 0x000ea20000000800 */
[----:B----4-:R-:W-:-:S07]  /*e5f0*/  FADD.FTZ R62, R77, R62 ;  /* 0x0000003e4d3e7221 */ /* 0x010fce0000010000 */
[----:B---3--:R-:W-:Y:S08]  /*e600*/  MUFU.EX2 R64, R79 ;  /* 0x0000004f00407308 */ /* 0x008ff00000000800 */
[----:B------:R-:W-:Y:S08]  /*e610*/  MUFU.EX2 R79, R11 ;  /* 0x0000000b004f7308 */ /* 0x000ff00000000800 */
[----:B------:R3:W4:Y:S08]  /*e620*/  MUFU.EX2 R11, R36 ;  /* 0x00000024000b7308 */ /* 0x0007300000000800 */
[----:B------:R-:W4:Y:S01]  /*e630*/  MUFU.EX2 R63, R82 ;  /* 0x00000052003f7308 */ /* 0x000f220000000800 */
[----:B---3--:R-:W3:Y:S07]  /*e640*/  LDL R36, [R1+0x48] ;  /* 0x0000480001247983 */ /* 0x008eee0000100800 */
[----:B------:R0:W-:Y:S08]  /*e650*/  MUFU.EX2 R76, R8 ;  /* 0x00000008004c7308 */ /* 0x0001f00000000800 */
[----:B------:R-:W4:Y:S01]  /*e660*/  MUFU.EX2 R37, R37 ;  /* 0x0000002500257308 */ /* 0x000f220000000800 */
[----:B0-----:R-:W-:-:S07]  /*e670*/  FADD.FTZ R8, R94, R118 ;  /* 0x000000765e087221 */ /* 0x001fce0000010000 */
[----:B------:R0:W-:Y:S08]  /*e680*/  MUFU.EX2 R91, R10 ;  /* 0x0000000a005b7308 */ /* 0x0001f00000000800 */
[----:B------:R2:W-:Y:S01]  /*e690*/  MUFU.EX2 R90, R24 ;  /* 0x00000018005a7308 */ /* 0x0005e20000000800 */
[----:B0-----:R-:W-:-:S04]  /*e6a0*/  FADD.FTZ R10, R95, R8 ;  /* 0x000000085f0a7221 */ /* 0x001fc80000010000 */
[----:B-1----:R-:W-:Y:S01]  /*e6b0*/  FADD.FTZ R10, R86, R10 ;  /* 0x0000000a560a7221 */ /* 0x002fe20000010000 */
[----:B--2---:R-:W-:Y:S02]  /*e6c0*/  FADD.FTZ R24, R4, R62 ;  /* 0x0000003e04187221 */ /* 0x004fe40000010000 */
[----:B------:R-:W-:Y:S02]  /*e6d0*/  MUFU.EX2 R65, R27 ;  /* 0x0000001b00417308 */ /* 0x000fe40000000800 */
[C---:B------:R-:W-:Y:S01]  /*e6e0*/  FADD.FTZ R24, R9.reuse, R24 ;  /* 0x0000001809187221 */ /* 0x040fe20000010000 */
[----:B------:R-:W-:Y:S01]  /*e6f0*/  F2FP.F16.F32.PACK_AB R9, R9, R4 ;  /* 0x000000040909723e */ /* 0x000fe200000000ff */
[----:B------:R-:W-:-:S04]  /*e700*/  FADD.FTZ R4, R87, R10 ;  /* 0x0000000a57047221 */ /* 0x000fc80000010000 */
[----:B------:R4:W-:Y:S08]  /*e710*/  MUFU.EX2 R78, R26 ;  /* 0x0000001a004e7308 */ /* 0x0009f00000000800 */
[----:B------:R-:W-:Y:S01]  /*e720*/  MUFU.EX2 R82, R25 ;  /* 0x0000001900527308 */ /* 0x000fe20000000800 */
[----:B----4-:R-:W-:Y:S01]  /*e730*/  FADD.FTZ R26, R11, R24 ;  /* 0x000000180b1a7221 */ /* 0x010fe20000010000 */
[----:B------:R-:W-:Y:S01]  /*e740*/  FADD.FTZ R24, R63, R4 ;  /* 0x000000043f187221 */ /* 0x000fe20000010000 */
[----:B------:R-:W-:-:S05]  /*e750*/  F2FP.F16.F32.PACK_AB R11, R37, R11 ;  /* 0x0000000b250b723e */ /* 0x000fca00000000ff */
[----:B------:R0:W-:Y:S01]  /*e760*/  MUFU.EX2 R27, R40 ;  /* 0x00000028001b7308 */ /* 0x0001e20000000800 */
[----:B------:R-:W-:Y:S02]  /*e770*/  FADD.FTZ R4, R37, R26 ;  /* 0x0000001a25047221 */ /* 0x000fe40000010000 */
[----:B------:R-:W2:Y:S05]  /*e780*/  LDL R37, [R1+0x8c] ;  /* 0x00008c0001257983 */ /* 0x000eaa0000100800 */
[----:B------:R1:W4:Y:S01]  /*e790*/  MUFU.EX2 R25, R38 ;  /* 0x0000002600197308 */ /* 0x0003220000000800 */
[----:B0-----:R-:W3:Y:S04]  /*e7a0*/  LDL R40, [R1+0x84] ;  /* 0x0000840001287983 */ /* 0x001ee80000100800 */
[----:B-1----:R-:W2:Y:S01]  /*e7b0*/  LDL R38, [R1+0x4c] ;  /* 0x00004c0001267983 */ /* 0x002ea20000100800 */
[----:B------:R-:W-:-:S04]  /*e7c0*/  @!P1 IMAD R0, R0, 0x8, R2 ;  /* 0x0000000800009824 */ /* 0x000fc800078e0202 */
[----:B------:R-:W-:Y:S01]  /*e7d0*/  @!P1 VIADD R0, R0, 0x30860 ;  /* 0x0003086000009836 */ /* 0x000fe20000000000 */
[----:B------:R-:W-:-:S04]  /*e7e0*/  F2FP.F16.F32.PACK_AB R15, R77, R15 ;  /* 0x0000000f4d0f723e */ /* 0x000fc800000000ff */
[----:B------:R-:W-:-:S04]  /*e7f0*/  @!P1 PRMT R0, RZ, 0x654, R0 ;  /* 0x00000654ff009816 */ /* 0x000fc80000000000 */
[----:B------:R0:W-:Y:S01]  /*e800*/  @!P1 SYNCS.ARRIVE.TRANS64.RED.A1T0 RZ, [R0+URZ], RZ ;  /* 0x000000ff00ff99a7 */ /* 0x0001e2000810043f */
[----:B------:R1:W-:Y:S01]  /*e810*/  STSM.16.M88.4 [R115+0x1e800], R12 ;  /* 0x01e8000c73007844 */ /* 0x0003e20000000200 */
[----:B------:R-:W-:Y:S01]  /*e820*/  MUFU.EX2 R39, R39 ;  /* 0x0000002700277308 */ /* 0x000fe20000000800 */
[----:B------:R-:W-:-:S07]  /*e830*/  FADD.FTZ R26, R64, R24 ;  /* 0x00000018401a7221 */ /* 0x000fce0000010000 */
[----:B-1----:R-:W1:Y:S08]  /*e840*/  MUFU.EX2 R15, R157 ;  /* 0x0000009d000f7308 */ /* 0x002e700000000800 */
[----:B------:R-:W0:Y:S08]  /*e850*/  MUFU.EX2 R14, R156 ;  /* 0x0000009c000e7308 */ /* 0x000e300000000800 */
[----:B------:R-:W0:Y:S01]  /*e860*/  MUFU.EX2 R13, R155 ;  /* 0x0000009b000d7308 */ /* 0x000e220000000800 */
[----:B----4-:R-:W-:Y:S01]  /*e870*/  FADD.FTZ R4, R25, R4 ;  /* 0x0000000419047221 */ /* 0x010fe20000010000 */
[----:B-1----:R-:W-:-:S06]  /*e880*/  FADD.FTZ R26, R15, R26 ;  /* 0x0000001a0f1a7221 */ /* 0x002fcc0000010000 */
[----:B------:R-:W-:Y:S08]  /*e890*/  MUFU.EX2 R12, R117 ;  /* 0x00000075000c7308 */ /* 0x000ff00000000800 */
[----:B------:R-:W1:Y:S01]  /*e8a0*/  MUFU.EX2 R41, R41 ;  /* 0x0000002900297308 */ /* 0x000e620000000800 */
[----:B------:R-:W-:Y:S01]  /*e8b0*/  FADD.FTZ R4, R39, R4 ;  /* 0x0000000427047221 */ /* 0x000fe20000010000 */
[----:B0-----:R-:W-:-:S06]  /*e8c0*/  FADD.FTZ R26, R14, R26 ;  /* 0x0000001a0e1a7221 */ /* 0x001fcc0000010000 */
[----:B------:R-:W-:Y:S08]  /*e8d0*/  MUFU.EX2 R0, R116 ;  /* 0x0000007400007308 */ /* 0x000ff00000000800 */
[----:B------:R-:W0:Y:S01]  /*e8e0*/  MUFU.EX2 R42, R42 ;  /* 0x0000002a002a7308 */ /* 0x000e220000000800 */
[----:B------:R-:W-:Y:S01]  /*e8f0*/  FADD.FTZ R4, R27, R4 ;  /* 0x000000041b047221 */ /* 0x000fe20000010000 */
[----:B------:R-:W-:-:S06]  /*e900*/  FADD.FTZ R26, R13, R26 ;  /* 0x0000001a0d1a7221 */ /* 0x000fcc0000010000 */
[----:B------:R-:W-:Y:S08]  /*e910*/  MUFU.EX2 R96, R96 ;  /* 0x0000006000607308 */ /* 0x000ff00000000800 */
[----:B------:R-:W4:Y:S01]  /*e920*/  MUFU.EX2 R43, R43 ;  /* 0x0000002b002b7308 */ /* 0x000f220000000800 */
[----:B-1----:R-:W-:Y:S01]  /*e930*/  FADD.FTZ R4, R41, R4 ;  /* 0x0000000429047221 */ /* 0x002fe20000010000 */
[----:B------:R-:W-:-:S06]  /*e940*/  FADD.FTZ R26, R12, R26 ;  /* 0x0000001a0c1a7221 */ /* 0x000fcc0000010000 */
[----:B------:R-:W-:Y:S08]  /*e950*/  MUFU.EX2 R93, R93 ;  /* 0x0000005d005d7308 */ /* 0x000ff00000000800 */
[----:B------:R-:W1:Y:S01]  /*e960*/  MUFU.EX2 R44, R44 ;  /* 0x0000002c002c7308 */ /* 0x000e620000000800 */
[----:B0-----:R-:W-:Y:S01]  /*e970*/  FADD.FTZ R4, R42, R4 ;  /* 0x000000042a047221 */ /* 0x001fe20000010000 */
[----:B------:R-:W-:-:S06]  /*e980*/  FADD.FTZ R26, R0, R26 ;  /* 0x0000001a001a7221 */ /* 0x000fcc0000010000 */
[----:B------:R-:W-:Y:S08]  /*e990*/  MUFU.EX2 R92, R92 ;  /* 0x0000005c005c7308 */ /* 0x000ff00000000800 */
[----:B------:R-:W0:Y:S01]  /*e9a0*/  MUFU.EX2 R45, R45 ;  /* 0x0000002d002d7308 */ /* 0x000e220000000800 */
[----:B----4-:R-:W-:Y:S01]  /*e9b0*/  FADD.FTZ R4, R43, R4 ;  /* 0x000000042b047221 */ /* 0x010fe20000010000 */
        /* <DEDUP_REMOVED lines=18> */
[----:B------:R-:W1:Y:S08]  /*eae0*/  MUFU.EX2 R50, R50 ;  /* 0x0000003200327308 */ /* 0x000e700000000800 */
[----:B------:R-:W-:Y:S08]  /*eaf0*/  MUFU.EX2 R80, R80 ;  /* 0x0000005000507308 */ /* 0x000ff00000000800 */
[----:B------:R-:W1:Y:S08]  /*eb00*/  MUFU.EX2 R51, R51 ;  /* 0x0000003300337308 */ /* 0x000e700000000800 */
[----:B------:R-:W-:Y:S08]  /*eb10*/  MUFU.EX2 R52, R52 ;  /* 0x0000003400347308 */ /* 0x000ff00000000800 */
[----:B------:R-:W1:Y:S01]  /*eb20*/  MUFU.EX2 R53, R53 ;  /* 0x0000003500357308 */ /* 0x000e620000000800 */
[----:B0-----:R-:W-:Y:S01]  /*eb30*/  FADD.FTZ R4, R48, R4 ;  /* 0x0000000430047221 */ /* 0x001fe20000010000 */
[----:B------:R-:W-:-:S06]  /*eb40*/  FADD.FTZ R35, R85, R35 ;  /* 0x0000002355237221 */ /* 0x000fcc0000010000 */
[----:B------:R-:W0:Y:S01]  /*eb50*/  MUFU.EX2 R28, R28 ;  /* 0x0000001c001c7308 */ /* 0x000e220000000800 */
[----:B----4-:R-:W-:Y:S01]  /*eb60*/  FADD.FTZ R4, R49, R4 ;  /* 0x0000000431047221 */ /* 0x010fe20000010000 */
[----:B------:R-:W-:Y:S01]  /*eb70*/  FADD.FTZ R35, R84, R35 ;  /* 0x0000002354237221 */ /* 0x000fe20000010000 */
[----:B------:R-:W-:Y:S02]  /*eb80*/  F2FP.F16.F32.PACK_AB R8, R95, R94 ;  /* 0x0000005e5f08723e */ /* 0x000fe400000000ff */
[----:B------:R-:W-:-:S03]  /*eb90*/  F2FP.F16.F32.PACK_AB R10, R87, R86 ;  /* 0x00000056570a723e */ /* 0x000fc600000000ff */
[----:B------:R-:W4:Y:S01]  /*eba0*/  MUFU.EX2 R33, R33 ;  /* 0x0000002100217308 */ /* 0x000f220000000800 */
[----:B------:R-:W-:Y:S02]  /*ebb0*/  F2FP.F16.F32.PACK_AB R24, R64, R63 ;  /* 0x0000003f4018723e */ /* 0x000fe400000000ff */
[----:B------:R-:W-:Y:S02]  /*ebc0*/  F2FP.F16.F32.PACK_AB R25, R39, R25 ;  /* 0x000000192719723e */ /* 0x000fe400000000ff */
[----:B------:R-:W-:Y:S02]  /*ebd0*/  F2FP.F16.F32.PACK_AB R26, R14, R15 ;  /* 0x0000000f0e1a723e */ /* 0x000fe400000000ff */
[----:B------:R-:W-:Y:S01]  /*ebe0*/  F2FP.F16.F32.PACK_AB R27, R41, R27 ;  /* 0x0000001b291b723e */ /* 0x000fe200000000ff */
[----:B------:R-:W-:Y:S01]  /*ebf0*/  MUFU.EX2 R29, R29 ;  /* 0x0000001d001d7308 */ /* 0x000fe20000000800 */
[----:B------:R-:W-:Y:S01]  /*ec00*/  F2FP.F16.F32.PACK_AB R12, R12, R13 ;  /* 0x0000000d0c0c723e */ /* 0x000fe200000000ff */
[----:B-1----:R-:W-:Y:S01]  /*ec10*/  FADD.FTZ R4, R50, R4 ;  /* 0x0000000432047221 */ /* 0x002fe20000010000 */
[----:B------:R-:W-:Y:S01]  /*ec20*/  F2FP.F16.F32.PACK_AB R13, R43, R42 ;  /* 0x0000002a2b0d723e */ /* 0x000fe200000000ff */
[----:B------:R-:W-:Y:S01]  /*ec30*/  FADD.FTZ R35, R81, R35 ;  /* 0x0000002351237221 */ /* 0x000fe20000010000 */
[----:B------:R-:W-:-:S02]  /*ec40*/  F2FP.F16.F32.PACK_AB R14, R96, R0 ;  /* 0x00000000600e723e */ /* 0x000fc400000000ff */
[----:B------:R-:W-:Y:S01]  /*ec50*/  F2FP.F16.F32.PACK_AB R15, R45, R44 ;  /* 0x0000002c2d0f723e */ /* 0x000fe200000000ff */
[----:B------:R-:W1:Y:S01]  /*ec60*/  MUFU.EX2 R54, R54 ;  /* 0x0000003600367308 */ /* 0x000e620000000800 */
[----:B------:R-:W-:Y:S02]  /*ec70*/  F2FP.F16.F32.PACK_AB R92, R92, R93 ;  /* 0x0000005d5c5c723e */ /* 0x000fe400000000ff */
[----:B------:R-:W-:Y:S02]  /*ec80*/  F2FP.F16.F32.PACK_AB R93, R47, R46 ;  /* 0x0000002e2f5d723e */ /* 0x000fe400000000ff */
[----:B------:R-:W-:Y:S02]  /*ec90*/  F2FP.F16.F32.PACK_AB R94, R88, R89 ;  /* 0x00000059585e723e */ /* 0x000fe400000000ff */
[----:B------:R-:W-:Y:S02]  /*eca0*/  F2FP.F16.F32.PACK_AB R95, R49, R48 ;  /* 0x00000030315f723e */ /* 0x000fe400000000ff */
[----:B------:R-:W-:-:S02]  /*ecb0*/  F2FP.F16.F32.PACK_AB R84, R84, R85 ;  /* 0x000000555454723e */ /* 0x000fc400000000ff */
[----:B------:R-:W-:Y:S02]  /*ecc0*/  F2FP.F16.F32.PACK_AB R85, R51, R50 ;  /* 0x000000323355723e */ /* 0x000fe400000000ff */
[C---:B------:R-:W-:Y:S02]  /*ecd0*/  F2FP.F16.F32.PACK_AB R86, R80.reuse, R81 ;  /* 0x000000515056723e */ /* 0x040fe400000000ff */
[----:B------:R-:W-:Y:S01]  /*ece0*/  F2FP.F16.F32.PACK_AB R87, R53, R52 ;  /* 0x000000343557723e */ /* 0x000fe200000000ff */
[----:B------:R-:W1:Y:S01]  /*ecf0*/  MUFU.EX2 R55, R55 ;  /* 0x0000003700377308 */ /* 0x000e620000000800 */
[----:B------:R-:W-:Y:S01]  /*ed00*/  FADD.FTZ R4, R51, R4 ;  /* 0x0000000433047221 */ /* 0x000fe20000010000 */
[----:B------:R-:W-:Y:S01]  /*ed10*/  FADD.FTZ R35, R80, R35 ;  /* 0x0000002350237221 */ /* 0x000fe20000010000 */
[----:B---3--:R-:W-:Y:S05]  /*ed20*/  STSM.16.M88.4 [R40], R8 ;  /* 0x0000000828007844 */ /* 0x008fea0000000200 */
[----:B------:R-:W3:Y:S01]  /*ed30*/  MUFU.EX2 R32, R32 ;  /* 0x0000002000207308 */ /* 0x000ee20000000800 */
[----:B--2---:R-:W-:Y:S04]  /*ed40*/  STSM.16.M88.4 [R38], R24 ;  /* 0x0000001826007844 */ /* 0x004fe80000000200 */
[----:B------:R-:W-:Y:S01]  /*ed50*/  STSM.16.M88.4 [R36], R12 ;  /* 0x0000000c24007844 */ /* 0x000fe20000000200 */
[----:B------:R-:W-:-:S03]  /*ed60*/  FADD.FTZ R4, R52, R4 ;  /* 0x0000000434047221 */ /* 0x000fc60000010000 */
[----:B------:R-:W-:Y:S01]  /*ed70*/  STSM.16.M88.4 [R115+0x24800], R92 ;  /* 0x0248005c73007844 */ /* 0x000fe20000000200 */
[----:B0-----:R-:W-:-:S03]  /*ed80*/  FADD.FTZ R35, R28, R35 ;  /* 0x000000231c237221 */ /* 0x001fc60000010000 */
[----:B------:R0:W-:Y:S01]  /*ed90*/  STSM.16.M88.4 [R37], R84 ;  /* 0x0000005425007844 */ /* 0x0001e20000000200 */
[----:B------:R-:W-:Y:S01]  /*eda0*/  FADD.FTZ R4, R53, R4 ;  /* 0x0000000435047221 */ /* 0x000fe20000010000 */
[----:B----4-:R-:W-:-:S03]  /*edb0*/  FADD.FTZ R35, R33, R35 ;  /* 0x0000002321237221 */ /* 0x010fc60000010000 */
[----:B-1----:R-:W-:Y:S01]  /*edc0*/  FADD.FTZ R4, R54, R4 ;  /* 0x0000000436047221 */ /* 0x002fe20000010000 */
[----:B------:R-:W-:Y:S01]  /*edd0*/  FADD.FTZ R35, R29, R35 ;  /* 0x000000231d237221 */ /* 0x000fe20000010000 */
[----:B0-----:R-:W2:Y:S02]  /*ede0*/  LDL R37, [R1+0x88] ;  /* 0x0000880001257983 */ /* 0x001ea40000100800 */
[----:B------:R-:W-:Y:S01]  /*edf0*/  FADD.FTZ R9, R55, R4 ;  /* 0x0000000437097221 */ /* 0x000fe20000010000 */
[----:B---3--:R-:W-:Y:S02]  /*ee00*/  FADD.FTZ R4, R32, R35 ;  /* 0x0000002320047221 */ /* 0x008fe40000010000 */
[----:B------:R-:W3:Y:S01]  /*ee10*/  LDL.LU R35, [R1+0x28] ;  /* 0x0000280001237983 */ /* 0x000ee20000300800 */
[----:B------:R-:W0:Y:S08]  /*ee20*/  MUFU.EX2 R56, R56 ;  /* 0x0000003800387308 */ /* 0x000e300000000800 */
[----:B------:R-:W1:Y:S08]  /*ee30*/  MUFU.EX2 R57, R57 ;  /* 0x0000003900397308 */ /* 0x000e700000000800 */
[----:B------:R-:W4:Y:S08]  /*ee40*/  MUFU.EX2 R31, R31 ;  /* 0x0000001f001f7308 */ /* 0x000f300000000800 */
[----:B------:R-:W4:Y:S01]  /*ee50*/  MUFU.EX2 R58, R58 ;  /* 0x0000003a003a7308 */ /* 0x000f220000000800 */
[----:B0-----:R-:W-:-:S07]  /*ee60*/  FADD.FTZ R0, R56, R9 ;  /* 0x0000000938007221 */ /* 0x001fce0000010000 */
[----:B------:R-:W0:Y:S01]  /*ee70*/  MUFU.EX2 R59, R59 ;  /* 0x0000003b003b7308 */ /* 0x000e220000000800 */
[----:B------:R-:W-:Y:S01]  /*ee80*/  FADD.FTZ R4, R65, R4 ;  /* 0x0000000441047221 */ /* 0x000fe20000010000 */
[----:B-1----:R-:W-:-:S06]  /*ee90*/  FADD.FTZ R9, R57, R0 ;  /* 0x0000000039097221 */ /* 0x002fcc0000010000 */
[----:B------:R-:W1:Y:S08]  /*eea0*/  MUFU.EX2 R30, R30 ;  /* 0x0000001e001e7308 */ /* 0x000e700000000800 */
[----:B------:R-:W1:Y:S01]  /*eeb0*/  MUFU.EX2 R60, R60 ;  /* 0x0000003c003c7308 */ /* 0x000e620000000800 */
[----:B----4-:R-:W-:Y:S01]  /*eec0*/  FADD.FTZ R11, R31, R4 ;  /* 0x000000041f0b7221 */ /* 0x010fe20000010000 */
[----:B------:R-:W-:-:S06]  /*eed0*/  FADD.FTZ R0, R58, R9 ;  /* 0x000000093a007221 */ /* 0x000fcc0000010000 */
[----:B------:R-:W4:Y:S08]  /*eee0*/  MUFU.EX2 R20, R20 ;  /* 0x0000001400147308 */ /* 0x000f300000000800 */
[----:B------:R-:W4:Y:S01]  /*eef0*/  MUFU.EX2 R61, R61 ;  /* 0x0000003d003d7308 */ /* 0x000f220000000800 */
[----:B------:R-:W-:Y:S01]  /*ef00*/  FADD.FTZ R11, R76, R11 ;  /* 0x0000000b4c0b7221 */ /* 0x000fe20000010000 */
[----:B0-----:R-:W-:-:S06]  /*ef10*/  FADD.FTZ R9, R59, R0 ;  /* 0x000000003b097221 */ /* 0x001fcc0000010000 */
[----:B------:R-:W0:Y:S01]  /*ef20*/  MUFU.EX2 R66, R66 ;  /* 0x0000004200427308 */ /* 0x000e220000000800 */
[----:B-1----:R-:W-:Y:S01]  /*ef30*/  FADD.FTZ R11, R30, R11 ;  /* 0x0000000b1e0b7221 */ /* 0x002fe20000010000 */
[----:B------:R-:W-:-:S06]  /*ef40*/  FADD.FTZ R0, R60, R9 ;  /* 0x000000093c007221 */ /* 0x000fcc0000010000 */
[----:B------:R-:W1:Y:S01]  /*ef50*/  MUFU.EX2 R67, R67 ;  /* 0x0000004300437308 */ /* 0x000e620000000800 */
[----:B----4-:R-:W-:Y:S01]  /*ef60*/  FADD.FTZ R13, R20, R11 ;  /* 0x0000000b140d7221 */ /* 0x010fe20000010000 */
[----:B------:R-:W-:-:S06]  /*ef70*/  FADD.FTZ R11, R61, R0 ;  /* 0x000000003d0b7221 */ /* 0x000fcc0000010000 */
[----:B------:R-:W4:Y:S01]  /*ef80*/  MUFU.EX2 R68, R68 ;  /* 0x0000004400447308 */ /* 0x000f220000000800 */
[----:B0-----:R-:W-:-:S07]  /*ef90*/  FADD.FTZ R0, R66, R11 ;  /* 0x0000000b42007221 */ /* 0x001fce0000010000 */
[----:B------:R-:W0:Y:S01]  /*efa0*/  MUFU.EX2 R69, R69 ;  /* 0x0000004500457308 */ /* 0x000e220000000800 */
[----:B------:R-:W-:Y:S01]  /*efb0*/  FADD.FTZ R4, R78, R13 ;  /* 0x0000000d4e047221 */ /* 0x000fe20000010000 */
[----:B-1----:R-:W-:-:S06]  /*efc0*/  FADD.FTZ R13, R67, R0 ;  /* 0x00000000430d7221 */ /* 0x002fcc0000010000 */
[----:B------:R-:W1:Y:S01]  /*efd0*/  MUFU.EX2 R70, R70 ;  /* 0x0000004600467308 */ /* 0x000e620000000800 */
[----:B------:R-:W-:Y:S01]  /*efe0*/  FADD.FTZ R15, R79, R4 ;  /* 0x000000044f0f7221 */ /* 0x000fe20000010000 */
[----:B----4-:R-:W-:-:S06]  /*eff0*/  FADD.FTZ R0, R68, R13 ;  /* 0x0000000d44007221 */ /* 0x010fcc0000010000 */
[----:B------:R-:W4:Y:S01]  /*f000*/  MUFU.EX2 R71, R71 ;  /* 0x0000004700477308 */ /* 0x000f220000000800 */
[----:B------:R-:W-:Y:S01]  /*f010*/  FADD.FTZ R4, R82, R15 ;  /* 0x0000000f52047221 */ /* 0x000fe20000010000 */
[----:B0-----:R-:W-:-:S06]  /*f020*/  FADD.FTZ R13, R69, R0 ;  /* 0x00000000450d7221 */ /* 0x001fcc0000010000 */
[----:B------:R-:W0:Y:S01]  /*f030*/  MUFU.EX2 R72, R72 ;  /* 0x0000004800487308 */ /* 0x000e220000000800 */
[----:B------:R-:W-:-:S07]  /*f040*/  FADD.FTZ R15, R83, R4 ;  /* 0x00000004530f7221 */ /* 0x000fce0000010000 */
[----:B------:R-:W0:Y:S01]  /*f050*/  MUFU.EX2 R98, R21 ;  /* 0x0000001500627308 */ /* 0x000e220000000800 */
[----:B-1----:R-:W-:-:S07]  /*f060*/  FADD.FTZ R0, R70, R13 ;  /* 0x0000000d46007221 */ /* 0x002fce0000010000 */
[----:B------:R-:W1:Y:S01]  /*f070*/  MUFU.EX2 R73, R73 ;  /* 0x0000004900497308 */ /* 0x000e620000000800 */
[----:B------:R-:W-:-:S07]  /*f080*/  FADD.FTZ R4, R90, R15 ;  /* 0x0000000f5a047221 */ /* 0x000fce0000010000 */
[----:B------:R-:W1:Y:S01]  /*f090*/  MUFU.EX2 R99, R97 ;  /* 0x0000006100637308 */ /* 0x000e620000000800 */
[----:B----4-:R-:W-:-:S07]  /*f0a0*/  FADD.FTZ R13, R71, R0 ;  /* 0x00000000470d7221 */ /* 0x010fce0000010000 */
[----:B------:R-:W4:Y:S01]  /*f0b0*/  MUFU.EX2 R25, R74 ;  /* 0x0000004a00197308 */ /* 0x000f220000000800 */
[----:B------:R-:W-:Y:S01]  /*f0c0*/  FADD.FTZ R15, R91, R4 ;  /* 0x000000045b0f7221 */ /* 0x000fe20000010000 */
[----:B0-----:R-:W-:-:S06]  /*f0d0*/  FADD.FTZ R0, R72, R13 ;  /* 0x0000000d48007221 */ /* 0x001fcc0000010000 */
[----:B------:R-:W0:Y:S01]  /*f0e0*/  MUFU.EX2 R100, R100 ;  /* 0x0000006400647308 */ /* 0x000e220000000800 */
[----:B------:R-:W-:-:S07]  /*f0f0*/  FADD.FTZ R4, R98, R15 ;  /* 0x0000000f62047221 */ /* 0x000fce0000010000 */
[----:B------:R-:W0:Y:S01]  /*f100*/  MUFU.EX2 R75, R75 ;  /* 0x0000004b004b7308 */ /* 0x000e220000000800 */
[----:B-1----:R-:W-:Y:S01]  /*f110*/  FADD.FTZ R0, R73, R0 ;  /* 0x0000000049007221 */ /* 0x002fe20000010000 */
[----:B------:R-:W-:-:S06]  /*f120*/  F2FP.F16.F32.PACK_AB R8, R33, R28 ;  /* 0x0000001c2108723e */ /* 0x000fcc00000000ff */
[----:B------:R-:W1:Y:S01]  /*f130*/  MUFU.EX2 R101, R101 ;  /* 0x0000006500657308 */ /* 0x000e620000000800 */
[----:B------:R-:W-:-:S07]  /*f140*/  FADD.FTZ R33, R99, R4 ;  /* 0x0000000463217221 */ /* 0x000fce0000010000 */
[----:B------:R-:W1:Y:S01]  /*f150*/  MUFU.EX2 R27, R105 ;  /* 0x00000069001b7308 */ /* 0x000e620000000800 */
[----:B----4-:R-:W-:Y:S01]  /*f160*/  FADD.FTZ R0, R25, R0 ;  /* 0x0000000019007221 */ /* 0x010fe20000010000 */
[----:B------:R-:W-:-:S06]  /*f170*/  F2FP.F16.F32.PACK_AB R9, R55, R54 ;  /* 0x000000363709723e */ /* 0x000fcc00000000ff */
[----:B------:R-:W4:Y:S01]  /*f180*/  MUFU.EX2 R102, R104 ;  /* 0x0000006800667308 */ /* 0x000f220000000800 */
[----:B------:R-:W-:-:S07]  /*f190*/  F2FP.F16.F32.PACK_AB R10, R32, R29 ;  /* 0x0000001d200a723e */ /* 0x000fce00000000ff */
[----:B------:R-:W4:Y:S01]  /*f1a0*/  MUFU.EX2 R106, R106 ;  /* 0x0000006a006a7308 */ /* 0x000f220000000800 */
[----:B------:R-:W-:Y:S02]  /*f1b0*/  F2FP.F16.F32.PACK_AB R11, R57, R56 ;  /* 0x00000038390b723e */ /* 0x000fe400000000ff */
[----:B------:R-:W-:Y:S01]  /*f1c0*/  F2FP.F16.F32.PACK_AB R28, R31, R65 ;  /* 0x000000411f1c723e */ /* 0x000fe200000000ff */
[----:B0-----:R-:W-:Y:S01]  /*f1d0*/  FADD.FTZ R4, R100, R33 ;  /* 0x0000002164047221 */ /* 0x001fe20000010000 */
[----:B------:R-:W-:-:S03]  /*f1e0*/  F2FP.F16.F32.PACK_AB R29, R59, R58 ;  /* 0x0000003a3b1d723e */ /* 0x000fc600000000ff */
[----:B------:R-:W0:Y:S01]  /*f1f0*/  MUFU.EX2 R103, R108 ;  /* 0x0000006c00677308 */ /* 0x000e220000000800 */
[----:B------:R-:W-:Y:S02]  /*f200*/  F2FP.F16.F32.PACK_AB R30, R30, R76 ;  /* 0x0000004c1e1e723e */ /* 0x000fe400000000ff */
[----:B------:R-:W-:-:S05]  /*f210*/  F2FP.F16.F32.PACK_AB R31, R61, R60 ;  /* 0x0000003c3d1f723e */ /* 0x000fca00000000ff */
[----:B------:R-:W0:Y:S01]  /*f220*/  MUFU.EX2 R105, R111 ;  /* 0x0000006f00697308 */ /* 0x000e220000000800 */
[----:B------:R-:W-:Y:S01]  /*f230*/  FADD.FTZ R0, R75, R0 ;  /* 0x000000004b007221 */ /* 0x000fe20000010000 */
[----:B------:R1:W-:Y:S06]  /*f240*/  STSM.16.M88.4 [R38+0x6000], R8 ;  /* 0x0060000826007844 */ /* 0x0003ec0000000200 */
[----:B------:R-:W0:Y:S01]  /*f250*/  MUFU.EX2 R104, R109 ;  /* 0x0000006d00687308 */ /* 0x000e220000000800 */
[----:B------:R4:W-:Y:S07]  /*f260*/  STSM.16.M88.4 [R36+0x6000], R28 ;  /* 0x0060001c24007844 */ /* 0x0009ee0000000200 */
[----:B------:R-:W0:Y:S01]  /*f270*/  MUFU.EX2 R107, R107 ;  /* 0x0000006b006b7308 */ /* 0x000e220000000800 */
[----:B-1----:R-:W-:-:S07]  /*f280*/  FADD.FTZ R11, R101, R4 ;  /* 0x00000004650b7221 */ /* 0x002fce0000010000 */
[----:B------:R-:W-:Y:S01]  /*f290*/  MUFU.EX2 R21, R112 ;  /* 0x0000007000157308 */ /* 0x000fe20000000800 */
[----:B----4-:R-:W-:-:S07]  /*f2a0*/  FADD.FTZ R29, R27, R0 ;  /* 0x000000001b1d7221 */ /* 0x010fce0000010000 */
[----:B------:R-:W1:Y:S08]  /*f2b0*/  MUFU.EX2 R97, R113 ;  /* 0x0000007100617308 */ /* 0x000e700000000800 */
[----:B------:R-:W-:Y:S08]  /*f2c0*/  MUFU.EX2 R33, R114 ;  /* 0x0000007200217308 */ /* 0x000ff00000000800 */
[----:B------:R-:W4:Y:S01]  /*f2d0*/  MUFU.EX2 R110, R110 ;  /* 0x0000006e006e7308 */ /* 0x000f220000000800 */
[----:B------:R-:W-:Y:S01]  /*f2e0*/  FADD.FTZ R4, R102, R11 ;  /* 0x0000000b66047221 */ /* 0x000fe20000010000 */
[----:B------:R-:W-:Y:S01]  /*f2f0*/  FADD.FTZ R0, R106, R29 ;  /* 0x0000001d6a007221 */ /* 0x000fe20000010000 */
[----:B------:R-:W-:-:S02]  /*f300*/  F2FP.F16.F32.PACK_AB R12, R78, R20 ;  /* 0x000000144e0c723e */ /* 0x000fc400000000ff */
[----:B0-----:R-:W-:Y:S01]  /*f310*/  FADD.FTZ R31, R103, R4 ;  /* 0x00000004671f7221 */ /* 0x001fe20000010000 */
[----:B------:R-:W-:Y:S01]  /*f320*/  FADD.FTZ R0, R105, R0 ;  /* 0x0000000069007221 */ /* 0x000fe20000010000 */
[----:B------:R-:W-:Y:S02]  /*f330*/  F2FP.F16.F32.PACK_AB R13, R67, R66 ;  /* 0x00000042430d723e */ /* 0x000fe400000000ff */
[----:B------:R-:W-:Y:S02]  /*f340*/  F2FP.F16.F32.PACK_AB R14, R82, R79 ;  /* 0x0000004f520e723e */ /* 0x000fe400000000ff */
[----:B------:R-:W-:Y:S01]  /*f350*/  F2FP.F16.F32.PACK_AB R15, R69, R68 ;  /* 0x00000044450f723e */ /* 0x000fe200000000ff */
[----:B------:R-:W-:Y:S01]  /*f360*/  FADD.FTZ R4, R104, R31 ;  /* 0x0000001f68047221 */ /* 0x000fe20000010000 */
[----:B------:R-:W-:Y:S01]  /*f370*/  F2FP.F16.F32.PACK_AB R8, R90, R83 ;  /* 0x000000535a08723e */ /* 0x000fe200000000ff */
[----:B------:R-:W-:Y:S01]  /*f380*/  FADD.FTZ R0, R107, R0 ;  /* 0x000000006b007221 */ /* 0x000fe20000010000 */
        /* <DEDUP_REMOVED lines=9> */
[----:B-1----:R-:W-:Y:S02]  /*f420*/  F2FP.F16.F32.PACK_AB R106, R97, R21 ;  /* 0x00000015616a723e */ /* 0x002fe400000000ff */
[----:B----4-:R-:W-:Y:S01]  /*f430*/  F2FP.F16.F32.PACK_AB R107, R110, R33 ;  /* 0x000000216e6b723e */ /* 0x010fe200000000ff */
[----:B------:R-:W-:Y:S04]  /*f440*/  STSM.16.M88.4 [R115+0x2a800], R12 ;  /* 0x02a8000c73007844 */ /* 0x000fe80000000200 */
[----:B--2---:R0:W-:Y:S04]  /*f450*/  STSM.16.M88.4 [R37], R8 ;  /* 0x0000000825007844 */ /* 0x0041e80000000200 */
[----:B------:R-:W-:Y:S04]  /*f460*/  STSM.16.M88.4 [R38+0xc000], R24 ;  /* 0x00c0001826007844 */ /* 0x000fe80000000200 */
[----:B------:R-:W-:Y:S01]  /*f470*/  STSM.16.M88.4 [R36+0xc000], R104 ;  /* 0x00c0006824007844 */ /* 0x000fe20000000200 */
[----:B------:R-:W-:Y:S01]  /*f480*/  @!PT LDS RZ, [RZ] ;  /* 0x00000000fffff984 */ /* 0x000fe20000000800 */
[----:B------:R-:W-:Y:S01]  /*f490*/  @!PT LDS RZ, [RZ] ;  /* 0x00000000fffff984 */ /* 0x000fe20000000800 */
[----:B------:R-:W-:Y:S01]  /*f4a0*/  @!PT LDS RZ, [RZ] ;  /* 0x00000000fffff984 */ /* 0x000fe20000000800 */
[----:B------:R-:W-:Y:S01]  /*f4b0*/  @!PT LDS RZ, [RZ] ;  /* 0x00000000fffff984 */ /* 0x000fe20000000800 */
[----:B------:R1:W-:Y:S06]  /*f4c0*/  MEMBAR.ALL.CTA ;  /* 0x0000000000007992 */ /* 0x0003ec0000008000 */
[----:B-1----:R-:W1:Y:S01]  /*f4d0*/  FENCE.VIEW.ASYNC.S ;  /* 0x00000000000073c6 */ /* 0x002e620000000000 */
[----:B------:R-:W-:Y:S01]  /*f4e0*/  FADD.FTZ R0, R33, R0 ;  /* 0x0000000021007221 */ /* 0x000fe20000010000 */
[----:B---3--:R-:W-:-:S03]  /*f4f0*/  ISETP.GT.AND P2, PT, R35, RZ, PT ;  /* 0x000000ff2300720c */ /* 0x008fc60003f44270 */
[----:B------:R-:W-:Y:S01]  /*f500*/  FADD.FTZ R0, R110, R0 ;  /* 0x000000006e007221 */ /* 0x000fe20000010000 */
[----:B------:R-:W-:-:S04]  /*f510*/  FADD.FTZ R4, R21, R4 ;  /* 0x0000000415047221 */ /* 0x000fc80000010000 */
[----:B------:R2:W-:Y:S01]  /*f520*/  STL [R1+0x2c], R0 ;  /* 0x00002c0001007387 */ /* 0x0005e20000100800 */
[-C--:B------:R-:W-:Y:S01]  /*f530*/  FMUL.FTZ R120, R120, R7.reuse ;  /* 0x0000000778787220 */ /* 0x080fe20000410000 */
[-C--:B------:R-:W-:Y:S01]  /*f540*/  FMUL.FTZ R121, R121, R7.reuse ;  /* 0x0000000779797220 */ /* 0x080fe20000410000 */
[-C--:B------:R-:W-:Y:S01]  /*f550*/  FMUL.FTZ R124, R124, R7.reuse ;  /* 0x000000077c7c7220 */ /* 0x080fe20000410000 */
[----:B0-----:R0:W5:Y:S01]  /*f560*/  LDL R8, [R1+0x30] ;  /* 0x0000300001087983 */ /* 0x0011620000100800 */
[-C--:B------:R-:W-:Y:S01]  /*f570*/  FMUL.FTZ R125, R125, R7.reuse ;  /* 0x000000077d7d7220 */ /* 0x080fe20000410000 */
[----:B--2---:R-:W-:Y:S02]  /*f580*/  VIADD R0, R35, 0xffffffff ;  /* 0xffffffff23007836 */ /* 0x004fe40000000000 */
        /* <DEDUP_REMOVED lines=28> */
[----:B------:R2:W-:Y:S01]  /*f750*/  STL [R1+0x28], R0 ;  /* 0x0000280001007387 */ /* 0x0005e20000100800 */
[----:B------:R-:W-:Y:S01]  /*f760*/  FADD.FTZ R4, R97, R4 ;  /* 0x0000000461047221 */ /* 0x000fe20000010000 */
[----:B------:R-:W-:Y:S01]  /*f770*/  MOV R3, R34 ;  /* 0x0000002200037202 */ /* 0x000fe20000000f00 */
[----:B------:R-:W-:-:S02]  /*f780*/  IMAD.MOV.U32 R7, RZ, RZ, R5 ;  /* 0x000000ffff077224 */ /* 0x000fc400078e0005 */
[----:B--2---:R-:W-:Y:S01]  /*f790*/  IMAD.MOV.U32 R0, RZ, RZ, R152 ;  /* 0x000000ffff007224 */ /* 0x004fe200078e0098 */
[----:B-1----:R-:W-:Y:S01]  /*f7a0*/  NOP ;  /* 0x0000000000007918 */ /* 0x002fe20000000000 */
[----:B0-----:R-:W-:Y:S05]  /*f7b0*/  @P2 BRA `(.L_x_13155) ;  /* 0xffffffc000a42947 */ /* 0x001fea000383ffff */
.L_x_13145:
[----:B------:R-:W-:Y:S05]  /*f7c0*/  WARPSYNC.ALL ;  /* 0x0000000000007948 */ /* 0x000fea0003800000 */
[----:B------:R-:W-:Y:S06]  /*f7d0*/  BAR.ARV 0x8, 0x200 ;  /* 0x0208000000007b1d */ /* 0x000fec0000002000 */
[----:B------:R-:W-:Y:S05]  /*f7e0*/  @!P0 BRA `(.L_x_13156) ;  /* 0x0000000000048947 */ /* 0x000fea0003800000 */
[----:B------:R-:W-:Y:S01]  /*f7f0*/  BPT.TRAP 0x1 ;  /* 0x000000040000795c */ /* 0x000fe20000300000 */
.L_x_13156:
[----:B------:R-:W2:Y:S01]  /*f800*/  LDL R0, [R1+0x30] ;  /* 0x0000300001007983 */ /* 0x000ea20000100800 */
[----:B------:R-:W-:Y:S01]  /*f810*/  IMAD R11, R152, 0x8, R2 ;  /* 0x00000008980b7824 */ /* 0x000fe200078e0202 */
[----:B--2---:R-:W-:-:S04]  /*f820*/  SHF.L.U32 R0, R0, 0x1f, RZ ;  /* 0x0000001f00007819 */ /* 0x004fc800000006ff */
[----:B------:R0:W1:Y:S01]  /*f830*/  SYNCS.PHASECHK.TRANS64.TRYWAIT P2, [R11+URZ+0x30850], R0 ;  /* 0x030850000b0075a7 */ /* 0x000062000804017f */
[----:B------:R-:W-:Y:S05]  /*f840*/  @!P0 BRA `(.L_x_13157) ;  /* 0x0000000000048947 */ /* 0x000fea0003800000 */
[----:B------:R-:W-:Y:S01]  /*f850*/  BPT.TRAP 0x1 ;  /* 0x000000040000795c */ /* 0x000fe20000300000 */
.L_x_13157:
[----:B------:R-:W2:Y:S01]  /*f860*/  LDL.LU R3, [R1+0x74] ;  /* 0x0000740001037983 */ /* 0x000ea20000300800 */
[----:B------:R-:W-:-:S04]  /*f870*/  IADD3 R2, R2, 0x400, RZ ;  /* 0x0000040002027810 */ /* 0x000fc80007ffe0ff */
[----:B------:R-:W-:-:S04]  /*f880*/  SHF.R.U32.HI R2, RZ, 0x4, R2 ;  /* 0x00000004ff027819 */ /* 0x000fc80000011602 */
[----:B------:R-:W-:Y:S01]  /*f890*/  LOP3.LUT R9, R2, 0x3fff, RZ, 0xc0, !PT ;  /* 0x00003fff02097812 */ /* 0x000fe200078ec0ff */
[----:B--2---:R-:W-:-:S05]  /*f8a0*/  VIADD R3, R3, 0x1e800 ;  /* 0x0001e80003037836 */ /* 0x004fca0000000000 */
[----:B------:R-:W-:-:S04]  /*f8b0*/  SHF.R.U32.HI R3, RZ, 0x4, R3 ;  /* 0x00000004ff037819 */ /* 0x000fc80000011603 */
[----:B------:R-:W-:Y:S01]  /*f8c0*/  LOP3.LUT R3, R3, 0x3fff, RZ, 0xc0, !PT ;  /* 0x00003fff03037812 */ /* 0x000fe200078ec0ff */
[----:B-1----:R-:W-:Y:S06]  /*f8d0*/  @P2 BRA `(.L_x_13158) ;  /* 0x0000000000082947 */ /* 0x002fec0003800000 */
[----:B------:R-:W1:Y:S02]  /*f8e0*/  SYNCS.PHASECHK.TRANS64.TRYWAIT P0, [R11+URZ+0x30850], R0 ;  /* 0x030850000b0075a7 */ /* 0x000e64000800017f */
[----:B-1----:R-:W-:Y:S05]  /*f8f0*/  @!P0 BRA `(.L_x_13159) ;  /* 0x0000008c00dc8947 */ /* 0x002fea0003800000 */
.L_x_13158:
[----:B------:R-:W-:Y:S01]  /*f900*/  LOP3.LUT R2, R3, 0x10000, RZ, 0xfc, !PT ;  /* 0x0001000003027812 */ /* 0x000fe200078efcff */
[----:B-----5:R-:W-:Y:S01]  /*f910*/  IMAD R8, R152, 0x600, R9 ;  /* 0x0000060098087824 */ /* 0x020fe200078e0209 */
[----:B------:R-:W0:Y:S01]  /*f920*/  LDL.LU R10, [R1+0x2c] ;  /* 0x00002c00010a7983 */ /* 0x000e220000300800 */
[----:B------:R-:W-:Y:S02]  /*f930*/  IMAD.MOV.U32 R3, RZ, RZ, 0x40000040 ;  /* 0x40000040ff037424 */ /* 0x000fe400078e00ff */
[----:B------:R-:W-:Y:S01]  /*f940*/  IMAD.MOV.U32 R9, RZ, RZ, 0x40000040 ;  /* 0x40000040ff097424 */ /* 0x000fe200078e00ff */
[----:B------:R-:W-:Y:S05]  /*f950*/  WARPSYNC.ALL ;  /* 0x0000000000007948 */ /* 0x000fea0003800000 */
[C---:B------:R-:W-:Y:S01]  /*f960*/  R2UR UR4, R2.reuse ;  /* 0x00000000020472ca */ /* 0x040fe200000e0000 */
[----:B------:R-:W-:Y:S01]  /*f970*/  VIADD R14, R2, 0x2 ;  /* 0x00000002020e7836 */ /* 0x000fe20000000000 */
[----:B------:R-:W-:Y:S01]  /*f980*/  R2UR UR5, R3 ;  /* 0x00000000030572ca */ /* 0x000fe200000e0000 */
[----:B------:R-:W-:Y:S01]  /*f990*/  IMAD.MOV.U32 R15, RZ, RZ, 0x40000040 ;  /* 0x40000040ff0f7424 */ /* 0x000fe200078e00ff */
[C---:B------:R-:W-:Y:S01]  /*f9a0*/  R2UR UR6, R8.reuse ;  /* 0x00000000080672ca */ /* 0x040fe200000e0000 */
[----:B------:R-:W-:Y:S01]  /*f9b0*/  IMAD.MOV.U32 R13, RZ, RZ, 0x40000040 ;  /* 0x40000040ff0d7424 */ /* 0x000fe200078e00ff */
[----:B------:R-:W-:Y:S01]  /*f9c0*/  R2UR UR7, R9 ;  /* 0x00000000090772ca */ /* 0x000fe200000e0000 */
[----:B------:R-:W-:Y:S01]  /*f9d0*/  WARPGROUP.ARRIVE ;  /* 0x00000000000079c5 */ /* 0x000fe20000000000 */
[----:B------:R-:W-:Y:S01]  /*f9e0*/  IADD3 R12, R8, 0x80, RZ ;  /* 0x00000080080c7810 */ /* 0x000fe20007ffe0ff */
[----:B------:R-:W2:Y:S01]  /*f9f0*/  LDL.LU R20, [R1+0x30] ;  /* 0x0000300001147983 */ /* 0x000ea20000300800 */
[----:B------:R-:W-:Y:S01]  /*fa00*/  IMAD.MOV.U32 R3, RZ, RZ, 0x40000040 ;  /* 0x40000040ff037424 */ /* 0x000fe200078e00ff */
[----:B------:R-:W-:Y:S01]  /*fa10*/  MOV R27, RZ ;  /* 0x000000ff001b7202 */ /* 0x000fe20000000f00 */
[----:B------:R-:W-:Y:S01]  /*fa20*/  IMAD.MOV.U32 R9, RZ, RZ, 0x40000040 ;  /* 0x40000040ff097424 */ /* 0x000fe200078e00ff */
[----:B------:R-:W3:Y:S01]  /*fa30*/  SHFL.BFLY PT, R7, R4, 0x2, 0x1f ;  /* 0x0c401f0004077f89 */ /* 0x000ee200000e0000 */
[----:B------:R-:W-:-:S05]  /*fa40*/  VIADD R152, R152, 0x1 ;  /* 0x0000000198987836 */ /* 0x000fca0000000000 */
[----:B------:R-:W-:Y:S01]  /*fa50*/  HGMMA.64x64x16.F32 R120, gdesc[UR4].tnspB, R120, gsb0 ;  /* 0x40e00000047879f0 */ /* 0x000fe20008000878 */
[----:B------:R-:W-:Y:S01]  /*fa60*/  R2UR UR4, R14 ;  /* 0x000000000e0472ca */ /* 0x000fe200000e0000 */
[----:B------:R-:W-:Y:S01]  /*fa70*/  VIADD R14, R2, 0x4 ;  /* 0x00000004020e7836 */ /* 0x000fe20000000000 */
[----:B------:R-:W-:Y:S01]  /*fa80*/  R2UR UR5, R15 ;  /* 0x000000000f0572ca */ /* 0x000fe200000e0000 */
[----:B------:R-:W-:Y:S01]  /*fa90*/  IMAD.MOV.U32 R15, RZ, RZ, 0x40000040 ;  /* 0x40000040ff0f7424 */ /* 0x000fe200078e00ff */
[----:B------:R-:W-:Y:S02]  /*faa0*/  R2UR UR6, R12 ;  /* 0x000000000c0672ca */ /* 0x000fe400000e0000 */
[----:B------:R-:W-:Y:S01]  /*fab0*/  R2UR UR7, R13 ;  /* 0x000000000d0772ca */ /* 0x000fe200000e0000 */
[----:B------:R-:W-:Y:S01]  /*fac0*/  IMAD.MOV.U32 R13, RZ, RZ, 0x40000040 ;  /* 0x40000040ff0d7424 */ /* 0x000fe200078e00ff */
[----:B------:R-:W-:Y:S02]  /*fad0*/  IADD3 R12, R8, 0x100, RZ ;  /* 0x00000100080c7810 */ /* 0x000fe40007ffe0ff */
[----:B------:R-:W-:Y:S01]  /*fae0*/  ISETP.NE.AND P0, PT, R152, 0x2, PT ;  /* 0x000000029800780c */ /* 0x000fe20003f05270 */
[----:B---3--:R-:W-:Y:S01]  /*faf0*/  FADD.FTZ R7, R7, R4 ;  /* 0x0000000407077221 */ /* 0x008fe20000010000 */
[----:B------:R-:W-:-:S02]  /*fb00*/  WARPGROUP.DEPBAR.LE gsb0, 0x0 ;  /* 0x00008000000079c5 */ /* 0x000fc40000010000 */
[----:B------:R-:W-:-:S06]  /*fb10*/  WARPGROUP.ARRIVE ;  /* 0x00000000000079c5 */ /* 0x000fcc0000000000 */
        /* <DEDUP_REMOVED lines=8> */
[----:B------:R-:W-:Y:S01]  /*fba0*/  IADD3 R12, R8, 0x180, RZ ;  /* 0x00000180080c7810 */ /* 0x000fe20007ffe0ff */
[----:B------:R-:W-:-:S02]  /*fbb0*/  WARPGROUP.DEPBAR.LE gsb0, 0x0 ;  /* 0x00008000000079c5 */ /* 0x000fc40000010000 */
[----:B------:R-:W-:-:S08]  /*fbc0*/  WARPGROUP.ARRIVE ;  /* 0x00000000000079c5 */ /* 0x000fd00000000000 */
        /* <DEDUP_REMOVED lines=20> */
[----:B01----:R-:W0:Y:S01]  /*fd10*/  SHFL.BFLY PT, R0, R10, 0x2, 0x1f ;  /* 0x0c401f000a007f89 */ /* 0x003e2200000e0000 */
[----:B------:R-:W-:-:S02]  /*fd20*/  WARPGROUP.DEPBAR.LE gsb0, 0x0 ;  /* 0x00008000000079c5 */ /* 0x000fc40000010000 */
[----:B------:R-:W-:-:S07]  /*fd30*/  WARPGROUP.ARRIVE ;  /* 0x00000000000079c5 */ /* 0x000fce0000000000 */
        /* <DEDUP_REMOVED lines=53> */
[C---:B------:R-:W-:Y:S02]  /*10090*/  IADD3 R12, R8.reuse, 0x500, RZ ;  /* 0x00000500080c7810 */ /* 0x040fe40007ffe0ff */
[----:B------:R-:W-:Y:S01]  /*100a0*/  IADD3 R8, R8, 0x580, RZ ;  /* 0x0000058008087810 */ /* 0x000fe20007ffe0ff */
[----:B------:R-:W-:-:S02]  /*100b0*/  WARPGROUP.DEPBAR.LE gsb0, 0x0 ;  /* 0x00008000000079c5 */ /* 0x000fc40000010000 */
[----:B------:R-:W-:-:S06]  /*100c0*/  WARPGROUP.ARRIVE ;  /* 0x00000000000079c5 */ /* 0x000fcc0000000000 */
[----:B------:R-:W-:Y:S01]  /*100d0*/  HGMMA.64x64x16.F32 R120, gdesc[UR4].tnspB, R120, gsb0 ;  /* 0x40e00000047879f0 */ /* 0x000fe20008000878 */
[----:B------:R-:W-:Y:S02]  /*100e0*/  R2UR UR4, R14 ;  /* 0x000000000e0472ca */ /* 0x000fe400000e0000 */
[----:B------:R-:W-:Y:S02]  /*100f0*/  R2UR UR5, R15 ;  /* 0x000000000f0572ca */ /* 0x000fe400000e0000 */
[----:B------:R-:W-:Y:S02]  /*10100*/  R2UR UR6, R12 ;  /* 0x000000000c0672ca */ /* 0x000fe400000e0000 */
[----:B------:R-:W-:Y:S01]  /*10110*/  R2UR UR7, R13 ;  /* 0x000000000d0772ca */ /* 0x000fe200000e0000 */
[----:B------:R-:W-:Y:S02]  /*10120*/  WARPGROUP.DEPBAR.LE gsb0, 0x0 ;  /* 0x00008000000079c5 */ /* 0x000fe40000010000 */
[----:B------:R-:W-:-:S10]  /*10130*/  WARPGROUP.ARRIVE ;  /* 0x00000000000079c5 */ /* 0x000fd40000000000 */
[----:B------:R-:W-:Y:S01]  /*10140*/  HGMMA.64x64x16.F32 R120, gdesc[UR4].tnspB, R120, gsb0 ;  /* 0x40e00000047879f0 */ /* 0x000fe20008000878 */
[----:B------:R-:W-:Y:S01]  /*10150*/  R2UR UR4, R2 ;  /* 0x00000000020472ca */ /* 0x000fe200000e0000 */
[----:B0-----:R-:W-:Y:S01]  /*10160*/  FADD.FTZ R2, R0, R10 ;  /* 0x0000000a00027221 */ /* 0x001fe20000010000 */
[----:B------:R-:W-:Y:S01]  /*10170*/  R2UR UR5, R3 ;  /* 0x00000000030572ca */ /* 0x000fe200000e0000 */
[----:B------:R-:W0:Y:S01]  /*10180*/  SHFL.BFLY PT, R0, R7, 0x1, 0x1f ;  /* 0x0c201f0007007f89 */ /* 0x000e2200000e0000 */
[----:B------:R-:W-:Y:S02]  /*10190*/  R2UR UR6, R8 ;  /* 0x00000000080672ca */ /* 0x000fe400000e0000 */
[----:B------:R-:W-:Y:S01]  /*101a0*/  R2UR UR7, R9 ;  /* 0x00000000090772ca */ /* 0x000fe200000e0000 */
[----:B------:R-:W1:Y:S01]  /*101b0*/  SHFL.BFLY PT, R3, R2, 0x1, 0x1f ;  /* 0x0c201f0002037f89 */ /* 0x000e6200000e0000 */
[----:B0-----:R-:W-:Y:S01]  /*101c0*/  FADD.FTZ R10, R7, R0 ;  /* 0x00000000070a7221 */ /* 0x001fe20000010000 */
[----:B------:R-:W-:Y:S01]  /*101d0*/  SEL R0, RZ, 0x1, P0 ;  /* 0x00000001ff007807 */ /* 0x000fe20000000000 */
[----:B-1----:R-:W-:-:S03]  /*101e0*/  FADD.FTZ R13, R2, R3 ;  /* 0x00000003020d7221 */ /* 0x002fc60000010000 */
[----:B------:R-:W-:Y:S02]  /*101f0*/  FSETP.NE.FTZ.AND P2, PT, R10, RZ, PT ;  /* 0x000000ff0a00720b */ /* 0x000fe40003f55000 */
[----:B--2---:R-:W-:Y:S02]  /*10200*/  LOP3.LUT R20, R20, R0, RZ, 0x3c, !PT ;  /* 0x0000000014147212 */ /* 0x004fe400078e3cff */
[----:B------:R-:W-:-:S09]  /*10210*/  FSETP.NE.FTZ.AND P3, PT, R13, RZ, PT ;  /* 0x000000ff0d00720b */ /* 0x000fd20003f75000 */
[----:B------:R-:W0:Y:S08]  /*10220*/  @P2 MUFU.LG2 R3, R10 ;  /* 0x0000000a00032308 */ /* 0x000e300000000c00 */
[----:B------:R1:W-:Y:S01]  /*10230*/  @P2 MUFU.RCP R27, R10 ;  /* 0x0000000a001b2308 */ /* 0x0003e20000001000 */
[----:B------:R-:W-:-:S07]  /*10240*/  IMAD.MOV.U32 R4, RZ, RZ, RZ ;  /* 0x000000ffff047224 */ /* 0x000fce00078e00ff */
[----:B------:R-:W2:Y:S01]  /*10250*/  @P3 MUFU.LG2 R8, R13 ;  /* 0x0000000d00083308 */ /* 0x000ea20000000c00 */
[----:B-1----:R-:W3:Y:S01]  /*10260*/  LDL.LU R10, [R1+0x98] ;  /* 0x00009800010a7983 */ /* 0x002ee20000300800 */
[----:B------:R-:W-:Y:S02]  /*10270*/  WARPGROUP.DEPBAR.LE gsb0, 0x0 ;  /* 0x00008000000079c5 */ /* 0x000fe40000010000 */
[----:B------:R-:W-:-:S06]  /*10280*/  WARPGROUP.ARRIVE ;  /* 0x00000000000079c5 */ /* 0x000fcc0000000000 */
[----:B------:R-:W-:Y:S01]  /*10290*/  HGMMA.64x64x16.F32 R120, gdesc[UR4].tnspB, R120, gsb0 ;  /* 0x40e00000047879f0 */ /* 0x000fe20008000878 */
[----:B------:R1:W-:Y:S01]  /*102a0*/  STL [R1+0x30], R20 ;  /* 0x0000301401007387 */ /* 0x0003e20000100800 */
[----:B------:R-:W4:Y:S01]  /*102b0*/  @P3 MUFU.RCP R4, R13 ;  /* 0x0000000d00043308 */ /* 0x000f220000001000 */
[----:B------:R-:W-:Y:S02]  /*102c0*/  @!P1 VIADD R9, R11, 0x30860 ;  /* 0x000308600b099836 */ /* 0x000fe40000000000 */
[C---:B------:R-:W-:Y:S01]  /*102d0*/  @P2 FMUL.FTZ R2, R6.reuse, 0.69314718246459960938 ;  /* 0x3f31721806022820 */ /* 0x040fe20000410000 */
[----:B------:R-:W-:Y:S01]  /*102e0*/  @P3 FMUL.FTZ R6, R6, 0.69314718246459960938 ;  /* 0x3f31721806063820 */ /* 0x000fe20000410000 */
[----:B0-----:R-:W-:Y:S01]  /*102f0*/  @P2 FMUL.FTZ R3, R3, 0.69314718246459960938 ;  /* 0x3f31721803032820 */ /* 0x001fe20000410000 */
[----:B--2---:R-:W-:Y:S01]  /*10300*/  @P3 FMUL.FTZ R7, R8, 0.69314718246459960938 ;  /* 0x3f31721808073820 */ /* 0x004fe20000410000 */
[----:B------:R-:W-:Y:S01]  /*10310*/  @!P1 PRMT R9, RZ, 0x654, R9 ;  /* 0x00000654ff099816 */ /* 0x000fe20000000009 */
[----:B------:R-:W-:Y:S01]  /*10320*/  IMAD.MOV.U32 R31, RZ, RZ, -0x800000 ;  /* 0xff800000ff1f7424 */ /* 0x000fe200078e00ff */
[----:B------:R-:W-:Y:S01]  /*10330*/  MOV R0, 0xff800000 ;  /* 0xff80000000007802 */ /* 0x000fe20000000f00 */
[----:B------:R-:W-:Y:S01]  /*10340*/  @P2 FFMA.FTZ R31, R2, R5, R3 ;  /* 0x00000005021f2223 */ /* 0x000fe20000010003 */
[----:B------:R-:W-:Y:S01]  /*10350*/  @P3 FFMA.FTZ R0, R6, R34, R7 ;  /* 0x0000002206003223 */ /* 0x000fe20000010007 */
[----:B------:R-:W-:Y:S01]  /*10360*/  SEL R152, R152, RZ, P0 ;  /* 0x000000ff98987207 */ /* 0x000fe20000000000 */
[----:B------:R-:W-:-:S02]  /*10370*/  WARPGROUP.DEPBAR.LE gsb0, 0x0 ;  /* 0x00008000000079c5 */ /* 0x000fc40000010000 */
        /* <DEDUP_REMOVED lines=36> */
.L_x_13109:
[----:B------:R-:W2:Y:S01]  /*105c0*/  LDL R65, [R1+0x90] ;  /* 0x0000900001417983 */ /* 0x000ea20000100800 */
[----:B------:R-:W-:Y:S05]  /*105d0*/  WARPSYNC.ALL ;  /* 0x0000000000007948 */ /* 0x000fea0003800000 */
[----:B------:R-:W0:Y:S01]  /*105e0*/  S2R R2, SR_TID.X ;  /* 0x0000000000027919 */ /* 0x000e220000002100 */
[----:B------:R-:W3:Y:S01]  /*105f0*/  S2UR UR5, SR_CgaCtaId ;  /* 0x00000000000579c3 */ /* 0x000ee20000008800 */
[----:B------:R-:W-:Y:S01]  /*10600*/  UMOV UR4, 0x400 ;  /* 0x0000040000047882 */ /* 0x000fe20000000000 */
[----:B------:R-:W-:Y:S01]  /*10610*/  BSSY B0, `(.L_x_13160) ;  /* 0x000018c000007945 */ /* 0x000fe20003800000 */
[----:B---3--:R-:W-:Y:S01]  /*10620*/  ULEA UR4, UR5, UR4, 0x18 ;  /* 0x0000000405047291 */ /* 0x008fe2000f8ec03f */
[----:B0-----:R-:W-:-:S05]  /*10630*/  VIADD R66, R2, 0xffffff80 ;  /* 0xffffff8002427836 */ /* 0x001fca0000000000 */
[----:B------:R-:W-:Y:S01]  /*10640*/  IMAD.U32 R2, RZ, RZ, UR4 ;  /* 0x00000004ff027e24 */ /* 0x000fe2000f8e00ff */
[----:B------:R-:W-:Y:S01]  /*10650*/  BAR.SYNC.DEFER_BLOCKING 0x5, 0x200 ;  /* 0x0148000000007b1d */ /* 0x000fe20000010000 */
[----:B------:R-:W-:-:S04]  /*10660*/  SHF.R.S32.HI R3, RZ, 0x1f, R66 ;  /* 0x0000001fff037819 */ /* 0x000fc80000011442 */
[----:B------:R-:W-:-:S04]  /*10670*/  LEA.HI R30, R3, R66, RZ, 0x3 ;  /* 0x00000042031e7211 */ /* 0x000fc800078f18ff */
[----:B------:R-:W-:Y:S02]  /*10680*/  LOP3.LUT R3, R30, 0xfffffff8, RZ, 0xc0, !PT ;  /* 0xfffffff81e037812 */ /* 0x000fe400078ec0ff */
[----:B------:R-:W-:Y:S02]  /*10690*/  SHF.R.S32.HI R30, RZ, 0x3, R30 ;  /* 0x00000003ff1e7819 */ /* 0x000fe4000001141e */
[----:B------:R-:W-:-:S05]  /*106a0*/  IADD3 R3, R66, -R3, RZ ;  /* 0x8000000342037210 */ /* 0x000fca0007ffe0ff */
[----:B------:R-:W-:Y:S01]  /*106b0*/  IMAD.SHL.U32 R29, R3, 0x8, RZ ;  /* 0x00000008031d7824 */ /* 0x000fe200078e00ff */
[----:B------:R0:W3:Y:S04]  /*106c0*/  LDS.128 R32, [R2+0x308d0] ;  /* 0x0308d00002207984 */ /* 0x0000e80000000c00 */
[----:B------:R-:W-:Y:S01]  /*106d0*/  SHF.R.S32.HI R28, RZ, 0x1f, R29 ;  /* 0x0000001fff1c7819 */ /* 0x000fe2000001141d */
[----:B------:R-:W-:Y:S06]  /*106e0*/  BAR.ARV 0x4, 0x200 ;  /* 0x0108000000007b1d */ /* 0x000fec0000002000 */
[----:B--2--5:R-:W-:Y:S01]  /*106f0*/  SHF.R.S32.HI R24, RZ, 0x1f, R65 ;  /* 0x0000001fff187819 */ /* 0x024fe20000011441 */
[----:B------:R-:W-:-:S03]  /*10700*/  IMAD.SHL.U32 R62, R65, 0x4, RZ ;  /* 0x00000004413e7824 */ /* 0x000fc600078e00ff */
[----:B------:R-:W-:Y:S01]  /*10710*/  SHF.L.U64.HI R64, R65, 0x2, R24 ;  /* 0x0000000241407819 */ /* 0x000fe20000010218 */
[----:B0--3--:R-:W-:Y:S06]  /*10720*/  @P1 BRA `(.L_x_13161) ;  /* 0x0000000c00a01947 */ /* 0x009fec0003800000 */
[----:B------:R-:W2:Y:S01]  /*10730*/  LDL R4, [R1+0xb0] ;  /* 0x0000b00001047983 */ /* 0x000ea20000100800 */
[----:B------:R-:W0:Y:S01]  /*10740*/  S2R R5, SR_SWINHI ;  /* 0x0000000000057919 */ /* 0x000e220000002f00 */
[----:B------:R-:W-:Y:S05]  /*10750*/  WARPSYNC.ALL ;  /* 0x0000000000007948 */ /* 0x000fea0003800000 */
[----:B------:R-:W-:Y:S01]  /*10760*/  F2FP.F16.F32.PACK_AB R12, R12, R59 ;  /* 0x0000003b0c0c723e */ /* 0x000fe200000000ff */
[----:B------:R-:W-:Y:S01]  /*10770*/  ULDC.64 UR4, c[0x0][0xc00] ;  /* 0x0003000000047ab9 */ /* 0x000fe20000000a00 */
[----:B------:R-:W-:Y:S01]  /*10780*/  F2FP.F16.F32.PACK_AB R13, R13, R60 ;  /* 0x0000003c0d0d723e */ /* 0x000fe200000000ff */
[----:B------:R-:W3:Y:S01]  /*10790*/  LDL R67, [R1+0xac] ;  /* 0x0000ac0001437983 */ /* 0x000ee20000100800 */
[----:B------:R-:W-:-:S03]  /*107a0*/  F2FP.F16.F32.PACK_AB R14, R14, R57 ;  /* 0x000000390e0e723e */ /* 0x000fc600000000ff */
[----:B------:R-:W3:Y:S01]  /*107b0*/  LDL R66, [R1+0x9c] ;  /* 0x00009c0001427983 */ /* 0x000ee20000100800 */
[----:B-1----:R-:W-:Y:S02]  /*107c0*/  MOV R20, R2 ;  /* 0x0000000200147202 */ /* 0x002fe40000000f00 */
[----:B0-----:R-:W-:Y:S02]  /*107d0*/  MOV R21, R5 ;  /* 0x0000000500157202 */ /* 0x001fe40000000f00 */
[----:B------:R-:W-:Y:S01]  /*107e0*/  F2FP.F16.F32.PACK_AB R15, R15, R58 ;  /* 0x0000003a0f0f723e */ /* 0x000fe200000000ff */
[----:B------:R-:W-:Y:S01]  /*107f0*/  BAR.SYNC.DEFER_BLOCKING 0x1, 0x180 ;  /* 0x0046000000007b1d */ /* 0x000fe20000010000 */
[----:B--2---:R-:W-:-:S03]  /*10800*/  IMAD.WIDE R10, R4, 0x2, R20 ;  /* 0x00000002040a7825 */ /* 0x004fc600078e0214 */
[C---:B------:R-:W-:Y:S02]  /*10810*/  LOP3.LUT R9, R10.reuse, 0x380, RZ, 0xc0, !PT ;  /* 0x000003800a097812 */ /* 0x040fe400078ec0ff */
[C---:B------:R-:W-:Y:S02]  /*10820*/  IADD3 R25, P2, R10.reuse, 0x20, RZ ;  /* 0x000000200a197810 */ /* 0x040fe40007f5e0ff */
[C---:B------:R-:W-:Y:S02]  /*10830*/  IADD3 R63, P0, R10.reuse, 0x60, RZ ;  /* 0x000000600a3f7810 */ /* 0x040fe40007f1e0ff */
[----:B------:R-:W-:Y:S02]  /*10840*/  IADD3 R61, P1, R10, 0x40, RZ ;  /* 0x000000400a3d7810 */ /* 0x000fe40007f3e0ff */
[----:B------:R-:W-:Y:S02]  /*10850*/  SHF.R.U64 R9, R9, 0x3, RZ ;  /* 0x0000000309097819 */ /* 0x000fe400000012ff */
[----:B------:R-:W-:-:S02]  /*10860*/  LOP3.LUT R4, R25, 0x380, RZ, 0xc0, !PT ;  /* 0x0000038019047812 */ /* 0x000fc400078ec0ff */
[----:B------:R-:W-:Y:S02]  /*10870*/  LOP3.LUT R6, R61, 0x380, RZ, 0xc0, !PT ;  /* 0x000003803d067812 */ /* 0x000fe400078ec0ff */
[----:B------:R-:W-:Y:S02]  /*10880*/  LOP3.LUT R32, R63, 0x380, RZ, 0xc0, !PT ;  /* 0x000003803f207812 */ /* 0x000fe400078ec0ff */
[----:B------:R-:W-:Y:S02]  /*10890*/  LOP3.LUT R10, R9, R10, RZ, 0x3c, !PT ;  /* 0x0000000a090a7212 */ /* 0x000fe400078e3cff */
[----:B------:R-:W-:Y:S02]  /*108a0*/  SHF.R.U64 R4, R4, 0x3, RZ ;  /* 0x0000000304047819 */ /* 0x000fe400000012ff */
[----:B------:R-:W-:Y:S02]  /*108b0*/  SHF.R.U64 R6, R6, 0x3, RZ ;  /* 0x0000000306067819 */ /* 0x000fe400000012ff */
[----:B------:R-:W-:-:S02]  /*108c0*/  SHF.R.U64 R32, R32, 0x3, RZ ;  /* 0x0000000320207819 */ /* 0x000fc400000012ff */
[----:B------:R-:W-:Y:S01]  /*108d0*/  MOV R10, R10 ;  /* 0x0000000a000a7202 */ /* 0x000fe20000000f00 */
[--C-:B------:R-:W-:Y:S01]  /*108e0*/  IMAD.X R5, RZ, RZ, R11.reuse, P0 ;  /* 0x000000ffff057224 */ /* 0x100fe200000e060b */
[----:B------:R-:W-:Y:S01]  /*108f0*/  LOP3.LUT R8, R4, R25, RZ, 0x3c, !PT ;  /* 0x0000001904087212 */ /* 0x000fe200078e3cff */
[----:B------:R-:W-:Y:S01]  /*10900*/  IMAD.X R9, RZ, RZ, R11, P2 ;  /* 0x000000ffff097224 */ /* 0x000fe200010e060b */
[----:B------:R-:W-:Y:S02]  /*10910*/  IADD3.X R7, RZ, R11, RZ, P1, !PT ;  /* 0x0000000bff077210 */ /* 0x000fe40000ffe4ff */
[----:B------:R-:W-:Y:S02]  /*10920*/  LOP3.LUT R6, R6, R61, RZ, 0x3c, !PT ;  /* 0x0000003d06067212 */ /* 0x000fe400078e3cff */
[----:B------:R-:W-:Y:S01]  /*10930*/  LOP3.LUT R4, R32, R63, RZ, 0x3c, !PT ;  /* 0x0000003f20047212 */ /* 0x000fe200078e3cff */
[----:B------:R0:W-:Y:S01]  /*10940*/  STSM.16.M88.4 [R10], R12 ;  /* 0x0000000c0a007844 */ /* 0x0001e20000000200 */
[----:B------:R-:W-:Y:S01]  /*10950*/  MOV R57, R6 ;  /* 0x0000000600397202 */ /* 0x000fe20000000f00 */
[----:B------:R-:W1:Y:S01]  /*10960*/  LDC R32, c[0x0][0xbe8] ;  /* 0x0002fa00ff207b82 */ /* 0x000e620000000800 */
[----:B------:R-:W-:-:S02]  /*10970*/  MOV R25, R4 ;  /* 0x0000000400197202 */ /* 0x000fc40000000f00 */
[----:B------:R-:W-:Y:S02]  /*10980*/  ISETP.NE.U32.AND P0, PT, RZ, UR4, PT ;  /* 0x00000004ff007c0c */ /* 0x000fe4000bf05070 */
[----:B------:R-:W-:Y:S02]  /*10990*/  MOV R58, R8 ;  /* 0x00000008003a7202 */ /* 0x000fe40000000f00 */
[----:B------:R-:W-:Y:S02]  /*109a0*/  F2FP.F16.F32.PACK_AB R4, R55, R56 ;  /* 0x000000383704723e */ /* 0x000fe400000000ff */
[----:B------:R-:W-:Y:S02]  /*109b0*/  F2FP.F16.F32.PACK_AB R5, R53, R54 ;  /* 0x000000363505723e */ /* 0x000fe400000000ff */
[----:B------:R-:W-:Y:S02]  /*109c0*/  F2FP.F16.F32.PACK_AB R6, R51, R52 ;  /* 0x000000343306723e */ /* 0x000fe400000000ff */
[----:B0-----:R-:W-:-:S02]  /*109d0*/  F2FP.F16.F32.PACK_AB R12, R26, R39 ;  /* 0x000000271a0c723e */ /* 0x001fc400000000ff */
[----:B------:R-:W-:Y:S02]  /*109e0*/  IADD3 R26, P1, R62, UR4, RZ ;  /* 0x000000043e1a7c10 */ /* 0x000fe4000ff3e0ff */
        /* <DEDUP_REMOVED lines=8> */
[----:B------:R-:W-:Y:S02]  /*10a70*/  ISETP.NE.AND.EX P0, PT, RZ, UR5, PT, P0 ;  /* 0x00000005ff007c0c */ /* 0x000fe4000bf05300 */
[----:B------:R-:W-:Y:S01]  /*10a80*/  IADD3.X R27, R64, UR5, RZ, P1, !PT ;  /* 0x00000005401b7c10 */ /* 0x000fe20008ffe4ff */
[----:B------:R-:W-:Y:S01]  /*10a90*/  ULDC.64 UR4, c[0x0][0xc08] ;  /* 0x0003020000047ab9 */ /* 0x000fe20000000a00 */
[----:B------:R0:W-:Y:S01]  /*10aa0*/  STSM.16.M88.4 [R58], R4 ;  /* 0x000000043a007844 */ /* 0x0001e20000000200 */
[----:B------:R-:W-:-:S03]  /*10ab0*/  ISETP.NE.U32.AND P1, PT, RZ, UR4, PT ;  /* 0x00000004ff007c0c */ /* 0x000fc6000bf25070 */
[----:B------:R2:W-:Y:S01]  /*10ac0*/  STSM.16.M88.4 [R57], R8 ;  /* 0x0000000839007844 */ /* 0x0005e20000000200 */
[----:B------:R-:W-:-:S03]  /*10ad0*/  ISETP.NE.AND.EX P1, PT, RZ, UR5, PT, P1 ;  /* 0x00000005ff007c0c */ /* 0x000fc6000bf25310 */
[----:B------:R3:W-:Y:S01]  /*10ae0*/  STSM.16.M88.4 [R25], R12 ;  /* 0x0000000c19007844 */ /* 0x0007e20000000200 */
[----:B------:R-:W-:Y:S01]  /*10af0*/  IMAD.MOV.U32 R36, RZ, RZ, RZ ;  /* 0x000000ffff247224 */ /* 0x000fe200078e00ff */
[----:B------:R-:W-:Y:S08]  /*10b00*/  BAR.SYNC.DEFER_BLOCKING 0x1, 0x180 ;  /* 0x0046000000007b1d */ /* 0x000ff00000010000 */
[----:B0-----:R-:W-:Y:S01]  /*10b10*/  @P1 IADD3 R4, P3, R62, UR4, RZ ;  /* 0x000000043e041c10 */ /* 0x001fe2000ff7e0ff */
[----:B------:R-:W-:-:S02]  /*10b20*/  ULDC UR4, c[0x0][0xa88] ;  /* 0x0002a20000047ab9 */ /* 0x000fc40000000800 */
[----:B--2---:R-:W-:Y:S01]  /*10b30*/  IMAD.U32 R9, RZ, RZ, UR4 ;  /* 0x00000004ff097e24 */ /* 0x004fe2000f8e00ff */
[----:B------:R-:W-:Y:S01]  /*10b40*/  @P1 IADD3.X R5, R64, UR5, RZ, P3, !PT ;  /* 0x0000000540051c10 */ /* 0x000fe20009ffe4ff */
[----:B------:R0:W5:Y:S04]  /*10b50*/  @P0 LDG.E R36, desc[UR56][R26.64] ;  /* 0x000000381a240981 */ /* 0x000168000c1e1900 */
[----:B------:R0:W5:Y:S01]  /*10b60*/  @P1 LDG.E R9, desc[UR56][R4.64] ;  /* 0x0000003804091981 */ /* 0x000162000c1e1900 */
[----:B-1----:R-:W-:-:S13]  /*10b70*/  ISETP.NE.AND P2, PT, R32, 0x1, PT ;  /* 0x000000012000780c */ /* 0x002fda0003f45270 */
[----:B------:R-:W1:Y:S08]  /*10b80*/  @P2 LDC R6, c[0x0][0xbec] ;  /* 0x0002fb00ff062b82 */ /* 0x000e700000000800 */
[----:B------:R-:W2:Y:S01]  /*10b90*/  @P2 LDC R39, c[0x0][0xbf0] ;  /* 0x0002fc00ff272b82 */ /* 0x000ea20000000800 */
[----:B---3--:R-:W-:Y:S01]  /*10ba0*/  IMAD R15, R66, 0xc0, R67 ;  /* 0x000000c0420f7824 */ /* 0x008fe200078e0243 */
[----:B0-----:R-:W-:Y:S06]  /*10bb0*/  @P1 BRA `(.L_x_13162) ;  /* 0x0000000000101947 */ /* 0x001fec0003800000 */
[----:B------:R-:W-:Y:S05]  /*10bc0*/  @!P0 BRA `(.L_x_13162) ;  /* 0x00000000000c8947 */ /* 0x000fea0003800000 */
[----:B------:R-:W3:Y:S04]  /*10bd0*/  LDG.E R4, desc[UR56][R26.64] ;  /* 0x000000381a047981 */ /* 0x000ee8000c1e1900 */
[----:B-----5:R-:W3:Y:S02]  /*10be0*/  LDG.E R9, desc[UR56][R26.64+0x4] ;  /* 0x000004381a097981 */ /* 0x020ee4000c1e1900 */
[----:B---3--:R-:W-:-:S07]  /*10bf0*/  IADD3 R9, -R4, R9, RZ ;  /* 0x0000000904097210 */ /* 0x008fce0007ffe1ff */
.L_x_13162:
[----:B------:R-:W3:Y:S01]  /*10c00*/  LDL R14, [R1+0xa4] ;  /* 0x0000a400010e7983 */ /* 0x000ee20000100800 */
[----:B-1----:R-:W-:Y:S01]  /*10c10*/  @P2 IMAD.HI.U32 R4, R15, R6, RZ ;  /* 0x000000060f042227 */ /* 0x002fe200078e00ff */
[----:B------:R-:W-:Y:S02]  /*10c20*/  ULDC.64 UR4, c[0x0][0xb90] ;  /* 0x0002e40000047ab9 */ /* 0x000fe40000000a00 */
[----:B------:R-:W4:Y:S01]  /*10c30*/  LDL.LU R43, [R1+0x94] ;  /* 0x00009400012b7983 */ /* 0x000f220000300800 */
[----:B-----5:R-:W-:Y:S01]  /*10c40*/  SHF.R.S32.HI R37, RZ, 0x1f, R36 ;  /* 0x0000001fff257819 */ /* 0x020fe20000011424 */
[----:B------:R-:W-:Y:S01]  /*10c50*/  IMAD.MOV.U32 R7, RZ, RZ, R15 ;  /* 0x000000ffff077224 */ /* 0x000fe200078e000f */
[----:B--2---:R-:W-:Y:S01]  /*10c60*/  @P2 SHF.R.U32.HI R7, RZ, R39, R4 ;  /* 0x00000027ff072219 */ /* 0x004fe20000011604 */
[----:B------:R-:W0:Y:S01]  /*10c70*/  S2R R12, SR_TID.X ;  /* 0x00000000000c7919 */ /* 0x000e220000002100 */
[----:B------:R-:W-:Y:S02]  /*10c80*/  SEL R40, R24, RZ, !P0 ;  /* 0x000000ff18287207 */ /* 0x000fe40004000000 */
[----:B------:R-:W-:Y:S01]  /*10c90*/  SEL R41, R65, RZ, !P0 ;  /* 0x000000ff41297207 */ /* 0x000fe20004000000 */
[----:B------:R-:W-:-:S02]  /*10ca0*/  IMAD.MOV R13, RZ, RZ, -R7 ;  /* 0x000000ffff0d7224 */ /* 0x000fc400078e0a07 */
[----:B0-----:R-:W-:-:S05]  /*10cb0*/  VIADD R25, R12, 0xffffff80 ;  /* 0xffffff800c197836 */ /* 0x001fca0000000000 */
[----:B------:R-:W-:-:S04]  /*10cc0*/  SHF.R.S32.HI R12, RZ, 0x1f, R25 ;  /* 0x0000001fff0c7819 */ /* 0x000fc80000011419 */
[----:B------:R-:W-:-:S04]  /*10cd0*/  LEA.HI R12, R12, R25, RZ, 0x7 ;  /* 0x000000190c0c7211 */ /* 0x000fc800078f38ff */
[----:B------:R-:W-:-:S05]  /*10ce0*/  LOP3.LUT R12, R12, 0xffffff80, RZ, 0xc0, !PT ;  /* 0xffffff800c0c7812 */ /* 0x000fca00078ec0ff */
[----:B------:R-:W-:Y:S01]  /*10cf0*/  IMAD.IADD R12, R25, 0x1, -R12 ;  /* 0x00000001190c7824 */ /* 0x000fe200078e0a0c */
[----:B----4-:R-:W-:Y:S01]  /*10d00*/  SHF.R.S32.HI R42, RZ, 0x1f, R43 ;  /* 0x0000001fff2a7819 */ /* 0x010fe2000001142b */
[----:B------:R-:W-:-:S04]  /*10d10*/  IMAD.WIDE.U32 R4, R43, UR4, R36 ;  /* 0x000000042b047c25 */ /* 0x000fc8000f8e0024 */
[----:B------:R-:W-:-:S04]  /*10d20*/  IMAD R6, R42, UR4, RZ ;  /* 0x000000042a067c24 */ /* 0x000fc8000f8e02ff */
[----:B------:R-:W-:Y:S01]  /*10d30*/  IMAD R11, R43, UR5, R6 ;  /* 0x000000052b0b7c24 */ /* 0x000fe2000f8e0206 */
[----:B------:R-:W-:Y:S02]  /*10d40*/  ULDC.64 UR4, c[0x0][0xb98] ;  /* 0x0002e60000047ab9 */ /* 0x000fe40000000a00 */
[----:B------:R-:W-:Y:S02]  /*10d50*/  IMAD R8, R40, UR4, RZ ;  /* 0x0000000428087c24 */ /* 0x000fe4000f8e02ff */
[----:B------:R-:W-:Y:S02]  /*10d60*/  IMAD.IADD R5, R5, 0x1, R11 ;  /* 0x0000000105057824 */ /* 0x000fe400078e020b */
[----:B------:R-:W-:Y:S01]  /*10d70*/  IMAD R11, R32, R13, R15 ;  /* 0x0000000d200b7224 */ /* 0x000fe200078e020f */
[----:B------:R-:W-:Y:S01]  /*10d80*/  SHF.R.S32.HI R13, RZ, 0x1f, R7 ;  /* 0x0000001fff0d7819 */ /* 0x000fe20000011407 */
[----:B------:R-:W-:-:S03]  /*10d90*/  IMAD.WIDE.U32 R4, R41, UR4, R4 ;  /* 0x0000000429047c25 */ /* 0x000fc6000f8e0004 */
[----:B------:R-:W-:Y:S01]  /*10da0*/  SHF.R.S32.HI R6, RZ, 0x1f, R11 ;  /* 0x0000001fff067819 */ /* 0x000fe2000001140b */
[----:B------:R-:W-:Y:S01]  /*10db0*/  IMAD R8, R41, UR5, R8 ;  /* 0x0000000529087c24 */ /* 0x000fe2000f8e0208 */
[----:B------:R-:W-:Y:S01]  /*10dc0*/  IADD3 R4, P0, R7, R4, RZ ;  /* 0x0000000407047210 */ /* 0x000fe20007f1e0ff */
[----:B------:R-:W-:Y:S02]  /*10dd0*/  ULDC.64 UR4, c[0x0][0xb88] ;  /* 0x0002e20000047ab9 */ /* 0x000fe40000000a00 */
[----:B------:R-:W-:Y:S01]  /*10de0*/  IMAD R6, R6, UR4, RZ ;  /* 0x0000000406067c24 */ /* 0x000fe2000f8e02ff */
[----:B------:R-:W-:-:S03]  /*10df0*/  IADD3.X R5, R13, R5, R8, P0, !PT ;  /* 0x000000050d057210 */ /* 0x000fc600007fe408 */
[C---:B------:R-:W-:Y:S02]  /*10e00*/  IMAD R7, R11.reuse, UR5, R6 ;  /* 0x000000050b077c24 */ /* 0x040fe4000f8e0206 */
[----:B------:R-:W-:Y:S01]  /*10e10*/  IMAD.WIDE.U32 R4, R11, UR4, R4 ;  /* 0x000000040b047c25 */ /* 0x000fe2000f8e0004 */
[----:B------:R-:W-:-:S03]  /*10e20*/  ULDC.64 UR4, c[0x0][0xb50] ;  /* 0x0002d40000047ab9 */ /* 0x000fc60000000a00 */
[----:B---3--:R-:W-:Y:S01]  /*10e30*/  IMAD R11, R66, 0xc0, R14 ;  /* 0x000000c0420b7824 */ /* 0x008fe200078e020e */
[----:B------:R-:W-:Y:S02]  /*10e40*/  IADD3 R5, R5, R7, RZ ;  /* 0x0000000705057210 */ /* 0x000fe40007ffe0ff */
[----:B------:R-:W-:-:S04]  /*10e50*/  LEA R8, P0, R4, UR4, 0x2 ;  /* 0x0000000404087c11 */ /* 0x000fc8000f8010ff */
[----:B------:R-:W-:Y:S01]  /*10e60*/  LEA.HI.X R10, R4, UR5, R5, 0x2, P0 ;  /* 0x00000005040a7c11 */ /* 0x000fe200080f1405 */
[----:B------:R-:W-:Y:S01]  /*10e70*/  IMAD R5, R30, 0x40, R29 ;  /* 0x000000401e057824 */ /* 0x000fe200078e021d */
[----:B------:R-:W-:Y:S01]  /*10e80*/  SHFL.IDX PT, R6, R8, RZ, 0x1c1f ;  /* 0x001c1fff08067589 */ /* 0x000fe200000e0000 */
[----:B------:R-:W-:Y:S01]  /*10e90*/  LOP3.LUT P0, RZ, R12, 0x3, RZ, 0xc0, !PT ;  /* 0x000000030cff7812 */ /* 0x000fe2000780c0ff */
[----:B------:R-:W-:Y:S01]  /*10ea0*/  ULDC.64 UR4, c[0x0][0xaa0] ;  /* 0x0002a80000047ab9 */ /* 0x000fe20000000a00 */
[----:B------:R-:W-:Y:S01]  /*10eb0*/  IMAD.WIDE R4, R5, 0x2, R20 ;  /* 0x0000000205047825 */ /* 0x000fe200078e0214 */
[----:B------:R-:W0:Y:S03]  /*10ec0*/  SHFL.IDX PT, R7, R10, RZ, 0x1c1f ;  /* 0x001c1fff0a077589 */ /* 0x000e2600000e0000 */
[----:B------:R-:W-:Y:S01]  /*10ed0*/  IMAD R20, R9, R32, RZ ;  /* 0x0000002009147224 */ /* 0x000fe200078e02ff */
[----:B------:R1:W-:Y:S01]  /*10ee0*/  SHFL.IDX PT, R38, R8, 0x1, 0x1c1f ;  /* 0x003c1f0008267f89 */ /* 0x0003e200000e0000 */
[----:B------:R-:W-:-:S02]  /*10ef0*/  IADD3 R9, R11, 0x8, RZ ;  /* 0x000000080b097810 */ /* 0x000fc40007ffe0ff */
[C---:B------:R-:W-:Y:S01]  /*10f00*/  IADD3 R13, P3, R4.reuse, 0x1800, RZ ;  /* 0x00001800040d7810 */ /* 0x040fe20007f7e0ff */
[----:B------:R-:W2:Y:S01]  /*10f10*/  SHFL.IDX PT, R39, R10, 0x1, 0x1c1f ;  /* 0x003c1f000a277f89 */ /* 0x000ea200000e0000 */
[C---:B------:R-:W-:Y:S02]  /*10f20*/  IADD3 R25, P4, R4.reuse, 0x3000, RZ ;  /* 0x0000300004197810 */ /* 0x040fe40007f9e0ff */
[-C--:B------:R-:W-:Y:S02]  /*10f30*/  ISETP.GE.OR P1, PT, R11, R20.reuse, P0 ;  /* 0x000000140b00720c */ /* 0x080fe40000726670 */
[----:B------:R-:W-:Y:S02]  /*10f40*/  ISETP.GE.OR P0, PT, R9, R20, P0 ;  /* 0x000000140900720c */ /* 0x000fe40000706670 */
[----:B------:R-:W-:Y:S02]  /*10f50*/  LOP3.LUT R9, R4, 0x380, RZ, 0xc0, !PT ;  /* 0x0000038004097812 */ /* 0x000fe400078ec0ff */
[----:B------:R-:W-:-:S02]  /*10f60*/  LOP3.LUT R12, R13, 0x380, RZ, 0xc0, !PT ;  /* 0x000003800d0c7812 */ /* 0x000fc400078ec0ff */
[----:B------:R-:W-:Y:S02]  /*10f70*/  LOP3.LUT R24, R25, 0x380, RZ, 0xc0, !PT ;  /* 0x0000038019187812 */ /* 0x000fe400078ec0ff */
[----:B------:R-:W-:Y:S02]  /*10f80*/  SHF.R.U64 R9, R9, 0x3, RZ ;  /* 0x0000000309097819 */ /* 0x000fe400000012ff */
[----:B------:R-:W-:Y:S01]  /*10f90*/  SHF.R.U64 R12, R12, 0x3, RZ ;  /* 0x000000030c0c7819 */ /* 0x000fe200000012ff */
[----:B0-----:R0:W-:Y:S01]  /*10fa0*/  @!P1 ST.E desc[UR56][R6.64], R31 ;  /* 0x0000001f06009985 */ /* 0x0011e2000c101938 */
[----:B------:R-:W-:Y:S02]  /*10fb0*/  SHF.R.U64 R24, R24, 0x3, RZ ;  /* 0x0000000318187819 */ /* 0x000fe400000012ff */
[----:B-1----:R-:W-:Y:S01]  /*10fc0*/  LOP3.LUT R8, R9, R4, RZ, 0x3c, !PT ;  /* 0x0000000409087212 */ /* 0x002fe200078e3cff */
[--C-:B------:R-:W-:Y:S01]  /*10fd0*/  IMAD.MOV.U32 R9, RZ, RZ, R5.reuse ;  /* 0x000000ffff097224 */ /* 0x100fe200078e0005 */
[----:B------:R-:W-:Y:S01]  /*10fe0*/  LOP3.LUT R12, R12, R13, RZ, 0x3c, !PT ;  /* 0x0000000d0c0c7212 */ /* 0x000fe200078e3cff */
[--C-:B------:R-:W-:Y:S01]  /*10ff0*/  IMAD.X R13, RZ, RZ, R5.reuse, P3 ;  /* 0x000000ffff0d7224 */ /* 0x100fe200018e0605 */
[----:B------:R-:W-:Y:S01]  /*11000*/  LOP3.LUT R24, R24, R25, RZ, 0x3c, !PT ;  /* 0x0000001918187212 */ /* 0x000fe200078e3cff */
[----:B------:R-:W-:Y:S01]  /*11010*/  IMAD.X R25, RZ, RZ, R5, P4 ;  /* 0x000000ffff197224 */ /* 0x000fe200020e0605 */
[----:B--2---:R1:W-:Y:S01]  /*11020*/  @!P0 ST.E desc[UR56][R38.64], R0 ;  /* 0x0000000026008985 */ /* 0x0043e2000c101938 */
[----:B0-----:R-:W0:Y:S03]  /*11030*/  @P2 LDC R31, c[0x0][0xbec] ;  /* 0x0002fb00ff1f2b82 */ /* 0x001e260000000800 */
[----:B------:R-:W2:Y:S04]  /*11040*/  LD.E.128 R8, desc[UR56][R8.64] ;  /* 0x0000003808087980 */ /* 0x000ea8000c101d00 */
[----:B------:R-:W3:Y:S04]  /*11050*/  LD.E.128 R12, desc[UR56][R12.64] ;  /* 0x000000380c0c7980 */ /* 0x000ee8000c101d00 */
[----:B------:R-:W4:Y:S01]  /*11060*/  LD.E.128 R24, desc[UR56][R24.64] ;  /* 0x0000003818187980 */ /* 0x000f22000c101d00 */
[----:B------:R-:W-:Y:S01]  /*11070*/  IADD3 R21, P0, R4, 0x4800, RZ ;  /* 0x0000480004157810 */ /* 0x000fe20007f1e0ff */
[----:B-1----:R-:W1:Y:S03]  /*11080*/  @P2 LDC R39, c[0x0][0xbf0] ;  /* 0x0002fc00ff272b82 */ /* 0x002e660000000800 */
[----:B------:R-:W-:Y:S01]  /*11090*/  LOP3.LUT R4, R21, 0x380, RZ, 0xc0, !PT ;  /* 0x0000038015047812 */ /* 0x000fe200078ec0ff */
[----:B------:R-:W-:Y:S01]  /*110a0*/  IMAD R3, R3, 0x30, R30 ;  /* 0x0000003003037824 */ /* 0x000fe200078e021e */
[----:B------:R-:W-:-:S02]  /*110b0*/  IADD3.X R5, RZ, R5, RZ, P0, !PT ;  /* 0x00000005ff057210 */ /* 0x000fc400007fe4ff */
[----:B------:R-:W-:-:S04]  /*110c0*/  SHF.R.U64 R4, R4, 0x3, RZ ;  /* 0x0000000304047819 */ /* 0x000fc800000012ff */
[----:B------:R-:W-:Y:S01]  /*110d0*/  LOP3.LUT R4, R4, R21, RZ, 0x3c, !PT ;  /* 0x0000001504047212 */ /* 0x000fe200078e3cff */
[----:B------:R-:W-:-:S04]  /*110e0*/  IMAD R21, R37, UR4, RZ ;  /* 0x0000000425157c24 */ /* 0x000fc8000f8e02ff */
[C---:B------:R-:W-:Y:S01]  /*110f0*/  IMAD R21, R36.reuse, UR5, R21 ;  /* 0x0000000524157c24 */ /* 0x040fe2000f8e0215 */
[----:B------:R-:W5:Y:S01]  /*11100*/  LD.E.128 R4, desc[UR56][R4.64] ;  /* 0x0000003804047980 */ /* 0x000f62000c101d00 */
[----:B------:R-:W-:Y:S01]  /*11110*/  IMAD.WIDE.U32 R36, R36, UR4, RZ ;  /* 0x0000000424247c25 */ /* 0x000fe2000f8e00ff */
[----:B------:R-:W-:Y:S01]  /*11120*/  ULDC.64 UR4, c[0x0][0xae8] ;  /* 0x0002ba0000047ab9 */ /* 0x000fe20000000a00 */
[----:B------:R-:W-:Y:S01]  /*11130*/  @!PT LDS RZ, [RZ] ;  /* 0x00000000fffff984 */ /* 0x000fe20000000800 */
[----:B------:R-:W-:Y:S01]  /*11140*/  @!PT LDS RZ, [RZ] ;  /* 0x00000000fffff984 */ /* 0x000fe20000000800 */
[----:B------:R-:W-:Y:S01]  /*11150*/  @!PT LDS RZ, [RZ] ;  /* 0x00000000fffff984 */ /* 0x000fe20000000800 */
[----:B------:R-:W-:Y:S01]  /*11160*/  @!PT LDS RZ, [RZ] ;  /* 0x00000000fffff984 */ /* 0x000fe20000000800 */
[----:B------:R0:W-:Y:S06]  /*11170*/  MEMBAR.ALL.CTA ;  /* 0x0000000000007992 */ /* 0x0001ec0000008000 */
[----:B0-----:R-:W0:Y:S01]  /*11180*/  FENCE.VIEW.ASYNC.S ;  /* 0x00000000000073c6 */ /* 0x001e220000000000 */
[----:B------:R-:W-:-:S02]  /*11190*/  IMAD R0, R42, UR4, RZ ;  /* 0x000000042a007c24 */ /* 0x000fc4000f8e02ff */
[----:B------:R-:W-:Y:S02]  /*111a0*/  IMAD.IADD R37, R37, 0x1, R21 ;  /* 0x0000000125257824 */ /* 0x000fe400078e0215 */
[----:B------:R-:W-:Y:S02]  /*111b0*/  IMAD R38, R66, 0xc0, R3 ;  /* 0x000000c042267824 */ /* 0x000fe400078e0203 */
[C---:B------:R-:W-:Y:S02]  /*111c0*/  IMAD R21, R43.reuse, UR5, R0 ;  /* 0x000000052b157c24 */ /* 0x040fe4000f8e0200 */
[----:B------:R-:W-:Y:S01]  /*111d0*/  IMAD.WIDE.U32 R36, R43, UR4, R36 ;  /* 0x000000042b247c25 */ /* 0x000fe2000f8e0024 */
[----:B------:R-:W-:-:S03]  /*111e0*/  ULDC.64 UR4, c[0x0][0xaf0] ;  /* 0x0002bc0000047ab9 */ /* 0x000fc60000000a00 */
[----:B------:R-:W-:-:S04]  /*111f0*/  @P2 IMAD.HI.U32 R0, R38, R31, RZ ;  /* 0x0000001f26002227 */ /* 0x000fc800078e00ff */
[----:B------:R-:W-:Y:S02]  /*11200*/  IMAD.IADD R37, R37, 0x1, R21 ;  /* 0x0000000125257824 */ /* 0x000fe400078e0215 */
[----:B------:R-:W-:Y:S01]  /*11210*/  IMAD.MOV.U32 R3, RZ, RZ, R38 ;  /* 0x000000ffff037224 */ /* 0x000fe200078e0026 */
[----:B-1----:R-:W-:Y:S01]  /*11220*/  @P2 SHF.R.U32.HI R3, RZ, R39, R0 ;  /* 0x00000027ff032219 */ /* 0x002fe20000011600 */
[----:B------:R-:W-:Y:S02]  /*11230*/  IMAD R21, R40, UR4, RZ ;  /* 0x0000000428157c24 */ /* 0x000fe4000f8e02ff */
[----:B------:R-:W-:Y:S01]  /*11240*/  IMAD.WIDE.U32 R36, R41, UR4, R36 ;  /* 0x0000000429247c25 */ /* 0x000fe2000f8e0024 */
[----:B------:R-:W-:Y:S02]  /*11250*/  SHF.R.S32.HI R0, RZ, 0x1f, R3 ;  /* 0x0000001fff007819 */ /* 0x000fe40000011403 */
[----:B------:R-:W-:Y:S01]  /*11260*/  IADD3 R31, -R3, RZ, RZ ;  /* 0x000000ff031f7210 */ /* 0x000fe20007ffe1ff */
[----:B------:R-:W-:Y:S01]  /*11270*/  IMAD R21, R41, UR5, R21 ;  /* 0x0000000529157c24 */ /* 0x000fe2000f8e0215 */
[----:B------:R-:W-:Y:S01]  /*11280*/  ULDC.64 UR4, c[0x0][0xae0] ;  /* 0x0002b80000047ab9 */ /* 0x000fe20000000a00 */
[----:B------:R-:W-:-:S02]  /*11290*/  IMAD R41, R66, 0xc0, R30 ;  /* 0x000000c042297824 */ /* 0x000fc400078e021e */
        /* <DEDUP_REMOVED lines=12> */
[----:B------:R-:W-:Y:S01]  /*11360*/  VIADD R21, R41, 0x60 ;  /* 0x0000006029157836 */ /* 0x000fe20000000000 */
[----:B------:R-:W-:Y:S01]  /*11370*/  LEA R32, P0, R36, UR4, 0x1 ;  /* 0x0000000424207c11 */ /* 0x000fe2000f8008ff */
[----:B------:R-:W-:Y:S01]  /*11380*/  IMAD.IADD R3, R37, 0x1, R3 ;  /* 0x0000000125037824 */ /* 0x000fe200078e0203 */
[----:B------:R-:W-:Y:S01]  /*11390*/  ULDC UR4, c[0x0][0xac8] ;  /* 0x0002b20000047ab9 */ /* 0x000fe20000000800 */
[----:B------:R-:W-:Y:S02]  /*113a0*/  VIADD R0, R2, 0x30820 ;  /* 0x0003082002007836 */ /* 0x000fe40000000000 */
[----:B0-----:R-:W-:Y:S01]  /*113b0*/  SHFL.IDX PT, R38, R32, 0x1, 0x181f ;  /* 0x00381f0020267f89 */ /* 0x001fe200000e0000 */
[----:B------:R-:W-:Y:S02]  /*113c0*/  LEA.HI.X R40, R36, UR5, R3, 0x1, P0 ;  /* 0x0000000524287c11 */ /* 0x000fe400080f0c03 */
[----:B------:R-:W-:Y:S01]  /*113d0*/  ISETP.GE.AND P0, PT, R29, UR4, PT ;  /* 0x000000041d007c0c */ /* 0x000fe2000bf06270 */
[----:B------:R-:W0:Y:S01]  /*113e0*/  SHFL.IDX PT, R36, R32, RZ, 0x181f ;  /* 0x00181fff20247589 */ /* 0x000e2200000e0000 */
[----:B------:R-:W-:-:S02]  /*113f0*/  IADD3 R3, R41, 0x30, RZ ;  /* 0x0000003029037810 */ /* 0x000fc40007ffe0ff */
[-C--:B------:R-:W-:Y:S01]  /*11400*/  ISETP.GE.OR P3, PT, R41, R20.reuse, P0 ;  /* 0x000000142900720c */ /* 0x080fe20000766670 */
[----:B------:R-:W1:Y:S01]  /*11410*/  SHFL.IDX PT, R31, R40, RZ, 0x181f ;  /* 0x00181fff281f7589 */ /* 0x000e6200000e0000 */
[-C--:B------:R-:W-:Y:S01]  /*11420*/  ISETP.GE.OR P2, PT, R3, R20.reuse, P0 ;  /* 0x000000140300720c */ /* 0x080fe20000746670 */
[----:B------:R-:W-:Y:S01]  /*11430*/  VIADD R3, R41, 0x90 ;  /* 0x0000009029037836 */ /* 0x000fe20000000000 */
[-C--:B------:R-:W-:Y:S01]  /*11440*/  ISETP.GE.OR P1, PT, R21, R20.reuse, P0 ;  /* 0x000000141500720c */ /* 0x080fe20000726670 */
[----:B------:R-:W1:Y:S01]  /*11450*/  SHFL.IDX PT, R42, R32, 0x2, 0x181f ;  /* 0x00581f00202a7f89 */ /* 0x000e6200000e0000 */
[----:B------:R-:W-:Y:S02]  /*11460*/  PRMT R0, RZ, 0x654, R0 ;  /* 0x00000654ff007816 */ /* 0x000fe40000000000 */
[----:B------:R-:W-:Y:S01]  /*11470*/  ISETP.GE.OR P0, PT, R3, R20, P0 ;  /* 0x000000140300720c */ /* 0x000fe20000706670 */
[----:B------:R-:W1:Y:S01]  /*11480*/  SHFL.IDX PT, R37, R40, 0x1, 0x181f ;  /* 0x00381f0028257f89 */ /* 0x000e6200000e0000 */
[----:B------:R0:W-:Y:S03]  /*11490*/  SYNCS.ARRIVE.TRANS64.RED.A1T0 RZ, [R0+URZ], RZ ;  /* 0x000000ff00ff79a7 */ /* 0x0001e6000810043f */
[----:B------:R-:W1:Y:S04]  /*114a0*/  SHFL.IDX PT, R39, R40, 0x2, 0x181f ;  /* 0x00581f0028277f89 */ /* 0x000e6800000e0000 */
[----:B------:R-:W2:Y:S01]  /*114b0*/  SHFL.IDX PT, R32, R32, 0x3, 0x181f ;  /* 0x00781f0020207f89 */ /* 0x000ea200000e0000 */
[----:B0-----:R-:W-:-:S03]  /*114c0*/  @!P3 LEA R30, P5, R29, R36, 0x1 ;  /* 0x000000241d1eb211 */ /* 0x001fc600078a08ff */
[----:B------:R-:W0:Y:S01]  /*114d0*/  SHFL.IDX PT, R40, R40, 0x3, 0x181f ;  /* 0x00781f0028287f89 */ /* 0x000e2200000e0000 */
[C---:B------:R-:W-:Y:S02]  /*114e0*/  @!P2 LEA R36, P4, R29.reuse, R38, 0x1 ;  /* 0x000000261d24a211 */ /* 0x040fe400078808ff */
[C-C-:B-1----:R-:W-:Y:S02]  /*114f0*/  @!P3 LEA.HI.X R31, R29.reuse, R31, R28.reuse, 0x1, P5 ;  /* 0x0000001f1d1fb211 */ /* 0x142fe400028f0c1c */
[C---:B------:R-:W-:Y:S02]  /*11500*/  @!P1 LEA R38, P5, R29.reuse, R42, 0x1 ;  /* 0x0000002a1d269211 */ /* 0x040fe400078a08ff */
[C-C-:B------:R-:W-:Y:S02]  /*11510*/  @!P2 LEA.HI.X R37, R29.reuse, R37, R28.reuse, 0x1, P4 ;  /* 0x000000251d25a211 */ /* 0x140fe400020f0c1c */
[----:B------:R-:W-:Y:S01]  /*11520*/  @!P1 LEA.HI.X R39, R29, R39, R28, 0x1, P5 ;  /* 0x000000271d279211 */ /* 0x000fe200028f0c1c */
[----:B--2---:R2:W-:Y:S04]  /*11530*/  @!P3 ST.E.128 desc[UR56][R30.64], R8 ;  /* 0x000000081e00b985 */ /* 0x0045e8000c101d38 */
[----:B---3--:R2:W-:Y:S04]  /*11540*/  @!P2 ST.E.128 desc[UR56][R36.64], R12 ;  /* 0x0000000c2400a985 */ /* 0x0085e8000c101d38 */
[----:B----4-:R2:W-:Y:S01]  /*11550*/  @!P1 ST.E.128 desc[UR56][R38.64], R24 ;  /* 0x0000001826009985 */ /* 0x0105e2000c101d38 */
[----:B0-----:R-:W-:Y:S05]  /*11560*/  @P0 BRA `(.L_x_13163) ;  /* 0x0000000800580947 */ /* 0x001fea0003800000 */
[----:B--2---:R-:W-:-:S04]  /*11570*/  LEA R8, P0, R29, R32, 0x1 ;  /* 0x000000201d087211 */ /* 0x004fc800078008ff */
[----:B------:R-:W-:-:S05]  /*11580*/  LEA.HI.X R9, R29, R40, R28, 0x1, P0 ;  /* 0x000000281d097211 */ /* 0x000fca00000f0c1c */
[----:B-----5:R3:W-:Y:S01]  /*11590*/  ST.E.128 desc[UR56][R8.64], R4 ;  /* 0x0000000408007985 */ /* 0x0207e2000c101d38 */
[----:B------:R-:W-:Y:S05]  /*115a0*/  BRA `(.L_x_13163) ;  /* 0x0000000800487947 */ /* 0x000fea0003800000 */
.L_x_13161:
[----:B------:R-:W-:Y:S01]  /*115b0*/  ULDC.64 UR4, c[0x0][0xc00] ;  /* 0x0003000000047ab9 */ /* 0x000fe20000000a00 */
[----:B------:R-:W-:Y:S01]  /*115c0*/  MOV R0, RZ ;  /* 0x000000ff00007202 */ /* 0x000fe20000000f00 */
[----:B------:R-:W0:Y:S01]  /*115d0*/  LDC R27, c[0x0][0xbe8] ;  /* 0x0002fa00ff1b7b82 */ /* 0x000e220000000800 */
[----:B------:R-:W-:Y:S02]  /*115e0*/  ISETP.NE.U32.AND P0, PT, RZ, UR4, PT ;  /* 0x00000004ff007c0c */ /* 0x000fe4000bf05070 */
[----:B------:R-:W-:Y:S02]  /*115f0*/  IADD3 R4, P1, R62, UR4, RZ ;  /* 0x000000043e047c10 */ /* 0x000fe4000ff3e0ff */
[----:B------:R-:W-:Y:S02]  /*11600*/  ISETP.NE.AND.EX P0, PT, RZ, UR5, PT, P0 ;  /* 0x00000005ff007c0c */ /* 0x000fe4000bf05300 */
[----:B------:R-:W-:Y:S01]  /*11610*/  IADD3.X R5, R64, UR5, RZ, P1, !PT ;  /* 0x0000000540057c10 */ /* 0x000fe20008ffe4ff */
[----:B------:R-:W-:-:S02]  /*11620*/  ULDC.64 UR4, c[0x0][0xc08] ;  /* 0x0003020000047ab9 */ /* 0x000fc40000000a00 */
        /* <DEDUP_REMOVED lines=8> */
[----:B0-----:R-:W-:Y:S02]  /*116b0*/  ISETP.NE.AND P2, PT, R27, 0x1, PT ;  /* 0x000000011b00780c */ /* 0x001fe40003f45270 */
[----:B------:R-:W-:-:S11]  /*116c0*/  ISETP.GE.AND P3, PT, R66, 0xc0, PT ;  /* 0x000000c04200780c */ /* 0x000fd60003f66270 */
[----:B------:R-:W0:Y:S01]  /*116d0*/  @P2 LDC R31, c[0x0][0xbec] ;  /* 0x0002fb00ff1f2b82 */ /* 0x000e220000000800 */
[----:B--2---:R-:W-:Y:S05]  /*116e0*/  @P1 BRA `(.L_x_13164) ;  /* 0x0000000000101947 */ /* 0x004fea0003800000 */
[----:B------:R-:W-:Y:S05]  /*116f0*/  @!P0 BRA `(.L_x_13164) ;  /* 0x00000000000c8947 */ /* 0x000fea0003800000 */
[----:B------:R-:W2:Y:S04]  /*11700*/  LDG.E R7, desc[UR56][R4.64] ;  /* 0x0000003804077981 */ /* 0x000ea8000c1e1900 */
[----:B-----5:R-:W2:Y:S02]  /*11710*/  LDG.E R8, desc[UR56][R4.64+0x4] ;  /* 0x0000043804087981 */ /* 0x020ea4000c1e1900 */
[----:B--2---:R-:W-:-:S07]  /*11720*/  IMAD.IADD R8, R8, 0x1, -R7 ;  /* 0x0000000108087824 */ /* 0x004fce00078e0a07 */
.L_x_13164:
[----:B------:R-:W2:Y:S04]  /*11730*/  LDL R14, [R1+0x94] ;  /* 0x00009400010e7983 */ /* 0x000ea80000100800 */
[----:B------:R3:W5:Y:S01]  /*11740*/  LDL R26, [R1+0x9c] ;  /* 0x00009c00011a7983 */ /* 0x0007620000100800 */
[----:B------:R-:W-:Y:S01]  /*11750*/  BSSY B1, `(.L_x_13165) ;  /* 0x000002e000017945 */ /* 0x000fe20003800000 */
[----:B------:R-:W-:Y:S02]  /*11760*/  SEL R15, R65, RZ, !P0 ;  /* 0x000000ff410f7207 */ /* 0x000fe40004000000 */
[----:B------:R-:W-:Y:S02]  /*11770*/  SEL R24, R24, RZ, !P0 ;  /* 0x000000ff18187207 */ /* 0x000fe40004000000 */
[----:B-----5:R-:W-:-:S02]  /*11780*/  SHF.R.S32.HI R13, RZ, 0x1f, R0 ;  /* 0x0000001fff0d7819 */ /* 0x020fc40000011400 */
[----:B--2---:R-:W-:Y:S01]  /*11790*/  SHF.R.S32.HI R12, RZ, 0x1f, R14 ;  /* 0x0000001fff0c7819 */ /* 0x004fe2000001140e */
[----:B---3--:R-:W-:Y:S06]  /*117a0*/  @P3 BRA `(.L_x_13166) ;  /* 0x0000000000a03947 */ /* 0x008fec0003800000 */
[----:B------:R-:W2:Y:S01]  /*117b0*/  S2R R4, SR_TID.X ;  /* 0x0000000000047919 */ /* 0x000ea20000002100 */
[----:B------:R-:W3:Y:S02]  /*117c0*/  LDC R11, c[0x0][0xbe8] ;  /* 0x0002fa00ff0b7b82 */ /* 0x000ee40000000800 */
[----:B---3--:R-:W-:Y:S02]  /*117d0*/  IMAD R5, R8, R11, RZ ;  /* 0x0000000b08057224 */ /* 0x008fe400078e02ff */
[----:B--2---:R-:W-:-:S04]  /*117e0*/  IMAD R4, R26, 0xc0, R4 ;  /* 0x000000c01a047824 */ /* 0x004fc800078e0204 */
[----:B-1----:R-:W-:-:S05]  /*117f0*/  VIADD R10, R4, 0xffffff80 ;  /* 0xffffff80040a7836 */ /* 0x002fca0000000000 */
        /* <DEDUP_REMOVED lines=8> */
[C---:B------:R-:W-:Y:S02]  /*11880*/  IMAD R9, R14.reuse, UR5, R9 ;  /* 0x000000050e097c24 */ /* 0x040fe4000f8e0209 */
[----:B------:R-:W-:Y:S01]  /*11890*/  IMAD.WIDE.U32 R4, R14, UR4, R4 ;  /* 0x000000040e047c25 */ /* 0x000fe2000f8e0004 */
[----:B------:R-:W-:-:S02]  /*118a0*/  ULDC.64 UR4, c[0x0][0xb98] ;  /* 0x0002e60000047ab9 */ /* 0x000fc40000000a00 */
[----:B------:R-:W1:Y:S01]  /*118b0*/  @P0 LDC R21, c[0x0][0xbec] ;  /* 0x0002fb00ff150b82 */ /* 0x000e620000000800 */
[----:B------:R-:W-:Y:S02]  /*118c0*/  IMAD.IADD R5, R5, 0x1, R9 ;  /* 0x0000000105057824 */ /* 0x000fe400078e0209 */
[----:B------:R-:W-:-:S05]  /*118d0*/  IMAD.WIDE.U32 R4, R15, UR4, R4 ;  /* 0x000000040f047c25 */ /* 0x000fca000f8e0004 */
[----:B------:R-:W2:Y:S01]  /*118e0*/  @P0 LDC R25, c[0x0][0xbf0] ;  /* 0x0002fc00ff190b82 */ /* 0x000ea20000000800 */
[----:B-1----:R-:W-:-:S05]  /*118f0*/  @P0 IMAD.HI.U32 R6, R10, R21, RZ ;  /* 0x000000150a060227 */ /* 0x002fca00078e00ff */
[----:B--2---:R-:W-:Y:S01]  /*11900*/  @P0 SHF.R.U32.HI R7, RZ, R25, R6 ;  /* 0x00000019ff070219 */ /* 0x004fe20000011606 */
        /* <DEDUP_REMOVED lines=18> */
.L_x_13166:
[----:B------:R-:W-:Y:S05]  /*11a30*/  BSYNC B1 ;  /* 0x0000000000017941 */ /* 0x000fea0003800000 */
.L_x_13165:
[----:B-1----:R-:W1:Y:S01]  /*11a40*/  @P2 LDC R9, c[0x0][0xbf0] ;  /* 0x0002fc00ff092b82 */ /* 0x002e620000000800 */
[----:B------:R-:W-:Y:S01]  /*11a50*/  ULDC.64 UR4, c[0x0][0xaa0] ;  /* 0x0002a80000047ab9 */ /* 0x000fe20000000a00 */
[----:B------:R-:W-:Y:S01]  /*11a60*/  IMAD R3, R3, 0x30, R30 ;  /* 0x0000003003037824 */ /* 0x000fe200078e021e */
[----:B------:R-:W-:Y:S01]  /*11a70*/  ULDC.64 UR6, c[0x0][0xa80] ;  /* 0x0002a00000067ab9 */ /* 0x000fe20000000a00 */
[----:B--2---:R-:W-:Y:S02]  /*11a80*/  IMAD R5, R13, UR4, RZ ;  /* 0x000000040d057c24 */ /* 0x004fe4000f8e02ff */
[----:B------:R-:W-:Y:S02]  /*11a90*/  IMAD R10, R26, 0xc0, R3 ;  /* 0x000000c01a0a7824 */ /* 0x000fe400078e0203 */
[C---:B------:R-:W-:Y:S02]  /*11aa0*/  IMAD R7, R0.reuse, UR5, R5 ;  /* 0x0000000500077c24 */ /* 0x040fe4000f8e0205 */
[----:B------:R-:W-:Y:S01]  /*11ab0*/  IMAD.WIDE.U32 R4, R0, UR4, RZ ;  /* 0x0000000400047c25 */ /* 0x000fe2000f8e00ff */
[----:B------:R-:W-:Y:S01]  /*11ac0*/  ULDC.64 UR4, c[0x0][0xae8] ;  /* 0x0002ba0000047ab9 */ /* 0x000fe20000000a00 */
[----:B------:R-:W-:-:S02]  /*11ad0*/  MOV R3, R10 ;  /* 0x0000000a00037202 */ /* 0x000fc40000000f00 */
[----:B------:R-:W-:Y:S02]  /*11ae0*/  IMAD R0, R12, UR4, RZ ;  /* 0x000000040c007c24 */ /* 0x000fe4000f8e02ff */
[----:B------:R-:W-:Y:S02]  /*11af0*/  IMAD.IADD R5, R5, 0x1, R7 ;  /* 0x0000000105057824 */ /* 0x000fe400078e0207 */
[----:B------:R-:W-:Y:S02]  /*11b00*/  IMAD R7, R14, UR5, R0 ;  /* 0x000000050e077c24 */ /* 0x000fe4000f8e0200 */
[----:B0-----:R-:W-:-:S04]  /*11b10*/  @P2 IMAD.HI.U32 R0, R10, R31, RZ ;  /* 0x0000001f0a002227 */ /* 0x001fc800078e00ff */
[----:B------:R-:W-:Y:S01]  /*11b20*/  IMAD.WIDE.U32 R4, R14, UR4, R4 ;  /* 0x000000040e047c25 */ /* 0x000fe2000f8e0004 */
[----:B-1----:R-:W-:Y:S01]  /*11b30*/  @P2 SHF.R.U32.HI R3, RZ, R9, R0 ;  /* 0x00000009ff032219 */ /* 0x002fe20000011600 */
[----:B------:R-:W-:Y:S02]  /*11b40*/  ULDC.64 UR4, c[0x0][0xaf0] ;  /* 0x0002bc0000047ab9 */ /* 0x000fe40000000a00 */
[----:B------:R-:W-:Y:S01]  /*11b50*/  IMAD.IADD R5, R5, 0x1, R7 ;  /* 0x0000000105057824 */ /* 0x000fe200078e0207 */
[--C-:B------:R-:W-:Y:S01]  /*11b60*/  SHF.R.S32.HI R0, RZ, 0x1f, R3.reuse ;  /* 0x0000001fff007819 */ /* 0x100fe20000011403 */
[----:B------:R-:W-:Y:S02]  /*11b70*/  IMAD R6, R24, UR4, RZ ;  /* 0x0000000418067c24 */ /* 0x000fe4000f8e02ff */
[----:B------:R-:W-:Y:S02]  /*11b80*/  IMAD.MOV R21, RZ, RZ, -R3 ;  /* 0x000000ffff157224 */ /* 0x000fe400078e0a03 */
[----:B------:R-:W-:-:S02]  /*11b90*/  IMAD R7, R15, UR5, R6 ;  /* 0x000000050f077c24 */ /* 0x000fc4000f8e0206 */
        /* <DEDUP_REMOVED lines=9> */
[----:B------:R-:W-:Y:S01]  /*11c30*/  IMAD R0, R0, UR4, RZ ;  /* 0x0000000400007c24 */ /* 0x000fe2000f8e02ff */
[----:B------:R-:W-:-:S03]  /*11c40*/  IADD3 R5, R5, R7, RZ ;  /* 0x0000000705057210 */ /* 0x000fc60007ffe0ff */
[C---:B------:R-:W-:Y:S02]  /*11c50*/  IMAD R3, R21.reuse, UR5, R0 ;  /* 0x0000000515037c24 */ /* 0x040fe4000f8e0200 */
[----:B------:R-:W-:Y:S01]  /*11c60*/  IMAD.WIDE.U32 R20, R21, UR4, R4 ;  /* 0x0000000415147c25 */ /* 0x000fe2000f8e0004 */
[----:B------:R-:W-:Y:S02]  /*11c70*/  ULDC UR4, c[0x0][0xac8] ;  /* 0x0002b20000047ab9 */ /* 0x000fe40000000800 */
[----:B------:R-:W-:Y:S01]  /*11c80*/  ISETP.GE.AND P0, PT, R29, UR4, PT ;  /* 0x000000041d007c0c */ /* 0x000fe2000bf06270 */
[----:B------:R-:W-:Y:S01]  /*11c90*/  IMAD.IADD R3, R21, 0x1, R3 ;  /* 0x0000000115037824 */ /* 0x000fe200078e0203 */
[----:B------:R-:W-:Y:S01]  /*11ca0*/  LEA R7, P1, R20, UR6, 0x1 ;  /* 0x0000000614077c11 */ /* 0x000fe2000f8208ff */
[----:B------:R-:W-:-:S03]  /*11cb0*/  UMOV UR4, 0xffffffff ;  /* 0xffffffff00047882 */ /* 0x000fc60000000000 */
[----:B------:R-:W-:Y:S01]  /*11cc0*/  LEA.HI.X R20, R20, UR7, R3, 0x1, P1 ;  /* 0x0000000714147c11 */ /* 0x000fe200088f0c03 */
[----:B------:R-:W-:Y:S08]  /*11cd0*/  BRA.DIV UR4, `(.L_x_13167) ;  /* 0x0000006a04f87947 */ /* 0x000ff0000b800000 */
[----:B------:R-:W0:Y:S01]  /*11ce0*/  SHFL.IDX PT, R3, R7, RZ, 0x181f ;  /* 0x00181fff07037589 */ /* 0x000e2200000e0000 */
[----:B------:R-:W-:Y:S02]  /*11cf0*/  IMAD R21, R8, R27, RZ ;  /* 0x0000001b08157224 */ /* 0x000fe400078e02ff */
[----:B------:R-:W-:Y:S01]  /*11d00*/  IMAD R24, R26, 0xc0, R30 ;  /* 0x000000c01a187824 */ /* 0x000fe200078e021e */
[----:B------:R-:W1:Y:S03]  /*11d10*/  SHFL.IDX PT, R0, R20, RZ, 0x181f ;  /* 0x00181fff14007589 */ /* 0x000e6600000e0000 */
[C---:B------:R-:W-:Y:S01]  /*11d20*/  VIADD R8, R24.reuse, 0x30 ;  /* 0x0000003018087836 */ /* 0x040fe20000000000 */
[----:B------:R-:W2:Y:S01]  /*11d30*/  SHFL.IDX PT, R5, R7, 0x1, 0x181f ;  /* 0x00381f0007057f89 */ /* 0x000ea200000e0000 */
[C---:B------:R-:W-:Y:S01]  /*11d40*/  ISETP.GE.OR P2, PT, R24.reuse, R21, P0 ;  /* 0x000000151800720c */ /* 0x040fe20000746670 */
[----:B------:R-:W-:-:S02]  /*11d50*/  VIADD R10, R24, 0x60 ;  /* 0x00000060180a7836 */ /* 0x000fc40000000000 */
[----:B------:R-:W3:Y:S01]  /*11d60*/  SHFL.IDX PT, R14, R7, 0x2, 0x181f ;  /* 0x00581f00070e7f89 */ /* 0x000ee200000e0000 */
[-C--:B------:R-:W-:Y:S02]  /*11d70*/  ISETP.GE.OR P3, PT, R8, R21.reuse, P0 ;  /* 0x000000150800720c */ /* 0x080fe40000766670 */
[----:B------:R-:W-:Y:S01]  /*11d80*/  ISETP.GE.OR P4, PT, R10, R21, P0 ;  /* 0x000000150a00720c */ /* 0x000fe20000786670 */
[----:B------:R-:W4:Y:S04]  /*11d90*/  SHFL.IDX PT, R4, R20, 0x1, 0x181f ;  /* 0x00381f0014047f89 */ /* 0x000f2800000e0000 */
[----:B------:R-:W5:Y:S02]  /*11da0*/  SHFL.IDX PT, R6, R20, 0x2, 0x181f ;  /* 0x00581f0014067f89 */ /* 0x000f6400000e0000 */
[----:B0-----:R-:W-:-:S04]  /*11db0*/  @!P2 LEA R10, P5, R29, R3, 0x1 ;  /* 0x000000031d0aa211 */ /* 0x001fc800078a08ff */
[C-C-:B-1----:R-:W-:Y:S02]  /*11dc0*/  @!P2 LEA.HI.X R3, R29.reuse, R0, R28.reuse, 0x1, P5 ;  /* 0x000000001d03a211 */ /* 0x142fe400028f0c1c */
[----:B------:R0:W1:Y:S01]  /*11dd0*/  SHFL.IDX PT, R0, R20, 0x3, 0x181f ;  /* 0x00781f0014007f89 */ /* 0x00006200000e0000 */
[C---:B--2---:R-:W-:Y:S02]  /*11de0*/  @!P3 LEA R8, P1, R29.reuse, R5, 0x1 ;  /* 0x000000051d08b211 */ /* 0x044fe400078208ff */
[----:B------:R-:W-:Y:S02]  /*11df0*/  @!P2 MOV R11, R3 ;  /* 0x00000003000ba202 */ /* 0x000fe40000000f00 */
[C---:B---3--:R-:W-:Y:S02]  /*11e00*/  @!P4 LEA R25, P5, R29.reuse, R14, 0x1 ;  /* 0x0000000e1d19c211 */ /* 0x048fe400078a08ff */
[----:B------:R0:W2:Y:S01]  /*11e10*/  SHFL.IDX PT, R14, R7, 0x3, 0x181f ;  /* 0x00781f00070e7f89 */ /* 0x0000a200000e0000 */
[----:B----4-:R-:W-:-:S02]  /*11e20*/  @!P3 LEA.HI.X R9, R29, R4, R28, 0x1, P1 ;  /* 0x000000041d09b211 */ /* 0x010fc400008f0c1c */
[----:B------:R-:W-:Y:S01]  /*11e30*/  @!P4 IMAD.MOV.U32 R4, RZ, RZ, R25 ;  /* 0x000000ffff04c224 */ /* 0x000fe200078e0019 */
[----:B------:R0:W-:Y:S01]  /*11e40*/  @!P2 ST.E.128 desc[UR56][R10.64], RZ ;  /* 0x000000ff0a00a985 */ /* 0x0001e2000c101d38 */
[----:B-----5:R-:W-:-:S03]  /*11e50*/  @!P4 LEA.HI.X R5, R29, R6, R28, 0x1, P5 ;  /* 0x000000061d05c211 */ /* 0x020fc600028f0c1c */
[----:B------:R0:W-:Y:S04]  /*11e60*/  @!P3 ST.E.128 desc[UR56][R8.64], RZ ;  /* 0x000000ff0800b985 */ /* 0x0001e8000c101d38 */
[----:B------:R0:W-:Y:S02]  /*11e70*/  @!P4 ST.E.128 desc[UR56][R4.64], RZ ;  /* 0x000000ff0400c985 */ /* 0x0001e4000c101d38 */
.L_x_13340:
[----:B------:R-:W-:-:S05]  /*11e80*/  VIADD R24, R24, 0x90 ;  /* 0x0000009018187836 */ /* 0x000fca0000000000 */
[----:B------:R-:W-:-:S13]  /*11e90*/  ISETP.GE.OR P0, PT, R24, R21, P0 ;  /* 0x000000151800720c */ /* 0x000fda0000706670 */
[----:B--2---:R-:W-:-:S04]  /*11ea0*/  @!P0 LEA R14, P1, R29, R14, 0x1 ;  /* 0x0000000e1d0e8211 */ /* 0x004fc800078208ff */
[----:B-1----:R-:W-:-:S05]  /*11eb0*/  @!P0 LEA.HI.X R15, R29, R0, R28, 0x1, P1 ;  /* 0x000000001d0f8211 */ /* 0x002fca00008f0c1c */
[----:B------:R1:W-:Y:S04]  /*11ec0*/  @!P0 ST.E.128 desc[UR56][R14.64], RZ ;  /* 0x000000ff0e008985 */ /* 0x0003e8000c101d38 */
.L_x_13163:
[----:B------:R-:W-:Y:S05]  /*11ed0*/  BSYNC B0 ;  /* 0x0000000000007941 */ /* 0x000fea0003800000 */
.L_x_13160:
[----:B------:R-:W-:Y:S02]  /*11ee0*/  ULDC UR4, c[0x0][0xc3c] ;  /* 0x00030f0000047ab9 */ /* 0x000fe40000000800 */
[----:B------:R-:W-:-:S13]  /*11ef0*/  ISETP.GE.AND P0, PT, R35, UR4, PT ;  /* 0x0000000423007c0c */ /* 0x000fda000bf06270 */
[----:B------:R-:W-:Y:S05]  /*11f00*/  @!P0 BRA `(.L_x_13168) ;  /* 0xfffffef000bc8947 */ /* 0x000fea000383ffff */
[----:B------:R-:W-:Y:S05]  /*11f10*/  BRA `(.L_x_13049) ;  /* 0x0000006000787947 */ /* 0x000fea0003800000 */
.L_x_13047:
        /* <DEDUP_REMOVED lines=18> */
.L_x_13169:
        /* <DEDUP_REMOVED lines=42> */
.L_x_13175:
        /* <DEDUP_REMOVED lines=12> */
.L_x_13174:
[----:B------:R-:W-:Y:S05]  /*123a0*/  BSYNC B0 ;  /* 0x0000000000007941 */ /* 0x000fea0003800000 */
.L_x_13173:
        /* <DEDUP_REMOVED lines=21> */
.L_x_13171:
        /* <DEDUP_REMOVED lines=13> */
[----:B------:R-:W-:-:S06]  /*125d0*/  IADD3 R16, R19, -0x1, RZ ;  /* 0xffffffff13107810 */ /* 0x000fcc0007ffe0ff */
[----:B------:R2:W3:Y:S02]  /*125e0*/  SHFL.IDX PT, R16, R7, R16, 0x1f ;  /* 0x00001f1007107589 */ /* 0x0004e400000e0000 */
.L_x_13176:
        /* <DEDUP_REMOVED lines=9> */
[----:B------:R-:W-:Y:S01]  /*12680*/  IMAD.HI.U32 R2, R3, R7, R2 ;  /* 0x0000000703027227 */ /* 0x000fe200078e0002 */
[----:B------:R-:W-:-:S03]  /*12690*/  MOV R3, R6 ;  /* 0x0000000600037202 */ /* 0x000fc60000000f00 */
        /* <DEDUP_REMOVED lines=12> */
[----:B------:R-:W-:-:S04]  /*12760*/  @!P1 LOP3.LUT R2, RZ, R0, RZ, 0x33, !PT ;  /* 0x00000000ff029212 */ /* 0x000fc800078e33ff */
[----:B------:R-:W-:Y:S01]  /*12770*/  MOV R18, R2 ;  /* 0x0000000200127202 */ /* 0x000fe20000000f00 */
[----:B------:R-:W-:-:S04]  /*12780*/  IMAD.MOV R17, RZ, RZ, -R2 ;  /* 0x000000ffff117224 */ /* 0x000fc800078e0a02 */
[----:B------:R-:W-:Y:S01]  /*12790*/  IMAD R17, R0, R17, R9 ;  /* 0x0000001100117224 */ /* 0x000fe200078e0209 */
[----:B------:R-:W-:Y:S06]  /*127a0*/  BRA `(.L_x_13177) ;  /* 0x00000000000c7947 */ /* 0x000fec0003800000 */
.L_x_13172:
[----:B------:R-:W-:Y:S02]  /*127b0*/  IMAD.MOV.U32 R17, RZ, RZ, RZ ;  /* 0x000000ffff117224 */ /* 0x000fe400078e00ff */
[----:B------:R-:W-:Y:S02]  /*127c0*/  IMAD.U32 R16, RZ, RZ, UR6 ;  /* 0x00000006ff107e24 */ /* 0x000fe4000f8e00ff */
[----:B------:R-:W-:-:S07]  /*127d0*/  IMAD.MOV.U32 R18, RZ, RZ, RZ ;  /* 0x000000ffff127224 */ /* 0x000fce00078e00ff */
.L_x_13177:
[----:B------:R-:W-:-:S13]  /*127e0*/  ISETP.NE.AND P0, PT, R5, RZ, PT ;  /* 0x000000ff0500720c */ /* 0x000fda0003f05270 */
[----:B------:R-:W0:Y:S01]  /*127f0*/  @!P0 S2R R3, SR_CgaCtaId ;  /* 0x0000000000038919 */ /* 0x000e220000008800 */
[----:B------:R-:W-:-:S04]  /*12800*/  @!P0 MOV R0, 0x400 ;  /* 0x0000040000008802 */ /* 0x000fc80000000f00 */
[----:B0-----:R-:W-:-:S05]  /*12810*/  @!P0 LEA R0, R3, R0, 0x18 ;  /* 0x0000000003008211 */ /* 0x001fca00078ec0ff */
[----:B------:R2:W-:Y:S01]  /*12820*/  @!P0 STS.128 [R0+0x308d0], R16 ;  /* 0x0308d01000008388 */ /* 0x0005e20000000c00 */
[----:B------:R-:W-:Y:S06]  /*12830*/  BAR.ARV 0x5, 0x200 ;  /* 0x0148000000007b1d */ /* 0x000fec0000002000 */
.L_x_13170:
[----:B------:R3:W-:Y:S01]  /*12840*/  STL [R1+0x24], RZ ;  /* 0x000024ff01007387 */ /* 0x0007e20000100800 */
[----:B------:R-:W-:Y:S01]  /*12850*/  ULDC UR4, c[0x0][0xc3c] ;  /* 0x00030f0000047ab9 */ /* 0x000fe20000000800 */
[----:B------:R-:W-:Y:S01]  /*12860*/  MOV R26, 0x1 ;  /* 0x00000001001a7802 */ /* 0x000fe20000000f00 */
[----:B------:R-:W-:Y:S01]  /*12870*/  IMAD.MOV.U32 R23, RZ, RZ, RZ ;  /* 0x000000ffff177224 */ /* 0x000fe200078e00ff */
[----:B-1----:R-:W-:-:S13]  /*12880*/  ISETP.GE.AND P0, PT, R19, UR4, PT ;  /* 0x0000000413007c0c */ /* 0x002fda000bf06270 */
[----:B---3--:R-:W-:Y:S05]  /*12890*/  @P0 BRA `(.L_x_13178) ;  /* 0x00000054003c0947 */ /* 0x008fea0003800000 */
[----:B------:R-:W1:Y:S01]  /*128a0*/  S2R R5, SR_TID.X ;  /* 0x0000000000057919 */ /* 0x000e620000002100 */
[----:B------:R-:W3:Y:S01]  /*128b0*/  S2UR UR5, SR_CgaCtaId ;  /* 0x00000000000579c3 */ /* 0x000ee20000008800 */
[----:B------:R-:W-:Y:S01]  /*128c0*/  UMOV UR4, 0x400 ;  /* 0x0000040000047882 */ /* 0x000fe20000000000 */
[----:B------:R-:W-:Y:S01]  /*128d0*/  BSSY B8, `(.L_x_13178) ;  /* 0x000054b000087945 */ /* 0x000fe20003800000 */
[----:B------:R-:W-:Y:S01]  /*128e0*/  IMAD.MOV.U32 R26, RZ, RZ, 0x1 ;  /* 0x00000001ff1a7424 */ /* 0x000fe200078e00ff */
[----:B------:R-:W-:Y:S01]  /*128f0*/  ULDC.64 UR38, c[0x0][0x198] ;  /* 0x0000660000267ab9 */ /* 0x000fe20000000a00 */
[----:B------:R-:W-:Y:S01]  /*12900*/  IMAD.MOV.U32 R23, RZ, RZ, RZ ;  /* 0x000000ffff177224 */ /* 0x000fe200078e00ff */
[----:B------:R-:W-:Y:S01]  /*12910*/  ULDC UR36, c[0x0][0xc] ;  /* 0x0000030000247ab9 */ /* 0x000fe20000000800 */
[----:B------:R-:W-:Y:S01]  /*12920*/  IMAD.MOV.U32 R29, RZ, RZ, RZ ;  /* 0x000000ffff1d7224 */ /* 0x000fe200078e00ff */
        /* <DEDUP_REMOVED lines=8> */
[----:B------:R-:W-:Y:S02]  /*129b0*/  LOP3.LUT R3, R2, 0x200, R3, 0xf8, !PT ;  /* 0x0000020002037812 */ /* 0x000fe400078ef803 */
[----:B------:R-:W-:Y:S02]  /*129c0*/  SHF.L.U32 R2, R5, 0x4, RZ ;  /* 0x0000000405027819 */ /* 0x000fe400000006ff */
[----:B------:R-:W-:Y:S01]  /*129d0*/  MOV R5, 0x1 ;  /* 0x0000000100057802 */ /* 0x000fe20000000f00 */
[----:B------:R-:W-:Y:S01]  /*129e0*/  IMAD R0, R3, 0x2, R22 ;  /* 0x0000000203007824 */ /* 0x000fe200078e0216 */
[----:B------:R-:W-:-:S03]  /*129f0*/  LOP3.LUT R2, R4, 0x70, R2, 0xf8, !PT ;  /* 0x0000007004027812 */ /* 0x000fc600078ef802 */
[----:B------:R0:W-:Y:S04]  /*12a00*/  STL [R1+0x4], R5 ;  /* 0x0000040501007387 */ /* 0x0001e80000100800 */
[----:B------:R0:W-:Y:S04]  /*12a10*/  STL [R1+0xc], R0 ;  /* 0x00000c0001007387 */ /* 0x0001e80000100800 */
[----:B------:R0:W-:Y:S02]  /*12a20*/  STL [R1+0x24], RZ ;  /* 0x000024ff01007387 */ /* 0x0001e40000100800 */
.L_x_13300:
[----:B-1----:R-:W1:Y:S02]  /*12a30*/  LDC.64 R2, c[0x0][0xc88] ;  /* 0x00032200ff027b82 */ /* 0x002e640000000a00 */
[----:B-1----:R-:W-:-:S05]  /*12a40*/  IMAD.WIDE R2, R19, 0x4, R2 ;  /* 0x0000000413027825 */ /* 0x002fca00078e0202 */
[----:B0-----:R-:W0:Y:S01]  /*12a50*/  LDG.E R13, desc[UR56][R2.64] ;  /* 0x00000038020d7981 */ /* 0x001e22000c1e1900 */
[----:B------:R-:W-:Y:S05]  /*12a60*/  YIELD ;  /* 0x0000000000007946 */ /* 0x000fea0003800000 */
[----:B------:R-:W-:Y:S01]  /*12a70*/  ULDC.64 UR4, c[0x0][0xa28] ;  /* 0x00028a0000047ab9 */ /* 0x000fe20000000a00 */
[----:B------:R-:W-:Y:S01]  /*12a80*/  ULDC.64 UR6, c[0x0][0xa00] ;  /* 0x0002800000067ab9 */ /* 0x000fe20000000a00 */
[----:B------:R-:W-:Y:S02]  /*12a90*/  ISETP.NE.U32.AND P0, PT, RZ, UR4, PT ;  /* 0x00000004ff007c0c */ /* 0x000fe4000bf05070 */
[----:B------:R-:W-:Y:S01]  /*12aa0*/  CS2R R8, SRZ ;  /* 0x0000000000087805 */ /* 0x000fe2000001ff00 */
[----:B------:R-:W-:Y:S01]  /*12ab0*/  ULDC.64 UR8, c[0x0][0xa18] ;  /* 0x0002860000087ab9 */ /* 0x000fe20000000a00 */
[----:B------:R-:W-:-:S02]  /*12ac0*/  ISETP.NE.AND.EX P1, PT, RZ, UR5, PT, P0 ;  /* 0x00000005ff007c0c */ /* 0x000fc4000bf25300 */
[----:B------:R-:W-:-:S04]  /*12ad0*/  ISETP.NE.U32.AND P0, PT, RZ, UR6, PT ;  /* 0x00000006ff007c0c */ /* 0x000fc8000bf05070 */
[----:B------:R-:W-:Y:S02]  /*12ae0*/  ISETP.NE.AND.EX P0, PT, RZ, UR7, PT, P0 ;  /* 0x00000007ff007c0c */ /* 0x000fe4000bf05300 */
[----:B0-----:R-:W-:Y:S01]  /*12af0*/  SHF.R.S32.HI R0, RZ, 0x1f, R13 ;  /* 0x0000001fff007819 */ /* 0x001fe2000001140d */
[----:B------:R-:W-:-:S04]  /*12b00*/  IMAD.SHL.U32 R24, R13, 0x4, RZ ;  /* 0x000000040d187824 */ /* 0x000fc800078e00ff */
[C---:B------:R-:W-:Y:S01]  /*12b10*/  @P1 LEA R4, P2, R13.reuse, UR4, 0x2 ;  /* 0x000000040d041c11 */ /* 0x040fe2000f8410ff */
[----:B------:R-:W-:Y:S01]  /*12b20*/  STL [R1+0x10], R13 ;  /* 0x0000100d01007387 */ /* 0x000fe20000100800 */
[C-C-:B------:R-:W-:Y:S02]  /*12b30*/  SHF.L.U64.HI R12, R13.reuse, 0x2, R0.reuse ;  /* 0x000000020d0c7819 */ /* 0x140fe40000010200 */
[----:B------:R-:W-:Y:S01]  /*12b40*/  @P1 LEA.HI.X R5, R13, UR5, R0, 0x2, P2 ;  /* 0x000000050d051c11 */ /* 0x000fe200090f1400 */
[----:B------:R-:W-:Y:S01]  /*12b50*/  ULDC.64 UR4, c[0x0][0xa08] ;  /* 0x0002820000047ab9 */ /* 0x000fe20000000a00 */
[----:B------:R-:W-:Y:S01]  /*12b60*/  IADD3 R2, P2, R24, UR6, RZ ;  /* 0x0000000618027c10 */ /* 0x000fe2000ff5e0ff */
[----:B------:R0:W-:Y:S03]  /*12b70*/  STL [R1+0x30], R0 ;  /* 0x0000300001007387 */ /* 0x0001e60000100800 */
[----:B------:R-:W-:Y:S01]  /*12b80*/  IADD3.X R3, R12, UR7, RZ, P2, !PT ;  /* 0x000000070c037c10 */ /* 0x000fe200097fe4ff */
[----:B------:R-:W-:Y:S01]  /*12b90*/  ULDC.64 UR6, c[0x0][0xa10] ;  /* 0x0002840000067ab9 */ /* 0x000fe20000000a00 */
[----:B------:R-:W-:Y:S01]  /*12ba0*/  ISETP.NE.U32.AND P3, PT, RZ, UR8, PT ;  /* 0x00000008ff007c0c */ /* 0x000fe2000bf65070 */
[----:B------:R1:W5:Y:S04]  /*12bb0*/  @P1 LDG.E R8, desc[UR56][R4.64] ;  /* 0x0000003804081981 */ /* 0x000368000c1e1900 */
[----:B--2---:R-:W2:Y:S01]  /*12bc0*/  @P0 LDG.E R9, desc[UR56][R2.64] ;  /* 0x0000003802090981 */ /* 0x004ea2000c1e1900 */
[----:B------:R-:W-:-:S02]  /*12bd0*/  ISETP.NE.AND.EX P3, PT, RZ, UR9, PT, P3 ;  /* 0x00000009ff007c0c */ /* 0x000fc4000bf65330 */
[----:B------:R-:W-:Y:S01]  /*12be0*/  IADD3 R6, P4, R24, UR4, RZ ;  /* 0x0000000418067c10 */ /* 0x000fe2000ff9e0ff */
[----:B------:R-:W-:Y:S03]  /*12bf0*/  STL [R1+0x8], R12 ;  /* 0x0000080c01007387 */ /* 0x000fe60000100800 */
[----:B------:R-:W-:Y:S02]  /*12c00*/  IADD3.X R7, R12, UR5, RZ, P4, !PT ;  /* 0x000000050c077c10 */ /* 0x000fe4000a7fe4ff */
[----:B-1----:R-:W-:Y:S02]  /*12c10*/  IADD3 R4, P4, R24, UR6, RZ ;  /* 0x0000000618047c10 */ /* 0x002fe4000ff9e0ff */
[----:B------:R-:W-:Y:S02]  /*12c20*/  ISETP.NE.U32.AND P1, PT, RZ, UR4, PT ;  /* 0x00000004ff007c0c */ /* 0x000fe4000bf25070 */
[----:B------:R-:W-:Y:S01]  /*12c30*/  IADD3.X R5, R12, UR7, RZ, P4, !PT ;  /* 0x000000070c057c10 */ /* 0x000fe2000a7fe4ff */
[----:B------:R-:W-:Y:S01]  /*12c40*/  ULDC UR4, c[0x0][0x288] ;  /* 0x0000a20000047ab9 */ /* 0x000fe20000000800 */
[----:B------:R-:W-:-:S02]  /*12c50*/  ISETP.NE.U32.AND P2, PT, RZ, UR6, PT ;  /* 0x00000006ff007c0c */ /* 0x000fc4000bf45070 */
[----:B------:R-:W-:Y:S02]  /*12c60*/  @P3 IADD3 R10, P4, R24, UR8, RZ ;  /* 0x00000008180a3c10 */ /* 0x000fe4000ff9e0ff */
[----:B------:R-:W-:Y:S02]  /*12c70*/  ISETP.NE.AND.EX P1, PT, RZ, UR5, PT, P1 ;  /* 0x00000005ff007c0c */ /* 0x000fe4000bf25310 */
[----:B------:R-:W-:Y:S02]  /*12c80*/  ISETP.NE.AND.EX P2, PT, RZ, UR7, PT, P2 ;  /* 0x00000007ff007c0c */ /* 0x000fe4000bf45320 */
[----:B------:R-:W-:Y:S01]  /*12c90*/  @P3 IADD3.X R11, R12, UR9, RZ, P4, !PT ;  /* 0x000000090c0b3c10 */ /* 0x000fe2000a7fe4ff */
[----:B0-----:R-:W-:Y:S01]  /*12ca0*/  IMAD.MOV.U32 R0, RZ, RZ, RZ ;  /* 0x000000ffff007224 */ /* 0x001fe200078e00ff */
[----:B------:R-:W-:-:S07]  /*12cb0*/  MOV R28, RZ ;  /* 0x000000ff001c7202 */ /* 0x000fce0000000f00 */
[----:B------:R-:W5:Y:S04]  /*12cc0*/  @P1 LDG.E R28, desc[UR56][R6.64] ;  /* 0x00000038061c1981 */ /* 0x000f68000c1e1900 */
        /* <DEDUP_REMOVED lines=12> */
[----:B0-----:R-:W-:Y:S01]  /*12d90*/  MOV R10, UR4 ;  /* 0x00000004000a7c02 */ /* 0x001fe20008000f00 */
        /* <DEDUP_REMOVED lines=8> */
.L_x_13179:
[----:B------:R-:W-:Y:S01]  /*12e20*/  ULDC.64 UR4, c[0x0][0xa20] ;  /* 0x0002880000047ab9 */ /* 0x000fe20000000a00 */
[----:B-----5:R-:W-:Y:S01]  /*12e30*/  IMAD.IADD R28, R28, 0x1, R8 ;  /* 0x000000011c1c7824 */ /* 0x020fe200078e0208 */
[----:B------:R-:W-:Y:S01]  /*12e40*/  ISETP.NE.U32.AND P0, PT, RZ, UR4, PT ;  /* 0x00000004ff007c0c */ /* 0x000fe2000bf05070 */
[----:B------:R-:W-:-:S03]  /*12e50*/  IMAD.MOV.U32 R25, RZ, RZ, R13 ;  /* 0x000000ffff197224 */ /* 0x000fc600078e000d */
[----:B------:R-:W-:-:S13]  /*12e60*/  ISETP.NE.AND.EX P0, PT, RZ, UR5, PT, P0 ;  /* 0x00000005ff007c0c */ /* 0x000fda000bf05300 */
[----:B------:R-:W-:Y:S05]  /*12e70*/  @!P0 BRA `(.L_x_13180) ;  /* 0x0000000000108947 */ /* 0x000fea0003800000 */
[----:B0-----:R-:W-:-:S04]  /*12e80*/  IADD3 R2, P0, R24, UR4, RZ ;  /* 0x0000000418027c10 */ /* 0x001fc8000ff1e0ff */
[----:B------:R-:W-:-:S05]  /*12e90*/  IADD3.X R3, R12, UR5, RZ, P0, !PT ;  /* 0x000000050c037c10 */ /* 0x000fca00087fe4ff */
[----:B------:R0:W5:Y:S01]  /*12ea0*/  LDG.E R10, desc[UR56][R2.64] ;  /* 0x00000038020a7981 */ /* 0x000162000c1e1900 */
[----:B------:R-:W-:Y:S05]  /*12eb0*/  BRA `(.L_x_13181) ;  /* 0x0000000000107947 */ /* 0x000fea0003800000 */
.L_x_13180:
[----:B------:R-:W-:Y:S05]  /*12ec0*/  @!P1 BRA `(.L_x_13181) ;  /* 0x00000000000c9947 */ /* 0x000fea0003800000 */
[----:B------:R-:W2:Y:S04]  /*12ed0*/  LDG.E R10, desc[UR56][R6.64] ;  /* 0x00000038060a7981 */ /* 0x000ea8000c1e1900 */
[----:B------:R-:W2:Y:S02]  /*12ee0*/  LDG.E R6, desc[UR56][R6.64+0x4] ;  /* 0x0000043806067981 */ /* 0x000ea4000c1e1900 */
[----:B--2---:R-:W-:-:S07]  /*12ef0*/  IADD3 R10, -R10, R6, RZ ;  /* 0x000000060a0a7210 */ /* 0x004fce0007ffe1ff */
.L_x_13181:
[----:B0-----:R-:W2:Y:S01]  /*12f00*/  @P2 LDG.E R2, desc[UR56][R4.64] ;  /* 0x0000003804022981 */ /* 0x001ea2000c1e1900 */
[----:B-----5:R-:W-:-:S03]  /*12f10*/  IMAD.IADD R10, R10, 0x1, -R8 ;  /* 0x000000010a0a7824 */ /* 0x020fc600078e0a08 */
[----:B------:R-:W2:Y:S01]  /*12f20*/  @P2 LDG.E R4, desc[UR56][R4.64+0x4] ;  /* 0x0000043804042981 */ /* 0x000ea2000c1e1900 */
[----:B------:R-:W-:Y:S01]  /*12f30*/  BSSY B0, `(.L_x_13182) ;  /* 0x00000e2000007945 */ /* 0x000fe20003800000 */
[----:B--2---:R-:W-:-:S04]  /*12f40*/  @P2 IMAD.IADD R9, R4, 0x1, -R2 ;  /* 0x0000000104092824 */ /* 0x004fc800078e0a02 */
[----:B------:R-:W-:-:S05]  /*12f50*/  IMAD.IADD R3, R10, 0x1, R9 ;  /* 0x000000010a037824 */ /* 0x000fca00078e0209 */
[----:B------:R-:W-:Y:S01]  /*12f60*/  IADD3 R2, R3, 0xbf, RZ ;  /* 0x000000bf03027810 */ /* 0x000fe20007ffe0ff */
[----:B------:R0:W-:Y:S04]  /*12f70*/  STL [R1+0x34], R3 ;  /* 0x0000340301007387 */ /* 0x0001e80000100800 */
[----:B------:R-:W-:-:S05]  /*12f80*/  IMAD.HI R2, R2, 0x2aaaaaab, RZ ;  /* 0x2aaaaaab02027827 */ /* 0x000fca00078e02ff */
[----:B0-----:R-:W-:-:S04]  /*12f90*/  SHF.R.U32.HI R3, RZ, 0x1f, R2 ;  /* 0x0000001fff037819 */ /* 0x001fc80000011602 */
[----:B------:R-:W-:-:S05]  /*12fa0*/  LEA.HI.SX32 R4, R2, R3, 0x1b ;  /* 0x0000000302047211 */ /* 0x000fca00078fdaff */
[--C-:B------:R-:W-:Y:S02]  /*12fb0*/  IMAD R2, R4, 0xc0, -R10.reuse ;  /* 0x000000c004027824 */ /* 0x100fe400078e0a0a */
[----:B------:R-:W-:-:S03]  /*12fc0*/  IMAD.MOV R10, RZ, RZ, -R10 ;  /* 0x000000ffff0a7224 */ /* 0x000fc600078e0a0a */
[----:B------:R-:W-:Y:S02]  /*12fd0*/  VIMNMX R2, R2, R9, PT ;  /* 0x0000000902027248 */ /* 0x000fe40003fe0100 */
[----:B------:R-:W-:-:S04]  /*12fe0*/  VIMNMX R10, RZ, R10, !PT ;  /* 0x0000000aff0a7248 */ /* 0x000fc80007fe0100 */
[----:B------:R-:W-:Y:S01]  /*12ff0*/  ISETP.GT.AND P0, PT, R2, R10, PT ;  /* 0x0000000a0200720c */ /* 0x000fe20003f04270 */
[----:B------:R0:W-:-:S12]  /*13000*/  STL [R1+0x18], R4 ;  /* 0x0000180401007387 */ /* 0x0001d80000100800 */
[----:B0-----:R-:W-:Y:S02]  /*13010*/  @P0 VIADD R4, R2, 0xbf ;  /* 0x000000bf02040836 */ /* 0x001fe40000000000 */
[----:B------:R-:W-:-:S04]  /*13020*/  IMAD.WIDE.U32 R2, R10, -0x55555555, RZ ;  /* 0xaaaaaaab0a027825 */ /* 0x000fc800078e00ff */
[----:B------:R-:W-:Y:S01]  /*13030*/  @P0 IMAD.HI R2, R4, 0x2aaaaaab, RZ ;  /* 0x2aaaaaab04020827 */ /* 0x000fe200078e02ff */
[----:B------:R-:W-:-:S04]  /*13040*/  SHF.R.U32.HI R3, RZ, 0x7, R3 ;  /* 0x00000007ff037819 */ /* 0x000fc80000011603 */
[----:B------:R-:W-:Y:S01]  /*13050*/  @P0 SHF.R.U32.HI R5, RZ, 0x1f, R2 ;  /* 0x0000001fff050819 */ /* 0x000fe20000011602 */
[----:B------:R-:W-:-:S03]  /*13060*/  IMAD.MOV.U32 R4, RZ, RZ, R3 ;  /* 0x000000ffff047224 */ /* 0x000fc600078e0003 */
[----:B------:R-:W-:-:S04]  /*13070*/  @P0 LEA.HI.SX32 R4, R2, R5, 0x1b ;  /* 0x0000000502040211 */ /* 0x000fc800078fdaff */
[----:B------:R-:W-:Y:S02]  /*13080*/  ISETP.GT.AND P1, PT, R4, R3, PT ;  /* 0x000000030400720c */ /* 0x000fe40003f24270 */
[----:B------:R-:W-:-:S11]  /*13090*/  PLOP3.LUT P0, PT, PT, PT, PT, 0x80, 0x0 ;  /* 0x000000000000781c */ /* 0x000fd60003f0f070 */
        /* <DEDUP_REMOVED lines=8> */
.L_x_13343:
[----:B-1----:R-:W-:Y:S02]  /*13120*/  ISETP.NE.AND P0, PT, R14, RZ, PT ;  /* 0x000000ff0e00720c */ /* 0x002fe40003f05270 */
[----:B------:R-:W-:-:S11]  /*13130*/  PLOP3.LUT P6, PT, PT, PT, PT, 0x8, 0x0 ;  /* 0x000000000000781c */ /* 0x000fd60003fce170 */
[----:B------:R-:W-:Y:S05]  /*13140*/  @P0 BRA `(.L_x_13185) ;  /* 0x00000000000c0947 */ /* 0x000fea0003800000 */
[----:B------:R-:W-:-:S03]  /*13150*/  UMOV UR4, 0xffffffff ;  /* 0xffffffff00047882 */ /* 0x000fc60000000000 */
[----:B------:R-:W-:Y:S05]  /*13160*/  BRA.DIV UR4, `(.L_x_13186) ;  /* 0x0000005e04087947 */ /* 0x000fea000b800000 */
[----:B------:R-:W-:-:S13]  /*13170*/  ELECT P6, URZ, PT ;  /* 0x00000000003f782f */ /* 0x000fda00038c0000 */
.L_x_13185:
[----:B0-----:R-:W2:Y:S01]  /*13180*/  LDL R5, [R1+0x24] ;  /* 0x0000240001057983 */ /* 0x001ea20000100800 */
[----:B------:R-:W-:Y:S01]  /*13190*/  BSSY B1, `(.L_x_13187) ;  /* 0x0000008000017945 */ /* 0x000fe20003800000 */
[----:B--2---:R-:W-:-:S04]  /*131a0*/  IADD3 R5, R5, 0x1, RZ ;  /* 0x0000000105057810 */ /* 0x004fc80007ffe0ff */
[----:B------:R-:W-:-:S04]  /*131b0*/  LEA.HI R6, R5, R5, RZ, 0x1 ;  /* 0x0000000505067211 */ /* 0x000fc800078f08ff */
[----:B------:R-:W-:-:S05]  /*131c0*/  LOP3.LUT R6, R6, 0xfffffffe, RZ, 0xc0, !PT ;  /* 0xfffffffe06067812 */ /* 0x000fca00078ec0ff */
[----:B------:R-:W-:-:S05]  /*131d0*/  IMAD.IADD R5, R5, 0x1, -R6 ;  /* 0x0000000105057824 */ /* 0x000fca00078e0a06 */
[----:B------:R-:W-:-:S04]  /*131e0*/  SHF.L.U32 R5, R5, 0x1f, RZ ;  /* 0x0000001f05057819 */ /* 0x000fc800000006ff */
[----:B------:R-:W0:Y:S02]  /*131f0*/  SYNCS.PHASECHK.TRANS64.TRYWAIT P0, [R22+URZ+0x30820], R5 ;  /* 0x03082005160075a7 */ /* 0x000e24000800017f */
[----:B0-----:R-:W-:Y:S05]  /*13200*/  @!P0 BRA `(.L_x_13188) ;  /* 0x0000005c00008947 */ /* 0x001fea0003800000 */
.L_x_13346:
[----:B------:R-:W-:Y:S05]  /*13210*/  BSYNC B1 ;  /* 0x0000000000017941 */ /* 0x000fea0003800000 */
.L_x_13187:
[----:B------:R-:W-:Y:S04]  /*13220*/  BSSY B1, `(.L_x_13189) ;  /* 0x000004e000017945 */ /* 0x000fe80003800000 */
[----:B------:R-:W-:Y:S05]  /*13230*/  @!P6 BRA `(.L_x_13190) ;  /* 0x000000040030e947 */ /* 0x000fea0003800000 */
[----:B------:R-:W0:Y:S01]  /*13240*/  LDL R8, [R1+0x4] ;  /* 0x0000040001087983 */ /* 0x000e220000100800 */
[----:B------:R-:W1:Y:S02]  /*13250*/  S2R R6, SR_TID.X ;  /* 0x0000000000067919 */ /* 0x000e640000002100 */
[----:B-1----:R-:W-:Y:S01]  /*13260*/  LOP3.LUT R7, R6, 0x7f, RZ, 0xc0, !PT ;  /* 0x0000007f06077812 */ /* 0x002fe200078ec0ff */
[----:B------:R-:W-:Y:S01]  /*13270*/  IMAD R6, R29, 0x8, R22 ;  /* 0x000000081d067824 */ /* 0x000fe200078e0216 */
[----:B------:R-:W-:Y:S02]  /*13280*/  BSSY B2, `(.L_x_13191) ;  /* 0x0000005000027945 */ /* 0x000fe40003800000 */
[----:B------:R-:W-:Y:S02]  /*13290*/  ISETP.NE.AND P1, PT, R7, RZ, PT ;  /* 0x000000ff0700720c */ /* 0x000fe40003f25270 */
[----:B0-----:R-:W-:-:S04]  /*132a0*/  SHF.L.U32 R5, R8, 0x1f, RZ ;  /* 0x0000001f08057819 */ /* 0x001fc800000006ff */
[----:B------:R-:W0:Y:S02]  /*132b0*/  SYNCS.PHASECHK.TRANS64.TRYWAIT P0, [R6+URZ+0x308a0], R5 ;  /* 0x0308a005060075a7 */ /* 0x000e24000800017f */
[----:B0-----:R-:W-:Y:S05]  /*132c0*/  @!P0 BRA `(.L_x_13192) ;  /* 0x0000005800e48947 */ /* 0x001fea0003800000 */
.L_x_13347:
[----:B------:R-:W-:Y:S05]  /*132d0*/  BSYNC B2 ;  /* 0x0000000000027941 */ /* 0x000fea0003800000 */
.L_x_13191:
[----:B------:R-:W-:Y:S04]  /*132e0*/  BSSY B2, `(.L_x_13193) ;  /* 0x0000009000027945 */ /* 0x000fe80003800000 */
        /* <DEDUP_REMOVED lines=8> */
.L_x_13194:
[----:B------:R-:W-:Y:S05]  /*13370*/  BSYNC B2 ;  /* 0x0000000000027941 */ /* 0x000fea0003800000 */
.L_x_13193:
[----:B------:R-:W-:Y:S01]  /*13380*/  MOV R11, RZ ;  /* 0x000000ff000b7202 */ /* 0x000fe20000000f00 */
[----:B------:R-:W-:Y:S01]  /*13390*/  IMAD R7, R4, 0xc0, R0 ;  /* 0x000000c004077824 */ /* 0x000fe200078e0200 */
[----:B------:R-:W-:Y:S01]  /*133a0*/  UIADD3 UR4, UP0, UR38, 0x570, URZ ;  /* 0x0000057026047890 */ /* 0x000fe2000ff1e03f */
[----:B------:R-:W-:Y:S01]  /*133b0*/  IMAD R10, R29, 0x6000, R22 ;  /* 0x000060001d0a7824 */ /* 0x000fe200078e0216 */
[----:B------:R-:W-:Y:S01]  /*133c0*/  R2UR UR10, R11 ;  /* 0x000000000b0a72ca */ /* 0x000fe200000e0000 */
[----:B------:R-:W-:Y:S01]  /*133d0*/  VIADD R7, R7, 0xffffff40 ;  /* 0xffffff4007077836 */ /* 0x000fe20000000000 */
[----:B------:R-:W-:Y:S01]  /*133e0*/  PLOP3.LUT P0, PT, PT, PT, PT, 0x80, 0x0 ;  /* 0x000000000000781c */ /* 0x000fe20003f0f070 */
[----:B------:R-:W-:Y:S01]  /*133f0*/  VIADD R8, R6, 0x30890 ;  /* 0x0003089006087836 */ /* 0x000fe20000000000 */
[----:B------:R-:W-:Y:S01]  /*13400*/  UIADD3.X UR5, URZ, UR39, URZ, UP0, !UPT ;  /* 0x000000273f057290 */ /* 0x000fe200087fe43f */
[----:B------:R-:W-:Y:S01]  /*13410*/  VIADD R9, R10, 0x12400 ;  /* 0x000124000a097836 */ /* 0x000fe20000000000 */
[----:B------:R-:W-:Y:S01]  /*13420*/  UMOV UR6, 0x0 ;  /* 0x0000000000067882 */ /* 0x000fe20000000000 */
[----:B------:R-:W-:-:S09]  /*13430*/  UMOV UR7, 0x12f00000 ;  /* 0x12f0000000077882 */ /* 0x000fd20000000000 */
.L_x_13195:
        /* <DEDUP_REMOVED lines=13> */
.L_x_13348:
[----:B------:R-:W-:Y:S05]  /*13510*/  BSYNC B2 ;  /* 0x0000000000027941 */ /* 0x000fea0003800000 */
.L_x_13196:
[----:B------:R-:W-:Y:S01]  /*13520*/  BSSY B2, `(.L_x_13198) ;  /* 0x000000b000027945 */ /* 0x000fe20003800000 */
[----:B------:R-:W-:Y:S01]  /*13530*/  MOV R8, 0x0 ;  /* 0x0000000000087802 */ /* 0x000fe20000000f00 */
[----:B------:R-:W-:Y:S02]  /*13540*/  IMAD.MOV.U32 R9, RZ, RZ, 0x12f00000 ;  /* 0x12f00000ff097424 */ /* 0x000fe400078e00ff */
[----:B------:R-:W-:Y:S05]  /*13550*/  @P1 BRA `(.L_x_13199) ;  /* 0x00000000001c1947 */ /* 0x000fea0003800000 */
[----:B------:R-:W2:Y:S01]  /*13560*/  S2R R12, SR_TID.X ;  /* 0x00000000000c7919 */ /* 0x000ea20000002100 */
[----:B01----:R-:W-:-:S04]  /*13570*/  IMAD.MOV.U32 R5, RZ, RZ, 0x6000 ;  /* 0x00006000ff057424 */ /* 0x003fc800078e00ff */
[----:B------:R3:W-:Y:S01]  /*13580*/  SYNCS.ARRIVE.TRANS64 RZ, [R6+URZ+0x308b0], R5 ;  /* 0x0308b00506ff79a7 */ /* 0x0007e2000800003f */
[----:B--2---:R-:W-:-:S04]  /*13590*/  LOP3.LUT R12, R12, 0x1f, RZ, 0xc0, !PT ;  /* 0x0000001f0c0c7812 */ /* 0x004fc800078ec0ff */
[----:B------:R-:W-:-:S13]  /*135a0*/  ISETP.NE.AND P0, PT, R12, RZ, PT ;  /* 0x000000ff0c00720c */ /* 0x000fda0003f05270 */
[----:B---3--:R-:W-:Y:S05]  /*135b0*/  @!P0 BRA `(.L_x_13199) ;  /* 0x0000000000048947 */ /* 0x008fea0003800000 */
[----:B------:R-:W-:Y:S01]  /*135c0*/  BPT.TRAP 0x1 ;  /* 0x000000040000795c */ /* 0x000fe20000300000 */
.L_x_13199:
[----:B------:R-:W-:Y:S05]  /*135d0*/  BSYNC B2 ;  /* 0x0000000000027941 */ /* 0x000fea0003800000 */
.L_x_13198:
[----:B------:R-:W-:Y:S01]  /*135e0*/  R2UR UR10, R11 ;  /* 0x000000000b0a72ca */ /* 0x000fe200000e0000 */
[----:B------:R-:W-:Y:S01]  /*135f0*/  UIADD3 UR4, UP0, UR38, 0x670, URZ ;  /* 0x0000067026047890 */ /* 0x000fe2000ff1e03f */
[----:B------:R-:W-:Y:S01]  /*13600*/  R2UR UR6, R8 ;  /* 0x00000000080672ca */ /* 0x000fe200000e0000 */
[----:B------:R-:W-:Y:S01]  /*13610*/  VIADD R10, R10, 0x400 ;  /* 0x000004000a0a7836 */ /* 0x000fe20000000000 */
[----:B------:R-:W-:Y:S01]  /*13620*/  R2UR UR7, R9 ;  /* 0x00000000090772ca */ /* 0x000fe200000e0000 */
[----:B------:R-:W-:Y:S01]  /*13630*/  UIADD3.X UR5, URZ, UR39, URZ, UP0, !UPT ;  /* 0x000000273f057290 */ /* 0x000fe200087fe43f */
[----:B------:R-:W-:Y:S02]  /*13640*/  PLOP3.LUT P0, PT, PT, PT, PT, 0x80, 0x0 ;  /* 0x000000000000781c */ /* 0x000fe40003f0f070 */
[----:B01----:R-:W-:-:S11]  /*13650*/  IADD3 R6, R6, 0x308b0, RZ ;  /* 0x000308b006067810 */ /* 0x003fd60007ffe0ff */
.L_x_13200:
        /* <DEDUP_REMOVED lines=10> */
.L_x_13190:
[----:B------:R-:W-:Y:S05]  /*13700*/  BSYNC B1 ;  /* 0x0000000000017941 */ /* 0x000fea0003800000 */
.L_x_13189:
[----:B------:R-:W2:Y:S01]  /*13710*/  LDL.LU R8, [R1+0x4] ;  /* 0x0000040001087983 */ /* 0x000ea20000300800 */
[----:B------:R-:W-:Y:S01]  /*13720*/  VIADD R29, R29, 0x1 ;  /* 0x000000011d1d7836 */ /* 0x000fe20000000000 */
[----:B------:R-:W-:Y:S01]  /*13730*/  PLOP3.LUT P0, PT, PT, PT, PT, 0x8, 0x0 ;  /* 0x000000000000781c */ /* 0x000fe20003f0e170 */
[----:B------:R-:W-:-:S03]  /*13740*/  VIADD R4, R4, 0xfffffffe ;  /* 0xfffffffe04047836 */ /* 0x000fc60000000000 */
[C---:B------:R-:W-:Y:S02]  /*13750*/  ISETP.NE.AND P1, PT, R29.reuse, 0x2, PT ;  /* 0x000000021d00780c */ /* 0x040fe40003f25270 */
[----:B------:R-:W-:Y:S02]  /*13760*/  ISETP.GE.AND P2, PT, R4, R3, PT ;  /* 0x000000030400720c */ /* 0x000fe40003f46270 */
[----:B0-----:R-:W-:Y:S02]  /*13770*/  SEL R5, RZ, 0x1, P1 ;  /* 0x00000001ff057807 */ /* 0x001fe40000800000 */
[----:B------:R-:W-:Y:S02]  /*13780*/  SEL R29, R29, RZ, P1 ;  /* 0x000000ff1d1d7207 */ /* 0x000fe40000800000 */
[----:B--2---:R-:W-:-:S05]  /*13790*/  LOP3.LUT R8, R8, R5, RZ, 0x3c, !PT ;  /* 0x0000000508087212 */ /* 0x004fca00078e3cff */
[----:B------:R0:W-:Y:S02]  /*137a0*/  STL [R1+0x4], R8 ;  /* 0x0000040801007387 */ /* 0x0001e40000100800 */
[----:B------:R-:W-:Y:S05]  /*137b0*/  @!P2 BRA `(.L_x_13183) ;  /* 0x000000040064a947 */ /* 0x000fea0003800000 */
.L_x_13213:
[----:B------:R-:W-:Y:S05]  /*137c0*/  YIELD ;  /* 0x0000000000007946 */ /* 0x000fea0003800000 */
[----:B------:R-:W-:Y:S04]  /*137d0*/  BSSY B1, `(.L_x_13201) ;  /* 0x000004d000017945 */ /* 0x000fe80003800000 */
[----:B-1----:R-:W-:Y:S05]  /*137e0*/  @!P6 BRA `(.L_x_13202) ;  /* 0x00000004002ce947 */ /* 0x002fea0003800000 */
[----:B------:R-:W2:Y:S01]  /*137f0*/  LDL R6, [R1+0x4] ;  /* 0x0000040001067983 */ /* 0x000ea20000100800 */
[----:B------:R-:W1:Y:S02]  /*13800*/  S2R R5, SR_TID.X ;  /* 0x0000000000057919 */ /* 0x000e640000002100 */
[----:B-1----:R-:W-:Y:S01]  /*13810*/  LOP3.LUT R7, R5, 0x7f, RZ, 0xc0, !PT ;  /* 0x0000007f05077812 */ /* 0x002fe200078ec0ff */
[----:B------:R-:W-:Y:S01]  /*13820*/  IMAD R5, R29, 0x8, R22 ;  /* 0x000000081d057824 */ /* 0x000fe200078e0216 */
[----:B------:R-:W-:Y:S02]  /*13830*/  BSSY B2, `(.L_x_13203) ;  /* 0x0000005000027945 */ /* 0x000fe40003800000 */
[----:B------:R-:W-:Y:S02]  /*13840*/  ISETP.NE.AND P2, PT, R7, RZ, PT ;  /* 0x000000ff0700720c */ /* 0x000fe40003f45270 */
[----:B--2---:R-:W-:-:S04]  /*13850*/  SHF.L.U32 R6, R6, 0x1f, RZ ;  /* 0x0000001f06067819 */ /* 0x004fc800000006ff */
[----:B------:R-:W1:Y:S02]  /*13860*/  SYNCS.PHASECHK.TRANS64.TRYWAIT P1, [R5+URZ+0x308a0], R6 ;  /* 0x0308a006050075a7 */ /* 0x000e64000802017f */
[----:B-1----:R-:W-:Y:S05]  /*13870*/  @!P1 BRA `(.L_x_13204) ;  /* 0x0000005400a09947 */ /* 0x002fea0003800000 */
.L_x_13349:
[----:B------:R-:W-:Y:S05]  /*13880*/  BSYNC B2 ;  /* 0x0000000000027941 */ /* 0x000fea0003800000 */
.L_x_13203:
[----:B------:R-:W-:Y:S04]  /*13890*/  BSSY B2, `(.L_x_13205) ;  /* 0x0000009000027945 */ /* 0x000fe80003800000 */
[----:B------:R-:W-:Y:S05]  /*138a0*/  @P2 BRA `(.L_x_13206) ;  /* 0x00000000001c2947 */ /* 0x000fea0003800000 */
[----:B------:R-:W0:Y:S02]  /*138b0*/  S2R R7, SR_TID.X ;  /* 0x0000000000077919 */ /* 0x000e240000002100 */
[----:B0-----:R-:W-:Y:S02]  /*138c0*/  LOP3.LUT R8, R7, 0x1f, RZ, 0xc0, !PT ;  /* 0x0000001f07087812 */ /* 0x001fe400078ec0ff */
[----:B------:R-:W-:Y:S02]  /*138d0*/  MOV R7, 0x6000 ;  /* 0x0000600000077802 */ /* 0x000fe40000000f00 */
[----:B------:R-:W-:Y:S02]  /*138e0*/  ISETP.NE.AND P1, PT, R8, RZ, PT ;  /* 0x000000ff0800720c */ /* 0x000fe40003f25270 */
[----:B------:R2:W-:Y:S11]  /*138f0*/  SYNCS.ARRIVE.TRANS64 RZ, [R5+URZ+0x30890], R7 ;  /* 0x0308900705ff79a7 */ /* 0x0005f6000800003f */
[----:B--2---:R-:W-:Y:S05]  /*13900*/  @!P1 BRA `(.L_x_13206) ;  /* 0x0000000000049947 */ /* 0x004fea0003800000 */
[----:B------:R-:W-:Y:S01]  /*13910*/  BPT.TRAP 0x1 ;  /* 0x000000040000795c */ /* 0x000fe20000300000 */
.L_x_13206:
[----:B------:R-:W-:Y:S05]  /*13920*/  BSYNC B2 ;  /* 0x0000000000027941 */ /* 0x000fea0003800000 */
.L_x_13205:
[----:B------:R-:W-:Y:S01]  /*13930*/  IMAD.MOV.U32 R11, RZ, RZ, RZ ;  /* 0x000000ffff0b7224 */ /* 0x000fe200078e00ff */
[----:B------:R-:W-:Y:S01]  /*13940*/  UIADD3 UR4, UP0, UR38, 0x570, URZ ;  /* 0x0000057026047890 */ /* 0x000fe2000ff1e03f */
[----:B------:R-:W-:Y:S01]  /*13950*/  IMAD R7, R29, 0x6000, R22 ;  /* 0x000060001d077824 */ /* 0x000fe200078e0216 */
[----:B------:R-:W-:Y:S01]  /*13960*/  PLOP3.LUT P1, PT, PT, PT, PT, 0x80, 0x0 ;  /* 0x000000000000781c */ /* 0x000fe20003f2f070 */
[----:B0-----:R-:W-:Y:S01]  /*13970*/  IMAD R8, R4, 0xc0, R0 ;  /* 0x000000c004087824 */ /* 0x001fe200078e0200 */
[----:B------:R-:W-:Y:S01]  /*13980*/  R2UR UR10, R11 ;  /* 0x000000000b0a72ca */ /* 0x000fe200000e0000 */
[----:B------:R-:W-:Y:S01]  /*13990*/  VIADD R9, R5, 0x30890 ;  /* 0x0003089005097836 */ /* 0x000fe20000000000 */
[----:B------:R-:W-:Y:S01]  /*139a0*/  UIADD3.X UR5, URZ, UR39, URZ, UP0, !UPT ;  /* 0x000000273f057290 */ /* 0x000fe200087fe43f */
[----:B------:R-:W-:Y:S01]  /*139b0*/  VIADD R10, R7, 0x12400 ;  /* 0x00012400070a7836 */ /* 0x000fe20000000000 */
[----:B------:R-:W-:Y:S01]  /*139c0*/  UMOV UR6, 0x0 ;  /* 0x0000000000067882 */ /* 0x000fe20000000000 */
[----:B------:R-:W-:-:S10]  /*139d0*/  UMOV UR7, 0x12f00000 ;  /* 0x12f0000000077882 */ /* 0x000fd40000000000 */
.L_x_13207:
        /* <DEDUP_REMOVED lines=13> */
.L_x_13350:
[----:B------:R-:W-:Y:S05]  /*13ab0*/  BSYNC B2 ;  /* 0x0000000000027941 */ /* 0x000fea0003800000 */
.L_x_13208:
        /* <DEDUP_REMOVED lines=11> */
.L_x_13211:
[----:B------:R-:W-:Y:S05]  /*13b70*/  BSYNC B2 ;  /* 0x0000000000027941 */ /* 0x000fea0003800000 */
.L_x_13210:
        /* <DEDUP_REMOVED lines=8> */
.L_x_13212:
        /* <DEDUP_REMOVED lines=10> */
.L_x_13202:
[----:B------:R-:W-:Y:S05]  /*13ca0*/  BSYNC B1 ;  /* 0x0000000000017941 */ /* 0x000fea0003800000 */
.L_x_13201:
[----:B------:R-:W2:Y:S01]  /*13cb0*/  LDL.LU R6, [R1+0x4] ;  /* 0x0000040001067983 */ /* 0x000ea20000300800 */
[----:B------:R-:W-:Y:S01]  /*13cc0*/  VIADD R29, R29, 0x1 ;  /* 0x000000011d1d7836 */ /* 0x000fe20000000000 */
[C---:B------:R-:W-:Y:S01]  /*13cd0*/  ISETP.GT.AND P2, PT, R4.reuse, R3, PT ;  /* 0x000000030400720c */ /* 0x040fe20003f44270 */
[----:B------:R-:W-:-:S03]  /*13ce0*/  VIADD R4, R4, 0xffffffff ;  /* 0xffffffff04047836 */ /* 0x000fc60000000000 */
[----:B------:R-:W-:-:S04]  /*13cf0*/  ISETP.NE.AND P1, PT, R29, 0x2, PT ;  /* 0x000000021d00780c */ /* 0x000fc80003f25270 */
[----:B------:R-:W-:Y:S02]  /*13d00*/  SEL R5, RZ, 0x1, P1 ;  /* 0x00000001ff057807 */ /* 0x000fe40000800000 */
[----:B------:R-:W-:Y:S02]  /*13d10*/  SEL R29, R29, RZ, P1 ;  /* 0x000000ff1d1d7207 */ /* 0x000fe40000800000 */
[----:B--2---:R-:W-:-:S05]  /*13d20*/  LOP3.LUT R6, R6, R5, RZ, 0x3c, !PT ;  /* 0x0000000506067212 */ /* 0x004fca00078e3cff */
[----:B------:R1:W-:Y:S01]  /*13d30*/  STL [R1+0x4], R6 ;  /* 0x0000040601007387 */ /* 0x0003e20000100800 */
[----:B------:R-:W-:Y:S05]  /*13d40*/  @P2 BRA `(.L_x_13213) ;  /* 0xfffffff8009c2947 */ /* 0x000fea000383ffff */
.L_x_13183:
[----:B------:R-:W-:Y:S05]  /*13d50*/  BSYNC B0 ;  /* 0x0000000000007941 */ /* 0x000fea0003800000 */
.L_x_13182:
[----:B------:R-:W2:Y:S01]  /*13d60*/  LDL R5, [R1+0x34] ;  /* 0x0000340001057983 */ /* 0x000ea20000100800 */
[----:B------:R-:W-:Y:S05]  /*13d70*/  @!P0 WARPSYNC.ALL ;  /* 0x0000000000008948 */ /* 0x000fea0003800000 */
[----:B------:R-:W-:Y:S06]  /*13d80*/  @!P0 BAR.SYNC.DEFER_BLOCKING 0xc, 0x200 ;  /* 0x0308000000008b1d */ /* 0x000fec0000010000 */
[----:B------:R-:W-:Y:S01]  /*13d90*/  BSSY B7, `(.L_x_13214) ;  /* 0x000035f000077945 */ /* 0x000fe20003800000 */
[----:B--2---:R-:W-:-:S13]  /*13da0*/  ISETP.GT.AND P0, PT, R5, RZ, PT ;  /* 0x000000ff0500720c */ /* 0x004fda0003f04270 */
        /* <DEDUP_REMOVED lines=18> */
.L_x_13215:
        /* <DEDUP_REMOVED lines=10> */
[----:B------:R-:W2:Y:S01]  /*13f70*/  LDC.64 R2, c[0x4][R2] ;  /* 0x0100000002027b82 */ /* 0x000ea20000000a00 */
[----:B-1----:R-:W-:Y:S01]  /*13f80*/  IMAD.U32 R6, RZ, RZ, UR8 ;  /* 0x00000008ff067e24 */ /* 0x002fe2000f8e00ff */
[----:B------:R-:W-:Y:S01]  /*13f90*/  MOV R10, UR4 ;  /* 0x00000004000a7c02 */ /* 0x000fe20008000f00 */
[----:B------:R-:W-:Y:S01]  /*13fa0*/  IMAD.U32 R7, RZ, RZ, UR9 ;  /* 0x00000009ff077e24 */ /* 0x000fe2000f8e00ff */
[----:B------:R-:W-:Y:S01]  /*13fb0*/  MOV R13, RZ ;  /* 0x000000ff000d7202 */ /* 0x000fe20000000f00 */
[----:B------:R-:W-:-:S02]  /*13fc0*/  IMAD.U32 R11, RZ, RZ, UR5 ;  /* 0x00000005ff0b7e24 */ /* 0x000fc4000f8e00ff */
[----:B0-----:R-:W-:Y:S02]  /*13fd0*/  IMAD.MOV.U32 R8, RZ, RZ, 0x70 ;  /* 0x00000070ff087424 */ /* 0x001fe400078e00ff */
[----:B------:R-:W-:-:S07]  /*13fe0*/  IMAD.MOV.U32 R12, RZ, RZ, 0x1 ;  /* 0x00000001ff0c7424 */ /* 0x000fce00078e00ff */
[----:B------:R-:W-:-:S07]  /*13ff0*/  LEPC R20, `(.L_x_13218) ;  /* 0x000000001014794e */ /* 0x000fce0000000000 */
[----:B--2---:R-:W-:Y:S05]  /*14000*/  CALL.ABS.NOINC R2 ;  /* 0x0000000002007343 */ /* 0x004fea0003c00000 */
.L_x_13218:
[----:B------:R-:W-:Y:S05]  /*14010*/  BSYNC B6 ;  /* 0x0000000000067941 */ /* 0x000fea0003800000 */
.L_x_13217:
        /* <DEDUP_REMOVED lines=10> */
[----:B-1----:R-:W-:Y:S01]  /*140c0*/  MOV R6, UR8 ;  /* 0x0000000800067c02 */ /* 0x002fe20008000f00 */
[----:B------:R-:W-:Y:S01]  /*140d0*/  IMAD.U32 R5, RZ, RZ, UR7 ;  /* 0x00000007ff057e24 */ /* 0x000fe2000f8e00ff */
[----:B0-----:R-:W-:Y:S01]  /*140e0*/  MOV R8, 0x70 ;  /* 0x0000007000087802 */ /* 0x001fe20000000f00 */
[----:B------:R-:W-:Y:S02]  /*140f0*/  IMAD.U32 R7, RZ, RZ, UR9 ;  /* 0x00000009ff077e24 */ /* 0x000fe4000f8e00ff */
[----:B------:R-:W-:-:S02]  /*14100*/  IMAD.U32 R10, RZ, RZ, UR4 ;  /* 0x00000004ff0a7e24 */ /* 0x000fc4000f8e00ff */
[----:B------:R-:W-:Y:S02]  /*14110*/  IMAD.U32 R11, RZ, RZ, UR5 ;  /* 0x00000005ff0b7e24 */ /* 0x000fe4000f8e00ff */
[----:B------:R-:W-:Y:S02]  /*14120*/  IMAD.MOV.U32 R12, RZ, RZ, 0x1 ;  /* 0x00000001ff0c7424 */ /* 0x000fe400078e00ff */
[----:B--2---:R-:W-:-:S07]  /*14130*/  IMAD.MOV.U32 R13, RZ, RZ, RZ ;  /* 0x000000ffff0d7224 */ /* 0x004fce00078e00ff */
[----:B------:R-:W-:-:S07]  /*14140*/  LEPC R20, `(.L_x_13221) ;  /* 0x000000001014794e */ /* 0x000fce0000000000 */
[----:B---3--:R-:W-:Y:S05]  /*14150*/  CALL.ABS.NOINC R2 ;  /* 0x0000000002007343 */ /* 0x008fea0003c00000 */
.L_x_13221:
        /* <DEDUP_REMOVED lines=16> */
.L_x_13220:
[----:B------:R-:W-:Y:S05]  /*14260*/  BSYNC B6 ;  /* 0x0000000000067941 */ /* 0x000fea0003800000 */
.L_x_13219:
[----:B------:R-:W2:Y:S01]  /*14270*/  LDL.LU R21, [R1+0x8] ;  /* 0x0000080001157983 */ /* 0x000ea20000300800 */
[----:B------:R-:W-:Y:S02]  /*14280*/  ULDC.64 UR4, c[0x0][0x9f8] ;  /* 0x00027e0000047ab9 */ /* 0x000fe40000000a00 */
[----:B------:R-:W-:Y:S01]  /*14290*/  ISETP.NE.U32.AND P0, PT, RZ, UR4, PT ;  /* 0x00000004ff007c0c */ /* 0x000fe2000bf05070 */
[----:B------:R-:W0:Y:S03]  /*142a0*/  LDL R20, [R1+0x18] ;  /* 0x0000180001147983 */ /* 0x000e260000100800 */
[----:B------:R-:W-:-:S13]  /*142b0*/  ISETP.NE.AND.EX P0, PT, RZ, UR5, PT, P0 ;  /* 0x00000005ff007c0c */ /* 0x000fda000bf05300 */
[----:B------:R-:W-:-:S04]  /*142c0*/  @P0 IADD3 R2, P1, R24, UR4, RZ ;  /* 0x0000000418020c10 */ /* 0x000fc8000ff3e0ff */
[----:B--2---:R-:W-:Y:S01]  /*142d0*/  @P0 IADD3.X R3, R21, UR5, RZ, P1, !PT ;  /* 0x0000000515030c10 */ /* 0x004fe20008ffe4ff */
[----:B------:R-:W-:-:S04]  /*142e0*/  ULDC.64 UR4, c[0x0][0xa08] ;  /* 0x0002820000047ab9 */ /* 0x000fc80000000a00 */
[----:B------:R2:W3:Y:S01]  /*142f0*/  @P0 LDG.E R25, desc[UR56][R2.64] ;  /* 0x0000003802190981 */ /* 0x0004e2000c1e1900 */
[----:B0-----:R-:W-:-:S05]  /*14300*/  IADD3 R8, R20, -0x1, RZ ;  /* 0xffffffff14087810 */ /* 0x001fca0007ffe0ff */
[----:B------:R0:W-:Y:S01]  /*14310*/  STL [R1+0x1c], R8 ;  /* 0x00001c0801007387 */ /* 0x0001e20000100800 */
        /* <DEDUP_REMOVED lines=8> */
[----:B------:R-:W2:Y:S02]  /*143a0*/  S2R R0, SR_TID.X ;  /* 0x0000000000007919 */ /* 0x000ea40000002100 */
[----:B--2---:R-:W-:-:S04]  /*143b0*/  SHF.R.U32.HI R0, RZ, 0x5, R0 ;  /* 0x00000005ff007819 */ /* 0x004fc80000011600 */
[----:B------:R-:W-:-:S05]  /*143c0*/  LOP3.LUT R0, R0, 0x3, RZ, 0xc0, !PT ;  /* 0x0000000300007812 */ /* 0x000fca00078ec0ff */
[----:B------:R2:W3:Y:S02]  /*143d0*/  SHFL.IDX PT, R14, R0, RZ, 0x1f ;  /* 0x00001fff000e7589 */ /* 0x0004e400000e0000 */
.L_x_13353:
        /* <DEDUP_REMOVED lines=10> */
.L_x_13356:
[----:B------:R-:W-:Y:S05]  /*14480*/  @!P6 BRA `(.L_x_13223) ;  /* 0x0000000000ece947 */ /* 0x000fea0003800000 */
[----:B------:R-:W-:Y:S01]  /*14490*/  ISETP.NE.U32.AND P0, PT, R2, RZ, PT ;  /* 0x000000ff0200720c */ /* 0x000fe20003f05070 */
[----:B------:R-:W-:-:S03]  /*144a0*/  IMAD.MOV.U32 R27, RZ, RZ, R8 ;  /* 0x000000ffff1b7224 */ /* 0x000fc600078e0008 */
[----:B------:R-:W-:-:S13]  /*144b0*/  ISETP.NE.AND.EX P0, PT, R3, RZ, PT, P0 ;  /* 0x000000ff0300720c */ /* 0x000fda0003f05300 */
[----:B------:R-:W-:Y:S05]  /*144c0*/  @!P0 BRA `(.L_x_13225) ;  /* 0x0000000000488947 */ /* 0x000fea0003800000 */
[----:B-1----:R-:W1:Y:S01]  /*144d0*/  LDC R6, c[0x0][0x43c] ;  /* 0x00010f00ff067b82 */ /* 0x002e620000000800 */
[----:B--2---:R-:W-:Y:S01]  /*144e0*/  IMAD.MOV.U32 R0, RZ, RZ, R8 ;  /* 0x000000ffff007224 */ /* 0x004fe200078e0008 */
[----:B------:R-:W-:Y:S01]  /*144f0*/  ULDC.64 UR4, c[0x0][0x428] ;  /* 0x00010a0000047ab9 */ /* 0x000fe20000000a00 */
[----:B-1----:R-:W-:-:S13]  /*14500*/  ISETP.NE.AND P0, PT, R6, 0x1, PT ;  /* 0x000000010600780c */ /* 0x002fda0003f05270 */
[----:B------:R-:W1:Y:S02]  /*14510*/  @P0 LDC.64 R4, c[0x0][0x440] ;  /* 0x00011000ff040b82 */ /* 0x000e640000000a00 */
[----:B-1----:R-:W-:-:S05]  /*14520*/  @P0 IMAD.HI.U32 R4, R8, R4, RZ ;  /* 0x0000000408040227 */ /* 0x002fca00078e00ff */
[----:B------:R-:W-:-:S04]  /*14530*/  @P0 SHF.R.U32.HI R0, RZ, R5, R4 ;  /* 0x00000005ff000219 */ /* 0x000fc80000011604 */
[--C-:B------:R-:W-:Y:S01]  /*14540*/  SHF.R.S32.HI R5, RZ, 0x1f, R0.reuse ;  /* 0x0000001fff057819 */ /* 0x100fe20000011400 */
[----:B------:R-:W-:Y:S01]  /*14550*/  IMAD.MOV R27, RZ, RZ, -R0 ;  /* 0x000000ffff1b7224 */ /* 0x000fe200078e0a00 */
[----:B------:R-:W-:-:S03]  /*14560*/  MOV R4, R0 ;  /* 0x0000000000047202 */ /* 0x000fc60000000f00 */
        /* <DEDUP_REMOVED lines=8> */
.L_x_13225:
[----:B--2---:R-:W-:Y:S01]  /*145f0*/  IMAD R0, R23, 0x8, R22 ;  /* 0x0000000817007824 */ /* 0x004fe200078e0216 */
[----:B---3--:R-:W-:-:S04]  /*14600*/  SHF.L.U32 R2, R26, 0x1f, RZ ;  /* 0x0000001f1a027819 */ /* 0x008fc800000006ff */
[----:B------:R-:W2:Y:S02]  /*14610*/  SYNCS.PHASECHK.TRANS64.TRYWAIT P0, [R0+URZ+0x30840], R2 ;  /* 0x03084002000075a7 */ /* 0x000ea4000800017f */
[----:B--2---:R-:W-:Y:S05]  /*14620*/  @!P0 BRA `(.L_x_13226) ;  /* 0x0000004800b08947 */ /* 0x004fea0003800000 */
.L_x_13357:
        /* <DEDUP_REMOVED lines=11> */
.L_x_13227:
[----:B--2---:R-:W2:Y:S01]  /*146e0*/  LDL.LU R2, [R1] ;  /* 0x0000000001027983 */ /* 0x004ea20000300800 */
[----:B------:R-:W-:Y:S01]  /*146f0*/  R2UR UR9, R0 ;  /* 0x00000000000972ca */ /* 0x000fe200000e0000 */
[----:B------:R-:W-:Y:S01]  /*14700*/  IMAD R0, R23, 0x6000, R22 ;  /* 0x0000600017007824 */ /* 0x000fe200078e0216 */
[----:B------:R-:W-:Y:S01]  /*14710*/  R2UR UR11, R27 ;  /* 0x000000001b0b72ca */ /* 0x000fe200000e0000 */
[----:B------:R-:W-:Y:S01]  /*14720*/  UIADD3 UR6, UP0, UR38, 0x370, URZ ;  /* 0x0000037026067890 */ /* 0x000fe2000ff1e03f */
[----:B------:R-:W-:Y:S01]  /*14730*/  R2UR UR4, R28 ;  /* 0x000000001c0472ca */ /* 0x000fe200000e0000 */
[----:B------:R-:W-:Y:S01]  /*14740*/  UMOV UR5, 0x14f00000 ;  /* 0x14f0000000057882 */ /* 0x000fe20000000000 */
[----:B------:R-:W-:Y:S01]  /*14750*/  R2UR UR8, R0 ;  /* 0x00000000000872ca */ /* 0x000fe200000e0000 */
[----:B------:R-:W-:Y:S01]  /*14760*/  UIADD3.X UR7, URZ, UR39, URZ, UP0, !UPT ;  /* 0x000000273f077290 */ /* 0x000fe200087fe43f */
[----:B------:R-:W-:Y:S01]  /*14770*/  PLOP3.LUT P0, PT, PT, PT, PT, 0x80, 0x0 ;  /* 0x000000000000781c */ /* 0x000fe20003f0f070 */
[----:B------:R-:W-:Y:S01]  /*14780*/  UMOV UR10, URZ ;  /* 0x0000003f000a7c82 */ /* 0x000fe20008000000 */
[----:B------:R-:W-:-:S02]  /*14790*/  R2UR UR12, R18 ;  /* 0x00000000120c72ca */ /* 0x000fc400000e0000 */
[----:B-----5:R-:W-:Y:S01]  /*147a0*/  R2UR UR13, R24 ;  /* 0x00000000180d72ca */ /* 0x020fe200000e0000 */
[----:B------:R-:W-:-:S04]  /*147b0*/  UIADD3 UR9, UR9, 0x30830, URZ ;  /* 0x0003083009097890 */ /* 0x000fc8000fffe03f */
[----:B------:R-:W-:Y:S02]  /*147c0*/  UIMAD UR11, UR11, 0xc0, UR4 ;  /* 0x000000c00b0b78a4 */ /* 0x000fe4000f8e0204 */
[----:B------:R-:W-:Y:S01]  /*147d0*/  UIADD3 UR8, UR8, 0x12400, URZ ;  /* 0x0001240008087890 */ /* 0x000fe2000fffe03f */
[----:B------:R-:W-:-:S08]  /*147e0*/  UMOV UR4, 0x0 ;  /* 0x0000000000047882 */ /* 0x000fd00000000000 */
[----:B------:R3:W-:Y:S01]  /*147f0*/  UTMALDG.4D [UR8], [UR6], desc[UR4] ;  /* 0x00000408060075b4 */ /* 0x0007e20008019000 */
[----:B--2---:R-:W-:-:S04]  /*14800*/  LOP3.LUT R2, R2, 0xfffffffe, RZ, 0xc0, !PT ;  /* 0xfffffffe02027812 */ /* 0x004fc800078ec0ff */
[----:B------:R-:W-:-:S05]  /*14810*/  @P0 LOP3.LUT R2, R2, 0x1, RZ, 0xfc, !PT ;  /* 0x0000000102020812 */ /* 0x000fca00078efcff */
[----:B------:R3:W-:Y:S01]  /*14820*/  STL [R1], R2 ;  /* 0x0000000201007387 */ /* 0x0007e20000100800 */
[----:B------:R-:W-:Y:S01]  /*14830*/  NOP ;  /* 0x0000000000007918 */ /* 0x000fe20000000000 */
.L_x_13223:
[----:B------:R-:W4:Y:S04]  /*14840*/  LDL.LU R4, [R1+0x20] ;  /* 0x0000200001047983 */ /* 0x000f280000300800 */
[----:B-1----:R-:W5:Y:S04]  /*14850*/  LDL.LU R6, [R1+0x10] ;  /* 0x0000100001067983 */ /* 0x002f680000300800 */
[----:B------:R-:W5:Y:S01]  /*14860*/  LDL.LU R3, [R1+0x30] ;  /* 0x0000300001037983 */ /* 0x000f620000300800 */
[----:B------:R-:W-:Y:S05]  /*14870*/  WARPSYNC.ALL ;  /* 0x0000000000007948 */ /* 0x000fea0003800000 */
[----:B---3--:R-:W-:Y:S01]  /*14880*/  ULDC.64 UR6, c[0x0][0xa00] ;  /* 0x0002800000067ab9 */ /* 0x008fe20000000a00 */
[----:B------:R-:W-:Y:S01]  /*14890*/  ULDC.64 UR4, c[0x0][0x298] ;  /* 0x0000a60000047ab9 */ /* 0x000fe20000000a00 */
[----:B------:R-:W-:Y:S01]  /*148a0*/  BAR.SYNC.DEFER_BLOCKING 0x8, 0x200 ;  /* 0x0208000000007b1d */ /* 0x000fe20000010000 */
[----:B------:R-:W-:-:S02]  /*148b0*/  ISETP.NE.U32.AND P0, PT, RZ, UR6, PT ;  /* 0x00000006ff007c0c */ /* 0x000fc4000bf05070 */
[----:B--2---:R-:W-:Y:S02]  /*148c0*/  IADD3 R0, R22, 0xc400, RZ ;  /* 0x0000c40016007810 */ /* 0x004fe40007ffe0ff */
[----:B------:R-:W-:Y:S01]  /*148d0*/  ISETP.NE.AND.EX P0, PT, RZ, UR7, PT, P0 ;  /* 0x00000007ff007c0c */ /* 0x000fe2000bf05300 */
[----:B------:R-:W-:Y:S01]  /*148e0*/  BSSY B6, `(.L_x_13228) ;  /* 0x0000020000067945 */ /* 0x000fe20003800000 */
[----:B------:R-:W-:Y:S02]  /*148f0*/  LOP3.LUT P1, RZ, R0, 0x3ff, RZ, 0xc0, !PT ;  /* 0x000003ff00ff7812 */ /* 0x000fe4000782c0ff */
[----:B----4-:R-:W-:-:S05]  /*14900*/  SHF.R.S32.HI R2, RZ, 0x1f, R4 ;  /* 0x0000001fff027819 */ /* 0x010fca0000011404 */
[----:B------:R-:W-:Y:S01]  /*14910*/  IMAD R2, R2, UR4, RZ ;  /* 0x0000000402027c24 */ /* 0x000fe2000f8e02ff */
[----:B-----5:R-:W-:-:S03]  /*14920*/  SEL R3, R3, RZ, !P0 ;  /* 0x000000ff03037207 */ /* 0x020fc60004000000 */
[----:B------:R-:W-:Y:S01]  /*14930*/  IMAD R0, R4, UR5, R2 ;  /* 0x0000000504007c24 */ /* 0x000fe2000f8e0202 */
[----:B------:R-:W-:Y:S01]  /*14940*/  SEL R2, R6, RZ, !P0 ;  /* 0x000000ff06027207 */ /* 0x000fe20004000000 */
        /* <DEDUP_REMOVED lines=25> */
.L_x_13229:
[----:B------:R-:W-:Y:S05]  /*14ae0*/  BSYNC B6 ;  /* 0x0000000000067941 */ /* 0x000fea0003800000 */
.L_x_13228:
        /* <DEDUP_REMOVED lines=19> */
[----:B------:R-:W-:-:S04]  /*14c20*/  ULDC.64 UR4, c[0x0][0x2e0] ;  /* 0x0000b80000047ab9 */ /* 0x000fc80000000a00 */
[----:B------:R-:W-:Y:S01]  /*14c30*/  IADD3 R3, R3, R0, RZ ;  /* 0x0000000003037210 */ /* 0x000fe20007ffe0ff */
[----:B----4-:R-:W-:Y:S02]  /*14c40*/  IMAD R0, R21, UR4, RZ ;  /* 0x0000000415007c24 */ /* 0x010fe4000f8e02ff */
[----:B------:R-:W3:Y:S02]  /*14c50*/  S2R R21, SR_TID.X ;  /* 0x0000000000157919 */ /* 0x000ee40000002100 */
[C---:B------:R-:W-:Y:S02]  /*14c60*/  IMAD R0, R4.reuse, UR5, R0 ;  /* 0x0000000504007c24 */ /* 0x040fe4000f8e0200 */
[----:B------:R-:W-:Y:S01]  /*14c70*/  IMAD.WIDE.U32 R2, R4, UR4, R2 ;  /* 0x0000000404027c25 */ /* 0x000fe2000f8e0002 */
[----:B------:R-:W-:Y:S01]  /*14c80*/  ULDC.64 UR4, c[0x0][0x2d0] ;  /* 0x0000b40000047ab9 */ /* 0x000fe20000000a00 */
[----:B------:R-:W4:Y:S02]  /*14c90*/  @P0 LDC R4, c[0x0][0x44c] ;  /* 0x00011300ff040b82 */ /* 0x000f240000000800 */
[----:B------:R-:W-:Y:S01]  /*14ca0*/  IMAD.IADD R3, R3, 0x1, R0 ;  /* 0x0000000103037824 */ /* 0x000fe200078e0200 */
[----:B--2---:R-:W-:-:S04]  /*14cb0*/  LOP3.LUT R20, R20, 0x7f, RZ, 0xc0, !PT ;  /* 0x0000007f14147812 */ /* 0x004fc800078ec0ff */
[----:B------:R-:W-:Y:S01]  /*14cc0*/  SHF.R.U32.HI R20, RZ, 0x3, R20 ;  /* 0x00000003ff147819 */ /* 0x000fe20000011614 */
[----:B---3--:R-:W-:-:S05]  /*14cd0*/  IMAD.SHL.U32 R6, R21, 0x10, RZ ;  /* 0x0000001015067824 */ /* 0x008fca00078e00ff */
[----:B------:R-:W-:-:S05]  /*14ce0*/  LOP3.LUT R6, R20, 0x70, R6, 0xf8, !PT ;  /* 0x0000007014067812 */ /* 0x000fca00078ef806 */
[----:B------:R-:W-:-:S04]  /*14cf0*/  IMAD R6, R17, 0xc0, R6 ;  /* 0x000000c011067824 */ /* 0x000fc800078e0206 */
[----:B----4-:R-:W-:-:S04]  /*14d00*/  @P0 IMAD.HI.U32 R0, R6, R4, RZ ;  /* 0x0000000406000227 */ /* 0x010fc800078e00ff */
[----:B------:R-:W-:Y:S01]  /*14d10*/  IMAD.MOV.U32 R4, RZ, RZ, R6 ;  /* 0x000000ffff047224 */ /* 0x000fe200078e0006 */
[----:B-1----:R-:W-:-:S04]  /*14d20*/  @P0 SHF.R.U32.HI R4, RZ, R5, R0 ;  /* 0x00000005ff040219 */ /* 0x002fc80000011600 */
[----:B------:R-:W-:-:S05]  /*14d30*/  SHF.R.S32.HI R0, RZ, 0x1f, R4 ;  /* 0x0000001fff007819 */ /* 0x000fca0000011404 */
[----:B------:R-:W-:-:S04]  /*14d40*/  IMAD R0, R0, UR4, RZ ;  /* 0x0000000400007c24 */ /* 0x000fc8000f8e02ff */
[C---:B------:R-:W-:Y:S01]  /*14d50*/  IMAD R7, R4.reuse, UR5, R0 ;  /* 0x0000000504077c24 */ /* 0x040fe2000f8e0200 */
[C---:B------:R-:W-:Y:S01]  /*14d60*/  IADD3 R0, -R4.reuse, RZ, RZ ;  /* 0x000000ff04007210 */ /* 0x040fe20007ffe1ff */
        /* <DEDUP_REMOVED lines=29> */
[----:B------:R-:W-:Y:S02]  /*14f40*/  LEA R5, P1, R2, UR8, 0x1 ;  /* 0x0000000802057c11 */ /* 0x000fe4000f8208ff */
[----:B------:R-:W-:Y:S02]  /*14f50*/  ISETP.GE.AND P0, PT, R20, UR4, PT ;  /* 0x0000000414007c0c */ /* 0x000fe4000bf06270 */
[----:B------:R-:W-:Y:S01]  /*14f60*/  IADD3 R6, R3, R6, RZ ;  /* 0x0000000603067210 */ /* 0x000fe20007ffe0ff */
        /* <DEDUP_REMOVED lines=8> */
[----:B------:R-:W-:Y:S01]  /*14ff0*/  SHFL.IDX PT, R8, R5, RZ, 0x181f ;  /* 0x00181fff05087589 */ /* 0x000fe200000e0000 */
        /* <DEDUP_REMOVED lines=71> */
[----:B0-----:R-:W-:-:S05]  /*15470*/  VIADD R0, R17, 0x80 ;  /* 0x0000008011007836 */ /* 0x001fca0000000000 */
[----:B------:R-:W-:Y:S01]  /*15480*/  ISETP.GE.AND P2, PT, R0, R3, PT ;  /* 0x000000030000720c */ /* 0x000fe20003f46270 */
[----:B------:R-:W-:-:S05]  /*15490*/  VIADD R0, R17, 0x70 ;  /* 0x0000007011007836 */ /* 0x000fca0000000000 */
[----:B------:R-:W-:Y:S02]  /*154a0*/  ISETP.GE.AND P1, PT, R0, R3, PT ;  /* 0x000000030000720c */ /* 0x000fe40003f26270 */
[----:B------:R-:W0:Y:S11]  /*154b0*/  SHFL.IDX PT, R0, R2, RZ, 0x181f ;  /* 0x00181fff02007589 */ /* 0x000e3600000e0000 */
[----:B-1----:R-:W-:-:S04]  /*154c0*/  @!P1 LEA R6, P3, R20, R6, 0x1 ;  /* 0x0000000614069211 */ /* 0x002fc800078608ff */
[----:B------:R-:W-:-:S05]  /*154d0*/  @!P1 IADD3.X R4, RZ, R4, RZ, P3, !PT ;  /* 0x00000004ff049210 */ /* 0x000fca0001ffe4ff */
        /* <DEDUP_REMOVED lines=18> */
[----:B0-----:R-:W-:-:S04]  /*15600*/  @!P1 LEA R6, P2, R20, R6, 0x1 ;  /* 0x0000000614069211 */ /* 0x001fc800078408ff */
[----:B------:R-:W-:-:S05]  /*15610*/  @!P1 IADD3.X R0, RZ, R0, RZ, P2, !PT ;  /* 0x00000000ff009210 */ /* 0x000fca00017fe4ff */
[----:B------:R-:W-:Y:S02]  /*15620*/  @!P1 IMAD.MOV.U32 R7, RZ, RZ, R0 ;  /* 0x000000ffff079224 */ /* 0x000fe400078e0000 */
[----:B------:R0:W1:Y:S04]  /*15630*/  SHFL.IDX PT, R0, R2, 0x3, 0x181f ;  /* 0x00781f0002007f89 */ /* 0x00006800000e0000 */
[----:B------:R0:W-:Y:S04]  /*15640*/  @!P1 LDGSTS.E.BYPASS.LTC128B.128 [R10+0x11400], desc[UR56][R6.64], !P0 ;  /* 0x11400000060a9fae */ /* 0x0001e8000c101d78 */
[----:B------:R0:W2:Y:S02]  /*15650*/  SHFL.IDX PT, R2, R5, 0x3, 0x181f ;  /* 0x00781f0005027f89 */ /* 0x0000a400000e0000 */
.L_x_13382:
[----:B------:R-:W-:Y:S01]  /*15660*/  VIADD R17, R17, 0xb0 ;  /* 0x000000b011117836 */ /* 0x000fe20000000000 */
[----:B------:R-:W-:-:S04]  /*15670*/  IADD3 R8, R22, 0x30800, RZ ;  /* 0x0003080016087810 */ /* 0x000fc80007ffe0ff */
[----:B------:R-:W-:-:S13]  /*15680*/  ISETP.GE.AND P1, PT, R17, R3, PT ;  /* 0x000000031100720c */ /* 0x000fda0003f26270 */
[----:B0-2---:R-:W-:-:S05]  /*15690*/  @!P1 LEA R2, P2, R20, R2, 0x1 ;  /* 0x0000000214029211 */ /* 0x005fca00078408ff */
[----:B-1----:R-:W-:-:S05]  /*156a0*/  @!P1 IMAD.X R3, RZ, RZ, R0, P2 ;  /* 0x000000ffff039224 */ /* 0x002fca00010e0600 */
[----:B------:R-:W-:Y:S01]  /*156b0*/  @!PT LDS RZ, [RZ] ;  /* 0x00000000fffff984 */ /* 0x000fe20000000800 */
[----:B------:R-:W-:Y:S01]  /*156c0*/  @!PT LDS RZ, [RZ] ;  /* 0x00000000fffff984 */ /* 0x000fe20000000800 */
[----:B------:R-:W-:Y:S01]  /*156d0*/  @!PT LDS RZ, [RZ] ;  /* 0x00000000fffff984 */ /* 0x000fe20000000800 */
[----:B------:R0:W-:Y:S01]  /*156e0*/  @!P1 LDGSTS.E.BYPASS.LTC128B.128 [R10+0x11c00], desc[UR56][R2.64], !P0 ;  /* 0x11c00000020a9fae */ /* 0x0001e2000c101d78 */
[----:B------:R-:W-:Y:S01]  /*156f0*/  PLOP3.LUT P0, PT, PT, PT, PT, 0x80, 0x0 ;  /* 0x000000000000781c */ /* 0x000fe20003f0f070 */
[----:B------:R-:W-:-:S12]  /*15700*/  NOP ;  /* 0x0000000000007918 */ /* 0x000fd80000000000 */
.L_x_13231:
        /* <DEDUP_REMOVED lines=14> */
[----:B0-----:R-:W2:Y:S01]  /*157f0*/  LDL.LU R2, [R1+0x34] ;  /* 0x0000340001027983 */ /* 0x001ea20000300800 */
[----:B------:R0:W-:Y:S01]  /*15800*/  SYNCS.ARRIVE.TRANS64.A1T0 RZ, [R22+URZ+0x30800], RZ ;  /* 0x030800ff16ff79a7 */ /* 0x0001e2000810003f */
[----:B------:R-:W-:Y:S01]  /*15810*/  BSSY B0, `(.L_x_13232) ;  /* 0x0000004000007945 */ /* 0x000fe20003800000 */
[----:B------:R-:W1:Y:S01]  /*15820*/  SYNCS.PHASECHK.TRANS64.TRYWAIT P0, [R22+URZ+0x30820], R3 ;  /* 0x03082003160075a7 */ /* 0x000e62000800017f */
[----:B--2---:R-:W-:Y:S02]  /*15830*/  ISETP.GE.AND P1, PT, R2, 0xc1, PT ;  /* 0x000000c10200780c */ /* 0x004fe40003f26270 */
[----:B01----:R-:W-:Y:S11]  /*15840*/  @!P0 BRA `(.L_x_13233) ;  /* 0x0000004800248947 */ /* 0x003ff60003800000 */
.L_x_13383:
[----:B------:R-:W-:Y:S05]  /*15850*/  BSYNC B0 ;  /* 0x0000000000007941 */ /* 0x000fea0003800000 */
.L_x_13232:
[----:B------:R-:W-:Y:S04]  /*15860*/  BSSY B0, `(.L_x_13234) ;  /* 0x0000170000007945 */ /* 0x000fe80003800000 */
[----:B------:R-:W-:Y:S05]  /*15870*/  @!P1 BRA `(.L_x_13235) ;  /* 0x0000001400b89947 */ /* 0x000fea0003800000 */
[----:B------:R-:W2:Y:S01]  /*15880*/  LDL R2, [R1+0x18] ;  /* 0x0000180001027983 */ /* 0x000ea20000100800 */
[----:B------:R-:W-:Y:S01]  /*15890*/  MOV R0, 0x1 ;  /* 0x0000000100007802 */ /* 0x000fe20000000f00 */
        /* <DEDUP_REMOVED lines=23> */
[----:B------:R-:W1:Y:S01]  /*15a10*/  LDC R5, c[0x0][0x43c] ;  /* 0x00010f00ff057b82 */ /* 0x000e620000000800 */
        /* <DEDUP_REMOVED lines=16> */
.L_x_13240:
[----:B------:R-:W-:Y:S01]  /*15b20*/  LEA R2, R6, R22, 0x3 ;  /* 0x0000001606027211 */ /* 0x000fe200078e18ff */
[----:B------:R-:W-:Y:S01]  /*15b30*/  BSSY B3, `(.L_x_13241) ;  /* 0x0000004000037945 */ /* 0x000fe20003800000 */
[----:B0-----:R-:W-:-:S04]  /*15b40*/  SHF.L.U32 R3, R9, 0x1f, RZ ;  /* 0x0000001f09037819 */ /* 0x001fc800000006ff */
[----:B------:R-:W0:Y:S02]  /*15b50*/  SYNCS.PHASECHK.TRANS64.TRYWAIT P0, [R2+URZ+0x30840], R3 ;  /* 0x03084003020075a7 */ /* 0x000e24000800017f */
[----:B0-----:R-:W-:Y:S05]  /*15b60*/  @!P0 BRA `(.L_x_13242) ;  /* 0x0000004400708947 */ /* 0x001fea0003800000 */
.L_x_13384:
[----:B------:R-:W-:Y:S05]  /*15b70*/  BSYNC B3 ;  /* 0x0000000000037941 */ /* 0x000fea0003800000 */
.L_x_13241:
        /* <DEDUP_REMOVED lines=12> */
.L_x_13244:
[----:B------:R-:W-:Y:S05]  /*15c40*/  BSYNC B3 ;  /* 0x0000000000037941 */ /* 0x000fea0003800000 */
.L_x_13243:
[----:B------:R-:W-:Y:S01]  /*15c50*/  IMAD.MOV.U32 R10, RZ, RZ, RZ ;  /* 0x000000ffff0a7224 */ /* 0x000fe200078e00ff */
[----:B------:R-:W-:Y:S01]  /*15c60*/  UIADD3 UR4, UP0, UR38, 0x370, URZ ;  /* 0x0000037026047890 */ /* 0x000fe2000ff1e03f */
[----:B0-----:R-:W-:Y:S01]  /*15c70*/  IMAD R3, R6, 0x6000, R22 ;  /* 0x0000600006037824 */ /* 0x001fe200078e0216 */
[----:B------:R-:W-:Y:S01]  /*15c80*/  PLOP3.LUT P0, PT, PT, PT, PT, 0x80, 0x0 ;  /* 0x000000000000781c */ /* 0x000fe20003f0f070 */
[----:B------:R-:W-:Y:S01]  /*15c90*/  IMAD R5, R0, 0xc0, R28 ;  /* 0x000000c000057824 */ /* 0x000fe200078e021c */
[----:B------:R-:W-:Y:S01]  /*15ca0*/  R2UR UR10, R10 ;  /* 0x000000000a0a72ca */ /* 0x000fe200000e0000 */
[----:B------:R-:W-:Y:S01]  /*15cb0*/  VIADD R3, R3, 0x12400 ;  /* 0x0001240003037836 */ /* 0x000fe20000000000 */
[----:B------:R-:W-:Y:S01]  /*15cc0*/  IADD3 R2, R2, 0x30830, RZ ;  /* 0x0003083002027810 */ /* 0x000fe20007ffe0ff */
[----:B------:R-:W-:Y:S01]  /*15cd0*/  UIADD3.X UR5, URZ, UR39, URZ, UP0, !UPT ;  /* 0x000000273f057290 */ /* 0x000fe200087fe43f */
[----:B------:R-:W-:Y:S01]  /*15ce0*/  UMOV UR6, 0x0 ;  /* 0x0000000000067882 */ /* 0x000fe20000000000 */
[----:B------:R-:W-:-:S10]  /*15cf0*/  UMOV UR7, 0x14f00000 ;  /* 0x14f0000000077882 */ /* 0x000fd40000000000 */
.L_x_13245:
        /* <DEDUP_REMOVED lines=15> */
.L_x_13385:
[----:B------:R-:W-:Y:S05]  /*15df0*/  BSYNC B3 ;  /* 0x0000000000037941 */ /* 0x000fea0003800000 */
.L_x_13246:
[----:B------:R-:W-:Y:S01]  /*15e00*/  BSSY B3, `(.L_x_13248) ;  /* 0x000000c000037945 */ /* 0x000fe20003800000 */
[----:B------:R-:W-:Y:S01]  /*15e10*/  MOV R12, 0x0 ;  /* 0x00000000000c7802 */ /* 0x000fe20000000f00 */
[----:B------:R-:W-:Y:S02]  /*15e20*/  IMAD.MOV.U32 R13, RZ, RZ, 0x14f00000 ;  /* 0x14f00000ff0d7424 */ /* 0x000fe400078e00ff */
[----:B------:R-:W-:Y:S05]  /*15e30*/  @P1 BRA `(.L_x_13249) ;  /* 0x0000000000201947 */ /* 0x000fea0003800000 */
[----:B------:R-:W1:Y:S01]  /*15e40*/  S2R R5, SR_TID.X ;  /* 0x0000000000057919 */ /* 0x000e620000002100 */
[----:B0-----:R-:W-:Y:S01]  /*15e50*/  IMAD R2, R23, 0x8, R22 ;  /* 0x0000000817027824 */ /* 0x001fe200078e0216 */
[----:B------:R-:W-:-:S04]  /*15e60*/  MOV R3, 0x6000 ;  /* 0x0000600000037802 */ /* 0x000fc80000000f00 */
[----:B------:R2:W-:Y:S01]  /*15e70*/  SYNCS.ARRIVE.TRANS64 RZ, [R2+URZ+0x30850], R3 ;  /* 0x0308500302ff79a7 */ /* 0x0005e2000800003f */
[----:B-1----:R-:W-:-:S04]  /*15e80*/  LOP3.LUT R5, R5, 0x1f, RZ, 0xc0, !PT ;  /* 0x0000001f05057812 */ /* 0x002fc800078ec0ff */
[----:B------:R-:W-:-:S13]  /*15e90*/  ISETP.NE.AND P0, PT, R5, RZ, PT ;  /* 0x000000ff0500720c */ /* 0x000fda0003f05270 */
[----:B--2---:R-:W-:Y:S05]  /*15ea0*/  @!P0 BRA `(.L_x_13249) ;  /* 0x0000000000048947 */ /* 0x004fea0003800000 */
[----:B------:R-:W-:Y:S01]  /*15eb0*/  BPT.TRAP 0x1 ;  /* 0x000000040000795c */ /* 0x000fe20000300000 */
.L_x_13249:
[----:B------:R-:W-:Y:S05]  /*15ec0*/  BSYNC B3 ;  /* 0x0000000000037941 */ /* 0x000fea0003800000 */
.L_x_13248:
        /* <DEDUP_REMOVED lines=11> */
.L_x_13250:
        /* <DEDUP_REMOVED lines=12> */
.L_x_13239:
[----:B------:R-:W-:Y:S05]  /*16040*/  BSYNC B1 ;  /* 0x0000000000017941 */ /* 0x000fea0003800000 */
.L_x_13238:
[----:B------:R-:W2:Y:S01]  /*16050*/  LDL.LU R0, [R1+0x18] ;  /* 0x0000180001007983 */ /* 0x000ea20000300800 */
[----:B------:R-:W-:Y:S02]  /*16060*/  IMAD.MOV.U32 R23, RZ, RZ, R6 ;  /* 0x000000ffff177224 */ /* 0x000fe400078e0006 */
[----:B------:R-:W-:Y:S01]  /*16070*/  IMAD.MOV.U32 R26, RZ, RZ, R9 ;  /* 0x000000ffff1a7224 */ /* 0x000fe200078e0009 */
[----:B--2---:R-:W-:-:S07]  /*16080*/  IADD3 R0, R0, -0x3, RZ ;  /* 0xfffffffd00007810 */ /* 0x004fce0007ffe0ff */
.L_x_13237:
[----:B------:R-:W-:Y:S05]  /*16090*/  BSYNC B2 ;  /* 0x0000000000027941 */ /* 0x000fea0003800000 */
.L_x_13236:
[----:B------:R-:W2:Y:S01]  /*160a0*/  LDL.LU R2, [R1+0x1c] ;  /* 0x00001c0001027983 */ /* 0x000ea20000300800 */
[----:B------:R-:W-:-:S04]  /*160b0*/  IADD3 R7, -R7, RZ, RZ ;  /* 0x000000ff07077210 */ /* 0x000fc80007ffe1ff */
[----:B--2---:R-:W-:-:S13]  /*160c0*/  ISETP.NE.AND P0, PT, R2, R7, PT ;  /* 0x000000070200720c */ /* 0x004fda0003f05270 */
[----:B------:R-:W-:Y:S05]  /*160d0*/  @!P0 BRA `(.L_x_13235) ;  /* 0x0000000c00a08947 */ /* 0x000fea0003800000 */
[----:B------:R-:W-:-:S07]  /*160e0*/  IMAD.MOV.U32 R4, RZ, RZ, R24 ;  /* 0x000000ffff047224 */ /* 0x000fce00078e0018 */
.L_x_13277:
        /* <DEDUP_REMOVED lines=28> */
[----:B------:R-:W-:-:S05]  /*162b0*/  IMAD R4, R25, UR7, R4 ;  /* 0x0000000719047c24 */ /* 0x000fca000f8e0204 */
[----:B------:R-:W-:Y:S02]  /*162c0*/  IADD3 R3, R4, R3, RZ ;  /* 0x0000000304037210 */ /* 0x000fe40007ffe0ff */
[----:B------:R-:W-:-:S04]  /*162d0*/  LEA R4, P0, R2, UR4, 0x2 ;  /* 0x0000000402047c11 */ /* 0x000fc8000f8010ff */
[----:B------:R-:W-:-:S05]  /*162e0*/  LEA.HI.X R5, R2, UR5, R3, 0x2, P0 ;  /* 0x0000000502057c11 */ /* 0x000fca00080f1403 */
[----:B------:R1:W5:Y:S04]  /*162f0*/  LDG.E R4, desc[UR56][R4.64] ;  /* 0x0000003804047981 */ /* 0x000368000c1e1900 */
.L_x_13253:
[----:B------:R-:W-:Y:S01]  /*16300*/  IMAD R2, R6, 0x8, R22 ;  /* 0x0000000806027824 */ /* 0x000fe200078e0216 */
[----:B0-----:R-:W-:Y:S01]  /*16310*/  SHF.L.U32 R3, R7, 0x1f, RZ ;  /* 0x0000001f07037819 */ /* 0x001fe200000006ff */
[----:B------:R-:W-:Y:S03]  /*16320*/  BSSY B2, `(.L_x_13254) ;  /* 0x0000003000027945 */ /* 0x000fe60003800000 */
[----:B------:R-:W0:Y:S02]  /*16330*/  SYNCS.PHASECHK.TRANS64.TRYWAIT P0, [R2+URZ+0x30840], R3 ;  /* 0x03084003020075a7 */ /* 0x000e24000800017f */
[----:B0-----:R-:W-:Y:S05]  /*16340*/  @!P0 BRA `(.L_x_13255) ;  /* 0x0000003c00a08947 */ /* 0x001fea0003800000 */
.L_x_13386:
[----:B------:R-:W-:Y:S05]  /*16350*/  BSYNC B2 ;  /* 0x0000000000027941 */ /* 0x000fea0003800000 */
.L_x_13254:
        /* <DEDUP_REMOVED lines=12> */
.L_x_13257:
[----:B------:R-:W-:Y:S05]  /*16420*/  BSYNC B2 ;  /* 0x0000000000027941 */ /* 0x000fea0003800000 */
.L_x_13256:
[----:B------:R-:W-:Y:S01]  /*16430*/  MOV R5, RZ ;  /* 0x000000ff00057202 */ /* 0x000fe20000000f00 */
[----:B0-----:R-:W-:Y:S01]  /*16440*/  IMAD R3, R6, 0x6000, R22 ;  /* 0x0000600006037824 */ /* 0x001fe200078e0216 */
[----:B------:R-:W-:Y:S01]  /*16450*/  UIADD3 UR4, UP0, UR38, 0x370, URZ ;  /* 0x0000037026047890 */ /* 0x000fe2000ff1e03f */
        /* <DEDUP_REMOVED lines=8> */
.L_x_13258:
        /* <DEDUP_REMOVED lines=15> */
.L_x_13387:
[----:B------:R-:W-:Y:S05]  /*165d0*/  BSYNC B2 ;  /* 0x0000000000027941 */ /* 0x000fea0003800000 */
.L_x_13259:
[----:B------:R-:W-:Y:S01]  /*165e0*/  BSSY B2, `(.L_x_13261) ;  /* 0x000000b000027945 */ /* 0x000fe20003800000 */
[----:B------:R-:W-:Y:S02]  /*165f0*/  IMAD.MOV.U32 R2, RZ, RZ, 0x0 ;  /* 0x00000000ff027424 */ /* 0x000fe400078e00ff */
[----:B------:R-:W-:Y:S01]  /*16600*/  IMAD.MOV.U32 R3, RZ, RZ, 0x14f00000 ;  /* 0x14f00000ff037424 */ /* 0x000fe200078e00ff */
[----:B------:R-:W-:Y:S06]  /*16610*/  @P1 BRA `(.L_x_13262) ;  /* 0x00000000001c1947 */ /* 0x000fec0003800000 */
[----:B------:R-:W1:Y:S02]  /*16620*/  S2R R11, SR_TID.X ;  /* 0x00000000000b7919 */ /* 0x000e640000002100 */
[----:B-1----:R-:W-:Y:S02]  /*16630*/  LOP3.LUT R12, R11, 0x1f, RZ, 0xc0, !PT ;  /* 0x0000001f0b0c7812 */ /* 0x002fe400078ec0ff */
[----:B------:R-:W-:Y:S02]  /*16640*/  MOV R11, 0x6000 ;  /* 0x00006000000b7802 */ /* 0x000fe40000000f00 */
[----:B------:R-:W-:Y:S02]  /*16650*/  ISETP.NE.AND P0, PT, R12, RZ, PT ;  /* 0x000000ff0c00720c */ /* 0x000fe40003f05270 */
[----:B------:R1:W-:Y:S11]  /*16660*/  SYNCS.ARRIVE.TRANS64 RZ, [R10+URZ+0x50], R11 ;  /* 0x0000500b0aff79a7 */ /* 0x0003f6000800003f */
[----:B-1----:R-:W-:Y:S05]  /*16670*/  @!P0 BRA `(.L_x_13262) ;  /* 0x0000000000048947 */ /* 0x002fea0003800000 */
[----:B------:R-:W-:Y:S01]  /*16680*/  BPT.TRAP 0x1 ;  /* 0x000000040000795c */ /* 0x000fe20000300000 */
.L_x_13262:
[----:B------:R-:W-:Y:S05]  /*16690*/  BSYNC B2 ;  /* 0x0000000000027941 */ /* 0x000fea0003800000 */
.L_x_13261:
        /* <DEDUP_REMOVED lines=10> */
.L_x_13263:
        /* <DEDUP_REMOVED lines=12> */
.L_x_13252:
[----:B------:R-:W-:Y:S05]  /*16800*/  BSYNC B1 ;  /* 0x0000000000017941 */ /* 0x000fea0003800000 */
.L_x_13251:
        /* <DEDUP_REMOVED lines=10> */
[----:B------:R-:W-:Y:S02]  /*168b0*/  IADD3 R9, R0, -0x1, RZ ;  /* 0xffffffff00097810 */ /* 0x000fe40007ffe0ff */
        /* <DEDUP_REMOVED lines=21> */
.L_x_13266:
[----:B------:R-:W-:Y:S01]  /*16a10*/  IMAD R2, R23, 0x8, R22 ;  /* 0x0000000817027824 */ /* 0x000fe200078e0216 */
[----:B0-----:R-:W-:Y:S01]  /*16a20*/  SHF.L.U32 R3, R26, 0x1f, RZ ;  /* 0x0000001f1a037819 */ /* 0x001fe200000006ff */
[----:B------:R-:W-:Y:S03]  /*16a30*/  BSSY B2, `(.L_x_13267) ;  /* 0x0000003000027945 */ /* 0x000fe60003800000 */
[----:B------:R-:W0:Y:S02]  /*16a40*/  SYNCS.PHASECHK.TRANS64.TRYWAIT P0, [R2+URZ+0x30840], R3 ;  /* 0x03084003020075a7 */ /* 0x000e24000800017f */
[----:B0-----:R-:W-:Y:S05]  /*16a50*/  @!P0 BRA `(.L_x_13268) ;  /* 0x0000003800048947 */ /* 0x001fea0003800000 */
.L_x_13388:
[----:B------:R-:W-:Y:S05]  /*16a60*/  BSYNC B2 ;  /* 0x0000000000027941 */ /* 0x000fea0003800000 */
.L_x_13267:
        /* <DEDUP_REMOVED lines=12> */
.L_x_13270:
[----:B------:R-:W-:Y:S05]  /*16b30*/  BSYNC B2 ;  /* 0x0000000000027941 */ /* 0x000fea0003800000 */
.L_x_13269:
[----:B------:R-:W-:Y:S01]  /*16b40*/  MOV R5, RZ ;  /* 0x000000ff00057202 */ /* 0x000fe20000000f00 */
[C---:B0-----:R-:W-:Y:S01]  /*16b50*/  IMAD R3, R23.reuse, 0x8, R8 ;  /* 0x0000000817037824 */ /* 0x041fe200078e0208 */
[----:B------:R-:W-:Y:S01]  /*16b60*/  UIADD3 UR4, UP0, UR38, 0x370, URZ ;  /* 0x0000037026047890 */ /* 0x000fe2000ff1e03f */
[----:B------:R-:W-:Y:S01]  /*16b70*/  IMAD R2, R23, 0x6000, R22 ;  /* 0x0000600017027824 */ /* 0x000fe200078e0216 */
[----:B------:R-:W-:Y:S01]  /*16b80*/  R2UR UR10, R5 ;  /* 0x00000000050a72ca */ /* 0x000fe200000e0000 */
[----:B------:R-:W-:Y:S01]  /*16b90*/  IMAD R10, R9, 0xc0, R28 ;  /* 0x000000c0090a7824 */ /* 0x000fe200078e021c */
[----:B------:R-:W-:Y:S01]  /*16ba0*/  PLOP3.LUT P0, PT, PT, PT, PT, 0x80, 0x0 ;  /* 0x000000000000781c */ /* 0x000fe20003f0f070 */
[----:B------:R-:W-:Y:S01]  /*16bb0*/  VIADD R2, R2, 0x12400 ;  /* 0x0001240002027836 */ /* 0x000fe20000000000 */
[----:B------:R-:W-:Y:S01]  /*16bc0*/  IADD3 R3, R3, 0x30, RZ ;  /* 0x0000003003037810 */ /* 0x000fe20007ffe0ff */
[----:B------:R-:W-:Y:S01]  /*16bd0*/  UIADD3.X UR5, URZ, UR39, URZ, UP0, !UPT ;  /* 0x000000273f057290 */ /* 0x000fe200087fe43f */
[----:B------:R-:W-:Y:S01]  /*16be0*/  UMOV UR6, 0x0 ;  /* 0x0000000000067882 */ /* 0x000fe20000000000 */
[----:B------:R-:W-:-:S10]  /*16bf0*/  UMOV UR7, 0x14f00000 ;  /* 0x14f0000000077882 */ /* 0x000fd40000000000 */
.L_x_13271:
        /* <DEDUP_REMOVED lines=15> */
.L_x_13389:
[----:B------:R-:W-:Y:S05]  /*16cf0*/  BSYNC B2 ;  /* 0x0000000000027941 */ /* 0x000fea0003800000 */
.L_x_13272:
[----:B------:R-:W-:Y:S01]  /*16d00*/  BSSY B2, `(.L_x_13274) ;  /* 0x000000b000027945 */ /* 0x000fe20003800000 */
[----:B0-----:R-:W-:Y:S01]  /*16d10*/  IMAD.MOV.U32 R2, RZ, RZ, 0x0 ;  /* 0x00000000ff027424 */ /* 0x001fe200078e00ff */
[----:B------:R-:W-:Y:S02]  /*16d20*/  MOV R3, 0x14f00000 ;  /* 0x14f0000000037802 */ /* 0x000fe40000000f00 */
        /* <DEDUP_REMOVED lines=8> */
.L_x_13275:
[----:B------:R-:W-:Y:S05]  /*16db0*/  BSYNC B2 ;  /* 0x0000000000027941 */ /* 0x000fea0003800000 */
.L_x_13274:
        /* <DEDUP_REMOVED lines=8> */
[----:B------:R-:W-:Y:S01]  /*16e40*/  IADD3 R6, R6, 0x400, RZ ;  /* 0x0000040006067810 */ /* 0x000fe20007ffe0ff */
[----:B------:R-:W-:-:S12]  /*16e50*/  UIADD3.X UR5, URZ, UR39, URZ, UP0, !UPT ;  /* 0x000000273f057290 */ /* 0x000fd800087fe43f */
.L_x_13276:
        /* <DEDUP_REMOVED lines=12> */
.L_x_13265:
[----:B------:R-:W-:Y:S05]  /*16f20*/  BSYNC B1 ;  /* 0x0000000000017941 */ /* 0x000fea0003800000 */
.L_x_13264:
[C---:B------:R-:W-:Y:S02]  /*16f30*/  ISETP.GT.AND P0, PT, R0.reuse, 0x1, PT ;  /* 0x000000010000780c */ /* 0x040fe40003f04270 */
[----:B------:R-:W-:-:S11]  /*16f40*/  IADD3 R0, R0, -0x2, RZ ;  /* 0xfffffffe00007810 */ /* 0x000fd60007ffe0ff */
[----:B------:R-:W-:Y:S05]  /*16f50*/  @P0 BRA `(.L_x_13277) ;  /* 0xfffffff000640947 */ /* 0x000fea000383ffff */
.L_x_13235:
[----:B------:R-:W-:Y:S05]  /*16f60*/  BSYNC B0 ;  /* 0x0000000000007941 */ /* 0x000fea0003800000 */
.L_x_13234:
        /* <DEDUP_REMOVED lines=17> */
.L_x_13279:
[----:B------:R-:W-:Y:S05]  /*17080*/  BSYNC B0 ;  /* 0x0000000000007941 */ /* 0x000fea0003800000 */
.L_x_13278:
        /* <DEDUP_REMOVED lines=10> */
.L_x_13390:
[----:B------:R-:W-:Y:S05]  /*17130*/  BSYNC B1 ;  /* 0x0000000000017941 */ /* 0x000fea0003800000 */
.L_x_13282:
        /* <DEDUP_REMOVED lines=9> */
.L_x_13285:
[----:B------:R-:W-:Y:S05]  /*171d0*/  BSYNC B1 ;  /* 0x0000000000017941 */ /* 0x000fea0003800000 */
.L_x_13284:
[----:B0-----:R-:W-:Y:S01]  /*171e0*/  IMAD R0, R23, 0x6000, R22 ;  /* 0x0000600017007824 */ /* 0x001fe200078e0216 */
[----:B------:R-:W-:Y:S01]  /*171f0*/  UIADD3 UR4, UP0, UR38, 0x470, URZ ;  /* 0x0000047026047890 */ /* 0x000fe2000ff1e03f */
[----:B------:R-:W-:Y:S01]  /*17200*/  PLOP3.LUT P0, PT, PT, PT, PT, 0x80, 0x0 ;  /* 0x000000000000781c */ /* 0x000fe20003f0f070 */
[----:B------:R-:W-:Y:S01]  /*17210*/  IMAD R28, R27, 0xc0, R28 ;  /* 0x000000c01b1c7824 */ /* 0x000fe200078e021c */
[----:B------:R-:W-:Y:S01]  /*17220*/  IADD3 R2, R3, 0x30850, RZ ;  /* 0x0003085003027810 */ /* 0x000fe20007ffe0ff */
[----:B------:R-:W-:Y:S01]  /*17230*/  VIADD R0, R0, 0x400 ;  /* 0x0000040000007836 */ /* 0x000fe20000000000 */
[----:B------:R-:W-:Y:S01]  /*17240*/  UIADD3.X UR5, URZ, UR39, URZ, UP0, !UPT ;  /* 0x000000273f057290 */ /* 0x000fe200087fe43f */
[----:B------:R-:W-:Y:S01]  /*17250*/  UMOV UR6, 0x0 ;  /* 0x0000000000067882 */ /* 0x000fe20000000000 */
[----:B------:R-:W-:Y:S01]  /*17260*/  UMOV UR7, 0x14f00000 ;  /* 0x14f0000000077882 */ /* 0x000fe20000000000 */
[----:B------:R-:W-:-:S09]  /*17270*/  UMOV UR10, URZ ;  /* 0x0000003f000a7c82 */ /* 0x000fd20008000000 */
.L_x_13286:
        /* <DEDUP_REMOVED lines=10> */
.L_x_13281:
[----:B------:R-:W-:Y:S05]  /*17320*/  BSYNC B0 ;  /* 0x0000000000007941 */ /* 0x000fea0003800000 */
.L_x_13280:
[----:B------:R-:W-:-:S05]  /*17330*/  VIADD R23, R23, 0x1 ;  /* 0x0000000117177836 */ /* 0x000fca0000000000 */
[----:B------:R-:W-:-:S04]  /*17340*/  ISETP.NE.AND P0, PT, R23, 0x2, PT ;  /* 0x000000021700780c */ /* 0x000fc80003f05270 */
[----:B0-----:R-:W-:Y:S02]  /*17350*/  SEL R3, RZ, 0x1, P0 ;  /* 0x00000001ff037807 */ /* 0x001fe40000000000 */
[----:B------:R-:W-:Y:S02]  /*17360*/  SEL R23, R23, RZ, P0 ;  /* 0x000000ff17177207 */ /* 0x000fe40000000000 */
[----:B------:R-:W-:-:S07]  /*17370*/  LOP3.LUT R26, R26, R3, RZ, 0x3c, !PT ;  /* 0x000000031a1a7212 */ /* 0x000fce00078e3cff */
.L_x_13216:
[----:B------:R-:W-:Y:S05]  /*17380*/  BSYNC B7 ;  /* 0x0000000000077941 */ /* 0x000fea0003800000 */
.L_x_13214:
        /* <DEDUP_REMOVED lines=8> */
[----:B------:R-:W-:-:S05]  /*17410*/  MOV R22, UR4 ;  /* 0x0000000400167c02 */ /* 0x000fca0008000f00 */
[----:B------:R2:W3:Y:S01]  /*17420*/  LDS.128 R16, [R22+0x308d0] ;  /* 0x0308d00016107984 */ /* 0x0004e20000000c00 */
[----:B------:R-:W-:Y:S06]  /*17430*/  BAR.ARV 0x4, 0x200 ;  /* 0x0108000000007b1d */ /* 0x000fec0000002000 */
[----:B------:R-:W-:Y:S05]  /*17440*/  BRA `(.L_x_13288) ;  /* 0x0000000800407947 */ /* 0x000fea0003800000 */
.L_x_13287:
        /* <DEDUP_REMOVED lines=15> */
[----:B------:R-:W-:Y:S01]  /*17540*/  ISETP.GE.U32.AND P5, PT, R8, 0x10, PT ;  /* 0x000000100800780c */ /* 0x000fe20003fa6070 */
[----:B------:R-:W-:Y:S01]  /*17550*/  SHFL.IDX PT, R4, R16, 0x1, 0x1f ;  /* 0x00201f0010047f89 */ /* 0x000fe200000e0000 */
[----:B0-----:R-:W-:Y:S01]  /*17560*/  IMAD.MOV.U32 R2, RZ, RZ, RZ ;  /* 0x000000ffff027224 */ /* 0x001fe200078e00ff */
[----:B--2---:R-:W-:-:S02]  /*17570*/  @!P1 MOV R2, R3 ;  /* 0x0000000300029202 */ /* 0x004fc40000000f00 */
[----:B------:R-:W-:-:S03]  /*17580*/  ISETP.NE.AND P1, PT, R8, RZ, PT ;  /* 0x000000ff0800720c */ /* 0x000fc60003f25270 */
[----:B------:R-:W0:Y:S02]  /*17590*/  SHFL.UP PT, R14, R2, 0x1, RZ ;  /* 0x04200000020e7989 */ /* 0x000e2400000e00ff */
[----:B0-----:R-:W-:-:S05]  /*175a0*/  SEL R5, R14, RZ, P1 ;  /* 0x000000ff0e057207 */ /* 0x001fca0000800000 */
[----:B------:R-:W-:-:S05]  /*175b0*/  IMAD.IADD R5, R2, 0x1, R5 ;  /* 0x0000000102057824 */ /* 0x000fca00078e0205 */
[----:B------:R-:W1:Y:S02]  /*175c0*/  SHFL.UP PT, R14, R5, 0x2, RZ ;  /* 0x04400000050e7989 */ /* 0x000e6400000e00ff */
[----:B-1----:R-:W-:-:S05]  /*175d0*/  SEL R6, R14, RZ, P2 ;  /* 0x000000ff0e067207 */ /* 0x002fca0001000000 */
        /* <DEDUP_REMOVED lines=11> */
.L_x_13400:
[----:B------:R-:W-:Y:S02]  /*17690*/  ULDC UR4, c[0x0][0xc38] ;  /* 0x00030e0000047ab9 */ /* 0x000fe40000000800 */
[----:B------:R-:W-:-:S05]  /*176a0*/  MOV R16, UR4 ;  /* 0x0000000400107c02 */ /* 0x000fca0008000f00 */
[----:B-1----:R-:W-:-:S04]  /*176b0*/  IMAD R5, R14, R16, RZ ;  /* 0x000000100e057224 */ /* 0x002fc800078e02ff */
[----:B------:R-:W-:-:S05]  /*176c0*/  IMAD.IADD R4, R4, 0x1, R5 ;  /* 0x0000000104047824 */ /* 0x000fca00078e0205 */
[----:B------:R-:W-:-:S13]  /*176d0*/  ISETP.GT.AND P6, PT, R4, R0, PT ;  /* 0x000000000400720c */ /* 0x000fda0003fc4270 */
[----:B------:R-:W-:Y:S05]  /*176e0*/  @P6 BRA `(.L_x_13290) ;  /* 0x00000000009c6947 */ /* 0x000fea0003800000 */
.L_x_13295:
[----:B------:R-:W1:Y:S01]  /*176f0*/  LDC R6, c[0x0][0xc3c] ;  /* 0x00030f00ff067b82 */ /* 0x000e620000000800 */
[----:B------:R-:W-:-:S05]  /*17700*/  VIADD R19, R19, 0x1f ;  /* 0x0000001f13137836 */ /* 0x000fca0000000000 */
[----:B-1----:R-:W-:-:S13]  /*17710*/  ISETP.GE.AND P6, PT, R19, R6, PT ;  /* 0x000000061300720c */ /* 0x002fda0003fc6270 */
[----:B------:R-:W-:Y:S05]  /*17720*/  @P6 BRA `(.L_x_13291) ;  /* 0x0000000400446947 */ /* 0x000fea0003800000 */
[----:B------:R-:W1:Y:S01]  /*17730*/  S2R R2, SR_TID.X ;  /* 0x0000000000027919 */ /* 0x000e620000002100 */
[----:B------:R-:W-:Y:S01]  /*17740*/  BSSY B0, `(.L_x_13292) ;  /* 0x0000009000007945 */ /* 0x000fe20003800000 */
[----:B-1----:R-:W-:-:S04]  /*17750*/  LOP3.LUT R2, R2, 0x1f, RZ, 0xc0, !PT ;  /* 0x0000001f02027812 */ /* 0x002fc800078ec0ff */
[----:B------:R-:W-:Y:S01]  /*17760*/  IADD3 R5, R19, R2, RZ ;  /* 0x0000000213057210 */ /* 0x000fe20007ffe0ff */
[----:B------:R-:W-:-:S03]  /*17770*/  IMAD.MOV.U32 R2, RZ, RZ, RZ ;  /* 0x000000ffff027224 */ /* 0x000fc600078e00ff */
[----:B------:R-:W-:-:S13]  /*17780*/  ISETP.GE.OR P6, PT, R5, R6, !P0 ;  /* 0x000000060500720c */ /* 0x000fda00047c6670 */
[----:B------:R-:W-:Y:S05]  /*17790*/  @P6 BRA `(.L_x_13293) ;  /* 0x00000000000c6947 */ /* 0x000fea0003800000 */
[----:B0-----:R-:W0:Y:S02]  /*177a0*/  LDC.64 R2, c[0x0][0xc80] ;  /* 0x00032000ff027b82 */ /* 0x001e240000000a00 */
[----:B0-----:R-:W-:-:S06]  /*177b0*/  IMAD.WIDE R2, R5, 0x4, R2 ;  /* 0x0000000405027825 */ /* 0x001fcc00078e0202 */
[----:B------:R1:W5:Y:S02]  /*177c0*/  LDG.E R2, desc[UR56][R2.64] ;  /* 0x0000003802027981 */ /* 0x000364000c1e1900 */
.L_x_13293:
[----:B------:R-:W-:Y:S05]  /*177d0*/  BSYNC B0 ;  /* 0x0000000000007941 */ /* 0x000fea0003800000 */
.L_x_13292:
[----:B------:R-:W-:-:S03]  /*177e0*/  UMOV UR4, 0xffffffff ;  /* 0xffffffff00047882 */ /* 0x000fc60000000000 */
[----:B------:R-:W-:Y:S05]  /*177f0*/  BRA.DIV UR4, `(.L_x_13294) ;  /* 0x0000002e04fc7947 */ /* 0x000fea000b800000 */
[----:B-----5:R-:W2:Y:S02]  /*17800*/  SHFL.UP PT, R14, R2, 0x1, RZ ;  /* 0x04200000020e7989 */ /* 0x020ea400000e00ff */
[----:B--2---:R-:W-:-:S05]  /*17810*/  SEL R13, R14, RZ, P1 ;  /* 0x000000ff0e0d7207 */ /* 0x004fca0000800000 */
[----:B------:R-:W-:-:S05]  /*17820*/  IMAD.IADD R13, R2, 0x1, R13 ;  /* 0x00000001020d7824 */ /* 0x000fca00078e020d */
[----:B------:R-:W2:Y:S02]  /*17830*/  SHFL.UP PT, R14, R13, 0x2, RZ ;  /* 0x044000000d0e7989 */ /* 0x000ea400000e00ff */
[----:B--2---:R-:W-:-:S04]  /*17840*/  SEL R14, R14, RZ, P2 ;  /* 0x000000ff0e0e7207 */ /* 0x004fc80001000000 */
[----:B01----:R-:W-:-:S05]  /*17850*/  IADD3 R3, R13, R14, RZ ;  /* 0x0000000e0d037210 */ /* 0x003fca0007ffe0ff */
        /* <DEDUP_REMOVED lines=10> */
.L_x_13408:
[----:B------:R-:W-:Y:S02]  /*17900*/  ULDC UR4, c[0x0][0xc38] ;  /* 0x00030e0000047ab9 */ /* 0x000fe40000000800 */
[----:B------:R-:W-:-:S04]  /*17910*/  IMAD.U32 R16, RZ, RZ, UR4 ;  /* 0x00000004ff107e24 */ /* 0x000fc8000f8e00ff */
[----:B-1----:R-:W-:-:S04]  /*17920*/  IMAD R5, R14, R16, RZ ;  /* 0x000000100e057224 */ /* 0x002fc800078e02ff */
[----:B------:R-:W-:-:S05]  /*17930*/  IMAD.IADD R4, R5, 0x1, R4 ;  /* 0x0000000105047824 */ /* 0x000fca00078e0204 */
[----:B------:R-:W-:-:S13]  /*17940*/  ISETP.GT.AND P6, PT, R4, R0, PT ;  /* 0x000000000400720c */ /* 0x000fda0003fc4270 */
[----:B------:R-:W-:Y:S05]  /*17950*/  @!P6 BRA `(.L_x_13295) ;  /* 0xfffffffc0064e947 */ /* 0x000fea000383ffff */
.L_x_13290:
        /* <DEDUP_REMOVED lines=8> */
.L_x_13412:
[----:B------:R-:W-:Y:S01]  /*179e0*/  ISETP.NE.AND P0, PT, R6, RZ, PT ;  /* 0x000000ff0600720c */ /* 0x000fe20003f05270 */
[----:B------:R-:W-:-:S12]  /*179f0*/  IMAD.MOV.U32 R14, RZ, RZ, RZ ;  /* 0x000000ffff0e7224 */ /* 0x000fd800078e00ff */
[----:B------:R-:W-:Y:S05]  /*17a00*/  @!P0 BRA `(.L_x_13297) ;  /* 0x0000000000108947 */ /* 0x000fea0003800000 */
[----:B------:R-:W-:Y:S01]  /*17a10*/  UMOV UR4, 0xffffffff ;  /* 0xffffffff00047882 */ /* 0x000fe20000000000 */
[----:B------:R-:W-:Y:S02]  /*17a20*/  VIADD R12, R4, 0xffffffff ;  /* 0xffffffff040c7836 */ /* 0x000fe40000000000 */
[----:B------:R-:W-:Y:S05]  /*17a30*/  BRA.DIV UR4, `(.L_x_13298) ;  /* 0x0000003204707947 */ /* 0x000fea000b800000 */
[----:B------:R3:W4:Y:S02]  /*17a40*/  SHFL.IDX PT, R14, R3, R12, 0x1f ;  /* 0x00001f0c030e7589 */ /* 0x00072400000e0000 */
.L_x_13297:
[----:B--2---:R-:W-:Y:S01]  /*17a50*/  IABS R6, R17 ;  /* 0x0000001100067213 */ /* 0x004fe20000000000 */
[----:B----4-:R-:W-:Y:S02]  /*17a60*/  IMAD R16, R14, R16, R5 ;  /* 0x000000100e107224 */ /* 0x010fe400078e0205 */
[----:B------:R-:W-:Y:S01]  /*17a70*/  IMAD.IADD R19, R4, 0x1, R19 ;  /* 0x0000000104137824 */ /* 0x000fe200078e0213 */
[----:B------:R-:W2:Y:S02]  /*17a80*/  I2F.RP R7, R6 ;  /* 0x0000000600077306 */ /* 0x000ea40000209400 */
[----:B------:R-:W-:-:S06]  /*17a90*/  IADD3 R0, R0, -R16, RZ ;  /* 0x8000001000007210 */ /* 0x000fcc0007ffe0ff */
[----:B--2---:R-:W1:Y:S02]  /*17aa0*/  MUFU.RCP R7, R7 ;  /* 0x0000000700077308 */ /* 0x004e640000001000 */
[----:B-1----:R-:W-:-:S06]  /*17ab0*/  IADD3 R2, R7, 0xffffffe, RZ ;  /* 0x0ffffffe07027810 */ /* 0x002fcc0007ffe0ff */
        /* <DEDUP_REMOVED lines=13> */
[----:B------:R-:W-:Y:S01]  /*17b90*/  @!P1 IMAD.IADD R5, R5, 0x1, -R6 ;  /* 0x0000000105059824 */ /* 0x000fe200078e0a06 */
[----:B------:R-:W-:Y:S02]  /*17ba0*/  @!P1 IADD3 R3, R3, 0x1, RZ ;  /* 0x0000000103039810 */ /* 0x000fe40007ffe0ff */
        /* <DEDUP_REMOVED lines=9> */
.L_x_13291:
[----:B------:R-:W-:Y:S01]  /*17c40*/  UMOV UR4, URZ ;  /* 0x0000003f00047c82 */ /* 0x000fe20008000000 */
[----:B------:R-:W-:Y:S01]  /*17c50*/  UMOV UR5, URZ ;  /* 0x0000003f00057c82 */ /* 0x000fe20008000000 */
[----:B------:R-:W-:Y:S01]  /*17c60*/  ULDC UR6, c[0x0][0xc3c] ;  /* 0x00030f0000067ab9 */ /* 0x000fe20000000800 */
[----:B------:R-:W-:Y:S01]  /*17c70*/  MOV R16, R0 ;  /* 0x0000000000107202 */ /* 0x000fe20000000f00 */
[----:B------:R-:W-:Y:S01]  /*17c80*/  IMAD.U32 R17, RZ, RZ, UR4 ;  /* 0x00000004ff117e24 */ /* 0x000fe2000f8e00ff */
[----:B------:R-:W-:Y:S01]  /*17c90*/  MOV R19, UR6 ;  /* 0x0000000600137c02 */ /* 0x000fe20008000f00 */
[----:B------:R-:W-:-:S07]  /*17ca0*/  IMAD.U32 R18, RZ, RZ, UR5 ;  /* 0x00000005ff127e24 */ /* 0x000fce000f8e00ff */
.L_x_13299:
        /* <DEDUP_REMOVED lines=10> */
.L_x_13288:
[----:B------:R-:W-:Y:S02]  /*17d50*/  ULDC UR4, c[0x0][0xc3c] ;  /* 0x00030f0000047ab9 */ /* 0x000fe40000000800 */
[----:B---3--:R-:W-:-:S13]  /*17d60*/  ISETP.GE.AND P0, PT, R19, UR4, PT ;  /* 0x0000000413007c0c */ /* 0x008fda000bf06270 */
[----:B------:R-:W-:Y:S05]  /*17d70*/  @!P0 BRA `(.L_x_13300) ;  /* 0xffffffac002c8947 */ /* 0x000fea000383ffff */
[----:B------:R-:W-:Y:S05]  /*17d80*/  BSYNC B8 ;  /* 0x0000000000087941 */ /* 0x000fea0003800000 */
.L_x_13178:
        /* <DEDUP_REMOVED lines=12> */
.L_x_13415:
[----:B------:R-:W-:Y:S05]  /*17e50*/  BSYNC B0 ;  /* 0x0000000000007941 */ /* 0x000fea0003800000 */
.L_x_13301:
[----:B------:R-:W-:-:S03]  /*17e60*/  UMOV UR4, 0xffffffff ;  /* 0xffffffff00047882 */ /* 0x000fc60000000000 */
[----:B------:R-:W-:Y:S05]  /*17e70*/  BRA.DIV UR4, `(.L_x_13303) ;  /* 0x0000002e04987947 */ /* 0x000fea000b800000 */
[----:B0-----:R-:W0:Y:S02]  /*17e80*/  S2R R0, SR_TID.X ;  /* 0x0000000000007919 */ /* 0x001e240000002100 */
[----:B0-----:R-:W-:-:S04]  /*17e90*/  SHF.R.U32.HI R0, RZ, 0x5, R0 ;  /* 0x00000005ff007819 */ /* 0x001fc80000011600 */
[----:B------:R-:W-:-:S05]  /*17ea0*/  LOP3.LUT R0, R0, 0x3, RZ, 0xc0, !PT ;  /* 0x0000000300007812 */ /* 0x000fca00078ec0ff */
[----:B------:R0:W2:Y:S02]  /*17eb0*/  SHFL.IDX PT, R14, R0, RZ, 0x1f ;  /* 0x00001fff000e7589 */ /* 0x0000a400000e0000 */
.L_x_13418:
[----:B--2---:R-:W-:-:S13]  /*17ec0*/  ISETP.NE.AND P0, PT, R14, RZ, PT ;  /* 0x000000ff0e00720c */ /* 0x004fda0003f05270 */
[----:B------:R-:W-:Y:S05]  /*17ed0*/  @P0 BRA `(.L_x_13049) ;  /* 0x0000000000880947 */ /* 0x000fea0003800000 */
[----:B------:R-:W-:-:S03]  /*17ee0*/  UMOV UR4, 0xffffffff ;  /* 0xffffffff00047882 */ /* 0x000fc60000000000 */
[----:B------:R-:W-:Y:S05]  /*17ef0*/  BRA.DIV UR4, `(.L_x_13304) ;  /* 0x0000002e04ac7947 */ /* 0x000fea000b800000 */
[----:B------:R-:W-:-:S13]  /*17f00*/  ELECT P6, URZ, PT ;  /* 0x00000000003f782f */ /* 0x000fda00038c0000 */
.L_x_13421:
[----:B------:R-:W-:Y:S05]  /*17f10*/  @!P6 BRA `(.L_x_13049) ;  /* 0x000000000078e947 */ /* 0x000fea0003800000 */
[----:B0-----:R-:W2:Y:S02]  /*17f20*/  LDL.LU R0, [R1+0x40] ;  /* 0x0000400001007983 */ /* 0x001ea40000300800 */
[----:B--2---:R-:W-:-:S04]  /*17f30*/  LOP3.LUT R0, R0, 0x2, RZ, 0xfc, !PT ;  /* 0x0000000200007812 */ /* 0x004fc800078efcff */
[----:B------:R-:W-:-:S13]  /*17f40*/  ISETP.NE.AND P2, PT, R0, 0x3, PT ;  /* 0x000000030000780c */ /* 0x000fda0003f45270 */
[----:B------:R-:W-:Y:S05]  /*17f50*/  @!P2 BRA `(.L_x_13305) ;  /* 0x000000000004a947 */ /* 0x000fea0003800000 */
[----:B------:R-:W-:Y:S01]  /*17f60*/  BPT.TRAP 0x1 ;  /* 0x000000040000795c */ /* 0x000fe20000300000 */
.L_x_13305:
        /* <DEDUP_REMOVED lines=12> */
.L_x_13422:
[----:B------:R-:W2:Y:S02]  /*18030*/  SYNCS.PHASECHK.TRANS64.TRYWAIT P0, [R3+URZ], R2 ;  /* 0x00000002030075a7 */ /* 0x000ea4000800017f */
[----:B--2---:R-:W-:Y:S05]  /*18040*/  @!P0 BRA `(.L_x_13307) ;  /* 0x0000002c008c8947 */ /* 0x004fea0003800000 */
.L_x_13423:
[----:B------:R-:W-:Y:S05]  /*18050*/  @!P2 BRA `(.L_x_13308) ;  /* 0x000000000004a947 */ /* 0x000fea0003800000 */
[----:B------:R-:W-:Y:S01]  /*18060*/  BPT.TRAP 0x1 ;  /* 0x000000040000795c */ /* 0x000fe20000300000 */
.L_x_13308:
[----:B------:R-:W-:-:S04]  /*18070*/  VIADD R0, R9, 0x30860 ;  /* 0x0003086009007836 */ /* 0x000fc80000000000 */
[----:B------:R-:W-:-:S04]  /*18080*/  IMAD R23, R23, 0x8, R0 ;  /* 0x0000000817177824 */ /* 0x000fc800078e0200 */
[----:B------:R-:W3:Y:S02]  /*18090*/  SYNCS.PHASECHK.TRANS64.TRYWAIT P0, [R23+URZ], R4 ;  /* 0x00000004170075a7 */ /* 0x000ee4000800017f */
[----:B---3--:R-:W-:Y:S05]  /*180a0*/  @!P0 BRA `(.L_x_13309) ;  /* 0x0000002c00888947 */ /* 0x008fea0003800000 */
.L_x_13424:
[----:B------:R-:W-:-:S07]  /*180b0*/  LEA R7, R7, R0, 0x3 ;  /* 0x0000000007077211 */ /* 0x000fce00078e18ff */
.L_x_13310:
[----:B------:R0:W0:Y:S02]  /*180c0*/  SYNCS.PHASECHK.TRANS64.TRYWAIT P0, [R7+URZ], R2 ;  /* 0x00000002070075a7 */ /* 0x000024000800017f */
[----:B0-----:R-:W-:Y:S05]  /*180d0*/  @!P0 NANOSLEEP.SYNCS 0x989680 ;  /* 0x009896800000895d */ /* 0x001fea0003900000 */
[----:B------:R-:W0:Y:S02]  /*180e0*/  @!P0 SYNCS.PHASECHK.TRANS64 P0, [R7+URZ], R2 ;  /* 0x00000002070085a7 */ /* 0x000e24000800007f */
[----:B0-----:R-:W-:Y:S05]  /*180f0*/  @!P0 BRA `(.L_x_13310) ;  /* 0xfffffffc00f08947 */ /* 0x001fea000383ffff */
.L_x_13049:
[----:B------:R-:W-:Y:S05]  /*18100*/  BSYNC B9 ;  /* 0x0000000000097941 */ /* 0x000fea0003800000 */
.L_x_13046:
[----:B------:R-:W-:Y:S05]  /*18110*/  EXIT ;  /* 0x000000000000794d */ /* 0x000fea0003800000 */
.L_x_13067:
[----:B0-----:R0:W1:Y:S02]  /*18120*/  SYNCS.PHASECHK.TRANS64.TRYWAIT P6, [R82+URZ+0x30890], R94 ;  /* 0x0308905e520075a7 */ /* 0x00106400080c017f */
[----:B-1----:R-:W-:Y:S05]  /*18130*/  @!P6 NANOSLEEP.SYNCS 0x989680 ;  /* 0x009896800000e95d */ /* 0x002fea0003900000 */
[----:B------:R-:W1:Y:S02]  /*18140*/  @!P6 SYNCS.PHASECHK.TRANS64 P6, [R82+URZ+0x30890], R94 ;  /* 0x0308905e5200e5a7 */ /* 0x000e6400080c007f */
[----:B-1----:R-:W-:Y:S05]  /*18150*/  @!P6 BRA `(.L_x_13067) ;  /* 0xfffffffc00f0e947 */ /* 0x002fea000383ffff */
[----:B------:R-:W-:Y:S05]  /*18160*/  BRA `(.L_x_13311) ;  /* 0xfffffea800e87947 */ /* 0x000fea000383ffff */
.L_x_13087:
[----:B0-----:R0:W1:Y:S02]  /*18170*/  SYNCS.PHASECHK.TRANS64.TRYWAIT P5, [R82+URZ+0x30890], R94 ;  /* 0x0308905e520075a7 */ /* 0x00106400080a017f */
[----:B-1----:R-:W-:Y:S05]  /*18180*/  @!P5 NANOSLEEP.SYNCS 0x989680 ;  /* 0x009896800000d95d */ /* 0x002fea0003900000 */
[----:B------:R-:W1:Y:S02]  /*18190*/  @!P5 SYNCS.PHASECHK.TRANS64 P5, [R82+URZ+0x30890], R94 ;  /* 0x0308905e5200d5a7 */ /* 0x000e6400080a007f */
[----:B-1----:R-:W-:Y:S05]  /*181a0*/  @!P5 BRA `(.L_x_13087) ;  /* 0xfffffffc00f0d947 */ /* 0x002fea000383ffff */
[----:B------:R-:W-:Y:S05]  /*181b0*/  BRA `(.L_x_13312) ;  /* 0xfffffebc00587947 */ /* 0x000fea000383ffff */
.L_x_13096:
[----:B-1----:R1:W2:Y:S02]  /*181c0*/  SYNCS.PHASECHK.TRANS64.TRYWAIT P4, [R82+URZ+0x30890], R94 ;  /* 0x0308905e520075a7 */ /* 0x0022a4000808017f */
[----:B--2---:R-:W-:Y:S05]  /*181d0*/  @!P4 NANOSLEEP.SYNCS 0x989680 ;  /* 0x009896800000c95d */ /* 0x004fea0003900000 */
[----:B------:R-:W2:Y:S02]  /*181e0*/  @!P4 SYNCS.PHASECHK.TRANS64 P4, [R82+URZ+0x30890], R94 ;  /* 0x0308905e5200c5a7 */ /* 0x000ea4000808007f */
[----:B--2---:R-:W-:Y:S05]  /*181f0*/  @!P4 BRA `(.L_x_13096) ;  /* 0xfffffffc00f0c947 */ /* 0x004fea000383ffff */
[----:B------:R-:W-:Y:S05]  /*18200*/  BRA `(.L_x_13313) ;  /* 0xfffffecc007c7947 */ /* 0x000fea000383ffff */
.L_x_13102:
[----:B--2---:R2:W3:Y:S02]  /*18210*/  SYNCS.PHASECHK.TRANS64.TRYWAIT P3, [R82+URZ+0x308b0], R94 ;  /* 0x0308b05e520075a7 */ /* 0x0044e4000806017f */
[----:B---3--:R-:W-:Y:S05]  /*18220*/  @!P3 NANOSLEEP.SYNCS 0x989680 ;  /* 0x009896800000b95d */ /* 0x008fea0003900000 */
[----:B------:R-:W3:Y:S02]  /*18230*/  @!P3 SYNCS.PHASECHK.TRANS64 P3, [R82+URZ+0x308b0], R94 ;  /* 0x0308b05e5200b5a7 */ /* 0x000ee4000806007f */
[----:B---3--:R-:W-:Y:S05]  /*18240*/  @!P3 BRA `(.L_x_13102) ;  /* 0xfffffffc00f0b947 */ /* 0x008fea000383ffff */
[----:B------:R-:W-:Y:S05]  /*18250*/  BRA `(.L_x_13314) ;  /* 0xfffffed000107947 */ /* 0x000fea000383ffff */
.L_x_13110:
[----:B------:R-:W0:Y:S01]  /*18260*/  S2R R3, SR_TID.X ;  /* 0x0000000000037919 */ /* 0x000e220000002100 */
[----:B------:R-:W-:Y:S01]  /*18270*/  BSSY B0, `(.L_x_13315) ;  /* 0x000000c000007945 */ /* 0x000fe20003800000 */
[----:B------:R-:W-:Y:S01]  /*18280*/  MOV R12, RZ ;  /* 0x000000ff000c7202 */ /* 0x000fe20000000f00 */
        /* <DEDUP_REMOVED lines=10> */
.L_x_13316:
[----:B------:R-:W-:Y:S05]  /*18330*/  BSYNC B0 ;  /* 0x0000000000007941 */ /* 0x000fea0003800000 */
.L_x_13315:
[----:B------:R0:W-:Y:S01]  /*18340*/  STL [R1+0x78], R14 ;  /* 0x0000780e01007387 */ /* 0x0001e20000100800 */
[----:B------:R-:W-:Y:S05]  /*18350*/  BRA `(.L_x_13317) ;  /* 0xfffffed400607947 */ /* 0x000fea000383ffff */
.L_x_13122:
[----:B------:R-:W-:Y:S01]  /*18360*/  BSSY B1, `(.L_x_13318) ;  /* 0x0000008000017945 */ /* 0x000fe20003800000 */
[----:B------:R-:W-:Y:S01]  /*18370*/  MOV R13, R26 ;  /* 0x0000001a000d7202 */ /* 0x000fe20000000f00 */
[----:B------:R-:W-:Y:S01]  /*18380*/  IMAD.MOV.U32 R12, RZ, RZ, RZ ;  /* 0x000000ffff0c7224 */ /* 0x000fe200078e00ff */
[----:B------:R-:W-:Y:S01]  /*18390*/  MOV R15, 0xffffffff ;  /* 0xffffffff000f7802 */ /* 0x000fe20000000f00 */
[----:B------:R-:W-:-:S07]  /*183a0*/  IMAD.MOV.U32 R11, RZ, RZ, 0x1c1f ;  /* 0x00001c1fff0b7424 */ /* 0x000fce00078e00ff */
[----:B0-----:R-:W-:Y:S05]  /*183b0*/  WARPSYNC.COLLECTIVE R15, `(.L_x_13319) ;  /* 0x000000000f087348 */ /* 0x001fea0003c00000 */
[----:B0-----:R0:W1:Y:S02]  /*183c0*/  SHFL.IDX P6, R14, R13, R12, R11 ;  /* 0x0000000c0d0e7389 */ /* 0x00106400000c000b */
[----:B01----:R-:W-:Y:S01]  /*183d0*/  ENDCOLLECTIVE ;  /* 0x000000000000791b */ /* 0x003fe20003800000 */
.L_x_13319:
[----:B------:R-:W-:Y:S05]  /*183e0*/  BSYNC B1 ;  /* 0x0000000000017941 */ /* 0x000fea0003800000 */
.L_x_13318:
        /* <DEDUP_REMOVED lines=8> */
.L_x_13320:
[----:B------:R-:W-:Y:S01]  /*18470*/  IMAD.MOV.U32 R13, RZ, RZ, R28 ;  /* 0x000000ffff0d7224 */ /* 0x000fe200078e001c */
[----:B------:R-:W-:-:S07]  /*18480*/  MOV R0, R14 ;  /* 0x0000000e00007202 */ /* 0x000fce0000000f00 */
[----:B------:R-:W-:Y:S05]  /*18490*/  WARPSYNC.COLLECTIVE R15, `(.L_x_13321) ;  /* 0x000000000f087348 */ /* 0x000fea0003c00000 */
[----:B------:R0:W1:Y:S02]  /*184a0*/  SHFL.IDX P6, R14, R13, R12, R11 ;  /* 0x0000000c0d0e7389 */ /* 0x00006400000c000b */
[----:B01----:R-:W-:Y:S01]  /*184b0*/  ENDCOLLECTIVE ;  /* 0x000000000000791b */ /* 0x003fe20003800000 */
.L_x_13321:
[----:B------:R-:W-:Y:S01]  /*184c0*/  MOV R13, R27 ;  /* 0x0000001b000d7202 */ /* 0x000fe20000000f00 */
[----:B------:R-:W-:-:S07]  /*184d0*/  IMAD.MOV.U32 R5, RZ, RZ, R14 ;  /* 0x000000ffff057224 */ /* 0x000fce00078e000e */
[----:B------:R-:W-:Y:S05]  /*184e0*/  WARPSYNC.COLLECTIVE R15, `(.L_x_13322) ;  /* 0x000000000f087348 */ /* 0x000fea0003c00000 */
[----:B------:R0:W1:Y:S02]  /*184f0*/  SHFL.IDX P6, R14, R13, R12, R11 ;  /* 0x0000000c0d0e7389 */ /* 0x00006400000c000b */
[----:B01----:R-:W-:Y:S01]  /*18500*/  ENDCOLLECTIVE ;  /* 0x000000000000791b */ /* 0x003fe20003800000 */
.L_x_13322:
[----:B------:R-:W-:Y:S05]  /*18510*/  BRA `(.L_x_13323) ;  /* 0xfffffed800647947 */ /* 0x000fea000383ffff */
.L_x_13126:
[----:B0-----:R0:W1:Y:S02]  /*18520*/  SYNCS.PHASECHK.TRANS64.TRYWAIT P0, [R2+URZ+0x30800], R5 ;  /* 0x03080005020075a7 */ /* 0x001064000800017f */
[----:B-1----:R-:W-:Y:S05]  /*18530*/  @!P0 NANOSLEEP.SYNCS 0x989680 ;  /* 0x009896800000895d */ /* 0x002fea0003900000 */
[----:B------:R-:W1:Y:S02]  /*18540*/  @!P0 SYNCS.PHASECHK.TRANS64 P0, [R2+URZ+0x30800], R5 ;  /* 0x03080005020085a7 */ /* 0x000e64000800007f */
[----:B-1----:R-:W-:Y:S05]  /*18550*/  @!P0 BRA `(.L_x_13126) ;  /* 0xfffffffc00f08947 */ /* 0x002fea000383ffff */
[----:B------:R-:W-:Y:S05]  /*18560*/  BRA `(.L_x_13324) ;  /* 0xfffffedc00a47947 */ /* 0x000fea000383ffff */
.L_x_13134:
[----:B------:R-:W-:Y:S01]  /*18570*/  BSSY B1, `(.L_x_13325) ;  /* 0x0000008000017945 */ /* 0x000fe20003800000 */
[----:B------:R-:W-:Y:S01]  /*18580*/  IMAD.MOV.U32 R13, RZ, RZ, R26 ;  /* 0x000000ffff0d7224 */ /* 0x000fe200078e001a */
[----:B------:R-:W-:Y:S01]  /*18590*/  MOV R11, 0x1c1f ;  /* 0x00001c1f000b7802 */ /* 0x000fe20000000f00 */
[----:B------:R-:W-:Y:S02]  /*185a0*/  IMAD.MOV.U32 R12, RZ, RZ, RZ ;  /* 0x000000ffff0c7224 */ /* 0x000fe400078e00ff */
[----:B------:R-:W-:-:S07]  /*185b0*/  IMAD.MOV.U32 R15, RZ, RZ, -0x1 ;  /* 0xffffffffff0f7424 */ /* 0x000fce00078e00ff */
[----:B0-----:R-:W-:Y:S05]  /*185c0*/  WARPSYNC.COLLECTIVE R15, `(.L_x_13326) ;  /* 0x000000000f087348 */ /* 0x001fea0003c00000 */
[----:B0-----:R0:W1:Y:S02]  /*185d0*/  SHFL.IDX P6, R14, R13, R12, R11 ;  /* 0x0000000c0d0e7389 */ /* 0x00106400000c000b */
[----:B01----:R-:W-:Y:S01]  /*185e0*/  ENDCOLLECTIVE ;  /* 0x000000000000791b */ /* 0x003fe20003800000 */
.L_x_13326:
[----:B------:R-:W-:Y:S05]  /*185f0*/  BSYNC B1 ;  /* 0x0000000000017941 */ /* 0x000fea0003800000 */
.L_x_13325:
        /* <DEDUP_REMOVED lines=8> */
.L_x_13327:
[----:B------:R-:W-:Y:S02]  /*18680*/  IMAD.MOV.U32 R13, RZ, RZ, R28 ;  /* 0x000000ffff0d7224 */ /* 0x000fe400078e001c */
[----:B------:R-:W-:-:S07]  /*18690*/  IMAD.MOV.U32 R3, RZ, RZ, R14 ;  /* 0x000000ffff037224 */ /* 0x000fce00078e000e */
[----:B------:R-:W-:Y:S05]  /*186a0*/  WARPSYNC.COLLECTIVE R15, `(.L_x_13328) ;  /* 0x000000000f087348 */ /* 0x000fea0003c00000 */
[----:B------:R0:W1:Y:S02]  /*186b0*/  SHFL.IDX P6, R14, R13, R12, R11 ;  /* 0x0000000c0d0e7389 */ /* 0x00006400000c000b */
[----:B01----:R-:W-:Y:S01]  /*186c0*/  ENDCOLLECTIVE ;  /* 0x000000000000791b */ /* 0x003fe20003800000 */
.L_x_13328:
[----:B------:R-:W-:Y:S01]  /*186d0*/  IMAD.MOV.U32 R13, RZ, RZ, R27 ;  /* 0x000000ffff0d7224 */ /* 0x000fe200078e001b */
[----:B------:R-:W-:-:S07]  /*186e0*/  MOV R20, R14 ;  /* 0x0000000e00147202 */ /* 0x000fce0000000f00 */
[----:B------:R-:W-:Y:S05]  /*186f0*/  WARPSYNC.COLLECTIVE R15, `(.L_x_13329) ;  /* 0x000000000f087348 */ /* 0x000fea0003c00000 */
[----:B------:R0:W1:Y:S02]  /*18700*/  SHFL.IDX P6, R14, R13, R12, R11 ;  /* 0x0000000c0d0e7389 */ /* 0x00006400000c000b */
[----:B01----:R-:W-:Y:S01]  /*18710*/  ENDCOLLECTIVE ;  /* 0x000000000000791b */ /* 0x003fe20003800000 */
.L_x_13329:
[----:B------:R-:W-:Y:S05]  /*18720*/  BRA `(.L_x_13330) ;  /* 0xfffffee8000c7947 */ /* 0x000fea000383ffff */
.L_x_13138:
[----:B0-----:R0:W1:Y:S02]  /*18730*/  SYNCS.PHASECHK.TRANS64.TRYWAIT P1, [R2+URZ+0x30800], R25 ;  /* 0x03080019020075a7 */ /* 0x001064000802017f */
[----:B-1----:R-:W-:Y:S05]  /*18740*/  @!P1 NANOSLEEP.SYNCS 0x989680 ;  /* 0x009896800000995d */ /* 0x002fea0003900000 */
[----:B------:R-:W1:Y:S02]  /*18750*/  @!P1 SYNCS.PHASECHK.TRANS64 P1, [R2+URZ+0x30800], R25 ;  /* 0x03080019020095a7 */ /* 0x000e64000802007f */
[----:B-1----:R-:W-:Y:S05]  /*18760*/  @!P1 BRA `(.L_x_13138) ;  /* 0xfffffffc00f09947 */ /* 0x002fea000383ffff */
[----:B------:R-:W-:Y:S05]  /*18770*/  BRA `(.L_x_13331) ;  /* 0xfffffee800f47947 */ /* 0x000fea000383ffff */
.L_x_13144:
[----:B-1----:R1:W3:Y:S02]  /*18780*/  SYNCS.PHASECHK.TRANS64.TRYWAIT P1, [R0+URZ+0x30830], R5 ;  /* 0x03083005000075a7 */ /* 0x0022e4000802017f */
[----:B---3--:R-:W-:Y:S05]  /*18790*/  @!P1 NANOSLEEP.SYNCS 0x989680 ;  /* 0x009896800000995d */ /* 0x008fea0003900000 */
[----:B------:R-:W3:Y:S02]  /*187a0*/  @!P1 SYNCS.PHASECHK.TRANS64 P1, [R0+URZ+0x30830], R5 ;  /* 0x03083005000095a7 */ /* 0x000ee4000802007f */
[----:B---3--:R-:W-:Y:S05]  /*187b0*/  @!P1 BRA `(.L_x_13144) ;  /* 0xfffffffc00f09947 */ /* 0x008fea000383ffff */
[----:B------:R-:W-:Y:S05]  /*187c0*/  BRA `(.L_x_13143) ;  /* 0xfffffef800487947 */ /* 0x000fea000383ffff */
.L_x_13150:
[----:B-1----:R1:W2:Y:S02]  /*187d0*/  SYNCS.PHASECHK.TRANS64.TRYWAIT P3, [R5+URZ+0x30830], R6 ;  /* 0x03083006050075a7 */ /* 0x0022a4000806017f */
[----:B--2---:R-:W-:Y:S05]  /*187e0*/  @!P3 NANOSLEEP.SYNCS 0x989680 ;  /* 0x009896800000b95d */ /* 0x004fea0003900000 */
[----:B------:R-:W2:Y:S02]  /*187f0*/  @!P3 SYNCS.PHASECHK.TRANS64 P3, [R5+URZ+0x30830], R6 ;  /* 0x030830060500b5a7 */ /* 0x000ea4000806007f */
[----:B--2---:R-:W-:Y:S05]  /*18800*/  @!P3 BRA `(.L_x_13150) ;  /* 0xfffffffc00f0b947 */ /* 0x004fea000383ffff */
[----:B------:R-:W-:Y:S05]  /*18810*/  BRA `(.L_x_13149) ;  /* 0xffffff3000e07947 */ /* 0x000fea000383ffff */
.L_x_13154:
[----:B-1----:R1:W2:Y:S02]  /*18820*/  SYNCS.PHASECHK.TRANS64.TRYWAIT P2, [R6+URZ+0x30850], R5 ;  /* 0x03085005060075a7 */ /* 0x0022a4000804017f */
[----:B--2---:R-:W-:Y:S05]  /*18830*/  @!P2 NANOSLEEP.SYNCS 0x989680 ;  /* 0x009896800000a95d */ /* 0x004fea0003900000 */
[----:B------:R-:W2:Y:S02]  /*18840*/  @!P2 SYNCS.PHASECHK.TRANS64 P2, [R6+URZ+0x30850], R5 ;  /* 0x030850050600a5a7 */ /* 0x000ea4000804007f */
[----:B--2---:R-:W-:Y:S05]  /*18850*/  @!P2 BRA `(.L_x_13154) ;  /* 0xfffffffc00f0a947 */ /* 0x004fea000383ffff */
[----:B------:R-:W-:Y:S05]  /*18860*/  BRA `(.L_x_13151) ;  /* 0xffffff3400b07947 */ /* 0x000fea000383ffff */
.L_x_13159:
[----:B-1----:R1:W2:Y:S02]  /*18870*/  SYNCS.PHASECHK.TRANS64.TRYWAIT P0, [R11+URZ+0x30850], R0 ;  /* 0x030850000b0075a7 */ /* 0x0022a4000800017f */
[----:B--2---:R-:W-:Y:S05]  /*18880*/  @!P0 NANOSLEEP.SYNCS 0x989680 ;  /* 0x009896800000895d */ /* 0x004fea0003900000 */
[----:B------:R-:W2:Y:S02]  /*18890*/  @!P0 SYNCS.PHASECHK.TRANS64 P0, [R11+URZ+0x30850], R0 ;  /* 0x030850000b0085a7 */ /* 0x000ea4000800007f */
[----:B--2---:R-:W-:Y:S05]  /*188a0*/  @!P0 BRA `(.L_x_13159) ;  /* 0xfffffffc00f08947 */ /* 0x004fea000383ffff */
[----:B------:R-:W-:Y:S05]  /*188b0*/  BRA `(.L_x_13158) ;  /* 0xffffff7000107947 */ /* 0x000fea000383ffff */
.L_x_13167:
[----:B------:R-:W-:Y:S01]  /*188c0*/  IMAD.MOV.U32 R13, RZ, RZ, R20 ;  /* 0x000000ffff0d7224 */ /* 0x000fe200078e0014 */
[----:B------:R-:W-:Y:S01]  /*188d0*/  MOV R12, RZ ;  /* 0x000000ff000c7202 */ /* 0x000fe20000000f00 */
[----:B------:R-:W-:Y:S02]  /*188e0*/  IMAD.MOV.U32 R11, RZ, RZ, 0x181f ;  /* 0x0000181fff0b7424 */ /* 0x000fe400078e00ff */
[----:B------:R-:W-:Y:S02]  /*188f0*/  IMAD.MOV.U32 R15, RZ, RZ, -0x1 ;  /* 0xffffffffff0f7424 */ /* 0x000fe400078e00ff */
[----:B------:R-:W-:Y:S02]  /*18900*/  IMAD R24, R26, 0xc0, R30 ;  /* 0x000000c01a187824 */ /* 0x000fe400078e021e */
[----:B------:R-:W-:-:S07]  /*18910*/  IMAD R21, R8, R27, RZ ;  /* 0x0000001b08157224 */ /* 0x000fce00078e02ff */
[----:B------:R-:W-:Y:S05]  /*18920*/  WARPSYNC.COLLECTIVE R15, `(.L_x_13332) ;  /* 0x000000000f087348 */ /* 0x000fea0003c00000 */
[----:B------:R0:W1:Y:S02]  /*18930*/  SHFL.IDX P6, R14, R13, R12, R11 ;  /* 0x0000000c0d0e7389 */ /* 0x00006400000c000b */
[----:B01----:R-:W-:Y:S01]  /*18940*/  ENDCOLLECTIVE ;  /* 0x000000000000791b */ /* 0x003fe20003800000 */
.L_x_13332:
[C---:B------:R-:W-:Y:S02]  /*18950*/  IADD3 R8, R24.reuse, 0x30, RZ ;  /* 0x0000003018087810 */ /* 0x040fe40007ffe0ff */
[-C--:B------:R-:W-:Y:S02]  /*18960*/  ISETP.GE.OR P3, PT, R24, R21.reuse, P0 ;  /* 0x000000151800720c */ /* 0x080fe40000766670 */
[----:B------:R-:W-:Y:S01]  /*18970*/  ISETP.GE.OR P4, PT, R8, R21, P0 ;  /* 0x000000150800720c */ /* 0x000fe20000786670 */
[----:B------:R-:W-:-:S05]  /*18980*/  VIADD R8, R24, 0x60 ;  /* 0x0000006018087836 */ /* 0x000fca0000000000 */
[----:B------:R-:W-:Y:S01]  /*18990*/  ISETP.GE.OR P2, PT, R8, R21, P0 ;  /* 0x000000150800720c */ /* 0x000fe20000746670 */
[----:B------:R-:W-:Y:S01]  /*189a0*/  IMAD.MOV.U32 R13, RZ, RZ, R7 ;  /* 0x000000ffff0d7224 */ /* 0x000fe200078e0007 */
[----:B------:R-:W-:-:S11]  /*189b0*/  MOV R0, R14 ;  /* 0x0000000e00007202 */ /* 0x000fd60000000f00 */
[----:B------:R-:W-:Y:S05]  /*189c0*/  WARPSYNC.COLLECTIVE R15, `(.L_x_13333) ;  /* 0x000000000f087348 */ /* 0x000fea0003c00000 */
[----:B------:R0:W1:Y:S02]  /*189d0*/  SHFL.IDX P6, R14, R13, R12, R11 ;  /* 0x0000000c0d0e7389 */ /* 0x00006400000c000b */
[----:B01----:R-:W-:Y:S01]  /*189e0*/  ENDCOLLECTIVE ;  /* 0x000000000000791b */ /* 0x003fe20003800000 */
.L_x_13333:
[----:B------:R-:W-:Y:S01]  /*189f0*/  MOV R13, R20 ;  /* 0x00000014000d7202 */ /* 0x000fe20000000f00 */
[----:B------:R-:W-:Y:S02]  /*18a00*/  IMAD.MOV.U32 R12, RZ, RZ, 0x1 ;  /* 0x00000001ff0c7424 */ /* 0x000fe400078e00ff */
[----:B------:R-:W-:-:S07]  /*18a10*/  IMAD.MOV.U32 R3, RZ, RZ, R14 ;  /* 0x000000ffff037224 */ /* 0x000fce00078e000e */
[----:B------:R-:W-:Y:S05]  /*18a20*/  WARPSYNC.COLLECTIVE R15, `(.L_x_13334) ;  /* 0x000000000f087348 */ /* 0x000fea0003c00000 */
[----:B------:R0:W1:Y:S02]  /*18a30*/  SHFL.IDX P6, R14, R13, R12, R11 ;  /* 0x0000000c0d0e7389 */ /* 0x00006400000c000b */
[----:B01----:R-:W-:Y:S01]  /*18a40*/  ENDCOLLECTIVE ;  /* 0x000000000000791b */ /* 0x003fe20003800000 */
.L_x_13334:
[----:B------:R-:W-:-:S04]  /*18a50*/  @!P3 LEA R10, P5, R29, R3, 0x1 ;  /* 0x000000031d0ab211 */ /* 0x000fc800078a08ff */
[----:B------:R-:W-:Y:S02]  /*18a60*/  @!P3 LEA.HI.X R3, R29, R0, R28, 0x1, P5 ;  /* 0x000000001d03b211 */ /* 0x000fe400028f0c1c */
[----:B------:R-:W-:Y:S01]  /*18a70*/  MOV R13, R7 ;  /* 0x00000007000d7202 */ /* 0x000fe20000000f00 */
[----:B------:R-:W-:-:S07]  /*18a80*/  IMAD.MOV.U32 R4, RZ, RZ, R14 ;  /* 0x000000ffff047224 */ /* 0x000fce00078e000e */
[----:B------:R-:W-:Y:S05]  /*18a90*/  WARPSYNC.COLLECTIVE R15, `(.L_x_13335) ;  /* 0x000000000f087348 */ /* 0x000fea0003c00000 */
[----:B------:R0:W1:Y:S02]  /*18aa0*/  SHFL.IDX P6, R14, R13, R12, R11 ;  /* 0x0000000c0d0e7389 */ /* 0x00006400000c000b */
[----:B01----:R-:W-:Y:S01]  /*18ab0*/  ENDCOLLECTIVE ;  /* 0x000000000000791b */ /* 0x003fe20003800000 */
.L_x_13335:
[----:B------:R-:W-:Y:S01]  /*18ac0*/  IMAD.MOV.U32 R13, RZ, RZ, R20 ;  /* 0x000000ffff0d7224 */ /* 0x000fe200078e0014 */
[----:B------:R-:W-:Y:S01]  /*18ad0*/  MOV R12, 0x2 ;  /* 0x00000002000c7802 */ /* 0x000fe20000000f00 */
[----:B------:R-:W-:-:S07]  /*18ae0*/  IMAD.MOV.U32 R5, RZ, RZ, R14 ;  /* 0x000000ffff057224 */ /* 0x000fce00078e000e */
[----:B------:R-:W-:Y:S05]  /*18af0*/  WARPSYNC.COLLECTIVE R15, `(.L_x_13336) ;  /* 0x000000000f087348 */ /* 0x000fea0003c00000 */
[----:B------:R0:W1:Y:S02]  /*18b00*/  SHFL.IDX P6, R14, R13, R12, R11 ;  /* 0x0000000c0d0e7389 */ /* 0x00006400000c000b */
[----:B01----:R-:W-:Y:S01]  /*18b10*/  ENDCOLLECTIVE ;  /* 0x000000000000791b */ /* 0x003fe20003800000 */
.L_x_13336:
[----:B------:R-:W-:-:S04]  /*18b20*/  @!P4 LEA R8, P1, R29, R5, 0x1 ;  /* 0x000000051d08c211 */ /* 0x000fc800078208ff */
[----:B------:R-:W-:Y:S01]  /*18b30*/  @!P4 LEA.HI.X R9, R29, R4, R28, 0x1, P1 ;  /* 0x000000041d09c211 */ /* 0x000fe200008f0c1c */
[----:B------:R-:W-:Y:S02]  /*18b40*/  IMAD.MOV.U32 R13, RZ, RZ, R7 ;  /* 0x000000ffff0d7224 */ /* 0x000fe400078e0007 */
[----:B------:R-:W-:-:S07]  /*18b50*/  IMAD.MOV.U32 R6, RZ, RZ, R14 ;  /* 0x000000ffff067224 */ /* 0x000fce00078e000e */
[----:B------:R-:W-:Y:S05]  /*18b60*/  WARPSYNC.COLLECTIVE R15, `(.L_x_13337) ;  /* 0x000000000f087348 */ /* 0x000fea0003c00000 */
[----:B------:R0:W1:Y:S02]  /*18b70*/  SHFL.IDX P6, R14, R13, R12, R11 ;  /* 0x0000000c0d0e7389 */ /* 0x00006400000c000b */
[----:B01----:R-:W-:Y:S01]  /*18b80*/  ENDCOLLECTIVE ;  /* 0x000000000000791b */ /* 0x003fe20003800000 */
.L_x_13337:
[----:B------:R-:W-:Y:S01]  /*18b90*/  @!P3 IMAD.MOV.U32 R11, RZ, RZ, R3 ;  /* 0x000000ffff0bb224 */ /* 0x000fe200078e0003 */
[----:B------:R-:W-:Y:S01]  /*18ba0*/  MOV R13, R20 ;  /* 0x00000014000d7202 */ /* 0x000fe20000000f00 */
[----:B------:R-:W-:-:S03]  /*18bb0*/  IMAD.MOV.U32 R12, RZ, RZ, 0x3 ;  /* 0x00000003ff0c7424 */ /* 0x000fc600078e00ff */
[----:B------:R0:W-:Y:S04]  /*18bc0*/  @!P3 ST.E.128 desc[UR56][R10.64], RZ ;  /* 0x000000ff0a00b985 */ /* 0x0001e8000c101d38 */
[----:B------:R1:W-:Y:S01]  /*18bd0*/  @!P4 ST.E.128 desc[UR56][R8.64], RZ ;  /* 0x000000ff0800c985 */ /* 0x0003e2000c101d38 */
[----:B------:R-:W-:-:S04]  /*18be0*/  @!P2 LEA R25, P5, R29, R14, 0x1 ;  /* 0x0000000e1d19a211 */ /* 0x000fc800078a08ff */
[----:B------:R-:W-:Y:S01]  /*18bf0*/  @!P2 LEA.HI.X R5, R29, R6, R28, 0x1, P5 ;  /* 0x000000061d05a211 */ /* 0x000fe200028f0c1c */
[----:B0-----:R-:W-:Y:S02]  /*18c00*/  IMAD.MOV.U32 R11, RZ, RZ, 0x181f ;  /* 0x0000181fff0b7424 */ /* 0x001fe400078e00ff */
[----:B------:R-:W-:-:S07]  /*18c10*/  @!P2 IMAD.MOV.U32 R4, RZ, RZ, R25 ;  /* 0x000000ffff04a224 */ /* 0x000fce00078e0019 */
[----:B-1----:R-:W-:Y:S05]  /*18c20*/  WARPSYNC.COLLECTIVE R15, `(.L_x_13338) ;  /* 0x000000000f087348 */ /* 0x002fea0003c00000 */
[----:B------:R0:W2:Y:S02]  /*18c30*/  SHFL.IDX P6, R14, R13, R12, R11 ;  /* 0x0000000c0d0e7389 */ /* 0x0000a400000c000b */
[----:B012---:R-:W-:Y:S01]  /*18c40*/  ENDCOLLECTIVE ;  /* 0x000000000000791b */ /* 0x007fe20003800000 */
.L_x_13338:
[----:B------:R0:W-:Y:S01]  /*18c50*/  @!P2 ST.E.128 desc[UR56][R4.64], RZ ;  /* 0x000000ff0400a985 */ /* 0x0001e2000c101d38 */
[----:B------:R-:W-:Y:S01]  /*18c60*/  IMAD.MOV.U32 R13, RZ, RZ, R7 ;  /* 0x000000ffff0d7224 */ /* 0x000fe200078e0007 */
[----:B------:R-:W-:-:S07]  /*18c70*/  MOV R0, R14 ;  /* 0x0000000e00007202 */ /* 0x000fce0000000f00 */
[----:B0-----:R-:W-:Y:S05]  /*18c80*/  WARPSYNC.COLLECTIVE R15, `(.L_x_13339) ;  /* 0x000000000f087348 */ /* 0x001fea0003c00000 */
[----:B------:R1:W2:Y:S02]  /*18c90*/  SHFL.IDX P6, R14, R13, R12, R11 ;  /* 0x0000000c0d0e7389 */ /* 0x0002a400000c000b */
[----:B012---:R-:W-:Y:S01]  /*18ca0*/  ENDCOLLECTIVE ;  /* 0x000000000000791b */ /* 0x007fe20003800000 */
.L_x_13339:
[----:B------:R-:W-:Y:S05]  /*18cb0*/  BRA `(.L_x_13340) ;  /* 0xffffff9000707947 */ /* 0x000fea000383ffff */
.L_x_13184:
        /* <DEDUP_REMOVED lines=11> */
.L_x_13342:
[----:B------:R-:W-:Y:S05]  /*18d70*/  BSYNC B1 ;  /* 0x0000000000017941 */ /* 0x000fea0003800000 */
.L_x_13341:
[----:B------:R-:W-:Y:S05]  /*18d80*/  BRA `(.L_x_13343) ;  /* 0xffffffa000e47947 */ /* 0x000fea000383ffff */
.L_x_13186:
[----:B------:R-:W-:Y:S01]  /*18d90*/  BSSY B1, `(.L_x_13344) ;  /* 0x0000006000017945 */ /* 0x000fe20003800000 */
[----:B------:R-:W-:-:S07]  /*18da0*/  IMAD.MOV.U32 R15, RZ, RZ, -0x1 ;  /* 0xffffffffff0f7424 */ /* 0x000fce00078e00ff */
[----:B0-----:R-:W-:Y:S05]  /*18db0*/  WARPSYNC.COLLECTIVE R15, `(.L_x_13345) ;  /* 0x000000000f0c7348 */ /* 0x001fea0003c00000 */
[----:B------:R-:W-:Y:S02]  /*18dc0*/  ELECT P6, UR62, PT ;  /* 0x00000000003e782f */ /* 0x000fe400038c0000 */
[----:B------:R-:W-:Y:S01]  /*18dd0*/  MOV R14, UR62 ;  /* 0x0000003e000e7c02 */ /* 0x000fe20008000f00 */
[----:B0-----:R-:W-:Y:S10]  /*18de0*/  ENDCOLLECTIVE ;  /* 0x000000000000791b */ /* 0x001ff40003800000 */
.L_x_13345:
[----:B------:R-:W-:Y:S05]  /*18df0*/  BSYNC B1 ;  /* 0x0000000000017941 */ /* 0x000fea0003800000 */
.L_x_13344:
[----:B------:R-:W-:Y:S05]  /*18e00*/  BRA `(.L_x_13185) ;  /* 0xffffffa000dc7947 */ /* 0x000fea000383ffff */
.L_x_13188:
[----:B0-----:R0:W1:Y:S02]  /*18e10*/  SYNCS.PHASECHK.TRANS64.TRYWAIT P0, [R22+URZ+0x30820], R5 ;  /* 0x03082005160075a7 */ /* 0x001064000800017f */
[----:B-1----:R-:W-:Y:S05]  /*18e20*/  @!P0 NANOSLEEP.SYNCS 0x989680 ;  /* 0x009896800000895d */ /* 0x002fea0003900000 */
[----:B------:R-:W1:Y:S02]  /*18e30*/  @!P0 SYNCS.PHASECHK.TRANS64 P0, [R22+URZ+0x30820], R5 ;  /* 0x03082005160085a7 */ /* 0x000e64000800007f */
[----:B-1----:R-:W-:Y:S05]  /*18e40*/  @!P0 BRA `(.L_x_13188) ;  /* 0xfffffffc00f08947 */ /* 0x002fea000383ffff */
[----:B------:R-:W-:Y:S05]  /*18e50*/  BRA `(.L_x_13346) ;  /* 0xffffffa000ec7947 */ /* 0x000fea000383ffff */
.L_x_13192:
[----:B0-----:R0:W1:Y:S02]  /*18e60*/  SYNCS.PHASECHK.TRANS64.TRYWAIT P0, [R6+URZ+0x308a0], R5 ;  /* 0x0308a005060075a7 */ /* 0x001064000800017f */
[----:B-1----:R-:W-:Y:S05]  /*18e70*/  @!P0 NANOSLEEP.SYNCS 0x989680 ;  /* 0x009896800000895d */ /* 0x002fea0003900000 */
[----:B------:R-:W1:Y:S02]  /*18e80*/  @!P0 SYNCS.PHASECHK.TRANS64 P0, [R6+URZ+0x308a0], R5 ;  /* 0x0308a005060085a7 */ /* 0x000e64000800007f */
[----:B-1----:R-:W-:Y:S05]  /*18e90*/  @!P0 BRA `(.L_x_13192) ;  /* 0xfffffffc00f08947 */ /* 0x002fea000383ffff */
[----:B------:R-:W-:Y:S05]  /*18ea0*/  BRA `(.L_x_13347) ;  /* 0xffffffa400087947 */ /* 0x000fea000383ffff */
.L_x_13197:
[----:B-1----:R1:W2:Y:S02]  /*18eb0*/  SYNCS.PHASECHK.TRANS64.TRYWAIT P0, [R6+URZ+0x308c0], R5 ;  /* 0x0308c005060075a7 */ /* 0x0022a4000800017f */
[----:B--2---:R-:W-:Y:S05]  /*18ec0*/  @!P0 NANOSLEEP.SYNCS 0x989680 ;  /* 0x009896800000895d */ /* 0x004fea0003900000 */
[----:B------:R-:W2:Y:S02]  /*18ed0*/  @!P0 SYNCS.PHASECHK.TRANS64 P0, [R6+URZ+0x308c0], R5 ;  /* 0x0308c005060085a7 */ /* 0x000ea4000800007f */
[----:B--2---:R-:W-:Y:S05]  /*18ee0*/  @!P0 BRA `(.L_x_13197) ;  /* 0xfffffffc00f08947 */ /* 0x004fea000383ffff */
[----:B------:R-:W-:Y:S05]  /*18ef0*/  BRA `(.L_x_13348) ;  /* 0xffffffa400847947 */ /* 0x000fea000383ffff */
.L_x_13204:
[----:B-1----:R1:W2:Y:S02]  /*18f00*/  SYNCS.PHASECHK.TRANS64.TRYWAIT P1, [R5+URZ+0x308a0], R6 ;  /* 0x0308a006050075a7 */ /* 0x0022a4000802017f */
[----:B--2---:R-:W-:Y:S05]  /*18f10*/  @!P1 NANOSLEEP.SYNCS 0x989680 ;  /* 0x009896800000995d */ /* 0x004fea0003900000 */
[----:B------:R-:W2:Y:S02]  /*18f20*/  @!P1 SYNCS.PHASECHK.TRANS64 P1, [R5+URZ+0x308a0], R6 ;  /* 0x0308a006050095a7 */ /* 0x000ea4000802007f */
[----:B--2---:R-:W-:Y:S05]  /*18f30*/  @!P1 BRA `(.L_x_13204) ;  /* 0xfffffffc00f09947 */ /* 0x004fea000383ffff */
[----:B------:R-:W-:Y:S05]  /*18f40*/  BRA `(.L_x_13349) ;  /* 0xffffffa8004c7947 */ /* 0x000fea000383ffff */
.L_x_13209:
[----:B0-----:R0:W2:Y:S02]  /*18f50*/  SYNCS.PHASECHK.TRANS64.TRYWAIT P1, [R5+URZ+0x308c0], R6 ;  /* 0x0308c006050075a7 */ /* 0x0010a4000802017f */
[----:B--2---:R-:W-:Y:S05]  /*18f60*/  @!P1 NANOSLEEP.SYNCS 0x989680 ;  /* 0x009896800000995d */ /* 0x004fea0003900000 */
[----:B------:R-:W2:Y:S02]  /*18f70*/  @!P1 SYNCS.PHASECHK.TRANS64 P1, [R5+URZ+0x308c0], R6 ;  /* 0x0308c006050095a7 */ /* 0x000ea4000802007f */
[----:B--2---:R-:W-:Y:S05]  /*18f80*/  @!P1 BRA `(.L_x_13209) ;  /* 0xfffffffc00f09947 */ /* 0x004fea000383ffff */
[----:B------:R-:W-:Y:S05]  /*18f90*/  BRA `(.L_x_13350) ;  /* 0xffffffa800c47947 */ /* 0x000fea000383ffff */
.L_x_13222:
        /* <DEDUP_REMOVED lines=11> */
.L_x_13352:
[----:B------:R-:W-:Y:S05]  /*19050*/  BSYNC B0 ;  /* 0x0000000000007941 */ /* 0x000fea0003800000 */
.L_x_13351:
[----:B------:R-:W-:Y:S05]  /*19060*/  BRA `(.L_x_13353) ;  /* 0xffffffb000dc7947 */ /* 0x000fea000383ffff */
.L_x_13224:
[----:B------:R-:W-:Y:S01]  /*19070*/  BSSY B0, `(.L_x_13354) ;  /* 0x0000006000007945 */ /* 0x000fe20003800000 */
[----:B------:R-:W-:-:S07]  /*19080*/  MOV R15, 0xffffffff ;  /* 0xffffffff000f7802 */ /* 0x000fce0000000f00 */
[----:B012---:R-:W-:Y:S05]  /*19090*/  WARPSYNC.COLLECTIVE R15, `(.L_x_13355) ;  /* 0x000000000f0c7348 */ /* 0x007fea0003c00000 */
[----:B------:R-:W-:Y:S02]  /*190a0*/  ELECT P6, UR62, PT ;  /* 0x00000000003e782f */ /* 0x000fe400038c0000 */
[----:B------:R-:W-:Y:S01]  /*190b0*/  MOV R14, UR62 ;  /* 0x0000003e000e7c02 */ /* 0x000fe20008000f00 */
[----:B012---:R-:W-:Y:S10]  /*190c0*/  ENDCOLLECTIVE ;  /* 0x000000000000791b */ /* 0x007ff40003800000 */
.L_x_13355:
[----:B------:R-:W-:Y:S05]  /*190d0*/  BSYNC B0 ;  /* 0x0000000000007941 */ /* 0x000fea0003800000 */
.L_x_13354:
[----:B------:R-:W-:Y:S05]  /*190e0*/  BRA `(.L_x_13356) ;  /* 0xffffffb000e47947 */ /* 0x000fea000383ffff */
.L_x_13226:
[----:B--2---:R2:W3:Y:S02]  /*190f0*/  SYNCS.PHASECHK.TRANS64.TRYWAIT P0, [R0+URZ+0x30840], R2 ;  /* 0x03084002000075a7 */ /* 0x0044e4000800017f */
[----:B---3--:R-:W-:Y:S05]  /*19100*/  @!P0 NANOSLEEP.SYNCS 0x989680 ;  /* 0x009896800000895d */ /* 0x008fea0003900000 */
[----:B------:R-:W3:Y:S02]  /*19110*/  @!P0 SYNCS.PHASECHK.TRANS64 P0, [R0+URZ+0x30840], R2 ;  /* 0x03084002000085a7 */ /* 0x000ee4000800007f */
[----:B---3--:R-:W-:Y:S05]  /*19120*/  @!P0 BRA `(.L_x_13226) ;  /* 0xfffffffc00f08947 */ /* 0x008fea000383ffff */
[----:B------:R-:W-:Y:S05]  /*19130*/  BRA `(.L_x_13357) ;  /* 0xffffffb4003c7947 */ /* 0x000fea000383ffff */
.L_x_13230:
[----:B------:R-:W2:Y:S01]  /*19140*/  LDL.LU R11, [R1+0x38] ;  /* 0x00003800010b7983 */ /* 0x000ea20000300800 */
[----:B------:R-:W-:Y:S02]  /*19150*/  IMAD.MOV.U32 R13, RZ, RZ, R4 ;  /* 0x000000ffff0d7224 */ /* 0x000fe400078e0004 */
[----:B------:R-:W-:Y:S02]  /*19160*/  IMAD.MOV.U32 R12, RZ, RZ, RZ ;  /* 0x000000ffff0c7224 */ /* 0x000fe400078e00ff */
[----:B------:R-:W-:Y:S02]  /*19170*/  IMAD.MOV.U32 R15, RZ, RZ, -0x1 ;  /* 0xffffffffff0f7424 */ /* 0x000fe400078e00ff */
[----:B------:R-:W-:-:S05]  /*19180*/  IMAD R17, R17, 0xc0, R21 ;  /* 0x000000c011117824 */ /* 0x000fca00078e0215 */
[----:B------:R-:W-:Y:S01]  /*19190*/  IADD3 R8, R17, 0x10, RZ ;  /* 0x0000001011087810 */ /* 0x000fe20007ffe0ff */
[----:B--2---:R-:W-:Y:S01]  /*191a0*/  IMAD R3, R11, R9, RZ ;  /* 0x000000090b037224 */ /* 0x004fe200078e02ff */
[----:B------:R-:W-:-:S04]  /*191b0*/  MOV R11, 0x181f ;  /* 0x0000181f000b7802 */ /* 0x000fc80000000f00 */
[----:B------:R-:W-:-:S13]  /*191c0*/  ISETP.GE.AND P1, PT, R17, R3, PT ;  /* 0x000000031100720c */ /* 0x000fda0003f26270 */
[----:B-----5:R-:W-:Y:S05]  /*191d0*/  WARPSYNC.COLLECTIVE R15, `(.L_x_13358) ;  /* 0x000000000f087348 */ /* 0x020fea0003c00000 */
[----:B------:R0:W1:Y:S02]  /*191e0*/  SHFL.IDX P6, R14, R13, R12, R11 ;  /* 0x0000000c0d0e7389 */ /* 0x00006400000c000b */
[----:B01---5:R-:W-:Y:S01]  /*191f0*/  ENDCOLLECTIVE ;  /* 0x000000000000791b */ /* 0x023fe20003800000 */
.L_x_13358:
[----:B------:R-:W-:Y:S01]  /*19200*/  MOV R13, R0 ;  /* 0x00000000000d7202 */ /* 0x000fe20000000f00 */
[----:B------:R-:W-:-:S07]  /*19210*/  IMAD.MOV.U32 R6, RZ, RZ, R14 ;  /* 0x000000ffff067224 */ /* 0x000fce00078e000e */
[----:B------:R-:W-:Y:S05]  /*19220*/  WARPSYNC.COLLECTIVE R15, `(.L_x_13359) ;  /* 0x000000000f087348 */ /* 0x000fea0003c00000 */
[----:B------:R0:W1:Y:S02]  /*19230*/  SHFL.IDX P6, R14, R13, R12, R11 ;  /* 0x0000000c0d0e7389 */ /* 0x00006400000c000b */
[----:B01----:R-:W-:Y:S01]  /*19240*/  ENDCOLLECTIVE ;  /* 0x000000000000791b */ /* 0x003fe20003800000 */
.L_x_13359:
[----:B------:R-:W-:Y:S02]  /*19250*/  IMAD.MOV.U32 R13, RZ, RZ, R4 ;  /* 0x000000ffff0d7224 */ /* 0x000fe400078e0004 */
[----:B------:R-:W-:Y:S02]  /*19260*/  IMAD.MOV.U32 R12, RZ, RZ, 0x1 ;  /* 0x00000001ff0c7424 */ /* 0x000fe400078e00ff */
[----:B------:R-:W-:-:S07]  /*19270*/  IMAD.MOV.U32 R7, RZ, RZ, R14 ;  /* 0x000000ffff077224 */ /* 0x000fce00078e000e */
[----:B------:R-:W-:Y:S05]  /*19280*/  WARPSYNC.COLLECTIVE R15, `(.L_x_13360) ;  /* 0x000000000f087348 */ /* 0x000fea0003c00000 */
[----:B------:R0:W1:Y:S02]  /*19290*/  SHFL.IDX P6, R14, R13, R12, R11 ;  /* 0x0000000c0d0e7389 */ /* 0x00006400000c000b */
[----:B01----:R-:W-:Y:S01]  /*192a0*/  ENDCOLLECTIVE ;  /* 0x000000000000791b */ /* 0x003fe20003800000 */
.L_x_13360:
        /* <DEDUP_REMOVED lines=10> */
[----:B------:R-:W-:Y:S02]  /*19350*/  ISETP.GE.AND P1, PT, R8, R3, PT ;  /* 0x000000030800720c */ /* 0x000fe40003f26270 */
[----:B0-----:R-:W-:-:S11]  /*19360*/  MOV R6, R14 ;  /* 0x0000000e00067202 */ /* 0x001fd60000000f00 */
[----:B------:R-:W-:Y:S05]  /*19370*/  WARPSYNC.COLLECTIVE R15, `(.L_x_13361) ;  /* 0x000000000f087348 */ /* 0x000fea0003c00000 */
[----:B------:R0:W1:Y:S02]  /*19380*/  SHFL.IDX P6, R14, R13, R12, R11 ;  /* 0x0000000c0d0e7389 */ /* 0x00006400000c000b */
[----:B01----:R-:W-:Y:S01]  /*19390*/  ENDCOLLECTIVE ;  /* 0x000000000000791b */ /* 0x003fe20003800000 */
.L_x_13361:
[----:B------:R-:W-:Y:S01]  /*193a0*/  IMAD.MOV.U32 R13, RZ, RZ, R4 ;  /* 0x000000ffff0d7224 */ /* 0x000fe200078e0004 */
[----:B------:R-:W-:Y:S01]  /*193b0*/  MOV R12, 0x2 ;  /* 0x00000002000c7802 */ /* 0x000fe20000000f00 */
[----:B------:R-:W-:-:S07]  /*193c0*/  IMAD.MOV.U32 R7, RZ, RZ, R14 ;  /* 0x000000ffff077224 */ /* 0x000fce00078e000e */
[----:B------:R-:W-:Y:S05]  /*193d0*/  WARPSYNC.COLLECTIVE R15, `(.L_x_13362) ;  /* 0x000000000f087348 */ /* 0x000fea0003c00000 */
[----:B------:R0:W1:Y:S02]  /*193e0*/  SHFL.IDX P6, R14, R13, R12, R11 ;  /* 0x0000000c0d0e7389 */ /* 0x00006400000c000b */
[----:B01----:R-:W-:Y:S01]  /*193f0*/  ENDCOLLECTIVE ;  /* 0x000000000000791b */ /* 0x003fe20003800000 */
.L_x_13362:
[----:B------:R-:W-:-:S04]  /*19400*/  @!P1 LEA R7, P2, R20, R7, 0x1 ;  /* 0x0000000714079211 */ /* 0x000fc800078408ff */
[----:B------:R-:W-:-:S04]  /*19410*/  @!P1 IADD3.X R6, RZ, R6, RZ, P2, !PT ;  /* 0x00000006ff069210 */ /* 0x000fc800017fe4ff */
        /* <DEDUP_REMOVED lines=14> */
.L_x_13363:
[----:B------:R-:W-:Y:S01]  /*19500*/  MOV R13, R4 ;  /* 0x00000004000d7202 */ /* 0x000fe20000000f00 */
[----:B------:R-:W-:Y:S01]  /*19510*/  IMAD.MOV.U32 R12, RZ, RZ, 0x3 ;  /* 0x00000003ff0c7424 */ /* 0x000fe200078e00ff */
[----:B------:R-:W-:-:S07]  /*19520*/  MOV R7, R14 ;  /* 0x0000000e00077202 */ /* 0x000fce0000000f00 */
[----:B------:R-:W-:Y:S05]  /*19530*/  WARPSYNC.COLLECTIVE R15, `(.L_x_13364) ;  /* 0x000000000f087348 */ /* 0x000fea0003c00000 */
[----:B------:R0:W1:Y:S02]  /*19540*/  SHFL.IDX P6, R14, R13, R12, R11 ;  /* 0x0000000c0d0e7389 */ /* 0x00006400000c000b */
[----:B01----:R-:W-:Y:S01]  /*19550*/  ENDCOLLECTIVE ;  /* 0x000000000000791b */ /* 0x003fe20003800000 */
.L_x_13364:
[----:B------:R-:W-:-:S05]  /*19560*/  @!P1 LEA R7, P2, R20, R7, 0x1 ;  /* 0x0000000714079211 */ /* 0x000fca00078408ff */
[----:B------:R-:W-:-:S05]  /*19570*/  @!P1 IMAD.X R6, RZ, RZ, R6, P2 ;  /* 0x000000ffff069224 */ /* 0x000fca00010e0606 */
        /* <DEDUP_REMOVED lines=14> */
.L_x_13365:
[----:B------:R-:W-:Y:S02]  /*19660*/  IMAD.MOV.U32 R13, RZ, RZ, R4 ;  /* 0x000000ffff0d7224 */ /* 0x000fe400078e0004 */
[----:B------:R-:W-:Y:S02]  /*19670*/  IMAD.MOV.U32 R12, RZ, RZ, 0x4 ;  /* 0x00000004ff0c7424 */ /* 0x000fe400078e00ff */
[----:B------:R-:W-:-:S07]  /*19680*/  IMAD.MOV.U32 R7, RZ, RZ, R14 ;  /* 0x000000ffff077224 */ /* 0x000fce00078e000e */
[----:B------:R-:W-:Y:S05]  /*19690*/  WARPSYNC.COLLECTIVE R15, `(.L_x_13366) ;  /* 0x000000000f087348 */ /* 0x000fea0003c00000 */
[----:B------:R0:W1:Y:S02]  /*196a0*/  SHFL.IDX P6, R14, R13, R12, R11 ;  /* 0x0000000c0d0e7389 */ /* 0x00006400000c000b */
[----:B01----:R-:W-:Y:S01]  /*196b0*/  ENDCOLLECTIVE ;  /* 0x000000000000791b */ /* 0x003fe20003800000 */
.L_x_13366:
        /* <DEDUP_REMOVED lines=11> */
[----:B------:R-:W-:Y:S02]  /*19770*/  ISETP.GE.AND P1, PT, R6, R3, PT ;  /* 0x000000030600720c */ /* 0x000fe40003f26270 */
[----:B------:R-:W-:-:S11]  /*19780*/  MOV R6, R14 ;  /* 0x0000000e00067202 */ /* 0x000fd60000000f00 */
[----:B------:R-:W-:Y:S05]  /*19790*/  WARPSYNC.COLLECTIVE R15, `(.L_x_13367) ;  /* 0x000000000f087348 */ /* 0x000fea0003c00000 */
[----:B------:R0:W1:Y:S02]  /*197a0*/  SHFL.IDX P6, R14, R13, R12, R11 ;  /* 0x0000000c0d0e7389 */ /* 0x00006400000c000b */
[----:B01----:R-:W-:Y:S01]  /*197b0*/  ENDCOLLECTIVE ;  /* 0x000000000000791b */ /* 0x003fe20003800000 */
.L_x_13367:
[----:B------:R-:W-:Y:S01]  /*197c0*/  IMAD.MOV.U32 R13, RZ, RZ, R4 ;  /* 0x000000ffff0d7224 */ /* 0x000fe200078e0004 */
[----:B------:R-:W-:Y:S01]  /*197d0*/  MOV R12, 0x5 ;  /* 0x00000005000c7802 */ /* 0x000fe20000000f00 */
[----:B------:R-:W-:-:S07]  /*197e0*/  IMAD.MOV.U32 R7, RZ, RZ, R14 ;  /* 0x000000ffff077224 */ /* 0x000fce00078e000e */
[----:B------:R-:W-:Y:S05]  /*197f0*/  WARPSYNC.COLLECTIVE R15, `(.L_x_13368) ;  /* 0x000000000f087348 */ /* 0x000fea0003c00000 */
[----:B------:R0:W1:Y:S02]  /*19800*/  SHFL.IDX P6, R14, R13, R12, R11 ;  /* 0x0000000c0d0e7389 */ /* 0x00006400000c000b */
[----:B01----:R-:W-:Y:S01]  /*19810*/  ENDCOLLECTIVE ;  /* 0x000000000000791b */ /* 0x003fe20003800000 */
.L_x_13368:
        /* <DEDUP_REMOVED lines=16> */
.L_x_13369:
[----:B------:R-:W-:Y:S01]  /*19920*/  MOV R13, R4 ;  /* 0x00000004000d7202 */ /* 0x000fe20000000f00 */
[----:B------:R-:W-:Y:S01]  /*19930*/  IMAD.MOV.U32 R12, RZ, RZ, 0x6 ;  /* 0x00000006ff0c7424 */ /* 0x000fe200078e00ff */
[----:B------:R-:W-:-:S07]  /*19940*/  MOV R7, R14 ;  /* 0x0000000e00077202 */ /* 0x000fce0000000f00 */
[----:B------:R-:W-:Y:S05]  /*19950*/  WARPSYNC.COLLECTIVE R15, `(.L_x_13370) ;  /* 0x000000000f087348 */ /* 0x000fea0003c00000 */
[----:B------:R0:W1:Y:S02]  /*19960*/  SHFL.IDX P6, R14, R13, R12, R11 ;  /* 0x0000000c0d0e7389 */ /* 0x00006400000c000b */
[----:B01----:R-:W-:Y:S01]  /*19970*/  ENDCOLLECTIVE ;  /* 0x000000000000791b */ /* 0x003fe20003800000 */
.L_x_13370:
        /* <DEDUP_REMOVED lines=16> */
.L_x_13371:
[----:B------:R-:W-:Y:S01]  /*19a80*/  MOV R13, R4 ;  /* 0x00000004000d7202 */ /* 0x000fe20000000f00 */
[----:B------:R-:W-:Y:S02]  /*19a90*/  IMAD.MOV.U32 R12, RZ, RZ, 0x7 ;  /* 0x00000007ff0c7424 */ /* 0x000fe400078e00ff */
[----:B------:R-:W-:-:S07]  /*19aa0*/  IMAD.MOV.U32 R7, RZ, RZ, R14 ;  /* 0x000000ffff077224 */ /* 0x000fce00078e000e */
[----:B------:R-:W-:Y:S05]  /*19ab0*/  WARPSYNC.COLLECTIVE R15, `(.L_x_13372) ;  /* 0x000000000f087348 */ /* 0x000fea0003c00000 */
[----:B------:R0:W1:Y:S02]  /*19ac0*/  SHFL.IDX P6, R14, R13, R12, R11 ;  /* 0x0000000c0d0e7389 */ /* 0x00006400000c000b */
[----:B01----:R-:W-:Y:S01]  /*19ad0*/  ENDCOLLECTIVE ;  /* 0x000000000000791b */ /* 0x003fe20003800000 */
.L_x_13372:
[----:B------:R-:W-:-:S05]  /*19ae0*/  @!P1 LEA R7, P2, R20, R7, 0x1 ;  /* 0x0000000714079211 */ /* 0x000fca00078408ff */
[----:B------:R-:W-:-:S05]  /*19af0*/  @!P1 IMAD.X R6, RZ, RZ, R6, P2 ;  /* 0x000000ffff069224 */ /* 0x000fca00010e0606 */
[----:B------:R-:W-:Y:S02]  /*19b00*/  @!P1 LOP3.LUT R7, R7, R6, RZ, 0x3c, !PT ;  /* 0x0000000607079212 */ /* 0x000fe400078e3cff */
[----:B------:R-:W-:Y:S01]  /*19b10*/  MOV R13, R0 ;  /* 0x00000000000d7202 */ /* 0x000fe20000000f00 */
[----:B------:R-:W-:Y:S01]  /*19b20*/  VIADD R0, R17, 0x70 ;  /* 0x0000007011007836 */ /* 0x000fe20000000000 */
[----:B------:R-:W-:-:S04]  /*19b30*/  @!P1 LOP3.LUT R6, R7, R6, RZ, 0x3c, !PT ;  /* 0x0000000607069212 */ /* 0x000fc800078e3cff */
[----:B------:R-:W-:Y:S01]  /*19b40*/  @!P1 LOP3.LUT R7, R7, R6, RZ, 0x3c, !PT ;  /* 0x0000000607079212 */ /* 0x000fe200078e3cff */
[----:B------:R-:W-:-:S07]  /*19b50*/  IMAD.MOV.U32 R4, RZ, RZ, R14 ;  /* 0x000000ffff047224 */ /* 0x000fce00078e000e */
[----:B------:R-:W-:Y:S05]  /*19b60*/  WARPSYNC.COLLECTIVE R15, `(.L_x_13373) ;  /* 0x000000000f087348 */ /* 0x000fea0003c00000 */
[----:B------:R0:W1:Y:S02]  /*19b70*/  SHFL.IDX P6, R14, R13, R12, R11 ;  /* 0x0000000c0d0e7389 */ /* 0x00006400000c000b */
[----:B01----:R-:W-:Y:S01]  /*19b80*/  ENDCOLLECTIVE ;  /* 0x000000000000791b */ /* 0x003fe20003800000 */
.L_x_13373:
[----:B------:R-:W-:Y:S01]  /*19b90*/  @!PT LDS RZ, [RZ] ;  /* 0x00000000fffff984 */ /* 0x000fe20000000800 */
[----:B------:R-:W-:Y:S01]  /*19ba0*/  @!PT LDS RZ, [RZ] ;  /* 0x00000000fffff984 */ /* 0x000fe20000000800 */
[----:B------:R-:W-:Y:S01]  /*19bb0*/  @!PT LDS RZ, [RZ] ;  /* 0x00000000fffff984 */ /* 0x000fe20000000800 */
[----:B------:R0:W-:Y:S01]  /*19bc0*/  @!P1 LDGSTS.E.BYPASS.LTC128B.128 [R10+0xf400], desc[UR56][R6.64], !P0 ;  /* 0x0f400000060a9fae */ /* 0x0001e2000c101d78 */
[----:B------:R-:W-:Y:S01]  /*19bd0*/  ISETP.GE.AND P1, PT, R0, R3, PT ;  /* 0x000000030000720c */ /* 0x000fe20003f26270 */
[----:B------:R-:W-:-:S05]  /*19be0*/  VIADD R0, R17, 0x80 ;  /* 0x0000008011007836 */ /* 0x000fca0000000000 */
[----:B------:R-:W-:Y:S02]  /*19bf0*/  ISETP.GE.AND P2, PT, R0, R3, PT ;  /* 0x000000030000720c */ /* 0x000fe40003f46270 */
[----:B------:R-:W-:Y:S01]  /*19c00*/  MOV R13, R2 ;  /* 0x00000002000d7202 */ /* 0x000fe20000000f00 */
[----:B------:R-:W-:Y:S02]  /*19c10*/  IMAD.MOV.U32 R12, RZ, RZ, RZ ;  /* 0x000000ffff0c7224 */ /* 0x000fe400078e00ff */
[----:B0-----:R-:W-:-:S08]  /*19c20*/  IMAD.MOV.U32 R6, RZ, RZ, R14 ;  /* 0x000000ffff067224 */ /* 0x001fd000078e000e */
[----:B------:R-:W-:Y:S05]  /*19c30*/  WARPSYNC.COLLECTIVE R15, `(.L_x_13374) ;  /* 0x000000000f087348 */ /* 0x000fea0003c00000 */
[----:B------:R0:W1:Y:S02]  /*19c40*/  SHFL.IDX P6, R14, R13, R12, R11 ;  /* 0x0000000c0d0e7389 */ /* 0x00006400000c000b */
[----:B01----:R-:W-:Y:S01]  /*19c50*/  ENDCOLLECTIVE ;  /* 0x000000000000791b */ /* 0x003fe20003800000 */
.L_x_13374:
[----:B------:R-:W-:-:S04]  /*19c60*/  @!P1 LEA R6, P3, R20, R6, 0x1 ;  /* 0x0000000614069211 */ /* 0x000fc800078608ff */
[----:B------:R-:W-:-:S05]  /*19c70*/  @!P1 IADD3.X R4, RZ, R4, RZ, P3, !PT ;  /* 0x00000004ff049210 */ /* 0x000fca0001ffe4ff */
[----:B------:R-:W-:Y:S01]  /*19c80*/  @!P1 IMAD.MOV.U32 R7, RZ, RZ, R4 ;  /* 0x000000ffff079224 */ /* 0x000fe200078e0004 */
[----:B------:R-:W-:Y:S01]  /*19c90*/  MOV R13, R5 ;  /* 0x00000005000d7202 */ /* 0x000fe20000000f00 */
[----:B------:R-:W-:-:S03]  /*19ca0*/  VIADD R4, R17, 0xa0 ;  /* 0x000000a011047836 */ /* 0x000fc60000000000 */
        /* <DEDUP_REMOVED lines=8> */
.L_x_13375:
[----:B------:R-:W-:Y:S01]  /*19d30*/  IMAD.MOV.U32 R13, RZ, RZ, R2 ;  /* 0x000000ffff0d7224 */ /* 0x000fe200078e0002 */
[----:B------:R-:W-:Y:S01]  /*19d40*/  MOV R12, 0x1 ;  /* 0x00000001000c7802 */ /* 0x000fe20000000f00 */
[----:B------:R-:W-:-:S07]  /*19d50*/  IMAD.MOV.U32 R8, RZ, RZ, R14 ;  /* 0x000000ffff087224 */ /* 0x000fce00078e000e */
[----:B------:R-:W-:Y:S05]  /*19d60*/  WARPSYNC.COLLECTIVE R15, `(.L_x_13376) ;  /* 0x000000000f087348 */ /* 0x000fea0003c00000 */
[----:B------:R0:W1:Y:S02]  /*19d70*/  SHFL.IDX P6, R14, R13, R12, R11 ;  /* 0x0000000c0d0e7389 */ /* 0x00006400000c000b */
[----:B01----:R-:W-:Y:S01]  /*19d80*/  ENDCOLLECTIVE ;  /* 0x000000000000791b */ /* 0x003fe20003800000 */
.L_x_13376:
        /* <DEDUP_REMOVED lines=14> */
.L_x_13377:
[----:B------:R-:W-:Y:S01]  /*19e70*/  MOV R13, R2 ;  /* 0x00000002000d7202 */ /* 0x000fe20000000f00 */
[----:B------:R-:W-:Y:S01]  /*19e80*/  IMAD.MOV.U32 R12, RZ, RZ, 0x2 ;  /* 0x00000002ff0c7424 */ /* 0x000fe200078e00ff */
[----:B------:R-:W-:-:S07]  /*19e90*/  MOV R6, R14 ;  /* 0x0000000e00067202 */ /* 0x000fce0000000f00 */
[----:B------:R-:W-:Y:S05]  /*19ea0*/  WARPSYNC.COLLECTIVE R15, `(.L_x_13378) ;  /* 0x000000000f087348 */ /* 0x000fea0003c00000 */
[----:B------:R0:W1:Y:S02]  /*19eb0*/  SHFL.IDX P6, R14, R13, R12, R11 ;  /* 0x0000000c0d0e7389 */ /* 0x00006400000c000b */
[----:B01----:R-:W-:Y:S01]  /*19ec0*/  ENDCOLLECTIVE ;  /* 0x000000000000791b */ /* 0x003fe20003800000 */
.L_x_13378:
[----:B------:R-:W-:-:S05]  /*19ed0*/  @!P1 LEA R6, P2, R20, R6, 0x1 ;  /* 0x0000000614069211 */ /* 0x000fca00078408ff */
[----:B------:R-:W-:-:S04]  /*19ee0*/  @!P1 IMAD.X R0, RZ, RZ, R0, P2 ;  /* 0x000000ffff009224 */ /* 0x000fc800010e0600 */
[----:B------:R-:W-:Y:S01]  /*19ef0*/  @!P1 IMAD.MOV.U32 R7, RZ, RZ, R0 ;  /* 0x000000ffff079224 */ /* 0x000fe200078e0000 */
[----:B------:R-:W-:-:S04]  /*19f00*/  MOV R13, R5 ;  /* 0x00000005000d7202 */ /* 0x000fc80000000f00 */
        /* <DEDUP_REMOVED lines=9> */
.L_x_13379:
[----:B------:R-:W-:Y:S01]  /*19fa0*/  IMAD.MOV.U32 R13, RZ, RZ, R2 ;  /* 0x000000ffff0d7224 */ /* 0x000fe200078e0002 */
[----:B------:R-:W-:Y:S01]  /*19fb0*/  MOV R12, 0x3 ;  /* 0x00000003000c7802 */ /* 0x000fe20000000f00 */
[----:B------:R-:W-:-:S07]  /*19fc0*/  IMAD.MOV.U32 R6, RZ, RZ, R14 ;  /* 0x000000ffff067224 */ /* 0x000fce00078e000e */
[----:B------:R-:W-:Y:S05]  /*19fd0*/  WARPSYNC.COLLECTIVE R15, `(.L_x_13380) ;  /* 0x000000000f087348 */ /* 0x000fea0003c00000 */
[----:B------:R0:W1:Y:S02]  /*19fe0*/  SHFL.IDX P6, R14, R13, R12, R11 ;  /* 0x0000000c0d0e7389 */ /* 0x00006400000c000b */
[----:B01----:R-:W-:Y:S01]  /*19ff0*/  ENDCOLLECTIVE ;  /* 0x000000000000791b */ /* 0x003fe20003800000 */
.L_x_13380:
[----:B------:R-:W-:-:S04]  /*1a000*/  @!P1 LEA R6, P2, R20, R6, 0x1 ;  /* 0x0000000614069211 */ /* 0x000fc800078408ff */
[----:B------:R-:W-:-:S05]  /*1a010*/  @!P1 IADD3.X R0, RZ, R0, RZ, P2, !PT ;  /* 0x00000000ff009210 */ /* 0x000fca00017fe4ff */
[----:B------:R-:W-:Y:S02]  /*1a020*/  @!P1 IMAD.MOV.U32 R7, RZ, RZ, R0 ;  /* 0x000000ffff079224 */ /* 0x000fe400078e0000 */
        /* <DEDUP_REMOVED lines=9> */
.L_x_13381:
[----:B------:R-:W-:Y:S01]  /*1a0c0*/  MOV R2, R14 ;  /* 0x0000000e00027202 */ /* 0x000fe20000000f00 */
[----:B------:R-:W-:Y:S06]  /*1a0d0*/  BRA `(.L_x_13382) ;  /* 0xffffffb400607947 */ /* 0x000fec000383ffff */
.L_x_13233:
[----:B0-----:R0:W1:Y:S02]  /*1a0e0*/  SYNCS.PHASECHK.TRANS64.TRYWAIT P0, [R22+URZ+0x30820], R3 ;  /* 0x03082003160075a7 */ /* 0x001064000800017f */
[----:B-1----:R-:W-:Y:S05]  /*1a0f0*/  @!P0 NANOSLEEP.SYNCS 0x989680 ;  /* 0x009896800000895d */ /* 0x002fea0003900000 */
[----:B------:R-:W1:Y:S02]  /*1a100*/  @!P0 SYNCS.PHASECHK.TRANS64 P0, [R22+URZ+0x30820], R3 ;  /* 0x03082003160085a7 */ /* 0x000e64000800007f */
[----:B-1----:R-:W-:Y:S05]  /*1a110*/  @!P0 BRA `(.L_x_13233) ;  /* 0xfffffffc00f08947 */ /* 0x002fea000383ffff */
[----:B------:R-:W-:Y:S05]  /*1a120*/  BRA `(.L_x_13383) ;  /* 0xffffffb400c87947 */ /* 0x000fea000383ffff */
.L_x_13242:
[----:B0-----:R0:W2:Y:S02]  /*1a130*/  SYNCS.PHASECHK.TRANS64.TRYWAIT P0, [R2+URZ+0x30840], R3 ;  /* 0x03084003020075a7 */ /* 0x0010a4000800017f */
[----:B--2---:R-:W-:Y:S05]  /*1a140*/  @!P0 NANOSLEEP.SYNCS 0x989680 ;  /* 0x009896800000895d */ /* 0x004fea0003900000 */
[----:B------:R-:W2:Y:S02]  /*1a150*/  @!P0 SYNCS.PHASECHK.TRANS64 P0, [R2+URZ+0x30840], R3 ;  /* 0x03084003020085a7 */ /* 0x000ea4000800007f */
[----:B--2---:R-:W-:Y:S05]  /*1a160*/  @!P0 BRA `(.L_x_13242) ;  /* 0xfffffffc00f08947 */ /* 0x004fea000383ffff */
[----:B------:R-:W-:Y:S05]  /*1a170*/  BRA `(.L_x_13384) ;  /* 0xffffffb8007c7947 */ /* 0x000fea000383ffff */
.L_x_13247:
[----:B0-----:R0:W1:Y:S02]  /*1a180*/  SYNCS.PHASECHK.TRANS64.TRYWAIT P0, [R3+URZ+0x60], R2 ;  /* 0x00006002030075a7 */ /* 0x001064000800017f */
[----:B-1----:R-:W-:Y:S05]  /*1a190*/  @!P0 NANOSLEEP.SYNCS 0x989680 ;  /* 0x009896800000895d */ /* 0x002fea0003900000 */
[----:B------:R-:W1:Y:S02]  /*1a1a0*/  @!P0 SYNCS.PHASECHK.TRANS64 P0, [R3+URZ+0x60], R2 ;  /* 0x00006002030085a7 */ /* 0x000e64000800007f */
[----:B-1----:R-:W-:Y:S05]  /*1a1b0*/  @!P0 BRA `(.L_x_13247) ;  /* 0xfffffffc00f08947 */ /* 0x002fea000383ffff */
[----:B------:R-:W-:Y:S05]  /*1a1c0*/  BRA `(.L_x_13385) ;  /* 0xffffffbc00087947 */ /* 0x000fea000383ffff */
.L_x_13255:
[----:B0-----:R0:W2:Y:S02]  /*1a1d0*/  SYNCS.PHASECHK.TRANS64.TRYWAIT P0, [R2+URZ+0x30840], R3 ;  /* 0x03084003020075a7 */ /* 0x0010a4000800017f */
[----:B--2---:R-:W-:Y:S05]  /*1a1e0*/  @!P0 NANOSLEEP.SYNCS 0x989680 ;  /* 0x009896800000895d */ /* 0x004fea0003900000 */
[----:B------:R-:W2:Y:S02]  /*1a1f0*/  @!P0 SYNCS.PHASECHK.TRANS64 P0, [R2+URZ+0x30840], R3 ;  /* 0x03084003020085a7 */ /* 0x000ea4000800007f */
[----:B--2---:R-:W-:Y:S05]  /*1a200*/  @!P0 BRA `(.L_x_13255) ;  /* 0xfffffffc00f08947 */ /* 0x004fea000383ffff */
[----:B------:R-:W-:Y:S05]  /*1a210*/  BRA `(.L_x_13386) ;  /* 0xffffffc0004c7947 */ /* 0x000fea000383ffff */
.L_x_13260:
[----:B0-----:R0:W1:Y:S02]  /*1a220*/  SYNCS.PHASECHK.TRANS64.TRYWAIT P0, [R10+URZ+0x60], R26 ;  /* 0x0000601a0a0075a7 */ /* 0x001064000800017f */
[----:B-1----:R-:W-:Y:S05]  /*1a230*/  @!P0 NANOSLEEP.SYNCS 0x989680 ;  /* 0x009896800000895d */ /* 0x002fea0003900000 */
[----:B------:R-:W1:Y:S02]  /*1a240*/  @!P0 SYNCS.PHASECHK.TRANS64 P0, [R10+URZ+0x60], R26 ;  /* 0x0000601a0a0085a7 */ /* 0x000e64000800007f */
[----:B-1----:R-:W-:Y:S05]  /*1a250*/  @!P0 BRA `(.L_x_13260) ;  /* 0xfffffffc00f08947 */ /* 0x002fea000383ffff */
[----:B------:R-:W-:Y:S05]  /*1a260*/  BRA `(.L_x_13387) ;  /* 0xffffffc000d87947 */ /* 0x000fea000383ffff */
.L_x_13268:
[----:B0-----:R0:W2:Y:S02]  /*1a270*/  SYNCS.PHASECHK.TRANS64.TRYWAIT P0, [R2+URZ+0x30840], R3 ;  /* 0x03084003020075a7 */ /* 0x0010a4000800017f */
[----:B--2---:R-:W-:Y:S05]  /*1a280*/  @!P0 NANOSLEEP.SYNCS 0x989680 ;  /* 0x009896800000895d */ /* 0x004fea0003900000 */
[----:B------:R-:W2:Y:S02]  /*1a290*/  @!P0 SYNCS.PHASECHK.TRANS64 P0, [R2+URZ+0x30840], R3 ;  /* 0x03084003020085a7 */ /* 0x000ea4000800007f */
[----:B--2---:R-:W-:Y:S05]  /*1a2a0*/  @!P0 BRA `(.L_x_13268) ;  /* 0xfffffffc00f08947 */ /* 0x004fea000383ffff */
[----:B------:R-:W-:Y:S05]  /*1a2b0*/  BRA `(.L_x_13388) ;  /* 0xffffffc400e87947 */ /* 0x000fea000383ffff */
.L_x_13273:
[----:B0-----:R0:W1:Y:S02]  /*1a2c0*/  SYNCS.PHASECHK.TRANS64.TRYWAIT P0, [R7+URZ+0x60], R2 ;  /* 0x00006002070075a7 */ /* 0x001064000800017f */
[----:B-1----:R-:W-:Y:S05]  /*1a2d0*/  @!P0 NANOSLEEP.SYNCS 0x989680 ;  /* 0x009896800000895d */ /* 0x002fea0003900000 */
[----:B------:R-:W1:Y:S02]  /*1a2e0*/  @!P0 SYNCS.PHASECHK.TRANS64 P0, [R7+URZ+0x60], R2 ;  /* 0x00006002070085a7 */ /* 0x000e64000800007f */
[----:B-1----:R-:W-:Y:S05]  /*1a2f0*/  @!P0 BRA `(.L_x_13273) ;  /* 0xfffffffc00f08947 */ /* 0x002fea000383ffff */
[----:B------:R-:W-:Y:S05]  /*1a300*/  BRA `(.L_x_13389) ;  /* 0xffffffc800787947 */ /* 0x000fea000383ffff */
.L_x_13283:
[----:B0-----:R0:W1:Y:S02]  /*1a310*/  SYNCS.PHASECHK.TRANS64.TRYWAIT P0, [R3+URZ+0x30860], R0 ;  /* 0x03086000030075a7 */ /* 0x001064000800017f */
[----:B-1----:R-:W-:Y:S05]  /*1a320*/  @!P0 NANOSLEEP.SYNCS 0x989680 ;  /* 0x009896800000895d */ /* 0x002fea0003900000 */
[----:B------:R-:W1:Y:S02]  /*1a330*/  @!P0 SYNCS.PHASECHK.TRANS64 P0, [R3+URZ+0x30860], R0 ;  /* 0x03086000030085a7 */ /* 0x000e64000800007f */
[----:B-1----:R-:W-:Y:S05]  /*1a340*/  @!P0 BRA `(.L_x_13283) ;  /* 0xfffffffc00f08947 */ /* 0x002fea000383ffff */
[----:B------:R-:W-:Y:S05]  /*1a350*/  BRA `(.L_x_13390) ;  /* 0xffffffcc00747947 */ /* 0x000fea000383ffff */
.L_x_13289:
[----:B------:R-:W-:Y:S01]  /*1a360*/  BSSY B0, `(.L_x_13391) ;  /* 0x0000008000007945 */ /* 0x000fe20003800000 */
[----:B------:R-:W-:Y:S01]  /*1a370*/  IMAD.MOV.U32 R13, RZ, RZ, R16 ;  /* 0x000000ffff0d7224 */ /* 0x000fe200078e0010 */
[----:B------:R-:W-:Y:S01]  /*1a380*/  MOV R11, 0x1f ;  /* 0x0000001f000b7802 */ /* 0x000fe20000000f00 */
[----:B------:R-:W-:Y:S02]  /*1a390*/  IMAD.MOV.U32 R12, RZ, RZ, RZ ;  /* 0x000000ffff0c7224 */ /* 0x000fe400078e00ff */
[----:B------:R-:W-:-:S07]  /*1a3a0*/  IMAD.MOV.U32 R15, RZ, RZ, -0x1 ;  /* 0xffffffffff0f7424 */ /* 0x000fce00078e00ff */
[----:B-1----:R-:W-:Y:S05]  /*1a3b0*/  WARPSYNC.COLLECTIVE R15, `(.L_x_13392) ;  /* 0x000000000f087348 */ /* 0x002fea0003c00000 */
[----:B------:R0:W2:Y:S02]  /*1a3c0*/  SHFL.IDX P6, R14, R13, R12, R11 ;  /* 0x0000000c0d0e7389 */ /* 0x0000a400000c000b */
[----:B012---:R-:W-:Y:S01]  /*1a3d0*/  ENDCOLLECTIVE ;  /* 0x000000000000791b */ /* 0x007fe20003800000 */
.L_x_13392:
[----:B------:R-:W-:Y:S05]  /*1a3e0*/  BSYNC B0 ;  /* 0x0000000000007941 */ /* 0x000fea0003800000 */
.L_x_13391:
[----:B------:R-:W-:Y:S01]  /*1a3f0*/  MOV R13, R16 ;  /* 0x00000010000d7202 */ /* 0x000fe20000000f00 */
[----:B------:R-:W-:Y:S01]  /*1a400*/  IMAD.MOV.U32 R12, RZ, RZ, 0x1 ;  /* 0x00000001ff0c7424 */ /* 0x000fe200078e00ff */
[----:B------:R-:W-:Y:S01]  /*1a410*/  MOV R15, 0xffffffff ;  /* 0xffffffff000f7802 */ /* 0x000fe20000000f00 */
[----:B------:R-:W-:Y:S02]  /*1a420*/  IMAD.MOV.U32 R11, RZ, RZ, 0x1f ;  /* 0x0000001fff0b7424 */ /* 0x000fe400078e00ff */
[----:B------:R-:W-:Y:S02]  /*1a430*/  IMAD.IADD R5, R19, 0x1, R8 ;  /* 0x0000000113057824 */ /* 0x000fe400078e0208 */
[----:B------:R-:W-:-:S07]  /*1a440*/  IMAD.MOV.U32 R0, RZ, RZ, R14 ;  /* 0x000000ffff007224 */ /* 0x000fce00078e000e */
[----:B------:R-:W-:Y:S05]  /*1a450*/  WARPSYNC.COLLECTIVE R15, `(.L_x_13393) ;  /* 0x000000000f087348 */ /* 0x000fea0003c00000 */
[----:B------:R0:W1:Y:S02]  /*1a460*/  SHFL.IDX P6, R14, R13, R12, R11 ;  /* 0x0000000c0d0e7389 */ /* 0x00006400000c000b */
[----:B01----:R-:W-:Y:S01]  /*1a470*/  ENDCOLLECTIVE ;  /* 0x000000000000791b */ /* 0x003fe20003800000 */
.L_x_13393:
        /* <DEDUP_REMOVED lines=8> */
[C---:B------:R-:W-:Y:S02]  /*1a500*/  ISETP.GE.U32.AND P3, PT, R8.reuse, 0x4, PT ;  /* 0x000000040800780c */ /* 0x040fe40003f66070 */
[C---:B------:R-:W-:Y:S02]  /*1a510*/  ISETP.GE.U32.AND P4, PT, R8.reuse, 0x8, PT ;  /* 0x000000080800780c */ /* 0x040fe40003f86070 */
[C---:B------:R-:W-:Y:S02]  /*1a520*/  ISETP.GE.U32.AND P5, PT, R8.reuse, 0x10, PT ;  /* 0x000000100800780c */ /* 0x040fe40003fa6070 */
[----:B0-----:R-:W-:Y:S01]  /*1a530*/  MOV R2, RZ ;  /* 0x000000ff00027202 */ /* 0x001fe20000000f00 */
[----:B--2---:R-:W-:Y:S01]  /*1a540*/  @!P1 IMAD.MOV.U32 R2, RZ, RZ, R3 ;  /* 0x000000ffff029224 */ /* 0x004fe200078e0003 */
[----:B------:R-:W-:-:S03]  /*1a550*/  ISETP.NE.AND P1, PT, R8, RZ, PT ;  /* 0x000000ff0800720c */ /* 0x000fc60003f25270 */
[----:B------:R-:W-:-:S10]  /*1a560*/  IMAD.MOV.U32 R13, RZ, RZ, R2 ;  /* 0x000000ffff0d7224 */ /* 0x000fd400078e0002 */
[----:B------:R-:W-:Y:S05]  /*1a570*/  WARPSYNC.COLLECTIVE R15, `(.L_x_13394) ;  /* 0x000000000f087348 */ /* 0x000fea0003c00000 */
[----:B------:R0:W1:Y:S02]  /*1a580*/  SHFL.UP P6, R14, R13, R12, R11 ;  /* 0x0400000c0d0e7389 */ /* 0x00006400000c000b */
[----:B01----:R-:W-:Y:S01]  /*1a590*/  ENDCOLLECTIVE ;  /* 0x000000000000791b */ /* 0x003fe20003800000 */
.L_x_13394:
[----:B------:R-:W-:Y:S02]  /*1a5a0*/  MOV R12, 0x2 ;  /* 0x00000002000c7802 */ /* 0x000fe40000000f00 */
[----:B------:R-:W-:-:S05]  /*1a5b0*/  SEL R5, R14, RZ, P1 ;  /* 0x000000ff0e057207 */ /* 0x000fca0000800000 */
[----:B------:R-:W-:-:S04]  /*1a5c0*/  IMAD.IADD R5, R2, 0x1, R5 ;  /* 0x0000000102057824 */ /* 0x000fc800078e0205 */
[----:B------:R-:W-:-:S07]  /*1a5d0*/  IMAD.MOV.U32 R13, RZ, RZ, R5 ;  /* 0x000000ffff0d7224 */ /* 0x000fce00078e0005 */
[----:B------:R-:W-:Y:S05]  /*1a5e0*/  WARPSYNC.COLLECTIVE R15, `(.L_x_13395) ;  /* 0x000000000f087348 */ /* 0x000fea0003c00000 */
[----:B------:R0:W1:Y:S02]  /*1a5f0*/  SHFL.UP P6, R14, R13, R12, R11 ;  /* 0x0400000c0d0e7389 */ /* 0x00006400000c000b */
[----:B01----:R-:W-:Y:S01]  /*1a600*/  ENDCOLLECTIVE ;  /* 0x000000000000791b */ /* 0x003fe20003800000 */
.L_x_13395:
[----:B------:R-:W-:Y:S02]  /*1a610*/  MOV R12, 0x4 ;  /* 0x00000004000c7802 */ /* 0x000fe40000000f00 */
[----:B------:R-:W-:-:S05]  /*1a620*/  SEL R6, R14, RZ, P2 ;  /* 0x000000ff0e067207 */ /* 0x000fca0001000000 */
[----:B------:R-:W-:-:S04]  /*1a630*/  IMAD.IADD R6, R5, 0x1, R6 ;  /* 0x0000000105067824 */ /* 0x000fc800078e0206 */
[----:B------:R-:W-:-:S07]  /*1a640*/  IMAD.MOV.U32 R13, RZ, RZ, R6 ;  /* 0x000000ffff0d7224 */ /* 0x000fce00078e0006 */
[----:B------:R-:W-:Y:S05]  /*1a650*/  WARPSYNC.COLLECTIVE R15, `(.L_x_13396) ;  /* 0x000000000f087348 */ /* 0x000fea0003c00000 */
[----:B------:R0:W1:Y:S02]  /*1a660*/  SHFL.UP P6, R14, R13, R12, R11 ;  /* 0x0400000c0d0e7389 */ /* 0x00006400000c000b */
[----:B01----:R-:W-:Y:S01]  /*1a670*/  ENDCOLLECTIVE ;  /* 0x000000000000791b */ /* 0x003fe20003800000 */
.L_x_13396:
[----:B------:R-:W-:Y:S02]  /*1a680*/  MOV R12, 0x8 ;  /* 0x00000008000c7802 */ /* 0x000fe40000000f00 */
[----:B------:R-:W-:-:S05]  /*1a690*/  SEL R7, R14, RZ, P3 ;  /* 0x000000ff0e077207 */ /* 0x000fca0001800000 */
[----:B------:R-:W-:-:S04]  /*1a6a0*/  IMAD.IADD R7, R6, 0x1, R7 ;  /* 0x0000000106077824 */ /* 0x000fc800078e0207 */
[----:B------:R-:W-:-:S07]  /*1a6b0*/  IMAD.MOV.U32 R13, RZ, RZ, R7 ;  /* 0x000000ffff0d7224 */ /* 0x000fce00078e0007 */
[----:B------:R-:W-:Y:S05]  /*1a6c0*/  WARPSYNC.COLLECTIVE R15, `(.L_x_13397) ;  /* 0x000000000f087348 */ /* 0x000fea0003c00000 */
[----:B------:R0:W1:Y:S02]  /*1a6d0*/  SHFL.UP P6, R14, R13, R12, R11 ;  /* 0x0400000c0d0e7389 */ /* 0x00006400000c000b */
[----:B01----:R-:W-:Y:S01]  /*1a6e0*/  ENDCOLLECTIVE ;  /* 0x000000000000791b */ /* 0x003fe20003800000 */
.L_x_13397:
[----:B------:R-:W-:Y:S02]  /*1a6f0*/  MOV R12, 0x10 ;  /* 0x00000010000c7802 */ /* 0x000fe40000000f00 */
[----:B------:R-:W-:-:S05]  /*1a700*/  SEL R14, R14, RZ, P4 ;  /* 0x000000ff0e0e7207 */ /* 0x000fca0002000000 */
[----:B------:R-:W-:-:S04]  /*1a710*/  IMAD.IADD R5, R7, 0x1, R14 ;  /* 0x0000000107057824 */ /* 0x000fc800078e020e */
[----:B------:R-:W-:-:S07]  /*1a720*/  IMAD.MOV.U32 R13, RZ, RZ, R5 ;  /* 0x000000ffff0d7224 */ /* 0x000fce00078e0005 */
[----:B------:R-:W-:Y:S05]  /*1a730*/  WARPSYNC.COLLECTIVE R15, `(.L_x_13398) ;  /* 0x000000000f087348 */ /* 0x000fea0003c00000 */
[----:B------:R0:W1:Y:S02]  /*1a740*/  SHFL.UP P6, R14, R13, R12, R11 ;  /* 0x0400000c0d0e7389 */ /* 0x00006400000c000b */
[----:B01----:R-:W-:Y:S01]  /*1a750*/  ENDCOLLECTIVE ;  /* 0x000000000000791b */ /* 0x003fe20003800000 */
.L_x_13398:
        /* <DEDUP_REMOVED lines=8> */
.L_x_13399:
[----:B------:R-:W-:Y:S05]  /*1a7e0*/  BRA `(.L_x_13400) ;  /* 0xffffffcc00a87947 */ /* 0x000fea000383ffff */
.L_x_13294:
        /* <DEDUP_REMOVED lines=8> */
.L_x_13402:
[----:B------:R-:W-:Y:S05]  /*1a870*/  BSYNC B0 ;  /* 0x0000000000007941 */ /* 0x000fea0003800000 */
.L_x_13401:
[----:B------:R-:W-:Y:S01]  /*1a880*/  SEL R13, R14, RZ, P1 ;  /* 0x000000ff0e0d7207 */ /* 0x000fe20000800000 */
[----:B------:R-:W-:Y:S01]  /*1a890*/  IMAD.MOV.U32 R12, RZ, RZ, 0x2 ;  /* 0x00000002ff0c7424 */ /* 0x000fe200078e00ff */
[----:B------:R-:W-:Y:S01]  /*1a8a0*/  MOV R15, 0xffffffff ;  /* 0xffffffff000f7802 */ /* 0x000fe20000000f00 */
[----:B------:R-:W-:Y:S01]  /*1a8b0*/  IMAD.MOV.U32 R11, RZ, RZ, RZ ;  /* 0x000000ffff0b7224 */ /* 0x000fe200078e00ff */
[----:B------:R-:W-:-:S07]  /*1a8c0*/  IADD3 R13, R2, R13, RZ ;  /* 0x0000000d020d7210 */ /* 0x000fce0007ffe0ff */
[----:B------:R-:W-:Y:S05]  /*1a8d0*/  WARPSYNC.COLLECTIVE R15, `(.L_x_13403) ;  /* 0x000000000f087348 */ /* 0x000fea0003c00000 */
[----:B------:R0:W1:Y:S02]  /*1a8e0*/  SHFL.UP P6, R14, R13, R12, R11 ;  /* 0x0400000c0d0e7389 */ /* 0x00006400000c000b */
[----:B01----:R-:W-:Y:S01]  /*1a8f0*/  ENDCOLLECTIVE ;  /* 0x000000000000791b */ /* 0x003fe20003800000 */
.L_x_13403:
[----:B------:R-:W-:Y:S02]  /*1a900*/  MOV R12, 0x4 ;  /* 0x00000004000c7802 */ /* 0x000fe40000000f00 */
[----:B------:R-:W-:-:S05]  /*1a910*/  SEL R14, R14, RZ, P2 ;  /* 0x000000ff0e0e7207 */ /* 0x000fca0001000000 */
[----:B------:R-:W-:-:S04]  /*1a920*/  IMAD.IADD R3, R13, 0x1, R14 ;  /* 0x000000010d037824 */ /* 0x000fc800078e020e */
[----:B------:R-:W-:-:S07]  /*1a930*/  IMAD.MOV.U32 R13, RZ, RZ, R3 ;  /* 0x000000ffff0d7224 */ /* 0x000fce00078e0003 */
[----:B------:R-:W-:Y:S05]  /*1a940*/  WARPSYNC.COLLECTIVE R15, `(.L_x_13404) ;  /* 0x000000000f087348 */ /* 0x000fea0003c00000 */
[----:B------:R0:W1:Y:S02]  /*1a950*/  SHFL.UP P6, R14, R13, R12, R11 ;  /* 0x0400000c0d0e7389 */ /* 0x00006400000c000b */
[----:B01----:R-:W-:Y:S01]  /*1a960*/  ENDCOLLECTIVE ;  /* 0x000000000000791b */ /* 0x003fe20003800000 */
.L_x_13404:
[----:B------:R-:W-:Y:S02]  /*1a970*/  MOV R12, 0x8 ;  /* 0x00000008000c7802 */ /* 0x000fe40000000f00 */
[----:B------:R-:W-:-:S05]  /*1a980*/  SEL R14, R14, RZ, P3 ;  /* 0x000000ff0e0e7207 */ /* 0x000fca0001800000 */
[----:B------:R-:W-:-:S04]  /*1a990*/  IMAD.IADD R5, R3, 0x1, R14 ;  /* 0x0000000103057824 */ /* 0x000fc800078e020e */
[----:B------:R-:W-:-:S07]  /*1a9a0*/  IMAD.MOV.U32 R13, RZ, RZ, R5 ;  /* 0x000000ffff0d7224 */ /* 0x000fce00078e0005 */
[----:B------:R-:W-:Y:S05]  /*1a9b0*/  WARPSYNC.COLLECTIVE R15, `(.L_x_13405) ;  /* 0x000000000f087348 */ /* 0x000fea0003c00000 */
[----:B------:R0:W1:Y:S02]  /*1a9c0*/  SHFL.UP P6, R14, R13, R12, R11 ;  /* 0x0400000c0d0e7389 */ /* 0x00006400000c000b */
[----:B01----:R-:W-:Y:S01]  /*1a9d0*/  ENDCOLLECTIVE ;  /* 0x000000000000791b */ /* 0x003fe20003800000 */
.L_x_13405:
[----:B------:R-:W-:Y:S02]  /*1a9e0*/  MOV R12, 0x10 ;  /* 0x00000010000c7802 */ /* 0x000fe40000000f00 */
[----:B------:R-:W-:-:S05]  /*1a9f0*/  SEL R6, R14, RZ, P4 ;  /* 0x000000ff0e067207 */ /* 0x000fca0002000000 */
[----:B------:R-:W-:-:S04]  /*1aa00*/  IMAD.IADD R6, R5, 0x1, R6 ;  /* 0x0000000105067824 */ /* 0x000fc800078e0206 */
[----:B------:R-:W-:-:S07]  /*1aa10*/  IMAD.MOV.U32 R13, RZ, RZ, R6 ;  /* 0x000000ffff0d7224 */ /* 0x000fce00078e0006 */
[----:B------:R-:W-:Y:S05]  /*1aa20*/  WARPSYNC.COLLECTIVE R15, `(.L_x_13406) ;  /* 0x000000000f087348 */ /* 0x000fea0003c00000 */
[----:B------:R0:W1:Y:S02]  /*1aa30*/  SHFL.UP P6, R14, R13, R12, R11 ;  /* 0x0400000c0d0e7389 */ /* 0x00006400000c000b */
[----:B01----:R-:W-:Y:S01]  /*1aa40*/  ENDCOLLECTIVE ;  /* 0x000000000000791b */ /* 0x003fe20003800000 */
.L_x_13406:
        /* <DEDUP_REMOVED lines=8> */
.L_x_13407:
[----:B------:R-:W-:Y:S05]  /*1aad0*/  BRA `(.L_x_13408) ;  /* 0xffffffcc00887947 */ /* 0x000fea000383ffff */
.L_x_13296:
[----:B------:R-:W-:Y:S01]  /*1aae0*/  BSSY B0, `(.L_x_13409) ;  /* 0x0000006000007945 */ /* 0x000fe20003800000 */
[----:B------:R-:W-:Y:S01]  /*1aaf0*/  PLOP3.LUT P6, PT, P6, PT, PT, 0x8, 0x0 ;  /* 0x000000000000781c */ /* 0x000fe200037ce170 */
[----:B------:R-:W-:-:S12]  /*1ab00*/  IMAD.MOV.U32 R15, RZ, RZ, -0x1 ;  /* 0xffffffffff0f7424 */ /* 0x000fd800078e00ff */
[----:B0-----:R-:W-:Y:S05]  /*1ab10*/  WARPSYNC.COLLECTIVE R15, `(.L_x_13410) ;  /* 0x000000000f087348 */ /* 0x001fea0003c00000 */
[----:B------:R-:W-:Y:S01]  /*1ab20*/  VOTE.ANY R14, PT, P6 ;  /* 0x00000000000e7806 */ /* 0x000fe200030e0100 */
[----:B0-----:R-:W-:Y:S06]  /*1ab30*/  ENDCOLLECTIVE ;  /* 0x000000000000791b */ /* 0x001fec0003800000 */
.L_x_13410:
[----:B------:R-:W-:Y:S05]  /*1ab40*/  BSYNC B0 ;  /* 0x0000000000007941 */ /* 0x000fea0003800000 */
.L_x_13409:
[----:B------:R-:W-:Y:S01]  /*1ab50*/  MOV R6, R14 ;  /* 0x0000000e00067202 */ /* 0x000fe20000000f00 */
[----:B------:R-:W-:Y:S01]  /*1ab60*/  IMAD.MOV.U32 R13, RZ, RZ, R2 ;  /* 0x000000ffff0d7224 */ /* 0x000fe200078e0002 */
[----:B------:R-:W-:Y:S01]  /*1ab70*/  MOV R11, 0x1f ;  /* 0x0000001f000b7802 */ /* 0x000fe20000000f00 */
[----:B------:R-:W-:Y:S01]  /*1ab80*/  IMAD.MOV.U32 R15, RZ, RZ, -0x1 ;  /* 0xffffffffff0f7424 */ /* 0x000fe200078e00ff */
[----:B------:R-:W0:Y:S02]  /*1ab90*/  POPC R4, R6 ;  /* 0x0000000600047309 */ /* 0x000e240000000000 */
[----:B0-----:R-:W-:-:S07]  /*1aba0*/  IMAD.MOV.U32 R12, RZ, RZ, R4 ;  /* 0x000000ffff0c7224 */ /* 0x001fce00078e0004 */
[----:B------:R-:W-:Y:S05]  /*1abb0*/  WARPSYNC.COLLECTIVE R15, `(.L_x_13411) ;  /* 0x000000000f087348 */ /* 0x000fea0003c00000 */
[----:B------:R0:W1:Y:S02]  /*1abc0*/  SHFL.IDX P6, R14, R13, R12, R11 ;  /* 0x0000000c0d0e7389 */ /* 0x00006400000c000b */
[----:B01----:R-:W-:Y:S01]  /*1abd0*/  ENDCOLLECTIVE ;  /* 0x000000000000791b */ /* 0x003fe20003800000 */
.L_x_13411:
[----:B------:R-:W-:Y:S01]  /*1abe0*/  IMAD.MOV.U32 R17, RZ, RZ, R14 ;  /* 0x000000ffff117224 */ /* 0x000fe200078e000e */
[----:B------:R-:W-:Y:S06]  /*1abf0*/  BRA `(.L_x_13412) ;  /* 0xffffffcc00787947 */ /* 0x000fec000383ffff */
.L_x_13298:
[----:B------:R-:W-:Y:S01]  /*1ac00*/  BSSY B0, `(.L_x_13413) ;  /* 0x0000007000007945 */ /* 0x000fe20003800000 */
[----:B------:R-:W-:Y:S01]  /*1ac10*/  MOV R13, R3 ;  /* 0x00000003000d7202 */ /* 0x000fe20000000f00 */
[----:B------:R-:W-:Y:S02]  /*1ac20*/  IMAD.MOV.U32 R11, RZ, RZ, 0x1f ;  /* 0x0000001fff0b7424 */ /* 0x000fe400078e00ff */
[----:B------:R-:W-:-:S07]  /*1ac30*/  IMAD.MOV.U32 R15, RZ, RZ, -0x1 ;  /* 0xffffffffff0f7424 */ /* 0x000fce00078e00ff */
[----:B012---:R-:W-:Y:S05]  /*1ac40*/  WARPSYNC.COLLECTIVE R15, `(.L_x_13414) ;  /* 0x000000000f087348 */ /* 0x007fea0003c00000 */
[----:B------:R3:W4:Y:S02]  /*1ac50*/  SHFL.IDX P6, R14, R13, R12, R11 ;  /* 0x0000000c0d0e7389 */ /* 0x00072400000c000b */
[----:B01234-:R-:W-:Y:S01]  /*1ac60*/  ENDCOLLECTIVE ;  /* 0x000000000000791b */ /* 0x01ffe20003800000 */
.L_x_13414:
[----:B------:R-:W-:Y:S05]  /*1ac70*/  BSYNC B0 ;  /* 0x0000000000007941 */ /* 0x000fea0003800000 */
.L_x_13413:
[----:B------:R-:W-:Y:S05]  /*1ac80*/  BRA `(.L_x_13297) ;  /* 0xffffffcc00707947 */ /* 0x000fea000383ffff */
.L_x_13302:
[----:B0-----:R0:W2:Y:S02]  /*1ac90*/  SYNCS.PHASECHK.TRANS64.TRYWAIT P0, [R9+URZ+0x30820], R0 ;  /* 0x03082000090075a7 */ /* 0x0010a4000800017f */
[----:B--2---:R-:W-:Y:S05]  /*1aca0*/  @!P0 NANOSLEEP.SYNCS 0x989680 ;  /* 0x009896800000895d */ /* 0x004fea0003900000 */
[----:B------:R-:W2:Y:S02]  /*1acb0*/  @!P0 SYNCS.PHASECHK.TRANS64 P0, [R9+URZ+0x30820], R0 ;  /* 0x03082000090085a7 */ /* 0x000ea4000800007f */
[----:B--2---:R-:W-:Y:S05]  /*1acc0*/  @!P0 BRA `(.L_x_13302) ;  /* 0xfffffffc00f08947 */ /* 0x004fea000383ffff */
[----:B------:R-:W-:Y:S05]  /*1acd0*/  BRA `(.L_x_13415) ;  /* 0xffffffd0005c7947 */ /* 0x000fea000383ffff */
.L_x_13303:
        /* <DEDUP_REMOVED lines=8> */
[----:B01--4-:R-:W-:Y:S05]  /*1ad60*/  WARPSYNC.COLLECTIVE R15, `(.L_x_13417) ;  /* 0x000000000f087348 */ /* 0x013fea0003c00000 */
[----:B------:R2:W3:Y:S02]  /*1ad70*/  SHFL.IDX P6, R14, R13, R12, R11 ;  /* 0x0000000c0d0e7389 */ /* 0x0004e400000c000b */
[----:B01234-:R-:W-:Y:S01]  /*1ad80*/  ENDCOLLECTIVE ;  /* 0x000000000000791b */ /* 0x01ffe20003800000 */
.L_x_13417:
[----:B------:R-:W-:Y:S05]  /*1ad90*/  BSYNC B0 ;  /* 0x0000000000007941 */ /* 0x000fea0003800000 */
.L_x_13416:
[----:B------:R-:W-:Y:S05]  /*1ada0*/  BRA `(.L_x_13418) ;  /* 0xffffffd000447947 */ /* 0x000fea000383ffff */
.L_x_13304:
[----:B------:R-:W-:Y:S01]  /*1adb0*/  BSSY B0, `(.L_x_13419) ;  /* 0x0000006000007945 */ /* 0x000fe20003800000 */
[----:B------:R-:W-:-:S07]  /*1adc0*/  IMAD.MOV.U32 R15, RZ, RZ, -0x1 ;  /* 0xffffffffff0f7424 */ /* 0x000fce00078e00ff */
[----:B01--4-:R-:W-:Y:S05]  /*1add0*/  WARPSYNC.COLLECTIVE R15, `(.L_x_13420) ;  /* 0x000000000f0c7348 */ /* 0x013fea0003c00000 */
[----:B------:R-:W-:Y:S02]  /*1ade0*/  ELECT P6, UR62, PT ;  /* 0x00000000003e782f */ /* 0x000fe400038c0000 */
[----:B------:R-:W-:Y:S01]  /*1adf0*/  MOV R14, UR62 ;  /* 0x0000003e000e7c02 */ /* 0x000fe20008000f00 */
[----:B01--4-:R-:W-:Y:S10]  /*1ae00*/  ENDCOLLECTIVE ;  /* 0x000000000000791b */ /* 0x013ff40003800000 */
.L_x_13420:
[----:B------:R-:W-:Y:S05]  /*1ae10*/  BSYNC B0 ;  /* 0x0000000000007941 */ /* 0x000fea0003800000 */
.L_x_13419:
[----:B------:R-:W-:Y:S05]  /*1ae20*/  BRA `(.L_x_13421) ;  /* 0xffffffd000387947 */ /* 0x000fea000383ffff */
.L_x_13306:
[----:B0-----:R0:W2:Y:S02]  /*1ae30*/  SYNCS.PHASECHK.TRANS64.TRYWAIT P0, [R5+URZ], R4 ;  /* 0x00000004050075a7 */ /* 0x0010a4000800017f */
[----:B--2---:R-:W-:Y:S05]  /*1ae40*/  @!P0 NANOSLEEP.SYNCS 0x989680 ;  /* 0x009896800000895d */ /* 0x004fea0003900000 */
[----:B------:R-:W2:Y:S02]  /*1ae50*/  @!P0 SYNCS.PHASECHK.TRANS64 P0, [R5+URZ], R4 ;  /* 0x00000004050085a7 */ /* 0x000ea4000800007f */
[----:B--2---:R-:W-:Y:S05]  /*1ae60*/  @!P0 BRA `(.L_x_13306) ;  /* 0xfffffffc00f08947 */ /* 0x004fea000383ffff */
[----:B------:R-:W-:Y:S05]  /*1ae70*/  BRA `(.L_x_13422) ;  /* 0xffffffd0006c7947 */ /* 0x000fea000383ffff */
.L_x_13307:
[----:B--2---:R2:W3:Y:S02]  /*1ae80*/  SYNCS.PHASECHK.TRANS64.TRYWAIT P0, [R3+URZ], R2 ;  /* 0x00000002030075a7 */ /* 0x0044e4000800017f */
[----:B---3--:R-:W-:Y:S05]  /*1ae90*/  @!P0 NANOSLEEP.SYNCS 0x989680 ;  /* 0x009896800000895d */ /* 0x008fea0003900000 */
[----:B------:R-:W3:Y:S02]  /*1aea0*/  @!P0 SYNCS.PHASECHK.TRANS64 P0, [R3+URZ], R2 ;  /* 0x00000002030085a7 */ /* 0x000ee4000800007f */
[----:B---3--:R-:W-:Y:S05]  /*1aeb0*/  @!P0 BRA `(.L_x_13307) ;  /* 0xfffffffc00f08947 */ /* 0x008fea000383ffff */
[----:B------:R-:W-:Y:S05]  /*1aec0*/  BRA `(.L_x_13423) ;  /* 0xffffffd000607947 */ /* 0x000fea000383ffff */
.L_x_13309:
[----:B---3--:R3:W0:Y:S02]  /*1aed0*/  SYNCS.PHASECHK.TRANS64.TRYWAIT P0, [R23+URZ], R4 ;  /* 0x00000004170075a7 */ /* 0x008624000800017f */
[----:B0-----:R-:W-:Y:S05]  /*1aee0*/  @!P0 NANOSLEEP.SYNCS 0x989680 ;  /* 0x009896800000895d */ /* 0x001fea0003900000 */
[----:B------:R-:W0:Y:S02]  /*1aef0*/  @!P0 SYNCS.PHASECHK.TRANS64 P0, [R23+URZ], R4 ;  /* 0x00000004170085a7 */ /* 0x000e24000800007f */
[----:B0-----:R-:W-:Y:S05]  /*1af00*/  @!P0 BRA `(.L_x_13309) ;  /* 0xfffffffc00f08947 */ /* 0x001fea000383ffff */
[----:B------:R-:W-:Y:S05]  /*1af10*/  BRA `(.L_x_13424) ;  /* 0xffffffd000647947 */ /* 0x000fea000383ffff */
.L_x_13425:
        /* <DEDUP_REMOVED lines=14> */
.L_x_15334:


//--------------------- .text._ZN7cutlass13device_kernelIN5flash11enable_sm90INS1_16FlashAttnFwdSm90INS1_25CollectiveMainloopFwdSm90ILi2EN4cute5tupleIJNS5_1CILi1EEES8_S8_EEENS6_IJNS7_ILi192EEENS7_ILi128EEENS7_ILi64EEEEEELi64ENS_6half_tEfNS_4arch4Sm90ELb0ELb1ELb1ELb0ELb0ELb0ELb0ELb1ELb1ELb1ELb0ELb0EEENS1_21CollectiveEpilogueFwdINS6_IJSA_SC_SB_EEES9_SE_SG_Li384ELb0ELb1ELb0ELb0EEENS1_30DynamicPersistentTileSchedulerILi384ELi128ELb0ELb1ELb1EEEEEEEEEvNT_6ParamsE --------------------------
	.section	.text._ZN7cutlass13device_kernelIN5flash11enable_sm90INS1_16FlashAttnFwdSm90INS1_25CollectiveMainloopFwdSm90ILi2EN4cute5tupleIJNS5_1CILi1EEES8_S8_EEENS6_IJNS7_ILi192EEENS7_ILi128EEENS7_ILi64EEEEEELi64ENS_6half_tEfNS_4arch4Sm90ELb0ELb1ELb1ELb0ELb0ELb0ELb0ELb1ELb1ELb1ELb0ELb0EEENS1_21CollectiveEpilogueFwdINS6_IJSA_SC_SB_EEES9_SE_SG_Li384ELb0ELb1ELb0ELb0EEENS1_30DynamicPersistentTileSchedulerILi384ELi128ELb0ELb1ELb1EEEEEEEEEvNT_6ParamsE,"ax",@progbits
	.align	128
.text._ZN7cutlass13device_kernelIN5flash11enable_sm90INS1_16FlashAttnFwdSm90INS1_25CollectiveMainloopFwdSm90ILi2EN4cute5tupleIJNS5_1CILi1EEES8_S8_EEENS6_IJNS7_ILi192EEENS7_ILi128EEENS7_ILi64EEEEEELi64ENS_6half_tEfNS_4arch4Sm90ELb0ELb1ELb1ELb0ELb0ELb0ELb0ELb1ELb1ELb1ELb0ELb0EEENS1_21CollectiveEpilogueFwdINS6_IJSA_SC_SB_EEES9_SE_SG_Li384ELb0ELb1ELb0ELb0EEENS1_30DynamicPersistentTileSchedulerILi384ELi128ELb0ELb1ELb1EEEEEEEEEvNT_6ParamsE:
        .type           _ZN7cutlass13device_kernelIN5flash11enable_sm90INS1_16FlashAttnFwdSm90INS1_25CollectiveMainloopFwdSm90ILi2EN4cute5tupleIJNS5_1CILi1EEES8_S8_EEENS6_IJNS7_ILi192EEENS7_ILi128EEENS7_ILi64EEEEEELi64ENS_6half_tEfNS_4arch4Sm90ELb0ELb1ELb1ELb0ELb0ELb0ELb0ELb1ELb1ELb1ELb0ELb0EEENS1_21CollectiveEpilogueFwdINS6_IJSA_SC_SB_EEES9_SE_SG_Li384ELb0ELb1ELb0ELb0EEENS1_30DynamicPersistentTileSchedulerILi384ELi128ELb0ELb1ELb1EEEEEEEEEvNT_6ParamsE,@function
        .size           _ZN7cutlass13device_kernelIN5flash11enable_sm90INS1_16FlashAttnFwdSm90INS1_25CollectiveMainloopFwdSm90ILi2EN4cute5tupleIJNS5_1CILi1EEES8_S8_EEENS6_IJNS7_ILi192EEENS7_ILi128EEENS7_ILi64EEEEEELi64ENS_6half_tEfNS_4arch4Sm90ELb0ELb1ELb1ELb0ELb0ELb0ELb0ELb1ELb1ELb1ELb0ELb0EEENS1_21CollectiveEpilogueFwdINS6_IJSA_SC_SB_EEES9_SE_SG_Li384ELb0ELb1ELb0ELb0EEENS1_30DynamicPersistentTileSchedulerILi384ELi128ELb0ELb1ELb1EEEEEEEEEvNT_6ParamsE,(.L_x_15335 - _ZN7cutlass13device_kernelIN5flash11enable_sm90INS1_16FlashAttnFwdSm90INS1_25CollectiveMainloopFwdSm90ILi2EN4cute5tupleIJNS5_1CILi1EEES8_S8_EEENS6_IJNS7_ILi192EEENS7_ILi128EEENS7_ILi64EEEEEELi64ENS_6half_tEfNS_4arch4Sm90ELb0ELb1ELb1ELb0ELb0ELb0ELb0ELb1ELb1ELb1ELb0ELb0EEENS1_21CollectiveEpilogueFwdINS6_IJSA_SC_SB_EEES9_SE_SG_Li384ELb0ELb1ELb0ELb0EEENS1_30DynamicPersistentTileSchedulerILi384ELi128ELb0ELb1ELb1EEEEEEEEEvNT_6ParamsE)
        .other          _ZN7cutlass13device_kernelIN5flash11enable_sm90INS1_16FlashAttnFwdSm90INS1_25CollectiveMainloopFwdSm90ILi2EN4cute5tupleIJNS5_1CILi1EEES8_S8_EEENS6_IJNS7_ILi192EEENS7_ILi128EEENS7_ILi64EEEEEELi64ENS_6half_tEfNS_4arch4Sm90ELb0ELb1ELb1ELb0ELb0ELb0ELb0ELb1ELb1ELb1ELb0ELb0EEENS1_21CollectiveEpilogueFwdINS6_IJSA_SC_SB_EEES9_SE_SG_Li384ELb0ELb1ELb0ELb0EEENS1_30DynamicPersistentTileSchedulerILi384ELi128ELb0ELb1ELb1EEEEEEEEEvNT_6ParamsE,@"STO_CUDA_ENTRY STV_DEFAULT"
_ZN7cutlass13device_kernelIN5flash11enable_sm90INS1_16FlashAttnFwdSm90INS1_25CollectiveMainloopFwdSm90ILi2EN4cute5tupleIJNS5_1CILi1EEES8_S8_EEENS6_IJNS7_ILi192EEENS7_ILi128EEENS7_ILi64EEEEEELi64ENS_6half_tEfNS_4arch4Sm90ELb0ELb1ELb1ELb0ELb0ELb0ELb0ELb1ELb1ELb1ELb0ELb0EEENS1_21CollectiveEpilogueFwdINS6_IJSA_SC_SB_EEES9_SE_SG_Li384ELb0ELb1ELb0ELb0EEENS1_30DynamicPersistentTileSchedulerILi384ELi128ELb0ELb1ELb1EEEEEEEEEvNT_6ParamsE:
        /* <DEDUP_REMOVED lines=17> */
.L_x_13427:
[----:B------:R-:W-:Y:S05]  /*0110*/  BSYNC B0 ;  /* 0x0000000000007941 */ /* 0x000fea0003800000 */
.L_x_13426:
        /* <DEDUP_REMOVED lines=41> */
.L_x_13428:
        /* <DEDUP_REMOVED lines=22> */
.L_x_13429:
        /* <DEDUP_REMOVED lines=18> */
.L_x_13430:
        /* <DEDUP_REMOVED lines=22> */
.L_x_13431:
        /* <DEDUP_REMOVED lines=22> */
.L_x_13432:
[----:B------:R-:W-:Y:S01]  /*08f0*/  PLOP3.LUT P0, PT, PT, PT, UP0, 0x80, 0x0 ;  /* 0x000000000000781c */ /* 0x000fe20003f0f008 */
[----:B------:R-:W-:Y:S01]  /*0900*/  UMOV UR38, 0x1 ;  /* 0x0000000100267882 */ /* 0x000fe20000000000 */
[----:B------:R-:W-:Y:S01]  /*0910*/  NOP ;  /* 0x0000000000007918 */ /* 0x000fe20000000000 */
[----:B------:R-:W-:Y:S01]  /*0920*/  USEL UR38, UR38, 0x2, !UP0 ;  /* 0x0000000226267887 */ /* 0x000fe2000c000000 */
[----:B------:R-:W-:Y:S01]  /*0930*/  ULDC.64 UR48, c[0x0][0x208] ;  /* 0x0000820000307ab9 */ /* 0x000fe20000000a00 */
[----:B012-4-:R-:W-:Y:S08]  /*0940*/  BAR.SYNC.DEFER_BLOCKING 0x0 ;  /* 0x0000000000007b1d */ /* 0x017ff00000010000 */
[----:B------:R-:W-:Y:S05]  /*0950*/  @!P0 BRA `(.L_x_13433) ;  /* 0x000000f8002c8947 */ /* 0x000fea0003800000 */
.L_x_13434:
        /* <DEDUP_REMOVED lines=22> */
[----:B------:R-:W-:Y:S02]  /*0ac0*/  LEA.HI R2, R0, R10, RZ, 0x4 ;  /* 0x0000000a00027211 */ /* 0x000fe400078f20ff */
[----:B------:R-:W-:Y:S01]  /*0ad0*/  LOP3.LUT R153, R154, 0xffffff80, RZ, 0xc0, !PT ;  /* 0xffffff809a997812 */ /* 0x000fe200078ec0ff */
[----:B------:R-:W-:Y:S01]  /*0ae0*/  IMAD.SHL.U32 R4, R3, 0x20, RZ ;  /* 0x0000002003047824 */ /* 0x000fe200078e00ff */
[----:B------:R-:W-:Y:S02]  /*0af0*/  SHF.R.S32.HI R5, RZ, 0x4, R2 ;  /* 0x00000004ff057819 */ /* 0x000fe40000011402 */
[----:B------:R-:W-:Y:S01]  /*0b00*/  LOP3.LUT R3, R2, 0x3fffff0, RZ, 0xc0, !PT ;  /* 0x03fffff002037812 */ /* 0x000fe200078ec0ff */
[----:B------:R-:W-:Y:S01]  /*0b10*/  IMAD.IADD R153, R10, 0x1, -R153 ;  /* 0x000000010a997824 */ /* 0x000fe200078e0a99 */
[----:B------:R-:W-:-:S02]  /*0b20*/  LEA.HI R2, R2, R5, RZ, 0x1 ;  /* 0x0000000502027211 */ /* 0x000fc400078f08ff */
[----:B------:R-:W-:Y:S01]  /*0b30*/  LOP3.LUT R4, R4, 0xfffffc00, RZ, 0xc0, !PT ;  /* 0xfffffc0004047812 */ /* 0x000fe200078ec0ff */
[----:B------:R-:W-:Y:S01]  /*0b40*/  IMAD.IADD R3, R10, 0x1, -R3 ;  /* 0x000000010a037824 */ /* 0x000fe200078e0a03 */
[----:B------:R-:W-:Y:S02]  /*0b50*/  SHF.R.S32.HI R6, RZ, 0x1f, R153 ;  /* 0x0000001fff067819 */ /* 0x000fe40000011499 */
[----:B------:R-:W-:Y:S01]  /*0b60*/  LOP3.LUT R2, R2, 0x1ffffffe, RZ, 0xc0, !PT ;  /* 0x1ffffffe02027812 */ /* 0x000fe200078ec0ff */
[----:B------:R-:W-:Y:S01]  /*0b70*/  IMAD R3, R3, 0x40, R4 ;  /* 0x0000004003037824 */ /* 0x000fe200078e0204 */
[----:B------:R-:W-:Y:S02]  /*0b80*/  LEA.HI R4, R6, R153, RZ, 0x2 ;  /* 0x0000009906047211 */ /* 0x000fe400078f10ff */
[----:B------:R-:W-:Y:S01]  /*0b90*/  LEA.HI R7, R0, R10, RZ, 0x2 ;  /* 0x0000000a00077211 */ /* 0x000fe200078f10ff */
[----:B------:R-:W-:Y:S01]  /*0ba0*/  IMAD.IADD R2, R5, 0x1, -R2 ;  /* 0x0000000105027824 */ /* 0x000fe200078e0a02 */
[----:B------:R-:W-:-:S02]  /*0bb0*/  SHF.R.S32.HI R5, RZ, 0x2, R4 ;  /* 0x00000002ff057819 */ /* 0x000fc40000011404 */
[----:B------:R-:W-:Y:S01]  /*0bc0*/  SHF.R.S32.HI R8, RZ, 0x1f, R4 ;  /* 0x0000001fff087819 */ /* 0x000fe20000011404 */
[----:B------:R-:W-:Y:S01]  /*0bd0*/  IMAD R156, R2, 0x8, R3 ;  /* 0x00000008029c7824 */ /* 0x000fe200078e0203 */
[----:B------:R-:W-:Y:S02]  /*0be0*/  SHF.R.S32.HI R154, RZ, 0x7, R154 ;  /* 0x00000007ff9a7819 */ /* 0x000fe4000001149a */
[----:B------:R-:W-:Y:S02]  /*0bf0*/  LOP3.LUT R7, R7, 0xfffffffc, RZ, 0xc0, !PT ;  /* 0xfffffffc07077812 */ /* 0x000fe400078ec0ff */
[----:B------:R-:W-:Y:S01]  /*0c00*/  LEA.HI R8, R8, R5, RZ, 0x3 ;  /* 0x0000000508087211 */ /* 0x000fe200078f18ff */
[----:B------:R-:W-:Y:S01]  /*0c10*/  IMAD.HI R2, R154, 0x55555556, RZ ;  /* 0x555555569a027827 */ /* 0x000fe200078e02ff */
[----:B------:R-:W-:Y:S02]  /*0c20*/  LEA.HI R0, R0, R10, RZ, 0x3 ;  /* 0x0000000a00007211 */ /* 0x000fe400078f18ff */
[----:B------:R-:W-:Y:S01]  /*0c30*/  LOP3.LUT R8, R8, 0xfffffff8, RZ, 0xc0, !PT ;  /* 0xfffffff808087812 */ /* 0x000fe200078ec0ff */
[----:B------:R-:W-:Y:S01]  /*0c40*/  IMAD.IADD R7, R10, 0x1, -R7 ;  /* 0x000000010a077824 */ /* 0x000fe200078e0a07 */
[----:B------:R-:W-:-:S02]  /*0c50*/  LEA.HI R6, R6, R153, RZ, 0x5 ;  /* 0x0000009906067211 */ /* 0x000fc400078f28ff */
[----:B------:R-:W-:Y:S01]  /*0c60*/  LOP3.LUT R18, R0, 0xfffffff8, RZ, 0xc0, !PT ;  /* 0xfffffff800127812 */ /* 0x000fe200078ec0ff */
[----:B------:R-:W-:Y:S01]  /*0c70*/  IMAD.IADD R5, R5, 0x1, -R8 ;  /* 0x0000000105057824 */ /* 0x000fe200078e0a08 */
[----:B------:R-:W-:Y:S02]  /*0c80*/  LEA.HI R9, R7, R7, RZ, 0x1 ;  /* 0x0000000707097211 */ /* 0x000fe400078f08ff */
[----:B------:R-:W-:Y:S01]  /*0c90*/  LEA.HI R3, R2, R2, RZ, 0x1 ;  /* 0x0000000202037211 */ /* 0x000fe200078f08ff */
[----:B------:R-:W-:Y:S01]  /*0ca0*/  IMAD.IADD R18, R10, 0x1, -R18 ;  /* 0x000000010a127824 */ /* 0x000fe200078e0a12 */
[----:B------:R-:W-:Y:S02]  /*0cb0*/  SHF.R.S32.HI R6, RZ, 0x5, R6 ;  /* 0x00000005ff067819 */ /* 0x000fe40000011406 */
[----:B------:R-:W-:Y:S01]  /*0cc0*/  LOP3.LUT R2, R9, 0x1ffffffe, RZ, 0xc0, !PT ;  /* 0x1ffffffe09027812 */ /* 0x000fe200078ec0ff */
[----:B------:R-:W-:Y:S01]  /*0cd0*/  IMAD R3, R3, -0x3, R154 ;  /* 0xfffffffd03037824 */ /* 0x000fe200078e029a */
[----:B------:R-:W-:Y:S01]  /*0ce0*/  LOP3.LUT R16, R4, 0x7ffffffc, RZ, 0xc0, !PT ;  /* 0x7ffffffc04107812 */ /* 0x000fe200078ec0ff */
[----:B------:R-:W-:Y:S01]  /*0cf0*/  IMAD R6, R6, 0x10, R5 ;  /* 0x0000001006067824 */ /* 0x000fe200078e0205 */
[----:B------:R-:W-:Y:S01]  /*0d00*/  SHF.R.S32.HI R152, RZ, 0x3, R0 ;  /* 0x00000003ff987819 */ /* 0x000fe20000011400 */
[----:B------:R-:W-:-:S02]  /*0d10*/  IMAD.SHL.U32 R19, R18, 0x8, RZ ;  /* 0x0000000812137824 */ /* 0x000fc400078e00ff */
[----:B------:R-:W-:Y:S02]  /*0d20*/  IMAD.IADD R2, R7, 0x1, -R2 ;  /* 0x0000000107027824 */ /* 0x000fe400078e0a02 */
[----:B------:R-:W-:Y:S01]  /*0d30*/  IMAD R155, R3, 0x40, R6 ;  /* 0x00000040039b7824 */ /* 0x000fe200078e0206 */
[----:B------:R-:W-:Y:S01]  /*0d40*/  SHF.R.S32.HI R157, RZ, 0x1f, R19 ;  /* 0x0000001fff9d7819 */ /* 0x000fe20000011413 */
[----:B------:R-:W-:Y:S02]  /*0d50*/  IMAD.IADD R16, R153, 0x1, -R16 ;  /* 0x0000000199107824 */ /* 0x000fe400078e0a10 */
[----:B------:R-:W-:-:S07]  /*0d60*/  IMAD R17, R2, 0x8, R155 ;  /* 0x0000000802117824 */ /* 0x000fce00078e029b */
.L_x_13519:
        /* <DEDUP_REMOVED lines=12> */
[----:B012--5:R-:W-:Y:S05]  /*0e30*/  @!P0 BRA `(.L_x_13435) ;  /* 0x0000000000208947 */ /* 0x027fea0003800000 */
        /* <DEDUP_REMOVED lines=8> */
.L_x_13435:
[----:B------:R-:W-:Y:S01]  /*0ec0*/  ULDC UR7, c[0x0][0xc54] ;  /* 0x0003150000077ab9 */ /* 0x000fe20000000800 */
[----:B------:R-:W-:Y:S01]  /*0ed0*/  UMOV UR6, UR9 ;  /* 0x0000000900067c82 */ /* 0x000fe20008000000 */
[----:B------:R-:W-:-:S11]  /*0ee0*/  UISETP.NE.AND UP0, UPT, UR7, 0x1, UPT ;  /* 0x000000010700788c */ /* 0x000fd6000bf05270 */
[----:B------:R-:W-:Y:S02]  /*0ef0*/  @UP0 ULDC.64 UR10, c[0x0][0xc58] ;  /* 0x00031600000a0ab9 */ /* 0x000fe40000000a00 */
[----:B------:R-:W-:-:S04]  /*0f00*/  UIMAD.WIDE.U32 UR4, UR9, UR10, URZ ;  /* 0x0000000a090472a5 */ /* 0x000fc8000f8e003f */
[----:B------:R-:W-:-:S04]  /*0f10*/  @UP0 USHF.R.U32.HI UR6, URZ, UR11, UR5 ;  /* 0x0000000b3f060299 */ /* 0x000fc80008011605 */
[----:B------:R-:W-:-:S12]  /*0f20*/  UIMAD UR4, UR6, UR7, URZ ;  /* 0x00000007060472a4 */ /* 0x000fd8000f8e023f */
.L_x_13436:
        /* <DEDUP_REMOVED lines=49> */
.L_x_13438:
[----:B------:R-:W-:-:S11]  /*1240*/  UISETP.NE.AND UP0, UPT, UR5, 0x1, UPT ;  /* 0x000000010500788c */ /* 0x000fd6000bf05270 */
[----:B------:R-:W-:Y:S02]  /*1250*/  @UP0 ULDC.64 UR8, c[0x0][0x9e8] ;  /* 0x00027a0000080ab9 */ /* 0x000fe40000000a00 */
[----:B------:R-:W-:-:S04]  /*1260*/  UIMAD.WIDE.U32 UR6, UR4, UR8, URZ ;  /* 0x00000008040672a5 */ /* 0x000fc8000f8e003f */
[----:B------:R-:W-:-:S12]  /*1270*/  @UP0 USHF.R.U32.HI UR4, URZ, UR9, UR7 ;  /* 0x000000093f040299 */ /* 0x000fd80008011607 */
.L_x_13439:
[----:B------:R-:W-:-:S06]  /*1280*/  UIMAD UR4, UR4, UR5, UR5 ;  /* 0x00000005040472a4 */ /* 0x000fcc000f8e0205 */
[----:B------:R-:W-:-:S07]  /*1290*/  VIMNMX R0, R0, UR4, PT ;  /* 0x0000000400007c48 */ /* 0x000fce000bfe0100 */
.L_x_13437:
        /* <DEDUP_REMOVED lines=29> */
.L_x_13441:
[----:B------:R-:W-:-:S11]  /*1470*/  UISETP.NE.AND UP0, UPT, UR5, 0x1, UPT ;  /* 0x000000010500788c */ /* 0x000fd6000bf05270 */
[----:B------:R-:W-:Y:S02]  /*1480*/  @UP0 ULDC.64 UR10, c[0x0][0x9e8] ;  /* 0x00027a00000a0ab9 */ /* 0x000fe40000000a00 */
[----:B------:R-:W-:-:S04]  /*1490*/  UIMAD.WIDE.U32 UR6, UR4, UR10, URZ ;  /* 0x0000000a040672a5 */ /* 0x000fc8000f8e003f */
[----:B------:R-:W-:-:S12]  /*14a0*/  @UP0 USHF.R.U32.HI UR4, URZ, UR11, UR7 ;  /* 0x0000000b3f040299 */ /* 0x000fd80008011607 */
.L_x_13442:
[----:B------:R-:W-:-:S04]  /*14b0*/  UIMAD UR4, UR4, UR5, URZ ;  /* 0x00000005040472a4 */ /* 0x000fc8000f8e023f */
[----:B------:R-:W-:-:S04]  /*14c0*/  UISETP.LT.AND UP0, UPT, UR9, UR4, UPT ;  /* 0x000000040900728c */ /* 0x000fc8000bf01270 */
[----:B------:R-:W-:-:S12]  /*14d0*/  USEL UR9, UR9, UR4, !UP0 ;  /* 0x0000000409097287 */ /* 0x000fd8000c000000 */
.L_x_13440:
        /* <DEDUP_REMOVED lines=17> */
[----:B------:R-:W-:Y:S01]  /*15f0*/  CS2R R12, SRZ ;  /* 0x00000000000c7805 */ /* 0x000fe2000001ff00 */
[----:B------:R-:W-:Y:S01]  /*1600*/  IMAD.MOV.U32 R106, RZ, RZ, RZ ;  /* 0x000000ffff6a7224 */ /* 0x000fe200078e00ff */
[----:B------:R-:W-:Y:S01]  /*1610*/  CS2R R102, SRZ ;  /* 0x0000000000667805 */ /* 0x000fe2000001ff00 */
[----:B------:R-:W-:Y:S01]  /*1620*/  IMAD.MOV.U32 R41, RZ, RZ, RZ ;  /* 0x000000ffff297224 */ /* 0x000fe200078e00ff */
[----:B------:R-:W-:-:S02]  /*1630*/  CS2R R100, SRZ ;  /* 0x0000000000647805 */ /* 0x000fc4000001ff00 */
[----:B------:R-:W-:Y:S02]  /*1640*/  ISETP.GT.AND P1, PT, R88, UR43, PT ;  /* 0x0000002b58007c0c */ /* 0x000fe4000bf24270 */
[----:B------:R-:W-:Y:S02]  /*1650*/  CS2R R98, SRZ ;  /* 0x0000000000627805 */ /* 0x000fe4000001ff00 */
[----:B------:R-:W-:Y:S02]  /*1660*/  CS2R R96, SRZ ;  /* 0x0000000000607805 */ /* 0x000fe4000001ff00 */
[----:B------:R-:W-:Y:S02]  /*1670*/  CS2R R94, SRZ ;  /* 0x00000000005e7805 */ /* 0x000fe4000001ff00 */
[----:B------:R-:W-:Y:S02]  /*1680*/  CS2R R92, SRZ ;  /* 0x00000000005c7805 */ /* 0x000fe4000001ff00 */
[----:B------:R-:W-:Y:S01]  /*1690*/  CS2R R90, SRZ ;  /* 0x00000000005a7805 */ /* 0x000fe2000001ff00 */
[----:B------:R-:W-:-:S02]  /*16a0*/  IMAD.MOV.U32 R89, RZ, RZ, RZ ;  /* 0x000000ffff597224 */ /* 0x000fc400078e00ff */
[----:B------:R-:W-:Y:S05]  /*16b0*/  @!P1 BRA `(.L_x_13443) ;  /* 0x000000d400a49947 */ /* 0x000fea0003800000 */
[----:B------:R-:W0:Y:S01]  /*16c0*/  SHFL.IDX PT, R0, R154, RZ, 0x1f ;  /* 0x00001fff9a007589 */ /* 0x000e2200000e0000 */
[----:B------:R-:W1:Y:S01]  /*16d0*/  S2UR UR6, SR_CgaCtaId ;  /* 0x00000000000679c3 */ /* 0x000e620000008800 */
[----:B------:R-:W-:Y:S01]  /*16e0*/  UMOV UR45, 0x400 ;  /* 0x00000400002d7882 */ /* 0x000fe20000000000 */
[----:B0-----:R-:W-:Y:S01]  /*16f0*/  R2UR UR44, R0 ;  /* 0x00000000002c72ca */ /* 0x001fe200000e0000 */
[----:B-1----:R-:W-:-:S12]  /*1700*/  ULEA UR45, UR6, UR45, 0x18 ;  /* 0x0000002d062d7291 */ /* 0x002fd8000f8ec03f */
[----:B------:R-:W-:Y:S02]  /*1710*/  UIMAD.WIDE UR4, UR44, 0x55555556, URZ ;  /* 0x555555562c0478a5 */ /* 0x000fe4000f8e023f */
[----:B------:R-:W-:Y:S02]  /*1720*/  UIADD3 UR4, UR45, 0x8400, URZ ;  /* 0x000084002d047890 */ /* 0x000fe4000fffe03f */
[----:B------:R-:W-:Y:S02]  /*1730*/  ULEA.HI UR5, UR5, UR5, URZ, 0x1 ;  /* 0x0000000505057291 */ /* 0x000fe4000f8f083f */
[----:B------:R-:W-:Y:S02]  /*1740*/  ULOP3.LUT UP0, URZ, UR4, 0x3ff, URZ, 0xc0, !UPT ;  /* 0x000003ff043f7892 */ /* 0x000fe4000f80c03f */
[----:B------:R-:W-:-:S04]  /*1750*/  UIMAD UR5, UR5, -0x3, UR44 ;  /* 0xfffffffd050578a4 */ /* 0x000fc8000f8e022c */
[----:B------:R-:W-:Y:S01]  /*1760*/  PLOP3.LUT P0, PT, PT, PT, UP0, 0x80, 0x0 ;  /* 0x000000000000781c */ /* 0x000fe20003f0f008 */
[----:B------:R-:W-:-:S04]  /*1770*/  ULEA UR5, UR5, UR4, 0xd ;  /* 0x0000000405057291 */ /* 0x000fc8000f8e683f */
[----:B------:R-:W-:-:S04]  /*1780*/  USHF.R.U32.HI UR5, URZ, 0x4, UR5 ;  /* 0x000000043f057899 */ /* 0x000fc80008011605 */
        /* <DEDUP_REMOVED lines=18> */
.L_x_13444:
        /* <DEDUP_REMOVED lines=9> */
.L_x_13617:
[----:B------:R-:W-:Y:S05]  /*1940*/  @!P0 BRA `(.L_x_13446) ;  /* 0x0000000000048947 */ /* 0x000fea0003800000 */
[----:B------:R-:W-:Y:S01]  /*1950*/  BPT.TRAP 0x1 ;  /* 0x000000040000795c */ /* 0x000fe20000300000 */
.L_x_13446:
[----:B------:R-:W-:Y:S02]  /*1960*/  IMAD.U32 R15, RZ, RZ, UR37 ;  /* 0x00000025ff0f7e24 */ /* 0x000fe4000f8e00ff */
[----:B0-----:R-:W-:-:S03]  /*1970*/  IMAD.U32 R0, RZ, RZ, UR36 ;  /* 0x00000024ff007e24 */ /* 0x001fc6000f8e00ff */
[----:B------:R-:W-:Y:S02]  /*1980*/  LEA R15, R15, UR45, 0x3 ;  /* 0x0000002d0f0f7c11 */ /* 0x000fe4000f8e18ff */
[----:B------:R-:W-:-:S04]  /*1990*/  SHF.L.U32 R0, R0, 0x1f, RZ ;  /* 0x0000001f00007819 */ /* 0x000fc800000006ff */
[----:B------:R0:W1:Y:S01]  /*19a0*/  SYNCS.PHASECHK.TRANS64.TRYWAIT P2, [R15+URZ+0x16830], R0 ;  /* 0x016830000f0075a7 */ /* 0x000062000804017f */
[----:B------:R-:W-:Y:S05]  /*19b0*/  @!P0 BRA `(.L_x_13447) ;  /* 0x0000000000048947 */ /* 0x000fea0003800000 */
[----:B------:R-:W-:Y:S01]  /*19c0*/  BPT.TRAP 0x1 ;  /* 0x000000040000795c */ /* 0x000fe20000300000 */
.L_x_13447:
[----:B------:R-:W2:Y:S02]  /*19d0*/  S2R R2, SR_TID.X ;  /* 0x0000000000027919 */ /* 0x000ea40000002100 */
[----:B--2---:R-:W-:Y:S01]  /*19e0*/  LOP3.LUT P1, RZ, R2, 0x7f, RZ, 0xc0, !PT ;  /* 0x0000007f02ff7812 */ /* 0x004fe2000782c0ff */
[----:B-1----:R-:W-:-:S12]  /*19f0*/  @P2 BRA `(.L_x_13448) ;  /* 0x0000000000082947 */ /* 0x002fd80003800000 */
[----:B------:R-:W1:Y:S02]  /*1a00*/  SYNCS.PHASECHK.TRANS64.TRYWAIT P2, [R15+URZ+0x16830], R0 ;  /* 0x016830000f0075a7 */ /* 0x000e64000804017f */
[----:B-1----:R-:W-:Y:S05]  /*1a10*/  @!P2 BRA `(.L_x_13449) ;  /* 0x00000128003ca947 */ /* 0x002fea0003800000 */
.L_x_13448:
[----:B------:R-:W-:Y:S05]  /*1a20*/  WARPSYNC.ALL ;  /* 0x0000000000007948 */ /* 0x000fea0003800000 */
[----:B------:R-:W-:Y:S01]  /*1a30*/  UIADD3 UR4, UR45, 0xe400, URZ ;  /* 0x0000e4002d047890 */ /* 0x000fe2000fffe03f */
[----:B------:R-:W-:Y:S01]  /*1a40*/  WARPGROUP.ARRIVE ;  /* 0x00000000000079c5 */ /* 0x000fe20000000000 */
[----:B------:R-:W-:Y:S01]  /*1a50*/  ULOP3.LUT UR16, UR51, 0x10000, URZ, 0xfc, !UPT ;  /* 0x0001000033107892 */ /* 0x000fe2000f8efc3f */
[----:B01----:R-:W-:Y:S01]  /*1a60*/  @!P1 VIADD R15, R15, 0x16840 ;  /* 0x000168400f0f9836 */ /* 0x003fe20000000000 */
[----:B------:R-:W-:Y:S01]  /*1a70*/  USHF.R.U32.HI UR4, URZ, 0x4, UR4 ;  /* 0x000000043f047899 */ /* 0x000fe20008011604 */
[----:B------:R-:W-:Y:S01]  /*1a80*/  UMOV UR17, 0x40000040 ;  /* 0x4000004000117882 */ /* 0x000fe20000000000 */
[----:B------:R-:W-:-:S02]  /*1a90*/  UMOV UR19, 0x40000040 ;  /* 0x4000004000137882 */ /* 0x000fc40000000000 */
[----:B------:R-:W-:Y:S01]  /*1aa0*/  ULOP3.LUT UR4, UR4, 0x3fff, URZ, 0xc0, !UPT ;  /* 0x00003fff04047892 */ /* 0x000fe2000f8ec03f */
[----:B------:R-:W-:Y:S01]  /*1ab0*/  @!P1 PRMT R15, RZ, 0x654, R15 ;  /* 0x00000654ff0f9816 */ /* 0x000fe2000000000f */
[----:B------:R-:W-:Y:S01]  /*1ac0*/  UMOV UR5, 0x40000040 ;  /* 0x4000004000057882 */ /* 0x000fe20000000000 */
[----:B------:R-:W-:Y:S01]  /*1ad0*/  UMOV UR7, 0x40000040 ;  /* 0x4000004000077882 */ /* 0x000fe20000000000 */
[----:B------:R-:W-:Y:S02]  /*1ae0*/  ULOP3.LUT UR20, UR4, 0x10000, URZ, 0xfc, !UPT ;  /* 0x0001000004147892 */ /* 0x000fe4000f8efc3f */
[----:B------:R-:W-:Y:S02]  /*1af0*/  UIADD3 UR4, UR16, 0x2, URZ ;  /* 0x0000000210047890 */ /* 0x000fe4000fffe03f */
[----:B------:R-:W-:Y:S02]  /*1b00*/  ULEA UR18, UR37, UR20, 0xa ;  /* 0x0000001425127291 */ /* 0x000fe4000f8e503f */
[----:B------:R-:W-:-:S02]  /*1b10*/  UIADD3 UR8, UR16, 0x4, URZ ;  /* 0x0000000410087890 */ /* 0x000fc4000fffe03f */
[----:B------:R-:W-:Y:S02]  /*1b20*/  UIADD3 UR6, UR18, 0x2, URZ ;  /* 0x0000000212067890 */ /* 0x000fe4000fffe03f */
[----:B------:R-:W-:Y:S01]  /*1b30*/  UIADD3 UR10, UR18, 0x4, URZ ;  /* 0x00000004120a7890 */ /* 0x000fe2000fffe03f */
[----:B------:R-:W-:Y:S02]  /*1b40*/  UMOV UR9, 0x40000040 ;  /* 0x4000004000097882 */ /* 0x000fe40000000000 */
[----:B------:R-:W-:Y:S01]  /*1b50*/  HGMMA.64x128x16.F32 R24, gdesc[UR16], RZ, !UPT, gsb0 ;  /* 0x01e00000101879f0 */ /* 0x000fe2000c0008ff */
[----:B------:R-:W-:Y:S01]  /*1b60*/  UMOV UR11, 0x40000040 ;  /* 0x40000040000b7882 */ /* 0x000fe20000000000 */
[----:B------:R-:W-:Y:S02]  /*1b70*/  UIADD3 UR12, UR16, 0x6, URZ ;  /* 0x00000006100c7890 */ /* 0x000fe4000fffe03f */
[----:B------:R-:W-:Y:S01]  /*1b80*/  UIADD3 UR14, UR18, 0x6, URZ ;  /* 0x00000006120e7890 */ /* 0x000fe2000fffe03f */
[----:B------:R-:W-:Y:S01]  /*1b90*/  UMOV UR13, 0x40000040 ;  /* 0x40000040000d7882 */ /* 0x000fe20000000000 */
[----:B------:R-:W-:Y:S01]  /*1ba0*/  UMOV UR15, 0x40000040 ;  /* 0x40000040000f7882 */ /* 0x000fe20000000000 */
[----:B------:R-:W-:-:S02]  /*1bb0*/  ULDC UR21, c[0x0][0x9dc] ;  /* 0x0002770000157ab9 */ /* 0x000fc40000000800 */
[----:B------:R-:W-:Y:S01]  /*1bc0*/  ULOP3.LUT UR21, URZ, UR21, URZ, 0x33, !UPT ;  /* 0x000000153f157292 */ /* 0x000fe2000f8e333f */
[----:B------:R-:W-:Y:S02]  /*1bd0*/  WARPGROUP.DEPBAR.LE gsb0, 0x0 ;  /* 0x00008000000079c5 */ /* 0x000fe40000010000 */
[----:B------:R-:W-:-:S06]  /*1be0*/  WARPGROUP.ARRIVE ;  /* 0x00000000000079c5 */ /* 0x000fcc0000000000 */
[----:B------:R-:W-:Y:S01]  /*1bf0*/  HGMMA.64x128x16.F32 R24, gdesc[UR4], R24, gsb0 ;  /* 0x01e00000041879f0 */ /* 0x000fe20008000818 */
[----:B------:R-:W-:Y:S02]  /*1c00*/  ULDC UR6, c[0x0][0x448] ;  /* 0x0001120000067ab9 */ /* 0x000fe40000000800 */
[----:B------:R-:W-:-:S06]  /*1c10*/  UISETP.NE.AND UP0, UPT, UR6, 0x1, UPT ;  /* 0x000000010600788c */ /* 0x000fcc000bf05270 */
        /* <DEDUP_REMOVED lines=15> */
[----:B------:R-:W-:Y:S02]  /*1d10*/  VIADD R24, R17, UR39 ;  /* 0x0000002711187c36 */ /* 0x000fe40008000000 */
        /* <DEDUP_REMOVED lines=8> */
[----:B------:R-:W-:-:S04]  /*1da0*/  @P2 IMAD.HI.U32 R60, R24, UR6, RZ ;  /* 0x00000006183c2c27 */ /* 0x000fc8000f8e00ff */
[----:B------:R-:W-:Y:S01]  /*1db0*/  FMUL.FTZ R4, R31, UR10 ;  /* 0x0000000a1f047c20 */ /* 0x000fe20008410000 */
[----:B------:R-:W-:Y:S01]  /*1dc0*/  FMUL.FTZ R49, R52, UR10 ;  /* 0x0000000a34317c20 */ /* 0x000fe20008410000 */
[----:B------:R-:W1:Y:S01]  /*1dd0*/  LDC R50, c[0x0][0x288] ;  /* 0x0000a200ff327b82 */ /* 0x000e620000000800 */
        /* <DEDUP_REMOVED lines=8> */
[----:B------:R-:W-:-:S02]  /*1e60*/  IMAD.MOV.U32 R61, RZ, RZ, -0x80 ;  /* 0xffffff80ff3d7424 */ /* 0x000fc400078e00ff */
[----:B------:R-:W-:Y:S01]  /*1e70*/  FMUL.FTZ R7, R34, UR10 ;  /* 0x0000000a22077c20 */ /* 0x000fe20008410000 */
[----:B------:R-:W-:Y:S01]  /*1e80*/  FMUL.FTZ R34, R37, UR10 ;  /* 0x0000000a25227c20 */ /* 0x000fe20008410000 */
[----:B------:R-:W-:Y:S01]  /*1e90*/  FMUL.FTZ R14, R82, UR10 ;  /* 0x0000000a520e7c20 */ /* 0x000fe20008410000 */
[----:B------:R-:W-:Y:S01]  /*1ea0*/  FMUL.FTZ R37, R62, UR10 ;  /* 0x0000000a3e257c20 */ /* 0x000fe20008410000 */
[----:B------:R-:W-:Y:S02]  /*1eb0*/  IMAD R82, R88, R61, 0x80 ;  /* 0x0000008058527424 */ /* 0x000fe400078e023d */
[----:B------:R-:W-:Y:S01]  /*1ec0*/  FMUL.FTZ R5, R30, UR10 ;  /* 0x0000000a1e057c20 */ /* 0x000fe20008410000 */
[----:B------:R-:W2:Y:S01]  /*1ed0*/  SHFL.IDX PT, R62, R75, RZ, 0x1c1f ;  /* 0x001c1fff4b3e7589 */ /* 0x000ea200000e0000 */
[----:B------:R-:W-:Y:S01]  /*1ee0*/  FMUL.FTZ R30, R32, UR10 ;  /* 0x0000000a201e7c20 */ /* 0x000fe20008410000 */
[----:B------:R-:W-:Y:S01]  /*1ef0*/  ULDC.64 UR6, c[0x0][0x9e0] ;  /* 0x0002780000067ab9 */ /* 0x000fe20000000a00 */
[----:B------:R-:W-:Y:S01]  /*1f00*/  FMUL.FTZ R32, R36, UR10 ;  /* 0x0000000a24207c20 */ /* 0x000fe20008410000 */
        /* <DEDUP_REMOVED lines=40> */
[----:B---3--:R-:W-:Y:S01]  /*2190*/  FMUL.FTZ R15, R87, UR10 ;  /* 0x0000000a570f7c20 */ /* 0x008fe20008410000 */
[----:B------:R-:W-:Y:S01]  /*21a0*/  IMAD R60, R16, -0x2, R61 ;  /* 0xfffffffe103c7824 */ /* 0x000fe200078e023d */
[----:B------:R-:W-:Y:S01]  /*21b0*/  PLOP3.LUT P2, PT, PT, PT, UP1, 0x40, 0x0 ;  /* 0x000000000000781c */ /* 0x000fe20003f4e818 */
[----:B------:R-:W3:Y:S01]  /*21c0*/  MUFU.TANH R2, R2 ;  /* 0x0000000200027308 */ /* 0x000ee20000002400 */
[----:B0-----:R-:W-:-:S02]  /*21d0*/  IMAD R61, R47, UR41, R82 ;  /* 0x000000292f3d7c24 */ /* 0x001fc4000f8e0252 */
[----:B------:R-:W-:Y:S01]  /*21e0*/  FMUL.FTZ R77, R77, UR10 ;  /* 0x0000000a4d4d7c20 */ /* 0x000fe20008410000 */
[----:B------:R-:W-:Y:S01]  /*21f0*/  IMAD R63, R47, UR41, R60 ;  /* 0x000000292f3f7c24 */ /* 0x000fe2000f8e023c */
[----:B------:R-:W-:Y:S01]  /*2200*/  LEA R78, R88, 0xffffff80, 0x7 ;  /* 0xffffff80584e7811 */ /* 0x000fe200078e38ff */
[----:B------:R-:W-:Y:S02]  /*2210*/  IMAD R79, R16, -0x2, R61 ;  /* 0xfffffffe104f7824 */ /* 0x000fe400078e023d */
[----:B-1----:R-:W-:Y:S01]  /*2220*/  IMAD.IADD R63, R63, 0x1, -R50 ;  /* 0x000000013f3f7824 */ /* 0x002fe200078e0a32 */
[----:B------:R-:W0:Y:S03]  /*2230*/  MUFU.TANH R89, R89 ;  /* 0x0000005900597308 */ /* 0x000e260000002400 */
[C---:B------:R-:W-:Y:S02]  /*2240*/  VIADD R86, R63.reuse, UR6 ;  /* 0x000000063f567c36 */ /* 0x040fe40008000000 */
[----:B------:R-:W-:-:S03]  /*2250*/  VIADD R83, R63, UR21 ;  /* 0x000000153f537c36 */ /* 0x000fc60008000000 */
[----:B------:R-:W1:Y:S01]  /*2260*/  MUFU.TANH R0, R0 ;  /* 0x0000000000007308 */ /* 0x000e620000002400 */
[----:B--2---:R-:W-:-:S07]  /*2270*/  VIADDMNMX R74, R62, R86, R79, PT ;  /* 0x000000563e4a7246 */ /* 0x004fce000380014f */
[----:B------:R-:W2:Y:S08]  /*2280*/  MUFU.TANH R3, R3 ;  /* 0x0000000300037308 */ /* 0x000eb00000002400 */
        /* <DEDUP_REMOVED lines=60> */
[----:B-----5:R-:W-:Y:S01]  /*2650*/  IMAD.IADD R77, R83, 0x1, R62 ;  /* 0x00000001534d7824 */ /* 0x020fe200078e023e */
[----:B-1234-:R-:W-:Y:S06]  /*2660*/  @P2 BRA `(.L_x_13450) ;  /* 0x00000000005c2947 */ /* 0x01efec0003800000 */
        /* <DEDUP_REMOVED lines=13> */
.L_x_13452:
[----:B------:R-:W-:-:S06]  /*2740*/  UISETP.NE.AND UP2, UPT, UR7, 0x1, UPT ;  /* 0x000000010700788c */ /* 0x000fcc000bf45270 */
[----:B------:R-:W-:-:S05]  /*2750*/  PLOP3.LUT P2, PT, PT, PT, UP2, 0x80, 0x0 ;  /* 0x000000000000781c */ /* 0x000fca0003f4f028 */
[----:B------:R-:W-:-:S08]  /*2760*/  @UP2 ULDC.64 UR10, c[0x0][0x9e8] ;  /* 0x00027a00000a2ab9 */ /* 0x000fd00000000a00 */
[----:B------:R-:W-:-:S05]  /*2770*/  @P2 IMAD.HI.U32 R60, R61, UR10, RZ ;  /* 0x0000000a3d3c2c27 */ /* 0x000fca000f8e00ff */
[----:B------:R-:W-:-:S07]  /*2780*/  @P2 SHF.R.U32.HI R61, RZ, UR11, R60 ;  /* 0x0000000bff3d2c19 */ /* 0x000fce000801163c */
.L_x_13453:
[----:B------:R-:W-:Y:S05]  /*2790*/  BSYNC B0 ;  /* 0x0000000000007941 */ /* 0x000fea0003800000 */
.L_x_13451:
[----:B------:R-:W-:-:S04]  /*27a0*/  IMAD R61, R61, UR7, -R78 ;  /* 0x000000073d3d7c24 */ /* 0x000fc8000f8e0a4e */
[----:B------:R-:W-:-:S05]  /*27b0*/  IMAD R61, R16, -0x2, R61 ;  /* 0xfffffffe103d7824 */ /* 0x000fca00078e023d */
[----:B------:R-:W-:Y:S02]  /*27c0*/  VIMNMX R77, R77, R61, !PT ;  /* 0x0000003d4d4d7248 */ /* 0x000fe40007fe0100 */
[----:B------:R-:W-:-:S07]  /*27d0*/  VIADDMNMX R74, R61, UR7, R74, PT ;  /* 0x000000073d4a7c46 */ /* 0x000fce000b80014a */
.L_x_13450:
[C---:B------:R-:W-:Y:S02]  /*27e0*/  ISETP.GE.AND P4, PT, R82.reuse, 0x9, PT ;  /* 0x000000095200780c */ /* 0x040fe40003f86270 */
[C---:B------:R-:W-:Y:S02]  /*27f0*/  ISETP.GE.AND P2, PT, R82.reuse, 0x2, PT ;  /* 0x000000025200780c */ /* 0x040fe40003f46270 */
[----:B------:R-:W-:Y:S02]  /*2800*/  ISETP.GE.AND P5, PT, R82, 0xa, PT ;  /* 0x0000000a5200780c */ /* 0x000fe40003fa6270 */
[----:B------:R-:W-:Y:S02]  /*2810*/  LOP3.LUT R22, R22, 0xfffffffd, RZ, 0xc0, !PT ;  /* 0xfffffffd16167812 */ /* 0x000fe400078ec0ff */
[----:B------:R-:W-:-:S04]  /*2820*/  ISETP.GT.AND P3, PT, R77, 0x1, !P2 ;  /* 0x000000014d00780c */ /* 0x000fc80005764270 */
[----:B------:R-:W-:Y:S02]  /*2830*/  ISETP.LT.OR P3, PT, R74, 0x2, P3 ;  /* 0x000000024a00780c */ /* 0x000fe40001f61670 */
[----:B------:R-:W-:Y:S02]  /*2840*/  @P4 LOP3.LUT R22, R22, 0x2, RZ, 0xfc, !PT ;  /* 0x0000000216164812 */ /* 0x000fe400078efcff */
[----:B0-----:R-:W-:Y:S02]  /*2850*/  FSEL R89, R89, -INF , !P3 ;  /* 0xff80000059597808 */ /* 0x001fe40005800000 */
[----:B------:R-:W-:Y:S02]  /*2860*/  LOP3.LUT R22, R22, 0xfffffffb, RZ, 0xc0, !PT ;  /* 0xfffffffb16167812 */ /* 0x000fe400078ec0ff */
[----:B------:R-:W-:Y:S02]  /*2870*/  ISETP.GT.AND P4, PT, R77, 0x8, !P4 ;  /* 0x000000084d00780c */ /* 0x000fe40006784270 */
[----:B------:R-:W-:-:S02]  /*2880*/  @P5 LOP3.LUT R22, R22, 0x4, RZ, 0xfc, !PT ;  /* 0x0000000416165812 */ /* 0x000fc400078efcff */
[----:B------:R-:W-:Y:S02]  /*2890*/  ISETP.GT.AND P3, PT, R77, 0x9, !P5 ;  /* 0x000000094d00780c */ /* 0x000fe40006f64270 */
[----:B------:R-:W-:Y:S02]  /*28a0*/  ISETP.GE.AND P5, PT, R82, 0x11, PT ;  /* 0x000000115200780c */ /* 0x000fe40003fa6270 */
[C---:B------:R-:W-:Y:S02]  /*28b0*/  ISETP.LT.OR P4, PT, R74.reuse, 0x9, P4 ;  /* 0x000000094a00780c */ /* 0x040fe40002781670 */
[----:B------:R-:W-:Y:S02]  /*28c0*/  ISETP.LT.OR P3, PT, R74, 0xa, P3 ;  /* 0x0000000a4a00780c */ /* 0x000fe40001f61670 */
[----:B------:R-:W-:Y:S02]  /*28d0*/  FSEL R90, R90, -INF , !P4 ;  /* 0xff8000005a5a7808 */ /* 0x000fe40006000000 */
        /* <DEDUP_REMOVED lines=167> */
[----:B------:R-:W-:-:S04]  /*3350*/  ISETP.GT.AND P6, PT, R77, 0x79, !P6 ;  /* 0x000000794d00780c */ /* 0x000fc800077c4270 */
[----:B------:R-:W-:Y:S01]  /*3360*/  ISETP.LT.OR P6, PT, R74, 0x7a, P6 ;  /* 0x0000007a4a00780c */ /* 0x000fe200037c1670 */
[----:B------:R-:W-:-:S03]  /*3370*/  IMAD.IADD R74, R83, 0x1, R40 ;  /* 0x00000001534a7824 */ /* 0x000fc600078e0228 */
        /* <DEDUP_REMOVED lines=17> */
.L_x_13456:
[----:B------:R-:W-:-:S06]  /*3490*/  UISETP.NE.AND UP2, UPT, UR7, 0x1, UPT ;  /* 0x000000010700788c */ /* 0x000fcc000bf45270 */
[----:B------:R-:W-:-:S05]  /*34a0*/  PLOP3.LUT P6, PT, PT, PT, UP2, 0x80, 0x0 ;  /* 0x000000000000781c */ /* 0x000fca0003fcf028 */
[----:B------:R-:W-:-:S08]  /*34b0*/  @UP2 ULDC.64 UR10, c[0x0][0x9e8] ;  /* 0x00027a00000a2ab9 */ /* 0x000fd00000000a00 */
[----:B------:R-:W-:Y:S01]  /*34c0*/  @P6 IMAD.HI.U32 R40, R73, UR10, RZ ;  /* 0x0000000a49286c27 */ /* 0x000fe2000f8e00ff */
[----:B------:R-:W-:-:S13]  /*34d0*/  PLOP3.LUT P6, PT, PT, PT, UP2, 0x80, 0x0 ;  /* 0x000000000000781c */ /* 0x000fda0003fcf028 */
[----:B------:R-:W-:-:S07]  /*34e0*/  @P6 SHF.R.U32.HI R73, RZ, UR11, R40 ;  /* 0x0000000bff496c19 */ /* 0x000fce0008011628 */
.L_x_13457:
[----:B------:R-:W-:Y:S05]  /*34f0*/  BSYNC B0 ;  /* 0x0000000000007941 */ /* 0x000fea0003800000 */
.L_x_13455:
[----:B------:R-:W-:-:S04]  /*3500*/  IMAD R73, R73, UR7, -R78 ;  /* 0x0000000749497c24 */ /* 0x000fc8000f8e0a4e */
[----:B------:R-:W-:-:S05]  /*3510*/  IMAD R73, R16, -0x2, R73 ;  /* 0xfffffffe10497824 */ /* 0x000fca00078e0249 */
[----:B------:R-:W-:Y:S02]  /*3520*/  VIMNMX R74, R74, R73, !PT ;  /* 0x000000494a4a7248 */ /* 0x000fe40007fe0100 */
[----:B------:R-:W-:-:S07]  /*3530*/  VIADDMNMX R70, R73, UR7, R70, PT ;  /* 0x0000000749467c46 */ /* 0x000fce000b800146 */
.L_x_13454:
[----:B------:R-:W-:Y:S01]  /*3540*/  ISETP.GT.AND P2, PT, R74, 0x1, !P2 ;  /* 0x000000014a00780c */ /* 0x000fe20005744270 */
[----:B------:R-:W-:Y:S01]  /*3550*/  ULDC UR22, c[0x0][0x988] ;  /* 0x0002620000167ab9 */ /* 0x000fe20000000800 */
[----:B------:R-:W-:Y:S01]  /*3560*/  LOP3.LUT P6, RZ, R22, 0x8, RZ, 0xc0, !PT ;  /* 0x0000000816ff7812 */ /* 0x000fe200078cc0ff */
[----:B------:R-:W-:Y:S01]  /*3570*/  @UP0 ULDC UR10, c[0x0][0x44c] ;  /* 0x00011300000a0ab9 */ /* 0x000fe20000000800 */
[----:B------:R-:W-:Y:S01]  /*3580*/  ISETP.LT.OR P2, PT, R70, 0x2, P2 ;  /* 0x000000024600780c */ /* 0x000fe20001741670 */
[----:B------:R-:W-:Y:S01]  /*3590*/  UIMAD.WIDE.U32 UR10, UR39, UR10, URZ ;  /* 0x0000000a270a72a5 */ /* 0x000fe2000f8e003f */
[----:B------:R-:W-:Y:S01]  /*35a0*/  FMNMX.FTZ R73, R76, R89, !PT ;  /* 0x000000594c497209 */ /* 0x000fe20007810000 */
[----:B------:R-:W-:Y:S01]  /*35b0*/  @UP0 ULDC UR15, c[0x0][0x450] ;  /* 0x00011400000f0ab9 */ /* 0x000fe20000000800 */
[----:B------:R-:W-:Y:S01]  /*35c0*/  FSEL R42, R3, -INF , !P2 ;  /* 0xff800000032a7808 */ /* 0x000fe20005000000 */
[----:B------:R-:W-:Y:S01]  /*35d0*/  UMOV UR14, UR39 ;  /* 0x00000027000e7c82 */ /* 0x000fe20008000000 */
[----:B------:R-:W-:Y:S01]  /*35e0*/  LOP3.LUT P2, RZ, R22, 0x2, RZ, 0xc0, !PT ;  /* 0x0000000216ff7812 */ /* 0x000fe2000784c0ff */
[----:B------:R-:W-:Y:S01]  /*35f0*/  @UP0 USHF.R.U32.HI UR14, URZ, UR15, UR11 ;  /* 0x0000000f3f0e0299 */ /* 0x000fe2000801160b */
[----:B------:R-:W-:-:S02]  /*3600*/  FMNMX.FTZ R73, R90, R73, !PT ;  /* 0x000000495a497209 */ /* 0x000fc40007810000 */
[C---:B------:R-:W-:Y:S01]  /*3610*/  ISETP.GT.AND P2, PT, R74.reuse, 0x8, !P2 ;  /* 0x000000084a00780c */ /* 0x040fe20005744270 */
[----:B------:R-:W-:Y:S01]  /*3620*/  UIADD3 UR50, UR50, UR14, URZ ;  /* 0x0000000e32327290 */ /* 0x000fe2000fffe03f */
[----:B------:R-:W-:Y:S02]  /*3630*/  ISETP.GT.AND P3, PT, R74, 0x70, !P3 ;  /* 0x000000704a00780c */ /* 0x000fe40005f64270 */
[----:B------:R-:W-:Y:S01]  /*3640*/  ISETP.LT.OR P2, PT, R70, 0x9, P2 ;  /* 0x000000094600780c */ /* 0x000fe20001741670 */
[----:B------:R-:W-:Y:S01]  /*3650*/  UIADD3 UR6, UR50, UR6, URZ ;  /* 0x0000000632067290 */ /* 0x000fe2000fffe03f */
[----:B------:R-:W-:Y:S02]  /*3660*/  ISETP.GT.AND P4, PT, R74, 0x71, !P4 ;  /* 0x000000714a00780c */ /* 0x000fe40006784270 */
[----:B------:R-:W-:Y:S02]  /*3670*/  FSEL R5, R5, -INF , !P2 ;  /* 0xff80000005057808 */ /* 0x000fe40005000000 */
[----:B------:R-:W-:-:S02]  /*3680*/  LOP3.LUT P2, RZ, R22, 0x4, RZ, 0xc0, !PT ;  /* 0x0000000416ff7812 */ /* 0x000fc4000784c0ff */
[----:B------:R-:W-:Y:S02]  /*3690*/  ISETP.LT.OR P3, PT, R70, 0x71, P3 ;  /* 0x000000714600780c */ /* 0x000fe40001f61670 */
[C---:B------:R-:W-:Y:S02]  /*36a0*/  ISETP.GT.AND P2, PT, R74.reuse, 0x9, !P2 ;  /* 0x000000094a00780c */ /* 0x040fe40005744270 */
[----:B------:R-:W-:Y:S02]  /*36b0*/  ISETP.GT.AND P5, PT, R74, 0x78, !P5 ;  /* 0x000000784a00780c */ /* 0x000fe40006fa4270 */
[C---:B------:R-:W-:Y:S02]  /*36c0*/  ISETP.LT.OR P2, PT, R70.reuse, 0xa, P2 ;  /* 0x0000000a4600780c */ /* 0x040fe40001741670 */
[----:B------:R-:W-:Y:S02]  /*36d0*/  ISETP.LT.OR P4, PT, R70, 0x72, P4 ;  /* 0x000000724600780c */ /* 0x000fe40002781670 */
[----:B------:R-:W-:-:S02]  /*36e0*/  FSEL R40, R4, -INF , !P2 ;  /* 0xff80000004287808 */ /* 0x000fc40005000000 */
        /* <DEDUP_REMOVED lines=15> */
[----:B------:R-:W-:Y:S02]  /*37e0*/  LOP3.LUT P6, RZ, R22, 0x8000, RZ, 0xc0, !PT ;  /* 0x0000800016ff7812 */ /* 0x000fe400078cc0ff */
        /* <DEDUP_REMOVED lines=55> */
[----:B------:R-:W-:Y:S01]  /*3b60*/  FSEL R14, R14, -INF , !P3 ;  /* 0xff8000000e0e7808 */ /* 0x000fe20005800000 */
[----:B------:R-:W0:Y:S01]  /*3b70*/  SHFL.BFLY PT, R4, R73, 0x2, 0x1f ;  /* 0x0c401f0049047f89 */ /* 0x000e2200000e0000 */
[----:B------:R-:W-:-:S02]  /*3b80*/  ISETP.LT.OR P2, PT, R70, 0x39, P2 ;  /* 0x000000394600780c */ /* 0x000fc40001741670 */
[----:B------:R-:W-:Y:S02]  /*3b90*/  ISETP.LT.OR P5, PT, R70, 0x79, P5 ;  /* 0x000000794600780c */ /* 0x000fe40002fa1670 */
[----:B------:R-:W-:Y:S02]  /*3ba0*/  FSEL R27, R27, -INF , !P2 ;  /* 0xff8000001b1b7808 */ /* 0x000fe40005000000 */
[----:B------:R-:W-:Y:S02]  /*3bb0*/  ISETP.GT.AND P2, PT, R74, 0x39, !P6 ;  /* 0x000000394a00780c */ /* 0x000fe40007744270 */
[----:B------:R-:W-:Y:S02]  /*3bc0*/  LOP3.LUT P6, RZ, R22, 0x10, RZ, 0xc0, !PT ;  /* 0x0000001016ff7812 */ /* 0x000fe400078cc0ff */
[----:B------:R-:W-:Y:S02]  /*3bd0*/  ISETP.LT.OR P2, PT, R70, 0x3a, P2 ;  /* 0x0000003a4600780c */ /* 0x000fe40001741670 */
[----:B------:R-:W-:-:S02]  /*3be0*/  FSEL R24, R24, -INF , !P5 ;  /* 0xff80000018187808 */ /* 0x000fc40006800000 */
        /* <DEDUP_REMOVED lines=15> */
[----:B------:R-:W-:Y:S01]  /*3ce0*/  FMUL.FTZ R79, R4, UR22 ;  /* 0x00000016044f7c20 */ /* 0x000fe20008410000 */
        /* <DEDUP_REMOVED lines=49> */
[----:B------:R-:W-:Y:S01]  /*4000*/  MUFU.EX2 R148, R148 ;  /* 0x0000009400947308 */ /* 0x000fe20000000800 */
[----:B------:R-:W-:Y:S01]  /*4010*/  FMNMX.FTZ R71, R5, R0, !PT ;  /* 0x0000000005477209 */ /* 0x000fe20007810000 */
[--C-:B------:R-:W-:Y:S01]  /*4020*/  FFMA.FTZ R75, R72, UR22, -R79.reuse ;  /* 0x00000016484b7c23 */ /* 0x100fe2000801084f */
[----:B------:R-:W-:Y:S01]  /*4030*/  ISETP.LT.OR P2, PT, R70, 0x6a, P2 ;  /* 0x0000006a4600780c */ /* 0x000fe20001741670 */
[--C-:B------:R-:W-:Y:S01]  /*4040*/  FFMA.FTZ R126, R34, UR22, -R79.reuse ;  /* 0x00000016227e7c23 */ /* 0x100fe2000801084f */
[----:B------:R-:W-:Y:S01]  /*4050*/  FMNMX.FTZ R0, R40, R71, !PT ;  /* 0x0000004728007209 */ /* 0x000fe20007810000 */
[--C-:B------:R-:W-:Y:S01]  /*4060*/  FFMA.FTZ R69, R69, UR22, -R79.reuse ;  /* 0x0000001645457c23 */ /* 0x100fe2000801084f */
[----:B------:R-:W-:Y:S01]  /*4070*/  FSEL R10, R10, -INF , !P2 ;  /* 0xff8000000a0a7808 */ /* 0x000fe20005000000 */
[----:B------:R-:W0:Y:S01]  /*4080*/  MUFU.EX2 R73, R73 ;  /* 0x0000004900497308 */ /* 0x000e220000000800 */
[----:B------:R-:W-:Y:S01]  /*4090*/  FMNMX.FTZ R0, R7, R0, !PT ;  /* 0x0000000007007209 */ /* 0x000fe20007810000 */
[--C-:B------:R-:W-:Y:S01]  /*40a0*/  FFMA.FTZ R146, R68, UR22, -R79.reuse ;  /* 0x0000001644927c23 */ /* 0x100fe2000801084f */
[----:B------:R-:W-:Y:S01]  /*40b0*/  ISETP.LT.OR P6, PT, R70, 0x7a, P6 ;  /* 0x0000007a4600780c */ /* 0x000fe200037c1670 */
        /* <DEDUP_REMOVED lines=14> */
[--C-:B------:R-:W-:Y:S01]  /*41a0*/  FFMA.FTZ R61, R61, UR22, -R79.reuse ;  /* 0x000000163d3d7c23 */ /* 0x100fe2000801084f */
[--C-:B------:R-:W-:Y:S01]  /*41b0*/  FFMA.FTZ R31, R30, UR22, -R79.reuse ;  /* 0x000000161e1f7c23 */ /* 0x100fe2000801084f */
[--C-:B------:R-:W-:Y:S01]  /*41c0*/  FFMA.FTZ R136, R65, UR22, -R79.reuse ;  /* 0x0000001641887c23 */ /* 0x100fe2000801084f */
[----:B------:R-:W-:Y:S01]  /*41d0*/  FMNMX.FTZ R0, R11, R0, !PT ;  /* 0x000000000b007209 */ /* 0x000fe20007810000 */
[--C-:B------:R-:W-:Y:S01]  /*41e0*/  FFMA.FTZ R65, R62, UR22, -R79.reuse ;  /* 0x000000163e417c23 */ /* 0x100fe2000801084f */
[--C-:B------:R-:W-:Y:S01]  /*41f0*/  FFMA.FTZ R130, R38, UR22, -R79.reuse ;  /* 0x0000001626827c23 */ /* 0x100fe2000801084f */
[----:B------:R-:W3:Y:S01]  /*4200*/  MUFU.EX2 R144, R144 ;  /* 0x0000009000907308 */ /* 0x000ee20000000800 */
[----:B------:R-:W-:Y:S01]  /*4210*/  FMNMX.FTZ R67, R21, R0, !PT ;  /* 0x0000000015437209 */ /* 0x000fe20007810000 */
[--C-:B------:R-:W-:Y:S01]  /*4220*/  FFMA.FTZ R138, R64, UR22, -R79.reuse ;  /* 0x00000016408a7c23 */ /* 0x100fe2000801084f */
[--C-:B------:R-:W-:Y:S01]  /*4230*/  FFMA.FTZ R132, R55, UR22, -R79.reuse ;  /* 0x0000001637847c23 */ /* 0x100fe2000801084f */
[--C-:B------:R-:W-:Y:S01]  /*4240*/  FFMA.FTZ R134, R57, UR22, -R79.reuse ;  /* 0x0000001639867c23 */ /* 0x100fe2000801084f */
[----:B------:R-:W-:Y:S01]  /*4250*/  FMNMX.FTZ R67, R20, R67, !PT ;  /* 0x0000004314437209 */ /* 0x000fe20007810000 */
[--C-:B------:R-:W-:Y:S01]  /*4260*/  FFMA.FTZ R57, R44, UR22, -R79.reuse ;  /* 0x000000162c397c23 */ /* 0x100fe2000801084f */
[--C-:B------:R-:W-:Y:S01]  /*4270*/  FFMA.FTZ R49, R49, UR22, -R79.reuse ;  /* 0x0000001631317c23 */ /* 0x100fe2000801084f */
[----:B------:R-:W4:Y:S01]  /*4280*/  MUFU.EX2 R69, R69 ;  /* 0x0000004500457308 */ /* 0x000f220000000800 */
[----:B------:R-:W-:Y:S01]  /*4290*/  FMNMX.FTZ R0, R26, R67, !PT ;  /* 0x000000431a007209 */ /* 0x000fe20007810000 */
[----:B------:R-:W-:-:S03]  /*42a0*/  FFMA.FTZ R55, R46, UR22, -R79 ;  /* 0x000000162e377c23 */ /* 0x000fc6000801084f */
[----:B------:R-:W-:-:S03]  /*42b0*/  FMNMX.FTZ R0, R25, R0, !PT ;  /* 0x0000000019007209 */ /* 0x000fc60007810000 */
[----:B------:R-:W5:Y:S01]  /*42c0*/  MUFU.EX2 R146, R146 ;  /* 0x0000009200927308 */ /* 0x000f620000000800 */
[----:B------:R-:W-:-:S04]  /*42d0*/  FMNMX.FTZ R67, R27, R0, !PT ;  /* 0x000000001b437209 */ /* 0x000fc80007810000 */
        /* <DEDUP_REMOVED lines=12> */
[----:B------:R-:W-:Y:S01]  /*43a0*/  FMNMX.FTZ R0, R48, R67, !PT ;  /* 0x0000004330007209 */ /* 0x000fe20007810000 */
[--C-:B------:R-:W-:Y:S01]  /*43b0*/  FFMA.FTZ R67, R52, UR22, -R79.reuse ;  /* 0x0000001634437c23 */ /* 0x100fe2000801084f */
[----:B------:R-:W-:Y:S01]  /*43c0*/  FSEL R52, R15, -INF , !P6 ;  /* 0xff8000000f347808 */ /* 0x000fe20007000000 */
[----:B------:R-:W-:Y:S01]  /*43d0*/  MUFU.EX2 R61, R61 ;  /* 0x0000003d003d7308 */ /* 0x000fe20000000800 */
[----:B------:R-:W-:Y:S01]  /*43e0*/  FMNMX.FTZ R0, R51, R0, !PT ;  /* 0x0000000033007209 */ /* 0x000fe20007810000 */
[----:B------:R-:W-:-:S03]  /*43f0*/  FFMA.FTZ R15, R58, UR22, -R79 ;  /* 0x000000163a0f7c23 */ /* 0x000fc6000801084f */
[----:B------:R-:W-:Y:S02]  /*4400*/  FMNMX.FTZ R81, R53, R0, !PT ;  /* 0x0000000035517209 */ /* 0x000fe40007810000 */
[----:B------:R-:W-:Y:S01]  /*4410*/  FSEL R0, R13, -INF , !P4 ;  /* 0xff8000000d007808 */ /* 0x000fe20006000000 */
[----:B------:R-:W-:Y:S01]  /*4420*/  MUFU.EX2 R136, R136 ;  /* 0x0000008800887308 */ /* 0x000fe20000000800 */
[----:B------:R-:W-:Y:S01]  /*4430*/  FMNMX.FTZ R81, R54, R81, !PT ;  /* 0x0000005136517209 */ /* 0x000fe20007810000 */
[----:B------:R-:W-:-:S03]  /*4440*/  FFMA.FTZ R13, R56, UR22, -R79 ;  /* 0x00000016380d7c23 */ /* 0x000fc6000801084f */
        /* <DEDUP_REMOVED lines=25> */
[----:B------:R-:W-:Y:S01]  /*45e0*/  FADD.FTZ R3, R148, R73 ;  /* 0x0000004994037221 */ /* 0x000fe20000010000 */
[--C-:B------:R-:W-:Y:S01]  /*45f0*/  FFMA.FTZ R149, R77, UR22, -R34.reuse ;  /* 0x000000164d957c23 */ /* 0x100fe20008010822 */
[--C-:B------:R-:W-:Y:S01]  /*4600*/  FFMA.FTZ R2, R42, UR22, -R34.reuse ;  /* 0x000000162a027c23 */ /* 0x100fe20008010822 */
[--C-:B------:R-:W-:Y:S01]  /*4610*/  FFMA.FTZ R151, R5, UR22, -R34.reuse ;  /* 0x0000001605977c23 */ /* 0x100fe20008010822 */
[----:B-1----:R-:W-:Y:S01]  /*4620*/  FADD.FTZ R36, R150, R3 ;  /* 0x0000000396247221 */ /* 0x002fe20000010000 */
[--C-:B------:R-:W-:Y:S01]  /*4630*/  FFMA.FTZ R30, R40, UR22, -R34.reuse ;  /* 0x00000016281e7c23 */ /* 0x100fe20008010822 */
[----:B------:R-:W-:Y:S01]  /*4640*/  FFMA.FTZ R145, R7, UR22, -R34 ;  /* 0x0000001607917c23 */ /* 0x000fe20008010822 */
[----:B------:R-:W-:Y:S01]  /*4650*/  MUFU.EX2 R149, R149 ;  /* 0x0000009500957308 */ /* 0x000fe20000000800 */
[----:B--2---:R-:W-:Y:S01]  /*4660*/  FADD.FTZ R3, R75, R36 ;  /* 0x000000244b037221 */ /* 0x004fe20000010000 */
[--C-:B------:R-:W-:Y:S01]  /*4670*/  FFMA.FTZ R147, R9, UR22, -R34.reuse ;  /* 0x0000001609937c23 */ /* 0x100fe20008010822 */
[--C-:B------:R-:W-:Y:S01]  /*4680*/  FFMA.FTZ R8, R8, UR22, -R34.reuse ;  /* 0x0000001608087c23 */ /* 0x100fe20008010822 */
[--C-:B------:R-:W-:Y:S01]  /*4690*/  FFMA.FTZ R141, R12, UR22, -R34.reuse ;  /* 0x000000160c8d7c23 */ /* 0x100fe20008010822 */
[----:B---3--:R-:W-:Y:S01]  /*46a0*/  FADD.FTZ R36, R144, R3 ;  /* 0x0000000390247221 */ /* 0x008fe20000010000 */
[--C-:B------:R-:W-:Y:S01]  /*46b0*/  FFMA.FTZ R12, R11, UR22, -R34.reuse ;  /* 0x000000160b0c7c23 */ /* 0x100fe20008010822 */
[----:B------:R-:W-:Y:S01]  /*46c0*/  FFMA.FTZ R143, R21, UR22, -R34 ;  /* 0x00000016158f7c23 */ /* 0x000fe20008010822 */
[----:B------:R-:W0:Y:S01]  /*46d0*/  MUFU.EX2 R2, R2 ;  /* 0x0000000200027308 */ /* 0x000e220000000800 */
[----:B----4-:R-:W-:Y:S01]  /*46e0*/  FADD.FTZ R3, R69, R36 ;  /* 0x0000002445037221 */ /* 0x010fe20000010000 */
[--C-:B------:R-:W-:Y:S01]  /*46f0*/  FFMA.FTZ R20, R20, UR22, -R34.reuse ;  /* 0x0000001614147c23 */ /* 0x100fe20008010822 */
[--C-:B------:R-:W-:Y:S01]  /*4700*/  FFMA.FTZ R137, R26, UR22, -R34.reuse ;  /* 0x000000161a897c23 */ /* 0x100fe20008010822 */
[--C-:B------:R-:W-:Y:S01]  /*4710*/  FFMA.FTZ R26, R25, UR22, -R34.reuse ;  /* 0x00000016191a7c23 */ /* 0x100fe20008010822 */
[----:B-----5:R-:W-:Y:S01]  /*4720*/  FADD.FTZ R36, R146, R3 ;  /* 0x0000000392247221 */ /* 0x020fe20000010000 */
[--C-:B------:R-:W-:Y:S01]  /*4730*/  FFMA.FTZ R139, R27, UR22, -R34.reuse ;  /* 0x000000161b8b7c23 */ /* 0x100fe20008010822 */
[----:B------:R-:W-:Y:S01]  /*4740*/  FFMA.FTZ R28, R28, UR22, -R34 ;  /* 0x000000161c1c7c23 */ /* 0x000fe20008010822 */
[----:B------:R-:W1:Y:S01]  /*4750*/  MUFU.EX2 R151, R151 ;  /* 0x0000009700977308 */ /* 0x000e620000000800 */
[----:B------:R-:W-:Y:S01]  /*4760*/  FADD.FTZ R3, R71, R36 ;  /* 0x0000002447037221 */ /* 0x000fe20000010000 */
[--C-:B------:R-:W-:Y:S01]  /*4770*/  FFMA.FTZ R133, R33, UR22, -R34.reuse ;  /* 0x0000001621857c23 */ /* 0x100fe20008010822 */
[--C-:B------:R-:W-:Y:S01]  /*4780*/  FFMA.FTZ R36, R35, UR22, -R34.reuse ;  /* 0x0000001623247c23 */ /* 0x100fe20008010822 */
[--C-:B------:R-:W-:Y:S01]  /*4790*/  FFMA.FTZ R135, R37, UR22, -R34.reuse ;  /* 0x0000001625877c23 */ /* 0x100fe20008010822 */
[----:B------:R-:W-:Y:S01]  /*47a0*/  FADD.FTZ R38, R140, R3 ;  /* 0x000000038c267221 */ /* 0x000fe20000010000 */
[--C-:B------:R-:W-:Y:S01]  /*47b0*/  FFMA.FTZ R129, R41, UR22, -R34.reuse ;  /* 0x0000001629817c23 */ /* 0x100fe20008010822 */
[----:B------:R-:W-:Y:S01]  /*47c0*/  FFMA.FTZ R131, R45, UR22, -R34 ;  /* 0x000000162d837c23 */ /* 0x000fe20008010822 */
[----:B------:R-:W2:Y:S01]  /*47d0*/  MUFU.EX2 R30, R30 ;  /* 0x0000001e001e7308 */ /* 0x000ea20000000800 */
[----:B------:R-:W-:Y:S01]  /*47e0*/  FADD.FTZ R3, R63, R38 ;  /* 0x000000263f037221 */ /* 0x000fe20000010000 */
[----:B0-----:R-:W-:Y:S01]  /*47f0*/  FADD.FTZ R40, R149, R2 ;  /* 0x0000000295287221 */ /* 0x001fe20000010000 */
[--C-:B------:R-:W-:Y:S01]  /*4800*/  FFMA.FTZ R48, R48, UR22, -R34.reuse ;  /* 0x0000001630307c23 */ /* 0x100fe20008010822 */
[--C-:B------:R-:W-:Y:S01]  /*4810*/  FFMA.FTZ R51, R51, UR22, -R34.reuse ;  /* 0x0000001633337c23 */ /* 0x100fe20008010822 */
[----:B------:R-:W-:Y:S01]  /*4820*/  FADD.FTZ R38, R142, R3 ;  /* 0x000000038e267221 */ /* 0x000fe20000010000 */
[--C-:B------:R-:W-:Y:S01]  /*4830*/  FFMA.FTZ R53, R53, UR22, -R34.reuse ;  /* 0x0000001635357c23 */ /* 0x100fe20008010822 */
[----:B------:R-:W-:Y:S01]  /*4840*/  FFMA.FTZ R54, R54, UR22, -R34 ;  /* 0x0000001636367c23 */ /* 0x000fe20008010822 */
[----:B------:R-:W0:Y:S01]  /*4850*/  MUFU.EX2 R145, R145 ;  /* 0x0000009100917308 */ /* 0x000e220000000800 */
[----:B-1----:R-:W-:Y:S01]  /*4860*/  FADD.FTZ R3, R151, R40 ;  /* 0x0000002897037221 */ /* 0x002fe20000010000 */
[----:B------:R-:W-:Y:S01]  /*4870*/  FADD.FTZ R5, R61, R38 ;  /* 0x000000263d057221 */ /* 0x000fe20000010000 */
[--C-:B------:R-:W-:Y:S01]  /*4880*/  FFMA.FTZ R38, R39, UR22, -R34.reuse ;  /* 0x0000001627267c23 */ /* 0x100fe20008010822 */
[--C-:B------:R-:W-:Y:S01]  /*4890*/  FFMA.FTZ R10, R10, UR22, -R34.reuse ;  /* 0x000000160a0a7c23 */ /* 0x100fe20008010822 */
[----:B------:R-:W-:Y:S01]  /*48a0*/  FFMA.FTZ R14, R14, UR22, -R34 ;  /* 0x000000160e0e7c23 */ /* 0x000fe20008010822 */
[----:B------:R-:W-:Y:S01]  /*48b0*/  FADD.FTZ R42, R136, R5 ;  /* 0x00000005882a7221 */ /* 0x000fe20000010000 */
[----:B------:R-:W-:Y:S01]  /*48c0*/  F2FP.F16.F32.PACK_AB R149, R2, R149 ;  /* 0x000000950295723e */ /* 0x000fe200000000ff */
[----:B------:R-:W1:Y:S01]  /*48d0*/  MUFU.EX2 R32, R32 ;  /* 0x0000002000207308 */ /* 0x000e620000000800 */
[----:B--2---:R-:W-:Y:S01]  /*48e0*/  FADD.FTZ R40, R30, R3 ;  /* 0x000000031e287221 */ /* 0x004fe20000010000 */
[----:B------:R-:W-:Y:S01]  /*48f0*/  FADD.FTZ R5, R65, R42 ;  /* 0x0000002a41057221 */ /* 0x000fe20000010000 */
[----:B------:R-:W-:Y:S01]  /*4900*/  FFMA.FTZ R24, R24, UR22, -R34 ;  /* 0x0000001618187c23 */ /* 0x000fe20008010822 */
[----:B------:R-:W-:-:S02]  /*4910*/  F2FP.F16.F32.PACK_AB R148, R73, R148 ;  /* 0x000000944994723e */ /* 0x000fc400000000ff */
[----:B------:R-:W-:Y:S01]  /*4920*/  FADD.FTZ R44, R138, R5 ;  /* 0x000000058a2c7221 */ /* 0x000fe20000010000 */
[----:B------:R-:W-:Y:S01]  /*4930*/  F2FP.F16.F32.PACK_AB R150, R75, R150 ;  /* 0x000000964b96723e */ /* 0x000fe200000000ff */
[----:B------:R-:W2:Y:S01]  /*4940*/  MUFU.EX2 R147, R147 ;  /* 0x0000009300937308 */ /* 0x000ea20000000800 */
[----:B0-----:R-:W-:Y:S01]  /*4950*/  FADD.FTZ R3, R145, R40 ;  /* 0x0000002891037221 */ /* 0x001fe20000010000 */
[----:B------:R-:W-:Y:S01]  /*4960*/  FADD.FTZ R5, R67, R44 ;  /* 0x0000002c43057221 */ /* 0x000fe20000010000 */
[----:B------:R-:W-:Y:S01]  /*4970*/  FFMA.FTZ R40, R43, UR22, -R34 ;  /* 0x000000162b287c23 */ /* 0x000fe20008010822 */
[----:B------:R-:W-:Y:S02]  /*4980*/  F2FP.F16.F32.PACK_AB R144, R69, R144 ;  /* 0x000000904590723e */ /* 0x000fe400000000ff */
[----:B------:R-:W-:Y:S01]  /*4990*/  FADD.FTZ R44, R132, R5 ;  /* 0x00000005842c7221 */ /* 0x000fe20000010000 */
[----:B------:R-:W-:Y:S01]  /*49a0*/  F2FP.F16.F32.PACK_AB R146, R71, R146 ;  /* 0x000000924792723e */ /* 0x000fe200000000ff */
[----:B------:R-:W0:Y:S01]  /*49b0*/  MUFU.EX2 R8, R8 ;  /* 0x0000000800087308 */ /* 0x000e220000000800 */
[----:B-1----:R-:W-:Y:S01]  /*49c0*/  FADD.FTZ R42, R32, R3 ;  /* 0x00000003202a7221 */ /* 0x002fe20000010000 */
[----:B------:R-:W-:Y:S01]  /*49d0*/  FADD.FTZ R5, R13, R44 ;  /* 0x0000002c0d057221 */ /* 0x000fe20000010000 */
[----:B------:R-:W-:-:S02]  /*49e0*/  F2FP.F16.F32.PACK_AB R140, R63, R140 ;  /* 0x0000008c3f8c723e */ /* 0x000fc400000000ff */
[----:B------:R-:W-:Y:S01]  /*49f0*/  F2FP.F16.F32.PACK_AB R142, R61, R142 ;  /* 0x0000008e3d8e723e */ /* 0x000fe200000000ff */
[----:B------:R-:W-:Y:S01]  /*4a00*/  FADD.FTZ R44, R134, R5 ;  /* 0x00000005862c7221 */ /* 0x000fe20000010000 */
[----:B------:R-:W-:Y:S01]  /*4a10*/  FFMA.FTZ R5, R0, UR22, -R34 ;  /* 0x0000001600057c23 */ /* 0x000fe20008010822 */
[----:B------:R-:W1:Y:S01]  /*4a20*/  MUFU.EX2 R141, R141 ;  /* 0x0000008d008d7308 */ /* 0x000e620000000800 */
[----:B--2---:R-:W-:Y:S01]  /*4a30*/  FADD.FTZ R3, R147, R42 ;  /* 0x0000002a93037221 */ /* 0x004fe20000010000 */
[----:B------:R-:W-:Y:S01]  /*4a40*/  FADD.FTZ R7, R15, R44 ;  /* 0x0000002c0f077221 */ /* 0x000fe20000010000 */
[----:B------:R-:W-:Y:S01]  /*4a50*/  FFMA.FTZ R34, R52, UR22, -R34 ;  /* 0x0000001634227c23 */ /* 0x000fe20008010822 */
        /* <DEDUP_REMOVED lines=8> */
[----:B-1----:R-:W-:Y:S01]  /*4ae0*/  FADD.FTZ R3, R141, R42 ;  /* 0x0000002a8d037221 */ /* 0x002fe20000010000 */
[----:B------:R-:W-:Y:S02]  /*4af0*/  F2FP.F16.F32.PACK_AB R145, R32, R145 ;  /* 0x000000912091723e */ /* 0x000fe400000000ff */
[----:B------:R-:W-:-:S04]  /*4b00*/  F2FP.F16.F32.PACK_AB R147, R8, R147 ;  /* 0x000000930893723e */ /* 0x000fc800000000ff */
[----:B------:R-:W1:Y:S01]  /*4b10*/  MUFU.EX2 R20, R20 ;  /* 0x0000001400147308 */ /* 0x000e620000000800 */
[C---:B--2---:R-:W-:Y:S01]  /*4b20*/  FADD.FTZ R42, R12.reuse, R3 ;  /* 0x000000030c2a7221 */ /* 0x044fe20000010000 */
[----:B------:R-:W-:-:S06]  /*4b30*/  F2FP.F16.F32.PACK_AB R141, R12, R141 ;  /* 0x0000008d0c8d723e */ /* 0x000fcc00000000ff */
[----:B------:R-:W2:Y:S01]  /*4b40*/  MUFU.EX2 R137, R137 ;  /* 0x0000008900897308 */ /* 0x000ea20000000800 */
[----:B0-----:R-:W-:Y:S01]  /*4b50*/  FADD.FTZ R3, R143, R42 ;  /* 0x0000002a8f037221 */ /* 0x001fe20000010000 */
[----:B------:R-:W-:Y:S01]  /*4b60*/  FADD.FTZ R42, R128, R7 ;  /* 0x00000007802a7221 */ /* 0x000fe20000010000 */
[----:B------:R-:W-:-:S03]  /*4b70*/  F2FP.F16.F32.PACK_AB R128, R49, R128 ;  /* 0x000000803180723e */ /* 0x000fc600000000ff */
[----:B------:R-:W-:Y:S02]  /*4b80*/  FADD.FTZ R7, R49, R42 ;  /* 0x0000002a31077221 */ /* 0x000fe40000010000 */
[----:B------:R-:W0:Y:S01]  /*4b90*/  MUFU.EX2 R26, R26 ;  /* 0x0000001a001a7308 */ /* 0x000e220000000800 */
[----:B-1----:R-:W-:Y:S01]  /*4ba0*/  FADD.FTZ R0, R20, R3 ;  /* 0x0000000314007221 */ /* 0x002fe20000010000 */
[----:B------:R-:W-:Y:S01]  /*4bb0*/  FADD.FTZ R42, R130, R7 ;  /* 0x00000007822a7221 */ /* 0x000fe20000010000 */
[C---:B------:R-:W-:Y:S02]  /*4bc0*/  F2FP.F16.F32.PACK_AB R130, R55.reuse, R130 ;  /* 0x000000823782723e */ /* 0x040fe400000000ff */
[----:B------:R-:W-:Y:S01]  /*4bd0*/  F2FP.F16.F32.PACK_AB R143, R20, R143 ;  /* 0x0000008f148f723e */ /* 0x000fe200000000ff */
        /* <DEDUP_REMOVED lines=52> */
[----:B------:R-:W-:Y:S01]  /*4f20*/  F2FP.F16.F32.PACK_AB R125, R0, R51 ;  /* 0x00000033007d723e */ /* 0x000fe200000000ff */
[----:B------:R-:W-:-:S05]  /*4f30*/  VIADD R0, R88, 0xfffffffe ;  /* 0xfffffffe58007836 */ /* 0x000fca0000000000 */
        /* <DEDUP_REMOVED lines=11> */
[----:B0-----:R-:W-:-:S04]  /*4ff0*/  FADD.FTZ R2, R24, R7 ;  /* 0x0000000718027221 */ /* 0x001fc80000010000 */
[C---:B-1----:R-:W-:Y:S01]  /*5000*/  FADD.FTZ R2, R123.reuse, R2 ;  /* 0x000000027b027221 */ /* 0x042fe20000010000 */
[----:B------:R-:W-:Y:S01]  /*5010*/  F2FP.F16.F32.PACK_AB R123, R123, R24 ;  /* 0x000000187b7b723e */ /* 0x000fe200000000ff */
        /* <DEDUP_REMOVED lines=13> */
.L_x_13459:
[----:B------:R-:W-:-:S11]  /*50f0*/  UISETP.NE.AND UP2, UPT, UR7, 0x1, UPT ;  /* 0x000000010700788c */ /* 0x000fd6000bf45270 */
[----:B------:R-:W-:Y:S02]  /*5100*/  @UP2 ULDC.64 UR18, c[0x0][0x9e8] ;  /* 0x00027a0000122ab9 */ /* 0x000fe40000000a00 */
[----:B------:R-:W-:-:S04]  /*5110*/  UIMAD.WIDE.U32 UR10, UR14, UR18, URZ ;  /* 0x000000120e0a72a5 */ /* 0x000fc8000f8e003f */
[----:B------:R-:W-:-:S12]  /*5120*/  @UP2 USHF.R.U32.HI UR14, URZ, UR19, UR11 ;  /* 0x000000133f0e2299 */ /* 0x000fd8000801160b */
.L_x_13460:
[----:B------:R-:W-:-:S04]  /*5130*/  UIMAD UR7, UR14, UR7, UR7 ;  /* 0x000000070e0772a4 */ /* 0x000fc8000f8e0207 */
[----:B------:R-:W-:-:S04]  /*5140*/  UISETP.LT.AND UP2, UPT, UR6, UR7, UPT ;  /* 0x000000070600728c */ /* 0x000fc8000bf41270 */
[----:B------:R-:W-:-:S12]  /*5150*/  USEL UR6, UR6, UR7, UP2 ;  /* 0x0000000706067287 */ /* 0x000fd80009000000 */
.L_x_13458:
        /* <DEDUP_REMOVED lines=21> */
[----:B------:R-:W-:-:S13]  /*52b0*/  ISETP.GE.AND P2, PT, R0, UR28, PT ;  /* 0x0000001c00007c0c */ /* 0x000fda000bf46270 */
[----:B------:R-:W-:Y:S05]  /*52c0*/  @!P2 BRA `(.L_x_13461) ;  /* 0x000000340078a947 */ /* 0x000fea0003800000 */
[----:B------:R-:W-:Y:S01]  /*52d0*/  IMAD.MOV.U32 R119, RZ, RZ, RZ ;  /* 0x000000ffff777224 */ /* 0x000fe200078e00ff */
[----:B------:R-:W-:Y:S01]  /*52e0*/  ULDC UR23, c[0x0][0x9e4] ;  /* 0x0002790000177ab9 */ /* 0x000fe20000000800 */
[----:B------:R-:W-:Y:S01]  /*52f0*/  ULDC UR25, c[0x0][0x9d8] ;  /* 0x0002760000197ab9 */ /* 0x000fe20000000800 */
[----:B------:R-:W-:Y:S01]  /*5300*/  ULDC UR22, c[0x0][0x988] ;  /* 0x0002620000167ab9 */ /* 0x000fe20000000800 */
[----:B------:R-:W-:-:S05]  /*5310*/  ULDC UR24, c[0x0][0x9e0] ;  /* 0x0002780000187ab9 */ /* 0x000fca0000000800 */
.L_x_13478:
        /* <DEDUP_REMOVED lines=9> */
.L_x_13463:
[----:B------:R-:W-:Y:S01]  /*53b0*/  ULEA UR6, UR27, UR45, 0x3 ;  /* 0x0000002d1b067291 */ /* 0x000fe2000f8e183f */
[----:B------:R-:W-:-:S05]  /*53c0*/  IMAD.U32 R5, RZ, RZ, UR26 ;  /* 0x0000001aff057e24 */ /* 0x000fca000f8e00ff */
[----:B------:R-:W-:-:S04]  /*53d0*/  SHF.L.U32 R5, R5, 0x1f, RZ ;  /* 0x0000001f05057819 */ /* 0x000fc800000006ff */
[----:B------:R0:W1:Y:S01]  /*53e0*/  SYNCS.PHASECHK.TRANS64.TRYWAIT P2, [UR6+0x16830], R5 ;  /* 0x01683005ff0075a7 */ /* 0x0000620008040146 */
[----:B------:R-:W-:Y:S05]  /*53f0*/  @!P0 BRA `(.L_x_13464) ;  /* 0x0000000000048947 */ /* 0x000fea0003800000 */
[----:B------:R-:W-:Y:S01]  /*5400*/  BPT.TRAP 0x1 ;  /* 0x000000040000795c */ /* 0x000fe20000300000 */
.L_x_13464:
[----:B-1----:R-:W-:Y:S05]  /*5410*/  @P2 BRA `(.L_x_13462) ;  /* 0x0000000000082947 */ /* 0x002fea0003800000 */
[----:B------:R-:W1:Y:S02]  /*5420*/  SYNCS.PHASECHK.TRANS64.TRYWAIT P2, [UR6+0x16830], R5 ;  /* 0x01683005ff0075a7 */ /* 0x000e640008040146 */
[----:B-1----:R-:W-:Y:S05]  /*5430*/  @!P2 BRA `(.L_x_13465) ;  /* 0x000000ec00c8a947 */ /* 0x002fea0003800000 */
.L_x_13462:
        /* <DEDUP_REMOVED lines=25> */
.L_x_13467:
[----:B------:R-:W-:Y:S01]  /*55d0*/  ULEA UR6, UR37, UR45, 0x3 ;  /* 0x0000002d25067291 */ /* 0x000fe2000f8e183f */
[----:B------:R-:W-:-:S05]  /*55e0*/  IMAD.U32 R5, RZ, RZ, UR36 ;  /* 0x00000024ff057e24 */ /* 0x000fca000f8e00ff */
[----:B------:R-:W-:-:S04]  /*55f0*/  SHF.L.U32 R5, R5, 0x1f, RZ ;  /* 0x0000001f05057819 */ /* 0x000fc800000006ff */
[----:B------:R0:W1:Y:S01]  /*5600*/  SYNCS.PHASECHK.TRANS64.TRYWAIT P2, [UR6+0x16850], R5 ;  /* 0x01685005ff0075a7 */ /* 0x0000620008040146 */
[----:B------:R-:W-:Y:S05]  /*5610*/  @!P0 BRA `(.L_x_13468) ;  /* 0x0000000000048947 */ /* 0x000fea0003800000 */
[----:B------:R-:W-:Y:S01]  /*5620*/  BPT.TRAP 0x1 ;  /* 0x000000040000795c */ /* 0x000fe20000300000 */
.L_x_13468:
[----:B-1----:R-:W-:Y:S05]  /*5630*/  @P2 BRA `(.L_x_13466) ;  /* 0x0000000000082947 */ /* 0x002fea0003800000 */
[----:B------:R-:W1:Y:S02]  /*5640*/  SYNCS.PHASECHK.TRANS64.TRYWAIT P2, [UR6+0x16850], R5 ;  /* 0x01685005ff0075a7 */ /* 0x000e640008040146 */
[----:B-1----:R-:W-:Y:S05]  /*5650*/  @!P2 BRA `(.L_x_13469) ;  /* 0x000000ec0058a947 */ /* 0x002fea0003800000 */
.L_x_13466:
[----:B------:R-:W-:Y:S01]  /*5660*/  UIADD3 UR6, UR45, 0x400, URZ ;  /* 0x000004002d067890 */ /* 0x000fe2000fffe03f */
[----:B------:R-:W-:Y:S01]  /*5670*/  WARPGROUP.ARRIVE ;  /* 0x00000000000079c5 */ /* 0x000fe20000000000 */
[----:B------:R-:W-:Y:S01]  /*5680*/  UMOV UR7, 0x40000040 ;  /* 0x4000004000077882 */ /* 0x000fe20000000000 */
[----:B------:R-:W-:Y:S01]  /*5690*/  PLOP3.LUT P2, PT, PT, PT, UP0, 0x80, 0x0 ;  /* 0x000000000000781c */ /* 0x000fe20003f4f008 */
[----:B------:R-:W-:Y:S01]  /*56a0*/  USHF.R.U32.HI UR6, URZ, 0x4, UR6 ;  /* 0x000000043f067899 */ /* 0x000fe20008011606 */
[----:B------:R-:W-:Y:S01]  /*56b0*/  PLOP3.LUT P3, PT, PT, PT, UP0, 0x80, 0x0 ;  /* 0x000000000000781c */ /* 0x000fe20003f6f008 */
[----:B01----:R-:W-:Y:S01]  /*56c0*/  FMUL.FTZ R5, R24, UR25 ;  /* 0x0000001918057c20 */ /* 0x003fe20008410000 */
[----:B------:R-:W-:Y:S01]  /*56d0*/  FMUL.FTZ R24, R36, UR25 ;  /* 0x0000001924187c20 */ /* 0x000fe20008410000 */
[----:B------:R-:W-:Y:S01]  /*56e0*/  ULOP3.LUT UR6, UR6, 0x3fff, URZ, 0xc0, !UPT ;  /* 0x00003fff06067892 */ /* 0x000fe2000f8ec03f */
[----:B------:R-:W-:Y:S01]  /*56f0*/  FMUL.FTZ R36, R47, UR25 ;  /* 0x000000192f247c20 */ /* 0x000fe20008410000 */
[----:B------:R-:W-:Y:S01]  /*5700*/  FMUL.FTZ R8, R26, UR25 ;  /* 0x000000191a087c20 */ /* 0x000fe20008410000 */
[----:B------:R-:W0:Y:S01]  /*5710*/  LDC R47, c[0x0][0x2f0] ;  /* 0x0000bc00ff2f7b82 */ /* 0x000e220000000800 */
        /* <DEDUP_REMOVED lines=8> */
[----:B------:R-:W-:Y:S01]  /*57a0*/  FMUL.FTZ R39, R51, UR25 ;  /* 0x0000001933277c20 */ /* 0x000fe20008410000 */
[----:B------:R-:W-:Y:S01]  /*57b0*/  HGMMA.64x64x16.F32 R88, R148, gdesc[UR4].tnspB, R88, gsb0 ;  /* 0x40e0000494587df0 */ /* 0x000fe20008000858 */
[----:B------:R-:W-:Y:S01]  /*57c0*/  UIADD3 UR6, UR10, 0x80, URZ ;  /* 0x000000800a067890 */ /* 0x000fe2000fffe03f */
[----:B------:R-:W-:Y:S01]  /*57d0*/  FMUL.FTZ R51, R57, UR25 ;  /* 0x0000001939337c20 */ /* 0x000fe20008410000 */
[----:B------:R-:W-:Y:S01]  /*57e0*/  UMOV UR7, 0x40000040 ;  /* 0x4000004000077882 */ /* 0x000fe20000000000 */
[----:B------:R-:W-:Y:S01]  /*57f0*/  IMAD.U32 R33, RZ, RZ, UR27 ;  /* 0x0000001bff217e24 */ /* 0x000fe2000f8e00ff */
[----:B------:R-:W1:Y:S01]  /*5800*/  LDC R50, c[0x0][0x288] ;  /* 0x0000a200ff327b82 */ /* 0x000e620000000800 */
        /* <DEDUP_REMOVED lines=13> */
[----:B------:R-:W-:Y:S01]  /*58e0*/  @!P1 LEA R33, R33, UR45, 0x3 ;  /* 0x0000002d21219c11 */ /* 0x000fe2000f8e18ff */
        /* <DEDUP_REMOVED lines=43> */
[----:B------:R-:W-:Y:S01]  /*5ba0*/  @!P1 PRMT R33, RZ, 0x654, R33 ;  /* 0x00000654ff219816 */ /* 0x000fe20000000021 */
[----:B------:R-:W2:Y:S08]  /*5bb0*/  MUFU.TANH R5, R5 ;  /* 0x0000000500057308 */ /* 0x000eb00000002400 */
[----:B------:R-:W3:Y:S01]  /*5bc0*/  MUFU.TANH R7, R7 ;  /* 0x0000000700077308 */ /* 0x000ee20000002400 */
[----:B------:R-:W-:-:S02]  /*5bd0*/  WARPGROUP.DEPBAR.LE gsb0, 0x0 ;  /* 0x00008000000079c5 */ /* 0x000fc40000010000 */
[----:B------:R-:W-:-:S06]  /*5be0*/  WARPGROUP.ARRIVE ;  /* 0x00000000000079c5 */ /* 0x000fcc0000000000 */
[----:B------:R-:W4:Y:S01]  /*5bf0*/  S2R R151, SR_TID.X ;  /* 0x0000000000977919 */ /* 0x000f220000002100 */
[----:B------:R-:W0:Y:S01]  /*5c00*/  MUFU.TANH R8, R8 ;  /* 0x0000000800087308 */ /* 0x000e220000002400 */
[----:B------:R-:W-:Y:S01]  /*5c10*/  HGMMA.64x64x16.F32 R88, R144, gdesc[UR4].tnspB, R88, gsb0 ;  /* 0x40e0000490587df0 */ /* 0x000fe20008000858 */
        /* <DEDUP_REMOVED lines=90> */
[----:B------:R-:W-:Y:S01]  /*61c0*/  HGMMA.64x64x16.F32 R88, R120, gdesc[UR4].tnspB, R88, gsb0 ;  /* 0x40e0000478587df0 */ /* 0x000fe20008000858 */
[----:B------:R-:W-:Y:S02]  /*61d0*/  @UP0 ULDC UR6, c[0x0][0x44c] ;  /* 0x0001130000060ab9 */ /* 0x000fe40000000800 */
[----:B------:R-:W-:Y:S02]  /*61e0*/  WARPGROUP.DEPBAR.LE gsb0, 0x0 ;  /* 0x00008000000079c5 */ /* 0x000fe40000010000 */
[----:B------:R-:W-:-:S04]  /*61f0*/  VIADD R120, R17, UR39 ;  /* 0x0000002711787c36 */ /* 0x000fc80008000000 */
[----:B------:R-:W-:Y:S01]  /*6200*/  @P2 IMAD.HI.U32 R32, R120, UR6, RZ ;  /* 0x0000000678202c27 */ /* 0x000fe2000f8e00ff */
[----:B------:R-:W-:Y:S01]  /*6210*/  @UP0 ULDC UR6, c[0x0][0x450] ;  /* 0x0001140000060ab9 */ /* 0x000fe20000000800 */
[----:B----4-:R-:W-:-:S03]  /*6220*/  ISETP.GE.U32.AND P2, PT, R151, 0x180, PT ;  /* 0x000001809700780c */ /* 0x010fc60003f46070 */
[----:B------:R-:W-:Y:S01]  /*6230*/  @P3 SHF.R.U32.HI R120, RZ, UR6, R32 ;  /* 0x00000006ff783c19 */ /* 0x000fe20008011620 */
[----:B------:R-:W-:-:S04]  /*6240*/  VIADD R32, R23, 0x9 ;  /* 0x0000000917207836 */ /* 0x000fc80000000000 */
[----:B------:R-:W4:Y:S01]  /*6250*/  SHFL.IDX PT, R86, R120, RZ, 0x1c1f ;  /* 0x001c1fff78567589 */ /* 0x000f2200000e0000 */
[----:B------:R-:W-:-:S05]  /*6260*/  SEL R32, R32, 0x9, !P2 ;  /* 0x0000000920207807 */ /* 0x000fca0005000000 */
[----:B------:R0:W-:Y:S06]  /*6270*/  BAR.ARV R32, 0x100 ;  /* 0x000400200000751d */ /* 0x0001ec0000002000 */
[----:B------:R-:W-:Y:S01]  /*6280*/  PLOP3.LUT P2, PT, PT, PT, UP1, 0x40, 0x0 ;  /* 0x000000000000781c */ /* 0x000fe20003f4e818 */
[----:B------:R0:W-:Y:S02]  /*6290*/  @!P1 SYNCS.ARRIVE.TRANS64.RED.A1T0 RZ, [R33+URZ], RZ ;  /* 0x000000ff21ff99a7 */ /* 0x0001e4000810043f */
[----:B0-----:R-:W-:-:S04]  /*62a0*/  IMAD R33, R47, UR41, R82 ;  /* 0x000000292f217c24 */ /* 0x001fc8000f8e0252 */
[----:B-1----:R-:W-:-:S04]  /*62b0*/  IMAD.IADD R33, R33, 0x1, -R50 ;  /* 0x0000000121217824 */ /* 0x002fc800078e0a32 */
[C---:B------:R-:W-:Y:S02]  /*62c0*/  VIADD R79, R33.reuse, UR24 ;  /* 0x00000018214f7c36 */ /* 0x040fe40008000000 */
[----:B------:R-:W-:Y:S02]  /*62d0*/  VIADD R81, R33, UR21 ;  /* 0x0000001521517c36 */ /* 0x000fe40008000000 */
[--C-:B----4-:R-:W-:Y:S02]  /*62e0*/  IMAD.IADD R84, R79, 0x1, R86.reuse ;  /* 0x000000014f547824 */ /* 0x110fe400078e0256 */
[----:B------:R-:W-:Y:S01]  /*62f0*/  IMAD.IADD R85, R81, 0x1, R86 ;  /* 0x0000000151557824 */ /* 0x000fe200078e0256 */
[----:B--23--:R-:W-:Y:S06]  /*6300*/  @P2 BRA `(.L_x_13470) ;  /* 0x00000000005c2947 */ /* 0x00cfec0003800000 */
        /* <DEDUP_REMOVED lines=13> */
.L_x_13472:
[----:B------:R-:W-:-:S05]  /*63e0*/  IMAD.U32 R82, RZ, RZ, UR23 ;  /* 0x00000017ff527e24 */ /* 0x000fca000f8e00ff */
[----:B------:R-:W-:-:S13]  /*63f0*/  ISETP.NE.AND P2, PT, R82, 0x1, PT ;  /* 0x000000015200780c */ /* 0x000fda0003f45270 */
[----:B------:R-:W0:Y:S02]  /*6400*/  @P2 LDC.64 R32, c[0x0][0x9e8] ;  /* 0x00027a00ff202b82 */ /* 0x000e240000000a00 */
[----:B0-----:R-:W-:-:S05]  /*6410*/  @P2 IMAD.HI.U32 R32, R87, R32, RZ ;  /* 0x0000002057202227 */ /* 0x001fca00078e00ff */
[----:B------:R-:W-:-:S07]  /*6420*/  @P2 SHF.R.U32.HI R87, RZ, R33, R32 ;  /* 0x00000021ff572219 */ /* 0x000fce0000011620 */
.L_x_13473:
[----:B------:R-:W-:Y:S05]  /*6430*/  BSYNC B0 ;  /* 0x0000000000007941 */ /* 0x000fea0003800000 */
.L_x_13471:
[----:B------:R-:W-:-:S04]  /*6440*/  IMAD R87, R87, R82, -R78 ;  /* 0x0000005257577224 */ /* 0x000fc800078e0a4e */
[----:B------:R-:W-:-:S05]  /*6450*/  IMAD R87, R16, -0x2, R87 ;  /* 0xfffffffe10577824 */ /* 0x000fca00078e0257 */
[----:B------:R-:W-:Y:S02]  /*6460*/  VIADDMNMX R84, R87, R82, R84, PT ;  /* 0x0000005257547246 */ /* 0x000fe40003800154 */
[----:B------:R-:W-:-:S07]  /*6470*/  VIMNMX R85, R85, R87, !PT ;  /* 0x0000005755557248 */ /* 0x000fce0007fe0100 */
.L_x_13470:
        /* <DEDUP_REMOVED lines=19> */
[----:B------:R-:W-:-:S02]  /*65b0*/  ISETP.GT.AND P4, PT, R85, 0x11, P2 ;  /* 0x000000115500780c */ /* 0x000fc40001784270 */
[----:B------:R-:W-:Y:S02]  /*65c0*/  FSEL R5, R10, -INF , !P6 ;  /* 0xff8000000a057808 */ /* 0x000fe40007000000 */
[----:B------:R-:W-:Y:S02]  /*65d0*/  FSEL R32, R11, -INF , !P3 ;  /* 0xff8000000b207808 */ /* 0x000fe40005800000 */
        /* <DEDUP_REMOVED lines=68> */
[----:B------:R-:W-:Y:S02]  /*6a20*/  ISETP.GT.AND P4, PT, R85, 0x71, P2 ;  /* 0x000000715500780c */ /* 0x000fe40001784270 */
[----:B------:R-:W-:-:S02]  /*6a30*/  FSEL R70, R70, -INF , !P6 ;  /* 0xff80000046467808 */ /* 0x000fc40007000000 */
[----:B------:R-:W-:Y:S02]  /*6a40*/  FSEL R71, R71, -INF , !P3 ;  /* 0xff80000047477808 */ /* 0x000fe40005800000 */
        /* <DEDUP_REMOVED lines=22> */
.L_x_13476:
[----:B------:R-:W-:-:S05]  /*6bb0*/  IMAD.U32 R84, RZ, RZ, UR23 ;  /* 0x00000017ff547e24 */ /* 0x000fca000f8e00ff */
[----:B------:R-:W-:-:S13]  /*6bc0*/  ISETP.NE.AND P3, PT, R84, 0x1, PT ;  /* 0x000000015400780c */ /* 0x000fda0003f65270 */
[----:B------:R-:W0:Y:S02]  /*6bd0*/  @P3 LDC.64 R10, c[0x0][0x9e8] ;  /* 0x00027a00ff0a3b82 */ /* 0x000e240000000a00 */
[----:B0-----:R-:W-:-:S05]  /*6be0*/  @P3 IMAD.HI.U32 R10, R83, R10, RZ ;  /* 0x0000000a530a3227 */ /* 0x001fca00078e00ff */
[----:B------:R-:W-:-:S07]  /*6bf0*/  @P3 SHF.R.U32.HI R83, RZ, R11, R10 ;  /* 0x0000000bff533219 */ /* 0x000fce000001160a */
.L_x_13477:
[----:B------:R-:W-:Y:S05]  /*6c00*/  BSYNC B0 ;  /* 0x0000000000007941 */ /* 0x000fea0003800000 */
.L_x_13475:
[----:B------:R-:W-:-:S04]  /*6c10*/  IMAD R83, R83, R84, -R78 ;  /* 0x0000005453537224 */ /* 0x000fc800078e0a4e */
[----:B------:R-:W-:-:S05]  /*6c20*/  IMAD R10, R16, -0x2, R83 ;  /* 0xfffffffe100a7824 */ /* 0x000fca00078e0253 */
[----:B------:R-:W-:Y:S02]  /*6c30*/  VIADDMNMX R79, R10, R84, R79, PT ;  /* 0x000000540a4f7246 */ /* 0x000fe4000380014f */
[----:B------:R-:W-:-:S07]  /*6c40*/  VIMNMX R33, R33, R10, !PT ;  /* 0x0000000a21217248 */ /* 0x000fce0007fe0100 */
.L_x_13474:
        /* <DEDUP_REMOVED lines=65> */
[----:B------:R-:W-:Y:S01]  /*7060*/  FSEL R35, R35, -INF , !P4 ;  /* 0xff80000023237808 */ /* 0x000fe20006000000 */
[----:B------:R-:W0:Y:S01]  /*7070*/  SHFL.BFLY PT, R10, R11, 0x2, 0x1f ;  /* 0x0c401f000b0a7f89 */ /* 0x000e2200000e0000 */
[----:B------:R-:W-:-:S04]  /*7080*/  ISETP.GT.AND P4, PT, R33, 0x30, P2 ;  /* 0x000000302100780c */ /* 0x000fc80001784270 */
[----:B------:R-:W-:-:S04]  /*7090*/  ISETP.LT.OR P4, PT, R79, 0x31, P4 ;  /* 0x000000314f00780c */ /* 0x000fc80002781670 */
[----:B------:R-:W-:Y:S02]  /*70a0*/  FSEL R38, R38, -INF , !P4 ;  /* 0xff80000026267808 */ /* 0x000fe40006000000 */
[----:B------:R-:W-:-:S04]  /*70b0*/  ISETP.GT.AND P4, PT, R33, 0x39, P2 ;  /* 0x000000392100780c */ /* 0x000fc80001784270 */
[----:B------:R-:W-:-:S04]  /*70c0*/  ISETP.LT.OR P4, PT, R79, 0x3a, P4 ;  /* 0x0000003a4f00780c */ /* 0x000fc80002781670 */
[----:B------:R-:W-:Y:S02]  /*70d0*/  FSEL R43, R43, -INF , !P4 ;  /* 0xff8000002b2b7808 */ /* 0x000fe40006000000 */
[----:B------:R-:W-:Y:S02]  /*70e0*/  ISETP.GT.AND P4, PT, R33, 0x48, P2 ;  /* 0x000000482100780c */ /* 0x000fe40001784270 */
[----:B0-----:R-:W-:Y:S02]  /*70f0*/  FMNMX.FTZ R78, R11, R10, !PT ;  /* 0x0000000a0b4e7209 */ /* 0x001fe40007810000 */
[----:B------:R-:W-:-:S03]  /*7100*/  ISETP.LT.OR P4, PT, R79, 0x49, P4 ;  /* 0x000000494f00780c */ /* 0x000fc60002781670 */
[----:B------:R-:W0:Y:S01]  /*7110*/  SHFL.BFLY PT, R83, R78, 0x1, 0x1f ;  /* 0x0c201f004e537f89 */ /* 0x000e2200000e0000 */
[----:B------:R-:W-:Y:S02]  /*7120*/  FSEL R52, R52, -INF , !P4 ;  /* 0xff80000034347808 */ /* 0x000fe40006000000 */
        /* <DEDUP_REMOVED lines=8> */
[----:B------:R-:W-:Y:S02]  /*71b0*/  ISETP.LT.OR P4, PT, R79, 0x6a, P4 ;  /* 0x0000006a4f00780c */ /* 0x000fe40002781670 */
[C---:B------:R-:W-:Y:S01]  /*71c0*/  FSETP.NEU.FTZ.AND P6, PT, R10.reuse, -INF , PT ;  /* 0xff8000000a00780b */ /* 0x040fe20003fdd000 */
[----:B------:R-:W-:Y:S01]  /*71d0*/  FMUL.FTZ R83, R10, UR22 ;  /* 0x000000160a537c20 */ /* 0x000fe20008410000 */
[----:B------:R-:W-:-:S02]  /*71e0*/  FSEL R69, R69, -INF , !P4 ;  /* 0xff80000045457808 */ /* 0x000fc40006000000 */
[----:B------:R-:W-:Y:S02]  /*71f0*/  ISETP.GT.AND P4, PT, R33, 0x78, P2 ;  /* 0x000000782100780c */ /* 0x000fe40001784270 */
[----:B------:R-:W-:Y:S02]  /*7200*/  FSEL R11, R83, RZ, P6 ;  /* 0x000000ff530b7208 */ /* 0x000fe40003000000 */
[----:B------:R-:W-:Y:S02]  /*7210*/  FSEL R83, R8, -INF , !P5 ;  /* 0xff80000008537808 */ /* 0x000fe40006800000 */
        /* <DEDUP_REMOVED lines=69> */
[----:B------:R-:W-:Y:S01]  /*7670*/  MUFU.EX2 R150, R150 ;  /* 0x0000009600967308 */ /* 0x000fe20000000800 */
[----:B------:R-:W-:Y:S02]  /*7680*/  ISETP.GT.AND P3, PT, R33, 0x58, P2 ;  /* 0x000000582100780c */ /* 0x000fe40001764270 */
[----:B------:R-:W-:Y:S02]  /*7690*/  FSEL R55, R55, -INF , !P5 ;  /* 0xff80000037377808 */ /* 0x000fe40006800000 */
[----:B------:R-:W-:Y:S02]  /*76a0*/  FMNMX.FTZ R8, R53, R8, !PT ;  /* 0x0000000835087209 */ /* 0x000fe40007810000 */
[----:B------:R-:W-:Y:S01]  /*76b0*/  ISETP.GT.AND P5, PT, R33, 0x59, P2 ;  /* 0x000000592100780c */ /* 0x000fe200017a4270 */
[----:B------:R-:W-:Y:S01]  /*76c0*/  MUFU.EX2 R5, R5 ;  /* 0x0000000500057308 */ /* 0x000fe20000000800 */
[----:B------:R-:W-:-:S02]  /*76d0*/  ISETP.LT.OR P3, PT, R79, 0x59, P3 ;  /* 0x000000594f00780c */ /* 0x000fc40001f61670 */
[----:B------:R-:W-:Y:S02]  /*76e0*/  FMNMX.FTZ R8, R55, R8, !PT ;  /* 0x0000000837087209 */ /* 0x000fe40007810000 */
[----:B------:R-:W-:Y:S02]  /*76f0*/  ISETP.LT.OR P5, PT, R79, 0x5a, P5 ;  /* 0x0000005a4f00780c */ /* 0x000fe40002fa1670 */
[----:B------:R-:W-:Y:S01]  /*7700*/  FSEL R61, R61, -INF , !P3 ;  /* 0xff8000003d3d7808 */ /* 0x000fe20005800000 */
[----:B------:R-:W-:Y:S01]  /*7710*/  MUFU.EX2 R144, R144 ;  /* 0x0000009000907308 */ /* 0x000fe20000000800 */
[----:B------:R-:W-:Y:S02]  /*7720*/  FMNMX.FTZ R8, R57, R8, !PT ;  /* 0x0000000839087209 */ /* 0x000fe40007810000 */
[----:B------:R-:W-:Y:S02]  /*7730*/  ISETP.GT.AND P3, PT, R33, 0x61, P2 ;  /* 0x000000612100780c */ /* 0x000fe40001764270 */
[----:B------:R-:W-:-:S02]  /*7740*/  FSEL R63, R63, -INF , !P5 ;  /* 0xff8000003f3f7808 */ /* 0x000fc40006800000 */
[----:B------:R-:W-:Y:S01]  /*7750*/  FMNMX.FTZ R8, R61, R8, !PT ;  /* 0x000000083d087209 */ /* 0x000fe20007810000 */
[----:B------:R-:W-:Y:S01]  /*7760*/  MUFU.EX2 R15, R15 ;  /* 0x0000000f000f7308 */ /* 0x000fe20000000800 */
[----:B------:R-:W-:Y:S02]  /*7770*/  ISETP.GT.AND P5, PT, R33, 0x68, P2 ;  /* 0x000000682100780c */ /* 0x000fe400017a4270 */
[----:B------:R-:W-:Y:S02]  /*7780*/  ISETP.LT.OR P3, PT, R79, 0x62, P3 ;  /* 0x000000624f00780c */ /* 0x000fe40001f61670 */
[----:B------:R-:W-:Y:S02]  /*7790*/  FMNMX.FTZ R85, R63, R8, !PT ;  /* 0x000000083f557209 */ /* 0x000fe40007810000 */
[----:B------:R-:W-:Y:S01]  /*77a0*/  FSEL R65, R65, -INF , !P3 ;  /* 0xff80000041417808 */ /* 0x000fe20005800000 */
[----:B------:R-:W-:Y:S01]  /*77b0*/  MUFU.EX2 R146, R146 ;  /* 0x0000009200927308 */ /* 0x000fe20000000800 */
[----:B------:R-:W-:-:S02]  /*77c0*/  ISETP.LT.OR P5, PT, R79, 0x69, P5 ;  /* 0x000000694f00780c */ /* 0x000fc40002fa1670 */
[----:B------:R-:W-:Y:S02]  /*77d0*/  FMNMX.FTZ R8, R64, R85, !PT ;  /* 0x0000005540087209 */ /* 0x000fe40007810000 */
[----:B------:R-:W-:Y:S02]  /*77e0*/  ISETP.GT.AND P3, PT, R33, 0x70, P2 ;  /* 0x000000702100780c */ /* 0x000fe40001764270 */
[----:B------:R-:W-:Y:S01]  /*77f0*/  FSEL R67, R67, -INF , !P5 ;  /* 0xff80000043437808 */ /* 0x000fe20006800000 */
[----:B------:R-:W-:Y:S01]  /*7800*/  MUFU.EX2 R25, R25 ;  /* 0x0000001900197308 */ /* 0x000fe20000000800 */
[----:B------:R-:W-:Y:S02]  /*7810*/  FMNMX.FTZ R8, R65, R8, !PT ;  /* 0x0000000841087209 */ /* 0x000fe40007810000 */
[----:B------:R-:W-:Y:S02]  /*7820*/  ISETP.GT.AND P5, PT, R33, 0x71, P2 ;  /* 0x000000712100780c */ /* 0x000fe400017a4270 */
[----:B------:R-:W-:-:S02]  /*7830*/  ISETP.LT.OR P3, PT, R79, 0x71, P3 ;  /* 0x000000714f00780c */ /* 0x000fc40001f61670 */
[----:B------:R-:W-:Y:S01]  /*7840*/  FMNMX.FTZ R8, R67, R8, !PT ;  /* 0x0000000843087209 */ /* 0x000fe20007810000 */
[----:B------:R-:W-:Y:S01]  /*7850*/  MUFU.EX2 R140, R140 ;  /* 0x0000008c008c7308 */ /* 0x000fe20000000800 */
[----:B------:R-:W-:Y:S02]  /*7860*/  ISETP.LT.OR P5, PT, R79, 0x72, P5 ;  /* 0x000000724f00780c */ /* 0x000fe40002fa1670 */
[----:B------:R-:W-:Y:S02]  /*7870*/  FSEL R14, R73, -INF , !P3 ;  /* 0xff800000490e7808 */ /* 0x000fe40005800000 */
[----:B------:R-:W-:Y:S02]  /*7880*/  FMNMX.FTZ R51, R69, R8, !PT ;  /* 0x0000000845337209 */ /* 0x000fe40007810000 */
[----:B------:R-:W-:Y:S01]  /*7890*/  ISETP.GT.AND P2, PT, R33, 0x79, P2 ;  /* 0x000000792100780c */ /* 0x000fe20001744270 */
[----:B------:R-:W-:Y:S01]  /*78a0*/  MUFU.EX2 R29, R29 ;  /* 0x0000001d001d7308 */ /* 0x000fe20000000800 */
[----:B------:R-:W-:-:S02]  /*78b0*/  ISETP.LT.OR P4, PT, R79, 0x79, P4 ;  /* 0x000000794f00780c */ /* 0x000fc40002781670 */
[----:B------:R-:W-:Y:S01]  /*78c0*/  FSEL R24, R75, -INF , !P5 ;  /* 0xff8000004b187808 */ /* 0x000fe20006800000 */
[----:B------:R-:W-:Y:S01]  /*78d0*/  FFMA.FTZ R75, R68, UR22, -R11 ;  /* 0x00000016444b7c23 */ /* 0x000fe2000801080b */
[----:B------:R-:W-:Y:S02]  /*78e0*/  FMNMX.FTZ R51, R14, R51, !PT ;  /* 0x000000330e337209 */ /* 0x000fe40007810000 */
[----:B------:R-:W-:Y:S01]  /*78f0*/  ISETP.LT.OR P2, PT, R79, 0x7a, P2 ;  /* 0x0000007a4f00780c */ /* 0x000fe20001741670 */
[----:B------:R0:W-:Y:S01]  /*7900*/  MUFU.EX2 R33, R28 ;  /* 0x0000001c00217308 */ /* 0x0001e20000000800 */
[----:B------:R-:W-:Y:S02]  /*7910*/  FSEL R76, R76, -INF , !P4 ;  /* 0xff8000004c4c7808 */ /* 0x000fe40006000000 */
[----:B------:R-:W-:-:S04]  /*7920*/  FMNMX.FTZ R73, R24, R51, !PT ;  /* 0x0000003318497209 */ /* 0x000fc80007810000 */
[----:B------:R-:W-:Y:S01]  /*7930*/  FMNMX.FTZ R73, R76, R73, !PT ;  /* 0x000000494c497209 */ /* 0x000fe20007810000 */
[----:B------:R-:W-:Y:S01]  /*7940*/  MUFU.EX2 R142, R142 ;  /* 0x0000008e008e7308 */ /* 0x000fe20000000800 */
[----:B0-----:R-:W-:-:S04]  /*7950*/  FSEL R28, R77, -INF , !P2 ;  /* 0xff8000004d1c7808 */ /* 0x001fc80005000000 */
[----:B------:R-:W-:Y:S01]  /*7960*/  FMNMX.FTZ R8, R28, R73, !PT ;  /* 0x000000491c087209 */ /* 0x000fe20007810000 */
[--C-:B------:R-:W-:Y:S02]  /*7970*/  FFMA.FTZ R73, R62, UR22, -R11.reuse ;  /* 0x000000163e497c23 */ /* 0x100fe4000801080b */
[----:B------:R-:W-:Y:S02]  /*7980*/  MUFU.EX2 R37, R37 ;  /* 0x0000002500257308 */ /* 0x000fe40000000800 */
[----:B------:R-:W0:Y:S06]  /*7990*/  SHFL.BFLY PT, R77, R8, 0x2, 0x1f ;  /* 0x0c401f00084d7f89 */ /* 0x000e2c00000e0000 */
[----:B------:R-:W-:Y:S08]  /*79a0*/  MUFU.EX2 R136, R136 ;  /* 0x0000008800887308 */ /* 0x000ff00000000800 */
[----:B------:R-:W-:Y:S08]  /*79b0*/  MUFU.EX2 R41, R41 ;  /* 0x0000002900297308 */ /* 0x000ff00000000800 */
[----:B------:R-:W-:Y:S01]  /*79c0*/  MUFU.EX2 R138, R138 ;  /* 0x0000008a008a7308 */ /* 0x000fe20000000800 */
[----:B0-----:R-:W-:Y:S01]  /*79d0*/  FMNMX.FTZ R32, R8, R77, !PT ;  /* 0x0000004d08207209 */ /* 0x001fe20007810000 */
[----:B------:R-:W-:Y:S01]  /*79e0*/  FFMA.FTZ R77, R81, UR22, -R11 ;  /* 0x00000016514d7c23 */ /* 0x000fe2000801080b */
[----:B------:R-:W-:-:S03]  /*79f0*/  FSEL R81, R10, RZ, P6 ;  /* 0x000000ff0a517208 */ /* 0x000fc60003000000 */
[----:B------:R-:W0:Y:S02]  /*7a00*/  SHFL.BFLY PT, R79, R32, 0x1, 0x1f ;  /* 0x0c201f00204f7f89 */ /* 0x000e2400000e0000 */
[----:B------:R-:W-:Y:S01]  /*7a10*/  MUFU.EX2 R45, R45 ;  /* 0x0000002d002d7308 */ /* 0x000fe20000000800 */
[----:B------:R-:W-:-:S04]  /*7a20*/  FADD.FTZ R81, -R81, R4 ;  /* 0x0000000451517221 */ /* 0x000fc80000010100 */
[----:B------:R-:W-:-:S03]  /*7a30*/  FMUL.FTZ R11, R81, UR22 ;  /* 0x00000016510b7c20 */ /* 0x000fc60008410000 */
[----:B------:R-:W-:Y:S08]  /*7a40*/  MUFU.EX2 R132, R132 ;  /* 0x0000008400847308 */ /* 0x000ff00000000800 */
[----:B------:R-:W1:Y:S01]  /*7a50*/  MUFU.EX2 R11, R11 ;  /* 0x0000000b000b7308 */ /* 0x000e620000000800 */
[----:B0-----:R-:W-:-:S07]  /*7a60*/  FMNMX.FTZ R8, R32, R79, !PT ;  /* 0x0000004f20087209 */ /* 0x001fce0007810000 */
[----:B------:R-:W-:Y:S01]  /*7a70*/  MUFU.EX2 R134, R134 ;  /* 0x0000008600867308 */ /* 0x000fe20000000800 */
[C---:B------:R-:W-:Y:S01]  /*7a80*/  FSETP.NEU.FTZ.AND P2, PT, R8.reuse, -INF , PT ;  /* 0xff8000000800780b */ /* 0x040fe20003f5d000 */
[----:B------:R-:W-:-:S06]  /*7a90*/  FMUL.FTZ R40, R8, UR22 ;  /* 0x0000001608287c20 */ /* 0x000fcc0008410000 */
[----:B------:R-:W-:Y:S01]  /*7aa0*/  MUFU.EX2 R51, R56 ;  /* 0x0000003800337308 */ /* 0x000fe20000000800 */
[----:B------:R-:W-:Y:S01]  /*7ab0*/  FSEL R40, R40, RZ, P2 ;  /* 0x000000ff28287208 */ /* 0x000fe20001000000 */
[-C--:B-1----:R-:W-:Y:S01]  /*7ac0*/  FMUL.FTZ R88, R88, R11.reuse ;  /* 0x0000000b58587220 */ /* 0x082fe20000410000 */
[-C--:B------:R-:W-:Y:S01]  /*7ad0*/  FMUL.FTZ R89, R89, R11.reuse ;  /* 0x0000000b59597220 */ /* 0x080fe20000410000 */
[-C--:B------:R-:W-:Y:S01]  /*7ae0*/  FMUL.FTZ R92, R92, R11.reuse ;  /* 0x0000000b5c5c7220 */ /* 0x080fe20000410000 */
[----:B------:R-:W-:Y:S01]  /*7af0*/  FMUL.FTZ R93, R93, R11 ;  /* 0x0000000b5d5d7220 */ /* 0x000fe20000410000 */
[----:B------:R-:W-:Y:S01]  /*7b00*/  FFMA.FTZ R32, R36, UR22, -R40 ;  /* 0x0000001624207c23 */ /* 0x000fe20008010828 */
[----:B------:R-:W-:Y:S01]  /*7b10*/  FFMA.FTZ R36, R11, R3, R148 ;  /* 0x000000030b247223 */ /* 0x000fe20000010094 */
[--C-:B------:R-:W-:Y:S01]  /*7b20*/  FFMA.FTZ R149, R9, UR22, -R40.reuse ;  /* 0x0000001609957c23 */ /* 0x100fe20008010828 */
[--C-:B------:R-:W-:Y:S01]  /*7b30*/  FFMA.FTZ R4, R83, UR22, -R40.reuse ;  /* 0x0000001653047c23 */ /* 0x100fe20008010828 */
[----:B------:R-:W-:Y:S01]  /*7b40*/  FFMA.FTZ R151, R12, UR22, -R40 ;  /* 0x000000160c977c23 */ /* 0x000fe20008010828 */
[----:B------:R-:W-:Y:S01]  /*7b50*/  FADD.FTZ R3, R7, R36 ;  /* 0x0000002407037221 */ /* 0x000fe20000010000 */
[--C-:B------:R-:W-:Y:S01]  /*7b60*/  FFMA.FTZ R12, R13, UR22, -R40.reuse ;  /* 0x000000160d0c7c23 */ /* 0x100fe20008010828 */
[--C-:B------:R-:W-:Y:S01]  /*7b70*/  FFMA.FTZ R145, R20, UR22, -R40.reuse ;  /* 0x0000001614917c23 */ /* 0x100fe20008010828 */
[----:B------:R-:W-:Y:S01]  /*7b80*/  MUFU.EX2 R149, R149 ;  /* 0x0000009500957308 */ /* 0x000fe20000000800 */
[----:B------:R-:W-:Y:S01]  /*7b90*/  FADD.FTZ R36, R150, R3 ;  /* 0x0000000396247221 */ /* 0x000fe20000010000 */
[----:B------:R-:W-:Y:S01]  /*7ba0*/  FSEL R3, R8, RZ, P2 ;  /* 0x000000ff08037208 */ /* 0x000fe20001000000 */
[--C-:B------:R-:W-:Y:S01]  /*7bb0*/  FFMA.FTZ R137, R38, UR22, -R40.reuse ;  /* 0x0000001626897c23 */ /* 0x100fe20008010828 */
[----:B------:R-:W-:Y:S01]  /*7bc0*/  FFMA.FTZ R20, R21, UR22, -R40 ;  /* 0x0000001615147c23 */ /* 0x000fe20008010828 */
[----:B------:R-:W-:Y:S01]  /*7bd0*/  FADD.FTZ R9, R5, R36 ;  /* 0x0000002405097221 */ /* 0x000fe20000010000 */
[----:B------:R-:W-:Y:S01]  /*7be0*/  FFMA.FTZ R147, R26, UR22, -R40 ;  /* 0x000000161a937c23 */ /* 0x000fe20008010828 */
[----:B------:R-:W-:Y:S01]  /*7bf0*/  FADD.FTZ R3, -R3, R6 ;  /* 0x0000000603037221 */ /* 0x000fe20000010100 */
[----:B------:R-:W-:Y:S01]  /*7c00*/  MUFU.EX2 R4, R4 ;  /* 0x0000000400047308 */ /* 0x000fe20000000800 */
[----:B------:R-:W-:Y:S01]  /*7c10*/  FADD.FTZ R36, R144, R9 ;  /* 0x0000000990247221 */ /* 0x000fe20000010000 */
        /* <DEDUP_REMOVED lines=8> */
[----:B------:R-:W-:-:S02]  /*7ca0*/  IMAD.U32 R21, RZ, RZ, UR37 ;  /* 0x00000025ff157e24 */ /* 0x000fc4000f8e00ff */
[--C-:B------:R-:W-:Y:S01]  /*7cb0*/  FFMA.FTZ R143, R35, UR22, -R40.reuse ;  /* 0x00000016238f7c23 */ /* 0x100fe20008010828 */
[----:B------:R-:W-:Y:S01]  /*7cc0*/  FFMA.FTZ R34, R39, UR22, -R40 ;  /* 0x0000001627227c23 */ /* 0x000fe20008010828 */
[----:B------:R-:W-:Y:S01]  /*7cd0*/  FADD.FTZ R13, R25, R36 ;  /* 0x00000024190d7221 */ /* 0x000fe20000010000 */
[--C-:B------:R-:W-:Y:S01]  /*7ce0*/  FFMA.FTZ R43, R43, UR22, -R40.reuse ;  /* 0x000000162b2b7c23 */ /* 0x100fe20008010828 */
[----:B------:R-:W-:Y:S01]  /*7cf0*/  @!P1 LEA R21, R21, UR45, 0x3 ;  /* 0x0000002d15159c11 */ /* 0x000fe2000f8e18ff */
[----:B------:R0:W1:Y:S01]  /*7d00*/  MUFU.EX2 R9, R3 ;  /* 0x0000000300097308 */ /* 0x0000620000000800 */
[----:B------:R-:W-:Y:S01]  /*7d10*/  FADD.FTZ R36, R140, R13 ;  /* 0x0000000d8c247221 */ /* 0x000fe20000010000 */
[--C-:B------:R-:W-:Y:S01]  /*7d20*/  FFMA.FTZ R133, R48, UR22, -R40.reuse ;  /* 0x0000001630857c23 */ /* 0x100fe20008010828 */
[----:B------:R-:W-:Y:S01]  /*7d30*/  FFMA.FTZ R135, R52, UR22, -R40 ;  /* 0x0000001634877c23 */ /* 0x000fe20008010828 */
[----:B------:R-:W-:Y:S02]  /*7d40*/  @!P1 VIADD R21, R21, 0x16860 ;  /* 0x0001686015159836 */ /* 0x000fe40000000000 */
[----:B------:R-:W-:Y:S01]  /*7d50*/  FADD.FTZ R13, R29, R36 ;  /* 0x000000241d0d7221 */ /* 0x000fe20000010000 */
[--C-:B------:R-:W-:Y:S01]  /*7d60*/  FFMA.FTZ R36, R49, UR22, -R40.reuse ;  /* 0x0000001631247c23 */ /* 0x100fe20008010828 */
[--C-:B------:R-:W-:Y:S01]  /*7d70*/  FFMA.FTZ R129, R55, UR22, -R40.reuse ;  /* 0x0000001637817c23 */ /* 0x100fe20008010828 */
[----:B------:R-:W2:Y:S01]  /*7d80*/  MUFU.EX2 R12, R12 ;  /* 0x0000000c000c7308 */ /* 0x000ea20000000800 */
[----:B------:R-:W-:Y:S01]  /*7d90*/  FADD.FTZ R38, R142, R13 ;  /* 0x0000000d8e267221 */ /* 0x000fe20000010000 */
[----:B------:R-:W-:Y:S01]  /*7da0*/  @!P1 PRMT R21, RZ, 0x654, R21 ;  /* 0x00000654ff159816 */ /* 0x000fe20000000015 */
[--C-:B------:R-:W-:Y:S01]  /*7db0*/  FFMA.FTZ R57, R57, UR22, -R40.reuse ;  /* 0x0000001639397c23 */ /* 0x100fe20008010828 */
[----:B------:R-:W-:Y:S01]  /*7dc0*/  FFMA.FTZ R131, R61, UR22, -R40 ;  /* 0x000000163d837c23 */ /* 0x000fe20008010828 */
[----:B0-----:R-:W-:Y:S01]  /*7dd0*/  FADD.FTZ R3, R37, R38 ;  /* 0x0000002625037221 */ /* 0x001fe20000010000 */
[----:B------:R0:W-:Y:S01]  /*7de0*/  @!P1 SYNCS.ARRIVE.TRANS64.RED.A1T0 RZ, [R21+URZ], RZ ;  /* 0x000000ff15ff99a7 */ /* 0x0001e2000810043f */
[----:B------:R-:W-:Y:S01]  /*7df0*/  FFMA.FTZ R125, R64, UR22, -R40 ;  /* 0x00000016407d7c23 */ /* 0x000fe20008010828 */
[----:B------:R-:W3:Y:S01]  /*7e00*/  MUFU.EX2 R145, R145 ;  /* 0x0000009100917308 */ /* 0x000ee20000000800 */
[----:B-1----:R-:W-:Y:S01]  /*7e10*/  FFMA.FTZ R38, R9, R2, R4 ;  /* 0x0000000209267223 */ /* 0x002fe20000010004 */
[----:B------:R-:W-:Y:S01]  /*7e20*/  FADD.FTZ R42, R136, R3 ;  /* 0x00000003882a7221 */ /* 0x000fe20000010000 */
[--C-:B------:R-:W-:Y:S01]  /*7e30*/  FFMA.FTZ R2, R53, UR22, -R40.reuse ;  /* 0x0000001635027c23 */ /* 0x100fe20008010828 */
[----:B------:R-:W-:Y:S01]  /*7e40*/  FFMA.FTZ R65, R65, UR22, -R40 ;  /* 0x0000001641417c23 */ /* 0x000fe20008010828 */
[----:B------:R-:W-:Y:S01]  /*7e50*/  FADD.FTZ R38, R149, R38 ;  /* 0x0000002695267221 */ /* 0x000fe20000010000 */
[----:B------:R-:W-:Y:S01]  /*7e60*/  FADD.FTZ R13, R41, R42 ;  /* 0x0000002a290d7221 */ /* 0x000fe20000010000 */
[----:B------:R-:W-:Y:S01]  /*7e70*/  FFMA.FTZ R67, R67, UR22, -R40 ;  /* 0x0000001643437c23 */ /* 0x000fe20008010828 */
[----:B------:R-:W1:Y:S01]  /*7e80*/  MUFU.EX2 R20, R20 ;  /* 0x0000001400147308 */ /* 0x000e620000000800 */
[----:B------:R-:W-:Y:S01]  /*7e90*/  FADD.FTZ R3, R151, R38 ;  /* 0x0000002697037221 */ /* 0x000fe20000010000 */
[----:B------:R-:W-:Y:S01]  /*7ea0*/  FADD.FTZ R38, R138, R13 ;  /* 0x0000000d8a267221 */ /* 0x000fe20000010000 */
[--C-:B------:R-:W-:Y:S01]  /*7eb0*/  FFMA.FTZ R69, R69, UR22, -R40.reuse ;  /* 0x0000001645457c23 */ /* 0x100fe20008010828 */
[----:B------:R-:W-:Y:S01]  /*7ec0*/  FFMA.FTZ R24, R24, UR22, -R40 ;  /* 0x0000001618187c23 */ /* 0x000fe20008010828 */
[----:B--2---:R-:W-:Y:S01]  /*7ed0*/  FADD.FTZ R42, R12, R3 ;  /* 0x000000030c2a7221 */ /* 0x004fe20000010000 */
[----:B------:R-:W-:Y:S01]  /*7ee0*/  FADD.FTZ R13, R45, R38 ;  /* 0x000000262d0d7221 */ /* 0x000fe20000010000 */
[----:B------:R-:W-:Y:S01]  /*7ef0*/  FFMA.FTZ R38, R63, UR22, -R40 ;  /* 0x000000163f267c23 */ /* 0x000fe20008010828 */
[----:B------:R-:W2:Y:S01]  /*7f00*/  MUFU.EX2 R147, R147 ;  /* 0x0000009300937308 */ /* 0x000ea20000000800 */
[----:B---3--:R-:W-:Y:S01]  /*7f10*/  FADD.FTZ R3, R145, R42 ;  /* 0x0000002a91037221 */ /* 0x008fe20000010000 */
[----:B------:R-:W-:Y:S01]  /*7f20*/  FADD.FTZ R44, R132, R13 ;  /* 0x0000000d842c7221 */ /* 0x000fe20000010000 */
[--C-:B------:R-:W-:Y:S01]  /*7f30*/  FFMA.FTZ R76, R76, UR22, -R40.reuse ;  /* 0x000000164c4c7c23 */ /* 0x100fe20008010828 */
[----:B------:R-:W-:Y:S01]  /*7f40*/  FFMA.FTZ R28, R28, UR22, -R40 ;  /* 0x000000161c1c7c23 */ /* 0x000fe20008010828 */
[----:B------:R-:W-:Y:S01]  /*7f50*/  F2FP.F16.F32.PACK_AB R150, R5, R150 ;  /* 0x000000960596723e */ /* 0x000fe200000000ff */
[----:B------:R-:W-:Y:S01]  /*7f60*/  FADD.FTZ R13, R33, R44 ;  /* 0x0000002c210d7221 */ /* 0x000fe20000010000 */
[----:B------:R-:W-:Y:S01]  /*7f70*/  ISETP.GT.AND P2, PT, R0, UR28, PT ;  /* 0x0000001c00007c0c */ /* 0x000fe2000bf44270 */
[----:B------:R-:W3:Y:S01]  /*7f80*/  MUFU.EX2 R26, R26 ;  /* 0x0000001a001a7308 */ /* 0x000ee20000000800 */
[----:B-1----:R-:W-:Y:S01]  /*7f90*/  FADD.FTZ R42, R20, R3 ;  /* 0x00000003142a7221 */ /* 0x002fe20000010000 */
[----:B------:R-:W-:Y:S01]  /*7fa0*/  FADD.FTZ R44, R134, R13 ;  /* 0x0000000d862c7221 */ /* 0x000fe20000010000 */
[----:B------:R-:W-:Y:S01]  /*7fb0*/  FFMA.FTZ R13, R14, UR22, -R40 ;  /* 0x000000160e0d7c23 */ /* 0x000fe20008010828 */
[----:B------:R-:W-:Y:S01]  /*7fc0*/  UMOV UR37, UR27 ;  /* 0x0000001b00257c82 */ /* 0x000fe20008000000 */
[----:B------:R-:W-:Y:S01]  /*7fd0*/  F2FP.F16.F32.PACK_AB R149, R149, R4 ;  /* 0x000000049595723e */ /* 0x000fe200000000ff */
[----:B0-----:R-:W-:Y:S01]  /*7fe0*/  FADD.FTZ R21, R51, R44 ;  /* 0x0000002c33157221 */ /* 0x001fe20000010000 */
[----:B------:R-:W-:Y:S01]  /*7ff0*/  F2FP.F16.F32.PACK_AB R148, R7, R148 ;  /* 0x000000940794723e */ /* 0x000fe200000000ff */
[----:B------:R-:W0:Y:S01]  /*8000*/  MUFU.EX2 R141, R141 ;  /* 0x0000008d008d7308 */ /* 0x000e220000000800 */
[----:B--2---:R-:W-:Y:S01]  /*8010*/  FADD.FTZ R3, R147, R42 ;  /* 0x0000002a93037221 */ /* 0x004fe20000010000 */
[----:B------:R-:W-:Y:S01]  /*8020*/  F2FP.F16.F32.PACK_AB R144, R15, R144 ;  /* 0x000000900f90723e */ /* 0x000fe200000000ff */
[-C--:B------:R-:W-:Y:S01]  /*8030*/  FMUL.FTZ R96, R96, R11.reuse ;  /* 0x0000000b60607220 */ /* 0x080fe20000410000 */
        /* <DEDUP_REMOVED lines=12> */
[----:B------:R-:W2:Y:S01]  /*8100*/  MUFU.EX2 R128, R128 ;  /* 0x0000008000807308 */ /* 0x000ea20000000800 */
[----:B0-----:R-:W-:Y:S01]  /*8110*/  FADD.FTZ R3, R141, R42 ;  /* 0x0000002a8d037221 */ /* 0x001fe20000010000 */
[----:B------:R-:W-:Y:S01]  /*8120*/  F2FP.F16.F32.PACK_AB R132, R33, R132 ;  /* 0x000000842184723e */ /* 0x000fe200000000ff */
[-C--:B------:R-:W-:Y:S01]  /*8130*/  FMUL.FTZ R108, R108, R11.reuse ;  /* 0x0000000b6c6c7220 */ /* 0x080fe20000410000 */
[----:B------:R-:W-:Y:S01]  /*8140*/  F2FP.F16.F32.PACK_AB R134, R51, R134 ;  /* 0x000000863386723e */ /* 0x000fe200000000ff */
[-C--:B------:R-:W-:Y:S01]  /*8150*/  FMUL.FTZ R109, R109, R11.reuse ;  /* 0x0000000b6d6d7220 */ /* 0x080fe20000410000 */
[-C--:B------:R-:W-:Y:S01]  /*8160*/  FMUL.FTZ R112, R112, R11.reuse ;  /* 0x0000000b70707220 */ /* 0x080fe20000410000 */
[-C--:B------:R-:W-:Y:S01]  /*8170*/  FMUL.FTZ R113, R113, R11.reuse ;  /* 0x0000000b71717220 */ /* 0x080fe20000410000 */
[----:B------:R-:W0:Y:S01]  /*8180*/  MUFU.EX2 R143, R143 ;  /* 0x0000008f008f7308 */ /* 0x000e220000000800 */
[----:B-1----:R-:W-:Y:S01]  /*8190*/  FADD.FTZ R40, R30, R3 ;  /* 0x000000031e287221 */ /* 0x002fe20000010000 */
[-C--:B------:R-:W-:Y:S01]  /*81a0*/  FMUL.FTZ R116, R116, R11.reuse ;  /* 0x0000000b74747220 */ /* 0x080fe20000410000 */
[----:B------:R-:W-:Y:S01]  /*81b0*/  FMUL.FTZ R117, R117, R11 ;  /* 0x0000000b75757220 */ /* 0x000fe20000410000 */
[----:B------:R-:W-:Y:S01]  /*81c0*/  F2FP.F16.F32.PACK_AB R151, R12, R151 ;  /* 0x000000970c97723e */ /* 0x000fe200000000ff */
[----:B------:R-:W-:Y:S01]  /*81d0*/  VIADD R0, R0, 0xffffffff ;  /* 0xffffffff00007836 */ /* 0x000fe20000000000 */
[----:B------:R-:W-:Y:S01]  /*81e0*/  F2FP.F16.F32.PACK_AB R145, R20, R145 ;  /* 0x000000911491723e */ /* 0x000fe200000000ff */
[----:B------:R-:W-:Y:S01]  /*81f0*/  FMUL.FTZ R90, R90, R9 ;  /* 0x000000095a5a7220 */ /* 0x000fe20000410000 */
[----:B------:R-:W1:Y:S01]  /*8200*/  MUFU.EX2 R59, R59 ;  /* 0x0000003b003b7308 */ /* 0x000e620000000800 */
[----:B--2---:R-:W-:Y:S01]  /*8210*/  FADD.FTZ R42, R128, R21 ;  /* 0x00000015802a7221 */ /* 0x004fe20000010000 */
[----:B------:R-:W-:Y:S01]  /*8220*/  F2FP.F16.F32.PACK_AB R147, R26, R147 ;  /* 0x000000931a93723e */ /* 0x000fe200000000ff */
[----:B------:R-:W-:Y:S01]  /*8230*/  FMUL.FTZ R91, R91, R9 ;  /* 0x000000095b5b7220 */ /* 0x000fe20000410000 */
[----:B------:R-:W-:Y:S01]  /*8240*/  F2FP.F16.F32.PACK_AB R141, R30, R141 ;  /* 0x0000008d1e8d723e */ /* 0x000fe200000000ff */
        /* <DEDUP_REMOVED lines=102> */
.L_x_13461:
        /* <DEDUP_REMOVED lines=25> */
.L_x_13480:
[----:B------:R-:W-:-:S13]  /*8a40*/  ISETP.NE.AND P2, PT, R10, 0x1, PT ;  /* 0x000000010a00780c */ /* 0x000fda0003f45270 */
[----:B------:R-:W0:Y:S02]  /*8a50*/  @P2 LDC.64 R8, c[0x0][0x9e8] ;  /* 0x00027a00ff082b82 */ /* 0x000e240000000a00 */
[----:B0-----:R-:W-:-:S05]  /*8a60*/  @P2 IMAD.HI.U32 R8, R5, R8, RZ ;  /* 0x0000000805082227 */ /* 0x001fca00078e00ff */
[----:B------:R-:W-:-:S07]  /*8a70*/  @P2 SHF.R.U32.HI R5, RZ, R9, R8 ;  /* 0x00000009ff052219 */ /* 0x000fce0000011608 */
.L_x_13481:
[----:B------:R-:W-:-:S05]  /*8a80*/  IMAD R8, R5, R10, RZ ;  /* 0x0000000a05087224 */ /* 0x000fca00078e02ff */
[----:B------:R-:W-:-:S07]  /*8a90*/  VIMNMX R7, R7, R8, !PT ;  /* 0x0000000807077248 */ /* 0x000fce0007fe0100 */
.L_x_13479:
        /* <DEDUP_REMOVED lines=13> */
.L_x_13491:
        /* <DEDUP_REMOVED lines=9> */
.L_x_13484:
[----:B------:R-:W-:Y:S01]  /*8c00*/  ULEA UR6, UR37, UR45, 0x3 ;  /* 0x0000002d25067291 */ /* 0x000fe2000f8e183f */
[----:B------:R-:W-:-:S05]  /*8c10*/  IMAD.U32 R4, RZ, RZ, UR36 ;  /* 0x00000024ff047e24 */ /* 0x000fca000f8e00ff */
[----:B------:R-:W-:-:S04]  /*8c20*/  SHF.L.U32 R4, R4, 0x1f, RZ ;  /* 0x0000001f04047819 */ /* 0x000fc800000006ff */
[----:B------:R0:W1:Y:S01]  /*8c30*/  SYNCS.PHASECHK.TRANS64.TRYWAIT P3, [UR6+0x16830], R4 ;  /* 0x01683004ff0075a7 */ /* 0x0000620008060146 */
[----:B------:R-:W-:Y:S05]  /*8c40*/  @!P0 BRA `(.L_x_13485) ;  /* 0x0000000000048947 */ /* 0x000fea0003800000 */
[----:B------:R-:W-:Y:S01]  /*8c50*/  BPT.TRAP 0x1 ;  /* 0x000000040000795c */ /* 0x000fe20000300000 */
.L_x_13485:
[----:B-1----:R-:W-:Y:S05]  /*8c60*/  @P3 BRA `(.L_x_13483) ;  /* 0x0000000000083947 */ /* 0x002fea0003800000 */
[----:B------:R-:W1:Y:S02]  /*8c70*/  SYNCS.PHASECHK.TRANS64.TRYWAIT P3, [UR6+0x16830], R4 ;  /* 0x01683004ff0075a7 */ /* 0x000e640008060146 */
[----:B-1----:R-:W-:Y:S05]  /*8c80*/  @!P3 BRA `(.L_x_13486) ;  /* 0x000000b400e4b947 */ /* 0x002fea0003800000 */
.L_x_13483:
        /* <DEDUP_REMOVED lines=25> */
.L_x_13488:
[----:B------:R-:W-:Y:S01]  /*8e20*/  ULEA UR6, UR24, UR45, 0x3 ;  /* 0x0000002d18067291 */ /* 0x000fe2000f8e183f */
[----:B------:R-:W-:-:S05]  /*8e30*/  IMAD.U32 R4, RZ, RZ, UR25 ;  /* 0x00000019ff047e24 */ /* 0x000fca000f8e00ff */
[----:B------:R-:W-:-:S04]  /*8e40*/  SHF.L.U32 R4, R4, 0x1f, RZ ;  /* 0x0000001f04047819 */ /* 0x000fc800000006ff */
[----:B------:R0:W1:Y:S01]  /*8e50*/  SYNCS.PHASECHK.TRANS64.TRYWAIT P2, [UR6+0x16850], R4 ;  /* 0x01685004ff0075a7 */ /* 0x0000620008040146 */
[----:B------:R-:W-:Y:S05]  /*8e60*/  @!P0 BRA `(.L_x_13489) ;  /* 0x0000000000048947 */ /* 0x000fea0003800000 */
[----:B------:R-:W-:Y:S01]  /*8e70*/  BPT.TRAP 0x1 ;  /* 0x000000040000795c */ /* 0x000fe20000300000 */
.L_x_13489:
[----:B-1----:R-:W-:Y:S05]  /*8e80*/  @P2 BRA `(.L_x_13487) ;  /* 0x0000000000082947 */ /* 0x002fea0003800000 */
[----:B------:R-:W1:Y:S02]  /*8e90*/  SYNCS.PHASECHK.TRANS64.TRYWAIT P2, [UR6+0x16850], R4 ;  /* 0x01685004ff0075a7 */ /* 0x000e640008040146 */
[----:B-1----:R-:W-:Y:S05]  /*8ea0*/  @!P2 BRA `(.L_x_13490) ;  /* 0x000000b40074a947 */ /* 0x002fea0003800000 */
.L_x_13487:
        /* <DEDUP_REMOVED lines=9> */
[----:B------:R-:W2:Y:S01]  /*8f40*/  MUFU.TANH R6, R6 ;  /* 0x0000000600067308 */ /* 0x000ea20000002400 */
[----:B------:R-:W-:Y:S01]  /*8f50*/  FMUL.FTZ R20, R32, UR23 ;  /* 0x0000001720147c20 */ /* 0x000fe20008410000 */
[----:B------:R-:W-:Y:S01]  /*8f60*/  FMUL.FTZ R21, R33, UR23 ;  /* 0x0000001721157c20 */ /* 0x000fe20008410000 */
[----:B------:R-:W-:Y:S01]  /*8f70*/  ULEA UR10, UR24, UR6, 0xa ;  /* 0x00000006180a7291 */ /* 0x000fe2000f8e503f */
[----:B------:R-:W-:Y:S01]  /*8f80*/  FMUL.FTZ R33, R43, UR23 ;  /* 0x000000172b217c20 */ /* 0x000fe20008410000 */
[----:B------:R-:W-:Y:S01]  /*8f90*/  FMUL.FTZ R43, R53, UR23 ;  /* 0x00000017352b7c20 */ /* 0x000fe20008410000 */
[----:B------:R-:W-:Y:S01]  /*8fa0*/  FMUL.FTZ R8, R26, UR23 ;  /* 0x000000171a087c20 */ /* 0x000fe20008410000 */
[----:B------:R-:W-:Y:S01]  /*8fb0*/  FMUL.FTZ R26, R36, UR23 ;  /* 0x00000017241a7c20 */ /* 0x000fe20008410000 */
[----:B------:R-:W3:Y:S01]  /*8fc0*/  MUFU.TANH R10, R10 ;  /* 0x0000000a000a7308 */ /* 0x000ee20000002400 */
[----:B------:R-:W-:Y:S01]  /*8fd0*/  FMUL.FTZ R28, R37, UR23 ;  /* 0x00000017251c7c20 */ /* 0x000fe20008410000 */
[----:B------:R-:W-:Y:S01]  /*8fe0*/  UMOV UR6, UR10 ;  /* 0x0000000a00067c82 */ /* 0x000fe20008000000 */
[----:B------:R-:W-:Y:S01]  /*8ff0*/  FMUL.FTZ R36, R45, UR23 ;  /* 0x000000172d247c20 */ /* 0x000fe20008410000 */
[----:B------:R-:W-:Y:S01]  /*9000*/  HGMMA.64x64x16.F32 R88, R148, gdesc[UR4].tnspB, R88, gsb0 ;  /* 0x40e0000494587df0 */ /* 0x000fe20008000858 */
[----:B------:R-:W-:Y:S01]  /*9010*/  UIADD3 UR6, UR10, 0x80, URZ ;  /* 0x000000800a067890 */ /* 0x000fe2000fffe03f */
[----:B------:R-:W-:Y:S01]  /*9020*/  FMUL.FTZ R45, R55, UR23 ;  /* 0x00000017372d7c20 */ /* 0x000fe20008410000 */
[----:B------:R-:W-:Y:S01]  /*9030*/  UMOV UR7, 0x40000040 ;  /* 0x4000004000077882 */ /* 0x000fe20000000000 */
[----:B------:R-:W4:Y:S01]  /*9040*/  MUFU.TANH R12, R12 ;  /* 0x0000000c000c7308 */ /* 0x000f220000002400 */
        /* <DEDUP_REMOVED lines=10> */
[----:B-1----:R-:W-:Y:S01]  /*90f0*/  FMUL.FTZ R11, R27, UR23 ;  /* 0x000000171b0b7c20 */ /* 0x002fe20008410000 */
[----:B------:R-:W-:Y:S01]  /*9100*/  FMUL.FTZ R47, R57, UR23 ;  /* 0x00000017392f7c20 */ /* 0x000fe20008410000 */
[----:B------:R-:W-:Y:S01]  /*9110*/  FMUL.FTZ R27, R38, UR23 ;  /* 0x00000017261b7c20 */ /* 0x000fe20008410000 */
[----:B------:R-:W-:Y:S01]  /*9120*/  FMUL.FTZ R38, R48, UR23 ;  /* 0x0000001730267c20 */ /* 0x000fe20008410000 */
[----:B------:R-:W-:Y:S01]  /*9130*/  FMUL.FTZ R40, R49, UR23 ;  /* 0x0000001731287c20 */ /* 0x000fe20008410000 */
[----:B------:R-:W0:Y:S01]  /*9140*/  MUFU.TANH R20, R20 ;  /* 0x0000001400147308 */ /* 0x000e220000002400 */
[----:B----4-:R-:W-:Y:S01]  /*9150*/  FMNMX.FTZ R55, R12, R53, !PT ;  /* 0x000000350c377209 */ /* 0x010fe20007810000 */
        /* <DEDUP_REMOVED lines=40> */
[----:B------:R-:W-:-:S06]  /*93e0*/  UMOV UR25, UR36 ;  /* 0x0000002400197c82 */ /* 0x000fcc0008000000 */
        /* <DEDUP_REMOVED lines=8> */
[----:B------:R-:W-:Y:S01]  /*9470*/  HGMMA.64x64x16.F32 R88, R144, gdesc[UR4].tnspB, R88, gsb0 ;  /* 0x40e0000490587df0 */ /* 0x000fe20008000858 */
[----:B------:R-:W-:Y:S01]  /*9480*/  UIADD3 UR6, UR10, 0x100, URZ ;  /* 0x000001000a067890 */ /* 0x000fe2000fffe03f */
[----:B------:R-:W-:Y:S01]  /*9490*/  FMUL.FTZ R57, R72, UR23 ;  /* 0x0000001748397c20 */ /* 0x000fe20008410000 */
[----:B------:R-:W-:-:S03]  /*94a0*/  UMOV UR7, 0x40000040 ;  /* 0x4000004000077882 */ /* 0x000fc60000000000 */
        /* <DEDUP_REMOVED lines=9> */
[----:B------:R-:W-:-:S05]  /*9540*/  FMUL.FTZ R76, R83, UR23 ;  /* 0x00000017534c7c20 */ /* 0x000fca0008410000 */
        /* <DEDUP_REMOVED lines=8> */
[----:B------:R-:W-:Y:S02]  /*95d0*/  FMUL.FTZ R61, R80, UR23 ;  /* 0x00000017503d7c20 */ /* 0x000fe40008410000 */
[----:B------:R-:W2:Y:S04]  /*95e0*/  S2R R80, SR_TID.X ;  /* 0x0000000000507919 */ /* 0x000ea80000002100 */
[----:B------:R-:W3:Y:S01]  /*95f0*/  MUFU.TANH R54, R54 ;  /* 0x0000003600367308 */ /* 0x000ee20000002400 */
[----:B0-----:R-:W-:Y:S01]  /*9600*/  FMNMX.FTZ R4, R51, R4, !PT ;  /* 0x0000000433047209 */ /* 0x001fe20007810000 */
[----:B------:R-:W-:-:S02]  /*9610*/  WARPGROUP.DEPBAR.LE gsb0, 0x0 ;  /* 0x00008000000079c5 */ /* 0x000fc40000010000 */
[----:B------:R-:W-:-:S04]  /*9620*/  WARPGROUP.ARRIVE ;  /* 0x00000000000079c5 */ /* 0x000fc80000000000 */
[----:B------:R-:W0:Y:S01]  /*9630*/  MUFU.TANH R55, R55 ;  /* 0x0000003700377308 */ /* 0x000e220000002400 */
[----:B-1----:R-:W-:Y:S01]  /*9640*/  FMNMX.FTZ R65, R53, R4, !PT ;  /* 0x0000000435417209 */ /* 0x002fe20007810000 */
[----:B------:R-:W-:Y:S01]  /*9650*/  HGMMA.64x64x16.F32 R88, R140, gdesc[UR4].tnspB, R88, gsb0 ;  /* 0x40e000048c587df0 */ /* 0x000fe20008000858 */
[----:B------:R-:W-:Y:S02]  /*9660*/  UIADD3 UR6, UR10, 0x180, URZ ;  /* 0x000001800a067890 */ /* 0x000fe4000fffe03f */
[----:B---3--:R-:W-:Y:S01]  /*9670*/  FMNMX.FTZ R4, R54, R65, !PT ;  /* 0x0000004136047209 */ /* 0x008fe20007810000 */
[----:B------:R-:W-:Y:S02]  /*9680*/  UMOV UR7, 0x40000040 ;  /* 0x4000004000077882 */ /* 0x000fe40000000000 */
[----:B------:R-:W1:Y:S08]  /*9690*/  MUFU.TANH R56, R56 ;  /* 0x0000003800387308 */ /* 0x000e700000002400 */
[----:B------:R-:W3:Y:S01]  /*96a0*/  MUFU.TANH R57, R57 ;  /* 0x0000003900397308 */ /* 0x000ee20000002400 */
[----:B0-----:R-:W-:-:S02]  /*96b0*/  FMNMX.FTZ R65, R55, R4, !PT ;  /* 0x0000000437417209 */ /* 0x001fc40007810000 */
[----:B--2---:R-:W-:-:S05]  /*96c0*/  ISETP.GE.U32.AND P2, PT, R80, 0x180, PT ;  /* 0x000001805000780c */ /* 0x004fca0003f46070 */
[----:B------:R-:W0:Y:S01]  /*96d0*/  MUFU.TANH R58, R58 ;  /* 0x0000003a003a7308 */ /* 0x000e220000002400 */
[----:B-1----:R-:W-:Y:S01]  /*96e0*/  FMNMX.FTZ R4, R56, R65, !PT ;  /* 0x0000004138047209 */ /* 0x002fe20007810000 */
[----:B------:R-:W-:-:S06]  /*96f0*/  FMUL.FTZ R65, R85, UR23 ;  /* 0x0000001755417c20 */ /* 0x000fcc0008410000 */
        /* <DEDUP_REMOVED lines=15> */
[----:B------:R-:W-:Y:S01]  /*97f0*/  WARPGROUP.ARRIVE ;  /* 0x00000000000079c5 */ /* 0x000fe20000000000 */
[----:B------:R-:W-:Y:S01]  /*9800*/  FMUL.FTZ R69, R71, UR23 ;  /* 0x0000001747457c20 */ /* 0x000fe20008410000 */
[----:B------:R-:W-:Y:S01]  /*9810*/  FMUL.FTZ R71, R75, UR23 ;  /* 0x000000174b477c20 */ /* 0x000fe20008410000 */
[----:B------:R-:W-:Y:S01]  /*9820*/  FMUL.FTZ R75, R82, UR23 ;  /* 0x00000017524b7c20 */ /* 0x000fe20008410000 */
[----:B------:R-:W2:Y:S01]  /*9830*/  MUFU.TANH R11, R11 ;  /* 0x0000000b000b7308 */ /* 0x000ea20000002400 */
[----:B0-----:R-:W-:Y:S01]  /*9840*/  FMNMX.FTZ R4, R65, R4, !PT ;  /* 0x0000000441047209 */ /* 0x001fe20007810000 */
[----:B------:R-:W-:Y:S01]  /*9850*/  HGMMA.64x64x16.F32 R88, R136, gdesc[UR4].tnspB, R88, gsb0 ;  /* 0x40e0000488587df0 */ /* 0x000fe20008000858 */
[----:B------:R-:W-:Y:S01]  /*9860*/  UIADD3 UR6, UR10, 0x200, URZ ;  /* 0x000002000a067890 */ /* 0x000fe2000fffe03f */
[----:B------:R-:W-:-:S02]  /*9870*/  UMOV UR7, 0x40000040 ;  /* 0x4000004000077882 */ /* 0x000fc40000000000 */
[----:B------:R-:W0:Y:S02]  /*9880*/  SHFL.BFLY PT, R77, R4, 0x2, 0x1f ;  /* 0x0c401f00044d7f89 */ /* 0x000e2400000e0000 */
[----:B------:R-:W3:Y:S08]  /*9890*/  MUFU.TANH R13, R13 ;  /* 0x0000000d000d7308 */ /* 0x000ef00000002400 */
[----:B------:R-:W4:Y:S08]  /*98a0*/  MUFU.TANH R15, R15 ;  /* 0x0000000f000f7308 */ /* 0x000f300000002400 */
[----:B------:R-:W5:Y:S01]  /*98b0*/  MUFU.TANH R24, R24 ;  /* 0x0000001800187308 */ /* 0x000f620000002400 */
[----:B0-----:R-:W-:Y:S01]  /*98c0*/  FMNMX.FTZ R72, R4, R77, !PT ;  /* 0x0000004d04487209 */ /* 0x001fe20007810000 */
[----:B------:R-:W-:-:S06]  /*98d0*/  FMUL.FTZ R77, R86, UR23 ;  /* 0x00000017564d7c20 */ /* 0x000fcc0008410000 */
[----:B------:R-:W0:Y:S01]  /*98e0*/  MUFU.TANH R25, R25 ;  /* 0x0000001900197308 */ /* 0x000e220000002400 */
[----:B------:R-:W1:Y:S07]  /*98f0*/  SHFL.BFLY PT, R79, R72, 0x1, 0x1f ;  /* 0x0c201f00484f7f89 */ /* 0x000e6e00000e0000 */
[----:B------:R-:W0:Y:S08]  /*9900*/  MUFU.TANH R27, R27 ;  /* 0x0000001b001b7308 */ /* 0x000e300000002400 */
[----:B------:R-:W0:Y:S08]  /*9910*/  MUFU.TANH R29, R29 ;  /* 0x0000001d001d7308 */ /* 0x000e300000002400 */
[----:B------:R-:W0:Y:S01]  /*9920*/  MUFU.TANH R32, R32 ;  /* 0x0000002000207308 */ /* 0x000e220000002400 */
[----:B-1----:R-:W-:-:S05]  /*9930*/  FMNMX.FTZ R4, R72, R79, !PT ;  /* 0x0000004f48047209 */ /* 0x002fca0007810000 */
[C---:B------:R-:W-:Y:S02]  /*9940*/  FADD.FTZ R7, -R4.reuse, R7 ;  /* 0x0000000704077221 */ /* 0x040fe40000010100 */
[----:B------:R-:W1:Y:S02]  /*9950*/  MUFU.TANH R33, R33 ;  /* 0x0000002100217308 */ /* 0x000e640000002400 */
[----:B------:R-:W-:Y:S01]  /*9960*/  FMUL.FTZ R72, R7, UR22 ;  /* 0x0000001607487c20 */ /* 0x000fe20008410000 */
[----:B------:R-:W-:-:S04]  /*9970*/  FMUL.FTZ R7, R4, UR22 ;  /* 0x0000001604077c20 */ /* 0x000fc80008410000 */
[--C-:B------:R-:W-:Y:S01]  /*9980*/  FFMA.FTZ R79, R6, UR22, -R7.reuse ;  /* 0x00000016064f7c23 */ /* 0x100fe20008010807 */
[----:B------:R-:W-:Y:S01]  /*9990*/  FMNMX.FTZ R6, R8, R5, !PT ;  /* 0x0000000508067209 */ /* 0x000fe20007810000 */
[----:B------:R-:W1:Y:S01]  /*99a0*/  MUFU.TANH R35, R35 ;  /* 0x0000002300237308 */ /* 0x000e620000002400 */
[--C-:B------:R-:W-:Y:S01]  /*99b0*/  FFMA.FTZ R142, R34, UR22, -R7.reuse ;  /* 0x00000016228e7c23 */ /* 0x100fe20008010807 */
[--C-:B------:R-:W-:Y:S01]  /*99c0*/  FFMA.FTZ R148, R10, UR22, -R7.reuse ;  /* 0x000000160a947c23 */ /* 0x100fe20008010807 */
[----:B--2---:R-:W-:Y:S01]  /*99d0*/  FMNMX.FTZ R6, R11, R6, !PT ;  /* 0x000000060b067209 */ /* 0x004fe20007810000 */
[--C-:B------:R-:W-:Y:S01]  /*99e0*/  FFMA.FTZ R150, R12, UR22, -R7.reuse ;  /* 0x000000160c967c23 */ /* 0x100fe20008010807 */
[----:B------:R-:W-:Y:S02]  /*99f0*/  WARPGROUP.DEPBAR.LE gsb0, 0x0 ;  /* 0x00008000000079c5 */ /* 0x000fe40000010000 */
[----:B------:R-:W-:Y:S01]  /*9a00*/  WARPGROUP.ARRIVE ;  /* 0x00000000000079c5 */ /* 0x000fe20000000000 */
[----:B---3--:R-:W-:Y:S01]  /*9a10*/  FMNMX.FTZ R6, R13, R6, !PT ;  /* 0x000000060d067209 */ /* 0x008fe20007810000 */
[----:B------:R-:W2:Y:S01]  /*9a20*/  MUFU.TANH R37, R37 ;  /* 0x0000002500257308 */ /* 0x000ea20000002400 */
[--C-:B------:R-:W-:Y:S01]  /*9a30*/  FFMA.FTZ R81, R14, UR22, -R7.reuse ;  /* 0x000000160e517c23 */ /* 0x100fe20008010807 */
[--C-:B------:R-:W-:Y:S01]  /*9a40*/  FFMA.FTZ R144, R20, UR22, -R7.reuse ;  /* 0x0000001614907c23 */ /* 0x100fe20008010807 */
[----:B----4-:R-:W-:Y:S01]  /*9a50*/  FMNMX.FTZ R83, R15, R6, !PT ;  /* 0x000000060f537209 */ /* 0x010fe20007810000 */
[----:B------:R-:W-:Y:S01]  /*9a60*/  HGMMA.64x64x16.F32 R88, R132, gdesc[UR4].tnspB, R88, gsb0 ;  /* 0x40e0000484587df0 */ /* 0x000fe20008000858 */
[----:B------:R-:W-:Y:S01]  /*9a70*/  UIADD3 UR6, UR10, 0x280, URZ ;  /* 0x000002800a067890 */ /* 0x000fe2000fffe03f */
[--C-:B------:R-:W-:Y:S01]  /*9a80*/  FFMA.FTZ R146, R26, UR22, -R7.reuse ;  /* 0x000000161a927c23 */ /* 0x100fe20008010807 */
[----:B------:R-:W-:Y:S01]  /*9a90*/  UMOV UR7, 0x40000040 ;  /* 0x4000004000077882 */ /* 0x000fe20000000000 */
[----:B-----5:R-:W-:Y:S01]  /*9aa0*/  FMNMX.FTZ R6, R24, R83, !PT ;  /* 0x0000005318067209 */ /* 0x020fe20007810000 */
[----:B------:R-:W3:Y:S01]  /*9ab0*/  MUFU.TANH R39, R39 ;  /* 0x0000002700277308 */ /* 0x000ee20000002400 */
[--C-:B------:R-:W-:Y:S01]  /*9ac0*/  FFMA.FTZ R83, R28, UR22, -R7.reuse ;  /* 0x000000161c537c23 */ /* 0x100fe20008010807 */
[--C-:B------:R-:W-:Y:S01]  /*9ad0*/  FFMA.FTZ R10, R53, UR22, -R7.reuse ;  /* 0x00000016350a7c23 */ /* 0x100fe20008010807 */
[----:B0-----:R-:W-:Y:S01]  /*9ae0*/  FMNMX.FTZ R6, R25, R6, !PT ;  /* 0x0000000619067209 */ /* 0x001fe20007810000 */
[--C-:B------:R-:W-:Y:S01]  /*9af0*/  FFMA.FTZ R12, R55, UR22, -R7.reuse ;  /* 0x00000016370c7c23 */ /* 0x100fe20008010807 */
[--C-:B------:R-:W-:Y:S01]  /*9b00*/  FFMA.FTZ R14, R57, UR22, -R7.reuse ;  /* 0x00000016390e7c23 */ /* 0x100fe20008010807 */
[--C-:B------:R-:W-:Y:S01]  /*9b10*/  FFMA.FTZ R20, R59, UR22, -R7.reuse ;  /* 0x000000163b147c23 */ /* 0x100fe20008010807 */
[----:B------:R-:W-:Y:S01]  /*9b20*/  FMNMX.FTZ R6, R27, R6, !PT ;  /* 0x000000061b067209 */ /* 0x000fe20007810000 */
[----:B------:R-:W0:Y:S01]  /*9b30*/  MUFU.TANH R41, R41 ;  /* 0x0000002900297308 */ /* 0x000e220000002400 */
[--C-:B------:R-:W-:Y:S01]  /*9b40*/  FFMA.FTZ R21, R21, UR22, -R7.reuse ;  /* 0x0000001615157c23 */ /* 0x100fe20008010807 */
[--C-:B------:R-:W-:Y:S01]  /*9b50*/  FFMA.FTZ R140, R30, UR22, -R7.reuse ;  /* 0x000000161e8c7c23 */ /* 0x100fe20008010807 */
[----:B------:R-:W-:Y:S01]  /*9b60*/  FMNMX.FTZ R85, R29, R6, !PT ;  /* 0x000000061d557209 */ /* 0x000fe20007810000 */
[--C-:B------:R-:W-:Y:S01]  /*9b70*/  FFMA.FTZ R36, R36, UR22, -R7.reuse ;  /* 0x0000001624247c23 */ /* 0x100fe20008010807 */
[--C-:B------:R-:W-:Y:S01]  /*9b80*/  FFMA.FTZ R136, R38, UR22, -R7.reuse ;  /* 0x0000001626887c23 */ /* 0x100fe20008010807 */
[--C-:B------:R-:W-:Y:S01]  /*9b90*/  FFMA.FTZ R40, R40, UR22, -R7.reuse ;  /* 0x0000001628287c23 */ /* 0x100fe20008010807 */
[----:B------:R-:W-:Y:S01]  /*9ba0*/  FMNMX.FTZ R6, R32, R85, !PT ;  /* 0x0000005520067209 */ /* 0x000fe20007810000 */
[----:B------:R-:W4:Y:S01]  /*9bb0*/  MUFU.TANH R44, R44 ;  /* 0x0000002c002c7308 */ /* 0x000f220000002400 */
[--C-:B------:R-:W-:Y:S01]  /*9bc0*/  FFMA.FTZ R85, R31, UR22, -R7.reuse ;  /* 0x000000161f557c23 */ /* 0x100fe20008010807 */
[--C-:B------:R-:W-:Y:S01]  /*9bd0*/  FFMA.FTZ R138, R42, UR22, -R7.reuse ;  /* 0x000000162a8a7c23 */ /* 0x100fe20008010807 */
[----:B-1----:R-:W-:Y:S01]  /*9be0*/  FMNMX.FTZ R6, R33, R6, !PT ;  /* 0x0000000621067209 */ /* 0x002fe20007810000 */
[--C-:B------:R-:W-:Y:S01]  /*9bf0*/  FFMA.FTZ R53, R56, UR22, -R7.reuse ;  /* 0x0000001638357c23 */ /* 0x100fe20008010807 */
[--C-:B------:R-:W-:Y:S01]  /*9c00*/  FFMA.FTZ R55, R58, UR22, -R7.reuse ;  /* 0x000000163a377c23 */ /* 0x100fe20008010807 */
[--C-:B------:R-:W-:Y:S01]  /*9c10*/  FFMA.FTZ R57, R60, UR22, -R7.reuse ;  /* 0x000000163c397c23 */ /* 0x100fe20008010807 */
[----:B------:R-:W-:Y:S01]  /*9c20*/  FMNMX.FTZ R6, R35, R6, !PT ;  /* 0x0000000623067209 */ /* 0x000fe20007810000 */
[----:B------:R-:W1:Y:S01]  /*9c30*/  MUFU.TANH R45, R45 ;  /* 0x0000002d002d7308 */ /* 0x000e620000002400 */
[--C-:B------:R-:W-:Y:S01]  /*9c40*/  FFMA.FTZ R26, R61, UR22, -R7.reuse ;  /* 0x000000163d1a7c23 */ /* 0x100fe20008010807 */
[--C-:B------:R-:W-:Y:S01]  /*9c50*/  FFMA.FTZ R59, R62, UR22, -R7.reuse ;  /* 0x000000163e3b7c23 */ /* 0x100fe20008010807 */
[----:B--2---:R-:W-:Y:S01]  /*9c60*/  FMNMX.FTZ R6, R37, R6, !PT ;  /* 0x0000000625067209 */ /* 0x004fe20007810000 */
[--C-:B------:R-:W-:Y:S01]  /*9c70*/  FFMA.FTZ R28, R64, UR22, -R7.reuse ;  /* 0x00000016401c7c23 */ /* 0x100fe20008010807 */
[----:B------:R-:W-:-:S02]  /*9c80*/  FFMA.FTZ R65, R65, UR22, -R7 ;  /* 0x0000001641417c23 */ /* 0x000fc40008010807 */
[----:B---3--:R-:W-:Y:S01]  /*9c90*/  FMNMX.FTZ R6, R39, R6, !PT ;  /* 0x0000000627067209 */ /* 0x008fe20007810000 */
[----:B------:R-:W2:Y:S03]  /*9ca0*/  MUFU.TANH R48, R48 ;  /* 0x0000003000307308 */ /* 0x000ea60000002400 */
[----:B0-----:R-:W-:-:S04]  /*9cb0*/  FMNMX.FTZ R31, R41, R6, !PT ;  /* 0x00000006291f7209 */ /* 0x001fc80007810000 */
[----:B----4-:R-:W-:Y:S01]  /*9cc0*/  FMNMX.FTZ R6, R44, R31, !PT ;  /* 0x0000001f2c067209 */ /* 0x010fe20007810000 */
[----:B------:R-:W0:Y:S03]  /*9cd0*/  MUFU.TANH R49, R49 ;  /* 0x0000003100317308 */ /* 0x000e260000002400 */
[----:B-1----:R-:W-:-:S05]  /*9ce0*/  FMNMX.FTZ R87, R45, R6, !PT ;  /* 0x000000062d577209 */ /* 0x002fca0007810000 */
[----:B------:R-:W1:Y:S01]  /*9cf0*/  MUFU.TANH R52, R52 ;  /* 0x0000003400347308 */ /* 0x000e620000002400 */
[----:B--2---:R-:W-:-:S07]  /*9d00*/  FMNMX.FTZ R6, R48, R87, !PT ;  /* 0x0000005730067209 */ /* 0x004fce0007810000 */
[----:B------:R-:W2:Y:S01]  /*9d10*/  MUFU.TANH R63, R63 ;  /* 0x0000003f003f7308 */ /* 0x000ea20000002400 */
[----:B0-----:R-:W-:-:S07]  /*9d20*/  FMNMX.FTZ R87, R49, R6, !PT ;  /* 0x0000000631577209 */ /* 0x001fce0007810000 */
[----:B------:R-:W0:Y:S01]  /*9d30*/  MUFU.TANH R66, R66 ;  /* 0x0000004200427308 */ /* 0x000e220000002400 */
[----:B-1----:R-:W-:-:S07]  /*9d40*/  FMNMX.FTZ R6, R52, R87, !PT ;  /* 0x0000005734067209 */ /* 0x002fce0007810000 */
[----:B------:R-:W1:Y:S01]  /*9d50*/  MUFU.TANH R67, R67 ;  /* 0x0000004300437308 */ /* 0x000e620000002400 */
[----:B------:R-:W-:Y:S02]  /*9d60*/  WARPGROUP.DEPBAR.LE gsb0, 0x0 ;  /* 0x00008000000079c5 */ /* 0x000fe40000010000 */
[----:B------:R-:W-:Y:S01]  /*9d70*/  WARPGROUP.ARRIVE ;  /* 0x00000000000079c5 */ /* 0x000fe20000000000 */
[----:B--2---:R-:W-:Y:S01]  /*9d80*/  FMNMX.FTZ R137, R63, R6, !PT ;  /* 0x000000063f897209 */ /* 0x004fe20007810000 */
[--C-:B------:R-:W-:Y:S01]  /*9d90*/  FFMA.FTZ R133, R43, UR22, -R7.reuse ;  /* 0x000000162b857c23 */ /* 0x100fe20008010807 */
[--C-:B------:R-:W-:Y:S01]  /*9da0*/  FFMA.FTZ R132, R46, UR22, -R7.reuse ;  /* 0x000000162e847c23 */ /* 0x100fe20008010807 */
[----:B------:R-:W-:Y:S01]  /*9db0*/  FFMA.FTZ R134, R50, UR22, -R7 ;  /* 0x0000001632867c23 */ /* 0x000fe20008010807 */
[----:B------:R-:W2:Y:S01]  /*9dc0*/  MUFU.TANH R68, R68 ;  /* 0x0000004400447308 */ /* 0x000ea20000002400 */
[----:B------:R-:W-:Y:S01]  /*9dd0*/  HGMMA.64x64x16.F32 R88, R128, gdesc[UR4].tnspB, R88, gsb0 ;  /* 0x40e0000480587df0 */ /* 0x000fe20008000858 */
[----:B------:R-:W-:Y:S01]  /*9de0*/  UIADD3 UR6, UR10, 0x300, URZ ;  /* 0x000003000a067890 */ /* 0x000fe2000fffe03f */
[----:B0-----:R-:W-:Y:S01]  /*9df0*/  FMNMX.FTZ R6, R66, R137, !PT ;  /* 0x0000008942067209 */ /* 0x001fe20007810000 */
[----:B------:R-:W-:-:S04]  /*9e00*/  UMOV UR7, 0x40000040 ;  /* 0x4000004000077882 */ /* 0x000fc80000000000 */
        /* <DEDUP_REMOVED lines=8> */
[----:B------:R-:W-:-:S06]  /*9e90*/  FFMA.FTZ R43, R47, UR22, -R7 ;  /* 0x000000162f2b7c23 */ /* 0x000fcc0008010807 */
        /* <DEDUP_REMOVED lines=10> */
[--C-:B------:R-:W-:Y:S01]  /*9f40*/  FFMA.FTZ R47, R51, UR22, -R7.reuse ;  /* 0x00000016332f7c23 */ /* 0x100fe20008010807 */
[----:B------:R-:W-:Y:S02]  /*9f50*/  WARPGROUP.DEPBAR.LE gsb0, 0x0 ;  /* 0x00008000000079c5 */ /* 0x000fe40000010000 */
[----:B------:R-:W-:Y:S01]  /*9f60*/  WARPGROUP.ARRIVE ;  /* 0x00000000000079c5 */ /* 0x000fe20000000000 */
[----:B-1----:R-:W-:Y:S02]  /*9f70*/  FMNMX.FTZ R51, R77, R6, !PT ;  /* 0x000000064d337209 */ /* 0x002fe40007810000 */
[----:B------:R-:W-:Y:S03]  /*9f80*/  MUFU.EX2 R72, R72 ;  /* 0x0000004800487308 */ /* 0x000fe60000000800 */
[----:B------:R-:W-:Y:S01]  /*9f90*/  HGMMA.64x64x16.F32 R88, R124, gdesc[UR4].tnspB, R88, gsb0 ;  /* 0x40e000047c587df0 */ /* 0x000fe20008000858 */
[----:B------:R-:W-:Y:S01]  /*9fa0*/  UIADD3 UR6, UR10, 0x380, URZ ;  /* 0x000003800a067890 */ /* 0x000fe2000fffe03f */
[----:B--2---:R-:W-:Y:S01]  /*9fb0*/  FMNMX.FTZ R6, R78, R51, !PT ;  /* 0x000000334e067209 */ /* 0x004fe20007810000 */
[----:B------:R-:W-:Y:S01]  /*9fc0*/  UMOV UR7, 0x40000040 ;  /* 0x4000004000077882 */ /* 0x000fe20000000000 */
[----:B------:R-:W-:Y:S01]  /*9fd0*/  FFMA.FTZ R51, R54, UR22, -R7 ;  /* 0x0000001636337c23 */ /* 0x000fe20008010807 */
[----:B------:R-:W0:Y:S02]  /*9fe0*/  MUFU.EX2 R79, R79 ;  /* 0x0000004f004f7308 */ /* 0x000e240000000800 */
[----:B------:R-:W1:Y:S06]  /*9ff0*/  SHFL.BFLY PT, R135, R6, 0x2, 0x1f ;  /* 0x0c401f0006877f89 */ /* 0x000e6c00000e0000 */
[----:B------:R-:W2:Y:S08]  /*a000*/  MUFU.EX2 R148, R148 ;  /* 0x0000009400947308 */ /* 0x000eb00000000800 */
[----:B------:R-:W-:Y:S01]  /*a010*/  MUFU.EX2 R150, R150 ;  /* 0x0000009600967308 */ /* 0x000fe20000000800 */
[----:B0-----:R-:W-:-:S07]  /*a020*/  FFMA.FTZ R3, R72, R3, R79 ;  /* 0x0000000348037223 */ /* 0x001fce000001004f */
[----:B------:R-:W-:Y:S01]  /*a030*/  MUFU.EX2 R81, R81 ;  /* 0x0000005100517308 */ /* 0x000fe20000000800 */
[----:B--2---:R-:W-:Y:S01]  /*a040*/  FADD.FTZ R3, R148, R3 ;  /* 0x0000000394037221 */ /* 0x004fe20000010000 */
[----:B-1----:R-:W-:Y:S02]  /*a050*/  FMNMX.FTZ R135, R6, R135, !PT ;  /* 0x0000008706877209 */ /* 0x002fe40007810000 */
[----:B------:R-:W-:-:S03]  /*a060*/  F2FP.F16.F32.PACK_AB R148, R148, R79 ;  /* 0x0000004f9494723e */ /* 0x000fc600000000ff */
[----:B------:R-:W0:Y:S01]  /*a070*/  SHFL.BFLY PT, R6, R135, 0x1, 0x1f ;  /* 0x0c201f0087067f89 */ /* 0x000e2200000e0000 */
[----:B------:R-:W-:Y:S08]  /*a080*/  MUFU.EX2 R144, R144 ;  /* 0x0000009000907308 */ /* 0x000ff00000000800 */
[----:B------:R-:W-:Y:S08]  /*a090*/  MUFU.EX2 R21, R21 ;  /* 0x0000001500157308 */ /* 0x000ff00000000800 */
[----:B------:R1:W-:Y:S01]  /*a0a0*/  MUFU.EX2 R31, R36 ;  /* 0x00000024001f7308 */ /* 0x0003e20000000800 */
[----:B0-----:R-:W-:-:S07]  /*a0b0*/  FMNMX.FTZ R6, R135, R6, !PT ;  /* 0x0000000687067209 */ /* 0x001fce0007810000 */
[----:B------:R-:W-:Y:S01]  /*a0c0*/  MUFU.EX2 R146, R146 ;  /* 0x0000009200927308 */ /* 0x000fe20000000800 */
[C---:B------:R-:W-:Y:S01]  /*a0d0*/  FMUL.FTZ R34, R6.reuse, UR22 ;  /* 0x0000001606227c20 */ /* 0x040fe20008410000 */
[----:B------:R-:W-:-:S03]  /*a0e0*/  FADD.FTZ R7, -R6, R5 ;  /* 0x0000000506077221 */ /* 0x000fc60000010100 */
[--C-:B------:R-:W-:Y:S01]  /*a0f0*/  FFMA.FTZ R149, R11, UR22, -R34.reuse ;  /* 0x000000160b957c23 */ /* 0x100fe20008010822 */
[----:B------:R-:W-:Y:S02]  /*a100*/  IMAD.U32 R11, RZ, RZ, UR37 ;  /* 0x00000025ff0b7e24 */ /* 0x000fe4000f8e00ff */
[----:B------:R-:W-:Y:S01]  /*a110*/  FMUL.FTZ R7, R7, UR22 ;  /* 0x0000001607077c20 */ /* 0x000fe20008410000 */
[--C-:B------:R-:W-:Y:S01]  /*a120*/  FFMA.FTZ R8, R8, UR22, -R34.reuse ;  /* 0x0000001608087c23 */ /* 0x100fe20008010822 */
[--C-:B------:R-:W-:Y:S01]  /*a130*/  FFMA.FTZ R151, R13, UR22, -R34.reuse ;  /* 0x000000160d977c23 */ /* 0x100fe20008010822 */
[----:B------:R-:W-:Y:S01]  /*a140*/  VIADD R13, R23, 0x9 ;  /* 0x00000009170d7836 */ /* 0x000fe20000000000 */
[----:B------:R-:W-:Y:S01]  /*a150*/  @!P1 LEA R11, R11, UR45, 0x3 ;  /* 0x0000002d0b0b9c11 */ /* 0x000fe2000f8e18ff */
[----:B------:R-:W-:Y:S01]  /*a160*/  MUFU.EX2 R149, R149 ;  /* 0x0000009500957308 */ /* 0x000fe20000000800 */
[----:B------:R-:W-:Y:S01]  /*a170*/  FFMA.FTZ R30, R15, UR22, -R34 ;  /* 0x000000160f1e7c23 */ /* 0x000fe20008010822 */
[----:B------:R-:W-:-:S02]  /*a180*/  WARPGROUP.DEPBAR.LE gsb0, 0x0 ;  /* 0x00008000000079c5 */ /* 0x000fc40000010000 */
[----:B------:R-:W-:Y:S01]  /*a190*/  WARPGROUP.ARRIVE ;  /* 0x00000000000079c5 */ /* 0x000fe20000000000 */
[----:B------:R-:W-:Y:S01]  /*a1a0*/  @!P1 VIADD R11, R11, 0x16840 ;  /* 0x000168400b0b9836 */ /* 0x000fe20000000000 */
[----:B------:R-:W-:Y:S01]  /*a1b0*/  SEL R15, R13, 0x9, !P2 ;  /* 0x000000090d0f7807 */ /* 0x000fe20005000000 */
[--C-:B------:R-:W-:Y:S01]  /*a1c0*/  FFMA.FTZ R145, R24, UR22, -R34.reuse ;  /* 0x0000001618917c23 */ /* 0x100fe20008010822 */
[----:B------:R-:W-:Y:S01]  /*a1d0*/  MUFU.EX2 R7, R7 ;  /* 0x0000000700077308 */ /* 0x000fe20000000800 */
[--C-:B------:R-:W-:Y:S01]  /*a1e0*/  FFMA.FTZ R24, R25, UR22, -R34.reuse ;  /* 0x0000001619187c23 */ /* 0x100fe20008010822 */
[----:B------:R-:W-:Y:S01]  /*a1f0*/  HGMMA.64x64x16.F32 R88, R120, gdesc[UR4].tnspB, R88, gsb0 ;  /* 0x40e0000478587df0 */ /* 0x000fe20008000858 */
[----:B------:R-:W-:Y:S01]  /*a200*/  @!P1 PRMT R13, RZ, 0x654, R11 ;  /* 0x00000654ff0d9816 */ /* 0x000fe2000000000b */
[--C-:B------:R-:W-:Y:S01]  /*a210*/  FFMA.FTZ R147, R27, UR22, -R34.reuse ;  /* 0x000000161b937c23 */ /* 0x100fe20008010822 */
[--C-:B------:R-:W-:Y:S01]  /*a220*/  FFMA.FTZ R48, R48, UR22, -R34.reuse ;  /* 0x0000001630307c23 */ /* 0x100fe20008010822 */
[--C-:B-1----:R-:W-:Y:S01]  /*a230*/  FFMA.FTZ R36, R29, UR22, -R34.reuse ;  /* 0x000000161d247c23 */ /* 0x102fe20008010822 */
        /* <DEDUP_REMOVED lines=16> */
[----:B------:R-:W-:Y:S01]  /*a340*/  FFMA.FTZ R74, R74, UR22, -R34 ;  /* 0x000000164a4a7c23 */ /* 0x000fe20008010822 */
[----:B------:R-:W2:Y:S01]  /*a350*/  MUFU.EX2 R30, R30 ;  /* 0x0000001e001e7308 */ /* 0x000ea20000000800 */
[----:B0-----:R-:W-:Y:S01]  /*a360*/  FFMA.FTZ R2, R7, R2, R8 ;  /* 0x0000000207027223 */ /* 0x001fe20000010008 */
[--C-:B------:R-:W-:Y:S01]  /*a370*/  FFMA.FTZ R75, R75, UR22, -R34.reuse ;  /* 0x000000164b4b7c23 */ /* 0x100fe20008010822 */
[--C-:B------:R-:W-:Y:S01]  /*a380*/  FFMA.FTZ R76, R76, UR22, -R34.reuse ;  /* 0x000000164c4c7c23 */ /* 0x100fe20008010822 */
[----:B------:R-:W-:Y:S01]  /*a390*/  FFMA.FTZ R77, R77, UR22, -R34 ;  /* 0x000000164d4d7c23 */ /* 0x000fe20008010822 */
[----:B------:R-:W-:Y:S01]  /*a3a0*/  FADD.FTZ R46, R149, R2 ;  /* 0x00000002952e7221 */ /* 0x000fe20000010000 */
[----:B------:R-:W-:Y:S01]  /*a3b0*/  FFMA.FTZ R2, R63, UR22, -R34 ;  /* 0x000000163f027c23 */ /* 0x000fe20008010822 */
[----:B------:R-:W-:Y:S01]  /*a3c0*/  F2FP.F16.F32.PACK_AB R149, R149, R8 ;  /* 0x000000089595723e */ /* 0x000fe200000000ff */
[----:B------:R-:W0:Y:S01]  /*a3d0*/  MUFU.EX2 R145, R145 ;  /* 0x0000009100917308 */ /* 0x000e220000000800 */
[C---:B------:R-:W-:Y:S01]  /*a3e0*/  ISETP.GT.AND P2, PT, R0.reuse, R9, PT ;  /* 0x000000090000720c */ /* 0x040fe20003f44270 */
[----:B------:R-:W-:-:S06]  /*a3f0*/  VIADD R0, R0, 0xffffffff ;  /* 0xffffffff00007836 */ /* 0x000fcc0000000000 */
[----:B------:R-:W3:Y:S08]  /*a400*/  MUFU.EX2 R24, R24 ;  /* 0x0000001800187308 */ /* 0x000ef00000000800 */
[----:B------:R4:W-:Y:S08]  /*a410*/  MUFU.EX2 R11, R48 ;  /* 0x00000030000b7308 */ /* 0x0009f00000000800 */
[----:B------:R-:W5:Y:S01]  /*a420*/  MUFU.EX2 R147, R147 ;  /* 0x0000009300937308 */ /* 0x000f620000000800 */
[----:B----4-:R-:W-:Y:S01]  /*a430*/  FADD.FTZ R48, R150, R3 ;  /* 0x0000000396307221 */ /* 0x010fe20000010000 */
[----:B-1----:R-:W-:Y:S01]  /*a440*/  FADD.FTZ R3, R151, R46 ;  /* 0x0000002e97037221 */ /* 0x002fe20000010000 */
[----:B--2---:R-:W-:-:S02]  /*a450*/  F2FP.F16.F32.PACK_AB R151, R30, R151 ;  /* 0x000000971e97723e */ /* 0x004fc400000000ff */
[----:B------:R-:W-:Y:S01]  /*a460*/  F2FP.F16.F32.PACK_AB R150, R81, R150 ;  /* 0x000000965196723e */ /* 0x000fe200000000ff */
[----:B------:R-:W-:Y:S02]  /*a470*/  FADD.FTZ R46, R30, R3 ;  /* 0x000000031e2e7221 */ /* 0x000fe40000010000 */
[----:B------:R-:W-:Y:S02]  /*a480*/  MUFU.EX2 R83, R83 ;  /* 0x0000005300537308 */ /* 0x000fe40000000800 */
[----:B0-----:R-:W-:Y:S01]  /*a490*/  FADD.FTZ R3, R145, R46 ;  /* 0x0000002e91037221 */ /* 0x001fe20000010000 */
[----:B------:R-:W-:Y:S01]  /*a4a0*/  FFMA.FTZ R46, R67, UR22, -R34 ;  /* 0x00000016432e7c23 */ /* 0x000fe20008010822 */
[C---:B---3--:R-:W-:Y:S02]  /*a4b0*/  F2FP.F16.F32.PACK_AB R145, R24.reuse, R145 ;  /* 0x000000911891723e */ /* 0x048fe400000000ff */
[----:B------:R-:W-:Y:S02]  /*a4c0*/  FADD.FTZ R50, R24, R3 ;  /* 0x0000000318327221 */ /* 0x000fe40000010000 */
[----:B------:R-:W0:Y:S02]  /*a4d0*/  MUFU.EX2 R36, R36 ;  /* 0x0000002400247308 */ /* 0x000e240000000800 */
[----:B-----5:R-:W-:Y:S01]  /*a4e0*/  FADD.FTZ R3, R147, R50 ;  /* 0x0000003293037221 */ /* 0x020fe20000010000 */
[----:B------:R-:W-:-:S02]  /*a4f0*/  WARPGROUP.DEPBAR.LE gsb0, 0x0 ;  /* 0x00008000000079c5 */ /* 0x000fc40000010000 */
[----:B------:R1:W-:Y:S06]  /*a500*/  BAR.ARV R15, 0x100 ;  /* 0x0004000f0000751d */ /* 0x0003ec0000002000 */
[----:B------:R2:W-:Y:S01]  /*a510*/  @!P1 SYNCS.ARRIVE.TRANS64.RED.A1T0 RZ, [R13+URZ], RZ ;  /* 0x000000ff0dff99a7 */ /* 0x0005e2000810043f */
[----:B------:R-:W-:Y:S01]  /*a520*/  MUFU.EX2 R140, R140 ;  /* 0x0000008c008c7308 */ /* 0x000fe20000000800 */
[----:B0-----:R-:W-:Y:S01]  /*a530*/  FADD.FTZ R50, R36, R3 ;  /* 0x0000000324327221 */ /* 0x001fe20000010000 */
[-C--:B------:R-:W-:Y:S01]  /*a540*/  FMUL.FTZ R90, R90, R7.reuse ;  /* 0x000000075a5a7220 */ /* 0x080fe20000410000 */
[-C--:B------:R-:W-:Y:S01]  /*a550*/  FMUL.FTZ R91, R91, R7.reuse ;  /* 0x000000075b5b7220 */ /* 0x080fe20000410000 */
[-C--:B------:R-:W-:Y:S01]  /*a560*/  FMUL.FTZ R94, R94, R7.reuse ;  /* 0x000000075e5e7220 */ /* 0x080fe20000410000 */
[-C--:B------:R-:W-:Y:S01]  /*a570*/  FMUL.FTZ R95, R95, R7.reuse ;  /* 0x000000075f5f7220 */ /* 0x080fe20000410000 */
[-C--:B------:R-:W-:Y:S01]  /*a580*/  FMUL.FTZ R98, R98, R7.reuse ;  /* 0x0000000762627220 */ /* 0x080fe20000410000 */
[----:B--2---:R-:W-:Y:S01]  /*a590*/  IMAD.U32 R13, RZ, RZ, UR24 ;  /* 0x00000018ff0d7e24 */ /* 0x004fe2000f8e00ff */
[----:B------:R-:W0:Y:S01]  /*a5a0*/  MUFU.EX2 R141, R141 ;  /* 0x0000008d008d7308 */ /* 0x000e220000000800 */
[----:B------:R-:W-:Y:S01]  /*a5b0*/  UMOV UR24, UR37 ;  /* 0x0000002500187c82 */ /* 0x000fe20008000000 */
[-C--:B------:R-:W-:Y:S01]  /*a5c0*/  FMUL.FTZ R99, R99, R7.reuse ;  /* 0x0000000763637220 */ /* 0x080fe20000410000 */
[-C--:B------:R-:W-:Y:S01]  /*a5d0*/  FMUL.FTZ R102, R102, R7.reuse ;  /* 0x0000000766667220 */ /* 0x080fe20000410000 */
[----:B------:R-:W-:Y:S01]  /*a5e0*/  @!P1 LEA R13, R13, UR45, 0x3 ;  /* 0x0000002d0d0d9c11 */ /* 0x000fe2000f8e18ff */
[-C--:B------:R-:W-:Y:S01]  /*a5f0*/  FMUL.FTZ R103, R103, R7.reuse ;  /* 0x0000000767677220 */ /* 0x080fe20000410000 */
[-C--:B------:R-:W-:Y:S01]  /*a600*/  FMUL.FTZ R106, R106, R7.reuse ;  /* 0x000000076a6a7220 */ /* 0x080fe20000410000 */
[----:B------:R-:W-:Y:S01]  /*a610*/  FMUL.FTZ R107, R107, R7 ;  /* 0x000000076b6b7220 */ /* 0x000fe20000410000 */
[----:B------:R-:W-:Y:S01]  /*a620*/  MUFU.EX2 R85, R85 ;  /* 0x0000005500557308 */ /* 0x000fe20000000800 */
[----:B------:R-:W-:-:S02]  /*a630*/  @!P1 VIADD R13, R13, 0x16860 ;  /* 0x000168600d0d9836 */ /* 0x000fc40000000000 */
[-C--:B------:R-:W-:Y:S01]  /*a640*/  FMUL.FTZ R110, R110, R7.reuse ;  /* 0x000000076e6e7220 */ /* 0x080fe20000410000 */
[-C--:B------:R-:W-:Y:S01]  /*a650*/  FMUL.FTZ R111, R111, R7.reuse ;  /* 0x000000076f6f7220 */ /* 0x080fe20000410000 */
[-C--:B------:R-:W-:Y:S01]  /*a660*/  FMUL.FTZ R114, R114, R7.reuse ;  /* 0x0000000772727220 */ /* 0x080fe20000410000 */
[-C--:B------:R-:W-:Y:S01]  /*a670*/  FMUL.FTZ R115, R115, R7.reuse ;  /* 0x0000000773737220 */ /* 0x080fe20000410000 */
[----:B-1----:R-:W-:Y:S01]  /*a680*/  @!P1 PRMT R15, RZ, 0x654, R13 ;  /* 0x00000654ff0f9816 */ /* 0x002fe2000000000d */
[----:B------:R-:W-:Y:S01]  /*a690*/  FADD.FTZ R13, R81, R48 ;  /* 0x00000030510d7221 */ /* 0x000fe20000010000 */
[----:B------:R-:W1:Y:S01]  /*a6a0*/  MUFU.EX2 R32, R32 ;  /* 0x0000002000207308 */ /* 0x000e620000000800 */
[----:B0-----:R-:W-:Y:S01]  /*a6b0*/  FADD.FTZ R3, R141, R50 ;  /* 0x000000328d037221 */ /* 0x001fe20000010000 */
[----:B------:R0:W-:Y:S01]  /*a6c0*/  @!P1 SYNCS.ARRIVE.TRANS64.RED.A1T0 RZ, [R15+URZ], RZ ;  /* 0x000000ff0fff99a7 */ /* 0x0001e2000810043f */
[----:B------:R-:W-:Y:S01]  /*a6d0*/  FADD.FTZ R48, R144, R13 ;  /* 0x0000000d90307221 */ /* 0x000fe20000010000 */
[-C--:B------:R-:W-:Y:S01]  /*a6e0*/  FMUL.FTZ R118, R118, R7.reuse ;  /* 0x0000000776767220 */ /* 0x080fe20000410000 */
[----:B------:R-:W-:Y:S01]  /*a6f0*/  FMUL.FTZ R119, R119, R7 ;  /* 0x0000000777777220 */ /* 0x000fe20000410000 */
[C---:B------:R-:W-:Y:S01]  /*a700*/  F2FP.F16.F32.PACK_AB R144, R21.reuse, R144 ;  /* 0x000000901590723e */ /* 0x040fe200000000ff */
[----:B------:R-:W-:Y:S01]  /*a710*/  FADD.FTZ R13, R21, R48 ;  /* 0x00000030150d7221 */ /* 0x000fe20000010000 */
[----:B------:R-:W2:Y:S01]  /*a720*/  MUFU.EX2 R142, R142 ;  /* 0x0000008e008e7308 */ /* 0x000ea20000000800 */
[----:B------:R-:W-:Y:S01]  /*a730*/  FFMA.FTZ R48, R69, UR22, -R34 ;  /* 0x0000001645307c23 */ /* 0x000fe20008010822 */
[----:B------:R-:W-:Y:S01]  /*a740*/  F2FP.F16.F32.PACK_AB R147, R36, R147 ;  /* 0x000000932493723e */ /* 0x000fe200000000ff */
[----:B------:R-:W-:Y:S01]  /*a750*/  FADD.FTZ R52, R146, R13 ;  /* 0x0000000d92347221 */ /* 0x000fe20000010000 */
[----:B------:R-:W-:Y:S01]  /*a760*/  F2FP.F16.F32.PACK_AB R146, R83, R146 ;  /* 0x000000925392723e */ /* 0x000fe200000000ff */
[-C--:B------:R-:W-:Y:S01]  /*a770*/  FMUL.FTZ R88, R88, R72.reuse ;  /* 0x0000004858587220 */ /* 0x080fe20000410000 */
[----:B------:R-:W-:Y:S01]  /*a780*/  FMUL.FTZ R89, R89, R72 ;  /* 0x0000004859597220 */ /* 0x000fe20000410000 */
[----:B------:R-:W-:Y:S01]  /*a790*/  FADD.FTZ R13, R83, R52 ;  /* 0x00000034530d7221 */ /* 0x000fe20000010000 */
[----:B------:R-:W3:Y:S01]  /*a7a0*/  MUFU.EX2 R143, R143 ;  /* 0x0000008f008f7308 */ /* 0x000ee20000000800 */
[C---:B-1----:R-:W-:Y:S01]  /*a7b0*/  FADD.FTZ R50, R32.reuse, R3 ;  /* 0x0000000320327221 */ /* 0x042fe20000010000 */
[----:B------:R-:W-:Y:S01]  /*a7c0*/  F2FP.F16.F32.PACK_AB R141, R32, R141 ;  /* 0x0000008d208d723e */ /* 0x000fe200000000ff */
[----:B------:R-:W-:Y:S01]  /*a7d0*/  FADD.FTZ R52, R140, R13 ;  /* 0x0000000d8c347221 */ /* 0x000fe20000010000 */
[----:B------:R-:W-:Y:S01]  /*a7e0*/  F2FP.F16.F32.PACK_AB R140, R85, R140 ;  /* 0x0000008c558c723e */ /* 0x000fe200000000ff */
[-C--:B------:R-:W-:Y:S01]  /*a7f0*/  FMUL.FTZ R92, R92, R72.reuse ;  /* 0x000000485c5c7220 */ /* 0x080fe20000410000 */
[-C--:B------:R-:W-:Y:S01]  /*a800*/  FMUL.FTZ R93, R93, R72.reuse ;  /* 0x000000485d5d7220 */ /* 0x080fe20000410000 */
[----:B------:R-:W-:Y:S01]  /*a810*/  FADD.FTZ R13, R85, R52 ;  /* 0x00000034550d7221 */ /* 0x000fe20000010000 */
[----:B------:R-:W1:Y:S01]  /*a820*/  MUFU.EX2 R38, R38 ;  /* 0x0000002600267308 */ /* 0x000e620000000800 */
[-C--:B------:R-:W-:Y:S01]  /*a830*/  FMUL.FTZ R96, R96, R72.reuse ;  /* 0x0000004860607220 */ /* 0x080fe20000410000 */
[----:B------:R-:W-:Y:S01]  /*a840*/  FMUL.FTZ R97, R97, R72 ;  /* 0x0000004861617220 */ /* 0x000fe20000410000 */
[----:B--2---:R-:W-:Y:S01]  /*a850*/  FADD.FTZ R52, R142, R13 ;  /* 0x0000000d8e347221 */ /* 0x004fe20000010000 */
[----:B------:R-:W-:Y:S01]  /*a860*/  F2FP.F16.F32.PACK_AB R142, R31, R142 ;  /* 0x0000008e1f8e723e */ /* 0x000fe200000000ff */
[-C--:B------:R-:W-:Y:S01]  /*a870*/  FMUL.FTZ R100, R100, R72.reuse ;  /* 0x0000004864647220 */ /* 0x080fe20000410000 */
[-C--:B------:R-:W-:Y:S01]  /*a880*/  FMUL.FTZ R101, R101, R72.reuse ;  /* 0x0000004865657220 */ /* 0x080fe20000410000 */
[----:B------:R-:W-:Y:S01]  /*a890*/  FADD.FTZ R13, R31, R52 ;  /* 0x000000341f0d7221 */ /* 0x000fe20000010000 */
[----:B------:R2:W-:Y:S01]  /*a8a0*/  MUFU.EX2 R87, R40 ;  /* 0x0000002800577308 */ /* 0x0005e20000000800 */
        /* <DEDUP_REMOVED lines=8> */
[--C-:B--2---:R-:W-:Y:S01]  /*a930*/  FFMA.FTZ R40, R41, UR22, -R34.reuse ;  /* 0x0000001629287c23 */ /* 0x104fe20008010822 */
[----:B-1----:R-:W-:Y:S01]  /*a940*/  FADD.FTZ R50, R38, R3 ;  /* 0x0000000326327221 */ /* 0x002fe20000010000 */
[----:B------:R-:W-:Y:S01]  /*a950*/  FFMA.FTZ R34, R78, UR22, -R34 ;  /* 0x000000164e227c23 */ /* 0x000fe20008010822 */
[----:B------:R-:W-:Y:S01]  /*a960*/  F2FP.F16.F32.PACK_AB R143, R38, R143 ;  /* 0x0000008f268f723e */ /* 0x000fe200000000ff */
[-C--:B------:R-:W-:Y:S01]  /*a970*/  FMUL.FTZ R116, R116, R72.reuse ;  /* 0x0000004874747220 */ /* 0x080fe20000410000 */
[----:B------:R-:W-:Y:S01]  /*a980*/  FMUL.FTZ R117, R117, R72 ;  /* 0x0000004875757220 */ /* 0x000fe20000410000 */
[----:B------:R-:W-:Y:S01]  /*a990*/  IMAD.MOV.U32 R7, RZ, RZ, R4 ;  /* 0x000000ffff077224 */ /* 0x000fe200078e0004 */
[----:B------:R-:W1:Y:S08]  /*a9a0*/  MUFU.EX2 R137, R137 ;  /* 0x0000008900897308 */ /* 0x000e700000000800 */
[----:B------:R-:W2:Y:S01]  /*a9b0*/  MUFU.EX2 R40, R40 ;  /* 0x0000002800287308 */ /* 0x000ea20000000800 */
[----:B---3--:R-:W-:Y:S01]  /*a9c0*/  FADD.FTZ R52, R136, R13 ;  /* 0x0000000d88347221 */ /* 0x008fe20000010000 */
[----:B------:R-:W-:-:S03]  /*a9d0*/  F2FP.F16.F32.PACK_AB R136, R87, R136 ;  /* 0x000000885788723e */ /* 0x000fc600000000ff */
[----:B------:R-:W-:-:S03]  /*a9e0*/  FADD.FTZ R13, R87, R52 ;  /* 0x00000034570d7221 */ /* 0x000fc60000010000 */
        /* <DEDUP_REMOVED lines=22> */
[C---:B---3--:R-:W-:Y:S01]  /*ab50*/  FADD.FTZ R24, R44.reuse, R3 ;  /* 0x000000032c187221 */ /* 0x048fe20000010000 */
[----:B------:R-:W-:-:S06]  /*ab60*/  F2FP.F16.F32.PACK_AB R133, R44, R11 ;  /* 0x0000000b2c85723e */ /* 0x000fcc00000000ff */
[----:B------:R-:W3:Y:S01]  /*ab70*/  MUFU.EX2 R47, R47 ;  /* 0x0000002f002f7308 */ /* 0x000ee20000000800 */
[----:B-1----:R-:W-:-:S07]  /*ab80*/  FADD.FTZ R30, R134, R13 ;  /* 0x0000000d861e7221 */ /* 0x002fce0000010000 */
        /* <DEDUP_REMOVED lines=61> */
[----:B--2---:R-:W-:Y:S01]  /*af60*/  FADD.FTZ R2, R77, R2 ;  /* 0x000000024d027221 */ /* 0x004fe20000010000 */
[C---:B---3--:R-:W-:Y:S01]  /*af70*/  FADD.FTZ R3, R5.reuse, R8 ;  /* 0x0000000805037221 */ /* 0x048fe20000010000 */
[----:B------:R-:W-:Y:S01]  /*af80*/  F2FP.F16.F32.PACK_AB R122, R5, R28 ;  /* 0x0000001c057a723e */ /* 0x000fe200000000ff */
[----:B------:R-:W-:Y:S02]  /*af90*/  IMAD.MOV.U32 R5, RZ, RZ, R6 ;  /* 0x000000ffff057224 */ /* 0x000fe400078e0006 */
[C---:B-1----:R-:W-:Y:S01]  /*afa0*/  FADD.FTZ R2, R34.reuse, R2 ;  /* 0x0000000222027221 */ /* 0x042fe20000010000 */
[----:B------:R-:W-:Y:S01]  /*afb0*/  F2FP.F16.F32.PACK_AB R123, R34, R77 ;  /* 0x0000004d227b723e */ /* 0x000fe200000000ff */
[----:B0-----:R-:W-:Y:S06]  /*afc0*/  @P2 BRA `(.L_x_13491) ;  /* 0xffffffd800e82947 */ /* 0x001fec000383ffff */
.L_x_13482:
        /* <DEDUP_REMOVED lines=11> */
.L_x_13509:
        /* <DEDUP_REMOVED lines=9> */
.L_x_13494:
[----:B------:R-:W-:Y:S01]  /*b110*/  ULEA UR6, UR37, UR45, 0x3 ;  /* 0x0000002d25067291 */ /* 0x000fe2000f8e183f */
[----:B------:R-:W-:-:S05]  /*b120*/  IMAD.U32 R4, RZ, RZ, UR36 ;  /* 0x00000024ff047e24 */ /* 0x000fca000f8e00ff */
[----:B------:R-:W-:-:S04]  /*b130*/  SHF.L.U32 R4, R4, 0x1f, RZ ;  /* 0x0000001f04047819 */ /* 0x000fc800000006ff */
[----:B------:R0:W1:Y:S01]  /*b140*/  SYNCS.PHASECHK.TRANS64.TRYWAIT P3, [UR6+0x16830], R4 ;  /* 0x01683004ff0075a7 */ /* 0x0000620008060146 */
[----:B------:R-:W-:Y:S05]  /*b150*/  @!P0 BRA `(.L_x_13495) ;  /* 0x0000000000048947 */ /* 0x000fea0003800000 */
[----:B------:R-:W-:Y:S01]  /*b160*/  BPT.TRAP 0x1 ;  /* 0x000000040000795c */ /* 0x000fe20000300000 */
.L_x_13495:
[----:B-1----:R-:W-:Y:S05]  /*b170*/  @P3 BRA `(.L_x_13493) ;  /* 0x0000000000083947 */ /* 0x002fea0003800000 */
[----:B------:R-:W1:Y:S02]  /*b180*/  SYNCS.PHASECHK.TRANS64.TRYWAIT P3, [UR6+0x16830], R4 ;  /* 0x01683004ff0075a7 */ /* 0x000e640008060146 */
[----:B-1----:R-:W-:Y:S05]  /*b190*/  @!P3 BRA `(.L_x_13496) ;  /* 0x0000009000d0b947 */ /* 0x002fea0003800000 */
.L_x_13493:
        /* <DEDUP_REMOVED lines=25> */
.L_x_13498:
[----:B------:R-:W-:Y:S01]  /*b330*/  ULEA UR6, UR27, UR45, 0x3 ;  /* 0x0000002d1b067291 */ /* 0x000fe2000f8e183f */
[----:B------:R-:W-:-:S05]  /*b340*/  IMAD.U32 R4, RZ, RZ, UR28 ;  /* 0x0000001cff047e24 */ /* 0x000fca000f8e00ff */
[----:B------:R-:W-:-:S04]  /*b350*/  SHF.L.U32 R4, R4, 0x1f, RZ ;  /* 0x0000001f04047819 */ /* 0x000fc800000006ff */
[----:B------:R0:W1:Y:S01]  /*b360*/  SYNCS.PHASECHK.TRANS64.TRYWAIT P2, [UR6+0x16850], R4 ;  /* 0x01685004ff0075a7 */ /* 0x0000620008040146 */
[----:B------:R-:W-:Y:S05]  /*b370*/  @!P0 BRA `(.L_x_13499) ;  /* 0x0000000000048947 */ /* 0x000fea0003800000 */
[----:B------:R-:W-:Y:S01]  /*b380*/  BPT.TRAP 0x1 ;  /* 0x000000040000795c */ /* 0x000fe20000300000 */
.L_x_13499:
[----:B-1----:R-:W-:Y:S05]  /*b390*/  @P2 BRA `(.L_x_13497) ;  /* 0x0000000000082947 */ /* 0x002fea0003800000 */
[----:B------:R-:W1:Y:S02]  /*b3a0*/  SYNCS.PHASECHK.TRANS64.TRYWAIT P2, [UR6+0x16850], R4 ;  /* 0x01685004ff0075a7 */ /* 0x000e640008040146 */
[----:B-1----:R-:W-:Y:S05]  /*b3b0*/  @!P2 BRA `(.L_x_13500) ;  /* 0x000000900060a947 */ /* 0x002fea0003800000 */
.L_x_13497:
[----:B------:R-:W-:Y:S01]  /*b3c0*/  UIADD3 UR6, UR45, 0x400, URZ ;  /* 0x000004002d067890 */ /* 0x000fe2000fffe03f */
[----:B------:R-:W-:Y:S01]  /*b3d0*/  WARPGROUP.ARRIVE ;  /* 0x00000000000079c5 */ /* 0x000fe20000000000 */
[----:B------:R-:W-:Y:S01]  /*b3e0*/  UMOV UR7, 0x40000040 ;  /* 0x4000004000077882 */ /* 0x000fe20000000000 */
[----:B------:R-:W-:Y:S01]  /*b3f0*/  FMUL.FTZ R15, R33, UR26 ;  /* 0x0000001a210f7c20 */ /* 0x000fe20008410000 */
[----:B------:R-:W-:Y:S01]  /*b400*/  USHF.R.U32.HI UR6, URZ, 0x4, UR6 ;  /* 0x000000043f067899 */ /* 0x000fe20008011606 */
[----:B------:R-:W2:Y:S01]  /*b410*/  @P5 LDC R33, c[0x0][0x44c] ;  /* 0x00011300ff215b82 */ /* 0x000ea20000000800 */
[----:B------:R-:W-:Y:S01]  /*b420*/  FMUL.FTZ R14, R32, UR26 ;  /* 0x0000001a200e7c20 */ /* 0x000fe20008410000 */
[----:B-1----:R-:W-:Y:S01]  /*b430*/  FMUL.FTZ R9, R27, UR26 ;  /* 0x0000001a1b097c20 */ /* 0x002fe20008410000 */
[----:B------:R-:W-:Y:S01]  /*b440*/  ULOP3.LUT UR6, UR6, 0x3fff, URZ, 0xc0, !UPT ;  /* 0x00003fff06067892 */ /* 0x000fe2000f8ec03f */
[----:B------:R-:W-:Y:S01]  /*b450*/  FMUL.FTZ R27, R39, UR26 ;  /* 0x0000001a271b7c20 */ /* 0x000fe20008410000 */
[----:B------:R-:W-:Y:S01]  /*b460*/  FMUL.FTZ R39, R51, UR26 ;  /* 0x0000001a33277c20 */ /* 0x000fe20008410000 */
[----:B------:R-:W-:Y:S01]  /*b470*/  FMUL.FTZ R51, R63, UR26 ;  /* 0x0000001a3f337c20 */ /* 0x000fe20008410000 */
[----:B------:R-:W-:Y:S01]  /*b480*/  ULEA UR10, UR27, UR6, 0xa ;  /* 0x000000061b0a7291 */ /* 0x000fe2000f8e503f */
[----:B------:R-:W1:Y:S01]  /*b490*/  @P5 LDC R32, c[0x0][0x450] ;  /* 0x00011400ff205b82 */ /* 0x000e620000000800 */
[----:B------:R-:W-:Y:S01]  /*b4a0*/  FMUL.FTZ R63, R75, UR26 ;  /* 0x0000001a4b3f7c20 */ /* 0x000fe20008410000 */
[----:B------:R-:W-:Y:S01]  /*b4b0*/  FMUL.FTZ R75, R80, UR26 ;  /* 0x0000001a504b7c20 */ /* 0x000fe20008410000 */
[----:B------:R-:W-:-:S02]  /*b4c0*/  VIADD R80, R17, UR39 ;  /* 0x0000002711507c36 */ /* 0x000fc40008000000 */
        /* <DEDUP_REMOVED lines=8> */
[----:B------:R-:W-:Y:S01]  /*b550*/  FMUL.FTZ R59, R70, UR26 ;  /* 0x0000001a463b7c20 */ /* 0x000fe20008410000 */
[----:B------:R-:W-:Y:S01]  /*b560*/  FMUL.FTZ R70, R82, UR26 ;  /* 0x0000001a52467c20 */ /* 0x000fe20008410000 */
[----:B------:R-:W-:Y:S01]  /*b570*/  FMUL.FTZ R8, R25, UR26 ;  /* 0x0000001a19087c20 */ /* 0x000fe20008410000 */
[----:B------:R-:W3:Y:S01]  /*b580*/  LDC R82, c[0x0][0x2f0] ;  /* 0x0000bc00ff527b82 */ /* 0x000ee20000000800 */
[----:B--2---:R-:W-:-:S04]  /*b590*/  @P5 IMAD.HI.U32 R33, R80, R33, RZ ;  /* 0x0000002150215227 */ /* 0x004fc800078e00ff */
[----:B------:R-:W-:Y:S01]  /*b5a0*/  FMUL.FTZ R25, R37, UR26 ;  /* 0x0000001a25197c20 */ /* 0x000fe20008410000 */
[----:B0-----:R-:W-:Y:S01]  /*b5b0*/  FMUL.FTZ R4, R24, UR26 ;  /* 0x0000001a18047c20 */ /* 0x001fe20008410000 */
[----:B------:R-:W-:Y:S01]  /*b5c0*/  FMUL.FTZ R37, R45, UR26 ;  /* 0x0000001a2d257c20 */ /* 0x000fe20008410000 */
[----:B------:R-:W-:Y:S01]  /*b5d0*/  FMUL.FTZ R20, R34, UR26 ;  /* 0x0000001a22147c20 */ /* 0x000fe20008410000 */
[----:B------:R-:W-:Y:S01]  /*b5e0*/  FMUL.FTZ R24, R36, UR26 ;  /* 0x0000001a24187c20 */ /* 0x000fe20008410000 */
[----:B------:R-:W-:Y:S01]  /*b5f0*/  FMUL.FTZ R45, R53, UR26 ;  /* 0x0000001a352d7c20 */ /* 0x000fe20008410000 */
[----:B------:R-:W-:Y:S01]  /*b600*/  FMUL.FTZ R34, R44, UR26 ;  /* 0x0000001a2c227c20 */ /* 0x000fe20008410000 */
[----:B-1----:R-:W-:Y:S01]  /*b610*/  @P5 SHF.R.U32.HI R80, RZ, R32, R33 ;  /* 0x00000020ff505219 */ /* 0x002fe20000011621 */
[----:B------:R-:W-:Y:S02]  /*b620*/  IMAD.U32 R33, RZ, RZ, UR37 ;  /* 0x00000025ff217e24 */ /* 0x000fe4000f8e00ff */
[----:B------:R-:W-:Y:S01]  /*b630*/  FMUL.FTZ R36, R47, UR26 ;  /* 0x0000001a2f247c20 */ /* 0x000fe20008410000 */
[----:B------:R-:W-:Y:S01]  /*b640*/  FMUL.FTZ R53, R66, UR26 ;  /* 0x0000001a42357c20 */ /* 0x000fe20008410000 */
[----:B------:R-:W-:-:S02]  /*b650*/  VIADD R32, R23, 0x9 ;  /* 0x0000000917207836 */ /* 0x000fc40000000000 */
[----:B------:R-:W-:Y:S01]  /*b660*/  FMUL.FTZ R44, R52, UR26 ;  /* 0x0000001a342c7c20 */ /* 0x000fe20008410000 */
[----:B------:R-:W-:Y:S01]  /*b670*/  @!P1 LEA R33, R33, UR45, 0x3 ;  /* 0x0000002d21219c11 */ /* 0x000fe2000f8e18ff */
[----:B------:R-:W-:Y:S01]  /*b680*/  FMUL.FTZ R47, R58, UR26 ;  /* 0x0000001a3a2f7c20 */ /* 0x000fe20008410000 */
[----:B------:R-:W-:Y:S01]  /*b690*/  FMUL.FTZ R66, R73, UR26 ;  /* 0x0000001a49427c20 */ /* 0x000fe20008410000 */
[----:B------:R-:W-:Y:S01]  /*b6a0*/  FMUL.FTZ R52, R60, UR26 ;  /* 0x0000001a3c347c20 */ /* 0x000fe20008410000 */
[----:B------:R-:W-:Y:S01]  /*b6b0*/  FMUL.FTZ R58, R68, UR26 ;  /* 0x0000001a443a7c20 */ /* 0x000fe20008410000 */
[----:B------:R-:W-:Y:S02]  /*b6c0*/  @!P1 VIADD R73, R33, 0x16840 ;  /* 0x0001684021499836 */ /* 0x000fe40000000000 */
        /* <DEDUP_REMOVED lines=38> */
[----:B------:R-:W0:Y:S03]  /*b930*/  MUFU.TANH R4, R4 ;  /* 0x0000000400047308 */ /* 0x000e260000002400 */
[----:B---3--:R-:W-:-:S04]  /*b940*/  IMAD R33, R82, UR41, R33 ;  /* 0x0000002952217c24 */ /* 0x008fc8000f8e0221 */
[----:B------:R-:W-:Y:S01]  /*b950*/  VIADD R33, R33, -UR25 ;  /* 0x8000001921217c36 */ /* 0x000fe20008000000 */
[----:B------:R-:W1:Y:S03]  /*b960*/  MUFU.TANH R8, R8 ;  /* 0x0000000800087308 */ /* 0x000e660000002400 */
[----:B------:R-:W-:Y:S01]  /*b970*/  VIADD R81, R33, UR24 ;  /* 0x0000001821517c36 */ /* 0x000fe20008000000 */
[----:B------:R-:W-:Y:S02]  /*b980*/  WARPGROUP.DEPBAR.LE gsb0, 0x0 ;  /* 0x00008000000079c5 */ /* 0x000fe40000010000 */
[----:B------:R-:W-:-:S06]  /*b990*/  WARPGROUP.ARRIVE ;  /* 0x00000000000079c5 */ /* 0x000fcc0000000000 */
[----:B------:R-:W2:Y:S01]  /*b9a0*/  S2R R151, SR_TID.X ;  /* 0x0000000000977919 */ /* 0x000ea20000002100 */
[----:B------:R-:W3:Y:S01]  /*b9b0*/  MUFU.TANH R6, R6 ;  /* 0x0000000600067308 */ /* 0x000ee20000002400 */
[----:B------:R-:W-:Y:S01]  /*b9c0*/  VIADD R83, R33, UR21 ;  /* 0x0000001521537c36 */ /* 0x000fe20008000000 */
[----:B------:R-:W-:Y:S01]  /*b9d0*/  HGMMA.64x64x16.F32 R88, R144, gdesc[UR4].tnspB, R88, gsb0 ;  /* 0x40e0000490587df0 */ /* 0x000fe20008000858 */
[----:B------:R-:W-:Y:S01]  /*b9e0*/  UIADD3 UR6, UR10, 0x100, URZ ;  /* 0x000001000a067890 */ /* 0x000fe2000fffe03f */
[----:B------:R-:W-:-:S04]  /*b9f0*/  UMOV UR7, 0x40000040 ;  /* 0x4000004000077882 */ /* 0x000fc80000000000 */
[----:B------:R-:W4:Y:S08]  /*ba00*/  MUFU.TANH R9, R9 ;  /* 0x0000000900097308 */ /* 0x000f300000002400 */
[----:B------:R-:W0:Y:S08]  /*ba10*/  MUFU.TANH R10, R10 ;  /* 0x0000000a000a7308 */ /* 0x000e300000002400 */
[----:B------:R-:W0:Y:S01]  /*ba20*/  MUFU.TANH R11, R11 ;  /* 0x0000000b000b7308 */ /* 0x000e220000002400 */
[----:B--2---:R-:W-:-:S07]  /*ba30*/  ISETP.GE.U32.AND P2, PT, R151, 0x180, PT ;  /* 0x000001809700780c */ /* 0x004fce0003f46070 */
[----:B------:R-:W2:Y:S01]  /*ba40*/  MUFU.TANH R12, R12 ;  /* 0x0000000c000c7308 */ /* 0x000ea20000002400 */
[----:B------:R-:W-:Y:S02]  /*ba50*/  SEL R77, R32, 0x9, !P2 ;  /* 0x00000009204d7807 */ /* 0x000fe40005000000 */
[----:B------:R-:W5:Y:S05]  /*ba60*/  SHFL.IDX PT, R32, R80, RZ, 0x1c1f ;  /* 0x001c1fff50207589 */ /* 0x000f6a00000e0000 */
[----:B------:R-:W0:Y:S08]  /*ba70*/  MUFU.TANH R13, R13 ;  /* 0x0000000d000d7308 */ /* 0x000e300000002400 */
[----:B------:R-:W0:Y:S08]  /*ba80*/  MUFU.TANH R14, R14 ;  /* 0x0000000e000e7308 */ /* 0x000e300000002400 */
[----:B------:R-:W0:Y:S01]  /*ba90*/  MUFU.TANH R15, R15 ;  /* 0x0000000f000f7308 */ /* 0x000e220000002400 */
[----:B-----5:R-:W-:-:S02]  /*baa0*/  IMAD.IADD R85, R81, 0x1, R32 ;  /* 0x0000000151557824 */ /* 0x020fc400078e0220 */
[----:B------:R-:W-:-:S05]  /*bab0*/  IMAD.IADD R84, R83, 0x1, R32 ;  /* 0x0000000153547824 */ /* 0x000fca00078e0220 */
        /* <DEDUP_REMOVED lines=80> */
[----:B------:R-:W-:Y:S03]  /*bfc0*/  HGMMA.64x64x16.F32 R88, R120, gdesc[UR4].tnspB, R88, gsb0 ;  /* 0x40e0000478587df0 */ /* 0x000fe60008000858 */
[----:B------:R-:W-:Y:S02]  /*bfd0*/  WARPGROUP.DEPBAR.LE gsb0, 0x0 ;  /* 0x00008000000079c5 */ /* 0x000fe40000010000 */
[----:B------:R0:W-:Y:S06]  /*bfe0*/  BAR.ARV R77, 0x100 ;  /* 0x0004004d0000751d */ /* 0x0001ec0000002000 */
[----:B------:R5:W-:Y:S02]  /*bff0*/  @!P1 SYNCS.ARRIVE.TRANS64.RED.A1T0 RZ, [R73+URZ], RZ ;  /* 0x000000ff49ff99a7 */ /* 0x000be4000810043f */
[----:B-----5:R-:W-:-:S06]  /*c000*/  FMUL.FTZ R73, R87, UR26 ;  /* 0x0000001a57497c20 */ /* 0x020fcc0008410000 */
[----:B------:R-:W0:Y:S01]  /*c010*/  MUFU.TANH R73, R73 ;  /* 0x0000004900497308 */ /* 0x000e220000002400 */
[----:B-1234-:R-:W-:Y:S05]  /*c020*/  @!P6 BRA `(.L_x_13501) ;  /* 0x00000000005ce947 */ /* 0x01efea0003800000 */
[----:B------:R-:W-:Y:S01]  /*c030*/  IMAD R32, R82, UR41, R32 ;  /* 0x0000002952207c24 */ /* 0x000fe2000f8e0220 */
[----:B------:R-:W-:Y:S03]  /*c040*/  BSSY B0, `(.L_x_13502) ;  /* 0x0000011000007945 */ /* 0x000fe60003800000 */
[----:B0-----:R-:W-:-:S05]  /*c050*/  VIADD R77, R32, -UR25 ;  /* 0x80000019204d7c36 */ /* 0x001fca0008000000 */
        /* <DEDUP_REMOVED lines=10> */
.L_x_13503:
[----:B------:R-:W-:-:S05]  /*c100*/  IMAD.U32 R86, RZ, RZ, UR23 ;  /* 0x00000017ff567e24 */ /* 0x000fca000f8e00ff */
[----:B------:R-:W-:-:S13]  /*c110*/  ISETP.NE.AND P2, PT, R86, 0x1, PT ;  /* 0x000000015600780c */ /* 0x000fda0003f45270 */
[----:B------:R-:W0:Y:S02]  /*c120*/  @P2 LDC.64 R32, c[0x0][0x9e8] ;  /* 0x00027a00ff202b82 */ /* 0x000e240000000a00 */
[----:B0-----:R-:W-:-:S05]  /*c130*/  @P2 IMAD.HI.U32 R32, R77, R32, RZ ;  /* 0x000000204d202227 */ /* 0x001fca00078e00ff */
[----:B------:R-:W-:-:S07]  /*c140*/  @P2 SHF.R.U32.HI R77, RZ, R33, R32 ;  /* 0x00000021ff4d2219 */ /* 0x000fce0000011620 */
.L_x_13504:
[----:B------:R-:W-:Y:S05]  /*c150*/  BSYNC B0 ;  /* 0x0000000000007941 */ /* 0x000fea0003800000 */
.L_x_13502:
[----:B------:R-:W-:-:S04]  /*c160*/  IMAD R77, R77, R86, -R76 ;  /* 0x000000564d4d7224 */ /* 0x000fc800078e0a4c */
[----:B------:R-:W-:-:S05]  /*c170*/  IMAD R77, R16, -0x2, R77 ;  /* 0xfffffffe104d7824 */ /* 0x000fca00078e024d */
[----:B------:R-:W-:Y:S02]  /*c180*/  VIADDMNMX R85, R77, R86, R85, PT ;  /* 0x000000564d557246 */ /* 0x000fe40003800155 */
[----:B------:R-:W-:-:S07]  /*c190*/  VIMNMX R84, R84, R77, !PT ;  /* 0x0000004d54547248 */ /* 0x000fce0007fe0100 */
.L_x_13501:
[----:B------:R-:W-:-:S04]  /*c1a0*/  ISETP.GT.AND P2, PT, R0, -0x1, PT ;  /* 0xffffffff0000780c */ /* 0x000fc80003f44270 */
[C---:B------:R-:W-:Y:S02]  /*c1b0*/  ISETP.GT.AND P4, PT, R84.reuse, RZ, P2 ;  /* 0x000000ff5400720c */ /* 0x040fe40001784270 */
[----:B------:R-:W-:Y:S02]  /*c1c0*/  ISETP.GT.AND P3, PT, R84, 0x1, P2 ;  /* 0x000000015400780c */ /* 0x000fe40001764270 */
[C---:B------:R-:W-:Y:S02]  /*c1d0*/  ISETP.LT.OR P4, PT, R85.reuse, 0x1, P4 ;  /* 0x000000015500780c */ /* 0x040fe40002781670 */
[----:B------:R-:W-:Y:S02]  /*c1e0*/  ISETP.LT.OR P3, PT, R85, 0x2, P3 ;  /* 0x000000025500780c */ /* 0x000fe40001f61670 */
[----:B0-----:R-:W-:Y:S02]  /*c1f0*/  FSEL R32, R4, -INF , !P4 ;  /* 0xff80000004207808 */ /* 0x001fe40006000000 */
[----:B------:R-:W-:Y:S01]  /*c200*/  FSEL R8, R8, -INF , !P3 ;  /* 0xff80000008087808 */ /* 0x000fe20005800000 */
[----:B------:R0:W1:Y:S01]  /*c210*/  SHFL.IDX PT, R4, R80, 0x1, 0x1c1f ;  /* 0x003c1f0050047f89 */ /* 0x00006200000e0000 */
[----:B------:R-:W-:-:S02]  /*c220*/  ISETP.GT.AND P4, PT, R84, 0x8, P2 ;  /* 0x000000085400780c */ /* 0x000fc40001784270 */
[----:B------:R-:W-:Y:S02]  /*c230*/  ISETP.GT.AND P3, PT, R84, 0x9, P2 ;  /* 0x000000095400780c */ /* 0x000fe40001764270 */
[C---:B------:R-:W-:Y:S02]  /*c240*/  ISETP.LT.OR P4, PT, R85.reuse, 0x9, P4 ;  /* 0x000000095500780c */ /* 0x040fe40002781670 */
[----:B------:R-:W-:Y:S02]  /*c250*/  ISETP.LT.OR P3, PT, R85, 0xa, P3 ;  /* 0x0000000a5500780c */ /* 0x000fe40001f61670 */
[----:B------:R-:W-:Y:S02]  /*c260*/  FSEL R33, R10, -INF , !P4 ;  /* 0xff8000000a217808 */ /* 0x000fe40006000000 */
[----:B------:R-:W-:Y:S02]  /*c270*/  FSEL R77, R11, -INF , !P3 ;  /* 0xff8000000b4d7808 */ /* 0x000fe40005800000 */
        /* <DEDUP_REMOVED lines=77> */
[----:B0-----:R-:W-:Y:S01]  /*c750*/  FSEL R80, R74, -INF , !P3 ;  /* 0xff8000004a507808 */ /* 0x001fe20005800000 */
[--C-:B-1----:R-:W-:Y:S01]  /*c760*/  IMAD.IADD R74, R81, 0x1, R4.reuse ;  /* 0x00000001514a7824 */ /* 0x102fe200078e0204 */
[C---:B------:R-:W-:Y:S01]  /*c770*/  ISETP.GT.AND P4, PT, R84.reuse, 0x78, P2 ;  /* 0x000000785400780c */ /* 0x040fe20001784270 */
[----:B------:R-:W-:Y:S01]  /*c780*/  IMAD.IADD R81, R83, 0x1, R4 ;  /* 0x0000000153517824 */ /* 0x000fe200078e0204 */
[----:B------:R-:W-:-:S02]  /*c790*/  ISETP.GT.AND P3, PT, R84, 0x79, P2 ;  /* 0x000000795400780c */ /* 0x000fc40001764270 */
        /* <DEDUP_REMOVED lines=18> */
.L_x_13507:
[----:B------:R-:W-:-:S05]  /*c8c0*/  IMAD.U32 R4, RZ, RZ, UR23 ;  /* 0x00000017ff047e24 */ /* 0x000fca000f8e00ff */
[----:B------:R-:W-:-:S13]  /*c8d0*/  ISETP.NE.AND P3, PT, R4, 0x1, PT ;  /* 0x000000010400780c */ /* 0x000fda0003f65270 */
[----:B------:R-:W0:Y:S02]  /*c8e0*/  @P3 LDC.64 R10, c[0x0][0x9e8] ;  /* 0x00027a00ff0a3b82 */ /* 0x000e240000000a00 */
[----:B0-----:R-:W-:-:S05]  /*c8f0*/  @P3 IMAD.HI.U32 R10, R83, R10, RZ ;  /* 0x0000000a530a3227 */ /* 0x001fca00078e00ff */
[----:B------:R-:W-:-:S07]  /*c900*/  @P3 SHF.R.U32.HI R83, RZ, R11, R10 ;  /* 0x0000000bff533219 */ /* 0x000fce000001160a */
.L_x_13508:
[----:B------:R-:W-:Y:S05]  /*c910*/  BSYNC B0 ;  /* 0x0000000000007941 */ /* 0x000fea0003800000 */
.L_x_13506:
[----:B------:R-:W-:-:S04]  /*c920*/  IMAD R83, R83, R4, -R76 ;  /* 0x0000000453537224 */ /* 0x000fc800078e0a4c */
[----:B------:R-:W-:-:S05]  /*c930*/  IMAD R83, R16, -0x2, R83 ;  /* 0xfffffffe10537824 */ /* 0x000fca00078e0253 */
[----:B------:R-:W-:Y:S02]  /*c940*/  VIADDMNMX R74, R83, R4, R74, PT ;  /* 0x00000004534a7246 */ /* 0x000fe4000380014a */
[----:B------:R-:W-:-:S07]  /*c950*/  VIMNMX R81, R81, R83, !PT ;  /* 0x0000005351517248 */ /* 0x000fce0007fe0100 */
.L_x_13505:
        /* <DEDUP_REMOVED lines=80> */
[----:B------:R-:W-:Y:S02]  /*ce60*/  ISETP.LT.OR P4, PT, R74, 0x42, P4 ;  /* 0x000000424a00780c */ /* 0x000fe40002781670 */
[----:B------:R-:W-:Y:S01]  /*ce70*/  FSEL R39, R39, -INF , !P3 ;  /* 0xff80000027277808 */ /* 0x000fe20005800000 */
[----:B------:R-:W0:Y:S01]  /*ce80*/  SHFL.BFLY PT, R11, R4, 0x1, 0x1f ;  /* 0x0c201f00040b7f89 */ /* 0x000e2200000e0000 */
[C---:B------:R-:W-:Y:S02]  /*ce90*/  ISETP.GT.AND P3, PT, R81.reuse, 0x39, P2 ;  /* 0x000000395100780c */ /* 0x040fe40001764270 */
        /* <DEDUP_REMOVED lines=25> */
[----:B------:R-:W-:Y:S01]  /*d030*/  MUFU.EX2 R83, R83 ;  /* 0x0000005300537308 */ /* 0x000fe20000000800 */
[----:B------:R-:W-:Y:S01]  /*d040*/  FMNMX.FTZ R6, R12, R77, !PT ;  /* 0x0000004d0c067209 */ /* 0x000fe20007810000 */
[--C-:B------:R-:W-:Y:S01]  /*d050*/  FFMA.FTZ R136, R40, UR22, -R11.reuse ;  /* 0x0000001628887c23 */ /* 0x100fe2000801080b */
[----:B------:R-:W-:Y:S01]  /*d060*/  ISETP.GT.AND P4, PT, R81, 0x50, P2 ;  /* 0x000000505100780c */ /* 0x000fe20001784270 */
[--C-:B------:R-:W-:Y:S01]  /*d070*/  FFMA.FTZ R15, R15, UR22, -R11.reuse ;  /* 0x000000160f0f7c23 */ /* 0x100fe2000801080b */
[----:B------:R-:W-:Y:S01]  /*d080*/  FMNMX.FTZ R77, R13, R6, !PT ;  /* 0x000000060d4d7209 */ /* 0x000fe20007810000 */
[--C-:B------:R-:W-:Y:S01]  /*d090*/  FFMA.FTZ R25, R25, UR22, -R11.reuse ;  /* 0x0000001619197c23 */ /* 0x100fe2000801080b */
[----:B------:R-:W-:Y:S01]  /*d0a0*/  ISETP.LT.OR P4, PT, R74, 0x51, P4 ;  /* 0x000000514a00780c */ /* 0x000fe20002781670 */
[----:B------:R-:W-:Y:S01]  /*d0b0*/  MUFU.EX2 R148, R148 ;  /* 0x0000009400947308 */ /* 0x000fe20000000800 */
[----:B------:R-:W-:Y:S01]  /*d0c0*/  FMNMX.FTZ R6, R20, R77, !PT ;  /* 0x0000004d14067209 */ /* 0x000fe20007810000 */
[--C-:B------:R-:W-:Y:S01]  /*d0d0*/  FFMA.FTZ R29, R29, UR22, -R11.reuse ;  /* 0x000000161d1d7c23 */ /* 0x100fe2000801080b */
[----:B------:R-:W-:Y:S01]  /*d0e0*/  FSEL R53, R53, -INF , !P4 ;  /* 0xff80000035357808 */ /* 0x000fe20006000000 */
[--C-:B------:R-:W-:Y:S01]  /*d0f0*/  FFMA.FTZ R142, R34, UR22, -R11.reuse ;  /* 0x00000016228e7c23 */ /* 0x100fe2000801080b */
[----:B------:R-:W-:Y:S01]  /*d100*/  FMNMX.FTZ R77, R21, R6, !PT ;  /* 0x00000006154d7209 */ /* 0x000fe20007810000 */
[--C-:B------:R-:W-:Y:S01]  /*d110*/  FFMA.FTZ R37, R37, UR22, -R11.reuse ;  /* 0x0000001625257c23 */ /* 0x100fe2000801080b */
[----:B------:R-:W-:Y:S01]  /*d120*/  ISETP.GT.AND P4, PT, R81, 0x51, P2 ;  /* 0x000000515100780c */ /* 0x000fe20001784270 */
        /* <DEDUP_REMOVED lines=33> */
[----:B------:R-:W-:Y:S01]  /*d340*/  ISETP.GT.AND P4, PT, R81, 0x60, P2 ;  /* 0x000000605100780c */ /* 0x000fe20001784270 */
        /* <DEDUP_REMOVED lines=8> */
[----:B------:R-:W-:Y:S01]  /*d3d0*/  FFMA.FTZ R122, R78, UR22, -R11 ;  /* 0x000000164e7a7c23 */ /* 0x000fe2000801080b */
[----:B------:R-:W-:-:S02]  /*d3e0*/  ISETP.GT.AND P4, PT, R81, 0x61, P2 ;  /* 0x000000615100780c */ /* 0x000fc40001784270 */
[----:B------:R-:W-:Y:S02]  /*d3f0*/  FMNMX.FTZ R61, R47, R6, !PT ;  /* 0x000000062f3d7209 */ /* 0x000fe40007810000 */
[----:B------:R-:W-:Y:S01]  /*d400*/  ISETP.LT.OR P4, PT, R74, 0x62, P4 ;  /* 0x000000624a00780c */ /* 0x000fe20002781670 */
[----:B------:R-:W-:Y:S01]  /*d410*/  MUFU.EX2 R140, R140 ;  /* 0x0000008c008c7308 */ /* 0x000fe20000000800 */
[----:B------:R-:W-:Y:S02]  /*d420*/  FMNMX.FTZ R6, R48, R61, !PT ;  /* 0x0000003d30067209 */ /* 0x000fe40007810000 */
[----:B------:R-:W-:Y:S02]  /*d430*/  FSEL R14, R63, -INF , !P4 ;  /* 0xff8000003f0e7808 */ /* 0x000fe40006000000 */
[----:B------:R-:W-:Y:S02]  /*d440*/  ISETP.GT.AND P4, PT, R81, 0x68, P2 ;  /* 0x000000685100780c */ /* 0x000fe40001784270 */
[----:B------:R-:W-:Y:S01]  /*d450*/  FMNMX.FTZ R6, R49, R6, !PT ;  /* 0x0000000631067209 */ /* 0x000fe20007810000 */
[----:B------:R-:W-:Y:S01]  /*d460*/  MUFU.EX2 R29, R29 ;  /* 0x0000001d001d7308 */ /* 0x000fe20000000800 */
[----:B------:R-:W-:-:S02]  /*d470*/  ISETP.LT.OR P4, PT, R74, 0x69, P4 ;  /* 0x000000694a00780c */ /* 0x000fc40002781670 */
[----:B------:R-:W-:Y:S02]  /*d480*/  FMNMX.FTZ R6, R51, R6, !PT ;  /* 0x0000000633067209 */ /* 0x000fe40007810000 */
[----:B------:R-:W-:Y:S02]  /*d490*/  FSEL R65, R65, -INF , !P4 ;  /* 0xff80000041417808 */ /* 0x000fe40006000000 */
[----:B------:R-:W-:Y:S01]  /*d4a0*/  FMNMX.FTZ R6, R53, R6, !PT ;  /* 0x0000000635067209 */ /* 0x000fe20007810000 */
[----:B------:R-:W-:Y:S01]  /*d4b0*/  MUFU.EX2 R142, R142 ;  /* 0x0000008e008e7308 */ /* 0x000fe20000000800 */
        /* <DEDUP_REMOVED lines=21> */
[----:B------:R-:W-:Y:S02]  /*d610*/  ISETP.GT.AND P2, PT, R81, 0x79, P2 ;  /* 0x000000795100780c */ /* 0x000fe40001744270 */
[----:B------:R-:W-:Y:S02]  /*d620*/  ISETP.LT.OR P4, PT, R74, 0x79, P4 ;  /* 0x000000794a00780c */ /* 0x000fe40002781670 */
[----:B------:R-:W-:Y:S01]  /*d630*/  FMNMX.FTZ R71, R70, R71, !PT ;  /* 0x0000004746477209 */ /* 0x000fe20007810000 */
[----:B------:R-:W-:Y:S01]  /*d640*/  MUFU.EX2 R45, R45 ;  /* 0x0000002d002d7308 */ /* 0x000fe20000000800 */
[----:B------:R-:W-:-:S02]  /*d650*/  ISETP.LT.OR P2, PT, R74, 0x7a, P2 ;  /* 0x0000007a4a00780c */ /* 0x000fc40001741670 */
[----:B------:R-:W-:Y:S02]  /*d660*/  FSEL R72, R72, -INF , !P4 ;  /* 0xff80000048487808 */ /* 0x000fe40006000000 */
[----:B------:R-:W-:Y:S02]  /*d670*/  FMNMX.FTZ R77, R24, R71, !PT ;  /* 0x00000047184d7209 */ /* 0x000fe40007810000 */
[----:B------:R-:W-:Y:S01]  /*d680*/  FSEL R28, R73, -INF , !P2 ;  /* 0xff800000491c7808 */ /* 0x000fe20005000000 */
[----:B------:R-:W-:Y:S01]  /*d690*/  MUFU.EX2 R132, R132 ;  /* 0x0000008400847308 */ /* 0x000fe20000000800 */
[----:B------:R-:W-:Y:S01]  /*d6a0*/  FMNMX.FTZ R77, R72, R77, !PT ;  /* 0x0000004d484d7209 */ /* 0x000fe20007810000 */
[--C-:B------:R-:W-:Y:S01]  /*d6b0*/  FFMA.FTZ R73, R60, UR22, -R11.reuse ;  /* 0x000000163c497c23 */ /* 0x100fe2000801080b */
[----:B------:R-:W-:Y:S02]  /*d6c0*/  FSEL R32, R4, RZ, P3 ;  /* 0x000000ff04207208 */ /* 0x000fe40001800000 */
[----:B------:R-:W-:Y:S01]  /*d6d0*/  FMNMX.FTZ R6, R28, R77, !PT ;  /* 0x0000004d1c067209 */ /* 0x000fe20007810000 */
[--C-:B------:R-:W-:Y:S01]  /*d6e0*/  FFMA.FTZ R77, R66, UR22, -R11.reuse ;  /* 0x00000016424d7c23 */ /* 0x100fe2000801080b */
[----:B------:R-:W-:Y:S01]  /*d6f0*/  FFMA.FTZ R11, R79, UR22, -R11 ;  /* 0x000000164f0b7c23 */ /* 0x000fe2000801080b */
[----:B------:R-:W-:Y:S01]  /*d700*/  FADD.FTZ R32, -R32, R5 ;  /* 0x0000000520207221 */ /* 0x000fe20000010100 */
[----:B------:R-:W-:Y:S01]  /*d710*/  MUFU.EX2 R63, R50 ;  /* 0x00000032003f7308 */ /* 0x000fe20000000800 */
[----:B------:R-:W0:Y:S02]  /*d720*/  SHFL.BFLY PT, R81, R6, 0x2, 0x1f ;  /* 0x0c401f0006517f89 */ /* 0x000e2400000e0000 */
[----:B------:R-:W-:-:S05]  /*d730*/  FMUL.FTZ R5, R32, UR22 ;  /* 0x0000001620057c20 */ /* 0x000fca0008410000 */
[----:B------:R-:W-:Y:S08]  /*d740*/  MUFU.EX2 R134, R134 ;  /* 0x0000008600867308 */ /* 0x000ff00000000800 */
[----:B------:R-:W1:Y:S08]  /*d750*/  MUFU.EX2 R5, R5 ;  /* 0x0000000500057308 */ /* 0x000e700000000800 */
[----:B------:R-:W-:Y:S01]  /*d760*/  MUFU.EX2 R71, R54 ;  /* 0x0000003600477308 */ /* 0x000fe20000000800 */
[----:B0-----:R-:W-:-:S05]  /*d770*/  FMNMX.FTZ R81, R6, R81, !PT ;  /* 0x0000005106517209 */ /* 0x001fca0007810000 */
[----:B------:R-:W0:Y:S02]  /*d780*/  SHFL.BFLY PT, R6, R81, 0x1, 0x1f ;  /* 0x0c201f0051067f89 */ /* 0x000e2400000e0000 */
[----:B------:R-:W-:Y:S01]  /*d790*/  MUFU.EX2 R128, R128 ;  /* 0x0000008000807308 */ /* 0x000fe20000000800 */
[-C--:B-1----:R-:W-:Y:S01]  /*d7a0*/  FMUL.FTZ R88, R88, R5.reuse ;  /* 0x0000000558587220 */ /* 0x082fe20000410000 */
        /* <DEDUP_REMOVED lines=16> */
[----:B------:R-:W-:Y:S01]  /*d8b0*/  FMUL.FTZ R117, R117, R5 ;  /* 0x0000000575757220 */ /* 0x000fe20000410000 */
[----:B0-----:R-:W-:-:S05]  /*d8c0*/  FMNMX.FTZ R6, R81, R6, !PT ;  /* 0x0000000651067209 */ /* 0x001fca0007810000 */
[----:B------:R-:W-:Y:S01]  /*d8d0*/  MUFU.EX2 R73, R73 ;  /* 0x0000004900497308 */ /* 0x000fe20000000800 */
[C---:B------:R-:W-:Y:S01]  /*d8e0*/  FSETP.NEU.FTZ.AND P2, PT, R6.reuse, -INF , PT ;  /* 0xff8000000600780b */ /* 0x040fe20003f5d000 */
[----:B------:R-:W-:-:S05]  /*d8f0*/  FMUL.FTZ R40, R6, UR22 ;  /* 0x0000001606287c20 */ /* 0x000fca0008410000 */
[----:B------:R-:W-:Y:S01]  /*d900*/  FSEL R40, R40, RZ, P2 ;  /* 0x000000ff28287208 */ /* 0x000fe20001000000 */
[----:B------:R-:W-:Y:S04]  /*d910*/  MUFU.EX2 R124, R124 ;  /* 0x0000007c007c7308 */ /* 0x000fe80000000800 */
        /* <DEDUP_REMOVED lines=8> */
[----:B------:R-:W-:Y:S01]  /*d9a0*/  FFMA.FTZ R145, R20, UR22, -R40 ;  /* 0x0000001614917c23 */ /* 0x000fe20008010828 */
[----:B------:R-:W-:Y:S01]  /*d9b0*/  FADD.FTZ R36, R150, R3 ;  /* 0x0000000396247221 */ /* 0x000fe20000010000 */
[----:B------:R-:W-:Y:S01]  /*d9c0*/  MUFU.EX2 R8, R8 ;  /* 0x0000000800087308 */ /* 0x000fe20000000800 */
[----:B------:R-:W-:-:S02]  /*d9d0*/  IMAD.U32 R13, RZ, RZ, UR27 ;  /* 0x0000001bff0d7e24 */ /* 0x000fc4000f8e00ff */
[----:B------:R-:W-:Y:S01]  /*d9e0*/  FFMA.FTZ R20, R21, UR22, -R40 ;  /* 0x0000001615147c23 */ /* 0x000fe20008010828 */
[----:B------:R-:W-:Y:S01]  /*d9f0*/  FADD.FTZ R3, R33, R36 ;  /* 0x0000002421037221 */ /* 0x000fe20000010000 */
[----:B------:R-:W-:Y:S01]  /*da00*/  FSEL R36, R6, RZ, P2 ;  /* 0x000000ff06247208 */ /* 0x000fe20001000000 */
[--C-:B------:R-:W-:Y:S01]  /*da10*/  FFMA.FTZ R147, R26, UR22, -R40.reuse ;  /* 0x000000161a937c23 */ /* 0x100fe20008010828 */
[----:B------:R-:W-:Y:S01]  /*da20*/  @!P1 LEA R13, R13, UR45, 0x3 ;  /* 0x0000002d0d0d9c11 */ /* 0x000fe2000f8e18ff */
[----:B------:R-:W-:Y:S01]  /*da30*/  FADD.FTZ R38, R144, R3 ;  /* 0x0000000390267221 */ /* 0x000fe20000010000 */
[----:B------:R-:W-:Y:S01]  /*da40*/  MUFU.EX2 R149, R149 ;  /* 0x0000009500957308 */ /* 0x000fe20000000800 */
[----:B------:R-:W-:Y:S01]  /*da50*/  FADD.FTZ R3, -R36, R7 ;  /* 0x0000000724037221 */ /* 0x000fe20000010100 */
[----:B------:R-:W-:Y:S01]  /*da60*/  FFMA.FTZ R26, R27, UR22, -R40 ;  /* 0x000000161b1a7c23 */ /* 0x000fe20008010828 */
[----:B------:R-:W-:Y:S01]  /*da70*/  FADD.FTZ R7, R15, R38 ;  /* 0x000000260f077221 */ /* 0x000fe20000010000 */
[----:B------:R-:W-:-:S02]  /*da80*/  @!P1 VIADD R13, R13, 0x16860 ;  /* 0x000168600d0d9836 */ /* 0x000fc40000000000 */
[----:B------:R-:W-:Y:S01]  /*da90*/  FMUL.FTZ R3, R3, UR22 ;  /* 0x0000001603037c20 */ /* 0x000fe20008410000 */
[--C-:B------:R-:W-:Y:S01]  /*daa0*/  FFMA.FTZ R141, R30, UR22, -R40.reuse ;  /* 0x000000161e8d7c23 */ /* 0x100fe20008010828 */
[----:B------:R-:W-:Y:S01]  /*dab0*/  FADD.FTZ R38, R146, R7 ;  /* 0x0000000792267221 */ /* 0x000fe20000010000 */
[----:B------:R-:W-:Y:S01]  /*dac0*/  MUFU.EX2 R151, R151 ;  /* 0x0000009700977308 */ /* 0x000fe20000000800 */
[----:B------:R-:W-:Y:S01]  /*dad0*/  @!P1 PRMT R13, RZ, 0x654, R13 ;  /* 0x00000654ff0d9816 */ /* 0x000fe2000000000d */
[----:B------:R-:W-:Y:S01]  /*dae0*/  FFMA.FTZ R30, R31, UR22, -R40 ;  /* 0x000000161f1e7c23 */ /* 0x000fe20008010828 */
[----:B------:R-:W-:Y:S01]  /*daf0*/  FADD.FTZ R9, R25, R38 ;  /* 0x0000002619097221 */ /* 0x000fe20000010000 */
[--C-:B------:R-:W-:Y:S01]  /*db00*/  FFMA.FTZ R143, R35, UR22, -R40.reuse ;  /* 0x00000016238f7c23 */ /* 0x100fe20008010828 */
[----:B------:R0:W-:Y:S01]  /*db10*/  @!P1 SYNCS.ARRIVE.TRANS64.RED.A1T0 RZ, [R13+URZ], RZ ;  /* 0x000000ff0dff99a7 */ /* 0x0001e2000810043f */
[--C-:B------:R-:W-:Y:S01]  /*db20*/  FFMA.FTZ R34, R39, UR22, -R40.reuse ;  /* 0x0000001627227c23 */ /* 0x100fe20008010828 */
[----:B------:R-:W-:Y:S01]  /*db30*/  FADD.FTZ R38, R140, R9 ;  /* 0x000000098c267221 */ /* 0x000fe20000010000 */
[----:B------:R1:W2:Y:S01]  /*db40*/  MUFU.EX2 R7, R3 ;  /* 0x0000000300077308 */ /* 0x0002a20000000800 */
[--C-:B------:R-:W-:Y:S01]  /*db50*/  FFMA.FTZ R139, R41, UR22, -R40.reuse ;  /* 0x00000016298b7c23 */ /* 0x100fe20008010828 */
[----:B------:R-:W-:Y:S01]  /*db60*/  FFMA.FTZ R43, R43, UR22, -R40 ;  /* 0x000000162b2b7c23 */ /* 0x000fe20008010828 */
[----:B------:R-:W-:Y:S01]  /*db70*/  FADD.FTZ R9, R29, R38 ;  /* 0x000000261d097221 */ /* 0x000fe20000010000 */
[--C-:B------:R-:W-:Y:S01]  /*db80*/  FFMA.FTZ R133, R47, UR22, -R40.reuse ;  /* 0x000000162f857c23 */ /* 0x100fe20008010828 */
[--C-:B------:R-:W-:Y:S01]  /*db90*/  FFMA.FTZ R38, R48, UR22, -R40.reuse ;  /* 0x0000001630267c23 */ /* 0x100fe20008010828 */
[--C-:B------:R-:W-:Y:S01]  /*dba0*/  FFMA.FTZ R135, R49, UR22, -R40.reuse ;  /* 0x0000001631877c23 */ /* 0x100fe20008010828 */
[----:B------:R-:W-:Y:S01]  /*dbb0*/  FADD.FTZ R42, R142, R9 ;  /* 0x000000098e2a7221 */ /* 0x000fe20000010000 */
[----:B------:R-:W3:Y:S01]  /*dbc0*/  MUFU.EX2 R12, R12 ;  /* 0x0000000c000c7308 */ /* 0x000ee20000000800 */
[--C-:B------:R-:W-:Y:S01]  /*dbd0*/  FFMA.FTZ R129, R53, UR22, -R40.reuse ;  /* 0x0000001635817c23 */ /* 0x100fe20008010828 */
[----:B------:R-:W-:Y:S01]  /*dbe0*/  FFMA.FTZ R55, R55, UR22, -R40 ;  /* 0x0000001637377c23 */ /* 0x000fe20008010828 */
[----:B-1----:R-:W-:Y:S01]  /*dbf0*/  FADD.FTZ R3, R37, R42 ;  /* 0x0000002a25037221 */ /* 0x002fe20000010000 */
[--C-:B------:R-:W-:Y:S01]  /*dc00*/  FFMA.FTZ R131, R59, UR22, -R40.reuse ;  /* 0x000000163b837c23 */ /* 0x100fe20008010828 */
[--C-:B------:R-:W-:Y:S01]  /*dc10*/  FFMA.FTZ R125, R62, UR22, -R40.reuse ;  /* 0x000000163e7d7c23 */ /* 0x100fe20008010828 */
[----:B------:R-:W-:Y:S01]  /*dc20*/  FFMA.FTZ R65, R65, UR22, -R40 ;  /* 0x0000001641417c23 */ /* 0x000fe20008010828 */
[----:B------:R-:W-:Y:S01]  /*dc30*/  FADD.FTZ R44, R136, R3 ;  /* 0x00000003882c7221 */ /* 0x000fe20000010000 */
[----:B------:R-:W0:Y:S01]  /*dc40*/  MUFU.EX2 R145, R145 ;  /* 0x0000009100917308 */ /* 0x000e220000000800 */
[----:B--2---:R-:W-:Y:S01]  /*dc50*/  FFMA.FTZ R42, R7, R2, R8 ;  /* 0x00000002072a7223 */ /* 0x004fe20000010008 */
[----:B------:R-:W-:Y:S01]  /*dc60*/  FFMA.FTZ R2, R51, UR22, -R40 ;  /* 0x0000001633027c23 */ /* 0x000fe20008010828 */
[----:B------:R-:W-:Y:S01]  /*dc70*/  FADD.FTZ R9, R61, R44 ;  /* 0x0000002c3d097221 */ /* 0x000fe20000010000 */
[----:B------:R-:W-:Y:S01]  /*dc80*/  FFMA.FTZ R67, R67, UR22, -R40 ;  /* 0x0000001643437c23 */ /* 0x000fe20008010828 */
[----:B------:R-:W-:Y:S01]  /*dc90*/  FADD.FTZ R42, R149, R42 ;  /* 0x0000002a952a7221 */ /* 0x000fe20000010000 */
[----:B------:R-:W-:Y:S01]  /*dca0*/  FFMA.FTZ R70, R70, UR22, -R40 ;  /* 0x0000001646467c23 */ /* 0x000fe20008010828 */
[----:B------:R-:W-:Y:S01]  /*dcb0*/  FADD.FTZ R44, R138, R9 ;  /* 0x000000098a2c7221 */ /* 0x000fe20000010000 */
[----:B------:R-:W1:Y:S01]  /*dcc0*/  MUFU.EX2 R20, R20 ;  /* 0x0000001400147308 */ /* 0x000e620000000800 */
[----:B------:R-:W-:Y:S01]  /*dcd0*/  FADD.FTZ R3, R151, R42 ;  /* 0x0000002a97037221 */ /* 0x000fe20000010000 */
[--C-:B------:R-:W-:Y:S01]  /*dce0*/  FFMA.FTZ R9, R10, UR22, -R40.reuse ;  /* 0x000000160a097c23 */ /* 0x100fe20008010828 */
[--C-:B------:R-:W-:Y:S01]  /*dcf0*/  FFMA.FTZ R24, R24, UR22, -R40.reuse ;  /* 0x0000001618187c23 */ /* 0x100fe20008010828 */
[----:B------:R-:W-:Y:S01]  /*dd00*/  FFMA.FTZ R72, R72, UR22, -R40 ;  /* 0x0000001648487c23 */ /* 0x000fe20008010828 */
[----:B---3--:R-:W-:Y:S01]  /*dd10*/  FADD.FTZ R42, R12, R3 ;  /* 0x000000030c2a7221 */ /* 0x008fe20000010000 */
[----:B------:R-:W-:Y:S01]  /*dd20*/  FADD.FTZ R3, R45, R44 ;  /* 0x0000002c2d037221 */ /* 0x000fe20000010000 */
[----:B------:R-:W-:Y:S01]  /*dd30*/  FFMA.FTZ R28, R28, UR22, -R40 ;  /* 0x000000161c1c7c23 */ /* 0x000fe20008010828 */
[----:B------:R-:W2:Y:S01]  /*dd40*/  MUFU.EX2 R147, R147 ;  /* 0x0000009300937308 */ /* 0x000ea20000000800 */
[----:B0-----:R-:W-:Y:S01]  /*dd50*/  FADD.FTZ R13, R145, R42 ;  /* 0x0000002a910d7221 */ /* 0x001fe20000010000 */
[----:B------:R-:W-:Y:S01]  /*dd60*/  FADD.FTZ R42, R132, R3 ;  /* 0x00000003842a7221 */ /* 0x000fe20000010000 */
[----:B------:R-:W-:Y:S01]  /*dd70*/  FFMA.FTZ R3, R14, UR22, -R40 ;  /* 0x000000160e037c23 */ /* 0x000fe20008010828 */
[----:B------:R-:W-:Y:S01]  /*dd80*/  F2FP.F16.F32.PACK_AB R144, R15, R144 ;  /* 0x000000900f90723e */ /* 0x000fe200000000ff */
[----:B------:R-:W-:Y:S01]  /*dd90*/  UMOV UR27, UR37 ;  /* 0x00000025001b7c82 */ /* 0x000fe20008000000 */
[----:B------:R-:W-:Y:S01]  /*dda0*/  FADD.FTZ R21, R63, R42 ;  /* 0x0000002a3f157221 */ /* 0x000fe20000010000 */
[----:B------:R-:W-:Y:S01]  /*ddb0*/  ISETP.GT.AND P2, PT, R0, UR43, PT ;  /* 0x0000002b00007c0c */ /* 0x000fe2000bf44270 */
[----:B------:R-:W0:Y:S01]  /*ddc0*/  MUFU.EX2 R26, R26 ;  /* 0x0000001a001a7308 */ /* 0x000e220000000800 */
        /* <DEDUP_REMOVED lines=8> */
[----:B--2---:R-:W-:Y:S01]  /*de50*/  FADD.FTZ R13, R147, R10 ;  /* 0x0000000a930d7221 */ /* 0x004fe20000010000 */
[----:B------:R-:W-:Y:S01]  /*de60*/  FADD.FTZ R42, R128, R21 ;  /* 0x00000015802a7221 */ /* 0x000fe20000010000 */
[-C--:B------:R-:W-:Y:S01]  /*de70*/  FMUL.FTZ R98, R98, R7.reuse ;  /* 0x0000000762627220 */ /* 0x080fe20000410000 */
[-C--:B------:R-:W-:Y:S01]  /*de80*/  FMUL.FTZ R99, R99, R7.reuse ;  /* 0x0000000763637220 */ /* 0x080fe20000410000 */
[-C--:B------:R-:W-:Y:S01]  /*de90*/  FMUL.FTZ R102, R102, R7.reuse ;  /* 0x0000000766667220 */ /* 0x080fe20000410000 */
[----:B------:R-:W-:Y:S01]  /*dea0*/  FADD.FTZ R21, R57, R42 ;  /* 0x0000002a39157221 */ /* 0x000fe20000010000 */
        /* <DEDUP_REMOVED lines=15> */
[----:B------:R-:W-:Y:S01]  /*dfa0*/  FMUL.FTZ R119, R119, R7 ;  /* 0x0000000777777220 */ /* 0x000fe20000410000 */
[----:B------:R-:W-:Y:S01]  /*dfb0*/  F2FP.F16.F32.PACK_AB R148, R83, R148 ;  /* 0x000000945394723e */ /* 0x000fe200000000ff */
[----:B------:R-:W1:Y:S01]  /*dfc0*/  MUFU.EX2 R32, R32 ;  /* 0x0000002000207308 */ /* 0x000e620000000800 */
[----:B--2---:R-:W-:Y:S01]  /*dfd0*/  FADD.FTZ R14, R30, R13 ;  /* 0x0000000d1e0e7221 */ /* 0x004fe20000010000 */
[----:B------:R-:W-:Y:S01]  /*dfe0*/  F2FP.F16.F32.PACK_AB R150, R33, R150 ;  /* 0x000000962196723e */ /* 0x000fe200000000ff */
[----:B------:R-:W-:Y:S01]  /*dff0*/  VIADD R0, R0, 0xffffffff ;  /* 0xffffffff00007836 */ /* 0x000fe20000000000 */
[----:B------:R-:W-:Y:S01]  /*e000*/  F2FP.F16.F32.PACK_AB R146, R25, R146 ;  /* 0x000000921992723e */ /* 0x000fe200000000ff */
[----:B------:R-:W-:Y:S01]  /*e010*/  IMAD.MOV.U32 R5, RZ, RZ, R4 ;  /* 0x000000ffff057224 */ /* 0x000fe200078e0004 */
[----:B------:R-:W-:Y:S01]  /*e020*/  F2FP.F16.F32.PACK_AB R140, R29, R140 ;  /* 0x0000008c1d8c723e */ /* 0x000fe200000000ff */
[----:B------:R-:W-:Y:S01]  /*e030*/  IMAD.MOV.U32 R7, RZ, RZ, R6 ;  /* 0x000000ffff077224 */ /* 0x000fe200078e0006 */
        /* <DEDUP_REMOVED lines=8> */
[----:B------:R-:W-:Y:S02]  /*e0c0*/  F2FP.F16.F32.PACK_AB R134, R71, R134 ;  /* 0x000000864786723e */ /* 0x000fe400000000ff */
[----:B------:R-:W-:-:S02]  /*e0d0*/  F2FP.F16.F32.PACK_AB R128, R57, R128 ;  /* 0x000000803980723e */ /* 0x000fc400000000ff */
[----:B------:R-:W-:Y:S01]  /*e0e0*/  MUFU.EX2 R139, R139 ;  /* 0x0000008b008b7308 */ /* 0x000fe20000000800 */
[----:B--2---:R-:W-:Y:S01]  /*e0f0*/  FADD.FTZ R13, R137, R40 ;  /* 0x00000028890d7221 */ /* 0x004fe20000010000 */
[----:B------:R-:W-:Y:S02]  /*e100*/  F2FP.F16.F32.PACK_AB R130, R73, R130 ;  /* 0x000000824982723e */ /* 0x000fe400000000ff */
[----:B------:R-:W-:Y:S02]  /*e110*/  F2FP.F16.F32.PACK_AB R149, R149, R8 ;  /* 0x000000089595723e */ /* 0x000fe400000000ff */
[----:B------:R-:W-:Y:S02]  /*e120*/  F2FP.F16.F32.PACK_AB R151, R12, R151 ;  /* 0x000000970c97723e */ /* 0x000fe400000000ff */
[----:B------:R-:W1:Y:S01]  /*e130*/  MUFU.EX2 R77, R77 ;  /* 0x0000004d004d7308 */ /* 0x000e620000000800 */
[----:B0-----:R-:W-:Y:S01]  /*e140*/  FADD.FTZ R40, R34, R13 ;  /* 0x0000000d22287221 */ /* 0x001fe20000010000 */
[----:B------:R-:W-:-:S02]  /*e150*/  F2FP.F16.F32.PACK_AB R145, R20, R145 ;  /* 0x000000911491723e */ /* 0x000fc400000000ff */
[----:B------:R-:W-:Y:S02]  /*e160*/  F2FP.F16.F32.PACK_AB R147, R26, R147 ;  /* 0x000000931a93723e */ /* 0x000fe400000000ff */
[----:B------:R-:W-:Y:S02]  /*e170*/  F2FP.F16.F32.PACK_AB R141, R30, R141 ;  /* 0x0000008d1e8d723e */ /* 0x000fe400000000ff */
[----:B------:R-:W-:Y:S01]  /*e180*/  MUFU.EX2 R36, R43 ;  /* 0x0000002b00247308 */ /* 0x000fe20000000800 */
[----:B------:R-:W-:Y:S02]  /*e190*/  F2FP.F16.F32.PACK_AB R143, R32, R143 ;  /* 0x0000008f208f723e */ /* 0x000fe400000000ff */
[----:B------:R-:W-:-:S05]  /*e1a0*/  F2FP.F16.F32.PACK_AB R137, R34, R137 ;  /* 0x000000892289723e */ /* 0x000fca00000000ff */
[----:B------:R-:W0:Y:S01]  /*e1b0*/  MUFU.EX2 R126, R126 ;  /* 0x0000007e007e7308 */ /* 0x000e220000000800 */
[C---:B-1----:R-:W-:Y:S01]  /*e1c0*/  FADD.FTZ R13, R77.reuse, R42 ;  /* 0x0000002a4d0d7221 */ /* 0x042fe20000010000 */
        /* <DEDUP_REMOVED lines=12> */
[----:B-1----:R-:W-:Y:S01]  /*e290*/  FADD.FTZ R9, R139, R40 ;  /* 0x000000288b097221 */ /* 0x002fe20000010000 */
[----:B------:R-:W-:-:S03]  /*e2a0*/  F2FP.F16.F32.PACK_AB R139, R36, R139 ;  /* 0x0000008b248b723e */ /* 0x000fc600000000ff */
[----:B------:R-:W-:-:S03]  /*e2b0*/  FADD.FTZ R40, R36, R9 ;  /* 0x0000000924287221 */ /* 0x000fc60000010000 */
[----:B------:R-:W-:Y:S01]  /*e2c0*/  MUFU.EX2 R2, R2 ;  /* 0x0000000200027308 */ /* 0x000fe20000000800 */
[----:B------:R-:W-:Y:S01]  /*e2d0*/  FADD.FTZ R9, R133, R40 ;  /* 0x0000002885097221 */ /* 0x000fe20000010000 */
[----:B------:R-:W-:-:S03]  /*e2e0*/  F2FP.F16.F32.PACK_AB R133, R38, R133 ;  /* 0x000000852685723e */ /* 0x000fc600000000ff */
[----:B------:R-:W-:-:S03]  /*e2f0*/  FADD.FTZ R40, R38, R9 ;  /* 0x0000000926287221 */ /* 0x000fc60000010000 */
[----:B------:R-:W1:Y:S01]  /*e300*/  MUFU.EX2 R122, R122 ;  /* 0x0000007a007a7308 */ /* 0x000e620000000800 */
[C---:B0-----:R-:W-:Y:S01]  /*e310*/  FADD.FTZ R9, R75.reuse, R42 ;  /* 0x0000002a4b097221 */ /* 0x041fe20000010000 */
[----:B------:R-:W-:-:S06]  /*e320*/  F2FP.F16.F32.PACK_AB R120, R75, R120 ;  /* 0x000000784b78723e */ /* 0x000fcc00000000ff */
[----:B------:R-:W0:Y:S08]  /*e330*/  MUFU.EX2 R129, R129 ;  /* 0x0000008100817308 */ /* 0x000e300000000800 */
[----:B------:R-:W2:Y:S01]  /*e340*/  MUFU.EX2 R10, R55 ;  /* 0x00000037000a7308 */ /* 0x000ea20000000800 */
[----:B-1----:R-:W-:-:S07]  /*e350*/  FADD.FTZ R42, R122, R9 ;  /* 0x000000097a2a7221 */ /* 0x002fce0000010000 */
[----:B------:R-:W1:Y:S08]  /*e360*/  MUFU.EX2 R131, R131 ;  /* 0x0000008300837308 */ /* 0x000e700000000800 */
[----:B------:R3:W-:Y:S08]  /*e370*/  MUFU.EX2 R15, R3 ;  /* 0x00000003000f7308 */ /* 0x0007f00000000800 */
[----:B------:R-:W4:Y:S01]  /*e380*/  MUFU.EX2 R125, R125 ;  /* 0x0000007d007d7308 */ /* 0x000f220000000800 */
[----:B---3--:R-:W-:Y:S01]  /*e390*/  FADD.FTZ R3, R135, R40 ;  /* 0x0000002887037221 */ /* 0x008fe20000010000 */
[----:B------:R-:W-:-:S03]  /*e3a0*/  F2FP.F16.F32.PACK_AB R135, R2, R135 ;  /* 0x000000870287723e */ /* 0x000fc600000000ff */
[----:B------:R-:W-:-:S03]  /*e3b0*/  FADD.FTZ R40, R2, R3 ;  /* 0x0000000302287221 */ /* 0x000fc60000010000 */
[----:B------:R-:W3:Y:S01]  /*e3c0*/  MUFU.EX2 R65, R65 ;  /* 0x0000004100417308 */ /* 0x000ee20000000800 */
[----:B0-----:R-:W-:Y:S01]  /*e3d0*/  FADD.FTZ R9, R129, R40 ;  /* 0x0000002881097221 */ /* 0x001fe20000010000 */
[----:B--2---:R-:W-:-:S03]  /*e3e0*/  F2FP.F16.F32.PACK_AB R129, R10, R129 ;  /* 0x000000810a81723e */ /* 0x004fc600000000ff */
[----:B------:R-:W-:-:S03]  /*e3f0*/  FADD.FTZ R40, R10, R9 ;  /* 0x000000090a287221 */ /* 0x000fc60000010000 */
[----:B------:R-:W0:Y:S01]  /*e400*/  MUFU.EX2 R67, R67 ;  /* 0x0000004300437308 */ /* 0x000e220000000800 */
[----:B-1----:R-:W-:Y:S01]  /*e410*/  FADD.FTZ R9, R131, R40 ;  /* 0x0000002883097221 */ /* 0x002fe20000010000 */
[----:B------:R-:W-:-:S03]  /*e420*/  F2FP.F16.F32.PACK_AB R131, R14, R131 ;  /* 0x000000830e83723e */ /* 0x000fc600000000ff */
[----:B------:R-:W-:-:S03]  /*e430*/  FADD.FTZ R40, R14, R9 ;  /* 0x000000090e287221 */ /* 0x000fc60000010000 */
[----:B------:R-:W1:Y:S01]  /*e440*/  MUFU.EX2 R121, R70 ;  /* 0x0000004600797308 */ /* 0x000e620000000800 */
[----:B----4-:R-:W-:Y:S01]  /*e450*/  FADD.FTZ R40, R125, R40 ;  /* 0x000000287d287221 */ /* 0x010fe20000010000 */
[----:B------:R-:W-:-:S03]  /*e460*/  F2FP.F16.F32.PACK_AB R125, R15, R125 ;  /* 0x0000007d0f7d723e */ /* 0x000fc600000000ff */
[----:B------:R-:W-:-:S03]  /*e470*/  FADD.FTZ R40, R15, R40 ;  /* 0x000000280f287221 */ /* 0x000fc60000010000 */
[----:B------:R-:W2:Y:S01]  /*e480*/  MUFU.EX2 R24, R24 ;  /* 0x0000001800187308 */ /* 0x000ea20000000800 */
[----:B---3--:R-:W-:Y:S01]  /*e490*/  FADD.FTZ R40, R65, R40 ;  /* 0x0000002841287221 */ /* 0x008fe20000010000 */
[----:B0-----:R-:W-:-:S03]  /*e4a0*/  F2FP.F16.F32.PACK_AB R127, R67, R65 ;  /* 0x00000041437f723e */ /* 0x001fc600000000ff */
[----:B------:R-:W-:-:S03]  /*e4b0*/  FADD.FTZ R40, R67, R40 ;  /* 0x0000002843287221 */ /* 0x000fc60000010000 */
        /* <DEDUP_REMOVED lines=12> */
.L_x_13492:
[----:B------:R-:W-:Y:S06]  /*e580*/  BAR.ARV 0x8, 0x200 ;  /* 0x0208000000007b1d */ /* 0x000fec0000002000 */
[----:B------:R-:W-:Y:S05]  /*e590*/  @!P0 BRA `(.L_x_13510) ;  /* 0x0000000000048947 */ /* 0x000fea0003800000 */
[----:B------:R-:W-:Y:S01]  /*e5a0*/  BPT.TRAP 0x1 ;  /* 0x000000040000795c */ /* 0x000fe20000300000 */
.L_x_13510:
[----:B------:R-:W-:Y:S01]  /*e5b0*/  ULEA UR5, UR37, UR45, 0x3 ;  /* 0x0000002d25057291 */ /* 0x000fe2000f8e183f */
[----:B------:R-:W-:-:S05]  /*e5c0*/  IMAD.U32 R0, RZ, RZ, UR36 ;  /* 0x00000024ff007e24 */ /* 0x000fca000f8e00ff */
[----:B------:R-:W-:-:S04]  /*e5d0*/  SHF.L.U32 R0, R0, 0x1f, RZ ;  /* 0x0000001f00007819 */ /* 0x000fc800000006ff */
[----:B------:R0:W1:Y:S01]  /*e5e0*/  SYNCS.PHASECHK.TRANS64.TRYWAIT P2, [UR5+0x16850], R0 ;  /* 0x01685000ff0075a7 */ /* 0x0000620008040145 */
[----:B------:R-:W-:Y:S05]  /*e5f0*/  @!P0 BRA `(.L_x_13511) ;  /* 0x0000000000048947 */ /* 0x000fea0003800000 */
[----:B------:R-:W-:Y:S01]  /*e600*/  BPT.TRAP 0x1 ;  /* 0x000000040000795c */ /* 0x000fe20000300000 */
.L_x_13511:
[----:B-1----:R-:W-:Y:S05]  /*e610*/  @P2 BRA `(.L_x_13512) ;  /* 0x0000000000082947 */ /* 0x002fea0003800000 */
[----:B------:R-:W1:Y:S02]  /*e620*/  SYNCS.PHASECHK.TRANS64.TRYWAIT P0, [UR5+0x16850], R0 ;  /* 0x01685000ff0075a7 */ /* 0x000e640008000145 */
[----:B-1----:R-:W-:Y:S05]  /*e630*/  @!P0 BRA `(.L_x_13513) ;  /* 0x0000005c00d88947 */ /* 0x002fea0003800000 */
.L_x_13512:
[----:B------:R-:W-:Y:S01]  /*e640*/  UIADD3 UR45, UR45, 0x400, URZ ;  /* 0x000004002d2d7890 */ /* 0x000fe2000fffe03f */
[----:B------:R-:W-:Y:S01]  /*e650*/  WARPGROUP.ARRIVE ;  /* 0x00000000000079c5 */ /* 0x000fe20000000000 */
[----:B------:R-:W-:Y:S01]  /*e660*/  UMOV UR7, 0x40000040 ;  /* 0x4000004000077882 */ /* 0x000fe20000000000 */
[----:B01----:R-:W0:Y:S01]  /*e670*/  SHFL.BFLY PT, R0, R3, 0x2, 0x1f ;  /* 0x0c401f0003007f89 */ /* 0x003e2200000e0000 */
[----:B------:R-:W-:Y:S01]  /*e680*/  USHF.R.U32.HI UR45, URZ, 0x4, UR45 ;  /* 0x000000043f2d7899 */ /* 0x000fe2000801162d */
[----:B------:R-:W-:Y:S01]  /*e690*/  CS2R R26, SRZ ;  /* 0x00000000001a7805 */ /* 0x000fe2000001ff00 */
[----:B------:R-:W-:Y:S01]  /*e6a0*/  IMAD.U32 R10, RZ, RZ, UR22 ;  /* 0x00000016ff0a7e24 */ /* 0x000fe2000f8e00ff */
[----:B------:R-:W1:Y:S01]  /*e6b0*/  SHFL.BFLY PT, R5, R2, 0x2, 0x1f ;  /* 0x0c401f0002057f89 */ /* 0x000e6200000e0000 */
[----:B------:R-:W-:Y:S01]  /*e6c0*/  ULOP3.LUT UR4, UR45, 0x3fff, URZ, 0xc0, !UPT ;  /* 0x00003fff2d047892 */ /* 0x000fe2000f8ec03f */
[----:B------:R-:W-:Y:S01]  /*e6d0*/  IMAD.MOV.U32 R30, RZ, RZ, -0x800000 ;  /* 0xff800000ff1e7424 */ /* 0x000fe200078e00ff */
[----:B------:R-:W-:-:S02]  /*e6e0*/  UIADD3 UR46, UR46, 0x1, URZ ;  /* 0x000000012e2e7890 */ /* 0x000fc4000fffe03f */
[----:B------:R-:W-:Y:S02]  /*e6f0*/  ULEA UR4, UR37, UR4, 0xa ;  /* 0x0000000425047291 */ /* 0x000fe4000f8e503f */
[----:B------:R-:W-:-:S04]  /*e700*/  UIADD3 UR37, UR37, 0x1, URZ ;  /* 0x0000000125257890 */ /* 0x000fc8000fffe03f */
[----:B------:R-:W-:Y:S01]  /*e710*/  UISETP.NE.AND UP0, UPT, UR37, 0x2, UPT ;  /* 0x000000022500788c */ /* 0x000fe2000bf05270 */
[----:B------:R-:W-:Y:S02]  /*e720*/  UMOV UR6, UR4 ;  /* 0x0000000400067c82 */ /* 0x000fe40008000000 */
[----:B------:R-:W-:Y:S01]  /*e730*/  HGMMA.64x64x16.F32 R88, R148, gdesc[UR4].tnspB, R88, gsb0 ;  /* 0x40e0000494587df0 */ /* 0x000fe20008000858 */
[----:B------:R-:W-:Y:S01]  /*e740*/  UIADD3 UR6, UR4, 0x80, URZ ;  /* 0x0000008004067890 */ /* 0x000fe2000fffe03f */
[----:B------:R-:W-:Y:S01]  /*e750*/  UMOV UR7, 0x40000040 ;  /* 0x4000004000077882 */ /* 0x000fe20000000000 */
[----:B------:R-:W-:Y:S01]  /*e760*/  USEL UR37, UR37, URZ, UP0 ;  /* 0x0000003f25257287 */ /* 0x000fe20008000000 */
[----:B0-----:R-:W-:Y:S01]  /*e770*/  FADD.FTZ R0, R0, R3 ;  /* 0x0000000300007221 */ /* 0x001fe20000010000 */
[----:B------:R-:W-:Y:S02]  /*e780*/  IMAD.U32 R3, RZ, RZ, UR22 ;  /* 0x00000016ff037e24 */ /* 0x000fe4000f8e00ff */
[----:B-1----:R-:W-:-:S02]  /*e790*/  FADD.FTZ R7, R5, R2 ;  /* 0x0000000205077221 */ /* 0x002fc40000010000 */
[----:B------:R-:W0:Y:S04]  /*e7a0*/  SHFL.BFLY PT, R5, R0, 0x1, 0x1f ;  /* 0x0c201f0000057f89 */ /* 0x000e2800000e0000 */
[----:B------:R-:W1:Y:S01]  /*e7b0*/  SHFL.BFLY PT, R8, R7, 0x1, 0x1f ;  /* 0x0c201f0007087f89 */ /* 0x000e6200000e0000 */
[----:B0-----:R-:W-:Y:S01]  /*e7c0*/  FADD.FTZ R9, R0, R5 ;  /* 0x0000000500097221 */ /* 0x001fe20000010000 */
[----:B------:R-:W-:Y:S02]  /*e7d0*/  IMAD.MOV.U32 R0, RZ, RZ, -0x800000 ;  /* 0xff800000ff007424 */ /* 0x000fe400078e00ff */
[----:B-1----:R-:W-:Y:S02]  /*e7e0*/  FADD.FTZ R8, R7, R8 ;  /* 0x0000000807087221 */ /* 0x002fe40000010000 */
[----:B------:R-:W-:Y:S01]  /*e7f0*/  FSETP.NE.FTZ.AND P0, PT, R9, RZ, PT ;  /* 0x000000ff0900720b */ /* 0x000fe20003f15000 */
[----:B------:R-:W-:-:S02]  /*e800*/  IMAD.U32 R7, RZ, RZ, UR5 ;  /* 0x00000005ff077e24 */ /* 0x000fc4000f8e00ff */
[----:B------:R-:W-:Y:S02]  /*e810*/  FSETP.NE.FTZ.AND P2, PT, R8, RZ, PT ;  /* 0x000000ff0800720b */ /* 0x000fe40003f55000 */
[----:B------:R-:W-:-:S05]  /*e820*/  @!P1 VIADD R7, R7, 0x16860 ;  /* 0x0001686007079836 */ /* 0x000fca0000000000 */
[----:B------:R-:W-:-:S03]  /*e830*/  @!P1 PRMT R7, RZ, 0x654, R7 ;  /* 0x00000654ff079816 */ /* 0x000fc60000000007 */
[----:B------:R-:W0:Y:S01]  /*e840*/  @P0 MUFU.LG2 R2, R9 ;  /* 0x0000000900020308 */ /* 0x000e220000000c00 */
[----:B------:R-:W-:Y:S02]  /*e850*/  @P0 FMUL.FTZ R3, R3, 0.69314718246459960938 ;  /* 0x3f31721803030820 */ /* 0x000fe40000410000 */
[----:B------:R-:W-:-:S05]  /*e860*/  @P2 FMUL.FTZ R10, R10, 0.69314718246459960938 ;  /* 0x3f3172180a0a2820 */ /* 0x000fca0000410000 */
[----:B------:R-:W1:Y:S08]  /*e870*/  @P2 MUFU.LG2 R5, R8 ;  /* 0x0000000800052308 */ /* 0x000e700000000c00 */
[----:B------:R-:W2:Y:S01]  /*e880*/  @P0 MUFU.RCP R26, R9 ;  /* 0x00000009001a0308 */ /* 0x000ea20000001000 */
[----:B0-----:R-:W-:-:S04]  /*e890*/  @P0 FMUL.FTZ R2, R2, 0.69314718246459960938 ;  /* 0x3f31721802020820 */ /* 0x001fc80000410000 */
[----:B------:R-:W-:Y:S01]  /*e8a0*/  @P0 FFMA.FTZ R30, R3, R4, R2 ;  /* 0x00000004031e0223 */ /* 0x000fe20000010002 */
[----:B------:R-:W-:Y:S02]  /*e8b0*/  PLOP3.LUT P0, PT, PT, PT, PT, 0x8, 0x0 ;  /* 0x000000000000781c */ /* 0x000fe40003f0e170 */
[----:B------:R-:W0:Y:S01]  /*e8c0*/  @P2 MUFU.RCP R27, R8 ;  /* 0x00000008001b2308 */ /* 0x000e220000001000 */
[----:B------:R-:W-:Y:S02]  /*e8d0*/  WARPGROUP.DEPBAR.LE gsb0, 0x0 ;  /* 0x00008000000079c5 */ /* 0x000fe40000010000 */
[----:B------:R-:W-:Y:S01]  /*e8e0*/  WARPGROUP.ARRIVE ;  /* 0x00000000000079c5 */ /* 0x000fe20000000000 */
[----:B-1----:R-:W-:-:S04]  /*e8f0*/  @P2 FMUL.FTZ R5, R5, 0.69314718246459960938 ;  /* 0x3f31721805052820 */ /* 0x002fc80000410000 */
[----:B------:R-:W-:Y:S01]  /*e900*/  @P2 FFMA.FTZ R0, R10, R6, R5 ;  /* 0x000000060a002223 */ /* 0x000fe20000010005 */
[----:B------:R-:W-:Y:S01]  /*e910*/  HGMMA.64x64x16.F32 R88, R144, gdesc[UR4].tnspB, R88, gsb0 ;  /* 0x40e0000490587df0 */ /* 0x000fe20008000858 */
[----:B------:R-:W-:Y:S01]  /*e920*/  UIADD3 UR6, UR4, 0x100, URZ ;  /* 0x0000010004067890 */ /* 0x000fe2000fffe03f */
[----:B------:R-:W-:Y:S01]  /*e930*/  UMOV UR7, 0x40000040 ;  /* 0x4000004000077882 */ /* 0x000fe20000000000 */
[----:B------:R-:W-:Y:S02]  /*e940*/  WARPGROUP.DEPBAR.LE gsb0, 0x0 ;  /* 0x00008000000079c5 */ /* 0x000fe40000010000 */
[----:B------:R-:W-:-:S06]  /*e950*/  WARPGROUP.ARRIVE ;  /* 0x00000000000079c5 */ /* 0x000fcc0000000000 */
        /* <DEDUP_REMOVED lines=18> */
[----:B------:R-:W-:Y:S01]  /*ea80*/  UIADD3 UR4, UR4, 0x380, URZ ;  /* 0x0000038004047890 */ /* 0x000fe2000fffe03f */
[----:B------:R-:W-:Y:S02]  /*ea90*/  WARPGROUP.DEPBAR.LE gsb0, 0x0 ;  /* 0x00008000000079c5 */ /* 0x000fe40000010000 */
[----:B------:R-:W-:-:S06]  /*eaa0*/  WARPGROUP.ARRIVE ;  /* 0x00000000000079c5 */ /* 0x000fcc0000000000 */
[----:B------:R-:W-:Y:S01]  /*eab0*/  HGMMA.64x64x16.F32 R88, R124, gdesc[UR4].tnspB, R88, gsb0 ;  /* 0x40e000047c587df0 */ /* 0x000fe20008000858 */
[----:B------:R-:W-:Y:S01]  /*eac0*/  UMOV UR6, UR4 ;  /* 0x0000000400067c82 */ /* 0x000fe20008000000 */
[----:B------:R-:W-:Y:S01]  /*ead0*/  UMOV UR7, 0x40000040 ;  /* 0x4000004000077882 */ /* 0x000fe20000000000 */
[----:B------:R-:W-:-:S04]  /*eae0*/  USEL UR4, URZ, 0x1, UP0 ;  /* 0x000000013f047887 */ /* 0x000fc80008000000 */
[----:B------:R-:W-:Y:S01]  /*eaf0*/  ULOP3.LUT UR36, UR36, UR4, URZ, 0x3c, !UPT ;  /* 0x0000000424247292 */ /* 0x000fe2000f8e3c3f */
[----:B------:R-:W-:Y:S02]  /*eb00*/  WARPGROUP.DEPBAR.LE gsb0, 0x0 ;  /* 0x00008000000079c5 */ /* 0x000fe40000010000 */
[----:B------:R-:W-:-:S06]  /*eb10*/  WARPGROUP.ARRIVE ;  /* 0x00000000000079c5 */ /* 0x000fcc0000000000 */
[----:B------:R-:W-:Y:S03]  /*eb20*/  HGMMA.64x64x16.F32 R88, R120, gdesc[UR4].tnspB, R88, gsb0 ;  /* 0x40e0000478587df0 */ /* 0x000fe60008000858 */
        /* <DEDUP_REMOVED lines=34> */
.L_x_13443:
        /* <DEDUP_REMOVED lines=12> */
[----:B------:R-:W-:Y:S01]  /*ee10*/  USHF.R.S32.HI UR12, URZ, 0x1f, UR42 ;  /* 0x0000001f3f0c7899 */ /* 0x000fe2000801142a */
[----:B------:R-:W-:Y:S01]  /*ee20*/  VIADD R45, R17, UR39 ;  /* 0x00000027112d7c36 */ /* 0x000fe20008000000 */
        /* <DEDUP_REMOVED lines=18> */
[----:B------:R-:W-:Y:S01]  /*ef50*/  ULDC UR5, c[0x0][0xa88] ;  /* 0x0002a20000057ab9 */ /* 0x000fe20000000800 */
[----:B------:R-:W-:Y:S01]  /*ef60*/  BAR.SYNC.DEFER_BLOCKING 0x1, 0x180 ;  /* 0x0046000000007b1d */ /* 0x000fe20000010000 */
[----:B-1----:R-:W-:-:S05]  /*ef70*/  ISETP.NE.AND P1, PT, R32, 0x1, PT ;  /* 0x000000012000780c */ /* 0x002fca0003f25270 */
[----:B------:R-:W-:Y:S01]  /*ef80*/  ULDC.64 UR10, c[0x0][0xaf0] ;  /* 0x0002bc00000a7ab9 */ /* 0x000fe20000000a00 */
[----:B------:R-:W-:Y:S02]  /*ef90*/  MOV R2, R31 ;  /* 0x0000001f00027202 */ /* 0x000fe40000000f00 */
[----:B0-----:R-:W-:-:S03]  /*efa0*/  MOV R3, R4 ;  /* 0x0000000400037202 */ /* 0x001fc60000000f00 */
[--C-:B------:R-:W-:Y:S02]  /*efb0*/  IMAD.WIDE R10, R156, 0x2, R2.reuse ;  /* 0x000000029c0a7825 */ /* 0x100fe400078e0202 */
[----:B------:R-:W0:Y:S02]  /*efc0*/  @P1 LDC R20, c[0x0][0xbec] ;  /* 0x0002fb00ff141b82 */ /* 0x000e240000000800 */
[----:B------:R-:W-:Y:S01]  /*efd0*/  IMAD.WIDE R2, R5, 0x2, R2 ;  /* 0x0000000205027825 */ /* 0x000fe200078e0202 */
[C---:B------:R-:W-:Y:S02]  /*efe0*/  LOP3.LUT R4, R10.reuse, 0x380, RZ, 0xc0, !PT ;  /* 0x000003800a047812 */ /* 0x040fe400078ec0ff */
[----:B------:R-:W-:Y:S02]  /*eff0*/  IADD3 R39, P0, R10, 0x60, RZ ;  /* 0x000000600a277810 */ /* 0x000fe40007f1e0ff */
[----:B------:R-:W-:Y:S01]  /*f000*/  SHF.R.U64 R5, R4, 0x3, RZ ;  /* 0x0000000304057819 */ /* 0x000fe200000012ff */
[----:B------:R-:W1:Y:S01]  /*f010*/  @P1 LDC R43, c[0x0][0xbf0] ;  /* 0x0002fc00ff2b1b82 */ /* 0x000e620000000800 */
[----:B------:R-:W-:Y:S01]  /*f020*/  LOP3.LUT R4, R39, 0x380, RZ, 0xc0, !PT ;  /* 0x0000038027047812 */ /* 0x000fe200078ec0ff */
[----:B------:R-:W-:Y:S01]  /*f030*/  IMAD.X R9, RZ, RZ, R11, P0 ;  /* 0x000000ffff097224 */ /* 0x000fe200000e060b */
[----:B------:R-:W-:-:S02]  /*f040*/  IADD3 R37, P2, R10, 0x40, RZ ;  /* 0x000000400a257810 */ /* 0x000fc40007f5e0ff */
[----:B------:R-:W-:Y:S02]  /*f050*/  SHF.R.U64 R4, R4, 0x3, RZ ;  /* 0x0000000304047819 */ /* 0x000fe400000012ff */
[----:B------:R-:W-:Y:S01]  /*f060*/  IADD3 R33, P3, R10, 0x20, RZ ;  /* 0x000000200a217810 */ /* 0x000fe20007f7e0ff */
[--C-:B------:R-:W-:Y:S01]  /*f070*/  IMAD.X R7, RZ, RZ, R11.reuse, P2 ;  /* 0x000000ffff077224 */ /* 0x100fe200010e060b */
[----:B------:R-:W-:Y:S02]  /*f080*/  LOP3.LUT R6, R37, 0x380, RZ, 0xc0, !PT ;  /* 0x0000038025067812 */ /* 0x000fe400078ec0ff */
[----:B------:R-:W-:Y:S02]  /*f090*/  LOP3.LUT R8, R4, R39, RZ, 0x3c, !PT ;  /* 0x0000002704087212 */ /* 0x000fe400078e3cff */
[----:B------:R-:W-:Y:S01]  /*f0a0*/  LOP3.LUT R10, R5, R10, RZ, 0x3c, !PT ;  /* 0x0000000a050a7212 */ /* 0x000fe200078e3cff */
[----:B------:R-:W-:Y:S01]  /*f0b0*/  IMAD.X R5, RZ, RZ, R11, P3 ;  /* 0x000000ffff057224 */ /* 0x000fe200018e060b */
[----:B------:R-:W-:Y:S01]  /*f0c0*/  LOP3.LUT R4, R33, 0x380, RZ, 0xc0, !PT ;  /* 0x0000038021047812 */ /* 0x000fe200078ec0ff */
[----:B0-----:R-:W-:Y:S01]  /*f0d0*/  @P1 IMAD.HI.U32 R20, R45, R20, RZ ;  /* 0x000000142d141227 */ /* 0x001fe200078e00ff */
[----:B------:R-:W-:-:S02]  /*f0e0*/  SHF.R.U64 R6, R6, 0x3, RZ ;  /* 0x0000000306067819 */ /* 0x000fc400000012ff */
[----:B------:R-:W-:Y:S02]  /*f0f0*/  IADD3 R39, P3, R2, 0x1800, RZ ;  /* 0x0000180002277810 */ /* 0x000fe40007f7e0ff */
[----:B------:R-:W-:Y:S02]  /*f100*/  SHF.R.U64 R4, R4, 0x3, RZ ;  /* 0x0000000304047819 */ /* 0x000fe400000012ff */
[----:B------:R-:W-:Y:S01]  /*f110*/  LOP3.LUT R6, R6, R37, RZ, 0x3c, !PT ;  /* 0x0000002506067212 */ /* 0x000fe200078e3cff */
[----:B------:R-:W-:Y:S01]  /*f120*/  IMAD.X R29, RZ, RZ, R3, P3 ;  /* 0x000000ffff1d7224 */ /* 0x000fe200018e0603 */
[----:B------:R-:W-:Y:S02]  /*f130*/  LOP3.LUT R28, R39, 0x380, RZ, 0xc0, !PT ;  /* 0x00000380271c7812 */ /* 0x000fe400078ec0ff */
[----:B------:R-:W-:Y:S02]  /*f140*/  IADD3 R37, P2, R2, 0x3000, RZ ;  /* 0x0000300002257810 */ /* 0x000fe40007f5e0ff */
[----:B------:R-:W-:Y:S01]  /*f150*/  LOP3.LUT R4, R4, R33, RZ, 0x3c, !PT ;  /* 0x0000002104047212 */ /* 0x000fe200078e3cff */
[----:B------:R-:W-:Y:S01]  /*f160*/  IMAD.MOV.U32 R33, RZ, RZ, R45 ;  /* 0x000000ffff217224 */ /* 0x000fe200078e002d */
[----:B------:R-:W-:Y:S01]  /*f170*/  SHF.R.U64 R28, R28, 0x3, RZ ;  /* 0x000000031c1c7819 */ /* 0x000fe200000012ff */
[----:B------:R-:W-:Y:S01]  /*f180*/  IMAD.X R21, RZ, RZ, R3, P2 ;  /* 0x000000ffff157224 */ /* 0x000fe200010e0603 */
[----:B------:R-:W-:-:S02]  /*f190*/  LOP3.LUT R36, R37, 0x380, RZ, 0xc0, !PT ;  /* 0x0000038025247812 */ /* 0x000fc400078ec0ff */
[----:B-1----:R-:W-:Y:S02]  /*f1a0*/  @P1 SHF.R.U32.HI R33, RZ, R43, R20 ;  /* 0x0000002bff211219 */ /* 0x002fe40000011614 */
[----:B------:R-:W-:Y:S02]  /*f1b0*/  LOP3.LUT R28, R28, R39, RZ, 0x3c, !PT ;  /* 0x000000271c1c7212 */ /* 0x000fe400078e3cff */
[----:B------:R-:W-:Y:S01]  /*f1c0*/  SHF.R.U64 R20, R36, 0x3, RZ ;  /* 0x0000000324147819 */ /* 0x000fe200000012ff */
[----:B------:R-:W-:Y:S01]  /*f1d0*/  IMAD.MOV R39, RZ, RZ, -R33 ;  /* 0x000000ffff277224 */ /* 0x000fe200078e0a21 */
[----:B------:R-:W-:Y:S01]  /*f1e0*/  MOV R44, R10 ;  /* 0x0000000a002c7202 */ /* 0x000fe20000000f00 */
[----:B------:R-:W-:Y:S01]  /*f1f0*/  IMAD.U32 R36, RZ, RZ, UR8 ;  /* 0x00000008ff247e24 */ /* 0x000fe2000f8e00ff */
[----:B------:R-:W-:Y:S01]  /*f200*/  LOP3.LUT R20, R20, R37, RZ, 0x3c, !PT ;  /* 0x0000002514147212 */ /* 0x000fe200078e3cff */
[----:B------:R-:W-:Y:S01]  /*f210*/  IMAD R37, R32, R39, R45 ;  /* 0x0000002720257224 */ /* 0x000fe200078e022d */
[----:B------:R-:W-:Y:S01]  /*f220*/  SHF.R.S32.HI R11, RZ, 0x1f, R33 ;  /* 0x0000001fff0b7819 */ /* 0x000fe20000011421 */
[----:B------:R-:W-:Y:S01]  /*f230*/  ULDC.64 UR8, c[0x0][0xae8] ;  /* 0x0002ba0000087ab9 */ /* 0x000fe20000000a00 */
[----:B------:R-:W-:-:S02]  /*f240*/  IADD3 R10, P0, R33, UR6, RZ ;  /* 0x00000006210a7c10 */ /* 0x000fc4000ff1e0ff */
[----:B------:R-:W-:Y:S02]  /*f250*/  SHF.R.S32.HI R33, RZ, 0x1f, R37 ;  /* 0x0000001fff217819 */ /* 0x000fe40000011425 */
[----:B------:R-:W-:Y:S01]  /*f260*/  IADD3.X R11, R11, UR7, R36, P0, !PT ;  /* 0x000000070b0b7c10 */ /* 0x000fe200087fe424 */
[----:B------:R-:W-:Y:S01]  /*f270*/  ULDC.64 UR6, c[0x0][0xb88] ;  /* 0x0002e20000067ab9 */ /* 0x000fe20000000a00 */
[----:B------:R-:W-:Y:S01]  /*f280*/  MOV R40, R8 ;  /* 0x0000000800287202 */ /* 0x000fe20000000f00 */
[----:B------:R-:W-:Y:S01]  /*f290*/  IMAD R8, R33, UR6, RZ ;  /* 0x0000000621087c24 */ /* 0x000fe2000f8e02ff */
[----:B------:R-:W-:Y:S01]  /*f2a0*/  MOV R42, R6 ;  /* 0x00000006002a7202 */ /* 0x000fe20000000f00 */
[----:B------:R-:W-:Y:S01]  /*f2b0*/  IMAD.WIDE.U32 R6, R37, UR6, R10 ;  /* 0x0000000625067c25 */ /* 0x000fe2000f8e000a */
[----:B------:R-:W-:Y:S02]  /*f2c0*/  LOP3.LUT P0, RZ, R153, 0x3, RZ, 0xc0, !PT ;  /* 0x0000000399ff7812 */ /* 0x000fe4000780c0ff */
[----:B------:R-:W-:Y:S01]  /*f2d0*/  MOV R43, R4 ;  /* 0x00000004002b7202 */ /* 0x000fe20000000f00 */
[----:B------:R-:W-:Y:S01]  /*f2e0*/  IMAD R37, R37, UR7, R8 ;  /* 0x0000000725257c24 */ /* 0x000fe2000f8e0208 */
[----:B------:R-:W-:Y:S01]  /*f2f0*/  ULDC.64 UR6, c[0x0][0xb50] ;  /* 0x0002d40000067ab9 */ /* 0x000fe20000000a00 */
[----:B------:R-:W-:Y:S01]  /*f300*/  VIADD R10, R155, UR39 ;  /* 0x000000279b0a7c36 */ /* 0x000fe20008000000 */
[----:B------:R-:W-:Y:S01]  /*f310*/  LEA R45, P5, R6, UR6, 0x2 ;  /* 0x00000006062d7c11 */ /* 0x000fe2000f8a10ff */
[----:B------:R-:W-:Y:S01]  /*f320*/  IMAD R33, R32, UR5, RZ ;  /* 0x0000000520217c24 */ /* 0x000fe2000f8e02ff */
[----:B------:R-:W-:Y:S01]  /*f330*/  F2FP.F16.F32.PACK_AB R4, R89, R34 ;  /* 0x000000225904723e */ /* 0x000fe200000000ff */
[----:B------:R-:W-:Y:S01]  /*f340*/  IMAD.IADD R7, R7, 0x1, R37 ;  /* 0x0000000107077824 */ /* 0x000fe200078e0225 */
[----:B------:R-:W-:Y:S01]  /*f350*/  F2FP.F16.F32.PACK_AB R5, R91, R90 ;  /* 0x0000005a5b05723e */ /* 0x000fe200000000ff */
[C---:B------:R-:W-:Y:S01]  /*f360*/  VIADD R8, R10.reuse, 0x8 ;  /* 0x000000080a087836 */ /* 0x040fe20000000000 */
[----:B------:R-:W-:Y:S01]  /*f370*/  ISETP.GE.OR P4, PT, R10, R33, P0 ;  /* 0x000000210a00720c */ /* 0x000fe20000786670 */
[----:B------:R-:W-:Y:S01]  /*f380*/  SHFL.IDX PT, R36, R45, RZ, 0x1c1f ;  /* 0x001c1fff2d247589 */ /* 0x000fe200000e0000 */
[----:B------:R-:W-:-:S02]  /*f390*/  LEA.HI.X R46, R6, UR7, R7, 0x2, P5 ;  /* 0x00000007062e7c11 */ /* 0x000fc4000a8f1407 */
[----:B------:R-:W-:Y:S01]  /*f3a0*/  ISETP.GE.OR P0, PT, R8, R33, P0 ;  /* 0x000000210800720c */ /* 0x000fe20000706670 */
[----:B------:R-:W-:Y:S01]  /*f3b0*/  SHFL.IDX PT, R38, R45, 0x1, 0x1c1f ;  /* 0x003c1f002d267f89 */ /* 0x000fe200000e0000 */
[----:B------:R-:W-:Y:S02]  /*f3c0*/  F2FP.F16.F32.PACK_AB R6, R93, R92 ;  /* 0x0000005c5d06723e */ /* 0x000fe400000000ff */
[----:B------:R-:W-:Y:S01]  /*f3d0*/  F2FP.F16.F32.PACK_AB R7, R95, R94 ;  /* 0x0000005e5f07723e */ /* 0x000fe200000000ff */
[----:B------:R-:W0:Y:S01]  /*f3e0*/  SHFL.IDX PT, R37, R46, RZ, 0x1c1f ;  /* 0x001c1fff2e257589 */ /* 0x000e2200000e0000 */
[----:B------:R-:W-:Y:S02]  /*f3f0*/  F2FP.F16.F32.PACK_AB R8, R97, R96 ;  /* 0x000000606108723e */ /* 0x000fe400000000ff */
[----:B------:R-:W-:Y:S01]  /*f400*/  F2FP.F16.F32.PACK_AB R9, R99, R98 ;  /* 0x000000626309723e */ /* 0x000fe200000000ff */
[----:B------:R-:W-:Y:S01]  /*f410*/  STSM.16.M88.4 [R44], R4 ;  /* 0x000000042c007844 */ /* 0x000fe20000000200 */
[----:B------:R-:W-:-:S02]  /*f420*/  F2FP.F16.F32.PACK_AB R10, R101, R100 ;  /* 0x00000064650a723e */ /* 0x000fc400000000ff */
[----:B------:R-:W-:Y:S01]  /*f430*/  F2FP.F16.F32.PACK_AB R11, R103, R102 ;  /* 0x00000066670b723e */ /* 0x000fe200000000ff */
[----:B------:R-:W1:Y:S01]  /*f440*/  SHFL.IDX PT, R39, R46, 0x1, 0x1c1f ;  /* 0x003c1f002e277f89 */ /* 0x000e6200000e0000 */
[----:B------:R-:W-:-:S03]  /*f450*/  LOP3.LUT R35, R2, 0x380, RZ, 0xc0, !PT ;  /* 0x0000038002237812 */ /* 0x000fc600078ec0ff */
[----:B------:R2:W-:Y:S01]  /*f460*/  STSM.16.M88.4 [R43], R8 ;  /* 0x000000082b007844 */ /* 0x0005e20000000200 */
[----:B------:R-:W-:-:S03]  /*f470*/  SHF.R.U64 R35, R35, 0x3, RZ ;  /* 0x0000000323237819 */ /* 0x000fc600000012ff */
[----:B------:R-:W-:Y:S01]  /*f480*/  STSM.16.M88.4 [R42], R12 ;  /* 0x0000000c2a007844 */ /* 0x000fe20000000200 */
[----:B------:R-:W-:Y:S01]  /*f490*/  LOP3.LUT R34, R35, R2, RZ, 0x3c, !PT ;  /* 0x0000000223227212 */ /* 0x000fe200078e3cff */
[----:B------:R-:W-:Y:S02]  /*f4a0*/  IMAD.MOV.U32 R35, RZ, RZ, R3 ;  /* 0x000000ffff237224 */ /* 0x000fe400078e0003 */
[----:B------:R-:W-:Y:S01]  /*f4b0*/  STSM.16.M88.4 [R40], R24 ;  /* 0x0000001828007844 */ /* 0x000fe20000000200 */
[----:B------:R-:W-:Y:S06]  /*f4c0*/  BAR.SYNC.DEFER_BLOCKING 0x1, 0x180 ;  /* 0x0046000000007b1d */ /* 0x000fec0000010000 */
[----:B0-----:R0:W-:Y:S04]  /*f4d0*/  @!P4 ST.E desc[UR48][R36.64], R30 ;  /* 0x0000001e2400c985 */ /* 0x0011e8000c101930 */
[----:B-1----:R1:W-:Y:S04]  /*f4e0*/  @!P0 ST.E desc[UR48][R38.64], R0 ;  /* 0x0000000026008985 */ /* 0x0023e8000c101930 */
[----:B------:R-:W3:Y:S04]  /*f4f0*/  LD.E.128 R4, desc[UR48][R34.64] ;  /* 0x0000003022047980 */ /* 0x000ee8000c101d00 */
[----:B--2---:R-:W2:Y:S01]  /*f500*/  LD.E.128 R8, desc[UR48][R28.64] ;  /* 0x000000301c087980 */ /* 0x004ea2000c101d00 */
[----:B0-----:R-:W0:Y:S03]  /*f510*/  @P1 LDC R37, c[0x0][0xbf0] ;  /* 0x0002fc00ff251b82 */ /* 0x001e260000000800 */
[----:B------:R4:W2:Y:S01]  /*f520*/  LD.E.128 R12, desc[UR48][R20.64] ;  /* 0x00000030140c7980 */ /* 0x0008a2000c101d00 */
[----:B------:R-:W-:Y:S01]  /*f530*/  IADD3 R27, P0, R2, 0x4800, RZ ;  /* 0x00004800021b7810 */ /* 0x000fe20007f1e0ff */
[----:B-1----:R-:W-:Y:S01]  /*f540*/  IMAD R0, R18, 0x30, R152 ;  /* 0x0000003012007824 */ /* 0x002fe200078e0298 */
[----:B------:R-:W-:-:S02]  /*f550*/  UIMAD UR5, UR12, UR8, URZ ;  /* 0x000000080c0572a4 */ /* 0x000fc4000f8e023f */
[----:B------:R-:W-:Y:S01]  /*f560*/  UIMAD.WIDE.U32 UR6, UR42, UR8, URZ ;  /* 0x000000082a0672a5 */ /* 0x000fe2000f8e003f */
[----:B------:R-:W-:Y:S01]  /*f570*/  IMAD.X R25, RZ, RZ, R3, P0 ;  /* 0x000000ffff197224 */ /* 0x000fe200000e0603 */
[----:B------:R-:W-:Y:S01]  /*f580*/  LOP3.LUT R2, R27, 0x380, RZ, 0xc0, !PT ;  /* 0x000003801b027812 */ /* 0x000fe200078ec0ff */
[----:B------:R-:W1:Y:S01]  /*f590*/  @P1 LDC R3, c[0x0][0xbec] ;  /* 0x0002fb00ff031b82 */ /* 0x000e620000000800 */
[----:B----4-:R-:W-:Y:S01]  /*f5a0*/  VIADD R20, R0, UR39 ;  /* 0x0000002700147c36 */ /* 0x010fe20008000000 */
[----:B------:R-:W-:Y:S01]  /*f5b0*/  UIMAD UR5, UR42, UR9, UR5 ;  /* 0x000000092a0572a4 */ /* 0x000fe2000f8e0205 */
[----:B------:R-:W-:Y:S01]  /*f5c0*/  SHF.R.U64 R2, R2, 0x3, RZ ;  /* 0x0000000302027819 */ /* 0x000fe200000012ff */
[----:B------:R-:W-:Y:S02]  /*f5d0*/  UIMAD UR8, UR13, UR10, URZ ;  /* 0x0000000a0d0872a4 */ /* 0x000fe4000f8e023f */
[----:B------:R-:W-:Y:S01]  /*f5e0*/  UIADD3 UR7, UR7, UR5, URZ ;  /* 0x0000000507077290 */ /* 0x000fe2000fffe03f */
[----:B------:R-:W-:Y:S01]  /*f5f0*/  IMAD.MOV.U32 R21, RZ, RZ, R20 ;  /* 0x000000ffff157224 */ /* 0x000fe200078e0014 */
[----:B------:R-:W-:Y:S01]  /*f600*/  UIMAD UR5, UR40, UR11, UR8 ;  /* 0x0000000b280572a4 */ /* 0x000fe2000f8e0208 */
[----:B------:R-:W-:Y:S01]  /*f610*/  LOP3.LUT R24, R2, R27, RZ, 0x3c, !PT ;  /* 0x0000001b02187212 */ /* 0x000fe200078e3cff */
[----:B------:R-:W-:-:S03]  /*f620*/  UIMAD.WIDE.U32 UR40, UR40, UR10, UR6 ;  /* 0x0000000a282872a5 */ /* 0x000fc6000f8e0006 */
[----:B------:R-:W-:Y:S01]  /*f630*/  ULDC.64 UR6, c[0x0][0xae0] ;  /* 0x0002b80000067ab9 */ /* 0x000fe20000000a00 */
[----:B-1----:R-:W-:Y:S01]  /*f640*/  @P1 IMAD.HI.U32 R0, R20, R3, RZ ;  /* 0x0000000314001227 */ /* 0x002fe200078e00ff */
[----:B------:R-:W5:Y:S01]  /*f650*/  LD.E.128 R24, desc[UR48][R24.64] ;  /* 0x0000003018187980 */ /* 0x000f62000c101d00 */
[----:B------:R-:W-:Y:S02]  /*f660*/  UIADD3 UR5, UR41, UR5, URZ ;  /* 0x0000000529057290 */ /* 0x000fe4000fffe03f */
[----:B------:R-:W-:Y:S01]  /*f670*/  IMAD.U32 R3, RZ, RZ, UR41 ;  /* 0x00000029ff037e24 */ /* 0x000fe2000f8e00ff */
[----:B0-----:R-:W-:Y:S01]  /*f680*/  @P1 SHF.R.U32.HI R21, RZ, R37, R0 ;  /* 0x00000025ff151219 */ /* 0x001fe20000011600 */
[----:B------:R-:W-:Y:S01]  /*f690*/  IMAD.U32 R2, RZ, RZ, UR40 ;  /* 0x00000028ff027e24 */ /* 0x000fe2000f8e00ff */
[----:B------:R-:W-:Y:S01]  /*f6a0*/  @!PT LDS RZ, [RZ] ;  /* 0x00000000fffff984 */ /* 0x000fe20000000800 */
[----:B------:R-:W-:Y:S01]  /*f6b0*/  @!PT LDS RZ, [RZ] ;  /* 0x00000000fffff984 */ /* 0x000fe20000000800 */
[----:B------:R-:W-:Y:S01]  /*f6c0*/  @!PT LDS RZ, [RZ] ;  /* 0x00000000fffff984 */ /* 0x000fe20000000800 */
[----:B------:R-:W-:Y:S01]  /*f6d0*/  @!PT LDS RZ, [RZ] ;  /* 0x00000000fffff984 */ /* 0x000fe20000000800 */
[----:B------:R0:W-:Y:S06]  /*f6e0*/  MEMBAR.ALL.CTA ;  /* 0x0000000000007992 */ /* 0x0001ec0000008000 */
[----:B0-----:R-:W0:Y:S01]  /*f6f0*/  FENCE.VIEW.ASYNC.S ;  /* 0x00000000000073c6 */ /* 0x001e220000000000 */
[----:B------:R-:W-:Y:S01]  /*f700*/  IMAD.U32 R3, RZ, RZ, UR5 ;  /* 0x00000005ff037e24 */ /* 0x000fe2000f8e00ff */
[--C-:B------:R-:W-:Y:S01]  /*f710*/  SHF.R.S32.HI R0, RZ, 0x1f, R21.reuse ;  /* 0x0000001fff007819 */ /* 0x100fe20000011415 */
[----:B------:R-:W-:Y:S01]  /*f720*/  IMAD.MOV R29, RZ, RZ, -R21 ;  /* 0x000000ffff1d7224 */ /* 0x000fe200078e0a15 */
[----:B------:R-:W-:Y:S01]  /*f730*/  ULDC UR5, c[0x0][0xac8] ;  /* 0x0002b20000057ab9 */ /* 0x000fe20000000800 */
[----:B------:R-:W-:-:S04]  /*f740*/  IMAD.WIDE.U32 R2, R21, UR6, R2 ;  /* 0x0000000615027c25 */ /* 0x000fc8000f8e0002 */
[----:B------:R-:W-:Y:S02]  /*f750*/  IMAD R0, R0, UR6, RZ ;  /* 0x0000000600007c24 */ /* 0x000fe4000f8e02ff */
[----:B------:R-:W-:Y:S02]  /*f760*/  IMAD R29, R32, R29, R20 ;  /* 0x0000001d201d7224 */ /* 0x000fe400078e0214 */
[----:B------:R-:W-:Y:S01]  /*f770*/  IMAD R35, R21, UR7, R0 ;  /* 0x0000000715237c24 */ /* 0x000fe2000f8e0200 */
[----:B------:R-:W-:Y:S01]  /*f780*/  ULDC.64 UR6, c[0x0][0xad8] ;  /* 0x0002b60000067ab9 */ /* 0x000fe20000000a00 */
[----:B------:R-:W-:Y:S01]  /*f790*/  VIADD R36, R152, UR39 ;  /* 0x0000002798247c36 */ /* 0x000fe20008000000 */
[----:B------:R-:W-:Y:S01]  /*f7a0*/  SHF.R.S32.HI R0, RZ, 0x1f, R29 ;  /* 0x0000001fff007819 */ /* 0x000fe2000001141d */
[----:B------:R-:W-:Y:S02]  /*f7b0*/  IMAD.IADD R3, R3, 0x1, R35 ;  /* 0x0000000103037824 */ /* 0x000fe400078e0223 */
[----:B------:R-:W-:-:S02]  /*f7c0*/  VIADD R31, R31, 0x16820 ;  /* 0x000168201f1f7836 */ /* 0x000fc40000000000 */
[----:B------:R-:W-:Y:S02]  /*f7d0*/  IMAD R0, R0, UR6, RZ ;  /* 0x0000000600007c24 */ /* 0x000fe4000f8e02ff */
[----:B------:R-:W-:Y:S01]  /*f7e0*/  IMAD.WIDE.U32 R2, R29, UR6, R2 ;  /* 0x000000061d027c25 */ /* 0x000fe2000f8e0002 */
[----:B------:R-:W-:-:S03]  /*f7f0*/  PRMT R31, RZ, 0x654, R31 ;  /* 0x00000654ff1f7816 */ /* 0x000fc6000000001f */
[----:B------:R-:W-:Y:S01]  /*f800*/  IMAD R21, R29, UR7, R0 ;  /* 0x000000071d157c24 */ /* 0x000fe2000f8e0200 */
[----:B------:R-:W-:Y:S01]  /*f810*/  ULDC.64 UR6, c[0x0][0xa80] ;  /* 0x0002a00000067ab9 */ /* 0x000fe20000000a00 */
[----:B------:R-:W-:Y:S01]  /*f820*/  VIADD R0, R36, 0x30 ;  /* 0x0000003024007836 */ /* 0x000fe20000000000 */
[C---:B------:R-:W-:Y:S01]  /*f830*/  LEA R30, P0, R2.reuse, UR6, 0x1 ;  /* 0x00000006021e7c11 */ /* 0x040fe2000f8008ff */
[----:B------:R-:W-:Y:S01]  /*f840*/  IMAD.IADD R3, R3, 0x1, R21 ;  /* 0x0000000103037824 */ /* 0x000fe200078e0215 */
[----:B0-----:R0:W-:Y:S03]  /*f850*/  SYNCS.ARRIVE.TRANS64.RED.A1T0 RZ, [R31+URZ], RZ ;  /* 0x000000ff1fff79a7 */ /* 0x0011e6000810043f */
[----:B------:R-:W1:Y:S01]  /*f860*/  SHFL.IDX PT, R20, R30, RZ, 0x181f ;  /* 0x00181fff1e147589 */ /* 0x000e6200000e0000 */
[----:B------:R-:W-:Y:S01]  /*f870*/  LEA.HI.X R32, R2, UR7, R3, 0x1, P0 ;  /* 0x0000000702207c11 */ /* 0x000fe200080f0c03 */
[C---:B------:R-:W-:Y:S01]  /*f880*/  VIADD R2, R36.reuse, 0x60 ;  /* 0x0000006024027836 */ /* 0x040fe20000000000 */
[C---:B------:R-:W-:Y:S01]  /*f890*/  ISETP.GE.AND P0, PT, R19.reuse, UR5, PT ;  /* 0x0000000513007c0c */ /* 0x040fe2000bf06270 */
[----:B------:R-:W4:Y:S03]  /*f8a0*/  SHFL.IDX PT, R28, R30, 0x1, 0x181f ;  /* 0x00381f001e1c7f89 */ /* 0x000f2600000e0000 */
[-C--:B------:R-:W-:Y:S01]  /*f8b0*/  ISETP.GE.OR P1, PT, R36, R33.reuse, P0 ;  /* 0x000000212400720c */ /* 0x080fe20000726670 */
[----:B------:R-:W0:Y:S01]  /*f8c0*/  SHFL.IDX PT, R42, R30, 0x2, 0x181f ;  /* 0x00581f001e2a7f89 */ /* 0x000e2200000e0000 */
[-C--:B------:R-:W-:Y:S01]  /*f8d0*/  ISETP.GE.OR P2, PT, R0, R33.reuse, P0 ;  /* 0x000000210000720c */ /* 0x080fe20000746670 */
[----:B------:R-:W-:Y:S01]  /*f8e0*/  VIADD R0, R36, 0x90 ;  /* 0x0000009024007836 */ /* 0x000fe20000000000 */
[-C--:B------:R-:W-:Y:S01]  /*f8f0*/  ISETP.GE.OR P3, PT, R2, R33.reuse, P0 ;  /* 0x000000210200720c */ /* 0x080fe20000766670 */
[----:B------:R-:W0:Y:S03]  /*f900*/  SHFL.IDX PT, R34, R32, RZ, 0x181f ;  /* 0x00181fff20227589 */ /* 0x000e2600000e0000 */
[----:B------:R-:W-:Y:S01]  /*f910*/  ISETP.GE.OR P0, PT, R0, R33, P0 ;  /* 0x000000210000720c */ /* 0x000fe20000706670 */
[----:B------:R-:W0:Y:S04]  /*f920*/  SHFL.IDX PT, R38, R32, 0x1, 0x181f ;  /* 0x00381f0020267f89 */ /* 0x000e2800000e0000 */
[----:B------:R-:W0:Y:S01]  /*f930*/  SHFL.IDX PT, R40, R32, 0x2, 0x181f ;  /* 0x00581f0020287f89 */ /* 0x000e2200000e0000 */
[----:B-1----:R-:W-:-:S03]  /*f940*/  @!P1 LEA R2, P4, R19, R20, 0x1 ;  /* 0x0000001413029211 */ /* 0x002fc600078808ff */
[----:B------:R-:W1:Y:S01]  /*f950*/  SHFL.IDX PT, R30, R30, 0x3, 0x181f ;  /* 0x00781f001e1e7f89 */ /* 0x000e6200000e0000 */
[----:B----4-:R-:W-:-:S03]  /*f960*/  @!P2 LEA R20, P5, R19, R28, 0x1 ;  /* 0x0000001c1314a211 */ /* 0x010fc600078a08ff */
[----:B------:R-:W4:Y:S01]  /*f970*/  SHFL.IDX PT, R32, R32, 0x3, 0x181f ;  /* 0x00781f0020207f89 */ /* 0x000f2200000e0000 */
[C---:B0-----:R-:W-:Y:S02]  /*f980*/  @!P3 LEA R28, P6, R19.reuse, R42, 0x1 ;  /* 0x0000002a131cb211 */ /* 0x041fe400078c08ff */
[C-C-:B------:R-:W-:Y:S02]  /*f990*/  @!P1 LEA.HI.X R3, R19.reuse, R34, R157.reuse, 0x1, P4 ;  /* 0x0000002213039211 */ /* 0x140fe400020f0c9d */
[C-C-:B------:R-:W-:Y:S02]  /*f9a0*/  @!P2 LEA.HI.X R21, R19.reuse, R38, R157.reuse, 0x1, P5 ;  /* 0x000000261315a211 */ /* 0x140fe400028f0c9d */
[----:B------:R-:W-:Y:S01]  /*f9b0*/  @!P3 LEA.HI.X R29, R19, R40, R157, 0x1, P6 ;  /* 0x00000028131db211 */ /* 0x000fe200030f0c9d */
[----:B---3--:R0:W-:Y:S04]  /*f9c0*/  @!P1 ST.E.128 desc[UR48][R2.64], R4 ;  /* 0x0000000402009985 */ /* 0x0081e8000c101d30 */
[----:B--2---:R0:W-:Y:S04]  /*f9d0*/  @!P2 ST.E.128 desc[UR48][R20.64], R8 ;  /* 0x000000081400a985 */ /* 0x0041e8000c101d30 */
[----:B------:R0:W-:Y:S01]  /*f9e0*/  @!P3 ST.E.128 desc[UR48][R28.64], R12 ;  /* 0x0000000c1c00b985 */ /* 0x0001e2000c101d30 */
[----:B-1--4-:R-:W-:Y:S05]  /*f9f0*/  @P0 BRA `(.L_x_13516) ;  /* 0x0000000400ec0947 */ /* 0x012fea0003800000 */
[----:B0-----:R-:W-:-:S04]  /*fa00*/  LEA R2, P0, R19, R30, 0x1 ;  /* 0x0000001e13027211 */ /* 0x001fc800078008ff */
[----:B------:R-:W-:-:S05]  /*fa10*/  LEA.HI.X R3, R19, R32, R157, 0x1, P0 ;  /* 0x0000002013037211 */ /* 0x000fca00000f0c9d */
[----:B-----5:R2:W-:Y:S01]  /*fa20*/  ST.E.128 desc[UR48][R2.64], R24 ;  /* 0x0000001802007985 */ /* 0x0205e2000c101d30 */
[----:B------:R-:W-:Y:S05]  /*fa30*/  BRA `(.L_x_13516) ;  /* 0x0000000400dc7947 */ /* 0x000fea0003800000 */
.L_x_13515:
[----:B------:R-:W0:Y:S01]  /*fa40*/  LDC R10, c[0x0][0xbe8] ;  /* 0x0002fa00ff0a7b82 */ /* 0x000e220000000800 */
[----:B------:R-:W1:Y:S01]  /*fa50*/  S2R R0, SR_TID.X ;  /* 0x0000000000007919 */ /* 0x000e620000002100 */
[----:B------:R-:W-:Y:S01]  /*fa60*/  USHF.R.S32.HI UR8, URZ, 0x1f, UR42 ;  /* 0x0000001f3f087899 */ /* 0x000fe2000801142a */
[----:B------:R-:W-:Y:S01]  /*fa70*/  BSSY B1, `(.L_x_13517) ;  /* 0x0000031000017945 */ /* 0x000fe20003800000 */
[----:B------:R-:W-:Y:S01]  /*fa80*/  USHF.R.S32.HI UR9, URZ, 0x1f, UR40 ;  /* 0x0000001f3f097899 */ /* 0x000fe20008011428 */
[----:B------:R-:W-:Y:S01]  /*fa90*/  IMAD R6, R18, 0x30, R152 ;  /* 0x0000003012067824 */ /* 0x000fe200078e0298 */
        /* <DEDUP_REMOVED lines=46> */
.L_x_13518:
[----:B------:R-:W-:Y:S05]  /*fd80*/  BSYNC B1 ;  /* 0x0000000000017941 */ /* 0x000fea0003800000 */
.L_x_13517:
[----:B------:R-:W-:Y:S01]  /*fd90*/  ULDC.64 UR10, c[0x0][0xae8] ;  /* 0x0002ba00000a7ab9 */ /* 0x000fe20000000a00 */
[----:B------:R-:W-:Y:S01]  /*fda0*/  VIADD R6, R6, UR39 ;  /* 0x0000002706067c36 */ /* 0x000fe20008000000 */
[----:B------:R-:W-:Y:S02]  /*fdb0*/  UIMAD UR5, UR8, UR10, URZ ;  /* 0x0000000a080572a4 */ /* 0x000fe4000f8e023f */
[----:B------:R-:W-:Y:S01]  /*fdc0*/  UIMAD.WIDE.U32 UR6, UR42, UR10, URZ ;  /* 0x0000000a2a0672a5 */ /* 0x000fe2000f8e003f */
[----:B0-----:R-:W-:Y:S01]  /*fdd0*/  @P1 IMAD.HI.U32 R0, R6, R9, RZ ;  /* 0x0000000906001227 */ /* 0x001fe200078e00ff */
[----:B------:R-:W-:-:S03]  /*fde0*/  UIMAD UR5, UR42, UR11, UR5 ;  /* 0x0000000b2a0572a4 */ /* 0x000fc6000f8e0205 */
[----:B------:R-:W-:Y:S01]  /*fdf0*/  ULDC.64 UR10, c[0x0][0xaf0] ;  /* 0x0002bc00000a7ab9 */ /* 0x000fe20000000a00 */
[----:B------:R-:W-:Y:S01]  /*fe00*/  UIADD3 UR7, UR7, UR5, URZ ;  /* 0x0000000507077290 */ /* 0x000fe2000fffe03f */
[----:B--2---:R-:W-:Y:S01]  /*fe10*/  IMAD.MOV.U32 R5, RZ, RZ, R6 ;  /* 0x000000ffff057224 */ /* 0x004fe200078e0006 */
[----:B------:R-:W-:Y:S01]  /*fe20*/  UIMAD UR5, UR9, UR10, URZ ;  /* 0x0000000a090572a4 */ /* 0x000fe2000f8e023f */
[----:B-1----:R-:W-:-:S03]  /*fe30*/  @P1 SHF.R.U32.HI R5, RZ, R11, R0 ;  /* 0x0000000bff051219 */ /* 0x002fc60000011600 */
        /* <DEDUP_REMOVED lines=8> */
[----:B------:R-:W-:-:S02]  /*fec0*/  IMAD.U32 R3, RZ, RZ, UR41 ;  /* 0x00000029ff037e24 */ /* 0x000fc4000f8e00ff */
[----:B------:R-:W-:Y:S02]  /*fed0*/  IMAD.U32 R2, RZ, RZ, UR40 ;  /* 0x00000028ff027e24 */ /* 0x000fe4000f8e00ff */
[----:B------:R-:W-:Y:S01]  /*fee0*/  IMAD.U32 R3, RZ, RZ, UR5 ;  /* 0x00000005ff037e24 */ /* 0x000fe2000f8e00ff */
[----:B------:R-:W-:Y:S01]  /*fef0*/  ULDC UR5, c[0x0][0xac8] ;  /* 0x0002b20000057ab9 */ /* 0x000fe20000000800 */
[C---:B------:R-:W-:Y:S01]  /*ff00*/  IMAD R9, R5.reuse, UR7, R0 ;  /* 0x0000000705097c24 */ /* 0x040fe2000f8e0200 */
[----:B------:R-:W-:Y:S01]  /*ff10*/  SHF.R.S32.HI R0, RZ, 0x1f, R7 ;  /* 0x0000001fff007819 */ /* 0x000fe20000011407 */
        /* <DEDUP_REMOVED lines=9> */
[----:B------:R-:W-:Y:S01]  /*ffb0*/  ULDC UR6, c[0x0][0xa88] ;  /* 0x0002a20000067ab9 */ /* 0x000fe20000000800 */
[----:B------:R-:W-:Y:S02]  /*ffc0*/  VIADD R7, R152, UR39 ;  /* 0x0000002798077c36 */ /* 0x000fe40008000000 */
[----:B------:R-:W-:Y:S01]  /*ffd0*/  LEA.HI.X R11, R2, UR7, R5, 0x1, P0 ;  /* 0x00000007020b7c11 */ /* 0x000fe200080f0c05 */
[----:B------:R-:W0:Y:S01]  /*ffe0*/  SHFL.IDX PT, R4, R9, 0x1, 0x181f ;  /* 0x00381f0009047f89 */ /* 0x000e2200000e0000 */
[----:B------:R-:W-:Y:S01]  /*fff0*/  IMAD R20, R10, UR6, RZ ;  /* 0x000000060a147c24 */ /* 0x000fe2000f8e02ff */
[----:B------:R-:W-:Y:S01]  /*10000*/  ISETP.GE.AND P0, PT, R19, UR5, PT ;  /* 0x0000000513007c0c */ /* 0x000fe2000bf06270 */
[C---:B------:R-:W-:Y:S01]  /*10010*/  VIADD R3, R7.reuse, 0x30 ;  /* 0x0000003007037836 */ /* 0x040fe20000000000 */
[----:B------:R-:W1:Y:S01]  /*10020*/  SHFL.IDX PT, R2, R9, RZ, 0x181f ;  /* 0x00181fff09027589 */ /* 0x000e6200000e0000 */
        /* <DEDUP_REMOVED lines=8> */
[----:B------:R-:W4:Y:S04]  /*100b0*/  SHFL.IDX PT, R8, R9, 0x3, 0x181f ;  /* 0x00781f0009087f89 */ /* 0x000f2800000e0000 */
[----:B------:R-:W5:Y:S04]  /*100c0*/  SHFL.IDX PT, R10, R11, 0x1, 0x181f ;  /* 0x00381f000b0a7f89 */ /* 0x000f6800000e0000 */
[----:B------:R-:W5:Y:S01]  /*100d0*/  SHFL.IDX PT, R12, R11, 0x2, 0x181f ;  /* 0x00581f000b0c7f89 */ /* 0x000f6200000e0000 */
[----:B0-----:R-:W-:-:S03]  /*100e0*/  @!P2 LEA R4, P5, R19, R4, 0x1 ;  /* 0x000000041304a211 */ /* 0x001fc600078a08ff */
[----:B------:R-:W0:Y:S01]  /*100f0*/  SHFL.IDX PT, R14, R11, 0x3, 0x181f ;  /* 0x00781f000b0e7f89 */ /* 0x000e2200000e0000 */
[C---:B-1----:R-:W-:Y:S02]  /*10100*/  @!P3 LEA R2, P6, R19.reuse, R2, 0x1 ;  /* 0x000000021302b211 */ /* 0x042fe400078c08ff */
[C---:B--2---:R-:W-:Y:S02]  /*10110*/  @!P1 LEA R6, P4, R19.reuse, R6, 0x1 ;  /* 0x0000000613069211 */ /* 0x044fe400078808ff */
[C---:B---3--:R-:W-:Y:S02]  /*10120*/  @!P3 LEA.HI.X R3, R19.reuse, R0, R157, 0x1, P6 ;  /* 0x000000001303b211 */ /* 0x048fe400030f0c9d */
[----:B----4-:R-:W-:-:S03]  /*10130*/  @!P0 LEA R8, P6, R19, R8, 0x1 ;  /* 0x0000000813088211 */ /* 0x010fc600078c08ff */
[----:B------:R1:W-:Y:S01]  /*10140*/  @!P3 ST.E.128 desc[UR48][R2.64], RZ ;  /* 0x000000ff0200b985 */ /* 0x0003e2000c101d30 */
[C-C-:B-----5:R-:W-:Y:S02]  /*10150*/  @!P2 LEA.HI.X R5, R19.reuse, R10, R157.reuse, 0x1, P5 ;  /* 0x0000000a1305a211 */ /* 0x160fe400028f0c9d */
[----:B------:R-:W-:-:S03]  /*10160*/  @!P1 LEA.HI.X R7, R19, R12, R157, 0x1, P4 ;  /* 0x0000000c13079211 */ /* 0x000fc600020f0c9d */
[----:B------:R1:W-:Y:S01]  /*10170*/  @!P2 ST.E.128 desc[UR48][R4.64], RZ ;  /* 0x000000ff0400a985 */ /* 0x0003e2000c101d30 */
[----:B0-----:R-:W-:-:S03]  /*10180*/  @!P0 LEA.HI.X R9, R19, R14, R157, 0x1, P6 ;  /* 0x0000000e13098211 */ /* 0x001fc600030f0c9d */
[----:B------:R1:W-:Y:S04]  /*10190*/  @!P1 ST.E.128 desc[UR48][R6.64], RZ ;  /* 0x000000ff06009985 */ /* 0x0003e8000c101d30 */
[----:B------:R1:W-:Y:S02]  /*101a0*/  @!P0 ST.E.128 desc[UR48][R8.64], RZ ;  /* 0x000000ff08008985 */ /* 0x0003e4000c101d30 */
.L_x_13516:
[----:B------:R-:W-:Y:S05]  /*101b0*/  BSYNC B0 ;  /* 0x0000000000007941 */ /* 0x000fea0003800000 */
.L_x_13514:
[----:B------:R-:W-:Y:S02]  /*101c0*/  ULDC UR5, c[0x0][0xc38] ;  /* 0x00030e0000057ab9 */ /* 0x000fe40000000800 */
[----:B------:R-:W-:-:S06]  /*101d0*/  UISETP.GE.AND UP0, UPT, UR4, UR5, UPT ;  /* 0x000000050400728c */ /* 0x000fcc000bf06270 */
[----:B------:R-:W-:-:S13]  /*101e0*/  PLOP3.LUT P0, PT, PT, PT, UP0, 0x80, 0x0 ;  /* 0x000000000000781c */ /* 0x000fda0003f0f008 */
[----:B------:R-:W-:Y:S05]  /*101f0*/  @!P0 BRA `(.L_x_13519) ;  /* 0xffffff0800dc8947 */ /* 0x000fea000383ffff */
[----:B------:R-:W-:Y:S05]  /*10200*/  EXIT ;  /* 0x000000000000794d */ /* 0x000fea0003800000 */
.L_x_13433:
        /* <DEDUP_REMOVED lines=28> */
[C---:B------:R-:W-:Y:S01]  /*103d0*/  LOP3.LUT R28, R6.reuse, 0x1f, RZ, 0xc0, !PT ;  /* 0x0000001f061c7812 */ /* 0x040fe200078ec0ff */
[----:B------:R-:W-:Y:S02]  /*103e0*/  IMAD.SHL.U32 R4, R6, 0x10, RZ ;  /* 0x0000001006047824 */ /* 0x000fe400078e00ff */
[----:B------:R-:W-:Y:S01]  /*103f0*/  IMAD.SHL.U32 R3, R5, 0x8, RZ ;  /* 0x0000000805037824 */ /* 0x000fe200078e00ff */
[----:B------:R-:W-:-:S04]  /*10400*/  LOP3.LUT R2, R0, 0x1f8, RZ, 0xc0, !PT ;  /* 0x000001f800027812 */ /* 0x000fc800078ec0ff */
[----:B------:R-:W-:-:S04]  /*10410*/  LOP3.LUT R2, R2, 0x38, R6, 0x78, !PT ;  /* 0x0000003802027812 */ /* 0x000fc800078e7806 */
[----:B------:R-:W-:Y:S02]  /*10420*/  LOP3.LUT R2, R2, 0x200, R3, 0xf8, !PT ;  /* 0x0000020002027812 */ /* 0x000fe400078ef803 */
[----:B------:R-:W-:-:S03]  /*10430*/  SHF.R.U32.HI R3, RZ, 0x3, R5 ;  /* 0x00000003ff037819 */ /* 0x000fc60000011605 */
[----:B------:R-:W-:Y:S01]  /*10440*/  IMAD R26, R2, 0x2, R17 ;  /* 0x00000002021a7824 */ /* 0x000fe200078e0211 */
[----:B------:R-:W-:-:S07]  /*10450*/  LOP3.LUT R0, R3, 0x70, R4, 0xf8, !PT ;  /* 0x0000007003007812 */ /* 0x000fce00078ef804 */
.L_x_13604:
        /* <DEDUP_REMOVED lines=22> */
.L_x_13521:
[----:B------:R-:W-:Y:S01]  /*105c0*/  ULDC UR9, c[0x0][0xc54] ;  /* 0x0003150000097ab9 */ /* 0x000fe20000000800 */
[----:B------:R-:W-:Y:S01]  /*105d0*/  UMOV UR6, UR8 ;  /* 0x0000000800067c82 */ /* 0x000fe20008000000 */
[----:B------:R-:W-:-:S11]  /*105e0*/  UISETP.NE.AND UP0, UPT, UR9, 0x1, UPT ;  /* 0x000000010900788c */ /* 0x000fd6000bf05270 */
[----:B------:R-:W-:Y:S02]  /*105f0*/  @UP0 ULDC.64 UR10, c[0x0][0xc58] ;  /* 0x00031600000a0ab9 */ /* 0x000fe40000000a00 */
[----:B------:R-:W-:-:S04]  /*10600*/  UIMAD.WIDE.U32 UR4, UR8, UR10, URZ ;  /* 0x0000000a080472a5 */ /* 0x000fc8000f8e003f */
[----:B------:R-:W-:-:S04]  /*10610*/  @UP0 USHF.R.U32.HI UR6, URZ, UR11, UR5 ;  /* 0x0000000b3f060299 */ /* 0x000fc80008011605 */
[----:B------:R-:W-:-:S12]  /*10620*/  UIMAD UR4, UR6, UR9, URZ ;  /* 0x00000009060472a4 */ /* 0x000fd8000f8e023f */
.L_x_13522:
        /* <DEDUP_REMOVED lines=48> */
.L_x_13524:
[----:B------:R-:W-:-:S11]  /*10930*/  UISETP.NE.AND UP0, UPT, UR5, 0x1, UPT ;  /* 0x000000010500788c */ /* 0x000fd6000bf05270 */
[----:B------:R-:W-:Y:S02]  /*10940*/  @UP0 ULDC.64 UR12, c[0x0][0x9e8] ;  /* 0x00027a00000c0ab9 */ /* 0x000fe40000000a00 */
[----:B------:R-:W-:-:S04]  /*10950*/  UIMAD.WIDE.U32 UR10, UR9, UR12, URZ ;  /* 0x0000000c090a72a5 */ /* 0x000fc8000f8e003f */
[----:B------:R-:W-:-:S12]  /*10960*/  @UP0 USHF.R.U32.HI UR9, URZ, UR13, UR11 ;  /* 0x0000000d3f090299 */ /* 0x000fd8000801160b */
.L_x_13525:
[----:B------:R-:W-:-:S04]  /*10970*/  UIMAD UR9, UR9, UR5, UR5 ;  /* 0x00000005090972a4 */ /* 0x000fc8000f8e0205 */
[----:B------:R-:W-:-:S04]  /*10980*/  UISETP.LT.AND UP0, UPT, UR4, UR9, UPT ;  /* 0x000000090400728c */ /* 0x000fc8000bf01270 */
[----:B------:R-:W-:-:S12]  /*10990*/  USEL UR4, UR4, UR9, UP0 ;  /* 0x0000000904047287 */ /* 0x000fd80008000000 */
.L_x_13523:
        /* <DEDUP_REMOVED lines=30> */
.L_x_13527:
[----:B------:R-:W-:-:S11]  /*10b80*/  UISETP.NE.AND UP0, UPT, UR5, 0x1, UPT ;  /* 0x000000010500788c */ /* 0x000fd6000bf05270 */
[----:B------:R-:W-:Y:S02]  /*10b90*/  @UP0 ULDC.64 UR10, c[0x0][0x9e8] ;  /* 0x00027a00000a0ab9 */ /* 0x000fe40000000a00 */
[----:B------:R-:W-:-:S04]  /*10ba0*/  UIMAD.WIDE.U32 UR6, UR4, UR10, URZ ;  /* 0x0000000a040672a5 */ /* 0x000fc8000f8e003f */
[----:B------:R-:W-:-:S12]  /*10bb0*/  @UP0 USHF.R.U32.HI UR4, URZ, UR11, UR7 ;  /* 0x0000000b3f040299 */ /* 0x000fd80008011607 */
.L_x_13528:
[----:B------:R-:W-:-:S04]  /*10bc0*/  UIMAD UR4, UR4, UR5, URZ ;  /* 0x00000005040472a4 */ /* 0x000fc8000f8e023f */
[----:B------:R-:W-:-:S04]  /*10bd0*/  UISETP.LT.AND UP0, UPT, UR8, UR4, UPT ;  /* 0x000000040800728c */ /* 0x000fc8000bf01270 */
[----:B------:R-:W-:-:S12]  /*10be0*/  USEL UR8, UR8, UR4, !UP0 ;  /* 0x0000000408087287 */ /* 0x000fd8000c000000 */
.L_x_13526:
        /* <DEDUP_REMOVED lines=16> */
[----:B------:R-:W0:Y:S08]  /*10cf0*/  FLO.U32 R0, UR4 ;  /* 0x0000000400007d00 */ /* 0x000e3000080e0000 */
[----:B------:R-:W1:Y:S01]  /*10d00*/  POPC R5, UR4 ;  /* 0x0000000400057d09 */ /* 0x000e620008000000 */
[----:B0-----:R-:W-:-:S13]  /*10d10*/  ISETP.EQ.U32.AND P0, PT, R0, R7, PT ;  /* 0x000000070000720c */ /* 0x001fda0003f02070 */
[----:B-1----:R-:W2:Y:S01]  /*10d20*/  @P0 ATOMG.E.ADD.STRONG.GPU PT, R3, desc[UR48][R2.64], R5 ;  /* 0x00000005020309a8 */ /* 0x002ea200081ee1f0 */
[----:B------:R-:W0:Y:S02]  /*10d30*/  S2R R4, SR_LTMASK ;  /* 0x0000000000047919 */ /* 0x000e240000003900 */
[----:B0-----:R-:W-:-:S04]  /*10d40*/  LOP3.LUT R4, R4, UR4, RZ, 0xc0, !PT ;  /* 0x0000000404047c12 */ /* 0x001fc8000f8ec0ff */
[----:B------:R-:W0:Y:S01]  /*10d50*/  POPC R27, R4 ;  /* 0x00000004001b7309 */ /* 0x000e220000000000 */
[----:B--2---:R-:W0:Y:S02]  /*10d60*/  SHFL.IDX PT, R0, R3, R0, 0x1f ;  /* 0x00001f0003007589 */ /* 0x004e2400000e0000 */
[----:B0-----:R-:W-:Y:S01]  /*10d70*/  IADD3 R27, R0, UR42, R27 ;  /* 0x0000002a001b7c10 */ /* 0x001fe2000fffe01b */
[----:B------:R-:W-:Y:S06]  /*10d80*/  BRA `(.L_x_13531) ;  /* 0x0000002c00fc7947 */ /* 0x000fec0003800000 */
.L_x_13530:
[----:B------:R-:W-:Y:S01]  /*10d90*/  VIADD R0, R17, 0xe400 ;  /* 0x0000e40011007836 */ /* 0x000fe20000000000 */
[----:B------:R-:W-:Y:S04]  /*10da0*/  BSSY B6, `(.L_x_13532) ;  /* 0x0000013000067945 */ /* 0x000fe80003800000 */
[----:B------:R-:W-:-:S13]  /*10db0*/  LOP3.LUT P0, RZ, R0, 0x3ff, RZ, 0xc0, !PT ;  /* 0x000003ff00ff7812 */ /* 0x000fda000780c0ff */
[----:B------:R-:W-:Y:S05]  /*10dc0*/  @!P0 BRA `(.L_x_13533) ;  /* 0x0000000000408947 */ /* 0x000fea0003800000 */
[----:B------:R-:W-:Y:S01]  /*10dd0*/  MOV R2, 0x0 ;  /* 0x0000000000027802 */ /* 0x000fe20000000f00 */
[----:B------:R-:W-:Y:S01]  /*10de0*/  ULDC.64 UR4, c[0x4][0x1b8] ;  /* 0x01006e0000047ab9 */ /* 0x000fe20000000a00 */
[----:B------:R-:W-:Y:S01]  /*10df0*/  ULDC.64 UR6, c[0x4][0x1c0] ;  /* 0x0100700000067ab9 */ /* 0x000fe20000000a00 */
[----:B------:R-:W-:Y:S02]  /*10e00*/  IMAD.U32 R4, RZ, RZ, UR4 ;  /* 0x00000004ff047e24 */ /* 0x000fe4000f8e00ff */
[----:B------:R-:W-:Y:S01]  /*10e10*/  IMAD.U32 R5, RZ, RZ, UR5 ;  /* 0x00000005ff057e24 */ /* 0x000fe2000f8e00ff */
[----:B------:R-:W0:Y:S01]  /*10e20*/  LDC.64 R2, c[0x4][R2] ;  /* 0x0100000002027b82 */ /* 0x000e220000000a00 */
[----:B------:R-:W-:Y:S01]  /*10e30*/  ULDC.64 UR4, c[0x4][0x8] ;  /* 0x0100020000047ab9 */ /* 0x000fe20000000a00 */
        /* <DEDUP_REMOVED lines=9> */
.L_x_13533:
[----:B------:R-:W-:Y:S05]  /*10ed0*/  BSYNC B6 ;  /* 0x0000000000067941 */ /* 0x000fea0003800000 */
.L_x_13532:
        /* <DEDUP_REMOVED lines=20> */
.L_x_13536:
[----:B------:R0:W1:Y:S01]  /*11020*/  LDC.64 R2, c[0x4][R18] ;  /* 0x0100000012027b82 */ /* 0x0000620000000a00 */
[----:B------:R-:W-:Y:S01]  /*11030*/  ULDC.64 UR4, c[0x4][0x1b8] ;  /* 0x01006e0000047ab9 */ /* 0x000fe20000000a00 */
[----:B------:R-:W-:Y:S01]  /*11040*/  ULDC.64 UR6, c[0x4][0x1c0] ;  /* 0x0100700000067ab9 */ /* 0x000fe20000000a00 */
[----:B------:R-:W-:Y:S02]  /*11050*/  IMAD.U32 R4, RZ, RZ, UR4 ;  /* 0x00000004ff047e24 */ /* 0x000fe4000f8e00ff */
        /* <DEDUP_REMOVED lines=11> */
.L_x_13535:
[----:B------:R-:W-:Y:S05]  /*11110*/  BSYNC B6 ;  /* 0x0000000000067941 */ /* 0x000fea0003800000 */
.L_x_13534:
        /* <DEDUP_REMOVED lines=25> */
.L_x_13619:
        /* <DEDUP_REMOVED lines=8> */
.L_x_13622:
        /* <DEDUP_REMOVED lines=21> */
.L_x_13540:
[----:B------:R-:W2:Y:S01]  /*11480*/  S2R R0, SR_TID.X ;  /* 0x0000000000007919 */ /* 0x000ea20000002100 */
[----:B-1----:R-:W-:Y:S01]  /*11490*/  IMAD R3, R16, 0x8, R17 ;  /* 0x0000000810037824 */ /* 0x002fe200078e0211 */
[----:B--2---:R-:W-:Y:S02]  /*114a0*/  LOP3.LUT R2, R0, 0x7f, RZ, 0xc0, !PT ;  /* 0x0000007f00027812 */ /* 0x004fe400078ec0ff */
[----:B------:R-:W-:Y:S02]  /*114b0*/  SHF.L.U32 R0, R24, 0x1f, RZ ;  /* 0x0000001f18007819 */ /* 0x000fe400000006ff */
[----:B------:R-:W-:Y:S02]  /*114c0*/  ISETP.NE.AND P1, PT, R2, RZ, PT ;  /* 0x000000ff0200720c */ /* 0x000fe40003f25270 */
[----:B------:R-:W1:Y:S02]  /*114d0*/  SYNCS.PHASECHK.TRANS64.TRYWAIT P0, [R3+URZ+0x16840], R0 ;  /* 0x01684000030075a7 */ /* 0x000e64000800017f */
[----:B-1----:R-:W-:Y:S09]  /*114e0*/  @!P0 BRA `(.L_x_13541) ;  /* 0x0000003000848947 */ /* 0x002ff20003800000 */
.L_x_13623:
[----:B------:R-:W-:Y:S05]  /*114f0*/  @P1 BRA `(.L_x_13542) ;  /* 0x0000000000141947 */ /* 0x000fea0003800000 */
[----:B------:R-:W-:Y:S01]  /*11500*/  ISETP.NE.AND P0, PT, R28, RZ, PT ;  /* 0x000000ff1c00720c */ /* 0x000fe20003f05270 */
[----:B-1----:R-:W-:-:S04]  /*11510*/  IMAD.MOV.U32 R0, RZ, RZ, 0x4000 ;  /* 0x00004000ff007424 */ /* 0x002fc800078e00ff */
[----:B------:R2:W-:Y:S08]  /*11520*/  SYNCS.ARRIVE.TRANS64 RZ, [R3+URZ+0x16830], R0 ;  /* 0x0168300003ff79a7 */ /* 0x0005f0000800003f */
[----:B------:R-:W-:Y:S05]  /*11530*/  @!P0 BRA `(.L_x_13542) ;  /* 0x0000000000048947 */ /* 0x000fea0003800000 */
[----:B------:R-:W-:Y:S01]  /*11540*/  BPT.TRAP 0x1 ;  /* 0x000000040000795c */ /* 0x000fe20000300000 */
.L_x_13542:
        /* <DEDUP_REMOVED lines=10> */
[----:B------:R-:W-:-:S02]  /*115f0*/  PLOP3.LUT P0, PT, PT, PT, PT, 0x80, 0x0 ;  /* 0x000000000000781c */ /* 0x000fc40003f0f070 */
[----:B------:R-:W-:Y:S02]  /*11600*/  LOP3.LUT R22, R22, 0xfffffffd, RZ, 0xc0, !PT ;  /* 0xfffffffd16167812 */ /* 0x000fe400078ec0ff */
[----:B------:R-:W-:Y:S02]  /*11610*/  UIADD3 UR33, UR33, 0x16830, URZ ;  /* 0x0001683021217890 */ /* 0x000fe4000fffe03f */
[----:B------:R-:W-:Y:S02]  /*11620*/  USHF.L.U32 UR35, UR35, 0x7, URZ ;  /* 0x0000000723237899 */ /* 0x000fe4000800063f */
[----:B------:R-:W-:-:S05]  /*11630*/  UIADD3 UR32, UR32, 0xe400, URZ ;  /* 0x0000e40020207890 */ /* 0x000fca000fffe03f */
[----:B------:R-:W-:-:S04]  /*11640*/  @P0 LOP3.LUT R22, R22, 0x2, RZ, 0xfc, !PT ;  /* 0x0000000216160812 */ /* 0x000fc800078efcff */
[----:B------:R1:W-:Y:S02]  /*11650*/  UTMALDG.4D [UR32], [UR4], desc[UR6] ;  /* 0x00000620040075b4 */ /* 0x0003e40008019000 */
[----:B-1----:R-:W-:Y:S01]  /*11660*/  NOP ;  /* 0x0000000000007918 */ /* 0x002fe20000000000 */
.L_x_13538:
        /* <DEDUP_REMOVED lines=29> */
.L_x_13544:
[----:B------:R-:W-:Y:S05]  /*11840*/  BSYNC B6 ;  /* 0x0000000000067941 */ /* 0x000fea0003800000 */
.L_x_13543:
[----:B------:R-:W1:Y:S01]  /*11850*/  LDC R7, c[0x0][0x448] ;  /* 0x00011200ff077b82 */ /* 0x000e620000000800 */
[----:B0-----:R-:W0:Y:S01]  /*11860*/  S2R R20, SR_TID.X ;  /* 0x0000000000147919 */ /* 0x001e220000002100 */
[----:B------:R-:W-:Y:S01]  /*11870*/  ULDC.64 UR8, c[0x0][0x2e0] ;  /* 0x0000b80000087ab9 */ /* 0x000fe20000000a00 */
[----:B------:R-:W-:Y:S01]  /*11880*/  UMOV UR44, UR50 ;  /* 0x00000032002c7c82 */ /* 0x000fe20008000000 */
[----:B------:R-:W-:Y:S02]  /*11890*/  UIMAD UR6, UR37, UR8, URZ ;  /* 0x00000008250672a4 */ /* 0x000fe4000f8e023f */
        /* <DEDUP_REMOVED lines=10> */
[----:B------:R-:W-:-:S04]  /*11940*/  SHF.R.U32.HI R21, RZ, 0x3, R21 ;  /* 0x00000003ff157819 */ /* 0x000fc80000011615 */
[----:B------:R-:W-:-:S03]  /*11950*/  LOP3.LUT R20, R21, 0x70, R20, 0xf8, !PT ;  /* 0x0000007015147812 */ /* 0x000fc600078ef814 */
[----:B------:R-:W1:Y:S02]  /*11960*/  @P1 LDC R5, c[0x0][0x450] ;  /* 0x00011400ff051b82 */ /* 0x000e640000000800 */
[----:B------:R-:W-:Y:S02]  /*11970*/  VIADD R6, R20, UR41 ;  /* 0x0000002914067c36 */ /* 0x000fe40008000000 */
[----:B------:R-:W2:Y:S02]  /*11980*/  S2R R20, SR_TID.X ;  /* 0x0000000000147919 */ /* 0x000ea40000002100 */
[----:B------:R-:W-:Y:S02]  /*11990*/  IMAD.MOV.U32 R11, RZ, RZ, R6 ;  /* 0x000000ffff0b7224 */ /* 0x000fe400078e0006 */
[----:B------:R-:W3:Y:S01]  /*119a0*/  @P1 LDC R8, c[0x0][0x450] ;  /* 0x00011400ff081b82 */ /* 0x000ee20000000800 */
[C---:B------:R-:W-:Y:S02]  /*119b0*/  VIADD R10, R6.reuse, 0x80 ;  /* 0x00000080060a7836 */ /* 0x040fe40000000000 */
[----:B0-----:R-:W-:-:S04]  /*119c0*/  @P1 IMAD.HI.U32 R0, R6, R3, RZ ;  /* 0x0000000306001227 */ /* 0x001fc800078e00ff */
[----:B------:R-:W-:Y:S01]  /*119d0*/  IMAD.U32 R3, RZ, RZ, UR6 ;  /* 0x00000006ff037e24 */ /* 0x000fe2000f8e00ff */
[----:B------:R-:W-:Y:S01]  /*119e0*/  ULDC.64 UR6, c[0x0][0x2c8] ;  /* 0x0000b20000067ab9 */ /* 0x000fe20000000a00 */
[----:B-1----:R-:W-:Y:S01]  /*119f0*/  @P1 SHF.R.U32.HI R11, RZ, R5, R0 ;  /* 0x00000005ff0b1219 */ /* 0x002fe20000011600 */
        /* <DEDUP_REMOVED lines=8> */
[----:B--2---:R-:W-:Y:S01]  /*11a80*/  IMAD.SHL.U32 R21, R20, 0x8, RZ ;  /* 0x0000000814157824 */ /* 0x004fe200078e00ff */
[----:B------:R-:W-:Y:S01]  /*11a90*/  SHF.R.S32.HI R0, RZ, 0x1f, R9 ;  /* 0x0000001fff007819 */ /* 0x000fe20000011409 */
[----:B------:R-:W-:-:S03]  /*11aa0*/  IMAD.IADD R5, R5, 0x1, R13 ;  /* 0x0000000105057824 */ /* 0x000fc600078e020d */
[----:B------:R-:W-:Y:S01]  /*11ab0*/  LOP3.LUT R21, R21, 0x38, RZ, 0xc0, !PT ;  /* 0x0000003815157812 */ /* 0x000fe200078ec0ff */
[----:B------:R-:W-:Y:S02]  /*11ac0*/  IMAD R0, R0, UR6, RZ ;  /* 0x0000000600007c24 */ /* 0x000fe4000f8e02ff */
[----:B------:R-:W-:-:S04]  /*11ad0*/  IMAD.WIDE.U32 R4, R9, UR6, R4 ;  /* 0x0000000609047c25 */ /* 0x000fc8000f8e0004 */
[----:B------:R-:W-:Y:S01]  /*11ae0*/  IMAD R11, R9, UR7, R0 ;  /* 0x00000007090b7c24 */ /* 0x000fe2000f8e0200 */
[----:B------:R-:W-:Y:S01]  /*11af0*/  LEA R0, P0, R4, UR8, 0x1 ;  /* 0x0000000804007c11 */ /* 0x000fe2000f8008ff */
[----:B------:R-:W0:Y:S02]  /*11b00*/  @P1 LDC R9, c[0x0][0x44c] ;  /* 0x00011300ff091b82 */ /* 0x000e240000000800 */
[----:B------:R-:W-:Y:S02]  /*11b10*/  IMAD.IADD R5, R5, 0x1, R11 ;  /* 0x0000000105057824 */ /* 0x000fe400078e020b */
[----:B------:R-:W-:-:S03]  /*11b20*/  IMAD.MOV.U32 R11, RZ, RZ, R10 ;  /* 0x000000ffff0b7224 */ /* 0x000fc600078e000a */
[----:B------:R-:W-:Y:S01]  /*11b30*/  LEA.HI.X R5, R4, UR9, R5, 0x1, P0 ;  /* 0x0000000904057c11 */ /* 0x000fe200080f0c05 */
[----:B0-----:R-:W-:-:S05]  /*11b40*/  @P1 IMAD.HI.U32 R9, R10, R9, RZ ;  /* 0x000000090a091227 */ /* 0x001fca00078e00ff */
[----:B---3--:R-:W-:-:S04]  /*11b50*/  @P1 SHF.R.U32.HI R11, RZ, R8, R9 ;  /* 0x00000008ff0b1219 */ /* 0x008fc80000011609 */
[--C-:B------:R-:W-:Y:S01]  /*11b60*/  SHF.R.S32.HI R4, RZ, 0x1f, R11.reuse ;  /* 0x0000001fff047819 */ /* 0x100fe2000001140b */
[----:B------:R-:W-:Y:S02]  /*11b70*/  IMAD.MOV R6, RZ, RZ, -R11 ;  /* 0x000000ffff067224 */ /* 0x000fe400078e0a0b */
[----:B------:R-:W-:-:S04]  /*11b80*/  IMAD.WIDE.U32 R2, R11, UR4, R2 ;  /* 0x000000040b027c25 */ /* 0x000fc8000f8e0002 */
[----:B------:R-:W-:Y:S02]  /*11b90*/  IMAD R9, R7, R6, R10 ;  /* 0x0000000607097224 */ /* 0x000fe400078e020a */
[----:B------:R-:W-:Y:S01]  /*11ba0*/  IMAD R4, R4, UR4, RZ ;  /* 0x0000000404047c24 */ /* 0x000fe2000f8e02ff */
[----:B------:R-:W-:-:S03]  /*11bb0*/  ULDC UR4, c[0x0][0x2b8] ;  /* 0x0000ae0000047ab9 */ /* 0x000fc60000000800 */
[----:B------:R-:W-:Y:S01]  /*11bc0*/  IMAD R11, R11, UR5, R4 ;  /* 0x000000050b0b7c24 */ /* 0x000fe2000f8e0204 */
[----:B------:R-:W-:-:S03]  /*11bd0*/  SHF.R.S32.HI R4, RZ, 0x1f, R9 ;  /* 0x0000001fff047819 */ /* 0x000fc60000011409 */
[----:B------:R-:W-:Y:S02]  /*11be0*/  IMAD.IADD R3, R3, 0x1, R11 ;  /* 0x0000000103037824 */ /* 0x000fe400078e020b */
[----:B------:R-:W-:Y:S02]  /*11bf0*/  IMAD R4, R4, UR6, RZ ;  /* 0x0000000604047c24 */ /* 0x000fe4000f8e02ff */
[----:B------:R-:W-:-:S04]  /*11c00*/  IMAD.WIDE.U32 R2, R9, UR6, R2 ;  /* 0x0000000609027c25 */ /* 0x000fc8000f8e0002 */
[----:B------:R-:W-:Y:S01]  /*11c10*/  IMAD R11, R9, UR7, R4 ;  /* 0x00000007090b7c24 */ /* 0x000fe2000f8e0204 */
[----:B------:R-:W-:-:S03]  /*11c20*/  LEA R4, P0, R2, UR8, 0x1 ;  /* 0x0000000802047c11 */ /* 0x000fc6000f8008ff */
[----:B------:R-:W-:-:S05]  /*11c30*/  IMAD.IADD R3, R3, 0x1, R11 ;  /* 0x0000000103037824 */ /* 0x000fca00078e020b */
[----:B------:R-:W-:Y:S02]  /*11c40*/  LEA.HI.X R8, R2, UR9, R3, 0x1, P0 ;  /* 0x0000000902087c11 */ /* 0x000fe400080f0c03 */
[----:B------:R-:W-:Y:S01]  /*11c50*/  ISETP.GE.AND P0, PT, R21, UR4, PT ;  /* 0x0000000415007c0c */ /* 0x000fe2000bf06270 */
[----:B------:R-:W-:-:S03]  /*11c60*/  UMOV UR4, 0xffffffff ;  /* 0xffffffff00047882 */ /* 0x000fc60000000000 */
[----:B------:R-:W-:Y:S09]  /*11c70*/  BRA.DIV UR4, `(.L_x_13545) ;  /* 0x0000002a04b47947 */ /* 0x000ff2000b800000 */
[----:B------:R-:W0:Y:S01]  /*11c80*/  S2R R2, SR_TID.X ;  /* 0x0000000000027919 */ /* 0x000e220000002100 */
[----:B------:R-:W-:Y:S02]  /*11c90*/  ULDC UR4, c[0x0][0x288] ;  /* 0x0000a20000047ab9 */ /* 0x000fe40000000800 */
[----:B------:R-:W-:Y:S01]  /*11ca0*/  IMAD R7, R7, UR4, RZ ;  /* 0x0000000407077c24 */ /* 0x000fe2000f8e02ff */
[----:B------:R-:W1:Y:S04]  /*11cb0*/  SHFL.IDX PT, R14, R0, RZ, 0x181f ;  /* 0x00181fff000e7589 */ /* 0x000e6800000e0000 */
[----:B------:R-:W-:Y:S04]  /*11cc0*/  SHFL.IDX PT, R9, R5, 0x2, 0x181f ;  /* 0x00581f0005097f89 */ /* 0x000fe800000e0000 */
[----:B------:R-:W-:Y:S01]  /*11cd0*/  SHFL.IDX PT, R20, R0, 0x7, 0x181f ;  /* 0x00f81f0000147f89 */ /* 0x000fe200000e0000 */
[----:B0-----:R-:W-:-:S04]  /*11ce0*/  LOP3.LUT R2, R2, 0x7f, RZ, 0xc0, !PT ;  /* 0x0000007f02027812 */ /* 0x001fc800078ec0ff */
[----:B------:R-:W-:Y:S02]  /*11cf0*/  SHF.R.U32.HI R3, RZ, 0x3, R2 ;  /* 0x00000003ff037819 */ /* 0x000fe40000011602 */
[----:B------:R-:W0:Y:S03]  /*11d00*/  SHFL.IDX PT, R2, R5, RZ, 0x181f ;  /* 0x00181fff05027589 */ /* 0x000e2600000e0000 */
[----:B------:R-:W-:-:S04]  /*11d10*/  VIADD R6, R3, UR41 ;  /* 0x0000002903067c36 */ /* 0x000fc80008000000 */
[C---:B------:R-:W-:Y:S01]  /*11d20*/  VIADD R10, R6.reuse, 0x10 ;  /* 0x00000010060a7836 */ /* 0x040fe20000000000 */
[C---:B------:R-:W-:Y:S01]  /*11d30*/  ISETP.GE.AND P1, PT, R6.reuse, R7, PT ;  /* 0x000000070600720c */ /* 0x040fe20003f26270 */
[----:B------:R-:W-:-:S03]  /*11d40*/  VIADD R12, R6, 0x20 ;  /* 0x00000020060c7836 */ /* 0x000fc60000000000 */
[----:B------:R-:W-:Y:S02]  /*11d50*/  ISETP.GE.AND P3, PT, R10, R7, PT ;  /* 0x000000070a00720c */ /* 0x000fe40003f66270 */
[----:B------:R-:W2:Y:S07]  /*11d60*/  SHFL.IDX PT, R10, R0, 0x1, 0x181f ;  /* 0x00381f00000a7f89 */ /* 0x000eae00000e0000 */
[----:B-1----:R-:W-:-:S05]  /*11d70*/  @!P1 LEA R14, P2, R21, R14, 0x1 ;  /* 0x0000000e150e9211 */ /* 0x002fca00078408ff */
[----:B0-----:R-:W-:Y:S02]  /*11d80*/  @!P1 IMAD.X R3, RZ, RZ, R2, P2 ;  /* 0x000000ffff039224 */ /* 0x001fe400010e0602 */
[----:B------:R-:W-:Y:S02]  /*11d90*/  @!P1 IMAD.MOV.U32 R2, RZ, RZ, R14 ;  /* 0x000000ffff029224 */ /* 0x000fe400078e000e */
[----:B------:R-:W-:Y:S04]  /*11da0*/  SHFL.IDX PT, R14, R0, 0x2, 0x181f ;  /* 0x00581f00000e7f89 */ /* 0x000fe800000e0000 */
[----:B------:R0:W-:Y:S01]  /*11db0*/  @!P1 LDGSTS.E.BYPASS.LTC128B.128 [R26+0x8400], desc[UR48][R2.64], !P0 ;  /* 0x08400000021a9fae */ /* 0x0001e2000c101d70 */
[----:B------:R-:W-:Y:S01]  /*11dc0*/  ISETP.GE.AND P1, PT, R12, R7, PT ;  /* 0x000000070c00720c */ /* 0x000fe20003f26270 */
[----:B------:R-:W-:Y:S01]  /*11dd0*/  VIADD R12, R6, 0x40 ;  /* 0x00000040060c7836 */ /* 0x000fe20000000000 */
[----:B--2---:R-:W-:Y:S01]  /*11de0*/  @!P3 LEA R10, P2, R21, R10, 0x1 ;  /* 0x0000000a150ab211 */ /* 0x004fe200078408ff */
[----:B0-----:R-:W0:Y:S04]  /*11df0*/  SHFL.IDX PT, R2, R5, 0x1, 0x181f ;  /* 0x00381f0005027f89 */ /* 0x001e2800000e0000 */
[----:B0-----:R-:W-:-:S02]  /*11e00*/  @!P3 IMAD.X R3, RZ, RZ, R2, P2 ;  /* 0x000000ffff03b224 */ /* 0x001fc400010e0602 */
[----:B------:R-:W-:Y:S02]  /*11e10*/  @!P3 IMAD.MOV.U32 R2, RZ, RZ, R10 ;  /* 0x000000ffff02b224 */ /* 0x000fe400078e000a */
[----:B------:R-:W-:-:S03]  /*11e20*/  VIADD R10, R6, 0x30 ;  /* 0x00000030060a7836 */ /* 0x000fc60000000000 */
[----:B------:R0:W-:Y:S02]  /*11e30*/  @!P3 LDGSTS.E.BYPASS.LTC128B.128 [R26+0x8c00], desc[UR48][R2.64], !P0 ;  /* 0x08c00000021abfae */ /* 0x0001e4000c101d70 */
[----:B------:R-:W-:Y:S02]  /*11e40*/  ISETP.GE.AND P3, PT, R10, R7, PT ;  /* 0x000000070a00720c */ /* 0x000fe40003f66270 */
[----:B------:R-:W1:Y:S01]  /*11e50*/  SHFL.IDX PT, R10, R0, 0x3, 0x181f ;  /* 0x00781f00000a7f89 */ /* 0x000e6200000e0000 */
[----:B0-----:R-:W-:-:S03]  /*11e60*/  @!P1 LEA R2, P2, R21, R14, 0x1 ;  /* 0x0000000e15029211 */ /* 0x001fc600078408ff */
[----:B------:R-:W-:Y:S02]  /*11e70*/  SHFL.IDX PT, R14, R0, 0x4, 0x181f ;  /* 0x00981f00000e7f89 */ /* 0x000fe400000e0000 */
[----:B------:R-:W-:Y:S02]  /*11e80*/  @!P1 IMAD.X R3, RZ, RZ, R9, P2 ;  /* 0x000000ffff039224 */ /* 0x000fe400010e0609 */
[----:B------:R-:W-:Y:S04]  /*11e90*/  SHFL.IDX PT, R9, R5, 0x4, 0x181f ;  /* 0x00981f0005097f89 */ /* 0x000fe800000e0000 */
[----:B------:R0:W-:Y:S01]  /*11ea0*/  @!P1 LDGSTS.E.BYPASS.LTC128B.128 [R26+0x9400], desc[UR48][R2.64], !P0 ;  /* 0x09400000021a9fae */ /* 0x0001e2000c101d70 */
[----:B------:R-:W-:Y:S01]  /*11eb0*/  ISETP.GE.AND P1, PT, R12, R7, PT ;  /* 0x000000070c00720c */ /* 0x000fe20003f26270 */
[----:B------:R-:W-:Y:S01]  /*11ec0*/  VIADD R12, R6, 0x60 ;  /* 0x00000060060c7836 */ /* 0x000fe20000000000 */
[----:B-1----:R-:W-:Y:S01]  /*11ed0*/  @!P3 LEA R10, P2, R21, R10, 0x1 ;  /* 0x0000000a150ab211 */ /* 0x002fe200078408ff */
        /* <DEDUP_REMOVED lines=8> */
[----:B------:R0:W-:Y:S02]  /*11f60*/  SHFL.IDX PT, R14, R0, 0x6, 0x181f ;  /* 0x00d81f00000e7f89 */ /* 0x0001e400000e0000 */
[----:B------:R-:W-:Y:S02]  /*11f70*/  @!P1 IMAD.X R3, RZ, RZ, R9, P2 ;  /* 0x000000ffff039224 */ /* 0x000fe400010e0609 */
[----:B------:R-:W-:Y:S01]  /*11f80*/  SHFL.IDX PT, R9, R5, 0x6, 0x181f ;  /* 0x00d81f0005097f89 */ /* 0x000fe200000e0000 */
[----:B0-----:R-:W-:-:S03]  /*11f90*/  VIADD R0, R6, 0x90 ;  /* 0x0000009006007836 */ /* 0x001fc60000000000 */
[----:B------:R0:W-:Y:S01]  /*11fa0*/  @!P1 LDGSTS.E.BYPASS.LTC128B.128 [R26+0xa400], desc[UR48][R2.64], !P0 ;  /* 0x0a400000021a9fae */ /* 0x0001e2000c101d70 */
[----:B------:R-:W-:Y:S01]  /*11fb0*/  ISETP.GE.AND P1, PT, R12, R7, PT ;  /* 0x000000070c00720c */ /* 0x000fe20003f26270 */
[----:B------:R-:W-:Y:S01]  /*11fc0*/  VIADD R12, R6, 0x70 ;  /* 0x00000070060c7836 */ /* 0x000fe20000000000 */
[----:B-1----:R-:W-:Y:S01]  /*11fd0*/  @!P3 LEA R10, P2, R21, R10, 0x1 ;  /* 0x0000000a150ab211 */ /* 0x002fe200078408ff */
[----:B0-----:R-:W0:Y:S04]  /*11fe0*/  SHFL.IDX PT, R2, R5, 0x5, 0x181f ;  /* 0x00b81f0005027f89 */ /* 0x001e2800000e0000 */
[----:B0-----:R-:W-:Y:S02]  /*11ff0*/  @!P3 IMAD.X R3, RZ, RZ, R2, P2 ;  /* 0x000000ffff03b224 */ /* 0x001fe400010e0602 */
[----:B------:R-:W-:-:S02]  /*12000*/  @!P3 IMAD.MOV.U32 R2, RZ, RZ, R10 ;  /* 0x000000ffff02b224 */ /* 0x000fc400078e000a */
[----:B------:R-:W0:Y:S04]  /*12010*/  SHFL.IDX PT, R10, R5, 0x7, 0x181f ;  /* 0x00f81f00050a7f89 */ /* 0x000e2800000e0000 */
[----:B------:R1:W-:Y:S01]  /*12020*/  @!P3 LDGSTS.E.BYPASS.LTC128B.128 [R26+0xac00], desc[UR48][R2.64], !P0 ;  /* 0x0ac00000021abfae */ /* 0x0003e2000c101d70 */
[----:B------:R-:W-:Y:S01]  /*12030*/  ISETP.GE.AND P3, PT, R12, R7, PT ;  /* 0x000000070c00720c */ /* 0x000fe20003f66270 */
[----:B------:R-:W-:Y:S02]  /*12040*/  VIADD R12, R6, 0x80 ;  /* 0x00000080060c7836 */ /* 0x000fe40000000000 */
[----:B------:R-:W-:Y:S01]  /*12050*/  SHFL.IDX PT, R5, R8, 0x1, 0x181f ;  /* 0x00381f0008057f89 */ /* 0x000fe200000e0000 */
[----:B-1----:R-:W-:-:S03]  /*12060*/  @!P1 LEA R2, P2, R21, R14, 0x1 ;  /* 0x0000000e15029211 */ /* 0x002fc600078408ff */
[----:B------:R-:W1:Y:S02]  /*12070*/  SHFL.IDX PT, R14, R4, RZ, 0x181f ;  /* 0x00181fff040e7589 */ /* 0x000e6400000e0000 */
[----:B------:R-:W-:Y:S02]  /*12080*/  @!P1 IMAD.X R3, RZ, RZ, R9, P2 ;  /* 0x000000ffff039224 */ /* 0x000fe400010e0609 */
[----:B------:R-:W2:Y:S04]  /*12090*/  SHFL.IDX PT, R9, R8, RZ, 0x181f ;  /* 0x00181fff08097589 */ /* 0x000ea800000e0000 */
[----:B------:R3:W-:Y:S01]  /*120a0*/  @!P1 LDGSTS.E.BYPASS.LTC128B.128 [R26+0xb400], desc[UR48][R2.64], !P0 ;  /* 0x0b400000021a9fae */ /* 0x0007e2000c101d70 */
[----:B------:R-:W-:Y:S02]  /*120b0*/  ISETP.GE.AND P1, PT, R12, R7, PT ;  /* 0x000000070c00720c */ /* 0x000fe40003f26270 */
[----:B---3--:R-:W-:-:S05]  /*120c0*/  @!P3 LEA R2, P2, R21, R20, 0x1 ;  /* 0x000000141502b211 */ /* 0x008fca00078408ff */
[----:B0-----:R-:W-:Y:S02]  /*120d0*/  @!P3 IMAD.X R3, RZ, RZ, R10, P2 ;  /* 0x000000ffff03b224 */ /* 0x001fe400010e060a */
[----:B------:R-:W-:-:S03]  /*120e0*/  VIADD R10, R6, 0xa0 ;  /* 0x000000a0060a7836 */ /* 0x000fc60000000000 */
[----:B------:R1:W-:Y:S01]  /*120f0*/  @!P3 LDGSTS.E.BYPASS.LTC128B.128 [R26+0xbc00], desc[UR48][R2.64], !P0 ;  /* 0x0bc00000021abfae */ /* 0x0003e2000c101d70 */
[----:B------:R-:W-:-:S03]  /*12100*/  ISETP.GE.AND P3, PT, R0, R7, PT ;  /* 0x000000070000720c */ /* 0x000fc60003f66270 */
[----:B------:R-:W-:Y:S04]  /*12110*/  SHFL.IDX PT, R0, R8, 0x2, 0x181f ;  /* 0x00581f0008007f89 */ /* 0x000fe800000e0000 */
[----:B------:R-:W-:Y:S01]  /*12120*/  SHFL.IDX PT, R8, R8, 0x3, 0x181f ;  /* 0x00781f0008087f89 */ /* 0x000fe200000e0000 */
[----:B-1----:R-:W-:-:S03]  /*12130*/  @!P1 LEA R2, P2, R21, R14, 0x1 ;  /* 0x0000000e15029211 */ /* 0x002fc600078408ff */
[----:B------:R-:W-:Y:S02]  /*12140*/  SHFL.IDX PT, R14, R4, 0x2, 0x181f ;  /* 0x00581f00040e7f89 */ /* 0x000fe400000e0000 */
[----:B--2---:R-:W-:Y:S02]  /*12150*/  @!P1 IMAD.X R3, RZ, RZ, R9, P2 ;  /* 0x000000ffff039224 */ /* 0x004fe400010e0609 */
[----:B------:R-:W0:Y:S04]  /*12160*/  SHFL.IDX PT, R9, R4, 0x1, 0x181f ;  /* 0x00381f0004097f89 */ /* 0x000e2800000e0000 */
[----:B------:R0:W-:Y:S01]  /*12170*/  @!P1 LDGSTS.E.BYPASS.LTC128B.128 [R26+0xc400], desc[UR48][R2.64], !P0 ;  /* 0x0c400000021a9fae */ /* 0x0001e2000c101d70 */
[----:B------:R-:W-:Y:S02]  /*12180*/  ISETP.GE.AND P1, PT, R10, R7, PT ;  /* 0x000000070a00720c */ /* 0x000fe40003f26270 */
[----:B0-----:R-:W-:-:S05]  /*12190*/  @!P3 LEA R2, P2, R21, R9, 0x1 ;  /* 0x000000091502b211 */ /* 0x001fca00078408ff */
[----:B------:R-:W-:-:S05]  /*121a0*/  @!P3 IMAD.X R3, RZ, RZ, R5, P2 ;  /* 0x000000ffff03b224 */ /* 0x000fca00010e0605 */
[----:B------:R0:W-:Y:S02]  /*121b0*/  @!P3 LDGSTS.E.BYPASS.LTC128B.128 [R26+0xcc00], desc[UR48][R2.64], !P0 ;  /* 0x0cc00000021abfae */ /* 0x0001e4000c101d70 */
[----:B0-----:R-:W-:Y:S02]  /*121c0*/  @!P1 LEA R2, P2, R21, R14, 0x1 ;  /* 0x0000000e15029211 */ /* 0x001fe400078408ff */
[----:B------:R0:W1:Y:S03]  /*121d0*/  SHFL.IDX PT, R14, R4, 0x3, 0x181f ;  /* 0x00781f00040e7f89 */ /* 0x00006600000e0000 */
[----:B------:R-:W-:-:S05]  /*121e0*/  @!P1 IMAD.X R3, RZ, RZ, R0, P2 ;  /* 0x000000ffff039224 */ /* 0x000fca00010e0600 */
[----:B------:R0:W-:Y:S03]  /*121f0*/  @!P1 LDGSTS.E.BYPASS.LTC128B.128 [R26+0xd400], desc[UR48][R2.64], !P0 ;  /* 0x0d400000021a9fae */ /* 0x0001e6000c101d70 */
.L_x_13648:
        /* <DEDUP_REMOVED lines=9> */
[----:B------:R-:W-:Y:S01]  /*12290*/  PLOP3.LUT P0, PT, PT, PT, PT, 0x80, 0x0 ;  /* 0x000000000000781c */ /* 0x000fe20003f0f070 */
[----:B------:R-:W-:-:S12]  /*122a0*/  NOP ;  /* 0x0000000000007918 */ /* 0x000fd80000000000 */
.L_x_13546:
        /* <DEDUP_REMOVED lines=16> */
.L_x_13649:
[----:B------:R-:W-:Y:S05]  /*123b0*/  BSYNC B0 ;  /* 0x0000000000007941 */ /* 0x000fea0003800000 */
.L_x_13547:
        /* <DEDUP_REMOVED lines=41> */
.L_x_13553:
        /* <DEDUP_REMOVED lines=8> */
.L_x_13650:
[----:B------:R-:W-:Y:S05]  /*126d0*/  BSYNC B1 ;  /* 0x0000000000017941 */ /* 0x000fea0003800000 */
.L_x_13554:
[----:B------:R-:W-:Y:S04]  /*126e0*/  BSSY B1, `(.L_x_13556) ;  /* 0x0000007000017945 */ /* 0x000fe80003800000 */
[----:B------:R-:W-:Y:S05]  /*126f0*/  @P1 BRA `(.L_x_13557) ;  /* 0x0000000000141947 */ /* 0x000fea0003800000 */
[----:B------:R-:W-:Y:S01]  /*12700*/  ISETP.NE.AND P0, PT, R28, RZ, PT ;  /* 0x000000ff1c00720c */ /* 0x000fe20003f05270 */
[----:B0-----:R-:W-:-:S04]  /*12710*/  IMAD.MOV.U32 R2, RZ, RZ, 0x4000 ;  /* 0x00004000ff027424 */ /* 0x001fc800078e00ff */
[----:B------:R1:W-:Y:S08]  /*12720*/  SYNCS.ARRIVE.TRANS64 RZ, [R3+URZ+0x16830], R2 ;  /* 0x0168300203ff79a7 */ /* 0x0003f0000800003f */
[----:B------:R-:W-:Y:S05]  /*12730*/  @!P0 BRA `(.L_x_13557) ;  /* 0x0000000000048947 */ /* 0x000fea0003800000 */
[----:B------:R-:W-:Y:S01]  /*12740*/  BPT.TRAP 0x1 ;  /* 0x000000040000795c */ /* 0x000fe20000300000 */
.L_x_13557:
[----:B------:R-:W-:Y:S05]  /*12750*/  BSYNC B1 ;  /* 0x0000000000017941 */ /* 0x000fea0003800000 */
.L_x_13556:
[----:B------:R-:W-:Y:S01]  /*12760*/  IMAD.MOV.U32 R10, RZ, RZ, RZ ;  /* 0x000000ffff0a7224 */ /* 0x000fe200078e00ff */
[----:B------:R-:W-:Y:S01]  /*12770*/  UIADD3 UR4, UP0, UR46, 0x370, URZ ;  /* 0x000003702e047890 */ /* 0x000fe2000ff1e03f */
[----:B01----:R-:W-:Y:S01]  /*12780*/  IMAD R2, R8, 0x4000, R17 ;  /* 0x0000400008027824 */ /* 0x003fe200078e0211 */
[----:B------:R-:W-:Y:S01]  /*12790*/  PLOP3.LUT P0, PT, PT, PT, PT, 0x80, 0x0 ;  /* 0x000000000000781c */ /* 0x000fe20003f0f070 */
[----:B------:R-:W-:Y:S01]  /*127a0*/  VIADD R3, R3, 0x16830 ;  /* 0x0001683003037836 */ /* 0x000fe20000000000 */
[----:B------:R-:W-:Y:S01]  /*127b0*/  R2UR UR10, R10 ;  /* 0x000000000a0a72ca */ /* 0x000fe200000e0000 */
[----:B------:R-:W-:Y:S01]  /*127c0*/  VIADD R2, R2, 0xe400 ;  /* 0x0000e40002027836 */ /* 0x000fe20000000000 */
[----:B------:R-:W-:Y:S01]  /*127d0*/  UIADD3.X UR5, URZ, UR47, URZ, UP0, !UPT ;  /* 0x0000002f3f057290 */ /* 0x000fe200087fe43f */
[----:B------:R-:W-:Y:S01]  /*127e0*/  IMAD.SHL.U32 R5, R6, 0x80, RZ ;  /* 0x0000008006057824 */ /* 0x000fe200078e00ff */
[----:B------:R-:W-:Y:S01]  /*127f0*/  UMOV UR6, 0x0 ;  /* 0x0000000000067882 */ /* 0x000fe20000000000 */
[----:B------:R-:W-:-:S10]  /*12800*/  UMOV UR7, 0x14f00000 ;  /* 0x14f0000000077882 */ /* 0x000fd40000000000 */
.L_x_13558:
        /* <DEDUP_REMOVED lines=15> */
.L_x_13651:
[----:B------:R-:W-:Y:S05]  /*12900*/  BSYNC B1 ;  /* 0x0000000000017941 */ /* 0x000fea0003800000 */
.L_x_13559:
        /* <DEDUP_REMOVED lines=10> */
.L_x_13562:
[----:B------:R-:W-:Y:S05]  /*129b0*/  BSYNC B1 ;  /* 0x0000000000017941 */ /* 0x000fea0003800000 */
.L_x_13561:
[----:B------:R-:W-:Y:S01]  /*129c0*/  R2UR UR10, R10 ;  /* 0x000000000a0a72ca */ /* 0x000fe200000e0000 */
[----:B------:R-:W-:Y:S01]  /*129d0*/  UIADD3 UR4, UP0, UR46, 0x470, URZ ;  /* 0x000004702e047890 */ /* 0x000fe2000ff1e03f */
[----:B------:R-:W-:Y:S01]  /*129e0*/  R2UR UR6, R2 ;  /* 0x00000000020672ca */ /* 0x000fe200000e0000 */
[C-C-:B------:R-:W-:Y:S01]  /*129f0*/  IMAD R2, R16.reuse, 0x8, R17.reuse ;  /* 0x0000000810027824 */ /* 0x140fe200078e0211 */
[----:B------:R-:W-:Y:S01]  /*12a00*/  R2UR UR7, R3 ;  /* 0x00000000030772ca */ /* 0x000fe200000e0000 */
[----:B------:R-:W-:Y:S01]  /*12a10*/  IMAD R3, R16, 0x4000, R17 ;  /* 0x0000400010037824 */ /* 0x000fe200078e0211 */
[----:B------:R-:W-:Y:S01]  /*12a20*/  PLOP3.LUT P0, PT, PT, PT, PT, 0x80, 0x0 ;  /* 0x000000000000781c */ /* 0x000fe20003f0f070 */
[----:B0-----:R-:W-:Y:S01]  /*12a30*/  IMAD.SHL.U32 R5, R19, 0x80, RZ ;  /* 0x0000008013057824 */ /* 0x001fe200078e00ff */
[----:B------:R-:W-:Y:S01]  /*12a40*/  UIADD3.X UR5, URZ, UR47, URZ, UP0, !UPT ;  /* 0x0000002f3f057290 */ /* 0x000fe200087fe43f */
[----:B------:R-:W-:Y:S02]  /*12a50*/  VIADD R3, R3, 0x400 ;  /* 0x0000040003037836 */ /* 0x000fe40000000000 */
[----:B------:R-:W-:-:S09]  /*12a60*/  VIADD R2, R2, 0x16850 ;  /* 0x0001685002027836 */ /* 0x000fd20000000000 */
.L_x_13563:
        /* <DEDUP_REMOVED lines=12> */
.L_x_13552:
[----:B------:R-:W-:Y:S05]  /*12b30*/  BSYNC B0 ;  /* 0x0000000000007941 */ /* 0x000fea0003800000 */
.L_x_13551:
[----:B------:R-:W-:Y:S01]  /*12b40*/  UIADD3 UR4, UR40, -0x3, URZ ;  /* 0xfffffffd28047890 */ /* 0x000fe2000fffe03f */
[----:B------:R-:W-:Y:S02]  /*12b50*/  IMAD.MOV.U32 R16, RZ, RZ, R8 ;  /* 0x000000ffff107224 */ /* 0x000fe400078e0008 */
[----:B------:R-:W-:-:S03]  /*12b60*/  IMAD.MOV.U32 R24, RZ, RZ, R9 ;  /* 0x000000ffff187224 */ /* 0x000fc600078e0009 */
[----:B------:R-:W-:-:S07]  /*12b70*/  IMAD.U32 R6, RZ, RZ, UR4 ;  /* 0x00000004ff067e24 */ /* 0x000fce000f8e00ff */
.L_x_13550:
[----:B------:R-:W-:Y:S01]  /*12b80*/  ULOP3.LUT UR4, URZ, UR40, URZ, 0x33, !UPT ;  /* 0x000000283f047292 */ /* 0x000fe2000f8e333f */
[----:B------:R-:W-:Y:S01]  /*12b90*/  VIADD R7, R7, 0xfffffffe ;  /* 0xfffffffe07077836 */ /* 0x000fe20000000000 */
[----:B------:R-:W-:Y:S04]  /*12ba0*/  BSSY B0, `(.L_x_13549) ;  /* 0x00000df000007945 */ /* 0x000fe80003800000 */
[----:B------:R-:W-:-:S13]  /*12bb0*/  ISETP.NE.AND P0, PT, R7, UR4, PT ;  /* 0x0000000407007c0c */ /* 0x000fda000bf05270 */
[----:B------:R-:W-:Y:S05]  /*12bc0*/  @!P0 BRA `(.L_x_13564) ;  /* 0x0000000c00708947 */ /* 0x000fea0003800000 */
[----:B------:R-:W-:-:S07]  /*12bd0*/  IMAD.MOV.U32 R4, RZ, RZ, R18 ;  /* 0x000000ffff047224 */ /* 0x000fce00078e0012 */
.L_x_13591:
        /* <DEDUP_REMOVED lines=13> */
[----:B------:R-:W-:Y:S01]  /*12cb0*/  IMAD.MOV.U32 R10, RZ, RZ, R6 ;  /* 0x000000ffff0a7224 */ /* 0x000fe200078e0006 */
[----:B------:R-:W-:Y:S01]  /*12cc0*/  ULDC.64 UR4, c[0x0][0x428] ;  /* 0x00010a0000047ab9 */ /* 0x000fe20000000a00 */
[----:B0-----:R-:W-:-:S13]  /*12cd0*/  ISETP.NE.AND P0, PT, R9, 0x1, PT ;  /* 0x000000010900780c */ /* 0x001fda0003f05270 */
[----:B------:R-:W0:Y:S02]  /*12ce0*/  @P0 LDC.64 R2, c[0x0][0x440] ;  /* 0x00011000ff020b82 */ /* 0x000e240000000a00 */
[----:B0-----:R-:W-:-:S05]  /*12cf0*/  @P0 IMAD.HI.U32 R2, R6, R2, RZ ;  /* 0x0000000206020227 */ /* 0x001fca00078e00ff */
[----:B------:R-:W-:Y:S01]  /*12d00*/  @P0 SHF.R.U32.HI R10, RZ, R3, R2 ;  /* 0x00000003ff0a0219 */ /* 0x000fe20000011602 */
[----:B------:R-:W-:-:S03]  /*12d10*/  IMAD R2, R25, UR4, RZ ;  /* 0x0000000419027c24 */ /* 0x000fc6000f8e02ff */
[----:B------:R-:W-:Y:S01]  /*12d20*/  SHF.R.S32.HI R3, RZ, 0x1f, R10 ;  /* 0x0000001fff037819 */ /* 0x000fe2000001140a */
[----:B------:R-:W-:Y:S02]  /*12d30*/  IMAD R5, R23, UR5, R2 ;  /* 0x0000000517057c24 */ /* 0x000fe4000f8e0202 */
[----:B------:R-:W-:-:S04]  /*12d40*/  IMAD.MOV.U32 R2, RZ, RZ, R10 ;  /* 0x000000ffff027224 */ /* 0x000fc800078e000a */
[----:B------:R-:W-:Y:S01]  /*12d50*/  IMAD.WIDE.U32 R2, R23, UR4, R2 ;  /* 0x0000000417027c25 */ /* 0x000fe2000f8e0002 */
[----:B------:R-:W-:-:S03]  /*12d60*/  ULDC.64 UR4, c[0x0][0x418] ;  /* 0x0001060000047ab9 */ /* 0x000fc60000000a00 */
[----:B------:R-:W-:Y:S01]  /*12d70*/  IMAD.IADD R3, R5, 0x1, R3 ;  /* 0x0000000105037824 */ /* 0x000fe200078e0203 */
[----:B------:R-:W-:-:S04]  /*12d80*/  LEA R4, P0, R2, UR4, 0x2 ;  /* 0x0000000402047c11 */ /* 0x000fc8000f8010ff */
[----:B------:R-:W-:-:S05]  /*12d90*/  LEA.HI.X R5, R2, UR5, R3, 0x2, P0 ;  /* 0x0000000502057c11 */ /* 0x000fca00080f1403 */
[----:B------:R0:W5:Y:S01]  /*12da0*/  LDG.E R4, desc[UR48][R4.64] ;  /* 0x0000003004047981 */ /* 0x000162000c1e1900 */
[----:B------:R-:W-:-:S04]  /*12db0*/  IMAD.MOV R2, RZ, RZ, -R10 ;  /* 0x000000ffff027224 */ /* 0x000fc800078e0a0a */
[----:B------:R-:W-:-:S07]  /*12dc0*/  IMAD R9, R9, R2, R6 ;  /* 0x0000000209097224 */ /* 0x000fce00078e0206 */
.L_x_13567:
        /* <DEDUP_REMOVED lines=8> */
.L_x_13652:
[----:B------:R-:W-:Y:S05]  /*12e50*/  BSYNC B2 ;  /* 0x0000000000027941 */ /* 0x000fea0003800000 */
.L_x_13568:
[----:B------:R-:W-:Y:S04]  /*12e60*/  BSSY B2, `(.L_x_13570) ;  /* 0x0000007000027945 */ /* 0x000fe80003800000 */
[----:B------:R-:W-:Y:S05]  /*12e70*/  @P1 BRA `(.L_x_13571) ;  /* 0x0000000000141947 */ /* 0x000fea0003800000 */
[----:B------:R-:W-:Y:S01]  /*12e80*/  ISETP.NE.AND P0, PT, R28, RZ, PT ;  /* 0x000000ff1c00720c */ /* 0x000fe20003f05270 */
[----:B0-----:R-:W-:-:S04]  /*12e90*/  IMAD.MOV.U32 R2, RZ, RZ, 0x4000 ;  /* 0x00004000ff027424 */ /* 0x001fc800078e00ff */
[----:B------:R1:W-:Y:S08]  /*12ea0*/  SYNCS.ARRIVE.TRANS64 RZ, [R3+URZ+0x16830], R2 ;  /* 0x0168300203ff79a7 */ /* 0x0003f0000800003f */
[----:B------:R-:W-:Y:S05]  /*12eb0*/  @!P0 BRA `(.L_x_13571) ;  /* 0x0000000000048947 */ /* 0x000fea0003800000 */
[----:B------:R-:W-:Y:S01]  /*12ec0*/  BPT.TRAP 0x1 ;  /* 0x000000040000795c */ /* 0x000fe20000300000 */
.L_x_13571:
[----:B------:R-:W-:Y:S05]  /*12ed0*/  BSYNC B2 ;  /* 0x0000000000027941 */ /* 0x000fea0003800000 */
.L_x_13570:
        /* <DEDUP_REMOVED lines=11> */
.L_x_13572:
        /* <DEDUP_REMOVED lines=15> */
.L_x_13653:
[----:B------:R-:W-:Y:S05]  /*13080*/  BSYNC B2 ;  /* 0x0000000000027941 */ /* 0x000fea0003800000 */
.L_x_13573:
        /* <DEDUP_REMOVED lines=9> */
.L_x_13576:
[----:B------:R-:W-:Y:S05]  /*13120*/  BSYNC B2 ;  /* 0x0000000000027941 */ /* 0x000fea0003800000 */
.L_x_13575:
[----:B------:R-:W-:Y:S01]  /*13130*/  R2UR UR7, R3 ;  /* 0x00000000030772ca */ /* 0x000fe200000e0000 */
[----:B------:R-:W-:Y:S01]  /*13140*/  IMAD R16, R16, 0x4000, R17 ;  /* 0x0000400010107824 */ /* 0x000fe200078e0211 */
[----:B------:R-:W-:Y:S01]  /*13150*/  R2UR UR10, R10 ;  /* 0x000000000a0a72ca */ /* 0x000fe200000e0000 */
[----:B------:R-:W-:Y:S01]  /*13160*/  UIADD3 UR4, UP0, UR46, 0x470, URZ ;  /* 0x000004702e047890 */ /* 0x000fe2000ff1e03f */
[----:B------:R-:W-:Y:S01]  /*13170*/  R2UR UR6, R2 ;  /* 0x00000000020672ca */ /* 0x000fe200000e0000 */
[----:B------:R-:W-:Y:S01]  /*13180*/  IMAD.SHL.U32 R2, R19, 0x80, RZ ;  /* 0x0000008013027824 */ /* 0x000fe200078e00ff */
[----:B------:R-:W-:Y:S01]  /*13190*/  PLOP3.LUT P0, PT, PT, PT, PT, 0x80, 0x0 ;  /* 0x000000000000781c */ /* 0x000fe20003f0f070 */
[----:B01----:R-:W-:Y:S01]  /*131a0*/  VIADD R5, R5, 0x50 ;  /* 0x0000005005057836 */ /* 0x003fe20000000000 */
[----:B------:R-:W-:Y:S01]  /*131b0*/  UIADD3.X UR5, URZ, UR47, URZ, UP0, !UPT ;  /* 0x0000002f3f057290 */ /* 0x000fe200087fe43f */
[----:B------:R-:W-:-:S11]  /*131c0*/  VIADD R16, R16, 0x400 ;  /* 0x0000040010107836 */ /* 0x000fd60000000000 */
.L_x_13577:
        /* <DEDUP_REMOVED lines=12> */
.L_x_13566:
[----:B------:R-:W-:Y:S05]  /*13290*/  BSYNC B1 ;  /* 0x0000000000017941 */ /* 0x000fea0003800000 */
.L_x_13565:
        /* <DEDUP_REMOVED lines=20> */
[----:B------:R-:W-:Y:S01]  /*133e0*/  SHF.R.S32.HI R3, RZ, 0x1f, R2 ;  /* 0x0000001fff037819 */ /* 0x000fe20000011402 */
[C---:B------:R-:W-:Y:S02]  /*133f0*/  IMAD R5, R23.reuse, UR5, R4 ;  /* 0x0000000517057c24 */ /* 0x040fe4000f8e0204 */
[--C-:B------:R-:W-:Y:S02]  /*13400*/  IMAD.MOV R4, RZ, RZ, -R2.reuse ;  /* 0x000000ffff047224 */ /* 0x100fe400078e0a02 */
[----:B------:R-:W-:Y:S01]  /*13410*/  IMAD.WIDE.U32 R2, R23, UR4, R2 ;  /* 0x0000000417027c25 */ /* 0x000fe2000f8e0002 */
[----:B------:R-:W-:-:S03]  /*13420*/  ULDC.64 UR4, c[0x0][0x418] ;  /* 0x0001060000047ab9 */ /* 0x000fc60000000a00 */
[----:B------:R-:W-:Y:S01]  /*13430*/  IMAD R10, R10, R4, R9 ;  /* 0x000000040a0a7224 */ /* 0x000fe200078e0209 */
[----:B------:R-:W-:Y:S01]  /*13440*/  LEA R4, P0, R2, UR4, 0x2 ;  /* 0x0000000402047c11 */ /* 0x000fe2000f8010ff */
[----:B------:R-:W-:-:S05]  /*13450*/  IMAD.IADD R5, R5, 0x1, R3 ;  /* 0x0000000105057824 */ /* 0x000fca00078e0203 */
[----:B------:R-:W-:-:S05]  /*13460*/  LEA.HI.X R5, R2, UR5, R5, 0x2, P0 ;  /* 0x0000000502057c11 */ /* 0x000fca00080f1405 */
[----:B------:R0:W5:Y:S02]  /*13470*/  LDG.E R4, desc[UR48][R4.64] ;  /* 0x0000003004047981 */ /* 0x000164000c1e1900 */
.L_x_13580:
[----:B------:R-:W0:Y:S01]  /*13480*/  S2R R2, SR_TID.X ;  /* 0x0000000000027919 */ /* 0x000e220000002100 */
[----:B------:R-:W-:Y:S01]  /*13490*/  SHF.L.U32 R3, R24, 0x1f, RZ ;  /* 0x0000001f18037819 */ /* 0x000fe200000006ff */
[----:B------:R-:W-:Y:S01]  /*134a0*/  BSSY B2, `(.L_x_13581) ;  /* 0x0000006000027945 */ /* 0x000fe20003800000 */
[----:B0-----:R-:W-:Y:S01]  /*134b0*/  LOP3.LUT R5, R2, 0x7f, RZ, 0xc0, !PT ;  /* 0x0000007f02057812 */ /* 0x001fe200078ec0ff */
[----:B------:R-:W-:-:S03]  /*134c0*/  IMAD R2, R16, 0x8, R17 ;  /* 0x0000000810027824 */ /* 0x000fc600078e0211 */
[----:B------:R-:W-:Y:S01]  /*134d0*/  ISETP.NE.AND P1, PT, R5, RZ, PT ;  /* 0x000000ff0500720c */ /* 0x000fe20003f25270 */
[----:B------:R-:W0:Y:S02]  /*134e0*/  SYNCS.PHASECHK.TRANS64.TRYWAIT P0, [R2+URZ+0x16840], R3 ;  /* 0x01684003020075a7 */ /* 0x000e24000800017f */
[----:B0-----:R-:W-:Y:S10]  /*134f0*/  @!P0 BRA `(.L_x_13582) ;  /* 0x0000002000788947 */ /* 0x001ff40003800000 */
.L_x_13654:
[----:B------:R-:W-:Y:S05]  /*13500*/  BSYNC B2 ;  /* 0x0000000000027941 */ /* 0x000fea0003800000 */
.L_x_13581:
[----:B------:R-:W-:Y:S04]  /*13510*/  BSSY B2, `(.L_x_13583) ;  /* 0x0000007000027945 */ /* 0x000fe80003800000 */
[----:B------:R-:W-:Y:S05]  /*13520*/  @P1 BRA `(.L_x_13584) ;  /* 0x0000000000141947 */ /* 0x000fea0003800000 */
[----:B------:R-:W-:Y:S01]  /*13530*/  ISETP.NE.AND P0, PT, R28, RZ, PT ;  /* 0x000000ff1c00720c */ /* 0x000fe20003f05270 */
[----:B0-----:R-:W-:-:S04]  /*13540*/  IMAD.MOV.U32 R3, RZ, RZ, 0x4000 ;  /* 0x00004000ff037424 */ /* 0x001fc800078e00ff */
[----:B------:R1:W-:Y:S08]  /*13550*/  SYNCS.ARRIVE.TRANS64 RZ, [R2+URZ+0x16830], R3 ;  /* 0x0168300302ff79a7 */ /* 0x0003f0000800003f */
[----:B------:R-:W-:Y:S05]  /*13560*/  @!P0 BRA `(.L_x_13584) ;  /* 0x0000000000048947 */ /* 0x000fea0003800000 */
[----:B------:R-:W-:Y:S01]  /*13570*/  BPT.TRAP 0x1 ;  /* 0x000000040000795c */ /* 0x000fe20000300000 */
.L_x_13584:
[----:B------:R-:W-:Y:S05]  /*13580*/  BSYNC B2 ;  /* 0x0000000000027941 */ /* 0x000fea0003800000 */
.L_x_13583:
        /* <DEDUP_REMOVED lines=8> */
[----:B------:R-:W-:Y:S01]  /*13610*/  VIADD R2, R2, 0x30 ;  /* 0x0000003002027836 */ /* 0x000fe20000000000 */
[----:B------:R-:W-:Y:S01]  /*13620*/  UMOV UR6, 0x0 ;  /* 0x0000000000067882 */ /* 0x000fe20000000000 */
[----:B------:R-:W-:Y:S01]  /*13630*/  IMAD.SHL.U32 R5, R10, 0x80, RZ ;  /* 0x000000800a057824 */ /* 0x000fe200078e00ff */
[----:B------:R-:W-:-:S09]  /*13640*/  UMOV UR7, 0x14f00000 ;  /* 0x14f0000000077882 */ /* 0x000fd20000000000 */
.L_x_13585:
        /* <DEDUP_REMOVED lines=15> */
.L_x_13655:
[----:B------:R-:W-:Y:S05]  /*13740*/  BSYNC B2 ;  /* 0x0000000000027941 */ /* 0x000fea0003800000 */
.L_x_13586:
[----:B------:R-:W-:Y:S01]  /*13750*/  BSSY B2, `(.L_x_13588) ;  /* 0x0000009000027945 */ /* 0x000fe20003800000 */
[----:B------:R-:W-:Y:S02]  /*13760*/  IMAD.MOV.U32 R2, RZ, RZ, 0x0 ;  /* 0x00000000ff027424 */ /* 0x000fe400078e00ff */
[----:B------:R-:W-:Y:S01]  /*13770*/  IMAD.MOV.U32 R3, RZ, RZ, 0x14f00000 ;  /* 0x14f00000ff037424 */ /* 0x000fe200078e00ff */
[----:B------:R-:W-:Y:S06]  /*13780*/  @P1 BRA `(.L_x_13589) ;  /* 0x0000000000141947 */ /* 0x000fec0003800000 */
[----:B------:R-:W-:Y:S01]  /*13790*/  ISETP.NE.AND P0, PT, R28, RZ, PT ;  /* 0x000000ff1c00720c */ /* 0x000fe20003f05270 */
[----:B0-----:R-:W-:-:S04]  /*137a0*/  IMAD.MOV.U32 R8, RZ, RZ, 0x4000 ;  /* 0x00004000ff087424 */ /* 0x001fc800078e00ff */
[----:B------:R1:W-:Y:S08]  /*137b0*/  SYNCS.ARRIVE.TRANS64 RZ, [R5+URZ+0x50], R8 ;  /* 0x0000500805ff79a7 */ /* 0x0003f0000800003f */
[----:B------:R-:W-:Y:S05]  /*137c0*/  @!P0 BRA `(.L_x_13589) ;  /* 0x0000000000048947 */ /* 0x000fea0003800000 */
[----:B------:R-:W-:Y:S01]  /*137d0*/  BPT.TRAP 0x1 ;  /* 0x000000040000795c */ /* 0x000fe20000300000 */
.L_x_13589:
[----:B------:R-:W-:Y:S05]  /*137e0*/  BSYNC B2 ;  /* 0x0000000000027941 */ /* 0x000fea0003800000 */
.L_x_13588:
[----:B------:R-:W-:Y:S01]  /*137f0*/  R2UR UR10, R11 ;  /* 0x000000000b0a72ca */ /* 0x000fe200000e0000 */
[----:B------:R-:W-:Y:S01]  /*13800*/  UIADD3 UR4, UP0, UR46, 0x470, URZ ;  /* 0x000004702e047890 */ /* 0x000fe2000ff1e03f */
[----:B------:R-:W-:Y:S01]  /*13810*/  R2UR UR6, R2 ;  /* 0x00000000020672ca */ /* 0x000fe200000e0000 */
[----:B------:R-:W-:Y:S01]  /*13820*/  IMAD R2, R7, 0x4000, R17 ;  /* 0x0000400007027824 */ /* 0x000fe200078e0211 */
[----:B------:R-:W-:Y:S01]  /*13830*/  R2UR UR7, R3 ;  /* 0x00000000030772ca */ /* 0x000fe200000e0000 */
[----:B------:R-:W-:Y:S01]  /*13840*/  IMAD.SHL.U32 R3, R19, 0x80, RZ ;  /* 0x0000008013037824 */ /* 0x000fe200078e00ff */
[----:B------:R-:W-:Y:S01]  /*13850*/  PLOP3.LUT P0, PT, PT, PT, PT, 0x80, 0x0 ;  /* 0x000000000000781c */ /* 0x000fe20003f0f070 */
[----:B01----:R-:W-:Y:S01]  /*13860*/  VIADD R5, R5, 0x50 ;  /* 0x0000005005057836 */ /* 0x003fe20000000000 */
[----:B------:R-:W-:Y:S01]  /*13870*/  UIADD3.X UR5, URZ, UR47, URZ, UP0, !UPT ;  /* 0x0000002f3f057290 */ /* 0x000fe200087fe43f */
[----:B------:R-:W-:-:S11]  /*13880*/  VIADD R2, R2, 0x400 ;  /* 0x0000040002027836 */ /* 0x000fd60000000000 */
.L_x_13590:
        /* <DEDUP_REMOVED lines=12> */
.L_x_13579:
[----:B------:R-:W-:Y:S05]  /*13950*/  BSYNC B1 ;  /* 0x0000000000017941 */ /* 0x000fea0003800000 */
.L_x_13578:
[----:B------:R-:W-:Y:S01]  /*13960*/  ISETP.GT.AND P0, PT, R9, UR39, PT ;  /* 0x0000002709007c0c */ /* 0x000fe2000bf04270 */
[----:B------:R-:W-:-:S12]  /*13970*/  VIADD R6, R6, 0xfffffffe ;  /* 0xfffffffe06067836 */ /* 0x000fd80000000000 */
[----:B------:R-:W-:Y:S05]  /*13980*/  @P0 BRA `(.L_x_13591) ;  /* 0xfffffff000940947 */ /* 0x000fea000383ffff */
.L_x_13564:
[----:B------:R-:W-:Y:S05]  /*13990*/  BSYNC B0 ;  /* 0x0000000000007941 */ /* 0x000fea0003800000 */
.L_x_13549:
        /* <DEDUP_REMOVED lines=17> */
.L_x_13593:
[----:B------:R-:W-:Y:S05]  /*13ab0*/  BSYNC B0 ;  /* 0x0000000000007941 */ /* 0x000fea0003800000 */
.L_x_13592:
        /* <DEDUP_REMOVED lines=9> */
.L_x_13656:
[----:B------:R-:W-:Y:S05]  /*13b50*/  BSYNC B1 ;  /* 0x0000000000017941 */ /* 0x000fea0003800000 */
.L_x_13596:
[----:B------:R-:W-:Y:S04]  /*13b60*/  BSSY B1, `(.L_x_13598) ;  /* 0x0000007000017945 */ /* 0x000fe80003800000 */
[----:B------:R-:W-:Y:S05]  /*13b70*/  @P2 BRA `(.L_x_13599) ;  /* 0x0000000000142947 */ /* 0x000fea0003800000 */
[----:B------:R-:W-:Y:S01]  /*13b80*/  ISETP.NE.AND P0, PT, R28, RZ, PT ;  /* 0x000000ff1c00720c */ /* 0x000fe20003f05270 */
[----:B-1----:R-:W-:-:S04]  /*13b90*/  IMAD.MOV.U32 R0, RZ, RZ, 0x4000 ;  /* 0x00004000ff007424 */ /* 0x002fc800078e00ff */
[----:B------:R2:W-:Y:S08]  /*13ba0*/  SYNCS.ARRIVE.TRANS64 RZ, [R3+URZ+0x16850], R0 ;  /* 0x0168500003ff79a7 */ /* 0x0005f0000800003f */
[----:B------:R-:W-:Y:S05]  /*13bb0*/  @!P0 BRA `(.L_x_13599) ;  /* 0x0000000000048947 */ /* 0x000fea0003800000 */
[----:B------:R-:W-:Y:S01]  /*13bc0*/  BPT.TRAP 0x1 ;  /* 0x000000040000795c */ /* 0x000fe20000300000 */
.L_x_13599:
[----:B------:R-:W-:Y:S05]  /*13bd0*/  BSYNC B1 ;  /* 0x0000000000017941 */ /* 0x000fea0003800000 */
.L_x_13598:
[----:B-12---:R-:W-:Y:S01]  /*13be0*/  IMAD R0, R16, 0x4000, R17 ;  /* 0x0000400010007824 */ /* 0x006fe200078e0211 */
[----:B------:R-:W-:Y:S01]  /*13bf0*/  UIADD3 UR4, UP0, UR46, 0x470, URZ ;  /* 0x000004702e047890 */ /* 0x000fe2000ff1e03f */
[----:B------:R-:W-:Y:S01]  /*13c00*/  PLOP3.LUT P0, PT, PT, PT, PT, 0x80, 0x0 ;  /* 0x000000000000781c */ /* 0x000fe20003f0f070 */
[----:B------:R-:W-:Y:S01]  /*13c10*/  IMAD.SHL.U32 R19, R19, 0x80, RZ ;  /* 0x0000008013137824 */ /* 0x000fe200078e00ff */
[----:B------:R-:W-:Y:S01]  /*13c20*/  UMOV UR6, 0x0 ;  /* 0x0000000000067882 */ /* 0x000fe20000000000 */
[----:B0-----:R-:W-:Y:S01]  /*13c30*/  VIADD R2, R3, 0x16850 ;  /* 0x0001685003027836 */ /* 0x001fe20000000000 */
[----:B------:R-:W-:Y:S01]  /*13c40*/  UIADD3.X UR5, URZ, UR47, URZ, UP0, !UPT ;  /* 0x0000002f3f057290 */ /* 0x000fe200087fe43f */
[----:B------:R-:W-:Y:S01]  /*13c50*/  VIADD R0, R0, 0x400 ;  /* 0x0000040000007836 */ /* 0x000fe20000000000 */
[----:B------:R-:W-:Y:S01]  /*13c60*/  UMOV UR7, 0x14f00000 ;  /* 0x14f0000000077882 */ /* 0x000fe20000000000 */
[----:B------:R-:W-:-:S09]  /*13c70*/  UMOV UR10, URZ ;  /* 0x0000003f000a7c82 */ /* 0x000fd20008000000 */
.L_x_13600:
        /* <DEDUP_REMOVED lines=10> */
.L_x_13595:
[----:B------:R-:W-:Y:S05]  /*13d20*/  BSYNC B0 ;  /* 0x0000000000007941 */ /* 0x000fea0003800000 */
.L_x_13594:
[----:B------:R-:W-:-:S05]  /*13d30*/  VIADD R16, R16, 0x1 ;  /* 0x0000000110107836 */ /* 0x000fca0000000000 */
[----:B------:R-:W-:-:S04]  /*13d40*/  ISETP.NE.AND P0, PT, R16, 0x2, PT ;  /* 0x000000021000780c */ /* 0x000fc80003f05270 */
[----:B------:R-:W-:Y:S02]  /*13d50*/  SEL R3, RZ, 0x1, P0 ;  /* 0x00000001ff037807 */ /* 0x000fe40000000000 */
[----:B------:R-:W-:Y:S02]  /*13d60*/  SEL R16, R16, RZ, P0 ;  /* 0x000000ff10107207 */ /* 0x000fe40000000000 */
[----:B------:R-:W-:-:S07]  /*13d70*/  LOP3.LUT R24, R24, R3, RZ, 0x3c, !PT ;  /* 0x0000000318187212 */ /* 0x000fce00078e3cff */
.L_x_13531:
[----:B------:R-:W-:Y:S05]  /*13d80*/  BSYNC B7 ;  /* 0x0000000000077941 */ /* 0x000fea0003800000 */
.L_x_13529:
        /* <DEDUP_REMOVED lines=11> */
.L_x_13601:
[----:B------:R-:W-:-:S03]  /*13e40*/  UMOV UR4, 0xffffffff ;  /* 0xffffffff00047882 */ /* 0x000fc60000000000 */
[----:B------:R-:W-:Y:S05]  /*13e50*/  BRA.DIV UR4, `(.L_x_13603) ;  /* 0x0000001a045c7947 */ /* 0x000fea000b800000 */
[----:B------:R1:W2:Y:S02]  /*13e60*/  SHFL.IDX PT, R14, R27, RZ, 0x1f ;  /* 0x00001fff1b0e7589 */ /* 0x0002a400000e0000 */
.L_x_13659:
        /* <DEDUP_REMOVED lines=8> */
.L_x_13602:
[----:B------:R-:W-:Y:S02]  /*13ef0*/  ULDC UR4, c[0x0][0xc38] ;  /* 0x00030e0000047ab9 */ /* 0x000fe40000000800 */
[----:B-1----:R-:W-:-:S13]  /*13f00*/  ISETP.GE.AND P0, PT, R27, UR4, PT ;  /* 0x000000041b007c0c */ /* 0x002fda000bf06270 */
[----:B------:R-:W-:Y:S05]  /*13f10*/  @!P0 BRA `(.L_x_13604) ;  /* 0xffffffc400508947 */ /* 0x000fea000383ffff */
.L_x_13520:
        /* <DEDUP_REMOVED lines=11> */
.L_x_13660:
[----:B------:R-:W-:Y:S05]  /*13fd0*/  BSYNC B0 ;  /* 0x0000000000007941 */ /* 0x000fea0003800000 */
.L_x_13605:
[----:B------:R-:W-:-:S03]  /*13fe0*/  UMOV UR4, 0xffffffff ;  /* 0xffffffff00047882 */ /* 0x000fc60000000000 */
[----:B------:R-:W-:Y:S05]  /*13ff0*/  BRA.DIV UR4, `(.L_x_13607) ;  /* 0x0000001a04307947 */ /* 0x000fea000b800000 */
[----:B-1----:R-:W1:Y:S02]  /*14000*/  S2R R0, SR_TID.X ;  /* 0x0000000000007919 */ /* 0x002e640000002100 */
[----:B-1----:R-:W-:-:S04]  /*14010*/  SHF.R.U32.HI R0, RZ, 0x5, R0 ;  /* 0x00000005ff007819 */ /* 0x002fc80000011600 */
[----:B------:R-:W-:-:S05]  /*14020*/  LOP3.LUT R0, R0, 0x3, RZ, 0xc0, !PT ;  /* 0x0000000300007812 */ /* 0x000fca00078ec0ff */
[----:B------:R1:W2:Y:S02]  /*14030*/  SHFL.IDX PT, R14, R0, RZ, 0x1f ;  /* 0x00001fff000e7589 */ /* 0x0002a400000e0000 */
.L_x_13663:
[----:B--2---:R-:W-:Y:S01]  /*14040*/  ISETP.NE.AND P0, PT, R14, RZ, PT ;  /* 0x000000ff0e00720c */ /* 0x004fe20003f05270 */
[----:B------:R-:W-:-:S12]  /*14050*/  BSSY B0, `(.L_x_13608) ;  /* 0x0000024000007945 */ /* 0x000fd80003800000 */
[----:B------:R-:W-:Y:S05]  /*14060*/  @P0 BRA `(.L_x_13609) ;  /* 0x0000000000880947 */ /* 0x000fea0003800000 */
[----:B------:R-:W-:-:S03]  /*14070*/  UMOV UR4, 0xffffffff ;  /* 0xffffffff00047882 */ /* 0x000fc60000000000 */
[----:B------:R-:W-:Y:S05]  /*14080*/  BRA.DIV UR4, `(.L_x_13610) ;  /* 0x0000001a04407947 */ /* 0x000fea000b800000 */
[----:B------:R-:W-:-:S13]  /*14090*/  ELECT P6, URZ, PT ;  /* 0x00000000003f782f */ /* 0x000fda00038c0000 */
.L_x_13666:
[----:B------:R-:W-:Y:S05]  /*140a0*/  @!P6 BRA `(.L_x_13609) ;  /* 0x000000000078e947 */ /* 0x000fea0003800000 */
[----:B------:R-:W-:-:S06]  /*140b0*/  ULOP3.LUT UR4, UR38, 0x2, URZ, 0xfc, !UPT ;  /* 0x0000000226047892 */ /* 0x000fcc000f8efc3f */
[----:B-1----:R-:W-:-:S05]  /*140c0*/  IMAD.U32 R0, RZ, RZ, UR4 ;  /* 0x00000004ff007e24 */ /* 0x002fca000f8e00ff */
[----:B------:R-:W-:-:S13]  /*140d0*/  ISETP.NE.AND P2, PT, R0, 0x3, PT ;  /* 0x000000030000780c */ /* 0x000fda0003f45270 */
[----:B------:R-:W-:Y:S05]  /*140e0*/  @!P2 BRA `(.L_x_13611) ;  /* 0x000000000004a947 */ /* 0x000fea0003800000 */
[----:B------:R-:W-:Y:S01]  /*140f0*/  BPT.TRAP 0x1 ;  /* 0x000000040000795c */ /* 0x000fe20000300000 */
.L_x_13611:
        /* <DEDUP_REMOVED lines=12> */
.L_x_13667:
[----:B------:R-:W2:Y:S02]  /*141c0*/  SYNCS.PHASECHK.TRANS64.TRYWAIT P0, [R3+URZ], R0 ;  /* 0x00000000030075a7 */ /* 0x000ea4000800017f */
[----:B--2---:R-:W-:Y:S05]  /*141d0*/  @!P0 BRA `(.L_x_13613) ;  /* 0x0000001800208947 */ /* 0x004fea0003800000 */
.L_x_13668:
[----:B------:R-:W-:Y:S05]  /*141e0*/  @!P2 BRA `(.L_x_13614) ;  /* 0x000000000004a947 */ /* 0x000fea0003800000 */
[----:B------:R-:W-:Y:S01]  /*141f0*/  BPT.TRAP 0x1 ;  /* 0x000000040000795c */ /* 0x000fe20000300000 */
.L_x_13614:
[----:B--2---:R-:W-:-:S04]  /*14200*/  VIADD R3, R9, 0x16860 ;  /* 0x0001686009037836 */ /* 0x004fc80000000000 */
[----:B------:R-:W-:-:S04]  /*14210*/  IMAD R5, R16, 0x8, R3 ;  /* 0x0000000810057824 */ /* 0x000fc800078e0203 */
[----:B------:R-:W2:Y:S02]  /*14220*/  SYNCS.PHASECHK.TRANS64.TRYWAIT P0, [R5+URZ], R2 ;  /* 0x00000002050075a7 */ /* 0x000ea4000800017f */
[----:B--2---:R-:W-:Y:S05]  /*14230*/  @!P0 BRA `(.L_x_13615) ;  /* 0x00000018001c8947 */ /* 0x004fea0003800000 */
.L_x_13669:
[----:B------:R-:W-:-:S07]  /*14240*/  IMAD R3, R4, 0x8, R3 ;  /* 0x0000000804037824 */ /* 0x000fce00078e0203 */
.L_x_13616:
[----:B---3--:R3:W4:Y:S02]  /*14250*/  SYNCS.PHASECHK.TRANS64.TRYWAIT P0, [R3+URZ], R0 ;  /* 0x00000000030075a7 */ /* 0x008724000800017f */
[----:B----4-:R-:W-:Y:S05]  /*14260*/  @!P0 NANOSLEEP.SYNCS 0x989680 ;  /* 0x009896800000895d */ /* 0x010fea0003900000 */
[----:B------:R-:W4:Y:S02]  /*14270*/  @!P0 SYNCS.PHASECHK.TRANS64 P0, [R3+URZ], R0 ;  /* 0x00000000030085a7 */ /* 0x000f24000800007f */
[----:B----4-:R-:W-:Y:S05]  /*14280*/  @!P0 BRA `(.L_x_13616) ;  /* 0xfffffffc00f08947 */ /* 0x010fea000383ffff */
.L_x_13609:
[----:B------:R-:W-:Y:S05]  /*14290*/  BSYNC B0 ;  /* 0x0000000000007941 */ /* 0x000fea0003800000 */
.L_x_13608:
[----:B------:R-:W-:Y:S05]  /*142a0*/  EXIT ;  /* 0x000000000000794d */ /* 0x000fea0003800000 */
.L_x_13445:
[----:B0-----:R-:W-:-:S04]  /*142b0*/  IMAD.U32 R3, RZ, RZ, UR45 ;  /* 0x0000002dff037e24 */ /* 0x001fc8000f8e00ff */
[----:B------:R0:W1:Y:S03]  /*142c0*/  SYNCS.PHASECHK.TRANS64.TRYWAIT P1, [R3+URZ+0x16800], R0 ;  /* 0x01680000030075a7 */ /* 0x000066000802017f */
[----:B-1----:R-:W-:Y:S05]  /*142d0*/  @!P1 NANOSLEEP.SYNCS 0x989680 ;  /* 0x009896800000995d */ /* 0x002fea0003900000 */
[----:B------:R-:W1:Y:S02]  /*142e0*/  @!P1 SYNCS.PHASECHK.TRANS64 P1, [R3+URZ+0x16800], R0 ;  /* 0x01680000030095a7 */ /* 0x000e64000802007f */
[----:B-1----:R-:W-:Y:S05]  /*142f0*/  @!P1 BRA `(.L_x_13445) ;  /* 0xfffffffc00ec9947 */ /* 0x002fea000383ffff */
[----:B------:R-:W-:Y:S05]  /*14300*/  BRA `(.L_x_13617) ;  /* 0xfffffed4008c7947 */ /* 0x000fea000383ffff */
.L_x_13449:
[----:B-1----:R1:W2:Y:S02]  /*14310*/  SYNCS.PHASECHK.TRANS64.TRYWAIT P2, [R15+URZ+0x16830], R0 ;  /* 0x016830000f0075a7 */ /* 0x0022a4000804017f */
[----:B--2---:R-:W-:Y:S05]  /*14320*/  @!P2 NANOSLEEP.SYNCS 0x989680 ;  /* 0x009896800000a95d */ /* 0x004fea0003900000 */
[----:B------:R-:W2:Y:S02]  /*14330*/  @!P2 SYNCS.PHASECHK.TRANS64 P2, [R15+URZ+0x16830], R0 ;  /* 0x016830000f00a5a7 */ /* 0x000ea4000804007f */
[----:B--2---:R-:W-:Y:S05]  /*14340*/  @!P2 BRA `(.L_x_13449) ;  /* 0xfffffffc00f0a947 */ /* 0x004fea000383ffff */
[----:B------:R-:W-:Y:S05]  /*14350*/  BRA `(.L_x_13448) ;  /* 0xfffffed400b07947 */ /* 0x000fea000383ffff */
.L_x_13465:
[----:B-1----:R-:W-:-:S04]  /*14360*/  IMAD.U32 R8, RZ, RZ, UR6 ;  /* 0x00000006ff087e24 */ /* 0x002fc8000f8e00ff */
[----:B------:R1:W2:Y:S03]  /*14370*/  SYNCS.PHASECHK.TRANS64.TRYWAIT P2, [R8+URZ+0x16830], R5 ;  /* 0x01683005080075a7 */ /* 0x0002a6000804017f */
[----:B--2---:R-:W-:Y:S05]  /*14380*/  @!P2 NANOSLEEP.SYNCS 0x989680 ;  /* 0x009896800000a95d */ /* 0x004fea0003900000 */
[----:B------:R-:W2:Y:S02]  /*14390*/  @!P2 SYNCS.PHASECHK.TRANS64 P2, [R8+URZ+0x16830], R5 ;  /* 0x016830050800a5a7 */ /* 0x000ea4000804007f */
[----:B--2---:R-:W-:Y:S05]  /*143a0*/  @!P2 BRA `(.L_x_13465) ;  /* 0xfffffffc00eca947 */ /* 0x004fea000383ffff */
[----:B------:R-:W-:Y:S05]  /*143b0*/  BRA `(.L_x_13462) ;  /* 0xffffff1000207947 */ /* 0x000fea000383ffff */
.L_x_13469:
[----:B-1----:R-:W-:-:S04]  /*143c0*/  IMAD.U32 R8, RZ, RZ, UR6 ;  /* 0x00000006ff087e24 */ /* 0x002fc8000f8e00ff */
[----:B------:R1:W2:Y:S03]  /*143d0*/  SYNCS.PHASECHK.TRANS64.TRYWAIT P2, [R8+URZ+0x16850], R5 ;  /* 0x01685005080075a7 */ /* 0x0002a6000804017f */
[----:B--2---:R-:W-:Y:S05]  /*143e0*/  @!P2 NANOSLEEP.SYNCS 0x989680 ;  /* 0x009896800000a95d */ /* 0x004fea0003900000 */
[----:B------:R-:W2:Y:S02]  /*143f0*/  @!P2 SYNCS.PHASECHK.TRANS64 P2, [R8+URZ+0x16850], R5 ;  /* 0x016850050800a5a7 */ /* 0x000ea4000804007f */
[----:B--2---:R-:W-:Y:S05]  /*14400*/  @!P2 BRA `(.L_x_13469) ;  /* 0xfffffffc00eca947 */ /* 0x004fea000383ffff */
[----:B------:R-:W-:Y:S05]  /*14410*/  BRA `(.L_x_13466) ;  /* 0xffffff1000907947 */ /* 0x000fea000383ffff */
.L_x_13486:
[----:B-1----:R-:W-:-:S04]  /*14420*/  IMAD.U32 R11, RZ, RZ, UR6 ;  /* 0x00000006ff0b7e24 */ /* 0x002fc8000f8e00ff */
[----:B------:R1:W2:Y:S03]  /*14430*/  SYNCS.PHASECHK.TRANS64.TRYWAIT P3, [R11+URZ+0x16830], R4 ;  /* 0x016830040b0075a7 */ /* 0x0002a6000806017f */
[----:B--2---:R-:W-:Y:S05]  /*14440*/  @!P3 NANOSLEEP.SYNCS 0x989680 ;  /* 0x009896800000b95d */ /* 0x004fea0003900000 */
[----:B------:R-:W2:Y:S02]  /*14450*/  @!P3 SYNCS.PHASECHK.TRANS64 P3, [R11+URZ+0x16830], R4 ;  /* 0x016830040b00b5a7 */ /* 0x000ea4000806007f */
[----:B--2---:R-:W-:Y:S05]  /*14460*/  @!P3 BRA `(.L_x_13486) ;  /* 0xfffffffc00ecb947 */ /* 0x004fea000383ffff */
[----:B------:R-:W-:Y:S05]  /*14470*/  BRA `(.L_x_13483) ;  /* 0xffffff4800047947 */ /* 0x000fea000383ffff */
.L_x_13490:
[----:B-1----:R-:W-:-:S04]  /*14480*/  IMAD.U32 R11, RZ, RZ, UR6 ;  /* 0x00000006ff0b7e24 */ /* 0x002fc8000f8e00ff */
[----:B------:R1:W2:Y:S03]  /*14490*/  SYNCS.PHASECHK.TRANS64.TRYWAIT P2, [R11+URZ+0x16850], R4 ;  /* 0x016850040b0075a7 */ /* 0x0002a6000804017f */
[----:B--2---:R-:W-:Y:S05]  /*144a0*/  @!P2 NANOSLEEP.SYNCS 0x989680 ;  /* 0x009896800000a95d */ /* 0x004fea0003900000 */
[----:B------:R-:W2:Y:S02]  /*144b0*/  @!P2 SYNCS.PHASECHK.TRANS64 P2, [R11+URZ+0x16850], R4 ;  /* 0x016850040b00a5a7 */ /* 0x000ea4000804007f */
[----:B--2---:R-:W-:Y:S05]  /*144c0*/  @!P2 BRA `(.L_x_13490) ;  /* 0xfffffffc00eca947 */ /* 0x004fea000383ffff */
[----:B------:R-:W-:Y:S05]  /*144d0*/  BRA `(.L_x_13487) ;  /* 0xffffff4800747947 */ /* 0x000fea000383ffff */
.L_x_13496:
[----:B-1----:R-:W-:-:S04]  /*144e0*/  IMAD.U32 R9, RZ, RZ, UR6 ;  /* 0x00000006ff097e24 */ /* 0x002fc8000f8e00ff */
[----:B------:R1:W2:Y:S03]  /*144f0*/  SYNCS.PHASECHK.TRANS64.TRYWAIT P3, [R9+URZ+0x16830], R4 ;  /* 0x01683004090075a7 */ /* 0x0002a6000806017f */
[----:B--2---:R-:W-:Y:S05]  /*14500*/  @!P3 NANOSLEEP.SYNCS 0x989680 ;  /* 0x009896800000b95d */ /* 0x004fea0003900000 */
[----:B------:R-:W2:Y:S02]  /*14510*/  @!P3 SYNCS.PHASECHK.TRANS64 P3, [R9+URZ+0x16830], R4 ;  /* 0x016830040900b5a7 */ /* 0x000ea4000806007f */
[----:B--2---:R-:W-:Y:S05]  /*14520*/  @!P3 BRA `(.L_x_13496) ;  /* 0xfffffffc00ecb947 */ /* 0x004fea000383ffff */
[----:B------:R-:W-:Y:S05]  /*14530*/  BRA `(.L_x_13493) ;  /* 0xffffff6c00187947 */ /* 0x000fea000383ffff */
.L_x_13500:
[----:B-1----:R-:W-:-:S04]  /*14540*/  IMAD.U32 R9, RZ, RZ, UR6 ;  /* 0x00000006ff097e24 */ /* 0x002fc8000f8e00ff */
[----:B------:R1:W2:Y:S03]  /*14550*/  SYNCS.PHASECHK.TRANS64.TRYWAIT P2, [R9+URZ+0x16850], R4 ;  /* 0x01685004090075a7 */ /* 0x0002a6000804017f */
[----:B--2---:R-:W-:Y:S05]  /*14560*/  @!P2 NANOSLEEP.SYNCS 0x989680 ;  /* 0x009896800000a95d */ /* 0x004fea0003900000 */
[----:B------:R-:W2:Y:S02]  /*14570*/  @!P2 SYNCS.PHASECHK.TRANS64 P2, [R9+URZ+0x16850], R4 ;  /* 0x016850040900a5a7 */ /* 0x000ea4000804007f */
[----:B--2---:R-:W-:Y:S05]  /*14580*/  @!P2 BRA `(.L_x_13500) ;  /* 0xfffffffc00eca947 */ /* 0x004fea000383ffff */
[----:B------:R-:W-:Y:S05]  /*14590*/  BRA `(.L_x_13497) ;  /* 0xffffff6c00887947 */ /* 0x000fea000383ffff */
.L_x_13513:
[----:B-1----:R-:W-:-:S04]  /*145a0*/  IMAD.U32 R5, RZ, RZ, UR5 ;  /* 0x00000005ff057e24 */ /* 0x002fc8000f8e00ff */
[----:B------:R1:W2:Y:S03]  /*145b0*/  SYNCS.PHASECHK.TRANS64.TRYWAIT P0, [R5+URZ+0x16850], R0 ;  /* 0x01685000050075a7 */ /* 0x0002a6000800017f */
[----:B--2---:R-:W-:Y:S05]  /*145c0*/  @!P0 NANOSLEEP.SYNCS 0x989680 ;  /* 0x009896800000895d */ /* 0x004fea0003900000 */
[----:B------:R-:W2:Y:S02]  /*145d0*/  @!P0 SYNCS.PHASECHK.TRANS64 P0, [R5+URZ+0x16850], R0 ;  /* 0x01685000050085a7 */ /* 0x000ea4000800007f */
[----:B--2---:R-:W-:Y:S05]  /*145e0*/  @!P0 BRA `(.L_x_13513) ;  /* 0xfffffffc00ec8947 */ /* 0x004fea000383ffff */
[----:B------:R-:W-:Y:S05]  /*145f0*/  BRA `(.L_x_13512) ;  /* 0xffffffa000107947 */ /* 0x000fea000383ffff */
.L_x_13537:
[----:B------:R-:W-:Y:S02]  /*14600*/  IMAD.MOV.U32 R13, RZ, RZ, R20 ;  /* 0x000000ffff0d7224 */ /* 0x000fe400078e0014 */
[----:B------:R-:W-:Y:S02]  /*14610*/  IMAD.MOV.U32 R12, RZ, RZ, RZ ;  /* 0x000000ffff0c7224 */ /* 0x000fe400078e00ff */
[----:B------:R-:W-:Y:S02]  /*14620*/  IMAD.MOV.U32 R11, RZ, RZ, 0x1f ;  /* 0x0000001fff0b7424 */ /* 0x000fe400078e00ff */
[----:B------:R-:W-:-:S07]  /*14630*/  IMAD.MOV.U32 R15, RZ, RZ, -0x1 ;  /* 0xffffffffff0f7424 */ /* 0x000fce00078e00ff */
[----:B------:R-:W-:Y:S05]  /*14640*/  WARPSYNC.COLLECTIVE R15, `(.L_x_13618) ;  /* 0x000000000f087348 */ /* 0x000fea0003c00000 */
[----:B------:R0:W1:Y:S02]  /*14650*/  SHFL.IDX P6, R14, R13, R12, R11 ;  /* 0x0000000c0d0e7389 */ /* 0x00006400000c000b */
[----:B01----:R-:W-:Y:S01]  /*14660*/  ENDCOLLECTIVE ;  /* 0x000000000000791b */ /* 0x003fe20003800000 */
.L_x_13618:
[----:B------:R-:W-:Y:S05]  /*14670*/  BRA `(.L_x_13619) ;  /* 0xffffffcc000c7947 */ /* 0x000fea000383ffff */
.L_x_13539:
[----:B------:R-:W-:Y:S01]  /*14680*/  BSSY B0, `(.L_x_13620) ;  /* 0x0000006000007945 */ /* 0x000fe20003800000 */
[----:B------:R-:W-:-:S07]  /*14690*/  IMAD.MOV.U32 R15, RZ, RZ, -0x1 ;  /* 0xffffffffff0f7424 */ /* 0x000fce00078e00ff */
[----:B0-----:R-:W-:Y:S05]  /*146a0*/  WARPSYNC.COLLECTIVE R15, `(.L_x_13621) ;  /* 0x000000000f0c7348 */ /* 0x001fea0003c00000 */
[----:B------:R-:W-:Y:S02]  /*146b0*/  ELECT P6, UR62, PT ;  /* 0x00000000003e782f */ /* 0x000fe400038c0000 */
[----:B------:R-:W-:Y:S01]  /*146c0*/  MOV R14, UR62 ;  /* 0x0000003e000e7c02 */ /* 0x000fe20008000f00 */
[----:B0-----:R-:W-:Y:S10]  /*146d0*/  ENDCOLLECTIVE ;  /* 0x000000000000791b */ /* 0x001ff40003800000 */
.L_x_13621:
[----:B------:R-:W-:Y:S05]  /*146e0*/  BSYNC B0 ;  /* 0x0000000000007941 */ /* 0x000fea0003800000 */
.L_x_13620:
[----:B------:R-:W-:Y:S05]  /*146f0*/  BRA `(.L_x_13622) ;  /* 0xffffffcc000c7947 */ /* 0x000fea000383ffff */
.L_x_13541:
[----:B-1----:R1:W2:Y:S02]  /*14700*/  SYNCS.PHASECHK.TRANS64.TRYWAIT P0, [R3+URZ+0x16840], R0 ;  /* 0x01684000030075a7 */ /* 0x0022a4000800017f */
[----:B--2---:R-:W-:Y:S05]  /*14710*/  @!P0 NANOSLEEP.SYNCS 0x989680 ;  /* 0x009896800000895d */ /* 0x004fea0003900000 */
[----:B------:R-:W2:Y:S02]  /*14720*/  @!P0 SYNCS.PHASECHK.TRANS64 P0, [R3+URZ+0x16840], R0 ;  /* 0x01684000030085a7 */ /* 0x000ea4000800007f */
[----:B--2---:R-:W-:Y:S05]  /*14730*/  @!P0 BRA `(.L_x_13541) ;  /* 0xfffffffc00f08947 */ /* 0x004fea000383ffff */
[----:B------:R-:W-:Y:S05]  /*14740*/  BRA `(.L_x_13623) ;  /* 0xffffffcc00687947 */ /* 0x000fea000383ffff */
.L_x_13545:
[----:B------:R-:W-:Y:S01]  /*14750*/  IMAD.MOV.U32 R13, RZ, RZ, R5 ;  /* 0x000000ffff0d7224 */ /* 0x000fe200078e0005 */
[----:B------:R-:W-:Y:S01]  /*14760*/  LOP3.LUT R20, R20, 0x7f, RZ, 0xc0, !PT ;  /* 0x0000007f14147812 */ /* 0x000fe200078ec0ff */
[----:B------:R-:W-:Y:S02]  /*14770*/  IMAD.MOV.U32 R12, RZ, RZ, RZ ;  /* 0x000000ffff0c7224 */ /* 0x000fe400078e00ff */
[----:B------:R-:W-:Y:S01]  /*14780*/  IMAD.MOV.U32 R11, RZ, RZ, 0x181f ;  /* 0x0000181fff0b7424 */ /* 0x000fe200078e00ff */
[----:B------:R-:W-:Y:S01]  /*14790*/  SHF.R.U32.HI R20, RZ, 0x3, R20 ;  /* 0x00000003ff147819 */ /* 0x000fe20000011614 */
[----:B------:R-:W-:-:S04]  /*147a0*/  IMAD.MOV.U32 R15, RZ, RZ, -0x1 ;  /* 0xffffffffff0f7424 */ /* 0x000fc800078e00ff */
[----:B------:R-:W-:-:S07]  /*147b0*/  VIADD R6, R20, UR41 ;  /* 0x0000002914067c36 */ /* 0x000fce0008000000 */
[----:B------:R-:W-:Y:S05]  /*147c0*/  WARPSYNC.COLLECTIVE R15, `(.L_x_13624) ;  /* 0x000000000f087348 */ /* 0x000fea0003c00000 */
[----:B------:R0:W1:Y:S02]  /*147d0*/  SHFL.IDX P6, R14, R13, R12, R11 ;  /* 0x0000000c0d0e7389 */ /* 0x00006400000c000b */
[----:B01----:R-:W-:Y:S01]  /*147e0*/  ENDCOLLECTIVE ;  /* 0x000000000000791b */ /* 0x003fe20003800000 */
.L_x_13624:
[----:B------:R-:W-:Y:S02]  /*147f0*/  VIADD R10, R6, 0x10 ;  /* 0x00000010060a7836 */ /* 0x000fe40000000000 */
[----:B------:R-:W-:Y:S02]  /*14800*/  IMAD.MOV.U32 R13, RZ, RZ, R0 ;  /* 0x000000ffff0d7224 */ /* 0x000fe400078e0000 */
[----:B------:R-:W-:-:S07]  /*14810*/  IMAD.MOV.U32 R2, RZ, RZ, R14 ;  /* 0x000000ffff027224 */ /* 0x000fce00078e000e */
[----:B------:R-:W-:Y:S05]  /*14820*/  WARPSYNC.COLLECTIVE R15, `(.L_x_13625) ;  /* 0x000000000f087348 */ /* 0x000fea0003c00000 */
[----:B------:R0:W1:Y:S02]  /*14830*/  SHFL.IDX P6, R14, R13, R12, R11 ;  /* 0x0000000c0d0e7389 */ /* 0x00006400000c000b */
[----:B01----:R-:W-:Y:S01]  /*14840*/  ENDCOLLECTIVE ;  /* 0x000000000000791b */ /* 0x003fe20003800000 */
.L_x_13625:
        /* <DEDUP_REMOVED lines=11> */
.L_x_13626:
        /* <DEDUP_REMOVED lines=10> */
.L_x_13627:
[----:B------:R-:W-:Y:S02]  /*149a0*/  IMAD.MOV.U32 R13, RZ, RZ, R5 ;  /* 0x000000ffff0d7224 */ /* 0x000fe400078e0005 */
[----:B------:R-:W-:Y:S02]  /*149b0*/  IMAD.MOV.U32 R12, RZ, RZ, 0x2 ;  /* 0x00000002ff0c7424 */ /* 0x000fe400078e00ff */
[----:B------:R-:W-:-:S07]  /*149c0*/  IMAD.MOV.U32 R10, RZ, RZ, R14 ;  /* 0x000000ffff0a7224 */ /* 0x000fce00078e000e */
[----:B------:R-:W-:Y:S05]  /*149d0*/  WARPSYNC.COLLECTIVE R15, `(.L_x_13628) ;  /* 0x000000000f087348 */ /* 0x000fea0003c00000 */
[----:B------:R0:W1:Y:S02]  /*149e0*/  SHFL.IDX P6, R14, R13, R12, R11 ;  /* 0x0000000c0d0e7389 */ /* 0x00006400000c000b */
[----:B01----:R-:W-:Y:S01]  /*149f0*/  ENDCOLLECTIVE ;  /* 0x000000000000791b */ /* 0x003fe20003800000 */
.L_x_13628:
[----:B------:R-:W-:-:S05]  /*14a00*/  @!P1 LEA R10, P2, R21, R10, 0x1 ;  /* 0x0000000a150a9211 */ /* 0x000fca00078408ff */
[----:B------:R-:W-:Y:S02]  /*14a10*/  @!P1 IMAD.X R3, RZ, RZ, R2, P2 ;  /* 0x000000ffff039224 */ /* 0x000fe400010e0602 */
[----:B------:R-:W-:Y:S02]  /*14a20*/  @!P1 IMAD.MOV.U32 R2, RZ, RZ, R10 ;  /* 0x000000ffff029224 */ /* 0x000fe400078e000a */
[----:B------:R-:W-:Y:S02]  /*14a30*/  VIADD R10, R6, 0x20 ;  /* 0x00000020060a7836 */ /* 0x000fe40000000000 */
[----:B------:R-:W-:Y:S01]  /*14a40*/  IMAD.MOV.U32 R13, RZ, RZ, R0 ;  /* 0x000000ffff0d7224 */ /* 0x000fe200078e0000 */
[----:B------:R-:W-:Y:S01]  /*14a50*/  @!PT LDS RZ, [RZ] ;  /* 0x00000000fffff984 */ /* 0x000fe20000000800 */
[----:B------:R-:W-:Y:S01]  /*14a60*/  @!PT LDS RZ, [RZ] ;  /* 0x00000000fffff984 */ /* 0x000fe20000000800 */
[----:B------:R-:W-:Y:S01]  /*14a70*/  @!PT LDS RZ, [RZ] ;  /* 0x00000000fffff984 */ /* 0x000fe20000000800 */
[----:B------:R0:W-:Y:S02]  /*14a80*/  @!P1 LDGSTS.E.BYPASS.LTC128B.128 [R26+0x8c00], desc[UR48][R2.64], !P0 ;  /* 0x08c00000021a9fae */ /* 0x0001e4000c101d70 */
[----:B------:R-:W-:Y:S01]  /*14a90*/  ISETP.GE.AND P1, PT, R10, R7, PT ;  /* 0x000000070a00720c */ /* 0x000fe20003f26270 */
[----:B------:R-:W-:-:S02]  /*14aa0*/  VIADD R10, R6, 0x30 ;  /* 0x00000030060a7836 */ /* 0x000fc40000000000 */
[----:B------:R-:W-:-:S10]  /*14ab0*/  IMAD.MOV.U32 R9, RZ, RZ, R14 ;  /* 0x000000ffff097224 */ /* 0x000fd400078e000e */
[----:B0-----:R-:W-:Y:S05]  /*14ac0*/  WARPSYNC.COLLECTIVE R15, `(.L_x_13629) ;  /* 0x000000000f087348 */ /* 0x001fea0003c00000 */
[----:B------:R1:W2:Y:S02]  /*14ad0*/  SHFL.IDX P6, R14, R13, R12, R11 ;  /* 0x0000000c0d0e7389 */ /* 0x0002a400000c000b */
[----:B012---:R-:W-:Y:S01]  /*14ae0*/  ENDCOLLECTIVE ;  /* 0x000000000000791b */ /* 0x007fe20003800000 */
.L_x_13629:
[----:B------:R-:W-:Y:S02]  /*14af0*/  IMAD.MOV.U32 R13, RZ, RZ, R5 ;  /* 0x000000ffff0d7224 */ /* 0x000fe400078e0005 */
[----:B------:R-:W-:Y:S01]  /*14b00*/  IMAD.MOV.U32 R12, RZ, RZ, 0x3 ;  /* 0x00000003ff0c7424 */ /* 0x000fe200078e00ff */
[----:B------:R-:W-:-:S13]  /*14b10*/  @!P1 LEA R2, P2, R21, R14, 0x1 ;  /* 0x0000000e15029211 */ /* 0x000fda00078408ff */
[----:B------:R-:W-:Y:S05]  /*14b20*/  WARPSYNC.COLLECTIVE R15, `(.L_x_13630) ;  /* 0x000000000f087348 */ /* 0x000fea0003c00000 */
[----:B------:R0:W1:Y:S02]  /*14b30*/  SHFL.IDX P6, R14, R13, R12, R11 ;  /* 0x0000000c0d0e7389 */ /* 0x00006400000c000b */
[----:B01----:R-:W-:Y:S01]  /*14b40*/  ENDCOLLECTIVE ;  /* 0x000000000000791b */ /* 0x003fe20003800000 */
.L_x_13630:
[----:B------:R-:W-:-:S05]  /*14b50*/  @!P1 IMAD.X R3, RZ, RZ, R9, P2 ;  /* 0x000000ffff039224 */ /* 0x000fca00010e0609 */
        /* <DEDUP_REMOVED lines=10> */
.L_x_13631:
[----:B------:R-:W-:Y:S02]  /*14c00*/  IMAD.MOV.U32 R13, RZ, RZ, R5 ;  /* 0x000000ffff0d7224 */ /* 0x000fe400078e0005 */
[----:B------:R-:W-:Y:S02]  /*14c10*/  IMAD.MOV.U32 R12, RZ, RZ, 0x4 ;  /* 0x00000004ff0c7424 */ /* 0x000fe400078e00ff */
[----:B------:R-:W-:-:S07]  /*14c20*/  IMAD.MOV.U32 R10, RZ, RZ, R14 ;  /* 0x000000ffff0a7224 */ /* 0x000fce00078e000e */
[----:B------:R-:W-:Y:S05]  /*14c30*/  WARPSYNC.COLLECTIVE R15, `(.L_x_13632) ;  /* 0x000000000f087348 */ /* 0x000fea0003c00000 */
[----:B------:R0:W1:Y:S02]  /*14c40*/  SHFL.IDX P6, R14, R13, R12, R11 ;  /* 0x0000000c0d0e7389 */ /* 0x00006400000c000b */
[----:B01----:R-:W-:Y:S01]  /*14c50*/  ENDCOLLECTIVE ;  /* 0x000000000000791b */ /* 0x003fe20003800000 */
.L_x_13632:
        /* <DEDUP_REMOVED lines=15> */
.L_x_13633:
[----:B------:R-:W-:Y:S02]  /*14d50*/  IMAD.MOV.U32 R13, RZ, RZ, R5 ;  /* 0x000000ffff0d7224 */ /* 0x000fe400078e0005 */
[----:B------:R-:W-:Y:S01]  /*14d60*/  IMAD.MOV.U32 R12, RZ, RZ, 0x5 ;  /* 0x00000005ff0c7424 */ /* 0x000fe200078e00ff */
[----:B------:R-:W-:-:S13]  /*14d70*/  @!P1 LEA R2, P2, R21, R14, 0x1 ;  /* 0x0000000e15029211 */ /* 0x000fda00078408ff */
[----:B------:R-:W-:Y:S05]  /*14d80*/  WARPSYNC.COLLECTIVE R15, `(.L_x_13634) ;  /* 0x000000000f087348 */ /* 0x000fea0003c00000 */
[----:B------:R0:W1:Y:S02]  /*14d90*/  SHFL.IDX P6, R14, R13, R12, R11 ;  /* 0x0000000c0d0e7389 */ /* 0x00006400000c000b */
[----:B01----:R-:W-:Y:S01]  /*14da0*/  ENDCOLLECTIVE ;  /* 0x000000000000791b */ /* 0x003fe20003800000 */
.L_x_13634:
        /* <DEDUP_REMOVED lines=11> */
.L_x_13635:
[----:B------:R-:W-:Y:S02]  /*14e60*/  IMAD.MOV.U32 R13, RZ, RZ, R5 ;  /* 0x000000ffff0d7224 */ /* 0x000fe400078e0005 */
[----:B------:R-:W-:Y:S02]  /*14e70*/  IMAD.MOV.U32 R12, RZ, RZ, 0x6 ;  /* 0x00000006ff0c7424 */ /* 0x000fe400078e00ff */
[----:B------:R-:W-:-:S07]  /*14e80*/  IMAD.MOV.U32 R10, RZ, RZ, R14 ;  /* 0x000000ffff0a7224 */ /* 0x000fce00078e000e */
[----:B------:R-:W-:Y:S05]  /*14e90*/  WARPSYNC.COLLECTIVE R15, `(.L_x_13636) ;  /* 0x000000000f087348 */ /* 0x000fea0003c00000 */
[----:B------:R0:W1:Y:S02]  /*14ea0*/  SHFL.IDX P6, R14, R13, R12, R11 ;  /* 0x0000000c0d0e7389 */ /* 0x00006400000c000b */
[----:B01----:R-:W-:Y:S01]  /*14eb0*/  ENDCOLLECTIVE ;  /* 0x000000000000791b */ /* 0x003fe20003800000 */
.L_x_13636:
        /* <DEDUP_REMOVED lines=10> */
[----:B------:R-:W-:-:S12]  /*14f60*/  IMAD.MOV.U32 R9, RZ, RZ, R14 ;  /* 0x000000ffff097224 */ /* 0x000fd800078e000e */
[----:B0-----:R-:W-:Y:S05]  /*14f70*/  WARPSYNC.COLLECTIVE R15, `(.L_x_13637) ;  /* 0x000000000f087348 */ /* 0x001fea0003c00000 */
[----:B------:R1:W2:Y:S02]  /*14f80*/  SHFL.IDX P6, R14, R13, R12, R11 ;  /* 0x0000000c0d0e7389 */ /* 0x0002a400000c000b */
[----:B012---:R-:W-:Y:S01]  /*14f90*/  ENDCOLLECTIVE ;  /* 0x000000000000791b */ /* 0x007fe20003800000 */
.L_x_13637:
[----:B------:R-:W-:Y:S02]  /*14fa0*/  IMAD.MOV.U32 R13, RZ, RZ, R5 ;  /* 0x000000ffff0d7224 */ /* 0x000fe400078e0005 */
[----:B------:R-:W-:Y:S01]  /*14fb0*/  IMAD.MOV.U32 R12, RZ, RZ, 0x7 ;  /* 0x00000007ff0c7424 */ /* 0x000fe200078e00ff */
[----:B------:R-:W-:-:S13]  /*14fc0*/  @!P1 LEA R2, P2, R21, R14, 0x1 ;  /* 0x0000000e15029211 */ /* 0x000fda00078408ff */
[----:B------:R-:W-:Y:S05]  /*14fd0*/  WARPSYNC.COLLECTIVE R15, `(.L_x_13638) ;  /* 0x000000000f087348 */ /* 0x000fea0003c00000 */
[----:B------:R0:W1:Y:S02]  /*14fe0*/  SHFL.IDX P6, R14, R13, R12, R11 ;  /* 0x0000000c0d0e7389 */ /* 0x00006400000c000b */
[----:B01----:R-:W-:Y:S01]  /*14ff0*/  ENDCOLLECTIVE ;  /* 0x000000000000791b */ /* 0x003fe20003800000 */
.L_x_13638:
[----:B------:R-:W-:-:S05]  /*15000*/  @!P1 IMAD.X R3, RZ, RZ, R9, P2 ;  /* 0x000000ffff039224 */ /* 0x000fca00010e0609 */
[----:B------:R-:W-:Y:S01]  /*15010*/  @!PT LDS RZ, [RZ] ;  /* 0x00000000fffff984 */ /* 0x000fe20000000800 */
[----:B------:R-:W-:Y:S01]  /*15020*/  @!PT LDS RZ, [RZ] ;  /* 0x00000000fffff984 */ /* 0x000fe20000000800 */
[----:B------:R-:W-:Y:S01]  /*15030*/  @!PT LDS RZ, [RZ] ;  /* 0x00000000fffff984 */ /* 0x000fe20000000800 */
[----:B------:R0:W-:Y:S01]  /*15040*/  @!P1 LDGSTS.E.BYPASS.LTC128B.128 [R26+0xb400], desc[UR48][R2.64], !P0 ;  /* 0x0b400000021a9fae */ /* 0x0001e2000c101d70 */
[----:B------:R-:W-:Y:S02]  /*15050*/  IMAD.MOV.U32 R13, RZ, RZ, R0 ;  /* 0x000000ffff0d7224 */ /* 0x000fe400078e0000 */
[----:B------:R-:W-:-:S05]  /*15060*/  VIADD R0, R6, 0x70 ;  /* 0x0000007006007836 */ /* 0x000fca0000000000 */
[----:B------:R-:W-:Y:S01]  /*15070*/  ISETP.GE.AND P1, PT, R0, R7, PT ;  /* 0x000000070000720c */ /* 0x000fe20003f26270 */
[----:B------:R-:W-:Y:S02]  /*15080*/  VIADD R0, R6, 0x80 ;  /* 0x0000008006007836 */ /* 0x000fe40000000000 */
[----:B------:R-:W-:-:S10]  /*15090*/  IMAD.MOV.U32 R10, RZ, RZ, R14 ;  /* 0x000000ffff0a7224 */ /* 0x000fd400078e000e */
[----:B0-----:R-:W-:Y:S05]  /*150a0*/  WARPSYNC.COLLECTIVE R15, `(.L_x_13639) ;  /* 0x000000000f087348 */ /* 0x001fea0003c00000 */
[----:B------:R1:W2:Y:S02]  /*150b0*/  SHFL.IDX P6, R14, R13, R12, R11 ;  /* 0x0000000c0d0e7389 */ /* 0x0002a400000c000b */
[----:B012---:R-:W-:Y:S01]  /*150c0*/  ENDCOLLECTIVE ;  /* 0x000000000000791b */ /* 0x007fe20003800000 */
.L_x_13639:
[----:B------:R-:W-:Y:S02]  /*150d0*/  IMAD.MOV.U32 R13, RZ, RZ, R8 ;  /* 0x000000ffff0d7224 */ /* 0x000fe400078e0008 */
[----:B------:R-:W-:Y:S02]  /*150e0*/  IMAD.MOV.U32 R12, RZ, RZ, RZ ;  /* 0x000000ffff0c7224 */ /* 0x000fe400078e00ff */
[----:B------:R-:W-:-:S07]  /*150f0*/  IMAD.MOV.U32 R20, RZ, RZ, R14 ;  /* 0x000000ffff147224 */ /* 0x000fce00078e000e */
[----:B------:R-:W-:Y:S05]  /*15100*/  WARPSYNC.COLLECTIVE R15, `(.L_x_13640) ;  /* 0x000000000f087348 */ /* 0x000fea0003c00000 */
[----:B------:R0:W1:Y:S02]  /*15110*/  SHFL.IDX P6, R14, R13, R12, R11 ;  /* 0x0000000c0d0e7389 */ /* 0x00006400000c000b */
[----:B01----:R-:W-:Y:S01]  /*15120*/  ENDCOLLECTIVE ;  /* 0x000000000000791b */ /* 0x003fe20003800000 */
.L_x_13640:
[----:B------:R-:W-:-:S05]  /*15130*/  @!P1 LEA R2, P2, R21, R20, 0x1 ;  /* 0x0000001415029211 */ /* 0x000fca00078408ff */
[----:B------:R-:W-:-:S05]  /*15140*/  @!P1 IMAD.X R3, RZ, RZ, R10, P2 ;  /* 0x000000ffff039224 */ /* 0x000fca00010e060a */
[----:B------:R-:W-:Y:S01]  /*15150*/  @!PT LDS RZ, [RZ] ;  /* 0x00000000fffff984 */ /* 0x000fe20000000800 */
[----:B------:R-:W-:Y:S01]  /*15160*/  @!PT LDS RZ, [RZ] ;  /* 0x00000000fffff984 */ /* 0x000fe20000000800 */
[----:B------:R-:W-:Y:S01]  /*15170*/  @!PT LDS RZ, [RZ] ;  /* 0x00000000fffff984 */ /* 0x000fe20000000800 */
[----:B------:R0:W-:Y:S01]  /*15180*/  @!P1 LDGSTS.E.BYPASS.LTC128B.128 [R26+0xbc00], desc[UR48][R2.64], !P0 ;  /* 0x0bc00000021a9fae */ /* 0x0001e2000c101d70 */
[----:B------:R-:W-:Y:S01]  /*15190*/  IMAD.MOV.U32 R13, RZ, RZ, R4 ;  /* 0x000000ffff0d7224 */ /* 0x000fe200078e0004 */
[----:B------:R-:W-:Y:S01]  /*151a0*/  ISETP.GE.AND P1, PT, R0, R7, PT ;  /* 0x000000070000720c */ /* 0x000fe20003f26270 */
[----:B------:R-:W-:Y:S02]  /*151b0*/  VIADD R0, R6, 0x90 ;  /* 0x0000009006007836 */ /* 0x000fe40000000000 */
[----:B------:R-:W-:-:S10]  /*151c0*/  IMAD.MOV.U32 R9, RZ, RZ, R14 ;  /* 0x000000ffff097224 */ /* 0x000fd400078e000e */
[----:B0-----:R-:W-:Y:S05]  /*151d0*/  WARPSYNC.COLLECTIVE R15, `(.L_x_13641) ;  /* 0x000000000f087348 */ /* 0x001fea0003c00000 */
[----:B------:R1:W2:Y:S02]  /*151e0*/  SHFL.IDX P6, R14, R13, R12, R11 ;  /* 0x0000000c0d0e7389 */ /* 0x0002a400000c000b */
[----:B012---:R-:W-:Y:S01]  /*151f0*/  ENDCOLLECTIVE ;  /* 0x000000000000791b */ /* 0x007fe20003800000 */
.L_x_13641:
[----:B------:R-:W-:Y:S02]  /*15200*/  IMAD.MOV.U32 R13, RZ, RZ, R8 ;  /* 0x000000ffff0d7224 */ /* 0x000fe400078e0008 */
[----:B------:R-:W-:Y:S01]  /*15210*/  IMAD.MOV.U32 R12, RZ, RZ, 0x1 ;  /* 0x00000001ff0c7424 */ /* 0x000fe200078e00ff */
[----:B------:R-:W-:-:S13]  /*15220*/  @!P1 LEA R2, P2, R21, R14, 0x1 ;  /* 0x0000000e15029211 */ /* 0x000fda00078408ff */
[----:B------:R-:W-:Y:S05]  /*15230*/  WARPSYNC.COLLECTIVE R15, `(.L_x_13642) ;  /* 0x000000000f087348 */ /* 0x000fea0003c00000 */
[----:B------:R0:W1:Y:S02]  /*15240*/  SHFL.IDX P6, R14, R13, R12, R11 ;  /* 0x0000000c0d0e7389 */ /* 0x00006400000c000b */
[----:B01----:R-:W-:Y:S01]  /*15250*/  ENDCOLLECTIVE ;  /* 0x000000000000791b */ /* 0x003fe20003800000 */
.L_x_13642:
[----:B------:R-:W-:-:S05]  /*15260*/  @!P1 IMAD.X R3, RZ, RZ, R9, P2 ;  /* 0x000000ffff039224 */ /* 0x000fca00010e0609 */
[----:B------:R-:W-:Y:S01]  /*15270*/  @!PT LDS RZ, [RZ] ;  /* 0x00000000fffff984 */ /* 0x000fe20000000800 */
[----:B------:R-:W-:Y:S01]  /*15280*/  @!PT LDS RZ, [RZ] ;  /* 0x00000000fffff984 */ /* 0x000fe20000000800 */
[----:B------:R-:W-:Y:S01]  /*15290*/  @!PT LDS RZ, [RZ] ;  /* 0x00000000fffff984 */ /* 0x000fe20000000800 */
[----:B------:R0:W-:Y:S01]  /*152a0*/  @!P1 LDGSTS.E.BYPASS.LTC128B.128 [R26+0xc400], desc[UR48][R2.64], !P0 ;  /* 0x0c400000021a9fae */ /* 0x0001e2000c101d70 */
[----:B------:R-:W-:Y:S01]  /*152b0*/  ISETP.GE.AND P1, PT, R0, R7, PT ;  /* 0x000000070000720c */ /* 0x000fe20003f26270 */
[----:B------:R-:W-:Y:S02]  /*152c0*/  IMAD.MOV.U32 R13, RZ, RZ, R4 ;  /* 0x000000ffff0d7224 */ /* 0x000fe400078e0004 */
[----:B------:R-:W-:-:S10]  /*152d0*/  IMAD.MOV.U32 R5, RZ, RZ, R14 ;  /* 0x000000ffff057224 */ /* 0x000fd400078e000e */
[----:B0-----:R-:W-:Y:S05]  /*152e0*/  WARPSYNC.COLLECTIVE R15, `(.L_x_13643) ;  /* 0x000000000f087348 */ /* 0x001fea0003c00000 */
[----:B------:R1:W2:Y:S02]  /*152f0*/  SHFL.IDX P6, R14, R13, R12, R11 ;  /* 0x0000000c0d0e7389 */ /* 0x0002a400000c000b */
[----:B012---:R-:W-:Y:S01]  /*15300*/  ENDCOLLECTIVE ;  /* 0x000000000000791b */ /* 0x007fe20003800000 */
.L_x_13643:
[----:B------:R-:W-:Y:S02]  /*15310*/  IMAD.MOV.U32 R13, RZ, RZ, R8 ;  /* 0x000000ffff0d7224 */ /* 0x000fe400078e0008 */
[----:B------:R-:W-:Y:S02]  /*15320*/  IMAD.MOV.U32 R12, RZ, RZ, 0x2 ;  /* 0x00000002ff0c7424 */ /* 0x000fe400078e00ff */
[----:B------:R-:W-:-:S07]  /*15330*/  IMAD.MOV.U32 R9, RZ, RZ, R14 ;  /* 0x000000ffff097224 */ /* 0x000fce00078e000e */
[----:B------:R-:W-:Y:S05]  /*15340*/  WARPSYNC.COLLECTIVE R15, `(.L_x_13644) ;  /* 0x000000000f087348 */ /* 0x000fea0003c00000 */
[----:B------:R0:W1:Y:S02]  /*15350*/  SHFL.IDX P6, R14, R13, R12, R11 ;  /* 0x0000000c0d0e7389 */ /* 0x00006400000c000b */
[----:B01----:R-:W-:Y:S01]  /*15360*/  ENDCOLLECTIVE ;  /* 0x000000000000791b */ /* 0x003fe20003800000 */
.L_x_13644:
[----:B------:R-:W-:-:S05]  /*15370*/  @!P1 LEA R2, P2, R21, R9, 0x1 ;  /* 0x0000000915029211 */ /* 0x000fca00078408ff */
        /* <DEDUP_REMOVED lines=10> */
.L_x_13645:
[----:B------:R-:W-:-:S05]  /*15420*/  VIADD R2, R6, 0xa0 ;  /* 0x000000a006027836 */ /* 0x000fca0000000000 */
[----:B------:R-:W-:Y:S01]  /*15430*/  ISETP.GE.AND P1, PT, R2, R7, PT ;  /* 0x000000070200720c */ /* 0x000fe20003f26270 */
[----:B------:R-:W-:Y:S02]  /*15440*/  IMAD.MOV.U32 R13, RZ, RZ, R8 ;  /* 0x000000ffff0d7224 */ /* 0x000fe400078e0008 */
[----:B------:R-:W-:-:S10]  /*15450*/  IMAD.MOV.U32 R12, RZ, RZ, 0x3 ;  /* 0x00000003ff0c7424 */ /* 0x000fd400078e00ff */
[----:B------:R-:W-:-:S13]  /*15460*/  @!P1 LEA R2, P2, R21, R14, 0x1 ;  /* 0x0000000e15029211 */ /* 0x000fda00078408ff */
[----:B------:R-:W-:Y:S05]  /*15470*/  WARPSYNC.COLLECTIVE R15, `(.L_x_13646) ;  /* 0x000000000f087348 */ /* 0x000fea0003c00000 */
[----:B------:R0:W1:Y:S02]  /*15480*/  SHFL.IDX P6, R14, R13, R12, R11 ;  /* 0x0000000c0d0e7389 */ /* 0x00006400000c000b */
[----:B01----:R-:W-:Y:S01]  /*15490*/  ENDCOLLECTIVE ;  /* 0x000000000000791b */ /* 0x003fe20003800000 */
.L_x_13646:
        /* <DEDUP_REMOVED lines=10> */
.L_x_13647:
[----:B------:R-:W-:Y:S05]  /*15540*/  BRA `(.L_x_13648) ;  /* 0xffffffcc002c7947 */ /* 0x000fea000383ffff */
.L_x_13548:
[----:B0-----:R0:W1:Y:S02]  /*15550*/  SYNCS.PHASECHK.TRANS64.TRYWAIT P0, [R17+URZ+0x16820], R2 ;  /* 0x01682002110075a7 */ /* 0x001064000800017f */
[----:B-1----:R-:W-:Y:S05]  /*15560*/  @!P0 NANOSLEEP.SYNCS 0x989680 ;  /* 0x009896800000895d */ /* 0x002fea0003900000 */
[----:B------:R-:W1:Y:S02]  /*15570*/  @!P0 SYNCS.PHASECHK.TRANS64 P0, [R17+URZ+0x16820], R2 ;  /* 0x01682002110085a7 */ /* 0x000e64000800007f */
[----:B-1----:R-:W-:Y:S05]  /*15580*/  @!P0 BRA `(.L_x_13548) ;  /* 0xfffffffc00f08947 */ /* 0x002fea000383ffff */
[----:B------:R-:W-:Y:S05]  /*15590*/  BRA `(.L_x_13649) ;  /* 0xffffffcc00847947 */ /* 0x000fea000383ffff */
.L_x_13555:
[----:B0-----:R0:W1:Y:S02]  /*155a0*/  SYNCS.PHASECHK.TRANS64.TRYWAIT P0, [R3+URZ+0x16840], R2 ;  /* 0x01684002030075a7 */ /* 0x001064000800017f */
[----:B-1----:R-:W-:Y:S05]  /*155b0*/  @!P0 NANOSLEEP.SYNCS 0x989680 ;  /* 0x009896800000895d */ /* 0x002fea0003900000 */
[----:B------:R-:W1:Y:S02]  /*155c0*/  @!P0 SYNCS.PHASECHK.TRANS64 P0, [R3+URZ+0x16840], R2 ;  /* 0x01684002030085a7 */ /* 0x000e64000800007f */
[----:B-1----:R-:W-:Y:S05]  /*155d0*/  @!P0 BRA `(.L_x_13555) ;  /* 0xfffffffc00f08947 */ /* 0x002fea000383ffff */
[----:B------:R-:W-:Y:S05]  /*155e0*/  BRA `(.L_x_13650) ;  /* 0xffffffd000387947 */ /* 0x000fea000383ffff */
.L_x_13560:
[----:B0-----:R0:W1:Y:S02]  /*155f0*/  SYNCS.PHASECHK.TRANS64.TRYWAIT P0, [R2+URZ+0x60], R3 ;  /* 0x00006003020075a7 */ /* 0x001064000800017f */
[----:B-1----:R-:W-:Y:S05]  /*15600*/  @!P0 NANOSLEEP.SYNCS 0x989680 ;  /* 0x009896800000895d */ /* 0x002fea0003900000 */
[----:B------:R-:W1:Y:S02]  /*15610*/  @!P0 SYNCS.PHASECHK.TRANS64 P0, [R2+URZ+0x60], R3 ;  /* 0x00006003020085a7 */ /* 0x000e64000800007f */
[----:B-1----:R-:W-:Y:S05]  /*15620*/  @!P0 BRA `(.L_x_13560) ;  /* 0xfffffffc00f08947 */ /* 0x002fea000383ffff */
[----:B------:R-:W-:Y:S05]  /*15630*/  BRA `(.L_x_13651) ;  /* 0xffffffd000b07947 */ /* 0x000fea000383ffff */
.L_x_13569:
[----:B0-----:R0:W1:Y:S02]  /*15640*/  SYNCS.PHASECHK.TRANS64.TRYWAIT P0, [R3+URZ+0x16840], R2 ;  /* 0x01684002030075a7 */ /* 0x001064000800017f */
[----:B-1----:R-:W-:Y:S05]  /*15650*/  @!P0 NANOSLEEP.SYNCS 0x989680 ;  /* 0x009896800000895d */ /* 0x002fea0003900000 */
[----:B------:R-:W1:Y:S02]  /*15660*/  @!P0 SYNCS.PHASECHK.TRANS64 P0, [R3+URZ+0x16840], R2 ;  /* 0x01684002030085a7 */ /* 0x000e64000800007f */
[----:B-1----:R-:W-:Y:S05]  /*15670*/  @!P0 BRA `(.L_x_13569) ;  /* 0xfffffffc00f08947 */ /* 0x002fea000383ffff */
[----:B------:R-:W-:Y:S05]  /*15680*/  BRA `(.L_x_13652) ;  /* 0xffffffd400f07947 */ /* 0x000fea000383ffff */
.L_x_13574:
[----:B0-----:R0:W1:Y:S02]  /*15690*/  SYNCS.PHASECHK.TRANS64.TRYWAIT P0, [R5+URZ+0x60], R24 ;  /* 0x00006018050075a7 */ /* 0x001064000800017f */
[----:B-1----:R-:W-:Y:S05]  /*156a0*/  @!P0 NANOSLEEP.SYNCS 0x989680 ;  /* 0x009896800000895d */ /* 0x002fea0003900000 */
[----:B------:R-:W1:Y:S02]  /*156b0*/  @!P0 SYNCS.PHASECHK.TRANS64 P0, [R5+URZ+0x60], R24 ;  /* 0x00006018050085a7 */ /* 0x000e64000800007f */
[----:B-1----:R-:W-:Y:S05]  /*156c0*/  @!P0 BRA `(.L_x_13574) ;  /* 0xfffffffc00f08947 */ /* 0x002fea000383ffff */
[----:B------:R-:W-:Y:S05]  /*156d0*/  BRA `(.L_x_13653) ;  /* 0xffffffd800687947 */ /* 0x000fea000383ffff */
.L_x_13582:
[----:B0-----:R0:W1:Y:S02]  /*156e0*/  SYNCS.PHASECHK.TRANS64.TRYWAIT P0, [R2+URZ+0x16840], R3 ;  /* 0x01684003020075a7 */ /* 0x001064000800017f */
[----:B-1----:R-:W-:Y:S05]  /*156f0*/  @!P0 NANOSLEEP.SYNCS 0x989680 ;  /* 0x009896800000895d */ /* 0x002fea0003900000 */
[----:B------:R-:W1:Y:S02]  /*15700*/  @!P0 SYNCS.PHASECHK.TRANS64 P0, [R2+URZ+0x16840], R3 ;  /* 0x01684003020085a7 */ /* 0x000e64000800007f */
[----:B-1----:R-:W-:Y:S05]  /*15710*/  @!P0 BRA `(.L_x_13582) ;  /* 0xfffffffc00f08947 */ /* 0x002fea000383ffff */
[----:B------:R-:W-:Y:S05]  /*15720*/  BRA `(.L_x_13654) ;  /* 0xffffffdc00747947 */ /* 0x000fea000383ffff */
.L_x_13587:
[----:B0-----:R0:W1:Y:S02]  /*15730*/  SYNCS.PHASECHK.TRANS64.TRYWAIT P0, [R5+URZ+0x60], R8 ;  /* 0x00006008050075a7 */ /* 0x001064000800017f */
[----:B-1----:R-:W-:Y:S05]  /*15740*/  @!P0 NANOSLEEP.SYNCS 0x989680 ;  /* 0x009896800000895d */ /* 0x002fea0003900000 */
[----:B------:R-:W1:Y:S02]  /*15750*/  @!P0 SYNCS.PHASECHK.TRANS64 P0, [R5+URZ+0x60], R8 ;  /* 0x00006008050085a7 */ /* 0x000e64000800007f */
[----:B-1----:R-:W-:Y:S05]  /*15760*/  @!P0 BRA `(.L_x_13587) ;  /* 0xfffffffc00f08947 */ /* 0x002fea000383ffff */
[----:B------:R-:W-:Y:S05]  /*15770*/  BRA `(.L_x_13655) ;  /* 0xffffffdc00f07947 */ /* 0x000fea000383ffff */
.L_x_13597:
[----:B-1----:R1:W2:Y:S02]  /*15780*/  SYNCS.PHASECHK.TRANS64.TRYWAIT P0, [R3+URZ+0x16860], R0 ;  /* 0x01686000030075a7 */ /* 0x0022a4000800017f */
[----:B--2---:R-:W-:Y:S05]  /*15790*/  @!P0 NANOSLEEP.SYNCS 0x989680 ;  /* 0x009896800000895d */ /* 0x004fea0003900000 */
[----:B------:R-:W2:Y:S02]  /*157a0*/  @!P0 SYNCS.PHASECHK.TRANS64 P0, [R3+URZ+0x16860], R0 ;  /* 0x01686000030085a7 */ /* 0x000ea4000800007f */
[----:B--2---:R-:W-:Y:S05]  /*157b0*/  @!P0 BRA `(.L_x_13597) ;  /* 0xfffffffc00f08947 */ /* 0x004fea000383ffff */
[----:B------:R-:W-:Y:S05]  /*157c0*/  BRA `(.L_x_13656) ;  /* 0xffffffe000e07947 */ /* 0x000fea000383ffff */
.L_x_13603:
        /* <DEDUP_REMOVED lines=8> */
.L_x_13658:
[----:B------:R-:W-:Y:S05]  /*15850*/  BSYNC B0 ;  /* 0x0000000000007941 */ /* 0x000fea0003800000 */
.L_x_13657:
[----:B------:R-:W-:Y:S05]  /*15860*/  BRA `(.L_x_13659) ;  /* 0xffffffe400807947 */ /* 0x000fea000383ffff */
.L_x_13606:
[----:B-1----:R1:W2:Y:S02]  /*15870*/  SYNCS.PHASECHK.TRANS64.TRYWAIT P0, [R9+URZ+0x16820], R0 ;  /* 0x01682000090075a7 */ /* 0x0022a4000800017f */
[----:B--2---:R-:W-:Y:S05]  /*15880*/  @!P0 NANOSLEEP.SYNCS 0x989680 ;  /* 0x009896800000895d */ /* 0x004fea0003900000 */
[----:B------:R-:W2:Y:S02]  /*15890*/  @!P0 SYNCS.PHASECHK.TRANS64 P0, [R9+URZ+0x16820], R0 ;  /* 0x01682000090085a7 */ /* 0x000ea4000800007f */
[----:B--2---:R-:W-:Y:S05]  /*158a0*/  @!P0 BRA `(.L_x_13606) ;  /* 0xfffffffc00f08947 */ /* 0x004fea000383ffff */
[----:B------:R-:W-:Y:S05]  /*158b0*/  BRA `(.L_x_13660) ;  /* 0xffffffe400c47947 */ /* 0x000fea000383ffff */
.L_x_13607:
        /* <DEDUP_REMOVED lines=11> */
.L_x_13662:
[----:B------:R-:W-:Y:S05]  /*15970*/  BSYNC B0 ;  /* 0x0000000000007941 */ /* 0x000fea0003800000 */
.L_x_13661:
[----:B------:R-:W-:Y:S05]  /*15980*/  BRA `(.L_x_13663) ;  /* 0xffffffe400ac7947 */ /* 0x000fea000383ffff */
.L_x_13610:
[----:B------:R-:W-:Y:S01]  /*15990*/  BSSY B1, `(.L_x_13664) ;  /* 0x0000006000017945 */ /* 0x000fe20003800000 */
[----:B------:R-:W-:-:S07]  /*159a0*/  IMAD.MOV.U32 R15, RZ, RZ, -0x1 ;  /* 0xffffffffff0f7424 */ /* 0x000fce00078e00ff */
[----:B01----:R-:W-:Y:S05]  /*159b0*/  WARPSYNC.COLLECTIVE R15, `(.L_x_13665) ;  /* 0x000000000f0c7348 */ /* 0x003fea0003c00000 */
[----:B------:R-:W-:Y:S02]  /*159c0*/  ELECT P6, UR62, PT ;  /* 0x00000000003e782f */ /* 0x000fe400038c0000 */
[----:B------:R-:W-:Y:S01]  /*159d0*/  MOV R14, UR62 ;  /* 0x0000003e000e7c02 */ /* 0x000fe20008000f00 */
[----:B01----:R-:W-:Y:S10]  /*159e0*/  ENDCOLLECTIVE ;  /* 0x000000000000791b */ /* 0x003ff40003800000 */
.L_x_13665:
[----:B------:R-:W-:Y:S05]  /*159f0*/  BSYNC B1 ;  /* 0x0000000000017941 */ /* 0x000fea0003800000 */
.L_x_13664:
[----:B------:R-:W-:Y:S05]  /*15a00*/  BRA `(.L_x_13666) ;  /* 0xffffffe400a47947 */ /* 0x000fea000383ffff */
.L_x_13612:
[----:B-1----:R1:W2:Y:S02]  /*15a10*/  SYNCS.PHASECHK.TRANS64.TRYWAIT P0, [R7+URZ], R2 ;  /* 0x00000002070075a7 */ /* 0x0022a4000800017f */
[----:B--2---:R-:W-:Y:S05]  /*15a20*/  @!P0 NANOSLEEP.SYNCS 0x989680 ;  /* 0x009896800000895d */ /* 0x004fea0003900000 */
[----:B------:R-:W2:Y:S02]  /*15a30*/  @!P0 SYNCS.PHASECHK.TRANS64 P0, [R7+URZ], R2 ;  /* 0x00000002070085a7 */ /* 0x000ea4000800007f */
[----:B--2---:R-:W-:Y:S05]  /*15a40*/  @!P0 BRA `(.L_x_13612) ;  /* 0xfffffffc00f08947 */ /* 0x004fea000383ffff */
[----:B------:R-:W-:Y:S05]  /*15a50*/  BRA `(.L_x_13667) ;  /* 0xffffffe400d87947 */ /* 0x000fea000383ffff */
.L_x_13613:
[----:B--2---:R2:W3:Y:S02]  /*15a60*/  SYNCS.PHASECHK.TRANS64.TRYWAIT P0, [R3+URZ], R0 ;  /* 0x00000000030075a7 */ /* 0x0044e4000800017f */
[----:B---3--:R-:W-:Y:S05]  /*15a70*/  @!P0 NANOSLEEP.SYNCS 0x989680 ;  /* 0x009896800000895d */ /* 0x008fea0003900000 */
[----:B------:R-:W3:Y:S02]  /*15a80*/  @!P0 SYNCS.PHASECHK.TRANS64 P0, [R3+URZ], R0 ;  /* 0x00000000030085a7 */ /* 0x000ee4000800007f */
[----:B---3--:R-:W-:Y:S05]  /*15a90*/  @!P0 BRA `(.L_x_13613) ;  /* 0xfffffffc00f08947 */ /* 0x008fea000383ffff */
[----:B------:R-:W-:Y:S05]  /*15aa0*/  BRA `(.L_x_13668) ;  /* 0xffffffe400cc7947 */ /* 0x000fea000383ffff */
.L_x_13615:
[----:B--2---:R2:W3:Y:S02]  /*15ab0*/  SYNCS.PHASECHK.TRANS64.TRYWAIT P0, [R5+URZ], R2 ;  /* 0x00000002050075a7 */ /* 0x0044e4000800017f */
[----:B---3--:R-:W-:Y:S05]  /*15ac0*/  @!P0 NANOSLEEP.SYNCS 0x989680 ;  /* 0x009896800000895d */ /* 0x008fea0003900000 */
[----:B------:R-:W3:Y:S02]  /*15ad0*/  @!P0 SYNCS.PHASECHK.TRANS64 P0, [R5+URZ], R2 ;  /* 0x00000002050085a7 */ /* 0x000ee4000800007f */
[----:B---3--:R-:W-:Y:S05]  /*15ae0*/  @!P0 BRA `(.L_x_13615) ;  /* 0xfffffffc00f08947 */ /* 0x008fea000383ffff */
[----:B------:R-:W-:Y:S05]  /*15af0*/  BRA `(.L_x_13669) ;  /* 0xffffffe400d07947 */ /* 0x000fea000383ffff */
.L_x_13670:
        /* <DEDUP_REMOVED lines=16> */
.L_x_15335:


//--------------------- .text._ZN7cutlass13device_kernelIN5flash11enable_sm90INS1_16FlashAttnFwdSm90INS1_25CollectiveMainloopFwdSm90ILi2EN4cute5tupleIJNS5_1CILi1EEES8_S8_EEENS6_IJNS7_ILi192EEENS7_ILi128EEENS7_ILi64EEEEEELi64ENS_6half_tEfNS_4arch4Sm90ELb0ELb1ELb1ELb1ELb0ELb0ELb0ELb1ELb1ELb1ELb0ELb0EEENS1_21CollectiveEpilogueFwdINS6_IJSA_SC_SB_EEES9_SE_SG_Li384ELb1ELb1ELb0ELb0EEENS1_36VarlenDynamicPersistentTileSchedulerILi192ELi128ELi384ELi128ELb0ELb1ELb1ELb1ELb0ELb1EEEEEEEEEvNT_6ParamsE --------------------------
	.section	.text._ZN7cutlass13device_kernelIN5flash11enable_sm90INS1_16FlashAttnFwdSm90INS1_25CollectiveMainloopFwdSm90ILi2EN4cute5tupleIJNS5_1CILi1EEES8_S8_EEENS6_IJNS7_ILi192EEENS7_ILi128EEENS7_ILi64EEEEEELi64ENS_6half_tEfNS_4arch4Sm90ELb0ELb1ELb1ELb1ELb0ELb0ELb0ELb1ELb1ELb1ELb0ELb0EEENS1_21CollectiveEpilogueFwdINS6_IJSA_SC_SB_EEES9_SE_SG_Li384ELb1ELb1ELb0ELb0EEENS1_36VarlenDynamicPersistentTileSchedulerILi192ELi128ELi384ELi128ELb0ELb1ELb1ELb1ELb0ELb1EEEEEEEEEvNT_6ParamsE,"ax",@progbits
	.align	128
.text._ZN7cutlass13device_kernelIN5flash11enable_sm90INS1_16FlashAttnFwdSm90INS1_25CollectiveMainloopFwdSm90ILi2EN4cute5tupleIJNS5_1CILi1EEES8_S8_EEENS6_IJNS7_ILi192EEENS7_ILi128EEENS7_ILi64EEEEEELi64ENS_6half_tEfNS_4arch4Sm90ELb0ELb1ELb1ELb1ELb0ELb0ELb0ELb1ELb1ELb1ELb0ELb0EEENS1_21CollectiveEpilogueFwdINS6_IJSA_SC_SB_EEES9_SE_SG_Li384ELb1ELb1ELb0ELb0EEENS1_36VarlenDynamicPersistentTileSchedulerILi192ELi128ELi384ELi128ELb0ELb1ELb1ELb1ELb0ELb1EEEEEEEEEvNT_6ParamsE:
        .type           _ZN7cutlass13device_kernelIN5flash11enable_sm90INS1_16FlashAttnFwdSm90INS1_25CollectiveMainloopFwdSm90ILi2EN4cute5tupleIJNS5_1CILi1EEES8_S8_EEENS6_IJNS7_ILi192EEENS7_ILi128EEENS7_ILi64EEEEEELi64ENS_6half_tEfNS_4arch4Sm90ELb0ELb1ELb1ELb1ELb0ELb0ELb0ELb1ELb1ELb1ELb0ELb0EEENS1_21CollectiveEpilogueFwdINS6_IJSA_SC_SB_EEES9_SE_SG_Li384ELb1ELb1ELb0ELb0EEENS1_36VarlenDynamicPersistentTileSchedulerILi192ELi128ELi384ELi128ELb0ELb1ELb1ELb1ELb0ELb1EEEEEEEEEvNT_6ParamsE,@function
        .size           _ZN7cutlass13device_kernelIN5flash11enable_sm90INS1_16FlashAttnFwdSm90INS1_25CollectiveMainloopFwdSm90ILi2EN4cute5tupleIJNS5_1CILi1EEES8_S8_EEENS6_IJNS7_ILi192EEENS7_ILi128EEENS7_ILi64EEEEEELi64ENS_6half_tEfNS_4arch4Sm90ELb0ELb1ELb1ELb1ELb0ELb0ELb0ELb1ELb1ELb1ELb0ELb0EEENS1_21CollectiveEpilogueFwdINS6_IJSA_SC_SB_EEES9_SE_SG_Li384ELb1ELb1ELb0ELb0EEENS1_36VarlenDynamicPersistentTileSchedulerILi192ELi128ELi384ELi128ELb0ELb1ELb1ELb1ELb0ELb1EEEEEEEEEvNT_6ParamsE,(.L_x_15336 - _ZN7cutlass13device_kernelIN5flash11enable_sm90INS1_16FlashAttnFwdSm90INS1_25CollectiveMainloopFwdSm90ILi2EN4cute5tupleIJNS5_1CILi1EEES8_S8_EEENS6_IJNS7_ILi192EEENS7_ILi128EEENS7_ILi64EEEEEELi64ENS_6half_tEfNS_4arch4Sm90ELb0ELb1ELb1ELb1ELb0ELb0ELb0ELb1ELb1ELb1ELb0ELb0EEENS1_21CollectiveEpilogueFwdINS6_IJSA_SC_SB_EEES9_SE_SG_Li384ELb1ELb1ELb0ELb0EEENS1_36VarlenDynamicPersistentTileSchedulerILi192ELi128ELi384ELi128ELb0ELb1ELb1ELb1ELb0ELb1EEEEEEEEEvNT_6ParamsE)
        .other          _ZN7cutlass13device_kernelIN5flash11enable_sm90INS1_16FlashAttnFwdSm90INS1_25CollectiveMainloopFwdSm90ILi2EN4cute5tupleIJNS5_1CILi1EEES8_S8_EEENS6_IJNS7_ILi192EEENS7_ILi128EEENS7_ILi64EEEEEELi64ENS_6half_tEfNS_4arch4Sm90ELb0ELb1ELb1ELb1ELb0ELb0ELb0ELb1ELb1ELb1ELb0ELb0EEENS1_21CollectiveEpilogueFwdINS6_IJSA_SC_SB_EEES9_SE_SG_Li384ELb1ELb1ELb0ELb0EEENS1_36VarlenDynamicPersistentTileSchedulerILi192ELi128ELi384ELi128ELb0ELb1ELb1ELb1ELb0ELb1EEEEEEEEEvNT_6ParamsE,@"STO_CUDA_ENTRY STV_DEFAULT"
_ZN7cutlass13device_kernelIN5flash11enable_sm90INS1_16FlashAttnFwdSm90INS1_25CollectiveMainloopFwdSm90ILi2EN4cute5tupleIJNS5_1CILi1EEES8_S8_EEENS6_IJNS7_ILi192EEENS7_ILi128EEENS7_ILi64EEEEEELi64ENS_6half_tEfNS_4arch4Sm90ELb0ELb1ELb1ELb1ELb0ELb0ELb0ELb1ELb1ELb1ELb0ELb0EEENS1_21CollectiveEpilogueFwdINS6_IJSA_SC_SB_EEES9_SE_SG_Li384ELb1ELb1ELb0ELb0EEENS1_36VarlenDynamicPersistentTileSchedulerILi192ELi128ELi384ELi128ELb0ELb1ELb1ELb1ELb0ELb1EEEEEEEEEvNT_6ParamsE:
        /* <DEDUP_REMOVED lines=18> */
.L_x_13672:
[----:B------:R-:W-:Y:S05]  /*0120*/  BSYNC B0 ;  /* 0x0000000000007941 */ /* 0x000fea0003800000 */
.L_x_13671:
        /* <DEDUP_REMOVED lines=41> */
.L_x_13673:
        /* <DEDUP_REMOVED lines=22> */
.L_x_13674:
        /* <DEDUP_REMOVED lines=18> */
.L_x_13675:
        /* <DEDUP_REMOVED lines=22> */
.L_x_13676:
        /* <DEDUP_REMOVED lines=22> */
.L_x_13677:
[----:B------:R-:W-:Y:S01]  /*0900*/  PLOP3.LUT P0, PT, PT, PT, UP0, 0x80, 0x0 ;  /* 0x000000000000781c */ /* 0x000fe20003f0f008 */
[----:B------:R-:W-:Y:S01]  /*0910*/  UMOV UR36, 0x1 ;  /* 0x0000000100247882 */ /* 0x000fe20000000000 */
[----:B------:R-:W-:Y:S01]  /*0920*/  NOP ;  /* 0x0000000000007918 */ /* 0x000fe20000000000 */
[----:B------:R-:W-:Y:S01]  /*0930*/  USEL UR36, UR36, 0x2, !UP0 ;  /* 0x0000000224247887 */ /* 0x000fe2000c000000 */
[----:B------:R-:W-:Y:S01]  /*0940*/  ULDC.64 UR50, c[0x0][0x208] ;  /* 0x0000820000327ab9 */ /* 0x000fe20000000a00 */
[----:B012-4-:R-:W-:Y:S08]  /*0950*/  BAR.SYNC.DEFER_BLOCKING 0x0 ;  /* 0x0000000000007b1d */ /* 0x017ff00000010000 */
[----:B------:R-:W-:Y:S05]  /*0960*/  @!P0 BRA `(.L_x_13678) ;  /* 0x000000fc00a08947 */ /* 0x000fea0003800000 */
.L_x_13679:
        /* <DEDUP_REMOVED lines=30> */
[CC--:B------:R-:W-:Y:S01]  /*0b50*/  LEA.HI R2, R0.reuse, R157.reuse, RZ, 0x4 ;  /* 0x0000009d00027211 */ /* 0x0c0fe200078f20ff */
[----:B------:R-:W-:Y:S01]  /*0b60*/  IMAD.SHL.U32 R3, R3, 0x20, RZ ;  /* 0x0000002003037824 */ /* 0x000fe200078e00ff */
[----:B------:R-:W-:Y:S01]  /*0b70*/  LEA.HI R10, R0, R157, RZ, 0x2 ;  /* 0x0000009d000a7211 */ /* 0x000fe200078f10ff */
[C---:B------:R-:W-:Y:S01]  /*0b80*/  IMAD.IADD R152, R157.reuse, 0x1, -R152 ;  /* 0x000000019d987824 */ /* 0x040fe200078e0a98 */
[----:B------:R-:W-:Y:S02]  /*0b90*/  LOP3.LUT R4, R2, 0x3fffff0, RZ, 0xc0, !PT ;  /* 0x03fffff002047812 */ /* 0x000fe400078ec0ff */
[----:B------:R-:W-:Y:S02]  /*0ba0*/  SHF.R.S32.HI R5, RZ, 0x4, R2 ;  /* 0x00000004ff057819 */ /* 0x000fe40000011402 */
[----:B------:R-:W-:Y:S01]  /*0bb0*/  SHF.R.S32.HI R7, RZ, 0x1f, R152 ;  /* 0x0000001fff077819 */ /* 0x000fe20000011498 */
[----:B------:R-:W-:Y:S01]  /*0bc0*/  IMAD.IADD R4, R157, 0x1, -R4 ;  /* 0x000000019d047824 */ /* 0x000fe200078e0a04 */
[----:B------:R-:W-:-:S02]  /*0bd0*/  LOP3.LUT R3, R3, 0xfffffc00, RZ, 0xc0, !PT ;  /* 0xfffffc0003037812 */ /* 0x000fc400078ec0ff */
[----:B------:R-:W-:Y:S02]  /*0be0*/  LEA.HI R6, R7, R152, RZ, 0x2 ;  /* 0x0000009807067211 */ /* 0x000fe400078f10ff */
[----:B------:R-:W-:Y:S01]  /*0bf0*/  LEA.HI R2, R2, R5, RZ, 0x1 ;  /* 0x0000000502027211 */ /* 0x000fe200078f08ff */
[----:B------:R-:W-:Y:S01]  /*0c00*/  IMAD R3, R4, 0x40, R3 ;  /* 0x0000004004037824 */ /* 0x000fe200078e0203 */
[--C-:B------:R-:W-:Y:S02]  /*0c10*/  SHF.R.S32.HI R8, RZ, 0x2, R6.reuse ;  /* 0x00000002ff087819 */ /* 0x100fe40000011406 */
[----:B------:R-:W-:Y:S02]  /*0c20*/  SHF.R.S32.HI R9, RZ, 0x1f, R6 ;  /* 0x0000001fff097819 */ /* 0x000fe40000011406 */
[----:B------:R-:W-:Y:S02]  /*0c30*/  SHF.R.S32.HI R153, RZ, 0x7, R153 ;  /* 0x00000007ff997819 */ /* 0x000fe40000011499 */
[----:B------:R-:W-:-:S02]  /*0c40*/  LOP3.LUT R10, R10, 0xfffffffc, RZ, 0xc0, !PT ;  /* 0xfffffffc0a0a7812 */ /* 0x000fc400078ec0ff */
[----:B------:R-:W-:Y:S01]  /*0c50*/  LEA.HI R9, R9, R8, RZ, 0x3 ;  /* 0x0000000809097211 */ /* 0x000fe200078f18ff */
[----:B------:R-:W-:Y:S01]  /*0c60*/  IMAD.HI R4, R153, 0x55555556, RZ ;  /* 0x5555555699047827 */ /* 0x000fe200078e02ff */
[----:B------:R-:W-:Y:S02]  /*0c70*/  LOP3.LUT R2, R2, 0x1ffffffe, RZ, 0xc0, !PT ;  /* 0x1ffffffe02027812 */ /* 0x000fe400078ec0ff */
[----:B------:R-:W-:Y:S01]  /*0c80*/  LEA.HI R0, R0, R157, RZ, 0x3 ;  /* 0x0000009d00007211 */ /* 0x000fe200078f18ff */
[----:B------:R-:W-:Y:S01]  /*0c90*/  IMAD.IADD R10, R157, 0x1, -R10 ;  /* 0x000000019d0a7824 */ /* 0x000fe200078e0a0a */
[----:B------:R-:W-:Y:S01]  /*0ca0*/  LOP3.LUT R9, R9, 0xfffffff8, RZ, 0xc0, !PT ;  /* 0xfffffff809097812 */ /* 0x000fe200078ec0ff */
[----:B------:R-:W-:Y:S01]  /*0cb0*/  IMAD.IADD R2, R5, 0x1, -R2 ;  /* 0x0000000105027824 */ /* 0x000fe200078e0a02 */
[----:B------:R-:W-:Y:S02]  /*0cc0*/  LEA.HI R7, R7, R152, RZ, 0x5 ;  /* 0x0000009807077211 */ /* 0x000fe400078f28ff */
[----:B------:R-:W-:Y:S01]  /*0cd0*/  LOP3.LUT R18, R0, 0xfffffff8, RZ, 0xc0, !PT ;  /* 0xfffffff800127812 */ /* 0x000fe200078ec0ff */
[----:B------:R-:W-:Y:S01]  /*0ce0*/  IMAD.IADD R8, R8, 0x1, -R9 ;  /* 0x0000000108087824 */ /* 0x000fe200078e0a09 */
[----:B------:R-:W-:Y:S01]  /*0cf0*/  LEA.HI R4, R4, R4, RZ, 0x1 ;  /* 0x0000000404047211 */ /* 0x000fe200078f08ff */
[----:B------:R-:W-:Y:S01]  /*0d00*/  IMAD R155, R2, 0x8, R3 ;  /* 0x00000008029b7824 */ /* 0x000fe200078e0203 */
[----:B------:R-:W-:Y:S01]  /*0d10*/  LEA.HI R5, R10, R10, RZ, 0x1 ;  /* 0x0000000a0a057211 */ /* 0x000fe200078f08ff */
[----:B------:R-:W-:Y:S01]  /*0d20*/  IMAD.IADD R18, R157, 0x1, -R18 ;  /* 0x000000019d127824 */ /* 0x000fe200078e0a12 */
[----:B------:R-:W-:Y:S01]  /*0d30*/  SHF.R.S32.HI R7, RZ, 0x5, R7 ;  /* 0x00000005ff077819 */ /* 0x000fe20000011407 */
[----:B------:R-:W-:Y:S01]  /*0d40*/  IMAD R4, R4, -0x3, R153 ;  /* 0xfffffffd04047824 */ /* 0x000fe200078e0299 */
[----:B------:R-:W-:Y:S01]  /*0d50*/  LOP3.LUT R5, R5, 0x1ffffffe, RZ, 0xc0, !PT ;  /* 0x1ffffffe05057812 */ /* 0x000fe200078ec0ff */
[----:B------:R-:W-:Y:S01]  /*0d60*/  IMAD.SHL.U32 R19, R18, 0x8, RZ ;  /* 0x0000000812137824 */ /* 0x000fe200078e00ff */
[----:B------:R-:W-:Y:S01]  /*0d70*/  LOP3.LUT R3, R6, 0x7ffffffc, RZ, 0xc0, !PT ;  /* 0x7ffffffc06037812 */ /* 0x000fe200078ec0ff */
[----:B------:R-:W-:Y:S01]  /*0d80*/  IMAD R7, R7, 0x10, R8 ;  /* 0x0000001007077824 */ /* 0x000fe200078e0208 */
[----:B------:R-:W-:Y:S01]  /*0d90*/  SHF.R.S32.HI R23, RZ, 0x3, R0 ;  /* 0x00000003ff177819 */ /* 0x000fe20000011400 */
[----:B------:R-:W-:Y:S01]  /*0da0*/  IMAD.IADD R5, R10, 0x1, -R5 ;  /* 0x000000010a057824 */ /* 0x000fe200078e0a05 */
[----:B------:R-:W-:Y:S01]  /*0db0*/  SHF.R.S32.HI R156, RZ, 0x1f, R19 ;  /* 0x0000001fff9c7819 */ /* 0x000fe20000011413 */
[----:B------:R-:W-:-:S02]  /*0dc0*/  IMAD R154, R4, 0x40, R7 ;  /* 0x00000040049a7824 */ /* 0x000fc400078e0207 */
[----:B------:R-:W-:Y:S02]  /*0dd0*/  IMAD.IADD R16, R152, 0x1, -R3 ;  /* 0x0000000198107824 */ /* 0x000fe400078e0a03 */
[----:B------:R-:W-:-:S07]  /*0de0*/  IMAD R17, R5, 0x8, R154 ;  /* 0x0000000805117824 */ /* 0x000fce00078e029a */
.L_x_13767:
        /* <DEDUP_REMOVED lines=12> */
[----:B012---:R-:W-:Y:S02]  /*0eb0*/  IMAD.U32 R2, RZ, RZ, UR8 ;  /* 0x00000008ff027e24 */ /* 0x007fe4000f8e00ff */
[----:B------:R-:W-:Y:S01]  /*0ec0*/  IMAD.U32 R3, RZ, RZ, UR9 ;  /* 0x00000009ff037e24 */ /* 0x000fe2000f8e00ff */
[----:B------:R-:W-:-:S04]  /*0ed0*/  @UP1 UIMAD.WIDE UR8, UR6, 0x4, UR10 ;  /* 0x00000004060818a5 */ /* 0x000fc8000f8e020a */
[----:B------:R-:W2:Y:S02]  /*0ee0*/  @P0 LDG.E R2, desc[UR50][R2.64] ;  /* 0x0000003202020981 */ /* 0x000ea4000c1e1900 */
        /* <DEDUP_REMOVED lines=17> */
[----:B-----5:R-:W-:-:S14]  /*1000*/  @P2 BRA `(.L_x_13680) ;  /* 0x0000000000342947 */ /* 0x020fdc0003800000 */
        /* <DEDUP_REMOVED lines=13> */
.L_x_13680:
        /* <DEDUP_REMOVED lines=9> */
.L_x_13681:
        /* <DEDUP_REMOVED lines=13> */
.L_x_13682:
        /* <DEDUP_REMOVED lines=27> */
.L_x_13684:
[----:B------:R-:W-:-:S11]  /*13f0*/  UISETP.NE.AND UP1, UPT, UR5, 0x1, UPT ;  /* 0x000000010500788c */ /* 0x000fd6000bf25270 */
[----:B------:R-:W-:Y:S02]  /*1400*/  @UP1 ULDC.64 UR8, c[0x0][0x9e8] ;  /* 0x00027a0000081ab9 */ /* 0x000fe40000000a00 */
[----:B------:R-:W-:-:S04]  /*1410*/  UIMAD.WIDE.U32 UR6, UR4, UR8, URZ ;  /* 0x00000008040672a5 */ /* 0x000fc8000f8e003f */
[----:B------:R-:W-:-:S12]  /*1420*/  @UP1 USHF.R.U32.HI UR4, URZ, UR9, UR7 ;  /* 0x000000093f041299 */ /* 0x000fd80008011607 */
.L_x_13685:
[----:B------:R-:W-:-:S06]  /*1430*/  UIMAD UR4, UR4, UR5, UR5 ;  /* 0x00000005040472a4 */ /* 0x000fcc000f8e0205 */
[----:B------:R-:W-:-:S07]  /*1440*/  VIMNMX R0, R0, UR4, PT ;  /* 0x0000000400007c48 */ /* 0x000fce000bfe0100 */
.L_x_13683:
        /* <DEDUP_REMOVED lines=29> */
.L_x_13687:
[----:B------:R-:W-:-:S11]  /*1620*/  UISETP.NE.AND UP0, UPT, UR5, 0x1, UPT ;  /* 0x000000010500788c */ /* 0x000fd6000bf05270 */
[----:B------:R-:W-:Y:S02]  /*1630*/  @UP0 ULDC.64 UR10, c[0x0][0x9e8] ;  /* 0x00027a00000a0ab9 */ /* 0x000fe40000000a00 */
[----:B------:R-:W-:-:S04]  /*1640*/  UIMAD.WIDE.U32 UR6, UR4, UR10, URZ ;  /* 0x0000000a040672a5 */ /* 0x000fc8000f8e003f */
[----:B------:R-:W-:-:S12]  /*1650*/  @UP0 USHF.R.U32.HI UR4, URZ, UR11, UR7 ;  /* 0x0000000b3f040299 */ /* 0x000fd80008011607 */
.L_x_13688:
[----:B------:R-:W-:-:S04]  /*1660*/  UIMAD UR4, UR4, UR5, URZ ;  /* 0x00000005040472a4 */ /* 0x000fc8000f8e023f */
[----:B------:R-:W-:-:S04]  /*1670*/  UISETP.LT.AND UP0, UPT, UR9, UR4, UPT ;  /* 0x000000040900728c */ /* 0x000fc8000bf01270 */
[----:B------:R-:W-:-:S12]  /*1680*/  USEL UR9, UR9, UR4, !UP0 ;  /* 0x0000000409097287 */ /* 0x000fd8000c000000 */
.L_x_13686:
        /* <DEDUP_REMOVED lines=13> */
[----:B------:R-:W-:Y:S02]  /*1760*/  CS2R R24, SRZ ;  /* 0x0000000000187805 */ /* 0x000fe4000001ff00 */
[----:B------:R-:W-:Y:S01]  /*1770*/  CS2R R12, SRZ ;  /* 0x00000000000c7805 */ /* 0x000fe2000001ff00 */
[----:B------:R-:W-:Y:S01]  /*1780*/  IMAD.MOV.U32 R106, RZ, RZ, RZ ;  /* 0x000000ffff6a7224 */ /* 0x000fe200078e00ff */
[----:B------:R-:W-:Y:S01]  /*1790*/  USEL UR43, URZ, UR4, !UP0 ;  /* 0x000000043f2b7287 */ /* 0x000fe2000c000000 */
[----:B------:R-:W-:Y:S01]  /*17a0*/  IMAD.MOV.U32 R27, RZ, RZ, RZ ;  /* 0x000000ffff1b7224 */ /* 0x000fe200078e00ff */
[----:B------:R-:W-:Y:S02]  /*17b0*/  CS2R R102, SRZ ;  /* 0x0000000000667805 */ /* 0x000fe4000001ff00 */
[----:B------:R-:W-:-:S02]  /*17c0*/  CS2R R100, SRZ ;  /* 0x0000000000647805 */ /* 0x000fc4000001ff00 */
[----:B------:R-:W-:Y:S02]  /*17d0*/  CS2R R98, SRZ ;  /* 0x0000000000627805 */ /* 0x000fe4000001ff00 */
[----:B------:R-:W-:Y:S02]  /*17e0*/  CS2R R96, SRZ ;  /* 0x0000000000607805 */ /* 0x000fe4000001ff00 */
[----:B------:R-:W-:Y:S02]  /*17f0*/  ISETP.GT.AND P1, PT, R88, UR43, PT ;  /* 0x0000002b58007c0c */ /* 0x000fe4000bf24270 */
[----:B------:R-:W-:Y:S02]  /*1800*/  CS2R R94, SRZ ;  /* 0x00000000005e7805 */ /* 0x000fe4000001ff00 */
[----:B------:R-:W-:Y:S02]  /*1810*/  CS2R R92, SRZ ;  /* 0x00000000005c7805 */ /* 0x000fe4000001ff00 */
[----:B------:R-:W-:Y:S01]  /*1820*/  CS2R R90, SRZ ;  /* 0x00000000005a7805 */ /* 0x000fe2000001ff00 */
[----:B------:R-:W-:-:S06]  /*1830*/  IMAD.MOV.U32 R89, RZ, RZ, RZ ;  /* 0x000000ffff597224 */ /* 0x000fcc00078e00ff */
        /* <DEDUP_REMOVED lines=32> */
.L_x_13690:
        /* <DEDUP_REMOVED lines=9> */
.L_x_13888:
[----:B------:R-:W-:Y:S05]  /*1ad0*/  @!P0 BRA `(.L_x_13692) ;  /* 0x0000000000048947 */ /* 0x000fea0003800000 */
[----:B------:R-:W-:Y:S01]  /*1ae0*/  BPT.TRAP 0x1 ;  /* 0x000000040000795c */ /* 0x000fe20000300000 */
.L_x_13692:
[----:B------:R-:W-:Y:S02]  /*1af0*/  IMAD.U32 R15, RZ, RZ, UR37 ;  /* 0x00000025ff0f7e24 */ /* 0x000fe4000f8e00ff */
[----:B0-----:R-:W-:-:S03]  /*1b00*/  IMAD.U32 R0, RZ, RZ, UR46 ;  /* 0x0000002eff007e24 */ /* 0x001fc6000f8e00ff */
[----:B------:R-:W-:Y:S02]  /*1b10*/  LEA R15, R15, UR45, 0x3 ;  /* 0x0000002d0f0f7c11 */ /* 0x000fe4000f8e18ff */
[----:B------:R-:W-:-:S04]  /*1b20*/  SHF.L.U32 R0, R0, 0x1f, RZ ;  /* 0x0000001f00007819 */ /* 0x000fc800000006ff */
[----:B------:R0:W1:Y:S01]  /*1b30*/  SYNCS.PHASECHK.TRANS64.TRYWAIT P2, [R15+URZ+0x16830], R0 ;  /* 0x016830000f0075a7 */ /* 0x000062000804017f */
[----:B------:R-:W-:Y:S05]  /*1b40*/  @!P0 BRA `(.L_x_13693) ;  /* 0x0000000000048947 */ /* 0x000fea0003800000 */
[----:B------:R-:W-:Y:S01]  /*1b50*/  BPT.TRAP 0x1 ;  /* 0x000000040000795c */ /* 0x000fe20000300000 */
.L_x_13693:
[----:B------:R-:W2:Y:S02]  /*1b60*/  S2R R2, SR_TID.X ;  /* 0x0000000000027919 */ /* 0x000ea40000002100 */
[----:B--2---:R-:W-:Y:S01]  /*1b70*/  LOP3.LUT P1, RZ, R2, 0x7f, RZ, 0xc0, !PT ;  /* 0x0000007f02ff7812 */ /* 0x004fe2000782c0ff */
[----:B-1----:R-:W-:-:S12]  /*1b80*/  @P2 BRA `(.L_x_13694) ;  /* 0x0000000000082947 */ /* 0x002fd80003800000 */
[----:B------:R-:W1:Y:S02]  /*1b90*/  SYNCS.PHASECHK.TRANS64.TRYWAIT P2, [R15+URZ+0x16830], R0 ;  /* 0x016830000f0075a7 */ /* 0x000e64000804017f */
[----:B-1----:R-:W-:Y:S05]  /*1ba0*/  @!P2 BRA `(.L_x_13695) ;  /* 0x0000014400a4a947 */ /* 0x002fea0003800000 */
.L_x_13694:
        /* <DEDUP_REMOVED lines=46> */
[----:B------:R-:W-:Y:S02]  /*1e90*/  VIADD R24, R17, UR41 ;  /* 0x0000002911187c36 */ /* 0x000fe40008000000 */
        /* <DEDUP_REMOVED lines=11> */
[----:B------:R-:W-:Y:S01]  /*1f50*/  FMUL.FTZ R40, R63, UR10 ;  /* 0x0000000a3f287c20 */ /* 0x000fe20008410000 */
[----:B------:R-:W-:Y:S01]  /*1f60*/  @UP0 ULDC UR6, c[0x0][0x450] ;  /* 0x0001140000060ab9 */ /* 0x000fe20000000800 */
[----:B------:R-:W-:Y:S01]  /*1f70*/  FMUL.FTZ R32, R55, UR10 ;  /* 0x0000000a37207c20 */ /* 0x000fe20008410000 */
[----:B------:R-:W-:Y:S02]  /*1f80*/  IMAD.MOV.U32 R63, RZ, RZ, R24 ;  /* 0x000000ffff3f7224 */ /* 0x000fe400078e0018 */
[----:B------:R-:W-:Y:S01]  /*1f90*/  FMUL.FTZ R4, R31, UR10 ;  /* 0x0000000a1f047c20 */ /* 0x000fe20008410000 */
[----:B------:R-:W-:Y:S01]  /*1fa0*/  FMUL.FTZ R55, R57, UR10 ;  /* 0x0000000a39377c20 */ /* 0x000fe20008410000 */
[----:B------:R-:W-:Y:S01]  /*1fb0*/  @P3 SHF.R.U32.HI R63, RZ, UR6, R60 ;  /* 0x00000006ff3f3c19 */ /* 0x000fe2000801163c */
[----:B------:R-:W-:Y:S01]  /*1fc0*/  FMUL.FTZ R31, R33, UR10 ;  /* 0x0000000a211f7c20 */ /* 0x000fe20008410000 */
[----:B------:R-:W-:Y:S01]  /*1fd0*/  FMUL.FTZ R57, R61, UR10 ;  /* 0x0000000a3d397c20 */ /* 0x000fe20008410000 */
[----:B------:R-:W-:Y:S01]  /*1fe0*/  FMUL.FTZ R33, R36, UR10 ;  /* 0x0000000a24217c20 */ /* 0x000fe20008410000 */
[----:B------:R-:W-:-:S02]  /*1ff0*/  IMAD.MOV.U32 R61, RZ, RZ, -0x80 ;  /* 0xffffff80ff3d7424 */ /* 0x000fc400078e00ff */
        /* <DEDUP_REMOVED lines=47> */
[----:B-1----:R-:W-:Y:S01]  /*22f0*/  FMUL.FTZ R15, R87, UR10 ;  /* 0x0000000a570f7c20 */ /* 0x002fe20008410000 */
[----:B------:R-:W-:Y:S01]  /*2300*/  FMUL.FTZ R76, R76, UR10 ;  /* 0x0000000a4c4c7c20 */ /* 0x000fe20008410000 */
[----:B------:R-:W-:Y:S01]  /*2310*/  FMUL.FTZ R84, R84, UR10 ;  /* 0x0000000a54547c20 */ /* 0x000fe20008410000 */
[----:B------:R-:W-:Y:S01]  /*2320*/  IMAD R60, R16, -0x2, R61 ;  /* 0xfffffffe103c7824 */ /* 0x000fe200078e023d */
[----:B------:R-:W-:Y:S01]  /*2330*/  PLOP3.LUT P2, PT, PT, PT, UP1, 0x40, 0x0 ;  /* 0x000000000000781c */ /* 0x000fe20003f4e818 */
[----:B------:R-:W-:Y:S01]  /*2340*/  IMAD.U32 R65, RZ, RZ, UR38 ;  /* 0x00000026ff417e24 */ /* 0x000fe2000f8e00ff */
[----:B------:R-:W1:Y:S01]  /*2350*/  MUFU.TANH R2, R2 ;  /* 0x0000000200027308 */ /* 0x000e620000002400 */
[----:B------:R-:W-:Y:S01]  /*2360*/  VIADD R61, R68, UR42 ;  /* 0x0000002a443d7c36 */ /* 0x000fe20008000000 */
[----:B------:R-:W-:-:S02]  /*2370*/  LEA R67, R88, 0xffffff80, 0x7 ;  /* 0xffffff8058437811 */ /* 0x000fc400078e38ff */
[----:B------:R-:W-:Y:S01]  /*2380*/  IADD3 R60, -R65, UR42, R60 ;  /* 0x0000002a413c7c10 */ /* 0x000fe2000fffe13c */
[----:B------:R-:W-:-:S03]  /*2390*/  IMAD R69, R16, -0x2, R61 ;  /* 0xfffffffe10457824 */ /* 0x000fc600078e023d */
[----:B------:R-:W2:Y:S01]  /*23a0*/  MUFU.TANH R89, R89 ;  /* 0x0000005900597308 */ /* 0x000ea20000002400 */
[C---:B------:R-:W-:Y:S02]  /*23b0*/  VIADD R70, R60.reuse, UR6 ;  /* 0x000000063c467c36 */ /* 0x040fe40008000000 */
[----:B------:R-:W-:-:S03]  /*23c0*/  VIADD R71, R60, UR21 ;  /* 0x000000153c477c36 */ /* 0x000fc60008000000 */
[----:B0-----:R-:W-:Y:S01]  /*23d0*/  VIADDMNMX R61, R72, R70, R69, PT ;  /* 0x00000046483d7246 */ /* 0x001fe20003800145 */
[----:B------:R-:W-:Y:S01]  /*23e0*/  IMAD.IADD R64, R71, 0x1, R72 ;  /* 0x0000000147407824 */ /* 0x000fe200078e0248 */
[----:B------:R-:W0:Y:S08]  /*23f0*/  MUFU.TANH R0, R0 ;  /* 0x0000000000007308 */ /* 0x000e300000002400 */
        /* <DEDUP_REMOVED lines=75> */
.L_x_13698:
[----:B------:R-:W-:-:S06]  /*28b0*/  UISETP.NE.AND UP2, UPT, UR7, 0x1, UPT ;  /* 0x000000010700788c */ /* 0x000fcc000bf45270 */
[----:B------:R-:W-:-:S05]  /*28c0*/  PLOP3.LUT P2, PT, PT, PT, UP2, 0x80, 0x0 ;  /* 0x000000000000781c */ /* 0x000fca0003f4f028 */
[----:B------:R-:W-:-:S08]  /*28d0*/  @UP2 ULDC.64 UR10, c[0x0][0x9e8] ;  /* 0x00027a00000a2ab9 */ /* 0x000fd00000000a00 */
[----:B------:R-:W-:-:S05]  /*28e0*/  @P2 IMAD.HI.U32 R65, R60, UR10, RZ ;  /* 0x0000000a3c412c27 */ /* 0x000fca000f8e00ff */
[----:B------:R-:W-:-:S07]  /*28f0*/  @P2 SHF.R.U32.HI R60, RZ, UR11, R65 ;  /* 0x0000000bff3c2c19 */ /* 0x000fce0008011641 */
.L_x_13699:
[----:B------:R-:W-:Y:S05]  /*2900*/  BSYNC B0 ;  /* 0x0000000000007941 */ /* 0x000fea0003800000 */
.L_x_13697:
[----:B------:R-:W-:-:S04]  /*2910*/  IMAD R65, R60, UR7, -R67 ;  /* 0x000000073c417c24 */ /* 0x000fc8000f8e0a43 */
[----:B------:R-:W-:-:S05]  /*2920*/  IMAD R65, R16, -0x2, R65 ;  /* 0xfffffffe10417824 */ /* 0x000fca00078e0241 */
[----:B------:R-:W-:Y:S02]  /*2930*/  VIMNMX R64, R64, R65, !PT ;  /* 0x0000004140407248 */ /* 0x000fe40007fe0100 */
[----:B------:R-:W-:-:S07]  /*2940*/  VIADDMNMX R61, R65, UR7, R61, PT ;  /* 0x00000007413d7c46 */ /* 0x000fce000b80013d */
.L_x_13696:
        /* <DEDUP_REMOVED lines=182> */
[----:B------:R-:W-:Y:S02]  /*34b0*/  ISETP.GT.AND P6, PT, R64, 0x79, !P6 ;  /* 0x000000794000780c */ /* 0x000fe400077c4270 */
[----:B------:R-:W0:Y:S02]  /*34c0*/  SHFL.IDX PT, R64, R63, 0x1, 0x1c1f ;  /* 0x003c1f003f407f89 */ /* 0x000e2400000e0000 */
[----:B------:R-:W-:Y:S02]  /*34d0*/  ISETP.LT.OR P6, PT, R61, 0x7a, P6 ;  /* 0x0000007a3d00780c */ /* 0x000fe400037c1670 */
[----:B------:R1:W-:Y:S02]  /*34e0*/  STL [R1], R65 ;  /* 0x0000004101007387 */ /* 0x0003e40000100800 */
[----:B------:R-:W-:-:S02]  /*34f0*/  FSEL R2, R85, -INF , !P6 ;  /* 0xff80000055027808 */ /* 0x000fc40007000000 */
[----:B------:R-:W-:Y:S02]  /*3500*/  PLOP3.LUT P6, PT, PT, PT, UP1, 0x40, 0x0 ;  /* 0x000000000000781c */ /* 0x000fe40003fce818 */
[----:B0-----:R-:W-:Y:S01]  /*3510*/  VIADDMNMX R27, R64, R70, R69, PT ;  /* 0x00000046401b7246 */ /* 0x001fe20003800145 */
[----:B------:R-:W-:-:S10]  /*3520*/  IMAD.IADD R29, R71, 0x1, R64 ;  /* 0x00000001471d7824 */ /* 0x000fd400078e0240 */
[----:B-1----:R-:W-:Y:S05]  /*3530*/  @P6 BRA `(.L_x_13700) ;  /* 0x0000000000646947 */ /* 0x002fea0003800000 */
        /* <DEDUP_REMOVED lines=14> */
.L_x_13702:
[----:B------:R-:W-:-:S06]  /*3620*/  UISETP.NE.AND UP2, UPT, UR7, 0x1, UPT ;  /* 0x000000010700788c */ /* 0x000fcc000bf45270 */
[----:B------:R-:W-:-:S05]  /*3630*/  PLOP3.LUT P6, PT, PT, PT, UP2, 0x80, 0x0 ;  /* 0x000000000000781c */ /* 0x000fca0003fcf028 */
[----:B------:R-:W-:-:S08]  /*3640*/  @UP2 ULDC.64 UR10, c[0x0][0x9e8] ;  /* 0x00027a00000a2ab9 */ /* 0x000fd00000000a00 */
[----:B------:R-:W-:Y:S01]  /*3650*/  @P6 IMAD.HI.U32 R33, R31, UR10, RZ ;  /* 0x0000000a1f216c27 */ /* 0x000fe2000f8e00ff */
[----:B------:R-:W-:-:S13]  /*3660*/  PLOP3.LUT P6, PT, PT, PT, UP2, 0x80, 0x0 ;  /* 0x000000000000781c */ /* 0x000fda0003fcf028 */
[----:B------:R-:W-:-:S07]  /*3670*/  @P6 SHF.R.U32.HI R31, RZ, UR11, R33 ;  /* 0x0000000bff1f6c19 */ /* 0x000fce0008011621 */
.L_x_13703:
[----:B------:R-:W-:Y:S05]  /*3680*/  BSYNC B0 ;  /* 0x0000000000007941 */ /* 0x000fea0003800000 */
.L_x_13701:
[----:B------:R-:W-:-:S04]  /*3690*/  IMAD R31, R31, UR7, -R67 ;  /* 0x000000071f1f7c24 */ /* 0x000fc8000f8e0a43 */
[----:B------:R-:W-:-:S05]  /*36a0*/  IMAD R64, R16, -0x2, R31 ;  /* 0xfffffffe10407824 */ /* 0x000fca00078e021f */
[----:B------:R-:W-:Y:S02]  /*36b0*/  VIMNMX R29, R29, R64, !PT ;  /* 0x000000401d1d7248 */ /* 0x000fe40007fe0100 */
[----:B------:R-:W-:-:S07]  /*36c0*/  VIADDMNMX R27, R64, UR7, R27, PT ;  /* 0x00000007401b7c46 */ /* 0x000fce000b80011b */
.L_x_13700:
[----:B------:R-:W-:Y:S01]  /*36d0*/  ISETP.GT.AND P2, PT, R29, 0x1, !P2 ;  /* 0x000000011d00780c */ /* 0x000fe20005744270 */
[----:B------:R-:W-:Y:S01]  /*36e0*/  ULDC UR10, c[0x0][0x988] ;  /* 0x00026200000a7ab9 */ /* 0x000fe20000000800 */
[----:B------:R-:W-:Y:S01]  /*36f0*/  LOP3.LUT P6, RZ, R65, 0x8, RZ, 0xc0, !PT ;  /* 0x0000000841ff7812 */ /* 0x000fe200078cc0ff */
[----:B------:R-:W-:Y:S01]  /*3700*/  IMAD.U32 R43, RZ, RZ, UR10 ;  /* 0x0000000aff2b7e24 */ /* 0x000fe2000f8e00ff */
[----:B------:R-:W-:Y:S01]  /*3710*/  ISETP.LT.OR P2, PT, R27, 0x2, P2 ;  /* 0x000000021b00780c */ /* 0x000fe20001741670 */
[----:B------:R-:W-:Y:S01]  /*3720*/  @UP0 ULDC UR10, c[0x0][0x44c] ;  /* 0x00011300000a0ab9 */ /* 0x000fe20000000800 */
[----:B------:R-:W-:Y:S01]  /*3730*/  ISETP.GT.AND P3, PT, R29, 0x70, !P3 ;  /* 0x000000701d00780c */ /* 0x000fe20005f64270 */
[----:B------:R-:W-:Y:S01]  /*3740*/  UIMAD.WIDE.U32 UR10, UR41, UR10, URZ ;  /* 0x0000000a290a72a5 */ /* 0x000fe2000f8e003f */
[----:B------:R-:W-:Y:S01]  /*3750*/  FSEL R80, R3, -INF , !P2 ;  /* 0xff80000003507808 */ /* 0x000fe20005000000 */
[----:B------:R-:W-:Y:S01]  /*3760*/  @UP0 ULDC UR15, c[0x0][0x450] ;  /* 0x00011400000f0ab9 */ /* 0x000fe20000000800 */
[----:B------:R-:W-:Y:S01]  /*3770*/  LOP3.LUT P2, RZ, R65, 0x2, RZ, 0xc0, !PT ;  /* 0x0000000241ff7812 */ /* 0x000fe2000784c0ff */
        /* <DEDUP_REMOVED lines=22> */
[C---:B------:R-:W-:Y:S02]  /*38e0*/  LOP3.LUT P2, RZ, R65.reuse, 0x2000000, RZ, 0xc0, !PT ;  /* 0x0200000041ff7812 */ /* 0x040fe4000784c0ff */
[----:B------:R-:W-:-:S02]  /*38f0*/  LOP3.LUT P6, RZ, R65, 0x8000, RZ, 0xc0, !PT ;  /* 0x0000800041ff7812 */ /* 0x000fc400078cc0ff */
        /* <DEDUP_REMOVED lines=54> */
[----:B------:R-:W-:Y:S01]  /*3c60*/  LOP3.LUT P2, RZ, R65, 0x20000, RZ, 0xc0, !PT ;  /* 0x0002000041ff7812 */ /* 0x000fe2000784c0ff */
[----:B------:R-:W0:Y:S01]  /*3c70*/  SHFL.BFLY PT, R4, R3, 0x2, 0x1f ;  /* 0x0c401f0003047f89 */ /* 0x000e2200000e0000 */
[C---:B------:R-:W-:Y:S02]  /*3c80*/  ISETP.GT.AND P4, PT, R29.reuse, 0x71, !P4 ;  /* 0x000000711d00780c */ /* 0x040fe40006784270 */
[----:B------:R-:W-:Y:S02]  /*3c90*/  ISETP.GT.AND P2, PT, R29, 0x31, !P2 ;  /* 0x000000311d00780c */ /* 0x000fe40005744270 */
[C---:B------:R-:W-:Y:S02]  /*3ca0*/  ISETP.LT.OR P3, PT, R27.reuse, 0x71, P3 ;  /* 0x000000711b00780c */ /* 0x040fe40001f61670 */
[----:B------:R-:W-:Y:S02]  /*3cb0*/  ISETP.LT.OR P2, PT, R27, 0x32, P2 ;  /* 0x000000321b00780c */ /* 0x000fe40001741670 */
[----:B------:R-:W-:-:S02]  /*3cc0*/  ISETP.GT.AND P5, PT, R29, 0x78, !P5 ;  /* 0x000000781d00780c */ /* 0x000fc40006fa4270 */
[----:B------:R-:W-:Y:S02]  /*3cd0*/  FSEL R26, R26, -INF , !P2 ;  /* 0xff8000001a1a7808 */ /* 0x000fe40005000000 */
[----:B------:R-:W-:Y:S02]  /*3ce0*/  LOP3.LUT P2, RZ, R65, 0x10000, RZ, 0xc0, !PT ;  /* 0x0001000041ff7812 */ /* 0x000fe4000784c0ff */
[----:B------:R-:W-:Y:S02]  /*3cf0*/  ISETP.LT.OR P4, PT, R27, 0x72, P4 ;  /* 0x000000721b00780c */ /* 0x000fe40002781670 */
[----:B------:R-:W-:Y:S02]  /*3d00*/  ISETP.GT.AND P2, PT, R29, 0x38, !P2 ;  /* 0x000000381d00780c */ /* 0x000fe40005744270 */
[----:B------:R-:W-:Y:S02]  /*3d10*/  FSEL R12, R12, -INF , !P3 ;  /* 0xff8000000c0c7808 */ /* 0x000fe40005800000 */
[----:B------:R-:W-:-:S02]  /*3d20*/  ISETP.LT.OR P2, PT, R27, 0x39, P2 ;  /* 0x000000391b00780c */ /* 0x000fc40001741670 */
[----:B------:R-:W-:Y:S02]  /*3d30*/  ISETP.LT.OR P5, PT, R27, 0x79, P5 ;  /* 0x000000791b00780c */ /* 0x000fe40002fa1670 */
[----:B------:R-:W-:Y:S02]  /*3d40*/  FSEL R30, R30, -INF , !P2 ;  /* 0xff8000001e1e7808 */ /* 0x000fe40005000000 */
[----:B------:R-:W-:Y:S02]  /*3d50*/  ISETP.GT.AND P2, PT, R29, 0x39, !P6 ;  /* 0x000000391d00780c */ /* 0x000fe40007744270 */
[----:B0-----:R-:W-:Y:S02]  /*3d60*/  FMNMX.FTZ R5, R3, R4, !PT ;  /* 0x0000000403057209 */ /* 0x001fe40007810000 */
[----:B------:R-:W-:Y:S02]  /*3d70*/  ISETP.LT.OR P2, PT, R27, 0x3a, P2 ;  /* 0x0000003a1b00780c */ /* 0x000fe40001741670 */
[----:B------:R-:W-:Y:S01]  /*3d80*/  LOP3.LUT P6, RZ, R65, 0x10, RZ, 0xc0, !PT ;  /* 0x0000001041ff7812 */ /* 0x000fe200078cc0ff */
[----:B------:R-:W0:Y:S01]  /*3d90*/  SHFL.BFLY PT, R4, R5, 0x1, 0x1f ;  /* 0x0c201f0005047f89 */ /* 0x000e2200000e0000 */
[----:B------:R-:W-:-:S02]  /*3da0*/  FSEL R32, R32, -INF , !P2 ;  /* 0xff80000020207808 */ /* 0x000fc40005000000 */
[----:B------:R-:W-:Y:S02]  /*3db0*/  LOP3.LUT P2, RZ, R65, 0x4000, RZ, 0xc0, !PT ;  /* 0x0000400041ff7812 */ /* 0x000fe4000784c0ff */
[----:B------:R-:W-:Y:S02]  /*3dc0*/  FSEL R24, R24, -INF , !P5 ;  /* 0xff80000018187808 */ /* 0x000fe40006800000 */
[----:B------:R-:W-:-:S04]  /*3dd0*/  ISETP.GT.AND P2, PT, R29, 0x40, !P2 ;  /* 0x000000401d00780c */ /* 0x000fc80005744270 */
[----:B------:R-:W-:-:S04]  /*3de0*/  ISETP.LT.OR P2, PT, R27, 0x41, P2 ;  /* 0x000000411b00780c */ /* 0x000fc80001741670 */
[----:B------:R-:W-:Y:S02]  /*3df0*/  FSEL R34, R34, -INF , !P2 ;  /* 0xff80000022227808 */ /* 0x000fe40005000000 */
[----:B------:R-:W-:-:S04]  /*3e00*/  LOP3.LUT P2, RZ, R65, 0x2000, RZ, 0xc0, !PT ;  /* 0x0000200041ff7812 */ /* 0x000fc8000784c0ff */
[----:B------:R-:W-:Y:S02]  /*3e10*/  ISETP.GT.AND P2, PT, R29, 0x41, !P2 ;  /* 0x000000411d00780c */ /* 0x000fe40005744270 */
[----:B0-----:R-:W-:Y:S02]  /*3e20*/  FMNMX.FTZ R4, R5, R4, !PT ;  /* 0x0000000405047209 */ /* 0x001fe40007810000 */
[----:B------:R-:W-:-:S03]  /*3e30*/  ISETP.LT.OR P2, PT, R27, 0x42, P2 ;  /* 0x000000421b00780c */ /* 0x000fc60001741670 */
[----:B------:R-:W-:Y:S01]  /*3e40*/  FMUL.FTZ R25, R4, R43 ;  /* 0x0000002b04197220 */ /* 0x000fe20000410000 */
        /* <DEDUP_REMOVED lines=41> */
[-CC-:B------:R-:W-:Y:S01]  /*40e0*/  FFMA.FTZ R3, R132, R43.reuse, -R25.reuse ;  /* 0x0000002b84037223 */ /* 0x180fe20000010819 */
[----:B------:R-:W-:Y:S01]  /*40f0*/  ISETP.LT.OR P2, PT, R27, 0x1, P2 ;  /* 0x000000011b00780c */ /* 0x000fe20001741670 */
[-CC-:B------:R-:W-:Y:S01]  /*4100*/  FFMA.FTZ R132, R102, R43.reuse, -R25.reuse ;  /* 0x0000002b66847223 */ /* 0x180fe20000010819 */
[----:B------:R-:W-:Y:S01]  /*4110*/  ISETP.GT.AND P6, PT, R29, 0x79, !P6 ;  /* 0x000000791d00780c */ /* 0x000fe200077c4270 */
[-CC-:B------:R-:W-:Y:S01]  /*4120*/  FFMA.FTZ R148, R134, R43.reuse, -R25.reuse ;  /* 0x0000002b86947223 */ /* 0x180fe20000010819 */
[----:B------:R-:W-:Y:S01]  /*4130*/  FSEL R0, R0, -INF , !P2 ;  /* 0xff80000000007808 */ /* 0x000fe20005000000 */
[-CC-:B------:R-:W-:Y:S01]  /*4140*/  FFMA.FTZ R150, R130, R43.reuse, -R25.reuse ;  /* 0x0000002b82967223 */ /* 0x180fe20000010819 */
[----:B------:R-:W-:Y:S01]  /*4150*/  LOP3.LUT P2, RZ, R65, 0x4000000, RZ, 0xc0, !PT ;  /* 0x0400000041ff7812 */ /* 0x000fe2000784c0ff */
[----:B------:R-:W-:Y:S01]  /*4160*/  MUFU.EX2 R3, R3 ;  /* 0x0000000300037308 */ /* 0x000fe20000000800 */
[----:B------:R-:W-:Y:S01]  /*4170*/  FMNMX.FTZ R7, R0, R80, !PT ;  /* 0x0000005000077209 */ /* 0x000fe20007810000 */
[-CC-:B------:R-:W-:Y:S01]  /*4180*/  FFMA.FTZ R5, R128, R43.reuse, -R25.reuse ;  /* 0x0000002b80057223 */ /* 0x180fe20000010819 */
[----:B------:R-:W-:Y:S01]  /*4190*/  ISETP.GT.AND P2, PT, R29, 0x69, !P2 ;  /* 0x000000691d00780c */ /* 0x000fe20005744270 */
        /* <DEDUP_REMOVED lines=14> */
[----:B------:R-:W1:Y:S01]  /*4280*/  MUFU.EX2 R150, R150 ;  /* 0x0000009600967308 */ /* 0x000e620000000800 */
[----:B------:R-:W-:Y:S01]  /*4290*/  ISETP.LT.OR P6, PT, R27, 0x7a, P6 ;  /* 0x0000007a1b00780c */ /* 0x000fe200037c1670 */
[--C-:B------:R-:W-:Y:S01]  /*42a0*/  FFMA.FTZ R108, R108, R43, -R25.reuse ;  /* 0x0000002b6c6c7223 */ /* 0x100fe20000010819 */
[----:B------:R-:W-:Y:S01]  /*42b0*/  FMNMX.FTZ R9, R66, R9, !PT ;  /* 0x0000000942097209 */ /* 0x000fe20007810000 */
[-CC-:B------:R-:W-:Y:S01]  /*42c0*/  FFMA.FTZ R142, R114, R43.reuse, -R25.reuse ;  /* 0x0000002b728e7223 */ /* 0x180fe20000010819 */
[----:B------:R-:W-:Y:S01]  /*42d0*/  FSEL R100, R15, -INF , !P6 ;  /* 0xff8000000f647808 */ /* 0x000fe20007000000 */
[----:B------:R-:W-:Y:S01]  /*42e0*/  FFMA.FTZ R104, R104, R43, -R25 ;  /* 0x0000002b68687223 */ /* 0x000fe20000010819 */
[----:B------:R-:W-:Y:S01]  /*42f0*/  FMNMX.FTZ R9, R74, R9, !PT ;  /* 0x000000094a097209 */ /* 0x000fe20007810000 */
[----:B------:R-:W2:Y:S01]  /*4300*/  MUFU.EX2 R5, R5 ;  /* 0x0000000500057308 */ /* 0x000ea20000000800 */
[----:B0-----:R-:W-:Y:S01]  /*4310*/  FADD.FTZ R45, R148, R3 ;  /* 0x00000003942d7221 */ /* 0x001fe20000010000 */
        /* <DEDUP_REMOVED lines=14> */
[----:B------:R3:W4:Y:S01]  /*4400*/  MUFU.EX2 R7, R124 ;  /* 0x0000007c00077308 */ /* 0x0007220000000800 */
[-CC-:B------:R-:W-:Y:S01]  /*4410*/  FFMA.FTZ R126, R62, R43.reuse, -R25.reuse ;  /* 0x0000002b3e7e7223 */ /* 0x180fe20000010819 */
[--C-:B------:R-:W-:Y:S01]  /*4420*/  FFMA.FTZ R37, R60, R43, -R25.reuse ;  /* 0x0000002b3c257223 */ /* 0x100fe20000010819 */
[----:B------:R-:W-:Y:S01]  /*4430*/  FMNMX.FTZ R21, R20, R13, !PT ;  /* 0x0000000d14157209 */ /* 0x000fe20007810000 */
[-CC-:B------:R-:W-:Y:S01]  /*4440*/  FFMA.FTZ R39, R56, R43.reuse, -R25.reuse ;  /* 0x0000002b38277223 */ /* 0x180fe20000010819 */
[----:B------:R-:W-:Y:S01]  /*4450*/  FFMA.FTZ R122, R28, R43, -R25 ;  /* 0x0000002b1c7a7223 */ /* 0x000fe20000010819 */
[----:B------:R-:W-:-:S02]  /*4460*/  F2FP.F16.F32.PACK_AB R148, R3, R148 ;  /* 0x000000940394723e */ /* 0x000fc400000000ff */
[----:B------:R-:W-:Y:S01]  /*4470*/  FMNMX.FTZ R21, R26, R21, !PT ;  /* 0x000000151a157209 */ /* 0x000fe20007810000 */
[----:B------:R-:W5:Y:S01]  /*4480*/  MUFU.EX2 R146, R146 ;  /* 0x0000009200927308 */ /* 0x000f620000000800 */
[----:B---3--:R-:W-:Y:S02]  /*4490*/  FFMA.FTZ R124, R84, R43, -R25 ;  /* 0x0000002b547c7223 */ /* 0x008fe40000010819 */
[----:B------:R-:W-:-:S04]  /*44a0*/  FMNMX.FTZ R21, R30, R21, !PT ;  /* 0x000000151e157209 */ /* 0x000fc80007810000 */
[----:B------:R-:W-:Y:S01]  /*44b0*/  FMNMX.FTZ R21, R32, R21, !PT ;  /* 0x0000001520157209 */ /* 0x000fe20007810000 */
[----:B------:R3:W5:Y:S03]  /*44c0*/  MUFU.EX2 R9, R120 ;  /* 0x0000007800097308 */ /* 0x0007660000000800 */
[----:B------:R-:W-:-:S04]  /*44d0*/  FMNMX.FTZ R31, R34, R21, !PT ;  /* 0x00000015221f7209 */ /* 0x000fc80007810000 */
[----:B------:R-:W-:Y:S01]  /*44e0*/  FMNMX.FTZ R31, R36, R31, !PT ;  /* 0x0000001f241f7209 */ /* 0x000fe20007810000 */
[----:B------:R-:W5:Y:S01]  /*44f0*/  MUFU.EX2 R140, R140 ;  /* 0x0000008c008c7308 */ /* 0x000f620000000800 */
[----:B---3--:R-:W-:Y:S02]  /*4500*/  FFMA.FTZ R120, R58, R43, -R25 ;  /* 0x0000002b3a787223 */ /* 0x008fe40000010819 */
[----:B------:R-:W-:-:S04]  /*4510*/  FMNMX.FTZ R31, R38, R31, !PT ;  /* 0x0000001f261f7209 */ /* 0x000fc80007810000 */
[----:B------:R-:W-:Y:S01]  /*4520*/  FMNMX.FTZ R31, R40, R31, !PT ;  /* 0x0000001f281f7209 */ /* 0x000fe20007810000 */
[----:B------:R-:W3:Y:S03]  /*4530*/  MUFU.EX2 R13, R108 ;  /* 0x0000006c000d7308 */ /* 0x000ee60000000800 */
        /* <DEDUP_REMOVED lines=17> */
[--C-:B------:R-:W-:Y:S01]  /*4650*/  FFMA.FTZ R33, R96, R43, -R25.reuse ;  /* 0x0000002b60217223 */ /* 0x100fe20000010819 */
[----:B------:R-:W-:Y:S03]  /*4660*/  MUFU.EX2 R29, R118 ;  /* 0x00000076001d7308 */ /* 0x000fe60000000800 */
[----:B------:R-:W1:Y:S05]  /*4670*/  SHFL.BFLY PT, R35, R6, 0x2, 0x1f ;  /* 0x0c401f0006237f89 */ /* 0x000e6a00000e0000 */
[----:B------:R-:W-:Y:S08]  /*4680*/  MUFU.EX2 R132, R132 ;  /* 0x0000008400847308 */ /* 0x000ff00000000800 */
[----:B------:R-:W-:Y:S08]  /*4690*/  MUFU.EX2 R11, R11 ;  /* 0x0000000b000b7308 */ /* 0x000ff00000000800 */
[----:B------:R-:W-:Y:S01]  /*46a0*/  MUFU.EX2 R134, R134 ;  /* 0x0000008600867308 */ /* 0x000fe20000000800 */
[----:B-1----:R-:W-:Y:S01]  /*46b0*/  FMNMX.FTZ R41, R6, R35, !PT ;  /* 0x0000002306297209 */ /* 0x002fe20007810000 */
[-CC-:B------:R-:W-:Y:S01]  /*46c0*/  FFMA.FTZ R35, R94, R43.reuse, -R25.reuse ;  /* 0x0000002b5e237223 */ /* 0x180fe20000010819 */
[----:B------:R-:W-:-:S03]  /*46d0*/  FFMA.FTZ R25, R2, R43, -R25 ;  /* 0x0000002b02197223 */ /* 0x000fc60000010819 */
        /* <DEDUP_REMOVED lines=10> */
[----:B------:R-:W-:-:S03]  /*4780*/  PLOP3.LUT P2, PT, PT, PT, UP1, 0x40, 0x0 ;  /* 0x000000000000781c */ /* 0x000fc60003f4e818 */
[-CC-:B------:R-:W-:Y:S01]  /*4790*/  FFMA.FTZ R137, R20, R43.reuse, -R41.reuse ;  /* 0x0000002b14897223 */ /* 0x180fe20000010829 */
[-C--:B------:R-:W-:Y:S01]  /*47a0*/  FFMA.FTZ R20, R26, R43.reuse, -R41 ;  /* 0x0000002b1a147223 */ /* 0x080fe20000010829 */
[----:B------:R-:W-:Y:S01]  /*47b0*/  FADD.FTZ R26, R150, R45 ;  /* 0x0000002d961a7221 */ /* 0x000fe20000010000 */
[-CC-:B------:R-:W-:Y:S01]  /*47c0*/  FFMA.FTZ R149, R0, R43.reuse, -R41.reuse ;  /* 0x0000002b00957223 */ /* 0x180fe20000010829 */
[-CC-:B------:R-:W-:Y:S01]  /*47d0*/  FFMA.FTZ R0, R80, R43.reuse, -R41.reuse ;  /* 0x0000002b50007223 */ /* 0x180fe20000010829 */
[-CC-:B------:R-:W-:Y:S01]  /*47e0*/  FFMA.FTZ R139, R30, R43.reuse, -R41.reuse ;  /* 0x0000002b1e8b7223 */ /* 0x180fe20000010829 */
[----:B--2---:R-:W-:Y:S01]  /*47f0*/  FADD.FTZ R45, R5, R26 ;  /* 0x0000001a052d7221 */ /* 0x004fe20000010000 */
[-CC-:B------:R-:W-:Y:S01]  /*4800*/  FFMA.FTZ R151, R68, R43.reuse, -R41.reuse ;  /* 0x0000002b44977223 */ /* 0x180fe20000010829 */
[-C--:B------:R-:W-:Y:S01]  /*4810*/  FFMA.FTZ R2, R78, R43.reuse, -R41 ;  /* 0x0000002b4e027223 */ /* 0x080fe20000010829 */
[----:B------:R-:W-:Y:S01]  /*4820*/  MUFU.EX2 R149, R149 ;  /* 0x0000009500957308 */ /* 0x000fe20000000800 */
[----:B0-----:R-:W-:Y:S01]  /*4830*/  FADD.FTZ R30, R144, R45 ;  /* 0x0000002d901e7221 */ /* 0x001fe20000010000 */
[-CC-:B------:R-:W-:Y:S01]  /*4840*/  FFMA.FTZ R145, R64, R43.reuse, -R41.reuse ;  /* 0x0000002b40917223 */ /* 0x180fe20000010829 */
[-CC-:B------:R-:W-:Y:S01]  /*4850*/  FFMA.FTZ R28, R76, R43.reuse, -R41.reuse ;  /* 0x0000002b4c1c7223 */ /* 0x180fe20000010829 */
[-CC-:B------:R-:W-:Y:S01]  /*4860*/  FFMA.FTZ R26, R32, R43.reuse, -R41.reuse ;  /* 0x0000002b201a7223 */ /* 0x180fe20000010829 */
[----:B----4-:R-:W-:Y:S01]  /*4870*/  FADD.FTZ R45, R7, R30 ;  /* 0x0000001e072d7221 */ /* 0x010fe20000010000 */
[-CC-:B------:R-:W-:Y:S01]  /*4880*/  FFMA.FTZ R147, R66, R43.reuse, -R41.reuse ;  /* 0x0000002b42937223 */ /* 0x180fe20000010829 */
[-C--:B------:R-:W-:Y:S01]  /*4890*/  FFMA.FTZ R133, R34, R43.reuse, -R41 ;  /* 0x0000002b22857223 */ /* 0x080fe20000010829 */
[----:B------:R-:W0:Y:S01]  /*48a0*/  MUFU.EX2 R0, R0 ;  /* 0x0000000000007308 */ /* 0x000e220000000800 */
[----:B-----5:R-:W-:Y:S01]  /*48b0*/  FADD.FTZ R30, R146, R45 ;  /* 0x0000002d921e7221 */ /* 0x020fe20000010000 */
[-CC-:B------:R-:W-:Y:S01]  /*48c0*/  FFMA.FTZ R56, R74, R43.reuse, -R41.reuse ;  /* 0x0000002b4a387223 */ /* 0x180fe20000010829 */
[-CC-:B------:R-:W-:Y:S01]  /*48d0*/  FFMA.FTZ R141, R14, R43.reuse, -R41.reuse ;  /* 0x0000002b0e8d7223 */ /* 0x180fe20000010829 */
[-CC-:B------:R-:W-:Y:S01]  /*48e0*/  FFMA.FTZ R14, R72, R43.reuse, -R41.reuse ;  /* 0x0000002b480e7223 */ /* 0x180fe20000010829 */
[----:B------:R-:W-:Y:S01]  /*48f0*/  FADD.FTZ R45, R9, R30 ;  /* 0x0000001e092d7221 */ /* 0x000fe20000010000 */
[-CC-:B------:R-:W-:Y:S01]  /*4900*/  FFMA.FTZ R30, R36, R43.reuse, -R41.reuse ;  /* 0x0000002b241e7223 */ /* 0x180fe20000010829 */
[-C--:B------:R-:W-:Y:S01]  /*4910*/  FFMA.FTZ R143, R8, R43.reuse, -R41 ;  /* 0x0000002b088f7223 */ /* 0x080fe20000010829 */
[----:B------:R-:W1:Y:S01]  /*4920*/  MUFU.EX2 R151, R151 ;  /* 0x0000009700977308 */ /* 0x000e620000000800 */
[----:B------:R-:W-:Y:S01]  /*4930*/  FADD.FTZ R32, R140, R45 ;  /* 0x0000002d8c207221 */ /* 0x000fe20000010000 */
[-CC-:B------:R-:W-:Y:S01]  /*4940*/  FFMA.FTZ R8, R70, R43.reuse, -R41.reuse ;  /* 0x0000002b46087223 */ /* 0x180fe20000010829 */
[-CC-:B------:R-:W-:Y:S01]  /*4950*/  FFMA.FTZ R135, R38, R43.reuse, -R41.reuse ;  /* 0x0000002b26877223 */ /* 0x180fe20000010829 */
[-CC-:B------:R-:W-:Y:S01]  /*4960*/  FFMA.FTZ R129, R42, R43.reuse, -R41.reuse ;  /* 0x0000002b2a817223 */ /* 0x180fe20000010829 */
[----:B---3--:R-:W-:Y:S01]  /*4970*/  FADD.FTZ R45, R13, R32 ;  /* 0x000000200d2d7221 */ /* 0x008fe20000010000 */
[----:B------:R-:W-:Y:S01]  /*4980*/  F2FP.F16.F32.PACK_AB R150, R5, R150 ;  /* 0x000000960596723e */ /* 0x000fe200000000ff */
[-C--:B------:R-:W-:Y:S01]  /*4990*/  FFMA.FTZ R131, R46, R43.reuse, -R41 ;  /* 0x0000002b2e837223 */ /* 0x080fe20000010829 */
[----:B------:R-:W2:Y:S01]  /*49a0*/  MUFU.EX2 R2, R2 ;  /* 0x0000000200027308 */ /* 0x000ea20000000800 */
[----:B0-----:R-:W-:Y:S01]  /*49b0*/  FADD.FTZ R34, R149, R0 ;  /* 0x0000000095227221 */ /* 0x001fe20000010000 */
[----:B------:R-:W-:Y:S01]  /*49c0*/  FADD.FTZ R32, R142, R45 ;  /* 0x0000002d8e207221 */ /* 0x000fe20000010000 */
[-CC-:B------:R-:W-:Y:S01]  /*49d0*/  FFMA.FTZ R48, R48, R43.reuse, -R41.reuse ;  /* 0x0000002b30307223 */ /* 0x180fe20000010829 */
[-CC-:B------:R-:W-:Y:S01]  /*49e0*/  FFMA.FTZ R50, R50, R43.reuse, -R41.reuse ;  /* 0x0000002b32327223 */ /* 0x180fe20000010829 */
[-CC-:B------:R-:W-:Y:S01]  /*49f0*/  FFMA.FTZ R52, R52, R43.reuse, -R41.reuse ;  /* 0x0000002b34347223 */ /* 0x180fe20000010829 */
[----:B------:R-:W-:Y:S01]  /*4a00*/  FADD.FTZ R47, R21, R32 ;  /* 0x00000020152f7221 */ /* 0x000fe20000010000 */
[-C--:B------:R-:W-:Y:S01]  /*4a10*/  FFMA.FTZ R32, R40, R43.reuse, -R41 ;  /* 0x0000002b28207223 */ /* 0x080fe20000010829 */
[----:B------:R-:W0:Y:S01]  /*4a20*/  MUFU.EX2 R145, R145 ;  /* 0x0000009100917308 */ /* 0x000e220000000800 */
[----:B-1----:R-:W-:Y:S01]  /*4a30*/  FADD.FTZ R45, R151, R34 ;  /* 0x00000022972d7221 */ /* 0x002fe20000010000 */
[----:B------:R-:W-:Y:S01]  /*4a40*/  FADD.FTZ R36, R136, R47 ;  /* 0x0000002f88247221 */ /* 0x000fe20000010000 */
[-CC-:B------:R-:W-:Y:S01]  /*4a50*/  FFMA.FTZ R54, R54, R43.reuse, -R41.reuse ;  /* 0x0000002b36367223 */ /* 0x180fe20000010829 */
[-CC-:B------:R-:W-:Y:S01]  /*4a60*/  FFMA.FTZ R10, R10, R43.reuse, -R41.reuse ;  /* 0x0000002b0a0a7223 */ /* 0x180fe20000010829 */
[-CC-:B------:R-:W-:Y:S01]  /*4a70*/  FFMA.FTZ R12, R12, R43.reuse, -R41.reuse ;  /* 0x0000002b0c0c7223 */ /* 0x180fe20000010829 */
[----:B------:R-:W-:Y:S01]  /*4a80*/  FADD.FTZ R47, R31, R36 ;  /* 0x000000241f2f7221 */ /* 0x000fe20000010000 */
[----:B------:R-:W-:Y:S01]  /*4a90*/  FFMA.FTZ R102, R102, R43, -R41 ;  /* 0x0000002b66667223 */ /* 0x000fe20000010829 */
[----:B------:R-:W1:Y:S01]  /*4aa0*/  MUFU.EX2 R28, R28 ;  /* 0x0000001c001c7308 */ /* 0x000e620000000800 */
[----:B--2---:R-:W-:Y:S01]  /*4ab0*/  FADD.FTZ R34, R2, R45 ;  /* 0x0000002d02227221 */ /* 0x004fe20000010000 */
[----:B------:R-:W-:Y:S01]  /*4ac0*/  FADD.FTZ R38, R138, R47 ;  /* 0x0000002f8a267221 */ /* 0x000fe20000010000 */
[----:B------:R-:W-:Y:S01]  /*4ad0*/  F2FP.F16.F32.PACK_AB R149, R0, R149 ;  /* 0x000000950095723e */ /* 0x000fe200000000ff */
[----:B------:R-:W-:Y:S01]  /*4ae0*/  FFMA.FTZ R24, R24, R43, -R41 ;  /* 0x0000002b18187223 */ /* 0x000fe20000010829 */
[----:B------:R-:W-:Y:S01]  /*4af0*/  F2FP.F16.F32.PACK_AB R151, R2, R151 ;  /* 0x000000970297723e */ /* 0x000fe200000000ff */
[----:B------:R-:W-:Y:S01]  /*4b00*/  FADD.FTZ R47, R29, R38 ;  /* 0x000000261d2f7221 */ /* 0x000fe20000010000 */
[----:B------:R-:W-:Y:S01]  /*4b10*/  F2FP.F16.F32.PACK_AB R144, R7, R144 ;  /* 0x000000900790723e */ /* 0x000fe200000000ff */
[----:B------:R-:W2:Y:S01]  /*4b20*/  MUFU.EX2 R147, R147 ;  /* 0x0000009300937308 */ /* 0x000ea20000000800 */
[----:B0-----:R-:W-:Y:S01]  /*4b30*/  FADD.FTZ R45, R145, R34 ;  /* 0x00000022912d7221 */ /* 0x001fe20000010000 */
[----:B------:R-:W-:Y:S01]  /*4b40*/  FADD.FTZ R38, R132, R47 ;  /* 0x0000002f84267221 */ /* 0x000fe20000010000 */
[-CC-:B------:R-:W-:Y:S01]  /*4b50*/  FFMA.FTZ R34, R44, R43.reuse, -R41.reuse ;  /* 0x0000002b2c227223 */ /* 0x180fe20000010829 */
[----:B------:R-:W-:Y:S01]  /*4b60*/  FFMA.FTZ R41, R100, R43, -R41 ;  /* 0x0000002b64297223 */ /* 0x000fe20000010829 */
[----:B------:R-:W-:Y:S01]  /*4b70*/  F2FP.F16.F32.PACK_AB R146, R9, R146 ;  /* 0x000000920992723e */ /* 0x000fe200000000ff */
        /* <DEDUP_REMOVED lines=8> */
[----:B------:R-:W-:Y:S01]  /*4c00*/  F2FP.F16.F32.PACK_AB R138, R29, R138 ;  /* 0x0000008a1d8a723e */ /* 0x000fe200000000ff */
[----:B------:R-:W1:Y:S01]  /*4c10*/  MUFU.EX2 R141, R141 ;  /* 0x0000008d008d7308 */ /* 0x000e620000000800 */
[----:B--2---:R-:W-:Y:S01]  /*4c20*/  FADD.FTZ R45, R147, R36 ;  /* 0x00000024932d7221 */ /* 0x004fe20000010000 */
[----:B------:R-:W-:Y:S01]  /*4c30*/  FADD.FTZ R38, R128, R47 ;  /* 0x0000002f80267221 */ /* 0x000fe20000010000 */
[----:B------:R-:W-:Y:S02]  /*4c40*/  F2FP.F16.F32.PACK_AB R132, R11, R132 ;  /* 0x000000840b84723e */ /* 0x000fe400000000ff */
[----:B------:R-:W-:Y:S02]  /*4c50*/  F2FP.F16.F32.PACK_AB R134, R15, R134 ;  /* 0x000000860f86723e */ /* 0x000fe400000000ff */
[----:B------:R-:W-:Y:S01]  /*4c60*/  F2FP.F16.F32.PACK_AB R128, R27, R128 ;  /* 0x000000801b80723e */ /* 0x000fe200000000ff */
[----:B------:R-:W2:Y:S01]  /*4c70*/  MUFU.EX2 R14, R14 ;  /* 0x0000000e000e7308 */ /* 0x000ea20000000800 */
[----:B0-----:R-:W-:Y:S01]  /*4c80*/  FADD.FTZ R36, R56, R45 ;  /* 0x0000002d38247221 */ /* 0x001fe20000010000 */
[----:B------:R-:W-:-:S02]  /*4c90*/  F2FP.F16.F32.PACK_AB R145, R28, R145 ;  /* 0x000000911c91723e */ /* 0x000fc400000000ff */
[----:B------:R-:W-:-:S04]  /*4ca0*/  F2FP.F16.F32.PACK_AB R147, R56, R147 ;  /* 0x000000933893723e */ /* 0x000fc800000000ff */
        /* <DEDUP_REMOVED lines=75> */
[----:B------:R-:W-:Y:S01]  /*5160*/  F2FP.F16.F32.PACK_AB R121, R121, R12 ;  /* 0x0000000c7979723e */ /* 0x000fe200000000ff */
[----:B------:R-:W-:-:S05]  /*5170*/  VIADD R0, R88, 0xfffffffe ;  /* 0xfffffffe58007836 */ /* 0x000fca0000000000 */
        /* <DEDUP_REMOVED lines=17> */
.L_x_13705:
[----:B------:R-:W-:-:S11]  /*5290*/  UISETP.NE.AND UP2, UPT, UR7, 0x1, UPT ;  /* 0x000000010700788c */ /* 0x000fd6000bf45270 */
[----:B------:R-:W-:Y:S02]  /*52a0*/  @UP2 ULDC.64 UR18, c[0x0][0x9e8] ;  /* 0x00027a0000122ab9 */ /* 0x000fe40000000a00 */
[----:B------:R-:W-:-:S04]  /*52b0*/  UIMAD.WIDE.U32 UR10, UR14, UR18, URZ ;  /* 0x000000120e0a72a5 */ /* 0x000fc8000f8e003f */
[----:B------:R-:W-:-:S12]  /*52c0*/  @UP2 USHF.R.U32.HI UR14, URZ, UR19, UR11 ;  /* 0x000000133f0e2299 */ /* 0x000fd8000801160b */
.L_x_13706:
[----:B------:R-:W-:-:S04]  /*52d0*/  UIMAD UR7, UR14, UR7, UR7 ;  /* 0x000000070e0772a4 */ /* 0x000fc8000f8e0207 */
[----:B------:R-:W-:-:S04]  /*52e0*/  UISETP.LT.AND UP2, UPT, UR6, UR7, UPT ;  /* 0x000000070600728c */ /* 0x000fc8000bf41270 */
[----:B------:R-:W-:-:S12]  /*52f0*/  USEL UR6, UR6, UR7, UP2 ;  /* 0x0000000706067287 */ /* 0x000fd80009000000 */
.L_x_13704:
        /* <DEDUP_REMOVED lines=26> */
[----:B------:R-:W-:-:S05]  /*54a0*/  ULDC UR23, c[0x0][0x9e0] ;  /* 0x0002780000177ab9 */ /* 0x000fca0000000800 */
.L_x_13724:
        /* <DEDUP_REMOVED lines=9> */
.L_x_13709:
[----:B------:R-:W-:Y:S01]  /*5540*/  ULEA UR6, UR26, UR45, 0x3 ;  /* 0x0000002d1a067291 */ /* 0x000fe2000f8e183f */
[----:B------:R-:W-:-:S05]  /*5550*/  IMAD.U32 R5, RZ, RZ, UR25 ;  /* 0x00000019ff057e24 */ /* 0x000fca000f8e00ff */
[----:B------:R-:W-:-:S04]  /*5560*/  SHF.L.U32 R5, R5, 0x1f, RZ ;  /* 0x0000001f05057819 */ /* 0x000fc800000006ff */
[----:B------:R0:W1:Y:S01]  /*5570*/  SYNCS.PHASECHK.TRANS64.TRYWAIT P2, [UR6+0x16830], R5 ;  /* 0x01683005ff0075a7 */ /* 0x0000620008040146 */
[----:B------:R-:W-:Y:S05]  /*5580*/  @!P0 BRA `(.L_x_13710) ;  /* 0x0000000000048947 */ /* 0x000fea0003800000 */
[----:B------:R-:W-:Y:S01]  /*5590*/  BPT.TRAP 0x1 ;  /* 0x000000040000795c */ /* 0x000fe20000300000 */
.L_x_13710:
[----:B-1----:R-:W-:Y:S05]  /*55a0*/  @P2 BRA `(.L_x_13708) ;  /* 0x0000000000082947 */ /* 0x002fea0003800000 */
[----:B------:R-:W1:Y:S02]  /*55b0*/  SYNCS.PHASECHK.TRANS64.TRYWAIT P2, [UR6+0x16830], R5 ;  /* 0x01683005ff0075a7 */ /* 0x000e640008040146 */
[----:B-1----:R-:W-:Y:S05]  /*55c0*/  @!P2 BRA `(.L_x_13711) ;  /* 0x0000010c0030a947 */ /* 0x002fea0003800000 */
.L_x_13708:
        /* <DEDUP_REMOVED lines=25> */
.L_x_13713:
[----:B------:R-:W-:Y:S01]  /*5760*/  ULEA UR6, UR37, UR45, 0x3 ;  /* 0x0000002d25067291 */ /* 0x000fe2000f8e183f */
[----:B------:R-:W-:-:S05]  /*5770*/  IMAD.U32 R5, RZ, RZ, UR46 ;  /* 0x0000002eff057e24 */ /* 0x000fca000f8e00ff */
[----:B------:R-:W-:-:S04]  /*5780*/  SHF.L.U32 R5, R5, 0x1f, RZ ;  /* 0x0000001f05057819 */ /* 0x000fc800000006ff */
[----:B------:R0:W1:Y:S01]  /*5790*/  SYNCS.PHASECHK.TRANS64.TRYWAIT P2, [UR6+0x16850], R5 ;  /* 0x01685005ff0075a7 */ /* 0x0000620008040146 */
[----:B------:R-:W-:Y:S05]  /*57a0*/  @!P0 BRA `(.L_x_13714) ;  /* 0x0000000000048947 */ /* 0x000fea0003800000 */
[----:B------:R-:W-:Y:S01]  /*57b0*/  BPT.TRAP 0x1 ;  /* 0x000000040000795c */ /* 0x000fe20000300000 */
.L_x_13714:
[----:B-1----:R-:W-:Y:S05]  /*57c0*/  @P2 BRA `(.L_x_13712) ;  /* 0x0000000000082947 */ /* 0x002fea0003800000 */
[----:B------:R-:W1:Y:S02]  /*57d0*/  SYNCS.PHASECHK.TRANS64.TRYWAIT P2, [UR6+0x16850], R5 ;  /* 0x01685005ff0075a7 */ /* 0x000e640008040146 */
[----:B-1----:R-:W-:Y:S05]  /*57e0*/  @!P2 BRA `(.L_x_13715) ;  /* 0x0000010800c0a947 */ /* 0x002fea0003800000 */
.L_x_13712:
[----:B------:R-:W-:Y:S01]  /*57f0*/  UIADD3 UR6, UR45, 0x400, URZ ;  /* 0x000004002d067890 */ /* 0x000fe2000fffe03f */
[----:B------:R-:W-:Y:S01]  /*5800*/  WARPGROUP.ARRIVE ;  /* 0x00000000000079c5 */ /* 0x000fe20000000000 */
[----:B------:R-:W-:Y:S01]  /*5810*/  UMOV UR7, 0x40000040 ;  /* 0x4000004000077882 */ /* 0x000fe20000000000 */
[----:B------:R-:W-:Y:S01]  /*5820*/  PLOP3.LUT P2, PT, PT, PT, UP0, 0x80, 0x0 ;  /* 0x000000000000781c */ /* 0x000fe20003f4f008 */
[----:B------:R-:W-:Y:S01]  /*5830*/  USHF.R.U32.HI UR6, URZ, 0x4, UR6 ;  /* 0x000000043f067899 */ /* 0x000fe20008011606 */
[----:B01----:R-:W-:Y:S01]  /*5840*/  FMUL.FTZ R5, R24, UR24 ;  /* 0x0000001818057c20 */ /* 0x003fe20008410000 */
[----:B------:R-:W-:Y:S01]  /*5850*/  FMUL.FTZ R24, R36, UR24 ;  /* 0x0000001824187c20 */ /* 0x000fe20008410000 */
[----:B------:R-:W-:Y:S01]  /*5860*/  FMUL.FTZ R36, R44, UR24 ;  /* 0x000000182c247c20 */ /* 0x000fe20008410000 */
[----:B------:R-:W-:Y:S01]  /*5870*/  ULOP3.LUT UR6, UR6, 0x3fff, URZ, 0xc0, !UPT ;  /* 0x00003fff06067892 */ /* 0x000fe2000f8ec03f */
[----:B------:R-:W-:Y:S01]  /*5880*/  FMUL.FTZ R44, R55, UR24 ;  /* 0x00000018372c7c20 */ /* 0x000fe20008410000 */
[----:B------:R-:W-:Y:S01]  /*5890*/  PLOP3.LUT P3, PT, PT, PT, UP0, 0x80, 0x0 ;  /* 0x000000000000781c */ /* 0x000fe20003f6f008 */
[----:B------:R-:W-:Y:S01]  /*58a0*/  FMUL.FTZ R55, R61, UR24 ;  /* 0x000000183d377c20 */ /* 0x000fe20008410000 */
[----:B------:R-:W-:Y:S01]  /*58b0*/  ULEA UR10, UR37, UR6, 0xa ;  /* 0x00000006250a7291 */ /* 0x000fe2000f8e503f */
[----:B------:R-:W-:Y:S01]  /*58c0*/  FMUL.FTZ R61, R74, UR24 ;  /* 0x000000184a3d7c20 */ /* 0x000fe20008410000 */
[----:B------:R-:W-:Y:S01]  /*58d0*/  FMUL.FTZ R74, R76, UR24 ;  /* 0x000000184c4a7c20 */ /* 0x000fe20008410000 */
[----:B------:R-:W-:-:S02]  /*58e0*/  VIADD R76, R17, UR41 ;  /* 0x00000029114c7c36 */ /* 0x000fc40008000000 */
        /* <DEDUP_REMOVED lines=71> */
[----:B------:R-:W2:Y:S01]  /*5d60*/  MUFU.TANH R7, R7 ;  /* 0x0000000700077308 */ /* 0x000ea20000002400 */
[----:B------:R-:W-:Y:S02]  /*5d70*/  WARPGROUP.DEPBAR.LE gsb0, 0x0 ;  /* 0x00008000000079c5 */ /* 0x000fe40000010000 */
[----:B------:R-:W-:-:S06]  /*5d80*/  WARPGROUP.ARRIVE ;  /* 0x00000000000079c5 */ /* 0x000fcc0000000000 */
[----:B------:R-:W3:Y:S01]  /*5d90*/  S2R R151, SR_TID.X ;  /* 0x0000000000977919 */ /* 0x000ee20000002100 */
[----:B------:R-:W4:Y:S01]  /*5da0*/  MUFU.TANH R9, R9 ;  /* 0x0000000900097308 */ /* 0x000f220000002400 */
        /* <DEDUP_REMOVED lines=46> */
[----:B------:R-:W-:-:S04]  /*6090*/  FMUL.FTZ R138, R85, UR24 ;  /* 0x00000018558a7c20 */ /* 0x000fc80008410000 */
        /* <DEDUP_REMOVED lines=48> */
[----:B------:R-:W-:Y:S01]  /*63a0*/  @P2 IMAD.HI.U32 R32, R76, UR6, RZ ;  /* 0x000000064c202c27 */ /* 0x000fe2000f8e00ff */
[----:B------:R-:W-:Y:S01]  /*63b0*/  @UP0 ULDC UR6, c[0x0][0x450] ;  /* 0x0001140000060ab9 */ /* 0x000fe20000000800 */
[----:B---3--:R-:W-:-:S03]  /*63c0*/  ISETP.GE.U32.AND P2, PT, R151, 0x180, PT ;  /* 0x000001809700780c */ /* 0x008fc60003f46070 */
[----:B------:R-:W-:Y:S01]  /*63d0*/  @P3 SHF.R.U32.HI R76, RZ, UR6, R32 ;  /* 0x00000006ff4c3c19 */ /* 0x000fe20008011620 */
[----:B------:R-:W-:-:S04]  /*63e0*/  VIADD R32, R22, 0x9 ;  /* 0x0000000916207836 */ /* 0x000fc80000000000 */
[----:B------:R-:W3:Y:S01]  /*63f0*/  SHFL.IDX PT, R72, R76, RZ, 0x1c1f ;  /* 0x001c1fff4c487589 */ /* 0x000ee200000e0000 */
[----:B------:R-:W-:Y:S02]  /*6400*/  SEL R32, R32, 0x9, !P2 ;  /* 0x0000000920207807 */ /* 0x000fe40005000000 */
[----:B------:R-:W-:Y:S01]  /*6410*/  PLOP3.LUT P2, PT, PT, PT, UP1, 0x40, 0x0 ;  /* 0x000000000000781c */ /* 0x000fe20003f4e818 */
[--C-:B---3--:R-:W-:Y:S02]  /*6420*/  IMAD.IADD R83, R79, 0x1, R72.reuse ;  /* 0x000000014f537824 */ /* 0x108fe400078e0248 */
[----:B------:R-:W-:Y:S01]  /*6430*/  IMAD.IADD R85, R81, 0x1, R72 ;  /* 0x0000000151557824 */ /* 0x000fe200078e0248 */
[----:B------:R-:W-:Y:S02]  /*6440*/  WARPGROUP.DEPBAR.LE gsb0, 0x0 ;  /* 0x00008000000079c5 */ /* 0x000fe40000010000 */
[----:B------:R3:W-:Y:S06]  /*6450*/  BAR.ARV R32, 0x100 ;  /* 0x000400200000751d */ /* 0x0007ec0000002000 */
[----:B------:R3:W-:Y:S01]  /*6460*/  @!P1 SYNCS.ARRIVE.TRANS64.RED.A1T0 RZ, [R33+URZ], RZ ;  /* 0x000000ff21ff99a7 */ /* 0x0007e2000810043f */
[----:B012-4-:R-:W-:Y:S05]  /*6470*/  @P2 BRA `(.L_x_13716) ;  /* 0x00000000005c2947 */ /* 0x017fea0003800000 */
[----:B---3--:R-:W-:Y:S01]  /*6480*/  IMAD.U32 R33, RZ, RZ, UR38 ;  /* 0x00000026ff217e24 */ /* 0x008fe2000f8e00ff */
        /* <DEDUP_REMOVED lines=12> */
.L_x_13718:
[----:B------:R-:W-:-:S05]  /*6550*/  IMAD.U32 R78, RZ, RZ, UR22 ;  /* 0x00000016ff4e7e24 */ /* 0x000fca000f8e00ff */
[----:B------:R-:W-:-:S13]  /*6560*/  ISETP.NE.AND P2, PT, R78, 0x1, PT ;  /* 0x000000014e00780c */ /* 0x000fda0003f45270 */
[----:B------:R-:W0:Y:S02]  /*6570*/  @P2 LDC.64 R32, c[0x0][0x9e8] ;  /* 0x00027a00ff202b82 */ /* 0x000e240000000a00 */
[----:B0-----:R-:W-:-:S05]  /*6580*/  @P2 IMAD.HI.U32 R32, R72, R32, RZ ;  /* 0x0000002048202227 */ /* 0x001fca00078e00ff */
[----:B------:R-:W-:-:S07]  /*6590*/  @P2 SHF.R.U32.HI R72, RZ, R33, R32 ;  /* 0x00000021ff482219 */ /* 0x000fce0000011620 */
.L_x_13719:
[----:B------:R-:W-:Y:S05]  /*65a0*/  BSYNC B0 ;  /* 0x0000000000007941 */ /* 0x000fea0003800000 */
.L_x_13717:
[----:B------:R-:W-:-:S04]  /*65b0*/  IMAD R33, R72, R78, -R77 ;  /* 0x0000004e48217224 */ /* 0x000fc800078e0a4d */
[----:B------:R-:W-:-:S05]  /*65c0*/  IMAD R32, R16, -0x2, R33 ;  /* 0xfffffffe10207824 */ /* 0x000fca00078e0221 */
[----:B------:R-:W-:Y:S02]  /*65d0*/  VIADDMNMX R83, R32, R78, R83, PT ;  /* 0x0000004e20537246 */ /* 0x000fe40003800153 */
[----:B------:R-:W-:-:S07]  /*65e0*/  VIMNMX R85, R85, R32, !PT ;  /* 0x0000002055557248 */ /* 0x000fce0007fe0100 */
.L_x_13716:
[----:B------:R-:W-:Y:S01]  /*65f0*/  ISETP.GT.AND P2, PT, R0, -0x1, PT ;  /* 0xffffffff0000780c */ /* 0x000fe20003f44270 */
[----:B---3--:R-:W0:Y:S03]  /*6600*/  SHFL.IDX PT, R32, R76, 0x1, 0x1c1f ;  /* 0x003c1f004c207f89 */ /* 0x008e2600000e0000 */
        /* <DEDUP_REMOVED lines=52> */
[----:B------:R-:W-:-:S02]  /*6950*/  FSEL R76, R43, -INF , !P6 ;  /* 0xff8000002b4c7808 */ /* 0x000fc40007000000 */
[----:B------:R-:W-:Y:S01]  /*6960*/  FSEL R78, R45, -INF , !P3 ;  /* 0xff8000002d4e7808 */ /* 0x000fe20005800000 */
[----:B------:R-:W-:Y:S01]  /*6970*/  IMAD.IADD R45, R79, 0x1, R32 ;  /* 0x000000014f2d7824 */ /* 0x000fe200078e0220 */
        /* <DEDUP_REMOVED lines=58> */
.L_x_13722:
[----:B------:R-:W-:-:S05]  /*6d20*/  IMAD.U32 R51, RZ, RZ, UR22 ;  /* 0x00000016ff337e24 */ /* 0x000fca000f8e00ff */
[----:B------:R-:W-:-:S13]  /*6d30*/  ISETP.NE.AND P3, PT, R51, 0x1, PT ;  /* 0x000000013300780c */ /* 0x000fda0003f65270 */
[----:B------:R-:W0:Y:S02]  /*6d40*/  @P3 LDC.64 R32, c[0x0][0x9e8] ;  /* 0x00027a00ff203b82 */ /* 0x000e240000000a00 */
[----:B0-----:R-:W-:-:S05]  /*6d50*/  @P3 IMAD.HI.U32 R32, R8, R32, RZ ;  /* 0x0000002008203227 */ /* 0x001fca00078e00ff */
[----:B------:R-:W-:-:S07]  /*6d60*/  @P3 SHF.R.U32.HI R8, RZ, R33, R32 ;  /* 0x00000021ff083219 */ /* 0x000fce0000011620 */
.L_x_13723:
[----:B------:R-:W-:Y:S05]  /*6d70*/  BSYNC B0 ;  /* 0x0000000000007941 */ /* 0x000fea0003800000 */
.L_x_13721:
[----:B------:R-:W-:-:S04]  /*6d80*/  IMAD R77, R8, R51, -R77 ;  /* 0x00000033084d7224 */ /* 0x000fc800078e0a4d */
[----:B------:R-:W-:-:S05]  /*6d90*/  IMAD R8, R16, -0x2, R77 ;  /* 0xfffffffe10087824 */ /* 0x000fca00078e024d */
[----:B------:R-:W-:Y:S02]  /*6da0*/  VIADDMNMX R45, R8, R51, R45, PT ;  /* 0x00000033082d7246 */ /* 0x000fe4000380012d */
[----:B------:R-:W-:-:S07]  /*6db0*/  VIMNMX R47, R47, R8, !PT ;  /* 0x000000082f2f7248 */ /* 0x000fce0007fe0100 */
.L_x_13720:
[----:B------:R-:W-:Y:S01]  /*6dc0*/  FMNMX.FTZ R33, R5, R4, !PT ;  /* 0x0000000405217209 */ /* 0x000fe20007810000 */
[----:B------:R-:W0:Y:S01]  /*6dd0*/  LDC R43, c[0x0][0x988] ;  /* 0x00026200ff2b7b82 */ /* 0x000e220000000800 */
[----:B------:R-:W-:Y:S01]  /*6de0*/  ISETP.GT.AND P4, PT, R47, 0x1, P2 ;  /* 0x000000012f00780c */ /* 0x000fe20001784270 */
[----:B------:R-:W-:Y:S01]  /*6df0*/  UMOV UR46, UR25 ;  /* 0x00000019002e7c82 */ /* 0x000fe20008000000 */
        /* <DEDUP_REMOVED lines=19> */
[C---:B------:R-:W-:Y:S02]  /*6f30*/  ISETP.GT.AND P4, PT, R47.reuse, RZ, P2 ;  /* 0x000000ff2f00720c */ /* 0x040fe40001784270 */
        /* <DEDUP_REMOVED lines=17> */
[----:B------:R-:W-:Y:S02]  /*7050*/  FMNMX.FTZ R13, R11, R6, !PT ;  /* 0x000000060b0d7209 */ /* 0x000fe40007810000 */
[----:B------:R-:W-:Y:S02]  /*7060*/  FMNMX.FTZ R33, R56, R33, !PT ;  /* 0x0000002138217209 */ /* 0x000fe40007810000 */
[----:B------:R-:W-:-:S02]  /*7070*/  ISETP.LT.OR P5, PT, R45, 0x11, P5 ;  /* 0x000000112d00780c */ /* 0x000fc40002fa1670 */
[----:B------:R-:W-:Y:S02]  /*7080*/  FMNMX.FTZ R33, R120, R33, !PT ;  /* 0x0000002178217209 */ /* 0x000fe40007810000 */
[----:B------:R-:W-:Y:S02]  /*7090*/  FMNMX.FTZ R13, R32, R13, !PT ;  /* 0x0000000d200d7209 */ /* 0x000fe40007810000 */
[----:B------:R-:W-:Y:S02]  /*70a0*/  FMNMX.FTZ R33, R122, R33, !PT ;  /* 0x000000217a217209 */ /* 0x000fe40007810000 */
[----:B------:R-:W-:Y:S02]  /*70b0*/  FSEL R144, R15, -INF , !P5 ;  /* 0xff8000000f907808 */ /* 0x000fe40006800000 */
[----:B------:R-:W-:Y:S02]  /*70c0*/  FMNMX.FTZ R33, R124, R33, !PT ;  /* 0x000000217c217209 */ /* 0x000fe40007810000 */
[----:B------:R-:W-:-:S02]  /*70d0*/  FMNMX.FTZ R13, R140, R13, !PT ;  /* 0x0000000d8c0d7209 */ /* 0x000fc40007810000 */
        /* <DEDUP_REMOVED lines=17> */
[----:B------:R-:W1:Y:S03]  /*71f0*/  SHFL.BFLY PT, R8, R33, 0x2, 0x1f ;  /* 0x0c401f0021087f89 */ /* 0x000e6600000e0000 */
[----:B------:R-:W-:-:S02]  /*7200*/  ISETP.LT.OR P4, PT, R45, 0x2a, P3 ;  /* 0x0000002a2d00780c */ /* 0x000fc40001f81670 */
[----:B------:R-:W-:Y:S02]  /*7210*/  ISETP.GT.AND P3, PT, R47, 0x31, P2 ;  /* 0x000000312f00780c */ /* 0x000fe40001764270 */
[----:B------:R-:W-:Y:S02]  /*7220*/  FSEL R35, R35, -INF , !P4 ;  /* 0xff80000023237808 */ /* 0x000fe40006000000 */
[----:B------:R-:W-:Y:S02]  /*7230*/  ISETP.GT.AND P4, PT, R47, 0x38, P2 ;  /* 0x000000382f00780c */ /* 0x000fe40001784270 */
[C---:B------:R-:W-:Y:S02]  /*7240*/  ISETP.LT.OR P3, PT, R45.reuse, 0x32, P3 ;  /* 0x000000322d00780c */ /* 0x040fe40001f61670 */
[----:B------:R-:W-:-:S04]  /*7250*/  ISETP.LT.OR P4, PT, R45, 0x39, P4 ;  /* 0x000000392d00780c */ /* 0x000fc80002781670 */
[----:B------:R-:W-:Y:S02]  /*7260*/  FSEL R41, R41, -INF , !P4 ;  /* 0xff80000029297808 */ /* 0x000fe40006000000 */
[----:B------:R-:W-:-:S04]  /*7270*/  ISETP.GT.AND P4, PT, R47, 0x41, P2 ;  /* 0x000000412f00780c */ /* 0x000fc80001784270 */
[----:B------:R-:W-:Y:S02]  /*7280*/  ISETP.LT.OR P4, PT, R45, 0x42, P4 ;  /* 0x000000422d00780c */ /* 0x000fe40002781670 */
[----:B-1----:R-:W-:Y:S02]  /*7290*/  FMNMX.FTZ R51, R33, R8, !PT ;  /* 0x0000000821337209 */ /* 0x002fe40007810000 */
[----:B------:R-:W-:Y:S02]  /*72a0*/  FSEL R48, R48, -INF , !P4 ;  /* 0xff80000030307808 */ /* 0x000fe40006000000 */
[----:B------:R-:W-:Y:S01]  /*72b0*/  ISETP.GT.AND P4, PT, R47, 0x50, P2 ;  /* 0x000000502f00780c */ /* 0x000fe20001784270 */
[----:B------:R-:W1:Y:S03]  /*72c0*/  SHFL.BFLY PT, R8, R51, 0x1, 0x1f ;  /* 0x0c201f0033087f89 */ /* 0x000e6600000e0000 */
[----:B------:R-:W-:-:S04]  /*72d0*/  ISETP.LT.OR P4, PT, R45, 0x51, P4 ;  /* 0x000000512d00780c */ /* 0x000fc80002781670 */
[----:B------:R-:W-:Y:S02]  /*72e0*/  FSEL R52, R52, -INF , !P4 ;  /* 0xff80000034347808 */ /* 0x000fe40006000000 */
[----:B------:R-:W-:-:S04]  /*72f0*/  ISETP.GT.AND P4, PT, R47, 0x59, P2 ;  /* 0x000000592f00780c */ /* 0x000fc80001784270 */
[----:B------:R-:W-:-:S04]  /*7300*/  ISETP.LT.OR P4, PT, R45, 0x5a, P4 ;  /* 0x0000005a2d00780c */ /* 0x000fc80002781670 */
[----:B------:R-:W-:Y:S02]  /*7310*/  FSEL R60, R60, -INF , !P4 ;  /* 0xff8000003c3c7808 */ /* 0x000fe40006000000 */
[----:B------:R-:W-:-:S04]  /*7320*/  ISETP.GT.AND P4, PT, R47, 0x68, P2 ;  /* 0x000000682f00780c */ /* 0x000fc80001784270 */
[----:B------:R-:W-:Y:S02]  /*7330*/  ISETP.LT.OR P4, PT, R45, 0x69, P4 ;  /* 0x000000692d00780c */ /* 0x000fe40002781670 */
[----:B-1----:R-:W-:Y:S02]  /*7340*/  FMNMX.FTZ R8, R51, R8, !PT ;  /* 0x0000000833087209 */ /* 0x002fe40007810000 */
[----:B------:R-:W-:Y:S02]  /*7350*/  FSEL R64, R64, -INF , !P4 ;  /* 0xff80000040407808 */ /* 0x000fe40006000000 */
[C---:B------:R-:W-:Y:S01]  /*7360*/  FSETP.NEU.FTZ.AND P6, PT, R8.reuse, -INF , PT ;  /* 0xff8000000800780b */ /* 0x040fe20003fdd000 */
[C---:B0-----:R-:W-:Y:S01]  /*7370*/  FMUL.FTZ R9, R8.reuse, R43 ;  /* 0x0000002b08097220 */ /* 0x041fe20000410000 */
[----:B------:R-:W-:Y:S02]  /*7380*/  ISETP.GT.AND P4, PT, R47, 0x71, P2 ;  /* 0x000000712f00780c */ /* 0x000fe40001784270 */
[----:B------:R-:W-:-:S02]  /*7390*/  FSEL R57, R8, RZ, P6 ;  /* 0x000000ff08397208 */ /* 0x000fc40003000000 */
[----:B------:R-:W-:Y:S02]  /*73a0*/  FSEL R9, R9, RZ, P6 ;  /* 0x000000ff09097208 */ /* 0x000fe40003000000 */
[----:B------:R-:W-:Y:S01]  /*73b0*/  ISETP.LT.OR P4, PT, R45, 0x72, P4 ;  /* 0x000000722d00780c */ /* 0x000fe20002781670 */
[----:B------:R-:W-:Y:S02]  /*73c0*/  FADD.FTZ R4, -R57, R4 ;  /* 0x0000000439047221 */ /* 0x000fe40000010100 */
[-CC-:B------:R-:W-:Y:S01]  /*73d0*/  FFMA.FTZ R15, R12, R43.reuse, -R9.reuse ;  /* 0x0000002b0c0f7223 */ /* 0x180fe20000010809 */
[-CC-:B------:R-:W-:Y:S01]  /*73e0*/  FFMA.FTZ R148, R5, R43.reuse, -R9.reuse ;  /* 0x0000002b05947223 */ /* 0x180fe20000010809 */
[-CC-:B------:R-:W-:Y:S01]  /*73f0*/  FFMA.FTZ R5, R72, R43.reuse, -R9.reuse ;  /* 0x0000002b48057223 */ /* 0x180fe20000010809 */
[----:B------:R-:W-:Y:S01]  /*7400*/  FSEL R72, R27, -INF , !P5 ;  /* 0xff8000001b487808 */ /* 0x000fe20006800000 */
[----:B------:R0:W-:Y:S01]  /*7410*/  MUFU.EX2 R7, R15 ;  /* 0x0000000f00077308 */ /* 0x0001e20000000800 */
[-CC-:B------:R-:W-:Y:S01]  /*7420*/  FFMA.FTZ R27, R24, R43.reuse, -R9.reuse ;  /* 0x0000002b181b7223 */ /* 0x180fe20000010809 */
[----:B------:R-:W-:Y:S01]  /*7430*/  ISETP.GT.AND P5, PT, R47, 0x28, P2 ;  /* 0x000000282f00780c */ /* 0x000fe200017a4270 */
[-CC-:B------:R-:W-:Y:S01]  /*7440*/  FFMA.FTZ R24, R26, R43.reuse, -R9.reuse ;  /* 0x0000002b1a187223 */ /* 0x180fe20000010809 */
[-CC-:B------:R-:W-:Y:S01]  /*7450*/  FFMA.FTZ R25, R20, R43.reuse, -R9.reuse ;  /* 0x0000002b14197223 */ /* 0x180fe20000010809 */
[-CC-:B------:R-:W-:Y:S01]  /*7460*/  FFMA.FTZ R12, R14, R43.reuse, -R9.reuse ;  /* 0x0000002b0e0c7223 */ /* 0x180fe20000010809 */
[----:B------:R-:W-:Y:S01]  /*7470*/  ISETP.LT.OR P5, PT, R45, 0x29, P5 ;  /* 0x000000292d00780c */ /* 0x000fe20002fa1670 */
[-CC-:B------:R-:W-:Y:S01]  /*7480*/  FFMA.FTZ R33, R30, R43.reuse, -R9.reuse ;  /* 0x0000002b1e217223 */ /* 0x180fe20000010809 */
[----:B------:R-:W-:Y:S01]  /*7490*/  FSEL R20, R39, -INF , !P3 ;  /* 0xff80000027147808 */ /* 0x000fe20005800000 */
[--C-:B------:R-:W-:Y:S01]  /*74a0*/  FFMA.FTZ R36, R36, R43, -R9.reuse ;  /* 0x0000002b24247223 */ /* 0x100fe20000010809 */
[----:B0-----:R-:W-:Y:S01]  /*74b0*/  FMNMX.FTZ R15, R142, R13, !PT ;  /* 0x0000000d8e0f7209 */ /* 0x001fe20007810000 */
[--C-:B------:R-:W-:Y:S01]  /*74c0*/  FFMA.FTZ R40, R40, R43, -R9.reuse ;  /* 0x0000002b28287223 */ /* 0x100fe20000010809 */
[----:B------:R-:W-:Y:S01]  /*74d0*/  FSEL R34, R34, -INF , !P5 ;  /* 0xff80000022227808 */ /* 0x000fe20006800000 */
[----:B------:R0:W-:Y:S01]  /*74e0*/  MUFU.EX2 R13, R25 ;  /* 0x00000019000d7308 */ /* 0x0001e20000000800 */
[----:B------:R-:W-:Y:S01]  /*74f0*/  FMNMX.FTZ R15, R144, R15, !PT ;  /* 0x0000000f900f7209 */ /* 0x000fe20007810000 */
[-CC-:B------:R-:W-:Y:S01]  /*7500*/  FFMA.FTZ R122, R122, R43.reuse, -R9.reuse ;  /* 0x0000002b7a7a7223 */ /* 0x180fe20000010809 */
[----:B------:R-:W-:Y:S01]  /*7510*/  ISETP.GT.AND P5, PT, R47, 0x30, P2 ;  /* 0x000000302f00780c */ /* 0x000fe200017a4270 */
[--C-:B------:R-:W-:Y:S01]  /*7520*/  FFMA.FTZ R10, R10, R43, -R9.reuse ;  /* 0x0000002b0a0a7223 */ /* 0x100fe20000010809 */
[----:B------:R-:W-:Y:S01]  /*7530*/  FMNMX.FTZ R21, R146, R15, !PT ;  /* 0x0000000f92157209 */ /* 0x000fe20007810000 */
[--C-:B------:R-:W-:Y:S01]  /*7540*/  FFMA.FTZ R51, R130, R43, -R9.reuse ;  /* 0x0000002b82337223 */ /* 0x100fe20000010809 */
[----:B------:R-:W-:Y:S01]  /*7550*/  ISETP.LT.OR P5, PT, R45, 0x31, P5 ;  /* 0x000000312d00780c */ /* 0x000fe20002fa1670 */
[----:B------:R1:W-:Y:S01]  /*7560*/  MUFU.EX2 R15, R27 ;  /* 0x0000001b000f7308 */ /* 0x0003e20000000800 */
[----:B------:R-:W-:Y:S01]  /*7570*/  FMNMX.FTZ R21, R150, R21, !PT ;  /* 0x0000001596157209 */ /* 0x000fe20007810000 */
[----:B------:R-:W-:Y:S01]  /*7580*/  FFMA.FTZ R53, R136, R43, -R9 ;  /* 0x0000002b88357223 */ /* 0x000fe20000010809 */
[----:B------:R-:W-:-:S02]  /*7590*/  FSEL R14, R37, -INF , !P5 ;  /* 0xff800000250e7808 */ /* 0x000fc40006800000 */
[----:B------:R-:W-:Y:S01]  /*75a0*/  FMNMX.FTZ R26, R72, R21, !PT ;  /* 0x00000015481a7209 */ /* 0x000fe20007810000 */
[----:B------:R-:W-:Y:S01]  /*75b0*/  FFMA.FTZ R21, R28, R43, -R9 ;  /* 0x0000002b1c157223 */ /* 0x000fe20000010809 */
[----:B------:R-:W-:Y:S01]  /*75c0*/  ISETP.GT.AND P5, PT, R47, 0x39, P2 ;  /* 0x000000392f00780c */ /* 0x000fe200017a4270 */
[----:B------:R-:W-:Y:S01]  /*75d0*/  MUFU.EX2 R148, R148 ;  /* 0x0000009400947308 */ /* 0x000fe20000000800 */
[----:B------:R-:W-:Y:S02]  /*75e0*/  FMNMX.FTZ R26, R29, R26, !PT ;  /* 0x0000001a1d1a7209 */ /* 0x000fe40007810000 */
[----:B------:R-:W-:Y:S02]  /*75f0*/  ISETP.GT.AND P3, PT, R47, 0x40, P2 ;  /* 0x000000402f00780c */ /* 0x000fe40001764270 */
[----:B0-----:R-:W-:Y:S02]  /*7600*/  FMNMX.FTZ R25, R31, R26, !PT ;  /* 0x0000001a1f197209 */ /* 0x001fe40007810000 */
        /* <DEDUP_REMOVED lines=8> */
[----:B------:R-:W-:Y:S02]  /*7690*/  ISETP.GT.AND P5, PT, R47, 0x48, P2 ;  /* 0x000000482f00780c */ /* 0x000fe400017a4270 */
[----:B------:R-:W-:-:S02]  /*76a0*/  FMNMX.FTZ R28, R20, R25, !PT ;  /* 0x00000019141c7209 */ /* 0x000fc40007810000 */
[----:B------:R-:W-:Y:S01]  /*76b0*/  FSEL R46, R46, -INF , !P3 ;  /* 0xff8000002e2e7808 */ /* 0x000fe20005800000 */
[----:B------:R0:W-:Y:S01]  /*76c0*/  MUFU.EX2 R25, R36 ;  /* 0x0000002400197308 */ /* 0x0001e20000000800 */
[----:B-1----:R-:W-:Y:S01]  /*76d0*/  FMNMX.FTZ R27, R41, R28, !PT ;  /* 0x0000001c291b7209 */ /* 0x002fe20007810000 */
[-CC-:B------:R-:W-:Y:S01]  /*76e0*/  FFMA.FTZ R28, R38, R43.reuse, -R9.reuse ;  /* 0x0000002b261c7223 */ /* 0x180fe20000010809 */
[----:B------:R-:W-:Y:S01]  /*76f0*/  ISETP.GT.AND P3, PT, R47, 0x49, P2 ;  /* 0x000000492f00780c */ /* 0x000fe20001764270 */
[--C-:B------:R-:W-:Y:S01]  /*7700*/  FFMA.FTZ R38, R76, R43, -R9.reuse ;  /* 0x0000002b4c267223 */ /* 0x100fe20000010809 */
[----:B------:R-:W-:Y:S02]  /*7710*/  FMNMX.FTZ R27, R44, R27, !PT ;  /* 0x0000001b2c1b7209 */ /* 0x000fe40007810000 */
[C---:B------:R-:W-:Y:S01]  /*7720*/  ISETP.LT.OR P5, PT, R45.reuse, 0x49, P5 ;  /* 0x000000492d00780c */ /* 0x040fe20002fa1670 */
[----:B------:R-:W-:Y:S01]  /*7730*/  MUFU.EX2 R10, R10 ;  /* 0x0000000a000a7308 */ /* 0x000fe20000000800 */
[----:B------:R-:W-:Y:S01]  /*7740*/  FMNMX.FTZ R27, R46, R27, !PT ;  /* 0x0000001b2e1b7209 */ /* 0x000fe20007810000 */
[----:B0-----:R-:W-:Y:S01]  /*7750*/  FFMA.FTZ R36, R42, R43, -R9 ;  /* 0x0000002b2a247223 */ /* 0x001fe20000010809 */
[----:B------:R-:W-:-:S02]  /*7760*/  ISETP.LT.OR P3, PT, R45, 0x4a, P3 ;  /* 0x0000004a2d00780c */ /* 0x000fc40001f61670 */
[----:B------:R-:W-:Y:S02]  /*7770*/  FSEL R30, R49, -INF , !P5 ;  /* 0xff800000311e7808 */ /* 0x000fe40006800000 */
[----:B------:R-:W-:Y:S01]  /*7780*/  FMNMX.FTZ R33, R48, R27, !PT ;  /* 0x0000001b30217209 */ /* 0x000fe20007810000 */
[----:B------:R-:W-:Y:S01]  /*7790*/  MUFU.EX2 R12, R12 ;  /* 0x0000000c000c7308 */ /* 0x000fe20000000800 */
[C---:B------:R-:W-:Y:S02]  /*77a0*/  ISETP.GT.AND P5, PT, R47.reuse, 0x51, P2 ;  /* 0x000000512f00780c */ /* 0x040fe400017a4270 */
[----:B------:R-:W-:Y:S02]  /*77b0*/  FSEL R50, R50, -INF , !P3 ;  /* 0xff80000032327808 */ /* 0x000fe40005800000 */
[----:B------:R-:W-:Y:S02]  /*77c0*/  FMNMX.FTZ R33, R30, R33, !PT ;  /* 0x000000211e217209 */ /* 0x000fe40007810000 */
[----:B------:R-:W-:Y:S01]  /*77d0*/  ISETP.GT.AND P3, PT, R47, 0x58, P2 ;  /* 0x000000582f00780c */ /* 0x000fe20001764270 */
[----:B------:R0:W-:Y:S01]  /*77e0*/  MUFU.EX2 R27, R40 ;  /* 0x00000028001b7308 */ /* 0x0001e20000000800 */
[----:B------:R-:W-:-:S02]  /*77f0*/  ISETP.LT.OR P5, PT, R45, 0x52, P5 ;  /* 0x000000522d00780c */ /* 0x000fc40002fa1670 */
[----:B------:R-:W-:Y:S02]  /*7800*/  FMNMX.FTZ R33, R50, R33, !PT ;  /* 0x0000002132217209 */ /* 0x000fe40007810000 */
[----:B------:R-:W-:Y:S02]  /*7810*/  FSEL R54, R54, -INF , !P5 ;  /* 0xff80000036367808 */ /* 0x000fe40006800000 */
[----:B------:R-:W-:Y:S01]  /*7820*/  ISETP.LT.OR P3, PT, R45, 0x59, P3 ;  /* 0x000000592d00780c */ /* 0x000fe20001f61670 */
[----:B------:R-:W-:Y:S01]  /*7830*/  MUFU.EX2 R24, R24 ;  /* 0x0000001800187308 */ /* 0x000fe20000000800 */
[----:B------:R-:W-:Y:S01]  /*7840*/  FMNMX.FTZ R33, R52, R33, !PT ;  /* 0x0000002134217209 */ /* 0x000fe20007810000 */
[----:B0-----:R-:W-:Y:S01]  /*7850*/  FFMA.FTZ R40, R78, R43, -R9 ;  /* 0x0000002b4e287223 */ /* 0x001fe20000010809 */
[----:B------:R-:W-:Y:S02]  /*7860*/  ISETP.GT.AND P5, PT, R47, 0x60, P2 ;  /* 0x000000602f00780c */ /* 0x000fe400017a4270 */
[----:B------:R-:W-:-:S02]  /*7870*/  FSEL R58, R58, -INF , !P3 ;  /* 0xff8000003a3a7808 */ /* 0x000fc40005800000 */
[----:B------:R-:W-:Y:S01]  /*7880*/  FMNMX.FTZ R37, R54, R33, !PT ;  /* 0x0000002136257209 */ /* 0x000fe20007810000 */
[----:B------:R-:W-:Y:S01]  /*7890*/  MUFU.EX2 R21, R21 ;  /* 0x0000001500157308 */ /* 0x000fe20000000800 */
[----:B------:R-:W-:Y:S02]  /*78a0*/  ISETP.GT.AND P3, PT, R47, 0x61, P2 ;  /* 0x000000612f00780c */ /* 0x000fe40001764270 */
[C---:B------:R-:W-:Y:S02]  /*78b0*/  ISETP.LT.OR P5, PT, R45.reuse, 0x61, P5 ;  /* 0x000000612d00780c */ /* 0x040fe40002fa1670 */
[----:B------:R-:W-:Y:S02]  /*78c0*/  FMNMX.FTZ R37, R58, R37, !PT ;  /* 0x000000253a257209 */ /* 0x000fe40007810000 */
[----:B------:R-:W-:Y:S01]  /*78d0*/  ISETP.LT.OR P3, PT, R45, 0x62, P3 ;  /* 0x000000622d00780c */ /* 0x000fe20001f61670 */
[----:B------:R0:W-:Y:S01]  /*78e0*/  MUFU.EX2 R33, R38 ;  /* 0x0000002600217308 */ /* 0x0001e20000000800 */
[----:B------:R-:W-:-:S02]  /*78f0*/  FSEL R42, R61, -INF , !P5 ;  /* 0xff8000003d2a7808 */ /* 0x000fc40006800000 */
[----:B------:R-:W-:Y:S02]  /*7900*/  FMNMX.FTZ R37, R60, R37, !PT ;  /* 0x000000253c257209 */ /* 0x000fe40007810000 */
[C---:B------:R-:W-:Y:S02]  /*7910*/  ISETP.GT.AND P5, PT, R47.reuse, 0x69, P2 ;  /* 0x000000692f00780c */ /* 0x040fe400017a4270 */
[----:B------:R-:W-:Y:S01]  /*7920*/  FSEL R76, R62, -INF , !P3 ;  /* 0xff8000003e4c7808 */ /* 0x000fe20005800000 */
[--C-:B------:R-:W-:Y:S01]  /*7930*/  FFMA.FTZ R62, R82, R43, -R9.reuse ;  /* 0x0000002b523e7223 */ /* 0x100fe20000010809 */
[----:B------:R-:W-:Y:S01]  /*7940*/  FMNMX.FTZ R37, R42, R37, !PT ;  /* 0x000000252a257209 */ /* 0x000fe20007810000 */
[----:B0-----:R-:W-:Y:S01]  /*7950*/  FFMA.FTZ R38, R80, R43, -R9 ;  /* 0x0000002b50267223 */ /* 0x001fe20000010809 */
[----:B------:R-:W-:Y:S01]  /*7960*/  ISETP.GT.AND P3, PT, R47, 0x70, P2 ;  /* 0x000000702f00780c */ /* 0x000fe20001764270 */
[----:B------:R-:W-:Y:S01]  /*7970*/  MUFU.EX2 R28, R28 ;  /* 0x0000001c001c7308 */ /* 0x000fe20000000800 */
[----:B------:R-:W-:-:S02]  /*7980*/  ISETP.LT.OR P5, PT, R45, 0x6a, P5 ;  /* 0x0000006a2d00780c */ /* 0x000fc40002fa1670 */
[----:B------:R-:W-:Y:S02]  /*7990*/  FMNMX.FTZ R39, R76, R37, !PT ;  /* 0x000000254c277209 */ /* 0x000fe40007810000 */
[----:B------:R-:W-:Y:S02]  /*79a0*/  FSEL R66, R66, -INF , !P5 ;  /* 0xff80000042427808 */ /* 0x000fe40006800000 */
[----:B------:R-:W-:Y:S01]  /*79b0*/  ISETP.LT.OR P3, PT, R45, 0x71, P3 ;  /* 0x000000712d00780c */ /* 0x000fe20001f61670 */
[----:B------:R-:W-:Y:S01]  /*79c0*/  MUFU.EX2 R37, R38 ;  /* 0x0000002600257308 */ /* 0x000fe20000000800 */
[----:B------:R-:W-:Y:S02]  /*79d0*/  FMNMX.FTZ R39, R64, R39, !PT ;  /* 0x0000002740277209 */ /* 0x000fe40007810000 */
[C---:B------:R-:W-:Y:S02]  /*79e0*/  ISETP.GT.AND P5, PT, R47.reuse, 0x78, P2 ;  /* 0x000000782f00780c */ /* 0x040fe400017a4270 */
[----:B------:R-:W-:Y:S01]  /*79f0*/  FSEL R78, R68, -INF , !P3 ;  /* 0xff800000444e7808 */ /* 0x000fe20005800000 */
[--C-:B------:R-:W-:Y:S01]  /*7a00*/  FFMA.FTZ R68, R86, R43, -R9.reuse ;  /* 0x0000002b56447223 */ /* 0x100fe20000010809 */
[----:B------:R-:W-:Y:S01]  /*7a10*/  FMNMX.FTZ R39, R66, R39, !PT ;  /* 0x0000002742277209 */ /* 0x000fe20007810000 */
[----:B------:R-:W0:Y:S01]  /*7a20*/  MUFU.EX2 R36, R36 ;  /* 0x0000002400247308 */ /* 0x000e220000000800 */
[----:B------:R-:W-:Y:S01]  /*7a30*/  ISETP.GT.AND P2, PT, R47, 0x79, P2 ;  /* 0x000000792f00780c */ /* 0x000fe20001744270 */
[----:B------:R-:W-:Y:S01]  /*7a40*/  FFMA.FTZ R47, R84, R43, -R9 ;  /* 0x0000002b542f7223 */ /* 0x000fe20000010809 */
[----:B------:R-:W-:-:S02]  /*7a50*/  ISETP.LT.OR P5, PT, R45, 0x79, P5 ;  /* 0x000000792d00780c */ /* 0x000fc40002fa1670 */
[----:B------:R-:W-:Y:S02]  /*7a60*/  FSEL R80, R69, -INF , !P4 ;  /* 0xff80000045507808 */ /* 0x000fe40006000000 */
[----:B------:R-:W-:Y:S01]  /*7a70*/  FMNMX.FTZ R39, R78, R39, !PT ;  /* 0x000000274e277209 */ /* 0x000fe20007810000 */
[----:B------:R-:W-:Y:S01]  /*7a80*/  MUFU.EX2 R40, R40 ;  /* 0x0000002800287308 */ /* 0x000fe20000000800 */
[----:B------:R-:W-:Y:S02]  /*7a90*/  ISETP.LT.OR P2, PT, R45, 0x7a, P2 ;  /* 0x0000007a2d00780c */ /* 0x000fe40001741670 */
[----:B------:R-:W-:Y:S01]  /*7aa0*/  FSEL R82, R70, -INF , !P5 ;  /* 0xff80000046527808 */ /* 0x000fe20006800000 */
[--C-:B------:R-:W-:Y:S01]  /*7ab0*/  FFMA.FTZ R70, R124, R43, -R9.reuse ;  /* 0x0000002b7c467223 */ /* 0x100fe20000010809 */
[----:B------:R-:W-:Y:S01]  /*7ac0*/  FMNMX.FTZ R45, R80, R39, !PT ;  /* 0x00000027502d7209 */ /* 0x000fe20007810000 */
[--C-:B------:R-:W-:Y:S01]  /*7ad0*/  FFMA.FTZ R124, R126, R43, -R9.reuse ;  /* 0x0000002b7e7c7223 */ /* 0x100fe20000010809 */
[----:B------:R-:W-:Y:S01]  /*7ae0*/  FSEL R84, R71, -INF , !P2 ;  /* 0xff80000047547808 */ /* 0x000fe20005000000 */
[----:B------:R-:W-:Y:S01]  /*7af0*/  MUFU.EX2 R39, R47 ;  /* 0x0000002f00277308 */ /* 0x000fe20000000800 */
[----:B------:R-:W-:Y:S01]  /*7b00*/  FMNMX.FTZ R45, R82, R45, !PT ;  /* 0x0000002d522d7209 */ /* 0x000fe20007810000 */
[----:B------:R-:W-:Y:S01]  /*7b10*/  FFMA.FTZ R126, R74, R43, -R9 ;  /* 0x0000002b4a7e7223 */ /* 0x000fe20000010809 */
[----:B0-----:R-:W-:-:S02]  /*7b20*/  F2FP.F16.F32.PACK_AB R136, R36, R27 ;  /* 0x0000001b2488723e */ /* 0x001fc400000000ff */
[----:B------:R-:W-:Y:S01]  /*7b30*/  FMNMX.FTZ R38, R84, R45, !PT ;  /* 0x0000002d54267209 */ /* 0x000fe20007810000 */
[-CC-:B------:R-:W-:Y:S01]  /*7b40*/  FFMA.FTZ R45, R56, R43.reuse, -R9.reuse ;  /* 0x0000002b382d7223 */ /* 0x180fe20000010809 */
[-CC-:B------:R-:W-:Y:S01]  /*7b50*/  FFMA.FTZ R56, R120, R43.reuse, -R9.reuse ;  /* 0x0000002b78387223 */ /* 0x180fe20000010809 */
[----:B------:R0:W-:Y:S01]  /*7b60*/  MUFU.EX2 R47, R122 ;  /* 0x0000007a002f7308 */ /* 0x0001e20000000800 */
[-CC-:B------:R-:W-:Y:S01]  /*7b70*/  FFMA.FTZ R120, R132, R43.reuse, -R9.reuse ;  /* 0x0000002b84787223 */ /* 0x180fe20000010809 */
[----:B------:R-:W1:Y:S06]  /*7b80*/  SHFL.BFLY PT, R49, R38, 0x2, 0x1f ;  /* 0x0c401f0026317f89 */ /* 0x000e6c00000e0000 */
[----:B------:R-:W2:Y:S01]  /*7b90*/  MUFU.EX2 R62, R62 ;  /* 0x0000003e003e7308 */ /* 0x000ea20000000800 */
[----:B0-----:R-:W-:-:S07]  /*7ba0*/  FFMA.FTZ R122, R134, R43, -R9 ;  /* 0x0000002b867a7223 */ /* 0x001fce0000010809 */
[----:B------:R-:W0:Y:S08]  /*7bb0*/  MUFU.EX2 R68, R68 ;  /* 0x0000004400447308 */ /* 0x000e300000000800 */
[----:B------:R-:W-:Y:S01]  /*7bc0*/  MUFU.EX2 R45, R45 ;  /* 0x0000002d002d7308 */ /* 0x000fe20000000800 */
[----:B--2---:R-:W-:Y:S02]  /*7bd0*/  F2FP.F16.F32.PACK_AB R132, R62, R37 ;  /* 0x000000253e84723e */ /* 0x004fe400000000ff */
[----:B-1----:R-:W-:Y:S01]  /*7be0*/  FMNMX.FTZ R55, R38, R49, !PT ;  /* 0x0000003126377209 */ /* 0x002fe20007810000 */
[----:B------:R-:W-:-:S04]  /*7bf0*/  FFMA.FTZ R49, R128, R43, -R9 ;  /* 0x0000002b80317223 */ /* 0x000fc80000010809 */
[----:B------:R-:W1:Y:S01]  /*7c00*/  SHFL.BFLY PT, R38, R55, 0x1, 0x1f ;  /* 0x0c201f0037267f89 */ /* 0x000e6200000e0000 */
[----:B------:R-:W-:Y:S01]  /*7c10*/  MUFU.EX2 R56, R56 ;  /* 0x0000003800387308 */ /* 0x000fe20000000800 */
[----:B0-----:R-:W-:-:S07]  /*7c20*/  F2FP.F16.F32.PACK_AB R134, R68, R39 ;  /* 0x000000274486723e */ /* 0x001fce00000000ff */
[----:B------:R-:W0:Y:S08]  /*7c30*/  MUFU.EX2 R70, R70 ;  /* 0x0000004600467308 */ /* 0x000e300000000800 */
[----:B------:R-:W-:Y:S01]  /*7c40*/  MUFU.EX2 R124, R124 ;  /* 0x0000007c007c7308 */ /* 0x000fe20000000800 */
[----:B-1----:R-:W-:Y:S01]  /*7c50*/  FMNMX.FTZ R38, R55, R38, !PT ;  /* 0x0000002637267209 */ /* 0x002fe20007810000 */
[-C--:B------:R-:W-:Y:S01]  /*7c60*/  FFMA.FTZ R55, R138, R43.reuse, -R9 ;  /* 0x0000002b8a377223 */ /* 0x080fe20000010809 */
[----:B------:R-:W-:-:S05]  /*7c70*/  FMUL.FTZ R9, R4, R43 ;  /* 0x0000002b04097220 */ /* 0x000fca0000410000 */
[----:B------:R-:W-:Y:S01]  /*7c80*/  MUFU.EX2 R49, R49 ;  /* 0x0000003100317308 */ /* 0x000fe20000000800 */
[C---:B------:R-:W-:Y:S01]  /*7c90*/  FSETP.NEU.FTZ.AND P2, PT, R38.reuse, -INF , PT ;  /* 0xff8000002600780b */ /* 0x040fe20003f5d000 */
[----:B------:R-:W-:Y:S01]  /*7ca0*/  FMUL.FTZ R57, R38, R43 ;  /* 0x0000002b26397220 */ /* 0x000fe20000410000 */
[----:B------:R-:W-:Y:S02]  /*7cb0*/  F2FP.F16.F32.PACK_AB R138, R40, R33 ;  /* 0x00000021288a723e */ /* 0x000fe400000000ff */
[----:B0-----:R-:W-:Y:S02]  /*7cc0*/  F2FP.F16.F32.PACK_AB R130, R70, R47 ;  /* 0x0000002f4682723e */ /* 0x001fe400000000ff */
[----:B------:R-:W-:Y:S01]  /*7cd0*/  FSEL R57, R57, RZ, P2 ;  /* 0x000000ff39397208 */ /* 0x000fe20001000000 */
[----:B------:R-:W0:Y:S04]  /*7ce0*/  MUFU.EX2 R9, R9 ;  /* 0x0000000900097308 */ /* 0x000e280000000800 */
        /* <DEDUP_REMOVED lines=10> */
[----:B------:R-:W-:-:S02]  /*7d90*/  IMAD.U32 R29, RZ, RZ, UR37 ;  /* 0x00000025ff1d7e24 */ /* 0x000fc4000f8e00ff */
[-CC-:B------:R-:W-:Y:S01]  /*7da0*/  FFMA.FTZ R74, R146, R43.reuse, -R57.reuse ;  /* 0x0000002b924a7223 */ /* 0x180fe20000010839 */
[--C-:B------:R-:W-:Y:S01]  /*7db0*/  FFMA.FTZ R135, R30, R43, -R57.reuse ;  /* 0x0000002b1e877223 */ /* 0x100fe20000010839 */
[----:B0-----:R-:W-:Y:S01]  /*7dc0*/  FFMA.FTZ R20, R9, R3, R148 ;  /* 0x0000000309147223 */ /* 0x001fe20000010094 */
[-CC-:B------:R-:W-:Y:S01]  /*7dd0*/  FFMA.FTZ R147, R150, R43.reuse, -R57.reuse ;  /* 0x0000002b96937223 */ /* 0x180fe20000010839 */
[----:B------:R-:W-:Y:S01]  /*7de0*/  @!P1 LEA R29, R29, UR45, 0x3 ;  /* 0x0000002d1d1d9c11 */ /* 0x000fe2000f8e18ff */
[----:B------:R-:W-:Y:S01]  /*7df0*/  MUFU.EX2 R149, R149 ;  /* 0x0000009500957308 */ /* 0x000fe20000000800 */
[----:B------:R-:W-:Y:S01]  /*7e00*/  FADD.FTZ R3, R5, R20 ;  /* 0x0000001405037221 */ /* 0x000fe20000010000 */
[-CC-:B------:R-:W-:Y:S01]  /*7e10*/  FFMA.FTZ R72, R72, R43.reuse, -R57.reuse ;  /* 0x0000002b48487223 */ /* 0x180fe20000010839 */
[-C--:B------:R-:W-:Y:S01]  /*7e20*/  FFMA.FTZ R133, R46, R43.reuse, -R57 ;  /* 0x0000002b2e857223 */ /* 0x080fe20000010839 */
[----:B------:R-:W-:Y:S02]  /*7e30*/  @!P1 VIADD R29, R29, 0x16860 ;  /* 0x000168601d1d9836 */ /* 0x000fe40000000000 */
[----:B------:R-:W-:Y:S01]  /*7e40*/  FADD.FTZ R20, R10, R3 ;  /* 0x000000030a147221 */ /* 0x000fe20000010000 */
[----:B------:R-:W-:Y:S01]  /*7e50*/  FSEL R3, R38, RZ, P2 ;  /* 0x000000ff26037208 */ /* 0x000fe20001000000 */
[-C--:B------:R-:W-:Y:S01]  /*7e60*/  FFMA.FTZ R86, R31, R43.reuse, -R57 ;  /* 0x0000002b1f567223 */ /* 0x080fe20000010839 */
[----:B------:R-:W-:Y:S01]  /*7e70*/  MUFU.EX2 R151, R151 ;  /* 0x0000009700977308 */ /* 0x000fe20000000800 */
[----:B------:R-:W-:Y:S01]  /*7e80*/  FADD.FTZ R11, R7, R20 ;  /* 0x00000014070b7221 */ /* 0x000fe20000010000 */
[----:B------:R-:W-:Y:S01]  /*7e90*/  @!P1 PRMT R29, RZ, 0x654, R29 ;  /* 0x00000654ff1d9816 */ /* 0x000fe2000000001d */
[----:B------:R-:W-:Y:S01]  /*7ea0*/  FADD.FTZ R20, -R3, R6 ;  /* 0x0000000603147221 */ /* 0x000fe20000010100 */
[-C--:B------:R-:W-:Y:S01]  /*7eb0*/  FFMA.FTZ R143, R34, R43.reuse, -R57 ;  /* 0x0000002b228f7223 */ /* 0x080fe20000010839 */
[----:B------:R-:W-:Y:S01]  /*7ec0*/  FADD.FTZ R128, R12, R11 ;  /* 0x0000000b0c807221 */ /* 0x000fe20000010000 */
[----:B------:R0:W-:Y:S01]  /*7ed0*/  @!P1 SYNCS.ARRIVE.TRANS64.RED.A1T0 RZ, [R29+URZ], RZ ;  /* 0x000000ff1dff99a7 */ /* 0x0001e2000810043f */
[-C--:B------:R-:W-:Y:S01]  /*7ee0*/  FMUL.FTZ R11, R20, R43.reuse ;  /* 0x0000002b140b7220 */ /* 0x080fe20000410000 */
[----:B------:R1:W-:Y:S01]  /*7ef0*/  MUFU.EX2 R6, R44 ;  /* 0x0000002c00067308 */ /* 0x0003e20000000800 */
[----:B------:R-:W-:Y:S01]  /*7f00*/  FADD.FTZ R128, R13, R128 ;  /* 0x000000800d807221 */ /* 0x000fe20000010000 */
[-CC-:B------:R-:W-:Y:S01]  /*7f10*/  FFMA.FTZ R125, R42, R43.reuse, -R57.reuse ;  /* 0x0000002b2a7d7223 */ /* 0x180fe20000010839 */
[-CC-:B------:R-:W-:Y:S01]  /*7f20*/  FFMA.FTZ R34, R35, R43.reuse, -R57.reuse ;  /* 0x0000002b23227223 */ /* 0x180fe20000010839 */
[-CC-:B------:R-:W-:Y:S01]  /*7f30*/  FFMA.FTZ R139, R41, R43.reuse, -R57.reuse ;  /* 0x0000002b298b7223 */ /* 0x180fe20000010839 */
[----:B------:R-:W-:Y:S01]  /*7f40*/  FADD.FTZ R3, R15, R128 ;  /* 0x000000800f037221 */ /* 0x000fe20000010000 */
[----:B------:R-:W-:Y:S01]  /*7f50*/  F2FP.F16.F32.PACK_AB R144, R13, R12 ;  /* 0x0000000c0d90723e */ /* 0x000fe200000000ff */
[-C--:B------:R-:W-:Y:S01]  /*7f60*/  FFMA.FTZ R129, R52, R43.reuse, -R57 ;  /* 0x0000002b34817223 */ /* 0x080fe20000010839 */
[----:B------:R-:W2:Y:S01]  /*7f70*/  MUFU.EX2 R11, R11 ;  /* 0x0000000b000b7308 */ /* 0x000ea20000000800 */
[----:B------:R-:W-:Y:S01]  /*7f80*/  FADD.FTZ R20, R24, R3 ;  /* 0x0000000318147221 */ /* 0x000fe20000010000 */
[----:B------:R-:W-:Y:S01]  /*7f90*/  F2FP.F16.F32.PACK_AB R148, R5, R148 ;  /* 0x000000940594723e */ /* 0x000fe200000000ff */
[--C-:B------:R-:W-:Y:S01]  /*7fa0*/  FFMA.FTZ R131, R58, R43, -R57.reuse ;  /* 0x0000002b3a837223 */ /* 0x100fe20000010839 */
[----:B------:R-:W-:Y:S01]  /*7fb0*/  F2FP.F16.F32.PACK_AB R146, R24, R15 ;  /* 0x0000000f1892723e */ /* 0x000fe200000000ff */
[----:B------:R-:W-:Y:S01]  /*7fc0*/  FADD.FTZ R3, R21, R20 ;  /* 0x0000001415037221 */ /* 0x000fe20000010000 */
[-CC-:B------:R-:W-:Y:S01]  /*7fd0*/  FFMA.FTZ R20, R48, R43.reuse, -R57.reuse ;  /* 0x0000002b30147223 */ /* 0x180fe20000010839 */
[-C--:B------:R-:W-:Y:S01]  /*7fe0*/  FFMA.FTZ R60, R60, R43.reuse, -R57 ;  /* 0x0000002b3c3c7223 */ /* 0x080fe20000010839 */
[----:B------:R-:W3:Y:S01]  /*7ff0*/  MUFU.EX2 R32, R32 ;  /* 0x0000002000207308 */ /* 0x000ee20000000800 */
[----:B-1----:R-:W-:Y:S01]  /*8000*/  FADD.FTZ R44, R26, R3 ;  /* 0x000000031a2c7221 */ /* 0x002fe20000010000 */
[----:B------:R-:W-:Y:S01]  /*8010*/  F2FP.F16.F32.PACK_AB R150, R7, R10 ;  /* 0x0000000a0796723e */ /* 0x000fe200000000ff */
[-CC-:B------:R-:W-:Y:S01]  /*8020*/  FFMA.FTZ R76, R76, R43.reuse, -R57.reuse ;  /* 0x0000002b4c4c7223 */ /* 0x180fe20000010839 */
[-CC-:B------:R-:W-:Y:S01]  /*8030*/  FFMA.FTZ R64, R64, R43.reuse, -R57.reuse ;  /* 0x0000002b40407223 */ /* 0x180fe20000010839 */
[----:B------:R-:W-:Y:S01]  /*8040*/  FADD.FTZ R3, R25, R44 ;  /* 0x0000002c19037221 */ /* 0x000fe20000010000 */
[-CC-:B------:R-:W-:Y:S01]  /*8050*/  FFMA.FTZ R66, R66, R43.reuse, -R57.reuse ;  /* 0x0000002b42427223 */ /* 0x180fe20000010839 */
[-C--:B------:R-:W-:Y:S01]  /*8060*/  FFMA.FTZ R78, R78, R43.reuse, -R57 ;  /* 0x0000002b4e4e7223 */ /* 0x080fe20000010839 */
[----:B------:R-:W1:Y:S01]  /*8070*/  MUFU.EX2 R145, R145 ;  /* 0x0000009100917308 */ /* 0x000e620000000800 */
[----:B------:R-:W-:Y:S01]  /*8080*/  FADD.FTZ R44, R28, R3 ;  /* 0x000000031c2c7221 */ /* 0x000fe20000010000 */
[----:B--2---:R-:W-:Y:S01]  /*8090*/  FFMA.FTZ R30, R11, R2, R4 ;  /* 0x000000020b1e7223 */ /* 0x004fe20000010004 */
[-CC-:B------:R-:W-:Y:S01]  /*80a0*/  FFMA.FTZ R2, R50, R43.reuse, -R57.reuse ;  /* 0x0000002b32027223 */ /* 0x180fe20000010839 */
[-CC-:B------:R-:W-:Y:S01]  /*80b0*/  FFMA.FTZ R80, R80, R43.reuse, -R57.reuse ;  /* 0x0000002b50507223 */ /* 0x180fe20000010839 */
[----:B------:R-:W-:Y:S01]  /*80c0*/  FADD.FTZ R3, R27, R44 ;  /* 0x0000002c1b037221 */ /* 0x000fe20000010000 */
[----:B------:R-:W-:Y:S01]  /*80d0*/  FADD.FTZ R44, R149, R30 ;  /* 0x0000001e952c7221 */ /* 0x000fe20000010000 */
[-C--:B------:R-:W-:Y:S01]  /*80e0*/  FFMA.FTZ R30, R54, R43.reuse, -R57 ;  /* 0x0000002b361e7223 */ /* 0x080fe20000010839 */
[----:B------:R-:W2:Y:S01]  /*80f0*/  MUFU.EX2 R74, R74 ;  /* 0x0000004a004a7308 */ /* 0x000ea20000000800 */
[----:B------:R-:W-:Y:S01]  /*8100*/  FADD.FTZ R46, R36, R3 ;  /* 0x00000003242e7221 */ /* 0x000fe20000010000 */
[----:B------:R-:W-:Y:S01]  /*8110*/  FADD.FTZ R3, R151, R44 ;  /* 0x0000002c97037221 */ /* 0x000fe20000010000 */
[-CC-:B------:R-:W-:Y:S01]  /*8120*/  FFMA.FTZ R82, R82, R43.reuse, -R57.reuse ;  /* 0x0000002b52527223 */ /* 0x180fe20000010839 */
[----:B------:R-:W-:Y:S01]  /*8130*/  FFMA.FTZ R57, R84, R43, -R57 ;  /* 0x0000002b54397223 */ /* 0x000fe20000010839 */
[----:B0-----:R-:W-:Y:S01]  /*8140*/  FADD.FTZ R29, R33, R46 ;  /* 0x0000002e211d7221 */ /* 0x001fe20000010000 */
[----:B---3--:R-:W-:Y:S01]  /*8150*/  FADD.FTZ R44, R32, R3 ;  /* 0x00000003202c7221 */ /* 0x008fe20000010000 */
[----:B------:R-:W-:Y:S01]  /*8160*/  ISETP.GT.AND P2, PT, R0, UR27, PT ;  /* 0x0000001b00007c0c */ /* 0x000fe2000bf44270 */
[----:B------:R-:W0:Y:S01]  /*8170*/  MUFU.EX2 R147, R147 ;  /* 0x0000009300937308 */ /* 0x000e220000000800 */
[----:B------:R-:W-:Y:S01]  /*8180*/  FADD.FTZ R46, R40, R29 ;  /* 0x0000001d282e7221 */ /* 0x000fe20000010000 */
[----:B-1----:R-:W-:Y:S01]  /*8190*/  FADD.FTZ R3, R145, R44 ;  /* 0x0000002c91037221 */ /* 0x002fe20000010000 */
[----:B------:R-:W-:Y:S01]  /*81a0*/  UMOV UR37, UR26 ;  /* 0x0000001a00257c82 */ /* 0x000fe20008000000 */
[----:B------:R-:W-:Y:S01]  /*81b0*/  F2FP.F16.F32.PACK_AB R149, R149, R4 ;  /* 0x000000049595723e */ /* 0x000fe200000000ff */
[----:B------:R-:W-:Y:S01]  /*81c0*/  FADD.FTZ R29, R37, R46 ;  /* 0x0000002e251d7221 */ /* 0x000fe20000010000 */
[----:B------:R-:W-:Y:S01]  /*81d0*/  F2FP.F16.F32.PACK_AB R140, R26, R21 ;  /* 0x000000151a8c723e */ /* 0x000fe200000000ff */
[----:B------:R-:W-:Y:S01]  /*81e0*/  FMUL.FTZ R88, R88, R9 ;  /* 0x0000000958587220 */ /* 0x000fe20000410000 */
[----:B------:R-:W1:Y:S01]  /*81f0*/  MUFU.EX2 R72, R72 ;  /* 0x0000004800487308 */ /* 0x000e620000000800 */
[----:B--2---:R-:W-:Y:S01]  /*8200*/  FADD.FTZ R42, R74, R3 ;  /* 0x000000034a2a7221 */ /* 0x004fe20000010000 */
[----:B------:R-:W-:Y:S01]  /*8210*/  FADD.FTZ R44, R62, R29 ;  /* 0x0000001d3e2c7221 */ /* 0x000fe20000010000 */
[----:B------:R-:W-:Y:S01]  /*8220*/  F2FP.F16.F32.PACK_AB R142, R28, R25 ;  /* 0x000000191c8e723e */ /* 0x000fe200000000ff */
[----:B------:R-:W-:Y:S01]  /*8230*/  FMUL.FTZ R89, R89, R9 ;  /* 0x0000000959597220 */ /* 0x000fe20000410000 */
[----:B------:R-:W-:Y:S01]  /*8240*/  F2FP.F16.F32.PACK_AB R128, R56, R45 ;  /* 0x0000002d3880723e */ /* 0x000fe200000000ff */
        /* <DEDUP_REMOVED lines=25> */
[C---:B------:R-:W-:Y:S01]  /*83e0*/  F2FP.F16.F32.PACK_AB R124, R49.reuse, R124 ;  /* 0x0000007c317c723e */ /* 0x040fe200000000ff */
[----:B------:R-:W2:Y:S01]  /*83f0*/  MUFU.EX2 R34, R34 ;  /* 0x0000002200227308 */ /* 0x000ea20000000800 */
[----:B0-----:R-:W-:Y:S01]  /*8400*/  FADD.FTZ R42, R86, R3 ;  /* 0x00000003562a7221 */ /* 0x001fe20000010000 */
[----:B------:R-:W-:Y:S01]  /*8410*/  FADD.FTZ R5, R49, R24 ;  /* 0x0000001831057221 */ /* 0x000fe20000010000 */
[-C--:B------:R-:W-:Y:S01]  /*8420*/  FMUL.FTZ R116, R116, R9.reuse ;  /* 0x0000000974747220 */ /* 0x080fe20000410000 */
[----:B------:R-:W-:Y:S01]  /*8430*/  FMUL.FTZ R117, R117, R9 ;  /* 0x0000000975757220 */ /* 0x000fe20000410000 */
[----:B------:R-:W-:Y:S01]  /*8440*/  F2FP.F16.F32.PACK_AB R151, R32, R151 ;  /* 0x000000972097723e */ /* 0x000fe200000000ff */
[----:B------:R-:W-:Y:S01]  /*8450*/  VIADD R0, R0, 0xffffffff ;  /* 0xffffffff00007836 */ /* 0x000fe20000000000 */
[----:B------:R-:W-:Y:S01]  /*8460*/  F2FP.F16.F32.PACK_AB R145, R74, R145 ;  /* 0x000000914a91723e */ /* 0x000fe200000000ff */
[----:B------:R-:W0:Y:S01]  /*8470*/  MUFU.EX2 R137, R137 ;  /* 0x0000008900897308 */ /* 0x000e220000000800 */
[----:B-1----:R-:W-:Y:S01]  /*8480*/  FADD.FTZ R3, R143, R42 ;  /* 0x0000002a8f037221 */ /* 0x002fe20000010000 */
[----:B------:R-:W-:Y:S01]  /*8490*/  F2FP.F16.F32.PACK_AB R147, R72, R147 ;  /* 0x000000934893723e */ /* 0x000fe200000000ff */
[----:B------:R-:W-:Y:S01]  /*84a0*/  FMUL.FTZ R90, R90, R11 ;  /* 0x0000000b5a5a7220 */ /* 0x000fe20000410000 */
[----:B------:R-:W-:Y:S01]  /*84b0*/  F2FP.F16.F32.PACK_AB R141, R86, R141 ;  /* 0x0000008d568d723e */ /* 0x000fe200000000ff */
        /* <DEDUP_REMOVED lines=22> */
[----:B------:R-:W-:Y:S01]  /*8620*/  FMUL.FTZ R119, R119, R11 ;  /* 0x0000000b77777220 */ /* 0x000fe20000410000 */
[----:B------:R-:W-:-:S04]  /*8630*/  IMAD.MOV.U32 R4, RZ, RZ, R8 ;  /* 0x000000ffff047224 */ /* 0x000fc800078e0008 */
[----:B------:R-:W1:Y:S01]  /*8640*/  MUFU.EX2 R133, R133 ;  /* 0x0000008500857308 */ /* 0x000e620000000800 */
[----:B--2---:R-:W-:Y:S01]  /*8650*/  FADD.FTZ R3, R139, R12 ;  /* 0x0000000c8b037221 */ /* 0x004fe20000010000 */
[----:B------:R-:W-:-:S03]  /*8660*/  F2FP.F16.F32.PACK_AB R139, R6, R139 ;  /* 0x0000008b068b723e */ /* 0x000fc600000000ff */
[----:B------:R-:W-:Y:S01]  /*8670*/  FADD.FTZ R12, R6, R3 ;  /* 0x00000003060c7221 */ /* 0x000fe20000010000 */
[----:B------:R-:W-:Y:S02]  /*8680*/  IMAD.MOV.U32 R6, RZ, RZ, R38 ;  /* 0x000000ffff067224 */ /* 0x000fe400078e0026 */
        /* <DEDUP_REMOVED lines=49> */
[C---:B--2---:R-:W-:Y:S01]  /*89a0*/  FADD.FTZ R3, R55.reuse, R24 ;  /* 0x0000001837037221 */ /* 0x044fe20000010000 */
[----:B------:R-:W-:Y:S02]  /*89b0*/  F2FP.F16.F32.PACK_AB R122, R55, R122 ;  /* 0x0000007a377a723e */ /* 0x000fe400000000ff */
[C---:B0-----:R-:W-:Y:S01]  /*89c0*/  FADD.FTZ R2, R57.reuse, R12 ;  /* 0x0000000c39027221 */ /* 0x041fe20000010000 */
[----:B------:R-:W-:Y:S01]  /*89d0*/  F2FP.F16.F32.PACK_AB R123, R57, R123 ;  /* 0x0000007b397b723e */ /* 0x000fe200000000ff */
[----:B------:R-:W-:Y:S06]  /*89e0*/  @P2 BRA `(.L_x_13724) ;  /* 0xffffffc800b02947 */ /* 0x000fec000383ffff */
[----:B------:R-:W-:Y:S01]  /*89f0*/  IMAD.MOV.U32 R6, RZ, RZ, R38 ;  /* 0x000000ffff067224 */ /* 0x000fe200078e0026 */
[----:B------:R-:W-:Y:S01]  /*8a00*/  UMOV UR37, UR26 ;  /* 0x0000001a00257c82 */ /* 0x000fe20008000000 */
[----:B------:R-:W-:Y:S01]  /*8a10*/  IMAD.MOV.U32 R4, RZ, RZ, R8 ;  /* 0x000000ffff047224 */ /* 0x000fe200078e0008 */
[----:B------:R-:W-:-:S06]  /*8a20*/  UMOV UR46, UR25 ;  /* 0x00000019002e7c82 */ /* 0x000fcc0008000000 */
.L_x_13707:
[----:B------:R-:W-:Y:S01]  /*8a30*/  ULDC UR6, c[0x0][0x448] ;  /* 0x0001120000067ab9 */ /* 0x000fe20000000800 */
[----:B------:R-:W-:Y:S01]  /*8a40*/  ULDC UR14, c[0x0][0x9e4] ;  /* 0x00027900000e7ab9 */ /* 0x000fe20000000800 */
[----:B------:R-:W-:Y:S02]  /*8a50*/  UISETP.NE.AND UP0, UPT, UR6, 0x1, UPT ;  /* 0x000000010600788c */ /* 0x000fe4000bf05270 */
[----:B------:R-:W-:Y:S02]  /*8a60*/  UISETP.GE.AND UP1, UPT, UR14, 0x1, UPT ;  /* 0x000000010e00788c */ /* 0x000fe4000bf26270 */
[----:B------:R-:W-:Y:S02]  /*8a70*/  UIADD3 UR10, UR41, 0xbf, URZ ;  /* 0x000000bf290a7890 */ /* 0x000fe4000fffe03f */
[----:B------:R-:W-:Y:S02]  /*8a80*/  UIADD3 UR11, UR42, 0x1, -UR38 ;  /* 0x000000012a0b7890 */ /* 0x000fe4000fffe826 */
[----:B------:R-:W-:-:S03]  /*8a90*/  PLOP3.LUT P6, PT, PT, PT, UP1, 0x80, 0x0 ;  /* 0x000000000000781c */ /* 0x000fc60003fcf018 */
[----:B------:R-:W-:Y:S01]  /*8aa0*/  @UP0 ULDC UR6, c[0x0][0x44c] ;  /* 0x0001130000060ab9 */ /* 0x000fe20000000800 */
[----:B------:R-:W-:Y:S01]  /*8ab0*/  @UP0 ULDC UR15, c[0x0][0x450] ;  /* 0x00011400000f0ab9 */ /* 0x000fe20000000800 */
[----:B------:R-:W-:-:S04]  /*8ac0*/  UIMAD.WIDE.U32 UR6, UR10, UR6, URZ ;  /* 0x000000060a0672a5 */ /* 0x000fc8000f8e003f */
[----:B------:R-:W-:-:S04]  /*8ad0*/  @UP0 USHF.R.U32.HI UR10, URZ, UR15, UR7 ;  /* 0x0000000f3f0a0299 */ /* 0x000fc80008011607 */
[----:B------:R-:W-:-:S03]  /*8ae0*/  UIADD3 UR10, UR11, UR10, URZ ;  /* 0x0000000a0b0a7290 */ /* 0x000fc6000fffe03f */
[----:B------:R-:W-:Y:S02]  /*8af0*/  ULDC UR11, c[0x0][0x9dc] ;  /* 0x00027700000b7ab9 */ /* 0x000fe40000000800 */
        /* <DEDUP_REMOVED lines=12> */
.L_x_13726:
[----:B------:R-:W-:-:S11]  /*8bc0*/  UISETP.NE.AND UP1, UPT, UR14, 0x1, UPT ;  /* 0x000000010e00788c */ /* 0x000fd6000bf25270 */
[----:B------:R-:W-:Y:S02]  /*8bd0*/  @UP1 ULDC.64 UR18, c[0x0][0x9e8] ;  /* 0x00027a0000121ab9 */ /* 0x000fe40000000a00 */
[----:B------:R-:W-:-:S04]  /*8be0*/  UIMAD.WIDE.U32 UR6, UR10, UR18, URZ ;  /* 0x000000120a0672a5 */ /* 0x000fc8000f8e003f */
[----:B------:R-:W-:-:S12]  /*8bf0*/  @UP1 USHF.R.U32.HI UR10, URZ, UR19, UR7 ;  /* 0x000000133f0a1299 */ /* 0x000fd80008011607 */
.L_x_13727:
[----:B------:R-:W-:-:S04]  /*8c00*/  UIMAD UR10, UR10, UR14, URZ ;  /* 0x0000000e0a0a72a4 */ /* 0x000fc8000f8e023f */
[----:B------:R-:W-:-:S04]  /*8c10*/  UISETP.LT.AND UP1, UPT, UR11, UR10, UPT ;  /* 0x0000000a0b00728c */ /* 0x000fc8000bf21270 */
[----:B------:R-:W-:-:S12]  /*8c20*/  USEL UR11, UR11, UR10, !UP1 ;  /* 0x0000000a0b0b7287 */ /* 0x000fd8000c800000 */
.L_x_13725:
        /* <DEDUP_REMOVED lines=13> */
.L_x_13737:
        /* <DEDUP_REMOVED lines=9> */
.L_x_13730:
[----:B------:R-:W-:Y:S01]  /*8d90*/  ULEA UR6, UR37, UR45, 0x3 ;  /* 0x0000002d25067291 */ /* 0x000fe2000f8e183f */
[----:B------:R-:W-:-:S05]  /*8da0*/  IMAD.U32 R4, RZ, RZ, UR46 ;  /* 0x0000002eff047e24 */ /* 0x000fca000f8e00ff */
[----:B------:R-:W-:-:S04]  /*8db0*/  SHF.L.U32 R4, R4, 0x1f, RZ ;  /* 0x0000001f04047819 */ /* 0x000fc800000006ff */
[----:B------:R0:W1:Y:S01]  /*8dc0*/  SYNCS.PHASECHK.TRANS64.TRYWAIT P2, [UR6+0x16830], R4 ;  /* 0x01683004ff0075a7 */ /* 0x0000620008040146 */
[----:B------:R-:W-:Y:S05]  /*8dd0*/  @!P0 BRA `(.L_x_13731) ;  /* 0x0000000000048947 */ /* 0x000fea0003800000 */
[----:B------:R-:W-:Y:S01]  /*8de0*/  BPT.TRAP 0x1 ;  /* 0x000000040000795c */ /* 0x000fe20000300000 */
.L_x_13731:
[----:B-1----:R-:W-:Y:S05]  /*8df0*/  @P2 BRA `(.L_x_13729) ;  /* 0x0000000000082947 */ /* 0x002fea0003800000 */
[----:B------:R-:W1:Y:S02]  /*8e00*/  SYNCS.PHASECHK.TRANS64.TRYWAIT P2, [UR6+0x16830], R4 ;  /* 0x01683004ff0075a7 */ /* 0x000e640008040146 */
[----:B-1----:R-:W-:Y:S05]  /*8e10*/  @!P2 BRA `(.L_x_13732) ;  /* 0x000000d4004ca947 */ /* 0x002fea0003800000 */
.L_x_13729:
        /* <DEDUP_REMOVED lines=25> */
.L_x_13734:
[----:B------:R-:W-:Y:S01]  /*8fb0*/  ULEA UR6, UR24, UR45, 0x3 ;  /* 0x0000002d18067291 */ /* 0x000fe2000f8e183f */
[----:B------:R-:W-:-:S05]  /*8fc0*/  IMAD.U32 R4, RZ, RZ, UR25 ;  /* 0x00000019ff047e24 */ /* 0x000fca000f8e00ff */
[----:B------:R-:W-:-:S04]  /*8fd0*/  SHF.L.U32 R4, R4, 0x1f, RZ ;  /* 0x0000001f04047819 */ /* 0x000fc800000006ff */
[----:B------:R0:W1:Y:S01]  /*8fe0*/  SYNCS.PHASECHK.TRANS64.TRYWAIT P2, [UR6+0x16850], R4 ;  /* 0x01685004ff0075a7 */ /* 0x0000620008040146 */
[----:B------:R-:W-:Y:S05]  /*8ff0*/  @!P0 BRA `(.L_x_13735) ;  /* 0x0000000000048947 */ /* 0x000fea0003800000 */
[----:B------:R-:W-:Y:S01]  /*9000*/  BPT.TRAP 0x1 ;  /* 0x000000040000795c */ /* 0x000fe20000300000 */
.L_x_13735:
[----:B-1----:R-:W-:Y:S05]  /*9010*/  @P2 BRA `(.L_x_13733) ;  /* 0x0000000000082947 */ /* 0x002fea0003800000 */
[----:B------:R-:W1:Y:S02]  /*9020*/  SYNCS.PHASECHK.TRANS64.TRYWAIT P2, [UR6+0x16850], R4 ;  /* 0x01685004ff0075a7 */ /* 0x000e640008040146 */
[----:B-1----:R-:W-:Y:S05]  /*9030*/  @!P2 BRA `(.L_x_13736) ;  /* 0x000000d000dca947 */ /* 0x002fea0003800000 */
.L_x_13733:
        /* <DEDUP_REMOVED lines=12> */
[----:B------:R-:W-:Y:S01]  /*9100*/  ULEA UR10, UR24, UR6, 0xa ;  /* 0x00000006180a7291 */ /* 0x000fe2000f8e503f */
[----:B------:R-:W-:Y:S01]  /*9110*/  FMUL.FTZ R25, R36, UR22 ;  /* 0x0000001624197c20 */ /* 0x000fe20008410000 */
[----:B------:R-:W-:Y:S01]  /*9120*/  FMUL.FTZ R10, R27, UR22 ;  /* 0x000000161b0a7c20 */ /* 0x000fe20008410000 */
[----:B------:R-:W-:Y:S01]  /*9130*/  FMUL.FTZ R27, R37, UR22 ;  /* 0x00000016251b7c20 */ /* 0x000fe20008410000 */
[----:B------:R-:W-:Y:S01]  /*9140*/  FMUL.FTZ R29, R40, UR22 ;  /* 0x00000016281d7c20 */ /* 0x000fe20008410000 */
[----:B------:R-:W1:Y:S01]  /*9150*/  MUFU.TANH R9, R9 ;  /* 0x0000000900097308 */ /* 0x000e620000002400 */
[----:B------:R-:W-:Y:S01]  /*9160*/  FMUL.FTZ R12, R30, UR22 ;  /* 0x000000161e0c7c20 */ /* 0x000fe20008410000 */
[----:B------:R-:W-:Y:S01]  /*9170*/  UMOV UR6, UR10 ;  /* 0x0000000a00067c82 */ /* 0x000fe20008000000 */
[----:B------:R-:W-:Y:S01]  /*9180*/  FMUL.FTZ R30, R41, UR22 ;  /* 0x00000016291e7c20 */ /* 0x000fe20008410000 */
[----:B------:R-:W-:Y:S01]  /*9190*/  HGMMA.64x64x16.F32 R88, R148, gdesc[UR4].tnspB, R88, gsb0 ;  /* 0x40e0000494587df0 */ /* 0x000fe20008000858 */
        /* <DEDUP_REMOVED lines=65> */
[----:B------:R-:W-:-:S02]  /*95b0*/  UMOV UR25, UR46 ;  /* 0x0000002e00197c82 */ /* 0x000fc40008000000 */
[----:B------:R-:W1:Y:S01]  /*95c0*/  MUFU.TANH R33, R33 ;  /* 0x0000002100217308 */ /* 0x000e620000002400 */
[----:B--2---:R-:W-:-:S07]  /*95d0*/  FMNMX.FTZ R43, R29, R4, !PT ;  /* 0x000000041d2b7209 */ /* 0x004fce0007810000 */
[----:B------:R-:W2:Y:S01]  /*95e0*/  MUFU.TANH R35, R35 ;  /* 0x0000002300237308 */ /* 0x000ea20000002400 */
[----:B0-----:R-:W-:Y:S01]  /*95f0*/  FMNMX.FTZ R4, R30, R43, !PT ;  /* 0x0000002b1e047209 */ /* 0x001fe20007810000 */
[----:B------:R-:W-:Y:S02]  /*9600*/  WARPGROUP.DEPBAR.LE gsb0, 0x0 ;  /* 0x00008000000079c5 */ /* 0x000fe40000010000 */
[----:B------:R-:W-:Y:S01]  /*9610*/  WARPGROUP.ARRIVE ;  /* 0x00000000000079c5 */ /* 0x000fe20000000000 */
[----:B------:R-:W-:Y:S01]  /*9620*/  FMUL.FTZ R148, R69, UR22 ;  /* 0x0000001645947c20 */ /* 0x000fe20008410000 */
[----:B------:R-:W-:Y:S02]  /*9630*/  FMUL.FTZ R150, R73, UR22 ;  /* 0x0000001649967c20 */ /* 0x000fe40008410000 */
[----:B------:R-:W0:Y:S01]  /*9640*/  MUFU.TANH R37, R37 ;  /* 0x0000002500257308 */ /* 0x000e220000002400 */
[----:B-1----:R-:W-:Y:S01]  /*9650*/  FMNMX.FTZ R4, R33, R4, !PT ;  /* 0x0000000421047209 */ /* 0x002fe20007810000 */
[----:B------:R-:W-:Y:S01]  /*9660*/  HGMMA.64x64x16.F32 R88, R144, gdesc[UR4].tnspB, R88, gsb0 ;  /* 0x40e0000490587df0 */ /* 0x000fe20008000858 */
[----:B------:R-:W-:-:S02]  /*9670*/  UIADD3 UR6, UR10, 0x100, URZ ;  /* 0x000001000a067890 */ /* 0x000fc4000fffe03f */
[----:B------:R-:W1:Y:S01]  /*9680*/  S2R R73, SR_TID.X ;  /* 0x0000000000497919 */ /* 0x000e620000002100 */
[----:B------:R-:W-:Y:S02]  /*9690*/  UMOV UR7, 0x40000040 ;  /* 0x4000004000077882 */ /* 0x000fe40000000000 */
        /* <DEDUP_REMOVED lines=8> */
[----:B-1----:R-:W-:-:S05]  /*9720*/  ISETP.GE.U32.AND P2, PT, R73, 0x180, PT ;  /* 0x000001804900780c */ /* 0x002fca0003f46070 */
        /* <DEDUP_REMOVED lines=9> */
[----:B--2---:R-:W-:Y:S01]  /*97c0*/  FMNMX.FTZ R43, R58, R43, !PT ;  /* 0x0000002b3a2b7209 */ /* 0x004fe20007810000 */
[----:B------:R-:W-:Y:S02]  /*97d0*/  WARPGROUP.DEPBAR.LE gsb0, 0x0 ;  /* 0x00008000000079c5 */ /* 0x000fe40000010000 */
[----:B------:R-:W-:-:S04]  /*97e0*/  WARPGROUP.ARRIVE ;  /* 0x00000000000079c5 */ /* 0x000fc80000000000 */
[----:B------:R-:W2:Y:S01]  /*97f0*/  MUFU.TANH R68, R68 ;  /* 0x0000004400447308 */ /* 0x000ea20000002400 */
[----:B-1----:R-:W-:Y:S01]  /*9800*/  FMNMX.FTZ R43, R62, R43, !PT ;  /* 0x0000002b3e2b7209 */ /* 0x002fe20007810000 */
[----:B------:R-:W-:Y:S01]  /*9810*/  FMUL.FTZ R146, R63, UR22 ;  /* 0x000000163f927c20 */ /* 0x000fe20008410000 */
[----:B------:R-:W-:Y:S01]  /*9820*/  HGMMA.64x64x16.F32 R88, R140, gdesc[UR4].tnspB, R88, gsb0 ;  /* 0x40e000048c587df0 */ /* 0x000fe20008000858 */
[----:B------:R-:W-:Y:S01]  /*9830*/  UIADD3 UR6, UR10, 0x180, URZ ;  /* 0x000001800a067890 */ /* 0x000fe2000fffe03f */
[----:B0-----:R-:W-:Y:S01]  /*9840*/  FMNMX.FTZ R43, R64, R43, !PT ;  /* 0x0000002b402b7209 */ /* 0x001fe20007810000 */
[----:B------:R-:W-:Y:S02]  /*9850*/  UMOV UR7, 0x40000040 ;  /* 0x4000004000077882 */ /* 0x000fe40000000000 */
        /* <DEDUP_REMOVED lines=20> */
[----:B------:R-:W-:Y:S01]  /*99a0*/  WARPGROUP.ARRIVE ;  /* 0x00000000000079c5 */ /* 0x000fe20000000000 */
[----:B------:R-:W-:Y:S01]  /*99b0*/  FMUL.FTZ R140, R83, UR22 ;  /* 0x00000016538c7c20 */ /* 0x000fe20008410000 */
[----:B------:R-:W-:Y:S02]  /*99c0*/  FMUL.FTZ R142, R87, UR22 ;  /* 0x00000016578e7c20 */ /* 0x000fe40008410000 */
[----:B------:R-:W1:Y:S01]  /*99d0*/  MUFU.TANH R10, R10 ;  /* 0x0000000a000a7308 */ /* 0x000e620000002400 */
[----:B--2---:R-:W-:Y:S01]  /*99e0*/  FMNMX.FTZ R43, R144, R43, !PT ;  /* 0x0000002b902b7209 */ /* 0x004fe20007810000 */
[----:B------:R-:W-:Y:S01]  /*99f0*/  HGMMA.64x64x16.F32 R88, R136, gdesc[UR4].tnspB, R88, gsb0 ;  /* 0x40e0000488587df0 */ /* 0x000fe20008000858 */
[----:B------:R-:W-:Y:S01]  /*9a00*/  UIADD3 UR6, UR10, 0x200, URZ ;  /* 0x000002000a067890 */ /* 0x000fe2000fffe03f */
[----:B------:R-:W-:-:S02]  /*9a10*/  UMOV UR7, 0x40000040 ;  /* 0x4000004000077882 */ /* 0x000fc40000000000 */
[----:B------:R-:W2:Y:S02]  /*9a20*/  SHFL.BFLY PT, R4, R43, 0x2, 0x1f ;  /* 0x0c401f002b047f89 */ /* 0x000ea400000e0000 */
[----:B------:R-:W3:Y:S08]  /*9a30*/  MUFU.TANH R12, R12 ;  /* 0x0000000c000c7308 */ /* 0x000ef00000002400 */
[----:B------:R-:W4:Y:S08]  /*9a40*/  MUFU.TANH R14, R14 ;  /* 0x0000000e000e7308 */ /* 0x000f300000002400 */
[----:B------:R-:W5:Y:S01]  /*9a50*/  MUFU.TANH R21, R21 ;  /* 0x0000001500157308 */ /* 0x000f620000002400 */
[----:B--2---:R-:W-:-:S02]  /*9a60*/  FMNMX.FTZ R4, R43, R4, !PT ;  /* 0x000000042b047209 */ /* 0x004fc40007810000 */
[----:B------:R-:W2:Y:S05]  /*9a70*/  LDC R43, c[0x0][0x988] ;  /* 0x00026200ff2b7b82 */ /* 0x000eaa0000000800 */
[----:B------:R-:W5:Y:S01]  /*9a80*/  MUFU.TANH R24, R24 ;  /* 0x0000001800187308 */ /* 0x000f620000002400 */
[----:B------:R-:W0:Y:S07]  /*9a90*/  SHFL.BFLY PT, R59, R4, 0x1, 0x1f ;  /* 0x0c201f00043b7f89 */ /* 0x000e2e00000e0000 */
[----:B------:R-:W5:Y:S08]  /*9aa0*/  MUFU.TANH R26, R26 ;  /* 0x0000001a001a7308 */ /* 0x000f700000002400 */
[----:B------:R-:W5:Y:S08]  /*9ab0*/  MUFU.TANH R28, R28 ;  /* 0x0000001c001c7308 */ /* 0x000f700000002400 */
[----:B------:R-:W5:Y:S01]  /*9ac0*/  MUFU.TANH R31, R31 ;  /* 0x0000001f001f7308 */ /* 0x000f620000002400 */
[----:B0-----:R-:W-:-:S05]  /*9ad0*/  FMNMX.FTZ R4, R4, R59, !PT ;  /* 0x0000003b04047209 */ /* 0x001fca0007810000 */
[C---:B------:R-:W-:Y:S01]  /*9ae0*/  FADD.FTZ R78, -R4.reuse, R7 ;  /* 0x00000007044e7221 */ /* 0x040fe20000010100 */
[-C--:B--2---:R-:W-:Y:S01]  /*9af0*/  FMUL.FTZ R7, R4, R43.reuse ;  /* 0x0000002b04077220 */ /* 0x084fe20000410000 */
[----:B------:R-:W0:Y:S02]  /*9b00*/  MUFU.TANH R32, R32 ;  /* 0x0000002000207308 */ /* 0x000e240000002400 */
[-C--:B------:R-:W-:Y:S01]  /*9b10*/  FMUL.FTZ R78, R78, R43.reuse ;  /* 0x0000002b4e4e7220 */ /* 0x080fe20000410000 */
[-CC-:B------:R-:W-:Y:S01]  /*9b20*/  FFMA.FTZ R61, R13, R43.reuse, -R7.reuse ;  /* 0x0000002b0d3d7223 */ /* 0x180fe20000010807 */
[--C-:B------:R-:W-:Y:S01]  /*9b30*/  FFMA.FTZ R13, R15, R43, -R7.reuse ;  /* 0x0000002b0f0d7223 */ /* 0x100fe20000010807 */
[----:B------:R-:W-:Y:S01]  /*9b40*/  FMNMX.FTZ R15, R8, R5, !PT ;  /* 0x00000005080f7209 */ /* 0x000fe20007810000 */
[-CC-:B------:R-:W-:Y:S01]  /*9b50*/  FFMA.FTZ R59, R6, R43.reuse, -R7.reuse ;  /* 0x0000002b063b7223 */ /* 0x180fe20000010807 */
[--C-:B------:R-:W-:Y:S01]  /*9b60*/  FFMA.FTZ R63, R25, R43, -R7.reuse ;  /* 0x0000002b193f7223 */ /* 0x100fe20000010807 */
[----:B------:R-:W2:Y:S01]  /*9b70*/  MUFU.TANH R34, R34 ;  /* 0x0000002200227308 */ /* 0x000ea20000002400 */
[----:B-1----:R-:W-:Y:S01]  /*9b80*/  FMNMX.FTZ R15, R10, R15, !PT ;  /* 0x0000000f0a0f7209 */ /* 0x002fe20007810000 */
[-CC-:B------:R-:W-:Y:S01]  /*9b90*/  FFMA.FTZ R25, R29, R43.reuse, -R7.reuse ;  /* 0x0000002b1d197223 */ /* 0x180fe20000010807 */
[-CC-:B------:R-:W-:Y:S01]  /*9ba0*/  FFMA.FTZ R29, R30, R43.reuse, -R7.reuse ;  /* 0x0000002b1e1d7223 */ /* 0x180fe20000010807 */
[----:B------:R-:W-:Y:S01]  /*9bb0*/  FFMA.FTZ R30, R35, R43, -R7 ;  /* 0x0000002b231e7223 */ /* 0x000fe20000010807 */
[----:B---3--:R-:W-:Y:S01]  /*9bc0*/  FMNMX.FTZ R15, R12, R15, !PT ;  /* 0x0000000f0c0f7209 */ /* 0x008fe20007810000 */
[----:B------:R-:W-:-:S02]  /*9bd0*/  WARPGROUP.DEPBAR.LE gsb0, 0x0 ;  /* 0x00008000000079c5 */ /* 0x000fc40000010000 */
[----:B------:R-:W-:Y:S01]  /*9be0*/  WARPGROUP.ARRIVE ;  /* 0x00000000000079c5 */ /* 0x000fe20000000000 */
[----:B----4-:R-:W-:Y:S01]  /*9bf0*/  FMNMX.FTZ R6, R14, R15, !PT ;  /* 0x0000000f0e067209 */ /* 0x010fe20007810000 */
[----:B------:R-:W1:Y:S01]  /*9c00*/  MUFU.TANH R36, R36 ;  /* 0x0000002400247308 */ /* 0x000e620000002400 */
[-CC-:B------:R-:W-:Y:S01]  /*9c10*/  FFMA.FTZ R39, R39, R43.reuse, -R7.reuse ;  /* 0x0000002b27277223 */ /* 0x180fe20000010807 */
[-CC-:B------:R-:W-:Y:S01]  /*9c20*/  FFMA.FTZ R42, R42, R43.reuse, -R7.reuse ;  /* 0x0000002b2a2a7223 */ /* 0x180fe20000010807 */
[----:B-----5:R-:W-:Y:S01]  /*9c30*/  FMNMX.FTZ R15, R21, R6, !PT ;  /* 0x00000006150f7209 */ /* 0x020fe20007810000 */
[----:B------:R-:W-:Y:S01]  /*9c40*/  HGMMA.64x64x16.F32 R88, R132, gdesc[UR4].tnspB, R88, gsb0 ;  /* 0x40e0000484587df0 */ /* 0x000fe20008000858 */
[----:B------:R-:W-:Y:S01]  /*9c50*/  UIADD3 UR6, UR10, 0x280, URZ ;  /* 0x000002800a067890 */ /* 0x000fe2000fffe03f */
[--C-:B------:R-:W-:Y:S01]  /*9c60*/  FFMA.FTZ R136, R37, R43, -R7.reuse ;  /* 0x0000002b25887223 */ /* 0x100fe20000010807 */
[----:B------:R-:W-:Y:S01]  /*9c70*/  UMOV UR7, 0x40000040 ;  /* 0x4000004000077882 */ /* 0x000fe20000000000 */
[----:B------:R-:W-:Y:S01]  /*9c80*/  FMNMX.FTZ R15, R24, R15, !PT ;  /* 0x0000000f180f7209 */ /* 0x000fe20007810000 */
[----:B------:R-:W3:Y:S01]  /*9c90*/  MUFU.TANH R38, R38 ;  /* 0x0000002600267308 */ /* 0x000ee20000002400 */
[-CC-:B------:R-:W-:Y:S01]  /*9ca0*/  FFMA.FTZ R138, R41, R43.reuse, -R7.reuse ;  /* 0x0000002b298a7223 */ /* 0x180fe20000010807 */
[--C-:B------:R-:W-:Y:S01]  /*9cb0*/  FFMA.FTZ R37, R50, R43, -R7.reuse ;  /* 0x0000002b32257223 */ /* 0x100fe20000010807 */
        /* <DEDUP_REMOVED lines=11> */
[--C-:B------:R-:W-:Y:S01]  /*9d70*/  FFMA.FTZ R50, R72, R43, -R7.reuse ;  /* 0x0000002b48327223 */ /* 0x100fe20000010807 */
[----:B0-----:R-:W-:Y:S01]  /*9d80*/  FMNMX.FTZ R15, R32, R15, !PT ;  /* 0x0000000f200f7209 */ /* 0x001fe20007810000 */
[----:B------:R-:W0:Y:S01]  /*9d90*/  MUFU.TANH R44, R44 ;  /* 0x0000002c002c7308 */ /* 0x000e220000002400 */
[-CC-:B------:R-:W-:Y:S01]  /*9da0*/  FFMA.FTZ R45, R45, R43.reuse, -R7.reuse ;  /* 0x0000002b2d2d7223 */ /* 0x180fe20000010807 */
[--C-:B------:R-:W-:Y:S01]  /*9db0*/  FFMA.FTZ R58, R80, R43, -R7.reuse ;  /* 0x0000002b503a7223 */ /* 0x100fe20000010807 */
[----:B--2---:R-:W-:Y:S01]  /*9dc0*/  FMNMX.FTZ R15, R34, R15, !PT ;  /* 0x0000000f220f7209 */ /* 0x004fe20007810000 */
[-CC-:B------:R-:W-:Y:S01]  /*9dd0*/  FFMA.FTZ R47, R47, R43.reuse, -R7.reuse ;  /* 0x0000002b2f2f7223 */ /* 0x180fe20000010807 */
[-CC-:B------:R-:W-:Y:S01]  /*9de0*/  FFMA.FTZ R84, R84, R43.reuse, -R7.reuse ;  /* 0x0000002b54547223 */ /* 0x180fe20000010807 */
[----:B------:R-:W-:Y:S01]  /*9df0*/  FFMA.FTZ R144, R144, R43, -R7 ;  /* 0x0000002b90907223 */ /* 0x000fe20000010807 */
[----:B-1----:R-:W-:Y:S01]  /*9e00*/  FMNMX.FTZ R15, R36, R15, !PT ;  /* 0x0000000f240f7209 */ /* 0x002fe20007810000 */
[----:B------:R-:W1:Y:S03]  /*9e10*/  MUFU.TANH R46, R46 ;  /* 0x0000002e002e7308 */ /* 0x000e660000002400 */
[----:B---3--:R-:W-:-:S04]  /*9e20*/  FMNMX.FTZ R33, R38, R15, !PT ;  /* 0x0000000f26217209 */ /* 0x008fc80007810000 */
[----:B----4-:R-:W-:Y:S01]  /*9e30*/  FMNMX.FTZ R33, R40, R33, !PT ;  /* 0x0000002128217209 */ /* 0x010fe20007810000 */
[----:B------:R-:W2:Y:S03]  /*9e40*/  MUFU.TANH R52, R52 ;  /* 0x0000003400347308 */ /* 0x000ea60000002400 */
[----:B0-----:R-:W-:-:S05]  /*9e50*/  FMNMX.FTZ R33, R44, R33, !PT ;  /* 0x000000212c217209 */ /* 0x001fca0007810000 */
        /* <DEDUP_REMOVED lines=12> */
[-CC-:B------:R-:W-:Y:S01]  /*9f20*/  FFMA.FTZ R132, R48, R43.reuse, -R7.reuse ;  /* 0x0000002b30847223 */ /* 0x180fe20000010807 */
[-CC-:B------:R-:W-:Y:S01]  /*9f30*/  FFMA.FTZ R134, R56, R43.reuse, -R7.reuse ;  /* 0x0000002b38867223 */ /* 0x180fe20000010807 */
[-CC-:B------:R-:W-:Y:S01]  /*9f40*/  FFMA.FTZ R48, R68, R43.reuse, -R7.reuse ;  /* 0x0000002b44307223 */ /* 0x180fe20000010807 */
[----:B------:R-:W2:Y:S01]  /*9f50*/  MUFU.TANH R70, R70 ;  /* 0x0000004600467308 */ /* 0x000ea20000002400 */
[----:B------:R-:W-:Y:S01]  /*9f60*/  HGMMA.64x64x16.F32 R88, R128, gdesc[UR4].tnspB, R88, gsb0 ;  /* 0x40e0000480587df0 */ /* 0x000fe20008000858 */
[----:B------:R-:W-:Y:S01]  /*9f70*/  UIADD3 UR6, UR10, 0x300, URZ ;  /* 0x000003000a067890 */ /* 0x000fe2000fffe03f */
[----:B------:R-:W-:Y:S01]  /*9f80*/  FFMA.FTZ R56, R76, R43, -R7 ;  /* 0x0000002b4c387223 */ /* 0x000fe20000010807 */
[----:B------:R-:W-:-:S04]  /*9f90*/  UMOV UR7, 0x40000040 ;  /* 0x4000004000077882 */ /* 0x000fc80000000000 */
[----:B------:R-:W3:Y:S08]  /*9fa0*/  MUFU.TANH R51, R51 ;  /* 0x0000003300337308 */ /* 0x000ef00000002400 */
[----:B------:R-:W4:Y:S08]  /*9fb0*/  MUFU.TANH R74, R74 ;  /* 0x0000004a004a7308 */ /* 0x000f300000002400 */
[----:B------:R0:W-:Y:S08]  /*9fc0*/  MUFU.EX2 R15, R6 ;  /* 0x00000006000f7308 */ /* 0x0001f00000000800 */
[----:B------:R-:W5:Y:S01]  /*9fd0*/  MUFU.TANH R53, R53 ;  /* 0x0000003500357308 */ /* 0x000f620000002400 */
[----:B0-----:R-:W-:-:S04]  /*9fe0*/  FMNMX.FTZ R6, R66, R35, !PT ;  /* 0x0000002342067209 */ /* 0x001fc80007810000 */
[----:B-1----:R-:W-:-:S03]  /*9ff0*/  FMNMX.FTZ R35, R49, R6, !PT ;  /* 0x0000000631237209 */ /* 0x002fc60007810000 */
[----:B------:R-:W0:Y:S01]  /*a000*/  MUFU.TANH R55, R55 ;  /* 0x0000003700377308 */ /* 0x000e220000002400 */
[----:B--2---:R-:W-:-:S04]  /*a010*/  FMNMX.FTZ R6, R70, R35, !PT ;  /* 0x0000002346067209 */ /* 0x004fc80007810000 */
[----:B---3--:R-:W-:-:S03]  /*a020*/  FMNMX.FTZ R35, R51, R6, !PT ;  /* 0x0000000633237209 */ /* 0x008fc60007810000 */
[----:B------:R-:W1:Y:S01]  /*a030*/  MUFU.TANH R57, R57 ;  /* 0x0000003900397308 */ /* 0x000e620000002400 */
[----:B----4-:R-:W-:-:S04]  /*a040*/  FMNMX.FTZ R6, R74, R35, !PT ;  /* 0x000000234a067209 */ /* 0x010fc80007810000 */
[----:B-----5:R-:W-:-:S03]  /*a050*/  FMNMX.FTZ R6, R53, R6, !PT ;  /* 0x0000000635067209 */ /* 0x020fc60007810000 */
        /* <DEDUP_REMOVED lines=11> */
[----:B------:R-:W-:Y:S02]  /*a110*/  UIADD3 UR6, UR10, 0x380, URZ ;  /* 0x000003800a067890 */ /* 0x000fe4000fffe03f */
[----:B-1----:R-:W-:Y:S01]  /*a120*/  FMNMX.FTZ R35, R86, R35, !PT ;  /* 0x0000002356237209 */ /* 0x002fe20007810000 */
[----:B------:R-:W-:Y:S02]  /*a130*/  UMOV UR7, 0x40000040 ;  /* 0x4000004000077882 */ /* 0x000fe40000000000 */
[----:B------:R-:W-:Y:S01]  /*a140*/  MUFU.EX2 R33, R39 ;  /* 0x0000002700217308 */ /* 0x000fe20000000800 */
[----:B--2---:R-:W-:Y:S01]  /*a150*/  FMNMX.FTZ R6, R142, R35, !PT ;  /* 0x000000238e067209 */ /* 0x004fe20007810000 */
[----:B------:R-:W-:-:S06]  /*a160*/  FFMA.FTZ R35, R62, R43, -R7 ;  /* 0x0000002b3e237223 */ /* 0x000fcc0000010807 */
[----:B------:R0:W-:Y:S01]  /*a170*/  MUFU.EX2 R39, R42 ;  /* 0x0000002a00277308 */ /* 0x0001e20000000800 */
[----:B------:R-:W1:Y:S07]  /*a180*/  SHFL.BFLY PT, R67, R6, 0x2, 0x1f ;  /* 0x0c401f0006437f89 */ /* 0x000e6e00000e0000 */
[----:B------:R-:W-:Y:S01]  /*a190*/  MUFU.EX2 R78, R78 ;  /* 0x0000004e004e7308 */ /* 0x000fe20000000800 */
[----:B0-----:R-:W-:-:S07]  /*a1a0*/  FFMA.FTZ R42, R64, R43, -R7 ;  /* 0x0000002b402a7223 */ /* 0x001fce0000010807 */
[----:B------:R-:W-:Y:S08]  /*a1b0*/  MUFU.EX2 R59, R59 ;  /* 0x0000003b003b7308 */ /* 0x000ff00000000800 */
[----:B------:R-:W0:Y:S01]  /*a1c0*/  MUFU.EX2 R9, R9 ;  /* 0x0000000900097308 */ /* 0x000e220000000800 */
[----:B-1----:R-:W-:Y:S01]  /*a1d0*/  FMNMX.FTZ R62, R6, R67, !PT ;  /* 0x00000043063e7209 */ /* 0x002fe20007810000 */
[----:B------:R-:W-:-:S04]  /*a1e0*/  FFMA.FTZ R67, R150, R43, -R7 ;  /* 0x0000002b96437223 */ /* 0x000fc80000010807 */
[----:B------:R-:W1:Y:S02]  /*a1f0*/  SHFL.BFLY PT, R69, R62, 0x1, 0x1f ;  /* 0x0c201f003e457f89 */ /* 0x000e6400000e0000 */
[----:B------:R-:W-:Y:S08]  /*a200*/  MUFU.EX2 R11, R11 ;  /* 0x0000000b000b7308 */ /* 0x000ff00000000800 */
[----:B------:R-:W2:Y:S01]  /*a210*/  MUFU.EX2 R61, R61 ;  /* 0x0000003d003d7308 */ /* 0x000ea20000000800 */
[----:B0-----:R-:W-:-:S07]  /*a220*/  F2FP.F16.F32.PACK_AB R148, R9, R59 ;  /* 0x0000003b0994723e */ /* 0x001fce00000000ff */
[----:B------:R-:W-:Y:S01]  /*a230*/  MUFU.EX2 R13, R13 ;  /* 0x0000000d000d7308 */ /* 0x000fe20000000800 */
[----:B-1----:R-:W-:-:S07]  /*a240*/  FMNMX.FTZ R6, R62, R69, !PT ;  /* 0x000000453e067209 */ /* 0x002fce0007810000 */
[----:B------:R-:W-:Y:S01]  /*a250*/  MUFU.EX2 R20, R20 ;  /* 0x0000001400147308 */ /* 0x000fe20000000800 */
[----:B--2---:R-:W-:Y:S01]  /*a260*/  F2FP.F16.F32.PACK_AB R150, R61, R11 ;  /* 0x0000000b3d96723e */ /* 0x004fe200000000ff */
        /* <DEDUP_REMOVED lines=9> */
[----:B------:R-:W-:Y:S01]  /*a300*/  HGMMA.64x64x16.F32 R88, R120, gdesc[UR4].tnspB, R88, gsb0 ;  /* 0x40e0000478587df0 */ /* 0x000fe20008000858 */
[----:B------:R-:W-:Y:S01]  /*a310*/  @!P1 LEA R21, R21, UR45, 0x3 ;  /* 0x0000002d15159c11 */ /* 0x000fe2000f8e18ff */
[----:B------:R-:W-:Y:S01]  /*a320*/  FFMA.FTZ R141, R31, R43, -R69 ;  /* 0x0000002b1f8d7223 */ /* 0x000fe20000010845 */
[----:B------:R-:W-:Y:S01]  /*a330*/  MUFU.EX2 R7, R7 ;  /* 0x0000000700077308 */ /* 0x000fe20000000800 */
[----:B------:R-:W-:-:S02]  /*a340*/  VIADD R31, R22, 0x9 ;  /* 0x00000009161f7836 */ /* 0x000fc40000000000 */
[-CC-:B------:R-:W-:Y:S01]  /*a350*/  FFMA.FTZ R151, R12, R43.reuse, -R69.reuse ;  /* 0x0000002b0c977223 */ /* 0x180fe20000010845 */
[----:B------:R-:W-:Y:S02]  /*a360*/  @!P1 VIADD R21, R21, 0x16840 ;  /* 0x0001684015159836 */ /* 0x000fe40000000000 */
[-CC-:B------:R-:W-:Y:S01]  /*a370*/  FFMA.FTZ R10, R14, R43.reuse, -R69.reuse ;  /* 0x0000002b0e0a7223 */ /* 0x180fe20000010845 */
[-CC-:B------:R-:W-:Y:S01]  /*a380*/  FFMA.FTZ R12, R24, R43.reuse, -R69.reuse ;  /* 0x0000002b180c7223 */ /* 0x180fe20000010845 */
[----:B------:R-:W-:Y:S01]  /*a390*/  SEL R31, R31, 0x9, !P2 ;  /* 0x000000091f1f7807 */ /* 0x000fe20005000000 */
[-C--:B------:R-:W-:Y:S01]  /*a3a0*/  FFMA.FTZ R147, R26, R43.reuse, -R69 ;  /* 0x0000002b1a937223 */ /* 0x080fe20000010845 */
[----:B------:R-:W0:Y:S01]  /*a3b0*/  MUFU.EX2 R8, R8 ;  /* 0x0000000800087308 */ /* 0x000e220000000800 */
[----:B------:R-:W-:Y:S01]  /*a3c0*/  @!P1 PRMT R21, RZ, 0x654, R21 ;  /* 0x00000654ff159816 */ /* 0x000fe20000000015 */
[----:B------:R-:W-:Y:S01]  /*a3d0*/  FFMA.FTZ R26, R36, R43, -R69 ;  /* 0x0000002b241a7223 */ /* 0x000fe20000010845 */
[----:B------:R-:W-:Y:S01]  /*a3e0*/  FFMA.FTZ R36, R78, R3, R59 ;  /* 0x000000034e247223 */ /* 0x000fe2000001003b */
[-CC-:B------:R-:W-:Y:S01]  /*a3f0*/  FFMA.FTZ R137, R38, R43.reuse, -R69.reuse ;  /* 0x0000002b26897223 */ /* 0x180fe20000010845 */
[-CC-:B------:R-:W-:Y:S01]  /*a400*/  FFMA.FTZ R14, R28, R43.reuse, -R69.reuse ;  /* 0x0000002b1c0e7223 */ /* 0x180fe20000010845 */
[-CC-:B------:R-:W-:Y:S01]  /*a410*/  FFMA.FTZ R24, R32, R43.reuse, -R69.reuse ;  /* 0x0000002b20187223 */ /* 0x180fe20000010845 */
[----:B------:R-:W-:Y:S01]  /*a420*/  FADD.FTZ R36, R9, R36 ;  /* 0x0000002409247221 */ /* 0x000fe20000010000 */
[----:B------:R-:W1:Y:S01]  /*a430*/  MUFU.EX2 R149, R149 ;  /* 0x0000009500957308 */ /* 0x000e620000000800 */
[-CC-:B------:R-:W-:Y:S01]  /*a440*/  FFMA.FTZ R143, R34, R43.reuse, -R69.reuse ;  /* 0x0000002b228f7223 */ /* 0x180fe20000010845 */
[-CC-:B------:R-:W-:Y:S01]  /*a450*/  FFMA.FTZ R28, R40, R43.reuse, -R69.reuse ;  /* 0x0000002b281c7223 */ /* 0x180fe20000010845 */
[----:B------:R-:W-:Y:S01]  /*a460*/  FADD.FTZ R36, R11, R36 ;  /* 0x000000240b247221 */ /* 0x000fe20000010000 */
[-CC-:B------:R-:W-:Y:S01]  /*a470*/  FFMA.FTZ R139, R44, R43.reuse, -R69.reuse ;  /* 0x0000002b2c8b7223 */ /* 0x180fe20000010845 */
[-CC-:B------:R-:W-:Y:S01]  /*a480*/  FFMA.FTZ R32, R46, R43.reuse, -R69.reuse ;  /* 0x0000002b2e207223 */ /* 0x180fe20000010845 */
[-CC-:B------:R-:W-:Y:S01]  /*a490*/  FFMA.FTZ R133, R52, R43.reuse, -R69.reuse ;  /* 0x0000002b34857223 */ /* 0x180fe20000010845 */
[----:B------:R-:W-:Y:S01]  /*a4a0*/  FADD.FTZ R36, R61, R36 ;  /* 0x000000243d247221 */ /* 0x000fe20000010000 */
        /* <DEDUP_REMOVED lines=12> */
[----:B------:R-:W-:Y:S01]  /*a570*/  F2FP.F16.F32.PACK_AB R149, R149, R8 ;  /* 0x000000089595723e */ /* 0x000fe200000000ff */
[-CC-:B------:R-:W-:Y:S01]  /*a580*/  FFMA.FTZ R57, R57, R43.reuse, -R69.reuse ;  /* 0x0000002b39397223 */ /* 0x180fe20000010845 */
[-CC-:B------:R-:W-:Y:S01]  /*a590*/  FFMA.FTZ R82, R82, R43.reuse, -R69.reuse ;  /* 0x0000002b52527223 */ /* 0x180fe20000010845 */
[----:B------:R-:W-:Y:S01]  /*a5a0*/  FFMA.FTZ R86, R86, R43, -R69 ;  /* 0x0000002b56567223 */ /* 0x000fe20000010845 */
[----:B------:R-:W-:Y:S01]  /*a5b0*/  MUFU.EX2 R145, R145 ;  /* 0x0000009100917308 */ /* 0x000fe20000000800 */
[----:B--2---:R-:W-:Y:S01]  /*a5c0*/  FADD.FTZ R3, R151, R38 ;  /* 0x0000002697037221 */ /* 0x004fe20000010000 */
[C---:B------:R-:W-:Y:S01]  /*a5d0*/  ISETP.GT.AND P2, PT, R0.reuse, UR23, PT ;  /* 0x0000001700007c0c */ /* 0x040fe2000bf44270 */
[----:B------:R-:W-:-:S05]  /*a5e0*/  VIADD R0, R0, 0xffffffff ;  /* 0xffffffff00007836 */ /* 0x000fca0000000000 */
[----:B------:R-:W-:Y:S01]  /*a5f0*/  MUFU.EX2 R12, R12 ;  /* 0x0000000c000c7308 */ /* 0x000fe20000000800 */
[C---:B0-----:R-:W-:Y:S01]  /*a600*/  FADD.FTZ R38, R10.reuse, R3 ;  /* 0x000000030a267221 */ /* 0x041fe20000010000 */
[----:B------:R-:W-:Y:S01]  /*a610*/  FADD.FTZ R3, R13, R36 ;  /* 0x000000240d037221 */ /* 0x000fe20000010000 */
[----:B------:R-:W-:Y:S01]  /*a620*/  F2FP.F16.F32.PACK_AB R151, R10, R151 ;  /* 0x000000970a97723e */ /* 0x000fe200000000ff */
[----:B------:R-:W-:-:S04]  /*a630*/  FFMA.FTZ R36, R49, R43, -R69 ;  /* 0x0000002b31247223 */ /* 0x000fc80000010845 */
[----:B------:R-:W-:Y:S08]  /*a640*/  MUFU.EX2 R63, R63 ;  /* 0x0000003f003f7308 */ /* 0x000ff00000000800 */
[----:B------:R-:W-:Y:S08]  /*a650*/  MUFU.EX2 R147, R147 ;  /* 0x0000009300937308 */ /* 0x000ff00000000800 */
[----:B------:R-:W0:Y:S01]  /*a660*/  MUFU.EX2 R27, R27 ;  /* 0x0000001b001b7308 */ /* 0x000e220000000800 */
[----:B------:R-:W-:-:S02]  /*a670*/  WARPGROUP.DEPBAR.LE gsb0, 0x0 ;  /* 0x00008000000079c5 */ /* 0x000fc40000010000 */
[----:B------:R1:W-:Y:S06]  /*a680*/  BAR.ARV R31, 0x100 ;  /* 0x0004001f0000751d */ /* 0x0003ec0000002000 */
[----:B------:R2:W-:Y:S01]  /*a690*/  @!P1 SYNCS.ARRIVE.TRANS64.RED.A1T0 RZ, [R21+URZ], RZ ;  /* 0x000000ff15ff99a7 */ /* 0x0005e2000810043f */
[----:B------:R-:W3:Y:S01]  /*a6a0*/  MUFU.EX2 R14, R14 ;  /* 0x0000000e000e7308 */ /* 0x000ee20000000800 */
[-C--:B------:R-:W-:Y:S01]  /*a6b0*/  FMUL.FTZ R90, R90, R7.reuse ;  /* 0x000000075a5a7220 */ /* 0x080fe20000410000 */
[-C--:B------:R-:W-:Y:S01]  /*a6c0*/  FMUL.FTZ R91, R91, R7.reuse ;  /* 0x000000075b5b7220 */ /* 0x080fe20000410000 */
[-C--:B------:R-:W-:Y:S01]  /*a6d0*/  FMUL.FTZ R94, R94, R7.reuse ;  /* 0x000000075e5e7220 */ /* 0x080fe20000410000 */
[-C--:B------:R-:W-:Y:S01]  /*a6e0*/  FMUL.FTZ R95, R95, R7.reuse ;  /* 0x000000075f5f7220 */ /* 0x080fe20000410000 */
[-C--:B------:R-:W-:Y:S01]  /*a6f0*/  FMUL.FTZ R98, R98, R7.reuse ;  /* 0x0000000762627220 */ /* 0x080fe20000410000 */
[-C--:B------:R-:W-:Y:S01]  /*a700*/  FMUL.FTZ R99, R99, R7.reuse ;  /* 0x0000000763637220 */ /* 0x080fe20000410000 */
[----:B--2---:R-:W-:Y:S01]  /*a710*/  IMAD.U32 R21, RZ, RZ, UR24 ;  /* 0x00000018ff157e24 */ /* 0x004fe2000f8e00ff */
[----:B------:R-:W2:Y:S01]  /*a720*/  MUFU.EX2 R25, R25 ;  /* 0x0000001900197308 */ /* 0x000ea20000000800 */
[----:B------:R-:W-:Y:S01]  /*a730*/  UMOV UR24, UR37 ;  /* 0x0000002500187c82 */ /* 0x000fe20008000000 */
[-C--:B------:R-:W-:Y:S01]  /*a740*/  FMUL.FTZ R102, R102, R7.reuse ;  /* 0x0000000766667220 */ /* 0x080fe20000410000 */
[-C--:B------:R-:W-:Y:S01]  /*a750*/  FMUL.FTZ R103, R103, R7.reuse ;  /* 0x0000000767677220 */ /* 0x080fe20000410000 */
[----:B------:R-:W-:Y:S01]  /*a760*/  @!P1 LEA R21, R21, UR45, 0x3 ;  /* 0x0000002d15159c11 */ /* 0x000fe2000f8e18ff */
[-C--:B------:R-:W-:Y:S01]  /*a770*/  FMUL.FTZ R106, R106, R7.reuse ;  /* 0x000000076a6a7220 */ /* 0x080fe20000410000 */
[-C--:B------:R-:W-:Y:S01]  /*a780*/  FMUL.FTZ R107, R107, R7.reuse ;  /* 0x000000076b6b7220 */ /* 0x080fe20000410000 */
[----:B------:R-:W-:Y:S01]  /*a790*/  FMUL.FTZ R110, R110, R7 ;  /* 0x000000076e6e7220 */ /* 0x000fe20000410000 */
[----:B------:R-:W4:Y:S01]  /*a7a0*/  MUFU.EX2 R141, R141 ;  /* 0x0000008d008d7308 */ /* 0x000f220000000800 */
[----:B------:R-:W-:-:S02]  /*a7b0*/  @!P1 VIADD R21, R21, 0x16860 ;  /* 0x0001686015159836 */ /* 0x000fc40000000000 */
[-C--:B------:R-:W-:Y:S01]  /*a7c0*/  FMUL.FTZ R111, R111, R7.reuse ;  /* 0x000000076f6f7220 */ /* 0x080fe20000410000 */
[-C--:B------:R-:W-:Y:S01]  /*a7d0*/  FMUL.FTZ R114, R114, R7.reuse ;  /* 0x0000000772727220 */ /* 0x080fe20000410000 */
[-C--:B------:R-:W-:Y:S01]  /*a7e0*/  FMUL.FTZ R115, R115, R7.reuse ;  /* 0x0000000773737220 */ /* 0x080fe20000410000 */
[-C--:B------:R-:W-:Y:S01]  /*a7f0*/  FMUL.FTZ R118, R118, R7.reuse ;  /* 0x0000000776767220 */ /* 0x080fe20000410000 */
[----:B------:R-:W-:Y:S01]  /*a800*/  @!P1 PRMT R21, RZ, 0x654, R21 ;  /* 0x00000654ff159816 */ /* 0x000fe20000000015 */
[----:B------:R-:W-:Y:S01]  /*a810*/  FMUL.FTZ R119, R119, R7 ;  /* 0x0000000777777220 */ /* 0x000fe20000410000 */
[----:B------:R-:W5:Y:S01]  /*a820*/  MUFU.EX2 R29, R29 ;  /* 0x0000001d001d7308 */ /* 0x000f620000000800 */
[----:B0-----:R-:W-:Y:S01]  /*a830*/  F2FP.F16.F32.PACK_AB R146, R27, R63 ;  /* 0x0000003f1b92723e */ /* 0x001fe200000000ff */
[----:B------:R0:W-:Y:S01]  /*a840*/  @!P1 SYNCS.ARRIVE.TRANS64.RED.A1T0 RZ, [R21+URZ], RZ ;  /* 0x000000ff15ff99a7 */ /* 0x0001e2000810043f */
[-C--:B------:R-:W-:Y:S01]  /*a850*/  FMUL.FTZ R88, R88, R78.reuse ;  /* 0x0000004e58587220 */ /* 0x080fe20000410000 */
[-C--:B------:R-:W-:Y:S01]  /*a860*/  FMUL.FTZ R89, R89, R78.reuse ;  /* 0x0000004e59597220 */ /* 0x080fe20000410000 */
[-C--:B------:R-:W-:Y:S01]  /*a870*/  FMUL.FTZ R92, R92, R78.reuse ;  /* 0x0000004e5c5c7220 */ /* 0x080fe20000410000 */
[-C--:B------:R-:W-:Y:S01]  /*a880*/  FMUL.FTZ R93, R93, R78.reuse ;  /* 0x0000004e5d5d7220 */ /* 0x080fe20000410000 */
[-C--:B------:R-:W-:Y:S01]  /*a890*/  FMUL.FTZ R96, R96, R78.reuse ;  /* 0x0000004e60607220 */ /* 0x080fe20000410000 */
[----:B------:R-:W1:Y:S01]  /*a8a0*/  MUFU.EX2 R24, R24 ;  /* 0x0000001800187308 */ /* 0x000e620000000800 */
[-C--:B------:R-:W-:Y:S01]  /*a8b0*/  FMUL.FTZ R97, R97, R78.reuse ;  /* 0x0000004e61617220 */ /* 0x080fe20000410000 */
[----:B0-----:R-:W-:Y:S01]  /*a8c0*/  FADD.FTZ R21, R145, R38 ;  /* 0x0000002691157221 */ /* 0x001fe20000010000 */
[----:B------:R-:W-:Y:S01]  /*a8d0*/  FADD.FTZ R38, R20, R3 ;  /* 0x0000000314267221 */ /* 0x000fe20000010000 */
[----:B------:R-:W-:Y:S01]  /*a8e0*/  F2FP.F16.F32.PACK_AB R145, R12, R145 ;  /* 0x000000910c91723e */ /* 0x000fe200000000ff */
[-C--:B------:R-:W-:Y:S01]  /*a8f0*/  FMUL.FTZ R100, R100, R78.reuse ;  /* 0x0000004e64647220 */ /* 0x080fe20000410000 */
[----:B------:R-:W-:Y:S01]  /*a900*/  FADD.FTZ R40, R12, R21 ;  /* 0x000000150c287221 */ /* 0x000fe20000010000 */
[----:B------:R-:W-:Y:S01]  /*a910*/  FADD.FTZ R44, R63, R38 ;  /* 0x000000263f2c7221 */ /* 0x000fe20000010000 */
[----:B------:R-:W0:Y:S01]  /*a920*/  MUFU.EX2 R143, R143 ;  /* 0x0000008f008f7308 */ /* 0x000e220000000800 */
[----:B------:R-:W-:Y:S01]  /*a930*/  FFMA.FTZ R38, R51, R43, -R69 ;  /* 0x0000002b33267223 */ /* 0x000fe20000010845 */
[----:B------:R-:W-:Y:S01]  /*a940*/  FADD.FTZ R3, R147, R40 ;  /* 0x0000002893037221 */ /* 0x000fe20000010000 */
[----:B------:R-:W-:Y:S01]  /*a950*/  FADD.FTZ R44, R27, R44 ;  /* 0x0000002c1b2c7221 */ /* 0x000fe20000010000 */
[C---:B---3--:R-:W-:Y:S01]  /*a960*/  F2FP.F16.F32.PACK_AB R147, R14.reuse, R147 ;  /* 0x000000930e93723e */ /* 0x048fe200000000ff */
[-C--:B------:R-:W-:Y:S01]  /*a970*/  FMUL.FTZ R101, R101, R78.reuse ;  /* 0x0000004e65657220 */ /* 0x080fe20000410000 */
[----:B------:R-:W-:Y:S01]  /*a980*/  FADD.FTZ R40, R14, R3 ;  /* 0x000000030e287221 */ /* 0x000fe20000010000 */
[----:B--2---:R-:W-:Y:S01]  /*a990*/  FADD.FTZ R44, R25, R44 ;  /* 0x0000002c192c7221 */ /* 0x004fe20000010000 */
[----:B------:R-:W2:Y:S01]  /*a9a0*/  MUFU.EX2 R30, R30 ;  /* 0x0000001e001e7308 */ /* 0x000ea20000000800 */
[-C--:B------:R-:W-:Y:S01]  /*a9b0*/  FMUL.FTZ R104, R104, R78.reuse ;  /* 0x0000004e68687220 */ /* 0x080fe20000410000 */
[----:B----4-:R-:W-:Y:S01]  /*a9c0*/  FADD.FTZ R3, R141, R40 ;  /* 0x000000288d037221 */ /* 0x010fe20000010000 */
[----:B-----5:R-:W-:Y:S01]  /*a9d0*/  FADD.FTZ R44, R29, R44 ;  /* 0x0000002c1d2c7221 */ /* 0x020fe20000010000 */
[C---:B-1----:R-:W-:Y:S01]  /*a9e0*/  F2FP.F16.F32.PACK_AB R141, R24.reuse, R141 ;  /* 0x0000008d188d723e */ /* 0x042fe200000000ff */
[-C--:B------:R-:W-:Y:S01]  /*a9f0*/  FMUL.FTZ R105, R105, R78.reuse ;  /* 0x0000004e69697220 */ /* 0x080fe20000410000 */
[----:B------:R-:W-:Y:S01]  /*aa00*/  FADD.FTZ R40, R24, R3 ;  /* 0x0000000318287221 */ /* 0x000fe20000010000 */
[----:B------:R-:W-:Y:S01]  /*aa10*/  FADD.FTZ R21, R15, R44 ;  /* 0x0000002c0f157221 */ /* 0x000fe20000010000 */
[----:B------:R-:W1:Y:S01]  /*aa20*/  MUFU.EX2 R26, R26 ;  /* 0x0000001a001a7308 */ /* 0x000e620000000800 */
[-CC-:B------:R-:W-:Y:S01]  /*aa30*/  FFMA.FTZ R3, R140, R43.reuse, -R69.reuse ;  /* 0x0000002b8c037223 */ /* 0x180fe20000010845 */
[----:B0-----:R-:W-:Y:S01]  /*aa40*/  FADD.FTZ R31, R143, R40 ;  /* 0x000000288f1f7221 */ /* 0x001fe20000010000 */
[----:B------:R-:W-:Y:S01]  /*aa50*/  FFMA.FTZ R69, R142, R43, -R69 ;  /* 0x0000002b8e457223 */ /* 0x000fe20000010845 */
[----:B------:R-:W-:Y:S01]  /*aa60*/  F2FP.F16.F32.PACK_AB R140, R29, R25 ;  /* 0x000000191d8c723e */ /* 0x000fe200000000ff */
[-C--:B------:R-:W-:Y:S01]  /*aa70*/  FMUL.FTZ R108, R108, R78.reuse ;  /* 0x0000004e6c6c7220 */ /* 0x080fe20000410000 */
[-C--:B------:R-:W-:Y:S01]  /*aa80*/  FMUL.FTZ R109, R109, R78.reuse ;  /* 0x0000004e6d6d7220 */ /* 0x080fe20000410000 */
[-C--:B------:R-:W-:Y:S01]  /*aa90*/  FMUL.FTZ R112, R112, R78.reuse ;  /* 0x0000004e70707220 */ /* 0x080fe20000410000 */
[----:B------:R-:W0:Y:S01]  /*aaa0*/  MUFU.EX2 R136, R136 ;  /* 0x0000008800887308 */ /* 0x000e220000000800 */
[C---:B--2---:R-:W-:Y:S01]  /*aab0*/  FADD.FTZ R21, R30.reuse, R21 ;  /* 0x000000151e157221 */ /* 0x044fe20000010000 */
[----:B------:R-:W-:Y:S01]  /*aac0*/  F2FP.F16.F32.PACK_AB R142, R30, R15 ;  /* 0x0000000f1e8e723e */ /* 0x000fe200000000ff */
[-C--:B------:R-:W-:Y:S01]  /*aad0*/  FMUL.FTZ R113, R113, R78.reuse ;  /* 0x0000004e71717220 */ /* 0x080fe20000410000 */
[-C--:B------:R-:W-:Y:S01]  /*aae0*/  FMUL.FTZ R116, R116, R78.reuse ;  /* 0x0000004e74747220 */ /* 0x080fe20000410000 */
[----:B------:R-:W-:Y:S01]  /*aaf0*/  FMUL.FTZ R117, R117, R78 ;  /* 0x0000004e75757220 */ /* 0x000fe20000410000 */
[----:B------:R-:W-:-:S02]  /*ab00*/  IMAD.MOV.U32 R7, RZ, RZ, R4 ;  /* 0x000000ffff077224 */ /* 0x000fc400078e0004 */
[----:B------:R-:W2:Y:S01]  /*ab10*/  MUFU.EX2 R137, R137 ;  /* 0x0000008900897308 */ /* 0x000ea20000000800 */
[C---:B-1----:R-:W-:Y:S01]  /*ab20*/  FADD.FTZ R40, R26.reuse, R31 ;  /* 0x0000001f1a287221 */ /* 0x042fe20000010000 */
[----:B------:R-:W-:-:S06]  /*ab30*/  F2FP.F16.F32.PACK_AB R143, R26, R143 ;  /* 0x0000008f1a8f723e */ /* 0x000fcc00000000ff */
[----:B------:R-:W1:Y:S01]  /*ab40*/  MUFU.EX2 R28, R28 ;  /* 0x0000001c001c7308 */ /* 0x000e620000000800 */
[----:B0-----:R-:W-:Y:S01]  /*ab50*/  FADD.FTZ R44, R136, R21 ;  /* 0x00000015882c7221 */ /* 0x001fe20000010000 */
[----:B------:R-:W-:-:S03]  /*ab60*/  F2FP.F16.F32.PACK_AB R136, R33, R136 ;  /* 0x000000882188723e */ /* 0x000fc600000000ff */
[----:B------:R-:W-:-:S03]  /*ab70*/  FADD.FTZ R11, R33, R44 ;  /* 0x0000002c210b7221 */ /* 0x000fc60000010000 */
[----:B------:R-:W-:Y:S01]  /*ab80*/  MUFU.EX2 R138, R138 ;  /* 0x0000008a008a7308 */ /* 0x000fe20000000800 */
[----:B--2---:R-:W-:-:S07]  /*ab90*/  FADD.FTZ R9, R137, R40 ;  /* 0x0000002889097221 */ /* 0x004fce0000010000 */
[----:B------:R-:W0:Y:S01]  /*aba0*/  MUFU.EX2 R139, R139 ;  /* 0x0000008b008b7308 */ /* 0x000e220000000800 */
[C---:B-1----:R-:W-:Y:S01]  /*abb0*/  FADD.FTZ R40, R28.reuse, R9 ;  /* 0x000000091c287221 */ /* 0x042fe20000010000 */
[----:B------:R-:W-:-:S06]  /*abc0*/  F2FP.F16.F32.PACK_AB R137, R28, R137 ;  /* 0x000000891c89723e */ /* 0x000fcc00000000ff */
[----:B------:R-:W1:Y:S08]  /*abd0*/  MUFU.EX2 R32, R32 ;  /* 0x0000002000207308 */ /* 0x000e700000000800 */
[----:B------:R-:W-:Y:S01]  /*abe0*/  MUFU.EX2 R132, R132 ;  /* 0x0000008400847308 */ /* 0x000fe20000000800 */
[----:B0-----:R-:W-:-:S07]  /*abf0*/  FADD.FTZ R9, R139, R40 ;  /* 0x000000288b097221 */ /* 0x001fce0000010000 */
[----:B------:R-:W0:Y:S01]  /*ac00*/  MUFU.EX2 R133, R133 ;  /* 0x0000008500857308 */ /* 0x000e220000000800 */
[C---:B-1----:R-:W-:Y:S01]  /*ac10*/  FADD.FTZ R10, R32.reuse, R9 ;  /* 0x00000009200a7221 */ /* 0x042fe20000010000 */
[----:B------:R-:W-:-:S06]  /*ac20*/  F2FP.F16.F32.PACK_AB R139, R32, R139 ;  /* 0x0000008b208b723e */ /* 0x000fcc00000000ff */
[----:B------:R-:W-:Y:S08]  /*ac30*/  MUFU.EX2 R37, R37 ;  /* 0x0000002500257308 */ /* 0x000ff00000000800 */
[----:B------:R-:W1:Y:S01]  /*ac40*/  MUFU.EX2 R34, R34 ;  /* 0x0000002200227308 */ /* 0x000e620000000800 */
[----:B0-----:R-:W-:-:S07]  /*ac50*/  FADD.FTZ R9, R133, R10 ;  /* 0x0000000a85097221 */ /* 0x001fce0000010000 */
[----:B------:R0:W-:Y:S08]  /*ac60*/  MUFU.EX2 R5, R144 ;  /* 0x0000009000057308 */ /* 0x0001f00000000800 */
[----:B------:R-:W2:Y:S01]  /*ac70*/  MUFU.EX2 R134, R134 ;  /* 0x0000008600867308 */ /* 0x000ea20000000800 */
[----:B0-----:R-:W-:Y:S01]  /*ac80*/  F2FP.F16.F32.PACK_AB R144, R20, R13 ;  /* 0x0000000d1490723e */ /* 0x001fe200000000ff */
[----:B------:R-:W-:Y:S01]  /*ac90*/  FADD.FTZ R20, R138, R11 ;  /* 0x0000000b8a147221 */ /* 0x000fe20000010000 */
[----:B-1----:R-:W-:Y:S01]  /*aca0*/  FADD.FTZ R10, R34, R9 ;  /* 0x00000009220a7221 */ /* 0x002fe20000010000 */
[----:B------:R-:W-:-:S02]  /*acb0*/  F2FP.F16.F32.PACK_AB R138, R39, R138 ;  /* 0x0000008a278a723e */ /* 0x000fc400000000ff */
[----:B------:R-:W-:Y:S01]  /*acc0*/  FADD.FTZ R11, R39, R20 ;  /* 0x00000014270b7221 */ /* 0x000fe20000010000 */
[----:B------:R-:W-:Y:S01]  /*acd0*/  F2FP.F16.F32.PACK_AB R133, R34, R133 ;  /* 0x000000852285723e */ /* 0x000fe200000000ff */
[----:B------:R-:W0:Y:S02]  /*ace0*/  MUFU.EX2 R135, R135 ;  /* 0x0000008700877308 */ /* 0x000e240000000800 */
[----:B------:R-:W-:Y:S01]  /*acf0*/  FADD.FTZ R12, R132, R11 ;  /* 0x0000000b840c7221 */ /* 0x000fe20000010000 */
[----:B------:R-:W-:-:S03]  /*ad00*/  F2FP.F16.F32.PACK_AB R132, R37, R132 ;  /* 0x000000842584723e */ /* 0x000fc600000000ff */
[----:B------:R-:W-:Y:S02]  /*ad10*/  FADD.FTZ R11, R37, R12 ;  /* 0x0000000c250b7221 */ /* 0x000fe40000010000 */
[----:B------:R-:W1:Y:S02]  /*ad20*/  MUFU.EX2 R41, R41 ;  /* 0x0000002900297308 */ /* 0x000e640000000800 */
[----:B--2---:R-:W-:-:S06]  /*ad30*/  FADD.FTZ R12, R134, R11 ;  /* 0x0000000b860c7221 */ /* 0x004fcc0000010000 */
        /* <DEDUP_REMOVED lines=42> */
[----:B------:R-:W-:Y:S01]  /*afe0*/  MUFU.EX2 R58, R58 ;  /* 0x0000003a003a7308 */ /* 0x000fe20000000800 */
[----:B--2---:R-:W-:-:S07]  /*aff0*/  F2FP.F16.F32.PACK_AB R126, R45, R56 ;  /* 0x000000382d7e723e */ /* 0x004fce00000000ff */
[----:B------:R-:W1:Y:S01]  /*b000*/  MUFU.EX2 R121, R82 ;  /* 0x0000005200797308 */ /* 0x000e620000000800 */
[C---:B0-----:R-:W-:Y:S01]  /*b010*/  FADD.FTZ R2, R57.reuse, R2 ;  /* 0x0000000239027221 */ /* 0x041fe20000010000 */
[----:B------:R-:W-:-:S06]  /*b020*/  F2FP.F16.F32.PACK_AB R127, R57, R127 ;  /* 0x0000007f397f723e */ /* 0x000fcc00000000ff */
[----:B------:R-:W0:Y:S08]  /*b030*/  MUFU.EX2 R47, R47 ;  /* 0x0000002f002f7308 */ /* 0x000e300000000800 */
[----:B------:R2:W3:Y:S01]  /*b040*/  MUFU.EX2 R13, R3 ;  /* 0x00000003000d7308 */ /* 0x0004e20000000800 */
[----:B-1----:R-:W-:-:S07]  /*b050*/  FADD.FTZ R2, R121, R2 ;  /* 0x0000000279027221 */ /* 0x002fce0000010000 */
[----:B------:R-:W1:Y:S01]  /*b060*/  MUFU.EX2 R62, R84 ;  /* 0x00000054003e7308 */ /* 0x000e620000000800 */
[----:B--2---:R-:W-:Y:S01]  /*b070*/  FADD.FTZ R3, R45, R10 ;  /* 0x0000000a2d037221 */ /* 0x004fe20000010000 */
[----:B0-----:R-:W-:-:S03]  /*b080*/  F2FP.F16.F32.PACK_AB R120, R47, R58 ;  /* 0x0000003a2f78723e */ /* 0x001fc600000000ff */
[----:B------:R-:W-:-:S03]  /*b090*/  FADD.FTZ R10, R58, R3 ;  /* 0x000000033a0a7221 */ /* 0x000fc60000010000 */
[----:B------:R-:W0:Y:S01]  /*b0a0*/  MUFU.EX2 R123, R86 ;  /* 0x00000056007b7308 */ /* 0x000e220000000800 */
[----:B------:R-:W-:Y:S01]  /*b0b0*/  FADD.FTZ R3, R47, R10 ;  /* 0x0000000a2f037221 */ /* 0x000fe20000010000 */
[C---:B---3--:R-:W-:Y:S01]  /*b0c0*/  FADD.FTZ R2, R13.reuse, R2 ;  /* 0x000000020d027221 */ /* 0x048fe20000010000 */
[----:B------:R-:W-:-:S05]  /*b0d0*/  F2FP.F16.F32.PACK_AB R121, R13, R121 ;  /* 0x000000790d79723e */ /* 0x000fca00000000ff */
[----:B------:R-:W2:Y:S01]  /*b0e0*/  MUFU.EX2 R69, R69 ;  /* 0x0000004500457308 */ /* 0x000ea20000000800 */
[----:B-1----:R-:W-:Y:S01]  /*b0f0*/  FADD.FTZ R8, R62, R3 ;  /* 0x000000033e087221 */ /* 0x002fe20000010000 */
[----:B------:R-:W-:-:S03]  /*b100*/  F2FP.F16.F32.PACK_AB R122, R5, R62 ;  /* 0x0000003e057a723e */ /* 0x000fc600000000ff */
[----:B------:R-:W-:Y:S01]  /*b110*/  FADD.FTZ R3, R5, R8 ;  /* 0x0000000805037221 */ /* 0x000fe20000010000 */
[----:B------:R-:W-:Y:S02]  /*b120*/  IMAD.MOV.U32 R5, RZ, RZ, R6 ;  /* 0x000000ffff057224 */ /* 0x000fe400078e0006 */
[----:B0-----:R-:W-:-:S04]  /*b130*/  FADD.FTZ R2, R123, R2 ;  /* 0x000000027b027221 */ /* 0x001fc80000010000 */
[C---:B--2---:R-:W-:Y:S01]  /*b140*/  FADD.FTZ R2, R69.reuse, R2 ;  /* 0x0000000245027221 */ /* 0x044fe20000010000 */
[----:B------:R-:W-:Y:S01]  /*b150*/  F2FP.F16.F32.PACK_AB R123, R69, R123 ;  /* 0x0000007b457b723e */ /* 0x000fe200000000ff */
[----:B------:R-:W-:Y:S06]  /*b160*/  @P2 BRA `(.L_x_13737) ;  /* 0xffffffd800e42947 */ /* 0x000fec000383ffff */
.L_x_13728:
        /* <DEDUP_REMOVED lines=9> */
.L_x_13755:
        /* <DEDUP_REMOVED lines=9> */
.L_x_13740:
[----:B------:R-:W-:Y:S01]  /*b290*/  ULEA UR6, UR37, UR45, 0x3 ;  /* 0x0000002d25067291 */ /* 0x000fe2000f8e183f */
[----:B------:R-:W-:-:S05]  /*b2a0*/  IMAD.U32 R4, RZ, RZ, UR46 ;  /* 0x0000002eff047e24 */ /* 0x000fca000f8e00ff */
[----:B------:R-:W-:-:S04]  /*b2b0*/  SHF.L.U32 R4, R4, 0x1f, RZ ;  /* 0x0000001f04047819 */ /* 0x000fc800000006ff */
[----:B------:R0:W1:Y:S01]  /*b2c0*/  SYNCS.PHASECHK.TRANS64.TRYWAIT P2, [UR6+0x16830], R4 ;  /* 0x01683004ff0075a7 */ /* 0x0000620008040146 */
[----:B------:R-:W-:Y:S05]  /*b2d0*/  @!P0 BRA `(.L_x_13741) ;  /* 0x0000000000048947 */ /* 0x000fea0003800000 */
[----:B------:R-:W-:Y:S01]  /*b2e0*/  BPT.TRAP 0x1 ;  /* 0x000000040000795c */ /* 0x000fe20000300000 */
.L_x_13741:
[----:B-1----:R-:W-:Y:S05]  /*b2f0*/  @P2 BRA `(.L_x_13739) ;  /* 0x0000000000082947 */ /* 0x002fea0003800000 */
[----:B------:R-:W1:Y:S02]  /*b300*/  SYNCS.PHASECHK.TRANS64.TRYWAIT P2, [UR6+0x16830], R4 ;  /* 0x01683004ff0075a7 */ /* 0x000e640008040146 */
[----:B-1----:R-:W-:Y:S05]  /*b310*/  @!P2 BRA `(.L_x_13742) ;  /* 0x000000b0003ca947 */ /* 0x002fea0003800000 */
.L_x_13739:
        /* <DEDUP_REMOVED lines=25> */
.L_x_13744:
[----:B------:R-:W-:Y:S01]  /*b4b0*/  ULEA UR6, UR25, UR45, 0x3 ;  /* 0x0000002d19067291 */ /* 0x000fe2000f8e183f */
[----:B------:R-:W-:-:S05]  /*b4c0*/  IMAD.U32 R4, RZ, RZ, UR26 ;  /* 0x0000001aff047e24 */ /* 0x000fca000f8e00ff */
[----:B------:R-:W-:-:S04]  /*b4d0*/  SHF.L.U32 R4, R4, 0x1f, RZ ;  /* 0x0000001f04047819 */ /* 0x000fc800000006ff */
[----:B------:R0:W1:Y:S01]  /*b4e0*/  SYNCS.PHASECHK.TRANS64.TRYWAIT P2, [UR6+0x16850], R4 ;  /* 0x01685004ff0075a7 */ /* 0x0000620008040146 */
[----:B------:R-:W-:Y:S05]  /*b4f0*/  @!P0 BRA `(.L_x_13745) ;  /* 0x0000000000048947 */ /* 0x000fea0003800000 */
[----:B------:R-:W-:Y:S01]  /*b500*/  BPT.TRAP 0x1 ;  /* 0x000000040000795c */ /* 0x000fe20000300000 */
.L_x_13745:
[----:B-1----:R-:W-:Y:S05]  /*b510*/  @P2 BRA `(.L_x_13743) ;  /* 0x0000000000082947 */ /* 0x002fea0003800000 */
[----:B------:R-:W1:Y:S02]  /*b520*/  SYNCS.PHASECHK.TRANS64.TRYWAIT P2, [UR6+0x16850], R4 ;  /* 0x01685004ff0075a7 */ /* 0x000e640008040146 */
[----:B-1----:R-:W-:Y:S05]  /*b530*/  @!P2 BRA `(.L_x_13746) ;  /* 0x000000ac00cca947 */ /* 0x002fea0003800000 */
.L_x_13743:
[----:B------:R-:W-:Y:S01]  /*b540*/  UIADD3 UR6, UR45, 0x400, URZ ;  /* 0x000004002d067890 */ /* 0x000fe2000fffe03f */
[----:B------:R-:W-:Y:S01]  /*b550*/  WARPGROUP.ARRIVE ;  /* 0x00000000000079c5 */ /* 0x000fe20000000000 */
[----:B------:R-:W-:Y:S01]  /*b560*/  UMOV UR7, 0x40000040 ;  /* 0x4000004000077882 */ /* 0x000fe20000000000 */
[----:B------:R-:W-:Y:S01]  /*b570*/  PLOP3.LUT P2, PT, PT, PT, UP0, 0x80, 0x0 ;  /* 0x000000000000781c */ /* 0x000fe20003f4f008 */
[----:B------:R-:W-:Y:S01]  /*b580*/  USHF.R.U32.HI UR6, URZ, 0x4, UR6 ;  /* 0x000000043f067899 */ /* 0x000fe20008011606 */
[----:B------:R-:W-:Y:S01]  /*b590*/  FMUL.FTZ R21, R33, UR24 ;  /* 0x0000001821157c20 */ /* 0x000fe20008410000 */
[----:B------:R-:W-:Y:S02]  /*b5a0*/  IMAD.U32 R33, RZ, RZ, UR37 ;  /* 0x00000025ff217e24 */ /* 0x000fe4000f8e00ff */
[----:B------:R-:W-:Y:S01]  /*b5b0*/  FMUL.FTZ R15, R32, UR24 ;  /* 0x00000018200f7c20 */ /* 0x000fe20008410000 */
[----:B------:R-:W-:Y:S01]  /*b5c0*/  ULOP3.LUT UR6, UR6, 0x3fff, URZ, 0xc0, !UPT ;  /* 0x00003fff06067892 */ /* 0x000fe2000f8ec03f */
[----:B01----:R-:W-:Y:S01]  /*b5d0*/  FMUL.FTZ R4, R24, UR24 ;  /* 0x0000001818047c20 */ /* 0x003fe20008410000 */
[----:B------:R-:W-:Y:S01]  /*b5e0*/  FMUL.FTZ R8, R27, UR24 ;  /* 0x000000181b087c20 */ /* 0x000fe20008410000 */
[----:B------:R-:W-:Y:S01]  /*b5f0*/  @!P1 LEA R33, R33, UR45, 0x3 ;  /* 0x0000002d21219c11 */ /* 0x000fe2000f8e18ff */
        /* <DEDUP_REMOVED lines=8> */
[----:B------:R-:W-:Y:S01]  /*b680*/  @!P1 VIADD R33, R33, 0x16840 ;  /* 0x0001684021219836 */ /* 0x000fe20000000000 */
        /* <DEDUP_REMOVED lines=63> */
[----:B------:R-:W1:Y:S08]  /*ba80*/  MUFU.TANH R9, R9 ;  /* 0x0000000900097308 */ /* 0x000e700000002400 */
[----:B------:R-:W2:Y:S01]  /*ba90*/  MUFU.TANH R6, R6 ;  /* 0x0000000600067308 */ /* 0x000ea20000002400 */
[----:B------:R-:W-:-:S02]  /*baa0*/  WARPGROUP.DEPBAR.LE gsb0, 0x0 ;  /* 0x00008000000079c5 */ /* 0x000fc40000010000 */
        /* <DEDUP_REMOVED lines=95> */
[----:B------:R-:W-:Y:S02]  /*c0a0*/  VIADD R121, R17, UR41 ;  /* 0x0000002911797c36 */ /* 0x000fe40008000000 */
[----:B------:R-:W-:Y:S02]  /*c0b0*/  VIADD R123, R33, UR21 ;  /* 0x00000015217b7c36 */ /* 0x000fe40008000000 */
[----:B------:R-:W-:Y:S01]  /*c0c0*/  @P2 IMAD.HI.U32 R32, R121, UR6, RZ ;  /* 0x0000000679202c27 */ /* 0x000fe2000f8e00ff */
[----:B------:R-:W-:-:S04]  /*c0d0*/  @UP0 ULDC UR6, c[0x0][0x450] ;  /* 0x0001140000060ab9 */ /* 0x000fc80000000800 */
[----:B------:R-:W-:Y:S01]  /*c0e0*/  @P2 SHF.R.U32.HI R121, RZ, UR6, R32 ;  /* 0x00000006ff792c19 */ /* 0x000fe20008011620 */
[----:B------:R-:W-:Y:S01]  /*c0f0*/  VIADD R32, R22, 0x9 ;  /* 0x0000000916207836 */ /* 0x000fe20000000000 */
[----:B---3--:R-:W-:-:S03]  /*c100*/  ISETP.GE.U32.AND P2, PT, R151, 0x180, PT ;  /* 0x000001809700780c */ /* 0x008fc60003f46070 */
[----:B------:R-:W3:Y:S01]  /*c110*/  SHFL.IDX PT, R72, R121, RZ, 0x1c1f ;  /* 0x001c1fff79487589 */ /* 0x000ee200000e0000 */
[----:B------:R-:W-:-:S05]  /*c120*/  SEL R32, R32, 0x9, !P2 ;  /* 0x0000000920207807 */ /* 0x000fca0005000000 */
[----:B------:R0:W-:Y:S06]  /*c130*/  BAR.ARV R32, 0x100 ;  /* 0x000400200000751d */ /* 0x0001ec0000002000 */
[----:B------:R5:W-:Y:S02]  /*c140*/  @!P1 SYNCS.ARRIVE.TRANS64.RED.A1T0 RZ, [R71+URZ], RZ ;  /* 0x000000ff47ff99a7 */ /* 0x000be4000810043f */
[----:B-----5:R-:W-:Y:S01]  /*c150*/  FMUL.FTZ R71, R87, UR24 ;  /* 0x0000001857477c20 */ /* 0x020fe20008410000 */
[----:B------:R-:W-:Y:S02]  /*c160*/  VIADD R87, R33, UR23 ;  /* 0x0000001721577c36 */ /* 0x000fe40008000000 */
[----:B---3--:R-:W-:-:S03]  /*c170*/  IMAD.IADD R127, R123, 0x1, R72 ;  /* 0x000000017b7f7824 */ /* 0x008fc600078e0248 */
[----:B------:R-:W3:Y:S01]  /*c180*/  MUFU.TANH R71, R71 ;  /* 0x0000004700477308 */ /* 0x000ee20000002400 */
[----:B------:R-:W-:Y:S01]  /*c190*/  IMAD.IADD R125, R87, 0x1, R72 ;  /* 0x00000001577d7824 */ /* 0x000fe200078e0248 */
[----:B012-4-:R-:W-:Y:S06]  /*c1a0*/  @!P6 BRA `(.L_x_13747) ;  /* 0x00000000005ce947 */ /* 0x017fec0003800000 */
        /* <DEDUP_REMOVED lines=13> */
.L_x_13749:
[----:B------:R-:W-:-:S05]  /*c280*/  IMAD.U32 R74, RZ, RZ, UR22 ;  /* 0x00000016ff4a7e24 */ /* 0x000fca000f8e00ff */
[----:B------:R-:W-:-:S13]  /*c290*/  ISETP.NE.AND P2, PT, R74, 0x1, PT ;  /* 0x000000014a00780c */ /* 0x000fda0003f45270 */
[----:B------:R-:W0:Y:S02]  /*c2a0*/  @P2 LDC.64 R32, c[0x0][0x9e8] ;  /* 0x00027a00ff202b82 */ /* 0x000e240000000a00 */
[----:B0-----:R-:W-:-:S05]  /*c2b0*/  @P2 IMAD.HI.U32 R32, R72, R32, RZ ;  /* 0x0000002048202227 */ /* 0x001fca00078e00ff */
[----:B------:R-:W-:-:S07]  /*c2c0*/  @P2 SHF.R.U32.HI R72, RZ, R33, R32 ;  /* 0x00000021ff482219 */ /* 0x000fce0000011620 */
.L_x_13750:
[----:B------:R-:W-:Y:S05]  /*c2d0*/  BSYNC B0 ;  /* 0x0000000000007941 */ /* 0x000fea0003800000 */
.L_x_13748:
[----:B------:R-:W-:-:S04]  /*c2e0*/  IMAD R33, R72, R74, -R79 ;  /* 0x0000004a48217224 */ /* 0x000fc800078e0a4f */
[----:B------:R-:W-:-:S05]  /*c2f0*/  IMAD R32, R16, -0x2, R33 ;  /* 0xfffffffe10207824 */ /* 0x000fca00078e0221 */
[----:B------:R-:W-:Y:S02]  /*c300*/  VIADDMNMX R125, R32, R74, R125, PT ;  /* 0x0000004a207d7246 */ /* 0x000fe4000380017d */
[----:B------:R-:W-:-:S07]  /*c310*/  VIMNMX R127, R127, R32, !PT ;  /* 0x000000207f7f7248 */ /* 0x000fce0007fe0100 */
.L_x_13747:
[----:B------:R-:W-:-:S04]  /*c320*/  ISETP.GT.AND P2, PT, R0, -0x1, PT ;  /* 0xffffffff0000780c */ /* 0x000fc80003f44270 */
[C---:B------:R-:W-:Y:S02]  /*c330*/  ISETP.GT.AND P4, PT, R127.reuse, RZ, P2 ;  /* 0x000000ff7f00720c */ /* 0x040fe40001784270 */
[----:B------:R-:W-:Y:S02]  /*c340*/  ISETP.GT.AND P5, PT, R127, 0x1, P2 ;  /* 0x000000017f00780c */ /* 0x000fe400017a4270 */
[C---:B------:R-:W-:Y:S02]  /*c350*/  ISETP.LT.OR P4, PT, R125.reuse, 0x1, P4 ;  /* 0x000000017d00780c */ /* 0x040fe40002781670 */
[----:B------:R-:W-:Y:S02]  /*c360*/  ISETP.LT.OR P5, PT, R125, 0x2, P5 ;  /* 0x000000027d00780c */ /* 0x000fe40002fa1670 */
[----:B------:R-:W-:Y:S02]  /*c370*/  FSEL R120, R4, -INF , !P4 ;  /* 0xff80000004787808 */ /* 0x000fe40006000000 */
[----:B------:R-:W-:Y:S01]  /*c380*/  FSEL R72, R9, -INF , !P5 ;  /* 0xff80000009487808 */ /* 0x000fe20006800000 */
[----:B------:R-:W0:Y:S01]  /*c390*/  SHFL.IDX PT, R4, R121, 0x1, 0x1c1f ;  /* 0x003c1f0079047f89 */ /* 0x000e2200000e0000 */
        /* <DEDUP_REMOVED lines=11> */
[----:B------:R-:W-:Y:S01]  /*c450*/  ISETP.GT.AND P5, PT, R127, 0x19, P2 ;  /* 0x000000197f00780c */ /* 0x000fe200017a4270 */
[----:B0-----:R-:W-:Y:S01]  /*c460*/  IMAD.IADD R11, R87, 0x1, R4 ;  /* 0x00000001570b7824 */ /* 0x001fe200078e0204 */
[----:B------:R-:W-:-:S02]  /*c470*/  ISETP.LT.OR P3, PT, R125, 0x12, P3 ;  /* 0x000000127d00780c */ /* 0x000fc40001f61670 */
[C---:B------:R-:W-:Y:S02]  /*c480*/  ISETP.LT.OR P4, PT, R125.reuse, 0x19, P4 ;  /* 0x000000197d00780c */ /* 0x040fe40002781670 */
[----:B------:R-:W-:Y:S02]  /*c490*/  ISETP.LT.OR P5, PT, R125, 0x1a, P5 ;  /* 0x0000001a7d00780c */ /* 0x000fe40002fa1670 */
[----:B------:R-:W-:Y:S02]  /*c4a0*/  FSEL R78, R21, -INF , !P3 ;  /* 0xff800000154e7808 */ /* 0x000fe40005800000 */
[----:B------:R-:W-:Y:S01]  /*c4b0*/  FSEL R80, R25, -INF , !P4 ;  /* 0xff80000019507808 */ /* 0x000fe20006000000 */
[----:B------:R-:W-:Y:S01]  /*c4c0*/  IMAD.IADD R25, R123, 0x1, R4 ;  /* 0x000000017b197824 */ /* 0x000fe200078e0204 */
        /* <DEDUP_REMOVED lines=87> */
.L_x_13753:
[----:B------:R-:W-:-:S05]  /*ca40*/  IMAD.U32 R31, RZ, RZ, UR22 ;  /* 0x00000016ff1f7e24 */ /* 0x000fca000f8e00ff */
[----:B------:R-:W-:-:S13]  /*ca50*/  ISETP.NE.AND P3, PT, R31, 0x1, PT ;  /* 0x000000011f00780c */ /* 0x000fda0003f65270 */
[----:B------:R-:W0:Y:S02]  /*ca60*/  @P3 LDC.64 R32, c[0x0][0x9e8] ;  /* 0x00027a00ff203b82 */ /* 0x000e240000000a00 */
[----:B0-----:R-:W-:-:S05]  /*ca70*/  @P3 IMAD.HI.U32 R32, R4, R32, RZ ;  /* 0x0000002004203227 */ /* 0x001fca00078e00ff */
[----:B------:R-:W-:-:S07]  /*ca80*/  @P3 SHF.R.U32.HI R4, RZ, R33, R32 ;  /* 0x00000021ff043219 */ /* 0x000fce0000011620 */
.L_x_13754:
[----:B------:R-:W-:Y:S05]  /*ca90*/  BSYNC B0 ;  /* 0x0000000000007941 */ /* 0x000fea0003800000 */
.L_x_13752:
[----:B------:R-:W-:-:S04]  /*caa0*/  IMAD R79, R4, R31, -R79 ;  /* 0x0000001f044f7224 */ /* 0x000fc800078e0a4f */
[----:B------:R-:W-:-:S05]  /*cab0*/  IMAD R4, R16, -0x2, R79 ;  /* 0xfffffffe10047824 */ /* 0x000fca00078e024f */
[----:B------:R-:W-:Y:S02]  /*cac0*/  VIADDMNMX R11, R4, R31, R11, PT ;  /* 0x0000001f040b7246 */ /* 0x000fe4000380010b */
[----:B------:R-:W-:-:S07]  /*cad0*/  VIMNMX R25, R25, R4, !PT ;  /* 0x0000000419197248 */ /* 0x000fce0007fe0100 */
.L_x_13751:
        /* <DEDUP_REMOVED lines=66> */
[----:B------:R-:W-:Y:S01]  /*cf00*/  ISETP.GT.AND P3, PT, R25, 0x29, P2 ;  /* 0x000000291900780c */ /* 0x000fe20001764270 */
[----:B------:R-:W1:Y:S03]  /*cf10*/  SHFL.BFLY PT, R4, R29, 0x2, 0x1f ;  /* 0x0c401f001d047f89 */ /* 0x000e6600000e0000 */
[----:B------:R-:W-:-:S02]  /*cf20*/  ISETP.LT.OR P3, PT, R11, 0x2a, P3 ;  /* 0x0000002a0b00780c */ /* 0x000fc40001f61670 */
[----:B-1----:R-:W-:-:S05]  /*cf30*/  FMNMX.FTZ R31, R29, R4, !PT ;  /* 0x000000041d1f7209 */ /* 0x002fca0007810000 */
[----:B------:R-:W1:Y:S02]  /*cf40*/  SHFL.BFLY PT, R4, R31, 0x1, 0x1f ;  /* 0x0c201f001f047f89 */ /* 0x000e6400000e0000 */
[----:B-1----:R-:W-:-:S04]  /*cf50*/  FMNMX.FTZ R4, R31, R4, !PT ;  /* 0x000000041f047209 */ /* 0x002fc80007810000 */
[C---:B------:R-:W-:Y:S01]  /*cf60*/  FSETP.NEU.FTZ.AND P5, PT, R4.reuse, -INF , PT ;  /* 0xff8000000400780b */ /* 0x040fe20003fbd000 */
[----:B0-----:R-:W-:-:S05]  /*cf70*/  FMUL.FTZ R13, R4, R43 ;  /* 0x0000002b040d7220 */ /* 0x001fca0000410000 */
[----:B------:R-:W-:-:S05]  /*cf80*/  FSEL R13, R13, RZ, P5 ;  /* 0x000000ff0d0d7208 */ /* 0x000fca0002800000 */
[-CC-:B------:R-:W-:Y:S01]  /*cf90*/  FFMA.FTZ R29, R72, R43.reuse, -R13.reuse ;  /* 0x0000002b481d7223 */ /* 0x180fe2000001080d */
[----:B------:R-:W-:Y:S01]  /*cfa0*/  FSEL R72, R6, -INF , !P4 ;  /* 0xff80000006487808 */ /* 0x000fe20006000000 */
        /* <DEDUP_REMOVED lines=12> */
[-CC-:B------:R-:W-:Y:S01]  /*d070*/  FFMA.FTZ R126, R126, R43.reuse, -R13.reuse ;  /* 0x0000002b7e7e7223 */ /* 0x180fe2000001080d */
[C---:B------:R-:W-:Y:S01]  /*d080*/  ISETP.GT.AND P3, PT, R25.reuse, 0x31, P2 ;  /* 0x000000311900780c */ /* 0x040fe20001764270 */
[--C-:B------:R-:W-:Y:S01]  /*d090*/  FFMA.FTZ R130, R130, R43, -R13.reuse ;  /* 0x0000002b82827223 */ /* 0x100fe2000001080d */
[----:B------:R-:W-:Y:S01]  /*d0a0*/  FMNMX.FTZ R35, R32, R35, !PT ;  /* 0x0000002320237209 */ /* 0x000fe20007810000 */
[-CC-:B------:R-:W-:Y:S01]  /*d0b0*/  FFMA.FTZ R12, R12, R43.reuse, -R13.reuse ;  /* 0x0000002b0c0c7223 */ /* 0x180fe2000001080d */
[----:B------:R-:W-:Y:S01]  /*d0c0*/  FSEL R76, R36, -INF , !P4 ;  /* 0xff800000244c7808 */ /* 0x000fe20006000000 */
[--C-:B------:R-:W-:Y:S01]  /*d0d0*/  FFMA.FTZ R36, R78, R43, -R13.reuse ;  /* 0x0000002b4e247223 */ /* 0x100fe2000001080d */
[----:B------:R-:W-:Y:S01]  /*d0e0*/  FMNMX.FTZ R35, R14, R35, !PT ;  /* 0x000000230e237209 */ /* 0x000fe20007810000 */
[--C-:B0-----:R-:W-:Y:S01]  /*d0f0*/  FFMA.FTZ R6, R80, R43, -R13.reuse ;  /* 0x0000002b50067223 */ /* 0x101fe2000001080d */
[----:B------:R-:W-:Y:S01]  /*d100*/  ISETP.GT.AND P4, PT, R25, 0x38, P2 ;  /* 0x000000381900780c */ /* 0x000fe20001784270 */
[----:B------:R-:W-:Y:S01]  /*d110*/  MUFU.EX2 R120, R120 ;  /* 0x0000007800787308 */ /* 0x000fe20000000800 */
[----:B------:R-:W-:Y:S01]  /*d120*/  FMNMX.FTZ R37, R20, R35, !PT ;  /* 0x0000002314257209 */ /* 0x000fe20007810000 */
[-CC-:B------:R-:W-:Y:S01]  /*d130*/  FFMA.FTZ R44, R44, R43.reuse, -R13.reuse ;  /* 0x0000002b2c2c7223 */ /* 0x180fe2000001080d */
[C---:B------:R-:W-:Y:S01]  /*d140*/  ISETP.LT.OR P3, PT, R11.reuse, 0x32, P3 ;  /* 0x000000320b00780c */ /* 0x040fe20001f61670 */
[--C-:B------:R-:W-:Y:S01]  /*d150*/  FFMA.FTZ R132, R132, R43, -R13.reuse ;  /* 0x0000002b84847223 */ /* 0x100fe2000001080d */
[----:B------:R-:W-:Y:S01]  /*d160*/  FMNMX.FTZ R37, R24, R37, !PT ;  /* 0x0000002518257209 */ /* 0x000fe20007810000 */
[--C-:B------:R-:W-:Y:S01]  /*d170*/  FFMA.FTZ R49, R144, R43, -R13.reuse ;  /* 0x0000002b90317223 */ /* 0x100fe2000001080d */
[----:B------:R-:W-:Y:S01]  /*d180*/  ISETP.LT.OR P4, PT, R11, 0x39, P4 ;  /* 0x000000390b00780c */ /* 0x000fe20002781670 */
[----:B------:R0:W-:Y:S01]  /*d190*/  MUFU.EX2 R35, R6 ;  /* 0x0000000600237308 */ /* 0x0001e20000000800 */
[----:B------:R-:W-:Y:S01]  /*d1a0*/  FMNMX.FTZ R37, R26, R37, !PT ;  /* 0x000000251a257209 */ /* 0x000fe20007810000 */
[-CC-:B------:R-:W-:Y:S01]  /*d1b0*/  FFMA.FTZ R53, R73, R43.reuse, -R13.reuse ;  /* 0x0000002b49357223 */ /* 0x180fe2000001080d */
[----:B------:R-:W-:Y:S01]  /*d1c0*/  FSEL R38, R38, -INF , !P3 ;  /* 0xff80000026267808 */ /* 0x000fe20005800000 */
[--C-:B------:R-:W-:Y:S01]  /*d1d0*/  FFMA.FTZ R15, R15, R43, -R13.reuse ;  /* 0x0000002b0f0f7223 */ /* 0x100fe2000001080d */
[----:B------:R-:W-:Y:S01]  /*d1e0*/  FMNMX.FTZ R37, R28, R37, !PT ;  /* 0x000000251c257209 */ /* 0x000fe20007810000 */
[--C-:B------:R-:W-:Y:S01]  /*d1f0*/  FFMA.FTZ R21, R21, R43, -R13.reuse ;  /* 0x0000002b15157223 */ /* 0x100fe2000001080d */
[----:B------:R-:W-:Y:S01]  /*d200*/  ISETP.GT.AND P3, PT, R25, 0x39, P2 ;  /* 0x000000391900780c */ /* 0x000fe20001764270 */
[----:B------:R-:W-:Y:S01]  /*d210*/  MUFU.EX2 R29, R29 ;  /* 0x0000001d001d7308 */ /* 0x000fe20000000800 */
[----:B------:R-:W-:Y:S01]  /*d220*/  FMNMX.FTZ R39, R30, R37, !PT ;  /* 0x000000251e277209 */ /* 0x000fe20007810000 */
[-CC-:B0-----:R-:W-:Y:S01]  /*d230*/  FFMA.FTZ R6, R84, R43.reuse, -R13.reuse ;  /* 0x0000002b54067223 */ /* 0x181fe2000001080d */
[----:B------:R-:W-:Y:S01]  /*d240*/  FSEL R40, R40, -INF , !P4 ;  /* 0xff80000028287808 */ /* 0x000fe20006000000 */
[----:B------:R-:W-:Y:S01]  /*d250*/  FFMA.FTZ R9, R9, R43, -R13 ;  /* 0x0000002b09097223 */ /* 0x000fe2000001080d */
        /* <DEDUP_REMOVED lines=8> */
[----:B------:R-:W-:Y:S01]  /*d2e0*/  FSEL R78, R42, -INF , !P3 ;  /* 0xff8000002a4e7808 */ /* 0x000fe20005800000 */
[----:B------:R-:W-:Y:S01]  /*d2f0*/  FFMA.FTZ R42, R82, R43, -R13 ;  /* 0x0000002b522a7223 */ /* 0x000fe2000001080d */
[----:B------:R-:W-:-:S02]  /*d300*/  ISETP.GT.AND P3, PT, R25, 0x41, P2 ;  /* 0x000000411900780c */ /* 0x000fc40001764270 */
[----:B------:R-:W-:Y:S02]  /*d310*/  FMNMX.FTZ R41, R38, R39, !PT ;  /* 0x0000002726297209 */ /* 0x000fe40007810000 */
[----:B------:R-:W-:Y:S01]  /*d320*/  FSEL R80, R46, -INF , !P4 ;  /* 0xff8000002e507808 */ /* 0x000fe20006000000 */
[----:B------:R-:W-:Y:S01]  /*d330*/  FFMA.FTZ R46, R86, R43, -R13 ;  /* 0x0000002b562e7223 */ /* 0x000fe2000001080d */
[----:B------:R-:W-:Y:S01]  /*d340*/  ISETP.GT.AND P4, PT, R25, 0x48, P2 ;  /* 0x000000481900780c */ /* 0x000fe20001784270 */
[----:B------:R-:W-:Y:S01]  /*d350*/  MUFU.EX2 R39, R122 ;  /* 0x0000007a00277308 */ /* 0x000fe20000000800 */
[C---:B------:R-:W-:Y:S02]  /*d360*/  ISETP.LT.OR P3, PT, R11.reuse, 0x42, P3 ;  /* 0x000000420b00780c */ /* 0x040fe40001f61670 */
[----:B------:R-:W-:Y:S02]  /*d370*/  FMNMX.FTZ R41, R40, R41, !PT ;  /* 0x0000002928297209 */ /* 0x000fe40007810000 */
[----:B------:R-:W-:-:S02]  /*d380*/  ISETP.LT.OR P4, PT, R11, 0x49, P4 ;  /* 0x000000490b00780c */ /* 0x000fc40002781670 */
[----:B------:R-:W-:Y:S01]  /*d390*/  FSEL R82, R47, -INF , !P3 ;  /* 0xff8000002f527808 */ /* 0x000fe20005800000 */
[----:B------:R-:W-:Y:S01]  /*d3a0*/  MUFU.EX2 R12, R12 ;  /* 0x0000000c000c7308 */ /* 0x000fe20000000800 */
[C---:B------:R-:W-:Y:S02]  /*d3b0*/  ISETP.GT.AND P3, PT, R25.reuse, 0x49, P2 ;  /* 0x000000491900780c */ /* 0x040fe40001764270 */
[----:B------:R-:W-:Y:S02]  /*d3c0*/  FMNMX.FTZ R41, R78, R41, !PT ;  /* 0x000000294e297209 */ /* 0x000fe40007810000 */
[----:B------:R-:W-:Y:S02]  /*d3d0*/  FSEL R48, R48, -INF , !P4 ;  /* 0xff80000030307808 */ /* 0x000fe40006000000 */
[----:B------:R-:W-:Y:S01]  /*d3e0*/  ISETP.GT.AND P4, PT, R25, 0x50, P2 ;  /* 0x000000501900780c */ /* 0x000fe20001784270 */
[----:B------:R-:W0:Y:S01]  /*d3f0*/  MUFU.EX2 R36, R36 ;  /* 0x0000002400247308 */ /* 0x000e220000000800 */
[----:B------:R-:W-:-:S02]  /*d400*/  ISETP.LT.OR P3, PT, R11, 0x4a, P3 ;  /* 0x0000004a0b00780c */ /* 0x000fc40001f61670 */
[----:B------:R-:W-:Y:S02]  /*d410*/  FMNMX.FTZ R41, R80, R41, !PT ;  /* 0x0000002950297209 */ /* 0x000fe40007810000 */
[----:B------:R-:W-:Y:S02]  /*d420*/  ISETP.LT.OR P4, PT, R11, 0x51, P4 ;  /* 0x000000510b00780c */ /* 0x000fe40002781670 */
[----:B------:R-:W-:Y:S01]  /*d430*/  FSEL R84, R50, -INF , !P3 ;  /* 0xff80000032547808 */ /* 0x000fe20005800000 */
[-CC-:B------:R-:W-:Y:S01]  /*d440*/  FFMA.FTZ R50, R124, R43.reuse, -R13.reuse ;  /* 0x0000002b7c327223 */ /* 0x180fe2000001080d */
[----:B------:R-:W-:Y:S01]  /*d450*/  ISETP.GT.AND P3, PT, R25, 0x51, P2 ;  /* 0x000000511900780c */ /* 0x000fe20001764270 */
[----:B------:R-:W-:Y:S01]  /*d460*/  FFMA.FTZ R124, R146, R43, -R13 ;  /* 0x0000002b927c7223 */ /* 0x000fe2000001080d */
[----:B------:R-:W-:Y:S01]  /*d470*/  FMNMX.FTZ R45, R82, R41, !PT ;  /* 0x00000029522d7209 */ /* 0x000fe20007810000 */
[----:B------:R-:W1:Y:S01]  /*d480*/  MUFU.EX2 R42, R42 ;  /* 0x0000002a002a7308 */ /* 0x000e620000000800 */
[----:B------:R-:W-:-:S02]  /*d490*/  FSEL R52, R52, -INF , !P4 ;  /* 0xff80000034347808 */ /* 0x000fc40006000000 */
[----:B------:R-:W-:Y:S02]  /*d4a0*/  ISETP.GT.AND P4, PT, R25, 0x58, P2 ;  /* 0x000000581900780c */ /* 0x000fe40001784270 */
[C---:B------:R-:W-:Y:S02]  /*d4b0*/  ISETP.LT.OR P3, PT, R11.reuse, 0x52, P3 ;  /* 0x000000520b00780c */ /* 0x040fe40001f61670 */
[----:B------:R-:W-:Y:S01]  /*d4c0*/  FMNMX.FTZ R45, R48, R45, !PT ;  /* 0x0000002d302d7209 */ /* 0x000fe20007810000 */
[----:B------:R2:W-:Y:S01]  /*d4d0*/  MUFU.EX2 R41, R126 ;  /* 0x0000007e00297308 */ /* 0x0005e20000000800 */
[----:B------:R-:W-:Y:S02]  /*d4e0*/  ISETP.LT.OR P4, PT, R11, 0x59, P4 ;  /* 0x000000590b00780c */ /* 0x000fe40002781670 */
[----:B------:R-:W-:Y:S01]  /*d4f0*/  FSEL R86, R54, -INF , !P3 ;  /* 0xff80000036567808 */ /* 0x000fe20005800000 */
[--C-:B------:R-:W-:Y:S01]  /*d500*/  FFMA.FTZ R54, R128, R43, -R13.reuse ;  /* 0x0000002b80367223 */ /* 0x100fe2000001080d */
[----:B------:R-:W-:Y:S01]  /*d510*/  FMNMX.FTZ R45, R84, R45, !PT ;  /* 0x0000002d542d7209 */ /* 0x000fe20007810000 */
[-CC-:B------:R-:W-:Y:S01]  /*d520*/  FFMA.FTZ R128, R56, R43.reuse, -R13.reuse ;  /* 0x0000002b38807223 */ /* 0x180fe2000001080d */
[----:B------:R-:W-:Y:S01]  /*d530*/  ISETP.GT.AND P3, PT, R25, 0x59, P2 ;  /* 0x000000591900780c */ /* 0x000fe20001764270 */
[-CC-:B------:R-:W-:Y:S01]  /*d540*/  FFMA.FTZ R56, R27, R43.reuse, -R13.reuse ;  /* 0x0000002b1b387223 */ /* 0x180fe2000001080d */
[----:B------:R-:W-:Y:S01]  /*d550*/  FSEL R58, R58, -INF , !P4 ;  /* 0xff8000003a3a7808 */ /* 0x000fe20006000000 */
[----:B--2---:R-:W-:Y:S01]  /*d560*/  FFMA.FTZ R126, R150, R43, -R13 ;  /* 0x0000002b967e7223 */ /* 0x004fe2000001080d */
[----:B------:R-:W-:Y:S01]  /*d570*/  FMNMX.FTZ R45, R52, R45, !PT ;  /* 0x0000002d342d7209 */ /* 0x000fe20007810000 */
[----:B------:R-:W2:Y:S01]  /*d580*/  MUFU.EX2 R46, R46 ;  /* 0x0000002e002e7308 */ /* 0x000ea20000000800 */
[----:B------:R-:W-:Y:S01]  /*d590*/  ISETP.GT.AND P4, PT, R25, 0x60, P2 ;  /* 0x000000601900780c */ /* 0x000fe20001784270 */
[----:B------:R-:W-:Y:S01]  /*d5a0*/  IMAD.U32 R27, RZ, RZ, UR25 ;  /* 0x00000019ff1b7e24 */ /* 0x000fe2000f8e00ff */
[----:B------:R-:W-:Y:S01]  /*d5b0*/  ISETP.LT.OR P3, PT, R11, 0x5a, P3 ;  /* 0x0000005a0b00780c */ /* 0x000fe20001f61670 */
[----:B------:R-:W-:Y:S01]  /*d5c0*/  UMOV UR25, UR37 ;  /* 0x0000002500197c82 */ /* 0x000fe20008000000 */
[----:B------:R-:W-:-:S02]  /*d5d0*/  FMNMX.FTZ R45, R86, R45, !PT ;  /* 0x0000002d562d7209 */ /* 0x000fc40007810000 */
[----:B------:R-:W-:Y:S01]  /*d5e0*/  ISETP.LT.OR P4, PT, R11, 0x61, P4 ;  /* 0x000000610b00780c */ /* 0x000fe20002781670 */
[----:B------:R-:W4:Y:S01]  /*d5f0*/  MUFU.EX2 R50, R50 ;  /* 0x0000003200327308 */ /* 0x000f220000000800 */
[----:B------:R-:W-:Y:S02]  /*d600*/  FSEL R60, R60, -INF , !P3 ;  /* 0xff8000003c3c7808 */ /* 0x000fe40005800000 */
[----:B------:R-:W-:Y:S02]  /*d610*/  ISETP.GT.AND P3, PT, R25, 0x61, P2 ;  /* 0x000000611900780c */ /* 0x000fe40001764270 */
[----:B------:R-:W-:Y:S02]  /*d620*/  FMNMX.FTZ R45, R58, R45, !PT ;  /* 0x0000002d3a2d7209 */ /* 0x000fe40007810000 */
[----:B------:R-:W-:Y:S01]  /*d630*/  FSEL R122, R61, -INF , !P4 ;  /* 0xff8000003d7a7808 */ /* 0x000fe20006000000 */
[----:B------:R-:W-:Y:S01]  /*d640*/  MUFU.EX2 R54, R54 ;  /* 0x0000003600367308 */ /* 0x000fe20000000800 */
[----:B------:R-:W-:-:S02]  /*d650*/  ISETP.GT.AND P4, PT, R25, 0x68, P2 ;  /* 0x000000681900780c */ /* 0x000fc40001784270 */
[C---:B------:R-:W-:Y:S02]  /*d660*/  ISETP.LT.OR P3, PT, R11.reuse, 0x62, P3 ;  /* 0x000000620b00780c */ /* 0x040fe40001f61670 */
[----:B------:R-:W-:Y:S02]  /*d670*/  FMNMX.FTZ R47, R60, R45, !PT ;  /* 0x0000002d3c2f7209 */ /* 0x000fe40007810000 */
[----:B------:R-:W-:Y:S01]  /*d680*/  ISETP.LT.OR P4, PT, R11, 0x69, P4 ;  /* 0x000000690b00780c */ /* 0x000fe20002781670 */
[----:B------:R5:W-:Y:S01]  /*d690*/  MUFU.EX2 R45, R130 ;  /* 0x00000082002d7308 */ /* 0x000be20000000800 */
[----:B------:R-:W-:Y:S02]  /*d6a0*/  FSEL R62, R62, -INF , !P3 ;  /* 0xff8000003e3e7808 */ /* 0x000fe40005800000 */
[----:B------:R-:W-:Y:S02]  /*d6b0*/  ISETP.GT.AND P3, PT, R25, 0x69, P2 ;  /* 0x000000691900780c */ /* 0x000fe40001764270 */
[----:B------:R-:W-:-:S02]  /*d6c0*/  FMNMX.FTZ R47, R122, R47, !PT ;  /* 0x0000002f7a2f7209 */ /* 0x000fc40007810000 */
[----:B------:R-:W-:Y:S01]  /*d6d0*/  FSEL R64, R64, -INF , !P4 ;  /* 0xff80000040407808 */ /* 0x000fe20006000000 */
[----:B------:R-:W4:Y:S01]  /*d6e0*/  MUFU.EX2 R44, R44 ;  /* 0x0000002c002c7308 */ /* 0x000f220000000800 */
[----:B------:R-:W-:Y:S01]  /*d6f0*/  ISETP.GT.AND P4, PT, R25, 0x70, P2 ;  /* 0x000000701900780c */ /* 0x000fe20001784270 */
[----:B-----5:R-:W-:Y:S01]  /*d700*/  FFMA.FTZ R130, R142, R43, -R13 ;  /* 0x0000002b8e827223 */ /* 0x020fe2000001080d */
[C---:B------:R-:W-:Y:S02]  /*d710*/  ISETP.LT.OR P3, PT, R11.reuse, 0x6a, P3 ;  /* 0x0000006a0b00780c */ /* 0x040fe40001f61670 */
[----:B------:R-:W-:Y:S02]  /*d720*/  FMNMX.FTZ R47, R62, R47, !PT ;  /* 0x0000002f3e2f7209 */ /* 0x000fe40007810000 */
[----:B------:R-:W-:Y:S01]  /*d730*/  ISETP.LT.OR P4, PT, R11, 0x71, P4 ;  /* 0x000000710b00780c */ /* 0x000fe20002781670 */
[----:B------:R-:W-:Y:S01]  /*d740*/  MUFU.EX2 R132, R132 ;  /* 0x0000008400847308 */ /* 0x000fe20000000800 */
[----:B------:R-:W-:-:S02]  /*d750*/  FSEL R66, R66, -INF , !P3 ;  /* 0xff80000042427808 */ /* 0x000fc40005800000 */
[C---:B------:R-:W-:Y:S02]  /*d760*/  ISETP.GT.AND P3, PT, R25.reuse, 0x71, P2 ;  /* 0x000000711900780c */ /* 0x040fe40001764270 */
[----:B------:R-:W-:Y:S02]  /*d770*/  FMNMX.FTZ R47, R64, R47, !PT ;  /* 0x0000002f402f7209 */ /* 0x000fe40007810000 */
[----:B------:R-:W-:Y:S01]  /*d780*/  FSEL R68, R68, -INF , !P4 ;  /* 0xff80000044447808 */ /* 0x000fe20006000000 */
[----:B------:R-:W-:Y:S01]  /*d790*/  MUFU.EX2 R128, R128 ;  /* 0x0000008000807308 */ /* 0x000fe20000000800 */
[----:B------:R-:W-:Y:S02]  /*d7a0*/  ISETP.GT.AND P4, PT, R25, 0x78, P2 ;  /* 0x000000781900780c */ /* 0x000fe40001784270 */
[----:B------:R-:W-:Y:S02]  /*d7b0*/  ISETP.LT.OR P3, PT, R11, 0x72, P3 ;  /* 0x000000720b00780c */ /* 0x000fe40001f61670 */
[----:B------:R-:W-:-:S02]  /*d7c0*/  FMNMX.FTZ R47, R66, R47, !PT ;  /* 0x0000002f422f7209 */ /* 0x000fc40007810000 */
[----:B------:R-:W-:Y:S01]  /*d7d0*/  ISETP.GT.AND P2, PT, R25, 0x79, P2 ;  /* 0x000000791900780c */ /* 0x000fe20001744270 */
[-CC-:B------:R-:W-:Y:S01]  /*d7e0*/  FFMA.FTZ R25, R134, R43.reuse, -R13.reuse ;  /* 0x0000002b86197223 */ /* 0x180fe2000001080d */
[----:B------:R-:W-:Y:S01]  /*d7f0*/  ISETP.LT.OR P4, PT, R11, 0x79, P4 ;  /* 0x000000790b00780c */ /* 0x000fe20002781670 */
[--C-:B------:R-:W-:Y:S01]  /*d800*/  FFMA.FTZ R134, R136, R43, -R13.reuse ;  /* 0x0000002b88867223 */ /* 0x100fe2000001080d */
[----:B------:R-:W-:Y:S01]  /*d810*/  FSEL R69, R69, -INF , !P3 ;  /* 0xff80000045457808 */ /* 0x000fe20005800000 */
[----:B------:R-:W-:Y:S01]  /*d820*/  MUFU.EX2 R130, R130 ;  /* 0x0000008200827308 */ /* 0x000fe20000000800 */
[----:B------:R-:W-:Y:S01]  /*d830*/  FMNMX.FTZ R6, R68, R47, !PT ;  /* 0x0000002f44067209 */ /* 0x000fe20007810000 */
[----:B------:R-:W-:Y:S01]  /*d840*/  FFMA.FTZ R47, R140, R43, -R13 ;  /* 0x0000002b8c2f7223 */ /* 0x000fe2000001080d */
[----:B------:R-:W-:Y:S02]  /*d850*/  ISETP.LT.OR P2, PT, R11, 0x7a, P2 ;  /* 0x0000007a0b00780c */ /* 0x000fe40001741670 */
[----:B------:R-:W-:-:S02]  /*d860*/  FSEL R70, R70, -INF , !P4 ;  /* 0xff80000046467808 */ /* 0x000fc40006000000 */
[----:B------:R-:W-:Y:S01]  /*d870*/  FMNMX.FTZ R11, R69, R6, !PT ;  /* 0x00000006450b7209 */ /* 0x000fe20007810000 */
[----:B------:R-:W-:Y:S01]  /*d880*/  MUFU.EX2 R25, R25 ;  /* 0x0000001900197308 */ /* 0x000fe20000000800 */
[----:B---3--:R-:W-:Y:S02]  /*d890*/  FSEL R136, R71, -INF , !P2 ;  /* 0xff80000047887808 */ /* 0x008fe40005000000 */
[----:B------:R-:W-:Y:S02]  /*d8a0*/  FMNMX.FTZ R11, R70, R11, !PT ;  /* 0x0000000b460b7209 */ /* 0x000fe40007810000 */
[----:B------:R-:W-:Y:S02]  /*d8b0*/  @!P1 LEA R27, R27, UR45, 0x3 ;  /* 0x0000002d1b1b9c11 */ /* 0x000fe4000f8e18ff */
[----:B------:R-:W-:Y:S01]  /*d8c0*/  FMNMX.FTZ R6, R136, R11, !PT ;  /* 0x0000000b88067209 */ /* 0x000fe20007810000 */
[----:B------:R-:W-:Y:S01]  /*d8d0*/  MUFU.EX2 R134, R134 ;  /* 0x0000008600867308 */ /* 0x000fe20000000800 */
[----:B0-----:R-:W-:Y:S01]  /*d8e0*/  F2FP.F16.F32.PACK_AB R144, R36, R33 ;  /* 0x000000212490723e */ /* 0x001fe200000000ff */
[----:B------:R-:W-:Y:S01]  /*d8f0*/  @!P1 VIADD R27, R27, 0x16860 ;  /* 0x000168601b1b9836 */ /* 0x000fe20000000000 */
[----:B------:R-:W-:Y:S01]  /*d900*/  F2FP.F16.F32.PACK_AB R150, R12, R31 ;  /* 0x0000001f0c96723e */ /* 0x000fe200000000ff */
[----:B------:R-:W0:Y:S01]  /*d910*/  SHFL.BFLY PT, R51, R6, 0x2, 0x1f ;  /* 0x0c401f0006337f89 */ /* 0x000e2200000e0000 */
[----:B-1----:R-:W-:-:S02]  /*d920*/  F2FP.F16.F32.PACK_AB R146, R42, R35 ;  /* 0x000000232a92723e */ /* 0x002fc400000000ff */
[----:B------:R-:W-:Y:S01]  /*d930*/  @!P1 PRMT R27, RZ, 0x654, R27 ;  /* 0x00000654ff1b9816 */ /* 0x000fe2000000001b */
[----:B------:R1:W-:Y:S01]  /*d940*/  MUFU.EX2 R11, R138 ;  /* 0x0000008a000b7308 */ /* 0x0003e20000000800 */
[----:B--2---:R-:W-:Y:S02]  /*d950*/  F2FP.F16.F32.PACK_AB R140, R46, R37 ;  /* 0x000000252e8c723e */ /* 0x004fe400000000ff */
[----:B------:R2:W-:Y:S01]  /*d960*/  @!P1 SYNCS.ARRIVE.TRANS64.RED.A1T0 RZ, [R27+URZ], RZ ;  /* 0x000000ff1bff99a7 */ /* 0x0005e2000810043f */
[----:B----4-:R-:W-:-:S04]  /*d970*/  F2FP.F16.F32.PACK_AB R142, R50, R39 ;  /* 0x00000027328e723e */ /* 0x010fc800000000ff */
[----:B------:R-:W-:Y:S01]  /*d980*/  MUFU.EX2 R47, R47 ;  /* 0x0000002f002f7308 */ /* 0x000fe20000000800 */
[----:B-1----:R-:W-:-:S05]  /*d990*/  FSEL R138, R4, RZ, P5 ;  /* 0x000000ff048a7208 */ /* 0x002fca0002800000 */
[----:B------:R-:W-:Y:S02]  /*d9a0*/  FADD.FTZ R138, -R138, R5 ;  /* 0x000000058a8a7221 */ /* 0x000fe40000010100 */
[----:B------:R-:W-:Y:S02]  /*d9b0*/  MUFU.EX2 R49, R49 ;  /* 0x0000003100317308 */ /* 0x000fe40000000800 */
[----:B------:R-:W-:Y:S01]  /*d9c0*/  FMUL.FTZ R5, R138, R43 ;  /* 0x0000002b8a057220 */ /* 0x000fe20000410000 */
[----:B------:R-:W-:Y:S02]  /*d9d0*/  F2FP.F16.F32.PACK_AB R138, R45, R44 ;  /* 0x0000002c2d8a723e */ /* 0x000fe400000000ff */
[----:B0-----:R-:W-:Y:S01]  /*d9e0*/  FMNMX.FTZ R55, R6, R51, !PT ;  /* 0x0000003306377209 */ /* 0x001fe20007810000 */
[----:B------:R-:W-:Y:S01]  /*d9f0*/  FFMA.FTZ R51, R148, R43, -R13 ;  /* 0x0000002b94337223 */ /* 0x000fe2000001080d */
[----:B------:R-:W-:Y:S01]  /*da00*/  F2FP.F16.F32.PACK_AB R148, R29, R120 ;  /* 0x000000781d94723e */ /* 0x000fe200000000ff */
[----:B------:R-:W0:Y:S02]  /*da10*/  MUFU.EX2 R5, R5 ;  /* 0x0000000500057308 */ /* 0x000e240000000800 */
[----:B------:R-:W1:Y:S06]  /*da20*/  SHFL.BFLY PT, R6, R55, 0x1, 0x1f ;  /* 0x0c201f0037067f89 */ /* 0x000e6c00000e0000 */
[----:B------:R-:W-:Y:S08]  /*da30*/  MUFU.EX2 R124, R124 ;  /* 0x0000007c007c7308 */ /* 0x000ff00000000800 */
[----:B------:R-:W-:Y:S01]  /*da40*/  MUFU.EX2 R51, R51 ;  /* 0x0000003300337308 */ /* 0x000fe20000000800 */
[-C--:B0-----:R-:W-:Y:S01]  /*da50*/  FMUL.FTZ R88, R88, R5.reuse ;  /* 0x0000000558587220 */ /* 0x081fe20000410000 */
        /* <DEDUP_REMOVED lines=8> */
[----:B-1----:R-:W-:Y:S01]  /*dae0*/  FMNMX.FTZ R6, R55, R6, !PT ;  /* 0x0000000637067209 */ /* 0x002fe20007810000 */
        /* <DEDUP_REMOVED lines=11> */
[----:B------:R-:W-:-:S02]  /*dba0*/  FMUL.FTZ R117, R117, R5 ;  /* 0x0000000575757220 */ /* 0x000fc40000410000 */
[----:B------:R-:W-:Y:S01]  /*dbb0*/  MUFU.EX2 R15, R15 ;  /* 0x0000000f000f7308 */ /* 0x000fe20000000800 */
[--C-:B------:R-:W-:Y:S01]  /*dbc0*/  FFMA.FTZ R141, R28, R43, -R13.reuse ;  /* 0x0000002b1c8d7223 */ /* 0x100fe2000001080d */
[----:B------:R-:W-:Y:S01]  /*dbd0*/  FFMA.FTZ R28, R5, R3, R120 ;  /* 0x00000003051c7223 */ /* 0x000fe20000010078 */
[-CC-:B------:R-:W-:Y:S01]  /*dbe0*/  FFMA.FTZ R151, R10, R43.reuse, -R13.reuse ;  /* 0x0000002b0a977223 */ /* 0x180fe2000001080d */
[-CC-:B------:R-:W-:Y:S01]  /*dbf0*/  FFMA.FTZ R10, R20, R43.reuse, -R13.reuse ;  /* 0x0000002b140a7223 */ /* 0x180fe2000001080d */
[-CC-:B------:R-:W-:Y:S01]  /*dc00*/  FFMA.FTZ R20, R30, R43.reuse, -R13.reuse ;  /* 0x0000002b1e147223 */ /* 0x180fe2000001080d */
[----:B------:R-:W-:Y:S01]  /*dc10*/  FADD.FTZ R28, R29, R28 ;  /* 0x0000001c1d1c7221 */ /* 0x000fe20000010000 */
[-CC-:B------:R-:W-:Y:S01]  /*dc20*/  FFMA.FTZ R149, R8, R43.reuse, -R13.reuse ;  /* 0x0000002b08957223 */ /* 0x180fe2000001080d */
[-CC-:B------:R-:W-:Y:S01]  /*dc30*/  FFMA.FTZ R8, R32, R43.reuse, -R13.reuse ;  /* 0x0000002b20087223 */ /* 0x180fe2000001080d */
[-CC-:B------:R-:W-:Y:S01]  /*dc40*/  FFMA.FTZ R72, R72, R43.reuse, -R13.reuse ;  /* 0x0000002b48487223 */ /* 0x180fe2000001080d */
[----:B------:R-:W-:Y:S01]  /*dc50*/  FADD.FTZ R3, R31, R28 ;  /* 0x0000001c1f037221 */ /* 0x000fe20000010000 */
[----:B------:R-:W-:Y:S01]  /*dc60*/  FSEL R28, R6, RZ, P2 ;  /* 0x000000ff061c7208 */ /* 0x000fe20001000000 */
[----:B------:R-:W-:Y:S01]  /*dc70*/  MUFU.EX2 R151, R151 ;  /* 0x0000009700977308 */ /* 0x000fe20000000800 */
[-C--:B------:R-:W-:Y:S01]  /*dc80*/  FFMA.FTZ R145, R14, R43.reuse, -R13 ;  /* 0x0000002b0e917223 */ /* 0x080fe2000001080d */
[----:B------:R-:W-:Y:S01]  /*dc90*/  FADD.FTZ R30, R12, R3 ;  /* 0x000000030c1e7221 */ /* 0x000fe20000010000 */
[-CC-:B------:R-:W-:Y:S01]  /*dca0*/  FFMA.FTZ R143, R34, R43.reuse, -R13.reuse ;  /* 0x0000002b228f7223 */ /* 0x180fe2000001080d */
[-CC-:B------:R-:W-:Y:S01]  /*dcb0*/  FFMA.FTZ R147, R24, R43.reuse, -R13.reuse ;  /* 0x0000002b18937223 */ /* 0x180fe2000001080d */
[-C--:B------:R-:W-:Y:S01]  /*dcc0*/  FFMA.FTZ R14, R26, R43.reuse, -R13 ;  /* 0x0000002b1a0e7223 */ /* 0x080fe2000001080d */
[----:B------:R-:W-:Y:S01]  /*dcd0*/  FADD.FTZ R3, R33, R30 ;  /* 0x0000001e21037221 */ /* 0x000fe20000010000 */
[----:B------:R-:W-:Y:S01]  /*dce0*/  FADD.FTZ R30, -R28, R7 ;  /* 0x000000071c1e7221 */ /* 0x000fe20000010100 */
[----:B------:R-:W-:Y:S01]  /*dcf0*/  MUFU.EX2 R72, R72 ;  /* 0x0000004800487308 */ /* 0x000fe20000000800 */
[-C--:B------:R-:W-:Y:S01]  /*dd00*/  FFMA.FTZ R26, R38, R43.reuse, -R13 ;  /* 0x0000002b261a7223 */ /* 0x080fe2000001080d */
[----:B------:R-:W-:Y:S01]  /*dd10*/  FADD.FTZ R32, R36, R3 ;  /* 0x0000000324207221 */ /* 0x000fe20000010000 */
[-C--:B------:R-:W-:Y:S01]  /*dd20*/  FMUL.FTZ R7, R30, R43.reuse ;  /* 0x0000002b1e077220 */ /* 0x080fe20000410000 */
[-CC-:B------:R-:W-:Y:S01]  /*dd30*/  FFMA.FTZ R24, R74, R43.reuse, -R13.reuse ;  /* 0x0000002b4a187223 */ /* 0x180fe2000001080d */
[-CC-:B------:R-:W-:Y:S01]  /*dd40*/  FFMA.FTZ R137, R76, R43.reuse, -R13.reuse ;  /* 0x0000002b4c897223 */ /* 0x180fe2000001080d */
[----:B------:R-:W-:Y:S01]  /*dd50*/  FADD.FTZ R3, R35, R32 ;  /* 0x0000002023037221 */ /* 0x000fe20000010000 */
[-CC-:B------:R-:W-:Y:S01]  /*dd60*/  FFMA.FTZ R139, R40, R43.reuse, -R13.reuse ;  /* 0x0000002b288b7223 */ /* 0x180fe2000001080d */
        /* <DEDUP_REMOVED lines=21> */
[-C--:B------:R-:W-:Y:S01]  /*dec0*/  FFMA.FTZ R70, R70, R43.reuse, -R13 ;  /* 0x0000002b46467223 */ /* 0x080fe2000001080d */
[----:B------:R-:W-:Y:S01]  /*ded0*/  FADD.FTZ R3, R41, R34 ;  /* 0x0000002229037221 */ /* 0x000fe20000010000 */
[----:B------:R-:W-:Y:S01]  /*dee0*/  ISETP.GT.AND P2, PT, R0, UR43, PT ;  /* 0x0000002b00007c0c */ /* 0x000fe2000bf44270 */
[----:B------:R-:W3:Y:S01]  /*def0*/  MUFU.EX2 R145, R145 ;  /* 0x0000009100917308 */ /* 0x000ee20000000800 */
[----:B0-----:R-:W-:Y:S01]  /*df00*/  FFMA.FTZ R32, R7, R2, R72 ;  /* 0x0000000207207223 */ /* 0x001fe20000010048 */
[----:B--2---:R-:W-:Y:S01]  /*df10*/  FADD.FTZ R27, R54, R3 ;  /* 0x00000003361b7221 */ /* 0x004fe20000010000 */
[----:B------:R-:W-:Y:S01]  /*df20*/  FFMA.FTZ R2, R84, R43, -R13 ;  /* 0x0000002b54027223 */ /* 0x000fe2000001080d */
[----:B------:R-:W-:Y:S01]  /*df30*/  FMUL.FTZ R90, R90, R7 ;  /* 0x000000075a5a7220 */ /* 0x000fe20000410000 */
[----:B------:R-:W-:Y:S01]  /*df40*/  FADD.FTZ R34, R149, R32 ;  /* 0x0000002095227221 */ /* 0x000fe20000010000 */
[----:B------:R-:W-:Y:S01]  /*df50*/  FADD.FTZ R38, R44, R27 ;  /* 0x0000001b2c267221 */ /* 0x000fe20000010000 */
[-CC-:B------:R-:W-:Y:S01]  /*df60*/  FFMA.FTZ R32, R86, R43.reuse, -R13.reuse ;  /* 0x0000002b56207223 */ /* 0x180fe2000001080d */
[----:B------:R-:W0:Y:S01]  /*df70*/  MUFU.EX2 R10, R10 ;  /* 0x0000000a000a7308 */ /* 0x000e220000000800 */
[----:B------:R-:W-:Y:S01]  /*df80*/  FADD.FTZ R3, R151, R34 ;  /* 0x0000002297037221 */ /* 0x000fe20000010000 */
[----:B------:R-:W-:Y:S01]  /*df90*/  FADD.FTZ R27, R45, R38 ;  /* 0x000000262d1b7221 */ /* 0x000fe20000010000 */
[----:B------:R-:W-:Y:S01]  /*dfa0*/  FFMA.FTZ R13, R136, R43, -R13 ;  /* 0x0000002b880d7223 */ /* 0x000fe2000001080d */
[-C--:B------:R-:W-:Y:S01]  /*dfb0*/  FMUL.FTZ R91, R91, R7.reuse ;  /* 0x000000075b5b7220 */ /* 0x080fe20000410000 */
[----:B-1----:R-:W-:Y:S01]  /*dfc0*/  FADD.FTZ R34, R8, R3 ;  /* 0x0000000308227221 */ /* 0x002fe20000010000 */
[----:B------:R-:W-:Y:S01]  /*dfd0*/  FADD.FTZ R38, R132, R27 ;  /* 0x0000001b84267221 */ /* 0x000fe20000010000 */
[-C--:B------:R-:W-:Y:S01]  /*dfe0*/  FMUL.FTZ R94, R94, R7.reuse ;  /* 0x000000075e5e7220 */ /* 0x080fe20000410000 */
[----:B------:R-:W1:Y:S01]  /*dff0*/  MUFU.EX2 R147, R147 ;  /* 0x0000009300937308 */ /* 0x000e620000000800 */
[----:B---3--:R-:W-:Y:S01]  /*e000*/  FADD.FTZ R3, R145, R34 ;  /* 0x0000002291037221 */ /* 0x008fe20000010000 */
        /* <DEDUP_REMOVED lines=26> */
[----:B------:R-:W-:Y:S01]  /*e1b0*/  FMUL.FTZ R119, R119, R7 ;  /* 0x0000000777777220 */ /* 0x000fe20000410000 */
[----:B------:R-:W-:Y:S01]  /*e1c0*/  F2FP.F16.F32.PACK_AB R136, R54, R41 ;  /* 0x000000293688723e */ /* 0x000fe200000000ff */
[----:B------:R-:W-:Y:S01]  /*e1d0*/  FADD.FTZ R36, R124, R27 ;  /* 0x0000001b7c247221 */ /* 0x000fe20000010000 */
[----:B------:R-:W-:Y:S01]  /*e1e0*/  F2FP.F16.F32.PACK_AB R132, R25, R132 ;  /* 0x000000841984723e */ /* 0x000fe200000000ff */
[----:B------:R-:W2:Y:S01]  /*e1f0*/  MUFU.EX2 R143, R143 ;  /* 0x0000008f008f7308 */ /* 0x000ea20000000800 */
[----:B0-----:R-:W-:Y:S01]  /*e200*/  FADD.FTZ R3, R141, R34 ;  /* 0x000000228d037221 */ /* 0x001fe20000010000 */
[----:B------:R-:W-:Y:S01]  /*e210*/  FADD.FTZ R27, R51, R36 ;  /* 0x00000024331b7221 */ /* 0x000fe20000010000 */
[----:B------:R-:W-:Y:S01]  /*e220*/  F2FP.F16.F32.PACK_AB R128, R47, R128 ;  /* 0x000000802f80723e */ /* 0x000fe200000000ff */
[----:B------:R-:W-:Y:S01]  /*e230*/  VIADD R0, R0, 0xffffffff ;  /* 0xffffffff00007836 */ /* 0x000fe20000000000 */
[----:B------:R-:W-:Y:S01]  /*e240*/  F2FP.F16.F32.PACK_AB R130, R49, R130 ;  /* 0x000000823182723e */ /* 0x000fe200000000ff */
[----:B------:R-:W-:Y:S01]  /*e250*/  FADD.FTZ R36, R126, R27 ;  /* 0x0000001b7e247221 */ /* 0x000fe20000010000 */
[----:B------:R-:W-:Y:S01]  /*e260*/  F2FP.F16.F32.PACK_AB R124, R51, R124 ;  /* 0x0000007c337c723e */ /* 0x000fe200000000ff */
[----:B------:R-:W0:Y:S01]  /*e270*/  MUFU.EX2 R24, R24 ;  /* 0x0000001800187308 */ /* 0x000e220000000800 */
[----:B-1----:R-:W-:Y:S01]  /*e280*/  FADD.FTZ R34, R20, R3 ;  /* 0x0000000314227221 */ /* 0x002fe20000010000 */
        /* <DEDUP_REMOVED lines=8> */
[----:B------:R-:W-:Y:S01]  /*e310*/  F2FP.F16.F32.PACK_AB R145, R10, R145 ;  /* 0x000000910a91723e */ /* 0x000fe200000000ff */
[----:B------:R-:W-:Y:S01]  /*e320*/  IMAD.MOV.U32 R7, RZ, RZ, R6 ;  /* 0x000000ffff077224 */ /* 0x000fe200078e0006 */
[----:B------:R-:W-:-:S02]  /*e330*/  F2FP.F16.F32.PACK_AB R147, R14, R147 ;  /* 0x000000930e93723e */ /* 0x000fc400000000ff */
[----:B------:R-:W-:Y:S02]  /*e340*/  F2FP.F16.F32.PACK_AB R141, R20, R141 ;  /* 0x0000008d148d723e */ /* 0x000fe400000000ff */
        /* <DEDUP_REMOVED lines=59> */
[----:B------:R-:W-:Y:S06]  /*e700*/  @P2 BRA `(.L_x_13755) ;  /* 0xffffffc800bc2947 */ /* 0x000fec000383ffff */
.L_x_13738:
[----:B------:R-:W-:Y:S06]  /*e710*/  BAR.ARV 0x8, 0x200 ;  /* 0x0208000000007b1d */ /* 0x000fec0000002000 */
[----:B------:R-:W-:Y:S05]  /*e720*/  @!P0 BRA `(.L_x_13756) ;  /* 0x0000000000048947 */ /* 0x000fea0003800000 */
[----:B------:R-:W-:Y:S01]  /*e730*/  BPT.TRAP 0x1 ;  /* 0x000000040000795c */ /* 0x000fe20000300000 */
.L_x_13756:
[----:B------:R-:W-:Y:S01]  /*e740*/  ULEA UR5, UR37, UR45, 0x3 ;  /* 0x0000002d25057291 */ /* 0x000fe2000f8e183f */
[----:B------:R-:W-:-:S05]  /*e750*/  IMAD.U32 R0, RZ, RZ, UR46 ;  /* 0x0000002eff007e24 */ /* 0x000fca000f8e00ff */
[----:B------:R-:W-:-:S04]  /*e760*/  SHF.L.U32 R0, R0, 0x1f, RZ ;  /* 0x0000001f00007819 */ /* 0x000fc800000006ff */
[----:B------:R0:W1:Y:S01]  /*e770*/  SYNCS.PHASECHK.TRANS64.TRYWAIT P2, [UR5+0x16850], R0 ;  /* 0x01685000ff0075a7 */ /* 0x0000620008040145 */
[----:B------:R-:W-:Y:S05]  /*e780*/  @!P0 BRA `(.L_x_13757) ;  /* 0x0000000000048947 */ /* 0x000fea0003800000 */
[----:B------:R-:W-:Y:S01]  /*e790*/  BPT.TRAP 0x1 ;  /* 0x000000040000795c */ /* 0x000fe20000300000 */
.L_x_13757:
[----:B-1----:R-:W-:Y:S05]  /*e7a0*/  @P2 BRA `(.L_x_13758) ;  /* 0x0000000000082947 */ /* 0x002fea0003800000 */
[----:B------:R-:W1:Y:S02]  /*e7b0*/  SYNCS.PHASECHK.TRANS64.TRYWAIT P0, [UR5+0x16850], R0 ;  /* 0x01685000ff0075a7 */ /* 0x000e640008000145 */
[----:B-1----:R-:W-:Y:S05]  /*e7c0*/  @!P0 BRA `(.L_x_13759) ;  /* 0x0000007c00408947 */ /* 0x002fea0003800000 */
.L_x_13758:
        /* <DEDUP_REMOVED lines=9> */
[----:B------:R-:W-:-:S03]  /*e860*/  IMAD.MOV.U32 R20, RZ, RZ, -0x800000 ;  /* 0xff800000ff147424 */ /* 0x000fc600078e00ff */
        /* <DEDUP_REMOVED lines=9> */
[----:B-1----:R-:W-:Y:S01]  /*e900*/  FADD.FTZ R7, R5, R2 ;  /* 0x0000000205077221 */ /* 0x002fe20000010000 */
[----:B------:R-:W-:-:S03]  /*e910*/  IMAD.MOV.U32 R2, RZ, RZ, RZ ;  /* 0x000000ffff027224 */ /* 0x000fc600078e00ff */
[----:B------:R-:W0:Y:S04]  /*e920*/  SHFL.BFLY PT, R5, R0, 0x1, 0x1f ;  /* 0x0c201f0000057f89 */ /* 0x000e2800000e0000 */
[----:B------:R-:W1:Y:S01]  /*e930*/  SHFL.BFLY PT, R8, R7, 0x1, 0x1f ;  /* 0x0c201f0007087f89 */ /* 0x000e6200000e0000 */
[----:B0-----:R-:W-:Y:S01]  /*e940*/  FADD.FTZ R10, R0, R5 ;  /* 0x00000005000a7221 */ /* 0x001fe20000010000 */
[----:B------:R-:W-:Y:S02]  /*e950*/  IMAD.MOV.U32 R0, RZ, RZ, -0x800000 ;  /* 0xff800000ff007424 */ /* 0x000fe400078e00ff */
[----:B-1----:R-:W-:Y:S02]  /*e960*/  FADD.FTZ R11, R7, R8 ;  /* 0x00000008070b7221 */ /* 0x002fe40000010000 */
[----:B------:R-:W-:Y:S01]  /*e970*/  FSETP.NE.FTZ.AND P0, PT, R10, RZ, PT ;  /* 0x000000ff0a00720b */ /* 0x000fe20003f15000 */
[----:B------:R-:W-:-:S02]  /*e980*/  IMAD.MOV.U32 R7, RZ, RZ, RZ ;  /* 0x000000ffff077224 */ /* 0x000fc400078e00ff */
[----:B------:R-:W-:-:S10]  /*e990*/  FSETP.NE.FTZ.AND P2, PT, R11, RZ, PT ;  /* 0x000000ff0b00720b */ /* 0x000fd40003f55000 */
[----:B------:R-:W0:Y:S01]  /*e9a0*/  @P0 MUFU.LG2 R5, R10 ;  /* 0x0000000a00050308 */ /* 0x000e220000000c00 */
[C---:B------:R-:W-:Y:S02]  /*e9b0*/  @P0 FMUL.FTZ R3, R43.reuse, 0.69314718246459960938 ;  /* 0x3f3172182b030820 */ /* 0x040fe40000410000 */
[----:B------:R-:W-:-:S05]  /*e9c0*/  @P2 FMUL.FTZ R12, R43, 0.69314718246459960938 ;  /* 0x3f3172182b0c2820 */ /* 0x000fca0000410000 */
[----:B------:R-:W1:Y:S08]  /*e9d0*/  @P2 MUFU.LG2 R9, R11 ;  /* 0x0000000b00092308 */ /* 0x000e700000000c00 */
[----:B------:R-:W2:Y:S01]  /*e9e0*/  @P0 MUFU.RCP R2, R10 ;  /* 0x0000000a00020308 */ /* 0x000ea20000001000 */
[----:B0-----:R-:W-:Y:S01]  /*e9f0*/  @P0 FMUL.FTZ R8, R5, 0.69314718246459960938 ;  /* 0x3f31721805080820 */ /* 0x001fe20000410000 */
[----:B------:R-:W-:-:S03]  /*ea00*/  @!P1 VIADD R5, R13, 0x16860 ;  /* 0x000168600d059836 */ /* 0x000fc60000000000 */
[----:B------:R-:W-:Y:S01]  /*ea10*/  @P0 FFMA.FTZ R20, R3, R4, R8 ;  /* 0x0000000403140223 */ /* 0x000fe20000010008 */
[----:B------:R-:W-:Y:S02]  /*ea20*/  PLOP3.LUT P0, PT, PT, PT, PT, 0x8, 0x0 ;  /* 0x000000000000781c */ /* 0x000fe40003f0e170 */
[----:B------:R-:W-:Y:S01]  /*ea30*/  @!P1 PRMT R5, RZ, 0x654, R5 ;  /* 0x00000654ff059816 */ /* 0x000fe20000000005 */
[----:B------:R-:W-:Y:S02]  /*ea40*/  WARPGROUP.DEPBAR.LE gsb0, 0x0 ;  /* 0x00008000000079c5 */ /* 0x000fe40000010000 */
[----:B------:R-:W-:Y:S01]  /*ea50*/  WARPGROUP.ARRIVE ;  /* 0x00000000000079c5 */ /* 0x000fe20000000000 */
[----:B------:R-:W0:Y:S01]  /*ea60*/  @P2 MUFU.RCP R7, R11 ;  /* 0x0000000b00072308 */ /* 0x000e220000001000 */
[----:B-1----:R-:W-:-:S04]  /*ea70*/  @P2 FMUL.FTZ R9, R9, 0.69314718246459960938 ;  /* 0x3f31721809092820 */ /* 0x002fc80000410000 */
[----:B------:R-:W-:Y:S01]  /*ea80*/  HGMMA.64x64x16.F32 R88, R144, gdesc[UR4].tnspB, R88, gsb0 ;  /* 0x40e0000490587df0 */ /* 0x000fe20008000858 */
[----:B------:R-:W-:Y:S01]  /*ea90*/  UIADD3 UR6, UR4, 0x100, URZ ;  /* 0x0000010004067890 */ /* 0x000fe2000fffe03f */
[----:B------:R-:W-:Y:S01]  /*eaa0*/  @P2 FFMA.FTZ R0, R12, R6, R9 ;  /* 0x000000060c002223 */ /* 0x000fe20000010009 */
        /* <DEDUP_REMOVED lines=66> */
.L_x_13689:
        /* <DEDUP_REMOVED lines=20> */
[----:B------:R-:W-:-:S05]  /*f010*/  F2FP.F16.F32.PACK_AB R15, R15, R110 ;  /* 0x0000006e0f0f723e */ /* 0x000fca00000000ff */
[----:B------:R-:W-:Y:S01]  /*f020*/  BAR.SYNC.DEFER_BLOCKING 0x1, 0x180 ;  /* 0x0046000000007b1d */ /* 0x000fe20000010000 */
[----:B------:R-:W-:Y:S02]  /*f030*/  F2FP.F16.F32.PACK_AB R113, R115, R114 ;  /* 0x000000727371723e */ /* 0x000fe400000000ff */
[----:B------:R-:W-:Y:S02]  /*f040*/  F2FP.F16.F32.PACK_AB R114, R117, R116 ;  /* 0x000000747572723e */ /* 0x000fe400000000ff */
[----:B------:R-:W-:Y:S01]  /*f050*/  F2FP.F16.F32.PACK_AB R115, R119, R118 ;  /* 0x000000767773723e */ /* 0x000fe200000000ff */
[----:B------:R-:W-:Y:S01]  /*f060*/  ULDC.64 UR8, c[0x0][0xc00] ;  /* 0x0003000000087ab9 */ /* 0x000fe20000000a00 */
[----:B------:R-:W-:Y:S01]  /*f070*/  UMOV UR4, URZ ;  /* 0x0000003f00047c82 */ /* 0x000fe20008000000 */
[----:B------:R-:W-:Y:S02]  /*f080*/  UIMAD.WIDE UR8, UR40, 0x4, UR8 ;  /* 0x00000004280878a5 */ /* 0x000fe4000f8e0208 */
[----:B------:R-:W-:Y:S01]  /*f090*/  USHF.R.S32.HI UR18, URZ, 0x1f, UR39 ;  /* 0x0000001f3f127899 */ /* 0x000fe20008011427 */
[----:B------:R-:W-:Y:S01]  /*f0a0*/  ULDC.64 UR12, c[0x0][0xb90] ;  /* 0x0002e400000c7ab9 */ /* 0x000fe20000000a00 */
[----:B------:R-:W-:-:S02]  /*f0b0*/  USHF.R.S32.HI UR11, URZ, 0x1f, UR40 ;  /* 0x0000001f3f0b7899 */ /* 0x000fc40008011428 */
[----:B------:R-:W-:Y:S01]  /*f0c0*/  IMAD.U32 R25, RZ, RZ, UR9 ;  /* 0x00000009ff197e24 */ /* 0x000fe2000f8e00ff */
[----:B------:R-:W-:Y:S01]  /*f0d0*/  ULDC.64 UR16, c[0x0][0xb98] ;  /* 0x0002e60000107ab9 */ /* 0x000fe20000000a00 */
[----:B------:R-:W-:Y:S01]  /*f0e0*/  ULDC.64 UR20, c[0x0][0xc08] ;  /* 0x0003020000147ab9 */ /* 0x000fe20000000a00 */
[----:B------:R-:W-:Y:S02]  /*f0f0*/  MOV R2, R21 ;  /* 0x0000001500027202 */ /* 0x000fe40000000f00 */
[----:B0-----:R-:W-:-:S03]  /*f100*/  MOV R3, R4 ;  /* 0x0000000400037202 */ /* 0x001fc60000000f00 */
[----:B------:R-:W-:-:S03]  /*f110*/  IMAD.WIDE R4, R155, 0x2, R2 ;  /* 0x000000029b047825 */ /* 0x000fc600078e0202 */
        /* <DEDUP_REMOVED lines=18> */
[----:B------:R-:W-:Y:S02]  /*f240*/  MOV R29, R8 ;  /* 0x00000008001d7202 */ /* 0x000fe40000000f00 */
[----:B------:R-:W-:Y:S02]  /*f250*/  MOV R30, R10 ;  /* 0x0000000a001e7202 */ /* 0x000fe40000000f00 */
[----:B------:R-:W-:Y:S02]  /*f260*/  MOV R31, R4 ;  /* 0x00000004001f7202 */ /* 0x000fe40000000f00 */
[----:B------:R-:W-:Y:S02]  /*f270*/  MOV R28, R6 ;  /* 0x00000006001c7202 */ /* 0x000fe40000000f00 */
[----:B------:R-:W-:Y:S01]  /*f280*/  F2FP.F16.F32.PACK_AB R8, R89, R24 ;  /* 0x000000185908723e */ /* 0x000fe200000000ff */
[----:B------:R-:W-:Y:S01]  /*f290*/  IMAD.U32 R24, RZ, RZ, UR8 ;  /* 0x00000008ff187e24 */ /* 0x000fe2000f8e00ff */
        /* <DEDUP_REMOVED lines=8> */
[----:B------:R-:W-:-:S03]  /*f320*/  PLOP3.LUT P2, PT, PT, PT, UP0, 0x80, 0x0 ;  /* 0x000000000000781c */ /* 0x000fc60003f4f008 */
[----:B------:R2:W-:Y:S04]  /*f330*/  STSM.16.M88.4 [R30], R4 ;  /* 0x000000041e007844 */ /* 0x0005e80000000200 */
[----:B------:R3:W-:Y:S04]  /*f340*/  STSM.16.M88.4 [R29], R12 ;  /* 0x0000000c1d007844 */ /* 0x0007e80000000200 */
[----:B------:R3:W-:Y:S01]  /*f350*/  STSM.16.M88.4 [R28], R112 ;  /* 0x000000701c007844 */ /* 0x0007e20000000200 */
[----:B------:R-:W-:Y:S06]  /*f360*/  BAR.SYNC.DEFER_BLOCKING 0x1, 0x180 ;  /* 0x0046000000007b1d */ /* 0x000fec0000010000 */
[----:B------:R-:W4:Y:S01]  /*f370*/  @P2 LDG.E R26, desc[UR50][R24.64] ;  /* 0x00000032181a2981 */ /* 0x000f22000c1e1900 */
[----:B-1----:R-:W-:Y:S01]  /*f380*/  ISETP.NE.AND P1, PT, R33, 0x1, PT ;  /* 0x000000012100780c */ /* 0x002fe20003f25270 */
[----:B0-----:R-:W-:Y:S01]  /*f390*/  VIADD R8, R17, UR41 ;  /* 0x0000002911087c36 */ /* 0x001fe20008000000 */
[----:B------:R-:W-:-:S02]  /*f3a0*/  UIMAD UR8, UR18, UR12, URZ ;  /* 0x0000000c120872a4 */ /* 0x000fc4000f8e023f */
[----:B------:R-:W-:Y:S01]  /*f3b0*/  USEL UR11, UR11, URZ, !UP0 ;  /* 0x0000003f0b0b7287 */ /* 0x000fe2000c000000 */
[----:B--2---:R-:W-:Y:S01]  /*f3c0*/  IMAD.MOV.U32 R4, RZ, RZ, R8 ;  /* 0x000000ffff047224 */ /* 0x004fe200078e0008 */
[----:B------:R-:W-:Y:S02]  /*f3d0*/  UIMAD UR14, UR39, UR13, UR8 ;  /* 0x0000000d270e72a4 */ /* 0x000fe4000f8e0208 */
[----:B------:R-:W-:Y:S02]  /*f3e0*/  USEL UR10, UR40, URZ, !UP0 ;  /* 0x0000003f280a7287 */ /* 0x000fe4000c000000 */
[----:B------:R-:W-:-:S03]  /*f3f0*/  UISETP.NE.U32.AND UP0, UPT, UR20, URZ, UPT ;  /* 0x0000003f1400728c */ /* 0x000fc6000bf05070 */
[----:B------:R-:W0:Y:S01]  /*f400*/  @P1 LDC R27, c[0x0][0xbec] ;  /* 0x0002fb00ff1b1b82 */ /* 0x000e220000000800 */
[----:B------:R-:W-:-:S06]  /*f410*/  UISETP.NE.AND.EX UP0, UPT, UR21, URZ, UPT, UP0 ;  /* 0x0000003f1500728c */ /* 0x000fcc000bf05300 */
[----:B------:R-:W-:Y:S01]  /*f420*/  PLOP3.LUT P3, PT, PT, PT, UP0, 0x80, 0x0 ;  /* 0x000000000000781c */ /* 0x000fe20003f6f008 */
[----:B------:R-:W1:Y:S01]  /*f430*/  @P1 LDC R32, c[0x0][0xbf0] ;  /* 0x0002fc00ff201b82 */ /* 0x000e620000000800 */
[----:B0-----:R-:W-:-:S05]  /*f440*/  @P1 IMAD.HI.U32 R5, R8, R27, RZ ;  /* 0x0000001b08051227 */ /* 0x001fca00078e00ff */
[----:B-1----:R-:W-:-:S05]  /*f450*/  @P1 SHF.R.U32.HI R4, RZ, R32, R5 ;  /* 0x00000020ff041219 */ /* 0x002fca0000011605 */
[----:B------:R-:W-:-:S04]  /*f460*/  IMAD.MOV R6, RZ, RZ, -R4 ;  /* 0x000000ffff067224 */ /* 0x000fc800078e0a04 */
[----:B------:R-:W-:Y:S01]  /*f470*/  IMAD R7, R33, R6, R8 ;  /* 0x0000000621077224 */ /* 0x000fe200078e0208 */
[----:B------:R-:W-:-:S04]  /*f480*/  SHF.R.S32.HI R6, RZ, 0x1f, R4 ;  /* 0x0000001fff067819 */ /* 0x000fc80000011404 */
[----:B------:R-:W-:Y:S02]  /*f490*/  SHF.R.S32.HI R5, RZ, 0x1f, R7 ;  /* 0x0000001fff057819 */ /* 0x000fe40000011407 */
[----:B----4-:R-:W-:-:S13]  /*f4a0*/  @P2 R2UR UR4, R26 ;  /* 0x000000001a0422ca */ /* 0x010fda00000e0000 */
[----:B------:R-:W-:Y:S02]  /*f4b0*/  USHF.R.S32.HI UR9, URZ, 0x1f, UR4 ;  /* 0x0000001f3f097899 */ /* 0x000fe40008011404 */
[----:B------:R-:W-:Y:S02]  /*f4c0*/  UMOV UR8, UR4 ;  /* 0x0000000400087c82 */ /* 0x000fe40008000000 */
[----:B------:R-:W-:-:S04]  /*f4d0*/  UIMAD.WIDE.U32 UR12, UR39, UR12, UR8 ;  /* 0x0000000c270c72a5 */ /* 0x000fc8000f8e0008 */
[----:B------:R-:W-:Y:S02]  /*f4e0*/  UIADD3 UR13, UR13, UR14, URZ ;  /* 0x0000000e0d0d7290 */ /* 0x000fe4000fffe03f */
[----:B------:R-:W-:Y:S02]  /*f4f0*/  UIMAD UR14, UR11, UR16, URZ ;  /* 0x000000100b0e72a4 */ /* 0x000fe4000f8e023f */
[----:B------:R-:W-:Y:S02]  /*f500*/  UIMAD.WIDE.U32 UR12, UR10, UR16, UR12 ;  /* 0x000000100a0c72a5 */ /* 0x000fe4000f8e000c */
[----:B------:R-:W-:Y:S01]  /*f510*/  UIMAD UR14, UR10, UR17, UR14 ;  /* 0x000000110a0e72a4 */ /* 0x000fe2000f8e020e */
[----:B------:R-:W-:-:S03]  /*f520*/  ULDC UR16, c[0x0][0xa88] ;  /* 0x0002a20000107ab9 */ /* 0x000fc60000000800 */
[----:B------:R-:W-:Y:S02]  /*f530*/  IADD3 R4, P0, R4, UR12, RZ ;  /* 0x0000000c04047c10 */ /* 0x000fe4000ff1e0ff */
[----:B------:R-:W-:Y:S01]  /*f540*/  IMAD.U32 R9, RZ, RZ, UR14 ;  /* 0x0000000eff097e24 */ /* 0x000fe2000f8e00ff */
[----:B------:R-:W-:Y:S02]  /*f550*/  ULDC.64 UR14, c[0x0][0xb88] ;  /* 0x0002e200000e7ab9 */ /* 0x000fe40000000a00 */
[----:B------:R-:W-:Y:S02]  /*f560*/  IMAD R8, R5, UR14, RZ ;  /* 0x0000000e05087c24 */ /* 0x000fe4000f8e02ff */
[----:B------:R-:W-:Y:S01]  /*f570*/  IADD3.X R5, R6, UR13, R9, P0, !PT ;  /* 0x0000000d06057c10 */ /* 0x000fe200087fe409 */
[----:B------:R-:W-:Y:S01]  /*f580*/  @UP0 ULDC.64 UR12, c[0x0][0xc08] ;  /* 0x00030200000c0ab9 */ /* 0x000fe20000000a00 */
[----:B------:R-:W-:Y:S01]  /*f590*/  IMAD R9, R7, UR15, R8 ;  /* 0x0000000f07097c24 */ /* 0x000fe2000f8e0208 */
[----:B------:R-:W-:Y:S01]  /*f5a0*/  @UP0 UIMAD.WIDE UR12, UR40, 0x4, UR12 ;  /* 0x00000004280c08a5 */ /* 0x000fe2000f8e020c */
[----:B------:R-:W-:-:S02]  /*f5b0*/  IMAD.U32 R6, RZ, RZ, UR16 ;  /* 0x00000010ff067e24 */ /* 0x000fc4000f8e00ff */
[----:B------:R-:W-:Y:S01]  /*f5c0*/  IMAD.WIDE.U32 R4, R7, UR14, R4 ;  /* 0x0000000e07047c25 */ /* 0x000fe2000f8e0004 */
[----:B------:R-:W-:-:S03]  /*f5d0*/  ULDC.64 UR14, c[0x0][0xb50] ;  /* 0x0002d400000e7ab9 */ /* 0x000fc60000000a00 */
[----:B------:R-:W-:Y:S01]  /*f5e0*/  IMAD.IADD R5, R5, 0x1, R9 ;  /* 0x0000000105057824 */ /* 0x000fe200078e0209 */
[C---:B------:R-:W-:Y:S01]  /*f5f0*/  LEA R7, P0, R4.reuse, UR14, 0x2 ;  /* 0x0000000e04077c11 */ /* 0x040fe2000f8010ff */
[----:B------:R-:W-:Y:S02]  /*f600*/  IMAD.U32 R8, RZ, RZ, UR12 ;  /* 0x0000000cff087e24 */ /* 0x000fe4000f8e00ff */
[----:B------:R-:W-:Y:S01]  /*f610*/  IMAD.U32 R9, RZ, RZ, UR13 ;  /* 0x0000000dff097e24 */ /* 0x000fe2000f8e00ff */
[----:B------:R-:W-:Y:S01]  /*f620*/  LEA.HI.X R10, R4, UR15, R5, 0x2, P0 ;  /* 0x0000000f040a7c11 */ /* 0x000fe200080f1405 */
[----:B------:R-:W-:-:S03]  /*f630*/  IMAD R5, R23, 0x40, R19 ;  /* 0x0000004017057824 */ /* 0x000fc600078e0213 */
[----:B------:R3:W5:Y:S01]  /*f640*/  @P3 LDG.E R6, desc[UR50][R8.64] ;  /* 0x0000003208063981 */ /* 0x000762000c1e1900 */
[----:B------:R-:W-:Y:S05]  /*f650*/  @P3 BRA `(.L_x_13762) ;  /* 0x0000000000103947 */ /* 0x000fea0003800000 */
[----:B------:R-:W-:Y:S05]  /*f660*/  @!P2 BRA `(.L_x_13762) ;  /* 0x00000000000ca947 */ /* 0x000fea0003800000 */
[----:B---3--:R-:W2:Y:S04]  /*f670*/  LDG.E R9, desc[UR50][R24.64] ;  /* 0x0000003218097981 */ /* 0x008ea8000c1e1900 */
[----:B-----5:R-:W2:Y:S02]  /*f680*/  LDG.E R6, desc[UR50][R24.64+0x4] ;  /* 0x0000043218067981 */ /* 0x020ea4000c1e1900 */
[----:B--2---:R-:W-:-:S07]  /*f690*/  IMAD.IADD R6, R6, 0x1, -R9 ;  /* 0x0000000106067824 */ /* 0x004fce00078e0a09 */
.L_x_13762:
[----:B---3--:R-:W-:Y:S01]  /*f6a0*/  SHFL.IDX PT, R12, R7, RZ, 0x1c1f ;  /* 0x001c1fff070c7589 */ /* 0x008fe200000e0000 */
[----:B------:R-:W-:Y:S01]  /*f6b0*/  IMAD.WIDE R2, R5, 0x2, R2 ;  /* 0x0000000205027825 */ /* 0x000fe200078e0202 */
[----:B------:R-:W-:Y:S01]  /*f6c0*/  LOP3.LUT P0, RZ, R152, 0x3, RZ, 0xc0, !PT ;  /* 0x0000000398ff7812 */ /* 0x000fe2000780c0ff */
[----:B------:R-:W0:Y:S01]  /*f6d0*/  @P1 LDC R31, c[0x0][0xbf0] ;  /* 0x0002fc00ff1f1b82 */ /* 0x000e220000000800 */
[----:B------:R-:W1:Y:S01]  /*f6e0*/  SHFL.IDX PT, R13, R10, RZ, 0x1c1f ;  /* 0x001c1fff0a0d7589 */ /* 0x000e6200000e0000 */
[----:B------:R-:W-:Y:S01]  /*f6f0*/  VIADD R8, R154, UR41 ;  /* 0x000000299a087c36 */ /* 0x000fe20008000000 */
[----:B------:R-:W-:Y:S01]  /*f700*/  IADD3 R9, P3, R2, 0x1800, RZ ;  /* 0x0000180002097810 */ /* 0x000fe20007f7e0ff */
[----:B-----5:R-:W-:Y:S01]  /*f710*/  IMAD R35, R6, R33, RZ ;  /* 0x0000002106237224 */ /* 0x020fe200078e02ff */
[----:B------:R-:W-:Y:S01]  /*f720*/  SHFL.IDX PT, R14, R7, 0x1, 0x1c1f ;  /* 0x003c1f00070e7f89 */ /* 0x000fe200000e0000 */
[----:B------:R-:W-:Y:S01]  /*f730*/  VIADD R4, R8, 0x8 ;  /* 0x0000000808047836 */ /* 0x000fe20000000000 */
[----:B------:R-:W-:Y:S01]  /*f740*/  IADD3 R25, P4, R2, 0x3000, RZ ;  /* 0x0000300002197810 */ /* 0x000fe20007f9e0ff */
[----:B------:R-:W-:Y:S01]  /*f750*/  ULDC.64 UR14, c[0x0][0xaa0] ;  /* 0x0002a800000e7ab9 */ /* 0x000fe20000000a00 */
[----:B------:R-:W2:Y:S01]  /*f760*/  SHFL.IDX PT, R15, R10, 0x1, 0x1c1f ;  /* 0x003c1f000a0f7f89 */ /* 0x000ea200000e0000 */
[----:B------:R-:W-:-:S02]  /*f770*/  ISETP.GE.OR P2, PT, R8, R35, P0 ;  /* 0x000000230800720c */ /* 0x000fc40000746670 */
[----:B------:R-:W-:Y:S02]  /*f780*/  LOP3.LUT R5, R2, 0x380, RZ, 0xc0, !PT ;  /* 0x0000038002057812 */ /* 0x000fe400078ec0ff */
[----:B------:R-:W-:Y:S02]  /*f790*/  LOP3.LUT R8, R9, 0x380, RZ, 0xc0, !PT ;  /* 0x0000038009087812 */ /* 0x000fe400078ec0ff */
[----:B------:R-:W-:Y:S02]  /*f7a0*/  ISETP.GE.OR P0, PT, R4, R35, P0 ;  /* 0x000000230400720c */ /* 0x000fe40000706670 */
[----:B------:R-:W-:Y:S02]  /*f7b0*/  LOP3.LUT R24, R25, 0x380, RZ, 0xc0, !PT ;  /* 0x0000038019187812 */ /* 0x000fe400078ec0ff */
[----:B------:R-:W-:Y:S02]  /*f7c0*/  SHF.R.U64 R5, R5, 0x3, RZ ;  /* 0x0000000305057819 */ /* 0x000fe400000012ff */
[----:B------:R-:W-:-:S02]  /*f7d0*/  SHF.R.U64 R8, R8, 0x3, RZ ;  /* 0x0000000308087819 */ /* 0x000fc400000012ff */
[----:B------:R-:W-:Y:S01]  /*f7e0*/  SHF.R.U64 R24, R24, 0x3, RZ ;  /* 0x0000000318187819 */ /* 0x000fe200000012ff */
[----:B-1----:R1:W-:Y:S01]  /*f7f0*/  @!P2 ST.E desc[UR50][R12.64], R20 ;  /* 0x000000140c00a985 */ /* 0x0023e2000c101932 */
[----:B------:R-:W-:Y:S01]  /*f800*/  LOP3.LUT R4, R5, R2, RZ, 0x3c, !PT ;  /* 0x0000000205047212 */ /* 0x000fe200078e3cff */
[--C-:B------:R-:W-:Y:S01]  /*f810*/  IMAD.MOV.U32 R5, RZ, RZ, R3.reuse ;  /* 0x000000ffff057224 */ /* 0x100fe200078e0003 */
[----:B------:R-:W-:Y:S01]  /*f820*/  LOP3.LUT R8, R8, R9, RZ, 0x3c, !PT ;  /* 0x0000000908087212 */ /* 0x000fe200078e3cff */
[--C-:B------:R-:W-:Y:S01]  /*f830*/  IMAD.X R9, RZ, RZ, R3.reuse, P3 ;  /* 0x000000ffff097224 */ /* 0x100fe200018e0603 */
[----:B------:R-:W-:Y:S01]  /*f840*/  LOP3.LUT R24, R24, R25, RZ, 0x3c, !PT ;  /* 0x0000001918187212 */ /* 0x000fe200078e3cff */
[----:B------:R-:W-:Y:S01]  /*f850*/  IMAD.X R25, RZ, RZ, R3, P4 ;  /* 0x000000ffff197224 */ /* 0x000fe200020e0603 */
[----:B--2---:R2:W-:Y:S04]  /*f860*/  @!P0 ST.E desc[UR50][R14.64], R0 ;  /* 0x000000000e008985 */ /* 0x0045e8000c101932 */
[----:B------:R-:W3:Y:S04]  /*f870*/  LD.E.128 R4, desc[UR50][R4.64] ;  /* 0x0000003204047980 */ /* 0x000ee8000c101d00 */
[----:B------:R-:W4:Y:S04]  /*f880*/  LD.E.128 R8, desc[UR50][R8.64] ;  /* 0x0000003208087980 */ /* 0x000f28000c101d00 */
[----:B------:R-:W4:Y:S01]  /*f890*/  LD.E.128 R24, desc[UR50][R24.64] ;  /* 0x0000003218187980 */ /* 0x000f22000c101d00 */
[----:B------:R-:W-:Y:S01]  /*f8a0*/  IADD3 R29, P0, R2, 0x4800, RZ ;  /* 0x00004800021d7810 */ /* 0x000fe20007f1e0ff */
[----:B------:R-:W-:-:S04]  /*f8b0*/  UIMAD UR12, UR9, UR14, URZ ;  /* 0x0000000e090c72a4 */ /* 0x000fc8000f8e023f */
[----:B-1----:R-:W-:Y:S01]  /*f8c0*/  IMAD.X R13, RZ, RZ, R3, P0 ;  /* 0x000000ffff0d7224 */ /* 0x002fe200000e0603 */
[----:B------:R-:W-:Y:S01]  /*f8d0*/  LOP3.LUT R2, R29, 0x380, RZ, 0xc0, !PT ;  /* 0x000003801d027812 */ /* 0x000fe200078ec0ff */
[----:B------:R-:W1:Y:S01]  /*f8e0*/  @P1 LDC R3, c[0x0][0xbec] ;  /* 0x0002fb00ff031b82 */ /* 0x000e620000000800 */
[----:B------:R-:W-:Y:S02]  /*f8f0*/  UIMAD.WIDE.U32 UR8, UR4, UR14, URZ ;  /* 0x0000000e040872a5 */ /* 0x000fe4000f8e003f */
[----:B------:R-:W-:Y:S01]  /*f900*/  UIMAD UR12, UR4, UR15, UR12 ;  /* 0x0000000f040c72a4 */ /* 0x000fe2000f8e020c */
[----:B--2---:R-:W-:Y:S01]  /*f910*/  IMAD R0, R18, 0x30, R23 ;  /* 0x0000003012007824 */ /* 0x004fe200078e0217 */
[----:B------:R-:W-:Y:S01]  /*f920*/  SHF.R.U64 R2, R2, 0x3, RZ ;  /* 0x0000000302027819 */ /* 0x000fe200000012ff */
[----:B------:R-:W-:Y:S01]  /*f930*/  ULDC.64 UR14, c[0x0][0xae8] ;  /* 0x0002ba00000e7ab9 */ /* 0x000fe20000000a00 */
[----:B------:R-:W-:Y:S02]  /*f940*/  UIADD3 UR9, UR9, UR12, URZ ;  /* 0x0000000c09097290 */ /* 0x000fe4000fffe03f */
[----:B------:R-:W-:Y:S01]  /*f950*/  UIMAD UR4, UR18, UR14, URZ ;  /* 0x0000000e120472a4 */ /* 0x000fe2000f8e023f */
[----:B------:R-:W-:Y:S01]  /*f960*/  VIADD R28, R0, UR41 ;  /* 0x00000029001c7c36 */ /* 0x000fe20008000000 */
[----:B------:R-:W-:Y:S01]  /*f970*/  UIMAD.WIDE.U32 UR8, UR39, UR14, UR8 ;  /* 0x0000000e270872a5 */ /* 0x000fe2000f8e0008 */
[----:B------:R-:W-:Y:S01]  /*f980*/  LOP3.LUT R12, R2, R29, RZ, 0x3c, !PT ;  /* 0x0000001d020c7212 */ /* 0x000fe200078e3cff */
[----:B------:R-:W-:Y:S01]  /*f990*/  UIMAD UR4, UR39, UR15, UR4 ;  /* 0x0000000f270472a4 */ /* 0x000fe2000f8e0204 */
[----:B------:R-:W-:-:S02]  /*f9a0*/  ULDC.64 UR12, c[0x0][0xaf0] ;  /* 0x0002bc00000c7ab9 */ /* 0x000fc40000000a00 */
[----:B------:R-:W-:Y:S01]  /*f9b0*/  UIMAD UR11, UR11, UR12, URZ ;  /* 0x0000000c0b0b72a4 */ /* 0x000fe2000f8e023f */
[----:B------:R-:W-:Y:S01]  /*f9c0*/  IMAD.MOV.U32 R29, RZ, RZ, R28 ;  /* 0x000000ffff1d7224 */ /* 0x000fe200078e001c */
[----:B------:R-:W-:Y:S01]  /*f9d0*/  UIADD3 UR9, UR9, UR4, URZ ;  /* 0x0000000409097290 */ /* 0x000fe2000fffe03f */
[----:B------:R-:W5:Y:S01]  /*f9e0*/  LD.E.128 R12, desc[UR50][R12.64] ;  /* 0x000000320c0c7980 */ /* 0x000f62000c101d00 */
[----:B------:R-:W-:Y:S01]  /*f9f0*/  UIMAD UR4, UR10, UR13, UR11 ;  /* 0x0000000d0a0472a4 */ /* 0x000fe2000f8e020b */
[----:B------:R-:W-:Y:S01]  /*fa00*/  VIADD R32, R23, UR41 ;  /* 0x0000002917207c36 */ /* 0x000fe20008000000 */
[----:B------:R-:W-:Y:S01]  /*fa10*/  UIMAD.WIDE.U32 UR10, UR10, UR12, UR8 ;  /* 0x0000000c0a0a72a5 */ /* 0x000fe2000f8e0008 */
[----:B-1----:R-:W-:Y:S01]  /*fa20*/  @P1 IMAD.HI.U32 R0, R28, R3, RZ ;  /* 0x000000031c001227 */ /* 0x002fe200078e00ff */
[----:B------:R-:W-:Y:S01]  /*fa30*/  @!PT LDS RZ, [RZ] ;  /* 0x00000000fffff984 */ /* 0x000fe20000000800 */
[----:B------:R-:W-:Y:S01]  /*fa40*/  @!PT LDS RZ, [RZ] ;  /* 0x00000000fffff984 */ /* 0x000fe20000000800 */
[----:B------:R-:W-:Y:S01]  /*fa50*/  @!PT LDS RZ, [RZ] ;  /* 0x00000000fffff984 */ /* 0x000fe20000000800 */
[----:B------:R-:W-:Y:S01]  /*fa60*/  @!PT LDS RZ, [RZ] ;  /* 0x00000000fffff984 */ /* 0x000fe20000000800 */
[----:B------:R1:W-:Y:S06]  /*fa70*/  MEMBAR.ALL.CTA ;  /* 0x0000000000007992 */ /* 0x0003ec0000008000 */
[----:B-1----:R-:W1:Y:S01]  /*fa80*/  FENCE.VIEW.ASYNC.S ;  /* 0x00000000000073c6 */ /* 0x002e620000000000 */
[----:B------:R-:W-:Y:S01]  /*fa90*/  ULDC.64 UR8, c[0x0][0xae0] ;  /* 0x0002b80000087ab9 */ /* 0x000fe20000000a00 */
[----:B------:R-:W-:Y:S01]  /*faa0*/  UIADD3 UR4, UR11, UR4, URZ ;  /* 0x000000040b047290 */ /* 0x000fe2000fffe03f */
[----:B------:R-:W-:Y:S01]  /*fab0*/  VIADD R21, R21, 0x16820 ;  /* 0x0001682015157836 */ /* 0x000fe20000000000 */
[----:B0-----:R-:W-:Y:S01]  /*fac0*/  @P1 SHF.R.U32.HI R29, RZ, R31, R0 ;  /* 0x0000001fff1d1219 */ /* 0x001fe20000011600 */
[----:B------:R-:W-:-:S02]  /*fad0*/  IMAD.U32 R3, RZ, RZ, UR11 ;  /* 0x0000000bff037e24 */ /* 0x000fc4000f8e00ff */
[----:B------:R-:W-:Y:S01]  /*fae0*/  IMAD.U32 R2, RZ, RZ, UR10 ;  /* 0x0000000aff027e24 */ /* 0x000fe2000f8e00ff */
[--C-:B------:R-:W-:Y:S01]  /*faf0*/  SHF.R.S32.HI R0, RZ, 0x1f, R29.reuse ;  /* 0x0000001fff007819 */ /* 0x100fe2000001141d */
[----:B------:R-:W-:Y:S01]  /*fb00*/  IMAD.MOV R20, RZ, RZ, -R29 ;  /* 0x000000ffff147224 */ /* 0x000fe200078e0a1d */
[----:B------:R-:W-:Y:S01]  /*fb10*/  PRMT R21, RZ, 0x654, R21 ;  /* 0x00000654ff157816 */ /* 0x000fe20000000015 */
[----:B------:R-:W-:Y:S01]  /*fb20*/  IMAD.U32 R3, RZ, RZ, UR4 ;  /* 0x00000004ff037e24 */ /* 0x000fe2000f8e00ff */
[----:B------:R-:W-:Y:S01]  /*fb30*/  ULDC UR4, c[0x0][0xac8] ;  /* 0x0002b20000047ab9 */ /* 0x000fe20000000800 */
[----:B------:R-:W-:Y:S02]  /*fb40*/  IMAD R0, R0, UR8, RZ ;  /* 0x0000000800007c24 */ /* 0x000fe4000f8e02ff */
[----:B------:R-:W-:Y:S02]  /*fb50*/  IMAD R31, R33, R20, R28 ;  /* 0x00000014211f7224 */ /* 0x000fe400078e021c */
[----:B------:R-:W-:-:S02]  /*fb60*/  IMAD R33, R29, UR9, R0 ;  /* 0x000000091d217c24 */ /* 0x000fc4000f8e0200 */
[----:B------:R-:W-:Y:S01]  /*fb70*/  IMAD.WIDE.U32 R2, R29, UR8, R2 ;  /* 0x000000081d027c25 */ /* 0x000fe2000f8e0002 */
[----:B------:R-:W-:Y:S01]  /*fb80*/  SHF.R.S32.HI R0, RZ, 0x1f, R31 ;  /* 0x0000001fff007819 */ /* 0x000fe2000001141f */
[----:B------:R-:W-:Y:S02]  /*fb90*/  ULDC.64 UR8, c[0x0][0xad8] ;  /* 0x0002b60000087ab9 */ /* 0x000fe40000000a00 */
[----:B------:R-:W-:Y:S01]  /*fba0*/  IMAD.IADD R3, R3, 0x1, R33 ;  /* 0x0000000103037824 */ /* 0x000fe200078e0221 */
[----:B-1----:R0:W-:Y:S01]  /*fbb0*/  SYNCS.ARRIVE.TRANS64.RED.A1T0 RZ, [R21+URZ], RZ ;  /* 0x000000ff15ff79a7 */ /* 0x0021e2000810043f */
[----:B------:R-:W-:Y:S02]  /*fbc0*/  IMAD R0, R0, UR8, RZ ;  /* 0x0000000800007c24 */ /* 0x000fe4000f8e02ff */
[----:B------:R-:W-:-:S04]  /*fbd0*/  IMAD.WIDE.U32 R2, R31, UR8, R2 ;  /* 0x000000081f027c25 */ /* 0x000fc8000f8e0002 */
[----:B------:R-:W-:Y:S01]  /*fbe0*/  IMAD R29, R31, UR9, R0 ;  /* 0x000000091f1d7c24 */ /* 0x000fe2000f8e0200 */
[----:B------:R-:W-:Y:S01]  /*fbf0*/  ULDC.64 UR8, c[0x0][0xa80] ;  /* 0x0002a00000087ab9 */ /* 0x000fe20000000a00 */
[----:B------:R-:W-:Y:S01]  /*fc00*/  VIADD R0, R32, 0x30 ;  /* 0x0000003020007836 */ /* 0x000fe20000000000 */
[----:B------:R-:W-:Y:S01]  /*fc10*/  LEA R30, P0, R2, UR8, 0x1 ;  /* 0x00000008021e7c11 */ /* 0x000fe2000f8008ff */
[----:B------:R-:W-:-:S04]  /*fc20*/  IMAD.IADD R3, R3, 0x1, R29 ;  /* 0x0000000103037824 */ /* 0x000fc800078e021d */
[----:B------:R-:W1:Y:S01]  /*fc30*/  SHFL.IDX PT, R20, R30, RZ, 0x181f ;  /* 0x00181fff1e147589 */ /* 0x000e6200000e0000 */
[----:B------:R-:W-:Y:S01]  /*fc40*/  LEA.HI.X R31, R2, UR9, R3, 0x1, P0 ;  /* 0x00000009021f7c11 */ /* 0x000fe200080f0c03 */
[C---:B------:R-:W-:Y:S01]  /*fc50*/  VIADD R2, R32.reuse, 0x60 ;  /* 0x0000006020027836 */ /* 0x040fe20000000000 */
[C---:B------:R-:W-:Y:S01]  /*fc60*/  ISETP.GE.AND P0, PT, R19.reuse, UR4, PT ;  /* 0x0000000413007c0c */ /* 0x040fe2000bf06270 */
[----:B------:R-:W2:Y:S03]  /*fc70*/  SHFL.IDX PT, R28, R30, 0x1, 0x181f ;  /* 0x00381f001e1c7f89 */ /* 0x000ea600000e0000 */
        /* <DEDUP_REMOVED lines=11> */
[----:B--2---:R-:W-:-:S03]  /*fd30*/  @!P2 LEA R20, P5, R19, R28, 0x1 ;  /* 0x0000001c1314a211 */ /* 0x004fc600078a08ff */
[----:B------:R-:W2:Y:S01]  /*fd40*/  SHFL.IDX PT, R31, R31, 0x3, 0x181f ;  /* 0x00781f001f1f7f89 */ /* 0x000ea200000e0000 */
[C---:B0-----:R-:W-:Y:S02]  /*fd50*/  @!P3 LEA R28, P6, R19.reuse, R34, 0x1 ;  /* 0x00000022131cb211 */ /* 0x041fe400078c08ff */
[C-C-:B------:R-:W-:Y:S02]  /*fd60*/  @!P1 LEA.HI.X R3, R19.reuse, R3, R156.reuse, 0x1, P4 ;  /* 0x0000000313039211 */ /* 0x140fe400020f0c9c */
[C-C-:B------:R-:W-:Y:S02]  /*fd70*/  @!P2 LEA.HI.X R21, R19.reuse, R29, R156.reuse, 0x1, P5 ;  /* 0x0000001d1315a211 */ /* 0x140fe400028f0c9c */
[----:B------:R-:W-:Y:S01]  /*fd80*/  @!P3 LEA.HI.X R29, R19, R33, R156, 0x1, P6 ;  /* 0x00000021131db211 */ /* 0x000fe200030f0c9c */
[----:B---3--:R0:W-:Y:S04]  /*fd90*/  @!P1 ST.E.128 desc[UR50][R2.64], R4 ;  /* 0x0000000402009985 */ /* 0x0081e8000c101d32 */
[----:B----4-:R0:W-:Y:S04]  /*fda0*/  @!P2 ST.E.128 desc[UR50][R20.64], R8 ;  /* 0x000000081400a985 */ /* 0x0101e8000c101d32 */
[----:B------:R0:W-:Y:S01]  /*fdb0*/  @!P3 ST.E.128 desc[UR50][R28.64], R24 ;  /* 0x000000181c00b985 */ /* 0x0001e2000c101d32 */
[----:B-12---:R-:W-:Y:S05]  /*fdc0*/  @P0 BRA `(.L_x_13763) ;  /* 0x0000000800700947 */ /* 0x006fea0003800000 */
[----:B0-----:R-:W-:-:S04]  /*fdd0*/  LEA R2, P0, R19, R30, 0x1 ;  /* 0x0000001e13027211 */ /* 0x001fc800078008ff */
[----:B------:R-:W-:-:S05]  /*fde0*/  LEA.HI.X R3, R19, R31, R156, 0x1, P0 ;  /* 0x0000001f13037211 */ /* 0x000fca00000f0c9c */
[----:B-----5:R1:W-:Y:S01]  /*fdf0*/  ST.E.128 desc[UR50][R2.64], R12 ;  /* 0x0000000c02007985 */ /* 0x0203e2000c101d32 */
[----:B------:R-:W-:Y:S05]  /*fe00*/  BRA `(.L_x_13763) ;  /* 0x0000000800607947 */ /* 0x000fea0003800000 */
.L_x_13761:
        /* <DEDUP_REMOVED lines=32> */
.L_x_13764:
        /* <DEDUP_REMOVED lines=47> */
.L_x_13766:
[----:B------:R-:W-:Y:S05]  /*10300*/  BSYNC B1 ;  /* 0x0000000000017941 */ /* 0x000fea0003800000 */
.L_x_13765:
[----:B0-----:R-:W0:Y:S01]  /*10310*/  @P0 LDC R3, c[0x0][0xbf0] ;  /* 0x0002fc00ff030b82 */ /* 0x001e220000000800 */
[----:B------:R-:W-:Y:S01]  /*10320*/  ULDC.64 UR16, c[0x0][0xaa0] ;  /* 0x0002a80000107ab9 */ /* 0x000fe20000000a00 */
[----:B------:R-:W-:Y:S01]  /*10330*/  IMAD R2, R18, 0x30, R23 ;  /* 0x0000003012027824 */ /* 0x000fe200078e0217 */
[----:B------:R-:W-:Y:S01]  /*10340*/  UIMAD UR10, UR11, UR16, URZ ;  /* 0x000000100b0a72a4 */ /* 0x000fe2000f8e023f */
[----:B------:R-:W-:Y:S01]  /*10350*/  VIADD R20, R23, UR41 ;  /* 0x0000002917147c36 */ /* 0x000fe20008000000 */
[----:B------:R-:W-:Y:S01]  /*10360*/  UIMAD.WIDE.U32 UR8, UR4, UR16, URZ ;  /* 0x00000010040872a5 */ /* 0x000fe2000f8e003f */
[----:B------:R-:W-:Y:S01]  /*10370*/  VIADD R4, R2, UR41 ;  /* 0x0000002902047c36 */ /* 0x000fe20008000000 */
[----:B------:R-:W-:Y:S01]  /*10380*/  UIMAD UR10, UR4, UR17, UR10 ;  /* 0x00000011040a72a4 */ /* 0x000fe2000f8e020a */
[----:B-----5:R-:W-:Y:S02]  /*10390*/  IMAD R13, R0, R11, RZ ;  /* 0x0000000b000d7224 */ /* 0x020fe400078e02ff */
[----:B------:R-:W-:Y:S01]  /*103a0*/  ULDC.64 UR16, c[0x0][0xae8] ;  /* 0x0002ba0000107ab9 */ /* 0x000fe20000000a00 */
[----:B------:R-:W-:Y:S01]  /*103b0*/  UIADD3 UR9, UR9, UR10, URZ ;  /* 0x0000000a09097290 */ /* 0x000fe2000fffe03f */
[----:B------:R-:W-:Y:S01]  /*103c0*/  @P0 IMAD.HI.U32 R2, R4, R9, RZ ;  /* 0x0000000904020227 */ /* 0x000fe200078e00ff */
[----:B------:R-:W-:-:S02]  /*103d0*/  UIMAD UR4, UR12, UR16, URZ ;  /* 0x000000100c0472a4 */ /* 0x000fc4000f8e023f */
[----:B------:R-:W-:Y:S01]  /*103e0*/  UIMAD.WIDE.U32 UR8, UR39, UR16, UR8 ;  /* 0x00000010270872a5 */ /* 0x000fe2000f8e0008 */
[----:B------:R-:W-:Y:S01]  /*103f0*/  IMAD.MOV.U32 R5, RZ, RZ, R4 ;  /* 0x000000ffff057224 */ /* 0x000fe200078e0004 */
[----:B------:R-:W-:Y:S01]  /*10400*/  UIMAD UR4, UR39, UR17, UR4 ;  /* 0x00000011270472a4 */ /* 0x000fe2000f8e0204 */
[----:B------:R-:W-:Y:S01]  /*10410*/  VIADD R0, R20, 0x30 ;  /* 0x0000003014007836 */ /* 0x000fe20000000000 */
[----:B------:R-:W-:Y:S02]  /*10420*/  ULDC.64 UR10, c[0x0][0xaf0] ;  /* 0x0002bc00000a7ab9 */ /* 0x000fe40000000a00 */
[----:B------:R-:W-:Y:S02]  /*10430*/  UIADD3 UR9, UR9, UR4, URZ ;  /* 0x0000000409097290 */ /* 0x000fe4000fffe03f */
        /* <DEDUP_REMOVED lines=12> */
[----:B------:R-:W-:Y:S01]  /*10500*/  SHF.R.S32.HI R4, RZ, 0x1f, R7 ;  /* 0x0000001fff047819 */ /* 0x000fe20000011407 */
[----:B------:R-:W-:Y:S01]  /*10510*/  IMAD.U32 R3, RZ, RZ, UR4 ;  /* 0x00000004ff037e24 */ /* 0x000fe2000f8e00ff */
[----:B------:R-:W-:Y:S01]  /*10520*/  ULDC.64 UR8, c[0x0][0xad8] ;  /* 0x0002b60000087ab9 */ /* 0x000fe20000000a00 */
[C---:B------:R-:W-:Y:S01]  /*10530*/  IMAD R9, R5.reuse, UR11, R6 ;  /* 0x0000000b05097c24 */ /* 0x040fe2000f8e0206 */
[----:B------:R-:W-:Y:S01]  /*10540*/  ULDC UR4, c[0x0][0xac8] ;  /* 0x0002b20000047ab9 */ /* 0x000fe20000000800 */
[----:B------:R-:W-:-:S04]  /*10550*/  IMAD.WIDE.U32 R2, R5, UR10, R2 ;  /* 0x0000000a05027c25 */ /* 0x000fc8000f8e0002 */
[----:B------:R-:W-:Y:S02]  /*10560*/  IMAD R4, R4, UR8, RZ ;  /* 0x0000000804047c24 */ /* 0x000fe4000f8e02ff */
[----:B------:R-:W-:Y:S02]  /*10570*/  IMAD.IADD R3, R3, 0x1, R9 ;  /* 0x0000000103037824 */ /* 0x000fe400078e0209 */
[C---:B------:R-:W-:Y:S02]  /*10580*/  IMAD R5, R7.reuse, UR9, R4 ;  /* 0x0000000907057c24 */ /* 0x040fe4000f8e0204 */
[----:B------:R-:W-:Y:S01]  /*10590*/  IMAD.WIDE.U32 R2, R7, UR8, R2 ;  /* 0x0000000807027c25 */ /* 0x000fe2000f8e0002 */
[----:B------:R-:W-:-:S03]  /*105a0*/  ULDC.64 UR8, c[0x0][0xa80] ;  /* 0x0002a00000087ab9 */ /* 0x000fc60000000a00 */
[----:B------:R-:W-:Y:S01]  /*105b0*/  IMAD.IADD R3, R3, 0x1, R5 ;  /* 0x0000000103037824 */ /* 0x000fe200078e0205 */
[----:B------:R-:W-:-:S04]  /*105c0*/  LEA R4, P0, R2, UR8, 0x1 ;  /* 0x0000000802047c11 */ /* 0x000fc8000f8008ff */
[----:B------:R-:W-:Y:S01]  /*105d0*/  LEA.HI.X R8, R2, UR9, R3, 0x1, P0 ;  /* 0x0000000902087c11 */ /* 0x000fe200080f0c03 */
[----:B------:R-:W0:Y:S01]  /*105e0*/  SHFL.IDX PT, R6, R4, RZ, 0x181f ;  /* 0x00181fff04067589 */ /* 0x000e2200000e0000 */
[----:B------:R-:W-:Y:S01]  /*105f0*/  ISETP.GE.AND P0, PT, R19, UR4, PT ;  /* 0x0000000413007c0c */ /* 0x000fe2000bf06270 */
[C---:B------:R-:W-:Y:S02]  /*10600*/  VIADD R2, R20.reuse, 0x60 ;  /* 0x0000006014027836 */ /* 0x040fe40000000000 */
[----:B------:R-:W1:Y:S01]  /*10610*/  SHFL.IDX PT, R10, R4, 0x1, 0x181f ;  /* 0x00381f00040a7f89 */ /* 0x000e6200000e0000 */
[CC--:B------:R-:W-:Y:S01]  /*10620*/  ISETP.GE.OR P3, PT, R20.reuse, R13.reuse, P0 ;  /* 0x0000000d1400720c */ /* 0x0c0fe20000766670 */
[----:B------:R-:W-:Y:S01]  /*10630*/  VIADD R3, R20, 0x90 ;  /* 0x0000009014037836 */ /* 0x000fe20000000000 */
[-C--:B------:R-:W-:Y:S01]  /*10640*/  ISETP.GE.OR P2, PT, R0, R13.reuse, P0 ;  /* 0x0000000d0000720c */ /* 0x080fe20000746670 */
[----:B------:R-:W2:Y:S01]  /*10650*/  SHFL.IDX PT, R12, R4, 0x2, 0x181f ;  /* 0x00581f00040c7f89 */ /* 0x000ea200000e0000 */
[----:B------:R-:W-:-:S02]  /*10660*/  ISETP.GE.OR P1, PT, R2, R13, P0 ;  /* 0x0000000d0200720c */ /* 0x000fc40000726670 */
[----:B------:R-:W-:Y:S01]  /*10670*/  ISETP.GE.OR P0, PT, R3, R13, P0 ;  /* 0x0000000d0300720c */ /* 0x000fe20000706670 */
[----:B------:R-:W3:Y:S04]  /*10680*/  SHFL.IDX PT, R5, R8, RZ, 0x181f ;  /* 0x00181fff08057589 */ /* 0x000ee800000e0000 */
        /* <DEDUP_REMOVED lines=16> */
.L_x_13763:
[----:B------:R-:W-:Y:S05]  /*10790*/  BSYNC B0 ;  /* 0x0000000000007941 */ /* 0x000fea0003800000 */
.L_x_13760:
[----:B------:R-:W-:Y:S02]  /*107a0*/  ULDC UR4, c[0x0][0xc3c] ;  /* 0x00030f0000047ab9 */ /* 0x000fe40000000800 */
[----:B------:R-:W-:-:S06]  /*107b0*/  UISETP.GE.AND UP0, UPT, UR6, UR4, UPT ;  /* 0x000000040600728c */ /* 0x000fcc000bf06270 */
[----:B------:R-:W-:-:S13]  /*107c0*/  PLOP3.LUT P0, PT, PT, PT, UP0, 0x80, 0x0 ;  /* 0x000000000000781c */ /* 0x000fda0003f0f008 */
[----:B------:R-:W-:Y:S05]  /*107d0*/  @!P0 BRA `(.L_x_13767) ;  /* 0xffffff0400848947 */ /* 0x000fea000383ffff */
[----:B------:R-:W-:Y:S05]  /*107e0*/  EXIT ;  /* 0x000000000000794d */ /* 0x000fea0003800000 */
.L_x_13678:
        /* <DEDUP_REMOVED lines=18> */
.L_x_13768:
        /* <DEDUP_REMOVED lines=42> */
.L_x_13774:
        /* <DEDUP_REMOVED lines=12> */
.L_x_13773:
[----:B------:R-:W-:Y:S05]  /*10c70*/  BSYNC B0 ;  /* 0x0000000000007941 */ /* 0x000fea0003800000 */
.L_x_13772:
        /* <DEDUP_REMOVED lines=21> */
.L_x_13770:
        /* <DEDUP_REMOVED lines=21> */
.L_x_13775:
        /* <DEDUP_REMOVED lines=58> */
.L_x_13771:
[----:B------:R-:W-:Y:S02]  /*112c0*/  IMAD.MOV.U32 R17, RZ, RZ, RZ ;  /* 0x000000ffff117224 */ /* 0x000fe400078e00ff */
[----:B------:R-:W-:Y:S02]  /*112d0*/  IMAD.U32 R16, RZ, RZ, UR6 ;  /* 0x00000006ff107e24 */ /* 0x000fe4000f8e00ff */
[----:B------:R-:W-:-:S07]  /*112e0*/  IMAD.MOV.U32 R18, RZ, RZ, RZ ;  /* 0x000000ffff127224 */ /* 0x000fce00078e00ff */
.L_x_13776:
[----:B------:R-:W-:-:S13]  /*112f0*/  ISETP.NE.AND P0, PT, R5, RZ, PT ;  /* 0x000000ff0500720c */ /* 0x000fda0003f05270 */
[----:B------:R-:W0:Y:S01]  /*11300*/  @!P0 S2R R3, SR_CgaCtaId ;  /* 0x0000000000038919 */ /* 0x000e220000008800 */
[----:B------:R-:W-:-:S04]  /*11310*/  @!P0 MOV R0, 0x400 ;  /* 0x0000040000008802 */ /* 0x000fc80000000f00 */
[----:B0-----:R-:W-:-:S05]  /*11320*/  @!P0 LEA R0, R3, R0, 0x18 ;  /* 0x0000000003008211 */ /* 0x001fca00078ec0ff */
[----:B------:R0:W-:Y:S01]  /*11330*/  @!P0 STS.128 [R0+0x168d0], R16 ;  /* 0x0168d01000008388 */ /* 0x0001e20000000c00 */
[----:B------:R-:W-:Y:S06]  /*11340*/  BAR.ARV 0x5, 0x200 ;  /* 0x0148000000007b1d */ /* 0x000fec0000002000 */
.L_x_13769:
        /* <DEDUP_REMOVED lines=20> */
[----:B------:R-:W-:Y:S02]  /*11490*/  LOP3.LUT R2, R0, 0x1f8, RZ, 0xc0, !PT ;  /* 0x000001f800027812 */ /* 0x000fe400078ec0ff */
[----:B------:R-:W-:Y:S02]  /*114a0*/  SHF.R.U32.HI R4, RZ, 0x3, R4 ;  /* 0x00000003ff047819 */ /* 0x000fe40000011604 */
[----:B------:R-:W-:-:S04]  /*114b0*/  LOP3.LUT R2, R2, 0x38, R5, 0x78, !PT ;  /* 0x0000003802027812 */ /* 0x000fc800078e7805 */
[----:B------:R-:W-:Y:S01]  /*114c0*/  LOP3.LUT R3, R2, 0x200, R3, 0xf8, !PT ;  /* 0x0000020002037812 */ /* 0x000fe200078ef803 */
[----:B------:R-:W-:-:S04]  /*114d0*/  IMAD.SHL.U32 R2, R5, 0x10, RZ ;  /* 0x0000001005027824 */ /* 0x000fc800078e00ff */
[----:B------:R-:W-:Y:S01]  /*114e0*/  IMAD R0, R3, 0x2, R22 ;  /* 0x0000000203007824 */ /* 0x000fe200078e0216 */
[----:B------:R-:W-:-:S04]  /*114f0*/  LOP3.LUT R2, R4, 0x70, R2, 0xf8, !PT ;  /* 0x0000007004027812 */ /* 0x000fc800078ef802 */
[----:B------:R3:W-:Y:S03]  /*11500*/  STL [R1+0x4], R0 ;  /* 0x0000040001007387 */ /* 0x0007e60000100800 */
.L_x_13875:
[----:B------:R-:W-:Y:S05]  /*11510*/  YIELD ;  /* 0x0000000000007946 */ /* 0x000fea0003800000 */
[----:B------:R-:W-:Y:S01]  /*11520*/  ULDC.64 UR4, c[0x0][0xa28] ;  /* 0x00028a0000047ab9 */ /* 0x000fe20000000a00 */
[----:B---3--:R-:W-:Y:S01]  /*11530*/  IMAD.MOV.U32 R0, RZ, RZ, RZ ;  /* 0x000000ffff007224 */ /* 0x008fe200078e00ff */
[----:B------:R-:W-:Y:S01]  /*11540*/  ISETP.NE.U32.AND P0, PT, RZ, UR4, PT ;  /* 0x00000004ff007c0c */ /* 0x000fe2000bf05070 */
[----:B0-----:R-:W0:Y:S01]  /*11550*/  LDC.64 R4, c[0x0][0xa00] ;  /* 0x00028000ff047b82 */ /* 0x001e220000000a00 */
[----:B-1----:R-:W-:Y:S01]  /*11560*/  IMAD.MOV.U32 R8, RZ, RZ, RZ ;  /* 0x000000ffff087224 */ /* 0x002fe200078e00ff */
        /* <DEDUP_REMOVED lines=20> */
[----:B------:R0:W5:Y:S01]  /*116b0*/  @P1 LDG.E R27, desc[UR50][R2.64] ;  /* 0x00000032021b1981 */ /* 0x000162000c1e1900 */
[----:B-1----:R-:W-:-:S03]  /*116c0*/  @P2 IMAD.WIDE R6, R19, 0x4, R6 ;  /* 0x0000000413062825 */ /* 0x002fc600078e0206 */
        /* <DEDUP_REMOVED lines=8> */
[----:B------:R-:W-:-:S04]  /*11750*/  USEL UR4, UR4, 0x1, UP0 ;  /* 0x0000000104047887 */ /* 0x000fc80008000000 */
[----:B------:R-:W-:-:S06]  /*11760*/  UIMAD UR4, UR4, UR5, URZ ;  /* 0x00000005040472a4 */ /* 0x000fcc000f8e023f */
[----:B------:R-:W-:Y:S01]  /*11770*/  IMAD.U32 R9, RZ, RZ, UR4 ;  /* 0x00000004ff097e24 */ /* 0x000fe2000f8e00ff */
[----:B--2---:R0:W-:Y:S01]  /*11780*/  STL [R1+0x10], R8 ;  /* 0x0000100801007387 */ /* 0x0041e20000100800 */
[----:B------:R-:W-:Y:S05]  /*11790*/  @P2 BRA `(.L_x_13778) ;  /* 0x0000000000142947 */ /* 0x000fea0003800000 */
[----:B------:R-:W-:Y:S05]  /*117a0*/  @!P0 BRA `(.L_x_13778) ;  /* 0x0000000000108947 */ /* 0x000fea0003800000 */
[----:B------:R-:W0:Y:S04]  /*117b0*/  LDG.E R7, desc[UR50][R4.64] ;  /* 0x0000003204077981 */ /* 0x000e28000c1e1900 */
[----:B------:R-:W0:Y:S02]  /*117c0*/  LDG.E R6, desc[UR50][R4.64+0x4] ;  /* 0x0000043204067981 */ /* 0x000e24000c1e1900 */
[----:B0-----:R-:W-:-:S05]  /*117d0*/  IMAD.IADD R8, R6, 0x1, -R7 ;  /* 0x0000000106087824 */ /* 0x001fca00078e0a07 */
[----:B------:R1:W-:Y:S02]  /*117e0*/  STL [R1+0x10], R8 ;  /* 0x0000100801007387 */ /* 0x0003e40000100800 */
.L_x_13778:
[----:B------:R-:W-:Y:S01]  /*117f0*/  ULDC.64 UR4, c[0x0][0xa20] ;  /* 0x0002880000047ab9 */ /* 0x000fe20000000a00 */
[----:B-----5:R-:W-:Y:S01]  /*11800*/  IMAD.IADD R27, R27, 0x1, R0 ;  /* 0x000000011b1b7824 */ /* 0x020fe200078e0200 */
[----:B------:R-:W-:-:S04]  /*11810*/  ISETP.NE.U32.AND P0, PT, RZ, UR4, PT ;  /* 0x00000004ff007c0c */ /* 0x000fc8000bf05070 */
[----:B------:R-:W-:-:S13]  /*11820*/  ISETP.NE.AND.EX P0, PT, RZ, UR5, PT, P0 ;  /* 0x00000005ff007c0c */ /* 0x000fda000bf05300 */
[----:B------:R-:W-:Y:S05]  /*11830*/  @!P0 BRA `(.L_x_13779) ;  /* 0x0000000000108947 */ /* 0x000fea0003800000 */
[----:B0-----:R-:W0:Y:S02]  /*11840*/  LDC.64 R2, c[0x0][0xa20] ;  /* 0x00028800ff027b82 */ /* 0x001e240000000a00 */
[----:B0-----:R-:W-:-:S05]  /*11850*/  IMAD.WIDE R2, R19, 0x4, R2 ;  /* 0x0000000413027825 */ /* 0x001fca00078e0202 */
[----:B------:R2:W5:Y:S01]  /*11860*/  LDG.E R9, desc[UR50][R2.64] ;  /* 0x0000003202097981 */ /* 0x000562000c1e1900 */
[----:B------:R-:W-:Y:S05]  /*11870*/  BRA `(.L_x_13780) ;  /* 0x0000000000107947 */ /* 0x000fea0003800000 */
.L_x_13779:
[----:B------:R-:W-:Y:S05]  /*11880*/  @!P1 BRA `(.L_x_13780) ;  /* 0x00000000000c9947 */ /* 0x000fea0003800000 */
[----:B------:R-:W2:Y:S04]  /*11890*/  LDG.E R4, desc[UR50][R2.64] ;  /* 0x0000003202047981 */ /* 0x000ea8000c1e1900 */
[----:B------:R-:W2:Y:S02]  /*118a0*/  LDG.E R9, desc[UR50][R2.64+0x4] ;  /* 0x0000043202097981 */ /* 0x000ea4000c1e1900 */
[----:B--2---:R-:W-:-:S07]  /*118b0*/  IMAD.IADD R9, R9, 0x1, -R4 ;  /* 0x0000000109097824 */ /* 0x004fce00078e0a04 */
.L_x_13780:
[----:B0-2---:R-:W0:Y:S01]  /*118c0*/  LDC R2, c[0x0][0x448] ;  /* 0x00011200ff027b82 */ /* 0x005e220000000800 */
[----:B------:R-:W-:Y:S02]  /*118d0*/  IMAD R6, R17, 0xc0, RZ ;  /* 0x000000c011067824 */ /* 0x000fe400078e02ff */
[----:B-----5:R-:W-:Y:S02]  /*118e0*/  IMAD.IADD R9, R9, 0x1, -R0 ;  /* 0x0000000109097824 */ /* 0x020fe400078e0a00 */
[----:B------:R-:W-:Y:S01]  /*118f0*/  VIADD R0, R6, 0xbf ;  /* 0x000000bf06007836 */ /* 0x000fe20000000000 */
[----:B------:R2:W-:Y:S01]  /*11900*/  STL [R1+0xc], R6 ;  /* 0x00000c0601007387 */ /* 0x0005e20000100800 */
[----:B0-----:R-:W-:Y:S02]  /*11910*/  ISETP.NE.AND P1, PT, R2, 0x1, PT ;  /* 0x000000010200780c */ /* 0x001fe40003f25270 */
[----:B------:R-:W0:Y:S11]  /*11920*/  LDC.64 R2, c[0x0][0x9e0] ;  /* 0x00027800ff027b82 */ /* 0x000e360000000a00 */
[----:B------:R-:W3:Y:S08]  /*11930*/  @P1 LDC R5, c[0x0][0x44c] ;  /* 0x00011300ff051b82 */ /* 0x000ef00000000800 */
[----:B------:R-:W4:Y:S01]  /*11940*/  @P1 LDC R4, c[0x0][0x450] ;  /* 0x00011400ff041b82 */ /* 0x000f220000000800 */
[----:B0-----:R-:W-:Y:S01]  /*11950*/  ISETP.GE.AND P2, PT, R3, 0x1, PT ;  /* 0x000000010300780c */ /* 0x001fe20003f46270 */
[----:B---3--:R-:W-:-:S05]  /*11960*/  @P1 IMAD.HI.U32 R5, R0, R5, RZ ;  /* 0x0000000500051227 */ /* 0x008fca00078e00ff */
[----:B----4-:R-:W-:Y:S02]  /*11970*/  @P1 SHF.R.U32.HI R0, RZ, R4, R5 ;  /* 0x00000004ff001219 */ /* 0x010fe40000011605 */
[----:B------:R-:W-:-:S05]  /*11980*/  IADD3 R5, R9, 0x1, -R8 ;  /* 0x0000000109057810 */ /* 0x000fca0007ffe808 */
[----:B------:R-:W-:-:S04]  /*11990*/  IMAD.IADD R7, R5, 0x1, R0 ;  /* 0x0000000105077824 */ /* 0x000fc800078e0200 */
[----:B------:R-:W-:Y:S01]  /*119a0*/  IMAD.IADD R2, R7, 0x1, R2 ;  /* 0x0000000107027824 */ /* 0x000fe200078e0202 */
[----:B--2---:R-:W-:Y:S06]  /*119b0*/  @!P2 BRA `(.L_x_13781) ;  /* 0x000000000048a947 */ /* 0x004fec0003800000 */
        /* <DEDUP_REMOVED lines=11> */
.L_x_13783:
[----:B------:R-:W-:-:S13]  /*11a70*/  ISETP.NE.AND P0, PT, R3, 0x1, PT ;  /* 0x000000010300780c */ /* 0x000fda0003f05270 */
[----:B------:R-:W0:Y:S02]  /*11a80*/  @P0 LDC.64 R4, c[0x0][0x9e8] ;  /* 0x00027a00ff040b82 */ /* 0x000e240000000a00 */
[----:B0-----:R-:W-:-:S05]  /*11a90*/  @P0 IMAD.HI.U32 R4, R0, R4, RZ ;  /* 0x0000000400040227 */ /* 0x001fca00078e00ff */
[----:B------:R-:W-:-:S07]  /*11aa0*/  @P0 SHF.R.U32.HI R0, RZ, R5, R4 ;  /* 0x00000005ff000219 */ /* 0x000fce0000011604 */
.L_x_13784:
[----:B------:R-:W-:Y:S05]  /*11ab0*/  BSYNC B0 ;  /* 0x0000000000007941 */ /* 0x000fea0003800000 */
.L_x_13782:
[----:B------:R-:W-:-:S05]  /*11ac0*/  IMAD R5, R0, R3, R3 ;  /* 0x0000000300057224 */ /* 0x000fca00078e0203 */
[----:B------:R-:W-:-:S07]  /*11ad0*/  VIMNMX R2, R2, R5, PT ;  /* 0x0000000502027248 */ /* 0x000fce0003fe0100 */
.L_x_13781:
[----:B------:R-:W0:Y:S01]  /*11ae0*/  @P1 LDC R4, c[0x0][0x44c] ;  /* 0x00011300ff041b82 */ /* 0x000e220000000800 */
[----:B------:R-:W-:Y:S01]  /*11af0*/  VIADD R2, R2, 0x7f ;  /* 0x0000007f02027836 */ /* 0x000fe20000000000 */
[----:B------:R-:W-:Y:S01]  /*11b00*/  ULDC UR4, c[0x0][0x9dc] ;  /* 0x0002770000047ab9 */ /* 0x000fe20000000800 */
[----:B------:R-:W-:-:S05]  /*11b10*/  IMAD.MOV.U32 R0, RZ, RZ, R6 ;  /* 0x000000ffff007224 */ /* 0x000fca00078e0006 */
[----:B------:R-:W2:Y:S01]  /*11b20*/  @P1 LDC R5, c[0x0][0x450] ;  /* 0x00011400ff051b82 */ /* 0x000ea20000000800 */
[----:B0-----:R-:W-:-:S05]  /*11b30*/  @P1 IMAD.HI.U32 R4, R6, R4, RZ ;  /* 0x0000000406041227 */ /* 0x001fca00078e00ff */
[----:B--2---:R-:W-:Y:S02]  /*11b40*/  @P1 SHF.R.U32.HI R0, RZ, R5, R4 ;  /* 0x00000005ff001219 */ /* 0x004fe40000011604 */
[----:B------:R-:W-:-:S04]  /*11b50*/  SHF.R.S32.HI R5, RZ, 0x1f, R2 ;  /* 0x0000001fff057819 */ /* 0x000fc80000011402 */
[----:B------:R-:W-:Y:S01]  /*11b60*/  LEA.HI R4, R5, R2, RZ, 0x7 ;  /* 0x0000000205047211 */ /* 0x000fe200078f38ff */
[----:B------:R-:W-:Y:S01]  /*11b70*/  VIADD R2, R9, 0x7f ;  /* 0x0000007f09027836 */ /* 0x000fe20000000000 */
[----:B------:R-:W-:Y:S02]  /*11b80*/  IADD3 R9, R0, R9, -R8 ;  /* 0x0000000900097210 */ /* 0x000fe40007ffe808 */
[----:B------:R-:W-:Y:S02]  /*11b90*/  SHF.R.S32.HI R4, RZ, 0x7, R4 ;  /* 0x00000007ff047819 */ /* 0x000fe40000011404 */
[----:B------:R-:W-:Y:S01]  /*11ba0*/  SHF.R.S32.HI R5, RZ, 0x1f, R2 ;  /* 0x0000001fff057819 */ /* 0x000fe20000011402 */
[----:B------:R-:W-:-:S03]  /*11bb0*/  VIADD R0, R9, -UR4 ;  /* 0x8000000409007c36 */ /* 0x000fc60008000000 */
[----:B------:R-:W-:-:S04]  /*11bc0*/  LEA.HI R5, R5, R2, RZ, 0x7 ;  /* 0x0000000205057211 */ /* 0x000fc800078f38ff */
        /* <DEDUP_REMOVED lines=14> */
.L_x_13787:
[----:B------:R-:W-:-:S13]  /*11cb0*/  ISETP.NE.AND P0, PT, R3, 0x1, PT ;  /* 0x000000010300780c */ /* 0x000fda0003f05270 */
[----:B------:R-:W2:Y:S02]  /*11cc0*/  @P0 LDC.64 R4, c[0x0][0x9e8] ;  /* 0x00027a00ff040b82 */ /* 0x000ea40000000a00 */
[----:B--2---:R-:W-:-:S05]  /*11cd0*/  @P0 IMAD.HI.U32 R4, R9, R4, RZ ;  /* 0x0000000409040227 */ /* 0x004fca00078e00ff */
[----:B------:R-:W-:-:S07]  /*11ce0*/  @P0 SHF.R.U32.HI R9, RZ, R5, R4 ;  /* 0x00000005ff090219 */ /* 0x000fce0000011604 */
.L_x_13788:
[----:B------:R-:W-:Y:S05]  /*11cf0*/  BSYNC B0 ;  /* 0x0000000000007941 */ /* 0x000fea0003800000 */
.L_x_13786:
[----:B------:R-:W-:-:S05]  /*11d00*/  IMAD R3, R9, R3, RZ ;  /* 0x0000000309037224 */ /* 0x000fca00078e02ff */
[----:B------:R-:W-:-:S07]  /*11d10*/  VIMNMX R0, R0, R3, !PT ;  /* 0x0000000300007248 */ /* 0x000fce0007fe0100 */
.L_x_13785:
        /* <DEDUP_REMOVED lines=14> */
[----:B------:R-:W2:Y:S08]  /*11e00*/  FLO.U32 R0, UR4 ;  /* 0x0000000400007d00 */ /* 0x000eb000080e0000 */
[----:B------:R-:W3:Y:S01]  /*11e10*/  POPC R5, UR4 ;  /* 0x0000000400057d09 */ /* 0x000ee20008000000 */
[----:B--2---:R-:W-:-:S13]  /*11e20*/  ISETP.EQ.U32.AND P0, PT, R0, R7, PT ;  /* 0x000000070000720c */ /* 0x004fda0003f02070 */
[----:B---3--:R-:W2:Y:S01]  /*11e30*/  @P0 ATOMG.E.ADD.STRONG.GPU PT, R3, desc[UR50][R2.64], R5 ;  /* 0x00000005020309a8 */ /* 0x008ea200081ee1f2 */
[----:B------:R-:W3:Y:S02]  /*11e40*/  S2R R4, SR_LTMASK ;  /* 0x0000000000047919 */ /* 0x000ee40000003900 */
[----:B---3--:R-:W-:-:S04]  /*11e50*/  LOP3.LUT R4, R4, UR4, RZ, 0xc0, !PT ;  /* 0x0000000404047c12 */ /* 0x008fc8000f8ec0ff */
[----:B------:R-:W3:Y:S01]  /*11e60*/  POPC R7, R4 ;  /* 0x0000000400077309 */ /* 0x000ee20000000000 */
[----:B--2---:R-:W3:Y:S02]  /*11e70*/  SHFL.IDX PT, R0, R3, R0, 0x1f ;  /* 0x00001f0003007589 */ /* 0x004ee400000e0000 */
[----:B---3--:R-:W-:Y:S01]  /*11e80*/  IADD3 R16, R0, UR37, R7 ;  /* 0x0000002500107c10 */ /* 0x008fe2000fffe007 */
[----:B------:R-:W-:Y:S06]  /*11e90*/  BRA `(.L_x_13791) ;  /* 0x0000003000d87947 */ /* 0x000fec0003800000 */
.L_x_13790:
        /* <DEDUP_REMOVED lines=20> */
.L_x_13793:
[----:B------:R-:W-:Y:S05]  /*11fe0*/  BSYNC B6 ;  /* 0x0000000000067941 */ /* 0x000fea0003800000 */
.L_x_13792:
        /* <DEDUP_REMOVED lines=15> */
[----:B-1----:R-:W-:Y:S02]  /*120e0*/  IMAD.MOV.U32 R8, RZ, RZ, 0x70 ;  /* 0x00000070ff087424 */ /* 0x002fe400078e00ff */
[----:B------:R-:W-:Y:S02]  /*120f0*/  IMAD.MOV.U32 R12, RZ, RZ, 0x1 ;  /* 0x00000001ff0c7424 */ /* 0x000fe400078e00ff */
[----:B--2---:R-:W-:-:S07]  /*12100*/  IMAD.MOV.U32 R13, RZ, RZ, RZ ;  /* 0x000000ffff0d7224 */ /* 0x004fce00078e00ff */
[----:B------:R-:W-:-:S07]  /*12110*/  LEPC R20, `(.L_x_13796) ;  /* 0x000000001014794e */ /* 0x000fce0000000000 */
[----:B0--3--:R-:W-:Y:S05]  /*12120*/  CALL.ABS.NOINC R2 ;  /* 0x0000000002007343 */ /* 0x009fea0003c00000 */
.L_x_13796:
        /* <DEDUP_REMOVED lines=15> */
.L_x_13795:
[----:B------:R-:W-:Y:S05]  /*12220*/  BSYNC B6 ;  /* 0x0000000000067941 */ /* 0x000fea0003800000 */
.L_x_13794:
        /* <DEDUP_REMOVED lines=20> */
.L_x_13891:
        /* <DEDUP_REMOVED lines=10> */
.L_x_13894:
[----:B------:R-:W-:Y:S05]  /*12410*/  @!P6 BRA `(.L_x_13798) ;  /* 0x0000000000e4e947 */ /* 0x000fea0003800000 */
[----:B------:R-:W-:-:S04]  /*12420*/  ISETP.NE.U32.AND P0, PT, R2, RZ, PT ;  /* 0x000000ff0200720c */ /* 0x000fc80003f05070 */
[----:B------:R-:W-:-:S13]  /*12430*/  ISETP.NE.AND.EX P0, PT, R3, RZ, PT, P0 ;  /* 0x000000ff0300720c */ /* 0x000fda0003f05300 */
[----:B------:R-:W-:Y:S05]  /*12440*/  @!P0 BRA `(.L_x_13800) ;  /* 0x0000000000448947 */ /* 0x000fea0003800000 */
[----:B0-----:R-:W0:Y:S01]  /*12450*/  LDC R0, c[0x0][0x43c] ;  /* 0x00010f00ff007b82 */ /* 0x001e220000000800 */
        /* <DEDUP_REMOVED lines=9> */
[----:B------:R-:W-:Y:S02]  /*124f0*/  IMAD R0, R28, UR4, RZ ;  /* 0x000000041c007c24 */ /* 0x000fe4000f8e02ff */
[----:B------:R-:W-:-:S04]  /*12500*/  IMAD.WIDE.U32 R4, R25, UR4, R4 ;  /* 0x0000000419047c25 */ /* 0x000fc8000f8e0004 */
[----:B------:R-:W-:Y:S01]  /*12510*/  IMAD R0, R25, UR5, R0 ;  /* 0x0000000519007c24 */ /* 0x000fe2000f8e0200 */
[----:B------:R-:W-:-:S03]  /*12520*/  LEA R2, P0, R4, R2, 0x2 ;  /* 0x0000000204027211 */ /* 0x000fc600078010ff */
[----:B------:R-:W-:-:S05]  /*12530*/  IMAD.IADD R0, R5, 0x1, R0 ;  /* 0x0000000105007824 */ /* 0x000fca00078e0200 */
[----:B------:R-:W-:-:S05]  /*12540*/  LEA.HI.X R3, R4, R3, R0, 0x2, P0 ;  /* 0x0000000304037211 */ /* 0x000fca00000f1400 */
[----:B------:R2:W5:Y:S02]  /*12550*/  LDG.E R17, desc[UR50][R2.64] ;  /* 0x0000003202117981 */ /* 0x000564000c1e1900 */
.L_x_13800:
[----:B0-----:R-:W0:Y:S01]  /*12560*/  S2R R0, SR_TID.X ;  /* 0x0000000000007919 */ /* 0x001e220000002100 */
[----:B--2---:R-:W-:Y:S01]  /*12570*/  IMAD R3, R23, 0x8, R22 ;  /* 0x0000000817037824 */ /* 0x004fe200078e0216 */
[----:B0-----:R-:W-:Y:S02]  /*12580*/  LOP3.LUT R2, R0, 0x7f, RZ, 0xc0, !PT ;  /* 0x0000007f00027812 */ /* 0x001fe400078ec0ff */
[----:B------:R-:W-:Y:S02]  /*12590*/  SHF.L.U32 R0, R26, 0x1f, RZ ;  /* 0x0000001f1a007819 */ /* 0x000fe400000006ff */
[----:B------:R-:W-:Y:S02]  /*125a0*/  ISETP.NE.AND P1, PT, R2, RZ, PT ;  /* 0x000000ff0200720c */ /* 0x000fe40003f25270 */
[----:B------:R-:W0:Y:S02]  /*125b0*/  SYNCS.PHASECHK.TRANS64.TRYWAIT P0, [R3+URZ+0x16840], R0 ;  /* 0x01684000030075a7 */ /* 0x000e24000800017f */
[----:B0-----:R-:W-:Y:S09]  /*125c0*/  @!P0 BRA `(.L_x_13801) ;  /* 0x00000040002c8947 */ /* 0x001ff20003800000 */
.L_x_13895:
        /* <DEDUP_REMOVED lines=8> */
.L_x_13802:
[----:B------:R-:W2:Y:S01]  /*12650*/  LDL.LU R2, [R1] ;  /* 0x0000000001027983 */ /* 0x000ea20000300800 */
[----:B0-----:R-:W-:Y:S01]  /*12660*/  IMAD R0, R23, 0x4000, R22 ;  /* 0x0000400017007824 */ /* 0x001fe200078e0216 */
        /* <DEDUP_REMOVED lines=8> */
[----:B------:R-:W-:-:S02]  /*126f0*/  PLOP3.LUT P0, PT, PT, PT, PT, 0x80, 0x0 ;  /* 0x000000000000781c */ /* 0x000fc40003f0f070 */
[----:B------:R-:W-:Y:S02]  /*12700*/  R2UR UR12, R18 ;  /* 0x00000000120c72ca */ /* 0x000fe400000e0000 */
[----:B-----5:R-:W-:Y:S01]  /*12710*/  R2UR UR13, R17 ;  /* 0x00000000110d72ca */ /* 0x020fe200000e0000 */
[----:B------:R-:W-:-:S04]  /*12720*/  UIADD3 UR9, UR9, 0x16830, URZ ;  /* 0x0001683009097890 */ /* 0x000fc8000fffe03f */
[----:B------:R-:W-:Y:S02]  /*12730*/  ULEA UR11, UR11, UR4, 0x7 ;  /* 0x000000040b0b7291 */ /* 0x000fe4000f8e383f */
[----:B------:R-:W-:Y:S01]  /*12740*/  UIADD3 UR8, UR8, 0xe400, URZ ;  /* 0x0000e40008087890 */ /* 0x000fe2000fffe03f */
[----:B------:R-:W-:-:S08]  /*12750*/  UMOV UR4, 0x0 ;  /* 0x0000000000047882 */ /* 0x000fd00000000000 */
[----:B------:R3:W-:Y:S01]  /*12760*/  UTMALDG.4D [UR8], [UR6], desc[UR4] ;  /* 0x00000408060075b4 */ /* 0x0007e20008019000 */
[----:B--2---:R-:W-:-:S04]  /*12770*/  LOP3.LUT R2, R2, 0xfffffffe, RZ, 0xc0, !PT ;  /* 0xfffffffe02027812 */ /* 0x004fc800078ec0ff */
[----:B------:R-:W-:-:S05]  /*12780*/  @P0 LOP3.LUT R2, R2, 0x1, RZ, 0xfc, !PT ;  /* 0x0000000102020812 */ /* 0x000fca00078efcff */
[----:B------:R3:W-:Y:S01]  /*12790*/  STL [R1], R2 ;  /* 0x0000000201007387 */ /* 0x0007e20000100800 */
[----:B------:R-:W-:Y:S01]  /*127a0*/  NOP ;  /* 0x0000000000007918 */ /* 0x000fe20000000000 */
.L_x_13798:
[----:B------:R-:W0:Y:S01]  /*127b0*/  LDL.LU R3, [R1+0x18] ;  /* 0x0000180001037983 */ /* 0x000e220000300800 */
[----:B------:R-:W-:Y:S05]  /*127c0*/  WARPSYNC.ALL ;  /* 0x0000000000007948 */ /* 0x000fea0003800000 */
[----:B---3--:R-:W-:Y:S01]  /*127d0*/  ULDC.64 UR4, c[0x0][0x298] ;  /* 0x0000a60000047ab9 */ /* 0x008fe20000000a00 */
[----:B------:R-:W-:Y:S01]  /*127e0*/  VIADD R2, R22, 0x8400 ;  /* 0x0000840016027836 */ /* 0x000fe20000000000 */
[----:B------:R-:W-:Y:S01]  /*127f0*/  ULDC.64 UR6, c[0x0][0xa00] ;  /* 0x0002800000067ab9 */ /* 0x000fe20000000a00 */
[----:B------:R-:W-:Y:S01]  /*12800*/  BSSY B6, `(.L_x_13803) ;  /* 0x0000024000067945 */ /* 0x000fe20003800000 */
[----:B------:R-:W-:Y:S01]  /*12810*/  BAR.SYNC.DEFER_BLOCKING 0x8, 0x200 ;  /* 0x0208000000007b1d */ /* 0x000fe20000010000 */
[----:B------:R-:W-:-:S02]  /*12820*/  ISETP.NE.U32.AND P0, PT, RZ, UR6, PT ;  /* 0x00000006ff007c0c */ /* 0x000fc4000bf05070 */
[----:B------:R-:W-:Y:S02]  /*12830*/  LOP3.LUT P1, RZ, R2, 0x3ff, RZ, 0xc0, !PT ;  /* 0x000003ff02ff7812 */ /* 0x000fe4000782c0ff */
[----:B------:R-:W-:Y:S02]  /*12840*/  ISETP.NE.AND.EX P0, PT, RZ, UR7, PT, P0 ;  /* 0x00000007ff007c0c */ /* 0x000fe4000bf05300 */
[----:B0-----:R-:W-:Y:S01]  /*12850*/  SHF.R.S32.HI R0, RZ, 0x1f, R3 ;  /* 0x0000001fff007819 */ /* 0x001fe20000011403 */
[----:B------:R-:W-:-:S04]  /*12860*/  IMAD.WIDE.U32 R4, R3, UR4, RZ ;  /* 0x0000000403047c25 */ /* 0x000fc8000f8e00ff */
[----:B------:R-:W-:Y:S01]  /*12870*/  IMAD R0, R0, UR4, RZ ;  /* 0x0000000400007c24 */ /* 0x000fe2000f8e02ff */
[----:B------:R0:W-:Y:S03]  /*12880*/  STL.64 [R1+0x18], R4 ;  /* 0x0000180401007387 */ /* 0x0001e60000100a00 */
[----:B------:R-:W-:Y:S01]  /*12890*/  IMAD R2, R3, UR5, R0 ;  /* 0x0000000503027c24 */ /* 0x000fe2000f8e0200 */
[----:B------:R-:W-:-:S04]  /*128a0*/  SHF.R.S32.HI R0, RZ, 0x1f, R19 ;  /* 0x0000001fff007819 */ /* 0x000fc80000011413 */
[----:B------:R-:W-:Y:S02]  /*128b0*/  SEL R3, R0, RZ, !P0 ;  /* 0x000000ff00037207 */ /* 0x000fe40004000000 */
[----:B------:R-:W-:Y:S01]  /*128c0*/  SEL R0, R19, RZ, !P0 ;  /* 0x000000ff13007207 */ /* 0x000fe20004000000 */
[----:B0-----:R-:W-:Y:S01]  /*128d0*/  IMAD.IADD R4, R5, 0x1, R2 ;  /* 0x0000000105047824 */ /* 0x001fe200078e0202 */
[----:B------:R-:W-:-:S04]  /*128e0*/  SHF.R.S32.HI R2, RZ, 0x1f, R18 ;  /* 0x0000001fff027819 */ /* 0x000fc80000011412 */
[----:B------:R0:W-:Y:S04]  /*128f0*/  STL [R1+0x28], R4 ;  /* 0x0000280401007387 */ /* 0x0001e80000100800 */
[----:B------:R0:W-:Y:S04]  /*12900*/  STL [R1+0x30], R3 ;  /* 0x0000300301007387 */ /* 0x0001e80000100800 */
        /* <DEDUP_REMOVED lines=18> */
[----:B0-----:R-:W-:Y:S05]  /*12a30*/  CALL.ABS.NOINC R2 ;  /* 0x0000000002007343 */ /* 0x001fea0003c00000 */
.L_x_13804:
[----:B------:R-:W-:Y:S05]  /*12a40*/  BSYNC B6 ;  /* 0x0000000000067941 */ /* 0x000fea0003800000 */
.L_x_13803:
[----:B0-----:R-:W2:Y:S01]  /*12a50*/  LDL.LU R0, [R1+0x28] ;  /* 0x0000280001007983 */ /* 0x001ea20000300800 */
[----:B------:R-:W0:Y:S01]  /*12a60*/  LDC R9, c[0x0][0x448] ;  /* 0x00011200ff097b82 */ /* 0x000e220000000800 */
[----:B------:R-:W-:Y:S01]  /*12a70*/  ULDC.64 UR4, c[0x0][0x2d8] ;  /* 0x0000b60000047ab9 */ /* 0x000fe20000000a00 */
[----:B------:R-:W-:Y:S01]  /*12a80*/  ULDC.64 UR6, c[0x0][0x2c8] ;  /* 0x0000b20000067ab9 */ /* 0x000fe20000000a00 */
[----:B------:R-:W2:Y:S01]  /*12a90*/  LDL.LU.64 R2, [R1+0x18] ;  /* 0x0000180001027983 */ /* 0x000ea20000300a00 */
[----:B------:R-:W-:-:S03]  /*12aa0*/  ULDC.64 UR8, c[0x0][0x280] ;  /* 0x0000a00000087ab9 */ /* 0x000fc60000000a00 */
[----:B------:R-:W3:Y:S04]  /*12ab0*/  LDL.LU R20, [R1+0x2c] ;  /* 0x00002c0001147983 */ /* 0x000ee80000300800 */
[----:B------:R-:W4:Y:S04]  /*12ac0*/  LDL.LU R21, [R1+0x30] ;  /* 0x0000300001157983 */ /* 0x000f280000300800 */
[----:B------:R-:W4:Y:S04]  /*12ad0*/  LDL.LU R4, [R1+0x20] ;  /* 0x0000200001047983 */ /* 0x000f280000300800 */
[----:B------:R-:W4:Y:S04]  /*12ae0*/  LDL R12, [R1+0xc] ;  /* 0x00000c00010c7983 */ /* 0x000f280000100800 */
[----:B------:R0:W5:Y:S02]  /*12af0*/  LDL R10, [R1+0x4] ;  /* 0x00000400010a7983 */ /* 0x0001640000100800 */
[----:B0-----:R-:W-:-:S13]  /*12b00*/  ISETP.NE.AND P1, PT, R9, 0x1, PT ;  /* 0x000000010900780c */ /* 0x001fda0003f25270 */
[----:B------:R-:W0:Y:S08]  /*12b10*/  @P1 LDC R5, c[0x0][0x450] ;  /* 0x00011400ff051b82 */ /* 0x000e300000000800 */
[----:B-1----:R-:W1:Y:S01]  /*12b20*/  @P1 LDC R8, c[0x0][0x44c] ;  /* 0x00011300ff081b82 */ /* 0x002e620000000800 */
[----:B------:R-:W1:Y:S01]  /*12b30*/  S2R R11, SR_TID.X ;  /* 0x00000000000b7919 */ /* 0x000e620000002100 */
        /* <DEDUP_REMOVED lines=12> */
[----:B------:R-:W4:Y:S01]  /*12c00*/  @P1 LDC R4, c[0x0][0x44c] ;  /* 0x00011300ff041b82 */ /* 0x000f220000000800 */
[----:B--2---:R-:W-:-:S04]  /*12c10*/  LOP3.LUT R20, R20, 0x7f, RZ, 0xc0, !PT ;  /* 0x0000007f14147812 */ /* 0x004fc800078ec0ff */
[----:B------:R-:W-:Y:S01]  /*12c20*/  SHF.R.U32.HI R20, RZ, 0x3, R20 ;  /* 0x00000003ff147819 */ /* 0x000fe20000011614 */
[----:B---3--:R-:W-:-:S05]  /*12c30*/  IMAD.SHL.U32 R6, R21, 0x10, RZ ;  /* 0x0000001015067824 */ /* 0x008fca00078e00ff */
[----:B------:R-:W-:Y:S01]  /*12c40*/  LOP3.LUT R6, R20, 0x70, R6, 0xf8, !PT ;  /* 0x0000007014067812 */ /* 0x000fe200078ef806 */
[----:B------:R-:W-:-:S04]  /*12c50*/  IMAD.IADD R3, R3, 0x1, R0 ;  /* 0x0000000103037824 */ /* 0x000fc800078e0200 */
[----:B------:R-:W-:-:S04]  /*12c60*/  IMAD.IADD R6, R6, 0x1, R12 ;  /* 0x0000000106067824 */ /* 0x000fc800078e020c */
[----:B----4-:R-:W-:-:S04]  /*12c70*/  @P1 IMAD.HI.U32 R0, R6, R4, RZ ;  /* 0x0000000406001227 */ /* 0x010fc800078e00ff */
        /* <DEDUP_REMOVED lines=14> */
[----:B------:R-:W-:-:S05]  /*12d60*/  IMAD.IADD R5, R5, 0x1, R7 ;  /* 0x0000000105057824 */ /* 0x000fca00078e0207 */
[----:B------:R-:W-:Y:S02]  /*12d70*/  LEA.HI.X R4, R4, UR9, R5, 0x1, P0 ;  /* 0x0000000904047c11 */ /* 0x000fe400080f0c05 */
[----:B------:R-:W0:Y:S01]  /*12d80*/  @P1 LDC R5, c[0x0][0x450] ;  /* 0x00011400ff051b82 */ /* 0x000e220000000800 */
[----:B------:R-:W-:-:S04]  /*12d90*/  VIADD R7, R6, 0x80 ;  /* 0x0000008006077836 */ /* 0x000fc80000000000 */
[----:B-1----:R-:W-:-:S04]  /*12da0*/  @P1 IMAD.HI.U32 R8, R7, R8, RZ ;  /* 0x0000000807081227 */ /* 0x002fc800078e00ff */
[----:B------:R-:W-:Y:S01]  /*12db0*/  IMAD.MOV.U32 R6, RZ, RZ, R7 ;  /* 0x000000ffff067224 */ /* 0x000fe200078e0007 */
        /* <DEDUP_REMOVED lines=32> */
[----:B-1----:R-:W-:-:S04]  /*12fc0*/  @!P1 IMAD.X R7, RZ, RZ, R7, P2 ;  /* 0x000000ffff079224 */ /* 0x002fc800010e0607 */
[----:B------:R-:W-:Y:S02]  /*12fd0*/  @!P1 IMAD.MOV.U32 R9, RZ, RZ, R7 ;  /* 0x000000ffff099224 */ /* 0x000fe400078e0007 */
[----:B------:R-:W-:-:S03]  /*12fe0*/  VIADD R7, R3, 0x10 ;  /* 0x0000001003077836 */ /* 0x000fc60000000000 */
[----:B-----5:R0:W-:Y:S02]  /*12ff0*/  @!P1 LDGSTS.E.BYPASS.LTC128B.128 [R10+0x8400], desc[UR50][R8.64], !P0 ;  /* 0x08400000080a9fae */ /* 0x0201e4000c101d72 */
[----:B------:R-:W-:Y:S02]  /*13000*/  ISETP.GE.AND P1, PT, R7, R6, PT ;  /* 0x000000060700720c */ /* 0x000fe40003f26270 */
[----:B------:R-:W-:Y:S04]  /*13010*/  SHFL.IDX PT, R7, R4, 0x1, 0x181f ;  /* 0x00381f0004077f89 */ /* 0x000fe800000e0000 */
[----:B0-----:R-:W0:Y:S07]  /*13020*/  SHFL.IDX PT, R8, R0, 0x1, 0x181f ;  /* 0x00381f0000087f89 */ /* 0x001e2e00000e0000 */
        /* <DEDUP_REMOVED lines=39> */
[----:B------:R-:W-:Y:S04]  /*132a0*/  SHFL.IDX PT, R4, R4, 0x7, 0x181f ;  /* 0x00f81f0004047f89 */ /* 0x000fe800000e0000 */
[----:B0-----:R-:W0:Y:S03]  /*132b0*/  SHFL.IDX PT, R8, R0, 0x6, 0x181f ;  /* 0x00d81f0000087f89 */ /* 0x001e2600000e0000 */
[----:B0-----:R-:W-:-:S05]  /*132c0*/  @!P1 LEA R8, P2, R20, R8, 0x1 ;  /* 0x0000000814089211 */ /* 0x001fca00078408ff */
[----:B------:R-:W-:-:S04]  /*132d0*/  @!P1 IMAD.X R7, RZ, RZ, R7, P2 ;  /* 0x000000ffff079224 */ /* 0x000fc800010e0607 */
[----:B------:R-:W-:Y:S02]  /*132e0*/  @!P1 IMAD.MOV.U32 R9, RZ, RZ, R7 ;  /* 0x000000ffff099224 */ /* 0x000fe400078e0007 */
[----:B------:R-:W-:-:S03]  /*132f0*/  VIADD R7, R3, 0x80 ;  /* 0x0000008003077836 */ /* 0x000fc60000000000 */
[----:B------:R0:W-:Y:S02]  /*13300*/  @!P1 LDGSTS.E.BYPASS.LTC128B.128 [R10+0xb400], desc[UR50][R8.64], !P0 ;  /* 0x0b400000080a9fae */ /* 0x0001e4000c101d72 */
[----:B------:R-:W-:Y:S01]  /*13310*/  ISETP.GE.AND P2, PT, R7, R6, PT ;  /* 0x000000060700720c */ /* 0x000fe20003f46270 */
[----:B------:R-:W-:-:S05]  /*13320*/  VIADD R7, R3, 0x70 ;  /* 0x0000007003077836 */ /* 0x000fca0000000000 */
[----:B------:R-:W-:Y:S02]  /*13330*/  ISETP.GE.AND P1, PT, R7, R6, PT ;  /* 0x000000060700720c */ /* 0x000fe40003f26270 */
[----:B------:R-:W-:Y:S04]  /*13340*/  SHFL.IDX PT, R7, R5, RZ, 0x181f ;  /* 0x00181fff05077589 */ /* 0x000fe800000e0000 */
[----:B0-----:R-:W0:Y:S04]  /*13350*/  SHFL.IDX PT, R8, R0, 0x7, 0x181f ;  /* 0x00f81f0000087f89 */ /* 0x001e2800000e0000 */
[----:B------:R-:W1:Y:S03]  /*13360*/  SHFL.IDX PT, R0, R2, RZ, 0x181f ;  /* 0x00181fff02007589 */ /* 0x000e6600000e0000 */
[----:B0-----:R-:W-:-:S05]  /*13370*/  @!P1 LEA R8, P3, R20, R8, 0x1 ;  /* 0x0000000814089211 */ /* 0x001fca00078608ff */
[----:B------:R-:W-:-:S04]  /*13380*/  @!P1 IMAD.X R4, RZ, RZ, R4, P3 ;  /* 0x000000ffff049224 */ /* 0x000fc800018e0604 */
[----:B------:R-:W-:-:S05]  /*13390*/  @!P1 IMAD.MOV.U32 R9, RZ, RZ, R4 ;  /* 0x000000ffff099224 */ /* 0x000fca00078e0004 */
[----:B------:R0:W-:Y:S02]  /*133a0*/  @!P1 LDGSTS.E.BYPASS.LTC128B.128 [R10+0xbc00], desc[UR50][R8.64], !P0 ;  /* 0x0bc00000080a9fae */ /* 0x0001e4000c101d72 */
[----:B0-----:R-:W-:Y:S01]  /*133b0*/  @!P2 LEA R8, P1, R20, R7, 0x1 ;  /* 0x000000071408a211 */ /* 0x001fe200078208ff */
[----:B------:R-:W-:-:S04]  /*133c0*/  VIADD R7, R3, 0x90 ;  /* 0x0000009003077836 */ /* 0x000fc80000000000 */
[----:B-1----:R-:W-:Y:S01]  /*133d0*/  @!P2 IMAD.X R9, RZ, RZ, R0, P1 ;  /* 0x000000ffff09a224 */ /* 0x002fe200008e0600 */
[----:B------:R-:W-:Y:S01]  /*133e0*/  ISETP.GE.AND P1, PT, R7, R6, PT ;  /* 0x000000060700720c */ /* 0x000fe20003f26270 */
[----:B------:R-:W0:Y:S04]  /*133f0*/  SHFL.IDX PT, R0, R2, 0x1, 0x181f ;  /* 0x00381f0002007f89 */ /* 0x000e2800000e0000 */
[----:B------:R1:W-:Y:S08]  /*13400*/  @!P2 LDGSTS.E.BYPASS.LTC128B.128 [R10+0xc400], desc[UR50][R8.64], !P0 ;  /* 0x0c400000080aafae */ /* 0x0003f0000c101d72 */
[----:B------:R-:W-:-:S05]  /*13410*/  @!P1 LEA R14, P2, R20, R14, 0x1 ;  /* 0x0000000e140e9211 */ /* 0x000fca00078408ff */
[----:B-1----:R-:W-:Y:S02]  /*13420*/  @!P1 IMAD.MOV.U32 R8, RZ, RZ, R14 ;  /* 0x000000ffff089224 */ /* 0x002fe400078e000e */
[----:B------:R-:W1:Y:S01]  /*13430*/  SHFL.IDX PT, R14, R5, 0x2, 0x181f ;  /* 0x00581f00050e7f89 */ /* 0x000e6200000e0000 */
[----:B0-----:R-:W-:-:S03]  /*13440*/  @!P1 IMAD.X R7, RZ, RZ, R0, P2 ;  /* 0x000000ffff079224 */ /* 0x001fc600010e0600 */
[----:B------:R-:W0:Y:S01]  /*13450*/  SHFL.IDX PT, R0, R2, 0x2, 0x181f ;  /* 0x00581f0002007f89 */ /* 0x000e2200000e0000 */
[----:B------:R-:W-:Y:S02]  /*13460*/  @!P1 IMAD.MOV.U32 R9, RZ, RZ, R7 ;  /* 0x000000ffff099224 */ /* 0x000fe400078e0007 */
[----:B------:R-:W-:-:S03]  /*13470*/  VIADD R7, R3, 0xa0 ;  /* 0x000000a003077836 */ /* 0x000fc60000000000 */
[----:B------:R1:W-:Y:S02]  /*13480*/  @!P1 LDGSTS.E.BYPASS.LTC128B.128 [R10+0xcc00], desc[UR50][R8.64], !P0 ;  /* 0x0cc00000080a9fae */ /* 0x0003e4000c101d72 */
[----:B------:R-:W-:-:S13]  /*13490*/  ISETP.GE.AND P1, PT, R7, R6, PT ;  /* 0x000000060700720c */ /* 0x000fda0003f26270 */
[----:B-1----:R-:W-:Y:S02]  /*134a0*/  @!P1 LEA R8, P2, R20, R14, 0x1 ;  /* 0x0000000e14089211 */ /* 0x002fe400078408ff */
[----:B------:R1:W2:Y:S03]  /*134b0*/  SHFL.IDX PT, R14, R5, 0x3, 0x181f ;  /* 0x00781f00050e7f89 */ /* 0x0002a600000e0000 */
[----:B0-----:R-:W-:Y:S02]  /*134c0*/  @!P1 IMAD.X R9, RZ, RZ, R0, P2 ;  /* 0x000000ffff099224 */ /* 0x001fe400010e0600 */
[----:B------:R1:W0:Y:S04]  /*134d0*/  SHFL.IDX PT, R0, R2, 0x3, 0x181f ;  /* 0x00781f0002007f89 */ /* 0x00022800000e0000 */
[----:B------:R1:W-:Y:S02]  /*134e0*/  @!P1 LDGSTS.E.BYPASS.LTC128B.128 [R10+0xd400], desc[UR50][R8.64], !P0 ;  /* 0x0d400000080a9fae */ /* 0x0003e4000c101d72 */
.L_x_13920:
[----:B------:R-:W-:Y:S02]  /*134f0*/  VIADD R3, R3, 0xb0 ;  /* 0x000000b003037836 */ /* 0x000fe40000000000 */
[----:B-1----:R-:W-:-:S03]  /*13500*/  VIADD R8, R22, 0x16800 ;  /* 0x0001680016087836 */ /* 0x002fc60000000000 */
[----:B------:R-:W-:-:S13]  /*13510*/  ISETP.GE.AND P1, PT, R3, R6, PT ;  /* 0x000000060300720c */ /* 0x000fda0003f26270 */
[----:B--2---:R-:W-:-:S05]  /*13520*/  @!P1 LEA R2, P2, R20, R14, 0x1 ;  /* 0x0000000e14029211 */ /* 0x004fca00078408ff */
[----:B0-----:R-:W-:-:S05]  /*13530*/  @!P1 IMAD.X R3, RZ, RZ, R0, P2 ;  /* 0x000000ffff039224 */ /* 0x001fca00010e0600 */
[----:B------:R-:W-:Y:S01]  /*13540*/  @!PT LDS RZ, [RZ] ;  /* 0x00000000fffff984 */ /* 0x000fe20000000800 */
[----:B------:R-:W-:Y:S01]  /*13550*/  @!PT LDS RZ, [RZ] ;  /* 0x00000000fffff984 */ /* 0x000fe20000000800 */
[----:B------:R-:W-:Y:S01]  /*13560*/  @!PT LDS RZ, [RZ] ;  /* 0x00000000fffff984 */ /* 0x000fe20000000800 */
[----:B------:R0:W-:Y:S01]  /*13570*/  @!P1 LDGSTS.E.BYPASS.LTC128B.128 [R10+0xdc00], desc[UR50][R2.64], !P0 ;  /* 0x0dc00000020a9fae */ /* 0x0001e2000c101d72 */
[----:B------:R-:W-:Y:S01]  /*13580*/  PLOP3.LUT P0, PT, PT, PT, PT, 0x80, 0x0 ;  /* 0x000000000000781c */ /* 0x000fe20003f0f070 */
[----:B------:R-:W-:-:S12]  /*13590*/  NOP ;  /* 0x0000000000007918 */ /* 0x000fd80000000000 */
.L_x_13806:
        /* <DEDUP_REMOVED lines=21> */
.L_x_13921:
[----:B------:R-:W-:Y:S05]  /*136f0*/  BSYNC B0 ;  /* 0x0000000000007941 */ /* 0x000fea0003800000 */
.L_x_13807:
        /* <DEDUP_REMOVED lines=42> */
.L_x_13815:
[----:B------:R-:W-:Y:S01]  /*139a0*/  IMAD R2, R7, 0x8, R22 ;  /* 0x0000000807027824 */ /* 0x000fe200078e0216 */
[----:B------:R-:W-:Y:S01]  /*139b0*/  SHF.L.U32 R3, R9, 0x1f, RZ ;  /* 0x0000001f09037819 */ /* 0x000fe200000006ff */
[----:B------:R-:W-:Y:S03]  /*139c0*/  BSSY B3, `(.L_x_13816) ;  /* 0x0000003000037945 */ /* 0x000fe60003800000 */
[----:B------:R-:W1:Y:S02]  /*139d0*/  SYNCS.PHASECHK.TRANS64.TRYWAIT P0, [R2+URZ+0x16840], R3 ;  /* 0x01684003020075a7 */ /* 0x000e64000800017f */
[----:B-1----:R-:W-:Y:S05]  /*139e0*/  @!P0 BRA `(.L_x_13817) ;  /* 0x0000003800f08947 */ /* 0x002fea0003800000 */
.L_x_13922:
[----:B------:R-:W-:Y:S05]  /*139f0*/  BSYNC B3 ;  /* 0x0000000000037941 */ /* 0x000fea0003800000 */
.L_x_13816:
        /* <DEDUP_REMOVED lines=12> */
.L_x_13819:
[----:B------:R-:W-:Y:S05]  /*13ac0*/  BSYNC B3 ;  /* 0x0000000000037941 */ /* 0x000fea0003800000 */
.L_x_13818:
        /* <DEDUP_REMOVED lines=11> */
.L_x_13820:
        /* <DEDUP_REMOVED lines=15> */
.L_x_13923:
[----:B------:R-:W-:Y:S05]  /*13c70*/  BSYNC B3 ;  /* 0x0000000000037941 */ /* 0x000fea0003800000 */
.L_x_13821:
        /* <DEDUP_REMOVED lines=12> */
.L_x_13824:
[----:B------:R-:W-:Y:S05]  /*13d40*/  BSYNC B3 ;  /* 0x0000000000037941 */ /* 0x000fea0003800000 */
.L_x_13823:
        /* <DEDUP_REMOVED lines=11> */
.L_x_13825:
        /* <DEDUP_REMOVED lines=12> */
.L_x_13814:
[----:B------:R-:W-:Y:S05]  /*13ec0*/  BSYNC B1 ;  /* 0x0000000000017941 */ /* 0x000fea0003800000 */
.L_x_13813:
[----:B------:R-:W2:Y:S01]  /*13ed0*/  LDL R0, [R1+0x8] ;  /* 0x0000080001007983 */ /* 0x000ea20000100800 */
[----:B------:R-:W-:Y:S02]  /*13ee0*/  IMAD.MOV.U32 R23, RZ, RZ, R7 ;  /* 0x000000ffff177224 */ /* 0x000fe400078e0007 */
[----:B------:R-:W-:Y:S02]  /*13ef0*/  IMAD.MOV.U32 R26, RZ, RZ, R9 ;  /* 0x000000ffff1a7224 */ /* 0x000fe400078e0009 */
[----:B--2---:R-:W-:-:S07]  /*13f00*/  VIADD R0, R0, 0xfffffffd ;  /* 0xfffffffd00007836 */ /* 0x004fce0000000000 */
.L_x_13812:
[----:B------:R-:W-:Y:S05]  /*13f10*/  BSYNC B2 ;  /* 0x0000000000027941 */ /* 0x000fea0003800000 */
.L_x_13811:
[----:B------:R-:W2:Y:S01]  /*13f20*/  LDL.LU R2, [R1+0x8] ;  /* 0x0000080001027983 */ /* 0x000ea20000300800 */
[----:B------:R-:W-:Y:S01]  /*13f30*/  VIADD R6, R6, 0xfffffffe ;  /* 0xfffffffe06067836 */ /* 0x000fe20000000000 */
[----:B--2---:R-:W-:-:S04]  /*13f40*/  LOP3.LUT R3, RZ, R2, RZ, 0x33, !PT ;  /* 0x00000002ff037212 */ /* 0x004fc800078e33ff */
[----:B------:R-:W-:-:S13]  /*13f50*/  ISETP.NE.AND P0, PT, R6, R3, PT ;  /* 0x000000030600720c */ /* 0x000fda0003f05270 */
[----:B------:R-:W-:Y:S05]  /*13f60*/  @!P0 BRA `(.L_x_13810) ;  /* 0x0000000c009c8947 */ /* 0x000fea0003800000 */
[----:B------:R-:W-:-:S07]  /*13f70*/  IMAD.MOV.U32 R4, RZ, RZ, R17 ;  /* 0x000000ffff047224 */ /* 0x000fce00078e0011 */
.L_x_13852:
        /* <DEDUP_REMOVED lines=32> */
.L_x_13828:
[----:B------:R-:W-:Y:S01]  /*14180*/  IMAD R2, R6, 0x8, R22 ;  /* 0x0000000806027824 */ /* 0x000fe200078e0216 */
[----:B------:R-:W-:Y:S01]  /*14190*/  SHF.L.U32 R3, R7, 0x1f, RZ ;  /* 0x0000001f07037819 */ /* 0x000fe200000006ff */
[----:B------:R-:W-:Y:S03]  /*141a0*/  BSSY B2, `(.L_x_13829) ;  /* 0x0000003000027945 */ /* 0x000fe60003800000 */
[----:B------:R-:W1:Y:S02]  /*141b0*/  SYNCS.PHASECHK.TRANS64.TRYWAIT P0, [R2+URZ+0x16840], R3 ;  /* 0x01684003020075a7 */ /* 0x000e64000800017f */
[----:B-1----:R-:W-:Y:S05]  /*141c0*/  @!P0 BRA `(.L_x_13830) ;  /* 0x0000003400208947 */ /* 0x002fea0003800000 */
.L_x_13924:
[----:B------:R-:W-:Y:S05]  /*141d0*/  BSYNC B2 ;  /* 0x0000000000027941 */ /* 0x000fea0003800000 */
.L_x_13829:
        /* <DEDUP_REMOVED lines=12> */
.L_x_13832:
[----:B------:R-:W-:Y:S05]  /*142a0*/  BSYNC B2 ;  /* 0x0000000000027941 */ /* 0x000fea0003800000 */
.L_x_13831:
        /* <DEDUP_REMOVED lines=11> */
.L_x_13833:
        /* <DEDUP_REMOVED lines=15> */
.L_x_13925:
[----:B------:R-:W-:Y:S05]  /*14450*/  BSYNC B2 ;  /* 0x0000000000027941 */ /* 0x000fea0003800000 */
.L_x_13834:
[----:B------:R-:W-:Y:S01]  /*14460*/  BSSY B2, `(.L_x_13836) ;  /* 0x000000b000027945 */ /* 0x000fe20003800000 */
[----:B------:R-:W-:Y:S02]  /*14470*/  IMAD.MOV.U32 R2, RZ, RZ, 0x0 ;  /* 0x00000000ff027424 */ /* 0x000fe400078e00ff */
[----:B0-----:R-:W-:Y:S01]  /*14480*/  IMAD.MOV.U32 R3, RZ, RZ, 0x14f00000 ;  /* 0x14f00000ff037424 */ /* 0x001fe200078e00ff */
        /* <DEDUP_REMOVED lines=8> */
.L_x_13837:
[----:B------:R-:W-:Y:S05]  /*14510*/  BSYNC B2 ;  /* 0x0000000000027941 */ /* 0x000fea0003800000 */
.L_x_13836:
        /* <DEDUP_REMOVED lines=10> */
.L_x_13838:
        /* <DEDUP_REMOVED lines=12> */
.L_x_13827:
[----:B------:R-:W-:Y:S05]  /*14680*/  BSYNC B1 ;  /* 0x0000000000017941 */ /* 0x000fea0003800000 */
.L_x_13826:
        /* <DEDUP_REMOVED lines=32> */
.L_x_13841:
[----:B------:R-:W-:Y:S01]  /*14890*/  IMAD R2, R23, 0x8, R22 ;  /* 0x0000000817027824 */ /* 0x000fe200078e0216 */
[----:B------:R-:W-:Y:S01]  /*148a0*/  SHF.L.U32 R3, R26, 0x1f, RZ ;  /* 0x0000001f1a037819 */ /* 0x000fe200000006ff */
[----:B------:R-:W-:Y:S03]  /*148b0*/  BSSY B2, `(.L_x_13842) ;  /* 0x0000003000027945 */ /* 0x000fe60003800000 */
[----:B------:R-:W1:Y:S02]  /*148c0*/  SYNCS.PHASECHK.TRANS64.TRYWAIT P0, [R2+URZ+0x16840], R3 ;  /* 0x01684003020075a7 */ /* 0x000e64000800017f */
[----:B-1----:R-:W-:Y:S05]  /*148d0*/  @!P0 BRA `(.L_x_13843) ;  /* 0x0000002c00848947 */ /* 0x002fea0003800000 */
.L_x_13926:
[----:B------:R-:W-:Y:S05]  /*148e0*/  BSYNC B2 ;  /* 0x0000000000027941 */ /* 0x000fea0003800000 */
.L_x_13842:
        /* <DEDUP_REMOVED lines=12> */
.L_x_13845:
[----:B------:R-:W-:Y:S05]  /*149b0*/  BSYNC B2 ;  /* 0x0000000000027941 */ /* 0x000fea0003800000 */
.L_x_13844:
        /* <DEDUP_REMOVED lines=8> */
[----:B------:R-:W-:Y:S01]  /*14a40*/  VIADD R3, R3, 0x30 ;  /* 0x0000003003037836 */ /* 0x000fe20000000000 */
[----:B------:R-:W-:Y:S01]  /*14a50*/  UMOV UR6, 0x0 ;  /* 0x0000000000067882 */ /* 0x000fe20000000000 */
[----:B------:R-:W-:Y:S01]  /*14a60*/  IMAD R11, R10, 0x80, R27 ;  /* 0x000000800a0b7824 */ /* 0x000fe200078e021b */
[----:B------:R-:W-:-:S09]  /*14a70*/  UMOV UR7, 0x14f00000 ;  /* 0x14f0000000077882 */ /* 0x000fd20000000000 */
.L_x_13846:
        /* <DEDUP_REMOVED lines=15> */
.L_x_13927:
[----:B------:R-:W-:Y:S05]  /*14b70*/  BSYNC B2 ;  /* 0x0000000000027941 */ /* 0x000fea0003800000 */
.L_x_13847:
        /* <DEDUP_REMOVED lines=11> */
.L_x_13850:
[----:B------:R-:W-:Y:S05]  /*14c30*/  BSYNC B2 ;  /* 0x0000000000027941 */ /* 0x000fea0003800000 */
.L_x_13849:
        /* <DEDUP_REMOVED lines=10> */
.L_x_13851:
        /* <DEDUP_REMOVED lines=12> */
.L_x_13840:
[----:B------:R-:W-:Y:S05]  /*14da0*/  BSYNC B1 ;  /* 0x0000000000017941 */ /* 0x000fea0003800000 */
.L_x_13839:
[----:B------:R-:W-:Y:S01]  /*14db0*/  ISETP.GT.AND P0, PT, R9, R29, PT ;  /* 0x0000001d0900720c */ /* 0x000fe20003f04270 */
[----:B------:R-:W-:-:S12]  /*14dc0*/  VIADD R0, R0, 0xfffffffe ;  /* 0xfffffffe00007836 */ /* 0x000fd80000000000 */
[----:B------:R-:W-:Y:S05]  /*14dd0*/  @P0 BRA `(.L_x_13852) ;  /* 0xfffffff000680947 */ /* 0x000fea000383ffff */
.L_x_13810:
[----:B------:R-:W-:Y:S05]  /*14de0*/  BSYNC B0 ;  /* 0x0000000000007941 */ /* 0x000fea0003800000 */
.L_x_13809:
        /* <DEDUP_REMOVED lines=17> */
.L_x_13854:
[----:B------:R-:W-:Y:S05]  /*14f00*/  BSYNC B0 ;  /* 0x0000000000007941 */ /* 0x000fea0003800000 */
.L_x_13853:
        /* <DEDUP_REMOVED lines=10> */
.L_x_13928:
[----:B------:R-:W-:Y:S05]  /*14fb0*/  BSYNC B1 ;  /* 0x0000000000017941 */ /* 0x000fea0003800000 */
.L_x_13857:
        /* <DEDUP_REMOVED lines=9> */
.L_x_13860:
[----:B------:R-:W-:Y:S05]  /*15050*/  BSYNC B1 ;  /* 0x0000000000017941 */ /* 0x000fea0003800000 */
.L_x_13859:
[----:B0-----:R-:W-:Y:S01]  /*15060*/  IMAD R0, R23, 0x4000, R22 ;  /* 0x0000400017007824 */ /* 0x001fe200078e0216 */
[----:B------:R-:W-:Y:S01]  /*15070*/  UIADD3 UR4, UP0, UR38, 0x470, URZ ;  /* 0x0000047026047890 */ /* 0x000fe2000ff1e03f */
[----:B------:R-:W-:Y:S01]  /*15080*/  IMAD R24, R24, 0x80, R27 ;  /* 0x0000008018187824 */ /* 0x000fe200078e021b */
[----:B------:R-:W-:Y:S01]  /*15090*/  PLOP3.LUT P0, PT, PT, PT, PT, 0x80, 0x0 ;  /* 0x000000000000781c */ /* 0x000fe20003f0f070 */
[----:B------:R-:W-:Y:S01]  /*150a0*/  VIADD R2, R3, 0x16850 ;  /* 0x0001685003027836 */ /* 0x000fe20000000000 */
[----:B------:R-:W-:Y:S01]  /*150b0*/  UIADD3.X UR5, URZ, UR39, URZ, UP0, !UPT ;  /* 0x000000273f057290 */ /* 0x000fe200087fe43f */
[----:B------:R-:W-:Y:S01]  /*150c0*/  VIADD R0, R0, 0x400 ;  /* 0x0000040000007836 */ /* 0x000fe20000000000 */
[----:B------:R-:W-:Y:S01]  /*150d0*/  UMOV UR6, 0x0 ;  /* 0x0000000000067882 */ /* 0x000fe20000000000 */
[----:B------:R-:W-:Y:S01]  /*150e0*/  UMOV UR7, 0x14f00000 ;  /* 0x14f0000000077882 */ /* 0x000fe20000000000 */
[----:B------:R-:W-:-:S08]  /*150f0*/  UMOV UR10, URZ ;  /* 0x0000003f000a7c82 */ /* 0x000fd00008000000 */
.L_x_13861:
        /* <DEDUP_REMOVED lines=10> */
.L_x_13856:
[----:B------:R-:W-:Y:S05]  /*151a0*/  BSYNC B0 ;  /* 0x0000000000007941 */ /* 0x000fea0003800000 */
.L_x_13855:
[----:B------:R-:W-:-:S05]  /*151b0*/  VIADD R23, R23, 0x1 ;  /* 0x0000000117177836 */ /* 0x000fca0000000000 */
[----:B------:R-:W-:-:S04]  /*151c0*/  ISETP.NE.AND P0, PT, R23, 0x2, PT ;  /* 0x000000021700780c */ /* 0x000fc80003f05270 */
[----:B0-----:R-:W-:Y:S02]  /*151d0*/  SEL R3, RZ, 0x1, P0 ;  /* 0x00000001ff037807 */ /* 0x001fe40000000000 */
[----:B------:R-:W-:Y:S02]  /*151e0*/  SEL R23, R23, RZ, P0 ;  /* 0x000000ff17177207 */ /* 0x000fe40000000000 */
[----:B------:R-:W-:-:S07]  /*151f0*/  LOP3.LUT R26, R26, R3, RZ, 0x3c, !PT ;  /* 0x000000031a1a7212 */ /* 0x000fce00078e3cff */
.L_x_13791:
[----:B------:R-:W-:Y:S05]  /*15200*/  BSYNC B7 ;  /* 0x0000000000077941 */ /* 0x000fea0003800000 */
.L_x_13789:
        /* <DEDUP_REMOVED lines=12> */
.L_x_13862:
        /* <DEDUP_REMOVED lines=19> */
[----:B------:R-:W1:Y:S02]  /*15400*/  SHFL.UP PT, R14, R17, 0x1, RZ ;  /* 0x04200000110e7989 */ /* 0x000e6400000e00ff */
[----:B-1----:R-:W-:-:S05]  /*15410*/  SEL R4, R14, RZ, P1 ;  /* 0x000000ff0e047207 */ /* 0x002fca0000800000 */
[----:B------:R-:W-:-:S05]  /*15420*/  IMAD.IADD R4, R17, 0x1, R4 ;  /* 0x0000000111047824 */ /* 0x000fca00078e0204 */
[----:B------:R-:W1:Y:S02]  /*15430*/  SHFL.UP PT, R14, R4, 0x2, RZ ;  /* 0x04400000040e7989 */ /* 0x000e6400000e00ff */
[----:B-1----:R-:W-:-:S05]  /*15440*/  SEL R5, R14, RZ, P2 ;  /* 0x000000ff0e057207 */ /* 0x002fca0001000000 */
[----:B------:R-:W-:Y:S02]  /*15450*/  IMAD.IADD R6, R4, 0x1, R5 ;  /* 0x0000000104067824 */ /* 0x000fe400078e0205 */
        /* <DEDUP_REMOVED lines=11> */
.L_x_13938:
[----:B------:R-:W-:Y:S02]  /*15510*/  ULDC UR4, c[0x0][0xc38] ;  /* 0x00030e0000047ab9 */ /* 0x000fe40000000800 */
[----:B------:R-:W-:-:S04]  /*15520*/  IMAD.U32 R4, RZ, RZ, UR4 ;  /* 0x00000004ff047e24 */ /* 0x000fc8000f8e00ff */
[----:B--2---:R-:W-:-:S04]  /*15530*/  IMAD R14, R14, R4, RZ ;  /* 0x000000040e0e7224 */ /* 0x004fc800078e02ff */
[----:B------:R-:W-:-:S05]  /*15540*/  IMAD.IADD R5, R5, 0x1, R14 ;  /* 0x0000000105057824 */ /* 0x000fca00078e020e */
[----:B------:R-:W-:-:S13]  /*15550*/  ISETP.GT.AND P6, PT, R5, R0, PT ;  /* 0x000000000500720c */ /* 0x000fda0003fc4270 */
[----:B------:R-:W-:Y:S05]  /*15560*/  @P6 BRA `(.L_x_13865) ;  /* 0x00000000009c6947 */ /* 0x000fea0003800000 */
.L_x_13870:
[----:B-1----:R-:W1:Y:S01]  /*15570*/  LDC R2, c[0x0][0xc3c] ;  /* 0x00030f00ff027b82 */ /* 0x002e620000000800 */
[----:B------:R-:W-:-:S05]  /*15580*/  VIADD R19, R19, 0x1f ;  /* 0x0000001f13137836 */ /* 0x000fca0000000000 */
[----:B-1----:R-:W-:-:S13]  /*15590*/  ISETP.GE.AND P6, PT, R19, R2, PT ;  /* 0x000000021300720c */ /* 0x002fda0003fc6270 */
[----:B------:R-:W-:Y:S05]  /*155a0*/  @P6 BRA `(.L_x_13866) ;  /* 0x0000000400d06947 */ /* 0x000fea0003800000 */
[----:B------:R-:W1:Y:S01]  /*155b0*/  S2R R3, SR_TID.X ;  /* 0x0000000000037919 */ /* 0x000e620000002100 */
[----:B------:R-:W-:Y:S01]  /*155c0*/  BSSY B0, `(.L_x_13867) ;  /* 0x0000009000007945 */ /* 0x000fe20003800000 */
[----:B------:R-:W-:Y:S01]  /*155d0*/  IMAD.MOV.U32 R17, RZ, RZ, RZ ;  /* 0x000000ffff117224 */ /* 0x000fe200078e00ff */
[----:B-1----:R-:W-:-:S05]  /*155e0*/  LOP3.LUT R3, R3, 0x1f, RZ, 0xc0, !PT ;  /* 0x0000001f03037812 */ /* 0x002fca00078ec0ff */
[----:B------:R-:W-:-:S05]  /*155f0*/  IMAD.IADD R7, R19, 0x1, R3 ;  /* 0x0000000113077824 */ /* 0x000fca00078e0203 */
[----:B------:R-:W-:-:S13]  /*15600*/  ISETP.GE.OR P6, PT, R7, R2, !P0 ;  /* 0x000000020700720c */ /* 0x000fda00047c6670 */
[----:B------:R-:W-:Y:S05]  /*15610*/  @P6 BRA `(.L_x_13868) ;  /* 0x00000000000c6947 */ /* 0x000fea0003800000 */
[----:B------:R-:W1:Y:S02]  /*15620*/  LDC.64 R2, c[0x0][0xc80] ;  /* 0x00032000ff027b82 */ /* 0x000e640000000a00 */
[----:B-1----:R-:W-:-:S05]  /*15630*/  IMAD.WIDE R2, R7, 0x4, R2 ;  /* 0x0000000407027825 */ /* 0x002fca00078e0202 */
[----:B------:R1:W5:Y:S02]  /*15640*/  LDG.E R17, desc[UR50][R2.64] ;  /* 0x0000003202117981 */ /* 0x000364000c1e1900 */
.L_x_13868:
[----:B------:R-:W-:Y:S05]  /*15650*/  BSYNC B0 ;  /* 0x0000000000007941 */ /* 0x000fea0003800000 */
.L_x_13867:
[----:B------:R-:W-:-:S03]  /*15660*/  UMOV UR4, 0xffffffff ;  /* 0xffffffff00047882 */ /* 0x000fc60000000000 */
[----:B------:R-:W-:Y:S05]  /*15670*/  BRA.DIV UR4, `(.L_x_13869) ;  /* 0x00000026047c7947 */ /* 0x000fea000b800000 */
[----:B-----5:R-:W2:Y:S02]  /*15680*/  SHFL.UP PT, R14, R17, 0x1, RZ ;  /* 0x04200000110e7989 */ /* 0x020ea400000e00ff */
[----:B--2---:R-:W-:-:S05]  /*15690*/  SEL R14, R14, RZ, P1 ;  /* 0x000000ff0e0e7207 */ /* 0x004fca0000800000 */
        /* <DEDUP_REMOVED lines=14> */
.L_x_13946:
[----:B------:R-:W-:Y:S02]  /*15780*/  ULDC UR4, c[0x0][0xc38] ;  /* 0x00030e0000047ab9 */ /* 0x000fe40000000800 */
[----:B------:R-:W-:-:S04]  /*15790*/  IMAD.U32 R4, RZ, RZ, UR4 ;  /* 0x00000004ff047e24 */ /* 0x000fc8000f8e00ff */
[----:B--2---:R-:W-:-:S04]  /*157a0*/  IMAD R14, R14, R4, RZ ;  /* 0x000000040e0e7224 */ /* 0x004fc800078e02ff */
[----:B------:R-:W-:-:S05]  /*157b0*/  IMAD.IADD R5, R14, 0x1, R5 ;  /* 0x000000010e057824 */ /* 0x000fca00078e0205 */
[----:B------:R-:W-:-:S13]  /*157c0*/  ISETP.GT.AND P6, PT, R5, R0, PT ;  /* 0x000000000500720c */ /* 0x000fda0003fc4270 */
[----:B------:R-:W-:Y:S05]  /*157d0*/  @!P6 BRA `(.L_x_13870) ;  /* 0xfffffffc0064e947 */ /* 0x000fea000383ffff */
.L_x_13865:
        /* <DEDUP_REMOVED lines=8> */
.L_x_13950:
[----:B------:R-:W-:Y:S01]  /*15860*/  ISETP.NE.AND P0, PT, R3, RZ, PT ;  /* 0x000000ff0300720c */ /* 0x000fe20003f05270 */
[----:B------:R-:W-:-:S12]  /*15870*/  IMAD.MOV.U32 R14, RZ, RZ, RZ ;  /* 0x000000ffff0e7224 */ /* 0x000fd800078e00ff */
[----:B------:R-:W-:Y:S05]  /*15880*/  @!P0 BRA `(.L_x_13872) ;  /* 0x0000000000108947 */ /* 0x000fea0003800000 */
[----:B------:R-:W-:Y:S01]  /*15890*/  UMOV UR4, 0xffffffff ;  /* 0xffffffff00047882 */ /* 0x000fe20000000000 */
[----:B------:R-:W-:Y:S02]  /*158a0*/  VIADD R12, R6, 0xffffffff ;  /* 0xffffffff060c7836 */ /* 0x000fe40000000000 */
[----:B------:R-:W-:Y:S05]  /*158b0*/  BRA.DIV UR4, `(.L_x_13873) ;  /* 0x0000002604f07947 */ /* 0x000fea000b800000 */
[----:B------:R4:W0:Y:S02]  /*158c0*/  SHFL.IDX PT, R14, R2, R12, 0x1f ;  /* 0x00001f0c020e7589 */ /* 0x00082400000e0000 */
.L_x_13872:
[----:B-1--4-:R-:W1:Y:S01]  /*158d0*/  LDC.64 R2, c[0x0][0xc90] ;  /* 0x00032400ff027b82 */ /* 0x012e620000000a00 */
[----:B------:R-:W-:-:S04]  /*158e0*/  IMAD.IADD R19, R6, 0x1, R19 ;  /* 0x0000000106137824 */ /* 0x000fc800078e0213 */
[----:B-1----:R-:W-:-:S05]  /*158f0*/  IMAD.WIDE R2, R19, 0x4, R2 ;  /* 0x0000000413027825 */ /* 0x002fca00078e0202 */
[----:B------:R1:W2:Y:S01]  /*15900*/  LDG.E R7, desc[UR50][R2.64] ;  /* 0x0000003202077981 */ /* 0x0002a2000c1e1900 */
[----:B0-----:R-:W-:Y:S02]  /*15910*/  IMAD R16, R14, R4, R5 ;  /* 0x000000040e107224 */ /* 0x001fe400078e0205 */
[----:B-1----:R-:W-:Y:S02]  /*15920*/  IMAD.MOV.U32 R2, RZ, RZ, RZ ;  /* 0x000000ffff027224 */ /* 0x002fe400078e00ff */
[----:B--23--:R-:W-:-:S05]  /*15930*/  IMAD R6, R17, R7, RZ ;  /* 0x0000000711067224 */ /* 0x00cfca00078e02ff */
[----:B------:R-:W-:-:S04]  /*15940*/  IABS R8, R6 ;  /* 0x0000000600087213 */ /* 0x000fc80000000000 */
[----:B------:R-:W0:Y:S08]  /*15950*/  I2F.RP R9, R8 ;  /* 0x0000000800097306 */ /* 0x000e300000209400 */
[----:B0-----:R-:W0:Y:S02]  /*15960*/  MUFU.RCP R9, R9 ;  /* 0x0000000900097308 */ /* 0x001e240000001000 */
[----:B0-----:R-:W-:-:S06]  /*15970*/  VIADD R10, R9, 0xffffffe ;  /* 0x0ffffffe090a7836 */ /* 0x001fcc0000000000 */
[----:B------:R-:W0:Y:S02]  /*15980*/  F2I.FTZ.U32.TRUNC.NTZ R3, R10 ;  /* 0x0000000a00037305 */ /* 0x000e24000021f000 */
[----:B0-----:R-:W-:-:S04]  /*15990*/  IMAD.MOV R11, RZ, RZ, -R3 ;  /* 0x000000ffff0b7224 */ /* 0x001fc800078e0a03 */
[----:B------:R-:W-:-:S04]  /*159a0*/  IMAD R5, R11, R8, RZ ;  /* 0x000000080b057224 */ /* 0x000fc800078e02ff */
[----:B------:R-:W-:-:S04]  /*159b0*/  IMAD.HI.U32 R2, R3, R5, R2 ;  /* 0x0000000503027227 */ /* 0x000fc800078e0002 */
[----:B------:R-:W-:Y:S01]  /*159c0*/  IMAD.IADD R5, R0, 0x1, -R16 ;  /* 0x0000000100057824 */ /* 0x000fe200078e0a10 */
[----:B------:R-:W-:-:S04]  /*159d0*/  IABS R0, R6 ;  /* 0x0000000600007213 */ /* 0x000fc80000000000 */
[----:B------:R-:W-:Y:S01]  /*159e0*/  IABS R3, R5 ;  /* 0x0000000500037213 */ /* 0x000fe20000000000 */
[----:B------:R-:W-:-:S04]  /*159f0*/  IMAD.MOV R0, RZ, RZ, -R0 ;  /* 0x000000ffff007224 */ /* 0x000fc800078e0a00 */
        /* <DEDUP_REMOVED lines=47> */
.L_x_13866:
[----:B------:R-:W-:Y:S01]  /*15cf0*/  UMOV UR4, URZ ;  /* 0x0000003f00047c82 */ /* 0x000fe20008000000 */
[----:B------:R-:W-:Y:S01]  /*15d00*/  UMOV UR5, URZ ;  /* 0x0000003f00057c82 */ /* 0x000fe20008000000 */
[----:B------:R-:W-:Y:S01]  /*15d10*/  ULDC UR6, c[0x0][0xc3c] ;  /* 0x00030f0000067ab9 */ /* 0x000fe20000000800 */
[----:B------:R-:W-:Y:S02]  /*15d20*/  IMAD.MOV.U32 R16, RZ, RZ, R0 ;  /* 0x000000ffff107224 */ /* 0x000fe400078e0000 */
[----:B------:R-:W-:Y:S02]  /*15d30*/  IMAD.U32 R17, RZ, RZ, UR4 ;  /* 0x00000004ff117e24 */ /* 0x000fe4000f8e00ff */
[----:B------:R-:W-:Y:S02]  /*15d40*/  IMAD.U32 R18, RZ, RZ, UR5 ;  /* 0x00000005ff127e24 */ /* 0x000fe4000f8e00ff */
[----:B------:R-:W-:-:S07]  /*15d50*/  IMAD.U32 R19, RZ, RZ, UR6 ;  /* 0x00000006ff137e24 */ /* 0x000fce000f8e00ff */
.L_x_13874:
[----:B------:R-:W1:Y:S01]  /*15d60*/  S2R R0, SR_TID.X ;  /* 0x0000000000007919 */ /* 0x000e620000002100 */
[----:B------:R-:W-:Y:S05]  /*15d70*/  WARPSYNC.ALL ;  /* 0x0000000000007948 */ /* 0x000fea0003800000 */
[----:B------:R-:W-:Y:S01]  /*15d80*/  BAR.SYNC.DEFER_BLOCKING 0x4, 0x200 ;  /* 0x0108000000007b1d */ /* 0x000fe20000010000 */
[----:B-1----:R-:W-:-:S04]  /*15d90*/  LOP3.LUT R0, R0, 0x1f, RZ, 0xc0, !PT ;  /* 0x0000001f00007812 */ /* 0x002fc800078ec0ff */
[----:B------:R-:W-:-:S13]  /*15da0*/  ISETP.NE.AND P0, PT, R0, RZ, PT ;  /* 0x000000ff0000720c */ /* 0x000fda0003f05270 */
[----:B------:R-:W1:Y:S01]  /*15db0*/  @!P0 S2R R3, SR_CgaCtaId ;  /* 0x0000000000038919 */ /* 0x000e620000008800 */
[----:B------:R-:W-:-:S04]  /*15dc0*/  @!P0 MOV R0, 0x400 ;  /* 0x0000040000008802 */ /* 0x000fc80000000f00 */
[----:B-1----:R-:W-:-:S05]  /*15dd0*/  @!P0 LEA R22, R3, R0, 0x18 ;  /* 0x0000000003168211 */ /* 0x002fca00078ec0ff */
[----:B------:R1:W-:Y:S01]  /*15de0*/  @!P0 STS.128 [R22+0x168d0], R16 ;  /* 0x0168d01016008388 */ /* 0x0003e20000000c00 */
[----:B------:R-:W-:Y:S06]  /*15df0*/  BAR.ARV 0x5, 0x200 ;  /* 0x0148000000007b1d */ /* 0x000fec0000002000 */
.L_x_13863:
[----:B------:R-:W-:Y:S02]  /*15e00*/  ULDC UR4, c[0x0][0xc3c] ;  /* 0x00030f0000047ab9 */ /* 0x000fe40000000800 */
[----:B---3--:R-:W-:-:S13]  /*15e10*/  ISETP.GE.AND P0, PT, R19, UR4, PT ;  /* 0x0000000413007c0c */ /* 0x008fda000bf06270 */
[----:B------:R-:W-:Y:S05]  /*15e20*/  @!P0 BRA `(.L_x_13875) ;  /* 0xffffffb400b88947 */ /* 0x000fea000383ffff */
[----:B------:R-:W-:Y:S05]  /*15e30*/  BSYNC B8 ;  /* 0x0000000000087941 */ /* 0x000fea0003800000 */
.L_x_13777:
[----:B0-----:R-:W3:Y:S01]  /*15e40*/  LDL.LU R0, [R1+0x24] ;  /* 0x0000240001007983 */ /* 0x001ee20000300800 */
[----:B------:R-:W-:Y:S01]  /*15e50*/  BSSY B0, `(.L_x_13876) ;  /* 0x000000b000007945 */ /* 0x000fe20003800000 */
[----:B------:R-:W0:Y:S01]  /*15e60*/  S2R R5, SR_CgaCtaId ;  /* 0x0000000000057919 */ /* 0x000e220000008800 */
[----:B---3--:R-:W-:-:S05]  /*15e70*/  VIADD R0, R0, 0x1 ;  /* 0x0000000100007836 */ /* 0x008fca0000000000 */
[----:B------:R-:W-:-:S04]  /*15e80*/  LEA.HI R2, R0, R0, RZ, 0x1 ;  /* 0x0000000000027211 */ /* 0x000fc800078f08ff */
[----:B------:R-:W-:Y:S02]  /*15e90*/  LOP3.LUT R3, R2, 0xfffffffe, RZ, 0xc0, !PT ;  /* 0xfffffffe02037812 */ /* 0x000fe400078ec0ff */
[----:B------:R-:W-:-:S03]  /*15ea0*/  MOV R2, 0x400 ;  /* 0x0000040000027802 */ /* 0x000fc60000000f00 */
[----:B------:R-:W-:Y:S01]  /*15eb0*/  IMAD.IADD R0, R0, 0x1, -R3 ;  /* 0x0000000100007824 */ /* 0x000fe200078e0a03 */
[----:B0-----:R-:W-:-:S04]  /*15ec0*/  LEA R9, R5, R2, 0x18 ;  /* 0x0000000205097211 */ /* 0x001fc800078ec0ff */
[----:B------:R-:W-:-:S04]  /*15ed0*/  SHF.L.U32 R0, R0, 0x1f, RZ ;  /* 0x0000001f00007819 */ /* 0x000fc800000006ff */
[----:B------:R-:W0:Y:S02]  /*15ee0*/  SYNCS.PHASECHK.TRANS64.TRYWAIT P0, [R9+URZ+0x16820], R0 ;  /* 0x01682000090075a7 */ /* 0x000e24000800017f */
[----:B0-----:R-:W-:Y:S05]  /*15ef0*/  @!P0 BRA `(.L_x_13877) ;  /* 0x0000002000848947 */ /* 0x001fea0003800000 */
.L_x_13953:
[----:B------:R-:W-:Y:S05]  /*15f00*/  BSYNC B0 ;  /* 0x0000000000007941 */ /* 0x000fea0003800000 */
.L_x_13876:
[----:B------:R-:W-:-:S03]  /*15f10*/  UMOV UR4, 0xffffffff ;  /* 0xffffffff00047882 */ /* 0x000fc60000000000 */
[----:B------:R-:W-:Y:S05]  /*15f20*/  BRA.DIV UR4, `(.L_x_13878) ;  /* 0x00000022048c7947 */ /* 0x000fea000b800000 */
[----:B0-----:R-:W0:Y:S02]  /*15f30*/  S2R R0, SR_TID.X ;  /* 0x0000000000007919 */ /* 0x001e240000002100 */
[----:B0-----:R-:W-:-:S04]  /*15f40*/  SHF.R.U32.HI R0, RZ, 0x5, R0 ;  /* 0x00000005ff007819 */ /* 0x001fc80000011600 */
[----:B------:R-:W-:-:S05]  /*15f50*/  LOP3.LUT R0, R0, 0x3, RZ, 0xc0, !PT ;  /* 0x0000000300007812 */ /* 0x000fca00078ec0ff */
[----:B------:R0:W3:Y:S02]  /*15f60*/  SHFL.IDX PT, R14, R0, RZ, 0x1f ;  /* 0x00001fff000e7589 */ /* 0x0000e400000e0000 */
.L_x_13956:
[----:B---3--:R-:W-:Y:S01]  /*15f70*/  ISETP.NE.AND P0, PT, R14, RZ, PT ;  /* 0x000000ff0e00720c */ /* 0x008fe20003f05270 */
[----:B------:R-:W-:-:S12]  /*15f80*/  BSSY B0, `(.L_x_13879) ;  /* 0x0000024000007945 */ /* 0x000fd80003800000 */
[----:B------:R-:W-:Y:S05]  /*15f90*/  @P0 BRA `(.L_x_13880) ;  /* 0x0000000000880947 */ /* 0x000fea0003800000 */
[----:B------:R-:W-:-:S03]  /*15fa0*/  UMOV UR4, 0xffffffff ;  /* 0xffffffff00047882 */ /* 0x000fc60000000000 */
[----:B------:R-:W-:Y:S05]  /*15fb0*/  BRA.DIV UR4, `(.L_x_13881) ;  /* 0x00000022049c7947 */ /* 0x000fea000b800000 */
[----:B------:R-:W-:-:S13]  /*15fc0*/  ELECT P6, URZ, PT ;  /* 0x00000000003f782f */ /* 0x000fda00038c0000 */
.L_x_13959:
[----:B------:R-:W-:Y:S05]  /*15fd0*/  @!P6 BRA `(.L_x_13880) ;  /* 0x000000000078e947 */ /* 0x000fea0003800000 */
[----:B------:R-:W-:-:S06]  /*15fe0*/  ULOP3.LUT UR4, UR36, 0x2, URZ, 0xfc, !UPT ;  /* 0x0000000224047892 */ /* 0x000fcc000f8efc3f */
[----:B0-----:R-:W-:-:S05]  /*15ff0*/  IMAD.U32 R0, RZ, RZ, UR4 ;  /* 0x00000004ff007e24 */ /* 0x001fca000f8e00ff */
[----:B------:R-:W-:-:S13]  /*16000*/  ISETP.NE.AND P2, PT, R0, 0x3, PT ;  /* 0x000000030000780c */ /* 0x000fda0003f45270 */
[----:B------:R-:W-:Y:S05]  /*16010*/  @!P2 BRA `(.L_x_13882) ;  /* 0x000000000004a947 */ /* 0x000fea0003800000 */
[----:B------:R-:W-:Y:S01]  /*16020*/  BPT.TRAP 0x1 ;  /* 0x000000040000795c */ /* 0x000fe20000300000 */
.L_x_13882:
        /* <DEDUP_REMOVED lines=12> */
.L_x_13960:
[----:B------:R-:W3:Y:S02]  /*160f0*/  SYNCS.PHASECHK.TRANS64.TRYWAIT P0, [R3+URZ], R2 ;  /* 0x00000002030075a7 */ /* 0x000ee4000800017f */
[----:B---3--:R-:W-:Y:S05]  /*16100*/  @!P0 BRA `(.L_x_13884) ;  /* 0x00000020007c8947 */ /* 0x008fea0003800000 */
.L_x_13961:
[----:B------:R-:W-:Y:S05]  /*16110*/  @!P2 BRA `(.L_x_13885) ;  /* 0x000000000004a947 */ /* 0x000fea0003800000 */
[----:B------:R-:W-:Y:S01]  /*16120*/  BPT.TRAP 0x1 ;  /* 0x000000040000795c */ /* 0x000fe20000300000 */
.L_x_13885:
[----:B------:R-:W-:-:S04]  /*16130*/  VIADD R0, R9, 0x16860 ;  /* 0x0001686009007836 */ /* 0x000fc80000000000 */
[----:B------:R-:W-:-:S04]  /*16140*/  IMAD R23, R23, 0x8, R0 ;  /* 0x0000000817177824 */ /* 0x000fc800078e0200 */
[----:B------:R-:W4:Y:S02]  /*16150*/  SYNCS.PHASECHK.TRANS64.TRYWAIT P0, [R23+URZ], R4 ;  /* 0x00000004170075a7 */ /* 0x000f24000800017f */
[----:B----4-:R-:W-:Y:S05]  /*16160*/  @!P0 BRA `(.L_x_13886) ;  /* 0x0000002000788947 */ /* 0x010fea0003800000 */
.L_x_13962:
[----:B------:R-:W-:-:S07]  /*16170*/  IMAD R7, R7, 0x8, R0 ;  /* 0x0000000807077824 */ /* 0x000fce00078e0200 */
.L_x_13887:
[----:B------:R0:W0:Y:S02]  /*16180*/  SYNCS.PHASECHK.TRANS64.TRYWAIT P0, [R7+URZ], R2 ;  /* 0x00000002070075a7 */ /* 0x000024000800017f */
[----:B0-----:R-:W-:Y:S05]  /*16190*/  @!P0 NANOSLEEP.SYNCS 0x989680 ;  /* 0x009896800000895d */ /* 0x001fea0003900000 */
[----:B------:R-:W0:Y:S02]  /*161a0*/  @!P0 SYNCS.PHASECHK.TRANS64 P0, [R7+URZ], R2 ;  /* 0x00000002070085a7 */ /* 0x000e24000800007f */
[----:B0-----:R-:W-:Y:S05]  /*161b0*/  @!P0 BRA `(.L_x_13887) ;  /* 0xfffffffc00f08947 */ /* 0x001fea000383ffff */
.L_x_13880:
[----:B------:R-:W-:Y:S05]  /*161c0*/  BSYNC B0 ;  /* 0x0000000000007941 */ /* 0x000fea0003800000 */
.L_x_13879:
[----:B------:R-:W-:Y:S05]  /*161d0*/  EXIT ;  /* 0x000000000000794d */ /* 0x000fea0003800000 */
.L_x_13691:
[----:B0-----:R-:W-:-:S04]  /*161e0*/  IMAD.U32 R3, RZ, RZ, UR45 ;  /* 0x0000002dff037e24 */ /* 0x001fc8000f8e00ff */
[----:B------:R0:W1:Y:S03]  /*161f0*/  SYNCS.PHASECHK.TRANS64.TRYWAIT P1, [R3+URZ+0x16800], R0 ;  /* 0x01680000030075a7 */ /* 0x000066000802017f */
[----:B-1----:R-:W-:Y:S05]  /*16200*/  @!P1 NANOSLEEP.SYNCS 0x989680 ;  /* 0x009896800000995d */ /* 0x002fea0003900000 */
[----:B------:R-:W1:Y:S02]  /*16210*/  @!P1 SYNCS.PHASECHK.TRANS64 P1, [R3+URZ+0x16800], R0 ;  /* 0x01680000030095a7 */ /* 0x000e64000802007f */
[----:B-1----:R-:W-:Y:S05]  /*16220*/  @!P1 BRA `(.L_x_13691) ;  /* 0xfffffffc00ec9947 */ /* 0x002fea000383ffff */
[----:B------:R-:W-:Y:S05]  /*16230*/  BRA `(.L_x_13888) ;  /* 0xfffffeb800247947 */ /* 0x000fea000383ffff */
.L_x_13695:
[----:B-1----:R1:W2:Y:S02]  /*16240*/  SYNCS.PHASECHK.TRANS64.TRYWAIT P2, [R15+URZ+0x16830], R0 ;  /* 0x016830000f0075a7 */ /* 0x0022a4000804017f */
[----:B--2---:R-:W-:Y:S05]  /*16250*/  @!P2 NANOSLEEP.SYNCS 0x989680 ;  /* 0x009896800000a95d */ /* 0x004fea0003900000 */
[----:B------:R-:W2:Y:S02]  /*16260*/  @!P2 SYNCS.PHASECHK.TRANS64 P2, [R15+URZ+0x16830], R0 ;  /* 0x016830000f00a5a7 */ /* 0x000ea4000804007f */
[----:B--2---:R-:W-:Y:S05]  /*16270*/  @!P2 BRA `(.L_x_13695) ;  /* 0xfffffffc00f0a947 */ /* 0x004fea000383ffff */
[----:B------:R-:W-:Y:S05]  /*16280*/  BRA `(.L_x_13694) ;  /* 0xfffffeb800487947 */ /* 0x000fea000383ffff */
.L_x_13711:
[----:B-1----:R-:W-:-:S04]  /*16290*/  IMAD.U32 R8, RZ, RZ, UR6 ;  /* 0x00000006ff087e24 */ /* 0x002fc8000f8e00ff */
[----:B------:R1:W2:Y:S03]  /*162a0*/  SYNCS.PHASECHK.TRANS64.TRYWAIT P2, [R8+URZ+0x16830], R5 ;  /* 0x01683005080075a7 */ /* 0x0002a6000804017f */
[----:B--2---:R-:W-:Y:S05]  /*162b0*/  @!P2 NANOSLEEP.SYNCS 0x989680 ;  /* 0x009896800000a95d */ /* 0x004fea0003900000 */
[----:B------:R-:W2:Y:S02]  /*162c0*/  @!P2 SYNCS.PHASECHK.TRANS64 P2, [R8+URZ+0x16830], R5 ;  /* 0x016830050800a5a7 */ /* 0x000ea4000804007f */
[----:B--2---:R-:W-:Y:S05]  /*162d0*/  @!P2 BRA `(.L_x_13711) ;  /* 0xfffffffc00eca947 */ /* 0x004fea000383ffff */
[----:B------:R-:W-:Y:S05]  /*162e0*/  BRA `(.L_x_13708) ;  /* 0xfffffef000b87947 */ /* 0x000fea000383ffff */
.L_x_13715:
[----:B-1----:R-:W-:-:S04]  /*162f0*/  IMAD.U32 R8, RZ, RZ, UR6 ;  /* 0x00000006ff087e24 */ /* 0x002fc8000f8e00ff */
[----:B------:R1:W2:Y:S03]  /*16300*/  SYNCS.PHASECHK.TRANS64.TRYWAIT P2, [R8+URZ+0x16850], R5 ;  /* 0x01685005080075a7 */ /* 0x0002a6000804017f */
[----:B--2---:R-:W-:Y:S05]  /*16310*/  @!P2 NANOSLEEP.SYNCS 0x989680 ;  /* 0x009896800000a95d */ /* 0x004fea0003900000 */
[----:B------:R-:W2:Y:S02]  /*16320*/  @!P2 SYNCS.PHASECHK.TRANS64 P2, [R8+URZ+0x16850], R5 ;  /* 0x016850050800a5a7 */ /* 0x000ea4000804007f */
[----:B--2---:R-:W-:Y:S05]  /*16330*/  @!P2 BRA `(.L_x_13715) ;  /* 0xfffffffc00eca947 */ /* 0x004fea000383ffff */
[----:B------:R-:W-:Y:S05]  /*16340*/  BRA `(.L_x_13712) ;  /* 0xfffffef400287947 */ /* 0x000fea000383ffff */
.L_x_13732:
[----:B-1----:R-:W-:-:S04]  /*16350*/  IMAD.U32 R9, RZ, RZ, UR6 ;  /* 0x00000006ff097e24 */ /* 0x002fc8000f8e00ff */
[----:B------:R1:W2:Y:S03]  /*16360*/  SYNCS.PHASECHK.TRANS64.TRYWAIT P2, [R9+URZ+0x16830], R4 ;  /* 0x01683004090075a7 */ /* 0x0002a6000804017f */
[----:B--2---:R-:W-:Y:S05]  /*16370*/  @!P2 NANOSLEEP.SYNCS 0x989680 ;  /* 0x009896800000a95d */ /* 0x004fea0003900000 */
[----:B------:R-:W2:Y:S02]  /*16380*/  @!P2 SYNCS.PHASECHK.TRANS64 P2, [R9+URZ+0x16830], R4 ;  /* 0x016830040900a5a7 */ /* 0x000ea4000804007f */
[----:B--2---:R-:W-:Y:S05]  /*16390*/  @!P2 BRA `(.L_x_13732) ;  /* 0xfffffffc00eca947 */ /* 0x004fea000383ffff */
[----:B------:R-:W-:Y:S05]  /*163a0*/  BRA `(.L_x_13729) ;  /* 0xffffff28009c7947 */ /* 0x000fea000383ffff */
.L_x_13736:
[----:B-1----:R-:W-:-:S04]  /*163b0*/  IMAD.U32 R9, RZ, RZ, UR6 ;  /* 0x00000006ff097e24 */ /* 0x002fc8000f8e00ff */
[----:B------:R1:W2:Y:S03]  /*163c0*/  SYNCS.PHASECHK.TRANS64.TRYWAIT P2, [R9+URZ+0x16850], R4 ;  /* 0x01685004090075a7 */ /* 0x0002a6000804017f */
[----:B--2---:R-:W-:Y:S05]  /*163d0*/  @!P2 NANOSLEEP.SYNCS 0x989680 ;  /* 0x009896800000a95d */ /* 0x004fea0003900000 */
[----:B------:R-:W2:Y:S02]  /*163e0*/  @!P2 SYNCS.PHASECHK.TRANS64 P2, [R9+URZ+0x16850], R4 ;  /* 0x016850040900a5a7 */ /* 0x000ea4000804007f */
[----:B--2---:R-:W-:Y:S05]  /*163f0*/  @!P2 BRA `(.L_x_13736) ;  /* 0xfffffffc00eca947 */ /* 0x004fea000383ffff */
[----:B------:R-:W-:Y:S05]  /*16400*/  BRA `(.L_x_13733) ;  /* 0xffffff2c000c7947 */ /* 0x000fea000383ffff */
.L_x_13742:
[----:B-1----:R-:W-:-:S04]  /*16410*/  IMAD.U32 R9, RZ, RZ, UR6 ;  /* 0x00000006ff097e24 */ /* 0x002fc8000f8e00ff */
[----:B------:R1:W2:Y:S03]  /*16420*/  SYNCS.PHASECHK.TRANS64.TRYWAIT P2, [R9+URZ+0x16830], R4 ;  /* 0x01683004090075a7 */ /* 0x0002a6000804017f */
[----:B--2---:R-:W-:Y:S05]  /*16430*/  @!P2 NANOSLEEP.SYNCS 0x989680 ;  /* 0x009896800000a95d */ /* 0x004fea0003900000 */
[----:B------:R-:W2:Y:S02]  /*16440*/  @!P2 SYNCS.PHASECHK.TRANS64 P2, [R9+URZ+0x16830], R4 ;  /* 0x016830040900a5a7 */ /* 0x000ea4000804007f */
[----:B--2---:R-:W-:Y:S05]  /*16450*/  @!P2 BRA `(.L_x_13742) ;  /* 0xfffffffc00eca947 */ /* 0x004fea000383ffff */
[----:B------:R-:W-:Y:S05]  /*16460*/  BRA `(.L_x_13739) ;  /* 0xffffff4c00ac7947 */ /* 0x000fea000383ffff */
.L_x_13746:
[----:B-1----:R-:W-:-:S04]  /*16470*/  IMAD.U32 R9, RZ, RZ, UR6 ;  /* 0x00000006ff097e24 */ /* 0x002fc8000f8e00ff */
[----:B------:R1:W2:Y:S03]  /*16480*/  SYNCS.PHASECHK.TRANS64.TRYWAIT P2, [R9+URZ+0x16850], R4 ;  /* 0x01685004090075a7 */ /* 0x0002a6000804017f */
[----:B--2---:R-:W-:Y:S05]  /*16490*/  @!P2 NANOSLEEP.SYNCS 0x989680 ;  /* 0x009896800000a95d */ /* 0x004fea0003900000 */
[----:B------:R-:W2:Y:S02]  /*164a0*/  @!P2 SYNCS.PHASECHK.TRANS64 P2, [R9+URZ+0x16850], R4 ;  /* 0x016850040900a5a7 */ /* 0x000ea4000804007f */
[----:B--2---:R-:W-:Y:S05]  /*164b0*/  @!P2 BRA `(.L_x_13746) ;  /* 0xfffffffc00eca947 */ /* 0x004fea000383ffff */
[----:B------:R-:W-:Y:S05]  /*164c0*/  BRA `(.L_x_13743) ;  /* 0xffffff50001c7947 */ /* 0x000fea000383ffff */
.L_x_13759:
[----:B-1----:R-:W-:-:S04]  /*164d0*/  IMAD.U32 R5, RZ, RZ, UR5 ;  /* 0x00000005ff057e24 */ /* 0x002fc8000f8e00ff */
[----:B------:R1:W2:Y:S03]  /*164e0*/  SYNCS.PHASECHK.TRANS64.TRYWAIT P0, [R5+URZ+0x16850], R0 ;  /* 0x01685000050075a7 */ /* 0x0002a6000800017f */
[----:B--2---:R-:W-:Y:S05]  /*164f0*/  @!P0 NANOSLEEP.SYNCS 0x989680 ;  /* 0x009896800000895d */ /* 0x004fea0003900000 */
[----:B------:R-:W2:Y:S02]  /*16500*/  @!P0 SYNCS.PHASECHK.TRANS64 P0, [R5+URZ+0x16850], R0 ;  /* 0x01685000050085a7 */ /* 0x000ea4000800007f */
[----:B--2---:R-:W-:Y:S05]  /*16510*/  @!P0 BRA `(.L_x_13759) ;  /* 0xfffffffc00ec8947 */ /* 0x004fea000383ffff */
[----:B------:R-:W-:Y:S05]  /*16520*/  BRA `(.L_x_13758) ;  /* 0xffffff8000a87947 */ /* 0x000fea000383ffff */
.L_x_13797:
        /* <DEDUP_REMOVED lines=11> */
.L_x_13890:
[----:B------:R-:W-:Y:S05]  /*165e0*/  BSYNC B0 ;  /* 0x0000000000007941 */ /* 0x000fea0003800000 */
.L_x_13889:
[----:B------:R-:W-:Y:S05]  /*165f0*/  BRA `(.L_x_13891) ;  /* 0xffffffbc005c7947 */ /* 0x000fea000383ffff */
.L_x_13799:
[----:B------:R-:W-:Y:S01]  /*16600*/  BSSY B0, `(.L_x_13892) ;  /* 0x0000006000007945 */ /* 0x000fe20003800000 */
[----:B------:R-:W-:-:S07]  /*16610*/  IMAD.MOV.U32 R15, RZ, RZ, -0x1 ;  /* 0xffffffffff0f7424 */ /* 0x000fce00078e00ff */
[----:B01----:R-:W-:Y:S05]  /*16620*/  WARPSYNC.COLLECTIVE R15, `(.L_x_13893) ;  /* 0x000000000f0c7348 */ /* 0x003fea0003c00000 */
[----:B------:R-:W-:Y:S02]  /*16630*/  ELECT P6, UR62, PT ;  /* 0x00000000003e782f */ /* 0x000fe400038c0000 */
[----:B------:R-:W-:Y:S01]  /*16640*/  MOV R14, UR62 ;  /* 0x0000003e000e7c02 */ /* 0x000fe20008000f00 */
[----:B01----:R-:W-:Y:S10]  /*16650*/  ENDCOLLECTIVE ;  /* 0x000000000000791b */ /* 0x003ff40003800000 */
.L_x_13893:
[----:B------:R-:W-:Y:S05]  /*16660*/  BSYNC B0 ;  /* 0x0000000000007941 */ /* 0x000fea0003800000 */
.L_x_13892:
[----:B------:R-:W-:Y:S05]  /*16670*/  BRA `(.L_x_13894) ;  /* 0xffffffbc00647947 */ /* 0x000fea000383ffff */
.L_x_13801:
[----:B0-----:R0:W2:Y:S02]  /*16680*/  SYNCS.PHASECHK.TRANS64.TRYWAIT P0, [R3+URZ+0x16840], R0 ;  /* 0x01684000030075a7 */ /* 0x0010a4000800017f */
[----:B--2---:R-:W-:Y:S05]  /*16690*/  @!P0 NANOSLEEP.SYNCS 0x989680 ;  /* 0x009896800000895d */ /* 0x004fea0003900000 */
[----:B------:R-:W2:Y:S02]  /*166a0*/  @!P0 SYNCS.PHASECHK.TRANS64 P0, [R3+URZ+0x16840], R0 ;  /* 0x01684000030085a7 */ /* 0x000ea4000800007f */
[----:B--2---:R-:W-:Y:S05]  /*166b0*/  @!P0 BRA `(.L_x_13801) ;  /* 0xfffffffc00f08947 */ /* 0x004fea000383ffff */
[----:B------:R-:W-:Y:S05]  /*166c0*/  BRA `(.L_x_13895) ;  /* 0xffffffbc00c07947 */ /* 0x000fea000383ffff */
.L_x_13805:
[----:B------:R-:W2:Y:S01]  /*166d0*/  LDL.LU R11, [R1+0x10] ;  /* 0x00001000010b7983 */ /* 0x000ea20000300800 */
[----:B------:R-:W-:Y:S02]  /*166e0*/  IMAD.MOV.U32 R3, RZ, RZ, R12 ;  /* 0x000000ffff037224 */ /* 0x000fe400078e000c */
[----:B------:R-:W-:Y:S02]  /*166f0*/  IMAD.MOV.U32 R13, RZ, RZ, R4 ;  /* 0x000000ffff0d7224 */ /* 0x000fe400078e0004 */
[----:B------:R-:W-:Y:S02]  /*16700*/  IMAD.MOV.U32 R12, RZ, RZ, RZ ;  /* 0x000000ffff0c7224 */ /* 0x000fe400078e00ff */
[----:B------:R-:W-:Y:S02]  /*16710*/  IMAD.MOV.U32 R15, RZ, RZ, -0x1 ;  /* 0xffffffffff0f7424 */ /* 0x000fe400078e00ff */
[----:B------:R-:W-:Y:S02]  /*16720*/  IMAD.IADD R3, R21, 0x1, R3 ;  /* 0x0000000115037824 */ /* 0x000fe400078e0203 */
[----:B--2---:R-:W-:-:S02]  /*16730*/  IMAD R6, R11, R9, RZ ;  /* 0x000000090b067224 */ /* 0x004fc400078e02ff */
[----:B------:R-:W-:-:S03]  /*16740*/  IMAD.MOV.U32 R11, RZ, RZ, 0x181f ;  /* 0x0000181fff0b7424 */ /* 0x000fc600078e00ff */
[----:B------:R-:W-:-:S13]  /*16750*/  ISETP.GE.AND P1, PT, R3, R6, PT ;  /* 0x000000060300720c */ /* 0x000fda0003f26270 */
[----:B-----5:R-:W-:Y:S05]  /*16760*/  WARPSYNC.COLLECTIVE R15, `(.L_x_13896) ;  /* 0x000000000f087348 */ /* 0x020fea0003c00000 */
[----:B------:R0:W1:Y:S02]  /*16770*/  SHFL.IDX P6, R14, R13, R12, R11 ;  /* 0x0000000c0d0e7389 */ /* 0x00006400000c000b */
[----:B01---5:R-:W-:Y:S01]  /*16780*/  ENDCOLLECTIVE ;  /* 0x000000000000791b */ /* 0x023fe20003800000 */
.L_x_13896:
[----:B------:R-:W-:Y:S02]  /*16790*/  IMAD.MOV.U32 R13, RZ, RZ, R0 ;  /* 0x000000ffff0d7224 */ /* 0x000fe400078e0000 */
[----:B------:R-:W-:-:S07]  /*167a0*/  IMAD.MOV.U32 R7, RZ, RZ, R14 ;  /* 0x000000ffff077224 */ /* 0x000fce00078e000e */
[----:B------:R-:W-:Y:S05]  /*167b0*/  WARPSYNC.COLLECTIVE R15, `(.L_x_13897) ;  /* 0x000000000f087348 */ /* 0x000fea0003c00000 */
[----:B------:R0:W1:Y:S02]  /*167c0*/  SHFL.IDX P6, R14, R13, R12, R11 ;  /* 0x0000000c0d0e7389 */ /* 0x00006400000c000b */
[----:B01----:R-:W-:Y:S01]  /*167d0*/  ENDCOLLECTIVE ;  /* 0x000000000000791b */ /* 0x003fe20003800000 */
.L_x_13897:
[----:B------:R-:W-:Y:S02]  /*167e0*/  IMAD.MOV.U32 R13, RZ, RZ, R4 ;  /* 0x000000ffff0d7224 */ /* 0x000fe400078e0004 */
[----:B------:R-:W-:Y:S02]  /*167f0*/  IMAD.MOV.U32 R12, RZ, RZ, 0x1 ;  /* 0x00000001ff0c7424 */ /* 0x000fe400078e00ff */
[----:B------:R-:W-:-:S07]  /*16800*/  IMAD.MOV.U32 R8, RZ, RZ, R14 ;  /* 0x000000ffff087224 */ /* 0x000fce00078e000e */
[----:B------:R-:W-:Y:S05]  /*16810*/  WARPSYNC.COLLECTIVE R15, `(.L_x_13898) ;  /* 0x000000000f087348 */ /* 0x000fea0003c00000 */
[----:B------:R0:W1:Y:S02]  /*16820*/  SHFL.IDX P6, R14, R13, R12, R11 ;  /* 0x0000000c0d0e7389 */ /* 0x00006400000c000b */
[----:B01----:R-:W-:Y:S01]  /*16830*/  ENDCOLLECTIVE ;  /* 0x000000000000791b */ /* 0x003fe20003800000 */
.L_x_13898:
        /* <DEDUP_REMOVED lines=14> */
.L_x_13899:
[----:B------:R-:W-:Y:S02]  /*16920*/  IMAD.MOV.U32 R13, RZ, RZ, R4 ;  /* 0x000000ffff0d7224 */ /* 0x000fe400078e0004 */
[----:B------:R-:W-:Y:S02]  /*16930*/  IMAD.MOV.U32 R12, RZ, RZ, 0x2 ;  /* 0x00000002ff0c7424 */ /* 0x000fe400078e00ff */
[----:B------:R-:W-:-:S07]  /*16940*/  IMAD.MOV.U32 R8, RZ, RZ, R14 ;  /* 0x000000ffff087224 */ /* 0x000fce00078e000e */
[----:B------:R-:W-:Y:S05]  /*16950*/  WARPSYNC.COLLECTIVE R15, `(.L_x_13900) ;  /* 0x000000000f087348 */ /* 0x000fea0003c00000 */
[----:B------:R0:W1:Y:S02]  /*16960*/  SHFL.IDX P6, R14, R13, R12, R11 ;  /* 0x0000000c0d0e7389 */ /* 0x00006400000c000b */
[----:B01----:R-:W-:Y:S01]  /*16970*/  ENDCOLLECTIVE ;  /* 0x000000000000791b */ /* 0x003fe20003800000 */
.L_x_13900:
        /* <DEDUP_REMOVED lines=14> */
.L_x_13901:
[----:B------:R-:W-:Y:S02]  /*16a60*/  IMAD.MOV.U32 R13, RZ, RZ, R4 ;  /* 0x000000ffff0d7224 */ /* 0x000fe400078e0004 */
[----:B------:R-:W-:Y:S02]  /*16a70*/  IMAD.MOV.U32 R12, RZ, RZ, 0x3 ;  /* 0x00000003ff0c7424 */ /* 0x000fe400078e00ff */
[----:B------:R-:W-:-:S07]  /*16a80*/  IMAD.MOV.U32 R8, RZ, RZ, R14 ;  /* 0x000000ffff087224 */ /* 0x000fce00078e000e */
[----:B------:R-:W-:Y:S05]  /*16a90*/  WARPSYNC.COLLECTIVE R15, `(.L_x_13902) ;  /* 0x000000000f087348 */ /* 0x000fea0003c00000 */
[----:B------:R0:W1:Y:S02]  /*16aa0*/  SHFL.IDX P6, R14, R13, R12, R11 ;  /* 0x0000000c0d0e7389 */ /* 0x00006400000c000b */
[----:B01----:R-:W-:Y:S01]  /*16ab0*/  ENDCOLLECTIVE ;  /* 0x000000000000791b */ /* 0x003fe20003800000 */
.L_x_13902:
        /* <DEDUP_REMOVED lines=14> */
.L_x_13903:
[----:B------:R-:W-:Y:S02]  /*16ba0*/  IMAD.MOV.U32 R13, RZ, RZ, R4 ;  /* 0x000000ffff0d7224 */ /* 0x000fe400078e0004 */
[----:B------:R-:W-:Y:S02]  /*16bb0*/  IMAD.MOV.U32 R12, RZ, RZ, 0x4 ;  /* 0x00000004ff0c7424 */ /* 0x000fe400078e00ff */
[----:B------:R-:W-:-:S07]  /*16bc0*/  IMAD.MOV.U32 R8, RZ, RZ, R14 ;  /* 0x000000ffff087224 */ /* 0x000fce00078e000e */
[----:B------:R-:W-:Y:S05]  /*16bd0*/  WARPSYNC.COLLECTIVE R15, `(.L_x_13904) ;  /* 0x000000000f087348 */ /* 0x000fea0003c00000 */
[----:B------:R0:W1:Y:S02]  /*16be0*/  SHFL.IDX P6, R14, R13, R12, R11 ;  /* 0x0000000c0d0e7389 */ /* 0x00006400000c000b */
[----:B01----:R-:W-:Y:S01]  /*16bf0*/  ENDCOLLECTIVE ;  /* 0x000000000000791b */ /* 0x003fe20003800000 */
.L_x_13904:
        /* <DEDUP_REMOVED lines=14> */
.L_x_13905:
[----:B------:R-:W-:Y:S02]  /*16ce0*/  IMAD.MOV.U32 R13, RZ, RZ, R4 ;  /* 0x000000ffff0d7224 */ /* 0x000fe400078e0004 */
[----:B------:R-:W-:Y:S02]  /*16cf0*/  IMAD.MOV.U32 R12, RZ, RZ, 0x5 ;  /* 0x00000005ff0c7424 */ /* 0x000fe400078e00ff */
[----:B------:R-:W-:-:S07]  /*16d00*/  IMAD.MOV.U32 R8, RZ, RZ, R14 ;  /* 0x000000ffff087224 */ /* 0x000fce00078e000e */
[----:B------:R-:W-:Y:S05]  /*16d10*/  WARPSYNC.COLLECTIVE R15, `(.L_x_13906) ;  /* 0x000000000f087348 */ /* 0x000fea0003c00000 */
[----:B------:R0:W1:Y:S02]  /*16d20*/  SHFL.IDX P6, R14, R13, R12, R11 ;  /* 0x0000000c0d0e7389 */ /* 0x00006400000c000b */
[----:B01----:R-:W-:Y:S01]  /*16d30*/  ENDCOLLECTIVE ;  /* 0x000000000000791b */ /* 0x003fe20003800000 */
.L_x_13906:
        /* <DEDUP_REMOVED lines=14> */
.L_x_13907:
[----:B------:R-:W-:Y:S02]  /*16e20*/  IMAD.MOV.U32 R13, RZ, RZ, R4 ;  /* 0x000000ffff0d7224 */ /* 0x000fe400078e0004 */
[----:B------:R-:W-:Y:S02]  /*16e30*/  IMAD.MOV.U32 R12, RZ, RZ, 0x6 ;  /* 0x00000006ff0c7424 */ /* 0x000fe400078e00ff */
[----:B------:R-:W-:-:S07]  /*16e40*/  IMAD.MOV.U32 R8, RZ, RZ, R14 ;  /* 0x000000ffff087224 */ /* 0x000fce00078e000e */
[----:B------:R-:W-:Y:S05]  /*16e50*/  WARPSYNC.COLLECTIVE R15, `(.L_x_13908) ;  /* 0x000000000f087348 */ /* 0x000fea0003c00000 */
[----:B------:R0:W1:Y:S02]  /*16e60*/  SHFL.IDX P6, R14, R13, R12, R11 ;  /* 0x0000000c0d0e7389 */ /* 0x00006400000c000b */
[----:B01----:R-:W-:Y:S01]  /*16e70*/  ENDCOLLECTIVE ;  /* 0x000000000000791b */ /* 0x003fe20003800000 */
.L_x_13908:
        /* <DEDUP_REMOVED lines=14> */
.L_x_13909:
[----:B------:R-:W-:Y:S02]  /*16f60*/  IMAD.MOV.U32 R13, RZ, RZ, R4 ;  /* 0x000000ffff0d7224 */ /* 0x000fe400078e0004 */
[----:B------:R-:W-:Y:S02]  /*16f70*/  IMAD.MOV.U32 R12, RZ, RZ, 0x7 ;  /* 0x00000007ff0c7424 */ /* 0x000fe400078e00ff */
[----:B------:R-:W-:-:S07]  /*16f80*/  IMAD.MOV.U32 R8, RZ, RZ, R14 ;  /* 0x000000ffff087224 */ /* 0x000fce00078e000e */
[----:B------:R-:W-:Y:S05]  /*16f90*/  WARPSYNC.COLLECTIVE R15, `(.L_x_13910) ;  /* 0x000000000f087348 */ /* 0x000fea0003c00000 */
[----:B------:R0:W1:Y:S02]  /*16fa0*/  SHFL.IDX P6, R14, R13, R12, R11 ;  /* 0x0000000c0d0e7389 */ /* 0x00006400000c000b */
[----:B01----:R-:W-:Y:S01]  /*16fb0*/  ENDCOLLECTIVE ;  /* 0x000000000000791b */ /* 0x003fe20003800000 */
.L_x_13910:
[----:B------:R-:W-:-:S05]  /*16fc0*/  @!P1 LEA R8, P2, R20, R8, 0x1 ;  /* 0x0000000814089211 */ /* 0x000fca00078408ff */
[----:B------:R-:W-:-:S04]  /*16fd0*/  @!P1 IMAD.X R7, RZ, RZ, R7, P2 ;  /* 0x000000ffff079224 */ /* 0x000fc800010e0607 */
[----:B------:R-:W-:Y:S02]  /*16fe0*/  @!P1 IMAD.MOV.U32 R9, RZ, RZ, R7 ;  /* 0x000000ffff099224 */ /* 0x000fe400078e0007 */
[----:B------:R-:W-:Y:S02]  /*16ff0*/  IMAD.MOV.U32 R13, RZ, RZ, R0 ;  /* 0x000000ffff0d7224 */ /* 0x000fe400078e0000 */
[----:B------:R-:W-:Y:S01]  /*17000*/  VIADD R7, R3, 0x70 ;  /* 0x0000007003077836 */ /* 0x000fe20000000000 */
[----:B------:R-:W-:Y:S01]  /*17010*/  @!PT LDS RZ, [RZ] ;  /* 0x00000000fffff984 */ /* 0x000fe20000000800 */
[----:B------:R-:W-:Y:S01]  /*17020*/  @!PT LDS RZ, [RZ] ;  /* 0x00000000fffff984 */ /* 0x000fe20000000800 */
[----:B------:R-:W-:Y:S01]  /*17030*/  @!PT LDS RZ, [RZ] ;  /* 0x00000000fffff984 */ /* 0x000fe20000000800 */
[----:B------:R0:W-:Y:S04]  /*17040*/  @!P1 LDGSTS.E.BYPASS.LTC128B.128 [R10+0xb400], desc[UR50][R8.64], !P0 ;  /* 0x0b400000080a9fae */ /* 0x0001e8000c101d72 */
[----:B------:R-:W-:Y:S01]  /*17050*/  ISETP.GE.AND P1, PT, R7, R6, PT ;  /* 0x000000060700720c */ /* 0x000fe20003f26270 */
[----:B------:R-:W-:-:S02]  /*17060*/  VIADD R7, R3, 0x80 ;  /* 0x0000008003077836 */ /* 0x000fc40000000000 */
[----:B------:R-:W-:-:S10]  /*17070*/  IMAD.MOV.U32 R4, RZ, RZ, R14 ;  /* 0x000000ffff047224 */ /* 0x000fd400078e000e */
[----:B0-----:R-:W-:Y:S05]  /*17080*/  WARPSYNC.COLLECTIVE R15, `(.L_x_13911) ;  /* 0x000000000f087348 */ /* 0x001fea0003c00000 */
[----:B------:R1:W2:Y:S02]  /*17090*/  SHFL.IDX P6, R14, R13, R12, R11 ;  /* 0x0000000c0d0e7389 */ /* 0x0002a400000c000b */
[----:B012---:R-:W-:Y:S01]  /*170a0*/  ENDCOLLECTIVE ;  /* 0x000000000000791b */ /* 0x007fe20003800000 */
.L_x_13911:
[----:B------:R-:W-:Y:S01]  /*170b0*/  ISETP.GE.AND P2, PT, R7, R6, PT ;  /* 0x000000060700720c */ /* 0x000fe20003f46270 */
[----:B------:R-:W-:Y:S02]  /*170c0*/  IMAD.MOV.U32 R13, RZ, RZ, R2 ;  /* 0x000000ffff0d7224 */ /* 0x000fe400078e0002 */
[----:B------:R-:W-:Y:S02]  /*170d0*/  IMAD.MOV.U32 R12, RZ, RZ, RZ ;  /* 0x000000ffff0c7224 */ /* 0x000fe400078e00ff */
[----:B------:R-:W-:-:S08]  /*170e0*/  IMAD.MOV.U32 R8, RZ, RZ, R14 ;  /* 0x000000ffff087224 */ /* 0x000fd000078e000e */
[----:B------:R-:W-:Y:S05]  /*170f0*/  WARPSYNC.COLLECTIVE R15, `(.L_x_13912) ;  /* 0x000000000f087348 */ /* 0x000fea0003c00000 */
[----:B------:R0:W1:Y:S02]  /*17100*/  SHFL.IDX P6, R14, R13, R12, R11 ;  /* 0x0000000c0d0e7389 */ /* 0x00006400000c000b */
[----:B01----:R-:W-:Y:S01]  /*17110*/  ENDCOLLECTIVE ;  /* 0x000000000000791b */ /* 0x003fe20003800000 */
.L_x_13912:
        /* <DEDUP_REMOVED lines=12> */
.L_x_13913:
[----:B------:R-:W-:Y:S02]  /*171e0*/  IMAD.MOV.U32 R13, RZ, RZ, R2 ;  /* 0x000000ffff0d7224 */ /* 0x000fe400078e0002 */
[----:B------:R-:W-:Y:S02]  /*171f0*/  IMAD.MOV.U32 R12, RZ, RZ, 0x1 ;  /* 0x00000001ff0c7424 */ /* 0x000fe400078e00ff */
[----:B------:R-:W-:-:S07]  /*17200*/  IMAD.MOV.U32 R7, RZ, RZ, R14 ;  /* 0x000000ffff077224 */ /* 0x000fce00078e000e */
[----:B------:R-:W-:Y:S05]  /*17210*/  WARPSYNC.COLLECTIVE R15, `(.L_x_13914) ;  /* 0x000000000f087348 */ /* 0x000fea0003c00000 */
[----:B------:R0:W1:Y:S02]  /*17220*/  SHFL.IDX P6, R14, R13, R12, R11 ;  /* 0x0000000c0d0e7389 */ /* 0x00006400000c000b */
[----:B01----:R-:W-:Y:S01]  /*17230*/  ENDCOLLECTIVE ;  /* 0x000000000000791b */ /* 0x003fe20003800000 */
.L_x_13914:
[----:B------:R-:W-:Y:S01]  /*17240*/  @!P2 LEA R8, P1, R20, R7, 0x1 ;  /* 0x000000071408a211 */ /* 0x000fe200078208ff */
[----:B------:R-:W-:-:S04]  /*17250*/  VIADD R7, R3, 0x90 ;  /* 0x0000009003077836 */ /* 0x000fc80000000000 */
[----:B------:R-:W-:Y:S01]  /*17260*/  @!P2 IMAD.X R9, RZ, RZ, R0, P1 ;  /* 0x000000ffff09a224 */ /* 0x000fe200008e0600 */
[----:B------:R-:W-:-:S04]  /*17270*/  ISETP.GE.AND P1, PT, R7, R6, PT ;  /* 0x000000060700720c */ /* 0x000fc80003f26270 */
        /* <DEDUP_REMOVED lines=9> */
.L_x_13915:
[----:B------:R-:W-:Y:S02]  /*17310*/  IMAD.MOV.U32 R13, RZ, RZ, R2 ;  /* 0x000000ffff0d7224 */ /* 0x000fe400078e0002 */
[----:B------:R-:W-:Y:S01]  /*17320*/  IMAD.MOV.U32 R12, RZ, RZ, 0x2 ;  /* 0x00000002ff0c7424 */ /* 0x000fe200078e00ff */
[----:B------:R-:W-:-:S05]  /*17330*/  @!P1 LEA R14, P2, R20, R14, 0x1 ;  /* 0x0000000e140e9211 */ /* 0x000fca00078408ff */
[----:B------:R-:W-:-:S08]  /*17340*/  @!P1 IMAD.MOV.U32 R8, RZ, RZ, R14 ;  /* 0x000000ffff089224 */ /* 0x000fd000078e000e */
[----:B------:R-:W-:Y:S05]  /*17350*/  WARPSYNC.COLLECTIVE R15, `(.L_x_13916) ;  /* 0x000000000f087348 */ /* 0x000fea0003c00000 */
[----:B------:R0:W1:Y:S02]  /*17360*/  SHFL.IDX P6, R14, R13, R12, R11 ;  /* 0x0000000c0d0e7389 */ /* 0x00006400000c000b */
[----:B01----:R-:W-:Y:S01]  /*17370*/  ENDCOLLECTIVE ;  /* 0x000000000000791b */ /* 0x003fe20003800000 */
.L_x_13916:
[----:B------:R-:W-:-:S04]  /*17380*/  @!P1 IMAD.X R7, RZ, RZ, R0, P2 ;  /* 0x000000ffff079224 */ /* 0x000fc800010e0600 */
[----:B------:R-:W-:Y:S02]  /*17390*/  @!P1 IMAD.MOV.U32 R9, RZ, RZ, R7 ;  /* 0x000000ffff099224 */ /* 0x000fe400078e0007 */
[----:B------:R-:W-:-:S03]  /*173a0*/  VIADD R7, R3, 0xa0 ;  /* 0x000000a003077836 */ /* 0x000fc60000000000 */
[----:B------:R-:W-:Y:S01]  /*173b0*/  @!PT LDS RZ, [RZ] ;  /* 0x00000000fffff984 */ /* 0x000fe20000000800 */
[----:B------:R-:W-:Y:S01]  /*173c0*/  @!PT LDS RZ, [RZ] ;  /* 0x00000000fffff984 */ /* 0x000fe20000000800 */
[----:B------:R-:W-:Y:S01]  /*173d0*/  @!PT LDS RZ, [RZ] ;  /* 0x00000000fffff984 */ /* 0x000fe20000000800 */
[----:B------:R0:W-:Y:S02]  /*173e0*/  @!P1 LDGSTS.E.BYPASS.LTC128B.128 [R10+0xcc00], desc[UR50][R8.64], !P0 ;  /* 0x0cc00000080a9fae */ /* 0x0001e4000c101d72 */
[----:B------:R-:W-:Y:S01]  /*173f0*/  ISETP.GE.AND P1, PT, R7, R6, PT ;  /* 0x000000060700720c */ /* 0x000fe20003f26270 */
[----:B------:R-:W-:Y:S02]  /*17400*/  IMAD.MOV.U32 R13, RZ, RZ, R5 ;  /* 0x000000ffff0d7224 */ /* 0x000fe400078e0005 */
[----:B------:R-:W-:-:S10]  /*17410*/  IMAD.MOV.U32 R0, RZ, RZ, R14 ;  /* 0x000000ffff007224 */ /* 0x000fd400078e000e */
[----:B0-----:R-:W-:Y:S05]  /*17420*/  WARPSYNC.COLLECTIVE R15, `(.L_x_13917) ;  /* 0x000000000f087348 */ /* 0x001fea0003c00000 */
[----:B------:R1:W2:Y:S02]  /*17430*/  SHFL.IDX P6, R14, R13, R12, R11 ;  /* 0x0000000c0d0e7389 */ /* 0x0002a400000c000b */
[----:B012---:R-:W-:Y:S01]  /*17440*/  ENDCOLLECTIVE ;  /* 0x000000000000791b */ /* 0x007fe20003800000 */
.L_x_13917:
[----:B------:R-:W-:Y:S02]  /*17450*/  IMAD.MOV.U32 R13, RZ, RZ, R2 ;  /* 0x000000ffff0d7224 */ /* 0x000fe400078e0002 */
[----:B------:R-:W-:Y:S01]  /*17460*/  IMAD.MOV.U32 R12, RZ, RZ, 0x3 ;  /* 0x00000003ff0c7424 */ /* 0x000fe200078e00ff */
[----:B------:R-:W-:-:S13]  /*17470*/  @!P1 LEA R8, P2, R20, R14, 0x1 ;  /* 0x0000000e14089211 */ /* 0x000fda00078408ff */
[----:B------:R-:W-:Y:S05]  /*17480*/  WARPSYNC.COLLECTIVE R15, `(.L_x_13918) ;  /* 0x000000000f087348 */ /* 0x000fea0003c00000 */
[----:B------:R0:W1:Y:S02]  /*17490*/  SHFL.IDX P6, R14, R13, R12, R11 ;  /* 0x0000000c0d0e7389 */ /* 0x00006400000c000b */
[----:B01----:R-:W-:Y:S01]  /*174a0*/  ENDCOLLECTIVE ;  /* 0x000000000000791b */ /* 0x003fe20003800000 */
.L_x_13918:
        /* <DEDUP_REMOVED lines=10> */
.L_x_13919:
[----:B------:R-:W-:Y:S05]  /*17550*/  BRA `(.L_x_13920) ;  /* 0xffffffbc00e47947 */ /* 0x000fea000383ffff */
.L_x_13808:
[----:B0-----:R0:W1:Y:S02]  /*17560*/  SYNCS.PHASECHK.TRANS64.TRYWAIT P0, [R22+URZ+0x16820], R3 ;  /* 0x01682003160075a7 */ /* 0x001064000800017f */
[----:B-1----:R-:W-:Y:S05]  /*17570*/  @!P0 NANOSLEEP.SYNCS 0x989680 ;  /* 0x009896800000895d */ /* 0x002fea0003900000 */
[----:B------:R-:W1:Y:S02]  /*17580*/  @!P0 SYNCS.PHASECHK.TRANS64 P0, [R22+URZ+0x16820], R3 ;  /* 0x01682003160085a7 */ /* 0x000e64000800007f */
[----:B-1----:R-:W-:Y:S05]  /*17590*/  @!P0 BRA `(.L_x_13808) ;  /* 0xfffffffc00f08947 */ /* 0x002fea000383ffff */
[----:B------:R-:W-:Y:S05]  /*175a0*/  BRA `(.L_x_13921) ;  /* 0xffffffc000507947 */ /* 0x000fea000383ffff */
.L_x_13817:
[----:B-1----:R1:W2:Y:S02]  /*175b0*/  SYNCS.PHASECHK.TRANS64.TRYWAIT P0, [R2+URZ+0x16840], R3 ;  /* 0x01684003020075a7 */ /* 0x0022a4000800017f */
[----:B--2---:R-:W-:Y:S05]  /*175c0*/  @!P0 NANOSLEEP.SYNCS 0x989680 ;  /* 0x009896800000895d */ /* 0x004fea0003900000 */
[----:B------:R-:W2:Y:S02]  /*175d0*/  @!P0 SYNCS.PHASECHK.TRANS64 P0, [R2+URZ+0x16840], R3 ;  /* 0x01684003020085a7 */ /* 0x000ea4000800007f */
[----:B--2---:R-:W-:Y:S05]  /*175e0*/  @!P0 BRA `(.L_x_13817) ;  /* 0xfffffffc00f08947 */ /* 0x004fea000383ffff */
[----:B------:R-:W-:Y:S05]  /*175f0*/  BRA `(.L_x_13922) ;  /* 0xffffffc000fc7947 */ /* 0x000fea000383ffff */
.L_x_13822:
[----:B0-----:R0:W1:Y:S02]  /*17600*/  SYNCS.PHASECHK.TRANS64.TRYWAIT P0, [R3+URZ+0x60], R2 ;  /* 0x00006002030075a7 */ /* 0x001064000800017f */
[----:B-1----:R-:W-:Y:S05]  /*17610*/  @!P0 NANOSLEEP.SYNCS 0x989680 ;  /* 0x009896800000895d */ /* 0x002fea0003900000 */
[----:B------:R-:W1:Y:S02]  /*17620*/  @!P0 SYNCS.PHASECHK.TRANS64 P0, [R3+URZ+0x60], R2 ;  /* 0x00006002030085a7 */ /* 0x000e64000800007f */
[----:B-1----:R-:W-:Y:S05]  /*17630*/  @!P0 BRA `(.L_x_13822) ;  /* 0xfffffffc00f08947 */ /* 0x002fea000383ffff */
[----:B------:R-:W-:Y:S05]  /*17640*/  BRA `(.L_x_13923) ;  /* 0xffffffc400887947 */ /* 0x000fea000383ffff */
.L_x_13830:
[----:B-1----:R1:W2:Y:S02]  /*17650*/  SYNCS.PHASECHK.TRANS64.TRYWAIT P0, [R2+URZ+0x16840], R3 ;  /* 0x01684003020075a7 */ /* 0x0022a4000800017f */
[----:B--2---:R-:W-:Y:S05]  /*17660*/  @!P0 NANOSLEEP.SYNCS 0x989680 ;  /* 0x009896800000895d */ /* 0x004fea0003900000 */
[----:B------:R-:W2:Y:S02]  /*17670*/  @!P0 SYNCS.PHASECHK.TRANS64 P0, [R2+URZ+0x16840], R3 ;  /* 0x01684003020085a7 */ /* 0x000ea4000800007f */
[----:B--2---:R-:W-:Y:S05]  /*17680*/  @!P0 BRA `(.L_x_13830) ;  /* 0xfffffffc00f08947 */ /* 0x004fea000383ffff */
[----:B------:R-:W-:Y:S05]  /*17690*/  BRA `(.L_x_13924) ;  /* 0xffffffc800cc7947 */ /* 0x000fea000383ffff */
.L_x_13835:
[----:B0-----:R0:W1:Y:S02]  /*176a0*/  SYNCS.PHASECHK.TRANS64.TRYWAIT P0, [R10+URZ+0x60], R3 ;  /* 0x000060030a0075a7 */ /* 0x001064000800017f */
[----:B-1----:R-:W-:Y:S05]  /*176b0*/  @!P0 NANOSLEEP.SYNCS 0x989680 ;  /* 0x009896800000895d */ /* 0x002fea0003900000 */
[----:B------:R-:W1:Y:S02]  /*176c0*/  @!P0 SYNCS.PHASECHK.TRANS64 P0, [R10+URZ+0x60], R3 ;  /* 0x000060030a0085a7 */ /* 0x000e64000800007f */
[----:B-1----:R-:W-:Y:S05]  /*176d0*/  @!P0 BRA `(.L_x_13835) ;  /* 0xfffffffc00f08947 */ /* 0x002fea000383ffff */
[----:B------:R-:W-:Y:S05]  /*176e0*/  BRA `(.L_x_13925) ;  /* 0xffffffcc00587947 */ /* 0x000fea000383ffff */
.L_x_13843:
[----:B-1----:R1:W2:Y:S02]  /*176f0*/  SYNCS.PHASECHK.TRANS64.TRYWAIT P0, [R2+URZ+0x16840], R3 ;  /* 0x01684003020075a7 */ /* 0x0022a4000800017f */
[----:B--2---:R-:W-:Y:S05]  /*17700*/  @!P0 NANOSLEEP.SYNCS 0x989680 ;  /* 0x009896800000895d */ /* 0x004fea0003900000 */
[----:B------:R-:W2:Y:S02]  /*17710*/  @!P0 SYNCS.PHASECHK.TRANS64 P0, [R2+URZ+0x16840], R3 ;  /* 0x01684003020085a7 */ /* 0x000ea4000800007f */
[----:B--2---:R-:W-:Y:S05]  /*17720*/  @!P0 BRA `(.L_x_13843) ;  /* 0xfffffffc00f08947 */ /* 0x004fea000383ffff */
[----:B------:R-:W-:Y:S05]  /*17730*/  BRA `(.L_x_13926) ;  /* 0xffffffd000687947 */ /* 0x000fea000383ffff */
.L_x_13848:
[----:B0-----:R0:W1:Y:S02]  /*17740*/  SYNCS.PHASECHK.TRANS64.TRYWAIT P0, [R7+URZ+0x60], R2 ;  /* 0x00006002070075a7 */ /* 0x001064000800017f */
[----:B-1----:R-:W-:Y:S05]  /*17750*/  @!P0 NANOSLEEP.SYNCS 0x989680 ;  /* 0x009896800000895d */ /* 0x002fea0003900000 */
[----:B------:R-:W1:Y:S02]  /*17760*/  @!P0 SYNCS.PHASECHK.TRANS64 P0, [R7+URZ+0x60], R2 ;  /* 0x00006002070085a7 */ /* 0x000e64000800007f */
[----:B-1----:R-:W-:Y:S05]  /*17770*/  @!P0 BRA `(.L_x_13848) ;  /* 0xfffffffc00f08947 */ /* 0x002fea000383ffff */
[----:B------:R-:W-:Y:S05]  /*17780*/  BRA `(.L_x_13927) ;  /* 0xffffffd000f87947 */ /* 0x000fea000383ffff */
.L_x_13858:
[----:B0-----:R0:W1:Y:S02]  /*17790*/  SYNCS.PHASECHK.TRANS64.TRYWAIT P0, [R3+URZ+0x16860], R0 ;  /* 0x01686000030075a7 */ /* 0x001064000800017f */
[----:B-1----:R-:W-:Y:S05]  /*177a0*/  @!P0 NANOSLEEP.SYNCS 0x989680 ;  /* 0x009896800000895d */ /* 0x002fea0003900000 */
[----:B------:R-:W1:Y:S02]  /*177b0*/  @!P0 SYNCS.PHASECHK.TRANS64 P0, [R3+URZ+0x16860], R0 ;  /* 0x01686000030085a7 */ /* 0x000e64000800007f */
[----:B-1----:R-:W-:Y:S05]  /*177c0*/  @!P0 BRA `(.L_x_13858) ;  /* 0xfffffffc00f08947 */ /* 0x002fea000383ffff */
[----:B------:R-:W-:Y:S05]  /*177d0*/  BRA `(.L_x_13928) ;  /* 0xffffffd400f47947 */ /* 0x000fea000383ffff */
.L_x_13864:
        /* <DEDUP_REMOVED lines=8> */
.L_x_13930:
[----:B------:R-:W-:Y:S05]  /*17860*/  BSYNC B0 ;  /* 0x0000000000007941 */ /* 0x000fea0003800000 */
.L_x_13929:
        /* <DEDUP_REMOVED lines=9> */
.L_x_13931:
        /* <DEDUP_REMOVED lines=18> */
.L_x_13932:
[----:B------:R-:W-:Y:S01]  /*17a20*/  IMAD.MOV.U32 R12, RZ, RZ, 0x2 ;  /* 0x00000002ff0c7424 */ /* 0x000fe200078e00ff */
[----:B------:R-:W-:-:S05]  /*17a30*/  SEL R4, R14, RZ, P1 ;  /* 0x000000ff0e047207 */ /* 0x000fca0000800000 */
[----:B------:R-:W-:-:S04]  /*17a40*/  IMAD.IADD R4, R17, 0x1, R4 ;  /* 0x0000000111047824 */ /* 0x000fc800078e0204 */
[----:B------:R-:W-:-:S07]  /*17a50*/  IMAD.MOV.U32 R13, RZ, RZ, R4 ;  /* 0x000000ffff0d7224 */ /* 0x000fce00078e0004 */
[----:B------:R-:W-:Y:S05]  /*17a60*/  WARPSYNC.COLLECTIVE R15, `(.L_x_13933) ;  /* 0x000000000f087348 */ /* 0x000fea0003c00000 */
[----:B------:R0:W1:Y:S02]  /*17a70*/  SHFL.UP P6, R14, R13, R12, R11 ;  /* 0x0400000c0d0e7389 */ /* 0x00006400000c000b */
[----:B01----:R-:W-:Y:S01]  /*17a80*/  ENDCOLLECTIVE ;  /* 0x000000000000791b */ /* 0x003fe20003800000 */
.L_x_13933:
[----:B------:R-:W-:Y:S01]  /*17a90*/  IMAD.MOV.U32 R12, RZ, RZ, 0x4 ;  /* 0x00000004ff0c7424 */ /* 0x000fe200078e00ff */
[----:B------:R-:W-:-:S05]  /*17aa0*/  SEL R3, R14, RZ, P2 ;  /* 0x000000ff0e037207 */ /* 0x000fca0001000000 */
[----:B------:R-:W-:-:S04]  /*17ab0*/  IMAD.IADD R6, R4, 0x1, R3 ;  /* 0x0000000104067824 */ /* 0x000fc800078e0203 */
[----:B------:R-:W-:-:S07]  /*17ac0*/  IMAD.MOV.U32 R13, RZ, RZ, R6 ;  /* 0x000000ffff0d7224 */ /* 0x000fce00078e0006 */
[----:B------:R-:W-:Y:S05]  /*17ad0*/  WARPSYNC.COLLECTIVE R15, `(.L_x_13934) ;  /* 0x000000000f087348 */ /* 0x000fea0003c00000 */
[----:B------:R0:W1:Y:S02]  /*17ae0*/  SHFL.UP P6, R14, R13, R12, R11 ;  /* 0x0400000c0d0e7389 */ /* 0x00006400000c000b */
[----:B01----:R-:W-:Y:S01]  /*17af0*/  ENDCOLLECTIVE ;  /* 0x000000000000791b */ /* 0x003fe20003800000 */
.L_x_13934:
[----:B------:R-:W-:Y:S01]  /*17b00*/  IMAD.MOV.U32 R12, RZ, RZ, 0x8 ;  /* 0x00000008ff0c7424 */ /* 0x000fe200078e00ff */
[----:B------:R-:W-:-:S05]  /*17b10*/  SEL R3, R14, RZ, P3 ;  /* 0x000000ff0e037207 */ /* 0x000fca0001800000 */
[----:B------:R-:W-:-:S04]  /*17b20*/  IMAD.IADD R2, R6, 0x1, R3 ;  /* 0x0000000106027824 */ /* 0x000fc800078e0203 */
[----:B------:R-:W-:-:S07]  /*17b30*/  IMAD.MOV.U32 R13, RZ, RZ, R2 ;  /* 0x000000ffff0d7224 */ /* 0x000fce00078e0002 */
[----:B------:R-:W-:Y:S05]  /*17b40*/  WARPSYNC.COLLECTIVE R15, `(.L_x_13935) ;  /* 0x000000000f087348 */ /* 0x000fea0003c00000 */
[----:B------:R0:W1:Y:S02]  /*17b50*/  SHFL.UP P6, R14, R13, R12, R11 ;  /* 0x0400000c0d0e7389 */ /* 0x00006400000c000b */
[----:B01----:R-:W-:Y:S01]  /*17b60*/  ENDCOLLECTIVE ;  /* 0x000000000000791b */ /* 0x003fe20003800000 */
.L_x_13935:
[----:B------:R-:W-:Y:S01]  /*17b70*/  IMAD.MOV.U32 R12, RZ, RZ, 0x10 ;  /* 0x00000010ff0c7424 */ /* 0x000fe200078e00ff */
[----:B------:R-:W-:-:S05]  /*17b80*/  SEL R3, R14, RZ, P4 ;  /* 0x000000ff0e037207 */ /* 0x000fca0002000000 */
[----:B------:R-:W-:-:S04]  /*17b90*/  IMAD.IADD R3, R2, 0x1, R3 ;  /* 0x0000000102037824 */ /* 0x000fc800078e0203 */
[----:B------:R-:W-:-:S07]  /*17ba0*/  IMAD.MOV.U32 R13, RZ, RZ, R3 ;  /* 0x000000ffff0d7224 */ /* 0x000fce00078e0003 */
[----:B------:R-:W-:Y:S05]  /*17bb0*/  WARPSYNC.COLLECTIVE R15, `(.L_x_13936) ;  /* 0x000000000f087348 */ /* 0x000fea0003c00000 */
[----:B------:R0:W1:Y:S02]  /*17bc0*/  SHFL.UP P6, R14, R13, R12, R11 ;  /* 0x0400000c0d0e7389 */ /* 0x00006400000c000b */
[----:B01----:R-:W-:Y:S01]  /*17bd0*/  ENDCOLLECTIVE ;  /* 0x000000000000791b */ /* 0x003fe20003800000 */
.L_x_13936:
        /* <DEDUP_REMOVED lines=8> */
.L_x_13937:
[----:B------:R-:W-:Y:S05]  /*17c60*/  BRA `(.L_x_13938) ;  /* 0xffffffd800287947 */ /* 0x000fea000383ffff */
.L_x_13869:
        /* <DEDUP_REMOVED lines=8> */
.L_x_13940:
[----:B------:R-:W-:Y:S05]  /*17cf0*/  BSYNC B0 ;  /* 0x0000000000007941 */ /* 0x000fea0003800000 */
.L_x_13939:
        /* <DEDUP_REMOVED lines=8> */
.L_x_13941:
[----:B------:R-:W-:Y:S01]  /*17d80*/  IMAD.MOV.U32 R12, RZ, RZ, 0x4 ;  /* 0x00000004ff0c7424 */ /* 0x000fe200078e00ff */
[----:B------:R-:W-:-:S05]  /*17d90*/  SEL R2, R14, RZ, P2 ;  /* 0x000000ff0e027207 */ /* 0x000fca0001000000 */
[----:B------:R-:W-:-:S04]  /*17da0*/  IMAD.IADD R2, R13, 0x1, R2 ;  /* 0x000000010d027824 */ /* 0x000fc800078e0202 */
[----:B------:R-:W-:-:S07]  /*17db0*/  IMAD.MOV.U32 R13, RZ, RZ, R2 ;  /* 0x000000ffff0d7224 */ /* 0x000fce00078e0002 */
[----:B------:R-:W-:Y:S05]  /*17dc0*/  WARPSYNC.COLLECTIVE R15, `(.L_x_13942) ;  /* 0x000000000f087348 */ /* 0x000fea0003c00000 */
[----:B------:R0:W1:Y:S02]  /*17dd0*/  SHFL.UP P6, R14, R13, R12, R11 ;  /* 0x0400000c0d0e7389 */ /* 0x00006400000c000b */
[----:B01----:R-:W-:Y:S01]  /*17de0*/  ENDCOLLECTIVE ;  /* 0x000000000000791b */ /* 0x003fe20003800000 */
.L_x_13942:
[----:B------:R-:W-:Y:S01]  /*17df0*/  IMAD.MOV.U32 R12, RZ, RZ, 0x8 ;  /* 0x00000008ff0c7424 */ /* 0x000fe200078e00ff */
[----:B------:R-:W-:-:S05]  /*17e00*/  SEL R3, R14, RZ, P3 ;  /* 0x000000ff0e037207 */ /* 0x000fca0001800000 */
[----:B------:R-:W-:-:S04]  /*17e10*/  IMAD.IADD R3, R2, 0x1, R3 ;  /* 0x0000000102037824 */ /* 0x000fc800078e0203 */
[----:B------:R-:W-:-:S07]  /*17e20*/  IMAD.MOV.U32 R13, RZ, RZ, R3 ;  /* 0x000000ffff0d7224 */ /* 0x000fce00078e0003 */
[----:B------:R-:W-:Y:S05]  /*17e30*/  WARPSYNC.COLLECTIVE R15, `(.L_x_13943) ;  /* 0x000000000f087348 */ /* 0x000fea0003c00000 */
[----:B------:R0:W1:Y:S02]  /*17e40*/  SHFL.UP P6, R14, R13, R12, R11 ;  /* 0x0400000c0d0e7389 */ /* 0x00006400000c000b */
[----:B01----:R-:W-:Y:S01]  /*17e50*/  ENDCOLLECTIVE ;  /* 0x000000000000791b */ /* 0x003fe20003800000 */
.L_x_13943:
[----:B------:R-:W-:Y:S01]  /*17e60*/  IMAD.MOV.U32 R12, RZ, RZ, 0x10 ;  /* 0x00000010ff0c7424 */ /* 0x000fe200078e00ff */
[----:B------:R-:W-:-:S05]  /*17e70*/  SEL R4, R14, RZ, P4 ;  /* 0x000000ff0e047207 */ /* 0x000fca0002000000 */
[----:B------:R-:W-:-:S04]  /*17e80*/  IMAD.IADD R4, R3, 0x1, R4 ;  /* 0x0000000103047824 */ /* 0x000fc800078e0204 */
[----:B------:R-:W-:-:S07]  /*17e90*/  IMAD.MOV.U32 R13, RZ, RZ, R4 ;  /* 0x000000ffff0d7224 */ /* 0x000fce00078e0004 */
[----:B------:R-:W-:Y:S05]  /*17ea0*/  WARPSYNC.COLLECTIVE R15, `(.L_x_13944) ;  /* 0x000000000f087348 */ /* 0x000fea0003c00000 */
[----:B------:R0:W1:Y:S02]  /*17eb0*/  SHFL.UP P6, R14, R13, R12, R11 ;  /* 0x0400000c0d0e7389 */ /* 0x00006400000c000b */
[----:B01----:R-:W-:Y:S01]  /*17ec0*/  ENDCOLLECTIVE ;  /* 0x000000000000791b */ /* 0x003fe20003800000 */
.L_x_13944:
        /* <DEDUP_REMOVED lines=8> */
.L_x_13945:
[----:B------:R-:W-:Y:S05]  /*17f50*/  BRA `(.L_x_13946) ;  /* 0xffffffd800087947 */ /* 0x000fea000383ffff */
.L_x_13871:
[----:B------:R-:W-:Y:S01]  /*17f60*/  BSSY B0, `(.L_x_13947) ;  /* 0x0000006000007945 */ /* 0x000fe20003800000 */
[----:B------:R-:W-:Y:S01]  /*17f70*/  PLOP3.LUT P6, PT, P6, PT, PT, 0x8, 0x0 ;  /* 0x000000000000781c */ /* 0x000fe200037ce170 */
[----:B------:R-:W-:-:S12]  /*17f80*/  IMAD.MOV.U32 R15, RZ, RZ, -0x1 ;  /* 0xffffffffff0f7424 */ /* 0x000fd800078e00ff */
[----:B01----:R-:W-:Y:S05]  /*17f90*/  WARPSYNC.COLLECTIVE R15, `(.L_x_13948) ;  /* 0x000000000f087348 */ /* 0x003fea0003c00000 */
[----:B------:R-:W-:Y:S01]  /*17fa0*/  VOTE.ANY R14, PT, P6 ;  /* 0x00000000000e7806 */ /* 0x000fe200030e0100 */
[----:B01----:R-:W-:Y:S06]  /*17fb0*/  ENDCOLLECTIVE ;  /* 0x000000000000791b */ /* 0x003fec0003800000 */
.L_x_13948:
[----:B------:R-:W-:Y:S05]  /*17fc0*/  BSYNC B0 ;  /* 0x0000000000007941 */ /* 0x000fea0003800000 */
.L_x_13947:
        /* <DEDUP_REMOVED lines=9> */
.L_x_13949:
[----:B------:R-:W-:Y:S01]  /*18060*/  IMAD.MOV.U32 R17, RZ, RZ, R14 ;  /* 0x000000ffff117224 */ /* 0x000fe200078e000e */
[----:B------:R-:W-:Y:S06]  /*18070*/  BRA `(.L_x_13950) ;  /* 0xffffffd400f87947 */ /* 0x000fec000383ffff */
.L_x_13873:
[----:B------:R-:W-:Y:S01]  /*18080*/  BSSY B0, `(.L_x_13951) ;  /* 0x0000007000007945 */ /* 0x000fe20003800000 */
[----:B------:R-:W-:Y:S02]  /*18090*/  IMAD.MOV.U32 R13, RZ, RZ, R2 ;  /* 0x000000ffff0d7224 */ /* 0x000fe400078e0002 */
[----:B------:R-:W-:Y:S02]  /*180a0*/  IMAD.MOV.U32 R11, RZ, RZ, 0x1f ;  /* 0x0000001fff0b7424 */ /* 0x000fe400078e00ff */
[----:B------:R-:W-:-:S07]  /*180b0*/  IMAD.MOV.U32 R15, RZ, RZ, -0x1 ;  /* 0xffffffffff0f7424 */ /* 0x000fce00078e00ff */
[----:B0123--:R-:W-:Y:S05]  /*180c0*/  WARPSYNC.COLLECTIVE R15, `(.L_x_13952) ;  /* 0x000000000f087348 */ /* 0x00ffea0003c00000 */
[----:B------:R4:W0:Y:S02]  /*180d0*/  SHFL.IDX P6, R14, R13, R12, R11 ;  /* 0x0000000c0d0e7389 */ /* 0x00082400000c000b */
[----:B01234-:R-:W-:Y:S01]  /*180e0*/  ENDCOLLECTIVE ;  /* 0x000000000000791b */ /* 0x01ffe20003800000 */
.L_x_13952:
[----:B------:R-:W-:Y:S05]  /*180f0*/  BSYNC B0 ;  /* 0x0000000000007941 */ /* 0x000fea0003800000 */
.L_x_13951:
[----:B------:R-:W-:Y:S05]  /*18100*/  BRA `(.L_x_13872) ;  /* 0xffffffd400f07947 */ /* 0x000fea000383ffff */
.L_x_13877:
[----:B0-----:R0:W3:Y:S02]  /*18110*/  SYNCS.PHASECHK.TRANS64.TRYWAIT P0, [R9+URZ+0x16820], R0 ;  /* 0x01682000090075a7 */ /* 0x0010e4000800017f */
[----:B---3--:R-:W-:Y:S05]  /*18120*/  @!P0 NANOSLEEP.SYNCS 0x989680 ;  /* 0x009896800000895d */ /* 0x008fea0003900000 */
[----:B------:R-:W3:Y:S02]  /*18130*/  @!P0 SYNCS.PHASECHK.TRANS64 P0, [R9+URZ+0x16820], R0 ;  /* 0x01682000090085a7 */ /* 0x000ee4000800007f */
[----:B---3--:R-:W-:Y:S05]  /*18140*/  @!P0 BRA `(.L_x_13877) ;  /* 0xfffffffc00f08947 */ /* 0x008fea000383ffff */
[----:B------:R-:W-:Y:S05]  /*18150*/  BRA `(.L_x_13953) ;  /* 0xffffffdc00687947 */ /* 0x000fea000383ffff */
.L_x_13878:
        /* <DEDUP_REMOVED lines=11> */
.L_x_13955:
[----:B------:R-:W-:Y:S05]  /*18210*/  BSYNC B0 ;  /* 0x0000000000007941 */ /* 0x000fea0003800000 */
.L_x_13954:
[----:B------:R-:W-:Y:S05]  /*18220*/  BRA `(.L_x_13956) ;  /* 0xffffffdc00507947 */ /* 0x000fea000383ffff */
.L_x_13881:
[----:B------:R-:W-:Y:S01]  /*18230*/  BSSY B1, `(.L_x_13957) ;  /* 0x0000006000017945 */ /* 0x000fe20003800000 */
[----:B------:R-:W-:-:S07]  /*18240*/  IMAD.MOV.U32 R15, RZ, RZ, -0x1 ;  /* 0xffffffffff0f7424 */ /* 0x000fce00078e00ff */
[----:B012---:R-:W-:Y:S05]  /*18250*/  WARPSYNC.COLLECTIVE R15, `(.L_x_13958) ;  /* 0x000000000f0c7348 */ /* 0x007fea0003c00000 */
[----:B------:R-:W-:Y:S02]  /*18260*/  ELECT P6, UR62, PT ;  /* 0x00000000003e782f */ /* 0x000fe400038c0000 */
[----:B------:R-:W-:Y:S01]  /*18270*/  MOV R14, UR62 ;  /* 0x0000003e000e7c02 */ /* 0x000fe20008000f00 */
[----:B012---:R-:W-:Y:S10]  /*18280*/  ENDCOLLECTIVE ;  /* 0x000000000000791b */ /* 0x007ff40003800000 */
.L_x_13958:
[----:B------:R-:W-:Y:S05]  /*18290*/  BSYNC B1 ;  /* 0x0000000000017941 */ /* 0x000fea0003800000 */
.L_x_13957:
[----:B------:R-:W-:Y:S05]  /*182a0*/  BRA `(.L_x_13959) ;  /* 0xffffffdc00487947 */ /* 0x000fea000383ffff */
.L_x_13883:
[----:B0-----:R0:W3:Y:S02]  /*182b0*/  SYNCS.PHASECHK.TRANS64.TRYWAIT P0, [R5+URZ], R4 ;  /* 0x00000004050075a7 */ /* 0x0010e4000800017f */
[----:B---3--:R-:W-:Y:S05]  /*182c0*/  @!P0 NANOSLEEP.SYNCS 0x989680 ;  /* 0x009896800000895d */ /* 0x008fea0003900000 */
[----:B------:R-:W3:Y:S02]  /*182d0*/  @!P0 SYNCS.PHASECHK.TRANS64 P0, [R5+URZ], R4 ;  /* 0x00000004050085a7 */ /* 0x000ee4000800007f */
[----:B---3--:R-:W-:Y:S05]  /*182e0*/  @!P0 BRA `(.L_x_13883) ;  /* 0xfffffffc00f08947 */ /* 0x008fea000383ffff */
[----:B------:R-:W-:Y:S05]  /*182f0*/  BRA `(.L_x_13960) ;  /* 0xffffffdc007c7947 */ /* 0x000fea000383ffff */
.L_x_13884:
[----:B---3--:R3:W4:Y:S02]  /*18300*/  SYNCS.PHASECHK.TRANS64.TRYWAIT P0, [R3+URZ], R2 ;  /* 0x00000002030075a7 */ /* 0x008724000800017f */
[----:B----4-:R-:W-:Y:S05]  /*18310*/  @!P0 NANOSLEEP.SYNCS 0x989680 ;  /* 0x009896800000895d */ /* 0x010fea0003900000 */
[----:B------:R-:W4:Y:S02]  /*18320*/  @!P0 SYNCS.PHASECHK.TRANS64 P0, [R3+URZ], R2 ;  /* 0x00000002030085a7 */ /* 0x000f24000800007f */
[----:B----4-:R-:W-:Y:S05]  /*18330*/  @!P0 BRA `(.L_x_13884) ;  /* 0xfffffffc00f08947 */ /* 0x010fea000383ffff */
[----:B------:R-:W-:Y:S05]  /*18340*/  BRA `(.L_x_13961) ;  /* 0xffffffdc00707947 */ /* 0x000fea000383ffff */
.L_x_13886:
[----:B----4-:R4:W0:Y:S02]  /*18350*/  SYNCS.PHASECHK.TRANS64.TRYWAIT P0, [R23+URZ], R4 ;  /* 0x00000004170075a7 */ /* 0x010824000800017f */
[----:B0-----:R-:W-:Y:S05]  /*18360*/  @!P0 NANOSLEEP.SYNCS 0x989680 ;  /* 0x009896800000895d */ /* 0x001fea0003900000 */
[----:B------:R-:W0:Y:S02]  /*18370*/  @!P0 SYNCS.PHASECHK.TRANS64 P0, [R23+URZ], R4 ;  /* 0x00000004170085a7 */ /* 0x000e24000800007f */
[----:B0-----:R-:W-:Y:S05]  /*18380*/  @!P0 BRA `(.L_x_13886) ;  /* 0xfffffffc00f08947 */ /* 0x001fea000383ffff */
[----:B------:R-:W-:Y:S05]  /*18390*/  BRA `(.L_x_13962) ;  /* 0xffffffdc00747947 */ /* 0x000fea000383ffff */
.L_x_13963:
        /* <DEDUP_REMOVED lines=14> */
.L_x_15336:


//--------------------- .text._ZN7cutlass13device_kernelIN5flash11enable_sm90INS1_16FlashAttnFwdSm90INS1_25CollectiveMainloopFwdSm90ILi2EN4cute5tupleIJNS5_1CILi1EEES8_S8_EEENS6_IJNS7_ILi192EEENS7_ILi128EEENS7_ILi64EEEEEELi64ENS_6half_tEfNS_4arch4Sm90ELb0ELb1ELb1ELb1ELb0ELb1ELb0ELb1ELb1ELb1ELb0ELb0EEENS1_21CollectiveEpilogueFwdINS6_IJSA_SC_SB_EEES9_SE_SG_Li384ELb1ELb1ELb0ELb0EEENS1_36VarlenDynamicPersistentTileSchedulerILi192ELi128ELi384ELi128ELb0ELb1ELb1ELb1ELb0ELb1EEEEEEEEEvNT_6ParamsE --------------------------
	.section	.text._ZN7cutlass13device_kernelIN5flash11enable_sm90INS1_16FlashAttnFwdSm90INS1_25CollectiveMainloopFwdSm90ILi2EN4cute5tupleIJNS5_1CILi1EEES8_S8_EEENS6_IJNS7_ILi192EEENS7_ILi128EEENS7_ILi64EEEEEELi64ENS_6half_tEfNS_4arch4Sm90ELb0ELb1ELb1ELb1ELb0ELb1ELb0ELb1ELb1ELb1ELb0ELb0EEENS1_21CollectiveEpilogueFwdINS6_IJSA_SC_SB_EEES9_SE_SG_Li384ELb1ELb1ELb0ELb0EEENS1_36VarlenDynamicPersistentTileSchedulerILi192ELi128ELi384ELi128ELb0ELb1ELb1ELb1ELb0ELb1EEEEEEEEEvNT_6ParamsE,"ax",@progbits
	.align	128
.text._ZN7cutlass13device_kernelIN5flash11enable_sm90INS1_16FlashAttnFwdSm90INS1_25CollectiveMainloopFwdSm90ILi2EN4cute5tupleIJNS5_1CILi1EEES8_S8_EEENS6_IJNS7_ILi192EEENS7_ILi128EEENS7_ILi64EEEEEELi64ENS_6half_tEfNS_4arch4Sm90ELb0ELb1ELb1ELb1ELb0ELb1ELb0ELb1ELb1ELb1ELb0ELb0EEENS1_21CollectiveEpilogueFwdINS6_IJSA_SC_SB_EEES9_SE_SG_Li384ELb1ELb1ELb0ELb0EEENS1_36VarlenDynamicPersistentTileSchedulerILi192ELi128ELi384ELi128ELb0ELb1ELb1ELb1ELb0ELb1EEEEEEEEEvNT_6ParamsE:
        .type           _ZN7cutlass13device_kernelIN5flash11enable_sm90INS1_16FlashAttnFwdSm90INS1_25CollectiveMainloopFwdSm90ILi2EN4cute5tupleIJNS5_1CILi1EEES8_S8_EEENS6_IJNS7_ILi192EEENS7_ILi128EEENS7_ILi64EEEEEELi64ENS_6half_tEfNS_4arch4Sm90ELb0ELb1ELb1ELb1ELb0ELb1ELb0ELb1ELb1ELb1ELb0ELb0EEENS1_21CollectiveEpilogueFwdINS6_IJSA_SC_SB_EEES9_SE_SG_Li384ELb1ELb1ELb0ELb0EEENS1_36VarlenDynamicPersistentTileSchedulerILi192ELi128ELi384ELi128ELb0ELb1ELb1ELb1ELb0ELb1EEEEEEEEEvNT_6ParamsE,@function
        .size           _ZN7cutlass13device_kernelIN5flash11enable_sm90INS1_16FlashAttnFwdSm90INS1_25CollectiveMainloopFwdSm90ILi2EN4cute5tupleIJNS5_1CILi1EEES8_S8_EEENS6_IJNS7_ILi192EEENS7_ILi128EEENS7_ILi64EEEEEELi64ENS_6half_tEfNS_4arch4Sm90ELb0ELb1ELb1ELb1ELb0ELb1ELb0ELb1ELb1ELb1ELb0ELb0EEENS1_21CollectiveEpilogueFwdINS6_IJSA_SC_SB_EEES9_SE_SG_Li384ELb1ELb1ELb0ELb0EEENS1_36VarlenDynamicPersistentTileSchedulerILi192ELi128ELi384ELi128ELb0ELb1ELb1ELb1ELb0ELb1EEEEEEEEEvNT_6ParamsE,(.L_x_15337 - _ZN7cutlass13device_kernelIN5flash11enable_sm90INS1_16FlashAttnFwdSm90INS1_25CollectiveMainloopFwdSm90ILi2EN4cute5tupleIJNS5_1CILi1EEES8_S8_EEENS6_IJNS7_ILi192EEENS7_ILi128EEENS7_ILi64EEEEEELi64ENS_6half_tEfNS_4arch4Sm90ELb0ELb1ELb1ELb1ELb0ELb1ELb0ELb1ELb1ELb1ELb0ELb0EEENS1_21CollectiveEpilogueFwdINS6_IJSA_SC_SB_EEES9_SE_SG_Li384ELb1ELb1ELb0ELb0EEENS1_36VarlenDynamicPersistentTileSchedulerILi192ELi128ELi384ELi128ELb0ELb1ELb1ELb1ELb0ELb1EEEEEEEEEvNT_6ParamsE)
        .other          _ZN7cutlass13device_kernelIN5flash11enable_sm90INS1_16FlashAttnFwdSm90INS1_25CollectiveMainloopFwdSm90ILi2EN4cute5tupleIJNS5_1CILi1EEES8_S8_EEENS6_IJNS7_ILi192EEENS7_ILi128EEENS7_ILi64EEEEEELi64ENS_6half_tEfNS_4arch4Sm90ELb0ELb1ELb1ELb1ELb0ELb1ELb0ELb1ELb1ELb1ELb0ELb0EEENS1_21CollectiveEpilogueFwdINS6_IJSA_SC_SB_EEES9_SE_SG_Li384ELb1ELb1ELb0ELb0EEENS1_36VarlenDynamicPersistentTileSchedulerILi192ELi128ELi384ELi128ELb0ELb1ELb1ELb1ELb0ELb1EEEEEEEEEvNT_6ParamsE,@"STO_CUDA_ENTRY STV_DEFAULT"
_ZN7cutlass13device_kernelIN5flash11enable_sm90INS1_16FlashAttnFwdSm90INS1_25CollectiveMainloopFwdSm90ILi2EN4cute5tupleIJNS5_1CILi1EEES8_S8_EEENS6_IJNS7_ILi192EEENS7_ILi128EEENS7_ILi64EEEEEELi64ENS_6half_tEfNS_4arch4Sm90ELb0ELb1ELb1ELb1ELb0ELb1ELb0ELb1ELb1ELb1ELb0ELb0EEENS1_21CollectiveEpilogueFwdINS6_IJSA_SC_SB_EEES9_SE_SG_Li384ELb1ELb1ELb0ELb0EEENS1_36VarlenDynamicPersistentTileSchedulerILi192ELi128ELi384ELi128ELb0ELb1ELb1ELb1ELb0ELb1EEEEEEEEEvNT_6ParamsE:
        /* <DEDUP_REMOVED lines=24> */
.L_x_13965:
[----:B------:R-:W-:Y:S05]  /*0180*/  BSYNC B0 ;  /* 0x0000000000007941 */ /* 0x000fea0003800000 */
.L_x_13964:
        /* <DEDUP_REMOVED lines=41> */
.L_x_13966:
        /* <DEDUP_REMOVED lines=22> */
.L_x_13967:
        /* <DEDUP_REMOVED lines=18> */
.L_x_13968:
        /* <DEDUP_REMOVED lines=22> */
.L_x_13969:
        /* <DEDUP_REMOVED lines=22> */
.L_x_13970:
        /* <DEDUP_REMOVED lines=8> */
.L_x_13973:
[----:B------:R-:W-:-:S08]  /*09e0*/  NOP ;  /* 0x0000000000007918 */ /* 0x000fd00000000000 */
[----:B------:R-:W0:Y:S02]  /*09f0*/  USETMAXREG.TRY_ALLOC.CTAPOOL UP0, 0xa0 ;  /* 0x000000a0000079c8 */ /* 0x000e240008000600 */
[----:B0-----:R-:W-:-:S13]  /*0a00*/  PLOP3.LUT P0, PT, PT, PT, UP0, 0x80, 0x0 ;  /* 0x000000000000781c */ /* 0x001fda0003f0f008 */
[----:B------:R-:W-:Y:S05]  /*0a10*/  @!P0 BRA `(.L_x_13973) ;  /* 0xfffffffc00f08947 */ /* 0x000fea000383ffff */
[----:B------:R-:W2:Y:S01]  /*0a20*/  LDL.LU R0, [R1] ;  /* 0x0000000001007983 */ /* 0x000ea20000300800 */
[----:B------:R-:W0:Y:S01]  /*0a30*/  S2R R2, SR_TID.X ;  /* 0x0000000000027919 */ /* 0x000e220000002100 */
        /* <DEDUP_REMOVED lines=17> */
[----:B------:R-:W0:Y:S01]  /*0b50*/  S2R R0, SR_TID.X ;  /* 0x0000000000007919 */ /* 0x000e220000002100 */
[----:B------:R-:W-:Y:S01]  /*0b60*/  CS2R R22, SRZ ;  /* 0x0000000000167805 */ /* 0x000fe2000001ff00 */
[----:B------:R-:W-:Y:S01]  /*0b70*/  IMAD.MOV.U32 R16, RZ, RZ, RZ ;  /* 0x000000ffff107224 */ /* 0x000fe200078e00ff */
[----:B------:R-:W-:Y:S01]  /*0b80*/  ULOP3.LUT UR37, UR36, 0x1, URZ, 0xfc, !UPT ;  /* 0x0000000124257892 */ /* 0x000fe2000f8efc3f */
[----:B------:R-:W-:Y:S01]  /*0b90*/  STL [R1+0x58], RZ ;  /* 0x000058ff01007387 */ /* 0x000fe20000100800 */
[----:B0-----:R-:W-:-:S05]  /*0ba0*/  VIADD R11, R0, 0xffffff80 ;  /* 0xffffff80000b7836 */ /* 0x001fca0000000000 */
[----:B------:R-:W-:-:S04]  /*0bb0*/  SHF.R.S32.HI R0, RZ, 0x1f, R11 ;  /* 0x0000001fff007819 */ /* 0x000fc8000001140b */
[----:B------:R-:W-:-:S04]  /*0bc0*/  LEA.HI R3, R0, R11, RZ, 0x7 ;  /* 0x0000000b00037211 */ /* 0x000fc800078f38ff */
[----:B------:R-:W-:Y:S02]  /*0bd0*/  LOP3.LUT R4, R3, 0xffffff80, RZ, 0xc0, !PT ;  /* 0xffffff8003047812 */ /* 0x000fe400078ec0ff */
[----:B------:R-:W-:-:S03]  /*0be0*/  SHF.R.S32.HI R8, RZ, 0x7, R3 ;  /* 0x00000007ff087819 */ /* 0x000fc60000011403 */
[----:B------:R-:W-:-:S05]  /*0bf0*/  IMAD.IADD R9, R11, 0x1, -R4 ;  /* 0x000000010b097824 */ /* 0x000fca00078e0a04 */
[----:B------:R-:W-:-:S04]  /*0c00*/  SHF.R.S32.HI R4, RZ, 0x1f, R9 ;  /* 0x0000001fff047819 */ /* 0x000fc80000011409 */
[CC--:B------:R-:W-:Y:S02]  /*0c10*/  LEA.HI R5, R4.reuse, R9.reuse, RZ, 0x2 ;  /* 0x0000000904057211 */ /* 0x0c0fe400078f10ff */
[----:B------:R-:W-:Y:S02]  /*0c20*/  LEA.HI R4, R4, R9, RZ, 0x5 ;  /* 0x0000000904047211 */ /* 0x000fe400078f28ff */
[--C-:B------:R-:W-:Y:S02]  /*0c30*/  SHF.R.S32.HI R6, RZ, 0x2, R5.reuse ;  /* 0x00000002ff067819 */ /* 0x100fe40000011405 */
[----:B------:R-:W-:Y:S02]  /*0c40*/  SHF.R.S32.HI R3, RZ, 0x1f, R5 ;  /* 0x0000001fff037819 */ /* 0x000fe40000011405 */
[----:B------:R-:W-:Y:S02]  /*0c50*/  SHF.R.S32.HI R4, RZ, 0x5, R4 ;  /* 0x00000005ff047819 */ /* 0x000fe40000011404 */
[----:B------:R-:W-:Y:S01]  /*0c60*/  LEA.HI R7, R3, R6, RZ, 0x3 ;  /* 0x0000000603077211 */ /* 0x000fe200078f18ff */
[----:B------:R-:W-:Y:S01]  /*0c70*/  IMAD.HI R3, R8, 0x55555556, RZ ;  /* 0x5555555608037827 */ /* 0x000fe200078e02ff */
[----:B------:R-:W-:-:S02]  /*0c80*/  LOP3.LUT R5, R5, 0x7ffffffc, RZ, 0xc0, !PT ;  /* 0x7ffffffc05057812 */ /* 0x000fc400078ec0ff */
[----:B------:R-:W-:Y:S02]  /*0c90*/  LOP3.LUT R7, R7, 0xfffffff8, RZ, 0xc0, !PT ;  /* 0xfffffff807077812 */ /* 0x000fe400078ec0ff */
[----:B------:R-:W-:-:S03]  /*0ca0*/  LEA.HI R3, R3, R3, RZ, 0x1 ;  /* 0x0000000303037211 */ /* 0x000fc600078f08ff */
[----:B------:R-:W-:Y:S02]  /*0cb0*/  IMAD.IADD R7, R6, 0x1, -R7 ;  /* 0x0000000106077824 */ /* 0x000fe400078e0a07 */
[----:B------:R-:W-:Y:S02]  /*0cc0*/  IMAD R3, R3, -0x3, R8 ;  /* 0xfffffffd03037824 */ /* 0x000fe400078e0208 */
[----:B------:R-:W-:-:S04]  /*0cd0*/  IMAD R4, R4, 0x10, R7 ;  /* 0x0000001004047824 */ /* 0x000fc800078e0207 */
[----:B------:R-:W-:Y:S01]  /*0ce0*/  IMAD R8, R3, 0x40, R4 ;  /* 0x0000004003087824 */ /* 0x000fe200078e0204 */
[CC--:B------:R-:W-:Y:S02]  /*0cf0*/  LEA.HI R3, R0.reuse, R11.reuse, RZ, 0x2 ;  /* 0x0000000b00037211 */ /* 0x0c0fe400078f10ff */
[----:B------:R-:W-:Y:S02]  /*0d00*/  LEA.HI R0, R0, R11, RZ, 0x5 ;  /* 0x0000000b00007211 */ /* 0x000fe400078f28ff */
[--C-:B------:R-:W-:Y:S01]  /*0d10*/  SHF.R.S32.HI R17, RZ, 0x2, R3.reuse ;  /* 0x00000002ff117819 */ /* 0x100fe20000011403 */
[----:B------:R-:W-:Y:S01]  /*0d20*/  STL [R1+0x60], R8 ;  /* 0x0000600801007387 */ /* 0x000fe20000100800 */
[----:B------:R-:W-:Y:S02]  /*0d30*/  LOP3.LUT R4, R3, 0xfffffffc, RZ, 0xc0, !PT ;  /* 0xfffffffc03047812 */ /* 0x000fe400078ec0ff */
[----:B------:R-:W-:Y:S01]  /*0d40*/  SHF.R.S32.HI R0, RZ, 0x5, R0 ;  /* 0x00000005ff007819 */ /* 0x000fe20000011400 */
[----:B------:R-:W-:Y:S01]  /*0d50*/  VIADD R10, R17, 0x60 ;  /* 0x00000060110a7836 */ /* 0x000fe20000000000 */
[----:B------:R-:W-:Y:S01]  /*0d60*/  SHF.R.S32.HI R6, RZ, 0x1f, R3 ;  /* 0x0000001fff067819 */ /* 0x000fe20000011403 */
[----:B------:R-:W-:Y:S01]  /*0d70*/  IMAD.IADD R7, R11, 0x1, -R4 ;  /* 0x000000010b077824 */ /* 0x000fe200078e0a04 */
[----:B------:R-:W-:Y:S01]  /*0d80*/  SHF.R.S32.HI R4, RZ, 0x1f, R17 ;  /* 0x0000001fff047819 */ /* 0x000fe20000011411 */
[----:B------:R-:W-:Y:S01]  /*0d90*/  IMAD.SHL.U32 R3, R10, 0x40, RZ ;  /* 0x000000400a037824 */ /* 0x000fe200078e00ff */
[----:B------:R-:W-:Y:S01]  /*0da0*/  SHF.R.S32.HI R0, RZ, 0x1f, R10 ;  /* 0x0000001fff007819 */ /* 0x000fe2000001140a */
[C---:B------:R-:W-:Y:S01]  /*0db0*/  IMAD.SHL.U32 R18, R7.reuse, 0x8, RZ ;  /* 0x0000000807127824 */ /* 0x040fe200078e00ff */
[----:B------:R-:W-:Y:S01]  /*0dc0*/  LEA.HI R6, R6, R17, RZ, 0x3 ;  /* 0x0000001106067211 */ /* 0x000fe200078f18ff */
[----:B------:R-:W-:Y:S01]  /*0dd0*/  IMAD.SHL.U32 R152, R7, 0x4, RZ ;  /* 0x0000000407987824 */ /* 0x000fe200078e00ff */
[----:B------:R-:W-:Y:S01]  /*0de0*/  LEA.HI R4, R0, R10, RZ, 0x3 ;  /* 0x0000000a00047211 */ /* 0x000fe200078f18ff */
[----:B------:R-:W-:Y:S01]  /*0df0*/  STL [R1+0x10], RZ ;  /* 0x000010ff01007387 */ /* 0x000fe20000100800 */
[----:B------:R-:W-:-:S02]  /*0e00*/  LOP3.LUT R6, R6, 0xfffffff8, RZ, 0xc0, !PT ;  /* 0xfffffff806067812 */ /* 0x000fc400078ec0ff */
[----:B------:R-:W-:Y:S02]  /*0e10*/  LEA.HI R0, R7, R7, RZ, 0x1 ;  /* 0x0000000707007211 */ /* 0x000fe400078f08ff */
[----:B------:R-:W-:Y:S01]  /*0e20*/  LOP3.LUT R3, R3, 0x1c0, RZ, 0xc0, !PT ;  /* 0x000001c003037812 */ /* 0x000fe200078ec0ff */
[----:B------:R-:W-:Y:S01]  /*0e30*/  IMAD.IADD R6, R17, 0x1, -R6 ;  /* 0x0000000111067824 */ /* 0x000fe200078e0a06 */
[----:B------:R-:W-:Y:S02]  /*0e40*/  SHF.L.U32 R4, R4, 0x6, RZ ;  /* 0x0000000604047819 */ /* 0x000fe400000006ff */
[----:B------:R-:W-:Y:S02]  /*0e50*/  SHF.R.U32.HI R10, RZ, 0x3, R3 ;  /* 0x00000003ff0a7819 */ /* 0x000fe40000011603 */
[----:B------:R-:W-:Y:S02]  /*0e60*/  LOP3.LUT R4, R4, 0xfffffe00, RZ, 0xc0, !PT ;  /* 0xfffffe0004047812 */ /* 0x000fe400078ec0ff */
[----:B------:R-:W-:-:S02]  /*0e70*/  LOP3.LUT R0, R0, 0x1ffffffe, RZ, 0xc0, !PT ;  /* 0x1ffffffe00007812 */ /* 0x000fc400078ec0ff */
[----:B------:R-:W-:Y:S01]  /*0e80*/  LOP3.LUT R3, R3, 0x38, R18, 0xf8, !PT ;  /* 0x0000003803037812 */ /* 0x000fe200078ef812 */
[----:B------:R0:W-:Y:S02]  /*0e90*/  STL [R1+0x4c], R4 ;  /* 0x00004c0401007387 */ /* 0x0001e40000100800 */
[----:B------:R-:W-:Y:S01]  /*0ea0*/  IMAD.IADD R0, R7, 0x1, -R0 ;  /* 0x0000000107007824 */ /* 0x000fe200078e0a00 */
[----:B------:R-:W-:Y:S01]  /*0eb0*/  LOP3.LUT R3, R4, R3, R10, 0xf6, !PT ;  /* 0x0000000304037212 */ /* 0x000fe200078ef60a */
[----:B------:R1:W-:Y:S02]  /*0ec0*/  STL [R1+0x48], R6 ;  /* 0x0000480601007387 */ /* 0x0003e40000100800 */
[----:B------:R-:W-:Y:S02]  /*0ed0*/  IMAD R0, R0, 0x8, R8 ;  /* 0x0000000800007824 */ /* 0x000fe400078e0208 */
[----:B------:R-:W-:Y:S02]  /*0ee0*/  IMAD R3, R3, 0x2, R2 ;  /* 0x0000000203037824 */ /* 0x000fe400078e0202 */
[----:B0-----:R-:W-:-:S02]  /*0ef0*/  IMAD.IADD R4, R9, 0x1, -R5 ;  /* 0x0000000109047824 */ /* 0x001fc400078e0a05 */
[----:B-1----:R-:W-:-:S05]  /*0f00*/  VIADD R6, R152, 0x10 ;  /* 0x0000001098067836 */ /* 0x002fca0000000000 */
[----:B------:R0:W-:Y:S04]  /*0f10*/  STL [R1+0x14], R6 ;  /* 0x0000140601007387 */ /* 0x0001e80000100800 */
[----:B------:R0:W-:Y:S04]  /*0f20*/  STL [R1+0xc], R4 ;  /* 0x00000c0401007387 */ /* 0x0001e80000100800 */
[----:B------:R0:W-:Y:S04]  /*0f30*/  STL [R1+0x3c], R0 ;  /* 0x00003c0001007387 */ /* 0x0001e80000100800 */
[----:B------:R0:W-:Y:S02]  /*0f40*/  STL [R1+0x5c], R3 ;  /* 0x00005c0301007387 */ /* 0x0001e40000100800 */
.L_x_14166:
[----:B------:R-:W-:Y:S05]  /*0f50*/  YIELD ;  /* 0x0000000000007946 */ /* 0x000fea0003800000 */
[----:B------:R-:W-:Y:S01]  /*0f60*/  ULDC.64 UR4, c[0x0][0xa28] ;  /* 0x00028a0000047ab9 */ /* 0x000fe20000000a00 */
[----:B0--3-5:R-:W0:Y:S01]  /*0f70*/  LDC.64 R6, c[0x0][0xa08] ;  /* 0x00028200ff067b82 */ /* 0x029e220000000a00 */
[----:B------:R-:W-:Y:S01]  /*0f80*/  ISETP.NE.U32.AND P1, PT, RZ, UR4, PT ;  /* 0x00000004ff007c0c */ /* 0x000fe2000bf25070 */
[----:B------:R-:W-:Y:S02]  /*0f90*/  IMAD.MOV.U32 R0, RZ, RZ, RZ ;  /* 0x000000ffff007224 */ /* 0x000fe400078e00ff */
[----:B--2---:R-:W-:Y:S01]  /*0fa0*/  IMAD.MOV.U32 R30, RZ, RZ, RZ ;  /* 0x000000ffff1e7224 */ /* 0x004fe200078e00ff */
[----:B------:R-:W-:Y:S01]  /*0fb0*/  ISETP.NE.AND.EX P1, PT, RZ, UR5, PT, P1 ;  /* 0x00000005ff007c0c */ /* 0x000fe2000bf25310 */
[----:B------:R-:W-:-:S02]  /*0fc0*/  ULDC.64 UR4, c[0x0][0xa18] ;  /* 0x0002860000047ab9 */ /* 0x000fc40000000a00 */
[----:B------:R-:W-:-:S04]  /*0fd0*/  ISETP.NE.U32.AND P2, PT, RZ, UR4, PT ;  /* 0x00000004ff007c0c */ /* 0x000fc8000bf45070 */
[----:B------:R-:W-:Y:S01]  /*0fe0*/  ISETP.NE.AND.EX P2, PT, RZ, UR5, PT, P2 ;  /* 0x00000005ff007c0c */ /* 0x000fe2000bf45320 */
[----:B------:R-:W-:Y:S02]  /*0ff0*/  ULDC.64 UR4, c[0x0][0xa08] ;  /* 0x0002820000047ab9 */ /* 0x000fe40000000a00 */
[----:B------:R-:W-:-:S03]  /*1000*/  ISETP.NE.U32.AND P0, PT, RZ, UR4, PT ;  /* 0x00000004ff007c0c */ /* 0x000fc6000bf05070 */
[----:B-1----:R-:W1:Y:S01]  /*1010*/  @P1 LDC.64 R4, c[0x0][0xa28] ;  /* 0x00028a00ff041b82 */ /* 0x002e620000000a00 */
[----:B0-----:R-:W-:-:S07]  /*1020*/  IMAD.WIDE R10, R35, 0x4, R6 ;  /* 0x00000004230a7825 */ /* 0x001fce00078e0206 */
[----:B------:R-:W0:Y:S01]  /*1030*/  @P2 LDC.64 R8, c[0x0][0xa18] ;  /* 0x00028600ff082b82 */ /* 0x000e220000000a00 */
[----:B------:R-:W-:Y:S01]  /*1040*/  ULDC UR4, c[0x0][0x288] ;  /* 0x0000a20000047ab9 */ /* 0x000fe20000000800 */
[----:B------:R-:W-:Y:S01]  /*1050*/  ISETP.NE.AND.EX P0, PT, RZ, UR5, PT, P0 ;  /* 0x00000005ff007c0c */ /* 0x000fe2000bf05300 */
[----:B------:R-:W-:Y:S01]  /*1060*/  IMAD.U32 R3, RZ, RZ, UR4 ;  /* 0x00000004ff037e24 */ /* 0x000fe2000f8e00ff */
[----:B------:R-:W-:-:S11]  /*1070*/  ULDC.64 UR4, c[0x0][0x418] ;  /* 0x0001060000047ab9 */ /* 0x000fd60000000a00 */
[----:B------:R2:W5:Y:S01]  /*1080*/  @P0 LDG.E R30, desc[UR38][R10.64] ;  /* 0x000000260a1e0981 */ /* 0x000562000c1e1900 */
[----:B-1----:R-:W-:-:S05]  /*1090*/  @P1 IMAD.WIDE R4, R35, 0x4, R4 ;  /* 0x0000000423041825 */ /* 0x002fca00078e0204 */
[----:B------:R2:W5:Y:S01]  /*10a0*/  @P1 LDG.E R0, desc[UR38][R4.64] ;  /* 0x0000002604001981 */ /* 0x000562000c1e1900 */
[----:B0-----:R-:W-:-:S05]  /*10b0*/  @P2 IMAD.WIDE R6, R35, 0x4, R8 ;  /* 0x0000000423062825 */ /* 0x001fca00078e0208 */
[----:B------:R-:W3:Y:S01]  /*10c0*/  @P2 LDG.E R3, desc[UR38][R6.64] ;  /* 0x0000002606032981 */ /* 0x000ee2000c1e1900 */
        /* <DEDUP_REMOVED lines=9> */
[----:B---3--:R2:W-:Y:S01]  /*1160*/  STL [R1+0x4], R3 ;  /* 0x0000040301007387 */ /* 0x0085e20000100800 */
[----:B------:R-:W-:Y:S01]  /*1170*/  IMAD.MOV.U32 R14, RZ, RZ, R3 ;  /* 0x000000ffff0e7224 */ /* 0x000fe200078e0003 */
[----:B------:R-:W-:Y:S06]  /*1180*/  @P2 BRA `(.L_x_13975) ;  /* 0x0000000000282947 */ /* 0x000fec0003800000 */
[----:B------:R-:W-:Y:S02]  /*1190*/  ULDC.64 UR4, c[0x0][0xa00] ;  /* 0x0002800000047ab9 */ /* 0x000fe40000000a00 */
[----:B------:R-:W-:-:S04]  /*11a0*/  ISETP.NE.U32.AND P1, PT, RZ, UR4, PT ;  /* 0x00000004ff007c0c */ /* 0x000fc8000bf25070 */
[----:B------:R-:W-:-:S13]  /*11b0*/  ISETP.NE.AND.EX P1, PT, RZ, UR5, PT, P1 ;  /* 0x00000005ff007c0c */ /* 0x000fda000bf25310 */
[----:B------:R-:W-:Y:S05]  /*11c0*/  @!P1 BRA `(.L_x_13975) ;  /* 0x0000000000189947 */ /* 0x000fea0003800000 */
[----:B--2---:R-:W0:Y:S02]  /*11d0*/  LDC.64 R4, c[0x0][0xa00] ;  /* 0x00028000ff047b82 */ /* 0x004e240000000a00 */
[----:B0-----:R-:W-:-:S05]  /*11e0*/  IMAD.WIDE R4, R35, 0x4, R4 ;  /* 0x0000000423047825 */ /* 0x001fca00078e0204 */
[----:B------:R-:W2:Y:S04]  /*11f0*/  LDG.E R3, desc[UR38][R4.64] ;  /* 0x0000002604037981 */ /* 0x000ea8000c1e1900 */
[----:B------:R-:W2:Y:S02]  /*1200*/  LDG.E R6, desc[UR38][R4.64+0x4] ;  /* 0x0000042604067981 */ /* 0x000ea4000c1e1900 */
[----:B--2---:R-:W-:-:S05]  /*1210*/  IMAD.IADD R14, R6, 0x1, -R3 ;  /* 0x00000001060e7824 */ /* 0x004fca00078e0a03 */
[----:B------:R0:W-:Y:S02]  /*1220*/  STL [R1+0x4], R14 ;  /* 0x0000040e01007387 */ /* 0x0001e40000100800 */
.L_x_13975:
[----:B------:R-:W-:Y:S01]  /*1230*/  ULDC.64 UR4, c[0x0][0xa20] ;  /* 0x0002880000047ab9 */ /* 0x000fe20000000a00 */
[----:B------:R1:W-:Y:S01]  /*1240*/  STL [R1+0x50], R34 ;  /* 0x0000502201007387 */ /* 0x0003e20000100800 */
[----:B------:R-:W-:-:S03]  /*1250*/  ISETP.NE.U32.AND P1, PT, RZ, UR4, PT ;  /* 0x00000004ff007c0c */ /* 0x000fc6000bf25070 */
[----:B------:R1:W-:Y:S01]  /*1260*/  STL [R1+0x54], R35 ;  /* 0x0000542301007387 */ /* 0x0003e20000100800 */
[----:B------:R-:W-:-:S13]  /*1270*/  ISETP.NE.AND.EX P1, PT, RZ, UR5, PT, P1 ;  /* 0x00000005ff007c0c */ /* 0x000fda000bf25310 */
[----:B-1----:R-:W-:Y:S05]  /*1280*/  @!P1 BRA `(.L_x_13976) ;  /* 0x0000000000109947 */ /* 0x002fea0003800000 */
[----:B--2---:R-:W1:Y:S02]  /*1290*/  LDC.64 R4, c[0x0][0xa20] ;  /* 0x00028800ff047b82 */ /* 0x004e640000000a00 */
[----:B-1----:R-:W-:-:S05]  /*12a0*/  IMAD.WIDE R4, R35, 0x4, R4 ;  /* 0x0000000423047825 */ /* 0x002fca00078e0204 */
[----:B------:R1:W5:Y:S01]  /*12b0*/  LDG.E R31, desc[UR38][R4.64] ;  /* 0x00000026041f7981 */ /* 0x000362000c1e1900 */
[----:B------:R-:W-:Y:S05]  /*12c0*/  BRA `(.L_x_13977) ;  /* 0x0000000000107947 */ /* 0x000fea0003800000 */
.L_x_13976:
[----:B------:R-:W-:Y:S05]  /*12d0*/  @!P0 BRA `(.L_x_13977) ;  /* 0x00000000000c8947 */ /* 0x000fea0003800000 */
[----:B--2---:R-:W2:Y:S04]  /*12e0*/  LDG.E R4, desc[UR38][R10.64] ;  /* 0x000000260a047981 */ /* 0x004ea8000c1e1900 */
[----:B------:R-:W2:Y:S02]  /*12f0*/  LDG.E R31, desc[UR38][R10.64+0x4] ;  /* 0x000004260a1f7981 */ /* 0x000ea4000c1e1900 */
[----:B--2---:R-:W-:-:S07]  /*1300*/  IMAD.IADD R31, R31, 0x1, -R4 ;  /* 0x000000011f1f7824 */ /* 0x004fce00078e0a04 */
.L_x_13977:
[----:B------:R-:W-:Y:S01]  /*1310*/  ULDC.64 UR4, c[0x0][0xa10] ;  /* 0x0002840000047ab9 */ /* 0x000fe20000000a00 */
[----:B------:R-:W3:Y:S01]  /*1320*/  LDC R9, c[0x0][0x448] ;  /* 0x00011200ff097b82 */ /* 0x000ee20000000800 */
[----:B------:R-:W-:-:S04]  /*1330*/  ISETP.NE.U32.AND P0, PT, RZ, UR4, PT ;  /* 0x00000004ff007c0c */ /* 0x000fc8000bf05070 */
[----:B------:R-:W-:Y:S01]  /*1340*/  ISETP.NE.AND.EX P0, PT, RZ, UR5, PT, P0 ;  /* 0x00000005ff007c0c */ /* 0x000fe2000bf05300 */
[----:B------:R-:W-:Y:S02]  /*1350*/  ULDC.64 UR4, c[0x0][0xa30] ;  /* 0x00028c0000047ab9 */ /* 0x000fe40000000a00 */
[----:B------:R-:W-:Y:S01]  /*1360*/  ISETP.NE.U32.AND P1, PT, RZ, UR4, PT ;  /* 0x00000004ff007c0c */ /* 0x000fe2000bf25070 */
[----:B-----5:R-:W-:Y:S01]  /*1370*/  IMAD.MOV.U32 R24, RZ, RZ, R31 ;  /* 0x000000ffff187224 */ /* 0x020fe200078e001f */
[----:B------:R-:W4:Y:S02]  /*1380*/  LDC.64 R12, c[0x0][0x9e0] ;  /* 0x00027800ff0c7b82 */ /* 0x000f240000000a00 */
[----:B------:R-:W-:-:S06]  /*1390*/  ISETP.NE.AND.EX P1, PT, RZ, UR5, PT, P1 ;  /* 0x00000005ff007c0c */ /* 0x000fcc000bf25310 */
[----:B-12---:R-:W1:Y:S08]  /*13a0*/  @P0 LDC.64 R4, c[0x0][0xa10] ;  /* 0x00028400ff040b82 */ /* 0x006e700000000a00 */
[----:B------:R-:W2:Y:S01]  /*13b0*/  @P1 LDC.64 R6, c[0x0][0xa30] ;  /* 0x00028c00ff061b82 */ /* 0x000ea20000000a00 */
[----:B-1----:R-:W-:-:S05]  /*13c0*/  @P0 IMAD.WIDE R4, R35, 0x4, R4 ;  /* 0x0000000423040825 */ /* 0x002fca00078e0204 */
[----:B------:R-:W4:Y:S04]  /*13d0*/  @P0 LDG.E R3, desc[UR38][R4.64] ;  /* 0x0000002604030981 */ /* 0x000f28000c1e1900 */
[----:B------:R-:W4:Y:S01]  /*13e0*/  @P0 LDG.E R8, desc[UR38][R4.64+0x4] ;  /* 0x0000042604080981 */ /* 0x000f22000c1e1900 */
[----:B--2---:R-:W-:-:S05]  /*13f0*/  @P1 IMAD.WIDE R6, R35, 0x4, R6 ;  /* 0x0000000423061825 */ /* 0x004fca00078e0206 */
[----:B------:R1:W5:Y:S01]  /*1400*/  @P1 LDG.E R24, desc[UR38][R6.64] ;  /* 0x0000002606181981 */ /* 0x000362000c1e1900 */
[----:B---3--:R-:W-:Y:S01]  /*1410*/  ISETP.NE.AND P1, PT, R9, 0x1, PT ;  /* 0x000000010900780c */ /* 0x008fe20003f25270 */
[----:B------:R-:W-:Y:S01]  /*1420*/  IMAD R15, R33, 0xc0, RZ ;  /* 0x000000c0210f7824 */ /* 0x000fe200078e02ff */
[----:B----4-:R-:W-:-:S04]  /*1430*/  ISETP.GE.AND P2, PT, R13, 0x1, PT ;  /* 0x000000010d00780c */ /* 0x010fc80003f46270 */
[----:B------:R2:W-:Y:S07]  /*1440*/  STL [R1+0x18], R15 ;  /* 0x0000180f01007387 */ /* 0x0005ee0000100800 */
[----:B------:R-:W3:Y:S08]  /*1450*/  @P1 LDC R9, c[0x0][0x44c] ;  /* 0x00011300ff091b82 */ /* 0x000ef00000000800 */
[----:B------:R-:W4:Y:S01]  /*1460*/  @P1 LDC R10, c[0x0][0x450] ;  /* 0x00011400ff0a1b82 */ /* 0x000f220000000800 */
[----:B------:R-:W-:-:S02]  /*1470*/  @P0 IMAD.IADD R29, R8, 0x1, -R3 ;  /* 0x00000001081d0824 */ /* 0x000fc400078e0a03 */
[----:B------:R-:W-:Y:S02]  /*1480*/  IMAD.IADD R8, R31, 0x1, -R0 ;  /* 0x000000011f087824 */ /* 0x000fe400078e0a00 */
[----:B------:R-:W-:Y:S02]  /*1490*/  VIADD R0, R15, 0xbf ;  /* 0x000000bf0f007836 */ /* 0x000fe40000000000 */
[----:B------:R-:W-:Y:S02]  /*14a0*/  IMAD.IADD R11, R8, 0x1, R29 ;  /* 0x00000001080b7824 */ /* 0x000fe400078e021d */
[----:B---3--:R-:W-:-:S03]  /*14b0*/  @P1 IMAD.HI.U32 R3, R0, R9, RZ ;  /* 0x0000000900031227 */ /* 0x008fc600078e00ff */
[----:B------:R2:W-:Y:S01]  /*14c0*/  STL [R1+0x8], R11 ;  /* 0x0000080b01007387 */ /* 0x0005e20000100800 */
[----:B------:R-:W-:Y:S01]  /*14d0*/  IMAD.MOV.U32 R5, RZ, RZ, R0 ;  /* 0x000000ffff057224 */ /* 0x000fe200078e0000 */
[----:B----4-:R-:W-:Y:S01]  /*14e0*/  @P1 SHF.R.U32.HI R5, RZ, R10, R3 ;  /* 0x0000000aff051219 */ /* 0x010fe20000011603 */
[C---:B------:R-:W-:Y:S01]  /*14f0*/  VIADD R0, R11.reuse, 0x7f ;  /* 0x0000007f0b007836 */ /* 0x040fe20000000000 */
[----:B------:R-:W-:-:S04]  /*1500*/  IADD3 R28, R11, 0x1, -R14 ;  /* 0x000000010b1c7810 */ /* 0x000fc80007ffe80e */
[----:B------:R-:W-:Y:S01]  /*1510*/  SHF.R.S32.HI R3, RZ, 0x1f, R0 ;  /* 0x0000001fff037819 */ /* 0x000fe20000011400 */
[----:B-1----:R-:W-:-:S03]  /*1520*/  IMAD.IADD R7, R28, 0x1, R5 ;  /* 0x000000011c077824 */ /* 0x002fc600078e0205 */
[----:B------:R-:W-:Y:S01]  /*1530*/  LEA.HI R3, R3, R0, RZ, 0x7 ;  /* 0x0000000003037211 */ /* 0x000fe200078f38ff */
[----:B------:R-:W-:-:S03]  /*1540*/  IMAD.IADD R0, R7, 0x1, R12 ;  /* 0x0000000107007824 */ /* 0x000fc600078e020c */
[----:B------:R-:W-:Y:S01]  /*1550*/  SHF.R.S32.HI R92, RZ, 0x7, R3 ;  /* 0x00000007ff5c7819 */ /* 0x000fe20000011403 */
[----:B--2---:R-:W-:Y:S06]  /*1560*/  @!P2 BRA `(.L_x_13978) ;  /* 0x000000000048a947 */ /* 0x004fec0003800000 */
        /* <DEDUP_REMOVED lines=11> */
.L_x_13980:
[----:B------:R-:W-:-:S13]  /*1620*/  ISETP.NE.AND P0, PT, R13, 0x1, PT ;  /* 0x000000010d00780c */ /* 0x000fda0003f05270 */
[----:B------:R-:W1:Y:S02]  /*1630*/  @P0 LDC.64 R4, c[0x0][0x9e8] ;  /* 0x00027a00ff040b82 */ /* 0x000e640000000a00 */
[----:B-1----:R-:W-:-:S05]  /*1640*/  @P0 IMAD.HI.U32 R4, R3, R4, RZ ;  /* 0x0000000403040227 */ /* 0x002fca00078e00ff */
[----:B------:R-:W-:-:S07]  /*1650*/  @P0 SHF.R.U32.HI R3, RZ, R5, R4 ;  /* 0x00000005ff030219 */ /* 0x000fce0000011604 */
.L_x_13981:
[----:B------:R-:W-:Y:S05]  /*1660*/  BSYNC B0 ;  /* 0x0000000000007941 */ /* 0x000fea0003800000 */
.L_x_13979:
[----:B------:R-:W-:-:S05]  /*1670*/  IMAD R3, R3, R13, R13 ;  /* 0x0000000d03037224 */ /* 0x000fca00078e020d */
[----:B------:R-:W-:-:S07]  /*1680*/  VIMNMX R0, R0, R3, PT ;  /* 0x0000000300007248 */ /* 0x000fce0003fe0100 */
.L_x_13978:
        /* <DEDUP_REMOVED lines=20> */
.L_x_13984:
[----:B------:R-:W-:-:S13]  /*17d0*/  ISETP.NE.AND P0, PT, R13, 0x1, PT ;  /* 0x000000010d00780c */ /* 0x000fda0003f05270 */
[----:B------:R-:W1:Y:S02]  /*17e0*/  @P0 LDC.64 R6, c[0x0][0x9e8] ;  /* 0x00027a00ff060b82 */ /* 0x000e640000000a00 */
[----:B-1----:R-:W-:-:S05]  /*17f0*/  @P0 IMAD.HI.U32 R6, R3, R6, RZ ;  /* 0x0000000603060227 */ /* 0x002fca00078e00ff */
[----:B------:R-:W-:-:S07]  /*1800*/  @P0 SHF.R.U32.HI R3, RZ, R7, R6 ;  /* 0x00000007ff030219 */ /* 0x000fce0000011606 */
.L_x_13985:
[----:B------:R-:W-:Y:S05]  /*1810*/  BSYNC B0 ;  /* 0x0000000000007941 */ /* 0x000fea0003800000 */
.L_x_13983:
[----:B------:R-:W-:-:S05]  /*1820*/  IMAD R3, R3, R13, RZ ;  /* 0x0000000d03037224 */ /* 0x000fca00078e02ff */
[----:B------:R-:W-:-:S07]  /*1830*/  VIMNMX R4, R4, R3, !PT ;  /* 0x0000000304047248 */ /* 0x000fce0007fe0100 */
.L_x_13982:
        /* <DEDUP_REMOVED lines=43> */
.L_x_13988:
[----:B------:R-:W-:Y:S05]  /*1af0*/  BSYNC B6 ;  /* 0x0000000000067941 */ /* 0x000fea0003800000 */
.L_x_13987:
        /* <DEDUP_REMOVED lines=20> */
.L_x_13990:
[----:B------:R-:W-:Y:S05]  /*1c40*/  BSYNC B6 ;  /* 0x0000000000067941 */ /* 0x000fea0003800000 */
.L_x_13989:
[----:B------:R-:W-:Y:S01]  /*1c50*/  ULDC.64 UR4, c[0x0][0x9f8] ;  /* 0x00027e0000047ab9 */ /* 0x000fe20000000a00 */
[----:B------:R-:W2:Y:S01]  /*1c60*/  LDL R38, [R1+0x48] ;  /* 0x0000480001267983 */ /* 0x000ea20000100800 */
[----:B------:R-:W-:Y:S01]  /*1c70*/  ISETP.NE.U32.AND P0, PT, RZ, UR4, PT ;  /* 0x00000004ff007c0c */ /* 0x000fe2000bf05070 */
[----:B------:R-:W1:Y:S01]  /*1c80*/  LDC.64 R74, c[0x0][0x300] ;  /* 0x0000c000ff4a7b82 */ /* 0x000e620000000a00 */
[----:B------:R-:W-:Y:S01]  /*1c90*/  IMAD.IADD R32, R30, 0x1, R31 ;  /* 0x000000011e207824 */ /* 0x000fe200078e021f */
[----:B------:R-:W3:Y:S01]  /*1ca0*/  LDL.LU R44, [R1] ;  /* 0x00000000012c7983 */ /* 0x000ee20000300800 */
[----:B------:R-:W-:Y:S01]  /*1cb0*/  ISETP.NE.AND.EX P0, PT, RZ, UR5, PT, P0 ;  /* 0x00000005ff007c0c */ /* 0x000fe2000bf05300 */
[----:B------:R-:W-:Y:S01]  /*1cc0*/  ULDC.64 UR6, c[0x0][0xa08] ;  /* 0x0002820000067ab9 */ /* 0x000fe20000000a00 */
[----:B------:R-:W-:Y:S01]  /*1cd0*/  SHF.R.S32.HI R11, RZ, 0x1f, R34 ;  /* 0x0000001fff0b7819 */ /* 0x000fe20000011422 */
[----:B------:R-:W4:Y:S01]  /*1ce0*/  LDL R36, [R1+0x4c] ;  /* 0x00004c0001247983 */ /* 0x000f220000100800 */
[----:B------:R-:W0:Y:S01]  /*1cf0*/  S2R R43, SR_TID.X ;  /* 0x00000000002b7919 */ /* 0x000e220000002100 */
[----:B------:R-:W-:Y:S01]  /*1d00*/  SHF.R.S32.HI R41, RZ, 0x1f, R32 ;  /* 0x0000001fff297819 */ /* 0x000fe20000011420 */
[----:B------:R-:W-:Y:S01]  /*1d10*/  ULDC.64 UR4, c[0x0][0x308] ;  /* 0x0000c20000047ab9 */ /* 0x000fe20000000a00 */
[----:B------:R-:W3:Y:S08]  /*1d20*/  LDC.64 R72, c[0x0][0x3f8] ;  /* 0x0000fe00ff487b82 */ /* 0x000ef00000000a00 */
[----:B------:R-:W0:Y:S08]  /*1d30*/  @P0 LDC.64 R4, c[0x0][0x9f8] ;  /* 0x00027e00ff040b82 */ /* 0x000e300000000a00 */
[----:B------:R-:W1:Y:S01]  /*1d40*/  LDC R39, c[0x0][0x3f4] ;  /* 0x0000fd00ff277b82 */ /* 0x000e620000000800 */
[----:B0-----:R-:W-:-:S05]  /*1d50*/  @P0 IMAD.WIDE R4, R35, 0x4, R4 ;  /* 0x0000000423040825 */ /* 0x001fca00078e0204 */
[----:B------:R0:W4:Y:S01]  /*1d60*/  @P0 LDG.E R35, desc[UR38][R4.64] ;  /* 0x0000002604230981 */ /* 0x000122000c1e1900 */
[-C--:B-1----:R-:W-:Y:S01]  /*1d70*/  IMAD R0, R41, R74.reuse, RZ ;  /* 0x0000004a29007224 */ /* 0x082fe200078e02ff */
[----:B------:R-:W-:Y:S01]  /*1d80*/  ISETP.NE.U32.AND P0, PT, RZ, UR6, PT ;  /* 0x00000006ff007c0c */ /* 0x000fe2000bf05070 */
[C---:B------:R-:W-:Y:S01]  /*1d90*/  IMAD.WIDE.U32 R6, R32.reuse, R74, RZ ;  /* 0x0000004a20067225 */ /* 0x040fe200078e00ff */
[----:B------:R-:W-:Y:S02]  /*1da0*/  SHF.R.U32.HI R42, RZ, 0x7, R43 ;  /* 0x00000007ff2a7819 */ /* 0x000fe4000001162b */
[----:B------:R-:W-:Y:S01]  /*1db0*/  ISETP.NE.AND.EX P0, PT, RZ, UR7, PT, P0 ;  /* 0x00000007ff007c0c */ /* 0x000fe2000bf05300 */
[----:B------:R-:W-:Y:S01]  /*1dc0*/  IMAD R3, R32, R75, R0 ;  /* 0x0000004b20037224 */ /* 0x000fe200078e0200 */
[----:B------:R-:W-:Y:S01]  /*1dd0*/  ISETP.NE.AND P6, PT, R42, 0x1, PT ;  /* 0x000000012a00780c */ /* 0x000fe20003fc5270 */
[----:B------:R-:W-:Y:S01]  /*1de0*/  VIADD R43, R43, 0xffffff80 ;  /* 0xffffff802b2b7836 */ /* 0x000fe20000000000 */
[----:B------:R-:W-:Y:S01]  /*1df0*/  SHF.R.S32.HI R40, RZ, 0x1f, R17 ;  /* 0x0000001fff287819 */ /* 0x000fe20000011411 */
[----:B------:R-:W-:Y:S01]  /*1e00*/  IMAD.IADD R7, R7, 0x1, R3 ;  /* 0x0000000107077824 */ /* 0x000fe200078e0203 */
[----:B------:R-:W-:Y:S01]  /*1e10*/  SHF.R.S32.HI R19, RZ, 0x1f, R18 ;  /* 0x0000001fff137819 */ /* 0x000fe20000011412 */
[----:B------:R-:W-:Y:S01]  /*1e20*/  IMAD R3, R11, UR4, RZ ;  /* 0x000000040b037c24 */ /* 0x000fe2000f8e02ff */
[----:B------:R-:W-:Y:S01]  /*1e30*/  SHF.R.S32.HI R153, RZ, 0x1f, R152 ;  /* 0x0000001fff997819 */ /* 0x000fe20000011498 */
[----:B0-----:R-:W-:-:S04]  /*1e40*/  IMAD.WIDE.U32 R4, R34, UR4, R6 ;  /* 0x0000000422047c25 */ /* 0x001fc8000f8e0006 */
[----:B------:R-:W-:Y:S01]  /*1e50*/  IMAD R3, R34, UR5, R3 ;  /* 0x0000000522037c24 */ /* 0x000fe2000f8e0203 */
[----:B------:R-:W-:Y:S01]  /*1e60*/  ULDC.64 UR4, c[0x0][0x310] ;  /* 0x0000c40000047ab9 */ /* 0x000fe20000000a00 */
[----:B------:R-:W-:-:S04]  /*1e70*/  IMAD.WIDE.U32 R6, R17, R74, R18 ;  /* 0x0000004a11067225 */ /* 0x000fc800078e0012 */
[----:B------:R-:W-:Y:S02]  /*1e80*/  IMAD.IADD R5, R5, 0x1, R3 ;  /* 0x0000000105057824 */ /* 0x000fe400078e0203 */
[----:B------:R-:W-:Y:S02]  /*1e90*/  VIADD R67, R18, 0x20 ;  /* 0x0000002012437836 */ /* 0x000fe40000000000 */
[----:B------:R-:W-:Y:S02]  /*1ea0*/  VIADD R65, R42, 0x8 ;  /* 0x000000082a417836 */ /* 0x000fe40000000000 */
[----:B------:R-:W-:Y:S01]  /*1eb0*/  IMAD.SHL.U32 R64, R39, 0x2, RZ ;  /* 0x0000000227407824 */ /* 0x000fe200078e00ff */
[C---:B--2---:R-:W-:Y:S01]  /*1ec0*/  LOP3.LUT P1, RZ, R38.reuse, 0x4, RZ, 0xc0, !PT ;  /* 0x0000000426ff7812 */ /* 0x044fe2000782c0ff */
[----:B------:R-:W-:Y:S02]  /*1ed0*/  IMAD.SHL.U32 R71, R38, 0x40, RZ ;  /* 0x0000004026477824 */ /* 0x000fe400078e00ff */
[----:B------:R-:W-:Y:S01]  /*1ee0*/  VIADD R38, R17, 0x60 ;  /* 0x0000006011267836 */ /* 0x000fe20000000000 */
[----:B---3--:R-:W-:-:S02]  /*1ef0*/  LOP3.LUT R44, R44, 0xfffffffb, RZ, 0xc0, !PT ;  /* 0xfffffffb2c2c7812 */ /* 0x008fc400078ec0ff */
[----:B------:R-:W-:Y:S02]  /*1f00*/  LOP3.LUT R71, R71, 0x1c0, RZ, 0xc0, !PT ;  /* 0x000001c047477812 */ /* 0x000fe400078ec0ff */
[----:B------:R-:W-:Y:S02]  /*1f10*/  SHF.R.S32.HI R66, RZ, 0x1f, R38 ;  /* 0x0000001fff427819 */ /* 0x000fe40000011426 */
[----:B------:R-:W-:Y:S02]  /*1f20*/  SHF.R.S32.HI R38, RZ, 0x1f, R43 ;  /* 0x0000001fff267819 */ /* 0x000fe4000001142b */
[----:B------:R-:W-:Y:S02]  /*1f30*/  SHF.R.U32.HI R68, RZ, 0x3, R71 ;  /* 0x00000003ff447819 */ /* 0x000fe40000011647 */
[----:B------:R-:W-:Y:S02]  /*1f40*/  @P1 LOP3.LUT R44, R44, 0x4, RZ, 0xfc, !PT ;  /* 0x000000042c2c1812 */ /* 0x000fe400078efcff */
[----:B------:R-:W-:-:S03]  /*1f50*/  LEA.HI R38, R38, R43, RZ, 0x5 ;  /* 0x0000002b26267211 */ /* 0x000fc600078f28ff */
[----:B------:R0:W-:Y:S01]  /*1f60*/  STL [R1], R44 ;  /* 0x0000002c01007387 */ /* 0x0001e20000100800 */
[----:B------:R-:W-:Y:S02]  /*1f70*/  SHF.R.S32.HI R38, RZ, 0x5, R38 ;  /* 0x00000005ff267819 */ /* 0x000fe40000011426 */
[----:B----4-:R-:W-:Y:S02]  /*1f80*/  SHF.R.S32.HI R0, RZ, 0x1f, R35 ;  /* 0x0000001fff007819 */ /* 0x010fe40000011423 */
[----:B------:R-:W-:Y:S02]  /*1f90*/  SEL R35, R35, RZ, !P0 ;  /* 0x000000ff23237207 */ /* 0x000fe40004000000 */
[----:B------:R-:W-:-:S03]  /*1fa0*/  SEL R12, R0, RZ, !P0 ;  /* 0x000000ff000c7207 */ /* 0x000fc60004000000 */
[----:B------:R-:W-:Y:S02]  /*1fb0*/  IMAD.WIDE.U32 R8, R35, UR4, R4 ;  /* 0x0000000423087c25 */ /* 0x000fe4000f8e0004 */
[----:B------:R-:W1:Y:S02]  /*1fc0*/  LDC.64 R4, c[0x0][0x408] ;  /* 0x00010200ff047b82 */ /* 0x000e640000000a00 */
[----:B------:R-:W-:Y:S01]  /*1fd0*/  IMAD R0, R12, UR4, RZ ;  /* 0x000000040c007c24 */ /* 0x000fe2000f8e02ff */
[----:B------:R-:W-:-:S03]  /*1fe0*/  IADD3 R77, P0, R8, R6, RZ ;  /* 0x00000006084d7210 */ /* 0x000fc60007f1e0ff */
[----:B------:R-:W-:Y:S01]  /*1ff0*/  IMAD R3, R35, UR5, R0 ;  /* 0x0000000523037c24 */ /* 0x000fe2000f8e0200 */
[----:B------:R-:W-:Y:S05]  /*2000*/  @!P6 WARPSYNC.ALL ;  /* 0x000000000000e948 */ /* 0x000fea0003800000 */
[----:B------:R-:W-:Y:S01]  /*2010*/  ULDC.64 UR4, c[0x0][0x330] ;  /* 0x0000cc0000047ab9 */ /* 0x000fe20000000a00 */
[----:B------:R-:W-:Y:S02]  /*2020*/  IMAD R0, R40, R74, RZ ;  /* 0x0000004a28007224 */ /* 0x000fe400078e02ff */
[----:B------:R-:W-:Y:S02]  /*2030*/  IMAD R11, R11, UR4, RZ ;  /* 0x000000040b0b7c24 */ /* 0x000fe4000f8e02ff */
[----:B------:R-:W-:Y:S01]  /*2040*/  IMAD R13, R17, R75, R0 ;  /* 0x0000004b110d7224 */ /* 0x000fe200078e0200 */
[----:B------:R-:W-:Y:S01]  /*2050*/  SHF.L.U64.HI R75, R74, 0x7, R75 ;  /* 0x000000074a4b7819 */ /* 0x000fe2000001024b */
[----:B------:R-:W-:-:S02]  /*2060*/  IMAD R15, R34, UR5, R11 ;  /* 0x00000005220f7c24 */ /* 0x000fc4000f8e020b */
[----:B------:R-:W-:Y:S01]  /*2070*/  IMAD.WIDE.U32 R10, R34, UR4, R18 ;  /* 0x00000004220a7c25 */ /* 0x000fe2000f8e0012 */
[----:B------:R-:W-:Y:S01]  /*2080*/  ULDC.64 UR4, c[0x0][0x338] ;  /* 0x0000ce0000047ab9 */ /* 0x000fe20000000a00 */
[----:B-1----:R-:W-:Y:S02]  /*2090*/  SHF.L.U64.HI R70, R4, 0x7, R5 ;  /* 0x0000000704467819 */ /* 0x002fe40000010205 */
[----:B------:R-:W-:Y:S02]  /*20a0*/  IMAD R0, R40, R72, RZ ;  /* 0x0000004828007224 */ /* 0x000fe400078e02ff */
[----:B------:R-:W-:Y:S02]  /*20b0*/  IMAD.IADD R11, R11, 0x1, R15 ;  /* 0x000000010b0b7824 */ /* 0x000fe400078e020f */
[----:B------:R-:W-:Y:S02]  /*20c0*/  IMAD R21, R17, R73, R0 ;  /* 0x0000004911157224 */ /* 0x000fe400078e0200 */
[----:B------:R-:W-:-:S02]  /*20d0*/  IMAD.IADD R78, R9, 0x1, R3 ;  /* 0x00000001094e7824 */ /* 0x000fc400078e0203 */
[-C--:B------:R-:W-:Y:S02]  /*20e0*/  IMAD R0, R40, R4.reuse, RZ ;  /* 0x0000000428007224 */ /* 0x080fe400078e02ff */
[----:B------:R-:W-:Y:S01]  /*20f0*/  IMAD.WIDE.U32 R58, R35, UR4, R10 ;  /* 0x00000004233a7c25 */ /* 0x000fe2000f8e000a */
[----:B------:R-:W-:Y:S02]  /*2100*/  IADD3.X R76, R78, R7, R13, P0, !PT ;  /* 0x000000074e4c7210 */ /* 0x000fe400007fe40d */
[----:B------:R-:W-:Y:S01]  /*2110*/  ISETP.GE.AND P0, PT, R18, R39, PT ;  /* 0x000000271200720c */ /* 0x000fe20003f06270 */
[----:B------:R-:W-:-:S04]  /*2120*/  IMAD.WIDE.U32 R10, R17, R4, R152 ;  /* 0x00000004110a7225 */ /* 0x000fc800078e0098 */
[C---:B------:R-:W-:Y:S02]  /*2130*/  IMAD R31, R17.reuse, R5, R0 ;  /* 0x00000005111f7224 */ /* 0x040fe400078e0200 */
[----:B------:R-:W-:Y:S01]  /*2140*/  IMAD R3, R12, UR4, RZ ;  /* 0x000000040c037c24 */ /* 0x000fe2000f8e02ff */
[----:B------:R-:W-:Y:S01]  /*2150*/  ULDC UR4, c[0x0][0x2f4] ;  /* 0x0000bd0000047ab9 */ /* 0x000fe20000000800 */
[----:B------:R-:W-:Y:S01]  /*2160*/  IMAD.WIDE.U32 R14, R17, R4, R18 ;  /* 0x00000004110e7225 */ /* 0x000fe200078e0012 */
[----:B------:R-:W-:-:S03]  /*2170*/  ISETP.GE.AND P2, PT, R67, UR4, PT ;  /* 0x0000000443007c0c */ /* 0x000fc6000bf46270 */
[----:B------:R-:W-:Y:S01]  /*2180*/  IMAD.IADD R11, R11, 0x1, R31 ;  /* 0x000000010b0b7824 */ /* 0x000fe200078e021f */
[----:B------:R-:W-:Y:S01]  /*2190*/  IADD3 R15, R31, R15, RZ ;  /* 0x0000000f1f0f7210 */ /* 0x000fe20007ffe0ff */
[----:B------:R-:W-:Y:S01]  /*21a0*/  IMAD R37, R35, UR5, R3 ;  /* 0x0000000523257c24 */ /* 0x000fe2000f8e0203 */
[----:B------:R-:W-:Y:S01]  /*21b0*/  SEL R3, R39, RZ, P0 ;  /* 0x000000ff27037207 */ /* 0x000fe20000000000 */
[----:B-----5:R-:W-:Y:S01]  /*21c0*/  IMAD.WIDE.U32 R30, R24, R4, R10 ;  /* 0x00000004181e7225 */ /* 0x020fe200078e000a */
[----:B------:R-:W-:Y:S01]  /*21d0*/  @!P6 BAR.SYNC.DEFER_BLOCKING 0x9, 0x100 ;  /* 0x024400000000eb1d */ /* 0x000fe20000010000 */
[C---:B------:R-:W-:Y:S02]  /*21e0*/  IADD3 R10, P1, R17.reuse, R32, RZ ;  /* 0x00000020110a7210 */ /* 0x040fe40007f3e0ff */
[----:B------:R-:W-:-:S04]  /*21f0*/  IMAD.WIDE.U32 R6, R17, R72, R152 ;  /* 0x0000004811067225 */ /* 0x000fc800078e0098 */
[----:B------:R-:W-:-:S04]  /*2200*/  IMAD.WIDE.U32 R12, R17, R72, R18 ;  /* 0x00000048110c7225 */ /* 0x000fc800078e0012 */
[----:B------:R-:W-:Y:S02]  /*2210*/  IMAD.IADD R3, R18, 0x1, R3 ;  /* 0x0000000112037824 */ /* 0x000fe400078e0203 */
[----:B------:R-:W-:Y:S01]  /*2220*/  IMAD.X R11, R40, 0x1, R41, P1 ;  /* 0x00000001280b7824 */ /* 0x000fe200008e0629 */
[----:B------:R-:W-:Y:S01]  /*2230*/  ISETP.GE.AND P1, PT, R18, UR4, PT ;  /* 0x0000000412007c0c */ /* 0x000fe2000bf26270 */
[----:B------:R-:W-:Y:S01]  /*2240*/  IMAD.IADD R7, R7, 0x1, R21 ;  /* 0x0000000107077824 */ /* 0x000fe200078e0215 */
[----:B------:R-:W-:Y:S01]  /*2250*/  SHF.R.S32.HI R0, RZ, 0x1f, R3 ;  /* 0x0000001fff007819 */ /* 0x000fe20000011403 */
[----:B------:R-:W-:Y:S01]  /*2260*/  IMAD.IADD R13, R21, 0x1, R13 ;  /* 0x00000001150d7824 */ /* 0x000fe200078e020d */
[----:B------:R-:W-:Y:S01]  /*2270*/  SHF.R.S32.HI R21, RZ, 0x1f, R24 ;  /* 0x0000001fff157819 */ /* 0x000fe20000011418 */
[----:B------:R-:W-:Y:S01]  /*2280*/  VIADD R40, R17, 0x60 ;  /* 0x0000006011287836 */ /* 0x000fe20000000000 */
[----:B------:R-:W-:Y:S01]  /*2290*/  LEA.HI R0, R0, R3, RZ, 0x3 ;  /* 0x0000000300007211 */ /* 0x000fe200078f18ff */
[----:B------:R-:W-:-:S03]  /*22a0*/  IMAD.WIDE.U32 R56, R24, R72, R6 ;  /* 0x0000004818387225 */ /* 0x000fc600078e0006 */
[----:B------:R-:W-:Y:S01]  /*22b0*/  SHF.R.S32.HI R6, RZ, 0x3, R0 ;  /* 0x00000003ff067819 */ /* 0x000fe20000011400 */
[----:B------:R-:W-:Y:S02]  /*22c0*/  IMAD.SHL.U32 R40, R40, 0x40, RZ ;  /* 0x0000004028287824 */ /* 0x000fe400078e00ff */
[C---:B------:R-:W-:Y:S02]  /*22d0*/  IMAD R3, R21.reuse, R72, RZ ;  /* 0x0000004815037224 */ /* 0x040fe400078e02ff */
[-C--:B------:R-:W-:Y:S01]  /*22e0*/  IMAD R21, R21, R4.reuse, RZ ;  /* 0x0000000415157224 */ /* 0x080fe200078e02ff */
[----:B------:R-:W-:Y:S01]  /*22f0*/  LOP3.LUT R40, R40, 0x1c0, RZ, 0xc0, !PT ;  /* 0x000001c028287812 */ /* 0x000fe200078ec0ff */
[----:B------:R-:W-:Y:S02]  /*2300*/  IMAD.SHL.U32 R69, R4, 0x80, RZ ;  /* 0x0000008004457824 */ /* 0x000fe400078e00ff */
[C---:B------:R-:W-:Y:S02]  /*2310*/  IMAD R7, R24.reuse, R5, R21 ;  /* 0x0000000518077224 */ /* 0x040fe400078e0215 */
[----:B------:R-:W-:Y:S01]  /*2320*/  IMAD.WIDE.U32 R20, R24, R4, R14 ;  /* 0x0000000418147225 */ /* 0x000fe200078e000e */
[----:B------:R-:W-:-:S03]  /*2330*/  LOP3.LUT R4, R40, 0x38, R0, 0xf8, !PT ;  /* 0x0000003828047812 */ /* 0x000fc600078ef800 */
[----:B------:R-:W-:Y:S02]  /*2340*/  VIADD R40, R17, 0x60 ;  /* 0x0000006011287836 */ /* 0x000fe40000000000 */
[----:B------:R-:W-:Y:S01]  /*2350*/  IMAD R61, R24, R73, R3 ;  /* 0x00000049183d7224 */ /* 0x000fe200078e0203 */
[----:B------:R-:W-:Y:S01]  /*2360*/  LOP3.LUT R3, R71, 0x18, R18, 0xf8, !PT ;  /* 0x0000001847037812 */ /* 0x000fe200078ef812 */
[----:B------:R-:W-:Y:S01]  /*2370*/  IMAD.SHL.U32 R40, R40, 0x40, RZ ;  /* 0x0000004028287824 */ /* 0x000fe200078e00ff */
[----:B------:R-:W-:Y:S01]  /*2380*/  SHF.L.U64.HI R73, R72, 0x7, R73 ;  /* 0x0000000748497819 */ /* 0x000fe20000010249 */
[----:B------:R-:W-:Y:S01]  /*2390*/  IMAD.WIDE.U32 R34, R24, R72, R12 ;  /* 0x0000004818227225 */ /* 0x000fe200078e000c */
[----:B------:R-:W-:Y:S02]  /*23a0*/  LOP3.LUT R3, R3, R68, RZ, 0x3c, !PT ;  /* 0x0000004403037212 */ /* 0x000fe400078e3cff */
[----:B------:R-:W-:Y:S01]  /*23b0*/  LOP3.LUT R40, R40, 0x1c0, RZ, 0xc0, !PT ;  /* 0x000001c028287812 */ /* 0x000fe200078ec0ff */
[----:B------:R-:W-:-:S02]  /*23c0*/  IMAD.IADD R60, R31, 0x1, R7 ;  /* 0x000000011f3c7824 */ /* 0x000fc400078e0207 */
[----:B------:R-:W-:Y:S01]  /*23d0*/  IMAD R63, R38, 0x200, R3 ;  /* 0x00000200263f7824 */ /* 0x000fe200078e0203 */
[----:B------:R-:W-:Y:S01]  /*23e0*/  LOP3.LUT R3, R71, 0x38, R0, 0xf8, !PT ;  /* 0x0000003847037812 */ /* 0x000fe200078ef800 */
[----:B------:R-:W-:Y:S01]  /*23f0*/  IMAD.IADD R32, R7, 0x1, R21 ;  /* 0x0000000107207824 */ /* 0x000fe200078e0215 */
[----:B------:R-:W-:Y:S01]  /*2400*/  SHF.R.U32.HI R40, RZ, 0x3, R40 ;  /* 0x00000003ff287819 */ /* 0x000fe20000011628 */
[----:B------:R-:W-:Y:S01]  /*2410*/  IMAD.IADD R62, R57, 0x1, R61 ;  /* 0x00000001393e7824 */ /* 0x000fe200078e023d */
[----:B------:R-:W-:Y:S01]  /*2420*/  LOP3.LUT R3, R3, R68, RZ, 0x3c, !PT ;  /* 0x0000004403037212 */ /* 0x000fe200078e3cff */
[----:B------:R-:W-:Y:S01]  /*2430*/  IMAD.SHL.U32 R74, R74, 0x80, RZ ;  /* 0x000000804a4a7824 */ /* 0x000fe200078e00ff */
[----:B------:R-:W-:Y:S01]  /*2440*/  LOP3.LUT R12, R4, R40, RZ, 0x3c, !PT ;  /* 0x00000028040c7212 */ /* 0x000fe200078e3cff */
[----:B------:R-:W-:Y:S01]  /*2450*/  IMAD.SHL.U32 R72, R72, 0x80, RZ ;  /* 0x0000008048487824 */ /* 0x000fe200078e00ff */
[----:B------:R-:W-:Y:S01]  /*2460*/  LOP3.LUT R7, R0, 0xfffffff8, RZ, 0xc0, !PT ;  /* 0xfffffff800077812 */ /* 0x000fe200078ec0ff */
[----:B------:R-:W-:Y:S01]  /*2470*/  IMAD R4, R38, 0x200, R3 ;  /* 0x0000020026047824 */ /* 0x000fe200078e0203 */
[----:B------:R-:W-:Y:S01]  /*2480*/  IADD3 R61, R61, R35, RZ ;  /* 0x000000233d3d7210 */ /* 0x000fe20007ffe0ff */
[----:B------:R-:W-:Y:S01]  /*2490*/  IMAD.IADD R3, R36, 0x1, R12 ;  /* 0x0000000124037824 */ /* 0x000fe200078e020c */
[----:B------:R-:W-:Y:S01]  /*24a0*/  SHF.R.S32.HI R5, RZ, 0x1f, R7 ;  /* 0x0000001fff057819 */ /* 0x000fe20000011407 */
[----:B0-----:R-:W-:-:S07]  /*24b0*/  IMAD.IADD R0, R59, 0x1, R37 ;  /* 0x000000013b007824 */ /* 0x001fce00078e0225 */
.L_x_14040:
[----:B------:R-:W2:Y:S01]  /*24c0*/  LDL R39, [R1+0x48] ;  /* 0x0000480001277983 */ /* 0x000ea20000100800 */
[----:B0-----:R-:W0:Y:S03]  /*24d0*/  LDC.64 R86, c[0x0][0x300] ;  /* 0x0000c000ff567b82 */ /* 0x001e260000000a00 */
[----:B------:R-:W3:Y:S01]  /*24e0*/  LDL.LU R38, [R1] ;  /* 0x0000000001267983 */ /* 0x000ee20000300800 */
[----:B------:R-:W-:Y:S01]  /*24f0*/  VIADD R36, R26, 0xffffffff ;  /* 0xffffffff1a247836 */ /* 0x000fe20000000000 */
[----:B------:R-:W-:Y:S05]  /*2500*/  YIELD ;  /* 0x0000000000007946 */ /* 0x000fea0003800000 */
[----:B------:R-:W1:Y:S01]  /*2510*/  LDC.64 R80, c[0x0][0x2e8] ;  /* 0x0000ba00ff507b82 */ /* 0x000e620000000a00 */
[----:B------:R-:W-:Y:S01]  /*2520*/  SHF.R.S32.HI R79, RZ, 0x1f, R36 ;  /* 0x0000001fff4f7819 */ /* 0x000fe20000011424 */
[-C--:B------:R-:W-:Y:S01]  /*2530*/  IMAD R13, R75, R36.reuse, RZ ;  /* 0x000000244b0d7224 */ /* 0x080fe200078e02ff */
[----:B------:R-:W-:Y:S01]  /*2540*/  BSSY B0, `(.L_x_13991) ;  /* 0x00002d7000007945 */ /* 0x000fe20003800000 */
[----:B------:R-:W-:-:S04]  /*2550*/  IMAD.WIDE.U32 R14, R74, R36, RZ ;  /* 0x000000244a0e7225 */ /* 0x000fc800078e00ff */
[----:B------:R-:W-:Y:S01]  /*2560*/  IMAD R13, R79, R74, R13 ;  /* 0x0000004a4f0d7224 */ /* 0x000fe200078e020d */
[----:B------:R-:W-:Y:S01]  /*2570*/  IADD3 R26, P3, R77, R14, RZ ;  /* 0x0000000e4d1a7210 */ /* 0x000fe20007f7e0ff */
[----:B------:R-:W-:Y:S01]  /*2580*/  IMAD.MOV.U32 R84, RZ, RZ, R14 ;  /* 0x000000ffff547224 */ /* 0x000fe200078e000e */
[----:B------:R-:W4:Y:S01]  /*2590*/  LDC R88, c[0x0][0x3f4] ;  /* 0x0000fd00ff587b82 */ /* 0x000f220000000800 */
[----:B------:R-:W-:Y:S02]  /*25a0*/  IMAD.IADD R85, R15, 0x1, R13 ;  /* 0x000000010f557824 */ /* 0x000fe400078e020d */
[----:B0-----:R-:W-:Y:S02]  /*25b0*/  IMAD R37, R87, 0x60, RZ ;  /* 0x0000006057257824 */ /* 0x001fe400078e02ff */
[----:B------:R-:W-:-:S03]  /*25c0*/  IMAD.WIDE.U32 R12, R86, 0x60, R84 ;  /* 0x00000060560c7825 */ /* 0x000fc600078e0054 */
[----:B------:R-:W-:Y:S01]  /*25d0*/  IADD3 R15, P4, R77, R12, RZ ;  /* 0x0000000c4d0f7210 */ /* 0x000fe20007f9e0ff */
[----:B------:R-:W-:-:S03]  /*25e0*/  IMAD R12, R22, 0x2000, R63 ;  /* 0x00002000160c7824 */ /* 0x000fc600078e023f */
[----:B------:R-:W-:Y:S01]  /*25f0*/  IADD3.X R14, R76, R13, R37, P4, !PT ;  /* 0x0000000d4c0e7210 */ /* 0x000fe200027fe425 */
[C---:B------:R-:W-:Y:S01]  /*2600*/  VIADD R82, R12.reuse, 0x20 ;  /* 0x000000200c527836 */ /* 0x040fe20000000000 */
[----:B-1----:R-:W-:Y:S01]  /*2610*/  LEA R40, P4, R15, R80, 0x1 ;  /* 0x000000500f287211 */ /* 0x002fe200078808ff */
[----:B------:R-:W-:Y:S01]  /*2620*/  IMAD R83, R12, 0x2, R25 ;  /* 0x000000020c537824 */ /* 0x000fe200078e0219 */
[----:B------:R-:W-:Y:S02]  /*2630*/  IADD3.X R13, R85, R76, RZ, P3, !PT ;  /* 0x0000004c550d7210 */ /* 0x000fe40001ffe4ff */
[----:B------:R-:W-:Y:S02]  /*2640*/  LEA.HI.X R41, R15, R81, R14, 0x1, P4 ;  /* 0x000000510f297211 */ /* 0x000fe400020f0c0e */
[----:B------:R-:W-:Y:S02]  /*2650*/  ISETP.GT.AND P4, PT, R36, R27, PT ;  /* 0x0000001b2400720c */ /* 0x000fe40003f84270 */
[----:B------:R-:W-:-:S04]  /*2660*/  LEA R42, P3, R26, R80, 0x1 ;  /* 0x000000501a2a7211 */ /* 0x000fc800078608ff */
[----:B------:R-:W-:Y:S01]  /*2670*/  LEA.HI.X R43, R26, R81, R13, 0x1, P3 ;  /* 0x000000511a2b7211 */ /* 0x000fe200018f0c0d */
[----:B------:R-:W-:Y:S01]  /*2680*/  IMAD.MOV.U32 R26, RZ, RZ, R36 ;  /* 0x000000ffff1a7224 */ /* 0x000fe200078e0024 */
[----:B----4-:R-:W-:Y:S02]  /*2690*/  ISETP.GE.AND P3, PT, R88, 0x1, PT ;  /* 0x000000015800780c */ /* 0x010fe40003f66270 */
[----:B--2---:R-:W-:Y:S02]  /*26a0*/  LOP3.LUT P5, RZ, R39, 0x4, RZ, 0xc0, !PT ;  /* 0x0000000427ff7812 */ /* 0x004fe400078ac0ff */
[----:B---3--:R-:W-:-:S04]  /*26b0*/  LOP3.LUT R38, R38, 0xfffffffd, RZ, 0xc0, !PT ;  /* 0xfffffffd26267812 */ /* 0x008fc800078ec0ff */
[----:B------:R-:W-:-:S05]  /*26c0*/  @P4 LOP3.LUT R38, R38, 0x2, RZ, 0xfc, !PT ;  /* 0x0000000226264812 */ /* 0x000fca00078efcff */
[----:B------:R0:W-:Y:S02]  /*26d0*/  STL [R1], R38 ;  /* 0x0000002601007387 */ /* 0x0001e40000100800 */
[----:B------:R-:W-:-:S04]  /*26e0*/  @P5 VIADD R82, R12, 0xffffffe0 ;  /* 0xffffffe00c525836 */ /* 0x000fc80000000000 */
[----:B------:R-:W-:Y:S01]  /*26f0*/  IMAD R82, R82, 0x2, R25 ;  /* 0x0000000252527824 */ /* 0x000fe200078e0219 */
[----:B------:R-:W-:Y:S06]  /*2700*/  @!P3 BRA `(.L_x_13992) ;  /* 0x000000280078b947 */ /* 0x000fec0003800000 */
[----:B------:R-:W-:Y:S01]  /*2710*/  ULDC.U8 UR4, c[0x0][0x410] ;  /* 0x0001040000047ab9 */ /* 0x000fe20000000000 */
[-C--:B------:R-:W-:Y:S01]  /*2720*/  IMAD R13, R73, R36.reuse, RZ ;  /* 0x00000024490d7224 */ /* 0x080fe200078e02ff */
[----:B------:R-:W-:Y:S01]  /*2730*/  ISETP.NE.AND P3, PT, RZ, UR4, PT ;  /* 0x00000004ff007c0c */ /* 0x000fe2000bf65270 */
[----:B------:R-:W-:Y:S02]  /*2740*/  IMAD R12, R70, R36, RZ ;  /* 0x00000024460c7224 */ /* 0x000fe400078e02ff */
        /* <DEDUP_REMOVED lines=9> */
[----:B------:R1:W5:Y:S01]  /*27e0*/  LDL R91, [R1+0x14] ;  /* 0x00001400015b7983 */ /* 0x0003620000100800 */
        /* <DEDUP_REMOVED lines=10> */
[----:B-1----:R-:W-:Y:S06]  /*2890*/  @P4 BRA `(.L_x_13995) ;  /* 0x0000000000504947 */ /* 0x002fec0003800000 */
[----:B------:R-:W-:Y:S01]  /*28a0*/  IADD3 R13, P3, R56, R50, RZ ;  /* 0x00000032380d7210 */ /* 0x000fe20007f7e0ff */
[----:B------:R-:W-:Y:S01]  /*28b0*/  ULDC.64 UR4, c[0x0][0x3e8] ;  /* 0x0000fa0000047ab9 */ /* 0x000fe20000000a00 */
[----:B------:R-:W-:Y:S02]  /*28c0*/  CS2R R80, SRZ ;  /* 0x0000000000507805 */ /* 0x000fe4000001ff00 */
        /* <DEDUP_REMOVED lines=13> */
[----:B------:R0:W5:Y:S02]  /*29a0*/  @!P3 LDG.E.64 R84, desc[UR38][R14.64] ;  /* 0x000000260e54b981 */ /* 0x000164000c1e1b00 */
[----:B-----5:R-:W-:-:S13]  /*29b0*/  ISETP.GE.AND P3, PT, R91, R88, PT ;  /* 0x000000585b00720c */ /* 0x020fda0003f66270 */
[----:B------:R0:W5:Y:S04]  /*29c0*/  @!P3 LDG.E.64 R52, desc[UR38][R12.64+0x20] ;  /* 0x000020260c34b981 */ /* 0x000168000c1e1b00 */
[----:B------:R0:W5:Y:S02]  /*29d0*/  @!P3 LDG.E.64 R54, desc[UR38][R14.64+0x20] ;  /* 0x000020260e36b981 */ /* 0x000164000c1e1b00 */
.L_x_13995:
[----:B------:R-:W-:Y:S05]  /*29e0*/  BSYNC B1 ;  /* 0x0000000000017941 */ /* 0x000fea0003800000 */
.L_x_13994:
        /* <DEDUP_REMOVED lines=34> */
.L_x_13997:
[----:B------:R-:W-:Y:S05]  /*2c10*/  BSYNC B1 ;  /* 0x0000000000017941 */ /* 0x000fea0003800000 */
.L_x_13996:
[----:B0-----:R-:W-:Y:S01]  /*2c20*/  IMAD.MOV.U32 R12, RZ, RZ, R80 ;  /* 0x000000ffff0c7224 */ /* 0x001fe200078e0050 */
[----:B------:R-:W-:Y:S01]  /*2c30*/  UISETP.NE.AND UP0, UPT, UR37, 0x3, UPT ;  /* 0x000000032500788c */ /* 0x000fe2000bf05270 */
        /* <DEDUP_REMOVED lines=8> */
[----:B------:R-:W-:-:S02]  /*2cc0*/  PLOP3.LUT P3, PT, PT, PT, UP0, 0x80, 0x0 ;  /* 0x000000000000781c */ /* 0x000fc40003f6f008 */
[----:B------:R-:W-:Y:S01]  /*2cd0*/  PRMT R87, R12, 0x7610, R87 ;  /* 0x000076100c577816 */ /* 0x000fe20000000057 */
[----:B-----5:R-:W-:Y:S01]  /*2ce0*/  IMAD.MOV.U32 R12, RZ, RZ, R36 ;  /* 0x000000ffff0c7224 */ /* 0x020fe200078e0024 */
        /* <DEDUP_REMOVED lines=15> */
.L_x_13998:
[----:B------:R-:W2:Y:S01]  /*2de0*/  LDL R12, [R1+0x10] ;  /* 0x00001000010c7983 */ /* 0x000ea20000100800 */
[----:B------:R-:W-:Y:S01]  /*2df0*/  IMAD R79, R22, 0x8, R2 ;  /* 0x00000008164f7824 */ /* 0x000fe200078e0202 */
[----:B------:R-:W-:Y:S01]  /*2e00*/  BSSY B1, `(.L_x_13999) ;  /* 0x0000004000017945 */ /* 0x000fe20003800000 */
[----:B--2---:R-:W-:-:S04]  /*2e10*/  SHF.L.U32 R91, R12, 0x1f, RZ ;  /* 0x0000001f0c5b7819 */ /* 0x004fc800000006ff */
[----:B------:R-:W0:Y:S02]  /*2e20*/  SYNCS.PHASECHK.TRANS64.TRYWAIT P6, [R79+URZ+0x16890], R91 ;  /* 0x0168905b4f0075a7 */ /* 0x000e2400080c017f */
[----:B0-----:R-:W-:Y:S05]  /*2e30*/  @!P6 BRA `(.L_x_14000) ;  /* 0x000001c400f4e947 */ /* 0x001fea0003800000 */
.L_x_14325:
[----:B------:R-:W-:Y:S05]  /*2e40*/  BSYNC B1 ;  /* 0x0000000000017941 */ /* 0x000fea0003800000 */
.L_x_13999:
        /* <DEDUP_REMOVED lines=49> */
.L_x_14006:
[----:B------:R-:W-:Y:S05]  /*3160*/  BSYNC B3 ;  /* 0x0000000000037941 */ /* 0x000fea0003800000 */
.L_x_14005:
[----:B--2---:R1:W-:Y:S02]  /*3170*/  STG.E.128 desc[UR38][R42.64], R12 ;  /* 0x0000000c2a007986 */ /* 0x0043e4000c101d26 */
.L_x_14004:
[----:B------:R-:W-:Y:S05]  /*3180*/  BSYNC B2 ;  /* 0x0000000000027941 */ /* 0x000fea0003800000 */
.L_x_14003:
[----:B------:R-:W-:Y:S05]  /*3190*/  @P2 BRA `(.L_x_14002) ;  /* 0x0000000000c02947 */ /* 0x000fea0003800000 */
[----:B------:R-:W2:Y:S01]  /*31a0*/  LDL R80, [R1+0x14] ;  /* 0x0000140001507983 */ /* 0x000ea20000100800 */
[----:B------:R-:W-:Y:S03]  /*31b0*/  BSSY B2, `(.L_x_14007) ;  /* 0x000002d000027945 */ /* 0x000fe60003800000 */
[----:B-1----:R1:W3:Y:S01]  /*31c0*/  LDS.128 R12, [R82+0xe000] ;  /* 0x00e00000520c7984 */ /* 0x0022e20000000c00 */
[----:B--2---:R-:W-:-:S13]  /*31d0*/  ISETP.GE.AND P4, PT, R80, R88, PT ;  /* 0x000000585000720c */ /* 0x004fda0003f86270 */
[----:B-1-3--:R-:W-:Y:S05]  /*31e0*/  @P4 BRA `(.L_x_14008) ;  /* 0x0000000000a44947 */ /* 0x00afea0003800000 */
        /* <DEDUP_REMOVED lines=41> */
.L_x_14008:
[----:B------:R-:W-:Y:S05]  /*3480*/  BSYNC B2 ;  /* 0x0000000000027941 */ /* 0x000fea0003800000 */
.L_x_14007:
[----:B------:R2:W-:Y:S02]  /*3490*/  STG.E.128 desc[UR38][R42.64+0x40], R12 ;  /* 0x0000400c2a007986 */ /* 0x0005e4000c101d26 */
.L_x_14002:
[----:B------:R-:W-:Y:S05]  /*34a0*/  BSYNC B1 ;  /* 0x0000000000017941 */ /* 0x000fea0003800000 */
.L_x_14001:
        /* <DEDUP_REMOVED lines=48> */
.L_x_14013:
[----:B------:R-:W-:Y:S05]  /*37b0*/  BSYNC B2 ;  /* 0x0000000000027941 */ /* 0x000fea0003800000 */
.L_x_14012:
[----:B--2---:R3:W-:Y:S02]  /*37c0*/  STG.E.128 desc[UR38][R40.64], R12 ;  /* 0x0000000c28007986 */ /* 0x0047e4000c101d26 */
.L_x_14011:
[----:B------:R-:W-:Y:S05]  /*37d0*/  BSYNC B1 ;  /* 0x0000000000017941 */ /* 0x000fea0003800000 */
.L_x_14010:
[----:B------:R-:W-:Y:S05]  /*37e0*/  @P2 BRA `(.L_x_14009) ;  /* 0x0000001800b02947 */ /* 0x000fea0003800000 */
[----:B-12---:R-:W2:Y:S01]  /*37f0*/  LDL R42, [R1+0x14] ;  /* 0x00001400012a7983 */ /* 0x006ea20000100800 */
[----:B------:R-:W-:Y:S03]  /*3800*/  BSSY B1, `(.L_x_14014) ;  /* 0x000002d000017945 */ /* 0x000fe60003800000 */
[----:B---3--:R1:W3:Y:S01]  /*3810*/  LDS.128 R12, [R82+0x11000] ;  /* 0x01100000520c7984 */ /* 0x0082e20000000c00 */
        /* <DEDUP_REMOVED lines=43> */
.L_x_14015:
[----:B------:R-:W-:Y:S05]  /*3ad0*/  BSYNC B1 ;  /* 0x0000000000017941 */ /* 0x000fea0003800000 */
.L_x_14014:
[----:B------:R4:W-:Y:S01]  /*3ae0*/  STG.E.128 desc[UR38][R40.64+0x40], R12 ;  /* 0x0000400c28007986 */ /* 0x0009e2000c101d26 */
[----:B------:R-:W-:Y:S05]  /*3af0*/  BRA `(.L_x_14009) ;  /* 0x0000001400ec7947 */ /* 0x000fea0003800000 */
.L_x_13993:
        /* <DEDUP_REMOVED lines=29> */
[----:B------:R-:W-:Y:S01]  /*3cd0*/  IMAD.MOV.U32 R51, RZ, RZ, R89 ;  /* 0x000000ffff337224 */ /* 0x000fe200078e0059 */
[----:B------:R-:W-:Y:S01]  /*3ce0*/  MOV R49, R79 ;  /* 0x0000004f00317202 */ /* 0x000fe20000000f00 */
        /* <DEDUP_REMOVED lines=17> */
.L_x_14017:
[----:B------:R-:W-:Y:S05]  /*3e00*/  BSYNC B1 ;  /* 0x0000000000017941 */ /* 0x000fea0003800000 */
.L_x_14016:
[----:B-----5:R-:W-:Y:S01]  /*3e10*/  IMAD.MOV.U32 R48, RZ, RZ, R42 ;  /* 0x000000ffff307224 */ /* 0x020fe200078e002a */
[----:B------:R-:W-:Y:S01]  /*3e20*/  UISETP.NE.AND UP0, UPT, UR37, 0x3, UPT ;  /* 0x000000032500788c */ /* 0x000fe2000bf05270 */
[----:B------:R-:W-:Y:S02]  /*3e30*/  IMAD.MOV.U32 R49, RZ, RZ, R43 ;  /* 0x000000ffff317224 */ /* 0x000fe400078e002b */
[----:B------:R-:W-:Y:S02]  /*3e40*/  IMAD.MOV.U32 R50, RZ, RZ, R40 ;  /* 0x000000ffff327224 */ /* 0x000fe400078e0028 */
[----:B------:R-:W-:Y:S01]  /*3e50*/  IMAD.MOV.U32 R51, RZ, RZ, R41 ;  /* 0x000000ffff337224 */ /* 0x000fe200078e0029 */
[----:B------:R-:W-:Y:S02]  /*3e60*/  PLOP3.LUT P3, PT, PT, PT, UP0, 0x80, 0x0 ;  /* 0x000000000000781c */ /* 0x000fe40003f6f008 */
[----:B------:R-:W-:Y:S01]  /*3e70*/  PRMT R100, R50, 0x5410, R49 ;  /* 0x0000541032647816 */ /* 0x000fe20000000031 */
[----:B------:R-:W-:Y:S01]  /*3e80*/  IMAD.MOV.U32 R49, RZ, RZ, R47 ;  /* 0x000000ffff317224 */ /* 0x000fe200078e002f */
[----:B------:R-:W-:Y:S01]  /*3e90*/  PRMT R102, R48, 0x5410, R51 ;  /* 0x0000541030667816 */ /* 0x000fe20000000033 */
[----:B------:R-:W-:-:S02]  /*3ea0*/  IMAD.MOV.U32 R48, RZ, RZ, R46 ;  /* 0x000000ffff307224 */ /* 0x000fc400078e002e */
        /* <DEDUP_REMOVED lines=16> */
[----:B------:R-:W-:Y:S02]  /*3fb0*/  PRMT R108, R49, 0x7610, R108 ;  /* 0x00007610316c7816 */ /* 0x000fe4000000006c */
[----:B------:R-:W-:Y:S02]  /*3fc0*/  PRMT R105, R105, 0x5410, R48 ;  /* 0x0000541069697816 */ /* 0x000fe40000000030 */
[----:B------:R-:W-:Y:S02]  /*3fd0*/  PRMT R107, R50, 0x7610, R107 ;  /* 0x00007610326b7816 */ /* 0x000fe4000000006b */
[----:B------:R-:W-:Y:S01]  /*3fe0*/  PRMT R111, R51, 0x7610, R111 ;  /* 0x00007610336f7816 */ /* 0x000fe2000000006f */
[----:B------:R-:W-:Y:S06]  /*3ff0*/  @!P3 BRA `(.L_x_14018) ;  /* 0x000000000004b947 */ /* 0x000fec0003800000 */
[----:B------:R-:W-:Y:S01]  /*4000*/  BPT.TRAP 0x1 ;  /* 0x000000040000795c */ /* 0x000fe20000300000 */
.L_x_14018:
[----:B------:R-:W2:Y:S01]  /*4010*/  LDL R48, [R1+0x10] ;  /* 0x0000100001307983 */ /* 0x000ea20000100800 */
[----:B------:R-:W-:Y:S01]  /*4020*/  IMAD R79, R22, 0x8, R2 ;  /* 0x00000008164f7824 */ /* 0x000fe200078e0202 */
[----:B------:R-:W0:Y:S01]  /*4030*/  LDC R95, c[0x0][0x2f4] ;  /* 0x0000bd00ff5f7b82 */ /* 0x000e220000000800 */
[----:B------:R-:W-:Y:S01]  /*4040*/  BSSY B1, `(.L_x_14019) ;  /* 0x0000005000017945 */ /* 0x000fe20003800000 */
[----:B0-----:R-:W-:Y:S01]  /*4050*/  IMAD.IADD R97, R95, 0x1, -R64 ;  /* 0x000000015f617824 */ /* 0x001fe200078e0a40 */
[----:B--2---:R-:W-:-:S04]  /*4060*/  SHF.L.U32 R91, R48, 0x1f, RZ ;  /* 0x0000001f305b7819 */ /* 0x004fc800000006ff */
[----:B------:R-:W0:Y:S02]  /*4070*/  SYNCS.PHASECHK.TRANS64.TRYWAIT P5, [R79+URZ+0x16890], R91 ;  /* 0x0168905b4f0075a7 */ /* 0x000e2400080a017f */
[----:B0-----:R-:W-:Y:S05]  /*4080*/  @!P5 BRA `(.L_x_14020) ;  /* 0x000001b40074d947 */ /* 0x001fea0003800000 */
.L_x_14326:
[----:B------:R-:W-:Y:S05]  /*4090*/  BSYNC B1 ;  /* 0x0000000000017941 */ /* 0x000fea0003800000 */
.L_x_14019:
        /* <DEDUP_REMOVED lines=10> */
[----:B------:R-:W-:-:S03]  /*4140*/  SEL R48, R64, R97, !P0 ;  /* 0x0000006140307207 */ /* 0x000fc60004000000 */
[----:B------:R-:W-:-:S05]  /*4150*/  IMAD.IADD R99, R99, 0x1, R89 ;  /* 0x0000000163637824 */ /* 0x000fca00078e0259 */
[----:B------:R-:W-:Y:S01]  /*4160*/  IADD3.X R96, R78, R99, R5, P5, P6 ;  /* 0x000000634e607210 */ /* 0x000fe20002fec405 */
[----:B-1----:R-:W-:Y:S01]  /*4170*/  VIADD R51, R49, 0xffffff80 ;  /* 0xffffff8031337836 */ /* 0x002fe20000000000 */
[----:B------:R-:W-:-:S04]  /*4180*/  SHF.R.S32.HI R49, RZ, 0x1f, R48 ;  /* 0x0000001fff317819 */ /* 0x000fc80000011430 */
[----:B------:R-:W-:Y:S02]  /*4190*/  LEA.HI R49, R49, R48, RZ, 0x4 ;  /* 0x0000003031317211 */ /* 0x000fe400078f20ff */
[----:B------:R-:W-:Y:S02]  /*41a0*/  SHF.R.S32.HI R50, RZ, 0x1f, R51 ;  /* 0x0000001fff327819 */ /* 0x000fe40000011433 */
[----:B------:R-:W-:Y:S02]  /*41b0*/  LEA.HI.SX32 R49, R49, R6, 0x1c ;  /* 0x0000000631317211 */ /* 0x000fe400078fe2ff */
[----:B------:R-:W-:-:S03]  /*41c0*/  LEA.HI R50, R50, R51, RZ, 0x5 ;  /* 0x0000003332327211 */ /* 0x000fc600078f28ff */
[----:B------:R-:W-:Y:S01]  /*41d0*/  IMAD.SHL.U32 R98, R49, 0x8, RZ ;  /* 0x0000000831627824 */ /* 0x000fe200078e00ff */
[----:B------:R-:W-:-:S04]  /*41e0*/  SHF.R.S32.HI R50, RZ, 0x5, R50 ;  /* 0x00000005ff327819 */ /* 0x000fc80000011432 */
[----:B------:R-:W-:-:S04]  /*41f0*/  LOP3.LUT R49, R71, 0x38, R98, 0xf8, !PT ;  /* 0x0000003847317812 */ /* 0x000fc800078ef862 */
[----:B------:R-:W-:-:S05]  /*4200*/  LOP3.LUT R49, R49, R68, RZ, 0x3c, !PT ;  /* 0x0000004431317212 */ /* 0x000fca00078e3cff */
[----:B------:R-:W-:Y:S02]  /*4210*/  IMAD R51, R50, 0x200, R49 ;  /* 0x0000020032337824 */ /* 0x000fe400078e0231 */
[C---:B------:R-:W-:Y:S02]  /*4220*/  IMAD R49, R22.reuse, 0x2000, R4 ;  /* 0x0000200016317824 */ /* 0x040fe400078e0204 */
[----:B------:R-:W-:Y:S02]  /*4230*/  IMAD R51, R22, 0x2000, R51 ;  /* 0x0000200016337824 */ /* 0x000fe400078e0233 */
[----:B------:R-:W-:-:S03]  /*4240*/  IMAD R49, R49, 0x2, R2 ;  /* 0x0000000231317824 */ /* 0x000fc600078e0202 */
[----:B------:R-:W-:-:S03]  /*4250*/  LEA R52, R51, R2, 0x1 ;  /* 0x0000000233347211 */ /* 0x000fc600078e08ff */
[----:B------:R-:W1:Y:S04]  /*4260*/  LDS.128 R48, [R49+0xe400] ;  /* 0x00e4000031307984 */ /* 0x000e680000000c00 */
[----:B------:R-:W2:Y:S01]  /*4270*/  LDS.128 R52, [R52+0xe400] ;  /* 0x00e4000034347984 */ /* 0x000ea20000000c00 */
[----:B------:R-:W-:Y:S05]  /*4280*/  @P4 BRA `(.L_x_14024) ;  /* 0x00000004004c4947 */ /* 0x000fea0003800000 */
[--C-:B------:R-:W-:Y:S01]  /*4290*/  SHF.R.U64 R12, R12, 0x10, R13.reuse ;  /* 0x000000100c0c7819 */ /* 0x100fe2000000120d */
[----:B------:R-:W-:Y:S01]  /*42a0*/  HADD2.F32 R111, -RZ, R111.H0_H0 ;  /* 0x2000006fff6f7230 */ /* 0x000fe20000004100 */
[----:B------:R-:W-:Y:S01]  /*42b0*/  SHF.R.U32.HI R104, RZ, 0x10, R13 ;  /* 0x00000010ff687819 */ /* 0x000fe2000001160d */
[--C-:B--2---:R-:W-:Y:S01]  /*42c0*/  HADD2.F32 R109, -RZ, R53.reuse.H0_H0 ;  /* 0x20000035ff6d7230 */ /* 0x104fe20000004100 */
[--C-:B------:R-:W-:Y:S01]  /*42d0*/  SHF.R.U64 R13, R36, 0x10, R37.reuse ;  /* 0x00000010240d7819 */ /* 0x100fe20000001225 */
[----:B------:R-:W-:Y:S01]  /*42e0*/  HADD2.F32 R53, -RZ, R53.H1_H1 ;  /* 0x30000035ff357230 */ /* 0x000fe20000004100 */
[----:B------:R-:W-:Y:S01]  /*42f0*/  SHF.R.U32.HI R37, RZ, 0x10, R37 ;  /* 0x00000010ff257819 */ /* 0x000fe20000011625 */
[----:B------:R-:W-:Y:S01]  /*4300*/  HADD2.F32 R110, -RZ, R110.H0_H0 ;  /* 0x2000006eff6e7230 */ /* 0x000fe20000004100 */
[--C-:B------:R-:W-:Y:S01]  /*4310*/  SHF.R.U64 R14, R14, 0x10, R15.reuse ;  /* 0x000000100e0e7819 */ /* 0x100fe2000000120f */
[----:B------:R-:W-:Y:S01]  /*4320*/  HADD2.F32 R104, -RZ, R104.H0_H0 ;  /* 0x20000068ff687230 */ /* 0x000fe20000004100 */
[----:B------:R-:W-:Y:S01]  /*4330*/  SHF.R.U32.HI R36, RZ, 0x10, R15 ;  /* 0x00000010ff247819 */ /* 0x000fe2000001160f */
[----:B------:R-:W-:Y:S01]  /*4340*/  HADD2.F32 R112, -RZ, R37.H0_H0 ;  /* 0x20000025ff707230 */ /* 0x000fe20000004100 */
[--C-:B------:R-:W-:Y:S01]  /*4350*/  SHF.R.U64 R15, R38, 0x10, R39.reuse ;  /* 0x00000010260f7819 */ /* 0x100fe20000001227 */
[--C-:B-1----:R-:W-:Y:S01]  /*4360*/  HADD2.F32 R38, -RZ, R49.reuse.H0_H0 ;  /* 0x20000031ff267230 */ /* 0x102fe20000004100 */
[----:B------:R-:W-:Y:S01]  /*4370*/  SHF.R.U32.HI R106, RZ, 0x10, R39 ;  /* 0x00000010ff6a7819 */ /* 0x000fe20000011627 */
[----:B------:R-:W-:-:S02]  /*4380*/  HADD2.F32 R39, -RZ, R49.H1_H1 ;  /* 0x30000031ff277230 */ /* 0x000fc40000004100 */
[-C--:B------:R-:W-:Y:S01]  /*4390*/  FMUL.FTZ R37, R109, R111.reuse ;  /* 0x0000006f6d257220 */ /* 0x080fe20000410000 */
[-C--:B------:R-:W-:Y:S01]  /*43a0*/  FMUL.FTZ R116, R53, R112.reuse ;  /* 0x0000007035747220 */ /* 0x080fe20000410000 */
[C---:B------:R-:W-:Y:S01]  /*43b0*/  FMUL.FTZ R114, R38.reuse, R111 ;  /* 0x0000006f26727220 */ /* 0x040fe20000410000 */
        /* <DEDUP_REMOVED lines=9> */
[--C-:B------:R-:W-:Y:S01]  /*4450*/  HADD2.F32 R53, -RZ, R55.reuse.H0_H0 ;  /* 0x20000037ff357230 */ /* 0x100fe20000004100 */
[----:B------:R-:W-:Y:S01]  /*4460*/  F2FP.F16.F32.PACK_AB R37, R104, R37 ;  /* 0x000000256825723e */ /* 0x000fe200000000ff */
[----:B------:R-:W-:Y:S02]  /*4470*/  HADD2.F32 R112, -RZ, R106.H0_H0 ;  /* 0x2000006aff707230 */ /* 0x000fe40000004100 */
[----:B------:R-:W-:Y:S02]  /*4480*/  HADD2.F32 R106, -RZ, R36.H0_H0 ;  /* 0x20000024ff6a7230 */ /* 0x000fe40000004100 */
[-C--:B------:R-:W-:Y:S01]  /*4490*/  FMUL.FTZ R36, R53, R108.reuse ;  /* 0x0000006c35247220 */ /* 0x080fe20000410000 */
[----:B------:R-:W-:Y:S02]  /*44a0*/  HADD2.F32 R55, -RZ, R55.H1_H1 ;  /* 0x30000037ff377230 */ /* 0x000fe40000004100 */
[----:B------:R-:W-:Y:S01]  /*44b0*/  FMUL.FTZ R108, R49, R108 ;  /* 0x0000006c316c7220 */ /* 0x000fe20000410000 */
[----:B------:R-:W-:-:S02]  /*44c0*/  HADD2.F32 R51, -RZ, R51.H1_H1 ;  /* 0x30000033ff337230 */ /* 0x000fc40000004100 */
[----:B------:R-:W-:Y:S01]  /*44d0*/  FFMA.FTZ R36, R49, R110, -R36 ;  /* 0x0000006e31247223 */ /* 0x000fe20000010824 */
[----:B------:R-:W-:Y:S01]  /*44e0*/  FMUL.FTZ R114, R55, R112 ;  /* 0x0000007037727220 */ /* 0x000fe20000410000 */
[----:B------:R-:W-:Y:S01]  /*44f0*/  FFMA.FTZ R49, R53, R110, R108 ;  /* 0x0000006e35317223 */ /* 0x000fe2000001006c */
[C---:B------:R-:W-:Y:S01]  /*4500*/  FMUL.FTZ R112, R51.reuse, R112 ;  /* 0x0000007033707220 */ /* 0x040fe20000410000 */
[--C-:B------:R-:W-:Y:S02]  /*4510*/  HADD2.F32 R108, -RZ, R107.reuse.H1_H1 ;  /* 0x3000006bff6c7230 */ /* 0x100fe40000004100 */
[-C--:B------:R-:W-:Y:S01]  /*4520*/  FFMA.FTZ R51, R51, R106.reuse, -R114 ;  /* 0x0000006a33337223 */ /* 0x080fe20000010872 */
[----:B------:R-:W-:Y:S02]  /*4530*/  HADD2.F32 R110, -RZ, R107.H0_H0 ;  /* 0x2000006bff6e7230 */ /* 0x000fe40000004100 */
[----:B------:R-:W-:Y:S01]  /*4540*/  FFMA.FTZ R106, R55, R106, R112 ;  /* 0x0000006a376a7223 */ /* 0x000fe20000010070 */
[----:B------:R-:W-:-:S02]  /*4550*/  HADD2.F32 R107, -RZ, R13.H0_H0 ;  /* 0x2000000dff6b7230 */ /* 0x000fc40000004100 */
[----:B------:R-:W-:Y:S01]  /*4560*/  HADD2.F32 R53, -RZ, R52.H0_H0 ;  /* 0x20000034ff357230 */ /* 0x000fe20000004100 */
[----:B------:R-:W-:Y:S01]  /*4570*/  F2FP.F16.F32.PACK_AB R51, R51, R36 ;  /* 0x000000243333723e */ /* 0x000fe200000000ff */
[----:B------:R-:W-:Y:S02]  /*4580*/  HADD2.F32 R13, -RZ, R48.H0_H0 ;  /* 0x20000030ff0d7230 */ /* 0x000fe40000004100 */
[----:B------:R-:W-:Y:S02]  /*4590*/  HADD2.F32 R52, -RZ, R52.H1_H1 ;  /* 0x30000034ff347230 */ /* 0x000fe40000004100 */
        /* <DEDUP_REMOVED lines=11> */
[----:B------:R-:W-:Y:S01]  /*4650*/  HADD2.F32 R52, -RZ, R54.H0_H0 ;  /* 0x20000036ff347230 */ /* 0x000fe20000004100 */
[----:B------:R-:W-:Y:S01]  /*4660*/  F2FP.F16.F32.PACK_AB R53, R53, R12 ;  /* 0x0000000c3535723e */ /* 0x000fe200000000ff */
[--C-:B------:R-:W-:Y:S02]  /*4670*/  HADD2.F32 R107, -RZ, R105.reuse.H1_H1 ;  /* 0x30000069ff6b7230 */ /* 0x100fe40000004100 */
[----:B------:R-:W-:Y:S02]  /*4680*/  HADD2.F32 R15, -RZ, R50.H0_H0 ;  /* 0x20000032ff0f7230 */ /* 0x000fe40000004100 */
[----:B------:R-:W-:Y:S02]  /*4690*/  HADD2.F32 R54, -RZ, R54.H1_H1 ;  /* 0x30000036ff367230 */ /* 0x000fe40000004100 */
[----:B------:R-:W-:Y:S02]  /*46a0*/  HADD2.F32 R50, -RZ, R50.H1_H1 ;  /* 0x30000032ff327230 */ /* 0x000fe40000004100 */
[----:B------:R-:W-:-:S02]  /*46b0*/  HADD2.F32 R55, -RZ, R105.H0_H0 ;  /* 0x20000069ff377230 */ /* 0x000fc40000004100 */
[----:B------:R-:W-:Y:S01]  /*46c0*/  FMUL.FTZ R111, R54, R109 ;  /* 0x0000006d366f7220 */ /* 0x000fe20000410000 */
        /* <DEDUP_REMOVED lines=14> */
[----:B------:R-:W-:-:S07]  /*47b0*/  F2FP.F16.F32.PACK_AB R54, R54, R107 ;  /* 0x0000006b3636723e */ /* 0x000fce00000000ff */
.L_x_14024:
[----:B------:R-:W-:Y:S05]  /*47c0*/  BSYNC B2 ;  /* 0x0000000000027941 */ /* 0x000fea0003800000 */
.L_x_14023:
[----:B------:R-:W-:Y:S02]  /*47d0*/  ISETP.GE.AND P5, PT, R98, R95, PT ;  /* 0x0000005f6200720c */ /* 0x000fe40003fa6270 */
[----:B------:R-:W-:-:S11]  /*47e0*/  P2R R13, PR, RZ, 0x1 ;  /* 0x00000001ff0d7803 */ /* 0x000fd60000000000 */
[--C-:B------:R-:W-:Y:S02]  /*47f0*/  @!P5 SHF.R.S32.HI R12, RZ, 0x1f, R98.reuse ;  /* 0x0000001fff0cd819 */ /* 0x100fe40000011462 */
[----:B------:R-:W-:-:S04]  /*4800*/  @!P5 IADD3 R88, P0, P6, R8, R88, R98 ;  /* 0x000000580858d210 */ /* 0x000fc80007e1e062 */
[----:B------:R-:W-:Y:S02]  /*4810*/  @!P5 IADD3.X R99, R78, R99, R12, P0, P6 ;  /* 0x000000634e63d210 */ /* 0x000fe400007ec40c */
[CC--:B------:R-:W-:Y:S02]  /*4820*/  LEA R12, P6, R94.reuse, R80.reuse, 0x1 ;  /* 0x000000505e0c7211 */ /* 0x0c0fe400078c08ff */
[----:B------:R-:W-:Y:S02]  /*4830*/  ISETP.NE.AND P0, PT, R13, RZ, PT ;  /* 0x000000ff0d00720c */ /* 0x000fe40003f05270 */
[----:B------:R-:W-:Y:S02]  /*4840*/  LEA.HI.X R13, R94, R81, R96, 0x1, P6 ;  /* 0x000000515e0d7211 */ /* 0x000fe400030f0c60 */
[----:B------:R-:W-:-:S03]  /*4850*/  @!P5 LEA R14, P6, R88, R80, 0x1 ;  /* 0x00000050580ed211 */ /* 0x000fc600078c08ff */
[----:B-1----:R1:W-:Y:S01]  /*4860*/  STG.E.128 desc[UR38][R12.64], R48 ;  /* 0x000000300c007986 */ /* 0x0023e2000c101d26 */
[----:B------:R-:W-:-:S05]  /*4870*/  @!P5 LEA.HI.X R15, R88, R81, R99, 0x1, P6 ;  /* 0x00000051580fd211 */ /* 0x000fca00030f0c63 */
[----:B--2---:R1:W-:Y:S04]  /*4880*/  @!P5 STG.E.128 desc[UR38][R14.64], R52 ;  /* 0x000000340e00d986 */ /* 0x0043e8000c101d26 */
.L_x_14022:
[----:B------:R-:W-:Y:S05]  /*4890*/  BSYNC B1 ;  /* 0x0000000000017941 */ /* 0x000fea0003800000 */
.L_x_14021:
        /* <DEDUP_REMOVED lines=13> */
[----:B------:R-:W-:Y:S01]  /*4970*/  IMAD.SHL.U32 R15, R15, 0x40, RZ ;  /* 0x000000400f0f7824 */ /* 0x000fe200078e00ff */
[----:B------:R-:W-:Y:S01]  /*4980*/  LEA R48, P5, R12, R80, 0x1 ;  /* 0x000000500c307211 */ /* 0x000fe200078a08ff */
[----:B------:R-:W-:Y:S01]  /*4990*/  IMAD.SHL.U32 R36, R36, 0x40, RZ ;  /* 0x0000004024247824 */ /* 0x000fe200078e00ff */
[----:B------:R-:W-:Y:S02]  /*49a0*/  BSSY B1, `(.L_x_14025) ;  /* 0x000006a000017945 */ /* 0x000fe40003800000 */
[----:B------:R-:W-:Y:S01]  /*49b0*/  LEA.HI.X R49, R12, R81, R13, 0x1, P5 ;  /* 0x000000510c317211 */ /* 0x000fe200028f0c0d */
[----:B------:R-:W-:Y:S01]  /*49c0*/  IMAD R13, R22, 0x2000, R3 ;  /* 0x00002000160d7824 */ /* 0x000fe200078e0203 */
[----:B------:R-:W-:-:S02]  /*49d0*/  SHF.R.S32.HI R12, RZ, 0x1f, R97 ;  /* 0x0000001fff0c7819 */ /* 0x000fc40000011461 */
[----:B------:R-:W-:Y:S01]  /*49e0*/  LOP3.LUT R15, R15, 0x1c0, RZ, 0xc0, !PT ;  /* 0x000001c00f0f7812 */ /* 0x000fe200078ec0ff */
[----:B------:R-:W-:Y:S01]  /*49f0*/  IMAD R13, R13, 0x2, R2 ;  /* 0x000000020d0d7824 */ /* 0x000fe200078e0202 */
[----:B------:R-:W-:Y:S02]  /*4a00*/  LEA.HI R97, R12, R97, RZ, 0x4 ;  /* 0x000000610c617211 */ /* 0x000fe400078f20ff */
[----:B------:R-:W-:Y:S02]  /*4a10*/  LOP3.LUT R36, R36, 0x1c0, RZ, 0xc0, !PT ;  /* 0x000001c024247812 */ /* 0x000fe400078ec0ff */
[----:B------:R-:W-:Y:S02]  /*4a20*/  LEA.HI.SX32 R53, R97, R6, 0x1c ;  /* 0x0000000661357211 */ /* 0x000fe400078fe2ff */
[----:B------:R-:W-:-:S03]  /*4a30*/  SHF.R.U32.HI R15, RZ, 0x3, R15 ;  /* 0x00000003ff0f7819 */ /* 0x000fc6000001160f */
[----:B------:R-:W-:-:S05]  /*4a40*/  IMAD.SHL.U32 R53, R53, 0x8, RZ ;  /* 0x0000000835357824 */ /* 0x000fca00078e00ff */
[----:B------:R-:W-:-:S04]  /*4a50*/  LOP3.LUT R12, R36, 0x38, R53, 0xf8, !PT ;  /* 0x00000038240c7812 */ /* 0x000fc800078ef835 */
[----:B------:R-:W-:-:S05]  /*4a60*/  LOP3.LUT R12, R12, R15, RZ, 0x3c, !PT ;  /* 0x0000000f0c0c7212 */ /* 0x000fca00078e3cff */
[----:B--2---:R-:W-:-:S05]  /*4a70*/  IMAD.IADD R15, R14, 0x1, R12 ;  /* 0x000000010e0f7824 */ /* 0x004fca00078e020c */
        /* <DEDUP_REMOVED lines=11> */
[----:B------:R-:W-:Y:S01]  /*4b30*/  SHF.R.U64 R44, R44, 0x10, R45 ;  /* 0x000000102c2c7819 */ /* 0x000fe2000000122d */
[----:B------:R-:W-:Y:S01]  /*4b40*/  IMAD.MOV.U32 R45, RZ, RZ, R39 ;  /* 0x000000ffff2d7224 */ /* 0x000fe200078e0027 */
[----:B------:R-:W-:Y:S01]  /*4b50*/  SHF.R.U32.HI R87, RZ, 0x10, R43 ;  /* 0x00000010ff577819 */ /* 0x000fe2000001162b */
[----:B------:R-:W-:Y:S01]  /*4b60*/  IMAD.MOV.U32 R43, RZ, RZ, R36 ;  /* 0x000000ffff2b7224 */ /* 0x000fe200078e0024 */
[----:B------:R-:W-:Y:S01]  /*4b70*/  SHF.R.U32.HI R54, RZ, 0x10, R41 ;  /* 0x00000010ff367819 */ /* 0x000fe20000011629 */
[--C-:B------:R-:W-:Y:S01]  /*4b80*/  HADD2.F32 R36, -RZ, R12.reuse.H0_H0 ;  /* 0x2000000cff247230 */ /* 0x100fe20000004100 */
[--C-:B------:R-:W-:Y:S01]  /*4b90*/  SHF.R.U64 R41, R46, 0x10, R47.reuse ;  /* 0x000000102e297819 */ /* 0x100fe2000000122f */
[----:B------:R-:W-:Y:S01]  /*4ba0*/  HADD2.F32 R39, -RZ, R12.H1_H1 ;  /* 0x3000000cff277230 */ /* 0x000fe20000004100 */
[----:B------:R-:W-:Y:S01]  /*4bb0*/  SHF.R.U32.HI R86, RZ, 0x10, R47 ;  /* 0x00000010ff567819 */ /* 0x000fe2000001162f */
[----:B------:R-:W-:-:S02]  /*4bc0*/  IMAD.MOV.U32 R37, RZ, RZ, R15 ;  /* 0x000000ffff257224 */ /* 0x000fc400078e000f */
[--C-:B------:R-:W-:Y:S02]  /*4bd0*/  HADD2.F32 R12, -RZ, R13.reuse.H0_H0 ;  /* 0x2000000dff0c7230 */ /* 0x100fe40000004100 */
[----:B------:R-:W-:Y:S02]  /*4be0*/  HADD2.F32 R52, -RZ, R52.H0_H0 ;  /* 0x20000034ff347230 */ /* 0x000fe40000004100 */
[----:B------:R-:W-:Y:S02]  /*4bf0*/  HADD2.F32 R15, -RZ, R13.H1_H1 ;  /* 0x3000000dff0f7230 */ /* 0x000fe40000004100 */
[-C--:B------:R-:W-:Y:S01]  /*4c00*/  FMUL.FTZ R13, R36, R55.reuse ;  /* 0x00000037240d7220 */ /* 0x080fe20000410000 */
[----:B------:R-:W-:Y:S02]  /*4c10*/  HADD2.F32 R47, -RZ, R102.H1_H1 ;  /* 0x30000066ff2f7230 */ /* 0x000fe40000004100 */
[----:B------:R-:W-:Y:S01]  /*4c20*/  FMUL.FTZ R55, R12, R55 ;  /* 0x000000370c377220 */ /* 0x000fe20000410000 */
[----:B------:R-:W-:-:S02]  /*4c30*/  HADD2.F32 R46, -RZ, R54.H0_H0 ;  /* 0x20000036ff2e7230 */ /* 0x000fc40000004100 */
[-C--:B------:R-:W-:Y:S01]  /*4c40*/  FMUL.FTZ R54, R39, R52.reuse ;  /* 0x0000003427367220 */ /* 0x080fe20000410000 */
[C---:B------:R-:W-:Y:S01]  /*4c50*/  FMUL.FTZ R52, R15.reuse, R52 ;  /* 0x000000340f347220 */ /* 0x040fe20000410000 */
[-C--:B------:R-:W-:Y:S01]  /*4c60*/  FFMA.FTZ R12, R12, R47.reuse, -R13 ;  /* 0x0000002f0c0c7223 */ /* 0x080fe2000001080d */
[----:B------:R-:W-:Y:S01]  /*4c70*/  FFMA.FTZ R13, R36, R47, R55 ;  /* 0x0000002f240d7223 */ /* 0x000fe20000010037 */
[-C--:B------:R-:W-:Y:S01]  /*4c80*/  FFMA.FTZ R15, R15, R46.reuse, -R54 ;  /* 0x0000002e0f0f7223 */ /* 0x080fe20000010836 */
[----:B------:R-:W-:Y:S01]  /*4c90*/  FFMA.FTZ R36, R39, R46, R52 ;  /* 0x0000002e27247223 */ /* 0x000fe20000010034 */
[----:B------:R-:W-:Y:S02]  /*4ca0*/  HADD2.F32 R103, -RZ, R103.H0_H0 ;  /* 0x20000067ff677230 */ /* 0x000fe40000004100 */
[--C-:B------:R-:W-:Y:S01]  /*4cb0*/  HADD2.F32 R46, -RZ, R45.reuse.H0_H0 ;  /* 0x2000002dff2e7230 */ /* 0x100fe20000004100 */
[----:B------:R-:W-:Y:S01]  /*4cc0*/  F2FP.F16.F32.PACK_AB R15, R15, R12 ;  /* 0x0000000c0f0f723e */ /* 0x000fe200000000ff */
[----:B------:R-:W-:-:S02]  /*4cd0*/  HADD2.F32 R47, -RZ, R45.H1_H1 ;  /* 0x3000002dff2f7230 */ /* 0x000fc40000004100 */
[----:B------:R-:W-:Y:S02]  /*4ce0*/  HADD2.F32 R86, -RZ, R86.H0_H0 ;  /* 0x20000056ff567230 */ /* 0x000fe40000004100 */
[-C--:B------:R-:W-:Y:S01]  /*4cf0*/  FMUL.FTZ R88, R46, R103.reuse ;  /* 0x000000672e587220 */ /* 0x080fe20000410000 */
[--C-:B------:R-:W-:Y:S02]  /*4d00*/  HADD2.F32 R39, -RZ, R37.reuse.H0_H0 ;  /* 0x20000025ff277230 */ /* 0x100fe40000004100 */
[----:B------:R-:W-:Y:S02]  /*4d10*/  HADD2.F32 R45, -RZ, R37.H1_H1 ;  /* 0x30000025ff2d7230 */ /* 0x000fe40000004100 */
[----:B------:R-:W-:Y:S01]  /*4d20*/  FMUL.FTZ R94, R47, R86 ;  /* 0x000000562f5e7220 */ /* 0x000fe20000410000 */
[----:B------:R-:W-:Y:S02]  /*4d30*/  HADD2.F32 R52, -RZ, R100.H1_H1 ;  /* 0x30000064ff347230 */ /* 0x000fe40000004100 */
[----:B------:R-:W-:Y:S01]  /*4d40*/  FMUL.FTZ R103, R39, R103 ;  /* 0x0000006727677220 */ /* 0x000fe20000410000 */
[----:B------:R-:W-:-:S02]  /*4d50*/  HADD2.F32 R54, -RZ, R87.H0_H0 ;  /* 0x20000057ff367230 */ /* 0x000fc40000004100 */
        /* <DEDUP_REMOVED lines=9> */
[--C-:B------:R-:W-:Y:S01]  /*4df0*/  HADD2.F32 R45, -RZ, R43.reuse.H0_H0 ;  /* 0x2000002bff2d7230 */ /* 0x100fe20000004100 */
[----:B------:R-:W-:Y:S01]  /*4e00*/  F2FP.F16.F32.PACK_AB R37, R36, R13 ;  /* 0x0000000d2425723e */ /* 0x000fe200000000ff */
[----:B------:R-:W-:Y:S01]  /*4e10*/  HADD2.F32 R44, -RZ, R42.H0_H0 ;  /* 0x2000002aff2c7230 */ /* 0x000fe20000004100 */
[----:B------:R-:W-:Y:S01]  /*4e20*/  F2FP.F16.F32.PACK_AB R39, R86, R39 ;  /* 0x000000275627723e */ /* 0x000fe200000000ff */
[----:B------:R-:W-:-:S02]  /*4e30*/  HADD2.F32 R43, -RZ, R43.H1_H1 ;  /* 0x3000002bff2b7230 */ /* 0x000fc40000004100 */
[-C--:B------:R-:W-:Y:S01]  /*4e40*/  FMUL.FTZ R55, R45, R46.reuse ;  /* 0x0000002e2d377220 */ /* 0x080fe20000410000 */
[----:B------:R-:W-:Y:S02]  /*4e50*/  HADD2.F32 R42, -RZ, R42.H1_H1 ;  /* 0x3000002aff2a7230 */ /* 0x000fe40000004100 */
        /* <DEDUP_REMOVED lines=9> */
[----:B------:R-:W-:Y:S02]  /*4ef0*/  HADD2.F32 R42, -RZ, R38.H0_H0 ;  /* 0x20000026ff2a7230 */ /* 0x000fe40000004100 */
        /* <DEDUP_REMOVED lines=8> */
[----:B------:R-:W-:Y:S02]  /*4f80*/  HADD2.F32 R102, -RZ, R102.H0_H0 ;  /* 0x20000066ff667230 */ /* 0x000fe40000004100 */
[----:B------:R-:W-:Y:S01]  /*4f90*/  FMUL.FTZ R87, R38, R45 ;  /* 0x0000002d26577220 */ /* 0x000fe20000410000 */
[C---:B------:R-:W-:Y:S01]  /*4fa0*/  FMUL.FTZ R101, R41.reuse, R101 ;  /* 0x0000006529657220 */ /* 0x040fe20000410000 */
[----:B------:R-:W-:Y:S01]  /*4fb0*/  FMUL.FTZ R45, R14, R45 ;  /* 0x0000002d0e2d7220 */ /* 0x000fe20000410000 */
[----:B------:R-:W-:Y:S02]  /*4fc0*/  IMAD.MOV.U32 R13, RZ, RZ, R15 ;  /* 0x000000ffff0d7224 */ /* 0x000fe400078e000f */
[-C--:B------:R-:W-:Y:S01]  /*4fd0*/  FFMA.FTZ R40, R41, R102.reuse, -R40 ;  /* 0x0000006629287223 */ /* 0x080fe20000010828 */
[----:B------:R-:W-:Y:S01]  /*4fe0*/  FFMA.FTZ R101, R42, R102, R101 ;  /* 0x000000662a657223 */ /* 0x000fe20000010065 */
[-C--:B------:R-:W-:Y:S01]  /*4ff0*/  FFMA.FTZ R87, R14, R43.reuse, -R87 ;  /* 0x0000002b0e577223 */ /* 0x080fe20000010857 */
[----:B------:R-:W-:Y:S01]  /*5000*/  FFMA.FTZ R38, R38, R43, R45 ;  /* 0x0000002b26267223 */ /* 0x000fe2000001002d */
[----:B------:R-:W-:-:S03]  /*5010*/  IMAD.MOV.U32 R15, RZ, RZ, R94 ;  /* 0x000000ffff0f7224 */ /* 0x000fc600078e005e */
[----:B------:R-:W-:Y:S02]  /*5020*/  F2FP.F16.F32.PACK_AB R14, R87, R40 ;  /* 0x00000028570e723e */ /* 0x000fe400000000ff */
[----:B------:R-:W-:-:S07]  /*5030*/  F2FP.F16.F32.PACK_AB R38, R38, R101 ;  /* 0x000000652626723e */ /* 0x000fce00000000ff */
.L_x_14026:
[----:B------:R-:W-:Y:S05]  /*5040*/  BSYNC B1 ;  /* 0x0000000000017941 */ /* 0x000fea0003800000 */
.L_x_14025:
        /* <DEDUP_REMOVED lines=10> */
.L_x_13992:
[----:B------:R-:W-:-:S06]  /*50f0*/  UISETP.NE.AND UP0, UPT, UR37, 0x3, UPT ;  /* 0x000000032500788c */ /* 0x000fcc000bf05270 */
[----:B------:R-:W-:-:S13]  /*5100*/  PLOP3.LUT P3, PT, PT, PT, UP0, 0x80, 0x0 ;  /* 0x000000000000781c */ /* 0x000fda0003f6f008 */
[----:B------:R-:W-:Y:S05]  /*5110*/  @!P3 BRA `(.L_x_14027) ;  /* 0x000000000004b947 */ /* 0x000fea0003800000 */
[----:B------:R-:W-:Y:S01]  /*5120*/  BPT.TRAP 0x1 ;  /* 0x000000040000795c */ /* 0x000fe20000300000 */
.L_x_14027:
[----:B------:R-:W2:Y:S01]  /*5130*/  LDL R12, [R1+0x10] ;  /* 0x00001000010c7983 */ /* 0x000ea20000100800 */
[----:B------:R-:W-:Y:S01]  /*5140*/  IMAD R79, R22, 0x8, R2 ;  /* 0x00000008164f7824 */ /* 0x000fe200078e0202 */
[----:B------:R-:W-:Y:S01]  /*5150*/  BSSY B1, `(.L_x_14028) ;  /* 0x0000006000017945 */ /* 0x000fe20003800000 */
[----:B------:R-:W-:-:S05]  /*5160*/  IMAD R90, R26, -0x80, R29 ;  /* 0xffffff801a5a7824 */ /* 0x000fca00078e021d */
[----:B------:R-:W-:Y:S02]  /*5170*/  VIMNMX R90, R90, 0x80, PT ;  /* 0x000000805a5a7848 */ /* 0x000fe40003fe0100 */
[----:B--2---:R-:W-:-:S04]  /*5180*/  SHF.L.U32 R91, R12, 0x1f, RZ ;  /* 0x0000001f0c5b7819 */ /* 0x004fc800000006ff */
[----:B------:R-:W1:Y:S02]  /*5190*/  SYNCS.PHASECHK.TRANS64.TRYWAIT P4, [R79+URZ+0x16890], R91 ;  /* 0x0168905b4f0075a7 */ /* 0x000e64000808017f */
[----:B-1----:R-:W-:Y:S05]  /*51a0*/  @!P4 BRA `(.L_x_14029) ;  /* 0x000001a40040c947 */ /* 0x002fea0003800000 */
.L_x_14327:
[----:B------:R-:W-:Y:S05]  /*51b0*/  BSYNC B1 ;  /* 0x0000000000017941 */ /* 0x000fea0003800000 */
.L_x_14028:
[----:B------:R-:W-:Y:S01]  /*51c0*/  ISETP.GE.AND P4, PT, R17, R90, PT ;  /* 0x0000005a1100720c */ /* 0x000fe20003f86270 */
[----:B------:R-:W-:-:S12]  /*51d0*/  BSSY B1, `(.L_x_14030) ;  /* 0x0000006000017945 */ /* 0x000fd80003800000 */
[----:B------:R-:W-:Y:S05]  /*51e0*/  @P4 BRA `(.L_x_14031) ;  /* 0x0000000000104947 */ /* 0x000fea0003800000 */
[----:B------:R-:W2:Y:S04]  /*51f0*/  @!P1 LDS.128 R12, [R83+0xe000] ;  /* 0x00e00000530c9984 */ /* 0x000ea80000000c00 */
[----:B0-----:R-:W0:Y:S04]  /*5200*/  @!P2 LDS.128 R36, [R82+0xe000] ;  /* 0x00e000005224a984 */ /* 0x001e280000000c00 */
[----:B--2---:R2:W-:Y:S04]  /*5210*/  @!P1 STG.E.128 desc[UR38][R42.64], R12 ;  /* 0x0000000c2a009986 */ /* 0x0045e8000c101d26 */
[----:B0-----:R2:W-:Y:S02]  /*5220*/  @!P2 STG.E.128 desc[UR38][R42.64+0x40], R36 ;  /* 0x000040242a00a986 */ /* 0x0015e4000c101d26 */
.L_x_14031:
[----:B------:R-:W-:Y:S05]  /*5230*/  BSYNC B1 ;  /* 0x0000000000017941 */ /* 0x000fea0003800000 */
.L_x_14030:
[----:B--2---:R-:W-:-:S05]  /*5240*/  VIADD R12, R17, 0x60 ;  /* 0x00000060110c7836 */ /* 0x004fca0000000000 */
[----:B------:R-:W-:-:S13]  /*5250*/  ISETP.GE.AND P4, PT, R12, R90, PT ;  /* 0x0000005a0c00720c */ /* 0x000fda0003f86270 */
[----:B------:R-:W-:Y:S05]  /*5260*/  @P4 BRA `(.L_x_14009) ;  /* 0x0000000000104947 */ /* 0x000fea0003800000 */
[----:B------:R-:W2:Y:S04]  /*5270*/  @!P1 LDS.128 R12, [R83+0x11000] ;  /* 0x01100000530c9984 */ /* 0x000ea80000000c00 */
[----:B0-----:R-:W0:Y:S04]  /*5280*/  @!P2 LDS.128 R36, [R82+0x11000] ;  /* 0x011000005224a984 */ /* 0x001e280000000c00 */
[----:B--2---:R2:W-:Y:S04]  /*5290*/  @!P1 STG.E.128 desc[UR38][R40.64], R12 ;  /* 0x0000000c28009986 */ /* 0x0045e8000c101d26 */
[----:B0-----:R2:W-:Y:S02]  /*52a0*/  @!P2 STG.E.128 desc[UR38][R40.64+0x40], R36 ;  /* 0x000040242800a986 */ /* 0x0015e4000c101d26 */
.L_x_14009:
[----:B------:R-:W-:Y:S05]  /*52b0*/  BSYNC B0 ;  /* 0x0000000000007941 */ /* 0x000fea0003800000 */
.L_x_13991:
        /* <DEDUP_REMOVED lines=17> */
.L_x_14033:
[----:B------:R-:W-:Y:S05]  /*53d0*/  BSYNC B0 ;  /* 0x0000000000007941 */ /* 0x000fea0003800000 */
.L_x_14032:
[----:B------:R-:W2:Y:S01]  /*53e0*/  SYNCS.PHASECHK.TRANS64.TRYWAIT P3, [R79+URZ+0x168b0], R91 ;  /* 0x0168b05b4f0075a7 */ /* 0x000ea2000806017f */
[----:B------:R-:W-:Y:S01]  /*53f0*/  ULDC UR40, c[0x0][0x2f4] ;  /* 0x0000bd0000287ab9 */ /* 0x000fe20000000800 */
[----:B------:R-:W-:Y:S01]  /*5400*/  ULDC.64 UR44, c[0x0][0x328] ;  /* 0x0000ca00002c7ab9 */ /* 0x000fe20000000a00 */
[----:B------:R-:W-:Y:S01]  /*5410*/  ULDC.64 UR42, c[0x0][0x318] ;  /* 0x0000c600002a7ab9 */ /* 0x000fe20000000a00 */
[----:B------:R-:W-:Y:S01]  /*5420*/  BSSY B0, `(.L_x_14034) ;  /* 0x0000003000007945 */ /* 0x000fe20003800000 */
[----:B------:R-:W-:-:S03]  /*5430*/  IMAD.WIDE R36, R26, 0x80, R10 ;  /* 0x000000801a247825 */ /* 0x000fc600078e020a */
[----:B--2---:R-:W-:Y:S05]  /*5440*/  @!P3 BRA `(.L_x_14035) ;  /* 0x000001a000acb947 */ /* 0x004fea0003800000 */
.L_x_14328:
[----:B------:R-:W-:Y:S05]  /*5450*/  BSYNC B0 ;  /* 0x0000000000007941 */ /* 0x000fea0003800000 */
.L_x_14034:
[----:B------:R-:W-:Y:S01]  /*5460*/  ISETP.GE.AND P3, PT, R17, R90, PT ;  /* 0x0000005a1100720c */ /* 0x000fe20003f66270 */
[----:B------:R-:W-:-:S12]  /*5470*/  BSSY B0, `(.L_x_14036) ;  /* 0x0000010000007945 */ /* 0x000fd80003800000 */
[----:B------:R-:W-:Y:S05]  /*5480*/  @P3 BRA `(.L_x_14037) ;  /* 0x0000000000383947 */ /* 0x000fea0003800000 */
[----:B-1----:R-:W-:Y:S01]  /*5490*/  MOV R12, R58 ;  /* 0x0000003a000c7202 */ /* 0x002fe20000000f00 */
[----:B------:R-:W-:Y:S02]  /*54a0*/  IMAD R15, R37, UR44, RZ ;  /* 0x0000002c250f7c24 */ /* 0x000fe4000f8e02ff */
[----:B------:R-:W-:Y:S02]  /*54b0*/  IMAD.MOV.U32 R13, RZ, RZ, R0 ;  /* 0x000000ffff0d7224 */ /* 0x000fe400078e0000 */
[C---:B------:R-:W-:Y:S02]  /*54c0*/  IMAD R15, R36.reuse, UR45, R15 ;  /* 0x0000002d240f7c24 */ /* 0x040fe4000f8e020f */
[----:B------:R-:W-:-:S04]  /*54d0*/  IMAD.WIDE.U32 R12, R36, UR44, R12 ;  /* 0x0000002c240c7c25 */ /* 0x000fc8000f8e000c */
[----:B------:R-:W-:Y:S01]  /*54e0*/  IMAD.IADD R13, R13, 0x1, R15 ;  /* 0x000000010d0d7824 */ /* 0x000fe200078e020f */
        /* <DEDUP_REMOVED lines=8> */
.L_x_14037:
[----:B------:R-:W-:Y:S05]  /*5570*/  BSYNC B0 ;  /* 0x0000000000007941 */ /* 0x000fea0003800000 */
.L_x_14036:
[----:B-1-3--:R-:W-:Y:S01]  /*5580*/  VIADD R12, R17, 0x60 ;  /* 0x00000060110c7836 */ /* 0x00afe20000000000 */
[----:B------:R-:W-:Y:S04]  /*5590*/  BSSY B0, `(.L_x_14038) ;  /* 0x0000013000007945 */ /* 0x000fe80003800000 */
[----:B------:R-:W-:-:S13]  /*55a0*/  ISETP.GE.AND P3, PT, R12, R90, PT ;  /* 0x0000005a0c00720c */ /* 0x000fda0003f66270 */
[----:B------:R-:W-:Y:S05]  /*55b0*/  @P3 BRA `(.L_x_14039) ;  /* 0x0000000000403947 */ /* 0x000fea0003800000 */
[----:B------:R-:W-:Y:S01]  /*55c0*/  IADD3 R15, P3, R36, 0x60, RZ ;  /* 0x00000060240f7810 */ /* 0x000fe20007f7e0ff */
[----:B------:R-:W-:Y:S02]  /*55d0*/  IMAD.MOV.U32 R12, RZ, RZ, R58 ;  /* 0x000000ffff0c7224 */ /* 0x000fe400078e003a */
[----:B------:R-:W-:Y:S02]  /*55e0*/  IMAD.MOV.U32 R13, RZ, RZ, R0 ;  /* 0x000000ffff0d7224 */ /* 0x000fe400078e0000 */
        /* <DEDUP_REMOVED lines=13> */
.L_x_14039:
[----:B------:R-:W-:Y:S05]  /*56c0*/  BSYNC B0 ;  /* 0x0000000000007941 */ /* 0x000fea0003800000 */
.L_x_14038:
[----:B-1----:R-:W3:Y:S04]  /*56d0*/  LDL R12, [R1] ;  /* 0x00000000010c7983 */ /* 0x002ee80000100800 */
[----:B------:R-:W4:Y:S01]  /*56e0*/  LDL.LU R13, [R1+0x10] ;  /* 0x00001000010d7983 */ /* 0x000f220000300800 */
        /* <DEDUP_REMOVED lines=15> */
[----:B----4-:R-:W-:-:S05]  /*57e0*/  LOP3.LUT R13, R13, R12, RZ, 0x3c, !PT ;  /* 0x0000000c0d0d7212 */ /* 0x010fca00078e3cff */
[----:B------:R0:W-:Y:S02]  /*57f0*/  STL [R1+0x10], R13 ;  /* 0x0000100d01007387 */ /* 0x0001e40000100800 */
[----:B------:R-:W-:Y:S05]  /*5800*/  @P5 BRA `(.L_x_14040) ;  /* 0xffffffcc002c5947 */ /* 0x000fea000383ffff */
[----:B0-----:R-:W0:Y:S01]  /*5810*/  S2R R13, SR_TID.X ;  /* 0x00000000000d7919 */ /* 0x001e220000002100 */
[----:B------:R-:W-:Y:S02]  /*5820*/  PLOP3.LUT P0, PT, PT, PT, PT, 0x8, 0x0 ;  /* 0x000000000000781c */ /* 0x000fe40003f0e170 */
[----:B0-----:R-:W-:-:S04]  /*5830*/  SHF.R.U32.HI R13, RZ, 0x7, R13 ;  /* 0x00000007ff0d7819 */ /* 0x001fc8000001160d */
[----:B------:R-:W-:-:S13]  /*5840*/  ISETP.NE.AND P5, PT, R13, 0x1, PT ;  /* 0x000000010d00780c */ /* 0x000fda0003fa5270 */
[----:B------:R-:W-:Y:S06]  /*5850*/  @!P5 BAR.ARV 0x9, 0x100 ;  /* 0x024400000000db1d */ /* 0x000fec0000002000 */
.L_x_13986:
        /* <DEDUP_REMOVED lines=15> */
.L_x_14041:
        /* <DEDUP_REMOVED lines=13> */
.L_x_14044:
[----:B------:R-:W-:-:S13]  /*5a20*/  ISETP.NE.AND P0, PT, R7, 0x1, PT ;  /* 0x000000010700780c */ /* 0x000fda0003f05270 */
[----:B------:R-:W1:Y:S02]  /*5a30*/  @P0 LDC.64 R4, c[0x0][0x9e8] ;  /* 0x00027a00ff040b82 */ /* 0x000e640000000a00 */
[----:B-1----:R-:W-:-:S05]  /*5a40*/  @P0 IMAD.HI.U32 R4, R3, R4, RZ ;  /* 0x0000000403040227 */ /* 0x002fca00078e00ff */
[----:B------:R-:W-:-:S07]  /*5a50*/  @P0 SHF.R.U32.HI R3, RZ, R5, R4 ;  /* 0x00000005ff030219 */ /* 0x000fce0000011604 */
.L_x_14045:
[----:B------:R-:W-:Y:S05]  /*5a60*/  BSYNC B0 ;  /* 0x0000000000007941 */ /* 0x000fea0003800000 */
.L_x_14043:
[----:B------:R-:W-:-:S05]  /*5a70*/  IMAD R3, R3, R7, R7 ;  /* 0x0000000703037224 */ /* 0x000fca00078e0207 */
[----:B------:R-:W-:-:S07]  /*5a80*/  VIMNMX R0, R0, R3, PT ;  /* 0x0000000300007248 */ /* 0x000fce0003fe0100 */
.L_x_14042:
        /* <DEDUP_REMOVED lines=24> */
.L_x_14048:
[----:B------:R-:W-:-:S13]  /*5c10*/  ISETP.NE.AND P0, PT, R7, 0x1, PT ;  /* 0x000000010700780c */ /* 0x000fda0003f05270 */
[----:B------:R-:W1:Y:S02]  /*5c20*/  @P0 LDC.64 R4, c[0x0][0x9e8] ;  /* 0x00027a00ff040b82 */ /* 0x000e640000000a00 */
[----:B-1----:R-:W-:-:S05]  /*5c30*/  @P0 IMAD.HI.U32 R4, R0, R4, RZ ;  /* 0x0000000400040227 */ /* 0x002fca00078e00ff */
[----:B------:R-:W-:-:S07]  /*5c40*/  @P0 SHF.R.U32.HI R0, RZ, R5, R4 ;  /* 0x00000005ff000219 */ /* 0x000fce0000011604 */
.L_x_14049:
[----:B------:R-:W-:Y:S05]  /*5c50*/  BSYNC B0 ;  /* 0x0000000000007941 */ /* 0x000fea0003800000 */
.L_x_14047:
[----:B------:R-:W-:-:S05]  /*5c60*/  IMAD R0, R0, R7, RZ ;  /* 0x0000000700007224 */ /* 0x000fca00078e02ff */
[----:B------:R-:W-:-:S07]  /*5c70*/  VIMNMX R3, R3, R0, !PT ;  /* 0x0000000003037248 */ /* 0x000fce0007fe0100 */
.L_x_14046:
[----:B------:R-:W-:Y:S01]  /*5c80*/  SHF.R.S32.HI R4, RZ, 0x1f, R3 ;  /* 0x0000001fff047819 */ /* 0x000fe20000011403 */
[----:B------:R-:W-:Y:S01]  /*5c90*/  IMAD.MOV.U32 R0, RZ, RZ, RZ ;  /* 0x000000ffff007224 */ /* 0x000fe200078e00ff */
[----:B------:R-:W-:Y:S01]  /*5ca0*/  PLOP3.LUT P0, PT, PT, PT, PT, 0x80, 0x0 ;  /* 0x000000000000781c */ /* 0x000fe20003f0f070 */
[----:B------:R-:W-:Y:S01]  /*5cb0*/  IMAD.MOV.U32 R31, RZ, RZ, RZ ;  /* 0x000000ffff1f7224 */ /* 0x000fe200078e00ff */
[----:B------:R-:W-:Y:S02]  /*5cc0*/  LEA.HI R4, R4, R3, RZ, 0x7 ;  /* 0x0000000304047211 */ /* 0x000fe400078f38ff */
[----:B0-----:R-:W-:Y:S01]  /*5cd0*/  CS2R R14, SRZ ;  /* 0x00000000000e7805 */ /* 0x001fe2000001ff00 */
[----:B------:R-:W-:Y:S01]  /*5ce0*/  IMAD.MOV.U32 R118, RZ, RZ, RZ ;  /* 0x000000ffff767224 */ /* 0x000fe200078e00ff */
[----:B------:R-:W-:Y:S02]  /*5cf0*/  CS2R R114, SRZ ;  /* 0x0000000000727805 */ /* 0x000fe4000001ff00 */
[----:B------:R-:W-:Y:S01]  /*5d00*/  SHF.R.S32.HI R4, RZ, 0x7, R4 ;  /* 0x00000007ff047819 */ /* 0x000fe20000011404 */
[----:B------:R-:W-:Y:S01]  /*5d10*/  IMAD.MOV.U32 R117, RZ, RZ, RZ ;  /* 0x000000ffff757224 */ /* 0x000fe200078e00ff */
[----:B------:R-:W-:-:S02]  /*5d20*/  CS2R R112, SRZ ;  /* 0x0000000000707805 */ /* 0x000fc4000001ff00 */
[----:B------:R-:W-:Y:S02]  /*5d30*/  CS2R R110, SRZ ;  /* 0x00000000006e7805 */ /* 0x000fe4000001ff00 */
[----:B------:R-:W-:Y:S02]  /*5d40*/  VIMNMX R5, RZ, R4, !PT ;  /* 0x00000004ff057248 */ /* 0x000fe40007fe0100 */
[----:B------:R-:W-:Y:S02]  /*5d50*/  CS2R R108, SRZ ;  /* 0x00000000006c7805 */ /* 0x000fe4000001ff00 */
[----:B------:R-:W-:Y:S02]  /*5d60*/  CS2R R106, SRZ ;  /* 0x00000000006a7805 */ /* 0x000fe4000001ff00 */
[----:B------:R-:W-:Y:S02]  /*5d70*/  CS2R R104, SRZ ;  /* 0x0000000000687805 */ /* 0x000fe4000001ff00 */
[----:B------:R-:W-:Y:S01]  /*5d80*/  ISETP.GT.AND P1, PT, R92, R5, PT ;  /* 0x000000055c00720c */ /* 0x000fe20003f24270 */
[----:B------:R0:W-:Y:S01]  /*5d90*/  STL [R1+0x44], R5 ;  /* 0x0000440501007387 */ /* 0x0001e20000100800 */
[----:B------:R-:W-:-:S02]  /*5da0*/  CS2R R102, SRZ ;  /* 0x0000000000667805 */ /* 0x000fc4000001ff00 */
        /* <DEDUP_REMOVED lines=8> */
[----:B0-----:R-:W-:Y:S06]  /*5e30*/  @!P1 BRA `(.L_x_14050) ;  /* 0x0000011000209947 */ /* 0x001fec0003800000 */
        /* <DEDUP_REMOVED lines=9> */
.L_x_14331:
[----:B------:R-:W1:Y:S01]  /*5ed0*/  LDL R3, [R1+0x20] ;  /* 0x0000200001037983 */ /* 0x000e620000100800 */
[----:B------:R-:W-:Y:S01]  /*5ee0*/  BSSY B6, `(.L_x_14052) ;  /* 0x000001b000067945 */ /* 0x000fe20003800000 */
[----:B-1----:R-:W-:-:S05]  /*5ef0*/  IMAD.HI R0, R3, 0x55555556, RZ ;  /* 0x5555555603007827 */ /* 0x002fca00078e02ff */
[----:B------:R-:W-:-:S05]  /*5f00*/  LEA.HI R0, R0, R0, RZ, 0x1 ;  /* 0x0000000000007211 */ /* 0x000fca00078f08ff */
[----:B------:R-:W-:Y:S01]  /*5f10*/  IMAD R0, R0, -0x3, R3 ;  /* 0xfffffffd00007824 */ /* 0x000fe200078e0203 */
[----:B------:R-:W-:-:S04]  /*5f20*/  IADD3 R3, R2, 0x8400, RZ ;  /* 0x0000840002037810 */ /* 0x000fc80007ffe0ff */
[----:B------:R-:W-:Y:S01]  /*5f30*/  LOP3.LUT P0, RZ, R3, 0x3ff, RZ, 0xc0, !PT ;  /* 0x000003ff03ff7812 */ /* 0x000fe2000780c0ff */
[----:B------:R-:W-:-:S03]  /*5f40*/  IMAD R0, R0, 0x2000, R3 ;  /* 0x0000200000007824 */ /* 0x000fc600078e0203 */
[----:B------:R-:W-:Y:S02]  /*5f50*/  P2R R25, PR, RZ, 0x1 ;  /* 0x00000001ff197803 */ /* 0x000fe40000000000 */
[----:B------:R-:W-:-:S04]  /*5f60*/  SHF.R.U32.HI R0, RZ, 0x4, R0 ;  /* 0x00000004ff007819 */ /* 0x000fc80000011600 */
[----:B------:R-:W-:-:S03]  /*5f70*/  LOP3.LUT R30, R0, 0x3fff, RZ, 0xc0, !PT ;  /* 0x00003fff001e7812 */ /* 0x000fc600078ec0ff */
        /* <DEDUP_REMOVED lines=17> */
.L_x_14053:
[----:B------:R-:W-:Y:S05]  /*6090*/  BSYNC B6 ;  /* 0x0000000000067941 */ /* 0x000fea0003800000 */
.L_x_14052:
        /* <DEDUP_REMOVED lines=13> */
.L_x_14057:
[----:B--2---:R2:W3:Y:S02]  /*6170*/  SYNCS.PHASECHK.TRANS64.TRYWAIT P0, [R2+URZ+0x16800], R3 ;  /* 0x01680003020075a7 */ /* 0x0044e4000800017f */
[----:B---3--:R-:W-:Y:S05]  /*6180*/  @!P0 NANOSLEEP.SYNCS 0x989680 ;  /* 0x009896800000895d */ /* 0x008fea0003900000 */
[----:B------:R-:W3:Y:S02]  /*6190*/  @!P0 SYNCS.PHASECHK.TRANS64 P0, [R2+URZ+0x16800], R3 ;  /* 0x01680003020085a7 */ /* 0x000ee4000800007f */
[----:B---3--:R-:W-:Y:S05]  /*61a0*/  @!P0 BRA `(.L_x_14057) ;  /* 0xfffffffc00f08947 */ /* 0x008fea000383ffff */
.L_x_14056:
[----:B------:R-:W-:Y:S05]  /*61b0*/  BSYNC B0 ;  /* 0x0000000000007941 */ /* 0x000fea0003800000 */
.L_x_14055:
[----:B------:R-:W-:Y:S05]  /*61c0*/  BRA `(.L_x_14058) ;  /* 0x0000002c00947947 */ /* 0x000fea0003800000 */
.L_x_14054:
        /* <DEDUP_REMOVED lines=11> */
[----:B------:R-:W-:Y:S01]  /*6280*/  IMAD.IADD R29, R3, 0x1, R27 ;  /* 0x00000001031d7824 */ /* 0x000fe200078e021b */
[----:B------:R-:W-:Y:S01]  /*6290*/  IADD3 R31, R5, R25, RZ ;  /* 0x00000019051f7210 */ /* 0x000fe20007ffe0ff */
[----:B------:R-:W-:Y:S06]  /*62a0*/  @!P0 BRA `(.L_x_14060) ;  /* 0x0000000000408947 */ /* 0x000fec0003800000 */
        /* <DEDUP_REMOVED lines=16> */
.L_x_14060:
[----:B------:R-:W-:Y:S05]  /*63b0*/  BSYNC B6 ;  /* 0x0000000000067941 */ /* 0x000fea0003800000 */
.L_x_14059:
[----:B------:R-:W2:Y:S01]  /*63c0*/  LDL R20, [R1+0x18] ;  /* 0x0000180001147983 */ /* 0x000ea20000100800 */
[----:B------:R-:W-:Y:S01]  /*63d0*/  ULDC.U8 UR4, c[0x0][0x410] ;  /* 0x0001040000047ab9 */ /* 0x000fe20000000000 */
[----:B------:R-:W-:Y:S01]  /*63e0*/  BSSY B0, `(.L_x_14061) ;  /* 0x00002bb000007945 */ /* 0x000fe20003800000 */
[----:B------:R-:W-:Y:S01]  /*63f0*/  ISETP.NE.AND P0, PT, RZ, UR4, PT ;  /* 0x00000004ff007c0c */ /* 0x000fe2000bf05270 */
[----:B--2---:R-:W-:-:S12]  /*6400*/  IMAD.IADD R39, R17, 0x1, R20 ;  /* 0x0000000111277824 */ /* 0x004fd800078e0214 */
[----:B------:R-:W-:Y:S05]  /*6410*/  @!P0 BRA `(.L_x_14062) ;  /* 0x0000001400a08947 */ /* 0x000fea0003800000 */
[----:B------:R-:W2:Y:S01]  /*6420*/  LDL R43, [R1+0x14] ;  /* 0x00001400012b7983 */ /* 0x000ea20000100800 */
[----:B------:R-:W1:Y:S01]  /*6430*/  LDC R32, c[0x0][0x448] ;  /* 0x00011200ff207b82 */ /* 0x000e620000000800 */
[----:B------:R-:W-:Y:S01]  /*6440*/  ULDC.64 UR4, c[0x0][0x3f8] ;  /* 0x0000fe0000047ab9 */ /* 0x000fe20000000a00 */
[----:B------:R-:W3:Y:S01]  /*6450*/  S2R R20, SR_TID.X ;  /* 0x0000000000147919 */ /* 0x000ee20000002100 */
[----:B------:R-:W-:Y:S01]  /*6460*/  MOV R6, R26 ;  /* 0x0000001a00067202 */ /* 0x000fe20000000f00 */
[----:B------:R-:W-:Y:S01]  /*6470*/  ULDC.64 UR6, c[0x0][0x408] ;  /* 0x0001020000067ab9 */ /* 0x000fe20000000a00 */
[----:B-1----:R-:W-:Y:S01]  /*6480*/  ISETP.NE.AND P0, PT, R32, 0x1, PT ;  /* 0x000000012000780c */ /* 0x002fe20003f05270 */
[----:B---3--:R-:W-:-:S12]  /*6490*/  VIADD R21, R20, 0xffffff80 ;  /* 0xffffff8014157836 */ /* 0x008fd80000000000 */
[----:B------:R-:W1:Y:S01]  /*64a0*/  @P0 LDC R0, c[0x0][0x44c] ;  /* 0x00011300ff000b82 */ /* 0x000e620000000800 */
[----:B------:R-:W-:-:S07]  /*64b0*/  SHF.R.S32.HI R20, RZ, 0x1f, R21 ;  /* 0x0000001fff147819 */ /* 0x000fce0000011415 */
[----:B------:R-:W3:Y:S01]  /*64c0*/  @P0 LDC R5, c[0x0][0x450] ;  /* 0x00011400ff050b82 */ /* 0x000ee20000000800 */
[----:B------:R-:W-:-:S04]  /*64d0*/  LEA.HI R20, R20, R21, RZ, 0x2 ;  /* 0x0000001514147211 */ /* 0x000fc800078f10ff */
[----:B------:R-:W-:-:S05]  /*64e0*/  LOP3.LUT R20, R20, 0xfffffffc, RZ, 0xc0, !PT ;  /* 0xfffffffc14147812 */ /* 0x000fca00078ec0ff */
[----:B------:R-:W-:-:S04]  /*64f0*/  IMAD.IADD R20, R21, 0x1, -R20 ;  /* 0x0000000115147824 */ /* 0x000fc800078e0a14 */
[----:B------:R-:W-:-:S04]  /*6500*/  IMAD R3, R20, 0x60, R39 ;  /* 0x0000006014037824 */ /* 0x000fc800078e0227 */
[----:B-1----:R-:W-:-:S05]  /*6510*/  @P0 IMAD.HI.U32 R0, R3, R0, RZ ;  /* 0x0000000003000227 */ /* 0x002fca00078e00ff */
[----:B---3--:R-:W-:-:S04]  /*6520*/  @P0 SHF.R.U32.HI R3, RZ, R5, R0 ;  /* 0x00000005ff030219 */ /* 0x008fc80000011600 */
[----:B------:R-:W-:Y:S01]  /*6530*/  SHF.R.S32.HI R0, RZ, 0x1f, R3 ;  /* 0x0000001fff007819 */ /* 0x000fe20000011403 */
[----:B------:R-:W-:Y:S02]  /*6540*/  IMAD.MOV.U32 R7, RZ, RZ, R29 ;  /* 0x000000ffff077224 */ /* 0x000fe400078e001d */
[----:B------:R-:W-:Y:S02]  /*6550*/  IMAD.MOV.U32 R8, RZ, RZ, R24 ;  /* 0x000000ffff087224 */ /* 0x000fe400078e0018 */
[C---:B------:R-:W-:Y:S02]  /*6560*/  IMAD R4, R0.reuse, UR4, RZ ;  /* 0x0000000400047c24 */ /* 0x040fe4000f8e02ff */
[----:B------:R-:W-:Y:S02]  /*6570*/  IMAD.MOV.U32 R9, RZ, RZ, R31 ;  /* 0x000000ffff097224 */ /* 0x000fe400078e001f */
[----:B------:R-:W-:Y:S02]  /*6580*/  IMAD R0, R0, UR6, RZ ;  /* 0x0000000600007c24 */ /* 0x000fe4000f8e02ff */
[----:B------:R-:W-:-:S04]  /*6590*/  IMAD.WIDE.U32 R6, R3, UR4, R6 ;  /* 0x0000000403067c25 */ /* 0x000fc8000f8e0006 */
        /* <DEDUP_REMOVED lines=11> */
[----:B------:R-:W-:Y:S02]  /*6650*/  LEA.HI.X R8, R8, UR7, R3, 0x1, P1 ;  /* 0x0000000708087c11 */ /* 0x000fe400088f0c03 */
[----:B--2---:R-:W-:Y:S01]  /*6660*/  SHF.R.S32.HI R38, RZ, 0x1f, R43 ;  /* 0x0000001fff267819 */ /* 0x004fe2000001142b */
[----:B------:R-:W-:Y:S06]  /*6670*/  BRA.DIV UR4, `(.L_x_14063) ;  /* 0x0000019204747947 */ /* 0x000fec000b800000 */
[----:B------:R1:W2:Y:S04]  /*6680*/  SHFL.IDX PT, R3, R6, RZ, 0x1c1f ;  /* 0x001c1fff06037589 */ /* 0x0002a800000e0000 */
[----:B------:R1:W3:Y:S04]  /*6690*/  SHFL.IDX PT, R0, R4, RZ, 0x1c1f ;  /* 0x001c1fff04007589 */ /* 0x0002e800000e0000 */
[----:B------:R1:W4:Y:S04]  /*66a0*/  SHFL.IDX PT, R5, R8, RZ, 0x1c1f ;  /* 0x001c1fff08057589 */ /* 0x00032800000e0000 */
[----:B0-----:R1:W0:Y:S02]  /*66b0*/  SHFL.IDX PT, R14, R7, RZ, 0x1c1f ;  /* 0x001c1fff070e7589 */ /* 0x00122400000e0000 */
.L_x_14337:
[----:B------:R-:W5:Y:S01]  /*66c0*/  LDL R9, [R1+0x4] ;  /* 0x0000040001097983 */ /* 0x000f620000100800 */
[----:B------:R-:W-:Y:S01]  /*66d0*/  BSSY B1, `(.L_x_14064) ;  /* 0x000001e000017945 */ /* 0x000fe20003800000 */
[----:B------:R-:W-:Y:S02]  /*66e0*/  CS2R R34, SRZ ;  /* 0x0000000000227805 */ /* 0x000fe4000001ff00 */
[----:B------:R-:W-:Y:S02]  /*66f0*/  CS2R R26, SRZ ;  /* 0x00000000001a7805 */ /* 0x000fe4000001ff00 */
[----:B------:R-:W-:Y:S02]  /*6700*/  CS2R R28, SRZ ;  /* 0x00000000001c7805 */ /* 0x000fe4000001ff00 */
[----:B------:R-:W-:Y:S01]  /*6710*/  CS2R R24, SRZ ;  /* 0x0000000000187805 */ /* 0x000fe2000001ff00 */
[----:B-----5:R-:W-:-:S05]  /*6720*/  IMAD R32, R9, R32, RZ ;  /* 0x0000002009207224 */ /* 0x020fca00078e02ff */
[----:B------:R-:W-:-:S13]  /*6730*/  ISETP.GE.AND P0, PT, R39, R32, PT ;  /* 0x000000202700720c */ /* 0x000fda0003f06270 */
[----:B------:R-:W-:Y:S05]  /*6740*/  @P0 BRA `(.L_x_14065) ;  /* 0x0000000000580947 */ /* 0x000fea0003800000 */
[----:B------:R-:W-:Y:S01]  /*6750*/  ULDC UR4, c[0x0][0x3f4] ;  /* 0x0000fd0000047ab9 */ /* 0x000fe20000000800 */
[----:B---3--:R-:W-:Y:S01]  /*6760*/  IMAD.MOV.U32 R10, RZ, RZ, R0 ;  /* 0x000000ffff0a7224 */ /* 0x008fe200078e0000 */
[----:B------:R-:W-:Y:S01]  /*6770*/  ISETP.GE.AND P3, PT, R43, UR4, PT ;  /* 0x000000042b007c0c */ /* 0x000fe2000bf66270 */
[----:B--2---:R-:W-:Y:S01]  /*6780*/  IMAD.MOV.U32 R11, RZ, RZ, R3 ;  /* 0x000000ffff0b7224 */ /* 0x004fe200078e0003 */
[----:B------:R-:W-:Y:S01]  /*6790*/  ISETP.GE.AND P2, PT, R152, UR4, PT ;  /* 0x0000000498007c0c */ /* 0x000fe2000bf46270 */
[----:B----4-:R-:W-:Y:S01]  /*67a0*/  IMAD.MOV.U32 R15, RZ, RZ, R5 ;  /* 0x000000ffff0f7224 */ /* 0x010fe200078e0005 */
[----:B------:R-:W-:-:S09]  /*67b0*/  CS2R R28, SRZ ;  /* 0x00000000001c7805 */ /* 0x000fd2000001ff00 */
[C---:B------:R-:W-:Y:S01]  /*67c0*/  @!P3 IMAD.SHL.U32 R37, R43.reuse, 0x2, RZ ;  /* 0x000000022b25b824 */ /* 0x040fe200078e00ff */
[----:B------:R-:W-:Y:S02]  /*67d0*/  @!P3 SHF.L.U64.HI R26, R43, 0x1, R38 ;  /* 0x000000012b1ab819 */ /* 0x000fe40000010226 */
[----:B------:R-:W-:Y:S02]  /*67e0*/  CS2R R34, SRZ ;  /* 0x0000000000227805 */ /* 0x000fe4000001ff00 */
[----:B------:R-:W-:Y:S01]  /*67f0*/  CS2R R24, SRZ ;  /* 0x0000000000187805 */ /* 0x000fe2000001ff00 */
[----:B------:R-:W-:Y:S01]  /*6800*/  @!P2 IMAD.WIDE R10, R152, 0x2, R10 ;  /* 0x00000002980aa825 */ /* 0x000fe200078e020a */
[-C--:B------:R-:W-:Y:S02]  /*6810*/  @!P3 IADD3 R20, P0, R0, R37.reuse, RZ ;  /* 0x000000250014b210 */ /* 0x080fe40007f1e0ff */
[----:B0-----:R-:W-:Y:S01]  /*6820*/  @!P3 IADD3 R36, P1, R14, R37, RZ ;  /* 0x000000250e24b210 */ /* 0x001fe20007f3e0ff */
[----:B------:R-:W-:Y:S01]  /*6830*/  @!P2 IMAD.WIDE R12, R152, 0x2, R14 ;  /* 0x00000002980ca825 */ /* 0x000fe200078e020e */
[----:B------:R0:W5:Y:S03]  /*6840*/  @!P2 LD.E.64 R28, desc[UR38][R10.64] ;  /* 0x000000260a1ca980 */ /* 0x000166000c101b00 */
[--C-:B------:R-:W-:Y:S01]  /*6850*/  @!P3 IMAD.X R21, R3, 0x1, R26.reuse, P0 ;  /* 0x000000010315b824 */ /* 0x100fe200000e061a */
[----:B------:R0:W5:Y:S01]  /*6860*/  @!P2 LD.E.64 R34, desc[UR38][R12.64] ;  /* 0x000000260c22a980 */ /* 0x000162000c101b00 */
[----:B------:R-:W-:Y:S01]  /*6870*/  @!P3 IMAD.X R37, R5, 0x1, R26, P1 ;  /* 0x000000010525b824 */ /* 0x000fe200008e061a */
[----:B------:R-:W-:-:S02]  /*6880*/  CS2R R26, SRZ ;  /* 0x00000000001a7805 */ /* 0x000fc4000001ff00 */
[----:B------:R0:W5:Y:S04]  /*6890*/  @!P3 LD.E.64 R24, desc[UR38][R20.64] ;  /* 0x000000261418b980 */ /* 0x000168000c101b00 */
[----:B------:R0:W5:Y:S02]  /*68a0*/  @!P3 LD.E.64 R26, desc[UR38][R36.64] ;  /* 0x00000026241ab980 */ /* 0x000164000c101b00 */
.L_x_14065:
[----:B------:R-:W-:Y:S05]  /*68b0*/  BSYNC B1 ;  /* 0x0000000000017941 */ /* 0x000fea0003800000 */
.L_x_14064:
[----:B---3-5:R-:W-:Y:S01]  /*68c0*/  IMAD.MOV.U32 R0, RZ, RZ, R34 ;  /* 0x000000ffff007224 */ /* 0x028fe200078e0022 */
[----:B--2---:R-:W-:Y:S01]  /*68d0*/  MOV R3, R35 ;  /* 0x0000002300037202 */ /* 0x004fe20000000f00 */
[----:B----4-:R-:W-:Y:S01]  /*68e0*/  IMAD.MOV.U32 R5, RZ, RZ, R26 ;  /* 0x000000ffff057224 */ /* 0x010fe200078e001a */
[----:B------:R-:W-:Y:S01]  /*68f0*/  UMOV UR4, 0xffffffff ;  /* 0xffffffff00047882 */ /* 0x000fe20000000000 */
[----:B------:R-:W-:Y:S01]  /*6900*/  IMAD.MOV.U32 R9, RZ, RZ, R27 ;  /* 0x000000ffff097224 */ /* 0x000fe200078e001b */
[----:B------:R-:W-:Y:S01]  /*6910*/  PRMT R40, R0, 0x7610, R40 ;  /* 0x0000761000287816 */ /* 0x000fe20000000028 */
[----:B------:R-:W-:Y:S01]  /*6920*/  IMAD.MOV.U32 R0, RZ, RZ, R28 ;  /* 0x000000ffff007224 */ /* 0x000fe200078e001c */
[----:B0-----:R-:W-:Y:S01]  /*6930*/  PRMT R37, R5, 0x5410, R3 ;  /* 0x0000541005257816 */ /* 0x001fe20000000003 */
[----:B------:R-:W-:Y:S01]  /*6940*/  IMAD.MOV.U32 R3, RZ, RZ, R29 ;  /* 0x000000ffff037224 */ /* 0x000fe200078e001d */
[----:B------:R-:W-:Y:S01]  /*6950*/  PRMT R36, R36, 0x5410, R9 ;  /* 0x0000541024247816 */ /* 0x000fe20000000009 */
[----:B------:R-:W-:Y:S01]  /*6960*/  IMAD.MOV.U32 R5, RZ, RZ, R24 ;  /* 0x000000ffff057224 */ /* 0x000fe200078e0018 */
[----:B------:R-:W-:Y:S01]  /*6970*/  PRMT R40, R40, 0x5410, R0 ;  /* 0x0000541028287816 */ /* 0x000fe20000000000 */
[----:B------:R-:W-:Y:S01]  /*6980*/  IMAD.MOV.U32 R9, RZ, RZ, R25 ;  /* 0x000000ffff097224 */ /* 0x000fe200078e0019 */
[----:B------:R-:W-:-:S02]  /*6990*/  CS2R R20, SRZ ;  /* 0x0000000000147805 */ /* 0x000fc4000001ff00 */
[----:B------:R-:W-:Y:S02]  /*69a0*/  PRMT R48, R3, 0x5410, R5 ;  /* 0x0000541003307816 */ /* 0x000fe40000000005 */
[----:B------:R-:W-:Y:S01]  /*69b0*/  PRMT R36, R9, 0x7610, R36 ;  /* 0x0000761009247816 */ /* 0x000fe20000000024 */
[----:B------:R-:W-:Y:S06]  /*69c0*/  BRA.DIV UR4, `(.L_x_14066) ;  /* 0x0000019204107947 */ /* 0x000fec000b800000 */
[----:B------:R0:W2:Y:S04]  /*69d0*/  SHFL.IDX PT, R3, R6, 0x1, 0x1c1f ;  /* 0x003c1f0006037f89 */ /* 0x0000a800000e0000 */
[----:B------:R0:W3:Y:S04]  /*69e0*/  SHFL.IDX PT, R0, R4, 0x1, 0x1c1f ;  /* 0x003c1f0004007f89 */ /* 0x0000e800000e0000 */
[----:B------:R0:W4:Y:S04]  /*69f0*/  SHFL.IDX PT, R5, R8, 0x1, 0x1c1f ;  /* 0x003c1f0008057f89 */ /* 0x00012800000e0000 */
[----:B------:R0:W0:Y:S02]  /*6a00*/  SHFL.IDX PT, R14, R7, 0x1, 0x1c1f ;  /* 0x003c1f00070e7f89 */ /* 0x00002400000e0000 */
.L_x_14343:
[----:B01----:R-:W5:Y:S04]  /*6a10*/  LDL R6, [R1+0x58] ;  /* 0x0000580001067983 */ /* 0x003f680000100800 */
[----:B------:R-:W2:Y:S01]  /*6a20*/  LDL R42, [R1+0x48] ;  /* 0x00004800012a7983 */ /* 0x000ea20000100800 */
[----:B------:R-:W-:Y:S01]  /*6a30*/  VIADD R39, R39, 0x60 ;  /* 0x0000006027277836 */ /* 0x000fe20000000000 */
[----:B------:R-:W-:Y:S01]  /*6a40*/  BSSY B1, `(.L_x_14067) ;  /* 0x0000021000017945 */ /* 0x000fe20003800000 */
[----:B------:R-:W-:Y:S02]  /*6a50*/  CS2R R10, SRZ ;  /* 0x00000000000a7805 */ /* 0x000fe4000001ff00 */
[----:B------:R-:W-:Y:S02]  /*6a60*/  CS2R R12, SRZ ;  /* 0x00000000000c7805 */ /* 0x000fe4000001ff00 */
[----:B------:R-:W-:-:S02]  /*6a70*/  CS2R R8, SRZ ;  /* 0x0000000000087805 */ /* 0x000fc4000001ff00 */
[----:B------:R-:W-:Y:S02]  /*6a80*/  ISETP.GE.AND P0, PT, R39, R32, PT ;  /* 0x000000202700720c */ /* 0x000fe40003f06270 */
[----:B-----5:R-:W-:-:S04]  /*6a90*/  LEA.HI R4, R6, R6, RZ, 0x1 ;  /* 0x0000000606047211 */ /* 0x020fc800078f08ff */
[----:B------:R-:W-:Y:S01]  /*6aa0*/  LOP3.LUT R4, R4, 0xfffffffe, RZ, 0xc0, !PT ;  /* 0xfffffffe04047812 */ /* 0x000fe200078ec0ff */
[----:B--2---:R-:W-:-:S04]  /*6ab0*/  IMAD.SHL.U32 R31, R42, 0x40, RZ ;  /* 0x000000402a1f7824 */ /* 0x004fc800078e00ff */
[----:B------:R-:W-:-:S05]  /*6ac0*/  IMAD.IADD R4, R6, 0x1, -R4 ;  /* 0x0000000106047824 */ /* 0x000fca00078e0a04 */
[----:B------:R-:W-:Y:S01]  /*6ad0*/  SHF.L.U32 R41, R4, 0x1f, RZ ;  /* 0x0000001f04297819 */ /* 0x000fe200000006ff */
[----:B------:R-:W-:Y:S06]  /*6ae0*/  @P0 BRA `(.L_x_14068) ;  /* 0x0000000000580947 */ /* 0x000fec0003800000 */
[----:B------:R-:W-:Y:S01]  /*6af0*/  ULDC UR4, c[0x0][0x3f4] ;  /* 0x0000fd0000047ab9 */ /* 0x000fe20000000800 */
[----:B---3--:R-:W-:Y:S01]  /*6b00*/  IMAD.MOV.U32 R6, RZ, RZ, R0 ;  /* 0x000000ffff067224 */ /* 0x008fe200078e0000 */
[----:B------:R-:W-:Y:S01]  /*6b10*/  ISETP.GE.AND P3, PT, R43, UR4, PT ;  /* 0x000000042b007c0c */ /* 0x000fe2000bf66270 */
[----:B------:R-:W-:Y:S01]  /*6b20*/  IMAD.MOV.U32 R7, RZ, RZ, R3 ;  /* 0x000000ffff077224 */ /* 0x000fe200078e0003 */
[----:B------:R-:W-:Y:S02]  /*6b30*/  ISETP.GE.AND P2, PT, R152, UR4, PT ;  /* 0x0000000498007c0c */ /* 0x000fe4000bf46270 */
[----:B------:R-:W-:Y:S02]  /*6b40*/  CS2R R12, SRZ ;  /* 0x00000000000c7805 */ /* 0x000fe4000001ff00 */
[----:B----4-:R-:W-:-:S07]  /*6b50*/  MOV R15, R5 ;  /* 0x00000005000f7202 */ /* 0x010fce0000000f00 */
[C---:B------:R-:W-:Y:S01]  /*6b60*/  @!P3 IMAD.SHL.U32 R9, R43.reuse, 0x2, RZ ;  /* 0x000000022b09b824 */ /* 0x040fe200078e00ff */
[----:B------:R-:W-:Y:S02]  /*6b70*/  @!P3 SHF.L.U64.HI R10, R43, 0x1, R38 ;  /* 0x000000012b0ab819 */ /* 0x000fe40000010226 */
[----:B------:R-:W-:Y:S01]  /*6b80*/  CS2R R20, SRZ ;  /* 0x0000000000147805 */ /* 0x000fe2000001ff00 */
[----:B------:R-:W-:Y:S01]  /*6b90*/  @!P2 IMAD.WIDE R6, R152, 0x2, R6 ;  /* 0x000000029806a825 */ /* 0x000fe200078e0206 */
[-C--:B------:R-:W-:Y:S02]  /*6ba0*/  @!P3 IADD3 R38, P0, R0, R9.reuse, RZ ;  /* 0x000000090026b210 */ /* 0x080fe40007f1e0ff */
[----:B------:R-:W-:Y:S02]  /*6bb0*/  @!P3 IADD3 R4, P1, R14, R9, RZ ;  /* 0x000000090e04b210 */ /* 0x000fe40007f3e0ff */
[----:B------:R-:W-:Y:S01]  /*6bc0*/  CS2R R8, SRZ ;  /* 0x0000000000087805 */ /* 0x000fe2000001ff00 */
[----:B------:R0:W5:Y:S01]  /*6bd0*/  @!P2 LD.E.64 R12, desc[UR38][R6.64] ;  /* 0x00000026060ca980 */ /* 0x000162000c101b00 */
[----:B------:R-:W-:-:S02]  /*6be0*/  @!P3 IMAD.X R39, R3, 0x1, R10, P0 ;  /* 0x000000010327b824 */ /* 0x000fc400000e060a */
[----:B------:R-:W-:Y:S01]  /*6bf0*/  @!P3 IMAD.X R5, R5, 0x1, R10, P1 ;  /* 0x000000010505b824 */ /* 0x000fe200008e060a */
[----:B------:R-:W-:Y:S01]  /*6c00*/  CS2R R10, SRZ ;  /* 0x00000000000a7805 */ /* 0x000fe2000001ff00 */
[----:B------:R-:W-:Y:S01]  /*6c10*/  @!P2 IMAD.WIDE R14, R152, 0x2, R14 ;  /* 0x00000002980ea825 */ /* 0x000fe200078e020e */
[----:B------:R0:W5:Y:S04]  /*6c20*/  @!P3 LD.E.64 R8, desc[UR38][R38.64] ;  /* 0x000000262608b980 */ /* 0x000168000c101b00 */
[----:B------:R0:W5:Y:S04]  /*6c30*/  @!P2 LD.E.64 R20, desc[UR38][R14.64] ;  /* 0x000000260e14a980 */ /* 0x000168000c101b00 */
[----:B------:R0:W5:Y:S02]  /*6c40*/  @!P3 LD.E.64 R10, desc[UR38][R4.64] ;  /* 0x00000026040ab980 */ /* 0x000164000c101b00 */
.L_x_14068:
[----:B------:R-:W-:Y:S05]  /*6c50*/  BSYNC B1 ;  /* 0x0000000000017941 */ /* 0x000fea0003800000 */
.L_x_14067:
[----:B0-----:R-:W0:Y:S01]  /*6c60*/  S2R R7, SR_TID.X ;  /* 0x0000000000077919 */ /* 0x001e220000002100 */
[----:B------:R-:W1:Y:S01]  /*6c70*/  SYNCS.PHASECHK.TRANS64.TRYWAIT P0, [R2+URZ+0x16800], R41 ;  /* 0x01680029020075a7 */ /* 0x000e62000800017f */
[----:B------:R-:W-:Y:S01]  /*6c80*/  LOP3.LUT R31, R31, 0x1c0, RZ, 0xc0, !PT ;  /* 0x000001c01f1f7812 */ /* 0x000fe200078ec0ff */
[----:B-----5:R-:W-:Y:S01]  /*6c90*/  IMAD.MOV.U32 R3, RZ, RZ, R20 ;  /* 0x000000ffff037224 */ /* 0x020fe200078e0014 */
[----:B------:R-:W-:Y:S01]  /*6ca0*/  BSSY B1, `(.L_x_14069) ;  /* 0x000001e000017945 */ /* 0x000fe20003800000 */
[----:B------:R-:W-:Y:S01]  /*6cb0*/  IMAD R32, R33, -0xc0, R32 ;  /* 0xffffff4021207824 */ /* 0x000fe200078e0220 */
[----:B---3--:R-:W-:Y:S01]  /*6cc0*/  LOP3.LUT R0, R31, 0x18, R18, 0xf8, !PT ;  /* 0x000000181f007812 */ /* 0x008fe200078ef812 */
[----:B------:R-:W-:Y:S01]  /*6cd0*/  IMAD.MOV.U32 R4, RZ, RZ, R10 ;  /* 0x000000ffff047224 */ /* 0x000fe200078e000a */
[----:B------:R-:W-:Y:S01]  /*6ce0*/  SHF.R.U32.HI R31, RZ, 0x3, R31 ;  /* 0x00000003ff1f7819 */ /* 0x000fe2000001161f */
[----:B----4-:R-:W-:Y:S01]  /*6cf0*/  IMAD.MOV.U32 R5, RZ, RZ, R11 ;  /* 0x000000ffff057224 */ /* 0x010fe200078e000b */
[----:B------:R-:W-:Y:S01]  /*6d00*/  PRMT R33, R3, 0x7610, R33 ;  /* 0x0000761003217816 */ /* 0x000fe20000000021 */
[----:B------:R-:W-:Y:S01]  /*6d10*/  IMAD.MOV.U32 R3, RZ, RZ, R21 ;  /* 0x000000ffff037224 */ /* 0x000fe200078e0015 */
[----:B------:R-:W-:Y:S01]  /*6d20*/  LOP3.LUT R0, R0, R31, RZ, 0x3c, !PT ;  /* 0x0000001f00007212 */ /* 0x000fe200078e3cff */
[----:B------:R-:W-:Y:S01]  /*6d30*/  IMAD.MOV.U32 R6, RZ, RZ, R12 ;  /* 0x000000ffff067224 */ /* 0x000fe200078e000c */
[----:B------:R-:W-:Y:S01]  /*6d40*/  PRMT R14, R4, 0x5410, R5 ;  /* 0x00005410040e7816 */ /* 0x000fe20000000005 */
[----:B------:R-:W-:Y:S01]  /*6d50*/  IMAD.MOV.U32 R4, RZ, RZ, R8 ;  /* 0x000000ffff047224 */ /* 0x000fe200078e0008 */
[----:B------:R-:W-:-:S02]  /*6d60*/  PRMT R31, R3, 0x7610, R31 ;  /* 0x00007610031f7816 */ /* 0x000fc4000000001f */
[----:B------:R-:W-:Y:S02]  /*6d70*/  VIMNMX R32, R32, 0xc0, PT ;  /* 0x000000c020207848 */ /* 0x000fe40003fe0100 */
[----:B------:R-:W-:Y:S02]  /*6d80*/  PRMT R15, R4, 0x7610, R15 ;  /* 0x00007610040f7816 */ /* 0x000fe4000000000f */
[----:B------:R-:W-:Y:S02]  /*6d90*/  PRMT R33, R33, 0x5410, R6 ;  /* 0x0000541021217816 */ /* 0x000fe40000000006 */
[----:B------:R-:W-:Y:S02]  /*6da0*/  LOP3.LUT P2, RZ, R42, 0x4, RZ, 0xc0, !PT ;  /* 0x000000042aff7812 */ /* 0x000fe4000784c0ff */
[----:B------:R-:W-:Y:S02]  /*6db0*/  ISETP.GE.AND P1, PT, R17, R32, PT ;  /* 0x000000201100720c */ /* 0x000fe40003f26270 */
[----:B------:R-:W-:Y:S01]  /*6dc0*/  MOV R5, R9 ;  /* 0x0000000900057202 */ /* 0x000fe20000000f00 */
[----:B0-----:R-:W-:-:S05]  /*6dd0*/  VIADD R38, R7, 0xffffff80 ;  /* 0xffffff8007267836 */ /* 0x001fca0000000000 */
[----:B------:R-:W-:-:S04]  /*6de0*/  SHF.R.S32.HI R7, RZ, 0x1f, R38 ;  /* 0x0000001fff077819 */ /* 0x000fc80000011426 */
[----:B------:R-:W-:-:S04]  /*6df0*/  LEA.HI R7, R7, R38, RZ, 0x5 ;  /* 0x0000002607077211 */ /* 0x000fc800078f28ff */
[----:B------:R-:W-:-:S05]  /*6e00*/  SHF.R.S32.HI R7, RZ, 0x5, R7 ;  /* 0x00000005ff077819 */ /* 0x000fca0000011407 */
[----:B------:R-:W-:Y:S02]  /*6e10*/  IMAD R3, R7, 0x200, R0 ;  /* 0x0000020007037824 */ /* 0x000fe400078e0200 */
[----:B------:R-:W-:Y:S02]  /*6e20*/  IMAD.MOV.U32 R0, RZ, RZ, R13 ;  /* 0x000000ffff007224 */ /* 0x000fe400078e000d */
[----:B------:R-:W-:-:S03]  /*6e30*/  IMAD R3, R3, 0x2, R2 ;  /* 0x0000000203037824 */ /* 0x000fc600078e0202 */
[----:B------:R-:W-:Y:S01]  /*6e40*/  PRMT R31, R31, 0x5410, R0 ;  /* 0x000054101f1f7816 */ /* 0x000fe20000000000 */
[C---:B------:R-:W-:Y:S02]  /*6e50*/  VIADD R4, R3.reuse, 0x8400 ;  /* 0x0000840003047836 */ /* 0x040fe40000000000 */
[----:B------:R-:W-:Y:S01]  /*6e60*/  VIADD R0, R3, 0x8440 ;  /* 0x0000844003007836 */ /* 0x000fe20000000000 */
[----:B-1----:R-:W-:Y:S06]  /*6e70*/  @!P0 BRA `(.L_x_14070) ;  /* 0x0000018c00548947 */ /* 0x002fec0003800000 */
.L_x_14344:
[----:B------:R-:W-:Y:S05]  /*6e80*/  BSYNC B1 ;  /* 0x0000000000017941 */ /* 0x000fea0003800000 */
.L_x_14069:
[----:B------:R-:W-:Y:S01]  /*6e90*/  BSSY B1, `(.L_x_14071) ;  /* 0x0000060000017945 */ /* 0x000fe20003800000 */
[----:B------:R-:W-:Y:S01]  /*6ea0*/  PRMT R15, R15, 0x5410, R5 ;  /* 0x000054100f0f7816 */ /* 0x000fe20000000005 */
[----:B------:R-:W-:Y:S02]  /*6eb0*/  @P2 VIADD R0, R4, 0xffffffc0 ;  /* 0xffffffc004002836 */ /* 0x000fe40000000000 */
[----:B------:R-:W-:Y:S05]  /*6ec0*/  @P1 BRA `(.L_x_14072) ;  /* 0x0000000400701947 */ /* 0x000fea0003800000 */
[----:B------:R-:W2:Y:S01]  /*6ed0*/  LDL R6, [R1+0x14] ;  /* 0x0000140001067983 */ /* 0x000ea20000100800 */
[----:B------:R-:W1:Y:S01]  /*6ee0*/  LDC R5, c[0x0][0x3f4] ;  /* 0x0000fd00ff057b82 */ /* 0x000e620000000800 */
[----:B------:R-:W-:Y:S01]  /*6ef0*/  BSSY B2, `(.L_x_14073) ;  /* 0x000002e000027945 */ /* 0x000fe20003800000 */
[-C--:B-1----:R-:W-:Y:S02]  /*6f00*/  ISETP.GE.AND P0, PT, R152, R5.reuse, PT ;  /* 0x000000059800720c */ /* 0x082fe40003f06270 */
[----:B--2---:R-:W-:-:S11]  /*6f10*/  ISETP.GE.AND P1, PT, R6, R5, PT ;  /* 0x000000050600720c */ /* 0x004fd60003f26270 */
[----:B------:R-:W-:Y:S05]  /*6f20*/  @P0 BRA `(.L_x_14074) ;  /* 0x0000000000a80947 */ /* 0x000fea0003800000 */
[----:B------:R-:W1:Y:S01]  /*6f30*/  LDS.128 R4, [R3+0x8400] ;  /* 0x0084000003047984 */ /* 0x000e620000000c00 */
[----:B------:R-:W-:Y:S01]  /*6f40*/  SHF.R.U32.HI R39, RZ, 0x10, R29 ;  /* 0x00000010ff277819 */ /* 0x000fe2000001161d */
[--C-:B------:R-:W-:Y:S01]  /*6f50*/  HADD2.F32 R38, -RZ, R40.reuse.H1_H1 ;  /* 0x30000028ff267230 */ /* 0x100fe20000004100 */
[--C-:B0-----:R-:W-:Y:S01]  /*6f60*/  SHF.R.U32.HI R41, RZ, 0x10, R35.reuse ;  /* 0x00000010ff297819 */ /* 0x101fe20000011623 */
[----:B------:R-:W-:Y:S01]  /*6f70*/  HADD2.F32 R40, -RZ, R40.H0_H0 ;  /* 0x20000028ff287230 */ /* 0x000fe20000004100 */
[----:B------:R-:W-:Y:S01]  /*6f80*/  SHF.R.U64 R45, R34, 0x10, R35 ;  /* 0x00000010222d7819 */ /* 0x000fe20000001223 */
[----:B------:R-:W-:Y:S01]  /*6f90*/  HADD2.F32 R39, -RZ, R39.H0_H0 ;  /* 0x20000027ff277230 */ /* 0x000fe20000004100 */
[----:B------:R-:W-:Y:S01]  /*6fa0*/  SHF.R.U64 R47, R28, 0x10, R29 ;  /* 0x000000101c2f7819 */ /* 0x000fe2000000121d */
[----:B------:R-:W-:Y:S02]  /*6fb0*/  HADD2.F32 R41, -RZ, R41.H0_H0 ;  /* 0x20000029ff297230 */ /* 0x000fe40000004100 */
[----:B-1----:R-:W-:-:S02]  /*6fc0*/  HADD2.F32 R34, -RZ, R7.H0_H0 ;  /* 0x20000007ff227230 */ /* 0x002fc40000004100 */
        /* <DEDUP_REMOVED lines=32> */
.L_x_14074:
[----:B------:R-:W-:Y:S05]  /*71d0*/  BSYNC B2 ;  /* 0x0000000000027941 */ /* 0x000fea0003800000 */
.L_x_14073:
[----:B------:R-:W-:Y:S05]  /*71e0*/  @P1 BRA `(.L_x_14072) ;  /* 0x0000000000a81947 */ /* 0x000fea0003800000 */
[----:B-1----:R-:W1:Y:S01]  /*71f0*/  LDS.128 R4, [R0] ;  /* 0x0000000000047984 */ /* 0x002e620000000c00 */
[----:B------:R-:W-:Y:S01]  /*7200*/  SHF.R.U32.HI R34, RZ, 0x10, R27 ;  /* 0x00000010ff227819 */ /* 0x000fe2000001161b */
[----:B------:R-:W-:Y:S01]  /*7210*/  HADD2.F32 R28, -RZ, R48.H1_H1 ;  /* 0x30000030ff1c7230 */ /* 0x000fe20000004100 */
[----:B------:R-:W-:Y:S01]  /*7220*/  SHF.R.U32.HI R29, RZ, 0x10, R25 ;  /* 0x00000010ff1d7819 */ /* 0x000fe20000011619 */
[----:B------:R-:W-:Y:S01]  /*7230*/  HADD2.F32 R37, -RZ, R37.H0_H0 ;  /* 0x20000025ff257230 */ /* 0x000fe20000004100 */
[----:B------:R-:W-:Y:S01]  /*7240*/  SHF.R.U64 R39, R26, 0x10, R27 ;  /* 0x000000101a277819 */ /* 0x000fe2000000121b */
[----:B------:R-:W-:Y:S01]  /*7250*/  HADD2.F32 R34, -RZ, R34.H0_H0 ;  /* 0x20000022ff227230 */ /* 0x000fe20000004100 */
[----:B0-----:R-:W-:Y:S01]  /*7260*/  SHF.R.U64 R41, R24, 0x10, R25 ;  /* 0x0000001018297819 */ /* 0x001fe20000001219 */
[----:B------:R-:W-:Y:S02]  /*7270*/  HADD2.F32 R29, -RZ, R29.H0_H0 ;  /* 0x2000001dff1d7230 */ /* 0x000fe40000004100 */
[----:B-1----:R-:W-:-:S02]  /*7280*/  HADD2.F32 R27, -RZ, R7.H1_H1 ;  /* 0x30000007ff1b7230 */ /* 0x002fc40000004100 */
        /* <DEDUP_REMOVED lines=32> */
.L_x_14072:
[----:B------:R-:W-:Y:S05]  /*7490*/  BSYNC B1 ;  /* 0x0000000000017941 */ /* 0x000fea0003800000 */
.L_x_14071:
[----:B-12---:R-:W-:-:S05]  /*74a0*/  VIADD R4, R17, 0x60 ;  /* 0x0000006011047836 */ /* 0x006fca0000000000 */
[----:B------:R-:W-:-:S13]  /*74b0*/  ISETP.GE.AND P0, PT, R4, R32, PT ;  /* 0x000000200400720c */ /* 0x000fda0003f06270 */
        /* <DEDUP_REMOVED lines=26> */
[----:B------:R-:W-:Y:S02]  /*7660*/  HADD2.F32 R21, -RZ, R31.H0_H0 ;  /* 0x2000001fff157230 */ /* 0x000fe40000004100 */
[----:B------:R-:W-:Y:S01]  /*7670*/  FFMA.FTZ R27, R20, R25, -R27 ;  /* 0x00000019141b7223 */ /* 0x000fe2000001081b */
[----:B------:R-:W-:Y:S02]  /*7680*/  HADD2.F32 R6, -RZ, R5.H0_H0 ;  /* 0x20000005ff067230 */ /* 0x000fe40000004100 */
        /* <DEDUP_REMOVED lines=20> */
.L_x_14077:
[----:B------:R-:W-:Y:S05]  /*77d0*/  BSYNC B1 ;  /* 0x0000000000017941 */ /* 0x000fea0003800000 */
.L_x_14076:
        /* <DEDUP_REMOVED lines=44> */
.L_x_14062:
[----:B------:R-:W1:Y:S01]  /*7aa0*/  S2R R0, SR_TID.X ;  /* 0x0000000000007919 */ /* 0x000e620000002100 */
[----:B------:R-:W2:Y:S01]  /*7ab0*/  LDC R32, c[0x0][0x448] ;  /* 0x00011200ff207b82 */ /* 0x000ea20000000800 */
[----:B------:R-:W-:Y:S01]  /*7ac0*/  ULDC.64 UR4, c[0x0][0x3f8] ;  /* 0x0000fe0000047ab9 */ /* 0x000fe20000000a00 */
[----:B------:R-:W-:Y:S01]  /*7ad0*/  ULDC.64 UR6, c[0x0][0x408] ;  /* 0x0001020000067ab9 */ /* 0x000fe20000000a00 */
[----:B------:R-:W-:Y:S01]  /*7ae0*/  IMAD.MOV.U32 R27, RZ, RZ, R29 ;  /* 0x000000ffff1b7224 */ /* 0x000fe200078e001d */
[----:B------:R-:W-:Y:S01]  /*7af0*/  SHF.R.S32.HI R43, RZ, 0x1f, R18 ;  /* 0x0000001fff2b7819 */ /* 0x000fe20000011412 */
[----:B------:R-:W-:Y:S01]  /*7b00*/  IMAD.MOV.U32 R4, RZ, RZ, R24 ;  /* 0x000000ffff047224 */ /* 0x000fe200078e0018 */
[----:B--2---:R-:W-:Y:S01]  /*7b10*/  ISETP.NE.AND P0, PT, R32, 0x1, PT ;  /* 0x000000012000780c */ /* 0x004fe20003f05270 */
[----:B-1----:R-:W-:-:S05]  /*7b20*/  VIADD R0, R0, 0xffffff80 ;  /* 0xffffff8000007836 */ /* 0x002fca0000000000 */
[----:B------:R-:W-:-:S07]  /*7b30*/  SHF.R.S32.HI R3, RZ, 0x1f, R0 ;  /* 0x0000001fff037819 */ /* 0x000fce0000011400 */
[----:B------:R-:W1:Y:S01]  /*7b40*/  @P0 LDC R5, c[0x0][0x450] ;  /* 0x00011400ff050b82 */ /* 0x000e620000000800 */
[----:B------:R-:W-:-:S04]  /*7b50*/  LEA.HI R3, R3, R0, RZ, 0x2 ;  /* 0x0000000003037211 */ /* 0x000fc800078f10ff */
[----:B------:R-:W-:-:S05]  /*7b60*/  LOP3.LUT R3, R3, 0xfffffffc, RZ, 0xc0, !PT ;  /* 0xfffffffc03037812 */ /* 0x000fca00078ec0ff */
[----:B------:R-:W-:Y:S02]  /*7b70*/  IMAD.IADD R3, R0, 0x1, -R3 ;  /* 0x0000000100037824 */ /* 0x000fe400078e0a03 */
[----:B------:R-:W2:Y:S02]  /*7b80*/  @P0 LDC R0, c[0x0][0x44c] ;  /* 0x00011300ff000b82 */ /* 0x000ea40000000800 */
[----:B------:R-:W-:-:S04]  /*7b90*/  IMAD R3, R3, 0x60, R39 ;  /* 0x0000006003037824 */ /* 0x000fc800078e0227 */
[----:B--2---:R-:W-:-:S05]  /*7ba0*/  @P0 IMAD.HI.U32 R0, R3, R0, RZ ;  /* 0x0000000003000227 */ /* 0x004fca00078e00ff */
        /* <DEDUP_REMOVED lines=19> */
[----:B------:R-:W2:Y:S01]  /*7ce0*/  LDL R6, [R1+0x4] ;  /* 0x0000040001067983 */ /* 0x000ea20000100800 */
[----:B------:R-:W1:Y:S03]  /*7cf0*/  LDC R41, c[0x0][0x3f4] ;  /* 0x0000fd00ff297b82 */ /* 0x000e660000000800 */
[----:B------:R-:W3:Y:S04]  /*7d00*/  SHFL.IDX PT, R3, R25, RZ, 0x1c1f ;  /* 0x001c1fff19037589 */ /* 0x000ee800000e0000 */
[----:B------:R-:W4:Y:S04]  /*7d10*/  SHFL.IDX PT, R0, R26, RZ, 0x1c1f ;  /* 0x001c1fff1a007589 */ /* 0x000f2800000e0000 */
[----:B0-----:R-:W0:Y:S04]  /*7d20*/  SHFL.IDX PT, R14, R27, RZ, 0x1c1f ;  /* 0x001c1fff1b0e7589 */ /* 0x001e2800000e0000 */
[----:B------:R-:W5:Y:S01]  /*7d30*/  SHFL.IDX PT, R4, R24, RZ, 0x1c1f ;  /* 0x001c1fff18047589 */ /* 0x000f6200000e0000 */
[----:B-1----:R-:W-:Y:S01]  /*7d40*/  ISETP.GE.AND P0, PT, R18, R41, PT ;  /* 0x000000291200720c */ /* 0x002fe20003f06270 */
[----:B--2---:R-:W-:-:S05]  /*7d50*/  IMAD R32, R6, R32, RZ ;  /* 0x0000002006207224 */ /* 0x004fca00078e02ff */
[----:B------:R-:W-:-:S13]  /*7d60*/  ISETP.GE.OR P1, PT, R39, R32, P0 ;  /* 0x000000202700720c */ /* 0x000fda0000726670 */
[C---:B------:R-:W-:Y:S01]  /*7d70*/  @!P1 IMAD.SHL.U32 R5, R18.reuse, 0x2, RZ ;  /* 0x0000000212059824 */ /* 0x040fe200078e00ff */
[----:B------:R-:W-:-:S04]  /*7d80*/  @!P1 SHF.L.U64.HI R21, R18, 0x1, R43 ;  /* 0x0000000112159819 */ /* 0x000fc8000001022b */
[----:B---3--:R-:W-:-:S04]  /*7d90*/  @!P1 IADD3 R6, P2, R3, R5, RZ ;  /* 0x0000000503069210 */ /* 0x008fc80007f5e0ff */
[----:B----4-:R-:W-:-:S05]  /*7da0*/  @!P1 IADD3.X R7, R0, R21, RZ, P2, !PT ;  /* 0x0000001500079210 */ /* 0x010fca00017fe4ff */
[----:B------:R-:W2:Y:S01]  /*7db0*/  @!P1 LD.E.128 R8, desc[UR38][R6.64] ;  /* 0x0000002606089980 */ /* 0x000ea2000c101d00 */
[----:B0-----:R-:W-:-:S05]  /*7dc0*/  @!P1 IADD3 R14, P2, R14, R5, RZ ;  /* 0x000000050e0e9210 */ /* 0x001fca0007f5e0ff */
[----:B-----5:R-:W-:-:S04]  /*7dd0*/  @!P1 IMAD.X R3, R4, 0x1, R21, P2 ;  /* 0x0000000104039824 */ /* 0x020fc800010e0615 */
[----:B------:R-:W-:-:S05]  /*7de0*/  @!P1 IMAD.MOV.U32 R15, RZ, RZ, R3 ;  /* 0x000000ffff0f9224 */ /* 0x000fca00078e0003 */
[----:B------:R0:W3:Y:S01]  /*7df0*/  @!P1 LD.E.128 R4, desc[UR38][R14.64] ;  /* 0x000000260e049980 */ /* 0x0000e2000c101d00 */
[----:B------:R-:W-:Y:S02]  /*7e00*/  CS2R R34, SRZ ;  /* 0x0000000000227805 */ /* 0x000fe4000001ff00 */
[----:B------:R-:W-:Y:S02]  /*7e10*/  CS2R R28, SRZ ;  /* 0x00000000001c7805 */ /* 0x000fe4000001ff00 */
[----:B------:R-:W-:Y:S01]  /*7e20*/  CS2R R20, SRZ ;  /* 0x0000000000147805 */ /* 0x000fe2000001ff00 */
[----:B------:R-:W1:Y:S01]  /*7e30*/  SHFL.IDX PT, R24, R24, 0x1, 0x1c1f ;  /* 0x003c1f0018187f89 */ /* 0x000e6200000e0000 */
[----:B------:R-:W-:-:S03]  /*7e40*/  CS2R R36, SRZ ;  /* 0x0000000000247805 */ /* 0x000fc6000001ff00 */
[----:B0-----:R0:W4:Y:S01]  /*7e50*/  SHFL.IDX PT, R14, R27, 0x1, 0x1c1f ;  /* 0x003c1f001b0e7f89 */ /* 0x00112200000e0000 */
[----:B--2---:R-:W-:Y:S02]  /*7e60*/  @!P1 IMAD.MOV.U32 R34, RZ, RZ, R8 ;  /* 0x000000ffff229224 */ /* 0x004fe400078e0008 */
[----:B------:R-:W-:Y:S02]  /*7e70*/  @!P1 IMAD.MOV.U32 R35, RZ, RZ, R9 ;  /* 0x000000ffff239224 */ /* 0x000fe400078e0009 */
[----:B------:R-:W-:Y:S02]  /*7e80*/  IMAD.MOV.U32 R0, RZ, RZ, R34 ;  /* 0x000000ffff007224 */ /* 0x000fe400078e0022 */
[----:B------:R-:W-:Y:S02]  /*7e90*/  IMAD.MOV.U32 R3, RZ, RZ, R35 ;  /* 0x000000ffff037224 */ /* 0x000fe400078e0023 */
[----:B------:R-:W-:Y:S01]  /*7ea0*/  @!P1 IMAD.MOV.U32 R36, RZ, RZ, R10 ;  /* 0x000000ffff249224 */ /* 0x000fe200078e000a */
[----:B------:R-:W-:Y:S01]  /*7eb0*/  PRMT R42, R0, 0x7610, R42 ;  /* 0x00007610002a7816 */ /* 0x000fe2000000002a */
[----:B------:R-:W-:Y:S01]  /*7ec0*/  @!P1 IMAD.MOV.U32 R37, RZ, RZ, R11 ;  /* 0x000000ffff259224 */ /* 0x000fe200078e000b */
[----:B------:R-:W-:Y:S01]  /*7ed0*/  PRMT R45, R45, 0x5410, R3 ;  /* 0x000054102d2d7816 */ /* 0x000fe20000000003 */
[----:B------:R0:W2:Y:S01]  /*7ee0*/  SHFL.IDX PT, R0, R26, 0x1, 0x1c1f ;  /* 0x003c1f001a007f89 */ /* 0x0000a200000e0000 */
[----:B------:R-:W-:Y:S01]  /*7ef0*/  IMAD.MOV.U32 R8, RZ, RZ, R36 ;  /* 0x000000ffff087224 */ /* 0x000fe200078e0024 */
[----:B---3--:R-:W-:-:S02]  /*7f00*/  @!P1 MOV R28, R6 ;  /* 0x00000006001c9202 */ /* 0x008fc40000000f00 */
[----:B------:R0:W3:Y:S01]  /*7f10*/  SHFL.IDX PT, R3, R25, 0x1, 0x1c1f ;  /* 0x003c1f0019037f89 */ /* 0x0000e200000e0000 */
[----:B------:R-:W-:Y:S02]  /*7f20*/  @!P1 IMAD.MOV.U32 R20, RZ, RZ, R4 ;  /* 0x000000ffff149224 */ /* 0x000fe400078e0004 */
[----:B------:R-:W-:Y:S02]  /*7f30*/  @!P1 IMAD.MOV.U32 R21, RZ, RZ, R5 ;  /* 0x000000ffff159224 */ /* 0x000fe400078e0005 */
[----:B------:R-:W-:Y:S02]  /*7f40*/  @!P1 IMAD.MOV.U32 R29, RZ, RZ, R7 ;  /* 0x000000ffff1d9224 */ /* 0x000fe400078e0007 */
[----:B------:R-:W-:Y:S02]  /*7f50*/  IMAD.MOV.U32 R4, RZ, RZ, R20 ;  /* 0x000000ffff047224 */ /* 0x000fe400078e0014 */
[----:B------:R-:W-:Y:S02]  /*7f60*/  IMAD.MOV.U32 R5, RZ, RZ, R21 ;  /* 0x000000ffff057224 */ /* 0x000fe400078e0015 */
[----:B------:R-:W-:-:S02]  /*7f70*/  IMAD.MOV.U32 R6, RZ, RZ, R28 ;  /* 0x000000ffff067224 */ /* 0x000fc400078e001c */
[----:B------:R-:W-:Y:S01]  /*7f80*/  IMAD.MOV.U32 R9, RZ, RZ, R37 ;  /* 0x000000ffff097224 */ /* 0x000fe200078e0025 */
[----:B------:R-:W-:Y:S01]  /*7f90*/  PRMT R45, R5, 0x7610, R45 ;  /* 0x00007610052d7816 */ /* 0x000fe2000000002d */
[----:B------:R-:W-:Y:S01]  /*7fa0*/  IMAD.MOV.U32 R7, RZ, RZ, R29 ;  /* 0x000000ffff077224 */ /* 0x000fe200078e001d */
[----:B------:R-:W-:Y:S02]  /*7fb0*/  PRMT R56, R4, 0x5410, R6 ;  /* 0x0000541004387816 */ /* 0x000fe40000000006 */
[----:B------:R-:W-:Y:S02]  /*7fc0*/  CS2R R4, SRZ ;  /* 0x0000000000047805 */ /* 0x000fe4000001ff00 */
[----:B------:R-:W-:Y:S02]  /*7fd0*/  PRMT R31, R8, 0x5410, R9 ;  /* 0x00005410081f7816 */ /* 0x000fe40000000009 */
[----:B012-4-:R-:W-:-:S07]  /*7fe0*/  PRMT R42, R42, 0x5410, R7 ;  /* 0x000054102a2a7816 */ /* 0x017fce0000000007 */
.L_x_14354:
[----:B------:R-:W2:Y:S01]  /*7ff0*/  LDL R7, [R1+0x58] ;  /* 0x0000580001077983 */ /* 0x000ea20000100800 */
[----:B------:R-:W-:Y:S01]  /*8000*/  VIADD R39, R39, 0x60 ;  /* 0x0000006027277836 */ /* 0x000fe20000000000 */
[----:B------:R-:W-:Y:S01]  /*8010*/  BSSY B1, `(.L_x_14079) ;  /* 0x0000016000017945 */ /* 0x000fe20003800000 */
[----:B------:R-:W-:Y:S02]  /*8020*/  CS2R R8, SRZ ;  /* 0x0000000000087805 */ /* 0x000fe4000001ff00 */
[----:B------:R-:W-:Y:S02]  /*8030*/  CS2R R10, SRZ ;  /* 0x00000000000a7805 */ /* 0x000fe4000001ff00 */
[----:B------:R-:W-:Y:S02]  /*8040*/  ISETP.GE.AND P1, PT, R39, R32, PT ;  /* 0x000000202700720c */ /* 0x000fe40003f26270 */
[----:B--2---:R-:W-:-:S04]  /*8050*/  LEA.HI R6, R7, R7, RZ, 0x1 ;  /* 0x0000000707067211 */ /* 0x004fc800078f08ff */
        /* <DEDUP_REMOVED lines=13> */
[--C-:B------:R-:W-:Y:S02]  /*8130*/  IMAD.X R9, R0, 0x1, R5.reuse, P1 ;  /* 0x0000000100097824 */ /* 0x100fe400008e0605 */
[----:B------:R-:W-:-:S04]  /*8140*/  IMAD.X R5, R24, 0x1, R5, P2 ;  /* 0x0000000118057824 */ /* 0x000fc800010e0605 */
[----:B------:R-:W5:Y:S04]  /*8150*/  LD.E.128 R8, desc[UR38][R8.64] ;  /* 0x0000002608087980 */ /* 0x000f68000c101d00 */
[----:B------:R-:W5:Y:S02]  /*8160*/  LD.E.128 R4, desc[UR38][R4.64] ;  /* 0x0000002604047980 */ /* 0x000f64000c101d00 */
.L_x_14080:
[----:B------:R-:W-:Y:S05]  /*8170*/  BSYNC B1 ;  /* 0x0000000000017941 */ /* 0x000fea0003800000 */
.L_x_14079:
[----:B------:R-:W0:Y:S01]  /*8180*/  SYNCS.PHASECHK.TRANS64.TRYWAIT P1, [R2+URZ+0x16800], R13 ;  /* 0x0168000d020075a7 */ /* 0x000e22000802017f */
[----:B------:R-:W-:Y:S01]  /*8190*/  IMAD R32, R33, -0xc0, R32 ;  /* 0xffffff4021207824 */ /* 0x000fe200078e0220 */
[----:B---3-5:R-:W-:Y:S01]  /*81a0*/  MOV R3, R5 ;  /* 0x0000000500037202 */ /* 0x028fe20000000f00 */
[----:B------:R-:W-:Y:S01]  /*81b0*/  IMAD.MOV.U32 R0, RZ, RZ, R4 ;  /* 0x000000ffff007224 */ /* 0x000fe200078e0004 */
[----:B------:R-:W-:Y:S01]  /*81c0*/  BSSY B1, `(.L_x_14081) ;  /* 0x0000010000017945 */ /* 0x000fe20003800000 */
[----:B------:R-:W-:Y:S01]  /*81d0*/  VIADD R12, R17, 0x60 ;  /* 0x00000060110c7836 */ /* 0x000fe20000000000 */
[----:B------:R-:W-:Y:S01]  /*81e0*/  VIMNMX R32, R32, 0xc0, PT ;  /* 0x000000c020207848 */ /* 0x000fe20003fe0100 */
[----:B------:R-:W-:Y:S01]  /*81f0*/  IMAD.MOV.U32 R14, RZ, RZ, R8 ;  /* 0x000000ffff0e7224 */ /* 0x000fe200078e0008 */
[----:B------:R-:W-:Y:S01]  /*8200*/  PRMT R3, R3, 0x5410, R0 ;  /* 0x0000541003037816 */ /* 0x000fe20000000000 */
[----:B------:R-:W-:Y:S01]  /*8210*/  IMAD.MOV.U32 R0, RZ, RZ, R6 ;  /* 0x000000ffff007224 */ /* 0x000fe200078e0006 */
[-C--:B------:R-:W-:Y:S01]  /*8220*/  ISETP.GE.OR P2, PT, R17, R32.reuse, P0 ;  /* 0x000000201100720c */ /* 0x080fe20000746670 */
[----:B------:R-:W-:Y:S01]  /*8230*/  IMAD.MOV.U32 R15, RZ, RZ, R9 ;  /* 0x000000ffff0f7224 */ /* 0x000fe200078e0009 */
[----:B------:R-:W-:Y:S01]  /*8240*/  ISETP.GE.OR P0, PT, R12, R32, P0 ;  /* 0x000000200c00720c */ /* 0x000fe20000706670 */
[----:B------:R-:W-:Y:S01]  /*8250*/  IMAD.MOV.U32 R12, RZ, RZ, R7 ;  /* 0x000000ffff0c7224 */ /* 0x000fe200078e0007 */
[----:B------:R-:W-:Y:S01]  /*8260*/  PRMT R32, R3, 0x7610, R32 ;  /* 0x0000761003207816 */ /* 0x000fe20000000020 */
[----:B------:R-:W-:Y:S01]  /*8270*/  IMAD.IADD R39, R18, 0x1, R41 ;  /* 0x0000000112277824 */ /* 0x000fe200078e0229 */
[----:B------:R-:W-:-:S02]  /*8280*/  PRMT R3, R14, 0x7610, R3 ;  /* 0x000076100e037816 */ /* 0x000fc40000000003 */
[----:B------:R-:W-:Y:S02]  /*8290*/  PRMT R0, R0, 0x5410, R12 ;  /* 0x0000541000007816 */ /* 0x000fe4000000000c */
[----:B------:R-:W-:Y:S01]  /*82a0*/  PRMT R32, R32, 0x5410, R15 ;  /* 0x0000541020207816 */ /* 0x000fe2000000000f */
[----:B0-----:R-:W-:Y:S06]  /*82b0*/  @!P1 BRA `(.L_x_14082) ;  /* 0x0000017c00c49947 */ /* 0x001fec0003800000 */
.L_x_14355:
[----:B------:R-:W-:Y:S05]  /*82c0*/  BSYNC B1 ;  /* 0x0000000000017941 */ /* 0x000fea0003800000 */
.L_x_14081:
[----:B------:R-:W-:Y:S01]  /*82d0*/  BSSY B1, `(.L_x_14083) ;  /* 0x0000069000017945 */ /* 0x000fe20003800000 */
[----:B------:R-:W-:Y:S01]  /*82e0*/  IMAD.MOV.U32 R33, RZ, RZ, R10 ;  /* 0x000000ffff217224 */ /* 0x000fe200078e000a */
[----:B------:R-:W-:Y:S01]  /*82f0*/  LOP3.LUT R39, R39, 0x38, RZ, 0xc0, !PT ;  /* 0x0000003827277812 */ /* 0x000fe200078ec0ff */
[----:B------:R-:W-:Y:S01]  /*8300*/  IMAD.MOV.U32 R38, RZ, RZ, R11 ;  /* 0x000000ffff267224 */ /* 0x000fe200078e000b */
[----:B------:R-:W-:Y:S06]  /*8310*/  @P2 BRA `(.L_x_14084) ;  /* 0x0000000400902947 */ /* 0x000fec0003800000 */
[----:B------:R-:W2:Y:S01]  /*8320*/  LDL R12, [R1+0x48] ;  /* 0x00004800010c7983 */ /* 0x000ea20000100800 */
[----:B------:R-:W1:Y:S02]  /*8330*/  S2R R14, SR_TID.X ;  /* 0x00000000000e7919 */ /* 0x000e640000002100 */
[----:B-1----:R-:W-:-:S05]  /*8340*/  VIADD R14, R14, 0xffffff80 ;  /* 0xffffff800e0e7836 */ /* 0x002fca0000000000 */
[----:B------:R-:W-:-:S04]  /*8350*/  SHF.R.S32.HI R25, RZ, 0x1f, R14 ;  /* 0x0000001fff197819 */ /* 0x000fc8000001140e */
[----:B------:R-:W-:-:S04]  /*8360*/  LEA.HI R25, R25, R14, RZ, 0x5 ;  /* 0x0000000e19197211 */ /* 0x000fc800078f28ff */
[----:B------:R-:W-:Y:S01]  /*8370*/  SHF.R.S32.HI R25, RZ, 0x5, R25 ;  /* 0x00000005ff197819 */ /* 0x000fe20000011419 */
[--C-:B------:R-:W-:Y:S01]  /*8380*/  HADD2.F32 R43, -RZ, R45.reuse.H1_H1 ;  /* 0x3000002dff2b7230 */ /* 0x100fe20000004100 */
[----:B------:R-:W-:Y:S01]  /*8390*/  SHF.R.U64 R55, R34, 0x10, R35 ;  /* 0x0000001022377819 */ /* 0x000fe20000001223 */
[----:B------:R-:W-:Y:S01]  /*83a0*/  HADD2.F32 R45, -RZ, R45.H0_H0 ;  /* 0x2000002dff2d7230 */ /* 0x000fe20000004100 */
[--C-:B------:R-:W-:Y:S02]  /*83b0*/  SHF.R.U32.HI R44, RZ, 0x10, R21.reuse ;  /* 0x00000010ff2c7819 */ /* 0x100fe40000011615 */
[----:B------:R-:W-:Y:S02]  /*83c0*/  SHF.R.U64 R53, R20, 0x10, R21 ;  /* 0x0000001014357819 */ /* 0x000fe40000001215 */
[----:B------:R-:W-:Y:S01]  /*83d0*/  SHF.R.U32.HI R46, RZ, 0x10, R35 ;  /* 0x00000010ff2e7819 */ /* 0x000fe20000011623 */
[----:B------:R-:W-:Y:S01]  /*83e0*/  HADD2.F32 R44, -RZ, R44.H0_H0 ;  /* 0x2000002cff2c7230 */ /* 0x000fe20000004100 */
[----:B------:R-:W-:-:S02]  /*83f0*/  SHF.R.U64 R54, R36, 0x10, R37 ;  /* 0x0000001024367819 */ /* 0x000fc40000001225 */
[--C-:B------:R-:W-:Y:S02]  /*8400*/  SHF.R.U32.HI R50, RZ, 0x10, R29.reuse ;  /* 0x00000010ff327819 */ /* 0x100fe4000001161d */
[----:B------:R-:W-:Y:S02]  /*8410*/  SHF.R.U64 R51, R28, 0x10, R29 ;  /* 0x000000101c337819 */ /* 0x000fe4000000121d */
[----:B------:R-:W-:Y:S01]  /*8420*/  SHF.R.U32.HI R52, RZ, 0x10, R37 ;  /* 0x00000010ff347819 */ /* 0x000fe20000011625 */
[----:B--2---:R-:W-:-:S05]  /*8430*/  IMAD.SHL.U32 R12, R12, 0x40, RZ ;  /* 0x000000400c0c7824 */ /* 0x004fca00078e00ff */
[----:B------:R-:W-:-:S04]  /*8440*/  LOP3.LUT R24, R12, 0x1c0, RZ, 0xc0, !PT ;  /* 0x000001c00c187812 */ /* 0x000fc800078ec0ff */
[----:B------:R-:W-:Y:S02]  /*8450*/  SHF.R.U32.HI R15, RZ, 0x3, R24 ;  /* 0x00000003ff0f7819 */ /* 0x000fe40000011618 */
[----:B------:R-:W-:Y:S02]  /*8460*/  LOP3.LUT R12, R24, 0x38, R18, 0xf8, !PT ;  /* 0x00000038180c7812 */ /* 0x000fe400078ef812 */
[----:B------:R-:W-:Y:S02]  /*8470*/  LOP3.LUT R24, R15, R39, R24, 0x1e, !PT ;  /* 0x000000270f187212 */ /* 0x000fe400078e1e18 */
[----:B------:R-:W-:-:S03]  /*8480*/  LOP3.LUT R12, R12, R15, RZ, 0x3c, !PT ;  /* 0x0000000f0c0c7212 */ /* 0x000fc600078e3cff */
[C---:B------:R-:W-:Y:S02]  /*8490*/  IMAD R41, R25.reuse, 0x200, R24 ;  /* 0x0000020019297824 */ /* 0x040fe400078e0218 */
[----:B0-----:R-:W-:-:S03]  /*84a0*/  IMAD R13, R25, 0x200, R12 ;  /* 0x00000200190d7824 */ /* 0x001fc600078e020c */
[----:B------:R-:W-:Y:S01]  /*84b0*/  LEA R41, R41, R2, 0x1 ;  /* 0x0000000229297211 */ /* 0x000fe200078e08ff */
[----:B------:R-:W-:-:S04]  /*84c0*/  IMAD R40, R13, 0x2, R2 ;  /* 0x000000020d287824 */ /* 0x000fc800078e0202 */
[----:B------:R-:W0:Y:S04]  /*84d0*/  LDS.128 R24, [R41+0x8400] ;  /* 0x0084000029187984 */ /* 0x000e280000000c00 */
[----:B------:R-:W1:Y:S01]  /*84e0*/  LDS.128 R12, [R40+0x8400] ;  /* 0x00840000280c7984 */ /* 0x000e620000000c00 */
[--C-:B0-----:R-:W-:Y:S02]  /*84f0*/  HADD2.F32 R34, -RZ, R25.reuse.H0_H0 ;  /* 0x20000019ff227230 */ /* 0x101fe40000004100 */
[----:B------:R-:W-:Y:S02]  /*8500*/  HADD2.F32 R35, -RZ, R25.H1_H1 ;  /* 0x30000019ff237230 */ /* 0x000fe40000004100 */
[----:B-1----:R-:W-:Y:S02]  /*8510*/  HADD2.F32 R20, -RZ, R13.H0_H0 ;  /* 0x2000000dff147230 */ /* 0x002fe40000004100 */
[C---:B------:R-:W-:Y:S01]  /*8520*/  FMUL.FTZ R47, R34.reuse, R45 ;  /* 0x0000002d222f7220 */ /* 0x040fe20000410000 */
[----:B------:R-:W-:Y:S01]  /*8530*/  FMUL.FTZ R49, R34, R43 ;  /* 0x0000002b22317220 */ /* 0x000fe20000410000 */
[----:B------:R-:W-:-:S02]  /*8540*/  HADD2.F32 R34, -RZ, R46.H0_H0 ;  /* 0x2000002eff227230 */ /* 0x000fc40000004100 */
[C---:B------:R-:W-:Y:S01]  /*8550*/  FFMA.FTZ R48, R20.reuse, R43, -R47 ;  /* 0x0000002b14307223 */ /* 0x040fe2000001082f */
[----:B------:R-:W-:Y:S02]  /*8560*/  HADD2.F32 R21, -RZ, R13.H1_H1 ;  /* 0x3000000dff157230 */ /* 0x000fe40000004100 */
[C---:B------:R-:W-:Y:S01]  /*8570*/  FMUL.FTZ R46, R35.reuse, R44 ;  /* 0x0000002c232e7220 */ /* 0x040fe20000410000 */
[----:B------:R-:W-:Y:S02]  /*8580*/  HADD2.F32 R36, -RZ, R27.H0_H0 ;  /* 0x2000001bff247230 */ /* 0x000fe40000004100 */
[----:B------:R-:W-:Y:S02]  /*8590*/  HADD2.F32 R47, -RZ, R42.H1_H1 ;  /* 0x3000002aff2f7230 */ /* 0x000fe40000004100 */
[----:B------:R-:W-:Y:S02]  /*85a0*/  HADD2.F32 R43, -RZ, R31.H1_H1 ;  /* 0x3000001fff2b7230 */ /* 0x000fe40000004100 */
[----:B------:R-:W-:Y:S01]  /*85b0*/  FFMA.FTZ R49, R20, R45, R49 ;  /* 0x0000002d14317223 */ /* 0x000fe20000010031 */
[----:B------:R-:W-:Y:S01]  /*85c0*/  FMUL.FTZ R20, R35, R34 ;  /* 0x0000002223147220 */ /* 0x000fe20000410000 */
[----:B------:R-:W-:-:S02]  /*85d0*/  HADD2.F32 R28, -RZ, R15.H0_H0 ;  /* 0x2000000fff1c7230 */ /* 0x000fc40000004100 */
[C---:B------:R-:W-:Y:S01]  /*85e0*/  FFMA.FTZ R35, R21.reuse, R34, -R46 ;  /* 0x0000002215237223 */ /* 0x040fe2000001082e */
[C---:B------:R-:W-:Y:S01]  /*85f0*/  FMUL.FTZ R45, R36.reuse, R47 ;  /* 0x0000002f242d7220 */ /* 0x040fe20000410000 */
[----:B------:R-:W-:Y:S02]  /*8600*/  HADD2.F32 R37, -RZ, R27.H1_H1 ;  /* 0x3000001bff257230 */ /* 0x000fe40000004100 */
[-C--:B------:R-:W-:Y:S01]  /*8610*/  FMUL.FTZ R36, R36, R43.reuse ;  /* 0x0000002b24247220 */ /* 0x080fe20000410000 */
[----:B------:R-:W-:Y:S02]  /*8620*/  HADD2.F32 R46, -RZ, R50.H0_H0 ;  /* 0x20000032ff2e7230 */ /* 0x000fe40000004100 */
[----:B------:R-:W-:Y:S01]  /*8630*/  FFMA.FTZ R44, R21, R44, R20 ;  /* 0x0000002c152c7223 */ /* 0x000fe20000010014 */
[----:B------:R-:W-:Y:S02]  /*8640*/  HADD2.F32 R29, -RZ, R15.H1_H1 ;  /* 0x3000000fff1d7230 */ /* 0x000fe40000004100 */
[----:B------:R-:W-:Y:S01]  /*8650*/  FFMA.FTZ R45, R28, R43, -R45 ;  /* 0x0000002b1c2d7223 */ /* 0x000fe2000001082d */
[----:B------:R-:W-:-:S02]  /*8660*/  HADD2.F32 R20, -RZ, R52.H0_H0 ;  /* 0x20000034ff147230 */ /* 0x000fc40000004100 */
[----:B------:R-:W-:Y:S01]  /*8670*/  FFMA.FTZ R47, R28, R47, R36 ;  /* 0x0000002f1c2f7223 */ /* 0x000fe20000010024 */
[----:B------:R-:W-:Y:S02]  /*8680*/  HADD2.F32 R25, -RZ, R24.H0_H0 ;  /* 0x20000018ff197230 */ /* 0x000fe40000004100 */
[C---:B------:R-:W-:Y:S01]  /*8690*/  FMUL.FTZ R34, R37.reuse, R46 ;  /* 0x0000002e25227220 */ /* 0x040fe20000410000 */
[----:B------:R-:W-:Y:S02]  /*86a0*/  HADD2.F32 R28, -RZ, R56.H0_H0 ;  /* 0x20000038ff1c7230 */ /* 0x000fe40000004100 */
[----:B------:R-:W-:Y:S02]  /*86b0*/  HADD2.F32 R42, -RZ, R42.H0_H0 ;  /* 0x2000002aff2a7230 */ /* 0x000fe40000004100 */
[-C--:B------:R-:W-:Y:S01]  /*86c0*/  FMUL.FTZ R52, R37, R20.reuse ;  /* 0x0000001425347220 */ /* 0x080fe20000410000 */
[----:B------:R-:W-:Y:S02]  /*86d0*/  HADD2.F32 R13, -RZ, R12.H0_H0 ;  /* 0x2000000cff0d7230 */ /* 0x000fe40000004100 */
[----:B------:R-:W-:Y:S01]  /*86e0*/  FFMA.FTZ R50, R29, R20, -R34 ;  /* 0x000000141d327223 */ /* 0x000fe20000010822 */
[----:B------:R-:W-:-:S02]  /*86f0*/  HADD2.F32 R27, -RZ, R26.H0_H0 ;  /* 0x2000001aff1b7230 */ /* 0x000fc40000004100 */
[C---:B------:R-:W-:Y:S01]  /*8700*/  FMUL.FTZ R36, R25.reuse, R28 ;  /* 0x0000001c19247220 */ /* 0x040fe20000410000 */
[----:B------:R-:W-:Y:S02]  /*8710*/  HADD2.F32 R34, -RZ, R56.H1_H1 ;  /* 0x30000038ff227230 */ /* 0x000fe40000004100 */
[----:B------:R-:W-:Y:S01]  /*8720*/  FMUL.FTZ R25, R25, R42 ;  /* 0x0000002a19197220 */ /* 0x000fe20000410000 */
[----:B------:R-:W-:Y:S02]  /*8730*/  HADD2.F32 R20, -RZ, R31.H0_H0 ;  /* 0x2000001fff147230 */ /* 0x000fe40000004100 */
[----:B------:R-:W-:Y:S01]  /*8740*/  FFMA.FTZ R52, R29, R46, R52 ;  /* 0x0000002e1d347223 */ /* 0x000fe20000010034 */
[----:B------:R-:W-:Y:S01]  /*8750*/  FFMA.FTZ R36, R13, R42, -R36 ;  /* 0x0000002a0d247223 */ /* 0x000fe20000010824 */
[----:B------:R-:W-:Y:S02]  /*8760*/  HADD2.F32 R15, -RZ, R14.H0_H0 ;  /* 0x2000000eff0f7230 */ /* 0x000fe40000004100 */
[----:B------:R-:W-:Y:S01]  /*8770*/  FMUL.FTZ R46, R27, R34 ;  /* 0x000000221b2e7220 */ /* 0x000fe20000410000 */
[----:B------:R-:W-:Y:S01]  /*8780*/  FFMA.FTZ R28, R13, R28, R25 ;  /* 0x0000001c0d1c7223 */ /* 0x000fe20000010019 */
[----:B------:R-:W-:Y:S01]  /*8790*/  FMUL.FTZ R42, R27, R20 ;  /* 0x000000141b2a7220 */ /* 0x000fe20000410000 */
[----:B------:R-:W-:-:S02]  /*87a0*/  HADD2.F32 R24, -RZ, R24.H1_H1 ;  /* 0x30000018ff187230 */ /* 0x000fc40000004100 */
[----:B------:R-:W-:Y:S02]  /*87b0*/  HADD2.F32 R26, -RZ, R26.H1_H1 ;  /* 0x3000001aff1a7230 */ /* 0x000fe40000004100 */
[----:B------:R-:W-:Y:S02]  /*87c0*/  HADD2.F32 R25, -RZ, R53.H0_H0 ;  /* 0x20000035ff197230 */ /* 0x000fe40000004100 */
        /* <DEDUP_REMOVED lines=25> */
.L_x_14084:
[----:B------:R-:W-:Y:S05]  /*8960*/  BSYNC B1 ;  /* 0x0000000000017941 */ /* 0x000fea0003800000 */
.L_x_14083:
[----:B------:R-:W-:Y:S01]  /*8970*/  PRMT R31, R33, 0x5410, R38 ;  /* 0x00005410211f7816 */ /* 0x000fe20000000026 */
[----:B------:R-:W-:Y:S06]  /*8980*/  @P0 BRA `(.L_x_14075) ;  /* 0x0000000400800947 */ /* 0x000fec0003800000 */
[----:B------:R-:W2:Y:S01]  /*8990*/  LDL R20, [R1+0x4c] ;  /* 0x00004c0001147983 */ /* 0x000ea20000100800 */
[C---:B-1----:R-:W-:Y:S02]  /*89a0*/  VIADD R12, R17.reuse, 0x60 ;  /* 0x00000060110c7836 */ /* 0x042fe40000000000 */
[----:B0-----:R-:W-:Y:S01]  /*89b0*/  VIADD R13, R17, 0x60 ;  /* 0x00000060110d7836 */ /* 0x001fe20000000000 */
[----:B------:R-:W3:Y:S01]  /*89c0*/  LDL R43, [R1+0x5c] ;  /* 0x00005c00012b7983 */ /* 0x000ee20000100800 */
[----:B------:R-:W-:Y:S02]  /*89d0*/  IMAD.SHL.U32 R12, R12, 0x40, RZ ;  /* 0x000000400c0c7824 */ /* 0x000fe400078e00ff */
[----:B------:R-:W-:-:S03]  /*89e0*/  IMAD.SHL.U32 R13, R13, 0x40, RZ ;  /* 0x000000400d0d7824 */ /* 0x000fc600078e00ff */
[----:B------:R-:W-:Y:S02]  /*89f0*/  LOP3.LUT R12, R12, 0x1c0, RZ, 0xc0, !PT ;  /* 0x000001c00c0c7812 */ /* 0x000fe400078ec0ff */
[----:B------:R-:W-:Y:S02]  /*8a00*/  LOP3.LUT R13, R13, 0x1c0, RZ, 0xc0, !PT ;  /* 0x000001c00d0d7812 */ /* 0x000fe400078ec0ff */
[----:B------:R-:W-:-:S04]  /*8a10*/  SHF.R.U32.HI R12, RZ, 0x3, R12 ;  /* 0x00000003ff0c7819 */ /* 0x000fc8000001160c */
[----:B------:R-:W-:Y:S02]  /*8a20*/  LOP3.LUT R39, R12, R39, R13, 0x1e, !PT ;  /* 0x000000270c277212 */ /* 0x000fe400078e1e0d */
[--C-:B------:R-:W-:Y:S02]  /*8a30*/  SHF.R.U64 R42, R8, 0x10, R9.reuse ;  /* 0x00000010082a7819 */ /* 0x100fe40000001209 */
[----:B------:R-:W-:Y:S02]  /*8a40*/  SHF.R.U32.HI R21, RZ, 0x10, R9 ;  /* 0x00000010ff157819 */ /* 0x000fe40000011609 */
[--C-:B------:R-:W-:Y:S02]  /*8a50*/  SHF.R.U64 R37, R4, 0x10, R5.reuse ;  /* 0x0000001004257819 */ /* 0x100fe40000001205 */
[----:B------:R-:W-:-:S05]  /*8a60*/  SHF.R.U32.HI R28, RZ, 0x10, R5 ;  /* 0x00000010ff1c7819 */ /* 0x000fca0000011605 */
[----:B------:R-:W-:Y:S01]  /*8a70*/  HADD2.F32 R28, -RZ, R28.H0_H0 ;  /* 0x2000001cff1c7230 */ /* 0x000fe20000004100 */
[--C-:B------:R-:W-:Y:S02]  /*8a80*/  SHF.R.U64 R41, R10, 0x10, R11.reuse ;  /* 0x000000100a297819 */ /* 0x100fe4000000120b */
[----:B------:R-:W-:Y:S02]  /*8a90*/  SHF.R.U32.HI R40, RZ, 0x10, R11 ;  /* 0x00000010ff287819 */ /* 0x000fe4000001160b */
[--C-:B------:R-:W-:Y:S02]  /*8aa0*/  SHF.R.U32.HI R33, RZ, 0x10, R7.reuse ;  /* 0x00000010ff217819 */ /* 0x100fe40000011607 */
[----:B------:R-:W-:Y:S01]  /*8ab0*/  SHF.R.U64 R35, R6, 0x10, R7 ;  /* 0x0000001006237819 */ /* 0x000fe20000001207 */
[----:B--2---:R-:W-:-:S04]  /*8ac0*/  IMAD.IADD R39, R20, 0x1, R39 ;  /* 0x0000000114277824 */ /* 0x004fc800078e0227 */
[----:B------:R-:W-:Y:S01]  /*8ad0*/  IMAD R39, R39, 0x2, R2 ;  /* 0x0000000227277824 */ /* 0x000fe200078e0202 */
[----:B---3--:R-:W0:Y:S04]  /*8ae0*/  LDS.128 R12, [R43+0x8400] ;  /* 0x008400002b0c7984 */ /* 0x008e280000000c00 */
[----:B------:R-:W1:Y:S01]  /*8af0*/  LDS.128 R24, [R39+0x8400] ;  /* 0x0084000027187984 */ /* 0x000e620000000c00 */
[--C-:B------:R-:W-:Y:S02]  /*8b00*/  HADD2.F32 R20, -RZ, R32.reuse.H1_H1 ;  /* 0x30000020ff147230 */ /* 0x100fe40000004100 */
[----:B------:R-:W-:Y:S02]  /*8b10*/  HADD2.F32 R32, -RZ, R32.H0_H0 ;  /* 0x20000020ff207230 */ /* 0x000fe40000004100 */
[----:B0-----:R-:W-:-:S02]  /*8b20*/  HADD2.F32 R5, -RZ, R13.H0_H0 ;  /* 0x2000000dff057230 */ /* 0x001fc40000004100 */
[----:B-1----:R-:W-:-:S05]  /*8b30*/  HADD2.F32 R9, -RZ, R25.H0_H0 ;  /* 0x20000019ff097230 */ /* 0x002fca0000004100 */
[C---:B------:R-:W-:Y:S01]  /*8b40*/  FMUL.FTZ R34, R9.reuse, R32 ;  /* 0x0000002009227220 */ /* 0x040fe20000410000 */
[-C--:B------:R-:W-:Y:S01]  /*8b50*/  FMUL.FTZ R36, R9, R20.reuse ;  /* 0x0000001409247220 */ /* 0x080fe20000410000 */
[----:B------:R-:W-:Y:S02]  /*8b60*/  HADD2.F32 R25, -RZ, R25.H1_H1 ;  /* 0x30000019ff197230 */ /* 0x000fe40000004100 */
[----:B------:R-:W-:Y:S01]  /*8b70*/  FFMA.FTZ R34, R5, R20, -R34 ;  /* 0x0000001405227223 */ /* 0x000fe20000010822 */
[----:B------:R-:W-:Y:S02]  /*8b80*/  HADD2.F32 R8, -RZ, R24.H0_H0 ;  /* 0x20000018ff087230 */ /* 0x000fe40000004100 */
[----:B------:R-:W-:Y:S02]  /*8b90*/  HADD2.F32 R20, -RZ, R21.H0_H0 ;  /* 0x20000015ff147230 */ /* 0x000fe40000004100 */
[--C-:B------:R-:W-:Y:S02]  /*8ba0*/  HADD2.F32 R9, -RZ, R3.reuse.H1_H1 ;  /* 0x30000003ff097230 */ /* 0x100fe40000004100 */
[----:B------:R-:W-:-:S02]  /*8bb0*/  HADD2.F32 R3, -RZ, R3.H0_H0 ;  /* 0x20000003ff037230 */ /* 0x000fc40000004100 */
[----:B------:R-:W-:Y:S01]  /*8bc0*/  FFMA.FTZ R36, R5, R32, R36 ;  /* 0x0000002005247223 */ /* 0x000fe20000010024 */
[----:B------:R-:W-:Y:S02]  /*8bd0*/  HADD2.F32 R13, -RZ, R13.H1_H1 ;  /* 0x3000000dff0d7230 */ /* 0x000fe40000004100 */
[C---:B------:R-:W-:Y:S01]  /*8be0*/  FMUL.FTZ R38, R25.reuse, R28 ;  /* 0x0000001c19267220 */ /* 0x040fe20000410000 */
[----:B------:R-:W-:Y:S02]  /*8bf0*/  HADD2.F32 R4, -RZ, R12.H0_H0 ;  /* 0x2000000cff047230 */ /* 0x000fe40000004100 */
[-C--:B------:R-:W-:Y:S01]  /*8c00*/  FMUL.FTZ R32, R25, R20.reuse ;  /* 0x0000001419207220 */ /* 0x080fe20000410000 */
[C---:B------:R-:W-:Y:S01]  /*8c10*/  FMUL.FTZ R21, R8.reuse, R9 ;  /* 0x0000000908157220 */ /* 0x040fe20000410000 */
[-C--:B------:R-:W-:Y:S01]  /*8c20*/  FMUL.FTZ R8, R8, R3.reuse ;  /* 0x0000000308087220 */ /* 0x080fe20000410000 */
[C---:B------:R-:W-:Y:S01]  /*8c30*/  FFMA.FTZ R25, R13.reuse, R20, -R38 ;  /* 0x000000140d197223 */ /* 0x040fe20000010826 */
[----:B------:R-:W-:Y:S01]  /*8c40*/  FFMA.FTZ R29, R13, R28, R32 ;  /* 0x0000001c0d1d7223 */ /* 0x000fe20000010020 */
[C---:B------:R-:W-:Y:S01]  /*8c50*/  FFMA.FTZ R21, R4.reuse, R3, -R21 ;  /* 0x0000000304157223 */ /* 0x040fe20000010815 */
[----:B------:R-:W-:Y:S01]  /*8c60*/  FFMA.FTZ R13, R4, R9, R8 ;  /* 0x00000009040d7223 */ /* 0x000fe20000010008 */
[----:B------:R-:W-:-:S02]  /*8c70*/  HADD2.F32 R10, -RZ, R26.H0_H0 ;  /* 0x2000001aff0a7230 */ /* 0x000fc40000004100 */
[----:B------:R-:W-:Y:S02]  /*8c80*/  HADD2.F32 R11, -RZ, R27.H0_H0 ;  /* 0x2000001bff0b7230 */ /* 0x000fe40000004100 */
[--C-:B------:R-:W-:Y:S02]  /*8c90*/  HADD2.F32 R5, -RZ, R0.reuse.H0_H0 ;  /* 0x20000000ff057230 */ /* 0x100fe40000004100 */
[--C-:B------:R-:W-:Y:S02]  /*8ca0*/  HADD2.F32 R3, -RZ, R31.reuse.H0_H0 ;  /* 0x2000001fff037230 */ /* 0x100fe40000004100 */
[----:B------:R-:W-:Y:S02]  /*8cb0*/  HADD2.F32 R8, -RZ, R0.H1_H1 ;  /* 0x30000000ff087230 */ /* 0x000fe40000004100 */
[----:B------:R-:W-:Y:S02]  /*8cc0*/  HADD2.F32 R4, -RZ, R31.H1_H1 ;  /* 0x3000001fff047230 */ /* 0x000fe40000004100 */
[----:B------:R-:W-:Y:S01]  /*8cd0*/  FMUL.FTZ R9, R10, R5 ;  /* 0x000000050a097220 */ /* 0x000fe20000410000 */
[----:B------:R-:W-:-:S02]  /*8ce0*/  HADD2.F32 R6, -RZ, R14.H0_H0 ;  /* 0x2000000eff067230 */ /* 0x000fc40000004100 */
[-C--:B------:R-:W-:Y:S01]  /*8cf0*/  FMUL.FTZ R31, R10, R3.reuse ;  /* 0x000000030a1f7220 */ /* 0x080fe20000410000 */
[----:B------:R-:W-:Y:S02]  /*8d00*/  HADD2.F32 R7, -RZ, R15.H0_H0 ;  /* 0x2000000fff077230 */ /* 0x000fe40000004100 */
[C---:B------:R-:W-:Y:S01]  /*8d10*/  FMUL.FTZ R28, R11.reuse, R8 ;  /* 0x000000080b1c7220 */ /* 0x040fe20000410000 */
[----:B------:R-:W-:Y:S02]  /*8d20*/  HADD2.F32 R27, -RZ, R27.H1_H1 ;  /* 0x3000001bff1b7230 */ /* 0x000fe40000004100 */
[----:B------:R-:W-:Y:S01]  /*8d30*/  FMUL.FTZ R11, R11, R4 ;  /* 0x000000040b0b7220 */ /* 0x000fe20000410000 */
[----:B------:R-:W-:Y:S02]  /*8d40*/  HADD2.F32 R10, -RZ, R33.H0_H0 ;  /* 0x20000021ff0a7230 */ /* 0x000fe40000004100 */
[----:B------:R-:W-:Y:S02]  /*8d50*/  HADD2.F32 R0, -RZ, R40.H0_H0 ;  /* 0x20000028ff007230 */ /* 0x000fe40000004100 */
[C---:B------:R-:W-:Y:S01]  /*8d60*/  FFMA.FTZ R20, R6.reuse, R3, -R9 ;  /* 0x0000000306147223 */ /* 0x040fe20000010809 */
[----:B------:R-:W-:Y:S01]  /*8d70*/  FFMA.FTZ R31, R6, R5, R31 ;  /* 0x00000005061f7223 */ /* 0x000fe2000001001f */
[----:B------:R-:W-:-:S02]  /*8d80*/  HADD2.F32 R15, -RZ, R15.H1_H1 ;  /* 0x3000000fff0f7230 */ /* 0x000fc40000004100 */
[C---:B------:R-:W-:Y:S01]  /*8d90*/  FFMA.FTZ R28, R7.reuse, R4, -R28 ;  /* 0x00000004071c7223 */ /* 0x040fe2000001081c */
[----:B------:R-:W-:Y:S01]  /*8da0*/  FFMA.FTZ R6, R7, R8, R11 ;  /* 0x0000000807067223 */ /* 0x000fe2000001000b */
[----:B------:R-:W-:Y:S02]  /*8db0*/  HADD2.F32 R24, -RZ, R24.H1_H1 ;  /* 0x30000018ff187230 */ /* 0x000fe40000004100 */
[C---:B------:R-:W-:Y:S01]  /*8dc0*/  FMUL.FTZ R32, R27.reuse, R10 ;  /* 0x0000000a1b207220 */ /* 0x040fe20000410000 */
[----:B------:R-:W-:Y:S02]  /*8dd0*/  HADD2.F32 R26, -RZ, R26.H1_H1 ;  /* 0x3000001aff1a7230 */ /* 0x000fe40000004100 */
[----:B------:R-:W-:Y:S01]  /*8de0*/  FMUL.FTZ R4, R27, R0 ;  /* 0x000000001b047220 */ /* 0x000fe20000410000 */
[----:B------:R-:W-:Y:S02]  /*8df0*/  HADD2.F32 R7, -RZ, R37.H0_H0 ;  /* 0x20000025ff077230 */ /* 0x000fe40000004100 */
[----:B------:R-:W-:-:S02]  /*8e00*/  HADD2.F32 R9, -RZ, R35.H0_H0 ;  /* 0x20000023ff097230 */ /* 0x000fc40000004100 */
[----:B------:R-:W-:Y:S02]  /*8e10*/  HADD2.F32 R3, -RZ, R42.H0_H0 ;  /* 0x2000002aff037230 */ /* 0x000fe40000004100 */
[----:B------:R-:W-:Y:S02]  /*8e20*/  HADD2.F32 R5, -RZ, R41.H0_H0 ;  /* 0x20000029ff057230 */ /* 0x000fe40000004100 */
[C---:B------:R-:W-:Y:S01]  /*8e30*/  FFMA.FTZ R27, R15.reuse, R0, -R32 ;  /* 0x000000000f1b7223 */ /* 0x040fe20000010820 */
[----:B------:R-:W-:Y:S02]  /*8e40*/  HADD2.F32 R12, -RZ, R12.H1_H1 ;  /* 0x3000000cff0c7230 */ /* 0x000fe40000004100 */
        /* <DEDUP_REMOVED lines=20> */
.L_x_14075:
[----:B------:R-:W-:Y:S05]  /*8f90*/  BSYNC B0 ;  /* 0x0000000000007941 */ /* 0x000fea0003800000 */
.L_x_14061:
[----:B------:R-:W-:Y:S01]  /*8fa0*/  @!PT LDS RZ, [RZ] ;  /* 0x00000000fffff984 */ /* 0x000fe20000000800 */
[----:B------:R-:W-:Y:S01]  /*8fb0*/  @!PT LDS RZ, [RZ] ;  /* 0x00000000fffff984 */ /* 0x000fe20000000800 */
[----:B------:R-:W-:Y:S01]  /*8fc0*/  @!PT LDS RZ, [RZ] ;  /* 0x00000000fffff984 */ /* 0x000fe20000000800 */
[----:B------:R-:W-:Y:S01]  /*8fd0*/  @!PT LDS RZ, [RZ] ;  /* 0x00000000fffff984 */ /* 0x000fe20000000800 */
[----:B------:R4:W-:Y:S06]  /*8fe0*/  MEMBAR.ALL.CTA ;  /* 0x0000000000007992 */ /* 0x0009ec0000008000 */
[----:B----4-:R-:W4:Y:S01]  /*8ff0*/  FENCE.VIEW.ASYNC.S ;  /* 0x00000000000073c6 */ /* 0x010f220000000000 */
[----:B------:R-:W-:Y:S05]  /*9000*/  WARPSYNC.ALL ;  /* 0x0000000000007948 */ /* 0x000fea0003800000 */
[----:B----4-:R-:W-:Y:S06]  /*9010*/  BAR.SYNC.DEFER_BLOCKING 0xd, 0x180 ;  /* 0x0346000000007b1d */ /* 0x010fec0000010000 */
.L_x_14058:
[----:B--2---:R-:W-:-:S05]  /*9020*/  IMAD.U32 R0, RZ, RZ, UR37 ;  /* 0x00000025ff007e24 */ /* 0x004fca000f8e00ff */
[----:B------:R-:W-:-:S13]  /*9030*/  ISETP.NE.AND P0, PT, R0, 0x3, PT ;  /* 0x000000030000780c */ /* 0x000fda0003f05270 */
[----:B------:R-:W-:Y:S05]  /*9040*/  @!P0 BRA `(.L_x_14085) ;  /* 0x0000000000048947 */ /* 0x000fea0003800000 */
[----:B------:R-:W-:Y:S01]  /*9050*/  BPT.TRAP 0x1 ;  /* 0x000000040000795c */ /* 0x000fe20000300000 */
.L_x_14085:
[----:B-1----:R-:W-:Y:S01]  /*9060*/  IMAD R15, R16, 0x8, R2 ;  /* 0x00000008100f7824 */ /* 0x002fe200078e0202 */
[----:B------:R-:W-:-:S04]  /*9070*/  SHF.L.U32 R0, R23, 0x1f, RZ ;  /* 0x0000001f17007819 */ /* 0x000fc800000006ff */
[----:B------:R1:W2:Y:S01]  /*9080*/  SYNCS.PHASECHK.TRANS64.TRYWAIT P2, [R15+URZ+0x16830], R0 ;  /* 0x016830000f0075a7 */ /* 0x0002a2000804017f */
[----:B------:R-:W-:Y:S05]  /*9090*/  @!P0 BRA `(.L_x_14086) ;  /* 0x0000000000048947 */ /* 0x000fea0003800000 */
[----:B------:R-:W-:Y:S01]  /*90a0*/  BPT.TRAP 0x1 ;  /* 0x000000040000795c */ /* 0x000fe20000300000 */
.L_x_14086:
[----:B------:R-:W4:Y:S02]  /*90b0*/  S2R R3, SR_TID.X ;  /* 0x0000000000037919 */ /* 0x000f240000002100 */
[----:B----4-:R-:W-:-:S04]  /*90c0*/  LOP3.LUT R3, R3, 0x7f, RZ, 0xc0, !PT ;  /* 0x0000007f03037812 */ /* 0x010fc800078ec0ff */
[----:B------:R-:W-:Y:S01]  /*90d0*/  ISETP.NE.AND P1, PT, R3, RZ, PT ;  /* 0x000000ff0300720c */ /* 0x000fe20003f25270 */
[----:B--2---:R-:W-:-:S12]  /*90e0*/  @P2 BRA `(.L_x_14087) ;  /* 0x0000000000082947 */ /* 0x004fd80003800000 */
[----:B------:R-:W2:Y:S02]  /*90f0*/  SYNCS.PHASECHK.TRANS64.TRYWAIT P2, [R15+URZ+0x16830], R0 ;  /* 0x016830000f0075a7 */ /* 0x000ea4000804017f */
[----:B--2---:R-:W-:Y:S05]  /*9100*/  @!P2 BRA `(.L_x_14088) ;  /* 0x000001700044a947 */ /* 0x004fea0003800000 */
.L_x_14087:
[----:B------:R-:W-:Y:S05]  /*9110*/  WARPSYNC.ALL ;  /* 0x0000000000007948 */ /* 0x000fea0003800000 */
[----:B-12---:R-:W-:Y:S01]  /*9120*/  VIADD R0, R2, 0xe400 ;  /* 0x0000e40002007836 */ /* 0x006fe20000000000 */
[----:B---3--:R-:W-:Y:S01]  /*9130*/  LOP3.LUT R6, R30, 0x10000, RZ, 0xfc, !PT ;  /* 0x000100001e067812 */ /* 0x008fe200078efcff */
[----:B------:R-:W-:Y:S02]  /*9140*/  IMAD.MOV.U32 R7, RZ, RZ, 0x40000040 ;  /* 0x40000040ff077424 */ /* 0x000fe400078e00ff */
[----:B------:R-:W-:Y:S01]  /*9150*/  IMAD.MOV.U32 R5, RZ, RZ, 0x40000040 ;  /* 0x40000040ff057424 */ /* 0x000fe200078e00ff */
[----:B------:R-:W-:Y:S01]  /*9160*/  SHF.R.U32.HI R0, RZ, 0x4, R0 ;  /* 0x00000004ff007819 */ /* 0x000fe20000011600 */
[----:B------:R-:W-:-:S02]  /*9170*/  IMAD.MOV.U32 R157, RZ, RZ, 0x40000040 ;  /* 0x40000040ff9d7424 */ /* 0x000fc400078e00ff */
[----:B------:R-:W-:Y:S01]  /*9180*/  IMAD.MOV.U32 R9, RZ, RZ, 0x40000040 ;  /* 0x40000040ff097424 */ /* 0x000fe200078e00ff */
[----:B------:R-:W-:Y:S01]  /*9190*/  LOP3.LUT R0, R0, 0x3fff, RZ, 0xc0, !PT ;  /* 0x00003fff00007812 */ /* 0x000fe200078ec0ff */
[----:B------:R-:W-:Y:S01]  /*91a0*/  IMAD.MOV.U32 R155, RZ, RZ, 0x40000040 ;  /* 0x40000040ff9b7424 */ /* 0x000fe200078e00ff */
[----:B------:R-:W-:Y:S01]  /*91b0*/  @!P1 IADD3 R15, R15, 0x16840, RZ ;  /* 0x000168400f0f9810 */ /* 0x000fe20007ffe0ff */
[----:B------:R-:W-:Y:S01]  /*91c0*/  ULDC UR30, c[0x0][0x9dc] ;  /* 0x00027700001e7ab9 */ /* 0x000fe20000000800 */
[----:B------:R-:W-:-:S05]  /*91d0*/  LOP3.LUT R3, R0, 0x10000, RZ, 0xfc, !PT ;  /* 0x0001000000037812 */ /* 0x000fca00078efcff */
[----:B------:R-:W-:Y:S01]  /*91e0*/  IMAD R4, R16, 0x400, R3 ;  /* 0x0000040010047824 */ /* 0x000fe200078e0203 */
[----:B------:R-:W-:Y:S01]  /*91f0*/  R2UR UR4, R6 ;  /* 0x00000000060472ca */ /* 0x000fe200000e0000 */
[----:B0----5:R-:W-:Y:S01]  /*9200*/  WARPGROUP.ARRIVE ;  /* 0x00000000000079c5 */ /* 0x021fe20000000000 */
[----:B------:R-:W-:Y:S01]  /*9210*/  R2UR UR5, R7 ;  /* 0x00000000070572ca */ /* 0x000fe200000e0000 */
[----:B------:R0:W-:Y:S01]  /*9220*/  STL [R1+0x1c], R3 ;  /* 0x00001c0301007387 */ /* 0x0001e20000100800 */
[C---:B------:R-:W-:Y:S02]  /*9230*/  R2UR UR6, R4.reuse ;  /* 0x00000000040672ca */ /* 0x040fe400000e0000 */
[----:B------:R-:W-:Y:S01]  /*9240*/  R2UR UR7, R5 ;  /* 0x00000000050772ca */ /* 0x000fe200000e0000 */
[----:B------:R-:W-:Y:S01]  /*9250*/  VIADD R8, R4, 0x2 ;  /* 0x0000000204087836 */ /* 0x000fe20000000000 */
[C---:B------:R-:W-:Y:S01]  /*9260*/  IADD3 R156, R6.reuse, 0x2, RZ ;  /* 0x00000002069c7810 */ /* 0x040fe20007ffe0ff */
[----:B------:R-:W2:Y:S01]  /*9270*/  LDL R112, [R1+0x3c] ;  /* 0x00003c0001707983 */ /* 0x000ea20000100800 */
[----:B------:R-:W-:-:S03]  /*9280*/  VIADD R154, R6, 0x4 ;  /* 0x00000004069a7836 */ /* 0x000fc60000000000 */
[----:B------:R-:W2:Y:S04]  /*9290*/  LDL R108, [R1+0x18] ;  /* 0x00001800016c7983 */ /* 0x000ea80000100800 */
[----:B------:R-:W3:Y:S02]  /*92a0*/  LDL R109, [R1+0xc] ;  /* 0x00000c00016d7983 */ /* 0x000ee40000100800 */
[----:B------:R-:W-:Y:S01]  /*92b0*/  HGMMA.64x128x16.F32 R24, gdesc[UR4], RZ, !UPT, gsb0 ;  /* 0x01e00000041879f0 */ /* 0x000fe2000c0008ff */
[----:B------:R-:W-:Y:S01]  /*92c0*/  R2UR UR4, R156 ;  /* 0x000000009c0472ca */ /* 0x000fe200000e0000 */
[----:B------:R-:W4:Y:S01]  /*92d0*/  LDL R111, [R1+0x8] ;  /* 0x00000800016f7983 */ /* 0x000f220000100800 */
[----:B------:R-:W-:Y:S02]  /*92e0*/  R2UR UR5, R157 ;  /* 0x000000009d0572ca */ /* 0x000fe400000e0000 */
[----:B------:R-:W-:Y:S01]  /*92f0*/  R2UR UR6, R8 ;  /* 0x00000000080672ca */ /* 0x000fe200000e0000 */
[----:B------:R-:W4:Y:S01]  /*9300*/  LDL R110, [R1+0x4] ;  /* 0x00000400016e7983 */ /* 0x000f220000100800 */
[----:B------:R-:W-:Y:S01]  /*9310*/  R2UR UR7, R9 ;  /* 0x00000000090772ca */ /* 0x000fe200000e0000 */
[----:B------:R-:W-:-:S02]  /*9320*/  VIADD R8, R4, 0x4 ;  /* 0x0000000404087836 */ /* 0x000fc40000000000 */
[----:B------:R-:W-:Y:S01]  /*9330*/  IMAD.MOV.U32 R9, RZ, RZ, 0x40000040 ;  /* 0x40000040ff097424 */ /* 0x000fe200078e00ff */
[----:B------:R-:W-:Y:S02]  /*9340*/  WARPGROUP.DEPBAR.LE gsb0, 0x0 ;  /* 0x00008000000079c5 */ /* 0x000fe40000010000 */
[----:B------:R-:W-:-:S07]  /*9350*/  WARPGROUP.ARRIVE ;  /* 0x00000000000079c5 */ /* 0x000fce0000000000 */
[----:B------:R-:W-:Y:S01]  /*9360*/  HGMMA.64x128x16.F32 R24, gdesc[UR4], R24, gsb0 ;  /* 0x01e00000041879f0 */ /* 0x000fe20008000818 */
[----:B------:R-:W-:Y:S02]  /*9370*/  R2UR UR4, R154 ;  /* 0x000000009a0472ca */ /* 0x000fe400000e0000 */
[----:B------:R-:W-:Y:S02]  /*9380*/  R2UR UR5, R155 ;  /* 0x000000009b0572ca */ /* 0x000fe400000e0000 */
[----:B------:R-:W-:Y:S02]  /*9390*/  R2UR UR6, R8 ;  /* 0x00000000080672ca */ /* 0x000fe400000e0000 */
[----:B------:R-:W-:Y:S01]  /*93a0*/  R2UR UR7, R9 ;  /* 0x00000000090772ca */ /* 0x000fe200000e0000 */
[----:B------:R-:W-:Y:S02]  /*93b0*/  VIADD R8, R6, 0x6 ;  /* 0x0000000606087836 */ /* 0x000fe40000000000 */
[----:B------:R-:W-:-:S02]  /*93c0*/  VIADD R4, R4, 0x6 ;  /* 0x0000000604047836 */ /* 0x000fc40000000000 */
[----:B------:R-:W-:Y:S02]  /*93d0*/  IMAD.MOV.U32 R9, RZ, RZ, 0x40000040 ;  /* 0x40000040ff097424 */ /* 0x000fe400078e00ff */
[----:B------:R-:W-:Y:S01]  /*93e0*/  IMAD.MOV.U32 R5, RZ, RZ, 0x40000040 ;  /* 0x40000040ff057424 */ /* 0x000fe200078e00ff */
[----:B------:R-:W-:Y:S02]  /*93f0*/  WARPGROUP.DEPBAR.LE gsb0, 0x0 ;  /* 0x00008000000079c5 */ /* 0x000fe40000010000 */
[----:B------:R-:W-:-:S06]  /*9400*/  WARPGROUP.ARRIVE ;  /* 0x00000000000079c5 */ /* 0x000fcc0000000000 */
        /* <DEDUP_REMOVED lines=10> */
[----:B------:R-:W-:Y:S01]  /*94b0*/  UISETP.GE.AND UP0, UPT, UR7, 0x1, UPT ;  /* 0x000000010700788c */ /* 0x000fe2000bf06270 */
[----:B------:R-:W-:-:S05]  /*94c0*/  @!P1 PRMT R15, RZ, 0x654, R15 ;  /* 0x00000654ff0f9816 */ /* 0x000fca000000000f */
[----:B------:R-:W-:Y:S01]  /*94d0*/  PLOP3.LUT P3, PT, PT, PT, UP0, 0x40, 0x0 ;  /* 0x000000000000781c */ /* 0x000fe20003f6e808 */
[----:B------:R-:W-:Y:S01]  /*94e0*/  ULOP3.LUT UR30, URZ, UR30, URZ, 0x33, !UPT ;  /* 0x0000001e3f1e7292 */ /* 0x000fe2000f8e333f */
[----:B------:R-:W-:Y:S02]  /*94f0*/  WARPGROUP.DEPBAR.LE gsb0, 0x0 ;  /* 0x00008000000079c5 */ /* 0x000fe40000010000 */
[----:B------:R-:W-:Y:S01]  /*9500*/  FMUL.FTZ R96, R41, UR4 ;  /* 0x0000000429607c20 */ /* 0x000fe20008410000 */
[----:B------:R1:W-:Y:S01]  /*9510*/  @!P1 SYNCS.ARRIVE.TRANS64.RED.A1T0 RZ, [R15+URZ], RZ ;  /* 0x000000ff0fff99a7 */ /* 0x0003e2000810043f */
[----:B------:R-:W0:Y:S01]  /*9520*/  LDC R41, c[0x0][0x448] ;  /* 0x00011200ff297b82 */ /* 0x000e220000000800 */
[----:B------:R-:W-:Y:S01]  /*9530*/  FMUL.FTZ R21, R25, UR4 ;  /* 0x0000000419157c20 */ /* 0x000fe20008410000 */
[----:B------:R-:W-:Y:S01]  /*9540*/  FMUL.FTZ R25, R46, UR4 ;  /* 0x000000042e197c20 */ /* 0x000fe20008410000 */
[----:B------:R-:W-:Y:S01]  /*9550*/  FMUL.FTZ R101, R48, UR4 ;  /* 0x0000000430657c20 */ /* 0x000fe20008410000 */
[----:B0-----:R-:W-:-:S13]  /*9560*/  ISETP.NE.AND P2, PT, R41, 0x1, PT ;  /* 0x000000012900780c */ /* 0x001fda0003f45270 */
[----:B------:R-:W0:Y:S08]  /*9570*/  @P2 LDC R46, c[0x0][0x44c] ;  /* 0x00011300ff2e2b82 */ /* 0x000e300000000800 */
[----:B------:R-:W1:Y:S01]  /*9580*/  @P2 LDC R48, c[0x0][0x450] ;  /* 0x00011400ff302b82 */ /* 0x000e620000000800 */
        /* <DEDUP_REMOVED lines=8> */
[----:B0-----:R-:W-:-:S04]  /*9610*/  @P2 IMAD.HI.U32 R45, R77, R46, RZ ;  /* 0x0000002e4d2d2227 */ /* 0x001fc800078e00ff */
[----:B------:R-:W-:Y:S01]  /*9620*/  FMUL.FTZ R26, R47, UR4 ;  /* 0x000000042f1a7c20 */ /* 0x000fe20008410000 */
[----:B------:R-:W-:Y:S01]  /*9630*/  FMUL.FTZ R41, R78, UR4 ;  /* 0x000000044e297c20 */ /* 0x000fe20008410000 */
[----:B-1----:R-:W-:Y:S01]  /*9640*/  @P2 SHF.R.U32.HI R77, RZ, R48, R45 ;  /* 0x00000030ff4d2219 */ /* 0x002fe2000001162d */
[----:B------:R-:W-:Y:S02]  /*9650*/  IMAD.MOV.U32 R45, RZ, RZ, -0x80 ;  /* 0xffffff80ff2d7424 */ /* 0x000fe400078e00ff */
[----:B------:R-:W-:Y:S02]  /*9660*/  FMUL.FTZ R95, R36, UR4 ;  /* 0x00000004245f7c20 */ /* 0x000fe40008410000 */
[----:B------:R-:W0:Y:S01]  /*9670*/  SHFL.IDX PT, R47, R77, RZ, 0x1c1f ;  /* 0x001c1fff4d2f7589 */ /* 0x000e2200000e0000 */
[----:B------:R-:W-:Y:S02]  /*9680*/  IMAD R78, R92, R45, 0x80 ;  /* 0x000000805c4e7424 */ /* 0x000fe400078e022d */
        /* <DEDUP_REMOVED lines=51> */
[----:B---3--:R-:W-:Y:S01]  /*99c0*/  IMAD R46, R109, -0x2, R46 ;  /* 0xfffffffe6d2e7824 */ /* 0x008fe200078e022e */
[----:B------:R-:W1:Y:S01]  /*99d0*/  MUFU.TANH R0, R0 ;  /* 0x0000000000007308 */ /* 0x000e620000002400 */
[----:B----4-:R-:W-:-:S03]  /*99e0*/  IMAD.IADD R80, R111, 0x1, R78 ;  /* 0x000000016f507824 */ /* 0x010fc600078e024e */
[----:B------:R-:W-:-:S04]  /*99f0*/  IADD3 R46, -R110, R46, R111 ;  /* 0x0000002e6e2e7210 */ /* 0x000fc80007ffe16f */
[----:B------:R-:W2:Y:S01]  /*9a00*/  MUFU.TANH R21, R21 ;  /* 0x0000001500157308 */ /* 0x000ea20000002400 */
[----:B------:R-:W-:-:S07]  /*9a10*/  IMAD R80, R109, -0x2, R80 ;  /* 0xfffffffe6d507824 */ /* 0x000fce00078e0250 */
[----:B------:R-:W3:Y:S01]  /*9a20*/  MUFU.TANH R3, R3 ;  /* 0x0000000300037308 */ /* 0x000ee20000002400 */
[----:B------:R-:W-:-:S07]  /*9a30*/  VIADD R81, R46, UR6 ;  /* 0x000000062e517c36 */ /* 0x000fce0008000000 */
        /* <DEDUP_REMOVED lines=60> */
[----:B------:R-:W1:Y:S01]  /*9e00*/  MUFU.TANH R45, R45 ;  /* 0x0000002d002d7308 */ /* 0x000e620000002400 */
[----:B------:R-:W-:Y:S01]  /*9e10*/  VIADD R82, R46, UR30 ;  /* 0x0000001e2e527c36 */ /* 0x000fe20008000000 */
[----:B------:R-:W-:-:S02]  /*9e20*/  LEA R79, R92, 0xffffff80, 0x7 ;  /* 0xffffff805c4f7811 */ /* 0x000fc400078e38ff */
[----:B0-----:R-:W-:Y:S01]  /*9e30*/  VIADDMNMX R83, R47, R81, R80, PT ;  /* 0x000000512f537246 */ /* 0x001fe20003800150 */
[----:B------:R-:W-:Y:S01]  /*9e40*/  IMAD.IADD R85, R82, 0x1, R47 ;  /* 0x0000000152557824 */ /* 0x000fe200078e022f */
[----:B--234-:R-:W-:Y:S06]  /*9e50*/  @P3 BRA `(.L_x_14089) ;  /* 0x0000000000583947 */ /* 0x01cfec0003800000 */
        /* <DEDUP_REMOVED lines=12> */
.L_x_14091:
[----:B------:R-:W-:-:S06]  /*9f20*/  UISETP.NE.AND UP1, UPT, UR7, 0x1, UPT ;  /* 0x000000010700788c */ /* 0x000fcc000bf25270 */
[----:B------:R-:W-:-:S05]  /*9f30*/  PLOP3.LUT P3, PT, PT, PT, UP1, 0x80, 0x0 ;  /* 0x000000000000781c */ /* 0x000fca0003f6f018 */
[----:B------:R-:W-:-:S08]  /*9f40*/  @UP1 ULDC.64 UR4, c[0x0][0x9e8] ;  /* 0x00027a0000041ab9 */ /* 0x000fd00000000a00 */
[----:B------:R-:W-:-:S05]  /*9f50*/  @P3 IMAD.HI.U32 R47, R46, UR4, RZ ;  /* 0x000000042e2f3c27 */ /* 0x000fca000f8e00ff */
[----:B------:R-:W-:-:S07]  /*9f60*/  @P3 SHF.R.U32.HI R46, RZ, UR5, R47 ;  /* 0x00000005ff2e3c19 */ /* 0x000fce000801162f */
.L_x_14092:
[----:B------:R-:W-:Y:S05]  /*9f70*/  BSYNC B0 ;  /* 0x0000000000007941 */ /* 0x000fea0003800000 */
.L_x_14090:
[----:B------:R-:W-:-:S04]  /*9f80*/  IMAD R46, R46, UR7, -R79 ;  /* 0x000000072e2e7c24 */ /* 0x000fc8000f8e0a4f */
[----:B------:R-:W-:-:S05]  /*9f90*/  IMAD R46, R109, -0x2, R46 ;  /* 0xfffffffe6d2e7824 */ /* 0x000fca00078e022e */
[----:B------:R-:W-:Y:S02]  /*9fa0*/  VIMNMX R85, R85, R46, !PT ;  /* 0x0000002e55557248 */ /* 0x000fe40007fe0100 */
[----:B------:R-:W-:-:S07]  /*9fb0*/  VIADDMNMX R83, R46, UR7, R83, PT ;  /* 0x000000072e537c46 */ /* 0x000fce000b800153 */
.L_x_14089:
[----:B------:R-:W2:Y:S01]  /*9fc0*/  LDL.LU R86, [R1] ;  /* 0x0000000001567983 */ /* 0x000ea20000300800 */
[C---:B------:R-:W-:Y:S02]  /*9fd0*/  ISETP.GE.AND P3, PT, R78.reuse, 0x2, PT ;  /* 0x000000024e00780c */ /* 0x040fe40003f66270 */
[----:B------:R-:W-:Y:S01]  /*9fe0*/  ISETP.GE.AND P5, PT, R78, 0x9, PT ;  /* 0x000000094e00780c */ /* 0x000fe20003fa6270 */
[----:B------:R-:W0:Y:S01]  /*9ff0*/  SHFL.IDX PT, R77, R77, 0x1, 0x1c1f ;  /* 0x003c1f004d4d7f89 */ /* 0x000e2200000e0000 */
[----:B------:R-:W-:-:S04]  /*a000*/  ISETP.GT.AND P4, PT, R85, 0x1, !P3 ;  /* 0x000000015500780c */ /* 0x000fc80005f84270 */
[----:B------:R-:W-:-:S04]  /*a010*/  ISETP.LT.OR P4, PT, R83, 0x2, P4 ;  /* 0x000000025300780c */ /* 0x000fc80002781670 */
[----:B------:R-:W-:Y:S02]  /*a020*/  FSEL R21, R21, -INF , !P4 ;  /* 0xff80000015157808 */ /* 0x000fe40006000000 */
        /* <DEDUP_REMOVED lines=170> */
[----:B------:R-:W-:Y:S02]  /*aad0*/  ISETP.GE.AND P6, PT, R78, 0x1, PT ;  /* 0x000000014e00780c */ /* 0x000fe40003fc6270 */
[----:B0-----:R-:W-:-:S11]  /*aae0*/  VIADDMNMX R75, R77, R81, R80, PT ;  /* 0x000000514d4b7246 */ /* 0x001fd60003800150 */
[----:B------:R-:W-:Y:S02]  /*aaf0*/  @P6 LOP3.LUT R86, R86, 0x1, RZ, 0xfc, !PT ;  /* 0x0000000156566812 */ /* 0x000fe400078efcff */
[----:B------:R-:W-:Y:S02]  /*ab00*/  ISETP.GT.AND P6, PT, R85, RZ, !P6 ;  /* 0x000000ff5500720c */ /* 0x000fe400077c4270 */
[----:B------:R-:W-:Y:S02]  /*ab10*/  LOP3.LUT R86, R86, 0xefffffff, RZ, 0xc0, !PT ;  /* 0xefffffff56567812 */ /* 0x000fe400078ec0ff */
[----:B------:R-:W-:-:S04]  /*ab20*/  ISETP.LT.OR P6, PT, R83, 0x1, P6 ;  /* 0x000000015300780c */ /* 0x000fc800037c1670 */
[----:B-1----:R-:W-:Y:S02]  /*ab30*/  FSEL R84, R0, -INF , !P6 ;  /* 0xff80000000547808 */ /* 0x002fe40007000000 */
[----:B------:R-:W-:-:S13]  /*ab40*/  ISETP.GE.AND P6, PT, R78, 0x7a, PT ;  /* 0x0000007a4e00780c */ /* 0x000fda0003fc6270 */
[----:B------:R-:W-:Y:S02]  /*ab50*/  @P6 LOP3.LUT R86, R86, 0x10000000, RZ, 0xfc, !PT ;  /* 0x1000000056566812 */ /* 0x000fe400078efcff */
[----:B------:R-:W-:-:S03]  /*ab60*/  ISETP.GT.AND P6, PT, R85, 0x79, !P6 ;  /* 0x000000795500780c */ /* 0x000fc600077c4270 */
[----:B------:R0:W-:Y:S01]  /*ab70*/  STL [R1], R86 ;  /* 0x0000005601007387 */ /* 0x0001e20000100800 */
[----:B------:R-:W-:-:S04]  /*ab80*/  ISETP.LT.OR P6, PT, R83, 0x7a, P6 ;  /* 0x0000007a5300780c */ /* 0x000fc800037c1670 */
[----:B------:R-:W-:Y:S01]  /*ab90*/  FSEL R0, R76, -INF , !P6 ;  /* 0xff8000004c007808 */ /* 0x000fe20007000000 */
[----:B------:R-:W-:Y:S01]  /*aba0*/  IMAD.IADD R76, R82, 0x1, R77 ;  /* 0x00000001524c7824 */ /* 0x000fe200078e024d */
[----:B------:R-:W-:-:S13]  /*abb0*/  PLOP3.LUT P6, PT, PT, PT, UP0, 0x40, 0x0 ;  /* 0x000000000000781c */ /* 0x000fda0003fce808 */
[----:B0-----:R-:W-:Y:S05]  /*abc0*/  @P6 BRA `(.L_x_14093) ;  /* 0x0000000000606947 */ /* 0x001fea0003800000 */
        /* <DEDUP_REMOVED lines=13> */
.L_x_14095:
[----:B------:R-:W-:-:S06]  /*aca0*/  UISETP.NE.AND UP1, UPT, UR7, 0x1, UPT ;  /* 0x000000010700788c */ /* 0x000fcc000bf25270 */
[----:B------:R-:W-:-:S05]  /*acb0*/  PLOP3.LUT P6, PT, PT, PT, UP1, 0x80, 0x0 ;  /* 0x000000000000781c */ /* 0x000fca0003fcf018 */
[----:B------:R-:W-:-:S08]  /*acc0*/  @UP1 ULDC.64 UR4, c[0x0][0x9e8] ;  /* 0x00027a0000041ab9 */ /* 0x000fd00000000a00 */
[----:B------:R-:W-:Y:S01]  /*acd0*/  @P6 IMAD.HI.U32 R77, R78, UR4, RZ ;  /* 0x000000044e4d6c27 */ /* 0x000fe2000f8e00ff */
[----:B------:R-:W-:-:S13]  /*ace0*/  PLOP3.LUT P6, PT, PT, PT, UP1, 0x80, 0x0 ;  /* 0x000000000000781c */ /* 0x000fda0003fcf018 */
[----:B------:R-:W-:-:S07]  /*acf0*/  @P6 SHF.R.U32.HI R78, RZ, UR5, R77 ;  /* 0x00000005ff4e6c19 */ /* 0x000fce000801164d */
.L_x_14096:
[----:B------:R-:W-:Y:S05]  /*ad00*/  BSYNC B0 ;  /* 0x0000000000007941 */ /* 0x000fea0003800000 */
.L_x_14094:
[----:B------:R-:W-:-:S04]  /*ad10*/  IMAD R78, R78, UR7, -R79 ;  /* 0x000000074e4e7c24 */ /* 0x000fc8000f8e0a4f */
[----:B------:R-:W-:-:S05]  /*ad20*/  IMAD R78, R109, -0x2, R78 ;  /* 0xfffffffe6d4e7824 */ /* 0x000fca00078e024e */
[----:B------:R-:W-:Y:S02]  /*ad30*/  VIMNMX R76, R76, R78, !PT ;  /* 0x0000004e4c4c7248 */ /* 0x000fe40007fe0100 */
[----:B------:R-:W-:-:S07]  /*ad40*/  VIADDMNMX R75, R78, UR7, R75, PT ;  /* 0x000000074e4b7c46 */ /* 0x000fce000b80014b */
.L_x_14093:
[----:B------:R-:W-:Y:S01]  /*ad50*/  ISETP.GT.AND P3, PT, R76, 0x1, !P3 ;  /* 0x000000014c00780c */ /* 0x000fe20005f64270 */
[----:B------:R-:W-:Y:S01]  /*ad60*/  ULDC UR41, c[0x0][0x988] ;  /* 0x0002620000297ab9 */ /* 0x000fe20000000800 */
[----:B------:R-:W-:Y:S02]  /*ad70*/  LOP3.LUT P6, RZ, R86, 0x2000000, RZ, 0xc0, !PT ;  /* 0x0200000056ff7812 */ /* 0x000fe400078cc0ff */
[----:B------:R-:W-:Y:S02]  /*ad80*/  ISETP.LT.OR P3, PT, R75, 0x2, P3 ;  /* 0x000000024b00780c */ /* 0x000fe40001f61670 */
[----:B------:R-:W-:Y:S02]  /*ad90*/  ISETP.GT.AND P4, PT, R76, 0x71, !P4 ;  /* 0x000000714c00780c */ /* 0x000fe40006784270 */
[----:B------:R-:W-:Y:S02]  /*ada0*/  FSEL R4, R4, -INF , !P3 ;  /* 0xff80000004047808 */ /* 0x000fe40005800000 */
[----:B------:R-:W-:-:S02]  /*adb0*/  LOP3.LUT P3, RZ, R86, 0x2, RZ, 0xc0, !PT ;  /* 0x0000000256ff7812 */ /* 0x000fc4000786c0ff */
[C---:B------:R-:W-:Y:S02]  /*adc0*/  ISETP.GT.AND P5, PT, R76.reuse, 0x78, !P5 ;  /* 0x000000784c00780c */ /* 0x040fe40006fa4270 */
[----:B------:R-:W-:Y:S02]  /*add0*/  ISETP.GT.AND P3, PT, R76, 0x8, !P3 ;  /* 0x000000084c00780c */ /* 0x000fe40005f64270 */
[C---:B------:R-:W-:Y:S02]  /*ade0*/  ISETP.LT.OR P4, PT, R75.reuse, 0x72, P4 ;  /* 0x000000724b00780c */ /* 0x040fe40002781670 */
[C---:B------:R-:W-:Y:S02]  /*adf0*/  ISETP.LT.OR P3, PT, R75.reuse, 0x9, P3 ;  /* 0x000000094b00780c */ /* 0x040fe40001f61670 */
[----:B------:R-:W-:Y:S02]  /*ae00*/  ISETP.LT.OR P5, PT, R75, 0x79, P5 ;  /* 0x000000794b00780c */ /* 0x000fe40002fa1670 */
[----:B------:R-:W-:-:S02]  /*ae10*/  FSEL R77, R5, -INF , !P3 ;  /* 0xff800000054d7808 */ /* 0x000fc40005800000 */
[----:B------:R-:W-:Y:S02]  /*ae20*/  LOP3.LUT P3, RZ, R86, 0x4, RZ, 0xc0, !PT ;  /* 0x0000000456ff7812 */ /* 0x000fe4000786c0ff */
[----:B------:R-:W-:Y:S02]  /*ae30*/  FMNMX.FTZ R5, R84, R21, !PT ;  /* 0x0000001554057209 */ /* 0x000fe40007810000 */
        /* <DEDUP_REMOVED lines=28> */
[----:B------:R-:W-:Y:S02]  /*b000*/  LOP3.LUT P6, RZ, R86, 0x4000, RZ, 0xc0, !PT ;  /* 0x0000400056ff7812 */ /* 0x000fe400078cc0ff */
        /* <DEDUP_REMOVED lines=54> */
[----:B------:R-:W-:-:S03]  /*b370*/  ISETP.LT.OR P3, PT, R75, 0x41, P3 ;  /* 0x000000414b00780c */ /* 0x000fc60001f61670 */
[----:B------:R-:W0:Y:S01]  /*b380*/  SHFL.BFLY PT, R12, R5, 0x2, 0x1f ;  /* 0x0c401f00050c7f89 */ /* 0x000e2200000e0000 */
[----:B------:R-:W-:Y:S02]  /*b390*/  FSEL R31, R31, -INF , !P3 ;  /* 0xff8000001f1f7808 */ /* 0x000fe40005800000 */
[----:B------:R-:W-:Y:S02]  /*b3a0*/  ISETP.GT.AND P3, PT, R76, 0x41, !P6 ;  /* 0x000000414c00780c */ /* 0x000fe40007764270 */
[----:B------:R-:W-:Y:S02]  /*b3b0*/  LOP3.LUT P6, RZ, R86, 0x8, RZ, 0xc0, !PT ;  /* 0x0000000856ff7812 */ /* 0x000fe400078cc0ff */
[----:B------:R-:W-:-:S04]  /*b3c0*/  ISETP.LT.OR P3, PT, R75, 0x42, P3 ;  /* 0x000000424b00780c */ /* 0x000fc80001f61670 */
[----:B------:R-:W-:Y:S02]  /*b3d0*/  FSEL R32, R32, -INF , !P3 ;  /* 0xff80000020207808 */ /* 0x000fe40005800000 */
[----:B------:R-:W-:-:S04]  /*b3e0*/  LOP3.LUT P3, RZ, R86, 0x2000, RZ, 0xc0, !PT ;  /* 0x0000200056ff7812 */ /* 0x000fc8000786c0ff */
[----:B------:R-:W-:-:S04]  /*b3f0*/  ISETP.GT.AND P3, PT, R76, 0x48, !P3 ;  /* 0x000000484c00780c */ /* 0x000fc80005f64270 */
[----:B------:R-:W-:Y:S02]  /*b400*/  ISETP.LT.OR P3, PT, R75, 0x49, P3 ;  /* 0x000000494b00780c */ /* 0x000fe40001f61670 */
[----:B0-----:R-:W-:Y:S02]  /*b410*/  FMNMX.FTZ R80, R5, R12, !PT ;  /* 0x0000000c05507209 */ /* 0x001fe40007810000 */
[----:B------:R-:W-:Y:S02]  /*b420*/  FSEL R33, R33, -INF , !P3 ;  /* 0xff80000021217808 */ /* 0x000fe40005800000 */
[----:B------:R-:W-:Y:S01]  /*b430*/  LOP3.LUT P3, RZ, R86, 0x1000, RZ, 0xc0, !PT ;  /* 0x0000100056ff7812 */ /* 0x000fe2000786c0ff */
[----:B------:R-:W0:Y:S03]  /*b440*/  SHFL.BFLY PT, R79, R80, 0x1, 0x1f ;  /* 0x0c201f00504f7f89 */ /* 0x000e2600000e0000 */
[----:B------:R-:W-:-:S04]  /*b450*/  ISETP.GT.AND P3, PT, R76, 0x49, !P3 ;  /* 0x000000494c00780c */ /* 0x000fc80005f64270 */
        /* <DEDUP_REMOVED lines=47> */
[----:B------:R-:W-:Y:S01]  /*b750*/  FSEL R50, R15, -INF , !P5 ;  /* 0xff8000000f327808 */ /* 0x000fe20006800000 */
        /* <DEDUP_REMOVED lines=27> */
[--C-:B------:R-:W-:Y:S01]  /*b910*/  FFMA.FTZ R142, R54, UR41, -R81.reuse ;  /* 0x00000029368e7c23 */ /* 0x100fe20008010851 */
[--C-:B------:R-:W-:Y:S01]  /*b920*/  FFMA.FTZ R136, R56, UR41, -R81.reuse ;  /* 0x0000002938887c23 */ /* 0x100fe20008010851 */
[----:B------:R-:W-:Y:S01]  /*b930*/  FMNMX.FTZ R5, R14, R5, !PT ;  /* 0x000000050e057209 */ /* 0x000fe20007810000 */
[----:B------:R-:W2:Y:S01]  /*b940*/  @P2 LDC R54, c[0x0][0x450] ;  /* 0x00011400ff362b82 */ /* 0x000ea20000000800 */
[--C-:B------:R-:W-:Y:S01]  /*b950*/  FFMA.FTZ R138, R58, UR41, -R81.reuse ;  /* 0x000000293a8a7c23 */ /* 0x100fe20008010851 */
[--C-:B------:R-:W-:Y:S01]  /*b960*/  FFMA.FTZ R132, R60, UR41, -R81.reuse ;  /* 0x000000293c847c23 */ /* 0x100fe20008010851 */
[----:B------:R-:W-:Y:S01]  /*b970*/  FMNMX.FTZ R5, R20, R5, !PT ;  /* 0x0000000514057209 */ /* 0x000fe20007810000 */
[----:B------:R-:W3:Y:S01]  /*b980*/  MUFU.EX2 R21, R21 ;  /* 0x0000001500157308 */ /* 0x000ee20000000800 */
[--C-:B------:R-:W-:Y:S01]  /*b990*/  FFMA.FTZ R61, R61, UR41, -R81.reuse ;  /* 0x000000293d3d7c23 */ /* 0x100fe20008010851 */
[----:B------:R-:W-:Y:S01]  /*b9a0*/  FFMA.FTZ R134, R62, UR41, -R81 ;  /* 0x000000293e867c23 */ /* 0x000fe20008010851 */
[----:B------:R-:W-:Y:S01]  /*b9b0*/  FMNMX.FTZ R46, R24, R5, !PT ;  /* 0x00000005182e7209 */ /* 0x000fe20007810000 */
[----:B------:R-:W-:-:S02]  /*b9c0*/  IMAD.MOV.U32 R56, RZ, RZ, R108 ;  /* 0x000000ffff387224 */ /* 0x000fc400078e006c */
[--C-:B------:R-:W-:Y:S01]  /*b9d0*/  FFMA.FTZ R128, R64, UR41, -R81.reuse ;  /* 0x0000002940807c23 */ /* 0x100fe20008010851 */
[--C-:B------:R-:W-:Y:S01]  /*b9e0*/  FFMA.FTZ R45, R65, UR41, -R81.reuse ;  /* 0x00000029412d7c23 */ /* 0x100fe20008010851 */
[----:B------:R-:W-:Y:S01]  /*b9f0*/  FMNMX.FTZ R5, R25, R46, !PT ;  /* 0x0000002e19057209 */ /* 0x000fe20007810000 */
[----:B------:R-:W4:Y:S01]  /*ba00*/  MUFU.EX2 R144, R144 ;  /* 0x0000009000907308 */ /* 0x000f220000000800 */
[--C-:B------:R-:W-:Y:S01]  /*ba10*/  FFMA.FTZ R130, R66, UR41, -R81.reuse ;  /* 0x0000002942827c23 */ /* 0x100fe20008010851 */
[--C-:B------:R-:W-:Y:S01]  /*ba20*/  FFMA.FTZ R126, R71, UR41, -R81.reuse ;  /* 0x00000029477e7c23 */ /* 0x100fe20008010851 */
        /* <DEDUP_REMOVED lines=8> */
[----:B------:R-:W2:Y:S03]  /*bab0*/  MUFU.EX2 R146, R146 ;  /* 0x0000009200927308 */ /* 0x000ea60000000800 */
[----:B------:R-:W-:-:S04]  /*bac0*/  FMNMX.FTZ R46, R30, R5, !PT ;  /* 0x000000051e2e7209 */ /* 0x000fc80007810000 */
[----:B------:R-:W-:Y:S01]  /*bad0*/  FMNMX.FTZ R5, R31, R46, !PT ;  /* 0x0000002e1f057209 */ /* 0x000fe20007810000 */
[----:B------:R-:W2:Y:S03]  /*bae0*/  MUFU.EX2 R49, R49 ;  /* 0x0000003100317308 */ /* 0x000ea60000000800 */
        /* <DEDUP_REMOVED lines=15> */
[----:B------:R-:W-:Y:S01]  /*bbe0*/  FSEL R46, R43, -INF , !P4 ;  /* 0xff8000002b2e7808 */ /* 0x000fe20006000000 */
[--C-:B------:R-:W-:Y:S01]  /*bbf0*/  FFMA.FTZ R43, R63, UR41, -R81.reuse ;  /* 0x000000293f2b7c23 */ /* 0x100fe20008010851 */
[----:B------:R-:W-:Y:S01]  /*bc00*/  FMNMX.FTZ R5, R42, R5, !PT ;  /* 0x000000052a057209 */ /* 0x000fe20007810000 */
[----:B------:R-:W-:-:S03]  /*bc10*/  FFMA.FTZ R63, R73, UR41, -R81 ;  /* 0x00000029493f7c23 */ /* 0x000fc60008010851 */
        /* <DEDUP_REMOVED lines=9> */
[----:B------:R1:W-:Y:S01]  /*bcb0*/  MUFU.EX2 R15, R61 ;  /* 0x0000003d000f7308 */ /* 0x0003e20000000800 */
[----:B0-----:R-:W-:-:S07]  /*bcc0*/  FMNMX.FTZ R48, R5, R48, !PT ;  /* 0x0000003005307209 */ /* 0x001fce0007810000 */
[----:B------:R-:W-:Y:S01]  /*bcd0*/  MUFU.EX2 R134, R134 ;  /* 0x0000008600867308 */ /* 0x000fe20000000800 */
[----:B-1----:R-:W-:Y:S01]  /*bce0*/  FFMA.FTZ R61, R74, UR41, -R81 ;  /* 0x000000294a3d7c23 */ /* 0x002fe20008010851 */
[----:B------:R-:W0:Y:S06]  /*bcf0*/  SHFL.BFLY PT, R5, R48, 0x1, 0x1f ;  /* 0x0c201f0030057f89 */ /* 0x000e2c00000e0000 */
[----:B------:R-:W-:Y:S08]  /*bd00*/  MUFU.EX2 R43, R43 ;  /* 0x0000002b002b7308 */ /* 0x000ff00000000800 */
[----:B------:R-:W-:Y:S08]  /*bd10*/  MUFU.EX2 R128, R128 ;  /* 0x0000008000807308 */ /* 0x000ff00000000800 */
[----:B------:R-:W-:Y:S01]  /*bd20*/  MUFU.EX2 R45, R45 ;  /* 0x0000002d002d7308 */ /* 0x000fe20000000800 */
[----:B0-----:R-:W-:-:S04]  /*bd30*/  FMNMX.FTZ R5, R48, R5, !PT ;  /* 0x0000000530057209 */ /* 0x001fc80007810000 */
        /* <DEDUP_REMOVED lines=30> */
[----:B--2---:R-:W-:Y:S01]  /*bf20*/  FADD.FTZ R32, R146, R11 ;  /* 0x0000000b92207221 */ /* 0x004fe20000010000 */
[----:B------:R-:W2:Y:S01]  /*bf30*/  @P2 LDC R25, c[0x0][0x44c] ;  /* 0x00011300ff192b82 */ /* 0x000ea20000000800 */
[--C-:B------:R-:W-:Y:S01]  /*bf40*/  FFMA.FTZ R139, R29, UR41, -R69.reuse ;  /* 0x000000291d8b7c23 */ /* 0x100fe20008010845 */
[--C-:B------:R-:W-:Y:S01]  /*bf50*/  FFMA.FTZ R133, R31, UR41, -R69.reuse ;  /* 0x000000291f857c23 */ /* 0x100fe20008010845 */
[----:B------:R-:W-:Y:S01]  /*bf60*/  FADD.FTZ R13, R49, R32 ;  /* 0x00000020310d7221 */ /* 0x000fe20000010000 */
[--C-:B------:R-:W-:Y:S01]  /*bf70*/  FFMA.FTZ R32, R34, UR41, -R69.reuse ;  /* 0x0000002922207c23 */ /* 0x100fe20008010845 */
[----:B------:R-:W-:Y:S01]  /*bf80*/  FFMA.FTZ R135, R33, UR41, -R69 ;  /* 0x0000002921877c23 */ /* 0x000fe20008010845 */
[----:B------:R-:W3:Y:S01]  /*bf90*/  MUFU.EX2 R10, R10 ;  /* 0x0000000a000a7308 */ /* 0x000ee20000000800 */
[----:B0-----:R-:W-:Y:S01]  /*bfa0*/  FADD.FTZ R4, R149, R0 ;  /* 0x0000000095047221 */ /* 0x001fe20000010000 */
[----:B------:R-:W-:Y:S01]  /*bfb0*/  FADD.FTZ R34, R140, R13 ;  /* 0x0000000d8c227221 */ /* 0x000fe20000010000 */
[--C-:B------:R-:W-:Y:S01]  /*bfc0*/  FFMA.FTZ R129, R35, UR41, -R69.reuse ;  /* 0x0000002923817c23 */ /* 0x100fe20008010845 */
[----:B------:R-:W-:Y:S01]  /*bfd0*/  F2FP.F16.F32.PACK_AB R148, R3, R148 ;  /* 0x000000940394723e */ /* 0x000fe200000000ff */
[--C-:B------:R-:W-:Y:S01]  /*bfe0*/  FFMA.FTZ R131, R37, UR41, -R69.reuse ;  /* 0x0000002925837c23 */ /* 0x100fe20008010845 */
[----:B------:R-:W-:Y:S01]  /*bff0*/  FADD.FTZ R13, R51, R34 ;  /* 0x00000022330d7221 */ /* 0x000fe20000010000 */
[----:B------:R-:W-:Y:S01]  /*c000*/  FFMA.FTZ R125, R39, UR41, -R69 ;  /* 0x00000029277d7c23 */ /* 0x000fe20008010845 */
[----:B------:R-:W0:Y:S01]  /*c010*/  MUFU.EX2 R145, R145 ;  /* 0x0000009100917308 */ /* 0x000e220000000800 */
[----:B-1----:R-:W-:Y:S01]  /*c020*/  FADD.FTZ R11, R151, R4 ;  /* 0x00000004970b7221 */ /* 0x002fe20000010000 */
[----:B------:R-:W-:Y:S01]  /*c030*/  FADD.FTZ R34, R142, R13 ;  /* 0x0000000d8e227221 */ /* 0x000fe20000010000 */
[--C-:B------:R-:W-:Y:S01]  /*c040*/  FFMA.FTZ R127, R41, UR41, -R69.reuse ;  /* 0x00000029297f7c23 */ /* 0x100fe20008010845 */
[--C-:B------:R-:W-:Y:S01]  /*c050*/  FFMA.FTZ R42, R42, UR41, -R69.reuse ;  /* 0x000000292a2a7c23 */ /* 0x100fe20008010845 */
[--C-:B------:R-:W-:Y:S01]  /*c060*/  FFMA.FTZ R44, R44, UR41, -R69.reuse ;  /* 0x000000292c2c7c23 */ /* 0x100fe20008010845 */
[----:B------:R-:W-:Y:S01]  /*c070*/  FADD.FTZ R13, R53, R34 ;  /* 0x00000022350d7221 */ /* 0x000fe20000010000 */
[----:B------:R-:W-:Y:S01]  /*c080*/  FFMA.FTZ R34, R36, UR41, -R69 ;  /* 0x0000002924227c23 */ /* 0x000fe20008010845 */
[----:B------:R-:W1:Y:S01]  /*c090*/  MUFU.EX2 R48, R48 ;  /* 0x0000003000307308 */ /* 0x000e620000000800 */
[----:B---3--:R-:W-:Y:S01]  /*c0a0*/  FADD.FTZ R4, R10, R11 ;  /* 0x0000000b0a047221 */ /* 0x008fe20000010000 */
[----:B------:R-:W-:Y:S01]  /*c0b0*/  FADD.FTZ R36, R136, R13 ;  /* 0x0000000d88247221 */ /* 0x000fe20000010000 */
[----:B--2---:R-:W-:-:S04]  /*c0c0*/  @P2 IMAD.HI.U32 R25, R108, R25, RZ ;  /* 0x000000196c192227 */ /* 0x004fc800078e00ff */
[--C-:B------:R-:W-:Y:S01]  /*c0d0*/  FFMA.FTZ R46, R46, UR41, -R69.reuse ;  /* 0x000000292e2e7c23 */ /* 0x100fe20008010845 */
[--C-:B------:R-:W-:Y:S01]  /*c0e0*/  FFMA.FTZ R50, R50, UR41, -R69.reuse ;  /* 0x0000002932327c23 */ /* 0x100fe20008010845 */
[----:B------:R-:W-:Y:S01]  /*c0f0*/  FADD.FTZ R13, R55, R36 ;  /* 0x00000024370d7221 */ /* 0x000fe20000010000 */
[----:B------:R-:W-:Y:S01]  /*c100*/  FFMA.FTZ R36, R38, UR41, -R69 ;  /* 0x0000002926247c23 */ /* 0x000fe20008010845 */
[----:B------:R-:W2:Y:S01]  /*c110*/  MUFU.EX2 R147, R147 ;  /* 0x0000009300937308 */ /* 0x000ea20000000800 */
[----:B0-----:R-:W-:Y:S01]  /*c120*/  FADD.FTZ R11, R145, R4 ;  /* 0x00000004910b7221 */ /* 0x001fe20000010000 */
[----:B------:R-:W-:Y:S01]  /*c130*/  @P2 SHF.R.U32.HI R56, RZ, R54, R25 ;  /* 0x00000036ff382219 */ /* 0x000fe20000011619 */
[----:B------:R-:W-:Y:S01]  /*c140*/  FADD.FTZ R54, R138, R13 ;  /* 0x0000000d8a367221 */ /* 0x000fe20000010000 */
[--C-:B------:R-:W-:Y:S01]  /*c150*/  FFMA.FTZ R38, R40, UR41, -R69.reuse ;  /* 0x0000002928267c23 */ /* 0x100fe20008010845 */
[----:B------:R-:W-:Y:S01]  /*c160*/  FFMA.FTZ R52, R52, UR41, -R69 ;  /* 0x0000002934347c23 */ /* 0x000fe20008010845 */
[----:B------:R-:W-:Y:S01]  /*c170*/  F2FP.F16.F32.PACK_AB R149, R0, R149 ;  /* 0x000000950095723e */ /* 0x000fe200000000ff */
[----:B------:R-:W-:Y:S01]  /*c180*/  FADD.FTZ R13, R57, R54 ;  /* 0x00000036390d7221 */ /* 0x000fe20000010000 */
[----:B------:R-:W0:Y:S01]  /*c190*/  MUFU.EX2 R14, R14 ;  /* 0x0000000e000e7308 */ /* 0x000e220000000800 */
[----:B-1----:R-:W-:Y:S01]  /*c1a0*/  FADD.FTZ R4, R48, R11 ;  /* 0x0000000b30047221 */ /* 0x002fe20000010000 */
[----:B------:R-:W-:-:S02]  /*c1b0*/  IMAD.IADD R93, R93, 0x1, R56 ;  /* 0x000000015d5d7824 */ /* 0x000fc400078e0238 */
[----:B------:R-:W-:Y:S01]  /*c1c0*/  FADD.FTZ R40, R132, R13 ;  /* 0x0000000d84287221 */ /* 0x000fe20000010000 */
[----:B------:R-:W-:Y:S02]  /*c1d0*/  F2FP.F16.F32.PACK_AB R151, R10, R151 ;  /* 0x000000970a97723e */ /* 0x000fe400000000ff */
[----:B------:R-:W-:Y:S01]  /*c1e0*/  F2FP.F16.F32.PACK_AB R150, R21, R150 ;  /* 0x000000961596723e */ /* 0x000fe200000000ff */
[----:B------:R-:W-:Y:S01]  /*c1f0*/  FADD.FTZ R13, R15, R40 ;  /* 0x000000280f0d7221 */ /* 0x000fe20000010000 */
[----:B------:R-:W1:Y:S01]  /*c200*/  MUFU.EX2 R141, R141 ;  /* 0x0000008d008d7308 */ /* 0x000e620000000800 */
[----:B--2---:R-:W-:Y:S01]  /*c210*/  FADD.FTZ R11, R147, R4 ;  /* 0x00000004930b7221 */ /* 0x004fe20000010000 */
[----:B------:R-:W-:Y:S01]  /*c220*/  F2FP.F16.F32.PACK_AB R144, R47, R144 ;  /* 0x000000902f90723e */ /* 0x000fe200000000ff */
[----:B------:R-:W-:Y:S01]  /*c230*/  FADD.FTZ R40, R134, R13 ;  /* 0x0000000d86287221 */ /* 0x000fe20000010000 */
[----:B------:R-:W-:Y:S01]  /*c240*/  F2FP.F16.F32.PACK_AB R146, R49, R146 ;  /* 0x000000923192723e */ /* 0x000fe200000000ff */
[----:B------:R-:W-:Y:S01]  /*c250*/  VIADD R10, R93, UR6 ;  /* 0x000000065d0a7c36 */ /* 0x000fe20008000000 */
[----:B------:R-:W-:Y:S01]  /*c260*/  F2FP.F16.F32.PACK_AB R140, R51, R140 ;  /* 0x0000008c338c723e */ /* 0x000fe200000000ff */
[----:B------:R-:W-:Y:S01]  /*c270*/  FADD.FTZ R13, R43, R40 ;  /* 0x000000282b0d7221 */ /* 0x000fe20000010000 */
[----:B------:R-:W2:Y:S01]  /*c280*/  MUFU.EX2 R20, R20 ;  /* 0x0000001400147308 */ /* 0x000ea20000000800 */
[----:B0-----:R-:W-:Y:S01]  /*c290*/  FADD.FTZ R4, R14, R11 ;  /* 0x0000000b0e047221 */ /* 0x001fe20000010000 */
[----:B------:R-:W-:Y:S01]  /*c2a0*/  F2FP.F16.F32.PACK_AB R142, R53, R142 ;  /* 0x0000008e358e723e */ /* 0x000fe200000000ff */
[----:B------:R-:W-:Y:S01]  /*c2b0*/  FADD.FTZ R40, R128, R13 ;  /* 0x0000000d80287221 */ /* 0x000fe20000010000 */
[----:B------:R-:W-:-:S02]  /*c2c0*/  F2FP.F16.F32.PACK_AB R136, R55, R136 ;  /* 0x000000883788723e */ /* 0x000fc400000000ff */
[----:B------:R-:W-:Y:S02]  /*c2d0*/  F2FP.F16.F32.PACK_AB R138, R57, R138 ;  /* 0x0000008a398a723e */ /* 0x000fe400000000ff */
        /* <DEDUP_REMOVED lines=85> */
[----:B------:R-:W-:Y:S02]  /*c830*/  VIADD R0, R92, 0xfffffffe ;  /* 0xfffffffe5c007836 */ /* 0x000fe40000000000 */
[C---:B--2---:R-:W-:Y:S01]  /*c840*/  FADD.FTZ R4, R67.reuse, R4 ;  /* 0x0000000443047221 */ /* 0x044fe20000010000 */
[----:B------:R-:W-:Y:S01]  /*c850*/  F2FP.F16.F32.PACK_AB R122, R67, R122 ;  /* 0x0000007a437a723e */ /* 0x000fe200000000ff */
[----:B------:R-:W-:Y:S06]  /*c860*/  @P3 BRA `(.L_x_14097) ;  /* 0x0000000000543947 */ /* 0x000fec0003800000 */
[C---:B------:R-:W-:Y:S01]  /*c870*/  ISETP.GT.AND P3, PT, R93.reuse, RZ, PT ;  /* 0x000000ff5d00720c */ /* 0x040fe20003f64270 */
[----:B------:R-:W-:Y:S01]  /*c880*/  BSSY B0, `(.L_x_14098) ;  /* 0x0000010000007945 */ /* 0x000fe20003800000 */
[----:B------:R-:W-:-:S11]  /*c890*/  VIADD R11, R93, 0xffffffff ;  /* 0xffffffff5d0b7836 */ /* 0x000fd60000000000 */
[----:B------:R-:W-:Y:S05]  /*c8a0*/  @P3 BRA `(.L_x_14099) ;  /* 0x0000000000203947 */ /* 0x000fea0003800000 */
[----:B------:R-:W-:Y:S01]  /*c8b0*/  UISETP.NE.AND UP1, UPT, UR7, 0x1, UPT ;  /* 0x000000010700788c */ /* 0x000fe2000bf25270 */
[----:B------:R-:W-:-:S05]  /*c8c0*/  IADD3 R11, -R93, RZ, RZ ;  /* 0x000000ff5d0b7210 */ /* 0x000fca0007ffe1ff */
[----:B------:R-:W-:-:S05]  /*c8d0*/  PLOP3.LUT P3, PT, PT, PT, UP1, 0x80, 0x0 ;  /* 0x000000000000781c */ /* 0x000fca0003f6f018 */
[----:B------:R-:W-:-:S08]  /*c8e0*/  @UP1 ULDC.64 UR4, c[0x0][0x9e8] ;  /* 0x00027a0000041ab9 */ /* 0x000fd00000000a00 */
[----:B------:R-:W-:-:S05]  /*c8f0*/  @P3 IMAD.HI.U32 R13, R11, UR4, RZ ;  /* 0x000000040b0d3c27 */ /* 0x000fca000f8e00ff */
[----:B------:R-:W-:-:S04]  /*c900*/  @P3 SHF.R.U32.HI R11, RZ, UR5, R13 ;  /* 0x00000005ff0b3c19 */ /* 0x000fc8000801160d */
[----:B------:R-:W-:Y:S01]  /*c910*/  LOP3.LUT R11, RZ, R11, RZ, 0x33, !PT ;  /* 0x0000000bff0b7212 */ /* 0x000fe200078e33ff */
[----:B------:R-:W-:Y:S06]  /*c920*/  BRA `(.L_x_14100) ;  /* 0x0000000000147947 */ /* 0x000fec0003800000 */
.L_x_14099:
[----:B------:R-:W-:-:S06]  /*c930*/  UISETP.NE.AND UP1, UPT, UR7, 0x1, UPT ;  /* 0x000000010700788c */ /* 0x000fcc000bf25270 */
[----:B------:R-:W-:-:S05]  /*c940*/  PLOP3.LUT P3, PT, PT, PT, UP1, 0x80, 0x0 ;  /* 0x000000000000781c */ /* 0x000fca0003f6f018 */
[----:B------:R-:W-:-:S08]  /*c950*/  @UP1 ULDC.64 UR4, c[0x0][0x9e8] ;  /* 0x00027a0000041ab9 */ /* 0x000fd00000000a00 */
[----:B------:R-:W-:-:S05]  /*c960*/  @P3 IMAD.HI.U32 R13, R11, UR4, RZ ;  /* 0x000000040b0d3c27 */ /* 0x000fca000f8e00ff */
[----:B------:R-:W-:-:S07]  /*c970*/  @P3 SHF.R.U32.HI R11, RZ, UR5, R13 ;  /* 0x00000005ff0b3c19 */ /* 0x000fce000801160d */
.L_x_14100:
[----:B------:R-:W-:Y:S05]  /*c980*/  BSYNC B0 ;  /* 0x0000000000007941 */ /* 0x000fea0003800000 */
.L_x_14098:
[----:B------:R-:W-:-:S04]  /*c990*/  IMAD.U32 R14, RZ, RZ, UR7 ;  /* 0x00000007ff0e7e24 */ /* 0x000fc8000f8e00ff */
[----:B------:R-:W-:-:S05]  /*c9a0*/  IMAD R11, R11, UR7, R14 ;  /* 0x000000070b0b7c24 */ /* 0x000fca000f8e020e */
[----:B------:R-:W-:-:S07]  /*c9b0*/  VIMNMX R10, R10, R11, PT ;  /* 0x0000000b0a0a7248 */ /* 0x000fce0003fe0100 */
.L_x_14097:
        /* <DEDUP_REMOVED lines=30> */
[----:B--2---:R-:W-:-:S04]  /*cba0*/  VIMNMX R21, R13, R11, !PT ;  /* 0x0000000b0d157248 */ /* 0x004fc80007fe0100 */
[----:B------:R-:W-:-:S13]  /*cbb0*/  ISETP.GE.AND P3, PT, R0, R21, PT ;  /* 0x000000150000720c */ /* 0x000fda0003f66270 */
[----:B------:R-:W-:Y:S05]  /*cbc0*/  @!P3 BRA `(.L_x_14101) ;  /* 0x0000003400f4b947 */ /* 0x000fea0003800000 */
[----:B------:R-:W-:-:S07]  /*cbd0*/  IMAD.MOV.U32 R119, RZ, RZ, RZ ;  /* 0x000000ffff777224 */ /* 0x000fce00078e00ff */
.L_x_14119:
[----:B------:R-:W2:Y:S01]  /*cbe0*/  LDL R10, [R1+0x20] ;  /* 0x00002000010a7983 */ /* 0x000ea20000100800 */
        /* <DEDUP_REMOVED lines=10> */
.L_x_14103:
[----:B------:R-:W-:Y:S01]  /*cc90*/  IMAD R11, R13, 0x8, R2 ;  /* 0x000000080d0b7824 */ /* 0x000fe200078e0202 */
[----:B------:R-:W-:-:S04]  /*cca0*/  SHF.L.U32 R10, R20, 0x1f, RZ ;  /* 0x0000001f140a7819 */ /* 0x000fc800000006ff */
[----:B------:R0:W1:Y:S01]  /*ccb0*/  SYNCS.PHASECHK.TRANS64.TRYWAIT P4, [R11+URZ+0x16830], R10 ;  /* 0x0168300a0b0075a7 */ /* 0x000062000808017f */
[----:B------:R-:W-:Y:S05]  /*ccc0*/  @!P0 BRA `(.L_x_14104) ;  /* 0x0000000000048947 */ /* 0x000fea0003800000 */
[----:B------:R-:W-:Y:S01]  /*ccd0*/  BPT.TRAP 0x1 ;  /* 0x000000040000795c */ /* 0x000fe20000300000 */
.L_x_14104:
[----:B------:R-:W-:Y:S04]  /*cce0*/  BSSY B0, `(.L_x_14102) ;  /* 0x0000004000007945 */ /* 0x000fe80003800000 */
[----:B-1----:R-:W-:Y:S05]  /*ccf0*/  @P4 BRA `(.L_x_14105) ;  /* 0x0000000000084947 */ /* 0x002fea0003800000 */
[----:B------:R-:W1:Y:S02]  /*cd00*/  SYNCS.PHASECHK.TRANS64.TRYWAIT P4, [R11+URZ+0x16830], R10 ;  /* 0x0168300a0b0075a7 */ /* 0x000e64000808017f */
[----:B-1----:R-:W-:Y:S05]  /*cd10*/  @!P4 BRA `(.L_x_14106) ;  /* 0x000001340054c947 */ /* 0x002fea0003800000 */
.L_x_14105:
[----:B------:R-:W-:Y:S05]  /*cd20*/  BSYNC B0 ;  /* 0x0000000000007941 */ /* 0x000fea0003800000 */
.L_x_14102:
[----:B01----:R-:W2:Y:S01]  /*cd30*/  LDL R11, [R1+0x1c] ;  /* 0x00001c00010b7983 */ /* 0x003ea20000100800 */
[----:B------:R-:W0:Y:S01]  /*cd40*/  S2R R10, SR_TID.X ;  /* 0x00000000000a7919 */ /* 0x000e220000002100 */
[----:B------:R-:W-:Y:S05]  /*cd50*/  WARPSYNC.ALL ;  /* 0x0000000000007948 */ /* 0x000fea0003800000 */
[----:B------:R-:W-:Y:S01]  /*cd60*/  IMAD.MOV.U32 R25, RZ, RZ, 0x40000040 ;  /* 0x40000040ff197424 */ /* 0x000fe200078e00ff */
[----:B0-----:R-:W-:Y:S02]  /*cd70*/  SHF.R.U32.HI R10, RZ, 0x7, R10 ;  /* 0x00000007ff0a7819 */ /* 0x001fe4000001160a */
[----:B------:R-:W-:-:S02]  /*cd80*/  R2UR UR8, R6 ;  /* 0x00000000060872ca */ /* 0x000fc400000e0000 */
[----:B------:R-:W-:Y:S02]  /*cd90*/  R2UR UR9, R7 ;  /* 0x00000000070972ca */ /* 0x000fe400000e0000 */
[C---:B------:R-:W-:Y:S02]  /*cda0*/  R2UR UR11, R25.reuse ;  /* 0x00000000190b72ca */ /* 0x040fe400000e0000 */
[----:B------:R-:W-:Y:S01]  /*cdb0*/  R2UR UR23, R25 ;  /* 0x00000000191772ca */ /* 0x000fe200000e0000 */
[----:B------:R-:W-:Y:S01]  /*cdc0*/  IMAD.MOV.U32 R15, RZ, RZ, 0x40000040 ;  /* 0x40000040ff0f7424 */ /* 0x000fe200078e00ff */
[----:B------:R-:W-:Y:S02]  /*cdd0*/  R2UR UR12, R156 ;  /* 0x000000009c0c72ca */ /* 0x000fe400000e0000 */
[----:B------:R-:W-:Y:S02]  /*cde0*/  R2UR UR13, R157 ;  /* 0x000000009d0d72ca */ /* 0x000fe400000e0000 */
[----:B------:R-:W-:Y:S01]  /*cdf0*/  R2UR UR15, R15 ;  /* 0x000000000f0f72ca */ /* 0x000fe200000e0000 */
[----:B--2---:R-:W-:-:S02]  /*ce00*/  IMAD R24, R13, 0x400, R11 ;  /* 0x000004000d187824 */ /* 0x004fc400078e020b */
[----:B------:R-:W-:-:S05]  /*ce10*/  VIADD R11, R10, 0x8 ;  /* 0x000000080a0b7836 */ /* 0x000fca0000000000 */
[----:B------:R0:W-:Y:S01]  /*ce20*/  BAR.SYNC.DEFER_BLOCKING R11, 0x100 ;  /* 0x0004000b0000751d */ /* 0x0001e20000010000 */
[C---:B------:R-:W-:Y:S01]  /*ce30*/  R2UR UR10, R24.reuse ;  /* 0x00000000180a72ca */ /* 0x040fe200000e0000 */
[C---:B------:R-:W-:Y:S02]  /*ce40*/  VIADD R14, R24.reuse, 0x2 ;  /* 0x00000002180e7836 */ /* 0x040fe40000000000 */
[C---:B------:R-:W-:Y:S02]  /*ce50*/  VIADD R10, R24.reuse, 0x4 ;  /* 0x00000004180a7836 */ /* 0x040fe40000000000 */
[----:B------:R-:W-:-:S05]  /*ce60*/  VIADD R24, R24, 0x6 ;  /* 0x0000000618187836 */ /* 0x000fca0000000000 */
[----:B------:R-:W-:Y:S02]  /*ce70*/  R2UR UR22, R24 ;  /* 0x00000000181672ca */ /* 0x000fe400000e0000 */
[----:B------:R-:W-:-:S06]  /*ce80*/  WARPGROUP.ARRIVE ;  /* 0x00000000000079c5 */ /* 0x000fcc0000000000 */
[----:B------:R-:W-:Y:S01]  /*ce90*/  HGMMA.64x128x16.F32 R24, gdesc[UR8], RZ, !UPT, gsb0 ;  /* 0x01e00000081879f0 */ /* 0x000fe2000c0008ff */
[----:B------:R-:W-:Y:S01]  /*cea0*/  R2UR UR14, R14 ;  /* 0x000000000e0e72ca */ /* 0x000fe200000e0000 */
[----:B0-----:R-:W-:Y:S01]  /*ceb0*/  IMAD.MOV.U32 R11, RZ, RZ, 0x40000040 ;  /* 0x40000040ff0b7424 */ /* 0x001fe200078e00ff */
[----:B------:R-:W-:Y:S02]  /*cec0*/  R2UR UR18, R10 ;  /* 0x000000000a1272ca */ /* 0x000fe400000e0000 */
[----:B------:R-:W-:Y:S02]  /*ced0*/  R2UR UR16, R154 ;  /* 0x000000009a1072ca */ /* 0x000fe400000e0000 */
[----:B------:R-:W-:Y:S02]  /*cee0*/  R2UR UR19, R11 ;  /* 0x000000000b1372ca */ /* 0x000fe400000e0000 */
[----:B------:R-:W-:Y:S01]  /*cef0*/  R2UR UR17, R155 ;  /* 0x000000009b1172ca */ /* 0x000fe200000e0000 */
[----:B------:R-:W-:-:S02]  /*cf00*/  WARPGROUP.DEPBAR.LE gsb0, 0x0 ;  /* 0x00008000000079c5 */ /* 0x000fc40000010000 */
[----:B------:R-:W-:-:S06]  /*cf10*/  WARPGROUP.ARRIVE ;  /* 0x00000000000079c5 */ /* 0x000fcc0000000000 */
[----:B------:R-:W-:Y:S01]  /*cf20*/  HGMMA.64x128x16.F32 R24, gdesc[UR12], R24, gsb0 ;  /* 0x01e000000c1879f0 */ /* 0x000fe20008000818 */
        /* <DEDUP_REMOVED lines=12> */
.L_x_14108:
[----:B------:R-:W-:Y:S02]  /*cff0*/  SHF.L.U32 R10, R23, 0x1f, RZ ;  /* 0x0000001f170a7819 */ /* 0x000fe400000006ff */
[----:B------:R-:W-:-:S04]  /*d000*/  LEA R11, R16, R2, 0x3 ;  /* 0x00000002100b7211 */ /* 0x000fc800078e18ff */
[----:B------:R0:W1:Y:S01]  /*d010*/  SYNCS.PHASECHK.TRANS64.TRYWAIT P3, [R11+URZ+0x16850], R10 ;  /* 0x0168500a0b0075a7 */ /* 0x000062000806017f */
[----:B------:R-:W-:Y:S05]  /*d020*/  @!P0 BRA `(.L_x_14109) ;  /* 0x0000000000048947 */ /* 0x000fea0003800000 */
[----:B------:R-:W-:Y:S01]  /*d030*/  BPT.TRAP 0x1 ;  /* 0x000000040000795c */ /* 0x000fe20000300000 */
.L_x_14109:
[----:B-1----:R-:W-:Y:S05]  /*d040*/  @P3 BRA `(.L_x_14107) ;  /* 0x0000000000083947 */ /* 0x002fea0003800000 */
[----:B------:R-:W1:Y:S02]  /*d050*/  SYNCS.PHASECHK.TRANS64.TRYWAIT P3, [R11+URZ+0x16850], R10 ;  /* 0x0168500a0b0075a7 */ /* 0x000e64000806017f */
[----:B-1----:R-:W-:Y:S05]  /*d060*/  @!P3 BRA `(.L_x_14110) ;  /* 0x000001300094b947 */ /* 0x002fea0003800000 */
.L_x_14107:
[----:B01----:R-:W-:Y:S01]  /*d070*/  VIADD R10, R2, 0x400 ;  /* 0x00000400020a7836 */ /* 0x003fe20000000000 */
[----:B------:R-:W-:Y:S05]  /*d080*/  WARPSYNC.ALL ;  /* 0x0000000000007948 */ /* 0x000fea0003800000 */
[----:B------:R-:W-:Y:S01]  /*d090*/  SHF.R.U32.HI R10, RZ, 0x4, R10 ;  /* 0x00000004ff0a7819 */ /* 0x000fe2000001160a */
[----:B------:R-:W-:Y:S01]  /*d0a0*/  IMAD.MOV.U32 R11, RZ, RZ, 0x40000040 ;  /* 0x40000040ff0b7424 */ /* 0x000fe200078e00ff */
[----:B------:R-:W-:Y:S02]  /*d0b0*/  WARPGROUP.ARRIVE ;  /* 0x00000000000079c5 */ /* 0x000fe40000000000 */
[----:B------:R-:W-:-:S02]  /*d0c0*/  LOP3.LUT R10, R10, 0x3fff, RZ, 0xc0, !PT ;  /* 0x00003fff0a0a7812 */ /* 0x000fc400078ec0ff */
[----:B------:R-:W-:-:S03]  /*d0d0*/  R2UR UR11, R11 ;  /* 0x000000000b0b72ca */ /* 0x000fc600000e0000 */
[----:B------:R-:W-:-:S05]  /*d0e0*/  IMAD R10, R16, 0x400, R10 ;  /* 0x00000400100a7824 */ /* 0x000fca00078e020a */
[----:B------:R-:W-:-:S13]  /*d0f0*/  R2UR UR10, R10 ;  /* 0x000000000a0a72ca */ /* 0x000fda00000e0000 */
[----:B------:R-:W-:Y:S01]  /*d100*/  HGMMA.64x64x16.F32 R88, R148, gdesc[UR8].tnspB, R88, gsb0 ;  /* 0x40e0000894587df0 */ /* 0x000fe20008000858 */
[----:B------:R-:W-:Y:S02]  /*d110*/  VIADD R14, R10, 0x80 ;  /* 0x000000800a0e7836 */ /* 0x000fe40000000000 */
[----:B------:R-:W-:-:S03]  /*d120*/  IMAD.MOV.U32 R15, RZ, RZ, 0x40000040 ;  /* 0x40000040ff0f7424 */ /* 0x000fc600078e00ff */
[----:B------:R-:W-:Y:S02]  /*d130*/  R2UR UR10, R14 ;  /* 0x000000000e0a72ca */ /* 0x000fe400000e0000 */
[----:B------:R-:W-:Y:S01]  /*d140*/  R2UR UR11, R15 ;  /* 0x000000000f0b72ca */ /* 0x000fe200000e0000 */
[----:B------:R-:W-:Y:S02]  /*d150*/  VIADD R14, R10, 0x100 ;  /* 0x000001000a0e7836 */ /* 0x000fe40000000000 */
[----:B------:R-:W-:Y:S01]  /*d160*/  IMAD.MOV.U32 R15, RZ, RZ, 0x40000040 ;  /* 0x40000040ff0f7424 */ /* 0x000fe200078e00ff */
[----:B------:R-:W-:Y:S02]  /*d170*/  WARPGROUP.DEPBAR.LE gsb0, 0x0 ;  /* 0x00008000000079c5 */ /* 0x000fe40000010000 */
[----:B------:R-:W-:Y:S01]  /*d180*/  WARPGROUP.ARRIVE ;  /* 0x00000000000079c5 */ /* 0x000fe20000000000 */
[----:B------:R-:W2:Y:S04]  /*d190*/  LDL R148, [R1+0x3c] ;  /* 0x00003c0001947983 */ /* 0x000ea80000100800 */
[----:B------:R-:W3:Y:S02]  /*d1a0*/  LDL R151, [R1+0xc] ;  /* 0x00000c0001977983 */ /* 0x000ee40000100800 */
[----:B------:R-:W-:Y:S01]  /*d1b0*/  HGMMA.64x64x16.F32 R88, R144, gdesc[UR8].tnspB, R88, gsb0 ;  /* 0x40e0000890587df0 */ /* 0x000fe20008000858 */
[----:B------:R-:W-:-:S02]  /*d1c0*/  R2UR UR10, R14 ;  /* 0x000000000e0a72ca */ /* 0x000fc400000e0000 */
[----:B------:R-:W-:Y:S01]  /*d1d0*/  R2UR UR11, R15 ;  /* 0x000000000f0b72ca */ /* 0x000fe200000e0000 */
[----:B------:R-:W-:Y:S01]  /*d1e0*/  VIADD R14, R10, 0x180 ;  /* 0x000001800a0e7836 */ /* 0x000fe20000000000 */
[----:B------:R-:W4:Y:S01]  /*d1f0*/  LDL R149, [R1+0x8] ;  /* 0x0000080001957983 */ /* 0x000f220000100800 */
[----:B------:R-:W-:-:S03]  /*d200*/  IMAD.MOV.U32 R15, RZ, RZ, 0x40000040 ;  /* 0x40000040ff0f7424 */ /* 0x000fc600078e00ff */
[----:B------:R-:W4:Y:S01]  /*d210*/  LDL R150, [R1+0x4] ;  /* 0x0000040001967983 */ /* 0x000f220000100800 */
[----:B------:R-:W-:Y:S02]  /*d220*/  WARPGROUP.DEPBAR.LE gsb0, 0x0 ;  /* 0x00008000000079c5 */ /* 0x000fe40000010000 */
[----:B------:R-:W-:Y:S01]  /*d230*/  WARPGROUP.ARRIVE ;  /* 0x00000000000079c5 */ /* 0x000fe20000000000 */
[----:B------:R-:W2:Y:S05]  /*d240*/  LDL R147, [R1+0x18] ;  /* 0x0000180001937983 */ /* 0x000eaa0000100800 */
[----:B------:R-:W-:Y:S01]  /*d250*/  HGMMA.64x64x16.F32 R88, R140, gdesc[UR8].tnspB, R88, gsb0 ;  /* 0x40e000088c587df0 */ /* 0x000fe20008000858 */
[----:B------:R-:W-:-:S02]  /*d260*/  R2UR UR10, R14 ;  /* 0x000000000e0a72ca */ /* 0x000fc400000e0000 */
[----:B------:R-:W-:Y:S01]  /*d270*/  R2UR UR11, R15 ;  /* 0x000000000f0b72ca */ /* 0x000fe200000e0000 */
[----:B------:R-:W-:Y:S02]  /*d280*/  VIADD R14, R10, 0x200 ;  /* 0x000002000a0e7836 */ /* 0x000fe40000000000 */
[----:B------:R-:W-:Y:S01]  /*d290*/  IMAD.MOV.U32 R15, RZ, RZ, 0x40000040 ;  /* 0x40000040ff0f7424 */ /* 0x000fe200078e00ff */
[----:B------:R-:W-:Y:S02]  /*d2a0*/  WARPGROUP.DEPBAR.LE gsb0, 0x0 ;  /* 0x00008000000079c5 */ /* 0x000fe40000010000 */
[----:B------:R-:W-:-:S07]  /*d2b0*/  WARPGROUP.ARRIVE ;  /* 0x00000000000079c5 */ /* 0x000fce0000000000 */
[----:B------:R-:W-:Y:S01]  /*d2c0*/  HGMMA.64x64x16.F32 R88, R136, gdesc[UR8].tnspB, R88, gsb0 ;  /* 0x40e0000888587df0 */ /* 0x000fe20008000858 */
[----:B------:R-:W-:Y:S02]  /*d2d0*/  R2UR UR10, R14 ;  /* 0x000000000e0a72ca */ /* 0x000fe400000e0000 */
[----:B------:R-:W-:Y:S01]  /*d2e0*/  R2UR UR11, R15 ;  /* 0x000000000f0b72ca */ /* 0x000fe200000e0000 */
[----:B------:R-:W-:Y:S01]  /*d2f0*/  VIADD R14, R10, 0x280 ;  /* 0x000002800a0e7836 */ /* 0x000fe20000000000 */
[----:B------:R-:W-:Y:S01]  /*d300*/  MOV R15, 0x40000040 ;  /* 0x40000040000f7802 */ /* 0x000fe20000000f00 */
[----:B------:R-:W-:Y:S02]  /*d310*/  WARPGROUP.DEPBAR.LE gsb0, 0x0 ;  /* 0x00008000000079c5 */ /* 0x000fe40000010000 */
[----:B------:R-:W-:-:S08]  /*d320*/  WARPGROUP.ARRIVE ;  /* 0x00000000000079c5 */ /* 0x000fd00000000000 */
[----:B------:R-:W-:Y:S01]  /*d330*/  HGMMA.64x64x16.F32 R88, R132, gdesc[UR8].tnspB, R88, gsb0 ;  /* 0x40e0000884587df0 */ /* 0x000fe20008000858 */
[----:B------:R-:W-:Y:S02]  /*d340*/  R2UR UR10, R14 ;  /* 0x000000000e0a72ca */ /* 0x000fe400000e0000 */
        /* <DEDUP_REMOVED lines=15> */
[----:B------:R-:W0:Y:S08]  /*d440*/  @P2 LDC R14, c[0x0][0x450] ;  /* 0x00011400ff0e2b82 */ /* 0x000e300000000800 */
[----:B------:R-:W1:Y:S01]  /*d450*/  @P2 LDC R15, c[0x0][0x44c] ;  /* 0x00011300ff0f2b82 */ /* 0x000e620000000800 */
[----:B------:R-:W-:-:S02]  /*d460*/  WARPGROUP.DEPBAR.LE gsb0, 0x0 ;  /* 0x00008000000079c5 */ /* 0x000fc40000010000 */
[----:B------:R-:W-:-:S06]  /*d470*/  WARPGROUP.ARRIVE ;  /* 0x00000000000079c5 */ /* 0x000fcc0000000000 */
[----:B------:R-:W-:Y:S01]  /*d480*/  HGMMA.64x64x16.F32 R88, R120, gdesc[UR8].tnspB, R88, gsb0 ;  /* 0x40e0000878587df0 */ /* 0x000fe20008000858 */
        /* <DEDUP_REMOVED lines=45> */
[----:B------:R-:W-:-:S02]  /*d760*/  WARPGROUP.DEPBAR.LE gsb0, 0x0 ;  /* 0x00008000000079c5 */ /* 0x000fc40000010000 */
[----:B--2---:R-:W-:Y:S02]  /*d770*/  IMAD.IADD R120, R148, 0x1, R147 ;  /* 0x0000000194787824 */ /* 0x004fe400078e0293 */
[----:B------:R-:W2:Y:S02]  /*d780*/  S2R R147, SR_TID.X ;  /* 0x0000000000937919 */ /* 0x000ea40000002100 */
[----:B-1----:R-:W-:-:S04]  /*d790*/  @P2 IMAD.HI.U32 R15, R120, R15, RZ ;  /* 0x0000000f780f2227 */ /* 0x002fc800078e00ff */
[----:B------:R-:W-:Y:S01]  /*d7a0*/  FMUL.FTZ R69, R71, UR29 ;  /* 0x0000001d47457c20 */ /* 0x000fe20008410000 */
[----:B------:R1:W2:Y:S01]  /*d7b0*/  MUFU.TANH R10, R78 ;  /* 0x0000004e000a7308 */ /* 0x0002a20000002400 */
[----:B0-----:R-:W-:Y:S01]  /*d7c0*/  @P2 SHF.R.U32.HI R120, RZ, R14, R15 ;  /* 0x0000000eff782219 */ /* 0x001fe2000001160f */
[----:B------:R-:W-:Y:S01]  /*d7d0*/  FMUL.FTZ R64, R66, UR29 ;  /* 0x0000001d42407c20 */ /* 0x000fe20008410000 */
[----:B------:R-:W-:Y:S01]  /*d7e0*/  FMUL.FTZ R71, R73, UR29 ;  /* 0x0000001d49477c20 */ /* 0x000fe20008410000 */
[----:B------:R-:W-:Y:S01]  /*d7f0*/  FMUL.FTZ R66, R68, UR29 ;  /* 0x0000001d44427c20 */ /* 0x000fe20008410000 */
[----:B------:R-:W-:Y:S01]  /*d800*/  FMUL.FTZ R73, R75, UR29 ;  /* 0x0000001d4b497c20 */ /* 0x000fe20008410000 */
[----:B-1----:R-:W-:Y:S01]  /*d810*/  FMUL.FTZ R78, R82, UR29 ;  /* 0x0000001d524e7c20 */ /* 0x002fe20008410000 */
[----:B------:R-:W-:Y:S02]  /*d820*/  IMAD.SHL.U32 R82, R0, 0x80, RZ ;  /* 0x0000008000527824 */ /* 0x000fe400078e00ff */
        /* <DEDUP_REMOVED lines=10> */
[----:B------:R-:W-:-:S02]  /*d8d0*/  IADD3 R86, -R82, 0x1, RZ ;  /* 0x0000000152567810 */ /* 0x000fc40007ffe1ff */
[----:B--2---:R-:W-:Y:S01]  /*d8e0*/  SHF.R.U32.HI R148, RZ, 0x7, R147 ;  /* 0x00000007ff947819 */ /* 0x004fe20000011693 */
[----:B------:R-:W-:Y:S01]  /*d8f0*/  FMUL.FTZ R79, R83, UR29 ;  /* 0x0000001d534f7c20 */ /* 0x000fe20008410000 */
[----:B------:R-:W-:-:S03]  /*d900*/  ISETP.GE.U32.AND P3, PT, R147, 0x180, PT ;  /* 0x000001809300780c */ /* 0x000fc60003f66070 */
[----:B------:R-:W-:Y:S02]  /*d910*/  VIADD R14, R148, 0x9 ;  /* 0x00000009940e7836 */ /* 0x000fe40000000000 */
[----:B------:R-:W-:Y:S01]  /*d920*/  FMUL.FTZ R84, R84, UR29 ;  /* 0x0000001d54547c20 */ /* 0x000fe20008410000 */
[----:B------:R-:W-:Y:S01]  /*d930*/  FMUL.FTZ R85, R85, UR29 ;  /* 0x0000001d55557c20 */ /* 0x000fe20008410000 */
[----:B------:R-:W-:Y:S01]  /*d940*/  FMUL.FTZ R83, R87, UR29 ;  /* 0x0000001d57537c20 */ /* 0x000fe20008410000 */
[----:B------:R-:W-:Y:S01]  /*d950*/  @!P1 IMAD R15, R13, 0x8, R2 ;  /* 0x000000080d0f9824 */ /* 0x000fe200078e0202 */
[----:B------:R-:W-:Y:S01]  /*d960*/  SEL R14, R14, 0x9, !P3 ;  /* 0x000000090e0e7807 */ /* 0x000fe20005800000 */
[----:B---3--:R-:W-:Y:S01]  /*d970*/  IMAD R86, R151, -0x2, R86 ;  /* 0xfffffffe97567824 */ /* 0x008fe200078e0256 */
[----:B------:R-:W-:Y:S01]  /*d980*/  PLOP3.LUT P3, PT, PT, PT, UP0, 0x40, 0x0 ;  /* 0x000000000000781c */ /* 0x000fe20003f6e808 */
[----:B------:R-:W1:Y:S01]  /*d990*/  MUFU.TANH R11, R11 ;  /* 0x0000000b000b7308 */ /* 0x000e620000002400 */
[----:B------:R-:W-:-:S02]  /*d9a0*/  @!P1 VIADD R15, R15, 0x16840 ;  /* 0x000168400f0f9836 */ /* 0x000fc40000000000 */
[----:B----4-:R-:W-:-:S05]  /*d9b0*/  IADD3 R86, -R150, R86, R149 ;  /* 0x0000005696567210 */ /* 0x010fca0007ffe195 */
[----:B------:R-:W2:Y:S01]  /*d9c0*/  MUFU.TANH R23, R23 ;  /* 0x0000001700177308 */ /* 0x000ea20000002400 */
[----:B------:R-:W-:-:S07]  /*d9d0*/  @!P1 PRMT R15, RZ, 0x654, R15 ;  /* 0x00000654ff0f9816 */ /* 0x000fce000000000f */
[----:B------:R-:W3:Y:S01]  /*d9e0*/  MUFU.TANH R24, R24 ;  /* 0x0000001800187308 */ /* 0x000ee20000002400 */
[C---:B------:R-:W-:Y:S01]  /*d9f0*/  VIADD R121, R86.reuse, UR30 ;  /* 0x0000001e56797c36 */ /* 0x040fe20008000000 */
[----:B------:R4:W-:Y:S06]  /*da00*/  BAR.ARV R14, 0x100 ;  /* 0x0004000e0000751d */ /* 0x0009ec0000002000 */
        /* <DEDUP_REMOVED lines=60> */
[----:B------:R-:W-:Y:S01]  /*ddd0*/  VIADD R122, R86, UR28 ;  /* 0x0000001c567a7c36 */ /* 0x000fe20008000000 */
[----:B------:R4:W-:Y:S01]  /*dde0*/  @!P1 SYNCS.ARRIVE.TRANS64.RED.A1T0 RZ, [R15+URZ], RZ ;  /* 0x000000ff0fff99a7 */ /* 0x0009e2000810043f */
[----:B0-----:R-:W-:-:S02]  /*ddf0*/  IADD3 R86, R121, R123, RZ ;  /* 0x0000007b79567210 */ /* 0x001fc40007ffe0ff */
[----:B------:R-:W-:Y:S01]  /*de00*/  IMAD.IADD R87, R122, 0x1, R123 ;  /* 0x000000017a577824 */ /* 0x000fe200078e027b */
[----:B--23--:R-:W-:Y:S06]  /*de10*/  @P3 BRA `(.L_x_14111) ;  /* 0x0000000000583947 */ /* 0x00cfec0003800000 */
[----:B------:R-:W-:Y:S01]  /*de20*/  IADD3 R123, -R150, R149, R123 ;  /* 0x00000095967b7210 */ /* 0x000fe20007ffe17b */
[----:B------:R-:W-:Y:S03]  /*de30*/  BSSY B0, `(.L_x_14112) ;  /* 0x0000010000007945 */ /* 0x000fe60003800000 */
[----:B------:R-:W-:-:S13]  /*de40*/  ISETP.GT.AND P3, PT, R123, -0x1, PT ;  /* 0xffffffff7b00780c */ /* 0x000fda0003f64270 */
[----:B------:R-:W-:Y:S05]  /*de50*/  @P3 BRA `(.L_x_14113) ;  /* 0x0000000000203947 */ /* 0x000fea0003800000 */
[----:B------:R-:W-:Y:S01]  /*de60*/  IMAD.U32 R124, RZ, RZ, UR24 ;  /* 0x00000018ff7c7e24 */ /* 0x000fe2000f8e00ff */
[----:B------:R-:W-:-:S04]  /*de70*/  LOP3.LUT R123, RZ, R123, RZ, 0x33, !PT ;  /* 0x0000007bff7b7212 */ /* 0x000fc800078e33ff */
[----:B------:R-:W-:-:S13]  /*de80*/  ISETP.NE.AND P3, PT, R124, 0x1, PT ;  /* 0x000000017c00780c */ /* 0x000fda0003f65270 */
[----:B----4-:R-:W0:Y:S02]  /*de90*/  @P3 LDC.64 R14, c[0x0][0x9e8] ;  /* 0x00027a00ff0e3b82 */ /* 0x010e240000000a00 */
[----:B0-----:R-:W-:-:S05]  /*dea0*/  @P3 IMAD.HI.U32 R14, R123, R14, RZ ;  /* 0x0000000e7b0e3227 */ /* 0x001fca00078e00ff */
[----:B------:R-:W-:-:S04]  /*deb0*/  @P3 SHF.R.U32.HI R123, RZ, R15, R14 ;  /* 0x0000000fff7b3219 */ /* 0x000fc8000001160e */
[----:B------:R-:W-:Y:S01]  /*dec0*/  LOP3.LUT R123, RZ, R123, RZ, 0x33, !PT ;  /* 0x0000007bff7b7212 */ /* 0x000fe200078e33ff */
[----:B------:R-:W-:Y:S06]  /*ded0*/  BRA `(.L_x_14114) ;  /* 0x0000000000147947 */ /* 0x000fec0003800000 */
.L_x_14113:
[----:B------:R-:W-:-:S05]  /*dee0*/  IMAD.U32 R124, RZ, RZ, UR24 ;  /* 0x00000018ff7c7e24 */ /* 0x000fca000f8e00ff */
[----:B------:R-:W-:-:S13]  /*def0*/  ISETP.NE.AND P3, PT, R124, 0x1, PT ;  /* 0x000000017c00780c */ /* 0x000fda0003f65270 */
[----:B----4-:R-:W0:Y:S02]  /*df00*/  @P3 LDC.64 R14, c[0x0][0x9e8] ;  /* 0x00027a00ff0e3b82 */ /* 0x010e240000000a00 */
[----:B0-----:R-:W-:-:S05]  /*df10*/  @P3 IMAD.HI.U32 R14, R123, R14, RZ ;  /* 0x0000000e7b0e3227 */ /* 0x001fca00078e00ff */
[----:B------:R-:W-:-:S07]  /*df20*/  @P3 SHF.R.U32.HI R123, RZ, R15, R14 ;  /* 0x0000000fff7b3219 */ /* 0x000fce000001160e */
.L_x_14114:
[----:B------:R-:W-:Y:S05]  /*df30*/  BSYNC B0 ;  /* 0x0000000000007941 */ /* 0x000fea0003800000 */
.L_x_14112:
[----:B------:R-:W-:-:S04]  /*df40*/  IMAD R123, R123, R124, -R82 ;  /* 0x0000007c7b7b7224 */ /* 0x000fc800078e0a52 */
[----:B------:R-:W-:-:S05]  /*df50*/  IMAD R123, R151, -0x2, R123 ;  /* 0xfffffffe977b7824 */ /* 0x000fca00078e027b */
[----:B------:R-:W-:Y:S02]  /*df60*/  VIADDMNMX R87, R123, R124, R87, PT ;  /* 0x0000007c7b577246 */ /* 0x000fe40003800157 */
[----:B------:R-:W-:-:S07]  /*df70*/  VIMNMX R86, R86, R123, !PT ;  /* 0x0000007b56567248 */ /* 0x000fce0007fe0100 */
.L_x_14111:
[----:B------:R-:W-:Y:S01]  /*df80*/  ISETP.GT.AND P3, PT, R0, -0x1, PT ;  /* 0xffffffff0000780c */ /* 0x000fe20003f64270 */
[----:B------:R-:W0:Y:S03]  /*df90*/  SHFL.IDX PT, R120, R120, 0x1, 0x1c1f ;  /* 0x003c1f0078787f89 */ /* 0x000e2600000e0000 */
[C---:B------:R-:W-:Y:S02]  /*dfa0*/  ISETP.GT.AND P4, PT, R86.reuse, RZ, P3 ;  /* 0x000000ff5600720c */ /* 0x040fe40001f84270 */
[----:B------:R-:W-:Y:S02]  /*dfb0*/  ISETP.GT.AND P5, PT, R86, 0x1, P3 ;  /* 0x000000015600780c */ /* 0x000fe40001fa4270 */
[C---:B------:R-:W-:Y:S02]  /*dfc0*/  ISETP.LT.OR P4, PT, R87.reuse, 0x1, P4 ;  /* 0x000000015700780c */ /* 0x040fe40002781670 */
[----:B------:R-:W-:-:S02]  /*dfd0*/  ISETP.LT.OR P5, PT, R87, 0x2, P5 ;  /* 0x000000025700780c */ /* 0x000fc40002fa1670 */
[----:B-1----:R-:W-:Y:S02]  /*dfe0*/  FSEL R11, R11, -INF , !P4 ;  /* 0xff8000000b0b7808 */ /* 0x002fe40006000000 */
        /* <DEDUP_REMOVED lines=17> */
[----:B------:R-:W-:Y:S02]  /*e100*/  ISETP.GT.AND P4, PT, R86, 0x20, P3 ;  /* 0x000000205600780c */ /* 0x000fe40001f84270 */
[----:B------:R-:W-:-:S02]  /*e110*/  FSEL R31, R31, -INF , !P5 ;  /* 0xff8000001f1f7808 */ /* 0x000fc40006800000 */
[C---:B------:R-:W-:Y:S02]  /*e120*/  ISETP.LT.OR P4, PT, R87.reuse, 0x21, P4 ;  /* 0x000000215700780c */ /* 0x040fe40002781670 */
        /* <DEDUP_REMOVED lines=87> */
.L_x_14117:
[----:B------:R-:W-:-:S05]  /*e6a0*/  IMAD.U32 R86, RZ, RZ, UR24 ;  /* 0x00000018ff567e24 */ /* 0x000fca000f8e00ff */
[----:B------:R-:W-:-:S13]  /*e6b0*/  ISETP.NE.AND P4, PT, R86, 0x1, PT ;  /* 0x000000015600780c */ /* 0x000fda0003f85270 */
[----:B----4-:R-:W0:Y:S02]  /*e6c0*/  @P4 LDC.64 R14, c[0x0][0x9e8] ;  /* 0x00027a00ff0e4b82 */ /* 0x010e240000000a00 */
[----:B0-----:R-:W-:-:S05]  /*e6d0*/  @P4 IMAD.HI.U32 R14, R120, R14, RZ ;  /* 0x0000000e780e4227 */ /* 0x001fca00078e00ff */
[----:B------:R-:W-:-:S07]  /*e6e0*/  @P4 SHF.R.U32.HI R120, RZ, R15, R14 ;  /* 0x0000000fff784219 */ /* 0x000fce000001160e */
.L_x_14118:
[----:B------:R-:W-:Y:S05]  /*e6f0*/  BSYNC B0 ;  /* 0x0000000000007941 */ /* 0x000fea0003800000 */
.L_x_14116:
[----:B------:R-:W-:-:S04]  /*e700*/  IMAD R82, R120, R86, -R82 ;  /* 0x0000005678527224 */ /* 0x000fc800078e0a52 */
[----:B------:R-:W-:-:S05]  /*e710*/  IMAD R15, R151, -0x2, R82 ;  /* 0xfffffffe970f7824 */ /* 0x000fca00078e0252 */
[----:B------:R-:W-:Y:S02]  /*e720*/  VIADDMNMX R122, R15, R86, R122, PT ;  /* 0x000000560f7a7246 */ /* 0x000fe4000380017a */
[----:B------:R-:W-:-:S07]  /*e730*/  VIMNMX R121, R121, R15, !PT ;  /* 0x0000000f79797248 */ /* 0x000fce0007fe0100 */
.L_x_14115:
[----:B----4-:R-:W-:Y:S01]  /*e740*/  FMNMX.FTZ R14, R11, R12, !PT ;  /* 0x0000000c0b0e7209 */ /* 0x010fe20007810000 */
        /* <DEDUP_REMOVED lines=46> */
[----:B------:R-:W-:Y:S02]  /*ea30*/  ISETP.LT.OR P5, PT, R122, 0x29, P5 ;  /* 0x000000297a00780c */ /* 0x000fe40002fa1670 */
[----:B------:R-:W-:-:S02]  /*ea40*/  FMNMX.FTZ R15, R67, R14, !PT ;  /* 0x0000000e430f7209 */ /* 0x000fc40007810000 */
[----:B------:R-:W-:Y:S02]  /*ea50*/  ISETP.LT.OR P4, PT, R122, 0x1a, P4 ;  /* 0x0000001a7a00780c */ /* 0x000fe40002781670 */
[----:B------:R-:W-:Y:S02]  /*ea60*/  FSEL R44, R44, -INF , !P5 ;  /* 0xff8000002c2c7808 */ /* 0x000fe40006800000 */
[----:B------:R-:W-:Y:S02]  /*ea70*/  FMNMX.FTZ R14, R70, R15, !PT ;  /* 0x0000000f460e7209 */ /* 0x000fe40007810000 */
[----:B------:R-:W-:Y:S02]  /*ea80*/  ISETP.GT.AND P5, PT, R121, 0x30, P3 ;  /* 0x000000307900780c */ /* 0x000fe40001fa4270 */
[----:B------:R-:W-:Y:S02]  /*ea90*/  FSEL R37, R37, -INF , !P4 ;  /* 0xff80000025257808 */ /* 0x000fe40006000000 */
[----:B------:R-:W-:-:S02]  /*eaa0*/  ISETP.GT.AND P4, PT, R121, 0x21, P3 ;  /* 0x000000217900780c */ /* 0x000fc40001f84270 */
[----:B------:R-:W-:Y:S02]  /*eab0*/  FMNMX.FTZ R15, R71, R14, !PT ;  /* 0x0000000e470f7209 */ /* 0x000fe40007810000 */
[C---:B------:R-:W-:Y:S02]  /*eac0*/  ISETP.LT.OR P5, PT, R122.reuse, 0x31, P5 ;  /* 0x000000317a00780c */ /* 0x040fe40002fa1670 */
[----:B------:R-:W-:Y:S02]  /*ead0*/  ISETP.LT.OR P4, PT, R122, 0x22, P4 ;  /* 0x000000227a00780c */ /* 0x000fe40002781670 */
[----:B------:R-:W-:Y:S02]  /*eae0*/  FMNMX.FTZ R14, R74, R15, !PT ;  /* 0x0000000f4a0e7209 */ /* 0x000fe40007810000 */
[----:B------:R-:W-:Y:S02]  /*eaf0*/  FSEL R48, R48, -INF , !P5 ;  /* 0xff80000030307808 */ /* 0x000fe40006800000 */
[----:B------:R-:W-:-:S02]  /*eb00*/  ISETP.GT.AND P5, PT, R121, 0x38, P3 ;  /* 0x000000387900780c */ /* 0x000fc40001fa4270 */
[----:B------:R-:W-:Y:S02]  /*eb10*/  FSEL R41, R41, -INF , !P4 ;  /* 0xff80000029297808 */ /* 0x000fe40006000000 */
[----:B------:R-:W-:Y:S02]  /*eb20*/  ISETP.GT.AND P4, PT, R121, 0x29, P3 ;  /* 0x000000297900780c */ /* 0x000fe40001f84270 */
[----:B------:R-:W-:Y:S02]  /*eb30*/  FMNMX.FTZ R14, R75, R14, !PT ;  /* 0x0000000e4b0e7209 */ /* 0x000fe40007810000 */
[C---:B------:R-:W-:Y:S02]  /*eb40*/  ISETP.LT.OR P5, PT, R122.reuse, 0x39, P5 ;  /* 0x000000397a00780c */ /* 0x040fe40002fa1670 */
[----:B------:R-:W-:Y:S02]  /*eb50*/  ISETP.LT.OR P4, PT, R122, 0x2a, P4 ;  /* 0x0000002a7a00780c */ /* 0x000fe40002781670 */
[----:B------:R-:W-:-:S02]  /*eb60*/  FMNMX.FTZ R15, R77, R14, !PT ;  /* 0x0000000e4d0f7209 */ /* 0x000fc40007810000 */
[----:B------:R-:W-:Y:S02]  /*eb70*/  FSEL R52, R52, -INF , !P5 ;  /* 0xff80000034347808 */ /* 0x000fe40006800000 */
[----:B------:R-:W-:Y:S02]  /*eb80*/  ISETP.GT.AND P5, PT, R121, 0x40, P3 ;  /* 0x000000407900780c */ /* 0x000fe40001fa4270 */
[----:B------:R-:W-:Y:S02]  /*eb90*/  FSEL R45, R45, -INF , !P4 ;  /* 0xff8000002d2d7808 */ /* 0x000fe40006000000 */
[----:B------:R-:W-:Y:S02]  /*eba0*/  FMNMX.FTZ R15, R80, R15, !PT ;  /* 0x0000000f500f7209 */ /* 0x000fe40007810000 */
[----:B------:R-:W-:Y:S02]  /*ebb0*/  ISETP.GT.AND P4, PT, R121, 0x31, P3 ;  /* 0x000000317900780c */ /* 0x000fe40001f84270 */
[----:B------:R-:W-:-:S02]  /*ebc0*/  ISETP.LT.OR P5, PT, R122, 0x41, P5 ;  /* 0x000000417a00780c */ /* 0x000fc40002fa1670 */
[----:B------:R-:W-:Y:S02]  /*ebd0*/  FMNMX.FTZ R14, R84, R15, !PT ;  /* 0x0000000f540e7209 */ /* 0x000fe40007810000 */
[----:B------:R-:W-:Y:S02]  /*ebe0*/  ISETP.LT.OR P4, PT, R122, 0x32, P4 ;  /* 0x000000327a00780c */ /* 0x000fe40002781670 */
[----:B------:R-:W-:Y:S02]  /*ebf0*/  FSEL R56, R56, -INF , !P5 ;  /* 0xff80000038387808 */ /* 0x000fe40006800000 */
[----:B------:R-:W-:Y:S02]  /*ec00*/  ISETP.GT.AND P5, PT, R121, 0x48, P3 ;  /* 0x000000487900780c */ /* 0x000fe40001fa4270 */
[----:B------:R-:W-:Y:S02]  /*ec10*/  FMNMX.FTZ R15, R85, R14, !PT ;  /* 0x0000000e550f7209 */ /* 0x000fe40007810000 */
[----:B------:R-:W-:-:S02]  /*ec20*/  FSEL R49, R49, -INF , !P4 ;  /* 0xff80000031317808 */ /* 0x000fc40006000000 */
[C---:B------:R-:W-:Y:S01]  /*ec30*/  ISETP.GT.AND P4, PT, R121.reuse, 0x39, P3 ;  /* 0x000000397900780c */ /* 0x040fe20001f84270 */
[----:B------:R-:W0:Y:S01]  /*ec40*/  SHFL.BFLY PT, R14, R15, 0x2, 0x1f ;  /* 0x0c401f000f0e7f89 */ /* 0x000e2200000e0000 */
[C---:B------:R-:W-:Y:S02]  /*ec50*/  ISETP.LT.OR P5, PT, R122.reuse, 0x49, P5 ;  /* 0x000000497a00780c */ /* 0x040fe40002fa1670 */
[----:B------:R-:W-:Y:S02]  /*ec60*/  ISETP.LT.OR P4, PT, R122, 0x3a, P4 ;  /* 0x0000003a7a00780c */ /* 0x000fe40002781670 */
[----:B------:R-:W-:Y:S02]  /*ec70*/  FSEL R60, R60, -INF , !P5 ;  /* 0xff8000003c3c7808 */ /* 0x000fe40006800000 */
[----:B------:R-:W-:Y:S02]  /*ec80*/  ISETP.GT.AND P5, PT, R121, 0x50, P3 ;  /* 0x000000507900780c */ /* 0x000fe40001fa4270 */
[----:B------:R-:W-:-:S02]  /*ec90*/  FSEL R53, R53, -INF , !P4 ;  /* 0xff80000035357808 */ /* 0x000fc40006000000 */
[C---:B------:R-:W-:Y:S02]  /*eca0*/  ISETP.GT.AND P4, PT, R121.reuse, 0x41, P3 ;  /* 0x000000417900780c */ /* 0x040fe40001f84270 */
        /* <DEDUP_REMOVED lines=11> */
[----:B------:R-:W-:Y:S02]  /*ed60*/  ISETP.GT.AND P4, PT, R121, 0x51, P3 ;  /* 0x000000517900780c */ /* 0x000fe40001f84270 */
[----:B0-----:R-:W-:Y:S02]  /*ed70*/  FMNMX.FTZ R82, R15, R14, !PT ;  /* 0x0000000e0f527209 */ /* 0x001fe40007810000 */
[C---:B------:R-:W-:Y:S02]  /*ed80*/  ISETP.LT.OR P5, PT, R122.reuse, 0x61, P5 ;  /* 0x000000617a00780c */ /* 0x040fe40002fa1670 */
[----:B------:R-:W-:Y:S01]  /*ed90*/  ISETP.LT.OR P4, PT, R122, 0x52, P4 ;  /* 0x000000527a00780c */ /* 0x000fe20002781670 */
[----:B------:R-:W0:Y:S01]  /*eda0*/  SHFL.BFLY PT, R87, R82, 0x1, 0x1f ;  /* 0x0c201f0052577f89 */ /* 0x000e2200000e0000 */
[----:B------:R-:W-:Y:S02]  /*edb0*/  FSEL R72, R72, -INF , !P5 ;  /* 0xff80000048487808 */ /* 0x000fe40006800000 */
[----:B------:R-:W-:-:S02]  /*edc0*/  ISETP.GT.AND P5, PT, R121, 0x68, P3 ;  /* 0x000000687900780c */ /* 0x000fc40001fa4270 */
[----:B------:R-:W-:Y:S02]  /*edd0*/  FSEL R65, R65, -INF , !P4 ;  /* 0xff80000041417808 */ /* 0x000fe40006000000 */
[C---:B------:R-:W-:Y:S02]  /*ede0*/  ISETP.GT.AND P4, PT, R121.reuse, 0x59, P3 ;  /* 0x000000597900780c */ /* 0x040fe40001f84270 */
[C---:B------:R-:W-:Y:S02]  /*edf0*/  ISETP.LT.OR P5, PT, R122.reuse, 0x69, P5 ;  /* 0x000000697a00780c */ /* 0x040fe40002fa1670 */
[----:B------:R-:W-:Y:S02]  /*ee00*/  ISETP.LT.OR P4, PT, R122, 0x5a, P4 ;  /* 0x0000005a7a00780c */ /* 0x000fe40002781670 */
        /* <DEDUP_REMOVED lines=9> */
[----:B------:R-:W-:Y:S02]  /*eea0*/  ISETP.GT.AND P4, PT, R121, 0x69, P3 ;  /* 0x000000697900780c */ /* 0x000fe40001f84270 */
[----:B------:R-:W-:Y:S02]  /*eeb0*/  ISETP.LT.OR P5, PT, R122, 0x72, P5 ;  /* 0x000000727a00780c */ /* 0x000fe40002fa1670 */
[----:B0-----:R-:W-:Y:S02]  /*eec0*/  FMNMX.FTZ R14, R82, R87, !PT ;  /* 0x00000057520e7209 */ /* 0x001fe40007810000 */
[----:B------:R-:W-:Y:S02]  /*eed0*/  ISETP.LT.OR P4, PT, R122, 0x6a, P4 ;  /* 0x0000006a7a00780c */ /* 0x000fe40002781670 */
[----:B------:R-:W-:Y:S01]  /*eee0*/  FSEL R79, R79, -INF , !P5 ;  /* 0xff8000004f4f7808 */ /* 0x000fe20006800000 */
[----:B------:R-:W-:Y:S01]  /*eef0*/  FMUL.FTZ R82, R14, UR41 ;  /* 0x000000290e527c20 */ /* 0x000fe20008410000 */
[----:B------:R-:W-:-:S02]  /*ef00*/  ISETP.GT.AND P5, PT, R121, RZ, P3 ;  /* 0x000000ff7900720c */ /* 0x000fc40001fa4270 */
[----:B------:R-:W-:Y:S02]  /*ef10*/  FSEL R76, R76, -INF , !P4 ;  /* 0xff8000004c4c7808 */ /* 0x000fe40006000000 */
[----:B------:R-:W-:Y:S02]  /*ef20*/  FSETP.NEU.FTZ.AND P4, PT, R14, -INF , PT ;  /* 0xff8000000e00780b */ /* 0x000fe40003f9d000 */
[----:B------:R-:W-:Y:S02]  /*ef30*/  ISETP.LT.OR P5, PT, R122, 0x1, P5 ;  /* 0x000000017a00780c */ /* 0x000fe40002fa1670 */
[----:B------:R-:W-:Y:S02]  /*ef40*/  FSEL R82, R82, RZ, P4 ;  /* 0x000000ff52527208 */ /* 0x000fe40002000000 */
[----:B------:R-:W-:Y:S02]  /*ef50*/  FSEL R24, R24, -INF , !P5 ;  /* 0xff80000018187808 */ /* 0x000fe40006800000 */
[----:B------:R-:W-:Y:S01]  /*ef60*/  ISETP.GT.AND P5, PT, R121, 0x78, P3 ;  /* 0x000000787900780c */ /* 0x000fe20001fa4270 */
[--C-:B------:R-:W-:Y:S01]  /*ef70*/  FFMA.FTZ R150, R26, UR41, -R82.reuse ;  /* 0x000000291a967c23 */ /* 0x100fe20008010852 */
[----:B------:R-:W-:Y:S01]  /*ef80*/  FMNMX.FTZ R26, R24, R5, !PT ;  /* 0x00000005181a7209 */ /* 0x000fe20007810000 */
[--C-:B------:R-:W-:Y:S01]  /*ef90*/  FFMA.FTZ R144, R30, UR41, -R82.reuse ;  /* 0x000000291e907c23 */ /* 0x100fe20008010852 */
[--C-:B------:R-:W-:Y:S01]  /*efa0*/  FFMA.FTZ R146, R34, UR41, -R82.reuse ;  /* 0x0000002922927c23 */ /* 0x100fe20008010852 */
[--C-:B------:R-:W-:Y:S01]  /*efb0*/  FFMA.FTZ R140, R38, UR41, -R82.reuse ;  /* 0x00000029268c7c23 */ /* 0x100fe20008010852 */
[----:B------:R-:W-:Y:S01]  /*efc0*/  FMNMX.FTZ R15, R25, R26, !PT ;  /* 0x0000001a190f7209 */ /* 0x000fe20007810000 */
[--C-:B------:R-:W-:Y:S01]  /*efd0*/  FFMA.FTZ R142, R42, UR41, -R82.reuse ;  /* 0x000000292a8e7c23 */ /* 0x100fe20008010852 */
[----:B------:R-:W-:Y:S01]  /*efe0*/  ISETP.GT.AND P3, PT, R121, 0x79, P3 ;  /* 0x000000797900780c */ /* 0x000fe20001f64270 */
[--C-:B------:R-:W-:Y:S01]  /*eff0*/  FFMA.FTZ R136, R46, UR41, -R82.reuse ;  /* 0x000000292e887c23 */ /* 0x100fe20008010852 */
[----:B------:R-:W-:Y:S01]  /*f000*/  FMNMX.FTZ R30, R28, R15, !PT ;  /* 0x0000000f1c1e7209 */ /* 0x000fe20007810000 */
[--C-:B------:R-:W-:Y:S01]  /*f010*/  FFMA.FTZ R132, R54, UR41, -R82.reuse ;  /* 0x0000002936847c23 */ /* 0x100fe20008010852 */
[C---:B------:R-:W-:Y:S01]  /*f020*/  ISETP.LT.OR P5, PT, R122.reuse, 0x79, P5 ;  /* 0x000000797a00780c */ /* 0x040fe20002fa1670 */
        /* <DEDUP_REMOVED lines=11> */
[----:B------:R-:W-:Y:S01]  /*f0e0*/  FSEL R83, R83, -INF , !P3 ;  /* 0xff80000053537808 */ /* 0x000fe20005800000 */
[--C-:B------:R-:W-:Y:S01]  /*f0f0*/  FFMA.FTZ R26, R31, UR41, -R82.reuse ;  /* 0x000000291f1a7c23 */ /* 0x100fe20008010852 */
[----:B------:R-:W-:Y:S01]  /*f100*/  FMNMX.FTZ R30, R36, R15, !PT ;  /* 0x0000000f241e7209 */ /* 0x000fe20007810000 */
[--C-:B------:R-:W-:Y:S01]  /*f110*/  FFMA.FTZ R31, R43, UR41, -R82.reuse ;  /* 0x000000292b1f7c23 */ /* 0x100fe20008010852 */
[----:B------:R-:W-:Y:S01]  /*f120*/  FSEL R51, R14, RZ, P4 ;  /* 0x000000ff0e337208 */ /* 0x000fe20002000000 */
[--C-:B------:R-:W-:Y:S01]  /*f130*/  FFMA.FTZ R138, R50, UR41, -R82.reuse ;  /* 0x00000029328a7c23 */ /* 0x100fe20008010852 */
[----:B------:R-:W-:Y:S01]  /*f140*/  FMNMX.FTZ R15, R37, R30, !PT ;  /* 0x0000001e250f7209 */ /* 0x000fe20007810000 */
[----:B------:R-:W-:Y:S01]  /*f150*/  MUFU.EX2 R11, R11 ;  /* 0x0000000b000b7308 */ /* 0x000fe20000000800 */
[----:B------:R-:W-:Y:S01]  /*f160*/  FFMA.FTZ R134, R58, UR41, -R82 ;  /* 0x000000293a867c23 */ /* 0x000fe20008010852 */
[----:B------:R-:W-:Y:S01]  /*f170*/  FADD.FTZ R12, -R51, R12 ;  /* 0x0000000c330c7221 */ /* 0x000fe20000010100 */
[----:B------:R-:W-:Y:S01]  /*f180*/  FMNMX.FTZ R30, R40, R15, !PT ;  /* 0x0000000f281e7209 */ /* 0x000fe20007810000 */
[--C-:B------:R-:W-:Y:S01]  /*f190*/  FFMA.FTZ R128, R62, UR41, -R82.reuse ;  /* 0x000000293e807c23 */ /* 0x100fe20008010852 */
[--C-:B------:R-:W-:Y:S01]  /*f1a0*/  FFMA.FTZ R130, R66, UR41, -R82.reuse ;  /* 0x0000002942827c23 */ /* 0x100fe20008010852 */
[----:B------:R-:W-:Y:S01]  /*f1b0*/  FMUL.FTZ R12, R12, UR41 ;  /* 0x000000290c0c7c20 */ /* 0x000fe20008410000 */
        /* <DEDUP_REMOVED lines=13> */
[----:B------:R-:W-:-:S03]  /*f290*/  FFMA.FTZ R122, R84, UR41, -R82 ;  /* 0x00000029547a7c23 */ /* 0x000fc60008010852 */
[----:B------:R-:W-:Y:S01]  /*f2a0*/  FMNMX.FTZ R15, R49, R34, !PT ;  /* 0x00000022310f7209 */ /* 0x000fe20007810000 */
[----:B------:R-:W1:Y:S03]  /*f2b0*/  MUFU.EX2 R23, R23 ;  /* 0x0000001700177308 */ /* 0x000e660000000800 */
[----:B------:R-:W-:-:S04]  /*f2c0*/  FMNMX.FTZ R34, R52, R15, !PT ;  /* 0x0000000f34227209 */ /* 0x000fc80007810000 */
[----:B------:R-:W-:Y:S01]  /*f2d0*/  FMNMX.FTZ R15, R53, R34, !PT ;  /* 0x00000022350f7209 */ /* 0x000fe20007810000 */
[----:B------:R-:W2:Y:S01]  /*f2e0*/  MUFU.EX2 R144, R144 ;  /* 0x0000009000907308 */ /* 0x000ea20000000800 */
[----:B0-----:R-:W-:Y:S01]  /*f2f0*/  FFMA.FTZ R4, R12, R4, R148 ;  /* 0x000000040c047223 */ /* 0x001fe20000010094 */
[----:B------:R-:W-:Y:S01]  /*f300*/  F2FP.F16.F32.PACK_AB R148, R11, R148 ;  /* 0x000000940b94723e */ /* 0x000fe200000000ff */
[-C--:B------:R-:W-:Y:S01]  /*f310*/  FMUL.FTZ R88, R88, R12.reuse ;  /* 0x0000000c58587220 */ /* 0x080fe20000410000 */
[----:B------:R-:W-:Y:S01]  /*f320*/  FMNMX.FTZ R34, R56, R15, !PT ;  /* 0x0000000f38227209 */ /* 0x000fe20007810000 */
[-C--:B------:R-:W-:Y:S01]  /*f330*/  FMUL.FTZ R89, R89, R12.reuse ;  /* 0x0000000c59597220 */ /* 0x080fe20000410000 */
[-C--:B------:R-:W-:Y:S01]  /*f340*/  FMUL.FTZ R92, R92, R12.reuse ;  /* 0x0000000c5c5c7220 */ /* 0x080fe20000410000 */
[----:B------:R-:W-:Y:S01]  /*f350*/  FMUL.FTZ R93, R93, R12 ;  /* 0x0000000c5d5d7220 */ /* 0x000fe20000410000 */
[----:B------:R-:W-:Y:S01]  /*f360*/  FMNMX.FTZ R15, R57, R34, !PT ;  /* 0x00000022390f7209 */ /* 0x000fe20007810000 */
[----:B------:R-:W0:Y:S01]  /*f370*/  MUFU.EX2 R26, R26 ;  /* 0x0000001a001a7308 */ /* 0x000e220000000800 */
[--C-:B------:R-:W-:Y:S01]  /*f380*/  FFMA.FTZ R34, R47, UR41, -R82.reuse ;  /* 0x000000292f227c23 */ /* 0x100fe20008010852 */
[----:B------:R-:W-:Y:S01]  /*f390*/  FFMA.FTZ R47, R75, UR41, -R82 ;  /* 0x000000294b2f7c23 */ /* 0x000fe20008010852 */
[----:B------:R-:W-:Y:S01]  /*f3a0*/  FMNMX.FTZ R38, R60, R15, !PT ;  /* 0x0000000f3c267209 */ /* 0x000fe20007810000 */
[-C--:B------:R-:W-:Y:S01]  /*f3b0*/  FMUL.FTZ R96, R96, R12.reuse ;  /* 0x0000000c60607220 */ /* 0x080fe20000410000 */
[-C--:B------:R-:W-:Y:S01]  /*f3c0*/  FMUL.FTZ R97, R97, R12.reuse ;  /* 0x0000000c61617220 */ /* 0x080fe20000410000 */
[----:B------:R-:W-:Y:S01]  /*f3d0*/  FMUL.FTZ R100, R100, R12 ;  /* 0x0000000c64647220 */ /* 0x000fe20000410000 */
[----:B------:R-:W-:Y:S01]  /*f3e0*/  FMNMX.FTZ R15, R61, R38, !PT ;  /* 0x000000263d0f7209 */ /* 0x000fe20007810000 */
[----:B------:R-:W3:Y:S01]  /*f3f0*/  MUFU.EX2 R146, R146 ;  /* 0x0000009200927308 */ /* 0x000ee20000000800 */
[-C--:B------:R-:W-:Y:S01]  /*f400*/  FMUL.FTZ R101, R101, R12.reuse ;  /* 0x0000000c65657220 */ /* 0x080fe20000410000 */
[-C--:B------:R-:W-:Y:S01]  /*f410*/  FMUL.FTZ R104, R104, R12.reuse ;  /* 0x0000000c68687220 */ /* 0x080fe20000410000 */
[----:B------:R-:W-:Y:S01]  /*f420*/  FMNMX.FTZ R38, R64, R15, !PT ;  /* 0x0000000f40267209 */ /* 0x000fe20007810000 */
[-C--:B------:R-:W-:Y:S01]  /*f430*/  FMUL.FTZ R105, R105, R12.reuse ;  /* 0x0000000c69697220 */ /* 0x080fe20000410000 */
[-C--:B------:R-:W-:Y:S01]  /*f440*/  FMUL.FTZ R108, R108, R12.reuse ;  /* 0x0000000c6c6c7220 */ /* 0x080fe20000410000 */
[----:B------:R-:W-:Y:S01]  /*f450*/  FMUL.FTZ R109, R109, R12 ;  /* 0x0000000c6d6d7220 */ /* 0x000fe20000410000 */
[----:B------:R-:W-:Y:S01]  /*f460*/  FMNMX.FTZ R15, R65, R38, !PT ;  /* 0x00000026410f7209 */ /* 0x000fe20007810000 */
[----:B------:R-:W4:Y:S01]  /*f470*/  MUFU.EX2 R27, R27 ;  /* 0x0000001b001b7308 */ /* 0x000f220000000800 */
[-C--:B------:R-:W-:Y:S01]  /*f480*/  FMUL.FTZ R112, R112, R12.reuse ;  /* 0x0000000c70707220 */ /* 0x080fe20000410000 */
[-C--:B------:R-:W-:Y:S01]  /*f490*/  FMUL.FTZ R113, R113, R12.reuse ;  /* 0x0000000c71717220 */ /* 0x080fe20000410000 */
[----:B------:R-:W-:Y:S01]  /*f4a0*/  FMNMX.FTZ R38, R68, R15, !PT ;  /* 0x0000000f44267209 */ /* 0x000fe20007810000 */
[-C--:B------:R-:W-:Y:S01]  /*f4b0*/  FMUL.FTZ R116, R116, R12.reuse ;  /* 0x0000000c74747220 */ /* 0x080fe20000410000 */
[----:B------:R-:W-:-:S02]  /*f4c0*/  FMUL.FTZ R117, R117, R12 ;  /* 0x0000000c75757220 */ /* 0x000fc40000410000 */
[----:B------:R-:W-:Y:S01]  /*f4d0*/  FMNMX.FTZ R15, R69, R38, !PT ;  /* 0x00000026450f7209 */ /* 0x000fe20007810000 */
[----:B------:R-:W5:Y:S03]  /*f4e0*/  MUFU.EX2 R140, R140 ;  /* 0x0000008c008c7308 */ /* 0x000f660000000800 */
[----:B------:R-:W-:-:S04]  /*f4f0*/  FMNMX.FTZ R38, R72, R15, !PT ;  /* 0x0000000f48267209 */ /* 0x000fc80007810000 */
[----:B------:R-:W-:Y:S01]  /*f500*/  FMNMX.FTZ R15, R73, R38, !PT ;  /* 0x00000026490f7209 */ /* 0x000fe20007810000 */
[----:B------:R-:W5:Y:S01]  /*f510*/  MUFU.EX2 R30, R30 ;  /* 0x0000001e001e7308 */ /* 0x000f620000000800 */
[----:B------:R-:W-:Y:S02]  /*f520*/  FFMA.FTZ R38, R55, UR41, -R82 ;  /* 0x0000002937267c23 */ /* 0x000fe40008010852 */
[----:B------:R-:W-:-:S04]  /*f530*/  FMNMX.FTZ R15, R10, R15, !PT ;  /* 0x0000000f0a0f7209 */ /* 0x000fc80007810000 */
[----:B------:R-:W-:Y:S01]  /*f540*/  FMNMX.FTZ R15, R76, R15, !PT ;  /* 0x0000000f4c0f7209 */ /* 0x000fe20007810000 */
[----:B------:R-:W5:Y:S03]  /*f550*/  MUFU.EX2 R142, R142 ;  /* 0x0000008e008e7308 */ /* 0x000f660000000800 */
[----:B------:R-:W-:-:S04]  /*f560*/  FMNMX.FTZ R42, R78, R15, !PT ;  /* 0x0000000f4e2a7209 */ /* 0x000fc80007810000 */
[----:B------:R-:W-:Y:S01]  /*f570*/  FMNMX.FTZ R42, R79, R42, !PT ;  /* 0x0000002a4f2a7209 */ /* 0x000fe20007810000 */
[----:B------:R-:W5:Y:S03]  /*f580*/  MUFU.EX2 R31, R31 ;  /* 0x0000001f001f7308 */ /* 0x000f660000000800 */
[----:B------:R-:W-:-:S04]  /*f590*/  FMNMX.FTZ R42, R81, R42, !PT ;  /* 0x0000002a512a7209 */ /* 0x000fc80007810000 */
[----:B------:R-:W-:Y:S01]  /*f5a0*/  FMNMX.FTZ R15, R83, R42, !PT ;  /* 0x0000002a530f7209 */ /* 0x000fe20007810000 */
[----:B------:R-:W-:Y:S01]  /*f5b0*/  MUFU.EX2 R136, R136 ;  /* 0x0000008800887308 */ /* 0x000fe20000000800 */
[----:B------:R-:W-:-:S03]  /*f5c0*/  FFMA.FTZ R42, R63, UR41, -R82 ;  /* 0x000000293f2a7c23 */ /* 0x000fc60008010852 */
[----:B------:R-:W1:Y:S04]  /*f5d0*/  SHFL.BFLY PT, R46, R15, 0x2, 0x1f ;  /* 0x0c401f000f2e7f89 */ /* 0x000e6800000e0000 */
[----:B------:R-:W-:Y:S08]  /*f5e0*/  MUFU.EX2 R34, R34 ;  /* 0x0000002200227308 */ /* 0x000ff00000000800 */
[----:B------:R-:W-:Y:S08]  /*f5f0*/  MUFU.EX2 R138, R138 ;  /* 0x0000008a008a7308 */ /* 0x000ff00000000800 */
[----:B------:R-:W-:Y:S01]  /*f600*/  MUFU.EX2 R35, R35 ;  /* 0x0000002300237308 */ /* 0x000fe20000000800 */
[----:B-1----:R-:W-:Y:S01]  /*f610*/  FMNMX.FTZ R15, R15, R46, !PT ;  /* 0x0000002e0f0f7209 */ /* 0x002fe20007810000 */
[--C-:B------:R-:W-:Y:S01]  /*f620*/  FFMA.FTZ R46, R71, UR41, -R82.reuse ;  /* 0x00000029472e7c23 */ /* 0x100fe20008010852 */
[----:B------:R-:W-:-:S05]  /*f630*/  FFMA.FTZ R82, R85, UR41, -R82 ;  /* 0x0000002955527c23 */ /* 0x000fca0008010852 */
        /* <DEDUP_REMOVED lines=9> */
[----:B------:R-:W-:-:S05]  /*f6d0*/  FSEL R54, R54, RZ, P3 ;  /* 0x000000ff36367208 */ /* 0x000fca0001800000 */
[--C-:B------:R-:W-:Y:S01]  /*f6e0*/  FFMA.FTZ R149, R24, UR41, -R54.reuse ;  /* 0x0000002918957c23 */ /* 0x100fe20008010836 */
[--C-:B------:R-:W-:Y:S01]  /*f6f0*/  FFMA.FTZ R24, R25, UR41, -R54.reuse ;  /* 0x0000002919187c23 */ /* 0x100fe20008010836 */
        /* <DEDUP_REMOVED lines=8> */
[----:B------:R-:W-:Y:S01]  /*f780*/  FFMA.FTZ R28, R33, UR41, -R54 ;  /* 0x00000029211c7c23 */ /* 0x000fe20008010836 */
[----:B------:R-:W-:-:S02]  /*f790*/  @!P1 IMAD R32, R16, 0x8, R2 ;  /* 0x0000000810209824 */ /* 0x000fc400078e0202 */
[----:B------:R-:W-:Y:S01]  /*f7a0*/  FADD.FTZ R11, R23, R4 ;  /* 0x00000004170b7221 */ /* 0x000fe20000010000 */
[----:B------:R-:W-:Y:S01]  /*f7b0*/  FSEL R4, R15, RZ, P3 ;  /* 0x000000ff0f047208 */ /* 0x000fe20001800000 */
[----:B------:R-:W-:Y:S01]  /*f7c0*/  MUFU.EX2 R24, R24 ;  /* 0x0000001800187308 */ /* 0x000fe20000000800 */
[--C-:B------:R-:W-:Y:S01]  /*f7d0*/  FFMA.FTZ R141, R40, UR41, -R54.reuse ;  /* 0x00000029288d7c23 */ /* 0x100fe20008010836 */
[----:B--2---:R-:W-:Y:S01]  /*f7e0*/  FADD.FTZ R37, R144, R11 ;  /* 0x0000000b90257221 */ /* 0x004fe20000010000 */
[----:B0-----:R-:W-:Y:S01]  /*f7f0*/  F2FP.F16.F32.PACK_AB R144, R26, R144 ;  /* 0x000000901a90723e */ /* 0x001fe200000000ff */
[----:B------:R-:W-:Y:S01]  /*f800*/  FADD.FTZ R4, -R4, R5 ;  /* 0x0000000504047221 */ /* 0x000fe20000010100 */
[----:B------:R-:W-:Y:S02]  /*f810*/  @!P1 VIADD R32, R32, 0x16860 ;  /* 0x0001686020209836 */ /* 0x000fe40000000000 */
[----:B------:R-:W-:Y:S01]  /*f820*/  FADD.FTZ R37, R26, R37 ;  /* 0x000000251a257221 */ /* 0x000fe20000010000 */
[----:B------:R-:W-:Y:S01]  /*f830*/  FFMA.FTZ R16, R41, UR41, -R54 ;  /* 0x0000002929107c23 */ /* 0x000fe20008010836 */
[----:B------:R-:W-:Y:S01]  /*f840*/  FMUL.FTZ R4, R4, UR41 ;  /* 0x0000002904047c20 */ /* 0x000fe20008410000 */
[----:B------:R-:W-:Y:S01]  /*f850*/  MUFU.EX2 R151, R151 ;  /* 0x0000009700977308 */ /* 0x000fe20000000800 */
[----:B---3--:R-:W-:Y:S01]  /*f860*/  FADD.FTZ R36, R146, R37 ;  /* 0x0000002592247221 */ /* 0x008fe20000010000 */
[----:B------:R-:W-:Y:S01]  /*f870*/  @!P1 PRMT R32, RZ, 0x654, R32 ;  /* 0x00000654ff209816 */ /* 0x000fe20000000020 */
[--C-:B------:R-:W-:Y:S01]  /*f880*/  FFMA.FTZ R143, R44, UR41, -R54.reuse ;  /* 0x000000292c8f7c23 */ /* 0x100fe20008010836 */
[----:B------:R-:W-:Y:S01]  /*f890*/  FFMA.FTZ R137, R48, UR41, -R54 ;  /* 0x0000002930897c23 */ /* 0x000fe20008010836 */
[----:B----4-:R-:W-:Y:S01]  /*f8a0*/  FADD.FTZ R37, R27, R36 ;  /* 0x000000241b257221 */ /* 0x010fe20000010000 */
[----:B------:R0:W-:Y:S01]  /*f8b0*/  @!P1 SYNCS.ARRIVE.TRANS64.RED.A1T0 RZ, [R32+URZ], RZ ;  /* 0x000000ff20ff99a7 */ /* 0x0001e2000810043f */
[--C-:B------:R-:W-:Y:S01]  /*f8c0*/  FFMA.FTZ R49, R49, UR41, -R54.reuse ;  /* 0x0000002931317c23 */ /* 0x100fe20008010836 */
[----:B------:R-:W1:Y:S01]  /*f8d0*/  MUFU.EX2 R5, R4 ;  /* 0x0000000400057308 */ /* 0x000e620000000800 */
[----:B-----5:R-:W-:Y:S01]  /*f8e0*/  FADD.FTZ R37, R140, R37 ;  /* 0x000000258c257221 */ /* 0x020fe20000010000 */
[--C-:B------:R-:W-:Y:S01]  /*f8f0*/  FFMA.FTZ R139, R52, UR41, -R54.reuse ;  /* 0x00000029348b7c23 */ /* 0x100fe20008010836 */
[--C-:B------:R-:W-:Y:S01]  /*f900*/  FFMA.FTZ R33, R10, UR41, -R54.reuse ;  /* 0x000000290a217c23 */ /* 0x100fe20008010836 */
[--C-:B------:R-:W-:Y:S01]  /*f910*/  FFMA.FTZ R53, R53, UR41, -R54.reuse ;  /* 0x0000002935357c23 */ /* 0x100fe20008010836 */
[----:B------:R-:W-:Y:S01]  /*f920*/  FADD.FTZ R37, R30, R37 ;  /* 0x000000251e257221 */ /* 0x000fe20000010000 */
[--C-:B0-----:R-:W-:Y:S01]  /*f930*/  FFMA.FTZ R32, R45, UR41, -R54.reuse ;  /* 0x000000292d207c23 */ /* 0x101fe20008010836 */
[----:B------:R-:W-:Y:S01]  /*f940*/  F2FP.F16.F32.PACK_AB R146, R27, R146 ;  /* 0x000000921b92723e */ /* 0x000fe200000000ff */
[----:B------:R-:W0:Y:S01]  /*f950*/  MUFU.EX2 R25, R25 ;  /* 0x0000001900197308 */ /* 0x000e220000000800 */
[----:B------:R-:W-:Y:S01]  /*f960*/  FADD.FTZ R26, R142, R37 ;  /* 0x000000258e1a7221 */ /* 0x000fe20000010000 */
[--C-:B------:R-:W-:Y:S01]  /*f970*/  FFMA.FTZ R133, R56, UR41, -R54.reuse ;  /* 0x0000002938857c23 */ /* 0x100fe20008010836 */
[--C-:B------:R-:W-:Y:S01]  /*f980*/  FFMA.FTZ R57, R57, UR41, -R54.reuse ;  /* 0x0000002939397c23 */ /* 0x100fe20008010836 */
[----:B------:R-:W-:Y:S01]  /*f990*/  FFMA.FTZ R135, R60, UR41, -R54 ;  /* 0x000000293c877c23 */ /* 0x000fe20008010836 */
[----:B------:R-:W-:Y:S01]  /*f9a0*/  FADD.FTZ R37, R31, R26 ;  /* 0x0000001a1f257221 */ /* 0x000fe20000010000 */
[----:B------:R-:W-:Y:S01]  /*f9b0*/  F2FP.F16.F32.PACK_AB R150, R23, R150 ;  /* 0x000000961796723e */ /* 0x000fe200000000ff */
[--C-:B------:R-:W-:Y:S01]  /*f9c0*/  FFMA.FTZ R61, R61, UR41, -R54.reuse ;  /* 0x000000293d3d7c23 */ /* 0x100fe20008010836 */
[----:B------:R-:W2:Y:S01]  /*f9d0*/  MUFU.EX2 R145, R145 ;  /* 0x0000009100917308 */ /* 0x000ea20000000800 */
[----:B-1----:R-:W-:Y:S01]  /*f9e0*/  FFMA.FTZ R3, R5, R3, R149 ;  /* 0x0000000305037223 */ /* 0x002fe20000010095 */
[----:B------:R-:W-:Y:S01]  /*f9f0*/  FADD.FTZ R37, R136, R37 ;  /* 0x0000002588257221 */ /* 0x000fe20000010000 */
[--C-:B------:R-:W-:Y:S01]  /*fa00*/  FFMA.FTZ R129, R64, UR41, -R54.reuse ;  /* 0x0000002940817c23 */ /* 0x100fe20008010836 */
[----:B------:R-:W-:Y:S01]  /*fa10*/  F2FP.F16.F32.PACK_AB R140, R30, R140 ;  /* 0x0000008c1e8c723e */ /* 0x000fe200000000ff */
        /* <DEDUP_REMOVED lines=8> */
[----:B0-----:R-:W-:Y:S01]  /*faa0*/  FADD.FTZ R4, R25, R4 ;  /* 0x0000000419047221 */ /* 0x001fe20000010000 */
[----:B------:R-:W-:Y:S01]  /*fab0*/  FADD.FTZ R37, R35, R36 ;  /* 0x0000002423257221 */ /* 0x000fe20000010000 */
[----:B------:R-:W-:Y:S01]  /*fac0*/  F2FP.F16.F32.PACK_AB R142, R31, R142 ;  /* 0x0000008e1f8e723e */ /* 0x000fe200000000ff */
[----:B------:R-:W0:Y:S01]  /*fad0*/  MUFU.EX2 R147, R147 ;  /* 0x0000009300937308 */ /* 0x000e220000000800 */
[----:B--2---:R-:W-:Y:S01]  /*fae0*/  FADD.FTZ R3, R145, R4 ;  /* 0x0000000491037221 */ /* 0x004fe20000010000 */
[----:B------:R-:W-:Y:S01]  /*faf0*/  FADD.FTZ R37, R132, R37 ;  /* 0x0000002584257221 */ /* 0x000fe20000010000 */
[--C-:B------:R-:W-:Y:S01]  /*fb00*/  FFMA.FTZ R72, R72, UR41, -R54.reuse ;  /* 0x0000002948487c23 */ /* 0x100fe20008010836 */
[--C-:B------:R-:W-:Y:S01]  /*fb10*/  FFMA.FTZ R73, R73, UR41, -R54.reuse ;  /* 0x0000002949497c23 */ /* 0x100fe20008010836 */
[--C-:B------:R-:W-:Y:S01]  /*fb20*/  FFMA.FTZ R76, R76, UR41, -R54.reuse ;  /* 0x000000294c4c7c23 */ /* 0x100fe20008010836 */
[----:B------:R-:W-:Y:S01]  /*fb30*/  FADD.FTZ R37, R38, R37 ;  /* 0x0000002526257221 */ /* 0x000fe20000010000 */
[--C-:B------:R-:W-:Y:S01]  /*fb40*/  FFMA.FTZ R78, R78, UR41, -R54.reuse ;  /* 0x000000294e4e7c23 */ /* 0x100fe20008010836 */
[----:B------:R-:W2:Y:S01]  /*fb50*/  MUFU.EX2 R29, R29 ;  /* 0x0000001d001d7308 */ /* 0x000ea20000000800 */
[----:B-1----:R-:W-:Y:S01]  /*fb60*/  FADD.FTZ R4, R28, R3 ;  /* 0x000000031c047221 */ /* 0x002fe20000010000 */
[----:B------:R-:W-:Y:S01]  /*fb70*/  FADD.FTZ R36, R134, R37 ;  /* 0x0000002586247221 */ /* 0x000fe20000010000 */
[--C-:B------:R-:W-:Y:S01]  /*fb80*/  FFMA.FTZ R79, R79, UR41, -R54.reuse ;  /* 0x000000294f4f7c23 */ /* 0x100fe20008010836 */
[--C-:B------:R-:W-:Y:S01]  /*fb90*/  FFMA.FTZ R81, R81, UR41, -R54.reuse ;  /* 0x0000002951517c23 */ /* 0x100fe20008010836 */
[----:B------:R-:W-:Y:S01]  /*fba0*/  FFMA.FTZ R54, R83, UR41, -R54 ;  /* 0x0000002953367c23 */ /* 0x000fe20008010836 */
[----:B------:R-:W-:Y:S01]  /*fbb0*/  FADD.FTZ R41, R39, R36 ;  /* 0x0000002427297221 */ /* 0x000fe20000010000 */
[----:B------:R-:W-:Y:S01]  /*fbc0*/  ISETP.GT.AND P3, PT, R0, R21, PT ;  /* 0x000000150000720c */ /* 0x000fe20003f64270 */
[----:B------:R-:W1:Y:S01]  /*fbd0*/  MUFU.EX2 R141, R141 ;  /* 0x0000008d008d7308 */ /* 0x000e620000000800 */
[----:B0-----:R-:W-:Y:S01]  /*fbe0*/  FADD.FTZ R4, R147, R4 ;  /* 0x0000000493047221 */ /* 0x001fe20000010000 */
[----:B------:R-:W-:Y:S01]  /*fbf0*/  FADD.FTZ R41, R128, R41 ;  /* 0x0000002980297221 */ /* 0x000fe20000010000 */
        /* <DEDUP_REMOVED lines=20> */
[----:B------:R-:W-:Y:S01]  /*fd40*/  F2FP.F16.F32.PACK_AB R136, R34, R136 ;  /* 0x000000882288723e */ /* 0x000fe200000000ff */
[----:B------:R-:W1:Y:S01]  /*fd50*/  MUFU.EX2 R143, R143 ;  /* 0x0000008f008f7308 */ /* 0x000e620000000800 */
[C---:B0-----:R-:W-:Y:S01]  /*fd60*/  FADD.FTZ R4, R16.reuse, R37 ;  /* 0x0000002510047221 */ /* 0x041fe20000010000 */
[----:B------:R-:W-:Y:S01]  /*fd70*/  F2FP.F16.F32.PACK_AB R141, R16, R141 ;  /* 0x0000008d108d723e */ /* 0x000fe200000000ff */
[----:B------:R-:W-:Y:S01]  /*fd80*/  VIADD R0, R0, 0xffffffff ;  /* 0xffffffff00007836 */ /* 0x000fe20000000000 */
[----:B------:R-:W-:Y:S01]  /*fd90*/  F2FP.F16.F32.PACK_AB R138, R35, R138 ;  /* 0x0000008a238a723e */ /* 0x000fe200000000ff */
[----:B------:R-:W-:Y:S01]  /*fda0*/  IMAD.MOV.U32 R16, RZ, RZ, R13 ;  /* 0x000000ffff107224 */ /* 0x000fe200078e000d */
[----:B------:R-:W-:-:S02]  /*fdb0*/  F2FP.F16.F32.PACK_AB R132, R38, R132 ;  /* 0x000000842684723e */ /* 0x000fc400000000ff */
[----:B------:R-:W0:Y:S01]  /*fdc0*/  MUFU.EX2 R130, R130 ;  /* 0x0000008200827308 */ /* 0x000e220000000800 */
[C---:B--2---:R-:W-:Y:S01]  /*fdd0*/  FADD.FTZ R41, R42.reuse, R41 ;  /* 0x000000292a297221 */ /* 0x044fe20000010000 */
[----:B------:R-:W-:Y:S02]  /*fde0*/  F2FP.F16.F32.PACK_AB R134, R39, R134 ;  /* 0x000000862786723e */ /* 0x000fe400000000ff */
[----:B------:R-:W-:Y:S02]  /*fdf0*/  F2FP.F16.F32.PACK_AB R128, R42, R128 ;  /* 0x000000802a80723e */ /* 0x000fe400000000ff */
[----:B------:R-:W-:Y:S02]  /*fe00*/  F2FP.F16.F32.PACK_AB R149, R24, R149 ;  /* 0x000000951895723e */ /* 0x000fe400000000ff */
[----:B------:R-:W2:Y:S01]  /*fe10*/  MUFU.EX2 R32, R32 ;  /* 0x0000002000207308 */ /* 0x000ea20000000800 */
[----:B-1----:R-:W-:Y:S01]  /*fe20*/  FADD.FTZ R27, R143, R4 ;  /* 0x000000048f1b7221 */ /* 0x002fe20000010000 */
[----:B------:R-:W-:-:S02]  /*fe30*/  F2FP.F16.F32.PACK_AB R151, R25, R151 ;  /* 0x000000971997723e */ /* 0x000fc400000000ff */
[----:B------:R-:W-:Y:S02]  /*fe40*/  F2FP.F16.F32.PACK_AB R145, R28, R145 ;  /* 0x000000911c91723e */ /* 0x000fe400000000ff */
[----:B------:R-:W-:Y:S02]  /*fe50*/  F2FP.F16.F32.PACK_AB R147, R29, R147 ;  /* 0x000000931d93723e */ /* 0x000fe400000000ff */
[----:B------:R-:W1:Y:S01]  /*fe60*/  MUFU.EX2 R43, R43 ;  /* 0x0000002b002b7308 */ /* 0x000e620000000800 */
[----:B0-----:R-:W-:Y:S01]  /*fe70*/  FADD.FTZ R36, R130, R41 ;  /* 0x0000002982247221 */ /* 0x001fe20000010000 */
[----:B------:R-:W-:-:S06]  /*fe80*/  MOV R5, R15 ;  /* 0x0000000f00057202 */ /* 0x000fcc0000000f00 */
        /* <DEDUP_REMOVED lines=32> */
[----:B------:R-:W-:Y:S01]  /*10090*/  F2FP.F16.F32.PACK_AB R133, R23, R133 ;  /* 0x000000851785723e */ /* 0x000fe200000000ff */
[----:B------:R-:W-:-:S05]  /*100a0*/  IMAD.MOV.U32 R23, RZ, RZ, R20 ;  /* 0x000000ffff177224 */ /* 0x000fca00078e0014 */
        /* <DEDUP_REMOVED lines=38> */
[----:B------:R-:W-:Y:S01]  /*10310*/  F2FP.F16.F32.PACK_AB R123, R54, R81 ;  /* 0x00000051367b723e */ /* 0x000fe200000000ff */
[----:B------:R-:W-:Y:S02]  /*10320*/  IMAD.MOV.U32 R12, RZ, RZ, R14 ;  /* 0x000000ffff0c7224 */ /* 0x000fe400078e000e */
[C---:B0-----:R-:W-:Y:S01]  /*10330*/  FADD.FTZ R4, R51.reuse, R4 ;  /* 0x0000000433047221 */ /* 0x041fe20000010000 */
[----:B------:R-:W-:Y:S01]  /*10340*/  F2FP.F16.F32.PACK_AB R122, R51, R122 ;  /* 0x0000007a337a723e */ /* 0x000fe200000000ff */
[----:B------:R-:W-:Y:S06]  /*10350*/  @P3 BRA `(.L_x_14119) ;  /* 0xffffffc800203947 */ /* 0x000fec000383ffff */
[----:B------:R-:W-:Y:S02]  /*10360*/  IMAD.MOV.U32 R5, RZ, RZ, R15 ;  /* 0x000000ffff057224 */ /* 0x000fe400078e000f */
[----:B------:R-:W-:Y:S02]  /*10370*/  IMAD.MOV.U32 R12, RZ, RZ, R14 ;  /* 0x000000ffff0c7224 */ /* 0x000fe400078e000e */
[----:B------:R-:W-:Y:S02]  /*10380*/  IMAD.MOV.U32 R16, RZ, RZ, R13 ;  /* 0x000000ffff107224 */ /* 0x000fe400078e000d */
[----:B------:R-:W-:-:S07]  /*10390*/  IMAD.MOV.U32 R23, RZ, RZ, R20 ;  /* 0x000000ffff177224 */ /* 0x000fce00078e0014 */
.L_x_14101:
[----:B------:R-:W2:Y:S01]  /*103a0*/  LDL R21, [R1+0x18] ;  /* 0x0000180001157983 */ /* 0x000ea20000100800 */
[----:B------:R-:W0:Y:S01]  /*103b0*/  LDC R10, c[0x0][0x448] ;  /* 0x00011200ff0a7b82 */ /* 0x000e220000000800 */
[----:B------:R-:W-:Y:S02]  /*103c0*/  ULDC UR8, c[0x0][0x9dc] ;  /* 0x0002770000087ab9 */ /* 0x000fe40000000800 */
[----:B------:R-:W3:Y:S04]  /*103d0*/  LDL R15, [R1+0x4] ;  /* 0x00000400010f7983 */ /* 0x000ee80000100800 */
[----:B------:R-:W3:Y:S01]  /*103e0*/  LDL R13, [R1+0x8] ;  /* 0x00000800010d7983 */ /* 0x000ee20000100800 */
[----:B------:R-:W1:Y:S01]  /*103f0*/  LDC R20, c[0x0][0x9e4] ;  /* 0x00027900ff147b82 */ /* 0x000e620000000800 */
[----:B0-----:R-:W-:-:S02]  /*10400*/  ISETP.NE.AND P4, PT, R10, 0x1, PT ;  /* 0x000000010a00780c */ /* 0x001fc40003f85270 */
[----:B-1----:R-:W-:-:S11]  /*10410*/  ISETP.GE.AND P5, PT, R20, 0x1, PT ;  /* 0x000000011400780c */ /* 0x002fd60003fa6270 */
[----:B------:R-:W0:Y:S08]  /*10420*/  @P4 LDC R11, c[0x0][0x44c] ;  /* 0x00011300ff0b4b82 */ /* 0x000e300000000800 */
[----:B------:R-:W1:Y:S01]  /*10430*/  @P4 LDC R14, c[0x0][0x450] ;  /* 0x00011400ff0e4b82 */ /* 0x000e620000000800 */
[----:B--2---:R-:W-:-:S04]  /*10440*/  VIADD R10, R21, 0xbf ;  /* 0x000000bf150a7836 */ /* 0x004fc80000000000 */
[----:B0-----:R-:W-:Y:S01]  /*10450*/  @P4 IMAD.HI.U32 R11, R10, R11, RZ ;  /* 0x0000000b0a0b4227 */ /* 0x001fe200078e00ff */
[----:B---3--:R-:W-:-:S04]  /*10460*/  IADD3 R13, R13, 0x1, -R15 ;  /* 0x000000010d0d7810 */ /* 0x008fc80007ffe80f */
[----:B-1----:R-:W-:-:S05]  /*10470*/  @P4 SHF.R.U32.HI R10, RZ, R14, R11 ;  /* 0x0000000eff0a4219 */ /* 0x002fca000001160b */
        /* <DEDUP_REMOVED lines=14> */
.L_x_14122:
[----:B------:R-:W-:-:S13]  /*10560*/  ISETP.NE.AND P2, PT, R20, 0x1, PT ;  /* 0x000000011400780c */ /* 0x000fda0003f45270 */
[----:B------:R-:W0:Y:S02]  /*10570*/  @P2 LDC.64 R10, c[0x0][0x9e8] ;  /* 0x00027a00ff0a2b82 */ /* 0x000e240000000a00 */
[----:B0-----:R-:W-:-:S05]  /*10580*/  @P2 IMAD.HI.U32 R10, R13, R10, RZ ;  /* 0x0000000a0d0a2227 */ /* 0x001fca00078e00ff */
[----:B------:R-:W-:-:S07]  /*10590*/  @P2 SHF.R.U32.HI R13, RZ, R11, R10 ;  /* 0x0000000bff0d2219 */ /* 0x000fce000001160a */
.L_x_14123:
[----:B------:R-:W-:Y:S05]  /*105a0*/  BSYNC B0 ;  /* 0x0000000000007941 */ /* 0x000fea0003800000 */
.L_x_14121:
[----:B------:R-:W-:-:S05]  /*105b0*/  IMAD R13, R13, R20, RZ ;  /* 0x000000140d0d7224 */ /* 0x000fca00078e02ff */
[----:B------:R-:W-:-:S07]  /*105c0*/  VIMNMX R14, R14, R13, !PT ;  /* 0x0000000d0e0e7248 */ /* 0x000fce0007fe0100 */
.L_x_14120:
[----:B------:R-:W2:Y:S01]  /*105d0*/  LDL R10, [R1+0x44] ;  /* 0x00004400010a7983 */ /* 0x000ea20000100800 */
[----:B------:R-:W-:-:S05]  /*105e0*/  VIADD R14, R14, 0x7f ;  /* 0x0000007f0e0e7836 */ /* 0x000fca0000000000 */
[----:B------:R-:W-:-:S04]  /*105f0*/  SHF.R.S32.HI R11, RZ, 0x1f, R14 ;  /* 0x0000001fff0b7819 */ /* 0x000fc8000001140e */
[----:B------:R-:W-:-:S04]  /*10600*/  LEA.HI R11, R11, R14, RZ, 0x7 ;  /* 0x0000000e0b0b7211 */ /* 0x000fc800078f38ff */
[----:B------:R-:W-:-:S04]  /*10610*/  SHF.R.S32.HI R11, RZ, 0x7, R11 ;  /* 0x00000007ff0b7819 */ /* 0x000fc8000001140b */
[----:B--2---:R-:W-:-:S04]  /*10620*/  VIMNMX R10, R10, R11, !PT ;  /* 0x0000000b0a0a7248 */ /* 0x004fc80007fe0100 */
[----:B------:R-:W-:Y:S01]  /*10630*/  ISETP.GE.AND P2, PT, R0, R10, PT ;  /* 0x0000000a0000720c */ /* 0x000fe20003f46270 */
[----:B------:R0:W-:-:S12]  /*10640*/  STL [R1+0x40], R10 ;  /* 0x0000400a01007387 */ /* 0x0001d80000100800 */
[----:B0-----:R-:W-:Y:S05]  /*10650*/  @!P2 BRA `(.L_x_14124) ;  /* 0x0000002400e4a947 */ /* 0x001fea0003800000 */
[----:B------:R-:W-:Y:S01]  /*10660*/  IMAD.MOV.U32 R13, RZ, RZ, R5 ;  /* 0x000000ffff0d7224 */ /* 0x000fe200078e0005 */
[----:B------:R-:W-:Y:S01]  /*10670*/  MOV R15, R16 ;  /* 0x00000010000f7202 */ /* 0x000fe20000000f00 */
[----:B------:R-:W-:Y:S02]  /*10680*/  IMAD.MOV.U32 R14, RZ, RZ, R12 ;  /* 0x000000ffff0e7224 */ /* 0x000fe400078e000c */
[----:B------:R-:W-:-:S07]  /*10690*/  IMAD.MOV.U32 R10, RZ, RZ, R23 ;  /* 0x000000ffff0a7224 */ /* 0x000fce00078e0017 */
.L_x_14134:
        /* <DEDUP_REMOVED lines=11> */
.L_x_14126:
[----:B------:R-:W-:Y:S01]  /*10750*/  IMAD R5, R16, 0x8, R2 ;  /* 0x0000000810057824 */ /* 0x000fe200078e0202 */
[----:B------:R-:W-:-:S04]  /*10760*/  SHF.L.U32 R12, R23, 0x1f, RZ ;  /* 0x0000001f170c7819 */ /* 0x000fc800000006ff */
[----:B------:R0:W1:Y:S01]  /*10770*/  SYNCS.PHASECHK.TRANS64.TRYWAIT P3, [R5+URZ+0x16830], R12 ;  /* 0x0168300c050075a7 */ /* 0x000062000806017f */
[----:B------:R-:W-:Y:S05]  /*10780*/  @!P0 BRA `(.L_x_14127) ;  /* 0x0000000000048947 */ /* 0x000fea0003800000 */
[----:B------:R-:W-:Y:S01]  /*10790*/  BPT.TRAP 0x1 ;  /* 0x000000040000795c */ /* 0x000fe20000300000 */
.L_x_14127:
[----:B------:R-:W-:Y:S04]  /*107a0*/  BSSY B0, `(.L_x_14125) ;  /* 0x0000004000007945 */ /* 0x000fe80003800000 */
[----:B-1----:R-:W-:Y:S05]  /*107b0*/  @P3 BRA `(.L_x_14128) ;  /* 0x0000000000083947 */ /* 0x002fea0003800000 */
[----:B------:R-:W1:Y:S02]  /*107c0*/  SYNCS.PHASECHK.TRANS64.TRYWAIT P3, [R5+URZ+0x16830], R12 ;  /* 0x0168300c050075a7 */ /* 0x000e64000806017f */
[----:B-1----:R-:W-:Y:S05]  /*107d0*/  @!P3 BRA `(.L_x_14129) ;  /* 0x000000f800ccb947 */ /* 0x002fea0003800000 */
.L_x_14128:
[----:B------:R-:W-:Y:S05]  /*107e0*/  BSYNC B0 ;  /* 0x0000000000007941 */ /* 0x000fea0003800000 */
.L_x_14125:
[----:B------:R-:W2:Y:S01]  /*107f0*/  LDL R11, [R1+0x1c] ;  /* 0x00001c00010b7983 */ /* 0x000ea20000100800 */
[----:B01----:R-:W0:Y:S01]  /*10800*/  S2R R5, SR_TID.X ;  /* 0x0000000000057919 */ /* 0x003e220000002100 */
[----:B------:R-:W-:Y:S05]  /*10810*/  WARPSYNC.ALL ;  /* 0x0000000000007948 */ /* 0x000fea0003800000 */
[----:B------:R-:W-:Y:S01]  /*10820*/  IMAD.MOV.U32 R27, RZ, RZ, 0x40000040 ;  /* 0x40000040ff1b7424 */ /* 0x000fe200078e00ff */
[----:B0-----:R-:W-:-:S05]  /*10830*/  SHF.R.U32.HI R5, RZ, 0x7, R5 ;  /* 0x00000007ff057819 */ /* 0x001fca0000011605 */
[----:B------:R-:W-:Y:S01]  /*10840*/  VIADD R5, R5, 0x8 ;  /* 0x0000000805057836 */ /* 0x000fe20000000000 */
[----:B------:R-:W-:Y:S01]  /*10850*/  R2UR UR8, R6 ;  /* 0x00000000060872ca */ /* 0x000fe200000e0000 */
[----:B------:R-:W-:Y:S01]  /*10860*/  IMAD.MOV.U32 R25, RZ, RZ, 0x40000040 ;  /* 0x40000040ff197424 */ /* 0x000fe200078e00ff */
[----:B------:R-:W-:Y:S02]  /*10870*/  R2UR UR9, R7 ;  /* 0x00000000070972ca */ /* 0x000fe400000e0000 */
[----:B------:R-:W-:Y:S02]  /*10880*/  R2UR UR11, R27 ;  /* 0x000000001b0b72ca */ /* 0x000fe400000e0000 */
[----:B------:R-:W-:Y:S02]  /*10890*/  R2UR UR15, R25 ;  /* 0x00000000190f72ca */ /* 0x000fe400000e0000 */
[----:B------:R-:W-:Y:S02]  /*108a0*/  R2UR UR23, R27 ;  /* 0x000000001b1772ca */ /* 0x000fe400000e0000 */
[----:B------:R-:W-:-:S02]  /*108b0*/  R2UR UR12, R156 ;  /* 0x000000009c0c72ca */ /* 0x000fc400000e0000 */
[----:B------:R-:W-:Y:S01]  /*108c0*/  R2UR UR13, R157 ;  /* 0x000000009d0d72ca */ /* 0x000fe200000e0000 */
[----:B------:R0:W-:Y:S01]  /*108d0*/  BAR.SYNC.DEFER_BLOCKING R5, 0x100 ;  /* 0x000400050000751d */ /* 0x0001e20000010000 */
[----:B------:R-:W-:Y:S01]  /*108e0*/  IMAD.MOV.U32 R21, RZ, RZ, 0x40000040 ;  /* 0x40000040ff157424 */ /* 0x000fe200078e00ff */
[----:B------:R-:W-:Y:S02]  /*108f0*/  R2UR UR16, R154 ;  /* 0x000000009a1072ca */ /* 0x000fe400000e0000 */
[----:B------:R-:W-:Y:S02]  /*10900*/  R2UR UR17, R155 ;  /* 0x000000009b1172ca */ /* 0x000fe400000e0000 */
[----:B------:R-:W-:Y:S01]  /*10910*/  R2UR UR19, R21 ;  /* 0x00000000151372ca */ /* 0x000fe200000e0000 */
[----:B--2---:R-:W-:-:S04]  /*10920*/  IMAD R26, R16, 0x400, R11 ;  /* 0x00000400101a7824 */ /* 0x004fc800078e020b */
[C---:B------:R-:W-:Y:S01]  /*10930*/  VIADD R24, R26.reuse, 0x2 ;  /* 0x000000021a187836 */ /* 0x040fe20000000000 */
[C---:B------:R-:W-:Y:S01]  /*10940*/  R2UR UR10, R26.reuse ;  /* 0x000000001a0a72ca */ /* 0x040fe200000e0000 */
[C---:B------:R-:W-:Y:S02]  /*10950*/  VIADD R20, R26.reuse, 0x4 ;  /* 0x000000041a147836 */ /* 0x040fe40000000000 */
[----:B------:R-:W-:Y:S01]  /*10960*/  VIADD R26, R26, 0x6 ;  /* 0x000000061a1a7836 */ /* 0x000fe20000000000 */
[----:B------:R-:W-:-:S04]  /*10970*/  R2UR UR14, R24 ;  /* 0x00000000180e72ca */ /* 0x000fc800000e0000 */
[----:B------:R-:W-:Y:S02]  /*10980*/  R2UR UR22, R26 ;  /* 0x000000001a1672ca */ /* 0x000fe400000e0000 */
[----:B------:R-:W-:-:S06]  /*10990*/  WARPGROUP.ARRIVE ;  /* 0x00000000000079c5 */ /* 0x000fcc0000000000 */
[----:B------:R-:W-:Y:S01]  /*109a0*/  HGMMA.64x128x16.F32 R24, gdesc[UR8], RZ, !UPT, gsb0 ;  /* 0x01e00000081879f0 */ /* 0x000fe2000c0008ff */
[----:B------:R-:W-:Y:S02]  /*109b0*/  R2UR UR18, R20 ;  /* 0x00000000141272ca */ /* 0x000fe400000e0000 */
[----:B------:R-:W-:Y:S02]  /*109c0*/  WARPGROUP.DEPBAR.LE gsb0, 0x0 ;  /* 0x00008000000079c5 */ /* 0x000fe40000010000 */
[----:B------:R-:W-:-:S07]  /*109d0*/  WARPGROUP.ARRIVE ;  /* 0x00000000000079c5 */ /* 0x000fce0000000000 */
        /* <DEDUP_REMOVED lines=13> */
.L_x_14131:
[----:B------:R-:W-:Y:S01]  /*10ab0*/  SHF.L.U32 R5, R10, 0x1f, RZ ;  /* 0x0000001f0a057819 */ /* 0x000fe200000006ff */
[----:B------:R-:W-:-:S04]  /*10ac0*/  IMAD R10, R15, 0x8, R2 ;  /* 0x000000080f0a7824 */ /* 0x000fc800078e0202 */
[----:B------:R0:W1:Y:S01]  /*10ad0*/  SYNCS.PHASECHK.TRANS64.TRYWAIT P2, [R10+URZ+0x16850], R5 ;  /* 0x016850050a0075a7 */ /* 0x000062000804017f */
[----:B------:R-:W-:Y:S05]  /*10ae0*/  @!P0 BRA `(.L_x_14132) ;  /* 0x0000000000048947 */ /* 0x000fea0003800000 */
[----:B------:R-:W-:Y:S01]  /*10af0*/  BPT.TRAP 0x1 ;  /* 0x000000040000795c */ /* 0x000fe20000300000 */
.L_x_14132:
[----:B-1----:R-:W-:Y:S05]  /*10b00*/  @P2 BRA `(.L_x_14130) ;  /* 0x0000000000082947 */ /* 0x002fea0003800000 */
[----:B------:R-:W1:Y:S02]  /*10b10*/  SYNCS.PHASECHK.TRANS64.TRYWAIT P2, [R10+URZ+0x16850], R5 ;  /* 0x016850050a0075a7 */ /* 0x000e64000804017f */
[----:B-1----:R-:W-:Y:S05]  /*10b20*/  @!P2 BRA `(.L_x_14133) ;  /* 0x000000f8000ca947 */ /* 0x002fea0003800000 */
.L_x_14130:
[----:B01----:R-:W-:Y:S01]  /*10b30*/  VIADD R5, R2, 0x400 ;  /* 0x0000040002057836 */ /* 0x003fe20000000000 */
[----:B------:R-:W-:Y:S05]  /*10b40*/  WARPSYNC.ALL ;  /* 0x0000000000007948 */ /* 0x000fea0003800000 */
[----:B------:R-:W-:-:S04]  /*10b50*/  SHF.R.U32.HI R5, RZ, 0x4, R5 ;  /* 0x00000004ff057819 */ /* 0x000fc80000011605 */
[----:B------:R-:W-:Y:S01]  /*10b60*/  LOP3.LUT R10, R5, 0x3fff, RZ, 0xc0, !PT ;  /* 0x00003fff050a7812 */ /* 0x000fe200078ec0ff */
[----:B------:R-:W-:-:S03]  /*10b70*/  IMAD.MOV.U32 R11, RZ, RZ, 0x40000040 ;  /* 0x40000040ff0b7424 */ /* 0x000fc600078e00ff */
[----:B------:R-:W-:Y:S01]  /*10b80*/  LEA R10, R15, R10, 0xa ;  /* 0x0000000a0f0a7211 */ /* 0x000fe200078e50ff */
[----:B------:R-:W-:Y:S01]  /*10b90*/  WARPGROUP.ARRIVE ;  /* 0x00000000000079c5 */ /* 0x000fe20000000000 */
[----:B------:R-:W-:Y:S02]  /*10ba0*/  IMAD.MOV.U32 R21, RZ, RZ, 0x40000040 ;  /* 0x40000040ff157424 */ /* 0x000fe400078e00ff */
[----:B------:R-:W-:Y:S01]  /*10bb0*/  FMUL.FTZ R5, R24, UR27 ;  /* 0x0000001b18057c20 */ /* 0x000fe20008410000 */
[C---:B------:R-:W-:Y:S01]  /*10bc0*/  R2UR UR10, R10.reuse ;  /* 0x000000000a0a72ca */ /* 0x040fe200000e0000 */
[----:B------:R-:W-:Y:S01]  /*10bd0*/  VIADD R20, R10, 0x80 ;  /* 0x000000800a147836 */ /* 0x000fe20000000000 */
[----:B------:R-:W-:Y:S01]  /*10be0*/  R2UR UR11, R11 ;  /* 0x000000000b0b72ca */ /* 0x000fe200000e0000 */
        /* <DEDUP_REMOVED lines=12> */
[----:B------:R-:W-:Y:S01]  /*10cb0*/  HGMMA.64x64x16.F32 R88, R148, gdesc[UR8].tnspB, R88, gsb0 ;  /* 0x40e0000894587df0 */ /* 0x000fe20008000858 */
[----:B------:R-:W-:Y:S01]  /*10cc0*/  R2UR UR10, R20 ;  /* 0x00000000140a72ca */ /* 0x000fe200000e0000 */
[----:B------:R-:W-:Y:S01]  /*10cd0*/  VIADD R20, R10, 0x100 ;  /* 0x000001000a147836 */ /* 0x000fe20000000000 */
[----:B------:R-:W-:Y:S01]  /*10ce0*/  R2UR UR11, R21 ;  /* 0x00000000150b72ca */ /* 0x000fe200000e0000 */
[----:B------:R-:W-:-:S02]  /*10cf0*/  IMAD.MOV.U32 R21, RZ, RZ, 0x40000040 ;  /* 0x40000040ff157424 */ /* 0x000fc400078e00ff */
[----:B------:R-:W-:Y:S01]  /*10d00*/  FMUL.FTZ R33, R49, UR27 ;  /* 0x0000001b31217c20 */ /* 0x000fe20008410000 */
[----:B------:R-:W-:Y:S01]  /*10d10*/  MUFU.TANH R11, R11 ;  /* 0x0000000b000b7308 */ /* 0x000fe20000002400 */
[----:B------:R-:W-:Y:S01]  /*10d20*/  FMUL.FTZ R35, R35, UR27 ;  /* 0x0000001b23237c20 */ /* 0x000fe20008410000 */
[----:B------:R-:W-:Y:S01]  /*10d30*/  FMUL.FTZ R39, R39, UR27 ;  /* 0x0000001b27277c20 */ /* 0x000fe20008410000 */
[----:B0-----:R-:W-:Y:S01]  /*10d40*/  FMUL.FTZ R38, R56, UR27 ;  /* 0x0000001b38267c20 */ /* 0x001fe20008410000 */
[----:B------:R-:W-:Y:S01]  /*10d50*/  FMUL.FTZ R48, R69, UR27 ;  /* 0x0000001b45307c20 */ /* 0x000fe20008410000 */
[----:B------:R-:W-:Y:S01]  /*10d60*/  FMUL.FTZ R49, R72, UR27 ;  /* 0x0000001b48317c20 */ /* 0x000fe20008410000 */
[----:B------:R-:W-:Y:S01]  /*10d70*/  FMUL.FTZ R56, R84, UR27 ;  /* 0x0000001b54387c20 */ /* 0x000fe20008410000 */
[----:B------:R-:W-:Y:S01]  /*10d80*/  UMOV UR41, UR6 ;  /* 0x0000000600297c82 */ /* 0x000fe20008000000 */
[----:B------:R-:W-:Y:S01]  /*10d90*/  MUFU.TANH R24, R24 ;  /* 0x0000001800187308 */ /* 0x000fe20000002400 */
[----:B------:R-:W-:-:S07]  /*10da0*/  FMUL.FTZ R87, R87, UR27 ;  /* 0x0000001b57577c20 */ /* 0x000fce0008410000 */
        /* <DEDUP_REMOVED lines=9> */
[----:B------:R0:W1:Y:S01]  /*10e40*/  MUFU.TANH R150, R26 ;  /* 0x0000001a00967308 */ /* 0x0000620000002400 */
[----:B------:R-:W-:Y:S01]  /*10e50*/  FMUL.FTZ R151, R42, UR27 ;  /* 0x0000001b2a977c20 */ /* 0x000fe20008410000 */
[----:B------:R-:W-:Y:S01]  /*10e60*/  FMUL.FTZ R42, R60, UR27 ;  /* 0x0000001b3c2a7c20 */ /* 0x000fe20008410000 */
[----:B------:R-:W-:Y:S01]  /*10e70*/  FMUL.FTZ R149, R43, UR27 ;  /* 0x0000001b2b957c20 */ /* 0x000fe20008410000 */
[----:B------:R-:W-:Y:S01]  /*10e80*/  FMUL.FTZ R43, R61, UR27 ;  /* 0x0000001b3d2b7c20 */ /* 0x000fe20008410000 */
[----:B------:R-:W-:Y:S01]  /*10e90*/  HGMMA.64x64x16.F32 R88, R144, gdesc[UR8].tnspB, R88, gsb0 ;  /* 0x40e0000890587df0 */ /* 0x000fe20008000858 */
[----:B------:R-:W-:Y:S01]  /*10ea0*/  R2UR UR10, R20 ;  /* 0x00000000140a72ca */ /* 0x000fe200000e0000 */
[----:B------:R-:W-:Y:S01]  /*10eb0*/  VIADD R20, R10, 0x180 ;  /* 0x000001800a147836 */ /* 0x000fe20000000000 */
[----:B------:R-:W-:Y:S01]  /*10ec0*/  R2UR UR11, R21 ;  /* 0x00000000150b72ca */ /* 0x000fe200000e0000 */
[----:B------:R-:W-:Y:S02]  /*10ed0*/  IMAD.MOV.U32 R21, RZ, RZ, 0x40000040 ;  /* 0x40000040ff157424 */ /* 0x000fe400078e00ff */
[----:B0-----:R-:W-:Y:S01]  /*10ee0*/  FMUL.FTZ R26, R36, UR27 ;  /* 0x0000001b241a7c20 */ /* 0x001fe20008410000 */
[----:B------:R0:W-:Y:S01]  /*10ef0*/  MUFU.TANH R148, R27 ;  /* 0x0000001b00947308 */ /* 0x0001e20000002400 */
[----:B------:R-:W-:Y:S01]  /*10f00*/  FMUL.FTZ R36, R54, UR27 ;  /* 0x0000001b36247c20 */ /* 0x000fe20008410000 */
[----:B------:R-:W-:Y:S01]  /*10f10*/  FMUL.FTZ R54, R81, UR27 ;  /* 0x0000001b51367c20 */ /* 0x000fe20008410000 */
[----:B------:R-:W-:Y:S01]  /*10f20*/  FMUL.FTZ R61, R71, UR27 ;  /* 0x0000001b473d7c20 */ /* 0x000fe20008410000 */
[----:B------:R-:W-:Y:S01]  /*10f30*/  FMUL.FTZ R60, R70, UR27 ;  /* 0x0000001b463c7c20 */ /* 0x000fe20008410000 */
[----:B-1----:R-:W-:-:S03]  /*10f40*/  IMAD.MOV.U32 R81, RZ, RZ, R150 ;  /* 0x000000ffff517224 */ /* 0x002fc600078e0096 */
[----:B------:R-:W-:Y:S01]  /*10f50*/  MUFU.TANH R26, R26 ;  /* 0x0000001a001a7308 */ /* 0x000fe20000002400 */
[----:B0-----:R-:W-:Y:S01]  /*10f60*/  FMUL.FTZ R27, R37, UR27 ;  /* 0x0000001b251b7c20 */ /* 0x001fe20008410000 */
[----:B------:R-:W-:Y:S01]  /*10f70*/  FMUL.FTZ R37, R55, UR27 ;  /* 0x0000001b37257c20 */ /* 0x000fe20008410000 */
[----:B------:R-:W-:-:S05]  /*10f80*/  FMUL.FTZ R55, R85, UR27 ;  /* 0x0000001b55377c20 */ /* 0x000fca0008410000 */
        /* <DEDUP_REMOVED lines=9> */
[----:B------:R0:W-:Y:S01]  /*11020*/  MUFU.TANH R146, R30 ;  /* 0x0000001e00927308 */ /* 0x0001e20000002400 */
[----:B------:R-:W-:Y:S01]  /*11030*/  FMUL.FTZ R145, R47, UR27 ;  /* 0x0000001b2f917c20 */ /* 0x000fe20008410000 */
[----:B------:R-:W-:Y:S01]  /*11040*/  FMUL.FTZ R47, R68, UR27 ;  /* 0x0000001b442f7c20 */ /* 0x000fe20008410000 */
[----:B------:R-:W-:Y:S01]  /*11050*/  FMUL.FTZ R68, R86, UR27 ;  /* 0x0000001b56447c20 */ /* 0x000fe20008410000 */
[----:B------:R-:W-:Y:S01]  /*11060*/  HGMMA.64x64x16.F32 R88, R140, gdesc[UR8].tnspB, R88, gsb0 ;  /* 0x40e000088c587df0 */ /* 0x000fe20008000858 */
[----:B------:R-:W-:Y:S01]  /*11070*/  R2UR UR10, R20 ;  /* 0x00000000140a72ca */ /* 0x000fe200000e0000 */
[----:B------:R-:W-:Y:S01]  /*11080*/  FMUL.FTZ R20, R28, UR27 ;  /* 0x0000001b1c147c20 */ /* 0x000fe20008410000 */
[----:B------:R-:W-:Y:S01]  /*11090*/  R2UR UR11, R21 ;  /* 0x00000000150b72ca */ /* 0x000fe200000e0000 */
[----:B------:R-:W-:Y:S01]  /*110a0*/  FMUL.FTZ R21, R29, UR27 ;  /* 0x0000001b1d157c20 */ /* 0x000fe20008410000 */
[----:B------:R-:W-:Y:S01]  /*110b0*/  FMUL.FTZ R28, R40, UR27 ;  /* 0x0000001b281c7c20 */ /* 0x000fe20008410000 */
[----:B------:R-:W-:Y:S01]  /*110c0*/  FMUL.FTZ R29, R41, UR27 ;  /* 0x0000001b291d7c20 */ /* 0x000fe20008410000 */
[----:B0-----:R-:W-:Y:S01]  /*110d0*/  FMUL.FTZ R30, R44, UR27 ;  /* 0x0000001b2c1e7c20 */ /* 0x001fe20008410000 */
[----:B------:R-:W-:Y:S01]  /*110e0*/  MUFU.TANH R20, R20 ;  /* 0x0000001400147308 */ /* 0x000fe20000002400 */
[----:B------:R-:W-:Y:S01]  /*110f0*/  FMUL.FTZ R40, R57, UR27 ;  /* 0x0000001b39287c20 */ /* 0x000fe20008410000 */
[----:B------:R-:W-:Y:S01]  /*11100*/  FMUL.FTZ R41, R59, UR27 ;  /* 0x0000001b3b297c20 */ /* 0x000fe20008410000 */
[----:B------:R-:W-:Y:S01]  /*11110*/  FMUL.FTZ R57, R63, UR27 ;  /* 0x0000001b3f397c20 */ /* 0x000fe20008410000 */
[----:B------:R-:W-:Y:S01]  /*11120*/  FMUL.FTZ R59, R67, UR27 ;  /* 0x0000001b433b7c20 */ /* 0x000fe20008410000 */
[----:B------:R-:W-:Y:S01]  /*11130*/  FMUL.FTZ R63, R75, UR27 ;  /* 0x0000001b4b3f7c20 */ /* 0x000fe20008410000 */
[----:B------:R-:W-:-:S02]  /*11140*/  FMUL.FTZ R67, R83, UR27 ;  /* 0x0000001b53437c20 */ /* 0x000fc40008410000 */
[----:B------:R-:W-:Y:S08]  /*11150*/  MUFU.TANH R21, R21 ;  /* 0x0000001500157308 */ /* 0x000ff00000002400 */
[----:B------:R-:W-:Y:S08]  /*11160*/  MUFU.TANH R28, R28 ;  /* 0x0000001c001c7308 */ /* 0x000ff00000002400 */
[----:B------:R-:W-:Y:S08]  /*11170*/  MUFU.TANH R29, R29 ;  /* 0x0000001d001d7308 */ /* 0x000ff00000002400 */
[----:B------:R0:W-:Y:S08]  /*11180*/  MUFU.TANH R144, R31 ;  /* 0x0000001f00907308 */ /* 0x0001f00000002400 */
[----:B------:R-:W-:Y:S01]  /*11190*/  MUFU.TANH R30, R30 ;  /* 0x0000001e001e7308 */ /* 0x000fe20000002400 */
[----:B0-----:R-:W-:Y:S01]  /*111a0*/  FMUL.FTZ R31, R45, UR27 ;  /* 0x0000001b2d1f7c20 */ /* 0x001fe20008410000 */
[----:B------:R-:W-:-:S06]  /*111b0*/  FMUL.FTZ R45, R64, UR27 ;  /* 0x0000001b402d7c20 */ /* 0x000fcc0008410000 */
[----:B------:R-:W-:Y:S08]  /*111c0*/  MUFU.TANH R31, R31 ;  /* 0x0000001f001f7308 */ /* 0x000ff00000002400 */
[----:B------:R0:W1:Y:S08]  /*111d0*/  MUFU.TANH R147, R39 ;  /* 0x0000002700937308 */ /* 0x0000700000002400 */
[----:B------:R-:W-:Y:S01]  /*111e0*/  MUFU.TANH R40, R40 ;  /* 0x0000002800287308 */ /* 0x000fe20000002400 */
[----:B0-----:R-:W-:Y:S01]  /*111f0*/  FMUL.FTZ R39, R58, UR27 ;  /* 0x0000001b3a277c20 */ /* 0x001fe20008410000 */
[----:B------:R-:W-:Y:S01]  /*11200*/  FMUL.FTZ R58, R66, UR27 ;  /* 0x0000001b423a7c20 */ /* 0x000fe20008410000 */
[----:B------:R-:W-:Y:S01]  /*11210*/  FMUL.FTZ R66, R82, UR27 ;  /* 0x0000001b52427c20 */ /* 0x000fe20008410000 */
[----:B------:R-:W-:-:S02]  /*11220*/  WARPGROUP.DEPBAR.LE gsb0, 0x0 ;  /* 0x00008000000079c5 */ /* 0x000fc40000010000 */
[----:B------:R-:W-:Y:S02]  /*11230*/  WARPGROUP.ARRIVE ;  /* 0x00000000000079c5 */ /* 0x000fe40000000000 */
[----:B------:R0:W2:Y:S01]  /*11240*/  MUFU.TANH R142, R34 ;  /* 0x00000022008e7308 */ /* 0x0000a20000002400 */
[----:B-1----:R-:W-:Y:S02]  /*11250*/  IMAD.MOV.U32 R44, RZ, RZ, R147 ;  /* 0x000000ffff2c7224 */ /* 0x002fe400078e0093 */
[----:B------:R-:W-:Y:S01]  /*11260*/  FMUL.FTZ R147, R46, UR27 ;  /* 0x0000001b2e937c20 */ /* 0x000fe20008410000 */
[----:B------:R-:W-:Y:S01]  /*11270*/  FMUL.FTZ R46, R65, UR27 ;  /* 0x0000001b412e7c20 */ /* 0x000fe20008410000 */
[----:B------:R-:W-:Y:S01]  /*11280*/  FMUL.FTZ R143, R50, UR27 ;  /* 0x0000001b328f7c20 */ /* 0x000fe20008410000 */
[----:B------:R-:W-:Y:S01]  /*11290*/  HGMMA.64x64x16.F32 R88, R136, gdesc[UR8].tnspB, R88, gsb0 ;  /* 0x40e0000888587df0 */ /* 0x000fe20008000858 */
[----:B------:R-:W-:Y:S01]  /*112a0*/  FMUL.FTZ R50, R73, UR27 ;  /* 0x0000001b49327c20 */ /* 0x000fe20008410000 */
[----:B------:R-:W-:Y:S01]  /*112b0*/  FMUL.FTZ R141, R51, UR27 ;  /* 0x0000001b338d7c20 */ /* 0x000fe20008410000 */
[----:B------:R1:W3:Y:S01]  /*112c0*/  MUFU.TANH R140, R35 ;  /* 0x00000023008c7308 */ /* 0x0002e20000002400 */
[----:B0-----:R-:W-:Y:S01]  /*112d0*/  FMUL.FTZ R34, R52, UR27 ;  /* 0x0000001b34227c20 */ /* 0x001fe20008410000 */
[----:B------:R-:W-:Y:S01]  /*112e0*/  FMUL.FTZ R51, R76, UR27 ;  /* 0x0000001b4c337c20 */ /* 0x000fe20008410000 */
[----:B------:R-:W-:Y:S01]  /*112f0*/  FMUL.FTZ R52, R77, UR27 ;  /* 0x0000001b4d347c20 */ /* 0x000fe20008410000 */
[----:B------:R-:W-:Y:S01]  /*11300*/  IMAD.MOV.U32 R77, RZ, RZ, R146 ;  /* 0x000000ffff4d7224 */ /* 0x000fe200078e0092 */
[----:B------:R-:W-:Y:S01]  /*11310*/  MOV R76, R144 ;  /* 0x00000090004c7202 */ /* 0x000fe20000000f00 */
[----:B------:R-:W-:-:S02]  /*11320*/  FMUL.FTZ R65, R79, UR27 ;  /* 0x0000001b4f417c20 */ /* 0x000fc40008410000 */
[----:B------:R-:W0:Y:S01]  /*11330*/  MUFU.TANH R34, R34 ;  /* 0x0000002200227308 */ /* 0x000e220000002400 */
[----:B-1----:R-:W-:Y:S01]  /*11340*/  FMUL.FTZ R35, R53, UR27 ;  /* 0x0000001b35237c20 */ /* 0x002fe20008410000 */
[----:B------:R-:W-:Y:S01]  /*11350*/  FMUL.FTZ R53, R80, UR27 ;  /* 0x0000001b50357c20 */ /* 0x000fe20008410000 */
[----:B------:R-:W-:Y:S02]  /*11360*/  IMAD.MOV.U32 R80, RZ, RZ, R148 ;  /* 0x000000ffff507224 */ /* 0x000fe400078e0094 */
[----:B--2---:R-:W-:-:S03]  /*11370*/  IMAD.MOV.U32 R73, RZ, RZ, R142 ;  /* 0x000000ffff497224 */ /* 0x004fc600078e008e */
[----:B------:R-:W1:Y:S01]  /*11380*/  MUFU.TANH R35, R35 ;  /* 0x0000002300237308 */ /* 0x000e620000002400 */
[----:B---3--:R-:W-:-:S07]  /*11390*/  IMAD.MOV.U32 R72, RZ, RZ, R140 ;  /* 0x000000ffff487224 */ /* 0x008fce00078e008c */
[----:B------:R-:W2:Y:S08]  /*113a0*/  MUFU.TANH R45, R45 ;  /* 0x0000002d002d7308 */ /* 0x000eb00000002400 */
[----:B------:R-:W3:Y:S08]  /*113b0*/  MUFU.TANH R46, R46 ;  /* 0x0000002e002e7308 */ /* 0x000ef00000002400 */
[----:B------:R-:W4:Y:S08]  /*113c0*/  MUFU.TANH R47, R47 ;  /* 0x0000002f002f7308 */ /* 0x000f300000002400 */
[----:B------:R-:W5:Y:S08]  /*113d0*/  MUFU.TANH R50, R50 ;  /* 0x0000003200327308 */ /* 0x000f700000002400 */
[----:B------:R-:W5:Y:S08]  /*113e0*/  MUFU.TANH R51, R51 ;  /* 0x0000003300337308 */ /* 0x000f700000002400 */
[----:B------:R-:W5:Y:S08]  /*113f0*/  MUFU.TANH R52, R52 ;  /* 0x0000003400347308 */ /* 0x000f700000002400 */
[----:B------:R-:W5:Y:S01]  /*11400*/  MUFU.TANH R53, R53 ;  /* 0x0000003500357308 */ /* 0x000f620000002400 */
[----:B------:R-:W-:-:S02]  /*11410*/  WARPGROUP.DEPBAR.LE gsb0, 0x0 ;  /* 0x00008000000079c5 */ /* 0x000fc40000010000 */
[----:B------:R-:W-:Y:S01]  /*11420*/  IMAD.MOV.U32 R137, RZ, RZ, R12 ;  /* 0x000000ffff897224 */ /* 0x000fe200078e000c */
[----:B------:R-:W-:Y:S01]  /*11430*/  FMNMX.FTZ R12, R5, R14, !PT ;  /* 0x0000000e050c7209 */ /* 0x000fe20007810000 */
[----:B------:R-:W-:-:S03]  /*11440*/  IMAD.MOV.U32 R139, RZ, RZ, R44 ;  /* 0x000000ffff8b7224 */ /* 0x000fc600078e002c */
[----:B------:R-:W5:Y:S01]  /*11450*/  MUFU.TANH R147, R147 ;  /* 0x0000009300937308 */ /* 0x000f620000002400 */
[----:B------:R-:W-:Y:S01]  /*11460*/  FMUL.FTZ R44, R62, UR27 ;  /* 0x0000001b3e2c7c20 */ /* 0x000fe20008410000 */
[----:B------:R-:W-:Y:S01]  /*11470*/  FMNMX.FTZ R12, R11, R12, !PT ;  /* 0x0000000c0b0c7209 */ /* 0x000fe20007810000 */
[----:B------:R-:W-:Y:S01]  /*11480*/  FMUL.FTZ R62, R74, UR27 ;  /* 0x0000001b4a3e7c20 */ /* 0x000fe20008410000 */
[----:B------:R-:W-:Y:S02]  /*11490*/  WARPGROUP.ARRIVE ;  /* 0x00000000000079c5 */ /* 0x000fe40000000000 */
[----:B------:R-:W-:Y:S02]  /*114a0*/  FMNMX.FTZ R12, R20, R12, !PT ;  /* 0x0000000c140c7209 */ /* 0x000fe40007810000 */
[----:B------:R-:W5:Y:S02]  /*114b0*/  MUFU.TANH R145, R145 ;  /* 0x0000009100917308 */ /* 0x000f640000002400 */
[----:B------:R-:W-:-:S04]  /*114c0*/  FMNMX.FTZ R12, R21, R12, !PT ;  /* 0x0000000c150c7209 */ /* 0x000fc80007810000 */
        /* <DEDUP_REMOVED lines=15> */
[----:B0-----:R-:W-:Y:S02]  /*115c0*/  FMNMX.FTZ R12, R34, R12, !PT ;  /* 0x0000000c220c7209 */ /* 0x001fe40007810000 */
[----:B------:R-:W0:Y:S02]  /*115d0*/  MUFU.TANH R41, R41 ;  /* 0x0000002900297308 */ /* 0x000e240000002400 */
[----:B-1----:R-:W-:-:S04]  /*115e0*/  FMNMX.FTZ R12, R35, R12, !PT ;  /* 0x0000000c230c7209 */ /* 0x002fc80007810000 */
[----:B------:R-:W-:Y:S02]  /*115f0*/  FMNMX.FTZ R12, R38, R12, !PT ;  /* 0x0000000c260c7209 */ /* 0x000fe40007810000 */
[----:B------:R-:W1:Y:S02]  /*11600*/  MUFU.TANH R44, R44 ;  /* 0x0000002c002c7308 */ /* 0x000e640000002400 */
[----:B------:R-:W-:-:S04]  /*11610*/  FMNMX.FTZ R12, R40, R12, !PT ;  /* 0x0000000c280c7209 */ /* 0x000fc80007810000 */
[----:B------:R-:W-:Y:S02]  /*11620*/  FMNMX.FTZ R12, R42, R12, !PT ;  /* 0x0000000c2a0c7209 */ /* 0x000fe40007810000 */
[----:B------:R-:W1:Y:S02]  /*11630*/  MUFU.TANH R57, R57 ;  /* 0x0000003900397308 */ /* 0x000e640000002400 */
[----:B------:R-:W-:-:S04]  /*11640*/  FMNMX.FTZ R12, R43, R12, !PT ;  /* 0x0000000c2b0c7209 */ /* 0x000fc80007810000 */
[----:B--2---:R-:W-:Y:S02]  /*11650*/  FMNMX.FTZ R12, R45, R12, !PT ;  /* 0x0000000c2d0c7209 */ /* 0x004fe40007810000 */
[----:B------:R-:W2:Y:S02]  /*11660*/  MUFU.TANH R58, R58 ;  /* 0x0000003a003a7308 */ /* 0x000ea40000002400 */
[----:B---3--:R-:W-:-:S04]  /*11670*/  FMNMX.FTZ R12, R46, R12, !PT ;  /* 0x0000000c2e0c7209 */ /* 0x008fc80007810000 */
[----:B----4-:R-:W-:Y:S02]  /*11680*/  FMNMX.FTZ R12, R47, R12, !PT ;  /* 0x0000000c2f0c7209 */ /* 0x010fe40007810000 */
[----:B------:R-:W3:Y:S02]  /*11690*/  MUFU.TANH R59, R59 ;  /* 0x0000003b003b7308 */ /* 0x000ee40000002400 */
[----:B------:R-:W-:-:S04]  /*116a0*/  FMNMX.FTZ R12, R48, R12, !PT ;  /* 0x0000000c300c7209 */ /* 0x000fc80007810000 */
[----:B------:R-:W-:Y:S02]  /*116b0*/  FMNMX.FTZ R12, R49, R12, !PT ;  /* 0x0000000c310c7209 */ /* 0x000fe40007810000 */
[----:B------:R-:W4:Y:S02]  /*116c0*/  MUFU.TANH R60, R60 ;  /* 0x0000003c003c7308 */ /* 0x000f240000002400 */
[----:B-----5:R-:W-:-:S04]  /*116d0*/  FMNMX.FTZ R12, R50, R12, !PT ;  /* 0x0000000c320c7209 */ /* 0x020fc80007810000 */
[----:B------:R-:W-:Y:S02]  /*116e0*/  FMNMX.FTZ R12, R51, R12, !PT ;  /* 0x0000000c330c7209 */ /* 0x000fe40007810000 */
[----:B------:R-:W-:Y:S02]  /*116f0*/  MUFU.TANH R61, R61 ;  /* 0x0000003d003d7308 */ /* 0x000fe40000002400 */
[----:B------:R-:W-:-:S04]  /*11700*/  FMNMX.FTZ R12, R52, R12, !PT ;  /* 0x0000000c340c7209 */ /* 0x000fc80007810000 */
[----:B------:R-:W-:Y:S02]  /*11710*/  FMNMX.FTZ R12, R53, R12, !PT ;  /* 0x0000000c350c7209 */ /* 0x000fe40007810000 */
[----:B------:R-:W-:Y:S02]  /*11720*/  MUFU.TANH R62, R62 ;  /* 0x0000003e003e7308 */ /* 0x000fe40000002400 */
[----:B------:R-:W-:-:S04]  /*11730*/  FMNMX.FTZ R12, R54, R12, !PT ;  /* 0x0000000c360c7209 */ /* 0x000fc80007810000 */
[----:B------:R-:W-:Y:S02]  /*11740*/  FMNMX.FTZ R12, R56, R12, !PT ;  /* 0x0000000c380c7209 */ /* 0x000fe40007810000 */
[----:B------:R-:W-:Y:S02]  /*11750*/  MUFU.TANH R63, R63 ;  /* 0x0000003f003f7308 */ /* 0x000fe40000002400 */
[----:B------:R-:W-:-:S05]  /*11760*/  FMNMX.FTZ R12, R55, R12, !PT ;  /* 0x0000000c370c7209 */ /* 0x000fca0007810000 */
[----:B------:R-:W5:Y:S01]  /*11770*/  SHFL.BFLY PT, R64, R12, 0x2, 0x1f ;  /* 0x0c401f000c407f89 */ /* 0x000f6200000e0000 */
[----:B------:R-:W-:Y:S08]  /*11780*/  MUFU.TANH R65, R65 ;  /* 0x0000004100417308 */ /* 0x000ff00000002400 */
[----:B------:R-:W-:Y:S08]  /*11790*/  MUFU.TANH R66, R66 ;  /* 0x0000004200427308 */ /* 0x000ff00000002400 */
[----:B------:R-:W-:Y:S01]  /*117a0*/  MUFU.TANH R67, R67 ;  /* 0x0000004300437308 */ /* 0x000fe20000002400 */
[----:B-----5:R-:W-:Y:S01]  /*117b0*/  FMNMX.FTZ R12, R12, R64, !PT ;  /* 0x000000400c0c7209 */ /* 0x020fe20007810000 */
[----:B------:R-:W-:-:S06]  /*117c0*/  FMUL.FTZ R64, R78, UR27 ;  /* 0x0000001b4e407c20 */ /* 0x000fcc0008410000 */
[----:B------:R-:W-:Y:S01]  /*117d0*/  MUFU.TANH R68, R68 ;  /* 0x0000004400447308 */ /* 0x000fe20000002400 */
[----:B------:R-:W5:Y:S07]  /*117e0*/  SHFL.BFLY PT, R69, R12, 0x1, 0x1f ;  /* 0x0c201f000c457f89 */ /* 0x000f6e00000e0000 */
[----:B------:R-:W-:Y:S01]  /*117f0*/  MUFU.TANH R64, R64 ;  /* 0x0000004000407308 */ /* 0x000fe20000002400 */
[----:B-----5:R-:W-:-:S07]  /*11800*/  FMNMX.FTZ R12, R12, R69, !PT ;  /* 0x000000450c0c7209 */ /* 0x020fce0007810000 */
[----:B------:R-:W-:Y:S01]  /*11810*/  MUFU.TANH R69, R87 ;  /* 0x0000005700457308 */ /* 0x000fe20000002400 */
[C---:B------:R-:W-:Y:S01]  /*11820*/  FMUL.FTZ R71, R12.reuse, UR41 ;  /* 0x000000290c477c20 */ /* 0x040fe20008410000 */
[----:B------:R-:W-:-:S03]  /*11830*/  FADD.FTZ R14, -R12, R14 ;  /* 0x0000000e0c0e7221 */ /* 0x000fc60000010100 */
[--C-:B------:R-:W-:Y:S01]  /*11840*/  FFMA.FTZ R148, R5, UR41, -R71.reuse ;  /* 0x0000002905947c23 */ /* 0x100fe20008010847 */
[----:B------:R-:W-:Y:S01]  /*11850*/  FMNMX.FTZ R5, R81, R13, !PT ;  /* 0x0000000d51057209 */ /* 0x000fe20007810000 */
[--C-:B------:R-:W-:Y:S01]  /*11860*/  FFMA.FTZ R150, R20, UR41, -R71.reuse ;  /* 0x0000002914967c23 */ /* 0x100fe20008010847 */
[--C-:B------:R-:W-:Y:S01]  /*11870*/  FFMA.FTZ R70, R21, UR41, -R71.reuse ;  /* 0x0000002915467c23 */ /* 0x100fe20008010847 */
[----:B------:R-:W-:Y:S01]  /*11880*/  VIADD R20, R10, 0x200 ;  /* 0x000002000a147836 */ /* 0x000fe20000000000 */
[----:B------:R-:W-:Y:S01]  /*11890*/  FMNMX.FTZ R5, R80, R5, !PT ;  /* 0x0000000550057209 */ /* 0x000fe20007810000 */
[----:B------:R-:W-:Y:S02]  /*118a0*/  IMAD.MOV.U32 R21, RZ, RZ, 0x40000040 ;  /* 0x40000040ff157424 */ /* 0x000fe400078e00ff */
[--C-:B------:R-:W-:Y:S01]  /*118b0*/  FFMA.FTZ R144, R24, UR41, -R71.reuse ;  /* 0x0000002918907c23 */ /* 0x100fe20008010847 */
[--C-:B------:R-:W-:Y:S01]  /*118c0*/  FFMA.FTZ R24, R25, UR41, -R71.reuse ;  /* 0x0000002919187c23 */ /* 0x100fe20008010847 */
[----:B------:R-:W-:Y:S01]  /*118d0*/  FMNMX.FTZ R5, R77, R5, !PT ;  /* 0x000000054d057209 */ /* 0x000fe20007810000 */
[--C-:B------:R-:W-:Y:S01]  /*118e0*/  FFMA.FTZ R25, R31, UR41, -R71.reuse ;  /* 0x000000291f197c23 */ /* 0x100fe20008010847 */
[----:B------:R-:W-:Y:S01]  /*118f0*/  R2UR UR10, R20 ;  /* 0x00000000140a72ca */ /* 0x000fe200000e0000 */
[--C-:B------:R-:W-:Y:S01]  /*11900*/  FFMA.FTZ R31, R40, UR41, -R71.reuse ;  /* 0x00000029281f7c23 */ /* 0x100fe20008010847 */
[----:B------:R-:W-:Y:S01]  /*11910*/  FMNMX.FTZ R5, R76, R5, !PT ;  /* 0x000000054c057209 */ /* 0x000fe20007810000 */
[----:B------:R-:W-:Y:S01]  /*11920*/  VIADD R20, R10, 0x280 ;  /* 0x000002800a147836 */ /* 0x000fe20000000000 */
[----:B------:R-:W-:Y:S01]  /*11930*/  R2UR UR11, R21 ;  /* 0x00000000150b72ca */ /* 0x000fe200000e0000 */
[----:B------:R-:W-:Y:S01]  /*11940*/  IMAD.MOV.U32 R21, RZ, RZ, 0x40000040 ;  /* 0x40000040ff157424 */ /* 0x000fe200078e00ff */
[----:B------:R-:W-:Y:S01]  /*11950*/  FMNMX.FTZ R5, R73, R5, !PT ;  /* 0x0000000549057209 */ /* 0x000fe20007810000 */
[--C-:B------:R-:W-:Y:S01]  /*11960*/  FFMA.FTZ R146, R26, UR41, -R71.reuse ;  /* 0x000000291a927c23 */ /* 0x100fe20008010847 */
[--C-:B------:R-:W-:Y:S01]  /*11970*/  FFMA.FTZ R26, R27, UR41, -R71.reuse ;  /* 0x000000291b1a7c23 */ /* 0x100fe20008010847 */
[--C-:B------:R-:W-:Y:S01]  /*11980*/  FFMA.FTZ R27, R29, UR41, -R71.reuse ;  /* 0x000000291d1b7c23 */ /* 0x100fe20008010847 */
[----:B------:R-:W-:Y:S01]  /*11990*/  FMNMX.FTZ R5, R72, R5, !PT ;  /* 0x0000000548057209 */ /* 0x000fe20007810000 */
[--C-:B------:R-:W-:Y:S01]  /*119a0*/  FFMA.FTZ R29, R35, UR41, -R71.reuse ;  /* 0x00000029231d7c23 */ /* 0x100fe20008010847 */
[--C-:B------:R-:W-:Y:S01]  /*119b0*/  FFMA.FTZ R35, R48, UR41, -R71.reuse ;  /* 0x0000002930237c23 */ /* 0x100fe20008010847 */
[----:B------:R-:W-:Y:S01]  /*119c0*/  FMUL.FTZ R14, R14, UR41 ;  /* 0x000000290e0e7c20 */ /* 0x000fe20008410000 */
[----:B------:R-:W-:Y:S01]  /*119d0*/  FMNMX.FTZ R5, R137, R5, !PT ;  /* 0x0000000589057209 */ /* 0x000fe20007810000 */
[--C-:B------:R-:W-:Y:S01]  /*119e0*/  FFMA.FTZ R11, R11, UR41, -R71.reuse ;  /* 0x000000290b0b7c23 */ /* 0x100fe20008010847 */
[----:B------:R-:W-:Y:S01]  /*119f0*/  MUFU.EX2 R148, R148 ;  /* 0x0000009400947308 */ /* 0x000fe20000000800 */
[----:B------:R-:W-:Y:S01]  /*11a00*/  HGMMA.64x64x16.F32 R88, R132, gdesc[UR8].tnspB, R88, gsb0 ;  /* 0x40e0000884587df0 */ /* 0x000fe20008000858 */
[----:B------:R-:W-:Y:S01]  /*11a10*/  FMNMX.FTZ R5, R139, R5, !PT ;  /* 0x000000058b057209 */ /* 0x000fe20007810000 */
[--C-:B------:R-:W-:Y:S01]  /*11a20*/  FFMA.FTZ R136, R32, UR41, -R71.reuse ;  /* 0x0000002920887c23 */ /* 0x100fe20008010847 */
[----:B------:R-:W-:Y:S01]  /*11a30*/  R2UR UR10, R20 ;  /* 0x00000000140a72ca */ /* 0x000fe200000e0000 */
[--C-:B------:R-:W-:Y:S01]  /*11a40*/  FFMA.FTZ R32, R43, UR41, -R71.reuse ;  /* 0x000000292b207c23 */ /* 0x100fe20008010847 */
[----:B------:R-:W-:Y:S01]  /*11a50*/  FMNMX.FTZ R5, R151, R5, !PT ;  /* 0x0000000597057209 */ /* 0x000fe20007810000 */
[--C-:B------:R-:W-:Y:S01]  /*11a60*/  FFMA.FTZ R43, R52, UR41, -R71.reuse ;  /* 0x00000029342b7c23 */ /* 0x100fe20008010847 */
[----:B------:R-:W-:Y:S01]  /*11a70*/  R2UR UR11, R21 ;  /* 0x00000000150b72ca */ /* 0x000fe200000e0000 */
[----:B------:R-:W-:Y:S01]  /*11a80*/  IMAD.MOV.U32 R21, RZ, RZ, 0x40000040 ;  /* 0x40000040ff157424 */ /* 0x000fe200078e00ff */
[----:B------:R-:W-:Y:S01]  /*11a90*/  FMNMX.FTZ R5, R149, R5, !PT ;  /* 0x0000000595057209 */ /* 0x000fe20007810000 */
[----:B------:R-:W5:Y:S01]  /*11aa0*/  MUFU.EX2 R14, R14 ;  /* 0x0000000e000e7308 */ /* 0x000f620000000800 */
        /* <DEDUP_REMOVED lines=13> */
[----:B------:R-:W-:Y:S01]  /*11b80*/  FFMA.FTZ R34, R47, UR41, -R71 ;  /* 0x000000292f227c23 */ /* 0x000fe20008010847 */
[----:B------:R-:W-:Y:S01]  /*11b90*/  FMNMX.FTZ R5, R141, R5, !PT ;  /* 0x000000058d057209 */ /* 0x000fe20007810000 */
[----:B------:R-:W-:Y:S08]  /*11ba0*/  MUFU.EX2 R150, R150 ;  /* 0x0000009600967308 */ /* 0x000ff00000000800 */
[----:B------:R-:W-:Y:S01]  /*11bb0*/  MUFU.EX2 R70, R70 ;  /* 0x0000004600467308 */ /* 0x000fe20000000800 */
[----:B------:R-:W-:-:S07]  /*11bc0*/  FMNMX.FTZ R5, R36, R5, !PT ;  /* 0x0000000524057209 */ /* 0x000fce0007810000 */
[----:B------:R-:W-:Y:S01]  /*11bd0*/  MUFU.EX2 R144, R144 ;  /* 0x0000009000907308 */ /* 0x000fe20000000800 */
[----:B------:R-:W-:-:S07]  /*11be0*/  FMNMX.FTZ R5, R37, R5, !PT ;  /* 0x0000000525057209 */ /* 0x000fce0007810000 */
[----:B------:R-:W-:Y:S01]  /*11bf0*/  MUFU.EX2 R24, R24 ;  /* 0x0000001800187308 */ /* 0x000fe20000000800 */
[----:B------:R-:W-:-:S07]  /*11c00*/  FMNMX.FTZ R5, R39, R5, !PT ;  /* 0x0000000527057209 */ /* 0x000fce0007810000 */
[----:B------:R-:W-:Y:S01]  /*11c10*/  MUFU.EX2 R146, R146 ;  /* 0x0000009200927308 */ /* 0x000fe20000000800 */
[----:B0-----:R-:W-:-:S07]  /*11c20*/  FMNMX.FTZ R5, R41, R5, !PT ;  /* 0x0000000529057209 */ /* 0x001fce0007810000 */
[----:B------:R-:W-:Y:S01]  /*11c30*/  MUFU.EX2 R26, R26 ;  /* 0x0000001a001a7308 */ /* 0x000fe20000000800 */
[----:B-1----:R-:W-:-:S07]  /*11c40*/  FMNMX.FTZ R5, R44, R5, !PT ;  /* 0x000000052c057209 */ /* 0x002fce0007810000 */
[----:B------:R-:W-:Y:S01]  /*11c50*/  MUFU.EX2 R27, R27 ;  /* 0x0000001b001b7308 */ /* 0x000fe20000000800 */
[----:B------:R-:W-:Y:S01]  /*11c60*/  FMNMX.FTZ R5, R57, R5, !PT ;  /* 0x0000000539057209 */ /* 0x000fe20007810000 */
[----:B------:R-:W-:-:S03]  /*11c70*/  WARPGROUP.DEPBAR.LE gsb0, 0x0 ;  /* 0x00008000000079c5 */ /* 0x000fc60000010000 */
[----:B--2---:R-:W-:Y:S01]  /*11c80*/  FMNMX.FTZ R5, R58, R5, !PT ;  /* 0x000000053a057209 */ /* 0x004fe20007810000 */
[----:B------:R-:W-:Y:S01]  /*11c90*/  WARPGROUP.ARRIVE ;  /* 0x00000000000079c5 */ /* 0x000fe20000000000 */
[--C-:B------:R-:W-:Y:S01]  /*11ca0*/  FFMA.FTZ R134, R42, UR41, -R71.reuse ;  /* 0x000000292a867c23 */ /* 0x100fe20008010847 */
[--C-:B------:R-:W-:Y:S01]  /*11cb0*/  FFMA.FTZ R42, R51, UR41, -R71.reuse ;  /* 0x00000029332a7c23 */ /* 0x100fe20008010847 */
[----:B---3--:R-:W-:Y:S01]  /*11cc0*/  FMNMX.FTZ R5, R59, R5, !PT ;  /* 0x000000053b057209 */ /* 0x008fe20007810000 */
[--C-:B------:R-:W-:Y:S01]  /*11cd0*/  FFMA.FTZ R132, R38, UR41, -R71.reuse ;  /* 0x0000002926847c23 */ /* 0x100fe20008010847 */
[--C-:B------:R-:W-:Y:S01]  /*11ce0*/  FFMA.FTZ R38, R49, UR41, -R71.reuse ;  /* 0x0000002931267c23 */ /* 0x100fe20008010847 */
[----:B------:R-:W-:Y:S01]  /*11cf0*/  HGMMA.64x64x16.F32 R88, R128, gdesc[UR8].tnspB, R88, gsb0 ;  /* 0x40e0000880587df0 */ /* 0x000fe20008000858 */
[----:B----4-:R-:W-:Y:S01]  /*11d00*/  FMNMX.FTZ R5, R60, R5, !PT ;  /* 0x000000053c057209 */ /* 0x010fe20007810000 */
[----:B-----5:R-:W-:Y:S01]  /*11d10*/  FFMA.FTZ R4, R14, R4, R148 ;  /* 0x000000040e047223 */ /* 0x020fe20000010094 */
[----:B------:R-:W-:Y:S01]  /*11d20*/  R2UR UR11, R21 ;  /* 0x00000000150b72ca */ /* 0x000fe200000e0000 */
[----:B------:R-:W-:Y:S01]  /*11d30*/  IMAD.MOV.U32 R21, RZ, RZ, 0x40000040 ;  /* 0x40000040ff157424 */ /* 0x000fe200078e00ff */
[----:B------:R-:W-:Y:S01]  /*11d40*/  FMNMX.FTZ R5, R61, R5, !PT ;  /* 0x000000053d057209 */ /* 0x000fe20007810000 */
[----:B------:R-:W-:Y:S01]  /*11d50*/  FFMA.FTZ R47, R56, UR41, -R71 ;  /* 0x00000029382f7c23 */ /* 0x000fe20008010847 */
        /* <DEDUP_REMOVED lines=17> */
[----:B0-----:R-:W-:Y:S01]  /*11e70*/  FMNMX.FTZ R5, R5, R40, !PT ;  /* 0x0000002805057209 */ /* 0x001fe20007810000 */
[----:B------:R-:W-:-:S04]  /*11e80*/  FFMA.FTZ R40, R50, UR41, -R71 ;  /* 0x0000002932287c23 */ /* 0x000fc80008010847 */
[----:B------:R-:W0:Y:S02]  /*11e90*/  SHFL.BFLY PT, R20, R5, 0x1, 0x1f ;  /* 0x0c201f0005147f89 */ /* 0x000e2400000e0000 */
[----:B------:R-:W-:Y:S01]  /*11ea0*/  MUFU.EX2 R31, R31 ;  /* 0x0000001f001f7308 */ /* 0x000fe20000000800 */
[----:B------:R-:W-:Y:S02]  /*11eb0*/  WARPGROUP.DEPBAR.LE gsb0, 0x0 ;  /* 0x00008000000079c5 */ /* 0x000fe40000010000 */
[----:B------:R-:W-:-:S05]  /*11ec0*/  WARPGROUP.ARRIVE ;  /* 0x00000000000079c5 */ /* 0x000fca0000000000 */
[----:B------:R-:W-:Y:S08]  /*11ed0*/  MUFU.EX2 R134, R134 ;  /* 0x0000008600867308 */ /* 0x000ff00000000800 */
[----:B------:R-:W-:Y:S01]  /*11ee0*/  MUFU.EX2 R32, R32 ;  /* 0x0000002000207308 */ /* 0x000fe20000000800 */
[----:B0-----:R-:W-:-:S07]  /*11ef0*/  FMNMX.FTZ R5, R5, R20, !PT ;  /* 0x0000001405057209 */ /* 0x001fce0007810000 */
[----:B------:R-:W-:Y:S01]  /*11f00*/  MUFU.EX2 R30, R30 ;  /* 0x0000001e001e7308 */ /* 0x000fe20000000800 */
[C---:B------:R-:W-:Y:S01]  /*11f10*/  FMUL.FTZ R50, R5.reuse, UR41 ;  /* 0x0000002905327c20 */ /* 0x040fe20008410000 */
[----:B------:R-:W-:-:S03]  /*11f20*/  FADD.FTZ R20, -R5, R13 ;  /* 0x0000000d05147221 */ /* 0x000fc60000010100 */
[--C-:B------:R-:W-:Y:S01]  /*11f30*/  FFMA.FTZ R133, R39, UR41, -R50.reuse ;  /* 0x0000002927857c23 */ /* 0x100fe20008010832 */
[----:B------:R-:W-:Y:S01]  /*11f40*/  FMUL.FTZ R20, R20, UR41 ;  /* 0x0000002914147c20 */ /* 0x000fe20008410000 */
[----:B------:R-:W2:Y:S01]  /*11f50*/  LDL R39, [R1+0x40] ;  /* 0x0000400001277983 */ /* 0x000ea20000100800 */
[--C-:B------:R-:W-:Y:S01]  /*11f60*/  FFMA.FTZ R51, R80, UR41, -R50.reuse ;  /* 0x0000002950337c23 */ /* 0x100fe20008010832 */
[--C-:B------:R-:W-:Y:S01]  /*11f70*/  FFMA.FTZ R49, R81, UR41, -R50.reuse ;  /* 0x0000002951317c23 */ /* 0x100fe20008010832 */
[----:B------:R0:W-:Y:S01]  /*11f80*/  MUFU.EX2 R48, R20 ;  /* 0x0000001400307308 */ /* 0x0001e20000000800 */
[----:B------:R-:W1:Y:S01]  /*11f90*/  S2R R80, SR_TID.X ;  /* 0x0000000000507919 */ /* 0x000e620000002100 */
[--C-:B------:R-:W-:Y:S01]  /*11fa0*/  FFMA.FTZ R52, R77, UR41, -R50.reuse ;  /* 0x000000294d347c23 */ /* 0x100fe20008010832 */
[--C-:B------:R-:W-:Y:S01]  /*11fb0*/  FFMA.FTZ R54, R76, UR41, -R50.reuse ;  /* 0x000000294c367c23 */ /* 0x100fe20008010832 */
[--C-:B------:R-:W-:Y:S01]  /*11fc0*/  FFMA.FTZ R53, R73, UR41, -R50.reuse ;  /* 0x0000002949357c23 */ /* 0x100fe20008010832 */
[--C-:B------:R-:W-:Y:S01]  /*11fd0*/  FFMA.FTZ R72, R72, UR41, -R50.reuse ;  /* 0x0000002948487c23 */ /* 0x100fe20008010832 */
[--C-:B------:R-:W-:Y:S01]  /*11fe0*/  FFMA.FTZ R76, R139, UR41, -R50.reuse ;  /* 0x000000298b4c7c23 */ /* 0x100fe20008010832 */
[----:B------:R-:W-:Y:S01]  /*11ff0*/  FFMA.FTZ R139, R36, UR41, -R50 ;  /* 0x00000029248b7c23 */ /* 0x000fe20008010832 */
[----:B------:R-:W3:Y:S01]  /*12000*/  MUFU.EX2 R49, R49 ;  /* 0x0000003100317308 */ /* 0x000ee20000000800 */
[----:B0-----:R-:W-:-:S02]  /*12010*/  VIADD R20, R10, 0x300 ;  /* 0x000003000a147836 */ /* 0x001fc40000000000 */
[--C-:B------:R-:W-:Y:S01]  /*12020*/  FFMA.FTZ R56, R151, UR41, -R50.reuse ;  /* 0x0000002997387c23 */ /* 0x100fe20008010832 */
[--C-:B------:R-:W-:Y:S01]  /*12030*/  FFMA.FTZ R73, R149, UR41, -R50.reuse ;  /* 0x0000002995497c23 */ /* 0x100fe20008010832 */
[--C-:B------:R-:W-:Y:S01]  /*12040*/  FFMA.FTZ R71, R147, UR41, -R50.reuse ;  /* 0x0000002993477c23 */ /* 0x100fe20008010832 */
[--C-:B------:R-:W-:Y:S01]  /*12050*/  FFMA.FTZ R74, R145, UR41, -R50.reuse ;  /* 0x00000029914a7c23 */ /* 0x100fe20008010832 */
[----:B------:R-:W-:Y:S01]  /*12060*/  R2UR UR10, R20 ;  /* 0x00000000140a72ca */ /* 0x000fe200000e0000 */
[----:B------:R-:W-:Y:S01]  /*12070*/  VIADD R20, R10, 0x380 ;  /* 0x000003800a147836 */ /* 0x000fe20000000000 */
[----:B------:R-:W0:Y:S01]  /*12080*/  MUFU.EX2 R51, R51 ;  /* 0x0000003300337308 */ /* 0x000e220000000800 */
[--C-:B------:R-:W-:Y:S01]  /*12090*/  FFMA.FTZ R10, R37, UR41, -R50.reuse ;  /* 0x00000029250a7c23 */ /* 0x100fe20008010832 */
[----:B------:R-:W-:-:S06]  /*120a0*/  FFMA.FTZ R75, R141, UR41, -R50 ;  /* 0x000000298d4b7c23 */ /* 0x000fcc0008010832 */
[----:B------:R-:W4:Y:S03]  /*120b0*/  MUFU.EX2 R52, R52 ;  /* 0x0000003400347308 */ /* 0x000f260000000800 */
[----:B------:R-:W-:Y:S01]  /*120c0*/  HGMMA.64x64x16.F32 R88, R124, gdesc[UR8].tnspB, R88, gsb0 ;  /* 0x40e000087c587df0 */ /* 0x000fe20008000858 */
[----:B------:R-:W-:Y:S02]  /*120d0*/  R2UR UR10, R20 ;  /* 0x00000000140a72ca */ /* 0x000fe400000e0000 */
[----:B------:R-:W-:Y:S01]  /*120e0*/  R2UR UR11, R21 ;  /* 0x00000000150b72ca */ /* 0x000fe200000e0000 */
[----:B------:R-:W-:Y:S01]  /*120f0*/  @!P1 IMAD R21, R16, 0x8, R2 ;  /* 0x0000000810159824 */ /* 0x000fe200078e0202 */
[----:B------:R-:W5:Y:S01]  /*12100*/  MUFU.EX2 R54, R54 ;  /* 0x0000003600367308 */ /* 0x000f620000000800 */
[----:B-1----:R-:W-:Y:S02]  /*12110*/  SHF.R.U32.HI R77, RZ, 0x7, R80 ;  /* 0x00000007ff4d7819 */ /* 0x002fe40000011650 */
[----:B------:R-:W-:Y:S01]  /*12120*/  ISETP.GE.U32.AND P2, PT, R80, 0x180, PT ;  /* 0x000001805000780c */ /* 0x000fe20003f46070 */
[----:B------:R-:W-:Y:S01]  /*12130*/  @!P1 VIADD R21, R21, 0x16840 ;  /* 0x0001684015159836 */ /* 0x000fe20000000000 */
[----:B------:R-:W-:Y:S01]  /*12140*/  IADD3 R20, R77, 0x9, RZ ;  /* 0x000000094d147810 */ /* 0x000fe20007ffe0ff */
[----:B---3--:R-:W-:-:S02]  /*12150*/  FFMA.FTZ R36, R48, R3, R49 ;  /* 0x0000000330247223 */ /* 0x008fc40000010031 */
[----:B------:R-:W1:Y:S08]  /*12160*/  MUFU.EX2 R53, R53 ;  /* 0x0000003500357308 */ /* 0x000e700000000800 */
[----:B------:R3:W-:Y:S08]  /*12170*/  MUFU.EX2 R13, R55 ;  /* 0x00000037000d7308 */ /* 0x0007f00000000800 */
[----:B------:R-:W1:Y:S08]  /*12180*/  MUFU.EX2 R72, R72 ;  /* 0x0000004800487308 */ /* 0x000e700000000800 */
[----:B------:R-:W-:Y:S08]  /*12190*/  MUFU.EX2 R76, R76 ;  /* 0x0000004c004c7308 */ /* 0x000ff00000000800 */
[----:B------:R-:W-:Y:S08]  /*121a0*/  MUFU.EX2 R56, R56 ;  /* 0x0000003800387308 */ /* 0x000ff00000000800 */
[----:B------:R-:W-:Y:S08]  /*121b0*/  MUFU.EX2 R73, R73 ;  /* 0x0000004900497308 */ /* 0x000ff00000000800 */
[----:B------:R-:W-:Y:S01]  /*121c0*/  MUFU.EX2 R71, R71 ;  /* 0x0000004700477308 */ /* 0x000fe20000000800 */
[----:B------:R-:W-:-:S07]  /*121d0*/  FFMA.FTZ R135, R44, UR41, -R50 ;  /* 0x000000292c877c23 */ /* 0x000fce0008010832 */
[----:B------:R-:W-:Y:S08]  /*121e0*/  MUFU.EX2 R74, R74 ;  /* 0x0000004a004a7308 */ /* 0x000ff00000000800 */
[----:B------:R-:W-:Y:S01]  /*121f0*/  MUFU.EX2 R75, R75 ;  /* 0x0000004b004b7308 */ /* 0x000fe20000000800 */
[----:B------:R-:W-:Y:S02]  /*12200*/  WARPGROUP.DEPBAR.LE gsb0, 0x0 ;  /* 0x00008000000079c5 */ /* 0x000fe40000010000 */
[----:B------:R-:W-:Y:S01]  /*12210*/  WARPGROUP.ARRIVE ;  /* 0x00000000000079c5 */ /* 0x000fe20000000000 */
[----:B------:R-:W-:Y:S01]  /*12220*/  SEL R37, R20, 0x9, !P2 ;  /* 0x0000000914257807 */ /* 0x000fe20005000000 */
[----:B---3--:R-:W-:Y:S01]  /*12230*/  FFMA.FTZ R55, R137, UR41, -R50 ;  /* 0x0000002989377c23 */ /* 0x008fe20008010832 */
[----:B------:R-:W-:Y:S01]  /*12240*/  @!P1 PRMT R21, RZ, 0x654, R21 ;  /* 0x00000654ff159816 */ /* 0x000fe20000000015 */
[----:B------:R-:W-:Y:S01]  /*12250*/  FADD.FTZ R3, R11, R4 ;  /* 0x000000040b037221 */ /* 0x000fe20000010000 */
[--C-:B------:R-:W-:Y:S01]  /*12260*/  FFMA.FTZ R137, R143, UR41, -R50.reuse ;  /* 0x000000298f897c23 */ /* 0x100fe20008010832 */
[----:B------:R-:W-:Y:S01]  /*12270*/  HGMMA.64x64x16.F32 R88, R120, gdesc[UR8].tnspB, R88, gsb0 ;  /* 0x40e0000878587df0 */ /* 0x000fe20008000858 */
[----:B------:R-:W-:Y:S08]  /*12280*/  MUFU.EX2 R139, R139 ;  /* 0x0000008b008b7308 */ /* 0x000ff00000000800 */
[----:B------:R-:W3:Y:S08]  /*12290*/  MUFU.EX2 R55, R55 ;  /* 0x0000003700377308 */ /* 0x000ef00000000800 */
[----:B------:R-:W3:Y:S01]  /*122a0*/  MUFU.EX2 R137, R137 ;  /* 0x0000008900897308 */ /* 0x000ee20000000800 */
[----:B------:R-:W-:-:S07]  /*122b0*/  FFMA.FTZ R41, R41, UR41, -R50 ;  /* 0x0000002929297c23 */ /* 0x000fce0008010832 */
[----:B------:R-:W3:Y:S08]  /*122c0*/  MUFU.EX2 R10, R10 ;  /* 0x0000000a000a7308 */ /* 0x000ef00000000800 */
[----:B------:R-:W3:Y:S08]  /*122d0*/  MUFU.EX2 R133, R133 ;  /* 0x0000008500857308 */ /* 0x000ef00000000800 */
[----:B------:R-:W-:Y:S08]  /*122e0*/  MUFU.EX2 R33, R33 ;  /* 0x0000002100217308 */ /* 0x000ff00000000800 */
[----:B------:R-:W-:Y:S08]  /*122f0*/  MUFU.EX2 R34, R34 ;  /* 0x0000002200227308 */ /* 0x000ff00000000800 */
[----:B------:R-:W-:Y:S01]  /*12300*/  MUFU.EX2 R35, R35 ;  /* 0x0000002300237308 */ /* 0x000fe20000000800 */
[----:B------:R-:W-:-:S07]  /*12310*/  F2FP.F16.F32.PACK_AB R148, R11, R148 ;  /* 0x000000940b94723e */ /* 0x000fce00000000ff */
[----:B------:R-:W-:Y:S08]  /*12320*/  MUFU.EX2 R38, R38 ;  /* 0x0000002600267308 */ /* 0x000ff00000000800 */
[----:B------:R-:W-:Y:S01]  /*12330*/  MUFU.EX2 R40, R40 ;  /* 0x0000002800287308 */ /* 0x000fe20000000800 */
[----:B------:R-:W-:Y:S02]  /*12340*/  WARPGROUP.DEPBAR.LE gsb0, 0x0 ;  /* 0x00008000000079c5 */ /* 0x000fe40000010000 */
[----:B------:R3:W-:Y:S06]  /*12350*/  BAR.ARV R37, 0x100 ;  /* 0x000400250000751d */ /* 0x0007ec0000002000 */
[----:B------:R0:W-:Y:S01]  /*12360*/  @!P1 SYNCS.ARRIVE.TRANS64.RED.A1T0 RZ, [R21+URZ], RZ ;  /* 0x000000ff15ff99a7 */ /* 0x0001e2000810043f */
[----:B------:R-:W-:Y:S01]  /*12370*/  MUFU.EX2 R42, R42 ;  /* 0x0000002a002a7308 */ /* 0x000fe20000000800 */
[----:B0-----:R-:W-:-:S02]  /*12380*/  @!P1 IMAD R21, R15, 0x8, R2 ;  /* 0x000000080f159824 */ /* 0x001fc400078e0202 */
[----:B------:R-:W-:-:S05]  /*12390*/  FADD.FTZ R15, R51, R36 ;  /* 0x00000024330f7221 */ /* 0x000fca0000010000 */
[----:B------:R-:W-:Y:S01]  /*123a0*/  MUFU.EX2 R43, R43 ;  /* 0x0000002b002b7308 */ /* 0x000fe20000000800 */
[----:B------:R-:W-:Y:S02]  /*123b0*/  @!P1 VIADD R4, R21, 0x16860 ;  /* 0x0001686015049836 */ /* 0x000fe40000000000 */
[----:B------:R-:W-:Y:S01]  /*123c0*/  FADD.FTZ R21, R150, R3 ;  /* 0x0000000396157221 */ /* 0x000fe20000010000 */
[----:B----4-:R-:W-:Y:S02]  /*123d0*/  FADD.FTZ R15, R52, R15 ;  /* 0x0000000f340f7221 */ /* 0x010fe40000010000 */
[----:B------:R-:W-:Y:S01]  /*123e0*/  @!P1 PRMT R36, RZ, 0x654, R4 ;  /* 0x00000654ff249816 */ /* 0x000fe20000000004 */
[----:B------:R-:W-:Y:S01]  /*123f0*/  FADD.FTZ R21, R70, R21 ;  /* 0x0000001546157221 */ /* 0x000fe20000010000 */
[----:B-----5:R-:W-:Y:S01]  /*12400*/  FADD.FTZ R4, R54, R15 ;  /* 0x0000000f36047221 */ /* 0x020fe20000010000 */
[----:B------:R-:W-:Y:S01]  /*12410*/  MUFU.EX2 R45, R45 ;  /* 0x0000002d002d7308 */ /* 0x000fe20000000800 */
[----:B------:R0:W-:Y:S01]  /*12420*/  @!P1 SYNCS.ARRIVE.TRANS64.RED.A1T0 RZ, [R36+URZ], RZ ;  /* 0x000000ff24ff99a7 */ /* 0x0001e2000810043f */
[----:B------:R-:W-:Y:S01]  /*12430*/  FADD.FTZ R21, R144, R21 ;  /* 0x0000001590157221 */ /* 0x000fe20000010000 */
[----:B-1----:R-:W-:-:S03]  /*12440*/  FADD.FTZ R15, R53, R4 ;  /* 0x00000004350f7221 */ /* 0x002fc60000010000 */
[----:B------:R-:W-:Y:S02]  /*12450*/  FADD.FTZ R21, R24, R21 ;  /* 0x0000001518157221 */ /* 0x000fe40000010000 */
[----:B------:R-:W-:Y:S01]  /*12460*/  MUFU.EX2 R46, R46 ;  /* 0x0000002e002e7308 */ /* 0x000fe20000000800 */
[----:B0-----:R-:W-:Y:S01]  /*12470*/  FADD.FTZ R36, R72, R15 ;  /* 0x0000000f48247221 */ /* 0x001fe20000010000 */
[----:B------:R-:W-:-:S03]  /*12480*/  FADD.FTZ R21, R146, R21 ;  /* 0x0000001592157221 */ /* 0x000fc60000010000 */
[----:B---3--:R-:W-:Y:S01]  /*12490*/  FADD.FTZ R37, R55, R36 ;  /* 0x0000002437257221 */ /* 0x008fe20000010000 */
[----:B------:R-:W-:Y:S02]  /*124a0*/  FADD.FTZ R21, R26, R21 ;  /* 0x000000151a157221 */ /* 0x000fe40000010000 */
[----:B------:R-:W-:Y:S01]  /*124b0*/  MUFU.EX2 R47, R47 ;  /* 0x0000002f002f7308 */ /* 0x000fe20000000800 */
[----:B------:R-:W-:Y:S01]  /*124c0*/  FADD.FTZ R37, R76, R37 ;  /* 0x000000254c257221 */ /* 0x000fe20000010000 */
[----:B------:R-:W-:-:S03]  /*124d0*/  FADD.FTZ R36, R140, R21 ;  /* 0x000000158c247221 */ /* 0x000fc60000010000 */
        /* <DEDUP_REMOVED lines=9> */
[----:B------:R-:W0:Y:S01]  /*12570*/  MUFU.EX2 R20, R41 ;  /* 0x0000002900147308 */ /* 0x000e220000000800 */
[----:B------:R-:W-:Y:S01]  /*12580*/  FADD.FTZ R37, R28, R37 ;  /* 0x000000251c257221 */ /* 0x000fe20000010000 */
[----:B------:R-:W-:Y:S01]  /*12590*/  FFMA.FTZ R3, R57, UR41, -R50 ;  /* 0x0000002939037c23 */ /* 0x000fe20008010832 */
[----:B------:R-:W-:Y:S02]  /*125a0*/  FADD.FTZ R36, R75, R36 ;  /* 0x000000244b247221 */ /* 0x000fe40000010000 */
[----:B------:R-:W-:Y:S01]  /*125b0*/  FADD.FTZ R44, R138, R37 ;  /* 0x000000258a2c7221 */ /* 0x000fe20000010000 */
[----:B------:R-:W-:Y:S01]  /*125c0*/  FFMA.FTZ R129, R58, UR41, -R50 ;  /* 0x000000293a817c23 */ /* 0x000fe20008010832 */
[----:B------:R-:W-:Y:S01]  /*125d0*/  FADD.FTZ R21, R139, R36 ;  /* 0x000000248b157221 */ /* 0x000fe20000010000 */
[----:B------:R-:W1:Y:S01]  /*125e0*/  MUFU.EX2 R135, R135 ;  /* 0x0000008700877308 */ /* 0x000e620000000800 */
[----:B------:R-:W-:Y:S01]  /*125f0*/  F2FP.F16.F32.PACK_AB R144, R24, R144 ;  /* 0x000000901890723e */ /* 0x000fe200000000ff */
[----:B------:R-:W-:Y:S01]  /*12600*/  FADD.FTZ R37, R29, R44 ;  /* 0x0000002c1d257221 */ /* 0x000fe20000010000 */
[----:B------:R-:W-:Y:S01]  /*12610*/  FADD.FTZ R24, R10, R21 ;  /* 0x000000150a187221 */ /* 0x000fe20000010000 */
[----:B------:R-:W-:-:S04]  /*12620*/  FFMA.FTZ R4, R59, UR41, -R50 ;  /* 0x000000293b047c23 */ /* 0x000fc80008010832 */
[----:B------:R-:W3:Y:S01]  /*12630*/  MUFU.EX2 R3, R3 ;  /* 0x0000000300037308 */ /* 0x000ee20000000800 */
[----:B------:R-:W-:Y:S01]  /*12640*/  FADD.FTZ R36, R132, R37 ;  /* 0x0000002584247221 */ /* 0x000fe20000010000 */
[----:B------:R-:W-:Y:S01]  /*12650*/  FADD.FTZ R21, R133, R24 ;  /* 0x0000001885157221 */ /* 0x000fe20000010000 */
[----:B------:R-:W-:-:S05]  /*12660*/  FFMA.FTZ R131, R60, UR41, -R50 ;  /* 0x000000293c837c23 */ /* 0x000fca0008010832 */
[----:B------:R-:W4:Y:S01]  /*12670*/  MUFU.EX2 R129, R129 ;  /* 0x0000008100817308 */ /* 0x000f220000000800 */
[----:B------:R-:W-:Y:S01]  /*12680*/  FADD.FTZ R37, R31, R36 ;  /* 0x000000241f257221 */ /* 0x000fe20000010000 */
[----:B0-----:R-:W-:Y:S01]  /*12690*/  FADD.FTZ R24, R20, R21 ;  /* 0x0000001514187221 */ /* 0x001fe20000010000 */
[----:B------:R-:W-:-:S05]  /*126a0*/  FFMA.FTZ R15, R61, UR41, -R50 ;  /* 0x000000293d0f7c23 */ /* 0x000fca0008010832 */
[----:B------:R-:W0:Y:S01]  /*126b0*/  MUFU.EX2 R4, R4 ;  /* 0x0000000400047308 */ /* 0x000e220000000800 */
[----:B------:R-:W-:Y:S01]  /*126c0*/  FADD.FTZ R37, R134, R37 ;  /* 0x0000002586257221 */ /* 0x000fe20000010000 */
[----:B-1----:R-:W-:Y:S01]  /*126d0*/  FADD.FTZ R24, R135, R24 ;  /* 0x0000001887187221 */ /* 0x002fe20000010000 */
[----:B------:R-:W-:-:S05]  /*126e0*/  FFMA.FTZ R125, R62, UR41, -R50 ;  /* 0x000000293e7d7c23 */ /* 0x000fca0008010832 */
[----:B------:R-:W1:Y:S01]  /*126f0*/  MUFU.EX2 R131, R131 ;  /* 0x0000008300837308 */ /* 0x000e620000000800 */
[----:B------:R-:W-:Y:S01]  /*12700*/  FADD.FTZ R37, R32, R37 ;  /* 0x0000002520257221 */ /* 0x000fe20000010000 */
[----:B---3--:R-:W-:Y:S01]  /*12710*/  FADD.FTZ R24, R3, R24 ;  /* 0x0000001803187221 */ /* 0x008fe20000010000 */
[----:B------:R-:W-:Y:S01]  /*12720*/  F2FP.F16.F32.PACK_AB R146, R26, R146 ;  /* 0x000000921a92723e */ /* 0x000fe200000000ff */
[----:B------:R-:W-:-:S04]  /*12730*/  FFMA.FTZ R63, R63, UR41, -R50 ;  /* 0x000000293f3f7c23 */ /* 0x000fc80008010832 */
[----:B------:R-:W3:Y:S01]  /*12740*/  MUFU.EX2 R15, R15 ;  /* 0x0000000f000f7308 */ /* 0x000ee20000000800 */
[----:B------:R-:W-:Y:S01]  /*12750*/  FADD.FTZ R26, R30, R37 ;  /* 0x000000251e1a7221 */ /* 0x000fe20000010000 */
[----:B----4-:R-:W-:Y:S01]  /*12760*/  FADD.FTZ R21, R129, R24 ;  /* 0x0000001881157221 */ /* 0x010fe20000010000 */
[----:B------:R-:W-:Y:S01]  /*12770*/  FFMA.FTZ R64, R64, UR41, -R50 ;  /* 0x0000002940407c23 */ /* 0x000fe20008010832 */
[----:B------:R-:W-:-:S04]  /*12780*/  F2FP.F16.F32.PACK_AB R142, R25, R142 ;  /* 0x0000008e198e723e */ /* 0x000fc800000000ff */
        /* <DEDUP_REMOVED lines=11> */
[----:B------:R-:W-:-:S05]  /*12840*/  FFMA.FTZ R67, R67, UR41, -R50 ;  /* 0x0000002943437c23 */ /* 0x000fca0008010832 */
        /* <DEDUP_REMOVED lines=8> */
[----:B------:R-:W-:Y:S01]  /*128d0*/  FFMA.FTZ R50, R69, UR41, -R50 ;  /* 0x0000002945327c23 */ /* 0x000fe20008010832 */
[----:B------:R-:W-:-:S04]  /*128e0*/  F2FP.F16.F32.PACK_AB R139, R10, R139 ;  /* 0x0000008b0a8b723e */ /* 0x000fc800000000ff */
[----:B------:R-:W0:Y:S01]  /*128f0*/  MUFU.EX2 R67, R67 ;  /* 0x0000004300437308 */ /* 0x000e220000000800 */
[----:B------:R-:W-:Y:S01]  /*12900*/  FADD.FTZ R10, R42, R21 ;  /* 0x000000152a0a7221 */ /* 0x000fe20000010000 */
[----:B------:R-:W-:Y:S01]  /*12910*/  F2FP.F16.F32.PACK_AB R129, R4, R129 ;  /* 0x000000810481723e */ /* 0x000fe200000000ff */
[----:B-1----:R-:W-:-:S05]  /*12920*/  FADD.FTZ R4, R64, R3 ;  /* 0x0000000340047221 */ /* 0x002fca0000010000 */
[----:B------:R-:W1:Y:S01]  /*12930*/  MUFU.EX2 R123, R68 ;  /* 0x00000044007b7308 */ /* 0x000e620000000800 */
[----:B------:R-:W-:Y:S01]  /*12940*/  FADD.FTZ R10, R43, R10 ;  /* 0x0000000a2b0a7221 */ /* 0x000fe20000010000 */
[----:B---3--:R-:W-:Y:S01]  /*12950*/  FADD.FTZ R3, R65, R4 ;  /* 0x0000000441037221 */ /* 0x008fe20000010000 */
[----:B--2---:R-:W-:Y:S02]  /*12960*/  ISETP.GT.AND P2, PT, R0, R39, PT ;  /* 0x000000270000720c */ /* 0x004fe40003f44270 */
[----:B------:R-:W-:-:S03]  /*12970*/  F2FP.F16.F32.PACK_AB R131, R15, R131 ;  /* 0x000000830f83723e */ /* 0x000fc600000000ff */
[----:B------:R-:W2:Y:S01]  /*12980*/  MUFU.EX2 R50, R50 ;  /* 0x0000003200327308 */ /* 0x000ea20000000800 */
[----:B------:R-:W-:Y:S01]  /*12990*/  FADD.FTZ R15, R45, R10 ;  /* 0x0000000a2d0f7221 */ /* 0x000fe20000010000 */
[----:B----4-:R-:W-:-:S03]  /*129a0*/  FADD.FTZ R4, R66, R3 ;  /* 0x0000000342047221 */ /* 0x010fc60000010000 */
[----:B------:R-:W-:Y:S01]  /*129b0*/  FADD.FTZ R10, R46, R15 ;  /* 0x0000000f2e0a7221 */ /* 0x000fe20000010000 */
[----:B0-----:R-:W-:-:S03]  /*129c0*/  FADD.FTZ R4, R67, R4 ;  /* 0x0000000443047221 */ /* 0x001fc60000010000 */
[----:B------:R-:W-:Y:S01]  /*129d0*/  FADD.FTZ R10, R47, R10 ;  /* 0x0000000a2f0a7221 */ /* 0x000fe20000010000 */
[----:B-1----:R-:W-:Y:S01]  /*129e0*/  FADD.FTZ R3, R123, R4 ;  /* 0x000000047b037221 */ /* 0x002fe20000010000 */
[C---:B------:R-:W-:Y:S01]  /*129f0*/  F2FP.F16.F32.PACK_AB R122, R13.reuse, R47 ;  /* 0x0000002f0d7a723e */ /* 0x040fe200000000ff */
        /* <DEDUP_REMOVED lines=18> */
[----:B--2---:R-:W-:Y:S01]  /*12b20*/  FADD.FTZ R3, R50, R3 ;  /* 0x0000000332037221 */ /* 0x004fe20000010000 */
[----:B------:R-:W-:Y:S01]  /*12b30*/  F2FP.F16.F32.PACK_AB R149, R51, R49 ;  /* 0x000000313395723e */ /* 0x000fe200000000ff */
[----:B------:R-:W-:Y:S01]  /*12b40*/  VIADD R0, R0, 0xffffffff ;  /* 0xffffffff00007836 */ /* 0x000fe20000000000 */
        /* <DEDUP_REMOVED lines=40> */
[----:B------:R-:W-:Y:S01]  /*12dd0*/  F2FP.F16.F32.PACK_AB R123, R50, R123 ;  /* 0x0000007b327b723e */ /* 0x000fe200000000ff */
[----:B------:R-:W-:Y:S06]  /*12de0*/  @P2 BRA `(.L_x_14134) ;  /* 0xffffffd8002c2947 */ /* 0x000fec000383ffff */
.L_x_14124:
[----:B------:R-:W2:Y:S02]  /*12df0*/  LDL R10, [R1+0x44] ;  /* 0x00004400010a7983 */ /* 0x000ea40000100800 */
[----:B--2---:R-:W-:-:S13]  /*12e00*/  ISETP.GE.AND P2, PT, R0, R10, PT ;  /* 0x0000000a0000720c */ /* 0x004fda0003f46270 */
[----:B------:R-:W-:Y:S05]  /*12e10*/  @!P2 BRA `(.L_x_14135) ;  /* 0x0000003400f0a947 */ /* 0x000fea0003800000 */
[----:B------:R-:W-:Y:S02]  /*12e20*/  IMAD.MOV.U32 R13, RZ, RZ, R5 ;  /* 0x000000ffff0d7224 */ /* 0x000fe400078e0005 */
[----:B------:R-:W-:Y:S02]  /*12e30*/  IMAD.MOV.U32 R20, RZ, RZ, R12 ;  /* 0x000000ffff147224 */ /* 0x000fe400078e000c */
[----:B------:R-:W-:Y:S02]  /*12e40*/  IMAD.MOV.U32 R10, RZ, RZ, R23 ;  /* 0x000000ffff0a7224 */ /* 0x000fe400078e0017 */
[----:B------:R-:W-:-:S07]  /*12e50*/  IMAD.MOV.U32 R21, RZ, RZ, R16 ;  /* 0x000000ffff157224 */ /* 0x000fce00078e0010 */
.L_x_14153:
[----:B------:R-:W2:Y:S01]  /*12e60*/  LDL R5, [R1+0x20] ;  /* 0x0000200001057983 */ /* 0x000ea20000100800 */
[----:B------:R-:W-:Y:S01]  /*12e70*/  IADD3 R16, R21, 0x1, RZ ;  /* 0x0000000115107810 */ /* 0x000fe20007ffe0ff */
        /* <DEDUP_REMOVED lines=9> */
.L_x_14137:
[----:B------:R-:W-:Y:S01]  /*12f10*/  IMAD R5, R16, 0x8, R2 ;  /* 0x0000000810057824 */ /* 0x000fe200078e0202 */
[----:B------:R-:W-:-:S04]  /*12f20*/  SHF.L.U32 R12, R23, 0x1f, RZ ;  /* 0x0000001f170c7819 */ /* 0x000fc800000006ff */
[----:B------:R0:W1:Y:S01]  /*12f30*/  SYNCS.PHASECHK.TRANS64.TRYWAIT P3, [R5+URZ+0x16830], R12 ;  /* 0x0168300c050075a7 */ /* 0x000062000806017f */
[----:B------:R-:W-:Y:S05]  /*12f40*/  @!P0 BRA `(.L_x_14138) ;  /* 0x0000000000048947 */ /* 0x000fea0003800000 */
[----:B------:R-:W-:Y:S01]  /*12f50*/  BPT.TRAP 0x1 ;  /* 0x000000040000795c */ /* 0x000fe20000300000 */
.L_x_14138:
[----:B------:R-:W-:Y:S04]  /*12f60*/  BSSY B0, `(.L_x_14136) ;  /* 0x0000004000007945 */ /* 0x000fe80003800000 */
[----:B-1----:R-:W-:Y:S05]  /*12f70*/  @P3 BRA `(.L_x_14139) ;  /* 0x0000000000083947 */ /* 0x002fea0003800000 */
[----:B------:R-:W1:Y:S02]  /*12f80*/  SYNCS.PHASECHK.TRANS64.TRYWAIT P3, [R5+URZ+0x16830], R12 ;  /* 0x0168300c050075a7 */ /* 0x000e64000806017f */
[----:B-1----:R-:W-:Y:S05]  /*12f90*/  @!P3 BRA `(.L_x_14140) ;  /* 0x000000d40004b947 */ /* 0x002fea0003800000 */
.L_x_14139:
[----:B------:R-:W-:Y:S05]  /*12fa0*/  BSYNC B0 ;  /* 0x0000000000007941 */ /* 0x000fea0003800000 */
.L_x_14136:
        /* <DEDUP_REMOVED lines=44> */
.L_x_14142:
[----:B------:R-:W-:Y:S01]  /*13270*/  SHF.L.U32 R5, R10, 0x1f, RZ ;  /* 0x0000001f0a057819 */ /* 0x000fe200000006ff */
[----:B------:R-:W-:-:S04]  /*13280*/  IMAD R10, R21, 0x8, R2 ;  /* 0x00000008150a7824 */ /* 0x000fc800078e0202 */
[----:B------:R0:W1:Y:S01]  /*13290*/  SYNCS.PHASECHK.TRANS64.TRYWAIT P2, [R10+URZ+0x16850], R5 ;  /* 0x016850050a0075a7 */ /* 0x000062000804017f */
[----:B------:R-:W-:Y:S05]  /*132a0*/  @!P0 BRA `(.L_x_14143) ;  /* 0x0000000000048947 */ /* 0x000fea0003800000 */
[----:B------:R-:W-:Y:S01]  /*132b0*/  BPT.TRAP 0x1 ;  /* 0x000000040000795c */ /* 0x000fe20000300000 */
.L_x_14143:
[----:B-1----:R-:W-:Y:S05]  /*132c0*/  @P2 BRA `(.L_x_14141) ;  /* 0x0000000000082947 */ /* 0x002fea0003800000 */
[----:B------:R-:W1:Y:S02]  /*132d0*/  SYNCS.PHASECHK.TRANS64.TRYWAIT P2, [R10+URZ+0x16850], R5 ;  /* 0x016850050a0075a7 */ /* 0x000e64000804017f */
[----:B-1----:R-:W-:Y:S05]  /*132e0*/  @!P2 BRA `(.L_x_14144) ;  /* 0x000000d00044a947 */ /* 0x002fea0003800000 */
.L_x_14141:
[----:B01----:R-:W-:Y:S01]  /*132f0*/  VIADD R5, R2, 0x400 ;  /* 0x0000040002057836 */ /* 0x003fe20000000000 */
[----:B------:R-:W-:Y:S01]  /*13300*/  MOV R11, 0x40000040 ;  /* 0x40000040000b7802 */ /* 0x000fe20000000f00 */
[----:B------:R-:W-:Y:S05]  /*13310*/  WARPSYNC.ALL ;  /* 0x0000000000007948 */ /* 0x000fea0003800000 */
[----:B------:R-:W-:Y:S01]  /*13320*/  SHF.R.U32.HI R5, RZ, 0x4, R5 ;  /* 0x00000004ff057819 */ /* 0x000fe20000011605 */
[----:B------:R-:W-:Y:S01]  /*13330*/  WARPGROUP.ARRIVE ;  /* 0x00000000000079c5 */ /* 0x000fe20000000000 */
[----:B------:R-:W-:Y:S02]  /*13340*/  R2UR UR11, R11 ;  /* 0x000000000b0b72ca */ /* 0x000fe400000e0000 */
[----:B------:R-:W-:-:S05]  /*13350*/  LOP3.LUT R5, R5, 0x3fff, RZ, 0xc0, !PT ;  /* 0x00003fff05057812 */ /* 0x000fca00078ec0ff */
        /* <DEDUP_REMOVED lines=47> */
[----:B------:R-:W-:Y:S01]  /*13650*/  IMAD.MOV.U32 R15, RZ, RZ, 0x40000040 ;  /* 0x40000040ff0f7424 */ /* 0x000fe200078e00ff */
[----:B------:R-:W-:Y:S01]  /*13660*/  IADD3 R14, R10, 0x380, RZ ;  /* 0x000003800a0e7810 */ /* 0x000fe20007ffe0ff */
[----:B------:R-:W-:Y:S02]  /*13670*/  WARPGROUP.DEPBAR.LE gsb0, 0x0 ;  /* 0x00008000000079c5 */ /* 0x000fe40000010000 */
[----:B------:R-:W-:-:S08]  /*13680*/  WARPGROUP.ARRIVE ;  /* 0x00000000000079c5 */ /* 0x000fd00000000000 */
[----:B------:R-:W-:Y:S01]  /*13690*/  HGMMA.64x64x16.F32 R88, R124, gdesc[UR8].tnspB, R88, gsb0 ;  /* 0x40e000087c587df0 */ /* 0x000fe20008000858 */
        /* <DEDUP_REMOVED lines=24> */
[----:B--2---:R-:W-:-:S02]  /*13820*/  IMAD.IADD R15, R148, 0x1, R147 ;  /* 0x00000001940f7824 */ /* 0x004fc400078e0293 */
[----:B------:R-:W-:Y:S01]  /*13830*/  FMUL.FTZ R29, R32, UR26 ;  /* 0x0000001a201d7c20 */ /* 0x000fe20008410000 */
[----:B------:R-:W1:Y:S01]  /*13840*/  S2R R147, SR_TID.X ;  /* 0x0000000000937919 */ /* 0x000e620000002100 */
[----:B------:R-:W-:Y:S02]  /*13850*/  FMUL.FTZ R32, R35, UR26 ;  /* 0x0000001a23207c20 */ /* 0x000fe40008410000 */
[----:B------:R-:W2:Y:S01]  /*13860*/  @P4 LDC R14, c[0x0][0x450] ;  /* 0x00011400ff0e4b82 */ /* 0x000ea20000000800 */
[----:B------:R-:W-:Y:S02]  /*13870*/  WARPGROUP.DEPBAR.LE gsb0, 0x0 ;  /* 0x00008000000079c5 */ /* 0x000fe40000010000 */
        /* <DEDUP_REMOVED lines=27> */
[----:B------:R0:W1:Y:S01]  /*13a30*/  MUFU.TANH R10, R79 ;  /* 0x0000004f000a7308 */ /* 0x0000620000002400 */
[----:B------:R-:W-:Y:S01]  /*13a40*/  FMUL.FTZ R45, R48, UR26 ;  /* 0x0000001a302d7c20 */ /* 0x000fe20008410000 */
[----:B------:R-:W-:Y:S01]  /*13a50*/  FMUL.FTZ R48, R51, UR26 ;  /* 0x0000001a33307c20 */ /* 0x000fe20008410000 */
[----:B------:R-:W-:Y:S01]  /*13a60*/  FMUL.FTZ R51, R54, UR26 ;  /* 0x0000001a36337c20 */ /* 0x000fe20008410000 */
[----:B------:R-:W-:Y:S01]  /*13a70*/  FMUL.FTZ R54, R57, UR26 ;  /* 0x0000001a39367c20 */ /* 0x000fe20008410000 */
[----:B------:R-:W-:Y:S01]  /*13a80*/  FMUL.FTZ R57, R60, UR26 ;  /* 0x0000001a3c397c20 */ /* 0x000fe20008410000 */
[----:B0-----:R-:W-:Y:S01]  /*13a90*/  FMUL.FTZ R79, R83, UR26 ;  /* 0x0000001a534f7c20 */ /* 0x001fe20008410000 */
[----:B------:R-:W-:Y:S01]  /*13aa0*/  FMUL.FTZ R83, R84, UR26 ;  /* 0x0000001a54537c20 */ /* 0x000fe20008410000 */
[----:B------:R-:W-:Y:S01]  /*13ab0*/  IMAD.MOV.U32 R84, RZ, RZ, R15 ;  /* 0x000000ffff547224 */ /* 0x000fe200078e000f */
[----:B--2---:R-:W-:Y:S01]  /*13ac0*/  @P4 SHF.R.U32.HI R84, RZ, R14, R81 ;  /* 0x0000000eff544219 */ /* 0x004fe20000011651 */
[----:B------:R-:W-:Y:S01]  /*13ad0*/  FMUL.FTZ R60, R63, UR26 ;  /* 0x0000001a3f3c7c20 */ /* 0x000fe20008410000 */
[----:B------:R-:W-:Y:S01]  /*13ae0*/  FMUL.FTZ R63, R66, UR26 ;  /* 0x0000001a423f7c20 */ /* 0x000fe20008410000 */
[----:B------:R-:W-:Y:S01]  /*13af0*/  FMUL.FTZ R66, R69, UR26 ;  /* 0x0000001a45427c20 */ /* 0x000fe20008410000 */
[----:B------:R-:W-:Y:S01]  /*13b00*/  FMUL.FTZ R69, R72, UR26 ;  /* 0x0000001a48457c20 */ /* 0x000fe20008410000 */
[----:B------:R-:W-:-:S02]  /*13b10*/  IMAD.SHL.U32 R80, R0, 0x80, RZ ;  /* 0x0000008000507824 */ /* 0x000fc400078e00ff */
[----:B------:R-:W-:Y:S01]  /*13b20*/  FMUL.FTZ R72, R75, UR26 ;  /* 0x0000001a4b487c20 */ /* 0x000fe20008410000 */
[----:B------:R-:W-:Y:S02]  /*13b30*/  @!P1 IMAD R81, R16, 0x8, R2 ;  /* 0x0000000810519824 */ /* 0x000fe400078e0202 */
[----:B------:R-:W-:Y:S01]  /*13b40*/  FMUL.FTZ R75, R78, UR26 ;  /* 0x0000001a4e4b7c20 */ /* 0x000fe20008410000 */
[----:B------:R-:W-:Y:S01]  /*13b50*/  FMUL.FTZ R78, R82, UR26 ;  /* 0x0000001a524e7c20 */ /* 0x000fe20008410000 */
[----:B------:R-:W-:Y:S01]  /*13b60*/  FMUL.FTZ R82, R86, UR26 ;  /* 0x0000001a56527c20 */ /* 0x000fe20008410000 */
[----:B-1----:R-:W-:Y:S01]  /*13b70*/  SHF.R.U32.HI R148, RZ, 0x7, R147 ;  /* 0x00000007ff947819 */ /* 0x002fe20000011693 */
[----:B------:R-:W-:Y:S01]  /*13b80*/  @!P1 VIADD R86, R81, 0x16840 ;  /* 0x0001684051569836 */ /* 0x000fe20000000000 */
[----:B------:R-:W-:Y:S01]  /*13b90*/  IADD3 R14, -R80, 0x1, RZ ;  /* 0x00000001500e7810 */ /* 0x000fe20007ffe1ff */
[----:B------:R-:W-:Y:S01]  /*13ba0*/  FMUL.FTZ R85, R85, UR26 ;  /* 0x0000001a55557c20 */ /* 0x000fe20008410000 */
[----:B------:R-:W-:Y:S01]  /*13bb0*/  FMUL.FTZ R81, R87, UR26 ;  /* 0x0000001a57517c20 */ /* 0x000fe20008410000 */
[----:B------:R-:W-:Y:S01]  /*13bc0*/  VIADD R15, R148, 0x9 ;  /* 0x00000009940f7836 */ /* 0x000fe20000000000 */
[----:B------:R-:W-:Y:S01]  /*13bd0*/  ISETP.GE.U32.AND P2, PT, R147, 0x180, PT ;  /* 0x000001809300780c */ /* 0x000fe20003f46070 */
[----:B---3--:R-:W-:Y:S01]  /*13be0*/  IMAD R14, R151, -0x2, R14 ;  /* 0xfffffffe970e7824 */ /* 0x008fe200078e020e */
[----:B------:R-:W0:Y:S02]  /*13bf0*/  MUFU.TANH R5, R5 ;  /* 0x0000000500057308 */ /* 0x000e240000002400 */
[----:B------:R-:W-:-:S02]  /*13c00*/  SEL R15, R15, 0x9, !P2 ;  /* 0x000000090f0f7807 */ /* 0x000fc40005000000 */
[----:B----4-:R-:W-:-:S04]  /*13c10*/  IADD3 R14, -R150, R14, R149 ;  /* 0x0000000e960e7210 */ /* 0x010fc80007ffe195 */
[----:B------:R-:W1:Y:S01]  /*13c20*/  MUFU.TANH R12, R12 ;  /* 0x0000000c000c7308 */ /* 0x000e620000002400 */
[----:B------:R-:W-:Y:S02]  /*13c30*/  WARPGROUP.DEPBAR.LE gsb0, 0x0 ;  /* 0x00008000000079c5 */ /* 0x000fe40000010000 */
[----:B------:R-:W2:Y:S05]  /*13c40*/  SHFL.IDX PT, R122, R84, RZ, 0x1c1f ;  /* 0x001c1fff547a7589 */ /* 0x000eaa00000e0000 */
[----:B------:R-:W3:Y:S01]  /*13c50*/  MUFU.TANH R11, R11 ;  /* 0x0000000b000b7308 */ /* 0x000ee20000002400 */
[----:B------:R-:W-:-:S07]  /*13c60*/  @!P1 PRMT R86, RZ, 0x654, R86 ;  /* 0x00000654ff569816 */ /* 0x000fce0000000056 */
[----:B------:R-:W4:Y:S01]  /*13c70*/  MUFU.TANH R24, R24 ;  /* 0x0000001800187308 */ /* 0x000f220000002400 */
[----:B------:R0:W-:Y:S07]  /*13c80*/  BAR.ARV R15, 0x100 ;  /* 0x0004000f0000751d */ /* 0x0001ee0000002000 */
        /* <DEDUP_REMOVED lines=59> */
[C---:B------:R-:W-:Y:S01]  /*14040*/  VIADD R121, R14.reuse, UR25 ;  /* 0x000000190e797c36 */ /* 0x040fe20008000000 */
[----:B------:R5:W-:Y:S01]  /*14050*/  @!P1 SYNCS.ARRIVE.TRANS64.RED.A1T0 RZ, [R86+URZ], RZ ;  /* 0x000000ff56ff99a7 */ /* 0x000be2000810043f */
[----:B------:R-:W-:-:S02]  /*14060*/  VIADD R120, R14, UR30 ;  /* 0x0000001e0e787c36 */ /* 0x000fc40008000000 */
[--C-:B--2---:R-:W-:Y:S02]  /*14070*/  IMAD.IADD R87, R121, 0x1, R122.reuse ;  /* 0x0000000179577824 */ /* 0x104fe400078e027a */
[----:B-----5:R-:W-:Y:S01]  /*14080*/  IMAD.IADD R86, R120, 0x1, R122 ;  /* 0x0000000178567824 */ /* 0x020fe200078e027a */
[----:B-1-34-:R-:W-:Y:S06]  /*14090*/  @!P5 BRA `(.L_x_14145) ;  /* 0x000000000058d947 */ /* 0x01afec0003800000 */
        /* <DEDUP_REMOVED lines=12> */
.L_x_14147:
[----:B------:R-:W-:-:S04]  /*14160*/  MOV R123, UR4 ;  /* 0x00000004007b7c02 */ /* 0x000fc80008000f00 */
[----:B------:R-:W-:-:S13]  /*14170*/  ISETP.NE.AND P2, PT, R123, 0x1, PT ;  /* 0x000000017b00780c */ /* 0x000fda0003f45270 */
[----:B0-----:R-:W0:Y:S02]  /*14180*/  @P2 LDC.64 R14, c[0x0][0x9e8] ;  /* 0x00027a00ff0e2b82 */ /* 0x001e240000000a00 */
[----:B0-----:R-:W-:-:S05]  /*14190*/  @P2 IMAD.HI.U32 R14, R122, R14, RZ ;  /* 0x0000000e7a0e2227 */ /* 0x001fca00078e00ff */
[----:B------:R-:W-:-:S07]  /*141a0*/  @P2 SHF.R.U32.HI R122, RZ, R15, R14 ;  /* 0x0000000fff7a2219 */ /* 0x000fce000001160e */
.L_x_14148:
[----:B------:R-:W-:Y:S05]  /*141b0*/  BSYNC B0 ;  /* 0x0000000000007941 */ /* 0x000fea0003800000 */
.L_x_14146:
[----:B------:R-:W-:-:S04]  /*141c0*/  IMAD R122, R122, R123, -R80 ;  /* 0x0000007b7a7a7224 */ /* 0x000fc800078e0a50 */
[----:B------:R-:W-:-:S05]  /*141d0*/  IMAD R122, R151, -0x2, R122 ;  /* 0xfffffffe977a7824 */ /* 0x000fca00078e027a */
[----:B------:R-:W-:Y:S02]  /*141e0*/  VIADDMNMX R87, R122, R123, R87, PT ;  /* 0x0000007b7a577246 */ /* 0x000fe40003800157 */
[----:B------:R-:W-:-:S07]  /*141f0*/  VIMNMX R86, R86, R122, !PT ;  /* 0x0000007a56567248 */ /* 0x000fce0007fe0100 */
.L_x_14145:
        /* <DEDUP_REMOVED lines=9> */
[--C-:B-1----:R-:W-:Y:S02]  /*14290*/  IMAD.IADD R121, R121, 0x1, R84.reuse ;  /* 0x0000000179797824 */ /* 0x102fe400078e0254 */
        /* <DEDUP_REMOVED lines=103> */
.L_x_14151:
[----:B------:R-:W-:-:S05]  /*14910*/  IMAD.U32 R12, RZ, RZ, UR4 ;  /* 0x00000004ff0c7e24 */ /* 0x000fca000f8e00ff */
[----:B------:R-:W-:-:S13]  /*14920*/  ISETP.NE.AND P3, PT, R12, 0x1, PT ;  /* 0x000000010c00780c */ /* 0x000fda0003f65270 */
[----:B------:R-:W0:Y:S02]  /*14930*/  @P3 LDC.64 R14, c[0x0][0x9e8] ;  /* 0x00027a00ff0e3b82 */ /* 0x000e240000000a00 */
[----:B0-----:R-:W-:-:S05]  /*14940*/  @P3 IMAD.HI.U32 R14, R84, R14, RZ ;  /* 0x0000000e540e3227 */ /* 0x001fca00078e00ff */
[----:B------:R-:W-:-:S07]  /*14950*/  @P3 SHF.R.U32.HI R84, RZ, R15, R14 ;  /* 0x0000000fff543219 */ /* 0x000fce000001160e */
.L_x_14152:
[----:B------:R-:W-:Y:S05]  /*14960*/  BSYNC B0 ;  /* 0x0000000000007941 */ /* 0x000fea0003800000 */
.L_x_14150:
[----:B------:R-:W-:-:S04]  /*14970*/  IMAD R80, R84, R12, -R80 ;  /* 0x0000000c54507224 */ /* 0x000fc800078e0a50 */
[----:B------:R-:W-:-:S05]  /*14980*/  IMAD R15, R151, -0x2, R80 ;  /* 0xfffffffe970f7824 */ /* 0x000fca00078e0250 */
[----:B------:R-:W-:Y:S02]  /*14990*/  VIADDMNMX R121, R15, R12, R121, PT ;  /* 0x0000000c0f797246 */ /* 0x000fe40003800179 */
[----:B------:R-:W-:-:S07]  /*149a0*/  VIMNMX R120, R120, R15, !PT ;  /* 0x0000000f78787248 */ /* 0x000fce0007fe0100 */
.L_x_14149:
[----:B------:R-:W-:Y:S01]  /*149b0*/  ISETP.GT.AND P3, PT, R120, 0x1, P2 ;  /* 0x000000017800780c */ /* 0x000fe20001764270 */
[----:B------:R-:W2:Y:S01]  /*149c0*/  LDL R84, [R1+0x44] ;  /* 0x0000440001547983 */ /* 0x000ea20000100800 */
[----:B------:R-:W-:Y:S01]  /*149d0*/  FMNMX.FTZ R15, R5, R20, !PT ;  /* 0x00000014050f7209 */ /* 0x000fe20007810000 */
[----:B------:R-:W-:Y:S01]  /*149e0*/  UMOV UR41, UR5 ;  /* 0x0000000500297c82 */ /* 0x000fe20008000000 */
        /* <DEDUP_REMOVED lines=86> */
[C---:B------:R-:W-:Y:S02]  /*14f50*/  ISETP.LT.OR P3, PT, R121.reuse, 0x4a, P3 ;  /* 0x0000004a7900780c */ /* 0x040fe40001f61670 */
        /* <DEDUP_REMOVED lines=14> */
[----:B------:R-:W-:-:S03]  /*15040*/  FMUL.FTZ R14, R12, UR41 ;  /* 0x000000290c0e7c20 */ /* 0x000fc60008410000 */
        /* <DEDUP_REMOVED lines=29> */
[----:B------:R-:W-:Y:S02]  /*15220*/  FSEL R81, R81, -INF , !P2 ;  /* 0xff80000051517808 */ /* 0x000fe40005000000 */
[----:B------:R-:W-:-:S05]  /*15230*/  FSEL R14, R14, RZ, P3 ;  /* 0x000000ff0e0e7208 */ /* 0x000fca0001800000 */
        /* <DEDUP_REMOVED lines=43> */
[----:B------:R0:W-:Y:S01]  /*154f0*/  MUFU.EX2 R30, R38 ;  /* 0x00000026001e7308 */ /* 0x0001e20000000800 */
        /* <DEDUP_REMOVED lines=10> */
[----:B0-----:R-:W-:-:S03]  /*155a0*/  FMNMX.FTZ R38, R60, R5, !PT ;  /* 0x000000053c267209 */ /* 0x001fc60007810000 */
        /* <DEDUP_REMOVED lines=17> */
[----:B------:R-:W-:Y:S01]  /*156c0*/  FMNMX.FTZ R5, R81, R42, !PT ;  /* 0x0000002a51057209 */ /* 0x000fe20007810000 */
[--C-:B------:R-:W-:Y:S02]  /*156d0*/  FFMA.FTZ R42, R62, UR41, -R14.reuse ;  /* 0x000000293e2a7c23 */ /* 0x100fe4000801080e */
[----:B------:R-:W-:Y:S02]  /*156e0*/  MUFU.EX2 R140, R140 ;  /* 0x0000008c008c7308 */ /* 0x000fe40000000800 */
[----:B0-----:R-:W0:Y:S06]  /*156f0*/  SHFL.BFLY PT, R46, R5, 0x2, 0x1f ;  /* 0x0c401f00052e7f89 */ /* 0x001e2c00000e0000 */
[----:B------:R-:W-:Y:S08]  /*15700*/  MUFU.EX2 R142, R142 ;  /* 0x0000008e008e7308 */ /* 0x000ff00000000800 */
[----:B------:R-:W-:Y:S08]  /*15710*/  MUFU.EX2 R33, R33 ;  /* 0x0000002100217308 */ /* 0x000ff00000000800 */
[----:B------:R-:W-:Y:S01]  /*15720*/  MUFU.EX2 R136, R136 ;  /* 0x0000008800887308 */ /* 0x000fe20000000800 */
[----:B0-----:R-:W-:Y:S01]  /*15730*/  FMNMX.FTZ R53, R5, R46, !PT ;  /* 0x0000002e05357209 */ /* 0x001fe20007810000 */
[----:B------:R-:W-:-:S04]  /*15740*/  FFMA.FTZ R46, R70, UR41, -R14 ;  /* 0x00000029462e7c23 */ /* 0x000fc8000801080e */
[----:B-1----:R-:W0:Y:S02]  /*15750*/  SHFL.BFLY PT, R54, R53, 0x1, 0x1f ;  /* 0x0c201f0035367f89 */ /* 0x002e2400000e0000 */
[----:B------:R-:W-:Y:S08]  /*15760*/  MUFU.EX2 R138, R138 ;  /* 0x0000008a008a7308 */ /* 0x000ff00000000800 */
[----:B------:R-:W-:Y:S08]  /*15770*/  MUFU.EX2 R37, R37 ;  /* 0x0000002500257308 */ /* 0x000ff00000000800 */
[----:B------:R-:W-:Y:S01]  /*15780*/  MUFU.EX2 R132, R132 ;  /* 0x0000008400847308 */ /* 0x000fe20000000800 */
[----:B0-----:R-:W-:-:S07]  /*15790*/  FMNMX.FTZ R5, R53, R54, !PT ;  /* 0x0000003635057209 */ /* 0x001fce0007810000 */
[----:B------:R-:W-:Y:S01]  /*157a0*/  MUFU.EX2 R134, R134 ;  /* 0x0000008600867308 */ /* 0x000fe20000000800 */
[----:B------:R-:W-:Y:S02]  /*157b0*/  FSEL R53, R12, RZ, P3 ;  /* 0x000000ff0c357208 */ /* 0x000fe40001800000 */
[C---:B------:R-:W-:Y:S01]  /*157c0*/  FSETP.NEU.FTZ.AND P2, PT, R5.reuse, -INF , PT ;  /* 0xff8000000500780b */ /* 0x040fe20003f5d000 */
[----:B------:R-:W-:Y:S02]  /*157d0*/  FMUL.FTZ R54, R5, UR41 ;  /* 0x0000002905367c20 */ /* 0x000fe40008410000 */
[----:B------:R-:W-:Y:S02]  /*157e0*/  FADD.FTZ R53, -R53, R20 ;  /* 0x0000001435357221 */ /* 0x000fe40000010100 */
[----:B------:R-:W-:Y:S02]  /*157f0*/  MUFU.EX2 R41, R41 ;  /* 0x0000002900297308 */ /* 0x000fe40000000800 */
[----:B------:R-:W-:Y:S01]  /*15800*/  FMUL.FTZ R14, R53, UR41 ;  /* 0x00000029350e7c20 */ /* 0x000fe20008410000 */
[----:B------:R-:W-:-:S05]  /*15810*/  FSEL R53, R54, RZ, P2 ;  /* 0x000000ff36357208 */ /* 0x000fca0001000000 */
        /* <DEDUP_REMOVED lines=9> */
[----:B------:R-:W-:Y:S01]  /*158b0*/  FFMA.FTZ R27, R32, UR41, -R53 ;  /* 0x00000029201b7c23 */ /* 0x000fe20008010835 */
[----:B------:R-:W-:-:S02]  /*158c0*/  @!P1 IMAD R31, R21, 0x8, R2 ;  /* 0x00000008151f9824 */ /* 0x000fc400078e0202 */
[--C-:B------:R-:W-:Y:S01]  /*158d0*/  FFMA.FTZ R141, R39, UR41, -R53.reuse ;  /* 0x00000029278d7c23 */ /* 0x100fe20008010835 */
[--C-:B------:R-:W-:Y:S01]  /*158e0*/  FFMA.FTZ R21, R40, UR41, -R53.reuse ;  /* 0x0000002928157c23 */ /* 0x100fe20008010835 */
[--C-:B------:R-:W-:Y:S01]  /*158f0*/  FFMA.FTZ R143, R43, UR41, -R53.reuse ;  /* 0x000000292b8f7c23 */ /* 0x100fe20008010835 */
[----:B------:R-:W-:Y:S02]  /*15900*/  @!P1 VIADD R31, R31, 0x16860 ;  /* 0x000168601f1f9836 */ /* 0x000fe40000000000 */
[--C-:B------:R-:W-:Y:S01]  /*15910*/  FFMA.FTZ R137, R47, UR41, -R53.reuse ;  /* 0x000000292f897c23 */ /* 0x100fe20008010835 */
[----:B------:R-:W-:Y:S01]  /*15920*/  MUFU.EX2 R11, R11 ;  /* 0x0000000b000b7308 */ /* 0x000fe20000000800 */
[----:B0-----:R-:W-:Y:S01]  /*15930*/  FFMA.FTZ R35, R14, R4, R148 ;  /* 0x000000040e237223 */ /* 0x001fe20000010094 */
[----:B------:R-:W-:Y:S01]  /*15940*/  FFMA.FTZ R4, R10, UR41, -R53 ;  /* 0x000000290a047c23 */ /* 0x000fe20008010835 */
[----:B------:R-:W-:Y:S01]  /*15950*/  @!P1 PRMT R31, RZ, 0x654, R31 ;  /* 0x00000654ff1f9816 */ /* 0x000fe2000000001f */
[----:B------:R-:W-:Y:S01]  /*15960*/  FFMA.FTZ R32, R48, UR41, -R53 ;  /* 0x0000002930207c23 */ /* 0x000fe20008010835 */
[----:B------:R-:W-:Y:S01]  /*15970*/  FADD.FTZ R35, R15, R35 ;  /* 0x000000230f237221 */ /* 0x000fe20000010000 */
[----:B------:R-:W-:Y:S01]  /*15980*/  FFMA.FTZ R139, R51, UR41, -R53 ;  /* 0x00000029338b7c23 */ /* 0x000fe20008010835 */
[----:B------:R0:W-:Y:S01]  /*15990*/  @!P1 SYNCS.ARRIVE.TRANS64.RED.A1T0 RZ, [R31+URZ], RZ ;  /* 0x000000ff1fff99a7 */ /* 0x0001e2000810043f */
[----:B------:R-:W-:Y:S01]  /*159a0*/  MUFU.EX2 R151, R151 ;  /* 0x0000009700977308 */ /* 0x000fe20000000800 */
[----:B------:R-:W-:Y:S01]  /*159b0*/  FADD.FTZ R10, R150, R35 ;  /* 0x00000023960a7221 */ /* 0x000fe20000010000 */
[----:B------:R-:W-:Y:S01]  /*159c0*/  F2FP.F16.F32.PACK_AB R150, R25, R150 ;  /* 0x000000961996723e */ /* 0x000fe200000000ff */
[--C-:B------:R-:W-:Y:S01]  /*159d0*/  FFMA.FTZ R52, R52, UR41, -R53.reuse ;  /* 0x0000002934347c23 */ /* 0x100fe20008010835 */
[--C-:B------:R-:W-:Y:S01]  /*159e0*/  FFMA.FTZ R133, R55, UR41, -R53.reuse ;  /* 0x0000002937857c23 */ /* 0x100fe20008010835 */
[----:B------:R-:W-:Y:S01]  /*159f0*/  FADD.FTZ R35, R25, R10 ;  /* 0x0000000a19237221 */ /* 0x000fe20000010000 */
[----:B------:R-:W-:Y:S01]  /*15a00*/  FSEL R10, R5, RZ, P2 ;  /* 0x000000ff050a7208 */ /* 0x000fe20001000000 */
[----:B0-----:R-:W-:Y:S01]  /*15a10*/  FFMA.FTZ R31, R44, UR41, -R53 ;  /* 0x000000292c1f7c23 */ /* 0x001fe20008010835 */
[----:B------:R-:W-:Y:S01]  /*15a20*/  MUFU.EX2 R24, R24 ;  /* 0x0000001800187308 */ /* 0x000fe20000000800 */
[----:B------:R-:W-:Y:S01]  /*15a30*/  FADD.FTZ R35, R144, R35 ;  /* 0x0000002390237221 */ /* 0x000fe20000010000 */
[----:B------:R-:W-:Y:S01]  /*15a40*/  FFMA.FTZ R56, R56, UR41, -R53 ;  /* 0x0000002938387c23 */ /* 0x000fe20008010835 */
[----:B------:R-:W-:Y:S01]  /*15a50*/  FADD.FTZ R10, -R10, R13 ;  /* 0x0000000d0a0a7221 */ /* 0x000fe20000010100 */
[----:B------:R-:W-:Y:S01]  /*15a60*/  FFMA.FTZ R135, R59, UR41, -R53 ;  /* 0x000000293b877c23 */ /* 0x000fe20008010835 */
[----:B------:R-:W-:Y:S01]  /*15a70*/  FADD.FTZ R35, R26, R35 ;  /* 0x000000231a237221 */ /* 0x000fe20000010000 */
[----:B------:R-:W-:Y:S01]  /*15a80*/  F2FP.F16.F32.PACK_AB R148, R15, R148 ;  /* 0x000000940f94723e */ /* 0x000fe200000000ff */
[----:B------:R-:W-:Y:S01]  /*15a90*/  FMUL.FTZ R10, R10, UR41 ;  /* 0x000000290a0a7c20 */ /* 0x000fe20008410000 */
[----:B------:R-:W-:Y:S01]  /*15aa0*/  MUFU.EX2 R145, R145 ;  /* 0x0000009100917308 */ /* 0x000fe20000000800 */
[----:B------:R-:W-:Y:S01]  /*15ab0*/  FADD.FTZ R36, R146, R35 ;  /* 0x0000002392247221 */ /* 0x000fe20000010000 */
[----:B------:R-:W-:Y:S01]  /*15ac0*/  F2FP.F16.F32.PACK_AB R146, R29, R146 ;  /* 0x000000921d92723e */ /* 0x000fe200000000ff */
[--C-:B------:R-:W-:Y:S01]  /*15ad0*/  FFMA.FTZ R60, R60, UR41, -R53.reuse ;  /* 0x000000293c3c7c23 */ /* 0x100fe20008010835 */
[--C-:B------:R-:W-:Y:S01]  /*15ae0*/  FFMA.FTZ R129, R63, UR41, -R53.reuse ;  /* 0x000000293f817c23 */ /* 0x100fe20008010835 */
[----:B------:R-:W-:Y:S01]  /*15af0*/  FADD.FTZ R35, R29, R36 ;  /* 0x000000241d237221 */ /* 0x000fe20000010000 */
[--C-:B------:R-:W-:Y:S01]  /*15b00*/  FFMA.FTZ R64, R64, UR41, -R53.reuse ;  /* 0x0000002940407c23 */ /* 0x100fe20008010835 */
[----:B------:R-:W-:Y:S01]  /*15b10*/  FFMA.FTZ R131, R67, UR41, -R53 ;  /* 0x0000002943837c23 */ /* 0x000fe20008010835 */
[----:B------:R-:W0:Y:S01]  /*15b20*/  MUFU.EX2 R10, R10 ;  /* 0x0000000a000a7308 */ /* 0x000e220000000800 */
[----:B------:R-:W-:Y:S01]  /*15b30*/  FADD.FTZ R35, R140, R35 ;  /* 0x000000238c237221 */ /* 0x000fe20000010000 */
[----:B------:R-:W-:Y:S01]  /*15b40*/  F2FP.F16.F32.PACK_AB R140, R30, R140 ;  /* 0x0000008c1e8c723e */ /* 0x000fe200000000ff */
[--C-:B------:R-:W-:Y:S01]  /*15b50*/  FFMA.FTZ R68, R68, UR41, -R53.reuse ;  /* 0x0000002944447c23 */ /* 0x100fe20008010835 */
[----:B------:R-:W-:Y:S01]  /*15b60*/  FFMA.FTZ R71, R71, UR41, -R53 ;  /* 0x0000002947477c23 */ /* 0x000fe20008010835 */
[----:B------:R-:W-:Y:S01]  /*15b70*/  FADD.FTZ R35, R30, R35 ;  /* 0x000000231e237221 */ /* 0x000fe20000010000 */
[----:B------:R-:W-:Y:S01]  /*15b80*/  F2FP.F16.F32.PACK_AB R144, R26, R144 ;  /* 0x000000901a90723e */ /* 0x000fe200000000ff */
        /* <DEDUP_REMOVED lines=9> */
[----:B------:R-:W3:Y:S01]  /*15c20*/  MUFU.EX2 R147, R147 ;  /* 0x0000009300937308 */ /* 0x000ee20000000800 */
[----:B0-----:R-:W-:Y:S01]  /*15c30*/  FFMA.FTZ R36, R10, R3, R149 ;  /* 0x000000030a247223 */ /* 0x001fe20000010095 */
[----:B------:R-:W-:Y:S01]  /*15c40*/  FADD.FTZ R25, R136, R25 ;  /* 0x0000001988197221 */ /* 0x000fe20000010000 */
[----:B------:R-:W-:Y:S01]  /*15c50*/  F2FP.F16.F32.PACK_AB R136, R34, R136 ;  /* 0x000000882288723e */ /* 0x000fe200000000ff */
[----:B------:R-:W-:Y:S01]  /*15c60*/  FMUL.FTZ R88, R88, R14 ;  /* 0x0000000e58587220 */ /* 0x000fe20000410000 */
[C---:B------:R-:W-:Y:S01]  /*15c70*/  FADD.FTZ R36, R11.reuse, R36 ;  /* 0x000000240b247221 */ /* 0x040fe20000010000 */
[----:B------:R-:W-:Y:S01]  /*15c80*/  FADD.FTZ R25, R34, R25 ;  /* 0x0000001922197221 */ /* 0x000fe20000010000 */
[----:B------:R-:W-:Y:S01]  /*15c90*/  F2FP.F16.F32.PACK_AB R149, R11, R149 ;  /* 0x000000950b95723e */ /* 0x000fe200000000ff */
[----:B------:R-:W0:Y:S01]  /*15ca0*/  MUFU.EX2 R28, R28 ;  /* 0x0000001c001c7308 */ /* 0x000e220000000800 */
[----:B------:R-:W-:Y:S01]  /*15cb0*/  FADD.FTZ R3, R151, R36 ;  /* 0x0000002497037221 */ /* 0x000fe20000010000 */
[----:B------:R-:W-:Y:S01]  /*15cc0*/  FADD.FTZ R40, R138, R25 ;  /* 0x000000198a287221 */ /* 0x000fe20000010000 */
[----:B--2---:R-:W-:Y:S01]  /*15cd0*/  ISETP.GT.AND P2, PT, R0, R84, PT ;  /* 0x000000540000720c */ /* 0x004fe20003f44270 */
        /* <DEDUP_REMOVED lines=17> */
[----:B0-----:R-:W-:Y:S01]  /*15df0*/  FADD.FTZ R36, R28, R35 ;  /* 0x000000231c247221 */ /* 0x001fe20000010000 */
[----:B------:R-:W-:Y:S01]  /*15e00*/  FADD.FTZ R35, R41, R40 ;  /* 0x0000002829237221 */ /* 0x000fe20000010000 */
        /* <DEDUP_REMOVED lines=12> */
[----:B------:R-:W-:Y:S01]  /*15ed0*/  F2FP.F16.F32.PACK_AB R141, R21, R141 ;  /* 0x0000008d158d723e */ /* 0x000fe200000000ff */
        /* <DEDUP_REMOVED lines=22> */
[----:B------:R-:W-:Y:S01]  /*16040*/  F2FP.F16.F32.PACK_AB R142, R33, R142 ;  /* 0x0000008e218e723e */ /* 0x000fe200000000ff */
[----:B------:R-:W-:Y:S01]  /*16050*/  VIADD R0, R0, 0xffffffff ;  /* 0xffffffff00007836 */ /* 0x000fe20000000000 */
[----:B------:R-:W-:Y:S01]  /*16060*/  F2FP.F16.F32.PACK_AB R138, R37, R138 ;  /* 0x0000008a258a723e */ /* 0x000fe200000000ff */
[----:B------:R-:W-:Y:S01]  /*16070*/  IMAD.MOV.U32 R10, RZ, RZ, R23 ;  /* 0x000000ffff0a7224 */ /* 0x000fe200078e0017 */
[----:B------:R-:W-:Y:S01]  /*16080*/  F2FP.F16.F32.PACK_AB R132, R38, R132 ;  /* 0x000000842684723e */ /* 0x000fe200000000ff */
[----:B------:R-:W-:Y:S01]  /*16090*/  IMAD.MOV.U32 R21, RZ, RZ, R16 ;  /* 0x000000ffff157224 */ /* 0x000fe200078e0010 */
[----:B------:R-:W1:Y:S01]  /*160a0*/  MUFU.EX2 R130, R130 ;  /* 0x0000008200827308 */ /* 0x000e620000000800 */
[----:B0-----:R-:W-:Y:S01]  /*160b0*/  FADD.FTZ R35, R42, R35 ;  /* 0x000000232a237221 */ /* 0x001fe20000010000 */
[----:B------:R-:W-:-:S02]  /*160c0*/  F2FP.F16.F32.PACK_AB R134, R41, R134 ;  /* 0x000000862986723e */ /* 0x000fc400000000ff */
[----:B------:R-:W-:Y:S02]  /*160d0*/  F2FP.F16.F32.PACK_AB R128, R42, R128 ;  /* 0x000000802a80723e */ /* 0x000fe400000000ff */
[----:B------:R-:W-:Y:S02]  /*160e0*/  F2FP.F16.F32.PACK_AB R151, R24, R151 ;  /* 0x000000971897723e */ /* 0x000fe400000000ff */
[----:B------:R-:W0:Y:S01]  /*160f0*/  MUFU.EX2 R32, R32 ;  /* 0x0000002000207308 */ /* 0x000e220000000800 */
[----:B--2---:R-:W-:Y:S01]  /*16100*/  FADD.FTZ R29, R137, R36 ;  /* 0x00000024891d7221 */ /* 0x004fe20000010000 */
[----:B------:R-:W-:Y:S02]  /*16110*/  F2FP.F16.F32.PACK_AB R145, R27, R145 ;  /* 0x000000911b91723e */ /* 0x000fe400000000ff */
[----:B------:R-:W-:Y:S02]  /*16120*/  F2FP.F16.F32.PACK_AB R147, R28, R147 ;  /* 0x000000931c93723e */ /* 0x000fe400000000ff */
[----:B------:R-:W-:-:S02]  /*16130*/  F2FP.F16.F32.PACK_AB R143, R31, R143 ;  /* 0x0000008f1f8f723e */ /* 0x000fc400000000ff */
        /* <DEDUP_REMOVED lines=47> */
[----:B-1----:R-:W-:-:S07]  /*16430*/  F2FP.F16.F32.PACK_AB R122, R20, R122 ;  /* 0x0000007a147a723e */ /* 0x002fce00000000ff */
[----:B------:R-:W-:Y:S08]  /*16440*/  MUFU.EX2 R71, R71 ;  /* 0x0000004700477308 */ /* 0x000ff00000000800 */
[----:B------:R-:W1:Y:S08]  /*16450*/  MUFU.EX2 R72, R72 ;  /* 0x0000004800487308 */ /* 0x000e700000000800 */
[----:B------:R3:W-:Y:S08]  /*16460*/  MUFU.EX2 R30, R4 ;  /* 0x00000004001e7308 */ /* 0x0007f00000000800 */
[----:B------:R-:W4:Y:S01]  /*16470*/  MUFU.EX2 R75, R75 ;  /* 0x0000004b004b7308 */ /* 0x000f220000000800 */
[----:B---3--:R-:W-:Y:S01]  /*16480*/  FADD.FTZ R4, R20, R29 ;  /* 0x0000001d14047221 */ /* 0x008fe20000010000 */
[----:B0-----:R-:W-:Y:S01]  /*16490*/  FADD.FTZ R29, R131, R34 ;  /* 0x00000022831d7221 */ /* 0x001fe20000010000 */
[----:B--2---:R-:W-:-:S02]  /*164a0*/  F2FP.F16.F32.PACK_AB R131, R26, R131 ;  /* 0x000000831a83723e */ /* 0x004fc400000000ff */
[----:B-1----:R-:W-:Y:S01]  /*164b0*/  F2FP.F16.F32.PACK_AB R125, R72, R71 ;  /* 0x00000047487d723e */ /* 0x002fe200000000ff */
[----:B------:R-:W-:Y:S02]  /*164c0*/  FADD.FTZ R20, R26, R29 ;  /* 0x0000001d1a147221 */ /* 0x000fe40000010000 */
[----:B------:R-:W0:Y:S02]  /*164d0*/  MUFU.EX2 R78, R78 ;  /* 0x0000004e004e7308 */ /* 0x000e240000000800 */
[----:B------:R-:W-:-:S04]  /*164e0*/  FADD.FTZ R29, R71, R20 ;  /* 0x00000014471d7221 */ /* 0x000fc80000010000 */
[----:B------:R-:W-:Y:S02]  /*164f0*/  FADD.FTZ R20, R72, R29 ;  /* 0x0000001d48147221 */ /* 0x000fe40000010000 */
[----:B------:R-:W1:Y:S01]  /*16500*/  MUFU.EX2 R79, R79 ;  /* 0x0000004f004f7308 */ /* 0x000e620000000800 */
[----:B----4-:R-:W-:Y:S01]  /*16510*/  F2FP.F16.F32.PACK_AB R127, R30, R75 ;  /* 0x0000004b1e7f723e */ /* 0x010fe200000000ff */
[----:B------:R-:W-:Y:S01]  /*16520*/  FADD.FTZ R11, R75, R20 ;  /* 0x000000144b0b7221 */ /* 0x000fe20000010000 */
[----:B------:R-:W-:-:S03]  /*16530*/  IMAD.MOV.U32 R20, RZ, RZ, R12 ;  /* 0x000000ffff147224 */ /* 0x000fc600078e000c */
[----:B------:R-:W-:Y:S02]  /*16540*/  FADD.FTZ R11, R30, R11 ;  /* 0x0000000b1e0b7221 */ /* 0x000fe40000010000 */
[----:B------:R-:W2:Y:S02]  /*16550*/  MUFU.EX2 R123, R82 ;  /* 0x00000052007b7308 */ /* 0x000ea40000000800 */
[----:B0-----:R-:W-:-:S06]  /*16560*/  FADD.FTZ R14, R78, R11 ;  /* 0x0000000b4e0e7221 */ /* 0x001fcc0000010000 */
[----:B------:R-:W0:Y:S01]  /*16570*/  MUFU.EX2 R53, R53 ;  /* 0x0000003500357308 */ /* 0x000e220000000800 */
[C---:B-1----:R-:W-:Y:S01]  /*16580*/  FADD.FTZ R14, R79.reuse, R14 ;  /* 0x0000000e4f0e7221 */ /* 0x042fe20000010000 */
[----:B------:R-:W-:-:S03]  /*16590*/  F2FP.F16.F32.PACK_AB R121, R79, R78 ;  /* 0x0000004e4f79723e */ /* 0x000fc600000000ff */
[----:B--2---:R-:W-:-:S04]  /*165a0*/  FADD.FTZ R14, R123, R14 ;  /* 0x0000000e7b0e7221 */ /* 0x004fc80000010000 */
[C---:B0-----:R-:W-:Y:S01]  /*165b0*/  FADD.FTZ R3, R53.reuse, R14 ;  /* 0x0000000e35037221 */ /* 0x041fe20000010000 */
[----:B------:R-:W-:Y:S01]  /*165c0*/  F2FP.F16.F32.PACK_AB R123, R53, R123 ;  /* 0x0000007b357b723e */ /* 0x000fe200000000ff */
[----:B------:R-:W-:Y:S06]  /*165d0*/  @P2 BRA `(.L_x_14153) ;  /* 0xffffffc800202947 */ /* 0x000fec000383ffff */
.L_x_14135:
[----:B------:R-:W-:Y:S05]  /*165e0*/  WARPSYNC.ALL ;  /* 0x0000000000007948 */ /* 0x000fea0003800000 */
[----:B------:R-:W-:Y:S06]  /*165f0*/  BAR.ARV 0x8, 0x200 ;  /* 0x0208000000007b1d */ /* 0x000fec0000002000 */
[----:B------:R-:W-:Y:S05]  /*16600*/  @!P0 BRA `(.L_x_14154) ;  /* 0x0000000000048947 */ /* 0x000fea0003800000 */
[----:B------:R-:W-:Y:S01]  /*16610*/  BPT.TRAP 0x1 ;  /* 0x000000040000795c */ /* 0x000fe20000300000 */
.L_x_14154:
[----:B------:R-:W-:Y:S01]  /*16620*/  IMAD R11, R16, 0x8, R2 ;  /* 0x00000008100b7824 */ /* 0x000fe200078e0202 */
[----:B------:R-:W-:-:S04]  /*16630*/  SHF.L.U32 R0, R23, 0x1f, RZ ;  /* 0x0000001f17007819 */ /* 0x000fc800000006ff */
[----:B------:R0:W1:Y:S01]  /*16640*/  SYNCS.PHASECHK.TRANS64.TRYWAIT P2, [R11+URZ+0x16850], R0 ;  /* 0x016850000b0075a7 */ /* 0x000062000804017f */
[----:B------:R-:W-:Y:S05]  /*16650*/  @!P0 BRA `(.L_x_14155) ;  /* 0x0000000000048947 */ /* 0x000fea0003800000 */
[----:B------:R-:W-:Y:S01]  /*16660*/  BPT.TRAP 0x1 ;  /* 0x000000040000795c */ /* 0x000fe20000300000 */
.L_x_14155:
[----:B------:R-:W-:-:S04]  /*16670*/  IADD3 R2, R2, 0x400, RZ ;  /* 0x0000040002027810 */ /* 0x000fc80007ffe0ff */
[----:B------:R-:W-:-:S04]  /*16680*/  SHF.R.U32.HI R2, RZ, 0x4, R2 ;  /* 0x00000004ff027819 */ /* 0x000fc80000011602 */
[----:B------:R-:W-:Y:S01]  /*16690*/  LOP3.LUT R7, R2, 0x3fff, RZ, 0xc0, !PT ;  /* 0x00003fff02077812 */ /* 0x000fe200078ec0ff */
[----:B-1----:R-:W-:Y:S06]  /*166a0*/  @P2 BRA `(.L_x_14156) ;  /* 0x0000000000082947 */ /* 0x002fec0003800000 */
[----:B------:R-:W1:Y:S02]  /*166b0*/  SYNCS.PHASECHK.TRANS64.TRYWAIT P0, [R11+URZ+0x16850], R0 ;  /* 0x016850000b0075a7 */ /* 0x000e64000800017f */
[----:B-1----:R-:W-:Y:S05]  /*166c0*/  @!P0 BRA `(.L_x_14157) ;  /* 0x0000009c00608947 */ /* 0x002fea0003800000 */
.L_x_14156:
[----:B------:R-:W-:Y:S01]  /*166d0*/  IMAD R6, R16, 0x400, R7 ;  /* 0x0000040010067824 */ /* 0x000fe200078e0207 */
[----:B------:R-:W2:Y:S01]  /*166e0*/  LDL.LU R20, [R1+0x58] ;  /* 0x0000580001147983 */ /* 0x000ea20000300800 */
[----:B------:R-:W-:Y:S01]  /*166f0*/  IMAD.MOV.U32 R7, RZ, RZ, 0x40000040 ;  /* 0x40000040ff077424 */ /* 0x000fe200078e00ff */
[----:B------:R-:W-:Y:S05]  /*16700*/  WARPSYNC.ALL ;  /* 0x0000000000007948 */ /* 0x000fea0003800000 */
[C---:B------:R-:W-:Y:S01]  /*16710*/  R2UR UR6, R6.reuse ;  /* 0x00000000060672ca */ /* 0x040fe200000e0000 */
[----:B------:R-:W-:Y:S01]  /*16720*/  WARPGROUP.ARRIVE ;  /* 0x00000000000079c5 */ /* 0x000fe20000000000 */
[----:B------:R-:W-:Y:S01]  /*16730*/  R2UR UR7, R7 ;  /* 0x00000000070772ca */ /* 0x000fe200000e0000 */
[----:B------:R-:W-:Y:S01]  /*16740*/  VIADD R8, R6, 0x80 ;  /* 0x0000008006087836 */ /* 0x000fe20000000000 */
[----:B01----:R-:W0:Y:S01]  /*16750*/  SHFL.BFLY PT, R0, R3, 0x2, 0x1f ;  /* 0x0c401f0003007f89 */ /* 0x003e2200000e0000 */
[----:B------:R-:W-:-:S02]  /*16760*/  IMAD.MOV.U32 R9, RZ, RZ, 0x40000040 ;  /* 0x40000040ff097424 */ /* 0x000fc400078e00ff */
[----:B------:R-:W-:Y:S02]  /*16770*/  IMAD.MOV.U32 R7, RZ, RZ, 0x40000040 ;  /* 0x40000040ff077424 */ /* 0x000fe400078e00ff */
[----:B------:R-:W-:Y:S02]  /*16780*/  IMAD.MOV.U32 R15, RZ, RZ, RZ ;  /* 0x000000ffff0f7224 */ /* 0x000fe400078e00ff */
[----:B------:R-:W-:Y:S02]  /*16790*/  VIADD R16, R16, 0x1 ;  /* 0x0000000110107836 */ /* 0x000fe40000000000 */
[----:B------:R-:W-:Y:S02]  /*167a0*/  IMAD.MOV.U32 R31, RZ, RZ, -0x800000 ;  /* 0xff800000ff1f7424 */ /* 0x000fe400078e00ff */
[----:B------:R-:W-:Y:S01]  /*167b0*/  HGMMA.64x64x16.F32 R88, R148, gdesc[UR4].tnspB, R88, gsb0 ;  /* 0x40e0000494587df0 */ /* 0x000fe20008000858 */
[----:B------:R-:W-:Y:S01]  /*167c0*/  R2UR UR6, R8 ;  /* 0x00000000080672ca */ /* 0x000fe200000e0000 */
[----:B------:R-:W-:Y:S01]  /*167d0*/  VIADD R8, R6, 0x100 ;  /* 0x0000010006087836 */ /* 0x000fe20000000000 */
[----:B------:R-:W-:Y:S01]  /*167e0*/  R2UR UR7, R9 ;  /* 0x00000000090772ca */ /* 0x000fe200000e0000 */
[----:B------:R-:W-:Y:S01]  /*167f0*/  IMAD.MOV.U32 R9, RZ, RZ, 0x40000040 ;  /* 0x40000040ff097424 */ /* 0x000fe200078e00ff */
[----:B------:R-:W-:-:S04]  /*16800*/  ISETP.NE.AND P2, PT, R16, 0x2, PT ;  /* 0x000000021000780c */ /* 0x000fc80003f45270 */
[----:B------:R-:W-:Y:S01]  /*16810*/  SEL R16, R16, RZ, P2 ;  /* 0x000000ff10107207 */ /* 0x000fe20001000000 */
[----:B0-----:R-:W-:Y:S01]  /*16820*/  FADD.FTZ R2, R0, R3 ;  /* 0x0000000300027221 */ /* 0x001fe20000010000 */
[----:B------:R-:W-:Y:S01]  /*16830*/  IMAD.MOV.U32 R3, RZ, RZ, RZ ;  /* 0x000000ffff037224 */ /* 0x000fe200078e00ff */
[----:B------:R-:W-:Y:S02]  /*16840*/  WARPGROUP.DEPBAR.LE gsb0, 0x0 ;  /* 0x00008000000079c5 */ /* 0x000fe40000010000 */
[----:B------:R-:W-:-:S06]  /*16850*/  WARPGROUP.ARRIVE ;  /* 0x00000000000079c5 */ /* 0x000fcc0000000000 */
[----:B------:R-:W-:Y:S01]  /*16860*/  HGMMA.64x64x16.F32 R88, R144, gdesc[UR4].tnspB, R88, gsb0 ;  /* 0x40e0000490587df0 */ /* 0x000fe20008000858 */
[----:B------:R-:W-:Y:S01]  /*16870*/  R2UR UR6, R8 ;  /* 0x00000000080672ca */ /* 0x000fe200000e0000 */
[----:B------:R-:W-:Y:S01]  /*16880*/  VIADD R8, R6, 0x180 ;  /* 0x0000018006087836 */ /* 0x000fe20000000000 */
[----:B------:R-:W-:Y:S01]  /*16890*/  R2UR UR7, R9 ;  /* 0x00000000090772ca */ /* 0x000fe200000e0000 */
[----:B------:R-:W-:Y:S01]  /*168a0*/  IMAD.MOV.U32 R9, RZ, RZ, 0x40000040 ;  /* 0x40000040ff097424 */ /* 0x000fe200078e00ff */
[----:B------:R-:W-:Y:S02]  /*168b0*/  WARPGROUP.DEPBAR.LE gsb0, 0x0 ;  /* 0x00008000000079c5 */ /* 0x000fe40000010000 */
[----:B------:R-:W-:-:S09]  /*168c0*/  WARPGROUP.ARRIVE ;  /* 0x00000000000079c5 */ /* 0x000fd20000000000 */
        /* <DEDUP_REMOVED lines=11> */
[----:B------:R-:W-:Y:S02]  /*16980*/  IMAD.MOV.U32 R9, RZ, RZ, 0x40000040 ;  /* 0x40000040ff097424 */ /* 0x000fe400078e00ff */
[----:B--2---:R-:W-:-:S05]  /*16990*/  VIADD R20, R20, 0x1 ;  /* 0x0000000114147836 */ /* 0x004fca0000000000 */
[----:B------:R-:W-:Y:S01]  /*169a0*/  STL [R1+0x58], R20 ;  /* 0x0000581401007387 */ /* 0x000fe20000100800 */
[----:B------:R-:W-:Y:S02]  /*169b0*/  WARPGROUP.DEPBAR.LE gsb0, 0x0 ;  /* 0x00008000000079c5 */ /* 0x000fe40000010000 */
[----:B------:R-:W-:-:S06]  /*169c0*/  WARPGROUP.ARRIVE ;  /* 0x00000000000079c5 */ /* 0x000fcc0000000000 */
[----:B------:R-:W-:Y:S01]  /*169d0*/  HGMMA.64x64x16.F32 R88, R132, gdesc[UR4].tnspB, R88, gsb0 ;  /* 0x40e0000484587df0 */ /* 0x000fe20008000858 */
[----:B------:R-:W-:Y:S02]  /*169e0*/  R2UR UR6, R8 ;  /* 0x00000000080672ca */ /* 0x000fe400000e0000 */
[----:B------:R-:W-:Y:S01]  /*169f0*/  R2UR UR7, R9 ;  /* 0x00000000090772ca */ /* 0x000fe200000e0000 */
[----:B------:R-:W-:Y:S01]  /*16a00*/  IMAD.MOV.U32 R9, RZ, RZ, 0x40000040 ;  /* 0x40000040ff097424 */ /* 0x000fe200078e00ff */
[C---:B------:R-:W-:Y:S01]  /*16a10*/  IADD3 R8, R6.reuse, 0x300, RZ ;  /* 0x0000030006087810 */ /* 0x040fe20007ffe0ff */
[----:B------:R-:W-:Y:S01]  /*16a20*/  VIADD R6, R6, 0x380 ;  /* 0x0000038006067836 */ /* 0x000fe20000000000 */
[----:B------:R-:W-:Y:S02]  /*16a30*/  WARPGROUP.DEPBAR.LE gsb0, 0x0 ;  /* 0x00008000000079c5 */ /* 0x000fe40000010000 */
[----:B------:R-:W-:-:S07]  /*16a40*/  WARPGROUP.ARRIVE ;  /* 0x00000000000079c5 */ /* 0x000fce0000000000 */
[----:B------:R-:W-:Y:S01]  /*16a50*/  HGMMA.64x64x16.F32 R88, R128, gdesc[UR4].tnspB, R88, gsb0 ;  /* 0x40e0000480587df0 */ /* 0x000fe20008000858 */
[----:B------:R-:W-:Y:S02]  /*16a60*/  R2UR UR6, R8 ;  /* 0x00000000080672ca */ /* 0x000fe400000e0000 */
[----:B------:R-:W-:Y:S02]  /*16a70*/  R2UR UR7, R9 ;  /* 0x00000000090772ca */ /* 0x000fe400000e0000 */
[----:B------:R-:W0:Y:S02]  /*16a80*/  SHFL.BFLY PT, R9, R4, 0x2, 0x1f ;  /* 0x0c401f0004097f89 */ /* 0x000e2400000e0000 */
[----:B0-----:R-:W-:-:S05]  /*16a90*/  FADD.FTZ R9, R9, R4 ;  /* 0x0000000409097221 */ /* 0x001fca0000010000 */
[----:B------:R-:W0:Y:S02]  /*16aa0*/  SHFL.BFLY PT, R0, R9, 0x1, 0x1f ;  /* 0x0c201f0009007f89 */ /* 0x000e2400000e0000 */
[----:B0-----:R-:W-:Y:S01]  /*16ab0*/  FADD.FTZ R8, R9, R0 ;  /* 0x0000000009087221 */ /* 0x001fe20000010000 */
[----:B------:R-:W-:Y:S01]  /*16ac0*/  IMAD.U32 R9, RZ, RZ, UR41 ;  /* 0x00000029ff097e24 */ /* 0x000fe2000f8e00ff */
[----:B------:R-:W-:-:S03]  /*16ad0*/  SEL R0, RZ, 0x1, P2 ;  /* 0x00000001ff007807 */ /* 0x000fc60001000000 */
[----:B------:R-:W-:Y:S02]  /*16ae0*/  FSETP.NE.FTZ.AND P0, PT, R8, RZ, PT ;  /* 0x000000ff0800720b */ /* 0x000fe40003f15000 */
[----:B------:R-:W-:Y:S01]  /*16af0*/  LOP3.LUT R23, R23, R0, RZ, 0x3c, !PT ;  /* 0x0000000017177212 */ /* 0x000fe200078e3cff */
[----:B------:R-:W-:-:S10]  /*16b00*/  IMAD.MOV.U32 R0, RZ, RZ, -0x800000 ;  /* 0xff800000ff007424 */ /* 0x000fd400078e00ff */
[----:B------:R-:W0:Y:S01]  /*16b10*/  @P0 MUFU.LG2 R4, R8 ;  /* 0x0000000800040308 */ /* 0x000e220000000c00 */
[----:B------:R-:W-:Y:S02]  /*16b20*/  WARPGROUP.DEPBAR.LE gsb0, 0x0 ;  /* 0x00008000000079c5 */ /* 0x000fe40000010000 */
[----:B------:R-:W-:-:S05]  /*16b30*/  WARPGROUP.ARRIVE ;  /* 0x00000000000079c5 */ /* 0x000fca0000000000 */
[----:B------:R-:W-:Y:S01]  /*16b40*/  @P0 MUFU.RCP R3, R8 ;  /* 0x0000000800030308 */ /* 0x000fe20000001000 */
[----:B------:R-:W-:Y:S01]  /*16b50*/  HGMMA.64x64x16.F32 R88, R124, gdesc[UR4].tnspB, R88, gsb0 ;  /* 0x40e000047c587df0 */ /* 0x000fe20008000858 */
[----:B------:R-:W-:Y:S02]  /*16b60*/  R2UR UR6, R6 ;  /* 0x00000000060672ca */ /* 0x000fe400000e0000 */
[----:B------:R-:W-:Y:S02]  /*16b70*/  R2UR UR7, R7 ;  /* 0x00000000070772ca */ /* 0x000fe400000e0000 */
[----:B------:R-:W1:Y:S01]  /*16b80*/  SHFL.BFLY PT, R7, R2, 0x1, 0x1f ;  /* 0x0c201f0002077f89 */ /* 0x000e6200000e0000 */
[----:B0-----:R-:W-:Y:S01]  /*16b90*/  @P0 FMUL.FTZ R4, R4, 0.69314718246459960938 ;  /* 0x3f31721804040820 */ /* 0x001fe20000410000 */
[----:B-1----:R-:W-:Y:S01]  /*16ba0*/  FADD.FTZ R13, R2, R7 ;  /* 0x00000007020d7221 */ /* 0x002fe20000010000 */
[----:B------:R-:W-:Y:S02]  /*16bb0*/  @!P1 VIADD R2, R11, 0x16860 ;  /* 0x000168600b029836 */ /* 0x000fe40000000000 */
[----:B------:R-:W-:-:S02]  /*16bc0*/  IMAD.U32 R7, RZ, RZ, UR41 ;  /* 0x00000029ff077e24 */ /* 0x000fc4000f8e00ff */
[----:B------:R-:W-:Y:S02]  /*16bd0*/  FSETP.NE.FTZ.AND P3, PT, R13, RZ, PT ;  /* 0x000000ff0d00720b */ /* 0x000fe40003f75000 */
[----:B------:R-:W-:Y:S01]  /*16be0*/  @!P1 PRMT R2, RZ, 0x654, R2 ;  /* 0x00000654ff029816 */ /* 0x000fe20000000002 */
[----:B------:R-:W-:-:S04]  /*16bf0*/  @P0 FMUL.FTZ R7, R7, 0.69314718246459960938 ;  /* 0x3f31721807070820 */ /* 0x000fc80000410000 */
[----:B------:R-:W-:Y:S01]  /*16c00*/  @P0 FFMA.FTZ R31, R7, R12, R4 ;  /* 0x0000000c071f0223 */ /* 0x000fe20000010004 */
[----:B------:R-:W-:-:S05]  /*16c10*/  PLOP3.LUT P0, PT, PT, PT, PT, 0x8, 0x0 ;  /* 0x000000000000781c */ /* 0x000fca0003f0e170 */
[----:B------:R-:W0:Y:S01]  /*16c20*/  @P3 MUFU.LG2 R6, R13 ;  /* 0x0000000d00063308 */ /* 0x000e220000000c00 */
[----:B------:R-:W-:-:S07]  /*16c30*/  @P3 FMUL.FTZ R9, R9, 0.69314718246459960938 ;  /* 0x3f31721809093820 */ /* 0x000fce0000410000 */
[----:B------:R-:W1:Y:S01]  /*16c40*/  @P3 MUFU.RCP R15, R13 ;  /* 0x0000000d000f3308 */ /* 0x000e620000001000 */
[----:B0-----:R-:W-:-:S04]  /*16c50*/  @P3 FMUL.FTZ R6, R6, 0.69314718246459960938 ;  /* 0x3f31721806063820 */ /* 0x001fc80000410000 */
[----:B------:R-:W-:Y:S01]  /*16c60*/  @P3 FFMA.FTZ R0, R9, R5, R6 ;  /* 0x0000000509003223 */ /* 0x000fe20000010006 */
[----:B------:R-:W-:Y:S02]  /*16c70*/  WARPGROUP.DEPBAR.LE gsb0, 0x0 ;  /* 0x00008000000079c5 */ /* 0x000fe40000010000 */
[----:B------:R-:W-:-:S06]  /*16c80*/  WARPGROUP.ARRIVE ;  /* 0x00000000000079c5 */ /* 0x000fcc0000000000 */
[----:B------:R-:W-:Y:S03]  /*16c90*/  HGMMA.64x64x16.F32 R88, R120, gdesc[UR4].tnspB, R88, gsb0 ;  /* 0x40e0000478587df0 */ /* 0x000fe60008000858 */
        /* <DEDUP_REMOVED lines=33> */
[----:B0-----:R-:W-:-:S07]  /*16eb0*/  FMUL.FTZ R15, R119, R15 ;  /* 0x0000000f770f7220 */ /* 0x001fce0000410000 */
.L_x_14050:
[----:B------:R-:W0:Y:S01]  /*16ec0*/  S2R R6, SR_TID.X ;  /* 0x0000000000067919 */ /* 0x000e220000002100 */
[----:B------:R-:W-:Y:S05]  /*16ed0*/  WARPSYNC.ALL ;  /* 0x0000000000007948 */ /* 0x000fea0003800000 */
[----:B------:R-:W1:Y:S08]  /*16ee0*/  S2UR UR5, SR_CgaCtaId ;  /* 0x00000000000579c3 */ /* 0x000e700000008800 */
[----:B------:R-:W-:Y:S06]  /*16ef0*/  BAR.SYNC.DEFER_BLOCKING 0x5, 0x200 ;  /* 0x0148000000007b1d */ /* 0x000fec0000010000 */
[----:B------:R-:W-:Y:S01]  /*16f00*/  UMOV UR4, 0x400 ;  /* 0x0000040000047882 */ /* 0x000fe20000000000 */
[----:B------:R-:W-:Y:S01]  /*16f10*/  BSSY B0, `(.L_x_14158) ;  /* 0x0000198000007945 */ /* 0x000fe20003800000 */
[----:B-1----:R-:W-:Y:S01]  /*16f20*/  ULEA UR4, UR5, UR4, 0x18 ;  /* 0x0000000405047291 */ /* 0x002fe2000f8ec03f */
[----:B0-----:R-:W-:-:S04]  /*16f30*/  IADD3 R44, R6, -0x80, RZ ;  /* 0xffffff80062c7810 */ /* 0x001fc80007ffe0ff */
[----:B------:R-:W-:Y:S01]  /*16f40*/  SHF.R.S32.HI R4, RZ, 0x1f, R44 ;  /* 0x0000001fff047819 */ /* 0x000fe2000001142c */
[----:B------:R-:W-:-:S03]  /*16f50*/  IMAD.U32 R2, RZ, RZ, UR4 ;  /* 0x00000004ff027e24 */ /* 0x000fc6000f8e00ff */
[----:B------:R-:W-:Y:S02]  /*16f60*/  LEA.HI R30, R4, R44, RZ, 0x3 ;  /* 0x0000002c041e7211 */ /* 0x000fe400078f18ff */
[----:B------:R0:W1:Y:S02]  /*16f70*/  LDS.128 R32, [R2+0x168d0] ;  /* 0x0168d00002207984 */ /* 0x0000640000000c00 */
[----:B------:R-:W-:Y:S02]  /*16f80*/  LOP3.LUT R3, R30, 0xfffffff8, RZ, 0xc0, !PT ;  /* 0xfffffff81e037812 */ /* 0x000fe400078ec0ff */
[----:B------:R-:W-:-:S03]  /*16f90*/  SHF.R.S32.HI R30, RZ, 0x3, R30 ;  /* 0x00000003ff1e7819 */ /* 0x000fc6000001141e */
[----:B------:R-:W-:-:S04]  /*16fa0*/  IMAD.IADD R3, R44, 0x1, -R3 ;  /* 0x000000012c037824 */ /* 0x000fc800078e0a03 */
[----:B------:R-:W-:-:S05]  /*16fb0*/  IMAD.SHL.U32 R29, R3, 0x8, RZ ;  /* 0x00000008031d7824 */ /* 0x000fca00078e00ff */
[----:B------:R-:W-:Y:S01]  /*16fc0*/  SHF.R.S32.HI R28, RZ, 0x1f, R29 ;  /* 0x0000001fff1c7819 */ /* 0x000fe2000001141d */
[----:B------:R-:W-:Y:S06]  /*16fd0*/  BAR.ARV 0x4, 0x200 ;  /* 0x0108000000007b1d */ /* 0x000fec0000002000 */
[----:B0-----:R-:W-:Y:S05]  /*16fe0*/  @P0 BRA `(.L_x_14159) ;  /* 0x0000000c00dc0947 */ /* 0x001fea0003800000 */
[----:B------:R-:W2:Y:S01]  /*16ff0*/  LDL R41, [R1+0x54] ;  /* 0x0000540001297983 */ /* 0x000ea20000100800 */
[----:B------:R-:W-:Y:S01]  /*17000*/  VIADD R9, R6, 0xffffff80 ;  /* 0xffffff8006097836 */ /* 0x000fe20000000000 */
[----:B------:R-:W-:Y:S01]  /*17010*/  LEA.HI R4, R4, R44, RZ, 0x4 ;  /* 0x0000002c04047211 */ /* 0x000fe200078f20ff */
[----:B------:R-:W0:Y:S01]  /*17020*/  S2R R5, SR_SWINHI ;  /* 0x0000000000057919 */ /* 0x000e220000002f00 */
[----:B------:R-:W-:Y:S05]  /*17030*/  WARPSYNC.ALL ;  /* 0x0000000000007948 */ /* 0x000fea0003800000 */
[----:B------:R-:W-:Y:S01]  /*17040*/  SHF.R.S32.HI R7, RZ, 0x4, R4 ;  /* 0x00000004ff077819 */ /* 0x000fe20000011404 */
[----:B------:R-:W-:Y:S01]  /*17050*/  ULDC.64 UR4, c[0x0][0xc00] ;  /* 0x0003000000047ab9 */ /* 0x000fe20000000a00 */
[----:B------:R-:W-:Y:S01]  /*17060*/  SHF.R.S32.HI R8, RZ, 0x1f, R9 ;  /* 0x0000001fff087819 */ /* 0x000fe20000011409 */
[----:B------:R-:W3:Y:S01]  /*17070*/  LDL R40, [R1+0x3c] ;  /* 0x00003c0001287983 */ /* 0x000ee20000100800 */
[----:B------:R-:W-:Y:S01]  /*17080*/  LOP3.LUT R6, R4, 0x3fffff0, RZ, 0xc0, !PT ;  /* 0x03fffff004067812 */ /* 0x000fe200078ec0ff */
[----:B-1----:R-:W1:Y:S01]  /*17090*/  LDC R32, c[0x0][0xbe8] ;  /* 0x0002fa00ff207b82 */ /* 0x002e620000000800 */
[----:B------:R-:W-:-:S02]  /*170a0*/  LEA.HI R8, R8, R9, RZ, 0x5 ;  /* 0x0000000908087211 */ /* 0x000fc400078f28ff */
[----:B------:R-:W-:Y:S01]  /*170b0*/  LEA.HI R4, R4, R7, RZ, 0x1 ;  /* 0x0000000704047211 */ /* 0x000fe200078f08ff */
[----:B------:R-:W-:Y:S01]  /*170c0*/  IMAD.IADD R6, R44, 0x1, -R6 ;  /* 0x000000012c067824 */ /* 0x000fe200078e0a06 */
[----:B------:R-:W-:Y:S01]  /*170d0*/  SHF.R.S32.HI R8, RZ, 0x5, R8 ;  /* 0x00000005ff087819 */ /* 0x000fe20000011408 */
[----:B------:R-:W3:Y:S01]  /*170e0*/  LDL R44, [R1+0x18] ;  /* 0x00001800012c7983 */ /* 0x000ee20000100800 */
[----:B------:R-:W-:-:S03]  /*170f0*/  LOP3.LUT R4, R4, 0x1ffffffe, RZ, 0xc0, !PT ;  /* 0x1ffffffe04047812 */ /* 0x000fc600078ec0ff */
[----:B------:R-:W-:Y:S02]  /*17100*/  IMAD R9, R8, 0x10, R6 ;  /* 0x0000001008097824 */ /* 0x000fe400078e0206 */
[----:B------:R-:W-:-:S04]  /*17110*/  IMAD.IADD R4, R7, 0x1, -R4 ;  /* 0x0000000107047824 */ /* 0x000fc800078e0a04 */
[----:B------:R-:W-:-:S04]  /*17120*/  IMAD R4, R9, 0x8, R4 ;  /* 0x0000000809047824 */ /* 0x000fc800078e0204 */
[----:B------:R-:W-:Y:S01]  /*17130*/  IMAD.SHL.U32 R9, R4, 0x8, RZ ;  /* 0x0000000804097824 */ /* 0x000fe200078e00ff */
[----:B------:R-:W-:Y:S02]  /*17140*/  MOV R20, R2 ;  /* 0x0000000200147202 */ /* 0x000fe40000000f00 */
[----:B0-----:R-:W-:-:S03]  /*17150*/  MOV R21, R5 ;  /* 0x0000000500157202 */ /* 0x001fc60000000f00 */
[----:B------:R-:W-:-:S03]  /*17160*/  IMAD.WIDE R8, R9, 0x2, R20 ;  /* 0x0000000209087825 */ /* 0x000fc600078e0214 */
[C---:B------:R-:W-:Y:S02]  /*17170*/  LOP3.LUT R5, R8.reuse, 0x380, RZ, 0xc0, !PT ;  /* 0x0000038008057812 */ /* 0x040fe400078ec0ff */
[C---:B------:R-:W-:Y:S02]  /*17180*/  IADD3 R7, P1, R8.reuse, 0x40, RZ ;  /* 0x0000004008077810 */ /* 0x040fe40007f3e0ff */
[C---:B------:R-:W-:Y:S02]  /*17190*/  IADD3 R27, P0, R8.reuse, 0x60, RZ ;  /* 0x00000060081b7810 */ /* 0x040fe40007f1e0ff */
[----:B------:R-:W-:Y:S02]  /*171a0*/  SHF.R.U64 R5, R5, 0x3, RZ ;  /* 0x0000000305057819 */ /* 0x000fe400000012ff */
[----:B------:R-:W-:Y:S02]  /*171b0*/  IADD3 R13, P2, R8, 0x20, RZ ;  /* 0x00000020080d7810 */ /* 0x000fe40007f5e0ff */
[----:B------:R-:W-:-:S02]  /*171c0*/  LOP3.LUT R6, R7, 0x380, RZ, 0xc0, !PT ;  /* 0x0000038007067812 */ /* 0x000fc400078ec0ff */
[----:B------:R-:W-:Y:S01]  /*171d0*/  LOP3.LUT R8, R5, R8, RZ, 0x3c, !PT ;  /* 0x0000000805087212 */ /* 0x000fe200078e3cff */
[--C-:B------:R-:W-:Y:S01]  /*171e0*/  IMAD.X R5, RZ, RZ, R9.reuse, P0 ;  /* 0x000000ffff057224 */ /* 0x100fe200000e0609 */
[----:B------:R-:W-:Y:S02]  /*171f0*/  F2FP.F16.F32.PACK_AB R10, R10, R25 ;  /* 0x000000190a0a723e */ /* 0x000fe400000000ff */
[----:B-----5:R-:W2:Y:S01]  /*17200*/  LDC.64 R24, c[0x0][0xc00] ;  /* 0x00030000ff187b82 */ /* 0x020ea20000000a00 */
[----:B------:R-:W-:Y:S02]  /*17210*/  ISETP.NE.U32.AND P0, PT, RZ, UR4, PT ;  /* 0x00000004ff007c0c */ /* 0x000fe4000bf05070 */
[----:B------:R-:W-:Y:S02]  /*17220*/  SHF.R.U64 R6, R6, 0x3, RZ ;  /* 0x0000000306067819 */ /* 0x000fe400000012ff */
[----:B------:R-:W-:Y:S01]  /*17230*/  ISETP.NE.AND.EX P0, PT, RZ, UR5, PT, P0 ;  /* 0x00000005ff007c0c */ /* 0x000fe2000bf05300 */
[----:B------:R-:W-:Y:S01]  /*17240*/  ULDC.64 UR4, c[0x0][0xc08] ;  /* 0x0003020000047ab9 */ /* 0x000fe20000000a00 */
[----:B------:R-:W-:Y:S01]  /*17250*/  LOP3.LUT R6, R6, R7, RZ, 0x3c, !PT ;  /* 0x0000000706067212 */ /* 0x000fe200078e3cff */
[----:B------:R-:W-:Y:S01]  /*17260*/  IMAD.X R7, RZ, RZ, R9, P1 ;  /* 0x000000ffff077224 */ /* 0x000fe200008e0609 */
[----:B------:R-:W-:-:S02]  /*17270*/  LOP3.LUT R12, R13, 0x380, RZ, 0xc0, !PT ;  /* 0x000003800d0c7812 */ /* 0x000fc400078ec0ff */
[----:B------:R-:W-:Y:S02]  /*17280*/  ISETP.NE.U32.AND P1, PT, RZ, UR4, PT ;  /* 0x00000004ff007c0c */ /* 0x000fe4000bf25070 */
[----:B------:R-:W-:Y:S02]  /*17290*/  LOP3.LUT R4, R27, 0x380, RZ, 0xc0, !PT ;  /* 0x000003801b047812 */ /* 0x000fe400078ec0ff */
[----:B------:R-:W-:Y:S02]  /*172a0*/  SHF.R.U64 R12, R12, 0x3, RZ ;  /* 0x000000030c0c7819 */ /* 0x000fe400000012ff */
[----:B------:R-:W-:Y:S02]  /*172b0*/  ISETP.NE.AND.EX P1, PT, RZ, UR5, PT, P1 ;  /* 0x00000005ff007c0c */ /* 0x000fe4000bf25310 */
[----:B------:R-:W-:Y:S02]  /*172c0*/  SHF.R.U64 R4, R4, 0x3, RZ ;  /* 0x0000000304047819 */ /* 0x000fe400000012ff */
[----:B------:R-:W-:Y:S01]  /*172d0*/  LOP3.LUT R12, R12, R13, RZ, 0x3c, !PT ;  /* 0x0000000d0c0c7212 */ /* 0x000fe200078e3cff */
[----:B------:R-:W-:Y:S01]  /*172e0*/  IMAD.X R13, RZ, RZ, R9, P2 ;  /* 0x000000ffff0d7224 */ /* 0x000fe200010e0609 */
[----:B------:R-:W-:-:S02]  /*172f0*/  MOV R26, R8 ;  /* 0x00000008001a7202 */ /* 0x000fc40000000f00 */
[----:B------:R-:W-:Y:S02]  /*17300*/  LOP3.LUT R4, R4, R27, RZ, 0x3c, !PT ;  /* 0x0000001b04047212 */ /* 0x000fe400078e3cff */
[----:B------:R-:W-:Y:S02]  /*17310*/  F2FP.F16.F32.PACK_AB R8, R89, R88 ;  /* 0x000000585908723e */ /* 0x000fe400000000ff */
[----:B------:R-:W-:Y:S02]  /*17320*/  F2FP.F16.F32.PACK_AB R9, R91, R90 ;  /* 0x0000005a5b09723e */ /* 0x000fe400000000ff */
[----:B------:R-:W-:Y:S01]  /*17330*/  F2FP.F16.F32.PACK_AB R11, R11, R94 ;  /* 0x0000005e0b0b723e */ /* 0x000fe200000000ff */
[----:B------:R-:W-:Y:S01]  /*17340*/  BAR.SYNC.DEFER_BLOCKING 0x1, 0x180 ;  /* 0x0046000000007b1d */ /* 0x000fe20000010000 */
[----:B------:R-:W-:Y:S02]  /*17350*/  MOV R37, R4 ;  /* 0x0000000400257202 */ /* 0x000fe40000000f00 */
[----:B------:R-:W-:-:S02]  /*17360*/  MOV R38, R6 ;  /* 0x0000000600267202 */ /* 0x000fc40000000f00 */
[----:B------:R-:W-:Y:S02]  /*17370*/  MOV R39, R12 ;  /* 0x0000000c00277202 */ /* 0x000fe40000000f00 */
        /* <DEDUP_REMOVED lines=8> */
[----:B------:R0:W-:Y:S04]  /*17400*/  STSM.16.M88.4 [R26], R8 ;  /* 0x000000081a007844 */ /* 0x0001e80000000200 */
[----:B------:R-:W-:Y:S01]  /*17410*/  STSM.16.M88.4 [R39], R4 ;  /* 0x0000000427007844 */ /* 0x000fe20000000200 */
[----:B0-----:R-:W-:-:S02]  /*17420*/  F2FP.F16.F32.PACK_AB R8, R105, R104 ;  /* 0x000000686908723e */ /* 0x001fc400000000ff */
[----:B------:R-:W-:Y:S02]  /*17430*/  F2FP.F16.F32.PACK_AB R9, R107, R106 ;  /* 0x0000006a6b09723e */ /* 0x000fe400000000ff */
[----:B------:R-:W-:Y:S02]  /*17440*/  F2FP.F16.F32.PACK_AB R10, R109, R108 ;  /* 0x0000006c6d0a723e */ /* 0x000fe400000000ff */
[----:B------:R-:W-:-:S05]  /*17450*/  F2FP.F16.F32.PACK_AB R11, R111, R110 ;  /* 0x0000006e6f0b723e */ /* 0x000fca00000000ff */
[----:B------:R0:W-:Y:S04]  /*17460*/  STSM.16.M88.4 [R38], R8 ;  /* 0x0000000826007844 */ /* 0x0001e80000000200 */
[----:B------:R3:W-:Y:S01]  /*17470*/  STSM.16.M88.4 [R37], R12 ;  /* 0x0000000c25007844 */ /* 0x0007e20000000200 */
[----:B------:R-:W-:Y:S01]  /*17480*/  ULDC UR4, c[0x0][0xa88] ;  /* 0x0002a20000047ab9 */ /* 0x000fe20000000800 */
[----:B------:R-:W-:Y:S01]  /*17490*/  MOV R36, RZ ;  /* 0x000000ff00247202 */ /* 0x000fe20000000f00 */
[----:B0-----:R-:W-:Y:S02]  /*174a0*/  IMAD.U32 R9, RZ, RZ, UR4 ;  /* 0x00000004ff097e24 */ /* 0x001fe4000f8e00ff */
[C---:B--2---:R-:W-:Y:S01]  /*174b0*/  IMAD.WIDE R26, R41.reuse, 0x4, R24 ;  /* 0x00000004291a7825 */ /* 0x044fe200078e0218 */
[----:B------:R-:W-:Y:S08]  /*174c0*/  BAR.SYNC.DEFER_BLOCKING 0x1, 0x180 ;  /* 0x0046000000007b1d */ /* 0x000ff00000010000 */
[----:B------:R-:W0:Y:S01]  /*174d0*/  @P1 LDC.64 R24, c[0x0][0xc08] ;  /* 0x00030200ff181b82 */ /* 0x000e220000000a00 */
[----:B------:R2:W5:Y:S01]  /*174e0*/  @P0 LDG.E R36, desc[UR38][R26.64] ;  /* 0x000000261a240981 */ /* 0x000562000c1e1900 */
[----:B0-----:R-:W-:-:S05]  /*174f0*/  @P1 IMAD.WIDE R4, R41, 0x4, R24 ;  /* 0x0000000429041825 */ /* 0x001fca00078e0218 */
[----:B------:R2:W5:Y:S01]  /*17500*/  @P1 LDG.E R9, desc[UR38][R4.64] ;  /* 0x0000002604091981 */ /* 0x000562000c1e1900 */
[----:B-1----:R-:W-:-:S13]  /*17510*/  ISETP.NE.AND P2, PT, R32, 0x1, PT ;  /* 0x000000012000780c */ /* 0x002fda0003f45270 */
[----:B------:R-:W0:Y:S08]  /*17520*/  @P2 LDC R6, c[0x0][0xbec] ;  /* 0x0002fb00ff062b82 */ /* 0x000e300000000800 */
[----:B------:R-:W1:Y:S01]  /*17530*/  @P2 LDC R11, c[0x0][0xbf0] ;  /* 0x0002fc00ff0b2b82 */ /* 0x000e620000000800 */
[----:B---3--:R-:W-:Y:S01]  /*17540*/  IMAD.IADD R15, R40, 0x1, R44 ;  /* 0x00000001280f7824 */ /* 0x008fe200078e022c */
[----:B--2---:R-:W-:Y:S06]  /*17550*/  @P1 BRA `(.L_x_14160) ;  /* 0x0000000000101947 */ /* 0x004fec0003800000 */
[----:B------:R-:W-:Y:S05]  /*17560*/  @!P0 BRA `(.L_x_14160) ;  /* 0x00000000000c8947 */ /* 0x000fea0003800000 */
[----:B------:R-:W2:Y:S04]  /*17570*/  LDG.E R4, desc[UR38][R26.64] ;  /* 0x000000261a047981 */ /* 0x000ea8000c1e1900 */
[----:B-----5:R-:W2:Y:S02]  /*17580*/  LDG.E R9, desc[UR38][R26.64+0x4] ;  /* 0x000004261a097981 */ /* 0x020ea4000c1e1900 */
[----:B--2---:R-:W-:-:S07]  /*17590*/  IMAD.IADD R9, R9, 0x1, -R4 ;  /* 0x0000000109097824 */ /* 0x004fce00078e0a04 */
.L_x_14160:
[----:B------:R-:W2:Y:S01]  /*175a0*/  LDL R12, [R1+0x60] ;  /* 0x00006000010c7983 */ /* 0x000ea20000100800 */
[----:B0-----:R-:W-:Y:S01]  /*175b0*/  @P2 IMAD.HI.U32 R4, R15, R6, RZ ;  /* 0x000000060f042227 */ /* 0x001fe200078e00ff */
[----:B------:R-:W-:Y:S02]  /*175c0*/  ULDC.64 UR4, c[0x0][0xb90] ;  /* 0x0002e40000047ab9 */ /* 0x000fe40000000a00 */
[----:B------:R-:W3:Y:S01]  /*175d0*/  LDL.LU R42, [R1+0x50] ;  /* 0x00005000012a7983 */ /* 0x000ee20000300800 */
[----:B-----5:R-:W-:Y:S01]  /*175e0*/  SHF.R.S32.HI R37, RZ, 0x1f, R36 ;  /* 0x0000001fff257819 */ /* 0x020fe20000011424 */
[----:B------:R-:W-:Y:S01]  /*175f0*/  IMAD.MOV.U32 R7, RZ, RZ, R15 ;  /* 0x000000ffff077224 */ /* 0x000fe200078e000f */
[----:B-1----:R-:W-:Y:S01]  /*17600*/  @P2 SHF.R.U32.HI R7, RZ, R11, R4 ;  /* 0x0000000bff072219 */ /* 0x002fe20000011604 */
[----:B------:R-:W0:Y:S01]  /*17610*/  S2R R24, SR_TID.X ;  /* 0x0000000000187919 */ /* 0x000e220000002100 */
[----:B------:R-:W-:-:S03]  /*17620*/  IMAD R43, R9, R32, RZ ;  /* 0x00000020092b7224 */ /* 0x000fc600078e02ff */
[----:B------:R-:W-:Y:S02]  /*17630*/  IMAD.MOV R13, RZ, RZ, -R7 ;  /* 0x000000ffff0d7224 */ /* 0x000fe400078e0a07 */
[----:B0-----:R-:W-:-:S05]  /*17640*/  VIADD R25, R24, 0xffffff80 ;  /* 0xffffff8018197836 */ /* 0x001fca0000000000 */
[----:B------:R-:W-:-:S04]  /*17650*/  SHF.R.S32.HI R24, RZ, 0x1f, R25 ;  /* 0x0000001fff187819 */ /* 0x000fc80000011419 */
[----:B------:R-:W-:-:S04]  /*17660*/  LEA.HI R24, R24, R25, RZ, 0x7 ;  /* 0x0000001918187211 */ /* 0x000fc800078f38ff */
[----:B------:R-:W-:-:S05]  /*17670*/  LOP3.LUT R24, R24, 0xffffff80, RZ, 0xc0, !PT ;  /* 0xffffff8018187812 */ /* 0x000fca00078ec0ff */
[----:B------:R-:W-:Y:S02]  /*17680*/  IMAD.IADD R24, R25, 0x1, -R24 ;  /* 0x0000000119187824 */ /* 0x000fe400078e0a18 */
[----:B--2---:R-:W-:Y:S01]  /*17690*/  IMAD.IADD R12, R12, 0x1, R44 ;  /* 0x000000010c0c7824 */ /* 0x004fe200078e022c */
[----:B---3--:R-:W-:Y:S01]  /*176a0*/  SHF.R.S32.HI R40, RZ, 0x1f, R42 ;  /* 0x0000001fff287819 */ /* 0x008fe2000001142a */
[----:B------:R-:W-:-:S04]  /*176b0*/  IMAD.WIDE.U32 R4, R42, UR4, R36 ;  /* 0x000000042a047c25 */ /* 0x000fc8000f8e0024 */
[----:B------:R-:W-:-:S04]  /*176c0*/  IMAD R6, R40, UR4, RZ ;  /* 0x0000000428067c24 */ /* 0x000fc8000f8e02ff */
[----:B------:R-:W-:Y:S01]  /*176d0*/  IMAD R11, R42, UR5, R6 ;  /* 0x000000052a0b7c24 */ /* 0x000fe2000f8e0206 */
[----:B------:R-:W-:Y:S01]  /*176e0*/  SHF.R.S32.HI R6, RZ, 0x1f, R41 ;  /* 0x0000001fff067819 */ /* 0x000fe20000011429 */
[----:B------:R-:W-:Y:S01]  /*176f0*/  ULDC.64 UR4, c[0x0][0xb98] ;  /* 0x0002e60000047ab9 */ /* 0x000fe20000000a00 */
[----:B------:R-:W-:Y:S01]  /*17700*/  SEL R41, R41, RZ, !P0 ;  /* 0x000000ff29297207 */ /* 0x000fe20004000000 */
[----:B------:R-:W-:Y:S01]  /*17710*/  IMAD.IADD R5, R5, 0x1, R11 ;  /* 0x0000000105057824 */ /* 0x000fe200078e020b */
[----:B------:R-:W-:Y:S01]  /*17720*/  SEL R38, R6, RZ, !P0 ;  /* 0x000000ff06267207 */ /* 0x000fe20004000000 */
[----:B------:R-:W-:Y:S01]  /*17730*/  IMAD R11, R32, R13, R15 ;  /* 0x0000000d200b7224 */ /* 0x000fe200078e020f */
[----:B------:R-:W-:Y:S01]  /*17740*/  SHF.R.S32.HI R13, RZ, 0x1f, R7 ;  /* 0x0000001fff0d7819 */ /* 0x000fe20000011407 */
[----:B------:R-:W-:-:S03]  /*17750*/  IMAD.WIDE.U32 R4, R41, UR4, R4 ;  /* 0x0000000429047c25 */ /* 0x000fc6000f8e0004 */
[----:B------:R-:W-:Y:S01]  /*17760*/  SHF.R.S32.HI R6, RZ, 0x1f, R11 ;  /* 0x0000001fff067819 */ /* 0x000fe2000001140b */
[----:B------:R-:W-:Y:S01]  /*17770*/  IMAD R8, R38, UR4, RZ ;  /* 0x0000000426087c24 */ /* 0x000fe2000f8e02ff */
[----:B------:R-:W-:-:S03]  /*17780*/  IADD3 R4, P0, R7, R4, RZ ;  /* 0x0000000407047210 */ /* 0x000fc60007f1e0ff */
[----:B------:R-:W-:Y:S01]  /*17790*/  IMAD R8, R41, UR5, R8 ;  /* 0x0000000529087c24 */ /* 0x000fe2000f8e0208 */
[----:B------:R-:W-:Y:S02]  /*177a0*/  ULDC.64 UR4, c[0x0][0xb88] ;  /* 0x0002e20000047ab9 */ /* 0x000fe40000000a00 */
[----:B------:R-:W-:Y:S02]  /*177b0*/  IMAD R6, R6, UR4, RZ ;  /* 0x0000000406067c24 */ /* 0x000fe4000f8e02ff */
[----:B------:R-:W-:Y:S01]  /*177c0*/  IADD3.X R5, R13, R5, R8, P0, !PT ;  /* 0x000000050d057210 */ /* 0x000fe200007fe408 */
[----:B------:R-:W-:Y:S02]  /*177d0*/  VIADD R8, R12, 0x8 ;  /* 0x000000080c087836 */ /* 0x000fe40000000000 */
[C---:B------:R-:W-:Y:S02]  /*177e0*/  IMAD R7, R11.reuse, UR5, R6 ;  /* 0x000000050b077c24 */ /* 0x040fe4000f8e0206 */
[----:B------:R-:W-:Y:S01]  /*177f0*/  IMAD.WIDE.U32 R4, R11, UR4, R4 ;  /* 0x000000040b047c25 */ /* 0x000fe2000f8e0004 */
[----:B------:R-:W-:-:S03]  /*17800*/  ULDC.64 UR4, c[0x0][0xb50] ;  /* 0x0002d40000047ab9 */ /* 0x000fc60000000a00 */
[----:B------:R-:W-:Y:S01]  /*17810*/  IMAD.IADD R5, R5, 0x1, R7 ;  /* 0x0000000105057824 */ /* 0x000fe200078e0207 */
[----:B------:R-:W-:Y:S01]  /*17820*/  LEA R10, P0, R4, UR4, 0x2 ;  /* 0x00000004040a7c11 */ /* 0x000fe2000f8010ff */
[----:B------:R-:W-:-:S03]  /*17830*/  IMAD R11, R30, 0x40, R29 ;  /* 0x000000401e0b7824 */ /* 0x000fc600078e021d */
[----:B------:R-:W-:Y:S01]  /*17840*/  LEA.HI.X R14, R4, UR5, R5, 0x2, P0 ;  /* 0x00000005040e7c11 */ /* 0x000fe200080f1405 */
[----:B------:R-:W-:Y:S01]  /*17850*/  SHFL.IDX PT, R6, R10, 0x1, 0x1c1f ;  /* 0x003c1f000a067f89 */ /* 0x000fe200000e0000 */
[----:B------:R-:W-:Y:S01]  /*17860*/  IMAD.WIDE R20, R11, 0x2, R20 ;  /* 0x000000020b147825 */ /* 0x000fe200078e0214 */
[----:B------:R-:W-:Y:S01]  /*17870*/  LOP3.LUT P0, RZ, R24, 0x3, RZ, 0xc0, !PT ;  /* 0x0000000318ff7812 */ /* 0x000fe2000780c0ff */
[----:B------:R-:W-:Y:S01]  /*17880*/  ULDC.64 UR4, c[0x0][0xaa0] ;  /* 0x0002a80000047ab9 */ /* 0x000fe20000000a00 */
[----:B------:R-:W-:Y:S01]  /*17890*/  SHFL.IDX PT, R4, R10, RZ, 0x1c1f ;  /* 0x001c1fff0a047589 */ /* 0x000fe200000e0000 */
[----:B------:R-:W-:-:S03]  /*178a0*/  IADD3 R13, P3, R20, 0x1800, RZ ;  /* 0x00001800140d7810 */ /* 0x000fc60007f7e0ff */
[----:B------:R-:W0:Y:S01]  /*178b0*/  SHFL.IDX PT, R5, R14, RZ, 0x1c1f ;  /* 0x001c1fff0e057589 */ /* 0x000e2200000e0000 */
[----:B------:R-:W-:Y:S02]  /*178c0*/  IADD3 R25, P4, R20, 0x3000, RZ ;  /* 0x0000300014197810 */ /* 0x000fe40007f9e0ff */
[-C--:B------:R-:W-:Y:S01]  /*178d0*/  ISETP.GE.OR P1, PT, R12, R43.reuse, P0 ;  /* 0x0000002b0c00720c */ /* 0x080fe20000726670 */
[----:B------:R-:W1:Y:S01]  /*178e0*/  SHFL.IDX PT, R7, R14, 0x1, 0x1c1f ;  /* 0x003c1f000e077f89 */ /* 0x000e6200000e0000 */
[----:B------:R-:W-:Y:S02]  /*178f0*/  LOP3.LUT R9, R20, 0x380, RZ, 0xc0, !PT ;  /* 0x0000038014097812 */ /* 0x000fe400078ec0ff */
[----:B------:R-:W-:Y:S02]  /*17900*/  LOP3.LUT R12, R13, 0x380, RZ, 0xc0, !PT ;  /* 0x000003800d0c7812 */ /* 0x000fe400078ec0ff */
[----:B------:R-:W-:Y:S02]  /*17910*/  ISETP.GE.OR P0, PT, R8, R43, P0 ;  /* 0x0000002b0800720c */ /* 0x000fe40000706670 */
[----:B------:R-:W-:-:S02]  /*17920*/  LOP3.LUT R24, R25, 0x380, RZ, 0xc0, !PT ;  /* 0x0000038019187812 */ /* 0x000fc400078ec0ff */
[----:B------:R-:W-:Y:S02]  /*17930*/  SHF.R.U64 R9, R9, 0x3, RZ ;  /* 0x0000000309097819 */ /* 0x000fe400000012ff */
[----:B------:R-:W-:Y:S02]  /*17940*/  SHF.R.U64 R12, R12, 0x3, RZ ;  /* 0x000000030c0c7819 */ /* 0x000fe400000012ff */
[----:B------:R-:W-:Y:S02]  /*17950*/  SHF.R.U64 R24, R24, 0x3, RZ ;  /* 0x0000000318187819 */ /* 0x000fe400000012ff */
[----:B------:R-:W-:Y:S01]  /*17960*/  LOP3.LUT R8, R9, R20, RZ, 0x3c, !PT ;  /* 0x0000001409087212 */ /* 0x000fe200078e3cff */
[--C-:B------:R-:W-:Y:S01]  /*17970*/  IMAD.MOV.U32 R9, RZ, RZ, R21.reuse ;  /* 0x000000ffff097224 */ /* 0x100fe200078e0015 */
[----:B------:R-:W-:Y:S02]  /*17980*/  LOP3.LUT R12, R12, R13, RZ, 0x3c, !PT ;  /* 0x0000000d0c0c7212 */ /* 0x000fe400078e3cff */
[----:B------:R-:W-:Y:S01]  /*17990*/  LOP3.LUT R24, R24, R25, RZ, 0x3c, !PT ;  /* 0x0000001918187212 */ /* 0x000fe200078e3cff */
[----:B------:R-:W-:Y:S01]  /*179a0*/  IMAD.X R25, RZ, RZ, R21, P4 ;  /* 0x000000ffff197224 */ /* 0x000fe200020e0615 */
[----:B------:R-:W-:Y:S01]  /*179b0*/  IADD3.X R13, RZ, R21, RZ, P3, !PT ;  /* 0x00000015ff0d7210 */ /* 0x000fe20001ffe4ff */
[----:B0-----:R0:W-:Y:S04]  /*179c0*/  @!P1 ST.E desc[UR38][R4.64], R31 ;  /* 0x0000001f04009985 */ /* 0x0011e8000c101926 */
[----:B-1----:R1:W-:Y:S04]  /*179d0*/  @!P0 ST.E desc[UR38][R6.64], R0 ;  /* 0x0000000006008985 */ /* 0x0023e8000c101926 */
[----:B------:R-:W2:Y:S04]  /*179e0*/  LD.E.128 R8, desc[UR38][R8.64] ;  /* 0x0000002608087980 */ /* 0x000ea8000c101d00 */
[----:B------:R-:W3:Y:S04]  /*179f0*/  LD.E.128 R12, desc[UR38][R12.64] ;  /* 0x000000260c0c7980 */ /* 0x000ee8000c101d00 */
[----:B------:R-:W4:Y:S01]  /*17a00*/  LD.E.128 R24, desc[UR38][R24.64] ;  /* 0x0000002618187980 */ /* 0x000f22000c101d00 */
[----:B------:R-:W-:-:S04]  /*17a10*/  IADD3 R39, P0, R20, 0x4800, RZ ;  /* 0x0000480014277810 */ /* 0x000fc80007f1e0ff */
[----:B------:R-:W-:Y:S01]  /*17a20*/  LOP3.LUT R20, R39, 0x380, RZ, 0xc0, !PT ;  /* 0x0000038027147812 */ /* 0x000fe200078ec0ff */
[----:B0-----:R-:W-:-:S03]  /*17a30*/  IMAD.X R5, RZ, RZ, R21, P0 ;  /* 0x000000ffff057224 */ /* 0x001fc600000e0615 */
[----:B------:R-:W-:-:S04]  /*17a40*/  SHF.R.U64 R4, R20, 0x3, RZ ;  /* 0x0000000314047819 */ /* 0x000fc800000012ff */
[----:B------:R-:W-:Y:S02]  /*17a50*/  LOP3.LUT R4, R4, R39, RZ, 0x3c, !PT ;  /* 0x0000002704047212 */ /* 0x000fe400078e3cff */
[----:B------:R-:W0:Y:S01]  /*17a60*/  @P2 LDC R39, c[0x0][0xbec] ;  /* 0x0002fb00ff272b82 */ /* 0x000e220000000800 */
[----:B------:R-:W-:Y:S02]  /*17a70*/  IMAD R21, R37, UR4, RZ ;  /* 0x0000000425157c24 */ /* 0x000fe4000f8e02ff */
[----:B------:R-:W-:Y:S01]  /*17a80*/  IMAD R3, R3, 0x30, R30 ;  /* 0x0000003003037824 */ /* 0x000fe200078e021e */
[----:B-1----:R-:W5:Y:S01]  /*17a90*/  LD.E.128 R4, desc[UR38][R4.64] ;  /* 0x0000002604047980 */ /* 0x002f62000c101d00 */
[C---:B------:R-:W-:Y:S02]  /*17aa0*/  IMAD R31, R36.reuse, UR5, R21 ;  /* 0x00000005241f7c24 */ /* 0x040fe4000f8e0215 */
[----:B------:R-:W-:Y:S01]  /*17ab0*/  IMAD.WIDE.U32 R20, R36, UR4, RZ ;  /* 0x0000000424147c25 */ /* 0x000fe2000f8e00ff */
[----:B------:R-:W1:Y:S01]  /*17ac0*/  @P2 LDC R37, c[0x0][0xbf0] ;  /* 0x0002fc00ff252b82 */ /* 0x000e620000000800 */
        /* <DEDUP_REMOVED lines=9> */
[----:B------:R-:W-:Y:S02]  /*17b60*/  IMAD.IADD R36, R44, 0x1, R3 ;  /* 0x000000012c247824 */ /* 0x000fe400078e0203 */
[C---:B------:R-:W-:Y:S02]  /*17b70*/  IMAD R3, R42.reuse, UR5, R0 ;  /* 0x000000052a037c24 */ /* 0x040fe4000f8e0200 */
[----:B------:R-:W-:Y:S01]  /*17b80*/  IMAD.WIDE.U32 R20, R42, UR4, R20 ;  /* 0x000000042a147c25 */ /* 0x000fe2000f8e0014 */
[----:B------:R-:W-:-:S03]  /*17b90*/  ULDC.64 UR4, c[0x0][0xaf0] ;  /* 0x0002bc0000047ab9 */ /* 0x000fc60000000a00 */
[----:B------:R-:W-:Y:S02]  /*17ba0*/  IMAD.IADD R21, R21, 0x1, R3 ;  /* 0x0000000115157824 */ /* 0x000fe400078e0203 */
[----:B------:R-:W-:-:S04]  /*17bb0*/  @P2 IMAD.HI.U32 R0, R36, R39, RZ ;  /* 0x0000002724002227 */ /* 0x000fc800078e00ff */
[----:B------:R-:W-:Y:S02]  /*17bc0*/  IMAD.MOV.U32 R3, RZ, RZ, R36 ;  /* 0x000000ffff037224 */ /* 0x000fe400078e0024 */
[----:B------:R-:W-:Y:S01]  /*17bd0*/  IMAD R31, R38, UR4, RZ ;  /* 0x00000004261f7c24 */ /* 0x000fe2000f8e02ff */
[----:B-1----:R-:W-:Y:S01]  /*17be0*/  @P2 SHF.R.U32.HI R3, RZ, R37, R0 ;  /* 0x00000025ff032219 */ /* 0x002fe20000011600 */
[----:B------:R-:W-:-:S03]  /*17bf0*/  IMAD.WIDE.U32 R20, R41, UR4, R20 ;  /* 0x0000000429147c25 */ /* 0x000fc6000f8e0014 */
[----:B------:R-:W-:Y:S01]  /*17c00*/  SHF.R.S32.HI R0, RZ, 0x1f, R3 ;  /* 0x0000001fff007819 */ /* 0x000fe20000011403 */
        /* <DEDUP_REMOVED lines=12> */
[----:B------:R-:W-:-:S04]  /*17cd0*/  IMAD.WIDE.U32 R20, R31, UR4, R20 ;  /* 0x000000041f147c25 */ /* 0x000fc8000f8e0014 */
[----:B------:R-:W-:Y:S01]  /*17ce0*/  IMAD R3, R31, UR5, R0 ;  /* 0x000000051f037c24 */ /* 0x000fe2000f8e0200 */
[----:B------:R-:W-:Y:S01]  /*17cf0*/  ULDC.64 UR4, c[0x0][0xa80] ;  /* 0x0002a00000047ab9 */ /* 0x000fe20000000a00 */
[----:B------:R-:W-:Y:S01]  /*17d00*/  IMAD.IADD R40, R30, 0x1, R44 ;  /* 0x000000011e287824 */ /* 0x000fe200078e022c */
[----:B------:R-:W-:Y:S01]  /*17d10*/  LEA R32, P0, R20, UR4, 0x1 ;  /* 0x0000000414207c11 */ /* 0x000fe2000f8008ff */
[----:B------:R-:W-:Y:S01]  /*17d20*/  IMAD.IADD R3, R21, 0x1, R3 ;  /* 0x0000000115037824 */ /* 0x000fe200078e0203 */
[----:B------:R-:W-:Y:S02]  /*17d30*/  ULDC UR4, c[0x0][0xac8] ;  /* 0x0002b20000047ab9 */ /* 0x000fe40000000800 */
[----:B------:R-:W-:Y:S01]  /*17d40*/  IADD3 R0, R40, 0x30, RZ ;  /* 0x0000003028007810 */ /* 0x000fe20007ffe0ff */
[----:B0-----:R-:W0:Y:S01]  /*17d50*/  SHFL.IDX PT, R36, R32, 0x1, 0x181f ;  /* 0x00381f0020247f89 */ /* 0x001e2200000e0000 */
[----:B------:R-:W-:Y:S01]  /*17d60*/  LEA.HI.X R38, R20, UR5, R3, 0x1, P0 ;  /* 0x0000000514267c11 */ /* 0x000fe200080f0c03 */
[C---:B------:R-:W-:Y:S01]  /*17d70*/  VIADD R3, R40.reuse, 0x60 ;  /* 0x0000006028037836 */ /* 0x040fe20000000000 */
[----:B------:R-:W-:Y:S01]  /*17d80*/  ISETP.GE.AND P0, PT, R29, UR4, PT ;  /* 0x000000041d007c0c */ /* 0x000fe2000bf06270 */
[----:B------:R-:W1:Y:S03]  /*17d90*/  SHFL.IDX PT, R20, R32, RZ, 0x181f ;  /* 0x00181fff20147589 */ /* 0x000e6600000e0000 */
[-C--:B------:R-:W-:Y:S01]  /*17da0*/  ISETP.GE.OR P3, PT, R40, R43.reuse, P0 ;  /* 0x0000002b2800720c */ /* 0x080fe20000766670 */
[----:B------:R-:W1:Y:S01]  /*17db0*/  SHFL.IDX PT, R21, R38, RZ, 0x181f ;  /* 0x00181fff26157589 */ /* 0x000e6200000e0000 */
[-C--:B------:R-:W-:Y:S01]  /*17dc0*/  ISETP.GE.OR P2, PT, R0, R43.reuse, P0 ;  /* 0x0000002b0000720c */ /* 0x080fe20000746670 */
[----:B------:R-:W-:Y:S01]  /*17dd0*/  VIADD R0, R2, 0x16820 ;  /* 0x0001682002007836 */ /* 0x000fe20000000000 */
[----:B------:R-:W-:Y:S01]  /*17de0*/  ISETP.GE.OR P1, PT, R3, R43, P0 ;  /* 0x0000002b0300720c */ /* 0x000fe20000726670 */
[----:B------:R-:W1:Y:S03]  /*17df0*/  SHFL.IDX PT, R42, R32, 0x2, 0x181f ;  /* 0x00581f00202a7f89 */ /* 0x000e6600000e0000 */
[----:B------:R-:W-:Y:S01]  /*17e00*/  PRMT R0, RZ, 0x654, R0 ;  /* 0x00000654ff007816 */ /* 0x000fe20000000000 */
[----:B------:R-:W1:Y:S03]  /*17e10*/  SHFL.IDX PT, R31, R38, 0x1, 0x181f ;  /* 0x00381f00261f7f89 */ /* 0x000e6600000e0000 */
[----:B------:R1:W-:Y:S01]  /*17e20*/  SYNCS.ARRIVE.TRANS64.RED.A1T0 RZ, [R0+URZ], RZ ;  /* 0x000000ff00ff79a7 */ /* 0x0003e2000810043f */
[----:B------:R-:W1:Y:S02]  /*17e30*/  SHFL.IDX PT, R37, R38, 0x2, 0x181f ;  /* 0x00581f0026257f89 */ /* 0x000e6400000e0000 */
[----:B0-----:R-:W-:-:S02]  /*17e40*/  @!P2 LEA R30, P4, R29, R36, 0x1 ;  /* 0x000000241d1ea211 */ /* 0x001fc400078808ff */
[----:B------:R-:W0:Y:S01]  /*17e50*/  SHFL.IDX PT, R32, R32, 0x3, 0x181f ;  /* 0x00781f0020207f89 */ /* 0x000e2200000e0000 */
[----:B-1----:R-:W-:Y:S01]  /*17e60*/  VIADD R0, R40, 0x90 ;  /* 0x0000009028007836 */ /* 0x002fe20000000000 */
[C---:B------:R-:W-:Y:S02]  /*17e70*/  @!P3 LEA R20, P5, R29.reuse, R20, 0x1 ;  /* 0x000000141d14b211 */ /* 0x040fe400078a08ff */
[----:B------:R-:W1:Y:S02]  /*17e80*/  SHFL.IDX PT, R38, R38, 0x3, 0x181f ;  /* 0x00781f0026267f89 */ /* 0x000e6400000e0000 */
[C---:B------:R-:W-:Y:S02]  /*17e90*/  @!P3 LEA.HI.X R21, R29.reuse, R21, R28, 0x1, P5 ;  /* 0x000000151d15b211 */ /* 0x040fe400028f0c1c */
[----:B------:R-:W-:Y:S02]  /*17ea0*/  ISETP.GE.OR P0, PT, R0, R43, P0 ;  /* 0x0000002b0000720c */ /* 0x000fe40000706670 */
[----:B------:R-:W-:-:S02]  /*17eb0*/  @!P1 LEA R36, P5, R29, R42, 0x1 ;  /* 0x0000002a1d249211 */ /* 0x000fc400078a08ff */
[C-C-:B------:R-:W-:Y:S02]  /*17ec0*/  @!P2 LEA.HI.X R31, R29.reuse, R31, R28.reuse, 0x1, P4 ;  /* 0x0000001f1d1fa211 */ /* 0x140fe400020f0c1c */
[----:B------:R-:W-:Y:S01]  /*17ed0*/  @!P1 LEA.HI.X R37, R29, R37, R28, 0x1, P5 ;  /* 0x000000251d259211 */ /* 0x000fe200028f0c1c */
        /* <DEDUP_REMOVED lines=8> */
.L_x_14159:
        /* <DEDUP_REMOVED lines=20> */
[----:B------:R-:W0:Y:S01]  /*180a0*/  @P2 LDC R31, c[0x0][0xbec] ;  /* 0x0002fb00ff1f2b82 */ /* 0x000e220000000800 */
[----:B--2---:R-:W-:Y:S05]  /*180b0*/  @P1 BRA `(.L_x_14162) ;  /* 0x0000000000101947 */ /* 0x004fea0003800000 */
[----:B------:R-:W-:Y:S05]  /*180c0*/  @!P0 BRA `(.L_x_14162) ;  /* 0x00000000000c8947 */ /* 0x000fea0003800000 */
[----:B------:R-:W2:Y:S04]  /*180d0*/  LDG.E R7, desc[UR38][R4.64] ;  /* 0x0000002604077981 */ /* 0x000ea8000c1e1900 */
[----:B-----5:R-:W2:Y:S02]  /*180e0*/  LDG.E R8, desc[UR38][R4.64+0x4] ;  /* 0x0000042604087981 */ /* 0x020ea4000c1e1900 */
[----:B--2---:R-:W-:-:S07]  /*180f0*/  IMAD.IADD R8, R8, 0x1, -R7 ;  /* 0x0000000108087824 */ /* 0x004fce00078e0a07 */
.L_x_14162:
        /* <DEDUP_REMOVED lines=47> */
.L_x_14164:
[----:B------:R-:W-:Y:S05]  /*183f0*/  BSYNC B1 ;  /* 0x0000000000017941 */ /* 0x000fea0003800000 */
.L_x_14163:
[----:B------:R-:W3:Y:S01]  /*18400*/  @P2 LDC R9, c[0x0][0xbf0] ;  /* 0x0002fc00ff092b82 */ /* 0x000ee20000000800 */
[----:B------:R-:W-:Y:S01]  /*18410*/  ULDC.64 UR4, c[0x0][0xaa0] ;  /* 0x0002a80000047ab9 */ /* 0x000fe20000000a00 */
[----:B------:R-:W-:Y:S01]  /*18420*/  IMAD R3, R3, 0x30, R30 ;  /* 0x0000003003037824 */ /* 0x000fe200078e021e */
[----:B------:R-:W-:Y:S01]  /*18430*/  ULDC.64 UR6, c[0x0][0xa80] ;  /* 0x0002a00000067ab9 */ /* 0x000fe20000000a00 */
[----:B--2---:R-:W-:Y:S02]  /*18440*/  IMAD R5, R13, UR4, RZ ;  /* 0x000000040d057c24 */ /* 0x004fe4000f8e02ff */
[----:B------:R-:W-:Y:S02]  /*18450*/  IMAD.IADD R10, R26, 0x1, R3 ;  /* 0x000000011a0a7824 */ /* 0x000fe400078e0203 */
[C---:B------:R-:W-:Y:S02]  /*18460*/  IMAD R7, R0.reuse, UR5, R5 ;  /* 0x0000000500077c24 */ /* 0x040fe4000f8e0205 */
[----:B------:R-:W-:Y:S01]  /*18470*/  IMAD.WIDE.U32 R4, R0, UR4, RZ ;  /* 0x0000000400047c25 */ /* 0x000fe2000f8e00ff */
[----:B------:R-:W-:-:S03]  /*18480*/  ULDC.64 UR4, c[0x0][0xae8] ;  /* 0x0002ba0000047ab9 */ /* 0x000fc60000000a00 */
[----:B------:R-:W-:Y:S02]  /*18490*/  IMAD R0, R12, UR4, RZ ;  /* 0x000000040c007c24 */ /* 0x000fe4000f8e02ff */
[----:B------:R-:W-:Y:S02]  /*184a0*/  IMAD.IADD R5, R5, 0x1, R7 ;  /* 0x0000000105057824 */ /* 0x000fe400078e0207 */
[----:B------:R-:W-:Y:S02]  /*184b0*/  IMAD R7, R20, UR5, R0 ;  /* 0x0000000514077c24 */ /* 0x000fe4000f8e0200 */
[----:B0-----:R-:W-:-:S04]  /*184c0*/  @P2 IMAD.HI.U32 R0, R10, R31, RZ ;  /* 0x0000001f0a002227 */ /* 0x001fc800078e00ff */
[----:B------:R-:W-:Y:S01]  /*184d0*/  IMAD.MOV.U32 R3, RZ, RZ, R10 ;  /* 0x000000ffff037224 */ /* 0x000fe200078e000a */
[----:B---3--:R-:W-:Y:S01]  /*184e0*/  @P2 SHF.R.U32.HI R3, RZ, R9, R0 ;  /* 0x00000009ff032219 */ /* 0x008fe20000011600 */
[----:B------:R-:W-:Y:S01]  /*184f0*/  IMAD.WIDE.U32 R4, R20, UR4, R4 ;  /* 0x0000000414047c25 */ /* 0x000fe2000f8e0004 */
[----:B------:R-:W-:Y:S02]  /*18500*/  ULDC.64 UR4, c[0x0][0xaf0] ;  /* 0x0002bc0000047ab9 */ /* 0x000fe40000000a00 */
[----:B------:R-:W-:Y:S01]  /*18510*/  SHF.R.S32.HI R0, RZ, 0x1f, R3 ;  /* 0x0000001fff007819 */ /* 0x000fe20000011403 */
[----:B------:R-:W-:Y:S02]  /*18520*/  IMAD.IADD R5, R5, 0x1, R7 ;  /* 0x0000000105057824 */ /* 0x000fe400078e0207 */
[----:B------:R-:W-:Y:S02]  /*18530*/  IMAD R6, R14, UR4, RZ ;  /* 0x000000040e067c24 */ /* 0x000fe4000f8e02ff */
[----:B------:R-:W-:-:S02]  /*18540*/  IMAD.MOV R21, RZ, RZ, -R3 ;  /* 0x000000ffff157224 */ /* 0x000fc400078e0a03 */
        /* <DEDUP_REMOVED lines=23> */
[----:B------:R-:W-:Y:S01]  /*186c0*/  IMAD.IADD R24, R30, 0x1, R26 ;  /* 0x000000011e187824 */ /* 0x000fe200078e021a */
[----:B------:R-:W2:Y:S03]  /*186d0*/  SHFL.IDX PT, R0, R20, RZ, 0x181f ;  /* 0x00181fff14007589 */ /* 0x000ea600000e0000 */
[C---:B------:R-:W-:Y:S01]  /*186e0*/  VIADD R8, R24.reuse, 0x30 ;  /* 0x0000003018087836 */ /* 0x040fe20000000000 */
[----:B------:R-:W3:Y:S01]  /*186f0*/  SHFL.IDX PT, R5, R7, 0x1, 0x181f ;  /* 0x00381f0007057f89 */ /* 0x000ee200000e0000 */
[C---:B------:R-:W-:Y:S01]  /*18700*/  ISETP.GE.OR P2, PT, R24.reuse, R21, P0 ;  /* 0x000000151800720c */ /* 0x040fe20000746670 */
[----:B------:R-:W-:-:S02]  /*18710*/  VIADD R10, R24, 0x60 ;  /* 0x00000060180a7836 */ /* 0x000fc40000000000 */
[----:B------:R-:W4:Y:S01]  /*18720*/  SHFL.IDX PT, R14, R7, 0x2, 0x181f ;  /* 0x00581f00070e7f89 */ /* 0x000f2200000e0000 */
[-C--:B------:R-:W-:Y:S02]  /*18730*/  ISETP.GE.OR P3, PT, R8, R21.reuse, P0 ;  /* 0x000000150800720c */ /* 0x080fe40000766670 */
[----:B------:R-:W-:Y:S01]  /*18740*/  ISETP.GE.OR P4, PT, R10, R21, P0 ;  /* 0x000000150a00720c */ /* 0x000fe20000786670 */
[----:B------:R-:W5:Y:S04]  /*18750*/  SHFL.IDX PT, R4, R20, 0x1, 0x181f ;  /* 0x00381f0014047f89 */ /* 0x000f6800000e0000 */
[----:B------:R-:W1:Y:S02]  /*18760*/  SHFL.IDX PT, R6, R20, 0x2, 0x181f ;  /* 0x00581f0014067f89 */ /* 0x000e6400000e0000 */
[----:B0-----:R-:W-:-:S04]  /*18770*/  @!P2 LEA R10, P5, R29, R3, 0x1 ;  /* 0x000000031d0aa211 */ /* 0x001fc800078a08ff */
[C---:B--2---:R-:W-:Y:S02]  /*18780*/  @!P2 LEA.HI.X R3, R29.reuse, R0, R28, 0x1, P5 ;  /* 0x000000001d03a211 */ /* 0x044fe400028f0c1c */
[----:B------:R0:W2:Y:S01]  /*18790*/  SHFL.IDX PT, R0, R20, 0x3, 0x181f ;  /* 0x00781f0014007f89 */ /* 0x0000a200000e0000 */
[C---:B---3--:R-:W-:Y:S02]  /*187a0*/  @!P3 LEA R8, P1, R29.reuse, R5, 0x1 ;  /* 0x000000051d08b211 */ /* 0x048fe400078208ff */
[----:B------:R-:W-:Y:S01]  /*187b0*/  @!P2 IMAD.MOV.U32 R11, RZ, RZ, R3 ;  /* 0x000000ffff0ba224 */ /* 0x000fe200078e0003 */
[----:B----4-:R-:W-:-:S04]  /*187c0*/  @!P4 LEA R25, P5, R29, R14, 0x1 ;  /* 0x0000000e1d19c211 */ /* 0x010fc800078a08ff */
[----:B------:R0:W-:Y:S01]  /*187d0*/  @!P2 ST.E.128 desc[UR38][R10.64], RZ ;  /* 0x000000ff0a00a985 */ /* 0x0001e2000c101d26 */
[C-C-:B-----5:R-:W-:Y:S02]  /*187e0*/  @!P3 LEA.HI.X R9, R29.reuse, R4, R28.reuse, 0x1, P1 ;  /* 0x000000041d09b211 */ /* 0x160fe400008f0c1c */
[----:B------:R-:W-:Y:S01]  /*187f0*/  @!P4 MOV R4, R25 ;  /* 0x000000190004c202 */ /* 0x000fe20000000f00 */
[----:B------:R0:W3:Y:S01]  /*18800*/  SHFL.IDX PT, R14, R7, 0x3, 0x181f ;  /* 0x00781f00070e7f89 */ /* 0x0000e200000e0000 */
[----:B-1----:R-:W-:-:S03]  /*18810*/  @!P4 LEA.HI.X R5, R29, R6, R28, 0x1, P5 ;  /* 0x000000061d05c211 */ /* 0x002fc600028f0c1c */
[----:B------:R0:W-:Y:S04]  /*18820*/  @!P3 ST.E.128 desc[UR38][R8.64], RZ ;  /* 0x000000ff0800b985 */ /* 0x0001e8000c101d26 */
[----:B------:R0:W-:Y:S02]  /*18830*/  @!P4 ST.E.128 desc[UR38][R4.64], RZ ;  /* 0x000000ff0400c985 */ /* 0x0001e4000c101d26 */
.L_x_14364:
[----:B------:R-:W-:-:S05]  /*18840*/  VIADD R24, R24, 0x90 ;  /* 0x0000009018187836 */ /* 0x000fca0000000000 */
[----:B------:R-:W-:-:S13]  /*18850*/  ISETP.GE.OR P0, PT, R24, R21, P0 ;  /* 0x000000151800720c */ /* 0x000fda0000706670 */
[----:B---3--:R-:W-:-:S04]  /*18860*/  @!P0 LEA R14, P1, R29, R14, 0x1 ;  /* 0x0000000e1d0e8211 */ /* 0x008fc800078208ff */
[----:B--2---:R-:W-:-:S05]  /*18870*/  @!P0 LEA.HI.X R15, R29, R0, R28, 0x1, P1 ;  /* 0x000000001d0f8211 */ /* 0x004fca00008f0c1c */
[----:B------:R1:W-:Y:S04]  /*18880*/  @!P0 ST.E.128 desc[UR38][R14.64], RZ ;  /* 0x000000ff0e008985 */ /* 0x0003e8000c101d26 */
.L_x_14161:
[----:B------:R-:W-:Y:S05]  /*18890*/  BSYNC B0 ;  /* 0x0000000000007941 */ /* 0x000fea0003800000 */
.L_x_14158:
[----:B------:R-:W-:Y:S02]  /*188a0*/  ULDC UR4, c[0x0][0xc3c] ;  /* 0x00030f0000047ab9 */ /* 0x000fe40000000800 */
[----:B------:R-:W-:-:S13]  /*188b0*/  ISETP.GE.AND P0, PT, R35, UR4, PT ;  /* 0x0000000423007c0c */ /* 0x000fda000bf06270 */
[----:B------:R-:W-:Y:S05]  /*188c0*/  @!P0 BRA `(.L_x_14166) ;  /* 0xfffffe8400a08947 */ /* 0x000fea000383ffff */
[----:B------:R-:W-:Y:S05]  /*188d0*/  BRA `(.L_x_13974) ;  /* 0x0000006c00447947 */ /* 0x000fea0003800000 */
.L_x_13972:
        /* <DEDUP_REMOVED lines=18> */
.L_x_14167:
        /* <DEDUP_REMOVED lines=42> */
.L_x_14173:
        /* <DEDUP_REMOVED lines=12> */
.L_x_14172:
[----:B------:R-:W-:Y:S05]  /*18d60*/  BSYNC B0 ;  /* 0x0000000000007941 */ /* 0x000fea0003800000 */
.L_x_14171:
        /* <DEDUP_REMOVED lines=21> */
.L_x_14169:
        /* <DEDUP_REMOVED lines=21> */
.L_x_14174:
[----:B-1----:R-:W-:Y:S01]  /*19010*/  IMAD R16, R16, UR5, R13 ;  /* 0x0000000510107c24 */ /* 0x002fe2000f8e020d */
[----:B------:R-:W-:Y:S01]  /*19020*/  MOV R2, RZ ;  /* 0x000000ff00027202 */ /* 0x000fe20000000f00 */
[----:B------:R-:W-:Y:S01]  /*19030*/  IMAD R11, R11, R8, RZ ;  /* 0x000000080b0b7224 */ /* 0x000fe200078e02ff */
[----:B------:R-:W-:Y:S02]  /*19040*/  IABS R10, R4 ;  /* 0x00000004000a7213 */ /* 0x000fe40000000000 */
[----:B0-----:R-:W-:Y:S01]  /*19050*/  IADD3 R9, -R16, UR6, RZ ;  /* 0x0000000610097c10 */ /* 0x001fe2000fffe1ff */
[----:B------:R-:W-:-:S03]  /*19060*/  IMAD.HI.U32 R2, R3, R11, R2 ;  /* 0x0000000b03027227 */ /* 0x000fc600078e0002 */
[----:B------:R-:W-:Y:S01]  /*19070*/  IABS R6, R9 ;  /* 0x0000000900067213 */ /* 0x000fe20000000000 */
[----:B------:R-:W-:-:S04]  /*19080*/  IMAD.MOV R10, RZ, RZ, -R10 ;  /* 0x000000ffff0a7224 */ /* 0x000fc800078e0a0a */
        /* <DEDUP_REMOVED lines=29> */
[----:B------:R-:W-:Y:S01]  /*19260*/  IMAD.HI.U32 R2, R3, R9, R2 ;  /* 0x0000000903027227 */ /* 0x000fe200078e0002 */
[----:B------:R-:W-:-:S03]  /*19270*/  MOV R9, R11 ;  /* 0x0000000b00097202 */ /* 0x000fc60000000f00 */
        /* <DEDUP_REMOVED lines=19> */
.L_x_14170:
[----:B------:R-:W-:Y:S02]  /*193b0*/  IMAD.MOV.U32 R17, RZ, RZ, RZ ;  /* 0x000000ffff117224 */ /* 0x000fe400078e00ff */
[----:B------:R-:W-:Y:S02]  /*193c0*/  IMAD.U32 R16, RZ, RZ, UR6 ;  /* 0x00000006ff107e24 */ /* 0x000fe4000f8e00ff */
[----:B------:R-:W-:-:S07]  /*193d0*/  IMAD.MOV.U32 R18, RZ, RZ, RZ ;  /* 0x000000ffff127224 */ /* 0x000fce00078e00ff */
.L_x_14175:
[----:B------:R-:W-:-:S13]  /*193e0*/  ISETP.NE.AND P0, PT, R5, RZ, PT ;  /* 0x000000ff0500720c */ /* 0x000fda0003f05270 */
[----:B------:R-:W0:Y:S01]  /*193f0*/  @!P0 S2R R3, SR_CgaCtaId ;  /* 0x0000000000038919 */ /* 0x000e220000008800 */
[----:B------:R-:W-:-:S04]  /*19400*/  @!P0 MOV R0, 0x400 ;  /* 0x0000040000008802 */ /* 0x000fc80000000f00 */
[----:B0-----:R-:W-:-:S05]  /*19410*/  @!P0 LEA R0, R3, R0, 0x18 ;  /* 0x0000000003008211 */ /* 0x001fca00078ec0ff */
[----:B------:R2:W-:Y:S01]  /*19420*/  @!P0 STS.128 [R0+0x168d0], R16 ;  /* 0x0168d01000008388 */ /* 0x0005e20000000c00 */
[----:B------:R-:W-:Y:S06]  /*19430*/  BAR.ARV 0x5, 0x200 ;  /* 0x0148000000007b1d */ /* 0x000fec0000002000 */
.L_x_14168:
[----:B------:R3:W-:Y:S01]  /*19440*/  STL [R1+0x24], RZ ;  /* 0x000024ff01007387 */ /* 0x0007e20000100800 */
[----:B------:R-:W-:Y:S01]  /*19450*/  ULDC UR4, c[0x0][0xc3c] ;  /* 0x00030f0000047ab9 */ /* 0x000fe20000000800 */
[----:B------:R-:W-:Y:S01]  /*19460*/  IMAD.MOV.U32 R26, RZ, RZ, 0x1 ;  /* 0x00000001ff1a7424 */ /* 0x000fe200078e00ff */
[----:B-1----:R-:W-:Y:S02]  /*19470*/  ISETP.GE.AND P0, PT, R19, UR4, PT ;  /* 0x0000000413007c0c */ /* 0x002fe4000bf06270 */
[----:B------:R-:W-:-:S11]  /*19480*/  MOV R23, RZ ;  /* 0x000000ff00177202 */ /* 0x000fd60000000f00 */
[----:B---3--:R-:W-:Y:S05]  /*19490*/  @P0 BRA `(.L_x_14176) ;  /* 0x0000005c00780947 */ /* 0x008fea0003800000 */
[----:B------:R-:W1:Y:S01]  /*194a0*/  S2R R5, SR_TID.X ;  /* 0x0000000000057919 */ /* 0x000e620000002100 */
[----:B------:R-:W3:Y:S01]  /*194b0*/  S2UR UR5, SR_CgaCtaId ;  /* 0x00000000000579c3 */ /* 0x000ee20000008800 */
[----:B------:R-:W-:Y:S01]  /*194c0*/  UMOV UR4, 0x400 ;  /* 0x0000040000047882 */ /* 0x000fe20000000000 */
[----:B------:R-:W-:Y:S01]  /*194d0*/  BSSY B8, `(.L_x_14176) ;  /* 0x00005da000087945 */ /* 0x000fe20003800000 */
[----:B------:R4:W-:Y:S01]  /*194e0*/  STL [R1+0x24], RZ ;  /* 0x000024ff01007387 */ /* 0x0009e20000100800 */
[----:B------:R-:W-:Y:S01]  /*194f0*/  IMAD.MOV.U32 R29, RZ, RZ, 0x1 ;  /* 0x00000001ff1d7424 */ /* 0x000fe200078e00ff */
[----:B------:R-:W-:Y:S01]  /*19500*/  ULDC.64 UR40, c[0x0][0x198] ;  /* 0x0000660000287ab9 */ /* 0x000fe20000000a00 */
[----:B------:R-:W-:Y:S01]  /*19510*/  IMAD.MOV.U32 R27, RZ, RZ, RZ ;  /* 0x000000ffff1b7224 */ /* 0x000fe200078e00ff */
[----:B------:R-:W-:Y:S01]  /*19520*/  ULDC UR37, c[0x0][0xc] ;  /* 0x0000030000257ab9 */ /* 0x000fe20000000800 */
[----:B------:R-:W-:Y:S02]  /*19530*/  IMAD.MOV.U32 R23, RZ, RZ, RZ ;  /* 0x000000ffff177224 */ /* 0x000fe400078e00ff */
[----:B------:R-:W-:Y:S01]  /*19540*/  IMAD.MOV.U32 R26, RZ, RZ, 0x1 ;  /* 0x00000001ff1a7424 */ /* 0x000fe200078e00ff */
        /* <DEDUP_REMOVED lines=13> */
.L_x_14314:
[----:B------:R-:W-:Y:S05]  /*19620*/  YIELD ;  /* 0x0000000000007946 */ /* 0x000fea0003800000 */
[----:B------:R-:W-:Y:S01]  /*19630*/  ULDC.64 UR4, c[0x0][0xa28] ;  /* 0x00028a0000047ab9 */ /* 0x000fe20000000a00 */
[----:B------:R-:W-:Y:S02]  /*19640*/  CS2R R6, SRZ ;  /* 0x0000000000067805 */ /* 0x000fe4000001ff00 */
[----:B------:R-:W-:Y:S01]  /*19650*/  ISETP.NE.U32.AND P0, PT, RZ, UR4, PT ;  /* 0x00000004ff007c0c */ /* 0x000fe2000bf05070 */
[----:B0-----:R-:W0:Y:S01]  /*19660*/  LDC.64 R8, c[0x0][0xa00] ;  /* 0x00028000ff087b82 */ /* 0x001e220000000a00 */
[----:B------:R-:W-:Y:S01]  /*19670*/  ULDC.64 UR6, c[0x0][0xa08] ;  /* 0x0002820000067ab9 */ /* 0x000fe20000000a00 */
[----:B------:R-:W-:Y:S01]  /*19680*/  ULDC.64 UR8, c[0x0][0xa10] ;  /* 0x0002840000087ab9 */ /* 0x000fe20000000a00 */
[----:B------:R-:W-:Y:S01]  /*19690*/  ISETP.NE.AND.EX P0, PT, RZ, UR5, PT, P0 ;  /* 0x00000005ff007c0c */ /* 0x000fe2000bf05300 */
[----:B------:R-:W-:-:S04]  /*196a0*/  ULDC.64 UR4, c[0x0][0xa18] ;  /* 0x0002860000047ab9 */ /* 0x000fc80000000a00 */
[----:B-1----:R-:W1:Y:S08]  /*196b0*/  LDC.64 R4, c[0x0][0xa08] ;  /* 0x00028200ff047b82 */ /* 0x002e700000000a00 */
[----:B--2---:R-:W2:Y:S02]  /*196c0*/  @P0 LDC.64 R2, c[0x0][0xa28] ;  /* 0x00028a00ff020b82 */ /* 0x004ea40000000a00 */
[----:B--2---:R-:W-:-:S05]  /*196d0*/  @P0 IMAD.WIDE R2, R19, 0x4, R2 ;  /* 0x0000000413020825 */ /* 0x004fca00078e0202 */
[----:B------:R2:W5:Y:S01]  /*196e0*/  @P0 LDG.E R7, desc[UR38][R2.64] ;  /* 0x0000002602070981 */ /* 0x000562000c1e1900 */
[----:B------:R-:W-:Y:S01]  /*196f0*/  ISETP.NE.U32.AND P0, PT, RZ, UR4, PT ;  /* 0x00000004ff007c0c */ /* 0x000fe2000bf05070 */
[----:B0-----:R-:W-:Y:S01]  /*19700*/  IMAD.WIDE R8, R19, 0x4, R8 ;  /* 0x0000000413087825 */ /* 0x001fe200078e0208 */
[----:B------:R-:W-:Y:S02]  /*19710*/  ISETP.NE.U32.AND P2, PT, RZ, UR6, PT ;  /* 0x00000006ff007c0c */ /* 0x000fe4000bf45070 */
[----:B------:R-:W-:Y:S01]  /*19720*/  ISETP.NE.AND.EX P0, PT, RZ, UR5, PT, P0 ;  /* 0x00000005ff007c0c */ /* 0x000fe2000bf05300 */
[----:B------:R-:W-:Y:S01]  /*19730*/  ULDC.64 UR4, c[0x0][0xa00] ;  /* 0x0002800000047ab9 */ /* 0x000fe20000000a00 */
[----:B------:R-:W-:Y:S01]  /*19740*/  ISETP.NE.U32.AND P4, PT, RZ, UR8, PT ;  /* 0x00000008ff007c0c */ /* 0x000fe2000bf85070 */
[----:B------:R-:W-:Y:S01]  /*19750*/  IMAD.MOV.U32 R28, RZ, RZ, RZ ;  /* 0x000000ffff1c7224 */ /* 0x000fe200078e00ff */
[----:B------:R-:W-:Y:S01]  /*19760*/  ISETP.NE.U32.AND P1, PT, RZ, UR4, PT ;  /* 0x00000004ff007c0c */ /* 0x000fe2000bf25070 */
[----:B--2---:R-:W0:Y:S01]  /*19770*/  LDC.64 R2, c[0x0][0xa10] ;  /* 0x00028400ff027b82 */ /* 0x004e220000000a00 */
[----:B----4-:R-:W-:-:S02]  /*19780*/  IMAD.MOV.U32 R0, RZ, RZ, RZ ;  /* 0x000000ffff007224 */ /* 0x010fc400078e00ff */
[----:B------:R-:W-:Y:S01]  /*19790*/  ISETP.NE.AND.EX P3, PT, RZ, UR5, PT, P1 ;  /* 0x00000005ff007c0c */ /* 0x000fe2000bf65310 */
[----:B-1----:R-:W-:-:S04]  /*197a0*/  IMAD.WIDE R4, R19, 0x4, R4 ;  /* 0x0000000413047825 */ /* 0x002fc800078e0204 */
[----:B------:R-:W1:Y:S01]  /*197b0*/  @P0 LDC.64 R10, c[0x0][0xa18] ;  /* 0x00028600ff0a0b82 */ /* 0x000e620000000a00 */
[----:B------:R-:W-:Y:S01]  /*197c0*/  ULDC UR4, c[0x0][0x288] ;  /* 0x0000a20000047ab9 */ /* 0x000fe20000000800 */
[----:B------:R-:W-:Y:S02]  /*197d0*/  ISETP.NE.AND.EX P1, PT, RZ, UR7, PT, P2 ;  /* 0x00000007ff007c0c */ /* 0x000fe4000bf25320 */
[----:B------:R-:W-:-:S04]  /*197e0*/  ISETP.NE.AND.EX P2, PT, RZ, UR9, PT, P4 ;  /* 0x00000009ff007c0c */ /* 0x000fc8000bf45340 */
[----:B------:R-:W2:Y:S07]  /*197f0*/  @P3 LDG.E R6, desc[UR38][R8.64] ;  /* 0x0000002608063981 */ /* 0x000eae000c1e1900 */
[----:B------:R-:W5:Y:S01]  /*19800*/  @P1 LDG.E R28, desc[UR38][R4.64] ;  /* 0x00000026041c1981 */ /* 0x000f62000c1e1900 */
        /* <DEDUP_REMOVED lines=24> */
.L_x_14177:
        /* <DEDUP_REMOVED lines=9> */
.L_x_14178:
[----:B------:R-:W-:Y:S05]  /*19a20*/  @!P1 BRA `(.L_x_14179) ;  /* 0x00000000000c9947 */ /* 0x000fea0003800000 */
[----:B------:R-:W2:Y:S04]  /*19a30*/  LDG.E R10, desc[UR38][R4.64] ;  /* 0x00000026040a7981 */ /* 0x000ea8000c1e1900 */
[----:B------:R-:W2:Y:S02]  /*19a40*/  LDG.E R9, desc[UR38][R4.64+0x4] ;  /* 0x0000042604097981 */ /* 0x000ea4000c1e1900 */
[----:B--2---:R-:W-:-:S07]  /*19a50*/  IMAD.IADD R10, R9, 0x1, -R10 ;  /* 0x00000001090a7824 */ /* 0x004fce00078e0a0a */
.L_x_14179:
[----:B-1----:R-:W2:Y:S01]  /*19a60*/  @P2 LDG.E R4, desc[UR38][R2.64] ;  /* 0x0000002602042981 */ /* 0x002ea2000c1e1900 */
[----:B------:R-:W1:Y:S03]  /*19a70*/  LDC R8, c[0x0][0x448] ;  /* 0x00011200ff087b82 */ /* 0x000e660000000800 */
[----:B------:R3:W2:Y:S01]  /*19a80*/  @P2 LDG.E R5, desc[UR38][R2.64+0x4] ;  /* 0x0000042602052981 */ /* 0x0006a2000c1e1900 */
[----:B------:R-:W-:Y:S02]  /*19a90*/  IMAD R13, R17, 0xc0, RZ ;  /* 0x000000c0110d7824 */ /* 0x000fe400078e02ff */
[----:B-----5:R-:W-:Y:S02]  /*19aa0*/  IMAD.IADD R7, R10, 0x1, -R7 ;  /* 0x000000010a077824 */ /* 0x020fe400078e0a07 */
[----:B------:R-:W-:Y:S01]  /*19ab0*/  VIADD R10, R13, 0xbf ;  /* 0x000000bf0d0a7836 */ /* 0x000fe20000000000 */
[----:B------:R4:W-:Y:S01]  /*19ac0*/  STL [R1+0x10], R13 ;  /* 0x0000100d01007387 */ /* 0x0009e20000100800 */
[----:B-1----:R-:W-:-:S13]  /*19ad0*/  ISETP.NE.AND P1, PT, R8, 0x1, PT ;  /* 0x000000010800780c */ /* 0x002fda0003f25270 */
[----:B---3--:R-:W1:Y:S08]  /*19ae0*/  @P1 LDC R3, c[0x0][0x44c] ;  /* 0x00011300ff031b82 */ /* 0x008e700000000800 */
[----:B------:R-:W3:Y:S01]  /*19af0*/  @P1 LDC R2, c[0x0][0x450] ;  /* 0x00011400ff021b82 */ /* 0x000ee20000000800 */
[----:B--2---:R-:W-:Y:S02]  /*19b00*/  @P2 IMAD.IADD R6, R5, 0x1, -R4 ;  /* 0x0000000105062824 */ /* 0x004fe400078e0a04 */
[----:B-1----:R-:W-:-:S04]  /*19b10*/  @P1 IMAD.HI.U32 R5, R10, R3, RZ ;  /* 0x000000030a051227 */ /* 0x002fc800078e00ff */
[----:B------:R-:W-:Y:S01]  /*19b20*/  IMAD.IADD R8, R7, 0x1, R6 ;  /* 0x0000000107087824 */ /* 0x000fe200078e0206 */
[----:B---3--:R-:W-:-:S03]  /*19b30*/  @P1 SHF.R.U32.HI R10, RZ, R2, R5 ;  /* 0x00000002ff0a1219 */ /* 0x008fc60000011605 */
        /* <DEDUP_REMOVED lines=9> */
[----:B----4-:R-:W-:Y:S05]  /*19bd0*/  @!P3 BRA `(.L_x_14180) ;  /* 0x000000000048b947 */ /* 0x010fea0003800000 */
        /* <DEDUP_REMOVED lines=11> */
.L_x_14182:
[----:B------:R-:W-:-:S13]  /*19c90*/  ISETP.NE.AND P0, PT, R3, 0x1, PT ;  /* 0x000000010300780c */ /* 0x000fda0003f05270 */
[----:B------:R-:W1:Y:S02]  /*19ca0*/  @P0 LDC.64 R4, c[0x0][0x9e8] ;  /* 0x00027a00ff040b82 */ /* 0x000e640000000a00 */
[----:B-1----:R-:W-:-:S05]  /*19cb0*/  @P0 IMAD.HI.U32 R4, R11, R4, RZ ;  /* 0x000000040b040227 */ /* 0x002fca00078e00ff */
[----:B------:R-:W-:-:S07]  /*19cc0*/  @P0 SHF.R.U32.HI R11, RZ, R5, R4 ;  /* 0x00000005ff0b0219 */ /* 0x000fce0000011604 */
.L_x_14183:
[----:B------:R-:W-:Y:S05]  /*19cd0*/  BSYNC B0 ;  /* 0x0000000000007941 */ /* 0x000fea0003800000 */
.L_x_14181:
[----:B------:R-:W-:-:S05]  /*19ce0*/  IMAD R11, R11, R3, R3 ;  /* 0x000000030b0b7224 */ /* 0x000fca00078e0203 */
[----:B------:R-:W-:-:S07]  /*19cf0*/  VIMNMX R2, R2, R11, PT ;  /* 0x0000000b02027248 */ /* 0x000fce0003fe0100 */
.L_x_14180:
        /* <DEDUP_REMOVED lines=20> */
.L_x_14186:
[----:B------:R-:W-:-:S13]  /*19e40*/  ISETP.NE.AND P0, PT, R3, 0x1, PT ;  /* 0x000000010300780c */ /* 0x000fda0003f05270 */
[----:B------:R-:W1:Y:S02]  /*19e50*/  @P0 LDC.64 R4, c[0x0][0x9e8] ;  /* 0x00027a00ff040b82 */ /* 0x000e640000000a00 */
[----:B-1----:R-:W-:-:S05]  /*19e60*/  @P0 IMAD.HI.U32 R4, R11, R4, RZ ;  /* 0x000000040b040227 */ /* 0x002fca00078e00ff */
[----:B------:R-:W-:-:S07]  /*19e70*/  @P0 SHF.R.U32.HI R11, RZ, R5, R4 ;  /* 0x00000005ff0b0219 */ /* 0x000fce0000011604 */
.L_x_14187:
[----:B------:R-:W-:Y:S05]  /*19e80*/  BSYNC B0 ;  /* 0x0000000000007941 */ /* 0x000fea0003800000 */
.L_x_14185:
[----:B------:R-:W-:-:S05]  /*19e90*/  IMAD R3, R11, R3, RZ ;  /* 0x000000030b037224 */ /* 0x000fca00078e02ff */
[----:B------:R-:W-:-:S07]  /*19ea0*/  VIMNMX R10, R10, R3, !PT ;  /* 0x000000030a0a7248 */ /* 0x000fce0007fe0100 */
.L_x_14184:
[----:B------:R-:W-:Y:S01]  /*19eb0*/  VIADD R2, R2, 0x7f ;  /* 0x0000007f02027836 */ /* 0x000fe20000000000 */
[----:B------:R-:W-:Y:S04]  /*19ec0*/  BSSY B0, `(.L_x_14188) ;  /* 0x00000dd000007945 */ /* 0x000fe80003800000 */
[----:B------:R-:W-:-:S04]  /*19ed0*/  SHF.R.S32.HI R3, RZ, 0x1f, R2 ;  /* 0x0000001fff037819 */ /* 0x000fc80000011402 */
[----:B------:R-:W-:Y:S02]  /*19ee0*/  LEA.HI R3, R3, R2, RZ, 0x7 ;  /* 0x0000000203037211 */ /* 0x000fe400078f38ff */
[----:B------:R-:W-:Y:S02]  /*19ef0*/  SHF.R.S32.HI R2, RZ, 0x1f, R10 ;  /* 0x0000001fff027819 */ /* 0x000fe4000001140a */
[----:B------:R-:W-:Y:S02]  /*19f00*/  SHF.R.S32.HI R4, RZ, 0x7, R3 ;  /* 0x00000007ff047819 */ /* 0x000fe40000011403 */
[----:B------:R-:W-:Y:S02]  /*19f10*/  LEA.HI R2, R2, R10, RZ, 0x7 ;  /* 0x0000000a02027211 */ /* 0x000fe400078f38ff */
[----:B------:R-:W-:Y:S02]  /*19f20*/  VIMNMX R4, R17, R4, PT ;  /* 0x0000000411047248 */ /* 0x000fe40003fe0100 */
[----:B------:R-:W-:-:S04]  /*19f30*/  SHF.R.S32.HI R2, RZ, 0x7, R2 ;  /* 0x00000007ff027819 */ /* 0x000fc80000011402 */
[----:B------:R-:W-:-:S05]  /*19f40*/  VIMNMX R2, RZ, R2, !PT ;  /* 0x00000002ff027248 */ /* 0x000fca0007fe0100 */
[--C-:B------:R-:W-:Y:S02]  /*19f50*/  IMAD R2, R2, 0x80, -R7.reuse ;  /* 0x0000008002027824 */ /* 0x100fe400078e0a07 */
[----:B------:R-:W-:-:S03]  /*19f60*/  IMAD R7, R4, 0x80, -R7 ;  /* 0x0000008004077824 */ /* 0x000fc600078e0a07 */
[----:B------:R-:W-:Y:S02]  /*19f70*/  VIMNMX R2, RZ, R2, !PT ;  /* 0x00000002ff027248 */ /* 0x000fe40007fe0100 */
[----:B------:R-:W-:Y:S02]  /*19f80*/  VIMNMX R7, R7, R6, PT ;  /* 0x0000000607077248 */ /* 0x000fe40003fe0100 */
[----:B------:R-:W-:Y:S02]  /*19f90*/  SHF.R.U32.HI R4, RZ, 0x7, R2 ;  /* 0x00000007ff047819 */ /* 0x000fe40000011602 */
[----:B------:R-:W-:-:S13]  /*19fa0*/  ISETP.GT.AND P0, PT, R7, R2, PT ;  /* 0x000000020700720c */ /* 0x000fda0003f04270 */
[----:B------:R-:W-:-:S05]  /*19fb0*/  @P0 VIADD R3, R7, 0x7f ;  /* 0x0000007f07030836 */ /* 0x000fca0000000000 */
[----:B------:R-:W-:-:S04]  /*19fc0*/  @P0 SHF.R.S32.HI R2, RZ, 0x1f, R3 ;  /* 0x0000001fff020819 */ /* 0x000fc80000011403 */
[----:B------:R-:W-:Y:S01]  /*19fd0*/  @P0 LEA.HI R2, R2, R3, RZ, 0x7 ;  /* 0x0000000302020211 */ /* 0x000fe200078f38ff */
[----:B------:R-:W-:-:S03]  /*19fe0*/  IMAD.MOV.U32 R3, RZ, RZ, R4 ;  /* 0x000000ffff037224 */ /* 0x000fc600078e0004 */
[----:B------:R-:W-:Y:S02]  /*19ff0*/  @P0 SHF.R.S32.HI R3, RZ, 0x7, R2 ;  /* 0x00000007ff030819 */ /* 0x000fe40000011402 */
[----:B------:R-:W-:Y:S02]  /*1a000*/  PLOP3.LUT P0, PT, PT, PT, PT, 0x80, 0x0 ;  /* 0x000000000000781c */ /* 0x000fe40003f0f070 */
        /* <DEDUP_REMOVED lines=9> */
.L_x_14367:
[----:B--2---:R-:W-:Y:S02]  /*1a0a0*/  ISETP.NE.AND P0, PT, R14, RZ, PT ;  /* 0x000000ff0e00720c */ /* 0x004fe40003f05270 */
[----:B------:R-:W-:-:S11]  /*1a0b0*/  PLOP3.LUT P6, PT, PT, PT, PT, 0x8, 0x0 ;  /* 0x000000000000781c */ /* 0x000fd60003fce170 */
[----:B------:R-:W-:Y:S05]  /*1a0c0*/  @P0 BRA `(.L_x_14191) ;  /* 0x00000000000c0947 */ /* 0x000fea0003800000 */
[----:B------:R-:W-:-:S03]  /*1a0d0*/  UMOV UR4, 0xffffffff ;  /* 0xffffffff00047882 */ /* 0x000fc60000000000 */
[----:B------:R-:W-:Y:S05]  /*1a0e0*/  BRA.DIV UR4, `(.L_x_14192) ;  /* 0x0000006a04207947 */ /* 0x000fea000b800000 */
[----:B------:R-:W-:-:S13]  /*1a0f0*/  ELECT P6, URZ, PT ;  /* 0x00000000003f782f */ /* 0x000fda00038c0000 */
.L_x_14191:
[----:B-1----:R-:W2:Y:S01]  /*1a100*/  LDL R5, [R1+0x24] ;  /* 0x0000240001057983 */ /* 0x002ea20000100800 */
[----:B------:R-:W-:Y:S01]  /*1a110*/  BSSY B1, `(.L_x_14193) ;  /* 0x0000008000017945 */ /* 0x000fe20003800000 */
[----:B--2---:R-:W-:-:S05]  /*1a120*/  VIADD R5, R5, 0x1 ;  /* 0x0000000105057836 */ /* 0x004fca0000000000 */
[----:B------:R-:W-:-:S04]  /*1a130*/  LEA.HI R6, R5, R5, RZ, 0x1 ;  /* 0x0000000505067211 */ /* 0x000fc800078f08ff */
[----:B------:R-:W-:-:S04]  /*1a140*/  LOP3.LUT R6, R6, 0xfffffffe, RZ, 0xc0, !PT ;  /* 0xfffffffe06067812 */ /* 0x000fc800078ec0ff */
[----:B------:R-:W-:-:S04]  /*1a150*/  IADD3 R5, R5, -R6, RZ ;  /* 0x8000000605057210 */ /* 0x000fc80007ffe0ff */
[----:B------:R-:W-:-:S04]  /*1a160*/  SHF.L.U32 R5, R5, 0x1f, RZ ;  /* 0x0000001f05057819 */ /* 0x000fc800000006ff */
[----:B------:R-:W1:Y:S02]  /*1a170*/  SYNCS.PHASECHK.TRANS64.TRYWAIT P0, [R22+URZ+0x16820], R5 ;  /* 0x01682005160075a7 */ /* 0x000e64000800017f */
[----:B-1----:R-:W-:Y:S05]  /*1a180*/  @!P0 BRA `(.L_x_14194) ;  /* 0x0000006800188947 */ /* 0x002fea0003800000 */
.L_x_14370:
[----:B------:R-:W-:Y:S05]  /*1a190*/  BSYNC B1 ;  /* 0x0000000000017941 */ /* 0x000fea0003800000 */
.L_x_14193:
[----:B------:R-:W-:Y:S04]  /*1a1a0*/  BSSY B1, `(.L_x_14195) ;  /* 0x000004f000017945 */ /* 0x000fe80003800000 */
[----:B------:R-:W-:Y:S05]  /*1a1b0*/  @!P6 BRA `(.L_x_14196) ;  /* 0x000000040034e947 */ /* 0x000fea0003800000 */
[----:B------:R-:W2:Y:S01]  /*1a1c0*/  S2R R6, SR_TID.X ;  /* 0x0000000000067919 */ /* 0x000ea20000002100 */
[----:B-1----:R-:W-:Y:S01]  /*1a1d0*/  IMAD R5, R27, 0x8, R22 ;  /* 0x000000081b057824 */ /* 0x002fe200078e0216 */
[----:B------:R-:W-:Y:S01]  /*1a1e0*/  BSSY B2, `(.L_x_14197) ;  /* 0x0000006000027945 */ /* 0x000fe20003800000 */
[----:B--2---:R-:W-:Y:S02]  /*1a1f0*/  LOP3.LUT R7, R6, 0x7f, RZ, 0xc0, !PT ;  /* 0x0000007f06077812 */ /* 0x004fe400078ec0ff */
[----:B------:R-:W-:Y:S02]  /*1a200*/  SHF.L.U32 R6, R29, 0x1f, RZ ;  /* 0x0000001f1d067819 */ /* 0x000fe400000006ff */
[----:B------:R-:W-:Y:S02]  /*1a210*/  ISETP.NE.AND P1, PT, R7, RZ, PT ;  /* 0x000000ff0700720c */ /* 0x000fe40003f25270 */
[----:B------:R-:W1:Y:S02]  /*1a220*/  SYNCS.PHASECHK.TRANS64.TRYWAIT P0, [R5+URZ+0x168a0], R6 ;  /* 0x0168a006050075a7 */ /* 0x000e64000800017f */
[----:B-1----:R-:W-:Y:S09]  /*1a230*/  @!P0 BRA `(.L_x_14198) ;  /* 0x0000006800008947 */ /* 0x002ff20003800000 */
.L_x_14371:
[----:B------:R-:W-:Y:S05]  /*1a240*/  BSYNC B2 ;  /* 0x0000000000027941 */ /* 0x000fea0003800000 */
.L_x_14197:
[----:B------:R-:W-:Y:S04]  /*1a250*/  BSSY B2, `(.L_x_14199) ;  /* 0x0000009000027945 */ /* 0x000fe80003800000 */
[----:B------:R-:W-:Y:S05]  /*1a260*/  @P1 BRA `(.L_x_14200) ;  /* 0x00000000001c1947 */ /* 0x000fea0003800000 */
[----:B------:R-:W2:Y:S02]  /*1a270*/  S2R R7, SR_TID.X ;  /* 0x0000000000077919 */ /* 0x000ea40000002100 */
[----:B--2---:R-:W-:Y:S01]  /*1a280*/  LOP3.LUT R10, R7, 0x1f, RZ, 0xc0, !PT ;  /* 0x0000001f070a7812 */ /* 0x004fe200078ec0ff */
[----:B------:R-:W-:-:S03]  /*1a290*/  IMAD.MOV.U32 R7, RZ, RZ, 0x4000 ;  /* 0x00004000ff077424 */ /* 0x000fc600078e00ff */
[----:B------:R-:W-:Y:S01]  /*1a2a0*/  ISETP.NE.AND P0, PT, R10, RZ, PT ;  /* 0x000000ff0a00720c */ /* 0x000fe20003f05270 */
[----:B------:R2:W-:-:S12]  /*1a2b0*/  SYNCS.ARRIVE.TRANS64 RZ, [R5+URZ+0x16890], R7 ;  /* 0x0168900705ff79a7 */ /* 0x0005d8000800003f */
[----:B--2---:R-:W-:Y:S05]  /*1a2c0*/  @!P0 BRA `(.L_x_14200) ;  /* 0x0000000000048947 */ /* 0x004fea0003800000 */
[----:B------:R-:W-:Y:S01]  /*1a2d0*/  BPT.TRAP 0x1 ;  /* 0x000000040000795c */ /* 0x000fe20000300000 */
.L_x_14200:
[----:B------:R-:W-:Y:S05]  /*1a2e0*/  BSYNC B2 ;  /* 0x0000000000027941 */ /* 0x000fea0003800000 */
.L_x_14199:
        /* <DEDUP_REMOVED lines=11> */
[----:B------:R-:W-:Y:S01]  /*1a3a0*/  UMOV UR7, 0x12f00000 ;  /* 0x12f0000000077882 */ /* 0x000fe20000000000 */
[----:B0-----:R-:W-:-:S08]  /*1a3b0*/  VIADD R12, R5, 0x16890 ;  /* 0x00016890050c7836 */ /* 0x001fd00000000000 */
.L_x_14201:
        /* <DEDUP_REMOVED lines=13> */
.L_x_14372:
[----:B------:R-:W-:Y:S05]  /*1a490*/  BSYNC B2 ;  /* 0x0000000000027941 */ /* 0x000fea0003800000 */
.L_x_14202:
[----:B------:R-:W-:Y:S01]  /*1a4a0*/  BSSY B2, `(.L_x_14204) ;  /* 0x000000b000027945 */ /* 0x000fe20003800000 */
[----:B------:R-:W-:Y:S02]  /*1a4b0*/  IMAD.MOV.U32 R14, RZ, RZ, 0x0 ;  /* 0x00000000ff0e7424 */ /* 0x000fe400078e00ff */
[----:B------:R-:W-:Y:S01]  /*1a4c0*/  IMAD.MOV.U32 R15, RZ, RZ, 0x12f00000 ;  /* 0x12f00000ff0f7424 */ /* 0x000fe200078e00ff */
[----:B------:R-:W-:Y:S06]  /*1a4d0*/  @P1 BRA `(.L_x_14205) ;  /* 0x00000000001c1947 */ /* 0x000fec0003800000 */
[----:B------:R-:W2:Y:S01]  /*1a4e0*/  S2R R10, SR_TID.X ;  /* 0x00000000000a7919 */ /* 0x000ea20000002100 */
[----:B01----:R-:W-:-:S04]  /*1a4f0*/  MOV R6, 0x4000 ;  /* 0x0000400000067802 */ /* 0x003fc80000000f00 */
[----:B------:R3:W-:Y:S01]  /*1a500*/  SYNCS.ARRIVE.TRANS64 RZ, [R5+URZ+0x168b0], R6 ;  /* 0x0168b00605ff79a7 */ /* 0x0007e2000800003f */
[----:B--2---:R-:W-:-:S04]  /*1a510*/  LOP3.LUT R10, R10, 0x1f, RZ, 0xc0, !PT ;  /* 0x0000001f0a0a7812 */ /* 0x004fc800078ec0ff */
[----:B------:R-:W-:-:S13]  /*1a520*/  ISETP.NE.AND P0, PT, R10, RZ, PT ;  /* 0x000000ff0a00720c */ /* 0x000fda0003f05270 */
[----:B---3--:R-:W-:Y:S05]  /*1a530*/  @!P0 BRA `(.L_x_14205) ;  /* 0x0000000000048947 */ /* 0x008fea0003800000 */
[----:B------:R-:W-:Y:S01]  /*1a540*/  BPT.TRAP 0x1 ;  /* 0x000000040000795c */ /* 0x000fe20000300000 */
.L_x_14205:
[----:B------:R-:W-:Y:S05]  /*1a550*/  BSYNC B2 ;  /* 0x0000000000027941 */ /* 0x000fea0003800000 */
.L_x_14204:
[----:B------:R-:W-:Y:S01]  /*1a560*/  R2UR UR10, R13 ;  /* 0x000000000d0a72ca */ /* 0x000fe200000e0000 */
[----:B------:R-:W-:Y:S01]  /*1a570*/  IMAD R11, R11, 0x2, R22 ;  /* 0x000000020b0b7824 */ /* 0x000fe200078e0216 */
[----:B------:R-:W-:Y:S01]  /*1a580*/  R2UR UR6, R14 ;  /* 0x000000000e0672ca */ /* 0x000fe200000e0000 */
[----:B------:R-:W-:Y:S01]  /*1a590*/  UIADD3 UR4, UP0, UR40, 0x670, URZ ;  /* 0x0000067028047890 */ /* 0x000fe2000ff1e03f */
[----:B------:R-:W-:Y:S01]  /*1a5a0*/  R2UR UR7, R15 ;  /* 0x000000000f0772ca */ /* 0x000fe200000e0000 */
[----:B01----:R-:W-:Y:S01]  /*1a5b0*/  VIADD R5, R5, 0x168b0 ;  /* 0x000168b005057836 */ /* 0x003fe20000000000 */
[----:B------:R-:W-:Y:S01]  /*1a5c0*/  PLOP3.LUT P0, PT, PT, PT, PT, 0x80, 0x0 ;  /* 0x000000000000781c */ /* 0x000fe20003f0f070 */
[----:B------:R-:W-:Y:S01]  /*1a5d0*/  VIADD R11, R11, 0x400 ;  /* 0x000004000b0b7836 */ /* 0x000fe20000000000 */
[----:B------:R-:W-:-:S12]  /*1a5e0*/  UIADD3.X UR5, URZ, UR41, URZ, UP0, !UPT ;  /* 0x000000293f057290 */ /* 0x000fd800087fe43f */
.L_x_14206:
        /* <DEDUP_REMOVED lines=10> */
.L_x_14196:
[----:B------:R-:W-:Y:S05]  /*1a690*/  BSYNC B1 ;  /* 0x0000000000017941 */ /* 0x000fea0003800000 */
.L_x_14195:
[----:B------:R-:W-:Y:S01]  /*1a6a0*/  VIADD R3, R3, 0xfffffffe ;  /* 0xfffffffe03037836 */ /* 0x000fe20000000000 */
[----:B------:R-:W-:Y:S01]  /*1a6b0*/  PLOP3.LUT P0, PT, PT, PT, PT, 0x8, 0x0 ;  /* 0x000000000000781c */ /* 0x000fe20003f0e170 */
[----:B------:R-:W-:-:S03]  /*1a6c0*/  VIADD R27, R27, 0x1 ;  /* 0x000000011b1b7836 */ /* 0x000fc60000000000 */
[----:B------:R-:W-:Y:S02]  /*1a6d0*/  ISETP.GE.AND P2, PT, R3, R4, PT ;  /* 0x000000040300720c */ /* 0x000fe40003f46270 */
[----:B------:R-:W-:-:S04]  /*1a6e0*/  ISETP.NE.AND P1, PT, R27, 0x2, PT ;  /* 0x000000021b00780c */ /* 0x000fc80003f25270 */
[----:B------:R-:W-:Y:S02]  /*1a6f0*/  SEL R6, RZ, 0x1, P1 ;  /* 0x00000001ff067807 */ /* 0x000fe40000800000 */
[----:B------:R-:W-:Y:S02]  /*1a700*/  SEL R27, R27, RZ, P1 ;  /* 0x000000ff1b1b7207 */ /* 0x000fe40000800000 */
[----:B------:R-:W-:-:S03]  /*1a710*/  LOP3.LUT R29, R29, R6, RZ, 0x3c, !PT ;  /* 0x000000061d1d7212 */ /* 0x000fc600078e3cff */
[----:B------:R-:W-:Y:S05]  /*1a720*/  @!P2 BRA `(.L_x_14189) ;  /* 0x000000040058a947 */ /* 0x000fea0003800000 */
.L_x_14219:
[----:B------:R-:W-:Y:S05]  /*1a730*/  YIELD ;  /* 0x0000000000007946 */ /* 0x000fea0003800000 */
[----:B------:R-:W-:Y:S04]  /*1a740*/  BSSY B1, `(.L_x_14207) ;  /* 0x000004c000017945 */ /* 0x000fe80003800000 */
[----:B------:R-:W-:Y:S05]  /*1a750*/  @!P6 BRA `(.L_x_14208) ;  /* 0x000000040028e947 */ /* 0x000fea0003800000 */
[----:B-1----:R-:W1:Y:S01]  /*1a760*/  S2R R5, SR_TID.X ;  /* 0x0000000000057919 */ /* 0x002e620000002100 */
[----:B------:R-:W-:Y:S01]  /*1a770*/  SHF.L.U32 R6, R29, 0x1f, RZ ;  /* 0x0000001f1d067819 */ /* 0x000fe200000006ff */
[----:B------:R-:W-:Y:S01]  /*1a780*/  BSSY B2, `(.L_x_14209) ;  /* 0x0000006000027945 */ /* 0x000fe20003800000 */
[----:B-1----:R-:W-:Y:S01]  /*1a790*/  LOP3.LUT R7, R5, 0x7f, RZ, 0xc0, !PT ;  /* 0x0000007f05077812 */ /* 0x002fe200078ec0ff */
[----:B------:R-:W-:-:S03]  /*1a7a0*/  IMAD R5, R27, 0x8, R22 ;  /* 0x000000081b057824 */ /* 0x000fc600078e0216 */
[----:B------:R-:W-:Y:S01]  /*1a7b0*/  ISETP.NE.AND P2, PT, R7, RZ, PT ;  /* 0x000000ff0700720c */ /* 0x000fe20003f45270 */
[----:B------:R-:W1:Y:S02]  /*1a7c0*/  SYNCS.PHASECHK.TRANS64.TRYWAIT P1, [R5+URZ+0x168a0], R6 ;  /* 0x0168a006050075a7 */ /* 0x000e64000802017f */
[----:B-1----:R-:W-:Y:S10]  /*1a7d0*/  @!P1 BRA `(.L_x_14210) ;  /* 0x0000006000c09947 */ /* 0x002ff40003800000 */
.L_x_14373:
[----:B------:R-:W-:Y:S05]  /*1a7e0*/  BSYNC B2 ;  /* 0x0000000000027941 */ /* 0x000fea0003800000 */
.L_x_14209:
        /* <DEDUP_REMOVED lines=9> */
.L_x_14212:
[----:B------:R-:W-:Y:S05]  /*1a880*/  BSYNC B2 ;  /* 0x0000000000027941 */ /* 0x000fea0003800000 */
.L_x_14211:
[----:B------:R-:W-:Y:S01]  /*1a890*/  IMAD.MOV.U32 R13, RZ, RZ, RZ ;  /* 0x000000ffff0d7224 */ /* 0x000fe200078e00ff */
[----:B------:R-:W-:Y:S01]  /*1a8a0*/  UIADD3 UR4, UP0, UR40, 0x570, URZ ;  /* 0x0000057028047890 */ /* 0x000fe2000ff1e03f */
[----:B------:R-:W-:Y:S01]  /*1a8b0*/  IMAD R7, R27, 0x4000, R22 ;  /* 0x000040001b077824 */ /* 0x000fe200078e0216 */
[----:B------:R-:W-:Y:S01]  /*1a8c0*/  PLOP3.LUT P1, PT, PT, PT, PT, 0x80, 0x0 ;  /* 0x000000000000781c */ /* 0x000fe20003f2f070 */
[----:B------:R-:W-:Y:S01]  /*1a8d0*/  IMAD R10, R3, 0x80, R0 ;  /* 0x00000080030a7824 */ /* 0x000fe200078e0200 */
[----:B------:R-:W-:Y:S01]  /*1a8e0*/  R2UR UR10, R13 ;  /* 0x000000000d0a72ca */ /* 0x000fe200000e0000 */
[----:B------:R-:W-:Y:S01]  /*1a8f0*/  VIADD R11, R5, 0x16890 ;  /* 0x00016890050b7836 */ /* 0x000fe20000000000 */
[----:B0-----:R-:W-:Y:S01]  /*1a900*/  IADD3 R12, R7, 0xe400, RZ ;  /* 0x0000e400070c7810 */ /* 0x001fe20007ffe0ff */
[----:B------:R-:W-:Y:S01]  /*1a910*/  UIADD3.X UR5, URZ, UR41, URZ, UP0, !UPT ;  /* 0x000000293f057290 */ /* 0x000fe200087fe43f */
[----:B------:R-:W-:Y:S01]  /*1a920*/  UMOV UR6, 0x0 ;  /* 0x0000000000067882 */ /* 0x000fe20000000000 */
[----:B------:R-:W-:-:S10]  /*1a930*/  UMOV UR7, 0x12f00000 ;  /* 0x12f0000000077882 */ /* 0x000fd40000000000 */
.L_x_14213:
        /* <DEDUP_REMOVED lines=13> */
.L_x_14374:
[----:B------:R-:W-:Y:S05]  /*1aa10*/  BSYNC B2 ;  /* 0x0000000000027941 */ /* 0x000fea0003800000 */
.L_x_14214:
[----:B------:R-:W-:Y:S01]  /*1aa20*/  BSSY B2, `(.L_x_14216) ;  /* 0x000000b000027945 */ /* 0x000fe20003800000 */
[----:B------:R-:W-:Y:S02]  /*1aa30*/  IMAD.MOV.U32 R14, RZ, RZ, 0x0 ;  /* 0x00000000ff0e7424 */ /* 0x000fe400078e00ff */
[----:B------:R-:W-:Y:S01]  /*1aa40*/  IMAD.MOV.U32 R15, RZ, RZ, 0x12f00000 ;  /* 0x12f00000ff0f7424 */ /* 0x000fe200078e00ff */
[----:B------:R-:W-:Y:S06]  /*1aa50*/  @P2 BRA `(.L_x_14217) ;  /* 0x00000000001c2947 */ /* 0x000fec0003800000 */
[----:B------:R-:W2:Y:S01]  /*1aa60*/  S2R R11, SR_TID.X ;  /* 0x00000000000b7919 */ /* 0x000ea20000002100 */
[----:B01----:R-:W-:-:S04]  /*1aa70*/  IMAD.MOV.U32 R6, RZ, RZ, 0x4000 ;  /* 0x00004000ff067424 */ /* 0x003fc800078e00ff */
[----:B------:R3:W-:Y:S01]  /*1aa80*/  SYNCS.ARRIVE.TRANS64 RZ, [R5+URZ+0x168b0], R6 ;  /* 0x0168b00605ff79a7 */ /* 0x0007e2000800003f */
[----:B--2---:R-:W-:-:S04]  /*1aa90*/  LOP3.LUT R11, R11, 0x1f, RZ, 0xc0, !PT ;  /* 0x0000001f0b0b7812 */ /* 0x004fc800078ec0ff */
[----:B------:R-:W-:-:S13]  /*1aaa0*/  ISETP.NE.AND P1, PT, R11, RZ, PT ;  /* 0x000000ff0b00720c */ /* 0x000fda0003f25270 */
[----:B---3--:R-:W-:Y:S05]  /*1aab0*/  @!P1 BRA `(.L_x_14217) ;  /* 0x0000000000049947 */ /* 0x008fea0003800000 */
[----:B------:R-:W-:Y:S01]  /*1aac0*/  BPT.TRAP 0x1 ;  /* 0x000000040000795c */ /* 0x000fe20000300000 */
.L_x_14217:
[----:B------:R-:W-:Y:S05]  /*1aad0*/  BSYNC B2 ;  /* 0x0000000000027941 */ /* 0x000fea0003800000 */
.L_x_14216:
[----:B------:R-:W-:Y:S01]  /*1aae0*/  R2UR UR10, R13 ;  /* 0x000000000d0a72ca */ /* 0x000fe200000e0000 */
[----:B------:R-:W-:Y:S01]  /*1aaf0*/  UIADD3 UR4, UP0, UR40, 0x670, URZ ;  /* 0x0000067028047890 */ /* 0x000fe2000ff1e03f */
[----:B------:R-:W-:Y:S01]  /*1ab00*/  R2UR UR6, R14 ;  /* 0x000000000e0672ca */ /* 0x000fe200000e0000 */
[----:B------:R-:W-:Y:S01]  /*1ab10*/  VIADD R7, R7, 0x400 ;  /* 0x0000040007077836 */ /* 0x000fe20000000000 */
[----:B------:R-:W-:Y:S01]  /*1ab20*/  R2UR UR7, R15 ;  /* 0x000000000f0772ca */ /* 0x000fe200000e0000 */
[----:B01----:R-:W-:Y:S01]  /*1ab30*/  VIADD R5, R5, 0x168b0 ;  /* 0x000168b005057836 */ /* 0x003fe20000000000 */
[----:B------:R-:W-:Y:S01]  /*1ab40*/  PLOP3.LUT P1, PT, PT, PT, PT, 0x80, 0x0 ;  /* 0x000000000000781c */ /* 0x000fe20003f2f070 */
[----:B------:R-:W-:-:S12]  /*1ab50*/  UIADD3.X UR5, URZ, UR41, URZ, UP0, !UPT ;  /* 0x000000293f057290 */ /* 0x000fd800087fe43f */
.L_x_14218:
        /* <DEDUP_REMOVED lines=10> */
.L_x_14208:
[----:B------:R-:W-:Y:S05]  /*1ac00*/  BSYNC B1 ;  /* 0x0000000000017941 */ /* 0x000fea0003800000 */
.L_x_14207:
[----:B------:R-:W-:Y:S01]  /*1ac10*/  ISETP.GT.AND P2, PT, R3, R4, PT ;  /* 0x000000040300720c */ /* 0x000fe20003f44270 */
[----:B------:R-:W-:Y:S02]  /*1ac20*/  VIADD R27, R27, 0x1 ;  /* 0x000000011b1b7836 */ /* 0x000fe40000000000 */
[----:B------:R-:W-:-:S03]  /*1ac30*/  VIADD R3, R3, 0xffffffff ;  /* 0xffffffff03037836 */ /* 0x000fc60000000000 */
[----:B------:R-:W-:-:S04]  /*1ac40*/  ISETP.NE.AND P1, PT, R27, 0x2, PT ;  /* 0x000000021b00780c */ /* 0x000fc80003f25270 */
[----:B------:R-:W-:Y:S02]  /*1ac50*/  SEL R6, RZ, 0x1, P1 ;  /* 0x00000001ff067807 */ /* 0x000fe40000800000 */
[----:B------:R-:W-:Y:S02]  /*1ac60*/  SEL R27, R27, RZ, P1 ;  /* 0x000000ff1b1b7207 */ /* 0x000fe40000800000 */
[----:B------:R-:W-:Y:S01]  /*1ac70*/  LOP3.LUT R29, R29, R6, RZ, 0x3c, !PT ;  /* 0x000000061d1d7212 */ /* 0x000fe200078e3cff */
[----:B------:R-:W-:Y:S06]  /*1ac80*/  @P2 BRA `(.L_x_14219) ;  /* 0xfffffff800a82947 */ /* 0x000fec000383ffff */
.L_x_14189:
[----:B------:R-:W-:Y:S05]  /*1ac90*/  BSYNC B0 ;  /* 0x0000000000007941 */ /* 0x000fea0003800000 */
.L_x_14188:
[----:B------:R-:W2:Y:S01]  /*1aca0*/  LDL R6, [R1+0x10] ;  /* 0x0000100001067983 */ /* 0x000ea20000100800 */
        /* <DEDUP_REMOVED lines=18> */
[----:B------:R-:W-:Y:S02]  /*1add0*/  ISETP.NE.AND P0, PT, R3, 0x1, PT ;  /* 0x000000010300780c */ /* 0x000fe40003f05270 */
[----:B------:R-:W-:-:S11]  /*1ade0*/  IADD3 R9, -R9, RZ, RZ ;  /* 0x000000ff09097210 */ /* 0x000fd60007ffe1ff */
[----:B-1----:R-:W1:Y:S02]  /*1adf0*/  @P0 LDC.64 R4, c[0x0][0x9e8] ;  /* 0x00027a00ff040b82 */ /* 0x002e640000000a00 */
[----:B-1----:R-:W-:-:S05]  /*1ae00*/  @P0 IMAD.HI.U32 R4, R9, R4, RZ ;  /* 0x0000000409040227 */ /* 0x002fca00078e00ff */
[----:B------:R-:W-:-:S04]  /*1ae10*/  @P0 SHF.R.U32.HI R9, RZ, R5, R4 ;  /* 0x00000005ff090219 */ /* 0x000fc80000011604 */
[----:B------:R-:W-:Y:S01]  /*1ae20*/  LOP3.LUT R0, RZ, R9, RZ, 0x33, !PT ;  /* 0x00000009ff007212 */ /* 0x000fe200078e33ff */
[----:B------:R-:W-:Y:S06]  /*1ae30*/  BRA `(.L_x_14223) ;  /* 0x0000000000107947 */ /* 0x000fec0003800000 */
.L_x_14222:
[----:B------:R-:W-:-:S13]  /*1ae40*/  ISETP.NE.AND P0, PT, R3, 0x1, PT ;  /* 0x000000010300780c */ /* 0x000fda0003f05270 */
[----:B-1----:R-:W1:Y:S02]  /*1ae50*/  @P0 LDC.64 R4, c[0x0][0x9e8] ;  /* 0x00027a00ff040b82 */ /* 0x002e640000000a00 */
[----:B-1----:R-:W-:-:S05]  /*1ae60*/  @P0 IMAD.HI.U32 R4, R0, R4, RZ ;  /* 0x0000000400040227 */ /* 0x002fca00078e00ff */
[----:B------:R-:W-:-:S07]  /*1ae70*/  @P0 SHF.R.U32.HI R0, RZ, R5, R4 ;  /* 0x00000005ff000219 */ /* 0x000fce0000011604 */
.L_x_14223:
[----:B------:R-:W-:Y:S05]  /*1ae80*/  BSYNC B0 ;  /* 0x0000000000007941 */ /* 0x000fea0003800000 */
.L_x_14221:
[----:B------:R-:W-:-:S05]  /*1ae90*/  IMAD R5, R0, R3, R3 ;  /* 0x0000000300057224 */ /* 0x000fca00078e0203 */
[----:B------:R-:W-:-:S07]  /*1aea0*/  VIMNMX R2, R2, R5, PT ;  /* 0x0000000502027248 */ /* 0x000fce0003fe0100 */
.L_x_14220:
[----:B------:R-:W-:Y:S01]  /*1aeb0*/  VIADD R2, R2, 0x7f ;  /* 0x0000007f02027836 */ /* 0x000fe20000000000 */
[----:B------:R-:W2:Y:S01]  /*1aec0*/  @P1 LDC R0, c[0x0][0x44c] ;  /* 0x00011300ff001b82 */ /* 0x000ea20000000800 */
[----:B------:R-:W-:-:S03]  /*1aed0*/  ULDC UR4, c[0x0][0x9dc] ;  /* 0x0002770000047ab9 */ /* 0x000fc60000000800 */
[----:B-1----:R-:W-:-:S04]  /*1aee0*/  SHF.R.S32.HI R5, RZ, 0x1f, R2 ;  /* 0x0000001fff057819 */ /* 0x002fc80000011402 */
[----:B------:R-:W-:Y:S02]  /*1aef0*/  LEA.HI R5, R5, R2, RZ, 0x7 ;  /* 0x0000000205057211 */ /* 0x000fe400078f38ff */
[----:B------:R-:W1:Y:S02]  /*1af00*/  @P1 LDC R2, c[0x0][0x450] ;  /* 0x00011400ff021b82 */ /* 0x000e640000000800 */
[----:B------:R-:W-:Y:S01]  /*1af10*/  SHF.R.S32.HI R4, RZ, 0x7, R5 ;  /* 0x00000007ff047819 */ /* 0x000fe20000011405 */
[----:B------:R-:W-:-:S03]  /*1af20*/  IMAD.MOV.U32 R5, RZ, RZ, R6 ;  /* 0x000000ffff057224 */ /* 0x000fc600078e0006 */
[----:B------:R-:W-:-:S05]  /*1af30*/  VIMNMX R24, R17, R4, PT ;  /* 0x0000000411187248 */ /* 0x000fca0003fe0100 */
        /* <DEDUP_REMOVED lines=16> */
.L_x_14226:
[----:B------:R-:W-:-:S13]  /*1b040*/  ISETP.NE.AND P0, PT, R3, 0x1, PT ;  /* 0x000000010300780c */ /* 0x000fda0003f05270 */
[----:B------:R-:W1:Y:S02]  /*1b050*/  @P0 LDC.64 R4, c[0x0][0x9e8] ;  /* 0x00027a00ff040b82 */ /* 0x000e640000000a00 */
[----:B-1----:R-:W-:-:S05]  /*1b060*/  @P0 IMAD.HI.U32 R4, R2, R4, RZ ;  /* 0x0000000402040227 */ /* 0x002fca00078e00ff */
[----:B------:R-:W-:-:S07]  /*1b070*/  @P0 SHF.R.U32.HI R2, RZ, R5, R4 ;  /* 0x00000005ff020219 */ /* 0x000fce0000011604 */
.L_x_14227:
[----:B------:R-:W-:Y:S05]  /*1b080*/  BSYNC B0 ;  /* 0x0000000000007941 */ /* 0x000fea0003800000 */
.L_x_14225:
[----:B------:R-:W-:-:S05]  /*1b090*/  IMAD R3, R2, R3, RZ ;  /* 0x0000000302037224 */ /* 0x000fca00078e02ff */
[----:B------:R-:W-:-:S07]  /*1b0a0*/  VIMNMX R0, R0, R3, !PT ;  /* 0x0000000300007248 */ /* 0x000fce0007fe0100 */
.L_x_14224:
        /* <DEDUP_REMOVED lines=25> */
.L_x_14229:
        /* <DEDUP_REMOVED lines=9> */
[----:B------:R-:W-:Y:S01]  /*1b2d0*/  MOV R8, 0x70 ;  /* 0x0000007000087802 */ /* 0x000fe20000000f00 */
[----:B------:R-:W1:Y:S01]  /*1b2e0*/  LDC.64 R2, c[0x4][R2] ;  /* 0x0100000002027b82 */ /* 0x000e620000000a00 */
[----:B------:R-:W-:Y:S02]  /*1b2f0*/  IMAD.U32 R5, RZ, RZ, UR7 ;  /* 0x00000007ff057e24 */ /* 0x000fe4000f8e00ff */
[----:B------:R-:W-:Y:S02]  /*1b300*/  IMAD.U32 R6, RZ, RZ, UR8 ;  /* 0x00000008ff067e24 */ /* 0x000fe4000f8e00ff */
[----:B------:R-:W-:-:S02]  /*1b310*/  IMAD.U32 R7, RZ, RZ, UR9 ;  /* 0x00000009ff077e24 */ /* 0x000fc4000f8e00ff */
[----:B------:R-:W-:Y:S02]  /*1b320*/  IMAD.U32 R10, RZ, RZ, UR4 ;  /* 0x00000004ff0a7e24 */ /* 0x000fe4000f8e00ff */
[----:B------:R-:W-:Y:S02]  /*1b330*/  IMAD.U32 R11, RZ, RZ, UR5 ;  /* 0x00000005ff0b7e24 */ /* 0x000fe4000f8e00ff */
[----:B0-----:R-:W-:Y:S02]  /*1b340*/  IMAD.MOV.U32 R12, RZ, RZ, 0x1 ;  /* 0x00000001ff0c7424 */ /* 0x001fe400078e00ff */
[----:B------:R-:W-:-:S07]  /*1b350*/  IMAD.MOV.U32 R13, RZ, RZ, RZ ;  /* 0x000000ffff0d7224 */ /* 0x000fce00078e00ff */
[----:B------:R-:W-:-:S07]  /*1b360*/  LEPC R20, `(.L_x_14232) ;  /* 0x000000001014794e */ /* 0x000fce0000000000 */
[----:B-1----:R-:W-:Y:S05]  /*1b370*/  CALL.ABS.NOINC R2 ;  /* 0x0000000002007343 */ /* 0x002fea0003c00000 */
.L_x_14232:
[----:B------:R-:W-:Y:S05]  /*1b380*/  BSYNC B6 ;  /* 0x0000000000067941 */ /* 0x000fea0003800000 */
.L_x_14231:
        /* <DEDUP_REMOVED lines=10> */
[----:B------:R-:W-:Y:S01]  /*1b430*/  MOV R13, RZ ;  /* 0x000000ff000d7202 */ /* 0x000fe20000000f00 */
[----:B------:R-:W-:Y:S02]  /*1b440*/  IMAD.U32 R5, RZ, RZ, UR7 ;  /* 0x00000007ff057e24 */ /* 0x000fe4000f8e00ff */
[----:B------:R-:W-:Y:S02]  /*1b450*/  IMAD.U32 R6, RZ, RZ, UR8 ;  /* 0x00000008ff067e24 */ /* 0x000fe4000f8e00ff */
[----:B------:R-:W-:-:S02]  /*1b460*/  IMAD.U32 R7, RZ, RZ, UR9 ;  /* 0x00000009ff077e24 */ /* 0x000fc4000f8e00ff */
[----:B------:R-:W-:Y:S02]  /*1b470*/  IMAD.U32 R10, RZ, RZ, UR4 ;  /* 0x00000004ff0a7e24 */ /* 0x000fe4000f8e00ff */
[----:B------:R-:W-:Y:S02]  /*1b480*/  IMAD.U32 R11, RZ, RZ, UR5 ;  /* 0x00000005ff0b7e24 */ /* 0x000fe4000f8e00ff */
[----:B------:R-:W-:Y:S02]  /*1b490*/  IMAD.MOV.U32 R8, RZ, RZ, 0x70 ;  /* 0x00000070ff087424 */ /* 0x000fe400078e00ff */
[----:B01----:R-:W-:-:S07]  /*1b4a0*/  IMAD.MOV.U32 R12, RZ, RZ, 0x1 ;  /* 0x00000001ff0c7424 */ /* 0x003fce00078e00ff */
[----:B------:R-:W-:-:S07]  /*1b4b0*/  LEPC R20, `(.L_x_14235) ;  /* 0x000000001014794e */ /* 0x000fce0000000000 */
[----:B--2---:R-:W-:Y:S05]  /*1b4c0*/  CALL.ABS.NOINC R2 ;  /* 0x0000000002007343 */ /* 0x004fea0003c00000 */
.L_x_14235:
        /* <DEDUP_REMOVED lines=15> */
.L_x_14234:
[----:B------:R-:W-:Y:S05]  /*1b5c0*/  BSYNC B6 ;  /* 0x0000000000067941 */ /* 0x000fea0003800000 */
.L_x_14233:
[----:B------:R-:W-:Y:S01]  /*1b5d0*/  ULDC.64 UR4, c[0x0][0x9f8] ;  /* 0x00027e0000047ab9 */ /* 0x000fe20000000a00 */
[----:B------:R-:W-:Y:S01]  /*1b5e0*/  IMAD.MOV.U32 R25, RZ, RZ, R19 ;  /* 0x000000ffff197224 */ /* 0x000fe200078e0013 */
[----:B------:R-:W-:-:S04]  /*1b5f0*/  ISETP.NE.U32.AND P0, PT, RZ, UR4, PT ;  /* 0x00000004ff007c0c */ /* 0x000fc8000bf05070 */
[----:B------:R-:W-:Y:S01]  /*1b600*/  ISETP.NE.AND.EX P0, PT, RZ, UR5, PT, P0 ;  /* 0x00000005ff007c0c */ /* 0x000fe2000bf05300 */
[----:B------:R-:W-:-:S12]  /*1b610*/  ULDC.64 UR4, c[0x0][0xa08] ;  /* 0x0002820000047ab9 */ /* 0x000fd80000000a00 */
[----:B------:R-:W1:Y:S02]  /*1b620*/  @P0 LDC.64 R2, c[0x0][0x9f8] ;  /* 0x00027e00ff020b82 */ /* 0x000e640000000a00 */
[----:B-1----:R-:W-:-:S05]  /*1b630*/  @P0 IMAD.WIDE R2, R19, 0x4, R2 ;  /* 0x0000000413020825 */ /* 0x002fca00078e0202 */
[----:B------:R1:W2:Y:S01]  /*1b640*/  @P0 LDG.E R25, desc[UR38][R2.64] ;  /* 0x0000002602190981 */ /* 0x0002a2000c1e1900 */
[----:B------:R-:W-:Y:S01]  /*1b650*/  VIADD R24, R24, 0xffffffff ;  /* 0xffffffff18187836 */ /* 0x000fe20000000000 */
[----:B-1----:R-:W1:Y:S02]  /*1b660*/  LDC.64 R2, c[0x0][0x418] ;  /* 0x00010600ff027b82 */ /* 0x002e640000000a00 */
[----:B-1----:R-:W-:Y:S01]  /*1b670*/  LOP3.LUT P0, RZ, R2, UR4, RZ, 0xfc, !PT ;  /* 0x0000000402ff7c12 */ /* 0x002fe2000f80fcff */
        /* <DEDUP_REMOVED lines=10> */
.L_x_14377:
        /* <DEDUP_REMOVED lines=10> */
.L_x_14380:
[----:B------:R-:W-:Y:S05]  /*1b7c0*/  @!P6 BRA `(.L_x_14237) ;  /* 0x0000000000e4e947 */ /* 0x000fea0003800000 */
[----:B------:R-:W-:-:S04]  /*1b7d0*/  ISETP.NE.U32.AND P0, PT, R2, RZ, PT ;  /* 0x000000ff0200720c */ /* 0x000fc80003f05070 */
[----:B------:R-:W-:-:S13]  /*1b7e0*/  ISETP.NE.AND.EX P0, PT, R3, RZ, PT, P0 ;  /* 0x000000ff0300720c */ /* 0x000fda0003f05300 */
[----:B------:R-:W-:Y:S05]  /*1b7f0*/  @!P0 BRA `(.L_x_14239) ;  /* 0x0000000000448947 */ /* 0x000fea0003800000 */
[----:B------:R-:W3:Y:S01]  /*1b800*/  LDC R6, c[0x0][0x43c] ;  /* 0x00010f00ff067b82 */ /* 0x000ee20000000800 */
[----:B------:R-:W-:Y:S01]  /*1b810*/  ULDC.64 UR4, c[0x0][0x428] ;  /* 0x00010a0000047ab9 */ /* 0x000fe20000000a00 */
[----:B---3--:R-:W-:-:S13]  /*1b820*/  ISETP.NE.AND P0, PT, R6, 0x1, PT ;  /* 0x000000010600780c */ /* 0x008fda0003f05270 */
[----:B------:R-:W2:Y:S02]  /*1b830*/  @P0 LDC.64 R4, c[0x0][0x440] ;  /* 0x00011000ff040b82 */ /* 0x000ea40000000a00 */
[----:B--2---:R-:W-:Y:S01]  /*1b840*/  @P0 IMAD.HI.U32 R0, R24, R4, RZ ;  /* 0x0000000418000227 */ /* 0x004fe200078e00ff */
[----:B------:R-:W-:-:S04]  /*1b850*/  MOV R4, R24 ;  /* 0x0000001800047202 */ /* 0x000fc80000000f00 */
        /* <DEDUP_REMOVED lines=11> */
.L_x_14239:
[----:B--2---:R-:W-:Y:S01]  /*1b910*/  IMAD R0, R23, 0x8, R22 ;  /* 0x0000000817007824 */ /* 0x004fe200078e0216 */
[----:B---3--:R-:W-:-:S04]  /*1b920*/  SHF.L.U32 R3, R26, 0x1f, RZ ;  /* 0x0000001f1a037819 */ /* 0x008fc800000006ff */
[----:B------:R-:W2:Y:S02]  /*1b930*/  SYNCS.PHASECHK.TRANS64.TRYWAIT P0, [R0+URZ+0x16840], R3 ;  /* 0x01684003000075a7 */ /* 0x000ea4000800017f */
[----:B--2---:R-:W-:Y:S05]  /*1b940*/  @!P0 BRA `(.L_x_14240) ;  /* 0x0000005000e08947 */ /* 0x004fea0003800000 */
.L_x_14381:
        /* <DEDUP_REMOVED lines=11> */
.L_x_14241:
[----:B------:R-:W3:Y:S01]  /*1ba00*/  LDL.LU R2, [R1] ;  /* 0x0000000001027983 */ /* 0x000ee20000300800 */
[----:B------:R-:W-:Y:S01]  /*1ba10*/  R2UR UR9, R0 ;  /* 0x00000000000972ca */ /* 0x000fe200000e0000 */
[----:B--2---:R-:W-:Y:S01]  /*1ba20*/  IMAD R0, R23, 0x4000, R22 ;  /* 0x0000400017007824 */ /* 0x004fe200078e0216 */
        /* <DEDUP_REMOVED lines=11> */
[----:B------:R-:W-:Y:S02]  /*1bae0*/  ULEA UR11, UR11, UR4, 0x7 ;  /* 0x000000040b0b7291 */ /* 0x000fe4000f8e383f */
[----:B------:R-:W-:Y:S01]  /*1baf0*/  UIADD3 UR8, UR8, 0xe400, URZ ;  /* 0x0000e40008087890 */ /* 0x000fe2000fffe03f */
[----:B------:R-:W-:-:S08]  /*1bb00*/  UMOV UR4, 0x0 ;  /* 0x0000000000047882 */ /* 0x000fd00000000000 */
[----:B------:R4:W-:Y:S01]  /*1bb10*/  UTMALDG.4D [UR8], [UR6], desc[UR4] ;  /* 0x00000408060075b4 */ /* 0x0009e20008019000 */
[----:B---3--:R-:W-:-:S04]  /*1bb20*/  LOP3.LUT R2, R2, 0xfffffffe, RZ, 0xc0, !PT ;  /* 0xfffffffe02027812 */ /* 0x008fc800078ec0ff */
[----:B------:R-:W-:-:S05]  /*1bb30*/  @P0 LOP3.LUT R2, R2, 0x1, RZ, 0xfc, !PT ;  /* 0x0000000102020812 */ /* 0x000fca00078efcff */
[----:B------:R4:W-:Y:S01]  /*1bb40*/  STL [R1], R2 ;  /* 0x0000000201007387 */ /* 0x0009e20000100800 */
[----:B------:R-:W-:Y:S01]  /*1bb50*/  NOP ;  /* 0x0000000000007918 */ /* 0x000fe20000000000 */
.L_x_14237:
[----:B------:R-:W2:Y:S01]  /*1bb60*/  LDL.LU R3, [R1+0x20] ;  /* 0x0000200001037983 */ /* 0x000ea20000300800 */
[----:B------:R-:W-:Y:S05]  /*1bb70*/  WARPSYNC.ALL ;  /* 0x0000000000007948 */ /* 0x000fea0003800000 */
[----:B----4-:R-:W-:Y:S01]  /*1bb80*/  ULDC.64 UR4, c[0x0][0x298] ;  /* 0x0000a60000047ab9 */ /* 0x010fe20000000a00 */
        /* <DEDUP_REMOVED lines=8> */
[----:B--2---:R-:W-:Y:S01]  /*1bc10*/  SHF.R.S32.HI R0, RZ, 0x1f, R3 ;  /* 0x0000001fff007819 */ /* 0x004fe20000011403 */
        /* <DEDUP_REMOVED lines=9> */
[----:B--2---:R-:W-:-:S05]  /*1bcb0*/  SEL R0, R19, RZ, !P0 ;  /* 0x000000ff13007207 */ /* 0x004fca0004000000 */
[----:B------:R3:W-:Y:S04]  /*1bcc0*/  STL [R1+0x20], R0 ;  /* 0x0000200001007387 */ /* 0x0007e80000100800 */
[----:B------:R3:W-:Y:S01]  /*1bcd0*/  STL [R1+0x34], R2 ;  /* 0x0000340201007387 */ /* 0x0007e20000100800 */
[----:B------:R-:W-:Y:S05]  /*1bce0*/  @!P1 BRA `(.L_x_14243) ;  /* 0x0000000000409947 */ /* 0x000fea0003800000 */
[----:B---3--:R-:W-:Y:S01]  /*1bcf0*/  MOV R2, 0x0 ;  /* 0x0000000000027802 */ /* 0x008fe20000000f00 */
        /* <DEDUP_REMOVED lines=8> */
[----:B-1----:R-:W-:-:S02]  /*1bd80*/  IMAD.U32 R7, RZ, RZ, UR7 ;  /* 0x00000007ff077e24 */ /* 0x002fc4000f8e00ff */
[----:B------:R-:W-:Y:S02]  /*1bd90*/  IMAD.U32 R11, RZ, RZ, UR9 ;  /* 0x00000009ff0b7e24 */ /* 0x000fe4000f8e00ff */
[----:B------:R-:W-:Y:S02]  /*1bda0*/  IMAD.MOV.U32 R8, RZ, RZ, 0x70 ;  /* 0x00000070ff087424 */ /* 0x000fe400078e00ff */
[----:B0-----:R-:W-:Y:S02]  /*1bdb0*/  IMAD.MOV.U32 R12, RZ, RZ, 0x1 ;  /* 0x00000001ff0c7424 */ /* 0x001fe400078e00ff */
[----:B------:R-:W-:-:S07]  /*1bdc0*/  IMAD.MOV.U32 R13, RZ, RZ, RZ ;  /* 0x000000ffff0d7224 */ /* 0x000fce00078e00ff */
[----:B------:R-:W-:-:S07]  /*1bdd0*/  LEPC R20, `(.L_x_14243) ;  /* 0x000000001014794e */ /* 0x000fce0000000000 */
[----:B--2---:R-:W-:Y:S05]  /*1bde0*/  CALL.ABS.NOINC R2 ;  /* 0x0000000002007343 */ /* 0x004fea0003c00000 */
.L_x_14243:
[----:B------:R-:W-:Y:S05]  /*1bdf0*/  BSYNC B6 ;  /* 0x0000000000067941 */ /* 0x000fea0003800000 */
.L_x_14242:
[----:B---3--:R-:W2:Y:S01]  /*1be00*/  LDL.LU R0, [R1+0x30] ;  /* 0x0000300001007983 */ /* 0x008ea20000300800 */
[----:B------:R-:W-:Y:S01]  /*1be10*/  ULDC.64 UR4, c[0x0][0x2d8] ;  /* 0x0000b60000047ab9 */ /* 0x000fe20000000a00 */
[----:B------:R-:W3:Y:S01]  /*1be20*/  LDC R9, c[0x0][0x448] ;  /* 0x00011200ff097b82 */ /* 0x000ee20000000800 */
[----:B------:R-:W-:Y:S01]  /*1be30*/  ULDC.64 UR6, c[0x0][0x2c8] ;  /* 0x0000b20000067ab9 */ /* 0x000fe20000000a00 */
[----:B------:R-:W2:Y:S01]  /*1be40*/  LDL.LU.64 R2, [R1+0x28] ;  /* 0x0000280001027983 */ /* 0x000ea20000300a00 */
[----:B------:R-:W-:-:S03]  /*1be50*/  ULDC.64 UR8, c[0x0][0x280] ;  /* 0x0000a00000087ab9 */ /* 0x000fc60000000a00 */
[----:B------:R-:W4:Y:S04]  /*1be60*/  LDL.LU R20, [R1+0x34] ;  /* 0x0000340001147983 */ /* 0x000f280000300800 */
[----:B------:R-:W4:Y:S04]  /*1be70*/  LDL.LU R21, [R1+0x38] ;  /* 0x0000380001157983 */ /* 0x000f280000300800 */
[----:B------:R-:W4:Y:S04]  /*1be80*/  LDL.LU R4, [R1+0x20] ;  /* 0x0000200001047983 */ /* 0x000f280000300800 */
[----:B0-----:R-:W4:Y:S01]  /*1be90*/  LDL R12, [R1+0x10] ;  /* 0x00001000010c7983 */ /* 0x001f220000100800 */
[----:B---3--:R-:W-:-:S13]  /*1bea0*/  ISETP.NE.AND P1, PT, R9, 0x1, PT ;  /* 0x000000010900780c */ /* 0x008fda0003f25270 */
[----:B------:R-:W0:Y:S08]  /*1beb0*/  @P1 LDC R5, c[0x0][0x44c] ;  /* 0x00011300ff051b82 */ /* 0x000e300000000800 */
[----:B------:R-:W3:Y:S01]  /*1bec0*/  @P1 LDC R8, c[0x0][0x450] ;  /* 0x00011400ff081b82 */ /* 0x000ee20000000800 */
[----:B--2---:R-:W-:Y:S02]  /*1bed0*/  IMAD.MOV.U32 R3, RZ, RZ, R0 ;  /* 0x000000ffff037224 */ /* 0x004fe400078e0000 */
[----:B----4-:R-:W-:-:S02]  /*1bee0*/  IMAD R0, R20, UR4, RZ ;  /* 0x0000000414007c24 */ /* 0x010fc4000f8e02ff */
[C---:B------:R-:W-:Y:S01]  /*1bef0*/  IMAD.WIDE.U32 R2, R18.reuse, UR4, R2 ;  /* 0x0000000412027c25 */ /* 0x040fe2000f8e0002 */
[----:B------:R-:W2:Y:S03]  /*1bf00*/  S2R R20, SR_TID.X ;  /* 0x0000000000147919 */ /* 0x000ea60000002100 */
[----:B------:R-:W-:Y:S01]  /*1bf10*/  IMAD R0, R18, UR5, R0 ;  /* 0x0000000512007c24 */ /* 0x000fe2000f8e0200 */
[----:B------:R-:W-:-:S03]  /*1bf20*/  ULDC.64 UR4, c[0x0][0x2e0] ;  /* 0x0000b80000047ab9 */ /* 0x000fc60000000a00 */
[----:B------:R-:W-:Y:S02]  /*1bf30*/  IMAD.IADD R3, R3, 0x1, R0 ;  /* 0x0000000103037824 */ /* 0x000fe400078e0200 */
[----:B------:R-:W-:Y:S02]  /*1bf40*/  IMAD R0, R21, UR4, RZ ;  /* 0x0000000415007c24 */ /* 0x000fe4000f8e02ff */
[----:B------:R-:W4:Y:S01]  /*1bf50*/  S2R R21, SR_TID.X ;  /* 0x0000000000157919 */ /* 0x000f220000002100 */
[----:B--2---:R-:W-:-:S04]  /*1bf60*/  LOP3.LUT R20, R20, 0x7f, RZ, 0xc0, !PT ;  /* 0x0000007f14147812 */ /* 0x004fc800078ec0ff */
[----:B------:R-:W-:Y:S01]  /*1bf70*/  SHF.R.U32.HI R20, RZ, 0x3, R20 ;  /* 0x00000003ff147819 */ /* 0x000fe20000011614 */
[----:B----4-:R-:W-:-:S05]  /*1bf80*/  IMAD.SHL.U32 R6, R21, 0x10, RZ ;  /* 0x0000001015067824 */ /* 0x010fca00078e00ff */
[----:B------:R-:W-:Y:S02]  /*1bf90*/  LOP3.LUT R6, R20, 0x70, R6, 0xf8, !PT ;  /* 0x0000007014067812 */ /* 0x000fe400078ef806 */
[----:B------:R2:W5:Y:S01]  /*1bfa0*/  LDL R20, [R1+0xc] ;  /* 0x00000c0001147983 */ /* 0x0005620000100800 */
[C---:B------:R-:W-:Y:S02]  /*1bfb0*/  IMAD R0, R4.reuse, UR5, R0 ;  /* 0x0000000504007c24 */ /* 0x040fe4000f8e0200 */
[----:B------:R-:W-:Y:S01]  /*1bfc0*/  IMAD.WIDE.U32 R2, R4, UR4, R2 ;  /* 0x0000000404027c25 */ /* 0x000fe2000f8e0002 */
[----:B------:R-:W-:Y:S01]  /*1bfd0*/  ULDC.64 UR4, c[0x0][0x2d0] ;  /* 0x0000b40000047ab9 */ /* 0x000fe20000000a00 */
[----:B------:R-:W4:Y:S02]  /*1bfe0*/  @P1 LDC R4, c[0x0][0x450] ;  /* 0x00011400ff041b82 */ /* 0x000f240000000800 */
[----:B------:R-:W-:Y:S02]  /*1bff0*/  IMAD.IADD R6, R6, 0x1, R12 ;  /* 0x0000000106067824 */ /* 0x000fe400078e020c */
[----:B------:R-:W-:-:S02]  /*1c000*/  IMAD.IADD R3, R3, 0x1, R0 ;  /* 0x0000000103037824 */ /* 0x000fc400078e0200 */
[----:B0-----:R-:W-:-:S04]  /*1c010*/  @P1 IMAD.HI.U32 R0, R6, R5, RZ ;  /* 0x0000000506001227 */ /* 0x001fc800078e00ff */
[----:B------:R-:W-:Y:S01]  /*1c020*/  IMAD.MOV.U32 R5, RZ, RZ, R6 ;  /* 0x000000ffff057224 */ /* 0x000fe200078e0006 */
[----:B----4-:R-:W-:-:S04]  /*1c030*/  @P1 SHF.R.U32.HI R5, RZ, R4, R0 ;  /* 0x00000004ff051219 */ /* 0x010fc80000011600 */
[----:B------:R-:W-:-:S05]  /*1c040*/  SHF.R.S32.HI R0, RZ, 0x1f, R5 ;  /* 0x0000001fff007819 */ /* 0x000fca0000011405 */
[----:B------:R-:W-:-:S04]  /*1c050*/  IMAD R0, R0, UR4, RZ ;  /* 0x0000000400007c24 */ /* 0x000fc8000f8e02ff */
[C---:B-1----:R-:W-:Y:S02]  /*1c060*/  IMAD R7, R5.reuse, UR5, R0 ;  /* 0x0000000505077c24 */ /* 0x042fe4000f8e0200 */
[----:B------:R-:W-:Y:S02]  /*1c070*/  IMAD.MOV R0, RZ, RZ, -R5 ;  /* 0x000000ffff007224 */ /* 0x000fe400078e0a05 */
[----:B------:R-:W-:-:S04]  /*1c080*/  IMAD.WIDE.U32 R4, R5, UR4, R2 ;  /* 0x0000000405047c25 */ /* 0x000fc8000f8e0002 */
[----:B------:R-:W-:Y:S01]  /*1c090*/  IMAD R0, R9, R0, R6 ;  /* 0x0000000009007224 */ /* 0x000fe200078e0206 */
[----:B------:R-:W-:-:S04]  /*1c0a0*/  IADD3 R5, R5, R7, RZ ;  /* 0x0000000705057210 */ /* 0x000fc80007ffe0ff */
[----:B------:R-:W-:-:S05]  /*1c0b0*/  SHF.R.S32.HI R7, RZ, 0x1f, R0 ;  /* 0x0000001fff077819 */ /* 0x000fca0000011400 */
[----:B------:R-:W-:Y:S02]  /*1c0c0*/  IMAD R7, R7, UR6, RZ ;  /* 0x0000000607077c24 */ /* 0x000fe4000f8e02ff */
[----:B------:R-:W-:-:S04]  /*1c0d0*/  IMAD.WIDE.U32 R4, R0, UR6, R4 ;  /* 0x0000000600047c25 */ /* 0x000fc8000f8e0004 */
[----:B------:R-:W-:-:S04]  /*1c0e0*/  IMAD R7, R0, UR7, R7 ;  /* 0x0000000700077c24 */ /* 0x000fc8000f8e0207 */
[----:B------:R-:W-:Y:S02]  /*1c0f0*/  IMAD.IADD R5, R5, 0x1, R7 ;  /* 0x0000000105057824 */ /* 0x000fe400078e0207 */
[----:B------:R-:W0:Y:S01]  /*1c100*/  @P1 LDC R7, c[0x0][0x44c] ;  /* 0x00011300ff071b82 */ /* 0x000e220000000800 */
[C---:B------:R-:W-:Y:S01]  /*1c110*/  LEA R0, P0, R4.reuse, UR8, 0x1 ;  /* 0x0000000804007c11 */ /* 0x040fe2000f8008ff */
[----:B------:R-:W1:Y:S03]  /*1c120*/  S2R R10, SR_TID.X ;  /* 0x00000000000a7919 */ /* 0x000e660000002100 */
[----:B------:R-:W-:Y:S01]  /*1c130*/  LEA.HI.X R4, R4, UR9, R5, 0x1, P0 ;  /* 0x0000000904047c11 */ /* 0x000fe200080f0c05 */
[----:B------:R-:W-:-:S04]  /*1c140*/  VIADD R5, R6, 0x80 ;  /* 0x0000008006057836 */ /* 0x000fc80000000000 */
[----:B------:R-:W-:Y:S02]  /*1c150*/  IMAD.MOV.U32 R6, RZ, RZ, R5 ;  /* 0x000000ffff067224 */ /* 0x000fe400078e0005 */
[----:B0-----:R-:W-:-:S05]  /*1c160*/  @P1 IMAD.HI.U32 R7, R5, R7, RZ ;  /* 0x0000000705071227 */ /* 0x001fca00078e00ff */
[----:B---3--:R-:W-:-:S05]  /*1c170*/  @P1 SHF.R.U32.HI R6, RZ, R8, R7 ;  /* 0x00000008ff061219 */ /* 0x008fca0000011607 */
[----:B------:R-:W-:-:S04]  /*1c180*/  IMAD.MOV R7, RZ, RZ, -R6 ;  /* 0x000000ffff077224 */ /* 0x000fc800078e0a06 */
[----:B------:R-:W-:Y:S01]  /*1c190*/  IMAD R5, R9, R7, R5 ;  /* 0x0000000709057224 */ /* 0x000fe200078e0205 */
[----:B------:R-:W-:Y:S01]  /*1c1a0*/  SHF.R.S32.HI R7, RZ, 0x1f, R6 ;  /* 0x0000001fff077819 */ /* 0x000fe20000011406 */
[----:B------:R-:W-:-:S04]  /*1c1b0*/  IMAD.WIDE.U32 R2, R6, UR4, R2 ;  /* 0x0000000406027c25 */ /* 0x000fc8000f8e0002 */
[----:B------:R-:W-:Y:S01]  /*1c1c0*/  IMAD R7, R7, UR4, RZ ;  /* 0x0000000407077c24 */ /* 0x000fe2000f8e02ff */
[----:B------:R-:W-:Y:S01]  /*1c1d0*/  SHF.R.S32.HI R8, RZ, 0x1f, R5 ;  /* 0x0000001fff087819 */ /* 0x000fe20000011405 */
[----:B-1----:R-:W-:Y:S01]  /*1c1e0*/  IMAD.SHL.U32 R21, R10, 0x8, RZ ;  /* 0x000000080a157824 */ /* 0x002fe200078e00ff */
[----:B------:R-:W-:Y:S01]  /*1c1f0*/  ULDC UR4, c[0x0][0x2b8] ;  /* 0x0000ae0000047ab9 */ /* 0x000fe20000000800 */
[----:B------:R-:W-:Y:S02]  /*1c200*/  IMAD R7, R6, UR5, R7 ;  /* 0x0000000506077c24 */ /* 0x000fe4000f8e0207 */
[----:B------:R-:W-:Y:S02]  /*1c210*/  IMAD R8, R8, UR6, RZ ;  /* 0x0000000608087c24 */ /* 0x000fe4000f8e02ff */
[----:B------:R-:W-:Y:S02]  /*1c220*/  IMAD.IADD R3, R3, 0x1, R7 ;  /* 0x0000000103037824 */ /* 0x000fe400078e0207 */
[----:B------:R-:W-:-:S02]  /*1c230*/  IMAD R8, R5, UR7, R8 ;  /* 0x0000000705087c24 */ /* 0x000fc4000f8e0208 */
[----:B------:R-:W-:Y:S01]  /*1c240*/  IMAD.WIDE.U32 R6, R5, UR6, R2 ;  /* 0x0000000605067c25 */ /* 0x000fe2000f8e0002 */
[----:B------:R-:W-:-:S03]  /*1c250*/  LOP3.LUT R21, R21, 0x38, RZ, 0xc0, !PT ;  /* 0x0000003815157812 */ /* 0x000fc600078ec0ff */
[----:B------:R-:W-:Y:S01]  /*1c260*/  IMAD.IADD R8, R7, 0x1, R8 ;  /* 0x0000000107087824 */ /* 0x000fe200078e0208 */
[C---:B------:R-:W-:Y:S02]  /*1c270*/  LEA R2, P1, R6.reuse, UR8, 0x1 ;  /* 0x0000000806027c11 */ /* 0x040fe4000f8208ff */
[----:B------:R-:W-:Y:S01]  /*1c280*/  ISETP.GE.AND P0, PT, R21, UR4, PT ;  /* 0x0000000415007c0c */ /* 0x000fe2000bf06270 */
[----:B------:R-:W-:Y:S01]  /*1c290*/  UMOV UR4, 0xffffffff ;  /* 0xffffffff00047882 */ /* 0x000fe20000000000 */
[----:B------:R-:W-:Y:S02]  /*1c2a0*/  LEA.HI.X R6, R6, UR9, R8, 0x1, P1 ;  /* 0x0000000906067c11 */ /* 0x000fe400088f0c08 */
[----:B--2---:R-:W-:Y:S09]  /*1c2b0*/  BRA.DIV UR4, `(.L_x_14244) ;  /* 0x0000004a04987947 */ /* 0x004ff2000b800000 */
[----:B------:R-:W0:Y:S02]  /*1c2c0*/  S2R R7, SR_TID.X ;  /* 0x0000000000077919 */ /* 0x000e240000002100 */
[----:B0-----:R-:W-:Y:S02]  /*1c2d0*/  LOP3.LUT R8, R7, 0x7f, RZ, 0xc0, !PT ;  /* 0x0000007f07087812 */ /* 0x001fe400078ec0ff */
[----:B------:R-:W2:Y:S04]  /*1c2e0*/  LDL.LU R7, [R1+0x1c] ;  /* 0x00001c0001077983 */ /* 0x000ea80000300800 */
[----:B------:R-:W3:Y:S01]  /*1c2f0*/  LDL.LU R11, [R1+0x10] ;  /* 0x00001000010b7983 */ /* 0x000ee20000300800 */
[----:B------:R-:W-:-:S03]  /*1c300*/  SHF.R.U32.HI R10, RZ, 0x3, R8 ;  /* 0x00000003ff0a7819 */ /* 0x000fc60000011608 */
        /* <DEDUP_REMOVED lines=14> */
[----:B0-----:R-:W-:-:S04]  /*1c3f0*/  @!P1 LEA R8, P2, R21, R8, 0x1 ;  /* 0x0000000815089211 */ /* 0x001fc800078408ff */
[----:B------:R-:W-:-:S05]  /*1c400*/  @!P1 IADD3.X R7, RZ, R7, RZ, P2, !PT ;  /* 0x00000007ff079210 */ /* 0x000fca00017fe4ff */
        /* <DEDUP_REMOVED lines=42> */
[----:B------:R-:W-:Y:S04]  /*1c6b0*/  SHFL.IDX PT, R7, R2, RZ, 0x181f ;  /* 0x00181fff02077589 */ /* 0x000fe800000e0000 */
[----:B------:R0:W-:Y:S04]  /*1c6c0*/  @!P1 LDGSTS.E.BYPASS.LTC128B.128 [R20+0xb400], desc[UR38][R8.64], !P0 ;  /* 0x0b40000008149fae */ /* 0x0001e8000c101d66 */
[----:B0-----:R0:W1:Y:S02]  /*1c6d0*/  SHFL.IDX PT, R8, R0, 0x7, 0x181f ;  /* 0x00f81f0000087f89 */ /* 0x00106400000e0000 */
[----:B0-----:R-:W-:-:S05]  /*1c6e0*/  VIADD R0, R5, 0x80 ;  /* 0x0000008005007836 */ /* 0x001fca0000000000 */
[----:B------:R-:W-:Y:S01]  /*1c6f0*/  ISETP.GE.AND P2, PT, R0, R3, PT ;  /* 0x000000030000720c */ /* 0x000fe20003f46270 */
[----:B------:R-:W-:-:S05]  /*1c700*/  VIADD R0, R5, 0x70 ;  /* 0x0000007005007836 */ /* 0x000fca0000000000 */
[----:B------:R-:W-:Y:S02]  /*1c710*/  ISETP.GE.AND P1, PT, R0, R3, PT ;  /* 0x000000030000720c */ /* 0x000fe40003f26270 */
[----:B------:R-:W0:Y:S11]  /*1c720*/  SHFL.IDX PT, R0, R6, RZ, 0x181f ;  /* 0x00181fff06007589 */ /* 0x000e3600000e0000 */
[----:B-1----:R-:W-:-:S05]  /*1c730*/  @!P1 LEA R8, P3, R21, R8, 0x1 ;  /* 0x0000000815089211 */ /* 0x002fca00078608ff */
[----:B------:R-:W-:-:S04]  /*1c740*/  @!P1 IMAD.X R4, RZ, RZ, R4, P3 ;  /* 0x000000ffff049224 */ /* 0x000fc800018e0604 */
[----:B------:R-:W-:-:S05]  /*1c750*/  @!P1 IMAD.MOV.U32 R9, RZ, RZ, R4 ;  /* 0x000000ffff099224 */ /* 0x000fca00078e0004 */
[----:B------:R1:W-:Y:S01]  /*1c760*/  @!P1 LDGSTS.E.BYPASS.LTC128B.128 [R20+0xbc00], desc[UR38][R8.64], !P0 ;  /* 0x0bc0000008149fae */ /* 0x0003e2000c101d66 */
[----:B------:R-:W-:-:S05]  /*1c770*/  @!P2 LEA R7, P1, R21, R7, 0x1 ;  /* 0x000000071507a211 */ /* 0x000fca00078208ff */
[----:B0-----:R-:W-:Y:S02]  /*1c780*/  @!P2 IMAD.X R0, RZ, RZ, R0, P1 ;  /* 0x000000ffff00a224 */ /* 0x001fe400008e0600 */
[----:B-1----:R-:W-:Y:S02]  /*1c790*/  @!P2 IMAD.MOV.U32 R8, RZ, RZ, R7 ;  /* 0x000000ffff08a224 */ /* 0x002fe400078e0007 */
        /* <DEDUP_REMOVED lines=17> */
[----:B------:R-:W-:-:S05]  /*1c8b0*/  @!P1 IMAD.MOV.U32 R9, RZ, RZ, R0 ;  /* 0x000000ffff099224 */ /* 0x000fca00078e0000 */
[----:B------:R0:W-:Y:S02]  /*1c8c0*/  @!P1 LDGSTS.E.BYPASS.LTC128B.128 [R20+0xd400], desc[UR38][R8.64], !P0 ;  /* 0x0d40000008149fae */ /* 0x0001e4000c101d66 */
.L_x_14406:
[----:B------:R-:W-:Y:S02]  /*1c8d0*/  VIADD R0, R5, 0xb0 ;  /* 0x000000b005007836 */ /* 0x000fe40000000000 */
[----:B0-----:R-:W-:-:S03]  /*1c8e0*/  VIADD R8, R22, 0x16800 ;  /* 0x0001680016087836 */ /* 0x001fc60000000000 */
[----:B------:R-:W-:-:S13]  /*1c8f0*/  ISETP.GE.AND P1, PT, R0, R3, PT ;  /* 0x000000030000720c */ /* 0x000fda0003f26270 */
[----:B------:R-:W-:-:S05]  /*1c900*/  @!P1 LEA R2, P2, R21, R14, 0x1 ;  /* 0x0000000e15029211 */ /* 0x000fca00078408ff */
[----:B------:R-:W-:-:S05]  /*1c910*/  @!P1 IMAD.X R3, RZ, RZ, R6, P2 ;  /* 0x000000ffff039224 */ /* 0x000fca00010e0606 */
[----:B------:R-:W-:Y:S01]  /*1c920*/  @!PT LDS RZ, [RZ] ;  /* 0x00000000fffff984 */ /* 0x000fe20000000800 */
[----:B------:R-:W-:Y:S01]  /*1c930*/  @!PT LDS RZ, [RZ] ;  /* 0x00000000fffff984 */ /* 0x000fe20000000800 */
[----:B------:R-:W-:Y:S01]  /*1c940*/  @!PT LDS RZ, [RZ] ;  /* 0x00000000fffff984 */ /* 0x000fe20000000800 */
[----:B------:R0:W-:Y:S01]  /*1c950*/  @!P1 LDGSTS.E.BYPASS.LTC128B.128 [R20+0xdc00], desc[UR38][R2.64], !P0 ;  /* 0x0dc0000002149fae */ /* 0x0001e2000c101d66 */
[----:B------:R-:W-:Y:S01]  /*1c960*/  PLOP3.LUT P0, PT, PT, PT, PT, 0x80, 0x0 ;  /* 0x000000000000781c */ /* 0x000fe20003f0f070 */
[----:B------:R-:W-:-:S12]  /*1c970*/  NOP ;  /* 0x0000000000007918 */ /* 0x000fd80000000000 */
.L_x_14245:
        /* <DEDUP_REMOVED lines=14> */
[----:B------:R-:W2:Y:S01]  /*1ca60*/  LDL R4, [R1+0x14] ;  /* 0x0000140001047983 */ /* 0x000ea20000100800 */
[----:B------:R1:W-:Y:S03]  /*1ca70*/  SYNCS.ARRIVE.TRANS64.A1T0 RZ, [R22+URZ+0x16800], RZ ;  /* 0x016800ff16ff79a7 */ /* 0x0003e6000810003f */
[----:B0-----:R-:W3:Y:S01]  /*1ca80*/  LDL R2, [R1+0x8] ;  /* 0x0000080001027983 */ /* 0x001ee20000100800 */
[----:B------:R-:W-:Y:S01]  /*1ca90*/  BSSY B0, `(.L_x_14246) ;  /* 0x0000005000007945 */ /* 0x000fe20003800000 */
[----:B------:R-:W0:Y:S01]  /*1caa0*/  SYNCS.PHASECHK.TRANS64.TRYWAIT P0, [R22+URZ+0x16820], R3 ;  /* 0x01682003160075a7 */ /* 0x000e22000800017f */
[----:B--2---:R-:W-:-:S05]  /*1cab0*/  VIADD R0, R4, 0xfffffffe ;  /* 0xfffffffe04007836 */ /* 0x004fca0000000000 */
[----:B---3--:R-:W-:Y:S01]  /*1cac0*/  ISETP.GE.AND P1, PT, R0, R2, PT ;  /* 0x000000020000720c */ /* 0x008fe20003f26270 */
[----:B01----:R-:W-:-:S12]  /*1cad0*/  @!P0 BRA `(.L_x_14247) ;  /* 0x00000050004c8947 */ /* 0x003fd80003800000 */
.L_x_14407:
[----:B------:R-:W-:Y:S05]  /*1cae0*/  BSYNC B0 ;  /* 0x0000000000007941 */ /* 0x000fea0003800000 */
.L_x_14246:
[----:B------:R-:W-:Y:S04]  /*1caf0*/  BSSY B0, `(.L_x_14248) ;  /* 0x0000173000007945 */ /* 0x000fe80003800000 */
[----:B------:R-:W-:Y:S05]  /*1cb00*/  @!P1 BRA `(.L_x_14249) ;  /* 0x0000001400c49947 */ /* 0x000fea0003800000 */
[----:B------:R-:W2:Y:S04]  /*1cb10*/  LDL R2, [R1+0x8] ;  /* 0x0000080001027983 */ /* 0x000ea80000100800 */
[----:B------:R-:W3:Y:S01]  /*1cb20*/  LDL R4, [R1+0x14] ;  /* 0x0000140001047983 */ /* 0x000ee20000100800 */
[----:B------:R-:W-:Y:S01]  /*1cb30*/  BSSY B2, `(.L_x_14250) ;  /* 0x000007f000027945 */ /* 0x000fe20003800000 */
[----:B--2---:R-:W-:Y:S02]  /*1cb40*/  LOP3.LUT R7, RZ, R2, RZ, 0x33, !PT ;  /* 0x00000002ff077212 */ /* 0x004fe400078e33ff */
[----:B---3--:R-:W-:-:S04]  /*1cb50*/  IADD3 R2, -R4, RZ, RZ ;  /* 0x000000ff04027210 */ /* 0x008fc80007ffe1ff */
        /* <DEDUP_REMOVED lines=37> */
.L_x_14254:
[----:B------:R-:W-:Y:S01]  /*1cdb0*/  IMAD R2, R6, 0x8, R22 ;  /* 0x0000000806027824 */ /* 0x000fe200078e0216 */
[----:B0-----:R-:W-:Y:S01]  /*1cdc0*/  SHF.L.U32 R3, R9, 0x1f, RZ ;  /* 0x0000001f09037819 */ /* 0x001fe200000006ff */
[----:B------:R-:W-:Y:S03]  /*1cdd0*/  BSSY B3, `(.L_x_14255) ;  /* 0x0000003000037945 */ /* 0x000fe60003800000 */
[----:B------:R-:W0:Y:S02]  /*1cde0*/  SYNCS.PHASECHK.TRANS64.TRYWAIT P0, [R2+URZ+0x16840], R3 ;  /* 0x01684003020075a7 */ /* 0x000e24000800017f */
[----:B0-----:R-:W-:Y:S05]  /*1cdf0*/  @!P0 BRA `(.L_x_14256) ;  /* 0x0000004c00988947 */ /* 0x001fea0003800000 */
.L_x_14408:
[----:B------:R-:W-:Y:S05]  /*1ce00*/  BSYNC B3 ;  /* 0x0000000000037941 */ /* 0x000fea0003800000 */
.L_x_14255:
        /* <DEDUP_REMOVED lines=12> */
.L_x_14258:
[----:B------:R-:W-:Y:S05]  /*1ced0*/  BSYNC B3 ;  /* 0x0000000000037941 */ /* 0x000fea0003800000 */
.L_x_14257:
[----:B------:R-:W-:Y:S01]  /*1cee0*/  IMAD.MOV.U32 R10, RZ, RZ, RZ ;  /* 0x000000ffff0a7224 */ /* 0x000fe200078e00ff */
[----:B------:R-:W-:Y:S01]  /*1cef0*/  UIADD3 UR4, UP0, UR40, 0x370, URZ ;  /* 0x0000037028047890 */ /* 0x000fe2000ff1e03f */
[----:B0-----:R-:W-:Y:S01]  /*1cf00*/  IMAD R3, R6, 0x4000, R22 ;  /* 0x0000400006037824 */ /* 0x001fe200078e0216 */
[----:B------:R-:W-:Y:S01]  /*1cf10*/  PLOP3.LUT P0, PT, PT, PT, PT, 0x80, 0x0 ;  /* 0x000000000000781c */ /* 0x000fe20003f0f070 */
[----:B------:R-:W-:Y:S01]  /*1cf20*/  VIADD R2, R2, 0x16830 ;  /* 0x0001683002027836 */ /* 0x000fe20000000000 */
[----:B------:R-:W-:Y:S01]  /*1cf30*/  R2UR UR10, R10 ;  /* 0x000000000a0a72ca */ /* 0x000fe200000e0000 */
[----:B------:R-:W-:Y:S01]  /*1cf40*/  IMAD R5, R0, 0x80, R28 ;  /* 0x0000008000057824 */ /* 0x000fe200078e021c */
[----:B------:R-:W-:Y:S01]  /*1cf50*/  IADD3 R3, R3, 0xe400, RZ ;  /* 0x0000e40003037810 */ /* 0x000fe20007ffe0ff */
[----:B------:R-:W-:Y:S01]  /*1cf60*/  UIADD3.X UR5, URZ, UR41, URZ, UP0, !UPT ;  /* 0x000000293f057290 */ /* 0x000fe200087fe43f */
[----:B------:R-:W-:Y:S01]  /*1cf70*/  UMOV UR6, 0x0 ;  /* 0x0000000000067882 */ /* 0x000fe20000000000 */
[----:B------:R-:W-:-:S10]  /*1cf80*/  UMOV UR7, 0x14f00000 ;  /* 0x14f0000000077882 */ /* 0x000fd40000000000 */
.L_x_14259:
        /* <DEDUP_REMOVED lines=15> */
.L_x_14409:
[----:B------:R-:W-:Y:S05]  /*1d080*/  BSYNC B3 ;  /* 0x0000000000037941 */ /* 0x000fea0003800000 */
.L_x_14260:
        /* <DEDUP_REMOVED lines=12> */
.L_x_14263:
[----:B------:R-:W-:Y:S05]  /*1d150*/  BSYNC B3 ;  /* 0x0000000000037941 */ /* 0x000fea0003800000 */
.L_x_14262:
        /* <DEDUP_REMOVED lines=11> */
.L_x_14264:
        /* <DEDUP_REMOVED lines=12> */
.L_x_14253:
[----:B------:R-:W-:Y:S05]  /*1d2d0*/  BSYNC B1 ;  /* 0x0000000000017941 */ /* 0x000fea0003800000 */
.L_x_14252:
[----:B------:R-:W2:Y:S01]  /*1d2e0*/  LDL R0, [R1+0x14] ;  /* 0x0000140001007983 */ /* 0x000ea20000100800 */
[----:B------:R-:W-:Y:S02]  /*1d2f0*/  IMAD.MOV.U32 R23, RZ, RZ, R6 ;  /* 0x000000ffff177224 */ /* 0x000fe400078e0006 */
[----:B------:R-:W-:Y:S02]  /*1d300*/  IMAD.MOV.U32 R26, RZ, RZ, R9 ;  /* 0x000000ffff1a7224 */ /* 0x000fe400078e0009 */
[----:B--2---:R-:W-:-:S07]  /*1d310*/  VIADD R0, R0, 0xfffffffd ;  /* 0xfffffffd00007836 */ /* 0x004fce0000000000 */
.L_x_14251:
[----:B------:R-:W-:Y:S05]  /*1d320*/  BSYNC B2 ;  /* 0x0000000000027941 */ /* 0x000fea0003800000 */
.L_x_14250:
[----:B------:R-:W2:Y:S01]  /*1d330*/  LDL.LU R2, [R1+0x14] ;  /* 0x0000140001027983 */ /* 0x000ea20000300800 */
[----:B------:R-:W-:Y:S01]  /*1d340*/  VIADD R7, R7, 0xfffffffe ;  /* 0xfffffffe07077836 */ /* 0x000fe20000000000 */
[----:B--2---:R-:W-:-:S04]  /*1d350*/  LOP3.LUT R2, RZ, R2, RZ, 0x33, !PT ;  /* 0x00000002ff027212 */ /* 0x004fc800078e33ff */
[----:B------:R-:W-:-:S13]  /*1d360*/  ISETP.NE.AND P0, PT, R7, R2, PT ;  /* 0x000000020700720c */ /* 0x000fda0003f05270 */
[----:B------:R-:W-:Y:S05]  /*1d370*/  @!P0 BRA `(.L_x_14249) ;  /* 0x0000000c00a88947 */ /* 0x000fea0003800000 */
[----:B------:R-:W-:-:S07]  /*1d380*/  IMAD.MOV.U32 R4, RZ, RZ, R17 ;  /* 0x000000ffff047224 */ /* 0x000fce00078e0011 */
.L_x_14291:
        /* <DEDUP_REMOVED lines=33> */
.L_x_14267:
[----:B------:R-:W-:Y:S01]  /*1d5a0*/  LEA R2, R6, R22, 0x3 ;  /* 0x0000001606027211 */ /* 0x000fe200078e18ff */
[----:B------:R-:W-:Y:S01]  /*1d5b0*/  BSSY B2, `(.L_x_14268) ;  /* 0x0000004000027945 */ /* 0x000fe20003800000 */
[----:B0-----:R-:W-:-:S04]  /*1d5c0*/  SHF.L.U32 R3, R7, 0x1f, RZ ;  /* 0x0000001f07037819 */ /* 0x001fc800000006ff */
[----:B------:R-:W0:Y:S02]  /*1d5d0*/  SYNCS.PHASECHK.TRANS64.TRYWAIT P0, [R2+URZ+0x16840], R3 ;  /* 0x01684003020075a7 */ /* 0x000e24000800017f */
[----:B0-----:R-:W-:Y:S05]  /*1d5e0*/  @!P0 BRA `(.L_x_14269) ;  /* 0x0000004400c48947 */ /* 0x001fea0003800000 */
.L_x_14410:
[----:B------:R-:W-:Y:S05]  /*1d5f0*/  BSYNC B2 ;  /* 0x0000000000027941 */ /* 0x000fea0003800000 */
.L_x_14268:
        /* <DEDUP_REMOVED lines=12> */
.L_x_14271:
[----:B------:R-:W-:Y:S05]  /*1d6c0*/  BSYNC B2 ;  /* 0x0000000000027941 */ /* 0x000fea0003800000 */
.L_x_14270:
        /* <DEDUP_REMOVED lines=11> */
.L_x_14272:
        /* <DEDUP_REMOVED lines=15> */
.L_x_14411:
[----:B------:R-:W-:Y:S05]  /*1d870*/  BSYNC B2 ;  /* 0x0000000000027941 */ /* 0x000fea0003800000 */
.L_x_14273:
        /* <DEDUP_REMOVED lines=11> */
.L_x_14276:
[----:B------:R-:W-:Y:S05]  /*1d930*/  BSYNC B2 ;  /* 0x0000000000027941 */ /* 0x000fea0003800000 */
.L_x_14275:
        /* <DEDUP_REMOVED lines=8> */
[----:B------:R-:W-:Y:S01]  /*1d9c0*/  LEA R2, R24, R28, 0x7 ;  /* 0x0000001c18027211 */ /* 0x000fe200078e38ff */
[----:B------:R-:W-:-:S12]  /*1d9d0*/  UIADD3.X UR5, URZ, UR41, URZ, UP0, !UPT ;  /* 0x000000293f057290 */ /* 0x000fd800087fe43f */
.L_x_14277:
        /* <DEDUP_REMOVED lines=12> */
.L_x_14266:
[----:B------:R-:W-:Y:S05]  /*1daa0*/  BSYNC B1 ;  /* 0x0000000000017941 */ /* 0x000fea0003800000 */
.L_x_14265:
        /* <DEDUP_REMOVED lines=33> */
.L_x_14280:
[----:B------:R-:W-:Y:S01]  /*1dcc0*/  IMAD R2, R23, 0x8, R22 ;  /* 0x0000000817027824 */ /* 0x000fe200078e0216 */
[----:B0-----:R-:W-:Y:S01]  /*1dcd0*/  SHF.L.U32 R3, R26, 0x1f, RZ ;  /* 0x0000001f1a037819 */ /* 0x001fe200000006ff */
[----:B------:R-:W-:Y:S03]  /*1dce0*/  BSSY B2, `(.L_x_14281) ;  /* 0x0000003000027945 */ /* 0x000fe60003800000 */
[----:B------:R-:W0:Y:S02]  /*1dcf0*/  SYNCS.PHASECHK.TRANS64.TRYWAIT P0, [R2+URZ+0x16840], R3 ;  /* 0x01684003020075a7 */ /* 0x000e24000800017f */
[----:B0-----:R-:W-:Y:S05]  /*1dd00*/  @!P0 BRA `(.L_x_14282) ;  /* 0x0000004000248947 */ /* 0x001fea0003800000 */
.L_x_14412:
[----:B------:R-:W-:Y:S05]  /*1dd10*/  BSYNC B2 ;  /* 0x0000000000027941 */ /* 0x000fea0003800000 */
.L_x_14281:
        /* <DEDUP_REMOVED lines=12> */
.L_x_14284:
[----:B------:R-:W-:Y:S05]  /*1dde0*/  BSYNC B2 ;  /* 0x0000000000027941 */ /* 0x000fea0003800000 */
.L_x_14283:
        /* <DEDUP_REMOVED lines=12> */
.L_x_14285:
        /* <DEDUP_REMOVED lines=15> */
.L_x_14413:
[----:B------:R-:W-:Y:S05]  /*1dfa0*/  BSYNC B2 ;  /* 0x0000000000027941 */ /* 0x000fea0003800000 */
.L_x_14286:
        /* <DEDUP_REMOVED lines=11> */
.L_x_14289:
[----:B------:R-:W-:Y:S05]  /*1e060*/  BSYNC B2 ;  /* 0x0000000000027941 */ /* 0x000fea0003800000 */
.L_x_14288:
        /* <DEDUP_REMOVED lines=10> */
.L_x_14290:
        /* <DEDUP_REMOVED lines=12> */
.L_x_14279:
[----:B------:R-:W-:Y:S05]  /*1e1d0*/  BSYNC B1 ;  /* 0x0000000000017941 */ /* 0x000fea0003800000 */
.L_x_14278:
[----:B------:R-:W2:Y:S01]  /*1e1e0*/  LDL R2, [R1+0x8] ;  /* 0x0000080001027983 */ /* 0x000ea20000100800 */
[----:B------:R-:W-:Y:S01]  /*1e1f0*/  VIADD R0, R0, 0xfffffffe ;  /* 0xfffffffe00007836 */ /* 0x000fe20000000000 */
[----:B--2---:R-:W-:-:S13]  /*1e200*/  ISETP.GT.AND P0, PT, R9, R2, PT ;  /* 0x000000020900720c */ /* 0x004fda0003f04270 */
[----:B------:R-:W-:Y:S05]  /*1e210*/  @P0 BRA `(.L_x_14291) ;  /* 0xfffffff0005c0947 */ /* 0x000fea000383ffff */
.L_x_14249:
[----:B------:R-:W-:Y:S05]  /*1e220*/  BSYNC B0 ;  /* 0x0000000000007941 */ /* 0x000fea0003800000 */
.L_x_14248:
        /* <DEDUP_REMOVED lines=17> */
.L_x_14293:
[----:B------:R-:W-:Y:S05]  /*1e340*/  BSYNC B0 ;  /* 0x0000000000007941 */ /* 0x000fea0003800000 */
.L_x_14292:
        /* <DEDUP_REMOVED lines=10> */
.L_x_14414:
[----:B------:R-:W-:Y:S05]  /*1e3f0*/  BSYNC B1 ;  /* 0x0000000000017941 */ /* 0x000fea0003800000 */
.L_x_14296:
        /* <DEDUP_REMOVED lines=9> */
.L_x_14299:
[----:B------:R-:W-:Y:S05]  /*1e490*/  BSYNC B1 ;  /* 0x0000000000017941 */ /* 0x000fea0003800000 */
.L_x_14298:
        /* <DEDUP_REMOVED lines=10> */
.L_x_14300:
        /* <DEDUP_REMOVED lines=10> */
.L_x_14295:
[----:B------:R-:W-:Y:S05]  /*1e5e0*/  BSYNC B0 ;  /* 0x0000000000007941 */ /* 0x000fea0003800000 */
.L_x_14294:
[----:B------:R-:W-:-:S04]  /*1e5f0*/  IADD3 R23, R23, 0x1, RZ ;  /* 0x0000000117177810 */ /* 0x000fc80007ffe0ff */
[----:B------:R-:W-:-:S04]  /*1e600*/  ISETP.NE.AND P0, PT, R23, 0x2, PT ;  /* 0x000000021700780c */ /* 0x000fc80003f05270 */
[----:B0-----:R-:W-:Y:S02]  /*1e610*/  SEL R3, RZ, 0x1, P0 ;  /* 0x00000001ff037807 */ /* 0x001fe40000000000 */
[----:B------:R-:W-:Y:S02]  /*1e620*/  SEL R23, R23, RZ, P0 ;  /* 0x000000ff17177207 */ /* 0x000fe40000000000 */
[----:B------:R-:W-:-:S07]  /*1e630*/  LOP3.LUT R26, R26, R3, RZ, 0x3c, !PT ;  /* 0x000000031a1a7212 */ /* 0x000fce00078e3cff */
.L_x_14230:
[----:B------:R-:W-:Y:S05]  /*1e640*/  BSYNC B7 ;  /* 0x0000000000077941 */ /* 0x000fea0003800000 */
.L_x_14228:
[----:B------:R-:W2:Y:S02]  /*1e650*/  LDL R0, [R1] ;  /* 0x0000000001007983 */ /* 0x000ea40000100800 */
[----:B--2---:R-:W-:-:S13]  /*1e660*/  LOP3.LUT P0, RZ, R0, 0x2, RZ, 0xc0, !PT ;  /* 0x0000000200ff7812 */ /* 0x004fda000780c0ff */
[----:B------:R-:W-:Y:S05]  /*1e670*/  @!P0 BRA `(.L_x_14301) ;  /* 0x0000000000248947 */ /* 0x000fea0003800000 */
[----:B------:R-:W-:Y:S05]  /*1e680*/  WARPSYNC.ALL ;  /* 0x0000000000007948 */ /* 0x000fea0003800000 */
[----:B------:R-:W1:Y:S08]  /*1e690*/  S2UR UR5, SR_CgaCtaId ;  /* 0x00000000000579c3 */ /* 0x000e700000008800 */
[----:B------:R-:W-:Y:S06]  /*1e6a0*/  BAR.SYNC.DEFER_BLOCKING 0x5, 0x200 ;  /* 0x0148000000007b1d */ /* 0x000fec0000010000 */
[----:B------:R-:W-:-:S02]  /*1e6b0*/  UMOV UR4, 0x400 ;  /* 0x0000040000047882 */ /* 0x000fc40000000000 */
[----:B-1----:R-:W-:-:S06]  /*1e6c0*/  ULEA UR4, UR5, UR4, 0x18 ;  /* 0x0000000405047291 */ /* 0x002fcc000f8ec03f */
[----:B------:R-:W-:-:S05]  /*1e6d0*/  IMAD.U32 R22, RZ, RZ, UR4 ;  /* 0x00000004ff167e24 */ /* 0x000fca000f8e00ff */
[----:B------:R2:W3:Y:S01]  /*1e6e0*/  LDS.128 R16, [R22+0x168d0] ;  /* 0x0168d00016107984 */ /* 0x0004e20000000c00 */
[----:B------:R-:W-:Y:S06]  /*1e6f0*/  BAR.ARV 0x4, 0x200 ;  /* 0x0108000000007b1d */ /* 0x000fec0000002000 */
[----:B------:R-:W-:Y:S05]  /*1e700*/  BRA `(.L_x_14302) ;  /* 0x0000000800cc7947 */ /* 0x000fea0003800000 */
.L_x_14301:
        /* <DEDUP_REMOVED lines=36> */
.L_x_14424:
[----:B------:R-:W-:Y:S02]  /*1e950*/  ULDC UR4, c[0x0][0xc38] ;  /* 0x00030e0000047ab9 */ /* 0x000fe40000000800 */
[----:B------:R-:W-:-:S04]  /*1e960*/  IMAD.U32 R4, RZ, RZ, UR4 ;  /* 0x00000004ff047e24 */ /* 0x000fc8000f8e00ff */
[----:B--2---:R-:W-:-:S04]  /*1e970*/  IMAD R14, R14, R4, RZ ;  /* 0x000000040e0e7224 */ /* 0x004fc800078e02ff */
[----:B------:R-:W-:-:S05]  /*1e980*/  IMAD.IADD R5, R5, 0x1, R14 ;  /* 0x0000000105057824 */ /* 0x000fca00078e020e */
[----:B------:R-:W-:-:S13]  /*1e990*/  ISETP.GT.AND P6, PT, R5, R0, PT ;  /* 0x000000000500720c */ /* 0x000fda0003fc4270 */
[----:B------:R-:W-:Y:S05]  /*1e9a0*/  @P6 BRA `(.L_x_14304) ;  /* 0x00000000009c6947 */ /* 0x000fea0003800000 */
.L_x_14309:
[----:B------:R-:W2:Y:S01]  /*1e9b0*/  LDC R2, c[0x0][0xc3c] ;  /* 0x00030f00ff027b82 */ /* 0x000ea20000000800 */
[----:B------:R-:W-:-:S04]  /*1e9c0*/  IADD3 R19, R19, 0x1f, RZ ;  /* 0x0000001f13137810 */ /* 0x000fc80007ffe0ff */
[----:B--2---:R-:W-:-:S13]  /*1e9d0*/  ISETP.GE.AND P6, PT, R19, R2, PT ;  /* 0x000000021300720c */ /* 0x004fda0003fc6270 */
[----:B------:R-:W-:Y:S05]  /*1e9e0*/  @P6 BRA `(.L_x_14305) ;  /* 0x0000000400d06947 */ /* 0x000fea0003800000 */
[----:B-1----:R-:W1:Y:S01]  /*1e9f0*/  S2R R3, SR_TID.X ;  /* 0x0000000000037919 */ /* 0x002e620000002100 */
        /* <DEDUP_REMOVED lines=9> */
.L_x_14307:
[----:B------:R-:W-:Y:S05]  /*1ea90*/  BSYNC B0 ;  /* 0x0000000000007941 */ /* 0x000fea0003800000 */
.L_x_14306:
        /* <DEDUP_REMOVED lines=18> */
.L_x_14432:
[----:B------:R-:W-:Y:S02]  /*1ebc0*/  ULDC UR4, c[0x0][0xc38] ;  /* 0x00030e0000047ab9 */ /* 0x000fe40000000800 */
[----:B------:R-:W-:-:S04]  /*1ebd0*/  IMAD.U32 R4, RZ, RZ, UR4 ;  /* 0x00000004ff047e24 */ /* 0x000fc8000f8e00ff */
[----:B--2---:R-:W-:-:S04]  /*1ebe0*/  IMAD R14, R14, R4, RZ ;  /* 0x000000040e0e7224 */ /* 0x004fc800078e02ff */
[----:B------:R-:W-:-:S05]  /*1ebf0*/  IMAD.IADD R5, R14, 0x1, R5 ;  /* 0x000000010e057824 */ /* 0x000fca00078e0205 */
[----:B------:R-:W-:-:S13]  /*1ec00*/  ISETP.GT.AND P6, PT, R5, R0, PT ;  /* 0x000000000500720c */ /* 0x000fda0003fc4270 */
[----:B------:R-:W-:Y:S05]  /*1ec10*/  @!P6 BRA `(.L_x_14309) ;  /* 0xfffffffc0064e947 */ /* 0x000fea000383ffff */
.L_x_14304:
        /* <DEDUP_REMOVED lines=8> */
.L_x_14436:
[----:B------:R-:W-:Y:S01]  /*1eca0*/  ISETP.NE.AND P0, PT, R2, RZ, PT ;  /* 0x000000ff0200720c */ /* 0x000fe20003f05270 */
[----:B------:R-:W-:-:S12]  /*1ecb0*/  IMAD.MOV.U32 R14, RZ, RZ, RZ ;  /* 0x000000ffff0e7224 */ /* 0x000fd800078e00ff */
[----:B------:R-:W-:Y:S05]  /*1ecc0*/  @!P0 BRA `(.L_x_14311) ;  /* 0x0000000000108947 */ /* 0x000fea0003800000 */
[----:B------:R-:W-:Y:S01]  /*1ecd0*/  UMOV UR4, 0xffffffff ;  /* 0xffffffff00047882 */ /* 0x000fe20000000000 */
[----:B0-----:R-:W-:Y:S02]  /*1ece0*/  IADD3 R12, R6, -0x1, RZ ;  /* 0xffffffff060c7810 */ /* 0x001fe40007ffe0ff */
[----:B------:R-:W-:Y:S05]  /*1ecf0*/  BRA.DIV UR4, `(.L_x_14312) ;  /* 0x0000003a048c7947 */ /* 0x000fea000b800000 */
[----:B------:R4:W0:Y:S02]  /*1ed00*/  SHFL.IDX PT, R14, R3, R12, 0x1f ;  /* 0x00001f0c030e7589 */ /* 0x00082400000e0000 */
.L_x_14311:
[----:B-1--4-:R-:W1:Y:S01]  /*1ed10*/  LDC.64 R2, c[0x0][0xc90] ;  /* 0x00032400ff027b82 */ /* 0x012e620000000a00 */
[----:B------:R-:W-:-:S04]  /*1ed20*/  IMAD.IADD R19, R6, 0x1, R19 ;  /* 0x0000000106137824 */ /* 0x000fc800078e0213 */
[----:B-1----:R-:W-:-:S05]  /*1ed30*/  IMAD.WIDE R2, R19, 0x4, R2 ;  /* 0x0000000413027825 */ /* 0x002fca00078e0202 */
[----:B--2---:R1:W3:Y:S01]  /*1ed40*/  LDG.E R6, desc[UR38][R2.64] ;  /* 0x0000002602067981 */ /* 0x0042e2000c1e1900 */
[----:B0-----:R-:W-:-:S04]  /*1ed50*/  IMAD R16, R14, R4, R16 ;  /* 0x000000040e107224 */ /* 0x001fc800078e0210 */
[----:B------:R-:W-:Y:S02]  /*1ed60*/  IMAD.IADD R0, R0, 0x1, -R16 ;  /* 0x0000000100007824 */ /* 0x000fe400078e0a10 */
[----:B-1----:R-:W-:Y:S02]  /*1ed70*/  IMAD.MOV.U32 R2, RZ, RZ, RZ ;  /* 0x000000ffff027224 */ /* 0x002fe400078e00ff */
[----:B---3--:R-:W-:-:S05]  /*1ed80*/  IMAD R5, R17, R6, RZ ;  /* 0x0000000611057224 */ /* 0x008fca00078e02ff */
        /* <DEDUP_REMOVED lines=31> */
[----:B0-----:R-:W-:-:S02]  /*1ef80*/  IADD3 R2, R8, 0xffffffe, RZ ;  /* 0x0ffffffe08027810 */ /* 0x001fc40007ffe0ff */
[----:B------:R-:W-:-:S04]  /*1ef90*/  IABS R8, R0 ;  /* 0x0000000000087213 */ /* 0x000fc80000000000 */
        /* <DEDUP_REMOVED lines=25> */
.L_x_14305:
[----:B------:R-:W-:Y:S01]  /*1f130*/  UMOV UR4, URZ ;  /* 0x0000003f00047c82 */ /* 0x000fe20008000000 */
[----:B------:R-:W-:Y:S01]  /*1f140*/  UMOV UR5, URZ ;  /* 0x0000003f00057c82 */ /* 0x000fe20008000000 */
[----:B------:R-:W-:Y:S01]  /*1f150*/  ULDC UR6, c[0x0][0xc3c] ;  /* 0x00030f0000067ab9 */ /* 0x000fe20000000800 */
[----:B------:R-:W-:Y:S01]  /*1f160*/  MOV R16, R0 ;  /* 0x0000000000107202 */ /* 0x000fe20000000f00 */
[----:B------:R-:W-:Y:S02]  /*1f170*/  IMAD.U32 R17, RZ, RZ, UR4 ;  /* 0x00000004ff117e24 */ /* 0x000fe4000f8e00ff */
[----:B------:R-:W-:Y:S02]  /*1f180*/  IMAD.U32 R18, RZ, RZ, UR5 ;  /* 0x00000005ff127e24 */ /* 0x000fe4000f8e00ff */
[----:B------:R-:W-:-:S07]  /*1f190*/  IMAD.U32 R19, RZ, RZ, UR6 ;  /* 0x00000006ff137e24 */ /* 0x000fce000f8e00ff */
.L_x_14313:
[----:B------:R-:W2:Y:S01]  /*1f1a0*/  S2R R0, SR_TID.X ;  /* 0x0000000000007919 */ /* 0x000ea20000002100 */
[----:B------:R-:W-:Y:S05]  /*1f1b0*/  WARPSYNC.ALL ;  /* 0x0000000000007948 */ /* 0x000fea0003800000 */
[----:B------:R-:W-:Y:S01]  /*1f1c0*/  BAR.SYNC.DEFER_BLOCKING 0x4, 0x200 ;  /* 0x0108000000007b1d */ /* 0x000fe20000010000 */
[----:B--2---:R-:W-:-:S04]  /*1f1d0*/  LOP3.LUT R0, R0, 0x1f, RZ, 0xc0, !PT ;  /* 0x0000001f00007812 */ /* 0x004fc800078ec0ff */
[----:B------:R-:W-:-:S13]  /*1f1e0*/  ISETP.NE.AND P0, PT, R0, RZ, PT ;  /* 0x000000ff0000720c */ /* 0x000fda0003f05270 */
[----:B-1----:R-:W1:Y:S01]  /*1f1f0*/  @!P0 S2R R3, SR_CgaCtaId ;  /* 0x0000000000038919 */ /* 0x002e620000008800 */
[----:B------:R-:W-:-:S04]  /*1f200*/  @!P0 MOV R0, 0x400 ;  /* 0x0000040000008802 */ /* 0x000fc80000000f00 */
[----:B-1----:R-:W-:-:S05]  /*1f210*/  @!P0 LEA R22, R3, R0, 0x18 ;  /* 0x0000000003168211 */ /* 0x002fca00078ec0ff */
[----:B------:R1:W-:Y:S01]  /*1f220*/  @!P0 STS.128 [R22+0x168d0], R16 ;  /* 0x0168d01016008388 */ /* 0x0003e20000000c00 */
[----:B------:R-:W-:Y:S06]  /*1f230*/  BAR.ARV 0x5, 0x200 ;  /* 0x0148000000007b1d */ /* 0x000fec0000002000 */
.L_x_14302:
[----:B------:R-:W-:Y:S02]  /*1f240*/  ULDC UR4, c[0x0][0xc3c] ;  /* 0x00030f0000047ab9 */ /* 0x000fe40000000800 */
[----:B---3--:R-:W-:-:S13]  /*1f250*/  ISETP.GE.AND P0, PT, R19, UR4, PT ;  /* 0x0000000413007c0c */ /* 0x008fda000bf06270 */
[----:B------:R-:W-:Y:S05]  /*1f260*/  @!P0 BRA `(.L_x_14314) ;  /* 0xffffffa000ec8947 */ /* 0x000fea000383ffff */
[----:B------:R-:W-:Y:S05]  /*1f270*/  BSYNC B8 ;  /* 0x0000000000087941 */ /* 0x000fea0003800000 */
.L_x_14176:
        /* <DEDUP_REMOVED lines=12> */
.L_x_14439:
[----:B------:R-:W-:Y:S05]  /*1f340*/  BSYNC B0 ;  /* 0x0000000000007941 */ /* 0x000fea0003800000 */
.L_x_14315:
[----:B------:R-:W-:-:S03]  /*1f350*/  UMOV UR4, 0xffffffff ;  /* 0xffffffff00047882 */ /* 0x000fc60000000000 */
[----:B------:R-:W-:Y:S05]  /*1f360*/  BRA.DIV UR4, `(.L_x_14317) ;  /* 0x0000003604287947 */ /* 0x000fea000b800000 */
[----:B0-----:R-:W0:Y:S02]  /*1f370*/  S2R R0, SR_TID.X ;  /* 0x0000000000007919 */ /* 0x001e240000002100 */
[----:B0-----:R-:W-:-:S04]  /*1f380*/  SHF.R.U32.HI R0, RZ, 0x5, R0 ;  /* 0x00000005ff007819 */ /* 0x001fc80000011600 */
[----:B------:R-:W-:-:S05]  /*1f390*/  LOP3.LUT R0, R0, 0x3, RZ, 0xc0, !PT ;  /* 0x0000000300007812 */ /* 0x000fca00078ec0ff */
[----:B------:R0:W2:Y:S02]  /*1f3a0*/  SHFL.IDX PT, R14, R0, RZ, 0x1f ;  /* 0x00001fff000e7589 */ /* 0x0000a400000e0000 */
.L_x_14442:
[----:B--2---:R-:W-:-:S13]  /*1f3b0*/  ISETP.NE.AND P0, PT, R14, RZ, PT ;  /* 0x000000ff0e00720c */ /* 0x004fda0003f05270 */
[----:B------:R-:W-:Y:S05]  /*1f3c0*/  @P0 BRA `(.L_x_13974) ;  /* 0x0000000000880947 */ /* 0x000fea0003800000 */
[----:B------:R-:W-:-:S03]  /*1f3d0*/  UMOV UR4, 0xffffffff ;  /* 0xffffffff00047882 */ /* 0x000fc60000000000 */
[----:B------:R-:W-:Y:S05]  /*1f3e0*/  BRA.DIV UR4, `(.L_x_14318) ;  /* 0x00000036043c7947 */ /* 0x000fea000b800000 */
[----:B------:R-:W-:-:S13]  /*1f3f0*/  ELECT P6, URZ, PT ;  /* 0x00000000003f782f */ /* 0x000fda00038c0000 */
.L_x_14445:
[----:B------:R-:W-:Y:S05]  /*1f400*/  @!P6 BRA `(.L_x_13974) ;  /* 0x000000000078e947 */ /* 0x000fea0003800000 */
[----:B------:R-:W-:-:S06]  /*1f410*/  ULOP3.LUT UR4, UR36, 0x2, URZ, 0xfc, !UPT ;  /* 0x0000000224047892 */ /* 0x000fcc000f8efc3f */
[----:B0-----:R-:W-:-:S05]  /*1f420*/  IMAD.U32 R0, RZ, RZ, UR4 ;  /* 0x00000004ff007e24 */ /* 0x001fca000f8e00ff */
[----:B------:R-:W-:-:S13]  /*1f430*/  ISETP.NE.AND P2, PT, R0, 0x3, PT ;  /* 0x000000030000780c */ /* 0x000fda0003f45270 */
[----:B------:R-:W-:Y:S05]  /*1f440*/  @!P2 BRA `(.L_x_14319) ;  /* 0x000000000004a947 */ /* 0x000fea0003800000 */
[----:B------:R-:W-:Y:S01]  /*1f450*/  BPT.TRAP 0x1 ;  /* 0x000000040000795c */ /* 0x000fe20000300000 */
.L_x_14319:
        /* <DEDUP_REMOVED lines=12> */
.L_x_14446:
[----:B------:R-:W2:Y:S02]  /*1f520*/  SYNCS.PHASECHK.TRANS64.TRYWAIT P0, [R3+URZ], R2 ;  /* 0x00000002030075a7 */ /* 0x000ea4000800017f */
[----:B--2---:R-:W-:Y:S05]  /*1f530*/  @!P0 BRA `(.L_x_14321) ;  /* 0x00000034001c8947 */ /* 0x004fea0003800000 */
.L_x_14447:
[----:B------:R-:W-:Y:S05]  /*1f540*/  @!P2 BRA `(.L_x_14322) ;  /* 0x000000000004a947 */ /* 0x000fea0003800000 */
[----:B------:R-:W-:Y:S01]  /*1f550*/  BPT.TRAP 0x1 ;  /* 0x000000040000795c */ /* 0x000fe20000300000 */
.L_x_14322:
[----:B------:R-:W-:-:S05]  /*1f560*/  VIADD R0, R9, 0x16860 ;  /* 0x0001686009007836 */ /* 0x000fca0000000000 */
[----:B------:R-:W-:-:S04]  /*1f570*/  LEA R23, R23, R0, 0x3 ;  /* 0x0000000017177211 */ /* 0x000fc800078e18ff */
[----:B------:R-:W3:Y:S02]  /*1f580*/  SYNCS.PHASECHK.TRANS64.TRYWAIT P0, [R23+URZ], R4 ;  /* 0x00000004170075a7 */ /* 0x000ee4000800017f */
[----:B---3--:R-:W-:Y:S05]  /*1f590*/  @!P0 BRA `(.L_x_14323) ;  /* 0x0000003400188947 */ /* 0x008fea0003800000 */
.L_x_14448:
[----:B------:R-:W-:-:S07]  /*1f5a0*/  IMAD R7, R7, 0x8, R0 ;  /* 0x0000000807077824 */ /* 0x000fce00078e0200 */
.L_x_14324:
[----:B----4-:R4:W0:Y:S02]  /*1f5b0*/  SYNCS.PHASECHK.TRANS64.TRYWAIT P0, [R7+URZ], R2 ;  /* 0x00000002070075a7 */ /* 0x010824000800017f */
[----:B0-----:R-:W-:Y:S05]  /*1f5c0*/  @!P0 NANOSLEEP.SYNCS 0x989680 ;  /* 0x009896800000895d */ /* 0x001fea0003900000 */
[----:B------:R-:W0:Y:S02]  /*1f5d0*/  @!P0 SYNCS.PHASECHK.TRANS64 P0, [R7+URZ], R2 ;  /* 0x00000002070085a7 */ /* 0x000e24000800007f */
[----:B0-----:R-:W-:Y:S05]  /*1f5e0*/  @!P0 BRA `(.L_x_14324) ;  /* 0xfffffffc00f08947 */ /* 0x001fea000383ffff */
.L_x_13974:
[----:B------:R-:W-:Y:S05]  /*1f5f0*/  BSYNC B9 ;  /* 0x0000000000097941 */ /* 0x000fea0003800000 */
.L_x_13971:
[----:B------:R-:W-:Y:S05]  /*1f600*/  EXIT ;  /* 0x000000000000794d */ /* 0x000fea0003800000 */
.L_x_14000:
[----:B0-----:R0:W1:Y:S02]  /*1f610*/  SYNCS.PHASECHK.TRANS64.TRYWAIT P6, [R79+URZ+0x16890], R91 ;  /* 0x0168905b4f0075a7 */ /* 0x00106400080c017f */
[----:B-1----:R-:W-:Y:S05]  /*1f620*/  @!P6 NANOSLEEP.SYNCS 0x989680 ;  /* 0x009896800000e95d */ /* 0x002fea0003900000 */
[----:B------:R-:W1:Y:S02]  /*1f630*/  @!P6 SYNCS.PHASECHK.TRANS64 P6, [R79+URZ+0x16890], R91 ;  /* 0x0168905b4f00e5a7 */ /* 0x000e6400080c007f */
[----:B-1----:R-:W-:Y:S05]  /*1f640*/  @!P6 BRA `(.L_x_14000) ;  /* 0xfffffffc00f0e947 */ /* 0x002fea000383ffff */
[----:B------:R-:W-:Y:S05]  /*1f650*/  BRA `(.L_x_14325) ;  /* 0xfffffe3400f87947 */ /* 0x000fea000383ffff */
.L_x_14020:
[----:B0-----:R0:W1:Y:S02]  /*1f660*/  SYNCS.PHASECHK.TRANS64.TRYWAIT P5, [R79+URZ+0x16890], R91 ;  /* 0x0168905b4f0075a7 */ /* 0x00106400080a017f */
[----:B-1----:R-:W-:Y:S05]  /*1f670*/  @!P5 NANOSLEEP.SYNCS 0x989680 ;  /* 0x009896800000d95d */ /* 0x002fea0003900000 */
[----:B------:R-:W1:Y:S02]  /*1f680*/  @!P5 SYNCS.PHASECHK.TRANS64 P5, [R79+URZ+0x16890], R91 ;  /* 0x0168905b4f00d5a7 */ /* 0x000e6400080a007f */
[----:B-1----:R-:W-:Y:S05]  /*1f690*/  @!P5 BRA `(.L_x_14020) ;  /* 0xfffffffc00f0d947 */ /* 0x002fea000383ffff */
[----:B------:R-:W-:Y:S05]  /*1f6a0*/  BRA `(.L_x_14326) ;  /* 0xfffffe4800787947 */ /* 0x000fea000383ffff */
.L_x_14029:
[----:B-1----:R1:W2:Y:S02]  /*1f6b0*/  SYNCS.PHASECHK.TRANS64.TRYWAIT P4, [R79+URZ+0x16890], R91 ;  /* 0x0168905b4f0075a7 */ /* 0x0022a4000808017f */
[----:B--2---:R-:W-:Y:S05]  /*1f6c0*/  @!P4 NANOSLEEP.SYNCS 0x989680 ;  /* 0x009896800000c95d */ /* 0x004fea0003900000 */
[----:B------:R-:W2:Y:S02]  /*1f6d0*/  @!P4 SYNCS.PHASECHK.TRANS64 P4, [R79+URZ+0x16890], R91 ;  /* 0x0168905b4f00c5a7 */ /* 0x000ea4000808007f */
[----:B--2---:R-:W-:Y:S05]  /*1f6e0*/  @!P4 BRA `(.L_x_14029) ;  /* 0xfffffffc00f0c947 */ /* 0x004fea000383ffff */
[----:B------:R-:W-:Y:S05]  /*1f6f0*/  BRA `(.L_x_14327) ;  /* 0xfffffe5800ac7947 */ /* 0x000fea000383ffff */
.L_x_14035:
[----:B--2---:R2:W3:Y:S02]  /*1f700*/  SYNCS.PHASECHK.TRANS64.TRYWAIT P3, [R79+URZ+0x168b0], R91 ;  /* 0x0168b05b4f0075a7 */ /* 0x0044e4000806017f */
[----:B---3--:R-:W-:Y:S05]  /*1f710*/  @!P3 NANOSLEEP.SYNCS 0x989680 ;  /* 0x009896800000b95d */ /* 0x008fea0003900000 */
[----:B------:R-:W3:Y:S02]  /*1f720*/  @!P3 SYNCS.PHASECHK.TRANS64 P3, [R79+URZ+0x168b0], R91 ;  /* 0x0168b05b4f00b5a7 */ /* 0x000ee4000806007f */
[----:B---3--:R-:W-:Y:S05]  /*1f730*/  @!P3 BRA `(.L_x_14035) ;  /* 0xfffffffc00f0b947 */ /* 0x008fea000383ffff */
[----:B------:R-:W-:Y:S05]  /*1f740*/  BRA `(.L_x_14328) ;  /* 0xfffffe5c00407947 */ /* 0x000fea000383ffff */
.L_x_14051:
        /* <DEDUP_REMOVED lines=13> */
.L_x_14330:
[----:B------:R-:W-:Y:S05]  /*1f820*/  BSYNC B0 ;  /* 0x0000000000007941 */ /* 0x000fea0003800000 */
.L_x_14329:
[----:B------:R0:W-:Y:S01]  /*1f830*/  STL [R1+0x20], R14 ;  /* 0x0000200e01007387 */ /* 0x0001e20000100800 */
[----:B------:R-:W-:Y:S05]  /*1f840*/  BRA `(.L_x_14331) ;  /* 0xfffffe6400a07947 */ /* 0x000fea000383ffff */
.L_x_14063:
[----:B------:R-:W-:Y:S01]  /*1f850*/  BSSY B1, `(.L_x_14332) ;  /* 0x0000008000017945 */ /* 0x000fe20003800000 */
[----:B------:R-:W-:Y:S02]  /*1f860*/  IMAD.MOV.U32 R13, RZ, RZ, R6 ;  /* 0x000000ffff0d7224 */ /* 0x000fe400078e0006 */
[----:B------:R-:W-:Y:S02]  /*1f870*/  IMAD.MOV.U32 R12, RZ, RZ, RZ ;  /* 0x000000ffff0c7224 */ /* 0x000fe400078e00ff */
[----:B------:R-:W-:Y:S02]  /*1f880*/  IMAD.MOV.U32 R11, RZ, RZ, 0x1c1f ;  /* 0x00001c1fff0b7424 */ /* 0x000fe400078e00ff */
[----:B------:R-:W-:-:S07]  /*1f890*/  IMAD.MOV.U32 R15, RZ, RZ, -0x1 ;  /* 0xffffffffff0f7424 */ /* 0x000fce00078e00ff */
[----:B0-----:R-:W-:Y:S05]  /*1f8a0*/  WARPSYNC.COLLECTIVE R15, `(.L_x_14333) ;  /* 0x000000000f087348 */ /* 0x001fea0003c00000 */
[----:B0-----:R0:W1:Y:S02]  /*1f8b0*/  SHFL.IDX P6, R14, R13, R12, R11 ;  /* 0x0000000c0d0e7389 */ /* 0x00106400000c000b */
[----:B01----:R-:W-:Y:S01]  /*1f8c0*/  ENDCOLLECTIVE ;  /* 0x000000000000791b */ /* 0x003fe20003800000 */
.L_x_14333:
[----:B------:R-:W-:Y:S05]  /*1f8d0*/  BSYNC B1 ;  /* 0x0000000000017941 */ /* 0x000fea0003800000 */
.L_x_14332:
        /* <DEDUP_REMOVED lines=8> */
.L_x_14334:
[----:B------:R-:W-:Y:S02]  /*1f960*/  IMAD.MOV.U32 R13, RZ, RZ, R8 ;  /* 0x000000ffff0d7224 */ /* 0x000fe400078e0008 */
[----:B------:R-:W-:-:S07]  /*1f970*/  IMAD.MOV.U32 R0, RZ, RZ, R14 ;  /* 0x000000ffff007224 */ /* 0x000fce00078e000e */
[----:B------:R-:W-:Y:S05]  /*1f980*/  WARPSYNC.COLLECTIVE R15, `(.L_x_14335) ;  /* 0x000000000f087348 */ /* 0x000fea0003c00000 */
[----:B------:R0:W1:Y:S02]  /*1f990*/  SHFL.IDX P6, R14, R13, R12, R11 ;  /* 0x0000000c0d0e7389 */ /* 0x00006400000c000b */
[----:B01----:R-:W-:Y:S01]  /*1f9a0*/  ENDCOLLECTIVE ;  /* 0x000000000000791b */ /* 0x003fe20003800000 */
.L_x_14335:
[----:B------:R-:W-:Y:S02]  /*1f9b0*/  IMAD.MOV.U32 R13, RZ, RZ, R7 ;  /* 0x000000ffff0d7224 */ /* 0x000fe400078e0007 */
[----:B------:R-:W-:-:S07]  /*1f9c0*/  IMAD.MOV.U32 R5, RZ, RZ, R14 ;  /* 0x000000ffff057224 */ /* 0x000fce00078e000e */
[----:B------:R-:W-:Y:S05]  /*1f9d0*/  WARPSYNC.COLLECTIVE R15, `(.L_x_14336) ;  /* 0x000000000f087348 */ /* 0x000fea0003c00000 */
[----:B------:R0:W1:Y:S02]  /*1f9e0*/  SHFL.IDX P6, R14, R13, R12, R11 ;  /* 0x0000000c0d0e7389 */ /* 0x00006400000c000b */
[----:B01----:R-:W-:Y:S01]  /*1f9f0*/  ENDCOLLECTIVE ;  /* 0x000000000000791b */ /* 0x003fe20003800000 */
.L_x_14336:
[----:B------:R-:W-:Y:S05]  /*1fa00*/  BRA `(.L_x_14337) ;  /* 0xfffffe6c002c7947 */ /* 0x000fea000383ffff */
.L_x_14066:
[----:B------:R-:W-:Y:S01]  /*1fa10*/  BSSY B1, `(.L_x_14338) ;  /* 0x0000008000017945 */ /* 0x000fe20003800000 */
[----:B------:R-:W-:Y:S02]  /*1fa20*/  IMAD.MOV.U32 R13, RZ, RZ, R6 ;  /* 0x000000ffff0d7224 */ /* 0x000fe400078e0006 */
[----:B------:R-:W-:Y:S02]  /*1fa30*/  IMAD.MOV.U32 R12, RZ, RZ, 0x1 ;  /* 0x00000001ff0c7424 */ /* 0x000fe400078e00ff */
[----:B------:R-:W-:Y:S02]  /*1fa40*/  IMAD.MOV.U32 R11, RZ, RZ, 0x1c1f ;  /* 0x00001c1fff0b7424 */ /* 0x000fe400078e00ff */
[----:B------:R-:W-:-:S07]  /*1fa50*/  IMAD.MOV.U32 R15, RZ, RZ, -0x1 ;  /* 0xffffffffff0f7424 */ /* 0x000fce00078e00ff */
[----:B-1----:R-:W-:Y:S05]  /*1fa60*/  WARPSYNC.COLLECTIVE R15, `(.L_x_14339) ;  /* 0x000000000f087348 */ /* 0x002fea0003c00000 */
[----:B------:R0:W2:Y:S02]  /*1fa70*/  SHFL.IDX P6, R14, R13, R12, R11 ;  /* 0x0000000c0d0e7389 */ /* 0x0000a400000c000b */
[----:B012---:R-:W-:Y:S01]  /*1fa80*/  ENDCOLLECTIVE ;  /* 0x000000000000791b */ /* 0x007fe20003800000 */
.L_x_14339:
[----:B------:R-:W-:Y:S05]  /*1fa90*/  BSYNC B1 ;  /* 0x0000000000017941 */ /* 0x000fea0003800000 */
.L_x_14338:
        /* <DEDUP_REMOVED lines=8> */
.L_x_14340:
[----:B------:R-:W-:Y:S02]  /*1fb20*/  IMAD.MOV.U32 R13, RZ, RZ, R8 ;  /* 0x000000ffff0d7224 */ /* 0x000fe400078e0008 */
[----:B------:R-:W-:-:S07]  /*1fb30*/  IMAD.MOV.U32 R0, RZ, RZ, R14 ;  /* 0x000000ffff007224 */ /* 0x000fce00078e000e */
[----:B------:R-:W-:Y:S05]  /*1fb40*/  WARPSYNC.COLLECTIVE R15, `(.L_x_14341) ;  /* 0x000000000f087348 */ /* 0x000fea0003c00000 */
[----:B------:R0:W1:Y:S02]  /*1fb50*/  SHFL.IDX P6, R14, R13, R12, R11 ;  /* 0x0000000c0d0e7389 */ /* 0x00006400000c000b */
[----:B01----:R-:W-:Y:S01]  /*1fb60*/  ENDCOLLECTIVE ;  /* 0x000000000000791b */ /* 0x003fe20003800000 */
.L_x_14341:
[----:B------:R-:W-:Y:S02]  /*1fb70*/  IMAD.MOV.U32 R13, RZ, RZ, R7 ;  /* 0x000000ffff0d7224 */ /* 0x000fe400078e0007 */
[----:B------:R-:W-:-:S07]  /*1fb80*/  IMAD.MOV.U32 R5, RZ, RZ, R14 ;  /* 0x000000ffff057224 */ /* 0x000fce00078e000e */
[----:B------:R-:W-:Y:S05]  /*1fb90*/  WARPSYNC.COLLECTIVE R15, `(.L_x_14342) ;  /* 0x000000000f087348 */ /* 0x000fea0003c00000 */
[----:B------:R0:W1:Y:S02]  /*1fba0*/  SHFL.IDX P6, R14, R13, R12, R11 ;  /* 0x0000000c0d0e7389 */ /* 0x00006400000c000b */
[----:B01----:R-:W-:Y:S01]  /*1fbb0*/  ENDCOLLECTIVE ;  /* 0x000000000000791b */ /* 0x003fe20003800000 */
.L_x_14342:
[----:B------:R-:W-:Y:S05]  /*1fbc0*/  BRA `(.L_x_14343) ;  /* 0xfffffe6c00907947 */ /* 0x000fea000383ffff */
.L_x_14070:
[----:B0-----:R0:W1:Y:S02]  /*1fbd0*/  SYNCS.PHASECHK.TRANS64.TRYWAIT P0, [R2+URZ+0x16800], R41 ;  /* 0x01680029020075a7 */ /* 0x001064000800017f */
[----:B-1----:R-:W-:Y:S05]  /*1fbe0*/  @!P0 NANOSLEEP.SYNCS 0x989680 ;  /* 0x009896800000895d */ /* 0x002fea0003900000 */
[----:B------:R-:W1:Y:S02]  /*1fbf0*/  @!P0 SYNCS.PHASECHK.TRANS64 P0, [R2+URZ+0x16800], R41 ;  /* 0x01680029020085a7 */ /* 0x000e64000800007f */
[----:B-1----:R-:W-:Y:S05]  /*1fc00*/  @!P0 BRA `(.L_x_14070) ;  /* 0xfffffffc00f08947 */ /* 0x002fea000383ffff */
[----:B------:R-:W-:Y:S05]  /*1fc10*/  BRA `(.L_x_14344) ;  /* 0xfffffe7000987947 */ /* 0x000fea000383ffff */
.L_x_14078:
[----:B------:R-:W1:Y:S01]  /*1fc20*/  LDC R41, c[0x0][0x3f4] ;  /* 0x0000fd00ff297b82 */ /* 0x000e620000000800 */
[----:B------:R-:W-:Y:S01]  /*1fc30*/  BSSY B1, `(.L_x_14345) ;  /* 0x0000008000017945 */ /* 0x000fe20003800000 */
[----:B------:R-:W-:Y:S01]  /*1fc40*/  IMAD.MOV.U32 R13, RZ, RZ, R26 ;  /* 0x000000ffff0d7224 */ /* 0x000fe200078e001a */
[----:B------:R-:W-:Y:S01]  /*1fc50*/  MOV R15, 0xffffffff ;  /* 0xffffffff000f7802 */ /* 0x000fe20000000f00 */
[----:B------:R-:W-:Y:S02]  /*1fc60*/  IMAD.MOV.U32 R12, RZ, RZ, RZ ;  /* 0x000000ffff0c7224 */ /* 0x000fe400078e00ff */
[----:B------:R-:W-:-:S07]  /*1fc70*/  IMAD.MOV.U32 R11, RZ, RZ, 0x1c1f ;  /* 0x00001c1fff0b7424 */ /* 0x000fce00078e00ff */
[----:B01----:R-:W-:Y:S05]  /*1fc80*/  WARPSYNC.COLLECTIVE R15, `(.L_x_14346) ;  /* 0x000000000f087348 */ /* 0x003fea0003c00000 */
[----:B0-----:R0:W2:Y:S02]  /*1fc90*/  SHFL.IDX P6, R14, R13, R12, R11 ;  /* 0x0000000c0d0e7389 */ /* 0x0010a400000c000b */
[----:B012---:R-:W-:Y:S01]  /*1fca0*/  ENDCOLLECTIVE ;  /* 0x000000000000791b */ /* 0x007fe20003800000 */
.L_x_14346:
[----:B------:R-:W-:Y:S05]  /*1fcb0*/  BSYNC B1 ;  /* 0x0000000000017941 */ /* 0x000fea0003800000 */
.L_x_14345:
[----:B------:R0:W5:Y:S01]  /*1fcc0*/  LDL R8, [R1+0x4] ;  /* 0x0000040001087983 */ /* 0x0001620000100800 */
[----:B------:R-:W-:Y:S01]  /*1fcd0*/  IMAD.MOV.U32 R13, RZ, RZ, R25 ;  /* 0x000000ffff0d7224 */ /* 0x000fe200078e0019 */
[----:B------:R-:W-:Y:S01]  /*1fce0*/  ISETP.GE.AND P0, PT, R18, R41, PT ;  /* 0x000000291200720c */ /* 0x000fe20003f06270 */
[----:B------:R-:W-:Y:S02]  /*1fcf0*/  IMAD.MOV.U32 R12, RZ, RZ, RZ ;  /* 0x000000ffff0c7224 */ /* 0x000fe400078e00ff */
[----:B------:R-:W-:Y:S02]  /*1fd00*/  IMAD.MOV.U32 R11, RZ, RZ, 0x1c1f ;  /* 0x00001c1fff0b7424 */ /* 0x000fe400078e00ff */
[----:B------:R-:W-:Y:S02]  /*1fd10*/  IMAD.MOV.U32 R15, RZ, RZ, -0x1 ;  /* 0xffffffffff0f7424 */ /* 0x000fe400078e00ff */
[----:B0-----:R-:W-:-:S07]  /*1fd20*/  IMAD.MOV.U32 R0, RZ, RZ, R14 ;  /* 0x000000ffff007224 */ /* 0x001fce00078e000e */
[----:B-----5:R-:W-:Y:S05]  /*1fd30*/  WARPSYNC.COLLECTIVE R15, `(.L_x_14347) ;  /* 0x000000000f087348 */ /* 0x020fea0003c00000 */
[----:B------:R0:W1:Y:S02]  /*1fd40*/  SHFL.IDX P6, R14, R13, R12, R11 ;  /* 0x0000000c0d0e7389 */ /* 0x00006400000c000b */
[----:B01---5:R-:W-:Y:S01]  /*1fd50*/  ENDCOLLECTIVE ;  /* 0x000000000000791b */ /* 0x023fe20003800000 */
.L_x_14347:
[----:B------:R-:W-:Y:S02]  /*1fd60*/  IMAD.MOV.U32 R13, RZ, RZ, R24 ;  /* 0x000000ffff0d7224 */ /* 0x000fe400078e0018 */
[----:B------:R-:W-:-:S07]  /*1fd70*/  IMAD.MOV.U32 R3, RZ, RZ, R14 ;  /* 0x000000ffff037224 */ /* 0x000fce00078e000e */
[----:B------:R-:W-:Y:S05]  /*1fd80*/  WARPSYNC.COLLECTIVE R15, `(.L_x_14348) ;  /* 0x000000000f087348 */ /* 0x000fea0003c00000 */
[----:B------:R0:W1:Y:S02]  /*1fd90*/  SHFL.IDX P6, R14, R13, R12, R11 ;  /* 0x0000000c0d0e7389 */ /* 0x00006400000c000b */
[----:B01----:R-:W-:Y:S01]  /*1fda0*/  ENDCOLLECTIVE ;  /* 0x000000000000791b */ /* 0x003fe20003800000 */
.L_x_14348:
[----:B------:R-:W-:Y:S02]  /*1fdb0*/  IMAD.MOV.U32 R13, RZ, RZ, R27 ;  /* 0x000000ffff0d7224 */ /* 0x000fe400078e001b */
[----:B------:R-:W-:-:S07]  /*1fdc0*/  IMAD.MOV.U32 R4, RZ, RZ, R14 ;  /* 0x000000ffff047224 */ /* 0x000fce00078e000e */
[----:B------:R-:W-:Y:S05]  /*1fdd0*/  WARPSYNC.COLLECTIVE R15, `(.L_x_14349) ;  /* 0x000000000f087348 */ /* 0x000fea0003c00000 */
[----:B------:R0:W1:Y:S02]  /*1fde0*/  SHFL.IDX P6, R14, R13, R12, R11 ;  /* 0x0000000c0d0e7389 */ /* 0x00006400000c000b */
[----:B01----:R-:W-:Y:S01]  /*1fdf0*/  ENDCOLLECTIVE ;  /* 0x000000000000791b */ /* 0x003fe20003800000 */
.L_x_14349:
[----:B------:R-:W-:-:S05]  /*1fe00*/  IMAD R32, R8, R32, RZ ;  /* 0x0000002008207224 */ /* 0x000fca00078e02ff */
[----:B------:R-:W-:-:S13]  /*1fe10*/  ISETP.GE.OR P1, PT, R39, R32, P0 ;  /* 0x000000202700720c */ /* 0x000fda0000726670 */
[C---:B------:R-:W-:Y:S01]  /*1fe20*/  @!P1 IMAD.SHL.U32 R5, R18.reuse, 0x2, RZ ;  /* 0x0000000212059824 */ /* 0x040fe200078e00ff */
[----:B------:R-:W-:-:S04]  /*1fe30*/  @!P1 SHF.L.U64.HI R21, R18, 0x1, R43 ;  /* 0x0000000112159819 */ /* 0x000fc8000001022b */
[----:B------:R-:W-:-:S05]  /*1fe40*/  @!P1 IADD3 R6, P2, R3, R5, RZ ;  /* 0x0000000503069210 */ /* 0x000fca0007f5e0ff */
[----:B------:R-:W-:-:S05]  /*1fe50*/  @!P1 IMAD.X R7, R0, 0x1, R21, P2 ;  /* 0x0000000100079824 */ /* 0x000fca00010e0615 */
[----:B------:R-:W2:Y:S01]  /*1fe60*/  @!P1 LD.E.128 R8, desc[UR38][R6.64] ;  /* 0x0000002606089980 */ /* 0x000ea2000c101d00 */
[----:B------:R-:W-:-:S04]  /*1fe70*/  @!P1 IADD3 R14, P2, R14, R5, RZ ;  /* 0x000000050e0e9210 */ /* 0x000fc80007f5e0ff */
[----:B------:R-:W-:-:S05]  /*1fe80*/  @!P1 IADD3.X R3, R4, R21, RZ, P2, !PT ;  /* 0x0000001504039210 */ /* 0x000fca00017fe4ff */
[----:B------:R-:W-:-:S05]  /*1fe90*/  @!P1 IMAD.MOV.U32 R15, RZ, RZ, R3 ;  /* 0x000000ffff0f9224 */ /* 0x000fca00078e0003 */
[----:B------:R0:W5:Y:S01]  /*1fea0*/  @!P1 LD.E.128 R4, desc[UR38][R14.64] ;  /* 0x000000260e049980 */ /* 0x000162000c101d00 */
[----:B------:R-:W-:Y:S01]  /*1feb0*/  CS2R R36, SRZ ;  /* 0x0000000000247805 */ /* 0x000fe2000001ff00 */
[----:B------:R-:W-:Y:S01]  /*1fec0*/  IMAD.MOV.U32 R13, RZ, RZ, R26 ;  /* 0x000000ffff0d7224 */ /* 0x000fe200078e001a */
[----:B------:R-:W-:Y:S01]  /*1fed0*/  CS2R R34, SRZ ;  /* 0x0000000000227805 */ /* 0x000fe2000001ff00 */
[----:B------:R-:W-:Y:S01]  /*1fee0*/  IMAD.MOV.U32 R12, RZ, RZ, 0x1 ;  /* 0x00000001ff0c7424 */ /* 0x000fe200078e00ff */
[----:B------:R-:W-:Y:S02]  /*1fef0*/  CS2R R20, SRZ ;  /* 0x0000000000147805 */ /* 0x000fe4000001ff00 */
[----:B------:R-:W-:Y:S01]  /*1ff00*/  CS2R R28, SRZ ;  /* 0x00000000001c7805 */ /* 0x000fe2000001ff00 */
[----:B0-----:R-:W-:Y:S02]  /*1ff10*/  IMAD.MOV.U32 R15, RZ, RZ, -0x1 ;  /* 0xffffffffff0f7424 */ /* 0x001fe400078e00ff */
[----:B--2---:R-:W-:-:S02]  /*1ff20*/  @!P1 IMAD.MOV.U32 R37, RZ, RZ, R11 ;  /* 0x000000ffff259224 */ /* 0x004fc400078e000b */
[----:B------:R-:W-:Y:S02]  /*1ff30*/  IMAD.MOV.U32 R11, RZ, RZ, 0x1c1f ;  /* 0x00001c1fff0b7424 */ /* 0x000fe400078e00ff */
[----:B------:R-:W-:Y:S02]  /*1ff40*/  @!P1 IMAD.MOV.U32 R34, RZ, RZ, R8 ;  /* 0x000000ffff229224 */ /* 0x000fe400078e0008 */
[----:B------:R-:W-:-:S07]  /*1ff50*/  @!P1 IMAD.MOV.U32 R35, RZ, RZ, R9 ;  /* 0x000000ffff239224 */ /* 0x000fce00078e0009 */
[----:B-----5:R-:W-:Y:S05]  /*1ff60*/  WARPSYNC.COLLECTIVE R15, `(.L_x_14350) ;  /* 0x000000000f087348 */ /* 0x020fea0003c00000 */
[----:B------:R0:W1:Y:S02]  /*1ff70*/  SHFL.IDX P6, R14, R13, R12, R11 ;  /* 0x0000000c0d0e7389 */ /* 0x00006400000c000b */
[----:B01---5:R-:W-:Y:S01]  /*1ff80*/  ENDCOLLECTIVE ;  /* 0x000000000000791b */ /* 0x023fe20003800000 */
.L_x_14350:
[----:B------:R-:W-:Y:S02]  /*1ff90*/  IMAD.MOV.U32 R0, RZ, RZ, R34 ;  /* 0x000000ffff007224 */ /* 0x000fe400078e0022 */
[----:B------:R-:W-:Y:S02]  /*1ffa0*/  IMAD.MOV.U32 R3, RZ, RZ, R35 ;  /* 0x000000ffff037224 */ /* 0x000fe400078e0023 */
[----:B------:R-:W-:Y:S01]  /*1ffb0*/  @!P1 IMAD.MOV.U32 R36, RZ, RZ, R10 ;  /* 0x000000ffff249224 */ /* 0x000fe200078e000a */
[----:B------:R-:W-:Y:S01]  /*1ffc0*/  PRMT R42, R0, 0x7610, R42 ;  /* 0x00007610002a7816 */ /* 0x000fe2000000002a */
[----:B------:R-:W-:Y:S01]  /*1ffd0*/  IMAD.MOV.U32 R9, RZ, RZ, R37 ;  /* 0x000000ffff097224 */ /* 0x000fe200078e0025 */
[----:B------:R-:W-:Y:S01]  /*1ffe0*/  PRMT R45, R45, 0x5410, R3 ;  /* 0x000054102d2d7816 */ /* 0x000fe20000000003 */
[----:B------:R-:W-:Y:S02]  /*1fff0*/  @!P1 IMAD.MOV.U32 R20, RZ, RZ, R4 ;  /* 0x000000ffff149224 */ /* 0x000fe400078e0004 */
[----:B------:R-:W-:-:S02]  /*20000*/  @!P1 IMAD.MOV.U32 R21, RZ, RZ, R5 ;  /* 0x000000ffff159224 */ /* 0x000fc400078e0005 */
[----:B------:R-:W-:Y:S01]  /*20010*/  @!P1 IMAD.MOV.U32 R28, RZ, RZ, R6 ;  /* 0x000000ffff1c9224 */ /* 0x000fe200078e0006 */
[----:B------:R-:W-:Y:S01]  /*20020*/  MOV R4, R20 ;  /* 0x0000001400047202 */ /* 0x000fe20000000f00 */
[----:B------:R-:W-:Y:S02]  /*20030*/  IMAD.MOV.U32 R13, RZ, RZ, R25 ;  /* 0x000000ffff0d7224 */ /* 0x000fe400078e0019 */
[----:B------:R-:W-:Y:S02]  /*20040*/  @!P1 IMAD.MOV.U32 R29, RZ, RZ, R7 ;  /* 0x000000ffff1d9224 */ /* 0x000fe400078e0007 */
[----:B------:R-:W-:Y:S02]  /*20050*/  IMAD.MOV.U32 R5, RZ, RZ, R21 ;  /* 0x000000ffff057224 */ /* 0x000fe400078e0015 */
[----:B------:R-:W-:Y:S02]  /*20060*/  IMAD.MOV.U32 R6, RZ, RZ, R28 ;  /* 0x000000ffff067224 */ /* 0x000fe400078e001c */
[----:B------:R-:W-:Y:S01]  /*20070*/  IMAD.MOV.U32 R8, RZ, RZ, R36 ;  /* 0x000000ffff087224 */ /* 0x000fe200078e0024 */
[----:B------:R-:W-:Y:S01]  /*20080*/  MOV R0, R14 ;  /* 0x0000000e00007202 */ /* 0x000fe20000000f00 */
[----:B------:R-:W-:-:S07]  /*20090*/  IMAD.MOV.U32 R7, RZ, RZ, R29 ;  /* 0x000000ffff077224 */ /* 0x000fce00078e001d */
[----:B------:R-:W-:Y:S05]  /*200a0*/  WARPSYNC.COLLECTIVE R15, `(.L_x_14351) ;  /* 0x000000000f087348 */ /* 0x000fea0003c00000 */
[----:B------:R0:W1:Y:S02]  /*200b0*/  SHFL.IDX P6, R14, R13, R12, R11 ;  /* 0x0000000c0d0e7389 */ /* 0x00006400000c000b */
[----:B01----:R-:W-:Y:S01]  /*200c0*/  ENDCOLLECTIVE ;  /* 0x000000000000791b */ /* 0x003fe20003800000 */
.L_x_14351:
[----:B------:R-:W-:Y:S02]  /*200d0*/  PRMT R56, R4, 0x5410, R6 ;  /* 0x0000541004387816 */ /* 0x000fe40000000006 */
[----:B------:R-:W-:Y:S02]  /*200e0*/  PRMT R45, R5, 0x7610, R45 ;  /* 0x00007610052d7816 */ /* 0x000fe4000000002d */
[----:B------:R-:W-:Y:S02]  /*200f0*/  CS2R R4, SRZ ;  /* 0x0000000000047805 */ /* 0x000fe4000001ff00 */
[----:B------:R-:W-:Y:S02]  /*20100*/  PRMT R31, R8, 0x5410, R9 ;  /* 0x00005410081f7816 */ /* 0x000fe40000000009 */
[----:B------:R-:W-:Y:S01]  /*20110*/  PRMT R42, R42, 0x5410, R7 ;  /* 0x000054102a2a7816 */ /* 0x000fe20000000007 */
[----:B------:R-:W-:Y:S02]  /*20120*/  IMAD.MOV.U32 R13, RZ, RZ, R24 ;  /* 0x000000ffff0d7224 */ /* 0x000fe400078e0018 */
[----:B------:R-:W-:-:S07]  /*20130*/  IMAD.MOV.U32 R3, RZ, RZ, R14 ;  /* 0x000000ffff037224 */ /* 0x000fce00078e000e */
[----:B------:R-:W-:Y:S05]  /*20140*/  WARPSYNC.COLLECTIVE R15, `(.L_x_14352) ;  /* 0x000000000f087348 */ /* 0x000fea0003c00000 */
[----:B------:R0:W1:Y:S02]  /*20150*/  SHFL.IDX P6, R14, R13, R12, R11 ;  /* 0x0000000c0d0e7389 */ /* 0x00006400000c000b */
[----:B01----:R-:W-:Y:S01]  /*20160*/  ENDCOLLECTIVE ;  /* 0x000000000000791b */ /* 0x003fe20003800000 */
.L_x_14352:
[----:B------:R-:W-:Y:S02]  /*20170*/  IMAD.MOV.U32 R13, RZ, RZ, R27 ;  /* 0x000000ffff0d7224 */ /* 0x000fe400078e001b */
[----:B------:R-:W-:-:S07]  /*20180*/  IMAD.MOV.U32 R24, RZ, RZ, R14 ;  /* 0x000000ffff187224 */ /* 0x000fce00078e000e */
[----:B------:R-:W-:Y:S05]  /*20190*/  WARPSYNC.COLLECTIVE R15, `(.L_x_14353) ;  /* 0x000000000f087348 */ /* 0x000fea0003c00000 */
[----:B------:R0:W1:Y:S02]  /*201a0*/  SHFL.IDX P6, R14, R13, R12, R11 ;  /* 0x0000000c0d0e7389 */ /* 0x00006400000c000b */
[----:B01----:R-:W-:Y:S01]  /*201b0*/  ENDCOLLECTIVE ;  /* 0x000000000000791b */ /* 0x003fe20003800000 */
.L_x_14353:
[----:B------:R-:W-:Y:S05]  /*201c0*/  BRA `(.L_x_14354) ;  /* 0xfffffe7c00887947 */ /* 0x000fea000383ffff */
.L_x_14082:
[----:B0-----:R0:W1:Y:S02]  /*201d0*/  SYNCS.PHASECHK.TRANS64.TRYWAIT P1, [R2+URZ+0x16800], R13 ;  /* 0x0168000d020075a7 */ /* 0x001064000802017f */
[----:B-1----:R-:W-:Y:S05]  /*201e0*/  @!P1 NANOSLEEP.SYNCS 0x989680 ;  /* 0x009896800000995d */ /* 0x002fea0003900000 */
[----:B------:R-:W1:Y:S02]  /*201f0*/  @!P1 SYNCS.PHASECHK.TRANS64 P1, [R2+URZ+0x16800], R13 ;  /* 0x0168000d020095a7 */ /* 0x000e64000802007f */
[----:B-1----:R-:W-:Y:S05]  /*20200*/  @!P1 BRA `(.L_x_14082) ;  /* 0xfffffffc00f09947 */ /* 0x002fea000383ffff */
[----:B------:R-:W-:Y:S05]  /*20210*/  BRA `(.L_x_14355) ;  /* 0xfffffe8000287947 */ /* 0x000fea000383ffff */
.L_x_14088:
[----:B--2---:R2:W4:Y:S02]  /*20220*/  SYNCS.PHASECHK.TRANS64.TRYWAIT P2, [R15+URZ+0x16830], R0 ;  /* 0x016830000f0075a7 */ /* 0x004524000804017f */
[----:B----4-:R-:W-:Y:S05]  /*20230*/  @!P2 NANOSLEEP.SYNCS 0x989680 ;  /* 0x009896800000a95d */ /* 0x010fea0003900000 */
[----:B------:R-:W4:Y:S02]  /*20240*/  @!P2 SYNCS.PHASECHK.TRANS64 P2, [R15+URZ+0x16830], R0 ;  /* 0x016830000f00a5a7 */ /* 0x000f24000804007f */
[----:B----4-:R-:W-:Y:S05]  /*20250*/  @!P2 BRA `(.L_x_14088) ;  /* 0xfffffffc00f0a947 */ /* 0x010fea000383ffff */
[----:B------:R-:W-:Y:S05]  /*20260*/  BRA `(.L_x_14087) ;  /* 0xfffffe8c00a87947 */ /* 0x000fea000383ffff */
.L_x_14106:
[----:B-1----:R1:W2:Y:S02]  /*20270*/  SYNCS.PHASECHK.TRANS64.TRYWAIT P4, [R11+URZ+0x16830], R10 ;  /* 0x0168300a0b0075a7 */ /* 0x0022a4000808017f */
[----:B--2---:R-:W-:Y:S05]  /*20280*/  @!P4 NANOSLEEP.SYNCS 0x989680 ;  /* 0x009896800000c95d */ /* 0x004fea0003900000 */
[----:B------:R-:W2:Y:S02]  /*20290*/  @!P4 SYNCS.PHASECHK.TRANS64 P4, [R11+URZ+0x16830], R10 ;  /* 0x0168300a0b00c5a7 */ /* 0x000ea4000808007f */
[----:B--2---:R-:W-:Y:S05]  /*202a0*/  @!P4 BRA `(.L_x_14106) ;  /* 0xfffffffc00f0c947 */ /* 0x004fea000383ffff */
[----:B------:R-:W-:Y:S05]  /*202b0*/  BRA `(.L_x_14105) ;  /* 0xfffffec800987947 */ /* 0x000fea000383ffff */
.L_x_14110:
[----:B-1----:R1:W2:Y:S02]  /*202c0*/  SYNCS.PHASECHK.TRANS64.TRYWAIT P3, [R11+URZ+0x16850], R10 ;  /* 0x0168500a0b0075a7 */ /* 0x0022a4000806017f */
[----:B--2---:R-:W-:Y:S05]  /*202d0*/  @!P3 NANOSLEEP.SYNCS 0x989680 ;  /* 0x009896800000b95d */ /* 0x004fea0003900000 */
[----:B------:R-:W2:Y:S02]  /*202e0*/  @!P3 SYNCS.PHASECHK.TRANS64 P3, [R11+URZ+0x16850], R10 ;  /* 0x0168500a0b00b5a7 */ /* 0x000ea4000806007f */
[----:B--2---:R-:W-:Y:S05]  /*202f0*/  @!P3 BRA `(.L_x_14110) ;  /* 0xfffffffc00f0b947 */ /* 0x004fea000383ffff */
[----:B------:R-:W-:Y:S05]  /*20300*/  BRA `(.L_x_14107) ;  /* 0xfffffecc00587947 */ /* 0x000fea000383ffff */
.L_x_14129:
[----:B-1----:R1:W2:Y:S02]  /*20310*/  SYNCS.PHASECHK.TRANS64.TRYWAIT P3, [R5+URZ+0x16830], R12 ;  /* 0x0168300c050075a7 */ /* 0x0022a4000806017f */
[----:B--2---:R-:W-:Y:S05]  /*20320*/  @!P3 NANOSLEEP.SYNCS 0x989680 ;  /* 0x009896800000b95d */ /* 0x004fea0003900000 */
[----:B------:R-:W2:Y:S02]  /*20330*/  @!P3 SYNCS.PHASECHK.TRANS64 P3, [R5+URZ+0x16830], R12 ;  /* 0x0168300c0500b5a7 */ /* 0x000ea4000806007f */
[----:B--2---:R-:W-:Y:S05]  /*20340*/  @!P3 BRA `(.L_x_14129) ;  /* 0xfffffffc00f0b947 */ /* 0x004fea000383ffff */
[----:B------:R-:W-:Y:S05]  /*20350*/  BRA `(.L_x_14128) ;  /* 0xffffff0400207947 */ /* 0x000fea000383ffff */
.L_x_14133:
[----:B-1----:R1:W2:Y:S02]  /*20360*/  SYNCS.PHASECHK.TRANS64.TRYWAIT P2, [R10+URZ+0x16850], R5 ;  /* 0x016850050a0075a7 */ /* 0x0022a4000804017f */
[----:B--2---:R-:W-:Y:S05]  /*20370*/  @!P2 NANOSLEEP.SYNCS 0x989680 ;  /* 0x009896800000a95d */ /* 0x004fea0003900000 */
[----:B------:R-:W2:Y:S02]  /*20380*/  @!P2 SYNCS.PHASECHK.TRANS64 P2, [R10+URZ+0x16850], R5 ;  /* 0x016850050a00a5a7 */ /* 0x000ea4000804007f */
[----:B--2---:R-:W-:Y:S05]  /*20390*/  @!P2 BRA `(.L_x_14133) ;  /* 0xfffffffc00f0a947 */ /* 0x004fea000383ffff */
[----:B------:R-:W-:Y:S05]  /*203a0*/  BRA `(.L_x_14130) ;  /* 0xffffff0400e07947 */ /* 0x000fea000383ffff */
.L_x_14140:
[----:B-1----:R1:W2:Y:S02]  /*203b0*/  SYNCS.PHASECHK.TRANS64.TRYWAIT P3, [R5+URZ+0x16830], R12 ;  /* 0x0168300c050075a7 */ /* 0x0022a4000806017f */
[----:B--2---:R-:W-:Y:S05]  /*203c0*/  @!P3 NANOSLEEP.SYNCS 0x989680 ;  /* 0x009896800000b95d */ /* 0x004fea0003900000 */
[----:B------:R-:W2:Y:S02]  /*203d0*/  @!P3 SYNCS.PHASECHK.TRANS64 P3, [R5+URZ+0x16830], R12 ;  /* 0x0168300c0500b5a7 */ /* 0x000ea4000806007f */
[----:B--2---:R-:W-:Y:S05]  /*203e0*/  @!P3 BRA `(.L_x_14140) ;  /* 0xfffffffc00f0b947 */ /* 0x004fea000383ffff */
[----:B------:R-:W-:Y:S05]  /*203f0*/  BRA `(.L_x_14139) ;  /* 0xffffff2800e87947 */ /* 0x000fea000383ffff */
.L_x_14144:
[----:B-1----:R1:W2:Y:S02]  /*20400*/  SYNCS.PHASECHK.TRANS64.TRYWAIT P2, [R10+URZ+0x16850], R5 ;  /* 0x016850050a0075a7 */ /* 0x0022a4000804017f */
[----:B--2---:R-:W-:Y:S05]  /*20410*/  @!P2 NANOSLEEP.SYNCS 0x989680 ;  /* 0x009896800000a95d */ /* 0x004fea0003900000 */
[----:B------:R-:W2:Y:S02]  /*20420*/  @!P2 SYNCS.PHASECHK.TRANS64 P2, [R10+URZ+0x16850], R5 ;  /* 0x016850050a00a5a7 */ /* 0x000ea4000804007f */
[----:B--2---:R-:W-:Y:S05]  /*20430*/  @!P2 BRA `(.L_x_14144) ;  /* 0xfffffffc00f0a947 */ /* 0x004fea000383ffff */
[----:B------:R-:W-:Y:S05]  /*20440*/  BRA `(.L_x_14141) ;  /* 0xffffff2c00a87947 */ /* 0x000fea000383ffff */
.L_x_14157:
[----:B-1----:R1:W2:Y:S02]  /*20450*/  SYNCS.PHASECHK.TRANS64.TRYWAIT P0, [R11+URZ+0x16850], R0 ;  /* 0x016850000b0075a7 */ /* 0x0022a4000800017f */
[----:B--2---:R-:W-:Y:S05]  /*20460*/  @!P0 NANOSLEEP.SYNCS 0x989680 ;  /* 0x009896800000895d */ /* 0x004fea0003900000 */
[----:B------:R-:W2:Y:S02]  /*20470*/  @!P0 SYNCS.PHASECHK.TRANS64 P0, [R11+URZ+0x16850], R0 ;  /* 0x016850000b0085a7 */ /* 0x000ea4000800007f */
[----:B--2---:R-:W-:Y:S05]  /*20480*/  @!P0 BRA `(.L_x_14157) ;  /* 0xfffffffc00f08947 */ /* 0x004fea000383ffff */
[----:B------:R-:W-:Y:S05]  /*20490*/  BRA `(.L_x_14156) ;  /* 0xffffff60008c7947 */ /* 0x000fea000383ffff */
.L_x_14165:
[----:B------:R-:W-:Y:S02]  /*204a0*/  IMAD.MOV.U32 R13, RZ, RZ, R20 ;  /* 0x000000ffff0d7224 */ /* 0x000fe400078e0014 */
[----:B------:R-:W-:Y:S02]  /*204b0*/  IMAD.MOV.U32 R12, RZ, RZ, RZ ;  /* 0x000000ffff0c7224 */ /* 0x000fe400078e00ff */
[----:B------:R-:W-:Y:S02]  /*204c0*/  IMAD.MOV.U32 R11, RZ, RZ, 0x181f ;  /* 0x0000181fff0b7424 */ /* 0x000fe400078e00ff */
[----:B------:R-:W-:Y:S02]  /*204d0*/  IMAD.MOV.U32 R15, RZ, RZ, -0x1 ;  /* 0xffffffffff0f7424 */ /* 0x000fe400078e00ff */
[----:B------:R-:W-:Y:S02]  /*204e0*/  IMAD R21, R8, R27, RZ ;  /* 0x0000001b08157224 */ /* 0x000fe400078e02ff */
[----:B------:R-:W-:-:S07]  /*204f0*/  IMAD.IADD R24, R30, 0x1, R26 ;  /* 0x000000011e187824 */ /* 0x000fce00078e021a */
[----:B-1----:R-:W-:Y:S05]  /*20500*/  WARPSYNC.COLLECTIVE R15, `(.L_x_14356) ;  /* 0x000000000f087348 */ /* 0x002fea0003c00000 */
[----:B------:R0:W2:Y:S02]  /*20510*/  SHFL.IDX P6, R14, R13, R12, R11 ;  /* 0x0000000c0d0e7389 */ /* 0x0000a400000c000b */
[----:B012---:R-:W-:Y:S01]  /*20520*/  ENDCOLLECTIVE ;  /* 0x000000000000791b */ /* 0x007fe20003800000 */
.L_x_14356:
[C---:B------:R-:W-:Y:S01]  /*20530*/  VIADD R8, R24.reuse, 0x30 ;  /* 0x0000003018087836 */ /* 0x040fe20000000000 */
[----:B------:R-:W-:-:S04]  /*20540*/  ISETP.GE.OR P3, PT, R24, R21, P0 ;  /* 0x000000151800720c */ /* 0x000fc80000766670 */
[----:B------:R-:W-:Y:S01]  /*20550*/  ISETP.GE.OR P4, PT, R8, R21, P0 ;  /* 0x000000150800720c */ /* 0x000fe20000786670 */
[----:B------:R-:W-:Y:S02]  /*20560*/  VIADD R8, R24, 0x60 ;  /* 0x0000006018087836 */ /* 0x000fe40000000000 */
[----:B------:R-:W-:-:S03]  /*20570*/  IMAD.MOV.U32 R13, RZ, RZ, R7 ;  /* 0x000000ffff0d7224 */ /* 0x000fc600078e0007 */
[----:B------:R-:W-:Y:S01]  /*20580*/  ISETP.GE.OR P2, PT, R8, R21, P0 ;  /* 0x000000150800720c */ /* 0x000fe20000746670 */
[----:B------:R-:W-:-:S12]  /*20590*/  IMAD.MOV.U32 R0, RZ, RZ, R14 ;  /* 0x000000ffff007224 */ /* 0x000fd800078e000e */
[----:B------:R-:W-:Y:S05]  /*205a0*/  WARPSYNC.COLLECTIVE R15, `(.L_x_14357) ;  /* 0x000000000f087348 */ /* 0x000fea0003c00000 */
[----:B------:R0:W1:Y:S02]  /*205b0*/  SHFL.IDX P6, R14, R13, R12, R11 ;  /* 0x0000000c0d0e7389 */ /* 0x00006400000c000b */
[----:B01----:R-:W-:Y:S01]  /*205c0*/  ENDCOLLECTIVE ;  /* 0x000000000000791b */ /* 0x003fe20003800000 */
.L_x_14357:
[----:B------:R-:W-:Y:S01]  /*205d0*/  IMAD.MOV.U32 R13, RZ, RZ, R20 ;  /* 0x000000ffff0d7224 */ /* 0x000fe200078e0014 */
[----:B------:R-:W-:Y:S01]  /*205e0*/  MOV R12, 0x1 ;  /* 0x00000001000c7802 */ /* 0x000fe20000000f00 */
[----:B------:R-:W-:-:S07]  /*205f0*/  IMAD.MOV.U32 R3, RZ, RZ, R14 ;  /* 0x000000ffff037224 */ /* 0x000fce00078e000e */
[----:B------:R-:W-:Y:S05]  /*20600*/  WARPSYNC.COLLECTIVE R15, `(.L_x_14358) ;  /* 0x000000000f087348 */ /* 0x000fea0003c00000 */
[----:B------:R0:W1:Y:S02]  /*20610*/  SHFL.IDX P6, R14, R13, R12, R11 ;  /* 0x0000000c0d0e7389 */ /* 0x00006400000c000b */
[----:B01----:R-:W-:Y:S01]  /*20620*/  ENDCOLLECTIVE ;  /* 0x000000000000791b */ /* 0x003fe20003800000 */
.L_x_14358:
[----:B------:R-:W-:-:S04]  /*20630*/  @!P3 LEA R10, P5, R29, R3, 0x1 ;  /* 0x000000031d0ab211 */ /* 0x000fc800078a08ff */
[----:B------:R-:W-:Y:S01]  /*20640*/  @!P3 LEA.HI.X R3, R29, R0, R28, 0x1, P5 ;  /* 0x000000001d03b211 */ /* 0x000fe200028f0c1c */
[----:B------:R-:W-:Y:S02]  /*20650*/  IMAD.MOV.U32 R13, RZ, RZ, R7 ;  /* 0x000000ffff0d7224 */ /* 0x000fe400078e0007 */
[----:B------:R-:W-:-:S07]  /*20660*/  IMAD.MOV.U32 R4, RZ, RZ, R14 ;  /* 0x000000ffff047224 */ /* 0x000fce00078e000e */
[----:B------:R-:W-:Y:S05]  /*20670*/  WARPSYNC.COLLECTIVE R15, `(.L_x_14359) ;  /* 0x000000000f087348 */ /* 0x000fea0003c00000 */
[----:B------:R0:W1:Y:S02]  /*20680*/  SHFL.IDX P6, R14, R13, R12, R11 ;  /* 0x0000000c0d0e7389 */ /* 0x00006400000c000b */
[----:B01----:R-:W-:Y:S01]  /*20690*/  ENDCOLLECTIVE ;  /* 0x000000000000791b */ /* 0x003fe20003800000 */
.L_x_14359:
[----:B------:R-:W-:Y:S02]  /*206a0*/  IMAD.MOV.U32 R13, RZ, RZ, R20 ;  /* 0x000000ffff0d7224 */ /* 0x000fe400078e0014 */
[----:B------:R-:W-:Y:S02]  /*206b0*/  IMAD.MOV.U32 R12, RZ, RZ, 0x2 ;  /* 0x00000002ff0c7424 */ /* 0x000fe400078e00ff */
[----:B------:R-:W-:-:S07]  /*206c0*/  IMAD.MOV.U32 R5, RZ, RZ, R14 ;  /* 0x000000ffff057224 */ /* 0x000fce00078e000e */
[----:B------:R-:W-:Y:S05]  /*206d0*/  WARPSYNC.COLLECTIVE R15, `(.L_x_14360) ;  /* 0x000000000f087348 */ /* 0x000fea0003c00000 */
[----:B------:R0:W1:Y:S02]  /*206e0*/  SHFL.IDX P6, R14, R13, R12, R11 ;  /* 0x0000000c0d0e7389 */ /* 0x00006400000c000b */
[----:B01----:R-:W-:Y:S01]  /*206f0*/  ENDCOLLECTIVE ;  /* 0x000000000000791b */ /* 0x003fe20003800000 */
.L_x_14360:
[----:B------:R-:W-:-:S04]  /*20700*/  @!P4 LEA R8, P1, R29, R5, 0x1 ;  /* 0x000000051d08c211 */ /* 0x000fc800078208ff */
[----:B------:R-:W-:Y:S01]  /*20710*/  @!P4 LEA.HI.X R9, R29, R4, R28, 0x1, P1 ;  /* 0x000000041d09c211 */ /* 0x000fe200008f0c1c */
[----:B------:R-:W-:Y:S02]  /*20720*/  IMAD.MOV.U32 R13, RZ, RZ, R7 ;  /* 0x000000ffff0d7224 */ /* 0x000fe400078e0007 */
[----:B------:R-:W-:-:S07]  /*20730*/  IMAD.MOV.U32 R6, RZ, RZ, R14 ;  /* 0x000000ffff067224 */ /* 0x000fce00078e000e */
[----:B------:R-:W-:Y:S05]  /*20740*/  WARPSYNC.COLLECTIVE R15, `(.L_x_14361) ;  /* 0x000000000f087348 */ /* 0x000fea0003c00000 */
[----:B------:R0:W1:Y:S02]  /*20750*/  SHFL.IDX P6, R14, R13, R12, R11 ;  /* 0x0000000c0d0e7389 */ /* 0x00006400000c000b */
[----:B01----:R-:W-:Y:S01]  /*20760*/  ENDCOLLECTIVE ;  /* 0x000000000000791b */ /* 0x003fe20003800000 */
.L_x_14361:
        /* <DEDUP_REMOVED lines=12> */
.L_x_14362:
[----:B------:R0:W-:Y:S01]  /*20830*/  @!P2 ST.E.128 desc[UR38][R4.64], RZ ;  /* 0x000000ff0400a985 */ /* 0x0001e2000c101d26 */
[----:B------:R-:W-:Y:S02]  /*20840*/  IMAD.MOV.U32 R13, RZ, RZ, R7 ;  /* 0x000000ffff0d7224 */ /* 0x000fe400078e0007 */
[----:B------:R-:W-:-:S07]  /*20850*/  IMAD.MOV.U32 R0, RZ, RZ, R14 ;  /* 0x000000ffff007224 */ /* 0x000fce00078e000e */
[----:B0-----:R-:W-:Y:S05]  /*20860*/  WARPSYNC.COLLECTIVE R15, `(.L_x_14363) ;  /* 0x000000000f087348 */ /* 0x001fea0003c00000 */
[----:B------:R1:W2:Y:S02]  /*20870*/  SHFL.IDX P6, R14, R13, R12, R11 ;  /* 0x0000000c0d0e7389 */ /* 0x0002a400000c000b */
[----:B012---:R-:W-:Y:S01]  /*20880*/  ENDCOLLECTIVE ;  /* 0x000000000000791b */ /* 0x007fe20003800000 */
.L_x_14363:
[----:B------:R-:W-:Y:S05]  /*20890*/  BRA `(.L_x_14364) ;  /* 0xffffff7c00e87947 */ /* 0x000fea000383ffff */
.L_x_14190:
        /* <DEDUP_REMOVED lines=11> */
.L_x_14366:
[----:B------:R-:W-:Y:S05]  /*20950*/  BSYNC B1 ;  /* 0x0000000000017941 */ /* 0x000fea0003800000 */
.L_x_14365:
[----:B------:R-:W-:Y:S05]  /*20960*/  BRA `(.L_x_14367) ;  /* 0xffffff9400cc7947 */ /* 0x000fea000383ffff */
.L_x_14192:
[----:B------:R-:W-:Y:S01]  /*20970*/  BSSY B1, `(.L_x_14368) ;  /* 0x0000006000017945 */ /* 0x000fe20003800000 */
[----:B------:R-:W-:-:S07]  /*20980*/  IMAD.MOV.U32 R15, RZ, RZ, -0x1 ;  /* 0xffffffffff0f7424 */ /* 0x000fce00078e00ff */
[----:B01----:R-:W-:Y:S05]  /*20990*/  WARPSYNC.COLLECTIVE R15, `(.L_x_14369) ;  /* 0x000000000f0c7348 */ /* 0x003fea0003c00000 */
[----:B------:R-:W-:Y:S02]  /*209a0*/  ELECT P6, UR62, PT ;  /* 0x00000000003e782f */ /* 0x000fe400038c0000 */
[----:B------:R-:W-:Y:S01]  /*209b0*/  MOV R14, UR62 ;  /* 0x0000003e000e7c02 */ /* 0x000fe20008000f00 */
[----:B01----:R-:W-:Y:S10]  /*209c0*/  ENDCOLLECTIVE ;  /* 0x000000000000791b */ /* 0x003ff40003800000 */
.L_x_14369:
[----:B------:R-:W-:Y:S05]  /*209d0*/  BSYNC B1 ;  /* 0x0000000000017941 */ /* 0x000fea0003800000 */
.L_x_14368:
[----:B------:R-:W-:Y:S05]  /*209e0*/  BRA `(.L_x_14191) ;  /* 0xffffff9400c47947 */ /* 0x000fea000383ffff */
.L_x_14194:
[----:B-1----:R1:W2:Y:S02]  /*209f0*/  SYNCS.PHASECHK.TRANS64.TRYWAIT P0, [R22+URZ+0x16820], R5 ;  /* 0x01682005160075a7 */ /* 0x0022a4000800017f */
[----:B--2---:R-:W-:Y:S05]  /*20a00*/  @!P0 NANOSLEEP.SYNCS 0x989680 ;  /* 0x009896800000895d */ /* 0x004fea0003900000 */
[----:B------:R-:W2:Y:S02]  /*20a10*/  @!P0 SYNCS.PHASECHK.TRANS64 P0, [R22+URZ+0x16820], R5 ;  /* 0x01682005160085a7 */ /* 0x000ea4000800007f */
[----:B--2---:R-:W-:Y:S05]  /*20a20*/  @!P0 BRA `(.L_x_14194) ;  /* 0xfffffffc00f08947 */ /* 0x004fea000383ffff */
[----:B------:R-:W-:Y:S05]  /*20a30*/  BRA `(.L_x_14370) ;  /* 0xffffff9400d47947 */ /* 0x000fea000383ffff */
.L_x_14198:
[----:B-1----:R1:W2:Y:S02]  /*20a40*/  SYNCS.PHASECHK.TRANS64.TRYWAIT P0, [R5+URZ+0x168a0], R6 ;  /* 0x0168a006050075a7 */ /* 0x0022a4000800017f */
[----:B--2---:R-:W-:Y:S05]  /*20a50*/  @!P0 NANOSLEEP.SYNCS 0x989680 ;  /* 0x009896800000895d */ /* 0x004fea0003900000 */
[----:B------:R-:W2:Y:S02]  /*20a60*/  @!P0 SYNCS.PHASECHK.TRANS64 P0, [R5+URZ+0x168a0], R6 ;  /* 0x0168a006050085a7 */ /* 0x000ea4000800007f */
[----:B--2---:R-:W-:Y:S05]  /*20a70*/  @!P0 BRA `(.L_x_14198) ;  /* 0xfffffffc00f08947 */ /* 0x004fea000383ffff */
[----:B------:R-:W-:Y:S05]  /*20a80*/  BRA `(.L_x_14371) ;  /* 0xffffff9400ec7947 */ /* 0x000fea000383ffff */
.L_x_14203:
[----:B0-----:R0:W2:Y:S02]  /*20a90*/  SYNCS.PHASECHK.TRANS64.TRYWAIT P0, [R5+URZ+0x168c0], R6 ;  /* 0x0168c006050075a7 */ /* 0x0010a4000800017f */
[----:B--2---:R-:W-:Y:S05]  /*20aa0*/  @!P0 NANOSLEEP.SYNCS 0x989680 ;  /* 0x009896800000895d */ /* 0x004fea0003900000 */
[----:B------:R-:W2:Y:S02]  /*20ab0*/  @!P0 SYNCS.PHASECHK.TRANS64 P0, [R5+URZ+0x168c0], R6 ;  /* 0x0168c006050085a7 */ /* 0x000ea4000800007f */
[----:B--2---:R-:W-:Y:S05]  /*20ac0*/  @!P0 BRA `(.L_x_14203) ;  /* 0xfffffffc00f08947 */ /* 0x004fea000383ffff */
[----:B------:R-:W-:Y:S05]  /*20ad0*/  BRA `(.L_x_14372) ;  /* 0xffffff98006c7947 */ /* 0x000fea000383ffff */
.L_x_14210:
[----:B-1----:R1:W2:Y:S02]  /*20ae0*/  SYNCS.PHASECHK.TRANS64.TRYWAIT P1, [R5+URZ+0x168a0], R6 ;  /* 0x0168a006050075a7 */ /* 0x0022a4000802017f */
[----:B--2---:R-:W-:Y:S05]  /*20af0*/  @!P1 NANOSLEEP.SYNCS 0x989680 ;  /* 0x009896800000995d */ /* 0x004fea0003900000 */
[----:B------:R-:W2:Y:S02]  /*20b00*/  @!P1 SYNCS.PHASECHK.TRANS64 P1, [R5+URZ+0x168a0], R6 ;  /* 0x0168a006050095a7 */ /* 0x000ea4000802007f */
[----:B--2---:R-:W-:Y:S05]  /*20b10*/  @!P1 BRA `(.L_x_14210) ;  /* 0xfffffffc00f09947 */ /* 0x004fea000383ffff */
[----:B------:R-:W-:Y:S05]  /*20b20*/  BRA `(.L_x_14373) ;  /* 0xffffff9c002c7947 */ /* 0x000fea000383ffff */
.L_x_14215:
[----:B0-----:R0:W2:Y:S02]  /*20b30*/  SYNCS.PHASECHK.TRANS64.TRYWAIT P1, [R5+URZ+0x168c0], R6 ;  /* 0x0168c006050075a7 */ /* 0x0010a4000802017f */
[----:B--2---:R-:W-:Y:S05]  /*20b40*/  @!P1 NANOSLEEP.SYNCS 0x989680 ;  /* 0x009896800000995d */ /* 0x004fea0003900000 */
[----:B------:R-:W2:Y:S02]  /*20b50*/  @!P1 SYNCS.PHASECHK.TRANS64 P1, [R5+URZ+0x168c0], R6 ;  /* 0x0168c006050095a7 */ /* 0x000ea4000802007f */
[----:B--2---:R-:W-:Y:S05]  /*20b60*/  @!P1 BRA `(.L_x_14215) ;  /* 0xfffffffc00f09947 */ /* 0x004fea000383ffff */
[----:B------:R-:W-:Y:S05]  /*20b70*/  BRA `(.L_x_14374) ;  /* 0xffffff9c00a47947 */ /* 0x000fea000383ffff */
.L_x_14236:
[----:B------:R-:W2:Y:S01]  /*20b80*/  S2R R20, SR_TID.X ;  /* 0x0000000000147919 */ /* 0x000ea20000002100 */
[----:B------:R-:W-:Y:S01]  /*20b90*/  BSSY B0, `(.L_x_14375) ;  /* 0x000000a000007945 */ /* 0x000fe20003800000 */
[----:B0-----:R-:W-:Y:S01]  /*20ba0*/  MOV R12, RZ ;  /* 0x000000ff000c7202 */ /* 0x001fe20000000f00 */
[----:B------:R-:W-:Y:S02]  /*20bb0*/  IMAD.MOV.U32 R11, RZ, RZ, 0x1f ;  /* 0x0000001fff0b7424 */ /* 0x000fe400078e00ff */
[----:B------:R-:W-:Y:S01]  /*20bc0*/  IMAD.MOV.U32 R15, RZ, RZ, -0x1 ;  /* 0xffffffffff0f7424 */ /* 0x000fe200078e00ff */
[----:B--2---:R-:W-:-:S04]  /*20bd0*/  SHF.R.U32.HI R20, RZ, 0x5, R20 ;  /* 0x00000005ff147819 */ /* 0x004fc80000011614 */
[----:B------:R-:W-:-:S05]  /*20be0*/  LOP3.LUT R20, R20, 0x3, RZ, 0xc0, !PT ;  /* 0x0000000314147812 */ /* 0x000fca00078ec0ff */
[----:B------:R-:W-:-:S07]  /*20bf0*/  IMAD.MOV.U32 R13, RZ, RZ, R20 ;  /* 0x000000ffff0d7224 */ /* 0x000fce00078e0014 */
[----:B-1----:R-:W-:Y:S05]  /*20c00*/  WARPSYNC.COLLECTIVE R15, `(.L_x_14376) ;  /* 0x000000000f087348 */ /* 0x002fea0003c00000 */
[----:B------:R0:W2:Y:S02]  /*20c10*/  SHFL.IDX P6, R14, R13, R12, R11 ;  /* 0x0000000c0d0e7389 */ /* 0x0000a400000c000b */
[----:B012---:R-:W-:Y:S01]  /*20c20*/  ENDCOLLECTIVE ;  /* 0x000000000000791b */ /* 0x007fe20003800000 */
.L_x_14376:
[----:B------:R-:W-:Y:S05]  /*20c30*/  BSYNC B0 ;  /* 0x0000000000007941 */ /* 0x000fea0003800000 */
.L_x_14375:
[----:B------:R-:W-:Y:S05]  /*20c40*/  BRA `(.L_x_14377) ;  /* 0xffffffa800b47947 */ /* 0x000fea000383ffff */
.L_x_14238:
[----:B------:R-:W-:Y:S01]  /*20c50*/  BSSY B0, `(.L_x_14378) ;  /* 0x0000006000007945 */ /* 0x000fe20003800000 */
[----:B------:R-:W-:-:S07]  /*20c60*/  IMAD.MOV.U32 R15, RZ, RZ, -0x1 ;  /* 0xffffffffff0f7424 */ /* 0x000fce00078e00ff */
[----:B012---:R-:W-:Y:S05]  /*20c70*/  WARPSYNC.COLLECTIVE R15, `(.L_x_14379) ;  /* 0x000000000f0c7348 */ /* 0x007fea0003c00000 */
[----:B------:R-:W-:Y:S02]  /*20c80*/  ELECT P6, UR62, PT ;  /* 0x00000000003e782f */ /* 0x000fe400038c0000 */
[----:B------:R-:W-:Y:S01]  /*20c90*/  MOV R14, UR62 ;  /* 0x0000003e000e7c02 */ /* 0x000fe20008000f00 */
[----:B012---:R-:W-:Y:S10]  /*20ca0*/  ENDCOLLECTIVE ;  /* 0x000000000000791b */ /* 0x007ff40003800000 */
.L_x_14379:
[----:B------:R-:W-:Y:S05]  /*20cb0*/  BSYNC B0 ;  /* 0x0000000000007941 */ /* 0x000fea0003800000 */
.L_x_14378:
[----:B------:R-:W-:Y:S05]  /*20cc0*/  BRA `(.L_x_14380) ;  /* 0xffffffa800bc7947 */ /* 0x000fea000383ffff */
.L_x_14240:
[----:B--2---:R2:W3:Y:S02]  /*20cd0*/  SYNCS.PHASECHK.TRANS64.TRYWAIT P0, [R0+URZ+0x16840], R3 ;  /* 0x01684003000075a7 */ /* 0x0044e4000800017f */
[----:B---3--:R-:W-:Y:S05]  /*20ce0*/  @!P0 NANOSLEEP.SYNCS 0x989680 ;  /* 0x009896800000895d */ /* 0x008fea0003900000 */
[----:B------:R-:W3:Y:S02]  /*20cf0*/  @!P0 SYNCS.PHASECHK.TRANS64 P0, [R0+URZ+0x16840], R3 ;  /* 0x01684003000085a7 */ /* 0x000ee4000800007f */
[----:B---3--:R-:W-:Y:S05]  /*20d00*/  @!P0 BRA `(.L_x_14240) ;  /* 0xfffffffc00f08947 */ /* 0x008fea000383ffff */
[----:B------:R-:W-:Y:S05]  /*20d10*/  BRA `(.L_x_14381) ;  /* 0xffffffac000c7947 */ /* 0x000fea000383ffff */
.L_x_14244:
[----:B------:R-:W2:Y:S01]  /*20d20*/  LDL.LU R11, [R1+0x1c] ;  /* 0x00001c00010b7983 */ /* 0x000ea20000300800 */
[----:B------:R-:W-:Y:S01]  /*20d30*/  IMAD.MOV.U32 R5, RZ, RZ, R12 ;  /* 0x000000ffff057224 */ /* 0x000fe200078e000c */
[----:B------:R-:W-:Y:S01]  /*20d40*/  LOP3.LUT R10, R10, 0x7f, RZ, 0xc0, !PT ;  /* 0x0000007f0a0a7812 */ /* 0x000fe200078ec0ff */
[----:B------:R-:W-:Y:S02]  /*20d50*/  IMAD.MOV.U32 R13, RZ, RZ, R4 ;  /* 0x000000ffff0d7224 */ /* 0x000fe400078e0004 */
[----:B------:R-:W-:Y:S01]  /*20d60*/  IMAD.MOV.U32 R12, RZ, RZ, RZ ;  /* 0x000000ffff0c7224 */ /* 0x000fe200078e00ff */
[----:B------:R-:W-:Y:S01]  /*20d70*/  SHF.R.U32.HI R10, RZ, 0x3, R10 ;  /* 0x00000003ff0a7819 */ /* 0x000fe2000001160a */
[----:B------:R-:W-:-:S03]  /*20d80*/  IMAD.MOV.U32 R15, RZ, RZ, -0x1 ;  /* 0xffffffffff0f7424 */ /* 0x000fc600078e00ff */
[----:B------:R-:W-:-:S05]  /*20d90*/  IADD3 R5, R10, R5, RZ ;  /* 0x000000050a057210 */ /* 0x000fca0007ffe0ff */
[----:B------:R-:W-:Y:S02]  /*20da0*/  VIADD R10, R5, 0x10 ;  /* 0x00000010050a7836 */ /* 0x000fe40000000000 */
[----:B--2---:R-:W-:Y:S02]  /*20db0*/  IMAD R3, R11, R9, RZ ;  /* 0x000000090b037224 */ /* 0x004fe400078e02ff */
[----:B------:R-:W-:-:S03]  /*20dc0*/  IMAD.MOV.U32 R11, RZ, RZ, 0x181f ;  /* 0x0000181fff0b7424 */ /* 0x000fc600078e00ff */
[----:B------:R-:W-:-:S13]  /*20dd0*/  ISETP.GE.AND P1, PT, R5, R3, PT ;  /* 0x000000030500720c */ /* 0x000fda0003f26270 */
[----:B-----5:R-:W-:Y:S05]  /*20de0*/  WARPSYNC.COLLECTIVE R15, `(.L_x_14382) ;  /* 0x000000000f087348 */ /* 0x020fea0003c00000 */
[----:B------:R0:W1:Y:S02]  /*20df0*/  SHFL.IDX P6, R14, R13, R12, R11 ;  /* 0x0000000c0d0e7389 */ /* 0x00006400000c000b */
[----:B01---5:R-:W-:Y:S01]  /*20e00*/  ENDCOLLECTIVE ;  /* 0x000000000000791b */ /* 0x023fe20003800000 */
.L_x_14382:
[----:B------:R-:W-:Y:S02]  /*20e10*/  IMAD.MOV.U32 R13, RZ, RZ, R0 ;  /* 0x000000ffff0d7224 */ /* 0x000fe400078e0000 */
[----:B------:R-:W-:-:S07]  /*20e20*/  IMAD.MOV.U32 R7, RZ, RZ, R14 ;  /* 0x000000ffff077224 */ /* 0x000fce00078e000e */
[----:B------:R-:W-:Y:S05]  /*20e30*/  WARPSYNC.COLLECTIVE R15, `(.L_x_14383) ;  /* 0x000000000f087348 */ /* 0x000fea0003c00000 */
[----:B------:R0:W1:Y:S02]  /*20e40*/  SHFL.IDX P6, R14, R13, R12, R11 ;  /* 0x0000000c0d0e7389 */ /* 0x00006400000c000b */
[----:B01----:R-:W-:Y:S01]  /*20e50*/  ENDCOLLECTIVE ;  /* 0x000000000000791b */ /* 0x003fe20003800000 */
.L_x_14383:
[----:B------:R-:W-:Y:S02]  /*20e60*/  IMAD.MOV.U32 R13, RZ, RZ, R4 ;  /* 0x000000ffff0d7224 */ /* 0x000fe400078e0004 */
[----:B------:R-:W-:Y:S02]  /*20e70*/  IMAD.MOV.U32 R12, RZ, RZ, 0x1 ;  /* 0x00000001ff0c7424 */ /* 0x000fe400078e00ff */
[----:B------:R-:W-:-:S07]  /*20e80*/  IMAD.MOV.U32 R8, RZ, RZ, R14 ;  /* 0x000000ffff087224 */ /* 0x000fce00078e000e */
[----:B------:R-:W-:Y:S05]  /*20e90*/  WARPSYNC.COLLECTIVE R15, `(.L_x_14384) ;  /* 0x000000000f087348 */ /* 0x000fea0003c00000 */
[----:B------:R0:W1:Y:S02]  /*20ea0*/  SHFL.IDX P6, R14, R13, R12, R11 ;  /* 0x0000000c0d0e7389 */ /* 0x00006400000c000b */
[----:B01----:R-:W-:Y:S01]  /*20eb0*/  ENDCOLLECTIVE ;  /* 0x000000000000791b */ /* 0x003fe20003800000 */
.L_x_14384:
        /* <DEDUP_REMOVED lines=13> */
.L_x_14385:
[----:B------:R-:W-:Y:S01]  /*20f90*/  MOV R13, R4 ;  /* 0x00000004000d7202 */ /* 0x000fe20000000f00 */
[----:B------:R-:W-:Y:S02]  /*20fa0*/  IMAD.MOV.U32 R12, RZ, RZ, 0x2 ;  /* 0x00000002ff0c7424 */ /* 0x000fe400078e00ff */
[----:B------:R-:W-:-:S07]  /*20fb0*/  IMAD.MOV.U32 R8, RZ, RZ, R14 ;  /* 0x000000ffff087224 */ /* 0x000fce00078e000e */
[----:B------:R-:W-:Y:S05]  /*20fc0*/  WARPSYNC.COLLECTIVE R15, `(.L_x_14386) ;  /* 0x000000000f087348 */ /* 0x000fea0003c00000 */
[----:B------:R0:W1:Y:S02]  /*20fd0*/  SHFL.IDX P6, R14, R13, R12, R11 ;  /* 0x0000000c0d0e7389 */ /* 0x00006400000c000b */
[----:B01----:R-:W-:Y:S01]  /*20fe0*/  ENDCOLLECTIVE ;  /* 0x000000000000791b */ /* 0x003fe20003800000 */
.L_x_14386:
        /* <DEDUP_REMOVED lines=14> */
.L_x_14387:
[----:B------:R-:W-:Y:S02]  /*210d0*/  IMAD.MOV.U32 R13, RZ, RZ, R4 ;  /* 0x000000ffff0d7224 */ /* 0x000fe400078e0004 */
[----:B------:R-:W-:Y:S02]  /*210e0*/  IMAD.MOV.U32 R12, RZ, RZ, 0x3 ;  /* 0x00000003ff0c7424 */ /* 0x000fe400078e00ff */
[----:B------:R-:W-:-:S07]  /*210f0*/  IMAD.MOV.U32 R8, RZ, RZ, R14 ;  /* 0x000000ffff087224 */ /* 0x000fce00078e000e */
[----:B------:R-:W-:Y:S05]  /*21100*/  WARPSYNC.COLLECTIVE R15, `(.L_x_14388) ;  /* 0x000000000f087348 */ /* 0x000fea0003c00000 */
[----:B------:R0:W1:Y:S02]  /*21110*/  SHFL.IDX P6, R14, R13, R12, R11 ;  /* 0x0000000c0d0e7389 */ /* 0x00006400000c000b */
[----:B01----:R-:W-:Y:S01]  /*21120*/  ENDCOLLECTIVE ;  /* 0x000000000000791b */ /* 0x003fe20003800000 */
.L_x_14388:
        /* <DEDUP_REMOVED lines=14> */
.L_x_14389:
[----:B------:R-:W-:Y:S02]  /*21210*/  IMAD.MOV.U32 R13, RZ, RZ, R4 ;  /* 0x000000ffff0d7224 */ /* 0x000fe400078e0004 */
[----:B------:R-:W-:Y:S01]  /*21220*/  IMAD.MOV.U32 R12, RZ, RZ, 0x4 ;  /* 0x00000004ff0c7424 */ /* 0x000fe200078e00ff */
[----:B------:R-:W-:-:S07]  /*21230*/  MOV R8, R14 ;  /* 0x0000000e00087202 */ /* 0x000fce0000000f00 */
[----:B------:R-:W-:Y:S05]  /*21240*/  WARPSYNC.COLLECTIVE R15, `(.L_x_14390) ;  /* 0x000000000f087348 */ /* 0x000fea0003c00000 */
[----:B------:R0:W1:Y:S02]  /*21250*/  SHFL.IDX P6, R14, R13, R12, R11 ;  /* 0x0000000c0d0e7389 */ /* 0x00006400000c000b */
[----:B01----:R-:W-:Y:S01]  /*21260*/  ENDCOLLECTIVE ;  /* 0x000000000000791b */ /* 0x003fe20003800000 */
.L_x_14390:
        /* <DEDUP_REMOVED lines=14> */
.L_x_14391:
[----:B------:R-:W-:Y:S01]  /*21350*/  MOV R13, R4 ;  /* 0x00000004000d7202 */ /* 0x000fe20000000f00 */
[----:B------:R-:W-:Y:S02]  /*21360*/  IMAD.MOV.U32 R12, RZ, RZ, 0x5 ;  /* 0x00000005ff0c7424 */ /* 0x000fe400078e00ff */
[----:B------:R-:W-:-:S07]  /*21370*/  IMAD.MOV.U32 R8, RZ, RZ, R14 ;  /* 0x000000ffff087224 */ /* 0x000fce00078e000e */
[----:B------:R-:W-:Y:S05]  /*21380*/  WARPSYNC.COLLECTIVE R15, `(.L_x_14392) ;  /* 0x000000000f087348 */ /* 0x000fea0003c00000 */
[----:B------:R0:W1:Y:S02]  /*21390*/  SHFL.IDX P6, R14, R13, R12, R11 ;  /* 0x0000000c0d0e7389 */ /* 0x00006400000c000b */
[----:B01----:R-:W-:Y:S01]  /*213a0*/  ENDCOLLECTIVE ;  /* 0x000000000000791b */ /* 0x003fe20003800000 */
.L_x_14392:
        /* <DEDUP_REMOVED lines=14> */
.L_x_14393:
[----:B------:R-:W-:Y:S02]  /*21490*/  IMAD.MOV.U32 R13, RZ, RZ, R4 ;  /* 0x000000ffff0d7224 */ /* 0x000fe400078e0004 */
[----:B------:R-:W-:Y:S02]  /*214a0*/  IMAD.MOV.U32 R12, RZ, RZ, 0x6 ;  /* 0x00000006ff0c7424 */ /* 0x000fe400078e00ff */
[----:B------:R-:W-:-:S07]  /*214b0*/  IMAD.MOV.U32 R8, RZ, RZ, R14 ;  /* 0x000000ffff087224 */ /* 0x000fce00078e000e */
[----:B------:R-:W-:Y:S05]  /*214c0*/  WARPSYNC.COLLECTIVE R15, `(.L_x_14394) ;  /* 0x000000000f087348 */ /* 0x000fea0003c00000 */
[----:B------:R0:W1:Y:S02]  /*214d0*/  SHFL.IDX P6, R14, R13, R12, R11 ;  /* 0x0000000c0d0e7389 */ /* 0x00006400000c000b */
[----:B01----:R-:W-:Y:S01]  /*214e0*/  ENDCOLLECTIVE ;  /* 0x000000000000791b */ /* 0x003fe20003800000 */
.L_x_14394:
        /* <DEDUP_REMOVED lines=14> */
.L_x_14395:
[----:B------:R-:W-:Y:S02]  /*215d0*/  IMAD.MOV.U32 R13, RZ, RZ, R4 ;  /* 0x000000ffff0d7224 */ /* 0x000fe400078e0004 */
[----:B------:R-:W-:Y:S01]  /*215e0*/  IMAD.MOV.U32 R12, RZ, RZ, 0x7 ;  /* 0x00000007ff0c7424 */ /* 0x000fe200078e00ff */
[----:B------:R-:W-:-:S07]  /*215f0*/  MOV R8, R14 ;  /* 0x0000000e00087202 */ /* 0x000fce0000000f00 */
[----:B------:R-:W-:Y:S05]  /*21600*/  WARPSYNC.COLLECTIVE R15, `(.L_x_14396) ;  /* 0x000000000f087348 */ /* 0x000fea0003c00000 */
[----:B------:R0:W1:Y:S02]  /*21610*/  SHFL.IDX P6, R14, R13, R12, R11 ;  /* 0x0000000c0d0e7389 */ /* 0x00006400000c000b */
[----:B01----:R-:W-:Y:S01]  /*21620*/  ENDCOLLECTIVE ;  /* 0x000000000000791b */ /* 0x003fe20003800000 */
.L_x_14396:
        /* <DEDUP_REMOVED lines=15> */
.L_x_14397:
[----:B------:R-:W-:Y:S02]  /*21720*/  ISETP.GE.AND P2, PT, R0, R3, PT ;  /* 0x000000030000720c */ /* 0x000fe40003f46270 */
[----:B------:R-:W-:Y:S01]  /*21730*/  MOV R13, R6 ;  /* 0x00000006000d7202 */ /* 0x000fe20000000f00 */
[----:B------:R-:W-:Y:S02]  /*21740*/  IMAD.MOV.U32 R12, RZ, RZ, RZ ;  /* 0x000000ffff0c7224 */ /* 0x000fe400078e00ff */
[----:B------:R-:W-:-:S08]  /*21750*/  IMAD.MOV.U32 R8, RZ, RZ, R14 ;  /* 0x000000ffff087224 */ /* 0x000fd000078e000e */
[----:B------:R-:W-:Y:S05]  /*21760*/  WARPSYNC.COLLECTIVE R15, `(.L_x_14398) ;  /* 0x000000000f087348 */ /* 0x000fea0003c00000 */
[----:B------:R0:W1:Y:S02]  /*21770*/  SHFL.IDX P6, R14, R13, R12, R11 ;  /* 0x0000000c0d0e7389 */ /* 0x00006400000c000b */
[----:B01----:R-:W-:Y:S01]  /*21780*/  ENDCOLLECTIVE ;  /* 0x000000000000791b */ /* 0x003fe20003800000 */
.L_x_14398:
        /* <DEDUP_REMOVED lines=13> */
.L_x_14399:
[----:B------:R-:W-:Y:S02]  /*21860*/  IMAD.MOV.U32 R13, RZ, RZ, R6 ;  /* 0x000000ffff0d7224 */ /* 0x000fe400078e0006 */
[----:B------:R-:W-:Y:S02]  /*21870*/  IMAD.MOV.U32 R12, RZ, RZ, 0x1 ;  /* 0x00000001ff0c7424 */ /* 0x000fe400078e00ff */
[----:B------:R-:W-:-:S07]  /*21880*/  IMAD.MOV.U32 R7, RZ, RZ, R14 ;  /* 0x000000ffff077224 */ /* 0x000fce00078e000e */
[----:B------:R-:W-:Y:S05]  /*21890*/  WARPSYNC.COLLECTIVE R15, `(.L_x_14400) ;  /* 0x000000000f087348 */ /* 0x000fea0003c00000 */
[----:B------:R0:W1:Y:S02]  /*218a0*/  SHFL.IDX P6, R14, R13, R12, R11 ;  /* 0x0000000c0d0e7389 */ /* 0x00006400000c000b */
[----:B01----:R-:W-:Y:S01]  /*218b0*/  ENDCOLLECTIVE ;  /* 0x000000000000791b */ /* 0x003fe20003800000 */
.L_x_14400:
[----:B------:R-:W-:-:S05]  /*218c0*/  @!P2 LEA R7, P1, R21, R7, 0x1 ;  /* 0x000000071507a211 */ /* 0x000fca00078208ff */
[----:B------:R-:W-:Y:S02]  /*218d0*/  @!P2 IMAD.X R0, RZ, RZ, R0, P1 ;  /* 0x000000ffff00a224 */ /* 0x000fe400008e0600 */
[----:B------:R-:W-:Y:S02]  /*218e0*/  @!P2 IMAD.MOV.U32 R8, RZ, RZ, R7 ;  /* 0x000000ffff08a224 */ /* 0x000fe400078e0007 */
[----:B------:R-:W-:Y:S02]  /*218f0*/  @!P2 IMAD.MOV.U32 R9, RZ, RZ, R0 ;  /* 0x000000ffff09a224 */ /* 0x000fe400078e0000 */
[----:B------:R-:W-:Y:S01]  /*21900*/  VIADD R0, R5, 0x90 ;  /* 0x0000009005007836 */ /* 0x000fe20000000000 */
[----:B------:R-:W-:Y:S02]  /*21910*/  MOV R13, R2 ;  /* 0x00000002000d7202 */ /* 0x000fe40000000f00 */
        /* <DEDUP_REMOVED lines=9> */
.L_x_14401:
[----:B------:R-:W-:Y:S02]  /*219b0*/  IMAD.MOV.U32 R13, RZ, RZ, R6 ;  /* 0x000000ffff0d7224 */ /* 0x000fe400078e0006 */
[----:B------:R-:W-:Y:S02]  /*219c0*/  IMAD.MOV.U32 R12, RZ, RZ, 0x2 ;  /* 0x00000002ff0c7424 */ /* 0x000fe400078e00ff */
[----:B------:R-:W-:-:S07]  /*219d0*/  IMAD.MOV.U32 R8, RZ, RZ, R14 ;  /* 0x000000ffff087224 */ /* 0x000fce00078e000e */
[----:B------:R-:W-:Y:S05]  /*219e0*/  WARPSYNC.COLLECTIVE R15, `(.L_x_14402) ;  /* 0x000000000f087348 */ /* 0x000fea0003c00000 */
[----:B------:R0:W1:Y:S02]  /*219f0*/  SHFL.IDX P6, R14, R13, R12, R11 ;  /* 0x0000000c0d0e7389 */ /* 0x00006400000c000b */
[----:B01----:R-:W-:Y:S01]  /*21a00*/  ENDCOLLECTIVE ;  /* 0x000000000000791b */ /* 0x003fe20003800000 */
.L_x_14402:
        /* <DEDUP_REMOVED lines=13> */
.L_x_14403:
[----:B------:R-:W-:Y:S01]  /*21ae0*/  MOV R13, R6 ;  /* 0x00000006000d7202 */ /* 0x000fe20000000f00 */
[----:B------:R-:W-:Y:S02]  /*21af0*/  IMAD.MOV.U32 R12, RZ, RZ, 0x3 ;  /* 0x00000003ff0c7424 */ /* 0x000fe400078e00ff */
[----:B------:R-:W-:-:S07]  /*21b00*/  IMAD.MOV.U32 R8, RZ, RZ, R14 ;  /* 0x000000ffff087224 */ /* 0x000fce00078e000e */
[----:B------:R-:W-:Y:S05]  /*21b10*/  WARPSYNC.COLLECTIVE R15, `(.L_x_14404) ;  /* 0x000000000f087348 */ /* 0x000fea0003c00000 */
[----:B------:R0:W1:Y:S02]  /*21b20*/  SHFL.IDX P6, R14, R13, R12, R11 ;  /* 0x0000000c0d0e7389 */ /* 0x00006400000c000b */
[----:B01----:R-:W-:Y:S01]  /*21b30*/  ENDCOLLECTIVE ;  /* 0x000000000000791b */ /* 0x003fe20003800000 */
.L_x_14404:
        /* <DEDUP_REMOVED lines=12> */
.L_x_14405:
[----:B------:R-:W-:Y:S05]  /*21c00*/  BRA `(.L_x_14406) ;  /* 0xffffffac00307947 */ /* 0x000fea000383ffff */
.L_x_14247:
[----:B0-----:R0:W1:Y:S02]  /*21c10*/  SYNCS.PHASECHK.TRANS64.TRYWAIT P0, [R22+URZ+0x16820], R3 ;  /* 0x01682003160075a7 */ /* 0x001064000800017f */
[----:B-1----:R-:W-:Y:S05]  /*21c20*/  @!P0 NANOSLEEP.SYNCS 0x989680 ;  /* 0x009896800000895d */ /* 0x002fea0003900000 */
[----:B------:R-:W1:Y:S02]  /*21c30*/  @!P0 SYNCS.PHASECHK.TRANS64 P0, [R22+URZ+0x16820], R3 ;  /* 0x01682003160085a7 */ /* 0x000e64000800007f */
[----:B-1----:R-:W-:Y:S05]  /*21c40*/  @!P0 BRA `(.L_x_14247) ;  /* 0xfffffffc00f08947 */ /* 0x002fea000383ffff */
[----:B------:R-:W-:Y:S05]  /*21c50*/  BRA `(.L_x_14407) ;  /* 0xffffffac00a07947 */ /* 0x000fea000383ffff */
.L_x_14256:
[----:B0-----:R0:W2:Y:S02]  /*21c60*/  SYNCS.PHASECHK.TRANS64.TRYWAIT P0, [R2+URZ+0x16840], R3 ;  /* 0x01684003020075a7 */ /* 0x0010a4000800017f */
[----:B--2---:R-:W-:Y:S05]  /*21c70*/  @!P0 NANOSLEEP.SYNCS 0x989680 ;  /* 0x009896800000895d */ /* 0x004fea0003900000 */
[----:B------:R-:W2:Y:S02]  /*21c80*/  @!P0 SYNCS.PHASECHK.TRANS64 P0, [R2+URZ+0x16840], R3 ;  /* 0x01684003020085a7 */ /* 0x000ea4000800007f */
[----:B--2---:R-:W-:Y:S05]  /*21c90*/  @!P0 BRA `(.L_x_14256) ;  /* 0xfffffffc00f08947 */ /* 0x004fea000383ffff */
[----:B------:R-:W-:Y:S05]  /*21ca0*/  BRA `(.L_x_14408) ;  /* 0xffffffb000547947 */ /* 0x000fea000383ffff */
.L_x_14261:
[----:B0-----:R0:W1:Y:S02]  /*21cb0*/  SYNCS.PHASECHK.TRANS64.TRYWAIT P0, [R3+URZ+0x60], R2 ;  /* 0x00006002030075a7 */ /* 0x001064000800017f */
[----:B-1----:R-:W-:Y:S05]  /*21cc0*/  @!P0 NANOSLEEP.SYNCS 0x989680 ;  /* 0x009896800000895d */ /* 0x002fea0003900000 */
[----:B------:R-:W1:Y:S02]  /*21cd0*/  @!P0 SYNCS.PHASECHK.TRANS64 P0, [R3+URZ+0x60], R2 ;  /* 0x00006002030085a7 */ /* 0x000e64000800007f */
[----:B-1----:R-:W-:Y:S05]  /*21ce0*/  @!P0 BRA `(.L_x_14261) ;  /* 0xfffffffc00f08947 */ /* 0x002fea000383ffff */
[----:B------:R-:W-:Y:S05]  /*21cf0*/  BRA `(.L_x_14409) ;  /* 0xffffffb000e07947 */ /* 0x000fea000383ffff */
.L_x_14269:
[----:B0-----:R0:W2:Y:S02]  /*21d00*/  SYNCS.PHASECHK.TRANS64.TRYWAIT P0, [R2+URZ+0x16840], R3 ;  /* 0x01684003020075a7 */ /* 0x0010a4000800017f */
[----:B--2---:R-:W-:Y:S05]  /*21d10*/  @!P0 NANOSLEEP.SYNCS 0x989680 ;  /* 0x009896800000895d */ /* 0x004fea0003900000 */
[----:B------:R-:W2:Y:S02]  /*21d20*/  @!P0 SYNCS.PHASECHK.TRANS64 P0, [R2+URZ+0x16840], R3 ;  /* 0x01684003020085a7 */ /* 0x000ea4000800007f */
[----:B--2---:R-:W-:Y:S05]  /*21d30*/  @!P0 BRA `(.L_x_14269) ;  /* 0xfffffffc00f08947 */ /* 0x004fea000383ffff */
[----:B------:R-:W-:Y:S05]  /*21d40*/  BRA `(.L_x_14410) ;  /* 0xffffffb800287947 */ /* 0x000fea000383ffff */
.L_x_14274:
[----:B0-----:R0:W1:Y:S02]  /*21d50*/  SYNCS.PHASECHK.TRANS64.TRYWAIT P0, [R10+URZ+0x60], R26 ;  /* 0x0000601a0a0075a7 */ /* 0x001064000800017f */
[----:B-1----:R-:W-:Y:S05]  /*21d60*/  @!P0 NANOSLEEP.SYNCS 0x989680 ;  /* 0x009896800000895d */ /* 0x002fea0003900000 */
[----:B------:R-:W1:Y:S02]  /*21d70*/  @!P0 SYNCS.PHASECHK.TRANS64 P0, [R10+URZ+0x60], R26 ;  /* 0x0000601a0a0085a7 */ /* 0x000e64000800007f */
[----:B-1----:R-:W-:Y:S05]  /*21d80*/  @!P0 BRA `(.L_x_14274) ;  /* 0xfffffffc00f08947 */ /* 0x002fea000383ffff */
[----:B------:R-:W-:Y:S05]  /*21d90*/  BRA `(.L_x_14411) ;  /* 0xffffffb800b47947 */ /* 0x000fea000383ffff */
.L_x_14282:
[----:B0-----:R0:W2:Y:S02]  /*21da0*/  SYNCS.PHASECHK.TRANS64.TRYWAIT P0, [R2+URZ+0x16840], R3 ;  /* 0x01684003020075a7 */ /* 0x0010a4000800017f */
[----:B--2---:R-:W-:Y:S05]  /*21db0*/  @!P0 NANOSLEEP.SYNCS 0x989680 ;  /* 0x009896800000895d */ /* 0x004fea0003900000 */
[----:B------:R-:W2:Y:S02]  /*21dc0*/  @!P0 SYNCS.PHASECHK.TRANS64 P0, [R2+URZ+0x16840], R3 ;  /* 0x01684003020085a7 */ /* 0x000ea4000800007f */
[----:B--2---:R-:W-:Y:S05]  /*21dd0*/  @!P0 BRA `(.L_x_14282) ;  /* 0xfffffffc00f08947 */ /* 0x004fea000383ffff */
[----:B------:R-:W-:Y:S05]  /*21de0*/  BRA `(.L_x_14412) ;  /* 0xffffffbc00c87947 */ /* 0x000fea000383ffff */
.L_x_14287:
[----:B0-----:R0:W1:Y:S02]  /*21df0*/  SYNCS.PHASECHK.TRANS64.TRYWAIT P0, [R5+URZ+0x60], R7 ;  /* 0x00006007050075a7 */ /* 0x001064000800017f */
[----:B-1----:R-:W-:Y:S05]  /*21e00*/  @!P0 NANOSLEEP.SYNCS 0x989680 ;  /* 0x009896800000895d */ /* 0x002fea0003900000 */
[----:B------:R-:W1:Y:S02]  /*21e10*/  @!P0 SYNCS.PHASECHK.TRANS64 P0, [R5+URZ+0x60], R7 ;  /* 0x00006007050085a7 */ /* 0x000e64000800007f */
[----:B-1----:R-:W-:Y:S05]  /*21e20*/  @!P0 BRA `(.L_x_14287) ;  /* 0xfffffffc00f08947 */ /* 0x002fea000383ffff */
[----:B------:R-:W-:Y:S05]  /*21e30*/  BRA `(.L_x_14413) ;  /* 0xffffffc000587947 */ /* 0x000fea000383ffff */
.L_x_14297:
[----:B0-----:R0:W1:Y:S02]  /*21e40*/  SYNCS.PHASECHK.TRANS64.TRYWAIT P0, [R3+URZ+0x16860], R0 ;  /* 0x01686000030075a7 */ /* 0x001064000800017f */
[----:B-1----:R-:W-:Y:S05]  /*21e50*/  @!P0 NANOSLEEP.SYNCS 0x989680 ;  /* 0x009896800000895d */ /* 0x002fea0003900000 */
[----:B------:R-:W1:Y:S02]  /*21e60*/  @!P0 SYNCS.PHASECHK.TRANS64 P0, [R3+URZ+0x16860], R0 ;  /* 0x01686000030085a7 */ /* 0x000e64000800007f */
[----:B-1----:R-:W-:Y:S05]  /*21e70*/  @!P0 BRA `(.L_x_14297) ;  /* 0xfffffffc00f08947 */ /* 0x002fea000383ffff */
[----:B------:R-:W-:Y:S05]  /*21e80*/  BRA `(.L_x_14414) ;  /* 0xffffffc400587947 */ /* 0x000fea000383ffff */
.L_x_14303:
[----:B------:R-:W-:Y:S01]  /*21e90*/  BSSY B0, `(.L_x_14415) ;  /* 0x0000008000007945 */ /* 0x000fe20003800000 */
[----:B------:R-:W-:Y:S02]  /*21ea0*/  IMAD.MOV.U32 R13, RZ, RZ, R16 ;  /* 0x000000ffff0d7224 */ /* 0x000fe400078e0010 */
[----:B0-----:R-:W-:Y:S02]  /*21eb0*/  IMAD.MOV.U32 R12, RZ, RZ, RZ ;  /* 0x000000ffff0c7224 */ /* 0x001fe400078e00ff */
[----:B------:R-:W-:Y:S02]  /*21ec0*/  IMAD.MOV.U32 R11, RZ, RZ, 0x1f ;  /* 0x0000001fff0b7424 */ /* 0x000fe400078e00ff */
[----:B------:R-:W-:-:S07]  /*21ed0*/  IMAD.MOV.U32 R15, RZ, RZ, -0x1 ;  /* 0xffffffffff0f7424 */ /* 0x000fce00078e00ff */
[----:B------:R-:W-:Y:S05]  /*21ee0*/  WARPSYNC.COLLECTIVE R15, `(.L_x_14416) ;  /* 0x000000000f087348 */ /* 0x000fea0003c00000 */
[----:B------:R0:W1:Y:S02]  /*21ef0*/  SHFL.IDX P6, R14, R13, R12, R11 ;  /* 0x0000000c0d0e7389 */ /* 0x00006400000c000b */
[----:B01----:R-:W-:Y:S01]  /*21f00*/  ENDCOLLECTIVE ;  /* 0x000000000000791b */ /* 0x003fe20003800000 */
.L_x_14416:
[----:B------:R-:W-:Y:S05]  /*21f10*/  BSYNC B0 ;  /* 0x0000000000007941 */ /* 0x000fea0003800000 */
.L_x_14415:
        /* <DEDUP_REMOVED lines=9> */
.L_x_14417:
        /* <DEDUP_REMOVED lines=18> */
.L_x_14418:
[----:B------:R-:W-:Y:S01]  /*220d0*/  IMAD.MOV.U32 R12, RZ, RZ, 0x2 ;  /* 0x00000002ff0c7424 */ /* 0x000fe200078e00ff */
[----:B------:R-:W-:-:S05]  /*220e0*/  SEL R4, R14, RZ, P1 ;  /* 0x000000ff0e047207 */ /* 0x000fca0000800000 */
[----:B------:R-:W-:-:S04]  /*220f0*/  IMAD.IADD R4, R17, 0x1, R4 ;  /* 0x0000000111047824 */ /* 0x000fc800078e0204 */
[----:B------:R-:W-:-:S07]  /*22100*/  IMAD.MOV.U32 R13, RZ, RZ, R4 ;  /* 0x000000ffff0d7224 */ /* 0x000fce00078e0004 */
[----:B------:R-:W-:Y:S05]  /*22110*/  WARPSYNC.COLLECTIVE R15, `(.L_x_14419) ;  /* 0x000000000f087348 */ /* 0x000fea0003c00000 */
[----:B------:R0:W1:Y:S02]  /*22120*/  SHFL.UP P6, R14, R13, R12, R11 ;  /* 0x0400000c0d0e7389 */ /* 0x00006400000c000b */
[----:B01----:R-:W-:Y:S01]  /*22130*/  ENDCOLLECTIVE ;  /* 0x000000000000791b */ /* 0x003fe20003800000 */
.L_x_14419:
[----:B------:R-:W-:Y:S02]  /*22140*/  MOV R12, 0x4 ;  /* 0x00000004000c7802 */ /* 0x000fe40000000f00 */
[----:B------:R-:W-:-:S05]  /*22150*/  SEL R3, R14, RZ, P2 ;  /* 0x000000ff0e037207 */ /* 0x000fca0001000000 */
[----:B------:R-:W-:-:S04]  /*22160*/  IMAD.IADD R6, R4, 0x1, R3 ;  /* 0x0000000104067824 */ /* 0x000fc800078e0203 */
[----:B------:R-:W-:-:S07]  /*22170*/  IMAD.MOV.U32 R13, RZ, RZ, R6 ;  /* 0x000000ffff0d7224 */ /* 0x000fce00078e0006 */
[----:B------:R-:W-:Y:S05]  /*22180*/  WARPSYNC.COLLECTIVE R15, `(.L_x_14420) ;  /* 0x000000000f087348 */ /* 0x000fea0003c00000 */
[----:B------:R0:W1:Y:S02]  /*22190*/  SHFL.UP P6, R14, R13, R12, R11 ;  /* 0x0400000c0d0e7389 */ /* 0x00006400000c000b */
[----:B01----:R-:W-:Y:S01]  /*221a0*/  ENDCOLLECTIVE ;  /* 0x000000000000791b */ /* 0x003fe20003800000 */
.L_x_14420:
[----:B------:R-:W-:Y:S01]  /*221b0*/  IMAD.MOV.U32 R12, RZ, RZ, 0x8 ;  /* 0x00000008ff0c7424 */ /* 0x000fe200078e00ff */
[----:B------:R-:W-:-:S05]  /*221c0*/  SEL R3, R14, RZ, P3 ;  /* 0x000000ff0e037207 */ /* 0x000fca0001800000 */
[----:B------:R-:W-:-:S04]  /*221d0*/  IMAD.IADD R2, R6, 0x1, R3 ;  /* 0x0000000106027824 */ /* 0x000fc800078e0203 */
[----:B------:R-:W-:-:S07]  /*221e0*/  IMAD.MOV.U32 R13, RZ, RZ, R2 ;  /* 0x000000ffff0d7224 */ /* 0x000fce00078e0002 */
[----:B------:R-:W-:Y:S05]  /*221f0*/  WARPSYNC.COLLECTIVE R15, `(.L_x_14421) ;  /* 0x000000000f087348 */ /* 0x000fea0003c00000 */
[----:B------:R0:W1:Y:S02]  /*22200*/  SHFL.UP P6, R14, R13, R12, R11 ;  /* 0x0400000c0d0e7389 */ /* 0x00006400000c000b */
[----:B01----:R-:W-:Y:S01]  /*22210*/  ENDCOLLECTIVE ;  /* 0x000000000000791b */ /* 0x003fe20003800000 */
.L_x_14421:
[----:B------:R-:W-:Y:S01]  /*22220*/  IMAD.MOV.U32 R12, RZ, RZ, 0x10 ;  /* 0x00000010ff0c7424 */ /* 0x000fe200078e00ff */
[----:B------:R-:W-:-:S05]  /*22230*/  SEL R3, R14, RZ, P4 ;  /* 0x000000ff0e037207 */ /* 0x000fca0002000000 */
[----:B------:R-:W-:-:S04]  /*22240*/  IMAD.IADD R3, R2, 0x1, R3 ;  /* 0x0000000102037824 */ /* 0x000fc800078e0203 */
[----:B------:R-:W-:-:S07]  /*22250*/  IMAD.MOV.U32 R13, RZ, RZ, R3 ;  /* 0x000000ffff0d7224 */ /* 0x000fce00078e0003 */
[----:B------:R-:W-:Y:S05]  /*22260*/  WARPSYNC.COLLECTIVE R15, `(.L_x_14422) ;  /* 0x000000000f087348 */ /* 0x000fea0003c00000 */
[----:B------:R0:W1:Y:S02]  /*22270*/  SHFL.UP P6, R14, R13, R12, R11 ;  /* 0x0400000c0d0e7389 */ /* 0x00006400000c000b */
[----:B01----:R-:W-:Y:S01]  /*22280*/  ENDCOLLECTIVE ;  /* 0x000000000000791b */ /* 0x003fe20003800000 */
.L_x_14422:
        /* <DEDUP_REMOVED lines=8> */
.L_x_14423:
[----:B------:R-:W-:Y:S05]  /*22310*/  BRA `(.L_x_14424) ;  /* 0xffffffc4008c7947 */ /* 0x000fea000383ffff */
.L_x_14308:
[----:B------:R-:W-:Y:S01]  /*22320*/  BSSY B0, `(.L_x_14425) ;  /* 0x0000008000007945 */ /* 0x000fe20003800000 */
[----:B-----5:R-:W-:Y:S01]  /*22330*/  IMAD.MOV.U32 R13, RZ, RZ, R17 ;  /* 0x000000ffff0d7224 */ /* 0x020fe200078e0011 */
[----:B0-----:R-:W-:Y:S01]  /*22340*/  MOV R12, 0x1 ;  /* 0x00000001000c7802 */ /* 0x001fe20000000f00 */
[----:B------:R-:W-:Y:S02]  /*22350*/  IMAD.MOV.U32 R11, RZ, RZ, RZ ;  /* 0x000000ffff0b7224 */ /* 0x000fe400078e00ff */
[----:B------:R-:W-:-:S07]  /*22360*/  IMAD.MOV.U32 R15, RZ, RZ, -0x1 ;  /* 0xffffffffff0f7424 */ /* 0x000fce00078e00ff */
[----:B-1----:R-:W-:Y:S05]  /*22370*/  WARPSYNC.COLLECTIVE R15, `(.L_x_14426) ;  /* 0x000000000f087348 */ /* 0x002fea0003c00000 */
[----:B------:R0:W2:Y:S02]  /*22380*/  SHFL.UP P6, R14, R13, R12, R11 ;  /* 0x0400000c0d0e7389 */ /* 0x0000a400000c000b */
[----:B012---:R-:W-:Y:S01]  /*22390*/  ENDCOLLECTIVE ;  /* 0x000000000000791b */ /* 0x007fe20003800000 */
.L_x_14426:
[----:B------:R-:W-:Y:S05]  /*223a0*/  BSYNC B0 ;  /* 0x0000000000007941 */ /* 0x000fea0003800000 */
.L_x_14425:
        /* <DEDUP_REMOVED lines=8> */
.L_x_14427:
[----:B------:R-:W-:Y:S01]  /*22430*/  IMAD.MOV.U32 R12, RZ, RZ, 0x4 ;  /* 0x00000004ff0c7424 */ /* 0x000fe200078e00ff */
[----:B------:R-:W-:-:S05]  /*22440*/  SEL R2, R14, RZ, P2 ;  /* 0x000000ff0e027207 */ /* 0x000fca0001000000 */
[----:B------:R-:W-:-:S04]  /*22450*/  IMAD.IADD R2, R13, 0x1, R2 ;  /* 0x000000010d027824 */ /* 0x000fc800078e0202 */
[----:B------:R-:W-:-:S07]  /*22460*/  IMAD.MOV.U32 R13, RZ, RZ, R2 ;  /* 0x000000ffff0d7224 */ /* 0x000fce00078e0002 */
[----:B------:R-:W-:Y:S05]  /*22470*/  WARPSYNC.COLLECTIVE R15, `(.L_x_14428) ;  /* 0x000000000f087348 */ /* 0x000fea0003c00000 */
[----:B------:R0:W1:Y:S02]  /*22480*/  SHFL.UP P6, R14, R13, R12, R11 ;  /* 0x0400000c0d0e7389 */ /* 0x00006400000c000b */
[----:B01----:R-:W-:Y:S01]  /*22490*/  ENDCOLLECTIVE ;  /* 0x000000000000791b */ /* 0x003fe20003800000 */
.L_x_14428:
[----:B------:R-:W-:Y:S02]  /*224a0*/  MOV R12, 0x8 ;  /* 0x00000008000c7802 */ /* 0x000fe40000000f00 */
[----:B------:R-:W-:-:S05]  /*224b0*/  SEL R3, R14, RZ, P3 ;  /* 0x000000ff0e037207 */ /* 0x000fca0001800000 */
[----:B------:R-:W-:-:S04]  /*224c0*/  IMAD.IADD R3, R2, 0x1, R3 ;  /* 0x0000000102037824 */ /* 0x000fc800078e0203 */
[----:B------:R-:W-:-:S07]  /*224d0*/  IMAD.MOV.U32 R13, RZ, RZ, R3 ;  /* 0x000000ffff0d7224 */ /* 0x000fce00078e0003 */
[----:B------:R-:W-:Y:S05]  /*224e0*/  WARPSYNC.COLLECTIVE R15, `(.L_x_14429) ;  /* 0x000000000f087348 */ /* 0x000fea0003c00000 */
[----:B------:R0:W1:Y:S02]  /*224f0*/  SHFL.UP P6, R14, R13, R12, R11 ;  /* 0x0400000c0d0e7389 */ /* 0x00006400000c000b */
[----:B01----:R-:W-:Y:S01]  /*22500*/  ENDCOLLECTIVE ;  /* 0x000000000000791b */ /* 0x003fe20003800000 */
.L_x_14429:
[----:B------:R-:W-:Y:S01]  /*22510*/  IMAD.MOV.U32 R12, RZ, RZ, 0x10 ;  /* 0x00000010ff0c7424 */ /* 0x000fe200078e00ff */
[----:B------:R-:W-:-:S05]  /*22520*/  SEL R4, R14, RZ, P4 ;  /* 0x000000ff0e047207 */ /* 0x000fca0002000000 */
[----:B------:R-:W-:-:S04]  /*22530*/  IMAD.IADD R4, R3, 0x1, R4 ;  /* 0x0000000103047824 */ /* 0x000fc800078e0204 */
[----:B------:R-:W-:-:S07]  /*22540*/  IMAD.MOV.U32 R13, RZ, RZ, R4 ;  /* 0x000000ffff0d7224 */ /* 0x000fce00078e0004 */
[----:B------:R-:W-:Y:S05]  /*22550*/  WARPSYNC.COLLECTIVE R15, `(.L_x_14430) ;  /* 0x000000000f087348 */ /* 0x000fea0003c00000 */
[----:B------:R0:W1:Y:S02]  /*22560*/  SHFL.UP P6, R14, R13, R12, R11 ;  /* 0x0400000c0d0e7389 */ /* 0x00006400000c000b */
[----:B01----:R-:W-:Y:S01]  /*22570*/  ENDCOLLECTIVE ;  /* 0x000000000000791b */ /* 0x003fe20003800000 */
.L_x_14430:
        /* <DEDUP_REMOVED lines=8> */
.L_x_14431:
[----:B------:R-:W-:Y:S05]  /*22600*/  BRA `(.L_x_14432) ;  /* 0xffffffc4006c7947 */ /* 0x000fea000383ffff */
.L_x_14310:
[----:B------:R-:W-:Y:S01]  /*22610*/  BSSY B0, `(.L_x_14433) ;  /* 0x0000006000007945 */ /* 0x000fe20003800000 */
[----:B------:R-:W-:Y:S01]  /*22620*/  PLOP3.LUT P6, PT, P6, PT, PT, 0x8, 0x0 ;  /* 0x000000000000781c */ /* 0x000fe200037ce170 */
[----:B------:R-:W-:-:S12]  /*22630*/  IMAD.MOV.U32 R15, RZ, RZ, -0x1 ;  /* 0xffffffffff0f7424 */ /* 0x000fd800078e00ff */
[----:B01----:R-:W-:Y:S05]  /*22640*/  WARPSYNC.COLLECTIVE R15, `(.L_x_14434) ;  /* 0x000000000f087348 */ /* 0x003fea0003c00000 */
[----:B------:R-:W-:Y:S01]  /*22650*/  VOTE.ANY R14, PT, P6 ;  /* 0x00000000000e7806 */ /* 0x000fe200030e0100 */
[----:B01----:R-:W-:Y:S06]  /*22660*/  ENDCOLLECTIVE ;  /* 0x000000000000791b */ /* 0x003fec0003800000 */
.L_x_14434:
[----:B------:R-:W-:Y:S05]  /*22670*/  BSYNC B0 ;  /* 0x0000000000007941 */ /* 0x000fea0003800000 */
.L_x_14433:
[----:B------:R-:W-:Y:S01]  /*22680*/  IMAD.MOV.U32 R2, RZ, RZ, R14 ;  /* 0x000000ffff027224 */ /* 0x000fe200078e000e */
[----:B------:R-:W-:Y:S01]  /*22690*/  MOV R11, 0x1f ;  /* 0x0000001f000b7802 */ /* 0x000fe20000000f00 */
[----:B------:R-:W-:Y:S02]  /*226a0*/  IMAD.MOV.U32 R13, RZ, RZ, R17 ;  /* 0x000000ffff0d7224 */ /* 0x000fe400078e0011 */
[----:B------:R-:W0:Y:S01]  /*226b0*/  POPC R6, R2 ;  /* 0x0000000200067309 */ /* 0x000e220000000000 */
[----:B------:R-:W-:Y:S02]  /*226c0*/  IMAD.MOV.U32 R15, RZ, RZ, -0x1 ;  /* 0xffffffffff0f7424 */ /* 0x000fe400078e00ff */
[----:B0-----:R-:W-:-:S07]  /*226d0*/  IMAD.MOV.U32 R12, RZ, RZ, R6 ;  /* 0x000000ffff0c7224 */ /* 0x001fce00078e0006 */
[----:B------:R-:W-:Y:S05]  /*226e0*/  WARPSYNC.COLLECTIVE R15, `(.L_x_14435) ;  /* 0x000000000f087348 */ /* 0x000fea0003c00000 */
[----:B------:R0:W1:Y:S02]  /*226f0*/  SHFL.IDX P6, R14, R13, R12, R11 ;  /* 0x0000000c0d0e7389 */ /* 0x00006400000c000b */
[----:B01----:R-:W-:Y:S01]  /*22700*/  ENDCOLLECTIVE ;  /* 0x000000000000791b */ /* 0x003fe20003800000 */
.L_x_14435:
[----:B------:R-:W-:Y:S01]  /*22710*/  IMAD.MOV.U32 R17, RZ, RZ, R14 ;  /* 0x000000ffff117224 */ /* 0x000fe200078e000e */
[----:B------:R-:W-:Y:S06]  /*22720*/  BRA `(.L_x_14436) ;  /* 0xffffffc4005c7947 */ /* 0x000fec000383ffff */
.L_x_14312:
[----:B------:R-:W-:Y:S01]  /*22730*/  BSSY B0, `(.L_x_14437) ;  /* 0x0000007000007945 */ /* 0x000fe20003800000 */
[----:B------:R-:W-:Y:S02]  /*22740*/  IMAD.MOV.U32 R13, RZ, RZ, R3 ;  /* 0x000000ffff0d7224 */ /* 0x000fe400078e0003 */
[----:B------:R-:W-:Y:S02]  /*22750*/  IMAD.MOV.U32 R11, RZ, RZ, 0x1f ;  /* 0x0000001fff0b7424 */ /* 0x000fe400078e00ff */
[----:B------:R-:W-:-:S07]  /*22760*/  IMAD.MOV.U32 R15, RZ, RZ, -0x1 ;  /* 0xffffffffff0f7424 */ /* 0x000fce00078e00ff */
[----:B-123--:R-:W-:Y:S05]  /*22770*/  WARPSYNC.COLLECTIVE R15, `(.L_x_14438) ;  /* 0x000000000f087348 */ /* 0x00efea0003c00000 */
[----:B------:R0:W4:Y:S02]  /*22780*/  SHFL.IDX P6, R14, R13, R12, R11 ;  /* 0x0000000c0d0e7389 */ /* 0x00012400000c000b */
[----:B01234-:R-:W-:Y:S01]  /*22790*/  ENDCOLLECTIVE ;  /* 0x000000000000791b */ /* 0x01ffe20003800000 */
.L_x_14438:
[----:B------:R-:W-:Y:S05]  /*227a0*/  BSYNC B0 ;  /* 0x0000000000007941 */ /* 0x000fea0003800000 */
.L_x_14437:
[----:B------:R-:W-:Y:S05]  /*227b0*/  BRA `(.L_x_14311) ;  /* 0xffffffc400547947 */ /* 0x000fea000383ffff */
.L_x_14316:
[----:B0-----:R0:W2:Y:S02]  /*227c0*/  SYNCS.PHASECHK.TRANS64.TRYWAIT P0, [R9+URZ+0x16820], R0 ;  /* 0x01682000090075a7 */ /* 0x0010a4000800017f */
[----:B--2---:R-:W-:Y:S05]  /*227d0*/  @!P0 NANOSLEEP.SYNCS 0x989680 ;  /* 0x009896800000895d */ /* 0x004fea0003900000 */
[----:B------:R-:W2:Y:S02]  /*227e0*/  @!P0 SYNCS.PHASECHK.TRANS64 P0, [R9+URZ+0x16820], R0 ;  /* 0x01682000090085a7 */ /* 0x000ea4000800007f */
[----:B--2---:R-:W-:Y:S05]  /*227f0*/  @!P0 BRA `(.L_x_14316) ;  /* 0xfffffffc00f08947 */ /* 0x004fea000383ffff */
[----:B------:R-:W-:Y:S05]  /*22800*/  BRA `(.L_x_14439) ;  /* 0xffffffc800cc7947 */ /* 0x000fea000383ffff */
.L_x_14317:
        /* <DEDUP_REMOVED lines=11> */
.L_x_14441:
[----:B------:R-:W-:Y:S05]  /*228c0*/  BSYNC B0 ;  /* 0x0000000000007941 */ /* 0x000fea0003800000 */
.L_x_14440:
[----:B------:R-:W-:Y:S05]  /*228d0*/  BRA `(.L_x_14442) ;  /* 0xffffffc800b47947 */ /* 0x000fea000383ffff */
.L_x_14318:
[----:B------:R-:W-:Y:S01]  /*228e0*/  BSSY B0, `(.L_x_14443) ;  /* 0x0000006000007945 */ /* 0x000fe20003800000 */
[----:B------:R-:W-:-:S07]  /*228f0*/  IMAD.MOV.U32 R15, RZ, RZ, -0x1 ;  /* 0xffffffffff0f7424 */ /* 0x000fce00078e00ff */
[----:B01----:R-:W-:Y:S05]  /*22900*/  WARPSYNC.COLLECTIVE R15, `(.L_x_14444) ;  /* 0x000000000f0c7348 */ /* 0x003fea0003c00000 */
[----:B------:R-:W-:Y:S02]  /*22910*/  ELECT P6, UR62, PT ;  /* 0x00000000003e782f */ /* 0x000fe400038c0000 */
[----:B------:R-:W-:Y:S01]  /*22920*/  MOV R14, UR62 ;  /* 0x0000003e000e7c02 */ /* 0x000fe20008000f00 */
[----:B01----:R-:W-:Y:S10]  /*22930*/  ENDCOLLECTIVE ;  /* 0x000000000000791b */ /* 0x003ff40003800000 */
.L_x_14444:
[----:B------:R-:W-:Y:S05]  /*22940*/  BSYNC B0 ;  /* 0x0000000000007941 */ /* 0x000fea0003800000 */
.L_x_14443:
[----:B------:R-:W-:Y:S05]  /*22950*/  BRA `(.L_x_14445) ;  /* 0xffffffc800a87947 */ /* 0x000fea000383ffff */
.L_x_14320:
[----:B0-----:R0:W2:Y:S02]  /*22960*/  SYNCS.PHASECHK.TRANS64.TRYWAIT P0, [R5+URZ], R4 ;  /* 0x00000004050075a7 */ /* 0x0010a4000800017f */
[----:B--2---:R-:W-:Y:S05]  /*22970*/  @!P0 NANOSLEEP.SYNCS 0x989680 ;  /* 0x009896800000895d */ /* 0x004fea0003900000 */
[----:B------:R-:W2:Y:S02]  /*22980*/  @!P0 SYNCS.PHASECHK.TRANS64 P0, [R5+URZ], R4 ;  /* 0x00000004050085a7 */ /* 0x000ea4000800007f */
[----:B--2---:R-:W-:Y:S05]  /*22990*/  @!P0 BRA `(.L_x_14320) ;  /* 0xfffffffc00f08947 */ /* 0x004fea000383ffff */
[----:B------:R-:W-:Y:S05]  /*229a0*/  BRA `(.L_x_14446) ;  /* 0xffffffc800dc7947 */ /* 0x000fea000383ffff */
.L_x_14321:
[----:B--2---:R2:W3:Y:S02]  /*229b0*/  SYNCS.PHASECHK.TRANS64.TRYWAIT P0, [R3+URZ], R2 ;  /* 0x00000002030075a7 */ /* 0x0044e4000800017f */
[----:B---3--:R-:W-:Y:S05]  /*229c0*/  @!P0 NANOSLEEP.SYNCS 0x989680 ;  /* 0x009896800000895d */ /* 0x008fea0003900000 */
[----:B------:R-:W3:Y:S02]  /*229d0*/  @!P0 SYNCS.PHASECHK.TRANS64 P0, [R3+URZ], R2 ;  /* 0x00000002030085a7 */ /* 0x000ee4000800007f */
[----:B---3--:R-:W-:Y:S05]  /*229e0*/  @!P0 BRA `(.L_x_14321) ;  /* 0xfffffffc00f08947 */ /* 0x008fea000383ffff */
[----:B------:R-:W-:Y:S05]  /*229f0*/  BRA `(.L_x_14447) ;  /* 0xffffffc800d07947 */ /* 0x000fea000383ffff */
.L_x_14323:
[----:B---3--:R3:W4:Y:S02]  /*22a00*/  SYNCS.PHASECHK.TRANS64.TRYWAIT P0, [R23+URZ], R4 ;  /* 0x00000004170075a7 */ /* 0x008724000800017f */
[----:B----4-:R-:W-:Y:S05]  /*22a10*/  @!P0 NANOSLEEP.SYNCS 0x989680 ;  /* 0x009896800000895d */ /* 0x010fea0003900000 */
[----:B------:R-:W4:Y:S02]  /*22a20*/  @!P0 SYNCS.PHASECHK.TRANS64 P0, [R23+URZ], R4 ;  /* 0x00000004170085a7 */ /* 0x000f24000800007f */
[----:B----4-:R-:W-:Y:S05]  /*22a30*/  @!P0 BRA `(.L_x_14323) ;  /* 0xfffffffc00f08947 */ /* 0x010fea000383ffff */
[----:B------:R-:W-:Y:S05]  /*22a40*/  BRA `(.L_x_14448) ;  /* 0xffffffc800d47947 */ /* 0x000fea000383ffff */
.L_x_14449:
        /* <DEDUP_REMOVED lines=11> */
.L_x_15337:


//--------------------- .text._ZN7cutlass13device_kernelIN5flash11enable_sm90INS1_16FlashAttnFwdSm90INS1_25CollectiveMainloopFwdSm90ILi2EN4cute5tupleIJNS5_1CILi1EEES8_S8_EEENS6_IJNS7_ILi192EEENS7_ILi128EEENS7_ILi64EEEEEELi64ENS_6half_tEfNS_4arch4Sm90ELb1ELb0ELb1ELb0ELb0ELb0ELb0ELb1ELb1ELb1ELb0ELb0EEENS1_21CollectiveEpilogueFwdINS6_IJSA_SC_SB_EEES9_SE_SG_Li384ELb0ELb1ELb0ELb0EEENS1_30DynamicPersistentTileSchedulerILi384ELi128ELb0ELb1ELb1EEEEEEEEEvNT_6ParamsE --------------------------
	.section	.text._ZN7cutlass13device_kernelIN5flash11enable_sm90INS1_16FlashAttnFwdSm90INS1_25CollectiveMainloopFwdSm90ILi2EN4cute5tupleIJNS5_1CILi1EEES8_S8_EEENS6_IJNS7_ILi192EEENS7_ILi128EEENS7_ILi64EEEEEELi64ENS_6half_tEfNS_4arch4Sm90ELb1ELb0ELb1ELb0ELb0ELb0ELb0ELb1ELb1ELb1ELb0ELb0EEENS1_21CollectiveEpilogueFwdINS6_IJSA_SC_SB_EEES9_SE_SG_Li384ELb0ELb1ELb0ELb0EEENS1_30DynamicPersistentTileSchedulerILi384ELi128ELb0ELb1ELb1EEEEEEEEEvNT_6ParamsE,"ax",@progbits
	.align	128
.text._ZN7cutlass13device_kernelIN5flash11enable_sm90INS1_16FlashAttnFwdSm90INS1_25CollectiveMainloopFwdSm90ILi2EN4cute5tupleIJNS5_1CILi1EEES8_S8_EEENS6_IJNS7_ILi192EEENS7_ILi128EEENS7_ILi64EEEEEELi64ENS_6half_tEfNS_4arch4Sm90ELb1ELb0ELb1ELb0ELb0ELb0ELb0ELb1ELb1ELb1ELb0ELb0EEENS1_21CollectiveEpilogueFwdINS6_IJSA_SC_SB_EEES9_SE_SG_Li384ELb0ELb1ELb0ELb0EEENS1_30DynamicPersistentTileSchedulerILi384ELi128ELb0ELb1ELb1EEEEEEEEEvNT_6ParamsE:
        .type           _ZN7cutlass13device_kernelIN5flash11enable_sm90INS1_16FlashAttnFwdSm90INS1_25CollectiveMainloopFwdSm90ILi2EN4cute5tupleIJNS5_1CILi1EEES8_S8_EEENS6_IJNS7_ILi192EEENS7_ILi128EEENS7_ILi64EEEEEELi64ENS_6half_tEfNS_4arch4Sm90ELb1ELb0ELb1ELb0ELb0ELb0ELb0ELb1ELb1ELb1ELb0ELb0EEENS1_21CollectiveEpilogueFwdINS6_IJSA_SC_SB_EEES9_SE_SG_Li384ELb0ELb1ELb0ELb0EEENS1_30DynamicPersistentTileSchedulerILi384ELi128ELb0ELb1ELb1EEEEEEEEEvNT_6ParamsE,@function
        .size           _ZN7cutlass13device_kernelIN5flash11enable_sm90INS1_16FlashAttnFwdSm90INS1_25CollectiveMainloopFwdSm90ILi2EN4cute5tupleIJNS5_1CILi1EEES8_S8_EEENS6_IJNS7_ILi192EEENS7_ILi128EEENS7_ILi64EEEEEELi64ENS_6half_tEfNS_4arch4Sm90ELb1ELb0ELb1ELb0ELb0ELb0ELb0ELb1ELb1ELb1ELb0ELb0EEENS1_21CollectiveEpilogueFwdINS6_IJSA_SC_SB_EEES9_SE_SG_Li384ELb0ELb1ELb0ELb0EEENS1_30DynamicPersistentTileSchedulerILi384ELi128ELb0ELb1ELb1EEEEEEEEEvNT_6ParamsE,(.L_x_15338 - _ZN7cutlass13device_kernelIN5flash11enable_sm90INS1_16FlashAttnFwdSm90INS1_25CollectiveMainloopFwdSm90ILi2EN4cute5tupleIJNS5_1CILi1EEES8_S8_EEENS6_IJNS7_ILi192EEENS7_ILi128EEENS7_ILi64EEEEEELi64ENS_6half_tEfNS_4arch4Sm90ELb1ELb0ELb1ELb0ELb0ELb0ELb0ELb1ELb1ELb1ELb0ELb0EEENS1_21CollectiveEpilogueFwdINS6_IJSA_SC_SB_EEES9_SE_SG_Li384ELb0ELb1ELb0ELb0EEENS1_30DynamicPersistentTileSchedulerILi384ELi128ELb0ELb1ELb1EEEEEEEEEvNT_6ParamsE)
        .other          _ZN7cutlass13device_kernelIN5flash11enable_sm90INS1_16FlashAttnFwdSm90INS1_25CollectiveMainloopFwdSm90ILi2EN4cute5tupleIJNS5_1CILi1EEES8_S8_EEENS6_IJNS7_ILi192EEENS7_ILi128EEENS7_ILi64EEEEEELi64ENS_6half_tEfNS_4arch4Sm90ELb1ELb0ELb1ELb0ELb0ELb0ELb0ELb1ELb1ELb1ELb0ELb0EEENS1_21CollectiveEpilogueFwdINS6_IJSA_SC_SB_EEES9_SE_SG_Li384ELb0ELb1ELb0ELb0EEENS1_30DynamicPersistentTileSchedulerILi384ELi128ELb0ELb1ELb1EEEEEEEEEvNT_6ParamsE,@"STO_CUDA_ENTRY STV_DEFAULT"
_ZN7cutlass13device_kernelIN5flash11enable_sm90INS1_16FlashAttnFwdSm90INS1_25CollectiveMainloopFwdSm90ILi2EN4cute5tupleIJNS5_1CILi1EEES8_S8_EEENS6_IJNS7_ILi192EEENS7_ILi128EEENS7_ILi64EEEEEELi64ENS_6half_tEfNS_4arch4Sm90ELb1ELb0ELb1ELb0ELb0ELb0ELb0ELb1ELb1ELb1ELb0ELb0EEENS1_21CollectiveEpilogueFwdINS6_IJSA_SC_SB_EEES9_SE_SG_Li384ELb0ELb1ELb0ELb0EEENS1_30DynamicPersistentTileSchedulerILi384ELi128ELb0ELb1ELb1EEEEEEEEEvNT_6ParamsE:
        /* <DEDUP_REMOVED lines=18> */
.L_x_14451:
[----:B------:R-:W-:Y:S05]  /*0120*/  BSYNC B0 ;  /* 0x0000000000007941 */ /* 0x000fea0003800000 */
.L_x_14450:
        /* <DEDUP_REMOVED lines=41> */
.L_x_14452:
        /* <DEDUP_REMOVED lines=22> */
.L_x_14453:
        /* <DEDUP_REMOVED lines=18> */
.L_x_14454:
        /* <DEDUP_REMOVED lines=22> */
.L_x_14455:
        /* <DEDUP_REMOVED lines=22> */
.L_x_14456:
[----:B------:R-:W-:Y:S01]  /*0900*/  PLOP3.LUT P0, PT, PT, PT, UP0, 0x80, 0x0 ;  /* 0x000000000000781c */ /* 0x000fe20003f0f008 */
[----:B------:R-:W-:Y:S01]  /*0910*/  UMOV UR38, 0x1 ;  /* 0x0000000100267882 */ /* 0x000fe20000000000 */
[----:B------:R-:W-:Y:S01]  /*0920*/  NOP ;  /* 0x0000000000007918 */ /* 0x000fe20000000000 */
[----:B------:R-:W-:Y:S01]  /*0930*/  USEL UR38, UR38, 0x2, !UP0 ;  /* 0x0000000226267887 */ /* 0x000fe2000c000000 */
[----:B------:R-:W-:Y:S01]  /*0940*/  ULDC.64 UR46, c[0x0][0x208] ;  /* 0x00008200002e7ab9 */ /* 0x000fe20000000a00 */
[----:B012-4-:R-:W-:Y:S08]  /*0950*/  BAR.SYNC.DEFER_BLOCKING 0x0 ;  /* 0x0000000000007b1d */ /* 0x017ff00000010000 */
[----:B------:R-:W-:Y:S05]  /*0960*/  @!P0 BRA `(.L_x_14457) ;  /* 0x000000a400688947 */ /* 0x000fea0003800000 */
.L_x_14458:
        /* <DEDUP_REMOVED lines=26> */
[C---:B------:R-:W-:Y:S01]  /*0b10*/  LOP3.LUT R4, R2.reuse, 0x3fffff0, RZ, 0xc0, !PT ;  /* 0x03fffff002047812 */ /* 0x040fe200078ec0ff */
        /* <DEDUP_REMOVED lines=11> */
[----:B------:R-:W-:Y:S02]  /*0bd0*/  SHF.R.S32.HI R6, RZ, 0x1f, R4 ;  /* 0x0000001fff067819 */ /* 0x000fe40000011404 */
[----:B------:R-:W-:Y:S02]  /*0be0*/  SHF.R.S32.HI R153, RZ, 0x7, R153 ;  /* 0x00000007ff997819 */ /* 0x000fe40000011499 */
[----:B------:R-:W-:Y:S02]  /*0bf0*/  LOP3.LUT R8, R8, 0xfffffffc, RZ, 0xc0, !PT ;  /* 0xfffffffc08087812 */ /* 0x000fe400078ec0ff */
[----:B------:R-:W-:Y:S02]  /*0c00*/  LEA.HI R6, R6, R5, RZ, 0x3 ;  /* 0x0000000506067211 */ /* 0x000fe400078f18ff */
[----:B------:R-:W-:Y:S01]  /*0c10*/  LEA R155, R2, R3, 0x3 ;  /* 0x00000003029b7211 */ /* 0x000fe200078e18ff */
[----:B------:R-:W-:Y:S01]  /*0c20*/  IMAD.IADD R8, R157, 0x1, -R8 ;  /* 0x000000019d087824 */ /* 0x000fe200078e0a08 */
[----:B------:R-:W-:Y:S01]  /*0c30*/  LEA.HI R0, R0, R157, RZ, 0x3 ;  /* 0x0000009d00007211 */ /* 0x000fe200078f18ff */
[----:B------:R-:W-:Y:S01]  /*0c40*/  IMAD.HI R2, R153, 0x55555556, RZ ;  /* 0x5555555699027827 */ /* 0x000fe200078e02ff */
[----:B------:R-:W-:-:S02]  /*0c50*/  LOP3.LUT R6, R6, 0xfffffff8, RZ, 0xc0, !PT ;  /* 0xfffffff806067812 */ /* 0x000fc400078ec0ff */
[----:B------:R-:W-:Y:S02]  /*0c60*/  LEA.HI R7, R7, R152, RZ, 0x5 ;  /* 0x0000009807077211 */ /* 0x000fe400078f28ff */
        /* <DEDUP_REMOVED lines=11> */
[----:B------:R-:W-:Y:S01]  /*0d20*/  IMAD.SHL.U32 R19, R18, 0x8, RZ ;  /* 0x0000000812137824 */ /* 0x000fe200078e00ff */
[----:B------:R-:W-:Y:S01]  /*0d30*/  IADD3 R16, R152, -R5, RZ ;  /* 0x8000000598107210 */ /* 0x000fe20007ffe0ff */
[----:B------:R-:W-:-:S02]  /*0d40*/  IMAD.IADD R3, R8, 0x1, -R3 ;  /* 0x0000000108037824 */ /* 0x000fc400078e0a03 */
[----:B------:R-:W-:Y:S01]  /*0d50*/  IMAD R154, R2, 0x40, R7 ;  /* 0x00000040029a7824 */ /* 0x000fe200078e0207 */
[----:B------:R-:W-:-:S03]  /*0d60*/  SHF.R.S32.HI R156, RZ, 0x1f, R19 ;  /* 0x0000001fff9c7819 */ /* 0x000fc60000011413 */
[----:B------:R-:W-:-:S07]  /*0d70*/  IMAD R17, R3, 0x8, R154 ;  /* 0x0000000803117824 */ /* 0x000fce00078e029a */
.L_x_14497:
        /* <DEDUP_REMOVED lines=21> */
.L_x_14459:
[----:B------:R-:W-:Y:S01]  /*0ed0*/  ULDC UR7, c[0x0][0xc54] ;  /* 0x0003150000077ab9 */ /* 0x000fe20000000800 */
[----:B------:R-:W-:Y:S01]  /*0ee0*/  UMOV UR6, UR9 ;  /* 0x0000000900067c82 */ /* 0x000fe20008000000 */
[----:B------:R-:W-:-:S11]  /*0ef0*/  UISETP.NE.AND UP0, UPT, UR7, 0x1, UPT ;  /* 0x000000010700788c */ /* 0x000fd6000bf05270 */
[----:B------:R-:W-:Y:S02]  /*0f00*/  @UP0 ULDC.64 UR10, c[0x0][0xc58] ;  /* 0x00031600000a0ab9 */ /* 0x000fe40000000a00 */
[----:B------:R-:W-:-:S04]  /*0f10*/  UIMAD.WIDE.U32 UR4, UR9, UR10, URZ ;  /* 0x0000000a090472a5 */ /* 0x000fc8000f8e003f */
[----:B------:R-:W-:-:S04]  /*0f20*/  @UP0 USHF.R.U32.HI UR6, URZ, UR11, UR5 ;  /* 0x0000000b3f060299 */ /* 0x000fc80008011605 */
[----:B------:R-:W-:-:S12]  /*0f30*/  UIMAD UR4, UR6, UR7, URZ ;  /* 0x00000007060472a4 */ /* 0x000fd8000f8e023f */
.L_x_14460:
        /* <DEDUP_REMOVED lines=16> */
[----:B------:R-:W-:Y:S01]  /*1040*/  UIMAD UR41, UR6, 0xc0, URZ ;  /* 0x000000c0062978a4 */ /* 0x000fe2000f8e023f */
[----:B------:R-:W-:Y:S01]  /*1050*/  CS2R R112, SRZ ;  /* 0x0000000000707805 */ /* 0x000fe2000001ff00 */
[----:B------:R-:W-:Y:S01]  /*1060*/  UIMAD UR10, UR8, UR10, UR4 ;  /* 0x0000000a080a72a4 */ /* 0x000fe2000f8e0204 */
[----:B------:R-:W-:Y:S01]  /*1070*/  CS2R R14, SRZ ;  /* 0x00000000000e7805 */ /* 0x000fe2000001ff00 */
[----:B------:R-:W-:Y:S01]  /*1080*/  UIADD3 UR6, UR41, 0xbf, URZ ;  /* 0x000000bf29067890 */ /* 0x000fe2000fffe03f */
[----:B------:R-:W-:Y:S01]  /*1090*/  IMAD.MOV.U32 R110, RZ, RZ, RZ ;  /* 0x000000ffff6e7224 */ /* 0x000fe200078e00ff */
[----:B------:R-:W-:Y:S01]  /*10a0*/  ULDC UR48, c[0x0][0x424] ;  /* 0x0001090000307ab9 */ /* 0x000fe20000000800 */
[----:B------:R-:W-:Y:S01]  /*10b0*/  ULDC UR7, c[0x0][0x288] ;  /* 0x0000a20000077ab9 */ /* 0x000fe20000000800 */
[----:B------:R-:W-:Y:S01]  /*10c0*/  USEL UR48, UR48, 0x1, UP0 ;  /* 0x0000000130307887 */ /* 0x000fe20008000000 */
[----:B------:R-:W-:Y:S01]  /*10d0*/  IMAD.MOV.U32 R21, RZ, RZ, RZ ;  /* 0x000000ffff157224 */ /* 0x000fe200078e00ff */
[----:B------:R-:W-:Y:S01]  /*10e0*/  @UP2 ULDC UR4, c[0x0][0x44c] ;  /* 0x0001130000042ab9 */ /* 0x000fe20000000800 */
[----:B------:R-:W-:Y:S01]  /*10f0*/  UIADD3 UR7, -UR7, 0x80, URZ ;  /* 0x0000008007077890 */ /* 0x000fe2000fffe13f */
[----:B------:R-:W-:Y:S01]  /*1100*/  CS2R R12, SRZ ;  /* 0x00000000000c7805 */ /* 0x000fe2000001ff00 */
[----:B------:R-:W-:Y:S01]  /*1110*/  UIMAD.WIDE.U32 UR4, UR6, UR4, URZ ;  /* 0x00000004060472a5 */ /* 0x000fe2000f8e003f */
[----:B------:R-:W-:Y:S01]  /*1120*/  IMAD.MOV.U32 R106, RZ, RZ, RZ ;  /* 0x000000ffff6a7224 */ /* 0x000fe200078e00ff */
[----:B------:R-:W-:Y:S01]  /*1130*/  ULDC UR9, c[0x0][0x2f0] ;  /* 0x0000bc0000097ab9 */ /* 0x000fe20000000800 */
[----:B------:R-:W-:Y:S01]  /*1140*/  @UP2 ULDC UR11, c[0x0][0x450] ;  /* 0x00011400000b2ab9 */ /* 0x000fe20000000800 */
[----:B------:R-:W-:Y:S01]  /*1150*/  UIMAD UR7, UR48, UR9, UR7 ;  /* 0x00000009300772a4 */ /* 0x000fe2000f8e0207 */
[----:B------:R-:W-:Y:S01]  /*1160*/  IMAD.MOV.U32 R25, RZ, RZ, RZ ;  /* 0x000000ffff197224 */ /* 0x000fe200078e00ff */
        /* <DEDUP_REMOVED lines=17> */
[----:B------:R-:W-:Y:S01]  /*1280*/  ULDC UR43, c[0x0][0xc48] ;  /* 0x00031200002b7ab9 */ /* 0x000fe20000000800 */
[----:B------:R-:W-:-:S02]  /*1290*/  UMOV UR42, UR10 ;  /* 0x0000000a002a7c82 */ /* 0x000fc40008000000 */
[----:B------:R-:W-:Y:S02]  /*12a0*/  UISETP.LT.AND UP0, UPT, UR49, UR7, UPT ;  /* 0x000000073100728c */ /* 0x000fe4000bf01270 */
[----:B------:R-:W-:Y:S02]  /*12b0*/  UISETP.NE.AND UP1, UPT, UR43, 0x1, UPT ;  /* 0x000000012b00788c */ /* 0x000fe4000bf25270 */
[----:B------:R-:W-:-:S04]  /*12c0*/  USEL UR49, UR49, UR7, UP0 ;  /* 0x0000000731317287 */ /* 0x000fc80008000000 */
[----:B------:R-:W-:-:S05]  /*12d0*/  UISETP.GE.AND UP0, UPT, UR49, 0x1, UPT ;  /* 0x000000013100788c */ /* 0x000fca000bf06270 */
[----:B------:R-:W-:Y:S01]  /*12e0*/  @UP1 ULDC UR8, c[0x0][0xc4c] ;  /* 0x0003130000081ab9 */ /* 0x000fe20000000800 */
[----:B------:R-:W-:Y:S01]  /*12f0*/  PLOP3.LUT P1, PT, PT, PT, UP0, 0x80, 0x0 ;  /* 0x000000000000781c */ /* 0x000fe20003f2f008 */
[----:B------:R-:W-:Y:S01]  /*1300*/  UIMAD.WIDE.U32 UR4, UR10, UR8, URZ ;  /* 0x000000080a0472a5 */ /* 0x000fe2000f8e003f */
[----:B------:R-:W-:-:S03]  /*1310*/  @UP1 ULDC UR6, c[0x0][0xc50] ;  /* 0x0003140000061ab9 */ /* 0x000fc60000000800 */
[----:B------:R-:W-:-:S04]  /*1320*/  @UP1 USHF.R.U32.HI UR42, URZ, UR6, UR5 ;  /* 0x000000063f2a1299 */ /* 0x000fc80008011605 */
[----:B------:R-:W-:-:S04]  /*1330*/  UIADD3 UR4, -UR42, URZ, URZ ;  /* 0x0000003f2a047290 */ /* 0x000fc8000fffe13f */
[----:B------:R-:W-:Y:S01]  /*1340*/  UIMAD UR43, UR43, UR4, UR10 ;  /* 0x000000042b2b72a4 */ /* 0x000fe2000f8e020a */
[----:B------:R-:W-:Y:S11]  /*1350*/  @!P1 BRA `(.L_x_14461) ;  /* 0x0000008400c49947 */ /* 0x000ff60003800000 */
        /* <DEDUP_REMOVED lines=31> */
.L_x_14462:
        /* <DEDUP_REMOVED lines=9> */
.L_x_14589:
[----:B------:R-:W-:Y:S05]  /*15e0*/  @!P0 BRA `(.L_x_14464) ;  /* 0x0000000000048947 */ /* 0x000fea0003800000 */
[----:B------:R-:W-:Y:S01]  /*15f0*/  BPT.TRAP 0x1 ;  /* 0x000000040000795c */ /* 0x000fe20000300000 */
.L_x_14464:
[----:B0-----:R-:W-:Y:S02]  /*1600*/  IMAD.U32 R0, RZ, RZ, UR39 ;  /* 0x00000027ff007e24 */ /* 0x001fe4000f8e00ff */
[----:B------:R-:W-:-:S03]  /*1610*/  IMAD.U32 R3, RZ, RZ, UR37 ;  /* 0x00000025ff037e24 */ /* 0x000fc6000f8e00ff */
[----:B------:R-:W-:Y:S02]  /*1620*/  LEA R0, R0, UR45, 0x3 ;  /* 0x0000002d00007c11 */ /* 0x000fe4000f8e18ff */
[----:B------:R-:W-:-:S04]  /*1630*/  SHF.L.U32 R3, R3, 0x1f, RZ ;  /* 0x0000001f03037819 */ /* 0x000fc800000006ff */
[----:B------:R0:W1:Y:S01]  /*1640*/  SYNCS.PHASECHK.TRANS64.TRYWAIT P2, [R0+URZ+0x16830], R3 ;  /* 0x01683003000075a7 */ /* 0x000062000804017f */
[----:B------:R-:W-:Y:S05]  /*1650*/  @!P0 BRA `(.L_x_14465) ;  /* 0x0000000000048947 */ /* 0x000fea0003800000 */
[----:B------:R-:W-:Y:S01]  /*1660*/  BPT.TRAP 0x1 ;  /* 0x000000040000795c */ /* 0x000fe20000300000 */
.L_x_14465:
[----:B------:R-:W2:Y:S02]  /*1670*/  S2R R2, SR_TID.X ;  /* 0x0000000000027919 */ /* 0x000ea40000002100 */
[----:B--2---:R-:W-:Y:S01]  /*1680*/  LOP3.LUT P1, RZ, R2, 0x7f, RZ, 0xc0, !PT ;  /* 0x0000007f02ff7812 */ /* 0x004fe2000782c0ff */
[----:B-1----:R-:W-:-:S12]  /*1690*/  @P2 BRA `(.L_x_14466) ;  /* 0x0000000000082947 */ /* 0x002fd80003800000 */
[----:B------:R-:W1:Y:S02]  /*16a0*/  SYNCS.PHASECHK.TRANS64.TRYWAIT P2, [R0+URZ+0x16830], R3 ;  /* 0x01683003000075a7 */ /* 0x000e64000804017f */
[----:B-1----:R-:W-:Y:S05]  /*16b0*/  @!P2 BRA `(.L_x_14467) ;  /* 0x000000d40074a947 */ /* 0x002fea0003800000 */
.L_x_14466:
        /* <DEDUP_REMOVED lines=34> */
[----:B------:R-:W-:Y:S01]  /*18e0*/  ULDC UR24, c[0x0][0x988] ;  /* 0x0002620000187ab9 */ /* 0x000fe20000000800 */
[----:B------:R-:W-:Y:S01]  /*18f0*/  UIADD3 UR26, UR49, -0x2, URZ ;  /* 0xfffffffe311a7890 */ /* 0x000fe2000fffe03f */
[----:B------:R-:W-:-:S02]  /*1900*/  CS2R R102, SRZ ;  /* 0x0000000000667805 */ /* 0x000fc4000001ff00 */
[----:B------:R-:W-:Y:S02]  /*1910*/  CS2R R100, SRZ ;  /* 0x0000000000647805 */ /* 0x000fe4000001ff00 */
        /* <DEDUP_REMOVED lines=11> */
[----:B------:R-:W-:-:S04]  /*19d0*/  @UP0 ULDC UR6, c[0x0][0x450] ;  /* 0x0001140000060ab9 */ /* 0x000fc80000000800 */
[----:B------:R-:W-:Y:S01]  /*19e0*/  @P2 SHF.R.U32.HI R6, RZ, UR6, R2 ;  /* 0x00000006ff062c19 */ /* 0x000fe20008011602 */
[----:B------:R-:W-:Y:S02]  /*19f0*/  UMOV UR6, 0xffffff80 ;  /* 0xffffff8000067882 */ /* 0x000fe40000000000 */
[----:B------:R-:W-:Y:S02]  /*1a00*/  UIMAD UR6, UR49, UR6, 0x80 ;  /* 0x00000080310674a4 */ /* 0x000fe4000f8e0206 */
[----:B------:R-:W0:Y:S02]  /*1a10*/  SHFL.IDX PT, R3, R6, 0x1, 0x1c1f ;  /* 0x003c1f0006037f89 */ /* 0x000e2400000e0000 */
[----:B------:R-:W-:Y:S02]  /*1a20*/  UIADD3 UR7, UR6, 0x1, URZ ;  /* 0x0000000106077890 */ /* 0x000fe4000fffe03f */
[----:B------:R-:W1:Y:S01]  /*1a30*/  SHFL.IDX PT, R6, R6, RZ, 0x1c1f ;  /* 0x001c1fff06067589 */ /* 0x000e6200000e0000 */
[----:B------:R-:W-:-:S02]  /*1a40*/  WARPGROUP.DEPBAR.LE gsb0, 0x0 ;  /* 0x00008000000079c5 */ /* 0x000fc40000010000 */
[----:B------:R-:W-:-:S06]  /*1a50*/  WARPGROUP.ARRIVE ;  /* 0x00000000000079c5 */ /* 0x000fcc0000000000 */
[----:B------:R-:W-:Y:S01]  /*1a60*/  HGMMA.64x128x16.F32 R24, gdesc[UR8], R24, gsb0 ;  /* 0x01e00000081879f0 */ /* 0x000fe20008000818 */
[----:B------:R-:W-:Y:S01]  /*1a70*/  ULDC UR10, c[0x0][0x9d8] ;  /* 0x00027600000a7ab9 */ /* 0x000fe20000000800 */
[----:B------:R-:W-:Y:S02]  /*1a80*/  ULDC UR11, c[0x0][0x2f0] ;  /* 0x0000bc00000b7ab9 */ /* 0x000fe40000000800 */
[----:B------:R-:W-:Y:S01]  /*1a90*/  UIMAD UR6, UR48, UR11, UR6 ;  /* 0x0000000b300672a4 */ /* 0x000fe2000f8e0206 */
[----:B------:R-:W-:Y:S02]  /*1aa0*/  WARPGROUP.DEPBAR.LE gsb0, 0x0 ;  /* 0x00008000000079c5 */ /* 0x000fe40000010000 */
[----:B------:R-:W-:-:S06]  /*1ab0*/  WARPGROUP.ARRIVE ;  /* 0x00000000000079c5 */ /* 0x000fcc0000000000 */
[----:B------:R-:W-:Y:S01]  /*1ac0*/  HGMMA.64x128x16.F32 R24, gdesc[UR12], R24, gsb0 ;  /* 0x01e000000c1879f0 */ /* 0x000fe20008000818 */
[----:B------:R-:W-:Y:S02]  /*1ad0*/  ULDC UR14, c[0x0][0x288] ;  /* 0x0000a200000e7ab9 */ /* 0x000fe40000000800 */
[----:B------:R-:W-:Y:S02]  /*1ae0*/  WARPGROUP.DEPBAR.LE gsb0, 0x0 ;  /* 0x00008000000079c5 */ /* 0x000fe40000010000 */
[----:B------:R-:W-:Y:S01]  /*1af0*/  FMUL.FTZ R88, R29, UR10 ;  /* 0x0000000a1d587c20 */ /* 0x000fe20008410000 */
[----:B------:R-:W-:Y:S01]  /*1b00*/  FMUL.FTZ R29, R37, UR10 ;  /* 0x0000000a251d7c20 */ /* 0x000fe20008410000 */
[----:B------:R-:W-:Y:S01]  /*1b10*/  FMUL.FTZ R47, R47, UR10 ;  /* 0x0000000a2f2f7c20 */ /* 0x000fe20008410000 */
[----:B------:R-:W-:Y:S02]  /*1b20*/  IMAD.U32 R37, RZ, RZ, UR7 ;  /* 0x00000007ff257e24 */ /* 0x000fe4000f8e00ff */
[----:B------:R-:W-:Y:S01]  /*1b30*/  FMUL.FTZ R26, R26, UR10 ;  /* 0x0000000a1a1a7c20 */ /* 0x000fe20008410000 */
[----:B------:R-:W-:Y:S01]  /*1b40*/  FMUL.FTZ R27, R27, UR10 ;  /* 0x0000000a1b1b7c20 */ /* 0x000fe20008410000 */
[----:B------:R-:W-:Y:S01]  /*1b50*/  FMUL.FTZ R5, R56, UR10 ;  /* 0x0000000a38057c20 */ /* 0x000fe20008410000 */
[----:B------:R2:W-:Y:S01]  /*1b60*/  MUFU.TANH R9, R47 ;  /* 0x0000002f00097308 */ /* 0x0005e20000002400 */
[----:B------:R-:W-:-:S02]  /*1b70*/  IMAD R56, R16, -0x2, R37 ;  /* 0xfffffffe10387824 */ /* 0x000fc400078e0225 */
[----:B------:R-:W-:Y:S01]  /*1b80*/  FMUL.FTZ R30, R30, UR10 ;  /* 0x0000000a1e1e7c20 */ /* 0x000fe20008410000 */
[----:B------:R-:W-:Y:S01]  /*1b90*/  FMUL.FTZ R2, R55, UR10 ;  /* 0x0000000a37027c20 */ /* 0x000fe20008410000 */
[----:B------:R-:W-:Y:S01]  /*1ba0*/  MOV R55, UR6 ;  /* 0x0000000600377c02 */ /* 0x000fe20008000f00 */
[----:B------:R-:W-:Y:S01]  /*1bb0*/  FMUL.FTZ R31, R31, UR10 ;  /* 0x0000000a1f1f7c20 */ /* 0x000fe20008410000 */
[----:B------:R-:W-:Y:S01]  /*1bc0*/  FMUL.FTZ R8, R25, UR10 ;  /* 0x0000000a19087c20 */ /* 0x000fe20008410000 */
[----:B------:R-:W-:Y:S01]  /*1bd0*/  FMUL.FTZ R34, R34, UR10 ;  /* 0x0000000a22227c20 */ /* 0x000fe20008410000 */
[----:B------:R-:W3:Y:S01]  /*1be0*/  MUFU.TANH R26, R26 ;  /* 0x0000001a001a7308 */ /* 0x000ee20000002400 */
[----:B--2---:R-:W-:Y:S02]  /*1bf0*/  IMAD.U32 R47, RZ, RZ, UR11 ;  /* 0x0000000bff2f7e24 */ /* 0x004fe4000f8e00ff */
[----:B------:R-:W-:Y:S01]  /*1c00*/  FMUL.FTZ R25, R41, UR10 ;  /* 0x0000000a29197c20 */ /* 0x000fe20008410000 */
[----:B------:R-:W-:-:S02]  /*1c10*/  IMAD R55, R16, -0x2, R55 ;  /* 0xfffffffe10377824 */ /* 0x000fc400078e0237 */
[----:B------:R-:W-:Y:S01]  /*1c20*/  FMUL.FTZ R35, R35, UR10 ;  /* 0x0000000a23237c20 */ /* 0x000fe20008410000 */
[----:B------:R-:W-:Y:S02]  /*1c30*/  IMAD R56, R47, UR48, R56 ;  /* 0x000000302f387c24 */ /* 0x000fe4000f8e0238 */
[----:B------:R-:W-:Y:S01]  /*1c40*/  FMUL.FTZ R38, R38, UR10 ;  /* 0x0000000a26267c20 */ /* 0x000fe20008410000 */
[----:B------:R-:W-:Y:S01]  /*1c50*/  FMUL.FTZ R59, R59, UR10 ;  /* 0x0000000a3b3b7c20 */ /* 0x000fe20008410000 */
[----:B------:R-:W2:Y:S01]  /*1c60*/  MUFU.TANH R27, R27 ;  /* 0x0000001b001b7308 */ /* 0x000ea20000002400 */
[----:B------:R-:W-:Y:S01]  /*1c70*/  FMUL.FTZ R89, R32, UR10 ;  /* 0x0000000a20597c20 */ /* 0x000fe20008410000 */
[----:B0-----:R-:W-:Y:S01]  /*1c80*/  IADD3 R4, R3, -UR14, R56 ;  /* 0x8000000e03047c10 */ /* 0x001fe2000fffe038 */
        /* <DEDUP_REMOVED lines=30> */
[----:B----4-:R-:W-:Y:S01]  /*1e70*/  VIMNMX R2, R55, R4, PT ;  /* 0x0000000437027248 */ /* 0x010fe20003fe0100 */
[----:B------:R-:W-:Y:S01]  /*1e80*/  FMUL.FTZ R79, R79, UR10 ;  /* 0x0000000a4f4f7c20 */ /* 0x000fe20008410000 */
[----:B------:R-:W-:Y:S01]  /*1e90*/  FMUL.FTZ R82, R82, UR10 ;  /* 0x0000000a52527c20 */ /* 0x000fe20008410000 */
[----:B------:R-:W-:Y:S01]  /*1ea0*/  FMUL.FTZ R83, R83, UR10 ;  /* 0x0000000a53537c20 */ /* 0x000fe20008410000 */
[----:B------:R-:W-:Y:S01]  /*1eb0*/  ISETP.GT.AND P3, PT, R2, RZ, PT ;  /* 0x000000ff0200720c */ /* 0x000fe20003f64270 */
[----:B------:R-:W-:Y:S01]  /*1ec0*/  FMUL.FTZ R86, R86, UR10 ;  /* 0x0000000a56567c20 */ /* 0x000fe20008410000 */
[C---:B------:R-:W-:Y:S01]  /*1ed0*/  ISETP.GT.AND P4, PT, R2.reuse, 0x1, PT ;  /* 0x000000010200780c */ /* 0x040fe20003f84270 */
[----:B------:R-:W4:Y:S01]  /*1ee0*/  MUFU.TANH R35, R35 ;  /* 0x0000002300237308 */ /* 0x000f220000002400 */
[----:B------:R-:W-:Y:S01]  /*1ef0*/  ISETP.GT.AND P5, PT, R2, 0x8, PT ;  /* 0x000000080200780c */ /* 0x000fe20003fa4270 */
[----:B------:R-:W-:Y:S01]  /*1f00*/  FMUL.FTZ R87, R87, UR10 ;  /* 0x0000000a57577c20 */ /* 0x000fe20008410000 */
[----:B---3--:R-:W-:Y:S01]  /*1f10*/  FSEL R93, R26, -INF , P3 ;  /* 0xff8000001a5d7808 */ /* 0x008fe20001800000 */
[----:B------:R-:W-:Y:S01]  /*1f20*/  FMUL.FTZ R21, R44, UR10 ;  /* 0x0000000a2c157c20 */ /* 0x000fe20008410000 */
[----:B--2---:R-:W-:Y:S01]  /*1f30*/  FSEL R91, R27, -INF , P4 ;  /* 0xff8000001b5b7808 */ /* 0x004fe20002000000 */
[----:B------:R-:W-:Y:S01]  /*1f40*/  FMUL.FTZ R28, R28, UR10 ;  /* 0x0000000a1c1c7c20 */ /* 0x000fe20008410000 */
[C---:B------:R-:W-:Y:S01]  /*1f50*/  ISETP.GT.AND P3, PT, R2.reuse, 0x9, PT ;  /* 0x000000090200780c */ /* 0x040fe20003f64270 */
[----:B------:R-:W2:Y:S01]  /*1f60*/  MUFU.TANH R38, R38 ;  /* 0x0000002600267308 */ /* 0x000ea20000002400 */
[----:B------:R-:W-:Y:S01]  /*1f70*/  FMNMX.FTZ R4, R93, R91, !PT ;  /* 0x0000005b5d047209 */ /* 0x000fe20007810000 */
[----:B------:R-:W-:Y:S01]  /*1f80*/  FMUL.FTZ R33, R33, UR10 ;  /* 0x0000000a21217c20 */ /* 0x000fe20008410000 */
[C---:B------:R-:W-:Y:S01]  /*1f90*/  ISETP.GT.AND P4, PT, R2.reuse, 0x10, PT ;  /* 0x000000100200780c */ /* 0x040fe20003f84270 */
[----:B------:R3:W-:Y:S01]  /*1fa0*/  @!P1 SYNCS.ARRIVE.TRANS64.RED.A1T0 RZ, [R0+URZ], RZ ;  /* 0x000000ff00ff99a7 */ /* 0x0007e2000810043f */
[----:B0-----:R-:W-:Y:S01]  /*1fb0*/  FSEL R57, R31, -INF , P3 ;  /* 0xff8000001f397808 */ /* 0x001fe20001800000 */
[----:B------:R-:W-:Y:S01]  /*1fc0*/  @UP0 ULDC UR6, c[0x0][0x44c] ;  /* 0x0001130000060ab9 */ /* 0x000fe20000000800 */
[----:B------:R-:W-:Y:S01]  /*1fd0*/  ISETP.GT.AND P3, PT, R2, 0x11, PT ;  /* 0x000000110200780c */ /* 0x000fe20003f64270 */
[----:B------:R0:W-:Y:S01]  /*1fe0*/  MUFU.TANH R36, R59 ;  /* 0x0000003b00247308 */ /* 0x0001e20000002400 */
[----:B-----5:R-:W-:Y:S01]  /*1ff0*/  FSEL R53, R34, -INF , P4 ;  /* 0xff80000022357808 */ /* 0x020fe20002000000 */
[----:B------:R-:W-:Y:S01]  /*2000*/  UIMAD.WIDE.U32 UR6, UR41, UR6, URZ ;  /* 0x00000006290672a5 */ /* 0x000fe2000f8e003f */
[----:B------:R-:W-:Y:S01]  /*2010*/  ISETP.GT.AND P4, PT, R2, 0x18, PT ;  /* 0x000000180200780c */ /* 0x000fe20003f84270 */
[----:B------:R-:W-:Y:S01]  /*2020*/  UIMAD UR11, UR48, UR11, -UR14 ;  /* 0x0000000b300b72a4 */ /* 0x000fe2000f8e0a0e */
[----:B----4-:R-:W-:-:S02]  /*2030*/  FSEL R52, R35, -INF , P3 ;  /* 0xff80000023347808 */ /* 0x010fc40001800000 */
[----:B------:R-:W-:Y:S01]  /*2040*/  ISETP.GT.AND P3, PT, R2, 0x19, PT ;  /* 0x000000190200780c */ /* 0x000fe20003f64270 */
[----:B------:R-:W-:Y:S01]  /*2050*/  MUFU.TANH R39, R39 ;  /* 0x0000002700277308 */ /* 0x000fe20000002400 */
[----:B0-----:R-:W-:-:S04]  /*2060*/  FSEL R59, R30, -INF , P5 ;  /* 0xff8000001e3b7808 */ /* 0x001fc80002800000 */
[----:B------:R-:W-:-:S03]  /*2070*/  FMNMX.FTZ R4, R59, R4, !PT ;  /* 0x000000043b047209 */ /* 0x000fc60007810000 */
[----:B------:R-:W0:Y:S01]  /*2080*/  MUFU.TANH R42, R42 ;  /* 0x0000002a002a7308 */ /* 0x000e220000002400 */
[----:B------:R-:W-:-:S04]  /*2090*/  FMNMX.FTZ R4, R57, R4, !PT ;  /* 0x0000000439047209 */ /* 0x000fc80007810000 */
[----:B------:R-:W-:-:S03]  /*20a0*/  FMNMX.FTZ R3, R53, R4, !PT ;  /* 0x0000000435037209 */ /* 0x000fc60007810000 */
[----:B------:R-:W4:Y:S01]  /*20b0*/  MUFU.TANH R43, R43 ;  /* 0x0000002b002b7308 */ /* 0x000f220000002400 */
[----:B------:R-:W-:-:S07]  /*20c0*/  FMNMX.FTZ R4, R52, R3, !PT ;  /* 0x0000000334047209 */ /* 0x000fce0007810000 */
[----:B------:R-:W5:Y:S08]  /*20d0*/  MUFU.TANH R46, R46 ;  /* 0x0000002e002e7308 */ /* 0x000f700000002400 */
[----:B------:R2:W-:Y:S08]  /*20e0*/  MUFU.TANH R11, R51 ;  /* 0x00000033000b7308 */ /* 0x0005f00000002400 */
[----:B------:R1:W3:Y:S01]  /*20f0*/  MUFU.TANH R45, R50 ;  /* 0x00000032002d7308 */ /* 0x0002e20000002400 */
[----:B--2---:R-:W-:-:S02]  /*2100*/  FSEL R51, R38, -INF , P4 ;  /* 0xff80000026337808 */ /* 0x004fc40002000000 */
[----:B------:R-:W-:Y:S02]  /*2110*/  ISETP.GT.AND P4, PT, R2, 0x20, PT ;  /* 0x000000200200780c */ /* 0x000fe40003f84270 */
[----:B------:R-:W-:Y:S02]  /*2120*/  FMNMX.FTZ R3, R51, R4, !PT ;  /* 0x0000000433037209 */ /* 0x000fe40007810000 */
[----:B0-----:R-:W-:Y:S01]  /*2130*/  FSEL R49, R42, -INF , P4 ;  /* 0xff8000002a317808 */ /* 0x001fe20002000000 */
[----:B------:R-:W0:Y:S01]  /*2140*/  MUFU.TANH R54, R54 ;  /* 0x0000003600367308 */ /* 0x000e220000002400 */
[----:B-1----:R-:W-:Y:S02]  /*2150*/  FSEL R50, R39, -INF , P3 ;  /* 0xff80000027327808 */ /* 0x002fe40001800000 */
[----:B------:R-:W-:Y:S02]  /*2160*/  ISETP.GT.AND P3, PT, R2, 0x21, PT ;  /* 0x000000210200780c */ /* 0x000fe40003f64270 */
[----:B------:R-:W-:-:S02]  /*2170*/  FMNMX.FTZ R4, R50, R3, !PT ;  /* 0x0000000332047209 */ /* 0x000fc40007810000 */
[C---:B------:R-:W-:Y:S01]  /*2180*/  ISETP.GT.AND P4, PT, R2.reuse, 0x28, PT ;  /* 0x000000280200780c */ /* 0x040fe20003f84270 */
[----:B------:R1:W2:Y:S01]  /*2190*/  MUFU.TANH R40, R58 ;  /* 0x0000003a00287308 */ /* 0x0002a20000002400 */
[----:B----4-:R-:W-:Y:S02]  /*21a0*/  FSEL R48, R43, -INF , P3 ;  /* 0xff8000002b307808 */ /* 0x010fe40001800000 */
[----:B------:R-:W-:Y:S02]  /*21b0*/  FMNMX.FTZ R3, R49, R4, !PT ;  /* 0x0000000431037209 */ /* 0x000fe40007810000 */
[----:B------:R-:W-:Y:S02]  /*21c0*/  ISETP.GT.AND P3, PT, R2, 0x29, PT ;  /* 0x000000290200780c */ /* 0x000fe40003f64270 */
[----:B-----5:R-:W-:Y:S01]  /*21d0*/  FSEL R47, R46, -INF , P4 ;  /* 0xff8000002e2f7808 */ /* 0x020fe20002000000 */
[----:B------:R-:W4:Y:S01]  /*21e0*/  MUFU.TANH R62, R62 ;  /* 0x0000003e003e7308 */ /* 0x000f220000002400 */
[----:B------:R-:W-:Y:S01]  /*21f0*/  FMNMX.FTZ R4, R48, R3, !PT ;  /* 0x0000000330047209 */ /* 0x000fe20007810000 */
[----:B-1----:R-:W-:Y:S01]  /*2200*/  FMUL.FTZ R58, R60, UR10 ;  /* 0x0000000a3c3a7c20 */ /* 0x002fe20008410000 */
[----:B------:R-:W-:Y:S01]  /*2210*/  ISETP.GT.AND P4, PT, R2, 0x30, PT ;  /* 0x000000300200780c */ /* 0x000fe20003f84270 */
[----:B------:R-:W-:Y:S01]  /*2220*/  FMUL.FTZ R60, R64, UR10 ;  /* 0x0000000a403c7c20 */ /* 0x000fe20008410000 */
[----:B------:R-:W-:Y:S01]  /*2230*/  FSEL R46, R9, -INF , P3 ;  /* 0xff800000092e7808 */ /* 0x000fe20001800000 */
[----:B------:R-:W-:Y:S01]  /*2240*/  FMUL.FTZ R64, R69, UR10 ;  /* 0x0000000a45407c20 */ /* 0x000fe20008410000 */
[----:B------:R-:W-:Y:S01]  /*2250*/  FMNMX.FTZ R3, R47, R4, !PT ;  /* 0x000000042f037209 */ /* 0x000fe20007810000 */
[----:B------:R-:W1:Y:S01]  /*2260*/  MUFU.TANH R37, R63 ;  /* 0x0000003f00257308 */ /* 0x000e620000002400 */
[----:B------:R-:W-:Y:S01]  /*2270*/  ISETP.GT.AND P3, PT, R2, 0x31, PT ;  /* 0x000000310200780c */ /* 0x000fe20003f64270 */
[----:B------:R-:W-:Y:S01]  /*2280*/  FMUL.FTZ R69, R81, UR10 ;  /* 0x0000000a51457c20 */ /* 0x000fe20008410000 */
[----:B---3--:R-:W-:-:S02]  /*2290*/  FSEL R45, R45, -INF , P4 ;  /* 0xff8000002d2d7808 */ /* 0x008fc40002000000 */
[----:B------:R-:W-:Y:S02]  /*22a0*/  FMNMX.FTZ R4, R46, R3, !PT ;  /* 0x000000032e047209 */ /* 0x000fe40007810000 */
[C---:B------:R-:W-:Y:S01]  /*22b0*/  ISETP.GT.AND P4, PT, R2.reuse, 0x38, PT ;  /* 0x000000380200780c */ /* 0x040fe20003f84270 */
[----:B------:R-:W3:Y:S01]  /*22c0*/  MUFU.TANH R66, R66 ;  /* 0x0000004200427308 */ /* 0x000ee20000002400 */
[----:B------:R-:W-:Y:S02]  /*22d0*/  FSEL R43, R11, -INF , P3 ;  /* 0xff8000000b2b7808 */ /* 0x000fe40001800000 */
[----:B------:R-:W-:Y:S02]  /*22e0*/  FMNMX.FTZ R4, R45, R4, !PT ;  /* 0x000000042d047209 */ /* 0x000fe40007810000 */
[----:B------:R-:W-:Y:S02]  /*22f0*/  ISETP.GT.AND P3, PT, R2, 0x39, PT ;  /* 0x000000390200780c */ /* 0x000fe40003f64270 */
[----:B0-----:R-:W-:Y:S01]  /*2300*/  FSEL R42, R54, -INF , P4 ;  /* 0xff800000362a7808 */ /* 0x001fe20002000000 */
[----:B------:R-:W0:Y:S01]  /*2310*/  MUFU.TANH R35, R67 ;  /* 0x0000004300237308 */ /* 0x000e220000002400 */
[----:B------:R-:W-:-:S02]  /*2320*/  FMNMX.FTZ R3, R43, R4, !PT ;  /* 0x000000042b037209 */ /* 0x000fc40007810000 */
[----:B------:R-:W-:Y:S02]  /*2330*/  ISETP.GT.AND P4, PT, R2, 0x40, PT ;  /* 0x000000400200780c */ /* 0x000fe40003f84270 */
[----:B------:R-:W-:Y:S02]  /*2340*/  FSEL R41, R41, -INF , P3 ;  /* 0xff80000029297808 */ /* 0x000fe40001800000 */
[----:B------:R-:W-:Y:S01]  /*2350*/  FMNMX.FTZ R4, R42, R3, !PT ;  /* 0x000000032a047209 */ /* 0x000fe20007810000 */
[----:B------:R5:W0:Y:S01]  /*2360*/  MUFU.TANH R34, R70 ;  /* 0x0000004600227308 */ /* 0x000a220000002400 */
[----:B------:R-:W-:Y:S02]  /*2370*/  ISETP.GT.AND P3, PT, R2, 0x41, PT ;  /* 0x000000410200780c */ /* 0x000fe40003f64270 */
[----:B--2---:R-:W-:Y:S02]  /*2380*/  FSEL R40, R40, -INF , P4 ;  /* 0xff80000028287808 */ /* 0x004fe40002000000 */
[----:B------:R-:W-:-:S02]  /*2390*/  FMNMX.FTZ R3, R41, R4, !PT ;  /* 0x0000000429037209 */ /* 0x000fc40007810000 */
[----:B------:R-:W-:Y:S01]  /*23a0*/  ISETP.GT.AND P4, PT, R2, 0x48, PT ;  /* 0x000000480200780c */ /* 0x000fe20003f84270 */
[----:B------:R-:W2:Y:S01]  /*23b0*/  MUFU.TANH R31, R71 ;  /* 0x00000047001f7308 */ /* 0x000ea20000002400 */
[----:B------:R-:W-:Y:S01]  /*23c0*/  FSEL R39, R36, -INF , P3 ;  /* 0xff80000024277808 */ /* 0x000fe20001800000 */
[----:B-----5:R-:W-:Y:S01]  /*23d0*/  FMUL.FTZ R70, R84, UR10 ;  /* 0x0000000a54467c20 */ /* 0x020fe20008410000 */
[----:B------:R-:W-:Y:S02]  /*23e0*/  FMNMX.FTZ R4, R40, R3, !PT ;  /* 0x0000000328047209 */ /* 0x000fe40007810000 */
[----:B------:R-:W-:Y:S02]  /*23f0*/  ISETP.GT.AND P3, PT, R2, 0x49, PT ;  /* 0x000000490200780c */ /* 0x000fe40003f64270 */
[----:B----4-:R-:W-:Y:S01]  /*2400*/  FSEL R38, R62, -INF , P4 ;  /* 0xff8000003e267808 */ /* 0x010fe20002000000 */
[----:B------:R4:W5:Y:S01]  /*2410*/  MUFU.TANH R30, R74 ;  /* 0x0000004a001e7308 */ /* 0x0009620000002400 */
[----:B------:R-:W-:Y:S01]  /*2420*/  FMNMX.FTZ R3, R39, R4, !PT ;  /* 0x0000000427037209 */ /* 0x000fe20007810000 */
[----:B------:R-:W-:Y:S01]  /*2430*/  FMUL.FTZ R62, R65, UR10 ;  /* 0x0000000a413e7c20 */ /* 0x000fe20008410000 */
[----:B------:R-:W-:Y:S01]  /*2440*/  ISETP.GT.AND P4, PT, R2, 0x50, PT ;  /* 0x000000500200780c */ /* 0x000fe20003f84270 */
[----:B------:R-:W-:Y:S01]  /*2450*/  FMUL.FTZ R65, R76, UR10 ;  /* 0x0000000a4c417c20 */ /* 0x000fe20008410000 */
[----:B-1----:R-:W-:-:S02]  /*2460*/  FSEL R37, R37, -INF , P3 ;  /* 0xff80000025257808 */ /* 0x002fc40001800000 */
[----:B------:R-:W-:Y:S01]  /*2470*/  FMNMX.FTZ R4, R38, R3, !PT ;  /* 0x0000000326047209 */ /* 0x000fe20007810000 */
[----:B------:R-:W1:Y:S01]  /*2480*/  MUFU.TANH R26, R75 ;  /* 0x0000004b001a7308 */ /* 0x000e620000002400 */
[----:B------:R-:W-:Y:S01]  /*2490*/  ISETP.GT.AND P3, PT, R2, 0x51, PT ;  /* 0x000000510200780c */ /* 0x000fe20003f64270 */
[----:B----4-:R-:W-:Y:S01]  /*24a0*/  FMUL.FTZ R74, R61, UR10 ;  /* 0x0000000a3d4a7c20 */ /* 0x010fe20008410000 */
[----:B---3--:R-:W-:Y:S01]  /*24b0*/  FSEL R36, R66, -INF , P4 ;  /* 0xff80000042247808 */ /* 0x008fe20002000000 */
[----:B------:R-:W-:Y:S01]  /*24c0*/  FMUL.FTZ R66, R73, UR10 ;  /* 0x0000000a49427c20 */ /* 0x000fe20008410000 */
[----:B------:R-:W-:Y:S02]  /*24d0*/  FMNMX.FTZ R3, R37, R4, !PT ;  /* 0x0000000425037209 */ /* 0x000fe40007810000 */
[----:B------:R-:W-:Y:S01]  /*24e0*/  ISETP.GT.AND P4, PT, R2, 0x58, PT ;  /* 0x000000580200780c */ /* 0x000fe20003f84270 */
[----:B------:R-:W3:Y:S01]  /*24f0*/  MUFU.TANH R27, R78 ;  /* 0x0000004e001b7308 */ /* 0x000ee20000002400 */
[----:B0-----:R-:W-:-:S02]  /*2500*/  FSEL R35, R35, -INF , P3 ;  /* 0xff80000023237808 */ /* 0x001fc40001800000 */
[----:B------:R-:W-:Y:S02]  /*2510*/  FMNMX.FTZ R4, R36, R3, !PT ;  /* 0x0000000324047209 */ /* 0x000fe40007810000 */
[----:B------:R-:W-:Y:S02]  /*2520*/  ISETP.GT.AND P3, PT, R2, 0x59, PT ;  /* 0x000000590200780c */ /* 0x000fe40003f64270 */
[----:B------:R-:W-:Y:S01]  /*2530*/  FSEL R34, R34, -INF , P4 ;  /* 0xff80000022227808 */ /* 0x000fe20002000000 */
[----:B------:R-:W0:Y:S01]  /*2540*/  MUFU.TANH R9, R79 ;  /* 0x0000004f00097308 */ /* 0x000e220000002400 */
[----:B------:R-:W-:Y:S02]  /*2550*/  FMNMX.FTZ R3, R35, R4, !PT ;  /* 0x0000000423037209 */ /* 0x000fe40007810000 */
[----:B------:R-:W-:Y:S02]  /*2560*/  ISETP.GT.AND P4, PT, R2, 0x60, PT ;  /* 0x000000600200780c */ /* 0x000fe40003f84270 */
[----:B--2---:R-:W-:-:S02]  /*2570*/  FSEL R31, R31, -INF , P3 ;  /* 0xff8000001f1f7808 */ /* 0x004fc40001800000 */
[----:B------:R-:W-:Y:S01]  /*2580*/  FMNMX.FTZ R4, R34, R3, !PT ;  /* 0x0000000322047209 */ /* 0x000fe20007810000 */
[----:B------:R-:W2:Y:S01]  /*2590*/  MUFU.TANH R11, R82 ;  /* 0x00000052000b7308 */ /* 0x000ea20000002400 */
[----:B------:R-:W-:Y:S02]  /*25a0*/  ISETP.GT.AND P3, PT, R2, 0x61, PT ;  /* 0x000000610200780c */ /* 0x000fe40003f64270 */
[----:B-----5:R-:W-:Y:S02]  /*25b0*/  FSEL R30, R30, -INF , P4 ;  /* 0xff8000001e1e7808 */ /* 0x020fe40002000000 */
[----:B------:R-:W-:Y:S02]  /*25c0*/  FMNMX.FTZ R3, R31, R4, !PT ;  /* 0x000000041f037209 */ /* 0x000fe40007810000 */
[----:B------:R-:W-:Y:S01]  /*25d0*/  ISETP.GT.AND P4, PT, R2, 0x68, PT ;  /* 0x000000680200780c */ /* 0x000fe20003f84270 */
[----:B------:R-:W4:Y:S01]  /*25e0*/  MUFU.TANH R83, R83 ;  /* 0x0000005300537308 */ /* 0x000f220000002400 */
[----:B-1----:R-:W-:-:S02]  /*25f0*/  FSEL R26, R26, -INF , P3 ;  /* 0xff8000001a1a7808 */ /* 0x002fc40001800000 */
[----:B------:R-:W-:Y:S02]  /*2600*/  FMNMX.FTZ R3, R30, R3, !PT ;  /* 0x000000031e037209 */ /* 0x000fe40007810000 */
[----:B------:R-:W-:Y:S02]  /*2610*/  ISETP.GT.AND P3, PT, R2, 0x69, PT ;  /* 0x000000690200780c */ /* 0x000fe40003f64270 */
[----:B---3--:R-:W-:Y:S01]  /*2620*/  FSEL R27, R27, -INF , P4 ;  /* 0xff8000001b1b7808 */ /* 0x008fe20002000000 */
[----:B------:R-:W1:Y:S01]  /*2630*/  MUFU.TANH R86, R86 ;  /* 0x0000005600567308 */ /* 0x000e620000002400 */
[----:B------:R-:W-:Y:S02]  /*2640*/  FMNMX.FTZ R4, R26, R3, !PT ;  /* 0x000000031a047209 */ /* 0x000fe40007810000 */
[----:B------:R-:W-:Y:S02]  /*2650*/  ISETP.GT.AND P4, PT, R2, 0x70, PT ;  /* 0x000000700200780c */ /* 0x000fe40003f84270 */
[----:B0-----:R-:W-:-:S02]  /*2660*/  FSEL R9, R9, -INF , P3 ;  /* 0xff80000009097808 */ /* 0x001fc40001800000 */
[----:B------:R-:W-:Y:S01]  /*2670*/  FMNMX.FTZ R4, R27, R4, !PT ;  /* 0x000000041b047209 */ /* 0x000fe20007810000 */
[----:B------:R-:W0:Y:S01]  /*2680*/  MUFU.TANH R87, R87 ;  /* 0x0000005700577308 */ /* 0x000e220000002400 */
[C---:B------:R-:W-:Y:S02]  /*2690*/  ISETP.GT.AND P3, PT, R2.reuse, 0x71, PT ;  /* 0x000000710200780c */ /* 0x040fe40003f64270 */
[----:B--2---:R-:W-:Y:S02]  /*26a0*/  FSEL R11, R11, -INF , P4 ;  /* 0xff8000000b0b7808 */ /* 0x004fe40002000000 */
[----:B------:R-:W-:Y:S02]  /*26b0*/  FMNMX.FTZ R44, R9, R4, !PT ;  /* 0x00000004092c7209 */ /* 0x000fe40007810000 */
[----:B------:R-:W-:Y:S01]  /*26c0*/  ISETP.GT.AND P4, PT, R2, 0x78, PT ;  /* 0x000000780200780c */ /* 0x000fe20003f84270 */
[----:B------:R-:W-:Y:S01]  /*26d0*/  MUFU.TANH R10, R10 ;  /* 0x0000000a000a7308 */ /* 0x000fe20000002400 */
[----:B----4-:R-:W-:-:S02]  /*26e0*/  FSEL R4, R83, -INF , P3 ;  /* 0xff80000053047808 */ /* 0x010fc40001800000 */
[----:B------:R-:W-:Y:S02]  /*26f0*/  FMNMX.FTZ R63, R11, R44, !PT ;  /* 0x0000002c0b3f7209 */ /* 0x000fe40007810000 */
[----:B------:R-:W-:Y:S02]  /*2700*/  ISETP.GT.AND P3, PT, R2, 0x79, PT ;  /* 0x000000790200780c */ /* 0x000fe40003f64270 */
[----:B-1----:R-:W-:Y:S01]  /*2710*/  FSEL R3, R86, -INF , P4 ;  /* 0xff80000056037808 */ /* 0x002fe20002000000 */
[----:B------:R-:W1:Y:S01]  /*2720*/  MUFU.TANH R8, R8 ;  /* 0x0000000800087308 */ /* 0x000e620000002400 */
[----:B------:R-:W-:Y:S01]  /*2730*/  FMNMX.FTZ R44, R4, R63, !PT ;  /* 0x0000003f042c7209 */ /* 0x000fe20007810000 */
[----:B------:R-:W-:Y:S01]  /*2740*/  FMUL.FTZ R63, R72, UR10 ;  /* 0x0000000a483f7c20 */ /* 0x000fe20008410000 */
[----:B0-----:R-:W-:Y:S01]  /*2750*/  FSEL R2, R87, -INF , P3 ;  /* 0xff80000057027808 */ /* 0x001fe20001800000 */
[----:B------:R-:W-:Y:S01]  /*2760*/  VIADD R72, R56, -UR14 ;  /* 0x8000000e38487c36 */ /* 0x000fe20008000000 */
[----:B------:R-:W-:Y:S01]  /*2770*/  FMNMX.FTZ R61, R3, R44, !PT ;  /* 0x0000002c033d7209 */ /* 0x000fe20007810000 */
[----:B------:R-:W-:-:S02]  /*2780*/  @UP0 ULDC UR14, c[0x0][0x450] ;  /* 0x00011400000e0ab9 */ /* 0x000fc40000000800 */
[----:B------:R-:W0:Y:S01]  /*2790*/  MUFU.TANH R28, R28 ;  /* 0x0000001c001c7308 */ /* 0x000e220000002400 */
[----:B------:R-:W-:Y:S01]  /*27a0*/  FMNMX.FTZ R44, R2, R61, !PT ;  /* 0x0000003d022c7209 */ /* 0x000fe20007810000 */
[----:B------:R-:W-:Y:S01]  /*27b0*/  FMUL.FTZ R61, R68, UR10 ;  /* 0x0000000a443d7c20 */ /* 0x000fe20008410000 */
[----:B------:R-:W-:Y:S01]  /*27c0*/  VIADDMNMX R72, R6, R72, R55, PT ;  /* 0x0000004806487246 */ /* 0x000fe20003800137 */
[----:B------:R-:W-:Y:S02]  /*27d0*/  FMUL.FTZ R68, R77, UR10 ;  /* 0x0000000a4d447c20 */ /* 0x000fe40008410000 */
[----:B------:R-:W2:Y:S01]  /*27e0*/  SHFL.BFLY PT, R67, R44, 0x2, 0x1f ;  /* 0x0c401f002c437f89 */ /* 0x000ea200000e0000 */
[C---:B------:R-:W-:Y:S01]  /*27f0*/  ISETP.GT.AND P4, PT, R72.reuse, 0x1, PT ;  /* 0x000000014800780c */ /* 0x040fe20003f84270 */
[----:B------:R-:W-:Y:S01]  /*2800*/  MUFU.TANH R88, R88 ;  /* 0x0000005800587308 */ /* 0x000fe20000002400 */
[----:B------:R-:W-:Y:S02]  /*2810*/  ISETP.GT.AND P5, PT, R72, 0x8, PT ;  /* 0x000000084800780c */ /* 0x000fe40003fa4270 */
[----:B-1----:R-:W-:-:S02]  /*2820*/  FSEL R56, R8, -INF , P4 ;  /* 0xff80000008387808 */ /* 0x002fc40002000000 */
[----:B------:R-:W-:-:S03]  /*2830*/  ISETP.GT.AND P4, PT, R72, 0x10, PT ;  /* 0x000000104800780c */ /* 0x000fc60003f84270 */
[----:B------:R-:W1:Y:S01]  /*2840*/  MUFU.TANH R89, R89 ;  /* 0x0000005900597308 */ /* 0x000e620000002400 */
[----:B0-----:R-:W-:-:S07]  /*2850*/  FSEL R28, R28, -INF , P5 ;  /* 0xff8000001c1c7808 */ /* 0x001fce0002800000 */
[----:B------:R-:W-:Y:S01]  /*2860*/  MUFU.TANH R33, R33 ;  /* 0x0000002100217308 */ /* 0x000fe20000002400 */
[----:B--2---:R-:W-:Y:S01]  /*2870*/  FMNMX.FTZ R54, R44, R67, !PT ;  /* 0x000000432c367209 */ /* 0x004fe20007810000 */
[----:B------:R-:W-:-:S06]  /*2880*/  FMUL.FTZ R67, R80, UR10 ;  /* 0x0000000a50437c20 */ /* 0x000fcc0008410000 */
[----:B------:R-:W0:Y:S01]  /*2890*/  MUFU.TANH R32, R32 ;  /* 0x0000002000207308 */ /* 0x000e220000002400 */
[----:B-1----:R-:W-:Y:S01]  /*28a0*/  FSEL R89, R89, -INF , P4 ;  /* 0xff80000059597808 */ /* 0x002fe20002000000 */
[----:B------:R-:W1:Y:S01]  /*28b0*/  SHFL.BFLY PT, R71, R54, 0x1, 0x1f ;  /* 0x0c201f0036477f89 */ /* 0x000e6200000e0000 */
[----:B------:R-:W-:-:S05]  /*28c0*/  ISETP.GT.AND P4, PT, R72, 0x18, PT ;  /* 0x000000184800780c */ /* 0x000fca0003f84270 */
[----:B------:R-:W-:Y:S08]  /*28d0*/  MUFU.TANH R29, R29 ;  /* 0x0000001d001d7308 */ /* 0x000ff00000002400 */
[----:B------:R-:W2:Y:S01]  /*28e0*/  MUFU.TANH R24, R24 ;  /* 0x0000001800187308 */ /* 0x000ea20000002400 */
[----:B0-----:R-:W-:Y:S02]  /*28f0*/  FSEL R32, R32, -INF , P4 ;  /* 0xff80000020207808 */ /* 0x001fe40002000000 */
[----:B------:R-:W-:-:S05]  /*2900*/  ISETP.GT.AND P4, PT, R72, 0x20, PT ;  /* 0x000000204800780c */ /* 0x000fca0003f84270 */
[----:B------:R-:W0:Y:S01]  /*2910*/  MUFU.TANH R25, R25 ;  /* 0x0000001900197308 */ /* 0x000e220000002400 */
[----:B-1----:R-:W-:Y:S01]  /*2920*/  FMNMX.FTZ R44, R54, R71, !PT ;  /* 0x00000047362c7209 */ /* 0x002fe20007810000 */
[----:B------:R-:W-:Y:S01]  /*2930*/  FMUL.FTZ R71, R85, UR10 ;  /* 0x0000000a55477c20 */ /* 0x000fe20008410000 */
[----:B------:R-:W-:Y:S01]  /*2940*/  UMOV UR10, UR41 ;  /* 0x00000029000a7c82 */ /* 0x000fe20008000000 */
[----:B------:R-:W-:Y:S01]  /*2950*/  @UP0 USHF.R.U32.HI UR10, URZ, UR14, UR7 ;  /* 0x0000000e3f0a0299 */ /* 0x000fe20008011607 */
[C---:B------:R-:W-:Y:S01]  /*2960*/  FSETP.NEU.FTZ.AND P3, PT, R44.reuse, -INF , PT ;  /* 0xff8000002c00780b */ /* 0x040fe20003f7d000 */
[----:B------:R-:W-:Y:S02]  /*2970*/  FMUL.FTZ R54, R44, UR24 ;  /* 0x000000182c367c20 */ /* 0x000fe40008410000 */
[----:B------:R-:W1:Y:S01]  /*2980*/  MUFU.TANH R21, R21 ;  /* 0x0000001500157308 */ /* 0x000e620000002400 */
[----:B--2---:R-:W-:Y:S01]  /*2990*/  FSEL R24, R24, -INF , P4 ;  /* 0xff80000018187808 */ /* 0x004fe20002000000 */
[----:B------:R-:W-:Y:S01]  /*29a0*/  UIADD3 UR11, UR11, UR10, URZ ;  /* 0x0000000a0b0b7290 */ /* 0x000fe2000fffe03f */
[----:B------:R-:W-:-:S02]  /*29b0*/  ISETP.GT.AND P4, PT, R72, 0x28, PT ;  /* 0x000000284800780c */ /* 0x000fc40003f84270 */
[----:B------:R-:W-:Y:S01]  /*29c0*/  FSEL R54, R54, RZ, P3 ;  /* 0x000000ff36367208 */ /* 0x000fe20001800000 */
[----:B------:R-:W-:Y:S01]  /*29d0*/  USHF.R.S32.HI UR6, URZ, 0x1f, UR11 ;  /* 0x0000001f3f067899 */ /* 0x000fe2000801140b */
[----:B------:R-:W-:Y:S01]  /*29e0*/  ISETP.GT.AND P3, PT, R72, RZ, PT ;  /* 0x000000ff4800720c */ /* 0x000fe20003f64270 */
[----:B------:R-:W2:Y:S02]  /*29f0*/  MUFU.TANH R20, R20 ;  /* 0x0000001400147308 */ /* 0x000ea40000002400 */
[--C-:B------:R-:W-:Y:S01]  /*2a00*/  FFMA.FTZ R8, R57, UR24, -R54.reuse ;  /* 0x0000001839087c23 */ /* 0x100fe20008010836 */
[----:B------:R-:W-:Y:S01]  /*2a10*/  FSEL R55, R10, -INF , P3 ;  /* 0xff8000000a377808 */ /* 0x000fe20001800000 */
[--C-:B------:R-:W-:Y:S01]  /*2a20*/  FFMA.FTZ R145, R53, UR24, -R54.reuse ;  /* 0x0000001835917c23 */ /* 0x100fe20008010836 */
[----:B------:R-:W-:Y:S01]  /*2a30*/  ISETP.GT.AND P3, PT, R72, 0x9, PT ;  /* 0x000000094800780c */ /* 0x000fe20003f64270 */
[--C-:B------:R-:W-:Y:S01]  /*2a40*/  FFMA.FTZ R147, R51, UR24, -R54.reuse ;  /* 0x0000001833937c23 */ /* 0x100fe20008010836 */
[----:B------:R-:W-:Y:S01]  /*2a50*/  FMNMX.FTZ R57, R55, R56, !PT ;  /* 0x0000003837397209 */ /* 0x000fe20007810000 */
[----:B------:R-:W3:Y:S01]  /*2a60*/  MUFU.TANH R14, R14 ;  /* 0x0000000e000e7308 */ /* 0x000ee20000002400 */
[----:B------:R-:W-:Y:S01]  /*2a70*/  FSEL R88, R88, -INF , P3 ;  /* 0xff80000058587808 */ /* 0x000fe20001800000 */
[--C-:B------:R-:W-:Y:S01]  /*2a80*/  FFMA.FTZ R141, R49, UR24, -R54.reuse ;  /* 0x00000018318d7c23 */ /* 0x100fe20008010836 */
[----:B------:R-:W-:Y:S01]  /*2a90*/  FMNMX.FTZ R57, R28, R57, !PT ;  /* 0x000000391c397209 */ /* 0x000fe20007810000 */
[--C-:B------:R-:W-:Y:S01]  /*2aa0*/  FFMA.FTZ R143, R47, UR24, -R54.reuse ;  /* 0x000000182f8f7c23 */ /* 0x100fe20008010836 */
[----:B------:R-:W-:Y:S01]  /*2ab0*/  ISETP.GT.AND P3, PT, R72, 0x11, PT ;  /* 0x000000114800780c */ /* 0x000fe20003f64270 */
[--C-:B------:R-:W-:Y:S01]  /*2ac0*/  FFMA.FTZ R46, R46, UR24, -R54.reuse ;  /* 0x000000182e2e7c23 */ /* 0x100fe20008010836 */
[----:B------:R-:W-:Y:S01]  /*2ad0*/  FMNMX.FTZ R10, R88, R57, !PT ;  /* 0x00000039580a7209 */ /* 0x000fe20007810000 */
[--C-:B------:R-:W-:Y:S01]  /*2ae0*/  FFMA.FTZ R57, R52, UR24, -R54.reuse ;  /* 0x0000001834397c23 */ /* 0x100fe20008010836 */
[----:B------:R-:W-:Y:S01]  /*2af0*/  FSEL R33, R33, -INF , P3 ;  /* 0xff80000021217808 */ /* 0x000fe20001800000 */
[----:B------:R-:W4:Y:S01]  /*2b00*/  MUFU.TANH R15, R15 ;  /* 0x0000000f000f7308 */ /* 0x000f220000002400 */
[----:B------:R-:W-:Y:S01]  /*2b10*/  FMNMX.FTZ R10, R89, R10, !PT ;  /* 0x0000000a590a7209 */ /* 0x000fe20007810000 */
[--C-:B------:R-:W-:Y:S01]  /*2b20*/  FFMA.FTZ R139, R42, UR24, -R54.reuse ;  /* 0x000000182a8b7c23 */ /* 0x100fe20008010836 */
[----:B------:R-:W-:Y:S01]  /*2b30*/  ISETP.GT.AND P3, PT, R72, 0x19, PT ;  /* 0x000000194800780c */ /* 0x000fe20003f64270 */
[--C-:B------:R-:W-:Y:S01]  /*2b40*/  FFMA.FTZ R133, R40, UR24, -R54.reuse ;  /* 0x0000001828857c23 */ /* 0x100fe20008010836 */
[----:B------:R-:W-:Y:S01]  /*2b50*/  FMNMX.FTZ R53, R33, R10, !PT ;  /* 0x0000000a21357209 */ /* 0x000fe20007810000 */
[--C-:B------:R-:W-:Y:S01]  /*2b60*/  FFMA.FTZ R135, R38, UR24, -R54.reuse ;  /* 0x0000001826877c23 */ /* 0x100fe20008010836 */
[----:B------:R-:W-:Y:S01]  /*2b70*/  FSEL R29, R29, -INF , P3 ;  /* 0xff8000001d1d7808 */ /* 0x000fe20001800000 */
[----:B------:R-:W5:Y:S01]  /*2b80*/  MUFU.TANH R12, R12 ;  /* 0x0000000c000c7308 */ /* 0x000f620000002400 */
[----:B------:R-:W-:Y:S01]  /*2b90*/  FMNMX.FTZ R52, R32, R53, !PT ;  /* 0x0000003520347209 */ /* 0x000fe20007810000 */
[--C-:B------:R-:W-:Y:S01]  /*2ba0*/  FFMA.FTZ R38, R37, UR24, -R54.reuse ;  /* 0x0000001825267c23 */ /* 0x100fe20008010836 */
[----:B------:R-:W-:Y:S01]  /*2bb0*/  ISETP.GT.AND P3, PT, R72, 0x21, PT ;  /* 0x000000214800780c */ /* 0x000fe20003f64270 */
[--C-:B------:R-:W-:Y:S01]  /*2bc0*/  FFMA.FTZ R149, R93, UR24, -R54.reuse ;  /* 0x000000185d957c23 */ /* 0x100fe20008010836 */
[----:B------:R-:W-:Y:S01]  /*2bd0*/  FMNMX.FTZ R51, R29, R52, !PT ;  /* 0x000000341d337209 */ /* 0x000fe20007810000 */
[--C-:B------:R-:W-:Y:S01]  /*2be0*/  FFMA.FTZ R91, R91, UR24, -R54.reuse ;  /* 0x000000185b5b7c23 */ /* 0x100fe20008010836 */
[----:B0-----:R-:W-:Y:S01]  /*2bf0*/  FSEL R25, R25, -INF , P3 ;  /* 0xff80000019197808 */ /* 0x001fe20001800000 */
[----:B------:R0:W-:Y:S01]  /*2c00*/  MUFU.EX2 R10, R57 ;  /* 0x00000039000a7308 */ /* 0x0001e20000000800 */
[----:B------:R-:W-:Y:S01]  /*2c10*/  FMNMX.FTZ R52, R24, R51, !PT ;  /* 0x0000003318347209 */ /* 0x000fe20007810000 */
[--C-:B------:R-:W-:Y:S01]  /*2c20*/  FFMA.FTZ R151, R59, UR24, -R54.reuse ;  /* 0x000000183b977c23 */ /* 0x100fe20008010836 */
[----:B------:R-:W-:Y:S01]  /*2c30*/  ISETP.GT.AND P3, PT, R72, 0x29, PT ;  /* 0x000000294800780c */ /* 0x000fe20003f64270 */
[--C-:B------:R-:W-:Y:S01]  /*2c40*/  FFMA.FTZ R127, R27, UR24, -R54.reuse ;  /* 0x000000181b7f7c23 */ /* 0x100fe20008010836 */
[----:B-1----:R-:W-:Y:S01]  /*2c50*/  FSEL R21, R21, -INF , P4 ;  /* 0xff80000015157808 */ /* 0x002fe20002000000 */
[--C-:B------:R-:W-:Y:S01]  /*2c60*/  FFMA.FTZ R123, R3, UR24, -R54.reuse ;  /* 0x00000018037b7c23 */ /* 0x100fe20008010836 */
[----:B------:R-:W-:Y:S01]  /*2c70*/  FMNMX.FTZ R52, R25, R52, !PT ;  /* 0x0000003419347209 */ /* 0x000fe20007810000 */
[----:B------:R-:W1:Y:S01]  /*2c80*/  MUFU.TANH R13, R13 ;  /* 0x0000000d000d7308 */ /* 0x000e620000002400 */
[--C-:B0-----:R-:W-:Y:S01]  /*2c90*/  FFMA.FTZ R57, R50, UR24, -R54.reuse ;  /* 0x0000001832397c23 */ /* 0x101fe20008010836 */
[----:B------:R-:W-:Y:S01]  /*2ca0*/  ISETP.GT.AND P4, PT, R72, 0x30, PT ;  /* 0x000000304800780c */ /* 0x000fe20003f84270 */
[--C-:B------:R-:W-:Y:S01]  /*2cb0*/  FFMA.FTZ R125, R30, UR24, -R54.reuse ;  /* 0x000000181e7d7c23 */ /* 0x100fe20008010836 */
[----:B--2---:R-:W-:Y:S01]  /*2cc0*/  FSEL R50, R20, -INF , P3 ;  /* 0xff80000014327808 */ /* 0x004fe20001800000 */
[--C-:B------:R-:W-:Y:S01]  /*2cd0*/  FFMA.FTZ R30, R9, UR24, -R54.reuse ;  /* 0x00000018091e7c23 */ /* 0x100fe20008010836 */
[----:B------:R-:W-:Y:S01]  /*2ce0*/  FMNMX.FTZ R53, R21, R52, !PT ;  /* 0x0000003415357209 */ /* 0x000fe20007810000 */
[--C-:B------:R-:W-:Y:S01]  /*2cf0*/  FFMA.FTZ R137, R45, UR24, -R54.reuse ;  /* 0x000000182d897c23 */ /* 0x100fe20008010836 */
[----:B------:R-:W0:Y:S01]  /*2d00*/  MUFU.TANH R5, R5 ;  /* 0x0000000500057308 */ /* 0x000e220000002400 */
[----:B---3--:R-:W-:Y:S01]  /*2d10*/  FSEL R51, R14, -INF , P4 ;  /* 0xff8000000e337808 */ /* 0x008fe20002000000 */
[--C-:B------:R-:W-:Y:S01]  /*2d20*/  FFMA.FTZ R121, R11, UR24, -R54.reuse ;  /* 0x000000180b797c23 */ /* 0x100fe20008010836 */
[----:B------:R-:W-:Y:S01]  /*2d30*/  ISETP.GT.AND P3, PT, R72, 0x31, PT ;  /* 0x000000314800780c */ /* 0x000fe20003f64270 */
[--C-:B------:R-:W-:Y:S01]  /*2d40*/  FFMA.FTZ R131, R34, UR24, -R54.reuse ;  /* 0x0000001822837c23 */ /* 0x100fe20008010836 */
[----:B------:R-:W-:Y:S01]  /*2d50*/  FMNMX.FTZ R14, R50, R53, !PT ;  /* 0x00000035320e7209 */ /* 0x000fe20007810000 */
[--C-:B------:R-:W-:Y:S01]  /*2d60*/  FFMA.FTZ R34, R31, UR24, -R54.reuse ;  /* 0x000000181f227c23 */ /* 0x100fe20008010836 */
[----:B------:R-:W-:Y:S01]  /*2d70*/  ISETP.GT.AND P4, PT, R72, 0x38, PT ;  /* 0x000000384800780c */ /* 0x000fe20003f84270 */
[----:B------:R-:W2:Y:S01]  /*2d80*/  MUFU.TANH R7, R7 ;  /* 0x0000000700077308 */ /* 0x000ea20000002400 */
[----:B----4-:R-:W-:Y:S01]  /*2d90*/  FSEL R15, R15, -INF , P3 ;  /* 0xff8000000f0f7808 */ /* 0x010fe20001800000 */
[--C-:B------:R-:W-:Y:S01]  /*2da0*/  FFMA.FTZ R129, R36, UR24, -R54.reuse ;  /* 0x0000001824817c23 */ /* 0x100fe20008010836 */
[----:B------:R-:W-:Y:S01]  /*2db0*/  FMNMX.FTZ R14, R51, R14, !PT ;  /* 0x0000000e330e7209 */ /* 0x000fe20007810000 */
[--C-:B------:R-:W-:Y:S01]  /*2dc0*/  FFMA.FTZ R36, R35, UR24, -R54.reuse ;  /* 0x0000001823247c23 */ /* 0x100fe20008010836 */
[----:B------:R-:W-:Y:S01]  /*2dd0*/  ISETP.GT.AND P3, PT, R72, 0x39, PT ;  /* 0x000000394800780c */ /* 0x000fe20003f64270 */
[--C-:B------:R-:W-:Y:S01]  /*2de0*/  FFMA.FTZ R26, R26, UR24, -R54.reuse ;  /* 0x000000181a1a7c23 */ /* 0x100fe20008010836 */
[----:B-----5:R-:W-:Y:S01]  /*2df0*/  FSEL R52, R12, -INF , P4 ;  /* 0xff8000000c347808 */ /* 0x020fe20002000000 */
[----:B------:R-:W3:Y:S01]  /*2e00*/  MUFU.TANH R58, R58 ;  /* 0x0000003a003a7308 */ /* 0x000ee20000002400 */
[----:B------:R-:W-:Y:S01]  /*2e10*/  FMNMX.FTZ R49, R15, R14, !PT ;  /* 0x0000000e0f317209 */ /* 0x000fe20007810000 */
[--C-:B------:R-:W-:Y:S01]  /*2e20*/  FFMA.FTZ R12, R48, UR24, -R54.reuse ;  /* 0x00000018300c7c23 */ /* 0x100fe20008010836 */
[----:B------:R-:W-:Y:S01]  /*2e30*/  ISETP.GT.AND P4, PT, R72, 0x40, PT ;  /* 0x000000404800780c */ /* 0x000fe20003f84270 */
[--C-:B------:R-:W-:Y:S01]  /*2e40*/  FFMA.FTZ R4, R4, UR24, -R54.reuse ;  /* 0x0000001804047c23 */ /* 0x100fe20008010836 */
[----:B-1----:R-:W-:Y:S01]  /*2e50*/  FSEL R13, R13, -INF , P3 ;  /* 0xff8000000d0d7808 */ /* 0x002fe20001800000 */
[----:B------:R-:W-:Y:S01]  /*2e60*/  FFMA.FTZ R2, R2, UR24, -R54 ;  /* 0x0000001802027c23 */ /* 0x000fe20008010836 */
[----:B------:R-:W-:Y:S01]  /*2e70*/  FMNMX.FTZ R14, R52, R49, !PT ;  /* 0x00000031340e7209 */ /* 0x000fe20007810000 */
[----:B------:R-:W1:Y:S01]  /*2e80*/  MUFU.TANH R74, R74 ;  /* 0x0000004a004a7308 */ /* 0x000e620000002400 */
[----:B------:R-:W-:Y:S01]  /*2e90*/  ISETP.GT.AND P3, PT, R72, 0x41, PT ;  /* 0x000000414800780c */ /* 0x000fe20003f64270 */
[----:B------:R-:W-:Y:S01]  /*2ea0*/  ULEA.HI UR6, UR6, UR11, URZ, 0x7 ;  /* 0x0000000b06067291 */ /* 0x000fe2000f8f383f */
[----:B0-----:R-:W-:-:S02]  /*2eb0*/  FSEL R5, R5, -INF , P4 ;  /* 0xff80000005057808 */ /* 0x001fc40002000000 */
[----:B------:R-:W-:Y:S02]  /*2ec0*/  CS2R R92, SRZ ;  /* 0x00000000005c7805 */ /* 0x000fe4000001ff00 */
[----:B------:R-:W-:Y:S01]  /*2ed0*/  FMNMX.FTZ R14, R13, R14, !PT ;  /* 0x0000000e0d0e7209 */ /* 0x000fe20007810000 */
[----:B------:R-:W-:Y:S01]  /*2ee0*/  USHF.R.S32.HI UR6, URZ, 0x7, UR6 ;  /* 0x000000073f067899 */ /* 0x000fe20008011406 */
[C---:B------:R-:W-:Y:S01]  /*2ef0*/  ISETP.GT.AND P4, PT, R72.reuse, 0x48, PT ;  /* 0x000000484800780c */ /* 0x040fe20003f84270 */
[----:B------:R-:W0:Y:S01]  /*2f00*/  MUFU.TANH R60, R60 ;  /* 0x0000003c003c7308 */ /* 0x000e220000002400 */
[----:B--2---:R-:W-:Y:S01]  /*2f10*/  FSEL R7, R7, -INF , P3 ;  /* 0xff80000007077808 */ /* 0x004fe20001800000 */
[----:B------:R-:W-:Y:S01]  /*2f20*/  UISETP.LT.AND UP1, UPT, URZ, UR6, UPT ;  /* 0x000000063f00728c */ /* 0x000fe2000bf21270 */
[----:B------:R-:W-:Y:S02]  /*2f30*/  FMNMX.FTZ R14, R5, R14, !PT ;  /* 0x0000000e050e7209 */ /* 0x000fe40007810000 */
[----:B------:R-:W-:Y:S01]  /*2f40*/  ISETP.GT.AND P3, PT, R72, 0x49, PT ;  /* 0x000000494800780c */ /* 0x000fe20003f64270 */
[----:B------:R-:W-:Y:S01]  /*2f50*/  USEL UR21, URZ, UR6, !UP1 ;  /* 0x000000063f157287 */ /* 0x000fe2000c800000 */
[----:B---3--:R-:W-:Y:S01]  /*2f60*/  FSEL R58, R58, -INF , P4 ;  /* 0xff8000003a3a7808 */ /* 0x008fe20002000000 */
[----:B------:R-:W2:Y:S01]  /*2f70*/  MUFU.TANH R62, R62 ;  /* 0x0000003e003e7308 */ /* 0x000ea20000002400 */
[----:B------:R-:W-:Y:S01]  /*2f80*/  FMNMX.FTZ R47, R7, R14, !PT ;  /* 0x0000000e072f7209 */ /* 0x000fe20007810000 */
[----:B------:R-:W-:Y:S01]  /*2f90*/  UISETP.GE.AND UP1, UPT, UR26, UR21, UPT ;  /* 0x000000151a00728c */ /* 0x000fe2000bf26270 */
[----:B------:R-:W-:-:S02]  /*2fa0*/  ISETP.GT.AND P4, PT, R72, 0x50, PT ;  /* 0x000000504800780c */ /* 0x000fc40003f84270 */
[----:B-1----:R-:W-:Y:S02]  /*2fb0*/  FSEL R74, R74, -INF , P3 ;  /* 0xff8000004a4a7808 */ /* 0x002fe40001800000 */
[----:B------:R-:W-:Y:S01]  /*2fc0*/  FMNMX.FTZ R47, R58, R47, !PT ;  /* 0x0000002f3a2f7209 */ /* 0x000fe20007810000 */
[----:B------:R-:W1:Y:S01]  /*2fd0*/  MUFU.TANH R61, R61 ;  /* 0x0000003d003d7308 */ /* 0x000e620000002400 */
[----:B------:R-:W-:Y:S02]  /*2fe0*/  ISETP.GT.AND P3, PT, R72, 0x51, PT ;  /* 0x000000514800780c */ /* 0x000fe40003f64270 */
[----:B0-----:R-:W-:Y:S02]  /*2ff0*/  FSEL R60, R60, -INF , P4 ;  /* 0xff8000003c3c7808 */ /* 0x001fe40002000000 */
[----:B------:R-:W-:Y:S02]  /*3000*/  FMNMX.FTZ R47, R74, R47, !PT ;  /* 0x0000002f4a2f7209 */ /* 0x000fe40007810000 */
[----:B------:R-:W-:Y:S01]  /*3010*/  ISETP.GT.AND P4, PT, R72, 0x58, PT ;  /* 0x000000584800780c */ /* 0x000fe20003f84270 */
[----:B------:R-:W0:Y:S01]  /*3020*/  MUFU.TANH R64, R64 ;  /* 0x0000004000407308 */ /* 0x000e220000002400 */
[----:B--2---:R-:W-:-:S02]  /*3030*/  FSEL R62, R62, -INF , P3 ;  /* 0xff8000003e3e7808 */ /* 0x004fc40001800000 */
[----:B------:R-:W-:Y:S02]  /*3040*/  FMNMX.FTZ R47, R60, R47, !PT ;  /* 0x0000002f3c2f7209 */ /* 0x000fe40007810000 */
[----:B------:R-:W-:Y:S02]  /*3050*/  ISETP.GT.AND P3, PT, R72, 0x59, PT ;  /* 0x000000594800780c */ /* 0x000fe40003f64270 */
[----:B------:R-:W-:Y:S01]  /*3060*/  FMNMX.FTZ R48, R62, R47, !PT ;  /* 0x0000002f3e307209 */ /* 0x000fe20007810000 */
[----:B------:R-:W2:Y:S01]  /*3070*/  MUFU.TANH R63, R63 ;  /* 0x0000003f003f7308 */ /* 0x000ea20000002400 */
[----:B-1----:R-:W-:Y:S02]  /*3080*/  FSEL R61, R61, -INF , P4 ;  /* 0xff8000003d3d7808 */ /* 0x002fe40002000000 */
[----:B------:R-:W-:-:S05]  /*3090*/  ISETP.GT.AND P4, PT, R72, 0x60, PT ;  /* 0x000000604800780c */ /* 0x000fca0003f84270 */
[----:B------:R-:W1:Y:S01]  /*30a0*/  MUFU.TANH R66, R66 ;  /* 0x0000004200427308 */ /* 0x000e620000002400 */
[----:B0-----:R-:W-:Y:S02]  /*30b0*/  FSEL R64, R64, -INF , P3 ;  /* 0xff80000040407808 */ /* 0x001fe40001800000 */
[----:B------:R-:W-:-:S05]  /*30c0*/  ISETP.GT.AND P3, PT, R72, 0x61, PT ;  /* 0x000000614800780c */ /* 0x000fca0003f64270 */
[----:B------:R-:W0:Y:S01]  /*30d0*/  MUFU.TANH R65, R65 ;  /* 0x0000004100417308 */ /* 0x000e220000002400 */
[----:B--2---:R-:W-:Y:S02]  /*30e0*/  FSEL R63, R63, -INF , P4 ;  /* 0xff8000003f3f7808 */ /* 0x004fe40002000000 */
[----:B------:R-:W-:-:S05]  /*30f0*/  ISETP.GT.AND P4, PT, R72, 0x68, PT ;  /* 0x000000684800780c */ /* 0x000fca0003f84270 */
[----:B------:R2:W-:Y:S01]  /*3100*/  MUFU.EX2 R14, R46 ;  /* 0x0000002e000e7308 */ /* 0x0005e20000000800 */
[----:B-1----:R-:W-:Y:S02]  /*3110*/  FSEL R66, R66, -INF , P3 ;  /* 0xff80000042427808 */ /* 0x002fe40001800000 */
[----:B------:R-:W-:-:S05]  /*3120*/  ISETP.GT.AND P3, PT, R72, 0x69, PT ;  /* 0x000000694800780c */ /* 0x000fca0003f64270 */
[----:B------:R-:W1:Y:S01]  /*3130*/  MUFU.TANH R68, R68 ;  /* 0x0000004400447308 */ /* 0x000e620000002400 */
[--C-:B--2---:R-:W-:Y:S01]  /*3140*/  FFMA.FTZ R46, R43, UR24, -R54.reuse ;  /* 0x000000182b2e7c23 */ /* 0x104fe20008010836 */
[----:B------:R-:W-:Y:S02]  /*3150*/  FMNMX.FTZ R43, R61, R48, !PT ;  /* 0x000000303d2b7209 */ /* 0x000fe40007810000 */
[----:B0-----:R-:W-:Y:S02]  /*3160*/  FSEL R65, R65, -INF , P4 ;  /* 0xff80000041417808 */ /* 0x001fe40002000000 */
[----:B------:R-:W-:Y:S02]  /*3170*/  FMNMX.FTZ R42, R64, R43, !PT ;  /* 0x0000002b402a7209 */ /* 0x000fe40007810000 */
[----:B------:R-:W0:Y:S01]  /*3180*/  MUFU.TANH R67, R67 ;  /* 0x0000004300437308 */ /* 0x000e220000002400 */
[----:B------:R-:W-:Y:S02]  /*3190*/  ISETP.GT.AND P4, PT, R72, 0x70, PT ;  /* 0x000000704800780c */ /* 0x000fe40003f84270 */
[----:B------:R-:W-:Y:S01]  /*31a0*/  FMNMX.FTZ R43, R63, R42, !PT ;  /* 0x0000002a3f2b7209 */ /* 0x000fe20007810000 */
[----:B------:R-:W-:-:S03]  /*31b0*/  FFMA.FTZ R42, R41, UR24, -R54 ;  /* 0x00000018292a7c23 */ /* 0x000fc60008010836 */
[----:B------:R-:W-:Y:S01]  /*31c0*/  FMNMX.FTZ R48, R66, R43, !PT ;  /* 0x0000002b42307209 */ /* 0x000fe20007810000 */
[----:B------:R-:W2:Y:S01]  /*31d0*/  MUFU.TANH R69, R69 ;  /* 0x0000004500457308 */ /* 0x000ea20000002400 */
[----:B-1----:R-:W-:Y:S02]  /*31e0*/  FSEL R68, R68, -INF , P3 ;  /* 0xff80000044447808 */ /* 0x002fe40001800000 */
[----:B------:R-:W-:Y:S02]  /*31f0*/  FMNMX.FTZ R41, R65, R48, !PT ;  /* 0x0000003041297209 */ /* 0x000fe40007810000 */
[----:B------:R-:W-:Y:S02]  /*3200*/  ISETP.GT.AND P3, PT, R72, 0x71, PT ;  /* 0x000000714800780c */ /* 0x000fe40003f64270 */
[----:B------:R-:W-:Y:S01]  /*3210*/  FMNMX.FTZ R40, R68, R41, !PT ;  /* 0x0000002944287209 */ /* 0x000fe20007810000 */
[----:B------:R-:W1:Y:S01]  /*3220*/  MUFU.TANH R70, R70 ;  /* 0x0000004600467308 */ /* 0x000e620000002400 */
[----:B0-----:R-:W-:Y:S01]  /*3230*/  FSEL R67, R67, -INF , P4 ;  /* 0xff80000043437808 */ /* 0x001fe20002000000 */
[----:B------:R-:W-:Y:S01]  /*3240*/  FFMA.FTZ R41, R39, UR24, -R54 ;  /* 0x0000001827297c23 */ /* 0x000fe20008010836 */
[----:B------:R-:W-:-:S02]  /*3250*/  ISETP.GT.AND P4, PT, R72, 0x78, PT ;  /* 0x000000784800780c */ /* 0x000fc40003f84270 */
[----:B------:R-:W-:-:S03]  /*3260*/  FMNMX.FTZ R40, R67, R40, !PT ;  /* 0x0000002843287209 */ /* 0x000fc60007810000 */
[----:B------:R-:W0:Y:S01]  /*3270*/  MUFU.TANH R71, R71 ;  /* 0x0000004700477308 */ /* 0x000e220000002400 */
[----:B--2---:R-:W-:Y:S02]  /*3280*/  FSEL R69, R69, -INF , P3 ;  /* 0xff80000045457808 */ /* 0x004fe40001800000 */
[----:B------:R-:W-:Y:S02]  /*3290*/  ISETP.GT.AND P3, PT, R72, 0x79, PT ;  /* 0x000000794800780c */ /* 0x000fe40003f64270 */
[----:B------:R-:W-:-:S03]  /*32a0*/  FMNMX.FTZ R39, R69, R40, !PT ;  /* 0x0000002845277209 */ /* 0x000fc60007810000 */
[----:B------:R-:W-:Y:S01]  /*32b0*/  MUFU.EX2 R149, R149 ;  /* 0x0000009500957308 */ /* 0x000fe20000000800 */
[----:B-1----:R-:W-:-:S04]  /*32c0*/  FSEL R70, R70, -INF , P4 ;  /* 0xff80000046467808 */ /* 0x002fc80002000000 */
[----:B------:R-:W-:-:S03]  /*32d0*/  FMNMX.FTZ R48, R70, R39, !PT ;  /* 0x0000002746307209 */ /* 0x000fc60007810000 */
[----:B------:R1:W2:Y:S01]  /*32e0*/  MUFU.EX2 R6, R91 ;  /* 0x0000005b00067308 */ /* 0x0002a20000000800 */
[----:B0-----:R-:W-:-:S04]  /*32f0*/  FSEL R71, R71, -INF , P3 ;  /* 0xff80000047477808 */ /* 0x001fc80001800000 */
[----:B------:R-:W-:-:S03]  /*3300*/  FMNMX.FTZ R48, R71, R48, !PT ;  /* 0x0000003047307209 */ /* 0x000fc60007810000 */
[----:B------:R-:W0:Y:S01]  /*3310*/  MUFU.EX2 R151, R151 ;  /* 0x0000009700977308 */ /* 0x000e220000000800 */
[----:B-1----:R-:W-:Y:S01]  /*3320*/  CS2R R90, SRZ ;  /* 0x00000000005a7805 */ /* 0x002fe2000001ff00 */
[----:B------:R-:W1:Y:S06]  /*3330*/  SHFL.BFLY PT, R37, R48, 0x2, 0x1f ;  /* 0x0c401f0030257f89 */ /* 0x000e6c00000e0000 */
[----:B------:R-:W3:Y:S08]  /*3340*/  MUFU.EX2 R8, R8 ;  /* 0x0000000800087308 */ /* 0x000ef00000000800 */
[----:B------:R-:W4:Y:S08]  /*3350*/  MUFU.EX2 R145, R145 ;  /* 0x0000009100917308 */ /* 0x000f300000000800 */
[----:B------:R-:W5:Y:S01]  /*3360*/  MUFU.EX2 R147, R147 ;  /* 0x0000009300937308 */ /* 0x000f620000000800 */
[----:B-1----:R-:W-:-:S05]  /*3370*/  FMNMX.FTZ R37, R48, R37, !PT ;  /* 0x0000002530257209 */ /* 0x002fca0007810000 */
[----:B------:R-:W1:Y:S02]  /*3380*/  SHFL.BFLY PT, R48, R37, 0x1, 0x1f ;  /* 0x0c201f0025307f89 */ /* 0x000e6400000e0000 */
[----:B------:R-:W5:Y:S08]  /*3390*/  MUFU.EX2 R20, R57 ;  /* 0x0000003900147308 */ /* 0x000f700000000800 */
[----:B------:R-:W5:Y:S08]  /*33a0*/  MUFU.EX2 R141, R141 ;  /* 0x0000008d008d7308 */ /* 0x000f700000000800 */
[----:B------:R-:W5:Y:S01]  /*33b0*/  MUFU.EX2 R12, R12 ;  /* 0x0000000c000c7308 */ /* 0x000f620000000800 */
[----:B-1----:R-:W-:-:S07]  /*33c0*/  FMNMX.FTZ R49, R37, R48, !PT ;  /* 0x0000003025317209 */ /* 0x002fce0007810000 */
[----:B------:R-:W-:Y:S01]  /*33d0*/  MUFU.EX2 R143, R143 ;  /* 0x0000008f008f7308 */ /* 0x000fe20000000800 */
[C---:B------:R-:W-:Y:S01]  /*33e0*/  FSETP.NEU.FTZ.AND P3, PT, R49.reuse, -INF , PT ;  /* 0xff8000003100780b */ /* 0x040fe20003f7d000 */
[----:B------:R-:W-:-:S06]  /*33f0*/  FMUL.FTZ R48, R49, UR24 ;  /* 0x0000001831307c20 */ /* 0x000fcc0008410000 */
[----:B------:R-:W-:Y:S01]  /*3400*/  MUFU.EX2 R137, R137 ;  /* 0x0000008900897308 */ /* 0x000fe20000000800 */
[----:B------:R-:W-:Y:S02]  /*3410*/  FSEL R48, R48, RZ, P3 ;  /* 0x000000ff30307208 */ /* 0x000fe40001800000 */
[----:B------:R-:W-:-:S03]  /*3420*/  PLOP3.LUT P3, PT, PT, PT, UP1, 0x80, 0x0 ;  /* 0x000000000000781c */ /* 0x000fc60003f6f018 */
[----:B------:R-:W-:Y:S01]  /*3430*/  FFMA.FTZ R140, R24, UR24, -R48 ;  /* 0x00000018188c7c23 */ /* 0x000fe20008010830 */
[----:B--2---:R-:W-:Y:S01]  /*3440*/  FADD.FTZ R24, R149, R6 ;  /* 0x0000000695187221 */ /* 0x004fe20000010000 */
        /* <DEDUP_REMOVED lines=8> */
[----:B------:R-:W-:Y:S01]  /*34d0*/  MUFU.EX2 R148, R148 ;  /* 0x0000009400947308 */ /* 0x000fe20000000800 */
[--C-:B------:R-:W-:Y:S01]  /*34e0*/  FFMA.FTZ R144, R89, UR24, -R48.reuse ;  /* 0x0000001859907c23 */ /* 0x100fe20008010830 */
[----:B------:R-:W-:Y:S01]  /*34f0*/  FFMA.FTZ R11, R33, UR24, -R48 ;  /* 0x00000018210b7c23 */ /* 0x000fe20008010830 */
[----:B----4-:R-:W-:Y:S01]  /*3500*/  FADD.FTZ R5, R145, R24 ;  /* 0x0000001891057221 */ /* 0x010fe20000010000 */
[--C-:B------:R-:W-:Y:S01]  /*3510*/  FFMA.FTZ R146, R32, UR24, -R48.reuse ;  /* 0x0000001820927c23 */ /* 0x100fe20008010830 */
[--C-:B------:R-:W-:Y:S01]  /*3520*/  FFMA.FTZ R25, R25, UR24, -R48.reuse ;  /* 0x0000001819197c23 */ /* 0x100fe20008010830 */
[--C-:B------:R-:W-:Y:S01]  /*3530*/  FFMA.FTZ R142, R21, UR24, -R48.reuse ;  /* 0x00000018158e7c23 */ /* 0x100fe20008010830 */
[----:B------:R-:W-:Y:S01]  /*3540*/  FADD.FTZ R24, R10, R5 ;  /* 0x000000050a187221 */ /* 0x000fe20000010000 */
[----:B------:R-:W0:Y:S01]  /*3550*/  MUFU.EX2 R3, R3 ;  /* 0x0000000300037308 */ /* 0x000e220000000800 */
[--C-:B------:R-:W-:Y:S01]  /*3560*/  FFMA.FTZ R5, R7, UR24, -R48.reuse ;  /* 0x0000001807057c23 */ /* 0x100fe20008010830 */
[----:B------:R-:W-:Y:S01]  /*3570*/  FFMA.FTZ R21, R50, UR24, -R48 ;  /* 0x0000001832157c23 */ /* 0x000fe20008010830 */
[----:B-----5:R-:W-:Y:S01]  /*3580*/  FADD.FTZ R7, R147, R24 ;  /* 0x0000001893077221 */ /* 0x020fe20000010000 */
[--C-:B------:R-:W-:Y:S01]  /*3590*/  FFMA.FTZ R136, R51, UR24, -R48.reuse ;  /* 0x0000001833887c23 */ /* 0x100fe20008010830 */
[--C-:B------:R-:W-:Y:S01]  /*35a0*/  FFMA.FTZ R15, R15, UR24, -R48.reuse ;  /* 0x000000180f0f7c23 */ /* 0x100fe20008010830 */
[--C-:B------:R-:W-:Y:S01]  /*35b0*/  FFMA.FTZ R138, R52, UR24, -R48.reuse ;  /* 0x00000018348a7c23 */ /* 0x100fe20008010830 */
[----:B------:R-:W-:Y:S01]  /*35c0*/  FADD.FTZ R24, R20, R7 ;  /* 0x0000000714187221 */ /* 0x000fe20000010000 */
[----:B------:R-:W1:Y:S01]  /*35d0*/  MUFU.EX2 R150, R150 ;  /* 0x0000009600967308 */ /* 0x000e620000000800 */
[--C-:B------:R-:W-:Y:S01]  /*35e0*/  FFMA.FTZ R13, R13, UR24, -R48.reuse ;  /* 0x000000180d0d7c23 */ /* 0x100fe20008010830 */
[----:B------:R-:W-:Y:S01]  /*35f0*/  FFMA.FTZ R134, R58, UR24, -R48 ;  /* 0x000000183a867c23 */ /* 0x000fe20008010830 */
[----:B------:R-:W-:Y:S01]  /*3600*/  FADD.FTZ R7, R141, R24 ;  /* 0x000000188d077221 */ /* 0x000fe20000010000 */
[--C-:B------:R-:W-:Y:S01]  /*3610*/  FFMA.FTZ R128, R60, UR24, -R48.reuse ;  /* 0x000000183c807c23 */ /* 0x100fe20008010830 */
[----:B------:R-:W-:Y:S01]  /*3620*/  F2FP.F16.F32.PACK_AB R149, R6, R149 ;  /* 0x000000950695723e */ /* 0x000fe200000000ff */
[--C-:B------:R-:W-:Y:S01]  /*3630*/  FFMA.FTZ R130, R61, UR24, -R48.reuse ;  /* 0x000000183d827c23 */ /* 0x100fe20008010830 */
[----:B------:R-:W-:Y:S01]  /*3640*/  FADD.FTZ R28, R12, R7 ;  /* 0x000000070c1c7221 */ /* 0x000fe20000010000 */
[----:B------:R-:W2:Y:S01]  /*3650*/  MUFU.EX2 R9, R9 ;  /* 0x0000000900097308 */ /* 0x000ea20000000800 */
[----:B0-----:R-:W-:Y:S01]  /*3660*/  FADD.FTZ R29, R148, R3 ;  /* 0x00000003941d7221 */ /* 0x001fe20000010000 */
[----:B------:R-:W-:Y:S01]  /*3670*/  FFMA.FTZ R7, R74, UR24, -R48 ;  /* 0x000000184a077c23 */ /* 0x000fe20008010830 */
[----:B------:R-:W-:Y:S01]  /*3680*/  FADD.FTZ R31, R143, R28 ;  /* 0x0000001c8f1f7221 */ /* 0x000fe20000010000 */
[--C-:B------:R-:W-:Y:S01]  /*3690*/  FFMA.FTZ R64, R64, UR24, -R48.reuse ;  /* 0x0000001840407c23 */ /* 0x100fe20008010830 */
[--C-:B------:R-:W-:Y:S01]  /*36a0*/  FFMA.FTZ R63, R63, UR24, -R48.reuse ;  /* 0x000000183f3f7c23 */ /* 0x100fe20008010830 */
[--C-:B------:R-:W-:Y:S01]  /*36b0*/  FFMA.FTZ R66, R66, UR24, -R48.reuse ;  /* 0x0000001842427c23 */ /* 0x100fe20008010830 */
[----:B------:R-:W-:Y:S01]  /*36c0*/  FADD.FTZ R28, R14, R31 ;  /* 0x0000001f0e1c7221 */ /* 0x000fe20000010000 */
[----:B------:R-:W0:Y:S01]  /*36d0*/  MUFU.EX2 R144, R144 ;  /* 0x0000009000907308 */ /* 0x000e220000000800 */
[----:B-1----:R-:W-:Y:S01]  /*36e0*/  FADD.FTZ R24, R150, R29 ;  /* 0x0000001d96187221 */ /* 0x002fe20000010000 */
[--C-:B------:R-:W-:Y:S01]  /*36f0*/  FFMA.FTZ R65, R65, UR24, -R48.reuse ;  /* 0x0000001841417c23 */ /* 0x100fe20008010830 */
[--C-:B------:R-:W-:Y:S01]  /*3700*/  FFMA.FTZ R68, R68, UR24, -R48.reuse ;  /* 0x0000001844447c23 */ /* 0x100fe20008010830 */
[--C-:B------:R-:W-:Y:S01]  /*3710*/  FFMA.FTZ R67, R67, UR24, -R48.reuse ;  /* 0x0000001843437c23 */ /* 0x100fe20008010830 */
[--C-:B------:R-:W-:Y:S01]  /*3720*/  FFMA.FTZ R69, R69, UR24, -R48.reuse ;  /* 0x0000001845457c23 */ /* 0x100fe20008010830 */
[----:B------:R-:W-:Y:S01]  /*3730*/  FFMA.FTZ R70, R70, UR24, -R48 ;  /* 0x0000001846467c23 */ /* 0x000fe20008010830 */
[----:B------:R-:W-:Y:S01]  /*3740*/  F2FP.F16.F32.PACK_AB R148, R3, R148 ;  /* 0x000000940394723e */ /* 0x000fe200000000ff */
[----:B------:R-:W1:Y:S01]  /*3750*/  MUFU.EX2 R11, R11 ;  /* 0x0000000b000b7308 */ /* 0x000e620000000800 */
[C---:B--2---:R-:W-:Y:S01]  /*3760*/  FADD.FTZ R29, R9.reuse, R24 ;  /* 0x00000018091d7221 */ /* 0x044fe20000010000 */
[----:B------:R-:W-:-:S02]  /*3770*/  F2FP.F16.F32.PACK_AB R150, R9, R150 ;  /* 0x000000960996723e */ /* 0x000fc400000000ff */
[----:B------:R-:W-:Y:S02]  /*3780*/  CS2R R88, SRZ ;  /* 0x0000000000587805 */ /* 0x000fe4000001ff00 */
[----:B------:R-:W-:Y:S02]  /*3790*/  F2FP.F16.F32.PACK_AB R151, R8, R151 ;  /* 0x000000970897723e */ /* 0x000fe400000000ff */
[----:B------:R-:W-:Y:S01]  /*37a0*/  F2FP.F16.F32.PACK_AB R145, R10, R145 ;  /* 0x000000910a91723e */ /* 0x000fe200000000ff */
[----:B------:R-:W2:Y:S01]  /*37b0*/  MUFU.EX2 R46, R46 ;  /* 0x0000002e002e7308 */ /* 0x000ea20000000800 */
[----:B0-----:R-:W-:Y:S01]  /*37c0*/  FADD.FTZ R24, R144, R29 ;  /* 0x0000001d90187221 */ /* 0x001fe20000010000 */
[----:B------:R-:W-:Y:S01]  /*37d0*/  FADD.FTZ R29, R137, R28 ;  /* 0x0000001c891d7221 */ /* 0x000fe20000010000 */
[----:B------:R-:W-:Y:S02]  /*37e0*/  F2FP.F16.F32.PACK_AB R147, R20, R147 ;  /* 0x000000931493723e */ /* 0x000fe400000000ff */
[----:B------:R-:W-:-:S02]  /*37f0*/  F2FP.F16.F32.PACK_AB R141, R12, R141 ;  /* 0x0000008d0c8d723e */ /* 0x000fc400000000ff */
[----:B------:R-:W-:Y:S01]  /*3800*/  F2FP.F16.F32.PACK_AB R143, R14, R143 ;  /* 0x0000008f0e8f723e */ /* 0x000fe200000000ff */
[----:B------:R-:W0:Y:S01]  /*3810*/  MUFU.EX2 R146, R146 ;  /* 0x0000009200927308 */ /* 0x000e220000000800 */
[C---:B-1----:R-:W-:Y:S01]  /*3820*/  FADD.FTZ R31, R11.reuse, R24 ;  /* 0x000000180b1f7221 */ /* 0x042fe20000010000 */
[----:B------:R-:W-:-:S06]  /*3830*/  F2FP.F16.F32.PACK_AB R144, R11, R144 ;  /* 0x000000900b90723e */ /* 0x000fcc00000000ff */
[----:B------:R-:W1:Y:S01]  /*3840*/  MUFU.EX2 R139, R139 ;  /* 0x0000008b008b7308 */ /* 0x000e620000000800 */
[----:B--2---:R-:W-:Y:S01]  /*3850*/  FADD.FTZ R28, R46, R29 ;  /* 0x0000001d2e1c7221 */ /* 0x004fe20000010000 */
[--C-:B------:R-:W-:Y:S01]  /*3860*/  FFMA.FTZ R29, R62, UR24, -R48.reuse ;  /* 0x000000183e1d7c23 */ /* 0x100fe20008010830 */
[----:B------:R-:W-:Y:S01]  /*3870*/  FFMA.FTZ R48, R71, UR24, -R48 ;  /* 0x0000001847307c23 */ /* 0x000fe20008010830 */
[----:B------:R-:W-:-:S04]  /*3880*/  F2FP.F16.F32.PACK_AB R137, R46, R137 ;  /* 0x000000892e89723e */ /* 0x000fc800000000ff */
        /* <DEDUP_REMOVED lines=104> */
[----:B------:R-:W-:-:S03]  /*3f10*/  F2FP.F16.F32.PACK_AB R120, R120, R67 ;  /* 0x000000437878723e */ /* 0x000fc600000000ff */
[----:B0-----:R-:W-:-:S04]  /*3f20*/  FADD.FTZ R2, R70, R5 ;  /* 0x0000000546027221 */ /* 0x001fc80000010000 */
[C---:B-1----:R-:W-:Y:S01]  /*3f30*/  FADD.FTZ R2, R3.reuse, R2 ;  /* 0x0000000203027221 */ /* 0x042fe20000010000 */
        /* <DEDUP_REMOVED lines=8> */
[----:B------:R-:W-:Y:S01]  /*3fc0*/  ULDC UR23, c[0x0][0x9d8] ;  /* 0x0002760000177ab9 */ /* 0x000fe20000000800 */
[----:B------:R-:W-:-:S05]  /*3fd0*/  ULDC UR24, c[0x0][0x988] ;  /* 0x0002620000187ab9 */ /* 0x000fca0000000800 */
.L_x_14477:
        /* <DEDUP_REMOVED lines=9> */
.L_x_14470:
[----:B------:R-:W-:Y:S01]  /*4070*/  ULEA UR6, UR39, UR45, 0x3 ;  /* 0x0000002d27067291 */ /* 0x000fe2000f8e183f */
[----:B------:R-:W-:-:S05]  /*4080*/  IMAD.U32 R5, RZ, RZ, UR37 ;  /* 0x00000025ff057e24 */ /* 0x000fca000f8e00ff */
[----:B------:R-:W-:-:S04]  /*4090*/  SHF.L.U32 R5, R5, 0x1f, RZ ;  /* 0x0000001f05057819 */ /* 0x000fc800000006ff */
[----:B------:R0:W1:Y:S01]  /*40a0*/  SYNCS.PHASECHK.TRANS64.TRYWAIT P3, [UR6+0x16830], R5 ;  /* 0x01683005ff0075a7 */ /* 0x0000620008060146 */
[----:B------:R-:W-:Y:S05]  /*40b0*/  @!P0 BRA `(.L_x_14471) ;  /* 0x0000000000048947 */ /* 0x000fea0003800000 */
[----:B------:R-:W-:Y:S01]  /*40c0*/  BPT.TRAP 0x1 ;  /* 0x000000040000795c */ /* 0x000fe20000300000 */
.L_x_14471:
[----:B-1----:R-:W-:Y:S05]  /*40d0*/  @P3 BRA `(.L_x_14469) ;  /* 0x0000000000083947 */ /* 0x002fea0003800000 */
[----:B------:R-:W1:Y:S02]  /*40e0*/  SYNCS.PHASECHK.TRANS64.TRYWAIT P3, [UR6+0x16830], R5 ;  /* 0x01683005ff0075a7 */ /* 0x000e640008060146 */
[----:B-1----:R-:W-:Y:S05]  /*40f0*/  @!P3 BRA `(.L_x_14472) ;  /* 0x000000a800f8b947 */ /* 0x002fea0003800000 */
.L_x_14469:
        /* <DEDUP_REMOVED lines=25> */
.L_x_14474:
[----:B------:R-:W-:Y:S01]  /*4290*/  ULEA UR6, UR25, UR45, 0x3 ;  /* 0x0000002d19067291 */ /* 0x000fe2000f8e183f */
[----:B------:R-:W-:-:S04]  /*42a0*/  MOV R5, UR27 ;  /* 0x0000001b00057c02 */ /* 0x000fc80008000f00 */
[----:B------:R-:W-:-:S04]  /*42b0*/  SHF.L.U32 R5, R5, 0x1f, RZ ;  /* 0x0000001f05057819 */ /* 0x000fc800000006ff */
[----:B------:R0:W1:Y:S01]  /*42c0*/  SYNCS.PHASECHK.TRANS64.TRYWAIT P3, [UR6+0x16850], R5 ;  /* 0x01685005ff0075a7 */ /* 0x0000620008060146 */
[----:B------:R-:W-:Y:S05]  /*42d0*/  @!P0 BRA `(.L_x_14475) ;  /* 0x0000000000048947 */ /* 0x000fea0003800000 */
[----:B------:R-:W-:Y:S01]  /*42e0*/  BPT.TRAP 0x1 ;  /* 0x000000040000795c */ /* 0x000fe20000300000 */
.L_x_14475:
[----:B-1----:R-:W-:Y:S05]  /*42f0*/  @P3 BRA `(.L_x_14473) ;  /* 0x0000000000083947 */ /* 0x002fea0003800000 */
[----:B------:R-:W1:Y:S02]  /*4300*/  SYNCS.PHASECHK.TRANS64.TRYWAIT P3, [UR6+0x16850], R5 ;  /* 0x01685005ff0075a7 */ /* 0x000e640008060146 */
[----:B-1----:R-:W-:Y:S05]  /*4310*/  @!P3 BRA `(.L_x_14476) ;  /* 0x000000a80088b947 */ /* 0x002fea0003800000 */
.L_x_14473:
[----:B------:R-:W-:Y:S01]  /*4320*/  UIADD3 UR6, UR45, 0x400, URZ ;  /* 0x000004002d067890 */ /* 0x000fe2000fffe03f */
[----:B------:R-:W-:Y:S01]  /*4330*/  WARPGROUP.ARRIVE ;  /* 0x00000000000079c5 */ /* 0x000fe20000000000 */
[----:B------:R-:W-:Y:S01]  /*4340*/  UMOV UR7, 0x40000040 ;  /* 0x4000004000077882 */ /* 0x000fe20000000000 */
[----:B------:R-:W-:Y:S01]  /*4350*/  FMUL.FTZ R8, R27, UR23 ;  /* 0x000000171b087c20 */ /* 0x000fe20008410000 */
[----:B------:R-:W-:Y:S01]  /*4360*/  USHF.R.U32.HI UR6, URZ, 0x4, UR6 ;  /* 0x000000043f067899 */ /* 0x000fe20008011606 */
[----:B------:R-:W-:Y:S01]  /*4370*/  FMUL.FTZ R27, R40, UR23 ;  /* 0x00000017281b7c20 */ /* 0x000fe20008410000 */
[----:B------:R-:W-:Y:S02]  /*4380*/  VIADD R40, R17, UR41 ;  /* 0x0000002911287c36 */ /* 0x000fe40008000000 */
[----:B------:R-:W-:Y:S01]  /*4390*/  FMUL.FTZ R9, R28, UR23 ;  /* 0x000000171c097c20 */ /* 0x000fe20008410000 */
[----:B------:R-:W-:Y:S01]  /*43a0*/  ULOP3.LUT UR6, UR6, 0x3fff, URZ, 0xc0, !UPT ;  /* 0x00003fff06067892 */ /* 0x000fe2000f8ec03f */
[----:B------:R-:W-:Y:S01]  /*43b0*/  FMUL.FTZ R28, R41, UR23 ;  /* 0x00000017291c7c20 */ /* 0x000fe20008410000 */
[----:B------:R-:W-:Y:S01]  /*43c0*/  FMUL.FTZ R20, R35, UR23 ;  /* 0x0000001723147c20 */ /* 0x000fe20008410000 */
[----:B------:R-:W-:Y:S01]  /*43d0*/  FMUL.FTZ R35, R48, UR23 ;  /* 0x0000001730237c20 */ /* 0x000fe20008410000 */
[----:B------:R-:W-:Y:S01]  /*43e0*/  ULEA UR10, UR25, UR6, 0xa ;  /* 0x00000006190a7291 */ /* 0x000fe2000f8e503f */
[----:B------:R-:W2:Y:S01]  /*43f0*/  LDC R48, c[0x0][0x2f0] ;  /* 0x0000bc00ff307b82 */ /* 0x000ea20000000800 */
[----:B------:R-:W-:Y:S01]  /*4400*/  FMUL.FTZ R12, R31, UR23 ;  /* 0x000000171f0c7c20 */ /* 0x000fe20008410000 */
[----:B------:R-:W-:Y:S01]  /*4410*/  FMUL.FTZ R31, R44, UR23 ;  /* 0x000000172c1f7c20 */ /* 0x000fe20008410000 */
[----:B------:R-:W-:Y:S01]  /*4420*/  FMUL.FTZ R7, R26, UR23 ;  /* 0x000000171a077c20 */ /* 0x000fe20008410000 */
[----:B------:R-:W-:Y:S01]  /*4430*/  FMUL.FTZ R11, R30, UR23 ;  /* 0x000000171e0b7c20 */ /* 0x000fe20008410000 */
[----:B------:R-:W-:Y:S01]  /*4440*/  FMUL.FTZ R30, R43, UR23 ;  /* 0x000000172b1e7c20 */ /* 0x000fe20008410000 */
[----:B------:R-:W-:Y:S01]  /*4450*/  UMOV UR6, UR10 ;  /* 0x0000000a00067c82 */ /* 0x000fe20008000000 */
[----:B------:R-:W-:Y:S01]  /*4460*/  MUFU.TANH R8, R8 ;  /* 0x0000000800087308 */ /* 0x000fe20000002400 */
[----:B------:R-:W-:Y:S01]  /*4470*/  HGMMA.64x64x16.F32 R88, R148, gdesc[UR4].tnspB, R88, gsb0 ;  /* 0x40e0000494587df0 */ /* 0x000fe20008000858 */
[----:B------:R-:W-:Y:S01]  /*4480*/  UIADD3 UR6, UR10, 0x80, URZ ;  /* 0x000000800a067890 */ /* 0x000fe2000fffe03f */
[----:B------:R-:W-:Y:S01]  /*4490*/  FMUL.FTZ R15, R34, UR23 ;  /* 0x00000017220f7c20 */ /* 0x000fe20008410000 */
[----:B------:R-:W-:Y:S01]  /*44a0*/  UMOV UR7, 0x40000040 ;  /* 0x4000004000077882 */ /* 0x000fe20000000000 */
[----:B-1----:R-:W-:Y:S01]  /*44b0*/  FMUL.FTZ R6, R25, UR23 ;  /* 0x0000001719067c20 */ /* 0x002fe20008410000 */
        /* <DEDUP_REMOVED lines=13> */
[----:B0-----:R-:W-:Y:S01]  /*4590*/  FMUL.FTZ R5, R24, UR23 ;  /* 0x0000001718057c20 */ /* 0x001fe20008410000 */
        /* <DEDUP_REMOVED lines=23> */
[----:B------:R-:W-:Y:S01]  /*4710*/  UISETP.GT.AND UP1, UPT, UR26, UR21, UPT ;  /* 0x000000151a00728c */ /* 0x000fe2000bf24270 */
[----:B------:R-:W-:-:S04]  /*4720*/  UMOV UR27, UR37 ;  /* 0x00000025001b7c82 */ /* 0x000fc80008000000 */
[----:B------:R-:W5:Y:S08]  /*4730*/  MUFU.TANH R25, R25 ;  /* 0x0000001900197308 */ /* 0x000f700000002400 */
[----:B------:R-:W5:Y:S08]  /*4740*/  MUFU.TANH R26, R26 ;  /* 0x0000001a001a7308 */ /* 0x000f700000002400 */
[----:B------:R-:W5:Y:S08]  /*4750*/  MUFU.TANH R29, R29 ;  /* 0x0000001d001d7308 */ /* 0x000f700000002400 */
[----:B------:R-:W5:Y:S01]  /*4760*/  MUFU.TANH R30, R30 ;  /* 0x0000001e001e7308 */ /* 0x000f620000002400 */
[----:B------:R-:W-:-:S02]  /*4770*/  WARPGROUP.DEPBAR.LE gsb0, 0x0 ;  /* 0x00008000000079c5 */ /* 0x000fc40000010000 */
[----:B------:R-:W-:-:S05]  /*4780*/  WARPGROUP.ARRIVE ;  /* 0x00000000000079c5 */ /* 0x000fca0000000000 */
[----:B------:R-:W5:Y:S01]  /*4790*/  MUFU.TANH R33, R33 ;  /* 0x0000002100217308 */ /* 0x000f620000002400 */
[----:B------:R-:W-:Y:S01]  /*47a0*/  HGMMA.64x64x16.F32 R88, R144, gdesc[UR4].tnspB, R88, gsb0 ;  /* 0x40e0000490587df0 */ /* 0x000fe20008000858 */
[----:B------:R-:W-:Y:S01]  /*47b0*/  @UP0 ULDC UR6, c[0x0][0x44c] ;  /* 0x0001130000060ab9 */ /* 0x000fe20000000800 */
[----:B------:R-:W-:Y:S01]  /*47c0*/  UMOV UR7, 0x40000040 ;  /* 0x4000004000077882 */ /* 0x000fe20000000000 */
[----:B------:R-:W-:Y:S01]  /*47d0*/  @P2 IMAD.HI.U32 R41, R40, UR6, RZ ;  /* 0x0000000628292c27 */ /* 0x000fe2000f8e00ff */
[----:B------:R-:W-:-:S03]  /*47e0*/  @UP0 ULDC UR6, c[0x0][0x450] ;  /* 0x0001140000060ab9 */ /* 0x000fc60000000800 */
[----:B------:R-:W5:Y:S01]  /*47f0*/  MUFU.TANH R34, R34 ;  /* 0x0000002200227308 */ /* 0x000f620000002400 */
[----:B------:R-:W-:Y:S01]  /*4800*/  @P2 SHF.R.U32.HI R40, RZ, UR6, R41 ;  /* 0x00000006ff282c19 */ /* 0x000fe20008011629 */
[----:B------:R-:W-:Y:S01]  /*4810*/  UMOV UR6, 0xffffff80 ;  /* 0xffffff8000067882 */ /* 0x000fe20000000000 */
[----:B------:R-:W-:Y:S01]  /*4820*/  FMUL.FTZ R41, R56, UR23 ;  /* 0x0000001738297c20 */ /* 0x000fe20008410000 */
[----:B------:R-:W-:Y:S02]  /*4830*/  UIMAD UR6, UR26, UR6, 0x1 ;  /* 0x000000011a0674a4 */ /* 0x000fe4000f8e0206 */
[----:B------:R-:W1:Y:S02]  /*4840*/  SHFL.IDX PT, R44, R40, 0x1, 0x1c1f ;  /* 0x003c1f00282c7f89 */ /* 0x000e6400000e0000 */
[----:B------:R-:W5:Y:S01]  /*4850*/  MUFU.TANH R37, R37 ;  /* 0x0000002500257308 */ /* 0x000f620000002400 */
[----:B------:R-:W-:Y:S01]  /*4860*/  UIADD3 UR26, UR26, -0x1, URZ ;  /* 0xffffffff1a1a7890 */ /* 0x000fe2000fffe03f */
[----:B------:R-:W-:Y:S01]  /*4870*/  IMAD.U32 R43, RZ, RZ, UR6 ;  /* 0x00000006ff2b7e24 */ /* 0x000fe2000f8e00ff */
[----:B------:R-:W-:Y:S01]  /*4880*/  UIADD3 UR6, UR10, 0x100, URZ ;  /* 0x000001000a067890 */ /* 0x000fe2000fffe03f */
[----:B------:R-:W5:Y:S02]  /*4890*/  SHFL.IDX PT, R78, R40, RZ, 0x1c1f ;  /* 0x001c1fff284e7589 */ /* 0x000f6400000e0000 */
[----:B------:R-:W-:-:S02]  /*48a0*/  IMAD R43, R16, -0x2, R43 ;  /* 0xfffffffe102b7824 */ /* 0x000fc400078e022b */
[----:B------:R-:W5:Y:S02]  /*48b0*/  MUFU.TANH R45, R45 ;  /* 0x0000002d002d7308 */ /* 0x000f640000002400 */
[----:B--2---:R-:W-:Y:S02]  /*48c0*/  IMAD R43, R48, UR48, R43 ;  /* 0x00000030302b7c24 */ /* 0x004fe4000f8e022b */
[----:B------:R-:W-:-:S04]  /*48d0*/  FMUL.FTZ R48, R59, UR23 ;  /* 0x000000173b307c20 */ /* 0x000fc80008410000 */
[----:B------:R-:W2:Y:S01]  /*48e0*/  MUFU.TANH R46, R46 ;  /* 0x0000002e002e7308 */ /* 0x000ea20000002400 */
[----:B-1----:R-:W-:-:S07]  /*48f0*/  IADD3 R44, R44, -UR22, R43 ;  /* 0x800000162c2c7c10 */ /* 0x002fce000fffe02b */
[----:B------:R-:W1:Y:S01]  /*4900*/  MUFU.TANH R47, R47 ;  /* 0x0000002f002f7308 */ /* 0x000e620000002400 */
[C---:B------:R-:W-:Y:S02]  /*4910*/  ISETP.GT.AND P3, PT, R44.reuse, RZ, PT ;  /* 0x000000ff2c00720c */ /* 0x040fe40003f64270 */
[----:B------:R-:W-:Y:S02]  /*4920*/  ISETP.GT.AND P4, PT, R44, 0x1, PT ;  /* 0x000000012c00780c */ /* 0x000fe40003f84270 */
[----:B------:R-:W-:-:S03]  /*4930*/  FSEL R7, R7, -INF , P3 ;  /* 0xff80000007077808 */ /* 0x000fc60001800000 */
[----:B------:R-:W1:Y:S01]  /*4940*/  MUFU.TANH R49, R49 ;  /* 0x0000003100317308 */ /* 0x000e620000002400 */
[----:B------:R-:W-:Y:S02]  /*4950*/  ISETP.GT.AND P3, PT, R44, 0x8, PT ;  /* 0x000000082c00780c */ /* 0x000fe40003f64270 */
[----:B------:R-:W-:Y:S02]  /*4960*/  FSEL R8, R8, -INF , P4 ;  /* 0xff80000008087808 */ /* 0x000fe40002000000 */
[----:B------:R-:W-:Y:S02]  /*4970*/  FMNMX.FTZ R53, R7, R4, !PT ;  /* 0x0000000407357209 */ /* 0x000fe40007810000 */
[----:B------:R-:W-:Y:S01]  /*4980*/  ISETP.GT.AND P4, PT, R44, 0x9, PT ;  /* 0x000000092c00780c */ /* 0x000fe20003f84270 */
[----:B------:R-:W1:Y:S01]  /*4990*/  MUFU.TANH R48, R48 ;  /* 0x0000003000307308 */ /* 0x000e620000002400 */
[----:B---3--:R-:W-:Y:S02]  /*49a0*/  FSEL R11, R11, -INF , P3 ;  /* 0xff8000000b0b7808 */ /* 0x008fe40001800000 */
[----:B------:R-:W-:-:S02]  /*49b0*/  FMNMX.FTZ R52, R8, R53, !PT ;  /* 0x0000003508347209 */ /* 0x000fc40007810000 */
[----:B------:R-:W-:Y:S02]  /*49c0*/  ISETP.GT.AND P3, PT, R44, 0x10, PT ;  /* 0x000000102c00780c */ /* 0x000fe40003f64270 */
[----:B0-----:R-:W-:Y:S01]  /*49d0*/  FSEL R12, R12, -INF , P4 ;  /* 0xff8000000c0c7808 */ /* 0x001fe20002000000 */
[----:B------:R-:W0:Y:S01]  /*49e0*/  MUFU.TANH R50, R50 ;  /* 0x0000003200327308 */ /* 0x000e220000002400 */
[----:B------:R-:W-:Y:S01]  /*49f0*/  FMNMX.FTZ R53, R11, R52, !PT ;  /* 0x000000340b357209 */ /* 0x000fe20007810000 */
[----:B------:R-:W-:Y:S01]  /*4a00*/  FMUL.FTZ R52, R66, UR23 ;  /* 0x0000001742347c20 */ /* 0x000fe20008410000 */
[----:B------:R-:W-:Y:S02]  /*4a10*/  ISETP.GT.AND P4, PT, R44, 0x11, PT ;  /* 0x000000112c00780c */ /* 0x000fe40003f84270 */
[----:B----4-:R-:W-:Y:S02]  /*4a20*/  FSEL R15, R15, -INF , P3 ;  /* 0xff8000000f0f7808 */ /* 0x010fe40001800000 */
[----:B------:R-:W-:Y:S01]  /*4a30*/  FMNMX.FTZ R54, R12, R53, !PT ;  /* 0x000000350c367209 */ /* 0x000fe20007810000 */
[----:B------:R-:W3:Y:S01]  /*4a40*/  MUFU.TANH R51, R51 ;  /* 0x0000003300337308 */ /* 0x000ee20000002400 */
[----:B------:R-:W-:Y:S01]  /*4a50*/  ISETP.GT.AND P3, PT, R44, 0x18, PT ;  /* 0x000000182c00780c */ /* 0x000fe20003f64270 */
[----:B------:R-:W-:Y:S01]  /*4a60*/  FMUL.FTZ R53, R67, UR23 ;  /* 0x0000001743357c20 */ /* 0x000fe20008410000 */
[----:B-----5:R-:W-:-:S02]  /*4a70*/  FSEL R20, R20, -INF , P4 ;  /* 0xff80000014147808 */ /* 0x020fc40002000000 */
[----:B------:R-:W-:Y:S02]  /*4a80*/  FMNMX.FTZ R55, R15, R54, !PT ;  /* 0x000000360f377209 */ /* 0x000fe40007810000 */
[----:B------:R-:W-:Y:S01]  /*4a90*/  ISETP.GT.AND P4, PT, R44, 0x19, PT ;  /* 0x000000192c00780c */ /* 0x000fe20003f84270 */
[----:B------:R-:W4:Y:S01]  /*4aa0*/  MUFU.TANH R52, R52 ;  /* 0x0000003400347308 */ /* 0x000f220000002400 */
[----:B------:R-:W-:Y:S01]  /*4ab0*/  FSEL R25, R25, -INF , P3 ;  /* 0xff80000019197808 */ /* 0x000fe20001800000 */
[----:B------:R-:W-:Y:S02]  /*4ac0*/  WARPGROUP.DEPBAR.LE gsb0, 0x0 ;  /* 0x00008000000079c5 */ /* 0x000fe40000010000 */
[----:B------:R-:W-:Y:S01]  /*4ad0*/  FMNMX.FTZ R54, R20, R55, !PT ;  /* 0x0000003714367209 */ /* 0x000fe20007810000 */
[----:B------:R-:W-:Y:S01]  /*4ae0*/  WARPGROUP.ARRIVE ;  /* 0x00000000000079c5 */ /* 0x000fe20000000000 */
[----:B------:R-:W-:Y:S02]  /*4af0*/  ISETP.GT.AND P3, PT, R44, 0x20, PT ;  /* 0x000000202c00780c */ /* 0x000fe40003f64270 */
[----:B------:R-:W-:Y:S01]  /*4b00*/  FSEL R26, R26, -INF , P4 ;  /* 0xff8000001a1a7808 */ /* 0x000fe20002000000 */
[----:B------:R-:W5:Y:S01]  /*4b10*/  MUFU.TANH R53, R53 ;  /* 0x0000003500357308 */ /* 0x000f620000002400 */
[----:B------:R-:W-:Y:S01]  /*4b20*/  FMNMX.FTZ R55, R25, R54, !PT ;  /* 0x0000003619377209 */ /* 0x000fe20007810000 */
[----:B------:R-:W-:Y:S01]  /*4b30*/  FMUL.FTZ R54, R70, UR23 ;  /* 0x0000001746367c20 */ /* 0x000fe20008410000 */
[----:B------:R-:W-:Y:S01]  /*4b40*/  ISETP.GT.AND P4, PT, R44, 0x21, PT ;  /* 0x000000212c00780c */ /* 0x000fe20003f84270 */
[----:B------:R-:W-:Y:S01]  /*4b50*/  HGMMA.64x64x16.F32 R88, R140, gdesc[UR4].tnspB, R88, gsb0 ;  /* 0x40e000048c587df0 */ /* 0x000fe20008000858 */
[----:B------:R-:W-:Y:S01]  /*4b60*/  FSEL R29, R29, -INF , P3 ;  /* 0xff8000001d1d7808 */ /* 0x000fe20001800000 */
[----:B------:R-:W-:Y:S01]  /*4b70*/  UIADD3 UR6, UR10, 0x180, URZ ;  /* 0x000001800a067890 */ /* 0x000fe2000fffe03f */
[----:B------:R-:W-:Y:S01]  /*4b80*/  FMNMX.FTZ R56, R26, R55, !PT ;  /* 0x000000371a387209 */ /* 0x000fe20007810000 */
[----:B------:R-:W-:Y:S01]  /*4b90*/  FMUL.FTZ R55, R71, UR23 ;  /* 0x0000001747377c20 */ /* 0x000fe20008410000 */
[----:B------:R-:W-:Y:S01]  /*4ba0*/  ISETP.GT.AND P3, PT, R44, 0x28, PT ;  /* 0x000000282c00780c */ /* 0x000fe20003f64270 */
[----:B------:R-:W5:Y:S01]  /*4bb0*/  MUFU.TANH R54, R54 ;  /* 0x0000003600367308 */ /* 0x000f620000002400 */
[----:B------:R-:W-:Y:S01]  /*4bc0*/  FSEL R30, R30, -INF , P4 ;  /* 0xff8000001e1e7808 */ /* 0x000fe20002000000 */
[----:B------:R-:W-:Y:S01]  /*4bd0*/  UMOV UR7, 0x40000040 ;  /* 0x4000004000077882 */ /* 0x000fe20000000000 */
[----:B------:R-:W-:Y:S01]  /*4be0*/  FMNMX.FTZ R57, R29, R56, !PT ;  /* 0x000000381d397209 */ /* 0x000fe20007810000 */
[----:B------:R-:W-:Y:S01]  /*4bf0*/  FMUL.FTZ R70, R72, UR23 ;  /* 0x0000001748467c20 */ /* 0x000fe20008410000 */
[----:B------:R-:W-:Y:S01]  /*4c00*/  ISETP.GT.AND P4, PT, R44, 0x29, PT ;  /* 0x000000292c00780c */ /* 0x000fe20003f84270 */
[----:B------:R-:W-:Y:S01]  /*4c10*/  FMUL.FTZ R72, R76, UR23 ;  /* 0x000000174c487c20 */ /* 0x000fe20008410000 */
[----:B------:R-:W-:Y:S01]  /*4c20*/  FSEL R33, R33, -INF , P3 ;  /* 0xff80000021217808 */ /* 0x000fe20001800000 */
[----:B------:R-:W5:Y:S01]  /*4c30*/  MUFU.TANH R55, R55 ;  /* 0x0000003700377308 */ /* 0x000f620000002400 */
[----:B------:R-:W-:-:S02]  /*4c40*/  FMNMX.FTZ R56, R30, R57, !PT ;  /* 0x000000391e387209 */ /* 0x000fc40007810000 */
[----:B------:R-:W-:Y:S02]  /*4c50*/  ISETP.GT.AND P3, PT, R44, 0x30, PT ;  /* 0x000000302c00780c */ /* 0x000fe40003f64270 */
[----:B------:R-:W-:Y:S02]  /*4c60*/  FSEL R34, R34, -INF , P4 ;  /* 0xff80000022227808 */ /* 0x000fe40002000000 */
        /* <DEDUP_REMOVED lines=14> */
[----:B--2---:R-:W-:Y:S02]  /*4d50*/  FSEL R46, R46, -INF , P3 ;  /* 0xff8000002e2e7808 */ /* 0x004fe40001800000 */
[----:B------:R-:W-:Y:S01]  /*4d60*/  FMNMX.FTZ R59, R45, R58, !PT ;  /* 0x0000003a2d3b7209 */ /* 0x000fe20007810000 */
[----:B------:R-:W2:Y:S01]  /*4d70*/  MUFU.TANH R57, R57 ;  /* 0x0000003900397308 */ /* 0x000ea20000002400 */
[----:B------:R-:W-:Y:S02]  /*4d80*/  ISETP.GT.AND P3, PT, R44, 0x40, PT ;  /* 0x000000402c00780c */ /* 0x000fe40003f64270 */
[----:B-1----:R-:W-:Y:S02]  /*4d90*/  FSEL R47, R47, -INF , P4 ;  /* 0xff8000002f2f7808 */ /* 0x002fe40002000000 */
[----:B------:R-:W-:Y:S01]  /*4da0*/  FMNMX.FTZ R58, R46, R59, !PT ;  /* 0x0000003b2e3a7209 */ /* 0x000fe20007810000 */
[----:B------:R-:W-:Y:S01]  /*4db0*/  FMUL.FTZ R59, R79, UR23 ;  /* 0x000000174f3b7c20 */ /* 0x000fe20008410000 */
[----:B------:R-:W-:Y:S01]  /*4dc0*/  ISETP.GT.AND P4, PT, R44, 0x41, PT ;  /* 0x000000412c00780c */ /* 0x000fe20003f84270 */
[----:B------:R-:W-:Y:S01]  /*4dd0*/  MUFU.TANH R83, R83 ;  /* 0x0000005300537308 */ /* 0x000fe20000002400 */
[----:B------:R-:W-:-:S02]  /*4de0*/  FSEL R49, R49, -INF , P3 ;  /* 0xff80000031317808 */ /* 0x000fc40001800000 */
[----:B------:R-:W-:Y:S02]  /*4df0*/  FMNMX.FTZ R58, R47, R58, !PT ;  /* 0x0000003a2f3a7209 */ /* 0x000fe40007810000 */
[----:B------:R-:W-:Y:S02]  /*4e00*/  ISETP.GT.AND P3, PT, R44, 0x48, PT ;  /* 0x000000482c00780c */ /* 0x000fe40003f64270 */
[----:B------:R-:W-:Y:S01]  /*4e10*/  FSEL R48, R48, -INF , P4 ;  /* 0xff80000030307808 */ /* 0x000fe20002000000 */
[----:B------:R-:W1:Y:S01]  /*4e20*/  MUFU.TANH R59, R59 ;  /* 0x0000003b003b7308 */ /* 0x000e620000002400 */
[----:B------:R-:W-:Y:S01]  /*4e30*/  FMNMX.FTZ R63, R49, R58, !PT ;  /* 0x0000003a313f7209 */ /* 0x000fe20007810000 */
[----:B------:R-:W-:Y:S01]  /*4e40*/  FMUL.FTZ R58, R82, UR23 ;  /* 0x00000017523a7c20 */ /* 0x000fe20008410000 */
[----:B------:R-:W-:Y:S01]  /*4e50*/  ISETP.GT.AND P4, PT, R44, 0x49, PT ;  /* 0x000000492c00780c */ /* 0x000fe20003f84270 */
[----:B------:R-:W1:Y:S01]  /*4e60*/  S2R R82, SR_TID.X ;  /* 0x0000000000527919 */ /* 0x000e620000002100 */
[----:B0-----:R-:W-:-:S02]  /*4e70*/  FSEL R50, R50, -INF , P3 ;  /* 0xff80000032327808 */ /* 0x001fc40001800000 */
[----:B------:R-:W-:Y:S01]  /*4e80*/  FMNMX.FTZ R63, R48, R63, !PT ;  /* 0x0000003f303f7209 */ /* 0x000fe20007810000 */
[----:B------:R-:W0:Y:S01]  /*4e90*/  MUFU.TANH R58, R58 ;  /* 0x0000003a003a7308 */ /* 0x000e220000002400 */
[----:B------:R-:W-:Y:S02]  /*4ea0*/  ISETP.GT.AND P3, PT, R44, 0x50, PT ;  /* 0x000000502c00780c */ /* 0x000fe40003f64270 */
[----:B---3--:R-:W-:Y:S02]  /*4eb0*/  FSEL R51, R51, -INF , P4 ;  /* 0xff80000033337808 */ /* 0x008fe40002000000 */
[----:B------:R-:W-:Y:S02]  /*4ec0*/  FMNMX.FTZ R66, R50, R63, !PT ;  /* 0x0000003f32427209 */ /* 0x000fe40007810000 */
[----:B------:R-:W-:Y:S01]  /*4ed0*/  ISETP.GT.AND P4, PT, R44, 0x51, PT ;  /* 0x000000512c00780c */ /* 0x000fe20003f84270 */
[----:B------:R-:W3:Y:S01]  /*4ee0*/  MUFU.TANH R86, R86 ;  /* 0x0000005600567308 */ /* 0x000ee20000002400 */
[----:B----4-:R-:W-:-:S02]  /*4ef0*/  FSEL R52, R52, -INF , P3 ;  /* 0xff80000034347808 */ /* 0x010fc40001800000 */
[----:B------:R-:W-:Y:S02]  /*4f00*/  FMNMX.FTZ R63, R51, R66, !PT ;  /* 0x00000042333f7209 */ /* 0x000fe40007810000 */
[----:B------:R-:W-:Y:S01]  /*4f10*/  ISETP.GT.AND P3, PT, R44, 0x58, PT ;  /* 0x000000582c00780c */ /* 0x000fe20003f64270 */
[----:B------:R-:W-:Y:S02]  /*4f20*/  WARPGROUP.DEPBAR.LE gsb0, 0x0 ;  /* 0x00008000000079c5 */ /* 0x000fe40000010000 */
[----:B-----5:R-:W-:Y:S01]  /*4f30*/  FSEL R53, R53, -INF , P4 ;  /* 0xff80000035357808 */ /* 0x020fe20002000000 */
[----:B------:R-:W4:Y:S01]  /*4f40*/  MUFU.TANH R87, R87 ;  /* 0x0000005700577308 */ /* 0x000f220000002400 */
[----:B------:R-:W-:Y:S01]  /*4f50*/  FMNMX.FTZ R66, R52, R63, !PT ;  /* 0x0000003f34427209 */ /* 0x000fe20007810000 */
[----:B------:R-:W-:Y:S01]  /*4f60*/  WARPGROUP.ARRIVE ;  /* 0x00000000000079c5 */ /* 0x000fe20000000000 */
[----:B------:R-:W-:Y:S02]  /*4f70*/  ISETP.GT.AND P4, PT, R44, 0x59, PT ;  /* 0x000000592c00780c */ /* 0x000fe40003f84270 */
[----:B------:R-:W-:-:S02]  /*4f80*/  FSEL R54, R54, -INF , P3 ;  /* 0xff80000036367808 */ /* 0x000fc40001800000 */
[----:B------:R-:W-:Y:S01]  /*4f90*/  FMNMX.FTZ R63, R53, R66, !PT ;  /* 0x00000042353f7209 */ /* 0x000fe20007810000 */
[----:B------:R-:W-:Y:S01]  /*4fa0*/  HGMMA.64x64x16.F32 R88, R136, gdesc[UR4].tnspB, R88, gsb0 ;  /* 0x40e0000488587df0 */ /* 0x000fe20008000858 */
[----:B------:R-:W-:Y:S01]  /*4fb0*/  ISETP.GT.AND P3, PT, R44, 0x60, PT ;  /* 0x000000602c00780c */ /* 0x000fe20003f64270 */
[----:B------:R-:W5:Y:S01]  /*4fc0*/  MUFU.TANH R5, R5 ;  /* 0x0000000500057308 */ /* 0x000f620000002400 */
[----:B------:R-:W-:Y:S01]  /*4fd0*/  FSEL R55, R55, -INF , P4 ;  /* 0xff80000037377808 */ /* 0x000fe20002000000 */
[----:B------:R-:W-:Y:S01]  /*4fe0*/  UIADD3 UR6, UR10, 0x200, URZ ;  /* 0x000002000a067890 */ /* 0x000fe2000fffe03f */
[----:B------:R-:W-:Y:S01]  /*4ff0*/  FMNMX.FTZ R66, R54, R63, !PT ;  /* 0x0000003f36427209 */ /* 0x000fe20007810000 */
[----:B------:R-:W-:Y:S01]  /*5000*/  UMOV UR7, 0x40000040 ;  /* 0x4000004000077882 */ /* 0x000fe20000000000 */
[----:B------:R-:W-:Y:S02]  /*5010*/  ISETP.GT.AND P4, PT, R44, 0x61, PT ;  /* 0x000000612c00780c */ /* 0x000fe40003f84270 */
        /* <DEDUP_REMOVED lines=8> */
[----:B------:R-:W-:Y:S02]  /*50a0*/  FSEL R62, R62, -INF , P3 ;  /* 0xff8000003e3e7808 */ /* 0x000fe40001800000 */
[----:B------:R-:W-:-:S02]  /*50b0*/  FMNMX.FTZ R63, R57, R66, !PT ;  /* 0x00000042393f7209 */ /* 0x000fc40007810000 */
[----:B------:R-:W-:Y:S01]  /*50c0*/  ISETP.GT.AND P3, PT, R44, 0x70, PT ;  /* 0x000000702c00780c */ /* 0x000fe20003f64270 */
[----:B------:R-:W2:Y:S01]  /*50d0*/  MUFU.TANH R10, R10 ;  /* 0x0000000a000a7308 */ /* 0x000ea20000002400 */
[----:B-1----:R-:W-:Y:S02]  /*50e0*/  FSEL R59, R59, -INF , P4 ;  /* 0xff8000003b3b7808 */ /* 0x002fe40002000000 */
[----:B------:R-:W-:Y:S01]  /*50f0*/  FMNMX.FTZ R66, R62, R63, !PT ;  /* 0x0000003f3e427209 */ /* 0x000fe20007810000 */
[----:B------:R-:W-:Y:S01]  /*5100*/  FMUL.FTZ R63, R60, UR23 ;  /* 0x000000173c3f7c20 */ /* 0x000fe20008410000 */
[----:B------:R-:W-:Y:S02]  /*5110*/  ISETP.GT.AND P4, PT, R44, 0x71, PT ;  /* 0x000000712c00780c */ /* 0x000fe40003f84270 */
[----:B0-----:R-:W-:Y:S01]  /*5120*/  FSEL R58, R58, -INF , P3 ;  /* 0xff8000003a3a7808 */ /* 0x001fe20001800000 */
[----:B------:R-:W0:Y:S01]  /*5130*/  MUFU.TANH R13, R13 ;  /* 0x0000000d000d7308 */ /* 0x000e220000002400 */
[----:B------:R-:W-:-:S02]  /*5140*/  FMNMX.FTZ R67, R59, R66, !PT ;  /* 0x000000423b437209 */ /* 0x000fc40007810000 */
[----:B------:R-:W-:Y:S02]  /*5150*/  ISETP.GT.AND P3, PT, R44, 0x78, PT ;  /* 0x000000782c00780c */ /* 0x000fe40003f64270 */
[----:B------:R-:W-:Y:S02]  /*5160*/  FSEL R60, R83, -INF , P4 ;  /* 0xff800000533c7808 */ /* 0x000fe40002000000 */
[----:B------:R-:W-:Y:S01]  /*5170*/  FMNMX.FTZ R71, R58, R67, !PT ;  /* 0x000000433a477209 */ /* 0x000fe20007810000 */
[----:B------:R-:W-:Y:S01]  /*5180*/  FMUL.FTZ R67, R61, UR23 ;  /* 0x000000173d437c20 */ /* 0x000fe20008410000 */
[----:B------:R-:W-:Y:S01]  /*5190*/  ISETP.GT.AND P4, PT, R44, 0x79, PT ;  /* 0x000000792c00780c */ /* 0x000fe20003f84270 */
[----:B------:R-:W1:Y:S01]  /*51a0*/  MUFU.TANH R14, R14 ;  /* 0x0000000e000e7308 */ /* 0x000e620000002400 */
[----:B---3--:R-:W-:Y:S02]  /*51b0*/  FSEL R61, R86, -INF , P3 ;  /* 0xff800000563d7808 */ /* 0x008fe40001800000 */
[----:B------:R-:W-:-:S02]  /*51c0*/  FMNMX.FTZ R44, R60, R71, !PT ;  /* 0x000000473c2c7209 */ /* 0x000fc40007810000 */
[----:B----4-:R-:W-:Y:S02]  /*51d0*/  FSEL R66, R87, -INF , P4 ;  /* 0xff80000057427808 */ /* 0x010fe40002000000 */
[----:B------:R-:W-:Y:S01]  /*51e0*/  FMNMX.FTZ R71, R61, R44, !PT ;  /* 0x0000002c3d477209 */ /* 0x000fe20007810000 */
[----:B------:R-:W3:Y:S01]  /*51f0*/  MUFU.TANH R21, R21 ;  /* 0x0000001500157308 */ /* 0x000ee20000002400 */
[----:B------:R-:W-:Y:S02]  /*5200*/  IADD3 R43, R78, -UR22, R43 ;  /* 0x800000164e2b7c10 */ /* 0x000fe4000fffe02b */
[----:B------:R-:W-:Y:S02]  /*5210*/  FMNMX.FTZ R71, R66, R71, !PT ;  /* 0x0000004742477209 */ /* 0x000fe40007810000 */
[C---:B------:R-:W-:Y:S02]  /*5220*/  ISETP.GT.AND P4, PT, R43.reuse, RZ, PT ;  /* 0x000000ff2b00720c */ /* 0x040fe40003f84270 */
[----:B------:R-:W-:Y:S01]  /*5230*/  ISETP.GT.AND P5, PT, R43, 0x1, PT ;  /* 0x000000012b00780c */ /* 0x000fe20003fa4270 */
[----:B------:R-:W4:Y:S01]  /*5240*/  SHFL.BFLY PT, R44, R71, 0x2, 0x1f ;  /* 0x0c401f00472c7f89 */ /* 0x000f2200000e0000 */
[----:B------:R-:W3:Y:S08]  /*5250*/  MUFU.TANH R24, R24 ;  /* 0x0000001800187308 */ /* 0x000ef00000002400 */
[----:B------:R-:W3:Y:S08]  /*5260*/  MUFU.TANH R27, R27 ;  /* 0x0000001b001b7308 */ /* 0x000ef00000002400 */
[----:B------:R-:W3:Y:S01]  /*5270*/  MUFU.TANH R28, R28 ;  /* 0x0000001c001c7308 */ /* 0x000ee20000002400 */
[----:B------:R-:W-:-:S02]  /*5280*/  WARPGROUP.DEPBAR.LE gsb0, 0x0 ;  /* 0x00008000000079c5 */ /* 0x000fc40000010000 */
[----:B------:R-:W-:Y:S01]  /*5290*/  WARPGROUP.ARRIVE ;  /* 0x00000000000079c5 */ /* 0x000fe20000000000 */
[----:B----4-:R-:W-:-:S04]  /*52a0*/  FMNMX.FTZ R79, R71, R44, !PT ;  /* 0x0000002c474f7209 */ /* 0x010fc80007810000 */
[----:B------:R-:W4:Y:S01]  /*52b0*/  MUFU.TANH R31, R31 ;  /* 0x0000001f001f7308 */ /* 0x000f220000002400 */
[----:B------:R-:W-:Y:S01]  /*52c0*/  HGMMA.64x64x16.F32 R88, R132, gdesc[UR4].tnspB, R88, gsb0 ;  /* 0x40e0000484587df0 */ /* 0x000fe20008000858 */
[----:B------:R-:W-:Y:S01]  /*52d0*/  FMUL.FTZ R71, R73, UR23 ;  /* 0x0000001749477c20 */ /* 0x000fe20008410000 */
[----:B------:R-:W-:Y:S01]  /*52e0*/  FMUL.FTZ R73, R77, UR23 ;  /* 0x000000174d497c20 */ /* 0x000fe20008410000 */
[----:B------:R-:W5:Y:S01]  /*52f0*/  SHFL.BFLY PT, R44, R79, 0x1, 0x1f ;  /* 0x0c201f004f2c7f89 */ /* 0x000f6200000e0000 */
[----:B------:R-:W-:Y:S01]  /*5300*/  FMUL.FTZ R77, R84, UR23 ;  /* 0x00000017544d7c20 */ /* 0x000fe20008410000 */
[----:B------:R-:W-:Y:S02]  /*5310*/  UIADD3 UR6, UR10, 0x280, URZ ;  /* 0x000002800a067890 */ /* 0x000fe4000fffe03f */
[----:B------:R-:W4:Y:S01]  /*5320*/  MUFU.TANH R32, R32 ;  /* 0x0000002000207308 */ /* 0x000f220000002400 */
[----:B------:R-:W-:-:S07]  /*5330*/  UMOV UR7, 0x40000040 ;  /* 0x4000004000077882 */ /* 0x000fce0000000000 */
[----:B------:R-:W4:Y:S08]  /*5340*/  MUFU.TANH R35, R35 ;  /* 0x0000002300237308 */ /* 0x000f300000002400 */
[----:B------:R-:W4:Y:S01]  /*5350*/  MUFU.TANH R36, R36 ;  /* 0x0000002400247308 */ /* 0x000f220000002400 */
[----:B-----5:R-:W-:-:S04]  /*5360*/  FMNMX.FTZ R44, R79, R44, !PT ;  /* 0x0000002c4f2c7209 */ /* 0x020fc80007810000 */
[C---:B------:R-:W-:Y:S01]  /*5370*/  FSETP.NEU.FTZ.AND P3, PT, R44.reuse, -INF , PT ;  /* 0xff8000002c00780b */ /* 0x040fe20003f7d000 */
[----:B------:R-:W-:Y:S02]  /*5380*/  FMUL.FTZ R76, R44, UR24 ;  /* 0x000000182c4c7c20 */ /* 0x000fe40008410000 */
[----:B------:R-:W5:Y:S03]  /*5390*/  MUFU.TANH R38, R38 ;  /* 0x0000002600267308 */ /* 0x000f660000002400 */
[----:B------:R-:W-:-:S05]  /*53a0*/  FSEL R76, R76, RZ, P3 ;  /* 0x000000ff4c4c7208 */ /* 0x000fca0001800000 */
[----:B------:R-:W5:Y:S01]  /*53b0*/  MUFU.TANH R39, R39 ;  /* 0x0000002700277308 */ /* 0x000f620000002400 */
[--C-:B------:R-:W-:Y:S01]  /*53c0*/  FFMA.FTZ R79, R8, UR24, -R76.reuse ;  /* 0x00000018084f7c23 */ /* 0x100fe2000801084c */
[----:B------:R-:W-:Y:S01]  /*53d0*/  FSEL R8, R5, -INF , P4 ;  /* 0xff80000005087808 */ /* 0x000fe20002000000 */
[--C-:B------:R-:W-:Y:S01]  /*53e0*/  FFMA.FTZ R149, R7, UR24, -R76.reuse ;  /* 0x0000001807957c23 */ /* 0x100fe2000801084c */
[----:B------:R-:W-:Y:S01]  /*53f0*/  ISETP.GT.AND P4, PT, R43, 0x8, PT ;  /* 0x000000082b00780c */ /* 0x000fe20003f84270 */
[--C-:B------:R-:W-:Y:S01]  /*5400*/  FFMA.FTZ R151, R11, UR24, -R76.reuse ;  /* 0x000000180b977c23 */ /* 0x100fe2000801084c */
[----:B------:R-:W-:Y:S01]  /*5410*/  FSEL R5, R6, -INF , P5 ;  /* 0xff80000006057808 */ /* 0x000fe20002800000 */
[--C-:B------:R-:W-:Y:S01]  /*5420*/  FFMA.FTZ R139, R46, UR24, -R76.reuse ;  /* 0x000000182e8b7c23 */ /* 0x100fe2000801084c */
[----:B------:R-:W-:Y:S01]  /*5430*/  FMNMX.FTZ R78, R8, R3, !PT ;  /* 0x00000003084e7209 */ /* 0x000fe20007810000 */
[----:B------:R-:W5:Y:S01]  /*5440*/  MUFU.TANH R41, R41 ;  /* 0x0000002900297308 */ /* 0x000f620000002400 */
[----:B------:R-:W-:Y:S01]  /*5450*/  ISETP.GT.AND P5, PT, R43, 0x9, PT ;  /* 0x000000092b00780c */ /* 0x000fe20003fa4270 */
[--C-:B------:R-:W-:Y:S01]  /*5460*/  FFMA.FTZ R147, R25, UR24, -R76.reuse ;  /* 0x0000001819937c23 */ /* 0x100fe2000801084c */
[----:B--2---:R-:W-:Y:S01]  /*5470*/  FSEL R9, R9, -INF , P4 ;  /* 0xff80000009097808 */ /* 0x004fe20002000000 */
[--C-:B------:R-:W-:Y:S01]  /*5480*/  FFMA.FTZ R137, R37, UR24, -R76.reuse ;  /* 0x0000001825897c23 */ /* 0x100fe2000801084c */
[----:B------:R-:W-:Y:S01]  /*5490*/  FMNMX.FTZ R78, R5, R78, !PT ;  /* 0x0000004e054e7209 */ /* 0x000fe20007810000 */
[--C-:B------:R-:W-:Y:S01]  /*54a0*/  FFMA.FTZ R143, R33, UR24, -R76.reuse ;  /* 0x00000018218f7c23 */ /* 0x100fe2000801084c */
[----:B------:R-:W-:Y:S01]  /*54b0*/  ISETP.GT.AND P4, PT, R43, 0x10, PT ;  /* 0x000000102b00780c */ /* 0x000fe20003f84270 */
[----:B------:R-:W2:Y:S01]  /*54c0*/  MUFU.TANH R42, R42 ;  /* 0x0000002a002a7308 */ /* 0x000ea20000002400 */
[----:B------:R-:W-:Y:S01]  /*54d0*/  FSEL R10, R10, -INF , P5 ;  /* 0xff8000000a0a7808 */ /* 0x000fe20002800000 */
[--C-:B------:R-:W-:Y:S01]  /*54e0*/  FFMA.FTZ R33, R58, UR24, -R76.reuse ;  /* 0x000000183a217c23 */ /* 0x100fe2000801084c */
[----:B------:R-:W-:Y:S01]  /*54f0*/  FMNMX.FTZ R7, R9, R78, !PT ;  /* 0x0000004e09077209 */ /* 0x000fe20007810000 */
[--C-:B------:R-:W-:Y:S01]  /*5500*/  FFMA.FTZ R58, R60, UR24, -R76.reuse ;  /* 0x000000183c3a7c23 */ /* 0x100fe2000801084c */
[----:B------:R-:W-:Y:S01]  /*5510*/  ISETP.GT.AND P5, PT, R43, 0x11, PT ;  /* 0x000000112b00780c */ /* 0x000fe20003fa4270 */
[--C-:B------:R-:W-:Y:S01]  /*5520*/  FFMA.FTZ R45, R45, UR24, -R76.reuse ;  /* 0x000000182d2d7c23 */ /* 0x100fe2000801084c */
[----:B0-----:R-:W-:Y:S01]  /*5530*/  FSEL R13, R13, -INF , P4 ;  /* 0xff8000000d0d7808 */ /* 0x001fe20002000000 */
[----:B------:R-:W0:Y:S01]  /*5540*/  MUFU.TANH R63, R63 ;  /* 0x0000003f003f7308 */ /* 0x000e220000002400 */
        /* <DEDUP_REMOVED lines=8> */
[----:B------:R-:W-:Y:S01]  /*55d0*/  ISETP.GT.AND P5, PT, R43, 0x19, PT ;  /* 0x000000192b00780c */ /* 0x000fe20003fa4270 */
[----:B------:R-:W-:Y:S01]  /*55e0*/  FFMA.FTZ R26, R26, UR24, -R76 ;  /* 0x000000181a1a7c23 */ /* 0x000fe2000801084c */
[----:B---3--:R-:W-:Y:S01]  /*55f0*/  FSEL R21, R21, -INF , P4 ;  /* 0xff80000015157808 */ /* 0x008fe20002000000 */
[----:B------:R-:W-:-:S02]  /*5600*/  WARPGROUP.DEPBAR.LE gsb0, 0x0 ;  /* 0x00008000000079c5 */ /* 0x000fc40000010000 */
[----:B------:R-:W-:Y:S01]  /*5610*/  FMNMX.FTZ R78, R14, R7, !PT ;  /* 0x000000070e4e7209 */ /* 0x000fe20007810000 */
[----:B------:R-:W-:Y:S01]  /*5620*/  WARPGROUP.ARRIVE ;  /* 0x00000000000079c5 */ /* 0x000fe20000000000 */
[----:B------:R-:W-:Y:S01]  /*5630*/  ISETP.GT.AND P4, PT, R43, 0x20, PT ;  /* 0x000000202b00780c */ /* 0x000fe20003f84270 */
[----:B------:R-:W3:Y:S01]  /*5640*/  MUFU.TANH R64, R64 ;  /* 0x0000004000407308 */ /* 0x000ee20000002400 */
[----:B------:R-:W-:Y:S01]  /*5650*/  FSEL R24, R24, -INF , P5 ;  /* 0xff80000018187808 */ /* 0x000fe20002800000 */
[--C-:B------:R-:W-:Y:S01]  /*5660*/  FFMA.FTZ R133, R49, UR24, -R76.reuse ;  /* 0x0000001831857c23 */ /* 0x100fe2000801084c */
[----:B------:R-:W-:Y:S01]  /*5670*/  FMNMX.FTZ R7, R21, R78, !PT ;  /* 0x0000004e15077209 */ /* 0x000fe20007810000 */
[----:B------:R-:W-:Y:S01]  /*5680*/  HGMMA.64x64x16.F32 R88, R128, gdesc[UR4].tnspB, R88, gsb0 ;  /* 0x40e0000480587df0 */ /* 0x000fe20008000858 */
[----:B------:R-:W-:Y:S01]  /*5690*/  ISETP.GT.AND P5, PT, R43, 0x21, PT ;  /* 0x000000212b00780c */ /* 0x000fe20003fa4270 */
[----:B------:R-:W-:Y:S01]  /*56a0*/  UIADD3 UR6, UR10, 0x300, URZ ;  /* 0x000003000a067890 */ /* 0x000fe2000fffe03f */
[----:B------:R-:W-:Y:S01]  /*56b0*/  FSEL R27, R27, -INF , P4 ;  /* 0xff8000001b1b7808 */ /* 0x000fe20002000000 */
[----:B------:R-:W3:Y:S01]  /*56c0*/  MUFU.TANH R65, R65 ;  /* 0x0000004100417308 */ /* 0x000ee20000002400 */
[----:B------:R-:W-:Y:S01]  /*56d0*/  FMNMX.FTZ R78, R24, R7, !PT ;  /* 0x00000007184e7209 */ /* 0x000fe20007810000 */
[----:B------:R-:W-:Y:S01]  /*56e0*/  UMOV UR7, 0x40000040 ;  /* 0x4000004000077882 */ /* 0x000fe20000000000 */
[----:B------:R-:W-:Y:S01]  /*56f0*/  ISETP.GT.AND P4, PT, R43, 0x28, PT ;  /* 0x000000282b00780c */ /* 0x000fe20003f84270 */
[--C-:B------:R-:W-:Y:S01]  /*5700*/  FFMA.FTZ R141, R29, UR24, -R76.reuse ;  /* 0x000000181d8d7c23 */ /* 0x100fe2000801084c */
[----:B------:R-:W-:Y:S01]  /*5710*/  FSEL R28, R28, -INF , P5 ;  /* 0xff8000001c1c7808 */ /* 0x000fe20002800000 */
[--C-:B------:R-:W-:Y:S01]  /*5720*/  FFMA.FTZ R30, R30, UR24, -R76.reuse ;  /* 0x000000181e1e7c23 */ /* 0x100fe2000801084c */
[----:B------:R-:W-:Y:S01]  /*5730*/  FMNMX.FTZ R7, R27, R78, !PT ;  /* 0x0000004e1b077209 */ /* 0x000fe20007810000 */
[----:B------:R-:W3:Y:S01]  /*5740*/  MUFU.TANH R68, R68 ;  /* 0x0000004400447308 */ /* 0x000ee20000002400 */
[----:B------:R-:W-:Y:S01]  /*5750*/  ISETP.GT.AND P5, PT, R43, 0x29, PT ;  /* 0x000000292b00780c */ /* 0x000fe20003fa4270 */
[--C-:B------:R-:W-:Y:S01]  /*5760*/  FFMA.FTZ R47, R47, UR24, -R76.reuse ;  /* 0x000000182f2f7c23 */ /* 0x100fe2000801084c */
[----:B----4-:R-:W-:Y:S01]  /*5770*/  FSEL R31, R31, -INF , P4 ;  /* 0xff8000001f1f7808 */ /* 0x010fe20002000000 */
[--C-:B------:R-:W-:Y:S01]  /*5780*/  FFMA.FTZ R34, R34, UR24, -R76.reuse ;  /* 0x0000001822227c23 */ /* 0x100fe2000801084c */
[----:B------:R-:W-:Y:S01]  /*5790*/  FMNMX.FTZ R78, R28, R7, !PT ;  /* 0x000000071c4e7209 */ /* 0x000fe20007810000 */
[--C-:B------:R-:W-:Y:S01]  /*57a0*/  FFMA.FTZ R135, R50, UR24, -R76.reuse ;  /* 0x0000001832877c23 */ /* 0x100fe2000801084c */
[----:B------:R-:W-:Y:S01]  /*57b0*/  ISETP.GT.AND P4, PT, R43, 0x30, PT ;  /* 0x000000302b00780c */ /* 0x000fe20003f84270 */
[----:B------:R-:W4:Y:S01]  /*57c0*/  MUFU.TANH R69, R69 ;  /* 0x0000004500457308 */ /* 0x000f220000002400 */
[----:B------:R-:W-:Y:S01]  /*57d0*/  FSEL R32, R32, -INF , P5 ;  /* 0xff80000020207808 */ /* 0x000fe20002800000 */
[--C-:B------:R-:W-:Y:S01]  /*57e0*/  FFMA.FTZ R50, R53, UR24, -R76.reuse ;  /* 0x0000001835327c23 */ /* 0x100fe2000801084c */
[----:B------:R-:W-:Y:S01]  /*57f0*/  FMNMX.FTZ R7, R31, R78, !PT ;  /* 0x0000004e1f077209 */ /* 0x000fe20007810000 */
[--C-:B------:R-:W-:Y:S01]  /*5800*/  FFMA.FTZ R15, R54, UR24, -R76.reuse ;  /* 0x00000018360f7c23 */ /* 0x100fe2000801084c */
[----:B------:R-:W-:Y:S01]  /*5810*/  ISETP.GT.AND P5, PT, R43, 0x31, PT ;  /* 0x000000312b00780c */ /* 0x000fe20003fa4270 */
[--C-:B------:R-:W-:Y:S01]  /*5820*/  FFMA.FTZ R54, R57, UR24, -R76.reuse ;  /* 0x0000001839367c23 */ /* 0x100fe2000801084c */
[----:B------:R-:W-:Y:S01]  /*5830*/  FSEL R35, R35, -INF , P4 ;  /* 0xff80000023237808 */ /* 0x000fe20002000000 */
[----:B------:R-:W4:Y:S01]  /*5840*/  MUFU.TANH R70, R70 ;  /* 0x0000004600467308 */ /* 0x000f220000002400 */
[----:B------:R-:W-:Y:S01]  /*5850*/  FMNMX.FTZ R78, R32, R7, !PT ;  /* 0x00000007204e7209 */ /* 0x000fe20007810000 */
[--C-:B------:R-:W-:Y:S01]  /*5860*/  FFMA.FTZ R29, R62, UR24, -R76.reuse ;  /* 0x000000183e1d7c23 */ /* 0x100fe2000801084c */
[----:B------:R-:W-:Y:S01]  /*5870*/  ISETP.GT.AND P4, PT, R43, 0x38, PT ;  /* 0x000000382b00780c */ /* 0x000fe20003f84270 */
[----:B------:R-:W-:Y:S01]  /*5880*/  FFMA.FTZ R66, R66, UR24, -R76 ;  /* 0x0000001842427c23 */ /* 0x000fe2000801084c */
[----:B------:R-:W-:-:S02]  /*5890*/  FSEL R36, R36, -INF , P5 ;  /* 0xff80000024247808 */ /* 0x000fc40002800000 */
[----:B------:R-:W-:Y:S01]  /*58a0*/  FMNMX.FTZ R7, R35, R78, !PT ;  /* 0x0000004e23077209 */ /* 0x000fe20007810000 */
[----:B------:R-:W4:Y:S01]  /*58b0*/  MUFU.TANH R71, R71 ;  /* 0x0000004700477308 */ /* 0x000f220000002400 */
[C---:B------:R-:W-:Y:S02]  /*58c0*/  ISETP.GT.AND P5, PT, R43.reuse, 0x39, PT ;  /* 0x000000392b00780c */ /* 0x040fe40003fa4270 */
[----:B-----5:R-:W-:Y:S02]  /*58d0*/  FSEL R38, R38, -INF , P4 ;  /* 0xff80000026267808 */ /* 0x020fe40002000000 */
[----:B------:R-:W-:Y:S02]  /*58e0*/  FMNMX.FTZ R7, R36, R7, !PT ;  /* 0x0000000724077209 */ /* 0x000fe40007810000 */
[----:B------:R-:W-:Y:S01]  /*58f0*/  ISETP.GT.AND P4, PT, R43, 0x40, PT ;  /* 0x000000402b00780c */ /* 0x000fe20003f84270 */
[----:B------:R-:W5:Y:S01]  /*5900*/  MUFU.TANH R72, R72 ;  /* 0x0000004800487308 */ /* 0x000f620000002400 */
[----:B------:R-:W-:-:S02]  /*5910*/  FSEL R39, R39, -INF , P5 ;  /* 0xff80000027277808 */ /* 0x000fc40002800000 */
[----:B------:R-:W-:Y:S02]  /*5920*/  FMNMX.FTZ R78, R38, R7, !PT ;  /* 0x00000007264e7209 */ /* 0x000fe40007810000 */
[----:B------:R-:W-:Y:S02]  /*5930*/  ISETP.GT.AND P5, PT, R43, 0x41, PT ;  /* 0x000000412b00780c */ /* 0x000fe40003fa4270 */
[----:B------:R-:W-:Y:S01]  /*5940*/  FSEL R41, R41, -INF , P4 ;  /* 0xff80000029297808 */ /* 0x000fe20002000000 */
[----:B------:R-:W5:Y:S01]  /*5950*/  MUFU.TANH R73, R73 ;  /* 0x0000004900497308 */ /* 0x000f620000002400 */
[----:B------:R-:W-:Y:S02]  /*5960*/  FMNMX.FTZ R78, R39, R78, !PT ;  /* 0x0000004e274e7209 */ /* 0x000fe40007810000 */
[----:B------:R-:W-:Y:S02]  /*5970*/  ISETP.GT.AND P4, PT, R43, 0x48, PT ;  /* 0x000000482b00780c */ /* 0x000fe40003f84270 */
[----:B--2---:R-:W-:-:S02]  /*5980*/  FSEL R7, R42, -INF , P5 ;  /* 0xff8000002a077808 */ /* 0x004fc40002800000 */
[----:B------:R-:W-:Y:S01]  /*5990*/  FMNMX.FTZ R78, R41, R78, !PT ;  /* 0x0000004e294e7209 */ /* 0x000fe20007810000 */
[----:B------:R-:W2:Y:S01]  /*59a0*/  MUFU.TANH R74, R74 ;  /* 0x0000004a004a7308 */ /* 0x000ea20000002400 */
[----:B------:R-:W-:Y:S02]  /*59b0*/  ISETP.GT.AND P5, PT, R43, 0x49, PT ;  /* 0x000000492b00780c */ /* 0x000fe40003fa4270 */
[----:B0-----:R-:W-:Y:S02]  /*59c0*/  FSEL R63, R63, -INF , P4 ;  /* 0xff8000003f3f7808 */ /* 0x001fe40002000000 */
[----:B------:R-:W-:Y:S02]  /*59d0*/  FMNMX.FTZ R78, R7, R78, !PT ;  /* 0x0000004e074e7209 */ /* 0x000fe40007810000 */
[----:B------:R-:W-:Y:S01]  /*59e0*/  ISETP.GT.AND P4, PT, R43, 0x50, PT ;  /* 0x000000502b00780c */ /* 0x000fe20003f84270 */
[----:B------:R-:W0:Y:S01]  /*59f0*/  MUFU.TANH R75, R75 ;  /* 0x0000004b004b7308 */ /* 0x000e220000002400 */
[----:B-1----:R-:W-:-:S02]  /*5a00*/  FSEL R67, R67, -INF , P5 ;  /* 0xff80000043437808 */ /* 0x002fc40002800000 */
[----:B------:R-:W-:Y:S02]  /*5a10*/  FMNMX.FTZ R78, R63, R78, !PT ;  /* 0x0000004e3f4e7209 */ /* 0x000fe40007810000 */
[----:B------:R-:W-:Y:S02]  /*5a20*/  ISETP.GT.AND P5, PT, R43, 0x51, PT ;  /* 0x000000512b00780c */ /* 0x000fe40003fa4270 */
[----:B---3--:R-:W-:Y:S01]  /*5a30*/  FSEL R64, R64, -INF , P4 ;  /* 0xff80000040407808 */ /* 0x008fe20002000000 */
[----:B------:R-:W1:Y:S01]  /*5a40*/  MUFU.TANH R77, R77 ;  /* 0x0000004d004d7308 */ /* 0x000e620000002400 */
[----:B------:R-:W-:Y:S01]  /*5a50*/  FMNMX.FTZ R11, R67, R78, !PT ;  /* 0x0000004e430b7209 */ /* 0x000fe20007810000 */
[----:B------:R-:W-:Y:S02]  /*5a60*/  WARPGROUP.DEPBAR.LE gsb0, 0x0 ;  /* 0x00008000000079c5 */ /* 0x000fe40000010000 */
[----:B------:R-:W-:Y:S01]  /*5a70*/  ISETP.GT.AND P4, PT, R43, 0x58, PT ;  /* 0x000000582b00780c */ /* 0x000fe20003f84270 */
[----:B------:R-:W-:Y:S01]  /*5a80*/  WARPGROUP.ARRIVE ;  /* 0x00000000000079c5 */ /* 0x000fe20000000000 */
[----:B------:R-:W-:-:S02]  /*5a90*/  FSEL R65, R65, -INF , P5 ;  /* 0xff80000041417808 */ /* 0x000fc40002800000 */
[----:B------:R-:W-:Y:S01]  /*5aa0*/  FMNMX.FTZ R42, R64, R11, !PT ;  /* 0x0000000b402a7209 */ /* 0x000fe20007810000 */
[----:B------:R-:W3:Y:S01]  /*5ab0*/  MUFU.TANH R40, R85 ;  /* 0x0000005500287308 */ /* 0x000ee20000002400 */
[----:B------:R-:W-:Y:S01]  /*5ac0*/  ISETP.GT.AND P5, PT, R43, 0x59, PT ;  /* 0x000000592b00780c */ /* 0x000fe20003fa4270 */
[----:B------:R-:W-:Y:S01]  /*5ad0*/  HGMMA.64x64x16.F32 R88, R124, gdesc[UR4].tnspB, R88, gsb0 ;  /* 0x40e000047c587df0 */ /* 0x000fe20008000858 */
[----:B------:R-:W-:Y:S01]  /*5ae0*/  FSEL R68, R68, -INF , P4 ;  /* 0xff80000044447808 */ /* 0x000fe20002000000 */
[----:B------:R-:W-:Y:S01]  /*5af0*/  UIADD3 UR6, UR10, 0x380, URZ ;  /* 0x000003800a067890 */ /* 0x000fe2000fffe03f */
[----:B------:R-:W-:Y:S01]  /*5b00*/  FMNMX.FTZ R11, R65, R42, !PT ;  /* 0x0000002a410b7209 */ /* 0x000fe20007810000 */
[----:B------:R-:W-:Y:S01]  /*5b10*/  UMOV UR7, 0x40000040 ;  /* 0x4000004000077882 */ /* 0x000fe20000000000 */
[----:B------:R-:W-:Y:S01]  /*5b20*/  ISETP.GT.AND P4, PT, R43, 0x60, PT ;  /* 0x000000602b00780c */ /* 0x000fe20003f84270 */
[----:B------:R-:W-:Y:S01]  /*5b30*/  MUFU.EX2 R149, R149 ;  /* 0x0000009500957308 */ /* 0x000fe20000000800 */
[----:B----4-:R-:W-:-:S02]  /*5b40*/  FSEL R69, R69, -INF , P5 ;  /* 0xff80000045457808 */ /* 0x010fc40002800000 */
        /* <DEDUP_REMOVED lines=8> */
[----:B------:R4:W-:Y:S01]  /*5bd0*/  MUFU.EX2 R42, R45 ;  /* 0x0000002d002a7308 */ /* 0x0009e20000000800 */
[----:B------:R-:W-:Y:S02]  /*5be0*/  ISETP.GT.AND P5, PT, R43, 0x69, PT ;  /* 0x000000692b00780c */ /* 0x000fe40003fa4270 */
[----:B-----5:R-:W-:Y:S02]  /*5bf0*/  FSEL R72, R72, -INF , P4 ;  /* 0xff80000048487808 */ /* 0x020fe40002000000 */
[----:B------:R-:W-:Y:S02]  /*5c00*/  FMNMX.FTZ R11, R71, R78, !PT ;  /* 0x0000004e470b7209 */ /* 0x000fe40007810000 */
[----:B------:R-:W-:Y:S01]  /*5c10*/  ISETP.GT.AND P4, PT, R43, 0x70, PT ;  /* 0x000000702b00780c */ /* 0x000fe20003f84270 */
[----:B------:R-:W-:Y:S01]  /*5c20*/  MUFU.EX2 R151, R151 ;  /* 0x0000009700977308 */ /* 0x000fe20000000800 */
[----:B------:R-:W-:-:S02]  /*5c30*/  FSEL R73, R73, -INF , P5 ;  /* 0xff80000049497808 */ /* 0x000fc40002800000 */
[----:B------:R-:W-:Y:S02]  /*5c40*/  FMNMX.FTZ R46, R72, R11, !PT ;  /* 0x0000000b482e7209 */ /* 0x000fe40007810000 */
[----:B------:R-:W-:Y:S02]  /*5c50*/  ISETP.GT.AND P5, PT, R43, 0x71, PT ;  /* 0x000000712b00780c */ /* 0x000fe40003fa4270 */
[----:B--2---:R-:W-:Y:S01]  /*5c60*/  FSEL R74, R74, -INF , P4 ;  /* 0xff8000004a4a7808 */ /* 0x004fe20002000000 */
[----:B------:R-:W-:Y:S01]  /*5c70*/  MUFU.EX2 R12, R12 ;  /* 0x0000000c000c7308 */ /* 0x000fe20000000800 */
[----:B------:R-:W-:Y:S02]  /*5c80*/  FMNMX.FTZ R11, R73, R46, !PT ;  /* 0x0000002e490b7209 */ /* 0x000fe40007810000 */
[----:B------:R-:W-:Y:S02]  /*5c90*/  ISETP.GT.AND P4, PT, R43, 0x78, PT ;  /* 0x000000782b00780c */ /* 0x000fe40003f84270 */
[----:B0-----:R-:W-:-:S02]  /*5ca0*/  FSEL R75, R75, -INF , P5 ;  /* 0xff8000004b4b7808 */ /* 0x001fc40002800000 */
[----:B------:R-:W-:Y:S01]  /*5cb0*/  FMNMX.FTZ R78, R74, R11, !PT ;  /* 0x0000000b4a4e7209 */ /* 0x000fe20007810000 */
[----:B------:R-:W-:Y:S01]  /*5cc0*/  MUFU.EX2 R145, R145 ;  /* 0x0000009100917308 */ /* 0x000fe20000000800 */
[----:B------:R-:W-:Y:S01]  /*5cd0*/  ISETP.GT.AND P5, PT, R43, 0x79, PT ;  /* 0x000000792b00780c */ /* 0x000fe20003fa4270 */
[--C-:B------:R-:W-:Y:S01]  /*5ce0*/  FFMA.FTZ R11, R52, UR24, -R76.reuse ;  /* 0x00000018340b7c23 */ /* 0x100fe2000801084c */
[----:B-1----:R-:W-:Y:S01]  /*5cf0*/  FSEL R77, R77, -INF , P4 ;  /* 0xff8000004d4d7808 */ /* 0x002fe20002000000 */
[--C-:B------:R-:W-:Y:S01]  /*5d00*/  FFMA.FTZ R52, R55, UR24, -R76.reuse ;  /* 0x0000001837347c23 */ /* 0x100fe2000801084c */
[----:B------:R-:W-:Y:S02]  /*5d10*/  FMNMX.FTZ R78, R75, R78, !PT ;  /* 0x0000004e4b4e7209 */ /* 0x000fe40007810000 */
[----:B---3--:R-:W-:Y:S01]  /*5d20*/  FSEL R43, R40, -INF , P5 ;  /* 0xff800000282b7808 */ /* 0x008fe20002800000 */
[----:B------:R-:W-:Y:S01]  /*5d30*/  MUFU.EX2 R20, R20 ;  /* 0x0000001400147308 */ /* 0x000fe20000000800 */
[----:B------:R-:W-:Y:S01]  /*5d40*/  FMNMX.FTZ R78, R77, R78, !PT ;  /* 0x0000004e4d4e7209 */ /* 0x000fe20007810000 */
[--C-:B------:R-:W-:Y:S01]  /*5d50*/  FFMA.FTZ R40, R48, UR24, -R76.reuse ;  /* 0x0000001830287c23 */ /* 0x100fe2000801084c */
[----:B------:R-:W-:-:S02]  /*5d60*/  FFMA.FTZ R48, R51, UR24, -R76 ;  /* 0x0000001833307c23 */ /* 0x000fc4000801084c */
[----:B------:R-:W-:-:S03]  /*5d70*/  FMNMX.FTZ R78, R43, R78, !PT ;  /* 0x0000004e2b4e7209 */ /* 0x000fc60007810000 */
[----:B------:R-:W-:Y:S02]  /*5d80*/  MUFU.EX2 R147, R147 ;  /* 0x0000009300937308 */ /* 0x000fe40000000800 */
[----:B------:R-:W0:Y:S06]  /*5d90*/  SHFL.BFLY PT, R25, R78, 0x2, 0x1f ;  /* 0x0c401f004e197f89 */ /* 0x000e2c00000e0000 */
[----:B------:R-:W-:Y:S08]  /*5da0*/  MUFU.EX2 R26, R26 ;  /* 0x0000001a001a7308 */ /* 0x000ff00000000800 */
[----:B------:R-:W-:Y:S01]  /*5db0*/  MUFU.EX2 R141, R141 ;  /* 0x0000008d008d7308 */ /* 0x000fe20000000800 */
[----:B------:R-:W-:-:S02]  /*5dc0*/  WARPGROUP.DEPBAR.LE gsb0, 0x0 ;  /* 0x00008000000079c5 */ /* 0x000fc40000010000 */
[----:B------:R-:W-:-:S05]  /*5dd0*/  WARPGROUP.ARRIVE ;  /* 0x00000000000079c5 */ /* 0x000fca0000000000 */
[----:B------:R-:W-:Y:S01]  /*5de0*/  MUFU.EX2 R30, R30 ;  /* 0x0000001e001e7308 */ /* 0x000fe20000000800 */
[----:B------:R-:W-:Y:S01]  /*5df0*/  HGMMA.64x64x16.F32 R88, R120, gdesc[UR4].tnspB, R88, gsb0 ;  /* 0x40e0000478587df0 */ /* 0x000fe20008000858 */
[----:B0-----:R-:W-:Y:S01]  /*5e00*/  FMNMX.FTZ R49, R78, R25, !PT ;  /* 0x000000194e317209 */ /* 0x001fe20007810000 */
[--C-:B------:R-:W-:Y:S01]  /*5e10*/  FFMA.FTZ R25, R56, UR24, -R76.reuse ;  /* 0x0000001838197c23 */ /* 0x100fe2000801084c */
[----:B------:R-:W-:-:S03]  /*5e20*/  FFMA.FTZ R56, R59, UR24, -R76 ;  /* 0x000000183b387c23 */ /* 0x000fc6000801084c */
[----:B------:R-:W0:Y:S01]  /*5e30*/  SHFL.BFLY PT, R78, R49, 0x1, 0x1f ;  /* 0x0c201f00314e7f89 */ /* 0x000e2200000e0000 */
[----:B------:R1:W-:Y:S08]  /*5e40*/  MUFU.EX2 R46, R47 ;  /* 0x0000002f002e7308 */ /* 0x0003f00000000800 */
[----:B------:R-:W-:Y:S08]  /*5e50*/  MUFU.EX2 R143, R143 ;  /* 0x0000008f008f7308 */ /* 0x000ff00000000800 */
[----:B------:R-:W-:Y:S01]  /*5e60*/  MUFU.EX2 R34, R34 ;  /* 0x0000002200227308 */ /* 0x000fe20000000800 */
[----:B0-----:R-:W-:-:S07]  /*5e70*/  FMNMX.FTZ R49, R49, R78, !PT ;  /* 0x0000004e31317209 */ /* 0x001fce0007810000 */
[----:B------:R-:W-:Y:S01]  /*5e80*/  MUFU.EX2 R137, R137 ;  /* 0x0000008900897308 */ /* 0x000fe20000000800 */
[C---:B------:R-:W-:Y:S01]  /*5e90*/  FSETP.NEU.FTZ.AND P4, PT, R49.reuse, -INF , PT ;  /* 0xff8000003100780b */ /* 0x040fe20003f9d000 */
[----:B------:R-:W-:-:S06]  /*5ea0*/  FMUL.FTZ R37, R49, UR24 ;  /* 0x0000001831257c20 */ /* 0x000fcc0008410000 */
[----:B------:R-:W-:Y:S01]  /*5eb0*/  MUFU.EX2 R139, R139 ;  /* 0x0000008b008b7308 */ /* 0x000fe20000000800 */
[----:B------:R-:W-:Y:S01]  /*5ec0*/  FSEL R60, R37, RZ, P4 ;  /* 0x000000ff253c7208 */ /* 0x000fe20002000000 */
[----:B------:R-:W-:-:S04]  /*5ed0*/  FFMA.FTZ R37, R61, UR24, -R76 ;  /* 0x000000183d257c23 */ /* 0x000fc8000801084c */
[--C-:B------:R-:W-:Y:S01]  /*5ee0*/  FFMA.FTZ R136, R35, UR24, -R60.reuse ;  /* 0x0000001823887c23 */ /* 0x100fe2000801083c */
[----:B------:R-:W-:Y:S01]  /*5ef0*/  FSEL R35, R44, RZ, P3 ;  /* 0x000000ff2c237208 */ /* 0x000fe20001800000 */
[--C-:B------:R-:W-:Y:S01]  /*5f00*/  FFMA.FTZ R148, R8, UR24, -R60.reuse ;  /* 0x0000001808947c23 */ /* 0x100fe2000801083c */
[--C-:B------:R-:W-:Y:S01]  /*5f10*/  FFMA.FTZ R5, R5, UR24, -R60.reuse ;  /* 0x0000001805057c23 */ /* 0x100fe2000801083c */
[--C-:B------:R-:W-:Y:S01]  /*5f20*/  FFMA.FTZ R150, R9, UR24, -R60.reuse ;  /* 0x0000001809967c23 */ /* 0x100fe2000801083c */
[----:B----4-:R-:W-:Y:S01]  /*5f30*/  FFMA.FTZ R45, R10, UR24, -R60 ;  /* 0x000000180a2d7c23 */ /* 0x010fe2000801083c */
[----:B------:R-:W-:Y:S01]  /*5f40*/  FADD.FTZ R35, -R35, R4 ;  /* 0x0000000423237221 */ /* 0x000fe20000010100 */
[----:B------:R-:W-:Y:S01]  /*5f50*/  FSEL R4, R49, RZ, P4 ;  /* 0x000000ff31047208 */ /* 0x000fe20002000000 */
[----:B------:R-:W-:Y:S01]  /*5f60*/  MUFU.EX2 R148, R148 ;  /* 0x0000009400947308 */ /* 0x000fe20000000800 */
[--C-:B------:R-:W-:Y:S01]  /*5f70*/  FFMA.FTZ R144, R13, UR24, -R60.reuse ;  /* 0x000000180d907c23 */ /* 0x100fe2000801083c */
[----:B------:R-:W-:Y:S01]  /*5f80*/  FMUL.FTZ R35, R35, UR24 ;  /* 0x0000001823237c20 */ /* 0x000fe20008410000 */
[--C-:B------:R-:W-:Y:S01]  /*5f90*/  FFMA.FTZ R13, R14, UR24, -R60.reuse ;  /* 0x000000180e0d7c23 */ /* 0x100fe2000801083c */
[----:B------:R-:W-:Y:S01]  /*5fa0*/  FADD.FTZ R3, -R4, R3 ;  /* 0x0000000304037221 */ /* 0x000fe20000010100 */
[--C-:B------:R-:W-:Y:S01]  /*5fb0*/  FFMA.FTZ R142, R31, UR24, -R60.reuse ;  /* 0x000000181f8e7c23 */ /* 0x100fe2000801083c */
[--C-:B------:R-:W-:Y:S01]  /*5fc0*/  FFMA.FTZ R31, R39, UR24, -R60.reuse ;  /* 0x00000018271f7c23 */ /* 0x100fe2000801083c */
[--C-:B------:R-:W-:Y:S01]  /*5fd0*/  FFMA.FTZ R146, R21, UR24, -R60.reuse ;  /* 0x0000001815927c23 */ /* 0x100fe2000801083c */
[----:B------:R-:W-:Y:S01]  /*5fe0*/  FMUL.FTZ R3, R3, UR24 ;  /* 0x0000001803037c20 */ /* 0x000fe20008410000 */
[----:B------:R0:W2:Y:S01]  /*5ff0*/  MUFU.EX2 R4, R35 ;  /* 0x0000002300047308 */ /* 0x0000a20000000800 */
[--C-:B------:R-:W-:Y:S01]  /*6000*/  FFMA.FTZ R132, R41, UR24, -R60.reuse ;  /* 0x0000001829847c23 */ /* 0x100fe2000801083c */
[--C-:B------:R-:W-:Y:S01]  /*6010*/  FFMA.FTZ R9, R24, UR24, -R60.reuse ;  /* 0x0000001818097c23 */ /* 0x100fe2000801083c */
[--C-:B------:R-:W-:Y:S01]  /*6020*/  FFMA.FTZ R140, R27, UR24, -R60.reuse ;  /* 0x000000181b8c7c23 */ /* 0x100fe2000801083c */
[--C-:B------:R-:W-:Y:S01]  /*6030*/  FFMA.FTZ R21, R28, UR24, -R60.reuse ;  /* 0x000000181c157c23 */ /* 0x100fe2000801083c */
[--C-:B-1----:R-:W-:Y:S01]  /*6040*/  FFMA.FTZ R47, R32, UR24, -R60.reuse ;  /* 0x00000018202f7c23 */ /* 0x102fe2000801083c */
[--C-:B------:R-:W-:Y:S01]  /*6050*/  FFMA.FTZ R27, R36, UR24, -R60.reuse ;  /* 0x00000018241b7c23 */ /* 0x100fe2000801083c */
[--C-:B------:R-:W-:Y:S01]  /*6060*/  FFMA.FTZ R138, R38, UR24, -R60.reuse ;  /* 0x00000018268a7c23 */ /* 0x100fe2000801083c */
[----:B------:R-:W1:Y:S01]  /*6070*/  MUFU.EX2 R3, R3 ;  /* 0x0000000300037308 */ /* 0x000e620000000800 */
[--C-:B------:R-:W-:Y:S01]  /*6080*/  FFMA.FTZ R7, R7, UR24, -R60.reuse ;  /* 0x0000001807077c23 */ /* 0x100fe2000801083c */
[--C-:B------:R-:W-:Y:S01]  /*6090*/  FFMA.FTZ R134, R63, UR24, -R60.reuse ;  /* 0x000000183f867c23 */ /* 0x100fe2000801083c */
[--C-:B0-----:R-:W-:Y:S01]  /*60a0*/  FFMA.FTZ R35, R67, UR24, -R60.reuse ;  /* 0x0000001843237c23 */ /* 0x101fe2000801083c */
[--C-:B------:R-:W-:Y:S01]  /*60b0*/  FFMA.FTZ R128, R64, UR24, -R60.reuse ;  /* 0x0000001840807c23 */ /* 0x100fe2000801083c */
[--C-:B------:R-:W-:Y:S01]  /*60c0*/  FFMA.FTZ R130, R68, UR24, -R60.reuse ;  /* 0x0000001844827c23 */ /* 0x100fe2000801083c */
[--C-:B------:R-:W-:Y:S01]  /*60d0*/  FFMA.FTZ R124, R70, UR24, -R60.reuse ;  /* 0x00000018467c7c23 */ /* 0x100fe2000801083c */
[----:B------:R-:W-:Y:S01]  /*60e0*/  FFMA.FTZ R126, R72, UR24, -R60 ;  /* 0x00000018487e7c23 */ /* 0x000fe2000801083c */
[----:B------:R-:W0:Y:S01]  /*60f0*/  MUFU.EX2 R5, R5 ;  /* 0x0000000500057308 */ /* 0x000e220000000800 */
[----:B--2---:R-:W-:Y:S01]  /*6100*/  FFMA.FTZ R39, R4, R0, R149 ;  /* 0x0000000004277223 */ /* 0x004fe20000010095 */
[----:B------:R-:W-:-:S02]  /*6110*/  IMAD.U32 R10, RZ, RZ, UR39 ;  /* 0x00000027ff0a7e24 */ /* 0x000fc4000f8e00ff */
[--C-:B------:R-:W-:Y:S01]  /*6120*/  FFMA.FTZ R73, R73, UR24, -R60.reuse ;  /* 0x0000001849497c23 */ /* 0x100fe2000801083c */
[----:B------:R-:W-:Y:S01]  /*6130*/  FFMA.FTZ R74, R74, UR24, -R60 ;  /* 0x000000184a4a7c23 */ /* 0x000fe2000801083c */
[----:B------:R-:W-:Y:S01]  /*6140*/  FADD.FTZ R0, R6, R39 ;  /* 0x0000002706007221 */ /* 0x000fe20000010000 */
[----:B------:R-:W-:Y:S01]  /*6150*/  VIADD R8, R23, 0x9 ;  /* 0x0000000917087836 */ /* 0x000fe20000000000 */
[----:B------:R-:W-:Y:S01]  /*6160*/  @!P1 LEA R10, R10, UR45, 0x3 ;  /* 0x0000002d0a0a9c11 */ /* 0x000fe2000f8e18ff */
[----:B------:R-:W2:Y:S01]  /*6170*/  MUFU.EX2 R150, R150 ;  /* 0x0000009600967308 */ /* 0x000ea20000000800 */
[----:B-1----:R-:W-:Y:S01]  /*6180*/  FFMA.FTZ R2, R3, R2, R148 ;  /* 0x0000000203027223 */ /* 0x002fe20000010094 */
[----:B------:R-:W-:Y:S01]  /*6190*/  FADD.FTZ R39, R151, R0 ;  /* 0x0000000097277221 */ /* 0x000fe20000010000 */
[----:B------:R-:W-:Y:S01]  /*61a0*/  ISETP.GE.U32.AND P3, PT, R82, 0x180, PT ;  /* 0x000001805200780c */ /* 0x000fe20003f66070 */
[----:B------:R-:W-:Y:S02]  /*61b0*/  @!P1 VIADD R10, R10, 0x16840 ;  /* 0x000168400a0a9836 */ /* 0x000fe40000000000 */
[--C-:B------:R-:W-:Y:S01]  /*61c0*/  FFMA.FTZ R75, R75, UR24, -R60.reuse ;  /* 0x000000184b4b7c23 */ /* 0x100fe2000801083c */
[----:B------:R-:W-:Y:S01]  /*61d0*/  FADD.FTZ R0, R12, R39 ;  /* 0x000000270c007221 */ /* 0x000fe20000010000 */
[----:B------:R-:W-:Y:S01]  /*61e0*/  FFMA.FTZ R39, R65, UR24, -R60 ;  /* 0x0000001841277c23 */ /* 0x000fe2000801083c */
[----:B------:R-:W1:Y:S01]  /*61f0*/  MUFU.EX2 R45, R45 ;  /* 0x0000002d002d7308 */ /* 0x000e620000000800 */
[C---:B0-----:R-:W-:Y:S01]  /*6200*/  FADD.FTZ R41, R5.reuse, R2 ;  /* 0x0000000205297221 */ /* 0x041fe20000010000 */
[----:B------:R-:W-:Y:S01]  /*6210*/  F2FP.F16.F32.PACK_AB R148, R5, R148 ;  /* 0x000000940594723e */ /* 0x000fe200000000ff */
[----:B------:R-:W-:-:S02]  /*6220*/  WARPGROUP.DEPBAR.LE gsb0, 0x0 ;  /* 0x00008000000079c5 */ /* 0x000fc40000010000 */
[----:B------:R-:W-:Y:S01]  /*6230*/  SEL R8, R8, 0x9, !P3 ;  /* 0x0000000908087807 */ /* 0x000fe20005800000 */
[----:B------:R-:W-:Y:S01]  /*6240*/  FFMA.FTZ R77, R77, UR24, -R60 ;  /* 0x000000184d4d7c23 */ /* 0x000fe2000801083c */
[----:B------:R-:W-:Y:S01]  /*6250*/  @!P1 PRMT R10, RZ, 0x654, R10 ;  /* 0x00000654ff0a9816 */ /* 0x000fe2000000000a */
[----:B------:R-:W0:Y:S01]  /*6260*/  MUFU.EX2 R144, R144 ;  /* 0x0000009000907308 */ /* 0x000e220000000800 */
[----:B--2---:R-:W-:Y:S01]  /*6270*/  FADD.FTZ R2, R150, R41 ;  /* 0x0000002996027221 */ /* 0x004fe20000010000 */
[----:B------:R2:W-:Y:S06]  /*6280*/  BAR.ARV R8, 0x100 ;  /* 0x000400080000751d */ /* 0x0005ec0000002000 */
[----:B------:R-:W3:Y:S01]  /*6290*/  MUFU.EX2 R13, R13 ;  /* 0x0000000d000d7308 */ /* 0x000ee20000000800 */
[----:B-1----:R-:W-:Y:S01]  /*62a0*/  FADD.FTZ R41, R45, R2 ;  /* 0x000000022d297221 */ /* 0x002fe20000010000 */
[----:B------:R1:W-:Y:S01]  /*62b0*/  @!P1 SYNCS.ARRIVE.TRANS64.RED.A1T0 RZ, [R10+URZ], RZ ;  /* 0x000000ff0aff99a7 */ /* 0x0003e2000810043f */
[----:B------:R-:W-:Y:S01]  /*62c0*/  FFMA.FTZ R43, R43, UR24, -R60 ;  /* 0x000000182b2b7c23 */ /* 0x000fe2000801083c */
[----:B------:R-:W-:Y:S01]  /*62d0*/  PLOP3.LUT P3, PT, PT, PT, UP1, 0x80, 0x0 ;  /* 0x000000000000781c */ /* 0x000fe20003f6f018 */
[-C--:B------:R-:W-:Y:S01]  /*62e0*/  FMUL.FTZ R88, R88, R3.reuse ;  /* 0x0000000358587220 */ /* 0x080fe20000410000 */
[-C--:B------:R-:W-:Y:S01]  /*62f0*/  FMUL.FTZ R89, R89, R3.reuse ;  /* 0x0000000359597220 */ /* 0x080fe20000410000 */
[-C--:B------:R-:W-:Y:S01]  /*6300*/  FMUL.FTZ R92, R92, R3.reuse ;  /* 0x000000035c5c7220 */ /* 0x080fe20000410000 */
[----:B------:R-:W4:Y:S01]  /*6310*/  MUFU.EX2 R146, R146 ;  /* 0x0000009200927308 */ /* 0x000f220000000800 */
[----:B0-----:R-:W-:Y:S01]  /*6320*/  FADD.FTZ R2, R144, R41 ;  /* 0x0000002990027221 */ /* 0x001fe20000010000 */
[----:B------:R-:W-:Y:S01]  /*6330*/  FADD.FTZ R41, R145, R0 ;  /* 0x0000000091297221 */ /* 0x000fe20000010000 */
[----:B-1----:R-:W-:Y:S01]  /*6340*/  IMAD.U32 R10, RZ, RZ, UR25 ;  /* 0x00000019ff0a7e24 */ /* 0x002fe2000f8e00ff */
[----:B------:R-:W-:Y:S01]  /*6350*/  UMOV UR25, UR39 ;  /* 0x0000002700197c82 */ /* 0x000fe20008000000 */
[-C--:B------:R-:W-:Y:S01]  /*6360*/  FMUL.FTZ R93, R93, R3.reuse ;  /* 0x000000035d5d7220 */ /* 0x080fe20000410000 */
[----:B------:R-:W-:Y:S01]  /*6370*/  FADD.FTZ R0, R20, R41 ;  /* 0x0000002914007221 */ /* 0x000fe20000010000 */
[----:B------:R-:W-:Y:S01]  /*6380*/  FFMA.FTZ R41, R69, UR24, -R60 ;  /* 0x0000001845297c23 */ /* 0x000fe2000801083c */
[----:B------:R-:W0:Y:S01]  /*6390*/  MUFU.EX2 R9, R9 ;  /* 0x0000000900097308 */ /* 0x000e220000000800 */
[C---:B---3--:R-:W-:Y:S01]  /*63a0*/  FADD.FTZ R51, R13.reuse, R2 ;  /* 0x000000020d337221 */ /* 0x048fe20000010000 */
[----:B------:R-:W-:Y:S01]  /*63b0*/  F2FP.F16.F32.PACK_AB R144, R13, R144 ;  /* 0x000000900d90723e */ /* 0x000fe200000000ff */
[-C--:B------:R-:W-:Y:S01]  /*63c0*/  FMUL.FTZ R96, R96, R3.reuse ;  /* 0x0000000360607220 */ /* 0x080fe20000410000 */
[----:B------:R-:W-:Y:S01]  /*63d0*/  @!P1 LEA R10, R10, UR45, 0x3 ;  /* 0x0000002d0a0a9c11 */ /* 0x000fe2000f8e18ff */
[-C--:B------:R-:W-:Y:S01]  /*63e0*/  FMUL.FTZ R97, R97, R3.reuse ;  /* 0x0000000361617220 */ /* 0x080fe20000410000 */
[-C--:B------:R-:W-:Y:S01]  /*63f0*/  FMUL.FTZ R100, R100, R3.reuse ;  /* 0x0000000364647220 */ /* 0x080fe20000410000 */
[----:B------:R-:W-:Y:S01]  /*6400*/  FMUL.FTZ R101, R101, R3 ;  /* 0x0000000365657220 */ /* 0x000fe20000410000 */
[----:B------:R-:W1:Y:S01]  /*6410*/  MUFU.EX2 R140, R140 ;  /* 0x0000008c008c7308 */ /* 0x000e620000000800 */
[----:B----4-:R-:W-:Y:S01]  /*6420*/  FADD.FTZ R2, R146, R51 ;  /* 0x0000003392027221 */ /* 0x010fe20000010000 */
[----:B------:R-:W-:Y:S01]  /*6430*/  FADD.FTZ R51, R147, R0 ;  /* 0x0000000093337221 */ /* 0x000fe20000010000 */
[----:B--2---:R-:W-:-:S02]  /*6440*/  @!P1 VIADD R8, R10, 0x16860 ;  /* 0x000168600a089836 */ /* 0x004fc40000000000 */
[-C--:B------:R-:W-:Y:S01]  /*6450*/  FMUL.FTZ R104, R104, R3.reuse ;  /* 0x0000000368687220 */ /* 0x080fe20000410000 */
[-C--:B------:R-:W-:Y:S01]  /*6460*/  FMUL.FTZ R105, R105, R3.reuse ;  /* 0x0000000369697220 */ /* 0x080fe20000410000 */
[----:B------:R-:W-:Y:S01]  /*6470*/  FADD.FTZ R0, R26, R51 ;  /* 0x000000331a007221 */ /* 0x000fe20000010000 */
[----:B------:R-:W-:Y:S01]  /*6480*/  FFMA.FTZ R51, R71, UR24, -R60 ;  /* 0x0000001847337c23 */ /* 0x000fe2000801083c */
[----:B------:R-:W2:Y:S01]  /*6490*/  MUFU.EX2 R21, R21 ;  /* 0x0000001500157308 */ /* 0x000ea20000000800 */
[C---:B0-----:R-:W-:Y:S01]  /*64a0*/  FADD.FTZ R53, R9.reuse, R2 ;  /* 0x0000000209357221 */ /* 0x041fe20000010000 */
[----:B------:R-:W-:Y:S01]  /*64b0*/  F2FP.F16.F32.PACK_AB R146, R9, R146 ;  /* 0x000000920992723e */ /* 0x000fe200000000ff */
[-C--:B------:R-:W-:Y:S01]  /*64c0*/  FMUL.FTZ R108, R108, R3.reuse ;  /* 0x000000036c6c7220 */ /* 0x080fe20000410000 */
[----:B------:R-:W-:Y:S01]  /*64d0*/  @!P1 PRMT R8, RZ, 0x654, R8 ;  /* 0x00000654ff089816 */ /* 0x000fe20000000008 */
[-C--:B------:R-:W-:Y:S01]  /*64e0*/  FMUL.FTZ R109, R109, R3.reuse ;  /* 0x000000036d6d7220 */ /* 0x080fe20000410000 */
[-C--:B------:R-:W-:Y:S01]  /*64f0*/  FMUL.FTZ R112, R112, R3.reuse ;  /* 0x0000000370707220 */ /* 0x080fe20000410000 */
[-C--:B------:R-:W-:Y:S01]  /*6500*/  FMUL.FTZ R113, R113, R3.reuse ;  /* 0x0000000371717220 */ /* 0x080fe20000410000 */
[----:B------:R-:W0:Y:S01]  /*6510*/  MUFU.EX2 R142, R142 ;  /* 0x0000008e008e7308 */ /* 0x000e220000000800 */
[----:B-1----:R-:W-:Y:S01]  /*6520*/  FADD.FTZ R2, R140, R53 ;  /* 0x000000358c027221 */ /* 0x002fe20000010000 */
[----:B------:R-:W-:Y:S01]  /*6530*/  FADD.FTZ R53, R141, R0 ;  /* 0x000000008d357221 */ /* 0x000fe20000010000 */
[----:B------:R1:W-:Y:S01]  /*6540*/  @!P1 SYNCS.ARRIVE.TRANS64.RED.A1T0 RZ, [R8+URZ], RZ ;  /* 0x000000ff08ff99a7 */ /* 0x0003e2000810043f */
[-C--:B------:R-:W-:Y:S01]  /*6550*/  FMUL.FTZ R116, R116, R3.reuse ;  /* 0x0000000374747220 */ /* 0x080fe20000410000 */
[----:B------:R-:W-:Y:S01]  /*6560*/  FMUL.FTZ R117, R117, R3 ;  /* 0x0000000375757220 */ /* 0x000fe20000410000 */
[----:B------:R-:W-:Y:S01]  /*6570*/  FADD.FTZ R0, R30, R53 ;  /* 0x000000351e007221 */ /* 0x000fe20000010000 */
[-C--:B------:R-:W-:Y:S01]  /*6580*/  FMUL.FTZ R90, R90, R4.reuse ;  /* 0x000000045a5a7220 */ /* 0x080fe20000410000 */
[----:B------:R-:W3:Y:S01]  /*6590*/  MUFU.EX2 R47, R47 ;  /* 0x0000002f002f7308 */ /* 0x000ee20000000800 */
        /* <DEDUP_REMOVED lines=24> */
[----:B--2---:R-:W-:Y:S01]  /*6720*/  FADD.FTZ R2, R136, R55 ;  /* 0x0000003788027221 */ /* 0x004fe20000010000 */
[-C--:B------:R-:W-:Y:S01]  /*6730*/  FMUL.FTZ R115, R115, R4.reuse ;  /* 0x0000000473737220 */ /* 0x080fe20000410000 */
[-C--:B------:R-:W-:Y:S01]  /*6740*/  FMUL.FTZ R118, R118, R4.reuse ;  /* 0x0000000476767220 */ /* 0x080fe20000410000 */
[----:B------:R-:W-:Y:S01]  /*6750*/  FMUL.FTZ R119, R119, R4 ;  /* 0x0000000477777220 */ /* 0x000fe20000410000 */
[----:B------:R-:W-:Y:S01]  /*6760*/  F2FP.F16.F32.PACK_AB R149, R6, R149 ;  /* 0x000000950695723e */ /* 0x000fe200000000ff */
[----:B------:R-:W-:Y:S01]  /*6770*/  IMAD.MOV.U32 R3, RZ, RZ, R49 ;  /* 0x000000ffff037224 */ /* 0x000fe200078e0031 */
[----:B------:R-:W-:Y:S01]  /*6780*/  F2FP.F16.F32.PACK_AB R151, R12, R151 ;  /* 0x000000970c97723e */ /* 0x000fe200000000ff */
[----:B------:R-:W2:Y:S01]  /*6790*/  MUFU.EX2 R31, R31 ;  /* 0x0000001f001f7308 */ /* 0x000ea20000000800 */
[----:B0-----:R-:W-:Y:S01]  /*67a0*/  FADD.FTZ R55, R27, R2 ;  /* 0x000000021b377221 */ /* 0x001fe20000010000 */
[----:B------:R-:W-:-:S02]  /*67b0*/  F2FP.F16.F32.PACK_AB R150, R45, R150 ;  /* 0x000000962d96723e */ /* 0x000fc400000000ff */
[----:B------:R-:W-:Y:S02]  /*67c0*/  F2FP.F16.F32.PACK_AB R145, R20, R145 ;  /* 0x000000911491723e */ /* 0x000fe400000000ff */
[----:B------:R-:W-:Y:S02]  /*67d0*/  F2FP.F16.F32.PACK_AB R147, R26, R147 ;  /* 0x000000931a93723e */ /* 0x000fe400000000ff */
[----:B------:R-:W0:Y:S01]  /*67e0*/  MUFU.EX2 R133, R133 ;  /* 0x0000008500857308 */ /* 0x000e220000000800 */
[----:B---3--:R-:W-:Y:S01]  /*67f0*/  FADD.FTZ R2, R138, R55 ;  /* 0x000000378a027221 */ /* 0x008fe20000010000 */
[----:B------:R-:W-:Y:S02]  /*6800*/  F2FP.F16.F32.PACK_AB R140, R21, R140 ;  /* 0x0000008c158c723e */ /* 0x000fe400000000ff */
[----:B------:R-:W-:Y:S02]  /*6810*/  F2FP.F16.F32.PACK_AB R141, R30, R141 ;  /* 0x0000008d1e8d723e */ /* 0x000fe400000000ff */
[----:B------:R-:W-:-:S02]  /*6820*/  F2FP.F16.F32.PACK_AB R142, R47, R142 ;  /* 0x0000008e2f8e723e */ /* 0x000fc400000000ff */
[----:B------:R-:W3:Y:S01]  /*6830*/  MUFU.EX2 R132, R132 ;  /* 0x0000008400847308 */ /* 0x000ee20000000800 */
        /* <DEDUP_REMOVED lines=8> */
[----:B------:R-:W-:Y:S02]  /*68c0*/  MOV R4, R44 ;  /* 0x0000002c00047202 */ /* 0x000fe40000000f00 */
        /* <DEDUP_REMOVED lines=26> */
[C---:B--2---:R-:W-:Y:S01]  /*6a70*/  FADD.FTZ R9, R39.reuse, R2 ;  /* 0x0000000227097221 */ /* 0x044fe20000010000 */
[----:B------:R-:W-:-:S06]  /*6a80*/  F2FP.F16.F32.PACK_AB R128, R39, R128 ;  /* 0x000000802780723e */ /* 0x000fcc00000000ff */
        /* <DEDUP_REMOVED lines=43> */
[----:B--2---:R-:W-:-:S04]  /*6d40*/  FADD.FTZ R7, R122, R7 ;  /* 0x000000077a077221 */ /* 0x004fc80000010000 */
[C---:B0-----:R-:W-:Y:S01]  /*6d50*/  FADD.FTZ R2, R43.reuse, R7 ;  /* 0x000000072b027221 */ /* 0x041fe20000010000 */
[----:B------:R-:W-:Y:S01]  /*6d60*/  F2FP.F16.F32.PACK_AB R122, R43, R122 ;  /* 0x0000007a2b7a723e */ /* 0x000fe200000000ff */
[C---:B---3--:R-:W-:Y:S01]  /*6d70*/  FADD.FTZ R0, R66.reuse, R0 ;  /* 0x0000000042007221 */ /* 0x048fe20000010000 */
[----:B------:R-:W-:Y:S01]  /*6d80*/  F2FP.F16.F32.PACK_AB R123, R66, R37 ;  /* 0x00000025427b723e */ /* 0x000fe200000000ff */
[----:B-1----:R-:W-:Y:S06]  /*6d90*/  @P3 BRA `(.L_x_14477) ;  /* 0xffffffd000903947 */ /* 0x002fec000383ffff */
.L_x_14468:
[----:B------:R-:W-:-:S13]  /*6da0*/  ISETP.LE.AND P2, PT, RZ, UR26, PT ;  /* 0x0000001aff007c0c */ /* 0x000fda000bf43270 */
[----:B------:R-:W-:Y:S05]  /*6db0*/  @!P2 BRA `(.L_x_14478) ;  /* 0x000000240034a947 */ /* 0x000fea0003800000 */
[----:B------:R-:W-:Y:S01]  /*6dc0*/  IMAD.MOV.U32 R3, RZ, RZ, R44 ;  /* 0x000000ffff037224 */ /* 0x000fe200078e002c */
[----:B------:R-:W-:Y:S01]  /*6dd0*/  UMOV UR23, UR37 ;  /* 0x0000002500177c82 */ /* 0x000fe20008000000 */
[----:B------:R-:W-:Y:S01]  /*6de0*/  IMAD.MOV.U32 R4, RZ, RZ, R49 ;  /* 0x000000ffff047224 */ /* 0x000fe200078e0031 */
[----:B------:R-:W-:Y:S01]  /*6df0*/  UMOV UR21, UR39 ;  /* 0x0000002700157c82 */ /* 0x000fe20008000000 */
[----:B------:R-:W-:Y:S01]  /*6e00*/  ULDC UR22, c[0x0][0x9d8] ;  /* 0x0002760000167ab9 */ /* 0x000fe20000000800 */
[----:B------:R-:W-:-:S05]  /*6e10*/  ULDC UR24, c[0x0][0x988] ;  /* 0x0002620000187ab9 */ /* 0x000fca0000000800 */
.L_x_14487:
        /* <DEDUP_REMOVED lines=9> */
.L_x_14480:
[----:B------:R-:W-:Y:S01]  /*6eb0*/  ULEA UR6, UR39, UR45, 0x3 ;  /* 0x0000002d27067291 */ /* 0x000fe2000f8e183f */
[----:B------:R-:W-:-:S05]  /*6ec0*/  IMAD.U32 R5, RZ, RZ, UR37 ;  /* 0x00000025ff057e24 */ /* 0x000fca000f8e00ff */
[----:B------:R-:W-:-:S04]  /*6ed0*/  SHF.L.U32 R5, R5, 0x1f, RZ ;  /* 0x0000001f05057819 */ /* 0x000fc800000006ff */
[----:B------:R0:W1:Y:S01]  /*6ee0*/  SYNCS.PHASECHK.TRANS64.TRYWAIT P2, [UR6+0x16830], R5 ;  /* 0x01683005ff0075a7 */ /* 0x0000620008040146 */
[----:B------:R-:W-:Y:S05]  /*6ef0*/  @!P0 BRA `(.L_x_14481) ;  /* 0x0000000000048947 */ /* 0x000fea0003800000 */
[----:B------:R-:W-:Y:S01]  /*6f00*/  BPT.TRAP 0x1 ;  /* 0x000000040000795c */ /* 0x000fe20000300000 */
.L_x_14481:
[----:B-1----:R-:W-:Y:S05]  /*6f10*/  @P2 BRA `(.L_x_14479) ;  /* 0x0000000000082947 */ /* 0x002fea0003800000 */
[----:B------:R-:W1:Y:S02]  /*6f20*/  SYNCS.PHASECHK.TRANS64.TRYWAIT P2, [UR6+0x16830], R5 ;  /* 0x01683005ff0075a7 */ /* 0x000e640008040146 */
[----:B-1----:R-:W-:Y:S05]  /*6f30*/  @!P2 BRA `(.L_x_14482) ;  /* 0x0000007c0098a947 */ /* 0x002fea0003800000 */
.L_x_14479:
        /* <DEDUP_REMOVED lines=25> */
.L_x_14484:
[----:B------:R-:W-:Y:S01]  /*70d0*/  ULEA UR6, UR21, UR45, 0x3 ;  /* 0x0000002d15067291 */ /* 0x000fe2000f8e183f */
[----:B------:R-:W-:-:S05]  /*70e0*/  IMAD.U32 R5, RZ, RZ, UR23 ;  /* 0x00000017ff057e24 */ /* 0x000fca000f8e00ff */
[----:B------:R-:W-:-:S04]  /*70f0*/  SHF.L.U32 R5, R5, 0x1f, RZ ;  /* 0x0000001f05057819 */ /* 0x000fc800000006ff */
[----:B------:R0:W1:Y:S01]  /*7100*/  SYNCS.PHASECHK.TRANS64.TRYWAIT P2, [UR6+0x16850], R5 ;  /* 0x01685005ff0075a7 */ /* 0x0000620008040146 */
[----:B------:R-:W-:Y:S05]  /*7110*/  @!P0 BRA `(.L_x_14485) ;  /* 0x0000000000048947 */ /* 0x000fea0003800000 */
[----:B------:R-:W-:Y:S01]  /*7120*/  BPT.TRAP 0x1 ;  /* 0x000000040000795c */ /* 0x000fe20000300000 */
.L_x_14485:
[----:B-1----:R-:W-:Y:S05]  /*7130*/  @P2 BRA `(.L_x_14483) ;  /* 0x0000000000082947 */ /* 0x002fea0003800000 */
[----:B------:R-:W1:Y:S02]  /*7140*/  SYNCS.PHASECHK.TRANS64.TRYWAIT P2, [UR6+0x16850], R5 ;  /* 0x01685005ff0075a7 */ /* 0x000e640008040146 */
[----:B-1----:R-:W-:Y:S05]  /*7150*/  @!P2 BRA `(.L_x_14486) ;  /* 0x0000007c0028a947 */ /* 0x002fea0003800000 */
.L_x_14483:
[----:B------:R-:W-:Y:S01]  /*7160*/  UIADD3 UR6, UR45, 0x400, URZ ;  /* 0x000004002d067890 */ /* 0x000fe2000fffe03f */
[----:B------:R-:W-:Y:S01]  /*7170*/  WARPGROUP.ARRIVE ;  /* 0x00000000000079c5 */ /* 0x000fe20000000000 */
[----:B------:R-:W-:Y:S01]  /*7180*/  UMOV UR7, 0x40000040 ;  /* 0x4000004000077882 */ /* 0x000fe20000000000 */
[----:B01----:R-:W-:Y:S01]  /*7190*/  FMUL.FTZ R5, R24, UR22 ;  /* 0x0000001618057c20 */ /* 0x003fe20008410000 */
        /* <DEDUP_REMOVED lines=75> */
[----:B------:R-:W0:Y:S01]  /*7650*/  S2R R80, SR_TID.X ;  /* 0x0000000000507919 */ /* 0x000e220000002100 */
[----:B------:R-:W-:Y:S01]  /*7660*/  UMOV UR23, UR37 ;  /* 0x0000002500177c82 */ /* 0x000fe20008000000 */
[----:B------:R-:W3:Y:S01]  /*7670*/  MUFU.TANH R28, R28 ;  /* 0x0000001c001c7308 */ /* 0x000ee20000002400 */
[----:B-1----:R-:W-:-:S07]  /*7680*/  FMNMX.FTZ R54, R24, R49, !PT ;  /* 0x0000003118367209 */ /* 0x002fce0007810000 */
[----:B------:R-:W1:Y:S01]  /*7690*/  MUFU.TANH R31, R31 ;  /* 0x0000001f001f7308 */ /* 0x000e620000002400 */
[----:B--2---:R-:W-:Y:S01]  /*76a0*/  FMNMX.FTZ R49, R27, R54, !PT ;  /* 0x000000361b317209 */ /* 0x004fe20007810000 */
[----:B------:R-:W-:-:S06]  /*76b0*/  FMUL.FTZ R54, R69, UR22 ;  /* 0x0000001645367c20 */ /* 0x000fcc0008410000 */
[----:B------:R-:W2:Y:S01]  /*76c0*/  MUFU.TANH R33, R33 ;  /* 0x0000002100217308 */ /* 0x000ea20000002400 */
[----:B---3--:R-:W-:Y:S01]  /*76d0*/  FMNMX.FTZ R56, R28, R49, !PT ;  /* 0x000000311c387209 */ /* 0x008fe20007810000 */
[----:B------:R-:W-:Y:S02]  /*76e0*/  WARPGROUP.DEPBAR.LE gsb0, 0x0 ;  /* 0x00008000000079c5 */ /* 0x000fe40000010000 */
[----:B------:R-:W-:-:S04]  /*76f0*/  WARPGROUP.ARRIVE ;  /* 0x00000000000079c5 */ /* 0x000fc80000000000 */
[----:B------:R-:W3:Y:S01]  /*7700*/  MUFU.TANH R35, R35 ;  /* 0x0000002300237308 */ /* 0x000ee20000002400 */
[----:B-1----:R-:W-:Y:S01]  /*7710*/  FMNMX.FTZ R56, R31, R56, !PT ;  /* 0x000000381f387209 */ /* 0x002fe20007810000 */
[----:B------:R-:W-:Y:S01]  /*7720*/  HGMMA.64x64x16.F32 R88, R144, gdesc[UR4].tnspB, R88, gsb0 ;  /* 0x40e0000490587df0 */ /* 0x000fe20008000858 */
[----:B------:R-:W-:Y:S01]  /*7730*/  UIADD3 UR6, UR10, 0x100, URZ ;  /* 0x000001000a067890 */ /* 0x000fe2000fffe03f */
[----:B------:R-:W-:Y:S01]  /*7740*/  UMOV UR7, 0x40000040 ;  /* 0x4000004000077882 */ /* 0x000fe20000000000 */
[----:B0-----:R-:W-:-:S03]  /*7750*/  ISETP.GE.U32.AND P2, PT, R80, 0x180, PT ;  /* 0x000001805000780c */ /* 0x001fc60003f46070 */
[----:B------:R-:W0:Y:S01]  /*7760*/  MUFU.TANH R36, R36 ;  /* 0x0000002400247308 */ /* 0x000e220000002400 */
[----:B--2---:R-:W-:-:S07]  /*7770*/  FMNMX.FTZ R56, R33, R56, !PT ;  /* 0x0000003821387209 */ /* 0x004fce0007810000 */
[----:B------:R-:W1:Y:S01]  /*7780*/  MUFU.TANH R39, R39 ;  /* 0x0000002700277308 */ /* 0x000e620000002400 */
[----:B---3--:R-:W-:Y:S01]  /*7790*/  FMNMX.FTZ R49, R35, R56, !PT ;  /* 0x0000003823317209 */ /* 0x008fe20007810000 */
        /* <DEDUP_REMOVED lines=21> */
[----:B------:R-:W-:Y:S01]  /*78f0*/  FMUL.FTZ R60, R81, UR22 ;  /* 0x00000016513c7c20 */ /* 0x000fe20008410000 */
[----:B------:R-:W-:Y:S01]  /*7900*/  HGMMA.64x64x16.F32 R88, R140, gdesc[UR4].tnspB, R88, gsb0 ;  /* 0x40e000048c587df0 */ /* 0x000fe20008000858 */
[----:B------:R-:W-:Y:S01]  /*7910*/  UIADD3 UR6, UR10, 0x180, URZ ;  /* 0x000001800a067890 */ /* 0x000fe2000fffe03f */
[----:B--2---:R-:W-:Y:S01]  /*7920*/  FMNMX.FTZ R62, R52, R49, !PT ;  /* 0x00000031343e7209 */ /* 0x004fe20007810000 */
[----:B------:R-:W-:Y:S02]  /*7930*/  UMOV UR7, 0x40000040 ;  /* 0x4000004000077882 */ /* 0x000fe40000000000 */
[----:B------:R-:W1:Y:S08]  /*7940*/  MUFU.TANH R54, R54 ;  /* 0x0000003600367308 */ /* 0x000e700000002400 */
        /* <DEDUP_REMOVED lines=47> */
[--C-:B------:R-:W-:Y:S01]  /*7c40*/  FFMA.FTZ R5, R6, UR24, -R4.reuse ;  /* 0x0000001806057c23 */ /* 0x100fe20008010804 */
[----:B------:R-:W-:Y:S01]  /*7c50*/  FMNMX.FTZ R6, R8, R3, !PT ;  /* 0x0000000308067209 */ /* 0x000fe20007810000 */
[--C-:B------:R-:W-:Y:S01]  /*7c60*/  FFMA.FTZ R144, R13, UR24, -R4.reuse ;  /* 0x000000180d907c23 */ /* 0x100fe20008010804 */
[----:B------:R-:W1:Y:S01]  /*7c70*/  MUFU.TANH R32, R32 ;  /* 0x0000002000207308 */ /* 0x000e620000002400 */
[--C-:B------:R-:W-:Y:S01]  /*7c80*/  FFMA.FTZ R146, R21, UR24, -R4.reuse ;  /* 0x0000001815927c23 */ /* 0x100fe20008010804 */
[----:B--2---:R-:W-:Y:S01]  /*7c90*/  FMNMX.FTZ R6, R7, R6, !PT ;  /* 0x0000000607067209 */ /* 0x004fe20007810000 */
[----:B------:R-:W-:Y:S02]  /*7ca0*/  WARPGROUP.DEPBAR.LE gsb0, 0x0 ;  /* 0x00008000000079c5 */ /* 0x000fe40000010000 */
[----:B------:R-:W-:Y:S01]  /*7cb0*/  WARPGROUP.ARRIVE ;  /* 0x00000000000079c5 */ /* 0x000fe20000000000 */
[----:B---3--:R-:W-:Y:S01]  /*7cc0*/  FMNMX.FTZ R13, R11, R6, !PT ;  /* 0x000000060b0d7209 */ /* 0x008fe20007810000 */
[--C-:B------:R-:W-:Y:S01]  /*7cd0*/  FFMA.FTZ R140, R27, UR24, -R4.reuse ;  /* 0x000000181b8c7c23 */ /* 0x100fe20008010804 */
[----:B------:R-:W2:Y:S01]  /*7ce0*/  MUFU.TANH R34, R34 ;  /* 0x0000002200227308 */ /* 0x000ea20000002400 */
        /* <DEDUP_REMOVED lines=29> */
[----:B------:R-:W-:Y:S01]  /*7ec0*/  FFMA.FTZ R62, R62, UR24, -R4 ;  /* 0x000000183e3e7c23 */ /* 0x000fe20008010804 */
[----:B------:R-:W-:Y:S01]  /*7ed0*/  FMNMX.FTZ R27, R32, R21, !PT ;  /* 0x00000015201b7209 */ /* 0x000fe20007810000 */
[----:B------:R-:W1:Y:S03]  /*7ee0*/  MUFU.TANH R42, R42 ;  /* 0x0000002a002a7308 */ /* 0x000e660000002400 */
[----:B--2---:R-:W-:-:S04]  /*7ef0*/  FMNMX.FTZ R6, R34, R27, !PT ;  /* 0x0000001b22067209 */ /* 0x004fc80007810000 */
        /* <DEDUP_REMOVED lines=18> */
[--C-:B------:R-:W-:Y:S01]  /*8020*/  FFMA.FTZ R134, R47, UR24, -R4.reuse ;  /* 0x000000182f867c23 */ /* 0x100fe20008010804 */
[----:B------:R-:W2:Y:S01]  /*8030*/  MUFU.TANH R66, R66 ;  /* 0x0000004200427308 */ /* 0x000ea20000002400 */
[----:B------:R-:W-:Y:S01]  /*8040*/  HGMMA.64x64x16.F32 R88, R128, gdesc[UR4].tnspB, R88, gsb0 ;  /* 0x40e0000480587df0 */ /* 0x000fe20008000858 */
[----:B------:R-:W-:Y:S01]  /*8050*/  UIADD3 UR6, UR10, 0x300, URZ ;  /* 0x000003000a067890 */ /* 0x000fe2000fffe03f */
[----:B0-----:R-:W-:Y:S01]  /*8060*/  FMNMX.FTZ R6, R64, R33, !PT ;  /* 0x0000002140067209 */ /* 0x001fe20007810000 */
[----:B------:R-:W-:Y:S01]  /*8070*/  UMOV UR7, 0x40000040 ;  /* 0x4000004000077882 */ /* 0x000fe20000000000 */
[----:B------:R-:W-:-:S03]  /*8080*/  FFMA.FTZ R47, R54, UR24, -R4 ;  /* 0x00000018362f7c23 */ /* 0x000fc60008010804 */
        /* <DEDUP_REMOVED lines=21> */
[----:B-1----:R-:W-:Y:S01]  /*81e0*/  FMNMX.FTZ R39, R75, R6, !PT ;  /* 0x000000064b277209 */ /* 0x002fe20007810000 */
[--C-:B------:R-:W-:Y:S01]  /*81f0*/  FFMA.FTZ R6, R51, UR24, -R4.reuse ;  /* 0x0000001833067c23 */ /* 0x100fe20008010804 */
[----:B------:R-:W-:Y:S03]  /*8200*/  MUFU.EX2 R27, R36 ;  /* 0x00000024001b7308 */ /* 0x000fe60000000800 */
[----:B------:R-:W-:Y:S01]  /*8210*/  HGMMA.64x64x16.F32 R88, R124, gdesc[UR4].tnspB, R88, gsb0 ;  /* 0x40e000047c587df0 */ /* 0x000fe20008000858 */
[----:B------:R-:W-:Y:S01]  /*8220*/  UIADD3 UR6, UR10, 0x380, URZ ;  /* 0x000003800a067890 */ /* 0x000fe2000fffe03f */
[----:B--2---:R-:W-:Y:S01]  /*8230*/  FMNMX.FTZ R24, R76, R39, !PT ;  /* 0x000000274c187209 */ /* 0x004fe20007810000 */
[----:B------:R-:W-:Y:S01]  /*8240*/  UMOV UR7, 0x40000040 ;  /* 0x4000004000077882 */ /* 0x000fe20000000000 */
[--C-:B------:R-:W-:Y:S01]  /*8250*/  FFMA.FTZ R39, R52, UR24, -R4.reuse ;  /* 0x0000001834277c23 */ /* 0x100fe20008010804 */
[----:B------:R0:W-:Y:S02]  /*8260*/  MUFU.EX2 R21, R28 ;  /* 0x0000001c00157308 */ /* 0x0001e40000000800 */
[----:B------:R-:W1:Y:S06]  /*8270*/  SHFL.BFLY PT, R51, R24, 0x2, 0x1f ;  /* 0x0c401f0018337f89 */ /* 0x000e6c00000e0000 */
[----:B------:R-:W-:Y:S01]  /*8280*/  MUFU.EX2 R69, R69 ;  /* 0x0000004500457308 */ /* 0x000fe20000000800 */
[----:B0-----:R-:W-:-:S07]  /*8290*/  FFMA.FTZ R28, R59, UR24, -R4 ;  /* 0x000000183b1c7c23 */ /* 0x001fce0008010804 */
[----:B------:R-:W0:Y:S08]  /*82a0*/  MUFU.EX2 R148, R148 ;  /* 0x0000009400947308 */ /* 0x000e300000000800 */
[----:B------:R-:W2:Y:S01]  /*82b0*/  MUFU.EX2 R5, R5 ;  /* 0x0000000500057308 */ /* 0x000ea20000000800 */
[----:B-1----:R-:W-:Y:S01]  /*82c0*/  FMNMX.FTZ R36, R24, R51, !PT ;  /* 0x0000003318247209 */ /* 0x002fe20007810000 */
[--C-:B------:R-:W-:Y:S01]  /*82d0*/  FFMA.FTZ R51, R56, UR24, -R4.reuse ;  /* 0x0000001838337c23 */ /* 0x100fe20008010804 */
[----:B------:R-:W-:-:S03]  /*82e0*/  FFMA.FTZ R24, R57, UR24, -R4 ;  /* 0x0000001839187c23 */ /* 0x000fc60008010804 */
[----:B------:R-:W1:Y:S02]  /*82f0*/  SHFL.BFLY PT, R79, R36, 0x1, 0x1f ;  /* 0x0c201f00244f7f89 */ /* 0x000e6400000e0000 */
[----:B------:R-:W-:Y:S01]  /*8300*/  MUFU.EX2 R150, R150 ;  /* 0x0000009600967308 */ /* 0x000fe20000000800 */
[----:B0-----:R-:W-:-:S07]  /*8310*/  FFMA.FTZ R2, R69, R2, R148 ;  /* 0x0000000245027223 */ /* 0x001fce0000010094 */
[----:B------:R-:W-:Y:S01]  /*8320*/  MUFU.EX2 R77, R77 ;  /* 0x0000004d004d7308 */ /* 0x000fe20000000800 */
[----:B--2---:R-:W-:-:S07]  /*8330*/  F2FP.F16.F32.PACK_AB R148, R5, R148 ;  /* 0x000000940594723e */ /* 0x004fce00000000ff */
[----:B------:R-:W-:Y:S01]  /*8340*/  MUFU.EX2 R144, R144 ;  /* 0x0000009000907308 */ /* 0x000fe20000000800 */
[----:B-1----:R-:W-:-:S07]  /*8350*/  FMNMX.FTZ R44, R36, R79, !PT ;  /* 0x0000004f242c7209 */ /* 0x002fce0007810000 */
        /* <DEDUP_REMOVED lines=8> */
[--C-:B------:R-:W-:Y:S01]  /*83e0*/  FFMA.FTZ R145, R15, UR24, -R59.reuse ;  /* 0x000000180f917c23 */ /* 0x100fe2000801083b */
[----:B------:R-:W-:Y:S01]  /*83f0*/  @!P1 LEA R11, R11, UR45, 0x3 ;  /* 0x0000002d0b0b9c11 */ /* 0x000fe2000f8e18ff */
[----:B------:R-:W-:Y:S01]  /*8400*/  FFMA.FTZ R8, R12, UR24, -R59 ;  /* 0x000000180c087c23 */ /* 0x000fe2000801083b */
[----:B------:R-:W-:Y:S01]  /*8410*/  MUFU.EX2 R57, R57 ;  /* 0x0000003900397308 */ /* 0x000fe20000000800 */
[----:B------:R-:W-:-:S02]  /*8420*/  WARPGROUP.DEPBAR.LE gsb0, 0x0 ;  /* 0x00008000000079c5 */ /* 0x000fc40000010000 */
[----:B------:R-:W-:Y:S01]  /*8430*/  WARPGROUP.ARRIVE ;  /* 0x00000000000079c5 */ /* 0x000fe20000000000 */
[----:B------:R-:W-:Y:S01]  /*8440*/  IADD3 R7, R23, 0x9, RZ ;  /* 0x0000000917077810 */ /* 0x000fe20007ffe0ff */
[----:B------:R-:W-:Y:S02]  /*8450*/  @!P1 VIADD R15, R11, 0x16840 ;  /* 0x000168400b0f9836 */ /* 0x000fe40000000000 */
[--C-:B------:R-:W-:Y:S01]  /*8460*/  FFMA.FTZ R12, R20, UR24, -R59.reuse ;  /* 0x00000018140c7c23 */ /* 0x100fe2000801083b */
[----:B------:R-:W-:Y:S01]  /*8470*/  FFMA.FTZ R147, R25, UR24, -R59 ;  /* 0x0000001819937c23 */ /* 0x000fe2000801083b */
[----:B------:R-:W0:Y:S01]  /*8480*/  MUFU.EX2 R4, R4 ;  /* 0x0000000400047308 */ /* 0x000e220000000800 */
[----:B------:R-:W-:Y:S01]  /*8490*/  HGMMA.64x64x16.F32 R88, R120, gdesc[UR4].tnspB, R88, gsb0 ;  /* 0x40e0000478587df0 */ /* 0x000fe20008000858 */
[----:B------:R-:W-:Y:S01]  /*84a0*/  SEL R11, R7, 0x9, !P2 ;  /* 0x00000009070b7807 */ /* 0x000fe20005000000 */
[----:B------:R-:W-:Y:S01]  /*84b0*/  FADD.FTZ R7, R5, R2 ;  /* 0x0000000205077221 */ /* 0x000fe20000010000 */
        /* <DEDUP_REMOVED lines=21> */
[----:B-1----:R-:W-:Y:S01]  /*8610*/  FADD.FTZ R2, R149, R0 ;  /* 0x0000000095027221 */ /* 0x002fe20000010000 */
[--C-:B------:R-:W-:Y:S01]  /*8620*/  FFMA.FTZ R0, R63, UR24, -R59.reuse ;  /* 0x000000183f007c23 */ /* 0x100fe2000801083b */
[----:B------:R-:W-:Y:S01]  /*8630*/  F2FP.F16.F32.PACK_AB R149, R149, R4 ;  /* 0x000000049595723e */ /* 0x000fe200000000ff */
[--C-:B------:R-:W-:Y:S01]  /*8640*/  FFMA.FTZ R71, R71, UR24, -R59.reuse ;  /* 0x0000001847477c23 */ /* 0x100fe2000801083b */
[--C-:B------:R-:W-:Y:S01]  /*8650*/  FFMA.FTZ R72, R72, UR24, -R59.reuse ;  /* 0x0000001848487c23 */ /* 0x100fe2000801083b */
[--C-:B------:R-:W-:Y:S01]  /*8660*/  FFMA.FTZ R73, R73, UR24, -R59.reuse ;  /* 0x0000001849497c23 */ /* 0x100fe2000801083b */
[--C-:B------:R-:W-:Y:S01]  /*8670*/  FFMA.FTZ R74, R74, UR24, -R59.reuse ;  /* 0x000000184a4a7c23 */ /* 0x100fe2000801083b */
[----:B------:R-:W1:Y:S01]  /*8680*/  MUFU.EX2 R145, R145 ;  /* 0x0000009100917308 */ /* 0x000e620000000800 */
[----:B------:R-:W-:Y:S01]  /*8690*/  FFMA.FTZ R75, R75, UR24, -R59 ;  /* 0x000000184b4b7c23 */ /* 0x000fe2000801083b */
[----:B------:R-:W-:Y:S01]  /*86a0*/  ISETP.LT.AND P2, PT, RZ, UR26, PT ;  /* 0x0000001aff007c0c */ /* 0x000fe2000bf41270 */
[----:B------:R-:W-:-:S05]  /*86b0*/  UIADD3 UR6, UR26, -0x1, URZ ;  /* 0xffffffff1a067890 */ /* 0x000fca000fffe03f */
[----:B------:R-:W3:Y:S02]  /*86c0*/  MUFU.EX2 R12, R12 ;  /* 0x0000000c000c7308 */ /* 0x000ee40000000800 */
[----:B------:R-:W-:-:S06]  /*86d0*/  UMOV UR26, UR6 ;  /* 0x00000006001a7c82 */ /* 0x000fcc0008000000 */
[----:B------:R-:W-:Y:S08]  /*86e0*/  MUFU.EX2 R146, R146 ;  /* 0x0000009200927308 */ /* 0x000ff00000000800 */
[----:B------:R4:W-:Y:S08]  /*86f0*/  MUFU.EX2 R33, R40 ;  /* 0x0000002800217308 */ /* 0x0009f00000000800 */
[----:B------:R-:W5:Y:S01]  /*8700*/  MUFU.EX2 R147, R147 ;  /* 0x0000009300937308 */ /* 0x000f620000000800 */
[----:B----4-:R-:W-:Y:S01]  /*8710*/  FADD.FTZ R40, R150, R7 ;  /* 0x0000000796287221 */ /* 0x010fe20000010000 */
[----:B--2---:R-:W-:Y:S01]  /*8720*/  FADD.FTZ R7, R151, R2 ;  /* 0x0000000297077221 */ /* 0x004fe20000010000 */
[----:B0-----:R-:W-:-:S02]  /*8730*/  F2FP.F16.F32.PACK_AB R151, R8, R151 ;  /* 0x000000970897723e */ /* 0x001fc400000000ff */
[----:B------:R-:W-:Y:S01]  /*8740*/  F2FP.F16.F32.PACK_AB R150, R77, R150 ;  /* 0x000000964d96723e */ /* 0x000fe200000000ff */
[----:B------:R-:W-:Y:S02]  /*8750*/  FADD.FTZ R2, R8, R7 ;  /* 0x0000000708027221 */ /* 0x000fe40000010000 */
[----:B------:R-:W-:Y:S02]  /*8760*/  MUFU.EX2 R13, R13 ;  /* 0x0000000d000d7308 */ /* 0x000fe40000000800 */
[----:B-1----:R-:W-:Y:S01]  /*8770*/  FADD.FTZ R7, R145, R2 ;  /* 0x0000000291077221 */ /* 0x002fe20000010000 */
[----:B------:R-:W-:Y:S01]  /*8780*/  FFMA.FTZ R2, R65, UR24, -R59 ;  /* 0x0000001841027c23 */ /* 0x000fe2000801083b */
[C---:B---3--:R-:W-:Y:S02]  /*8790*/  F2FP.F16.F32.PACK_AB R145, R12.reuse, R145 ;  /* 0x000000910c91723e */ /* 0x048fe400000000ff */
[----:B------:R-:W-:Y:S01]  /*87a0*/  FADD.FTZ R42, R12, R7 ;  /* 0x000000070c2a7221 */ /* 0x000fe20000010000 */
[----:B------:R-:W-:-:S02]  /*87b0*/  WARPGROUP.DEPBAR.LE gsb0, 0x0 ;  /* 0x00008000000079c5 */ /* 0x000fc40000010000 */
[----:B------:R0:W-:Y:S06]  /*87c0*/  BAR.ARV R11, 0x100 ;  /* 0x0004000b0000751d */ /* 0x0001ec0000002000 */
[----:B------:R1:W-:Y:S01]  /*87d0*/  @!P1 SYNCS.ARRIVE.TRANS64.RED.A1T0 RZ, [R15+URZ], RZ ;  /* 0x000000ff0fff99a7 */ /* 0x0003e2000810043f */
[----:B------:R-:W2:Y:S01]  /*87e0*/  MUFU.EX2 R20, R20 ;  /* 0x0000001400147308 */ /* 0x000ea20000000800 */
[----:B-----5:R-:W-:Y:S01]  /*87f0*/  FADD.FTZ R7, R147, R42 ;  /* 0x0000002a93077221 */ /* 0x020fe20000010000 */
[-C--:B------:R-:W-:Y:S01]  /*8800*/  FMUL.FTZ R88, R88, R69.reuse ;  /* 0x0000004558587220 */ /* 0x080fe20000410000 */
[-C--:B------:R-:W-:Y:S01]  /*8810*/  FMUL.FTZ R89, R89, R69.reuse ;  /* 0x0000004559597220 */ /* 0x080fe20000410000 */
[-C--:B------:R-:W-:Y:S01]  /*8820*/  FMUL.FTZ R92, R92, R69.reuse ;  /* 0x000000455c5c7220 */ /* 0x080fe20000410000 */
[-C--:B------:R-:W-:Y:S01]  /*8830*/  FMUL.FTZ R93, R93, R69.reuse ;  /* 0x000000455d5d7220 */ /* 0x080fe20000410000 */
[-C--:B------:R-:W-:Y:S01]  /*8840*/  FMUL.FTZ R96, R96, R69.reuse ;  /* 0x0000004560607220 */ /* 0x080fe20000410000 */
[----:B-1----:R-:W-:Y:S01]  /*8850*/  IMAD.U32 R15, RZ, RZ, UR21 ;  /* 0x00000015ff0f7e24 */ /* 0x002fe2000f8e00ff */
[----:B------:R-:W-:Y:S01]  /*8860*/  MUFU.EX2 R140, R140 ;  /* 0x0000008c008c7308 */ /* 0x000fe20000000800 */
[----:B------:R-:W-:Y:S01]  /*8870*/  UMOV UR21, UR39 ;  /* 0x0000002700157c82 */ /* 0x000fe20008000000 */
[-C--:B------:R-:W-:Y:S01]  /*8880*/  FMUL.FTZ R97, R97, R69.reuse ;  /* 0x0000004561617220 */ /* 0x080fe20000410000 */
[-C--:B------:R-:W-:Y:S01]  /*8890*/  FMUL.FTZ R100, R100, R69.reuse ;  /* 0x0000004564647220 */ /* 0x080fe20000410000 */
[----:B------:R-:W-:Y:S01]  /*88a0*/  @!P1 LEA R15, R15, UR45, 0x3 ;  /* 0x0000002d0f0f9c11 */ /* 0x000fe2000f8e18ff */
[-C--:B------:R-:W-:Y:S01]  /*88b0*/  FMUL.FTZ R101, R101, R69.reuse ;  /* 0x0000004565657220 */ /* 0x080fe20000410000 */
[-C--:B------:R-:W-:Y:S01]  /*88c0*/  FMUL.FTZ R104, R104, R69.reuse ;  /* 0x0000004568687220 */ /* 0x080fe20000410000 */
[----:B------:R-:W-:Y:S01]  /*88d0*/  FMUL.FTZ R105, R105, R69 ;  /* 0x0000004569697220 */ /* 0x000fe20000410000 */
[----:B------:R-:W1:Y:S01]  /*88e0*/  MUFU.EX2 R141, R141 ;  /* 0x0000008d008d7308 */ /* 0x000e620000000800 */
[----:B0-----:R-:W-:-:S02]  /*88f0*/  @!P1 VIADD R11, R15, 0x16860 ;  /* 0x000168600f0b9836 */ /* 0x001fc40000000000 */
[C---:B--2---:R-:W-:Y:S01]  /*8900*/  FADD.FTZ R42, R20.reuse, R7 ;  /* 0x00000007142a7221 */ /* 0x044fe20000010000 */
[----:B------:R-:W-:Y:S01]  /*8910*/  F2FP.F16.F32.PACK_AB R147, R20, R147 ;  /* 0x000000931493723e */ /* 0x000fe200000000ff */
[-C--:B------:R-:W-:Y:S01]  /*8920*/  FMUL.FTZ R108, R108, R69.reuse ;  /* 0x000000456c6c7220 */ /* 0x080fe20000410000 */
[-C--:B------:R-:W-:Y:S01]  /*8930*/  FMUL.FTZ R109, R109, R69.reuse ;  /* 0x000000456d6d7220 */ /* 0x080fe20000410000 */
[----:B------:R-:W-:Y:S01]  /*8940*/  @!P1 PRMT R15, RZ, 0x654, R11 ;  /* 0x00000654ff0f9816 */ /* 0x000fe2000000000b */
[----:B------:R-:W-:Y:S01]  /*8950*/  FADD.FTZ R11, R77, R40 ;  /* 0x000000284d0b7221 */ /* 0x000fe20000010000 */
[----:B------:R-:W0:Y:S01]  /*8960*/  MUFU.EX2 R26, R26 ;  /* 0x0000001a001a7308 */ /* 0x000e220000000800 */
[-C--:B------:R-:W-:Y:S01]  /*8970*/  FMUL.FTZ R112, R112, R69.reuse ;  /* 0x0000004570707220 */ /* 0x080fe20000410000 */
[----:B------:R2:W-:Y:S01]  /*8980*/  @!P1 SYNCS.ARRIVE.TRANS64.RED.A1T0 RZ, [R15+URZ], RZ ;  /* 0x000000ff0fff99a7 */ /* 0x0005e2000810043f */
[----:B------:R-:W-:Y:S01]  /*8990*/  FADD.FTZ R40, R144, R11 ;  /* 0x0000000b90287221 */ /* 0x000fe20000010000 */
[----:B------:R-:W-:Y:S01]  /*89a0*/  F2FP.F16.F32.PACK_AB R144, R9, R144 ;  /* 0x000000900990723e */ /* 0x000fe200000000ff */
[-C--:B------:R-:W-:Y:S01]  /*89b0*/  FMUL.FTZ R113, R113, R69.reuse ;  /* 0x0000004571717220 */ /* 0x080fe20000410000 */
[-C--:B------:R-:W-:Y:S01]  /*89c0*/  FMUL.FTZ R116, R116, R69.reuse ;  /* 0x0000004574747220 */ /* 0x080fe20000410000 */
[----:B------:R-:W-:Y:S01]  /*89d0*/  FADD.FTZ R11, R9, R40 ;  /* 0x00000028090b7221 */ /* 0x000fe20000010000 */
[----:B------:R-:W3:Y:S01]  /*89e0*/  MUFU.EX2 R142, R142 ;  /* 0x0000008e008e7308 */ /* 0x000ee20000000800 */
[----:B-1----:R-:W-:Y:S01]  /*89f0*/  FADD.FTZ R7, R141, R42 ;  /* 0x0000002a8d077221 */ /* 0x002fe20000010000 */
[----:B------:R-:W-:Y:S01]  /*8a00*/  FFMA.FTZ R40, R67, UR24, -R59 ;  /* 0x0000001843287c23 */ /* 0x000fe2000801083b */
[----:B------:R-:W-:Y:S01]  /*8a10*/  FADD.FTZ R46, R146, R11 ;  /* 0x0000000b922e7221 */ /* 0x000fe20000010000 */
[----:B------:R-:W-:Y:S01]  /*8a20*/  FFMA.FTZ R59, R76, UR24, -R59 ;  /* 0x000000184c3b7c23 */ /* 0x000fe2000801083b */
[----:B------:R-:W-:Y:S01]  /*8a30*/  F2FP.F16.F32.PACK_AB R146, R13, R146 ;  /* 0x000000920d92723e */ /* 0x000fe200000000ff */
[----:B------:R-:W-:Y:S01]  /*8a40*/  FMUL.FTZ R117, R117, R69 ;  /* 0x0000004575757220 */ /* 0x000fe20000410000 */
[----:B------:R-:W-:Y:S01]  /*8a50*/  FADD.FTZ R11, R13, R46 ;  /* 0x0000002e0d0b7221 */ /* 0x000fe20000010000 */
[----:B------:R-:W1:Y:S01]  /*8a60*/  MUFU.EX2 R143, R143 ;  /* 0x0000008f008f7308 */ /* 0x000e620000000800 */
[C---:B0-----:R-:W-:Y:S01]  /*8a70*/  FADD.FTZ R42, R26.reuse, R7 ;  /* 0x000000071a2a7221 */ /* 0x041fe20000010000 */
[----:B------:R-:W-:Y:S01]  /*8a80*/  F2FP.F16.F32.PACK_AB R141, R26, R141 ;  /* 0x0000008d1a8d723e */ /* 0x000fe200000000ff */
[----:B------:R-:W-:Y:S01]  /*8a90*/  FADD.FTZ R46, R140, R11 ;  /* 0x0000000b8c2e7221 */ /* 0x000fe20000010000 */
[----:B------:R-:W-:Y:S01]  /*8aa0*/  F2FP.F16.F32.PACK_AB R140, R21, R140 ;  /* 0x0000008c158c723e */ /* 0x000fe200000000ff */
[-C--:B------:R-:W-:Y:S01]  /*8ab0*/  FMUL.FTZ R90, R90, R57.reuse ;  /* 0x000000395a5a7220 */ /* 0x080fe20000410000 */
[-C--:B------:R-:W-:Y:S01]  /*8ac0*/  FMUL.FTZ R91, R91, R57.reuse ;  /* 0x000000395b5b7220 */ /* 0x080fe20000410000 */
[----:B------:R-:W-:Y:S01]  /*8ad0*/  FADD.FTZ R11, R21, R46 ;  /* 0x0000002e150b7221 */ /* 0x000fe20000010000 */
[----:B------:R-:W0:Y:S01]  /*8ae0*/  MUFU.EX2 R31, R31 ;  /* 0x0000001f001f7308 */ /* 0x000e220000000800 */
[-C--:B------:R-:W-:Y:S01]  /*8af0*/  FMUL.FTZ R94, R94, R57.reuse ;  /* 0x000000395e5e7220 */ /* 0x080fe20000410000 */
[-C--:B------:R-:W-:Y:S01]  /*8b00*/  FMUL.FTZ R95, R95, R57.reuse ;  /* 0x000000395f5f7220 */ /* 0x080fe20000410000 */
[----:B---3--:R-:W-:Y:S01]  /*8b10*/  FADD.FTZ R46, R142, R11 ;  /* 0x0000000b8e2e7221 */ /* 0x008fe20000010000 */
        /* <DEDUP_REMOVED lines=13> */
[C---:B0-----:R-:W-:Y:S01]  /*8bf0*/  FADD.FTZ R11, R31.reuse, R46 ;  /* 0x0000002e1f0b7221 */ /* 0x041fe20000010000 */
[----:B------:R-:W-:Y:S01]  /*8c00*/  F2FP.F16.F32.PACK_AB R142, R31, R142 ;  /* 0x0000008e1f8e723e */ /* 0x000fe200000000ff */
[-C--:B------:R-:W-:Y:S01]  /*8c10*/  FMUL.FTZ R118, R118, R57.reuse ;  /* 0x0000003976767220 */ /* 0x080fe20000410000 */
[----:B------:R-:W-:-:S04]  /*8c20*/  FMUL.FTZ R119, R119, R57 ;  /* 0x0000003977777220 */ /* 0x000fc80000410000 */
[----:B------:R-:W0:Y:S01]  /*8c30*/  MUFU.EX2 R137, R137 ;  /* 0x0000008900897308 */ /* 0x000e220000000800 */
[C---:B---3--:R-:W-:Y:S01]  /*8c40*/  FADD.FTZ R42, R30.reuse, R7 ;  /* 0x000000071e2a7221 */ /* 0x048fe20000010000 */
[----:B------:R-:W-:-:S06]  /*8c50*/  F2FP.F16.F32.PACK_AB R143, R30, R143 ;  /* 0x0000008f1e8f723e */ /* 0x000fcc00000000ff */
[----:B------:R-:W3:Y:S01]  /*8c60*/  MUFU.EX2 R32, R32 ;  /* 0x0000002000207308 */ /* 0x000ee20000000800 */
[----:B-1----:R-:W-:Y:S01]  /*8c70*/  FADD.FTZ R46, R136, R11 ;  /* 0x0000000b882e7221 */ /* 0x002fe20000010000 */
[----:B------:R-:W-:-:S03]  /*8c80*/  F2FP.F16.F32.PACK_AB R136, R27, R136 ;  /* 0x000000881b88723e */ /* 0x000fc600000000ff */
[----:B------:R-:W-:-:S03]  /*8c90*/  FADD.FTZ R7, R27, R46 ;  /* 0x0000002e1b077221 */ /* 0x000fc60000010000 */
[----:B------:R-:W1:Y:S01]  /*8ca0*/  MUFU.EX2 R138, R138 ;  /* 0x0000008a008a7308 */ /* 0x000e620000000800 */
[----:B0-----:R-:W-:-:S07]  /*8cb0*/  FADD.FTZ R5, R137, R42 ;  /* 0x0000002a89057221 */ /* 0x001fce0000010000 */
        /* <DEDUP_REMOVED lines=61> */
[----:B------:R-:W-:Y:S01]  /*9090*/  F2FP.F16.F32.PACK_AB R125, R4, R125 ;  /* 0x0000007d047d723e */ /* 0x000fe200000000ff */
[----:B------:R-:W-:-:S05]  /*90a0*/  IMAD.MOV.U32 R4, RZ, RZ, R49 ;  /* 0x000000ffff047224 */ /* 0x000fca00078e0031 */
        /* <DEDUP_REMOVED lines=23> */
[----:B---3--:R-:W-:Y:S01]  /*9220*/  FADD.FTZ R5, R8, R5 ;  /* 0x0000000508057221 */ /* 0x008fe20000010000 */
[C---:B-1----:R-:W-:Y:S01]  /*9230*/  FADD.FTZ R2, R3.reuse, R2 ;  /* 0x0000000203027221 */ /* 0x042fe20000010000 */
[----:B------:R-:W-:Y:S01]  /*9240*/  F2FP.F16.F32.PACK_AB R122, R3, R36 ;  /* 0x00000024037a723e */ /* 0x000fe200000000ff */
[----:B------:R-:W-:Y:S02]  /*9250*/  IMAD.MOV.U32 R3, RZ, RZ, R44 ;  /* 0x000000ffff037224 */ /* 0x000fe400078e002c */
[C---:B0-----:R-:W-:Y:S01]  /*9260*/  FADD.FTZ R0, R59.reuse, R5 ;  /* 0x000000053b007221 */ /* 0x041fe20000010000 */
[----:B------:R-:W-:Y:S01]  /*9270*/  F2FP.F16.F32.PACK_AB R123, R59, R8 ;  /* 0x000000083b7b723e */ /* 0x000fe200000000ff */
[----:B--2---:R-:W-:Y:S06]  /*9280*/  @P2 BRA `(.L_x_14487) ;  /* 0xffffffd800e42947 */ /* 0x004fec000383ffff */
.L_x_14478:
[----:B------:R-:W-:Y:S06]  /*9290*/  BAR.ARV 0x8, 0x200 ;  /* 0x0208000000007b1d */ /* 0x000fec0000002000 */
[----:B------:R-:W-:Y:S05]  /*92a0*/  @!P0 BRA `(.L_x_14488) ;  /* 0x0000000000048947 */ /* 0x000fea0003800000 */
[----:B------:R-:W-:Y:S01]  /*92b0*/  BPT.TRAP 0x1 ;  /* 0x000000040000795c */ /* 0x000fe20000300000 */
.L_x_14488:
[----:B------:R-:W-:Y:S01]  /*92c0*/  ULEA UR5, UR39, UR45, 0x3 ;  /* 0x0000002d27057291 */ /* 0x000fe2000f8e183f */
[----:B------:R-:W-:-:S05]  /*92d0*/  IMAD.U32 R3, RZ, RZ, UR37 ;  /* 0x00000025ff037e24 */ /* 0x000fca000f8e00ff */
[----:B------:R-:W-:-:S04]  /*92e0*/  SHF.L.U32 R3, R3, 0x1f, RZ ;  /* 0x0000001f03037819 */ /* 0x000fc800000006ff */
[----:B------:R0:W1:Y:S01]  /*92f0*/  SYNCS.PHASECHK.TRANS64.TRYWAIT P2, [UR5+0x16850], R3 ;  /* 0x01685003ff0075a7 */ /* 0x0000620008040145 */
[----:B------:R-:W-:Y:S05]  /*9300*/  @!P0 BRA `(.L_x_14489) ;  /* 0x0000000000048947 */ /* 0x000fea0003800000 */
[----:B------:R-:W-:Y:S01]  /*9310*/  BPT.TRAP 0x1 ;  /* 0x000000040000795c */ /* 0x000fe20000300000 */
.L_x_14489:
[----:B-1----:R-:W-:Y:S05]  /*9320*/  @P2 BRA `(.L_x_14490) ;  /* 0x0000000000082947 */ /* 0x002fea0003800000 */
[----:B------:R-:W1:Y:S02]  /*9330*/  SYNCS.PHASECHK.TRANS64.TRYWAIT P0, [UR5+0x16850], R3 ;  /* 0x01685003ff0075a7 */ /* 0x000e640008000145 */
[----:B-1----:R-:W-:Y:S05]  /*9340*/  @!P0 BRA `(.L_x_14491) ;  /* 0x0000005800c48947 */ /* 0x002fea0003800000 */
.L_x_14490:
        /* <DEDUP_REMOVED lines=19> */
[----:B------:R-:W-:Y:S01]  /*9480*/  MOV R2, RZ ;  /* 0x000000ff00027202 */ /* 0x000fe20000000f00 */
[----:B-1----:R-:W-:-:S03]  /*9490*/  FADD.FTZ R5, R5, R0 ;  /* 0x0000000005057221 */ /* 0x002fc60000010000 */
[----:B------:R-:W0:Y:S01]  /*94a0*/  SHFL.BFLY PT, R4, R3, 0x1, 0x1f ;  /* 0x0c201f0003047f89 */ /* 0x000e2200000e0000 */
[----:B------:R-:W-:-:S03]  /*94b0*/  IMAD.MOV.U32 R0, RZ, RZ, -0x800000 ;  /* 0xff800000ff007424 */ /* 0x000fc600078e00ff */
[----:B------:R-:W1:Y:S01]  /*94c0*/  SHFL.BFLY PT, R6, R5, 0x1, 0x1f ;  /* 0x0c201f0005067f89 */ /* 0x000e6200000e0000 */
[----:B0-----:R-:W-:Y:S01]  /*94d0*/  FADD.FTZ R8, R3, R4 ;  /* 0x0000000403087221 */ /* 0x001fe20000010000 */
[----:B------:R-:W-:Y:S02]  /*94e0*/  IMAD.U32 R3, RZ, RZ, UR24 ;  /* 0x00000018ff037e24 */ /* 0x000fe4000f8e00ff */
[----:B------:R-:W-:Y:S02]  /*94f0*/  IMAD.U32 R4, RZ, RZ, UR24 ;  /* 0x00000018ff047e24 */ /* 0x000fe4000f8e00ff */
[----:B-1----:R-:W-:Y:S01]  /*9500*/  FADD.FTZ R9, R5, R6 ;  /* 0x0000000605097221 */ /* 0x002fe20000010000 */
[----:B------:R-:W-:Y:S01]  /*9510*/  FSETP.NE.FTZ.AND P0, PT, R8, RZ, PT ;  /* 0x000000ff0800720b */ /* 0x000fe20003f15000 */
[----:B------:R-:W-:-:S03]  /*9520*/  IMAD.MOV.U32 R5, RZ, RZ, RZ ;  /* 0x000000ffff057224 */ /* 0x000fc600078e00ff */
[----:B------:R-:W-:-:S09]  /*9530*/  FSETP.NE.FTZ.AND P2, PT, R9, RZ, PT ;  /* 0x000000ff0900720b */ /* 0x000fd20003f55000 */
[----:B------:R-:W0:Y:S01]  /*9540*/  @P0 MUFU.LG2 R6, R8 ;  /* 0x0000000800060308 */ /* 0x000e220000000c00 */
[----:B------:R-:W-:-:S07]  /*9550*/  @P0 FMUL.FTZ R4, R4, 0.69314718246459960938 ;  /* 0x3f31721804040820 */ /* 0x000fce0000410000 */
[----:B------:R1:W-:Y:S08]  /*9560*/  @P0 MUFU.RCP R2, R8 ;  /* 0x0000000800020308 */ /* 0x0003f00000001000 */
[----:B------:R-:W2:Y:S01]  /*9570*/  @P2 MUFU.LG2 R7, R9 ;  /* 0x0000000900072308 */ /* 0x000ea20000000c00 */
[----:B-1----:R-:W-:Y:S01]  /*9580*/  @P2 FMUL.FTZ R8, R3, 0.69314718246459960938 ;  /* 0x3f31721803082820 */ /* 0x002fe20000410000 */
[----:B0-----:R-:W-:Y:S01]  /*9590*/  @P0 FMUL.FTZ R3, R6, 0.69314718246459960938 ;  /* 0x3f31721806030820 */ /* 0x001fe20000410000 */
[----:B------:R-:W-:-:S03]  /*95a0*/  @!P1 IADD3 R6, R10, 0x16860, RZ ;  /* 0x000168600a069810 */ /* 0x000fc60007ffe0ff */
[----:B------:R-:W-:Y:S01]  /*95b0*/  @P0 FFMA.FTZ R26, R4, R49, R3 ;  /* 0x00000031041a0223 */ /* 0x000fe20000010003 */
[----:B------:R-:W-:Y:S01]  /*95c0*/  @!P1 PRMT R6, RZ, 0x654, R6 ;  /* 0x00000654ff069816 */ /* 0x000fe20000000006 */
[----:B------:R-:W0:Y:S01]  /*95d0*/  @P2 MUFU.RCP R5, R9 ;  /* 0x0000000900052308 */ /* 0x000e220000001000 */
[----:B------:R-:W-:Y:S01]  /*95e0*/  PLOP3.LUT P0, PT, PT, PT, PT, 0x8, 0x0 ;  /* 0x000000000000781c */ /* 0x000fe20003f0e170 */
[----:B------:R-:W-:Y:S02]  /*95f0*/  WARPGROUP.DEPBAR.LE gsb0, 0x0 ;  /* 0x00008000000079c5 */ /* 0x000fe40000010000 */
[----:B------:R-:W-:Y:S01]  /*9600*/  WARPGROUP.ARRIVE ;  /* 0x00000000000079c5 */ /* 0x000fe20000000000 */
[----:B--2---:R-:W-:-:S05]  /*9610*/  @P2 FMUL.FTZ R7, R7, 0.69314718246459960938 ;  /* 0x3f31721807072820 */ /* 0x004fca0000410000 */
[----:B------:R-:W-:Y:S01]  /*9620*/  HGMMA.64x64x16.F32 R88, R144, gdesc[UR4].tnspB, R88, gsb0 ;  /* 0x40e0000490587df0 */ /* 0x000fe20008000858 */
[----:B------:R-:W-:Y:S01]  /*9630*/  UIADD3 UR6, UR4, 0x100, URZ ;  /* 0x0000010004067890 */ /* 0x000fe2000fffe03f */
[----:B------:R-:W-:Y:S01]  /*9640*/  UMOV UR7, 0x40000040 ;  /* 0x4000004000077882 */ /* 0x000fe20000000000 */
[----:B------:R-:W-:Y:S01]  /*9650*/  @P2 FFMA.FTZ R0, R8, R44, R7 ;  /* 0x0000002c08002223 */ /* 0x000fe20000010007 */
        /* <DEDUP_REMOVED lines=65> */
.L_x_14461:
        /* <DEDUP_REMOVED lines=18> */
[----:B------:R-:W-:Y:S01]  /*9b90*/  IMAD.MOV.U32 R28, RZ, RZ, R37 ;  /* 0x000000ffff1c7224 */ /* 0x000fe200078e0025 */
        /* <DEDUP_REMOVED lines=13> */
[----:B------:R-:W-:Y:S01]  /*9c70*/  F2FP.F16.F32.PACK_AB R115, R119, R118 ;  /* 0x000000767773723e */ /* 0x000fe200000000ff */
[----:B------:R-:W-:Y:S01]  /*9c80*/  ULDC UR5, c[0x0][0xa88] ;  /* 0x0002a20000057ab9 */ /* 0x000fe20000000800 */
[----:B------:R-:W-:Y:S01]  /*9c90*/  BAR.SYNC.DEFER_BLOCKING 0x1, 0x180 ;  /* 0x0046000000007b1d */ /* 0x000fe20000010000 */
[----:B-1----:R-:W-:Y:S01]  /*9ca0*/  ISETP.NE.AND P1, PT, R32, 0x1, PT ;  /* 0x000000012000780c */ /* 0x002fe20003f25270 */
[----:B------:R-:W-:-:S04]  /*9cb0*/  IMAD.U32 R34, RZ, RZ, UR8 ;  /* 0x00000008ff227e24 */ /* 0x000fc8000f8e00ff */
[----:B------:R-:W-:Y:S01]  /*9cc0*/  ULDC.64 UR8, c[0x0][0xae8] ;  /* 0x0002ba0000087ab9 */ /* 0x000fe20000000a00 */
[----:B------:R-:W-:Y:S02]  /*9cd0*/  MOV R2, R27 ;  /* 0x0000001b00027202 */ /* 0x000fe40000000f00 */
[----:B0-----:R-:W-:Y:S01]  /*9ce0*/  MOV R3, R4 ;  /* 0x0000000400037202 */ /* 0x001fe20000000f00 */
[----:B------:R-:W-:Y:S02]  /*9cf0*/  ULDC.64 UR10, c[0x0][0xaf0] ;  /* 0x0002bc00000a7ab9 */ /* 0x000fe40000000a00 */
[--C-:B------:R-:W-:Y:S02]  /*9d00*/  IMAD.WIDE R10, R155, 0x2, R2.reuse ;  /* 0x000000029b0a7825 */ /* 0x100fe400078e0202 */
[----:B------:R-:W0:Y:S02]  /*9d10*/  @P1 LDC R20, c[0x0][0xbec] ;  /* 0x0002fb00ff141b82 */ /* 0x000e240000000800 */
[----:B------:R-:W-:Y:S01]  /*9d20*/  IMAD.WIDE R2, R5, 0x2, R2 ;  /* 0x0000000205027825 */ /* 0x000fe200078e0202 */
[----:B------:R-:W-:-:S02]  /*9d30*/  LOP3.LUT R4, R10, 0x380, RZ, 0xc0, !PT ;  /* 0x000003800a047812 */ /* 0x000fc400078ec0ff */
[----:B------:R-:W-:Y:S02]  /*9d40*/  IADD3 R33, P0, R10, 0x60, RZ ;  /* 0x000000600a217810 */ /* 0x000fe40007f1e0ff */
[----:B------:R-:W-:Y:S01]  /*9d50*/  SHF.R.U64 R5, R4, 0x3, RZ ;  /* 0x0000000304057819 */ /* 0x000fe200000012ff */
[----:B------:R-:W1:Y:S01]  /*9d60*/  @P1 LDC R35, c[0x0][0xbf0] ;  /* 0x0002fc00ff231b82 */ /* 0x000e620000000800 */
[----:B------:R-:W-:Y:S01]  /*9d70*/  LOP3.LUT R4, R33, 0x380, RZ, 0xc0, !PT ;  /* 0x0000038021047812 */ /* 0x000fe200078ec0ff */
[--C-:B------:R-:W-:Y:S01]  /*9d80*/  IMAD.X R9, RZ, RZ, R11.reuse, P0 ;  /* 0x000000ffff097224 */ /* 0x100fe200000e060b */
[----:B------:R-:W-:Y:S02]  /*9d90*/  IADD3 R31, P2, R10, 0x40, RZ ;  /* 0x000000400a1f7810 */ /* 0x000fe40007f5e0ff */
[----:B------:R-:W-:Y:S02]  /*9da0*/  SHF.R.U64 R4, R4, 0x3, RZ ;  /* 0x0000000304047819 */ /* 0x000fe400000012ff */
[----:B------:R-:W-:Y:S01]  /*9db0*/  IADD3 R29, P3, R10, 0x20, RZ ;  /* 0x000000200a1d7810 */ /* 0x000fe20007f7e0ff */
[----:B------:R-:W-:Y:S01]  /*9dc0*/  IMAD.X R7, RZ, RZ, R11, P2 ;  /* 0x000000ffff077224 */ /* 0x000fe200010e060b */
[----:B------:R-:W-:-:S02]  /*9dd0*/  LOP3.LUT R6, R31, 0x380, RZ, 0xc0, !PT ;  /* 0x000003801f067812 */ /* 0x000fc400078ec0ff */
[----:B------:R-:W-:Y:S02]  /*9de0*/  LOP3.LUT R8, R4, R33, RZ, 0x3c, !PT ;  /* 0x0000002104087212 */ /* 0x000fe400078e3cff */
[----:B------:R-:W-:Y:S02]  /*9df0*/  SHF.R.U64 R6, R6, 0x3, RZ ;  /* 0x0000000306067819 */ /* 0x000fe400000012ff */
[----:B------:R-:W-:Y:S01]  /*9e00*/  LOP3.LUT R4, R29, 0x380, RZ, 0xc0, !PT ;  /* 0x000003801d047812 */ /* 0x000fe200078ec0ff */
[----:B0-----:R-:W-:Y:S01]  /*9e10*/  @P1 IMAD.HI.U32 R20, R37, R20, RZ ;  /* 0x0000001425141227 */ /* 0x001fe200078e00ff */
[----:B------:R-:W-:Y:S02]  /*9e20*/  LOP3.LUT R6, R6, R31, RZ, 0x3c, !PT ;  /* 0x0000001f06067212 */ /* 0x000fe400078e3cff */
[----:B------:R-:W-:Y:S02]  /*9e30*/  SHF.R.U64 R4, R4, 0x3, RZ ;  /* 0x0000000304047819 */ /* 0x000fe400000012ff */
[----:B------:R-:W-:-:S02]  /*9e40*/  IADD3 R31, P2, R2, 0x3000, RZ ;  /* 0x00003000021f7810 */ /* 0x000fc40007f5e0ff */
[----:B------:R-:W-:Y:S02]  /*9e50*/  LOP3.LUT R4, R4, R29, RZ, 0x3c, !PT ;  /* 0x0000001d04047212 */ /* 0x000fe400078e3cff */
[----:B------:R-:W-:Y:S01]  /*9e60*/  LOP3.LUT R29, R31, 0x380, RZ, 0xc0, !PT ;  /* 0x000003801f1d7812 */ /* 0x000fe200078ec0ff */
[----:B------:R-:W-:Y:S01]  /*9e70*/  IMAD.X R21, RZ, RZ, R3, P2 ;  /* 0x000000ffff157224 */ /* 0x000fe200010e0603 */
[----:B-1----:R-:W-:Y:S02]  /*9e80*/  @P1 SHF.R.U32.HI R28, RZ, R35, R20 ;  /* 0x00000023ff1c1219 */ /* 0x002fe40000011614 */
[----:B------:R-:W-:Y:S02]  /*9e90*/  SHF.R.U64 R20, R29, 0x3, RZ ;  /* 0x000000031d147819 */ /* 0x000fe400000012ff */
[----:B------:R-:W-:Y:S02]  /*9ea0*/  IADD3 R29, -R28, RZ, RZ ;  /* 0x000000ff1c1d7210 */ /* 0x000fe40007ffe1ff */
[----:B------:R-:W-:Y:S01]  /*9eb0*/  LOP3.LUT R10, R5, R10, RZ, 0x3c, !PT ;  /* 0x0000000a050a7212 */ /* 0x000fe200078e3cff */
[----:B------:R-:W-:Y:S01]  /*9ec0*/  IMAD.X R5, RZ, RZ, R11, P3 ;  /* 0x000000ffff057224 */ /* 0x000fe200018e060b */
[----:B------:R-:W-:Y:S01]  /*9ed0*/  LOP3.LUT R20, R20, R31, RZ, 0x3c, !PT ;  /* 0x0000001f14147212 */ /* 0x000fe200078e3cff */
[----:B------:R-:W-:Y:S01]  /*9ee0*/  IMAD R29, R32, R29, R37 ;  /* 0x0000001d201d7224 */ /* 0x000fe200078e0225 */
[----:B------:R-:W-:-:S02]  /*9ef0*/  MOV R31, R10 ;  /* 0x0000000a001f7202 */ /* 0x000fc40000000f00 */
[----:B------:R-:W-:Y:S02]  /*9f00*/  SHF.R.S32.HI R11, RZ, 0x1f, R28 ;  /* 0x0000001fff0b7819 */ /* 0x000fe4000001141c */
[----:B------:R-:W-:Y:S02]  /*9f10*/  IADD3 R10, P0, R28, UR6, RZ ;  /* 0x000000061c0a7c10 */ /* 0x000fe4000ff1e0ff */
[----:B------:R-:W-:Y:S02]  /*9f20*/  IADD3 R33, P3, R2, 0x1800, RZ ;  /* 0x0000180002217810 */ /* 0x000fe40007f7e0ff */
[----:B------:R-:W-:Y:S02]  /*9f30*/  SHF.R.S32.HI R30, RZ, 0x1f, R29 ;  /* 0x0000001fff1e7819 */ /* 0x000fe4000001141d */
[----:B------:R-:W-:Y:S01]  /*9f40*/  IADD3.X R11, R11, UR7, R34, P0, !PT ;  /* 0x000000070b0b7c10 */ /* 0x000fe200087fe422 */
[----:B------:R-:W-:Y:S01]  /*9f50*/  ULDC.64 UR6, c[0x0][0xb88] ;  /* 0x0002e20000067ab9 */ /* 0x000fe20000000a00 */
[----:B------:R-:W-:Y:S01]  /*9f60*/  LOP3.LUT R24, R33, 0x380, RZ, 0xc0, !PT ;  /* 0x0000038021187812 */ /* 0x000fe200078ec0ff */
[----:B------:R-:W-:Y:S01]  /*9f70*/  IMAD.X R25, RZ, RZ, R3, P3 ;  /* 0x000000ffff197224 */ /* 0x000fe200018e0603 */
[----:B------:R-:W-:Y:S01]  /*9f80*/  MOV R28, R8 ;  /* 0x00000008001c7202 */ /* 0x000fe20000000f00 */
[----:B------:R-:W-:Y:S01]  /*9f90*/  IMAD R8, R30, UR6, RZ ;  /* 0x000000061e087c24 */ /* 0x000fe2000f8e02ff */
[----:B------:R-:W-:Y:S01]  /*9fa0*/  MOV R30, R6 ;  /* 0x00000006001e7202 */ /* 0x000fe20000000f00 */
[----:B------:R-:W-:Y:S01]  /*9fb0*/  IMAD.WIDE.U32 R6, R29, UR6, R10 ;  /* 0x000000061d067c25 */ /* 0x000fe2000f8e000a */
[----:B------:R-:W-:-:S02]  /*9fc0*/  SHF.R.U64 R24, R24, 0x3, RZ ;  /* 0x0000000318187819 */ /* 0x000fc400000012ff */
[----:B------:R-:W-:Y:S01]  /*9fd0*/  LOP3.LUT P0, RZ, R152, 0x3, RZ, 0xc0, !PT ;  /* 0x0000000398ff7812 */ /* 0x000fe2000780c0ff */
[----:B------:R-:W-:Y:S01]  /*9fe0*/  IMAD R29, R29, UR7, R8 ;  /* 0x000000071d1d7c24 */ /* 0x000fe2000f8e0208 */
[----:B------:R-:W-:Y:S01]  /*9ff0*/  LOP3.LUT R24, R24, R33, RZ, 0x3c, !PT ;  /* 0x0000002118187212 */ /* 0x000fe200078e3cff */
[----:B------:R-:W-:Y:S01]  /*a000*/  VIADD R10, R154, UR41 ;  /* 0x000000299a0a7c36 */ /* 0x000fe20008000000 */
[----:B------:R-:W-:Y:S01]  /*a010*/  ULDC.64 UR6, c[0x0][0xb50] ;  /* 0x0002d40000067ab9 */ /* 0x000fe20000000a00 */
[----:B------:R-:W-:Y:S01]  /*a020*/  IMAD R33, R32, UR5, RZ ;  /* 0x0000000520217c24 */ /* 0x000fe2000f8e02ff */
[----:B------:R-:W-:Y:S01]  /*a030*/  LEA R34, P5, R6, UR6, 0x2 ;  /* 0x0000000606227c11 */ /* 0x000fe2000f8a10ff */
[----:B------:R-:W-:Y:S01]  /*a040*/  IMAD.IADD R7, R7, 0x1, R29 ;  /* 0x0000000107077824 */ /* 0x000fe200078e021d */
[----:B------:R-:W-:Y:S01]  /*a050*/  MOV R29, R4 ;  /* 0x00000004001d7202 */ /* 0x000fe20000000f00 */
        /* <DEDUP_REMOVED lines=11> */
[----:B------:R1:W2:Y:S01]  /*a110*/  SHFL.IDX PT, R39, R35, 0x1, 0x1c1f ;  /* 0x003c1f0023277f89 */ /* 0x0002a200000e0000 */
[----:B------:R-:W-:-:S02]  /*a120*/  F2FP.F16.F32.PACK_AB R8, R97, R96 ;  /* 0x000000606108723e */ /* 0x000fc400000000ff */
[----:B------:R-:W-:Y:S01]  /*a130*/  F2FP.F16.F32.PACK_AB R9, R99, R98 ;  /* 0x000000626309723e */ /* 0x000fe200000000ff */
[----:B------:R3:W-:Y:S01]  /*a140*/  STSM.16.M88.4 [R31], R4 ;  /* 0x000000041f007844 */ /* 0x0007e20000000200 */
[----:B------:R-:W-:Y:S02]  /*a150*/  F2FP.F16.F32.PACK_AB R10, R101, R100 ;  /* 0x00000064650a723e */ /* 0x000fe400000000ff */
[----:B------:R-:W-:Y:S02]  /*a160*/  F2FP.F16.F32.PACK_AB R11, R103, R102 ;  /* 0x00000066670b723e */ /* 0x000fe400000000ff */
[----:B-1----:R-:W-:-:S03]  /*a170*/  LOP3.LUT R35, R2, 0x380, RZ, 0xc0, !PT ;  /* 0x0000038002237812 */ /* 0x002fc600078ec0ff */
[----:B------:R1:W-:Y:S01]  /*a180*/  STSM.16.M88.4 [R29], R8 ;  /* 0x000000081d007844 */ /* 0x0003e20000000200 */
[----:B------:R-:W-:-:S03]  /*a190*/  SHF.R.U64 R35, R35, 0x3, RZ ;  /* 0x0000000323237819 */ /* 0x000fc600000012ff */
[----:B------:R-:W-:Y:S01]  /*a1a0*/  STSM.16.M88.4 [R30], R12 ;  /* 0x0000000c1e007844 */ /* 0x000fe20000000200 */
[----:B------:R-:W-:Y:S02]  /*a1b0*/  LOP3.LUT R34, R35, R2, RZ, 0x3c, !PT ;  /* 0x0000000223227212 */ /* 0x000fe400078e3cff */
[----:B------:R-:W-:Y:S01]  /*a1c0*/  MOV R35, R3 ;  /* 0x0000000300237202 */ /* 0x000fe20000000f00 */
[----:B------:R-:W-:Y:S01]  /*a1d0*/  STSM.16.M88.4 [R28], R112 ;  /* 0x000000701c007844 */ /* 0x000fe20000000200 */
[----:B------:R-:W-:Y:S06]  /*a1e0*/  BAR.SYNC.DEFER_BLOCKING 0x1, 0x180 ;  /* 0x0046000000007b1d */ /* 0x000fec0000010000 */
[----:B0-----:R0:W-:Y:S04]  /*a1f0*/  @!P4 ST.E desc[UR46][R36.64], R26 ;  /* 0x0000001a2400c985 */ /* 0x0011e8000c10192e */
[----:B--2---:R2:W-:Y:S04]  /*a200*/  @!P0 ST.E desc[UR46][R38.64], R0 ;  /* 0x0000000026008985 */ /* 0x0045e8000c10192e */
[----:B---3--:R-:W3:Y:S04]  /*a210*/  LD.E.128 R4, desc[UR46][R34.64] ;  /* 0x0000002e22047980 */ /* 0x008ee8000c101d00 */
[----:B-1----:R-:W4:Y:S01]  /*a220*/  LD.E.128 R8, desc[UR46][R24.64] ;  /* 0x0000002e18087980 */ /* 0x002f22000c101d00 */
[----:B0-----:R-:W0:Y:S03]  /*a230*/  @P1 LDC R37, c[0x0][0xbf0] ;  /* 0x0002fc00ff251b82 */ /* 0x001e260000000800 */
[----:B------:R1:W4:Y:S01]  /*a240*/  LD.E.128 R28, desc[UR46][R20.64] ;  /* 0x0000002e141c7980 */ /* 0x000322000c101d00 */
[----:B------:R-:W-:Y:S01]  /*a250*/  IADD3 R15, P0, R2, 0x4800, RZ ;  /* 0x00004800020f7810 */ /* 0x000fe20007f1e0ff */
[----:B--2---:R-:W-:Y:S01]  /*a260*/  IMAD R0, R18, 0x30, R22 ;  /* 0x0000003012007824 */ /* 0x004fe200078e0216 */
[----:B------:R-:W-:-:S02]  /*a270*/  UIMAD UR5, UR12, UR8, URZ ;  /* 0x000000080c0572a4 */ /* 0x000fc4000f8e023f */
[----:B------:R-:W-:Y:S01]  /*a280*/  UIMAD.WIDE.U32 UR6, UR43, UR8, URZ ;  /* 0x000000082b0672a5 */ /* 0x000fe2000f8e003f */
[----:B------:R-:W-:Y:S01]  /*a290*/  IMAD.X R13, RZ, RZ, R3, P0 ;  /* 0x000000ffff0d7224 */ /* 0x000fe200000e0603 */
[----:B------:R-:W-:Y:S01]  /*a2a0*/  LOP3.LUT R2, R15, 0x380, RZ, 0xc0, !PT ;  /* 0x000003800f027812 */ /* 0x000fe200078ec0ff */
[----:B------:R-:W2:Y:S01]  /*a2b0*/  @P1 LDC R3, c[0x0][0xbec] ;  /* 0x0002fb00ff031b82 */ /* 0x000ea20000000800 */
[----:B------:R-:W-:Y:S01]  /*a2c0*/  UIMAD UR5, UR43, UR9, UR5 ;  /* 0x000000092b0572a4 */ /* 0x000fe2000f8e0205 */
[----:B-1----:R-:W-:Y:S01]  /*a2d0*/  VIADD R20, R0, UR41 ;  /* 0x0000002900147c36 */ /* 0x002fe20008000000 */
[----:B------:R-:W-:Y:S01]  /*a2e0*/  UIMAD UR8, UR13, UR10, URZ ;  /* 0x0000000a0d0872a4 */ /* 0x000fe2000f8e023f */
[----:B------:R-:W-:Y:S01]  /*a2f0*/  SHF.R.U64 R2, R2, 0x3, RZ ;  /* 0x0000000302027819 */ /* 0x000fe200000012ff */
[----:B------:R-:W-:Y:S01]  /*a300*/  UIADD3 UR7, UR7, UR5, URZ ;  /* 0x0000000507077290 */ /* 0x000fe2000fffe03f */
[----:B------:R-:W-:Y:S01]  /*a310*/  IMAD.MOV.U32 R21, RZ, RZ, R20 ;  /* 0x000000ffff157224 */ /* 0x000fe200078e0014 */
[----:B------:R-:W-:Y:S01]  /*a320*/  UIMAD UR5, UR42, UR11, UR8 ;  /* 0x0000000b2a0572a4 */ /* 0x000fe2000f8e0208 */
[----:B------:R-:W-:Y:S01]  /*a330*/  LOP3.LUT R12, R2, R15, RZ, 0x3c, !PT ;  /* 0x0000000f020c7212 */ /* 0x000fe200078e3cff */
[----:B------:R-:W-:-:S03]  /*a340*/  UIMAD.WIDE.U32 UR42, UR42, UR10, UR6 ;  /* 0x0000000a2a2a72a5 */ /* 0x000fc6000f8e0006 */
[----:B------:R-:W-:Y:S01]  /*a350*/  ULDC.64 UR6, c[0x0][0xae0] ;  /* 0x0002b80000067ab9 */ /* 0x000fe20000000a00 */
[----:B------:R-:W-:Y:S01]  /*a360*/  UIADD3 UR5, UR43, UR5, URZ ;  /* 0x000000052b057290 */ /* 0x000fe2000fffe03f */
[----:B------:R-:W-:Y:S01]  /*a370*/  VIADD R34, R22, UR41 ;  /* 0x0000002916227c36 */ /* 0x000fe20008000000 */
[----:B------:R-:W5:Y:S01]  /*a380*/  LD.E.128 R12, desc[UR46][R12.64] ;  /* 0x0000002e0c0c7980 */ /* 0x000f62000c101d00 */
[----:B------:R-:W-:Y:S02]  /*a390*/  IMAD.U32 R2, RZ, RZ, UR42 ;  /* 0x0000002aff027e24 */ /* 0x000fe4000f8e00ff */
[----:B------:R-:W-:Y:S01]  /*a3a0*/  VIADD R27, R27, 0x16820 ;  /* 0x000168201b1b7836 */ /* 0x000fe20000000000 */
[----:B------:R-:W-:Y:S01]  /*a3b0*/  @!PT LDS RZ, [RZ] ;  /* 0x00000000fffff984 */ /* 0x000fe20000000800 */
[----:B------:R-:W-:Y:S01]  /*a3c0*/  @!PT LDS RZ, [RZ] ;  /* 0x00000000fffff984 */ /* 0x000fe20000000800 */
[----:B------:R-:W-:Y:S01]  /*a3d0*/  @!PT LDS RZ, [RZ] ;  /* 0x00000000fffff984 */ /* 0x000fe20000000800 */
[----:B------:R-:W-:Y:S01]  /*a3e0*/  @!PT LDS RZ, [RZ] ;  /* 0x00000000fffff984 */ /* 0x000fe20000000800 */
[----:B------:R1:W-:Y:S06]  /*a3f0*/  MEMBAR.ALL.CTA ;  /* 0x0000000000007992 */ /* 0x0003ec0000008000 */
[----:B-1----:R-:W1:Y:S01]  /*a400*/  FENCE.VIEW.ASYNC.S ;  /* 0x00000000000073c6 */ /* 0x002e620000000000 */
[----:B------:R-:W-:Y:S01]  /*a410*/  PRMT R27, RZ, 0x654, R27 ;  /* 0x00000654ff1b7816 */ /* 0x000fe2000000001b */
[----:B--2---:R-:W-:-:S04]  /*a420*/  @P1 IMAD.HI.U32 R0, R20, R3, RZ ;  /* 0x0000000314001227 */ /* 0x004fc800078e00ff */
[----:B------:R-:W-:Y:S01]  /*a430*/  IMAD.U32 R3, RZ, RZ, UR43 ;  /* 0x0000002bff037e24 */ /* 0x000fe2000f8e00ff */
[----:B0-----:R-:W-:Y:S02]  /*a440*/  @P1 SHF.R.U32.HI R21, RZ, R37, R0 ;  /* 0x00000025ff151219 */ /* 0x001fe40000011600 */
[----:B------:R-:W-:Y:S01]  /*a450*/  MOV R3, UR5 ;  /* 0x0000000500037c02 */ /* 0x000fe20008000f00 */
[----:B------:R-:W-:Y:S01]  /*a460*/  ULDC UR5, c[0x0][0xac8] ;  /* 0x0002b20000057ab9 */ /* 0x000fe20000000800 */
[--C-:B------:R-:W-:Y:S01]  /*a470*/  SHF.R.S32.HI R0, RZ, 0x1f, R21.reuse ;  /* 0x0000001fff007819 */ /* 0x100fe20000011415 */
[----:B------:R-:W-:Y:S02]  /*a480*/  IMAD.MOV R25, RZ, RZ, -R21 ;  /* 0x000000ffff197224 */ /* 0x000fe400078e0a15 */
[----:B------:R-:W-:-:S04]  /*a490*/  IMAD.WIDE.U32 R2, R21, UR6, R2 ;  /* 0x0000000615027c25 */ /* 0x000fc8000f8e0002 */
[----:B------:R-:W-:Y:S02]  /*a4a0*/  IMAD R0, R0, UR6, RZ ;  /* 0x0000000600007c24 */ /* 0x000fe4000f8e02ff */
[----:B------:R-:W-:Y:S01]  /*a4b0*/  IMAD R25, R32, R25, R20 ;  /* 0x0000001920197224 */ /* 0x000fe200078e0214 */
[----:B-1----:R0:W-:Y:S01]  /*a4c0*/  SYNCS.ARRIVE.TRANS64.RED.A1T0 RZ, [R27+URZ], RZ ;  /* 0x000000ff1bff79a7 */ /* 0x0021e2000810043f */
[----:B------:R-:W-:Y:S01]  /*a4d0*/  IMAD R35, R21, UR7, R0 ;  /* 0x0000000715237c24 */ /* 0x000fe2000f8e0200 */
[----:B------:R-:W-:Y:S02]  /*a4e0*/  ULDC.64 UR6, c[0x0][0xad8] ;  /* 0x0002b60000067ab9 */ /* 0x000fe40000000a00 */
[----:B------:R-:W-:Y:S01]  /*a4f0*/  SHF.R.S32.HI R0, RZ, 0x1f, R25 ;  /* 0x0000001fff007819 */ /* 0x000fe20000011419 */
[----:B------:R-:W-:-:S04]  /*a500*/  IMAD.IADD R3, R3, 0x1, R35 ;  /* 0x0000000103037824 */ /* 0x000fc800078e0223 */
        /* <DEDUP_REMOVED lines=10> */
[----:B------:R-:W-:Y:S01]  /*a5b0*/  ISETP.GE.AND P0, PT, R19, UR5, PT ;  /* 0x0000000513007c0c */ /* 0x000fe2000bf06270 */
[----:B------:R-:W2:Y:S03]  /*a5c0*/  SHFL.IDX PT, R24, R26, 0x1, 0x181f ;  /* 0x00381f001a187f89 */ /* 0x000ea600000e0000 */
[-C--:B------:R-:W-:Y:S01]  /*a5d0*/  ISETP.GE.OR P1, PT, R34, R33.reuse, P0 ;  /* 0x000000212200720c */ /* 0x080fe20000726670 */
[----:B------:R-:W0:Y:S01]  /*a5e0*/  SHFL.IDX PT, R36, R26, 0x2, 0x181f ;  /* 0x00581f001a247f89 */ /* 0x000e2200000e0000 */
[-C--:B------:R-:W-:Y:S02]  /*a5f0*/  ISETP.GE.OR P2, PT, R0, R33.reuse, P0 ;  /* 0x000000210000720c */ /* 0x080fe40000746670 */
[----:B------:R-:W-:Y:S01]  /*a600*/  ISETP.GE.OR P3, PT, R2, R33, P0 ;  /* 0x000000210200720c */ /* 0x000fe20000766670 */
[----:B------:R-:W0:Y:S01]  /*a610*/  SHFL.IDX PT, R3, R32, RZ, 0x181f ;  /* 0x00181fff20037589 */ /* 0x000e2200000e0000 */
[----:B------:R-:W-:-:S03]  /*a620*/  IADD3 R0, R34, 0x90, RZ ;  /* 0x0000009022007810 */ /* 0x000fc60007ffe0ff */
[----:B------:R-:W0:Y:S01]  /*a630*/  SHFL.IDX PT, R21, R32, 0x1, 0x181f ;  /* 0x00381f0020157f89 */ /* 0x000e2200000e0000 */
[----:B------:R-:W-:-:S03]  /*a640*/  ISETP.GE.OR P0, PT, R0, R33, P0 ;  /* 0x000000210000720c */ /* 0x000fc60000706670 */
        /* <DEDUP_REMOVED lines=17> */
.L_x_14493:
        /* <DEDUP_REMOVED lines=50> */
.L_x_14496:
[----:B------:R-:W-:Y:S05]  /*aa80*/  BSYNC B1 ;  /* 0x0000000000017941 */ /* 0x000fea0003800000 */
.L_x_14495:
[----:B------:R-:W-:Y:S01]  /*aa90*/  ULDC.64 UR10, c[0x0][0xae8] ;  /* 0x0002ba00000a7ab9 */ /* 0x000fe20000000a00 */
[----:B------:R-:W-:Y:S01]  /*aaa0*/  IADD3 R6, R6, UR41, RZ ;  /* 0x0000002906067c10 */ /* 0x000fe2000fffe0ff */
[----:B------:R-:W-:Y:S02]  /*aab0*/  UIMAD UR5, UR8, UR10, URZ ;  /* 0x0000000a080572a4 */ /* 0x000fe4000f8e023f */
[----:B------:R-:W-:Y:S02]  /*aac0*/  UIMAD.WIDE.U32 UR6, UR43, UR10, URZ ;  /* 0x0000000a2b0672a5 */ /* 0x000fe4000f8e003f */
[----:B------:R-:W-:Y:S01]  /*aad0*/  UIMAD UR5, UR43, UR11, UR5 ;  /* 0x0000000b2b0572a4 */ /* 0x000fe2000f8e0205 */
[----:B0-----:R-:W-:Y:S02]  /*aae0*/  @P1 IMAD.HI.U32 R0, R6, R9, RZ ;  /* 0x0000000906001227 */ /* 0x001fe400078e00ff */
[----:B------:R-:W-:Y:S01]  /*aaf0*/  ULDC.64 UR10, c[0x0][0xaf0] ;  /* 0x0002bc00000a7ab9 */ /* 0x000fe20000000a00 */
[----:B------:R-:W-:Y:S01]  /*ab00*/  UIADD3 UR7, UR7, UR5, URZ ;  /* 0x0000000507077290 */ /* 0x000fe2000fffe03f */
[----:B--2---:R-:W-:Y:S01]  /*ab10*/  IMAD.MOV.U32 R5, RZ, RZ, R6 ;  /* 0x000000ffff057224 */ /* 0x004fe200078e0006 */
[----:B------:R-:W-:Y:S01]  /*ab20*/  UIMAD UR5, UR9, UR10, URZ ;  /* 0x0000000a090572a4 */ /* 0x000fe2000f8e023f */
[----:B-1----:R-:W-:-:S02]  /*ab30*/  @P1 SHF.R.U32.HI R5, RZ, R11, R0 ;  /* 0x0000000bff051219 */ /* 0x002fc40000011600 */
[----:B------:R-:W-:Y:S01]  /*ab40*/  IADD3 R11, R22, UR41, RZ ;  /* 0x00000029160b7c10 */ /* 0x000fe2000fffe0ff */
[----:B------:R-:W-:Y:S01]  /*ab50*/  UIMAD UR5, UR42, UR11, UR5 ;  /* 0x0000000b2a0572a4 */ /* 0x000fe2000f8e0205 */
[--C-:B------:R-:W-:Y:S01]  /*ab60*/  SHF.R.S32.HI R0, RZ, 0x1f, R5.reuse ;  /* 0x0000001fff007819 */ /* 0x100fe20000011405 */
[----:B------:R-:W-:Y:S01]  /*ab70*/  UIMAD.WIDE.U32 UR42, UR42, UR10, UR6 ;  /* 0x0000000a2a2a72a5 */ /* 0x000fe2000f8e0006 */
[----:B------:R-:W-:Y:S02]  /*ab80*/  IMAD.MOV R7, RZ, RZ, -R5 ;  /* 0x000000ffff077224 */ /* 0x000fe400078e0a05 */
[----:B------:R-:W-:Y:S01]  /*ab90*/  ULDC.64 UR6, c[0x0][0xae0] ;  /* 0x0002b80000067ab9 */ /* 0x000fe20000000a00 */
[----:B------:R-:W-:Y:S01]  /*aba0*/  UIADD3 UR5, UR43, UR5, URZ ;  /* 0x000000052b057290 */ /* 0x000fe2000fffe03f */
[----:B------:R-:W-:Y:S02]  /*abb0*/  IMAD R7, R8, R7, R6 ;  /* 0x0000000708077224 */ /* 0x000fe400078e0206 */
[----:B------:R-:W-:-:S02]  /*abc0*/  IMAD R0, R0, UR6, RZ ;  /* 0x0000000600007c24 */ /* 0x000fc4000f8e02ff */
[----:B------:R-:W-:Y:S02]  /*abd0*/  IMAD.U32 R3, RZ, RZ, UR43 ;  /* 0x0000002bff037e24 */ /* 0x000fe4000f8e00ff */
        /* <DEDUP_REMOVED lines=14> */
[----:B------:R-:W-:Y:S01]  /*acc0*/  ULDC UR6, c[0x0][0xa88] ;  /* 0x0002a20000067ab9 */ /* 0x000fe20000000800 */
[----:B------:R-:W-:Y:S02]  /*acd0*/  VIADD R3, R11, 0x30 ;  /* 0x000000300b037836 */ /* 0x000fe40000000000 */
[----:B------:R-:W-:Y:S01]  /*ace0*/  LEA.HI.X R13, R2, UR7, R5, 0x1, P0 ;  /* 0x00000007020d7c11 */ /* 0x000fe200080f0c05 */
[----:B------:R-:W0:Y:S01]  /*acf0*/  SHFL.IDX PT, R4, R12, 0x1, 0x181f ;  /* 0x00381f000c047f89 */ /* 0x000e2200000e0000 */
[----:B------:R-:W-:Y:S01]  /*ad00*/  IMAD R14, R8, UR6, RZ ;  /* 0x00000006080e7c24 */ /* 0x000fe2000f8e02ff */
[----:B------:R-:W-:Y:S01]  /*ad10*/  ISETP.GE.AND P0, PT, R19, UR5, PT ;  /* 0x0000000513007c0c */ /* 0x000fe2000bf06270 */
[C---:B------:R-:W-:Y:S01]  /*ad20*/  VIADD R8, R11.reuse, 0x60 ;  /* 0x000000600b087836 */ /* 0x040fe20000000000 */
[----:B------:R-:W1:Y:S02]  /*ad30*/  SHFL.IDX PT, R2, R12, RZ, 0x181f ;  /* 0x00181fff0c027589 */ /* 0x000e6400000e0000 */
        /* <DEDUP_REMOVED lines=23> */
.L_x_14494:
[----:B------:R-:W-:Y:S05]  /*aeb0*/  BSYNC B0 ;  /* 0x0000000000007941 */ /* 0x000fea0003800000 */
.L_x_14492:
[----:B------:R-:W-:Y:S02]  /*aec0*/  ULDC UR5, c[0x0][0xc38] ;  /* 0x00030e0000057ab9 */ /* 0x000fe40000000800 */
[----:B------:R-:W-:-:S06]  /*aed0*/  UISETP.GE.AND UP0, UPT, UR4, UR5, UPT ;  /* 0x000000050400728c */ /* 0x000fcc000bf06270 */
[----:B------:R-:W-:-:S13]  /*aee0*/  PLOP3.LUT P0, PT, PT, PT, UP0, 0x80, 0x0 ;  /* 0x000000000000781c */ /* 0x000fda0003f0f008 */
[----:B------:R-:W-:Y:S05]  /*aef0*/  @!P0 BRA `(.L_x_14497) ;  /* 0xffffff5c00a08947 */ /* 0x000fea000383ffff */
[----:B------:R-:W-:Y:S05]  /*af00*/  EXIT ;  /* 0x000000000000794d */ /* 0x000fea0003800000 */
.L_x_14457:
[----:B------:R-:W-:-:S08]  /*af10*/  NOP ;  /* 0x0000000000007918 */ /* 0x000fd00000000000 */
[----:B------:R-:W0:-:S00]  /*af20*/  USETMAXREG.DEALLOC.CTAPOOL 0x20 ;  /* 0x00000020000079c8 */ /* 0x000e0000080e0500 */
        /* <DEDUP_REMOVED lines=24> */
[C---:B0-----:R-:W-:Y:S01]  /*b0b0*/  SHF.L.U32 R0, R6.reuse, 0x3, RZ ;  /* 0x0000000306007819 */ /* 0x041fe200000006ff */
[C---:B------:R-:W-:Y:S01]  /*b0c0*/  IMAD.SHL.U32 R4, R6.reuse, 0x10, RZ ;  /* 0x0000001006047824 */ /* 0x040fe200078e00ff */
[----:B------:R-:W-:Y:S02]  /*b0d0*/  LOP3.LUT R5, R6, 0x7f, RZ, 0xc0, !PT ;  /* 0x0000007f06057812 */ /* 0x000fe400078ec0ff */
[----:B------:R-:W-:Y:S02]  /*b0e0*/  LOP3.LUT R2, R0, 0x1f8, RZ, 0xc0, !PT ;  /* 0x000001f800027812 */ /* 0x000fe400078ec0ff */
[----:B------:R-:W-:Y:S01]  /*b0f0*/  LOP3.LUT R29, R6, 0x1f, RZ, 0xc0, !PT ;  /* 0x0000001f061d7812 */ /* 0x000fe200078ec0ff */
[----:B------:R-:W-:Y:S01]  /*b100*/  IMAD.SHL.U32 R3, R5, 0x8, RZ ;  /* 0x0000000805037824 */ /* 0x000fe200078e00ff */
[----:B------:R-:W-:-:S04]  /*b110*/  LOP3.LUT R2, R2, 0x38, R6, 0x78, !PT ;  /* 0x0000003802027812 */ /* 0x000fc800078e7806 */
[----:B------:R-:W-:Y:S02]  /*b120*/  LOP3.LUT R2, R2, 0x200, R3, 0xf8, !PT ;  /* 0x0000020002027812 */ /* 0x000fe400078ef803 */
[----:B------:R-:W-:Y:S02]  /*b130*/  SHF.R.U32.HI R3, RZ, 0x3, R5 ;  /* 0x00000003ff037819 */ /* 0x000fe40000011605 */
[----:B------:R-:W-:Y:S02]  /*b140*/  LEA R27, R2, R17, 0x1 ;  /* 0x00000011021b7211 */ /* 0x000fe400078e08ff */
[----:B--2---:R-:W-:-:S07]  /*b150*/  LOP3.LUT R0, R3, 0x70, R4, 0xf8, !PT ;  /* 0x0000007003007812 */ /* 0x004fce00078ef804 */
.L_x_14576:
        /* <DEDUP_REMOVED lines=22> */
.L_x_14499:
[----:B------:R-:W-:Y:S01]  /*b2c0*/  ULDC UR8, c[0x0][0xc54] ;  /* 0x0003150000087ab9 */ /* 0x000fe20000000800 */
[----:B------:R-:W-:Y:S01]  /*b2d0*/  UMOV UR5, UR9 ;  /* 0x0000000900057c82 */ /* 0x000fe20008000000 */
[----:B------:R-:W-:-:S11]  /*b2e0*/  UISETP.NE.AND UP0, UPT, UR8, 0x1, UPT ;  /* 0x000000010800788c */ /* 0x000fd6000bf05270 */
[----:B------:R-:W-:Y:S02]  /*b2f0*/  @UP0 ULDC.64 UR10, c[0x0][0xc58] ;  /* 0x00031600000a0ab9 */ /* 0x000fe40000000a00 */
[----:B------:R-:W-:-:S04]  /*b300*/  UIMAD.WIDE.U32 UR6, UR9, UR10, URZ ;  /* 0x0000000a090672a5 */ /* 0x000fc8000f8e003f */
[----:B------:R-:W-:-:S04]  /*b310*/  @UP0 USHF.R.U32.HI UR5, URZ, UR11, UR7 ;  /* 0x0000000b3f050299 */ /* 0x000fc80008011607 */
[----:B------:R-:W-:-:S12]  /*b320*/  UIMAD UR8, UR5, UR8, URZ ;  /* 0x00000008050872a4 */ /* 0x000fd8000f8e023f */
.L_x_14500:
[----:B------:R-:W-:Y:S01]  /*b330*/  ULOP3.LUT UR40, URZ, UR5, URZ, 0x33, !UPT ;  /* 0x000000053f287292 */ /* 0x000fe2000f8e333f */
[----:B------:R-:W-:Y:S01]  /*b340*/  BSSY B7, `(.L_x_14501) ;  /* 0x000033a000077945 */ /* 0x000fe20003800000 */
[----:B------:R-:W-:Y:S01]  /*b350*/  ULDC UR10, c[0x0][0x448] ;  /* 0x00011200000a7ab9 */ /* 0x000fe20000000800 */
[----:B------:R-:W-:Y:S01]  /*b360*/  ULDC UR5, c[0x0][0xc3c] ;  /* 0x00030f0000057ab9 */ /* 0x000fe20000000800 */
[----:B------:R-:W-:Y:S01]  /*b370*/  UISETP.NE.AND UP1, UPT, UR10, 0x1, UPT ;  /* 0x000000010a00788c */ /* 0x000fe2000bf25270 */
[----:B------:R-:W-:Y:S01]  /*b380*/  ULDC.64 UR6, c[0x0][0x418] ;  /* 0x0001060000067ab9 */ /* 0x000fe20000000a00 */
[----:B------:R-:W-:Y:S02]  /*b390*/  UIADD3 UR40, UR40, UR5, URZ ;  /* 0x0000000528287290 */ /* 0x000fe4000fffe03f */
[----:B------:R-:W-:Y:S02]  /*b3a0*/  UISETP.NE.U32.AND UP0, UPT, UR6, URZ, UPT ;  /* 0x0000003f0600728c */ /* 0x000fe4000bf05070 */
[----:B------:R-:W-:-:S02]  /*b3b0*/  UIMAD UR5, UR40, 0xc0, URZ ;  /* 0x000000c0280578a4 */ /* 0x000fc4000f8e023f */
[----:B------:R-:W-:Y:S02]  /*b3c0*/  UISETP.NE.AND.EX UP0, UPT, UR7, URZ, UPT, UP0 ;  /* 0x0000003f0700728c */ /* 0x000fe4000bf05300 */
[----:B------:R-:W-:Y:S01]  /*b3d0*/  UIADD3 UR5, UR5, 0xbf, URZ ;  /* 0x000000bf05057890 */ /* 0x000fe2000fffe03f */
[----:B------:R-:W-:Y:S01]  /*b3e0*/  ULDC UR7, c[0x0][0x288] ;  /* 0x0000a20000077ab9 */ /* 0x000fe20000000800 */
        /* <DEDUP_REMOVED lines=50> */
.L_x_14502:
        /* <DEDUP_REMOVED lines=11> */
[----:B------:R-:W-:Y:S01]  /*b7c0*/  IMAD.U32 R6, RZ, RZ, UR6 ;  /* 0x00000006ff067e24 */ /* 0x000fe2000f8e00ff */
[----:B------:R-:W-:Y:S01]  /*b7d0*/  MOV R11, UR5 ;  /* 0x00000005000b7c02 */ /* 0x000fe20008000f00 */
[----:B------:R-:W-:-:S02]  /*b7e0*/  IMAD.U32 R7, RZ, RZ, UR7 ;  /* 0x00000007ff077e24 */ /* 0x000fc4000f8e00ff */
[----:B------:R-:W-:Y:S02]  /*b7f0*/  IMAD.U32 R10, RZ, RZ, UR4 ;  /* 0x00000004ff0a7e24 */ /* 0x000fe4000f8e00ff */
[----:B------:R-:W-:Y:S02]  /*b800*/  IMAD.MOV.U32 R8, RZ, RZ, 0x70 ;  /* 0x00000070ff087424 */ /* 0x000fe400078e00ff */
[----:B------:R-:W-:Y:S02]  /*b810*/  IMAD.MOV.U32 R12, RZ, RZ, 0x1 ;  /* 0x00000001ff0c7424 */ /* 0x000fe400078e00ff */
[----:B------:R-:W-:-:S07]  /*b820*/  IMAD.MOV.U32 R13, RZ, RZ, RZ ;  /* 0x000000ffff0d7224 */ /* 0x000fce00078e00ff */
[----:B------:R-:W-:-:S07]  /*b830*/  LEPC R20, `(.L_x_14505) ;  /* 0x000000001014794e */ /* 0x000fce0000000000 */
[----:B0-----:R-:W-:Y:S05]  /*b840*/  CALL.ABS.NOINC R2 ;  /* 0x0000000002007343 */ /* 0x001fea0003c00000 */
.L_x_14505:
[----:B------:R-:W-:Y:S05]  /*b850*/  BSYNC B6 ;  /* 0x0000000000067941 */ /* 0x000fea0003800000 */
.L_x_14504:
        /* <DEDUP_REMOVED lines=20> */
.L_x_14508:
[----:B------:R0:W1:Y:S01]  /*b9a0*/  LDC.64 R2, c[0x4][R18] ;  /* 0x0100000012027b82 */ /* 0x0000620000000a00 */
[----:B------:R-:W-:Y:S01]  /*b9b0*/  ULDC.64 UR4, c[0x4][0x1b8] ;  /* 0x01006e0000047ab9 */ /* 0x000fe20000000a00 */
[----:B------:R-:W-:Y:S01]  /*b9c0*/  ULDC.64 UR6, c[0x4][0x1c0] ;  /* 0x0100700000067ab9 */ /* 0x000fe20000000a00 */
[----:B------:R-:W-:Y:S01]  /*b9d0*/  MOV R4, UR4 ;  /* 0x0000000400047c02 */ /* 0x000fe20008000f00 */
        /* <DEDUP_REMOVED lines=11> */
.L_x_14507:
[----:B------:R-:W-:Y:S05]  /*ba90*/  BSYNC B6 ;  /* 0x0000000000067941 */ /* 0x000fea0003800000 */
.L_x_14506:
        /* <DEDUP_REMOVED lines=24> */
.L_x_14591:
[----:B-1----:R-:W-:Y:S02]  /*bc20*/  ISETP.NE.AND P0, PT, R14, RZ, PT ;  /* 0x000000ff0e00720c */ /* 0x002fe40003f05270 */
[----:B------:R-:W-:-:S04]  /*bc30*/  PLOP3.LUT P2, PT, PT, PT, PT, 0x8, 0x0 ;  /* 0x000000000000781c */ /* 0x000fc80003f4e170 */
[----:B------:R-:W-:-:S07]  /*bc40*/  P2R R25, PR, RZ, 0x4 ;  /* 0x00000004ff197803 */ /* 0x000fce0000000000 */
[----:B------:R-:W-:Y:S05]  /*bc50*/  @P0 BRA `(.L_x_14510) ;  /* 0x0000000000d80947 */ /* 0x000fea0003800000 */
[----:B------:R-:W-:-:S03]  /*bc60*/  UMOV UR4, 0xffffffff ;  /* 0xffffffff00047882 */ /* 0x000fc60000000000 */
[----:B------:R-:W-:Y:S05]  /*bc70*/  BRA.DIV UR4, `(.L_x_14511) ;  /* 0x0000003204b07947 */ /* 0x000fea000b800000 */
[----:B------:R-:W-:-:S13]  /*bc80*/  ELECT P6, URZ, PT ;  /* 0x00000000003f782f */ /* 0x000fda00038c0000 */
.L_x_14594:
[----:B------:R-:W-:Y:S05]  /*bc90*/  @!P6 BRA `(.L_x_14510) ;  /* 0x0000000000c8e947 */ /* 0x000fea0003800000 */
[----:B------:R-:W-:Y:S01]  /*bca0*/  MOV R18, R22 ;  /* 0x0000001600127202 */ /* 0x000fe20000000f00 */
        /* <DEDUP_REMOVED lines=19> */
.L_x_14512:
[----:B------:R-:W2:Y:S01]  /*bde0*/  S2R R0, SR_TID.X ;  /* 0x0000000000007919 */ /* 0x000ea20000002100 */
[----:B-1----:R-:W-:Y:S01]  /*bdf0*/  IMAD R3, R16, 0x8, R17 ;  /* 0x0000000810037824 */ /* 0x002fe200078e0211 */
[----:B--2---:R-:W-:Y:S02]  /*be00*/  LOP3.LUT R2, R0, 0x7f, RZ, 0xc0, !PT ;  /* 0x0000007f00027812 */ /* 0x004fe400078ec0ff */
[----:B------:R-:W-:Y:S02]  /*be10*/  SHF.L.U32 R0, R23, 0x1f, RZ ;  /* 0x0000001f17007819 */ /* 0x000fe400000006ff */
[----:B------:R-:W-:Y:S02]  /*be20*/  ISETP.NE.AND P1, PT, R2, RZ, PT ;  /* 0x000000ff0200720c */ /* 0x000fe40003f25270 */
[----:B------:R-:W1:Y:S02]  /*be30*/  SYNCS.PHASECHK.TRANS64.TRYWAIT P0, [R3+URZ+0x16840], R0 ;  /* 0x01684000030075a7 */ /* 0x000e64000800017f */
[----:B-1----:R-:W-:Y:S09]  /*be40*/  @!P0 BRA `(.L_x_14513) ;  /* 0x00000030005c8947 */ /* 0x002ff20003800000 */
.L_x_14595:
[----:B------:R-:W-:Y:S05]  /*be50*/  @P1 BRA `(.L_x_14514) ;  /* 0x0000000000141947 */ /* 0x000fea0003800000 */
[----:B------:R-:W-:Y:S01]  /*be60*/  ISETP.NE.AND P0, PT, R29, RZ, PT ;  /* 0x000000ff1d00720c */ /* 0x000fe20003f05270 */
[----:B-1----:R-:W-:-:S04]  /*be70*/  IMAD.MOV.U32 R0, RZ, RZ, 0x4000 ;  /* 0x00004000ff007424 */ /* 0x002fc800078e00ff */
[----:B------:R2:W-:Y:S08]  /*be80*/  SYNCS.ARRIVE.TRANS64 RZ, [R3+URZ+0x16830], R0 ;  /* 0x0168300003ff79a7 */ /* 0x0005f0000800003f */
[----:B------:R-:W-:Y:S05]  /*be90*/  @!P0 BRA `(.L_x_14514) ;  /* 0x0000000000048947 */ /* 0x000fea0003800000 */
[----:B------:R-:W-:Y:S01]  /*bea0*/  BPT.TRAP 0x1 ;  /* 0x000000040000795c */ /* 0x000fe20000300000 */
.L_x_14514:
[----:B-12---:R-:W-:Y:S01]  /*beb0*/  LEA R0, R16, R17, 0xe ;  /* 0x0000001110007211 */ /* 0x006fe200078e70ff */
        /* <DEDUP_REMOVED lines=9> */
[----:B------:R-:W-:-:S04]  /*bf50*/  PLOP3.LUT P0, PT, PT, PT, PT, 0x80, 0x0 ;  /* 0x000000000000781c */ /* 0x000fc80003f0f070 */
[----:B------:R-:W-:Y:S01]  /*bf60*/  P2R R25, PR, RZ, 0x1 ;  /* 0x00000001ff197803 */ /* 0x000fe20000000000 */
[----:B------:R-:W-:Y:S02]  /*bf70*/  UIADD3 UR33, UR33, 0x16830, URZ ;  /* 0x0001683021217890 */ /* 0x000fe4000fffe03f */
[----:B------:R-:W-:Y:S02]  /*bf80*/  USHF.L.U32 UR35, UR35, 0x7, URZ ;  /* 0x0000000723237899 */ /* 0x000fe4000800063f */
[----:B------:R-:W-:-:S09]  /*bf90*/  UIADD3 UR32, UR32, 0xe400, URZ ;  /* 0x0000e40020207890 */ /* 0x000fd2000fffe03f */
[----:B------:R1:W-:Y:S02]  /*bfa0*/  UTMALDG.4D [UR32], [UR4], desc[UR6] ;  /* 0x00000620040075b4 */ /* 0x0003e40008019000 */
[----:B-1----:R-:W-:Y:S01]  /*bfb0*/  NOP ;  /* 0x0000000000007918 */ /* 0x002fe20000000000 */
.L_x_14510:
        /* <DEDUP_REMOVED lines=23> */
[----:B------:R-:W-:Y:S02]  /*c130*/  IMAD.U32 R10, RZ, RZ, UR4 ;  /* 0x00000004ff0a7e24 */ /* 0x000fe4000f8e00ff */
[----:B------:R-:W-:Y:S02]  /*c140*/  IMAD.MOV.U32 R8, RZ, RZ, 0x70 ;  /* 0x00000070ff087424 */ /* 0x000fe400078e00ff */
[----:B------:R-:W-:Y:S02]  /*c150*/  IMAD.MOV.U32 R12, RZ, RZ, 0x1 ;  /* 0x00000001ff0c7424 */ /* 0x000fe400078e00ff */
[----:B------:R-:W-:-:S07]  /*c160*/  IMAD.MOV.U32 R13, RZ, RZ, RZ ;  /* 0x000000ffff0d7224 */ /* 0x000fce00078e00ff */
[----:B0-----:R-:W-:-:S07]  /*c170*/  LEPC R20, `(.L_x_14516) ;  /* 0x000000001014794e */ /* 0x001fce0000000000 */
[----:B-1----:R-:W-:Y:S05]  /*c180*/  CALL.ABS.NOINC R2 ;  /* 0x0000000002007343 */ /* 0x002fea0003c00000 */
.L_x_14516:
[----:B------:R-:W-:Y:S05]  /*c190*/  BSYNC B6 ;  /* 0x0000000000067941 */ /* 0x000fea0003800000 */
.L_x_14515:
[----:B------:R-:W1:Y:S01]  /*c1a0*/  LDC R9, c[0x0][0x448] ;  /* 0x00011200ff097b82 */ /* 0x000e620000000800 */
[----:B0-----:R-:W0:Y:S01]  /*c1b0*/  S2R R20, SR_TID.X ;  /* 0x0000000000147919 */ /* 0x001e220000002100 */
[----:B------:R-:W-:Y:S01]  /*c1c0*/  IMAD.U32 R6, RZ, RZ, UR40 ;  /* 0x00000028ff067e24 */ /* 0x000fe2000f8e00ff */
[----:B------:R-:W-:Y:S01]  /*c1d0*/  ULDC.64 UR8, c[0x0][0x2e0] ;  /* 0x0000b80000087ab9 */ /* 0x000fe20000000a00 */
[----:B------:R-:W-:Y:S01]  /*c1e0*/  UMOV UR4, UR48 ;  /* 0x0000003000047c82 */ /* 0x000fe20008000000 */
[----:B------:R-:W-:Y:S01]  /*c1f0*/  UIMAD UR6, UR37, UR8, URZ ;  /* 0x00000008250672a4 */ /* 0x000fe2000f8e023f */
        /* <DEDUP_REMOVED lines=12> */
[----:B------:R-:W-:Y:S02]  /*c2c0*/  LOP3.LUT R20, R21, 0x70, R20, 0xf8, !PT ;  /* 0x0000007015147812 */ /* 0x000fe400078ef814 */
[----:B------:R-:W1:Y:S01]  /*c2d0*/  S2R R21, SR_TID.X ;  /* 0x0000000000157919 */ /* 0x000e620000002100 */
[----:B------:R-:W2:Y:S02]  /*c2e0*/  @P1 LDC R5, c[0x0][0x450] ;  /* 0x00011400ff051b82 */ /* 0x000ea40000000800 */
[----:B------:R-:W-:-:S04]  /*c2f0*/  IMAD R6, R6, 0xc0, R20 ;  /* 0x000000c006067824 */ /* 0x000fc800078e0214 */
[----:B------:R-:W-:Y:S02]  /*c300*/  IMAD.MOV.U32 R11, RZ, RZ, R6 ;  /* 0x000000ffff0b7224 */ /* 0x000fe400078e0006 */
[----:B------:R-:W3:Y:S01]  /*c310*/  @P1 LDC R8, c[0x0][0x450] ;  /* 0x00011400ff081b82 */ /* 0x000ee20000000800 */
[----:B0-----:R-:W-:Y:S01]  /*c320*/  @P1 IMAD.HI.U32 R0, R6, R3, RZ ;  /* 0x0000000306001227 */ /* 0x001fe200078e00ff */
[----:B------:R-:W-:Y:S01]  /*c330*/  MOV R3, UR6 ;  /* 0x0000000600037c02 */ /* 0x000fe20008000f00 */
[----:B------:R-:W-:-:S03]  /*c340*/  ULDC.64 UR6, c[0x0][0x2c8] ;  /* 0x0000b20000067ab9 */ /* 0x000fc60000000a00 */
[----:B--2---:R-:W-:Y:S01]  /*c350*/  @P1 SHF.R.U32.HI R11, RZ, R5, R0 ;  /* 0x00000005ff0b1219 */ /* 0x004fe20000011600 */
[----:B------:R-:W-:Y:S01]  /*c360*/  IMAD.U32 R5, RZ, RZ, UR5 ;  /* 0x00000005ff057e24 */ /* 0x000fe2000f8e00ff */
[----:B------:R-:W-:Y:S02]  /*c370*/  ULDC.64 UR4, c[0x0][0x2d0] ;  /* 0x0000b40000047ab9 */ /* 0x000fe40000000a00 */
[--C-:B------:R-:W-:Y:S01]  /*c380*/  SHF.R.S32.HI R0, RZ, 0x1f, R11.reuse ;  /* 0x0000001fff007819 */ /* 0x100fe2000001140b */
[----:B------:R-:W-:Y:S02]  /*c390*/  IMAD.MOV R7, RZ, RZ, -R11 ;  /* 0x000000ffff077224 */ /* 0x000fe400078e0a0b */
[----:B------:R-:W-:-:S04]  /*c3a0*/  IMAD.WIDE.U32 R4, R11, UR4, R2 ;  /* 0x000000040b047c25 */ /* 0x000fc8000f8e0002 */
[----:B------:R-:W-:Y:S02]  /*c3b0*/  IMAD R0, R0, UR4, RZ ;  /* 0x0000000400007c24 */ /* 0x000fe4000f8e02ff */
[----:B------:R-:W-:Y:S01]  /*c3c0*/  IMAD R7, R9, R7, R6 ;  /* 0x0000000709077224 */ /* 0x000fe200078e0206 */
[----:B------:R-:W-:Y:S01]  /*c3d0*/  IADD3 R6, R6, 0x80, RZ ;  /* 0x0000008006067810 */ /* 0x000fe20007ffe0ff */
[----:B------:R-:W-:Y:S02]  /*c3e0*/  IMAD R13, R11, UR5, R0 ;  /* 0x000000050b0d7c24 */ /* 0x000fe4000f8e0200 */
[----:B-1----:R-:W-:Y:S01]  /*c3f0*/  IMAD.SHL.U32 R20, R21, 0x8, RZ ;  /* 0x0000000815147824 */ /* 0x002fe200078e00ff */
[----:B------:R-:W-:Y:S01]  /*c400*/  SHF.R.S32.HI R0, RZ, 0x1f, R7 ;  /* 0x0000001fff007819 */ /* 0x000fe20000011407 */
[----:B------:R-:W-:Y:S01]  /*c410*/  IMAD.IADD R5, R5, 0x1, R13 ;  /* 0x0000000105057824 */ /* 0x000fe200078e020d */
[----:B------:R-:W-:Y:S02]  /*c420*/  LOP3.LUT R21, R21, 0x7f, RZ, 0xc0, !PT ;  /* 0x0000007f15157812 */ /* 0x000fe400078ec0ff */
[----:B------:R-:W-:Y:S01]  /*c430*/  LOP3.LUT R20, R20, 0x38, RZ, 0xc0, !PT ;  /* 0x0000003814147812 */ /* 0x000fe200078ec0ff */
[----:B------:R-:W-:Y:S01]  /*c440*/  IMAD R0, R0, UR6, RZ ;  /* 0x0000000600007c24 */ /* 0x000fe2000f8e02ff */
[----:B------:R-:W-:Y:S01]  /*c450*/  SHF.R.U32.HI R21, RZ, 0x3, R21 ;  /* 0x00000003ff157819 */ /* 0x000fe20000011615 */
[----:B------:R-:W-:-:S04]  /*c460*/  IMAD.WIDE.U32 R4, R7, UR6, R4 ;  /* 0x0000000607047c25 */ /* 0x000fc8000f8e0004 */
[----:B------:R-:W-:Y:S02]  /*c470*/  IMAD R0, R7, UR7, R0 ;  /* 0x0000000707007c24 */ /* 0x000fe4000f8e0200 */
[----:B------:R-:W0:Y:S02]  /*c480*/  @P1 LDC R7, c[0x0][0x44c] ;  /* 0x00011300ff071b82 */ /* 0x000e240000000800 */
[----:B------:R-:W-:Y:S01]  /*c490*/  IMAD.IADD R5, R5, 0x1, R0 ;  /* 0x0000000105057824 */ /* 0x000fe200078e0200 */
[----:B------:R-:W-:-:S04]  /*c4a0*/  LEA R0, P0, R4, UR8, 0x1 ;  /* 0x0000000804007c11 */ /* 0x000fc8000f8008ff */
[----:B------:R-:W-:Y:S01]  /*c4b0*/  LEA.HI.X R4, R4, UR9, R5, 0x1, P0 ;  /* 0x0000000904047c11 */ /* 0x000fe200080f0c05 */
[----:B0-----:R-:W-:-:S04]  /*c4c0*/  @P1 IMAD.HI.U32 R5, R6, R7, RZ ;  /* 0x0000000706051227 */ /* 0x001fc800078e00ff */
[----:B------:R-:W-:Y:S01]  /*c4d0*/  IMAD.MOV.U32 R7, RZ, RZ, R6 ;  /* 0x000000ffff077224 */ /* 0x000fe200078e0006 */
[----:B---3--:R-:W-:-:S04]  /*c4e0*/  @P1 SHF.R.U32.HI R7, RZ, R8, R5 ;  /* 0x00000008ff071219 */ /* 0x008fc80000011605 */
[--C-:B------:R-:W-:Y:S01]  /*c4f0*/  SHF.R.S32.HI R8, RZ, 0x1f, R7.reuse ;  /* 0x0000001fff087819 */ /* 0x100fe20000011407 */
[----:B------:R-:W-:Y:S02]  /*c500*/  IMAD.MOV R5, RZ, RZ, -R7 ;  /* 0x000000ffff057224 */ /* 0x000fe400078e0a07 */
[----:B------:R-:W-:-:S04]  /*c510*/  IMAD.WIDE.U32 R2, R7, UR4, R2 ;  /* 0x0000000407027c25 */ /* 0x000fc8000f8e0002 */
[----:B------:R-:W-:Y:S02]  /*c520*/  IMAD R5, R9, R5, R6 ;  /* 0x0000000509057224 */ /* 0x000fe400078e0206 */
[----:B------:R-:W-:Y:S01]  /*c530*/  IMAD R8, R8, UR4, RZ ;  /* 0x0000000408087c24 */ /* 0x000fe2000f8e02ff */
[----:B------:R-:W-:Y:S02]  /*c540*/  ULDC UR4, c[0x0][0x2b8] ;  /* 0x0000ae0000047ab9 */ /* 0x000fe40000000800 */
[----:B------:R-:W-:Y:S01]  /*c550*/  SHF.R.S32.HI R6, RZ, 0x1f, R5 ;  /* 0x0000001fff067819 */ /* 0x000fe20000011405 */
[----:B------:R-:W-:-:S04]  /*c560*/  IMAD R7, R7, UR5, R8 ;  /* 0x0000000507077c24 */ /* 0x000fc8000f8e0208 */
        /* <DEDUP_REMOVED lines=10> */
[----:B------:R-:W0:Y:S01]  /*c610*/  SHFL.IDX PT, R14, R0, RZ, 0x181f ;  /* 0x00181fff000e7589 */ /* 0x000e2200000e0000 */
[----:B------:R-:W-:Y:S01]  /*c620*/  IMAD.U32 R7, RZ, RZ, UR40 ;  /* 0x00000028ff077e24 */ /* 0x000fe2000f8e00ff */
[----:B------:R-:W-:Y:S02]  /*c630*/  ULDC UR4, c[0x0][0x288] ;  /* 0x0000a20000047ab9 */ /* 0x000fe40000000800 */
[----:B------:R-:W1:Y:S01]  /*c640*/  SHFL.IDX PT, R2, R4, RZ, 0x181f ;  /* 0x00181fff04027589 */ /* 0x000e6200000e0000 */
[----:B------:R-:W-:Y:S02]  /*c650*/  IMAD R6, R9, UR4, RZ ;  /* 0x0000000409067c24 */ /* 0x000fe4000f8e02ff */
[----:B------:R-:W-:Y:S01]  /*c660*/  IMAD R7, R7, 0xc0, R21 ;  /* 0x000000c007077824 */ /* 0x000fe200078e0215 */
[----:B------:R-:W-:Y:S03]  /*c670*/  SHFL.IDX PT, R10, R0, 0x2, 0x181f ;  /* 0x00581f00000a7f89 */ /* 0x000fe600000e0000 */
[C---:B------:R-:W-:Y:S01]  /*c680*/  VIADD R9, R7.reuse, 0x10 ;  /* 0x0000001007097836 */ /* 0x040fe20000000000 */
[C---:B------:R-:W-:Y:S01]  /*c690*/  ISETP.GE.AND P1, PT, R7.reuse, R6, PT ;  /* 0x000000060700720c */ /* 0x040fe20003f26270 */
[----:B------:R-:W-:-:S03]  /*c6a0*/  VIADD R11, R7, 0x70 ;  /* 0x00000070070b7836 */ /* 0x000fc60000000000 */
[----:B------:R-:W-:Y:S01]  /*c6b0*/  ISETP.GE.AND P3, PT, R9, R6, PT ;  /* 0x000000060900720c */ /* 0x000fe20003f66270 */
[----:B------:R-:W-:-:S08]  /*c6c0*/  VIADD R9, R7, 0x20 ;  /* 0x0000002007097836 */ /* 0x000fd00000000000 */
[----:B0-----:R-:W-:-:S04]  /*c6d0*/  @!P1 LEA R14, P2, R20, R14, 0x1 ;  /* 0x0000000e140e9211 */ /* 0x001fc800078408ff */
[----:B-1----:R-:W-:Y:S01]  /*c6e0*/  @!P1 IADD3.X R3, RZ, R2, RZ, P2, !PT ;  /* 0x00000002ff039210 */ /* 0x002fe200017fe4ff */
[----:B------:R-:W-:Y:S02]  /*c6f0*/  @!P1 IMAD.MOV.U32 R2, RZ, RZ, R14 ;  /* 0x000000ffff029224 */ /* 0x000fe400078e000e */
[----:B------:R-:W0:Y:S04]  /*c700*/  SHFL.IDX PT, R14, R0, 0x1, 0x181f ;  /* 0x00381f00000e7f89 */ /* 0x000e2800000e0000 */
[----:B------:R1:W-:Y:S01]  /*c710*/  @!P1 LDGSTS.E.BYPASS.LTC128B.128 [R27+0x8400], desc[UR46][R2.64], !P0 ;  /* 0x08400000021b9fae */ /* 0x0003e2000c101d6e */
[----:B------:R-:W-:-:S03]  /*c720*/  ISETP.GE.AND P1, PT, R9, R6, PT ;  /* 0x000000060900720c */ /* 0x000fc60003f26270 */
[----:B------:R-:W-:Y:S04]  /*c730*/  SHFL.IDX PT, R9, R4, 0x2, 0x181f ;  /* 0x00581f0004097f89 */ /* 0x000fe800000e0000 */
[----:B-1----:R-:W1:Y:S01]  /*c740*/  SHFL.IDX PT, R2, R4, 0x1, 0x181f ;  /* 0x00381f0004027f89 */ /* 0x002e6200000e0000 */
[----:B0-----:R-:W-:-:S05]  /*c750*/  @!P3 LEA R14, P2, R20, R14, 0x1 ;  /* 0x0000000e140eb211 */ /* 0x001fca00078408ff */
[----:B-1----:R-:W-:Y:S02]  /*c760*/  @!P3 IMAD.X R3, RZ, RZ, R2, P2 ;  /* 0x000000ffff03b224 */ /* 0x002fe400010e0602 */
[----:B------:R-:W-:Y:S02]  /*c770*/  @!P3 IMAD.MOV.U32 R2, RZ, RZ, R14 ;  /* 0x000000ffff02b224 */ /* 0x000fe400078e000e */
[----:B------:R-:W0:Y:S04]  /*c780*/  SHFL.IDX PT, R14, R0, 0x3, 0x181f ;  /* 0x00781f00000e7f89 */ /* 0x000e2800000e0000 */
[----:B------:R1:W-:Y:S02]  /*c790*/  @!P3 LDGSTS.E.BYPASS.LTC128B.128 [R27+0x8c00], desc[UR46][R2.64], !P0 ;  /* 0x08c00000021bbfae */ /* 0x0003e4000c101d6e */
[----:B-1----:R-:W-:-:S02]  /*c7a0*/  @!P1 LEA R2, P2, R20, R10, 0x1 ;  /* 0x0000000a14029211 */ /* 0x002fc400078408ff */
[----:B------:R-:W-:Y:S03]  /*c7b0*/  SHFL.IDX PT, R10, R0, 0x4, 0x181f ;  /* 0x00981f00000a7f89 */ /* 0x000fe600000e0000 */
[----:B------:R-:W-:Y:S01]  /*c7c0*/  @!P1 IMAD.X R3, RZ, RZ, R9, P2 ;  /* 0x000000ffff039224 */ /* 0x000fe200010e0609 */
[----:B------:R-:W-:-:S04]  /*c7d0*/  IADD3 R9, R7, 0x30, RZ ;  /* 0x0000003007097810 */ /* 0x000fc80007ffe0ff */
[----:B------:R1:W-:Y:S01]  /*c7e0*/  @!P1 LDGSTS.E.BYPASS.LTC128B.128 [R27+0x9400], desc[UR46][R2.64], !P0 ;  /* 0x09400000021b9fae */ /* 0x0003e2000c101d6e */
[----:B------:R-:W-:Y:S01]  /*c7f0*/  ISETP.GE.AND P3, PT, R9, R6, PT ;  /* 0x000000060900720c */ /* 0x000fe20003f66270 */
[----:B------:R-:W-:-:S05]  /*c800*/  VIADD R9, R7, 0x40 ;  /* 0x0000004007097836 */ /* 0x000fca0000000000 */
[----:B------:R-:W-:Y:S02]  /*c810*/  ISETP.GE.AND P1, PT, R9, R6, PT ;  /* 0x000000060900720c */ /* 0x000fe40003f26270 */
        /* <DEDUP_REMOVED lines=9> */
[----:B------:R-:W-:Y:S02]  /*c8b0*/  @!P1 IMAD.X R3, RZ, RZ, R9, P2 ;  /* 0x000000ffff039224 */ /* 0x000fe400010e0609 */
[----:B------:R-:W-:-:S03]  /*c8c0*/  VIADD R9, R7, 0x50 ;  /* 0x0000005007097836 */ /* 0x000fc60000000000 */
[----:B------:R1:W-:Y:S02]  /*c8d0*/  @!P1 LDGSTS.E.BYPASS.LTC128B.128 [R27+0xa400], desc[UR46][R2.64], !P0 ;  /* 0x0a400000021b9fae */ /* 0x0003e4000c101d6e */
[----:B------:R-:W-:Y:S01]  /*c8e0*/  ISETP.GE.AND P3, PT, R9, R6, PT ;  /* 0x000000060900720c */ /* 0x000fe20003f66270 */
[----:B------:R-:W-:-:S05]  /*c8f0*/  VIADD R9, R7, 0x60 ;  /* 0x0000006007097836 */ /* 0x000fca0000000000 */
[----:B------:R-:W-:Y:S02]  /*c900*/  ISETP.GE.AND P1, PT, R9, R6, PT ;  /* 0x000000060900720c */ /* 0x000fe40003f26270 */
[----:B------:R-:W-:Y:S04]  /*c910*/  SHFL.IDX PT, R9, R4, 0x6, 0x181f ;  /* 0x00d81f0004097f89 */ /* 0x000fe800000e0000 */
[----:B-1----:R-:W1:Y:S01]  /*c920*/  SHFL.IDX PT, R2, R4, 0x5, 0x181f ;  /* 0x00b81f0004027f89 */ /* 0x002e6200000e0000 */
[----:B0-----:R-:W-:-:S03]  /*c930*/  @!P3 LEA R14, P2, R20, R14, 0x1 ;  /* 0x0000000e140eb211 */ /* 0x001fc600078408ff */
[----:B------:R-:W-:Y:S01]  /*c940*/  SHFL.IDX PT, R4, R4, 0x7, 0x181f ;  /* 0x00f81f0004047f89 */ /* 0x000fe200000e0000 */
[----:B-1----:R-:W-:Y:S01]  /*c950*/  @!P3 IADD3.X R3, RZ, R2, RZ, P2, !PT ;  /* 0x00000002ff03b210 */ /* 0x002fe200017fe4ff */
[----:B------:R-:W-:Y:S02]  /*c960*/  @!P3 IMAD.MOV.U32 R2, RZ, RZ, R14 ;  /* 0x000000ffff02b224 */ /* 0x000fe400078e000e */
[----:B------:R-:W-:Y:S04]  /*c970*/  SHFL.IDX PT, R14, R5, RZ, 0x181f ;  /* 0x00181fff050e7589 */ /* 0x000fe800000e0000 */
[----:B------:R0:W-:Y:S01]  /*c980*/  @!P3 LDGSTS.E.BYPASS.LTC128B.128 [R27+0xac00], desc[UR46][R2.64], !P0 ;  /* 0x0ac00000021bbfae */ /* 0x0001e2000c101d6e */
[----:B------:R-:W-:Y:S01]  /*c990*/  ISETP.GE.AND P3, PT, R11, R6, PT ;  /* 0x000000060b00720c */ /* 0x000fe20003f66270 */
[----:B------:R-:W-:Y:S01]  /*c9a0*/  VIADD R11, R7, 0x80 ;  /* 0x00000080070b7836 */ /* 0x000fe20000000000 */
[----:B0-----:R-:W-:-:S05]  /*c9b0*/  @!P1 LEA R2, P2, R20, R10, 0x1 ;  /* 0x0000000a14029211 */ /* 0x001fca00078408ff */
[----:B------:R-:W-:Y:S02]  /*c9c0*/  @!P1 IMAD.X R3, RZ, RZ, R9, P2 ;  /* 0x000000ffff039224 */ /* 0x000fe400010e0609 */
[----:B------:R-:W0:Y:S04]  /*c9d0*/  SHFL.IDX PT, R9, R0, 0x7, 0x181f ;  /* 0x00f81f0000097f89 */ /* 0x000e2800000e0000 */
[----:B------:R-:W1:Y:S04]  /*c9e0*/  SHFL.IDX PT, R0, R8, RZ, 0x181f ;  /* 0x00181fff08007589 */ /* 0x000e6800000e0000 */
[----:B------:R0:W-:Y:S01]  /*c9f0*/  @!P1 LDGSTS.E.BYPASS.LTC128B.128 [R27+0xb400], desc[UR46][R2.64], !P0 ;  /* 0x0b400000021b9fae */ /* 0x0001e2000c101d6e */
[----:B------:R-:W-:-:S02]  /*ca00*/  ISETP.GE.AND P1, PT, R11, R6, PT ;  /* 0x000000060b00720c */ /* 0x000fc40003f26270 */
[----:B0-----:R-:W-:Y:S02]  /*ca10*/  @!P3 LEA R2, P2, R20, R9, 0x1 ;  /* 0x000000091402b211 */ /* 0x001fe400078408ff */
[----:B------:R-:W-:-:S03]  /*ca20*/  IADD3 R9, R7, 0x90, RZ ;  /* 0x0000009007097810 */ /* 0x000fc60007ffe0ff */
[----:B------:R-:W-:Y:S02]  /*ca30*/  @!P3 IMAD.X R3, RZ, RZ, R4, P2 ;  /* 0x000000ffff03b224 */ /* 0x000fe400010e0604 */
[----:B------:R-:W0:Y:S04]  /*ca40*/  SHFL.IDX PT, R4, R5, 0x1, 0x181f ;  /* 0x00381f0005047f89 */ /* 0x000e2800000e0000 */
[----:B------:R2:W-:Y:S01]  /*ca50*/  @!P3 LDGSTS.E.BYPASS.LTC128B.128 [R27+0xbc00], desc[UR46][R2.64], !P0 ;  /* 0x0bc00000021bbfae */ /* 0x0005e2000c101d6e */
[----:B------:R-:W-:Y:S01]  /*ca60*/  ISETP.GE.AND P3, PT, R9, R6, PT ;  /* 0x000000060900720c */ /* 0x000fe20003f66270 */
[----:B------:R-:W-:Y:S01]  /*ca70*/  VIADD R9, R7, 0xa0 ;  /* 0x000000a007097836 */ /* 0x000fe20000000000 */
[----:B--2---:R-:W-:Y:S02]  /*ca80*/  @!P1 LEA R2, P2, R20, R14, 0x1 ;  /* 0x0000000e14029211 */ /* 0x004fe400078408ff */
[----:B------:R-:W-:Y:S03]  /*ca90*/  SHFL.IDX PT, R14, R5, 0x2, 0x181f ;  /* 0x00581f00050e7f89 */ /* 0x000fe600000e0000 */
[----:B-1----:R-:W-:-:S02]  /*caa0*/  @!P1 IMAD.X R3, RZ, RZ, R0, P2 ;  /* 0x000000ffff039224 */ /* 0x002fc400010e0600 */
[----:B------:R-:W-:Y:S04]  /*cab0*/  SHFL.IDX PT, R0, R8, 0x2, 0x181f ;  /* 0x00581f0008007f89 */ /* 0x000fe800000e0000 */
[----:B0-----:R-:W-:Y:S01]  /*cac0*/  @!P3 LEA R4, P2, R20, R4, 0x1 ;  /* 0x000000041404b211 */ /* 0x001fe200078408ff */
[----:B------:R0:W-:Y:S01]  /*cad0*/  @!P1 LDGSTS.E.BYPASS.LTC128B.128 [R27+0xc400], desc[UR46][R2.64], !P0 ;  /* 0x0c400000021b9fae */ /* 0x0001e2000c101d6e */
[----:B------:R-:W-:-:S03]  /*cae0*/  ISETP.GE.AND P1, PT, R9, R6, PT ;  /* 0x000000060900720c */ /* 0x000fc60003f26270 */
[----:B0-----:R-:W0:Y:S04]  /*caf0*/  SHFL.IDX PT, R2, R8, 0x1, 0x181f ;  /* 0x00381f0008027f89 */ /* 0x001e2800000e0000 */
[----:B------:R-:W1:Y:S01]  /*cb00*/  SHFL.IDX PT, R8, R8, 0x3, 0x181f ;  /* 0x00781f0008087f89 */ /* 0x000e6200000e0000 */
[----:B0-----:R-:W-:Y:S02]  /*cb10*/  @!P3 IMAD.X R3, RZ, RZ, R2, P2 ;  /* 0x000000ffff03b224 */ /* 0x001fe400010e0602 */
[----:B------:R-:W-:-:S05]  /*cb20*/  @!P3 IMAD.MOV.U32 R2, RZ, RZ, R4 ;  /* 0x000000ffff02b224 */ /* 0x000fca00078e0004 */
[----:B------:R0:W-:Y:S02]  /*cb30*/  @!P3 LDGSTS.E.BYPASS.LTC128B.128 [R27+0xcc00], desc[UR46][R2.64], !P0 ;  /* 0x0cc00000021bbfae */ /* 0x0001e4000c101d6e */
[----:B0-----:R-:W-:Y:S02]  /*cb40*/  @!P1 LEA R2, P2, R20, R14, 0x1 ;  /* 0x0000000e14029211 */ /* 0x001fe400078408ff */
[----:B------:R0:W2:Y:S03]  /*cb50*/  SHFL.IDX PT, R14, R5, 0x3, 0x181f ;  /* 0x00781f00050e7f89 */ /* 0x0000a600000e0000 */
[----:B------:R-:W-:-:S05]  /*cb60*/  @!P1 IMAD.X R3, RZ, RZ, R0, P2 ;  /* 0x000000ffff039224 */ /* 0x000fca00010e0600 */
[----:B-1----:R0:W-:Y:S03]  /*cb70*/  @!P1 LDGSTS.E.BYPASS.LTC128B.128 [R27+0xd400], desc[UR46][R2.64], !P0 ;  /* 0x0d400000021b9fae */ /* 0x0021e6000c101d6e */
.L_x_14620:
[----:B------:R-:W-:Y:S01]  /*cb80*/  VIADD R7, R7, 0xb0 ;  /* 0x000000b007077836 */ /* 0x000fe20000000000 */
[----:B------:R-:W-:-:S04]  /*cb90*/  IADD3 R0, R17, 0x16800, RZ ;  /* 0x0001680011007810 */ /* 0x000fc80007ffe0ff */
[----:B------:R-:W-:-:S13]  /*cba0*/  ISETP.GE.AND P1, PT, R7, R6, PT ;  /* 0x000000060700720c */ /* 0x000fda0003f26270 */
[----:B0-2---:R-:W-:-:S05]  /*cbb0*/  @!P1 LEA R2, P2, R20, R14, 0x1 ;  /* 0x0000000e14029211 */ /* 0x005fca00078408ff */
[----:B------:R-:W-:-:S05]  /*cbc0*/  @!P1 IMAD.X R3, RZ, RZ, R8, P2 ;  /* 0x000000ffff039224 */ /* 0x000fca00010e0608 */
[----:B------:R-:W-:Y:S01]  /*cbd0*/  @!PT LDS RZ, [RZ] ;  /* 0x00000000fffff984 */ /* 0x000fe20000000800 */
[----:B------:R-:W-:Y:S01]  /*cbe0*/  @!PT LDS RZ, [RZ] ;  /* 0x00000000fffff984 */ /* 0x000fe20000000800 */
[----:B------:R-:W-:Y:S01]  /*cbf0*/  @!PT LDS RZ, [RZ] ;  /* 0x00000000fffff984 */ /* 0x000fe20000000800 */
[----:B------:R0:W-:Y:S01]  /*cc00*/  @!P1 LDGSTS.E.BYPASS.LTC128B.128 [R27+0xdc00], desc[UR46][R2.64], !P0 ;  /* 0x0dc00000021b9fae */ /* 0x0001e2000c101d6e */
[----:B------:R-:W-:Y:S01]  /*cc10*/  PLOP3.LUT P0, PT, PT, PT, PT, 0x80, 0x0 ;  /* 0x000000000000781c */ /* 0x000fe20003f0f070 */
[----:B------:R-:W-:-:S12]  /*cc20*/  NOP ;  /* 0x0000000000007918 */ /* 0x000fd80000000000 */
.L_x_14518:
        /* <DEDUP_REMOVED lines=18> */
.L_x_14621:
[----:B------:R-:W-:Y:S05]  /*cd50*/  BSYNC B0 ;  /* 0x0000000000007941 */ /* 0x000fea0003800000 */
.L_x_14519:
        /* <DEDUP_REMOVED lines=19> */
[----:B------:R-:W-:Y:S01]  /*ce90*/  IMAD.MOV.U32 R9, RZ, RZ, R7 ;  /* 0x000000ffff097224 */ /* 0x000fe200078e0007 */
[----:B------:R-:W-:-:S11]  /*cea0*/  MOV R4, R18 ;  /* 0x0000001200047202 */ /* 0x000fd60000000f00 */
[----:B------:R-:W-:Y:S05]  /*ceb0*/  @!P1 BRA `(.L_x_14525) ;  /* 0x0000000000489947 */ /* 0x000fea0003800000 */
[----:B------:R-:W1:Y:S01]  /*cec0*/  LDC R10, c[0x0][0x43c] ;  /* 0x00010f00ff0a7b82 */ /* 0x000e620000000800 */
[----:B------:R-:W-:Y:S01]  /*ced0*/  ULDC.64 UR4, c[0x0][0x428] ;  /* 0x00010a0000047ab9 */ /* 0x000fe20000000a00 */
[----:B-1----:R-:W-:-:S13]  /*cee0*/  ISETP.NE.AND P0, PT, R10, 0x1, PT ;  /* 0x000000010a00780c */ /* 0x002fda0003f05270 */
[----:B0-----:R-:W0:Y:S02]  /*cef0*/  @P0 LDC.64 R2, c[0x0][0x440] ;  /* 0x00011000ff020b82 */ /* 0x001e240000000a00 */
[----:B0-----:R-:W-:-:S04]  /*cf00*/  @P0 IMAD.HI.U32 R4, R7, R2, RZ ;  /* 0x0000000207040227 */ /* 0x001fc800078e00ff */
[----:B------:R-:W-:Y:S01]  /*cf10*/  IMAD.MOV.U32 R2, RZ, RZ, R7 ;  /* 0x000000ffff027224 */ /* 0x000fe200078e0007 */
[----:B------:R-:W-:Y:S02]  /*cf20*/  @P0 SHF.R.U32.HI R2, RZ, R3, R4 ;  /* 0x00000003ff020219 */ /* 0x000fe40000011604 */
[----:B------:R-:W0:Y:S02]  /*cf30*/  LDC.64 R4, c[0x0][0x418] ;  /* 0x00010600ff047b82 */ /* 0x000e240000000a00 */
[--C-:B------:R-:W-:Y:S01]  /*cf40*/  SHF.R.S32.HI R3, RZ, 0x1f, R2.reuse ;  /* 0x0000001fff037819 */ /* 0x100fe20000011402 */
[----:B------:R-:W-:-:S04]  /*cf50*/  IMAD.MOV R9, RZ, RZ, -R2 ;  /* 0x000000ffff097224 */ /* 0x000fc800078e0a02 */
[----:B------:R-:W-:Y:S02]  /*cf60*/  IMAD R9, R10, R9, R7 ;  /* 0x000000090a097224 */ /* 0x000fe400078e0207 */
[----:B------:R-:W-:Y:S02]  /*cf70*/  IMAD R10, R24, UR4, RZ ;  /* 0x00000004180a7c24 */ /* 0x000fe4000f8e02ff */
[----:B------:R-:W-:-:S04]  /*cf80*/  IMAD.WIDE.U32 R2, R22, UR4, R2 ;  /* 0x0000000416027c25 */ /* 0x000fc8000f8e0002 */
[----:B------:R-:W-:-:S04]  /*cf90*/  IMAD R10, R22, UR5, R10 ;  /* 0x00000005160a7c24 */ /* 0x000fc8000f8e020a */
[----:B------:R-:W-:Y:S01]  /*cfa0*/  IMAD.IADD R10, R10, 0x1, R3 ;  /* 0x000000010a0a7824 */ /* 0x000fe200078e0203 */
[----:B0-----:R-:W-:-:S04]  /*cfb0*/  LEA R4, P0, R2, R4, 0x2 ;  /* 0x0000000402047211 */ /* 0x001fc800078010ff */
[----:B------:R-:W-:-:S05]  /*cfc0*/  LEA.HI.X R5, R2, R5, R10, 0x2, P0 ;  /* 0x0000000502057211 */ /* 0x000fca00000f140a */
[----:B------:R1:W5:Y:S04]  /*cfd0*/  LDG.E R4, desc[UR46][R4.64] ;  /* 0x0000002e04047981 */ /* 0x000368000c1e1900 */
.L_x_14525:
        /* <DEDUP_REMOVED lines=8> */
.L_x_14622:
[----:B------:R-:W-:Y:S05]  /*d060*/  BSYNC B1 ;  /* 0x0000000000017941 */ /* 0x000fea0003800000 */
.L_x_14526:
[----:B------:R-:W-:Y:S04]  /*d070*/  BSSY B1, `(.L_x_14528) ;  /* 0x0000007000017945 */ /* 0x000fe80003800000 */
[----:B------:R-:W-:Y:S05]  /*d080*/  @P1 BRA `(.L_x_14529) ;  /* 0x0000000000141947 */ /* 0x000fea0003800000 */
[----:B------:R-:W-:Y:S01]  /*d090*/  ISETP.NE.AND P0, PT, R29, RZ, PT ;  /* 0x000000ff1d00720c */ /* 0x000fe20003f05270 */
[----:B0-----:R-:W-:-:S04]  /*d0a0*/  IMAD.MOV.U32 R3, RZ, RZ, 0x4000 ;  /* 0x00004000ff037424 */ /* 0x001fc800078e00ff */
[----:B------:R1:W-:Y:S08]  /*d0b0*/  SYNCS.ARRIVE.TRANS64 RZ, [R2+URZ+0x16830], R3 ;  /* 0x0168300302ff79a7 */ /* 0x0003f0000800003f */
[----:B------:R-:W-:Y:S05]  /*d0c0*/  @!P0 BRA `(.L_x_14529) ;  /* 0x0000000000048947 */ /* 0x000fea0003800000 */
[----:B------:R-:W-:Y:S01]  /*d0d0*/  BPT.TRAP 0x1 ;  /* 0x000000040000795c */ /* 0x000fe20000300000 */
.L_x_14529:
[----:B------:R-:W-:Y:S05]  /*d0e0*/  BSYNC B1 ;  /* 0x0000000000017941 */ /* 0x000fea0003800000 */
.L_x_14528:
[----:B------:R-:W-:Y:S01]  /*d0f0*/  MOV R5, RZ ;  /* 0x000000ff00057202 */ /* 0x000fe20000000f00 */
[----:B01----:R-:W-:Y:S01]  /*d100*/  IMAD R3, R8, 0x4000, R17 ;  /* 0x0000400008037824 */ /* 0x003fe200078e0211 */
[----:B------:R-:W-:Y:S01]  /*d110*/  R2UR UR11, R9 ;  /* 0x00000000090b72ca */ /* 0x000fe200000e0000 */
[----:B------:R-:W-:Y:S01]  /*d120*/  UIADD3 UR4, UP0, UR44, 0x370, URZ ;  /* 0x000003702c047890 */ /* 0x000fe2000ff1e03f */
[----:B------:R-:W-:Y:S01]  /*d130*/  R2UR UR10, R5 ;  /* 0x00000000050a72ca */ /* 0x000fe200000e0000 */
[----:B------:R-:W-:Y:S01]  /*d140*/  VIADD R2, R2, 0x16830 ;  /* 0x0001683002027836 */ /* 0x000fe20000000000 */
[----:B------:R-:W-:Y:S01]  /*d150*/  PLOP3.LUT P0, PT, PT, PT, PT, 0x80, 0x0 ;  /* 0x000000000000781c */ /* 0x000fe20003f0f070 */
[----:B------:R-:W-:Y:S01]  /*d160*/  VIADD R3, R3, 0xe400 ;  /* 0x0000e40003037836 */ /* 0x000fe20000000000 */
[----:B------:R-:W-:Y:S01]  /*d170*/  UIADD3.X UR5, URZ, UR45, URZ, UP0, !UPT ;  /* 0x0000002d3f057290 */ /* 0x000fe200087fe43f */
[----:B------:R-:W-:Y:S01]  /*d180*/  UMOV UR6, 0x0 ;  /* 0x0000000000067882 */ /* 0x000fe20000000000 */
[----:B------:R-:W-:-:S05]  /*d190*/  UMOV UR7, 0x14f00000 ;  /* 0x14f0000000077882 */ /* 0x000fca0000000000 */
[----:B------:R-:W-:-:S12]  /*d1a0*/  USHF.L.U32 UR11, UR11, 0x7, URZ ;  /* 0x000000070b0b7899 */ /* 0x000fd8000800063f */
.L_x_14530:
        /* <DEDUP_REMOVED lines=14> */
.L_x_14623:
[----:B------:R-:W-:Y:S05]  /*d290*/  BSYNC B1 ;  /* 0x0000000000017941 */ /* 0x000fea0003800000 */
.L_x_14531:
[----:B------:R-:W-:Y:S01]  /*d2a0*/  BSSY B1, `(.L_x_14533) ;  /* 0x000000a000017945 */ /* 0x000fe20003800000 */
[----:B0-----:R-:W-:Y:S02]  /*d2b0*/  IMAD.MOV.U32 R2, RZ, RZ, 0x0 ;  /* 0x00000000ff027424 */ /* 0x001fe400078e00ff */
[----:B------:R-:W-:Y:S01]  /*d2c0*/  IMAD.MOV.U32 R3, RZ, RZ, 0x14f00000 ;  /* 0x14f00000ff037424 */ /* 0x000fe200078e00ff */
[----:B------:R-:W-:Y:S06]  /*d2d0*/  @P1 BRA `(.L_x_14534) ;  /* 0x0000000000181947 */ /* 0x000fec0003800000 */
[----:B------:R-:W-:Y:S01]  /*d2e0*/  ISETP.NE.AND P0, PT, R29, RZ, PT ;  /* 0x000000ff1d00720c */ /* 0x000fe20003f05270 */
[----:B------:R-:W-:Y:S01]  /*d2f0*/  IMAD.MOV.U32 R11, RZ, RZ, 0x4000 ;  /* 0x00004000ff0b7424 */ /* 0x000fe200078e00ff */
[----:B------:R-:W-:-:S04]  /*d300*/  LEA R10, R16, R17, 0x3 ;  /* 0x00000011100a7211 */ /* 0x000fc800078e18ff */
[----:B------:R0:W-:Y:S07]  /*d310*/  SYNCS.ARRIVE.TRANS64 RZ, [R10+URZ+0x16850], R11 ;  /* 0x0168500b0aff79a7 */ /* 0x0001ee000800003f */
[----:B------:R-:W-:Y:S05]  /*d320*/  @!P0 BRA `(.L_x_14534) ;  /* 0x0000000000048947 */ /* 0x000fea0003800000 */
[----:B------:R-:W-:Y:S01]  /*d330*/  BPT.TRAP 0x1 ;  /* 0x000000040000795c */ /* 0x000fe20000300000 */
.L_x_14534:
[----:B------:R-:W-:Y:S05]  /*d340*/  BSYNC B1 ;  /* 0x0000000000017941 */ /* 0x000fea0003800000 */
.L_x_14533:
[----:B------:R-:W-:Y:S01]  /*d350*/  R2UR UR6, R2 ;  /* 0x00000000020672ca */ /* 0x000fe200000e0000 */
[C-C-:B------:R-:W-:Y:S01]  /*d360*/  IMAD R2, R16.reuse, 0x8, R17.reuse ;  /* 0x0000000810027824 */ /* 0x140fe200078e0211 */
        /* <DEDUP_REMOVED lines=9> */
.L_x_14535:
        /* <DEDUP_REMOVED lines=10> */
[----:B------:R-:W-:Y:S01]  /*d4a0*/  MOV R18, R4 ;  /* 0x0000000400127202 */ /* 0x000fe20000000f00 */
[----:B------:R-:W-:-:S07]  /*d4b0*/  IMAD.MOV.U32 R19, RZ, RZ, R9 ;  /* 0x000000ffff137224 */ /* 0x000fce00078e0009 */
.L_x_14524:
[----:B------:R-:W-:Y:S05]  /*d4c0*/  BSYNC B0 ;  /* 0x0000000000007941 */ /* 0x000fea0003800000 */
.L_x_14523:
[----:B------:R-:W-:Y:S01]  /*d4d0*/  UIADD3 UR4, UR39, -0x3, URZ ;  /* 0xfffffffd27047890 */ /* 0x000fe2000fffe03f */
[----:B------:R-:W-:Y:S02]  /*d4e0*/  IMAD.MOV.U32 R23, RZ, RZ, R6 ;  /* 0x000000ffff177224 */ /* 0x000fe400078e0006 */
[----:B------:R-:W-:-:S03]  /*d4f0*/  IMAD.MOV.U32 R16, RZ, RZ, R8 ;  /* 0x000000ffff107224 */ /* 0x000fc600078e0008 */
[----:B------:R-:W-:-:S07]  /*d500*/  IMAD.U32 R6, RZ, RZ, UR4 ;  /* 0x00000004ff067e24 */ /* 0x000fce000f8e00ff */
.L_x_14522:
[----:B------:R-:W-:Y:S01]  /*d510*/  ISETP.NE.AND P0, PT, R7, RZ, PT ;  /* 0x000000ff0700720c */ /* 0x000fe20003f05270 */
[----:B------:R-:W-:-:S12]  /*d520*/  BSSY B0, `(.L_x_14521) ;  /* 0x00000dd000007945 */ /* 0x000fd80003800000 */
[----:B------:R-:W-:Y:S05]  /*d530*/  @!P0 BRA `(.L_x_14536) ;  /* 0x0000000c006c8947 */ /* 0x000fea0003800000 */
[----:B------:R-:W-:-:S07]  /*d540*/  IMAD.MOV.U32 R4, RZ, RZ, R18 ;  /* 0x000000ffff047224 */ /* 0x000fce00078e0012 */
.L_x_14563:
        /* <DEDUP_REMOVED lines=9> */
[----:B------:R-:W-:Y:S02]  /*d5e0*/  ISETP.NE.AND P1, PT, R26, RZ, PT ;  /* 0x000000ff1a00720c */ /* 0x000fe40003f25270 */
[----:B------:R-:W-:-:S11]  /*d5f0*/  MOV R9, R6 ;  /* 0x0000000600097202 */ /* 0x000fd60000000f00 */
[----:B------:R-:W-:Y:S05]  /*d600*/  @!P1 BRA `(.L_x_14539) ;  /* 0x00000000004c9947 */ /* 0x000fea0003800000 */
[----:B------:R-:W1:Y:S01]  /*d610*/  LDC R9, c[0x0][0x43c] ;  /* 0x00010f00ff097b82 */ /* 0x000e620000000800 */
[----:B0-----:R-:W-:Y:S01]  /*d620*/  IMAD.MOV.U32 R10, RZ, RZ, R6 ;  /* 0x000000ffff0a7224 */ /* 0x001fe200078e0006 */
[----:B------:R-:W-:Y:S02]  /*d630*/  ULDC.64 UR4, c[0x0][0x428] ;  /* 0x00010a0000047ab9 */ /* 0x000fe40000000a00 */
[----:B------:R-:W-:-:S04]  /*d640*/  IMAD R5, R24, UR4, RZ ;  /* 0x0000000418057c24 */ /* 0x000fc8000f8e02ff */
[----:B------:R-:W-:Y:S01]  /*d650*/  IMAD R4, R22, UR5, R5 ;  /* 0x0000000516047c24 */ /* 0x000fe2000f8e0205 */
[----:B-1----:R-:W-:-:S13]  /*d660*/  ISETP.NE.AND P0, PT, R9, 0x1, PT ;  /* 0x000000010900780c */ /* 0x002fda0003f05270 */
[----:B------:R-:W0:Y:S02]  /*d670*/  @P0 LDC.64 R2, c[0x0][0x440] ;  /* 0x00011000ff020b82 */ /* 0x000e240000000a00 */
[----:B0-----:R-:W-:-:S05]  /*d680*/  @P0 IMAD.HI.U32 R2, R6, R2, RZ ;  /* 0x0000000206020227 */ /* 0x001fca00078e00ff */
[----:B------:R-:W-:-:S04]  /*d690*/  @P0 SHF.R.U32.HI R10, RZ, R3, R2 ;  /* 0x00000003ff0a0219 */ /* 0x000fc80000011602 */
[--C-:B------:R-:W-:Y:S01]  /*d6a0*/  SHF.R.S32.HI R3, RZ, 0x1f, R10.reuse ;  /* 0x0000001fff037819 */ /* 0x100fe2000001140a */
        /* <DEDUP_REMOVED lines=9> */
.L_x_14539:
        /* <DEDUP_REMOVED lines=8> */
.L_x_14624:
[----:B------:R-:W-:Y:S05]  /*d7c0*/  BSYNC B2 ;  /* 0x0000000000027941 */ /* 0x000fea0003800000 */
.L_x_14540:
[----:B------:R-:W-:Y:S04]  /*d7d0*/  BSSY B2, `(.L_x_14542) ;  /* 0x0000007000027945 */ /* 0x000fe80003800000 */
[----:B------:R-:W-:Y:S05]  /*d7e0*/  @P1 BRA `(.L_x_14543) ;  /* 0x0000000000141947 */ /* 0x000fea0003800000 */
[----:B------:R-:W-:Y:S01]  /*d7f0*/  ISETP.NE.AND P0, PT, R29, RZ, PT ;  /* 0x000000ff1d00720c */ /* 0x000fe20003f05270 */
[----:B0-----:R-:W-:-:S04]  /*d800*/  IMAD.MOV.U32 R3, RZ, RZ, 0x4000 ;  /* 0x00004000ff037424 */ /* 0x001fc800078e00ff */
[----:B------:R1:W-:Y:S08]  /*d810*/  SYNCS.ARRIVE.TRANS64 RZ, [R2+URZ+0x16830], R3 ;  /* 0x0168300302ff79a7 */ /* 0x0003f0000800003f */
[----:B------:R-:W-:Y:S05]  /*d820*/  @!P0 BRA `(.L_x_14543) ;  /* 0x0000000000048947 */ /* 0x000fea0003800000 */
[----:B------:R-:W-:Y:S01]  /*d830*/  BPT.TRAP 0x1 ;  /* 0x000000040000795c */ /* 0x000fe20000300000 */
.L_x_14543:
[----:B------:R-:W-:Y:S05]  /*d840*/  BSYNC B2 ;  /* 0x0000000000027941 */ /* 0x000fea0003800000 */
.L_x_14542:
[----:B------:R-:W-:Y:S01]  /*d850*/  MOV R10, RZ ;  /* 0x000000ff000a7202 */ /* 0x000fe20000000f00 */
[----:B01----:R-:W-:Y:S01]  /*d860*/  IMAD R3, R7, 0x4000, R17 ;  /* 0x0000400007037824 */ /* 0x003fe200078e0211 */
[----:B------:R-:W-:Y:S01]  /*d870*/  UIADD3 UR4, UP0, UR44, 0x370, URZ ;  /* 0x000003702c047890 */ /* 0x000fe2000ff1e03f */
        /* <DEDUP_REMOVED lines=8> */
.L_x_14544:
        /* <DEDUP_REMOVED lines=15> */
.L_x_14625:
[----:B------:R-:W-:Y:S05]  /*d9f0*/  BSYNC B2 ;  /* 0x0000000000027941 */ /* 0x000fea0003800000 */
.L_x_14545:
[----:B------:R-:W-:Y:S01]  /*da00*/  BSSY B2, `(.L_x_14547) ;  /* 0x0000009000027945 */ /* 0x000fe20003800000 */
[----:B0-----:R-:W-:Y:S01]  /*da10*/  IMAD.MOV.U32 R2, RZ, RZ, 0x0 ;  /* 0x00000000ff027424 */ /* 0x001fe200078e00ff */
[----:B------:R-:W-:Y:S02]  /*da20*/  MOV R3, 0x14f00000 ;  /* 0x14f0000000037802 */ /* 0x000fe40000000f00 */
[----:B------:R-:W-:Y:S05]  /*da30*/  @P1 BRA `(.L_x_14548) ;  /* 0x0000000000141947 */ /* 0x000fea0003800000 */
[----:B------:R-:W-:Y:S01]  /*da40*/  ISETP.NE.AND P0, PT, R29, RZ, PT ;  /* 0x000000ff1d00720c */ /* 0x000fe20003f05270 */
[----:B------:R-:W-:-:S04]  /*da50*/  IMAD.MOV.U32 R12, RZ, RZ, 0x4000 ;  /* 0x00004000ff0c7424 */ /* 0x000fc800078e00ff */
[----:B------:R0:W-:Y:S08]  /*da60*/  SYNCS.ARRIVE.TRANS64 RZ, [R5+URZ+0x50], R12 ;  /* 0x0000500c05ff79a7 */ /* 0x0001f0000800003f */
[----:B------:R-:W-:Y:S05]  /*da70*/  @!P0 BRA `(.L_x_14548) ;  /* 0x0000000000048947 */ /* 0x000fea0003800000 */
[----:B------:R-:W-:Y:S01]  /*da80*/  BPT.TRAP 0x1 ;  /* 0x000000040000795c */ /* 0x000fe20000300000 */
.L_x_14548:
[----:B------:R-:W-:Y:S05]  /*da90*/  BSYNC B2 ;  /* 0x0000000000027941 */ /* 0x000fea0003800000 */
.L_x_14547:
        /* <DEDUP_REMOVED lines=10> */
.L_x_14549:
        /* <DEDUP_REMOVED lines=10> */
[----:B------:R-:W-:Y:S01]  /*dbe0*/  IMAD.MOV.U32 R19, RZ, RZ, R9 ;  /* 0x000000ffff137224 */ /* 0x000fe200078e0009 */
[----:B------:R-:W-:-:S07]  /*dbf0*/  MOV R18, R4 ;  /* 0x0000000400127202 */ /* 0x000fce0000000f00 */
.L_x_14538:
[----:B------:R-:W-:Y:S05]  /*dc00*/  BSYNC B1 ;  /* 0x0000000000017941 */ /* 0x000fea0003800000 */
.L_x_14537:
        /* <DEDUP_REMOVED lines=12> */
[----:B------:R-:W-:Y:S02]  /*dcd0*/  ULDC.64 UR4, c[0x0][0x428] ;  /* 0x00010a0000047ab9 */ /* 0x000fe40000000a00 */
[----:B------:R-:W-:-:S04]  /*dce0*/  IMAD R5, R24, UR4, RZ ;  /* 0x0000000418057c24 */ /* 0x000fc8000f8e02ff */
[----:B------:R-:W-:Y:S01]  /*dcf0*/  IMAD R5, R22, UR5, R5 ;  /* 0x0000000516057c24 */ /* 0x000fe2000f8e0205 */
        /* <DEDUP_REMOVED lines=14> */
.L_x_14552:
        /* <DEDUP_REMOVED lines=8> */
.L_x_14626:
[----:B------:R-:W-:Y:S05]  /*de60*/  BSYNC B2 ;  /* 0x0000000000027941 */ /* 0x000fea0003800000 */
.L_x_14553:
[----:B------:R-:W-:Y:S04]  /*de70*/  BSSY B2, `(.L_x_14555) ;  /* 0x0000007000027945 */ /* 0x000fe80003800000 */
[----:B------:R-:W-:Y:S05]  /*de80*/  @P1 BRA `(.L_x_14556) ;  /* 0x0000000000141947 */ /* 0x000fea0003800000 */
[----:B------:R-:W-:Y:S02]  /*de90*/  ISETP.NE.AND P0, PT, R29, RZ, PT ;  /* 0x000000ff1d00720c */ /* 0x000fe40003f05270 */
[----:B0-----:R-:W-:-:S04]  /*dea0*/  MOV R3, 0x4000 ;  /* 0x0000400000037802 */ /* 0x001fc80000000f00 */
[----:B------:R1:W-:Y:S07]  /*deb0*/  SYNCS.ARRIVE.TRANS64 RZ, [R2+URZ+0x16830], R3 ;  /* 0x0168300302ff79a7 */ /* 0x0003ee000800003f */
[----:B------:R-:W-:Y:S05]  /*dec0*/  @!P0 BRA `(.L_x_14556) ;  /* 0x0000000000048947 */ /* 0x000fea0003800000 */
[----:B------:R-:W-:Y:S01]  /*ded0*/  BPT.TRAP 0x1 ;  /* 0x000000040000795c */ /* 0x000fe20000300000 */
.L_x_14556:
[----:B------:R-:W-:Y:S05]  /*dee0*/  BSYNC B2 ;  /* 0x0000000000027941 */ /* 0x000fea0003800000 */
.L_x_14555:
        /* <DEDUP_REMOVED lines=12> */
.L_x_14557:
        /* <DEDUP_REMOVED lines=15> */
.L_x_14627:
[----:B------:R-:W-:Y:S05]  /*e0a0*/  BSYNC B2 ;  /* 0x0000000000027941 */ /* 0x000fea0003800000 */
.L_x_14558:
        /* <DEDUP_REMOVED lines=9> */
.L_x_14561:
[----:B------:R-:W-:Y:S05]  /*e140*/  BSYNC B2 ;  /* 0x0000000000027941 */ /* 0x000fea0003800000 */
.L_x_14560:
        /* <DEDUP_REMOVED lines=8> */
[----:B------:R-:W-:Y:S01]  /*e1d0*/  IADD3 R2, R2, 0x400, RZ ;  /* 0x0000040002027810 */ /* 0x000fe20007ffe0ff */
[----:B------:R-:W-:-:S12]  /*e1e0*/  UIADD3.X UR5, URZ, UR45, URZ, UP0, !UPT ;  /* 0x0000002d3f057290 */ /* 0x000fd800087fe43f */
.L_x_14562:
        /* <DEDUP_REMOVED lines=12> */
.L_x_14551:
[----:B------:R-:W-:Y:S05]  /*e2b0*/  BSYNC B1 ;  /* 0x0000000000017941 */ /* 0x000fea0003800000 */
.L_x_14550:
[C---:B------:R-:W-:Y:S01]  /*e2c0*/  ISETP.GT.AND P0, PT, R6.reuse, 0x1, PT ;  /* 0x000000010600780c */ /* 0x040fe20003f04270 */
[----:B------:R-:W-:-:S12]  /*e2d0*/  VIADD R6, R6, 0xfffffffe ;  /* 0xfffffffe06067836 */ /* 0x000fd80000000000 */
[----:B------:R-:W-:Y:S05]  /*e2e0*/  @P0 BRA `(.L_x_14563) ;  /* 0xfffffff000980947 */ /* 0x000fea000383ffff */
.L_x_14536:
[----:B------:R-:W-:Y:S05]  /*e2f0*/  BSYNC B0 ;  /* 0x0000000000007941 */ /* 0x000fea0003800000 */
.L_x_14521:
        /* <DEDUP_REMOVED lines=17> */
.L_x_14565:
[----:B------:R-:W-:Y:S05]  /*e410*/  BSYNC B0 ;  /* 0x0000000000007941 */ /* 0x000fea0003800000 */
.L_x_14564:
        /* <DEDUP_REMOVED lines=9> */
.L_x_14628:
[----:B------:R-:W-:Y:S05]  /*e4b0*/  BSYNC B1 ;  /* 0x0000000000017941 */ /* 0x000fea0003800000 */
.L_x_14568:
[----:B------:R-:W-:Y:S04]  /*e4c0*/  BSSY B1, `(.L_x_14570) ;  /* 0x0000007000017945 */ /* 0x000fe80003800000 */
[----:B------:R-:W-:Y:S05]  /*e4d0*/  @P2 BRA `(.L_x_14571) ;  /* 0x0000000000142947 */ /* 0x000fea0003800000 */
[----:B------:R-:W-:Y:S01]  /*e4e0*/  ISETP.NE.AND P0, PT, R29, RZ, PT ;  /* 0x000000ff1d00720c */ /* 0x000fe20003f05270 */
[----:B-1----:R-:W-:-:S04]  /*e4f0*/  IMAD.MOV.U32 R0, RZ, RZ, 0x4000 ;  /* 0x00004000ff007424 */ /* 0x002fc800078e00ff */
[----:B------:R2:W-:Y:S08]  /*e500*/  SYNCS.ARRIVE.TRANS64 RZ, [R3+URZ+0x16850], R0 ;  /* 0x0168500003ff79a7 */ /* 0x0005f0000800003f */
[----:B------:R-:W-:Y:S05]  /*e510*/  @!P0 BRA `(.L_x_14571) ;  /* 0x0000000000048947 */ /* 0x000fea0003800000 */
[----:B------:R-:W-:Y:S01]  /*e520*/  BPT.TRAP 0x1 ;  /* 0x000000040000795c */ /* 0x000fe20000300000 */
.L_x_14571:
[----:B------:R-:W-:Y:S05]  /*e530*/  BSYNC B1 ;  /* 0x0000000000017941 */ /* 0x000fea0003800000 */
.L_x_14570:
[----:B-12---:R-:W-:Y:S01]  /*e540*/  IMAD R0, R16, 0x4000, R17 ;  /* 0x0000400010007824 */ /* 0x006fe200078e0211 */
[----:B------:R-:W-:Y:S01]  /*e550*/  UIADD3 UR4, UP0, UR44, 0x470, URZ ;  /* 0x000004702c047890 */ /* 0x000fe2000ff1e03f */
[----:B------:R-:W-:Y:S01]  /*e560*/  PLOP3.LUT P0, PT, PT, PT, PT, 0x80, 0x0 ;  /* 0x000000000000781c */ /* 0x000fe20003f0f070 */
[----:B0-----:R-:W-:Y:S01]  /*e570*/  VIADD R2, R3, 0x16850 ;  /* 0x0001685003027836 */ /* 0x001fe20000000000 */
[----:B------:R-:W-:Y:S01]  /*e580*/  SHF.L.U32 R19, R19, 0x7, RZ ;  /* 0x0000000713137819 */ /* 0x000fe200000006ff */
[----:B------:R-:W-:Y:S01]  /*e590*/  VIADD R0, R0, 0x400 ;  /* 0x0000040000007836 */ /* 0x000fe20000000000 */
[----:B------:R-:W-:Y:S01]  /*e5a0*/  UIADD3.X UR5, URZ, UR45, URZ, UP0, !UPT ;  /* 0x0000002d3f057290 */ /* 0x000fe200087fe43f */
[----:B------:R-:W-:Y:S01]  /*e5b0*/  UMOV UR6, 0x0 ;  /* 0x0000000000067882 */ /* 0x000fe20000000000 */
[----:B------:R-:W-:Y:S01]  /*e5c0*/  UMOV UR7, 0x14f00000 ;  /* 0x14f0000000077882 */ /* 0x000fe20000000000 */
[----:B------:R-:W-:-:S09]  /*e5d0*/  UMOV UR10, URZ ;  /* 0x0000003f000a7c82 */ /* 0x000fd20008000000 */
.L_x_14572:
        /* <DEDUP_REMOVED lines=10> */
.L_x_14567:
[----:B------:R-:W-:Y:S05]  /*e680*/  BSYNC B0 ;  /* 0x0000000000007941 */ /* 0x000fea0003800000 */
.L_x_14566:
[----:B------:R-:W-:-:S05]  /*e690*/  VIADD R16, R16, 0x1 ;  /* 0x0000000110107836 */ /* 0x000fca0000000000 */
[----:B------:R-:W-:-:S04]  /*e6a0*/  ISETP.NE.AND P0, PT, R16, 0x2, PT ;  /* 0x000000021000780c */ /* 0x000fc80003f05270 */
[----:B------:R-:W-:Y:S02]  /*e6b0*/  SEL R0, RZ, 0x1, P0 ;  /* 0x00000001ff007807 */ /* 0x000fe40000000000 */
[----:B------:R-:W-:Y:S02]  /*e6c0*/  SEL R16, R16, RZ, P0 ;  /* 0x000000ff10107207 */ /* 0x000fe40000000000 */
[----:B------:R-:W-:-:S07]  /*e6d0*/  LOP3.LUT R23, R23, R0, RZ, 0x3c, !PT ;  /* 0x0000000017177212 */ /* 0x000fce00078e3cff */
.L_x_14503:
[----:B------:R-:W-:Y:S05]  /*e6e0*/  BSYNC B7 ;  /* 0x0000000000077941 */ /* 0x000fea0003800000 */
.L_x_14501:
        /* <DEDUP_REMOVED lines=12> */
.L_x_14573:
[----:B------:R-:W-:-:S03]  /*e7b0*/  UMOV UR4, 0xffffffff ;  /* 0xffffffff00047882 */ /* 0x000fc60000000000 */
[----:B------:R-:W-:Y:S05]  /*e7c0*/  BRA.DIV UR4, `(.L_x_14575) ;  /* 0x0000001a04307947 */ /* 0x000fea000b800000 */
[----:B------:R1:W2:Y:S02]  /*e7d0*/  SHFL.IDX PT, R14, R28, RZ, 0x1f ;  /* 0x00001fff1c0e7589 */ /* 0x0002a400000e0000 */
.L_x_14631:
        /* <DEDUP_REMOVED lines=8> */
.L_x_14574:
[----:B------:R-:W-:Y:S02]  /*e860*/  ULDC UR4, c[0x0][0xc38] ;  /* 0x00030e0000047ab9 */ /* 0x000fe40000000800 */
[----:B-1----:R-:W-:-:S13]  /*e870*/  ISETP.GE.AND P0, PT, R28, UR4, PT ;  /* 0x000000041c007c0c */ /* 0x002fda000bf06270 */
[----:B------:R-:W-:Y:S05]  /*e880*/  @!P0 BRA `(.L_x_14576) ;  /* 0xffffffc800348947 */ /* 0x000fea000383ffff */
.L_x_14498:
[----:B------:R-:W2:Y:S01]  /*e890*/  LDL.LU R0, [R1] ;  /* 0x0000000001007983 */ /* 0x000ea20000300800 */
[----:B------:R-:W-:Y:S01]  /*e8a0*/  BSSY B0, `(.L_x_14577) ;  /* 0x000000b000007945 */ /* 0x000fe20003800000 */
[----:B------:R-:W1:Y:S01]  /*e8b0*/  S2R R5, SR_CgaCtaId ;  /* 0x0000000000057919 */ /* 0x000e620000008800 */
[----:B--2---:R-:W-:-:S05]  /*e8c0*/  VIADD R0, R0, 0x1 ;  /* 0x0000000100007836 */ /* 0x004fca0000000000 */
[----:B------:R-:W-:-:S04]  /*e8d0*/  LEA.HI R2, R0, R0, RZ, 0x1 ;  /* 0x0000000000027211 */ /* 0x000fc800078f08ff */
[----:B------:R-:W-:Y:S02]  /*e8e0*/  LOP3.LUT R3, R2, 0xfffffffe, RZ, 0xc0, !PT ;  /* 0xfffffffe02037812 */ /* 0x000fe400078ec0ff */
[----:B------:R-:W-:Y:S02]  /*e8f0*/  MOV R2, 0x400 ;  /* 0x0000040000027802 */ /* 0x000fe40000000f00 */
[----:B------:R-:W-:Y:S02]  /*e900*/  IADD3 R0, R0, -R3, RZ ;  /* 0x8000000300007210 */ /* 0x000fe40007ffe0ff */
[----:B-1----:R-:W-:Y:S02]  /*e910*/  LEA R7, R5, R2, 0x18 ;  /* 0x0000000205077211 */ /* 0x002fe400078ec0ff */
[----:B------:R-:W-:-:S04]  /*e920*/  SHF.L.U32 R0, R0, 0x1f, RZ ;  /* 0x0000001f00007819 */ /* 0x000fc800000006ff */
[----:B------:R-:W1:Y:S02]  /*e930*/  SYNCS.PHASECHK.TRANS64.TRYWAIT P0, [R7+URZ+0x16820], R0 ;  /* 0x01682000070075a7 */ /* 0x000e64000800017f */
[----:B-1----:R-:W-:Y:S05]  /*e940*/  @!P0 BRA `(.L_x_14578) ;  /* 0x0000001400f88947 */ /* 0x002fea0003800000 */
.L_x_14632:
[----:B------:R-:W-:Y:S05]  /*e950*/  BSYNC B0 ;  /* 0x0000000000007941 */ /* 0x000fea0003800000 */
.L_x_14577:
[----:B------:R-:W-:-:S03]  /*e960*/  UMOV UR4, 0xffffffff ;  /* 0xffffffff00047882 */ /* 0x000fc60000000000 */
[----:B------:R-:W-:Y:S05]  /*e970*/  BRA.DIV UR4, `(.L_x_14579) ;  /* 0x0000001a04007947 */ /* 0x000fea000b800000 */
[----:B-1----:R-:W1:Y:S02]  /*e980*/  S2R R0, SR_TID.X ;  /* 0x0000000000007919 */ /* 0x002e640000002100 */
[----:B-1----:R-:W-:-:S04]  /*e990*/  SHF.R.U32.HI R0, RZ, 0x5, R0 ;  /* 0x00000005ff007819 */ /* 0x002fc80000011600 */
[----:B------:R-:W-:-:S05]  /*e9a0*/  LOP3.LUT R0, R0, 0x3, RZ, 0xc0, !PT ;  /* 0x0000000300007812 */ /* 0x000fca00078ec0ff */
[----:B------:R1:W2:Y:S02]  /*e9b0*/  SHFL.IDX PT, R14, R0, RZ, 0x1f ;  /* 0x00001fff000e7589 */ /* 0x0002a400000e0000 */
.L_x_14635:
[----:B--2---:R-:W-:Y:S01]  /*e9c0*/  ISETP.NE.AND P0, PT, R14, RZ, PT ;  /* 0x000000ff0e00720c */ /* 0x004fe20003f05270 */
[----:B------:R-:W-:-:S12]  /*e9d0*/  BSSY B0, `(.L_x_14580) ;  /* 0x0000024000007945 */ /* 0x000fd80003800000 */
[----:B------:R-:W-:Y:S05]  /*e9e0*/  @P0 BRA `(.L_x_14581) ;  /* 0x0000000000880947 */ /* 0x000fea0003800000 */
[----:B------:R-:W-:-:S03]  /*e9f0*/  UMOV UR4, 0xffffffff ;  /* 0xffffffff00047882 */ /* 0x000fc60000000000 */
[----:B------:R-:W-:Y:S05]  /*ea00*/  BRA.DIV UR4, `(.L_x_14582) ;  /* 0x0000001a04107947 */ /* 0x000fea000b800000 */
[----:B------:R-:W-:-:S13]  /*ea10*/  ELECT P6, URZ, PT ;  /* 0x00000000003f782f */ /* 0x000fda00038c0000 */
.L_x_14638:
[----:B------:R-:W-:Y:S05]  /*ea20*/  @!P6 BRA `(.L_x_14581) ;  /* 0x000000000078e947 */ /* 0x000fea0003800000 */
[----:B------:R-:W-:-:S06]  /*ea30*/  ULOP3.LUT UR4, UR38, 0x2, URZ, 0xfc, !UPT ;  /* 0x0000000226047892 */ /* 0x000fcc000f8efc3f */
[----:B-1----:R-:W-:-:S05]  /*ea40*/  IMAD.U32 R0, RZ, RZ, UR4 ;  /* 0x00000004ff007e24 */ /* 0x002fca000f8e00ff */
[----:B------:R-:W-:-:S13]  /*ea50*/  ISETP.NE.AND P2, PT, R0, 0x3, PT ;  /* 0x000000030000780c */ /* 0x000fda0003f45270 */
[----:B------:R-:W-:Y:S05]  /*ea60*/  @!P2 BRA `(.L_x_14583) ;  /* 0x000000000004a947 */ /* 0x000fea0003800000 */
[----:B------:R-:W-:Y:S01]  /*ea70*/  BPT.TRAP 0x1 ;  /* 0x000000040000795c */ /* 0x000fe20000300000 */
.L_x_14583:
        /* <DEDUP_REMOVED lines=12> */
.L_x_14639:
[----:B------:R-:W2:Y:S02]  /*eb40*/  SYNCS.PHASECHK.TRANS64.TRYWAIT P0, [R3+URZ], R0 ;  /* 0x00000000030075a7 */ /* 0x000ea4000800017f */
[----:B--2---:R-:W-:Y:S05]  /*eb50*/  @!P0 BRA `(.L_x_14585) ;  /* 0x0000001400f08947 */ /* 0x004fea0003800000 */
.L_x_14640:
[----:B------:R-:W-:Y:S05]  /*eb60*/  @!P2 BRA `(.L_x_14586) ;  /* 0x000000000004a947 */ /* 0x000fea0003800000 */
[----:B------:R-:W-:Y:S01]  /*eb70*/  BPT.TRAP 0x1 ;  /* 0x000000040000795c */ /* 0x000fe20000300000 */
.L_x_14586:
[----:B--2---:R-:W-:-:S05]  /*eb80*/  VIADD R3, R7, 0x16860 ;  /* 0x0001686007037836 */ /* 0x004fca0000000000 */
[----:B-1----:R-:W-:-:S04]  /*eb90*/  LEA R5, R16, R3, 0x3 ;  /* 0x0000000310057211 */ /* 0x002fc800078e18ff */
[----:B------:R-:W1:Y:S02]  /*eba0*/  SYNCS.PHASECHK.TRANS64.TRYWAIT P0, [R5+URZ], R4 ;  /* 0x00000004050075a7 */ /* 0x000e64000800017f */
[----:B-1----:R-:W-:Y:S05]  /*ebb0*/  @!P0 BRA `(.L_x_14587) ;  /* 0x0000001400ec8947 */ /* 0x002fea0003800000 */
.L_x_14641:
[----:B------:R-:W-:-:S07]  /*ebc0*/  IMAD R3, R6, 0x8, R3 ;  /* 0x0000000806037824 */ /* 0x000fce00078e0203 */
.L_x_14588:
[----:B--2---:R2:W3:Y:S02]  /*ebd0*/  SYNCS.PHASECHK.TRANS64.TRYWAIT P0, [R3+URZ], R0 ;  /* 0x00000000030075a7 */ /* 0x0044e4000800017f */
[----:B---3--:R-:W-:Y:S05]  /*ebe0*/  @!P0 NANOSLEEP.SYNCS 0x989680 ;  /* 0x009896800000895d */ /* 0x008fea0003900000 */
[----:B------:R-:W3:Y:S02]  /*ebf0*/  @!P0 SYNCS.PHASECHK.TRANS64 P0, [R3+URZ], R0 ;  /* 0x00000000030085a7 */ /* 0x000ee4000800007f */
[----:B---3--:R-:W-:Y:S05]  /*ec00*/  @!P0 BRA `(.L_x_14588) ;  /* 0xfffffffc00f08947 */ /* 0x008fea000383ffff */
.L_x_14581:
[----:B------:R-:W-:Y:S05]  /*ec10*/  BSYNC B0 ;  /* 0x0000000000007941 */ /* 0x000fea0003800000 */
.L_x_14580:
[----:B------:R-:W-:Y:S05]  /*ec20*/  EXIT ;  /* 0x000000000000794d */ /* 0x000fea0003800000 */
.L_x_14463:
[----:B0-----:R-:W-:-:S04]  /*ec30*/  IMAD.U32 R3, RZ, RZ, UR45 ;  /* 0x0000002dff037e24 */ /* 0x001fc8000f8e00ff */
[----:B------:R0:W1:Y:S03]  /*ec40*/  SYNCS.PHASECHK.TRANS64.TRYWAIT P1, [R3+URZ+0x16800], R0 ;  /* 0x01680000030075a7 */ /* 0x000066000802017f */
[----:B-1----:R-:W-:Y:S05]  /*ec50*/  @!P1 NANOSLEEP.SYNCS 0x989680 ;  /* 0x009896800000995d */ /* 0x002fea0003900000 */
[----:B------:R-:W1:Y:S02]  /*ec60*/  @!P1 SYNCS.PHASECHK.TRANS64 P1, [R3+URZ+0x16800], R0 ;  /* 0x01680000030095a7 */ /* 0x000e64000802007f */
[----:B-1----:R-:W-:Y:S05]  /*ec70*/  @!P1 BRA `(.L_x_14463) ;  /* 0xfffffffc00ec9947 */ /* 0x002fea000383ffff */
[----:B------:R-:W-:Y:S05]  /*ec80*/  BRA `(.L_x_14589) ;  /* 0xffffff2800547947 */ /* 0x000fea000383ffff */
.L_x_14467:
[----:B-1----:R1:W2:Y:S02]  /*ec90*/  SYNCS.PHASECHK.TRANS64.TRYWAIT P2, [R0+URZ+0x16830], R3 ;  /* 0x01683003000075a7 */ /* 0x0022a4000804017f */
[----:B--2---:R-:W-:Y:S05]  /*eca0*/  @!P2 NANOSLEEP.SYNCS 0x989680 ;  /* 0x009896800000a95d */ /* 0x004fea0003900000 */
[----:B------:R-:W2:Y:S02]  /*ecb0*/  @!P2 SYNCS.PHASECHK.TRANS64 P2, [R0+URZ+0x16830], R3 ;  /* 0x016830030000a5a7 */ /* 0x000ea4000804007f */
[----:B--2---:R-:W-:Y:S05]  /*ecc0*/  @!P2 BRA `(.L_x_14467) ;  /* 0xfffffffc00f0a947 */ /* 0x004fea000383ffff */
[----:B------:R-:W-:Y:S05]  /*ecd0*/  BRA `(.L_x_14466) ;  /* 0xffffff2800787947 */ /* 0x000fea000383ffff */
.L_x_14472:
[----:B-1----:R-:W-:-:S04]  /*ece0*/  IMAD.U32 R6, RZ, RZ, UR6 ;  /* 0x00000006ff067e24 */ /* 0x002fc8000f8e00ff */
[----:B------:R1:W2:Y:S03]  /*ecf0*/  SYNCS.PHASECHK.TRANS64.TRYWAIT P3, [R6+URZ+0x16830], R5 ;  /* 0x01683005060075a7 */ /* 0x0002a6000806017f */
[----:B--2---:R-:W-:Y:S05]  /*ed00*/  @!P3 NANOSLEEP.SYNCS 0x989680 ;  /* 0x009896800000b95d */ /* 0x004fea0003900000 */
[----:B------:R-:W2:Y:S02]  /*ed10*/  @!P3 SYNCS.PHASECHK.TRANS64 P3, [R6+URZ+0x16830], R5 ;  /* 0x016830050600b5a7 */ /* 0x000ea4000806007f */
[----:B--2---:R-:W-:Y:S05]  /*ed20*/  @!P3 BRA `(.L_x_14472) ;  /* 0xfffffffc00ecb947 */ /* 0x004fea000383ffff */
[----:B------:R-:W-:Y:S05]  /*ed30*/  BRA `(.L_x_14469) ;  /* 0xffffff5000f07947 */ /* 0x000fea000383ffff */
.L_x_14476:
[----:B-1----:R-:W-:-:S04]  /*ed40*/  IMAD.U32 R6, RZ, RZ, UR6 ;  /* 0x00000006ff067e24 */ /* 0x002fc8000f8e00ff */
[----:B------:R1:W2:Y:S03]  /*ed50*/  SYNCS.PHASECHK.TRANS64.TRYWAIT P3, [R6+URZ+0x16850], R5 ;  /* 0x01685005060075a7 */ /* 0x0002a6000806017f */
[----:B--2---:R-:W-:Y:S05]  /*ed60*/  @!P3 NANOSLEEP.SYNCS 0x989680 ;  /* 0x009896800000b95d */ /* 0x004fea0003900000 */
[----:B------:R-:W2:Y:S02]  /*ed70*/  @!P3 SYNCS.PHASECHK.TRANS64 P3, [R6+URZ+0x16850], R5 ;  /* 0x016850050600b5a7 */ /* 0x000ea4000806007f */
[----:B--2---:R-:W-:Y:S05]  /*ed80*/  @!P3 BRA `(.L_x_14476) ;  /* 0xfffffffc00ecb947 */ /* 0x004fea000383ffff */
[----:B------:R-:W-:Y:S05]  /*ed90*/  BRA `(.L_x_14473) ;  /* 0xffffff5400607947 */ /* 0x000fea000383ffff */
.L_x_14482:
[----:B-1----:R-:W-:-:S04]  /*eda0*/  IMAD.U32 R6, RZ, RZ, UR6 ;  /* 0x00000006ff067e24 */ /* 0x002fc8000f8e00ff */
[----:B------:R1:W2:Y:S03]  /*edb0*/  SYNCS.PHASECHK.TRANS64.TRYWAIT P2, [R6+URZ+0x16830], R5 ;  /* 0x01683005060075a7 */ /* 0x0002a6000804017f */
[----:B--2---:R-:W-:Y:S05]  /*edc0*/  @!P2 NANOSLEEP.SYNCS 0x989680 ;  /* 0x009896800000a95d */ /* 0x004fea0003900000 */
[----:B------:R-:W2:Y:S02]  /*edd0*/  @!P2 SYNCS.PHASECHK.TRANS64 P2, [R6+URZ+0x16830], R5 ;  /* 0x016830050600a5a7 */ /* 0x000ea4000804007f */
[----:B--2---:R-:W-:Y:S05]  /*ede0*/  @!P2 BRA `(.L_x_14482) ;  /* 0xfffffffc00eca947 */ /* 0x004fea000383ffff */
[----:B------:R-:W-:Y:S05]  /*edf0*/  BRA `(.L_x_14479) ;  /* 0xffffff8000507947 */ /* 0x000fea000383ffff */
.L_x_14486:
[----:B-1----:R-:W-:-:S04]  /*ee00*/  IMAD.U32 R6, RZ, RZ, UR6 ;  /* 0x00000006ff067e24 */ /* 0x002fc8000f8e00ff */
[----:B------:R1:W2:Y:S03]  /*ee10*/  SYNCS.PHASECHK.TRANS64.TRYWAIT P2, [R6+URZ+0x16850], R5 ;  /* 0x01685005060075a7 */ /* 0x0002a6000804017f */
[----:B--2---:R-:W-:Y:S05]  /*ee20*/  @!P2 NANOSLEEP.SYNCS 0x989680 ;  /* 0x009896800000a95d */ /* 0x004fea0003900000 */
[----:B------:R-:W2:Y:S02]  /*ee30*/  @!P2 SYNCS.PHASECHK.TRANS64 P2, [R6+URZ+0x16850], R5 ;  /* 0x016850050600a5a7 */ /* 0x000ea4000804007f */
[----:B--2---:R-:W-:Y:S05]  /*ee40*/  @!P2 BRA `(.L_x_14486) ;  /* 0xfffffffc00eca947 */ /* 0x004fea000383ffff */
[----:B------:R-:W-:Y:S05]  /*ee50*/  BRA `(.L_x_14483) ;  /* 0xffffff8000c07947 */ /* 0x000fea000383ffff */
.L_x_14491:
[----:B-1----:R-:W-:-:S04]  /*ee60*/  MOV R4, UR5 ;  /* 0x0000000500047c02 */ /* 0x002fc80008000f00 */
[----:B------:R1:W2:Y:S03]  /*ee70*/  SYNCS.PHASECHK.TRANS64.TRYWAIT P0, [R4+URZ+0x16850], R3 ;  /* 0x01685003040075a7 */ /* 0x0002a6000800017f */
[----:B--2---:R-:W-:Y:S05]  /*ee80*/  @!P0 NANOSLEEP.SYNCS 0x989680 ;  /* 0x009896800000895d */ /* 0x004fea0003900000 */
[----:B------:R-:W2:Y:S02]  /*ee90*/  @!P0 SYNCS.PHASECHK.TRANS64 P0, [R4+URZ+0x16850], R3 ;  /* 0x01685003040085a7 */ /* 0x000ea4000800007f */
[----:B--2---:R-:W-:Y:S05]  /*eea0*/  @!P0 BRA `(.L_x_14491) ;  /* 0xfffffffc00ec8947 */ /* 0x004fea000383ffff */
[----:B------:R-:W-:Y:S05]  /*eeb0*/  BRA `(.L_x_14490) ;  /* 0xffffffa400247947 */ /* 0x000fea000383ffff */
.L_x_14509:
[----:B------:R-:W-:Y:S02]  /*eec0*/  IMAD.MOV.U32 R13, RZ, RZ, R20 ;  /* 0x000000ffff0d7224 */ /* 0x000fe400078e0014 */
[----:B------:R-:W-:Y:S02]  /*eed0*/  IMAD.MOV.U32 R12, RZ, RZ, RZ ;  /* 0x000000ffff0c7224 */ /* 0x000fe400078e00ff */
[----:B------:R-:W-:Y:S02]  /*eee0*/  IMAD.MOV.U32 R11, RZ, RZ, 0x1f ;  /* 0x0000001fff0b7424 */ /* 0x000fe400078e00ff */
[----:B------:R-:W-:-:S07]  /*eef0*/  IMAD.MOV.U32 R15, RZ, RZ, -0x1 ;  /* 0xffffffffff0f7424 */ /* 0x000fce00078e00ff */
[----:B------:R-:W-:Y:S05]  /*ef00*/  WARPSYNC.COLLECTIVE R15, `(.L_x_14590) ;  /* 0x000000000f087348 */ /* 0x000fea0003c00000 */
[----:B------:R0:W1:Y:S02]  /*ef10*/  SHFL.IDX P6, R14, R13, R12, R11 ;  /* 0x0000000c0d0e7389 */ /* 0x00006400000c000b */
[----:B01----:R-:W-:Y:S01]  /*ef20*/  ENDCOLLECTIVE ;  /* 0x000000000000791b */ /* 0x003fe20003800000 */
.L_x_14590:
[----:B------:R-:W-:Y:S05]  /*ef30*/  BRA `(.L_x_14591) ;  /* 0xffffffcc00387947 */ /* 0x000fea000383ffff */
.L_x_14511:
[----:B------:R-:W-:Y:S01]  /*ef40*/  BSSY B0, `(.L_x_14592) ;  /* 0x0000006000007945 */ /* 0x000fe20003800000 */
[----:B------:R-:W-:-:S07]  /*ef50*/  IMAD.MOV.U32 R15, RZ, RZ, -0x1 ;  /* 0xffffffffff0f7424 */ /* 0x000fce00078e00ff */
[----:B0-----:R-:W-:Y:S05]  /*ef60*/  WARPSYNC.COLLECTIVE R15, `(.L_x_14593) ;  /* 0x000000000f0c7348 */ /* 0x001fea0003c00000 */
[----:B------:R-:W-:Y:S02]  /*ef70*/  ELECT P6, UR62, PT ;  /* 0x00000000003e782f */ /* 0x000fe400038c0000 */
[----:B------:R-:W-:Y:S01]  /*ef80*/  MOV R14, UR62 ;  /* 0x0000003e000e7c02 */ /* 0x000fe20008000f00 */
[----:B0-----:R-:W-:Y:S10]  /*ef90*/  ENDCOLLECTIVE ;  /* 0x000000000000791b */ /* 0x001ff40003800000 */
.L_x_14593:
[----:B------:R-:W-:Y:S05]  /*efa0*/  BSYNC B0 ;  /* 0x0000000000007941 */ /* 0x000fea0003800000 */
.L_x_14592:
[----:B------:R-:W-:Y:S05]  /*efb0*/  BRA `(.L_x_14594) ;  /* 0xffffffcc00347947 */ /* 0x000fea000383ffff */
.L_x_14513:
[----:B-1----:R1:W2:Y:S02]  /*efc0*/  SYNCS.PHASECHK.TRANS64.TRYWAIT P0, [R3+URZ+0x16840], R0 ;  /* 0x01684000030075a7 */ /* 0x0022a4000800017f */
[----:B--2---:R-:W-:Y:S05]  /*efd0*/  @!P0 NANOSLEEP.SYNCS 0x989680 ;  /* 0x009896800000895d */ /* 0x004fea0003900000 */
[----:B------:R-:W2:Y:S02]  /*efe0*/  @!P0 SYNCS.PHASECHK.TRANS64 P0, [R3+URZ+0x16840], R0 ;  /* 0x01684000030085a7 */ /* 0x000ea4000800007f */
[----:B--2---:R-:W-:Y:S05]  /*eff0*/  @!P0 BRA `(.L_x_14513) ;  /* 0xfffffffc00f08947 */ /* 0x004fea000383ffff */
[----:B------:R-:W-:Y:S05]  /*f000*/  BRA `(.L_x_14595) ;  /* 0xffffffcc00907947 */ /* 0x000fea000383ffff */
.L_x_14517:
[----:B------:R-:W-:Y:S01]  /*f010*/  IMAD.MOV.U32 R13, RZ, RZ, R4 ;  /* 0x000000ffff0d7224 */ /* 0x000fe200078e0004 */
[----:B------:R-:W-:Y:S01]  /*f020*/  MOV R12, RZ ;  /* 0x000000ff000c7202 */ /* 0x000fe20000000f00 */
[----:B------:R-:W-:Y:S02]  /*f030*/  IMAD.MOV.U32 R11, RZ, RZ, 0x181f ;  /* 0x0000181fff0b7424 */ /* 0x000fe400078e00ff */
[----:B------:R-:W-:Y:S02]  /*f040*/  IMAD.MOV.U32 R15, RZ, RZ, -0x1 ;  /* 0xffffffffff0f7424 */ /* 0x000fe400078e00ff */
[----:B------:R-:W-:-:S07]  /*f050*/  IMAD.U32 R7, RZ, RZ, UR40 ;  /* 0x00000028ff077e24 */ /* 0x000fce000f8e00ff */
[----:B------:R-:W-:Y:S05]  /*f060*/  WARPSYNC.COLLECTIVE R15, `(.L_x_14596) ;  /* 0x000000000f087348 */ /* 0x000fea0003c00000 */
[----:B------:R0:W1:Y:S02]  /*f070*/  SHFL.IDX P6, R14, R13, R12, R11 ;  /* 0x0000000c0d0e7389 */ /* 0x00006400000c000b */
[----:B01----:R-:W-:Y:S01]  /*f080*/  ENDCOLLECTIVE ;  /* 0x000000000000791b */ /* 0x003fe20003800000 */
.L_x_14596:
[----:B------:R-:W-:Y:S02]  /*f090*/  IMAD R7, R7, 0xc0, R21 ;  /* 0x000000c007077824 */ /* 0x000fe400078e0215 */
[----:B------:R-:W-:Y:S02]  /*f0a0*/  IMAD.MOV.U32 R13, RZ, RZ, R0 ;  /* 0x000000ffff0d7224 */ /* 0x000fe400078e0000 */
[----:B------:R-:W-:-:S07]  /*f0b0*/  IMAD.MOV.U32 R2, RZ, RZ, R14 ;  /* 0x000000ffff027224 */ /* 0x000fce00078e000e */
[----:B------:R-:W-:Y:S05]  /*f0c0*/  WARPSYNC.COLLECTIVE R15, `(.L_x_14597) ;  /* 0x000000000f087348 */ /* 0x000fea0003c00000 */
[----:B------:R0:W1:Y:S02]  /*f0d0*/  SHFL.IDX P6, R14, R13, R12, R11 ;  /* 0x0000000c0d0e7389 */ /* 0x00006400000c000b */
[----:B01----:R-:W-:Y:S01]  /*f0e0*/  ENDCOLLECTIVE ;  /* 0x000000000000791b */ /* 0x003fe20003800000 */
.L_x_14597:
[----:B------:R-:W-:Y:S02]  /*f0f0*/  ULDC UR4, c[0x0][0x288] ;  /* 0x0000a20000047ab9 */ /* 0x000fe40000000800 */
[----:B------:R-:W-:Y:S02]  /*f100*/  IMAD R6, R9, UR4, RZ ;  /* 0x0000000409067c24 */ /* 0x000fe4000f8e02ff */
[----:B------:R-:W-:-:S03]  /*f110*/  VIADD R9, R7, 0x10 ;  /* 0x0000001007097836 */ /* 0x000fc60000000000 */
[----:B------:R-:W-:Y:S01]  /*f120*/  ISETP.GE.AND P1, PT, R7, R6, PT ;  /* 0x000000060700720c */ /* 0x000fe20003f26270 */
[----:B------:R-:W-:Y:S02]  /*f130*/  IMAD.MOV.U32 R13, RZ, RZ, R4 ;  /* 0x000000ffff0d7224 */ /* 0x000fe400078e0004 */
[----:B------:R-:W-:-:S10]  /*f140*/  IMAD.MOV.U32 R12, RZ, RZ, 0x1 ;  /* 0x00000001ff0c7424 */ /* 0x000fd400078e00ff */
[----:B------:R-:W-:-:S05]  /*f150*/  @!P1 LEA R14, P2, R20, R14, 0x1 ;  /* 0x0000000e140e9211 */ /* 0x000fca00078408ff */
[----:B------:R-:W-:Y:S01]  /*f160*/  @!P1 IMAD.X R3, RZ, RZ, R2, P2 ;  /* 0x000000ffff039224 */ /* 0x000fe200010e0602 */
[----:B------:R-:W-:-:S07]  /*f170*/  @!P1 MOV R2, R14 ;  /* 0x0000000e00029202 */ /* 0x000fce0000000f00 */
[----:B------:R-:W-:Y:S05]  /*f180*/  WARPSYNC.COLLECTIVE R15, `(.L_x_14598) ;  /* 0x000000000f087348 */ /* 0x000fea0003c00000 */
[----:B------:R0:W1:Y:S02]  /*f190*/  SHFL.IDX P6, R14, R13, R12, R11 ;  /* 0x0000000c0d0e7389 */ /* 0x00006400000c000b */
[----:B01----:R-:W-:Y:S01]  /*f1a0*/  ENDCOLLECTIVE ;  /* 0x000000000000791b */ /* 0x003fe20003800000 */
.L_x_14598:
[----:B------:R-:W-:Y:S01]  /*f1b0*/  @!PT LDS RZ, [RZ] ;  /* 0x00000000fffff984 */ /* 0x000fe20000000800 */
[----:B------:R-:W-:Y:S01]  /*f1c0*/  @!PT LDS RZ, [RZ] ;  /* 0x00000000fffff984 */ /* 0x000fe20000000800 */
[----:B------:R-:W-:Y:S01]  /*f1d0*/  @!PT LDS RZ, [RZ] ;  /* 0x00000000fffff984 */ /* 0x000fe20000000800 */
[----:B------:R0:W-:Y:S01]  /*f1e0*/  @!P1 LDGSTS.E.BYPASS.LTC128B.128 [R27+0x8400], desc[UR46][R2.64], !P0 ;  /* 0x08400000021b9fae */ /* 0x0001e2000c101d6e */
[----:B------:R-:W-:Y:S01]  /*f1f0*/  ISETP.GE.AND P1, PT, R9, R6, PT ;  /* 0x000000060900720c */ /* 0x000fe20003f26270 */
[----:B------:R-:W-:Y:S02]  /*f200*/  VIADD R9, R7, 0x20 ;  /* 0x0000002007097836 */ /* 0x000fe40000000000 */
[----:B------:R-:W-:Y:S02]  /*f210*/  IMAD.MOV.U32 R13, RZ, RZ, R0 ;  /* 0x000000ffff0d7224 */ /* 0x000fe400078e0000 */
[----:B0-----:R-:W-:-:S08]  /*f220*/  IMAD.MOV.U32 R2, RZ, RZ, R14 ;  /* 0x000000ffff027224 */ /* 0x001fd000078e000e */
[----:B------:R-:W-:Y:S05]  /*f230*/  WARPSYNC.COLLECTIVE R15, `(.L_x_14599) ;  /* 0x000000000f087348 */ /* 0x000fea0003c00000 */
[----:B------:R0:W1:Y:S02]  /*f240*/  SHFL.IDX P6, R14, R13, R12, R11 ;  /* 0x0000000c0d0e7389 */ /* 0x00006400000c000b */
[----:B01----:R-:W-:Y:S01]  /*f250*/  ENDCOLLECTIVE ;  /* 0x000000000000791b */ /* 0x003fe20003800000 */
.L_x_14599:
[----:B------:R-:W-:Y:S02]  /*f260*/  IMAD.MOV.U32 R13, RZ, RZ, R4 ;  /* 0x000000ffff0d7224 */ /* 0x000fe400078e0004 */
[----:B------:R-:W-:Y:S01]  /*f270*/  IMAD.MOV.U32 R12, RZ, RZ, 0x2 ;  /* 0x00000002ff0c7424 */ /* 0x000fe200078e00ff */
[----:B------:R-:W-:-:S05]  /*f280*/  @!P1 LEA R14, P2, R20, R14, 0x1 ;  /* 0x0000000e140e9211 */ /* 0x000fca00078408ff */
[----:B------:R-:W-:Y:S01]  /*f290*/  @!P1 IMAD.X R3, RZ, RZ, R2, P2 ;  /* 0x000000ffff039224 */ /* 0x000fe200010e0602 */
[----:B------:R-:W-:-:S07]  /*f2a0*/  @!P1 MOV R2, R14 ;  /* 0x0000000e00029202 */ /* 0x000fce0000000f00 */
[----:B------:R-:W-:Y:S05]  /*f2b0*/  WARPSYNC.COLLECTIVE R15, `(.L_x_14600) ;  /* 0x000000000f087348 */ /* 0x000fea0003c00000 */
[----:B------:R0:W1:Y:S02]  /*f2c0*/  SHFL.IDX P6, R14, R13, R12, R11 ;  /* 0x0000000c0d0e7389 */ /* 0x00006400000c000b */
[----:B01----:R-:W-:Y:S01]  /*f2d0*/  ENDCOLLECTIVE ;  /* 0x000000000000791b */ /* 0x003fe20003800000 */
.L_x_14600:
        /* <DEDUP_REMOVED lines=10> */
.L_x_14601:
[----:B------:R-:W-:Y:S02]  /*f380*/  IMAD.MOV.U32 R13, RZ, RZ, R4 ;  /* 0x000000ffff0d7224 */ /* 0x000fe400078e0004 */
[----:B------:R-:W-:Y:S02]  /*f390*/  IMAD.MOV.U32 R12, RZ, RZ, 0x3 ;  /* 0x00000003ff0c7424 */ /* 0x000fe400078e00ff */
[----:B------:R-:W-:-:S07]  /*f3a0*/  IMAD.MOV.U32 R10, RZ, RZ, R14 ;  /* 0x000000ffff0a7224 */ /* 0x000fce00078e000e */
[----:B------:R-:W-:Y:S05]  /*f3b0*/  WARPSYNC.COLLECTIVE R15, `(.L_x_14602) ;  /* 0x000000000f087348 */ /* 0x000fea0003c00000 */
[----:B------:R0:W1:Y:S02]  /*f3c0*/  SHFL.IDX P6, R14, R13, R12, R11 ;  /* 0x0000000c0d0e7389 */ /* 0x00006400000c000b */
[----:B01----:R-:W-:Y:S01]  /*f3d0*/  ENDCOLLECTIVE ;  /* 0x000000000000791b */ /* 0x003fe20003800000 */
.L_x_14602:
[----:B------:R-:W-:-:S04]  /*f3e0*/  @!P1 LEA R2, P2, R20, R10, 0x1 ;  /* 0x0000000a14029211 */ /* 0x000fc800078408ff */
[----:B------:R-:W-:Y:S01]  /*f3f0*/  @!P1 IADD3.X R3, RZ, R9, RZ, P2, !PT ;  /* 0x00000009ff039210 */ /* 0x000fe200017fe4ff */
[----:B------:R-:W-:-:S04]  /*f400*/  VIADD R9, R7, 0x30 ;  /* 0x0000003007097836 */ /* 0x000fc80000000000 */
[----:B------:R-:W-:Y:S01]  /*f410*/  @!PT LDS RZ, [RZ] ;  /* 0x00000000fffff984 */ /* 0x000fe20000000800 */
[----:B------:R-:W-:Y:S01]  /*f420*/  @!PT LDS RZ, [RZ] ;  /* 0x00000000fffff984 */ /* 0x000fe20000000800 */
[----:B------:R-:W-:Y:S01]  /*f430*/  @!PT LDS RZ, [RZ] ;  /* 0x00000000fffff984 */ /* 0x000fe20000000800 */
[----:B------:R0:W-:Y:S01]  /*f440*/  @!P1 LDGSTS.E.BYPASS.LTC128B.128 [R27+0x9400], desc[UR46][R2.64], !P0 ;  /* 0x09400000021b9fae */ /* 0x0001e2000c101d6e */
[----:B------:R-:W-:Y:S01]  /*f450*/  ISETP.GE.AND P1, PT, R9, R6, PT ;  /* 0x000000060900720c */ /* 0x000fe20003f26270 */
[----:B------:R-:W-:Y:S02]  /*f460*/  IMAD.MOV.U32 R13, RZ, RZ, R0 ;  /* 0x000000ffff0d7224 */ /* 0x000fe400078e0000 */
[----:B------:R-:W-:Y:S02]  /*f470*/  VIADD R9, R7, 0x40 ;  /* 0x0000004007097836 */ /* 0x000fe40000000000 */
[----:B0-----:R-:W-:-:S08]  /*f480*/  IMAD.MOV.U32 R2, RZ, RZ, R14 ;  /* 0x000000ffff027224 */ /* 0x001fd000078e000e */
[----:B------:R-:W-:Y:S05]  /*f490*/  WARPSYNC.COLLECTIVE R15, `(.L_x_14603) ;  /* 0x000000000f087348 */ /* 0x000fea0003c00000 */
[----:B------:R0:W1:Y:S02]  /*f4a0*/  SHFL.IDX P6, R14, R13, R12, R11 ;  /* 0x0000000c0d0e7389 */ /* 0x00006400000c000b */
[----:B01----:R-:W-:Y:S01]  /*f4b0*/  ENDCOLLECTIVE ;  /* 0x000000000000791b */ /* 0x003fe20003800000 */
.L_x_14603:
        /* <DEDUP_REMOVED lines=8> */
.L_x_14604:
        /* <DEDUP_REMOVED lines=10> */
.L_x_14605:
[----:B------:R-:W-:Y:S02]  /*f5e0*/  IMAD.MOV.U32 R13, RZ, RZ, R4 ;  /* 0x000000ffff0d7224 */ /* 0x000fe400078e0004 */
[----:B------:R-:W-:Y:S02]  /*f5f0*/  IMAD.MOV.U32 R12, RZ, RZ, 0x5 ;  /* 0x00000005ff0c7424 */ /* 0x000fe400078e00ff */
[----:B------:R-:W-:-:S07]  /*f600*/  IMAD.MOV.U32 R10, RZ, RZ, R14 ;  /* 0x000000ffff0a7224 */ /* 0x000fce00078e000e */
[----:B------:R-:W-:Y:S05]  /*f610*/  WARPSYNC.COLLECTIVE R15, `(.L_x_14606) ;  /* 0x000000000f087348 */ /* 0x000fea0003c00000 */
[----:B------:R0:W1:Y:S02]  /*f620*/  SHFL.IDX P6, R14, R13, R12, R11 ;  /* 0x0000000c0d0e7389 */ /* 0x00006400000c000b */
[----:B01----:R-:W-:Y:S01]  /*f630*/  ENDCOLLECTIVE ;  /* 0x000000000000791b */ /* 0x003fe20003800000 */
.L_x_14606:
        /* <DEDUP_REMOVED lines=14> */
.L_x_14607:
        /* <DEDUP_REMOVED lines=8> */
.L_x_14608:
        /* <DEDUP_REMOVED lines=10> */
.L_x_14609:
[----:B------:R-:W-:Y:S02]  /*f840*/  IMAD.MOV.U32 R13, RZ, RZ, R4 ;  /* 0x000000ffff0d7224 */ /* 0x000fe400078e0004 */
[----:B------:R-:W-:Y:S02]  /*f850*/  IMAD.MOV.U32 R12, RZ, RZ, 0x7 ;  /* 0x00000007ff0c7424 */ /* 0x000fe400078e00ff */
[----:B------:R-:W-:-:S07]  /*f860*/  IMAD.MOV.U32 R10, RZ, RZ, R14 ;  /* 0x000000ffff0a7224 */ /* 0x000fce00078e000e */
[----:B------:R-:W-:Y:S05]  /*f870*/  WARPSYNC.COLLECTIVE R15, `(.L_x_14610) ;  /* 0x000000000f087348 */ /* 0x000fea0003c00000 */
[----:B------:R0:W1:Y:S02]  /*f880*/  SHFL.IDX P6, R14, R13, R12, R11 ;  /* 0x0000000c0d0e7389 */ /* 0x00006400000c000b */
[----:B01----:R-:W-:Y:S01]  /*f890*/  ENDCOLLECTIVE ;  /* 0x000000000000791b */ /* 0x003fe20003800000 */
.L_x_14610:
[----:B------:R-:W-:-:S04]  /*f8a0*/  @!P1 LEA R2, P2, R20, R10, 0x1 ;  /* 0x0000000a14029211 */ /* 0x000fc800078408ff */
[----:B------:R-:W-:-:S05]  /*f8b0*/  @!P1 IADD3.X R3, RZ, R9, RZ, P2, !PT ;  /* 0x00000009ff039210 */ /* 0x000fca00017fe4ff */
        /* <DEDUP_REMOVED lines=9> */
.L_x_14611:
[----:B------:R-:W-:-:S05]  /*f950*/  VIADD R3, R7, 0x70 ;  /* 0x0000007007037836 */ /* 0x000fca0000000000 */
[----:B------:R-:W-:Y:S01]  /*f960*/  ISETP.GE.AND P1, PT, R3, R6, PT ;  /* 0x000000060300720c */ /* 0x000fe20003f26270 */
[----:B------:R-:W-:Y:S02]  /*f970*/  IMAD.MOV.U32 R13, RZ, RZ, R8 ;  /* 0x000000ffff0d7224 */ /* 0x000fe400078e0008 */
[----:B------:R-:W-:Y:S02]  /*f980*/  IMAD.MOV.U32 R12, RZ, RZ, RZ ;  /* 0x000000ffff0c7224 */ /* 0x000fe400078e00ff */
[----:B------:R-:W-:-:S08]  /*f990*/  IMAD.MOV.U32 R9, RZ, RZ, R14 ;  /* 0x000000ffff097224 */ /* 0x000fd000078e000e */
[----:B------:R-:W-:Y:S05]  /*f9a0*/  WARPSYNC.COLLECTIVE R15, `(.L_x_14612) ;  /* 0x000000000f087348 */ /* 0x000fea0003c00000 */
[----:B------:R0:W1:Y:S02]  /*f9b0*/  SHFL.IDX P6, R14, R13, R12, R11 ;  /* 0x0000000c0d0e7389 */ /* 0x00006400000c000b */
[----:B01----:R-:W-:Y:S01]  /*f9c0*/  ENDCOLLECTIVE ;  /* 0x000000000000791b */ /* 0x003fe20003800000 */
.L_x_14612:
[----:B------:R-:W-:Y:S01]  /*f9d0*/  @!P1 LEA R2, P2, R20, R9, 0x1 ;  /* 0x0000000914029211 */ /* 0x000fe200078408ff */
[----:B------:R-:W-:-:S03]  /*f9e0*/  VIADD R9, R7, 0x80 ;  /* 0x0000008007097836 */ /* 0x000fc60000000000 */
[----:B------:R-:W-:-:S05]  /*f9f0*/  @!P1 IADD3.X R3, RZ, R4, RZ, P2, !PT ;  /* 0x00000004ff039210 */ /* 0x000fca00017fe4ff */
[----:B------:R-:W-:Y:S01]  /*fa00*/  @!PT LDS RZ, [RZ] ;  /* 0x00000000fffff984 */ /* 0x000fe20000000800 */
[----:B------:R-:W-:Y:S01]  /*fa10*/  @!PT LDS RZ, [RZ] ;  /* 0x00000000fffff984 */ /* 0x000fe20000000800 */
[----:B------:R-:W-:Y:S01]  /*fa20*/  @!PT LDS RZ, [RZ] ;  /* 0x00000000fffff984 */ /* 0x000fe20000000800 */
[----:B------:R0:W-:Y:S01]  /*fa30*/  @!P1 LDGSTS.E.BYPASS.LTC128B.128 [R27+0xbc00], desc[UR46][R2.64], !P0 ;  /* 0x0bc00000021b9fae */ /* 0x0001e2000c101d6e */
[----:B------:R-:W-:Y:S01]  /*fa40*/  ISETP.GE.AND P1, PT, R9, R6, PT ;  /* 0x000000060900720c */ /* 0x000fe20003f26270 */
[----:B------:R-:W-:Y:S01]  /*fa50*/  IMAD.MOV.U32 R13, RZ, RZ, R5 ;  /* 0x000000ffff0d7224 */ /* 0x000fe200078e0005 */
[----:B------:R-:W-:Y:S01]  /*fa60*/  IADD3 R9, R7, 0x90, RZ ;  /* 0x0000009007097810 */ /* 0x000fe20007ffe0ff */
[----:B------:R-:W-:-:S10]  /*fa70*/  IMAD.MOV.U32 R0, RZ, RZ, R14 ;  /* 0x000000ffff007224 */ /* 0x000fd400078e000e */
[----:B0-----:R-:W-:Y:S05]  /*fa80*/  WARPSYNC.COLLECTIVE R15, `(.L_x_14613) ;  /* 0x000000000f087348 */ /* 0x001fea0003c00000 */
[----:B------:R1:W2:Y:S02]  /*fa90*/  SHFL.IDX P6, R14, R13, R12, R11 ;  /* 0x0000000c0d0e7389 */ /* 0x0002a400000c000b */
[----:B012---:R-:W-:Y:S01]  /*faa0*/  ENDCOLLECTIVE ;  /* 0x000000000000791b */ /* 0x007fe20003800000 */
.L_x_14613:
[----:B------:R-:W-:Y:S02]  /*fab0*/  IMAD.MOV.U32 R13, RZ, RZ, R8 ;  /* 0x000000ffff0d7224 */ /* 0x000fe400078e0008 */
[----:B------:R-:W-:Y:S01]  /*fac0*/  IMAD.MOV.U32 R12, RZ, RZ, 0x1 ;  /* 0x00000001ff0c7424 */ /* 0x000fe200078e00ff */
[----:B------:R-:W-:-:S13]  /*fad0*/  @!P1 LEA R2, P2, R20, R14, 0x1 ;  /* 0x0000000e14029211 */ /* 0x000fda00078408ff */
[----:B------:R-:W-:Y:S05]  /*fae0*/  WARPSYNC.COLLECTIVE R15, `(.L_x_14614) ;  /* 0x000000000f087348 */ /* 0x000fea0003c00000 */
[----:B------:R0:W1:Y:S02]  /*faf0*/  SHFL.IDX P6, R14, R13, R12, R11 ;  /* 0x0000000c0d0e7389 */ /* 0x00006400000c000b */
[----:B01----:R-:W-:Y:S01]  /*fb00*/  ENDCOLLECTIVE ;  /* 0x000000000000791b */ /* 0x003fe20003800000 */
.L_x_14614:
        /* <DEDUP_REMOVED lines=11> */
.L_x_14615:
[----:B------:R-:W-:Y:S02]  /*fbc0*/  IMAD.MOV.U32 R13, RZ, RZ, R8 ;  /* 0x000000ffff0d7224 */ /* 0x000fe400078e0008 */
[----:B------:R-:W-:Y:S02]  /*fbd0*/  IMAD.MOV.U32 R12, RZ, RZ, 0x2 ;  /* 0x00000002ff0c7424 */ /* 0x000fe400078e00ff */
[----:B------:R-:W-:-:S07]  /*fbe0*/  IMAD.MOV.U32 R4, RZ, RZ, R14 ;  /* 0x000000ffff047224 */ /* 0x000fce00078e000e */
[----:B------:R-:W-:Y:S05]  /*fbf0*/  WARPSYNC.COLLECTIVE R15, `(.L_x_14616) ;  /* 0x000000000f087348 */ /* 0x000fea0003c00000 */
[----:B------:R0:W1:Y:S02]  /*fc00*/  SHFL.IDX P6, R14, R13, R12, R11 ;  /* 0x0000000c0d0e7389 */ /* 0x00006400000c000b */
[----:B01----:R-:W-:Y:S01]  /*fc10*/  ENDCOLLECTIVE ;  /* 0x000000000000791b */ /* 0x003fe20003800000 */
.L_x_14616:
[----:B------:R-:W-:-:S05]  /*fc20*/  @!P1 LEA R4, P2, R20, R4, 0x1 ;  /* 0x0000000414049211 */ /* 0x000fca00078408ff */
[----:B------:R-:W-:Y:S01]  /*fc30*/  @!P1 IMAD.X R3, RZ, RZ, R2, P2 ;  /* 0x000000ffff039224 */ /* 0x000fe200010e0602 */
[----:B------:R-:W-:Y:S01]  /*fc40*/  @!P1 MOV R2, R4 ;  /* 0x0000000400029202 */ /* 0x000fe20000000f00 */
[----:B------:R-:W-:-:S04]  /*fc50*/  IMAD.MOV.U32 R13, RZ, RZ, R5 ;  /* 0x000000ffff0d7224 */ /* 0x000fc800078e0005 */
        /* <DEDUP_REMOVED lines=8> */
.L_x_14617:
[----:B------:R-:W-:-:S05]  /*fce0*/  VIADD R3, R7, 0xa0 ;  /* 0x000000a007037836 */ /* 0x000fca0000000000 */
[----:B------:R-:W-:Y:S02]  /*fcf0*/  ISETP.GE.AND P1, PT, R3, R6, PT ;  /* 0x000000060300720c */ /* 0x000fe40003f26270 */
[----:B------:R-:W-:Y:S01]  /*fd00*/  MOV R13, R8 ;  /* 0x00000008000d7202 */ /* 0x000fe20000000f00 */
[----:B------:R-:W-:-:S10]  /*fd10*/  IMAD.MOV.U32 R12, RZ, RZ, 0x3 ;  /* 0x00000003ff0c7424 */ /* 0x000fd400078e00ff */
[----:B------:R-:W-:-:S13]  /*fd20*/  @!P1 LEA R2, P2, R20, R14, 0x1 ;  /* 0x0000000e14029211 */ /* 0x000fda00078408ff */
[----:B------:R-:W-:Y:S05]  /*fd30*/  WARPSYNC.COLLECTIVE R15, `(.L_x_14618) ;  /* 0x000000000f087348 */ /* 0x000fea0003c00000 */
[----:B------:R0:W1:Y:S02]  /*fd40*/  SHFL.IDX P6, R14, R13, R12, R11 ;  /* 0x0000000c0d0e7389 */ /* 0x00006400000c000b */
[----:B01----:R-:W-:Y:S01]  /*fd50*/  ENDCOLLECTIVE ;  /* 0x000000000000791b */ /* 0x003fe20003800000 */
.L_x_14618:
        /* <DEDUP_REMOVED lines=10> */
.L_x_14619:
[----:B------:R-:W-:Y:S05]  /*fe00*/  BRA `(.L_x_14620) ;  /* 0xffffffcc005c7947 */ /* 0x000fea000383ffff */
.L_x_14520:
[----:B0-----:R0:W1:Y:S02]  /*fe10*/  SYNCS.PHASECHK.TRANS64.TRYWAIT P0, [R17+URZ+0x16820], R2 ;  /* 0x01682002110075a7 */ /* 0x001064000800017f */
[----:B-1----:R-:W-:Y:S05]  /*fe20*/  @!P0 NANOSLEEP.SYNCS 0x989680 ;  /* 0x009896800000895d */ /* 0x002fea0003900000 */
[----:B------:R-:W1:Y:S02]  /*fe30*/  @!P0 SYNCS.PHASECHK.TRANS64 P0, [R17+URZ+0x16820], R2 ;  /* 0x01682002110085a7 */ /* 0x000e64000800007f */
[----:B-1----:R-:W-:Y:S05]  /*fe40*/  @!P0 BRA `(.L_x_14520) ;  /* 0xfffffffc00f08947 */ /* 0x002fea000383ffff */
[----:B------:R-:W-:Y:S05]  /*fe50*/  BRA `(.L_x_14621) ;  /* 0xffffffcc00bc7947 */ /* 0x000fea000383ffff */
.L_x_14527:
[----:B0-----:R0:W1:Y:S02]  /*fe60*/  SYNCS.PHASECHK.TRANS64.TRYWAIT P0, [R2+URZ+0x16840], R3 ;  /* 0x01684003020075a7 */ /* 0x001064000800017f */
[----:B-1----:R-:W-:Y:S05]  /*fe70*/  @!P0 NANOSLEEP.SYNCS 0x989680 ;  /* 0x009896800000895d */ /* 0x002fea0003900000 */
[----:B------:R-:W1:Y:S02]  /*fe80*/  @!P0 SYNCS.PHASECHK.TRANS64 P0, [R2+URZ+0x16840], R3 ;  /* 0x01684003020085a7 */ /* 0x000e64000800007f */
[----:B-1----:R-:W-:Y:S05]  /*fe90*/  @!P0 BRA `(.L_x_14527) ;  /* 0xfffffffc00f08947 */ /* 0x002fea000383ffff */
[----:B------:R-:W-:Y:S05]  /*fea0*/  BRA `(.L_x_14622) ;  /* 0xffffffd0006c7947 */ /* 0x000fea000383ffff */
.L_x_14532:
[----:B0-----:R0:W1:Y:S02]  /*feb0*/  SYNCS.PHASECHK.TRANS64.TRYWAIT P0, [R2+URZ+0x60], R3 ;  /* 0x00006003020075a7 */ /* 0x001064000800017f */
[----:B-1----:R-:W-:Y:S05]  /*fec0*/  @!P0 NANOSLEEP.SYNCS 0x989680 ;  /* 0x009896800000895d */ /* 0x002fea0003900000 */
[----:B------:R-:W1:Y:S02]  /*fed0*/  @!P0 SYNCS.PHASECHK.TRANS64 P0, [R2+URZ+0x60], R3 ;  /* 0x00006003020085a7 */ /* 0x000e64000800007f */
[----:B-1----:R-:W-:Y:S05]  /*fee0*/  @!P0 BRA `(.L_x_14532) ;  /* 0xfffffffc00f08947 */ /* 0x002fea000383ffff */
[----:B------:R-:W-:Y:S05]  /*fef0*/  BRA `(.L_x_14623) ;  /* 0xffffffd000e47947 */ /* 0x000fea000383ffff */
.L_x_14541:
[----:B0-----:R0:W1:Y:S02]  /*ff00*/  SYNCS.PHASECHK.TRANS64.TRYWAIT P0, [R2+URZ+0x16840], R3 ;  /* 0x01684003020075a7 */ /* 0x001064000800017f */
[----:B-1----:R-:W-:Y:S05]  /*ff10*/  @!P0 NANOSLEEP.SYNCS 0x989680 ;  /* 0x009896800000895d */ /* 0x002fea0003900000 */
[----:B------:R-:W1:Y:S02]  /*ff20*/  @!P0 SYNCS.PHASECHK.TRANS64 P0, [R2+URZ+0x16840], R3 ;  /* 0x01684003020085a7 */ /* 0x000e64000800007f */
[----:B-1----:R-:W-:Y:S05]  /*ff30*/  @!P0 BRA `(.L_x_14541) ;  /* 0xfffffffc00f08947 */ /* 0x002fea000383ffff */
[----:B------:R-:W-:Y:S05]  /*ff40*/  BRA `(.L_x_14624) ;  /* 0xffffffd8001c7947 */ /* 0x000fea000383ffff */
.L_x_14546:
[----:B0-----:R0:W1:Y:S02]  /*ff50*/  SYNCS.PHASECHK.TRANS64.TRYWAIT P0, [R5+URZ+0x60], R2 ;  /* 0x00006002050075a7 */ /* 0x001064000800017f */
[----:B-1----:R-:W-:Y:S05]  /*ff60*/  @!P0 NANOSLEEP.SYNCS 0x989680 ;  /* 0x009896800000895d */ /* 0x002fea0003900000 */
[----:B------:R-:W1:Y:S02]  /*ff70*/  @!P0 SYNCS.PHASECHK.TRANS64 P0, [R5+URZ+0x60], R2 ;  /* 0x00006002050085a7 */ /* 0x000e64000800007f */
[----:B-1----:R-:W-:Y:S05]  /*ff80*/  @!P0 BRA `(.L_x_14546) ;  /* 0xfffffffc00f08947 */ /* 0x002fea000383ffff */
[----:B------:R-:W-:Y:S05]  /*ff90*/  BRA `(.L_x_14625) ;  /* 0xffffffd800947947 */ /* 0x000fea000383ffff */
.L_x_14554:
[----:B0-----:R0:W1:Y:S02]  /*ffa0*/  SYNCS.PHASECHK.TRANS64.TRYWAIT P0, [R2+URZ+0x16840], R3 ;  /* 0x01684003020075a7 */ /* 0x001064000800017f */
[----:B-1----:R-:W-:Y:S05]  /*ffb0*/  @!P0 NANOSLEEP.SYNCS 0x989680 ;  /* 0x009896800000895d */ /* 0x002fea0003900000 */
[----:B------:R-:W1:Y:S02]  /*ffc0*/  @!P0 SYNCS.PHASECHK.TRANS64 P0, [R2+URZ+0x16840], R3 ;  /* 0x01684003020085a7 */ /* 0x000e64000800007f */
[----:B-1----:R-:W-:Y:S05]  /*ffd0*/  @!P0 BRA `(.L_x_14554) ;  /* 0xfffffffc00f08947 */ /* 0x002fea000383ffff */
[----:B------:R-:W-:Y:S05]  /*ffe0*/  BRA `(.L_x_14626) ;  /* 0xffffffdc009c7947 */ /* 0x000fea000383ffff */
.L_x_14559:
[----:B0-----:R0:W1:Y:S02]  /*fff0*/  SYNCS.PHASECHK.TRANS64.TRYWAIT P0, [R5+URZ+0x60], R8 ;  /* 0x00006008050075a7 */ /* 0x001064000800017f */
[----:B-1----:R-:W-:Y:S05]  /*10000*/  @!P0 NANOSLEEP.SYNCS 0x989680 ;  /* 0x009896800000895d */ /* 0x002fea0003900000 */
[----:B------:R-:W1:Y:S02]  /*10010*/  @!P0 SYNCS.PHASECHK.TRANS64 P0, [R5+URZ+0x60], R8 ;  /* 0x00006008050085a7 */ /* 0x000e64000800007f */
[----:B-1----:R-:W-:Y:S05]  /*10020*/  @!P0 BRA `(.L_x_14559) ;  /* 0xfffffffc00f08947 */ /* 0x002fea000383ffff */
[----:B------:R-:W-:Y:S05]  /*10030*/  BRA `(.L_x_14627) ;  /* 0xffffffe000187947 */ /* 0x000fea000383ffff */
.L_x_14569:
[----:B-1----:R1:W2:Y:S02]  /*10040*/  SYNCS.PHASECHK.TRANS64.TRYWAIT P0, [R3+URZ+0x16860], R0 ;  /* 0x01686000030075a7 */ /* 0x0022a4000800017f */
[----:B--2---:R-:W-:Y:S05]  /*10050*/  @!P0 NANOSLEEP.SYNCS 0x989680 ;  /* 0x009896800000895d */ /* 0x004fea0003900000 */
[----:B------:R-:W2:Y:S02]  /*10060*/  @!P0 SYNCS.PHASECHK.TRANS64 P0, [R3+URZ+0x16860], R0 ;  /* 0x01686000030085a7 */ /* 0x000ea4000800007f */
[----:B--2---:R-:W-:Y:S05]  /*10070*/  @!P0 BRA `(.L_x_14569) ;  /* 0xfffffffc00f08947 */ /* 0x004fea000383ffff */
[----:B------:R-:W-:Y:S05]  /*10080*/  BRA `(.L_x_14628) ;  /* 0xffffffe400087947 */ /* 0x000fea000383ffff */
.L_x_14575:
[----:B------:R-:W-:Y:S01]  /*10090*/  BSSY B0, `(.L_x_14629) ;  /* 0x0000008000007945 */ /* 0x000fe20003800000 */
[----:B------:R-:W-:Y:S01]  /*100a0*/  IMAD.MOV.U32 R13, RZ, RZ, R28 ;  /* 0x000000ffff0d7224 */ /* 0x000fe200078e001c */
[----:B------:R-:W-:Y:S01]  /*100b0*/  MOV R15, 0xffffffff ;  /* 0xffffffff000f7802 */ /* 0x000fe20000000f00 */
[----:B------:R-:W-:Y:S02]  /*100c0*/  IMAD.MOV.U32 R12, RZ, RZ, RZ ;  /* 0x000000ffff0c7224 */ /* 0x000fe400078e00ff */
[----:B0-----:R-:W-:-:S07]  /*100d0*/  IMAD.MOV.U32 R11, RZ, RZ, 0x1f ;  /* 0x0000001fff0b7424 */ /* 0x001fce00078e00ff */
[----:B------:R-:W-:Y:S05]  /*100e0*/  WARPSYNC.COLLECTIVE R15, `(.L_x_14630) ;  /* 0x000000000f087348 */ /* 0x000fea0003c00000 */
[----:B------:R0:W1:Y:S02]  /*100f0*/  SHFL.IDX P6, R14, R13, R12, R11 ;  /* 0x0000000c0d0e7389 */ /* 0x00006400000c000b */
[----:B01----:R-:W-:Y:S01]  /*10100*/  ENDCOLLECTIVE ;  /* 0x000000000000791b */ /* 0x003fe20003800000 */
.L_x_14630:
[----:B------:R-:W-:Y:S05]  /*10110*/  BSYNC B0 ;  /* 0x0000000000007941 */ /* 0x000fea0003800000 */
.L_x_14629:
[----:B------:R-:W-:Y:S05]  /*10120*/  BRA `(.L_x_14631) ;  /* 0xffffffe400ac7947 */ /* 0x000fea000383ffff */
.L_x_14578:
[----:B-1----:R1:W2:Y:S02]  /*10130*/  SYNCS.PHASECHK.TRANS64.TRYWAIT P0, [R7+URZ+0x16820], R0 ;  /* 0x01682000070075a7 */ /* 0x0022a4000800017f */
[----:B--2---:R-:W-:Y:S05]  /*10140*/  @!P0 NANOSLEEP.SYNCS 0x989680 ;  /* 0x009896800000895d */ /* 0x004fea0003900000 */
[----:B------:R-:W2:Y:S02]  /*10150*/  @!P0 SYNCS.PHASECHK.TRANS64 P0, [R7+URZ+0x16820], R0 ;  /* 0x01682000070085a7 */ /* 0x000ea4000800007f */
[----:B--2---:R-:W-:Y:S05]  /*10160*/  @!P0 BRA `(.L_x_14578) ;  /* 0xfffffffc00f08947 */ /* 0x004fea000383ffff */
[----:B------:R-:W-:Y:S05]  /*10170*/  BRA `(.L_x_14632) ;  /* 0xffffffe400f47947 */ /* 0x000fea000383ffff */
.L_x_14579:
        /* <DEDUP_REMOVED lines=11> */
.L_x_14634:
[----:B------:R-:W-:Y:S05]  /*10230*/  BSYNC B0 ;  /* 0x0000000000007941 */ /* 0x000fea0003800000 */
.L_x_14633:
[----:B------:R-:W-:Y:S05]  /*10240*/  BRA `(.L_x_14635) ;  /* 0xffffffe400dc7947 */ /* 0x000fea000383ffff */
.L_x_14582:
[----:B------:R-:W-:Y:S01]  /*10250*/  BSSY B1, `(.L_x_14636) ;  /* 0x0000006000017945 */ /* 0x000fe20003800000 */
[----:B------:R-:W-:-:S07]  /*10260*/  IMAD.MOV.U32 R15, RZ, RZ, -0x1 ;  /* 0xffffffffff0f7424 */ /* 0x000fce00078e00ff */
[----:B01----:R-:W-:Y:S05]  /*10270*/  WARPSYNC.COLLECTIVE R15, `(.L_x_14637) ;  /* 0x000000000f0c7348 */ /* 0x003fea0003c00000 */
[----:B------:R-:W-:Y:S02]  /*10280*/  ELECT P6, UR62, PT ;  /* 0x00000000003e782f */ /* 0x000fe400038c0000 */
[----:B------:R-:W-:Y:S01]  /*10290*/  MOV R14, UR62 ;  /* 0x0000003e000e7c02 */ /* 0x000fe20008000f00 */
[----:B01----:R-:W-:Y:S10]  /*102a0*/  ENDCOLLECTIVE ;  /* 0x000000000000791b */ /* 0x003ff40003800000 */
.L_x_14637:
[----:B------:R-:W-:Y:S05]  /*102b0*/  BSYNC B1 ;  /* 0x0000000000017941 */ /* 0x000fea0003800000 */
.L_x_14636:
[----:B------:R-:W-:Y:S05]  /*102c0*/  BRA `(.L_x_14638) ;  /* 0xffffffe400d47947 */ /* 0x000fea000383ffff */
.L_x_14584:
[----:B-1----:R1:W2:Y:S02]  /*102d0*/  SYNCS.PHASECHK.TRANS64.TRYWAIT P0, [R5+URZ], R4 ;  /* 0x00000004050075a7 */ /* 0x0022a4000800017f */
[----:B--2---:R-:W-:Y:S05]  /*102e0*/  @!P0 NANOSLEEP.SYNCS 0x989680 ;  /* 0x009896800000895d */ /* 0x004fea0003900000 */
[----:B------:R-:W2:Y:S02]  /*102f0*/  @!P0 SYNCS.PHASECHK.TRANS64 P0, [R5+URZ], R4 ;  /* 0x00000004050085a7 */ /* 0x000ea4000800007f */
[----:B--2---:R-:W-:Y:S05]  /*10300*/  @!P0 BRA `(.L_x_14584) ;  /* 0xfffffffc00f08947 */ /* 0x004fea000383ffff */
[----:B------:R-:W-:Y:S05]  /*10310*/  BRA `(.L_x_14639) ;  /* 0xffffffe800087947 */ /* 0x000fea000383ffff */
.L_x_14585:
[----:B--2---:R2:W3:Y:S02]  /*10320*/  SYNCS.PHASECHK.TRANS64.TRYWAIT P0, [R3+URZ], R0 ;  /* 0x00000000030075a7 */ /* 0x0044e4000800017f */
[----:B---3--:R-:W-:Y:S05]  /*10330*/  @!P0 NANOSLEEP.SYNCS 0x989680 ;  /* 0x009896800000895d */ /* 0x008fea0003900000 */
[----:B------:R-:W3:Y:S02]  /*10340*/  @!P0 SYNCS.PHASECHK.TRANS64 P0, [R3+URZ], R0 ;  /* 0x00000000030085a7 */ /* 0x000ee4000800007f */
[----:B---3--:R-:W-:Y:S05]  /*10350*/  @!P0 BRA `(.L_x_14585) ;  /* 0xfffffffc00f08947 */ /* 0x008fea000383ffff */
[----:B------:R-:W-:Y:S05]  /*10360*/  BRA `(.L_x_14640) ;  /* 0xffffffe400fc7947 */ /* 0x000fea000383ffff */
.L_x_14587:
[----:B-1----:R1:W2:Y:S02]  /*10370*/  SYNCS.PHASECHK.TRANS64.TRYWAIT P0, [R5+URZ], R4 ;  /* 0x00000004050075a7 */ /* 0x0022a4000800017f */
[----:B--2---:R-:W-:Y:S05]  /*10380*/  @!P0 NANOSLEEP.SYNCS 0x989680 ;  /* 0x009896800000895d */ /* 0x004fea0003900000 */
[----:B------:R-:W2:Y:S02]  /*10390*/  @!P0 SYNCS.PHASECHK.TRANS64 P0, [R5+URZ], R4 ;  /* 0x00000004050085a7 */ /* 0x000ea4000800007f */
[----:B--2---:R-:W-:Y:S05]  /*103a0*/  @!P0 BRA `(.L_x_14587) ;  /* 0xfffffffc00f08947 */ /* 0x004fea000383ffff */
[----:B------:R-:W-:Y:S05]  /*103b0*/  BRA `(.L_x_14641) ;  /* 0xffffffe800007947 */ /* 0x000fea000383ffff */
.L_x_14642:
        /* <DEDUP_REMOVED lines=12> */
.L_x_15338:


//--------------------- .text._ZN7cutlass13device_kernelIN5flash11enable_sm90INS1_16FlashAttnFwdSm90INS1_25CollectiveMainloopFwdSm90ILi2EN4cute5tupleIJNS5_1CILi1EEES8_S8_EEENS6_IJNS7_ILi192EEENS7_ILi128EEENS7_ILi64EEEEEELi64ENS_6half_tEfNS_4arch4Sm90ELb1ELb0ELb1ELb1ELb0ELb0ELb0ELb1ELb1ELb1ELb0ELb0EEENS1_21CollectiveEpilogueFwdINS6_IJSA_SC_SB_EEES9_SE_SG_Li384ELb1ELb1ELb0ELb0EEENS1_36VarlenDynamicPersistentTileSchedulerILi192ELi128ELi384ELi128ELb0ELb1ELb1ELb1ELb1ELb1EEEEEEEEEvNT_6ParamsE --------------------------
	.section	.text._ZN7cutlass13device_kernelIN5flash11enable_sm90INS1_16FlashAttnFwdSm90INS1_25CollectiveMainloopFwdSm90ILi2EN4cute5tupleIJNS5_1CILi1EEES8_S8_EEENS6_IJNS7_ILi192EEENS7_ILi128EEENS7_ILi64EEEEEELi64ENS_6half_tEfNS_4arch4Sm90ELb1ELb0ELb1ELb1ELb0ELb0ELb0ELb1ELb1ELb1ELb0ELb0EEENS1_21CollectiveEpilogueFwdINS6_IJSA_SC_SB_EEES9_SE_SG_Li384ELb1ELb1ELb0ELb0EEENS1_36VarlenDynamicPersistentTileSchedulerILi192ELi128ELi384ELi128ELb0ELb1ELb1ELb1ELb1ELb1EEEEEEEEEvNT_6ParamsE,"ax",@progbits
	.align	128
.text._ZN7cutlass13device_kernelIN5flash11enable_sm90INS1_16FlashAttnFwdSm90INS1_25CollectiveMainloopFwdSm90ILi2EN4cute5tupleIJNS5_1CILi1EEES8_S8_EEENS6_IJNS7_ILi192EEENS7_ILi128EEENS7_ILi64EEEEEELi64ENS_6half_tEfNS_4arch4Sm90ELb1ELb0ELb1ELb1ELb0ELb0ELb0ELb1ELb1ELb1ELb0ELb0EEENS1_21CollectiveEpilogueFwdINS6_IJSA_SC_SB_EEES9_SE_SG_Li384ELb1ELb1ELb0ELb0EEENS1_36VarlenDynamicPersistentTileSchedulerILi192ELi128ELi384ELi128ELb0ELb1ELb1ELb1ELb1ELb1EEEEEEEEEvNT_6ParamsE:
        .type           _ZN7cutlass13device_kernelIN5flash11enable_sm90INS1_16FlashAttnFwdSm90INS1_25CollectiveMainloopFwdSm90ILi2EN4cute5tupleIJNS5_1CILi1EEES8_S8_EEENS6_IJNS7_ILi192EEENS7_ILi128EEENS7_ILi64EEEEEELi64ENS_6half_tEfNS_4arch4Sm90ELb1ELb0ELb1ELb1ELb0ELb0ELb0ELb1ELb1ELb1ELb0ELb0EEENS1_21CollectiveEpilogueFwdINS6_IJSA_SC_SB_EEES9_SE_SG_Li384ELb1ELb1ELb0ELb0EEENS1_36VarlenDynamicPersistentTileSchedulerILi192ELi128ELi384ELi128ELb0ELb1ELb1ELb1ELb1ELb1EEEEEEEEEvNT_6ParamsE,@function
        .size           _ZN7cutlass13device_kernelIN5flash11enable_sm90INS1_16FlashAttnFwdSm90INS1_25CollectiveMainloopFwdSm90ILi2EN4cute5tupleIJNS5_1CILi1EEES8_S8_EEENS6_IJNS7_ILi192EEENS7_ILi128EEENS7_ILi64EEEEEELi64ENS_6half_tEfNS_4arch4Sm90ELb1ELb0ELb1ELb1ELb0ELb0ELb0ELb1ELb1ELb1ELb0ELb0EEENS1_21CollectiveEpilogueFwdINS6_IJSA_SC_SB_EEES9_SE_SG_Li384ELb1ELb1ELb0ELb0EEENS1_36VarlenDynamicPersistentTileSchedulerILi192ELi128ELi384ELi128ELb0ELb1ELb1ELb1ELb1ELb1EEEEEEEEEvNT_6ParamsE,(.L_x_15339 - _ZN7cutlass13device_kernelIN5flash11enable_sm90INS1_16FlashAttnFwdSm90INS1_25CollectiveMainloopFwdSm90ILi2EN4cute5tupleIJNS5_1CILi1EEES8_S8_EEENS6_IJNS7_ILi192EEENS7_ILi128EEENS7_ILi64EEEEEELi64ENS_6half_tEfNS_4arch4Sm90ELb1ELb0ELb1ELb1ELb0ELb0ELb0ELb1ELb1ELb1ELb0ELb0EEENS1_21CollectiveEpilogueFwdINS6_IJSA_SC_SB_EEES9_SE_SG_Li384ELb1ELb1ELb0ELb0EEENS1_36VarlenDynamicPersistentTileSchedulerILi192ELi128ELi384ELi128ELb0ELb1ELb1ELb1ELb1ELb1EEEEEEEEEvNT_6ParamsE)
        .other          _ZN7cutlass13device_kernelIN5flash11enable_sm90INS1_16FlashAttnFwdSm90INS1_25CollectiveMainloopFwdSm90ILi2EN4cute5tupleIJNS5_1CILi1EEES8_S8_EEENS6_IJNS7_ILi192EEENS7_ILi128EEENS7_ILi64EEEEEELi64ENS_6half_tEfNS_4arch4Sm90ELb1ELb0ELb1ELb1ELb0ELb0ELb0ELb1ELb1ELb1ELb0ELb0EEENS1_21CollectiveEpilogueFwdINS6_IJSA_SC_SB_EEES9_SE_SG_Li384ELb1ELb1ELb0ELb0EEENS1_36VarlenDynamicPersistentTileSchedulerILi192ELi128ELi384ELi128ELb0ELb1ELb1ELb1ELb1ELb1EEEEEEEEEvNT_6ParamsE,@"STO_CUDA_ENTRY STV_DEFAULT"
_ZN7cutlass13device_kernelIN5flash11enable_sm90INS1_16FlashAttnFwdSm90INS1_25CollectiveMainloopFwdSm90ILi2EN4cute5tupleIJNS5_1CILi1EEES8_S8_EEENS6_IJNS7_ILi192EEENS7_ILi128EEENS7_ILi64EEEEEELi64ENS_6half_tEfNS_4arch4Sm90ELb1ELb0ELb1ELb1ELb0ELb0ELb0ELb1ELb1ELb1ELb0ELb0EEENS1_21CollectiveEpilogueFwdINS6_IJSA_SC_SB_EEES9_SE_SG_Li384ELb1ELb1ELb0ELb0EEENS1_36VarlenDynamicPersistentTileSchedulerILi192ELi128ELi384ELi128ELb0ELb1ELb1ELb1ELb1ELb1EEEEEEEEEvNT_6ParamsE:
        /* <DEDUP_REMOVED lines=18> */
.L_x_14644:
[----:B------:R-:W-:Y:S05]  /*0120*/  BSYNC B0 ;  /* 0x0000000000007941 */ /* 0x000fea0003800000 */
.L_x_14643:
        /* <DEDUP_REMOVED lines=41> */
.L_x_14645:
        /* <DEDUP_REMOVED lines=22> */
.L_x_14646:
        /* <DEDUP_REMOVED lines=18> */
.L_x_14647:
        /* <DEDUP_REMOVED lines=22> */
.L_x_14648:
        /* <DEDUP_REMOVED lines=22> */
.L_x_14649:
[----:B------:R-:W-:Y:S01]  /*0900*/  PLOP3.LUT P0, PT, PT, PT, UP0, 0x80, 0x0 ;  /* 0x000000000000781c */ /* 0x000fe20003f0f008 */
[----:B------:R-:W-:Y:S01]  /*0910*/  UMOV UR36, 0x1 ;  /* 0x0000000100247882 */ /* 0x000fe20000000000 */
[----:B------:R-:W-:Y:S01]  /*0920*/  NOP ;  /* 0x0000000000007918 */ /* 0x000fe20000000000 */
[----:B------:R-:W-:Y:S01]  /*0930*/  USEL UR36, UR36, 0x2, !UP0 ;  /* 0x0000000224247887 */ /* 0x000fe2000c000000 */
[----:B------:R-:W-:Y:S01]  /*0940*/  ULDC.64 UR48, c[0x0][0x208] ;  /* 0x0000820000307ab9 */ /* 0x000fe20000000a00 */
[----:B012-4-:R-:W-:Y:S08]  /*0950*/  BAR.SYNC.DEFER_BLOCKING 0x0 ;  /* 0x0000000000007b1d */ /* 0x017ff00000010000 */
[----:B------:R-:W-:Y:S05]  /*0960*/  @!P0 BRA `(.L_x_14650) ;  /* 0x000000a800d48947 */ /* 0x000fea0003800000 */
.L_x_14651:
        /* <DEDUP_REMOVED lines=28> */
[----:B------:R-:W-:Y:S02]  /*0b30*/  LOP3.LUT R152, R153, 0xffffff80, RZ, 0xc0, !PT ;  /* 0xffffff8099987812 */ /* 0x000fe400078ec0ff */
[CC--:B------:R-:W-:Y:S01]  /*0b40*/  LEA.HI R2, R0.reuse, R157.reuse, RZ, 0x4 ;  /* 0x0000009d00027211 */ /* 0x0c0fe200078f20ff */
[----:B------:R-:W-:Y:S01]  /*0b50*/  IMAD.SHL.U32 R5, R3, 0x20, RZ ;  /* 0x0000002003057824 */ /* 0x000fe200078e00ff */
[----:B------:R-:W-:Y:S01]  /*0b60*/  LEA.HI R10, R0, R157, RZ, 0x2 ;  /* 0x0000009d000a7211 */ /* 0x000fe200078f10ff */
[----:B------:R-:W-:Y:S01]  /*0b70*/  IMAD.IADD R152, R157, 0x1, -R152 ;  /* 0x000000019d987824 */ /* 0x000fe200078e0a98 */
[----:B------:R-:W-:Y:S02]  /*0b80*/  SHF.R.S32.HI R3, RZ, 0x4, R2 ;  /* 0x00000004ff037819 */ /* 0x000fe40000011402 */
[----:B------:R-:W-:Y:S02]  /*0b90*/  LOP3.LUT R4, R2, 0x3fffff0, RZ, 0xc0, !PT ;  /* 0x03fffff002047812 */ /* 0x000fe400078ec0ff */
[----:B------:R-:W-:-:S02]  /*0ba0*/  SHF.R.S32.HI R7, RZ, 0x1f, R152 ;  /* 0x0000001fff077819 */ /* 0x000fc40000011498 */
[----:B------:R-:W-:Y:S01]  /*0bb0*/  LEA.HI R2, R2, R3, RZ, 0x1 ;  /* 0x0000000302027211 */ /* 0x000fe200078f08ff */
[----:B------:R-:W-:Y:S01]  /*0bc0*/  IMAD.IADD R4, R157, 0x1, -R4 ;  /* 0x000000019d047824 */ /* 0x000fe200078e0a04 */
[----:B------:R-:W-:Y:S02]  /*0bd0*/  LEA.HI R6, R7, R152, RZ, 0x2 ;  /* 0x0000009807067211 */ /* 0x000fe400078f10ff */
[----:B------:R-:W-:Y:S02]  /*0be0*/  LOP3.LUT R2, R2, 0x1ffffffe, RZ, 0xc0, !PT ;  /* 0x1ffffffe02027812 */ /* 0x000fe400078ec0ff */
[--C-:B------:R-:W-:Y:S02]  /*0bf0*/  SHF.R.S32.HI R8, RZ, 0x2, R6.reuse ;  /* 0x00000002ff087819 */ /* 0x100fe40000011406 */
[----:B------:R-:W-:Y:S01]  /*0c00*/  SHF.R.S32.HI R9, RZ, 0x1f, R6 ;  /* 0x0000001fff097819 */ /* 0x000fe20000011406 */
[----:B------:R-:W-:Y:S01]  /*0c10*/  IMAD.IADD R2, R3, 0x1, -R2 ;  /* 0x0000000103027824 */ /* 0x000fe200078e0a02 */
[----:B------:R-:W-:-:S02]  /*0c20*/  SHF.R.S32.HI R153, RZ, 0x7, R153 ;  /* 0x00000007ff997819 */ /* 0x000fc40000011499 */
[----:B------:R-:W-:Y:S02]  /*0c30*/  LOP3.LUT R10, R10, 0xfffffffc, RZ, 0xc0, !PT ;  /* 0xfffffffc0a0a7812 */ /* 0x000fe400078ec0ff */
[----:B------:R-:W-:Y:S01]  /*0c40*/  LEA.HI R9, R9, R8, RZ, 0x3 ;  /* 0x0000000809097211 */ /* 0x000fe200078f18ff */
[----:B------:R-:W-:Y:S01]  /*0c50*/  IMAD.HI R3, R153, 0x55555556, RZ ;  /* 0x5555555699037827 */ /* 0x000fe200078e02ff */
[----:B------:R-:W-:Y:S02]  /*0c60*/  LOP3.LUT R5, R5, 0xfffffc00, RZ, 0xc0, !PT ;  /* 0xfffffc0005057812 */ /* 0x000fe400078ec0ff */
[----:B------:R-:W-:Y:S01]  /*0c70*/  LEA.HI R0, R0, R157, RZ, 0x3 ;  /* 0x0000009d00007211 */ /* 0x000fe200078f18ff */
[----:B------:R-:W-:Y:S01]  /*0c80*/  IMAD.IADD R10, R157, 0x1, -R10 ;  /* 0x000000019d0a7824 */ /* 0x000fe200078e0a0a */
[----:B------:R-:W-:Y:S01]  /*0c90*/  LOP3.LUT R9, R9, 0xfffffff8, RZ, 0xc0, !PT ;  /* 0xfffffff809097812 */ /* 0x000fe200078ec0ff */
[----:B------:R-:W-:Y:S01]  /*0ca0*/  IMAD R5, R4, 0x40, R5 ;  /* 0x0000004004057824 */ /* 0x000fe200078e0205 */
[----:B------:R-:W-:-:S02]  /*0cb0*/  LEA.HI R7, R7, R152, RZ, 0x5 ;  /* 0x0000009807077211 */ /* 0x000fc400078f28ff */
[----:B------:R-:W-:Y:S01]  /*0cc0*/  LEA.HI R4, R3, R3, RZ, 0x1 ;  /* 0x0000000303047211 */ /* 0x000fe200078f08ff */
[----:B------:R-:W-:Y:S01]  /*0cd0*/  IMAD.IADD R8, R8, 0x1, -R9 ;  /* 0x0000000108087824 */ /* 0x000fe200078e0a09 */
[----:B------:R-:W-:Y:S01]  /*0ce0*/  LOP3.LUT R18, R0, 0xfffffff8, RZ, 0xc0, !PT ;  /* 0xfffffff800127812 */ /* 0x000fe200078ec0ff */
[----:B------:R-:W-:Y:S01]  /*0cf0*/  IMAD R155, R2, 0x8, R5 ;  /* 0x00000008029b7824 */ /* 0x000fe200078e0205 */
[----:B------:R-:W-:Y:S01]  /*0d00*/  LEA.HI R3, R10, R10, RZ, 0x1 ;  /* 0x0000000a0a037211 */ /* 0x000fe200078f08ff */
[----:B------:R-:W-:Y:S01]  /*0d10*/  IMAD R4, R4, -0x3, R153 ;  /* 0xfffffffd04047824 */ /* 0x000fe200078e0299 */
[----:B------:R-:W-:Y:S01]  /*0d20*/  SHF.R.S32.HI R7, RZ, 0x5, R7 ;  /* 0x00000005ff077819 */ /* 0x000fe20000011407 */
[----:B------:R-:W-:Y:S01]  /*0d30*/  IMAD.IADD R18, R157, 0x1, -R18 ;  /* 0x000000019d127824 */ /* 0x000fe200078e0a12 */
[----:B------:R-:W-:Y:S02]  /*0d40*/  LOP3.LUT R3, R3, 0x1ffffffe, RZ, 0xc0, !PT ;  /* 0x1ffffffe03037812 */ /* 0x000fe400078ec0ff */
[----:B------:R-:W-:Y:S01]  /*0d50*/  LOP3.LUT R5, R6, 0x7ffffffc, RZ, 0xc0, !PT ;  /* 0x7ffffffc06057812 */ /* 0x000fe200078ec0ff */
[----:B------:R-:W-:Y:S01]  /*0d60*/  IMAD R7, R7, 0x10, R8 ;  /* 0x0000001007077824 */ /* 0x000fe200078e0208 */
[----:B------:R-:W-:Y:S01]  /*0d70*/  IADD3 R3, R10, -R3, RZ ;  /* 0x800000030a037210 */ /* 0x000fe20007ffe0ff */
[----:B------:R-:W-:Y:S01]  /*0d80*/  IMAD.SHL.U32 R19, R18, 0x8, RZ ;  /* 0x0000000812137824 */ /* 0x000fe200078e00ff */
[----:B------:R-:W-:Y:S01]  /*0d90*/  SHF.R.S32.HI R22, RZ, 0x3, R0 ;  /* 0x00000003ff167819 */ /* 0x000fe20000011400 */
[----:B------:R-:W-:-:S02]  /*0da0*/  IMAD R154, R4, 0x40, R7 ;  /* 0x00000040049a7824 */ /* 0x000fc400078e0207 */
[----:B------:R-:W-:Y:S01]  /*0db0*/  IMAD.IADD R16, R152, 0x1, -R5 ;  /* 0x0000000198107824 */ /* 0x000fe200078e0a05 */
[----:B------:R-:W-:Y:S01]  /*0dc0*/  SHF.R.S32.HI R156, RZ, 0x1f, R19 ;  /* 0x0000001fff9c7819 */ /* 0x000fe20000011413 */
[----:B------:R-:W-:-:S07]  /*0dd0*/  IMAD R17, R3, 0x8, R154 ;  /* 0x0000000803117824 */ /* 0x000fce00078e029a */
.L_x_14693:
[----:B012---:R-:W0:Y:S01]  /*0de0*/  LDC.64 R2, c[0x0][0xc88] ;  /* 0x00032200ff027b82 */ /* 0x007e220000000a00 */
[----:B------:R-:W-:Y:S01]  /*0df0*/  ULDC.64 UR8, c[0x0][0xa28] ;  /* 0x00028a0000087ab9 */ /* 0x000fe20000000a00 */
[----:B------:R-:W-:Y:S01]  /*0e00*/  ULDC.64 UR10, c[0x0][0xa18] ;  /* 0x00028600000a7ab9 */ /* 0x000fe20000000a00 */
[----:B------:R-:W-:Y:S01]  /*0e10*/  ULDC UR4, c[0x0][0x424] ;  /* 0x0001090000047ab9 */ /* 0x000fe20000000800 */
        /* <DEDUP_REMOVED lines=11> */
[----:B------:R-:W-:-:S04]  /*0ed0*/  @UP0 ULEA UR8, UP2, UR40, UR8, 0x2 ;  /* 0x0000000828080291 */ /* 0x000fc8000f84103f */
[----:B------:R-:W-:Y:S02]  /*0ee0*/  @UP0 ULEA.HI.X UR9, UR40, UR9, UR41, 0x2, UP2 ;  /* 0x0000000928090291 */ /* 0x000fe400090f1429 */
[----:B------:R-:W-:Y:S01]  /*0ef0*/  @UP1 ULEA UR10, UP0, UR40, UR10, 0x2 ;  /* 0x0000000a280a1291 */ /* 0x000fe2000f80103f */
[----:B------:R-:W-:-:S03]  /*0f00*/  IMAD.U32 R2, RZ, RZ, UR8 ;  /* 0x00000008ff027e24 */ /* 0x000fc6000f8e00ff */
[----:B------:R-:W-:Y:S01]  /*0f10*/  @UP1 ULEA.HI.X UR11, UR40, UR11, UR41, 0x2, UP0 ;  /* 0x0000000b280b1291 */ /* 0x000fe200080f1429 */
[----:B------:R-:W-:Y:S01]  /*0f20*/  IMAD.U32 R3, RZ, RZ, UR9 ;  /* 0x00000009ff037e24 */ /* 0x000fe2000f8e00ff */
[----:B------:R-:W-:Y:S01]  /*0f30*/  ULDC.64 UR8, c[0x0][0x418] ;  /* 0x0001060000087ab9 */ /* 0x000fe20000000a00 */
[----:B------:R-:W-:-:S03]  /*0f40*/  IMAD.U32 R4, RZ, RZ, UR10 ;  /* 0x0000000aff047e24 */ /* 0x000fc6000f8e00ff */
[----:B------:R-:W-:Y:S01]  /*0f50*/  IMAD.U32 R5, RZ, RZ, UR11 ;  /* 0x0000000bff057e24 */ /* 0x000fe2000f8e00ff */
[----:B------:R-:W2:Y:S04]  /*0f60*/  @P0 LDG.E R2, desc[UR48][R2.64] ;  /* 0x0000003002020981 */ /* 0x000ea8000c1e1900 */
[----:B------:R-:W3:Y:S01]  /*0f70*/  @P2 LDG.E R4, desc[UR48][R4.64] ;  /* 0x0000003004042981 */ /* 0x000ee2000c1e1900 */
[----:B------:R-:W-:Y:S01]  /*0f80*/  UISETP.NE.U32.AND UP0, UPT, UR8, URZ, UPT ;  /* 0x0000003f0800728c */ /* 0x000fe2000bf05070 */
[----:B------:R-:W-:Y:S01]  /*0f90*/  UMOV UR47, URZ ;  /* 0x0000003f002f7c82 */ /* 0x000fe20008000000 */
[----:B------:R-:W-:Y:S02]  /*0fa0*/  ULDC UR50, c[0x0][0x288] ;  /* 0x0000a20000327ab9 */ /* 0x000fe40000000800 */
[----:B------:R-:W-:Y:S01]  /*0fb0*/  UISETP.NE.AND.EX UP0, UPT, UR9, URZ, UPT, UP0 ;  /* 0x0000003f0900728c */ /* 0x000fe2000bf05300 */
[----:B------:R-:W-:-:S02]  /*0fc0*/  UMOV UR42, UR6 ;  /* 0x00000006002a7c82 */ /* 0x000fc40008000000 */
[----:B------:R-:W-:Y:S01]  /*0fd0*/  ULDC.64 UR8, c[0x0][0xa20] ;  /* 0x0002880000087ab9 */ /* 0x000fe20000000a00 */
[----:B------:R-:W-:Y:S01]  /*0fe0*/  USEL UR4, UR4, 0x1, UP0 ;  /* 0x0000000104047887 */ /* 0x000fe20008000000 */
[----:B------:R-:W-:-:S03]  /*0ff0*/  ISETP.NE.U32.AND P1, PT, RZ, UR8, PT ;  /* 0x00000008ff007c0c */ /* 0x000fc6000bf25070 */
        /* <DEDUP_REMOVED lines=11> */
[----:B------:R-:W-:Y:S01]  /*10b0*/  IMAD.U32 R2, RZ, RZ, UR6 ;  /* 0x00000006ff027e24 */ /* 0x000fe2000f8e00ff */
[----:B------:R-:W-:-:S05]  /*10c0*/  MOV R3, UR7 ;  /* 0x0000000700037c02 */ /* 0x000fca0008000f00 */
[----:B------:R-:W2:Y:S04]  /*10d0*/  LDG.E R4, desc[UR48][R2.64] ;  /* 0x0000003002047981 */ /* 0x000ea8000c1e1900 */
[----:B------:R-:W3:Y:S01]  /*10e0*/  LDG.E R0, desc[UR48][R2.64+0x4] ;  /* 0x0000043002007981 */ /* 0x000ee2000c1e1900 */
[----:B--2---:R-:W-:Y:S02]  /*10f0*/  R2UR UR50, R4 ;  /* 0x00000000043272ca */ /* 0x004fe400000e0000 */
[----:B---3--:R-:W-:-:S13]  /*1100*/  R2UR UR6, R0 ;  /* 0x00000000000672ca */ /* 0x008fda00000e0000 */
[----:B------:R-:W-:-:S12]  /*1110*/  UIADD3 UR50, -UR50, UR6, URZ ;  /* 0x0000000632327290 */ /* 0x000fd8000fffe13f */
.L_x_14652:
[----:B------:R-:W-:Y:S05]  /*1120*/  @!P1 BRA `(.L_x_14653) ;  /* 0x00000000001c9947 */ /* 0x000fea0003800000 */
[----:B------:R-:W-:-:S04]  /*1130*/  ULEA UR4, UP0, UR40, UR8, 0x2 ;  /* 0x0000000828047291 */ /* 0x000fc8000f80103f */
[----:B------:R-:W-:Y:S02]  /*1140*/  ULEA.HI.X UR6, UR40, UR9, UR41, 0x2, UP0 ;  /* 0x0000000928067291 */ /* 0x000fe400080f1429 */
[----:B------:R-:W-:-:S04]  /*1150*/  IMAD.U32 R2, RZ, RZ, UR4 ;  /* 0x00000004ff027e24 */ /* 0x000fc8000f8e00ff */
[----:B------:R-:W-:-:S05]  /*1160*/  IMAD.U32 R3, RZ, RZ, UR6 ;  /* 0x00000006ff037e24 */ /* 0x000fca000f8e00ff */
[----:B------:R-:W2:Y:S02]  /*1170*/  LDG.E R2, desc[UR48][R2.64] ;  /* 0x0000003002027981 */ /* 0x000ea4000c1e1900 */
[----:B--2---:R-:W-:Y:S01]  /*1180*/  R2UR UR4, R2 ;  /* 0x00000000020472ca */ /* 0x004fe200000e0000 */
[----:B------:R-:W-:-:S14]  /*1190*/  BRA `(.L_x_14654) ;  /* 0x0000000000347947 */ /* 0x000fdc0003800000 */
.L_x_14653:
        /* <DEDUP_REMOVED lines=13> */
.L_x_14654:
[----:B------:R-:W-:Y:S01]  /*1270*/  ULDC UR6, c[0x0][0x448] ;  /* 0x0001120000067ab9 */ /* 0x000fe20000000800 */
[----:B------:R-:W-:Y:S01]  /*1280*/  UIMAD UR43, UR5, 0xc0, URZ ;  /* 0x000000c0052b78a4 */ /* 0x000fe2000f8e023f */
[----:B------:R-:W-:Y:S01]  /*1290*/  PLOP3.LUT P0, PT, PT, PT, PT, 0x80, 0x0 ;  /* 0x000000000000781c */ /* 0x000fe20003f0f070 */
[----:B------:R-:W-:Y:S01]  /*12a0*/  UISETP.NE.AND UP0, UPT, UR6, 0x1, UPT ;  /* 0x000000010600788c */ /* 0x000fe2000bf05270 */
[----:B------:R-:W-:Y:S01]  /*12b0*/  IMAD.MOV.U32 R0, RZ, RZ, RZ ;  /* 0x000000ffff007224 */ /* 0x000fe200078e00ff */
[----:B------:R-:W-:Y:S01]  /*12c0*/  UIADD3 UR6, UR43, 0xbf, URZ ;  /* 0x000000bf2b067890 */ /* 0x000fe2000fffe03f */
[----:B------:R-:W-:Y:S01]  /*12d0*/  IMAD.MOV.U32 R20, RZ, RZ, RZ ;  /* 0x000000ffff147224 */ /* 0x000fe200078e00ff */
[----:B------:R-:W-:Y:S01]  /*12e0*/  UIADD3 UR47, -UR47, UR4, URZ ;  /* 0x000000042f2f7290 */ /* 0x000fe2000fffe13f */
[----:B------:R-:W-:Y:S02]  /*12f0*/  CS2R R118, SRZ ;  /* 0x0000000000767805 */ /* 0x000fe4000001ff00 */
        /* <DEDUP_REMOVED lines=8> */
[----:B------:R-:W-:Y:S01]  /*1380*/  IMAD.MOV.U32 R110, RZ, RZ, RZ ;  /* 0x000000ffff6e7224 */ /* 0x000fe200078e00ff */
[----:B------:R-:W-:Y:S01]  /*1390*/  UIADD3 UR4, UR47, 0x7f, URZ ;  /* 0x0000007f2f047890 */ /* 0x000fe2000fffe03f */
[----:B------:R-:W-:Y:S01]  /*13a0*/  IMAD.MOV.U32 R25, RZ, RZ, RZ ;  /* 0x000000ffff197224 */ /* 0x000fe200078e00ff */
[----:B------:R-:W-:Y:S01]  /*13b0*/  @UP0 USHF.R.U32.HI UR6, URZ, UR8, UR5 ;  /* 0x000000083f060299 */ /* 0x000fe20008011605 */
[----:B------:R-:W-:Y:S01]  /*13c0*/  CS2R R12, SRZ ;  /* 0x00000000000c7805 */ /* 0x000fe2000001ff00 */
[----:B------:R-:W-:Y:S01]  /*13d0*/  USHF.R.S32.HI UR5, URZ, 0x1f, UR4 ;  /* 0x0000001f3f057899 */ /* 0x000fe20008011404 */
[----:B------:R-:W-:Y:S01]  /*13e0*/  IMAD.MOV.U32 R106, RZ, RZ, RZ ;  /* 0x000000ffff6a7224 */ /* 0x000fe200078e00ff */
[----:B------:R-:W-:Y:S01]  /*13f0*/  UIADD3 UR6, UR7, UR6, URZ ;  /* 0x0000000607067290 */ /* 0x000fe2000fffe03f */
[----:B------:R-:W-:Y:S01]  /*1400*/  IMAD.MOV.U32 R27, RZ, RZ, RZ ;  /* 0x000000ffff1b7224 */ /* 0x000fe200078e00ff */
[----:B------:R-:W-:Y:S01]  /*1410*/  ULEA.HI UR5, UR5, UR4, URZ, 0x7 ;  /* 0x0000000405057291 */ /* 0x000fe2000f8f383f */
[----:B------:R-:W-:Y:S01]  /*1420*/  CS2R R102, SRZ ;  /* 0x0000000000667805 */ /* 0x000fe2000001ff00 */
[----:B------:R-:W-:Y:S01]  /*1430*/  USHF.R.S32.HI UR7, URZ, 0x1f, UR6 ;  /* 0x0000001f3f077899 */ /* 0x000fe20008011406 */
[----:B------:R-:W-:Y:S01]  /*1440*/  CS2R R100, SRZ ;  /* 0x0000000000647805 */ /* 0x000fe2000001ff00 */
[----:B------:R-:W-:Y:S01]  /*1450*/  USHF.R.S32.HI UR5, URZ, 0x7, UR5 ;  /* 0x000000073f057899 */ /* 0x000fe20008011405 */
[----:B------:R-:W-:Y:S01]  /*1460*/  CS2R R98, SRZ ;  /* 0x0000000000627805 */ /* 0x000fe2000001ff00 */
[----:B------:R-:W-:Y:S01]  /*1470*/  ULEA.HI UR7, UR7, UR6, URZ, 0x7 ;  /* 0x0000000607077291 */ /* 0x000fe2000f8f383f */
[----:B------:R-:W-:-:S02]  /*1480*/  CS2R R96, SRZ ;  /* 0x0000000000607805 */ /* 0x000fc4000001ff00 */
[----:B------:R-:W-:Y:S02]  /*1490*/  CS2R R94, SRZ ;  /* 0x00000000005e7805 */ /* 0x000fe4000001ff00 */
[----:B------:R-:W-:Y:S01]  /*14a0*/  CS2R R92, SRZ ;  /* 0x00000000005c7805 */ /* 0x000fe2000001ff00 */
[----:B------:R-:W-:Y:S01]  /*14b0*/  USHF.R.S32.HI UR7, URZ, 0x7, UR7 ;  /* 0x000000073f077899 */ /* 0x000fe20008011407 */
[----:B------:R-:W-:Y:S02]  /*14c0*/  CS2R R90, SRZ ;  /* 0x00000000005a7805 */ /* 0x000fe4000001ff00 */
[----:B------:R-:W-:Y:S01]  /*14d0*/  CS2R R88, SRZ ;  /* 0x0000000000587805 */ /* 0x000fe2000001ff00 */
[----:B------:R-:W-:-:S04]  /*14e0*/  UISETP.LT.AND UP0, UPT, UR5, UR7, UPT ;  /* 0x000000070500728c */ /* 0x000fc8000bf01270 */
[----:B------:R-:W-:-:S04]  /*14f0*/  USEL UR51, UR5, UR7, UP0 ;  /* 0x0000000705337287 */ /* 0x000fc80008000000 */
[----:B------:R-:W-:-:S06]  /*1500*/  UISETP.GE.AND UP0, UPT, UR51, 0x1, UPT ;  /* 0x000000013300788c */ /* 0x000fcc000bf06270 */
[----:B------:R-:W-:-:S13]  /*1510*/  PLOP3.LUT P1, PT, PT, PT, UP0, 0x80, 0x0 ;  /* 0x000000000000781c */ /* 0x000fda0003f2f008 */
        /* <DEDUP_REMOVED lines=32> */
.L_x_14656:
        /* <DEDUP_REMOVED lines=9> */
.L_x_14806:
[----:B------:R-:W-:Y:S05]  /*17b0*/  @!P0 BRA `(.L_x_14658) ;  /* 0x0000000000048947 */ /* 0x000fea0003800000 */
[----:B------:R-:W-:Y:S01]  /*17c0*/  BPT.TRAP 0x1 ;  /* 0x000000040000795c */ /* 0x000fe20000300000 */
.L_x_14658:
[----:B0-----:R-:W-:Y:S01]  /*17d0*/  IMAD.U32 R3, RZ, RZ, UR38 ;  /* 0x00000026ff037e24 */ /* 0x001fe2000f8e00ff */
[----:B------:R-:W-:-:S04]  /*17e0*/  MOV R0, UR39 ;  /* 0x0000002700007c02 */ /* 0x000fc80008000f00 */
[----:B------:R-:W-:Y:S02]  /*17f0*/  LEA R0, R0, UR45, 0x3 ;  /* 0x0000002d00007c11 */ /* 0x000fe4000f8e18ff */
[----:B------:R-:W-:-:S04]  /*1800*/  SHF.L.U32 R3, R3, 0x1f, RZ ;  /* 0x0000001f03037819 */ /* 0x000fc800000006ff */
[----:B------:R0:W1:Y:S01]  /*1810*/  SYNCS.PHASECHK.TRANS64.TRYWAIT P2, [R0+URZ+0x16830], R3 ;  /* 0x01683003000075a7 */ /* 0x000062000804017f */
[----:B------:R-:W-:Y:S05]  /*1820*/  @!P0 BRA `(.L_x_14659) ;  /* 0x0000000000048947 */ /* 0x000fea0003800000 */
[----:B------:R-:W-:Y:S01]  /*1830*/  BPT.TRAP 0x1 ;  /* 0x000000040000795c */ /* 0x000fe20000300000 */
.L_x_14659:
[----:B------:R-:W2:Y:S02]  /*1840*/  S2R R2, SR_TID.X ;  /* 0x0000000000027919 */ /* 0x000ea40000002100 */
[----:B--2---:R-:W-:Y:S01]  /*1850*/  LOP3.LUT P1, RZ, R2, 0x7f, RZ, 0xc0, !PT ;  /* 0x0000007f02ff7812 */ /* 0x004fe2000782c0ff */
[----:B-1----:R-:W-:-:S12]  /*1860*/  @P2 BRA `(.L_x_14660) ;  /* 0x0000000000082947 */ /* 0x002fd80003800000 */
[----:B------:R-:W1:Y:S02]  /*1870*/  SYNCS.PHASECHK.TRANS64.TRYWAIT P2, [R0+URZ+0x16830], R3 ;  /* 0x01683003000075a7 */ /* 0x000e64000804017f */
[----:B-1----:R-:W-:Y:S05]  /*1880*/  @!P2 BRA `(.L_x_14661) ;  /* 0x000000f000f0a947 */ /* 0x002fea0003800000 */
.L_x_14660:
[----:B------:R-:W-:Y:S05]  /*1890*/  WARPSYNC.ALL ;  /* 0x0000000000007948 */ /* 0x000fea0003800000 */
[----:B------:R-:W-:Y:S01]  /*18a0*/  UIADD3 UR4, UR45, 0xe400, URZ ;  /* 0x0000e4002d047890 */ /* 0x000fe2000fffe03f */
[----:B------:R-:W-:Y:S01]  /*18b0*/  WARPGROUP.ARRIVE ;  /* 0x00000000000079c5 */ /* 0x000fe20000000000 */
[----:B------:R-:W-:Y:S01]  /*18c0*/  ULOP3.LUT UR16, UR52, 0x10000, URZ, 0xfc, !UPT ;  /* 0x0001000034107892 */ /* 0x000fe2000f8efc3f */
[----:B------:R-:W-:Y:S01]  /*18d0*/  IMAD.U32 R4, RZ, RZ, UR50 ;  /* 0x00000032ff047e24 */ /* 0x000fe2000f8e00ff */
        /* <DEDUP_REMOVED lines=42> */
[----:B------:R-:W-:Y:S01]  /*1b80*/  @UP0 ULDC UR6, c[0x0][0x44c] ;  /* 0x0001130000060ab9 */ /* 0x000fe20000000800 */
[----:B------:R-:W-:Y:S02]  /*1b90*/  WARPGROUP.DEPBAR.LE gsb0, 0x0 ;  /* 0x00008000000079c5 */ /* 0x000fe40000010000 */
[----:B------:R-:W-:-:S06]  /*1ba0*/  WARPGROUP.ARRIVE ;  /* 0x00000000000079c5 */ /* 0x000fcc0000000000 */
[----:B------:R-:W-:Y:S01]  /*1bb0*/  HGMMA.64x128x16.F32 R24, gdesc[UR8], R24, gsb0 ;  /* 0x01e00000081879f0 */ /* 0x000fe20008000818 */
[----:B------:R-:W-:Y:S01]  /*1bc0*/  ULDC UR10, c[0x0][0x9d8] ;  /* 0x00027600000a7ab9 */ /* 0x000fe20000000800 */
[----:B------:R-:W-:Y:S01]  /*1bd0*/  @UP0 ULDC UR11, c[0x0][0x450] ;  /* 0x00011400000b0ab9 */ /* 0x000fe20000000800 */
        /* <DEDUP_REMOVED lines=12> */
[----:B------:R-:W0:Y:S01]  /*1ca0*/  MUFU.TANH R26, R26 ;  /* 0x0000001a001a7308 */ /* 0x000e220000002400 */
[----:B------:R-:W-:Y:S01]  /*1cb0*/  FMUL.FTZ R31, R31, UR10 ;  /* 0x0000000a1f1f7c20 */ /* 0x000fe20008410000 */
[----:B------:R-:W-:Y:S01]  /*1cc0*/  @P2 SHF.R.U32.HI R56, RZ, UR6, R2 ;  /* 0x00000006ff382c19 */ /* 0x000fe20008011602 */
[----:B------:R-:W-:Y:S01]  /*1cd0*/  UMOV UR6, 0xffffff80 ;  /* 0xffffff8000067882 */ /* 0x000fe20000000000 */
[----:B------:R-:W-:Y:S01]  /*1ce0*/  FMUL.FTZ R34, R34, UR10 ;  /* 0x0000000a22227c20 */ /* 0x000fe20008410000 */
[----:B------:R-:W-:Y:S01]  /*1cf0*/  UIMAD UR6, UR51, UR6, 0x80 ;  /* 0x00000080330674a4 */ /* 0x000fe2000f8e0206 */
[----:B------:R-:W-:Y:S01]  /*1d00*/  FMUL.FTZ R35, R35, UR10 ;  /* 0x0000000a23237c20 */ /* 0x000fe20008410000 */
[----:B------:R-:W1:Y:S01]  /*1d10*/  SHFL.IDX PT, R2, R56, 0x1, 0x1c1f ;  /* 0x003c1f0038027f89 */ /* 0x000e6200000e0000 */
[----:B------:R-:W2:Y:S01]  /*1d20*/  MUFU.TANH R27, R27 ;  /* 0x0000001b001b7308 */ /* 0x000ea20000002400 */
[----:B------:R-:W-:Y:S01]  /*1d30*/  UIADD3 UR7, UR6, 0x1, URZ ;  /* 0x0000000106077890 */ /* 0x000fe2000fffe03f */
[----:B------:R-:W-:Y:S01]  /*1d40*/  FMUL.FTZ R38, R38, UR10 ;  /* 0x0000000a26267c20 */ /* 0x000fe20008410000 */
[----:B------:R-:W-:Y:S01]  /*1d50*/  UIADD3 UR6, UR47, UR6, URZ ;  /* 0x000000062f067290 */ /* 0x000fe2000fffe03f */
[----:B------:R-:W-:Y:S01]  /*1d60*/  FMUL.FTZ R59, R59, UR10 ;  /* 0x0000000a3b3b7c20 */ /* 0x000fe20008410000 */
[----:B------:R-:W-:Y:S01]  /*1d70*/  FMUL.FTZ R89, R32, UR10 ;  /* 0x0000000a20597c20 */ /* 0x000fe20008410000 */
[----:B------:R-:W-:Y:S01]  /*1d80*/  FMUL.FTZ R39, R39, UR10 ;  /* 0x0000000a27277c20 */ /* 0x000fe20008410000 */
[----:B------:R-:W-:Y:S01]  /*1d90*/  IMAD.U32 R57, RZ, RZ, UR7 ;  /* 0x00000007ff397e24 */ /* 0x000fe2000f8e00ff */
[----:B------:R-:W-:Y:S01]  /*1da0*/  MUFU.TANH R30, R30 ;  /* 0x0000001e001e7308 */ /* 0x000fe20000002400 */
[----:B------:R-:W-:-:S02]  /*1db0*/  IMAD.U32 R3, RZ, RZ, UR6 ;  /* 0x00000006ff037e24 */ /* 0x000fc4000f8e00ff */
[----:B------:R-:W-:Y:S01]  /*1dc0*/  FMUL.FTZ R32, R36, UR10 ;  /* 0x0000000a24207c20 */ /* 0x000fe20008410000 */
[C---:B------:R-:W-:Y:S02]  /*1dd0*/  IMAD R57, R16.reuse, -0x2, R57 ;  /* 0xfffffffe10397824 */ /* 0x040fe400078e0239 */
[----:B------:R-:W-:Y:S01]  /*1de0*/  FMUL.FTZ R55, R55, UR10 ;  /* 0x0000000a37377c20 */ /* 0x000fe20008410000 */
[----:B------:R-:W-:Y:S02]  /*1df0*/  IMAD R6, R16, -0x2, R3 ;  /* 0xfffffffe10067824 */ /* 0x000fe400078e0203 */
[----:B------:R-:W-:Y:S01]  /*1e00*/  FMUL.FTZ R10, R25, UR10 ;  /* 0x0000000a190a7c20 */ /* 0x000fe20008410000 */
[----:B------:R-:W-:Y:S01]  /*1e10*/  FMUL.FTZ R42, R42, UR10 ;  /* 0x0000000a2a2a7c20 */ /* 0x000fe20008410000 */
[----:B------:R-:W-:Y:S01]  /*1e20*/  IADD3 R57, -R4, UR47, R57 ;  /* 0x0000002f04397c10 */ /* 0x000fe2000fffe139 */
[----:B------:R-:W-:Y:S01]  /*1e30*/  MUFU.TANH R31, R31 ;  /* 0x0000001f001f7308 */ /* 0x000fe20000002400 */
[----:B------:R-:W-:Y:S01]  /*1e40*/  FMUL.FTZ R25, R41, UR10 ;  /* 0x0000000a29197c20 */ /* 0x000fe20008410000 */
[----:B------:R-:W-:Y:S01]  /*1e50*/  FMUL.FTZ R43, R43, UR10 ;  /* 0x0000000a2b2b7c20 */ /* 0x000fe20008410000 */
        /* <DEDUP_REMOVED lines=13> */
[----:B------:R-:W3:Y:S01]  /*1f30*/  MUFU.TANH R35, R35 ;  /* 0x0000002300237308 */ /* 0x000ee20000002400 */
[----:B0-----:R-:W-:Y:S01]  /*1f40*/  FSEL R93, R26, -INF , P3 ;  /* 0xff8000001a5d7808 */ /* 0x001fe20001800000 */
[----:B------:R-:W-:Y:S01]  /*1f50*/  FMUL.FTZ R54, R54, UR10 ;  /* 0x0000000a36367c20 */ /* 0x000fe20008410000 */
[----:B--2---:R-:W-:Y:S01]  /*1f60*/  FSEL R91, R27, -INF , P4 ;  /* 0xff8000001b5b7808 */ /* 0x004fe20002000000 */
[----:B------:R-:W-:Y:S01]  /*1f70*/  FMUL.FTZ R14, R48, UR10 ;  /* 0x0000000a300e7c20 */ /* 0x000fe20008410000 */
[----:B------:R-:W-:Y:S01]  /*1f80*/  ISETP.GT.AND P3, PT, R2, 0x9, PT ;  /* 0x000000090200780c */ /* 0x000fe20003f64270 */
[----:B------:R-:W-:Y:S01]  /*1f90*/  FMUL.FTZ R58, R58, UR10 ;  /* 0x0000000a3a3a7c20 */ /* 0x000fe20008410000 */
[----:B------:R-:W-:Y:S01]  /*1fa0*/  FMNMX.FTZ R4, R93, R91, !PT ;  /* 0x0000005b5d047209 */ /* 0x000fe20007810000 */
[----:B------:R-:W0:Y:S01]  /*1fb0*/  MUFU.TANH R38, R38 ;  /* 0x0000002600267308 */ /* 0x000e220000002400 */
[----:B------:R-:W-:Y:S01]  /*1fc0*/  ISETP.GT.AND P4, PT, R2, 0x10, PT ;  /* 0x000000100200780c */ /* 0x000fe20003f84270 */
[----:B------:R-:W-:Y:S01]  /*1fd0*/  FMUL.FTZ R8, R24, UR10 ;  /* 0x0000000a18087c20 */ /* 0x000fe20008410000 */
[----:B------:R-:W-:Y:S01]  /*1fe0*/  FMUL.FTZ R24, R40, UR10 ;  /* 0x0000000a28187c20 */ /* 0x000fe20008410000 */
[----:B------:R-:W-:Y:S01]  /*1ff0*/  FMUL.FTZ R62, R62, UR10 ;  /* 0x0000000a3e3e7c20 */ /* 0x000fe20008410000 */
[----:B-1----:R-:W-:Y:S01]  /*2000*/  FSEL R53, R34, -INF , P4 ;  /* 0xff80000022357808 */ /* 0x002fe20002000000 */
[----:B------:R-:W-:Y:S01]  /*2010*/  FMUL.FTZ R63, R63, UR10 ;  /* 0x0000000a3f3f7c20 */ /* 0x000fe20008410000 */
[----:B------:R-:W-:Y:S01]  /*2020*/  ISETP.GT.AND P4, PT, R2, 0x18, PT ;  /* 0x000000180200780c */ /* 0x000fe20003f84270 */
        /* <DEDUP_REMOVED lines=9> */
[----:B-1----:R-:W-:Y:S01]  /*20c0*/  FSEL R59, R30, -INF , P5 ;  /* 0xff8000001e3b7808 */ /* 0x002fe20002800000 */
[----:B------:R-:W-:Y:S01]  /*20d0*/  FMUL.FTZ R75, R75, UR10 ;  /* 0x0000000a4b4b7c20 */ /* 0x000fe20008410000 */
[----:B------:R-:W-:Y:S01]  /*20e0*/  FMUL.FTZ R78, R78, UR10 ;  /* 0x0000000a4e4e7c20 */ /* 0x000fe20008410000 */
[----:B------:R-:W-:Y:S01]  /*20f0*/  FMUL.FTZ R79, R79, UR10 ;  /* 0x0000000a4f4f7c20 */ /* 0x000fe20008410000 */
[----:B------:R-:W-:Y:S01]  /*2100*/  FMNMX.FTZ R4, R59, R4, !PT ;  /* 0x000000043b047209 */ /* 0x000fe20007810000 */
        /* <DEDUP_REMOVED lines=8> */
[----:B------:R2:W-:Y:S01]  /*2190*/  @!P1 SYNCS.ARRIVE.TRANS64.RED.A1T0 RZ, [R0+URZ], RZ ;  /* 0x000000ff00ff99a7 */ /* 0x0005e2000810043f */
[----:B------:R-:W-:Y:S01]  /*21a0*/  @UP0 ULDC UR6, c[0x0][0x44c] ;  /* 0x0001130000060ab9 */ /* 0x000fe20000000800 */
[----:B------:R-:W4:Y:S01]  /*21b0*/  MUFU.TANH R42, R42 ;  /* 0x0000002a002a7308 */ /* 0x000f220000002400 */
[----:B-1----:R-:W-:Y:S01]  /*21c0*/  FSEL R55, R31, -INF , P3 ;  /* 0xff8000001f377808 */ /* 0x002fe20001800000 */
[----:B------:R-:W-:Y:S01]  /*21d0*/  UIMAD.WIDE.U32 UR6, UR43, UR6, URZ ;  /* 0x000000062b0672a5 */ /* 0x000fe2000f8e003f */
[----:B------:R-:W-:-:S02]  /*21e0*/  ISETP.GT.AND P3, PT, R2, 0x11, PT ;  /* 0x000000110200780c */ /* 0x000fc40003f64270 */
[----:B------:R-:W-:Y:S02]  /*21f0*/  FMNMX.FTZ R4, R55, R4, !PT ;  /* 0x0000000437047209 */ /* 0x000fe40007810000 */
[----:B---3--:R-:W-:Y:S01]  /*2200*/  FSEL R52, R35, -INF , P3 ;  /* 0xff80000023347808 */ /* 0x008fe20001800000 */
[----:B------:R-:W-:Y:S01]  /*2210*/  MUFU.TANH R43, R43 ;  /* 0x0000002b002b7308 */ /* 0x000fe20000002400 */
[----:B------:R-:W-:Y:S02]  /*2220*/  FMNMX.FTZ R3, R53, R4, !PT ;  /* 0x0000000435037209 */ /* 0x000fe40007810000 */
[----:B------:R-:W-:Y:S02]  /*2230*/  ISETP.GT.AND P3, PT, R2, 0x19, PT ;  /* 0x000000190200780c */ /* 0x000fe40003f64270 */
[----:B------:R-:W-:-:S03]  /*2240*/  FMNMX.FTZ R4, R52, R3, !PT ;  /* 0x0000000334047209 */ /* 0x000fc60007810000 */
[----:B------:R-:W1:Y:S08]  /*2250*/  MUFU.TANH R46, R46 ;  /* 0x0000002e002e7308 */ /* 0x000e700000002400 */
[----:B------:R0:W-:Y:S08]  /*2260*/  MUFU.TANH R11, R51 ;  /* 0x00000033000b7308 */ /* 0x0001f00000002400 */
[----:B------:R1:W3:Y:S01]  /*2270*/  MUFU.TANH R9, R47 ;  /* 0x0000002f00097308 */ /* 0x0002e20000002400 */
[----:B0-----:R-:W-:-:S02]  /*2280*/  FSEL R51, R38, -INF , P4 ;  /* 0xff80000026337808 */ /* 0x001fc40002000000 */
[----:B------:R-:W-:Y:S02]  /*2290*/  ISETP.GT.AND P4, PT, R2, 0x20, PT ;  /* 0x000000200200780c */ /* 0x000fe40003f84270 */
[----:B------:R-:W-:Y:S02]  /*22a0*/  FMNMX.FTZ R3, R51, R4, !PT ;  /* 0x0000000433037209 */ /* 0x000fe40007810000 */
[----:B----4-:R-:W-:Y:S01]  /*22b0*/  FSEL R49, R42, -INF , P4 ;  /* 0xff8000002a317808 */ /* 0x010fe20002000000 */
[----:B------:R0:W4:Y:S01]  /*22c0*/  MUFU.TANH R45, R50 ;  /* 0x00000032002d7308 */ /* 0x0001220000002400 */
        /* <DEDUP_REMOVED lines=8> */
[----:B------:R0:W5:Y:S01]  /*2350*/  MUFU.TANH R40, R58 ;  /* 0x0000003a00287308 */ /* 0x0001620000002400 */
[----:B------:R-:W-:-:S02]  /*2360*/  FMNMX.FTZ R3, R49, R4, !PT ;  /* 0x0000000431037209 */ /* 0x000fc40007810000 */
[----:B------:R-:W-:Y:S02]  /*2370*/  ISETP.GT.AND P3, PT, R2, 0x29, PT ;  /* 0x000000290200780c */ /* 0x000fe40003f64270 */
[----:B------:R-:W-:Y:S02]  /*2380*/  FMNMX.FTZ R4, R48, R3, !PT ;  /* 0x0000000330047209 */ /* 0x000fe40007810000 */
[----:B---3--:R-:W-:Y:S01]  /*2390*/  FSEL R46, R9, -INF , P3 ;  /* 0xff800000092e7808 */ /* 0x008fe20001800000 */
[----:B------:R-:W3:Y:S01]  /*23a0*/  MUFU.TANH R62, R62 ;  /* 0x0000003e003e7308 */ /* 0x000ee20000002400 */
[----:B------:R-:W-:Y:S01]  /*23b0*/  FMNMX.FTZ R3, R47, R4, !PT ;  /* 0x000000042f037209 */ /* 0x000fe20007810000 */
[----:B0-----:R-:W-:Y:S01]  /*23c0*/  FMUL.FTZ R58, R68, UR10 ;  /* 0x0000000a443a7c20 */ /* 0x001fe20008410000 */
[----:B------:R-:W-:Y:S01]  /*23d0*/  ISETP.GT.AND P3, PT, R2, 0x31, PT ;  /* 0x000000310200780c */ /* 0x000fe20003f64270 */
[----:B------:R-:W-:Y:S01]  /*23e0*/  FMUL.FTZ R68, R85, UR10 ;  /* 0x0000000a55447c20 */ /* 0x000fe20008410000 */
[----:B----4-:R-:W-:-:S02]  /*23f0*/  FSEL R45, R45, -INF , P4 ;  /* 0xff8000002d2d7808 */ /* 0x010fc40002000000 */
[----:B------:R-:W-:Y:S01]  /*2400*/  FMNMX.FTZ R4, R46, R3, !PT ;  /* 0x000000032e047209 */ /* 0x000fe20007810000 */
[----:B------:R-:W0:Y:S01]  /*2410*/  MUFU.TANH R37, R63 ;  /* 0x0000003f00257308 */ /* 0x000e220000002400 */
[C---:B------:R-:W-:Y:S02]  /*2420*/  ISETP.GT.AND P4, PT, R2.reuse, 0x38, PT ;  /* 0x000000380200780c */ /* 0x040fe40003f84270 */
[----:B------:R-:W-:Y:S02]  /*2430*/  FSEL R43, R11, -INF , P3 ;  /* 0xff8000000b2b7808 */ /* 0x000fe40001800000 */
[----:B------:R-:W-:Y:S02]  /*2440*/  FMNMX.FTZ R4, R45, R4, !PT ;  /* 0x000000042d047209 */ /* 0x000fe40007810000 */
[----:B------:R-:W-:Y:S01]  /*2450*/  ISETP.GT.AND P3, PT, R2, 0x39, PT ;  /* 0x000000390200780c */ /* 0x000fe20003f64270 */
[----:B------:R-:W4:Y:S01]  /*2460*/  MUFU.TANH R66, R66 ;  /* 0x0000004200427308 */ /* 0x000f220000002400 */
[----:B-1----:R-:W-:-:S02]  /*2470*/  FSEL R42, R54, -INF , P4 ;  /* 0xff800000362a7808 */ /* 0x002fc40002000000 */
[----:B------:R-:W-:Y:S02]  /*2480*/  FMNMX.FTZ R3, R43, R4, !PT ;  /* 0x000000042b037209 */ /* 0x000fe40007810000 */
[----:B------:R-:W-:Y:S02]  /*2490*/  ISETP.GT.AND P4, PT, R2, 0x40, PT ;  /* 0x000000400200780c */ /* 0x000fe40003f84270 */
[----:B------:R-:W-:Y:S01]  /*24a0*/  FSEL R41, R41, -INF , P3 ;  /* 0xff80000029297808 */ /* 0x000fe20001800000 */
[----:B------:R-:W1:Y:S01]  /*24b0*/  MUFU.TANH R35, R67 ;  /* 0x0000004300237308 */ /* 0x000e620000002400 */
[----:B------:R-:W-:Y:S02]  /*24c0*/  FMNMX.FTZ R4, R42, R3, !PT ;  /* 0x000000032a047209 */ /* 0x000fe40007810000 */
[----:B------:R-:W-:Y:S02]  /*24d0*/  ISETP.GT.AND P3, PT, R2, 0x41, PT ;  /* 0x000000410200780c */ /* 0x000fe40003f64270 */
[----:B-----5:R-:W-:-:S02]  /*24e0*/  FSEL R40, R40, -INF , P4 ;  /* 0xff80000028287808 */ /* 0x020fc40002000000 */
[----:B------:R-:W-:Y:S01]  /*24f0*/  FMNMX.FTZ R3, R41, R4, !PT ;  /* 0x0000000429037209 */ /* 0x000fe20007810000 */
[----:B------:R5:W2:Y:S01]  /*2500*/  MUFU.TANH R34, R70 ;  /* 0x0000004600227308 */ /* 0x000aa20000002400 */
[----:B------:R-:W-:Y:S02]  /*2510*/  ISETP.GT.AND P4, PT, R2, 0x48, PT ;  /* 0x000000480200780c */ /* 0x000fe40003f84270 */
[----:B------:R-:W-:Y:S02]  /*2520*/  FSEL R39, R36, -INF , P3 ;  /* 0xff80000024277808 */ /* 0x000fe40001800000 */
[----:B------:R-:W-:Y:S02]  /*2530*/  FMNMX.FTZ R4, R40, R3, !PT ;  /* 0x0000000328047209 */ /* 0x000fe40007810000 */
[----:B------:R-:W-:Y:S01]  /*2540*/  ISETP.GT.AND P3, PT, R2, 0x49, PT ;  /* 0x000000490200780c */ /* 0x000fe20003f64270 */
[----:B------:R4:W2:Y:S01]  /*2550*/  MUFU.TANH R31, R71 ;  /* 0x00000047001f7308 */ /* 0x0008a20000002400 */
[----:B---3--:R-:W-:Y:S01]  /*2560*/  FSEL R38, R62, -INF , P4 ;  /* 0xff8000003e267808 */ /* 0x008fe20002000000 */
[----:B-----5:R-:W-:Y:S01]  /*2570*/  FMUL.FTZ R70, R60, UR10 ;  /* 0x0000000a3c467c20 */ /* 0x020fe20008410000 */
[----:B------:R-:W-:Y:S01]  /*2580*/  FMNMX.FTZ R3, R39, R4, !PT ;  /* 0x0000000427037209 */ /* 0x000fe20007810000 */
[----:B------:R-:W-:Y:S01]  /*2590*/  FMUL.FTZ R60, R72, UR10 ;  /* 0x0000000a483c7c20 */ /* 0x000fe20008410000 */
[----:B------:R-:W-:Y:S01]  /*25a0*/  ISETP.GT.AND P4, PT, R2, 0x50, PT ;  /* 0x000000500200780c */ /* 0x000fe20003f84270 */
[----:B------:R-:W-:Y:S01]  /*25b0*/  FMUL.FTZ R62, R76, UR10 ;  /* 0x0000000a4c3e7c20 */ /* 0x000fe20008410000 */
[----:B0-----:R-:W-:Y:S01]  /*25c0*/  FSEL R37, R37, -INF , P3 ;  /* 0xff80000025257808 */ /* 0x001fe20001800000 */
[----:B------:R0:W3:Y:S01]  /*25d0*/  MUFU.TANH R30, R74 ;  /* 0x0000004a001e7308 */ /* 0x0000e20000002400 */
[----:B------:R-:W-:Y:S01]  /*25e0*/  FMNMX.FTZ R4, R38, R3, !PT ;  /* 0x0000000326047209 */ /* 0x000fe20007810000 */
[----:B----4-:R-:W-:Y:S01]  /*25f0*/  FMUL.FTZ R71, R61, UR10 ;  /* 0x0000000a3d477c20 */ /* 0x010fe20008410000 */
[----:B------:R-:W-:-:S02]  /*2600*/  ISETP.GT.AND P3, PT, R2, 0x51, PT ;  /* 0x000000510200780c */ /* 0x000fc40003f64270 */
[----:B------:R-:W-:Y:S01]  /*2610*/  FSEL R36, R66, -INF , P4 ;  /* 0xff80000042247808 */ /* 0x000fe20002000000 */
[----:B------:R-:W-:Y:S01]  /*2620*/  FMUL.FTZ R66, R81, UR10 ;  /* 0x0000000a51427c20 */ /* 0x000fe20008410000 */
[----:B------:R-:W-:Y:S01]  /*2630*/  FMNMX.FTZ R3, R37, R4, !PT ;  /* 0x0000000425037209 */ /* 0x000fe20007810000 */
[----:B------:R4:W5:Y:S01]  /*2640*/  MUFU.TANH R26, R75 ;  /* 0x0000004b001a7308 */ /* 0x0009620000002400 */
[----:B------:R-:W-:Y:S01]  /*2650*/  ISETP.GT.AND P4, PT, R2, 0x58, PT ;  /* 0x000000580200780c */ /* 0x000fe20003f84270 */
[----:B0-----:R-:W-:Y:S01]  /*2660*/  FMUL.FTZ R74, R64, UR10 ;  /* 0x0000000a404a7c20 */ /* 0x001fe20008410000 */
[----:B-1----:R-:W-:Y:S01]  /*2670*/  FSEL R35, R35, -INF , P3 ;  /* 0xff80000023237808 */ /* 0x002fe20001800000 */
[----:B------:R-:W-:Y:S01]  /*2680*/  FMUL.FTZ R64, R80, UR10 ;  /* 0x0000000a50407c20 */ /* 0x000fe20008410000 */
[----:B------:R-:W-:Y:S02]  /*2690*/  FMNMX.FTZ R4, R36, R3, !PT ;  /* 0x0000000324047209 */ /* 0x000fe40007810000 */
[----:B------:R-:W-:Y:S01]  /*26a0*/  ISETP.GT.AND P3, PT, R2, 0x59, PT ;  /* 0x000000590200780c */ /* 0x000fe20003f64270 */
[----:B------:R-:W0:Y:S01]  /*26b0*/  MUFU.TANH R27, R78 ;  /* 0x0000004e001b7308 */ /* 0x000e220000002400 */
[----:B--2---:R-:W-:Y:S01]  /*26c0*/  FSEL R34, R34, -INF , P4 ;  /* 0xff80000022227808 */ /* 0x004fe20002000000 */
[----:B----4-:R-:W-:Y:S01]  /*26d0*/  FMUL.FTZ R75, R65, UR10 ;  /* 0x0000000a414b7c20 */ /* 0x010fe20008410000 */
[----:B------:R-:W-:Y:S01]  /*26e0*/  FMNMX.FTZ R3, R35, R4, !PT ;  /* 0x0000000423037209 */ /* 0x000fe20007810000 */
[----:B------:R-:W-:Y:S01]  /*26f0*/  FMUL.FTZ R65, R77, UR10 ;  /* 0x0000000a4d417c20 */ /* 0x000fe20008410000 */
[----:B------:R-:W-:-:S02]  /*2700*/  ISETP.GT.AND P4, PT, R2, 0x60, PT ;  /* 0x000000600200780c */ /* 0x000fc40003f84270 */
[----:B------:R-:W-:Y:S01]  /*2710*/  FSEL R31, R31, -INF , P3 ;  /* 0xff8000001f1f7808 */ /* 0x000fe20001800000 */
[----:B------:R-:W1:Y:S01]  /*2720*/  MUFU.TANH R9, R79 ;  /* 0x0000004f00097308 */ /* 0x000e620000002400 */
[----:B------:R-:W-:Y:S02]  /*2730*/  FMNMX.FTZ R4, R34, R3, !PT ;  /* 0x0000000322047209 */ /* 0x000fe40007810000 */
[----:B------:R-:W-:Y:S02]  /*2740*/  ISETP.GT.AND P3, PT, R2, 0x61, PT ;  /* 0x000000610200780c */ /* 0x000fe40003f64270 */
[----:B---3--:R-:W-:Y:S02]  /*2750*/  FSEL R30, R30, -INF , P4 ;  /* 0xff8000001e1e7808 */ /* 0x008fe40002000000 */
[----:B------:R-:W-:Y:S01]  /*2760*/  FMNMX.FTZ R3, R31, R4, !PT ;  /* 0x000000041f037209 */ /* 0x000fe20007810000 */
[----:B------:R-:W2:Y:S01]  /*2770*/  MUFU.TANH R11, R82 ;  /* 0x00000052000b7308 */ /* 0x000ea20000002400 */
[----:B------:R-:W-:-:S02]  /*2780*/  ISETP.GT.AND P4, PT, R2, 0x68, PT ;  /* 0x000000680200780c */ /* 0x000fc40003f84270 */
[----:B-----5:R-:W-:Y:S02]  /*2790*/  FSEL R26, R26, -INF , P3 ;  /* 0xff8000001a1a7808 */ /* 0x020fe40001800000 */
[----:B------:R-:W-:Y:S02]  /*27a0*/  FMNMX.FTZ R3, R30, R3, !PT ;  /* 0x000000031e037209 */ /* 0x000fe40007810000 */
[----:B------:R-:W-:Y:S01]  /*27b0*/  ISETP.GT.AND P3, PT, R2, 0x69, PT ;  /* 0x000000690200780c */ /* 0x000fe20003f64270 */
[----:B------:R-:W3:Y:S01]  /*27c0*/  MUFU.TANH R83, R83 ;  /* 0x0000005300537308 */ /* 0x000ee20000002400 */
[----:B0-----:R-:W-:Y:S02]  /*27d0*/  FSEL R27, R27, -INF , P4 ;  /* 0xff8000001b1b7808 */ /* 0x001fe40002000000 */
[----:B------:R-:W-:Y:S02]  /*27e0*/  FMNMX.FTZ R4, R26, R3, !PT ;  /* 0x000000031a047209 */ /* 0x000fe40007810000 */
[----:B------:R-:W-:-:S02]  /*27f0*/  ISETP.GT.AND P4, PT, R2, 0x70, PT ;  /* 0x000000700200780c */ /* 0x000fc40003f84270 */
[----:B-1----:R-:W-:Y:S01]  /*2800*/  FSEL R9, R9, -INF , P3 ;  /* 0xff80000009097808 */ /* 0x002fe20001800000 */
[----:B------:R-:W0:Y:S01]  /*2810*/  MUFU.TANH R86, R86 ;  /* 0x0000005600567308 */ /* 0x000e220000002400 */
[----:B------:R-:W-:Y:S02]  /*2820*/  FMNMX.FTZ R4, R27, R4, !PT ;  /* 0x000000041b047209 */ /* 0x000fe40007810000 */
[C---:B------:R-:W-:Y:S02]  /*2830*/  ISETP.GT.AND P3, PT, R2.reuse, 0x71, PT ;  /* 0x000000710200780c */ /* 0x040fe40003f64270 */
[----:B--2---:R-:W-:Y:S02]  /*2840*/  FSEL R11, R11, -INF , P4 ;  /* 0xff8000000b0b7808 */ /* 0x004fe40002000000 */
[----:B------:R-:W-:Y:S01]  /*2850*/  FMNMX.FTZ R44, R9, R4, !PT ;  /* 0x00000004092c7209 */ /* 0x000fe20007810000 */
[----:B------:R-:W1:Y:S01]  /*2860*/  MUFU.TANH R87, R87 ;  /* 0x0000005700577308 */ /* 0x000e620000002400 */
[----:B------:R-:W-:-:S02]  /*2870*/  ISETP.GT.AND P4, PT, R2, 0x78, PT ;  /* 0x000000780200780c */ /* 0x000fc40003f84270 */
[----:B---3--:R-:W-:Y:S02]  /*2880*/  FSEL R4, R83, -INF , P3 ;  /* 0xff80000053047808 */ /* 0x008fe40001800000 */
[----:B------:R-:W-:Y:S02]  /*2890*/  FMNMX.FTZ R63, R11, R44, !PT ;  /* 0x0000002c0b3f7209 */ /* 0x000fe40007810000 */
[----:B------:R-:W-:Y:S01]  /*28a0*/  ISETP.GT.AND P3, PT, R2, 0x79, PT ;  /* 0x000000790200780c */ /* 0x000fe20003f64270 */
[----:B------:R-:W-:Y:S01]  /*28b0*/  MUFU.TANH R8, R8 ;  /* 0x0000000800087308 */ /* 0x000fe20000002400 */
[----:B0-----:R-:W-:Y:S02]  /*28c0*/  FSEL R3, R86, -INF , P4 ;  /* 0xff80000056037808 */ /* 0x001fe40002000000 */
[----:B------:R-:W-:-:S04]  /*28d0*/  FMNMX.FTZ R44, R4, R63, !PT ;  /* 0x0000003f042c7209 */ /* 0x000fc80007810000 */
[----:B------:R-:W-:Y:S01]  /*28e0*/  FMNMX.FTZ R61, R3, R44, !PT ;  /* 0x0000002c033d7209 */ /* 0x000fe20007810000 */
[----:B------:R-:W0:Y:S01]  /*28f0*/  MUFU.TANH R10, R10 ;  /* 0x0000000a000a7308 */ /* 0x000e220000002400 */
[----:B-1----:R-:W-:-:S04]  /*2900*/  FSEL R2, R87, -INF , P3 ;  /* 0xff80000057027808 */ /* 0x002fc80001800000 */
[----:B------:R-:W-:Y:S01]  /*2910*/  FMNMX.FTZ R44, R2, R61, !PT ;  /* 0x0000003d022c7209 */ /* 0x000fe20007810000 */
[----:B------:R-:W-:Y:S02]  /*2920*/  FMUL.FTZ R61, R69, UR10 ;  /* 0x0000000a453d7c20 */ /* 0x000fe40008410000 */
[----:B------:R-:W1:Y:S01]  /*2930*/  SHFL.IDX PT, R69, R56, RZ, 0x1c1f ;  /* 0x001c1fff38457589 */ /* 0x000e6200000e0000 */
[----:B------:R-:W2:Y:S03]  /*2940*/  MUFU.TANH R28, R28 ;  /* 0x0000001c001c7308 */ /* 0x000ea60000002400 */
[----:B------:R-:W3:Y:S05]  /*2950*/  SHFL.BFLY PT, R63, R44, 0x2, 0x1f ;  /* 0x0c401f002c3f7f89 */ /* 0x000eea00000e0000 */
[----:B------:R-:W-:Y:S08]  /*2960*/  MUFU.TANH R88, R88 ;  /* 0x0000005800587308 */ /* 0x000ff00000002400 */
[----:B------:R-:W4:Y:S01]  /*2970*/  MUFU.TANH R89, R89 ;  /* 0x0000005900597308 */ /* 0x000f220000002400 */
[----:B-1----:R-:W-:-:S07]  /*2980*/  VIADDMNMX R69, R69, R57, R6, PT ;  /* 0x0000003945457246 */ /* 0x002fce0003800106 */
[----:B------:R-:W-:Y:S01]  /*2990*/  MUFU.TANH R33, R33 ;  /* 0x0000002100217308 */ /* 0x000fe20000002400 */
[----:B---3--:R-:W-:Y:S01]  /*29a0*/  FMNMX.FTZ R54, R44, R63, !PT ;  /* 0x0000003f2c367209 */ /* 0x008fe20007810000 */
[----:B------:R-:W-:Y:S01]  /*29b0*/  FMUL.FTZ R63, R73, UR10 ;  /* 0x0000000a493f7c20 */ /* 0x000fe20008410000 */
[C---:B------:R-:W-:Y:S02]  /*29c0*/  ISETP.GT.AND P4, PT, R69.reuse, 0x1, PT ;  /* 0x000000014500780c */ /* 0x040fe40003f84270 */
[C---:B------:R-:W-:Y:S01]  /*29d0*/  ISETP.GT.AND P5, PT, R69.reuse, 0x8, PT ;  /* 0x000000084500780c */ /* 0x040fe20003fa4270 */
[----:B------:R-:W1:Y:S01]  /*29e0*/  SHFL.BFLY PT, R67, R54, 0x1, 0x1f ;  /* 0x0c201f0036437f89 */ /* 0x000e6200000e0000 */
[----:B0-----:R-:W-:Y:S01]  /*29f0*/  FSEL R57, R10, -INF , P4 ;  /* 0xff8000000a397808 */ /* 0x001fe20002000000 */
[----:B------:R-:W0:Y:S01]  /*2a00*/  MUFU.TANH R32, R32 ;  /* 0x0000002000207308 */ /* 0x000e220000002400 */
[----:B--2---:R-:W-:Y:S02]  /*2a10*/  FSEL R28, R28, -INF , P5 ;  /* 0xff8000001c1c7808 */ /* 0x004fe40002800000 */
[----:B------:R-:W-:-:S04]  /*2a20*/  ISETP.GT.AND P4, PT, R69, 0x10, PT ;  /* 0x000000104500780c */ /* 0x000fc80003f84270 */
[----:B----4-:R-:W-:Y:S01]  /*2a30*/  FSEL R89, R89, -INF , P4 ;  /* 0xff80000059597808 */ /* 0x010fe20002000000 */
[----:B------:R-:W-:Y:S01]  /*2a40*/  MUFU.TANH R29, R29 ;  /* 0x0000001d001d7308 */ /* 0x000fe20000002400 */
[----:B------:R-:W-:-:S07]  /*2a50*/  ISETP.GT.AND P4, PT, R69, 0x18, PT ;  /* 0x000000184500780c */ /* 0x000fce0003f84270 */
[----:B------:R-:W2:Y:S01]  /*2a60*/  MUFU.TANH R24, R24 ;  /* 0x0000001800187308 */ /* 0x000ea20000002400 */
[----:B0-----:R-:W-:Y:S02]  /*2a70*/  FSEL R32, R32, -INF , P4 ;  /* 0xff80000020207808 */ /* 0x001fe40002000000 */
[----:B------:R-:W-:Y:S02]  /*2a80*/  ISETP.GT.AND P4, PT, R69, 0x20, PT ;  /* 0x000000204500780c */ /* 0x000fe40003f84270 */
[----:B-1----:R-:W-:Y:S01]  /*2a90*/  FMNMX.FTZ R44, R54, R67, !PT ;  /* 0x00000043362c7209 */ /* 0x002fe20007810000 */
[----:B------:R-:W-:Y:S02]  /*2aa0*/  FMUL.FTZ R67, R84, UR10 ;  /* 0x0000000a54437c20 */ /* 0x000fe40008410000 */
[----:B------:R-:W0:Y:S01]  /*2ab0*/  MUFU.TANH R25, R25 ;  /* 0x0000001900197308 */ /* 0x000e220000002400 */
[----:B------:R-:W-:Y:S01]  /*2ac0*/  UMOV UR10, UR43 ;  /* 0x0000002b000a7c82 */ /* 0x000fe20008000000 */
[C---:B------:R-:W-:Y:S01]  /*2ad0*/  FSETP.NEU.FTZ.AND P3, PT, R44.reuse, -INF , PT ;  /* 0xff8000002c00780b */ /* 0x040fe20003f7d000 */
[----:B------:R-:W-:Y:S01]  /*2ae0*/  FMUL.FTZ R54, R44, UR22 ;  /* 0x000000162c367c20 */ /* 0x000fe20008410000 */
[----:B------:R-:W-:-:S04]  /*2af0*/  @UP0 USHF.R.U32.HI UR10, URZ, UR11, UR7 ;  /* 0x0000000b3f0a0299 */ /* 0x000fc80008011607 */
[----:B------:R-:W-:Y:S01]  /*2b00*/  FSEL R54, R54, RZ, P3 ;  /* 0x000000ff36367208 */ /* 0x000fe20001800000 */
[----:B------:R-:W1:Y:S01]  /*2b10*/  MUFU.TANH R21, R21 ;  /* 0x0000001500157308 */ /* 0x000e620000002400 */
[----:B------:R-:W-:Y:S01]  /*2b20*/  ISETP.GT.AND P3, PT, R69, RZ, PT ;  /* 0x000000ff4500720c */ /* 0x000fe20003f64270 */
[----:B------:R-:W-:Y:S01]  /*2b30*/  UIADD3 UR6, UR10, UR47, -UR50 ;  /* 0x0000002f0a067290 */ /* 0x000fe2000fffe832 */
[----:B--2---:R-:W-:Y:S01]  /*2b40*/  FSEL R24, R24, -INF , P4 ;  /* 0xff80000018187808 */ /* 0x004fe20002000000 */
[--C-:B------:R-:W-:Y:S01]  /*2b50*/  FFMA.FTZ R145, R53, UR22, -R54.reuse ;  /* 0x0000001635917c23 */ /* 0x100fe20008010836 */
[----:B------:R-:W-:Y:S01]  /*2b60*/  FSEL R56, R8, -INF , P3 ;  /* 0xff80000008387808 */ /* 0x000fe20001800000 */
[--C-:B------:R-:W-:Y:S01]  /*2b70*/  FFMA.FTZ R8, R55, UR22, -R54.reuse ;  /* 0x0000001637087c23 */ /* 0x100fe20008010836 */
[----:B------:R-:W-:Y:S01]  /*2b80*/  ISETP.GT.AND P3, PT, R69, 0x9, PT ;  /* 0x000000094500780c */ /* 0x000fe20003f64270 */
[----:B------:R-:W2:Y:S01]  /*2b90*/  MUFU.TANH R20, R20 ;  /* 0x0000001400147308 */ /* 0x000ea20000002400 */
[----:B------:R-:W-:Y:S01]  /*2ba0*/  FMNMX.FTZ R55, R56, R57, !PT ;  /* 0x0000003938377209 */ /* 0x000fe20007810000 */
[--C-:B------:R-:W-:Y:S01]  /*2bb0*/  FFMA.FTZ R147, R51, UR22, -R54.reuse ;  /* 0x0000001633937c23 */ /* 0x100fe20008010836 */
[----:B------:R-:W-:Y:S01]  /*2bc0*/  FSEL R88, R88, -INF , P3 ;  /* 0xff80000058587808 */ /* 0x000fe20001800000 */
[--C-:B------:R-:W-:Y:S01]  /*2bd0*/  FFMA.FTZ R141, R49, UR22, -R54.reuse ;  /* 0x00000016318d7c23 */ /* 0x100fe20008010836 */
[----:B------:R-:W-:Y:S01]  /*2be0*/  FMNMX.FTZ R55, R28, R55, !PT ;  /* 0x000000371c377209 */ /* 0x000fe20007810000 */
[--C-:B------:R-:W-:Y:S01]  /*2bf0*/  FFMA.FTZ R143, R47, UR22, -R54.reuse ;  /* 0x000000162f8f7c23 */ /* 0x100fe20008010836 */
[----:B------:R-:W-:Y:S01]  /*2c00*/  ISETP.GT.AND P3, PT, R69, 0x11, PT ;  /* 0x000000114500780c */ /* 0x000fe20003f64270 */
[----:B------:R-:W3:Y:S01]  /*2c10*/  MUFU.TANH R14, R14 ;  /* 0x0000000e000e7308 */ /* 0x000ee20000002400 */
[----:B------:R-:W-:Y:S01]  /*2c20*/  FMNMX.FTZ R10, R88, R55, !PT ;  /* 0x00000037580a7209 */ /* 0x000fe20007810000 */
[--C-:B------:R-:W-:Y:S01]  /*2c30*/  FFMA.FTZ R55, R52, UR22, -R54.reuse ;  /* 0x0000001634377c23 */ /* 0x100fe20008010836 */
[----:B------:R-:W-:Y:S01]  /*2c40*/  FSEL R33, R33, -INF , P3 ;  /* 0xff80000021217808 */ /* 0x000fe20001800000 */
[--C-:B------:R-:W-:Y:S01]  /*2c50*/  FFMA.FTZ R137, R45, UR22, -R54.reuse ;  /* 0x000000162d897c23 */ /* 0x100fe20008010836 */
[----:B------:R-:W-:Y:S01]  /*2c60*/  FMNMX.FTZ R10, R89, R10, !PT ;  /* 0x0000000a590a7209 */ /* 0x000fe20007810000 */
[--C-:B------:R-:W-:Y:S01]  /*2c70*/  FFMA.FTZ R139, R42, UR22, -R54.reuse ;  /* 0x000000162a8b7c23 */ /* 0x100fe20008010836 */
[----:B------:R-:W-:Y:S01]  /*2c80*/  ISETP.GT.AND P3, PT, R69, 0x19, PT ;  /* 0x000000194500780c */ /* 0x000fe20003f64270 */
[----:B------:R-:W4:Y:S01]  /*2c90*/  MUFU.TANH R15, R15 ;  /* 0x0000000f000f7308 */ /* 0x000f220000002400 */
[----:B------:R-:W-:Y:S01]  /*2ca0*/  FMNMX.FTZ R53, R33, R10, !PT ;  /* 0x0000000a21357209 */ /* 0x000fe20007810000 */
[--C-:B------:R-:W-:Y:S01]  /*2cb0*/  FFMA.FTZ R133, R40, UR22, -R54.reuse ;  /* 0x0000001628857c23 */ /* 0x100fe20008010836 */
[----:B------:R-:W-:Y:S01]  /*2cc0*/  FSEL R29, R29, -INF , P3 ;  /* 0xff8000001d1d7808 */ /* 0x000fe20001800000 */
[--C-:B------:R-:W-:Y:S01]  /*2cd0*/  FFMA.FTZ R40, R39, UR22, -R54.reuse ;  /* 0x0000001627287c23 */ /* 0x100fe20008010836 */
[----:B------:R-:W-:Y:S01]  /*2ce0*/  FMNMX.FTZ R52, R32, R53, !PT ;  /* 0x0000003520347209 */ /* 0x000fe20007810000 */
[--C-:B------:R-:W-:Y:S01]  /*2cf0*/  FFMA.FTZ R149, R93, UR22, -R54.reuse ;  /* 0x000000165d957c23 */ /* 0x100fe20008010836 */
[----:B------:R-:W-:Y:S01]  /*2d00*/  ISETP.GT.AND P3, PT, R69, 0x21, PT ;  /* 0x000000214500780c */ /* 0x000fe20003f64270 */
[----:B------:R-:W5:Y:S01]  /*2d10*/  MUFU.TANH R13, R13 ;  /* 0x0000000d000d7308 */ /* 0x000f620000002400 */
[----:B------:R-:W-:Y:S01]  /*2d20*/  FMNMX.FTZ R51, R29, R52, !PT ;  /* 0x000000341d337209 */ /* 0x000fe20007810000 */
[--C-:B------:R-:W-:Y:S01]  /*2d30*/  FFMA.FTZ R91, R91, UR22, -R54.reuse ;  /* 0x000000165b5b7c23 */ /* 0x100fe20008010836 */
[----:B------:R-:W-:Y:S01]  /*2d40*/  ISETP.GT.AND P4, PT, R69, 0x28, PT ;  /* 0x000000284500780c */ /* 0x000fe20003f84270 */
[--C-:B------:R-:W-:Y:S01]  /*2d50*/  FFMA.FTZ R151, R59, UR22, -R54.reuse ;  /* 0x000000163b977c23 */ /* 0x100fe20008010836 */
[----:B0-----:R-:W-:Y:S01]  /*2d60*/  FSEL R25, R25, -INF , P3 ;  /* 0xff80000019197808 */ /* 0x001fe20001800000 */
[--C-:B------:R-:W-:Y:S01]  /*2d70*/  FFMA.FTZ R123, R3, UR22, -R54.reuse ;  /* 0x00000016037b7c23 */ /* 0x100fe20008010836 */
[----:B------:R-:W-:Y:S01]  /*2d80*/  FMNMX.FTZ R52, R24, R51, !PT ;  /* 0x0000003318347209 */ /* 0x000fe20007810000 */
[----:B------:R0:W-:Y:S01]  /*2d90*/  MUFU.EX2 R10, R55 ;  /* 0x00000037000a7308 */ /* 0x0001e20000000800 */
[----:B------:R-:W-:Y:S01]  /*2da0*/  ISETP.GT.AND P3, PT, R69, 0x29, PT ;  /* 0x000000294500780c */ /* 0x000fe20003f64270 */
[--C-:B------:R-:W-:Y:S01]  /*2db0*/  FFMA.FTZ R127, R27, UR22, -R54.reuse ;  /* 0x000000161b7f7c23 */ /* 0x100fe20008010836 */
[----:B-1----:R-:W-:Y:S01]  /*2dc0*/  FSEL R21, R21, -INF , P4 ;  /* 0xff80000015157808 */ /* 0x002fe20002000000 */
[--C-:B------:R-:W-:Y:S01]  /*2dd0*/  FFMA.FTZ R125, R30, UR22, -R54.reuse ;  /* 0x000000161e7d7c23 */ /* 0x100fe20008010836 */
[----:B------:R-:W-:Y:S01]  /*2de0*/  FMNMX.FTZ R52, R25, R52, !PT ;  /* 0x0000003419347209 */ /* 0x000fe20007810000 */
[--C-:B------:R-:W-:Y:S01]  /*2df0*/  FFMA.FTZ R30, R9, UR22, -R54.reuse ;  /* 0x00000016091e7c23 */ /* 0x100fe20008010836 */
[----:B------:R-:W-:Y:S01]  /*2e00*/  ISETP.GT.AND P4, PT, R69, 0x30, PT ;  /* 0x000000304500780c */ /* 0x000fe20003f84270 */
[----:B------:R-:W1:Y:S01]  /*2e10*/  MUFU.TANH R12, R12 ;  /* 0x0000000c000c7308 */ /* 0x000e620000002400 */
[--C-:B0-----:R-:W-:Y:S01]  /*2e20*/  FFMA.FTZ R55, R50, UR22, -R54.reuse ;  /* 0x0000001632377c23 */ /* 0x101fe20008010836 */
[----:B--2---:R-:W-:Y:S01]  /*2e30*/  FSEL R50, R20, -INF , P3 ;  /* 0xff80000014327808 */ /* 0x004fe20001800000 */
[--C-:B------:R-:W-:Y:S01]  /*2e40*/  FFMA.FTZ R121, R11, UR22, -R54.reuse ;  /* 0x000000160b797c23 */ /* 0x100fe20008010836 */
[----:B------:R-:W-:Y:S01]  /*2e50*/  FMNMX.FTZ R53, R21, R52, !PT ;  /* 0x0000003415357209 */ /* 0x000fe20007810000 */
[--C-:B------:R-:W-:Y:S01]  /*2e60*/  FFMA.FTZ R52, R48, UR22, -R54.reuse ;  /* 0x0000001630347c23 */ /* 0x100fe20008010836 */
[----:B---3--:R-:W-:Y:S01]  /*2e70*/  FSEL R51, R14, -INF , P4 ;  /* 0xff8000000e337808 */ /* 0x008fe20002000000 */
[--C-:B------:R-:W-:Y:S01]  /*2e80*/  FFMA.FTZ R131, R34, UR22, -R54.reuse ;  /* 0x0000001622837c23 */ /* 0x100fe20008010836 */
[----:B------:R-:W0:Y:S01]  /*2e90*/  MUFU.TANH R5, R5 ;  /* 0x0000000500057308 */ /* 0x000e220000002400 */
[----:B------:R-:W-:Y:S01]  /*2ea0*/  ISETP.GT.AND P3, PT, R69, 0x31, PT ;  /* 0x000000314500780c */ /* 0x000fe20003f64270 */
[--C-:B------:R-:W-:Y:S01]  /*2eb0*/  FFMA.FTZ R34, R31, UR22, -R54.reuse ;  /* 0x000000161f227c23 */ /* 0x100fe20008010836 */
[----:B------:R-:W-:Y:S01]  /*2ec0*/  FMNMX.FTZ R14, R50, R53, !PT ;  /* 0x00000035320e7209 */ /* 0x000fe20007810000 */
[--C-:B------:R-:W-:Y:S01]  /*2ed0*/  FFMA.FTZ R135, R38, UR22, -R54.reuse ;  /* 0x0000001626877c23 */ /* 0x100fe20008010836 */
[----:B------:R-:W-:Y:S01]  /*2ee0*/  ISETP.GT.AND P4, PT, R69, 0x38, PT ;  /* 0x000000384500780c */ /* 0x000fe20003f84270 */
[--C-:B------:R-:W-:Y:S01]  /*2ef0*/  FFMA.FTZ R38, R37, UR22, -R54.reuse ;  /* 0x0000001625267c23 */ /* 0x100fe20008010836 */
[----:B----4-:R-:W-:Y:S01]  /*2f00*/  FSEL R15, R15, -INF , P3 ;  /* 0xff8000000f0f7808 */ /* 0x010fe20001800000 */
[----:B------:R-:W2:Y:S01]  /*2f10*/  MUFU.TANH R7, R7 ;  /* 0x0000000700077308 */ /* 0x000ea20000002400 */
[----:B------:R-:W-:Y:S01]  /*2f20*/  FMNMX.FTZ R14, R51, R14, !PT ;  /* 0x0000000e330e7209 */ /* 0x000fe20007810000 */
[--C-:B------:R-:W-:Y:S01]  /*2f30*/  FFMA.FTZ R129, R36, UR22, -R54.reuse ;  /* 0x0000001624817c23 */ /* 0x100fe20008010836 */
[----:B------:R-:W-:Y:S01]  /*2f40*/  ISETP.GT.AND P3, PT, R69, 0x39, PT ;  /* 0x000000394500780c */ /* 0x000fe20003f64270 */
[--C-:B------:R-:W-:Y:S01]  /*2f50*/  FFMA.FTZ R36, R35, UR22, -R54.reuse ;  /* 0x0000001623247c23 */ /* 0x100fe20008010836 */
[----:B-----5:R-:W-:Y:S01]  /*2f60*/  FSEL R13, R13, -INF , P4 ;  /* 0xff8000000d0d7808 */ /* 0x020fe20002000000 */
[--C-:B------:R-:W-:Y:S01]  /*2f70*/  FFMA.FTZ R26, R26, UR22, -R54.reuse ;  /* 0x000000161a1a7c23 */ /* 0x100fe20008010836 */
[----:B------:R-:W-:Y:S01]  /*2f80*/  FMNMX.FTZ R14, R15, R14, !PT ;  /* 0x0000000e0f0e7209 */ /* 0x000fe20007810000 */
[----:B------:R-:W3:Y:S01]  /*2f90*/  MUFU.TANH R70, R70 ;  /* 0x0000004600467308 */ /* 0x000ee20000002400 */
[----:B------:R-:W-:Y:S01]  /*2fa0*/  ISETP.GT.AND P4, PT, R69, 0x40, PT ;  /* 0x000000404500780c */ /* 0x000fe20003f84270 */
[--C-:B------:R-:W-:Y:S01]  /*2fb0*/  FFMA.FTZ R4, R4, UR22, -R54.reuse ;  /* 0x0000001604047c23 */ /* 0x100fe20008010836 */
[----:B-1----:R-:W-:Y:S01]  /*2fc0*/  FSEL R48, R12, -INF , P3 ;  /* 0xff8000000c307808 */ /* 0x002fe20001800000 */
[--C-:B------:R-:W-:Y:S01]  /*2fd0*/  FFMA.FTZ R2, R2, UR22, -R54.reuse ;  /* 0x0000001602027c23 */ /* 0x100fe20008010836 */
[----:B------:R-:W-:Y:S01]  /*2fe0*/  FMNMX.FTZ R49, R13, R14, !PT ;  /* 0x0000000e0d317209 */ /* 0x000fe20007810000 */
[----:B------:R-:W-:Y:S01]  /*2ff0*/  USHF.R.S32.HI UR7, URZ, 0x1f, UR6 ;  /* 0x0000001f3f077899 */ /* 0x000fe20008011406 */
[----:B------:R-:W-:Y:S01]  /*3000*/  ISETP.GT.AND P3, PT, R69, 0x41, PT ;  /* 0x000000414500780c */ /* 0x000fe20003f64270 */
[----:B------:R-:W1:Y:S01]  /*3010*/  MUFU.TANH R71, R71 ;  /* 0x0000004700477308 */ /* 0x000e620000002400 */
[----:B0-----:R-:W-:Y:S01]  /*3020*/  FSEL R5, R5, -INF , P4 ;  /* 0xff80000005057808 */ /* 0x001fe20002000000 */
[----:B------:R-:W-:Y:S01]  /*3030*/  ULEA.HI UR7, UR7, UR6, URZ, 0x7 ;  /* 0x0000000607077291 */ /* 0x000fe2000f8f383f */
[----:B------:R-:W-:Y:S01]  /*3040*/  FMNMX.FTZ R14, R48, R49, !PT ;  /* 0x00000031300e7209 */ /* 0x000fe20007810000 */
[----:B------:R-:W-:Y:S01]  /*3050*/  FFMA.FTZ R49, R46, UR22, -R54 ;  /* 0x000000162e317c23 */ /* 0x000fe20008010836 */
[----:B------:R-:W-:Y:S01]  /*3060*/  ISETP.GT.AND P4, PT, R69, 0x48, PT ;  /* 0x000000484500780c */ /* 0x000fe20003f84270 */
[----:B------:R-:W-:Y:S01]  /*3070*/  USHF.R.S32.HI UR7, URZ, 0x7, UR7 ;  /* 0x000000073f077899 */ /* 0x000fe20008011407 */
[----:B--2---:R-:W-:Y:S01]  /*3080*/  FSEL R7, R7, -INF , P3 ;  /* 0xff80000007077808 */ /* 0x004fe20001800000 */
[----:B------:R-:W0:Y:S01]  /*3090*/  MUFU.TANH R74, R74 ;  /* 0x0000004a004a7308 */ /* 0x000e220000002400 */
[----:B------:R-:W-:Y:S01]  /*30a0*/  FMNMX.FTZ R14, R5, R14, !PT ;  /* 0x0000000e050e7209 */ /* 0x000fe20007810000 */
[----:B------:R-:W-:Y:S01]  /*30b0*/  UISETP.LT.AND UP1, UPT, URZ, UR7, UPT ;  /* 0x000000073f00728c */ /* 0x000fe2000bf21270 */
[----:B------:R-:W-:-:S02]  /*30c0*/  ISETP.GT.AND P3, PT, R69, 0x49, PT ;  /* 0x000000494500780c */ /* 0x000fc40003f64270 */
[----:B------:R-:W-:Y:S02]  /*30d0*/  CS2R R92, SRZ ;  /* 0x00000000005c7805 */ /* 0x000fe4000001ff00 */
[----:B---3--:R-:W-:Y:S01]  /*30e0*/  FSEL R70, R70, -INF , P4 ;  /* 0xff80000046467808 */ /* 0x008fe20002000000 */
[----:B------:R-:W-:Y:S01]  /*30f0*/  USEL UR23, URZ, UR7, !UP1 ;  /* 0x000000073f177287 */ /* 0x000fe2000c800000 */
[----:B------:R-:W-:Y:S01]  /*3100*/  FMNMX.FTZ R47, R7, R14, !PT ;  /* 0x0000000e072f7209 */ /* 0x000fe20007810000 */
[----:B------:R-:W2:Y:S01]  /*3110*/  MUFU.TANH R75, R75 ;  /* 0x0000004b004b7308 */ /* 0x000ea20000002400 */
[----:B------:R-:W-:Y:S01]  /*3120*/  ISETP.GT.AND P4, PT, R69, 0x50, PT ;  /* 0x000000504500780c */ /* 0x000fe20003f84270 */
[----:B------:R-:W-:Y:S01]  /*3130*/  UISETP.GE.AND UP1, UPT, UR25, UR23, UPT ;  /* 0x000000171900728c */ /* 0x000fe2000bf26270 */
[----:B-1----:R-:W-:Y:S02]  /*3140*/  FSEL R71, R71, -INF , P3 ;  /* 0xff80000047477808 */ /* 0x002fe40001800000 */
[----:B------:R-:W-:-:S02]  /*3150*/  FMNMX.FTZ R46, R70, R47, !PT ;  /* 0x0000002f462e7209 */ /* 0x000fc40007810000 */
[----:B------:R-:W-:Y:S01]  /*3160*/  ISETP.GT.AND P3, PT, R69, 0x51, PT ;  /* 0x000000514500780c */ /* 0x000fe20003f64270 */
[----:B------:R-:W1:Y:S01]  /*3170*/  MUFU.TANH R58, R58 ;  /* 0x0000003a003a7308 */ /* 0x000e620000002400 */
[----:B0-----:R-:W-:Y:S02]  /*3180*/  FSEL R74, R74, -INF , P4 ;  /* 0xff8000004a4a7808 */ /* 0x001fe40002000000 */
[----:B------:R-:W-:Y:S02]  /*3190*/  FMNMX.FTZ R45, R71, R46, !PT ;  /* 0x0000002e472d7209 */ /* 0x000fe40007810000 */
[----:B------:R-:W-:Y:S02]  /*31a0*/  ISETP.GT.AND P4, PT, R69, 0x58, PT ;  /* 0x000000584500780c */ /* 0x000fe40003f84270 */
[----:B------:R-:W-:Y:S01]  /*31b0*/  FMNMX.FTZ R46, R74, R45, !PT ;  /* 0x0000002d4a2e7209 */ /* 0x000fe20007810000 */
[----:B------:R-:W0:Y:S01]  /*31c0*/  MUFU.TANH R61, R61 ;  /* 0x0000003d003d7308 */ /* 0x000e220000002400 */
[----:B--2---:R-:W-:Y:S01]  /*31d0*/  FSEL R75, R75, -INF , P3 ;  /* 0xff8000004b4b7808 */ /* 0x004fe20001800000 */
[----:B------:R-:W-:Y:S01]  /*31e0*/  FFMA.FTZ R45, R43, UR22, -R54 ;  /* 0x000000162b2d7c23 */ /* 0x000fe20008010836 */
[----:B------:R-:W-:-:S02]  /*31f0*/  ISETP.GT.AND P3, PT, R69, 0x59, PT ;  /* 0x000000594500780c */ /* 0x000fc40003f64270 */
[----:B------:R-:W-:-:S03]  /*3200*/  FMNMX.FTZ R43, R75, R46, !PT ;  /* 0x0000002e4b2b7209 */ /* 0x000fc60007810000 */
        /* <DEDUP_REMOVED lines=9> */
[----:B------:R-:W2:Y:S01]  /*32a0*/  MUFU.TANH R65, R65 ;  /* 0x0000004100417308 */ /* 0x000ea20000002400 */
[----:B-1----:R-:W-:Y:S02]  /*32b0*/  FSEL R63, R63, -INF , P3 ;  /* 0xff8000003f3f7808 */ /* 0x002fe40001800000 */
[----:B------:R-:W-:-:S05]  /*32c0*/  ISETP.GT.AND P3, PT, R69, 0x69, PT ;  /* 0x000000694500780c */ /* 0x000fca0003f64270 */
[----:B------:R1:W-:Y:S01]  /*32d0*/  MUFU.EX2 R12, R52 ;  /* 0x00000034000c7308 */ /* 0x0003e20000000800 */
[----:B0-----:R-:W-:Y:S02]  /*32e0*/  FSEL R62, R62, -INF , P4 ;  /* 0xff8000003e3e7808 */ /* 0x001fe40002000000 */
[----:B------:R-:W-:-:S05]  /*32f0*/  ISETP.GT.AND P4, PT, R69, 0x70, PT ;  /* 0x000000704500780c */ /* 0x000fca0003f84270 */
[----:B------:R-:W0:Y:S01]  /*3300*/  MUFU.TANH R64, R64 ;  /* 0x0000004000407308 */ /* 0x000e220000002400 */
[----:B-1----:R-:W-:Y:S02]  /*3310*/  FMNMX.FTZ R52, R58, R43, !PT ;  /* 0x0000002b3a347209 */ /* 0x002fe40007810000 */
[----:B--2---:R-:W-:Y:S02]  /*3320*/  FSEL R65, R65, -INF , P3 ;  /* 0xff80000041417808 */ /* 0x004fe40001800000 */
[----:B------:R-:W-:Y:S02]  /*3330*/  FMNMX.FTZ R43, R61, R52, !PT ;  /* 0x000000343d2b7209 */ /* 0x000fe40007810000 */
[----:B------:R-:W-:Y:S01]  /*3340*/  ISETP.GT.AND P3, PT, R69, 0x71, PT ;  /* 0x000000714500780c */ /* 0x000fe20003f64270 */
[----:B------:R-:W1:Y:S01]  /*3350*/  MUFU.TANH R66, R66 ;  /* 0x0000004200427308 */ /* 0x000e620000002400 */
[----:B------:R-:W-:Y:S01]  /*3360*/  FMNMX.FTZ R42, R60, R43, !PT ;  /* 0x0000002b3c2a7209 */ /* 0x000fe20007810000 */
[----:B------:R-:W-:-:S03]  /*3370*/  FFMA.FTZ R43, R41, UR22, -R54 ;  /* 0x00000016292b7c23 */ /* 0x000fc60008010836 */
[----:B------:R-:W-:-:S03]  /*3380*/  FMNMX.FTZ R41, R63, R42, !PT ;  /* 0x0000002a3f297209 */ /* 0x000fc60007810000 */
[----:B------:R-:W2:Y:S01]  /*3390*/  MUFU.TANH R67, R67 ;  /* 0x0000004300437308 */ /* 0x000ea20000002400 */
[----:B------:R-:W-:Y:S02]  /*33a0*/  FMNMX.FTZ R52, R62, R41, !PT ;  /* 0x000000293e347209 */ /* 0x000fe40007810000 */
[----:B0-----:R-:W-:Y:S02]  /*33b0*/  FSEL R64, R64, -INF , P4 ;  /* 0xff80000040407808 */ /* 0x001fe40002000000 */
[----:B------:R-:W-:Y:S02]  /*33c0*/  FMNMX.FTZ R41, R65, R52, !PT ;  /* 0x0000003441297209 */ /* 0x000fe40007810000 */
[----:B------:R-:W-:Y:S01]  /*33d0*/  ISETP.GT.AND P4, PT, R69, 0x78, PT ;  /* 0x000000784500780c */ /* 0x000fe20003f84270 */
[----:B------:R-:W0:Y:S01]  /*33e0*/  MUFU.TANH R68, R68 ;  /* 0x0000004400447308 */ /* 0x000e220000002400 */
[----:B-1----:R-:W-:Y:S02]  /*33f0*/  FSEL R66, R66, -INF , P3 ;  /* 0xff80000042427808 */ /* 0x002fe40001800000 */
[----:B------:R-:W-:-:S02]  /*3400*/  FMNMX.FTZ R41, R64, R41, !PT ;  /* 0x0000002940297209 */ /* 0x000fc40007810000 */
[----:B------:R-:W-:Y:S02]  /*3410*/  ISETP.GT.AND P3, PT, R69, 0x79, PT ;  /* 0x000000794500780c */ /* 0x000fe40003f64270 */
[----:B------:R-:W-:Y:S01]  /*3420*/  FMNMX.FTZ R52, R66, R41, !PT ;  /* 0x0000002942347209 */ /* 0x000fe20007810000 */
[----:B------:R-:W-:Y:S01]  /*3430*/  MUFU.EX2 R14, R49 ;  /* 0x00000031000e7308 */ /* 0x000fe20000000800 */
[----:B--2---:R-:W-:-:S04]  /*3440*/  FSEL R67, R67, -INF , P4 ;  /* 0xff80000043437808 */ /* 0x004fc80002000000 */
[----:B------:R-:W-:-:S03]  /*3450*/  FMNMX.FTZ R39, R67, R52, !PT ;  /* 0x0000003443277209 */ /* 0x000fc60007810000 */
[----:B------:R-:W-:Y:S01]  /*3460*/  MUFU.EX2 R149, R149 ;  /* 0x0000009500957308 */ /* 0x000fe20000000800 */
[----:B0-----:R-:W-:-:S04]  /*3470*/  FSEL R68, R68, -INF , P3 ;  /* 0xff80000044447808 */ /* 0x001fc80001800000 */
[----:B------:R-:W-:-:S03]  /*3480*/  FMNMX.FTZ R39, R68, R39, !PT ;  /* 0x0000002744277209 */ /* 0x000fc60007810000 */
[----:B------:R0:W1:Y:S02]  /*3490*/  MUFU.EX2 R6, R91 ;  /* 0x0000005b00067308 */ /* 0x0000640000000800 */
[----:B------:R-:W2:Y:S06]  /*34a0*/  SHFL.BFLY PT, R52, R39, 0x2, 0x1f ;  /* 0x0c401f0027347f89 */ /* 0x000eac00000e0000 */
[----:B------:R-:W3:Y:S01]  /*34b0*/  MUFU.EX2 R151, R151 ;  /* 0x0000009700977308 */ /* 0x000ee20000000800 */
[----:B0-----:R-:W-:-:S07]  /*34c0*/  CS2R R90, SRZ ;  /* 0x00000000005a7805 */ /* 0x001fce000001ff00 */
[----:B------:R-:W0:Y:S08]  /*34d0*/  MUFU.EX2 R8, R8 ;  /* 0x0000000800087308 */ /* 0x000e300000000800 */
[----:B------:R-:W4:Y:S01]  /*34e0*/  MUFU.EX2 R145, R145 ;  /* 0x0000009100917308 */ /* 0x000f220000000800 */
[----:B--2---:R-:W-:-:S05]  /*34f0*/  FMNMX.FTZ R52, R39, R52, !PT ;  /* 0x0000003427347209 */ /* 0x004fca0007810000 */
[----:B------:R-:W2:Y:S02]  /*3500*/  SHFL.BFLY PT, R49, R52, 0x1, 0x1f ;  /* 0x0c201f0034317f89 */ /* 0x000ea400000e0000 */
[----:B------:R-:W5:Y:S08]  /*3510*/  MUFU.EX2 R147, R147 ;  /* 0x0000009300937308 */ /* 0x000f700000000800 */
[----:B------:R-:W5:Y:S08]  /*3520*/  MUFU.EX2 R20, R55 ;  /* 0x0000003700147308 */ /* 0x000f700000000800 */
[----:B------:R-:W5:Y:S01]  /*3530*/  MUFU.EX2 R141, R141 ;  /* 0x0000008d008d7308 */ /* 0x000f620000000800 */
[----:B--2---:R-:W-:-:S07]  /*3540*/  FMNMX.FTZ R49, R52, R49, !PT ;  /* 0x0000003134317209 */ /* 0x004fce0007810000 */
[----:B------:R-:W-:Y:S01]  /*3550*/  MUFU.EX2 R143, R143 ;  /* 0x0000008f008f7308 */ /* 0x000fe20000000800 */
[C---:B------:R-:W-:Y:S01]  /*3560*/  FSETP.NEU.FTZ.AND P3, PT, R49.reuse, -INF , PT ;  /* 0xff8000003100780b */ /* 0x040fe20003f7d000 */
[----:B------:R-:W-:-:S06]  /*3570*/  FMUL.FTZ R52, R49, UR22 ;  /* 0x0000001631347c20 */ /* 0x000fcc0008410000 */
[----:B------:R-:W-:Y:S01]  /*3580*/  MUFU.EX2 R137, R137 ;  /* 0x0000008900897308 */ /* 0x000fe20000000800 */
[----:B------:R-:W-:Y:S02]  /*3590*/  FSEL R52, R52, RZ, P3 ;  /* 0x000000ff34347208 */ /* 0x000fe40001800000 */
[----:B------:R-:W-:-:S03]  /*35a0*/  PLOP3.LUT P3, PT, PT, PT, UP1, 0x80, 0x0 ;  /* 0x000000000000781c */ /* 0x000fc60003f6f018 */
[----:B------:R-:W-:Y:S01]  /*35b0*/  FFMA.FTZ R140, R24, UR22, -R52 ;  /* 0x00000016188c7c23 */ /* 0x000fe20008010834 */
[----:B-1----:R-:W-:Y:S01]  /*35c0*/  FADD.FTZ R24, R149, R6 ;  /* 0x0000000695187221 */ /* 0x002fe20000010000 */
[--C-:B------:R-:W-:Y:S01]  /*35d0*/  FFMA.FTZ R148, R56, UR22, -R52.reuse ;  /* 0x0000001638947c23 */ /* 0x100fe20008010834 */
[--C-:B------:R-:W-:Y:S01]  /*35e0*/  FFMA.FTZ R3, R57, UR22, -R52.reuse ;  /* 0x0000001639037c23 */ /* 0x100fe20008010834 */
[----:B------:R-:W-:Y:S01]  /*35f0*/  FFMA.FTZ R27, R29, UR22, -R52 ;  /* 0x000000161d1b7c23 */ /* 0x000fe20008010834 */
[----:B---3--:R-:W-:Y:S01]  /*3600*/  FADD.FTZ R29, R151, R24 ;  /* 0x00000018971d7221 */ /* 0x008fe20000010000 */
[--C-:B------:R-:W-:Y:S01]  /*3610*/  FFMA.FTZ R150, R28, UR22, -R52.reuse ;  /* 0x000000161c967c23 */ /* 0x100fe20008010834 */
[--C-:B------:R-:W-:Y:S01]  /*3620*/  FFMA.FTZ R9, R88, UR22, -R52.reuse ;  /* 0x0000001658097c23 */ /* 0x100fe20008010834 */
[----:B------:R-:W-:Y:S01]  /*3630*/  MUFU.EX2 R148, R148 ;  /* 0x0000009400947308 */ /* 0x000fe20000000800 */
[----:B0-----:R-:W-:Y:S01]  /*3640*/  FADD.FTZ R24, R8, R29 ;  /* 0x0000001d08187221 */ /* 0x001fe20000010000 */
[--C-:B------:R-:W-:Y:S01]  /*3650*/  FFMA.FTZ R144, R89, UR22, -R52.reuse ;  /* 0x0000001659907c23 */ /* 0x100fe20008010834 */
[--C-:B------:R-:W-:Y:S01]  /*3660*/  FFMA.FTZ R11, R33, UR22, -R52.reuse ;  /* 0x00000016210b7c23 */ /* 0x100fe20008010834 */
[----:B------:R-:W-:Y:S01]  /*3670*/  FFMA.FTZ R132, R5, UR22, -R52 ;  /* 0x0000001605847c23 */ /* 0x000fe20008010834 */
[----:B----4-:R-:W-:Y:S01]  /*3680*/  FADD.FTZ R29, R145, R24 ;  /* 0x00000018911d7221 */ /* 0x010fe20000010000 */
[--C-:B------:R-:W-:Y:S01]  /*3690*/  FFMA.FTZ R5, R7, UR22, -R52.reuse ;  /* 0x0000001607057c23 */ /* 0x100fe20008010834 */
[--C-:B------:R-:W-:Y:S01]  /*36a0*/  FFMA.FTZ R146, R32, UR22, -R52.reuse ;  /* 0x0000001620927c23 */ /* 0x100fe20008010834 */
[----:B------:R-:W0:Y:S01]  /*36b0*/  MUFU.EX2 R3, R3 ;  /* 0x0000000300037308 */ /* 0x000e220000000800 */
[----:B------:R-:W-:Y:S01]  /*36c0*/  FADD.FTZ R24, R10, R29 ;  /* 0x0000001d0a187221 */ /* 0x000fe20000010000 */
[--C-:B------:R-:W-:Y:S01]  /*36d0*/  FFMA.FTZ R25, R25, UR22, -R52.reuse ;  /* 0x0000001619197c23 */ /* 0x100fe20008010834 */
[--C-:B------:R-:W-:Y:S01]  /*36e0*/  FFMA.FTZ R142, R21, UR22, -R52.reuse ;  /* 0x00000016158e7c23 */ /* 0x100fe20008010834 */
[----:B------:R-:W-:Y:S01]  /*36f0*/  FFMA.FTZ R21, R50, UR22, -R52 ;  /* 0x0000001632157c23 */ /* 0x000fe20008010834 */
[----:B-----5:R-:W-:Y:S01]  /*3700*/  FADD.FTZ R7, R147, R24 ;  /* 0x0000001893077221 */ /* 0x020fe20000010000 */
[--C-:B------:R-:W-:Y:S01]  /*3710*/  FFMA.FTZ R136, R51, UR22, -R52.reuse ;  /* 0x0000001633887c23 */ /* 0x100fe20008010834 */
[--C-:B------:R-:W-:Y:S01]  /*3720*/  FFMA.FTZ R15, R15, UR22, -R52.reuse ;  /* 0x000000160f0f7c23 */ /* 0x100fe20008010834 */
[----:B------:R-:W1:Y:S01]  /*3730*/  MUFU.EX2 R150, R150 ;  /* 0x0000009600967308 */ /* 0x000e620000000800 */
[----:B------:R-:W-:Y:S01]  /*3740*/  FADD.FTZ R24, R20, R7 ;  /* 0x0000000714187221 */ /* 0x000fe20000010000 */
[--C-:B------:R-:W-:Y:S01]  /*3750*/  FFMA.FTZ R138, R13, UR22, -R52.reuse ;  /* 0x000000160d8a7c23 */ /* 0x100fe20008010834 */
[--C-:B------:R-:W-:Y:S01]  /*3760*/  FFMA.FTZ R13, R48, UR22, -R52.reuse ;  /* 0x00000016300d7c23 */ /* 0x100fe20008010834 */
[----:B------:R-:W-:Y:S01]  /*3770*/  FFMA.FTZ R134, R70, UR22, -R52 ;  /* 0x0000001646867c23 */ /* 0x000fe20008010834 */
[----:B------:R-:W-:Y:S01]  /*3780*/  FADD.FTZ R31, R141, R24 ;  /* 0x000000188d1f7221 */ /* 0x000fe20000010000 */
[--C-:B------:R-:W-:Y:S01]  /*3790*/  FFMA.FTZ R7, R71, UR22, -R52.reuse ;  /* 0x0000001647077c23 */ /* 0x100fe20008010834 */
[--C-:B------:R-:W-:Y:S01]  /*37a0*/  FFMA.FTZ R128, R74, UR22, -R52.reuse ;  /* 0x000000164a807c23 */ /* 0x100fe20008010834 */
[----:B------:R-:W2:Y:S01]  /*37b0*/  MUFU.EX2 R9, R9 ;  /* 0x0000000900097308 */ /* 0x000ea20000000800 */
[----:B0-----:R-:W-:Y:S01]  /*37c0*/  FADD.FTZ R29, R148, R3 ;  /* 0x00000003941d7221 */ /* 0x001fe20000010000 */
[----:B------:R-:W-:Y:S01]  /*37d0*/  FADD.FTZ R28, R12, R31 ;  /* 0x0000001f0c1c7221 */ /* 0x000fe20000010000 */
[--C-:B------:R-:W-:Y:S01]  /*37e0*/  FFMA.FTZ R130, R58, UR22, -R52.reuse ;  /* 0x000000163a827c23 */ /* 0x100fe20008010834 */
[----:B------:R-:W-:Y:S01]  /*37f0*/  F2FP.F16.F32.PACK_AB R149, R6, R149 ;  /* 0x000000950695723e */ /* 0x000fe200000000ff */
[----:B------:R-:W-:Y:S01]  /*3800*/  FFMA.FTZ R61, R61, UR22, -R52 ;  /* 0x000000163d3d7c23 */ /* 0x000fe20008010834 */
[----:B------:R-:W-:Y:S01]  /*3810*/  FADD.FTZ R31, R143, R28 ;  /* 0x0000001c8f1f7221 */ /* 0x000fe20000010000 */
[--C-:B------:R-:W-:Y:S01]  /*3820*/  FFMA.FTZ R60, R60, UR22, -R52.reuse ;  /* 0x000000163c3c7c23 */ /* 0x100fe20008010834 */
[----:B------:R-:W0:Y:S01]  /*3830*/  MUFU.EX2 R144, R144 ;  /* 0x0000009000907308 */ /* 0x000e220000000800 */
[----:B-1----:R-:W-:Y:S01]  /*3840*/  FADD.FTZ R24, R150, R29 ;  /* 0x0000001d96187221 */ /* 0x002fe20000010000 */
[----:B------:R-:W-:Y:S01]  /*3850*/  FADD.FTZ R28, R14, R31 ;  /* 0x0000001f0e1c7221 */ /* 0x000fe20000010000 */
[--C-:B------:R-:W-:Y:S01]  /*3860*/  FFMA.FTZ R63, R63, UR22, -R52.reuse ;  /* 0x000000163f3f7c23 */ /* 0x100fe20008010834 */
[--C-:B------:R-:W-:Y:S01]  /*3870*/  FFMA.FTZ R62, R62, UR22, -R52.reuse ;  /* 0x000000163e3e7c23 */ /* 0x100fe20008010834 */
[----:B------:R-:W-:Y:S01]  /*3880*/  FFMA.FTZ R65, R65, UR22, -R52 ;  /* 0x0000001641417c23 */ /* 0x000fe20008010834 */
[----:B------:R-:W-:Y:S01]  /*3890*/  FADD.FTZ R33, R137, R28 ;  /* 0x0000001c89217221 */ /* 0x000fe20000010000 */
[----:B------:R-:W-:Y:S01]  /*38a0*/  FFMA.FTZ R64, R64, UR22, -R52 ;  /* 0x0000001640407c23 */ /* 0x000fe20008010834 */
[----:B------:R-:W1:Y:S01]  /*38b0*/  MUFU.EX2 R11, R11 ;  /* 0x0000000b000b7308 */ /* 0x000e620000000800 */
[----:B--2---:R-:W-:Y:S01]  /*38c0*/  FADD.FTZ R29, R9, R24 ;  /* 0x00000018091d7221 */ /* 0x004fe20000010000 */
[--C-:B------:R-:W-:Y:S01]  /*38d0*/  FFMA.FTZ R66, R66, UR22, -R52.reuse ;  /* 0x0000001642427c23 */ /* 0x100fe20008010834 */
[----:B------:R-:W-:Y:S01]  /*38e0*/  FFMA.FTZ R67, R67, UR22, -R52 ;  /* 0x0000001643437c23 */ /* 0x000fe20008010834 */
[----:B------:R-:W-:-:S02]  /*38f0*/  F2FP.F16.F32.PACK_AB R148, R3, R148 ;  /* 0x000000940394723e */ /* 0x000fc400000000ff */
[----:B------:R-:W-:Y:S02]  /*3900*/  CS2R R88, SRZ ;  /* 0x0000000000587805 */ /* 0x000fe4000001ff00 */
[----:B------:R-:W-:Y:S01]  /*3910*/  F2FP.F16.F32.PACK_AB R151, R8, R151 ;  /* 0x000000970897723e */ /* 0x000fe200000000ff */
[----:B------:R-:W2:Y:S01]  /*3920*/  MUFU.EX2 R146, R146 ;  /* 0x0000009200927308 */ /* 0x000ea20000000800 */
[----:B0-----:R-:W-:Y:S01]  /*3930*/  FADD.FTZ R24, R144, R29 ;  /* 0x0000001d90187221 */ /* 0x001fe20000010000 */
[--C-:B------:R-:W-:Y:S01]  /*3940*/  FFMA.FTZ R29, R75, UR22, -R52.reuse ;  /* 0x000000164b1d7c23 */ /* 0x100fe20008010834 */
[----:B------:R-:W-:Y:S01]  /*3950*/  FFMA.FTZ R52, R68, UR22, -R52 ;  /* 0x0000001644347c23 */ /* 0x000fe20008010834 */
        /* <DEDUP_REMOVED lines=9> */
[----:B------:R-:W-:-:S06]  /*39f0*/  F2FP.F16.F32.PACK_AB R144, R11, R144 ;  /* 0x000000900b90723e */ /* 0x000fcc00000000ff */
        /* <DEDUP_REMOVED lines=117> */
.L_x_14671:
        /* <DEDUP_REMOVED lines=9> */
.L_x_14664:
[----:B------:R-:W-:Y:S01]  /*41e0*/  ULEA UR6, UR39, UR45, 0x3 ;  /* 0x0000002d27067291 */ /* 0x000fe2000f8e183f */
[----:B------:R-:W-:-:S05]  /*41f0*/  IMAD.U32 R5, RZ, RZ, UR38 ;  /* 0x00000026ff057e24 */ /* 0x000fca000f8e00ff */
[----:B------:R-:W-:-:S04]  /*4200*/  SHF.L.U32 R5, R5, 0x1f, RZ ;  /* 0x0000001f05057819 */ /* 0x000fc800000006ff */
[----:B------:R0:W1:Y:S01]  /*4210*/  SYNCS.PHASECHK.TRANS64.TRYWAIT P3, [UR6+0x16830], R5 ;  /* 0x01683005ff0075a7 */ /* 0x0000620008060146 */
[----:B------:R-:W-:Y:S05]  /*4220*/  @!P0 BRA `(.L_x_14665) ;  /* 0x0000000000048947 */ /* 0x000fea0003800000 */
[----:B------:R-:W-:Y:S01]  /*4230*/  BPT.TRAP 0x1 ;  /* 0x000000040000795c */ /* 0x000fe20000300000 */
.L_x_14665:
[----:B-1----:R-:W-:Y:S05]  /*4240*/  @P3 BRA `(.L_x_14663) ;  /* 0x0000000000083947 */ /* 0x002fea0003800000 */
[----:B------:R-:W1:Y:S02]  /*4250*/  SYNCS.PHASECHK.TRANS64.TRYWAIT P3, [UR6+0x16830], R5 ;  /* 0x01683005ff0075a7 */ /* 0x000e640008060146 */
[----:B-1----:R-:W-:Y:S05]  /*4260*/  @!P3 BRA `(.L_x_14666) ;  /* 0x000000c8008cb947 */ /* 0x002fea0003800000 */
.L_x_14663:
[----:B01----:R-:W-:Y:S01]  /*4270*/  IADD3 R5, R23, 0x8, RZ ;  /* 0x0000000817057810 */ /* 0x003fe20007ffe0ff */
        /* <DEDUP_REMOVED lines=24> */
.L_x_14668:
[----:B------:R-:W-:Y:S01]  /*4400*/  ULEA UR6, UR24, UR45, 0x3 ;  /* 0x0000002d18067291 */ /* 0x000fe2000f8e183f */
[----:B------:R-:W-:-:S05]  /*4410*/  IMAD.U32 R5, RZ, RZ, UR26 ;  /* 0x0000001aff057e24 */ /* 0x000fca000f8e00ff */
[----:B------:R-:W-:-:S04]  /*4420*/  SHF.L.U32 R5, R5, 0x1f, RZ ;  /* 0x0000001f05057819 */ /* 0x000fc800000006ff */
[----:B------:R0:W1:Y:S01]  /*4430*/  SYNCS.PHASECHK.TRANS64.TRYWAIT P3, [UR6+0x16850], R5 ;  /* 0x01685005ff0075a7 */ /* 0x0000620008060146 */
[----:B------:R-:W-:Y:S05]  /*4440*/  @!P0 BRA `(.L_x_14669) ;  /* 0x0000000000048947 */ /* 0x000fea0003800000 */
[----:B------:R-:W-:Y:S01]  /*4450*/  BPT.TRAP 0x1 ;  /* 0x000000040000795c */ /* 0x000fe20000300000 */
.L_x_14669:
[----:B-1----:R-:W-:Y:S05]  /*4460*/  @P3 BRA `(.L_x_14667) ;  /* 0x0000000000083947 */ /* 0x002fea0003800000 */
[----:B------:R-:W1:Y:S02]  /*4470*/  SYNCS.PHASECHK.TRANS64.TRYWAIT P3, [UR6+0x16850], R5 ;  /* 0x01685005ff0075a7 */ /* 0x000e640008060146 */
[----:B-1----:R-:W-:Y:S05]  /*4480*/  @!P3 BRA `(.L_x_14670) ;  /* 0x000000c8001cb947 */ /* 0x002fea0003800000 */
.L_x_14667:
        /* <DEDUP_REMOVED lines=17> */
[----:B------:R-:W2:Y:S01]  /*45a0*/  MUFU.TANH R7, R7 ;  /* 0x0000000700077308 */ /* 0x000ea20000002400 */
[----:B------:R-:W-:Y:S01]  /*45b0*/  FMUL.FTZ R11, R30, UR21 ;  /* 0x000000151e0b7c20 */ /* 0x000fe20008410000 */
[----:B------:R-:W-:Y:S01]  /*45c0*/  UMOV UR6, UR10 ;  /* 0x0000000a00067c82 */ /* 0x000fe20008000000 */
[----:B------:R-:W-:Y:S01]  /*45d0*/  FMUL.FTZ R15, R34, UR21 ;  /* 0x00000015220f7c20 */ /* 0x000fe20008410000 */
[----:B------:R-:W-:Y:S01]  /*45e0*/  HGMMA.64x64x16.F32 R88, R148, gdesc[UR4].tnspB, R88, gsb0 ;  /* 0x40e0000494587df0 */ /* 0x000fe20008000858 */
[----:B------:R-:W-:Y:S01]  /*45f0*/  UIADD3 UR6, UR10, 0x80, URZ ;  /* 0x000000800a067890 */ /* 0x000fe2000fffe03f */
[----:B------:R-:W-:Y:S01]  /*4600*/  FMUL.FTZ R20, R35, UR21 ;  /* 0x0000001523147c20 */ /* 0x000fe20008410000 */
[----:B------:R-:W-:Y:S01]  /*4610*/  UMOV UR7, 0x40000040 ;  /* 0x4000004000077882 */ /* 0x000fe20000000000 */
[----:B------:R-:W3:Y:S01]  /*4620*/  MUFU.TANH R8, R8 ;  /* 0x0000000800087308 */ /* 0x000ee20000002400 */
[----:B-1----:R-:W-:Y:S01]  /*4630*/  FMUL.FTZ R6, R25, UR21 ;  /* 0x0000001519067c20 */ /* 0x002fe20008410000 */
        /* <DEDUP_REMOVED lines=20> */
[----:B0-----:R-:W-:Y:S01]  /*4780*/  FMUL.FTZ R5, R24, UR21 ;  /* 0x0000001518057c20 */ /* 0x001fe20008410000 */
        /* <DEDUP_REMOVED lines=19> */
[----:B------:R-:W-:Y:S01]  /*48c0*/  UISETP.GT.AND UP1, UPT, UR25, UR23, UPT ;  /* 0x000000171900728c */ /* 0x000fe2000bf24270 */
[----:B------:R-:W-:-:S05]  /*48d0*/  UMOV UR26, UR38 ;  /* 0x00000026001a7c82 */ /* 0x000fca0008000000 */
        /* <DEDUP_REMOVED lines=16> */
[----:B------:R-:W-:Y:S01]  /*49e0*/  UIMAD UR6, UR25, UR6, 0x1 ;  /* 0x00000001190674a4 */ /* 0x000fe2000f8e0206 */
[----:B------:R-:W-:Y:S01]  /*49f0*/  FMUL.FTZ R56, R71, UR21 ;  /* 0x0000001547387c20 */ /* 0x000fe20008410000 */
[----:B------:R-:W2:Y:S02]  /*4a00*/  SHFL.IDX PT, R43, R39, 0x1, 0x1c1f ;  /* 0x003c1f00272b7f89 */ /* 0x000ea400000e0000 */
[----:B------:R-:W5:Y:S01]  /*4a10*/  MUFU.TANH R46, R46 ;  /* 0x0000002e002e7308 */ /* 0x000f620000002400 */
[----:B------:R-:W-:Y:S01]  /*4a20*/  UIADD3 UR25, UR25, -0x1, URZ ;  /* 0xffffffff19197890 */ /* 0x000fe2000fffe03f */
[----:B------:R-:W-:Y:S01]  /*4a30*/  IMAD.U32 R49, RZ, RZ, UR6 ;  /* 0x00000006ff317e24 */ /* 0x000fe2000f8e00ff */
[----:B------:R-:W-:Y:S01]  /*4a40*/  UIADD3 UR6, UR10, 0x100, URZ ;  /* 0x000001000a067890 */ /* 0x000fe2000fffe03f */
[----:B------:R-:W3:Y:S02]  /*4a50*/  SHFL.IDX PT, R79, R39, RZ, 0x1c1f ;  /* 0x001c1fff274f7589 */ /* 0x000ee400000e0000 */
[----:B------:R-:W-:-:S02]  /*4a60*/  IMAD R42, R16, -0x2, R49 ;  /* 0xfffffffe102a7824 */ /* 0x000fc400078e0231 */
[----:B------:R-:W5:Y:S01]  /*4a70*/  MUFU.TANH R47, R47 ;  /* 0x0000002f002f7308 */ /* 0x000f620000002400 */
[----:B------:R-:W-:-:S05]  /*4a80*/  IMAD.U32 R49, RZ, RZ, UR50 ;  /* 0x00000032ff317e24 */ /* 0x000fca000f8e00ff */
[----:B------:R-:W-:Y:S01]  /*4a90*/  IADD3 R42, -R49, UR47, R42 ;  /* 0x0000002f312a7c10 */ /* 0x000fe2000fffe12a */
[----:B------:R-:W-:Y:S01]  /*4aa0*/  FMUL.FTZ R49, R59, UR21 ;  /* 0x000000153b317c20 */ /* 0x000fe20008410000 */
[----:B------:R-:W5:Y:S03]  /*4ab0*/  MUFU.TANH R48, R48 ;  /* 0x0000003000307308 */ /* 0x000f660000002400 */
[----:B--2---:R-:W-:-:S05]  /*4ac0*/  IMAD.IADD R43, R42, 0x1, R43 ;  /* 0x000000012a2b7824 */ /* 0x004fca00078e022b */
[----:B------:R-:W2:Y:S01]  /*4ad0*/  MUFU.TANH R50, R50 ;  /* 0x0000003200327308 */ /* 0x000ea20000002400 */
[C---:B------:R-:W-:Y:S01]  /*4ae0*/  ISETP.GT.AND P3, PT, R43.reuse, RZ, PT ;  /* 0x000000ff2b00720c */ /* 0x040fe20003f64270 */
[----:B---3--:R-:W-:Y:S01]  /*4af0*/  IMAD.IADD R42, R42, 0x1, R79 ;  /* 0x000000012a2a7824 */ /* 0x008fe200078e024f */
[----:B------:R-:W-:Y:S02]  /*4b00*/  ISETP.GT.AND P4, PT, R43, 0x1, PT ;  /* 0x000000012b00780c */ /* 0x000fe40003f84270 */
[----:B------:R-:W-:-:S03]  /*4b10*/  FSEL R7, R7, -INF , P3 ;  /* 0xff80000007077808 */ /* 0x000fc60001800000 */
[----:B------:R-:W3:Y:S01]  /*4b20*/  MUFU.TANH R49, R49 ;  /* 0x0000003100317308 */ /* 0x000ee20000002400 */
[----:B------:R-:W-:Y:S02]  /*4b30*/  ISETP.GT.AND P3, PT, R43, 0x8, PT ;  /* 0x000000082b00780c */ /* 0x000fe40003f64270 */
[----:B------:R-:W-:Y:S02]  /*4b40*/  FSEL R8, R8, -INF , P4 ;  /* 0xff80000008087808 */ /* 0x000fe40002000000 */
[----:B------:R-:W-:Y:S02]  /*4b50*/  FMNMX.FTZ R53, R7, R4, !PT ;  /* 0x0000000407357209 */ /* 0x000fe40007810000 */
[----:B------:R-:W-:Y:S01]  /*4b60*/  ISETP.GT.AND P4, PT, R43, 0x9, PT ;  /* 0x000000092b00780c */ /* 0x000fe20003f84270 */
[----:B------:R-:W3:Y:S01]  /*4b70*/  MUFU.TANH R51, R51 ;  /* 0x0000003300337308 */ /* 0x000ee20000002400 */
[----:B-1----:R-:W-:Y:S02]  /*4b80*/  FSEL R11, R11, -INF , P3 ;  /* 0xff8000000b0b7808 */ /* 0x002fe40001800000 */
[----:B------:R-:W-:Y:S01]  /*4b90*/  FMNMX.FTZ R44, R8, R53, !PT ;  /* 0x00000035082c7209 */ /* 0x000fe20007810000 */
[----:B------:R-:W-:Y:S01]  /*4ba0*/  FMUL.FTZ R53, R66, UR21 ;  /* 0x0000001542357c20 */ /* 0x000fe20008410000 */
[----:B------:R-:W-:Y:S01]  /*4bb0*/  ISETP.GT.AND P3, PT, R43, 0x10, PT ;  /* 0x000000102b00780c */ /* 0x000fe20003f64270 */
[----:B------:R-:W-:Y:S01]  /*4bc0*/  FMUL.FTZ R66, R60, UR21 ;  /* 0x000000153c427c20 */ /* 0x000fe20008410000 */
[----:B----4-:R-:W-:Y:S01]  /*4bd0*/  FSEL R12, R12, -INF , P4 ;  /* 0xff8000000c0c7808 */ /* 0x010fe20002000000 */
[----:B------:R-:W1:Y:S01]  /*4be0*/  MUFU.TANH R52, R52 ;  /* 0x0000003400347308 */ /* 0x000e620000002400 */
[----:B------:R-:W-:-:S02]  /*4bf0*/  FMNMX.FTZ R55, R11, R44, !PT ;  /* 0x0000002c0b377209 */ /* 0x000fc40007810000 */
[----:B------:R-:W-:Y:S02]  /*4c00*/  ISETP.GT.AND P4, PT, R43, 0x11, PT ;  /* 0x000000112b00780c */ /* 0x000fe40003f84270 */
[----:B0-----:R-:W-:Y:S02]  /*4c10*/  FSEL R15, R15, -INF , P3 ;  /* 0xff8000000f0f7808 */ /* 0x001fe40001800000 */
[----:B------:R-:W-:Y:S01]  /*4c20*/  FMNMX.FTZ R44, R12, R55, !PT ;  /* 0x000000370c2c7209 */ /* 0x000fe20007810000 */
[----:B------:R-:W0:Y:S01]  /*4c30*/  MUFU.TANH R53, R53 ;  /* 0x0000003500357308 */ /* 0x000e220000002400 */
[----:B------:R-:W-:Y:S02]  /*4c40*/  ISETP.GT.AND P3, PT, R43, 0x18, PT ;  /* 0x000000182b00780c */ /* 0x000fe40003f64270 */
[----:B-----5:R-:W-:Y:S02]  /*4c50*/  FSEL R20, R20, -INF , P4 ;  /* 0xff80000014147808 */ /* 0x020fe40002000000 */
[----:B------:R-:W-:-:S02]  /*4c60*/  FMNMX.FTZ R55, R15, R44, !PT ;  /* 0x0000002c0f377209 */ /* 0x000fc40007810000 */
[----:B------:R-:W-:Y:S01]  /*4c70*/  ISETP.GT.AND P4, PT, R43, 0x19, PT ;  /* 0x000000192b00780c */ /* 0x000fe20003f84270 */
[----:B------:R-:W4:Y:S01]  /*4c80*/  MUFU.TANH R54, R54 ;  /* 0x0000003600367308 */ /* 0x000f220000002400 */
[----:B------:R-:W-:Y:S01]  /*4c90*/  FSEL R25, R25, -INF , P3 ;  /* 0xff80000019197808 */ /* 0x000fe20001800000 */
[----:B------:R-:W-:Y:S02]  /*4ca0*/  WARPGROUP.DEPBAR.LE gsb0, 0x0 ;  /* 0x00008000000079c5 */ /* 0x000fe40000010000 */
[----:B------:R-:W-:Y:S01]  /*4cb0*/  FMNMX.FTZ R44, R20, R55, !PT ;  /* 0x00000037142c7209 */ /* 0x000fe20007810000 */
[----:B------:R-:W-:Y:S01]  /*4cc0*/  FMUL.FTZ R55, R70, UR21 ;  /* 0x0000001546377c20 */ /* 0x000fe20008410000 */
[----:B------:R-:W-:Y:S01]  /*4cd0*/  ISETP.GT.AND P3, PT, R43, 0x20, PT ;  /* 0x000000202b00780c */ /* 0x000fe20003f64270 */
[----:B------:R-:W-:Y:S01]  /*4ce0*/  WARPGROUP.ARRIVE ;  /* 0x00000000000079c5 */ /* 0x000fe20000000000 */
[----:B------:R-:W-:Y:S01]  /*4cf0*/  FSEL R26, R26, -INF , P4 ;  /* 0xff8000001a1a7808 */ /* 0x000fe20002000000 */
[----:B------:R-:W-:Y:S01]  /*4d00*/  MUFU.TANH R56, R56 ;  /* 0x0000003800387308 */ /* 0x000fe20000002400 */
[----:B------:R-:W-:Y:S01]  /*4d10*/  FMNMX.FTZ R57, R25, R44, !PT ;  /* 0x0000002c19397209 */ /* 0x000fe20007810000 */
[----:B------:R-:W-:Y:S01]  /*4d20*/  FMUL.FTZ R70, R72, UR21 ;  /* 0x0000001548467c20 */ /* 0x000fe20008410000 */
[----:B------:R-:W-:Y:S01]  /*4d30*/  ISETP.GT.AND P4, PT, R43, 0x21, PT ;  /* 0x000000212b00780c */ /* 0x000fe20003f84270 */
[----:B------:R-:W-:Y:S01]  /*4d40*/  HGMMA.64x64x16.F32 R88, R140, gdesc[UR4].tnspB, R88, gsb0 ;  /* 0x40e000048c587df0 */ /* 0x000fe20008000858 */
[----:B------:R-:W-:Y:S01]  /*4d50*/  FSEL R29, R29, -INF , P3 ;  /* 0xff8000001d1d7808 */ /* 0x000fe20001800000 */
[----:B------:R-:W-:Y:S01]  /*4d60*/  UIADD3 UR6, UR10, 0x180, URZ ;  /* 0x000001800a067890 */ /* 0x000fe2000fffe03f */
[----:B------:R-:W-:Y:S01]  /*4d70*/  FMNMX.FTZ R44, R26, R57, !PT ;  /* 0x000000391a2c7209 */ /* 0x000fe20007810000 */
[----:B------:R-:W5:Y:S01]  /*4d80*/  MUFU.TANH R55, R55 ;  /* 0x0000003700377308 */ /* 0x000f620000002400 */
[----:B------:R-:W-:Y:S01]  /*4d90*/  ISETP.GT.AND P3, PT, R43, 0x28, PT ;  /* 0x000000282b00780c */ /* 0x000fe20003f64270 */
[----:B------:R-:W-:Y:S01]  /*4da0*/  FMUL.FTZ R57, R74, UR21 ;  /* 0x000000154a397c20 */ /* 0x000fe20008410000 */
[----:B------:R-:W-:Y:S01]  /*4db0*/  FSEL R31, R31, -INF , P4 ;  /* 0xff8000001f1f7808 */ /* 0x000fe20002000000 */
[----:B------:R-:W-:Y:S01]  /*4dc0*/  UMOV UR7, 0x40000040 ;  /* 0x4000004000077882 */ /* 0x000fe20000000000 */
[----:B------:R-:W-:Y:S01]  /*4dd0*/  FMNMX.FTZ R44, R29, R44, !PT ;  /* 0x0000002c1d2c7209 */ /* 0x000fe20007810000 */
[----:B------:R-:W-:Y:S01]  /*4de0*/  FMUL.FTZ R72, R76, UR21 ;  /* 0x000000154c487c20 */ /* 0x000fe20008410000 */
[----:B------:R-:W-:Y:S01]  /*4df0*/  ISETP.GT.AND P4, PT, R43, 0x29, PT ;  /* 0x000000292b00780c */ /* 0x000fe20003f84270 */
[----:B------:R-:W5:Y:S01]  /*4e00*/  MUFU.TANH R57, R57 ;  /* 0x0000003900397308 */ /* 0x000f620000002400 */
[----:B------:R-:W-:Y:S01]  /*4e10*/  FSEL R33, R33, -INF , P3 ;  /* 0xff80000021217808 */ /* 0x000fe20001800000 */
[----:B------:R-:W-:Y:S01]  /*4e20*/  FMUL.FTZ R74, R80, UR21 ;  /* 0x00000015504a7c20 */ /* 0x000fe20008410000 */
[----:B------:R-:W-:-:S02]  /*4e30*/  FMNMX.FTZ R44, R31, R44, !PT ;  /* 0x0000002c1f2c7209 */ /* 0x000fc40007810000 */
[----:B------:R-:W-:Y:S02]  /*4e40*/  ISETP.GT.AND P3, PT, R43, 0x30, PT ;  /* 0x000000302b00780c */ /* 0x000fe40003f64270 */
[----:B------:R-:W-:Y:S01]  /*4e50*/  FSEL R34, R34, -INF , P4 ;  /* 0xff80000022227808 */ /* 0x000fe20002000000 */
[----:B------:R-:W5:Y:S01]  /*4e60*/  MUFU.TANH R58, R58 ;  /* 0x0000003a003a7308 */ /* 0x000f620000002400 */
[----:B------:R-:W-:Y:S02]  /*4e70*/  FMNMX.FTZ R59, R33, R44, !PT ;  /* 0x0000002c213b7209 */ /* 0x000fe40007810000 */
[----:B------:R-:W-:Y:S02]  /*4e80*/  ISETP.GT.AND P4, PT, R43, 0x31, PT ;  /* 0x000000312b00780c */ /* 0x000fe40003f84270 */
[----:B------:R-:W-:Y:S02]  /*4e90*/  FSEL R45, R45, -INF , P3 ;  /* 0xff8000002d2d7808 */ /* 0x000fe40001800000 */
[----:B------:R-:W-:Y:S01]  /*4ea0*/  FMNMX.FTZ R44, R34, R59, !PT ;  /* 0x0000003b222c7209 */ /* 0x000fe20007810000 */
[----:B------:R-:W5:Y:S01]  /*4eb0*/  MUFU.TANH R63, R63 ;  /* 0x0000003f003f7308 */ /* 0x000f620000002400 */
[----:B------:R-:W-:-:S02]  /*4ec0*/  ISETP.GT.AND P3, PT, R43, 0x38, PT ;  /* 0x000000382b00780c */ /* 0x000fc40003f64270 */
[----:B------:R-:W-:Y:S02]  /*4ed0*/  FSEL R46, R46, -INF , P4 ;  /* 0xff8000002e2e7808 */ /* 0x000fe40002000000 */
[----:B------:R-:W-:Y:S02]  /*4ee0*/  FMNMX.FTZ R59, R45, R44, !PT ;  /* 0x0000002c2d3b7209 */ /* 0x000fe40007810000 */
[----:B------:R-:W-:Y:S01]  /*4ef0*/  ISETP.GT.AND P4, PT, R43, 0x39, PT ;  /* 0x000000392b00780c */ /* 0x000fe20003f84270 */
[----:B------:R-:W5:Y:S01]  /*4f00*/  MUFU.TANH R62, R62 ;  /* 0x0000003e003e7308 */ /* 0x000f620000002400 */
[----:B------:R-:W-:Y:S02]  /*4f10*/  FSEL R47, R47, -INF , P3 ;  /* 0xff8000002f2f7808 */ /* 0x000fe40001800000 */
[----:B------:R-:W-:Y:S02]  /*4f20*/  FMNMX.FTZ R44, R46, R59, !PT ;  /* 0x0000003b2e2c7209 */ /* 0x000fe40007810000 */
[----:B------:R-:W-:-:S02]  /*4f30*/  ISETP.GT.AND P3, PT, R43, 0x40, PT ;  /* 0x000000402b00780c */ /* 0x000fc40003f64270 */
[----:B------:R-:W-:Y:S01]  /*4f40*/  FSEL R48, R48, -INF , P4 ;  /* 0xff80000030307808 */ /* 0x000fe20002000000 */
[----:B------:R-:W-:Y:S01]  /*4f50*/  MUFU.TANH R83, R83 ;  /* 0x0000005300537308 */ /* 0x000fe20000002400 */
[----:B------:R-:W-:Y:S02]  /*4f60*/  FMNMX.FTZ R59, R47, R44, !PT ;  /* 0x0000002c2f3b7209 */ /* 0x000fe40007810000 */
[C---:B------:R-:W-:Y:S02]  /*4f70*/  ISETP.GT.AND P4, PT, R43.reuse, 0x41, PT ;  /* 0x000000412b00780c */ /* 0x040fe40003f84270 */
[----:B--2---:R-:W-:Y:S02]  /*4f80*/  FSEL R50, R50, -INF , P3 ;  /* 0xff80000032327808 */ /* 0x004fe40001800000 */
[----:B------:R-:W-:Y:S01]  /*4f90*/  FMNMX.FTZ R59, R48, R59, !PT ;  /* 0x0000003b303b7209 */ /* 0x000fe20007810000 */
[----:B------:R-:W-:Y:S01]  /*4fa0*/  MUFU.TANH R86, R86 ;  /* 0x0000005600567308 */ /* 0x000fe20000002400 */
[----:B------:R-:W-:-:S02]  /*4fb0*/  ISETP.GT.AND P3, PT, R43, 0x48, PT ;  /* 0x000000482b00780c */ /* 0x000fc40003f64270 */
[----:B---3--:R-:W-:Y:S02]  /*4fc0*/  FSEL R49, R49, -INF , P4 ;  /* 0xff80000031317808 */ /* 0x008fe40002000000 */
[----:B------:R-:W-:Y:S01]  /*4fd0*/  FMNMX.FTZ R44, R50, R59, !PT ;  /* 0x0000003b322c7209 */ /* 0x000fe20007810000 */
[----:B------:R-:W-:Y:S01]  /*4fe0*/  FMUL.FTZ R59, R82, UR21 ;  /* 0x00000015523b7c20 */ /* 0x000fe20008410000 */
[----:B------:R-:W-:Y:S01]  /*4ff0*/  ISETP.GT.AND P4, PT, R43, 0x49, PT ;  /* 0x000000492b00780c */ /* 0x000fe20003f84270 */
[----:B------:R-:W-:Y:S01]  /*5000*/  MUFU.TANH R87, R87 ;  /* 0x0000005700577308 */ /* 0x000fe20000002400 */
[----:B------:R-:W-:Y:S01]  /*5010*/  FSEL R51, R51, -INF , P3 ;  /* 0xff80000033337808 */ /* 0x000fe20001800000 */
[----:B------:R-:W2:Y:S01]  /*5020*/  S2R R82, SR_TID.X ;  /* 0x0000000000527919 */ /* 0x000ea20000002100 */
[----:B------:R-:W-:Y:S02]  /*5030*/  FMNMX.FTZ R44, R49, R44, !PT ;  /* 0x0000002c312c7209 */ /* 0x000fe40007810000 */
[----:B------:R-:W-:-:S02]  /*5040*/  ISETP.GT.AND P3, PT, R43, 0x50, PT ;  /* 0x000000502b00780c */ /* 0x000fc40003f64270 */
[----:B-1----:R-:W-:Y:S01]  /*5050*/  FSEL R52, R52, -INF , P4 ;  /* 0xff80000034347808 */ /* 0x002fe20002000000 */
[----:B------:R-:W1:Y:S01]  /*5060*/  MUFU.TANH R59, R59 ;  /* 0x0000003b003b7308 */ /* 0x000e620000002400 */
[----:B------:R-:W-:Y:S02]  /*5070*/  FMNMX.FTZ R67, R51, R44, !PT ;  /* 0x0000002c33437209 */ /* 0x000fe40007810000 */
[----:B------:R-:W-:Y:S02]  /*5080*/  ISETP.GT.AND P4, PT, R43, 0x51, PT ;  /* 0x000000512b00780c */ /* 0x000fe40003f84270 */
[----:B0-----:R-:W-:Y:S02]  /*5090*/  FSEL R53, R53, -INF , P3 ;  /* 0xff80000035357808 */ /* 0x001fe40001800000 */
[----:B------:R-:W-:Y:S01]  /*50a0*/  FMNMX.FTZ R44, R52, R67, !PT ;  /* 0x00000043342c7209 */ /* 0x000fe20007810000 */
[----:B------:R-:W0:Y:S01]  /*50b0*/  MUFU.TANH R5, R5 ;  /* 0x0000000500057308 */ /* 0x000e220000002400 */
[----:B------:R-:W-:Y:S01]  /*50c0*/  ISETP.GT.AND P3, PT, R43, 0x58, PT ;  /* 0x000000582b00780c */ /* 0x000fe20003f64270 */
[----:B------:R-:W-:-:S02]  /*50d0*/  WARPGROUP.DEPBAR.LE gsb0, 0x0 ;  /* 0x00008000000079c5 */ /* 0x000fc40000010000 */
[----:B----4-:R-:W-:Y:S01]  /*50e0*/  FSEL R54, R54, -INF , P4 ;  /* 0xff80000036367808 */ /* 0x010fe20002000000 */
[----:B------:R-:W-:Y:S01]  /*50f0*/  WARPGROUP.ARRIVE ;  /* 0x00000000000079c5 */ /* 0x000fe20000000000 */
[----:B------:R-:W-:Y:S02]  /*5100*/  FMNMX.FTZ R67, R53, R44, !PT ;  /* 0x0000002c35437209 */ /* 0x000fe40007810000 */
[----:B------:R-:W-:Y:S01]  /*5110*/  ISETP.GT.AND P4, PT, R43, 0x59, PT ;  /* 0x000000592b00780c */ /* 0x000fe20003f84270 */
[----:B------:R-:W3:Y:S01]  /*5120*/  MUFU.TANH R6, R6 ;  /* 0x0000000600067308 */ /* 0x000ee20000002400 */
[----:B-----5:R-:W-:Y:S01]  /*5130*/  FSEL R55, R55, -INF , P3 ;  /* 0xff80000037377808 */ /* 0x020fe20001800000 */
[----:B------:R-:W-:Y:S01]  /*5140*/  HGMMA.64x64x16.F32 R88, R136, gdesc[UR4].tnspB, R88, gsb0 ;  /* 0x40e0000488587df0 */ /* 0x000fe20008000858 */
[----:B------:R-:W-:Y:S01]  /*5150*/  FMNMX.FTZ R44, R54, R67, !PT ;  /* 0x00000043362c7209 */ /* 0x000fe20007810000 */
[----:B------:R-:W-:Y:S01]  /*5160*/  UIADD3 UR6, UR10, 0x200, URZ ;  /* 0x000002000a067890 */ /* 0x000fe2000fffe03f */
[----:B------:R-:W-:Y:S01]  /*5170*/  ISETP.GT.AND P3, PT, R43, 0x60, PT ;  /* 0x000000602b00780c */ /* 0x000fe20003f64270 */
[----:B------:R-:W-:Y:S01]  /*5180*/  UMOV UR7, 0x40000040 ;  /* 0x4000004000077882 */ /* 0x000fe20000000000 */
[----:B------:R-:W-:Y:S01]  /*5190*/  FSEL R56, R56, -INF , P4 ;  /* 0xff80000038387808 */ /* 0x000fe20002000000 */
[----:B------:R-:W4:Y:S01]  /*51a0*/  MUFU.TANH R9, R9 ;  /* 0x0000000900097308 */ /* 0x000f220000002400 */
[----:B------:R-:W-:-:S02]  /*51b0*/  FMNMX.FTZ R67, R55, R44, !PT ;  /* 0x0000002c37437209 */ /* 0x000fc40007810000 */
[----:B------:R-:W-:Y:S02]  /*51c0*/  ISETP.GT.AND P4, PT, R43, 0x61, PT ;  /* 0x000000612b00780c */ /* 0x000fe40003f84270 */
[----:B------:R-:W-:Y:S02]  /*51d0*/  FSEL R57, R57, -INF , P3 ;  /* 0xff80000039397808 */ /* 0x000fe40001800000 */
[----:B------:R-:W-:Y:S01]  /*51e0*/  FMNMX.FTZ R44, R56, R67, !PT ;  /* 0x00000043382c7209 */ /* 0x000fe20007810000 */
[----:B------:R-:W5:Y:S01]  /*51f0*/  MUFU.TANH R10, R10 ;  /* 0x0000000a000a7308 */ /* 0x000f620000002400 */
[----:B------:R-:W-:Y:S02]  /*5200*/  ISETP.GT.AND P3, PT, R43, 0x68, PT ;  /* 0x000000682b00780c */ /* 0x000fe40003f64270 */
[----:B------:R-:W-:Y:S02]  /*5210*/  FSEL R58, R58, -INF , P4 ;  /* 0xff8000003a3a7808 */ /* 0x000fe40002000000 */
[----:B------:R-:W-:-:S02]  /*5220*/  FMNMX.FTZ R67, R57, R44, !PT ;  /* 0x0000002c39437209 */ /* 0x000fc40007810000 */
[----:B------:R-:W-:Y:S01]  /*5230*/  ISETP.GT.AND P4, PT, R43, 0x69, PT ;  /* 0x000000692b00780c */ /* 0x000fe20003f84270 */
[----:B------:R-:W2:Y:S01]  /*5240*/  MUFU.TANH R13, R13 ;  /* 0x0000000d000d7308 */ /* 0x000ea20000002400 */
[----:B------:R-:W-:Y:S02]  /*5250*/  FSEL R63, R63, -INF , P3 ;  /* 0xff8000003f3f7808 */ /* 0x000fe40001800000 */
[----:B------:R-:W-:Y:S02]  /*5260*/  FMNMX.FTZ R44, R58, R67, !PT ;  /* 0x000000433a2c7209 */ /* 0x000fe40007810000 */
[----:B------:R-:W-:Y:S02]  /*5270*/  ISETP.GT.AND P3, PT, R43, 0x70, PT ;  /* 0x000000702b00780c */ /* 0x000fe40003f64270 */
[----:B------:R-:W-:Y:S01]  /*5280*/  FSEL R62, R62, -INF , P4 ;  /* 0xff8000003e3e7808 */ /* 0x000fe20002000000 */
[----:B------:R-:W2:Y:S01]  /*5290*/  MUFU.TANH R14, R14 ;  /* 0x0000000e000e7308 */ /* 0x000ea20000002400 */
[----:B------:R-:W-:-:S02]  /*52a0*/  FMNMX.FTZ R67, R63, R44, !PT ;  /* 0x0000002c3f437209 */ /* 0x000fc40007810000 */
[----:B------:R-:W-:Y:S02]  /*52b0*/  ISETP.GT.AND P4, PT, R43, 0x71, PT ;  /* 0x000000712b00780c */ /* 0x000fe40003f84270 */
[----:B-1----:R-:W-:Y:S02]  /*52c0*/  FSEL R59, R59, -INF , P3 ;  /* 0xff8000003b3b7808 */ /* 0x002fe40001800000 */
[----:B------:R-:W-:Y:S01]  /*52d0*/  FMNMX.FTZ R44, R62, R67, !PT ;  /* 0x000000433e2c7209 */ /* 0x000fe20007810000 */
[----:B------:R-:W-:Y:S01]  /*52e0*/  FMUL.FTZ R67, R61, UR21 ;  /* 0x000000153d437c20 */ /* 0x000fe20008410000 */
[----:B------:R-:W-:Y:S01]  /*52f0*/  ISETP.GT.AND P3, PT, R43, 0x78, PT ;  /* 0x000000782b00780c */ /* 0x000fe20003f64270 */
[----:B------:R-:W1:Y:S01]  /*5300*/  MUFU.TANH R21, R21 ;  /* 0x0000001500157308 */ /* 0x000e620000002400 */
[----:B------:R-:W-:Y:S02]  /*5310*/  FSEL R60, R83, -INF , P4 ;  /* 0xff800000533c7808 */ /* 0x000fe40002000000 */
[----:B------:R-:W-:-:S02]  /*5320*/  FMNMX.FTZ R71, R59, R44, !PT ;  /* 0x0000002c3b477209 */ /* 0x000fc40007810000 */
[----:B------:R-:W-:Y:S02]  /*5330*/  ISETP.GT.AND P4, PT, R43, 0x79, PT ;  /* 0x000000792b00780c */ /* 0x000fe40003f84270 */
[----:B------:R-:W-:Y:S01]  /*5340*/  FSEL R43, R86, -INF , P3 ;  /* 0xff800000562b7808 */ /* 0x000fe20001800000 */
[----:B------:R-:W1:Y:S01]  /*5350*/  MUFU.TANH R24, R24 ;  /* 0x0000001800187308 */ /* 0x000e620000002400 */
[----:B------:R-:W-:Y:S02]  /*5360*/  FMNMX.FTZ R44, R60, R71, !PT ;  /* 0x000000473c2c7209 */ /* 0x000fe40007810000 */
[----:B------:R-:W-:Y:S02]  /*5370*/  FSEL R61, R87, -INF , P4 ;  /* 0xff800000573d7808 */ /* 0x000fe40002000000 */
[----:B------:R-:W-:Y:S02]  /*5380*/  FMNMX.FTZ R44, R43, R44, !PT ;  /* 0x0000002c2b2c7209 */ /* 0x000fe40007810000 */
[----:B------:R-:W-:Y:S01]  /*5390*/  ISETP.GT.AND P4, PT, R42, RZ, PT ;  /* 0x000000ff2a00720c */ /* 0x000fe20003f84270 */
[----:B------:R-:W1:Y:S01]  /*53a0*/  MUFU.TANH R27, R27 ;  /* 0x0000001b001b7308 */ /* 0x000e620000002400 */
[----:B------:R-:W-:-:S02]  /*53b0*/  FMNMX.FTZ R44, R61, R44, !PT ;  /* 0x0000002c3d2c7209 */ /* 0x000fc40007810000 */
[----:B------:R-:W-:-:S03]  /*53c0*/  ISETP.GT.AND P5, PT, R42, 0x1, PT ;  /* 0x000000012a00780c */ /* 0x000fc60003fa4270 */
[----:B------:R-:W0:Y:S02]  /*53d0*/  SHFL.BFLY PT, R71, R44, 0x2, 0x1f ;  /* 0x0c401f002c477f89 */ /* 0x000e2400000e0000 */
[----:B------:R-:W1:Y:S08]  /*53e0*/  MUFU.TANH R28, R28 ;  /* 0x0000001c001c7308 */ /* 0x000e700000002400 */
[----:B------:R-:W1:Y:S01]  /*53f0*/  MUFU.TANH R30, R30 ;  /* 0x0000001e001e7308 */ /* 0x000e620000002400 */
[----:B------:R-:W-:-:S07]  /*5400*/  WARPGROUP.DEPBAR.LE gsb0, 0x0 ;  /* 0x00008000000079c5 */ /* 0x000fce0000010000 */
[----:B------:R-:W1:Y:S01]  /*5410*/  MUFU.TANH R32, R32 ;  /* 0x0000002000207308 */ /* 0x000e620000002400 */
[----:B------:R-:W-:Y:S01]  /*5420*/  WARPGROUP.ARRIVE ;  /* 0x00000000000079c5 */ /* 0x000fe20000000000 */
[----:B0-----:R-:W-:-:S05]  /*5430*/  FMNMX.FTZ R78, R44, R71, !PT ;  /* 0x000000472c4e7209 */ /* 0x001fca0007810000 */
[----:B------:R-:W-:Y:S01]  /*5440*/  HGMMA.64x64x16.F32 R88, R132, gdesc[UR4].tnspB, R88, gsb0 ;  /* 0x40e0000484587df0 */ /* 0x000fe20008000858 */
[----:B------:R-:W0:Y:S01]  /*5450*/  MUFU.TANH R35, R35 ;  /* 0x0000002300237308 */ /* 0x000e220000002400 */
[----:B------:R-:W-:Y:S01]  /*5460*/  FMUL.FTZ R71, R73, UR21 ;  /* 0x0000001549477c20 */ /* 0x000fe20008410000 */
[----:B------:R-:W-:Y:S01]  /*5470*/  FMUL.FTZ R73, R77, UR21 ;  /* 0x000000154d497c20 */ /* 0x000fe20008410000 */
[----:B------:R-:W3:Y:S01]  /*5480*/  SHFL.BFLY PT, R83, R78, 0x1, 0x1f ;  /* 0x0c201f004e537f89 */ /* 0x000ee200000e0000 */
[----:B------:R-:W-:Y:S01]  /*5490*/  FMUL.FTZ R77, R84, UR21 ;  /* 0x00000015544d7c20 */ /* 0x000fe20008410000 */
[----:B------:R-:W-:Y:S01]  /*54a0*/  UIADD3 UR6, UR10, 0x280, URZ ;  /* 0x000002800a067890 */ /* 0x000fe2000fffe03f */
[----:B------:R-:W-:Y:S02]  /*54b0*/  UMOV UR7, 0x40000040 ;  /* 0x4000004000077882 */ /* 0x000fe40000000000 */
[----:B------:R-:W0:Y:S08]  /*54c0*/  MUFU.TANH R36, R36 ;  /* 0x0000002400247308 */ /* 0x000e300000002400 */
[----:B------:R-:W0:Y:S08]  /*54d0*/  MUFU.TANH R37, R37 ;  /* 0x0000002500257308 */ /* 0x000e300000002400 */
[----:B------:R-:W0:Y:S01]  /*54e0*/  MUFU.TANH R38, R38 ;  /* 0x0000002600267308 */ /* 0x000e220000002400 */
[----:B---3--:R-:W-:-:S04]  /*54f0*/  FMNMX.FTZ R44, R78, R83, !PT ;  /* 0x000000534e2c7209 */ /* 0x008fc80007810000 */
[C---:B------:R-:W-:Y:S01]  /*5500*/  FSETP.NEU.FTZ.AND P3, PT, R44.reuse, -INF , PT ;  /* 0xff8000002c00780b */ /* 0x040fe20003f7d000 */
[----:B------:R-:W-:Y:S02]  /*5510*/  FMUL.FTZ R76, R44, UR22 ;  /* 0x000000162c4c7c20 */ /* 0x000fe40008410000 */
[----:B------:R-:W3:Y:S03]  /*5520*/  MUFU.TANH R40, R40 ;  /* 0x0000002800287308 */ /* 0x000ee60000002400 */
[----:B------:R-:W-:-:S05]  /*5530*/  FSEL R76, R76, RZ, P3 ;  /* 0x000000ff4c4c7208 */ /* 0x000fca0001800000 */
[----:B------:R-:W3:Y:S01]  /*5540*/  MUFU.TANH R41, R41 ;  /* 0x0000002900297308 */ /* 0x000ee20000002400 */
        /* <DEDUP_REMOVED lines=17> */
[----:B-----5:R-:W-:Y:S01]  /*5660*/  FSEL R10, R10, -INF , P5 ;  /* 0xff8000000a0a7808 */ /* 0x020fe20002800000 */
[--C-:B------:R-:W-:Y:S01]  /*5670*/  FFMA.FTZ R145, R15, UR22, -R76.reuse ;  /* 0x000000160f917c23 */ /* 0x100fe2000801084c */
[----:B------:R-:W-:Y:S01]  /*5680*/  FMNMX.FTZ R7, R9, R78, !PT ;  /* 0x0000004e09077209 */ /* 0x000fe20007810000 */
[--C-:B------:R-:W-:Y:S01]  /*5690*/  FFMA.FTZ R20, R20, UR22, -R76.reuse ;  /* 0x0000001614147c23 */ /* 0x100fe2000801084c */
[----:B------:R-:W-:Y:S01]  /*56a0*/  ISETP.GT.AND P5, PT, R42, 0x11, PT ;  /* 0x000000112a00780c */ /* 0x000fe20003fa4270 */
[--C-:B------:R-:W-:Y:S01]  /*56b0*/  FFMA.FTZ R139, R47, UR22, -R76.reuse ;  /* 0x000000162f8b7c23 */ /* 0x100fe2000801084c */
[----:B--2---:R-:W-:Y:S01]  /*56c0*/  FSEL R13, R13, -INF , P4 ;  /* 0xff8000000d0d7808 */ /* 0x004fe20002000000 */
[----:B------:R-:W2:Y:S01]  /*56d0*/  MUFU.TANH R64, R64 ;  /* 0x0000004000407308 */ /* 0x000ea20000002400 */
[----:B------:R-:W-:Y:S01]  /*56e0*/  FMNMX.FTZ R78, R10, R7, !PT ;  /* 0x000000070a4e7209 */ /* 0x000fe20007810000 */
        /* <DEDUP_REMOVED lines=8> */
[----:B------:R-:W-:Y:S01]  /*5770*/  FFMA.FTZ R34, R34, UR22, -R76 ;  /* 0x0000001622227c23 */ /* 0x000fe2000801084c */
[----:B-1----:R-:W-:Y:S01]  /*5780*/  FSEL R21, R21, -INF , P4 ;  /* 0xff80000015157808 */ /* 0x002fe20002000000 */
[----:B------:R-:W-:-:S02]  /*5790*/  WARPGROUP.DEPBAR.LE gsb0, 0x0 ;  /* 0x00008000000079c5 */ /* 0x000fc40000010000 */
[----:B------:R-:W-:Y:S01]  /*57a0*/  FMNMX.FTZ R78, R14, R7, !PT ;  /* 0x000000070e4e7209 */ /* 0x000fe20007810000 */
[----:B------:R-:W-:Y:S01]  /*57b0*/  WARPGROUP.ARRIVE ;  /* 0x00000000000079c5 */ /* 0x000fe20000000000 */
[----:B------:R-:W-:Y:S01]  /*57c0*/  ISETP.GT.AND P4, PT, R42, 0x20, PT ;  /* 0x000000202a00780c */ /* 0x000fe20003f84270 */
[----:B------:R-:W1:Y:S01]  /*57d0*/  MUFU.TANH R68, R68 ;  /* 0x0000004400447308 */ /* 0x000e620000002400 */
[----:B------:R-:W-:Y:S01]  /*57e0*/  FSEL R24, R24, -INF , P5 ;  /* 0xff80000018187808 */ /* 0x000fe20002800000 */
[--C-:B------:R-:W-:Y:S01]  /*57f0*/  FFMA.FTZ R133, R50, UR22, -R76.reuse ;  /* 0x0000001632857c23 */ /* 0x100fe2000801084c */
[----:B------:R-:W-:Y:S01]  /*5800*/  FMNMX.FTZ R7, R21, R78, !PT ;  /* 0x0000004e15077209 */ /* 0x000fe20007810000 */
[----:B------:R-:W-:Y:S01]  /*5810*/  HGMMA.64x64x16.F32 R88, R128, gdesc[UR4].tnspB, R88, gsb0 ;  /* 0x40e0000480587df0 */ /* 0x000fe20008000858 */
[----:B------:R-:W-:Y:S01]  /*5820*/  ISETP.GT.AND P5, PT, R42, 0x21, PT ;  /* 0x000000212a00780c */ /* 0x000fe20003fa4270 */
[--C-:B------:R-:W-:Y:S01]  /*5830*/  FFMA.FTZ R50, R52, UR22, -R76.reuse ;  /* 0x0000001634327c23 */ /* 0x100fe2000801084c */
[----:B------:R-:W-:Y:S01]  /*5840*/  FSEL R27, R27, -INF , P4 ;  /* 0xff8000001b1b7808 */ /* 0x000fe20002000000 */
[----:B------:R-:W1:Y:S01]  /*5850*/  MUFU.TANH R69, R69 ;  /* 0x0000004500457308 */ /* 0x000e620000002400 */
[----:B------:R-:W-:Y:S01]  /*5860*/  FMNMX.FTZ R78, R24, R7, !PT ;  /* 0x00000007184e7209 */ /* 0x000fe20007810000 */
[--C-:B------:R-:W-:Y:S01]  /*5870*/  FFMA.FTZ R52, R54, UR22, -R76.reuse ;  /* 0x0000001636347c23 */ /* 0x100fe2000801084c */
[----:B------:R-:W-:Y:S01]  /*5880*/  ISETP.GT.AND P4, PT, R42, 0x28, PT ;  /* 0x000000282a00780c */ /* 0x000fe20003f84270 */
[--C-:B------:R-:W-:Y:S01]  /*5890*/  FFMA.FTZ R54, R56, UR22, -R76.reuse ;  /* 0x0000001638367c23 */ /* 0x100fe2000801084c */
[----:B------:R-:W-:Y:S01]  /*58a0*/  FSEL R28, R28, -INF , P5 ;  /* 0xff8000001c1c7808 */ /* 0x000fe20002800000 */
[--C-:B------:R-:W-:Y:S01]  /*58b0*/  FFMA.FTZ R56, R58, UR22, -R76.reuse ;  /* 0x000000163a387c23 */ /* 0x100fe2000801084c */
[----:B------:R-:W-:Y:S01]  /*58c0*/  FMNMX.FTZ R7, R27, R78, !PT ;  /* 0x0000004e1b077209 */ /* 0x000fe20007810000 */
[----:B------:R-:W1:Y:S01]  /*58d0*/  MUFU.TANH R70, R70 ;  /* 0x0000004600467308 */ /* 0x000e620000002400 */
[----:B------:R-:W-:Y:S01]  /*58e0*/  ISETP.GT.AND P5, PT, R42, 0x29, PT ;  /* 0x000000292a00780c */ /* 0x000fe20003fa4270 */
[--C-:B------:R-:W-:Y:S01]  /*58f0*/  FFMA.FTZ R58, R62, UR22, -R76.reuse ;  /* 0x000000163e3a7c23 */ /* 0x100fe2000801084c */
[----:B------:R-:W-:Y:S01]  /*5900*/  FSEL R30, R30, -INF , P4 ;  /* 0xff8000001e1e7808 */ /* 0x000fe20002000000 */
[----:B------:R-:W-:Y:S01]  /*5910*/  UIADD3 UR6, UR10, 0x300, URZ ;  /* 0x000003000a067890 */ /* 0x000fe2000fffe03f */
[----:B------:R-:W-:Y:S01]  /*5920*/  FMNMX.FTZ R11, R28, R7, !PT ;  /* 0x000000071c0b7209 */ /* 0x000fe20007810000 */
[----:B------:R-:W-:Y:S01]  /*5930*/  UMOV UR7, 0x40000040 ;  /* 0x4000004000077882 */ /* 0x000fe20000000000 */
[----:B------:R-:W-:Y:S01]  /*5940*/  FSEL R7, R32, -INF , P5 ;  /* 0xff80000020077808 */ /* 0x000fe20002800000 */
[----:B------:R-:W1:Y:S01]  /*5950*/  MUFU.TANH R71, R71 ;  /* 0x0000004700477308 */ /* 0x000e620000002400 */
[----:B------:R-:W-:Y:S01]  /*5960*/  ISETP.GT.AND P4, PT, R42, 0x30, PT ;  /* 0x000000302a00780c */ /* 0x000fe20003f84270 */
        /* <DEDUP_REMOVED lines=16> */
[----:B------:R-:W-:Y:S01]  /*5a70*/  FFMA.FTZ R61, R61, UR22, -R76 ;  /* 0x000000163d3d7c23 */ /* 0x000fe2000801084c */
[----:B------:R-:W-:-:S02]  /*5a80*/  FSEL R37, R37, -INF , P4 ;  /* 0xff80000025257808 */ /* 0x000fc40002000000 */
[----:B------:R-:W-:Y:S02]  /*5a90*/  FMNMX.FTZ R32, R36, R11, !PT ;  /* 0x0000000b24207209 */ /* 0x000fe40007810000 */
[----:B------:R-:W-:Y:S01]  /*5aa0*/  ISETP.GT.AND P4, PT, R42, 0x40, PT ;  /* 0x000000402a00780c */ /* 0x000fe20003f84270 */
[----:B------:R-:W0:Y:S01]  /*5ab0*/  MUFU.TANH R74, R74 ;  /* 0x0000004a004a7308 */ /* 0x000e220000002400 */
[----:B------:R-:W-:Y:S02]  /*5ac0*/  FSEL R38, R38, -INF , P5 ;  /* 0xff80000026267808 */ /* 0x000fe40002800000 */
[----:B------:R-:W-:Y:S01]  /*5ad0*/  FMNMX.FTZ R11, R37, R32, !PT ;  /* 0x00000020250b7209 */ /* 0x000fe20007810000 */
[--C-:B------:R-:W-:Y:S01]  /*5ae0*/  FFMA.FTZ R32, R31, UR22, -R76.reuse ;  /* 0x000000161f207c23 */ /* 0x100fe2000801084c */
[----:B------:R-:W-:Y:S01]  /*5af0*/  ISETP.GT.AND P5, PT, R42, 0x41, PT ;  /* 0x000000412a00780c */ /* 0x000fe20003fa4270 */
[----:B------:R-:W-:Y:S01]  /*5b00*/  FFMA.FTZ R31, R59, UR22, -R76 ;  /* 0x000000163b1f7c23 */ /* 0x000fe2000801084c */
[----:B---3--:R-:W-:Y:S01]  /*5b10*/  FSEL R40, R40, -INF , P4 ;  /* 0xff80000028287808 */ /* 0x008fe20002000000 */
[----:B------:R-:W3:Y:S01]  /*5b20*/  MUFU.TANH R75, R75 ;  /* 0x0000004b004b7308 */ /* 0x000ee20000002400 */
[----:B------:R-:W-:-:S02]  /*5b30*/  FMNMX.FTZ R11, R38, R11, !PT ;  /* 0x0000000b260b7209 */ /* 0x000fc40007810000 */
[----:B------:R-:W-:Y:S02]  /*5b40*/  ISETP.GT.AND P4, PT, R42, 0x48, PT ;  /* 0x000000482a00780c */ /* 0x000fe40003f84270 */
[----:B------:R-:W-:Y:S02]  /*5b50*/  FSEL R41, R41, -INF , P5 ;  /* 0xff80000029297808 */ /* 0x000fe40002800000 */
[----:B------:R-:W-:Y:S01]  /*5b60*/  FMNMX.FTZ R78, R40, R11, !PT ;  /* 0x0000000b284e7209 */ /* 0x000fe20007810000 */
[----:B------:R-:W3:Y:S01]  /*5b70*/  MUFU.TANH R77, R77 ;  /* 0x0000004d004d7308 */ /* 0x000ee20000002400 */
[----:B------:R-:W-:Y:S02]  /*5b80*/  ISETP.GT.AND P5, PT, R42, 0x49, PT ;  /* 0x000000492a00780c */ /* 0x000fe40003fa4270 */
[----:B------:R-:W-:Y:S02]  /*5b90*/  FSEL R66, R66, -INF , P4 ;  /* 0xff80000042427808 */ /* 0x000fe40002000000 */
[----:B------:R-:W-:-:S02]  /*5ba0*/  FMNMX.FTZ R11, R41, R78, !PT ;  /* 0x0000004e290b7209 */ /* 0x000fc40007810000 */
[----:B------:R-:W-:Y:S01]  /*5bb0*/  ISETP.GT.AND P4, PT, R42, 0x50, PT ;  /* 0x000000502a00780c */ /* 0x000fe20003f84270 */
[----:B------:R-:W3:Y:S01]  /*5bc0*/  MUFU.TANH R39, R85 ;  /* 0x0000005500277308 */ /* 0x000ee20000002400 */
[----:B----4-:R-:W-:Y:S02]  /*5bd0*/  FSEL R67, R67, -INF , P5 ;  /* 0xff80000043437808 */ /* 0x010fe40002800000 */
[----:B------:R-:W-:Y:S02]  /*5be0*/  FMNMX.FTZ R78, R66, R11, !PT ;  /* 0x0000000b424e7209 */ /* 0x000fe40007810000 */
[----:B------:R-:W-:Y:S02]  /*5bf0*/  ISETP.GT.AND P5, PT, R42, 0x51, PT ;  /* 0x000000512a00780c */ /* 0x000fe40003fa4270 */
[----:B--2---:R-:W-:Y:S01]  /*5c00*/  FSEL R64, R64, -INF , P4 ;  /* 0xff80000040407808 */ /* 0x004fe20002000000 */
[----:B------:R-:W-:Y:S01]  /*5c10*/  MUFU.EX2 R149, R149 ;  /* 0x0000009500957308 */ /* 0x000fe20000000800 */
[----:B------:R-:W-:Y:S01]  /*5c20*/  FMNMX.FTZ R11, R67, R78, !PT ;  /* 0x0000004e430b7209 */ /* 0x000fe20007810000 */
[----:B------:R-:W-:-:S02]  /*5c30*/  WARPGROUP.DEPBAR.LE gsb0, 0x0 ;  /* 0x00008000000079c5 */ /* 0x000fc40000010000 */
[----:B------:R-:W-:Y:S01]  /*5c40*/  ISETP.GT.AND P4, PT, R42, 0x58, PT ;  /* 0x000000582a00780c */ /* 0x000fe20003f84270 */
[----:B------:R-:W-:Y:S01]  /*5c50*/  WARPGROUP.ARRIVE ;  /* 0x00000000000079c5 */ /* 0x000fe20000000000 */
[----:B-----5:R-:W-:Y:S02]  /*5c60*/  FSEL R65, R65, -INF , P5 ;  /* 0xff80000041417808 */ /* 0x020fe40002800000 */
[----:B------:R-:W-:Y:S01]  /*5c70*/  FMNMX.FTZ R78, R64, R11, !PT ;  /* 0x0000000b404e7209 */ /* 0x000fe20007810000 */
[----:B------:R-:W-:Y:S01]  /*5c80*/  MUFU.EX2 R6, R79 ;  /* 0x0000004f00067308 */ /* 0x000fe20000000800 */
[----:B------:R-:W-:Y:S01]  /*5c90*/  ISETP.GT.AND P5, PT, R42, 0x59, PT ;  /* 0x000000592a00780c */ /* 0x000fe20003fa4270 */
[----:B------:R-:W-:Y:S01]  /*5ca0*/  HGMMA.64x64x16.F32 R88, R124, gdesc[UR4].tnspB, R88, gsb0 ;  /* 0x40e000047c587df0 */ /* 0x000fe20008000858 */
[----:B-1----:R-:W-:Y:S01]  /*5cb0*/  FSEL R68, R68, -INF , P4 ;  /* 0xff80000044447808 */ /* 0x002fe20002000000 */
[----:B------:R-:W-:Y:S01]  /*5cc0*/  UIADD3 UR6, UR10, 0x380, URZ ;  /* 0x000003800a067890 */ /* 0x000fe2000fffe03f */
[----:B------:R-:W-:Y:S01]  /*5cd0*/  FMNMX.FTZ R11, R65, R78, !PT ;  /* 0x0000004e410b7209 */ /* 0x000fe20007810000 */
[----:B------:R-:W-:Y:S01]  /*5ce0*/  UMOV UR7, 0x40000040 ;  /* 0x4000004000077882 */ /* 0x000fe20000000000 */
        /* <DEDUP_REMOVED lines=13> */
[----:B0-----:R-:W-:Y:S02]  /*5dc0*/  FSEL R72, R72, -INF , P4 ;  /* 0xff80000048487808 */ /* 0x001fe40002000000 */
        /* <DEDUP_REMOVED lines=13> */
[----:B------:R-:W-:Y:S01]  /*5ea0*/  ISETP.GT.AND P5, PT, R42, 0x79, PT ;  /* 0x000000792a00780c */ /* 0x000fe20003fa4270 */
[--C-:B------:R-:W-:Y:S01]  /*5eb0*/  FFMA.FTZ R42, R49, UR22, -R76.reuse ;  /* 0x00000016312a7c23 */ /* 0x100fe2000801084c */
[----:B------:R-:W-:Y:S01]  /*5ec0*/  FSEL R77, R77, -INF , P4 ;  /* 0xff8000004d4d7808 */ /* 0x000fe20002000000 */
[----:B------:R-:W-:Y:S01]  /*5ed0*/  FFMA.FTZ R11, R53, UR22, -R76 ;  /* 0x00000016350b7c23 */ /* 0x000fe2000801084c */
[----:B------:R-:W-:Y:S02]  /*5ee0*/  FMNMX.FTZ R78, R75, R78, !PT ;  /* 0x0000004e4b4e7209 */ /* 0x000fe40007810000 */
[----:B------:R-:W-:Y:S01]  /*5ef0*/  FSEL R39, R39, -INF , P5 ;  /* 0xff80000027277808 */ /* 0x000fe20002800000 */
[----:B------:R-:W-:Y:S01]  /*5f00*/  MUFU.EX2 R141, R141 ;  /* 0x0000008d008d7308 */ /* 0x000fe20000000800 */
[----:B------:R-:W-:-:S04]  /*5f10*/  FMNMX.FTZ R78, R77, R78, !PT ;  /* 0x0000004e4d4e7209 */ /* 0x000fc80007810000 */
        /* <DEDUP_REMOVED lines=10> */
[----:B------:R-:W-:-:S04]  /*5fc0*/  FFMA.FTZ R25, R57, UR22, -R76 ;  /* 0x0000001639197c23 */ /* 0x000fc8000801084c */
[----:B------:R-:W0:Y:S01]  /*5fd0*/  SHFL.BFLY PT, R78, R49, 0x1, 0x1f ;  /* 0x0c201f00314e7f89 */ /* 0x000e2200000e0000 */
        /* <DEDUP_REMOVED lines=14> */
[----:B------:R-:W-:Y:S01]  /*60c0*/  FFMA.FTZ R43, R10, UR22, -R62 ;  /* 0x000000160a2b7c23 */ /* 0x000fe2000801083e */
        /* <DEDUP_REMOVED lines=29> */
[----:B------:R-:W-:-:S02]  /*62a0*/  IMAD.U32 R10, RZ, RZ, UR39 ;  /* 0x00000027ff0a7e24 */ /* 0x000fc4000f8e00ff */
[--C-:B------:R-:W-:Y:S01]  /*62b0*/  FFMA.FTZ R73, R73, UR22, -R62.reuse ;  /* 0x0000001649497c23 */ /* 0x100fe2000801083e */
[----:B------:R-:W-:Y:S01]  /*62c0*/  FFMA.FTZ R74, R74, UR22, -R62 ;  /* 0x000000164a4a7c23 */ /* 0x000fe2000801083e */
[----:B------:R-:W-:Y:S01]  /*62d0*/  FADD.FTZ R0, R6, R47 ;  /* 0x0000002f06007221 */ /* 0x000fe20000010000 */
[----:B------:R-:W-:Y:S01]  /*62e0*/  VIADD R8, R23, 0x9 ;  /* 0x0000000917087836 */ /* 0x000fe20000000000 */
[----:B------:R-:W-:Y:S01]  /*62f0*/  @!P1 LEA R10, R10, UR45, 0x3 ;  /* 0x0000002d0a0a9c11 */ /* 0x000fe2000f8e18ff */
[----:B------:R-:W0:Y:S01]  /*6300*/  MUFU.EX2 R150, R150 ;  /* 0x0000009600967308 */ /* 0x000e220000000800 */
[----:B-1----:R-:W-:Y:S01]  /*6310*/  FFMA.FTZ R2, R3, R2, R148 ;  /* 0x0000000203027223 */ /* 0x002fe20000010094 */
[----:B------:R-:W-:Y:S01]  /*6320*/  ISETP.GE.U32.AND P3, PT, R82, 0x180, PT ;  /* 0x000001805200780c */ /* 0x000fe20003f66070 */
[--C-:B------:R-:W-:Y:S01]  /*6330*/  FFMA.FTZ R75, R75, UR22, -R62.reuse ;  /* 0x000000164b4b7c23 */ /* 0x100fe2000801083e */
[----:B------:R-:W-:Y:S02]  /*6340*/  @!P1 VIADD R10, R10, 0x16840 ;  /* 0x000168400a0a9836 */ /* 0x000fe40000000000 */
[----:B------:R-:W-:Y:S01]  /*6350*/  FFMA.FTZ R77, R77, UR22, -R62 ;  /* 0x000000164d4d7c23 */ /* 0x000fe2000801083e */
[----:B------:R-:W-:Y:S01]  /*6360*/  SEL R8, R8, 0x9, !P3 ;  /* 0x0000000908087807 */ /* 0x000fe20005800000 */
[----:B------:R-:W-:-:S02]  /*6370*/  WARPGROUP.DEPBAR.LE gsb0, 0x0 ;  /* 0x00008000000079c5 */ /* 0x000fc40000010000 */
[----:B------:R-:W1:Y:S01]  /*6380*/  MUFU.EX2 R43, R43 ;  /* 0x0000002b002b7308 */ /* 0x000e620000000800 */
[C---:B--2---:R-:W-:Y:S01]  /*6390*/  FADD.FTZ R51, R5.reuse, R2 ;  /* 0x0000000205337221 */ /* 0x044fe20000010000 */
[----:B------:R-:W-:Y:S01]  /*63a0*/  F2FP.F16.F32.PACK_AB R148, R5, R148 ;  /* 0x000000940594723e */ /* 0x000fe200000000ff */
[----:B------:R-:W-:Y:S01]  /*63b0*/  FFMA.FTZ R39, R39, UR22, -R62 ;  /* 0x0000001627277c23 */ /* 0x000fe2000801083e */
[----:B------:R-:W-:Y:S01]  /*63c0*/  @!P1 PRMT R10, RZ, 0x654, R10 ;  /* 0x00000654ff0a9816 */ /* 0x000fe2000000000a */
[----:B------:R2:W-:Y:S06]  /*63d0*/  BAR.ARV R8, 0x100 ;  /* 0x000400080000751d */ /* 0x0005ec0000002000 */
[----:B------:R-:W3:Y:S01]  /*63e0*/  MUFU.EX2 R144, R144 ;  /* 0x0000009000907308 */ /* 0x000ee20000000800 */
[----:B0-----:R-:W-:Y:S01]  /*63f0*/  FADD.FTZ R2, R150, R51 ;  /* 0x0000003396027221 */ /* 0x001fe20000010000 */
[----:B------:R0:W-:Y:S01]  /*6400*/  @!P1 SYNCS.ARRIVE.TRANS64.RED.A1T0 RZ, [R10+URZ], RZ ;  /* 0x000000ff0aff99a7 */ /* 0x0001e2000810043f */
[----:B------:R-:W-:Y:S01]  /*6410*/  PLOP3.LUT P3, PT, PT, PT, UP1, 0x80, 0x0 ;  /* 0x000000000000781c */ /* 0x000fe20003f6f018 */
[-C--:B------:R-:W-:Y:S01]  /*6420*/  FMUL.FTZ R88, R88, R3.reuse ;  /* 0x0000000358587220 */ /* 0x080fe20000410000 */
[-C--:B------:R-:W-:Y:S01]  /*6430*/  FMUL.FTZ R89, R89, R3.reuse ;  /* 0x0000000359597220 */ /* 0x080fe20000410000 */
[----:B-1----:R-:W-:Y:S01]  /*6440*/  FADD.FTZ R47, R43, R2 ;  /* 0x000000022b2f7221 */ /* 0x002fe20000010000 */
[-C--:B------:R-:W-:Y:S01]  /*6450*/  FMUL.FTZ R92, R92, R3.reuse ;  /* 0x000000035c5c7220 */ /* 0x080fe20000410000 */
[----:B------:R-:W1:Y:S01]  /*6460*/  MUFU.EX2 R13, R13 ;  /* 0x0000000d000d7308 */ /* 0x000e620000000800 */
[-C--:B------:R-:W-:Y:S01]  /*6470*/  FMUL.FTZ R93, R93, R3.reuse ;  /* 0x000000035d5d7220 */ /* 0x080fe20000410000 */
[----:B0-----:R-:W-:Y:S01]  /*6480*/  IMAD.U32 R10, RZ, RZ, UR24 ;  /* 0x00000018ff0a7e24 */ /* 0x001fe2000f8e00ff */
[----:B------:R-:W-:Y:S01]  /*6490*/  UMOV UR24, UR39 ;  /* 0x0000002700187c82 */ /* 0x000fe20008000000 */
[-C--:B------:R-:W-:Y:S01]  /*64a0*/  FMUL.FTZ R96, R96, R3.reuse ;  /* 0x0000000360607220 */ /* 0x080fe20000410000 */
[-C--:B------:R-:W-:Y:S01]  /*64b0*/  FMUL.FTZ R97, R97, R3.reuse ;  /* 0x0000000361617220 */ /* 0x080fe20000410000 */
[-C--:B------:R-:W-:Y:S01]  /*64c0*/  FMUL.FTZ R100, R100, R3.reuse ;  /* 0x0000000364647220 */ /* 0x080fe20000410000 */
[----:B------:R-:W-:Y:S01]  /*64d0*/  @!P1 LEA R10, R10, UR45, 0x3 ;  /* 0x0000002d0a0a9c11 */ /* 0x000fe2000f8e18ff */
[----:B------:R-:W0:Y:S01]  /*64e0*/  MUFU.EX2 R146, R146 ;  /* 0x0000009200927308 */ /* 0x000e220000000800 */
[----:B---3--:R-:W-:Y:S01]  /*64f0*/  FADD.FTZ R2, R144, R47 ;  /* 0x0000002f90027221 */ /* 0x008fe20000010000 */
[-C--:B------:R-:W-:Y:S01]  /*6500*/  FMUL.FTZ R101, R101, R3.reuse ;  /* 0x0000000365657220 */ /* 0x080fe20000410000 */
[----:B--2---:R-:W-:Y:S01]  /*6510*/  @!P1 IADD3 R8, R10, 0x16860, RZ ;  /* 0x000168600a089810 */ /* 0x004fe20007ffe0ff */
[-C--:B------:R-:W-:Y:S01]  /*6520*/  FMUL.FTZ R104, R104, R3.reuse ;  /* 0x0000000368687220 */ /* 0x080fe20000410000 */
[-C--:B------:R-:W-:Y:S01]  /*6530*/  FMUL.FTZ R105, R105, R3.reuse ;  /* 0x0000000369697220 */ /* 0x080fe20000410000 */
[-C--:B------:R-:W-:Y:S01]  /*6540*/  FMUL.FTZ R108, R108, R3.reuse ;  /* 0x000000036c6c7220 */ /* 0x080fe20000410000 */
[----:B------:R-:W-:Y:S01]  /*6550*/  @!P1 PRMT R8, RZ, 0x654, R8 ;  /* 0x00000654ff089816 */ /* 0x000fe20000000008 */
[----:B------:R2:W-:Y:S01]  /*6560*/  MUFU.EX2 R35, R41 ;  /* 0x0000002900237308 */ /* 0x0005e20000000800 */
[C---:B-1----:R-:W-:Y:S01]  /*6570*/  FADD.FTZ R51, R13.reuse, R2 ;  /* 0x000000020d337221 */ /* 0x042fe20000010000 */
[----:B------:R-:W-:Y:S01]  /*6580*/  F2FP.F16.F32.PACK_AB R144, R13, R144 ;  /* 0x000000900d90723e */ /* 0x000fe200000000ff */
[----:B------:R1:W-:Y:S01]  /*6590*/  @!P1 SYNCS.ARRIVE.TRANS64.RED.A1T0 RZ, [R8+URZ], RZ ;  /* 0x000000ff08ff99a7 */ /* 0x0003e2000810043f */
[-C--:B------:R-:W-:Y:S01]  /*65a0*/  FMUL.FTZ R109, R109, R3.reuse ;  /* 0x000000036d6d7220 */ /* 0x080fe20000410000 */
[-C--:B------:R-:W-:Y:S01]  /*65b0*/  FMUL.FTZ R112, R112, R3.reuse ;  /* 0x0000000370707220 */ /* 0x080fe20000410000 */
[-C--:B------:R-:W-:Y:S01]  /*65c0*/  FMUL.FTZ R113, R113, R3.reuse ;  /* 0x0000000371717220 */ /* 0x080fe20000410000 */
[-C--:B------:R-:W-:Y:S01]  /*65d0*/  FMUL.FTZ R116, R116, R3.reuse ;  /* 0x0000000374747220 */ /* 0x080fe20000410000 */
[----:B------:R-:W3:Y:S01]  /*65e0*/  MUFU.EX2 R9, R9 ;  /* 0x0000000900097308 */ /* 0x000ee20000000800 */
[----:B--2---:R-:W-:Y:S01]  /*65f0*/  FADD.FTZ R41, R151, R0 ;  /* 0x0000000097297221 */ /* 0x004fe20000010000 */
[----:B0-----:R-:W-:Y:S01]  /*6600*/  FADD.FTZ R2, R146, R51 ;  /* 0x0000003392027221 */ /* 0x001fe20000010000 */
[----:B------:R-:W-:Y:S01]  /*6610*/  FMUL.FTZ R117, R117, R3 ;  /* 0x0000000375757220 */ /* 0x000fe20000410000 */
[-C--:B------:R-:W-:Y:S01]  /*6620*/  FMUL.FTZ R90, R90, R4.reuse ;  /* 0x000000045a5a7220 */ /* 0x080fe20000410000 */
        /* <DEDUP_REMOVED lines=9> */
[----:B------:R-:W-:Y:S01]  /*66c0*/  FFMA.FTZ R47, R69, UR22, -R62 ;  /* 0x00000016452f7c23 */ /* 0x000fe2000801083e */
[----:B------:R-:W-:Y:S01]  /*66d0*/  FMUL.FTZ R99, R99, R4 ;  /* 0x0000000463637220 */ /* 0x000fe20000410000 */
[----:B------:R-:W2:Y:S01]  /*66e0*/  MUFU.EX2 R21, R21 ;  /* 0x0000001500157308 */ /* 0x000ea20000000800 */
[----:B------:R-:W-:Y:S01]  /*66f0*/  FADD.FTZ R51, R147, R0 ;  /* 0x0000000093337221 */ /* 0x000fe20000010000 */
[C---:B---3--:R-:W-:Y:S01]  /*6700*/  FADD.FTZ R53, R9.reuse, R2 ;  /* 0x0000000209357221 */ /* 0x048fe20000010000 */
[----:B------:R-:W-:Y:S01]  /*6710*/  F2FP.F16.F32.PACK_AB R146, R9, R146 ;  /* 0x000000920992723e */ /* 0x000fe200000000ff */
[-C--:B------:R-:W-:Y:S01]  /*6720*/  FMUL.FTZ R102, R102, R4.reuse ;  /* 0x0000000466667220 */ /* 0x080fe20000410000 */
[----:B------:R-:W-:Y:S01]  /*6730*/  FADD.FTZ R0, R26, R51 ;  /* 0x000000331a007221 */ /* 0x000fe20000010000 */
[----:B------:R-:W-:Y:S01]  /*6740*/  FFMA.FTZ R51, R71, UR22, -R62 ;  /* 0x0000001647337c23 */ /* 0x000fe2000801083e */
[-C--:B------:R-:W-:Y:S01]  /*6750*/  FMUL.FTZ R103, R103, R4.reuse ;  /* 0x0000000467677220 */ /* 0x080fe20000410000 */
[----:B------:R-:W3:Y:S01]  /*6760*/  MUFU.EX2 R142, R142 ;  /* 0x0000008e008e7308 */ /* 0x000ee20000000800 */
        /* <DEDUP_REMOVED lines=8> */
[----:B--2---:R-:W-:Y:S01]  /*67f0*/  FADD.FTZ R55, R21, R2 ;  /* 0x0000000215377221 */ /* 0x004fe20000010000 */
[----:B------:R-:W-:Y:S01]  /*6800*/  FADD.FTZ R53, R143, R0 ;  /* 0x000000008f357221 */ /* 0x000fe20000010000 */
[-C--:B------:R-:W-:Y:S01]  /*6810*/  FMUL.FTZ R114, R114, R4.reuse ;  /* 0x0000000472727220 */ /* 0x080fe20000410000 */
[-C--:B------:R-:W-:Y:S01]  /*6820*/  FMUL.FTZ R115, R115, R4.reuse ;  /* 0x0000000473737220 */ /* 0x080fe20000410000 */
[-C--:B------:R-:W-:Y:S01]  /*6830*/  FMUL.FTZ R118, R118, R4.reuse ;  /* 0x0000000476767220 */ /* 0x080fe20000410000 */
[----:B------:R-:W-:Y:S01]  /*6840*/  FADD.FTZ R0, R34, R53 ;  /* 0x0000003522007221 */ /* 0x000fe20000010000 */
[----:B------:R-:W-:Y:S01]  /*6850*/  FMUL.FTZ R119, R119, R4 ;  /* 0x0000000477777220 */ /* 0x000fe20000410000 */
[----:B------:R-:W2:Y:S01]  /*6860*/  MUFU.EX2 R136, R136 ;  /* 0x0000008800887308 */ /* 0x000ea20000000800 */
[----:B---3--:R-:W-:Y:S01]  /*6870*/  FADD.FTZ R2, R142, R55 ;  /* 0x000000378e027221 */ /* 0x008fe20000010000 */
[----:B------:R-:W-:Y:S01]  /*6880*/  FADD.FTZ R53, R137, R0 ;  /* 0x0000000089357221 */ /* 0x000fe20000010000 */
[----:B------:R-:W-:Y:S01]  /*6890*/  F2FP.F16.F32.PACK_AB R149, R6, R149 ;  /* 0x000000950695723e */ /* 0x000fe200000000ff */
[----:B------:R-:W-:Y:S01]  /*68a0*/  IMAD.MOV.U32 R4, RZ, RZ, R44 ;  /* 0x000000ffff047224 */ /* 0x000fe200078e002c */
[----:B------:R-:W-:Y:S01]  /*68b0*/  F2FP.F16.F32.PACK_AB R151, R12, R151 ;  /* 0x000000970c97723e */ /* 0x000fe200000000ff */
[----:B------:R-:W-:Y:S01]  /*68c0*/  FADD.FTZ R0, R46, R53 ;  /* 0x000000352e007221 */ /* 0x000fe20000010000 */
[----:B------:R-:W-:Y:S01]  /*68d0*/  F2FP.F16.F32.PACK_AB R150, R43, R150 ;  /* 0x000000962b96723e */ /* 0x000fe200000000ff */
[----:B------:R-:W3:Y:S01]  /*68e0*/  MUFU.EX2 R7, R7 ;  /* 0x0000000700077308 */ /* 0x000ee20000000800 */
[----:B0-----:R-:W-:Y:S01]  /*68f0*/  FADD.FTZ R55, R45, R2 ;  /* 0x000000022d377221 */ /* 0x001fe20000010000 */
[----:B------:R-:W-:Y:S01]  /*6900*/  FADD.FTZ R5, R139, R0 ;  /* 0x000000008b057221 */ /* 0x000fe20000010000 */
[----:B------:R-:W-:Y:S01]  /*6910*/  F2FP.F16.F32.PACK_AB R145, R20, R145 ;  /* 0x000000911491723e */ /* 0x000fe200000000ff */
[----:B------:R-:W-:Y:S01]  /*6920*/  IMAD.MOV.U32 R3, RZ, RZ, R49 ;  /* 0x000000ffff037224 */ /* 0x000fe200078e0031 */
[----:B------:R-:W-:Y:S01]  /*6930*/  F2FP.F16.F32.PACK_AB R147, R26, R147 ;  /* 0x000000931a93723e */ /* 0x000fe200000000ff */
        /* <DEDUP_REMOVED lines=10> */
[C---:B---3--:R-:W-:Y:S01]  /*69e0*/  FADD.FTZ R55, R7.reuse, R2 ;  /* 0x0000000207377221 */ /* 0x048fe20000010000 */
[----:B------:R-:W-:Y:S02]  /*69f0*/  F2FP.F16.F32.PACK_AB R136, R7, R136 ;  /* 0x000000880788723e */ /* 0x000fe400000000ff */
[----:B------:R-:W-:Y:S02]  /*6a00*/  F2FP.F16.F32.PACK_AB R137, R46, R137 ;  /* 0x000000892e89723e */ /* 0x000fe400000000ff */
[----:B------:R-:W-:Y:S02]  /*6a10*/  F2FP.F16.F32.PACK_AB R139, R48, R139 ;  /* 0x0000008b308b723e */ /* 0x000fe400000000ff */
[----:B------:R-:W3:Y:S01]  /*6a20*/  MUFU.EX2 R132, R132 ;  /* 0x0000008400847308 */ /* 0x000ee20000000800 */
[----:B0-----:R-:W-:Y:S01]  /*6a30*/  FADD.FTZ R2, R138, R55 ;  /* 0x000000378a027221 */ /* 0x001fe20000010000 */
[----:B------:R-:W-:-:S06]  /*6a40*/  F2FP.F16.F32.PACK_AB R133, R42, R133 ;  /* 0x000000852a85723e */ /* 0x000fcc00000000ff */
[----:B------:R-:W0:Y:S01]  /*6a50*/  MUFU.EX2 R135, R135 ;  /* 0x0000008700877308 */ /* 0x000e220000000800 */
[C---:B--2---:R-:W-:Y:S01]  /*6a60*/  FADD.FTZ R13, R27.reuse, R2 ;  /* 0x000000021b0d7221 */ /* 0x044fe20000010000 */
[----:B------:R-:W-:-:S06]  /*6a70*/  F2FP.F16.F32.PACK_AB R138, R27, R138 ;  /* 0x0000008a1b8a723e */ /* 0x000fcc00000000ff */
[----:B------:R-:W2:Y:S01]  /*6a80*/  MUFU.EX2 R134, R134 ;  /* 0x0000008600867308 */ /* 0x000ea20000000800 */
[----:B---3--:R-:W-:Y:S01]  /*6a90*/  FADD.FTZ R2, R132, R13 ;  /* 0x0000000d84027221 */ /* 0x008fe20000010000 */
[----:B------:R-:W-:-:S03]  /*6aa0*/  F2FP.F16.F32.PACK_AB R132, R35, R132 ;  /* 0x000000842384723e */ /* 0x000fc600000000ff */
[----:B------:R-:W-:-:S03]  /*6ab0*/  FADD.FTZ R9, R35, R2 ;  /* 0x0000000223097221 */ /* 0x000fc60000010000 */
        /* <DEDUP_REMOVED lines=8> */
[C---:B0-----:R-:W-:Y:S01]  /*6b40*/  FADD.FTZ R9, R37.reuse, R2 ;  /* 0x0000000225097221 */ /* 0x041fe20000010000 */
[----:B------:R-:W-:-:S06]  /*6b50*/  F2FP.F16.F32.PACK_AB R134, R37, R134 ;  /* 0x000000862586723e */ /* 0x000fcc00000000ff */
[----:B------:R-:W0:Y:S01]  /*6b60*/  MUFU.EX2 R52, R52 ;  /* 0x0000003400347308 */ /* 0x000e220000000800 */
[----:B--2---:R-:W-:-:S07]  /*6b70*/  FADD.FTZ R5, R11, R0 ;  /* 0x000000000b057221 */ /* 0x004fce0000010000 */
        /* <DEDUP_REMOVED lines=51> */
[----:B--2---:R-:W-:-:S04]  /*6eb0*/  FADD.FTZ R7, R122, R7 ;  /* 0x000000077a077221 */ /* 0x004fc80000010000 */
[C---:B---3--:R-:W-:Y:S01]  /*6ec0*/  FADD.FTZ R2, R39.reuse, R7 ;  /* 0x0000000727027221 */ /* 0x048fe20000010000 */
[----:B------:R-:W-:Y:S01]  /*6ed0*/  F2FP.F16.F32.PACK_AB R122, R39, R122 ;  /* 0x0000007a277a723e */ /* 0x000fe200000000ff */
[C---:B0-----:R-:W-:Y:S01]  /*6ee0*/  FADD.FTZ R0, R61.reuse, R0 ;  /* 0x000000003d007221 */ /* 0x041fe20000010000 */
[----:B------:R-:W-:Y:S01]  /*6ef0*/  F2FP.F16.F32.PACK_AB R123, R61, R33 ;  /* 0x000000213d7b723e */ /* 0x000fe200000000ff */
[----:B-1----:R-:W-:Y:S06]  /*6f00*/  @P3 BRA `(.L_x_14671) ;  /* 0xffffffd000903947 */ /* 0x002fec000383ffff */
.L_x_14662:
        /* <DEDUP_REMOVED lines=8> */
.L_x_14681:
        /* <DEDUP_REMOVED lines=9> */
.L_x_14674:
[----:B------:R-:W-:Y:S01]  /*7020*/  ULEA UR6, UR39, UR45, 0x3 ;  /* 0x0000002d27067291 */ /* 0x000fe2000f8e183f */
[----:B------:R-:W-:-:S05]  /*7030*/  IMAD.U32 R5, RZ, RZ, UR38 ;  /* 0x00000026ff057e24 */ /* 0x000fca000f8e00ff */
[----:B------:R-:W-:-:S04]  /*7040*/  SHF.L.U32 R5, R5, 0x1f, RZ ;  /* 0x0000001f05057819 */ /* 0x000fc800000006ff */
[----:B------:R0:W1:Y:S01]  /*7050*/  SYNCS.PHASECHK.TRANS64.TRYWAIT P2, [UR6+0x16830], R5 ;  /* 0x01683005ff0075a7 */ /* 0x0000620008040146 */
[----:B------:R-:W-:Y:S05]  /*7060*/  @!P0 BRA `(.L_x_14675) ;  /* 0x0000000000048947 */ /* 0x000fea0003800000 */
[----:B------:R-:W-:Y:S01]  /*7070*/  BPT.TRAP 0x1 ;  /* 0x000000040000795c */ /* 0x000fe20000300000 */
.L_x_14675:
[----:B-1----:R-:W-:Y:S05]  /*7080*/  @P2 BRA `(.L_x_14673) ;  /* 0x0000000000082947 */ /* 0x002fea0003800000 */
[----:B------:R-:W1:Y:S02]  /*7090*/  SYNCS.PHASECHK.TRANS64.TRYWAIT P2, [UR6+0x16830], R5 ;  /* 0x01683005ff0075a7 */ /* 0x000e640008040146 */
[----:B-1----:R-:W-:Y:S05]  /*70a0*/  @!P2 BRA `(.L_x_14676) ;  /* 0x0000009c002ca947 */ /* 0x002fea0003800000 */
.L_x_14673:
        /* <DEDUP_REMOVED lines=25> */
.L_x_14678:
[----:B------:R-:W-:Y:S01]  /*7240*/  ULEA UR6, UR21, UR45, 0x3 ;  /* 0x0000002d15067291 */ /* 0x000fe2000f8e183f */
[----:B------:R-:W-:-:S05]  /*7250*/  IMAD.U32 R5, RZ, RZ, UR24 ;  /* 0x00000018ff057e24 */ /* 0x000fca000f8e00ff */
[----:B------:R-:W-:-:S04]  /*7260*/  SHF.L.U32 R5, R5, 0x1f, RZ ;  /* 0x0000001f05057819 */ /* 0x000fc800000006ff */
[----:B------:R0:W1:Y:S01]  /*7270*/  SYNCS.PHASECHK.TRANS64.TRYWAIT P2, [UR6+0x16850], R5 ;  /* 0x01685005ff0075a7 */ /* 0x0000620008040146 */
[----:B------:R-:W-:Y:S05]  /*7280*/  @!P0 BRA `(.L_x_14679) ;  /* 0x0000000000048947 */ /* 0x000fea0003800000 */
[----:B------:R-:W-:Y:S01]  /*7290*/  BPT.TRAP 0x1 ;  /* 0x000000040000795c */ /* 0x000fe20000300000 */
.L_x_14679:
[----:B-1----:R-:W-:Y:S05]  /*72a0*/  @P2 BRA `(.L_x_14677) ;  /* 0x0000000000082947 */ /* 0x002fea0003800000 */
[----:B------:R-:W1:Y:S02]  /*72b0*/  SYNCS.PHASECHK.TRANS64.TRYWAIT P2, [UR6+0x16850], R5 ;  /* 0x01685005ff0075a7 */ /* 0x000e640008040146 */
[----:B-1----:R-:W-:Y:S05]  /*72c0*/  @!P2 BRA `(.L_x_14680) ;  /* 0x0000009800bca947 */ /* 0x002fea0003800000 */
.L_x_14677:
        /* <DEDUP_REMOVED lines=292> */
[----:B------:R-:W-:Y:S01]  /*8510*/  FMUL.FTZ R57, R4, UR22 ;  /* 0x0000001604397c20 */ /* 0x000fe20008410000 */
[----:B------:R-:W-:Y:S02]  /*8520*/  IMAD.U32 R11, RZ, RZ, UR39 ;  /* 0x00000027ff0b7e24 */ /* 0x000fe4000f8e00ff */
[--C-:B------:R-:W-:Y:S01]  /*8530*/  FFMA.FTZ R4, R8, UR22, -R59.reuse ;  /* 0x0000001608047c23 */ /* 0x100fe2000801083b */
[--C-:B------:R-:W-:Y:S01]  /*8540*/  FFMA.FTZ R149, R7, UR22, -R59.reuse ;  /* 0x0000001607957c23 */ /* 0x100fe2000801083b */
[----:B------:R-:W-:Y:S02]  /*8550*/  VIADD R7, R23, 0x9 ;  /* 0x0000000917077836 */ /* 0x000fe40000000000 */
[----:B------:R-:W-:Y:S01]  /*8560*/  FFMA.FTZ R145, R15, UR22, -R59 ;  /* 0x000000160f917c23 */ /* 0x000fe2000801083b */
[----:B------:R-:W-:Y:S01]  /*8570*/  @!P1 LEA R11, R11, UR45, 0x3 ;  /* 0x0000002d0b0b9c11 */ /* 0x000fe2000f8e18ff */
[----:B------:R-:W-:Y:S01]  /*8580*/  MUFU.EX2 R57, R57 ;  /* 0x0000003900397308 */ /* 0x000fe20000000800 */
[----:B------:R-:W-:-:S02]  /*8590*/  WARPGROUP.DEPBAR.LE gsb0, 0x0 ;  /* 0x00008000000079c5 */ /* 0x000fc40000010000 */
[----:B------:R-:W-:Y:S01]  /*85a0*/  WARPGROUP.ARRIVE ;  /* 0x00000000000079c5 */ /* 0x000fe20000000000 */
[----:B------:R-:W-:Y:S02]  /*85b0*/  @!P1 VIADD R15, R11, 0x16840 ;  /* 0x000168400b0f9836 */ /* 0x000fe40000000000 */
[--C-:B------:R-:W-:Y:S01]  /*85c0*/  FFMA.FTZ R8, R12, UR22, -R59.reuse ;  /* 0x000000160c087c23 */ /* 0x100fe2000801083b */
[----:B------:R-:W-:Y:S01]  /*85d0*/  SEL R11, R7, 0x9, !P2 ;  /* 0x00000009070b7807 */ /* 0x000fe20005000000 */
[----:B------:R-:W-:Y:S01]  /*85e0*/  FFMA.FTZ R12, R20, UR22, -R59 ;  /* 0x00000016140c7c23 */ /* 0x000fe2000801083b */
[----:B------:R-:W0:Y:S01]  /*85f0*/  MUFU.EX2 R4, R4 ;  /* 0x0000000400047308 */ /* 0x000e220000000800 */
[----:B------:R-:W-:Y:S01]  /*8600*/  HGMMA.64x64x16.F32 R88, R120, gdesc[UR4].tnspB, R88, gsb0 ;  /* 0x40e0000478587df0 */ /* 0x000fe20008000858 */
[----:B------:R-:W-:Y:S01]  /*8610*/  @!P1 PRMT R15, RZ, 0x654, R15 ;  /* 0x00000654ff0f9816 */ /* 0x000fe2000000000f */
[--C-:B------:R-:W-:Y:S01]  /*8620*/  FFMA.FTZ R147, R25, UR22, -R59.reuse ;  /* 0x0000001619937c23 */ /* 0x100fe2000801083b */
[----:B------:R-:W-:Y:S01]  /*8630*/  FADD.FTZ R7, R5, R2 ;  /* 0x0000000205077221 */ /* 0x000fe20000010000 */
        /* <DEDUP_REMOVED lines=56> */
[----:B-1----:R-:W-:Y:S01]  /*89c0*/  MOV R15, UR21 ;  /* 0x00000015000f7c02 */ /* 0x002fe20008000f00 */
[----:B------:R-:W-:Y:S01]  /*89d0*/  MUFU.EX2 R140, R140 ;  /* 0x0000008c008c7308 */ /* 0x000fe20000000800 */
[----:B------:R-:W-:Y:S01]  /*89e0*/  UMOV UR21, UR39 ;  /* 0x0000002700157c82 */ /* 0x000fe20008000000 */
[-C--:B------:R-:W-:Y:S01]  /*89f0*/  FMUL.FTZ R97, R97, R69.reuse ;  /* 0x0000004561617220 */ /* 0x080fe20000410000 */
[----:B------:R-:W-:Y:S01]  /*8a00*/  @!P1 LEA R15, R15, UR45, 0x3 ;  /* 0x0000002d0f0f9c11 */ /* 0x000fe2000f8e18ff */
[-C--:B------:R-:W-:Y:S01]  /*8a10*/  FMUL.FTZ R100, R100, R69.reuse ;  /* 0x0000004564647220 */ /* 0x080fe20000410000 */
[-C--:B------:R-:W-:Y:S01]  /*8a20*/  FMUL.FTZ R101, R101, R69.reuse ;  /* 0x0000004565657220 */ /* 0x080fe20000410000 */
[-C--:B------:R-:W-:Y:S01]  /*8a30*/  FMUL.FTZ R104, R104, R69.reuse ;  /* 0x0000004568687220 */ /* 0x080fe20000410000 */
[----:B------:R-:W-:Y:S01]  /*8a40*/  FMUL.FTZ R105, R105, R69 ;  /* 0x0000004569697220 */ /* 0x000fe20000410000 */
[----:B0-----:R-:W-:Y:S01]  /*8a50*/  @!P1 VIADD R11, R15, 0x16860 ;  /* 0x000168600f0b9836 */ /* 0x001fe20000000000 */
[----:B------:R-:W0:Y:S01]  /*8a60*/  MUFU.EX2 R141, R141 ;  /* 0x0000008d008d7308 */ /* 0x000e220000000800 */
[C---:B--2---:R-:W-:Y:S01]  /*8a70*/  FADD.FTZ R42, R20.reuse, R7 ;  /* 0x00000007142a7221 */ /* 0x044fe20000010000 */
[----:B------:R-:W-:Y:S01]  /*8a80*/  F2FP.F16.F32.PACK_AB R147, R20, R147 ;  /* 0x000000931493723e */ /* 0x000fe200000000ff */
[-C--:B------:R-:W-:Y:S01]  /*8a90*/  FMUL.FTZ R108, R108, R69.reuse ;  /* 0x000000456c6c7220 */ /* 0x080fe20000410000 */
[----:B------:R-:W-:Y:S01]  /*8aa0*/  @!P1 PRMT R15, RZ, 0x654, R11 ;  /* 0x00000654ff0f9816 */ /* 0x000fe2000000000b */
[----:B------:R-:W-:Y:S01]  /*8ab0*/  FADD.FTZ R11, R77, R40 ;  /* 0x000000284d0b7221 */ /* 0x000fe20000010000 */
[-C--:B------:R-:W-:Y:S01]  /*8ac0*/  FMUL.FTZ R109, R109, R69.reuse ;  /* 0x000000456d6d7220 */ /* 0x080fe20000410000 */
[-C--:B------:R-:W-:Y:S01]  /*8ad0*/  FMUL.FTZ R112, R112, R69.reuse ;  /* 0x0000004570707220 */ /* 0x080fe20000410000 */
[----:B------:R-:W1:Y:S01]  /*8ae0*/  MUFU.EX2 R26, R26 ;  /* 0x0000001a001a7308 */ /* 0x000e620000000800 */
[----:B------:R-:W-:Y:S01]  /*8af0*/  FADD.FTZ R40, R144, R11 ;  /* 0x0000000b90287221 */ /* 0x000fe20000010000 */
[----:B------:R2:W-:Y:S01]  /*8b00*/  @!P1 SYNCS.ARRIVE.TRANS64.RED.A1T0 RZ, [R15+URZ], RZ ;  /* 0x000000ff0fff99a7 */ /* 0x0005e2000810043f */
[----:B------:R-:W-:Y:S01]  /*8b10*/  F2FP.F16.F32.PACK_AB R144, R9, R144 ;  /* 0x000000900990723e */ /* 0x000fe200000000ff */
[-C--:B------:R-:W-:Y:S01]  /*8b20*/  FMUL.FTZ R113, R113, R69.reuse ;  /* 0x0000004571717220 */ /* 0x080fe20000410000 */
[----:B------:R-:W-:Y:S01]  /*8b30*/  FADD.FTZ R11, R9, R40 ;  /* 0x00000028090b7221 */ /* 0x000fe20000010000 */
[--C-:B------:R-:W-:Y:S01]  /*8b40*/  FFMA.FTZ R40, R67, UR22, -R59.reuse ;  /* 0x0000001643287c23 */ /* 0x100fe2000801083b */
[----:B------:R-:W-:Y:S01]  /*8b50*/  FFMA.FTZ R59, R76, UR22, -R59 ;  /* 0x000000164c3b7c23 */ /* 0x000fe2000801083b */
[----:B------:R-:W3:Y:S01]  /*8b60*/  MUFU.EX2 R142, R142 ;  /* 0x0000008e008e7308 */ /* 0x000ee20000000800 */
[----:B------:R-:W-:Y:S01]  /*8b70*/  FADD.FTZ R46, R146, R11 ;  /* 0x0000000b922e7221 */ /* 0x000fe20000010000 */
[----:B0-----:R-:W-:Y:S01]  /*8b80*/  FADD.FTZ R7, R141, R42 ;  /* 0x0000002a8d077221 */ /* 0x001fe20000010000 */
[C---:B------:R-:W-:Y:S01]  /*8b90*/  F2FP.F16.F32.PACK_AB R146, R13.reuse, R146 ;  /* 0x000000920d92723e */ /* 0x040fe200000000ff */
[-C--:B------:R-:W-:Y:S01]  /*8ba0*/  FMUL.FTZ R116, R116, R69.reuse ;  /* 0x0000004574747220 */ /* 0x080fe20000410000 */
[----:B------:R-:W-:Y:S01]  /*8bb0*/  FADD.FTZ R11, R13, R46 ;  /* 0x0000002e0d0b7221 */ /* 0x000fe20000010000 */
[----:B------:R-:W-:Y:S01]  /*8bc0*/  FMUL.FTZ R117, R117, R69 ;  /* 0x0000004575757220 */ /* 0x000fe20000410000 */
[----:B------:R-:W-:Y:S01]  /*8bd0*/  FMUL.FTZ R90, R90, R57 ;  /* 0x000000395a5a7220 */ /* 0x000fe20000410000 */
[----:B------:R-:W0:Y:S01]  /*8be0*/  MUFU.EX2 R143, R143 ;  /* 0x0000008f008f7308 */ /* 0x000e220000000800 */
[----:B------:R-:W-:Y:S01]  /*8bf0*/  FADD.FTZ R46, R140, R11 ;  /* 0x0000000b8c2e7221 */ /* 0x000fe20000010000 */
[C---:B-1----:R-:W-:Y:S01]  /*8c00*/  FADD.FTZ R42, R26.reuse, R7 ;  /* 0x000000071a2a7221 */ /* 0x042fe20000010000 */
[----:B------:R-:W-:Y:S01]  /*8c10*/  F2FP.F16.F32.PACK_AB R141, R26, R141 ;  /* 0x0000008d1a8d723e */ /* 0x000fe200000000ff */
[-C--:B------:R-:W-:Y:S01]  /*8c20*/  FMUL.FTZ R91, R91, R57.reuse ;  /* 0x000000395b5b7220 */ /* 0x080fe20000410000 */
[C---:B------:R-:W-:Y:S01]  /*8c30*/  FADD.FTZ R11, R21.reuse, R46 ;  /* 0x0000002e150b7221 */ /* 0x040fe20000010000 */
[----:B------:R-:W-:Y:S01]  /*8c40*/  F2FP.F16.F32.PACK_AB R140, R21, R140 ;  /* 0x0000008c158c723e */ /* 0x000fe200000000ff */
        /* <DEDUP_REMOVED lines=20> */
[----:B------:R-:W-:-:S05]  /*8d90*/  FMUL.FTZ R119, R119, R57 ;  /* 0x0000003977777220 */ /* 0x000fca0000410000 */
[----:B------:R-:W1:Y:S01]  /*8da0*/  MUFU.EX2 R137, R137 ;  /* 0x0000008900897308 */ /* 0x000e620000000800 */
[C---:B---3--:R-:W-:Y:S01]  /*8db0*/  FADD.FTZ R42, R30.reuse, R7 ;  /* 0x000000071e2a7221 */ /* 0x048fe20000010000 */
[----:B------:R-:W-:-:S06]  /*8dc0*/  F2FP.F16.F32.PACK_AB R143, R30, R143 ;  /* 0x0000008f1e8f723e */ /* 0x000fcc00000000ff */
[----:B------:R-:W3:Y:S01]  /*8dd0*/  MUFU.EX2 R32, R32 ;  /* 0x0000002000207308 */ /* 0x000ee20000000800 */
[----:B0-----:R-:W-:Y:S01]  /*8de0*/  FADD.FTZ R46, R136, R11 ;  /* 0x0000000b882e7221 */ /* 0x001fe20000010000 */
[----:B------:R-:W-:-:S03]  /*8df0*/  F2FP.F16.F32.PACK_AB R136, R27, R136 ;  /* 0x000000881b88723e */ /* 0x000fc600000000ff */
[----:B------:R-:W-:-:S03]  /*8e00*/  FADD.FTZ R7, R27, R46 ;  /* 0x0000002e1b077221 */ /* 0x000fc60000010000 */
[----:B------:R-:W0:Y:S01]  /*8e10*/  MUFU.EX2 R138, R138 ;  /* 0x0000008a008a7308 */ /* 0x000e220000000800 */
[----:B-1----:R-:W-:-:S07]  /*8e20*/  FADD.FTZ R5, R137, R42 ;  /* 0x0000002a89057221 */ /* 0x002fce0000010000 */
        /* <DEDUP_REMOVED lines=61> */
[----:B------:R-:W-:Y:S01]  /*9200*/  F2FP.F16.F32.PACK_AB R125, R4, R125 ;  /* 0x0000007d047d723e */ /* 0x000fe200000000ff */
[----:B------:R-:W-:-:S05]  /*9210*/  IMAD.MOV.U32 R4, RZ, RZ, R49 ;  /* 0x000000ffff047224 */ /* 0x000fca00078e0031 */
        /* <DEDUP_REMOVED lines=23> */
[----:B---3--:R-:W-:Y:S01]  /*9390*/  FADD.FTZ R5, R8, R5 ;  /* 0x0000000508057221 */ /* 0x008fe20000010000 */
[C---:B0-----:R-:W-:Y:S01]  /*93a0*/  FADD.FTZ R2, R3.reuse, R2 ;  /* 0x0000000203027221 */ /* 0x041fe20000010000 */
[----:B------:R-:W-:Y:S01]  /*93b0*/  F2FP.F16.F32.PACK_AB R122, R3, R36 ;  /* 0x00000024037a723e */ /* 0x000fe200000000ff */
[----:B------:R-:W-:Y:S02]  /*93c0*/  IMAD.MOV.U32 R3, RZ, RZ, R44 ;  /* 0x000000ffff037224 */ /* 0x000fe400078e002c */
[C---:B-1----:R-:W-:Y:S01]  /*93d0*/  FADD.FTZ R0, R59.reuse, R5 ;  /* 0x000000053b007221 */ /* 0x042fe20000010000 */
[----:B------:R-:W-:Y:S01]  /*93e0*/  F2FP.F16.F32.PACK_AB R123, R59, R8 ;  /* 0x000000083b7b723e */ /* 0x000fe200000000ff */
[----:B--2---:R-:W-:Y:S06]  /*93f0*/  @P2 BRA `(.L_x_14681) ;  /* 0xffffffd800e42947 */ /* 0x004fec000383ffff */
.L_x_14672:
[----:B------:R-:W-:Y:S06]  /*9400*/  BAR.ARV 0x8, 0x200 ;  /* 0x0208000000007b1d */ /* 0x000fec0000002000 */
[----:B------:R-:W-:Y:S05]  /*9410*/  @!P0 BRA `(.L_x_14682) ;  /* 0x0000000000048947 */ /* 0x000fea0003800000 */
[----:B------:R-:W-:Y:S01]  /*9420*/  BPT.TRAP 0x1 ;  /* 0x000000040000795c */ /* 0x000fe20000300000 */
.L_x_14682:
[----:B------:R-:W-:Y:S01]  /*9430*/  ULEA UR5, UR39, UR45, 0x3 ;  /* 0x0000002d27057291 */ /* 0x000fe2000f8e183f */
[----:B------:R-:W-:-:S05]  /*9440*/  IMAD.U32 R3, RZ, RZ, UR38 ;  /* 0x00000026ff037e24 */ /* 0x000fca000f8e00ff */
[----:B------:R-:W-:-:S04]  /*9450*/  SHF.L.U32 R3, R3, 0x1f, RZ ;  /* 0x0000001f03037819 */ /* 0x000fc800000006ff */
[----:B------:R0:W1:Y:S01]  /*9460*/  SYNCS.PHASECHK.TRANS64.TRYWAIT P2, [UR5+0x16850], R3 ;  /* 0x01685003ff0075a7 */ /* 0x0000620008040145 */
[----:B------:R-:W-:Y:S05]  /*9470*/  @!P0 BRA `(.L_x_14683) ;  /* 0x0000000000048947 */ /* 0x000fea0003800000 */
[----:B------:R-:W-:Y:S01]  /*9480*/  BPT.TRAP 0x1 ;  /* 0x000000040000795c */ /* 0x000fe20000300000 */
.L_x_14683:
[----:B-1----:R-:W-:Y:S05]  /*9490*/  @P2 BRA `(.L_x_14684) ;  /* 0x0000000000082947 */ /* 0x002fea0003800000 */
[----:B------:R-:W1:Y:S02]  /*94a0*/  SYNCS.PHASECHK.TRANS64.TRYWAIT P0, [UR5+0x16850], R3 ;  /* 0x01685003ff0075a7 */ /* 0x000e640008000145 */
[----:B-1----:R-:W-:Y:S05]  /*94b0*/  @!P0 BRA `(.L_x_14685) ;  /* 0x0000007800588947 */ /* 0x002fea0003800000 */
.L_x_14684:
[----:B------:R-:W-:Y:S01]  /*94c0*/  UIADD3 UR45, UR45, 0x400, URZ ;  /* 0x000004002d2d7890 */ /* 0x000fe2000fffe03f */
[----:B------:R-:W-:Y:S01]  /*94d0*/  WARPGROUP.ARRIVE ;  /* 0x00000000000079c5 */ /* 0x000fe20000000000 */
[----:B------:R-:W-:Y:S01]  /*94e0*/  UMOV UR7, 0x40000040 ;  /* 0x4000004000077882 */ /* 0x000fe20000000000 */
[----:B01----:R-:W0:Y:S01]  /*94f0*/  SHFL.BFLY PT, R3, R2, 0x2, 0x1f ;  /* 0x0c401f0002037f89 */ /* 0x003e2200000e0000 */
[----:B------:R-:W-:Y:S01]  /*9500*/  USHF.R.U32.HI UR45, URZ, 0x4, UR45 ;  /* 0x000000043f2d7899 */ /* 0x000fe2000801162d */
[----:B------:R-:W-:Y:S01]  /*9510*/  MOV R10, UR5 ;  /* 0x00000005000a7c02 */ /* 0x000fe20008000f00 */
[----:B------:R-:W-:Y:S01]  /*9520*/  IMAD.MOV.U32 R20, RZ, RZ, -0x800000 ;  /* 0xff800000ff147424 */ /* 0x000fe200078e00ff */
[----:B------:R-:W1:Y:S01]  /*9530*/  SHFL.BFLY PT, R5, R0, 0x2, 0x1f ;  /* 0x0c401f0000057f89 */ /* 0x000e6200000e0000 */
[----:B------:R-:W-:Y:S02]  /*9540*/  ULOP3.LUT UR4, UR45, 0x3fff, URZ, 0xc0, !UPT ;  /* 0x00003fff2d047892 */ /* 0x000fe4000f8ec03f */
        /* <DEDUP_REMOVED lines=10> */
[----:B------:R-:W-:Y:S02]  /*95f0*/  IMAD.MOV.U32 R2, RZ, RZ, RZ ;  /* 0x000000ffff027224 */ /* 0x000fe400078e00ff */
[----:B-1----:R-:W-:-:S02]  /*9600*/  FADD.FTZ R5, R5, R0 ;  /* 0x0000000005057221 */ /* 0x002fc40000010000 */
        /* <DEDUP_REMOVED lines=16> */
[----:B------:R-:W-:-:S03]  /*9710*/  @!P1 VIADD R6, R10, 0x16860 ;  /* 0x000168600a069836 */ /* 0x000fc60000000000 */
[----:B------:R-:W-:Y:S01]  /*9720*/  @P0 FFMA.FTZ R20, R4, R49, R3 ;  /* 0x0000003104140223 */ /* 0x000fe20000010003 */
[----:B------:R-:W-:Y:S01]  /*9730*/  PLOP3.LUT P0, PT, PT, PT, PT, 0x8, 0x0 ;  /* 0x000000000000781c */ /* 0x000fe20003f0e170 */
[----:B------:R-:W0:Y:S01]  /*9740*/  @P2 MUFU.RCP R5, R9 ;  /* 0x0000000900052308 */ /* 0x000e220000001000 */
[----:B------:R-:W-:Y:S01]  /*9750*/  @!P1 PRMT R6, RZ, 0x654, R6 ;  /* 0x00000654ff069816 */ /* 0x000fe20000000006 */
        /* <DEDUP_REMOVED lines=72> */
.L_x_14655:
        /* <DEDUP_REMOVED lines=29> */
[----:B------:R-:W-:-:S02]  /*9db0*/  ULDC.64 UR14, c[0x0][0xc08] ;  /* 0x00030200000e7ab9 */ /* 0x000fc40000000a00 */
[----:B------:R-:W-:Y:S01]  /*9dc0*/  IMAD.U32 R24, RZ, RZ, UR8 ;  /* 0x00000008ff187e24 */ /* 0x000fe2000f8e00ff */
[----:B------:R-:W-:Y:S01]  /*9dd0*/  ULDC.64 UR16, c[0x0][0xb98] ;  /* 0x0002e60000107ab9 */ /* 0x000fe20000000a00 */
[----:B------:R-:W-:Y:S01]  /*9de0*/  IMAD.U32 R25, RZ, RZ, UR9 ;  /* 0x00000009ff197e24 */ /* 0x000fe2000f8e00ff */
        /* <DEDUP_REMOVED lines=46> */
[----:B------:R-:W-:Y:S02]  /*a0d0*/  UISETP.NE.U32.AND UP1, UPT, UR14, URZ, UPT ;  /* 0x0000003f0e00728c */ /* 0x000fe4000bf25070 */
[----:B------:R-:W-:Y:S02]  /*a0e0*/  USEL UR7, UR40, URZ, !UP0 ;  /* 0x0000003f28077287 */ /* 0x000fe4000c000000 */
[----:B------:R-:W-:Y:S01]  /*a0f0*/  UISETP.NE.AND.EX UP0, UPT, UR15, URZ, UPT, UP1 ;  /* 0x0000003f0f00728c */ /* 0x000fe2000bf05310 */
[----:B------:R-:W0:Y:S05]  /*a100*/  @P1 LDC R27, c[0x0][0xbec] ;  /* 0x0002fb00ff1b1b82 */ /* 0x000e2a0000000800 */
[----:B------:R-:W-:-:S03]  /*a110*/  PLOP3.LUT P3, PT, PT, PT, UP0, 0x80, 0x0 ;  /* 0x000000000000781c */ /* 0x000fc60003f6f008 */
        /* <DEDUP_REMOVED lines=16> */
[----:B------:R-:W-:Y:S01]  /*a220*/  IADD3 R4, P0, R4, UR10, RZ ;  /* 0x0000000a04047c10 */ /* 0x000fe2000ff1e0ff */
[----:B------:R-:W-:Y:S01]  /*a230*/  IMAD R8, R5, UR16, RZ ;  /* 0x0000001005087c24 */ /* 0x000fe2000f8e02ff */
[----:B------:R-:W-:Y:S01]  /*a240*/  @UP0 ULEA UR10, UP1, UR40, UR14, 0x2 ;  /* 0x0000000e280a0291 */ /* 0x000fe2000f82103f */
[----:B------:R-:W-:Y:S01]  /*a250*/  IMAD.U32 R9, RZ, RZ, UR12 ;  /* 0x0000000cff097e24 */ /* 0x000fe2000f8e00ff */
[----:B------:R-:W-:Y:S01]  /*a260*/  ULDC.64 UR12, c[0x0][0xb50] ;  /* 0x0002d400000c7ab9 */ /* 0x000fe20000000a00 */
[----:B------:R-:W-:-:S03]  /*a270*/  ULDC UR14, c[0x0][0xa88] ;  /* 0x0002a200000e7ab9 */ /* 0x000fc60000000800 */
[----:B------:R-:W-:Y:S01]  /*a280*/  IADD3.X R5, R6, UR11, R9, P0, !PT ;  /* 0x0000000b06057c10 */ /* 0x000fe200087fe409 */
[----:B------:R-:W-:Y:S01]  /*a290*/  @UP0 ULEA.HI.X UR11, UR40, UR15, UR41, 0x2, UP1 ;  /* 0x0000000f280b0291 */ /* 0x000fe200088f1429 */
[C---:B------:R-:W-:Y:S01]  /*a2a0*/  IMAD R9, R7.reuse, UR17, R8 ;  /* 0x0000001107097c24 */ /* 0x040fe2000f8e0208 */
[----:B------:R-:W-:Y:S01]  /*a2b0*/  MOV R6, UR14 ;  /* 0x0000000e00067c02 */ /* 0x000fe20008000f00 */
[----:B------:R-:W-:Y:S02]  /*a2c0*/  IMAD.U32 R8, RZ, RZ, UR10 ;  /* 0x0000000aff087e24 */ /* 0x000fe4000f8e00ff */
[----:B------:R-:W-:-:S04]  /*a2d0*/  IMAD.WIDE.U32 R4, R7, UR16, R4 ;  /* 0x0000001007047c25 */ /* 0x000fc8000f8e0004 */
[----:B------:R-:W-:Y:S01]  /*a2e0*/  IMAD.IADD R5, R5, 0x1, R9 ;  /* 0x0000000105057824 */ /* 0x000fe200078e0209 */
[----:B------:R-:W-:Y:S01]  /*a2f0*/  LEA R7, P0, R4, UR12, 0x2 ;  /* 0x0000000c04077c11 */ /* 0x000fe2000f8010ff */
[----:B------:R-:W-:-:S03]  /*a300*/  IMAD.U32 R9, RZ, RZ, UR11 ;  /* 0x0000000bff097e24 */ /* 0x000fc6000f8e00ff */
[----:B------:R-:W-:Y:S01]  /*a310*/  LEA.HI.X R10, R4, UR13, R5, 0x2, P0 ;  /* 0x0000000d040a7c11 */ /* 0x000fe200080f1405 */
[----:B------:R-:W-:Y:S01]  /*a320*/  IMAD R5, R22, 0x40, R19 ;  /* 0x0000004016057824 */ /* 0x000fe200078e0213 */
[----:B------:R3:W5:Y:S01]  /*a330*/  @P3 LDG.E R6, desc[UR48][R8.64] ;  /* 0x0000003008063981 */ /* 0x000762000c1e1900 */
[----:B------:R-:W-:Y:S06]  /*a340*/  @P3 BRA `(.L_x_14688) ;  /* 0x0000000000103947 */ /* 0x000fec0003800000 */
[----:B------:R-:W-:Y:S05]  /*a350*/  @!P2 BRA `(.L_x_14688) ;  /* 0x00000000000ca947 */ /* 0x000fea0003800000 */
[----:B---3--:R-:W2:Y:S04]  /*a360*/  LDG.E R9, desc[UR48][R24.64] ;  /* 0x0000003018097981 */ /* 0x008ea8000c1e1900 */
[----:B-----5:R-:W2:Y:S02]  /*a370*/  LDG.E R6, desc[UR48][R24.64+0x4] ;  /* 0x0000043018067981 */ /* 0x020ea4000c1e1900 */
[----:B--2---:R-:W-:-:S07]  /*a380*/  IMAD.IADD R6, R6, 0x1, -R9 ;  /* 0x0000000106067824 */ /* 0x004fce00078e0a09 */
.L_x_14688:
        /* <DEDUP_REMOVED lines=32> */
[----:B------:R-:W-:-:S04]  /*a590*/  IADD3 R29, P0, R2, 0x4800, RZ ;  /* 0x00004800021d7810 */ /* 0x000fc80007f1e0ff */
[----:B-1----:R-:W-:Y:S02]  /*a5a0*/  IADD3.X R13, RZ, R3, RZ, P0, !PT ;  /* 0x00000003ff0d7210 */ /* 0x002fe400007fe4ff */
[----:B------:R-:W1:Y:S01]  /*a5b0*/  @P1 LDC R3, c[0x0][0xbec] ;  /* 0x0002fb00ff031b82 */ /* 0x000e620000000800 */
[----:B------:R-:W-:Y:S01]  /*a5c0*/  UIMAD UR10, UR9, UR12, URZ ;  /* 0x0000000c090a72a4 */ /* 0x000fe2000f8e023f */
[----:B--2---:R-:W-:Y:S01]  /*a5d0*/  IMAD R0, R18, 0x30, R22 ;  /* 0x0000003012007824 */ /* 0x004fe200078e0216 */
[----:B------:R-:W-:Y:S01]  /*a5e0*/  UIMAD.WIDE.U32 UR8, UR4, UR12, URZ ;  /* 0x0000000c040872a5 */ /* 0x000fe2000f8e003f */
[----:B------:R-:W-:Y:S01]  /*a5f0*/  LOP3.LUT R2, R29, 0x380, RZ, 0xc0, !PT ;  /* 0x000003801d027812 */ /* 0x000fe200078ec0ff */
[----:B------:R-:W-:-:S03]  /*a600*/  UIMAD UR10, UR4, UR13, UR10 ;  /* 0x0000000d040a72a4 */ /* 0x000fc6000f8e020a */
[----:B------:R-:W-:Y:S01]  /*a610*/  ULDC.64 UR12, c[0x0][0xae8] ;  /* 0x0002ba00000c7ab9 */ /* 0x000fe20000000a00 */
[----:B------:R-:W-:Y:S01]  /*a620*/  UIADD3 UR9, UR9, UR10, URZ ;  /* 0x0000000a09097290 */ /* 0x000fe2000fffe03f */
[----:B------:R-:W-:Y:S01]  /*a630*/  VIADD R28, R0, UR43 ;  /* 0x0000002b001c7c36 */ /* 0x000fe20008000000 */
[----:B------:R-:W-:Y:S01]  /*a640*/  UIMAD UR4, UR18, UR12, URZ ;  /* 0x0000000c120472a4 */ /* 0x000fe2000f8e023f */
[----:B------:R-:W-:Y:S01]  /*a650*/  SHF.R.U64 R2, R2, 0x3, RZ ;  /* 0x0000000302027819 */ /* 0x000fe200000012ff */
[----:B------:R-:W-:Y:S02]  /*a660*/  UIMAD.WIDE.U32 UR8, UR42, UR12, UR8 ;  /* 0x0000000c2a0872a5 */ /* 0x000fe4000f8e0008 */
[----:B------:R-:W-:Y:S01]  /*a670*/  UIMAD UR4, UR42, UR13, UR4 ;  /* 0x0000000d2a0472a4 */ /* 0x000fe2000f8e0204 */
[----:B------:R-:W-:Y:S01]  /*a680*/  LOP3.LUT R12, R2, R29, RZ, 0x3c, !PT ;  /* 0x0000001d020c7212 */ /* 0x000fe200078e3cff */
[----:B------:R-:W-:Y:S02]  /*a690*/  ULDC.64 UR10, c[0x0][0xaf0] ;  /* 0x0002bc00000a7ab9 */ /* 0x000fe40000000a00 */
[----:B------:R-:W-:-:S02]  /*a6a0*/  UIADD3 UR9, UR9, UR4, URZ ;  /* 0x0000000409097290 */ /* 0x000fc4000fffe03f */
[----:B------:R-:W-:Y:S01]  /*a6b0*/  UIMAD UR4, UR19, UR10, URZ ;  /* 0x0000000a130472a4 */ /* 0x000fe2000f8e023f */
[----:B-1----:R-:W-:-:S03]  /*a6c0*/  @P1 IMAD.HI.U32 R0, R28, R3, RZ ;  /* 0x000000031c001227 */ /* 0x002fc600078e00ff */
[----:B------:R-:W-:Y:S01]  /*a6d0*/  UIMAD UR4, UR7, UR11, UR4 ;  /* 0x0000000b070472a4 */ /* 0x000fe2000f8e0204 */
[----:B------:R-:W5:Y:S01]  /*a6e0*/  LD.E.128 R12, desc[UR48][R12.64] ;  /* 0x000000300c0c7980 */ /* 0x000f62000c101d00 */
[----:B------:R-:W-:Y:S01]  /*a6f0*/  UIMAD.WIDE.U32 UR8, UR7, UR10, UR8 ;  /* 0x0000000a070872a5 */ /* 0x000fe2000f8e0008 */
[----:B------:R-:W-:Y:S01]  /*a700*/  IMAD.MOV.U32 R29, RZ, RZ, R28 ;  /* 0x000000ffff1d7224 */ /* 0x000fe200078e001c */
[----:B0-----:R-:W-:Y:S01]  /*a710*/  @P1 SHF.R.U32.HI R29, RZ, R35, R0 ;  /* 0x00000023ff1d1219 */ /* 0x001fe20000011600 */
[----:B------:R-:W-:Y:S01]  /*a720*/  ULDC.64 UR10, c[0x0][0xae0] ;  /* 0x0002b800000a7ab9 */ /* 0x000fe20000000a00 */
[----:B------:R-:W-:Y:S01]  /*a730*/  UIADD3 UR4, UR9, UR4, URZ ;  /* 0x0000000409047290 */ /* 0x000fe2000fffe03f */
[----:B------:R-:W-:Y:S01]  /*a740*/  VIADD R34, R22, UR43 ;  /* 0x0000002b16227c36 */ /* 0x000fe20008000000 */
        /* <DEDUP_REMOVED lines=22> */
[----:B------:R-:W-:Y:S01]  /*a8b0*/  ULDC.64 UR8, c[0x0][0xa80] ;  /* 0x0002a00000087ab9 */ /* 0x000fe20000000a00 */
[----:B------:R-:W-:Y:S01]  /*a8c0*/  VIADD R0, R34, 0x30 ;  /* 0x0000003022007836 */ /* 0x000fe20000000000 */
[C---:B------:R-:W-:Y:S01]  /*a8d0*/  LEA R30, P0, R2.reuse, UR8, 0x1 ;  /* 0x00000008021e7c11 */ /* 0x040fe2000f8008ff */
[----:B------:R-:W-:Y:S02]  /*a8e0*/  IMAD.IADD R3, R3, 0x1, R29 ;  /* 0x0000000103037824 */ /* 0x000fe400078e021d */
[----:B------:R-:W-:Y:S02]  /*a8f0*/  VIADD R21, R21, 0x16820 ;  /* 0x0001682015157836 */ /* 0x000fe40000000000 */
[----:B0-----:R-:W0:Y:S01]  /*a900*/  SHFL.IDX PT, R20, R30, RZ, 0x181f ;  /* 0x00181fff1e147589 */ /* 0x001e2200000e0000 */
[----:B------:R-:W-:Y:S02]  /*a910*/  LEA.HI.X R32, R2, UR9, R3, 0x1, P0 ;  /* 0x0000000902207c11 */ /* 0x000fe400080f0c03 */
[----:B------:R-:W-:Y:S01]  /*a920*/  ISETP.GE.AND P0, PT, R19, UR4, PT ;  /* 0x0000000413007c0c */ /* 0x000fe2000bf06270 */
[----:B------:R-:W1:Y:S01]  /*a930*/  SHFL.IDX PT, R28, R30, 0x1, 0x181f ;  /* 0x00381f001e1c7f89 */ /* 0x000e6200000e0000 */
[----:B------:R-:W-:-:S02]  /*a940*/  IADD3 R2, R34, 0x60, RZ ;  /* 0x0000006022027810 */ /* 0x000fc40007ffe0ff */
[-C--:B------:R-:W-:Y:S01]  /*a950*/  ISETP.GE.OR P1, PT, R34, R37.reuse, P0 ;  /* 0x000000252200720c */ /* 0x080fe20000726670 */
[----:B------:R-:W2:Y:S01]  /*a960*/  SHFL.IDX PT, R36, R30, 0x2, 0x181f ;  /* 0x00581f001e247f89 */ /* 0x000ea200000e0000 */
[-C--:B------:R-:W-:Y:S01]  /*a970*/  ISETP.GE.OR P2, PT, R0, R37.reuse, P0 ;  /* 0x000000250000720c */ /* 0x080fe20000746670 */
[----:B------:R-:W-:Y:S01]  /*a980*/  VIADD R0, R34, 0x90 ;  /* 0x0000009022007836 */ /* 0x000fe20000000000 */
[-C--:B------:R-:W-:Y:S01]  /*a990*/  ISETP.GE.OR P3, PT, R2, R37.reuse, P0 ;  /* 0x000000250200720c */ /* 0x080fe20000766670 */
[----:B------:R-:W2:Y:S01]  /*a9a0*/  SHFL.IDX PT, R3, R32, RZ, 0x181f ;  /* 0x00181fff20037589 */ /* 0x000ea200000e0000 */
[----:B------:R-:W-:Y:S02]  /*a9b0*/  PRMT R21, RZ, 0x654, R21 ;  /* 0x00000654ff157816 */ /* 0x000fe40000000015 */
[----:B------:R-:W-:Y:S01]  /*a9c0*/  ISETP.GE.OR P0, PT, R0, R37, P0 ;  /* 0x000000250000720c */ /* 0x000fe20000706670 */
[----:B------:R-:W2:Y:S01]  /*a9d0*/  SHFL.IDX PT, R29, R32, 0x1, 0x181f ;  /* 0x00381f00201d7f89 */ /* 0x000ea200000e0000 */
[----:B------:R2:W-:Y:S03]  /*a9e0*/  SYNCS.ARRIVE.TRANS64.RED.A1T0 RZ, [R21+URZ], RZ ;  /* 0x000000ff15ff79a7 */ /* 0x0005e6000810043f */
[----:B------:R-:W2:Y:S01]  /*a9f0*/  SHFL.IDX PT, R33, R32, 0x2, 0x181f ;  /* 0x00581f0020217f89 */ /* 0x000ea200000e0000 */
[----:B0-----:R-:W-:-:S03]  /*aa00*/  @!P1 LEA R2, P4, R19, R20, 0x1 ;  /* 0x0000001413029211 */ /* 0x001fc600078808ff */
[----:B------:R-:W0:Y:S01]  /*aa10*/  SHFL.IDX PT, R30, R30, 0x3, 0x181f ;  /* 0x00781f001e1e7f89 */ /* 0x000e2200000e0000 */
[----:B-1----:R-:W-:-:S03]  /*aa20*/  @!P2 LEA R20, P5, R19, R28, 0x1 ;  /* 0x0000001c1314a211 */ /* 0x002fc600078a08ff */
[----:B------:R-:W1:Y:S01]  /*aa30*/  SHFL.IDX PT, R32, R32, 0x3, 0x181f ;  /* 0x00781f0020207f89 */ /* 0x000e6200000e0000 */
[C---:B--2---:R-:W-:Y:S02]  /*aa40*/  @!P3 LEA R28, P6, R19.reuse, R36, 0x1 ;  /* 0x00000024131cb211 */ /* 0x044fe400078c08ff */
[C-C-:B------:R-:W-:Y:S02]  /*aa50*/  @!P1 LEA.HI.X R3, R19.reuse, R3, R156.reuse, 0x1, P4 ;  /* 0x0000000313039211 */ /* 0x140fe400020f0c9c */
[C-C-:B------:R-:W-:Y:S02]  /*aa60*/  @!P2 LEA.HI.X R21, R19.reuse, R29, R156.reuse, 0x1, P5 ;  /* 0x0000001d1315a211 */ /* 0x140fe400028f0c9c */
[----:B------:R-:W-:Y:S01]  /*aa70*/  @!P3 LEA.HI.X R29, R19, R33, R156, 0x1, P6 ;  /* 0x00000021131db211 */ /* 0x000fe200030f0c9c */
[----:B---3--:R2:W-:Y:S04]  /*aa80*/  @!P1 ST.E.128 desc[UR48][R2.64], R4 ;  /* 0x0000000402009985 */ /* 0x0085e8000c101d30 */
[----:B----4-:R2:W-:Y:S04]  /*aa90*/  @!P2 ST.E.128 desc[UR48][R20.64], R8 ;  /* 0x000000081400a985 */ /* 0x0105e8000c101d30 */
[----:B------:R2:W-:Y:S01]  /*aaa0*/  @!P3 ST.E.128 desc[UR48][R28.64], R24 ;  /* 0x000000181c00b985 */ /* 0x0005e2000c101d30 */
[----:B01----:R-:W-:Y:S05]  /*aab0*/  @P0 BRA `(.L_x_14689) ;  /* 0x00000008006c0947 */ /* 0x003fea0003800000 */
[----:B--2---:R-:W-:-:S04]  /*aac0*/  LEA R2, P0, R19, R30, 0x1 ;  /* 0x0000001e13027211 */ /* 0x004fc800078008ff */
[----:B------:R-:W-:-:S05]  /*aad0*/  LEA.HI.X R3, R19, R32, R156, 0x1, P0 ;  /* 0x0000002013037211 */ /* 0x000fca00000f0c9c */
[----:B-----5:R0:W-:Y:S01]  /*aae0*/  ST.E.128 desc[UR48][R2.64], R12 ;  /* 0x0000000c02007985 */ /* 0x0201e2000c101d30 */
[----:B------:R-:W-:Y:S05]  /*aaf0*/  BRA `(.L_x_14689) ;  /* 0x00000008005c7947 */ /* 0x000fea0003800000 */
.L_x_14687:
        /* <DEDUP_REMOVED lines=14> */
[----:B------:R-:W-:-:S05]  /*abe0*/  IMAD.U32 R0, RZ, RZ, UR4 ;  /* 0x00000004ff007e24 */ /* 0x000fca000f8e00ff */
        /* <DEDUP_REMOVED lines=9> */
[----:B------:R-:W-:-:S10]  /*ac80*/  ISETP.GE.AND P1, PT, R157, 0xc0, PT ;  /* 0x000000c09d00780c */ /* 0x000fd40003f26270 */
[----:B------:R-:W0:Y:S01]  /*ac90*/  @P0 LDC R9, c[0x0][0xbec] ;  /* 0x0002fb00ff090b82 */ /* 0x000e220000000800 */
[----:B--2---:R-:W-:-:S13]  /*aca0*/  @P2 R2UR UR4, R6 ;  /* 0x00000000060422ca */ /* 0x004fda00000e0000 */
[----:B------:R-:W-:Y:S01]  /*acb0*/  USHF.R.S32.HI UR10, URZ, 0x1f, UR4 ;  /* 0x0000001f3f0a7899 */ /* 0x000fe20008011404 */
[----:B01----:R-:W-:Y:S11]  /*acc0*/  @P3 BRA `(.L_x_14690) ;  /* 0x0000000000103947 */ /* 0x003ff60003800000 */
[----:B------:R-:W-:Y:S05]  /*acd0*/  @!P2 BRA `(.L_x_14690) ;  /* 0x00000000000ca947 */ /* 0x000fea0003800000 */
[----:B------:R-:W2:Y:S04]  /*ace0*/  LDG.E R5, desc[UR48][R2.64] ;  /* 0x0000003002057981 */ /* 0x000ea8000c1e1900 */
[----:B-----5:R-:W2:Y:S02]  /*acf0*/  LDG.E R0, desc[UR48][R2.64+0x4] ;  /* 0x0000043002007981 */ /* 0x020ea4000c1e1900 */
[----:B--2---:R-:W-:-:S07]  /*ad00*/  IMAD.IADD R0, R0, 0x1, -R5 ;  /* 0x0000000100007824 */ /* 0x004fce00078e0a05 */
.L_x_14690:
[----:B------:R-:W-:Y:S01]  /*ad10*/  USEL UR40, UR40, URZ, !UP0 ;  /* 0x0000003f28287287 */ /* 0x000fe2000c000000 */
[----:B------:R-:W-:Y:S01]  /*ad20*/  BSSY B1, `(.L_x_14691) ;  /* 0x000002c000017945 */ /* 0x000fe20003800000 */
[----:B------:R-:W-:-:S03]  /*ad30*/  USEL UR41, UR41, URZ, !UP0 ;  /* 0x0000003f29297287 */ /* 0x000fc6000c000000 */
[----:B------:R-:W-:Y:S09]  /*ad40*/  @P1 BRA `(.L_x_14692) ;  /* 0x0000000000a41947 */ /* 0x000ff20003800000 */
        /* <DEDUP_REMOVED lines=26> */
[C---:B------:R-:W-:Y:S02]  /*aef0*/  IADD3 R5, -R2.reuse, RZ, RZ ;  /* 0x000000ff02057210 */ /* 0x040fe40007ffe1ff */
[----:B------:R-:W-:Y:S02]  /*af00*/  SHF.R.S32.HI R3, RZ, 0x1f, R2 ;  /* 0x0000001fff037819 */ /* 0x000fe40000011402 */
[----:B------:R-:W-:Y:S01]  /*af10*/  IADD3 R2, P1, R2, UR8, RZ ;  /* 0x0000000802027c10 */ /* 0x000fe2000ff3e0ff */
[----:B------:R-:W-:-:S03]  /*af20*/  IMAD R5, R7, R5, R4 ;  /* 0x0000000507057224 */ /* 0x000fc600078e0204 */
[----:B------:R-:W-:Y:S01]  /*af30*/  IADD3.X R3, R3, UR9, R6, P1, !PT ;  /* 0x0000000903037c10 */ /* 0x000fe20008ffe406 */
[----:B------:R-:W-:Y:S01]  /*af40*/  ULDC.64 UR8, c[0x0][0xb50] ;  /* 0x0002d40000087ab9 */ /* 0x000fe20000000a00 */
        /* <DEDUP_REMOVED lines=9> */
.L_x_14692:
[----:B------:R-:W-:Y:S05]  /*afe0*/  BSYNC B1 ;  /* 0x0000000000017941 */ /* 0x000fea0003800000 */
.L_x_14691:
[----:B0-----:R-:W0:Y:S01]  /*aff0*/  @P0 LDC R3, c[0x0][0xbf0] ;  /* 0x0002fc00ff030b82 */ /* 0x001e220000000800 */
[----:B------:R-:W-:Y:S01]  /*b000*/  ULDC.64 UR12, c[0x0][0xaa0] ;  /* 0x0002a800000c7ab9 */ /* 0x000fe20000000a00 */
[----:B------:R-:W-:Y:S01]  /*b010*/  IMAD R2, R18, 0x30, R22 ;  /* 0x0000003012027824 */ /* 0x000fe200078e0216 */
[----:B------:R-:W-:Y:S01]  /*b020*/  UIMAD UR7, UR10, UR12, URZ ;  /* 0x0000000c0a0772a4 */ /* 0x000fe2000f8e023f */
[----:B------:R-:W-:Y:S01]  /*b030*/  IADD3 R20, R22, UR43, RZ ;  /* 0x0000002b16147c10 */ /* 0x000fe2000fffe0ff */
        /* <DEDUP_REMOVED lines=67> */
.L_x_14689:
[----:B------:R-:W-:Y:S05]  /*b470*/  BSYNC B0 ;  /* 0x0000000000007941 */ /* 0x000fea0003800000 */
.L_x_14686:
[----:B------:R-:W-:Y:S02]  /*b480*/  ULDC UR4, c[0x0][0xc3c] ;  /* 0x00030f0000047ab9 */ /* 0x000fe40000000800 */
[----:B------:R-:W-:-:S13]  /*b490*/  ISETP.GE.AND P0, PT, R31, UR4, PT ;  /* 0x000000041f007c0c */ /* 0x000fda000bf06270 */
[----:B------:R-:W-:Y:S05]  /*b4a0*/  @!P0 BRA `(.L_x_14693) ;  /* 0xffffff58004c8947 */ /* 0x000fea000383ffff */
[----:B------:R-:W-:Y:S05]  /*b4b0*/  EXIT ;  /* 0x000000000000794d */ /* 0x000fea0003800000 */
.L_x_14650:
[----:B------:R-:W-:-:S08]  /*b4c0*/  NOP ;  /* 0x0000000000007918 */ /* 0x000fd00000000000 */
[----:B------:R-:W0:-:S00]  /*b4d0*/  USETMAXREG.DEALLOC.CTAPOOL 0x20 ;  /* 0x00000020000079c8 */ /* 0x000e0000080e0500 */
        /* <DEDUP_REMOVED lines=14> */
.L_x_14694:
        /* <DEDUP_REMOVED lines=42> */
.L_x_14700:
        /* <DEDUP_REMOVED lines=12> */
.L_x_14699:
[----:B------:R-:W-:Y:S05]  /*b920*/  BSYNC B0 ;  /* 0x0000000000007941 */ /* 0x000fea0003800000 */
.L_x_14698:
        /* <DEDUP_REMOVED lines=21> */
.L_x_14696:
        /* <DEDUP_REMOVED lines=21> */
.L_x_14701:
        /* <DEDUP_REMOVED lines=58> */
.L_x_14697:
[----:B------:R-:W-:Y:S02]  /*bf70*/  IMAD.MOV.U32 R17, RZ, RZ, RZ ;  /* 0x000000ffff117224 */ /* 0x000fe400078e00ff */
[----:B------:R-:W-:Y:S02]  /*bf80*/  IMAD.U32 R16, RZ, RZ, UR6 ;  /* 0x00000006ff107e24 */ /* 0x000fe4000f8e00ff */
[----:B------:R-:W-:-:S07]  /*bf90*/  IMAD.MOV.U32 R18, RZ, RZ, RZ ;  /* 0x000000ffff127224 */ /* 0x000fce00078e00ff */
.L_x_14702:
[----:B------:R-:W-:-:S13]  /*bfa0*/  ISETP.NE.AND P0, PT, R5, RZ, PT ;  /* 0x000000ff0500720c */ /* 0x000fda0003f05270 */
[----:B------:R-:W0:Y:S01]  /*bfb0*/  @!P0 S2R R3, SR_CgaCtaId ;  /* 0x0000000000038919 */ /* 0x000e220000008800 */
[----:B------:R-:W-:-:S04]  /*bfc0*/  @!P0 MOV R0, 0x400 ;  /* 0x0000040000008802 */ /* 0x000fc80000000f00 */
[----:B0-----:R-:W-:-:S05]  /*bfd0*/  @!P0 LEA R0, R3, R0, 0x18 ;  /* 0x0000000003008211 */ /* 0x001fca00078ec0ff */
[----:B------:R0:W-:Y:S01]  /*bfe0*/  @!P0 STS.128 [R0+0x168d0], R16 ;  /* 0x0168d01000008388 */ /* 0x0001e20000000c00 */
[----:B------:R-:W-:Y:S06]  /*bff0*/  BAR.ARV 0x5, 0x200 ;  /* 0x0148000000007b1d */ /* 0x000fec0000002000 */
.L_x_14695:
[----:B------:R2:W-:Y:S01]  /*c000*/  STL [R1+0x28], RZ ;  /* 0x000028ff01007387 */ /* 0x0005e20000100800 */
[----:B------:R-:W-:Y:S01]  /*c010*/  ULDC UR4, c[0x0][0xc3c] ;  /* 0x00030f0000047ab9 */ /* 0x000fe20000000800 */
[----:B------:R-:W-:Y:S01]  /*c020*/  IMAD.MOV.U32 R27, RZ, RZ, 0x1 ;  /* 0x00000001ff1b7424 */ /* 0x000fe200078e00ff */
[----:B-1----:R-:W-:Y:S02]  /*c030*/  ISETP.GE.AND P0, PT, R19, UR4, PT ;  /* 0x0000000413007c0c */ /* 0x002fe4000bf06270 */
[----:B------:R-:W-:-:S11]  /*c040*/  MOV R23, RZ ;  /* 0x000000ff00177202 */ /* 0x000fd60000000f00 */
        /* <DEDUP_REMOVED lines=23> */
.L_x_14793:
[----:B0-----:R-:W0:Y:S02]  /*c1c0*/  LDC.64 R2, c[0x0][0xc88] ;  /* 0x00032200ff027b82 */ /* 0x001e240000000a00 */
[----:B0-----:R-:W-:-:S05]  /*c1d0*/  IMAD.WIDE R2, R19, 0x4, R2 ;  /* 0x0000000413027825 */ /* 0x001fca00078e0202 */
[----:B--2---:R-:W2:Y:S01]  /*c1e0*/  LDG.E R10, desc[UR48][R2.64] ;  /* 0x00000030020a7981 */ /* 0x004ea2000c1e1900 */
[----:B------:R-:W-:Y:S05]  /*c1f0*/  YIELD ;  /* 0x0000000000007946 */ /* 0x000fea0003800000 */
[----:B------:R-:W-:Y:S01]  /*c200*/  ULDC.64 UR4, c[0x0][0xa28] ;  /* 0x00028a0000047ab9 */ /* 0x000fe20000000a00 */
[----:B---3--:R-:W-:Y:S01]  /*c210*/  IMAD.MOV.U32 R0, RZ, RZ, RZ ;  /* 0x000000ffff007224 */ /* 0x008fe200078e00ff */
        /* <DEDUP_REMOVED lines=15> */
[----:B------:R-:W-:Y:S02]  /*c310*/  ISETP.NE.AND.EX P1, PT, RZ, UR5, PT, P1 ;  /* 0x00000005ff007c0c */ /* 0x000fe4000bf25310 */
[----:B------:R-:W-:Y:S02]  /*c320*/  ISETP.NE.U32.AND P2, PT, RZ, UR8, PT ;  /* 0x00000008ff007c0c */ /* 0x000fe4000bf45070 */
[----:B------:R-:W-:Y:S02]  /*c330*/  ISETP.NE.U32.AND P0, PT, RZ, UR6, PT ;  /* 0x00000006ff007c0c */ /* 0x000fe4000bf05070 */
[----:B------:R-:W-:Y:S02]  /*c340*/  ISETP.NE.AND.EX P2, PT, RZ, UR9, PT, P2 ;  /* 0x00000009ff007c0c */ /* 0x000fe4000bf45320 */
[----:B------:R-:W-:Y:S02]  /*c350*/  ISETP.NE.AND.EX P0, PT, RZ, UR7, PT, P0 ;  /* 0x00000007ff007c0c */ /* 0x000fe4000bf05300 */
[----:B-1----:R-:W-:-:S02]  /*c360*/  IADD3 R2, P3, R24, UR4, RZ ;  /* 0x0000000418027c10 */ /* 0x002fc4000ff7e0ff */
[C---:B0-----:R-:W-:Y:S02]  /*c370*/  IADD3 R4, P4, R24.reuse, UR6, RZ ;  /* 0x0000000618047c10 */ /* 0x041fe4000ff9e0ff */
[C---:B------:R-:W-:Y:S01]  /*c380*/  IADD3.X R3, R25.reuse, UR5, RZ, P3, !PT ;  /* 0x0000000519037c10 */ /* 0x040fe20009ffe4ff */
[----:B------:R-:W-:Y:S01]  /*c390*/  ULDC UR4, c[0x0][0x288] ;  /* 0x0000a20000047ab9 */ /* 0x000fe20000000800 */
[----:B------:R-:W-:Y:S02]  /*c3a0*/  MOV R28, RZ ;  /* 0x000000ff001c7202 */ /* 0x000fe40000000f00 */
        /* <DEDUP_REMOVED lines=18> */
[----:B------:R-:W-:Y:S06]  /*c4d0*/  @P2 BRA `(.L_x_14704) ;  /* 0x0000000000142947 */ /* 0x000fec0003800000 */
[----:B------:R-:W-:Y:S05]  /*c4e0*/  @!P1 BRA `(.L_x_14704) ;  /* 0x0000000000109947 */ /* 0x000fea0003800000 */
[----:B------:R-:W2:Y:S04]  /*c4f0*/  LDG.E R7, desc[UR48][R2.64] ;  /* 0x0000003002077981 */ /* 0x000ea8000c1e1900 */
[----:B0-----:R-:W2:Y:S02]  /*c500*/  LDG.E R8, desc[UR48][R2.64+0x4] ;  /* 0x0000043002087981 */ /* 0x001ea4000c1e1900 */
[----:B--2---:R-:W-:-:S05]  /*c510*/  IMAD.IADD R9, R8, 0x1, -R7 ;  /* 0x0000000108097824 */ /* 0x004fca00078e0a07 */
[----:B------:R1:W-:Y:S02]  /*c520*/  STL [R1+0x14], R9 ;  /* 0x0000140901007387 */ /* 0x0003e40000100800 */
.L_x_14704:
        /* <DEDUP_REMOVED lines=10> */
.L_x_14705:
[----:B------:R-:W-:Y:S05]  /*c5d0*/  @!P0 BRA `(.L_x_14706) ;  /* 0x00000000000c8947 */ /* 0x000fea0003800000 */
[----:B------:R-:W2:Y:S04]  /*c5e0*/  LDG.E R3, desc[UR48][R4.64] ;  /* 0x0000003004037981 */ /* 0x000ea8000c1e1900 */
[----:B------:R-:W2:Y:S02]  /*c5f0*/  LDG.E R6, desc[UR48][R4.64+0x4] ;  /* 0x0000043004067981 */ /* 0x000ea4000c1e1900 */
[----:B--2---:R-:W-:-:S07]  /*c600*/  IMAD.IADD R6, R6, 0x1, -R3 ;  /* 0x0000000106067824 */ /* 0x004fce00078e0a03 */
.L_x_14706:
[----:B--2---:R-:W2:Y:S01]  /*c610*/  LDC R2, c[0x0][0x448] ;  /* 0x00011200ff027b82 */ /* 0x004ea20000000800 */
[----:B-----5:R-:W-:Y:S01]  /*c620*/  IMAD.IADD R6, R6, 0x1, -R0 ;  /* 0x0000000106067824 */ /* 0x020fe200078e0a00 */
[----:B------:R-:W-:Y:S01]  /*c630*/  BSSY B7, `(.L_x_14707) ;  /* 0x000035e000077945 */ /* 0x000fe20003800000 */
[----:B------:R-:W-:-:S04]  /*c640*/  IMAD R0, R17, 0xc0, RZ ;  /* 0x000000c011007824 */ /* 0x000fc800078e02ff */
[----:B------:R-:W-:Y:S01]  /*c650*/  VIADD R0, R0, 0xbf ;  /* 0x000000bf00007836 */ /* 0x000fe20000000000 */
[----:B--2---:R-:W-:-:S13]  /*c660*/  ISETP.NE.AND P0, PT, R2, 0x1, PT ;  /* 0x000000010200780c */ /* 0x004fda0003f05270 */
[----:B------:R-:W2:Y:S08]  /*c670*/  @P0 LDC R3, c[0x0][0x44c] ;  /* 0x00011300ff030b82 */ /* 0x000eb00000000800 */
[----:B------:R-:W3:Y:S01]  /*c680*/  @P0 LDC R2, c[0x0][0x450] ;  /* 0x00011400ff020b82 */ /* 0x000ee20000000800 */
[----:B--2---:R-:W-:-:S05]  /*c690*/  @P0 IMAD.HI.U32 R3, R0, R3, RZ ;  /* 0x0000000300030227 */ /* 0x004fca00078e00ff */
[----:B---3--:R-:W-:Y:S02]  /*c6a0*/  @P0 SHF.R.U32.HI R0, RZ, R2, R3 ;  /* 0x00000002ff000219 */ /* 0x008fe40000011603 */
[C---:B------:R-:W-:Y:S01]  /*c6b0*/  IADD3 R3, R6.reuse, 0x80, -R9 ;  /* 0x0000008006037810 */ /* 0x040fe20007ffe809 */
[----:B------:R-:W-:-:S03]  /*c6c0*/  VIADD R6, R6, 0x7f ;  /* 0x0000007f06067836 */ /* 0x000fc60000000000 */
[----:B------:R-:W-:Y:S02]  /*c6d0*/  IADD3 R0, R3, R0, RZ ;  /* 0x0000000003007210 */ /* 0x000fe40007ffe0ff */
[----:B------:R-:W-:Y:S02]  /*c6e0*/  SHF.R.S32.HI R3, RZ, 0x1f, R6 ;  /* 0x0000001fff037819 */ /* 0x000fe40000011406 */
[----:B------:R-:W-:Y:S02]  /*c6f0*/  SHF.R.S32.HI R5, RZ, 0x1f, R0 ;  /* 0x0000001fff057819 */ /* 0x000fe40000011400 */
[----:B------:R-:W-:Y:S02]  /*c700*/  LEA.HI R3, R3, R6, RZ, 0x7 ;  /* 0x0000000603037211 */ /* 0x000fe400078f38ff */
[----:B------:R-:W-:Y:S02]  /*c710*/  LEA.HI R5, R5, R0, RZ, 0x7 ;  /* 0x0000000005057211 */ /* 0x000fe400078f38ff */
[----:B------:R-:W-:-:S02]  /*c720*/  SHF.R.S32.HI R3, RZ, 0x7, R3 ;  /* 0x00000007ff037819 */ /* 0x000fc40000011403 */
[----:B------:R-:W-:-:S04]  /*c730*/  SHF.R.S32.HI R0, RZ, 0x7, R5 ;  /* 0x00000007ff007819 */ /* 0x000fc80000011405 */
        /* <DEDUP_REMOVED lines=21> */
.L_x_14708:
        /* <DEDUP_REMOVED lines=15> */
[----:B0-----:R-:W-:Y:S02]  /*c980*/  IMAD.MOV.U32 R8, RZ, RZ, 0x70 ;  /* 0x00000070ff087424 */ /* 0x001fe400078e00ff */
[----:B------:R-:W-:Y:S02]  /*c990*/  IMAD.MOV.U32 R12, RZ, RZ, 0x1 ;  /* 0x00000001ff0c7424 */ /* 0x000fe400078e00ff */
[----:B------:R-:W-:-:S07]  /*c9a0*/  IMAD.MOV.U32 R13, RZ, RZ, RZ ;  /* 0x000000ffff0d7224 */ /* 0x000fce00078e00ff */
[----:B------:R-:W-:-:S07]  /*c9b0*/  LEPC R20, `(.L_x_14711) ;  /* 0x000000001014794e */ /* 0x000fce0000000000 */
[----:B-12---:R-:W-:Y:S05]  /*c9c0*/  CALL.ABS.NOINC R2 ;  /* 0x0000000002007343 */ /* 0x006fea0003c00000 */
.L_x_14711:
[----:B------:R-:W-:Y:S05]  /*c9d0*/  BSYNC B6 ;  /* 0x0000000000067941 */ /* 0x000fea0003800000 */
.L_x_14710:
        /* <DEDUP_REMOVED lines=15> */
[----:B0-----:R-:W-:Y:S02]  /*cad0*/  IMAD.MOV.U32 R8, RZ, RZ, 0x70 ;  /* 0x00000070ff087424 */ /* 0x001fe400078e00ff */
[----:B------:R-:W-:Y:S02]  /*cae0*/  IMAD.MOV.U32 R12, RZ, RZ, 0x1 ;  /* 0x00000001ff0c7424 */ /* 0x000fe400078e00ff */
[----:B--2---:R-:W-:-:S07]  /*caf0*/  IMAD.MOV.U32 R13, RZ, RZ, RZ ;  /* 0x000000ffff0d7224 */ /* 0x004fce00078e00ff */
[----:B------:R-:W-:-:S07]  /*cb00*/  LEPC R20, `(.L_x_14714) ;  /* 0x000000001014794e */ /* 0x000fce0000000000 */
[----:B-1-3--:R-:W-:Y:S05]  /*cb10*/  CALL.ABS.NOINC R2 ;  /* 0x0000000002007343 */ /* 0x00afea0003c00000 */
.L_x_14714:
        /* <DEDUP_REMOVED lines=15> */
.L_x_14713:
[----:B------:R-:W-:Y:S05]  /*cc10*/  BSYNC B6 ;  /* 0x0000000000067941 */ /* 0x000fea0003800000 */
.L_x_14712:
[----:B------:R-:W-:Y:S01]  /*cc20*/  ULDC.64 UR4, c[0x0][0x9f8] ;  /* 0x00027e0000047ab9 */ /* 0x000fe20000000a00 */
[----:B------:R-:W2:Y:S01]  /*cc30*/  LDL R20, [R1+0xc] ;  /* 0x00000c0001147983 */ /* 0x000ea20000100800 */
[----:B------:R-:W-:Y:S01]  /*cc40*/  ISETP.NE.U32.AND P0, PT, RZ, UR4, PT ;  /* 0x00000004ff007c0c */ /* 0x000fe2000bf05070 */
[----:B------:R-:W3:Y:S03]  /*cc50*/  LDC.64 R2, c[0x0][0x418] ;  /* 0x00010600ff027b82 */ /* 0x000ee60000000a00 */
        /* <DEDUP_REMOVED lines=16> */
.L_x_14809:
        /* <DEDUP_REMOVED lines=8> */
.L_x_14812:
[----:B------:R-:W-:Y:S05]  /*cde0*/  @!P6 BRA `(.L_x_14716) ;  /* 0x0000000000dce947 */ /* 0x000fea0003800000 */
[----:B------:R-:W-:-:S04]  /*cdf0*/  ISETP.NE.U32.AND P0, PT, R2, RZ, PT ;  /* 0x000000ff0200720c */ /* 0x000fc80003f05070 */
[----:B------:R-:W-:-:S13]  /*ce00*/  ISETP.NE.AND.EX P0, PT, R3, RZ, PT, P0 ;  /* 0x000000ff0300720c */ /* 0x000fda0003f05300 */
[----:B------:R-:W-:Y:S05]  /*ce10*/  @!P0 BRA `(.L_x_14718) ;  /* 0x0000000000448947 */ /* 0x000fea0003800000 */
[----:B--2---:R-:W2:Y:S01]  /*ce20*/  LDC R0, c[0x0][0x43c] ;  /* 0x00010f00ff007b82 */ /* 0x004ea20000000800 */
[----:B------:R-:W-:Y:S01]  /*ce30*/  ULDC.64 UR4, c[0x0][0x428] ;  /* 0x00010a0000047ab9 */ /* 0x000fe20000000a00 */
[----:B--2---:R-:W-:-:S13]  /*ce40*/  ISETP.NE.AND P0, PT, R0, 0x1, PT ;  /* 0x000000010000780c */ /* 0x004fda0003f05270 */
[----:B------:R-:W2:Y:S02]  /*ce50*/  @P0 LDC.64 R4, c[0x0][0x440] ;  /* 0x00011000ff040b82 */ /* 0x000ea40000000a00 */
[----:B--2---:R-:W-:-:S04]  /*ce60*/  @P0 IMAD.HI.U32 R6, R25, R4, RZ ;  /* 0x0000000419060227 */ /* 0x004fc800078e00ff */
        /* <DEDUP_REMOVED lines=8> */
[----:B------:R-:W-:-:S04]  /*cef0*/  LEA R2, P0, R4, R2, 0x2 ;  /* 0x0000000204027211 */ /* 0x000fc800078010ff */
[----:B------:R-:W-:-:S04]  /*cf00*/  IADD3 R0, R5, R0, RZ ;  /* 0x0000000005007210 */ /* 0x000fc80007ffe0ff */
[----:B------:R-:W-:-:S05]  /*cf10*/  LEA.HI.X R3, R4, R3, R0, 0x2, P0 ;  /* 0x0000000304037211 */ /* 0x000fca00000f1400 */
[----:B------:R3:W5:Y:S02]  /*cf20*/  LDG.E R24, desc[UR48][R2.64] ;  /* 0x0000003002187981 */ /* 0x000764000c1e1900 */
.L_x_14718:
[----:B---3--:R-:W-:Y:S01]  /*cf30*/  IMAD R3, R23, 0x8, R22 ;  /* 0x0000000817037824 */ /* 0x008fe200078e0216 */
[----:B--2---:R-:W-:-:S04]  /*cf40*/  SHF.L.U32 R0, R27, 0x1f, RZ ;  /* 0x0000001f1b007819 */ /* 0x004fc800000006ff */
[----:B------:R-:W2:Y:S02]  /*cf50*/  SYNCS.PHASECHK.TRANS64.TRYWAIT P0, [R3+URZ+0x16840], R0 ;  /* 0x01684000030075a7 */ /* 0x000ea4000800017f */
[----:B--2---:R-:W-:Y:S05]  /*cf60*/  @!P0 BRA `(.L_x_14719) ;  /* 0x0000004000188947 */ /* 0x004fea0003800000 */
.L_x_14813:
        /* <DEDUP_REMOVED lines=11> */
.L_x_14720:
[----:B--2---:R-:W-:Y:S01]  /*d020*/  IMAD R0, R23, 0x4000, R22 ;  /* 0x0000400017007824 */ /* 0x004fe200078e0216 */
        /* <DEDUP_REMOVED lines=8> */
[----:B------:R-:W-:Y:S02]  /*d0b0*/  R2UR UR12, R18 ;  /* 0x00000000120c72ca */ /* 0x000fe400000e0000 */
[----:B-----5:R-:W-:-:S02]  /*d0c0*/  R2UR UR13, R24 ;  /* 0x00000000180d72ca */ /* 0x020fc400000e0000 */
[----:B------:R-:W-:Y:S01]  /*d0d0*/  PLOP3.LUT P0, PT, PT, PT, PT, 0x80, 0x0 ;  /* 0x000000000000781c */ /* 0x000fe20003f0f070 */
[----:B------:R-:W-:-:S03]  /*d0e0*/  UIADD3 UR9, UR9, 0x16830, URZ ;  /* 0x0001683009097890 */ /* 0x000fc6000fffe03f */
[----:B------:R-:W-:Y:S01]  /*d0f0*/  P2R R0, PR, RZ, 0x1 ;  /* 0x00000001ff007803 */ /* 0x000fe20000000000 */
[----:B------:R-:W-:Y:S02]  /*d100*/  ULEA UR11, UR11, UR4, 0x7 ;  /* 0x000000040b0b7291 */ /* 0x000fe4000f8e383f */
[----:B------:R-:W-:Y:S01]  /*d110*/  UIADD3 UR8, UR8, 0xe400, URZ ;  /* 0x0000e40008087890 */ /* 0x000fe2000fffe03f */
[----:B------:R-:W-:Y:S01]  /*d120*/  UMOV UR4, 0x0 ;  /* 0x0000000000047882 */ /* 0x000fe20000000000 */
[----:B------:R3:W-:Y:S07]  /*d130*/  STL [R1], R0 ;  /* 0x0000000001007387 */ /* 0x0007ee0000100800 */
[----:B------:R3:W-:Y:S01]  /*d140*/  UTMALDG.4D [UR8], [UR6], desc[UR4] ;  /* 0x00000408060075b4 */ /* 0x0007e20008019000 */
[----:B------:R-:W-:-:S02]  /*d150*/  NOP ;  /* 0x0000000000007918 */ /* 0x000fc40000000000 */
.L_x_14716:
[----:B------:R-:W2:Y:S04]  /*d160*/  LDL.LU R3, [R1+0x10] ;  /* 0x0000100001037983 */ /* 0x000ea80000300800 */
[----:B------:R-:W4:Y:S04]  /*d170*/  LDL.LU R5, [R1+0x8] ;  /* 0x0000080001057983 */ /* 0x000f280000300800 */
[----:B------:R-:W5:Y:S01]  /*d180*/  LDL.LU R4, [R1+0x18] ;  /* 0x0000180001047983 */ /* 0x000f620000300800 */
        /* <DEDUP_REMOVED lines=9> */
[----:B--2---:R-:W-:Y:S02]  /*d220*/  SHF.R.S32.HI R0, RZ, 0x1f, R3 ;  /* 0x0000001fff007819 */ /* 0x004fe40000011403 */
[----:B----4-:R-:W-:-:S03]  /*d230*/  SEL R5, R5, RZ, !P0 ;  /* 0x000000ff05057207 */ /* 0x010fc60004000000 */
[----:B------:R-:W-:Y:S01]  /*d240*/  IMAD R0, R0, UR4, RZ ;  /* 0x0000000400007c24 */ /* 0x000fe2000f8e02ff */
[----:B-----5:R-:W-:-:S03]  /*d250*/  SEL R4, R4, RZ, !P0 ;  /* 0x000000ff04047207 */ /* 0x020fc60004000000 */
        /* <DEDUP_REMOVED lines=21> */
[----:B0-----:R-:W-:Y:S02]  /*d3b0*/  IMAD.MOV.U32 R8, RZ, RZ, 0x70 ;  /* 0x00000070ff087424 */ /* 0x001fe400078e00ff */
[----:B------:R-:W-:Y:S02]  /*d3c0*/  IMAD.MOV.U32 R12, RZ, RZ, 0x1 ;  /* 0x00000001ff0c7424 */ /* 0x000fe400078e00ff */
[----:B------:R-:W-:-:S07]  /*d3d0*/  IMAD.MOV.U32 R13, RZ, RZ, RZ ;  /* 0x000000ffff0d7224 */ /* 0x000fce00078e00ff */
[----:B------:R-:W-:-:S07]  /*d3e0*/  LEPC R20, `(.L_x_14722) ;  /* 0x000000001014794e */ /* 0x000fce0000000000 */
[----:B-12---:R-:W-:Y:S05]  /*d3f0*/  CALL.ABS.NOINC R2 ;  /* 0x0000000002007343 */ /* 0x006fea0003c00000 */
.L_x_14722:
[----:B------:R-:W-:Y:S05]  /*d400*/  BSYNC B6 ;  /* 0x0000000000067941 */ /* 0x000fea0003800000 */
.L_x_14721:
[----:B---3--:R-:W2:Y:S01]  /*d410*/  LDL.LU R0, [R1+0x10] ;  /* 0x0000100001007983 */ /* 0x008ea20000300800 */
[----:B-1----:R-:W1:Y:S01]  /*d420*/  LDC R9, c[0x0][0x448] ;  /* 0x00011200ff097b82 */ /* 0x002e620000000800 */
        /* <DEDUP_REMOVED lines=45> */
[----:B------:R-:W-:-:S04]  /*d700*/  LEA R0, P0, R4, UR8, 0x1 ;  /* 0x0000000804007c11 */ /* 0x000fc8000f8008ff */
[----:B------:R-:W-:-:S04]  /*d710*/  IADD3 R5, R5, R7, RZ ;  /* 0x0000000705057210 */ /* 0x000fc80007ffe0ff */
[----:B------:R-:W-:Y:S02]  /*d720*/  LEA.HI.X R4, R4, UR9, R5, 0x1, P0 ;  /* 0x0000000904047c11 */ /* 0x000fe400080f0c05 */
[----:B------:R-:W1:Y:S01]  /*d730*/  @P1 LDC R5, c[0x0][0x450] ;  /* 0x00011400ff051b82 */ /* 0x000e620000000800 */
[----:B------:R-:W-:-:S04]  /*d740*/  VIADD R7, R6, 0x80 ;  /* 0x0000008006077836 */ /* 0x000fc80000000000 */
[----:B0-----:R-:W-:-:S04]  /*d750*/  @P1 IMAD.HI.U32 R8, R7, R8, RZ ;  /* 0x0000000807081227 */ /* 0x001fc800078e00ff */
[----:B------:R-:W-:Y:S01]  /*d760*/  IMAD.MOV.U32 R6, RZ, RZ, R7 ;  /* 0x000000ffff067224 */ /* 0x000fe200078e0007 */
[----:B-1----:R-:W-:-:S05]  /*d770*/  @P1 SHF.R.U32.HI R6, RZ, R5, R8 ;  /* 0x00000005ff061219 */ /* 0x002fca0000011608 */
        /* <DEDUP_REMOVED lines=24> */
[----:B------:R-:W0:Y:S01]  /*d900*/  SHFL.IDX PT, R3, R0, RZ, 0x181f ;  /* 0x00181fff00037589 */ /* 0x000e2200000e0000 */
[----:B------:R-:W-:-:S03]  /*d910*/  VIADD R8, R17, 0x10 ;  /* 0x0000001011087836 */ /* 0x000fc60000000000 */
        /* <DEDUP_REMOVED lines=9> */
[----:B-----5:R0:W-:Y:S01]  /*d9b0*/  @!P1 LDGSTS.E.BYPASS.LTC128B.128 [R10+0x8400], desc[UR48][R2.64], !P0 ;  /* 0x08400000020a9fae */ /* 0x0201e2000c101d70 */
[----:B------:R-:W-:Y:S01]  /*d9c0*/  ISETP.GE.AND P1, PT, R8, R7, PT ;  /* 0x000000070800720c */ /* 0x000fe20003f26270 */
[----:B------:R-:W-:Y:S02]  /*d9d0*/  VIADD R8, R17, 0x20 ;  /* 0x0000002011087836 */ /* 0x000fe40000000000 */
[----:B0-----:R-:W0:Y:S04]  /*d9e0*/  SHFL.IDX PT, R3, R0, 0x1, 0x181f ;  /* 0x00381f0000037f89 */ /* 0x001e2800000e0000 */
[----:B------:R-:W1:Y:S06]  /*d9f0*/  SHFL.IDX PT, R2, R4, 0x1, 0x181f ;  /* 0x00381f0004027f89 */ /* 0x000e6c00000e0000 */
[----:B0-----:R-:W-:-:S05]  /*da00*/  @!P1 LEA R3, P2, R20, R3, 0x1 ;  /* 0x0000000314039211 */ /* 0x001fca00078408ff */
[----:B-1----:R-:W-:-:S05]  /*da10*/  @!P1 IMAD.X R2, RZ, RZ, R2, P2 ;  /* 0x000000ffff029224 */ /* 0x002fca00010e0602 */
[----:B------:R-:W-:-:S04]  /*da20*/  @!P1 LOP3.LUT R3, R3, R2, RZ, 0x3c, !PT ;  /* 0x0000000203039212 */ /* 0x000fc800078e3cff */
[----:B------:R-:W-:-:S04]  /*da30*/  @!P1 LOP3.LUT R2, R3, R2, RZ, 0x3c, !PT ;  /* 0x0000000203029212 */ /* 0x000fc800078e3cff */
[----:B------:R-:W-:-:S05]  /*da40*/  @!P1 LOP3.LUT R3, R3, R2, RZ, 0x3c, !PT ;  /* 0x0000000203039212 */ /* 0x000fca00078e3cff */
[----:B------:R0:W-:Y:S01]  /*da50*/  @!P1 LDGSTS.E.BYPASS.LTC128B.128 [R10+0x8c00], desc[UR48][R2.64], !P0 ;  /* 0x08c00000020a9fae */ /* 0x0001e2000c101d70 */
[----:B------:R-:W-:Y:S01]  /*da60*/  ISETP.GE.AND P1, PT, R8, R7, PT ;  /* 0x000000070800720c */ /* 0x000fe20003f26270 */
[----:B------:R-:W-:Y:S02]  /*da70*/  VIADD R8, R17, 0x30 ;  /* 0x0000003011087836 */ /* 0x000fe40000000000 */
[----:B0-----:R-:W0:Y:S04]  /*da80*/  SHFL.IDX PT, R3, R0, 0x2, 0x181f ;  /* 0x00581f0000037f89 */ /* 0x001e2800000e0000 */
[----:B------:R-:W1:Y:S06]  /*da90*/  SHFL.IDX PT, R2, R4, 0x2, 0x181f ;  /* 0x00581f0004027f89 */ /* 0x000e6c00000e0000 */
[----:B0-----:R-:W-:-:S04]  /*daa0*/  @!P1 LEA R3, P2, R20, R3, 0x1 ;  /* 0x0000000314039211 */ /* 0x001fc800078408ff */
[----:B-1----:R-:W-:-:S04]  /*dab0*/  @!P1 IADD3.X R2, RZ, R2, RZ, P2, !PT ;  /* 0x00000002ff029210 */ /* 0x002fc800017fe4ff */
        /* <DEDUP_REMOVED lines=37> */
[----:B------:R-:W1:Y:S04]  /*dd10*/  SHFL.IDX PT, R2, R4, 0x6, 0x181f ;  /* 0x00d81f0004027f89 */ /* 0x000e6800000e0000 */
[----:B------:R-:W-:Y:S02]  /*dd20*/  SHFL.IDX PT, R4, R4, 0x7, 0x181f ;  /* 0x00f81f0004047f89 */ /* 0x000fe400000e0000 */
[----:B0-----:R-:W-:-:S05]  /*dd30*/  @!P1 LEA R3, P2, R20, R3, 0x1 ;  /* 0x0000000314039211 */ /* 0x001fca00078408ff */
[----:B-1----:R-:W-:Y:S01]  /*dd40*/  @!P1 IMAD.X R2, RZ, RZ, R2, P2 ;  /* 0x000000ffff029224 */ /* 0x002fe200010e0602 */
[----:B------:R-:W-:Y:S01]  /*dd50*/  ISETP.GE.AND P2, PT, R8, R7, PT ;  /* 0x000000070800720c */ /* 0x000fe20003f46270 */
[----:B------:R-:W-:-:S03]  /*dd60*/  VIADD R8, R17, 0x70 ;  /* 0x0000007011087836 */ /* 0x000fc60000000000 */
[----:B------:R-:W-:-:S04]  /*dd70*/  @!P1 LOP3.LUT R3, R3, R2, RZ, 0x3c, !PT ;  /* 0x0000000203039212 */ /* 0x000fc800078e3cff */
[----:B------:R-:W-:-:S04]  /*dd80*/  @!P1 LOP3.LUT R2, R3, R2, RZ, 0x3c, !PT ;  /* 0x0000000203029212 */ /* 0x000fc800078e3cff */
[----:B------:R-:W-:-:S05]  /*dd90*/  @!P1 LOP3.LUT R3, R3, R2, RZ, 0x3c, !PT ;  /* 0x0000000203039212 */ /* 0x000fca00078e3cff */
[----:B------:R0:W-:Y:S01]  /*dda0*/  @!P1 LDGSTS.E.BYPASS.LTC128B.128 [R10+0xb400], desc[UR48][R2.64], !P0 ;  /* 0x0b400000020a9fae */ /* 0x0001e2000c101d70 */
[----:B------:R-:W-:-:S03]  /*ddb0*/  ISETP.GE.AND P1, PT, R8, R7, PT ;  /* 0x000000070800720c */ /* 0x000fc60003f26270 */
[----:B------:R-:W-:Y:S04]  /*ddc0*/  SHFL.IDX PT, R8, R5, RZ, 0x181f ;  /* 0x00181fff05087589 */ /* 0x000fe800000e0000 */
[----:B0-----:R-:W0:Y:S04]  /*ddd0*/  SHFL.IDX PT, R2, R0, 0x7, 0x181f ;  /* 0x00f81f0000027f89 */ /* 0x001e2800000e0000 */
[----:B------:R-:W1:Y:S02]  /*dde0*/  SHFL.IDX PT, R0, R6, RZ, 0x181f ;  /* 0x00181fff06007589 */ /* 0x000e6400000e0000 */
[----:B0-----:R-:W-:-:S04]  /*ddf0*/  @!P1 LEA R2, P3, R20, R2, 0x1 ;  /* 0x0000000214029211 */ /* 0x001fc800078608ff */
[----:B------:R-:W-:-:S05]  /*de00*/  @!P1 IADD3.X R3, RZ, R4, RZ, P3, !PT ;  /* 0x00000004ff039210 */ /* 0x000fca0001ffe4ff */
[----:B------:R0:W-:Y:S02]  /*de10*/  @!P1 LDGSTS.E.BYPASS.LTC128B.128 [R10+0xbc00], desc[UR48][R2.64], !P0 ;  /* 0x0bc00000020a9fae */ /* 0x0001e4000c101d70 */
[----:B0-----:R-:W-:-:S05]  /*de20*/  @!P2 LEA R2, P1, R20, R8, 0x1 ;  /* 0x000000081402a211 */ /* 0x001fca00078208ff */
[----:B-1----:R-:W-:Y:S02]  /*de30*/  @!P2 IMAD.X R3, RZ, RZ, R0, P1 ;  /* 0x000000ffff03a224 */ /* 0x002fe400008e0600 */
[----:B------:R-:W-:-:S03]  /*de40*/  VIADD R0, R17, 0x90 ;  /* 0x0000009011007836 */ /* 0x000fc60000000000 */
[----:B------:R0:W-:Y:S02]  /*de50*/  @!P2 LDGSTS.E.BYPASS.LTC128B.128 [R10+0xc400], desc[UR48][R2.64], !P0 ;  /* 0x0c400000020aafae */ /* 0x0001e4000c101d70 */
[----:B------:R-:W-:Y:S02]  /*de60*/  ISETP.GE.AND P1, PT, R0, R7, PT ;  /* 0x000000070000720c */ /* 0x000fe40003f26270 */
[----:B------:R-:W1:Y:S11]  /*de70*/  SHFL.IDX PT, R0, R6, 0x1, 0x181f ;  /* 0x00381f0006007f89 */ /* 0x000e7600000e0000 */
[----:B------:R-:W-:-:S05]  /*de80*/  @!P1 LEA R14, P2, R20, R14, 0x1 ;  /* 0x0000000e140e9211 */ /* 0x000fca00078408ff */
[----:B0-----:R-:W-:Y:S02]  /*de90*/  @!P1 IMAD.MOV.U32 R2, RZ, RZ, R14 ;  /* 0x000000ffff029224 */ /* 0x001fe400078e000e */
[----:B------:R-:W0:Y:S01]  /*dea0*/  SHFL.IDX PT, R14, R5, 0x2, 0x181f ;  /* 0x00581f00050e7f89 */ /* 0x000e2200000e0000 */
[----:B-1----:R-:W-:Y:S02]  /*deb0*/  @!P1 IMAD.X R9, RZ, RZ, R0, P2 ;  /* 0x000000ffff099224 */ /* 0x002fe400010e0600 */
[----:B------:R-:W-:Y:S02]  /*dec0*/  VIADD R0, R17, 0xa0 ;  /* 0x000000a011007836 */ /* 0x000fe40000000000 */
[----:B------:R-:W-:-:S05]  /*ded0*/  @!P1 IMAD.MOV.U32 R3, RZ, RZ, R9 ;  /* 0x000000ffff039224 */ /* 0x000fca00078e0009 */
[----:B------:R0:W-:Y:S01]  /*dee0*/  @!P1 LDGSTS.E.BYPASS.LTC128B.128 [R10+0xcc00], desc[UR48][R2.64], !P0 ;  /* 0x0cc00000020a9fae */ /* 0x0001e2000c101d70 */
[----:B------:R-:W-:-:S03]  /*def0*/  ISETP.GE.AND P1, PT, R0, R7, PT ;  /* 0x000000070000720c */ /* 0x000fc60003f26270 */
[----:B------:R-:W1:Y:S04]  /*df00*/  SHFL.IDX PT, R0, R6, 0x2, 0x181f ;  /* 0x00581f0006007f89 */ /* 0x000e6800000e0000 */
[----:B------:R-:W2:Y:S06]  /*df10*/  SHFL.IDX PT, R6, R6, 0x3, 0x181f ;  /* 0x00781f0006067f89 */ /* 0x000eac00000e0000 */
[----:B0-----:R-:W-:-:S02]  /*df20*/  @!P1 LEA R2, P2, R20, R14, 0x1 ;  /* 0x0000000e14029211 */ /* 0x001fc400078408ff */
[----:B------:R0:W3:Y:S03]  /*df30*/  SHFL.IDX PT, R14, R5, 0x3, 0x181f ;  /* 0x00781f00050e7f89 */ /* 0x0000e600000e0000 */
[----:B-1----:R-:W-:-:S05]  /*df40*/  @!P1 IMAD.X R3, RZ, RZ, R0, P2 ;  /* 0x000000ffff039224 */ /* 0x002fca00010e0600 */
[----:B--2---:R0:W-:Y:S03]  /*df50*/  @!P1 LDGSTS.E.BYPASS.LTC128B.128 [R10+0xd400], desc[UR48][R2.64], !P0 ;  /* 0x0d400000020a9fae */ /* 0x0041e6000c101d70 */
.L_x_14838:
[----:B------:R-:W-:-:S05]  /*df60*/  VIADD R0, R17, 0xb0 ;  /* 0x000000b011007836 */ /* 0x000fca0000000000 */
[----:B------:R-:W-:Y:S01]  /*df70*/  ISETP.GE.AND P1, PT, R0, R7, PT ;  /* 0x000000070000720c */ /* 0x000fe20003f26270 */
[----:B------:R-:W-:-:S12]  /*df80*/  VIADD R0, R22, 0x16800 ;  /* 0x0001680016007836 */ /* 0x000fd80000000000 */
[----:B0--3--:R-:W-:-:S05]  /*df90*/  @!P1 LEA R2, P2, R20, R14, 0x1 ;  /* 0x0000000e14029211 */ /* 0x009fca00078408ff */
[----:B------:R-:W-:-:S05]  /*dfa0*/  @!P1 IMAD.X R3, RZ, RZ, R6, P2 ;  /* 0x000000ffff039224 */ /* 0x000fca00010e0606 */
[----:B------:R-:W-:Y:S01]  /*dfb0*/  @!PT LDS RZ, [RZ] ;  /* 0x00000000fffff984 */ /* 0x000fe20000000800 */
[----:B------:R-:W-:Y:S01]  /*dfc0*/  @!PT LDS RZ, [RZ] ;  /* 0x00000000fffff984 */ /* 0x000fe20000000800 */
[----:B------:R-:W-:Y:S01]  /*dfd0*/  @!PT LDS RZ, [RZ] ;  /* 0x00000000fffff984 */ /* 0x000fe20000000800 */
[----:B------:R0:W-:Y:S01]  /*dfe0*/  @!P1 LDGSTS.E.BYPASS.LTC128B.128 [R10+0xdc00], desc[UR48][R2.64], !P0 ;  /* 0x0dc00000020a9fae */ /* 0x0001e2000c101d70 */
[----:B------:R-:W-:Y:S01]  /*dff0*/  PLOP3.LUT P0, PT, PT, PT, PT, 0x80, 0x0 ;  /* 0x000000000000781c */ /* 0x000fe20003f0f070 */
[----:B------:R-:W-:-:S12]  /*e000*/  NOP ;  /* 0x0000000000007918 */ /* 0x000fd80000000000 */
.L_x_14724:
[----:B------:R-:W-:Y:S02]  /*e010*/  PLOP3.LUT P1, PT, P1, P0, PT, 0xa2, 0x0 ;  /* 0x000000000000781c */ /* 0x000fe40000f21472 */
[----:B------:R-:W-:-:S08]  /*e020*/  @P0 R2UR P1, UR4, R22 ;  /* 0x00000000160402ca */ /* 0x000fd00000020000 */
[----:B------:R-:W-:-:S05]  /*e030*/  @P0 PLOP3.LUT P0, PT, P1, PT, PT, 0x80, 0x0 ;  /* 0x000000000000081c */ /* 0x000fca0000f0f070 */
[----:B------:R-:W-:Y:S01]  /*e040*/  @!P1 SYNCS.ARRIVE.TRANS64.RED.A0T1 RZ, [UR4+0x16800], RZ ;  /* 0x016800ffffff99a7 */ /* 0x000fe20008200404 */
[----:B------:R-:W-:Y:S07]  /*e050*/  @!P1 ARRIVES.LDGSTSBAR.64.TRANSCNT [UR4+0x16800] ;  /* 0x01680000ff0099b0 */ /* 0x000fee0008000a84 */
[----:B------:R-:W-:Y:S05]  /*e060*/  @P0 BRA.U.ANY `(.L_x_14724) ;  /* 0xfffffffd00e80947 */ /* 0x000fea000393ffff */
[----:B0-----:R-:W2:Y:S02]  /*e070*/  LDL.LU R3, [R1+0x28] ;  /* 0x0000280001037983 */ /* 0x001ea40000300800 */
[----:B--2---:R-:W-:-:S04]  /*e080*/  IADD3 R3, R3, 0x1, RZ ;  /* 0x0000000103037810 */ /* 0x004fc80007ffe0ff */
        /* <DEDUP_REMOVED lines=12> */
.L_x_14839:
[----:B------:R-:W-:Y:S05]  /*e150*/  BSYNC B0 ;  /* 0x0000000000007941 */ /* 0x000fea0003800000 */
.L_x_14725:
        /* <DEDUP_REMOVED lines=41> */
.L_x_14733:
[----:B------:R-:W-:Y:S01]  /*e3f0*/  IMAD R2, R8, 0x8, R22 ;  /* 0x0000000808027824 */ /* 0x000fe200078e0216 */
[----:B0-----:R-:W-:Y:S01]  /*e400*/  SHF.L.U32 R3, R9, 0x1f, RZ ;  /* 0x0000001f09037819 */ /* 0x001fe200000006ff */
[----:B------:R-:W-:Y:S03]  /*e410*/  BSSY B3, `(.L_x_14734) ;  /* 0x0000003000037945 */ /* 0x000fe60003800000 */
[----:B------:R-:W0:Y:S02]  /*e420*/  SYNCS.PHASECHK.TRANS64.TRYWAIT P0, [R2+URZ+0x16840], R3 ;  /* 0x01684003020075a7 */ /* 0x000e24000800017f */
[----:B0-----:R-:W-:Y:S05]  /*e430*/  @!P0 BRA `(.L_x_14735) ;  /* 0x0000003800e08947 */ /* 0x001fea0003800000 */
.L_x_14840:
[----:B------:R-:W-:Y:S05]  /*e440*/  BSYNC B3 ;  /* 0x0000000000037941 */ /* 0x000fea0003800000 */
.L_x_14734:
        /* <DEDUP_REMOVED lines=12> */
.L_x_14737:
[----:B------:R-:W-:Y:S05]  /*e510*/  BSYNC B3 ;  /* 0x0000000000037941 */ /* 0x000fea0003800000 */
.L_x_14736:
        /* <DEDUP_REMOVED lines=11> */
.L_x_14738:
        /* <DEDUP_REMOVED lines=15> */
.L_x_14841:
[----:B------:R-:W-:Y:S05]  /*e6c0*/  BSYNC B3 ;  /* 0x0000000000037941 */ /* 0x000fea0003800000 */
.L_x_14739:
        /* <DEDUP_REMOVED lines=12> */
.L_x_14742:
[----:B------:R-:W-:Y:S05]  /*e790*/  BSYNC B3 ;  /* 0x0000000000037941 */ /* 0x000fea0003800000 */
.L_x_14741:
[----:B------:R-:W-:Y:S01]  /*e7a0*/  R2UR UR6, R12 ;  /* 0x000000000c0672ca */ /* 0x000fe200000e0000 */
[----:B0-----:R-:W-:Y:S01]  /*e7b0*/  IMAD R3, R23, 0x8, R22 ;  /* 0x0000000817037824 */ /* 0x001fe200078e0216 */
[----:B------:R-:W-:Y:S01]  /*e7c0*/  R2UR UR7, R13 ;  /* 0x000000000d0772ca */ /* 0x000fe200000e0000 */
[----:B------:R-:W-:Y:S01]  /*e7d0*/  UIADD3 UR4, UP0, UR38, 0x470, URZ ;  /* 0x0000047026047890 */ /* 0x000fe2000ff1e03f */
[----:B------:R-:W-:Y:S01]  /*e7e0*/  R2UR UR10, R10 ;  /* 0x000000000a0a72ca */ /* 0x000fe200000e0000 */
[----:B------:R-:W-:Y:S01]  /*e7f0*/  IMAD R5, R25, 0x80, R28 ;  /* 0x0000008019057824 */ /* 0x000fe200078e021c */
[----:B------:R-:W-:Y:S01]  /*e800*/  LEA R2, R23, R22, 0xe ;  /* 0x0000001617027211 */ /* 0x000fe200078e70ff */
[----:B------:R-:W-:Y:S01]  /*e810*/  VIADD R3, R3, 0x16850 ;  /* 0x0001685003037836 */ /* 0x000fe20000000000 */
[----:B------:R-:W-:Y:S01]  /*e820*/  PLOP3.LUT P0, PT, PT, PT, PT, 0x80, 0x0 ;  /* 0x000000000000781c */ /* 0x000fe20003f0f070 */
[----:B------:R-:W-:Y:S02]  /*e830*/  UIADD3.X UR5, URZ, UR39, URZ, UP0, !UPT ;  /* 0x000000273f057290 */ /* 0x000fe400087fe43f */
[----:B------:R-:W-:-:S10]  /*e840*/  VIADD R2, R2, 0x400 ;  /* 0x0000040002027836 */ /* 0x000fd40000000000 */
.L_x_14743:
        /* <DEDUP_REMOVED lines=12> */
.L_x_14732:
[----:B------:R-:W-:Y:S05]  /*e910*/  BSYNC B1 ;  /* 0x0000000000017941 */ /* 0x000fea0003800000 */
.L_x_14731:
[----:B------:R-:W2:Y:S01]  /*e920*/  LDL.LU R2, [R1+0xc] ;  /* 0x00000c0001027983 */ /* 0x000ea20000300800 */
[----:B------:R-:W-:Y:S02]  /*e930*/  IMAD.MOV.U32 R23, RZ, RZ, R8 ;  /* 0x000000ffff177224 */ /* 0x000fe400078e0008 */
[----:B------:R-:W-:Y:S02]  /*e940*/  IMAD.MOV.U32 R27, RZ, RZ, R9 ;  /* 0x000000ffff1b7224 */ /* 0x000fe400078e0009 */
[----:B--2---:R-:W-:-:S07]  /*e950*/  VIADD R6, R2, 0xfffffffd ;  /* 0xfffffffd02067836 */ /* 0x004fce0000000000 */
.L_x_14730:
[----:B------:R-:W-:Y:S05]  /*e960*/  BSYNC B2 ;  /* 0x0000000000027941 */ /* 0x000fea0003800000 */
.L_x_14729:
[----:B------:R-:W-:-:S13]  /*e970*/  ISETP.NE.AND P0, PT, R7, RZ, PT ;  /* 0x000000ff0700720c */ /* 0x000fda0003f05270 */
[----:B------:R-:W-:Y:S05]  /*e980*/  @!P0 BRA `(.L_x_14728) ;  /* 0x0000000c00988947 */ /* 0x000fea0003800000 */
[----:B------:R-:W-:-:S07]  /*e990*/  IMAD.MOV.U32 R4, RZ, RZ, R24 ;  /* 0x000000ffff047224 */ /* 0x000fce00078e0018 */
.L_x_14770:
[----:B------:R-:W2:Y:S01]  /*e9a0*/  LDL R2, [R1] ;  /* 0x0000000001027983 */ /* 0x000ea20000100800 */
[----:B------:R-:W-:Y:S01]  /*e9b0*/  IADD3 R7, R23, 0x1, RZ ;  /* 0x0000000117077810 */ /* 0x000fe20007ffe0ff */
        /* <DEDUP_REMOVED lines=30> */
.L_x_14746:
[----:B------:R-:W-:Y:S01]  /*eba0*/  IMAD R2, R7, 0x8, R22 ;  /* 0x0000000807027824 */ /* 0x000fe200078e0216 */
[----:B0-----:R-:W-:Y:S01]  /*ebb0*/  SHF.L.U32 R3, R8, 0x1f, RZ ;  /* 0x0000001f08037819 */ /* 0x001fe200000006ff */
[----:B------:R-:W-:Y:S03]  /*ebc0*/  BSSY B2, `(.L_x_14747) ;  /* 0x0000003000027945 */ /* 0x000fe60003800000 */
[----:B------:R-:W0:Y:S02]  /*ebd0*/  SYNCS.PHASECHK.TRANS64.TRYWAIT P0, [R2+URZ+0x16840], R3 ;  /* 0x01684003020075a7 */ /* 0x000e24000800017f */
[----:B0-----:R-:W-:Y:S05]  /*ebe0*/  @!P0 BRA `(.L_x_14748) ;  /* 0x00000034001c8947 */ /* 0x001fea0003800000 */
.L_x_14842:
[----:B------:R-:W-:Y:S05]  /*ebf0*/  BSYNC B2 ;  /* 0x0000000000027941 */ /* 0x000fea0003800000 */
.L_x_14747:
        /* <DEDUP_REMOVED lines=12> */
.L_x_14750:
[----:B------:R-:W-:Y:S05]  /*ecc0*/  BSYNC B2 ;  /* 0x0000000000027941 */ /* 0x000fea0003800000 */
.L_x_14749:
[----:B------:R-:W-:Y:S01]  /*ecd0*/  IMAD.MOV.U32 R5, RZ, RZ, RZ ;  /* 0x000000ffff057224 */ /* 0x000fe200078e00ff */
[----:B------:R-:W-:Y:S01]  /*ece0*/  UIADD3 UR4, UP0, UR38, 0x370, URZ ;  /* 0x0000037026047890 */ /* 0x000fe2000ff1e03f */
[----:B0-----:R-:W-:Y:S01]  /*ecf0*/  IMAD R3, R7, 0x4000, R22 ;  /* 0x0000400007037824 */ /* 0x001fe200078e0216 */
[----:B------:R-:W-:Y:S01]  /*ed00*/  PLOP3.LUT P0, PT, PT, PT, PT, 0x80, 0x0 ;  /* 0x000000000000781c */ /* 0x000fe20003f0f070 */
[----:B------:R-:W-:Y:S01]  /*ed10*/  VIADD R2, R2, 0x16830 ;  /* 0x0001683002027836 */ /* 0x000fe20000000000 */
[----:B------:R-:W-:Y:S01]  /*ed20*/  R2UR UR10, R5 ;  /* 0x00000000050a72ca */ /* 0x000fe200000e0000 */
[----:B------:R-:W-:Y:S01]  /*ed30*/  VIADD R3, R3, 0xe400 ;  /* 0x0000e40003037836 */ /* 0x000fe20000000000 */
[----:B------:R-:W-:Y:S01]  /*ed40*/  LEA R10, R9, R28, 0x7 ;  /* 0x0000001c090a7211 */ /* 0x000fe200078e38ff */
[----:B------:R-:W-:Y:S01]  /*ed50*/  UIADD3.X UR5, URZ, UR39, URZ, UP0, !UPT ;  /* 0x000000273f057290 */ /* 0x000fe200087fe43f */
[----:B------:R-:W-:Y:S01]  /*ed60*/  UMOV UR6, 0x0 ;  /* 0x0000000000067882 */ /* 0x000fe20000000000 */
[----:B------:R-:W-:-:S10]  /*ed70*/  UMOV UR7, 0x14f00000 ;  /* 0x14f0000000077882 */ /* 0x000fd40000000000 */
.L_x_14751:
        /* <DEDUP_REMOVED lines=15> */
.L_x_14843:
[----:B------:R-:W-:Y:S05]  /*ee70*/  BSYNC B2 ;  /* 0x0000000000027941 */ /* 0x000fea0003800000 */
.L_x_14752:
        /* <DEDUP_REMOVED lines=11> */
.L_x_14755:
[----:B------:R-:W-:Y:S05]  /*ef30*/  BSYNC B2 ;  /* 0x0000000000027941 */ /* 0x000fea0003800000 */
.L_x_14754:
        /* <DEDUP_REMOVED lines=10> */
.L_x_14756:
        /* <DEDUP_REMOVED lines=12> */
.L_x_14745:
[----:B------:R-:W-:Y:S05]  /*f0a0*/  BSYNC B1 ;  /* 0x0000000000017941 */ /* 0x000fea0003800000 */
.L_x_14744:
[----:B------:R-:W2:Y:S01]  /*f0b0*/  LDL R2, [R1] ;  /* 0x0000000001027983 */ /* 0x000ea20000100800 */
[----:B------:R-:W-:Y:S01]  /*f0c0*/  IADD3 R23, R7, 0x1, RZ ;  /* 0x0000000107177810 */ /* 0x000fe20007ffe0ff */
[----:B------:R-:W-:Y:S03]  /*f0d0*/  BSSY B1, `(.L_x_14757) ;  /* 0x000006e000017945 */ /* 0x000fe60003800000 */
        /* <DEDUP_REMOVED lines=28> */
.L_x_14759:
[----:B------:R-:W-:Y:S01]  /*f2a0*/  IMAD R2, R23, 0x8, R22 ;  /* 0x0000000817027824 */ /* 0x000fe200078e0216 */
[----:B0-----:R-:W-:Y:S01]  /*f2b0*/  SHF.L.U32 R3, R27, 0x1f, RZ ;  /* 0x0000001f1b037819 */ /* 0x001fe200000006ff */
[----:B------:R-:W-:Y:S03]  /*f2c0*/  BSSY B2, `(.L_x_14760) ;  /* 0x0000003000027945 */ /* 0x000fe60003800000 */
[----:B------:R-:W0:Y:S02]  /*f2d0*/  SYNCS.PHASECHK.TRANS64.TRYWAIT P0, [R2+URZ+0x16840], R3 ;  /* 0x01684003020075a7 */ /* 0x000e24000800017f */
[----:B0-----:R-:W-:Y:S05]  /*f2e0*/  @!P0 BRA `(.L_x_14761) ;  /* 0x0000002c00848947 */ /* 0x001fea0003800000 */
.L_x_14844:
[----:B------:R-:W-:Y:S05]  /*f2f0*/  BSYNC B2 ;  /* 0x0000000000027941 */ /* 0x000fea0003800000 */
.L_x_14760:
        /* <DEDUP_REMOVED lines=12> */
.L_x_14763:
[----:B------:R-:W-:Y:S05]  /*f3c0*/  BSYNC B2 ;  /* 0x0000000000027941 */ /* 0x000fea0003800000 */
.L_x_14762:
[----:B------:R-:W-:Y:S01]  /*f3d0*/  IMAD.MOV.U32 R5, RZ, RZ, RZ ;  /* 0x000000ffff057224 */ /* 0x000fe200078e00ff */
[----:B------:R-:W-:Y:S01]  /*f3e0*/  UIADD3 UR4, UP0, UR38, 0x370, URZ ;  /* 0x0000037026047890 */ /* 0x000fe2000ff1e03f */
[C---:B0-----:R-:W-:Y:S01]  /*f3f0*/  IMAD R3, R23.reuse, 0x8, R0 ;  /* 0x0000000817037824 */ /* 0x041fe200078e0200 */
[----:B------:R-:W-:Y:S01]  /*f400*/  PLOP3.LUT P0, PT, PT, PT, PT, 0x80, 0x0 ;  /* 0x000000000000781c */ /* 0x000fe20003f0f070 */
[----:B------:R-:W-:Y:S01]  /*f410*/  IMAD R2, R23, 0x4000, R22 ;  /* 0x0000400017027824 */ /* 0x000fe200078e0216 */
[----:B------:R-:W-:Y:S01]  /*f420*/  R2UR UR10, R5 ;  /* 0x00000000050a72ca */ /* 0x000fe200000e0000 */
[----:B------:R-:W-:Y:S01]  /*f430*/  IMAD R10, R9, 0x80, R28 ;  /* 0x00000080090a7824 */ /* 0x000fe200078e021c */
[----:B------:R-:W-:Y:S01]  /*f440*/  IADD3 R3, R3, 0x30, RZ ;  /* 0x0000003003037810 */ /* 0x000fe20007ffe0ff */
[----:B------:R-:W-:Y:S01]  /*f450*/  VIADD R2, R2, 0xe400 ;  /* 0x0000e40002027836 */ /* 0x000fe20000000000 */
[----:B------:R-:W-:Y:S01]  /*f460*/  UIADD3.X UR5, URZ, UR39, URZ, UP0, !UPT ;  /* 0x000000273f057290 */ /* 0x000fe200087fe43f */
[----:B------:R-:W-:Y:S01]  /*f470*/  UMOV UR6, 0x0 ;  /* 0x0000000000067882 */ /* 0x000fe20000000000 */
[----:B------:R-:W-:-:S10]  /*f480*/  UMOV UR7, 0x14f00000 ;  /* 0x14f0000000077882 */ /* 0x000fd40000000000 */
.L_x_14764:
        /* <DEDUP_REMOVED lines=15> */
.L_x_14845:
[----:B------:R-:W-:Y:S05]  /*f580*/  BSYNC B2 ;  /* 0x0000000000027941 */ /* 0x000fea0003800000 */
.L_x_14765:
        /* <DEDUP_REMOVED lines=11> */
.L_x_14768:
[----:B------:R-:W-:Y:S05]  /*f640*/  BSYNC B2 ;  /* 0x0000000000027941 */ /* 0x000fea0003800000 */
.L_x_14767:
        /* <DEDUP_REMOVED lines=10> */
.L_x_14769:
        /* <DEDUP_REMOVED lines=12> */
.L_x_14758:
[----:B------:R-:W-:Y:S05]  /*f7b0*/  BSYNC B1 ;  /* 0x0000000000017941 */ /* 0x000fea0003800000 */
.L_x_14757:
[C---:B------:R-:W-:Y:S01]  /*f7c0*/  ISETP.GT.AND P0, PT, R6.reuse, 0x1, PT ;  /* 0x000000010600780c */ /* 0x040fe20003f04270 */
[----:B------:R-:W-:-:S12]  /*f7d0*/  VIADD R6, R6, 0xfffffffe ;  /* 0xfffffffe06067836 */ /* 0x000fd80000000000 */
[----:B------:R-:W-:Y:S05]  /*f7e0*/  @P0 BRA `(.L_x_14770) ;  /* 0xfffffff0006c0947 */ /* 0x000fea000383ffff */
.L_x_14728:
[----:B------:R-:W-:Y:S05]  /*f7f0*/  BSYNC B0 ;  /* 0x0000000000007941 */ /* 0x000fea0003800000 */
.L_x_14727:
        /* <DEDUP_REMOVED lines=17> */
.L_x_14772:
[----:B------:R-:W-:Y:S05]  /*f910*/  BSYNC B0 ;  /* 0x0000000000007941 */ /* 0x000fea0003800000 */
.L_x_14771:
        /* <DEDUP_REMOVED lines=10> */
.L_x_14846:
[----:B------:R-:W-:Y:S05]  /*f9c0*/  BSYNC B1 ;  /* 0x0000000000017941 */ /* 0x000fea0003800000 */
.L_x_14775:
        /* <DEDUP_REMOVED lines=9> */
.L_x_14778:
[----:B------:R-:W-:Y:S05]  /*fa60*/  BSYNC B1 ;  /* 0x0000000000017941 */ /* 0x000fea0003800000 */
.L_x_14777:
        /* <DEDUP_REMOVED lines=10> */
.L_x_14779:
        /* <DEDUP_REMOVED lines=10> */
.L_x_14774:
[----:B------:R-:W-:Y:S05]  /*fbb0*/  BSYNC B0 ;  /* 0x0000000000007941 */ /* 0x000fea0003800000 */
.L_x_14773:
[----:B------:R-:W-:-:S05]  /*fbc0*/  VIADD R23, R23, 0x1 ;  /* 0x0000000117177836 */ /* 0x000fca0000000000 */
[----:B------:R-:W-:-:S04]  /*fbd0*/  ISETP.NE.AND P0, PT, R23, 0x2, PT ;  /* 0x000000021700780c */ /* 0x000fc80003f05270 */
[----:B------:R-:W-:Y:S02]  /*fbe0*/  SEL R0, RZ, 0x1, P0 ;  /* 0x00000001ff007807 */ /* 0x000fe40000000000 */
[----:B------:R-:W-:Y:S02]  /*fbf0*/  SEL R23, R23, RZ, P0 ;  /* 0x000000ff17177207 */ /* 0x000fe40000000000 */
[----:B------:R-:W-:-:S07]  /*fc00*/  LOP3.LUT R27, R27, R0, RZ, 0x3c, !PT ;  /* 0x000000001b1b7212 */ /* 0x000fce00078e3cff */
.L_x_14709:
[----:B------:R-:W-:Y:S05]  /*fc10*/  BSYNC B7 ;  /* 0x0000000000077941 */ /* 0x000fea0003800000 */
.L_x_14707:
        /* <DEDUP_REMOVED lines=9> */
[----:B------:R2:W3:Y:S01]  /*fcb0*/  LDS.128 R16, [R22+0x168d0] ;  /* 0x0168d00016107984 */ /* 0x0004e20000000c00 */
[----:B------:R-:W-:Y:S06]  /*fcc0*/  BAR.ARV 0x4, 0x200 ;  /* 0x0108000000007b1d */ /* 0x000fec0000002000 */
[----:B------:R-:W-:Y:S05]  /*fcd0*/  BRA `(.L_x_14781) ;  /* 0x0000000800cc7947 */ /* 0x000fea0003800000 */
.L_x_14780:
        /* <DEDUP_REMOVED lines=11> */
[----:B------:R-:W-:Y:S02]  /*fd90*/  MOV R17, RZ ;  /* 0x000000ff00117202 */ /* 0x000fe40000000f00 */
[C---:B------:R-:W-:Y:S01]  /*fda0*/  ISETP.GE.U32.AND P2, PT, R8.reuse, 0x2, PT ;  /* 0x000000020800780c */ /* 0x040fe20003f46070 */
[----:B------:R-:W-:Y:S01]  /*fdb0*/  SHFL.IDX PT, R0, R16, RZ, 0x1f ;  /* 0x00001fff10007589 */ /* 0x000fe200000e0000 */
[C---:B------:R-:W-:Y:S02]  /*fdc0*/  ISETP.GE.U32.AND P3, PT, R8.reuse, 0x4, PT ;  /* 0x000000040800780c */ /* 0x040fe40003f66070 */
        /* <DEDUP_REMOVED lines=21> */
.L_x_14856:
[----:B------:R-:W-:Y:S02]  /*ff20*/  ULDC UR4, c[0x0][0xc38] ;  /* 0x00030e0000047ab9 */ /* 0x000fe40000000800 */
[----:B------:R-:W-:-:S04]  /*ff30*/  IMAD.U32 R4, RZ, RZ, UR4 ;  /* 0x00000004ff047e24 */ /* 0x000fc8000f8e00ff */
[----:B--2---:R-:W-:-:S04]  /*ff40*/  IMAD R14, R14, R4, RZ ;  /* 0x000000040e0e7224 */ /* 0x004fc800078e02ff */
[----:B------:R-:W-:-:S05]  /*ff50*/  IMAD.IADD R5, R5, 0x1, R14 ;  /* 0x0000000105057824 */ /* 0x000fca00078e020e */
[----:B------:R-:W-:-:S13]  /*ff60*/  ISETP.GT.AND P6, PT, R5, R0, PT ;  /* 0x000000000500720c */ /* 0x000fda0003fc4270 */
[----:B------:R-:W-:Y:S05]  /*ff70*/  @P6 BRA `(.L_x_14783) ;  /* 0x00000000009c6947 */ /* 0x000fea0003800000 */
.L_x_14788:
        /* <DEDUP_REMOVED lines=14> */
.L_x_14786:
[----:B------:R-:W-:Y:S05]  /*10060*/  BSYNC B0 ;  /* 0x0000000000007941 */ /* 0x000fea0003800000 */
.L_x_14785:
[----:B------:R-:W-:-:S03]  /*10070*/  UMOV UR4, 0xffffffff ;  /* 0xffffffff00047882 */ /* 0x000fc60000000000 */
[----:B------:R-:W-:Y:S05]  /*10080*/  BRA.DIV UR4, `(.L_x_14787) ;  /* 0x00000026047c7947 */ /* 0x000fea000b800000 */
[----:B-----5:R-:W2:Y:S02]  /*10090*/  SHFL.UP PT, R14, R17, 0x1, RZ ;  /* 0x04200000110e7989 */ /* 0x020ea400000e00ff */
        /* <DEDUP_REMOVED lines=15> */
.L_x_14864:
[----:B------:R-:W-:Y:S02]  /*10190*/  ULDC UR4, c[0x0][0xc38] ;  /* 0x00030e0000047ab9 */ /* 0x000fe40000000800 */
[----:B------:R-:W-:-:S04]  /*101a0*/  IMAD.U32 R4, RZ, RZ, UR4 ;  /* 0x00000004ff047e24 */ /* 0x000fc8000f8e00ff */
[----:B--2---:R-:W-:-:S04]  /*101b0*/  IMAD R14, R14, R4, RZ ;  /* 0x000000040e0e7224 */ /* 0x004fc800078e02ff */
[----:B------:R-:W-:-:S05]  /*101c0*/  IMAD.IADD R5, R14, 0x1, R5 ;  /* 0x000000010e057824 */ /* 0x000fca00078e0205 */
[----:B------:R-:W-:-:S13]  /*101d0*/  ISETP.GT.AND P6, PT, R5, R0, PT ;  /* 0x000000000500720c */ /* 0x000fda0003fc4270 */
[----:B------:R-:W-:Y:S05]  /*101e0*/  @!P6 BRA `(.L_x_14788) ;  /* 0xfffffffc0064e947 */ /* 0x000fea000383ffff */
.L_x_14783:
        /* <DEDUP_REMOVED lines=8> */
.L_x_14868:
[----:B------:R-:W-:Y:S01]  /*10270*/  ISETP.NE.AND P0, PT, R3, RZ, PT ;  /* 0x000000ff0300720c */ /* 0x000fe20003f05270 */
[----:B------:R-:W-:-:S12]  /*10280*/  IMAD.MOV.U32 R14, RZ, RZ, RZ ;  /* 0x000000ffff0e7224 */ /* 0x000fd800078e00ff */
[----:B------:R-:W-:Y:S05]  /*10290*/  @!P0 BRA `(.L_x_14790) ;  /* 0x0000000000108947 */ /* 0x000fea0003800000 */
[----:B------:R-:W-:Y:S01]  /*102a0*/  UMOV UR4, 0xffffffff ;  /* 0xffffffff00047882 */ /* 0x000fe20000000000 */
[----:B------:R-:W-:Y:S02]  /*102b0*/  VIADD R12, R6, 0xffffffff ;  /* 0xffffffff060c7836 */ /* 0x000fe40000000000 */
[----:B------:R-:W-:Y:S05]  /*102c0*/  BRA.DIV UR4, `(.L_x_14791) ;  /* 0x0000002604f07947 */ /* 0x000fea000b800000 */
[----:B------:R4:W0:Y:S02]  /*102d0*/  SHFL.IDX PT, R14, R2, R12, 0x1f ;  /* 0x00001f0c020e7589 */ /* 0x00082400000e0000 */
.L_x_14790:
[----:B0---4-:R-:W0:Y:S01]  /*102e0*/  LDC.64 R2, c[0x0][0xc90] ;  /* 0x00032400ff027b82 */ /* 0x011e220000000a00 */
[----:B------:R-:W-:-:S05]  /*102f0*/  IADD3 R19, R6, R19, RZ ;  /* 0x0000001306137210 */ /* 0x000fca0007ffe0ff */
[----:B0-----:R-:W-:-:S05]  /*10300*/  IMAD.WIDE R2, R19, 0x4, R2 ;  /* 0x0000000413027825 */ /* 0x001fca00078e0202 */
[----:B------:R0:W2:Y:S01]  /*10310*/  LDG.E R7, desc[UR48][R2.64] ;  /* 0x0000003002077981 */ /* 0x0000a2000c1e1900 */
[----:B------:R-:W-:Y:S02]  /*10320*/  IMAD R16, R14, R4, R5 ;  /* 0x000000040e107224 */ /* 0x000fe400078e0205 */
[----:B0-----:R-:W-:Y:S02]  /*10330*/  IMAD.MOV.U32 R2, RZ, RZ, RZ ;  /* 0x000000ffff027224 */ /* 0x001fe400078e00ff */
[----:B--23--:R-:W-:-:S05]  /*10340*/  IMAD R6, R17, R7, RZ ;  /* 0x0000000711067224 */ /* 0x00cfca00078e02ff */
[----:B------:R-:W-:-:S04]  /*10350*/  IABS R8, R6 ;  /* 0x0000000600087213 */ /* 0x000fc80000000000 */
[----:B-1----:R-:W0:Y:S08]  /*10360*/  I2F.RP R9, R8 ;  /* 0x0000000800097306 */ /* 0x002e300000209400 */
        /* <DEDUP_REMOVED lines=54> */
[----:B------:R-:W-:-:S04]  /*106d0*/  LOP3.LUT R2, RZ, R2, RZ, 0x33, !PT ;  /* 0x00000002ff027212 */ /* 0x000fc800078e33ff */
[----:B------:R-:W-:Y:S01]  /*106e0*/  IADD3 R17, R17, R2, RZ ;  /* 0x0000000211117210 */ /* 0x000fe20007ffe0ff */
[----:B------:R-:W-:Y:S06]  /*106f0*/  BRA `(.L_x_14792) ;  /* 0x00000000001c7947 */ /* 0x000fec0003800000 */
.L_x_14784:
[----:B------:R-:W-:Y:S01]  /*10700*/  UMOV UR4, URZ ;  /* 0x0000003f00047c82 */ /* 0x000fe20008000000 */
[----:B------:R-:W-:Y:S01]  /*10710*/  UMOV UR5, URZ ;  /* 0x0000003f00057c82 */ /* 0x000fe20008000000 */
[----:B------:R-:W-:Y:S01]  /*10720*/  ULDC UR6, c[0x0][0xc3c] ;  /* 0x00030f0000067ab9 */ /* 0x000fe20000000800 */
[----:B------:R-:W-:Y:S02]  /*10730*/  IMAD.MOV.U32 R16, RZ, RZ, R0 ;  /* 0x000000ffff107224 */ /* 0x000fe400078e0000 */
[----:B------:R-:W-:Y:S02]  /*10740*/  IMAD.U32 R17, RZ, RZ, UR4 ;  /* 0x00000004ff117e24 */ /* 0x000fe4000f8e00ff */
[----:B------:R-:W-:Y:S02]  /*10750*/  IMAD.U32 R18, RZ, RZ, UR5 ;  /* 0x00000005ff127e24 */ /* 0x000fe4000f8e00ff */
[----:B------:R-:W-:-:S07]  /*10760*/  IMAD.U32 R19, RZ, RZ, UR6 ;  /* 0x00000006ff137e24 */ /* 0x000fce000f8e00ff */
.L_x_14792:
        /* <DEDUP_REMOVED lines=10> */
.L_x_14781:
[----:B------:R-:W-:Y:S02]  /*10810*/  ULDC UR4, c[0x0][0xc3c] ;  /* 0x00030f0000047ab9 */ /* 0x000fe40000000800 */
[----:B---3--:R-:W-:-:S13]  /*10820*/  ISETP.GE.AND P0, PT, R19, UR4, PT ;  /* 0x0000000413007c0c */ /* 0x008fda000bf06270 */
[----:B------:R-:W-:Y:S05]  /*10830*/  @!P0 BRA `(.L_x_14793) ;  /* 0xffffffb800608947 */ /* 0x000fea000383ffff */
[----:B------:R-:W-:Y:S05]  /*10840*/  BSYNC B8 ;  /* 0x0000000000087941 */ /* 0x000fea0003800000 */
.L_x_14703:
        /* <DEDUP_REMOVED lines=12> */
.L_x_14871:
[----:B------:R-:W-:Y:S05]  /*10910*/  BSYNC B0 ;  /* 0x0000000000007941 */ /* 0x000fea0003800000 */
.L_x_14794:
[----:B------:R-:W-:-:S03]  /*10920*/  UMOV UR4, 0xffffffff ;  /* 0xffffffff00047882 */ /* 0x000fc60000000000 */
[----:B------:R-:W-:Y:S05]  /*10930*/  BRA.DIV UR4, `(.L_x_14796) ;  /* 0x00000022048c7947 */ /* 0x000fea000b800000 */
[----:B0-----:R-:W0:Y:S02]  /*10940*/  S2R R0, SR_TID.X ;  /* 0x0000000000007919 */ /* 0x001e240000002100 */
[----:B0-----:R-:W-:-:S04]  /*10950*/  SHF.R.U32.HI R0, RZ, 0x5, R0 ;  /* 0x00000005ff007819 */ /* 0x001fc80000011600 */
[----:B------:R-:W-:-:S05]  /*10960*/  LOP3.LUT R0, R0, 0x3, RZ, 0xc0, !PT ;  /* 0x0000000300007812 */ /* 0x000fca00078ec0ff */
[----:B------:R0:W1:Y:S02]  /*10970*/  SHFL.IDX PT, R14, R0, RZ, 0x1f ;  /* 0x00001fff000e7589 */ /* 0x00006400000e0000 */
.L_x_14874:
[----:B-1----:R-:W-:Y:S01]  /*10980*/  ISETP.NE.AND P0, PT, R14, RZ, PT ;  /* 0x000000ff0e00720c */ /* 0x002fe20003f05270 */
[----:B------:R-:W-:-:S12]  /*10990*/  BSSY B0, `(.L_x_14797) ;  /* 0x0000024000007945 */ /* 0x000fd80003800000 */
[----:B------:R-:W-:Y:S05]  /*109a0*/  @P0 BRA `(.L_x_14798) ;  /* 0x0000000000880947 */ /* 0x000fea0003800000 */
[----:B------:R-:W-:-:S03]  /*109b0*/  UMOV UR4, 0xffffffff ;  /* 0xffffffff00047882 */ /* 0x000fc60000000000 */
[----:B------:R-:W-:Y:S05]  /*109c0*/  BRA.DIV UR4, `(.L_x_14799) ;  /* 0x00000022049c7947 */ /* 0x000fea000b800000 */
[----:B------:R-:W-:-:S13]  /*109d0*/  ELECT P6, URZ, PT ;  /* 0x00000000003f782f */ /* 0x000fda00038c0000 */
.L_x_14877:
[----:B------:R-:W-:Y:S05]  /*109e0*/  @!P6 BRA `(.L_x_14798) ;  /* 0x000000000078e947 */ /* 0x000fea0003800000 */
[----:B------:R-:W-:-:S06]  /*109f0*/  ULOP3.LUT UR4, UR36, 0x2, URZ, 0xfc, !UPT ;  /* 0x0000000224047892 */ /* 0x000fcc000f8efc3f */
[----:B0-----:R-:W-:-:S05]  /*10a00*/  IMAD.U32 R0, RZ, RZ, UR4 ;  /* 0x00000004ff007e24 */ /* 0x001fca000f8e00ff */
[----:B------:R-:W-:-:S13]  /*10a10*/  ISETP.NE.AND P2, PT, R0, 0x3, PT ;  /* 0x000000030000780c */ /* 0x000fda0003f45270 */
[----:B------:R-:W-:Y:S05]  /*10a20*/  @!P2 BRA `(.L_x_14800) ;  /* 0x000000000004a947 */ /* 0x000fea0003800000 */
[----:B------:R-:W-:Y:S01]  /*10a30*/  BPT.TRAP 0x1 ;  /* 0x000000040000795c */ /* 0x000fe20000300000 */
.L_x_14800:
        /* <DEDUP_REMOVED lines=12> */
.L_x_14878:
[----:B------:R-:W1:Y:S02]  /*10b00*/  SYNCS.PHASECHK.TRANS64.TRYWAIT P0, [R7+URZ], R2 ;  /* 0x00000002070075a7 */ /* 0x000e64000800017f */
[----:B-1----:R-:W-:Y:S05]  /*10b10*/  @!P0 BRA `(.L_x_14802) ;  /* 0x00000020007c8947 */ /* 0x002fea0003800000 */
.L_x_14879:
[----:B------:R-:W-:Y:S05]  /*10b20*/  @!P2 BRA `(.L_x_14803) ;  /* 0x000000000004a947 */ /* 0x000fea0003800000 */
[----:B------:R-:W-:Y:S01]  /*10b30*/  BPT.TRAP 0x1 ;  /* 0x000000040000795c */ /* 0x000fe20000300000 */
.L_x_14803:
[----:B------:R-:W-:-:S04]  /*10b40*/  VIADD R0, R9, 0x16860 ;  /* 0x0001686009007836 */ /* 0x000fc80000000000 */
[----:B------:R-:W-:-:S04]  /*10b50*/  IMAD R4, R23, 0x8, R0 ;  /* 0x0000000817047824 */ /* 0x000fc800078e0200 */
[----:B------:R-:W3:Y:S02]  /*10b60*/  SYNCS.PHASECHK.TRANS64.TRYWAIT P0, [R4+URZ], R3 ;  /* 0x00000003040075a7 */ /* 0x000ee4000800017f */
[----:B---3--:R-:W-:Y:S05]  /*10b70*/  @!P0 BRA `(.L_x_14804) ;  /* 0x0000002000788947 */ /* 0x008fea0003800000 */
.L_x_14880:
[----:B------:R-:W-:-:S07]  /*10b80*/  IMAD R5, R5, 0x8, R0 ;  /* 0x0000000805057824 */ /* 0x000fce00078e0200 */
.L_x_14805:
[----:B----4-:R4:W0:Y:S02]  /*10b90*/  SYNCS.PHASECHK.TRANS64.TRYWAIT P0, [R5+URZ], R2 ;  /* 0x00000002050075a7 */ /* 0x010824000800017f */
[----:B0-----:R-:W-:Y:S05]  /*10ba0*/  @!P0 NANOSLEEP.SYNCS 0x989680 ;  /* 0x009896800000895d */ /* 0x001fea0003900000 */
[----:B------:R-:W0:Y:S02]  /*10bb0*/  @!P0 SYNCS.PHASECHK.TRANS64 P0, [R5+URZ], R2 ;  /* 0x00000002050085a7 */ /* 0x000e24000800007f */
[----:B0-----:R-:W-:Y:S05]  /*10bc0*/  @!P0 BRA `(.L_x_14805) ;  /* 0xfffffffc00f08947 */ /* 0x001fea000383ffff */
.L_x_14798:
[----:B------:R-:W-:Y:S05]  /*10bd0*/  BSYNC B0 ;  /* 0x0000000000007941 */ /* 0x000fea0003800000 */
.L_x_14797:
[----:B------:R-:W-:Y:S05]  /*10be0*/  EXIT ;  /* 0x000000000000794d */ /* 0x000fea0003800000 */
.L_x_14657:
[----:B0-----:R-:W-:-:S04]  /*10bf0*/  IMAD.U32 R3, RZ, RZ, UR45 ;  /* 0x0000002dff037e24 */ /* 0x001fc8000f8e00ff */
[----:B------:R0:W1:Y:S03]  /*10c00*/  SYNCS.PHASECHK.TRANS64.TRYWAIT P1, [R3+URZ+0x16800], R0 ;  /* 0x01680000030075a7 */ /* 0x000066000802017f */
[----:B-1----:R-:W-:Y:S05]  /*10c10*/  @!P1 NANOSLEEP.SYNCS 0x989680 ;  /* 0x009896800000995d */ /* 0x002fea0003900000 */
[----:B------:R-:W1:Y:S02]  /*10c20*/  @!P1 SYNCS.PHASECHK.TRANS64 P1, [R3+URZ+0x16800], R0 ;  /* 0x01680000030095a7 */ /* 0x000e64000802007f */
[----:B-1----:R-:W-:Y:S05]  /*10c30*/  @!P1 BRA `(.L_x_14657) ;  /* 0xfffffffc00ec9947 */ /* 0x002fea000383ffff */
[----:B------:R-:W-:Y:S05]  /*10c40*/  BRA `(.L_x_14806) ;  /* 0xffffff0800d87947 */ /* 0x000fea000383ffff */
.L_x_14661:
[----:B-1----:R1:W2:Y:S02]  /*10c50*/  SYNCS.PHASECHK.TRANS64.TRYWAIT P2, [R0+URZ+0x16830], R3 ;  /* 0x01683003000075a7 */ /* 0x0022a4000804017f */
[----:B--2---:R-:W-:Y:S05]  /*10c60*/  @!P2 NANOSLEEP.SYNCS 0x989680 ;  /* 0x009896800000a95d */ /* 0x004fea0003900000 */
[----:B------:R-:W2:Y:S02]  /*10c70*/  @!P2 SYNCS.PHASECHK.TRANS64 P2, [R0+URZ+0x16830], R3 ;  /* 0x016830030000a5a7 */ /* 0x000ea4000804007f */
[----:B--2---:R-:W-:Y:S05]  /*10c80*/  @!P2 BRA `(.L_x_14661) ;  /* 0xfffffffc00f0a947 */ /* 0x004fea000383ffff */
[----:B------:R-:W-:Y:S05]  /*10c90*/  BRA `(.L_x_14660) ;  /* 0xffffff0800fc7947 */ /* 0x000fea000383ffff */
.L_x_14666:
[----:B-1----:R-:W-:-:S04]  /*10ca0*/  IMAD.U32 R6, RZ, RZ, UR6 ;  /* 0x00000006ff067e24 */ /* 0x002fc8000f8e00ff */
[----:B------:R1:W2:Y:S03]  /*10cb0*/  SYNCS.PHASECHK.TRANS64.TRYWAIT P3, [R6+URZ+0x16830], R5 ;  /* 0x01683005060075a7 */ /* 0x0002a6000806017f */
[----:B--2---:R-:W-:Y:S05]  /*10cc0*/  @!P3 NANOSLEEP.SYNCS 0x989680 ;  /* 0x009896800000b95d */ /* 0x004fea0003900000 */
[----:B------:R-:W2:Y:S02]  /*10cd0*/  @!P3 SYNCS.PHASECHK.TRANS64 P3, [R6+URZ+0x16830], R5 ;  /* 0x016830050600b5a7 */ /* 0x000ea4000806007f */
[----:B--2---:R-:W-:Y:S05]  /*10ce0*/  @!P3 BRA `(.L_x_14666) ;  /* 0xfffffffc00ecb947 */ /* 0x004fea000383ffff */
[----:B------:R-:W-:Y:S05]  /*10cf0*/  BRA `(.L_x_14663) ;  /* 0xffffff34005c7947 */ /* 0x000fea000383ffff */
.L_x_14670:
[----:B-1----:R-:W-:-:S04]  /*10d00*/  IMAD.U32 R6, RZ, RZ, UR6 ;  /* 0x00000006ff067e24 */ /* 0x002fc8000f8e00ff */
[----:B------:R1:W2:Y:S03]  /*10d10*/  SYNCS.PHASECHK.TRANS64.TRYWAIT P3, [R6+URZ+0x16850], R5 ;  /* 0x01685005060075a7 */ /* 0x0002a6000806017f */
[----:B--2---:R-:W-:Y:S05]  /*10d20*/  @!P3 NANOSLEEP.SYNCS 0x989680 ;  /* 0x009896800000b95d */ /* 0x004fea0003900000 */
[----:B------:R-:W2:Y:S02]  /*10d30*/  @!P3 SYNCS.PHASECHK.TRANS64 P3, [R6+URZ+0x16850], R5 ;  /* 0x016850050600b5a7 */ /* 0x000ea4000806007f */
[----:B--2---:R-:W-:Y:S05]  /*10d40*/  @!P3 BRA `(.L_x_14670) ;  /* 0xfffffffc00ecb947 */ /* 0x004fea000383ffff */
[----:B------:R-:W-:Y:S05]  /*10d50*/  BRA `(.L_x_14667) ;  /* 0xffffff3400cc7947 */ /* 0x000fea000383ffff */
.L_x_14676:
[----:B-1----:R-:W-:-:S04]  /*10d60*/  IMAD.U32 R6, RZ, RZ, UR6 ;  /* 0x00000006ff067e24 */ /* 0x002fc8000f8e00ff */
[----:B------:R1:W2:Y:S03]  /*10d70*/  SYNCS.PHASECHK.TRANS64.TRYWAIT P2, [R6+URZ+0x16830], R5 ;  /* 0x01683005060075a7 */ /* 0x0002a6000804017f */
[----:B--2---:R-:W-:Y:S05]  /*10d80*/  @!P2 NANOSLEEP.SYNCS 0x989680 ;  /* 0x009896800000a95d */ /* 0x004fea0003900000 */
[----:B------:R-:W2:Y:S02]  /*10d90*/  @!P2 SYNCS.PHASECHK.TRANS64 P2, [R6+URZ+0x16830], R5 ;  /* 0x016830050600a5a7 */ /* 0x000ea4000804007f */
[----:B--2---:R-:W-:Y:S05]  /*10da0*/  @!P2 BRA `(.L_x_14676) ;  /* 0xfffffffc00eca947 */ /* 0x004fea000383ffff */
[----:B------:R-:W-:Y:S05]  /*10db0*/  BRA `(.L_x_14673) ;  /* 0xffffff6000bc7947 */ /* 0x000fea000383ffff */
.L_x_14680:
[----:B-1----:R-:W-:-:S04]  /*10dc0*/  IMAD.U32 R6, RZ, RZ, UR6 ;  /* 0x00000006ff067e24 */ /* 0x002fc8000f8e00ff */
[----:B------:R1:W2:Y:S03]  /*10dd0*/  SYNCS.PHASECHK.TRANS64.TRYWAIT P2, [R6+URZ+0x16850], R5 ;  /* 0x01685005060075a7 */ /* 0x0002a6000804017f */
[----:B--2---:R-:W-:Y:S05]  /*10de0*/  @!P2 NANOSLEEP.SYNCS 0x989680 ;  /* 0x009896800000a95d */ /* 0x004fea0003900000 */
[----:B------:R-:W2:Y:S02]  /*10df0*/  @!P2 SYNCS.PHASECHK.TRANS64 P2, [R6+URZ+0x16850], R5 ;  /* 0x016850050600a5a7 */ /* 0x000ea4000804007f */
[----:B--2---:R-:W-:Y:S05]  /*10e00*/  @!P2 BRA `(.L_x_14680) ;  /* 0xfffffffc00eca947 */ /* 0x004fea000383ffff */
[----:B------:R-:W-:Y:S05]  /*10e10*/  BRA `(.L_x_14677) ;  /* 0xffffff64002c7947 */ /* 0x000fea000383ffff */
.L_x_14685:
[----:B-1----:R-:W-:-:S04]  /*10e20*/  IMAD.U32 R4, RZ, RZ, UR5 ;  /* 0x00000005ff047e24 */ /* 0x002fc8000f8e00ff */
[----:B------:R1:W2:Y:S03]  /*10e30*/  SYNCS.PHASECHK.TRANS64.TRYWAIT P0, [R4+URZ+0x16850], R3 ;  /* 0x01685003040075a7 */ /* 0x0002a6000800017f */
[----:B--2---:R-:W-:Y:S05]  /*10e40*/  @!P0 NANOSLEEP.SYNCS 0x989680 ;  /* 0x009896800000895d */ /* 0x004fea0003900000 */
[----:B------:R-:W2:Y:S02]  /*10e50*/  @!P0 SYNCS.PHASECHK.TRANS64 P0, [R4+URZ+0x16850], R3 ;  /* 0x01685003040085a7 */ /* 0x000ea4000800007f */
[----:B--2---:R-:W-:Y:S05]  /*10e60*/  @!P0 BRA `(.L_x_14685) ;  /* 0xfffffffc00ec8947 */ /* 0x004fea000383ffff */
[----:B------:R-:W-:Y:S05]  /*10e70*/  BRA `(.L_x_14684) ;  /* 0xffffff8400907947 */ /* 0x000fea000383ffff */
.L_x_14715:
        /* <DEDUP_REMOVED lines=11> */
.L_x_14808:
[----:B------:R-:W-:Y:S05]  /*10f30*/  BSYNC B0 ;  /* 0x0000000000007941 */ /* 0x000fea0003800000 */
.L_x_14807:
[----:B------:R-:W-:Y:S05]  /*10f40*/  BRA `(.L_x_14809) ;  /* 0xffffffbc00847947 */ /* 0x000fea000383ffff */
.L_x_14717:
[----:B------:R-:W-:Y:S01]  /*10f50*/  BSSY B0, `(.L_x_14810) ;  /* 0x0000006000007945 */ /* 0x000fe20003800000 */
[----:B------:R-:W-:-:S07]  /*10f60*/  IMAD.MOV.U32 R15, RZ, RZ, -0x1 ;  /* 0xffffffffff0f7424 */ /* 0x000fce00078e00ff */
[----:B012---:R-:W-:Y:S05]  /*10f70*/  WARPSYNC.COLLECTIVE R15, `(.L_x_14811) ;  /* 0x000000000f0c7348 */ /* 0x007fea0003c00000 */
[----:B------:R-:W-:Y:S02]  /*10f80*/  ELECT P6, UR62, PT ;  /* 0x00000000003e782f */ /* 0x000fe400038c0000 */
[----:B------:R-:W-:Y:S01]  /*10f90*/  MOV R14, UR62 ;  /* 0x0000003e000e7c02 */ /* 0x000fe20008000f00 */
[----:B012---:R-:W-:Y:S10]  /*10fa0*/  ENDCOLLECTIVE ;  /* 0x000000000000791b */ /* 0x007ff40003800000 */
.L_x_14811:
[----:B------:R-:W-:Y:S05]  /*10fb0*/  BSYNC B0 ;  /* 0x0000000000007941 */ /* 0x000fea0003800000 */
.L_x_14810:
[----:B------:R-:W-:Y:S05]  /*10fc0*/  BRA `(.L_x_14812) ;  /* 0xffffffbc00847947 */ /* 0x000fea000383ffff */
.L_x_14719:
[----:B--2---:R2:W3:Y:S02]  /*10fd0*/  SYNCS.PHASECHK.TRANS64.TRYWAIT P0, [R3+URZ+0x16840], R0 ;  /* 0x01684000030075a7 */ /* 0x0044e4000800017f */
[----:B---3--:R-:W-:Y:S05]  /*10fe0*/  @!P0 NANOSLEEP.SYNCS 0x989680 ;  /* 0x009896800000895d */ /* 0x008fea0003900000 */
[----:B------:R-:W3:Y:S02]  /*10ff0*/  @!P0 SYNCS.PHASECHK.TRANS64 P0, [R3+URZ+0x16840], R0 ;  /* 0x01684000030085a7 */ /* 0x000ee4000800007f */
[----:B---3--:R-:W-:Y:S05]  /*11000*/  @!P0 BRA `(.L_x_14719) ;  /* 0xfffffffc00f08947 */ /* 0x008fea000383ffff */
[----:B------:R-:W-:Y:S05]  /*11010*/  BRA `(.L_x_14813) ;  /* 0xffffffbc00d47947 */ /* 0x000fea000383ffff */
.L_x_14723:
        /* <DEDUP_REMOVED lines=12> */
.L_x_14814:
[----:B------:R-:W-:Y:S02]  /*110e0*/  IMAD.MOV.U32 R13, RZ, RZ, R0 ;  /* 0x000000ffff0d7224 */ /* 0x000fe400078e0000 */
[----:B------:R-:W-:-:S07]  /*110f0*/  IMAD.MOV.U32 R2, RZ, RZ, R14 ;  /* 0x000000ffff027224 */ /* 0x000fce00078e000e */
[----:B------:R-:W-:Y:S05]  /*11100*/  WARPSYNC.COLLECTIVE R15, `(.L_x_14815) ;  /* 0x000000000f087348 */ /* 0x000fea0003c00000 */
[----:B------:R0:W1:Y:S02]  /*11110*/  SHFL.IDX P6, R14, R13, R12, R11 ;  /* 0x0000000c0d0e7389 */ /* 0x00006400000c000b */
[----:B01----:R-:W-:Y:S01]  /*11120*/  ENDCOLLECTIVE ;  /* 0x000000000000791b */ /* 0x003fe20003800000 */
.L_x_14815:
[----:B------:R-:W-:Y:S02]  /*11130*/  IMAD.MOV.U32 R13, RZ, RZ, R4 ;  /* 0x000000ffff0d7224 */ /* 0x000fe400078e0004 */
[----:B------:R-:W-:Y:S02]  /*11140*/  IMAD.MOV.U32 R12, RZ, RZ, 0x1 ;  /* 0x00000001ff0c7424 */ /* 0x000fe400078e00ff */
[----:B------:R-:W-:-:S07]  /*11150*/  IMAD.MOV.U32 R3, RZ, RZ, R14 ;  /* 0x000000ffff037224 */ /* 0x000fce00078e000e */
[----:B------:R-:W-:Y:S05]  /*11160*/  WARPSYNC.COLLECTIVE R15, `(.L_x_14816) ;  /* 0x000000000f087348 */ /* 0x000fea0003c00000 */
[----:B------:R0:W1:Y:S02]  /*11170*/  SHFL.IDX P6, R14, R13, R12, R11 ;  /* 0x0000000c0d0e7389 */ /* 0x00006400000c000b */
[----:B01----:R-:W-:Y:S01]  /*11180*/  ENDCOLLECTIVE ;  /* 0x000000000000791b */ /* 0x003fe20003800000 */
.L_x_14816:
        /* <DEDUP_REMOVED lines=11> */
[----:B------:R-:W-:Y:S02]  /*11240*/  VIADD R8, R17, 0x20 ;  /* 0x0000002011087836 */ /* 0x000fe40000000000 */
[----:B0-----:R-:W-:-:S10]  /*11250*/  IMAD.MOV.U32 R2, RZ, RZ, R14 ;  /* 0x000000ffff027224 */ /* 0x001fd400078e000e */
[----:B------:R-:W-:Y:S05]  /*11260*/  WARPSYNC.COLLECTIVE R15, `(.L_x_14817) ;  /* 0x000000000f087348 */ /* 0x000fea0003c00000 */
[----:B------:R0:W1:Y:S02]  /*11270*/  SHFL.IDX P6, R14, R13, R12, R11 ;  /* 0x0000000c0d0e7389 */ /* 0x00006400000c000b */
[----:B01----:R-:W-:Y:S01]  /*11280*/  ENDCOLLECTIVE ;  /* 0x000000000000791b */ /* 0x003fe20003800000 */
.L_x_14817:
[----:B------:R-:W-:Y:S02]  /*11290*/  IMAD.MOV.U32 R13, RZ, RZ, R4 ;  /* 0x000000ffff0d7224 */ /* 0x000fe400078e0004 */
[----:B------:R-:W-:Y:S02]  /*112a0*/  IMAD.MOV.U32 R12, RZ, RZ, 0x2 ;  /* 0x00000002ff0c7424 */ /* 0x000fe400078e00ff */
[----:B------:R-:W-:-:S07]  /*112b0*/  IMAD.MOV.U32 R3, RZ, RZ, R14 ;  /* 0x000000ffff037224 */ /* 0x000fce00078e000e */
[----:B------:R-:W-:Y:S05]  /*112c0*/  WARPSYNC.COLLECTIVE R15, `(.L_x_14818) ;  /* 0x000000000f087348 */ /* 0x000fea0003c00000 */
[----:B------:R0:W1:Y:S02]  /*112d0*/  SHFL.IDX P6, R14, R13, R12, R11 ;  /* 0x0000000c0d0e7389 */ /* 0x00006400000c000b */
[----:B01----:R-:W-:Y:S01]  /*112e0*/  ENDCOLLECTIVE ;  /* 0x000000000000791b */ /* 0x003fe20003800000 */
.L_x_14818:
        /* <DEDUP_REMOVED lines=11> */
[----:B------:R-:W-:Y:S01]  /*113a0*/  VIADD R8, R17, 0x30 ;  /* 0x0000003011087836 */ /* 0x000fe20000000000 */
[----:B0-----:R-:W-:-:S11]  /*113b0*/  MOV R2, R14 ;  /* 0x0000000e00027202 */ /* 0x001fd60000000f00 */
[----:B------:R-:W-:Y:S05]  /*113c0*/  WARPSYNC.COLLECTIVE R15, `(.L_x_14819) ;  /* 0x000000000f087348 */ /* 0x000fea0003c00000 */
[----:B------:R0:W1:Y:S02]  /*113d0*/  SHFL.IDX P6, R14, R13, R12, R11 ;  /* 0x0000000c0d0e7389 */ /* 0x00006400000c000b */
[----:B01----:R-:W-:Y:S01]  /*113e0*/  ENDCOLLECTIVE ;  /* 0x000000000000791b */ /* 0x003fe20003800000 */
.L_x_14819:
[----:B------:R-:W-:Y:S02]  /*113f0*/  IMAD.MOV.U32 R13, RZ, RZ, R4 ;  /* 0x000000ffff0d7224 */ /* 0x000fe400078e0004 */
[----:B------:R-:W-:Y:S02]  /*11400*/  IMAD.MOV.U32 R12, RZ, RZ, 0x3 ;  /* 0x00000003ff0c7424 */ /* 0x000fe400078e00ff */
[----:B------:R-:W-:-:S07]  /*11410*/  IMAD.MOV.U32 R3, RZ, RZ, R14 ;  /* 0x000000ffff037224 */ /* 0x000fce00078e000e */
[----:B------:R-:W-:Y:S05]  /*11420*/  WARPSYNC.COLLECTIVE R15, `(.L_x_14820) ;  /* 0x000000000f087348 */ /* 0x000fea0003c00000 */
[----:B------:R0:W1:Y:S02]  /*11430*/  SHFL.IDX P6, R14, R13, R12, R11 ;  /* 0x0000000c0d0e7389 */ /* 0x00006400000c000b */
[----:B01----:R-:W-:Y:S01]  /*11440*/  ENDCOLLECTIVE ;  /* 0x000000000000791b */ /* 0x003fe20003800000 */
.L_x_14820:
        /* <DEDUP_REMOVED lines=11> */
[----:B------:R-:W-:Y:S01]  /*11500*/  IADD3 R8, R17, 0x40, RZ ;  /* 0x0000004011087810 */ /* 0x000fe20007ffe0ff */
[----:B0-----:R-:W-:-:S10]  /*11510*/  IMAD.MOV.U32 R2, RZ, RZ, R14 ;  /* 0x000000ffff027224 */ /* 0x001fd400078e000e */
[----:B------:R-:W-:Y:S05]  /*11520*/  WARPSYNC.COLLECTIVE R15, `(.L_x_14821) ;  /* 0x000000000f087348 */ /* 0x000fea0003c00000 */
[----:B------:R0:W1:Y:S02]  /*11530*/  SHFL.IDX P6, R14, R13, R12, R11 ;  /* 0x0000000c0d0e7389 */ /* 0x00006400000c000b */
[----:B01----:R-:W-:Y:S01]  /*11540*/  ENDCOLLECTIVE ;  /* 0x000000000000791b */ /* 0x003fe20003800000 */
.L_x_14821:
[----:B------:R-:W-:Y:S02]  /*11550*/  IMAD.MOV.U32 R13, RZ, RZ, R4 ;  /* 0x000000ffff0d7224 */ /* 0x000fe400078e0004 */
[----:B------:R-:W-:Y:S02]  /*11560*/  IMAD.MOV.U32 R12, RZ, RZ, 0x4 ;  /* 0x00000004ff0c7424 */ /* 0x000fe400078e00ff */
[----:B------:R-:W-:-:S07]  /*11570*/  IMAD.MOV.U32 R3, RZ, RZ, R14 ;  /* 0x000000ffff037224 */ /* 0x000fce00078e000e */
[----:B------:R-:W-:Y:S05]  /*11580*/  WARPSYNC.COLLECTIVE R15, `(.L_x_14822) ;  /* 0x000000000f087348 */ /* 0x000fea0003c00000 */
[----:B------:R0:W1:Y:S02]  /*11590*/  SHFL.IDX P6, R14, R13, R12, R11 ;  /* 0x0000000c0d0e7389 */ /* 0x00006400000c000b */
[----:B01----:R-:W-:Y:S01]  /*115a0*/  ENDCOLLECTIVE ;  /* 0x000000000000791b */ /* 0x003fe20003800000 */
.L_x_14822:
        /* <DEDUP_REMOVED lines=16> */
.L_x_14823:
[----:B------:R-:W-:Y:S02]  /*116b0*/  IMAD.MOV.U32 R13, RZ, RZ, R4 ;  /* 0x000000ffff0d7224 */ /* 0x000fe400078e0004 */
[----:B------:R-:W-:Y:S02]  /*116c0*/  IMAD.MOV.U32 R12, RZ, RZ, 0x5 ;  /* 0x00000005ff0c7424 */ /* 0x000fe400078e00ff */
[----:B------:R-:W-:-:S07]  /*116d0*/  IMAD.MOV.U32 R3, RZ, RZ, R14 ;  /* 0x000000ffff037224 */ /* 0x000fce00078e000e */
[----:B------:R-:W-:Y:S05]  /*116e0*/  WARPSYNC.COLLECTIVE R15, `(.L_x_14824) ;  /* 0x000000000f087348 */ /* 0x000fea0003c00000 */
[----:B------:R0:W1:Y:S02]  /*116f0*/  SHFL.IDX P6, R14, R13, R12, R11 ;  /* 0x0000000c0d0e7389 */ /* 0x00006400000c000b */
[----:B01----:R-:W-:Y:S01]  /*11700*/  ENDCOLLECTIVE ;  /* 0x000000000000791b */ /* 0x003fe20003800000 */
.L_x_14824:
        /* <DEDUP_REMOVED lines=16> */
.L_x_14825:
[----:B------:R-:W-:Y:S02]  /*11810*/  IMAD.MOV.U32 R13, RZ, RZ, R4 ;  /* 0x000000ffff0d7224 */ /* 0x000fe400078e0004 */
[----:B------:R-:W-:Y:S02]  /*11820*/  IMAD.MOV.U32 R12, RZ, RZ, 0x6 ;  /* 0x00000006ff0c7424 */ /* 0x000fe400078e00ff */
[----:B------:R-:W-:-:S07]  /*11830*/  IMAD.MOV.U32 R3, RZ, RZ, R14 ;  /* 0x000000ffff037224 */ /* 0x000fce00078e000e */
[----:B------:R-:W-:Y:S05]  /*11840*/  WARPSYNC.COLLECTIVE R15, `(.L_x_14826) ;  /* 0x000000000f087348 */ /* 0x000fea0003c00000 */
[----:B------:R0:W1:Y:S02]  /*11850*/  SHFL.IDX P6, R14, R13, R12, R11 ;  /* 0x0000000c0d0e7389 */ /* 0x00006400000c000b */
[----:B01----:R-:W-:Y:S01]  /*11860*/  ENDCOLLECTIVE ;  /* 0x000000000000791b */ /* 0x003fe20003800000 */
.L_x_14826:
        /* <DEDUP_REMOVED lines=15> */
.L_x_14827:
[----:B------:R-:W-:Y:S01]  /*11960*/  IMAD.MOV.U32 R13, RZ, RZ, R4 ;  /* 0x000000ffff0d7224 */ /* 0x000fe200078e0004 */
[----:B------:R-:W-:Y:S01]  /*11970*/  MOV R12, 0x7 ;  /* 0x00000007000c7802 */ /* 0x000fe20000000f00 */
[----:B------:R-:W-:-:S07]  /*11980*/  IMAD.MOV.U32 R3, RZ, RZ, R14 ;  /* 0x000000ffff037224 */ /* 0x000fce00078e000e */
[----:B------:R-:W-:Y:S05]  /*11990*/  WARPSYNC.COLLECTIVE R15, `(.L_x_14828) ;  /* 0x000000000f087348 */ /* 0x000fea0003c00000 */
[----:B------:R0:W1:Y:S02]  /*119a0*/  SHFL.IDX P6, R14, R13, R12, R11 ;  /* 0x0000000c0d0e7389 */ /* 0x00006400000c000b */
[----:B01----:R-:W-:Y:S01]  /*119b0*/  ENDCOLLECTIVE ;  /* 0x000000000000791b */ /* 0x003fe20003800000 */
.L_x_14828:
        /* <DEDUP_REMOVED lines=11> */
.L_x_14829:
[----:B------:R-:W-:Y:S01]  /*11a70*/  @!PT LDS RZ, [RZ] ;  /* 0x00000000fffff984 */ /* 0x000fe20000000800 */
[----:B------:R-:W-:Y:S01]  /*11a80*/  @!PT LDS RZ, [RZ] ;  /* 0x00000000fffff984 */ /* 0x000fe20000000800 */
[----:B------:R-:W-:Y:S01]  /*11a90*/  @!PT LDS RZ, [RZ] ;  /* 0x00000000fffff984 */ /* 0x000fe20000000800 */
[----:B------:R0:W-:Y:S01]  /*11aa0*/  @!P1 LDGSTS.E.BYPASS.LTC128B.128 [R10+0xb400], desc[UR48][R2.64], !P0 ;  /* 0x0b400000020a9fae */ /* 0x0001e2000c101d70 */
[----:B------:R-:W-:Y:S01]  /*11ab0*/  ISETP.GE.AND P1, PT, R0, R7, PT ;  /* 0x000000070000720c */ /* 0x000fe20003f26270 */
[----:B------:R-:W-:-:S05]  /*11ac0*/  VIADD R0, R17, 0x80 ;  /* 0x0000008011007836 */ /* 0x000fca0000000000 */
[----:B------:R-:W-:Y:S01]  /*11ad0*/  ISETP.GE.AND P2, PT, R0, R7, PT ;  /* 0x000000070000720c */ /* 0x000fe20003f46270 */
[----:B------:R-:W-:Y:S02]  /*11ae0*/  IMAD.MOV.U32 R13, RZ, RZ, R6 ;  /* 0x000000ffff0d7224 */ /* 0x000fe400078e0006 */
[----:B------:R-:W-:Y:S02]  /*11af0*/  IMAD.MOV.U32 R12, RZ, RZ, RZ ;  /* 0x000000ffff0c7224 */ /* 0x000fe400078e00ff */
[----:B0-----:R-:W-:-:S08]  /*11b00*/  IMAD.MOV.U32 R2, RZ, RZ, R14 ;  /* 0x000000ffff027224 */ /* 0x001fd000078e000e */
[----:B------:R-:W-:Y:S05]  /*11b10*/  WARPSYNC.COLLECTIVE R15, `(.L_x_14830) ;  /* 0x000000000f087348 */ /* 0x000fea0003c00000 */
[----:B------:R0:W1:Y:S02]  /*11b20*/  SHFL.IDX P6, R14, R13, R12, R11 ;  /* 0x0000000c0d0e7389 */ /* 0x00006400000c000b */
[----:B01----:R-:W-:Y:S01]  /*11b30*/  ENDCOLLECTIVE ;  /* 0x000000000000791b */ /* 0x003fe20003800000 */
.L_x_14830:
        /* <DEDUP_REMOVED lines=11> */
.L_x_14831:
[----:B------:R-:W-:Y:S02]  /*11bf0*/  IMAD.MOV.U32 R13, RZ, RZ, R6 ;  /* 0x000000ffff0d7224 */ /* 0x000fe400078e0006 */
[----:B------:R-:W-:Y:S01]  /*11c00*/  IMAD.MOV.U32 R12, RZ, RZ, 0x1 ;  /* 0x00000001ff0c7424 */ /* 0x000fe200078e00ff */
[----:B------:R-:W-:-:S07]  /*11c10*/  MOV R8, R14 ;  /* 0x0000000e00087202 */ /* 0x000fce0000000f00 */
[----:B------:R-:W-:Y:S05]  /*11c20*/  WARPSYNC.COLLECTIVE R15, `(.L_x_14832) ;  /* 0x000000000f087348 */ /* 0x000fea0003c00000 */
[----:B------:R0:W1:Y:S02]  /*11c30*/  SHFL.IDX P6, R14, R13, R12, R11 ;  /* 0x0000000c0d0e7389 */ /* 0x00006400000c000b */
[----:B01----:R-:W-:Y:S01]  /*11c40*/  ENDCOLLECTIVE ;  /* 0x000000000000791b */ /* 0x003fe20003800000 */
.L_x_14832:
[----:B------:R-:W-:-:S05]  /*11c50*/  @!P2 LEA R2, P1, R20, R8, 0x1 ;  /* 0x000000081402a211 */ /* 0x000fca00078208ff */
[----:B------:R-:W-:Y:S02]  /*11c60*/  @!P2 IMAD.X R3, RZ, RZ, R0, P1 ;  /* 0x000000ffff03a224 */ /* 0x000fe400008e0600 */
[----:B------:R-:W-:-:S03]  /*11c70*/  VIADD R0, R17, 0x90 ;  /* 0x0000009011007836 */ /* 0x000fc60000000000 */
[----:B------:R-:W-:Y:S01]  /*11c80*/  @!PT LDS RZ, [RZ] ;  /* 0x00000000fffff984 */ /* 0x000fe20000000800 */
[----:B------:R-:W-:Y:S01]  /*11c90*/  @!PT LDS RZ, [RZ] ;  /* 0x00000000fffff984 */ /* 0x000fe20000000800 */
[----:B------:R-:W-:Y:S01]  /*11ca0*/  @!PT LDS RZ, [RZ] ;  /* 0x00000000fffff984 */ /* 0x000fe20000000800 */
[----:B------:R0:W-:Y:S01]  /*11cb0*/  @!P2 LDGSTS.E.BYPASS.LTC128B.128 [R10+0xc400], desc[UR48][R2.64], !P0 ;  /* 0x0c400000020aafae */ /* 0x0001e2000c101d70 */
[----:B------:R-:W-:Y:S01]  /*11cc0*/  IMAD.MOV.U32 R13, RZ, RZ, R5 ;  /* 0x000000ffff0d7224 */ /* 0x000fe200078e0005 */
[----:B------:R-:W-:Y:S01]  /*11cd0*/  ISETP.GE.AND P1, PT, R0, R7, PT ;  /* 0x000000070000720c */ /* 0x000fe20003f26270 */
[----:B------:R-:W-:-:S12]  /*11ce0*/  IMAD.MOV.U32 R0, RZ, RZ, R14 ;  /* 0x000000ffff007224 */ /* 0x000fd800078e000e */
[----:B0-----:R-:W-:Y:S05]  /*11cf0*/  WARPSYNC.COLLECTIVE R15, `(.L_x_14833) ;  /* 0x000000000f087348 */ /* 0x001fea0003c00000 */
[----:B------:R1:W2:Y:S02]  /*11d00*/  SHFL.IDX P6, R14, R13, R12, R11 ;  /* 0x0000000c0d0e7389 */ /* 0x0002a400000c000b */
[----:B012---:R-:W-:Y:S01]  /*11d10*/  ENDCOLLECTIVE ;  /* 0x000000000000791b */ /* 0x007fe20003800000 */
.L_x_14833:
[----:B------:R-:W-:Y:S01]  /*11d20*/  IMAD.MOV.U32 R13, RZ, RZ, R6 ;  /* 0x000000ffff0d7224 */ /* 0x000fe200078e0006 */
[----:B------:R-:W-:Y:S02]  /*11d30*/  MOV R12, 0x2 ;  /* 0x00000002000c7802 */ /* 0x000fe40000000f00 */
[----:B------:R-:W-:-:S05]  /*11d40*/  @!P1 LEA R14, P2, R20, R14, 0x1 ;  /* 0x0000000e140e9211 */ /* 0x000fca00078408ff */
[----:B------:R-:W-:-:S08]  /*11d50*/  @!P1 IMAD.MOV.U32 R2, RZ, RZ, R14 ;  /* 0x000000ffff029224 */ /* 0x000fd000078e000e */
[----:B------:R-:W-:Y:S05]  /*11d60*/  WARPSYNC.COLLECTIVE R15, `(.L_x_14834) ;  /* 0x000000000f087348 */ /* 0x000fea0003c00000 */
[----:B------:R0:W1:Y:S02]  /*11d70*/  SHFL.IDX P6, R14, R13, R12, R11 ;  /* 0x0000000c0d0e7389 */ /* 0x00006400000c000b */
[----:B01----:R-:W-:Y:S01]  /*11d80*/  ENDCOLLECTIVE ;  /* 0x000000000000791b */ /* 0x003fe20003800000 */
.L_x_14834:
[----:B------:R-:W-:-:S04]  /*11d90*/  @!P1 IMAD.X R9, RZ, RZ, R0, P2 ;  /* 0x000000ffff099224 */ /* 0x000fc800010e0600 */
[----:B------:R-:W-:-:S05]  /*11da0*/  @!P1 IMAD.MOV.U32 R3, RZ, RZ, R9 ;  /* 0x000000ffff039224 */ /* 0x000fca00078e0009 */
[----:B------:R-:W-:Y:S01]  /*11db0*/  @!PT LDS RZ, [RZ] ;  /* 0x00000000fffff984 */ /* 0x000fe20000000800 */
[----:B------:R-:W-:Y:S01]  /*11dc0*/  @!PT LDS RZ, [RZ] ;  /* 0x00000000fffff984 */ /* 0x000fe20000000800 */
[----:B------:R-:W-:Y:S01]  /*11dd0*/  @!PT LDS RZ, [RZ] ;  /* 0x00000000fffff984 */ /* 0x000fe20000000800 */
[----:B------:R0:W-:Y:S01]  /*11de0*/  @!P1 LDGSTS.E.BYPASS.LTC128B.128 [R10+0xcc00], desc[UR48][R2.64], !P0 ;  /* 0x0cc00000020a9fae */ /* 0x0001e2000c101d70 */
[----:B------:R-:W-:Y:S02]  /*11df0*/  IMAD.MOV.U32 R13, RZ, RZ, R5 ;  /* 0x000000ffff0d7224 */ /* 0x000fe400078e0005 */
[----:B0-----:R-:W-:Y:S02]  /*11e00*/  VIADD R2, R17, 0xa0 ;  /* 0x000000a011027836 */ /* 0x001fe40000000000 */
[----:B------:R-:W-:-:S07]  /*11e10*/  IMAD.MOV.U32 R0, RZ, RZ, R14 ;  /* 0x000000ffff007224 */ /* 0x000fce00078e000e */
[----:B------:R-:W-:Y:S05]  /*11e20*/  WARPSYNC.COLLECTIVE R15, `(.L_x_14835) ;  /* 0x000000000f087348 */ /* 0x000fea0003c00000 */
[----:B------:R0:W1:Y:S02]  /*11e30*/  SHFL.IDX P6, R14, R13, R12, R11 ;  /* 0x0000000c0d0e7389 */ /* 0x00006400000c000b */
[----:B01----:R-:W-:Y:S01]  /*11e40*/  ENDCOLLECTIVE ;  /* 0x000000000000791b */ /* 0x003fe20003800000 */
.L_x_14835:
[----:B------:R-:W-:Y:S01]  /*11e50*/  ISETP.GE.AND P1, PT, R2, R7, PT ;  /* 0x000000070200720c */ /* 0x000fe20003f26270 */
[----:B------:R-:W-:Y:S02]  /*11e60*/  IMAD.MOV.U32 R13, RZ, RZ, R6 ;  /* 0x000000ffff0d7224 */ /* 0x000fe400078e0006 */
[----:B------:R-:W-:-:S10]  /*11e70*/  IMAD.MOV.U32 R12, RZ, RZ, 0x3 ;  /* 0x00000003ff0c7424 */ /* 0x000fd400078e00ff */
[----:B------:R-:W-:-:S13]  /*11e80*/  @!P1 LEA R2, P2, R20, R14, 0x1 ;  /* 0x0000000e14029211 */ /* 0x000fda00078408ff */
[----:B------:R-:W-:Y:S05]  /*11e90*/  WARPSYNC.COLLECTIVE R15, `(.L_x_14836) ;  /* 0x000000000f087348 */ /* 0x000fea0003c00000 */
[----:B------:R0:W1:Y:S02]  /*11ea0*/  SHFL.IDX P6, R14, R13, R12, R11 ;  /* 0x0000000c0d0e7389 */ /* 0x00006400000c000b */
[----:B01----:R-:W-:Y:S01]  /*11eb0*/  ENDCOLLECTIVE ;  /* 0x000000000000791b */ /* 0x003fe20003800000 */
.L_x_14836:
        /* <DEDUP_REMOVED lines=10> */
.L_x_14837:
[----:B------:R-:W-:Y:S05]  /*11f60*/  BRA `(.L_x_14838) ;  /* 0xffffffbc00fc7947 */ /* 0x000fea000383ffff */
.L_x_14726:
[----:B0-----:R0:W1:Y:S02]  /*11f70*/  SYNCS.PHASECHK.TRANS64.TRYWAIT P0, [R22+URZ+0x16820], R3 ;  /* 0x01682003160075a7 */ /* 0x001064000800017f */
[----:B-1----:R-:W-:Y:S05]  /*11f80*/  @!P0 NANOSLEEP.SYNCS 0x989680 ;  /* 0x009896800000895d */ /* 0x002fea0003900000 */
[----:B------:R-:W1:Y:S02]  /*11f90*/  @!P0 SYNCS.PHASECHK.TRANS64 P0, [R22+URZ+0x16820], R3 ;  /* 0x01682003160085a7 */ /* 0x000e64000800007f */
[----:B-1----:R-:W-:Y:S05]  /*11fa0*/  @!P0 BRA `(.L_x_14726) ;  /* 0xfffffffc00f08947 */ /* 0x002fea000383ffff */
[----:B------:R-:W-:Y:S05]  /*11fb0*/  BRA `(.L_x_14839) ;  /* 0xffffffc000647947 */ /* 0x000fea000383ffff */
.L_x_14735:
[----:B0-----:R0:W2:Y:S02]  /*11fc0*/  SYNCS.PHASECHK.TRANS64.TRYWAIT P0, [R2+URZ+0x16840], R3 ;  /* 0x01684003020075a7 */ /* 0x0010a4000800017f */
[----:B--2---:R-:W-:Y:S05]  /*11fd0*/  @!P0 NANOSLEEP.SYNCS 0x989680 ;  /* 0x009896800000895d */ /* 0x004fea0003900000 */
[----:B------:R-:W2:Y:S02]  /*11fe0*/  @!P0 SYNCS.PHASECHK.TRANS64 P0, [R2+URZ+0x16840], R3 ;  /* 0x01684003020085a7 */ /* 0x000ea4000800007f */
[----:B--2---:R-:W-:Y:S05]  /*11ff0*/  @!P0 BRA `(.L_x_14735) ;  /* 0xfffffffc00f08947 */ /* 0x004fea000383ffff */
[----:B------:R-:W-:Y:S05]  /*12000*/  BRA `(.L_x_14840) ;  /* 0xffffffc4000c7947 */ /* 0x000fea000383ffff */
.L_x_14740:
[----:B0-----:R0:W1:Y:S02]  /*12010*/  SYNCS.PHASECHK.TRANS64.TRYWAIT P0, [R3+URZ+0x60], R2 ;  /* 0x00006002030075a7 */ /* 0x001064000800017f */
[----:B-1----:R-:W-:Y:S05]  /*12020*/  @!P0 NANOSLEEP.SYNCS 0x989680 ;  /* 0x009896800000895d */ /* 0x002fea0003900000 */
[----:B------:R-:W1:Y:S02]  /*12030*/  @!P0 SYNCS.PHASECHK.TRANS64 P0, [R3+URZ+0x60], R2 ;  /* 0x00006002030085a7 */ /* 0x000e64000800007f */
[----:B-1----:R-:W-:Y:S05]  /*12040*/  @!P0 BRA `(.L_x_14740) ;  /* 0xfffffffc00f08947 */ /* 0x002fea000383ffff */
[----:B------:R-:W-:Y:S05]  /*12050*/  BRA `(.L_x_14841) ;  /* 0xffffffc400987947 */ /* 0x000fea000383ffff */
.L_x_14748:
[----:B0-----:R0:W2:Y:S02]  /*12060*/  SYNCS.PHASECHK.TRANS64.TRYWAIT P0, [R2+URZ+0x16840], R3 ;  /* 0x01684003020075a7 */ /* 0x0010a4000800017f */
[----:B--2---:R-:W-:Y:S05]  /*12070*/  @!P0 NANOSLEEP.SYNCS 0x989680 ;  /* 0x009896800000895d */ /* 0x004fea0003900000 */
[----:B------:R-:W2:Y:S02]  /*12080*/  @!P0 SYNCS.PHASECHK.TRANS64 P0, [R2+URZ+0x16840], R3 ;  /* 0x01684003020085a7 */ /* 0x000ea4000800007f */
[----:B--2---:R-:W-:Y:S05]  /*12090*/  @!P0 BRA `(.L_x_14748) ;  /* 0xfffffffc00f08947 */ /* 0x004fea000383ffff */
[----:B------:R-:W-:Y:S05]  /*120a0*/  BRA `(.L_x_14842) ;  /* 0xffffffc800d07947 */ /* 0x000fea000383ffff */
.L_x_14753:
[----:B0-----:R0:W1:Y:S02]  /*120b0*/  SYNCS.PHASECHK.TRANS64.TRYWAIT P0, [R10+URZ+0x60], R27 ;  /* 0x0000601b0a0075a7 */ /* 0x001064000800017f */
[----:B-1----:R-:W-:Y:S05]  /*120c0*/  @!P0 NANOSLEEP.SYNCS 0x989680 ;  /* 0x009896800000895d */ /* 0x002fea0003900000 */
[----:B------:R-:W1:Y:S02]  /*120d0*/  @!P0 SYNCS.PHASECHK.TRANS64 P0, [R10+URZ+0x60], R27 ;  /* 0x0000601b0a0085a7 */ /* 0x000e64000800007f */
[----:B-1----:R-:W-:Y:S05]  /*120e0*/  @!P0 BRA `(.L_x_14753) ;  /* 0xfffffffc00f08947 */ /* 0x002fea000383ffff */
[----:B------:R-:W-:Y:S05]  /*120f0*/  BRA `(.L_x_14843) ;  /* 0xffffffcc005c7947 */ /* 0x000fea000383ffff */
.L_x_14761:
[----:B0-----:R0:W2:Y:S02]  /*12100*/  SYNCS.PHASECHK.TRANS64.TRYWAIT P0, [R2+URZ+0x16840], R3 ;  /* 0x01684003020075a7 */ /* 0x0010a4000800017f */
[----:B--2---:R-:W-:Y:S05]  /*12110*/  @!P0 NANOSLEEP.SYNCS 0x989680 ;  /* 0x009896800000895d */ /* 0x004fea0003900000 */
[----:B------:R-:W2:Y:S02]  /*12120*/  @!P0 SYNCS.PHASECHK.TRANS64 P0, [R2+URZ+0x16840], R3 ;  /* 0x01684003020085a7 */ /* 0x000ea4000800007f */
[----:B--2---:R-:W-:Y:S05]  /*12130*/  @!P0 BRA `(.L_x_14761) ;  /* 0xfffffffc00f08947 */ /* 0x004fea000383ffff */
[----:B------:R-:W-:Y:S05]  /*12140*/  BRA `(.L_x_14844) ;  /* 0xffffffd000687947 */ /* 0x000fea000383ffff */
.L_x_14766:
[----:B0-----:R0:W1:Y:S02]  /*12150*/  SYNCS.PHASECHK.TRANS64.TRYWAIT P0, [R8+URZ+0x60], R3 ;  /* 0x00006003080075a7 */ /* 0x001064000800017f */
[----:B-1----:R-:W-:Y:S05]  /*12160*/  @!P0 NANOSLEEP.SYNCS 0x989680 ;  /* 0x009896800000895d */ /* 0x002fea0003900000 */
[----:B------:R-:W1:Y:S02]  /*12170*/  @!P0 SYNCS.PHASECHK.TRANS64 P0, [R8+URZ+0x60], R3 ;  /* 0x00006003080085a7 */ /* 0x000e64000800007f */
[----:B-1----:R-:W-:Y:S05]  /*12180*/  @!P0 BRA `(.L_x_14766) ;  /* 0xfffffffc00f08947 */ /* 0x002fea000383ffff */
[----:B------:R-:W-:Y:S05]  /*12190*/  BRA `(.L_x_14845) ;  /* 0xffffffd000f87947 */ /* 0x000fea000383ffff */
.L_x_14776:
[----:B0-----:R0:W1:Y:S02]  /*121a0*/  SYNCS.PHASECHK.TRANS64.TRYWAIT P0, [R3+URZ+0x16860], R0 ;  /* 0x01686000030075a7 */ /* 0x001064000800017f */
[----:B-1----:R-:W-:Y:S05]  /*121b0*/  @!P0 NANOSLEEP.SYNCS 0x989680 ;  /* 0x009896800000895d */ /* 0x002fea0003900000 */
[----:B------:R-:W1:Y:S02]  /*121c0*/  @!P0 SYNCS.PHASECHK.TRANS64 P0, [R3+URZ+0x16860], R0 ;  /* 0x01686000030085a7 */ /* 0x000e64000800007f */
[----:B-1----:R-:W-:Y:S05]  /*121d0*/  @!P0 BRA `(.L_x_14776) ;  /* 0xfffffffc00f08947 */ /* 0x002fea000383ffff */
[----:B------:R-:W-:Y:S05]  /*121e0*/  BRA `(.L_x_14846) ;  /* 0xffffffd400f47947 */ /* 0x000fea000383ffff */
.L_x_14782:
        /* <DEDUP_REMOVED lines=8> */
.L_x_14848:
[----:B------:R-:W-:Y:S05]  /*12270*/  BSYNC B0 ;  /* 0x0000000000007941 */ /* 0x000fea0003800000 */
.L_x_14847:
        /* <DEDUP_REMOVED lines=9> */
.L_x_14849:
        /* <DEDUP_REMOVED lines=18> */
.L_x_14850:
[----:B------:R-:W-:Y:S01]  /*12430*/  IMAD.MOV.U32 R12, RZ, RZ, 0x2 ;  /* 0x00000002ff0c7424 */ /* 0x000fe200078e00ff */
[----:B------:R-:W-:-:S05]  /*12440*/  SEL R4, R14, RZ, P1 ;  /* 0x000000ff0e047207 */ /* 0x000fca0000800000 */
[----:B------:R-:W-:-:S04]  /*12450*/  IMAD.IADD R4, R17, 0x1, R4 ;  /* 0x0000000111047824 */ /* 0x000fc800078e0204 */
[----:B------:R-:W-:-:S07]  /*12460*/  IMAD.MOV.U32 R13, RZ, RZ, R4 ;  /* 0x000000ffff0d7224 */ /* 0x000fce00078e0004 */
[----:B------:R-:W-:Y:S05]  /*12470*/  WARPSYNC.COLLECTIVE R15, `(.L_x_14851) ;  /* 0x000000000f087348 */ /* 0x000fea0003c00000 */
[----:B------:R0:W1:Y:S02]  /*12480*/  SHFL.UP P6, R14, R13, R12, R11 ;  /* 0x0400000c0d0e7389 */ /* 0x00006400000c000b */
[----:B01----:R-:W-:Y:S01]  /*12490*/  ENDCOLLECTIVE ;  /* 0x000000000000791b */ /* 0x003fe20003800000 */
.L_x_14851:
[----:B------:R-:W-:Y:S01]  /*124a0*/  IMAD.MOV.U32 R12, RZ, RZ, 0x4 ;  /* 0x00000004ff0c7424 */ /* 0x000fe200078e00ff */
[----:B------:R-:W-:-:S05]  /*124b0*/  SEL R3, R14, RZ, P2 ;  /* 0x000000ff0e037207 */ /* 0x000fca0001000000 */
[----:B------:R-:W-:-:S04]  /*124c0*/  IMAD.IADD R6, R4, 0x1, R3 ;  /* 0x0000000104067824 */ /* 0x000fc800078e0203 */
[----:B------:R-:W-:-:S07]  /*124d0*/  IMAD.MOV.U32 R13, RZ, RZ, R6 ;  /* 0x000000ffff0d7224 */ /* 0x000fce00078e0006 */
[----:B------:R-:W-:Y:S05]  /*124e0*/  WARPSYNC.COLLECTIVE R15, `(.L_x_14852) ;  /* 0x000000000f087348 */ /* 0x000fea0003c00000 */
[----:B------:R0:W1:Y:S02]  /*124f0*/  SHFL.UP P6, R14, R13, R12, R11 ;  /* 0x0400000c0d0e7389 */ /* 0x00006400000c000b */
[----:B01----:R-:W-:Y:S01]  /*12500*/  ENDCOLLECTIVE ;  /* 0x000000000000791b */ /* 0x003fe20003800000 */
.L_x_14852:
[----:B------:R-:W-:Y:S01]  /*12510*/  IMAD.MOV.U32 R12, RZ, RZ, 0x8 ;  /* 0x00000008ff0c7424 */ /* 0x000fe200078e00ff */
[----:B------:R-:W-:-:S05]  /*12520*/  SEL R3, R14, RZ, P3 ;  /* 0x000000ff0e037207 */ /* 0x000fca0001800000 */
[----:B------:R-:W-:-:S04]  /*12530*/  IMAD.IADD R2, R6, 0x1, R3 ;  /* 0x0000000106027824 */ /* 0x000fc800078e0203 */
[----:B------:R-:W-:-:S07]  /*12540*/  IMAD.MOV.U32 R13, RZ, RZ, R2 ;  /* 0x000000ffff0d7224 */ /* 0x000fce00078e0002 */
[----:B------:R-:W-:Y:S05]  /*12550*/  WARPSYNC.COLLECTIVE R15, `(.L_x_14853) ;  /* 0x000000000f087348 */ /* 0x000fea0003c00000 */
[----:B------:R0:W1:Y:S02]  /*12560*/  SHFL.UP P6, R14, R13, R12, R11 ;  /* 0x0400000c0d0e7389 */ /* 0x00006400000c000b */
[----:B01----:R-:W-:Y:S01]  /*12570*/  ENDCOLLECTIVE ;  /* 0x000000000000791b */ /* 0x003fe20003800000 */
.L_x_14853:
[----:B------:R-:W-:Y:S01]  /*12580*/  IMAD.MOV.U32 R12, RZ, RZ, 0x10 ;  /* 0x00000010ff0c7424 */ /* 0x000fe200078e00ff */
[----:B------:R-:W-:-:S04]  /*12590*/  SEL R3, R14, RZ, P4 ;  /* 0x000000ff0e037207 */ /* 0x000fc80002000000 */
[----:B------:R-:W-:-:S05]  /*125a0*/  IADD3 R3, R2, R3, RZ ;  /* 0x0000000302037210 */ /* 0x000fca0007ffe0ff */
[----:B------:R-:W-:-:S07]  /*125b0*/  IMAD.MOV.U32 R13, RZ, RZ, R3 ;  /* 0x000000ffff0d7224 */ /* 0x000fce00078e0003 */
[----:B------:R-:W-:Y:S05]  /*125c0*/  WARPSYNC.COLLECTIVE R15, `(.L_x_14854) ;  /* 0x000000000f087348 */ /* 0x000fea0003c00000 */
[----:B------:R0:W1:Y:S02]  /*125d0*/  SHFL.UP P6, R14, R13, R12, R11 ;  /* 0x0400000c0d0e7389 */ /* 0x00006400000c000b */
[----:B01----:R-:W-:Y:S01]  /*125e0*/  ENDCOLLECTIVE ;  /* 0x000000000000791b */ /* 0x003fe20003800000 */
.L_x_14854:
        /* <DEDUP_REMOVED lines=8> */
.L_x_14855:
[----:B------:R-:W-:Y:S05]  /*12670*/  BRA `(.L_x_14856) ;  /* 0xffffffd800287947 */ /* 0x000fea000383ffff */
.L_x_14787:
        /* <DEDUP_REMOVED lines=8> */
.L_x_14858:
[----:B------:R-:W-:Y:S05]  /*12700*/  BSYNC B0 ;  /* 0x0000000000007941 */ /* 0x000fea0003800000 */
.L_x_14857:
[----:B------:R-:W-:Y:S01]  /*12710*/  SEL R14, R14, RZ, P1 ;  /* 0x000000ff0e0e7207 */ /* 0x000fe20000800000 */
[----:B------:R-:W-:Y:S02]  /*12720*/  IMAD.MOV.U32 R12, RZ, RZ, 0x2 ;  /* 0x00000002ff0c7424 */ /* 0x000fe400078e00ff */
[----:B------:R-:W-:Y:S01]  /*12730*/  IMAD.MOV.U32 R11, RZ, RZ, RZ ;  /* 0x000000ffff0b7224 */ /* 0x000fe200078e00ff */
[----:B------:R-:W-:Y:S01]  /*12740*/  IADD3 R13, R17, R14, RZ ;  /* 0x0000000e110d7210 */ /* 0x000fe20007ffe0ff */
[----:B------:R-:W-:-:S07]  /*12750*/  IMAD.MOV.U32 R15, RZ, RZ, -0x1 ;  /* 0xffffffffff0f7424 */ /* 0x000fce00078e00ff */
[----:B------:R-:W-:Y:S05]  /*12760*/  WARPSYNC.COLLECTIVE R15, `(.L_x_14859) ;  /* 0x000000000f087348 */ /* 0x000fea0003c00000 */
[----:B------:R0:W1:Y:S02]  /*12770*/  SHFL.UP P6, R14, R13, R12, R11 ;  /* 0x0400000c0d0e7389 */ /* 0x00006400000c000b */
[----:B01----:R-:W-:Y:S01]  /*12780*/  ENDCOLLECTIVE ;  /* 0x000000000000791b */ /* 0x003fe20003800000 */
.L_x_14859:
[----:B------:R-:W-:Y:S01]  /*12790*/  IMAD.MOV.U32 R12, RZ, RZ, 0x4 ;  /* 0x00000004ff0c7424 */ /* 0x000fe200078e00ff */
[----:B------:R-:W-:-:S05]  /*127a0*/  SEL R2, R14, RZ, P2 ;  /* 0x000000ff0e027207 */ /* 0x000fca0001000000 */
[----:B------:R-:W-:-:S04]  /*127b0*/  IMAD.IADD R2, R13, 0x1, R2 ;  /* 0x000000010d027824 */ /* 0x000fc800078e0202 */
[----:B------:R-:W-:-:S07]  /*127c0*/  IMAD.MOV.U32 R13, RZ, RZ, R2 ;  /* 0x000000ffff0d7224 */ /* 0x000fce00078e0002 */
[----:B------:R-:W-:Y:S05]  /*127d0*/  WARPSYNC.COLLECTIVE R15, `(.L_x_14860) ;  /* 0x000000000f087348 */ /* 0x000fea0003c00000 */
[----:B------:R0:W1:Y:S02]  /*127e0*/  SHFL.UP P6, R14, R13, R12, R11 ;  /* 0x0400000c0d0e7389 */ /* 0x00006400000c000b */
[----:B01----:R-:W-:Y:S01]  /*127f0*/  ENDCOLLECTIVE ;  /* 0x000000000000791b */ /* 0x003fe20003800000 */
.L_x_14860:
[----:B------:R-:W-:Y:S01]  /*12800*/  IMAD.MOV.U32 R12, RZ, RZ, 0x8 ;  /* 0x00000008ff0c7424 */ /* 0x000fe200078e00ff */
[----:B------:R-:W-:-:S05]  /*12810*/  SEL R3, R14, RZ, P3 ;  /* 0x000000ff0e037207 */ /* 0x000fca0001800000 */
[----:B------:R-:W-:-:S04]  /*12820*/  IMAD.IADD R3, R2, 0x1, R3 ;  /* 0x0000000102037824 */ /* 0x000fc800078e0203 */
[----:B------:R-:W-:-:S07]  /*12830*/  IMAD.MOV.U32 R13, RZ, RZ, R3 ;  /* 0x000000ffff0d7224 */ /* 0x000fce00078e0003 */
[----:B------:R-:W-:Y:S05]  /*12840*/  WARPSYNC.COLLECTIVE R15, `(.L_x_14861) ;  /* 0x000000000f087348 */ /* 0x000fea0003c00000 */
[----:B------:R0:W1:Y:S02]  /*12850*/  SHFL.UP P6, R14, R13, R12, R11 ;  /* 0x0400000c0d0e7389 */ /* 0x00006400000c000b */
[----:B01----:R-:W-:Y:S01]  /*12860*/  ENDCOLLECTIVE ;  /* 0x000000000000791b */ /* 0x003fe20003800000 */
.L_x_14861:
[----:B------:R-:W-:Y:S01]  /*12870*/  IMAD.MOV.U32 R12, RZ, RZ, 0x10 ;  /* 0x00000010ff0c7424 */ /* 0x000fe200078e00ff */
[----:B------:R-:W-:-:S05]  /*12880*/  SEL R4, R14, RZ, P4 ;  /* 0x000000ff0e047207 */ /* 0x000fca0002000000 */
[----:B------:R-:W-:-:S05]  /*12890*/  IMAD.IADD R4, R3, 0x1, R4 ;  /* 0x0000000103047824 */ /* 0x000fca00078e0204 */
[----:B------:R-:W-:-:S07]  /*128a0*/  MOV R13, R4 ;  /* 0x00000004000d7202 */ /* 0x000fce0000000f00 */
[----:B------:R-:W-:Y:S05]  /*128b0*/  WARPSYNC.COLLECTIVE R15, `(.L_x_14862) ;  /* 0x000000000f087348 */ /* 0x000fea0003c00000 */
[----:B------:R0:W1:Y:S02]  /*128c0*/  SHFL.UP P6, R14, R13, R12, R11 ;  /* 0x0400000c0d0e7389 */ /* 0x00006400000c000b */
[----:B01----:R-:W-:Y:S01]  /*128d0*/  ENDCOLLECTIVE ;  /* 0x000000000000791b */ /* 0x003fe20003800000 */
.L_x_14862:
        /* <DEDUP_REMOVED lines=8> */
.L_x_14863:
[----:B------:R-:W-:Y:S05]  /*12960*/  BRA `(.L_x_14864) ;  /* 0xffffffd800087947 */ /* 0x000fea000383ffff */
.L_x_14789:
[----:B------:R-:W-:Y:S01]  /*12970*/  BSSY B0, `(.L_x_14865) ;  /* 0x0000006000007945 */ /* 0x000fe20003800000 */
[----:B------:R-:W-:Y:S01]  /*12980*/  PLOP3.LUT P6, PT, P6, PT, PT, 0x8, 0x0 ;  /* 0x000000000000781c */ /* 0x000fe200037ce170 */
[----:B------:R-:W-:-:S12]  /*12990*/  IMAD.MOV.U32 R15, RZ, RZ, -0x1 ;  /* 0xffffffffff0f7424 */ /* 0x000fd800078e00ff */
[----:B01----:R-:W-:Y:S05]  /*129a0*/  WARPSYNC.COLLECTIVE R15, `(.L_x_14866) ;  /* 0x000000000f087348 */ /* 0x003fea0003c00000 */
[----:B------:R-:W-:Y:S01]  /*129b0*/  VOTE.ANY R14, PT, P6 ;  /* 0x00000000000e7806 */ /* 0x000fe200030e0100 */
[----:B01----:R-:W-:Y:S06]  /*129c0*/  ENDCOLLECTIVE ;  /* 0x000000000000791b */ /* 0x003fec0003800000 */
.L_x_14866:
[----:B------:R-:W-:Y:S05]  /*129d0*/  BSYNC B0 ;  /* 0x0000000000007941 */ /* 0x000fea0003800000 */
.L_x_14865:
        /* <DEDUP_REMOVED lines=9> */
.L_x_14867:
[----:B------:R-:W-:Y:S01]  /*12a70*/  IMAD.MOV.U32 R17, RZ, RZ, R14 ;  /* 0x000000ffff117224 */ /* 0x000fe200078e000e */
[----:B------:R-:W-:Y:S06]  /*12a80*/  BRA `(.L_x_14868) ;  /* 0xffffffd400f87947 */ /* 0x000fec000383ffff */
.L_x_14791:
[----:B------:R-:W-:Y:S01]  /*12a90*/  BSSY B0, `(.L_x_14869) ;  /* 0x0000007000007945 */ /* 0x000fe20003800000 */
[----:B------:R-:W-:Y:S02]  /*12aa0*/  IMAD.MOV.U32 R13, RZ, RZ, R2 ;  /* 0x000000ffff0d7224 */ /* 0x000fe400078e0002 */
[----:B------:R-:W-:Y:S02]  /*12ab0*/  IMAD.MOV.U32 R11, RZ, RZ, 0x1f ;  /* 0x0000001fff0b7424 */ /* 0x000fe400078e00ff */
[----:B------:R-:W-:-:S07]  /*12ac0*/  IMAD.MOV.U32 R15, RZ, RZ, -0x1 ;  /* 0xffffffffff0f7424 */ /* 0x000fce00078e00ff */
[----:B0123--:R-:W-:Y:S05]  /*12ad0*/  WARPSYNC.COLLECTIVE R15, `(.L_x_14870) ;  /* 0x000000000f087348 */ /* 0x00ffea0003c00000 */
[----:B------:R4:W0:Y:S02]  /*12ae0*/  SHFL.IDX P6, R14, R13, R12, R11 ;  /* 0x0000000c0d0e7389 */ /* 0x00082400000c000b */
[----:B01234-:R-:W-:Y:S01]  /*12af0*/  ENDCOLLECTIVE ;  /* 0x000000000000791b */ /* 0x01ffe20003800000 */
.L_x_14870:
[----:B------:R-:W-:Y:S05]  /*12b00*/  BSYNC B0 ;  /* 0x0000000000007941 */ /* 0x000fea0003800000 */
.L_x_14869:
[----:B------:R-:W-:Y:S05]  /*12b10*/  BRA `(.L_x_14790) ;  /* 0xffffffd400f07947 */ /* 0x000fea000383ffff */
.L_x_14795:
[----:B0-----:R0:W1:Y:S02]  /*12b20*/  SYNCS.PHASECHK.TRANS64.TRYWAIT P0, [R9+URZ+0x16820], R0 ;  /* 0x01682000090075a7 */ /* 0x001064000800017f */
[----:B-1----:R-:W-:Y:S05]  /*12b30*/  @!P0 NANOSLEEP.SYNCS 0x989680 ;  /* 0x009896800000895d */ /* 0x002fea0003900000 */
[----:B------:R-:W1:Y:S02]  /*12b40*/  @!P0 SYNCS.PHASECHK.TRANS64 P0, [R9+URZ+0x16820], R0 ;  /* 0x01682000090085a7 */ /* 0x000e64000800007f */
[----:B-1----:R-:W-:Y:S05]  /*12b50*/  @!P0 BRA `(.L_x_14795) ;  /* 0xfffffffc00f08947 */ /* 0x002fea000383ffff */
[----:B------:R-:W-:Y:S05]  /*12b60*/  BRA `(.L_x_14871) ;  /* 0xffffffdc00687947 */ /* 0x000fea000383ffff */
.L_x_14796:
        /* <DEDUP_REMOVED lines=11> */
.L_x_14873:
[----:B------:R-:W-:Y:S05]  /*12c20*/  BSYNC B0 ;  /* 0x0000000000007941 */ /* 0x000fea0003800000 */
.L_x_14872:
[----:B------:R-:W-:Y:S05]  /*12c30*/  BRA `(.L_x_14874) ;  /* 0xffffffdc00507947 */ /* 0x000fea000383ffff */
.L_x_14799:
[----:B------:R-:W-:Y:S01]  /*12c40*/  BSSY B1, `(.L_x_14875) ;  /* 0x0000006000017945 */ /* 0x000fe20003800000 */
[----:B------:R-:W-:-:S07]  /*12c50*/  IMAD.MOV.U32 R15, RZ, RZ, -0x1 ;  /* 0xffffffffff0f7424 */ /* 0x000fce00078e00ff */
[----:B0-2---:R-:W-:Y:S05]  /*12c60*/  WARPSYNC.COLLECTIVE R15, `(.L_x_14876) ;  /* 0x000000000f0c7348 */ /* 0x005fea0003c00000 */
[----:B------:R-:W-:Y:S02]  /*12c70*/  ELECT P6, UR62, PT ;  /* 0x00000000003e782f */ /* 0x000fe400038c0000 */
[----:B------:R-:W-:Y:S01]  /*12c80*/  MOV R14, UR62 ;  /* 0x0000003e000e7c02 */ /* 0x000fe20008000f00 */
[----:B0-2---:R-:W-:Y:S10]  /*12c90*/  ENDCOLLECTIVE ;  /* 0x000000000000791b */ /* 0x005ff40003800000 */
.L_x_14876:
[----:B------:R-:W-:Y:S05]  /*12ca0*/  BSYNC B1 ;  /* 0x0000000000017941 */ /* 0x000fea0003800000 */
.L_x_14875:
[----:B------:R-:W-:Y:S05]  /*12cb0*/  BRA `(.L_x_14877) ;  /* 0xffffffdc00487947 */ /* 0x000fea000383ffff */
.L_x_14801:
[----:B0-----:R0:W1:Y:S02]  /*12cc0*/  SYNCS.PHASECHK.TRANS64.TRYWAIT P0, [R6+URZ], R3 ;  /* 0x00000003060075a7 */ /* 0x001064000800017f */
[----:B-1----:R-:W-:Y:S05]  /*12cd0*/  @!P0 NANOSLEEP.SYNCS 0x989680 ;  /* 0x009896800000895d */ /* 0x002fea0003900000 */
[----:B------:R-:W1:Y:S02]  /*12ce0*/  @!P0 SYNCS.PHASECHK.TRANS64 P0, [R6+URZ], R3 ;  /* 0x00000003060085a7 */ /* 0x000e64000800007f */
[----:B-1----:R-:W-:Y:S05]  /*12cf0*/  @!P0 BRA `(.L_x_14801) ;  /* 0xfffffffc00f08947 */ /* 0x002fea000383ffff */
[----:B------:R-:W-:Y:S05]  /*12d00*/  BRA `(.L_x_14878) ;  /* 0xffffffdc007c7947 */ /* 0x000fea000383ffff */
.L_x_14802:
[----:B-1----:R1:W3:Y:S02]  /*12d10*/  SYNCS.PHASECHK.TRANS64.TRYWAIT P0, [R7+URZ], R2 ;  /* 0x00000002070075a7 */ /* 0x0022e4000800017f */
[----:B---3--:R-:W-:Y:S05]  /*12d20*/  @!P0 NANOSLEEP.SYNCS 0x989680 ;  /* 0x009896800000895d */ /* 0x008fea0003900000 */
[----:B------:R-:W3:Y:S02]  /*12d30*/  @!P0 SYNCS.PHASECHK.TRANS64 P0, [R7+URZ], R2 ;  /* 0x00000002070085a7 */ /* 0x000ee4000800007f */
[----:B---3--:R-:W-:Y:S05]  /*12d40*/  @!P0 BRA `(.L_x_14802) ;  /* 0xfffffffc00f08947 */ /* 0x008fea000383ffff */
[----:B------:R-:W-:Y:S05]  /*12d50*/  BRA `(.L_x_14879) ;  /* 0xffffffdc00707947 */ /* 0x000fea000383ffff */
.L_x_14804:
[----:B---3--:R3:W4:Y:S02]  /*12d60*/  SYNCS.PHASECHK.TRANS64.TRYWAIT P0, [R4+URZ], R3 ;  /* 0x00000003040075a7 */ /* 0x008724000800017f */
[----:B----4-:R-:W-:Y:S05]  /*12d70*/  @!P0 NANOSLEEP.SYNCS 0x989680 ;  /* 0x009896800000895d */ /* 0x010fea0003900000 */
[----:B------:R-:W4:Y:S02]  /*12d80*/  @!P0 SYNCS.PHASECHK.TRANS64 P0, [R4+URZ], R3 ;  /* 0x00000003040085a7 */ /* 0x000f24000800007f */
[----:B----4-:R-:W-:Y:S05]  /*12d90*/  @!P0 BRA `(.L_x_14804) ;  /* 0xfffffffc00f08947 */ /* 0x010fea000383ffff */
[----:B------:R-:W-:Y:S05]  /*12da0*/  BRA `(.L_x_14880) ;  /* 0xffffffdc00747947 */ /* 0x000fea000383ffff */
.L_x_14881:
        /* <DEDUP_REMOVED lines=13> */
.L_x_15339:


//--------------------- .text._ZN7cutlass13device_kernelIN5flash11enable_sm90INS1_16FlashAttnFwdSm90INS1_25CollectiveMainloopFwdSm90ILi2EN4cute5tupleIJNS5_1CILi1EEES8_S8_EEENS6_IJNS7_ILi192EEENS7_ILi128EEENS7_ILi64EEEEEELi64ENS_6half_tEfNS_4arch4Sm90ELb1ELb0ELb1ELb1ELb0ELb1ELb0ELb1ELb1ELb1ELb0ELb0EEENS1_21CollectiveEpilogueFwdINS6_IJSA_SC_SB_EEES9_SE_SG_Li384ELb1ELb1ELb0ELb0EEENS1_36VarlenDynamicPersistentTileSchedulerILi192ELi128ELi384ELi128ELb0ELb1ELb1ELb1ELb1ELb1EEEEEEEEEvNT_6ParamsE --------------------------
	.section	.text._ZN7cutlass13device_kernelIN5flash11enable_sm90INS1_16FlashAttnFwdSm90INS1_25CollectiveMainloopFwdSm90ILi2EN4cute5tupleIJNS5_1CILi1EEES8_S8_EEENS6_IJNS7_ILi192EEENS7_ILi128EEENS7_ILi64EEEEEELi64ENS_6half_tEfNS_4arch4Sm90ELb1ELb0ELb1ELb1ELb0ELb1ELb0ELb1ELb1ELb1ELb0ELb0EEENS1_21CollectiveEpilogueFwdINS6_IJSA_SC_SB_EEES9_SE_SG_Li384ELb1ELb1ELb0ELb0EEENS1_36VarlenDynamicPersistentTileSchedulerILi192ELi128ELi384ELi128ELb0ELb1ELb1ELb1ELb1ELb1EEEEEEEEEvNT_6ParamsE,"ax",@progbits
	.align	128
.text._ZN7cutlass13device_kernelIN5flash11enable_sm90INS1_16FlashAttnFwdSm90INS1_25CollectiveMainloopFwdSm90ILi2EN4cute5tupleIJNS5_1CILi1EEES8_S8_EEENS6_IJNS7_ILi192EEENS7_ILi128EEENS7_ILi64EEEEEELi64ENS_6half_tEfNS_4arch4Sm90ELb1ELb0ELb1ELb1ELb0ELb1ELb0ELb1ELb1ELb1ELb0ELb0EEENS1_21CollectiveEpilogueFwdINS6_IJSA_SC_SB_EEES9_SE_SG_Li384ELb1ELb1ELb0ELb0EEENS1_36VarlenDynamicPersistentTileSchedulerILi192ELi128ELi384ELi128ELb0ELb1ELb1ELb1ELb1ELb1EEEEEEEEEvNT_6ParamsE:
        .type           _ZN7cutlass13device_kernelIN5flash11enable_sm90INS1_16FlashAttnFwdSm90INS1_25CollectiveMainloopFwdSm90ILi2EN4cute5tupleIJNS5_1CILi1EEES8_S8_EEENS6_IJNS7_ILi192EEENS7_ILi128EEENS7_ILi64EEEEEELi64ENS_6half_tEfNS_4arch4Sm90ELb1ELb0ELb1ELb1ELb0ELb1ELb0ELb1ELb1ELb1ELb0ELb0EEENS1_21CollectiveEpilogueFwdINS6_IJSA_SC_SB_EEES9_SE_SG_Li384ELb1ELb1ELb0ELb0EEENS1_36VarlenDynamicPersistentTileSchedulerILi192ELi128ELi384ELi128ELb0ELb1ELb1ELb1ELb1ELb1EEEEEEEEEvNT_6ParamsE,@function
        .size           _ZN7cutlass13device_kernelIN5flash11enable_sm90INS1_16FlashAttnFwdSm90INS1_25CollectiveMainloopFwdSm90ILi2EN4cute5tupleIJNS5_1CILi1EEES8_S8_EEENS6_IJNS7_ILi192EEENS7_ILi128EEENS7_ILi64EEEEEELi64ENS_6half_tEfNS_4arch4Sm90ELb1ELb0ELb1ELb1ELb0ELb1ELb0ELb1ELb1ELb1ELb0ELb0EEENS1_21CollectiveEpilogueFwdINS6_IJSA_SC_SB_EEES9_SE_SG_Li384ELb1ELb1ELb0ELb0EEENS1_36VarlenDynamicPersistentTileSchedulerILi192ELi128ELi384ELi128ELb0ELb1ELb1ELb1ELb1ELb1EEEEEEEEEvNT_6ParamsE,(.L_x_15340 - _ZN7cutlass13device_kernelIN5flash11enable_sm90INS1_16FlashAttnFwdSm90INS1_25CollectiveMainloopFwdSm90ILi2EN4cute5tupleIJNS5_1CILi1EEES8_S8_EEENS6_IJNS7_ILi192EEENS7_ILi128EEENS7_ILi64EEEEEELi64ENS_6half_tEfNS_4arch4Sm90ELb1ELb0ELb1ELb1ELb0ELb1ELb0ELb1ELb1ELb1ELb0ELb0EEENS1_21CollectiveEpilogueFwdINS6_IJSA_SC_SB_EEES9_SE_SG_Li384ELb1ELb1ELb0ELb0EEENS1_36VarlenDynamicPersistentTileSchedulerILi192ELi128ELi384ELi128ELb0ELb1ELb1ELb1ELb1ELb1EEEEEEEEEvNT_6ParamsE)
        .other          _ZN7cutlass13device_kernelIN5flash11enable_sm90INS1_16FlashAttnFwdSm90INS1_25CollectiveMainloopFwdSm90ILi2EN4cute5tupleIJNS5_1CILi1EEES8_S8_EEENS6_IJNS7_ILi192EEENS7_ILi128EEENS7_ILi64EEEEEELi64ENS_6half_tEfNS_4arch4Sm90ELb1ELb0ELb1ELb1ELb0ELb1ELb0ELb1ELb1ELb1ELb0ELb0EEENS1_21CollectiveEpilogueFwdINS6_IJSA_SC_SB_EEES9_SE_SG_Li384ELb1ELb1ELb0ELb0EEENS1_36VarlenDynamicPersistentTileSchedulerILi192ELi128ELi384ELi128ELb0ELb1ELb1ELb1ELb1ELb1EEEEEEEEEvNT_6ParamsE,@"STO_CUDA_ENTRY STV_DEFAULT"
_ZN7cutlass13device_kernelIN5flash11enable_sm90INS1_16FlashAttnFwdSm90INS1_25CollectiveMainloopFwdSm90ILi2EN4cute5tupleIJNS5_1CILi1EEES8_S8_EEENS6_IJNS7_ILi192EEENS7_ILi128EEENS7_ILi64EEEEEELi64ENS_6half_tEfNS_4arch4Sm90ELb1ELb0ELb1ELb1ELb0ELb1ELb0ELb1ELb1ELb1ELb0ELb0EEENS1_21CollectiveEpilogueFwdINS6_IJSA_SC_SB_EEES9_SE_SG_Li384ELb1ELb1ELb0ELb0EEENS1_36VarlenDynamicPersistentTileSchedulerILi192ELi128ELi384ELi128ELb0ELb1ELb1ELb1ELb1ELb1EEEEEEEEEvNT_6ParamsE:
        /* <DEDUP_REMOVED lines=23> */
.L_x_14883:
[----:B------:R-:W-:Y:S05]  /*0170*/  BSYNC B0 ;  /* 0x0000000000007941 */ /* 0x000fea0003800000 */
.L_x_14882:
        /* <DEDUP_REMOVED lines=40> */
.L_x_14884:
        /* <DEDUP_REMOVED lines=22> */
.L_x_14885:
        /* <DEDUP_REMOVED lines=18> */
.L_x_14886:
        /* <DEDUP_REMOVED lines=22> */
.L_x_14887:
        /* <DEDUP_REMOVED lines=22> */
.L_x_14888:
        /* <DEDUP_REMOVED lines=9> */
.L_x_14891:
        /* <DEDUP_REMOVED lines=25> */
[----:B0-----:R-:W-:-:S05]  /*0b60*/  VIADD R12, R0, 0xffffff80 ;  /* 0xffffff80000c7836 */ /* 0x001fca0000000000 */
[----:B------:R-:W-:-:S04]  /*0b70*/  SHF.R.S32.HI R0, RZ, 0x1f, R12 ;  /* 0x0000001fff007819 */ /* 0x000fc8000001140c */
[----:B------:R-:W-:-:S04]  /*0b80*/  LEA.HI R3, R0, R12, RZ, 0x7 ;  /* 0x0000000c00037211 */ /* 0x000fc800078f38ff */
[----:B------:R-:W-:-:S04]  /*0b90*/  LOP3.LUT R4, R3, 0xffffff80, RZ, 0xc0, !PT ;  /* 0xffffff8003047812 */ /* 0x000fc800078ec0ff */
[----:B------:R-:W-:-:S04]  /*0ba0*/  IADD3 R11, R12, -R4, RZ ;  /* 0x800000040c0b7210 */ /* 0x000fc80007ffe0ff */
[----:B------:R-:W-:-:S04]  /*0bb0*/  SHF.R.S32.HI R6, RZ, 0x1f, R11 ;  /* 0x0000001fff067819 */ /* 0x000fc8000001140b */
[----:B------:R-:W-:Y:S02]  /*0bc0*/  LEA.HI R8, R6, R11, RZ, 0x2 ;  /* 0x0000000b06087211 */ /* 0x000fe400078f10ff */
[CC--:B------:R-:W-:Y:S02]  /*0bd0*/  LEA.HI R4, R0.reuse, R12.reuse, RZ, 0x4 ;  /* 0x0000000c00047211 */ /* 0x0c0fe400078f20ff */
[--C-:B------:R-:W-:Y:S02]  /*0be0*/  SHF.R.S32.HI R9, RZ, 0x2, R8.reuse ;  /* 0x00000002ff097819 */ /* 0x100fe40000011408 */
[----:B------:R-:W-:Y:S02]  /*0bf0*/  SHF.R.S32.HI R10, RZ, 0x1f, R8 ;  /* 0x0000001fff0a7819 */ /* 0x000fe40000011408 */
[----:B------:R-:W-:Y:S02]  /*0c00*/  LEA.HI R5, R0, R12, RZ, 0x5 ;  /* 0x0000000c00057211 */ /* 0x000fe400078f28ff */
[----:B------:R-:W-:-:S02]  /*0c10*/  SHF.R.S32.HI R14, RZ, 0x7, R3 ;  /* 0x00000007ff0e7819 */ /* 0x000fc40000011403 */
[----:B------:R-:W-:Y:S02]  /*0c20*/  LEA.HI R10, R10, R9, RZ, 0x3 ;  /* 0x000000090a0a7211 */ /* 0x000fe400078f18ff */
[----:B------:R-:W-:Y:S02]  /*0c30*/  SHF.R.S32.HI R7, RZ, 0x4, R4 ;  /* 0x00000004ff077819 */ /* 0x000fe40000011404 */
[----:B------:R-:W-:Y:S01]  /*0c40*/  SHF.R.S32.HI R15, RZ, 0x5, R5 ;  /* 0x00000005ff0f7819 */ /* 0x000fe20000011405 */
[----:B------:R-:W-:Y:S01]  /*0c50*/  IMAD.HI R5, R14, 0x55555556, RZ ;  /* 0x555555560e057827 */ /* 0x000fe200078e02ff */
[----:B------:R-:W-:Y:S02]  /*0c60*/  LOP3.LUT R10, R10, 0xfffffff8, RZ, 0xc0, !PT ;  /* 0xfffffff80a0a7812 */ /* 0x000fe400078ec0ff */
[C---:B------:R-:W-:Y:S02]  /*0c70*/  LOP3.LUT R3, R4.reuse, 0x3fffff0, RZ, 0xc0, !PT ;  /* 0x03fffff004037812 */ /* 0x040fe400078ec0ff */
[----:B------:R-:W-:-:S02]  /*0c80*/  LEA.HI R4, R4, R7, RZ, 0x1 ;  /* 0x0000000704047211 */ /* 0x000fc400078f08ff */
[----:B------:R-:W-:Y:S01]  /*0c90*/  LEA.HI R6, R6, R11, RZ, 0x5 ;  /* 0x0000000b06067211 */ /* 0x000fe200078f28ff */
[----:B------:R-:W-:Y:S01]  /*0ca0*/  IMAD.IADD R9, R9, 0x1, -R10 ;  /* 0x0000000109097824 */ /* 0x000fe200078e0a0a */
[----:B------:R-:W-:Y:S01]  /*0cb0*/  LOP3.LUT R4, R4, 0x1ffffffe, RZ, 0xc0, !PT ;  /* 0x1ffffffe04047812 */ /* 0x000fe200078ec0ff */
[----:B------:R-:W-:Y:S01]  /*0cc0*/  IMAD.IADD R3, R12, 0x1, -R3 ;  /* 0x000000010c037824 */ /* 0x000fe200078e0a03 */
[----:B------:R-:W-:Y:S02]  /*0cd0*/  LEA.HI R5, R5, R5, RZ, 0x1 ;  /* 0x0000000505057211 */ /* 0x000fe400078f08ff */
[----:B------:R-:W-:Y:S01]  /*0ce0*/  SHF.R.S32.HI R6, RZ, 0x5, R6 ;  /* 0x00000005ff067819 */ /* 0x000fe20000011406 */
[----:B------:R-:W-:Y:S02]  /*0cf0*/  IMAD.IADD R4, R7, 0x1, -R4 ;  /* 0x0000000107047824 */ /* 0x000fe400078e0a04 */
[----:B------:R-:W-:Y:S01]  /*0d00*/  IMAD R3, R15, 0x10, R3 ;  /* 0x000000100f037824 */ /* 0x000fe200078e0203 */
[----:B------:R-:W-:Y:S01]  /*0d10*/  LEA R6, R6, R9, 0x4 ;  /* 0x0000000906067211 */ /* 0x000fe200078e20ff */
[----:B------:R-:W-:-:S02]  /*0d20*/  IMAD R5, R5, -0x3, R14 ;  /* 0xfffffffd05057824 */ /* 0x000fc400078e020e */
[----:B------:R-:W-:Y:S02]  /*0d30*/  IMAD R7, R3, 0x8, R4 ;  /* 0x0000000803077824 */ /* 0x000fe400078e0204 */
[----:B------:R-:W-:-:S05]  /*0d40*/  IMAD R10, R5, 0x40, R6 ;  /* 0x00000040050a7824 */ /* 0x000fca00078e0206 */
[----:B------:R-:W-:Y:S01]  /*0d50*/  STL [R1+0x58], R10 ;  /* 0x0000580a01007387 */ /* 0x000fe20000100800 */
[----:B------:R-:W-:Y:S02]  /*0d60*/  LOP3.LUT R8, R8, 0x7ffffffc, RZ, 0xc0, !PT ;  /* 0x7ffffffc08087812 */ /* 0x000fe400078ec0ff */
[----:B------:R-:W-:Y:S01]  /*0d70*/  CS2R R22, SRZ ;  /* 0x0000000000167805 */ /* 0x000fe2000001ff00 */
[----:B------:R-:W-:Y:S02]  /*0d80*/  IMAD.MOV.U32 R154, RZ, RZ, RZ ;  /* 0x000000ffff9a7224 */ /* 0x000fe400078e00ff */
[----:B------:R-:W-:Y:S01]  /*0d90*/  IMAD.MOV.U32 R18, RZ, RZ, RZ ;  /* 0x000000ffff127224 */ /* 0x000fe200078e00ff */
[----:B--2---:R-:W-:-:S05]  /*0da0*/  LOP3.LUT R3, R13, 0x1, RZ, 0xfc, !PT ;  /* 0x000000010d037812 */ /* 0x004fca00078efcff */
[----:B------:R0:W-:Y:S02]  /*0db0*/  STL [R1+0x4], R3 ;  /* 0x0000040301007387 */ /* 0x0001e40000100800 */
[CC--:B0-----:R-:W-:Y:S02]  /*0dc0*/  LEA.HI R3, R0.reuse, R12.reuse, RZ, 0x3 ;  /* 0x0000000c00037211 */ /* 0x0c1fe400078f18ff */
[----:B------:R-:W-:-:S04]  /*0dd0*/  LEA.HI R0, R0, R12, RZ, 0x2 ;  /* 0x0000000c00007211 */ /* 0x000fc800078f10ff */
[--C-:B------:R-:W-:Y:S02]  /*0de0*/  SHF.R.S32.HI R19, RZ, 0x2, R0.reuse ;  /* 0x00000002ff137819 */ /* 0x100fe40000011400 */
[----:B------:R-:W-:-:S03]  /*0df0*/  SHF.R.S32.HI R4, RZ, 0x1f, R0 ;  /* 0x0000001fff047819 */ /* 0x000fc60000011400 */
[----:B------:R-:W-:Y:S01]  /*0e00*/  VIADD R9, R19, 0x60 ;  /* 0x0000006013097836 */ /* 0x000fe20000000000 */
[----:B------:R-:W-:Y:S02]  /*0e10*/  LOP3.LUT R3, R3, 0xfffffff8, RZ, 0xc0, !PT ;  /* 0xfffffff803037812 */ /* 0x000fe400078ec0ff */
[----:B------:R-:W-:Y:S02]  /*0e20*/  LOP3.LUT R0, R0, 0xfffffffc, RZ, 0xc0, !PT ;  /* 0xfffffffc00007812 */ /* 0x000fe400078ec0ff */
[----:B------:R-:W-:Y:S02]  /*0e30*/  LEA.HI R4, R4, R19, RZ, 0x3 ;  /* 0x0000001304047211 */ /* 0x000fe400078f18ff */
[----:B------:R-:W-:Y:S01]  /*0e40*/  SHF.R.S32.HI R5, RZ, 0x1f, R9 ;  /* 0x0000001fff057819 */ /* 0x000fe20000011409 */
[C---:B------:R-:W-:Y:S01]  /*0e50*/  IMAD.IADD R6, R12.reuse, 0x1, -R0 ;  /* 0x000000010c067824 */ /* 0x040fe200078e0a00 */
[----:B------:R-:W-:Y:S01]  /*0e60*/  IADD3 R3, R12, -R3, RZ ;  /* 0x800000030c037210 */ /* 0x000fe20007ffe0ff */
[----:B------:R-:W-:Y:S01]  /*0e70*/  IMAD.SHL.U32 R3, R9, 0x40, RZ ;  /* 0x0000004009037824 */ /* 0x000fe200078e00ff */
[----:B------:R-:W-:-:S02]  /*0e80*/  LOP3.LUT R4, R4, 0xfffffff8, RZ, 0xc0, !PT ;  /* 0xfffffff804047812 */ /* 0x000fc400078ec0ff */
[----:B------:R-:W-:Y:S01]  /*0e90*/  LEA.HI R5, R5, R9, RZ, 0x3 ;  /* 0x0000000905057211 */ /* 0x000fe200078f18ff */
[C---:B------:R-:W-:Y:S01]  /*0ea0*/  IMAD.SHL.U32 R16, R6.reuse, 0x8, RZ ;  /* 0x0000000806107824 */ /* 0x040fe200078e00ff */
[----:B------:R-:W-:Y:S01]  /*0eb0*/  SHF.R.S32.HI R0, RZ, 0x1f, R19 ;  /* 0x0000001fff007819 */ /* 0x000fe20000011413 */
[----:B------:R-:W-:Y:S01]  /*0ec0*/  IMAD.IADD R4, R19, 0x1, -R4 ;  /* 0x0000000113047824 */ /* 0x000fe200078e0a04 */
[----:B------:R-:W-:Y:S01]  /*0ed0*/  LEA.HI R0, R6, R6, RZ, 0x1 ;  /* 0x0000000606007211 */ /* 0x000fe200078f08ff */
[----:B------:R-:W-:Y:S01]  /*0ee0*/  IMAD.SHL.U32 R5, R5, 0x40, RZ ;  /* 0x0000004005057824 */ /* 0x000fe200078e00ff */
[----:B------:R-:W-:Y:S01]  /*0ef0*/  LOP3.LUT R3, R3, 0x1c0, RZ, 0xc0, !PT ;  /* 0x000001c003037812 */ /* 0x000fe200078ec0ff */
[----:B------:R-:W-:Y:S01]  /*0f00*/  STL [R1+0x50], RZ ;  /* 0x000050ff01007387 */ /* 0x000fe20000100800 */
[----:B------:R-:W-:Y:S02]  /*0f10*/  LOP3.LUT R0, R0, 0x1ffffffe, RZ, 0xc0, !PT ;  /* 0x1ffffffe00007812 */ /* 0x000fe400078ec0ff */
[----:B------:R-:W-:Y:S01]  /*0f20*/  SHF.R.U32.HI R9, RZ, 0x3, R3 ;  /* 0x00000003ff097819 */ /* 0x000fe20000011603 */
[----:B------:R0:W-:Y:S01]  /*0f30*/  STL [R1+0x38], R4 ;  /* 0x0000380401007387 */ /* 0x0001e20000100800 */
[----:B------:R-:W-:Y:S01]  /*0f40*/  LOP3.LUT R3, R3, 0x38, R16, 0xf8, !PT ;  /* 0x0000003803037812 */ /* 0x000fe200078ef810 */
[----:B------:R-:W-:Y:S01]  /*0f50*/  IMAD.IADD R0, R6, 0x1, -R0 ;  /* 0x0000000106007824 */ /* 0x000fe200078e0a00 */
[----:B0-----:R-:W-:-:S02]  /*0f60*/  LOP3.LUT R4, R5, 0xfffffe00, RZ, 0xc0, !PT ;  /* 0xfffffe0005047812 */ /* 0x001fc400078ec0ff */
[----:B------:R-:W-:Y:S02]  /*0f70*/  IADD3 R5, R11, -R8, RZ ;  /* 0x800000080b057210 */ /* 0x000fe40007ffe0ff */
[----:B------:R-:W-:Y:S01]  /*0f80*/  LOP3.LUT R3, R4, R3, R9, 0xf6, !PT ;  /* 0x0000000304037212 */ /* 0x000fe200078ef609 */
[----:B------:R0:W-:Y:S01]  /*0f90*/  STL [R1+0x3c], R4 ;  /* 0x00003c0401007387 */ /* 0x0001e20000100800 */
[----:B------:R-:W-:-:S03]  /*0fa0*/  IMAD R0, R0, 0x8, R10 ;  /* 0x0000000800007824 */ /* 0x000fc600078e020a */
[----:B------:R-:W-:Y:S01]  /*0fb0*/  IMAD R3, R3, 0x2, R2 ;  /* 0x0000000203037824 */ /* 0x000fe200078e0202 */
[----:B------:R1:W-:Y:S01]  /*0fc0*/  STL [R1+0x40], R5 ;  /* 0x0000400501007387 */ /* 0x0003e20000100800 */
[----:B0-----:R-:W-:-:S05]  /*0fd0*/  IMAD.SHL.U32 R4, R7, 0x8, RZ ;  /* 0x0000000807047824 */ /* 0x001fca00078e00ff */
[----:B------:R1:W-:Y:S04]  /*0fe0*/  STL [R1+0x5c], R4 ;  /* 0x00005c0401007387 */ /* 0x0003e80000100800 */
[----:B------:R1:W-:Y:S04]  /*0ff0*/  STL [R1+0x44], R0 ;  /* 0x0000440001007387 */ /* 0x0003e80000100800 */
[----:B------:R1:W-:Y:S01]  /*1000*/  STL [R1+0x54], R3 ;  /* 0x0000540301007387 */ /* 0x0003e20000100800 */
[----:B------:R-:W-:-:S05]  /*1010*/  SHF.L.U32 R152, R6, 0x2, RZ ;  /* 0x0000000206987819 */ /* 0x000fca00000006ff */
[----:B------:R-:W-:-:S07]  /*1020*/  VIADD R155, R152, 0x10 ;  /* 0x00000010989b7836 */ /* 0x000fce0000000000 */
.L_x_15025:
[----:B01-3-5:R-:W0:Y:S02]  /*1030*/  LDC.64 R4, c[0x0][0xc88] ;  /* 0x00032200ff047b82 */ /* 0x02be240000000a00 */
[----:B0-----:R-:W-:-:S05]  /*1040*/  IMAD.WIDE R4, R31, 0x4, R4 ;  /* 0x000000041f047825 */ /* 0x001fca00078e0204 */
[----:B--2---:R-:W2:Y:S01]  /*1050*/  LDG.E R11, desc[UR40][R4.64] ;  /* 0x00000028040b7981 */ /* 0x004ea2000c1e1900 */
[----:B------:R-:W-:Y:S05]  /*1060*/  YIELD ;  /* 0x0000000000007946 */ /* 0x000fea0003800000 */
[----:B------:R-:W-:Y:S01]  /*1070*/  ULDC.64 UR4, c[0x0][0xa28] ;  /* 0x00028a0000047ab9 */ /* 0x000fe20000000a00 */
[----:B------:R-:W-:Y:S01]  /*1080*/  ULDC.64 UR8, c[0x0][0xa18] ;  /* 0x0002860000087ab9 */ /* 0x000fe20000000a00 */
[----:B------:R-:W-:Y:S01]  /*1090*/  ISETP.NE.U32.AND P1, PT, RZ, UR4, PT ;  /* 0x00000004ff007c0c */ /* 0x000fe2000bf25070 */
[----:B------:R-:W-:Y:S01]  /*10a0*/  ULDC.64 UR6, c[0x0][0xa08] ;  /* 0x0002820000067ab9 */ /* 0x000fe20000000a00 */
[----:B------:R-:W-:Y:S01]  /*10b0*/  MOV R3, RZ ;  /* 0x000000ff00037202 */ /* 0x000fe20000000f00 */
[----:B------:R-:W-:Y:S01]  /*10c0*/  IMAD.MOV.U32 R33, RZ, RZ, RZ ;  /* 0x000000ffff217224 */ /* 0x000fe200078e00ff */
[----:B------:R-:W-:-:S02]  /*10d0*/  ISETP.NE.AND.EX P1, PT, RZ, UR5, PT, P1 ;  /* 0x00000005ff007c0c */ /* 0x000fc4000bf25310 */
        /* <DEDUP_REMOVED lines=19> */
[----:B------:R-:W2:Y:S01]  /*1210*/  @P2 LDG.E R10, desc[UR40][R4.64] ;  /* 0x00000028040a2981 */ /* 0x000ea2000c1e1900 */
        /* <DEDUP_REMOVED lines=9> */
[----:B------:R-:W-:Y:S01]  /*12b0*/  IMAD.MOV.U32 R31, RZ, RZ, R11 ;  /* 0x000000ffff1f7224 */ /* 0x000fe200078e000b */
[----:B--2---:R0:W-:Y:S01]  /*12c0*/  STL [R1+0x20], R10 ;  /* 0x0000200a01007387 */ /* 0x0041e20000100800 */
[----:B------:R-:W-:Y:S05]  /*12d0*/  @P2 BRA `(.L_x_14893) ;  /* 0x0000000000282947 */ /* 0x000fea0003800000 */
[----:B------:R-:W-:Y:S02]  /*12e0*/  ULDC.64 UR4, c[0x0][0xa00] ;  /* 0x0002800000047ab9 */ /* 0x000fe40000000a00 */
[----:B------:R-:W-:-:S04]  /*12f0*/  ISETP.NE.U32.AND P1, PT, RZ, UR4, PT ;  /* 0x00000004ff007c0c */ /* 0x000fc8000bf25070 */
[----:B------:R-:W-:-:S13]  /*1300*/  ISETP.NE.AND.EX P1, PT, RZ, UR5, PT, P1 ;  /* 0x00000005ff007c0c */ /* 0x000fda000bf25310 */
[----:B------:R-:W-:Y:S05]  /*1310*/  @!P1 BRA `(.L_x_14893) ;  /* 0x0000000000189947 */ /* 0x000fea0003800000 */
[----:B------:R-:W1:Y:S02]  /*1320*/  LDC.64 R4, c[0x0][0xa00] ;  /* 0x00028000ff047b82 */ /* 0x000e640000000a00 */
[----:B-1----:R-:W-:-:S05]  /*1330*/  IMAD.WIDE R4, R31, 0x4, R4 ;  /* 0x000000041f047825 */ /* 0x002fca00078e0204 */
[----:B------:R-:W2:Y:S04]  /*1340*/  LDG.E R0, desc[UR40][R4.64] ;  /* 0x0000002804007981 */ /* 0x000ea8000c1e1900 */
[----:B0-----:R-:W2:Y:S02]  /*1350*/  LDG.E R7, desc[UR40][R4.64+0x4] ;  /* 0x0000042804077981 */ /* 0x001ea4000c1e1900 */
[----:B--2---:R-:W-:-:S05]  /*1360*/  IMAD.IADD R10, R7, 0x1, -R0 ;  /* 0x00000001070a7824 */ /* 0x004fca00078e0a00 */
[----:B------:R1:W-:Y:S02]  /*1370*/  STL [R1+0x20], R10 ;  /* 0x0000200a01007387 */ /* 0x0003e40000100800 */
.L_x_14893:
[----:B------:R-:W-:Y:S01]  /*1380*/  ULDC.64 UR4, c[0x0][0xa20] ;  /* 0x0002880000047ab9 */ /* 0x000fe20000000a00 */
[----:B------:R2:W-:Y:S01]  /*1390*/  STL [R1+0x4c], R30 ;  /* 0x00004c1e01007387 */ /* 0x0005e20000100800 */
[----:B------:R-:W-:-:S04]  /*13a0*/  ISETP.NE.U32.AND P1, PT, RZ, UR4, PT ;  /* 0x00000004ff007c0c */ /* 0x000fc8000bf25070 */
[----:B------:R-:W-:-:S13]  /*13b0*/  ISETP.NE.AND.EX P1, PT, RZ, UR5, PT, P1 ;  /* 0x00000005ff007c0c */ /* 0x000fda000bf25310 */
[----:B--2---:R-:W-:Y:S05]  /*13c0*/  @!P1 BRA `(.L_x_14894) ;  /* 0x0000000000109947 */ /* 0x004fea0003800000 */
[----:B------:R-:W-:-:S04]  /*13d0*/  IADD3 R4, P0, R34, UR4, RZ ;  /* 0x0000000422047c10 */ /* 0x000fc8000ff1e0ff */
[----:B------:R-:W-:-:S05]  /*13e0*/  IADD3.X R5, R35, UR5, RZ, P0, !PT ;  /* 0x0000000523057c10 */ /* 0x000fca00087fe4ff */
[----:B------:R2:W5:Y:S01]  /*13f0*/  LDG.E R32, desc[UR40][R4.64] ;  /* 0x0000002804207981 */ /* 0x000562000c1e1900 */
[----:B------:R-:W-:Y:S05]  /*1400*/  BRA `(.L_x_14895) ;  /* 0x0000000000107947 */ /* 0x000fea0003800000 */
.L_x_14894:
[----:B------:R-:W-:Y:S05]  /*1410*/  @!P0 BRA `(.L_x_14895) ;  /* 0x00000000000c8947 */ /* 0x000fea0003800000 */
[----:B------:R-:W2:Y:S04]  /*1420*/  LDG.E R5, desc[UR40][R8.64] ;  /* 0x0000002808057981 */ /* 0x000ea8000c1e1900 */
[----:B------:R-:W2:Y:S02]  /*1430*/  LDG.E R32, desc[UR40][R8.64+0x4] ;  /* 0x0000042808207981 */ /* 0x000ea4000c1e1900 */
[----:B--2---:R-:W-:-:S07]  /*1440*/  IMAD.IADD R32, R32, 0x1, -R5 ;  /* 0x0000000120207824 */ /* 0x004fce00078e0a05 */
.L_x_14895:
[----:B------:R-:W-:Y:S01]  /*1450*/  ULDC.64 UR4, c[0x0][0xa10] ;  /* 0x0002840000047ab9 */ /* 0x000fe20000000a00 */
[----:B0-----:R-:W0:Y:S01]  /*1460*/  LDC R8, c[0x0][0x448] ;  /* 0x00011200ff087b82 */ /* 0x001e220000000800 */
[----:B------:R-:W-:-:S04]  /*1470*/  ISETP.NE.U32.AND P0, PT, RZ, UR4, PT ;  /* 0x00000004ff007c0c */ /* 0x000fc8000bf05070 */
        /* <DEDUP_REMOVED lines=13> */
[----:B------:R-:W-:Y:S02]  /*1550*/  IMAD R12, R29, 0xc0, RZ ;  /* 0x000000c01d0c7824 */ /* 0x000fe400078e02ff */
[----:B------:R-:W-:Y:S02]  /*1560*/  IMAD.IADD R8, R32, 0x1, -R3 ;  /* 0x0000000120087824 */ /* 0x000fe400078e0a03 */
[----:B---3--:R-:W-:Y:S01]  /*1570*/  VIADD R4, R12, 0xbf ;  /* 0x000000bf0c047836 */ /* 0x008fe20000000000 */
[----:B------:R0:W-:Y:S02]  /*1580*/  STL [R1+0x2c], R12 ;  /* 0x00002c0c01007387 */ /* 0x0001e40000100800 */
[----:B------:R-:W-:-:S04]  /*1590*/  IADD3 R27, -R8, RZ, RZ ;  /* 0x000000ff081b7210 */ /* 0x000fc80007ffe1ff */
[----:B------:R-:W-:Y:S01]  /*15a0*/  VIMNMX R27, RZ, R27, !PT ;  /* 0x0000001bff1b7248 */ /* 0x000fe20007fe0100 */
[----:B------:R-:W3:Y:S08]  /*15b0*/  @P1 LDC R11, c[0x0][0x44c] ;  /* 0x00011300ff0b1b82 */ /* 0x000ef00000000800 */
[----:B------:R-:W1:Y:S01]  /*15c0*/  @P1 LDC R5, c[0x0][0x450] ;  /* 0x00011400ff051b82 */ /* 0x000e620000000800 */
[----:B--2---:R-:W-:Y:S01]  /*15d0*/  @P0 IADD3 R28, -R0, R9, RZ ;  /* 0x00000009001c0210 */ /* 0x004fe20007ffe1ff */
[----:B---3--:R-:W-:-:S04]  /*15e0*/  @P1 IMAD.HI.U32 R0, R4, R11, RZ ;  /* 0x0000000b04001227 */ /* 0x008fc800078e00ff */
[----:B----4-:R-:W-:Y:S01]  /*15f0*/  IMAD.IADD R6, R8, 0x1, R28 ;  /* 0x0000000108067824 */ /* 0x010fe200078e021c */
[----:B-1----:R-:W-:-:S03]  /*1600*/  @P1 SHF.R.U32.HI R4, RZ, R5, R0 ;  /* 0x00000005ff041219 */ /* 0x002fc60000011600 */
[C---:B------:R-:W-:Y:S01]  /*1610*/  VIADD R0, R6.reuse, 0x7f ;  /* 0x0000007f06007836 */ /* 0x040fe20000000000 */
[----:B------:R-:W-:Y:S01]  /*1620*/  IADD3 R91, R6, 0x80, -R10 ;  /* 0x00000080065b7810 */ /* 0x000fe20007ffe80a */
[----:B------:R0:W-:Y:S03]  /*1630*/  STL [R1+0x30], R6 ;  /* 0x0000300601007387 */ /* 0x0001e60000100800 */
[----:B------:R-:W-:Y:S01]  /*1640*/  SHF.R.S32.HI R3, RZ, 0x1f, R0 ;  /* 0x0000001fff037819 */ /* 0x000fe20000011400 */
[----:B------:R-:W-:-:S03]  /*1650*/  IMAD.IADD R4, R91, 0x1, R4 ;  /* 0x000000015b047824 */ /* 0x000fc600078e0204 */
[----:B------:R-:W-:Y:S02]  /*1660*/  LEA.HI R3, R3, R0, RZ, 0x7 ;  /* 0x0000000003037211 */ /* 0x000fe400078f38ff */
[----:B------:R-:W-:Y:S02]  /*1670*/  SHF.R.S32.HI R5, RZ, 0x1f, R4 ;  /* 0x0000001fff057819 */ /* 0x000fe40000011404 */
[----:B------:R-:W-:Y:S02]  /*1680*/  SHF.R.S32.HI R92, RZ, 0x7, R3 ;  /* 0x00000007ff5c7819 */ /* 0x000fe40000011403 */
[----:B------:R-:W-:-:S04]  /*1690*/  LEA.HI R5, R5, R4, RZ, 0x7 ;  /* 0x0000000405057211 */ /* 0x000fc800078f38ff */
[----:B------:R-:W-:-:S04]  /*16a0*/  SHF.R.S32.HI R5, RZ, 0x7, R5 ;  /* 0x00000007ff057819 */ /* 0x000fc80000011405 */
[----:B------:R-:W-:-:S05]  /*16b0*/  VIMNMX R5, R92, R5, PT ;  /* 0x000000055c057248 */ /* 0x000fca0003fe0100 */
[----:B------:R-:W-:-:S05]  /*16c0*/  IMAD R5, R5, 0x80, -R8 ;  /* 0x0000008005057824 */ /* 0x000fca00078e0a08 */
[----:B------:R-:W-:-:S04]  /*16d0*/  VIMNMX R0, R5, R28, PT ;  /* 0x0000001c05007248 */ /* 0x000fc80003fe0100 */
[----:B------:R-:W-:Y:S02]  /*16e0*/  ISETP.GT.AND P0, PT, R0, R27, PT ;  /* 0x0000001b0000720c */ /* 0x000fe40003f04270 */
[----:B------:R-:W-:-:S05]  /*16f0*/  SHF.R.U32.HI R27, RZ, 0x7, R27 ;  /* 0x00000007ff1b7819 */ /* 0x000fca000001161b */
[----:B------:R-:W-:-:S06]  /*1700*/  IMAD.MOV.U32 R26, RZ, RZ, R27 ;  /* 0x000000ffff1a7224 */ /* 0x000fcc00078e001b */
[----:B------:R-:W-:-:S05]  /*1710*/  @P0 VIADD R0, R0, 0x7f ;  /* 0x0000007f00000836 */ /* 0x000fca0000000000 */
[----:B------:R-:W-:-:S04]  /*1720*/  @P0 SHF.R.S32.HI R3, RZ, 0x1f, R0 ;  /* 0x0000001fff030819 */ /* 0x000fc80000011400 */
[----:B------:R-:W-:-:S04]  /*1730*/  @P0 LEA.HI R3, R3, R0, RZ, 0x7 ;  /* 0x0000000003030211 */ /* 0x000fc800078f38ff */
[----:B------:R-:W-:Y:S02]  /*1740*/  @P0 SHF.R.S32.HI R26, RZ, 0x7, R3 ;  /* 0x00000007ff1a0819 */ /* 0x000fe40000011403 */
        /* <DEDUP_REMOVED lines=23> */
.L_x_14898:
[----:B------:R-:W-:Y:S05]  /*18c0*/  BSYNC B6 ;  /* 0x0000000000067941 */ /* 0x000fea0003800000 */
.L_x_14897:
        /* <DEDUP_REMOVED lines=20> */
.L_x_14900:
[----:B------:R-:W-:Y:S05]  /*1a10*/  BSYNC B6 ;  /* 0x0000000000067941 */ /* 0x000fea0003800000 */
.L_x_14899:
[----:B------:R-:W-:Y:S01]  /*1a20*/  ULDC.64 UR4, c[0x0][0x9f8] ;  /* 0x00027e0000047ab9 */ /* 0x000fe20000000a00 */
[----:B------:R-:W2:Y:S01]  /*1a30*/  LDL R37, [R1+0x38] ;  /* 0x0000380001257983 */ /* 0x000ea20000100800 */
[----:B------:R-:W-:Y:S01]  /*1a40*/  ISETP.NE.U32.AND P0, PT, RZ, UR4, PT ;  /* 0x00000004ff007c0c */ /* 0x000fe2000bf05070 */
[----:B------:R-:W0:Y:S01]  /*1a50*/  LDC.64 R4, c[0x0][0x300] ;  /* 0x0000c000ff047b82 */ /* 0x000e220000000a00 */
[----:B------:R-:W-:Y:S01]  /*1a60*/  IMAD.IADD R32, R33, 0x1, R32 ;  /* 0x0000000121207824 */ /* 0x000fe200078e0220 */
[----:B------:R-:W3:Y:S01]  /*1a70*/  LDL.LU R41, [R1] ;  /* 0x0000000001297983 */ /* 0x000ee20000300800 */
[----:B------:R-:W-:Y:S01]  /*1a80*/  ISETP.NE.AND.EX P0, PT, RZ, UR5, PT, P0 ;  /* 0x00000005ff007c0c */ /* 0x000fe2000bf05300 */
[----:B------:R-:W-:Y:S02]  /*1a90*/  ULDC.64 UR6, c[0x0][0xa08] ;  /* 0x0002820000067ab9 */ /* 0x000fe40000000a00 */
[----:B------:R-:W4:Y:S01]  /*1aa0*/  LDL R36, [R1+0x3c] ;  /* 0x00003c0001247983 */ /* 0x000f220000100800 */
[----:B------:R-:W1:Y:S01]  /*1ab0*/  S2R R40, SR_TID.X ;  /* 0x0000000000287919 */ /* 0x000e620000002100 */
[----:B------:R-:W-:Y:S01]  /*1ac0*/  SHF.R.S32.HI R13, RZ, 0x1f, R30 ;  /* 0x0000001fff0d7819 */ /* 0x000fe2000001141e */
[----:B------:R-:W3:Y:S07]  /*1ad0*/  LDC R63, c[0x0][0x3f4] ;  /* 0x0000fd00ff3f7b82 */ /* 0x000eee0000000800 */
[----:B------:R-:W-:-:S04]  /*1ae0*/  @P0 IADD3 R6, P1, R34, UR4, RZ ;  /* 0x0000000422060c10 */ /* 0x000fc8000ff3e0ff */
[----:B------:R-:W-:Y:S01]  /*1af0*/  @P0 IADD3.X R7, R35, UR5, RZ, P1, !PT ;  /* 0x0000000523070c10 */ /* 0x000fe20008ffe4ff */
[----:B------:R-:W-:Y:S01]  /*1b00*/  ULDC.64 UR4, c[0x0][0x308] ;  /* 0x0000c20000047ab9 */ /* 0x000fe20000000a00 */
[----:B------:R-:W-:Y:S01]  /*1b10*/  SHF.R.S32.HI R17, RZ, 0x1f, R16 ;  /* 0x0000001fff117819 */ /* 0x000fe20000011410 */
[----:B------:R-:W1:Y:S02]  /*1b20*/  LDC.64 R68, c[0x0][0x408] ;  /* 0x00010200ff447b82 */ /* 0x000e640000000a00 */
[----:B------:R1:W4:Y:S01]  /*1b30*/  @P0 LDG.E R31, desc[UR40][R6.64] ;  /* 0x00000028061f0981 */ /* 0x000322000c1e1900 */
[----:B------:R-:W-:Y:S01]  /*1b40*/  SHF.R.S32.HI R35, RZ, 0x1f, R32 ;  /* 0x0000001fff237819 */ /* 0x000fe20000011420 */
[-C--:B0-----:R-:W-:Y:S01]  /*1b50*/  IMAD.WIDE.U32 R8, R32, R4.reuse, RZ ;  /* 0x0000000420087225 */ /* 0x081fe200078e00ff */
[----:B------:R-:W-:Y:S02]  /*1b60*/  ISETP.NE.U32.AND P0, PT, RZ, UR6, PT ;  /* 0x00000006ff007c0c */ /* 0x000fe4000bf05070 */
[----:B------:R-:W-:Y:S01]  /*1b70*/  SHF.R.S32.HI R38, RZ, 0x1f, R19 ;  /* 0x0000001fff267819 */ /* 0x000fe20000011413 */
[-C--:B------:R-:W-:Y:S01]  /*1b80*/  IMAD R0, R35, R4.reuse, RZ ;  /* 0x0000000423007224 */ /* 0x080fe200078e02ff */
[----:B------:R-:W-:Y:S01]  /*1b90*/  ISETP.NE.AND.EX P0, PT, RZ, UR7, PT, P0 ;  /* 0x00000007ff007c0c */ /* 0x000fe2000bf05300 */
[----:B------:R-:W-:Y:S01]  /*1ba0*/  IMAD.WIDE.U32 R10, R19, R4, R16 ;  /* 0x00000004130a7225 */ /* 0x000fe200078e0010 */
[----:B------:R-:W-:-:S02]  /*1bb0*/  SHF.R.S32.HI R153, RZ, 0x1f, R152 ;  /* 0x0000001fff997819 */ /* 0x000fc40000011498 */
[----:B------:R-:W-:Y:S01]  /*1bc0*/  SHF.L.U64.HI R74, R4, 0x7, R5 ;  /* 0x00000007044a7819 */ /* 0x000fe20000010205 */
[----:B------:R-:W-:Y:S02]  /*1bd0*/  IMAD R3, R32, R5, R0 ;  /* 0x0000000520037224 */ /* 0x000fe400078e0200 */
[----:B------:R-:W-:Y:S02]  /*1be0*/  IMAD.SHL.U32 R73, R4, 0x80, RZ ;  /* 0x0000008004497824 */ /* 0x000fe400078e00ff */
[----:B------:R-:W-:Y:S01]  /*1bf0*/  VIADD R66, R16, 0x20 ;  /* 0x0000002010427836 */ /* 0x000fe20000000000 */
[----:B------:R-:W-:Y:S01]  /*1c00*/  IADD3 R9, R9, R3, RZ ;  /* 0x0000000309097210 */ /* 0x000fe20007ffe0ff */
[----:B------:R-:W-:Y:S01]  /*1c10*/  IMAD R3, R13, UR4, RZ ;  /* 0x000000040d037c24 */ /* 0x000fe2000f8e02ff */
[----:B-1----:R-:W-:Y:S02]  /*1c20*/  SHF.R.U32.HI R39, RZ, 0x7, R40 ;  /* 0x00000007ff277819 */ /* 0x002fe40000011628 */
[----:B------:R-:W-:Y:S01]  /*1c30*/  IADD3 R40, R40, -0x80, RZ ;  /* 0xffffff8028287810 */ /* 0x000fe20007ffe0ff */
[C---:B------:R-:W-:Y:S01]  /*1c40*/  IMAD R3, R30.reuse, UR5, R3 ;  /* 0x000000051e037c24 */ /* 0x040fe2000f8e0203 */
[----:B------:R-:W-:Y:S01]  /*1c50*/  ISETP.NE.AND P6, PT, R39, 0x1, PT ;  /* 0x000000012700780c */ /* 0x000fe20003fc5270 */
[----:B------:R-:W-:Y:S01]  /*1c60*/  IMAD.WIDE.U32 R6, R30, UR4, R8 ;  /* 0x000000041e067c25 */ /* 0x000fe2000f8e0008 */
[----:B------:R-:W-:-:S03]  /*1c70*/  ULDC.64 UR4, c[0x0][0x310] ;  /* 0x0000c40000047ab9 */ /* 0x000fc60000000a00 */
[----:B------:R-:W-:Y:S02]  /*1c80*/  IMAD.IADD R7, R7, 0x1, R3 ;  /* 0x0000000107077824 */ /* 0x000fe400078e0203 */
[----:B------:R-:W-:-:S04]  /*1c90*/  IMAD.WIDE.U32 R20, R19, R68, R16 ;  /* 0x0000004413147225 */ /* 0x000fc800078e0010 */
[----:B------:R-:W-:Y:S01]  /*1ca0*/  VIADD R64, R39, 0x8 ;  /* 0x0000000827407836 */ /* 0x000fe20000000000 */
[C---:B--2---:R-:W-:Y:S02]  /*1cb0*/  LOP3.LUT P1, RZ, R37.reuse, 0x4, RZ, 0xc0, !PT ;  /* 0x0000000425ff7812 */ /* 0x044fe4000782c0ff */
[----:B------:R-:W-:Y:S01]  /*1cc0*/  SHF.L.U32 R70, R37, 0x6, RZ ;  /* 0x0000000625467819 */ /* 0x000fe200000006ff */
[----:B------:R-:W-:Y:S01]  /*1cd0*/  VIADD R37, R19, 0x60 ;  /* 0x0000006013257836 */ /* 0x000fe20000000000 */
[----:B---3--:R-:W-:Y:S02]  /*1ce0*/  LOP3.LUT R41, R41, 0xfffffffb, RZ, 0xc0, !PT ;  /* 0xfffffffb29297812 */ /* 0x008fe400078ec0ff */
[----:B------:R-:W-:Y:S02]  /*1cf0*/  LOP3.LUT R70, R70, 0x1c0, RZ, 0xc0, !PT ;  /* 0x000001c046467812 */ /* 0x000fe400078ec0ff */
[----:B------:R-:W-:Y:S02]  /*1d00*/  SHF.R.S32.HI R65, RZ, 0x1f, R37 ;  /* 0x0000001fff417819 */ /* 0x000fe40000011425 */
[----:B------:R-:W-:-:S02]  /*1d10*/  SHF.R.S32.HI R37, RZ, 0x1f, R40 ;  /* 0x0000001fff257819 */ /* 0x000fc40000011428 */
[----:B------:R-:W-:Y:S02]  /*1d20*/  SHF.R.U32.HI R67, RZ, 0x3, R70 ;  /* 0x00000003ff437819 */ /* 0x000fe40000011646 */
[----:B------:R-:W-:Y:S02]  /*1d30*/  @P1 LOP3.LUT R41, R41, 0x4, RZ, 0xfc, !PT ;  /* 0x0000000429291812 */ /* 0x000fe400078efcff */
[----:B------:R-:W-:-:S03]  /*1d40*/  LEA.HI R37, R37, R40, RZ, 0x5 ;  /* 0x0000002825257211 */ /* 0x000fc600078f28ff */
[----:B------:R0:W-:Y:S01]  /*1d50*/  STL [R1], R41 ;  /* 0x0000002901007387 */ /* 0x0001e20000100800 */
[----:B------:R-:W-:Y:S02]  /*1d60*/  SHF.R.S32.HI R37, RZ, 0x5, R37 ;  /* 0x00000005ff257819 */ /* 0x000fe40000011425 */
[----:B----4-:R-:W-:Y:S02]  /*1d70*/  SEL R57, R31, RZ, !P0 ;  /* 0x000000ff1f397207 */ /* 0x010fe40004000000 */
[----:B------:R-:W-:-:S03]  /*1d80*/  SHF.R.S32.HI R0, RZ, 0x1f, R31 ;  /* 0x0000001fff007819 */ /* 0x000fc6000001141f */
[----:B------:R-:W-:Y:S01]  /*1d90*/  IMAD.WIDE.U32 R8, R57, UR4, R6 ;  /* 0x0000000439087c25 */ /* 0x000fe2000f8e0006 */
[----:B------:R-:W-:Y:S01]  /*1da0*/  SEL R14, R0, RZ, !P0 ;  /* 0x000000ff000e7207 */ /* 0x000fe20004000000 */
[----:B------:R-:W1:Y:S01]  /*1db0*/  LDC.64 R6, c[0x0][0x3f8] ;  /* 0x0000fe00ff067b82 */ /* 0x000e620000000a00 */
[----:B------:R-:W-:-:S03]  /*1dc0*/  IADD3 R77, P0, R8, R10, RZ ;  /* 0x0000000a084d7210 */ /* 0x000fc60007f1e0ff */
[----:B------:R-:W-:-:S04]  /*1dd0*/  IMAD R0, R14, UR4, RZ ;  /* 0x000000040e007c24 */ /* 0x000fc8000f8e02ff */
[----:B------:R-:W-:Y:S01]  /*1de0*/  IMAD R3, R57, UR5, R0 ;  /* 0x0000000539037c24 */ /* 0x000fe2000f8e0200 */
[----:B------:R-:W-:Y:S05]  /*1df0*/  @!P6 WARPSYNC.ALL ;  /* 0x000000000000e948 */ /* 0x000fea0003800000 */
[----:B------:R-:W-:Y:S01]  /*1e00*/  ULDC.64 UR4, c[0x0][0x330] ;  /* 0x0000cc0000047ab9 */ /* 0x000fe20000000a00 */
[----:B------:R-:W-:Y:S02]  /*1e10*/  IMAD R0, R38, R4, RZ ;  /* 0x0000000426007224 */ /* 0x000fe400078e02ff */
[----:B------:R-:W-:Y:S02]  /*1e20*/  IMAD R13, R13, UR4, RZ ;  /* 0x000000040d0d7c24 */ /* 0x000fe4000f8e02ff */
[----:B------:R-:W-:-:S02]  /*1e30*/  IMAD R75, R19, R5, R0 ;  /* 0x00000005134b7224 */ /* 0x000fc400078e0200 */
[----:B------:R-:W-:Y:S02]  /*1e40*/  IMAD R15, R30, UR5, R13 ;  /* 0x000000051e0f7c24 */ /* 0x000fe4000f8e020d */
[----:B------:R-:W-:Y:S01]  /*1e50*/  IMAD.IADD R76, R9, 0x1, R3 ;  /* 0x00000001094c7824 */ /* 0x000fe200078e0203 */
[----:B-1----:R-:W-:Y:S01]  /*1e60*/  SHF.L.U64.HI R72, R6, 0x7, R7 ;  /* 0x0000000706487819 */ /* 0x002fe20000010207 */
[----:B------:R-:W-:Y:S01]  /*1e70*/  IMAD.WIDE.U32 R12, R30, UR4, R16 ;  /* 0x000000041e0c7c25 */ /* 0x000fe2000f8e0010 */
[----:B------:R-:W-:Y:S02]  /*1e80*/  ULDC.64 UR4, c[0x0][0x338] ;  /* 0x0000ce0000047ab9 */ /* 0x000fe40000000a00 */
[----:B------:R-:W-:Y:S01]  /*1e90*/  IADD3.X R75, R76, R11, R75, P0, !PT ;  /* 0x0000000b4c4b7210 */ /* 0x000fe200007fe44b */
[----:B------:R-:W-:Y:S01]  /*1ea0*/  IMAD R0, R38, R6, RZ ;  /* 0x0000000626007224 */ /* 0x000fe200078e02ff */
[----:B------:R-:W-:Y:S01]  /*1eb0*/  @!P6 BAR.SYNC.DEFER_BLOCKING 0x9, 0x100 ;  /* 0x024400000000eb1d */ /* 0x000fe20000010000 */
[----:B------:R-:W-:Y:S01]  /*1ec0*/  IMAD.IADD R13, R13, 0x1, R15 ;  /* 0x000000010d0d7824 */ /* 0x000fe200078e020f */
[----:B------:R-:W-:Y:S01]  /*1ed0*/  ISETP.GE.AND P0, PT, R16, R63, PT ;  /* 0x0000003f1000720c */ /* 0x000fe20003f06270 */
[----:B------:R-:W-:-:S02]  /*1ee0*/  IMAD R15, R19, R7, R0 ;  /* 0x00000007130f7224 */ /* 0x000fc400078e0200 */
[----:B------:R-:W-:-:S04]  /*1ef0*/  IMAD.WIDE.U32 R10, R19, R6, R16 ;  /* 0x00000006130a7225 */ /* 0x000fc800078e0010 */
[----:B------:R-:W-:Y:S01]  /*1f00*/  IMAD R3, R14, UR4, RZ ;  /* 0x000000040e037c24 */ /* 0x000fe2000f8e02ff */
[----:B------:R-:W-:Y:S01]  /*1f10*/  IADD3 R11, R15, R11, RZ ;  /* 0x0000000b0f0b7210 */ /* 0x000fe20007ffe0ff */
[----:B------:R-:W-:Y:S02]  /*1f20*/  IMAD R0, R38, R68, RZ ;  /* 0x0000004426007224 */ /* 0x000fe400078e02ff */
[----:B------:R-:W-:Y:S01]  /*1f30*/  IMAD R33, R57, UR5, R3 ;  /* 0x0000000539217c24 */ /* 0x000fe2000f8e0203 */
[----:B------:R-:W-:Y:S01]  /*1f40*/  SEL R3, R63, RZ, P0 ;  /* 0x000000ff3f037207 */ /* 0x000fe20000000000 */
[----:B-----5:R-:W-:Y:S01]  /*1f50*/  IMAD.WIDE.U32 R52, R24, R6, R10 ;  /* 0x0000000618347225 */ /* 0x020fe200078e000a */
[----:B------:R-:W-:-:S03]  /*1f60*/  IADD3 R10, P1, R19, R32, RZ ;  /* 0x00000020130a7210 */ /* 0x000fc60007f3e0ff */
[----:B------:R-:W-:Y:S01]  /*1f70*/  IMAD.WIDE.U32 R56, R57, UR4, R12 ;  /* 0x0000000439387c25 */ /* 0x000fe2000f8e000c */
[----:B------:R-:W-:Y:S02]  /*1f80*/  ULDC UR4, c[0x0][0x2f4] ;  /* 0x0000bd0000047ab9 */ /* 0x000fe40000000800 */
[----:B------:R-:W-:Y:S01]  /*1f90*/  ISETP.GE.AND P2, PT, R66, UR4, PT ;  /* 0x0000000442007c0c */ /* 0x000fe2000bf46270 */
[----:B------:R-:W-:Y:S01]  /*1fa0*/  IMAD.X R11, R38, 0x1, R35, P1 ;  /* 0x00000001260b7824 */ /* 0x000fe200008e0623 */
[C---:B------:R-:W-:Y:S01]  /*1fb0*/  ISETP.GE.AND P1, PT, R16.reuse, UR4, PT ;  /* 0x0000000410007c0c */ /* 0x040fe2000bf26270 */
[----:B------:R-:W-:Y:S02]  /*1fc0*/  IMAD.IADD R3, R16, 0x1, R3 ;  /* 0x0000000110037824 */ /* 0x000fe400078e0203 */
[C---:B------:R-:W-:Y:S02]  /*1fd0*/  VIADD R38, R19.reuse, 0x60 ;  /* 0x0000006013267836 */ /* 0x040fe40000000000 */
[----:B------:R-:W-:-:S04]  /*1fe0*/  IMAD.WIDE.U32 R30, R19, R68, R152 ;  /* 0x00000044131e7225 */ /* 0x000fc800078e0098 */
[----:B------:R-:W-:Y:S01]  /*1ff0*/  IMAD R13, R19, R69, R0 ;  /* 0x00000045130d7224 */ /* 0x000fe200078e0200 */
[----:B------:R-:W-:Y:S01]  /*2000*/  SHF.R.S32.HI R0, RZ, 0x1f, R3 ;  /* 0x0000001fff007819 */ /* 0x000fe20000011403 */
[----:B------:R-:W-:Y:S02]  /*2010*/  IMAD.SHL.U32 R38, R38, 0x40, RZ ;  /* 0x0000004026267824 */ /* 0x000fe400078e00ff */
[----:B------:R-:W-:Y:S01]  /*2020*/  IMAD.IADD R31, R31, 0x1, R13 ;  /* 0x000000011f1f7824 */ /* 0x000fe200078e020d */
[----:B------:R-:W-:Y:S01]  /*2030*/  LEA.HI R3, R0, R3, RZ, 0x3 ;  /* 0x0000000300037211 */ /* 0x000fe200078f18ff */
[----:B------:R-:W-:Y:S01]  /*2040*/  IMAD.IADD R21, R13, 0x1, R21 ;  /* 0x000000010d157824 */ /* 0x000fe200078e0215 */
[----:B------:R-:W-:Y:S01]  /*2050*/  SHF.R.S32.HI R13, RZ, 0x1f, R24 ;  /* 0x0000001fff0d7819 */ /* 0x000fe20000011418 */
[----:B------:R-:W-:Y:S01]  /*2060*/  IMAD.WIDE.U32 R54, R19, R6, R152 ;  /* 0x0000000613367225 */ /* 0x000fe200078e0098 */
[----:B------:R-:W-:-:S03]  /*2070*/  LOP3.LUT R38, R38, 0x1c0, RZ, 0xc0, !PT ;  /* 0x000001c026267812 */ /* 0x000fc600078ec0ff */
[----:B------:R-:W-:Y:S01]  /*2080*/  IMAD R0, R13, R6, RZ ;  /* 0x000000060d007224 */ /* 0x000fe200078e02ff */
[----:B------:R-:W-:Y:S01]  /*2090*/  LOP3.LUT R4, R38, 0x38, R3, 0xf8, !PT ;  /* 0x0000003826047812 */ /* 0x000fe200078ef803 */
[----:B------:R-:W-:Y:S02]  /*20a0*/  VIADD R38, R19, 0x60 ;  /* 0x0000006013267836 */ /* 0x000fe40000000000 */
[----:B------:R-:W-:Y:S01]  /*20b0*/  IMAD R5, R24, R7, R0 ;  /* 0x0000000718057224 */ /* 0x000fe200078e0200 */
[----:B------:R-:W-:Y:S01]  /*20c0*/  LOP3.LUT R0, R70, 0x18, R16, 0xf8, !PT ;  /* 0x0000001846007812 */ /* 0x000fe200078ef810 */
[----:B------:R-:W-:Y:S01]  /*20d0*/  IMAD.SHL.U32 R38, R38, 0x40, RZ ;  /* 0x0000004026267824 */ /* 0x000fe200078e00ff */
[----:B------:R-:W-:Y:S01]  /*20e0*/  LOP3.LUT R7, R3, 0xfffffff8, RZ, 0xc0, !PT ;  /* 0xfffffff803077812 */ /* 0x000fe200078ec0ff */
[----:B------:R-:W-:Y:S01]  /*20f0*/  IMAD.IADD R55, R55, 0x1, R15 ;  /* 0x0000000137377824 */ /* 0x000fe200078e020f */
[----:B------:R-:W-:Y:S01]  /*2100*/  LOP3.LUT R0, R0, R67, RZ, 0x3c, !PT ;  /* 0x0000004300007212 */ /* 0x000fe200078e3cff */
[----:B------:R-:W-:Y:S01]  /*2110*/  IMAD R13, R13, R68, RZ ;  /* 0x000000440d0d7224 */ /* 0x000fe200078e02ff */
[----:B------:R-:W-:Y:S01]  /*2120*/  LOP3.LUT R38, R38, 0x1c0, RZ, 0xc0, !PT ;  /* 0x000001c026267812 */ /* 0x000fe200078ec0ff */
[----:B------:R-:W-:-:S03]  /*2130*/  IMAD.WIDE.U32 R54, R24, R6, R54 ;  /* 0x0000000618367225 */ /* 0x000fc600078e0036 */
[----:B------:R-:W-:Y:S01]  /*2140*/  SHF.R.U32.HI R38, RZ, 0x3, R38 ;  /* 0x00000003ff267819 */ /* 0x000fe20000011626 */
[----:B------:R-:W-:Y:S01]  /*2150*/  IMAD R62, R37, 0x200, R0 ;  /* 0x00000200253e7824 */ /* 0x000fe200078e0200 */
[----:B------:R-:W-:Y:S01]  /*2160*/  LOP3.LUT R0, R70, 0x38, R3, 0xf8, !PT ;  /* 0x0000003846007812 */ /* 0x000fe200078ef803 */
[----:B------:R-:W-:Y:S01]  /*2170*/  IMAD R13, R24, R69, R13 ;  /* 0x00000045180d7224 */ /* 0x000fe200078e020d */
[----:B------:R-:W-:Y:S01]  /*2180*/  LOP3.LUT R12, R4, R38, RZ, 0x3c, !PT ;  /* 0x00000026040c7212 */ /* 0x000fe200078e3cff */
[-C--:B------:R-:W-:Y:S01]  /*2190*/  IMAD.WIDE.U32 R20, R24, R68.reuse, R20 ;  /* 0x0000004418147225 */ /* 0x080fe200078e0014 */
[----:B------:R-:W-:Y:S02]  /*21a0*/  LOP3.LUT R0, R0, R67, RZ, 0x3c, !PT ;  /* 0x0000004300007212 */ /* 0x000fe400078e3cff */
[----:B------:R-:W-:Y:S01]  /*21b0*/  SHF.L.U64.HI R69, R68, 0x7, R69 ;  /* 0x0000000744457819 */ /* 0x000fe20000010245 */
[----:B------:R-:W-:Y:S01]  /*21c0*/  IMAD.WIDE.U32 R30, R24, R68, R30 ;  /* 0x00000044181e7225 */ /* 0x000fe200078e001e */
[----:B------:R-:W-:-:S02]  /*21d0*/  IADD3 R61, R55, R5, RZ ;  /* 0x00000005373d7210 */ /* 0x000fc40007ffe0ff */
[----:B------:R-:W-:Y:S01]  /*21e0*/  IADD3 R58, R13, R21, RZ ;  /* 0x000000150d3a7210 */ /* 0x000fe20007ffe0ff */
[----:B------:R-:W-:Y:S01]  /*21f0*/  IMAD.SHL.U32 R71, R6, 0x80, RZ ;  /* 0x0000008006477824 */ /* 0x000fe200078e00ff */
[----:B------:R-:W-:Y:S01]  /*2200*/  SHF.R.S32.HI R6, RZ, 0x3, R3 ;  /* 0x00000003ff067819 */ /* 0x000fe20000011403 */
[----:B------:R-:W-:Y:S01]  /*2210*/  IMAD.IADD R60, R5, 0x1, R53 ;  /* 0x00000001053c7824 */ /* 0x000fe200078e0235 */
[----:B------:R-:W-:Y:S01]  /*2220*/  SHF.R.S32.HI R5, RZ, 0x1f, R7 ;  /* 0x0000001fff057819 */ /* 0x000fe20000011407 */
[----:B------:R-:W-:Y:S01]  /*2230*/  IMAD R4, R37, 0x200, R0 ;  /* 0x0000020025047824 */ /* 0x000fe200078e0200 */
[----:B------:R-:W-:Y:S01]  /*2240*/  IADD3 R0, R57, R33, RZ ;  /* 0x0000002139007210 */ /* 0x000fe20007ffe0ff */
[----:B------:R-:W-:Y:S02]  /*2250*/  IMAD.SHL.U32 R68, R68, 0x80, RZ ;  /* 0x0000008044447824 */ /* 0x000fe400078e00ff */
[----:B------:R-:W-:Y:S02]  /*2260*/  IMAD.SHL.U32 R63, R63, 0x2, RZ ;  /* 0x000000023f3f7824 */ /* 0x000fe400078e00ff */
[----:B------:R-:W-:-:S02]  /*2270*/  IMAD.IADD R59, R31, 0x1, R13 ;  /* 0x000000011f3b7824 */ /* 0x000fc400078e020d */
[----:B0-----:R-:W-:-:S07]  /*2280*/  IMAD.IADD R3, R36, 0x1, R12 ;  /* 0x0000000124037824 */ /* 0x001fce00078e020c */
.L_x_14950:
[----:B------:R-:W2:Y:S01]  /*2290*/  LDL R35, [R1+0x38] ;  /* 0x0000380001237983 */ /* 0x000ea20000100800 */
[----:B------:R-:W0:Y:S03]  /*22a0*/  LDC.64 R86, c[0x0][0x300] ;  /* 0x0000c000ff567b82 */ /* 0x000e260000000a00 */
[----:B------:R-:W3:Y:S01]  /*22b0*/  LDL.LU R34, [R1] ;  /* 0x0000000001227983 */ /* 0x000ee20000300800 */
[----:B------:R-:W-:Y:S01]  /*22c0*/  VIADD R32, R26, 0xffffffff ;  /* 0xffffffff1a207836 */ /* 0x000fe20000000000 */
[----:B------:R-:W-:Y:S01]  /*22d0*/  LEA R82, R22, R62, 0xd ;  /* 0x0000003e16527211 */ /* 0x000fe200078e68ff */
[----:B------:R-:W-:Y:S05]  /*22e0*/  YIELD ;  /* 0x0000000000007946 */ /* 0x000fea0003800000 */
[----:B------:R-:W1:Y:S01]  /*22f0*/  LDC.64 R80, c[0x0][0x2e8] ;  /* 0x0000ba00ff507b82 */ /* 0x000e620000000a00 */
[----:B------:R-:W-:Y:S01]  /*2300*/  SHF.R.S32.HI R33, RZ, 0x1f, R32 ;  /* 0x0000001fff217819 */ /* 0x000fe20000011420 */
[-C--:B------:R-:W-:Y:S01]  /*2310*/  IMAD R12, R74, R32.reuse, RZ ;  /* 0x000000204a0c7224 */ /* 0x080fe200078e02ff */
[----:B------:R-:W-:Y:S01]  /*2320*/  BSSY B0, `(.L_x_14901) ;  /* 0x00002d1000007945 */ /* 0x000fe20003800000 */
[----:B------:R-:W-:-:S04]  /*2330*/  IMAD.WIDE.U32 R14, R73, R32, RZ ;  /* 0x00000020490e7225 */ /* 0x000fc800078e00ff */
[----:B------:R-:W-:Y:S01]  /*2340*/  IMAD R85, R33, R73, R12 ;  /* 0x0000004921557224 */ /* 0x000fe200078e020c */
[----:B------:R-:W4:Y:S01]  /*2350*/  LDC R88, c[0x0][0x3f4] ;  /* 0x0000fd00ff587b82 */ /* 0x000f220000000800 */
[----:B------:R-:W-:Y:S02]  /*2360*/  IMAD.MOV.U32 R84, RZ, RZ, R14 ;  /* 0x000000ffff547224 */ /* 0x000fe400078e000e */
[----:B------:R-:W-:Y:S02]  /*2370*/  IMAD.IADD R85, R15, 0x1, R85 ;  /* 0x000000010f557824 */ /* 0x000fe400078e0255 */
[----:B0-----:R-:W-:Y:S02]  /*2380*/  IMAD R26, R87, 0x60, RZ ;  /* 0x00000060571a7824 */ /* 0x001fe400078e02ff */
[----:B------:R-:W-:-:S03]  /*2390*/  IMAD.WIDE.U32 R12, R86, 0x60, R84 ;  /* 0x00000060560c7825 */ /* 0x000fc600078e0054 */
[C---:B------:R-:W-:Y:S02]  /*23a0*/  IADD3 R15, P4, R77.reuse, R12, RZ ;  /* 0x0000000c4d0f7210 */ /* 0x040fe40007f9e0ff */
[----:B------:R-:W-:Y:S02]  /*23b0*/  IADD3 R12, P3, R77, R14, RZ ;  /* 0x0000000e4d0c7210 */ /* 0x000fe40007f7e0ff */
[----:B------:R-:W-:Y:S01]  /*23c0*/  IADD3.X R14, R75, R13, R26, P4, !PT ;  /* 0x0000000d4b0e7210 */ /* 0x000fe200027fe41a */
[----:B------:R-:W-:Y:S01]  /*23d0*/  IMAD.MOV.U32 R26, RZ, RZ, R32 ;  /* 0x000000ffff1a7224 */ /* 0x000fe200078e0020 */
[-C--:B-1----:R-:W-:Y:S01]  /*23e0*/  LEA R36, P4, R15, R80.reuse, 0x1 ;  /* 0x000000500f247211 */ /* 0x082fe200078808ff */
[----:B------:R-:W-:Y:S01]  /*23f0*/  IMAD.X R13, R85, 0x1, R75, P3 ;  /* 0x00000001550d7824 */ /* 0x000fe200018e064b */
[----:B------:R-:W-:Y:S02]  /*2400*/  LEA R38, P3, R12, R80, 0x1 ;  /* 0x000000500c267211 */ /* 0x000fe400078608ff */
[----:B------:R-:W-:-:S02]  /*2410*/  LEA.HI.X R37, R15, R81, R14, 0x1, P4 ;  /* 0x000000510f257211 */ /* 0x000fc400020f0c0e */
[----:B------:R-:W-:Y:S02]  /*2420*/  ISETP.GT.AND P4, PT, R32, R27, PT ;  /* 0x0000001b2000720c */ /* 0x000fe40003f84270 */
[----:B------:R-:W-:Y:S01]  /*2430*/  LEA.HI.X R39, R12, R81, R13, 0x1, P3 ;  /* 0x000000510c277211 */ /* 0x000fe200018f0c0d */
[----:B------:R-:W-:Y:S01]  /*2440*/  VIADD R12, R82, 0x20 ;  /* 0x00000020520c7836 */ /* 0x000fe20000000000 */
[----:B----4-:R-:W-:Y:S02]  /*2450*/  ISETP.GE.AND P3, PT, R88, 0x1, PT ;  /* 0x000000015800780c */ /* 0x010fe40003f66270 */
[----:B--2---:R-:W-:Y:S02]  /*2460*/  LOP3.LUT P5, RZ, R35, 0x4, RZ, 0xc0, !PT ;  /* 0x0000000423ff7812 */ /* 0x004fe400078ac0ff */
[----:B---3--:R-:W-:-:S05]  /*2470*/  LOP3.LUT R34, R34, 0xfffffffd, RZ, 0xc0, !PT ;  /* 0xfffffffd22227812 */ /* 0x008fca00078ec0ff */
[----:B------:R-:W-:-:S05]  /*2480*/  @P4 LOP3.LUT R34, R34, 0x2, RZ, 0xfc, !PT ;  /* 0x0000000222224812 */ /* 0x000fca00078efcff */
[----:B------:R0:W-:Y:S01]  /*2490*/  STL [R1], R34 ;  /* 0x0000002201007387 */ /* 0x0001e20000100800 */
[C---:B------:R-:W-:Y:S02]  /*24a0*/  @P5 VIADD R12, R82.reuse, 0xffffffe0 ;  /* 0xffffffe0520c5836 */ /* 0x040fe40000000000 */
[----:B------:R-:W-:-:S03]  /*24b0*/  IMAD R82, R82, 0x2, R25 ;  /* 0x0000000252527824 */ /* 0x000fc600078e0219 */
[----:B------:R-:W-:Y:S01]  /*24c0*/  LEA R79, R12, R25, 0x1 ;  /* 0x000000190c4f7211 */ /* 0x000fe200078e08ff */
        /* <DEDUP_REMOVED lines=45> */
.L_x_14905:
[----:B------:R-:W-:Y:S05]  /*27a0*/  BSYNC B1 ;  /* 0x0000000000017941 */ /* 0x000fea0003800000 */
.L_x_14904:
[----:B0-----:R-:W-:Y:S01]  /*27b0*/  IADD3 R12, R19, 0x60, RZ ;  /* 0x00000060130c7810 */ /* 0x001fe20007ffe0ff */
[----:B------:R-:W-:Y:S01]  /*27c0*/  BSSY B1, `(.L_x_14906) ;  /* 0x0000021000017945 */ /* 0x000fe20003800000 */
[----:B-----5:R-:W-:Y:S02]  /*27d0*/  IMAD.MOV.U32 R86, RZ, RZ, R48 ;  /* 0x000000ffff567224 */ /* 0x020fe400078e0030 */
[----:B------:R-:W-:Y:S01]  /*27e0*/  ISETP.GE.AND P5, PT, R12, R83, PT ;  /* 0x000000530c00720c */ /* 0x000fe20003fa6270 */
[----:B------:R-:W-:-:S12]  /*27f0*/  IMAD.MOV.U32 R87, RZ, RZ, R49 ;  /* 0x000000ffff577224 */ /* 0x000fd800078e0031 */
        /* <DEDUP_REMOVED lines=29> */
.L_x_14907:
[----:B------:R-:W-:Y:S05]  /*29d0*/  BSYNC B1 ;  /* 0x0000000000017941 */ /* 0x000fea0003800000 */
.L_x_14906:
        /* <DEDUP_REMOVED lines=24> */
[----:B------:R-:W-:Y:S02]  /*2b60*/  PRMT R47, R14, 0x5410, R15 ;  /* 0x000054100e2f7816 */ /* 0x000fe4000000000f */
[----:B--2---:R-:W-:-:S13]  /*2b70*/  ISETP.NE.AND P3, PT, R78, 0x3, PT ;  /* 0x000000034e00780c */ /* 0x004fda0003f65270 */
[----:B------:R-:W-:Y:S05]  /*2b80*/  @!P3 BRA `(.L_x_14908) ;  /* 0x000000000004b947 */ /* 0x000fea0003800000 */
[----:B------:R-:W-:Y:S01]  /*2b90*/  BPT.TRAP 0x1 ;  /* 0x000000040000795c */ /* 0x000fe20000300000 */
.L_x_14908:
[----:B------:R-:W-:Y:S01]  /*2ba0*/  IMAD R78, R22, 0x8, R2 ;  /* 0x00000008164e7824 */ /* 0x000fe200078e0202 */
[----:B------:R-:W-:Y:S01]  /*2bb0*/  SHF.L.U32 R90, R154, 0x1f, RZ ;  /* 0x0000001f9a5a7819 */ /* 0x000fe200000006ff */
[----:B------:R-:W-:Y:S03]  /*2bc0*/  BSSY B1, `(.L_x_14909) ;  /* 0x0000003000017945 */ /* 0x000fe60003800000 */
[----:B------:R-:W0:Y:S02]  /*2bd0*/  SYNCS.PHASECHK.TRANS64.TRYWAIT P6, [R78+URZ+0x16890], R90 ;  /* 0x0168905a4e0075a7 */ /* 0x000e2400080c017f */
[----:B0-----:R-:W-:Y:S05]  /*2be0*/  @!P6 BRA `(.L_x_14910) ;  /* 0x0000016800dce947 */ /* 0x001fea0003800000 */
.L_x_15168:
[----:B------:R-:W-:Y:S05]  /*2bf0*/  BSYNC B1 ;  /* 0x0000000000017941 */ /* 0x000fea0003800000 */
.L_x_14909:
        /* <DEDUP_REMOVED lines=49> */
.L_x_14916:
[----:B------:R-:W-:Y:S05]  /*2f10*/  BSYNC B3 ;  /* 0x0000000000037941 */ /* 0x000fea0003800000 */
.L_x_14915:
[----:B--2---:R1:W-:Y:S02]  /*2f20*/  STG.E.128 desc[UR40][R38.64], R12 ;  /* 0x0000000c26007986 */ /* 0x0043e4000c101d28 */
.L_x_14914:
[----:B------:R-:W-:Y:S05]  /*2f30*/  BSYNC B2 ;  /* 0x0000000000027941 */ /* 0x000fea0003800000 */
.L_x_14913:
        /* <DEDUP_REMOVED lines=46> */
.L_x_14918:
[----:B------:R-:W-:Y:S05]  /*3220*/  BSYNC B2 ;  /* 0x0000000000027941 */ /* 0x000fea0003800000 */
.L_x_14917:
[----:B--2---:R2:W-:Y:S02]  /*3230*/  STG.E.128 desc[UR40][R38.64+0x40], R12 ;  /* 0x0000400c26007986 */ /* 0x0045e4000c101d28 */
.L_x_14912:
[----:B------:R-:W-:Y:S05]  /*3240*/  BSYNC B1 ;  /* 0x0000000000017941 */ /* 0x000fea0003800000 */
.L_x_14911:
        /* <DEDUP_REMOVED lines=48> */
.L_x_14923:
[----:B------:R-:W-:Y:S05]  /*3550*/  BSYNC B2 ;  /* 0x0000000000027941 */ /* 0x000fea0003800000 */
.L_x_14922:
[----:B--2---:R3:W-:Y:S02]  /*3560*/  STG.E.128 desc[UR40][R36.64], R12 ;  /* 0x0000000c24007986 */ /* 0x0047e4000c101d28 */
.L_x_14921:
[----:B------:R-:W-:Y:S05]  /*3570*/  BSYNC B1 ;  /* 0x0000000000017941 */ /* 0x000fea0003800000 */
.L_x_14920:
[----:B------:R-:W-:Y:S05]  /*3580*/  @P2 BRA `(.L_x_14919) ;  /* 0x0000001800a82947 */ /* 0x000fea0003800000 */
        /* <DEDUP_REMOVED lines=45> */
.L_x_14925:
[----:B------:R-:W-:Y:S05]  /*3860*/  BSYNC B1 ;  /* 0x0000000000017941 */ /* 0x000fea0003800000 */
.L_x_14924:
[----:B--2---:R1:W-:Y:S01]  /*3870*/  STG.E.128 desc[UR40][R36.64+0x40], R12 ;  /* 0x0000400c24007986 */ /* 0x0043e2000c101d28 */
[----:B------:R-:W-:Y:S05]  /*3880*/  BRA `(.L_x_14919) ;  /* 0x0000001400e87947 */ /* 0x000fea0003800000 */
.L_x_14903:
        /* <DEDUP_REMOVED lines=9> */
[----:B------:R-:W1:Y:S03]  /*3920*/  @!P3 LDC.64 R38, c[0x0][0x400] ;  /* 0x00010000ff26bb82 */ /* 0x000e660000000a00 */
[----:B------:R-:W-:Y:S02]  /*3930*/  @!P3 IADD3.X R13, R78, R58, RZ, P4, !PT ;  /* 0x0000003a4e0db210 */ /* 0x000fe400027fe4ff */
        /* <DEDUP_REMOVED lines=19> */
[----:B------:R-:W-:Y:S01]  /*3a70*/  ULDC.64 UR4, c[0x0][0x3e8] ;  /* 0x0000fa0000047ab9 */ /* 0x000fe20000000a00 */
[----:B------:R-:W-:Y:S02]  /*3a80*/  IMAD.MOV.U32 R45, RZ, RZ, R78 ;  /* 0x000000ffff2d7224 */ /* 0x000fe400078e004e */
        /* <DEDUP_REMOVED lines=16> */
.L_x_14927:
[----:B------:R-:W-:Y:S05]  /*3b90*/  BSYNC B1 ;  /* 0x0000000000017941 */ /* 0x000fea0003800000 */
.L_x_14926:
[----:B------:R-:W2:Y:S01]  /*3ba0*/  LDL R48, [R1+0x4] ;  /* 0x0000040001307983 */ /* 0x000ea20000100800 */
[----:B-----5:R-:W-:Y:S01]  /*3bb0*/  IMAD.MOV.U32 R44, RZ, RZ, R38 ;  /* 0x000000ffff2c7224 */ /* 0x020fe200078e0026 */
[----:B------:R-:W-:Y:S01]  /*3bc0*/  MOV R45, R39 ;  /* 0x00000027002d7202 */ /* 0x000fe20000000f00 */
        /* <DEDUP_REMOVED lines=24> */
[----:B------:R-:W-:Y:S02]  /*3d50*/  PRMT R107, R46, 0x7610, R107 ;  /* 0x000076102e6b7816 */ /* 0x000fe4000000006b */
[----:B------:R-:W-:Y:S02]  /*3d60*/  PRMT R109, R47, 0x7610, R109 ;  /* 0x000076102f6d7816 */ /* 0x000fe4000000006d */
[----:B--2---:R-:W-:-:S13]  /*3d70*/  ISETP.NE.AND P3, PT, R48, 0x3, PT ;  /* 0x000000033000780c */ /* 0x004fda0003f65270 */
[----:B------:R-:W-:Y:S05]  /*3d80*/  @!P3 BRA `(.L_x_14928) ;  /* 0x000000000004b947 */ /* 0x000fea0003800000 */
[----:B------:R-:W-:Y:S01]  /*3d90*/  BPT.TRAP 0x1 ;  /* 0x000000040000795c */ /* 0x000fe20000300000 */
.L_x_14928:
[----:B------:R-:W-:Y:S01]  /*3da0*/  LEA R78, R22, R2, 0x3 ;  /* 0x00000002164e7211 */ /* 0x000fe200078e18ff */
[----:B------:R-:W0:Y:S01]  /*3db0*/  LDC R94, c[0x0][0x2f4] ;  /* 0x0000bd00ff5e7b82 */ /* 0x000e220000000800 */
[----:B------:R-:W-:Y:S01]  /*3dc0*/  SHF.L.U32 R90, R154, 0x1f, RZ ;  /* 0x0000001f9a5a7819 */ /* 0x000fe200000006ff */
[----:B------:R-:W-:Y:S03]  /*3dd0*/  BSSY B1, `(.L_x_14929) ;  /* 0x0000004000017945 */ /* 0x000fe60003800000 */
[----:B------:R-:W1:Y:S01]  /*3de0*/  SYNCS.PHASECHK.TRANS64.TRYWAIT P5, [R78+URZ+0x16890], R90 ;  /* 0x0168905a4e0075a7 */ /* 0x000e6200080a017f */
[----:B0-----:R-:W-:Y:S01]  /*3df0*/  IMAD.IADD R96, R94, 0x1, -R63 ;  /* 0x000000015e607824 */ /* 0x001fe200078e0a3f */
[----:B-1----:R-:W-:Y:S06]  /*3e00*/  @!P5 BRA `(.L_x_14930) ;  /* 0x000001580068d947 */ /* 0x002fec0003800000 */
.L_x_15169:
[----:B------:R-:W-:Y:S05]  /*3e10*/  BSYNC B1 ;  /* 0x0000000000017941 */ /* 0x000fea0003800000 */
.L_x_14929:
        /* <DEDUP_REMOVED lines=20> */
[----:B------:R-:W-:Y:S01]  /*3f60*/  SHF.R.S32.HI R46, RZ, 0x5, R46 ;  /* 0x00000005ff2e7819 */ /* 0x000fe2000001142e */
[----:B------:R-:W-:-:S03]  /*3f70*/  IMAD R45, R22, 0x2000, R4 ;  /* 0x00002000162d7824 */ /* 0x000fc600078e0204 */
[----:B------:R-:W-:Y:S01]  /*3f80*/  LOP3.LUT R44, R70, 0x38, R97, 0xf8, !PT ;  /* 0x00000038462c7812 */ /* 0x000fe200078ef861 */
[----:B------:R-:W-:-:S03]  /*3f90*/  IMAD R45, R45, 0x2, R2 ;  /* 0x000000022d2d7824 */ /* 0x000fc600078e0202 */
[----:B------:R-:W-:-:S04]  /*3fa0*/  LOP3.LUT R44, R44, R67, RZ, 0x3c, !PT ;  /* 0x000000432c2c7212 */ /* 0x000fc800078e3cff */
[----:B------:R-:W-:-:S05]  /*3fb0*/  LEA R47, R46, R44, 0x9 ;  /* 0x0000002c2e2f7211 */ /* 0x000fca00078e48ff */
        /* <DEDUP_REMOVED lines=14> */
[----:B------:R-:W-:Y:S01]  /*40a0*/  FMUL.FTZ R49, R110, R109 ;  /* 0x0000006d6e317220 */ /* 0x000fe20000410000 */
[----:B------:R-:W-:Y:S01]  /*40b0*/  SHF.R.U32.HI R32, RZ, 0x10, R15 ;  /* 0x00000010ff207819 */ /* 0x000fe2000001160f */
[----:B------:R-:W-:Y:S01]  /*40c0*/  HADD2.F32 R33, -RZ, R33.H0_H0 ;  /* 0x20000021ff217230 */ /* 0x000fe20000004100 */
[----:B------:R-:W-:-:S02]  /*40d0*/  SHF.R.U64 R15, R34, 0x10, R35 ;  /* 0x00000010220f7819 */ /* 0x000fc40000001223 */
[----:B------:R-:W-:Y:S01]  /*40e0*/  SHF.R.U32.HI R34, RZ, 0x10, R35 ;  /* 0x00000010ff227819 */ /* 0x000fe20000011623 */
[----:B------:R-:W-:Y:S02]  /*40f0*/  HADD2.F32 R35, -RZ, R104.H0_H0 ;  /* 0x20000068ff237230 */ /* 0x000fe40000004100 */
[----:B------:R-:W-:Y:S01]  /*4100*/  FMUL.FTZ R112, R106, R33 ;  /* 0x000000216a707220 */ /* 0x000fe20000410000 */
[--C-:B-1----:R-:W-:Y:S02]  /*4110*/  HADD2.F32 R104, -RZ, R45.reuse.H0_H0 ;  /* 0x2000002dff687230 */ /* 0x102fe40000004100 */
[----:B------:R-:W-:Y:S02]  /*4120*/  HADD2.F32 R45, -RZ, R45.H1_H1 ;  /* 0x3000002dff2d7230 */ /* 0x000fe40000004100 */
[----:B------:R-:W-:Y:S02]  /*4130*/  HADD2.F32 R34, -RZ, R34.H0_H0 ;  /* 0x20000022ff227230 */ /* 0x000fe40000004100 */
[C---:B------:R-:W-:Y:S01]  /*4140*/  FMUL.FTZ R109, R104.reuse, R109 ;  /* 0x0000006d686d7220 */ /* 0x040fe20000410000 */
[C---:B------:R-:W-:Y:S01]  /*4150*/  FMUL.FTZ R111, R45.reuse, R33 ;  /* 0x000000212d6f7220 */ /* 0x040fe20000410000 */
[----:B------:R-:W-:Y:S01]  /*4160*/  FFMA.FTZ R33, R104, R35, -R49 ;  /* 0x0000002368217223 */ /* 0x000fe20000010831 */
[----:B------:R-:W-:Y:S01]  /*4170*/  FFMA.FTZ R104, R45, R103, -R112 ;  /* 0x000000672d687223 */ /* 0x000fe20000010870 */
[----:B------:R-:W-:-:S02]  /*4180*/  HADD2.F32 R112, -RZ, R108.H0_H0 ;  /* 0x2000006cff707230 */ /* 0x000fc40000004100 */
[----:B------:R-:W-:Y:S01]  /*4190*/  FFMA.FTZ R35, R110, R35, R109 ;  /* 0x000000236e237223 */ /* 0x000fe2000001006d */
[----:B------:R-:W-:Y:S02]  /*41a0*/  HADD2.F32 R49, -RZ, R51.H0_H0 ;  /* 0x20000033ff317230 */ /* 0x000fe40000004100 */
[----:B------:R-:W-:Y:S01]  /*41b0*/  FFMA.FTZ R106, R106, R103, R111 ;  /* 0x000000676a6a7223 */ /* 0x000fe2000001006f */
[----:B------:R-:W-:Y:S01]  /*41c0*/  HADD2.F32 R45, -RZ, R47.H0_H0 ;  /* 0x2000002fff2d7230 */ /* 0x000fe20000004100 */
[----:B------:R-:W-:Y:S01]  /*41d0*/  F2FP.F16.F32.PACK_AB R33, R104, R33 ;  /* 0x000000216821723e */ /* 0x000fe200000000ff */
[----:B------:R-:W-:Y:S02]  /*41e0*/  HADD2.F32 R110, -RZ, R108.H1_H1 ;  /* 0x3000006cff6e7230 */ /* 0x000fe40000004100 */
[----:B------:R-:W-:Y:S01]  /*41f0*/  HADD2.F32 R51, -RZ, R51.H1_H1 ;  /* 0x30000033ff337230 */ /* 0x000fe20000004100 */
[----:B------:R-:W-:Y:S01]  /*4200*/  F2FP.F16.F32.PACK_AB R35, R106, R35 ;  /* 0x000000236a23723e */ /* 0x000fe200000000ff */
[----:B------:R-:W-:-:S02]  /*4210*/  HADD2.F32 R47, -RZ, R47.H1_H1 ;  /* 0x3000002fff2f7230 */ /* 0x000fc40000004100 */
[----:B------:R-:W-:Y:S02]  /*4220*/  HADD2.F32 R108, -RZ, R32.H0_H0 ;  /* 0x20000020ff6c7230 */ /* 0x000fe40000004100 */
[-C--:B------:R-:W-:Y:S01]  /*4230*/  FMUL.FTZ R32, R49, R112.reuse ;  /* 0x0000007031207220 */ /* 0x080fe20000410000 */
[----:B------:R-:W-:Y:S01]  /*4240*/  FMUL.FTZ R112, R45, R112 ;  /* 0x000000702d707220 */ /* 0x000fe20000410000 */
[-C--:B------:R-:W-:Y:S01]  /*4250*/  FMUL.FTZ R114, R51, R34.reuse ;  /* 0x0000002233727220 */ /* 0x080fe20000410000 */
[----:B------:R-:W-:Y:S01]  /*4260*/  FMUL.FTZ R116, R47, R34 ;  /* 0x000000222f747220 */ /* 0x000fe20000410000 */
[-C--:B------:R-:W-:Y:S01]  /*4270*/  FFMA.FTZ R32, R45, R110.reuse, -R32 ;  /* 0x0000006e2d207223 */ /* 0x080fe20000010820 */
[----:B------:R-:W-:Y:S01]  /*4280*/  FFMA.FTZ R34, R49, R110, R112 ;  /* 0x0000006e31227223 */ /* 0x000fe20000010070 */
[----:B------:R-:W-:Y:S02]  /*4290*/  HADD2.F32 R110, -RZ, R107.H0_H0 ;  /* 0x2000006bff6e7230 */ /* 0x000fe40000004100 */
[----:B------:R-:W-:Y:S01]  /*42a0*/  FFMA.FTZ R45, R47, R108, -R114 ;  /* 0x0000006c2f2d7223 */ /* 0x000fe20000010872 */
[----:B------:R-:W-:-:S02]  /*42b0*/  HADD2.F32 R103, -RZ, R13.H0_H0 ;  /* 0x2000000dff677230 */ /* 0x000fc40000004100 */
[----:B------:R-:W-:Y:S01]  /*42c0*/  FFMA.FTZ R47, R51, R108, R116 ;  /* 0x0000006c332f7223 */ /* 0x000fe20000010074 */
[----:B------:R-:W-:Y:S02]  /*42d0*/  HADD2.F32 R49, -RZ, R48.H0_H0 ;  /* 0x20000030ff317230 */ /* 0x000fe40000004100 */
[----:B------:R-:W-:Y:S02]  /*42e0*/  HADD2.F32 R13, -RZ, R44.H0_H0 ;  /* 0x2000002cff0d7230 */ /* 0x000fe40000004100 */
[----:B------:R-:W-:Y:S02]  /*42f0*/  HADD2.F32 R48, -RZ, R48.H1_H1 ;  /* 0x30000030ff307230 */ /* 0x000fe40000004100 */
[----:B------:R-:W-:Y:S02]  /*4300*/  HADD2.F32 R44, -RZ, R44.H1_H1 ;  /* 0x3000002cff2c7230 */ /* 0x000fe40000004100 */
[----:B------:R-:W-:Y:S02]  /*4310*/  HADD2.F32 R108, -RZ, R107.H1_H1 ;  /* 0x3000006bff6c7230 */ /* 0x000fe40000004100 */
[----:B------:R-:W-:Y:S01]  /*4320*/  FMUL.FTZ R107, R48, R103 ;  /* 0x00000067306b7220 */ /* 0x000fe20000410000 */
[----:B------:R-:W-:-:S02]  /*4330*/  HADD2.F32 R51, -RZ, R12.H0_H0 ;  /* 0x2000000cff337230 */ /* 0x000fc40000004100 */
[-C--:B------:R-:W-:Y:S01]  /*4340*/  FMUL.FTZ R12, R49, R110.reuse ;  /* 0x0000006e310c7220 */ /* 0x080fe20000410000 */
[C---:B------:R-:W-:Y:S01]  /*4350*/  FMUL.FTZ R110, R13.reuse, R110 ;  /* 0x0000006e0d6e7220 */ /* 0x040fe20000410000 */
[C---:B------:R-:W-:Y:S02]  /*4360*/  FMUL.FTZ R103, R44.reuse, R103 ;  /* 0x000000672c677220 */ /* 0x040fe40000410000 */
[-C--:B------:R-:W-:Y:S01]  /*4370*/  FFMA.FTZ R12, R13, R108.reuse, -R12 ;  /* 0x0000006c0d0c7223 */ /* 0x080fe2000001080c */
[----:B------:R-:W-:Y:S01]  /*4380*/  FFMA.FTZ R13, R49, R108, R110 ;  /* 0x0000006c310d7223 */ /* 0x000fe2000001006e */
[-C--:B------:R-:W-:Y:S01]  /*4390*/  FFMA.FTZ R49, R44, R51.reuse, -R107 ;  /* 0x000000332c317223 */ /* 0x080fe2000001086b */
[----:B------:R-:W-:Y:S01]  /*43a0*/  FFMA.FTZ R44, R48, R51, R103 ;  /* 0x00000033302c7223 */ /* 0x000fe20000010067 */
[----:B------:R-:W-:Y:S02]  /*43b0*/  HADD2.F32 R51, -RZ, R105.H0_H0 ;  /* 0x20000069ff337230 */ /* 0x000fe40000004100 */
[----:B------:R-:W-:-:S02]  /*43c0*/  HADD2.F32 R107, -RZ, R15.H0_H0 ;  /* 0x2000000fff6b7230 */ /* 0x000fc40000004100 */
[----:B------:R-:W-:Y:S02]  /*43d0*/  HADD2.F32 R48, -RZ, R50.H0_H0 ;  /* 0x20000032ff307230 */ /* 0x000fe40000004100 */
[----:B------:R-:W-:Y:S02]  /*43e0*/  HADD2.F32 R105, -RZ, R105.H1_H1 ;  /* 0x30000069ff697230 */ /* 0x000fe40000004100 */
[----:B------:R-:W-:Y:S02]  /*43f0*/  HADD2.F32 R15, -RZ, R46.H0_H0 ;  /* 0x2000002eff0f7230 */ /* 0x000fe40000004100 */
        /* <DEDUP_REMOVED lines=20> */
[----:B------:R-:W-:-:S07]  /*4540*/  MOV R44, R32 ;  /* 0x00000020002c7202 */ /* 0x000fce0000000f00 */
.L_x_14934:
[----:B------:R-:W-:Y:S05]  /*4550*/  BSYNC B2 ;  /* 0x0000000000027941 */ /* 0x000fea0003800000 */
.L_x_14933:
        /* <DEDUP_REMOVED lines=12> */
.L_x_14932:
[----:B------:R-:W-:Y:S05]  /*4620*/  BSYNC B1 ;  /* 0x0000000000017941 */ /* 0x000fea0003800000 */
.L_x_14931:
[----:B-1----:R-:W-:Y:S02]  /*4630*/  VIADD R13, R19, 0x60 ;  /* 0x00000060130d7836 */ /* 0x002fe40000000000 */
[-C--:B------:R-:W-:Y:S02]  /*4640*/  IMAD R12, R65, R86.reuse, RZ ;  /* 0x00000056410c7224 */ /* 0x080fe400078e02ff */
[C---:B------:R-:W-:Y:S01]  /*4650*/  IMAD.WIDE.U32 R84, R13.reuse, R86, R84 ;  /* 0x000000560d547225 */ /* 0x040fe200078e0054 */
[----:B------:R-:W-:-:S03]  /*4660*/  ISETP.GE.OR P5, PT, R13, R83, P1 ;  /* 0x000000530d00720c */ /* 0x000fc60000fa6670 */
[----:B------:R-:W-:-:S10]  /*4670*/  IMAD R47, R13, R87, R12 ;  /* 0x000000570d2f7224 */ /* 0x000fd400078e020c */
[----:B------:R-:W-:Y:S05]  /*4680*/  @P5 BRA `(.L_x_14919) ;  /* 0x0000000800685947 */ /* 0x000fea0003800000 */
[----:B------:R-:W2:Y:S01]  /*4690*/  LDL R14, [R1+0x3c] ;  /* 0x00003c00010e7983 */ /* 0x000ea20000100800 */
[----:B------:R-:W-:Y:S01]  /*46a0*/  IADD3 R47, R85, R47, RZ ;  /* 0x0000002f552f7210 */ /* 0x000fe20007ffe0ff */
[C---:B------:R-:W-:Y:S01]  /*46b0*/  VIADD R15, R19.reuse, 0x60 ;  /* 0x00000060130f7836 */ /* 0x040fe20000000000 */
[----:B------:R-:W-:Y:S01]  /*46c0*/  IADD3 R12, P5, P6, R8, R84, R7 ;  /* 0x00000054080c7210 */ /* 0x000fe20007ebe007 */
[----:B------:R-:W-:Y:S01]  /*46d0*/  VIADD R32, R19, 0x60 ;  /* 0x0000006013207836 */ /* 0x000fe20000000000 */
[----:B------:R-:W-:Y:S01]  /*46e0*/  SEL R96, R63, R96, !P0 ;  /* 0x000000603f607207 */ /* 0x000fe20004000000 */
[----:B------:R-:W-:Y:S01]  /*46f0*/  IMAD.SHL.U32 R15, R15, 0x40, RZ ;  /* 0x000000400f0f7824 */ /* 0x000fe200078e00ff */
[----:B------:R-:W-:Y:S01]  /*4700*/  IADD3.X R13, R76, R47, R5, P5, P6 ;  /* 0x0000002f4c0d7210 */ /* 0x000fe20002fec405 */
[----:B------:R-:W-:Y:S01]  /*4710*/  IMAD.SHL.U32 R32, R32, 0x40, RZ ;  /* 0x0000004020207824 */ /* 0x000fe200078e00ff */
[----:B------:R-:W-:Y:S01]  /*4720*/  LEA R44, P5, R12, R80, 0x1 ;  /* 0x000000500c2c7211 */ /* 0x000fe200078a08ff */
[----:B------:R-:W-:Y:S01]  /*4730*/  BSSY B1, `(.L_x_14935) ;  /* 0x000006a000017945 */ /* 0x000fe20003800000 */
[----:B------:R-:W-:-:S02]  /*4740*/  LOP3.LUT R15, R15, 0x1c0, RZ, 0xc0, !PT ;  /* 0x000001c00f0f7812 */ /* 0x000fc400078ec0ff */
[----:B------:R-:W-:Y:S02]  /*4750*/  LEA.HI.X R45, R12, R81, R13, 0x1, P5 ;  /* 0x000000510c2d7211 */ /* 0x000fe400028f0c0d */
[----:B------:R-:W-:Y:S02]  /*4760*/  SHF.R.S32.HI R13, RZ, 0x1f, R96 ;  /* 0x0000001fff0d7819 */ /* 0x000fe40000011460 */
[----:B------:R-:W-:Y:S02]  /*4770*/  LOP3.LUT R32, R32, 0x1c0, RZ, 0xc0, !PT ;  /* 0x000001c020207812 */ /* 0x000fe400078ec0ff */
[----:B------:R-:W-:Y:S02]  /*4780*/  LEA.HI R13, R13, R96, RZ, 0x4 ;  /* 0x000000600d0d7211 */ /* 0x000fe400078f20ff */
[----:B------:R-:W-:Y:S02]  /*4790*/  SHF.R.U32.HI R15, RZ, 0x3, R15 ;  /* 0x00000003ff0f7819 */ /* 0x000fe4000001160f */
[----:B------:R-:W-:-:S04]  /*47a0*/  LEA.HI.SX32 R13, R13, R6, 0x1c ;  /* 0x000000060d0d7211 */ /* 0x000fc800078fe2ff */
[----:B------:R-:W-:Y:S01]  /*47b0*/  SHF.L.U32 R49, R13, 0x3, RZ ;  /* 0x000000030d317819 */ /* 0x000fe200000006ff */
[----:B------:R-:W-:-:S03]  /*47c0*/  IMAD R13, R22, 0x2000, R3 ;  /* 0x00002000160d7824 */ /* 0x000fc600078e0203 */
[----:B------:R-:W-:Y:S01]  /*47d0*/  LOP3.LUT R12, R32, 0x38, R49, 0xf8, !PT ;  /* 0x00000038200c7812 */ /* 0x000fe200078ef831 */
[----:B------:R-:W-:-:S03]  /*47e0*/  IMAD R13, R13, 0x2, R2 ;  /* 0x000000020d0d7824 */ /* 0x000fc600078e0202 */
[----:B------:R-:W-:-:S05]  /*47f0*/  LOP3.LUT R12, R12, R15, RZ, 0x3c, !PT ;  /* 0x0000000f0c0c7212 */ /* 0x000fca00078e3cff */
[----:B--2---:R-:W-:-:S04]  /*4800*/  IMAD.IADD R15, R14, 0x1, R12 ;  /* 0x000000010e0f7824 */ /* 0x004fc800078e020c */
[----:B------:R-:W-:-:S05]  /*4810*/  IMAD R15, R22, 0x2000, R15 ;  /* 0x00002000160f7824 */ /* 0x000fca00078e020f */
[----:B------:R-:W-:Y:S02]  /*4820*/  LEA R32, R15, R2, 0x1 ;  /* 0x000000020f207211 */ /* 0x000fe400078e08ff */
[----:B------:R-:W1:Y:S04]  /*4830*/  LDS.128 R12, [R13+0xe400] ;  /* 0x00e400000d0c7984 */ /* 0x000e680000000c00 */
[----:B------:R-:W2:Y:S01]  /*4840*/  LDS.128 R32, [R32+0xe400] ;  /* 0x00e4000020207984 */ /* 0x000ea20000000c00 */
[----:B------:R-:W-:Y:S05]  /*4850*/  @P4 BRA `(.L_x_14936) ;  /* 0x00000004005c4947 */ /* 0x000fea0003800000 */
[----:B------:R-:W-:Y:S01]  /*4860*/  SHF.R.U64 R46, R36, 0x10, R37 ;  /* 0x00000010242e7819 */ /* 0x000fe20000001225 */
[----:B------:R-:W-:Y:S01]  /*4870*/  HADD2.F32 R51, -RZ, R99.H0_H0 ;  /* 0x20000063ff337230 */ /* 0x000fe20000004100 */
[----:B------:R-:W-:Y:S01]  /*4880*/  SHF.R.U64 R36, R38, 0x10, R39 ;  /* 0x0000001026247819 */ /* 0x000fe20000001227 */
[----:B-1----:R-:W-:Y:S01]  /*4890*/  IMAD.MOV.U32 R38, RZ, RZ, R12 ;  /* 0x000000ffff267224 */ /* 0x002fe200078e000c */
[----:B------:R-:W-:Y:S01]  /*48a0*/  SHF.R.U32.HI R50, RZ, 0x10, R41 ;  /* 0x00000010ff327819 */ /* 0x000fe20000011629 */
[----:B--2---:R-:W-:Y:S01]  /*48b0*/  IMAD.MOV.U32 R12, RZ, RZ, R33 ;  /* 0x000000ffff0c7224 */ /* 0x004fe200078e0021 */
[----:B------:R-:W-:Y:S01]  /*48c0*/  SHF.R.U32.HI R48, RZ, 0x10, R37 ;  /* 0x00000010ff307819 */ /* 0x000fe20000011625 */
[----:B------:R-:W-:Y:S01]  /*48d0*/  IMAD.MOV.U32 R33, RZ, RZ, R15 ;  /* 0x000000ffff217224 */ /* 0x000fe200078e000f */
[----:B------:R-:W-:Y:S01]  /*48e0*/  SHF.R.U64 R40, R40, 0x10, R41 ;  /* 0x0000001028287819 */ /* 0x000fe20000001229 */
[----:B------:R-:W-:Y:S01]  /*48f0*/  HADD2.F32 R50, -RZ, R50.H0_H0 ;  /* 0x20000032ff327230 */ /* 0x000fe20000004100 */
[----:B------:R-:W-:Y:S01]  /*4900*/  SHF.R.U32.HI R41, RZ, 0x10, R39 ;  /* 0x00000010ff297819 */ /* 0x000fe20000011627 */
[----:B------:R-:W-:Y:S01]  /*4910*/  IMAD.MOV.U32 R39, RZ, RZ, R32 ;  /* 0x000000ffff277224 */ /* 0x000fe200078e0020 */
[--C-:B------:R-:W-:Y:S01]  /*4920*/  SHF.R.U64 R37, R42, 0x10, R43.reuse ;  /* 0x000000102a257819 */ /* 0x100fe2000000122b */
[--C-:B------:R-:W-:Y:S01]  /*4930*/  HADD2.F32 R32, -RZ, R12.reuse.H0_H0 ;  /* 0x2000000cff207230 */ /* 0x100fe20000004100 */
[----:B------:R-:W-:Y:S01]  /*4940*/  MOV R42, R35 ;  /* 0x00000023002a7202 */ /* 0x000fe20000000f00 */
[----:B------:R-:W-:Y:S01]  /*4950*/  HADD2.F32 R35, -RZ, R12.H1_H1 ;  /* 0x3000000cff237230 */ /* 0x000fe20000004100 */
[----:B------:R-:W-:Y:S01]  /*4960*/  SHF.R.U32.HI R87, RZ, 0x10, R43 ;  /* 0x00000010ff577819 */ /* 0x000fe2000001162b */
[----:B------:R-:W-:-:S02]  /*4970*/  HADD2.F32 R12, -RZ, R13.H0_H0 ;  /* 0x2000000dff0c7230 */ /* 0x000fc40000004100 */
[----:B------:R-:W-:Y:S02]  /*4980*/  HADD2.F32 R15, -RZ, R13.H1_H1 ;  /* 0x3000000dff0f7230 */ /* 0x000fe40000004100 */
        /* <DEDUP_REMOVED lines=10> */
[----:B------:R-:W-:-:S02]  /*4a30*/  HADD2.F32 R86, -RZ, R100.H0_H0 ;  /* 0x20000064ff567230 */ /* 0x000fc40000004100 */
[--C-:B------:R-:W-:Y:S01]  /*4a40*/  HADD2.F32 R43, -RZ, R42.reuse.H0_H0 ;  /* 0x2000002aff2b7230 */ /* 0x100fe20000004100 */
[----:B------:R-:W-:Y:S01]  /*4a50*/  F2FP.F16.F32.PACK_AB R15, R15, R12 ;  /* 0x0000000c0f0f723e */ /* 0x000fe200000000ff */
[----:B------:R-:W-:Y:S02]  /*4a60*/  HADD2.F32 R48, -RZ, R42.H1_H1 ;  /* 0x3000002aff307230 */ /* 0x000fe40000004100 */
[----:B------:R-:W-:Y:S02]  /*4a70*/  HADD2.F32 R35, -RZ, R33.H0_H0 ;  /* 0x20000021ff237230 */ /* 0x000fe40000004100 */
[-C--:B------:R-:W-:Y:S01]  /*4a80*/  FMUL.FTZ R88, R43, R86.reuse ;  /* 0x000000562b587220 */ /* 0x080fe20000410000 */
[----:B------:R-:W-:Y:S02]  /*4a90*/  HADD2.F32 R51, -RZ, R87.H0_H0 ;  /* 0x20000057ff337230 */ /* 0x000fe40000004100 */
[----:B------:R-:W-:Y:S02]  /*4aa0*/  HADD2.F32 R42, -RZ, R33.H1_H1 ;  /* 0x30000021ff2a7230 */ /* 0x000fe40000004100 */
[----:B------:R-:W-:Y:S01]  /*4ab0*/  FMUL.FTZ R86, R35, R86 ;  /* 0x0000005623567220 */ /* 0x000fe20000410000 */
[----:B------:R-:W-:-:S02]  /*4ac0*/  HADD2.F32 R50, -RZ, R102.H0_H0 ;  /* 0x20000066ff327230 */ /* 0x000fc40000004100 */
[-C--:B------:R-:W-:Y:S01]  /*4ad0*/  FMUL.FTZ R87, R48, R51.reuse ;  /* 0x0000003330577220 */ /* 0x080fe20000410000 */
[----:B------:R-:W-:Y:S02]  /*4ae0*/  HADD2.F32 R41, -RZ, R41.H0_H0 ;  /* 0x20000029ff297230 */ /* 0x000fe40000004100 */
[C---:B------:R-:W-:Y:S01]  /*4af0*/  FMUL.FTZ R51, R42.reuse, R51 ;  /* 0x000000332a337220 */ /* 0x040fe20000410000 */
[----:B------:R-:W-:Y:S02]  /*4b00*/  HADD2.F32 R99, -RZ, R99.H1_H1 ;  /* 0x30000063ff637230 */ /* 0x000fe40000004100 */
[-C--:B------:R-:W-:Y:S01]  /*4b10*/  FFMA.FTZ R33, R35, R50.reuse, -R88 ;  /* 0x0000003223217223 */ /* 0x080fe20000010858 */
[----:B------:R-:W-:Y:S01]  /*4b20*/  FFMA.FTZ R35, R43, R50, R86 ;  /* 0x000000322b237223 */ /* 0x000fe20000010056 */
[-C--:B------:R-:W-:Y:S01]  /*4b30*/  FFMA.FTZ R50, R42, R41.reuse, -R87 ;  /* 0x000000292a327223 */ /* 0x080fe20000010857 */
[----:B------:R-:W-:Y:S01]  /*4b40*/  FFMA.FTZ R86, R48, R41, R51 ;  /* 0x0000002930567223 */ /* 0x000fe20000010033 */
[----:B------:R-:W-:-:S02]  /*4b50*/  HADD2.F32 R42, -RZ, R40.H0_H0 ;  /* 0x20000028ff2a7230 */ /* 0x000fc40000004100 */
[--C-:B------:R-:W-:Y:S01]  /*4b60*/  HADD2.F32 R41, -RZ, R39.reuse.H0_H0 ;  /* 0x20000027ff297230 */ /* 0x100fe20000004100 */
[----:B------:R-:W-:Y:S01]  /*4b70*/  F2FP.F16.F32.PACK_AB R50, R50, R33 ;  /* 0x000000213232723e */ /* 0x000fe200000000ff */
[--C-:B------:R-:W-:Y:S01]  /*4b80*/  HADD2.F32 R40, -RZ, R38.reuse.H0_H0 ;  /* 0x20000026ff287230 */ /* 0x100fe20000004100 */
[----:B------:R-:W-:Y:S01]  /*4b90*/  F2FP.F16.F32.PACK_AB R33, R32, R13 ;  /* 0x0000000d2021723e */ /* 0x000fe200000000ff */
[----:B------:R-:W-:Y:S02]  /*4ba0*/  HADD2.F32 R39, -RZ, R39.H1_H1 ;  /* 0x30000027ff277230 */ /* 0x000fe40000004100 */
[-C--:B------:R-:W-:Y:S01]  /*4bb0*/  FMUL.FTZ R43, R41, R99.reuse ;  /* 0x00000063292b7220 */ /* 0x080fe20000410000 */
[----:B------:R-:W-:Y:S02]  /*4bc0*/  HADD2.F32 R101, -RZ, R101.H1_H1 ;  /* 0x30000065ff657230 */ /* 0x000fe40000004100 */
[----:B------:R-:W-:Y:S01]  /*4bd0*/  FMUL.FTZ R48, R40, R99 ;  /* 0x0000006328307220 */ /* 0x000fe20000410000 */
[----:B------:R-:W-:-:S02]  /*4be0*/  HADD2.F32 R38, -RZ, R38.H1_H1 ;  /* 0x30000026ff267230 */ /* 0x000fc40000004100 */
[-C--:B------:R-:W-:Y:S01]  /*4bf0*/  FMUL.FTZ R51, R39, R42.reuse ;  /* 0x0000002a27337220 */ /* 0x080fe20000410000 */
        /* <DEDUP_REMOVED lines=14> */
[----:B------:R-:W-:-:S02]  /*4ce0*/  HADD2.F32 R14, -RZ, R14.H1_H1 ;  /* 0x3000000eff0e7230 */ /* 0x000fc40000004100 */
[-C--:B------:R-:W-:Y:S01]  /*4cf0*/  FMUL.FTZ R89, R34, R41.reuse ;  /* 0x0000002922597220 */ /* 0x080fe20000410000 */
[----:B------:R-:W-:Y:S02]  /*4d00*/  HADD2.F32 R102, -RZ, R102.H1_H1 ;  /* 0x30000066ff667230 */ /* 0x000fe40000004100 */
[CC--:B------:R-:W-:Y:S01]  /*4d10*/  FMUL.FTZ R87, R37.reuse, R100.reuse ;  /* 0x0000006425577220 */ /* 0x0c0fe20000410000 */
[----:B------:R-:W-:Y:S02]  /*4d20*/  HADD2.F32 R39, -RZ, R36.H0_H0 ;  /* 0x20000024ff277230 */ /* 0x000fe40000004100 */
[----:B------:R-:W-:Y:S01]  /*4d30*/  FMUL.FTZ R36, R38, R100 ;  /* 0x0000006426247220 */ /* 0x000fe20000410000 */
[----:B------:R-:W-:Y:S01]  /*4d40*/  FMUL.FTZ R41, R14, R41 ;  /* 0x000000290e297220 */ /* 0x000fe20000410000 */
[-C--:B------:R-:W-:Y:S01]  /*4d50*/  FFMA.FTZ R87, R38, R102.reuse, R87 ;  /* 0x0000006626577223 */ /* 0x080fe20000010057 */
[----:B------:R-:W-:Y:S02]  /*4d60*/  IMAD.MOV.U32 R13, RZ, RZ, R15 ;  /* 0x000000ffff0d7224 */ /* 0x000fe400078e000f */
[----:B------:R-:W-:Y:S01]  /*4d70*/  FFMA.FTZ R36, R37, R102, -R36 ;  /* 0x0000006625247223 */ /* 0x000fe20000010824 */
[-C--:B------:R-:W-:Y:S01]  /*4d80*/  FFMA.FTZ R89, R14, R39.reuse, -R89 ;  /* 0x000000270e597223 */ /* 0x080fe20000010859 */
[----:B------:R-:W-:Y:S01]  /*4d90*/  FFMA.FTZ R34, R34, R39, R41 ;  /* 0x0000002722227223 */ /* 0x000fe20000010029 */
[----:B------:R-:W-:-:S03]  /*4da0*/  IMAD.MOV.U32 R15, RZ, RZ, R50 ;  /* 0x000000ffff0f7224 */ /* 0x000fc600078e0032 */
[----:B------:R-:W-:Y:S02]  /*4db0*/  F2FP.F16.F32.PACK_AB R14, R89, R36 ;  /* 0x00000024590e723e */ /* 0x000fe400000000ff */
[----:B------:R-:W-:-:S07]  /*4dc0*/  F2FP.F16.F32.PACK_AB R34, R34, R87 ;  /* 0x000000572222723e */ /* 0x000fce00000000ff */
.L_x_14936:
[----:B------:R-:W-:Y:S05]  /*4dd0*/  BSYNC B1 ;  /* 0x0000000000017941 */ /* 0x000fea0003800000 */
.L_x_14935:
        /* <DEDUP_REMOVED lines=10> */
.L_x_14902:
[----:B------:R-:W2:Y:S02]  /*4e80*/  LDL R12, [R1+0x4] ;  /* 0x00000400010c7983 */ /* 0x000ea40000100800 */
[----:B--2---:R-:W-:-:S13]  /*4e90*/  ISETP.NE.AND P3, PT, R12, 0x3, PT ;  /* 0x000000030c00780c */ /* 0x004fda0003f65270 */
[----:B------:R-:W-:Y:S05]  /*4ea0*/  @!P3 BRA `(.L_x_14937) ;  /* 0x000000000004b947 */ /* 0x000fea0003800000 */
[----:B------:R-:W-:Y:S01]  /*4eb0*/  BPT.TRAP 0x1 ;  /* 0x000000040000795c */ /* 0x000fe20000300000 */
.L_x_14937:
[----:B------:R-:W-:Y:S01]  /*4ec0*/  IMAD R78, R22, 0x8, R2 ;  /* 0x00000008164e7824 */ /* 0x000fe200078e0202 */
[----:B------:R-:W-:Y:S01]  /*4ed0*/  SHF.L.U32 R90, R154, 0x1f, RZ ;  /* 0x0000001f9a5a7819 */ /* 0x000fe200000006ff */
[----:B------:R-:W-:Y:S01]  /*4ee0*/  IMAD R83, R26, -0x80, R28 ;  /* 0xffffff801a537824 */ /* 0x000fe200078e021c */
[----:B------:R-:W-:Y:S02]  /*4ef0*/  BSSY B1, `(.L_x_14938) ;  /* 0x0000004000017945 */ /* 0x000fe40003800000 */
[----:B------:R-:W1:Y:S02]  /*4f00*/  SYNCS.PHASECHK.TRANS64.TRYWAIT P4, [R78+URZ+0x16890], R90 ;  /* 0x0168905a4e0075a7 */ /* 0x000e64000808017f */
[----:B------:R-:W-:Y:S01]  /*4f10*/  VIMNMX R83, R83, 0x80, PT ;  /* 0x0000008053537848 */ /* 0x000fe20003fe0100 */
[----:B-1----:R-:W-:Y:S06]  /*4f20*/  @!P4 BRA `(.L_x_14939) ;  /* 0x000001480034c947 */ /* 0x002fec0003800000 */
.L_x_15170:
[----:B------:R-:W-:Y:S05]  /*4f30*/  BSYNC B1 ;  /* 0x0000000000017941 */ /* 0x000fea0003800000 */
.L_x_14938:
[----:B------:R-:W-:Y:S01]  /*4f40*/  ISETP.GE.AND P4, PT, R19, R83, PT ;  /* 0x000000531300720c */ /* 0x000fe20003f86270 */
[----:B------:R-:W-:-:S12]  /*4f50*/  BSSY B1, `(.L_x_14940) ;  /* 0x0000006000017945 */ /* 0x000fd80003800000 */
[----:B------:R-:W-:Y:S05]  /*4f60*/  @P4 BRA `(.L_x_14941) ;  /* 0x0000000000104947 */ /* 0x000fea0003800000 */
[----:B------:R-:W2:Y:S04]  /*4f70*/  @!P1 LDS.128 R12, [R82+0xe000] ;  /* 0x00e00000520c9984 */ /* 0x000ea80000000c00 */
[----:B0-----:R-:W0:Y:S04]  /*4f80*/  @!P2 LDS.128 R32, [R79+0xe000] ;  /* 0x00e000004f20a984 */ /* 0x001e280000000c00 */
[----:B--2---:R2:W-:Y:S04]  /*4f90*/  @!P1 STG.E.128 desc[UR40][R38.64], R12 ;  /* 0x0000000c26009986 */ /* 0x0045e8000c101d28 */
[----:B0-----:R2:W-:Y:S02]  /*4fa0*/  @!P2 STG.E.128 desc[UR40][R38.64+0x40], R32 ;  /* 0x000040202600a986 */ /* 0x0015e4000c101d28 */
.L_x_14941:
[----:B------:R-:W-:Y:S05]  /*4fb0*/  BSYNC B1 ;  /* 0x0000000000017941 */ /* 0x000fea0003800000 */
.L_x_14940:
[----:B--2---:R-:W-:-:S05]  /*4fc0*/  VIADD R12, R19, 0x60 ;  /* 0x00000060130c7836 */ /* 0x004fca0000000000 */
[----:B------:R-:W-:-:S13]  /*4fd0*/  ISETP.GE.AND P4, PT, R12, R83, PT ;  /* 0x000000530c00720c */ /* 0x000fda0003f86270 */
[----:B------:R-:W-:Y:S05]  /*4fe0*/  @P4 BRA `(.L_x_14919) ;  /* 0x0000000000104947 */ /* 0x000fea0003800000 */
[----:B------:R-:W2:Y:S04]  /*4ff0*/  @!P1 LDS.128 R12, [R82+0x11000] ;  /* 0x01100000520c9984 */ /* 0x000ea80000000c00 */
[----:B0-----:R-:W0:Y:S04]  /*5000*/  @!P2 LDS.128 R32, [R79+0x11000] ;  /* 0x011000004f20a984 */ /* 0x001e280000000c00 */
[----:B--2---:R2:W-:Y:S04]  /*5010*/  @!P1 STG.E.128 desc[UR40][R36.64], R12 ;  /* 0x0000000c24009986 */ /* 0x0045e8000c101d28 */
[----:B0-----:R2:W-:Y:S02]  /*5020*/  @!P2 STG.E.128 desc[UR40][R36.64+0x40], R32 ;  /* 0x000040202400a986 */ /* 0x0015e4000c101d28 */
.L_x_14919:
[----:B------:R-:W-:Y:S05]  /*5030*/  BSYNC B0 ;  /* 0x0000000000007941 */ /* 0x000fea0003800000 */
.L_x_14901:
        /* <DEDUP_REMOVED lines=17> */
.L_x_14943:
[----:B------:R-:W-:Y:S05]  /*5150*/  BSYNC B0 ;  /* 0x0000000000007941 */ /* 0x000fea0003800000 */
.L_x_14942:
[----:B------:R-:W2:Y:S01]  /*5160*/  SYNCS.PHASECHK.TRANS64.TRYWAIT P3, [R78+URZ+0x168b0], R90 ;  /* 0x0168b05a4e0075a7 */ /* 0x000ea2000806017f */
[----:B------:R-:W-:Y:S01]  /*5170*/  ULDC UR42, c[0x0][0x2f4] ;  /* 0x0000bd00002a7ab9 */ /* 0x000fe20000000800 */
[----:B------:R-:W-:Y:S01]  /*5180*/  ULDC.64 UR36, c[0x0][0x328] ;  /* 0x0000ca0000247ab9 */ /* 0x000fe20000000a00 */
[----:B------:R-:W-:Y:S01]  /*5190*/  ULDC.64 UR38, c[0x0][0x318] ;  /* 0x0000c60000267ab9 */ /* 0x000fe20000000a00 */
[----:B------:R-:W-:Y:S01]  /*51a0*/  BSSY B0, `(.L_x_14944) ;  /* 0x0000003000007945 */ /* 0x000fe20003800000 */
[----:B----4-:R-:W-:-:S03]  /*51b0*/  IMAD.WIDE R32, R26, 0x80, R10 ;  /* 0x000000801a207825 */ /* 0x010fc600078e020a */
[----:B--2---:R-:W-:Y:S05]  /*51c0*/  @!P3 BRA `(.L_x_14945) ;  /* 0x0000014400a0b947 */ /* 0x004fea0003800000 */
.L_x_15171:
[----:B------:R-:W-:Y:S05]  /*51d0*/  BSYNC B0 ;  /* 0x0000000000007941 */ /* 0x000fea0003800000 */
.L_x_14944:
[----:B------:R-:W-:Y:S01]  /*51e0*/  ISETP.GE.AND P3, PT, R19, R83, PT ;  /* 0x000000531300720c */ /* 0x000fe20003f66270 */
[----:B------:R-:W-:-:S12]  /*51f0*/  BSSY B0, `(.L_x_14946) ;  /* 0x0000010000007945 */ /* 0x000fd80003800000 */
[----:B------:R-:W-:Y:S05]  /*5200*/  @P3 BRA `(.L_x_14947) ;  /* 0x0000000000383947 */ /* 0x000fea0003800000 */
[----:B------:R-:W-:Y:S02]  /*5210*/  IMAD R15, R33, UR36, RZ ;  /* 0x00000024210f7c24 */ /* 0x000fe4000f8e02ff */
[----:B-1----:R-:W-:Y:S02]  /*5220*/  IMAD.MOV.U32 R12, RZ, RZ, R56 ;  /* 0x000000ffff0c7224 */ /* 0x002fe400078e0038 */
        /* <DEDUP_REMOVED lines=12> */
.L_x_14947:
[----:B------:R-:W-:Y:S05]  /*52f0*/  BSYNC B0 ;  /* 0x0000000000007941 */ /* 0x000fea0003800000 */
.L_x_14946:
[----:B-1-3--:R-:W-:Y:S01]  /*5300*/  VIADD R12, R19, 0x60 ;  /* 0x00000060130c7836 */ /* 0x00afe20000000000 */
[----:B------:R-:W-:Y:S04]  /*5310*/  BSSY B0, `(.L_x_14948) ;  /* 0x0000013000007945 */ /* 0x000fe80003800000 */
[----:B------:R-:W-:-:S13]  /*5320*/  ISETP.GE.AND P3, PT, R12, R83, PT ;  /* 0x000000530c00720c */ /* 0x000fda0003f66270 */
[----:B------:R-:W-:Y:S05]  /*5330*/  @P3 BRA `(.L_x_14949) ;  /* 0x0000000000403947 */ /* 0x000fea0003800000 */
[----:B------:R-:W-:Y:S01]  /*5340*/  IADD3 R15, P3, R32, 0x60, RZ ;  /* 0x00000060200f7810 */ /* 0x000fe20007f7e0ff */
[----:B------:R-:W-:Y:S02]  /*5350*/  IMAD.MOV.U32 R12, RZ, RZ, R56 ;  /* 0x000000ffff0c7224 */ /* 0x000fe400078e0038 */
        /* <DEDUP_REMOVED lines=14> */
.L_x_14949:
[----:B------:R-:W-:Y:S05]  /*5440*/  BSYNC B0 ;  /* 0x0000000000007941 */ /* 0x000fea0003800000 */
.L_x_14948:
[----:B-1----:R-:W3:Y:S01]  /*5450*/  LDL R12, [R1] ;  /* 0x00000000010c7983 */ /* 0x002ee20000100800 */
[----:B0-2---:R-:W-:Y:S01]  /*5460*/  @!P4 VIADD R78, R78, 0x168c0 ;  /* 0x000168c04e4ec836 */ /* 0x005fe20000000000 */
        /* <DEDUP_REMOVED lines=11> */
[----:B------:R-:W-:Y:S02]  /*5520*/  SEL R22, R22, RZ, P3 ;  /* 0x000000ff16167207 */ /* 0x000fe40001800000 */
[----:B------:R-:W-:Y:S01]  /*5530*/  LOP3.LUT R154, R154, R13, RZ, 0x3c, !PT ;  /* 0x0000000d9a9a7212 */ /* 0x000fe200078e3cff */
[----:B------:R0:W-:Y:S01]  /*5540*/  @!P4 SYNCS.ARRIVE.TRANS64.RED.A1T0 RZ, [R78+URZ], RZ ;  /* 0x000000ff4effc9a7 */ /* 0x0001e2000810043f */
[----:B---3--:R-:W-:-:S13]  /*5550*/  LOP3.LUT P5, RZ, R12, 0x2, RZ, 0xc0, !PT ;  /* 0x000000020cff7812 */ /* 0x008fda00078ac0ff */
[----:B0-----:R-:W-:Y:S05]  /*5560*/  @P5 BRA `(.L_x_14950) ;  /* 0xffffffcc00485947 */ /* 0x001fea000383ffff */
[----:B------:R-:W0:Y:S01]  /*5570*/  S2R R12, SR_TID.X ;  /* 0x00000000000c7919 */ /* 0x000e220000002100 */
[----:B------:R-:W-:Y:S02]  /*5580*/  PLOP3.LUT P0, PT, PT, PT, PT, 0x8, 0x0 ;  /* 0x000000000000781c */ /* 0x000fe40003f0e170 */
[----:B0-----:R-:W-:-:S04]  /*5590*/  SHF.R.U32.HI R12, RZ, 0x7, R12 ;  /* 0x00000007ff0c7819 */ /* 0x001fc8000001160c */
[----:B------:R-:W-:-:S13]  /*55a0*/  ISETP.NE.AND P5, PT, R12, 0x1, PT ;  /* 0x000000010c00780c */ /* 0x000fda0003fa5270 */
[----:B------:R-:W-:Y:S06]  /*55b0*/  @!P5 BAR.ARV 0x9, 0x100 ;  /* 0x024400000000db1d */ /* 0x000fec0000002000 */
.L_x_14896:
        /* <DEDUP_REMOVED lines=15> */
[----:B------:R-:W-:Y:S01]  /*56b0*/  MOV R94, RZ ;  /* 0x000000ff005e7202 */ /* 0x000fe20000000f00 */
[----:B------:R-:W-:Y:S02]  /*56c0*/  IMAD.MOV.U32 R25, RZ, RZ, RZ ;  /* 0x000000ffff197224 */ /* 0x000fe400078e00ff */
[----:B------:R-:W-:Y:S02]  /*56d0*/  IMAD.MOV.U32 R13, RZ, RZ, RZ ;  /* 0x000000ffff0d7224 */ /* 0x000fe400078e00ff */
[----:B------:R-:W-:Y:S01]  /*56e0*/  IMAD.MOV.U32 R90, RZ, RZ, RZ ;  /* 0x000000ffff5a7224 */ /* 0x000fe200078e00ff */
[----:B0-----:R-:W-:-:S13]  /*56f0*/  ISETP.NE.AND P1, PT, R0, 0x1, PT ;  /* 0x000000010000780c */ /* 0x001fda0003f25270 */
[----:B------:R-:W0:Y:S08]  /*5700*/  @P1 LDC R3, c[0x0][0x44c] ;  /* 0x00011300ff031b82 */ /* 0x000e300000000800 */
[----:B------:R-:W1:Y:S01]  /*5710*/  @P1 LDC R4, c[0x0][0x450] ;  /* 0x00011400ff041b82 */ /* 0x000e620000000800 */
[----:B--2---:R-:W-:-:S04]  /*5720*/  VIADD R0, R5, 0xbf ;  /* 0x000000bf05007836 */ /* 0x004fc80000000000 */
[----:B0-----:R-:W-:-:S05]  /*5730*/  @P1 IMAD.HI.U32 R3, R0, R3, RZ ;  /* 0x0000000300031227 */ /* 0x001fca00078e00ff */
[----:B-1----:R-:W-:Y:S02]  /*5740*/  @P1 SHF.R.U32.HI R0, RZ, R4, R3 ;  /* 0x00000004ff001219 */ /* 0x002fe40000011603 */
[----:B------:R-:W-:-:S03]  /*5750*/  PLOP3.LUT P1, PT, PT, PT, PT, 0x80, 0x0 ;  /* 0x000000000000781c */ /* 0x000fc60003f2f070 */
[----:B------:R-:W-:-:S05]  /*5760*/  IMAD.IADD R0, R91, 0x1, R0 ;  /* 0x000000015b007824 */ /* 0x000fca00078e0200 */
[----:B------:R-:W-:-:S04]  /*5770*/  SHF.R.S32.HI R3, RZ, 0x1f, R0 ;  /* 0x0000001fff037819 */ /* 0x000fc80000011400 */
[----:B------:R-:W-:Y:S01]  /*5780*/  LEA.HI R3, R3, R0, RZ, 0x7 ;  /* 0x0000000003037211 */ /* 0x000fe200078f38ff */
[----:B------:R-:W-:-:S03]  /*5790*/  IMAD.MOV.U32 R0, RZ, RZ, RZ ;  /* 0x000000ffff007224 */ /* 0x000fc600078e00ff */
[----:B------:R-:W-:-:S04]  /*57a0*/  SHF.R.S32.HI R3, RZ, 0x7, R3 ;  /* 0x00000007ff037819 */ /* 0x000fc80000011403 */
[----:B------:R-:W-:Y:S01]  /*57b0*/  VIMNMX R92, R92, R3, PT ;  /* 0x000000035c5c7248 */ /* 0x000fe20003fe0100 */
[----:B------:R-:W-:-:S03]  /*57c0*/  IMAD.MOV.U32 R3, RZ, RZ, RZ ;  /* 0x000000ffff037224 */ /* 0x000fc600078e00ff */
[----:B------:R-:W-:Y:S01]  /*57d0*/  ISETP.GE.AND P2, PT, R92, 0x1, PT ;  /* 0x000000015c00780c */ /* 0x000fe20003f46270 */
[----:B------:R-:W-:-:S12]  /*57e0*/  @P0 BRA `(.L_x_14951) ;  /* 0x00000000000c0947 */ /* 0x000fd80003800000 */
[----:B------:R-:W0:Y:S01]  /*57f0*/  FENCE.VIEW.ASYNC.G ;  /* 0x00000000000073c6 */ /* 0x000e220000000100 */
[----:B------:R-:W-:Y:S05]  /*5800*/  WARPSYNC.ALL ;  /* 0x0000000000007948 */ /* 0x000fea0003800000 */
[----:B0-----:R-:W-:Y:S06]  /*5810*/  BAR.ARV 0xc, 0x200 ;  /* 0x0308000000007b1d */ /* 0x001fec0000002000 */
.L_x_14951:
[----:B------:R-:W-:Y:S01]  /*5820*/  IMAD.MOV.U32 R12, RZ, RZ, RZ ;  /* 0x000000ffff0c7224 */ /* 0x000fe200078e00ff */
[----:B------:R-:W-:Y:S01]  /*5830*/  MOV R27, RZ ;  /* 0x000000ff001b7202 */ /* 0x000fe20000000f00 */
        /* <DEDUP_REMOVED lines=10> */
.L_x_15174:
[----:B------:R-:W1:Y:S01]  /*58e0*/  LDL R3, [R1+0x1c] ;  /* 0x00001c0001037983 */ /* 0x000e620000100800 */
[----:B------:R-:W-:Y:S01]  /*58f0*/  BSSY B6, `(.L_x_14954) ;  /* 0x000001b000067945 */ /* 0x000fe20003800000 */
[----:B-1----:R-:W-:-:S05]  /*5900*/  IMAD.HI R0, R3, 0x55555556, RZ ;  /* 0x5555555603007827 */ /* 0x002fca00078e02ff */
[----:B------:R-:W-:-:S05]  /*5910*/  LEA.HI R0, R0, R0, RZ, 0x1 ;  /* 0x0000000000007211 */ /* 0x000fca00078f08ff */
[----:B------:R-:W-:Y:S02]  /*5920*/  IMAD R0, R0, -0x3, R3 ;  /* 0xfffffffd00007824 */ /* 0x000fe400078e0203 */
[----:B------:R-:W-:-:S04]  /*5930*/  VIADD R3, R2, 0x8400 ;  /* 0x0000840002037836 */ /* 0x000fc80000000000 */
[----:B------:R-:W-:Y:S01]  /*5940*/  IMAD R0, R0, 0x2000, R3 ;  /* 0x0000200000007824 */ /* 0x000fe200078e0203 */
[----:B------:R-:W-:-:S04]  /*5950*/  LOP3.LUT P0, RZ, R3, 0x3ff, RZ, 0xc0, !PT ;  /* 0x000003ff03ff7812 */ /* 0x000fc8000780c0ff */
[----:B------:R-:W-:Y:S02]  /*5960*/  SHF.R.U32.HI R0, RZ, 0x4, R0 ;  /* 0x00000004ff007819 */ /* 0x000fe40000011600 */
[----:B------:R-:W-:Y:S02]  /*5970*/  P2R R25, PR, RZ, 0x1 ;  /* 0x00000001ff197803 */ /* 0x000fe40000000000 */
[----:B------:R-:W-:-:S05]  /*5980*/  LOP3.LUT R28, R0, 0x3fff, RZ, 0xc0, !PT ;  /* 0x00003fff001c7812 */ /* 0x000fca00078ec0ff */
[----:B------:R-:W-:Y:S05]  /*5990*/  @!P0 BRA `(.L_x_14955) ;  /* 0x0000000000408947 */ /* 0x000fea0003800000 */
        /* <DEDUP_REMOVED lines=16> */
.L_x_14955:
[----:B------:R-:W-:Y:S05]  /*5aa0*/  BSYNC B6 ;  /* 0x0000000000067941 */ /* 0x000fea0003800000 */
.L_x_14954:
        /* <DEDUP_REMOVED lines=13> */
.L_x_14959:
[----:B--2---:R2:W3:Y:S02]  /*5b80*/  SYNCS.PHASECHK.TRANS64.TRYWAIT P0, [R2+URZ+0x16800], R3 ;  /* 0x01680003020075a7 */ /* 0x0044e4000800017f */
[----:B---3--:R-:W-:Y:S05]  /*5b90*/  @!P0 NANOSLEEP.SYNCS 0x989680 ;  /* 0x009896800000895d */ /* 0x008fea0003900000 */
[----:B------:R-:W3:Y:S02]  /*5ba0*/  @!P0 SYNCS.PHASECHK.TRANS64 P0, [R2+URZ+0x16800], R3 ;  /* 0x01680003020085a7 */ /* 0x000ee4000800007f */
[----:B---3--:R-:W-:Y:S05]  /*5bb0*/  @!P0 BRA `(.L_x_14959) ;  /* 0xfffffffc00f08947 */ /* 0x008fea000383ffff */
.L_x_14958:
[----:B------:R-:W-:Y:S05]  /*5bc0*/  BSYNC B0 ;  /* 0x0000000000007941 */ /* 0x000fea0003800000 */
.L_x_14957:
[----:B------:R-:W-:Y:S05]  /*5bd0*/  BRA `(.L_x_14960) ;  /* 0x0000002c00907947 */ /* 0x000fea0003800000 */
.L_x_14956:
        /* <DEDUP_REMOVED lines=30> */
.L_x_14962:
[----:B------:R-:W-:Y:S05]  /*5dc0*/  BSYNC B6 ;  /* 0x0000000000067941 */ /* 0x000fea0003800000 */
.L_x_14961:
[----:B------:R-:W2:Y:S01]  /*5dd0*/  LDL R20, [R1+0x2c] ;  /* 0x00002c0001147983 */ /* 0x000ea20000100800 */
[----:B------:R-:W-:Y:S01]  /*5de0*/  ULDC.U8 UR4, c[0x0][0x410] ;  /* 0x0001040000047ab9 */ /* 0x000fe20000000000 */
[----:B------:R-:W-:Y:S01]  /*5df0*/  BSSY B0, `(.L_x_14963) ;  /* 0x00002ba000007945 */ /* 0x000fe20003800000 */
[----:B------:R-:W-:Y:S02]  /*5e00*/  ISETP.NE.AND P0, PT, RZ, UR4, PT ;  /* 0x00000004ff007c0c */ /* 0x000fe4000bf05270 */
[----:B--2---:R-:W-:-:S11]  /*5e10*/  IADD3 R39, R19, R20, RZ ;  /* 0x0000001413277210 */ /* 0x004fd60007ffe0ff */
[----:B------:R-:W-:Y:S05]  /*5e20*/  @!P0 BRA `(.L_x_14964) ;  /* 0x00000014009c8947 */ /* 0x000fea0003800000 */
[----:B------:R-:W1:Y:S01]  /*5e30*/  LDC R40, c[0x0][0x448] ;  /* 0x00011200ff287b82 */ /* 0x000e620000000800 */
[----:B------:R-:W2:Y:S01]  /*5e40*/  S2R R20, SR_TID.X ;  /* 0x0000000000147919 */ /* 0x000ea20000002100 */
[----:B------:R-:W-:Y:S01]  /*5e50*/  ULDC.64 UR4, c[0x0][0x3f8] ;  /* 0x0000fe0000047ab9 */ /* 0x000fe20000000a00 */
[----:B------:R-:W-:Y:S01]  /*5e60*/  ULDC.64 UR6, c[0x0][0x408] ;  /* 0x0001020000067ab9 */ /* 0x000fe20000000a00 */
[----:B------:R-:W-:Y:S01]  /*5e70*/  MOV R8, R24 ;  /* 0x0000001800087202 */ /* 0x000fe20000000f00 */
[----:B------:R-:W-:Y:S01]  /*5e80*/  IMAD.MOV.U32 R6, RZ, RZ, R26 ;  /* 0x000000ffff067224 */ /* 0x000fe200078e001a */
[----:B------:R-:W-:Y:S01]  /*5e90*/  SHF.R.S32.HI R38, RZ, 0x1f, R155 ;  /* 0x0000001fff267819 */ /* 0x000fe2000001149b */
[----:B------:R-:W-:Y:S02]  /*5ea0*/  IMAD.MOV.U32 R7, RZ, RZ, R31 ;  /* 0x000000ffff077224 */ /* 0x000fe400078e001f */
[----:B------:R-:W-:Y:S01]  /*5eb0*/  IMAD.MOV.U32 R9, RZ, RZ, R33 ;  /* 0x000000ffff097224 */ /* 0x000fe200078e0021 */
[----:B-1----:R-:W-:Y:S01]  /*5ec0*/  ISETP.NE.AND P0, PT, R40, 0x1, PT ;  /* 0x000000012800780c */ /* 0x002fe20003f05270 */
[----:B--2---:R-:W-:-:S12]  /*5ed0*/  VIADD R21, R20, 0xffffff80 ;  /* 0xffffff8014157836 */ /* 0x004fd80000000000 */
[----:B------:R-:W1:Y:S01]  /*5ee0*/  @P0 LDC R0, c[0x0][0x44c] ;  /* 0x00011300ff000b82 */ /* 0x000e620000000800 */
[----:B------:R-:W-:-:S04]  /*5ef0*/  SHF.R.S32.HI R20, RZ, 0x1f, R21 ;  /* 0x0000001fff147819 */ /* 0x000fc80000011415 */
[----:B------:R-:W-:-:S03]  /*5f00*/  LEA.HI R20, R20, R21, RZ, 0x2 ;  /* 0x0000001514147211 */ /* 0x000fc600078f10ff */
[----:B------:R-:W2:Y:S01]  /*5f10*/  @P0 LDC R5, c[0x0][0x450] ;  /* 0x00011400ff050b82 */ /* 0x000ea20000000800 */
[----:B------:R-:W-:-:S05]  /*5f20*/  LOP3.LUT R20, R20, 0xfffffffc, RZ, 0xc0, !PT ;  /* 0xfffffffc14147812 */ /* 0x000fca00078ec0ff */
[----:B------:R-:W-:-:S04]  /*5f30*/  IMAD.IADD R20, R21, 0x1, -R20 ;  /* 0x0000000115147824 */ /* 0x000fc800078e0a14 */
[----:B------:R-:W-:-:S04]  /*5f40*/  IMAD R3, R20, 0x60, R39 ;  /* 0x0000006014037824 */ /* 0x000fc800078e0227 */
        /* <DEDUP_REMOVED lines=22> */
[----:B0-----:R1:W0:Y:S02]  /*60b0*/  SHFL.IDX PT, R14, R7, RZ, 0x1c1f ;  /* 0x001c1fff070e7589 */ /* 0x00122400000e0000 */
.L_x_15180:
        /* <DEDUP_REMOVED lines=10> */
[----:B--2---:R-:W-:Y:S01]  /*6160*/  MOV R11, R3 ;  /* 0x00000003000b7202 */ /* 0x004fe20000000f00 */
[----:B---3--:R-:W-:Y:S01]  /*6170*/  IMAD.MOV.U32 R10, RZ, RZ, R0 ;  /* 0x000000ffff0a7224 */ /* 0x008fe200078e0000 */
[----:B------:R-:W-:Y:S02]  /*6180*/  ISETP.GE.AND P3, PT, R155, UR4, PT ;  /* 0x000000049b007c0c */ /* 0x000fe4000bf66270 */
[----:B------:R-:W-:Y:S02]  /*6190*/  CS2R R30, SRZ ;  /* 0x00000000001e7805 */ /* 0x000fe4000001ff00 */
[----:B------:R-:W-:Y:S01]  /*61a0*/  ISETP.GE.AND P2, PT, R152, UR4, PT ;  /* 0x0000000498007c0c */ /* 0x000fe2000bf46270 */
[----:B----4-:R-:W-:-:S08]  /*61b0*/  IMAD.MOV.U32 R15, RZ, RZ, R5 ;  /* 0x000000ffff0f7224 */ /* 0x010fd000078e0005 */
        /* <DEDUP_REMOVED lines=15> */
.L_x_14967:
[----:B------:R-:W-:Y:S05]  /*62b0*/  BSYNC B1 ;  /* 0x0000000000017941 */ /* 0x000fea0003800000 */
.L_x_14966:
[----:B----45:R-:W-:Y:S01]  /*62c0*/  IMAD.MOV.U32 R5, RZ, RZ, R20 ;  /* 0x000000ffff057224 */ /* 0x030fe200078e0014 */
[----:B---3--:R-:W-:Y:S01]  /*62d0*/  MOV R0, R32 ;  /* 0x0000002000007202 */ /* 0x008fe20000000f00 */
[----:B------:R-:W-:Y:S01]  /*62e0*/  IMAD.MOV.U32 R9, RZ, RZ, R21 ;  /* 0x000000ffff097224 */ /* 0x000fe200078e0015 */
[----:B------:R-:W-:Y:S01]  /*62f0*/  UMOV UR4, 0xffffffff ;  /* 0xffffffff00047882 */ /* 0x000fe20000000000 */
[----:B--2---:R-:W-:Y:S01]  /*6300*/  IMAD.MOV.U32 R3, RZ, RZ, R33 ;  /* 0x000000ffff037224 */ /* 0x004fe200078e0021 */
[----:B------:R-:W-:Y:S01]  /*6310*/  PRMT R41, R0, 0x7610, R41 ;  /* 0x0000761000297816 */ /* 0x000fe20000000029 */
[----:B------:R-:W-:Y:S01]  /*6320*/  IMAD.MOV.U32 R0, RZ, RZ, R30 ;  /* 0x000000ffff007224 */ /* 0x000fe200078e001e */
[----:B------:R-:W-:Y:S01]  /*6330*/  PRMT R36, R36, 0x5410, R5 ;  /* 0x0000541024247816 */ /* 0x000fe20000000005 */
[----:B------:R-:W-:Y:S01]  /*6340*/  IMAD.MOV.U32 R5, RZ, RZ, R24 ;  /* 0x000000ffff057224 */ /* 0x000fe200078e0018 */
[----:B0-----:R-:W-:Y:S01]  /*6350*/  PRMT R35, R35, 0x5410, R9 ;  /* 0x0000541023237816 */ /* 0x001fe20000000009 */
[----:B------:R-:W-:Y:S01]  /*6360*/  IMAD.MOV.U32 R9, RZ, RZ, R25 ;  /* 0x000000ffff097224 */ /* 0x000fe200078e0019 */
[----:B------:R-:W-:-:S02]  /*6370*/  PRMT R47, R3, 0x7610, R47 ;  /* 0x00007610032f7816 */ /* 0x000fc4000000002f */
[----:B------:R-:W-:Y:S02]  /*6380*/  CS2R R26, SRZ ;  /* 0x00000000001a7805 */ /* 0x000fe4000001ff00 */
[----:B------:R-:W-:Y:S02]  /*6390*/  MOV R3, R31 ;  /* 0x0000001f00037202 */ /* 0x000fe40000000f00 */
[----:B------:R-:W-:Y:S02]  /*63a0*/  PRMT R41, R41, 0x5410, R0 ;  /* 0x0000541029297816 */ /* 0x000fe40000000000 */
[----:B------:R-:W-:Y:S02]  /*63b0*/  PRMT R47, R47, 0x5410, R3 ;  /* 0x000054102f2f7816 */ /* 0x000fe40000000003 */
[----:B------:R-:W-:Y:S02]  /*63c0*/  PRMT R48, R5, 0x7610, R48 ;  /* 0x0000761005307816 */ /* 0x000fe40000000030 */
[----:B------:R-:W-:Y:S01]  /*63d0*/  PRMT R35, R9, 0x7610, R35 ;  /* 0x0000761009237816 */ /* 0x000fe20000000023 */
[----:B------:R-:W-:Y:S06]  /*63e0*/  BRA.DIV UR4, `(.L_x_14968) ;  /* 0x0000013604dc7947 */ /* 0x000fec000b800000 */
[----:B------:R0:W2:Y:S04]  /*63f0*/  SHFL.IDX PT, R3, R6, 0x1, 0x1c1f ;  /* 0x003c1f0006037f89 */ /* 0x0000a800000e0000 */
[----:B------:R0:W3:Y:S04]  /*6400*/  SHFL.IDX PT, R0, R4, 0x1, 0x1c1f ;  /* 0x003c1f0004007f89 */ /* 0x0000e800000e0000 */
[----:B------:R0:W4:Y:S04]  /*6410*/  SHFL.IDX PT, R5, R8, 0x1, 0x1c1f ;  /* 0x003c1f0008057f89 */ /* 0x00012800000e0000 */
[----:B------:R0:W0:Y:S02]  /*6420*/  SHFL.IDX PT, R14, R7, 0x1, 0x1c1f ;  /* 0x003c1f00070e7f89 */ /* 0x00002400000e0000 */
.L_x_15186:
        /* <DEDUP_REMOVED lines=9> */
[----:B------:R-:W-:Y:S02]  /*64c0*/  LOP3.LUT R4, R4, 0xfffffffe, RZ, 0xc0, !PT ;  /* 0xfffffffe04047812 */ /* 0x000fe400078ec0ff */
[----:B--2---:R-:W-:-:S03]  /*64d0*/  SHF.L.U32 R34, R42, 0x6, RZ ;  /* 0x000000062a227819 */ /* 0x004fc600000006ff */
[----:B------:R-:W-:-:S05]  /*64e0*/  IMAD.IADD R4, R6, 0x1, -R4 ;  /* 0x0000000106047824 */ /* 0x000fca00078e0a04 */
[----:B------:R-:W-:Y:S01]  /*64f0*/  SHF.L.U32 R37, R4, 0x1f, RZ ;  /* 0x0000001f04257819 */ /* 0x000fe200000006ff */
[----:B------:R-:W-:Y:S06]  /*6500*/  @P0 BRA `(.L_x_14970) ;  /* 0x0000000000580947 */ /* 0x000fec0003800000 */
[----:B------:R-:W-:Y:S01]  /*6510*/  ULDC UR4, c[0x0][0x3f4] ;  /* 0x0000fd0000047ab9 */ /* 0x000fe20000000800 */
[----:B---3--:R-:W-:Y:S01]  /*6520*/  IMAD.MOV.U32 R6, RZ, RZ, R0 ;  /* 0x000000ffff067224 */ /* 0x008fe200078e0000 */
[----:B------:R-:W-:Y:S01]  /*6530*/  ISETP.GE.AND P3, PT, R155, UR4, PT ;  /* 0x000000049b007c0c */ /* 0x000fe2000bf66270 */
[----:B------:R-:W-:Y:S01]  /*6540*/  IMAD.MOV.U32 R7, RZ, RZ, R3 ;  /* 0x000000ffff077224 */ /* 0x000fe200078e0003 */
[----:B------:R-:W-:Y:S01]  /*6550*/  ISETP.GE.AND P2, PT, R152, UR4, PT ;  /* 0x0000000498007c0c */ /* 0x000fe2000bf46270 */
[----:B----4-:R-:W-:Y:S01]  /*6560*/  IMAD.MOV.U32 R15, RZ, RZ, R5 ;  /* 0x000000ffff0f7224 */ /* 0x010fe200078e0005 */
[----:B------:R-:W-:-:S09]  /*6570*/  CS2R R12, SRZ ;  /* 0x00000000000c7805 */ /* 0x000fd2000001ff00 */
        /* <DEDUP_REMOVED lines=8> */
[----:B------:R-:W-:Y:S01]  /*6600*/  @!P3 IMAD.X R5, R5, 0x1, R10, P1 ;  /* 0x000000010505b824 */ /* 0x000fe200008e060a */
[----:B------:R-:W-:-:S02]  /*6610*/  @!P3 IADD3.X R39, R3, R10, RZ, P0, !PT ;  /* 0x0000000a0327b210 */ /* 0x000fc400007fe4ff */
[----:B------:R-:W-:Y:S01]  /*6620*/  CS2R R10, SRZ ;  /* 0x00000000000a7805 */ /* 0x000fe2000001ff00 */
[----:B------:R-:W-:Y:S02]  /*6630*/  @!P2 IMAD.WIDE R14, R152, 0x2, R14 ;  /* 0x00000002980ea825 */ /* 0x000fe400078e020e */
[----:B------:R0:W5:Y:S04]  /*6640*/  @!P3 LD.E.64 R8, desc[UR40][R38.64] ;  /* 0x000000282608b980 */ /* 0x000168000c101b00 */
[----:B------:R0:W5:Y:S04]  /*6650*/  @!P2 LD.E.64 R26, desc[UR40][R14.64] ;  /* 0x000000280e1aa980 */ /* 0x000168000c101b00 */
[----:B------:R0:W5:Y:S02]  /*6660*/  @!P3 LD.E.64 R10, desc[UR40][R4.64] ;  /* 0x00000028040ab980 */ /* 0x000164000c101b00 */
.L_x_14970:
[----:B------:R-:W-:Y:S05]  /*6670*/  BSYNC B1 ;  /* 0x0000000000017941 */ /* 0x000fea0003800000 */
.L_x_14969:
[----:B0-----:R-:W0:Y:S01]  /*6680*/  S2R R7, SR_TID.X ;  /* 0x0000000000077919 */ /* 0x001e220000002100 */
[----:B------:R-:W1:Y:S01]  /*6690*/  SYNCS.PHASECHK.TRANS64.TRYWAIT P0, [R2+URZ+0x16800], R37 ;  /* 0x01680025020075a7 */ /* 0x000e62000800017f */
[----:B------:R-:W-:Y:S01]  /*66a0*/  LOP3.LUT R3, R34, 0x1c0, RZ, 0xc0, !PT ;  /* 0x000001c022037812 */ /* 0x000fe200078ec0ff */
[----:B-----5:R-:W-:Y:S01]  /*66b0*/  IMAD.MOV.U32 R4, RZ, RZ, R26 ;  /* 0x000000ffff047224 */ /* 0x020fe200078e001a */
[----:B----4-:R-:W-:Y:S01]  /*66c0*/  MOV R5, R11 ;  /* 0x0000000b00057202 */ /* 0x010fe20000000f00 */
[----:B------:R-:W-:Y:S01]  /*66d0*/  IMAD R34, R29, -0xc0, R40 ;  /* 0xffffff401d227824 */ /* 0x000fe200078e0228 */
[----:B---3--:R-:W-:Y:S01]  /*66e0*/  LOP3.LUT R0, R3, 0x18, R16, 0xf8, !PT ;  /* 0x0000001803007812 */ /* 0x008fe200078ef810 */
[----:B------:R-:W-:Y:S01]  /*66f0*/  IMAD.MOV.U32 R6, RZ, RZ, R12 ;  /* 0x000000ffff067224 */ /* 0x000fe200078e000c */
[----:B------:R-:W-:Y:S01]  /*6700*/  SHF.R.U32.HI R3, RZ, 0x3, R3 ;  /* 0x00000003ff037819 */ /* 0x000fe20000011603 */
[----:B------:R-:W-:Y:S01]  /*6710*/  BSSY B1, `(.L_x_14971) ;  /* 0x0000019000017945 */ /* 0x000fe20003800000 */
[----:B------:R-:W-:Y:S01]  /*6720*/  PRMT R36, R4, 0x7610, R36 ;  /* 0x0000761004247816 */ /* 0x000fe20000000024 */
[----:B------:R-:W-:Y:S01]  /*6730*/  IMAD.MOV.U32 R4, RZ, RZ, R10 ;  /* 0x000000ffff047224 */ /* 0x000fe200078e000a */
[----:B------:R-:W-:Y:S01]  /*6740*/  LOP3.LUT R0, R0, R3, RZ, 0x3c, !PT ;  /* 0x0000000300007212 */ /* 0x000fe200078e3cff */
[----:B------:R-:W-:Y:S01]  /*6750*/  IMAD.MOV.U32 R3, RZ, RZ, R27 ;  /* 0x000000ffff037224 */ /* 0x000fe200078e001b */
[----:B------:R-:W-:-:S02]  /*6760*/  VIMNMX R34, R34, 0xc0, PT ;  /* 0x000000c022227848 */ /* 0x000fc40003fe0100 */
[----:B------:R-:W-:Y:S01]  /*6770*/  PRMT R14, R4, 0x5410, R5 ;  /* 0x00005410040e7816 */ /* 0x000fe20000000005 */
[----:B------:R-:W-:Y:S01]  /*6780*/  IMAD.MOV.U32 R5, RZ, RZ, R9 ;  /* 0x000000ffff057224 */ /* 0x000fe200078e0009 */
[----:B------:R-:W-:Y:S02]  /*6790*/  PRMT R29, R3, 0x7610, R29 ;  /* 0x00007610031d7816 */ /* 0x000fe4000000001d */
[----:B------:R-:W-:Y:S02]  /*67a0*/  MOV R4, R8 ;  /* 0x0000000800047202 */ /* 0x000fe40000000f00 */
[----:B------:R-:W-:Y:S02]  /*67b0*/  PRMT R48, R48, 0x5410, R6 ;  /* 0x0000541030307816 */ /* 0x000fe40000000006 */
[----:B------:R-:W-:Y:S02]  /*67c0*/  PRMT R15, R4, 0x7610, R15 ;  /* 0x00007610040f7816 */ /* 0x000fe4000000000f */
[----:B------:R-:W-:-:S02]  /*67d0*/  LOP3.LUT P2, RZ, R42, 0x4, RZ, 0xc0, !PT ;  /* 0x000000042aff7812 */ /* 0x000fc4000784c0ff */
[----:B------:R-:W-:Y:S01]  /*67e0*/  ISETP.GE.AND P1, PT, R19, R34, PT ;  /* 0x000000221300720c */ /* 0x000fe20003f26270 */
        /* <DEDUP_REMOVED lines=11> */
.L_x_15187:
[----:B------:R-:W-:Y:S05]  /*68a0*/  BSYNC B1 ;  /* 0x0000000000017941 */ /* 0x000fea0003800000 */
.L_x_14971:
[----:B------:R-:W-:Y:S01]  /*68b0*/  BSSY B1, `(.L_x_14973) ;  /* 0x000005f000017945 */ /* 0x000fe20003800000 */
[----:B------:R-:W-:Y:S02]  /*68c0*/  PRMT R15, R15, 0x5410, R5 ;  /* 0x000054100f0f7816 */ /* 0x000fe40000000005 */
[----:B------:R-:W-:Y:S01]  /*68d0*/  @P2 IADD3 R0, R4, -0x40, RZ ;  /* 0xffffffc004002810 */ /* 0x000fe20007ffe0ff */
[----:B------:R-:W-:Y:S06]  /*68e0*/  @P1 BRA `(.L_x_14974) ;  /* 0x00000004006c1947 */ /* 0x000fec0003800000 */
[----:B------:R-:W1:Y:S01]  /*68f0*/  LDC R4, c[0x0][0x3f4] ;  /* 0x0000fd00ff047b82 */ /* 0x000e620000000800 */
[----:B------:R-:W-:Y:S01]  /*6900*/  BSSY B2, `(.L_x_14975) ;  /* 0x000002e000027945 */ /* 0x000fe20003800000 */
[-C--:B-1----:R-:W-:Y:S02]  /*6910*/  ISETP.GE.AND P0, PT, R152, R4.reuse, PT ;  /* 0x000000049800720c */ /* 0x082fe40003f06270 */
[----:B------:R-:W-:-:S11]  /*6920*/  ISETP.GE.AND P1, PT, R155, R4, PT ;  /* 0x000000049b00720c */ /* 0x000fd60003f26270 */
[----:B------:R-:W-:Y:S05]  /*6930*/  @P0 BRA `(.L_x_14976) ;  /* 0x0000000000a80947 */ /* 0x000fea0003800000 */
[----:B------:R-:W1:Y:S01]  /*6940*/  LDS.128 R4, [R3+0x8400] ;  /* 0x0084000003047984 */ /* 0x000e620000000c00 */
[----:B------:R-:W-:Y:S01]  /*6950*/  SHF.R.U32.HI R40, RZ, 0x10, R33 ;  /* 0x00000010ff287819 */ /* 0x000fe20000011621 */
[--C-:B------:R-:W-:Y:S01]  /*6960*/  HADD2.F32 R39, -RZ, R41.reuse.H0_H0 ;  /* 0x20000029ff277230 */ /* 0x100fe20000004100 */
[----:B------:R-:W-:Y:S01]  /*6970*/  SHF.R.U32.HI R38, RZ, 0x10, R31 ;  /* 0x00000010ff267819 */ /* 0x000fe2000001161f */
[----:B0-----:R-:W-:Y:S01]  /*6980*/  HADD2.F32 R37, -RZ, R41.H1_H1 ;  /* 0x30000029ff257230 */ /* 0x001fe20000004100 */
        /* <DEDUP_REMOVED lines=19> */
[--C-:B------:R-:W-:Y:S02]  /*6ac0*/  HADD2.F32 R37, -RZ, R47.reuse.H0_H0 ;  /* 0x2000002fff257230 */ /* 0x100fe40000004100 */
[----:B------:R-:W-:Y:S01]  /*6ad0*/  FFMA.FTZ R39, R7, R39, R38 ;  /* 0x0000002707277223 */ /* 0x000fe20000010026 */
[----:B------:R-:W-:-:S02]  /*6ae0*/  HADD2.F32 R32, -RZ, R47.H1_H1 ;  /* 0x3000002fff207230 */ /* 0x000fc40000004100 */
        /* <DEDUP_REMOVED lines=15> */
.L_x_14976:
[----:B------:R-:W-:Y:S05]  /*6be0*/  BSYNC B2 ;  /* 0x0000000000027941 */ /* 0x000fea0003800000 */
.L_x_14975:
[----:B------:R-:W-:Y:S05]  /*6bf0*/  @P1 BRA `(.L_x_14974) ;  /* 0x0000000000a81947 */ /* 0x000fea0003800000 */
[----:B-1----:R-:W1:Y:S01]  /*6c00*/  LDS.128 R4, [R0] ;  /* 0x0000000000047984 */ /* 0x002e620000000c00 */
[----:B------:R-:W-:Y:S01]  /*6c10*/  SHF.R.U32.HI R31, RZ, 0x10, R25 ;  /* 0x00000010ff1f7819 */ /* 0x000fe20000011619 */
[----:B------:R-:W-:Y:S01]  /*6c20*/  HADD2.F32 R30, -RZ, R48.H0_H0 ;  /* 0x20000030ff1e7230 */ /* 0x000fe20000004100 */
[----:B------:R-:W-:Y:S01]  /*6c30*/  SHF.R.U32.HI R33, RZ, 0x10, R21 ;  /* 0x00000010ff217819 */ /* 0x000fe20000011615 */
[----:B------:R-:W-:Y:S01]  /*6c40*/  HADD2.F32 R32, -RZ, R36.H1_H1 ;  /* 0x30000024ff207230 */ /* 0x000fe20000004100 */
        /* <DEDUP_REMOVED lines=37> */
.L_x_14974:
[----:B------:R-:W-:Y:S05]  /*6ea0*/  BSYNC B1 ;  /* 0x0000000000017941 */ /* 0x000fea0003800000 */
.L_x_14973:
[----:B-12---:R-:W-:-:S05]  /*6eb0*/  VIADD R4, R19, 0x60 ;  /* 0x0000006013047836 */ /* 0x006fca0000000000 */
[----:B------:R-:W-:-:S13]  /*6ec0*/  ISETP.GE.AND P0, PT, R4, R34, PT ;  /* 0x000000220400720c */ /* 0x000fda0003f06270 */
[----:B------:R-:W-:Y:S05]  /*6ed0*/  @P0 BRA `(.L_x_14977) ;  /* 0x0000001800ac0947 */ /* 0x000fea0003800000 */
[----:B------:R-:W1:Y:S01]  /*6ee0*/  LDC R4, c[0x0][0x3f4] ;  /* 0x0000fd00ff047b82 */ /* 0x000e620000000800 */
[----:B------:R-:W-:Y:S01]  /*6ef0*/  BSSY B1, `(.L_x_14978) ;  /* 0x000002e000017945 */ /* 0x000fe20003800000 */
[-C--:B-1----:R-:W-:Y:S02]  /*6f00*/  ISETP.GE.AND P0, PT, R152, R4.reuse, PT ;  /* 0x000000049800720c */ /* 0x082fe40003f06270 */
[----:B------:R-:W-:-:S11]  /*6f10*/  ISETP.GE.AND P1, PT, R155, R4, PT ;  /* 0x000000049b00720c */ /* 0x000fd60003f26270 */
[----:B------:R-:W-:Y:S05]  /*6f20*/  @P0 BRA `(.L_x_14979) ;  /* 0x0000000000a80947 */ /* 0x000fea0003800000 */
[----:B------:R-:W1:Y:S01]  /*6f30*/  LDS.128 R4, [R3+0xb400] ;  /* 0x00b4000003047984 */ /* 0x000e620000000c00 */
[--C-:B------:R-:W-:Y:S01]  /*6f40*/  SHF.R.U64 R33, R26, 0x10, R27.reuse ;  /* 0x000000101a217819 */ /* 0x100fe2000000121b */
[----:B------:R-:W-:Y:S01]  /*6f50*/  HADD2.F32 R24, -RZ, R48.H1_H1 ;  /* 0x30000030ff187230 */ /* 0x000fe20000004100 */
[----:B------:R-:W-:Y:S01]  /*6f60*/  SHF.R.U32.HI R26, RZ, 0x10, R27 ;  /* 0x00000010ff1a7819 */ /* 0x000fe2000001161b */
[----:B------:R-:W-:Y:S01]  /*6f70*/  HADD2.F32 R36, -RZ, R36.H0_H0 ;  /* 0x20000024ff247230 */ /* 0x000fe20000004100 */
[--C-:B------:R-:W-:Y:S02]  /*6f80*/  SHF.R.U32.HI R25, RZ, 0x10, R13.reuse ;  /* 0x00000010ff197819 */ /* 0x100fe4000001160d */
[----:B------:R-:W-:Y:S01]  /*6f90*/  SHF.R.U64 R34, R12, 0x10, R13 ;  /* 0x000000100c227819 */ /* 0x000fe2000000120d */
[----:B------:R-:W-:Y:S02]  /*6fa0*/  HADD2.F32 R26, -RZ, R26.H0_H0 ;  /* 0x2000001aff1a7230 */ /* 0x000fe40000004100 */
[----:B------:R-:W-:-:S02]  /*6fb0*/  HADD2.F32 R25, -RZ, R25.H0_H0 ;  /* 0x20000019ff197230 */ /* 0x000fc40000004100 */
[--C-:B-1----:R-:W-:Y:S02]  /*6fc0*/  HADD2.F32 R21, -RZ, R7.reuse.H1_H1 ;  /* 0x30000007ff157230 */ /* 0x102fe40000004100 */
[----:B------:R-:W-:Y:S02]  /*6fd0*/  HADD2.F32 R20, -RZ, R7.H0_H0 ;  /* 0x20000007ff147230 */ /* 0x000fe40000004100 */
[--C-:B------:R-:W-:Y:S02]  /*6fe0*/  HADD2.F32 R7, -RZ, R4.reuse.H0_H0 ;  /* 0x20000004ff077230 */ /* 0x100fe40000004100 */
[C---:B------:R-:W-:Y:S01]  /*6ff0*/  FMUL.FTZ R27, R21.reuse, R26 ;  /* 0x0000001a151b7220 */ /* 0x040fe20000410000 */
[----:B------:R-:W-:Y:S01]  /*7000*/  FMUL.FTZ R21, R21, R25 ;  /* 0x0000001915157220 */ /* 0x000fe20000410000 */
[----:B------:R-:W-:Y:S02]  /*7010*/  HADD2.F32 R4, -RZ, R4.H1_H1 ;  /* 0x30000004ff047230 */ /* 0x000fe40000004100 */
[----:B------:R-:W-:-:S02]  /*7020*/  HADD2.F32 R12, -RZ, R6.H0_H0 ;  /* 0x20000006ff0c7230 */ /* 0x000fc40000004100 */
[----:B------:R-:W-:Y:S01]  /*7030*/  FFMA.FTZ R32, R20, R26, R21 ;  /* 0x0000001a14207223 */ /* 0x000fe20000010015 */
[----:B------:R-:W-:Y:S02]  /*7040*/  HADD2.F32 R13, -RZ, R6.H1_H1 ;  /* 0x30000006ff0d7230 */ /* 0x000fe40000004100 */
[----:B------:R-:W-:Y:S01]  /*7050*/  FMUL.FTZ R30, R4, R36 ;  /* 0x00000024041e7220 */ /* 0x000fe20000410000 */
[----:B------:R-:W-:Y:S02]  /*7060*/  HADD2.F32 R21, -RZ, R29.H0_H0 ;  /* 0x2000001dff157230 */ /* 0x000fe40000004100 */
[----:B------:R-:W-:Y:S01]  /*7070*/  FFMA.FTZ R31, R20, R25, -R27 ;  /* 0x00000019141f7223 */ /* 0x000fe2000001081b */
[----:B------:R-:W-:Y:S02]  /*7080*/  HADD2.F32 R6, -RZ, R5.H0_H0 ;  /* 0x20000005ff067230 */ /* 0x000fe40000004100 */
[----:B------:R-:W-:Y:S01]  /*7090*/  FMUL.FTZ R26, R4, R24 ;  /* 0x00000018041a7220 */ /* 0x000fe20000410000 */
[----:B------:R-:W-:-:S02]  /*70a0*/  HADD2.F32 R29, -RZ, R29.H1_H1 ;  /* 0x3000001dff1d7230 */ /* 0x000fc40000004100 */
        /* <DEDUP_REMOVED lines=18> */
.L_x_14979:
[----:B------:R-:W-:Y:S05]  /*71d0*/  BSYNC B1 ;  /* 0x0000000000017941 */ /* 0x000fea0003800000 */
.L_x_14978:
        /* <DEDUP_REMOVED lines=44> */
.L_x_14964:
[----:B------:R-:W1:Y:S01]  /*74a0*/  S2R R0, SR_TID.X ;  /* 0x0000000000007919 */ /* 0x000e620000002100 */
[----:B------:R-:W2:Y:S01]  /*74b0*/  LDC R32, c[0x0][0x448] ;  /* 0x00011200ff207b82 */ /* 0x000ea20000000800 */
[----:B------:R-:W-:Y:S01]  /*74c0*/  ULDC.64 UR4, c[0x0][0x3f8] ;  /* 0x0000fe0000047ab9 */ /* 0x000fe20000000a00 */
[----:B------:R-:W-:Y:S01]  /*74d0*/  ULDC.64 UR6, c[0x0][0x408] ;  /* 0x0001020000067ab9 */ /* 0x000fe20000000a00 */
[----:B------:R-:W-:Y:S01]  /*74e0*/  MOV R4, R24 ;  /* 0x0000001800047202 */ /* 0x000fe20000000f00 */
[----:B------:R-:W-:Y:S01]  /*74f0*/  IMAD.MOV.U32 R27, RZ, RZ, R31 ;  /* 0x000000ffff1b7224 */ /* 0x000fe200078e001f */
[----:B------:R-:W-:Y:S02]  /*7500*/  SHF.R.S32.HI R43, RZ, 0x1f, R16 ;  /* 0x0000001fff2b7819 */ /* 0x000fe40000011410 */
        /* <DEDUP_REMOVED lines=63> */
[----:B------:R-:W-:Y:S01]  /*7900*/  MOV R9, R37 ;  /* 0x0000002500097202 */ /* 0x000fe20000000f00 */
[----:B---3--:R-:W-:-:S02]  /*7910*/  @!P1 IMAD.MOV.U32 R20, RZ, RZ, R4 ;  /* 0x000000ffff149224 */ /* 0x008fc400078e0004 */
[----:B------:R0:W3:Y:S01]  /*7920*/  SHFL.IDX PT, R3, R25, 0x1, 0x1c1f ;  /* 0x003c1f0019037f89 */ /* 0x0000e200000e0000 */
[----:B------:R-:W-:Y:S01]  /*7930*/  @!P1 IMAD.MOV.U32 R21, RZ, RZ, R5 ;  /* 0x000000ffff159224 */ /* 0x000fe200078e0005 */
[----:B------:R-:W-:Y:S01]  /*7940*/  PRMT R33, R8, 0x5410, R9 ;  /* 0x0000541008217816 */ /* 0x000fe20000000009 */
[----:B------:R-:W-:Y:S01]  /*7950*/  @!P1 IMAD.MOV.U32 R30, RZ, RZ, R6 ;  /* 0x000000ffff1e9224 */ /* 0x000fe200078e0006 */
[----:B------:R-:W-:Y:S01]  /*7960*/  MOV R4, R20 ;  /* 0x0000001400047202 */ /* 0x000fe20000000f00 */
[----:B------:R-:W-:Y:S02]  /*7970*/  @!P1 IMAD.MOV.U32 R31, RZ, RZ, R7 ;  /* 0x000000ffff1f9224 */ /* 0x000fe400078e0007 */
[----:B------:R-:W-:Y:S02]  /*7980*/  IMAD.MOV.U32 R5, RZ, RZ, R21 ;  /* 0x000000ffff057224 */ /* 0x000fe400078e0015 */
[----:B------:R-:W-:Y:S02]  /*7990*/  IMAD.MOV.U32 R6, RZ, RZ, R30 ;  /* 0x000000ffff067224 */ /* 0x000fe400078e001e */
[----:B------:R-:W-:Y:S01]  /*79a0*/  IMAD.MOV.U32 R7, RZ, RZ, R31 ;  /* 0x000000ffff077224 */ /* 0x000fe200078e001f */
[----:B------:R-:W-:-:S02]  /*79b0*/  PRMT R45, R5, 0x7610, R45 ;  /* 0x00007610052d7816 */ /* 0x000fc4000000002d */
[----:B------:R-:W-:Y:S02]  /*79c0*/  PRMT R56, R4, 0x5410, R6 ;  /* 0x0000541004387816 */ /* 0x000fe40000000006 */
[----:B------:R-:W-:Y:S02]  /*79d0*/  CS2R R4, SRZ ;  /* 0x0000000000047805 */ /* 0x000fe4000001ff00 */
[----:B01--4-:R-:W-:-:S07]  /*79e0*/  PRMT R42, R42, 0x5410, R7 ;  /* 0x000054102a2a7816 */ /* 0x013fce0000000007 */
.L_x_15197:
[----:B------:R-:W4:Y:S01]  /*79f0*/  LDL R7, [R1+0x50] ;  /* 0x0000500001077983 */ /* 0x000f220000100800 */
[----:B------:R-:W-:Y:S01]  /*7a00*/  VIADD R39, R39, 0x60 ;  /* 0x0000006027277836 */ /* 0x000fe20000000000 */
[----:B------:R-:W-:Y:S01]  /*7a10*/  BSSY B1, `(.L_x_14981) ;  /* 0x0000016000017945 */ /* 0x000fe20003800000 */
[----:B------:R-:W-:Y:S02]  /*7a20*/  CS2R R8, SRZ ;  /* 0x0000000000087805 */ /* 0x000fe4000001ff00 */
[----:B------:R-:W-:Y:S02]  /*7a30*/  CS2R R10, SRZ ;  /* 0x00000000000a7805 */ /* 0x000fe4000001ff00 */
[----:B------:R-:W-:Y:S02]  /*7a40*/  ISETP.GE.AND P1, PT, R39, R32, PT ;  /* 0x000000202700720c */ /* 0x000fe40003f26270 */
[----:B----4-:R-:W-:-:S04]  /*7a50*/  LEA.HI R6, R7, R7, RZ, 0x1 ;  /* 0x0000000707067211 */ /* 0x010fc800078f08ff */
[----:B------:R-:W-:-:S04]  /*7a60*/  LOP3.LUT R6, R6, 0xfffffffe, RZ, 0xc0, !PT ;  /* 0xfffffffe06067812 */ /* 0x000fc800078ec0ff */
[----:B------:R-:W-:Y:S02]  /*7a70*/  IADD3 R13, R7, -R6, RZ ;  /* 0x80000006070d7210 */ /* 0x000fe40007ffe0ff */
[----:B------:R-:W-:Y:S02]  /*7a80*/  CS2R R6, SRZ ;  /* 0x0000000000067805 */ /* 0x000fe4000001ff00 */
        /* <DEDUP_REMOVED lines=13> */
[----:B------:R-:W5:Y:S02]  /*7b60*/  LD.E.128 R4, desc[UR40][R4.64] ;  /* 0x0000002804047980 */ /* 0x000f64000c101d00 */
.L_x_14982:
[----:B------:R-:W-:Y:S05]  /*7b70*/  BSYNC B1 ;  /* 0x0000000000017941 */ /* 0x000fea0003800000 */
.L_x_14981:
[----:B------:R-:W0:Y:S01]  /*7b80*/  SYNCS.PHASECHK.TRANS64.TRYWAIT P1, [R2+URZ+0x16800], R13 ;  /* 0x0168000d020075a7 */ /* 0x000e22000802017f */
[----:B------:R-:W-:Y:S01]  /*7b90*/  IMAD R29, R29, -0xc0, R32 ;  /* 0xffffff401d1d7824 */ /* 0x000fe200078e0220 */
[----:B---3-5:R-:W-:Y:S01]  /*7ba0*/  MOV R3, R4 ;  /* 0x0000000400037202 */ /* 0x028fe20000000f00 */
[----:B------:R-:W-:Y:S01]  /*7bb0*/  VIADD R14, R19, 0x60 ;  /* 0x00000060130e7836 */ /* 0x000fe20000000000 */
[----:B------:R-:W-:Y:S01]  /*7bc0*/  BSSY B1, `(.L_x_14983) ;  /* 0x0000010000017945 */ /* 0x000fe20003800000 */
[----:B------:R-:W-:Y:S01]  /*7bd0*/  IMAD.MOV.U32 R12, RZ, RZ, R5 ;  /* 0x000000ffff0c7224 */ /* 0x000fe200078e0005 */
[----:B--2---:R-:W-:Y:S01]  /*7be0*/  VIMNMX R0, R29, 0xc0, PT ;  /* 0x000000c01d007848 */ /* 0x004fe20003fe0100 */
[----:B------:R-:W-:Y:S01]  /*7bf0*/  IMAD.IADD R39, R16, 0x1, R41 ;  /* 0x0000000110277824 */ /* 0x000fe200078e0229 */
[----:B------:R-:W-:Y:S01]  /*7c00*/  PRMT R32, R32, 0x5410, R3 ;  /* 0x0000541020207816 */ /* 0x000fe20000000003 */
[----:B------:R-:W-:Y:S01]  /*7c10*/  IMAD.MOV.U32 R3, RZ, RZ, R7 ;  /* 0x000000ffff037224 */ /* 0x000fe200078e0007 */
[----:B------:R-:W-:-:S02]  /*7c20*/  ISETP.GE.OR P2, PT, R19, R0, P0 ;  /* 0x000000001300720c */ /* 0x000fc40000746670 */
[----:B------:R-:W-:Y:S01]  /*7c30*/  ISETP.GE.OR P0, PT, R14, R0, P0 ;  /* 0x000000000e00720c */ /* 0x000fe20000706670 */
[----:B------:R-:W-:Y:S01]  /*7c40*/  IMAD.MOV.U32 R0, RZ, RZ, R6 ;  /* 0x000000ffff007224 */ /* 0x000fe200078e0006 */
[----:B------:R-:W-:Y:S01]  /*7c50*/  PRMT R38, R12, 0x7610, R38 ;  /* 0x000076100c267816 */ /* 0x000fe20000000026 */
[----:B------:R-:W-:Y:S01]  /*7c60*/  IMAD.MOV.U32 R12, RZ, RZ, R8 ;  /* 0x000000ffff0c7224 */ /* 0x000fe200078e0008 */
[----:B------:R-:W-:Y:S02]  /*7c70*/  MOV R14, R9 ;  /* 0x00000009000e7202 */ /* 0x000fe40000000f00 */
[----:B------:R-:W-:Y:S02]  /*7c80*/  PRMT R29, R0, 0x5410, R3 ;  /* 0x00005410001d7816 */ /* 0x000fe40000000003 */
[----:B------:R-:W-:Y:S02]  /*7c90*/  PRMT R32, R12, 0x7610, R32 ;  /* 0x000076100c207816 */ /* 0x000fe40000000020 */
[----:B------:R-:W-:Y:S01]  /*7ca0*/  PRMT R38, R38, 0x5410, R14 ;  /* 0x0000541026267816 */ /* 0x000fe2000000000e */
[----:B0-----:R-:W-:Y:S06]  /*7cb0*/  @!P1 BRA `(.L_x_14984) ;  /* 0x0000012400989947 */ /* 0x001fec0003800000 */
.L_x_15198:
[----:B------:R-:W-:Y:S05]  /*7cc0*/  BSYNC B1 ;  /* 0x0000000000017941 */ /* 0x000fea0003800000 */
.L_x_14983:
        /* <DEDUP_REMOVED lines=21> */
[----:B------:R-:W-:Y:S02]  /*7e20*/  SHF.R.U32.HI R52, RZ, 0x10, R37 ;  /* 0x00000010ff347819 */ /* 0x000fe40000011625 */
[----:B--2---:R-:W-:-:S04]  /*7e30*/  SHF.L.U32 R12, R12, 0x6, RZ ;  /* 0x000000060c0c7819 */ /* 0x004fc800000006ff */
[----:B------:R-:W-:-:S04]  /*7e40*/  LOP3.LUT R24, R12, 0x1c0, RZ, 0xc0, !PT ;  /* 0x000001c00c187812 */ /* 0x000fc800078ec0ff */
[----:B------:R-:W-:Y:S02]  /*7e50*/  SHF.R.U32.HI R15, RZ, 0x3, R24 ;  /* 0x00000003ff0f7819 */ /* 0x000fe40000011618 */
[----:B------:R-:W-:Y:S02]  /*7e60*/  LOP3.LUT R12, R24, 0x38, R16, 0xf8, !PT ;  /* 0x00000038180c7812 */ /* 0x000fe400078ef810 */
[----:B------:R-:W-:Y:S02]  /*7e70*/  LOP3.LUT R24, R15, R39, R24, 0x1e, !PT ;  /* 0x000000270f187212 */ /* 0x000fe400078e1e18 */
[----:B------:R-:W-:-:S03]  /*7e80*/  LOP3.LUT R12, R12, R15, RZ, 0x3c, !PT ;  /* 0x0000000f0c0c7212 */ /* 0x000fc600078e3cff */
[C---:B------:R-:W-:Y:S02]  /*7e90*/  IMAD R41, R25.reuse, 0x200, R24 ;  /* 0x0000020019297824 */ /* 0x040fe400078e0218 */
[----:B0-----:R-:W-:Y:S02]  /*7ea0*/  IMAD R13, R25, 0x200, R12 ;  /* 0x00000200190d7824 */ /* 0x001fe400078e020c */
[--C-:B------:R-:W-:Y:S02]  /*7eb0*/  IMAD R41, R41, 0x2, R2.reuse ;  /* 0x0000000229297824 */ /* 0x100fe400078e0202 */
[----:B------:R-:W-:-:S03]  /*7ec0*/  IMAD R40, R13, 0x2, R2 ;  /* 0x000000020d287824 */ /* 0x000fc600078e0202 */
        /* <DEDUP_REMOVED lines=73> */
.L_x_14986:
[----:B------:R-:W-:Y:S05]  /*8360*/  BSYNC B1 ;  /* 0x0000000000017941 */ /* 0x000fea0003800000 */
.L_x_14985:
[----:B------:R-:W-:Y:S01]  /*8370*/  PRMT R43, R0, 0x5410, R3 ;  /* 0x00005410002b7816 */ /* 0x000fe20000000003 */
[----:B------:R-:W-:Y:S06]  /*8380*/  @P0 BRA `(.L_x_14977) ;  /* 0x0000000400800947 */ /* 0x000fec0003800000 */
[----:B------:R-:W2:Y:S01]  /*8390*/  LDL R20, [R1+0x3c] ;  /* 0x00003c0001147983 */ /* 0x000ea20000100800 */
[C---:B-1----:R-:W-:Y:S01]  /*83a0*/  IADD3 R12, R19.reuse, 0x60, RZ ;  /* 0x00000060130c7810 */ /* 0x042fe20007ffe0ff */
[----:B0-----:R-:W-:Y:S02]  /*83b0*/  VIADD R13, R19, 0x60 ;  /* 0x00000060130d7836 */ /* 0x001fe40000000000 */
[----:B------:R-:W3:Y:S02]  /*83c0*/  LDL R44, [R1+0x54] ;  /* 0x00005400012c7983 */ /* 0x000ee40000100800 */
[----:B------:R-:W-:Y:S02]  /*83d0*/  IMAD.SHL.U32 R12, R12, 0x40, RZ ;  /* 0x000000400c0c7824 */ /* 0x000fe400078e00ff */
[----:B------:R-:W-:-:S03]  /*83e0*/  IMAD.SHL.U32 R13, R13, 0x40, RZ ;  /* 0x000000400d0d7824 */ /* 0x000fc600078e00ff */
[----:B------:R-:W-:Y:S02]  /*83f0*/  LOP3.LUT R12, R12, 0x1c0, RZ, 0xc0, !PT ;  /* 0x000001c00c0c7812 */ /* 0x000fe400078ec0ff */
[----:B------:R-:W-:Y:S02]  /*8400*/  LOP3.LUT R13, R13, 0x1c0, RZ, 0xc0, !PT ;  /* 0x000001c00d0d7812 */ /* 0x000fe400078ec0ff */
[----:B------:R-:W-:-:S04]  /*8410*/  SHF.R.U32.HI R12, RZ, 0x3, R12 ;  /* 0x00000003ff0c7819 */ /* 0x000fc8000001160c */
[----:B------:R-:W-:Y:S02]  /*8420*/  LOP3.LUT R39, R12, R39, R13, 0x1e, !PT ;  /* 0x000000270c277212 */ /* 0x000fe400078e1e0d */
[----:B------:R-:W-:Y:S01]  /*8430*/  SHF.R.U64 R41, R10, 0x10, R11 ;  /* 0x000000100a297819 */ /* 0x000fe2000000120b */
[--C-:B------:R-:W-:Y:S01]  /*8440*/  HADD2.F32 R10, -RZ, R38.reuse.H1_H1 ;  /* 0x30000026ff0a7230 */ /* 0x100fe20000004100 */
[--C-:B------:R-:W-:Y:S01]  /*8450*/  SHF.R.U64 R35, R6, 0x10, R7.reuse ;  /* 0x0000001006237819 */ /* 0x100fe20000001207 */
[----:B------:R-:W-:Y:S01]  /*8460*/  HADD2.F32 R38, -RZ, R38.H0_H0 ;  /* 0x20000026ff267230 */ /* 0x000fe20000004100 */
[----:B------:R-:W-:Y:S02]  /*8470*/  SHF.R.U32.HI R33, RZ, 0x10, R7 ;  /* 0x00000010ff217819 */ /* 0x000fe40000011607 */
[--C-:B------:R-:W-:Y:S02]  /*8480*/  SHF.R.U32.HI R21, RZ, 0x10, R9.reuse ;  /* 0x00000010ff157819 */ /* 0x100fe40000011609 */
[----:B------:R-:W-:-:S02]  /*8490*/  SHF.R.U64 R42, R8, 0x10, R9 ;  /* 0x00000010082a7819 */ /* 0x000fc40000001209 */
[----:B------:R-:W-:Y:S01]  /*84a0*/  SHF.R.U32.HI R40, RZ, 0x10, R11 ;  /* 0x00000010ff287819 */ /* 0x000fe2000001160b */
[----:B------:R-:W-:Y:S01]  /*84b0*/  HADD2.F32 R11, -RZ, R29.H0_H0 ;  /* 0x2000001dff0b7230 */ /* 0x000fe20000004100 */
[----:B------:R-:W-:Y:S01]  /*84c0*/  SHF.R.U64 R37, R4, 0x10, R5 ;  /* 0x0000001004257819 */ /* 0x000fe20000001205 */
[----:B--2---:R-:W-:Y:S01]  /*84d0*/  IMAD.IADD R39, R20, 0x1, R39 ;  /* 0x0000000114277824 */ /* 0x004fe200078e0227 */
[----:B---3--:R-:W0:Y:S04]  /*84e0*/  LDS.128 R12, [R44+0x8400] ;  /* 0x008400002c0c7984 */ /* 0x008e280000000c00 */
[----:B------:R-:W-:-:S05]  /*84f0*/  LEA R39, R39, R2, 0x1 ;  /* 0x0000000227277211 */ /* 0x000fca00078e08ff */
[----:B------:R-:W1:Y:S01]  /*8500*/  LDS.128 R24, [R39+0x8400] ;  /* 0x0084000027187984 */ /* 0x000e620000000c00 */
[----:B------:R-:W-:-:S05]  /*8510*/  SHF.R.U32.HI R20, RZ, 0x10, R5 ;  /* 0x00000010ff147819 */ /* 0x000fca0000011605 */
[----:B------:R-:W-:Y:S02]  /*8520*/  HADD2.F32 R20, -RZ, R20.H0_H0 ;  /* 0x20000014ff147230 */ /* 0x000fe40000004100 */
[----:B0-----:R-:W-:Y:S02]  /*8530*/  HADD2.F32 R3, -RZ, R13.H0_H0 ;  /* 0x2000000dff037230 */ /* 0x001fe40000004100 */
[----:B-1----:R-:W-:-:S05]  /*8540*/  HADD2.F32 R7, -RZ, R25.H0_H0 ;  /* 0x20000019ff077230 */ /* 0x002fca0000004100 */
[C---:B------:R-:W-:Y:S01]  /*8550*/  FMUL.FTZ R30, R7.reuse, R38 ;  /* 0x00000026071e7220 */ /* 0x040fe20000410000 */
[-C--:B------:R-:W-:Y:S01]  /*8560*/  FMUL.FTZ R34, R7, R10.reuse ;  /* 0x0000000a07227220 */ /* 0x080fe20000410000 */
[----:B------:R-:W-:Y:S02]  /*8570*/  HADD2.F32 R25, -RZ, R25.H1_H1 ;  /* 0x30000019ff197230 */ /* 0x000fe40000004100 */
[C---:B------:R-:W-:Y:S01]  /*8580*/  FFMA.FTZ R30, R3.reuse, R10, -R30 ;  /* 0x0000000a031e7223 */ /* 0x040fe2000001081e */
[----:B------:R-:W-:Y:S02]  /*8590*/  HADD2.F32 R6, -RZ, R24.H0_H0 ;  /* 0x20000018ff067230 */ /* 0x000fe40000004100 */
[----:B------:R-:W-:Y:S01]  /*85a0*/  FFMA.FTZ R34, R3, R38, R34 ;  /* 0x0000002603227223 */ /* 0x000fe20000010022 */
[----:B------:R-:W-:Y:S02]  /*85b0*/  HADD2.F32 R10, -RZ, R21.H0_H0 ;  /* 0x20000015ff0a7230 */ /* 0x000fe40000004100 */
[----:B------:R-:W-:-:S02]  /*85c0*/  HADD2.F32 R7, -RZ, R32.H1_H1 ;  /* 0x30000020ff077230 */ /* 0x000fc40000004100 */
[----:B------:R-:W-:Y:S02]  /*85d0*/  HADD2.F32 R3, -RZ, R32.H0_H0 ;  /* 0x20000020ff037230 */ /* 0x000fe40000004100 */
[C---:B------:R-:W-:Y:S01]  /*85e0*/  FMUL.FTZ R36, R25.reuse, R20 ;  /* 0x0000001419247220 */ /* 0x040fe20000410000 */
[----:B------:R-:W-:Y:S02]  /*85f0*/  HADD2.F32 R13, -RZ, R13.H1_H1 ;  /* 0x3000000dff0d7230 */ /* 0x000fe40000004100 */
[-C--:B------:R-:W-:Y:S01]  /*8600*/  FMUL.FTZ R32, R25, R10.reuse ;  /* 0x0000000a19207220 */ /* 0x080fe20000410000 */
[----:B------:R-:W-:Y:S02]  /*8610*/  HADD2.F32 R0, -RZ, R12.H0_H0 ;  /* 0x2000000cff007230 */ /* 0x000fe40000004100 */
[C---:B------:R-:W-:Y:S01]  /*8620*/  FMUL.FTZ R21, R6.reuse, R7 ;  /* 0x0000000706157220 */ /* 0x040fe20000410000 */
[-C--:B------:R-:W-:Y:S01]  /*8630*/  FMUL.FTZ R6, R6, R3.reuse ;  /* 0x0000000306067220 */ /* 0x080fe20000410000 */
[C---:B------:R-:W-:Y:S01]  /*8640*/  FFMA.FTZ R25, R13.reuse, R10, -R36 ;  /* 0x0000000a0d197223 */ /* 0x040fe20000010824 */
[----:B------:R-:W-:Y:S01]  /*8650*/  FFMA.FTZ R31, R13, R20, R32 ;  /* 0x000000140d1f7223 */ /* 0x000fe20000010020 */
[----:B------:R-:W-:Y:S01]  /*8660*/  FFMA.FTZ R21, R0, R3, -R21 ;  /* 0x0000000300157223 */ /* 0x000fe20000010815 */
[----:B------:R-:W-:-:S02]  /*8670*/  HADD2.F32 R8, -RZ, R26.H0_H0 ;  /* 0x2000001aff087230 */ /* 0x000fc40000004100 */
[----:B------:R-:W-:Y:S01]  /*8680*/  FFMA.FTZ R13, R0, R7, R6 ;  /* 0x00000007000d7223 */ /* 0x000fe20000010006 */
[----:B------:R-:W-:Y:S02]  /*8690*/  HADD2.F32 R9, -RZ, R27.H0_H0 ;  /* 0x2000001bff097230 */ /* 0x000fe40000004100 */
[----:B------:R-:W-:Y:S02]  /*86a0*/  HADD2.F32 R3, -RZ, R43.H0_H0 ;  /* 0x2000002bff037230 */ /* 0x000fe40000004100 */
[----:B------:R-:W-:Y:S02]  /*86b0*/  HADD2.F32 R10, -RZ, R29.H1_H1 ;  /* 0x3000001dff0a7230 */ /* 0x000fe40000004100 */
[----:B------:R-:W-:Y:S02]  /*86c0*/  HADD2.F32 R0, -RZ, R43.H1_H1 ;  /* 0x3000002bff007230 */ /* 0x000fe40000004100 */
[----:B------:R-:W-:Y:S01]  /*86d0*/  FMUL.FTZ R7, R8, R11 ;  /* 0x0000000b08077220 */ /* 0x000fe20000410000 */
[----:B------:R-:W-:-:S02]  /*86e0*/  HADD2.F32 R5, -RZ, R15.H0_H0 ;  /* 0x2000000fff057230 */ /* 0x000fc40000004100 */
[----:B------:R-:W-:Y:S01]  /*86f0*/  FMUL.FTZ R29, R8, R3 ;  /* 0x00000003081d7220 */ /* 0x000fe20000410000 */
[----:B------:R-:W-:Y:S02]  /*8700*/  HADD2.F32 R4, -RZ, R14.H0_H0 ;  /* 0x2000000eff047230 */ /* 0x000fe40000004100 */
[C---:B------:R-:W-:Y:S01]  /*8710*/  FMUL.FTZ R32, R9.reuse, R10 ;  /* 0x0000000a09207220 */ /* 0x040fe20000410000 */
[----:B------:R-:W-:Y:S02]  /*8720*/  HADD2.F32 R27, -RZ, R27.H1_H1 ;  /* 0x3000001bff1b7230 */ /* 0x000fe40000004100 */
[-C--:B------:R-:W-:Y:S01]  /*8730*/  FMUL.FTZ R9, R9, R0.reuse ;  /* 0x0000000009097220 */ /* 0x080fe20000410000 */
[----:B------:R-:W-:Y:S02]  /*8740*/  HADD2.F32 R8, -RZ, R33.H0_H0 ;  /* 0x20000021ff087230 */ /* 0x000fe40000004100 */
[----:B------:R-:W-:Y:S02]  /*8750*/  HADD2.F32 R6, -RZ, R40.H0_H0 ;  /* 0x20000028ff067230 */ /* 0x000fe40000004100 */
[----:B------:R-:W-:Y:S01]  /*8760*/  FFMA.FTZ R32, R5, R0, -R32 ;  /* 0x0000000005207223 */ /* 0x000fe20000010820 */
[----:B------:R-:W-:-:S02]  /*8770*/  HADD2.F32 R15, -RZ, R15.H1_H1 ;  /* 0x3000000fff0f7230 */ /* 0x000fc40000004100 */
[C---:B------:R-:W-:Y:S01]  /*8780*/  FFMA.FTZ R20, R4.reuse, R3, -R7 ;  /* 0x0000000304147223 */ /* 0x040fe20000010807 */
[----:B------:R-:W-:Y:S01]  /*8790*/  FFMA.FTZ R29, R4, R11, R29 ;  /* 0x0000000b041d7223 */ /* 0x000fe2000001001d */
        /* <DEDUP_REMOVED lines=31> */
.L_x_14977:
[----:B------:R-:W-:Y:S05]  /*8990*/  BSYNC B0 ;  /* 0x0000000000007941 */ /* 0x000fea0003800000 */
.L_x_14963:
        /* <DEDUP_REMOVED lines=8> */
.L_x_14960:
[----:B--2---:R-:W2:Y:S02]  /*8a20*/  LDL R0, [R1+0x4] ;  /* 0x0000040001007983 */ /* 0x004ea40000100800 */
[----:B--2---:R-:W-:-:S13]  /*8a30*/  ISETP.NE.AND P0, PT, R0, 0x3, PT ;  /* 0x000000030000780c */ /* 0x004fda0003f05270 */
[----:B------:R-:W-:Y:S05]  /*8a40*/  @!P0 BRA `(.L_x_14987) ;  /* 0x0000000000048947 */ /* 0x000fea0003800000 */
[----:B------:R-:W-:Y:S01]  /*8a50*/  BPT.TRAP 0x1 ;  /* 0x000000040000795c */ /* 0x000fe20000300000 */
.L_x_14987:
[----:B------:R-:W-:Y:S01]  /*8a60*/  IMAD R0, R18, 0x8, R2 ;  /* 0x0000000812007824 */ /* 0x000fe200078e0202 */
[----:B-1----:R-:W-:-:S04]  /*8a70*/  SHF.L.U32 R3, R23, 0x1f, RZ ;  /* 0x0000001f17037819 */ /* 0x002fc800000006ff */
[----:B------:R1:W2:Y:S01]  /*8a80*/  SYNCS.PHASECHK.TRANS64.TRYWAIT P2, [R0+URZ+0x16830], R3 ;  /* 0x01683003000075a7 */ /* 0x0002a2000804017f */
[----:B------:R-:W-:Y:S05]  /*8a90*/  @!P0 BRA `(.L_x_14988) ;  /* 0x0000000000048947 */ /* 0x000fea0003800000 */
[----:B------:R-:W-:Y:S01]  /*8aa0*/  BPT.TRAP 0x1 ;  /* 0x000000040000795c */ /* 0x000fe20000300000 */
.L_x_14988:
[----:B---3--:R-:W3:Y:S02]  /*8ab0*/  S2R R4, SR_TID.X ;  /* 0x0000000000047919 */ /* 0x008ee40000002100 */
[----:B---3--:R-:W-:-:S04]  /*8ac0*/  LOP3.LUT R4, R4, 0x7f, RZ, 0xc0, !PT ;  /* 0x0000007f04047812 */ /* 0x008fc800078ec0ff */
[----:B------:R-:W-:Y:S01]  /*8ad0*/  ISETP.NE.AND P1, PT, R4, RZ, PT ;  /* 0x000000ff0400720c */ /* 0x000fe20003f25270 */
[----:B--2---:R-:W-:-:S12]  /*8ae0*/  @P2 BRA `(.L_x_14989) ;  /* 0x0000000000082947 */ /* 0x004fd80003800000 */
[----:B------:R-:W2:Y:S02]  /*8af0*/  SYNCS.PHASECHK.TRANS64.TRYWAIT P2, [R0+URZ+0x16830], R3 ;  /* 0x01683003000075a7 */ /* 0x000ea4000804017f */
[----:B--2---:R-:W-:Y:S05]  /*8b00*/  @!P2 BRA `(.L_x_14990) ;  /* 0x000001180018a947 */ /* 0x004fea0003800000 */
.L_x_14989:
[----:B------:R-:W-:Y:S05]  /*8b10*/  WARPSYNC.ALL ;  /* 0x0000000000007948 */ /* 0x000fea0003800000 */
[----:B-12---:R-:W-:Y:S01]  /*8b20*/  VIADD R3, R2, 0xe400 ;  /* 0x0000e40002037836 */ /* 0x006fe20000000000 */
[----:B------:R-:W-:-:S04]  /*8b30*/  LOP3.LUT R4, R28, 0x10000, RZ, 0xfc, !PT ;  /* 0x000100001c047812 */ /* 0x000fc800078efcff */
[----:B------:R-:W-:-:S04]  /*8b40*/  SHF.R.U32.HI R3, RZ, 0x4, R3 ;  /* 0x00000004ff037819 */ /* 0x000fc80000011603 */
[----:B------:R-:W-:-:S04]  /*8b50*/  LOP3.LUT R3, R3, 0x3fff, RZ, 0xc0, !PT ;  /* 0x00003fff03037812 */ /* 0x000fc800078ec0ff */
[----:B------:R-:W-:Y:S01]  /*8b60*/  LOP3.LUT R6, R3, 0x10000, RZ, 0xfc, !PT ;  /* 0x0001000003067812 */ /* 0x000fe200078efcff */
[----:B------:R-:W-:Y:S01]  /*8b70*/  IMAD.MOV.U32 R5, RZ, RZ, 0x40000040 ;  /* 0x40000040ff057424 */ /* 0x000fe200078e00ff */
[----:B------:R-:W-:-:S03]  /*8b80*/  MOV R9, 0x40000040 ;  /* 0x4000004000097802 */ /* 0x000fc60000000f00 */
[----:B------:R-:W-:Y:S01]  /*8b90*/  IMAD R8, R18, 0x400, R6 ;  /* 0x0000040012087824 */ /* 0x000fe200078e0206 */
[----:B------:R-:W-:Y:S01]  /*8ba0*/  R2UR UR4, R4 ;  /* 0x00000000040472ca */ /* 0x000fe200000e0000 */
[----:B0----5:R-:W-:Y:S01]  /*8bb0*/  WARPGROUP.ARRIVE ;  /* 0x00000000000079c5 */ /* 0x021fe20000000000 */
[----:B------:R-:W-:Y:S01]  /*8bc0*/  R2UR UR5, R5 ;  /* 0x00000000050572ca */ /* 0x000fe200000e0000 */
[----:B------:R0:W-:Y:S01]  /*8bd0*/  STL [R1+0x28], R6 ;  /* 0x0000280601007387 */ /* 0x0001e20000100800 */
[----:B------:R-:W-:Y:S02]  /*8be0*/  R2UR UR6, R8 ;  /* 0x00000000080672ca */ /* 0x000fe400000e0000 */
[----:B------:R-:W-:Y:S01]  /*8bf0*/  R2UR UR7, R9 ;  /* 0x00000000090772ca */ /* 0x000fe200000e0000 */
[----:B------:R-:W-:Y:S01]  /*8c00*/  VIADD R156, R4, 0x2 ;  /* 0x00000002049c7836 */ /* 0x000fe20000000000 */
[----:B------:R-:W2:Y:S01]  /*8c10*/  LDL R89, [R1+0x44] ;  /* 0x0000440001597983 */ /* 0x000ea20000100800 */
[----:B------:R-:W-:-:S02]  /*8c20*/  IMAD.MOV.U32 R157, RZ, RZ, 0x40000040 ;  /* 0x40000040ff9d7424 */ /* 0x000fc400078e00ff */
[----:B------:R-:W-:Y:S01]  /*8c30*/  IMAD.MOV.U32 R7, RZ, RZ, 0x40000040 ;  /* 0x40000040ff077424 */ /* 0x000fe200078e00ff */
[----:B------:R-:W2:Y:S01]  /*8c40*/  LDL R95, [R1+0x2c] ;  /* 0x00002c00015f7983 */ /* 0x000ea20000100800 */
[----:B0-----:R-:W-:-:S03]  /*8c50*/  VIADD R6, R8, 0x2 ;  /* 0x0000000208067836 */ /* 0x001fc60000000000 */
[----:B------:R-:W3:Y:S03]  /*8c60*/  LDL R88, [R1+0x40] ;  /* 0x0000400001587983 */ /* 0x000ee60000100800 */
[----:B------:R-:W-:Y:S01]  /*8c70*/  HGMMA.64x128x16.F32 R24, gdesc[UR4], RZ, !UPT, gsb0 ;  /* 0x01e00000041879f0 */ /* 0x000fe2000c0008ff */
[----:B------:R-:W-:Y:S01]  /*8c80*/  R2UR UR4, R156 ;  /* 0x000000009c0472ca */ /* 0x000fe200000e0000 */
[----:B------:R-:W4:Y:S01]  /*8c90*/  LDL R91, [R1+0x30] ;  /* 0x00003000015b7983 */ /* 0x000f220000100800 */
[----:B------:R-:W-:Y:S02]  /*8ca0*/  R2UR UR5, R157 ;  /* 0x000000009d0572ca */ /* 0x000fe400000e0000 */
[----:B------:R-:W-:Y:S01]  /*8cb0*/  R2UR UR6, R6 ;  /* 0x00000000060672ca */ /* 0x000fe200000e0000 */
[----:B------:R-:W3:Y:S01]  /*8cc0*/  LDL R93, [R1+0x20] ;  /* 0x00002000015d7983 */ /* 0x000ee20000100800 */
[----:B------:R-:W-:Y:S01]  /*8cd0*/  R2UR UR7, R7 ;  /* 0x00000000070772ca */ /* 0x000fe200000e0000 */
[----:B------:R-:W-:Y:S01]  /*8ce0*/  VIADD R6, R8, 0x4 ;  /* 0x0000000408067836 */ /* 0x000fe20000000000 */
[----:B------:R-:W-:Y:S01]  /*8cf0*/  IADD3 R20, R4, 0x4, RZ ;  /* 0x0000000404147810 */ /* 0x000fe20007ffe0ff */
[----:B------:R-:W-:-:S02]  /*8d00*/  IMAD.MOV.U32 R21, RZ, RZ, 0x40000040 ;  /* 0x40000040ff157424 */ /* 0x000fc400078e00ff */
        /* <DEDUP_REMOVED lines=18> */
[----:B------:R-:W-:Y:S02]  /*8e30*/  R2UR UR7, R9 ;  /* 0x00000000090772ca */ /* 0x000fe400000e0000 */
[----:B------:R-:W0:Y:S01]  /*8e40*/  LDC R9, c[0x0][0x448] ;  /* 0x00011200ff097b82 */ /* 0x000e220000000800 */
[----:B------:R-:W-:-:S02]  /*8e50*/  WARPGROUP.DEPBAR.LE gsb0, 0x0 ;  /* 0x00008000000079c5 */ /* 0x000fc40000010000 */
[----:B------:R-:W-:-:S08]  /*8e60*/  WARPGROUP.ARRIVE ;  /* 0x00000000000079c5 */ /* 0x000fd00000000000 */
[----:B------:R-:W-:Y:S01]  /*8e70*/  HGMMA.64x128x16.F32 R24, gdesc[UR4], R24, gsb0 ;  /* 0x01e00000041879f0 */ /* 0x000fe20008000818 */
[----:B0-----:R-:W-:Y:S01]  /*8e80*/  ISETP.NE.AND P2, PT, R9, 0x1, PT ;  /* 0x000000010900780c */ /* 0x001fe20003f45270 */
[----:B------:R-:W-:Y:S01]  /*8e90*/  ULDC UR4, c[0x0][0x9d8] ;  /* 0x0002760000047ab9 */ /* 0x000fe20000000800 */
[----:B--2---:R-:W-:Y:S01]  /*8ea0*/  IMAD.IADD R89, R89, 0x1, R95 ;  /* 0x0000000159597824 */ /* 0x004fe200078e025f */
[----:B------:R-:W-:Y:S01]  /*8eb0*/  ULDC UR5, c[0x0][0x988] ;  /* 0x0002620000057ab9 */ /* 0x000fe20000000800 */
[----:B------:R-:W-:Y:S01]  /*8ec0*/  @!P1 VIADD R0, R0, 0x16840 ;  /* 0x0001684000009836 */ /* 0x000fe20000000000 */
[----:B------:R-:W-:Y:S01]  /*8ed0*/  ULDC UR6, c[0x0][0x988] ;  /* 0x0002620000067ab9 */ /* 0x000fe20000000800 */
[----:B------:R-:W-:Y:S01]  /*8ee0*/  ULDC UR7, c[0x0][0x988] ;  /* 0x0002620000077ab9 */ /* 0x000fe20000000800 */
[----:B------:R-:W-:Y:S02]  /*8ef0*/  WARPGROUP.DEPBAR.LE gsb0, 0x0 ;  /* 0x00008000000079c5 */ /* 0x000fe40000010000 */
[----:B------:R-:W-:-:S04]  /*8f00*/  FMUL.FTZ R11, R42, UR4 ;  /* 0x000000042a0b7c20 */ /* 0x000fc80008410000 */
[----:B------:R-:W0:Y:S01]  /*8f10*/  @P2 LDC R42, c[0x0][0x44c] ;  /* 0x00011300ff2a2b82 */ /* 0x000e220000000800 */
[----:B------:R-:W-:Y:S01]  /*8f20*/  FMUL.FTZ R14, R33, UR4 ;  /* 0x00000004210e7c20 */ /* 0x000fe20008410000 */
[----:B------:R-:W-:-:S06]  /*8f30*/  FMUL.FTZ R33, R48, UR4 ;  /* 0x0000000430217c20 */ /* 0x000fcc0008410000 */
[----:B------:R-:W1:Y:S01]  /*8f40*/  @P2 LDC R48, c[0x0][0x450] ;  /* 0x00011400ff302b82 */ /* 0x000e620000000800 */
[----:B------:R-:W-:Y:S01]  /*8f50*/  FMUL.FTZ R108, R31, UR4 ;  /* 0x000000041f6c7c20 */ /* 0x000fe20008410000 */
[----:B0-----:R-:W-:-:S05]  /*8f60*/  @P2 IMAD.HI.U32 R9, R89, R42, RZ ;  /* 0x0000002a59092227 */ /* 0x001fca00078e00ff */
[----:B-1----:R-:W-:Y:S01]  /*8f70*/  @P2 SHF.R.U32.HI R89, RZ, R48, R9 ;  /* 0x00000030ff592219 */ /* 0x002fe20000011609 */
[----:B------:R-:W-:-:S04]  /*8f80*/  IMAD.MOV.U32 R9, RZ, RZ, -0x80 ;  /* 0xffffff80ff097424 */ /* 0x000fc800078e00ff */
[----:B------:R-:W0:Y:S01]  /*8f90*/  SHFL.IDX PT, R31, R89, 0x1, 0x1c1f ;  /* 0x003c1f00591f7f89 */ /* 0x000e2200000e0000 */
[----:B------:R-:W-:Y:S02]  /*8fa0*/  IMAD R9, R92, R9, 0x80 ;  /* 0x000000805c097424 */ /* 0x000fe400078e0209 */
[----:B------:R-:W-:Y:S01]  /*8fb0*/  FMUL.FTZ R110, R26, UR4 ;  /* 0x000000041a6e7c20 */ /* 0x000fe20008410000 */
[----:B------:R-:W-:Y:S01]  /*8fc0*/  FMUL.FTZ R112, R27, UR4 ;  /* 0x000000041b707c20 */ /* 0x000fe20008410000 */
[----:B------:R-:W-:Y:S01]  /*8fd0*/  FMUL.FTZ R12, R29, UR4 ;  /* 0x000000041d0c7c20 */ /* 0x000fe20008410000 */
[----:B------:R-:W-:Y:S01]  /*8fe0*/  IADD3 R27, R9, 0x1, RZ ;  /* 0x00000001091b7810 */ /* 0x000fe20007ffe0ff */
[----:B------:R-:W-:Y:S01]  /*8ff0*/  FMUL.FTZ R29, R44, UR4 ;  /* 0x000000042c1d7c20 */ /* 0x000fe20008410000 */
[----:B------:R-:W-:Y:S01]  /*9000*/  FMUL.FTZ R114, R30, UR4 ;  /* 0x000000041e727c20 */ /* 0x000fe20008410000 */
[----:B------:R-:W-:Y:S01]  /*9010*/  FMUL.FTZ R44, R57, UR4 ;  /* 0x00000004392c7c20 */ /* 0x000fe20008410000 */
[----:B------:R-:W1:Y:S01]  /*9020*/  MUFU.TANH R110, R110 ;  /* 0x0000006e006e7308 */ /* 0x000e620000002400 */
[----:B----4-:R-:W-:-:S02]  /*9030*/  IMAD.IADD R57, R91, 0x1, R9 ;  /* 0x000000015b397824 */ /* 0x010fc400078e0209 */
[----:B---3--:R-:W-:-:S05]  /*9040*/  IMAD R27, R88, -0x2, R27 ;  /* 0xfffffffe581b7824 */ /* 0x008fca00078e021b */
[----:B------:R-:W2:Y:S01]  /*9050*/  MUFU.TANH R112, R112 ;  /* 0x0000007000707308 */ /* 0x000ea20000002400 */
[----:B------:R-:W-:Y:S01]  /*9060*/  IMAD R57, R88, -0x2, R57 ;  /* 0xfffffffe58397824 */ /* 0x000fe200078e0239 */
[----:B------:R-:W-:Y:S01]  /*9070*/  IADD3 R106, -R93, R27, R91 ;  /* 0x0000001b5d6a7210 */ /* 0x000fe20007ffe15b */
[----:B------:R-:W-:-:S05]  /*9080*/  FMUL.FTZ R98, R34, UR4 ;  /* 0x0000000422627c20 */ /* 0x000fca0008410000 */
[----:B------:R-:W3:Y:S01]  /*9090*/  MUFU.TANH R114, R114 ;  /* 0x0000007200727308 */ /* 0x000ee20000002400 */
[----:B0-----:R-:W-:Y:S01]  /*90a0*/  VIADDMNMX R9, R31, R106, R57, PT ;  /* 0x0000006a1f097246 */ /* 0x001fe20003800139 */
[----:B------:R-:W-:-:S06]  /*90b0*/  FMUL.FTZ R100, R35, UR4 ;  /* 0x0000000423647c20 */ /* 0x000fcc0008410000 */
[----:B------:R-:W0:Y:S01]  /*90c0*/  MUFU.TANH R108, R108 ;  /* 0x0000006c006c7308 */ /* 0x000e220000002400 */
[C---:B------:R-:W-:Y:S01]  /*90d0*/  ISETP.GT.AND P4, PT, R9.reuse, RZ, PT ;  /* 0x000000ff0900720c */ /* 0x040fe20003f84270 */
[----:B------:R-:W-:Y:S01]  /*90e0*/  FMUL.FTZ R104, R38, UR4 ;  /* 0x0000000426687c20 */ /* 0x000fe20008410000 */
[----:B------:R-:W-:-:S05]  /*90f0*/  ISETP.GT.AND P5, PT, R9, 0x1, PT ;  /* 0x000000010900780c */ /* 0x000fca0003fa4270 */
[----:B------:R-:W4:Y:S01]  /*9100*/  MUFU.TANH R98, R98 ;  /* 0x0000006200627308 */ /* 0x000f220000002400 */
[----:B------:R-:W-:Y:S01]  /*9110*/  ISETP.GT.AND P3, PT, R9, 0x8, PT ;  /* 0x000000080900780c */ /* 0x000fe20003f64270 */
[----:B------:R-:W-:Y:S01]  /*9120*/  FMUL.FTZ R102, R39, UR4 ;  /* 0x0000000427667c20 */ /* 0x000fe20008410000 */
[----:B-1----:R-:W-:Y:S02]  /*9130*/  FSEL R110, R110, -INF , P4 ;  /* 0xff8000006e6e7808 */ /* 0x002fe40002000000 */
[----:B--2---:R-:W-:-:S03]  /*9140*/  FSEL R112, R112, -INF , P5 ;  /* 0xff80000070707808 */ /* 0x004fc60002800000 */
[----:B------:R-:W1:Y:S01]  /*9150*/  MUFU.TANH R100, R100 ;  /* 0x0000006400647308 */ /* 0x000e620000002400 */
[----:B------:R-:W-:Y:S02]  /*9160*/  ISETP.GT.AND P4, PT, R9, 0x9, PT ;  /* 0x000000090900780c */ /* 0x000fe40003f84270 */
        /* <DEDUP_REMOVED lines=10> */
[----:B----4-:R-:W-:Y:S02]  /*9210*/  FSEL R98, R98, -INF , P3 ;  /* 0xff80000062627808 */ /* 0x010fe40001800000 */
[----:B------:R-:W-:-:S03]  /*9220*/  FMNMX.FTZ R27, R108, R27, !PT ;  /* 0x0000001b6c1b7209 */ /* 0x000fc60007810000 */
[----:B------:R-:W3:Y:S01]  /*9230*/  MUFU.TANH R11, R11 ;  /* 0x0000000b000b7308 */ /* 0x000ee20000002400 */
[----:B------:R-:W-:Y:S01]  /*9240*/  ISETP.GT.AND P3, PT, R9, 0x18, PT ;  /* 0x000000180900780c */ /* 0x000fe20003f64270 */
[----:B------:R-:W-:Y:S01]  /*9250*/  FMUL.FTZ R30, R47, UR4 ;  /* 0x000000042f1e7c20 */ /* 0x000fe20008410000 */
[----:B-1----:R-:W-:Y:S02]  /*9260*/  FSEL R100, R100, -INF , P4 ;  /* 0xff80000064647808 */ /* 0x002fe40002000000 */
[----:B------:R-:W-:-:S03]  /*9270*/  FMNMX.FTZ R27, R98, R27, !PT ;  /* 0x0000001b621b7209 */ /* 0x000fc60007810000 */
[----:B------:R-:W1:Y:S01]  /*9280*/  MUFU.TANH R26, R26 ;  /* 0x0000001a001a7308 */ /* 0x000e620000002400 */
[----:B------:R-:W-:Y:S01]  /*9290*/  ISETP.GT.AND P4, PT, R9, 0x19, PT ;  /* 0x000000190900780c */ /* 0x000fe20003f84270 */
[----:B------:R-:W-:Y:S01]  /*92a0*/  FMUL.FTZ R38, R50, UR4 ;  /* 0x0000000432267c20 */ /* 0x000fe20008410000 */
[----:B--2---:R-:W-:Y:S02]  /*92b0*/  FSEL R104, R104, -INF , P3 ;  /* 0xff80000068687808 */ /* 0x004fe40001800000 */
        /* <DEDUP_REMOVED lines=9> */
[----:B---3--:R-:W-:Y:S02]  /*9350*/  FSEL R46, R11, -INF , P3 ;  /* 0xff8000000b2e7808 */ /* 0x008fe40001800000 */
[----:B------:R-:W-:-:S03]  /*9360*/  FMNMX.FTZ R27, R102, R27, !PT ;  /* 0x0000001b661b7209 */ /* 0x000fc60007810000 */
[----:B------:R-:W3:Y:S01]  /*9370*/  MUFU.TANH R38, R38 ;  /* 0x0000002600267308 */ /* 0x000ee20000002400 */
[----:B------:R-:W-:Y:S01]  /*9380*/  ISETP.GT.AND P3, PT, R9, 0x28, PT ;  /* 0x000000280900780c */ /* 0x000fe20003f64270 */
[----:B------:R-:W-:Y:S01]  /*9390*/  FMUL.FTZ R48, R55, UR4 ;  /* 0x0000000437307c20 */ /* 0x000fe20008410000 */
[----:B-1----:R-:W-:Y:S02]  /*93a0*/  FSEL R26, R26, -INF , P4 ;  /* 0xff8000001a1a7808 */ /* 0x002fe40002000000 */
[----:B------:R-:W-:-:S03]  /*93b0*/  FMNMX.FTZ R27, R46, R27, !PT ;  /* 0x0000001b2e1b7209 */ /* 0x000fc60007810000 */
[----:B------:R-:W1:Y:S01]  /*93c0*/  MUFU.TANH R42, R42 ;  /* 0x0000002a002a7308 */ /* 0x000e620000002400 */
[----:B------:R-:W-:Y:S01]  /*93d0*/  FMUL.FTZ R3, R24, UR4 ;  /* 0x0000000418037c20 */ /* 0x000fe20008410000 */
[----:B------:R-:W-:Y:S01]  /*93e0*/  FMUL.FTZ R24, R37, UR4 ;  /* 0x0000000425187c20 */ /* 0x000fe20008410000 */
[----:B------:R-:W-:Y:S01]  /*93f0*/  FMUL.FTZ R37, R52, UR4 ;  /* 0x0000000434257c20 */ /* 0x000fe20008410000 */
[----:B------:R-:W-:Y:S01]  /*9400*/  ISETP.GT.AND P4, PT, R9, 0x29, PT ;  /* 0x000000290900780c */ /* 0x000fe20003f84270 */
[----:B------:R-:W-:Y:S01]  /*9410*/  FMUL.FTZ R52, R58, UR4 ;  /* 0x000000043a347c20 */ /* 0x000fe20008410000 */
[----:B--2---:R-:W-:Y:S02]  /*9420*/  FSEL R34, R34, -INF , P3 ;  /* 0xff80000022227808 */ /* 0x004fe40001800000 */
[----:B------:R-:W2:Y:S01]  /*9430*/  MUFU.TANH R50, R50 ;  /* 0x0000003200327308 */ /* 0x000ea20000002400 */
[----:B------:R-:W-:Y:S01]  /*9440*/  FMNMX.FTZ R27, R26, R27, !PT ;  /* 0x0000001b1a1b7209 */ /* 0x000fe20007810000 */
[----:B------:R-:W-:Y:S01]  /*9450*/  FMUL.FTZ R54, R59, UR4 ;  /* 0x000000043b367c20 */ /* 0x000fe20008410000 */
[----:B------:R-:W-:-:S02]  /*9460*/  ISETP.GT.AND P3, PT, R9, 0x30, PT ;  /* 0x000000300900780c */ /* 0x000fc40003f64270 */
[----:B0-----:R-:W-:Y:S02]  /*9470*/  FSEL R30, R30, -INF , P4 ;  /* 0xff8000001e1e7808 */ /* 0x001fe40002000000 */
[----:B------:R-:W-:Y:S01]  /*9480*/  FMNMX.FTZ R27, R34, R27, !PT ;  /* 0x0000001b221b7209 */ /* 0x000fe20007810000 */
[----:B------:R-:W0:Y:S01]  /*9490*/  MUFU.TANH R48, R48 ;  /* 0x0000003000307308 */ /* 0x000e220000002400 */
[----:B------:R-:W-:Y:S01]  /*94a0*/  FMUL.FTZ R10, R28, UR4 ;  /* 0x000000041c0a7c20 */ /* 0x000fe20008410000 */
[----:B------:R-:W-:Y:S01]  /*94b0*/  FMUL.FTZ R28, R41, UR4 ;  /* 0x00000004291c7c20 */ /* 0x000fe20008410000 */
[----:B------:R-:W-:Y:S01]  /*94c0*/  FMUL.FTZ R41, R56, UR4 ;  /* 0x0000000438297c20 */ /* 0x000fe20008410000 */
[----:B------:R-:W-:Y:S01]  /*94d0*/  ISETP.GT.AND P4, PT, R9, 0x31, PT ;  /* 0x000000310900780c */ /* 0x000fe20003f84270 */
[----:B------:R-:W-:Y:S01]  /*94e0*/  FMUL.FTZ R56, R62, UR4 ;  /* 0x000000043e387c20 */ /* 0x000fe20008410000 */
[----:B---3--:R-:W-:Y:S02]  /*94f0*/  FSEL R38, R38, -INF , P3 ;  /* 0xff80000026267808 */ /* 0x008fe40001800000 */
[----:B------:R-:W3:Y:S01]  /*9500*/  MUFU.TANH R52, R52 ;  /* 0x0000003400347308 */ /* 0x000ee20000002400 */
[----:B------:R-:W-:Y:S01]  /*9510*/  FMNMX.FTZ R27, R30, R27, !PT ;  /* 0x0000001b1e1b7209 */ /* 0x000fe20007810000 */
[----:B------:R-:W-:Y:S01]  /*9520*/  FMUL.FTZ R58, R63, UR4 ;  /* 0x000000043f3a7c20 */ /* 0x000fe20008410000 */
[----:B------:R-:W-:-:S02]  /*9530*/  ISETP.GT.AND P3, PT, R9, 0x38, PT ;  /* 0x000000380900780c */ /* 0x000fc40003f64270 */
[----:B-1----:R-:W-:Y:S02]  /*9540*/  FSEL R42, R42, -INF , P4 ;  /* 0xff8000002a2a7808 */ /* 0x002fe40002000000 */
[----:B------:R-:W-:Y:S01]  /*9550*/  FMNMX.FTZ R27, R38, R27, !PT ;  /* 0x0000001b261b7209 */ /* 0x000fe20007810000 */
        /* <DEDUP_REMOVED lines=21> */
[----:B------:R-:W-:Y:S02]  /*96b0*/  ISETP.GT.AND P4, PT, R9, 0x49, PT ;  /* 0x000000490900780c */ /* 0x000fe40003f84270 */
[----:B--2---:R-:W-:Y:S02]  /*96c0*/  FSEL R56, R56, -INF , P3 ;  /* 0xff80000038387808 */ /* 0x004fe40001800000 */
[----:B------:R-:W-:-:S03]  /*96d0*/  FMNMX.FTZ R27, R54, R27, !PT ;  /* 0x0000001b361b7209 */ /* 0x000fc60007810000 */
[----:B------:R-:W2:Y:S01]  /*96e0*/  MUFU.TANH R70, R70 ;  /* 0x0000004600467308 */ /* 0x000ea20000002400 */
[----:B------:R-:W-:Y:S01]  /*96f0*/  FMUL.FTZ R74, R74, UR4 ;  /* 0x000000044a4a7c20 */ /* 0x000fe20008410000 */
[----:B------:R-:W-:Y:S01]  /*9700*/  ISETP.GT.AND P3, PT, R9, 0x50, PT ;  /* 0x000000500900780c */ /* 0x000fe20003f64270 */
[----:B------:R-:W-:Y:S01]  /*9710*/  FMUL.FTZ R75, R75, UR4 ;  /* 0x000000044b4b7c20 */ /* 0x000fe20008410000 */
[----:B0-----:R-:W-:Y:S02]  /*9720*/  FSEL R58, R58, -INF , P4 ;  /* 0xff8000003a3a7808 */ /* 0x001fe40002000000 */
[----:B------:R-:W-:Y:S02]  /*9730*/  FMNMX.FTZ R27, R56, R27, !PT ;  /* 0x0000001b381b7209 */ /* 0x000fe40007810000 */
[----:B------:R-:W0:Y:S01]  /*9740*/  MUFU.TANH R71, R71 ;  /* 0x0000004700477308 */ /* 0x000e220000002400 */
[----:B------:R-:W-:Y:S02]  /*9750*/  ISETP.GT.AND P4, PT, R9, 0x51, PT ;  /* 0x000000510900780c */ /* 0x000fe40003f84270 */
[----:B---3--:R-:W-:-:S02]  /*9760*/  FSEL R62, R62, -INF , P3 ;  /* 0xff8000003e3e7808 */ /* 0x008fc40001800000 */
[----:B------:R-:W-:-:S03]  /*9770*/  FMNMX.FTZ R27, R58, R27, !PT ;  /* 0x0000001b3a1b7209 */ /* 0x000fc60007810000 */
[----:B------:R0:W-:Y:S01]  /*9780*/  MUFU.TANH R31, R74 ;  /* 0x0000004a001f7308 */ /* 0x0001e20000002400 */
[----:B------:R-:W-:Y:S01]  /*9790*/  FMUL.FTZ R78, R78, UR4 ;  /* 0x000000044e4e7c20 */ /* 0x000fe20008410000 */
[----:B------:R-:W-:Y:S01]  /*97a0*/  ISETP.GT.AND P3, PT, R9, 0x58, PT ;  /* 0x000000580900780c */ /* 0x000fe20003f64270 */
[----:B------:R-:W-:Y:S01]  /*97b0*/  FMUL.FTZ R79, R79, UR4 ;  /* 0x000000044f4f7c20 */ /* 0x000fe20008410000 */
[----:B-1----:R-:W-:Y:S02]  /*97c0*/  FSEL R66, R66, -INF , P4 ;  /* 0xff80000042427808 */ /* 0x002fe40002000000 */
[----:B------:R-:W-:Y:S02]  /*97d0*/  FMNMX.FTZ R27, R62, R27, !PT ;  /* 0x0000001b3e1b7209 */ /* 0x000fe40007810000 */
[----:B------:R-:W1:Y:S01]  /*97e0*/  MUFU.TANH R75, R75 ;  /* 0x0000004b004b7308 */ /* 0x000e620000002400 */
[----:B------:R-:W-:Y:S02]  /*97f0*/  ISETP.GT.AND P4, PT, R9, 0x59, PT ;  /* 0x000000590900780c */ /* 0x000fe40003f84270 */
[----:B--2---:R-:W-:-:S02]  /*9800*/  FSEL R70, R70, -INF , P3 ;  /* 0xff80000046467808 */ /* 0x004fc40001800000 */
[----:B------:R-:W-:-:S03]  /*9810*/  FMNMX.FTZ R27, R66, R27, !PT ;  /* 0x0000001b421b7209 */ /* 0x000fc60007810000 */
[----:B------:R1:W2:Y:S01]  /*9820*/  MUFU.TANH R35, R78 ;  /* 0x0000004e00237308 */ /* 0x0002a20000002400 */
[----:B------:R-:W-:Y:S01]  /*9830*/  FMUL.FTZ R82, R82, UR4 ;  /* 0x0000000452527c20 */ /* 0x000fe20008410000 */
[----:B------:R-:W-:Y:S01]  /*9840*/  ISETP.GT.AND P3, PT, R9, 0x60, PT ;  /* 0x000000600900780c */ /* 0x000fe20003f64270 */
[----:B------:R-:W-:Y:S01]  /*9850*/  FMUL.FTZ R83, R83, UR4 ;  /* 0x0000000453537c20 */ /* 0x000fe20008410000 */
[----:B0-----:R-:W-:Y:S02]  /*9860*/  FSEL R74, R71, -INF , P4 ;  /* 0xff800000474a7808 */ /* 0x001fe40002000000 */
[----:B------:R-:W-:Y:S02]  /*9870*/  FMNMX.FTZ R27, R70, R27, !PT ;  /* 0x0000001b461b7209 */ /* 0x000fe40007810000 */
[----:B------:R-:W0:Y:S01]  /*9880*/  MUFU.TANH R79, R79 ;  /* 0x0000004f004f7308 */ /* 0x000e220000002400 */
[----:B------:R-:W-:Y:S01]  /*9890*/  ISETP.GT.AND P4, PT, R9, 0x61, PT ;  /* 0x000000610900780c */ /* 0x000fe20003f84270 */
[----:B------:R-:W-:Y:S01]  /*98a0*/  FMUL.FTZ R11, R86, UR4 ;  /* 0x00000004560b7c20 */ /* 0x000fe20008410000 */
[----:B------:R-:W-:-:S05]  /*98b0*/  FMNMX.FTZ R27, R74, R27, !PT ;  /* 0x0000001b4a1b7209 */ /* 0x000fca0007810000 */
[----:B------:R3:W4:Y:S01]  /*98c0*/  MUFU.TANH R39, R82 ;  /* 0x0000005200277308 */ /* 0x0007220000002400 */
[----:B-1----:R-:W-:Y:S01]  /*98d0*/  FSEL R78, R75, -INF , P4 ;  /* 0xff8000004b4e7808 */ /* 0x002fe20002000000 */
[----:B------:R-:W-:Y:S01]  /*98e0*/  FMUL.FTZ R87, R87, UR4 ;  /* 0x0000000457577c20 */ /* 0x000fe20008410000 */
[----:B---3--:R-:W-:-:S05]  /*98f0*/  FSEL R82, R31, -INF , P3 ;  /* 0xff8000001f527808 */ /* 0x008fca0001800000 */
[----:B------:R-:W1:Y:S01]  /*9900*/  MUFU.TANH R83, R83 ;  /* 0x0000005300537308 */ /* 0x000e620000002400 */
[C---:B------:R-:W-:Y:S02]  /*9910*/  ISETP.GT.AND P3, PT, R9.reuse, 0x68, PT ;  /* 0x000000680900780c */ /* 0x040fe40003f64270 */
[----:B------:R-:W-:Y:S02]  /*9920*/  FMNMX.FTZ R27, R82, R27, !PT ;  /* 0x0000001b521b7209 */ /* 0x000fe40007810000 */
[----:B------:R-:W-:Y:S02]  /*9930*/  ISETP.GT.AND P4, PT, R9, 0x69, PT ;  /* 0x000000690900780c */ /* 0x000fe40003f84270 */
[----:B--2---:R-:W-:Y:S01]  /*9940*/  FSEL R86, R35, -INF , P3 ;  /* 0xff80000023567808 */ /* 0x004fe20001800000 */
[----:B------:R-:W2:Y:S01]  /*9950*/  MUFU.TANH R11, R11 ;  /* 0x0000000b000b7308 */ /* 0x000ea20000002400 */
[----:B------:R-:W-:Y:S02]  /*9960*/  FMNMX.FTZ R27, R78, R27, !PT ;  /* 0x0000001b4e1b7209 */ /* 0x000fe40007810000 */
[----:B------:R-:W-:-:S02]  /*9970*/  ISETP.GT.AND P3, PT, R9, 0x70, PT ;  /* 0x000000700900780c */ /* 0x000fc40003f64270 */
[----:B0-----:R-:W-:Y:S02]  /*9980*/  FSEL R88, R79, -INF , P4 ;  /* 0xff8000004f587808 */ /* 0x001fe40002000000 */
[----:B------:R-:W-:Y:S01]  /*9990*/  FMNMX.FTZ R27, R86, R27, !PT ;  /* 0x0000001b561b7209 */ /* 0x000fe20007810000 */
[----:B------:R-:W0:Y:S01]  /*99a0*/  MUFU.TANH R87, R87 ;  /* 0x0000005700577308 */ /* 0x000e220000002400 */
[----:B------:R-:W-:Y:S01]  /*99b0*/  FMUL.FTZ R63, R60, UR4 ;  /* 0x000000043c3f7c20 */ /* 0x000fe20008410000 */
[----:B------:R-:W-:Y:S02]  /*99c0*/  ISETP.GT.AND P4, PT, R9, 0x71, PT ;  /* 0x000000710900780c */ /* 0x000fe40003f84270 */
[----:B----4-:R-:W-:Y:S02]  /*99d0*/  FSEL R60, R39, -INF , P3 ;  /* 0xff800000273c7808 */ /* 0x010fe40001800000 */
[----:B------:R-:W-:Y:S02]  /*99e0*/  FMNMX.FTZ R27, R88, R27, !PT ;  /* 0x0000001b581b7209 */ /* 0x000fe40007810000 */
[----:B------:R-:W-:-:S02]  /*99f0*/  ISETP.GT.AND P3, PT, R9, 0x78, PT ;  /* 0x000000780900780c */ /* 0x000fc40003f64270 */
[----:B-1----:R-:W-:Y:S02]  /*9a00*/  FSEL R96, R83, -INF , P4 ;  /* 0xff80000053607808 */ /* 0x002fe40002000000 */
[----:B------:R-:W-:Y:S02]  /*9a10*/  FMNMX.FTZ R27, R60, R27, !PT ;  /* 0x0000001b3c1b7209 */ /* 0x000fe40007810000 */
[----:B------:R-:W-:Y:S02]  /*9a20*/  ISETP.GT.AND P4, PT, R9, 0x79, PT ;  /* 0x000000790900780c */ /* 0x000fe40003f84270 */
[----:B--2---:R-:W-:Y:S02]  /*9a30*/  FSEL R94, R11, -INF , P3 ;  /* 0xff8000000b5e7808 */ /* 0x004fe40001800000 */
[----:B------:R-:W-:Y:S02]  /*9a40*/  FMNMX.FTZ R27, R96, R27, !PT ;  /* 0x0000001b601b7209 */ /* 0x000fe40007810000 */
[----:B0-----:R-:W-:-:S02]  /*9a50*/  FSEL R90, R87, -INF , P4 ;  /* 0xff800000575a7808 */ /* 0x001fc40002000000 */
[----:B------:R-:W-:-:S04]  /*9a60*/  FMNMX.FTZ R27, R94, R27, !PT ;  /* 0x0000001b5e1b7209 */ /* 0x000fc80007810000 */
[----:B------:R-:W-:Y:S01]  /*9a70*/  FMNMX.FTZ R9, R90, R27, !PT ;  /* 0x0000001b5a097209 */ /* 0x000fe20007810000 */
[----:B------:R-:W-:-:S04]  /*9a80*/  FMUL.FTZ R59, R64, UR4 ;  /* 0x00000004403b7c20 */ /* 0x000fc80008410000 */
[----:B------:R-:W0:Y:S04]  /*9a90*/  SHFL.BFLY PT, R64, R9, 0x2, 0x1f ;  /* 0x0c401f0009407f89 */ /* 0x000e2800000e0000 */
[----:B------:R-:W1:Y:S01]  /*9aa0*/  SHFL.IDX PT, R89, R89, RZ, 0x1c1f ;  /* 0x001c1fff59597589 */ /* 0x000e6200000e0000 */
[----:B------:R-:W-:Y:S01]  /*9ab0*/  FMUL.FTZ R8, R25, UR4 ;  /* 0x0000000419087c20 */ /* 0x000fe20008410000 */
[----:B0-----:R-:W-:-:S05]  /*9ac0*/  FMNMX.FTZ R64, R9, R64, !PT ;  /* 0x0000004009407209 */ /* 0x001fca0007810000 */
[----:B------:R-:W0:Y:S01]  /*9ad0*/  SHFL.BFLY PT, R11, R64, 0x1, 0x1f ;  /* 0x0c201f00400b7f89 */ /* 0x000e2200000e0000 */
[----:B------:R-:W2:Y:S01]  /*9ae0*/  MUFU.TANH R3, R3 ;  /* 0x0000000300037308 */ /* 0x000ea20000002400 */
[----:B------:R-:W-:-:S07]  /*9af0*/  FMUL.FTZ R13, R32, UR4 ;  /* 0x00000004200d7c20 */ /* 0x000fce0008410000 */
[----:B------:R-:W3:Y:S01]  /*9b00*/  MUFU.TANH R8, R8 ;  /* 0x0000000800087308 */ /* 0x000ee20000002400 */
[----:B------:R-:W-:Y:S02]  /*9b10*/  IMAD.U32 R9, RZ, RZ, UR5 ;  /* 0x00000005ff097e24 */ /* 0x000fe4000f8e00ff */
[----:B------:R-:W-:Y:S01]  /*9b20*/  FMUL.FTZ R15, R36, UR4 ;  /* 0x00000004240f7c20 */ /* 0x000fe20008410000 */
[----:B-1----:R-:W-:-:S04]  /*9b30*/  VIADDMNMX R57, R89, R106, R57, PT ;  /* 0x0000006a59397246 */ /* 0x002fc80003800139 */
[----:B------:R-:W1:Y:S01]  /*9b40*/  MUFU.TANH R10, R10 ;  /* 0x0000000a000a7308 */ /* 0x000e620000002400 */
[----:B------:R-:W-:Y:S01]  /*9b50*/  FMUL.FTZ R36, R49, UR4 ;  /* 0x0000000431247c20 */ /* 0x000fe20008410000 */
[----:B0-----:R-:W-:-:S06]  /*9b60*/  FMNMX.FTZ R11, R64, R11, !PT ;  /* 0x0000000b400b7209 */ /* 0x001fcc0007810000 */
[----:B------:R-:W0:Y:S01]  /*9b70*/  MUFU.TANH R12, R12 ;  /* 0x0000000c000c7308 */ /* 0x000e220000002400 */
[----:B------:R-:W-:Y:S01]  /*9b80*/  ISETP.GT.AND P4, PT, R57, RZ, PT ;  /* 0x000000ff3900720c */ /* 0x000fe20003f84270 */
[----:B------:R-:W-:Y:S01]  /*9b90*/  FMUL.FTZ R27, R68, UR4 ;  /* 0x00000004441b7c20 */ /* 0x000fe20008410000 */
[C---:B------:R-:W-:Y:S01]  /*9ba0*/  FSETP.NEU.FTZ.AND P3, PT, R11.reuse, -INF , PT ;  /* 0xff8000000b00780b */ /* 0x040fe20003f7d000 */
[----:B------:R-:W-:Y:S01]  /*9bb0*/  FMUL.FTZ R49, R11, R9 ;  /* 0x000000090b317220 */ /* 0x000fe20000410000 */
[----:B------:R-:W-:-:S03]  /*9bc0*/  ISETP.GT.AND P5, PT, R57, 0x1, PT ;  /* 0x000000013900780c */ /* 0x000fc60003fa4270 */
[----:B------:R-:W-:Y:S01]  /*9bd0*/  MUFU.TANH R14, R14 ;  /* 0x0000000e000e7308 */ /* 0x000fe20000002400 */
[----:B------:R-:W-:Y:S01]  /*9be0*/  FSEL R49, R49, RZ, P3 ;  /* 0x000000ff31317208 */ /* 0x000fe20001800000 */
[----:B------:R-:W-:Y:S01]  /*9bf0*/  FMUL.FTZ R31, R72, UR4 ;  /* 0x00000004481f7c20 */ /* 0x000fe20008410000 */
[----:B------:R-:W-:Y:S01]  /*9c00*/  ISETP.GT.AND P3, PT, R57, 0x8, PT ;  /* 0x000000083900780c */ /* 0x000fe20003f64270 */
[----:B------:R-:W-:-:S04]  /*9c10*/  FMUL.FTZ R25, R40, UR4 ;  /* 0x0000000428197c20 */ /* 0x000fc80008410000 */
[----:B------:R-:W4:Y:S01]  /*9c20*/  MUFU.TANH R13, R13 ;  /* 0x0000000d000d7308 */ /* 0x000f220000002400 */
[----:B--2---:R-:W-:Y:S01]  /*9c30*/  FSEL R68, R3, -INF , P4 ;  /* 0xff80000003447808 */ /* 0x004fe20002000000 */
[----:B------:R-:W-:Y:S01]  /*9c40*/  FMUL.FTZ R39, R76, UR4 ;  /* 0x000000044c277c20 */ /* 0x000fe20008410000 */
[----:B---3--:R-:W-:Y:S01]  /*9c50*/  FSEL R8, R8, -INF , P5 ;  /* 0xff80000008087808 */ /* 0x008fe20002800000 */
[----:B------:R-:W-:Y:S01]  /*9c60*/  FMUL.FTZ R47, R80, UR4 ;  /* 0x00000004502f7c20 */ /* 0x000fe20008410000 */
[----:B------:R-:W-:-:S03]  /*9c70*/  ISETP.GT.AND P4, PT, R57, 0x9, PT ;  /* 0x000000093900780c */ /* 0x000fc60003f84270 */
[----:B------:R-:W-:Y:S01]  /*9c80*/  MUFU.TANH R24, R24 ;  /* 0x0000001800187308 */ /* 0x000fe20000002400 */
[----:B-1----:R-:W-:Y:S01]  /*9c90*/  FSEL R72, R10, -INF , P3 ;  /* 0xff8000000a487808 */ /* 0x002fe20001800000 */
[----:B------:R-:W-:Y:S01]  /*9ca0*/  FMUL.FTZ R32, R45, UR4 ;  /* 0x000000042d207c20 */ /* 0x000fe20008410000 */
[----:B------:R-:W-:-:S05]  /*9cb0*/  FMNMX.FTZ R3, R68, R8, !PT ;  /* 0x0000000844037209 */ /* 0x000fca0007810000 */
[----:B------:R-:W-:Y:S01]  /*9cc0*/  MUFU.TANH R28, R28 ;  /* 0x0000001c001c7308 */ /* 0x000fe20000002400 */
[----:B------:R-:W-:-:S07]  /*9cd0*/  ISETP.GT.AND P3, PT, R57, 0x10, PT ;  /* 0x000000103900780c */ /* 0x000fce0003f64270 */
[----:B------:R-:W-:Y:S01]  /*9ce0*/  MUFU.TANH R29, R29 ;  /* 0x0000001d001d7308 */ /* 0x000fe20000002400 */
[----:B0-----:R-:W-:-:S07]  /*9cf0*/  FSEL R76, R12, -INF , P4 ;  /* 0xff8000000c4c7808 */ /* 0x001fce0002000000 */
[----:B------:R-:W-:Y:S01]  /*9d00*/  MUFU.TANH R33, R33 ;  /* 0x0000002100217308 */ /* 0x000fe20000002400 */
[----:B------:R-:W-:-:S07]  /*9d10*/  FMNMX.FTZ R3, R72, R3, !PT ;  /* 0x0000000348037209 */ /* 0x000fce0007810000 */
[----:B------:R-:W-:Y:S01]  /*9d20*/  MUFU.TANH R37, R37 ;  /* 0x0000002500257308 */ /* 0x000fe20000002400 */
[----:B------:R-:W-:-:S07]  /*9d30*/  FMUL.FTZ R67, R61, UR4 ;  /* 0x000000043d437c20 */ /* 0x000fce0008410000 */
[----:B------:R-:W-:Y:S08]  /*9d40*/  MUFU.TANH R41, R41 ;  /* 0x0000002900297308 */ /* 0x000ff00000002400 */
[----:B------:R-:W-:Y:S01]  /*9d50*/  MUFU.TANH R44, R44 ;  /* 0x0000002c002c7308 */ /* 0x000fe20000002400 */
[----:B------:R-:W-:Y:S01]  /*9d60*/  FMUL.FTZ R35, R69, UR4 ;  /* 0x0000000445237c20 */ /* 0x000fe20008410000 */
[----:B------:R-:W-:Y:S01]  /*9d70*/  FMUL.FTZ R43, R73, UR4 ;  /* 0x00000004492b7c20 */ /* 0x000fe20008410000 */
[----:B------:R-:W-:Y:S01]  /*9d80*/  FMUL.FTZ R51, R81, UR4 ;  /* 0x0000000451337c20 */ /* 0x000fe20008410000 */
[----:B------:R-:W-:Y:S01]  /*9d90*/  FMUL.FTZ R55, R85, UR4 ;  /* 0x0000000455377c20 */ /* 0x000fe20008410000 */
[----:B------:R-:W-:Y:S01]  /*9da0*/  @!P1 PRMT R0, RZ, 0x654, R0 ;  /* 0x00000654ff009816 */ /* 0x000fe20000000000 */
[----:B------:R-:W-:-:S02]  /*9db0*/  ULDC UR5, c[0x0][0x9d8] ;  /* 0x0002760000057ab9 */ /* 0x000fc40000000800 */
[----:B------:R-:W0:Y:S01]  /*9dc0*/  MUFU.TANH R15, R15 ;  /* 0x0000000f000f7308 */ /* 0x000e220000002400 */
[----:B------:R-:W-:Y:S02]  /*9dd0*/  ISETP.GT.AND P4, PT, R57, 0x11, PT ;  /* 0x000000113900780c */ /* 0x000fe40003f84270 */
[----:B----4-:R-:W-:Y:S02]  /*9de0*/  FSEL R80, R13, -INF , P3 ;  /* 0xff8000000d507808 */ /* 0x010fe40001800000 */
[----:B------:R-:W-:-:S03]  /*9df0*/  FMNMX.FTZ R3, R76, R3, !PT ;  /* 0x000000034c037209 */ /* 0x000fc60007810000 */
[----:B------:R-:W1:Y:S01]  /*9e00*/  MUFU.TANH R25, R25 ;  /* 0x0000001900197308 */ /* 0x000e620000002400 */
[----:B------:R-:W-:Y:S01]  /*9e10*/  FMUL.FTZ R40, R53, UR4 ;  /* 0x0000000435287c20 */ /* 0x000fe20008410000 */
[----:B------:R-:W-:Y:S01]  /*9e20*/  FMUL.FTZ R53, R84, UR4 ;  /* 0x0000000454357c20 */ /* 0x000fe20008410000 */
[----:B------:R-:W-:Y:S01]  /*9e30*/  ISETP.GT.AND P3, PT, R57, 0x18, PT ;  /* 0x000000183900780c */ /* 0x000fe20003f64270 */
[----:B------:R-:W-:Y:S01]  /*9e40*/  FFMA.FTZ R145, R98, R9, -R49 ;  /* 0x0000000962917223 */ /* 0x000fe20000010831 */
[----:B------:R-:W-:-:S03]  /*9e50*/  FSEL R84, R14, -INF , P4 ;  /* 0xff8000000e547808 */ /* 0x000fc60002000000 */
[----:B------:R-:W2:Y:S01]  /*9e60*/  MUFU.TANH R32, R32 ;  /* 0x0000002000207308 */ /* 0x000ea20000002400 */
[----:B------:R-:W-:Y:S01]  /*9e70*/  FMNMX.FTZ R3, R80, R3, !PT ;  /* 0x0000000350037209 */ /* 0x000fe20007810000 */
[----:B------:R-:W-:Y:S01]  /*9e80*/  FFMA.FTZ R147, R104, R9, -R49 ;  /* 0x0000000968937223 */ /* 0x000fe20000010831 */
[----:B------:R-:W-:-:S05]  /*9e90*/  ISETP.GT.AND P4, PT, R57, 0x19, PT ;  /* 0x000000193900780c */ /* 0x000fca0003f84270 */
[----:B------:R-:W3:Y:S01]  /*9ea0*/  MUFU.TANH R36, R36 ;  /* 0x0000002400247308 */ /* 0x000ee20000002400 */
[----:B0-----:R-:W-:Y:S01]  /*9eb0*/  FSEL R98, R15, -INF , P3 ;  /* 0xff8000000f627808 */ /* 0x001fe20001800000 */
[--C-:B------:R-:W-:Y:S01]  /*9ec0*/  FFMA.FTZ R141, R46, R9, -R49.reuse ;  /* 0x000000092e8d7223 */ /* 0x100fe20000010831 */
[----:B------:R-:W-:Y:S01]  /*9ed0*/  FMNMX.FTZ R3, R84, R3, !PT ;  /* 0x0000000354037209 */ /* 0x000fe20007810000 */
[----:B------:R-:W-:Y:S01]  /*9ee0*/  FFMA.FTZ R108, R108, R9, -R49 ;  /* 0x000000096c6c7223 */ /* 0x000fe20000010831 */
[----:B------:R-:W-:-:S03]  /*9ef0*/  ISETP.GT.AND P3, PT, R57, 0x20, PT ;  /* 0x000000203900780c */ /* 0x000fc60003f64270 */
[----:B------:R-:W-:Y:S01]  /*9f00*/  MUFU.TANH R63, R63 ;  /* 0x0000003f003f7308 */ /* 0x000fe20000002400 */
[----:B------:R-:W-:Y:S01]  /*9f10*/  FSEL R24, R24, -INF , P4 ;  /* 0xff80000018187808 */ /* 0x000fe20002000000 */
[----:B------:R-:W-:Y:S01]  /*9f20*/  FMUL.FTZ R61, R65, UR4 ;  /* 0x00000004413d7c20 */ /* 0x000fe20008410000 */
[----:B------:R-:W-:Y:S01]  /*9f30*/  FMNMX.FTZ R3, R98, R3, !PT ;  /* 0x0000000362037209 */ /* 0x000fe20007810000 */
[----:B------:R-:W-:Y:S01]  /*9f40*/  FFMA.FTZ R14, R100, R9, -R49 ;  /* 0x00000009640e7223 */ /* 0x000fe20000010831 */
[----:B------:R-:W-:-:S03]  /*9f50*/  ISETP.GT.AND P4, PT, R57, 0x21, PT ;  /* 0x000000213900780c */ /* 0x000fc60003f84270 */
[----:B------:R-:W-:Y:S01]  /*9f60*/  MUFU.TANH R59, R59 ;  /* 0x0000003b003b7308 */ /* 0x000fe20000002400 */
[----:B-1----:R-:W-:Y:S01]  /*9f70*/  FSEL R100, R25, -INF , P3 ;  /* 0xff80000019647808 */ /* 0x002fe20001800000 */
[--C-:B------:R-:W-:Y:S01]  /*9f80*/  FFMA.FTZ R143, R34, R9, -R49.reuse ;  /* 0x00000009228f7223 */ /* 0x100fe20000010831 */
[----:B------:R-:W-:Y:S01]  /*9f90*/  FMNMX.FTZ R3, R24, R3, !PT ;  /* 0x0000000318037209 */ /* 0x000fe20007810000 */
[----:B------:R-:W-:Y:S01]  /*9fa0*/  FFMA.FTZ R149, R110, R9, -R49 ;  /* 0x000000096e957223 */ /* 0x000fe20000010831 */
[----:B------:R-:W-:-:S03]  /*9fb0*/  ISETP.GT.AND P3, PT, R57, 0x28, PT ;  /* 0x000000283900780c */ /* 0x000fc60003f64270 */
[----:B------:R-:W-:Y:S01]  /*9fc0*/  MUFU.TANH R27, R27 ;  /* 0x0000001b001b7308 */ /* 0x000fe20000002400 */
[----:B------:R-:W-:Y:S01]  /*9fd0*/  FSEL R104, R28, -INF , P4 ;  /* 0xff8000001c687808 */ /* 0x000fe20002000000 */
        /* <DEDUP_REMOVED lines=8> */
[-CC-:B------:R-:W-:Y:S01]  /*a060*/  FFMA.FTZ R28, R102, R9.reuse, -R49.reuse ;  /* 0x00000009661c7223 */ /* 0x180fe20000010831 */
[C---:B------:R-:W-:Y:S01]  /*a070*/  ISETP.GT.AND P3, PT, R57.reuse, 0x30, PT ;  /* 0x000000303900780c */ /* 0x040fe20003f64270 */
[--C-:B------:R-:W-:Y:S01]  /*a080*/  FFMA.FTZ R139, R50, R9, -R49.reuse ;  /* 0x00000009328b7223 */ /* 0x100fe20000010831 */
[----:B--2---:R-:W-:Y:S01]  /*a090*/  FSEL R32, R32, -INF , P4 ;  /* 0xff80000020207808 */ /* 0x004fe20002000000 */
[----:B------:R-:W0:Y:S01]  /*a0a0*/  MUFU.TANH R40, R40 ;  /* 0x0000002800287308 */ /* 0x000e220000002400 */
[----:B------:R-:W-:Y:S01]  /*a0b0*/  FMNMX.FTZ R3, R106, R3, !PT ;  /* 0x000000036a037209 */ /* 0x000fe20007810000 */
[-CC-:B------:R-:W-:Y:S01]  /*a0c0*/  FFMA.FTZ R26, R26, R9.reuse, -R49.reuse ;  /* 0x000000091a1a7223 */ /* 0x180fe20000010831 */
[----:B------:R-:W-:Y:S01]  /*a0d0*/  ISETP.GT.AND P4, PT, R57, 0x31, PT ;  /* 0x000000313900780c */ /* 0x000fe20003f84270 */
[-CC-:B------:R-:W-:Y:S01]  /*a0e0*/  FFMA.FTZ R30, R30, R9.reuse, -R49.reuse ;  /* 0x000000091e1e7223 */ /* 0x180fe20000010831 */
[----:B------:R-:W-:Y:S01]  /*a0f0*/  FSEL R102, R33, -INF , P3 ;  /* 0xff80000021667808 */ /* 0x000fe20001800000 */
[--C-:B------:R-:W-:Y:S01]  /*a100*/  FFMA.FTZ R137, R38, R9, -R49.reuse ;  /* 0x0000000926897223 */ /* 0x100fe20000010831 */
[----:B------:R-:W-:Y:S01]  /*a110*/  FMNMX.FTZ R3, R32, R3, !PT ;  /* 0x0000000320037209 */ /* 0x000fe20007810000 */
[----:B------:R-:W1:Y:S01]  /*a120*/  MUFU.TANH R67, R67 ;  /* 0x0000004300437308 */ /* 0x000e620000002400 */
[C---:B------:R-:W-:Y:S01]  /*a130*/  ISETP.GT.AND P3, PT, R57.reuse, 0x38, PT ;  /* 0x000000383900780c */ /* 0x040fe20003f64270 */
[----:B------:R2:W-:Y:S01]  /*a140*/  @!P1 SYNCS.ARRIVE.TRANS64.RED.A1T0 RZ, [R0+URZ], RZ ;  /* 0x000000ff00ff99a7 */ /* 0x0005e2000810043f */
[----:B---3--:R-:W-:Y:S01]  /*a150*/  FSEL R36, R36, -INF , P4 ;  /* 0xff80000024247808 */ /* 0x008fe20002000000 */
[--C-:B------:R-:W-:Y:S01]  /*a160*/  FFMA.FTZ R133, R52, R9, -R49.reuse ;  /* 0x0000000934857223 */ /* 0x100fe20000010831 */
[----:B------:R-:W-:Y:S01]  /*a170*/  FMNMX.FTZ R3, R102, R3, !PT ;  /* 0x0000000366037209 */ /* 0x000fe20007810000 */
[-CC-:B------:R-:W-:Y:S01]  /*a180*/  FFMA.FTZ R135, R56, R9.reuse, -R49.reuse ;  /* 0x0000000938877223 */ /* 0x180fe20000010831 */
[----:B------:R-:W-:Y:S01]  /*a190*/  ISETP.GT.AND P4, PT, R57, 0x39, PT ;  /* 0x000000393900780c */ /* 0x000fe20003f84270 */
[----:B------:R3:W-:Y:S01]  /*a1a0*/  MUFU.EX2 R12, R108 ;  /* 0x0000006c000c7308 */ /* 0x0007e20000000800 */
[----:B------:R-:W-:Y:S01]  /*a1b0*/  FSEL R46, R37, -INF , P3 ;  /* 0xff800000252e7808 */ /* 0x000fe20001800000 */
[--C-:B------:R-:W-:Y:S01]  /*a1c0*/  FFMA.FTZ R129, R62, R9, -R49.reuse ;  /* 0x000000093e817223 */ /* 0x100fe20000010831 */
[----:B------:R-:W-:Y:S01]  /*a1d0*/  FMNMX.FTZ R3, R36, R3, !PT ;  /* 0x0000000324037209 */ /* 0x000fe20007810000 */
[-CC-:B------:R-:W-:Y:S01]  /*a1e0*/  FFMA.FTZ R131, R70, R9.reuse, -R49.reuse ;  /* 0x0000000946837223 */ /* 0x180fe20000010831 */
[C---:B------:R-:W-:Y:S01]  /*a1f0*/  ISETP.GT.AND P3, PT, R57.reuse, 0x40, PT ;  /* 0x000000403900780c */ /* 0x040fe20003f64270 */
[--C-:B------:R-:W-:Y:S01]  /*a200*/  FFMA.FTZ R121, R60, R9, -R49.reuse ;  /* 0x000000093c797223 */ /* 0x100fe20000010831 */
[----:B0-----:R-:W-:Y:S01]  /*a210*/  FSEL R40, R40, -INF , P4 ;  /* 0xff80000028287808 */ /* 0x001fe20002000000 */
[----:B------:R-:W0:Y:S01]  /*a220*/  MUFU.TANH R61, R61 ;  /* 0x0000003d003d7308 */ /* 0x000e220000002400 */
[----:B------:R-:W-:Y:S01]  /*a230*/  FMNMX.FTZ R3, R46, R3, !PT ;  /* 0x000000032e037209 */ /* 0x000fe20007810000 */
[-CC-:B------:R-:W-:Y:S01]  /*a240*/  FFMA.FTZ R125, R82, R9.reuse, -R49.reuse ;  /* 0x00000009527d7223 */ /* 0x180fe20000010831 */
[----:B------:R-:W-:Y:S01]  /*a250*/  ISETP.GT.AND P4, PT, R57, 0x41, PT ;  /* 0x000000413900780c */ /* 0x000fe20003f84270 */
[-CC-:B------:R-:W-:Y:S01]  /*a260*/  FFMA.FTZ R127, R86, R9.reuse, -R49.reuse ;  /* 0x00000009567f7223 */ /* 0x180fe20000010831 */
[----:B---3--:R-:W-:Y:S01]  /*a270*/  FSEL R108, R41, -INF , P3 ;  /* 0xff800000296c7808 */ /* 0x008fe20001800000 */
[----:B------:R-:W-:Y:S01]  /*a280*/  FFMA.FTZ R123, R94, R9, -R49 ;  /* 0x000000095e7b7223 */ /* 0x000fe20000010831 */
[----:B------:R-:W-:Y:S01]  /*a290*/  FMNMX.FTZ R3, R40, R3, !PT ;  /* 0x0000000328037209 */ /* 0x000fe20007810000 */
[----:B------:R-:W3:Y:S01]  /*a2a0*/  MUFU.TANH R35, R35 ;  /* 0x0000002300237308 */ /* 0x000ee20000002400 */
[----:B------:R-:W-:Y:S01]  /*a2b0*/  ISETP.GT.AND P3, PT, R57, 0x48, PT ;  /* 0x000000483900780c */ /* 0x000fe20003f64270 */
[----:B------:R-:W-:Y:S01]  /*a2c0*/  ULDC UR4, c[0x0][0x9d8] ;  /* 0x0002760000047ab9 */ /* 0x000fe20000000800 */
[----:B------:R-:W-:-:S02]  /*a2d0*/  FSEL R44, R44, -INF , P4 ;  /* 0xff8000002c2c7808 */ /* 0x000fc40002000000 */
[----:B------:R-:W-:Y:S02]  /*a2e0*/  FMNMX.FTZ R3, R108, R3, !PT ;  /* 0x000000036c037209 */ /* 0x000fe40007810000 */
[----:B------:R-:W-:Y:S02]  /*a2f0*/  ISETP.GT.AND P4, PT, R57, 0x49, PT ;  /* 0x000000493900780c */ /* 0x000fe40003f84270 */
[----:B------:R-:W-:Y:S02]  /*a300*/  FSEL R34, R63, -INF , P3 ;  /* 0xff8000003f227808 */ /* 0x000fe40001800000 */
[----:B------:R-:W-:Y:S02]  /*a310*/  FMNMX.FTZ R3, R44, R3, !PT ;  /* 0x000000032c037209 */ /* 0x000fe40007810000 */
[----:B------:R-:W-:Y:S02]  /*a320*/  ISETP.GT.AND P3, PT, R57, 0x50, PT ;  /* 0x000000503900780c */ /* 0x000fe40003f64270 */
[----:B-1----:R-:W-:-:S02]  /*a330*/  FSEL R110, R67, -INF , P4 ;  /* 0xff800000436e7808 */ /* 0x002fc40002000000 */
[----:B------:R-:W-:Y:S02]  /*a340*/  FMNMX.FTZ R3, R34, R3, !PT ;  /* 0x0000000322037209 */ /* 0x000fe40007810000 */
[----:B------:R-:W-:Y:S02]  /*a350*/  ISETP.GT.AND P4, PT, R57, 0x51, PT ;  /* 0x000000513900780c */ /* 0x000fe40003f84270 */
[----:B------:R-:W-:Y:S02]  /*a360*/  FSEL R112, R59, -INF , P3 ;  /* 0xff8000003b707808 */ /* 0x000fe40001800000 */
[----:B------:R-:W-:Y:S01]  /*a370*/  FMNMX.FTZ R3, R110, R3, !PT ;  /* 0x000000036e037209 */ /* 0x000fe20007810000 */
[----:B------:R-:W1:Y:S01]  /*a380*/  MUFU.TANH R43, R43 ;  /* 0x0000002b002b7308 */ /* 0x000e620000002400 */
[----:B------:R-:W-:Y:S02]  /*a390*/  ISETP.GT.AND P3, PT, R57, 0x58, PT ;  /* 0x000000583900780c */ /* 0x000fe40003f64270 */
[----:B0-----:R-:W-:-:S02]  /*a3a0*/  FSEL R114, R61, -INF , P4 ;  /* 0xff8000003d727808 */ /* 0x001fc40002000000 */
[----:B------:R-:W-:Y:S02]  /*a3b0*/  FMNMX.FTZ R3, R112, R3, !PT ;  /* 0x0000000370037209 */ /* 0x000fe40007810000 */
[----:B------:R-:W-:Y:S01]  /*a3c0*/  ISETP.GT.AND P4, PT, R57, 0x59, PT ;  /* 0x000000593900780c */ /* 0x000fe20003f84270 */
[----:B------:R-:W0:Y:S01]  /*a3d0*/  MUFU.TANH R39, R39 ;  /* 0x0000002700277308 */ /* 0x000e220000002400 */
[----:B------:R-:W-:Y:S02]  /*a3e0*/  FSEL R116, R27, -INF , P3 ;  /* 0xff8000001b747808 */ /* 0x000fe40001800000 */
[----:B------:R-:W-:Y:S02]  /*a3f0*/  FMNMX.FTZ R3, R114, R3, !PT ;  /* 0x0000000372037209 */ /* 0x000fe40007810000 */
[----:B------:R-:W-:Y:S02]  /*a400*/  ISETP.GT.AND P3, PT, R57, 0x60, PT ;  /* 0x000000603900780c */ /* 0x000fe40003f64270 */
[----:B---3--:R-:W-:Y:S01]  /*a410*/  FSEL R118, R35, -INF , P4 ;  /* 0xff80000023767808 */ /* 0x008fe20002000000 */
[----:B------:R-:W3:Y:S01]  /*a420*/  MUFU.TANH R45, R45 ;  /* 0x0000002d002d7308 */ /* 0x000ee20000002400 */
[----:B------:R-:W-:-:S02]  /*a430*/  FMNMX.FTZ R3, R116, R3, !PT ;  /* 0x0000000374037209 */ /* 0x000fc40007810000 */
[----:B------:R-:W-:Y:S02]  /*a440*/  ISETP.GT.AND P4, PT, R57, 0x61, PT ;  /* 0x000000613900780c */ /* 0x000fe40003f84270 */
[----:B------:R-:W-:Y:S02]  /*a450*/  FSEL R120, R31, -INF , P3 ;  /* 0xff8000001f787808 */ /* 0x000fe40001800000 */
[----:B------:R-:W-:Y:S01]  /*a460*/  FMNMX.FTZ R3, R118, R3, !PT ;  /* 0x0000000376037209 */ /* 0x000fe20007810000 */
[----:B------:R-:W4:Y:S01]  /*a470*/  MUFU.TANH R47, R47 ;  /* 0x0000002f002f7308 */ /* 0x000f220000002400 */
[----:B------:R-:W-:Y:S02]  /*a480*/  ISETP.GT.AND P3, PT, R57, 0x68, PT ;  /* 0x000000683900780c */ /* 0x000fe40003f64270 */
[----:B-1----:R-:W-:Y:S02]  /*a490*/  FSEL R50, R43, -INF , P4 ;  /* 0xff8000002b327808 */ /* 0x002fe40002000000 */
[----:B------:R-:W-:-:S03]  /*a4a0*/  FMNMX.FTZ R3, R120, R3, !PT ;  /* 0x0000000378037209 */ /* 0x000fc60007810000 */
[----:B------:R-:W1:Y:S01]  /*a4b0*/  MUFU.TANH R51, R51 ;  /* 0x0000003300337308 */ /* 0x000e620000002400 */
[----:B------:R-:W-:Y:S02]  /*a4c0*/  ISETP.GT.AND P4, PT, R57, 0x69, PT ;  /* 0x000000693900780c */ /* 0x000fe40003f84270 */
[----:B0-----:R-:W-:Y:S02]  /*a4d0*/  FSEL R122, R39, -INF , P3 ;  /* 0xff800000277a7808 */ /* 0x001fe40001800000 */
[----:B------:R-:W-:-:S03]  /*a4e0*/  FMNMX.FTZ R3, R50, R3, !PT ;  /* 0x0000000332037209 */ /* 0x000fc60007810000 */
[----:B------:R-:W0:Y:S01]  /*a4f0*/  MUFU.TANH R53, R53 ;  /* 0x0000003500357308 */ /* 0x000e220000002400 */
[----:B------:R-:W-:Y:S02]  /*a500*/  ISETP.GT.AND P3, PT, R57, 0x70, PT ;  /* 0x000000703900780c */ /* 0x000fe40003f64270 */
[----:B---3--:R-:W-:Y:S02]  /*a510*/  FSEL R124, R45, -INF , P4 ;  /* 0xff8000002d7c7808 */ /* 0x008fe40002000000 */
[----:B------:R-:W-:Y:S01]  /*a520*/  FMNMX.FTZ R3, R122, R3, !PT ;  /* 0x000000037a037209 */ /* 0x000fe20007810000 */
[----:B------:R-:W3:Y:S02]  /*a530*/  @P2 LDC R45, c[0x0][0x450] ;  /* 0x00011400ff2d2b82 */ /* 0x000ee40000000800 */
[----:B------:R-:W2:Y:S01]  /*a540*/  MUFU.TANH R55, R55 ;  /* 0x0000003700377308 */ /* 0x000ea20000002400 */
[----:B------:R-:W-:Y:S02]  /*a550*/  ISETP.GT.AND P4, PT, R57, 0x71, PT ;  /* 0x000000713900780c */ /* 0x000fe40003f84270 */
[----:B----4-:R-:W-:-:S02]  /*a560*/  FSEL R126, R47, -INF , P3 ;  /* 0xff8000002f7e7808 */ /* 0x010fc40001800000 */
[----:B------:R-:W-:Y:S02]  /*a570*/  FMNMX.FTZ R3, R124, R3, !PT ;  /* 0x000000037c037209 */ /* 0x000fe40007810000 */
[----:B------:R-:W-:Y:S02]  /*a580*/  ISETP.GT.AND P3, PT, R57, 0x78, PT ;  /* 0x000000783900780c */ /* 0x000fe40003f64270 */
[----:B-1----:R-:W-:Y:S02]  /*a590*/  FSEL R128, R51, -INF , P4 ;  /* 0xff80000033807808 */ /* 0x002fe40002000000 */
[----:B------:R-:W-:Y:S02]  /*a5a0*/  FMNMX.FTZ R3, R126, R3, !PT ;  /* 0x000000037e037209 */ /* 0x000fe40007810000 */
[----:B------:R-:W-:Y:S02]  /*a5b0*/  ISETP.GT.AND P4, PT, R57, 0x79, PT ;  /* 0x000000793900780c */ /* 0x000fe40003f84270 */
[----:B0-----:R-:W-:-:S02]  /*a5c0*/  FSEL R130, R53, -INF , P3 ;  /* 0xff80000035827808 */ /* 0x001fc40001800000 */
[----:B------:R-:W-:Y:S02]  /*a5d0*/  FMNMX.FTZ R3, R128, R3, !PT ;  /* 0x0000000380037209 */ /* 0x000fe40007810000 */
[----:B--2---:R-:W-:Y:S02]  /*a5e0*/  FSEL R132, R55, -INF , P4 ;  /* 0xff80000037847808 */ /* 0x004fe40002000000 */
[----:B------:R-:W-:-:S04]  /*a5f0*/  FMNMX.FTZ R3, R130, R3, !PT ;  /* 0x0000000382037209 */ /* 0x000fc80007810000 */
[----:B------:R-:W-:-:S05]  /*a600*/  FMNMX.FTZ R3, R132, R3, !PT ;  /* 0x0000000384037209 */ /* 0x000fca0007810000 */
        /* <DEDUP_REMOVED lines=10> */
[----:B------:R-:W2:Y:S04]  /*a6b0*/  MUFU.EX2 R145, R145 ;  /* 0x0000009100917308 */ /* 0x000ea80000000800 */
[-CC-:B------:R-:W-:Y:S01]  /*a6c0*/  FFMA.FTZ R148, R68, R9.reuse, -R37.reuse ;  /* 0x0000000944947223 */ /* 0x180fe20000010825 */
[-CC-:B------:R-:W-:Y:S01]  /*a6d0*/  FFMA.FTZ R3, R8, R9.reuse, -R37.reuse ;  /* 0x0000000908037223 */ /* 0x180fe20000010825 */
[-CC-:B------:R-:W-:Y:S01]  /*a6e0*/  FFMA.FTZ R150, R72, R9.reuse, -R37.reuse ;  /* 0x0000000948967223 */ /* 0x180fe20000010825 */
[----:B-1----:R-:W-:Y:S01]  /*a6f0*/  FADD.FTZ R8, R149, R64 ;  /* 0x0000004095087221 */ /* 0x002fe20000010000 */
[----:B------:R-:W1:Y:S01]  /*a700*/  MUFU.EX2 R14, R14 ;  /* 0x0000000e000e7308 */ /* 0x000e620000000800 */
[----:B------:R-:W-:-:S02]  /*a710*/  FFMA.FTZ R13, R76, R9, -R37 ;  /* 0x000000094c0d7223 */ /* 0x000fc40000010825 */
[----:B0-----:R-:W-:-:S05]  /*a720*/  FADD.FTZ R35, R151, R8 ;  /* 0x0000000897237221 */ /* 0x001fca0000010000 */
[----:B------:R-:W-:Y:S01]  /*a730*/  MUFU.EX2 R148, R148 ;  /* 0x0000009400947308 */ /* 0x000fe20000000800 */
[----:B------:R-:W-:-:S07]  /*a740*/  FFMA.FTZ R144, R80, R9, -R37 ;  /* 0x0000000950907223 */ /* 0x000fce0000010825 */
[----:B------:R-:W0:Y:S01]  /*a750*/  MUFU.EX2 R3, R3 ;  /* 0x0000000300037308 */ /* 0x000e220000000800 */
[----:B------:R-:W-:-:S07]  /*a760*/  FADD.FTZ R8, R12, R35 ;  /* 0x000000230c087221 */ /* 0x000fce0000010000 */
[----:B------:R-:W4:Y:S01]  /*a770*/  MUFU.EX2 R147, R147 ;  /* 0x0000009300937308 */ /* 0x000f220000000800 */
[----:B------:R-:W-:-:S07]  /*a780*/  FFMA.FTZ R15, R84, R9, -R37 ;  /* 0x00000009540f7223 */ /* 0x000fce0000010825 */
[----:B------:R-:W3:Y:S01]  /*a790*/  MUFU.EX2 R150, R150 ;  /* 0x0000009600967308 */ /* 0x000ee20000000800 */
[----:B--2---:R-:W-:Y:S01]  /*a7a0*/  FADD.FTZ R39, R145, R8 ;  /* 0x0000000891277221 */ /* 0x004fe20000010000 */
[----:B------:R-:W-:-:S06]  /*a7b0*/  FFMA.FTZ R31, R36, R9, -R37 ;  /* 0x00000009241f7223 */ /* 0x000fcc0000010825 */
[----:B------:R-:W2:Y:S01]  /*a7c0*/  MUFU.EX2 R28, R28 ;  /* 0x0000001c001c7308 */ /* 0x000ea20000000800 */
[----:B------:R-:W-:Y:S01]  /*a7d0*/  FFMA.FTZ R146, R98, R9, -R37 ;  /* 0x0000000962927223 */ /* 0x000fe20000010825 */
[----:B------:R-:W2:Y:S06]  /*a7e0*/  @P2 LDC R36, c[0x0][0x44c] ;  /* 0x00011300ff242b82 */ /* 0x000eac0000000800 */
[----:B------:R-:W2:Y:S01]  /*a7f0*/  MUFU.EX2 R13, R13 ;  /* 0x0000000d000d7308 */ /* 0x000ea20000000800 */
[----:B-1----:R-:W-:Y:S01]  /*a800*/  FADD.FTZ R8, R14, R39 ;  /* 0x000000270e087221 */ /* 0x002fe20000010000 */
[----:B0-----:R-:W-:-:S06]  /*a810*/  FADD.FTZ R41, R148, R3 ;  /* 0x0000000394297221 */ /* 0x001fcc0000010000 */
[----:B------:R-:W0:Y:S01]  /*a820*/  MUFU.EX2 R141, R141 ;  /* 0x0000008d008d7308 */ /* 0x000e220000000800 */
[----:B------:R-:W-:-:S07]  /*a830*/  FFMA.FTZ R25, R24, R9, -R37 ;  /* 0x0000000918197223 */ /* 0x000fce0000010825 */
[----:B------:R-:W1:Y:S01]  /*a840*/  MUFU.EX2 R144, R144 ;  /* 0x0000009000907308 */ /* 0x000e620000000800 */
[----:B----4-:R-:W-:Y:S01]  /*a850*/  FADD.FTZ R39, R147, R8 ;  /* 0x0000000893277221 */ /* 0x010fe20000010000 */
[----:B---3--:R-:W-:-:S06]  /*a860*/  FADD.FTZ R8, R150, R41 ;  /* 0x0000002996087221 */ /* 0x008fcc0000010000 */
[----:B------:R-:W3:Y:S01]  /*a870*/  MUFU.EX2 R26, R26 ;  /* 0x0000001a001a7308 */ /* 0x000ee20000000800 */
[----:B------:R-:W-:-:S07]  /*a880*/  FFMA.FTZ R140, R100, R9, -R37 ;  /* 0x00000009648c7223 */ /* 0x000fce0000010825 */
[----:B------:R-:W4:Y:S01]  /*a890*/  MUFU.EX2 R15, R15 ;  /* 0x0000000f000f7308 */ /* 0x000f220000000800 */
[----:B------:R-:W-:Y:S01]  /*a8a0*/  FFMA.FTZ R29, R32, R9, -R37 ;  /* 0x00000009201d7223 */ /* 0x000fe20000010825 */
[----:B--2---:R-:W-:-:S06]  /*a8b0*/  FADD.FTZ R32, R28, R39 ;  /* 0x000000271c207221 */ /* 0x004fcc0000010000 */
[----:B------:R-:W2:Y:S01]  /*a8c0*/  MUFU.EX2 R143, R143 ;  /* 0x0000008f008f7308 */ /* 0x000ea20000000800 */
[----:B------:R-:W-:Y:S01]  /*a8d0*/  FFMA.FTZ R38, R42, R9, -R49 ;  /* 0x000000092a267223 */ /* 0x000fe20000010831 */
[----:B------:R-:W-:-:S06]  /*a8e0*/  FADD.FTZ R41, R13, R8 ;  /* 0x000000080d297221 */ /* 0x000fcc0000010000 */
[----:B------:R-:W2:Y:S01]  /*a8f0*/  MUFU.EX2 R146, R146 ;  /* 0x0000009200927308 */ /* 0x000ea20000000800 */
[----:B------:R-:W-:Y:S01]  /*a900*/  FFMA.FTZ R27, R104, R9, -R37 ;  /* 0x00000009681b7223 */ /* 0x000fe20000010825 */
[----:B0-----:R-:W-:-:S06]  /*a910*/  FADD.FTZ R43, R141, R32 ;  /* 0x000000208d2b7221 */ /* 0x001fcc0000010000 */
[----:B------:R-:W0:Y:S01]  /*a920*/  MUFU.EX2 R30, R30 ;  /* 0x0000001e001e7308 */ /* 0x000e220000000800 */
[----:B-1----:R-:W-:Y:S01]  /*a930*/  FADD.FTZ R0, R144, R41 ;  /* 0x0000002990007221 */ /* 0x002fe20000010000 */
[----:B------:R-:W-:-:S06]  /*a940*/  FFMA.FTZ R142, R106, R9, -R37 ;  /* 0x000000096a8e7223 */ /* 0x000fcc0000010825 */
[----:B------:R-:W1:Y:S01]  /*a950*/  MUFU.EX2 R25, R25 ;  /* 0x0000001900197308 */ /* 0x000e620000000800 */
[----:B---3--:R-:W-:Y:S01]  /*a960*/  FADD.FTZ R8, R26, R43 ;  /* 0x0000002b1a087221 */ /* 0x008fe20000010000 */
[----:B------:R-:W-:-:S06]  /*a970*/  FFMA.FTZ R42, R48, R9, -R49 ;  /* 0x00000009302a7223 */ /* 0x000fcc0000010831 */
[----:B------:R-:W3:Y:S01]  /*a980*/  MUFU.EX2 R137, R137 ;  /* 0x0000008900897308 */ /* 0x000ee20000000800 */
[----:B----4-:R-:W-:-:S07]  /*a990*/  FADD.FTZ R43, R15, R0 ;  /* 0x000000000f2b7221 */ /* 0x010fce0000010000 */
[----:B------:R-:W4:Y:S01]  /*a9a0*/  MUFU.EX2 R140, R140 ;  /* 0x0000008c008c7308 */ /* 0x000f220000000800 */
[----:B--2---:R-:W-:Y:S01]  /*a9b0*/  FADD.FTZ R41, R143, R8 ;  /* 0x000000088f297221 */ /* 0x004fe20000010000 */
[----:B------:R-:W-:-:S06]  /*a9c0*/  FADD.FTZ R0, R146, R43 ;  /* 0x0000002b92007221 */ /* 0x000fcc0000010000 */
[----:B------:R-:W2:Y:S01]  /*a9d0*/  MUFU.EX2 R38, R38 ;  /* 0x0000002600267308 */ /* 0x000ea20000000800 */
[----:B------:R-:W-:Y:S01]  /*a9e0*/  FFMA.FTZ R136, R102, R9, -R37 ;  /* 0x0000000966887223 */ /* 0x000fe20000010825 */
[----:B------:R-:W-:-:S06]  /*a9f0*/  @P2 IMAD.HI.U32 R36, R95, R36, RZ ;  /* 0x000000245f242227 */ /* 0x000fcc00078e00ff */
[----:B------:R-:W2:Y:S01]  /*aa00*/  MUFU.EX2 R27, R27 ;  /* 0x0000001b001b7308 */ /* 0x000ea20000000800 */
[----:B0-----:R-:W-:Y:S01]  /*aa10*/  FADD.FTZ R8, R30, R41 ;  /* 0x000000291e087221 */ /* 0x001fe20000010000 */
[----:B------:R-:W-:-:S06]  /*aa20*/  FFMA.FTZ R48, R54, R9, -R49 ;  /* 0x0000000936307223 */ /* 0x000fcc0000010831 */
[----:B------:R-:W0:Y:S01]  /*aa30*/  MUFU.EX2 R139, R139 ;  /* 0x0000008b008b7308 */ /* 0x000e220000000800 */
[----:B------:R-:W-:Y:S01]  /*aa40*/  FFMA.FTZ R134, R34, R9, -R37 ;  /* 0x0000000922867223 */ /* 0x000fe20000010825 */
[----:B-1----:R-:W-:-:S06]  /*aa50*/  FADD.FTZ R43, R25, R0 ;  /* 0x00000000192b7221 */ /* 0x002fcc0000010000 */
[----:B------:R-:W1:Y:S01]  /*aa60*/  MUFU.EX2 R142, R142 ;  /* 0x0000008e008e7308 */ /* 0x000e620000000800 */
[----:B------:R-:W-:Y:S01]  /*aa70*/  IMAD.MOV.U32 R34, RZ, RZ, R95 ;  /* 0x000000ffff227224 */ /* 0x000fe200078e005f */
[----:B------:R-:W-:Y:S01]  /*aa80*/  @P2 SHF.R.U32.HI R34, RZ, R45, R36 ;  /* 0x0000002dff222219 */ /* 0x000fe20000011624 */
[----:B---3--:R-:W-:-:S05]  /*aa90*/  FADD.FTZ R45, R137, R8 ;  /* 0x00000008892d7221 */ /* 0x008fca0000010000 */
[----:B------:R-:W3:Y:S01]  /*aaa0*/  MUFU.EX2 R42, R42 ;  /* 0x0000002a002a7308 */ /* 0x000ee20000000800 */
[----:B----4-:R-:W-:Y:S01]  /*aab0*/  FADD.FTZ R0, R140, R43 ;  /* 0x0000002b8c007221 */ /* 0x010fe20000010000 */
[----:B------:R-:W-:-:S06]  /*aac0*/  FFMA.FTZ R138, R46, R9, -R37 ;  /* 0x000000092e8a7223 */ /* 0x000fcc0000010825 */
[----:B------:R-:W4:Y:S01]  /*aad0*/  MUFU.EX2 R29, R29 ;  /* 0x0000001d001d7308 */ /* 0x000f220000000800 */
[----:B--2---:R-:W-:Y:S01]  /*aae0*/  FADD.FTZ R8, R38, R45 ;  /* 0x0000002d26087221 */ /* 0x004fe20000010000 */
[----:B------:R-:W-:-:S06]  /*aaf0*/  FFMA.FTZ R52, R58, R9, -R49 ;  /* 0x000000093a347223 */ /* 0x000fcc0000010831 */
[----:B------:R-:W2:Y:S01]  /*ab00*/  MUFU.EX2 R133, R133 ;  /* 0x0000008500857308 */ /* 0x000ea20000000800 */
[----:B------:R-:W-:Y:S01]  /*ab10*/  FADD.FTZ R45, R27, R0 ;  /* 0x000000001b2d7221 */ /* 0x000fe20000010000 */
[----:B------:R-:W-:-:S06]  /*ab20*/  FFMA.FTZ R33, R40, R9, -R37 ;  /* 0x0000000928217223 */ /* 0x000fcc0000010825 */
[----:B------:R-:W2:Y:S01]  /*ab30*/  MUFU.EX2 R136, R136 ;  /* 0x0000008800887308 */ /* 0x000ea20000000800 */
[----:B0-----:R-:W-:Y:S01]  /*ab40*/  FADD.FTZ R47, R139, R8 ;  /* 0x000000088b2f7221 */ /* 0x001fe20000010000 */
[----:B-1----:R-:W-:-:S06]  /*ab50*/  FADD.FTZ R0, R142, R45 ;  /* 0x0000002d8e007221 */ /* 0x002fcc0000010000 */
[----:B------:R-:W0:Y:S01]  /*ab60*/  MUFU.EX2 R48, R48 ;  /* 0x0000003000307308 */ /* 0x000e220000000800 */
[----:B------:R-:W-:-:S07]  /*ab70*/  FFMA.FTZ R24, R108, R9, -R37 ;  /* 0x000000096c187223 */ /* 0x000fce0000010825 */
[----:B------:R-:W1:Y:S01]  /*ab80*/  MUFU.EX2 R31, R31 ;  /* 0x0000001f001f7308 */ /* 0x000e620000000800 */
[----:B---3--:R-:W-:Y:S01]  /*ab90*/  FADD.FTZ R8, R42, R47 ;  /* 0x0000002f2a087221 */ /* 0x008fe20000010000 */
[----:B------:R-:W-:-:S06]  /*aba0*/  FFMA.FTZ R54, R66, R9, -R49 ;  /* 0x0000000942367223 */ /* 0x000fcc0000010831 */
[----:B------:R-:W3:Y:S01]  /*abb0*/  MUFU.EX2 R135, R135 ;  /* 0x0000008700877308 */ /* 0x000ee20000000800 */
[----:B----4-:R-:W-:Y:S01]  /*abc0*/  FADD.FTZ R47, R29, R0 ;  /* 0x000000001d2f7221 */ /* 0x010fe20000010000 */
[----:B------:R-:W-:-:S06]  /*abd0*/  FFMA.FTZ R35, R44, R9, -R37 ;  /* 0x000000092c237223 */ /* 0x000fcc0000010825 */
[----:B------:R-:W4:Y:S01]  /*abe0*/  MUFU.EX2 R138, R138 ;  /* 0x0000008a008a7308 */ /* 0x000f220000000800 */
[----:B--2---:R-:W-:Y:S01]  /*abf0*/  FADD.FTZ R45, R133, R8 ;  /* 0x00000008852d7221 */ /* 0x004fe20000010000 */
[----:B------:R-:W-:-:S06]  /*ac00*/  FADD.FTZ R8, R136, R47 ;  /* 0x0000002f88087221 */ /* 0x000fcc0000010000 */
[----:B------:R-:W2:Y:S08]  /*ac10*/  MUFU.EX2 R52, R52 ;  /* 0x0000003400347308 */ /* 0x000eb00000000800 */
[----:B------:R-:W2:Y:S01]  /*ac20*/  MUFU.EX2 R33, R33 ;  /* 0x0000002100217308 */ /* 0x000ea20000000800 */
[----:B0-----:R-:W-:Y:S01]  /*ac30*/  FADD.FTZ R36, R48, R45 ;  /* 0x0000002d30247221 */ /* 0x001fe20000010000 */
[----:B------:R-:W-:-:S06]  /*ac40*/  FFMA.FTZ R56, R74, R9, -R49 ;  /* 0x000000094a387223 */ /* 0x000fcc0000010831 */
[----:B------:R-:W0:Y:S01]  /*ac50*/  MUFU.EX2 R129, R129 ;  /* 0x0000008100817308 */ /* 0x000e220000000800 */
[----:B-1----:R-:W-:Y:S01]  /*ac60*/  FADD.FTZ R47, R31, R8 ;  /* 0x000000081f2f7221 */ /* 0x002fe20000010000 */
[----:B------:R-:W-:-:S06]  /*ac70*/  FFMA.FTZ R39, R110, R9, -R37 ;  /* 0x000000096e277223 */ /* 0x000fcc0000010825 */
[----:B------:R-:W1:Y:S01]  /*ac80*/  MUFU.EX2 R24, R24 ;  /* 0x0000001800187308 */ /* 0x000e620000000800 */
[-CC-:B------:R-:W-:Y:S01]  /*ac90*/  FFMA.FTZ R58, R78, R9.reuse, -R49.reuse ;  /* 0x000000094e3a7223 */ /* 0x180fe20000010831 */
[-CC-:B------:R-:W-:Y:S01]  /*aca0*/  FFMA.FTZ R62, R88, R9.reuse, -R49.reuse ;  /* 0x00000009583e7223 */ /* 0x180fe20000010831 */
[-CC-:B------:R-:W-:Y:S01]  /*acb0*/  FFMA.FTZ R60, R96, R9.reuse, -R49.reuse ;  /* 0x00000009603c7223 */ /* 0x180fe20000010831 */
[----:B------:R-:W-:-:S04]  /*acc0*/  FFMA.FTZ R66, R90, R9, -R49 ;  /* 0x000000095a427223 */ /* 0x000fc80000010831 */
[----:B------:R-:W1:Y:S01]  /*acd0*/  MUFU.EX2 R54, R54 ;  /* 0x0000003600367308 */ /* 0x000e620000000800 */
[----:B---3--:R-:W-:Y:S01]  /*ace0*/  FADD.FTZ R49, R135, R36 ;  /* 0x0000002487317221 */ /* 0x008fe20000010000 */
[----:B----4-:R-:W-:-:S06]  /*acf0*/  FADD.FTZ R40, R138, R47 ;  /* 0x0000002f8a287221 */ /* 0x010fcc0000010000 */
[----:B------:R-:W3:Y:S01]  /*ad00*/  MUFU.EX2 R35, R35 ;  /* 0x0000002300237308 */ /* 0x000ee20000000800 */
[----:B------:R-:W-:Y:S01]  /*ad10*/  FFMA.FTZ R32, R112, R9, -R37 ;  /* 0x0000000970207223 */ /* 0x000fe20000010825 */
[----:B--2---:R-:W-:-:S06]  /*ad20*/  FADD.FTZ R8, R52, R49 ;  /* 0x0000003134087221 */ /* 0x004fcc0000010000 */
[----:B------:R-:W2:Y:S01]  /*ad30*/  MUFU.EX2 R131, R131 ;  /* 0x0000008300837308 */ /* 0x000ea20000000800 */
[----:B------:R-:W-:Y:S01]  /*ad40*/  FADD.FTZ R47, R33, R40 ;  /* 0x00000028212f7221 */ /* 0x000fe20000010000 */
[----:B------:R-:W-:-:S06]  /*ad50*/  FFMA.FTZ R41, R114, R9, -R37 ;  /* 0x0000000972297223 */ /* 0x000fcc0000010825 */
[----:B------:R-:W4:Y:S01]  /*ad60*/  MUFU.EX2 R134, R134 ;  /* 0x0000008600867308 */ /* 0x000f220000000800 */
[----:B0-----:R-:W-:Y:S01]  /*ad70*/  FADD.FTZ R49, R129, R8 ;  /* 0x0000000881317221 */ /* 0x001fe20000010000 */
[----:B------:R-:W-:-:S06]  /*ad80*/  F2FP.F16.F32.PACK_AB R151, R12, R151 ;  /* 0x000000970c97723e */ /* 0x000fcc00000000ff */
[----:B------:R-:W0:Y:S01]  /*ad90*/  MUFU.EX2 R56, R56 ;  /* 0x0000003800387308 */ /* 0x000e220000000800 */
[----:B------:R-:W-:Y:S01]  /*ada0*/  IADD3 R44, R34, R91, -R93 ;  /* 0x0000005b222c7210 */ /* 0x000fe20007ffe85d */
[----:B-1----:R-:W-:-:S06]  /*adb0*/  FADD.FTZ R12, R24, R47 ;  /* 0x0000002f180c7221 */ /* 0x002fcc0000010000 */
[----:B------:R-:W1:Y:S01]  /*adc0*/  MUFU.EX2 R39, R39 ;  /* 0x0000002700277308 */ /* 0x000e620000000800 */
[----:B------:R-:W-:Y:S01]  /*add0*/  FFMA.FTZ R34, R116, R9, -R37 ;  /* 0x0000000974227223 */ /* 0x000fe20000010825 */
[----:B------:R-:W-:-:S06]  /*ade0*/  FADD.FTZ R40, R54, R49 ;  /* 0x0000003136287221 */ /* 0x000fcc0000010000 */
[----:B------:R-:W1:Y:S01]  /*adf0*/  MUFU.EX2 R125, R125 ;  /* 0x0000007d007d7308 */ /* 0x000e620000000800 */
[----:B---3--:R-:W-:Y:S01]  /*ae00*/  FADD.FTZ R47, R35, R12 ;  /* 0x0000000c232f7221 */ /* 0x008fe20000010000 */
[----:B------:R-:W-:-:S06]  /*ae10*/  FFMA.FTZ R43, R118, R9, -R37 ;  /* 0x00000009762b7223 */ /* 0x000fcc0000010825 */
[----:B------:R-:W3:Y:S01]  /*ae20*/  MUFU.EX2 R32, R32 ;  /* 0x0000002000207308 */ /* 0x000ee20000000800 */
[----:B--2---:R-:W-:Y:S01]  /*ae30*/  FADD.FTZ R49, R131, R40 ;  /* 0x0000002883317221 */ /* 0x004fe20000010000 */
[----:B----4-:R-:W-:-:S06]  /*ae40*/  FADD.FTZ R12, R134, R47 ;  /* 0x0000002f860c7221 */ /* 0x010fcc0000010000 */
[----:B------:R-:W2:Y:S01]  /*ae50*/  MUFU.EX2 R58, R58 ;  /* 0x0000003a003a7308 */ /* 0x000ea20000000800 */
[----:B------:R-:W-:-:S07]  /*ae60*/  F2FP.F16.F32.PACK_AB R145, R14, R145 ;  /* 0x000000910e91723e */ /* 0x000fce00000000ff */
[----:B------:R-:W4:Y:S01]  /*ae70*/  MUFU.EX2 R41, R41 ;  /* 0x0000002900297308 */ /* 0x000f220000000800 */
[----:B------:R-:W-:Y:S01]  /*ae80*/  FFMA.FTZ R120, R120, R9, -R37 ;  /* 0x0000000978787223 */ /* 0x000fe20000010825 */
[----:B0-----:R-:W-:-:S06]  /*ae90*/  FADD.FTZ R14, R56, R49 ;  /* 0x00000031380e7221 */ /* 0x001fcc0000010000 */
[----:B------:R-:W0:Y:S01]  /*aea0*/  MUFU.EX2 R127, R127 ;  /* 0x0000007f007f7308 */ /* 0x000e220000000800 */
[----:B-1----:R-:W-:-:S07]  /*aeb0*/  FADD.FTZ R47, R39, R12 ;  /* 0x0000000c272f7221 */ /* 0x002fce0000010000 */
[----:B------:R-:W1:Y:S01]  /*aec0*/  MUFU.EX2 R34, R34 ;  /* 0x0000002200227308 */ /* 0x000e620000000800 */
[-CC-:B------:R-:W-:Y:S01]  /*aed0*/  FFMA.FTZ R45, R124, R9.reuse, -R37.reuse ;  /* 0x000000097c2d7223 */ /* 0x180fe20000010825 */
[----:B------:R-:W-:Y:S01]  /*aee0*/  FFMA.FTZ R50, R50, R9, -R37 ;  /* 0x0000000932327223 */ /* 0x000fe20000010825 */
[----:B------:R-:W-:-:S05]  /*aef0*/  FADD.FTZ R49, R125, R14 ;  /* 0x0000000e7d317221 */ /* 0x000fca0000010000 */
        /* <DEDUP_REMOVED lines=8> */
[----:B------:R-:W-:Y:S01]  /*af80*/  FFMA.FTZ R36, R132, R9, -R37 ;  /* 0x0000000984247223 */ /* 0x000fe20000010825 */
[----:B--2---:R-:W-:Y:S01]  /*af90*/  FADD.FTZ R14, R58, R49 ;  /* 0x000000313a0e7221 */ /* 0x004fe20000010000 */
[----:B----4-:R-:W-:-:S05]  /*afa0*/  FADD.FTZ R47, R41, R12 ;  /* 0x0000000c292f7221 */ /* 0x010fca0000010000 */
[----:B------:R-:W-:Y:S01]  /*afb0*/  MUFU.EX2 R124, R120 ;  /* 0x00000078007c7308 */ /* 0x000fe20000000800 */
[----:B0-----:R-:W-:Y:S01]  /*afc0*/  FADD.FTZ R49, R127, R14 ;  /* 0x0000000e7f317221 */ /* 0x001fe20000010000 */
[----:B-1----:R-:W-:-:S06]  /*afd0*/  FADD.FTZ R12, R34, R47 ;  /* 0x0000002f220c7221 */ /* 0x002fcc0000010000 */
[----:B------:R-:W0:Y:S01]  /*afe0*/  MUFU.EX2 R60, R60 ;  /* 0x0000003c003c7308 */ /* 0x000e220000000800 */
[----:B------:R-:W-:-:S07]  /*aff0*/  SHF.R.S32.HI R51, RZ, 0x1f, R44 ;  /* 0x0000001fff337819 */ /* 0x000fce000001142c */
[----:B------:R-:W-:Y:S01]  /*b000*/  MUFU.EX2 R37, R50 ;  /* 0x0000003200257308 */ /* 0x000fe20000000800 */
[----:B------:R-:W-:Y:S01]  /*b010*/  FADD.FTZ R14, R62, R49 ;  /* 0x000000313e0e7221 */ /* 0x000fe20000010000 */
[----:B---3--:R-:W-:-:S06]  /*b020*/  FADD.FTZ R49, R43, R12 ;  /* 0x0000000c2b317221 */ /* 0x008fcc0000010000 */
[----:B------:R-:W1:Y:S01]  /*b030*/  MUFU.EX2 R123, R123 ;  /* 0x0000007b007b7308 */ /* 0x000e620000000800 */
[----:B------:R-:W-:-:S07]  /*b040*/  LEA.HI R8, R51, R44, RZ, 0x7 ;  /* 0x0000002c33087211 */ /* 0x000fce00078f38ff */
[----:B------:R-:W2:Y:S01]  /*b050*/  MUFU.EX2 R126, R122 ;  /* 0x0000007a007e7308 */ /* 0x000ea20000000800 */
[----:B------:R-:W-:-:S07]  /*b060*/  FADD.FTZ R51, R121, R14 ;  /* 0x0000000e79337221 */ /* 0x000fce0000010000 */
[----:B------:R-:W3:Y:S01]  /*b070*/  MUFU.EX2 R45, R45 ;  /* 0x0000002d002d7308 */ /* 0x000ee20000000800 */
[----:B0-----:R-:W-:-:S07]  /*b080*/  FADD.FTZ R12, R60, R51 ;  /* 0x000000333c0c7221 */ /* 0x001fce0000010000 */
[----:B------:R0:W4:Y:S01]  /*b090*/  MUFU.EX2 R120, R0 ;  /* 0x0000000000787308 */ /* 0x0001220000000800 */
[----:B-1----:R-:W-:Y:S01]  /*b0a0*/  FADD.FTZ R51, R123, R12 ;  /* 0x0000000c7b337221 */ /* 0x002fe20000010000 */
[----:B0-----:R-:W-:-:S06]  /*b0b0*/  FADD.FTZ R0, R124, R49 ;  /* 0x000000317c007221 */ /* 0x001fcc0000010000 */
[----:B------:R-:W0:Y:S01]  /*b0c0*/  MUFU.EX2 R47, R128 ;  /* 0x00000080002f7308 */ /* 0x000e220000000800 */
[----:B------:R-:W-:Y:S01]  /*b0d0*/  FADD.FTZ R49, R37, R0 ;  /* 0x0000000025317221 */ /* 0x000fe20000010000 */
[----:B------:R-:W-:-:S03]  /*b0e0*/  F2FP.F16.F32.PACK_AB R150, R13, R150 ;  /* 0x000000960d96723e */ /* 0x000fc600000000ff */
[----:B--2---:R-:W-:-:S03]  /*b0f0*/  FADD.FTZ R12, R126, R49 ;  /* 0x000000317e0c7221 */ /* 0x004fc60000010000 */
[----:B------:R-:W1:Y:S01]  /*b100*/  MUFU.EX2 R122, R130 ;  /* 0x00000082007a7308 */ /* 0x000e620000000800 */
[----:B------:R-:W-:Y:S01]  /*b110*/  F2FP.F16.F32.PACK_AB R148, R3, R148 ;  /* 0x000000940394723e */ /* 0x000fe200000000ff */
[----:B---3--:R-:W-:-:S06]  /*b120*/  FADD.FTZ R3, R45, R12 ;  /* 0x0000000c2d037221 */ /* 0x008fcc0000010000 */
[----:B------:R-:W2:Y:S01]  /*b130*/  MUFU.EX2 R13, R36 ;  /* 0x00000024000d7308 */ /* 0x000ea20000000800 */
[----:B----4-:R-:W-:Y:S01]  /*b140*/  FADD.FTZ R12, R120, R3 ;  /* 0x00000003780c7221 */ /* 0x010fe20000010000 */
[----:B------:R-:W-:-:S03]  /*b150*/  SHF.R.S32.HI R8, RZ, 0x7, R8 ;  /* 0x00000007ff087819 */ /* 0x000fc60000011408 */
[----:B0-----:R-:W-:Y:S01]  /*b160*/  FADD.FTZ R3, R47, R12 ;  /* 0x0000000c2f037221 */ /* 0x001fe20000010000 */
[----:B------:R-:W-:-:S03]  /*b170*/  VIMNMX R46, RZ, R8, !PT ;  /* 0x00000008ff2e7248 */ /* 0x000fc60007fe0100 */
[----:B-1----:R-:W-:Y:S02]  /*b180*/  FADD.FTZ R12, R122, R3 ;  /* 0x000000037a0c7221 */ /* 0x002fe40000010000 */
[----:B------:R0:W-:Y:S01]  /*b190*/  STL [R1+0x34], R46 ;  /* 0x0000342e01007387 */ /* 0x0001e20000100800 */
[----:B------:R-:W1:Y:S01]  /*b1a0*/  MUFU.EX2 R66, R66 ;  /* 0x0000004200427308 */ /* 0x000e620000000800 */
[----:B--2---:R-:W-:Y:S01]  /*b1b0*/  FADD.FTZ R3, R13, R12 ;  /* 0x0000000c0d037221 */ /* 0x004fe20000010000 */
[----:B------:R-:W-:-:S04]  /*b1c0*/  IADD3 R12, R92, -0x2, RZ ;  /* 0xfffffffe5c0c7810 */ /* 0x000fc80007ffe0ff */
[----:B------:R-:W-:Y:S02]  /*b1d0*/  ISETP.GE.AND P3, PT, R12, R46, PT ;  /* 0x0000002e0c00720c */ /* 0x000fe40003f66270 */
[----:B------:R-:W-:Y:S02]  /*b1e0*/  CS2R R118, SRZ ;  /* 0x0000000000767805 */ /* 0x000fe4000001ff00 */
[----:B------:R-:W-:Y:S02]  /*b1f0*/  F2FP.F16.F32.PACK_AB R149, R64, R149 ;  /* 0x000000954095723e */ /* 0x000fe400000000ff */
[----:B------:R-:W-:Y:S02]  /*b200*/  CS2R R116, SRZ ;  /* 0x0000000000747805 */ /* 0x000fe4000001ff00 */
[----:B------:R-:W-:Y:S02]  /*b210*/  F2FP.F16.F32.PACK_AB R147, R28, R147 ;  /* 0x000000931c93723e */ /* 0x000fe400000000ff */
[----:B------:R-:W-:-:S02]  /*b220*/  CS2R R114, SRZ ;  /* 0x0000000000727805 */ /* 0x000fc4000001ff00 */
[----:B------:R-:W-:Y:S01]  /*b230*/  F2FP.F16.F32.PACK_AB R141, R26, R141 ;  /* 0x0000008d1a8d723e */ /* 0x000fe200000000ff */
[----:B-1----:R-:W-:Y:S01]  /*b240*/  FADD.FTZ R0, R66, R51 ;  /* 0x0000003342007221 */ /* 0x002fe20000010000 */
[----:B------:R-:W-:Y:S02]  /*b250*/  F2FP.F16.F32.PACK_AB R143, R30, R143 ;  /* 0x0000008f1e8f723e */ /* 0x000fe400000000ff */
[----:B------:R-:W-:Y:S02]  /*b260*/  CS2R R112, SRZ ;  /* 0x0000000000707805 */ /* 0x000fe4000001ff00 */
[----:B------:R-:W-:Y:S02]  /*b270*/  F2FP.F16.F32.PACK_AB R137, R38, R137 ;  /* 0x000000892689723e */ /* 0x000fe400000000ff */
[----:B------:R-:W-:Y:S02]  /*b280*/  CS2R R110, SRZ ;  /* 0x00000000006e7805 */ /* 0x000fe4000001ff00 */
[----:B------:R-:W-:-:S02]  /*b290*/  F2FP.F16.F32.PACK_AB R139, R42, R139 ;  /* 0x0000008b2a8b723e */ /* 0x000fc400000000ff */
[----:B------:R-:W-:Y:S02]  /*b2a0*/  CS2R R108, SRZ ;  /* 0x00000000006c7805 */ /* 0x000fe4000001ff00 */
        /* <DEDUP_REMOVED lines=32> */
[----:B0-----:R-:W-:Y:S06]  /*b4b0*/  @!P3 BRA `(.L_x_14991) ;  /* 0x00000030006cb947 */ /* 0x001fec0003800000 */
[----:B------:R-:W-:Y:S01]  /*b4c0*/  IMAD.MOV.U32 R15, RZ, RZ, R11 ;  /* 0x000000ffff0f7224 */ /* 0x000fe200078e000b */
[----:B------:R-:W-:Y:S01]  /*b4d0*/  MOV R119, RZ ;  /* 0x000000ff00777202 */ /* 0x000fe20000000f00 */
[----:B------:R-:W-:Y:S02]  /*b4e0*/  IMAD.MOV.U32 R13, RZ, RZ, R10 ;  /* 0x000000ffff0d7224 */ /* 0x000fe400078e000a */
[----:B------:R-:W-:Y:S02]  /*b4f0*/  IMAD.MOV.U32 R8, RZ, RZ, R23 ;  /* 0x000000ffff087224 */ /* 0x000fe400078e0017 */
[----:B------:R-:W-:-:S07]  /*b500*/  IMAD.MOV.U32 R14, RZ, RZ, R18 ;  /* 0x000000ffff0e7224 */ /* 0x000fce00078e0012 */
.L_x_15001:
        /* <DEDUP_REMOVED lines=11> */
.L_x_14993:
[----:B------:R-:W-:Y:S01]  /*b5c0*/  IMAD R9, R18, 0x8, R2 ;  /* 0x0000000812097824 */ /* 0x000fe200078e0202 */
[----:B------:R-:W-:-:S04]  /*b5d0*/  SHF.L.U32 R10, R23, 0x1f, RZ ;  /* 0x0000001f170a7819 */ /* 0x000fc800000006ff */
[----:B------:R0:W1:Y:S01]  /*b5e0*/  SYNCS.PHASECHK.TRANS64.TRYWAIT P4, [R9+URZ+0x16830], R10 ;  /* 0x0168300a090075a7 */ /* 0x000062000808017f */
[----:B------:R-:W-:Y:S05]  /*b5f0*/  @!P0 BRA `(.L_x_14994) ;  /* 0x0000000000048947 */ /* 0x000fea0003800000 */
[----:B------:R-:W-:Y:S01]  /*b600*/  BPT.TRAP 0x1 ;  /* 0x000000040000795c */ /* 0x000fe20000300000 */
.L_x_14994:
[----:B------:R-:W-:Y:S04]  /*b610*/  BSSY B0, `(.L_x_14992) ;  /* 0x0000004000007945 */ /* 0x000fe80003800000 */
[----:B-1----:R-:W-:Y:S05]  /*b620*/  @P4 BRA `(.L_x_14995) ;  /* 0x0000000000084947 */ /* 0x002fea0003800000 */
[----:B------:R-:W1:Y:S02]  /*b630*/  SYNCS.PHASECHK.TRANS64.TRYWAIT P4, [R9+URZ+0x16830], R10 ;  /* 0x0168300a090075a7 */ /* 0x000e64000808017f */
[----:B-1----:R-:W-:Y:S05]  /*b640*/  @!P4 BRA `(.L_x_14996) ;  /* 0x000000ec005cc947 */ /* 0x002fea0003800000 */
.L_x_14995:
[----:B------:R-:W-:Y:S05]  /*b650*/  BSYNC B0 ;  /* 0x0000000000007941 */ /* 0x000fea0003800000 */
.L_x_14992:
[----:B01----:R-:W2:Y:S01]  /*b660*/  LDL R10, [R1+0x28] ;  /* 0x00002800010a7983 */ /* 0x003ea20000100800 */
[----:B------:R-:W0:Y:S01]  /*b670*/  S2R R9, SR_TID.X ;  /* 0x0000000000097919 */ /* 0x000e220000002100 */
[----:B------:R-:W-:Y:S05]  /*b680*/  WARPSYNC.ALL ;  /* 0x0000000000007948 */ /* 0x000fea0003800000 */
[----:B------:R-:W-:Y:S02]  /*b690*/  MOV R27, 0x40000040 ;  /* 0x40000040001b7802 */ /* 0x000fe40000000f00 */
        /* <DEDUP_REMOVED lines=11> */
[----:B------:R-:W-:Y:S02]  /*b750*/  MOV R11, 0x40000040 ;  /* 0x40000040000b7802 */ /* 0x000fe40000000f00 */
        /* <DEDUP_REMOVED lines=28> */
.L_x_14998:
[----:B------:R-:W-:Y:S01]  /*b920*/  SHF.L.U32 R8, R8, 0x1f, RZ ;  /* 0x0000001f08087819 */ /* 0x000fe200000006ff */
[----:B------:R-:W-:-:S04]  /*b930*/  IMAD R9, R14, 0x8, R2 ;  /* 0x000000080e097824 */ /* 0x000fc800078e0202 */
[----:B------:R0:W1:Y:S01]  /*b940*/  SYNCS.PHASECHK.TRANS64.TRYWAIT P3, [R9+URZ+0x16850], R8 ;  /* 0x01685008090075a7 */ /* 0x000062000806017f */
[----:B------:R-:W-:Y:S05]  /*b950*/  @!P0 BRA `(.L_x_14999) ;  /* 0x0000000000048947 */ /* 0x000fea0003800000 */
[----:B------:R-:W-:Y:S01]  /*b960*/  BPT.TRAP 0x1 ;  /* 0x000000040000795c */ /* 0x000fe20000300000 */
.L_x_14999:
[----:B-1----:R-:W-:Y:S05]  /*b970*/  @P3 BRA `(.L_x_14997) ;  /* 0x0000000000083947 */ /* 0x002fea0003800000 */
[----:B------:R-:W1:Y:S02]  /*b980*/  SYNCS.PHASECHK.TRANS64.TRYWAIT P3, [R9+URZ+0x16850], R8 ;  /* 0x01685008090075a7 */ /* 0x000e64000806017f */
[----:B-1----:R-:W-:Y:S05]  /*b990*/  @!P3 BRA `(.L_x_15000) ;  /* 0x000000e8009cb947 */ /* 0x002fea0003800000 */
.L_x_14997:
        /* <DEDUP_REMOVED lines=10> */
[----:B------:R-:W-:Y:S01]  /*ba40*/  FMUL.FTZ R35, R35, UR5 ;  /* 0x0000000523237c20 */ /* 0x000fe20008410000 */
[----:B------:R-:W-:-:S02]  /*ba50*/  IMAD R8, R14, 0x400, R8 ;  /* 0x000004000e087824 */ /* 0x000fc400078e0208 */
[----:B------:R-:W-:Y:S01]  /*ba60*/  FMUL.FTZ R30, R30, UR5 ;  /* 0x000000051e1e7c20 */ /* 0x000fe20008410000 */
[----:B------:R-:W0:Y:S01]  /*ba70*/  @P2 LDC R9, c[0x0][0x44c] ;  /* 0x00011300ff092b82 */ /* 0x000e220000000800 */
[----:B------:R-:W-:Y:S01]  /*ba80*/  FMUL.FTZ R26, R26, UR5 ;  /* 0x000000051a1a7c20 */ /* 0x000fe20008410000 */
[----:B------:R-:W-:Y:S01]  /*ba90*/  FMUL.FTZ R27, R27, UR5 ;  /* 0x000000051b1b7c20 */ /* 0x000fe20008410000 */
[C---:B------:R-:W-:Y:S01]  /*baa0*/  R2UR UR10, R8.reuse ;  /* 0x00000000080a72ca */ /* 0x040fe200000e0000 */
[----:B------:R-:W-:Y:S01]  /*bab0*/  FMUL.FTZ R41, R41, UR5 ;  /* 0x0000000529297c20 */ /* 0x000fe20008410000 */
[----:B------:R-:W-:Y:S01]  /*bac0*/  IADD3 R10, R8, 0x80, RZ ;  /* 0x00000080080a7810 */ /* 0x000fe20007ffe0ff */
[----:B------:R-:W-:-:S04]  /*bad0*/  FMUL.FTZ R68, R68, UR5 ;  /* 0x0000000544447c20 */ /* 0x000fc80008410000 */
[----:B------:R-:W-:Y:S06]  /*bae0*/  MUFU.TANH R41, R41 ;  /* 0x0000002900297308 */ /* 0x000fec0000002400 */
[----:B------:R-:W-:Y:S01]  /*baf0*/  HGMMA.64x64x16.F32 R88, R148, gdesc[UR8].tnspB, R88, gsb0 ;  /* 0x40e0000894587df0 */ /* 0x000fe20008000858 */
[----:B------:R-:W-:Y:S01]  /*bb00*/  R2UR UR10, R10 ;  /* 0x000000000a0a72ca */ /* 0x000fe200000e0000 */
[----:B------:R-:W-:Y:S01]  /*bb10*/  VIADD R10, R8, 0x100 ;  /* 0x00000100080a7836 */ /* 0x000fe20000000000 */
[----:B------:R-:W-:Y:S01]  /*bb20*/  R2UR UR11, R11 ;  /* 0x000000000b0b72ca */ /* 0x000fe200000e0000 */
[----:B------:R-:W-:Y:S01]  /*bb30*/  IMAD.MOV.U32 R11, RZ, RZ, 0x40000040 ;  /* 0x40000040ff0b7424 */ /* 0x000fe200078e00ff */
[----:B------:R-:W-:-:S02]  /*bb40*/  WARPGROUP.DEPBAR.LE gsb0, 0x0 ;  /* 0x00008000000079c5 */ /* 0x000fc40000010000 */
[----:B------:R-:W-:Y:S01]  /*bb50*/  WARPGROUP.ARRIVE ;  /* 0x00000000000079c5 */ /* 0x000fe20000000000 */
[----:B------:R-:W-:Y:S01]  /*bb60*/  FMUL.FTZ R151, R39, UR5 ;  /* 0x0000000527977c20 */ /* 0x000fe20008410000 */
[----:B------:R1:W-:Y:S01]  /*bb70*/  MUFU.TANH R150, R26 ;  /* 0x0000001a00967308 */ /* 0x0003e20000002400 */
[----:B------:R-:W-:-:S06]  /*bb80*/  FMUL.FTZ R149, R43, UR5 ;  /* 0x000000052b957c20 */ /* 0x000fcc0008410000 */
[----:B------:R-:W-:Y:S01]  /*bb90*/  HGMMA.64x64x16.F32 R88, R144, gdesc[UR8].tnspB, R88, gsb0 ;  /* 0x40e0000890587df0 */ /* 0x000fe20008000858 */
[----:B------:R-:W-:Y:S01]  /*bba0*/  R2UR UR10, R10 ;  /* 0x000000000a0a72ca */ /* 0x000fe200000e0000 */
[----:B------:R-:W-:Y:S01]  /*bbb0*/  FMUL.FTZ R39, R49, UR5 ;  /* 0x0000000531277c20 */ /* 0x000fe20008410000 */
[----:B------:R-:W-:Y:S01]  /*bbc0*/  R2UR UR11, R11 ;  /* 0x000000000b0b72ca */ /* 0x000fe200000e0000 */
[----:B------:R-:W2:Y:S01]  /*bbd0*/  LDL R49, [R1+0x40] ;  /* 0x0000400001317983 */ /* 0x000ea20000100800 */
[----:B------:R-:W-:Y:S01]  /*bbe0*/  VIADD R10, R8, 0x180 ;  /* 0x00000180080a7836 */ /* 0x000fe20000000000 */
[----:B------:R-:W-:Y:S01]  /*bbf0*/  MOV R11, 0x40000040 ;  /* 0x40000040000b7802 */ /* 0x000fe20000000f00 */
[----:B-1----:R-:W-:Y:S01]  /*bc00*/  FMUL.FTZ R26, R33, UR5 ;  /* 0x00000005211a7c20 */ /* 0x002fe20008410000 */
[----:B------:R1:W-:Y:S01]  /*bc10*/  MUFU.TANH R148, R27 ;  /* 0x0000001b00947308 */ /* 0x0003e20000002400 */
[----:B------:R-:W-:Y:S01]  /*bc20*/  FMUL.FTZ R69, R69, UR5 ;  /* 0x0000000545457c20 */ /* 0x000fe20008410000 */
[----:B------:R-:W-:Y:S01]  /*bc30*/  FMUL.FTZ R80, R80, UR5 ;  /* 0x0000000550507c20 */ /* 0x000fe20008410000 */
[----:B------:R-:W-:-:S05]  /*bc40*/  FMUL.FTZ R84, R84, UR5 ;  /* 0x0000000554547c20 */ /* 0x000fca0008410000 */
[----:B------:R-:W-:Y:S08]  /*bc50*/  MUFU.TANH R151, R151 ;  /* 0x0000009700977308 */ /* 0x000ff00000002400 */
[----:B------:R-:W-:Y:S01]  /*bc60*/  MUFU.TANH R149, R149 ;  /* 0x0000009500957308 */ /* 0x000fe20000002400 */
[----:B------:R-:W-:Y:S02]  /*bc70*/  WARPGROUP.DEPBAR.LE gsb0, 0x0 ;  /* 0x00008000000079c5 */ /* 0x000fe40000010000 */
[----:B------:R-:W-:-:S05]  /*bc80*/  WARPGROUP.ARRIVE ;  /* 0x00000000000079c5 */ /* 0x000fca0000000000 */
[----:B------:R3:W-:Y:S01]  /*bc90*/  MUFU.TANH R147, R31 ;  /* 0x0000001f00937308 */ /* 0x0007e20000002400 */
[----:B------:R-:W-:Y:S01]  /*bca0*/  FMUL.FTZ R146, R42, UR5 ;  /* 0x000000052a927c20 */ /* 0x000fe20008410000 */
[----:B------:R-:W-:Y:S01]  /*bcb0*/  FMUL.FTZ R33, R48, UR5 ;  /* 0x0000000530217c20 */ /* 0x000fe20008410000 */
[----:B------:R-:W4:Y:S01]  /*bcc0*/  LDL R42, [R1+0x30] ;  /* 0x00003000012a7983 */ /* 0x000f220000100800 */
[----:B-1----:R-:W-:Y:S01]  /*bcd0*/  FMUL.FTZ R27, R36, UR5 ;  /* 0x00000005241b7c20 */ /* 0x002fe20008410000 */
[----:B------:R-:W-:Y:S01]  /*bce0*/  HGMMA.64x64x16.F32 R88, R140, gdesc[UR8].tnspB, R88, gsb0 ;  /* 0x40e000088c587df0 */ /* 0x000fe20008000858 */
[----:B------:R-:W-:Y:S01]  /*bcf0*/  R2UR UR10, R10 ;  /* 0x000000000a0a72ca */ /* 0x000fe200000e0000 */
[----:B------:R-:W-:Y:S01]  /*bd00*/  FMUL.FTZ R10, R24, UR5 ;  /* 0x00000005180a7c20 */ /* 0x000fe20008410000 */
[----:B------:R1:W5:Y:S01]  /*bd10*/  MUFU.TANH R145, R30 ;  /* 0x0000001e00917308 */ /* 0x0003620000002400 */
[----:B---3--:R-:W3:Y:S01]  /*bd20*/  LDL R31, [R1+0x44] ;  /* 0x00004400011f7983 */ /* 0x008ee20000100800 */
[----:B------:R-:W-:Y:S01]  /*bd30*/  R2UR UR11, R11 ;  /* 0x000000000b0b72ca */ /* 0x000fe200000e0000 */
[----:B------:R-:W-:Y:S01]  /*bd40*/  FMUL.FTZ R11, R28, UR5 ;  /* 0x000000051c0b7c20 */ /* 0x000fe20008410000 */
[----:B------:R-:W-:Y:S01]  /*bd50*/  FMUL.FTZ R24, R29, UR5 ;  /* 0x000000051d187c20 */ /* 0x000fe20008410000 */
[----:B------:R-:W-:Y:S01]  /*bd60*/  FMUL.FTZ R28, R37, UR5 ;  /* 0x00000005251c7c20 */ /* 0x000fe20008410000 */
[----:B------:R-:W-:Y:S01]  /*bd70*/  FMUL.FTZ R29, R40, UR5 ;  /* 0x00000005281d7c20 */ /* 0x000fe20008410000 */
[----:B------:R-:W-:Y:S01]  /*bd80*/  FMUL.FTZ R144, R38, UR5 ;  /* 0x0000000526907c20 */ /* 0x000fe20008410000 */
[----:B------:R-:W-:Y:S01]  /*bd90*/  MUFU.TANH R10, R10 ;  /* 0x0000000a000a7308 */ /* 0x000fe20000002400 */
[----:B-1----:R-:W1:Y:S07]  /*bda0*/  @P2 LDC R30, c[0x0][0x450] ;  /* 0x00011400ff1e2b82 */ /* 0x002e6e0000000800 */
[----:B------:R-:W-:Y:S08]  /*bdb0*/  MUFU.TANH R11, R11 ;  /* 0x0000000b000b7308 */ /* 0x000ff00000002400 */
[----:B------:R-:W-:Y:S08]  /*bdc0*/  MUFU.TANH R24, R24 ;  /* 0x0000001800187308 */ /* 0x000ff00000002400 */
[----:B------:R-:W-:Y:S08]  /*bdd0*/  MUFU.TANH R26, R26 ;  /* 0x0000001a001a7308 */ /* 0x000ff00000002400 */
[----:B------:R-:W-:Y:S08]  /*bde0*/  MUFU.TANH R27, R27 ;  /* 0x0000001b001b7308 */ /* 0x000ff00000002400 */
[----:B------:R-:W-:Y:S08]  /*bdf0*/  MUFU.TANH R39, R39 ;  /* 0x0000002700277308 */ /* 0x000ff00000002400 */
[----:B------:R-:W-:Y:S01]  /*be00*/  MUFU.TANH R146, R146 ;  /* 0x0000009200927308 */ /* 0x000fe20000002400 */
[----:B------:R-:W-:-:S07]  /*be10*/  WARPGROUP.DEPBAR.LE gsb0, 0x0 ;  /* 0x00008000000079c5 */ /* 0x000fce0000010000 */
[----:B------:R0:W1:Y:S01]  /*be20*/  MUFU.TANH R141, R34 ;  /* 0x00000022008d7308 */ /* 0x0000620000002400 */
[----:B------:R-:W-:-:S07]  /*be30*/  FMUL.FTZ R143, R25, UR5 ;  /* 0x00000005198f7c20 */ /* 0x000fce0008410000 */
[----:B------:R1:W1:Y:S01]  /*be40*/  MUFU.TANH R142, R35 ;  /* 0x00000023008e7308 */ /* 0x0002620000002400 */
[----:B0-----:R-:W3:Y:S01]  /*be50*/  LDL R34, [R1+0x2c] ;  /* 0x00002c0001227983 */ /* 0x001ee20000100800 */
[----:B------:R-:W-:Y:S01]  /*be60*/  WARPGROUP.ARRIVE ;  /* 0x00000000000079c5 */ /* 0x000fe20000000000 */
[----:B------:R-:W-:Y:S01]  /*be70*/  FMUL.FTZ R25, R32, UR5 ;  /* 0x0000000520197c20 */ /* 0x000fe20008410000 */
[----:B------:R-:W-:Y:S01]  /*be80*/  FMUL.FTZ R32, R44, UR5 ;  /* 0x000000052c207c20 */ /* 0x000fe20008410000 */
[----:B-----5:R-:W-:-:S03]  /*be90*/  IMAD.MOV.U32 R44, RZ, RZ, R145 ;  /* 0x000000ffff2c7224 */ /* 0x020fc600078e0091 */
[----:B------:R-:W-:Y:S01]  /*bea0*/  HGMMA.64x64x16.F32 R88, R136, gdesc[UR8].tnspB, R88, gsb0 ;  /* 0x40e0000888587df0 */ /* 0x000fe20008000858 */
[----:B-1----:R-:W4:Y:S01]  /*beb0*/  LDL R35, [R1+0x20] ;  /* 0x0000200001237983 */ /* 0x002f220000100800 */
[----:B------:R-:W0:Y:S01]  /*bec0*/  MUFU.TANH R143, R143 ;  /* 0x0000008f008f7308 */ /* 0x000e220000002400 */
[----:B------:R-:W-:Y:S02]  /*bed0*/  IMAD.MOV.U32 R43, RZ, RZ, R141 ;  /* 0x000000ffff2b7224 */ /* 0x000fe400078e008d */
[----:B------:R-:W-:-:S05]  /*bee0*/  IMAD.MOV.U32 R48, RZ, RZ, R142 ;  /* 0x000000ffff307224 */ /* 0x000fca00078e008e */
[----:B------:R-:W1:Y:S01]  /*bef0*/  MUFU.TANH R25, R25 ;  /* 0x0000001900197308 */ /* 0x000e620000002400 */
[----:B------:R-:W-:-:S04]  /*bf00*/  IMAD.MOV.U32 R142, RZ, RZ, -0x80 ;  /* 0xffffff80ff8e7424 */ /* 0x000fc800078e00ff */
[----:B------:R-:W-:Y:S02]  /*bf10*/  IMAD R142, R12, R142, 0x1 ;  /* 0x000000010c8e7424 */ /* 0x000fe400078e028e */
[----:B------:R-:W-:Y:S01]  /*bf20*/  FMUL.FTZ R141, R51, UR5 ;  /* 0x00000005338d7c20 */ /* 0x000fe20008410000 */
[----:B------:R-:W-:Y:S02]  /*bf30*/  IMAD.MOV.U32 R51, RZ, RZ, R44 ;  /* 0x000000ffff337224 */ /* 0x000fe400078e002c */
[----:B------:R-:W-:Y:S01]  /*bf40*/  FMUL.FTZ R40, R45, UR5 ;  /* 0x000000052d287c20 */ /* 0x000fe20008410000 */
[----:B------:R-:W-:Y:S02]  /*bf50*/  IMAD.MOV.U32 R45, RZ, RZ, R147 ;  /* 0x000000ffff2d7224 */ /* 0x000fe400078e0093 */
[----:B------:R-:W-:Y:S01]  /*bf60*/  FMUL.FTZ R147, R47, UR5 ;  /* 0x000000052f937c20 */ /* 0x000fe20008410000 */
[----:B------:R-:W-:Y:S01]  /*bf70*/  FMUL.FTZ R47, R52, UR5 ;  /* 0x00000005342f7c20 */ /* 0x000fe20008410000 */
[----:B------:R-:W-:Y:S01]  /*bf80*/  MUFU.TANH R28, R28 ;  /* 0x0000001c001c7308 */ /* 0x000fe20000002400 */
[----:B------:R-:W-:-:S02]  /*bf90*/  IMAD.MOV.U32 R52, RZ, RZ, R45 ;  /* 0x000000ffff347224 */ /* 0x000fc400078e002d */
[----:B------:R-:W-:Y:S01]  /*bfa0*/  FMUL.FTZ R38, R53, UR5 ;  /* 0x0000000535267c20 */ /* 0x000fe20008410000 */
[----:B------:R-:W-:Y:S01]  /*bfb0*/  MOV R53, R48 ;  /* 0x0000003000357202 */ /* 0x000fe20000000f00 */
[----:B------:R-:W-:-:S03]  /*bfc0*/  IMAD.MOV.U32 R48, RZ, RZ, R43 ;  /* 0x000000ffff307224 */ /* 0x000fc600078e002b */
[----:B------:R-:W5:Y:S08]  /*bfd0*/  MUFU.TANH R29, R29 ;  /* 0x0000001d001d7308 */ /* 0x000f700000002400 */
[----:B------:R-:W5:Y:S08]  /*bfe0*/  MUFU.TANH R32, R32 ;  /* 0x0000002000207308 */ /* 0x000f700000002400 */
[----:B------:R-:W5:Y:S01]  /*bff0*/  MUFU.TANH R40, R40 ;  /* 0x0000002800287308 */ /* 0x000f620000002400 */
[----:B------:R-:W-:-:S07]  /*c000*/  FMUL.FTZ R37, R57, UR5 ;  /* 0x0000000539257c20 */ /* 0x000fce0008410000 */
[----:B------:R-:W5:Y:S01]  /*c010*/  MUFU.TANH R33, R33 ;  /* 0x0000002100217308 */ /* 0x000f620000002400 */
[----:B------:R-:W-:Y:S02]  /*c020*/  IMAD.MOV.U32 R57, RZ, RZ, R48 ;  /* 0x000000ffff397224 */ /* 0x000fe400078e0030 */
[----:B------:R-:W-:Y:S01]  /*c030*/  FMUL.FTZ R145, R46, UR5 ;  /* 0x000000052e917c20 */ /* 0x000fe20008410000 */
[----:B------:R-:W-:-:S04]  /*c040*/  FMUL.FTZ R46, R56, UR5 ;  /* 0x00000005382e7c20 */ /* 0x000fc80008410000 */
[----:B------:R-:W5:Y:S01]  /*c050*/  MUFU.TANH R47, R47 ;  /* 0x0000002f002f7308 */ /* 0x000f620000002400 */
[----:B------:R-:W-:-:S07]  /*c060*/  FMUL.FTZ R36, R60, UR5 ;  /* 0x000000053c247c20 */ /* 0x000fce0008410000 */
[----:B------:R-:W-:Y:S01]  /*c070*/  MUFU.TANH R144, R144 ;  /* 0x0000009000907308 */ /* 0x000fe20000002400 */
[----:B--2---:R-:W-:Y:S02]  /*c080*/  IMAD R142, R49, -0x2, R142 ;  /* 0xfffffffe318e7824 */ /* 0x004fe400078e028e */
[----:B------:R-:W-:-:S05]  /*c090*/  FMUL.FTZ R49, R72, UR5 ;  /* 0x0000000548317c20 */ /* 0x000fca0008410000 */
[----:B------:R-:W2:Y:S01]  /*c0a0*/  MUFU.TANH R38, R38 ;  /* 0x0000002600267308 */ /* 0x000ea20000002400 */
[----:B------:R-:W-:Y:S02]  /*c0b0*/  WARPGROUP.DEPBAR.LE gsb0, 0x0 ;  /* 0x00008000000079c5 */ /* 0x000fe40000010000 */
[----:B------:R-:W-:Y:S01]  /*c0c0*/  FMUL.FTZ R139, R55, UR5 ;  /* 0x00000005378b7c20 */ /* 0x000fe20008410000 */
[----:B------:R-:W-:-:S04]  /*c0d0*/  IMAD.MOV.U32 R55, RZ, RZ, R51 ;  /* 0x000000ffff377224 */ /* 0x000fc800078e0033 */
[----:B------:R-:W2:Y:S08]  /*c0e0*/  MUFU.TANH R46, R46 ;  /* 0x0000002e002e7308 */ /* 0x000eb00000002400 */
[----:B------:R-:W2:Y:S08]  /*c0f0*/  MUFU.TANH R37, R37 ;  /* 0x0000002500257308 */ /* 0x000eb00000002400 */
[----:B------:R-:W2:Y:S01]  /*c100*/  MUFU.TANH R36, R36 ;  /* 0x0000002400247308 */ /* 0x000ea20000002400 */
[----:B------:R-:W-:Y:S01]  /*c110*/  FMUL.FTZ R140, R50, UR5 ;  /* 0x00000005328c7c20 */ /* 0x000fe20008410000 */
[----:B------:R-:W-:Y:S01]  /*c120*/  FMUL.FTZ R50, R73, UR5 ;  /* 0x0000000549327c20 */ /* 0x000fe20008410000 */
[----:B------:R-:W-:Y:S01]  /*c130*/  MOV R73, R53 ;  /* 0x0000003500497202 */ /* 0x000fe20000000f00 */
[----:B------:R-:W-:-:S02]  /*c140*/  IMAD.MOV.U32 R56, RZ, RZ, R52 ;  /* 0x000000ffff387224 */ /* 0x000fc400078e0034 */
[----:B------:R-:W-:Y:S01]  /*c150*/  FMUL.FTZ R52, R76, UR5 ;  /* 0x000000054c347c20 */ /* 0x000fe20008410000 */
[----:B------:R-:W-:Y:S01]  /*c160*/  FMUL.FTZ R53, R77, UR5 ;  /* 0x000000054d357c20 */ /* 0x000fe20008410000 */
[----:B------:R-:W-:Y:S08]  /*c170*/  MUFU.TANH R49, R49 ;  /* 0x0000003100317308 */ /* 0x000ff00000002400 */
[----:B------:R-:W-:Y:S01]  /*c180*/  MUFU.TANH R50, R50 ;  /* 0x0000003200327308 */ /* 0x000fe20000002400 */
[----:B---3--:R-:W-:-:S05]  /*c190*/  IADD3 R31, R31, R34, RZ ;  /* 0x000000221f1f7210 */ /* 0x008fca0007ffe0ff */
[----:B------:R-:W-:-:S04]  /*c1a0*/  @P2 IMAD.HI.U32 R34, R31, R9, RZ ;  /* 0x000000091f222227 */ /* 0x000fc800078e00ff */
[----:B------:R-:W-:Y:S01]  /*c1b0*/  IMAD.MOV.U32 R9, RZ, RZ, R31 ;  /* 0x000000ffff097224 */ /* 0x000fe200078e001f */
[----:B------:R-:W-:-:S05]  /*c1c0*/  @P2 SHF.R.U32.HI R9, RZ, R30, R34 ;  /* 0x0000001eff092219 */ /* 0x000fca0000011622 */
[----:B------:R-:W3:Y:S01]  /*c1d0*/  SHFL.IDX PT, R34, R9, RZ, 0x1c1f ;  /* 0x001c1fff09227589 */ /* 0x000ee200000e0000 */
[----:B----4-:R-:W-:-:S05]  /*c1e0*/  IADD3 R142, -R35, R142, R42 ;  /* 0x0000008e238e7210 */ /* 0x010fca0007ffe12a */
[----:B---3--:R-:W-:-:S05]  /*c1f0*/  IMAD.IADD R34, R142, 0x1, R34 ;  /* 0x000000018e227824 */ /* 0x008fca00078e0222 */
[C---:B------:R-:W-:Y:S02]  /*c200*/  ISETP.GT.AND P3, PT, R34.reuse, RZ, PT ;  /* 0x000000ff2200720c */ /* 0x040fe40003f64270 */
[----:B------:R-:W-:Y:S02]  /*c210*/  ISETP.GT.AND P4, PT, R34, 0x1, PT ;  /* 0x000000012200780c */ /* 0x000fe40003f84270 */
[----:B------:R-:W-:Y:S02]  /*c220*/  FSEL R44, R10, -INF , P3 ;  /* 0xff8000000a2c7808 */ /* 0x000fe40001800000 */
[----:B------:R-:W-:Y:S02]  /*c230*/  ISETP.GT.AND P3, PT, R34, 0x8, PT ;  /* 0x000000082200780c */ /* 0x000fe40003f64270 */
[----:B0-----:R-:W-:Y:S02]  /*c240*/  FSEL R143, R143, -INF , P4 ;  /* 0xff8000008f8f7808 */ /* 0x001fe40002000000 */
[----:B------:R-:W-:Y:S01]  /*c250*/  FMNMX.FTZ R42, R44, R13, !PT ;  /* 0x0000000d2c2a7209 */ /* 0x000fe20007810000 */
[----:B------:R0:W-:Y:S01]  /*c260*/  MUFU.TANH R10, R68 ;  /* 0x00000044000a7308 */ /* 0x0001e20000002400 */
[----:B------:R-:W-:-:S02]  /*c270*/  ISETP.GT.AND P4, PT, R34, 0x9, PT ;  /* 0x000000092200780c */ /* 0x000fc40003f84270 */
[----:B------:R-:W-:Y:S02]  /*c280*/  FMNMX.FTZ R42, R143, R42, !PT ;  /* 0x0000002a8f2a7209 */ /* 0x000fe40007810000 */
[----:B------:R-:W-:Y:S02]  /*c290*/  FSEL R45, R24, -INF , P4 ;  /* 0xff800000182d7808 */ /* 0x000fe40002000000 */
[----:B0-----:R-:W-:Y:S02]  /*c2a0*/  FSEL R68, R11, -INF , P3 ;  /* 0xff8000000b447808 */ /* 0x001fe40001800000 */
[----:B------:R-:W-:Y:S02]  /*c2b0*/  ISETP.GT.AND P3, PT, R34, 0x10, PT ;  /* 0x000000102200780c */ /* 0x000fe40003f64270 */
[----:B------:R-:W-:Y:S02]  /*c2c0*/  FMNMX.FTZ R42, R68, R42, !PT ;  /* 0x0000002a442a7209 */ /* 0x000fe40007810000 */
[----:B------:R-:W-:-:S02]  /*c2d0*/  ISETP.GT.AND P4, PT, R34, 0x11, PT ;  /* 0x000000112200780c */ /* 0x000fc40003f84270 */
[----:B-1----:R-:W-:Y:S02]  /*c2e0*/  FSEL R43, R25, -INF , P3 ;  /* 0xff800000192b7808 */ /* 0x002fe40001800000 */
[----:B------:R-:W-:Y:S01]  /*c2f0*/  FMNMX.FTZ R42, R45, R42, !PT ;  /* 0x0000002a2d2a7209 */ /* 0x000fe20007810000 */
[----:B------:R-:W-:Y:S01]  /*c300*/  FMUL.FTZ R35, R65, UR5 ;  /* 0x0000000541237c20 */ /* 0x000fe20008410000 */
[----:B------:R-:W-:Y:S02]  /*c310*/  ISETP.GT.AND P3, PT, R34, 0x18, PT ;  /* 0x000000182200780c */ /* 0x000fe40003f64270 */
[----:B------:R-:W-:Y:S02]  /*c320*/  FSEL R65, R26, -INF , P4 ;  /* 0xff8000001a417808 */ /* 0x000fe40002000000 */
[----:B------:R-:W-:Y:S02]  /*c330*/  FMNMX.FTZ R24, R43, R42, !PT ;  /* 0x0000002a2b187209 */ /* 0x000fe40007810000 */
[----:B------:R-:W-:-:S02]  /*c340*/  ISETP.GT.AND P4, PT, R34, 0x19, PT ;  /* 0x000000192200780c */ /* 0x000fc40003f84270 */
[----:B------:R-:W-:Y:S02]  /*c350*/  FSEL R42, R27, -INF , P3 ;  /* 0xff8000001b2a7808 */ /* 0x000fe40001800000 */
[----:B------:R-:W-:Y:S01]  /*c360*/  FMNMX.FTZ R24, R65, R24, !PT ;  /* 0x0000001841187209 */ /* 0x000fe20007810000 */
[----:B------:R0:W-:Y:S01]  /*c370*/  MUFU.TANH R11, R69 ;  /* 0x00000045000b7308 */ /* 0x0001e20000002400 */
[----:B------:R-:W-:Y:S02]  /*c380*/  ISETP.GT.AND P3, PT, R34, 0x20, PT ;  /* 0x000000202200780c */ /* 0x000fe40003f64270 */
[----:B------:R-:W-:Y:S02]  /*c390*/  FMNMX.FTZ R24, R42, R24, !PT ;  /* 0x000000182a187209 */ /* 0x000fe40007810000 */
[----:B-----5:R-:W-:Y:S02]  /*c3a0*/  FSEL R72, R29, -INF , P3 ;  /* 0xff8000001d487808 */ /* 0x020fe40001800000 */
[----:B0-----:R-:W-:-:S02]  /*c3b0*/  FSEL R69, R28, -INF , P4 ;  /* 0xff8000001c457808 */ /* 0x001fc40002000000 */
[C---:B------:R-:W-:Y:S02]  /*c3c0*/  ISETP.GT.AND P4, PT, R34.reuse, 0x21, PT ;  /* 0x000000212200780c */ /* 0x040fe40003f84270 */
[----:B------:R-:W-:Y:S02]  /*c3d0*/  FMNMX.FTZ R24, R69, R24, !PT ;  /* 0x0000001845187209 */ /* 0x000fe40007810000 */
[----:B------:R-:W-:Y:S02]  /*c3e0*/  ISETP.GT.AND P3, PT, R34, 0x28, PT ;  /* 0x000000282200780c */ /* 0x000fe40003f64270 */
        /* <DEDUP_REMOVED lines=8> */
[----:B------:R-:W-:Y:S01]  /*c470*/  VIADD R30, R8, 0x200 ;  /* 0x00000200081e7836 */ /* 0x000fe20000000000 */
[----:B------:R-:W-:-:S02]  /*c480*/  ISETP.GT.AND P4, PT, R34, 0x31, PT ;  /* 0x000000312200780c */ /* 0x000fc40003f84270 */
[----:B------:R-:W-:Y:S02]  /*c490*/  FSEL R51, R33, -INF , P3 ;  /* 0xff80000021337808 */ /* 0x000fe40001800000 */
[----:B------:R-:W-:Y:S01]  /*c4a0*/  FMNMX.FTZ R24, R40, R24, !PT ;  /* 0x0000001828187209 */ /* 0x000fe20007810000 */
[----:B------:R-:W-:Y:S01]  /*c4b0*/  IMAD.MOV.U32 R31, RZ, RZ, 0x40000040 ;  /* 0x40000040ff1f7424 */ /* 0x000fe200078e00ff */
[----:B------:R-:W-:Y:S01]  /*c4c0*/  R2UR UR10, R30 ;  /* 0x000000001e0a72ca */ /* 0x000fe200000e0000 */
[----:B------:R-:W-:Y:S01]  /*c4d0*/  FMUL.FTZ R30, R61, UR5 ;  /* 0x000000053d1e7c20 */ /* 0x000fe20008410000 */
[----:B------:R-:W-:Y:S02]  /*c4e0*/  ISETP.GT.AND P3, PT, R34, 0x38, PT ;  /* 0x000000382200780c */ /* 0x000fe40003f64270 */
[----:B------:R-:W-:Y:S02]  /*c4f0*/  FSEL R39, R39, -INF , P4 ;  /* 0xff80000027277808 */ /* 0x000fe40002000000 */
[----:B------:R-:W-:-:S02]  /*c500*/  FMNMX.FTZ R24, R51, R24, !PT ;  /* 0x0000001833187209 */ /* 0x000fc40007810000 */
[----:B------:R-:W-:Y:S01]  /*c510*/  R2UR UR11, R31 ;  /* 0x000000001f0b72ca */ /* 0x000fe200000e0000 */
[----:B------:R-:W-:Y:S01]  /*c520*/  FMUL.FTZ R31, R64, UR5 ;  /* 0x00000005401f7c20 */ /* 0x000fe20008410000 */
[C---:B------:R-:W-:Y:S02]  /*c530*/  ISETP.GT.AND P4, PT, R34.reuse, 0x39, PT ;  /* 0x000000392200780c */ /* 0x040fe40003f84270 */
[----:B------:R-:W-:Y:S02]  /*c540*/  FSEL R47, R47, -INF , P3 ;  /* 0xff8000002f2f7808 */ /* 0x000fe40001800000 */
[----:B------:R-:W-:Y:S01]  /*c550*/  FMNMX.FTZ R24, R39, R24, !PT ;  /* 0x0000001827187209 */ /* 0x000fe20007810000 */
[----:B------:R-:W0:Y:S01]  /*c560*/  MUFU.TANH R30, R30 ;  /* 0x0000001e001e7308 */ /* 0x000e220000002400 */
[----:B------:R-:W-:Y:S02]  /*c570*/  ISETP.GT.AND P3, PT, R34, 0x40, PT ;  /* 0x000000402200780c */ /* 0x000fe40003f64270 */
[----:B--2---:R-:W-:-:S02]  /*c580*/  FSEL R38, R38, -INF , P4 ;  /* 0xff80000026267808 */ /* 0x004fc40002000000 */
[----:B------:R-:W-:Y:S02]  /*c590*/  FMNMX.FTZ R24, R47, R24, !PT ;  /* 0x000000182f187209 */ /* 0x000fe40007810000 */
        /* <DEDUP_REMOVED lines=8> */
[----:B------:R-:W-:Y:S02]  /*c620*/  ISETP.GT.AND P5, PT, R34, 0x49, PT ;  /* 0x000000492200780c */ /* 0x000fe40003fa4270 */
[----:B------:R-:W-:Y:S02]  /*c630*/  FSEL R36, R36, -INF , P3 ;  /* 0xff80000024247808 */ /* 0x000fe40001800000 */
[----:B------:R-:W-:Y:S02]  /*c640*/  FMNMX.FTZ R25, R37, R24, !PT ;  /* 0x0000001825197209 */ /* 0x000fe40007810000 */
[----:B------:R-:W-:Y:S02]  /*c650*/  ISETP.GT.AND P4, PT, R34, 0x50, PT ;  /* 0x000000502200780c */ /* 0x000fe40003f84270 */
[----:B0-----:R-:W-:Y:S02]  /*c660*/  FSEL R32, R30, -INF , P5 ;  /* 0xff8000001e207808 */ /* 0x001fe40002800000 */
[----:B------:R-:W-:-:S02]  /*c670*/  FMNMX.FTZ R28, R36, R25, !PT ;  /* 0x00000019241c7209 */ /* 0x000fc40007810000 */
[C---:B------:R-:W-:Y:S02]  /*c680*/  ISETP.GT.AND P5, PT, R34.reuse, 0x58, PT ;  /* 0x000000582200780c */ /* 0x040fe40003fa4270 */
[----:B------:R-:W-:Y:S02]  /*c690*/  ISETP.GT.AND P3, PT, R34, 0x51, PT ;  /* 0x000000512200780c */ /* 0x000fe40003f64270 */
[----:B-1----:R-:W-:Y:S02]  /*c6a0*/  FSEL R24, R31, -INF , P4 ;  /* 0xff8000001f187808 */ /* 0x002fe40002000000 */
[----:B------:R-:W-:Y:S01]  /*c6b0*/  FMNMX.FTZ R28, R32, R28, !PT ;  /* 0x0000001c201c7209 */ /* 0x000fe20007810000 */
[----:B------:R-:W0:Y:S01]  /*c6c0*/  MUFU.TANH R52, R52 ;  /* 0x0000003400347308 */ /* 0x000e220000002400 */
[----:B------:R-:W-:Y:S02]  /*c6d0*/  FSEL R26, R10, -INF , P5 ;  /* 0xff8000000a1a7808 */ /* 0x000fe40002800000 */
[----:B--2---:R-:W-:-:S02]  /*c6e0*/  FSEL R25, R35, -INF , P3 ;  /* 0xff80000023197808 */ /* 0x004fc40001800000 */
[----:B------:R-:W-:-:S03]  /*c6f0*/  FMNMX.FTZ R10, R24, R28, !PT ;  /* 0x0000001c180a7209 */ /* 0x000fc60007810000 */
[----:B------:R-:W1:Y:S01]  /*c700*/  MUFU.TANH R53, R53 ;  /* 0x0000003500357308 */ /* 0x000e620000002400 */
[----:B------:R-:W-:Y:S02]  /*c710*/  ISETP.GT.AND P4, PT, R34, 0x59, PT ;  /* 0x000000592200780c */ /* 0x000fe40003f84270 */
[----:B------:R-:W-:-:S05]  /*c720*/  FMNMX.FTZ R10, R25, R10, !PT ;  /* 0x0000000a190a7209 */ /* 0x000fca0007810000 */
[----:B------:R-:W2:Y:S01]  /*c730*/  MUFU.TANH R33, R80 ;  /* 0x0000005000217308 */ /* 0x000ea20000002400 */
[----:B------:R-:W-:Y:S01]  /*c740*/  FMUL.FTZ R138, R54, UR5 ;  /* 0x00000005368a7c20 */ /* 0x000fe20008410000 */
[C---:B------:R-:W-:Y:S01]  /*c750*/  ISETP.GT.AND P3, PT, R34.reuse, 0x60, PT ;  /* 0x000000602200780c */ /* 0x040fe20003f64270 */
[----:B------:R-:W-:Y:S01]  /*c760*/  FMUL.FTZ R54, R81, UR5 ;  /* 0x0000000551367c20 */ /* 0x000fe20008410000 */
[----:B------:R-:W-:Y:S02]  /*c770*/  ISETP.GT.AND P5, PT, R34, 0x61, PT ;  /* 0x000000612200780c */ /* 0x000fe40003fa4270 */
[----:B------:R-:W-:Y:S02]  /*c780*/  FSEL R27, R11, -INF , P4 ;  /* 0xff8000000b1b7808 */ /* 0x000fe40002000000 */
[----:B------:R-:W-:Y:S02]  /*c790*/  FMNMX.FTZ R10, R26, R10, !PT ;  /* 0x0000000a1a0a7209 */ /* 0x000fe40007810000 */
[----:B------:R-:W-:-:S02]  /*c7a0*/  FSEL R28, R49, -INF , P3 ;  /* 0xff800000311c7808 */ /* 0x000fc40001800000 */
[----:B------:R-:W-:Y:S02]  /*c7b0*/  FSEL R29, R50, -INF , P5 ;  /* 0xff800000321d7808 */ /* 0x000fe40002800000 */
[----:B------:R-:W-:Y:S02]  /*c7c0*/  FMNMX.FTZ R10, R27, R10, !PT ;  /* 0x0000000a1b0a7209 */ /* 0x000fe40007810000 */
[C---:B------:R-:W-:Y:S02]  /*c7d0*/  ISETP.GT.AND P4, PT, R34.reuse, 0x68, PT ;  /* 0x000000682200780c */ /* 0x040fe40003f84270 */
[C---:B------:R-:W-:Y:S02]  /*c7e0*/  ISETP.GT.AND P3, PT, R34.reuse, 0x69, PT ;  /* 0x000000692200780c */ /* 0x040fe40003f64270 */
[----:B------:R-:W-:Y:S01]  /*c7f0*/  ISETP.GT.AND P5, PT, R34, 0x70, PT ;  /* 0x000000702200780c */ /* 0x000fe20003fa4270 */
[----:B------:R-:W3:Y:S01]  /*c800*/  MUFU.TANH R54, R54 ;  /* 0x0000003600367308 */ /* 0x000ee20000002400 */
[----:B------:R-:W-:Y:S01]  /*c810*/  FMNMX.FTZ R10, R28, R10, !PT ;  /* 0x0000000a1c0a7209 */ /* 0x000fe20007810000 */
[----:B------:R-:W-:Y:S01]  /*c820*/  FMUL.FTZ R35, R85, UR5 ;  /* 0x0000000555237c20 */ /* 0x000fe20008410000 */
[----:B0-----:R-:W-:-:S02]  /*c830*/  FSEL R30, R52, -INF , P4 ;  /* 0xff800000341e7808 */ /* 0x001fc40002000000 */
[----:B-1----:R-:W-:Y:S02]  /*c840*/  FSEL R31, R53, -INF , P3 ;  /* 0xff800000351f7808 */ /* 0x002fe40001800000 */
[----:B--2---:R-:W-:Y:S02]  /*c850*/  FSEL R11, R33, -INF , P5 ;  /* 0xff800000210b7808 */ /* 0x004fe40002800000 */
[C---:B------:R-:W-:Y:S02]  /*c860*/  ISETP.GT.AND P4, PT, R34.reuse, 0x71, PT ;  /* 0x000000712200780c */ /* 0x040fe40003f84270 */
[C---:B------:R-:W-:Y:S02]  /*c870*/  ISETP.GT.AND P3, PT, R34.reuse, 0x78, PT ;  /* 0x000000782200780c */ /* 0x040fe40003f64270 */
[----:B------:R-:W-:Y:S02]  /*c880*/  ISETP.GT.AND P5, PT, R34, 0x79, PT ;  /* 0x000000792200780c */ /* 0x000fe40003fa4270 */
[----:B------:R-:W0:Y:S01]  /*c890*/  MUFU.TANH R34, R84 ;  /* 0x0000005400227308 */ /* 0x000e220000002400 */
[----:B------:R-:W-:-:S04]  /*c8a0*/  FMNMX.FTZ R10, R29, R10, !PT ;  /* 0x0000000a1d0a7209 */ /* 0x000fc80007810000 */
[----:B------:R-:W-:-:S03]  /*c8b0*/  FMNMX.FTZ R10, R30, R10, !PT ;  /* 0x0000000a1e0a7209 */ /* 0x000fc60007810000 */
[----:B------:R-:W1:Y:S01]  /*c8c0*/  MUFU.TANH R35, R35 ;  /* 0x0000002300237308 */ /* 0x000e620000002400 */
[----:B------:R-:W-:Y:S02]  /*c8d0*/  FMNMX.FTZ R10, R31, R10, !PT ;  /* 0x0000000a1f0a7209 */ /* 0x000fe40007810000 */
[----:B---3--:R-:W-:Y:S02]  /*c8e0*/  FSEL R33, R54, -INF , P4 ;  /* 0xff80000036217808 */ /* 0x008fe40002000000 */
[----:B------:R-:W-:Y:S02]  /*c8f0*/  FMNMX.FTZ R10, R11, R10, !PT ;  /* 0x0000000a0b0a7209 */ /* 0x000fe40007810000 */
[----:B0-----:R-:W-:Y:S02]  /*c900*/  FSEL R34, R34, -INF , P3 ;  /* 0xff80000022227808 */ /* 0x001fe40001800000 */
[----:B------:R-:W-:-:S04]  /*c910*/  FMNMX.FTZ R10, R33, R10, !PT ;  /* 0x0000000a210a7209 */ /* 0x000fc80007810000 */
[----:B------:R-:W-:Y:S02]  /*c920*/  FMNMX.FTZ R10, R34, R10, !PT ;  /* 0x0000000a220a7209 */ /* 0x000fe40007810000 */
[----:B-1----:R-:W-:-:S04]  /*c930*/  FSEL R35, R35, -INF , P5 ;  /* 0xff80000023237808 */ /* 0x002fc80002800000 */
[----:B------:R-:W-:Y:S02]  /*c940*/  FMNMX.FTZ R10, R35, R10, !PT ;  /* 0x0000000a230a7209 */ /* 0x000fe40007810000 */
[----:B------:R-:W-:-:S03]  /*c950*/  MOV R84, R56 ;  /* 0x0000003800547202 */ /* 0x000fc60000000f00 */
[----:B------:R-:W0:Y:S01]  /*c960*/  SHFL.BFLY PT, R56, R10, 0x2, 0x1f ;  /* 0x0c401f000a387f89 */ /* 0x000e2200000e0000 */
[----:B------:R-:W-:-:S03]  /*c970*/  FMUL.FTZ R49, R62, UR5 ;  /* 0x000000053e317c20 */ /* 0x000fc60008410000 */
[----:B------:R-:W1:Y:S01]  /*c980*/  SHFL.IDX PT, R62, R9, 0x1, 0x1c1f ;  /* 0x003c1f00093e7f89 */ /* 0x000e6200000e0000 */
[----:B0-----:R-:W-:-:S05]  /*c990*/  FMNMX.FTZ R10, R10, R56, !PT ;  /* 0x000000380a0a7209 */ /* 0x001fca0007810000 */
[----:B------:R-:W0:Y:S01]  /*c9a0*/  SHFL.BFLY PT, R61, R10, 0x1, 0x1f ;  /* 0x0c201f000a3d7f89 */ /* 0x000e2200000e0000 */
[----:B-1----:R-:W-:Y:S01]  /*c9b0*/  IADD3 R62, R142, R62, RZ ;  /* 0x0000003e8e3e7210 */ /* 0x002fe20007ffe0ff */
[----:B------:R-:W-:-:S03]  /*c9c0*/  IMAD.MOV.U32 R76, RZ, RZ, R150 ;  /* 0x000000ffff4c7224 */ /* 0x000fc600078e0096 */
[C---:B------:R-:W-:Y:S01]  /*c9d0*/  ISETP.GT.AND P5, PT, R62.reuse, RZ, PT ;  /* 0x000000ff3e00720c */ /* 0x040fe20003fa4270 */
[----:B------:R-:W-:Y:S01]  /*c9e0*/  IMAD.MOV.U32 R77, RZ, RZ, R148 ;  /* 0x000000ffff4d7224 */ /* 0x000fe200078e0094 */
[----:B------:R-:W-:Y:S02]  /*c9f0*/  ISETP.GT.AND P4, PT, R62, 0x1, PT ;  /* 0x000000013e00780c */ /* 0x000fe40003f84270 */
[----:B------:R-:W-:Y:S01]  /*ca00*/  FSEL R76, R76, -INF , P5 ;  /* 0xff8000004c4c7808 */ /* 0x000fe20002800000 */
[----:B------:R-:W-:Y:S02]  /*ca10*/  IMAD.MOV.U32 R85, RZ, RZ, R55 ;  /* 0x000000ffff557224 */ /* 0x000fe400078e0037 */
[----:B------:R-:W-:Y:S01]  /*ca20*/  FMUL.FTZ R50, R63, UR5 ;  /* 0x000000053f327c20 */ /* 0x000fe20008410000 */
[----:B------:R-:W-:Y:S01]  /*ca30*/  ISETP.GT.AND P5, PT, R62, 0x8, PT ;  /* 0x000000083e00780c */ /* 0x000fe20003fa4270 */
[----:B------:R-:W-:Y:S01]  /*ca40*/  IMAD.U32 R9, RZ, RZ, UR7 ;  /* 0x00000007ff097e24 */ /* 0x000fe2000f8e00ff */
[----:B------:R-:W-:-:S02]  /*ca50*/  FSEL R77, R77, -INF , P4 ;  /* 0xff8000004d4d7808 */ /* 0x000fc40002000000 */
[----:B------:R-:W-:Y:S01]  /*ca60*/  FMNMX.FTZ R63, R76, R15, !PT ;  /* 0x0000000f4c3f7209 */ /* 0x000fe20007810000 */
[----:B------:R-:W-:Y:S02]  /*ca70*/  IMAD.MOV.U32 R80, RZ, RZ, R57 ;  /* 0x000000ffff507224 */ /* 0x000fe400078e0039 */
[----:B------:R-:W-:Y:S01]  /*ca80*/  FMUL.FTZ R57, R78, UR5 ;  /* 0x000000054e397c20 */ /* 0x000fe20008410000 */
[----:B------:R-:W-:Y:S02]  /*ca90*/  ISETP.GT.AND P4, PT, R62, 0x9, PT ;  /* 0x000000093e00780c */ /* 0x000fe40003f84270 */
[----:B0-----:R-:W-:Y:S02]  /*caa0*/  FMNMX.FTZ R10, R10, R61, !PT ;  /* 0x0000003d0a0a7209 */ /* 0x001fe40007810000 */
[----:B------:R-:W-:Y:S02]  /*cab0*/  FSEL R78, R85, -INF , P5 ;  /* 0xff800000554e7808 */ /* 0x000fe40002800000 */
[----:B------:R-:W-:Y:S01]  /*cac0*/  FMNMX.FTZ R63, R77, R63, !PT ;  /* 0x0000003f4d3f7209 */ /* 0x000fe20007810000 */
[----:B------:R-:W-:Y:S01]  /*cad0*/  FMUL.FTZ R64, R10, R9 ;  /* 0x000000090a407220 */ /* 0x000fe20000410000 */
[----:B------:R-:W-:Y:S01]  /*cae0*/  FMUL.FTZ R136, R58, UR5 ;  /* 0x000000053a887c20 */ /* 0x000fe20008410000 */
[----:B------:R-:W-:Y:S01]  /*caf0*/  FSETP.NEU.FTZ.AND P3, PT, R10, -INF , PT ;  /* 0xff8000000a00780b */ /* 0x000fe20003f7d000 */
[----:B------:R-:W-:Y:S01]  /*cb00*/  FMUL.FTZ R58, R79, UR5 ;  /* 0x000000054f3a7c20 */ /* 0x000fe20008410000 */
[----:B------:R-:W-:-:S02]  /*cb10*/  ISETP.GT.AND P5, PT, R62, 0x10, PT ;  /* 0x000000103e00780c */ /* 0x000fc40003fa4270 */
[----:B------:R-:W-:Y:S02]  /*cb20*/  FSEL R79, R84, -INF , P4 ;  /* 0xff800000544f7808 */ /* 0x000fe40002000000 */
[----:B------:R-:W-:Y:S01]  /*cb30*/  FMNMX.FTZ R63, R78, R63, !PT ;  /* 0x0000003f4e3f7209 */ /* 0x000fe20007810000 */
[----:B------:R-:W-:Y:S01]  /*cb40*/  FMUL.FTZ R60, R66, UR5 ;  /* 0x00000005423c7c20 */ /* 0x000fe20008410000 */
[----:B------:R-:W-:Y:S02]  /*cb50*/  FSEL R64, R64, RZ, P3 ;  /* 0x000000ff40407208 */ /* 0x000fe40001800000 */
[----:B------:R-:W-:Y:S02]  /*cb60*/  ISETP.GT.AND P4, PT, R62, 0x11, PT ;  /* 0x000000113e00780c */ /* 0x000fe40003f84270 */
[----:B------:R-:W-:Y:S02]  /*cb70*/  FSEL R80, R80, -INF , P5 ;  /* 0xff80000050507808 */ /* 0x000fe40002800000 */
[----:B------:R-:W-:Y:S01]  /*cb80*/  FMNMX.FTZ R66, R79, R63, !PT ;  /* 0x0000003f4f427209 */ /* 0x000fe20007810000 */
[----:B------:R-:W-:Y:S01]  /*cb90*/  FMUL.FTZ R52, R67, UR5 ;  /* 0x0000000543347c20 */ /* 0x000fe20008410000 */
[----:B------:R-:W-:Y:S01]  /*cba0*/  ISETP.GT.AND P5, PT, R62, 0x18, PT ;  /* 0x000000183e00780c */ /* 0x000fe20003fa4270 */
[----:B------:R-:W-:Y:S01]  /*cbb0*/  FFMA.FTZ R67, R65, R9, -R64 ;  /* 0x0000000941437223 */ /* 0x000fe20000010840 */
[----:B------:R-:W-:-:S02]  /*cbc0*/  FSEL R63, R73, -INF , P4 ;  /* 0xff800000493f7808 */ /* 0x000fc40002000000 */
[----:B------:R-:W-:Y:S01]  /*cbd0*/  FMNMX.FTZ R66, R80, R66, !PT ;  /* 0x0000004250427209 */ /* 0x000fe20007810000 */
[----:B------:R-:W0:Y:S01]  /*cbe0*/  MUFU.TANH R145, R145 ;  /* 0x0000009100917308 */ /* 0x000e220000002400 */
[----:B------:R-:W-:Y:S02]  /*cbf0*/  FSEL R65, R144, -INF , P5 ;  /* 0xff80000090417808 */ /* 0x000fe40002800000 */
[----:B------:R-:W-:Y:S01]  /*cc00*/  ISETP.GT.AND P4, PT, R62, 0x19, PT ;  /* 0x000000193e00780c */ /* 0x000fe20003f84270 */
[----:B------:R-:W-:-:S04]  /*cc10*/  FFMA.FTZ R150, R68, R9, -R64 ;  /* 0x0000000944967223 */ /* 0x000fc80000010840 */
[----:B------:R1:W-:Y:S01]  /*cc20*/  MUFU.EX2 R144, R67 ;  /* 0x0000004300907308 */ /* 0x0003e20000000800 */
[----:B------:R-:W-:Y:S01]  /*cc30*/  ISETP.GT.AND P5, PT, R62, 0x20, PT ;  /* 0x000000203e00780c */ /* 0x000fe20003fa4270 */
[----:B------:R-:W-:Y:S01]  /*cc40*/  FMUL.FTZ R53, R70, UR5 ;  /* 0x0000000546357c20 */ /* 0x000fe20008410000 */
[----:B-1----:R-:W-:-:S05]  /*cc50*/  FMNMX.FTZ R67, R63, R66, !PT ;  /* 0x000000423f437209 */ /* 0x002fca0007810000 */
[----:B------:R-:W1:Y:S01]  /*cc60*/  MUFU.TANH R147, R147 ;  /* 0x0000009300937308 */ /* 0x000e620000002400 */
[----:B------:R-:W-:Y:S02]  /*cc70*/  FSEL R66, R151, -INF , P4 ;  /* 0xff80000097427808 */ /* 0x000fe40002000000 */
[----:B------:R-:W-:Y:S02]  /*cc80*/  FMNMX.FTZ R68, R65, R67, !PT ;  /* 0x0000004341447209 */ /* 0x000fe40007810000 */
[----:B------:R-:W-:Y:S02]  /*cc90*/  ISETP.GT.AND P4, PT, R62, 0x21, PT ;  /* 0x000000213e00780c */ /* 0x000fe40003f84270 */
[----:B------:R-:W-:Y:S01]  /*cca0*/  FSEL R67, R146, -INF , P5 ;  /* 0xff80000092437808 */ /* 0x000fe20002800000 */
[----:B------:R-:W2:Y:S01]  /*ccb0*/  MUFU.TANH R140, R140 ;  /* 0x0000008c008c7308 */ /* 0x000ea20000002400 */
[----:B------:R-:W-:Y:S02]  /*ccc0*/  FMNMX.FTZ R70, R66, R68, !PT ;  /* 0x0000004442467209 */ /* 0x000fe40007810000 */
[----:B------:R-:W-:-:S02]  /*ccd0*/  ISETP.GT.AND P5, PT, R62, 0x28, PT ;  /* 0x000000283e00780c */ /* 0x000fc40003fa4270 */
[----:B------:R-:W-:Y:S02]  /*cce0*/  FSEL R68, R149, -INF , P4 ;  /* 0xff80000095447808 */ /* 0x000fe40002000000 */
[----:B------:R-:W-:Y:S01]  /*ccf0*/  FMNMX.FTZ R70, R67, R70, !PT ;  /* 0x0000004643467209 */ /* 0x000fe20007810000 */
[----:B------:R-:W-:Y:S01]  /*cd00*/  MUFU.TANH R141, R141 ;  /* 0x0000008d008d7308 */ /* 0x000fe20000002400 */
[----:B------:R-:W-:Y:S01]  /*cd10*/  FMUL.FTZ R54, R71, UR5 ;  /* 0x0000000547367c20 */ /* 0x000fe20008410000 */
[----:B------:R-:W-:Y:S01]  /*cd20*/  FFMA.FTZ R146, R69, R9, -R64 ;  /* 0x0000000945927223 */ /* 0x000fe20000010840 */
[----:B------:R-:W-:Y:S02]  /*cd30*/  ISETP.GT.AND P4, PT, R62, 0x29, PT ;  /* 0x000000293e00780c */ /* 0x000fe40003f84270 */
[----:B0-----:R-:W-:Y:S02]  /*cd40*/  FSEL R69, R145, -INF , P5 ;  /* 0xff80000091457808 */ /* 0x001fe40002800000 */
[----:B------:R-:W-:Y:S01]  /*cd50*/  FMNMX.FTZ R71, R68, R70, !PT ;  /* 0x0000004644477209 */ /* 0x000fe20007810000 */
[----:B------:R-:W0:Y:S01]  /*cd60*/  MUFU.TANH R138, R138 ;  /* 0x0000008a008a7308 */ /* 0x000e220000002400 */
[----:B------:R-:W-:Y:S01]  /*cd70*/  ISETP.GT.AND P5, PT, R62, 0x30, PT ;  /* 0x000000303e00780c */ /* 0x000fe20003fa4270 */
[----:B------:R-:W-:Y:S01]  /*cd80*/  FMUL.FTZ R137, R59, UR5 ;  /* 0x000000053b897c20 */ /* 0x000fe20008410000 */
[----:B-1----:R-:W-:-:S02]  /*cd90*/  FSEL R70, R147, -INF , P4 ;  /* 0xff80000093467808 */ /* 0x002fc40002000000 */
[----:B------:R-:W-:-:S03]  /*cda0*/  FMNMX.FTZ R73, R69, R71, !PT ;  /* 0x0000004745497209 */ /* 0x000fc60007810000 */
[----:B------:R-:W1:Y:S01]  /*cdb0*/  MUFU.TANH R139, R139 ;  /* 0x0000008b008b7308 */ /* 0x000e620000002400 */
[----:B------:R-:W-:Y:S01]  /*cdc0*/  FFMA.FTZ R72, R72, R9, -R64 ;  /* 0x0000000948487223 */ /* 0x000fe20000010840 */
[----:B------:R-:W-:Y:S02]  /*cdd0*/  ISETP.GT.AND P4, PT, R62, 0x31, PT ;  /* 0x000000313e00780c */ /* 0x000fe40003f84270 */
[----:B--2---:R-:W-:Y:S02]  /*cde0*/  FSEL R71, R140, -INF , P5 ;  /* 0xff8000008c477808 */ /* 0x004fe40002800000 */
[----:B------:R-:W-:Y:S02]  /*cdf0*/  FMNMX.FTZ R73, R70, R73, !PT ;  /* 0x0000004946497209 */ /* 0x000fe40007810000 */
[----:B------:R-:W2:Y:S01]  /*ce00*/  MUFU.TANH R136, R136 ;  /* 0x0000008800887308 */ /* 0x000ea20000002400 */
[----:B------:R-:W-:Y:S01]  /*ce10*/  FMUL.FTZ R55, R74, UR5 ;  /* 0x000000054a377c20 */ /* 0x000fe20008410000 */
[----:B------:R-:W-:-:S02]  /*ce20*/  ISETP.GT.AND P5, PT, R62, 0x38, PT ;  /* 0x000000383e00780c */ /* 0x000fc40003fa4270 */
[----:B------:R-:W-:-:S04]  /*ce30*/  FMNMX.FTZ R74, R71, R73, !PT ;  /* 0x00000049474a7209 */ /* 0x000fc80007810000 */
[----:B------:R-:W3:Y:S01]  /*ce40*/  MUFU.TANH R137, R137 ;  /* 0x0000008900897308 */ /* 0x000ee20000002400 */
[----:B------:R-:W-:Y:S01]  /*ce50*/  FMUL.FTZ R56, R75, UR5 ;  /* 0x000000054b387c20 */ /* 0x000fe20008410000 */
[----:B0-----:R-:W-:-:S06]  /*ce60*/  FSEL R73, R138, -INF , P5 ;  /* 0xff8000008a497808 */ /* 0x001fcc0002800000 */
[----:B------:R0:W-:Y:S01]  /*ce70*/  MUFU.EX2 R140, R72 ;  /* 0x00000048008c7308 */ /* 0x0001e20000000800 */
[----:B------:R-:W-:Y:S01]  /*ce80*/  WARPGROUP.ARRIVE ;  /* 0x00000000000079c5 */ /* 0x000fe20000000000 */
[----:B------:R-:W-:Y:S01]  /*ce90*/  FFMA.FTZ R142, R48, R9, -R64 ;  /* 0x00000009308e7223 */ /* 0x000fe20000010840 */
[----:B------:R-:W-:Y:S01]  /*cea0*/  ISETP.GT.AND P5, PT, R62, 0x40, PT ;  /* 0x000000403e00780c */ /* 0x000fe20003fa4270 */
[----:B------:R-:W-:-:S03]  /*ceb0*/  FMUL.FTZ R81, R83, UR5 ;  /* 0x0000000553517c20 */ /* 0x000fc60008410000 */
[----:B------:R-:W-:Y:S01]  /*cec0*/  HGMMA.64x64x16.F32 R88, R132, gdesc[UR8].tnspB, R88, gsb0 ;  /* 0x40e0000884587df0 */ /* 0x000fe20008000858 */
[----:B0-----:R-:W-:Y:S01]  /*ced0*/  FSEL R72, R141, -INF , P4 ;  /* 0xff8000008d487808 */ /* 0x001fe20002000000 */
[----:B------:R-:W0:Y:S01]  /*cee0*/  MUFU.TANH R49, R49 ;  /* 0x0000003100317308 */ /* 0x000e220000002400 */
[----:B------:R-:W-:Y:S02]  /*cef0*/  ISETP.GT.AND P4, PT, R62, 0x39, PT ;  /* 0x000000393e00780c */ /* 0x000fe40003f84270 */
[----:B------:R-:W-:Y:S02]  /*cf00*/  FMNMX.FTZ R75, R72, R74, !PT ;  /* 0x0000004a484b7209 */ /* 0x000fe40007810000 */
[----:B-1----:R-:W-:Y:S02]  /*cf10*/  FSEL R74, R139, -INF , P4 ;  /* 0xff8000008b4a7808 */ /* 0x002fe40002000000 */
[----:B------:R-:W-:Y:S01]  /*cf20*/  FMNMX.FTZ R48, R73, R75, !PT ;  /* 0x0000004b49307209 */ /* 0x000fe20007810000 */
[----:B------:R-:W1:Y:S01]  /*cf30*/  MUFU.TANH R50, R50 ;  /* 0x0000003200327308 */ /* 0x000e620000002400 */
[----:B------:R-:W-:-:S02]  /*cf40*/  ISETP.GT.AND P4, PT, R62, 0x41, PT ;  /* 0x000000413e00780c */ /* 0x000fc40003f84270 */
[----:B--2---:R-:W-:Y:S02]  /*cf50*/  FSEL R75, R136, -INF , P5 ;  /* 0xff800000884b7808 */ /* 0x004fe40002800000 */
[----:B------:R-:W-:-:S03]  /*cf60*/  FMNMX.FTZ R83, R74, R48, !PT ;  /* 0x000000304a537209 */ /* 0x000fc60007810000 */
[----:B------:R-:W2:Y:S01]  /*cf70*/  MUFU.TANH R60, R60 ;  /* 0x0000003c003c7308 */ /* 0x000ea20000002400 */
[----:B------:R-:W-:Y:S02]  /*cf80*/  ISETP.GT.AND P5, PT, R62, 0x48, PT ;  /* 0x000000483e00780c */ /* 0x000fe40003fa4270 */
[----:B---3--:R-:W-:Y:S02]  /*cf90*/  FSEL R48, R137, -INF , P4 ;  /* 0xff80000089307808 */ /* 0x008fe40002000000 */
[----:B------:R-:W-:-:S03]  /*cfa0*/  FMNMX.FTZ R83, R75, R83, !PT ;  /* 0x000000534b537209 */ /* 0x000fc60007810000 */
[----:B------:R-:W3:Y:S01]  /*cfb0*/  MUFU.TANH R52, R52 ;  /* 0x0000003400347308 */ /* 0x000ee20000002400 */
[----:B------:R-:W-:Y:S02]  /*cfc0*/  ISETP.GT.AND P4, PT, R62, 0x49, PT ;  /* 0x000000493e00780c */ /* 0x000fe40003f84270 */
[----:B0-----:R-:W-:Y:S02]  /*cfd0*/  FSEL R49, R49, -INF , P5 ;  /* 0xff80000031317808 */ /* 0x001fe40002800000 */
[----:B------:R-:W-:-:S03]  /*cfe0*/  FMNMX.FTZ R83, R48, R83, !PT ;  /* 0x0000005330537209 */ /* 0x000fc60007810000 */
[----:B------:R-:W0:Y:S01]  /*cff0*/  MUFU.TANH R53, R53 ;  /* 0x0000003500357308 */ /* 0x000e220000002400 */
[----:B------:R-:W-:Y:S02]  /*d000*/  ISETP.GT.AND P5, PT, R62, 0x50, PT ;  /* 0x000000503e00780c */ /* 0x000fe40003fa4270 */
[----:B-1----:R-:W-:Y:S02]  /*d010*/  FSEL R50, R50, -INF , P4 ;  /* 0xff80000032327808 */ /* 0x002fe40002000000 */
[----:B------:R-:W-:-:S03]  /*d020*/  FMNMX.FTZ R83, R49, R83, !PT ;  /* 0x0000005331537209 */ /* 0x000fc60007810000 */
[----:B------:R-:W1:Y:S01]  /*d030*/  MUFU.TANH R54, R54 ;  /* 0x0000003600367308 */ /* 0x000e620000002400 */
[----:B------:R-:W-:Y:S01]  /*d040*/  FFMA.FTZ R136, R51, R9, -R64 ;  /* 0x0000000933887223 */ /* 0x000fe20000010840 */
[----:B------:R-:W-:Y:S02]  /*d050*/  ISETP.GT.AND P4, PT, R62, 0x51, PT ;  /* 0x000000513e00780c */ /* 0x000fe40003f84270 */
[----:B--2---:R-:W-:Y:S02]  /*d060*/  FSEL R51, R60, -INF , P5 ;  /* 0xff8000003c337808 */ /* 0x004fe40002800000 */
[----:B------:R-:W-:Y:S02]  /*d070*/  FMNMX.FTZ R83, R50, R83, !PT ;  /* 0x0000005332537209 */ /* 0x000fe40007810000 */
[----:B------:R-:W2:Y:S01]  /*d080*/  MUFU.TANH R55, R55 ;  /* 0x0000003700377308 */ /* 0x000ea20000002400 */
[----:B------:R-:W-:Y:S02]  /*d090*/  ISETP.GT.AND P5, PT, R62, 0x58, PT ;  /* 0x000000583e00780c */ /* 0x000fe40003fa4270 */
[----:B---3--:R-:W-:-:S02]  /*d0a0*/  FSEL R52, R52, -INF , P4 ;  /* 0xff80000034347808 */ /* 0x008fc40002000000 */
[----:B------:R-:W-:-:S03]  /*d0b0*/  FMNMX.FTZ R83, R51, R83, !PT ;  /* 0x0000005333537209 */ /* 0x000fc60007810000 */
[----:B------:R-:W3:Y:S01]  /*d0c0*/  MUFU.TANH R56, R56 ;  /* 0x0000003800387308 */ /* 0x000ee20000002400 */
[----:B------:R-:W-:Y:S01]  /*d0d0*/  ISETP.GT.AND P4, PT, R62, 0x59, PT ;  /* 0x000000593e00780c */ /* 0x000fe20003f84270 */
[----:B------:R-:W-:Y:S01]  /*d0e0*/  FMUL.FTZ R59, R82, UR5 ;  /* 0x00000005523b7c20 */ /* 0x000fe20008410000 */
[----:B0-----:R-:W-:Y:S02]  /*d0f0*/  FSEL R53, R53, -INF , P5 ;  /* 0xff80000035357808 */ /* 0x001fe40002800000 */
[----:B------:R-:W-:-:S03]  /*d100*/  FMNMX.FTZ R83, R52, R83, !PT ;  /* 0x0000005334537209 */ /* 0x000fc60007810000 */
[----:B------:R-:W0:Y:S01]  /*d110*/  MUFU.TANH R57, R57 ;  /* 0x0000003900397308 */ /* 0x000e220000002400 */
[----:B------:R-:W-:Y:S02]  /*d120*/  ISETP.GT.AND P5, PT, R62, 0x60, PT ;  /* 0x000000603e00780c */ /* 0x000fe40003fa4270 */
        /* <DEDUP_REMOVED lines=21> */
[----:B------:R-:W-:Y:S02]  /*d280*/  ISETP.GT.AND P4, PT, R62, 0x71, PT ;  /* 0x000000713e00780c */ /* 0x000fe40003f84270 */
[----:B--2---:R-:W-:Y:S02]  /*d290*/  FSEL R59, R59, -INF , P5 ;  /* 0xff8000003b3b7808 */ /* 0x004fe40002800000 */
[----:B------:R-:W-:Y:S02]  /*d2a0*/  FMNMX.FTZ R83, R58, R83, !PT ;  /* 0x000000533a537209 */ /* 0x000fe40007810000 */
[----:B------:R-:W-:Y:S02]  /*d2b0*/  ISETP.GT.AND P5, PT, R62, 0x78, PT ;  /* 0x000000783e00780c */ /* 0x000fe40003fa4270 */
[----:B---3--:R-:W-:Y:S02]  /*d2c0*/  FSEL R60, R81, -INF , P4 ;  /* 0xff800000513c7808 */ /* 0x008fe40002000000 */
[----:B------:R-:W-:-:S02]  /*d2d0*/  FMNMX.FTZ R83, R59, R83, !PT ;  /* 0x000000533b537209 */ /* 0x000fc40007810000 */
[----:B------:R-:W-:Y:S02]  /*d2e0*/  ISETP.GT.AND P4, PT, R62, 0x79, PT ;  /* 0x000000793e00780c */ /* 0x000fe40003f84270 */
[----:B0-----:R-:W-:Y:S02]  /*d2f0*/  FSEL R61, R61, -INF , P5 ;  /* 0xff8000003d3d7808 */ /* 0x001fe40002800000 */
[----:B------:R-:W-:Y:S02]  /*d300*/  FMNMX.FTZ R83, R60, R83, !PT ;  /* 0x000000533c537209 */ /* 0x000fe40007810000 */
[----:B-1----:R-:W-:Y:S02]  /*d310*/  FSEL R62, R82, -INF , P4 ;  /* 0xff800000523e7808 */ /* 0x002fe40002000000 */
[----:B------:R-:W-:Y:S01]  /*d320*/  FMNMX.FTZ R81, R61, R83, !PT ;  /* 0x000000533d517209 */ /* 0x000fe20007810000 */
[----:B------:R-:W-:-:S03]  /*d330*/  WARPGROUP.DEPBAR.LE gsb0, 0x0 ;  /* 0x00008000000079c5 */ /* 0x000fc60000010000 */
[----:B------:R-:W-:Y:S01]  /*d340*/  FMNMX.FTZ R81, R62, R81, !PT ;  /* 0x000000513e517209 */ /* 0x000fe20007810000 */
[-CC-:B------:R-:W-:Y:S01]  /*d350*/  FFMA.FTZ R134, R36, R9.reuse, -R64.reuse ;  /* 0x0000000924867223 */ /* 0x180fe20000010840 */
[----:B------:R-:W-:-:S03]  /*d360*/  FFMA.FTZ R36, R32, R9, -R64 ;  /* 0x0000000920247223 */ /* 0x000fc60000010840 */
[----:B------:R-:W0:Y:S01]  /*d370*/  SHFL.BFLY PT, R32, R81, 0x2, 0x1f ;  /* 0x0c401f0051207f89 */ /* 0x000e2200000e0000 */
[-CC-:B------:R-:W-:Y:S01]  /*d380*/  FFMA.FTZ R138, R47, R9.reuse, -R64.reuse ;  /* 0x000000092f8a7223 */ /* 0x180fe20000010840 */
[----:B------:R-:W-:Y:S01]  /*d390*/  FFMA.FTZ R132, R46, R9, -R64 ;  /* 0x000000092e847223 */ /* 0x000fe20000010840 */
[----:B0-----:R-:W-:-:S05]  /*d3a0*/  FMNMX.FTZ R81, R81, R32, !PT ;  /* 0x0000002051517209 */ /* 0x001fca0007810000 */
[----:B------:R-:W0:Y:S01]  /*d3b0*/  SHFL.BFLY PT, R82, R81, 0x1, 0x1f ;  /* 0x0c201f0051527f89 */ /* 0x000e2200000e0000 */
[----:B------:R-:W-:Y:S02]  /*d3c0*/  VIADD R46, R8, 0x280 ;  /* 0x00000280082e7836 */ /* 0x000fe40000000000 */
[----:B------:R-:W-:Y:S02]  /*d3d0*/  IMAD.MOV.U32 R47, RZ, RZ, 0x40000040 ;  /* 0x40000040ff2f7424 */ /* 0x000fe400078e00ff */
[----:B------:R-:W-:Y:S01]  /*d3e0*/  FFMA.FTZ R32, R11, R9, -R64 ;  /* 0x000000090b207223 */ /* 0x000fe20000010840 */
[----:B------:R-:W-:Y:S02]  /*d3f0*/  R2UR UR10, R46 ;  /* 0x000000002e0a72ca */ /* 0x000fe400000e0000 */
[----:B------:R-:W-:Y:S01]  /*d400*/  R2UR UR11, R47 ;  /* 0x000000002f0b72ca */ /* 0x000fe200000e0000 */
[----:B------:R-:W-:Y:S01]  /*d410*/  WARPGROUP.ARRIVE ;  /* 0x00000000000079c5 */ /* 0x000fe20000000000 */
[----:B0-----:R-:W-:-:S11]  /*d420*/  FMNMX.FTZ R11, R81, R82, !PT ;  /* 0x00000052510b7209 */ /* 0x001fd60007810000 */
[----:B------:R-:W-:Y:S01]  /*d430*/  HGMMA.64x64x16.F32 R88, R128, gdesc[UR8].tnspB, R88, gsb0 ;  /* 0x40e0000880587df0 */ /* 0x000fe20008000858 */
[C---:B------:R-:W-:Y:S01]  /*d440*/  FSETP.NEU.FTZ.AND P4, PT, R11.reuse, -INF , PT ;  /* 0xff8000000b00780b */ /* 0x040fe20003f9d000 */
[----:B------:R-:W-:-:S05]  /*d450*/  FMUL.FTZ R82, R11, R9 ;  /* 0x000000090b527220 */ /* 0x000fca0000410000 */
[----:B------:R-:W-:-:S05]  /*d460*/  FSEL R82, R82, RZ, P4 ;  /* 0x000000ff52527208 */ /* 0x000fca0002000000 */
[-CC-:B------:R-:W-:Y:S01]  /*d470*/  FFMA.FTZ R141, R67, R9.reuse, -R82.reuse ;  /* 0x00000009438d7223 */ /* 0x180fe20000010852 */
[----:B------:R-:W-:Y:S01]  /*d480*/  FFMA.FTZ R67, R70, R9, -R82 ;  /* 0x0000000946437223 */ /* 0x000fe20000010852 */
[----:B------:R-:W-:Y:S01]  /*d490*/  FSEL R70, R10, RZ, P3 ;  /* 0x000000ff0a467208 */ /* 0x000fe20001800000 */
[----:B------:R-:W-:-:S04]  /*d4a0*/  VIADD R46, R8, 0x300 ;  /* 0x00000300082e7836 */ /* 0x000fc80000000000 */
[----:B------:R-:W-:Y:S01]  /*d4b0*/  FADD.FTZ R70, -R70, R13 ;  /* 0x0000000d46467221 */ /* 0x000fe20000010100 */
[----:B------:R-:W-:Y:S02]  /*d4c0*/  R2UR UR10, R46 ;  /* 0x000000002e0a72ca */ /* 0x000fe400000e0000 */
[----:B------:R-:W-:Y:S01]  /*d4d0*/  IADD3 R46, R8, 0x380, RZ ;  /* 0x00000380082e7810 */ /* 0x000fe20007ffe0ff */
[----:B------:R-:W-:Y:S02]  /*d4e0*/  FMUL.FTZ R8, R70, R9 ;  /* 0x0000000946087220 */ /* 0x000fe40000410000 */
[----:B------:R-:W2:Y:S01]  /*d4f0*/  LDL R70, [R1+0x34] ;  /* 0x0000340001467983 */ /* 0x000ea20000100800 */
[----:B------:R-:W-:-:S05]  /*d500*/  IMAD.MOV.U32 R47, RZ, RZ, 0x40000040 ;  /* 0x40000040ff2f7424 */ /* 0x000fca00078e00ff */
[----:B------:R-:W-:Y:S01]  /*d510*/  R2UR UR11, R47 ;  /* 0x000000002f0b72ca */ /* 0x000fe200000e0000 */
[----:B------:R-:W-:Y:S02]  /*d520*/  WARPGROUP.DEPBAR.LE gsb0, 0x0 ;  /* 0x00008000000079c5 */ /* 0x000fe40000010000 */
[----:B------:R-:W-:-:S10]  /*d530*/  WARPGROUP.ARRIVE ;  /* 0x00000000000079c5 */ /* 0x000fd40000000000 */
[----:B------:R-:W-:Y:S01]  /*d540*/  HGMMA.64x64x16.F32 R88, R124, gdesc[UR8].tnspB, R88, gsb0 ;  /* 0x40e000087c587df0 */ /* 0x000fe20008000858 */
[----:B------:R-:W-:-:S05]  /*d550*/  FSEL R47, R11, RZ, P4 ;  /* 0x000000ff0b2f7208 */ /* 0x000fca0002000000 */
[----:B------:R-:W-:Y:S01]  /*d560*/  FADD.FTZ R13, -R47, R15 ;  /* 0x0000000f2f0d7221 */ /* 0x000fe20000010100 */
[----:B------:R-:W-:Y:S01]  /*d570*/  IMAD.MOV.U32 R47, RZ, RZ, 0x40000040 ;  /* 0x40000040ff2f7424 */ /* 0x000fe200078e00ff */
[----:B------:R-:W-:-:S04]  /*d580*/  R2UR UR10, R46 ;  /* 0x000000002e0a72ca */ /* 0x000fc800000e0000 */
[----:B------:R-:W-:Y:S01]  /*d590*/  R2UR UR11, R47 ;  /* 0x000000002f0b72ca */ /* 0x000fe200000e0000 */
[----:B------:R-:W0:Y:S01]  /*d5a0*/  S2R R85, SR_TID.X ;  /* 0x0000000000557919 */ /* 0x000e220000002100 */
[-C--:B------:R-:W-:Y:S01]  /*d5b0*/  FFMA.FTZ R44, R44, R9.reuse, -R64 ;  /* 0x000000092c2c7223 */ /* 0x080fe20000010840 */
[-C--:B------:R-:W-:Y:S01]  /*d5c0*/  FFMA.FTZ R149, R76, R9.reuse, -R82 ;  /* 0x000000094c957223 */ /* 0x080fe20000010852 */
[-C--:B------:R-:W-:Y:S01]  /*d5d0*/  FMUL.FTZ R13, R13, R9.reuse ;  /* 0x000000090d0d7220 */ /* 0x080fe20000410000 */
        /* <DEDUP_REMOVED lines=13> */
[----:B------:R-:W-:-:S02]  /*d6b0*/  WARPGROUP.DEPBAR.LE gsb0, 0x0 ;  /* 0x00008000000079c5 */ /* 0x000fc40000010000 */
[----:B------:R-:W-:-:S06]  /*d6c0*/  WARPGROUP.ARRIVE ;  /* 0x00000000000079c5 */ /* 0x000fcc0000000000 */
[----:B------:R-:W-:Y:S01]  /*d6d0*/  HGMMA.64x64x16.F32 R88, R120, gdesc[UR8].tnspB, R88, gsb0 ;  /* 0x40e0000878587df0 */ /* 0x000fe20008000858 */
        /* <DEDUP_REMOVED lines=9> */
[----:B------:R-:W-:-:S07]  /*d770*/  FFMA.FTZ R151, R78, R9, -R82 ;  /* 0x000000094e977223 */ /* 0x000fce0000010852 */
[----:B------:R-:W1:Y:S01]  /*d780*/  MUFU.EX2 R8, R8 ;  /* 0x0000000800087308 */ /* 0x000e620000000800 */
[----:B------:R-:W-:-:S07]  /*d790*/  FFMA.FTZ R76, R79, R9, -R82 ;  /* 0x000000094f4c7223 */ /* 0x000fce0000010852 */
[----:B------:R-:W-:Y:S01]  /*d7a0*/  MUFU.EX2 R149, R149 ;  /* 0x0000009500957308 */ /* 0x000fe20000000800 */
[----:B0-----:R-:W-:-:S07]  /*d7b0*/  SHF.R.U32.HI R84, RZ, 0x7, R85 ;  /* 0x00000007ff547819 */ /* 0x001fce0000011655 */
[----:B------:R-:W0:Y:S01]  /*d7c0*/  MUFU.EX2 R13, R13 ;  /* 0x0000000d000d7308 */ /* 0x000e220000000800 */
[----:B------:R-:W-:-:S07]  /*d7d0*/  FFMA.FTZ R145, R80, R9, -R82 ;  /* 0x0000000950917223 */ /* 0x000fce0000010852 */
[----:B------:R-:W3:Y:S01]  /*d7e0*/  MUFU.EX2 R148, R148 ;  /* 0x0000009400947308 */ /* 0x000ee20000000800 */
[----:B------:R-:W-:-:S07]  /*d7f0*/  @!P1 IMAD R46, R18, 0x8, R2 ;  /* 0x00000008122e9824 */ /* 0x000fce00078e0202 */
[----:B------:R-:W4:Y:S01]  /*d800*/  MUFU.EX2 R64, R64 ;  /* 0x0000004000407308 */ /* 0x000f220000000800 */
[----:B------:R-:W-:Y:S01]  /*d810*/  VIADD R15, R84, 0x9 ;  /* 0x00000009540f7836 */ /* 0x000fe20000000000 */
[----:B------:R-:W-:-:S06]  /*d820*/  ISETP.GE.U32.AND P3, PT, R85, 0x180, PT ;  /* 0x000001805500780c */ /* 0x000fcc0003f66070 */
[----:B------:R-:W5:Y:S01]  /*d830*/  MUFU.EX2 R150, R150 ;  /* 0x0000009600967308 */ /* 0x000f620000000800 */
[----:B------:R-:W-:Y:S01]  /*d840*/  FFMA.FTZ R63, R63, R9, -R82 ;  /* 0x000000093f3f7223 */ /* 0x000fe20000010852 */
[----:B------:R-:W-:-:S06]  /*d850*/  @!P1 VIADD R46, R46, 0x16840 ;  /* 0x000168402e2e9836 */ /* 0x000fcc0000000000 */
[----:B------:R-:W5:Y:S01]  /*d860*/  MUFU.EX2 R151, R151 ;  /* 0x0000009700977308 */ /* 0x000f620000000800 */
[----:B-1----:R-:W-:Y:S01]  /*d870*/  FFMA.FTZ R3, R8, R3, R44 ;  /* 0x0000000308037223 */ /* 0x002fe2000001002c */
[----:B------:R-:W-:-:S06]  /*d880*/  FFMA.FTZ R135, R49, R9, -R82 ;  /* 0x0000000931877223 */ /* 0x000fcc0000010852 */
[----:B------:R-:W1:Y:S01]  /*d890*/  MUFU.EX2 R45, R45 ;  /* 0x0000002d002d7308 */ /* 0x000e620000000800 */
[----:B------:R-:W-:Y:S01]  /*d8a0*/  SEL R47, R15, 0x9, !P3 ;  /* 0x000000090f2f7807 */ /* 0x000fe20005800000 */
[----:B0-----:R-:W-:-:S06]  /*d8b0*/  FFMA.FTZ R49, R13, R0, R149 ;  /* 0x000000000d317223 */ /* 0x001fcc0000010095 */
[----:B------:R-:W-:Y:S01]  /*d8c0*/  MUFU.EX2 R76, R76 ;  /* 0x0000004c004c7308 */ /* 0x000fe20000000800 */
[----:B------:R-:W-:Y:S01]  /*d8d0*/  FFMA.FTZ R147, R65, R9, -R82 ;  /* 0x0000000941937223 */ /* 0x000fe20000010852 */
[----:B------:R-:W-:Y:S01]  /*d8e0*/  @!P1 PRMT R46, RZ, 0x654, R46 ;  /* 0x00000654ff2e9816 */ /* 0x000fe2000000002e */
[----:B---3--:R-:W-:-:S05]  /*d8f0*/  FADD.FTZ R3, R148, R3 ;  /* 0x0000000394037221 */ /* 0x008fca0000010000 */
[----:B------:R-:W0:Y:S01]  /*d900*/  MUFU.EX2 R43, R43 ;  /* 0x0000002b002b7308 */ /* 0x000e220000000800 */
[----:B------:R-:W-:Y:S01]  /*d910*/  @!P1 LEA R0, R14, R2, 0x3 ;  /* 0x000000020e009211 */ /* 0x000fe200078e18ff */
[----:B------:R-:W-:-:S06]  /*d920*/  WARPGROUP.DEPBAR.LE gsb0, 0x0 ;  /* 0x00008000000079c5 */ /* 0x000fcc0000010000 */
[----:B------:R-:W3:Y:S01]  /*d930*/  MUFU.EX2 R145, R145 ;  /* 0x0000009100917308 */ /* 0x000ee20000000800 */
[----:B----4-:R-:W-:Y:S01]  /*d940*/  FADD.FTZ R14, R64, R49 ;  /* 0x00000031400e7221 */ /* 0x010fe20000010000 */
[-CC-:B------:R-:W-:Y:S01]  /*d950*/  FFMA.FTZ R65, R66, R9.reuse, -R82.reuse ;  /* 0x0000000942417223 */ /* 0x180fe20000010852 */
[----:B------:R0:W-:Y:S06]  /*d960*/  BAR.ARV R47, 0x100 ;  /* 0x0004002f0000751d */ /* 0x0001ec0000002000 */
[----:B------:R-:W4:Y:S01]  /*d970*/  MUFU.EX2 R63, R63 ;  /* 0x0000003f003f7308 */ /* 0x000f220000000800 */
[----:B------:R5:W-:Y:S01]  /*d980*/  @!P1 SYNCS.ARRIVE.TRANS64.RED.A1T0 RZ, [R46+URZ], RZ ;  /* 0x000000ff2eff99a7 */ /* 0x000be2000810043f */
[----:B------:R-:W-:-:S06]  /*d990*/  FFMA.FTZ R48, R48, R9, -R82 ;  /* 0x0000000930307223 */ /* 0x000fcc0000010852 */
[----:B------:R-:W4:Y:S01]  /*d9a0*/  MUFU.EX2 R42, R42 ;  /* 0x0000002a002a7308 */ /* 0x000f220000000800 */
[----:B-----5:R-:W-:Y:S01]  /*d9b0*/  FADD.FTZ R46, R150, R3 ;  /* 0x00000003962e7221 */ /* 0x020fe20000010000 */
[----:B------:R-:W-:-:S06]  /*d9c0*/  FADD.FTZ R3, R151, R14 ;  /* 0x0000000e97037221 */ /* 0x000fcc0000010000 */
[----:B------:R-:W5:Y:S01]  /*d9d0*/  MUFU.EX2 R147, R147 ;  /* 0x0000009300937308 */ /* 0x000f620000000800 */
[----:B-1----:R-:W-:Y:S01]  /*d9e0*/  FADD.FTZ R46, R45, R46 ;  /* 0x0000002e2d2e7221 */ /* 0x002fe20000010000 */
[----:B------:R-:W-:-:S06]  /*d9f0*/  FFMA.FTZ R66, R68, R9, -R82 ;  /* 0x0000000944427223 */ /* 0x000fcc0000010852 */
[----:B------:R-:W1:Y:S01]  /*da00*/  MUFU.EX2 R146, R146 ;  /* 0x0000009200927308 */ /* 0x000e620000000800 */
[----:B0-----:R-:W-:Y:S01]  /*da10*/  FADD.FTZ R47, R43, R46 ;  /* 0x0000002e2b2f7221 */ /* 0x001fe20000010000 */
[----:B------:R-:W-:-:S06]  /*da20*/  FFMA.FTZ R143, R69, R9, -R82 ;  /* 0x00000009458f7223 */ /* 0x000fcc0000010852 */
[----:B------:R-:W0:Y:S08]  /*da30*/  MUFU.EX2 R65, R65 ;  /* 0x0000004100417308 */ /* 0x000e300000000800 */
[----:B------:R3:W-:Y:S01]  /*da40*/  MUFU.EX2 R15, R48 ;  /* 0x00000030000f7308 */ /* 0x0007e20000000800 */
[----:B------:R-:W-:Y:S01]  /*da50*/  FADD.FTZ R47, R144, R47 ;  /* 0x0000002f902f7221 */ /* 0x000fe20000010000 */
[----:B---3--:R-:W-:-:S06]  /*da60*/  FADD.FTZ R48, R76, R3 ;  /* 0x000000034c307221 */ /* 0x008fcc0000010000 */
[----:B------:R-:W3:Y:S01]  /*da70*/  MUFU.EX2 R141, R141 ;  /* 0x0000008d008d7308 */ /* 0x000ee20000000800 */
[----:B------:R-:W-:-:S07]  /*da80*/  FADD.FTZ R48, R145, R48 ;  /* 0x0000003091307221 */ /* 0x000fce0000010000 */
[----:B------:R-:W3:Y:S01]  /*da90*/  MUFU.EX2 R41, R41 ;  /* 0x0000002900297308 */ /* 0x000ee20000000800 */
[----:B----4-:R-:W-:Y:S01]  /*daa0*/  FADD.FTZ R48, R63, R48 ;  /* 0x000000303f307221 */ /* 0x010fe20000010000 */
[----:B------:R-:W-:-:S06]  /*dab0*/  FADD.FTZ R47, R42, R47 ;  /* 0x0000002f2a2f7221 */ /* 0x000fcc0000010000 */
[----:B------:R-:W4:Y:S01]  /*dac0*/  MUFU.EX2 R66, R66 ;  /* 0x0000004200427308 */ /* 0x000f220000000800 */
[----:B-----5:R-:W-:Y:S01]  /*dad0*/  FADD.FTZ R48, R147, R48 ;  /* 0x0000003093307221 */ /* 0x020fe20000010000 */
[----:B------:R-:W-:Y:S01]  /*dae0*/  FFMA.FTZ R137, R71, R9, -R82 ;  /* 0x0000000947897223 */ /* 0x000fe20000010852 */
[----:B-1----:R-:W-:-:S05]  /*daf0*/  FADD.FTZ R47, R146, R47 ;  /* 0x0000002f922f7221 */ /* 0x002fca0000010000 */
[----:B------:R-:W1:Y:S01]  /*db00*/  MUFU.EX2 R142, R142 ;  /* 0x0000008e008e7308 */ /* 0x000e620000000800 */
[----:B0-----:R-:W-:Y:S01]  /*db10*/  FADD.FTZ R48, R65, R48 ;  /* 0x0000003041307221 */ /* 0x001fe20000010000 */
[----:B------:R-:W-:-:S06]  /*db20*/  FFMA.FTZ R68, R72, R9, -R82 ;  /* 0x0000000948447223 */ /* 0x000fcc0000010852 */
[----:B------:R-:W0:Y:S01]  /*db30*/  MUFU.EX2 R143, R143 ;  /* 0x0000008f008f7308 */ /* 0x000e220000000800 */
[----:B------:R-:W-:Y:S01]  /*db40*/  FADD.FTZ R46, R140, R47 ;  /* 0x0000002f8c2e7221 */ /* 0x000fe20000010000 */
[----:B---3--:R-:W-:-:S06]  /*db50*/  FADD.FTZ R47, R141, R48 ;  /* 0x000000308d2f7221 */ /* 0x008fcc0000010000 */
[----:B------:R-:W3:Y:S01]  /*db60*/  MUFU.EX2 R40, R40 ;  /* 0x0000002800287308 */ /* 0x000ee20000000800 */
[----:B------:R-:W-:-:S07]  /*db70*/  FFMA.FTZ R139, R73, R9, -R82 ;  /* 0x00000009498b7223 */ /* 0x000fce0000010852 */
[----:B------:R-:W5:Y:S01]  /*db80*/  MUFU.EX2 R67, R67 ;  /* 0x0000004300437308 */ /* 0x000f620000000800 */
[----:B------:R-:W-:Y:S01]  /*db90*/  FADD.FTZ R49, R41, R46 ;  /* 0x0000002e29317221 */ /* 0x000fe20000010000 */
[----:B----4-:R-:W-:-:S06]  /*dba0*/  FADD.FTZ R46, R66, R47 ;  /* 0x0000002f422e7221 */ /* 0x010fcc0000010000 */
[----:B------:R-:W4:Y:S01]  /*dbb0*/  MUFU.EX2 R136, R136 ;  /* 0x0000008800887308 */ /* 0x000f220000000800 */
[----:B------:R-:W-:-:S07]  /*dbc0*/  FFMA.FTZ R69, R74, R9, -R82 ;  /* 0x000000094a457223 */ /* 0x000fce0000010852 */
[----:B------:R-:W4:Y:S01]  /*dbd0*/  MUFU.EX2 R137, R137 ;  /* 0x0000008900897308 */ /* 0x000f220000000800 */
[----:B-1----:R-:W-:Y:S01]  /*dbe0*/  FADD.FTZ R49, R142, R49 ;  /* 0x000000318e317221 */ /* 0x002fe20000010000 */
[----:B0-----:R-:W-:-:S06]  /*dbf0*/  FADD.FTZ R46, R143, R46 ;  /* 0x0000002e8f2e7221 */ /* 0x001fcc0000010000 */
[----:B------:R-:W0:Y:S01]  /*dc00*/  MUFU.EX2 R39, R39 ;  /* 0x0000002700277308 */ /* 0x000e220000000800 */
[----:B------:R-:W-:-:S07]  /*dc10*/  FFMA.FTZ R133, R75, R9, -R82 ;  /* 0x000000094b857223 */ /* 0x000fce0000010852 */
[----:B------:R-:W1:Y:S01]  /*dc20*/  MUFU.EX2 R68, R68 ;  /* 0x0000004400447308 */ /* 0x000e620000000800 */
[----:B---3--:R-:W-:Y:S01]  /*dc30*/  FADD.FTZ R49, R40, R49 ;  /* 0x0000003128317221 */ /* 0x008fe20000010000 */
[----:B-----5:R-:W-:-:S06]  /*dc40*/  FADD.FTZ R46, R67, R46 ;  /* 0x0000002e432e7221 */ /* 0x020fcc0000010000 */
[----:B------:R-:W3:Y:S08]  /*dc50*/  MUFU.EX2 R138, R138 ;  /* 0x0000008a008a7308 */ /* 0x000ef00000000800 */
[----:B------:R-:W5:Y:S01]  /*dc60*/  MUFU.EX2 R139, R139 ;  /* 0x0000008b008b7308 */ /* 0x000f620000000800 */
[----:B----4-:R-:W-:Y:S01]  /*dc70*/  FADD.FTZ R48, R136, R49 ;  /* 0x0000003188307221 */ /* 0x010fe20000010000 */
[----:B------:R-:W-:-:S06]  /*dc80*/  FADD.FTZ R47, R137, R46 ;  /* 0x0000002e892f7221 */ /* 0x000fcc0000010000 */
[----:B------:R-:W4:Y:S01]  /*dc90*/  MUFU.EX2 R38, R38 ;  /* 0x0000002600267308 */ /* 0x000f220000000800 */
[----:B------:R-:W-:-:S07]  /*dca0*/  F2FP.F16.F32.PACK_AB R150, R45, R150 ;  /* 0x000000962d96723e */ /* 0x000fce00000000ff */
[----:B------:R-:W2:Y:S01]  /*dcb0*/  MUFU.EX2 R69, R69 ;  /* 0x0000004500457308 */ /* 0x000ea20000000800 */
[----:B------:R-:W-:Y:S01]  /*dcc0*/  F2FP.F16.F32.PACK_AB R148, R148, R44 ;  /* 0x0000002c9494723e */ /* 0x000fe200000000ff */
[----:B0-----:R-:W-:-:S06]  /*dcd0*/  FADD.FTZ R45, R39, R48 ;  /* 0x00000030272d7221 */ /* 0x001fcc0000010000 */
[----:B------:R-:W0:Y:S01]  /*dce0*/  MUFU.EX2 R132, R132 ;  /* 0x0000008400847308 */ /* 0x000e220000000800 */
[----:B-1----:R-:W-:Y:S01]  /*dcf0*/  FADD.FTZ R44, R68, R47 ;  /* 0x0000002f442c7221 */ /* 0x002fe20000010000 */
[----:B------:R-:W-:-:S06]  /*dd00*/  @!P1 VIADD R0, R0, 0x16860 ;  /* 0x0001686000009836 */ /* 0x000fcc0000000000 */
[----:B------:R-:W1:Y:S01]  /*dd10*/  MUFU.EX2 R133, R133 ;  /* 0x0000008500857308 */ /* 0x000e620000000800 */
[----:B------:R-:W-:Y:S01]  /*dd20*/  FFMA.FTZ R50, R50, R9, -R82 ;  /* 0x0000000932327223 */ /* 0x000fe20000010852 */
[----:B---3--:R-:W-:-:S06]  /*dd30*/  FADD.FTZ R45, R138, R45 ;  /* 0x0000002d8a2d7221 */ /* 0x008fcc0000010000 */
[----:B------:R-:W3:Y:S01]  /*dd40*/  MUFU.EX2 R37, R37 ;  /* 0x0000002500257308 */ /* 0x000ee20000000800 */
[----:B-----5:R-:W-:Y:S01]  /*dd50*/  FADD.FTZ R44, R139, R44 ;  /* 0x0000002c8b2c7221 */ /* 0x020fe20000010000 */
[----:B------:R-:W-:Y:S01]  /*dd60*/  FFMA.FTZ R129, R51, R9, -R82 ;  /* 0x0000000933817223 */ /* 0x000fe20000010852 */
[----:B------:R-:W-:-:S05]  /*dd70*/  @!P1 PRMT R14, RZ, 0x654, R0 ;  /* 0x00000654ff0e9816 */ /* 0x000fca0000000000 */
[----:B------:R-:W5:Y:S01]  /*dd80*/  MUFU.EX2 R134, R134 ;  /* 0x0000008600867308 */ /* 0x000f620000000800 */
[----:B----4-:R-:W-:Y:S01]  /*dd90*/  FADD.FTZ R45, R38, R45 ;  /* 0x0000002d262d7221 */ /* 0x010fe20000010000 */
[----:B--2---:R-:W-:-:S06]  /*dda0*/  FADD.FTZ R44, R69, R44 ;  /* 0x0000002c452c7221 */ /* 0x004fcc0000010000 */
        /* <DEDUP_REMOVED lines=8> */
[----:B------:R3:W-:Y:S06]  /*de30*/  @!P1 SYNCS.ARRIVE.TRANS64.RED.A1T0 RZ, [R14+URZ], RZ ;  /* 0x000000ff0eff99a7 */ /* 0x0007ec000810043f */
[----:B------:R-:W4:Y:S01]  /*de40*/  MUFU.EX2 R24, R24 ;  /* 0x0000001800187308 */ /* 0x000f220000000800 */
[----:B------:R-:W-:Y:S01]  /*de50*/  FADD.FTZ R44, R15, R44 ;  /* 0x0000002c0f2c7221 */ /* 0x000fe20000010000 */
[----:B---3--:R-:W-:-:S06]  /*de60*/  FFMA.FTZ R14, R54, R9, -R82 ;  /* 0x00000009360e7223 */ /* 0x008fcc0000010852 */
[----:B------:R-:W3:Y:S01]  /*de70*/  MUFU.EX2 R129, R129 ;  /* 0x0000008100817308 */ /* 0x000ee20000000800 */
[----:B------:R-:W-:Y:S01]  /*de80*/  F2FP.F16.F32.PACK_AB R140, R41, R140 ;  /* 0x0000008c298c723e */ /* 0x000fe200000000ff */
[----:B-----5:R-:W-:-:S06]  /*de90*/  FADD.FTZ R45, R134, R45 ;  /* 0x0000002d862d7221 */ /* 0x020fcc0000010000 */
[----:B------:R-:W5:Y:S01]  /*dea0*/  MUFU.EX2 R25, R25 ;  /* 0x0000001900197308 */ /* 0x000f620000000800 */
[----:B--2---:R-:W-:Y:S01]  /*deb0*/  FADD.FTZ R41, R135, R44 ;  /* 0x0000002c87297221 */ /* 0x004fe20000010000 */
[----:B------:R-:W-:-:S06]  /*dec0*/  FFMA.FTZ R125, R55, R9, -R82 ;  /* 0x00000009377d7223 */ /* 0x000fcc0000010852 */
[----:B------:R-:W2:Y:S01]  /*ded0*/  MUFU.EX2 R3, R3 ;  /* 0x0000000300037308 */ /* 0x000ea20000000800 */
[----:B------:R-:W-:Y:S01]  /*dee0*/  F2FP.F16.F32.PACK_AB R142, R40, R142 ;  /* 0x0000008e288e723e */ /* 0x000fe200000000ff */
[----:B0-----:R-:W-:-:S06]  /*def0*/  FADD.FTZ R45, R36, R45 ;  /* 0x0000002d242d7221 */ /* 0x001fcc0000010000 */
[----:B------:R-:W0:Y:S01]  /*df00*/  MUFU.EX2 R26, R26 ;  /* 0x0000001a001a7308 */ /* 0x000e220000000800 */
[----:B-1----:R-:W-:-:S07]  /*df10*/  FADD.FTZ R40, R0, R41 ;  /* 0x0000002900287221 */ /* 0x002fce0000010000 */
[----:B------:R-:W1:Y:S01]  /*df20*/  MUFU.EX2 R131, R131 ;  /* 0x0000008300837308 */ /* 0x000e620000000800 */
[----:B------:R-:W-:Y:S01]  /*df30*/  F2FP.F16.F32.PACK_AB R146, R146, R42 ;  /* 0x0000002a9292723e */ /* 0x000fe200000000ff */
[----:B------:R-:W-:Y:S01]  /*df40*/  FFMA.FTZ R56, R56, R9, -R82 ;  /* 0x0000000938387223 */ /* 0x000fe20000010852 */
[----:B----4-:R-:W-:-:S05]  /*df50*/  FADD.FTZ R42, R24, R45 ;  /* 0x0000002d182a7221 */ /* 0x010fca0000010000 */
[----:B------:R-:W4:Y:S01]  /*df60*/  MUFU.EX2 R27, R27 ;  /* 0x0000001b001b7308 */ /* 0x000f220000000800 */
[----:B---3--:R-:W-:Y:S01]  /*df70*/  FADD.FTZ R40, R129, R40 ;  /* 0x0000002881287221 */ /* 0x008fe20000010000 */
[----:B------:R-:W-:-:S06]  /*df80*/  FFMA.FTZ R57, R57, R9, -R82 ;  /* 0x0000000939397223 */ /* 0x000fcc0000010852 */
[----:B------:R-:W3:Y:S01]  /*df90*/  MUFU.EX2 R14, R14 ;  /* 0x0000000e000e7308 */ /* 0x000ee20000000800 */
[----:B------:R-:W-:Y:S02]  /*dfa0*/  F2FP.F16.F32.PACK_AB R144, R144, R43 ;  /* 0x0000002b9090723e */ /* 0x000fe400000000ff */
[----:B------:R-:W-:-:S05]  /*dfb0*/  F2FP.F16.F32.PACK_AB R136, R39, R136 ;  /* 0x000000882788723e */ /* 0x000fca00000000ff */
[----:B------:R-:W3:Y:S01]  /*dfc0*/  MUFU.EX2 R28, R28 ;  /* 0x0000001c001c7308 */ /* 0x000ee20000000800 */
[----:B-----5:R-:W-:Y:S01]  /*dfd0*/  FADD.FTZ R39, R25, R42 ;  /* 0x0000002a19277221 */ /* 0x020fe20000010000 */
[----:B--2---:R-:W-:-:S06]  /*dfe0*/  FADD.FTZ R40, R3, R40 ;  /* 0x0000002803287221 */ /* 0x004fcc0000010000 */
[----:B------:R-:W2:Y:S01]  /*dff0*/  MUFU.EX2 R125, R125 ;  /* 0x0000007d007d7308 */ /* 0x000ea20000000800 */
[----:B------:R-:W-:Y:S01]  /*e000*/  FFMA.FTZ R58, R58, R9, -R82 ;  /* 0x000000093a3a7223 */ /* 0x000fe20000010852 */
[----:B------:R-:W-:Y:S01]  /*e010*/  F2FP.F16.F32.PACK_AB R138, R38, R138 ;  /* 0x0000008a268a723e */ /* 0x000fe200000000ff */
[----:B0-----:R-:W-:-:S05]  /*e020*/  FADD.FTZ R38, R26, R39 ;  /* 0x000000271a267221 */ /* 0x001fca0000010000 */
[----:B------:R-:W0:Y:S01]  /*e030*/  MUFU.EX2 R29, R29 ;  /* 0x0000001d001d7308 */ /* 0x000e220000000800 */
[----:B-1----:R-:W-:Y:S01]  /*e040*/  FADD.FTZ R39, R131, R40 ;  /* 0x0000002883277221 */ /* 0x002fe20000010000 */
[----:B------:R-:W-:-:S06]  /*e050*/  FFMA.FTZ R59, R59, R9, -R82 ;  /* 0x000000093b3b7223 */ /* 0x000fcc0000010852 */
[----:B------:R-:W1:Y:S01]  /*e060*/  MUFU.EX2 R43, R56 ;  /* 0x00000038002b7308 */ /* 0x000e620000000800 */
[----:B------:R-:W-:Y:S01]  /*e070*/  F2FP.F16.F32.PACK_AB R132, R37, R132 ;  /* 0x000000842584723e */ /* 0x000fe200000000ff */
[----:B----4-:R-:W-:-:S06]  /*e080*/  FADD.FTZ R37, R27, R38 ;  /* 0x000000261b257221 */ /* 0x010fcc0000010000 */
[----:B------:R-:W4:Y:S01]  /*e090*/  MUFU.EX2 R30, R30 ;  /* 0x0000001e001e7308 */ /* 0x000f220000000800 */
[----:B---3--:R-:W-:Y:S01]  /*e0a0*/  FADD.FTZ R38, R14, R39 ;  /* 0x000000270e267221 */ /* 0x008fe20000010000 */
[----:B------:R-:W-:-:S06]  /*e0b0*/  FFMA.FTZ R60, R60, R9, -R82 ;  /* 0x000000093c3c7223 */ /* 0x000fcc0000010852 */
[----:B------:R-:W3:Y:S01]  /*e0c0*/  MUFU.EX2 R57, R57 ;  /* 0x0000003900397308 */ /* 0x000ee20000000800 */
[----:B------:R-:W-:Y:S01]  /*e0d0*/  FADD.FTZ R40, R28, R37 ;  /* 0x000000251c287221 */ /* 0x000fe20000010000 */
[----:B--2---:R-:W-:-:S06]  /*e0e0*/  FADD.FTZ R38, R125, R38 ;  /* 0x000000267d267221 */ /* 0x004fcc0000010000 */
[----:B------:R-:W2:Y:S01]  /*e0f0*/  MUFU.EX2 R31, R31 ;  /* 0x0000001f001f7308 */ /* 0x000ea20000000800 */
[----:B------:R-:W-:-:S07]  /*e100*/  FFMA.FTZ R61, R61, R9, -R82 ;  /* 0x000000093d3d7223 */ /* 0x000fce0000010852 */
[----:B------:R-:W5:Y:S01]  /*e110*/  MUFU.EX2 R58, R58 ;  /* 0x0000003a003a7308 */ /* 0x000f620000000800 */
[----:B------:R-:W-:Y:S01]  /*e120*/  F2FP.F16.F32.PACK_AB R133, R15, R133 ;  /* 0x000000850f85723e */ /* 0x000fe200000000ff */
[----:B0-----:R-:W-:-:S06]  /*e130*/  FADD.FTZ R15, R29, R40 ;  /* 0x000000281d0f7221 */ /* 0x001fcc0000010000 */
[----:B------:R-:W0:Y:S01]  /*e140*/  MUFU.EX2 R32, R32 ;  /* 0x0000002000207308 */ /* 0x000e220000000800 */
[----:B-1----:R-:W-:Y:S01]  /*e150*/  FADD.FTZ R38, R43, R38 ;  /* 0x000000262b267221 */ /* 0x002fe20000010000 */
[----:B------:R-:W-:-:S06]  /*e160*/  FFMA.FTZ R62, R62, R9, -R82 ;  /* 0x000000093e3e7223 */ /* 0x000fcc0000010852 */
[----:B------:R-:W1:Y:S01]  /*e170*/  MUFU.EX2 R59, R59 ;  /* 0x0000003b003b7308 */ /* 0x000e620000000800 */
[----:B------:R-:W-:Y:S01]  /*e180*/  F2FP.F16.F32.PACK_AB R135, R0, R135 ;  /* 0x000000870087723e */ /* 0x000fe200000000ff */
[----:B----4-:R-:W-:Y:S01]  /*e190*/  FADD.FTZ R0, R30, R15 ;  /* 0x0000000f1e007221 */ /* 0x010fe20000010000 */
[----:B------:R-:W-:-:S05]  /*e1a0*/  F2FP.F16.F32.PACK_AB R129, R3, R129 ;  /* 0x000000810381723e */ /* 0x000fca00000000ff */
[----:B------:R-:W4:Y:S01]  /*e1b0*/  MUFU.EX2 R33, R33 ;  /* 0x0000002100217308 */ /* 0x000f220000000800 */
[----:B---3--:R-:W-:-:S07]  /*e1c0*/  FADD.FTZ R3, R57, R38 ;  /* 0x0000002639037221 */ /* 0x008fce0000010000 */
[----:B------:R-:W3:Y:S01]  /*e1d0*/  MUFU.EX2 R60, R60 ;  /* 0x0000003c003c7308 */ /* 0x000ee20000000800 */
[----:B--2---:R-:W-:Y:S01]  /*e1e0*/  FADD.FTZ R15, R31, R0 ;  /* 0x000000001f0f7221 */ /* 0x004fe20000010000 */
[----:B-----5:R-:W-:-:S06]  /*e1f0*/  FADD.FTZ R0, R58, R3 ;  /* 0x000000033a007221 */ /* 0x020fcc0000010000 */
[----:B------:R-:W2:Y:S01]  /*e200*/  MUFU.EX2 R34, R34 ;  /* 0x0000002200227308 */ /* 0x000ea20000000800 */
[----:B------:R-:W-:-:S07]  /*e210*/  ISETP.GT.AND P3, PT, R12, R70, PT ;  /* 0x000000460c00720c */ /* 0x000fce0003f64270 */
[----:B------:R-:W5:Y:S01]  /*e220*/  MUFU.EX2 R61, R61 ;  /* 0x0000003d003d7308 */ /* 0x000f620000000800 */
[----:B------:R-:W-:Y:S01]  /*e230*/  F2FP.F16.F32.PACK_AB R131, R14, R131 ;  /* 0x000000830e83723e */ /* 0x000fe200000000ff */
[----:B0-----:R-:W-:-:S06]  /*e240*/  FADD.FTZ R14, R32, R15 ;  /* 0x0000000f200e7221 */ /* 0x001fcc0000010000 */
[----:B------:R-:W0:Y:S01]  /*e250*/  MUFU.EX2 R35, R35 ;  /* 0x0000002300237308 */ /* 0x000e220000000800 */
[----:B-1----:R-:W-:-:S07]  /*e260*/  FADD.FTZ R3, R59, R0 ;  /* 0x000000003b037221 */ /* 0x002fce0000010000 */
[----:B------:R-:W1:Y:S01]  /*e270*/  MUFU.EX2 R62, R62 ;  /* 0x0000003e003e7308 */ /* 0x000e620000000800 */
[----:B----4-:R-:W-:Y:S01]  /*e280*/  FADD.FTZ R15, R33, R14 ;  /* 0x0000000e210f7221 */ /* 0x010fe20000010000 */
[----:B---3--:R-:W-:-:S03]  /*e290*/  FADD.FTZ R0, R60, R3 ;  /* 0x000000033c007221 */ /* 0x008fc60000010000 */
[----:B--2---:R-:W-:Y:S01]  /*e2a0*/  FADD.FTZ R14, R34, R15 ;  /* 0x0000000f220e7221 */ /* 0x004fe20000010000 */
[----:B-----5:R-:W-:Y:S01]  /*e2b0*/  FADD.FTZ R0, R61, R0 ;  /* 0x000000003d007221 */ /* 0x020fe20000010000 */
[-C--:B------:R-:W-:Y:S01]  /*e2c0*/  FMUL.FTZ R88, R88, R8.reuse ;  /* 0x0000000858587220 */ /* 0x080fe20000410000 */
[-C--:B------:R-:W-:Y:S01]  /*e2d0*/  FMUL.FTZ R89, R89, R8.reuse ;  /* 0x0000000859597220 */ /* 0x080fe20000410000 */
[----:B0-----:R-:W-:Y:S01]  /*e2e0*/  FADD.FTZ R3, R35, R14 ;  /* 0x0000000e23037221 */ /* 0x001fe20000010000 */
        /* <DEDUP_REMOVED lines=31> */
[----:B-1----:R-:W-:Y:S01]  /*e4e0*/  FADD.FTZ R0, R62, R0 ;  /* 0x000000003e007221 */ /* 0x002fe20000010000 */
[----:B------:R-:W-:Y:S01]  /*e4f0*/  F2FP.F16.F32.PACK_AB R151, R76, R151 ;  /* 0x000000974c97723e */ /* 0x000fe200000000ff */
[----:B------:R-:W-:Y:S01]  /*e500*/  VIADD R12, R12, 0xffffffff ;  /* 0xffffffff0c0c7836 */ /* 0x000fe20000000000 */
        /* <DEDUP_REMOVED lines=20> */
[----:B------:R-:W-:Y:S01]  /*e650*/  MOV R15, R11 ;  /* 0x0000000b000f7202 */ /* 0x000fe20000000f00 */
[----:B------:R-:W-:Y:S06]  /*e660*/  @P3 BRA `(.L_x_15001) ;  /* 0xffffffcc00a83947 */ /* 0x000fec000383ffff */
.L_x_14991:
[----:B------:R-:W-:-:S13]  /*e670*/  ISETP.GE.AND P2, PT, R12, RZ, PT ;  /* 0x000000ff0c00720c */ /* 0x000fda0003f46270 */
[----:B------:R-:W-:Y:S05]  /*e680*/  @!P2 BRA `(.L_x_15002) ;  /* 0x0000002400cca947 */ /* 0x000fea0003800000 */
[----:B------:R-:W-:Y:S01]  /*e690*/  IMAD.MOV.U32 R13, RZ, RZ, R11 ;  /* 0x000000ffff0d7224 */ /* 0x000fe200078e000b */
[----:B------:R-:W-:Y:S01]  /*e6a0*/  MOV R14, R18 ;  /* 0x00000012000e7202 */ /* 0x000fe20000000f00 */
[----:B------:R-:W-:Y:S02]  /*e6b0*/  IMAD.MOV.U32 R15, RZ, RZ, R10 ;  /* 0x000000ffff0f7224 */ /* 0x000fe400078e000a */
[----:B------:R-:W-:-:S07]  /*e6c0*/  IMAD.MOV.U32 R8, RZ, RZ, R23 ;  /* 0x000000ffff087224 */ /* 0x000fce00078e0017 */
.L_x_15012:
        /* <DEDUP_REMOVED lines=11> */
.L_x_15004:
[----:B------:R-:W-:Y:S01]  /*e780*/  IMAD R9, R18, 0x8, R2 ;  /* 0x0000000812097824 */ /* 0x000fe200078e0202 */
[----:B------:R-:W-:-:S04]  /*e790*/  SHF.L.U32 R10, R23, 0x1f, RZ ;  /* 0x0000001f170a7819 */ /* 0x000fc800000006ff */
[----:B------:R0:W1:Y:S01]  /*e7a0*/  SYNCS.PHASECHK.TRANS64.TRYWAIT P3, [R9+URZ+0x16830], R10 ;  /* 0x0168300a090075a7 */ /* 0x000062000806017f */
[----:B------:R-:W-:Y:S05]  /*e7b0*/  @!P0 BRA `(.L_x_15005) ;  /* 0x0000000000048947 */ /* 0x000fea0003800000 */
[----:B------:R-:W-:Y:S01]  /*e7c0*/  BPT.TRAP 0x1 ;  /* 0x000000040000795c */ /* 0x000fe20000300000 */
.L_x_15005:
[----:B------:R-:W-:Y:S04]  /*e7d0*/  BSSY B0, `(.L_x_15003) ;  /* 0x0000004000007945 */ /* 0x000fe80003800000 */
[----:B-1----:R-:W-:Y:S05]  /*e7e0*/  @P3 BRA `(.L_x_15006) ;  /* 0x0000000000083947 */ /* 0x002fea0003800000 */
[----:B------:R-:W1:Y:S02]  /*e7f0*/  SYNCS.PHASECHK.TRANS64.TRYWAIT P3, [R9+URZ+0x16830], R10 ;  /* 0x0168300a090075a7 */ /* 0x000e64000806017f */
[----:B-1----:R-:W-:Y:S05]  /*e800*/  @!P3 BRA `(.L_x_15007) ;  /* 0x000000bc0014b947 */ /* 0x002fea0003800000 */
.L_x_15006:
[----:B------:R-:W-:Y:S05]  /*e810*/  BSYNC B0 ;  /* 0x0000000000007941 */ /* 0x000fea0003800000 */
.L_x_15003:
        /* <DEDUP_REMOVED lines=44> */
.L_x_15009:
[----:B------:R-:W-:Y:S01]  /*eae0*/  SHF.L.U32 R8, R8, 0x1f, RZ ;  /* 0x0000001f08087819 */ /* 0x000fe200000006ff */
[----:B------:R-:W-:-:S04]  /*eaf0*/  IMAD R9, R14, 0x8, R2 ;  /* 0x000000080e097824 */ /* 0x000fc800078e0202 */
[----:B------:R0:W1:Y:S01]  /*eb00*/  SYNCS.PHASECHK.TRANS64.TRYWAIT P2, [R9+URZ+0x16850], R8 ;  /* 0x01685008090075a7 */ /* 0x000062000804017f */
[----:B------:R-:W-:Y:S05]  /*eb10*/  @!P0 BRA `(.L_x_15010) ;  /* 0x0000000000048947 */ /* 0x000fea0003800000 */
[----:B------:R-:W-:Y:S01]  /*eb20*/  BPT.TRAP 0x1 ;  /* 0x000000040000795c */ /* 0x000fe20000300000 */
.L_x_15010:
[----:B-1----:R-:W-:Y:S05]  /*eb30*/  @P2 BRA `(.L_x_15008) ;  /* 0x0000000000082947 */ /* 0x002fea0003800000 */
[----:B------:R-:W1:Y:S02]  /*eb40*/  SYNCS.PHASECHK.TRANS64.TRYWAIT P2, [R9+URZ+0x16850], R8 ;  /* 0x01685008090075a7 */ /* 0x000e64000804017f */
[----:B-1----:R-:W-:Y:S05]  /*eb50*/  @!P2 BRA `(.L_x_15011) ;  /* 0x000000b80054a947 */ /* 0x002fea0003800000 */
.L_x_15008:
        /* <DEDUP_REMOVED lines=13> */
[----:B------:R-:W-:Y:S01]  /*ec30*/  FMUL.FTZ R63, R63, UR4 ;  /* 0x000000043f3f7c20 */ /* 0x000fe20008410000 */
[----:B------:R-:W-:Y:S01]  /*ec40*/  FMUL.FTZ R66, R66, UR4 ;  /* 0x0000000442427c20 */ /* 0x000fe20008410000 */
[----:B------:R-:W-:Y:S01]  /*ec50*/  FMUL.FTZ R67, R67, UR4 ;  /* 0x0000000443437c20 */ /* 0x000fe20008410000 */
[C---:B------:R-:W-:Y:S02]  /*ec60*/  R2UR UR10, R8.reuse ;  /* 0x00000000080a72ca */ /* 0x040fe400000e0000 */
[----:B------:R-:W-:Y:S01]  /*ec70*/  IADD3 R10, R8, 0x80, RZ ;  /* 0x00000080080a7810 */ /* 0x000fe20007ffe0ff */
[----:B------:R-:W-:Y:S08]  /*ec80*/  MUFU.TANH R63, R63 ;  /* 0x0000003f003f7308 */ /* 0x000ff00000002400 */
[----:B------:R-:W-:Y:S02]  /*ec90*/  MUFU.TANH R66, R66 ;  /* 0x0000004200427308 */ /* 0x000fe40000002400 */
[----:B------:R-:W-:Y:S01]  /*eca0*/  HGMMA.64x64x16.F32 R88, R148, gdesc[UR8].tnspB, R88, gsb0 ;  /* 0x40e0000894587df0 */ /* 0x000fe20008000858 */
[----:B------:R-:W-:Y:S01]  /*ecb0*/  R2UR UR10, R10 ;  /* 0x000000000a0a72ca */ /* 0x000fe200000e0000 */
[----:B------:R-:W-:Y:S01]  /*ecc0*/  VIADD R10, R8, 0x100 ;  /* 0x00000100080a7836 */ /* 0x000fe20000000000 */
[----:B------:R-:W-:Y:S01]  /*ecd0*/  R2UR UR11, R11 ;  /* 0x000000000b0b72ca */ /* 0x000fe200000e0000 */
[----:B------:R-:W-:-:S02]  /*ece0*/  IMAD.MOV.U32 R11, RZ, RZ, 0x40000040 ;  /* 0x40000040ff0b7424 */ /* 0x000fc400078e00ff */
[----:B------:R-:W-:Y:S01]  /*ecf0*/  MUFU.TANH R67, R67 ;  /* 0x0000004300437308 */ /* 0x000fe20000002400 */
[----:B------:R-:W-:Y:S02]  /*ed00*/  WARPGROUP.DEPBAR.LE gsb0, 0x0 ;  /* 0x00008000000079c5 */ /* 0x000fe40000010000 */
        /* <DEDUP_REMOVED lines=8> */
[----:B------:R-:W-:Y:S01]  /*ed90*/  FMUL.FTZ R151, R34, UR4 ;  /* 0x0000000422977c20 */ /* 0x000fe20008410000 */
[----:B------:R-:W-:Y:S01]  /*eda0*/  R2UR UR11, R11 ;  /* 0x000000000b0b72ca */ /* 0x000fe200000e0000 */
[----:B0-----:R-:W-:Y:S01]  /*edb0*/  FMUL.FTZ R26, R29, UR4 ;  /* 0x000000041d1a7c20 */ /* 0x001fe20008410000 */
[----:B------:R-:W-:Y:S01]  /*edc0*/  MOV R11, 0x40000040 ;  /* 0x40000040000b7802 */ /* 0x000fe20000000f00 */
        /* <DEDUP_REMOVED lines=9> */
[----:B0-----:R-:W-:Y:S01]  /*ee60*/  FMUL.FTZ R27, R32, UR4 ;  /* 0x00000004201b7c20 */ /* 0x001fe20008410000 */
[----:B------:R-:W-:Y:S01]  /*ee70*/  FMUL.FTZ R32, R41, UR4 ;  /* 0x0000000429207c20 */ /* 0x000fe20008410000 */
[----:B------:R-:W-:Y:S01]  /*ee80*/  FMUL.FTZ R41, R52, UR4 ;  /* 0x0000000434297c20 */ /* 0x000fe20008410000 */
[----:B------:R-:W-:Y:S01]  /*ee90*/  FMUL.FTZ R68, R85, UR4 ;  /* 0x0000000455447c20 */ /* 0x000fe20008410000 */
[C---:B------:R-:W-:Y:S01]  /*eea0*/  VIADD R10, R8.reuse, 0x180 ;  /* 0x00000180080a7836 */ /* 0x040fe20000000000 */
[----:B------:R-:W-:Y:S01]  /*eeb0*/  IADD3 R52, R8, 0x200, RZ ;  /* 0x0000020008347810 */ /* 0x000fe20007ffe0ff */
[----:B------:R-:W-:Y:S01]  /*eec0*/  FMUL.FTZ R69, R70, UR4 ;  /* 0x0000000446457c20 */ /* 0x000fe20008410000 */
[----:B------:R-:W-:Y:S01]  /*eed0*/  MUFU.TANH R27, R27 ;  /* 0x0000001b001b7308 */ /* 0x000fe20000002400 */
[----:B------:R-:W-:Y:S01]  /*eee0*/  FMUL.FTZ R70, R71, UR4 ;  /* 0x0000000447467c20 */ /* 0x000fe20008410000 */
[----:B------:R-:W-:Y:S01]  /*eef0*/  FMUL.FTZ R71, R74, UR4 ;  /* 0x000000044a477c20 */ /* 0x000fe20008410000 */
[----:B------:R-:W-:Y:S01]  /*ef00*/  FMUL.FTZ R72, R75, UR4 ;  /* 0x000000044b487c20 */ /* 0x000fe20008410000 */
[----:B------:R-:W-:Y:S01]  /*ef10*/  FMUL.FTZ R74, R79, UR4 ;  /* 0x000000044f4a7c20 */ /* 0x000fe20008410000 */
[----:B------:R-:W-:-:S03]  /*ef20*/  FMUL.FTZ R75, R82, UR4 ;  /* 0x00000004524b7c20 */ /* 0x000fc60008410000 */
        /* <DEDUP_REMOVED lines=12> */
[----:B------:R-:W-:Y:S01]  /*eff0*/  FMUL.FTZ R145, R39, UR4 ;  /* 0x0000000427917c20 */ /* 0x000fe20008410000 */
[----:B------:R-:W-:Y:S01]  /*f000*/  HGMMA.64x64x16.F32 R88, R140, gdesc[UR8].tnspB, R88, gsb0 ;  /* 0x40e000088c587df0 */ /* 0x000fe20008000858 */
[----:B------:R-:W-:Y:S01]  /*f010*/  R2UR UR11, R11 ;  /* 0x000000000b0b72ca */ /* 0x000fe200000e0000 */
[----:B------:R-:W-:Y:S01]  /*f020*/  FMUL.FTZ R11, R24, UR4 ;  /* 0x00000004180b7c20 */ /* 0x000fe20008410000 */
[----:B------:R-:W-:Y:S01]  /*f030*/  FMUL.FTZ R24, R25, UR4 ;  /* 0x0000000419187c20 */ /* 0x000fe20008410000 */
[----:B------:R-:W-:Y:S01]  /*f040*/  FMUL.FTZ R25, R28, UR4 ;  /* 0x000000041c197c20 */ /* 0x000fe20008410000 */
[----:B------:R-:W-:Y:S01]  /*f050*/  FMUL.FTZ R28, R33, UR4 ;  /* 0x00000004211c7c20 */ /* 0x000fe20008410000 */
[----:B0-----:R-:W-:Y:S01]  /*f060*/  FMUL.FTZ R30, R37, UR4 ;  /* 0x00000004251e7c20 */ /* 0x001fe20008410000 */
        /* <DEDUP_REMOVED lines=18> */
[----:B------:R-:W-:Y:S01]  /*f190*/  R2UR UR10, R10 ;  /* 0x000000000a0a72ca */ /* 0x000fe200000e0000 */
[----:B-1----:R-:W-:-:S02]  /*f1a0*/  IMAD.MOV.U32 R84, RZ, RZ, R150 ;  /* 0x000000ffff547224 */ /* 0x002fc400078e0096 */
[----:B------:R-:W-:Y:S01]  /*f1b0*/  FMUL.FTZ R73, R78, UR4 ;  /* 0x000000044e497c20 */ /* 0x000fe20008410000 */
[----:B------:R-:W-:Y:S01]  /*f1c0*/  FMUL.FTZ R76, R83, UR4 ;  /* 0x00000004534c7c20 */ /* 0x000fe20008410000 */
[----:B------:R-:W-:Y:S01]  /*f1d0*/  FMUL.FTZ R77, R86, UR4 ;  /* 0x00000004564d7c20 */ /* 0x000fe20008410000 */
[----:B------:R-:W-:Y:S01]  /*f1e0*/  FMUL.FTZ R78, R87, UR4 ;  /* 0x00000004574e7c20 */ /* 0x000fe20008410000 */
[----:B------:R-:W1:Y:S01]  /*f1f0*/  MUFU.TANH R25, R25 ;  /* 0x0000001900197308 */ /* 0x000e620000002400 */
[----:B--2---:R-:W-:-:S07]  /*f200*/  FMNMX.FTZ R9, R11, R15, !PT ;  /* 0x0000000f0b097209 */ /* 0x004fce0007810000 */
[----:B------:R-:W2:Y:S01]  /*f210*/  MUFU.TANH R28, R28 ;  /* 0x0000001c001c7308 */ /* 0x000ea20000002400 */
[----:B0-----:R-:W-:-:S07]  /*f220*/  FMNMX.FTZ R9, R24, R9, !PT ;  /* 0x0000000918097209 */ /* 0x001fce0007810000 */
[----:B------:R-:W0:Y:S01]  /*f230*/  MUFU.TANH R30, R30 ;  /* 0x0000001e001e7308 */ /* 0x000e220000002400 */
[----:B-1----:R-:W-:-:S04]  /*f240*/  FMNMX.FTZ R9, R25, R9, !PT ;  /* 0x0000000919097209 */ /* 0x002fc80007810000 */
[----:B------:R-:W-:-:S03]  /*f250*/  FMNMX.FTZ R9, R26, R9, !PT ;  /* 0x000000091a097209 */ /* 0x000fc60007810000 */
[----:B------:R-:W1:Y:S01]  /*f260*/  MUFU.TANH R31, R31 ;  /* 0x0000001f001f7308 */ /* 0x000e620000002400 */
[----:B------:R-:W-:-:S04]  /*f270*/  FMNMX.FTZ R9, R27, R9, !PT ;  /* 0x000000091b097209 */ /* 0x000fc80007810000 */
[----:B--2---:R-:W-:-:S03]  /*f280*/  FMNMX.FTZ R9, R28, R9, !PT ;  /* 0x000000091c097209 */ /* 0x004fc60007810000 */
[----:B------:R-:W2:Y:S01]  /*f290*/  MUFU.TANH R33, R33 ;  /* 0x0000002100217308 */ /* 0x000ea20000002400 */
[----:B------:R-:W-:-:S04]  /*f2a0*/  FMNMX.FTZ R9, R29, R9, !PT ;  /* 0x000000091d097209 */ /* 0x000fc80007810000 */
[----:B0-----:R-:W-:-:S03]  /*f2b0*/  FMNMX.FTZ R9, R30, R9, !PT ;  /* 0x000000091e097209 */ /* 0x001fc60007810000 */
[----:B------:R-:W0:Y:S01]  /*f2c0*/  MUFU.TANH R37, R37 ;  /* 0x0000002500257308 */ /* 0x000e220000002400 */
[----:B-1----:R-:W-:-:S04]  /*f2d0*/  FMNMX.FTZ R9, R31, R9, !PT ;  /* 0x000000091f097209 */ /* 0x002fc80007810000 */
[----:B------:R-:W-:Y:S01]  /*f2e0*/  FMNMX.FTZ R9, R32, R9, !PT ;  /* 0x0000000920097209 */ /* 0x000fe20007810000 */
[----:B------:R-:W-:Y:S02]  /*f2f0*/  WARPGROUP.DEPBAR.LE gsb0, 0x0 ;  /* 0x00008000000079c5 */ /* 0x000fe40000010000 */
[----:B------:R-:W1:Y:S01]  /*f300*/  MUFU.TANH R38, R38 ;  /* 0x0000002600267308 */ /* 0x000e620000002400 */
[----:B------:R-:W-:Y:S01]  /*f310*/  FMUL.FTZ R143, R42, UR4 ;  /* 0x000000042a8f7c20 */ /* 0x000fe20008410000 */
[----:B------:R-:W-:Y:S01]  /*f320*/  FMUL.FTZ R42, R53, UR4 ;  /* 0x00000004352a7c20 */ /* 0x000fe20008410000 */
[----:B--2---:R-:W-:Y:S01]  /*f330*/  FMNMX.FTZ R9, R33, R9, !PT ;  /* 0x0000000921097209 */ /* 0x004fe20007810000 */
[----:B------:R-:W-:Y:S01]  /*f340*/  FMUL.FTZ R141, R43, UR4 ;  /* 0x000000042b8d7c20 */ /* 0x000fe20008410000 */
[----:B------:R-:W-:Y:S01]  /*f350*/  FMUL.FTZ R43, R54, UR4 ;  /* 0x00000004362b7c20 */ /* 0x000fe20008410000 */
[----:B------:R-:W-:Y:S01]  /*f360*/  FMUL.FTZ R54, R64, UR4 ;  /* 0x0000000440367c20 */ /* 0x000fe20008410000 */
[----:B------:R-:W-:Y:S01]  /*f370*/  FMNMX.FTZ R9, R35, R9, !PT ;  /* 0x0000000923097209 */ /* 0x000fe20007810000 */
[----:B------:R-:W2:Y:S01]  /*f380*/  MUFU.TANH R42, R42 ;  /* 0x0000002a002a7308 */ /* 0x000ea20000002400 */
[----:B------:R-:W-:Y:S01]  /*f390*/  FMUL.FTZ R64, R81, UR4 ;  /* 0x0000000451407c20 */ /* 0x000fe20008410000 */
[----:B------:R-:W-:Y:S01]  /*f3a0*/  WARPGROUP.ARRIVE ;  /* 0x00000000000079c5 */ /* 0x000fe20000000000 */
[----:B0-----:R-:W-:Y:S01]  /*f3b0*/  FMNMX.FTZ R9, R37, R9, !PT ;  /* 0x0000000925097209 */ /* 0x001fe20007810000 */
[----:B------:R-:W-:-:S02]  /*f3c0*/  IMAD.MOV.U32 R81, RZ, RZ, R148 ;  /* 0x000000ffff517224 */ /* 0x000fc400078e0094 */
[----:B------:R-:W-:Y:S02]  /*f3d0*/  IMAD.MOV.U32 R53, RZ, RZ, 0x40000040 ;  /* 0x40000040ff357424 */ /* 0x000fe400078e00ff */
[----:B------:R-:W0:Y:S01]  /*f3e0*/  MUFU.TANH R49, R49 ;  /* 0x0000003100317308 */ /* 0x000e220000002400 */
[----:B-1----:R-:W-:Y:S01]  /*f3f0*/  FMNMX.FTZ R9, R38, R9, !PT ;  /* 0x0000000926097209 */ /* 0x002fe20007810000 */
[----:B------:R-:W-:Y:S01]  /*f400*/  HGMMA.64x64x16.F32 R88, R136, gdesc[UR8].tnspB, R88, gsb0 ;  /* 0x40e0000888587df0 */ /* 0x000fe20008000858 */
[----:B------:R-:W-:Y:S02]  /*f410*/  R2UR UR10, R52 ;  /* 0x00000000340a72ca */ /* 0x000fe400000e0000 */
[----:B------:R-:W-:Y:S02]  /*f420*/  FMNMX.FTZ R9, R41, R9, !PT ;  /* 0x0000000929097209 */ /* 0x000fe40007810000 */
[----:B------:R-:W-:Y:S01]  /*f430*/  R2UR UR11, R53 ;  /* 0x00000000350b72ca */ /* 0x000fe200000e0000 */
[----:B------:R-:W1:Y:S01]  /*f440*/  MUFU.TANH R50, R50 ;  /* 0x0000003200327308 */ /* 0x000e620000002400 */
[----:B--2---:R-:W-:-:S04]  /*f450*/  FMNMX.FTZ R9, R42, R9, !PT ;  /* 0x000000092a097209 */ /* 0x004fc80007810000 */
[----:B------:R-:W-:-:S03]  /*f460*/  FMNMX.FTZ R9, R45, R9, !PT ;  /* 0x000000092d097209 */ /* 0x000fc60007810000 */
[----:B------:R-:W2:Y:S01]  /*f470*/  MUFU.TANH R54, R54 ;  /* 0x0000003600367308 */ /* 0x000ea20000002400 */
[----:B------:R-:W-:-:S04]  /*f480*/  FMNMX.FTZ R9, R47, R9, !PT ;  /* 0x000000092f097209 */ /* 0x000fc80007810000 */
[----:B0-----:R-:W-:-:S03]  /*f490*/  FMNMX.FTZ R9, R49, R9, !PT ;  /* 0x0000000931097209 */ /* 0x001fc60007810000 */
        /* <DEDUP_REMOVED lines=17> */
[----:B------:R-:W-:Y:S01]  /*f5b0*/  IMAD.MOV.U32 R137, RZ, RZ, R146 ;  /* 0x000000ffff897224 */ /* 0x000fe200078e0092 */
[----:B------:R-:W-:Y:S01]  /*f5c0*/  WARPGROUP.ARRIVE ;  /* 0x00000000000079c5 */ /* 0x000fe20000000000 */
[----:B------:R-:W-:Y:S02]  /*f5d0*/  IMAD.MOV.U32 R139, RZ, RZ, R144 ;  /* 0x000000ffff8b7224 */ /* 0x000fe400078e0090 */
[----:B------:R-:W2:Y:S01]  /*f5e0*/  MUFU.TANH R64, R64 ;  /* 0x0000004000407308 */ /* 0x000ea20000002400 */
[----:B0-----:R-:W-:Y:S02]  /*f5f0*/  FMNMX.FTZ R9, R61, R9, !PT ;  /* 0x000000093d097209 */ /* 0x001fe40007810000 */
[----:B------:R-:W-:Y:S05]  /*f600*/  HGMMA.64x64x16.F32 R88, R132, gdesc[UR8].tnspB, R88, gsb0 ;  /* 0x40e0000884587df0 */ /* 0x000fea0008000858 */
        /* <DEDUP_REMOVED lines=16> */
[----:B------:R-:W1:Y:S01]  /*f710*/  MUFU.TANH R36, R36 ;  /* 0x0000002400247308 */ /* 0x000e620000002400 */
[----:B------:R-:W-:-:S02]  /*f720*/  WARPGROUP.DEPBAR.LE gsb0, 0x0 ;  /* 0x00008000000079c5 */ /* 0x000fc40000010000 */
[----:B------:R-:W-:-:S05]  /*f730*/  WARPGROUP.ARRIVE ;  /* 0x00000000000079c5 */ /* 0x000fca0000000000 */
[----:B------:R-:W1:Y:S01]  /*f740*/  MUFU.TANH R39, R39 ;  /* 0x0000002700277308 */ /* 0x000e620000002400 */
[----:B--2---:R-:W-:Y:S01]  /*f750*/  FMNMX.FTZ R10, R10, R9, !PT ;  /* 0x000000090a0a7209 */ /* 0x004fe20007810000 */
[----:B------:R-:W-:-:S04]  /*f760*/  IMAD.U32 R9, RZ, RZ, UR6 ;  /* 0x00000006ff097e24 */ /* 0x000fc8000f8e00ff */
[CC--:B------:R-:W-:Y:S02]  /*f770*/  FMUL.FTZ R80, R10.reuse, R9.reuse ;  /* 0x000000090a507220 */ /* 0x0c0fe40000410000 */
[----:B------:R-:W2:Y:S01]  /*f780*/  MUFU.TANH R40, R40 ;  /* 0x0000002800287308 */ /* 0x000ea20000002400 */
[----:B------:R-:W-:Y:S01]  /*f790*/  FADD.FTZ R15, -R10, R15 ;  /* 0x0000000f0a0f7221 */ /* 0x000fe20000010100 */
[--C-:B------:R-:W-:Y:S01]  /*f7a0*/  FFMA.FTZ R148, R11, R9, -R80.reuse ;  /* 0x000000090b947223 */ /* 0x100fe20000010850 */
[----:B------:R-:W-:Y:S01]  /*f7b0*/  FMNMX.FTZ R11, R84, R13, !PT ;  /* 0x0000000d540b7209 */ /* 0x000fe20007810000 */
[-CC-:B------:R-:W-:Y:S01]  /*f7c0*/  FFMA.FTZ R52, R24, R9.reuse, -R80.reuse ;  /* 0x0000000918347223 */ /* 0x180fe20000010850 */
[----:B------:R-:W-:Y:S01]  /*f7d0*/  FFMA.FTZ R150, R25, R9, -R80 ;  /* 0x0000000919967223 */ /* 0x000fe20000010850 */
[----:B------:R-:W-:Y:S01]  /*f7e0*/  VIADD R24, R8, 0x280 ;  /* 0x0000028008187836 */ /* 0x000fe20000000000 */
[----:B------:R-:W-:Y:S01]  /*f7f0*/  FMNMX.FTZ R11, R81, R11, !PT ;  /* 0x0000000b510b7209 */ /* 0x000fe20007810000 */
[----:B------:R-:W2:Y:S01]  /*f800*/  MUFU.TANH R43, R43 ;  /* 0x0000002b002b7308 */ /* 0x000ea20000002400 */
[----:B------:R-:W-:-:S02]  /*f810*/  IMAD.MOV.U32 R25, RZ, RZ, 0x40000040 ;  /* 0x40000040ff197424 */ /* 0x000fc400078e00ff */
[--C-:B------:R-:W-:Y:S01]  /*f820*/  FFMA.FTZ R146, R29, R9, -R80.reuse ;  /* 0x000000091d927223 */ /* 0x100fe20000010850 */
[----:B------:R-:W-:Y:S01]  /*f830*/  FMNMX.FTZ R11, R137, R11, !PT ;  /* 0x0000000b890b7209 */ /* 0x000fe20007810000 */
[-CC-:B------:R-:W-:Y:S01]  /*f840*/  FFMA.FTZ R29, R42, R9.reuse, -R80.reuse ;  /* 0x000000092a1d7223 */ /* 0x180fe20000010850 */
[----:B------:R-:W-:Y:S01]  /*f850*/  R2UR UR10, R24 ;  /* 0x00000000180a72ca */ /* 0x000fe200000e0000 */
[--C-:B------:R-:W-:Y:S01]  /*f860*/  FFMA.FTZ R142, R33, R9, -R80.reuse ;  /* 0x00000009218e7223 */ /* 0x100fe20000010850 */
[----:B------:R-:W-:Y:S01]  /*f870*/  FMNMX.FTZ R11, R139, R11, !PT ;  /* 0x0000000b8b0b7209 */ /* 0x000fe20007810000 */
[----:B------:R-:W2:Y:S01]  /*f880*/  MUFU.TANH R44, R44 ;  /* 0x0000002c002c7308 */ /* 0x000ea20000002400 */
[----:B------:R-:W-:Y:S01]  /*f890*/  R2UR UR11, R25 ;  /* 0x00000000190b72ca */ /* 0x000fe200000e0000 */
[----:B------:R-:W-:Y:S01]  /*f8a0*/  FFMA.FTZ R33, R55, R9, -R80 ;  /* 0x0000000937217223 */ /* 0x000fe20000010850 */
[----:B------:R-:W-:Y:S01]  /*f8b0*/  FMNMX.FTZ R11, R151, R11, !PT ;  /* 0x0000000b970b7209 */ /* 0x000fe20007810000 */
[----:B------:R-:W-:-:S02]  /*f8c0*/  IMAD.MOV.U32 R25, RZ, RZ, 0x40000040 ;  /* 0x40000040ff197424 */ /* 0x000fc400078e00ff */
[-CC-:B------:R-:W-:Y:S01]  /*f8d0*/  FFMA.FTZ R138, R41, R9.reuse, -R80.reuse ;  /* 0x00000009298a7223 */ /* 0x180fe20000010850 */
[--C-:B------:R-:W-:Y:S01]  /*f8e0*/  FFMA.FTZ R41, R58, R9, -R80.reuse ;  /* 0x000000093a297223 */ /* 0x100fe20000010850 */
[----:B0-----:R-:W-:Y:S01]  /*f8f0*/  FMNMX.FTZ R11, R149, R11, !PT ;  /* 0x0000000b950b7209 */ /* 0x001fe20007810000 */
[----:B------:R-:W0:Y:S01]  /*f900*/  MUFU.TANH R46, R46 ;  /* 0x0000002e002e7308 */ /* 0x000e220000002400 */
[-CC-:B------:R-:W-:Y:S01]  /*f910*/  FFMA.FTZ R53, R28, R9.reuse, -R80.reuse ;  /* 0x000000091c357223 */ /* 0x180fe20000010850 */
[--C-:B------:R-:W-:Y:S01]  /*f920*/  FFMA.FTZ R28, R38, R9, -R80.reuse ;  /* 0x00000009261c7223 */ /* 0x100fe20000010850 */
[----:B---3--:R-:W-:Y:S01]  /*f930*/  FMNMX.FTZ R11, R147, R11, !PT ;  /* 0x0000000b930b7209 */ /* 0x008fe20007810000 */
[-CC-:B------:R-:W-:Y:S01]  /*f940*/  FFMA.FTZ R38, R57, R9.reuse, -R80.reuse ;  /* 0x0000000939267223 */ /* 0x180fe20000010850 */
[--C-:B------:R-:W-:Y:S01]  /*f950*/  FFMA.FTZ R136, R37, R9, -R80.reuse ;  /* 0x0000000925887223 */ /* 0x100fe20000010850 */
[----:B------:R-:W-:Y:S01]  /*f960*/  HGMMA.64x64x16.F32 R88, R128, gdesc[UR8].tnspB, R88, gsb0 ;  /* 0x40e0000880587df0 */ /* 0x000fe20008000858 */
[----:B----4-:R-:W-:Y:S01]  /*f970*/  FMNMX.FTZ R11, R145, R11, !PT ;  /* 0x0000000b910b7209 */ /* 0x010fe20007810000 */
[----:B------:R-:W3:Y:S01]  /*f980*/  MUFU.TANH R48, R48 ;  /* 0x0000003000307308 */ /* 0x000ee20000002400 */
[----:B------:R-:W-:Y:S01]  /*f990*/  R2UR UR11, R25 ;  /* 0x00000000190b72ca */ /* 0x000fe200000e0000 */
[----:B------:R-:W-:Y:S01]  /*f9a0*/  IMAD.MOV.U32 R25, RZ, RZ, 0x40000040 ;  /* 0x40000040ff197424 */ /* 0x000fe200078e00ff */
[----:B-----5:R-:W-:Y:S01]  /*f9b0*/  FMNMX.FTZ R11, R143, R11, !PT ;  /* 0x0000000b8f0b7209 */ /* 0x020fe20007810000 */
[-C--:B------:R-:W-:Y:S01]  /*f9c0*/  FMUL.FTZ R15, R15, R9.reuse ;  /* 0x000000090f0f7220 */ /* 0x080fe20000410000 */
[-CC-:B------:R-:W-:Y:S01]  /*f9d0*/  FFMA.FTZ R37, R56, R9.reuse, -R80.reuse ;  /* 0x0000000938257223 */ /* 0x180fe20000010850 */
[--C-:B------:R-:W-:Y:S01]  /*f9e0*/  FFMA.FTZ R68, R68, R9, -R80.reuse ;  /* 0x0000000944447223 */ /* 0x100fe20000010850 */
[----:B-1----:R-:W-:Y:S01]  /*f9f0*/  FMNMX.FTZ R11, R141, R11, !PT ;  /* 0x0000000b8d0b7209 */ /* 0x002fe20007810000 */
[----:B------:R-:W1:Y:S01]  /*fa00*/  MUFU.TANH R51, R51 ;  /* 0x0000003300337308 */ /* 0x000e620000002400 */
        /* <DEDUP_REMOVED lines=9> */
[--C-:B------:R-:W-:Y:S01]  /*faa0*/  FFMA.FTZ R144, R27, R9, -R80.reuse ;  /* 0x000000091b907223 */ /* 0x100fe20000010850 */
[----:B------:R-:W-:Y:S01]  /*fab0*/  FMNMX.FTZ R11, R39, R11, !PT ;  /* 0x0000000b270b7209 */ /* 0x000fe20007810000 */
[-CC-:B------:R-:W-:Y:S01]  /*fac0*/  FFMA.FTZ R45, R60, R9.reuse, -R80.reuse ;  /* 0x000000093c2d7223 */ /* 0x180fe20000010850 */
[-CC-:B------:R-:W-:Y:S01]  /*fad0*/  FFMA.FTZ R27, R32, R9.reuse, -R80.reuse ;  /* 0x00000009201b7223 */ /* 0x180fe20000010850 */
[--C-:B------:R-:W-:Y:S01]  /*fae0*/  FFMA.FTZ R32, R50, R9, -R80.reuse ;  /* 0x0000000932207223 */ /* 0x100fe20000010850 */
[----:B--2---:R-:W-:Y:S01]  /*faf0*/  FMNMX.FTZ R11, R40, R11, !PT ;  /* 0x0000000b280b7209 */ /* 0x004fe20007810000 */
[----:B------:R-:W2:Y:S01]  /*fb00*/  MUFU.TANH R70, R70 ;  /* 0x0000004600467308 */ /* 0x000ea20000002400 */
[-CC-:B------:R-:W-:Y:S01]  /*fb10*/  FFMA.FTZ R50, R64, R9.reuse, -R80.reuse ;  /* 0x0000000940327223 */ /* 0x180fe20000010850 */
[--C-:B------:R-:W-:Y:S01]  /*fb20*/  FFMA.FTZ R134, R49, R9, -R80.reuse ;  /* 0x0000000931867223 */ /* 0x100fe20000010850 */
[----:B------:R-:W-:Y:S01]  /*fb30*/  FMNMX.FTZ R11, R43, R11, !PT ;  /* 0x0000000b2b0b7209 */ /* 0x000fe20007810000 */
[-CC-:B------:R-:W-:Y:S01]  /*fb40*/  FFMA.FTZ R140, R31, R9.reuse, -R80.reuse ;  /* 0x000000091f8c7223 */ /* 0x180fe20000010850 */
[-CC-:B------:R-:W-:Y:S01]  /*fb50*/  FFMA.FTZ R49, R62, R9.reuse, -R80.reuse ;  /* 0x000000093e317223 */ /* 0x180fe20000010850 */
[--C-:B------:R-:W-:Y:S01]  /*fb60*/  FFMA.FTZ R31, R54, R9, -R80.reuse ;  /* 0x00000009361f7223 */ /* 0x100fe20000010850 */
[----:B------:R-:W-:Y:S01]  /*fb70*/  FMNMX.FTZ R11, R44, R11, !PT ;  /* 0x0000000b2c0b7209 */ /* 0x000fe20007810000 */
[----:B------:R-:W5:Y:S01]  /*fb80*/  MUFU.TANH R71, R71 ;  /* 0x0000004700477308 */ /* 0x000f620000002400 */
[----:B------:R-:W-:-:S02]  /*fb90*/  FFMA.FTZ R54, R65, R9, -R80 ;  /* 0x0000000941367223 */ /* 0x000fc40000010850 */
[----:B0-----:R-:W-:-:S04]  /*fba0*/  FMNMX.FTZ R11, R46, R11, !PT ;  /* 0x0000000b2e0b7209 */ /* 0x001fc80007810000 */
[----:B---3--:R-:W-:Y:S01]  /*fbb0*/  FMNMX.FTZ R11, R48, R11, !PT ;  /* 0x0000000b300b7209 */ /* 0x008fe20007810000 */
[----:B------:R-:W0:Y:S03]  /*fbc0*/  MUFU.TANH R72, R72 ;  /* 0x0000004800487308 */ /* 0x000e260000002400 */
[----:B-1----:R-:W-:-:S04]  /*fbd0*/  FMNMX.FTZ R11, R51, R11, !PT ;  /* 0x0000000b330b7209 */ /* 0x002fc80007810000 */
[----:B------:R-:W-:Y:S01]  /*fbe0*/  FMNMX.FTZ R11, R63, R11, !PT ;  /* 0x0000000b3f0b7209 */ /* 0x000fe20007810000 */
[----:B------:R-:W1:Y:S03]  /*fbf0*/  MUFU.TANH R73, R73 ;  /* 0x0000004900497308 */ /* 0x000e660000002400 */
[----:B------:R-:W-:-:S04]  /*fc00*/  FMNMX.FTZ R11, R66, R11, !PT ;  /* 0x0000000b420b7209 */ /* 0x000fc80007810000 */
[----:B------:R-:W-:Y:S01]  /*fc10*/  FMNMX.FTZ R11, R67, R11, !PT ;  /* 0x0000000b430b7209 */ /* 0x000fe20007810000 */
[----:B------:R-:W3:Y:S03]  /*fc20*/  MUFU.TANH R74, R74 ;  /* 0x0000004a004a7308 */ /* 0x000ee60000002400 */
[----:B----4-:R-:W-:-:S04]  /*fc30*/  FMNMX.FTZ R11, R69, R11, !PT ;  /* 0x0000000b450b7209 */ /* 0x010fc80007810000 */
[----:B--2---:R-:W-:Y:S01]  /*fc40*/  FMNMX.FTZ R11, R70, R11, !PT ;  /* 0x0000000b460b7209 */ /* 0x004fe20007810000 */
[----:B------:R-:W2:Y:S03]  /*fc50*/  MUFU.TANH R75, R75 ;  /* 0x0000004b004b7308 */ /* 0x000ea60000002400 */
[----:B-----5:R-:W-:-:S04]  /*fc60*/  FMNMX.FTZ R11, R71, R11, !PT ;  /* 0x0000000b470b7209 */ /* 0x020fc80007810000 */
[----:B0-----:R-:W-:Y:S01]  /*fc70*/  FMNMX.FTZ R11, R72, R11, !PT ;  /* 0x0000000b480b7209 */ /* 0x001fe20007810000 */
[----:B------:R-:W0:Y:S03]  /*fc80*/  MUFU.TANH R76, R76 ;  /* 0x0000004c004c7308 */ /* 0x000e260000002400 */
[----:B-1----:R-:W-:Y:S01]  /*fc90*/  FMNMX.FTZ R11, R73, R11, !PT ;  /* 0x0000000b490b7209 */ /* 0x002fe20007810000 */
[----:B------:R-:W-:Y:S02]  /*fca0*/  WARPGROUP.DEPBAR.LE gsb0, 0x0 ;  /* 0x00008000000079c5 */ /* 0x000fe40000010000 */
[----:B------:R-:W-:Y:S01]  /*fcb0*/  WARPGROUP.ARRIVE ;  /* 0x00000000000079c5 */ /* 0x000fe20000000000 */
[----:B---3--:R-:W-:Y:S01]  /*fcc0*/  FMNMX.FTZ R11, R74, R11, !PT ;  /* 0x0000000b4a0b7209 */ /* 0x008fe20007810000 */
[----:B------:R-:W1:Y:S03]  /*fcd0*/  MUFU.TANH R77, R77 ;  /* 0x0000004d004d7308 */ /* 0x000e660000002400 */
[----:B--2---:R-:W-:-:S05]  /*fce0*/  FMNMX.FTZ R11, R75, R11, !PT ;  /* 0x0000000b4b0b7209 */ /* 0x004fca0007810000 */
[----:B------:R-:W2:Y:S01]  /*fcf0*/  MUFU.TANH R78, R78 ;  /* 0x0000004e004e7308 */ /* 0x000ea20000002400 */
[----:B0-----:R-:W-:-:S07]  /*fd00*/  FMNMX.FTZ R11, R76, R11, !PT ;  /* 0x0000000b4c0b7209 */ /* 0x001fce0007810000 */
[----:B------:R-:W-:Y:S01]  /*fd10*/  MUFU.EX2 R15, R15 ;  /* 0x0000000f000f7308 */ /* 0x000fe20000000800 */
[----:B-1----:R-:W-:-:S07]  /*fd20*/  FMNMX.FTZ R11, R77, R11, !PT ;  /* 0x0000000b4d0b7209 */ /* 0x002fce0007810000 */
[----:B------:R-:W0:Y:S01]  /*fd30*/  MUFU.EX2 R148, R148 ;  /* 0x0000009400947308 */ /* 0x000e220000000800 */
[----:B--2---:R-:W-:-:S05]  /*fd40*/  FMNMX.FTZ R11, R78, R11, !PT ;  /* 0x0000000b4e0b7209 */ /* 0x004fca0007810000 */
[----:B------:R-:W1:Y:S02]  /*fd50*/  SHFL.BFLY PT, R42, R11, 0x2, 0x1f ;  /* 0x0c401f000b2a7f89 */ /* 0x000e6400000e0000 */
        /* <DEDUP_REMOVED lines=9> */
[----:B------:R-:W1:Y:S07]  /*fdf0*/  SHFL.BFLY PT, R24, R11, 0x1, 0x1f ;  /* 0x0c201f000b187f89 */ /* 0x000e6e00000e0000 */
[----:B------:R-:W-:Y:S08]  /*fe00*/  MUFU.EX2 R53, R53 ;  /* 0x0000003500357308 */ /* 0x000ff00000000800 */
[----:B------:R-:W-:Y:S08]  /*fe10*/  MUFU.EX2 R146, R146 ;  /* 0x0000009200927308 */ /* 0x000ff00000000800 */
[----:B------:R-:W-:Y:S01]  /*fe20*/  MUFU.EX2 R26, R26 ;  /* 0x0000001a001a7308 */ /* 0x000fe20000000800 */
[----:B-1----:R-:W-:-:S05]  /*fe30*/  FMNMX.FTZ R11, R11, R24, !PT ;  /* 0x000000180b0b7209 */ /* 0x002fca0007810000 */
[C---:B------:R-:W-:Y:S01]  /*fe40*/  FADD.FTZ R24, -R11.reuse, R13 ;  /* 0x0000000d0b187221 */ /* 0x040fe20000010100 */
[-C--:B------:R-:W-:Y:S01]  /*fe50*/  FMUL.FTZ R58, R11, R9.reuse ;  /* 0x000000090b3a7220 */ /* 0x080fe20000410000 */
[----:B------:R-:W-:Y:S02]  /*fe60*/  MUFU.EX2 R13, R68 ;  /* 0x00000044000d7308 */ /* 0x000fe40000000800 */
[-C--:B------:R-:W-:Y:S01]  /*fe70*/  FMUL.FTZ R24, R24, R9.reuse ;  /* 0x0000000918187220 */ /* 0x080fe20000410000 */
[-CC-:B------:R-:W-:Y:S01]  /*fe80*/  FFMA.FTZ R57, R81, R9.reuse, -R58.reuse ;  /* 0x0000000951397223 */ /* 0x180fe2000001083a */
[-CC-:B------:R-:W-:Y:S01]  /*fe90*/  FFMA.FTZ R56, R84, R9.reuse, -R58.reuse ;  /* 0x0000000954387223 */ /* 0x180fe2000001083a */
[----:B------:R-:W1:Y:S01]  /*fea0*/  S2R R81, SR_TID.X ;  /* 0x0000000000517919 */ /* 0x000e620000002100 */
        /* <DEDUP_REMOVED lines=11> */
[----:B--2---:R-:W-:Y:S01]  /*ff60*/  IADD3 R24, R8, 0x300, RZ ;  /* 0x0000030008187810 */ /* 0x004fe20007ffe0ff */
[-CC-:B------:R-:W-:Y:S01]  /*ff70*/  FFMA.FTZ R34, R36, R9.reuse, -R58.reuse ;  /* 0x0000000924227223 */ /* 0x180fe2000001083a */
[----:B------:R-:W-:Y:S01]  /*ff80*/  FFMA.FTZ R36, R40, R9, -R58 ;  /* 0x0000000928247223 */ /* 0x000fe2000001083a */
[----:B---3--:R-:W-:Y:S01]  /*ff90*/  FADD.FTZ R40, R150, R3 ;  /* 0x0000000396287221 */ /* 0x008fe20000010000 */
[----:B------:R-:W-:Y:S01]  /*ffa0*/  R2UR UR10, R24 ;  /* 0x00000000180a72ca */ /* 0x000fe200000e0000 */
[----:B------:R-:W-:-:S02]  /*ffb0*/  VIADD R24, R8, 0x380 ;  /* 0x0000038008187836 */ /* 0x000fc40000000000 */
[-C--:B------:R-:W-:Y:S01]  /*ffc0*/  FFMA.FTZ R141, R141, R9.reuse, -R58 ;  /* 0x000000098d8d7223 */ /* 0x080fe2000001083a */
        /* <DEDUP_REMOVED lines=8> */
[----:B------:R-:W-:Y:S01]  /*10050*/  MUFU.EX2 R59, R59 ;  /* 0x0000003b003b7308 */ /* 0x000fe20000000800 */
[----:B----4-:R-:W-:Y:S01]  /*10060*/  FFMA.FTZ R0, R55, R0, R56 ;  /* 0x0000000037007223 */ /* 0x010fe20000010038 */
[----:B------:R-:W-:Y:S01]  /*10070*/  HGMMA.64x64x16.F32 R88, R124, gdesc[UR8].tnspB, R88, gsb0 ;  /* 0x40e000087c587df0 */ /* 0x000fe20008000858 */
[----:B------:R-:W-:Y:S01]  /*10080*/  R2UR UR10, R24 ;  /* 0x00000000180a72ca */ /* 0x000fe200000e0000 */
[-C--:B------:R-:W-:Y:S01]  /*10090*/  FFMA.FTZ R131, R69, R9.reuse, -R58 ;  /* 0x0000000945837223 */ /* 0x080fe2000001083a */
[----:B------:R-:W-:Y:S01]  /*100a0*/  R2UR UR11, R25 ;  /* 0x00000000190b72ca */ /* 0x000fe200000e0000 */
[----:B------:R-:W-:Y:S01]  /*100b0*/  @!P1 IMAD R25, R18, 0x8, R2 ;  /* 0x0000000812199824 */ /* 0x000fe200078e0202 */
[----:B-1----:R-:W-:Y:S01]  /*100c0*/  SHF.R.U32.HI R68, RZ, 0x7, R81 ;  /* 0x00000007ff447819 */ /* 0x002fe20000011651 */
[----:B------:R-:W0:Y:S01]  /*100d0*/  MUFU.EX2 R61, R61 ;  /* 0x0000003d003d7308 */ /* 0x000e220000000800 */
[----:B------:R-:W-:Y:S01]  /*100e0*/  ISETP.GE.U32.AND P2, PT, R81, 0x180, PT ;  /* 0x000001805100780c */ /* 0x000fe20003f46070 */
[----:B------:R-:W-:Y:S01]  /*100f0*/  @!P1 VIADD R25, R25, 0x16840 ;  /* 0x0001684019199836 */ /* 0x000fe20000000000 */
[----:B------:R-:W-:Y:S01]  /*10100*/  IADD3 R24, R68, 0x9, RZ ;  /* 0x0000000944187810 */ /* 0x000fe20007ffe0ff */
[-CC-:B------:R-:W-:Y:S01]  /*10110*/  FFMA.FTZ R73, R73, R9.reuse, -R58.reuse ;  /* 0x0000000949497223 */ /* 0x180fe2000001083a */
[-CC-:B------:R-:W-:Y:S01]  /*10120*/  FFMA.FTZ R74, R74, R9.reuse, -R58.reuse ;  /* 0x000000094a4a7223 */ /* 0x180fe2000001083a */
[-CC-:B------:R-:W-:Y:S01]  /*10130*/  FFMA.FTZ R75, R75, R9.reuse, -R58.reuse ;  /* 0x000000094b4b7223 */ /* 0x180fe2000001083a */
[----:B------:R-:W-:Y:S01]  /*10140*/  SEL R39, R24, 0x9, !P2 ;  /* 0x0000000918277807 */ /* 0x000fe20005000000 */
[----:B------:R-:W-:Y:S01]  /*10150*/  MUFU.EX2 R60, R60 ;  /* 0x0000003c003c7308 */ /* 0x000fe20000000800 */
[----:B------:R-:W-:Y:S01]  /*10160*/  @!P1 PRMT R25, RZ, 0x654, R25 ;  /* 0x00000654ff199816 */ /* 0x000fe20000000019 */
[-CC-:B------:R-:W-:Y:S01]  /*10170*/  FFMA.FTZ R76, R76, R9.reuse, -R58.reuse ;  /* 0x000000094c4c7223 */ /* 0x180fe2000001083a */
[----:B------:R-:W-:Y:S01]  /*10180*/  FFMA.FTZ R77, R77, R9, -R58 ;  /* 0x000000094d4d7223 */ /* 0x000fe2000001083a */
[C---:B------:R-:W-:Y:S01]  /*10190*/  ISETP.GT.AND P2, PT, R12.reuse, RZ, PT ;  /* 0x000000ff0c00720c */ /* 0x040fe20003f44270 */
[----:B------:R-:W-:Y:S01]  /*101a0*/  VIADD R12, R12, 0xffffffff ;  /* 0xffffffff0c0c7836 */ /* 0x000fe20000000000 */
[----:B------:R-:W-:-:S02]  /*101b0*/  F2FP.F16.F32.PACK_AB R150, R79, R150 ;  /* 0x000000964f96723e */ /* 0x000fc400000000ff */
[----:B------:R-:W1:Y:S01]  /*101c0*/  MUFU.EX2 R64, R64 ;  /* 0x0000004000407308 */ /* 0x000e620000000800 */
[----:B--2---:R-:W-:Y:S02]  /*101d0*/  F2FP.F16.F32.PACK_AB R149, R57, R56 ;  /* 0x000000383995723e */ /* 0x004fe400000000ff */
[----:B0-----:R-:W-:-:S05]  /*101e0*/  F2FP.F16.F32.PACK_AB R151, R61, R59 ;  /* 0x0000003b3d97723e */ /* 0x001fca00000000ff */
[----:B------:R-:W0:Y:S08]  /*101f0*/  MUFU.EX2 R147, R147 ;  /* 0x0000009300937308 */ /* 0x000e300000000800 */
[----:B------:R-:W2:Y:S01]  /*10200*/  MUFU.EX2 R65, R65 ;  /* 0x0000004100417308 */ /* 0x000ea20000000800 */
[----:B-1----:R-:W-:-:S07]  /*10210*/  F2FP.F16.F32.PACK_AB R145, R64, R60 ;  /* 0x0000003c4091723e */ /* 0x002fce00000000ff */
[----:B------:R-:W-:Y:S08]  /*10220*/  MUFU.EX2 R140, R140 ;  /* 0x0000008c008c7308 */ /* 0x000ff00000000800 */
[----:B------:R-:W1:Y:S08]  /*10230*/  MUFU.EX2 R62, R62 ;  /* 0x0000003e003e7308 */ /* 0x000e700000000800 */
[----:B------:R-:W-:Y:S08]  /*10240*/  MUFU.EX2 R27, R27 ;  /* 0x0000001b001b7308 */ /* 0x000ff00000000800 */
[----:B------:R-:W3:Y:S01]  /*10250*/  MUFU.EX2 R141, R141 ;  /* 0x0000008d008d7308 */ /* 0x000ee20000000800 */
[----:B------:R-:W-:-:S02]  /*10260*/  WARPGROUP.DEPBAR.LE gsb0, 0x0 ;  /* 0x00008000000079c5 */ /* 0x000fc40000010000 */
[----:B------:R-:W-:-:S05]  /*10270*/  WARPGROUP.ARRIVE ;  /* 0x00000000000079c5 */ /* 0x000fca0000000000 */
[----:B------:R-:W-:Y:S01]  /*10280*/  MUFU.EX2 R142, R142 ;  /* 0x0000008e008e7308 */ /* 0x000fe20000000800 */
[----:B------:R-:W-:Y:S01]  /*10290*/  FFMA.FTZ R125, R71, R9, -R58 ;  /* 0x00000009477d7223 */ /* 0x000fe2000001083a */
[----:B------:R-:W-:Y:S06]  /*102a0*/  HGMMA.64x64x16.F32 R88, R120, gdesc[UR8].tnspB, R88, gsb0 ;  /* 0x40e0000878587df0 */ /* 0x000fec0008000858 */
[----:B------:R-:W4:Y:S08]  /*102b0*/  MUFU.EX2 R143, R143 ;  /* 0x0000008f008f7308 */ /* 0x000f300000000800 */
[----:B------:R-:W-:Y:S08]  /*102c0*/  MUFU.EX2 R30, R30 ;  /* 0x0000001e001e7308 */ /* 0x000ff00000000800 */
[----:B------:R-:W5:Y:S08]  /*102d0*/  MUFU.EX2 R34, R34 ;  /* 0x0000002200227308 */ /* 0x000f700000000800 */
[----:B------:R-:W-:Y:S08]  /*102e0*/  MUFU.EX2 R136, R136 ;  /* 0x0000008800887308 */ /* 0x000ff00000000800 */
[----:B------:R-:W5:Y:S08]  /*102f0*/  MUFU.EX2 R137, R137 ;  /* 0x0000008900897308 */ /* 0x000f700000000800 */
[----:B------:R-:W-:Y:S08]  /*10300*/  MUFU.EX2 R28, R28 ;  /* 0x0000001c001c7308 */ /* 0x000ff00000000800 */
        /* <DEDUP_REMOVED lines=16> */
[----:B------:R-:W2:Y:S01]  /*10410*/  MUFU.EX2 R132, R132 ;  /* 0x0000008400847308 */ /* 0x000ea20000000800 */
[----:B------:R-:W-:Y:S01]  /*10420*/  FFMA.FTZ R0, R63, R9, -R58 ;  /* 0x000000093f007223 */ /* 0x000fe2000001083a */
[----:B------:R-:W-:Y:S02]  /*10430*/  @!P1 VIADD R25, R25, 0x16860 ;  /* 0x0001686019199836 */ /* 0x000fe40000000000 */
[----:B------:R-:W-:Y:S01]  /*10440*/  FADD.FTZ R14, R59, R14 ;  /* 0x0000000e3b0e7221 */ /* 0x000fe20000010000 */
[-C--:B------:R-:W-:Y:S01]  /*10450*/  FMUL.FTZ R100, R100, R15.reuse ;  /* 0x0000000f64647220 */ /* 0x080fe20000410000 */
[-C--:B------:R-:W-:Y:S01]  /*10460*/  FMUL.FTZ R101, R101, R15.reuse ;  /* 0x0000000f65657220 */ /* 0x080fe20000410000 */
[----:B------:R-:W-:Y:S01]  /*10470*/  FMUL.FTZ R104, R104, R15 ;  /* 0x0000000f68687220 */ /* 0x000fe20000410000 */
[----:B0-----:R-:W-:Y:S01]  /*10480*/  @!P1 PRMT R39, RZ, 0x654, R25 ;  /* 0x00000654ff279816 */ /* 0x001fe20000000019 */
[----:B------:R-:W-:Y:S01]  /*10490*/  FADD.FTZ R25, R61, R14 ;  /* 0x0000000e3d197221 */ /* 0x000fe20000010000 */
[----:B------:R-:W-:Y:S01]  /*104a0*/  FADD.FTZ R14, R144, R3 ;  /* 0x00000003900e7221 */ /* 0x000fe20000010000 */
[----:B------:R-:W0:Y:S01]  /*104b0*/  MUFU.EX2 R133, R133 ;  /* 0x0000008500857308 */ /* 0x000e220000000800 */
[----:B------:R1:W-:Y:S01]  /*104c0*/  @!P1 SYNCS.ARRIVE.TRANS64.RED.A1T0 RZ, [R39+URZ], RZ ;  /* 0x000000ff27ff99a7 */ /* 0x0003e2000810043f */
[----:B------:R-:W-:Y:S01]  /*104d0*/  FADD.FTZ R25, R60, R25 ;  /* 0x000000193c197221 */ /* 0x000fe20000010000 */
[--C-:B------:R-:W-:Y:S01]  /*104e0*/  FFMA.FTZ R3, R67, R9, -R58.reuse ;  /* 0x0000000943037223 */ /* 0x100fe2000001083a */
[-C--:B------:R-:W-:Y:S01]  /*104f0*/  FMUL.FTZ R105, R105, R15.reuse ;  /* 0x0000000f69697220 */ /* 0x080fe20000410000 */
[----:B------:R-:W-:Y:S01]  /*10500*/  FMUL.FTZ R108, R108, R15 ;  /* 0x0000000f6c6c7220 */ /* 0x000fe20000410000 */
[----:B------:R-:W-:Y:S01]  /*10510*/  FADD.FTZ R40, R64, R25 ;  /* 0x0000001940287221 */ /* 0x000fe20000010000 */
[-C--:B------:R-:W-:Y:S01]  /*10520*/  FFMA.FTZ R25, R72, R9.reuse, -R58 ;  /* 0x0000000948197223 */ /* 0x080fe2000001083a */
[----:B------:R-:W-:Y:S01]  /*10530*/  MUFU.EX2 R35, R35 ;  /* 0x0000002300237308 */ /* 0x000fe20000000800 */
[----:B-1----:R-:W-:Y:S01]  /*10540*/  FADD.FTZ R39, R53, R14 ;  /* 0x0000000e35277221 */ /* 0x002fe20000010000 */
[----:B------:R-:W-:Y:S01]  /*10550*/  FADD.FTZ R40, R147, R40 ;  /* 0x0000002893287221 */ /* 0x000fe20000010000 */
[-CC-:B------:R-:W-:Y:S01]  /*10560*/  FFMA.FTZ R14, R70, R9.reuse, -R58.reuse ;  /* 0x00000009460e7223 */ /* 0x180fe2000001083a */
[----:B------:R-:W-:Y:S01]  /*10570*/  FFMA.FTZ R58, R78, R9, -R58 ;  /* 0x000000094e3a7223 */ /* 0x000fe2000001083a */
[----:B------:R-:W-:Y:S01]  /*10580*/  FADD.FTZ R39, R146, R39 ;  /* 0x0000002792277221 */ /* 0x000fe20000010000 */
[----:B------:R-:W-:Y:S01]  /*10590*/  FADD.FTZ R43, R65, R40 ;  /* 0x00000028412b7221 */ /* 0x000fe20000010000 */
[C---:B------:R-:W-:Y:S01]  /*105a0*/  F2FP.F16.F32.PACK_AB R146, R26.reuse, R146 ;  /* 0x000000921a92723e */ /* 0x040fe200000000ff */
[----:B------:R-:W1:Y:S01]  /*105b0*/  MUFU.EX2 R24, R48 ;  /* 0x0000003000187308 */ /* 0x000e620000000800 */
[----:B------:R-:W-:Y:S01]  /*105c0*/  FADD.FTZ R39, R26, R39 ;  /* 0x000000271a277221 */ /* 0x000fe20000010000 */
[----:B------:R-:W-:Y:S01]  /*105d0*/  FADD.FTZ R44, R62, R43 ;  /* 0x0000002b3e2c7221 */ /* 0x000fe20000010000 */
[-C--:B------:R-:W-:Y:S01]  /*105e0*/  FMUL.FTZ R109, R109, R15.reuse ;  /* 0x0000000f6d6d7220 */ /* 0x080fe20000410000 */
[-C--:B------:R-:W-:Y:S01]  /*105f0*/  FMUL.FTZ R112, R112, R15.reuse ;  /* 0x0000000f70707220 */ /* 0x080fe20000410000 */
[----:B------:R-:W-:Y:S01]  /*10600*/  FADD.FTZ R40, R140, R39 ;  /* 0x000000278c287221 */ /* 0x000fe20000010000 */
[----:B---3--:R-:W-:Y:S01]  /*10610*/  FADD.FTZ R44, R141, R44 ;  /* 0x0000002c8d2c7221 */ /* 0x008fe20000010000 */
[C---:B------:R-:W-:Y:S01]  /*10620*/  F2FP.F16.F32.PACK_AB R140, R27.reuse, R140 ;  /* 0x0000008c1b8c723e */ /* 0x040fe200000000ff */
[----:B------:R-:W3:Y:S01]  /*10630*/  MUFU.EX2 R134, R134 ;  /* 0x0000008600867308 */ /* 0x000ee20000000800 */
[----:B------:R-:W-:Y:S01]  /*10640*/  FADD.FTZ R39, R27, R40 ;  /* 0x000000281b277221 */ /* 0x000fe20000010000 */
[----:B----4-:R-:W-:Y:S01]  /*10650*/  FADD.FTZ R43, R143, R44 ;  /* 0x0000002c8f2b7221 */ /* 0x010fe20000010000 */
[-C--:B------:R-:W-:Y:S01]  /*10660*/  FMUL.FTZ R113, R113, R15.reuse ;  /* 0x0000000f71717220 */ /* 0x080fe20000410000 */
[-C--:B------:R-:W-:Y:S01]  /*10670*/  FMUL.FTZ R116, R116, R15.reuse ;  /* 0x0000000f74747220 */ /* 0x080fe20000410000 */
[----:B------:R-:W-:Y:S01]  /*10680*/  FADD.FTZ R39, R142, R39 ;  /* 0x000000278e277221 */ /* 0x000fe20000010000 */
[----:B-----5:R-:W-:Y:S01]  /*10690*/  FADD.FTZ R40, R34, R43 ;  /* 0x0000002b22287221 */ /* 0x020fe20000010000 */
[C---:B------:R-:W-:Y:S01]  /*106a0*/  F2FP.F16.F32.PACK_AB R142, R30.reuse, R142 ;  /* 0x0000008e1e8e723e */ /* 0x040fe200000000ff */
[----:B------:R-:W4:Y:S01]  /*106b0*/  MUFU.EX2 R135, R135 ;  /* 0x0000008700877308 */ /* 0x000f220000000800 */
[----:B------:R-:W-:Y:S01]  /*106c0*/  FADD.FTZ R39, R30, R39 ;  /* 0x000000271e277221 */ /* 0x000fe20000010000 */
[----:B------:R-:W-:Y:S01]  /*106d0*/  FADD.FTZ R43, R137, R40 ;  /* 0x00000028892b7221 */ /* 0x000fe20000010000 */
[----:B------:R-:W-:Y:S01]  /*106e0*/  FMUL.FTZ R117, R117, R15 ;  /* 0x0000000f75757220 */ /* 0x000fe20000410000 */
[----:B------:R-:W-:Y:S01]  /*106f0*/  F2FP.F16.F32.PACK_AB R144, R53, R144 ;  /* 0x000000903590723e */ /* 0x000fe200000000ff */
[----:B------:R-:W-:Y:S01]  /*10700*/  FADD.FTZ R39, R136, R39 ;  /* 0x0000002788277221 */ /* 0x000fe20000010000 */
[----:B------:R-:W-:Y:S01]  /*10710*/  FADD.FTZ R40, R36, R43 ;  /* 0x0000002b24287221 */ /* 0x000fe20000010000 */
[----:B------:R-:W-:Y:S01]  /*10720*/  F2FP.F16.F32.PACK_AB R147, R65, R147 ;  /* 0x000000934193723e */ /* 0x000fe200000000ff */
[----:B------:R-:W5:Y:S01]  /*10730*/  MUFU.EX2 R32, R32 ;  /* 0x0000002000207308 */ /* 0x000f620000000800 */
[----:B------:R-:W-:Y:S01]  /*10740*/  FADD.FTZ R39, R28, R39 ;  /* 0x000000271c277221 */ /* 0x000fe20000010000 */
[----:B------:R-:W-:Y:S01]  /*10750*/  F2FP.F16.F32.PACK_AB R141, R141, R62 ;  /* 0x0000003e8d8d723e */ /* 0x000fe200000000ff */
[----:B------:R-:W-:Y:S01]  /*10760*/  FMUL.FTZ R90, R90, R55 ;  /* 0x000000375a5a7220 */ /* 0x000fe20000410000 */
[----:B------:R-:W-:Y:S01]  /*10770*/  F2FP.F16.F32.PACK_AB R143, R34, R143 ;  /* 0x0000008f228f723e */ /* 0x000fe200000000ff */
[----:B------:R-:W-:Y:S01]  /*10780*/  FADD.FTZ R44, R138, R39 ;  /* 0x000000278a2c7221 */ /* 0x000fe20000010000 */
[----:B------:R-:W-:Y:S01]  /*10790*/  FADD.FTZ R39, R139, R40 ;  /* 0x000000288b277221 */ /* 0x000fe20000010000 */
[C---:B------:R-:W-:Y:S01]  /*107a0*/  F2FP.F16.F32.PACK_AB R138, R29.reuse, R138 ;  /* 0x0000008a1d8a723e */ /* 0x040fe200000000ff */
[----:B------:R-:W5:Y:S01]  /*107b0*/  MUFU.EX2 R0, R0 ;  /* 0x0000000000007308 */ /* 0x000f620000000800 */
[----:B------:R-:W-:Y:S01]  /*107c0*/  FADD.FTZ R43, R29, R44 ;  /* 0x0000002c1d2b7221 */ /* 0x000fe20000010000 */
[C---:B------:R-:W-:Y:S01]  /*107d0*/  FADD.FTZ R40, R8.reuse, R39 ;  /* 0x0000002708287221 */ /* 0x040fe20000010000 */
[----:B------:R-:W-:Y:S01]  /*107e0*/  F2FP.F16.F32.PACK_AB R139, R8, R139 ;  /* 0x0000008b088b723e */ /* 0x000fe200000000ff */
[----:B------:R-:W-:Y:S01]  /*107f0*/  FMUL.FTZ R91, R91, R55 ;  /* 0x000000375b5b7220 */ /* 0x000fe20000410000 */
[----:B--2---:R-:W-:Y:S01]  /*10800*/  FADD.FTZ R44, R132, R43 ;  /* 0x0000002b842c7221 */ /* 0x004fe20000010000 */
[----:B0-----:R-:W-:Y:S01]  /*10810*/  FADD.FTZ R39, R133, R40 ;  /* 0x0000002885277221 */ /* 0x001fe20000010000 */
[C---:B-1----:R-:W-:Y:S01]  /*10820*/  F2FP.F16.F32.PACK_AB R133, R24.reuse, R133 ;  /* 0x000000851885723e */ /* 0x042fe200000000ff */
[----:B------:R-:W0:Y:S01]  /*10830*/  MUFU.EX2 R31, R31 ;  /* 0x0000001f001f7308 */ /* 0x000e220000000800 */
[----:B------:R-:W-:Y:S01]  /*10840*/  FADD.FTZ R43, R35, R44 ;  /* 0x0000002c232b7221 */ /* 0x000fe20000010000 */
[----:B------:R-:W-:Y:S01]  /*10850*/  FADD.FTZ R26, R24, R39 ;  /* 0x00000027181a7221 */ /* 0x000fe20000010000 */
[----:B------:R-:W-:Y:S01]  /*10860*/  F2FP.F16.F32.PACK_AB R136, R28, R136 ;  /* 0x000000881c88723e */ /* 0x000fe200000000ff */
[----:B------:R-:W-:Y:S01]  /*10870*/  FMUL.FTZ R94, R94, R55 ;  /* 0x000000375e5e7220 */ /* 0x000fe20000410000 */
[----:B---3--:R-:W-:Y:S01]  /*10880*/  FADD.FTZ R43, R134, R43 ;  /* 0x0000002b862b7221 */ /* 0x008fe20000010000 */
[----:B----4-:R-:W-:Y:S01]  /*10890*/  FADD.FTZ R27, R135, R26 ;  /* 0x0000001a871b7221 */ /* 0x010fe20000010000 */
[----:B------:R-:W-:Y:S01]  /*108a0*/  F2FP.F16.F32.PACK_AB R137, R36, R137 ;  /* 0x000000892489723e */ /* 0x000fe200000000ff */
[----:B------:R-:W1:Y:S01]  /*108b0*/  MUFU.EX2 R129, R129 ;  /* 0x0000008100817308 */ /* 0x000e620000000800 */
[----:B-----5:R-:W-:Y:S01]  /*108c0*/  FADD.FTZ R26, R32, R43 ;  /* 0x0000002b201a7221 */ /* 0x020fe20000010000 */
[C---:B------:R-:W-:Y:S01]  /*108d0*/  FADD.FTZ R30, R0.reuse, R27 ;  /* 0x0000001b001e7221 */ /* 0x040fe20000010000 */
[----:B------:R-:W-:Y:S01]  /*108e0*/  F2FP.F16.F32.PACK_AB R135, R0, R135 ;  /* 0x000000870087723e */ /* 0x000fe200000000ff */
[-C--:B------:R-:W-:Y:S01]  /*108f0*/  FMUL.FTZ R95, R95, R55.reuse ;  /* 0x000000375f5f7220 */ /* 0x080fe20000410000 */
[----:B------:R-:W-:Y:S01]  /*10900*/  F2FP.F16.F32.PACK_AB R132, R35, R132 ;  /* 0x000000842384723e */ /* 0x000fe200000000ff */
[-C--:B------:R-:W-:Y:S01]  /*10910*/  FMUL.FTZ R98, R98, R55.reuse ;  /* 0x0000003762627220 */ /* 0x080fe20000410000 */
[----:B------:R-:W-:Y:S01]  /*10920*/  F2FP.F16.F32.PACK_AB R134, R32, R134 ;  /* 0x000000862086723e */ /* 0x000fe200000000ff */
        /* <DEDUP_REMOVED lines=14> */
[----:B------:R-:W-:Y:S01]  /*10a10*/  FMUL.FTZ R119, R119, R55 ;  /* 0x0000003777777220 */ /* 0x000fe20000410000 */
[----:B------:R-:W-:Y:S01]  /*10a20*/  IMAD.MOV.U32 R15, RZ, RZ, R10 ;  /* 0x000000ffff0f7224 */ /* 0x000fe200078e000a */
        /* <DEDUP_REMOVED lines=40> */
[----:B--2---:R-:W-:Y:S01]  /*10cb0*/  FADD.FTZ R27, R75, R8 ;  /* 0x000000084b1b7221 */ /* 0x004fe20000010000 */
[----:B------:R-:W-:-:S06]  /*10cc0*/  MOV R8, R23 ;  /* 0x0000001700087202 */ /* 0x000fcc0000000f00 */
        /* <DEDUP_REMOVED lines=15> */
.L_x_15002:
[----:B------:R-:W-:Y:S05]  /*10dc0*/  WARPSYNC.ALL ;  /* 0x0000000000007948 */ /* 0x000fea0003800000 */
[----:B------:R-:W-:Y:S06]  /*10dd0*/  BAR.ARV 0x8, 0x200 ;  /* 0x0208000000007b1d */ /* 0x000fec0000002000 */
[----:B------:R-:W-:Y:S05]  /*10de0*/  @!P0 BRA `(.L_x_15013) ;  /* 0x0000000000048947 */ /* 0x000fea0003800000 */
[----:B------:R-:W-:Y:S01]  /*10df0*/  BPT.TRAP 0x1 ;  /* 0x000000040000795c */ /* 0x000fe20000300000 */
.L_x_15013:
[----:B------:R-:W-:Y:S01]  /*10e00*/  IMAD R13, R18, 0x8, R2 ;  /* 0x00000008120d7824 */ /* 0x000fe200078e0202 */
[----:B------:R-:W-:-:S04]  /*10e10*/  SHF.L.U32 R4, R23, 0x1f, RZ ;  /* 0x0000001f17047819 */ /* 0x000fc800000006ff */
[----:B------:R0:W1:Y:S01]  /*10e20*/  SYNCS.PHASECHK.TRANS64.TRYWAIT P2, [R13+URZ+0x16850], R4 ;  /* 0x016850040d0075a7 */ /* 0x000062000804017f */
[----:B------:R-:W-:Y:S05]  /*10e30*/  @!P0 BRA `(.L_x_15014) ;  /* 0x0000000000048947 */ /* 0x000fea0003800000 */
[----:B------:R-:W-:Y:S01]  /*10e40*/  BPT.TRAP 0x1 ;  /* 0x000000040000795c */ /* 0x000fe20000300000 */
.L_x_15014:
[----:B------:R-:W-:-:S04]  /*10e50*/  IADD3 R2, R2, 0x400, RZ ;  /* 0x0000040002027810 */ /* 0x000fc80007ffe0ff */
[----:B------:R-:W-:-:S04]  /*10e60*/  SHF.R.U32.HI R2, RZ, 0x4, R2 ;  /* 0x00000004ff027819 */ /* 0x000fc80000011602 */
[----:B------:R-:W-:Y:S01]  /*10e70*/  LOP3.LUT R5, R2, 0x3fff, RZ, 0xc0, !PT ;  /* 0x00003fff02057812 */ /* 0x000fe200078ec0ff */
[----:B-1----:R-:W-:Y:S06]  /*10e80*/  @P2 BRA `(.L_x_15015) ;  /* 0x0000000000082947 */ /* 0x002fec0003800000 */
[----:B------:R-:W1:Y:S02]  /*10e90*/  SYNCS.PHASECHK.TRANS64.TRYWAIT P0, [R13+URZ+0x16850], R4 ;  /* 0x016850040d0075a7 */ /* 0x000e64000800017f */
[----:B-1----:R-:W-:Y:S05]  /*10ea0*/  @!P0 BRA `(.L_x_15016) ;  /* 0x0000009400948947 */ /* 0x002fea0003800000 */
.L_x_15015:
[----:B01----:R-:W-:Y:S01]  /*10eb0*/  IMAD R4, R18, 0x400, R5 ;  /* 0x0000040012047824 */ /* 0x003fe200078e0205 */
[----:B------:R-:W2:Y:S01]  /*10ec0*/  LDL.LU R20, [R1+0x50] ;  /* 0x0000500001147983 */ /* 0x000ea20000300800 */
[----:B------:R-:W-:Y:S01]  /*10ed0*/  IMAD.MOV.U32 R5, RZ, RZ, 0x40000040 ;  /* 0x40000040ff057424 */ /* 0x000fe200078e00ff */
[----:B------:R-:W-:Y:S05]  /*10ee0*/  WARPSYNC.ALL ;  /* 0x0000000000007948 */ /* 0x000fea0003800000 */
[C---:B------:R-:W-:Y:S01]  /*10ef0*/  R2UR UR6, R4.reuse ;  /* 0x00000000040672ca */ /* 0x040fe200000e0000 */
[----:B------:R-:W-:Y:S01]  /*10f00*/  WARPGROUP.ARRIVE ;  /* 0x00000000000079c5 */ /* 0x000fe20000000000 */
[----:B------:R-:W-:Y:S01]  /*10f10*/  R2UR UR7, R5 ;  /* 0x00000000050772ca */ /* 0x000fe200000e0000 */
[----:B------:R-:W-:Y:S01]  /*10f20*/  VIADD R6, R4, 0x80 ;  /* 0x0000008004067836 */ /* 0x000fe20000000000 */
[----:B------:R-:W0:Y:S01]  /*10f30*/  SHFL.BFLY PT, R2, R3, 0x2, 0x1f ;  /* 0x0c401f0003027f89 */ /* 0x000e2200000e0000 */
[----:B------:R-:W-:-:S02]  /*10f40*/  IMAD.MOV.U32 R7, RZ, RZ, 0x40000040 ;  /* 0x40000040ff077424 */ /* 0x000fc400078e00ff */
[----:B------:R-:W-:Y:S02]  /*10f50*/  IMAD.MOV.U32 R5, RZ, RZ, 0x40000040 ;  /* 0x40000040ff057424 */ /* 0x000fe400078e00ff */
[----:B------:R-:W-:-:S05]  /*10f60*/  VIADD R18, R18, 0x1 ;  /* 0x0000000112127836 */ /* 0x000fca0000000000 */
[----:B------:R-:W-:Y:S01]  /*10f70*/  ISETP.NE.AND P0, PT, R18, 0x2, PT ;  /* 0x000000021200780c */ /* 0x000fe20003f05270 */
[----:B------:R-:W-:Y:S01]  /*10f80*/  HGMMA.64x64x16.F32 R88, R148, gdesc[UR4].tnspB, R88, gsb0 ;  /* 0x40e0000494587df0 */ /* 0x000fe20008000858 */
[----:B------:R-:W-:Y:S02]  /*10f90*/  R2UR UR6, R6 ;  /* 0x00000000060672ca */ /* 0x000fe400000e0000 */
[----:B------:R-:W-:Y:S01]  /*10fa0*/  R2UR UR7, R7 ;  /* 0x00000000070772ca */ /* 0x000fe200000e0000 */
[----:B------:R-:W-:Y:S01]  /*10fb0*/  IMAD.MOV.U32 R7, RZ, RZ, 0x40000040 ;  /* 0x40000040ff077424 */ /* 0x000fe200078e00ff */
[----:B------:R-:W-:Y:S02]  /*10fc0*/  IADD3 R6, R4, 0x100, RZ ;  /* 0x0000010004067810 */ /* 0x000fe40007ffe0ff */
[----:B------:R-:W-:Y:S01]  /*10fd0*/  SEL R18, R18, RZ, P0 ;  /* 0x000000ff12127207 */ /* 0x000fe20000000000 */
[----:B0-----:R-:W-:Y:S01]  /*10fe0*/  FADD.FTZ R2, R2, R3 ;  /* 0x0000000302027221 */ /* 0x001fe20000010000 */
[----:B------:R-:W-:Y:S01]  /*10ff0*/  MOV R3, 0xff800000 ;  /* 0xff80000000037802 */ /* 0x000fe20000000f00 */
[----:B------:R-:W-:-:S02]  /*11000*/  WARPGROUP.DEPBAR.LE gsb0, 0x0 ;  /* 0x00008000000079c5 */ /* 0x000fc40000010000 */
        /* <DEDUP_REMOVED lines=11> */
[----:B------:R-:W-:Y:S02]  /*110c0*/  R2UR UR7, R7 ;  /* 0x00000000070772ca */ /* 0x000fe400000e0000 */
[----:B------:R-:W-:Y:S01]  /*110d0*/  MOV R7, 0x40000040 ;  /* 0x4000004000077802 */ /* 0x000fe20000000f00 */
[----:B------:R-:W-:Y:S02]  /*110e0*/  WARPGROUP.DEPBAR.LE gsb0, 0x0 ;  /* 0x00008000000079c5 */ /* 0x000fe40000010000 */
[----:B------:R-:W-:-:S08]  /*110f0*/  WARPGROUP.ARRIVE ;  /* 0x00000000000079c5 */ /* 0x000fd00000000000 */
        /* <DEDUP_REMOVED lines=10> */
[----:B------:R-:W-:Y:S01]  /*111a0*/  R2UR UR6, R6 ;  /* 0x00000000060672ca */ /* 0x000fe200000e0000 */
[C---:B------:R-:W-:Y:S01]  /*111b0*/  VIADD R6, R4.reuse, 0x300 ;  /* 0x0000030004067836 */ /* 0x040fe20000000000 */
[----:B------:R-:W-:Y:S01]  /*111c0*/  R2UR UR7, R7 ;  /* 0x00000000070772ca */ /* 0x000fe200000e0000 */
[----:B------:R-:W-:Y:S01]  /*111d0*/  IMAD.MOV.U32 R7, RZ, RZ, 0x40000040 ;  /* 0x40000040ff077424 */ /* 0x000fe200078e00ff */
[----:B------:R-:W-:Y:S01]  /*111e0*/  IADD3 R4, R4, 0x380, RZ ;  /* 0x0000038004047810 */ /* 0x000fe20007ffe0ff */
[----:B------:R-:W-:Y:S02]  /*111f0*/  WARPGROUP.DEPBAR.LE gsb0, 0x0 ;  /* 0x00008000000079c5 */ /* 0x000fe40000010000 */
[----:B------:R-:W-:-:S08]  /*11200*/  WARPGROUP.ARRIVE ;  /* 0x00000000000079c5 */ /* 0x000fd00000000000 */
[----:B------:R-:W-:Y:S01]  /*11210*/  HGMMA.64x64x16.F32 R88, R128, gdesc[UR4].tnspB, R88, gsb0 ;  /* 0x40e0000480587df0 */ /* 0x000fe20008000858 */
[----:B------:R-:W-:Y:S01]  /*11220*/  R2UR UR6, R6 ;  /* 0x00000000060672ca */ /* 0x000fe200000e0000 */
[----:B------:R-:W-:Y:S01]  /*11230*/  IMAD.MOV.U32 R6, RZ, RZ, RZ ;  /* 0x000000ffff067224 */ /* 0x000fe200078e00ff */
[----:B------:R-:W-:Y:S02]  /*11240*/  R2UR UR7, R7 ;  /* 0x00000000070772ca */ /* 0x000fe400000e0000 */
[----:B------:R-:W0:Y:S02]  /*11250*/  SHFL.BFLY PT, R7, R0, 0x2, 0x1f ;  /* 0x0c401f0000077f89 */ /* 0x000e2400000e0000 */
[----:B0-----:R-:W-:Y:S01]  /*11260*/  FADD.FTZ R7, R7, R0 ;  /* 0x0000000007077221 */ /* 0x001fe20000010000 */
[----:B------:R-:W-:-:S04]  /*11270*/  SEL R0, RZ, 0x1, P0 ;  /* 0x00000001ff007807 */ /* 0x000fc80000000000 */
[----:B------:R-:W-:Y:S01]  /*11280*/  LOP3.LUT R23, R23, R0, RZ, 0x3c, !PT ;  /* 0x0000000017177212 */ /* 0x000fe200078e3cff */
[----:B------:R-:W-:Y:S01]  /*11290*/  IMAD.MOV.U32 R0, RZ, RZ, -0x800000 ;  /* 0xff800000ff007424 */ /* 0x000fe200078e00ff */
[----:B------:R-:W-:Y:S02]  /*112a0*/  WARPGROUP.DEPBAR.LE gsb0, 0x0 ;  /* 0x00008000000079c5 */ /* 0x000fe40000010000 */
[----:B------:R-:W-:-:S06]  /*112b0*/  WARPGROUP.ARRIVE ;  /* 0x00000000000079c5 */ /* 0x000fcc0000000000 */
[----:B------:R-:W-:Y:S01]  /*112c0*/  HGMMA.64x64x16.F32 R88, R124, gdesc[UR4].tnspB, R88, gsb0 ;  /* 0x40e000047c587df0 */ /* 0x000fe20008000858 */
[----:B------:R-:W-:Y:S02]  /*112d0*/  R2UR UR6, R4 ;  /* 0x00000000040672ca */ /* 0x000fe400000e0000 */
[----:B------:R-:W-:Y:S01]  /*112e0*/  R2UR UR7, R5 ;  /* 0x00000000050772ca */ /* 0x000fe200000e0000 */
[----:B------:R-:W0:Y:S04]  /*112f0*/  SHFL.BFLY PT, R4, R7, 0x1, 0x1f ;  /* 0x0c201f0007047f89 */ /* 0x000e2800000e0000 */
[----:B------:R-:W1:Y:S01]  /*11300*/  SHFL.BFLY PT, R5, R2, 0x1, 0x1f ;  /* 0x0c201f0002057f89 */ /* 0x000e6200000e0000 */
[----:B0-----:R-:W-:Y:S01]  /*11310*/  FADD.FTZ R15, R7, R4 ;  /* 0x00000004070f7221 */ /* 0x001fe20000010000 */
[----:B------:R-:W-:-:S02]  /*11320*/  @!P1 VIADD R7, R13, 0x16860 ;  /* 0x000168600d079836 */ /* 0x000fc40000000000 */
[----:B-1----:R-:W-:Y:S02]  /*11330*/  FADD.FTZ R12, R2, R5 ;  /* 0x00000005020c7221 */ /* 0x002fe40000010000 */
[----:B------:R-:W-:Y:S01]  /*11340*/  FSETP.NE.FTZ.AND P3, PT, R15, RZ, PT ;  /* 0x000000ff0f00720b */ /* 0x000fe20003f75000 */
[----:B------:R-:W-:Y:S01]  /*11350*/  IMAD.MOV.U32 R2, RZ, RZ, RZ ;  /* 0x000000ffff027224 */ /* 0x000fe200078e00ff */
[----:B------:R-:W-:Y:S02]  /*11360*/  @!P1 PRMT R7, RZ, 0x654, R7 ;  /* 0x00000654ff079816 */ /* 0x000fe40000000007 */
[----:B------:R-:W-:-:S09]  /*11370*/  FSETP.NE.FTZ.AND P2, PT, R12, RZ, PT ;  /* 0x000000ff0c00720b */ /* 0x000fd20003f55000 */
[----:B------:R-:W0:Y:S04]  /*11380*/  @P3 MUFU.LG2 R8, R15 ;  /* 0x0000000f00083308 */ /* 0x000e280000000c00 */
[C---:B------:R-:W-:Y:S01]  /*11390*/  @P2 FMUL.FTZ R5, R9.reuse, 0.69314718246459960938 ;  /* 0x3f31721809052820 */ /* 0x040fe20000410000 */
[----:B------:R-:W-:-:S03]  /*113a0*/  @P3 FMUL.FTZ R9, R9, 0.69314718246459960938 ;  /* 0x3f31721809093820 */ /* 0x000fc60000410000 */
        /* <DEDUP_REMOVED lines=45> */
.L_x_14952:
[----:B------:R-:W2:Y:S01]  /*11680*/  LDL R45, [R1+0x48] ;  /* 0x00004800012d7983 */ /* 0x000ea20000100800 */
[----:B------:R-:W-:Y:S05]  /*11690*/  WARPSYNC.ALL ;  /* 0x0000000000007948 */ /* 0x000fea0003800000 */
[----:B------:R-:W0:Y:S01]  /*116a0*/  S2R R2, SR_TID.X ;  /* 0x0000000000027919 */ /* 0x000e220000002100 */
[----:B------:R-:W1:Y:S01]  /*116b0*/  S2UR UR5, SR_CgaCtaId ;  /* 0x00000000000579c3 */ /* 0x000e620000008800 */
[----:B------:R-:W-:Y:S01]  /*116c0*/  UMOV UR4, 0x400 ;  /* 0x0000040000047882 */ /* 0x000fe20000000000 */
[----:B------:R-:W-:Y:S01]  /*116d0*/  BSSY B0, `(.L_x_15017) ;  /* 0x000018d000007945 */ /* 0x000fe20003800000 */
[----:B-1----:R-:W-:Y:S01]  /*116e0*/  ULEA UR4, UR5, UR4, 0x18 ;  /* 0x0000000405047291 */ /* 0x002fe2000f8ec03f */
[----:B0-----:R-:W-:-:S05]  /*116f0*/  VIADD R46, R2, 0xffffff80 ;  /* 0xffffff80022e7836 */ /* 0x001fca0000000000 */
[----:B------:R-:W-:Y:S01]  /*11700*/  MOV R2, UR4 ;  /* 0x0000000400027c02 */ /* 0x000fe20008000f00 */
[----:B------:R-:W-:Y:S01]  /*11710*/  BAR.SYNC.DEFER_BLOCKING 0x5, 0x200 ;  /* 0x0148000000007b1d */ /* 0x000fe20000010000 */
[--C-:B------:R-:W-:Y:S02]  /*11720*/  SHF.R.S32.HI R44, RZ, 0x1f, R46.reuse ;  /* 0x0000001fff2c7819 */ /* 0x100fe4000001142e */
[----:B------:R-:W-:Y:S02]  /*11730*/  SHF.R.S32.HI R4, RZ, 0x1f, R46 ;  /* 0x0000001fff047819 */ /* 0x000fe4000001142e */
[-C--:B------:R-:W-:Y:S02]  /*11740*/  LEA.HI R44, R44, R46.reuse, RZ, 0x3 ;  /* 0x0000002e2c2c7211 */ /* 0x080fe400078f18ff */
[----:B------:R-:W-:Y:S02]  /*11750*/  LEA.HI R4, R4, R46, RZ, 0x3 ;  /* 0x0000002e04047211 */ /* 0x000fe400078f18ff */
[----:B------:R-:W-:-:S02]  /*11760*/  LOP3.LUT R44, R44, 0xfffffff8, RZ, 0xc0, !PT ;  /* 0xfffffff82c2c7812 */ /* 0x000fc400078ec0ff */
[----:B------:R-:W-:-:S03]  /*11770*/  SHF.R.S32.HI R34, RZ, 0x3, R4 ;  /* 0x00000003ff227819 */ /* 0x000fc60000011404 */
[----:B------:R-:W-:-:S04]  /*11780*/  IMAD.IADD R44, R46, 0x1, -R44 ;  /* 0x000000012e2c7824 */ /* 0x000fc800078e0a2c */
[----:B------:R-:W-:Y:S01]  /*11790*/  IMAD.SHL.U32 R33, R44, 0x8, RZ ;  /* 0x000000082c217824 */ /* 0x000fe200078e00ff */
[----:B------:R0:W1:Y:S04]  /*117a0*/  LDS.128 R28, [R2+0x168d0] ;  /* 0x0168d000021c7984 */ /* 0x0000680000000c00 */
[----:B------:R-:W-:Y:S01]  /*117b0*/  SHF.R.S32.HI R32, RZ, 0x1f, R33 ;  /* 0x0000001fff207819 */ /* 0x000fe20000011421 */
[----:B------:R-:W-:Y:S06]  /*117c0*/  BAR.ARV 0x4, 0x200 ;  /* 0x0108000000007b1d */ /* 0x000fec0000002000 */
[----:B--2--5:R-:W-:Y:S01]  /*117d0*/  SHF.R.S32.HI R24, RZ, 0x1f, R45 ;  /* 0x0000001fff187819 */ /* 0x024fe2000001142d */
[----:B------:R-:W-:-:S03]  /*117e0*/  IMAD.SHL.U32 R40, R45, 0x4, RZ ;  /* 0x000000042d287824 */ /* 0x000fc600078e00ff */
[----:B------:R-:W-:Y:S01]  /*117f0*/  SHF.L.U64.HI R38, R45, 0x2, R24 ;  /* 0x000000022d267819 */ /* 0x000fe20000010218 */
[----:B01----:R-:W-:Y:S06]  /*11800*/  @P1 BRA `(.L_x_15018) ;  /* 0x0000000c00a01947 */ /* 0x003fec0003800000 */
[----:B------:R-:W2:Y:S01]  /*11810*/  LDL R6, [R1+0x5c] ;  /* 0x00005c0001067983 */ /* 0x000ea20000100800 */
[----:B------:R-:W0:Y:S01]  /*11820*/  S2R R5, SR_SWINHI ;  /* 0x0000000000057919 */ /* 0x000e220000002f00 */
[----:B------:R-:W-:Y:S05]  /*11830*/  WARPSYNC.ALL ;  /* 0x0000000000007948 */ /* 0x000fea0003800000 */
[----:B------:R-:W-:Y:S01]  /*11840*/  F2FP.F16.F32.PACK_AB R12, R12, R27 ;  /* 0x0000001b0c0c723e */ /* 0x000fe200000000ff */
[----:B------:R-:W-:Y:S01]  /*11850*/  ULDC.64 UR4, c[0x0][0xc00] ;  /* 0x0003000000047ab9 */ /* 0x000fe20000000a00 */
[----:B------:R-:W-:Y:S01]  /*11860*/  F2FP.F16.F32.PACK_AB R13, R13, R90 ;  /* 0x0000005a0d0d723e */ /* 0x000fe200000000ff */
[----:B------:R-:W3:Y:S01]  /*11870*/  LDL R41, [R1+0x44] ;  /* 0x0000440001297983 */ /* 0x000ee20000100800 */
[----:B------:R-:W-:-:S02]  /*11880*/  F2FP.F16.F32.PACK_AB R14, R14, R25 ;  /* 0x000000190e0e723e */ /* 0x000fc400000000ff */
[----:B------:R-:W-:Y:S01]  /*11890*/  F2FP.F16.F32.PACK_AB R15, R15, R94 ;  /* 0x0000005e0f0f723e */ /* 0x000fe200000000ff */
[----:B------:R-:W-:Y:S01]  /*118a0*/  IMAD.MOV.U32 R36, RZ, RZ, RZ ;  /* 0x000000ffff247224 */ /* 0x000fe200078e00ff */
[----:B------:R-:W3:Y:S01]  /*118b0*/  LDL R46, [R1+0x2c] ;  /* 0x00002c00012e7983 */ /* 0x000ee20000100800 */
[----:B------:R-:W1:Y:S01]  /*118c0*/  LDC R28, c[0x0][0xbe8] ;  /* 0x0002fa00ff1c7b82 */ /* 0x000e620000000800 */
[----:B------:R-:W-:Y:S02]  /*118d0*/  MOV R20, R2 ;  /* 0x0000000200147202 */ /* 0x000fe40000000f00 */
[----:B0-----:R-:W-:-:S05]  /*118e0*/  MOV R21, R5 ;  /* 0x0000000500157202 */ /* 0x001fca0000000f00 */
[----:B------:R-:W-:Y:S01]  /*118f0*/  BAR.SYNC.DEFER_BLOCKING 0x1, 0x180 ;  /* 0x0046000000007b1d */ /* 0x000fe20000010000 */
[----:B--2---:R-:W-:-:S03]  /*11900*/  IMAD.WIDE R10, R6, 0x2, R20 ;  /* 0x00000002060a7825 */ /* 0x004fc600078e0214 */
[C---:B------:R-:W-:Y:S02]  /*11910*/  IADD3 R35, P2, R10.reuse, 0x20, RZ ;  /* 0x000000200a237810 */ /* 0x040fe40007f5e0ff */
[C---:B------:R-:W-:Y:S02]  /*11920*/  LOP3.LUT R9, R10.reuse, 0x380, RZ, 0xc0, !PT ;  /* 0x000003800a097812 */ /* 0x040fe400078ec0ff */
[C---:B------:R-:W-:Y:S02]  /*11930*/  IADD3 R39, P0, R10.reuse, 0x60, RZ ;  /* 0x000000600a277810 */ /* 0x040fe40007f1e0ff */
[----:B------:R-:W-:Y:S02]  /*11940*/  IADD3 R37, P1, R10, 0x40, RZ ;  /* 0x000000400a257810 */ /* 0x000fe40007f3e0ff */
[----:B------:R-:W-:Y:S02]  /*11950*/  LOP3.LUT R4, R35, 0x380, RZ, 0xc0, !PT ;  /* 0x0000038023047812 */ /* 0x000fe400078ec0ff */
[----:B------:R-:W-:-:S02]  /*11960*/  SHF.R.U64 R9, R9, 0x3, RZ ;  /* 0x0000000309097819 */ /* 0x000fc400000012ff */
[----:B------:R-:W-:Y:S02]  /*11970*/  LOP3.LUT R6, R37, 0x380, RZ, 0xc0, !PT ;  /* 0x0000038025067812 */ /* 0x000fe400078ec0ff */
[----:B------:R-:W-:Y:S02]  /*11980*/  LOP3.LUT R26, R39, 0x380, RZ, 0xc0, !PT ;  /* 0x00000380271a7812 */ /* 0x000fe400078ec0ff */
[----:B------:R-:W-:Y:S02]  /*11990*/  SHF.R.U64 R4, R4, 0x3, RZ ;  /* 0x0000000304047819 */ /* 0x000fe400000012ff */
[----:B------:R-:W-:Y:S02]  /*119a0*/  LOP3.LUT R10, R9, R10, RZ, 0x3c, !PT ;  /* 0x0000000a090a7212 */ /* 0x000fe400078e3cff */
[----:B------:R-:W-:Y:S02]  /*119b0*/  SHF.R.U64 R6, R6, 0x3, RZ ;  /* 0x0000000306067819 */ /* 0x000fe400000012ff */
[----:B------:R-:W-:Y:S01]  /*119c0*/  SHF.R.U64 R26, R26, 0x3, RZ ;  /* 0x000000031a1a7819 */ /* 0x000fe200000012ff */
[--C-:B------:R-:W-:Y:S01]  /*119d0*/  IMAD.X R5, RZ, RZ, R11.reuse, P0 ;  /* 0x000000ffff057224 */ /* 0x100fe200000e060b */
[----:B------:R-:W-:Y:S01]  /*119e0*/  LOP3.LUT R8, R4, R35, RZ, 0x3c, !PT ;  /* 0x0000002304087212 */ /* 0x000fe200078e3cff */
[----:B------:R-:W-:Y:S01]  /*119f0*/  IMAD.X R9, RZ, RZ, R11, P2 ;  /* 0x000000ffff097224 */ /* 0x000fe200010e060b */
[----:B------:R-:W-:-:S02]  /*11a00*/  IADD3.X R7, RZ, R11, RZ, P1, !PT ;  /* 0x0000000bff077210 */ /* 0x000fc40000ffe4ff */
[----:B------:R-:W-:Y:S02]  /*11a10*/  LOP3.LUT R6, R6, R37, RZ, 0x3c, !PT ;  /* 0x0000002506067212 */ /* 0x000fe400078e3cff */
[----:B------:R-:W-:Y:S02]  /*11a20*/  LOP3.LUT R4, R26, R39, RZ, 0x3c, !PT ;  /* 0x000000271a047212 */ /* 0x000fe400078e3cff */
[----:B------:R-:W-:Y:S02]  /*11a30*/  MOV R10, R10 ;  /* 0x0000000a000a7202 */ /* 0x000fe40000000f00 */
[----:B------:R-:W-:Y:S02]  /*11a40*/  MOV R35, R6 ;  /* 0x0000000600237202 */ /* 0x000fe40000000f00 */
[----:B------:R-:W-:Y:S01]  /*11a50*/  MOV R25, R4 ;  /* 0x0000000400197202 */ /* 0x000fe20000000f00 */
[----:B------:R0:W-:Y:S01]  /*11a60*/  STSM.16.M88.4 [R10], R12 ;  /* 0x0000000c0a007844 */ /* 0x0001e20000000200 */
[----:B------:R-:W-:-:S02]  /*11a70*/  ISETP.NE.U32.AND P0, PT, RZ, UR4, PT ;  /* 0x00000004ff007c0c */ /* 0x000fc4000bf05070 */
[----:B------:R-:W-:Y:S02]  /*11a80*/  IADD3 R26, P1, R40, UR4, RZ ;  /* 0x00000004281a7c10 */ /* 0x000fe4000ff3e0ff */
[----:B------:R-:W-:Y:S02]  /*11a90*/  MOV R37, R8 ;  /* 0x0000000800257202 */ /* 0x000fe40000000f00 */
[----:B------:R-:W-:Y:S02]  /*11aa0*/  F2FP.F16.F32.PACK_AB R4, R97, R96 ;  /* 0x000000606104723e */ /* 0x000fe400000000ff */
[----:B------:R-:W-:Y:S02]  /*11ab0*/  F2FP.F16.F32.PACK_AB R5, R99, R98 ;  /* 0x000000626305723e */ /* 0x000fe400000000ff */
[----:B------:R-:W-:Y:S02]  /*11ac0*/  F2FP.F16.F32.PACK_AB R6, R101, R100 ;  /* 0x000000646506723e */ /* 0x000fe400000000ff */
[----:B------:R-:W-:-:S02]  /*11ad0*/  F2FP.F16.F32.PACK_AB R7, R103, R102 ;  /* 0x000000666707723e */ /* 0x000fc400000000ff */
[----:B------:R-:W-:Y:S02]  /*11ae0*/  F2FP.F16.F32.PACK_AB R8, R105, R104 ;  /* 0x000000686908723e */ /* 0x000fe400000000ff */
[----:B------:R-:W-:Y:S02]  /*11af0*/  F2FP.F16.F32.PACK_AB R9, R107, R106 ;  /* 0x0000006a6b09723e */ /* 0x000fe400000000ff */
[----:B0-----:R-:W-:Y:S02]  /*11b00*/  F2FP.F16.F32.PACK_AB R10, R109, R108 ;  /* 0x0000006c6d0a723e */ /* 0x001fe400000000ff */
[----:B------:R-:W-:Y:S02]  /*11b10*/  F2FP.F16.F32.PACK_AB R11, R111, R110 ;  /* 0x0000006e6f0b723e */ /* 0x000fe400000000ff */
[----:B------:R-:W-:Y:S02]  /*11b20*/  F2FP.F16.F32.PACK_AB R12, R113, R112 ;  /* 0x00000070710c723e */ /* 0x000fe400000000ff */
[----:B------:R-:W-:-:S02]  /*11b30*/  F2FP.F16.F32.PACK_AB R13, R115, R114 ;  /* 0x00000072730d723e */ /* 0x000fc400000000ff */
        /* <DEDUP_REMOVED lines=10> */
[----:B------:R-:W-:Y:S09]  /*11be0*/  BAR.SYNC.DEFER_BLOCKING 0x1, 0x180 ;  /* 0x0046000000007b1d */ /* 0x000ff20000010000 */
        /* <DEDUP_REMOVED lines=9> */
[----:B---3--:R-:W-:Y:S01]  /*11c80*/  IMAD.IADD R15, R41, 0x1, R46 ;  /* 0x00000001290f7824 */ /* 0x008fe200078e022e */
[----:B0-----:R-:W-:Y:S06]  /*11c90*/  @P1 BRA `(.L_x_15019) ;  /* 0x0000000000101947 */ /* 0x001fec0003800000 */
[----:B------:R-:W-:Y:S05]  /*11ca0*/  @!P0 BRA `(.L_x_15019) ;  /* 0x00000000000c8947 */ /* 0x000fea0003800000 */
[----:B------:R-:W3:Y:S04]  /*11cb0*/  LDG.E R4, desc[UR40][R26.64] ;  /* 0x000000281a047981 */ /* 0x000ee8000c1e1900 */
[----:B-----5:R-:W3:Y:S02]  /*11cc0*/  LDG.E R9, desc[UR40][R26.64+0x4] ;  /* 0x000004281a097981 */ /* 0x020ee4000c1e1900 */
[----:B---3--:R-:W-:-:S07]  /*11cd0*/  IADD3 R9, -R4, R9, RZ ;  /* 0x0000000904097210 */ /* 0x008fce0007ffe1ff */
.L_x_15019:
[----:B------:R-:W3:Y:S01]  /*11ce0*/  LDL R12, [R1+0x58] ;  /* 0x00005800010c7983 */ /* 0x000ee20000100800 */
[----:B-1----:R-:W-:Y:S01]  /*11cf0*/  @P2 IMAD.HI.U32 R4, R15, R6, RZ ;  /* 0x000000060f042227 */ /* 0x002fe200078e00ff */
[----:B------:R-:W-:Y:S01]  /*11d00*/  ULDC.64 UR4, c[0x0][0xb90] ;  /* 0x0002e40000047ab9 */ /* 0x000fe20000000a00 */
[----:B-----5:R-:W-:Y:S01]  /*11d10*/  SHF.R.S32.HI R37, RZ, 0x1f, R36 ;  /* 0x0000001fff257819 */ /* 0x020fe20000011424 */
[----:B------:R-:W4:Y:S01]  /*11d20*/  LDL.LU R42, [R1+0x4c] ;  /* 0x00004c00012a7983 */ /* 0x000f220000300800 */
[----:B------:R-:W-:Y:S01]  /*11d30*/  IMAD.MOV.U32 R7, RZ, RZ, R15 ;  /* 0x000000ffff077224 */ /* 0x000fe200078e000f */
[----:B--2---:R-:W-:Y:S01]  /*11d40*/  @P2 SHF.R.U32.HI R7, RZ, R39, R4 ;  /* 0x00000027ff072219 */ /* 0x004fe20000011604 */
[----:B------:R-:W-:Y:S01]  /*11d50*/  IMAD R41, R9, R28, RZ ;  /* 0x0000001c09297224 */ /* 0x000fe200078e02ff */
[----:B------:R-:W0:Y:S01]  /*11d60*/  S2R R25, SR_TID.X ;  /* 0x0000000000197919 */ /* 0x000e220000002100 */
[----:B------:R-:W-:Y:S01]  /*11d70*/  SEL R35, R24, RZ, !P0 ;  /* 0x000000ff18237207 */ /* 0x000fe20004000000 */
[----:B------:R-:W1:Y:S01]  /*11d80*/  @P2 LDC R43, c[0x0][0xbec] ;  /* 0x0002fb00ff2b2b82 */ /* 0x000e620000000800 */
[----:B------:R-:W-:Y:S01]  /*11d90*/  SEL R39, R45, RZ, !P0 ;  /* 0x000000ff2d277207 */ /* 0x000fe20004000000 */
[----:B------:R-:W-:-:S02]  /*11da0*/  IMAD.MOV R13, RZ, RZ, -R7 ;  /* 0x000000ffff0d7224 */ /* 0x000fc400078e0a07 */
[----:B0-----:R-:W-:-:S05]  /*11db0*/  VIADD R26, R25, 0xffffff80 ;  /* 0xffffff80191a7836 */ /* 0x001fca0000000000 */
[----:B------:R-:W-:-:S04]  /*11dc0*/  SHF.R.S32.HI R25, RZ, 0x1f, R26 ;  /* 0x0000001fff197819 */ /* 0x000fc8000001141a */
[----:B------:R-:W-:-:S04]  /*11dd0*/  LEA.HI R25, R25, R26, RZ, 0x7 ;  /* 0x0000001a19197211 */ /* 0x000fc800078f38ff */
[----:B------:R-:W-:-:S05]  /*11de0*/  LOP3.LUT R25, R25, 0xffffff80, RZ, 0xc0, !PT ;  /* 0xffffff8019197812 */ /* 0x000fca00078ec0ff */
[----:B------:R-:W-:Y:S02]  /*11df0*/  IMAD.IADD R25, R26, 0x1, -R25 ;  /* 0x000000011a197824 */ /* 0x000fe400078e0a19 */
[----:B---3--:R-:W-:Y:S01]  /*11e00*/  IMAD.IADD R12, R12, 0x1, R46 ;  /* 0x000000010c0c7824 */ /* 0x008fe200078e022e */
        /* <DEDUP_REMOVED lines=15> */
[----:B------:R-:W-:Y:S01]  /*11f00*/  IADD3.X R5, R13, R5, R8, P0, !PT ;  /* 0x000000050d057210 */ /* 0x000fe200007fe408 */
[----:B------:R-:W-:Y:S02]  /*11f10*/  VIADD R8, R12, 0x8 ;  /* 0x000000080c087836 */ /* 0x000fe40000000000 */
[C---:B------:R-:W-:Y:S02]  /*11f20*/  IMAD R7, R11.reuse, UR5, R6 ;  /* 0x000000050b077c24 */ /* 0x040fe4000f8e0206 */
[----:B------:R-:W-:Y:S01]  /*11f30*/  IMAD.WIDE.U32 R4, R11, UR4, R4 ;  /* 0x000000040b047c25 */ /* 0x000fe2000f8e0004 */
[----:B------:R-:W-:Y:S01]  /*11f40*/  ULDC.64 UR4, c[0x0][0xb50] ;  /* 0x0002d40000047ab9 */ /* 0x000fe20000000a00 */
[----:B------:R-:W-:-:S02]  /*11f50*/  LEA R11, R34, R33, 0x6 ;  /* 0x00000021220b7211 */ /* 0x000fc400078e30ff */
[----:B------:R-:W-:Y:S01]  /*11f60*/  IMAD.IADD R5, R5, 0x1, R7 ;  /* 0x0000000105057824 */ /* 0x000fe200078e0207 */
[C---:B------:R-:W-:Y:S02]  /*11f70*/  LEA R10, P0, R4.reuse, UR4, 0x2 ;  /* 0x00000004040a7c11 */ /* 0x040fe4000f8010ff */
[----:B------:R-:W-:Y:S02]  /*11f80*/  IMAD.WIDE R20, R11, 0x2, R20 ;  /* 0x000000020b147825 */ /* 0x000fe400078e0214 */
[----:B------:R-:W-:Y:S01]  /*11f90*/  LEA.HI.X R14, R4, UR5, R5, 0x2, P0 ;  /* 0x00000005040e7c11 */ /* 0x000fe200080f1405 */
[----:B------:R-:W-:Y:S01]  /*11fa0*/  SHFL.IDX PT, R6, R10, 0x1, 0x1c1f ;  /* 0x003c1f000a067f89 */ /* 0x000fe200000e0000 */
[----:B------:R-:W-:Y:S01]  /*11fb0*/  LOP3.LUT P0, RZ, R25, 0x3, RZ, 0xc0, !PT ;  /* 0x0000000319ff7812 */ /* 0x000fe2000780c0ff */
[----:B------:R-:W-:Y:S01]  /*11fc0*/  ULDC.64 UR4, c[0x0][0xaa0] ;  /* 0x0002a80000047ab9 */ /* 0x000fe20000000a00 */
[C---:B------:R-:W-:Y:S01]  /*11fd0*/  IADD3 R13, P3, R20.reuse, 0x1800, RZ ;  /* 0x00001800140d7810 */ /* 0x040fe20007f7e0ff */
[----:B------:R-:W-:Y:S01]  /*11fe0*/  SHFL.IDX PT, R4, R10, RZ, 0x1c1f ;  /* 0x001c1fff0a047589 */ /* 0x000fe200000e0000 */
[----:B------:R-:W-:-:S02]  /*11ff0*/  IADD3 R25, P4, R20, 0x3000, RZ ;  /* 0x0000300014197810 */ /* 0x000fc40007f9e0ff */
[-C--:B------:R-:W-:Y:S01]  /*12000*/  ISETP.GE.OR P1, PT, R12, R41.reuse, P0 ;  /* 0x000000290c00720c */ /* 0x080fe20000726670 */
[----:B------:R-:W0:Y:S01]  /*12010*/  SHFL.IDX PT, R5, R14, RZ, 0x1c1f ;  /* 0x001c1fff0e057589 */ /* 0x000e2200000e0000 */
[----:B------:R-:W-:Y:S02]  /*12020*/  LOP3.LUT R9, R20, 0x380, RZ, 0xc0, !PT ;  /* 0x0000038014097812 */ /* 0x000fe400078ec0ff */
[----:B------:R-:W-:Y:S01]  /*12030*/  LOP3.LUT R12, R13, 0x380, RZ, 0xc0, !PT ;  /* 0x000003800d0c7812 */ /* 0x000fe200078ec0ff */
[----:B------:R-:W2:Y:S01]  /*12040*/  SHFL.IDX PT, R7, R14, 0x1, 0x1c1f ;  /* 0x003c1f000e077f89 */ /* 0x000ea200000e0000 */
[----:B------:R-:W-:Y:S02]  /*12050*/  ISETP.GE.OR P0, PT, R8, R41, P0 ;  /* 0x000000290800720c */ /* 0x000fe40000706670 */
[----:B------:R-:W-:Y:S02]  /*12060*/  LOP3.LUT R24, R25, 0x380, RZ, 0xc0, !PT ;  /* 0x0000038019187812 */ /* 0x000fe400078ec0ff */
[----:B------:R-:W-:-:S02]  /*12070*/  SHF.R.U64 R9, R9, 0x3, RZ ;  /* 0x0000000309097819 */ /* 0x000fc400000012ff */
        /* <DEDUP_REMOVED lines=9> */
[----:B--2---:R2:W-:Y:S04]  /*12110*/  @!P0 ST.E desc[UR40][R6.64], R0 ;  /* 0x0000000006008985 */ /* 0x0045e8000c101928 */
[----:B------:R-:W3:Y:S04]  /*12120*/  LD.E.128 R8, desc[UR40][R8.64] ;  /* 0x0000002808087980 */ /* 0x000ee8000c101d00 */
[----:B------:R-:W4:Y:S04]  /*12130*/  LD.E.128 R12, desc[UR40][R12.64] ;  /* 0x000000280c0c7980 */ /* 0x000f28000c101d00 */
[----:B------:R-:W4:Y:S01]  /*12140*/  LD.E.128 R24, desc[UR40][R24.64] ;  /* 0x0000002818187980 */ /* 0x000f22000c101d00 */
[----:B------:R-:W-:-:S04]  /*12150*/  IADD3 R38, P0, R20, 0x4800, RZ ;  /* 0x0000480014267810 */ /* 0x000fc80007f1e0ff */
[----:B------:R-:W-:Y:S01]  /*12160*/  LOP3.LUT R20, R38, 0x380, RZ, 0xc0, !PT ;  /* 0x0000038026147812 */ /* 0x000fe200078ec0ff */
[----:B0-----:R-:W-:-:S03]  /*12170*/  IMAD.X R5, RZ, RZ, R21, P0 ;  /* 0x000000ffff057224 */ /* 0x001fc600000e0615 */
[----:B------:R-:W-:-:S04]  /*12180*/  SHF.R.U64 R3, R20, 0x3, RZ ;  /* 0x0000000314037819 */ /* 0x000fc800000012ff */
[----:B------:R-:W-:Y:S01]  /*12190*/  LOP3.LUT R4, R3, R38, RZ, 0x3c, !PT ;  /* 0x0000002603047212 */ /* 0x000fe200078e3cff */
[----:B------:R-:W-:Y:S02]  /*121a0*/  IMAD R3, R37, UR4, RZ ;  /* 0x0000000425037c24 */ /* 0x000fe4000f8e02ff */
[----:B------:R-:W0:Y:S01]  /*121b0*/  @P2 LDC R37, c[0x0][0xbf0] ;  /* 0x0002fc00ff252b82 */ /* 0x000e220000000800 */
[C---:B------:R-:W-:Y:S02]  /*121c0*/  IMAD.WIDE.U32 R20, R36.reuse, UR4, RZ ;  /* 0x0000000424147c25 */ /* 0x040fe4000f8e00ff */
[----:B--2---:R-:W5:Y:S02]  /*121d0*/  LD.E.128 R4, desc[UR40][R4.64] ;  /* 0x0000002804047980 */ /* 0x004f64000c101d00 */
[----:B------:R-:W-:Y:S01]  /*121e0*/  IMAD R3, R36, UR5, R3 ;  /* 0x0000000524037c24 */ /* 0x000fe2000f8e0203 */
[----:B------:R-:W-:Y:S01]  /*121f0*/  ULDC.64 UR4, c[0x0][0xae8] ;  /* 0x0002ba0000047ab9 */ /* 0x000fe20000000a00 */
[----:B------:R-:W-:Y:S01]  /*12200*/  IMAD R0, R44, 0x30, R34 ;  /* 0x000000302c007824 */ /* 0x000fe200078e0222 */
[----:B------:R-:W-:Y:S01]  /*12210*/  @!PT LDS RZ, [RZ] ;  /* 0x00000000fffff984 */ /* 0x000fe20000000800 */
[----:B------:R-:W-:Y:S01]  /*12220*/  @!PT LDS RZ, [RZ] ;  /* 0x00000000fffff984 */ /* 0x000fe20000000800 */
[----:B------:R-:W-:Y:S01]  /*12230*/  @!PT LDS RZ, [RZ] ;  /* 0x00000000fffff984 */ /* 0x000fe20000000800 */
[----:B------:R-:W-:Y:S01]  /*12240*/  @!PT LDS RZ, [RZ] ;  /* 0x00000000fffff984 */ /* 0x000fe20000000800 */
[----:B------:R2:W-:Y:S06]  /*12250*/  MEMBAR.ALL.CTA ;  /* 0x0000000000007992 */ /* 0x0005ec0000008000 */
[----:B--2---:R-:W2:Y:S01]  /*12260*/  FENCE.VIEW.ASYNC.S ;  /* 0x00000000000073c6 */ /* 0x004ea20000000000 */
[----:B------:R-:W-:-:S02]  /*12270*/  IMAD.IADD R21, R21, 0x1, R3 ;  /* 0x0000000115157824 */ /* 0x000fc400078e0203 */
[----:B------:R-:W-:Y:S01]  /*12280*/  IMAD R3, R40, UR4, RZ ;  /* 0x0000000428037c24 */ /* 0x000fe2000f8e02ff */
[----:B------:R-:W-:Y:S01]  /*12290*/  IADD3 R36, R46, R0, RZ ;  /* 0x000000002e247210 */ /* 0x000fe20007ffe0ff */
[----:B------:R-:W-:-:S04]  /*122a0*/  IMAD.WIDE.U32 R20, R42, UR4, R20 ;  /* 0x000000042a147c25 */ /* 0x000fc8000f8e0014 */
[----:B------:R-:W-:Y:S01]  /*122b0*/  IMAD R3, R42, UR5, R3 ;  /* 0x000000052a037c24 */ /* 0x000fe2000f8e0203 */
[----:B------:R-:W-:Y:S01]  /*122c0*/  ULDC.64 UR4, c[0x0][0xaf0] ;  /* 0x0002bc0000047ab9 */ /* 0x000fe20000000a00 */
[----:B-1----:R-:W-:-:S04]  /*122d0*/  @P2 IMAD.HI.U32 R0, R36, R43, RZ ;  /* 0x0000002b24002227 */ /* 0x002fc800078e00ff */
[----:B------:R-:W-:Y:S02]  /*122e0*/  IMAD.IADD R21, R21, 0x1, R3 ;  /* 0x0000000115157824 */ /* 0x000fe400078e0203 */
        /* <DEDUP_REMOVED lines=17> */
[----:B------:R-:W-:-:S04]  /*12400*/  IMAD R0, R0, UR4, RZ ;  /* 0x0000000400007c24 */ /* 0x000fc8000f8e02ff */
[C---:B------:R-:W-:Y:S02]  /*12410*/  IMAD R3, R35.reuse, UR5, R0 ;  /* 0x0000000523037c24 */ /* 0x040fe4000f8e0200 */
[----:B------:R-:W-:Y:S01]  /*12420*/  IMAD.WIDE.U32 R20, R35, UR4, R20 ;  /* 0x0000000423147c25 */ /* 0x000fe2000f8e0014 */
[----:B------:R-:W-:-:S03]  /*12430*/  ULDC.64 UR4, c[0x0][0xa80] ;  /* 0x0002a00000047ab9 */ /* 0x000fc60000000a00 */
[----:B------:R-:W-:Y:S01]  /*12440*/  IMAD.IADD R3, R21, 0x1, R3 ;  /* 0x0000000115037824 */ /* 0x000fe200078e0203 */
[----:B------:R-:W-:Y:S01]  /*12450*/  LEA R28, P0, R20, UR4, 0x1 ;  /* 0x00000004141c7c11 */ /* 0x000fe2000f8008ff */
[----:B------:R-:W-:Y:S01]  /*12460*/  ULDC UR4, c[0x0][0xac8] ;  /* 0x0002b20000047ab9 */ /* 0x000fe20000000800 */
[----:B------:R-:W-:Y:S02]  /*12470*/  VIADD R0, R40, 0x30 ;  /* 0x0000003028007836 */ /* 0x000fe40000000000 */
[----:B------:R-:W-:Y:S01]  /*12480*/  LEA.HI.X R38, R20, UR5, R3, 0x1, P0 ;  /* 0x0000000514267c11 */ /* 0x000fe200080f0c03 */
[----:B--2---:R-:W0:Y:S01]  /*12490*/  SHFL.IDX PT, R36, R28, 0x1, 0x181f ;  /* 0x00381f001c247f89 */ /* 0x004e2200000e0000 */
[----:B------:R-:W-:Y:S01]  /*124a0*/  ISETP.GE.AND P0, PT, R33, UR4, PT ;  /* 0x0000000421007c0c */ /* 0x000fe2000bf06270 */
[C---:B------:R-:W-:Y:S02]  /*124b0*/  VIADD R3, R40.reuse, 0x60 ;  /* 0x0000006028037836 */ /* 0x040fe40000000000 */
[----:B------:R-:W1:Y:S01]  /*124c0*/  SHFL.IDX PT, R20, R28, RZ, 0x181f ;  /* 0x00181fff1c147589 */ /* 0x000e6200000e0000 */
[----:B------:R-:W-:-:S02]  /*124d0*/  ISETP.GE.OR P3, PT, R40, R41, P0 ;  /* 0x000000292800720c */ /* 0x000fc40000766670 */
[-C--:B------:R-:W-:Y:S01]  /*124e0*/  ISETP.GE.OR P2, PT, R0, R41.reuse, P0 ;  /* 0x000000290000720c */ /* 0x080fe20000746670 */
[----:B------:R-:W2:Y:S01]  /*124f0*/  SHFL.IDX PT, R21, R38, RZ, 0x181f ;  /* 0x00181fff26157589 */ /* 0x000ea200000e0000 */
[----:B------:R-:W-:Y:S02]  /*12500*/  ISETP.GE.OR P1, PT, R3, R41, P0 ;  /* 0x000000290300720c */ /* 0x000fe40000726670 */
[----:B------:R-:W-:Y:S01]  /*12510*/  IADD3 R0, R2, 0x16820, RZ ;  /* 0x0001682002007810 */ /* 0x000fe20007ffe0ff */
[----:B------:R-:W2:Y:S03]  /*12520*/  SHFL.IDX PT, R42, R28, 0x2, 0x181f ;  /* 0x00581f001c2a7f89 */ /* 0x000ea600000e0000 */
[----:B------:R-:W-:Y:S01]  /*12530*/  PRMT R0, RZ, 0x654, R0 ;  /* 0x00000654ff007816 */ /* 0x000fe20000000000 */
[----:B------:R-:W2:Y:S03]  /*12540*/  SHFL.IDX PT, R35, R38, 0x1, 0x181f ;  /* 0x00381f0026237f89 */ /* 0x000ea600000e0000 */
[----:B------:R1:W-:Y:S01]  /*12550*/  SYNCS.ARRIVE.TRANS64.RED.A1T0 RZ, [R0+URZ], RZ ;  /* 0x000000ff00ff79a7 */ /* 0x0003e2000810043f */
[----:B------:R-:W2:Y:S01]  /*12560*/  SHFL.IDX PT, R37, R38, 0x2, 0x181f ;  /* 0x00581f0026257f89 */ /* 0x000ea200000e0000 */
[----:B0-----:R-:W-:-:S03]  /*12570*/  @!P2 LEA R34, P4, R33, R36, 0x1 ;  /* 0x000000242122a211 */ /* 0x001fc600078808ff */
[----:B------:R-:W0:Y:S01]  /*12580*/  SHFL.IDX PT, R28, R28, 0x3, 0x181f ;  /* 0x00781f001c1c7f89 */ /* 0x000e2200000e0000 */
[----:B-1----:R-:W-:Y:S01]  /*12590*/  VIADD R0, R40, 0x90 ;  /* 0x0000009028007836 */ /* 0x002fe20000000000 */
[C---:B------:R-:W-:Y:S02]  /*125a0*/  @!P3 LEA R20, P5, R33.reuse, R20, 0x1 ;  /* 0x000000142114b211 */ /* 0x040fe400078a08ff */
[----:B------:R-:W1:Y:S02]  /*125b0*/  SHFL.IDX PT, R38, R38, 0x3, 0x181f ;  /* 0x00781f0026267f89 */ /* 0x000e6400000e0000 */
[C---:B--2---:R-:W-:Y:S02]  /*125c0*/  @!P3 LEA.HI.X R21, R33.reuse, R21, R32, 0x1, P5 ;  /* 0x000000152115b211 */ /* 0x044fe400028f0c20 */
[----:B------:R-:W-:Y:S02]  /*125d0*/  ISETP.GE.OR P0, PT, R0, R41, P0 ;  /* 0x000000290000720c */ /* 0x000fe40000706670 */
[----:B------:R-:W-:-:S02]  /*125e0*/  @!P1 LEA R36, P5, R33, R42, 0x1 ;  /* 0x0000002a21249211 */ /* 0x000fc400078a08ff */
        /* <DEDUP_REMOVED lines=10> */
.L_x_15018:
        /* <DEDUP_REMOVED lines=19> */
[----:B-1----:R-:W-:Y:S05]  /*127c0*/  @P1 BRA `(.L_x_15021) ;  /* 0x0000000000101947 */ /* 0x002fea0003800000 */
[----:B------:R-:W-:Y:S05]  /*127d0*/  @!P0 BRA `(.L_x_15021) ;  /* 0x00000000000c8947 */ /* 0x000fea0003800000 */
[----:B------:R-:W2:Y:S04]  /*127e0*/  LDG.E R3, desc[UR40][R4.64] ;  /* 0x0000002804037981 */ /* 0x000ea8000c1e1900 */
[----:B-----5:R-:W2:Y:S02]  /*127f0*/  LDG.E R8, desc[UR40][R4.64+0x4] ;  /* 0x0000042804087981 */ /* 0x020ea4000c1e1900 */
[----:B--2---:R-:W-:-:S07]  /*12800*/  IMAD.IADD R8, R8, 0x1, -R3 ;  /* 0x0000000108087824 */ /* 0x004fce00078e0a03 */
.L_x_15021:
        /* <DEDUP_REMOVED lines=11> */
[----:B-1----:R-:W-:-:S04]  /*128c0*/  IADD3 R10, R26, -0x80, R4 ;  /* 0xffffff801a0a7810 */ /* 0x002fc80007ffe004 */
        /* <DEDUP_REMOVED lines=35> */
.L_x_15023:
[----:B------:R-:W-:Y:S05]  /*12b00*/  BSYNC B1 ;  /* 0x0000000000017941 */ /* 0x000fea0003800000 */
.L_x_15022:
[----:B------:R-:W2:Y:S01]  /*12b10*/  @P2 LDC R9, c[0x0][0xbf0] ;  /* 0x0002fc00ff092b82 */ /* 0x000ea20000000800 */
[----:B------:R-:W-:Y:S01]  /*12b20*/  ULDC.64 UR4, c[0x0][0xaa0] ;  /* 0x0002a80000047ab9 */ /* 0x000fe20000000a00 */
[----:B-1----:R-:W-:Y:S01]  /*12b30*/  IMAD R6, R44, 0x30, R34 ;  /* 0x000000302c067824 */ /* 0x002fe200078e0222 */
[----:B------:R-:W-:Y:S01]  /*12b40*/  ULDC.64 UR6, c[0x0][0xa80] ;  /* 0x0002a00000067ab9 */ /* 0x000fe20000000a00 */
[----:B------:R-:W-:Y:S02]  /*12b50*/  IMAD R3, R11, UR4, RZ ;  /* 0x000000040b037c24 */ /* 0x000fe4000f8e02ff */
[----:B------:R-:W-:-:S04]  /*12b60*/  IMAD.WIDE.U32 R4, R0, UR4, RZ ;  /* 0x0000000400047c25 */ /* 0x000fc8000f8e00ff */
[----:B------:R-:W-:Y:S01]  /*12b70*/  IMAD R3, R0, UR5, R3 ;  /* 0x0000000500037c24 */ /* 0x000fe2000f8e0203 */
[----:B------:R-:W-:Y:S01]  /*12b80*/  ULDC.64 UR4, c[0x0][0xae8] ;  /* 0x0002ba0000047ab9 */ /* 0x000fe20000000a00 */
[----:B------:R-:W-:Y:S02]  /*12b90*/  IMAD.IADD R10, R26, 0x1, R6 ;  /* 0x000000011a0a7824 */ /* 0x000fe400078e0206 */
[----:B------:R-:W-:Y:S02]  /*12ba0*/  IMAD R0, R12, UR4, RZ ;  /* 0x000000040c007c24 */ /* 0x000fe4000f8e02ff */
[----:B------:R-:W-:Y:S02]  /*12bb0*/  IMAD.IADD R5, R5, 0x1, R3 ;  /* 0x0000000105057824 */ /* 0x000fe400078e0203 */
[----:B------:R-:W-:Y:S02]  /*12bc0*/  IMAD R7, R14, UR5, R0 ;  /* 0x000000050e077c24 */ /* 0x000fe4000f8e0200 */
[----:B0-----:R-:W-:-:S04]  /*12bd0*/  @P2 IMAD.HI.U32 R0, R10, R27, RZ ;  /* 0x0000001b0a002227 */ /* 0x001fc800078e00ff */
[----:B------:R-:W-:Y:S01]  /*12be0*/  IMAD.WIDE.U32 R4, R14, UR4, R4 ;  /* 0x000000040e047c25 */ /* 0x000fe2000f8e0004 */
[----:B------:R-:W-:-:S03]  /*12bf0*/  ULDC.64 UR4, c[0x0][0xaf0] ;  /* 0x0002bc0000047ab9 */ /* 0x000fc60000000a00 */
[----:B------:R-:W-:Y:S01]  /*12c00*/  IMAD.MOV.U32 R3, RZ, RZ, R10 ;  /* 0x000000ffff037224 */ /* 0x000fe200078e000a */
[----:B--2---:R-:W-:Y:S01]  /*12c10*/  @P2 SHF.R.U32.HI R3, RZ, R9, R0 ;  /* 0x00000009ff032219 */ /* 0x004fe20000011600 */
[----:B------:R-:W-:Y:S01]  /*12c20*/  IMAD R6, R24, UR4, RZ ;  /* 0x0000000418067c24 */ /* 0x000fe2000f8e02ff */
[----:B------:R-:W-:Y:S02]  /*12c30*/  IADD3 R5, R5, R7, RZ ;  /* 0x0000000705057210 */ /* 0x000fe40007ffe0ff */
        /* <DEDUP_REMOVED lines=24> */
[----:B------:R-:W-:Y:S01]  /*12dc0*/  IMAD R21, R8, R25, RZ ;  /* 0x0000001908157224 */ /* 0x000fe200078e02ff */
[----:B------:R-:W-:Y:S02]  /*12dd0*/  IADD3 R24, R34, R26, RZ ;  /* 0x0000001a22187210 */ /* 0x000fe40007ffe0ff */
[----:B------:R-:W1:Y:S02]  /*12de0*/  SHFL.IDX PT, R0, R20, RZ, 0x181f ;  /* 0x00181fff14007589 */ /* 0x000e6400000e0000 */
[C---:B------:R-:W-:Y:S01]  /*12df0*/  ISETP.GE.OR P2, PT, R24.reuse, R21, P0 ;  /* 0x000000151800720c */ /* 0x040fe20000746670 */
[C---:B------:R-:W-:Y:S01]  /*12e00*/  VIADD R8, R24.reuse, 0x30 ;  /* 0x0000003018087836 */ /* 0x040fe20000000000 */
[----:B------:R-:W2:Y:S01]  /*12e10*/  SHFL.IDX PT, R5, R7, 0x1, 0x181f ;  /* 0x00381f0007057f89 */ /* 0x000ea200000e0000 */
[----:B------:R-:W-:-:S03]  /*12e20*/  VIADD R10, R24, 0x60 ;  /* 0x00000060180a7836 */ /* 0x000fc60000000000 */
[----:B------:R-:W3:Y:S01]  /*12e30*/  SHFL.IDX PT, R14, R7, 0x2, 0x181f ;  /* 0x00581f00070e7f89 */ /* 0x000ee200000e0000 */
[-C--:B------:R-:W-:Y:S02]  /*12e40*/  ISETP.GE.OR P3, PT, R8, R21.reuse, P0 ;  /* 0x000000150800720c */ /* 0x080fe40000766670 */
[----:B------:R-:W-:Y:S01]  /*12e50*/  ISETP.GE.OR P4, PT, R10, R21, P0 ;  /* 0x000000150a00720c */ /* 0x000fe20000786670 */
[----:B------:R-:W4:Y:S04]  /*12e60*/  SHFL.IDX PT, R4, R20, 0x1, 0x181f ;  /* 0x00381f0014047f89 */ /* 0x000f2800000e0000 */
[----:B------:R-:W5:Y:S01]  /*12e70*/  SHFL.IDX PT, R6, R20, 0x2, 0x181f ;  /* 0x00581f0014067f89 */ /* 0x000f6200000e0000 */
[----:B0-----:R-:W-:-:S04]  /*12e80*/  @!P2 LEA R10, P5, R33, R3, 0x1 ;  /* 0x00000003210aa211 */ /* 0x001fc800078a08ff */
[C---:B-1----:R-:W-:Y:S02]  /*12e90*/  @!P2 LEA.HI.X R3, R33.reuse, R0, R32, 0x1, P5 ;  /* 0x000000002103a211 */ /* 0x042fe400028f0c20 */
[----:B------:R0:W1:Y:S01]  /*12ea0*/  SHFL.IDX PT, R0, R20, 0x3, 0x181f ;  /* 0x00781f0014007f89 */ /* 0x00006200000e0000 */
[C---:B--2---:R-:W-:Y:S02]  /*12eb0*/  @!P3 LEA R8, P1, R33.reuse, R5, 0x1 ;  /* 0x000000052108b211 */ /* 0x044fe400078208ff */
[----:B------:R-:W-:Y:S01]  /*12ec0*/  @!P2 IMAD.MOV.U32 R11, RZ, RZ, R3 ;  /* 0x000000ffff0ba224 */ /* 0x000fe200078e0003 */
[----:B---3--:R-:W-:-:S04]  /*12ed0*/  @!P4 LEA R25, P5, R33, R14, 0x1 ;  /* 0x0000000e2119c211 */ /* 0x008fc800078a08ff */
[----:B------:R0:W-:Y:S01]  /*12ee0*/  @!P2 ST.E.128 desc[UR40][R10.64], RZ ;  /* 0x000000ff0a00a985 */ /* 0x0001e2000c101d28 */
[C-C-:B----4-:R-:W-:Y:S01]  /*12ef0*/  @!P3 LEA.HI.X R9, R33.reuse, R4, R32.reuse, 0x1, P1 ;  /* 0x000000042109b211 */ /* 0x150fe200008f0c20 */
[----:B------:R-:W-:Y:S02]  /*12f00*/  @!P4 IMAD.MOV.U32 R4, RZ, RZ, R25 ;  /* 0x000000ffff04c224 */ /* 0x000fe400078e0019 */
[----:B------:R0:W2:Y:S01]  /*12f10*/  SHFL.IDX PT, R14, R7, 0x3, 0x181f ;  /* 0x00781f00070e7f89 */ /* 0x0000a200000e0000 */
[----:B-----5:R-:W-:-:S03]  /*12f20*/  @!P4 LEA.HI.X R5, R33, R6, R32, 0x1, P5 ;  /* 0x000000062105c211 */ /* 0x020fc600028f0c20 */
[----:B------:R0:W-:Y:S04]  /*12f30*/  @!P3 ST.E.128 desc[UR40][R8.64], RZ ;  /* 0x000000ff0800b985 */ /* 0x0001e8000c101d28 */
[----:B------:R0:W-:Y:S02]  /*12f40*/  @!P4 ST.E.128 desc[UR40][R4.64], RZ ;  /* 0x000000ff0400c985 */ /* 0x0001e4000c101d28 */
.L_x_15207:
[----:B------:R-:W-:-:S04]  /*12f50*/  IADD3 R24, R24, 0x90, RZ ;  /* 0x0000009018187810 */ /* 0x000fc80007ffe0ff */
[----:B------:R-:W-:-:S13]  /*12f60*/  ISETP.GE.OR P0, PT, R24, R21, P0 ;  /* 0x000000151800720c */ /* 0x000fda0000706670 */
[----:B--2---:R-:W-:-:S04]  /*12f70*/  @!P0 LEA R14, P1, R33, R14, 0x1 ;  /* 0x0000000e210e8211 */ /* 0x004fc800078208ff */
[----:B-1----:R-:W-:-:S05]  /*12f80*/  @!P0 LEA.HI.X R15, R33, R0, R32, 0x1, P1 ;  /* 0x00000000210f8211 */ /* 0x002fca00008f0c20 */
[----:B------:R1:W-:Y:S04]  /*12f90*/  @!P0 ST.E.128 desc[UR40][R14.64], RZ ;  /* 0x000000ff0e008985 */ /* 0x0003e8000c101d28 */
.L_x_15020:
[----:B------:R-:W-:Y:S05]  /*12fa0*/  BSYNC B0 ;  /* 0x0000000000007941 */ /* 0x000fea0003800000 */
.L_x_15017:
[----:B------:R-:W-:Y:S02]  /*12fb0*/  ULDC UR4, c[0x0][0xc3c] ;  /* 0x00030f0000047ab9 */ /* 0x000fe40000000800 */
[----:B------:R-:W-:-:S13]  /*12fc0*/  ISETP.GE.AND P0, PT, R31, UR4, PT ;  /* 0x000000041f007c0c */ /* 0x000fda000bf06270 */
[----:B------:R-:W-:Y:S05]  /*12fd0*/  @!P0 BRA `(.L_x_15025) ;  /* 0xfffffee000148947 */ /* 0x000fea000383ffff */
[----:B------:R-:W-:Y:S05]  /*12fe0*/  BRA `(.L_x_14892) ;  /* 0x0000006400d47947 */ /* 0x000fea0003800000 */
.L_x_14890:
        /* <DEDUP_REMOVED lines=18> */
.L_x_15026:
        /* <DEDUP_REMOVED lines=42> */
.L_x_15032:
        /* <DEDUP_REMOVED lines=12> */
.L_x_15031:
[----:B------:R-:W-:Y:S05]  /*13470*/  BSYNC B0 ;  /* 0x0000000000007941 */ /* 0x000fea0003800000 */
.L_x_15030:
        /* <DEDUP_REMOVED lines=22> */
.L_x_15028:
        /* <DEDUP_REMOVED lines=19> */
[----:B------:R-:W-:-:S05]  /*13710*/  IADD3 R11, R13, -0x1, RZ ;  /* 0xffffffff0d0b7810 */ /* 0x000fca0007ffe0ff */
[----:B------:R0:W1:Y:S02]  /*13720*/  SHFL.IDX PT, R16, R6, R11, 0x1f ;  /* 0x00001f0b06107589 */ /* 0x00006400000e0000 */
.L_x_15033:
[----:B-1----:R-:W-:Y:S01]  /*13730*/  IMAD R16, R16, UR5, R9 ;  /* 0x0000000510107c24 */ /* 0x002fe2000f8e0209 */
[----:B0-----:R-:W-:Y:S01]  /*13740*/  IABS R6, R4 ;  /* 0x0000000400067213 */ /* 0x001fe20000000000 */
[----:B------:R-:W-:Y:S02]  /*13750*/  IMAD R11, R15, R8, RZ ;  /* 0x000000080f0b7224 */ /* 0x000fe400078e02ff */
[----:B------:R-:W-:Y:S01]  /*13760*/  IMAD.MOV.U32 R2, RZ, RZ, RZ ;  /* 0x000000ffff027224 */ /* 0x000fe200078e00ff */
[----:B------:R-:W-:Y:S01]  /*13770*/  IADD3 R9, -R16, UR6, RZ ;  /* 0x0000000610097c10 */ /* 0x000fe2000fffe1ff */
[----:B------:R-:W-:Y:S02]  /*13780*/  IMAD.MOV R6, RZ, RZ, -R6 ;  /* 0x000000ffff067224 */ /* 0x000fe400078e0a06 */
        /* <DEDUP_REMOVED lines=17> */
[----:B------:R-:W-:Y:S02]  /*138a0*/  IMAD R4, R4, R2, R9 ;  /* 0x0000000204047224 */ /* 0x000fe400078e0209 */
[----:B------:R-:W-:Y:S01]  /*138b0*/  IMAD.MOV.U32 R2, RZ, RZ, RZ ;  /* 0x000000ffff027224 */ /* 0x000fe200078e00ff */
[----:B------:R-:W-:-:S04]  /*138c0*/  VIADDMNMX R7, R8, UR5, R7, PT ;  /* 0x0000000508077c46 */ /* 0x000fc8000b800107 */
[----:B------:R-:W-:-:S04]  /*138d0*/  IABS R8, R7 ;  /* 0x0000000700087213 */ /* 0x000fc80000000000 */
[----:B------:R-:W0:Y:S08]  /*138e0*/  I2F.RP R10, R8 ;  /* 0x00000008000a7306 */ /* 0x000e300000209400 */
[----:B0-----:R-:W0:Y:S02]  /*138f0*/  MUFU.RCP R10, R10 ;  /* 0x0000000a000a7308 */ /* 0x001e240000001000 */
[----:B0-----:R-:W-:Y:S01]  /*13900*/  VIADD R3, R10, 0xffffffe ;  /* 0x0ffffffe0a037836 */ /* 0x001fe20000000000 */
[----:B------:R-:W-:-:S05]  /*13910*/  IABS R10, R7 ;  /* 0x00000007000a7213 */ /* 0x000fca0000000000 */
[----:B------:R-:W0:Y:S02]  /*13920*/  F2I.FTZ.U32.TRUNC.NTZ R3, R3 ;  /* 0x0000000300037305 */ /* 0x000e24000021f000 */
[----:B0-----:R-:W-:-:S04]  /*13930*/  IMAD.MOV R11, RZ, RZ, -R3 ;  /* 0x000000ffff0b7224 */ /* 0x001fc800078e0a03 */
[----:B------:R-:W-:-:S04]  /*13940*/  IMAD R9, R11, R8, RZ ;  /* 0x000000080b097224 */ /* 0x000fc800078e02ff */
[----:B------:R-:W-:Y:S01]  /*13950*/  IMAD.HI.U32 R2, R3, R9, R2 ;  /* 0x0000000903027227 */ /* 0x000fe200078e0002 */
        /* <DEDUP_REMOVED lines=12> */
[----:B------:R-:W-:-:S06]  /*13a20*/  @P0 IADD3 R2, R2, 0x1, RZ ;  /* 0x0000000102020810 */ /* 0x000fcc0007ffe0ff */
[----:B------:R-:W-:Y:S01]  /*13a30*/  @!P2 IMAD.MOV R2, RZ, RZ, -R2 ;  /* 0x000000ffff02a224 */ /* 0x000fe200078e0a02 */
[----:B------:R-:W-:Y:S01]  /*13a40*/  @!P1 LOP3.LUT R2, RZ, R7, RZ, 0x33, !PT ;  /* 0x00000007ff029212 */ /* 0x000fe200078e33ff */
[----:B------:R-:W-:-:S03]  /*13a50*/  IMAD.MOV R7, RZ, RZ, -R7 ;  /* 0x000000ffff077224 */ /* 0x000fc600078e0a07 */
[----:B------:R-:W-:Y:S01]  /*13a60*/  LOP3.LUT R17, RZ, R2, RZ, 0x33, !PT ;  /* 0x00000002ff117212 */ /* 0x000fe200078e33ff */
[----:B------:R-:W-:-:S04]  /*13a70*/  IMAD R18, R2, R7, R3 ;  /* 0x0000000702127224 */ /* 0x000fc800078e0203 */
[----:B------:R-:W-:Y:S01]  /*13a80*/  IMAD.IADD R17, R0, 0x1, R17 ;  /* 0x0000000100117824 */ /* 0x000fe200078e0211 */
[----:B------:R-:W-:Y:S06]  /*13a90*/  BRA `(.L_x_15034) ;  /* 0x00000000000c7947 */ /* 0x000fec0003800000 */
.L_x_15029:
[----:B------:R-:W-:Y:S01]  /*13aa0*/  MOV R17, RZ ;  /* 0x000000ff00117202 */ /* 0x000fe20000000f00 */
[----:B------:R-:W-:Y:S02]  /*13ab0*/  IMAD.U32 R16, RZ, RZ, UR6 ;  /* 0x00000006ff107e24 */ /* 0x000fe4000f8e00ff */
[----:B------:R-:W-:-:S07]  /*13ac0*/  IMAD.MOV.U32 R18, RZ, RZ, RZ ;  /* 0x000000ffff127224 */ /* 0x000fce00078e00ff */
.L_x_15034:
[----:B------:R-:W-:-:S13]  /*13ad0*/  ISETP.NE.AND P0, PT, R5, RZ, PT ;  /* 0x000000ff0500720c */ /* 0x000fda0003f05270 */
[----:B------:R-:W0:Y:S01]  /*13ae0*/  @!P0 S2R R3, SR_CgaCtaId ;  /* 0x0000000000038919 */ /* 0x000e220000008800 */
[----:B------:R-:W-:-:S04]  /*13af0*/  @!P0 MOV R0, 0x400 ;  /* 0x0000040000008802 */ /* 0x000fc80000000f00 */
[----:B0-----:R-:W-:-:S05]  /*13b00*/  @!P0 LEA R0, R3, R0, 0x18 ;  /* 0x0000000003008211 */ /* 0x001fca00078ec0ff */
[----:B------:R0:W-:Y:S01]  /*13b10*/  @!P0 STS.128 [R0+0x168d0], R16 ;  /* 0x0168d01000008388 */ /* 0x0001e20000000c00 */
[----:B------:R-:W-:Y:S06]  /*13b20*/  BAR.ARV 0x5, 0x200 ;  /* 0x0148000000007b1d */ /* 0x000fec0000002000 */
.L_x_15027:
[----:B------:R2:W-:Y:S01]  /*13b30*/  STL [R1+0x20], RZ ;  /* 0x000020ff01007387 */ /* 0x0005e20000100800 */
[----:B------:R-:W-:Y:S01]  /*13b40*/  ULDC UR4, c[0x0][0xc3c] ;  /* 0x00030f0000047ab9 */ /* 0x000fe20000000800 */
[----:B------:R-:W-:Y:S01]  /*13b50*/  IMAD.MOV.U32 R27, RZ, RZ, 0x1 ;  /* 0x00000001ff1b7424 */ /* 0x000fe200078e00ff */
[----:B-1----:R-:W-:Y:S01]  /*13b60*/  ISETP.GE.AND P0, PT, R19, UR4, PT ;  /* 0x0000000413007c0c */ /* 0x002fe2000bf06270 */
[----:B------:R-:W-:-:S12]  /*13b70*/  IMAD.MOV.U32 R23, RZ, RZ, RZ ;  /* 0x000000ffff177224 */ /* 0x000fd800078e00ff */
[----:B--2---:R-:W-:Y:S05]  /*13b80*/  @P0 BRA `(.L_x_15035) ;  /* 0x0000005800100947 */ /* 0x004fea0003800000 */
[----:B------:R-:W0:Y:S01]  /*13b90*/  S2R R5, SR_TID.X ;  /* 0x0000000000057919 */ /* 0x000e220000002100 */
[----:B------:R-:W1:Y:S01]  /*13ba0*/  S2UR UR5, SR_CgaCtaId ;  /* 0x00000000000579c3 */ /* 0x000e620000008800 */
[----:B------:R-:W-:Y:S01]  /*13bb0*/  UMOV UR4, 0x400 ;  /* 0x0000040000047882 */ /* 0x000fe20000000000 */
[----:B------:R-:W-:Y:S01]  /*13bc0*/  BSSY B8, `(.L_x_15035) ;  /* 0x0000580000087945 */ /* 0x000fe20003800000 */
[----:B------:R2:W-:Y:S01]  /*13bd0*/  STL [R1+0x20], RZ ;  /* 0x000020ff01007387 */ /* 0x0005e20000100800 */
[----:B------:R-:W-:Y:S01]  /*13be0*/  IMAD.MOV.U32 R27, RZ, RZ, 0x1 ;  /* 0x00000001ff1b7424 */ /* 0x000fe200078e00ff */
[----:B------:R-:W-:Y:S01]  /*13bf0*/  ULDC.64 UR38, c[0x0][0x198] ;  /* 0x0000660000267ab9 */ /* 0x000fe20000000a00 */
[----:B------:R-:W-:Y:S01]  /*13c00*/  IMAD.MOV.U32 R23, RZ, RZ, RZ ;  /* 0x000000ffff177224 */ /* 0x000fe200078e00ff */
[----:B------:R-:W-:Y:S01]  /*13c10*/  ULDC UR36, c[0x0][0xc] ;  /* 0x0000030000247ab9 */ /* 0x000fe20000000800 */
[----:B------:R-:W-:Y:S01]  /*13c20*/  IMAD.MOV.U32 R28, RZ, RZ, RZ ;  /* 0x000000ffff1c7224 */ /* 0x000fe200078e00ff */
[----:B-1----:R-:W-:-:S06]  /*13c30*/  ULEA UR4, UR5, UR4, 0x18 ;  /* 0x0000000405047291 */ /* 0x002fcc000f8ec03f */
[----:B------:R-:W-:Y:S02]  /*13c40*/  MOV R22, UR4 ;  /* 0x0000000400167c02 */ /* 0x000fe40008000f00 */
[C---:B0-----:R-:W-:Y:S02]  /*13c50*/  SHF.L.U32 R0, R5.reuse, 0x3, RZ ;  /* 0x0000000305007819 */ /* 0x041fe400000006ff */
[----:B------:R-:W-:Y:S02]  /*13c60*/  LOP3.LUT R4, R5, 0x7f, RZ, 0xc0, !PT ;  /* 0x0000007f05047812 */ /* 0x000fe400078ec0ff */
[----:B------:R-:W-:-:S03]  /*13c70*/  LOP3.LUT R2, R0, 0x1f8, RZ, 0xc0, !PT ;  /* 0x000001f800027812 */ /* 0x000fc600078ec0ff */
[----:B------:R-:W-:Y:S01]  /*13c80*/  IMAD.SHL.U32 R3, R4, 0x8, RZ ;  /* 0x0000000804037824 */ /* 0x000fe200078e00ff */
[----:B------:R-:W-:Y:S02]  /*13c90*/  LOP3.LUT R2, R2, 0x38, R5, 0x78, !PT ;  /* 0x0000003802027812 */ /* 0x000fe400078e7805 */
[----:B------:R-:W-:Y:S02]  /*13ca0*/  SHF.R.U32.HI R4, RZ, 0x3, R4 ;  /* 0x00000003ff047819 */ /* 0x000fe40000011604 */
[----:B------:R-:W-:Y:S01]  /*13cb0*/  LOP3.LUT R3, R2, 0x200, R3, 0xf8, !PT ;  /* 0x0000020002037812 */ /* 0x000fe200078ef803 */
[----:B------:R-:W-:-:S05]  /*13cc0*/  IMAD.SHL.U32 R2, R5, 0x10, RZ ;  /* 0x0000001005027824 */ /* 0x000fca00078e00ff */
[----:B------:R-:W-:Y:S01]  /*13cd0*/  LOP3.LUT R0, R4, 0x70, R2, 0xf8, !PT ;  /* 0x0000007004007812 */ /* 0x000fe200078ef802 */
[----:B------:R-:W-:Y:S02]  /*13ce0*/  IMAD R2, R3, 0x2, R22 ;  /* 0x0000000203027824 */ /* 0x000fe400078e0216 */
[----:B------:R-:W-:-:S03]  /*13cf0*/  IMAD.MOV.U32 R0, RZ, RZ, 0x1 ;  /* 0x00000001ff007424 */ /* 0x000fc600078e00ff */
[----:B------:R2:W-:Y:S04]  /*13d00*/  STL [R1+0xc], R2 ;  /* 0x00000c0201007387 */ /* 0x0005e80000100800 */
[----:B------:R2:W-:Y:S02]  /*13d10*/  STL [R1+0x4], R0 ;  /* 0x0000040001007387 */ /* 0x0005e40000100800 */
.L_x_15157:
[----:B0-2---:R-:W0:Y:S02]  /*13d20*/  LDC.64 R2, c[0x0][0xc88] ;  /* 0x00032200ff027b82 */ /* 0x005e240000000a00 */
[----:B0-----:R-:W-:-:S05]  /*13d30*/  IMAD.WIDE R2, R19, 0x4, R2 ;  /* 0x0000000413027825 */ /* 0x001fca00078e0202 */
[----:B------:R-:W2:Y:S01]  /*13d40*/  LDG.E R13, desc[UR40][R2.64] ;  /* 0x00000028020d7981 */ /* 0x000ea2000c1e1900 */
[----:B------:R-:W-:Y:S05]  /*13d50*/  YIELD ;  /* 0x0000000000007946 */ /* 0x000fea0003800000 */
[----:B------:R-:W-:Y:S01]  /*13d60*/  ULDC.64 UR4, c[0x0][0xa28] ;  /* 0x00028a0000047ab9 */ /* 0x000fe20000000a00 */
[----:B------:R-:W-:Y:S01]  /*13d70*/  ULDC.64 UR6, c[0x0][0xa00] ;  /* 0x0002800000067ab9 */ /* 0x000fe20000000a00 */
[----:B------:R-:W-:Y:S02]  /*13d80*/  ISETP.NE.U32.AND P0, PT, RZ, UR4, PT ;  /* 0x00000004ff007c0c */ /* 0x000fe4000bf05070 */
[----:B-1----:R-:W-:Y:S01]  /*13d90*/  CS2R R8, SRZ ;  /* 0x0000000000087805 */ /* 0x002fe2000001ff00 */
[----:B------:R-:W-:Y:S01]  /*13da0*/  ULDC.64 UR8, c[0x0][0xa18] ;  /* 0x0002860000087ab9 */ /* 0x000fe20000000a00 */
[----:B------:R-:W-:-:S02]  /*13db0*/  ISETP.NE.AND.EX P1, PT, RZ, UR5, PT, P0 ;  /* 0x00000005ff007c0c */ /* 0x000fc4000bf25300 */
[----:B------:R-:W-:-:S04]  /*13dc0*/  ISETP.NE.U32.AND P0, PT, RZ, UR6, PT ;  /* 0x00000006ff007c0c */ /* 0x000fc8000bf05070 */
[----:B------:R-:W-:Y:S02]  /*13dd0*/  ISETP.NE.AND.EX P0, PT, RZ, UR7, PT, P0 ;  /* 0x00000007ff007c0c */ /* 0x000fe4000bf05300 */
[----:B--2---:R-:W-:Y:S01]  /*13de0*/  SHF.R.S32.HI R0, RZ, 0x1f, R13 ;  /* 0x0000001fff007819 */ /* 0x004fe2000001140d */
[----:B------:R-:W-:-:S04]  /*13df0*/  IMAD.SHL.U32 R24, R13, 0x4, RZ ;  /* 0x000000040d187824 */ /* 0x000fc800078e00ff */
[C---:B------:R-:W-:Y:S01]  /*13e00*/  @P1 LEA R4, P2, R13.reuse, UR4, 0x2 ;  /* 0x000000040d041c11 */ /* 0x040fe2000f8410ff */
[----:B------:R-:W-:Y:S01]  /*13e10*/  STL [R1+0x10], R13 ;  /* 0x0000100d01007387 */ /* 0x000fe20000100800 */
[C-C-:B------:R-:W-:Y:S02]  /*13e20*/  SHF.L.U64.HI R25, R13.reuse, 0x2, R0.reuse ;  /* 0x000000020d197819 */ /* 0x140fe40000010200 */
[----:B------:R-:W-:Y:S01]  /*13e30*/  @P1 LEA.HI.X R5, R13, UR5, R0, 0x2, P2 ;  /* 0x000000050d051c11 */ /* 0x000fe200090f1400 */
[----:B------:R-:W-:Y:S01]  /*13e40*/  ULDC.64 UR4, c[0x0][0xa08] ;  /* 0x0002820000047ab9 */ /* 0x000fe20000000a00 */
[C---:B------:R-:W-:Y:S01]  /*13e50*/  IADD3 R2, P2, R24.reuse, UR6, RZ ;  /* 0x0000000618027c10 */ /* 0x040fe2000ff5e0ff */
[----:B------:R0:W-:Y:S03]  /*13e60*/  STL [R1+0x30], R0 ;  /* 0x0000300001007387 */ /* 0x0001e60000100800 */
[----:B------:R-:W-:Y:S01]  /*13e70*/  IADD3.X R3, R25, UR7, RZ, P2, !PT ;  /* 0x0000000719037c10 */ /* 0x000fe200097fe4ff */
[----:B------:R-:W-:Y:S01]  /*13e80*/  ULDC.64 UR6, c[0x0][0xa10] ;  /* 0x0002840000067ab9 */ /* 0x000fe20000000a00 */
[----:B------:R-:W-:Y:S01]  /*13e90*/  ISETP.NE.U32.AND P3, PT, RZ, UR8, PT ;  /* 0x00000008ff007c0c */ /* 0x000fe2000bf65070 */
[----:B------:R1:W5:Y:S01]  /*13ea0*/  @P1 LDG.E R8, desc[UR40][R4.64] ;  /* 0x0000002804081981 */ /* 0x000362000c1e1900 */
[----:B------:R-:W-:-:S02]  /*13eb0*/  IADD3 R6, P4, R24, UR4, RZ ;  /* 0x0000000418067c10 */ /* 0x000fc4000ff9e0ff */
[----:B------:R-:W-:Y:S01]  /*13ec0*/  ISETP.NE.AND.EX P3, PT, RZ, UR9, PT, P3 ;  /* 0x00000009ff007c0c */ /* 0x000fe2000bf65330 */
[----:B------:R-:W2:Y:S01]  /*13ed0*/  @P0 LDG.E R9, desc[UR40][R2.64] ;  /* 0x0000002802090981 */ /* 0x000ea2000c1e1900 */
[----:B------:R-:W-:Y:S01]  /*13ee0*/  IADD3.X R7, R25, UR5, RZ, P4, !PT ;  /* 0x0000000519077c10 */ /* 0x000fe2000a7fe4ff */
[----:B0-----:R-:W-:Y:S01]  /*13ef0*/  IMAD.MOV.U32 R0, RZ, RZ, RZ ;  /* 0x000000ffff007224 */ /* 0x001fe200078e00ff */
[----:B------:R-:W-:Y:S02]  /*13f00*/  ISETP.NE.U32.AND P1, PT, RZ, UR4, PT ;  /* 0x00000004ff007c0c */ /* 0x000fe4000bf25070 */
[----:B------:R-:W-:Y:S02]  /*13f10*/  ISETP.NE.U32.AND P2, PT, RZ, UR6, PT ;  /* 0x00000006ff007c0c */ /* 0x000fe4000bf45070 */
[----:B-1----:R-:W-:Y:S01]  /*13f20*/  IADD3 R4, P4, R24, UR6, RZ ;  /* 0x0000000618047c10 */ /* 0x002fe2000ff9e0ff */
[----:B------:R-:W-:Y:S01]  /*13f30*/  ULDC UR4, c[0x0][0x288] ;  /* 0x0000a20000047ab9 */ /* 0x000fe20000000800 */
[----:B------:R-:W-:-:S02]  /*13f40*/  ISETP.NE.AND.EX P1, PT, RZ, UR5, PT, P1 ;  /* 0x00000005ff007c0c */ /* 0x000fc4000bf25310 */
[C---:B------:R-:W-:Y:S02]  /*13f50*/  IADD3.X R5, R25.reuse, UR7, RZ, P4, !PT ;  /* 0x0000000719057c10 */ /* 0x040fe4000a7fe4ff */
[----:B------:R-:W-:Y:S02]  /*13f60*/  @P3 IADD3 R10, P4, R24, UR8, RZ ;  /* 0x00000008180a3c10 */ /* 0x000fe4000ff9e0ff */
[----:B------:R-:W-:Y:S02]  /*13f70*/  ISETP.NE.AND.EX P2, PT, RZ, UR7, PT, P2 ;  /* 0x00000007ff007c0c */ /* 0x000fe4000bf45320 */
[----:B------:R-:W-:Y:S02]  /*13f80*/  @P3 IADD3.X R11, R25, UR9, RZ, P4, !PT ;  /* 0x00000009190b3c10 */ /* 0x000fe4000a7fe4ff */
[----:B------:R-:W-:-:S06]  /*13f90*/  MOV R29, RZ ;  /* 0x000000ff001d7202 */ /* 0x000fcc0000000f00 */
        /* <DEDUP_REMOVED lines=14> */
[----:B--2---:R0:W-:Y:S01]  /*14080*/  STL [R1+0x1c], R9 ;  /* 0x00001c0901007387 */ /* 0x0041e20000100800 */
[----:B------:R-:W-:Y:S02]  /*14090*/  IMAD.MOV.U32 R12, RZ, RZ, R9 ;  /* 0x000000ffff0c7224 */ /* 0x000fe400078e0009 */
[----:B0-----:R-:W-:Y:S01]  /*140a0*/  IMAD.U32 R9, RZ, RZ, UR5 ;  /* 0x00000005ff097e24 */ /* 0x001fe2000f8e00ff */
[----:B----4-:R-:W-:Y:S06]  /*140b0*/  @P3 BRA `(.L_x_15036) ;  /* 0x0000000000143947 */ /* 0x010fec0003800000 */
[----:B------:R-:W-:Y:S05]  /*140c0*/  @!P0 BRA `(.L_x_15036) ;  /* 0x0000000000108947 */ /* 0x000fea0003800000 */
[----:B------:R-:W2:Y:S04]  /*140d0*/  LDG.E R11, desc[UR40][R2.64] ;  /* 0x00000028020b7981 */ /* 0x000ea8000c1e1900 */
[----:B------:R-:W2:Y:S02]  /*140e0*/  LDG.E R2, desc[UR40][R2.64+0x4] ;  /* 0x0000042802027981 */ /* 0x000ea4000c1e1900 */
[----:B--2---:R-:W-:-:S05]  /*140f0*/  IMAD.IADD R12, R2, 0x1, -R11 ;  /* 0x00000001020c7824 */ /* 0x004fca00078e0a0b */
[----:B------:R0:W-:Y:S02]  /*14100*/  STL [R1+0x1c], R12 ;  /* 0x00001c0c01007387 */ /* 0x0001e40000100800 */
.L_x_15036:
        /* <DEDUP_REMOVED lines=10> */
.L_x_15037:
[----:B------:R-:W-:Y:S05]  /*141b0*/  @!P1 BRA `(.L_x_15038) ;  /* 0x00000000000c9947 */ /* 0x000fea0003800000 */
[----:B------:R-:W2:Y:S04]  /*141c0*/  LDG.E R10, desc[UR40][R6.64] ;  /* 0x00000028060a7981 */ /* 0x000ea8000c1e1900 */
[----:B------:R-:W2:Y:S02]  /*141d0*/  LDG.E R6, desc[UR40][R6.64+0x4] ;  /* 0x0000042806067981 */ /* 0x000ea4000c1e1900 */
[----:B--2---:R-:W-:-:S07]  /*141e0*/  IMAD.IADD R10, R6, 0x1, -R10 ;  /* 0x00000001060a7824 */ /* 0x004fce00078e0a0a */
.L_x_15038:
[----:B-1----:R-:W2:Y:S01]  /*141f0*/  @P2 LDG.E R2, desc[UR40][R4.64] ;  /* 0x0000002804022981 */ /* 0x002ea2000c1e1900 */
[----:B------:R-:W1:Y:S01]  /*14200*/  LDC R3, c[0x0][0x448] ;  /* 0x00011200ff037b82 */ /* 0x000e620000000800 */
[----:B-----5:R-:W-:Y:S02]  /*14210*/  IADD3 R10, -R8, R10, RZ ;  /* 0x0000000a080a7210 */ /* 0x020fe40007ffe1ff */
[----:B------:R-:W2:Y:S01]  /*14220*/  @P2 LDG.E R4, desc[UR40][R4.64+0x4] ;  /* 0x0000042804042981 */ /* 0x000ea2000c1e1900 */
[----:B-1----:R-:W-:-:S13]  /*14230*/  ISETP.NE.AND P0, PT, R3, 0x1, PT ;  /* 0x000000010300780c */ /* 0x002fda0003f05270 */
[----:B------:R-:W1:Y:S01]  /*14240*/  @P0 LDC R3, c[0x0][0x450] ;  /* 0x00011400ff030b82 */ /* 0x000e620000000800 */
[----:B------:R-:W-:Y:S01]  /*14250*/  BSSY B0, `(.L_x_15039) ;  /* 0x00000ec000007945 */ /* 0x000fe20003800000 */
[----:B--2---:R-:W-:-:S06]  /*14260*/  @P2 IMAD.IADD R9, R4, 0x1, -R2 ;  /* 0x0000000104092824 */ /* 0x004fcc00078e0a02 */
[----:B------:R-:W2:Y:S01]  /*14270*/  @P0 LDC R4, c[0x0][0x44c] ;  /* 0x00011300ff040b82 */ /* 0x000ea20000000800 */
[----:B------:R-:W-:-:S04]  /*14280*/  IMAD R2, R17, 0xc0, RZ ;  /* 0x000000c011027824 */ /* 0x000fc800078e02ff */
[----:B------:R-:W-:-:S04]  /*14290*/  VIADD R2, R2, 0xbf ;  /* 0x000000bf02027836 */ /* 0x000fc80000000000 */
[----:B--2---:R-:W-:-:S05]  /*142a0*/  @P0 IMAD.HI.U32 R4, R2, R4, RZ ;  /* 0x0000000402040227 */ /* 0x004fca00078e00ff */
[----:B-1----:R-:W-:Y:S01]  /*142b0*/  @P0 SHF.R.U32.HI R2, RZ, R3, R4 ;  /* 0x00000003ff020219 */ /* 0x002fe20000011604 */
[----:B------:R-:W-:-:S05]  /*142c0*/  IMAD.IADD R3, R10, 0x1, R9 ;  /* 0x000000010a037824 */ /* 0x000fca00078e0209 */
[C---:B------:R-:W-:Y:S01]  /*142d0*/  IADD3 R20, R3.reuse, 0x80, -R12 ;  /* 0x0000008003147810 */ /* 0x040fe20007ffe80c */
[----:B------:R-:W-:-:S03]  /*142e0*/  VIADD R3, R3, 0x7f ;  /* 0x0000007f03037836 */ /* 0x000fc60000000000 */
[----:B------:R-:W-:Y:S02]  /*142f0*/  IADD3 R2, R20, R2, RZ ;  /* 0x0000000214027210 */ /* 0x000fe40007ffe0ff */
[----:B------:R-:W-:-:S04]  /*14300*/  SHF.R.S32.HI R4, RZ, 0x1f, R3 ;  /* 0x0000001fff047819 */ /* 0x000fc80000011403 */
[----:B------:R-:W-:Y:S02]  /*14310*/  LEA.HI R4, R4, R3, RZ, 0x7 ;  /* 0x0000000304047211 */ /* 0x000fe400078f38ff */
[----:B------:R-:W-:-:S04]  /*14320*/  SHF.R.S32.HI R3, RZ, 0x1f, R2 ;  /* 0x0000001fff037819 */ /* 0x000fc80000011402 */
[----:B------:R-:W-:Y:S02]  /*14330*/  LEA.HI R3, R3, R2, RZ, 0x7 ;  /* 0x0000000203037211 */ /* 0x000fe400078f38ff */
[----:B------:R-:W-:Y:S02]  /*14340*/  SHF.R.S32.HI R21, RZ, 0x7, R4 ;  /* 0x00000007ff157819 */ /* 0x000fe40000011404 */
[----:B------:R-:W-:-:S04]  /*14350*/  SHF.R.S32.HI R3, RZ, 0x7, R3 ;  /* 0x00000007ff037819 */ /* 0x000fc80000011403 */
[----:B------:R-:W-:-:S05]  /*14360*/  VIMNMX R2, R21, R3, PT ;  /* 0x0000000315027248 */ /* 0x000fca0003fe0100 */
[--C-:B------:R-:W-:Y:S02]  /*14370*/  IMAD R2, R2, 0x80, -R10.reuse ;  /* 0x0000008002027824 */ /* 0x100fe400078e0a0a */
[----:B------:R-:W-:-:S03]  /*14380*/  IMAD.MOV R10, RZ, RZ, -R10 ;  /* 0x000000ffff0a7224 */ /* 0x000fc600078e0a0a */
        /* <DEDUP_REMOVED lines=9> */
[----:B------:R-:W-:Y:S02]  /*14420*/  ISETP.GT.AND P1, PT, R4, R3, PT ;  /* 0x000000030400720c */ /* 0x000fe40003f24270 */
[----:B------:R-:W-:-:S11]  /*14430*/  PLOP3.LUT P0, PT, PT, PT, PT, 0x80, 0x0 ;  /* 0x000000000000781c */ /* 0x000fd60003f0f070 */
        /* <DEDUP_REMOVED lines=8> */
.L_x_15210:
[----:B--2---:R-:W-:Y:S02]  /*144c0*/  ISETP.NE.AND P0, PT, R14, RZ, PT ;  /* 0x000000ff0e00720c */ /* 0x004fe40003f05270 */
[----:B------:R-:W-:-:S11]  /*144d0*/  PLOP3.LUT P6, PT, PT, PT, PT, 0x8, 0x0 ;  /* 0x000000000000781c */ /* 0x000fd60003fce170 */
[----:B------:R-:W-:Y:S05]  /*144e0*/  @P0 BRA `(.L_x_15042) ;  /* 0x00000000000c0947 */ /* 0x000fea0003800000 */
[----:B------:R-:W-:-:S03]  /*144f0*/  UMOV UR4, 0xffffffff ;  /* 0xffffffff00047882 */ /* 0x000fc60000000000 */
[----:B------:R-:W-:Y:S05]  /*14500*/  BRA.DIV UR4, `(.L_x_15043) ;  /* 0x0000006604447947 */ /* 0x000fea000b800000 */
[----:B------:R-:W-:-:S13]  /*14510*/  ELECT P6, URZ, PT ;  /* 0x00000000003f782f */ /* 0x000fda00038c0000 */
.L_x_15042:
[----:B-1----:R-:W2:Y:S01]  /*14520*/  LDL R5, [R1+0x20] ;  /* 0x0000200001057983 */ /* 0x002ea20000100800 */
[----:B------:R-:W-:Y:S01]  /*14530*/  BSSY B1, `(.L_x_15044) ;  /* 0x0000008000017945 */ /* 0x000fe20003800000 */
[----:B--2---:R-:W-:-:S04]  /*14540*/  IADD3 R5, R5, 0x1, RZ ;  /* 0x0000000105057810 */ /* 0x004fc80007ffe0ff */
[----:B------:R-:W-:-:S04]  /*14550*/  LEA.HI R6, R5, R5, RZ, 0x1 ;  /* 0x0000000505067211 */ /* 0x000fc800078f08ff */
[----:B------:R-:W-:-:S05]  /*14560*/  LOP3.LUT R6, R6, 0xfffffffe, RZ, 0xc0, !PT ;  /* 0xfffffffe06067812 */ /* 0x000fca00078ec0ff */
[----:B------:R-:W-:-:S05]  /*14570*/  IMAD.IADD R5, R5, 0x1, -R6 ;  /* 0x0000000105057824 */ /* 0x000fca00078e0a06 */
[----:B------:R-:W-:-:S04]  /*14580*/  SHF.L.U32 R5, R5, 0x1f, RZ ;  /* 0x0000001f05057819 */ /* 0x000fc800000006ff */
[----:B------:R-:W1:Y:S02]  /*14590*/  SYNCS.PHASECHK.TRANS64.TRYWAIT P0, [R22+URZ+0x16820], R5 ;  /* 0x01682005160075a7 */ /* 0x000e64000800017f */
[----:B-1----:R-:W-:Y:S05]  /*145a0*/  @!P0 BRA `(.L_x_15045) ;  /* 0x00000064003c8947 */ /* 0x002fea0003800000 */
.L_x_15213:
[----:B------:R-:W-:Y:S05]  /*145b0*/  BSYNC B1 ;  /* 0x0000000000017941 */ /* 0x000fea0003800000 */
.L_x_15044:
[----:B------:R-:W-:Y:S04]  /*145c0*/  BSSY B1, `(.L_x_15046) ;  /* 0x0000050000017945 */ /* 0x000fe80003800000 */
[----:B------:R-:W-:Y:S05]  /*145d0*/  @!P6 BRA `(.L_x_15047) ;  /* 0x000000040038e947 */ /* 0x000fea0003800000 */
[----:B------:R-:W2:Y:S01]  /*145e0*/  LDL R6, [R1+0x4] ;  /* 0x0000040001067983 */ /* 0x000ea20000100800 */
[----:B-1----:R-:W-:Y:S01]  /*145f0*/  IMAD R5, R28, 0x8, R22 ;  /* 0x000000081c057824 */ /* 0x002fe200078e0216 */
[----:B------:R-:W1:Y:S01]  /*14600*/  S2R R7, SR_TID.X ;  /* 0x0000000000077919 */ /* 0x000e620000002100 */
[----:B------:R-:W-:Y:S01]  /*14610*/  BSSY B2, `(.L_x_15048) ;  /* 0x0000006000027945 */ /* 0x000fe20003800000 */
[----:B-1----:R-:W-:-:S04]  /*14620*/  LOP3.LUT R7, R7, 0x7f, RZ, 0xc0, !PT ;  /* 0x0000007f07077812 */ /* 0x002fc800078ec0ff */
[----:B------:R-:W-:Y:S02]  /*14630*/  ISETP.NE.AND P1, PT, R7, RZ, PT ;  /* 0x000000ff0700720c */ /* 0x000fe40003f25270 */
[----:B--2---:R-:W-:-:S04]  /*14640*/  SHF.L.U32 R6, R6, 0x1f, RZ ;  /* 0x0000001f06067819 */ /* 0x004fc800000006ff */
[----:B------:R-:W1:Y:S02]  /*14650*/  SYNCS.PHASECHK.TRANS64.TRYWAIT P0, [R5+URZ+0x168a0], R6 ;  /* 0x0168a006050075a7 */ /* 0x000e64000800017f */
[----:B-1----:R-:W-:Y:S05]  /*14660*/  @!P0 BRA `(.L_x_15049) ;  /* 0x0000006400208947 */ /* 0x002fea0003800000 */
.L_x_15214:
[----:B------:R-:W-:Y:S05]  /*14670*/  BSYNC B2 ;  /* 0x0000000000027941 */ /* 0x000fea0003800000 */
.L_x_15048:
        /* <DEDUP_REMOVED lines=9> */
.L_x_15051:
[----:B------:R-:W-:Y:S05]  /*14710*/  BSYNC B2 ;  /* 0x0000000000027941 */ /* 0x000fea0003800000 */
.L_x_15050:
[----:B------:R-:W-:Y:S01]  /*14720*/  IMAD.MOV.U32 R11, RZ, RZ, RZ ;  /* 0x000000ffff0b7224 */ /* 0x000fe200078e00ff */
[----:B------:R-:W-:Y:S01]  /*14730*/  LEA R7, R4, R0, 0x7 ;  /* 0x0000000004077211 */ /* 0x000fe200078e38ff */
[C---:B------:R-:W-:Y:S01]  /*14740*/  IMAD R8, R28.reuse, 0x4000, R22 ;  /* 0x000040001c087824 */ /* 0x040fe200078e0216 */
[----:B------:R-:W-:Y:S01]  /*14750*/  UIADD3 UR4, UP0, UR38, 0x570, URZ ;  /* 0x0000057026047890 */ /* 0x000fe2000ff1e03f */
[----:B------:R-:W-:Y:S01]  /*14760*/  PLOP3.LUT P0, PT, PT, PT, PT, 0x80, 0x0 ;  /* 0x000000000000781c */ /* 0x000fe20003f0f070 */
[----:B------:R-:W-:Y:S01]  /*14770*/  IMAD.SHL.U32 R10, R28, 0x2000, RZ ;  /* 0x000020001c0a7824 */ /* 0x000fe200078e00ff */
[----:B------:R-:W-:Y:S01]  /*14780*/  R2UR UR10, R11 ;  /* 0x000000000b0a72ca */ /* 0x000fe200000e0000 */
[----:B------:R-:W-:Y:S01]  /*14790*/  VIADD R7, R7, 0xffffff80 ;  /* 0xffffff8007077836 */ /* 0x000fe20000000000 */
[----:B------:R-:W-:Y:S01]  /*147a0*/  IADD3 R9, R5, 0x16890, RZ ;  /* 0x0001689005097810 */ /* 0x000fe20007ffe0ff */
[----:B------:R-:W-:Y:S01]  /*147b0*/  VIADD R8, R8, 0xe400 ;  /* 0x0000e40008087836 */ /* 0x000fe20000000000 */
[----:B------:R-:W-:Y:S01]  /*147c0*/  UIADD3.X UR5, URZ, UR39, URZ, UP0, !UPT ;  /* 0x000000273f057290 */ /* 0x000fe200087fe43f */
[----:B------:R-:W-:Y:S01]  /*147d0*/  UMOV UR6, 0x0 ;  /* 0x0000000000067882 */ /* 0x000fe20000000000 */
[----:B------:R-:W-:-:S10]  /*147e0*/  UMOV UR7, 0x12f00000 ;  /* 0x12f0000000077882 */ /* 0x000fd40000000000 */
.L_x_15052:
        /* <DEDUP_REMOVED lines=13> */
.L_x_15215:
[----:B------:R-:W-:Y:S05]  /*148c0*/  BSYNC B2 ;  /* 0x0000000000027941 */ /* 0x000fea0003800000 */
.L_x_15053:
[----:B------:R-:W-:Y:S01]  /*148d0*/  BSSY B2, `(.L_x_15055) ;  /* 0x000000b000027945 */ /* 0x000fe20003800000 */
[----:B------:R-:W-:Y:S02]  /*148e0*/  IMAD.MOV.U32 R8, RZ, RZ, 0x0 ;  /* 0x00000000ff087424 */ /* 0x000fe400078e00ff */
[----:B------:R-:W-:Y:S01]  /*148f0*/  IMAD.MOV.U32 R9, RZ, RZ, 0x12f00000 ;  /* 0x12f00000ff097424 */ /* 0x000fe200078e00ff */
[----:B------:R-:W-:Y:S06]  /*14900*/  @P1 BRA `(.L_x_15056) ;  /* 0x00000000001c1947 */ /* 0x000fec0003800000 */
[----:B0-----:R-:W0:Y:S01]  /*14910*/  S2R R12, SR_TID.X ;  /* 0x00000000000c7919 */ /* 0x001e220000002100 */
[----:B-12---:R-:W-:-:S04]  /*14920*/  IMAD.MOV.U32 R6, RZ, RZ, 0x4000 ;  /* 0x00004000ff067424 */ /* 0x006fc800078e00ff */
[----:B------:R3:W-:Y:S01]  /*14930*/  SYNCS.ARRIVE.TRANS64 RZ, [R5+URZ+0x168b0], R6 ;  /* 0x0168b00605ff79a7 */ /* 0x0007e2000800003f */
[----:B0-----:R-:W-:-:S04]  /*14940*/  LOP3.LUT R12, R12, 0x1f, RZ, 0xc0, !PT ;  /* 0x0000001f0c0c7812 */ /* 0x001fc800078ec0ff */
[----:B------:R-:W-:-:S13]  /*14950*/  ISETP.NE.AND P0, PT, R12, RZ, PT ;  /* 0x000000ff0c00720c */ /* 0x000fda0003f05270 */
[----:B---3--:R-:W-:Y:S05]  /*14960*/  @!P0 BRA `(.L_x_15056) ;  /* 0x0000000000048947 */ /* 0x008fea0003800000 */
[----:B------:R-:W-:Y:S01]  /*14970*/  BPT.TRAP 0x1 ;  /* 0x000000040000795c */ /* 0x000fe20000300000 */
.L_x_15056:
[----:B------:R-:W-:Y:S05]  /*14980*/  BSYNC B2 ;  /* 0x0000000000027941 */ /* 0x000fea0003800000 */
.L_x_15055:
[----:B------:R-:W-:Y:S01]  /*14990*/  R2UR UR10, R11 ;  /* 0x000000000b0a72ca */ /* 0x000fe200000e0000 */
[----:B-12---:R-:W-:Y:S01]  /*149a0*/  IMAD R6, R10, 0x2, R22 ;  /* 0x000000020a067824 */ /* 0x006fe200078e0216 */
[----:B------:R-:W-:Y:S01]  /*149b0*/  R2UR UR6, R8 ;  /* 0x00000000080672ca */ /* 0x000fe200000e0000 */
[----:B------:R-:W-:Y:S01]  /*149c0*/  UIADD3 UR4, UP0, UR38, 0x670, URZ ;  /* 0x0000067026047890 */ /* 0x000fe2000ff1e03f */
[----:B------:R-:W-:Y:S01]  /*149d0*/  R2UR UR7, R9 ;  /* 0x00000000090772ca */ /* 0x000fe200000e0000 */
[----:B------:R-:W-:Y:S01]  /*149e0*/  VIADD R6, R6, 0x400 ;  /* 0x0000040006067836 */ /* 0x000fe20000000000 */
[----:B------:R-:W-:Y:S01]  /*149f0*/  PLOP3.LUT P0, PT, PT, PT, PT, 0x80, 0x0 ;  /* 0x000000000000781c */ /* 0x000fe20003f0f070 */
[----:B------:R-:W-:Y:S01]  /*14a00*/  UIADD3.X UR5, URZ, UR39, URZ, UP0, !UPT ;  /* 0x000000273f057290 */ /* 0x000fe200087fe43f */
[----:B------:R-:W-:-:S11]  /*14a10*/  IADD3 R5, R5, 0x168b0, RZ ;  /* 0x000168b005057810 */ /* 0x000fd60007ffe0ff */
.L_x_15057:
        /* <DEDUP_REMOVED lines=10> */
.L_x_15047:
[----:B------:R-:W-:Y:S05]  /*14ac0*/  BSYNC B1 ;  /* 0x0000000000017941 */ /* 0x000fea0003800000 */
.L_x_15046:
[----:B------:R-:W2:Y:S01]  /*14ad0*/  LDL.LU R8, [R1+0x4] ;  /* 0x0000040001087983 */ /* 0x000ea20000300800 */
[----:B------:R-:W-:Y:S01]  /*14ae0*/  VIADD R28, R28, 0x1 ;  /* 0x000000011c1c7836 */ /* 0x000fe20000000000 */
[----:B------:R-:W-:Y:S01]  /*14af0*/  PLOP3.LUT P0, PT, PT, PT, PT, 0x8, 0x0 ;  /* 0x000000000000781c */ /* 0x000fe20003f0e170 */
[----:B------:R-:W-:-:S03]  /*14b00*/  VIADD R4, R4, 0xfffffffe ;  /* 0xfffffffe04047836 */ /* 0x000fc60000000000 */
[----:B------:R-:W-:Y:S02]  /*14b10*/  ISETP.NE.AND P1, PT, R28, 0x2, PT ;  /* 0x000000021c00780c */ /* 0x000fe40003f25270 */
[----:B------:R-:W-:Y:S02]  /*14b20*/  ISETP.GE.AND P2, PT, R4, R3, PT ;  /* 0x000000030400720c */ /* 0x000fe40003f46270 */
[----:B-1----:R-:W-:Y:S02]  /*14b30*/  SEL R5, RZ, 0x1, P1 ;  /* 0x00000001ff057807 */ /* 0x002fe40000800000 */
[----:B------:R-:W-:Y:S02]  /*14b40*/  SEL R28, R28, RZ, P1 ;  /* 0x000000ff1c1c7207 */ /* 0x000fe40000800000 */
[----:B--2---:R-:W-:-:S05]  /*14b50*/  LOP3.LUT R8, R8, R5, RZ, 0x3c, !PT ;  /* 0x0000000508087212 */ /* 0x004fca00078e3cff */
[----:B------:R1:W-:Y:S02]  /*14b60*/  STL [R1+0x4], R8 ;  /* 0x0000040801007387 */ /* 0x0003e40000100800 */
[----:B------:R-:W-:Y:S05]  /*14b70*/  @!P2 BRA `(.L_x_15040) ;  /* 0x000000040064a947 */ /* 0x000fea0003800000 */
.L_x_15070:
[----:B------:R-:W-:Y:S05]  /*14b80*/  YIELD ;  /* 0x0000000000007946 */ /* 0x000fea0003800000 */
[----:B------:R-:W-:Y:S04]  /*14b90*/  BSSY B1, `(.L_x_15058) ;  /* 0x000004d000017945 */ /* 0x000fe80003800000 */
[----:B--2---:R-:W-:Y:S05]  /*14ba0*/  @!P6 BRA `(.L_x_15059) ;  /* 0x00000004002ce947 */ /* 0x004fea0003800000 */
[----:B------:R-:W2:Y:S01]  /*14bb0*/  LDL R6, [R1+0x4] ;  /* 0x0000040001067983 */ /* 0x000ea20000100800 */
[----:B------:R-:W3:Y:S02]  /*14bc0*/  S2R R5, SR_TID.X ;  /* 0x0000000000057919 */ /* 0x000ee40000002100 */
[----:B---3--:R-:W-:Y:S01]  /*14bd0*/  LOP3.LUT R7, R5, 0x7f, RZ, 0xc0, !PT ;  /* 0x0000007f05077812 */ /* 0x008fe200078ec0ff */
[----:B------:R-:W-:Y:S01]  /*14be0*/  IMAD R5, R28, 0x8, R22 ;  /* 0x000000081c057824 */ /* 0x000fe200078e0216 */
[----:B------:R-:W-:Y:S02]  /*14bf0*/  BSSY B2, `(.L_x_15060) ;  /* 0x0000005000027945 */ /* 0x000fe40003800000 */
[----:B------:R-:W-:Y:S02]  /*14c00*/  ISETP.NE.AND P2, PT, R7, RZ, PT ;  /* 0x000000ff0700720c */ /* 0x000fe40003f45270 */
[----:B--2---:R-:W-:-:S04]  /*14c10*/  SHF.L.U32 R6, R6, 0x1f, RZ ;  /* 0x0000001f06067819 */ /* 0x004fc800000006ff */
[----:B------:R-:W2:Y:S02]  /*14c20*/  SYNCS.PHASECHK.TRANS64.TRYWAIT P1, [R5+URZ+0x168a0], R6 ;  /* 0x0168a006050075a7 */ /* 0x000ea4000802017f */
[----:B--2---:R-:W-:Y:S05]  /*14c30*/  @!P1 BRA `(.L_x_15061) ;  /* 0x0000005c00d49947 */ /* 0x004fea0003800000 */
.L_x_15216:
[----:B------:R-:W-:Y:S05]  /*14c40*/  BSYNC B2 ;  /* 0x0000000000027941 */ /* 0x000fea0003800000 */
.L_x_15060:
[----:B------:R-:W-:Y:S04]  /*14c50*/  BSSY B2, `(.L_x_15062) ;  /* 0x0000009000027945 */ /* 0x000fe80003800000 */
[----:B------:R-:W-:Y:S05]  /*14c60*/  @P2 BRA `(.L_x_15063) ;  /* 0x00000000001c2947 */ /* 0x000fea0003800000 */
[----:B------:R-:W1:Y:S02]  /*14c70*/  S2R R7, SR_TID.X ;  /* 0x0000000000077919 */ /* 0x000e640000002100 */
[----:B-1----:R-:W-:Y:S02]  /*14c80*/  LOP3.LUT R8, R7, 0x1f, RZ, 0xc0, !PT ;  /* 0x0000001f07087812 */ /* 0x002fe400078ec0ff */
[----:B------:R-:W-:Y:S02]  /*14c90*/  MOV R7, 0x4000 ;  /* 0x0000400000077802 */ /* 0x000fe40000000f00 */
[----:B------:R-:W-:Y:S02]  /*14ca0*/  ISETP.NE.AND P1, PT, R8, RZ, PT ;  /* 0x000000ff0800720c */ /* 0x000fe40003f25270 */
[----:B------:R3:W-:Y:S11]  /*14cb0*/  SYNCS.ARRIVE.TRANS64 RZ, [R5+URZ+0x16890], R7 ;  /* 0x0168900705ff79a7 */ /* 0x0007f6000800003f */
[----:B---3--:R-:W-:Y:S05]  /*14cc0*/  @!P1 BRA `(.L_x_15063) ;  /* 0x0000000000049947 */ /* 0x008fea0003800000 */
[----:B------:R-:W-:Y:S01]  /*14cd0*/  BPT.TRAP 0x1 ;  /* 0x000000040000795c */ /* 0x000fe20000300000 */
.L_x_15063:
[----:B------:R-:W-:Y:S05]  /*14ce0*/  BSYNC B2 ;  /* 0x0000000000027941 */ /* 0x000fea0003800000 */
.L_x_15062:
[----:B------:R-:W-:Y:S01]  /*14cf0*/  IMAD.MOV.U32 R11, RZ, RZ, RZ ;  /* 0x000000ffff0b7224 */ /* 0x000fe200078e00ff */
[----:B------:R-:W-:Y:S01]  /*14d00*/  UIADD3 UR4, UP0, UR38, 0x570, URZ ;  /* 0x0000057026047890 */ /* 0x000fe2000ff1e03f */
[----:B------:R-:W-:Y:S01]  /*14d10*/  IMAD R7, R28, 0x4000, R22 ;  /* 0x000040001c077824 */ /* 0x000fe200078e0216 */
[----:B------:R-:W-:Y:S01]  /*14d20*/  PLOP3.LUT P1, PT, PT, PT, PT, 0x80, 0x0 ;  /* 0x000000000000781c */ /* 0x000fe20003f2f070 */
[----:B-1----:R-:W-:Y:S01]  /*14d30*/  IMAD R8, R4, 0x80, R0 ;  /* 0x0000008004087824 */ /* 0x002fe200078e0200 */
[----:B------:R-:W-:Y:S01]  /*14d40*/  R2UR UR10, R11 ;  /* 0x000000000b0a72ca */ /* 0x000fe200000e0000 */
[----:B------:R-:W-:Y:S01]  /*14d50*/  VIADD R9, R5, 0x16890 ;  /* 0x0001689005097836 */ /* 0x000fe20000000000 */
[----:B------:R-:W-:Y:S01]  /*14d60*/  IADD3 R10, R7, 0xe400, RZ ;  /* 0x0000e400070a7810 */ /* 0x000fe20007ffe0ff */
[----:B------:R-:W-:Y:S01]  /*14d70*/  UIADD3.X UR5, URZ, UR39, URZ, UP0, !UPT ;  /* 0x000000273f057290 */ /* 0x000fe200087fe43f */
[----:B------:R-:W-:Y:S01]  /*14d80*/  UMOV UR6, 0x0 ;  /* 0x0000000000067882 */ /* 0x000fe20000000000 */
[----:B------:R-:W-:-:S10]  /*14d90*/  UMOV UR7, 0x12f00000 ;  /* 0x12f0000000077882 */ /* 0x000fd40000000000 */
.L_x_15064:
        /* <DEDUP_REMOVED lines=13> */
.L_x_15217:
[----:B------:R-:W-:Y:S05]  /*14e70*/  BSYNC B2 ;  /* 0x0000000000027941 */ /* 0x000fea0003800000 */
.L_x_15065:
[----:B------:R-:W-:Y:S01]  /*14e80*/  BSSY B2, `(.L_x_15067) ;  /* 0x000000b000027945 */ /* 0x000fe20003800000 */
[----:B0-----:R-:W-:Y:S02]  /*14e90*/  IMAD.MOV.U32 R12, RZ, RZ, 0x0 ;  /* 0x00000000ff0c7424 */ /* 0x001fe400078e00ff */
[----:B------:R-:W-:Y:S01]  /*14ea0*/  IMAD.MOV.U32 R13, RZ, RZ, 0x12f00000 ;  /* 0x12f00000ff0d7424 */ /* 0x000fe200078e00ff */
[----:B------:R-:W-:Y:S06]  /*14eb0*/  @P2 BRA `(.L_x_15068) ;  /* 0x00000000001c2947 */ /* 0x000fec0003800000 */
[----:B------:R-:W0:Y:S01]  /*14ec0*/  S2R R9, SR_TID.X ;  /* 0x0000000000097919 */ /* 0x000e220000002100 */
[----:B-12---:R-:W-:-:S04]  /*14ed0*/  IMAD.MOV.U32 R6, RZ, RZ, 0x4000 ;  /* 0x00004000ff067424 */ /* 0x006fc800078e00ff */
[----:B------:R3:W-:Y:S01]  /*14ee0*/  SYNCS.ARRIVE.TRANS64 RZ, [R5+URZ+0x168b0], R6 ;  /* 0x0168b00605ff79a7 */ /* 0x0007e2000800003f */
[----:B0-----:R-:W-:-:S04]  /*14ef0*/  LOP3.LUT R9, R9, 0x1f, RZ, 0xc0, !PT ;  /* 0x0000001f09097812 */ /* 0x001fc800078ec0ff */
[----:B------:R-:W-:-:S13]  /*14f00*/  ISETP.NE.AND P1, PT, R9, RZ, PT ;  /* 0x000000ff0900720c */ /* 0x000fda0003f25270 */
[----:B---3--:R-:W-:Y:S05]  /*14f10*/  @!P1 BRA `(.L_x_15068) ;  /* 0x0000000000049947 */ /* 0x008fea0003800000 */
[----:B------:R-:W-:Y:S01]  /*14f20*/  BPT.TRAP 0x1 ;  /* 0x000000040000795c */ /* 0x000fe20000300000 */
.L_x_15068:
[----:B------:R-:W-:Y:S05]  /*14f30*/  BSYNC B2 ;  /* 0x0000000000027941 */ /* 0x000fea0003800000 */
.L_x_15067:
[----:B------:R-:W-:Y:S01]  /*14f40*/  R2UR UR10, R11 ;  /* 0x000000000b0a72ca */ /* 0x000fe200000e0000 */
[----:B------:R-:W-:Y:S01]  /*14f50*/  UIADD3 UR4, UP0, UR38, 0x670, URZ ;  /* 0x0000067026047890 */ /* 0x000fe2000ff1e03f */
[----:B------:R-:W-:Y:S01]  /*14f60*/  R2UR UR6, R12 ;  /* 0x000000000c0672ca */ /* 0x000fe200000e0000 */
[----:B------:R-:W-:Y:S01]  /*14f70*/  VIADD R7, R7, 0x400 ;  /* 0x0000040007077836 */ /* 0x000fe20000000000 */
[----:B------:R-:W-:Y:S01]  /*14f80*/  R2UR UR7, R13 ;  /* 0x000000000d0772ca */ /* 0x000fe200000e0000 */
[----:B------:R-:W-:Y:S01]  /*14f90*/  UIADD3.X UR5, URZ, UR39, URZ, UP0, !UPT ;  /* 0x000000273f057290 */ /* 0x000fe200087fe43f */
[----:B------:R-:W-:Y:S02]  /*14fa0*/  PLOP3.LUT P1, PT, PT, PT, PT, 0x80, 0x0 ;  /* 0x000000000000781c */ /* 0x000fe40003f2f070 */
[----:B-12---:R-:W-:-:S11]  /*14fb0*/  IADD3 R5, R5, 0x168b0, RZ ;  /* 0x000168b005057810 */ /* 0x006fd60007ffe0ff */
.L_x_15069:
        /* <DEDUP_REMOVED lines=10> */
.L_x_15059:
[----:B------:R-:W-:Y:S05]  /*15060*/  BSYNC B1 ;  /* 0x0000000000017941 */ /* 0x000fea0003800000 */
.L_x_15058:
        /* <DEDUP_REMOVED lines=10> */
.L_x_15040:
[----:B------:R-:W-:Y:S05]  /*15110*/  BSYNC B0 ;  /* 0x0000000000007941 */ /* 0x000fea0003800000 */
.L_x_15039:
        /* <DEDUP_REMOVED lines=11> */
[----:B------:R-:W-:-:S05]  /*151d0*/  IMAD.IADD R2, R20, 0x1, R2 ;  /* 0x0000000114027824 */ /* 0x000fca00078e0202 */
[----:B------:R-:W-:-:S04]  /*151e0*/  SHF.R.S32.HI R0, RZ, 0x1f, R2 ;  /* 0x0000001fff007819 */ /* 0x000fc80000011402 */
[----:B------:R-:W-:-:S04]  /*151f0*/  LEA.HI R0, R0, R2, RZ, 0x7 ;  /* 0x0000000200007211 */ /* 0x000fc800078f38ff */
        /* <DEDUP_REMOVED lines=18> */
[----:B------:R-:W4:Y:S01]  /*15320*/  POPC R7, R4 ;  /* 0x0000000400077309 */ /* 0x000f220000000000 */
[----:B---3--:R-:W4:Y:S02]  /*15330*/  SHFL.IDX PT, R0, R3, R0, 0x1f ;  /* 0x00001f0003007589 */ /* 0x008f2400000e0000 */
[----:B----4-:R-:W-:Y:S01]  /*15340*/  IADD3 R16, R0, UR36, R7 ;  /* 0x0000002400107c10 */ /* 0x010fe2000fffe007 */
[----:B------:R-:W-:Y:S06]  /*15350*/  BRA `(.L_x_15073) ;  /* 0x00000034000c7947 */ /* 0x000fec0003800000 */
.L_x_15072:
        /* <DEDUP_REMOVED lines=12> */
[----:B--2---:R-:W-:Y:S02]  /*15420*/  IMAD.U32 R6, RZ, RZ, UR8 ;  /* 0x00000008ff067e24 */ /* 0x004fe4000f8e00ff */
[----:B------:R-:W-:-:S02]  /*15430*/  IMAD.U32 R7, RZ, RZ, UR9 ;  /* 0x00000009ff077e24 */ /* 0x000fc4000f8e00ff */
[----:B------:R-:W-:Y:S02]  /*15440*/  IMAD.U32 R11, RZ, RZ, UR5 ;  /* 0x00000005ff0b7e24 */ /* 0x000fe4000f8e00ff */
[----:B-1----:R-:W-:Y:S02]  /*15450*/  IMAD.MOV.U32 R8, RZ, RZ, 0x70 ;  /* 0x00000070ff087424 */ /* 0x002fe400078e00ff */
[----:B0-----:R-:W-:Y:S02]  /*15460*/  IMAD.MOV.U32 R12, RZ, RZ, 0x1 ;  /* 0x00000001ff0c7424 */ /* 0x001fe400078e00ff */
[----:B------:R-:W-:-:S07]  /*15470*/  IMAD.MOV.U32 R13, RZ, RZ, RZ ;  /* 0x000000ffff0d7224 */ /* 0x000fce00078e00ff */
[----:B------:R-:W-:-:S07]  /*15480*/  LEPC R20, `(.L_x_15075) ;  /* 0x000000001014794e */ /* 0x000fce0000000000 */
[----:B---3--:R-:W-:Y:S05]  /*15490*/  CALL.ABS.NOINC R2 ;  /* 0x0000000002007343 */ /* 0x008fea0003c00000 */
.L_x_15075:
[----:B------:R-:W-:Y:S05]  /*154a0*/  BSYNC B6 ;  /* 0x0000000000067941 */ /* 0x000fea0003800000 */
.L_x_15074:
        /* <DEDUP_REMOVED lines=8> */
[----:B------:R3:W4:Y:S01]  /*15530*/  LDC.64 R2, c[0x4][R0] ;  /* 0x0100000000027b82 */ /* 0x0007220000000a00 */
[----:B------:R-:W-:Y:S01]  /*15540*/  IMAD.U32 R4, RZ, RZ, UR6 ;  /* 0x00000006ff047e24 */ /* 0x000fe2000f8e00ff */
[----:B------:R-:W-:Y:S01]  /*15550*/  MOV R10, UR4 ;  /* 0x00000004000a7c02 */ /* 0x000fe20008000f00 */
[----:B------:R-:W-:Y:S02]  /*15560*/  IMAD.U32 R5, RZ, RZ, UR7 ;  /* 0x00000007ff057e24 */ /* 0x000fe4000f8e00ff */
[----:B--2---:R-:W-:Y:S02]  /*15570*/  IMAD.U32 R6, RZ, RZ, UR8 ;  /* 0x00000008ff067e24 */ /* 0x004fe4000f8e00ff */
[----:B------:R-:W-:-:S02]  /*15580*/  IMAD.U32 R7, RZ, RZ, UR9 ;  /* 0x00000009ff077e24 */ /* 0x000fc4000f8e00ff */
[----:B------:R-:W-:Y:S02]  /*15590*/  IMAD.U32 R11, RZ, RZ, UR5 ;  /* 0x00000005ff0b7e24 */ /* 0x000fe4000f8e00ff */
[----:B-1----:R-:W-:Y:S02]  /*155a0*/  IMAD.MOV.U32 R8, RZ, RZ, 0x70 ;  /* 0x00000070ff087424 */ /* 0x002fe400078e00ff */
[----:B0-----:R-:W-:Y:S02]  /*155b0*/  IMAD.MOV.U32 R12, RZ, RZ, 0x1 ;  /* 0x00000001ff0c7424 */ /* 0x001fe400078e00ff */
[----:B---3--:R-:W-:-:S07]  /*155c0*/  IMAD.MOV.U32 R13, RZ, RZ, RZ ;  /* 0x000000ffff0d7224 */ /* 0x008fce00078e00ff */
[----:B------:R-:W-:-:S07]  /*155d0*/  LEPC R20, `(.L_x_15078) ;  /* 0x000000001014794e */ /* 0x000fce0000000000 */
[----:B----4-:R-:W-:Y:S05]  /*155e0*/  CALL.ABS.NOINC R2 ;  /* 0x0000000002007343 */ /* 0x010fea0003c00000 */
.L_x_15078:
        /* <DEDUP_REMOVED lines=16> */
.L_x_15077:
[----:B------:R-:W-:Y:S05]  /*156f0*/  BSYNC B6 ;  /* 0x0000000000067941 */ /* 0x000fea0003800000 */
.L_x_15076:
[----:B------:R-:W-:Y:S01]  /*15700*/  ULDC.64 UR4, c[0x0][0x9f8] ;  /* 0x00027e0000047ab9 */ /* 0x000fe20000000a00 */
[----:B------:R-:W3:Y:S01]  /*15710*/  LDL R20, [R1+0x14] ;  /* 0x0000140001147983 */ /* 0x000ee20000100800 */
[----:B------:R-:W-:Y:S01]  /*15720*/  ISETP.NE.U32.AND P0, PT, RZ, UR4, PT ;  /* 0x00000004ff007c0c */ /* 0x000fe2000bf05070 */
[----:B------:R-:W4:Y:S03]  /*15730*/  LDC.64 R2, c[0x0][0x418] ;  /* 0x00010600ff027b82 */ /* 0x000f260000000a00 */
[----:B------:R-:W-:-:S13]  /*15740*/  ISETP.NE.AND.EX P0, PT, RZ, UR5, PT, P0 ;  /* 0x00000005ff007c0c */ /* 0x000fda000bf05300 */
[----:B------:R-:W-:-:S04]  /*15750*/  @P0 IADD3 R24, P1, R24, UR4, RZ ;  /* 0x0000000418180c10 */ /* 0x000fc8000ff3e0ff */
[----:B------:R-:W-:Y:S01]  /*15760*/  @P0 IADD3.X R25, R25, UR5, RZ, P1, !PT ;  /* 0x0000000519190c10 */ /* 0x000fe20008ffe4ff */
[----:B------:R-:W-:-:S04]  /*15770*/  ULDC.64 UR4, c[0x0][0xa08] ;  /* 0x0002820000047ab9 */ /* 0x000fc80000000a00 */
[----:B------:R3:W5:Y:S01]  /*15780*/  @P0 LDG.E R26, desc[UR40][R24.64] ;  /* 0x00000028181a0981 */ /* 0x000762000c1e1900 */
[----:B----4-:R-:W-:Y:S01]  /*15790*/  LOP3.LUT P0, RZ, R2, UR4, RZ, 0xfc, !PT ;  /* 0x0000000402ff7c12 */ /* 0x010fe2000f80fcff */
[----:B------:R-:W-:-:S03]  /*157a0*/  UMOV UR4, 0xffffffff ;  /* 0xffffffff00047882 */ /* 0x000fc60000000000 */
[----:B------:R-:W-:Y:S01]  /*157b0*/  LOP3.LUT P0, RZ, R3, UR5, RZ, 0xfc, P0 ;  /* 0x0000000503ff7c12 */ /* 0x000fe2000800fcff */
[----:B---3--:R-:W-:Y:S01]  /*157c0*/  VIADD R25, R20, 0xffffffff ;  /* 0xffffffff14197836 */ /* 0x008fe20000000000 */
[----:B-----5:R-:W-:Y:S02]  /*157d0*/  SHF.R.S32.HI R7, RZ, 0x1f, R26 ;  /* 0x0000001fff077819 */ /* 0x020fe4000001141a */
[----:B------:R-:W-:-:S03]  /*157e0*/  SEL R24, R26, RZ, !P0 ;  /* 0x000000ff1a187207 */ /* 0x000fc60004000000 */
[----:B------:R3:W-:Y:S01]  /*157f0*/  STL [R1+0x8], R7 ;  /* 0x0000080701007387 */ /* 0x0007e20000100800 */
[----:B------:R-:W-:Y:S05]  /*15800*/  BRA.DIV UR4, `(.L_x_15079) ;  /* 0x0000005604087947 */ /* 0x000fea000b800000 */
[----:B------:R-:W4:Y:S02]  /*15810*/  S2R R0, SR_TID.X ;  /* 0x0000000000007919 */ /* 0x000f240000002100 */
[----:B----4-:R-:W-:-:S04]  /*15820*/  SHF.R.U32.HI R0, RZ, 0x5, R0 ;  /* 0x00000005ff007819 */ /* 0x010fc80000011600 */
[----:B------:R-:W-:-:S05]  /*15830*/  LOP3.LUT R0, R0, 0x3, RZ, 0xc0, !PT ;  /* 0x0000000300007812 */ /* 0x000fca00078ec0ff */
[----:B------:R4:W0:Y:S02]  /*15840*/  SHFL.IDX PT, R14, R0, RZ, 0x1f ;  /* 0x00001fff000e7589 */ /* 0x00082400000e0000 */
.L_x_15220:
[----:B----4-:R-:W4:Y:S01]  /*15850*/  LDL.LU R0, [R1] ;  /* 0x0000000001007983 */ /* 0x010f220000300800 */
[----:B------:R-:W-:Y:S02]  /*15860*/  PLOP3.LUT P1, PT, PT, PT, PT, 0x8, 0x0 ;  /* 0x000000000000781c */ /* 0x000fe40003f2e170 */
[----:B0-----:R-:W-:Y:S02]  /*15870*/  ISETP.NE.AND P0, PT, R14, RZ, PT ;  /* 0x000000ff0e00720c */ /* 0x001fe40003f05270 */
[----:B----4-:R-:W-:-:S09]  /*15880*/  LOP3.LUT R0, R0, 0xfffffffe, RZ, 0xc0, !PT ;  /* 0xfffffffe00007812 */ /* 0x010fd200078ec0ff */
[----:B------:R-:W-:-:S05]  /*15890*/  @P1 LOP3.LUT R0, R0, 0x1, RZ, 0xfc, !PT ;  /* 0x0000000100001812 */ /* 0x000fca00078efcff */
[----:B------:R0:W-:Y:S01]  /*158a0*/  STL [R1], R0 ;  /* 0x0000000001007387 */ /* 0x0001e20000100800 */
[----:B------:R-:W-:Y:S05]  /*158b0*/  @P0 BRA `(.L_x_15080) ;  /* 0x0000000000f40947 */ /* 0x000fea0003800000 */
[----:B------:R-:W-:-:S03]  /*158c0*/  UMOV UR4, 0xffffffff ;  /* 0xffffffff00047882 */ /* 0x000fc60000000000 */
[----:B------:R-:W-:Y:S05]  /*158d0*/  BRA.DIV UR4, `(.L_x_15081) ;  /* 0x0000005604087947 */ /* 0x000fea000b800000 */
[----:B------:R-:W-:-:S13]  /*158e0*/  ELECT P6, URZ, PT ;  /* 0x00000000003f782f */ /* 0x000fda00038c0000 */
.L_x_15223:
[----:B------:R-:W-:Y:S05]  /*158f0*/  @!P6 BRA `(.L_x_15080) ;  /* 0x0000000000e4e947 */ /* 0x000fea0003800000 */
[----:B------:R-:W-:-:S04]  /*15900*/  ISETP.NE.U32.AND P0, PT, R2, RZ, PT ;  /* 0x000000ff0200720c */ /* 0x000fc80003f05070 */
[----:B------:R-:W-:-:S13]  /*15910*/  ISETP.NE.AND.EX P0, PT, R3, RZ, PT, P0 ;  /* 0x000000ff0300720c */ /* 0x000fda0003f05300 */
[----:B------:R-:W-:Y:S05]  /*15920*/  @!P0 BRA `(.L_x_15082) ;  /* 0x0000000000448947 */ /* 0x000fea0003800000 */
[----:B--2---:R-:W2:Y:S01]  /*15930*/  LDC R6, c[0x0][0x43c] ;  /* 0x00010f00ff067b82 */ /* 0x004ea20000000800 */
[----:B------:R-:W-:Y:S01]  /*15940*/  ULDC.64 UR4, c[0x0][0x428] ;  /* 0x00010a0000047ab9 */ /* 0x000fe20000000a00 */
[----:B--2---:R-:W-:-:S13]  /*15950*/  ISETP.NE.AND P0, PT, R6, 0x1, PT ;  /* 0x000000010600780c */ /* 0x004fda0003f05270 */
[----:B------:R-:W0:Y:S02]  /*15960*/  @P0 LDC.64 R4, c[0x0][0x440] ;  /* 0x00011000ff040b82 */ /* 0x000e240000000a00 */
[----:B0-----:R-:W-:Y:S01]  /*15970*/  @P0 IMAD.HI.U32 R0, R25, R4, RZ ;  /* 0x0000000419000227 */ /* 0x001fe200078e00ff */
        /* <DEDUP_REMOVED lines=12> */
.L_x_15082:
[----:B0-----:R-:W-:Y:S01]  /*15a40*/  IMAD R0, R23, 0x8, R22 ;  /* 0x0000000817007824 */ /* 0x001fe200078e0216 */
[----:B----4-:R-:W-:-:S04]  /*15a50*/  SHF.L.U32 R2, R27, 0x1f, RZ ;  /* 0x0000001f1b027819 */ /* 0x010fc800000006ff */
[----:B------:R-:W0:Y:S02]  /*15a60*/  SYNCS.PHASECHK.TRANS64.TRYWAIT P0, [R0+URZ+0x16840], R2 ;  /* 0x01684002000075a7 */ /* 0x000e24000800017f */
[----:B0-----:R-:W-:Y:S05]  /*15a70*/  @!P0 BRA `(.L_x_15083) ;  /* 0x0000005000c08947 */ /* 0x001fea0003800000 */
.L_x_15224:
[----:B------:R-:W4:Y:S02]  /*15a80*/  S2R R3, SR_TID.X ;  /* 0x0000000000037919 */ /* 0x000f240000002100 */
[----:B----4-:R-:W-:-:S04]  /*15a90*/  LOP3.LUT R3, R3, 0x7f, RZ, 0xc0, !PT ;  /* 0x0000007f03037812 */ /* 0x010fc800078ec0ff */
[----:B------:R-:W-:-:S13]  /*15aa0*/  ISETP.NE.AND P0, PT, R3, RZ, PT ;  /* 0x000000ff0300720c */ /* 0x000fda0003f05270 */
        /* <DEDUP_REMOVED lines=8> */
.L_x_15084:
[----:B0-----:R-:W4:Y:S01]  /*15b30*/  LDL.LU R2, [R1] ;  /* 0x0000000001027983 */ /* 0x001f220000300800 */
[----:B------:R-:W-:Y:S01]  /*15b40*/  R2UR UR9, R0 ;  /* 0x00000000000972ca */ /* 0x000fe200000e0000 */
[----:B------:R-:W-:Y:S01]  /*15b50*/  UIADD3 UR6, UP0, UR38, 0x370, URZ ;  /* 0x0000037026067890 */ /* 0x000fe2000ff1e03f */
[----:B------:R-:W-:Y:S01]  /*15b60*/  LEA R0, R23, R22, 0xe ;  /* 0x0000001617007211 */ /* 0x000fe200078e70ff */
[----:B------:R-:W-:Y:S01]  /*15b70*/  UMOV UR5, 0x14f00000 ;  /* 0x14f0000000057882 */ /* 0x000fe20000000000 */
[----:B------:R-:W-:Y:S01]  /*15b80*/  R2UR UR11, R25 ;  /* 0x00000000190b72ca */ /* 0x000fe200000e0000 */
[----:B------:R-:W-:Y:S01]  /*15b90*/  UIADD3.X UR7, URZ, UR39, URZ, UP0, !UPT ;  /* 0x000000273f077290 */ /* 0x000fe200087fe43f */
[----:B------:R-:W-:Y:S01]  /*15ba0*/  R2UR UR4, R29 ;  /* 0x000000001d0472ca */ /* 0x000fe200000e0000 */
[----:B------:R-:W-:Y:S01]  /*15bb0*/  UMOV UR10, URZ ;  /* 0x0000003f000a7c82 */ /* 0x000fe20008000000 */
[----:B------:R-:W-:Y:S02]  /*15bc0*/  R2UR UR8, R0 ;  /* 0x00000000000872ca */ /* 0x000fe400000e0000 */
[----:B------:R-:W-:-:S02]  /*15bd0*/  PLOP3.LUT P0, PT, PT, PT, PT, 0x80, 0x0 ;  /* 0x000000000000781c */ /* 0x000fc40003f0f070 */
[----:B------:R-:W-:Y:S01]  /*15be0*/  R2UR UR12, R18 ;  /* 0x00000000120c72ca */ /* 0x000fe200000e0000 */
[----:B------:R-:W-:Y:S01]  /*15bf0*/  UIADD3 UR9, UR9, 0x16830, URZ ;  /* 0x0001683009097890 */ /* 0x000fe2000fffe03f */
[----:B-----5:R-:W-:-:S05]  /*15c00*/  R2UR UR13, R24 ;  /* 0x00000000180d72ca */ /* 0x020fca00000e0000 */
[----:B------:R-:W-:Y:S02]  /*15c10*/  ULEA UR11, UR11, UR4, 0x7 ;  /* 0x000000040b0b7291 */ /* 0x000fe4000f8e383f */
[----:B------:R-:W-:Y:S01]  /*15c20*/  UIADD3 UR8, UR8, 0xe400, URZ ;  /* 0x0000e40008087890 */ /* 0x000fe2000fffe03f */
[----:B------:R-:W-:-:S08]  /*15c30*/  UMOV UR4, 0x0 ;  /* 0x0000000000047882 */ /* 0x000fd00000000000 */
[----:B------:R0:W-:Y:S01]  /*15c40*/  UTMALDG.4D [UR8], [UR6], desc[UR4] ;  /* 0x00000408060075b4 */ /* 0x0001e20008019000 */
[----:B----4-:R-:W-:-:S04]  /*15c50*/  LOP3.LUT R2, R2, 0xfffffffe, RZ, 0xc0, !PT ;  /* 0xfffffffe02027812 */ /* 0x010fc800078ec0ff */
[----:B------:R-:W-:-:S05]  /*15c60*/  @P0 LOP3.LUT R2, R2, 0x1, RZ, 0xfc, !PT ;  /* 0x0000000102020812 */ /* 0x000fca00078efcff */
[----:B------:R0:W-:Y:S01]  /*15c70*/  STL [R1], R2 ;  /* 0x0000000201007387 */ /* 0x0001e20000100800 */
[----:B------:R-:W-:Y:S01]  /*15c80*/  NOP ;  /* 0x0000000000007918 */ /* 0x000fe20000000000 */
.L_x_15080:
[----:B------:R-:W4:Y:S04]  /*15c90*/  LDL.LU R4, [R1+0x18] ;  /* 0x0000180001047983 */ /* 0x000f280000300800 */
[----:B--2---:R-:W2:Y:S04]  /*15ca0*/  LDL.LU R6, [R1+0x10] ;  /* 0x0000100001067983 */ /* 0x004ea80000300800 */
[----:B------:R-:W5:Y:S01]  /*15cb0*/  LDL.LU R3, [R1+0x30] ;  /* 0x0000300001037983 */ /* 0x000f620000300800 */
[----:B------:R-:W-:Y:S05]  /*15cc0*/  WARPSYNC.ALL ;  /* 0x0000000000007948 */ /* 0x000fea0003800000 */
[----:B0-----:R-:W-:Y:S01]  /*15cd0*/  ULDC.64 UR6, c[0x0][0xa00] ;  /* 0x0002800000067ab9 */ /* 0x001fe20000000a00 */
[----:B------:R-:W-:Y:S01]  /*15ce0*/  ULDC.64 UR4, c[0x0][0x298] ;  /* 0x0000a60000047ab9 */ /* 0x000fe20000000a00 */
[----:B------:R-:W-:Y:S01]  /*15cf0*/  BAR.SYNC.DEFER_BLOCKING 0x8, 0x200 ;  /* 0x0208000000007b1d */ /* 0x000fe20000010000 */
[----:B------:R-:W-:Y:S01]  /*15d00*/  ISETP.NE.U32.AND P0, PT, RZ, UR6, PT ;  /* 0x00000006ff007c0c */ /* 0x000fe2000bf05070 */
[----:B------:R-:W-:-:S03]  /*15d10*/  VIADD R0, R22, 0x8400 ;  /* 0x0000840016007836 */ /* 0x000fc60000000000 */
[----:B------:R-:W-:Y:S01]  /*15d20*/  ISETP.NE.AND.EX P0, PT, RZ, UR7, PT, P0 ;  /* 0x00000007ff007c0c */ /* 0x000fe2000bf05300 */
[----:B------:R-:W-:Y:S01]  /*15d30*/  BSSY B6, `(.L_x_15085) ;  /* 0x0000020000067945 */ /* 0x000fe20003800000 */
[----:B------:R-:W-:Y:S02]  /*15d40*/  LOP3.LUT P1, RZ, R0, 0x3ff, RZ, 0xc0, !PT ;  /* 0x000003ff00ff7812 */ /* 0x000fe4000782c0ff */
[----:B----4-:R-:W-:-:S05]  /*15d50*/  SHF.R.S32.HI R2, RZ, 0x1f, R4 ;  /* 0x0000001fff027819 */ /* 0x010fca0000011404 */
[----:B------:R-:W-:Y:S01]  /*15d60*/  IMAD R2, R2, UR4, RZ ;  /* 0x0000000402027c24 */ /* 0x000fe2000f8e02ff */
[----:B-----5:R-:W-:-:S03]  /*15d70*/  SEL R3, R3, RZ, !P0 ;  /* 0x000000ff03037207 */ /* 0x020fc60004000000 */
[----:B------:R-:W-:Y:S01]  /*15d80*/  IMAD R0, R4, UR5, R2 ;  /* 0x0000000504007c24 */ /* 0x000fe2000f8e0202 */
[----:B--2---:R-:W-:Y:S01]  /*15d90*/  SEL R2, R6, RZ, !P0 ;  /* 0x000000ff06027207 */ /* 0x004fe20004000000 */
[----:B------:R-:W-:-:S05]  /*15da0*/  IMAD.WIDE.U32 R4, R4, UR4, RZ ;  /* 0x0000000404047c25 */ /* 0x000fca000f8e00ff */
[----:B------:R-:W-:Y:S04]  /*15db0*/  STL.64 [R1+0x28], R4 ;  /* 0x0000280401007387 */ /* 0x000fe80000100a00 */
        /* <DEDUP_REMOVED lines=16> */
[----:B---3--:R-:W-:Y:S02]  /*15ec0*/  IMAD.U32 R7, RZ, RZ, UR7 ;  /* 0x00000007ff077e24 */ /* 0x008fe4000f8e00ff */
[----:B------:R-:W-:-:S02]  /*15ed0*/  IMAD.U32 R10, RZ, RZ, UR8 ;  /* 0x00000008ff0a7e24 */ /* 0x000fc4000f8e00ff */
[----:B------:R-:W-:Y:S02]  /*15ee0*/  IMAD.U32 R11, RZ, RZ, UR9 ;  /* 0x00000009ff0b7e24 */ /* 0x000fe4000f8e00ff */
[----:B-1----:R-:W-:Y:S02]  /*15ef0*/  IMAD.MOV.U32 R8, RZ, RZ, 0x70 ;  /* 0x00000070ff087424 */ /* 0x002fe400078e00ff */
[----:B------:R-:W-:-:S07]  /*15f00*/  IMAD.MOV.U32 R13, RZ, RZ, RZ ;  /* 0x000000ffff0d7224 */ /* 0x000fce00078e00ff */
[----:B------:R-:W-:-:S07]  /*15f10*/  LEPC R20, `(.L_x_15086) ;  /* 0x000000001014794e */ /* 0x000fce0000000000 */
[----:B0-----:R-:W-:Y:S05]  /*15f20*/  CALL.ABS.NOINC R2 ;  /* 0x0000000002007343 */ /* 0x001fea0003c00000 */
.L_x_15086:
[----:B------:R-:W-:Y:S05]  /*15f30*/  BSYNC B6 ;  /* 0x0000000000067941 */ /* 0x000fea0003800000 */
.L_x_15085:
[----:B--2---:R-:W2:Y:S01]  /*15f40*/  LDL.LU R0, [R1+0x18] ;  /* 0x0000180001007983 */ /* 0x004ea20000300800 */
[----:B------:R-:W0:Y:S01]  /*15f50*/  LDC R9, c[0x0][0x448] ;  /* 0x00011200ff097b82 */ /* 0x000e220000000800 */
[----:B------:R-:W-:Y:S01]  /*15f60*/  ULDC.64 UR4, c[0x0][0x2d8] ;  /* 0x0000b60000047ab9 */ /* 0x000fe20000000a00 */
[----:B------:R-:W-:Y:S01]  /*15f70*/  ULDC.64 UR6, c[0x0][0x2c8] ;  /* 0x0000b20000067ab9 */ /* 0x000fe20000000a00 */
[----:B------:R-:W2:Y:S01]  /*15f80*/  LDL.LU.64 R2, [R1+0x28] ;  /* 0x0000280001027983 */ /* 0x000ea20000300a00 */
[----:B------:R-:W-:-:S03]  /*15f90*/  ULDC.64 UR8, c[0x0][0x280] ;  /* 0x0000a00000087ab9 */ /* 0x000fc60000000a00 */
[----:B------:R-:W4:Y:S04]  /*15fa0*/  LDL.LU R20, [R1+0x30] ;  /* 0x0000300001147983 */ /* 0x000f280000300800 */
[----:B------:R-:W3:Y:S04]  /*15fb0*/  LDL.LU R21, [R1+0x34] ;  /* 0x0000340001157983 */ /* 0x000ee80000300800 */
[----:B------:R-:W3:Y:S04]  /*15fc0*/  LDL.LU R4, [R1+0x10] ;  /* 0x0000100001047983 */ /* 0x000ee80000300800 */
[----:B------:R0:W5:Y:S02]  /*15fd0*/  LDL R10, [R1+0xc] ;  /* 0x00000c00010a7983 */ /* 0x0001640000100800 */
[----:B0-----:R-:W-:-:S13]  /*15fe0*/  ISETP.NE.AND P1, PT, R9, 0x1, PT ;  /* 0x000000010900780c */ /* 0x001fda0003f25270 */
[----:B------:R-:W0:Y:S08]  /*15ff0*/  @P1 LDC R5, c[0x0][0x450] ;  /* 0x00011400ff051b82 */ /* 0x000e300000000800 */
[----:B-1----:R-:W1:Y:S01]  /*16000*/  @P1 LDC R8, c[0x0][0x44c] ;  /* 0x00011300ff081b82 */ /* 0x002e620000000800 */
[----:B------:R-:W1:Y:S01]  /*16010*/  S2R R11, SR_TID.X ;  /* 0x00000000000b7919 */ /* 0x000e620000002100 */
[----:B--2---:R-:W-:-:S02]  /*16020*/  IMAD.MOV.U32 R3, RZ, RZ, R0 ;  /* 0x000000ffff037224 */ /* 0x004fc400078e0000 */
[----:B----4-:R-:W-:Y:S02]  /*16030*/  IMAD R0, R20, UR4, RZ ;  /* 0x0000000414007c24 */ /* 0x010fe4000f8e02ff */
[C---:B------:R-:W-:Y:S01]  /*16040*/  IMAD.WIDE.U32 R2, R18.reuse, UR4, R2 ;  /* 0x0000000412027c25 */ /* 0x040fe2000f8e0002 */
[----:B------:R-:W2:Y:S03]  /*16050*/  S2R R20, SR_TID.X ;  /* 0x0000000000147919 */ /* 0x000ea60000002100 */
[----:B------:R-:W-:Y:S01]  /*16060*/  IMAD R0, R18, UR5, R0 ;  /* 0x0000000512007c24 */ /* 0x000fe2000f8e0200 */
[----:B------:R-:W-:-:S03]  /*16070*/  ULDC.64 UR4, c[0x0][0x2e0] ;  /* 0x0000b80000047ab9 */ /* 0x000fc60000000a00 */
[----:B------:R-:W-:Y:S02]  /*16080*/  IMAD.IADD R3, R3, 0x1, R0 ;  /* 0x0000000103037824 */ /* 0x000fe400078e0200 */
[----:B---3--:R-:W-:Y:S02]  /*16090*/  IMAD R0, R21, UR4, RZ ;  /* 0x0000000415007c24 */ /* 0x008fe4000f8e02ff */
        /* <DEDUP_REMOVED lines=29> */
[----:B------:R-:W-:-:S05]  /*16270*/  IADD3 R7, R6, 0x80, RZ ;  /* 0x0000008006077810 */ /* 0x000fca0007ffe0ff */
        /* <DEDUP_REMOVED lines=53> */
[----:B0-----:R-:W-:-:S04]  /*165d0*/  @!P1 LEA R7, P2, R20, R7, 0x1 ;  /* 0x0000000714079211 */ /* 0x001fc800078408ff */
[----:B-1----:R-:W-:-:S04]  /*165e0*/  @!P1 IADD3.X R6, RZ, R6, RZ, P2, !PT ;  /* 0x00000006ff069210 */ /* 0x002fc800017fe4ff */
        /* <DEDUP_REMOVED lines=47> */
[----:B------:R-:W-:Y:S02]  /*168e0*/  ISETP.GE.AND P2, PT, R0, R3, PT ;  /* 0x000000030000720c */ /* 0x000fe40003f46270 */
[----:B------:R-:W-:-:S04]  /*168f0*/  IADD3 R0, R17, 0x70, RZ ;  /* 0x0000007011007810 */ /* 0x000fc80007ffe0ff */
        /* <DEDUP_REMOVED lines=23> */
[----:B------:R-:W-:-:S05]  /*16a70*/  @!P1 IMAD.X R0, RZ, RZ, R0, P2 ;  /* 0x000000ffff009224 */ /* 0x000fca00010e0600 */
[----:B------:R-:W-:Y:S02]  /*16a80*/  @!P1 MOV R7, R0 ;  /* 0x0000000000079202 */ /* 0x000fe40000000f00 */
[----:B------:R0:W1:Y:S04]  /*16a90*/  SHFL.IDX PT, R0, R2, 0x3, 0x181f ;  /* 0x00781f0002007f89 */ /* 0x00006800000e0000 */
[----:B------:R0:W-:Y:S02]  /*16aa0*/  @!P1 LDGSTS.E.BYPASS.LTC128B.128 [R10+0xd400], desc[UR40][R6.64], !P0 ;  /* 0x0d400000060a9fae */ /* 0x0001e4000c101d68 */
.L_x_15249:
[----:B0-----:R-:W-:Y:S02]  /*16ab0*/  VIADD R2, R17, 0xb0 ;  /* 0x000000b011027836 */ /* 0x001fe40000000000 */
[----:B------:R-:W-:-:S03]  /*16ac0*/  VIADD R8, R22, 0x16800 ;  /* 0x0001680016087836 */ /* 0x000fc60000000000 */
[----:B------:R-:W-:-:S13]  /*16ad0*/  ISETP.GE.AND P1, PT, R2, R3, PT ;  /* 0x000000030200720c */ /* 0x000fda0003f26270 */
[----:B------:R-:W-:-:S05]  /*16ae0*/  @!P1 LEA R2, P2, R20, R14, 0x1 ;  /* 0x0000000e14029211 */ /* 0x000fca00078408ff */
[----:B-1----:R-:W-:-:S05]  /*16af0*/  @!P1 IMAD.X R3, RZ, RZ, R0, P2 ;  /* 0x000000ffff039224 */ /* 0x002fca00010e0600 */
[----:B------:R-:W-:Y:S01]  /*16b00*/  @!PT LDS RZ, [RZ] ;  /* 0x00000000fffff984 */ /* 0x000fe20000000800 */
[----:B------:R-:W-:Y:S01]  /*16b10*/  @!PT LDS RZ, [RZ] ;  /* 0x00000000fffff984 */ /* 0x000fe20000000800 */
[----:B------:R-:W-:Y:S01]  /*16b20*/  @!PT LDS RZ, [RZ] ;  /* 0x00000000fffff984 */ /* 0x000fe20000000800 */
[----:B------:R0:W-:Y:S01]  /*16b30*/  @!P1 LDGSTS.E.BYPASS.LTC128B.128 [R10+0xdc00], desc[UR40][R2.64], !P0 ;  /* 0x0dc00000020a9fae */ /* 0x0001e2000c101d68 */
[----:B------:R-:W-:Y:S01]  /*16b40*/  PLOP3.LUT P0, PT, PT, PT, PT, 0x80, 0x0 ;  /* 0x000000000000781c */ /* 0x000fe20003f0f070 */
[----:B------:R-:W-:-:S12]  /*16b50*/  NOP ;  /* 0x0000000000007918 */ /* 0x000fd80000000000 */
.L_x_15088:
        /* <DEDUP_REMOVED lines=10> */
[----:B------:R-:W-:-:S04]  /*16c00*/  LOP3.LUT R0, R0, 0xfffffffe, RZ, 0xc0, !PT ;  /* 0xfffffffe00007812 */ /* 0x000fc800078ec0ff */
[----:B------:R-:W-:-:S04]  /*16c10*/  IADD3 R0, R2, -R0, RZ ;  /* 0x8000000002007210 */ /* 0x000fc80007ffe0ff */
[----:B------:R-:W-:Y:S01]  /*16c20*/  SHF.L.U32 R3, R0, 0x1f, RZ ;  /* 0x0000001f00037819 */ /* 0x000fe200000006ff */
[----:B------:R-:W-:Y:S01]  /*16c30*/  NOP ;  /* 0x0000000000007918 */ /* 0x000fe20000000000 */
[----:B0-----:R-:W2:Y:S01]  /*16c40*/  LDL R2, [R1+0x14] ;  /* 0x0000140001027983 */ /* 0x001ea20000100800 */
[----:B------:R0:W-:Y:S01]  /*16c50*/  SYNCS.ARRIVE.TRANS64.A1T0 RZ, [R22+URZ+0x16800], RZ ;  /* 0x016800ff16ff79a7 */ /* 0x0001e2000810003f */
[----:B------:R-:W-:Y:S01]  /*16c60*/  BSSY B0, `(.L_x_15089) ;  /* 0x0000004000007945 */ /* 0x000fe20003800000 */
[----:B------:R-:W1:Y:S01]  /*16c70*/  SYNCS.PHASECHK.TRANS64.TRYWAIT P0, [R22+URZ+0x16820], R3 ;  /* 0x01682003160075a7 */ /* 0x000e62000800017f */
[----:B--2---:R-:W-:Y:S02]  /*16c80*/  ISETP.GE.AND P1, PT, R2, 0x2, PT ;  /* 0x000000020200780c */ /* 0x004fe40003f26270 */
[----:B01----:R-:W-:Y:S11]  /*16c90*/  @!P0 BRA `(.L_x_15090) ;  /* 0x0000005000308947 */ /* 0x003ff60003800000 */
.L_x_15250:
[----:B------:R-:W-:Y:S05]  /*16ca0*/  BSYNC B0 ;  /* 0x0000000000007941 */ /* 0x000fea0003800000 */
.L_x_15089:
        /* <DEDUP_REMOVED lines=20> */
[----:B------:R-:W-:Y:S02]  /*16df0*/  ISETP.NE.U32.AND P0, PT, RZ, UR4, PT ;  /* 0x00000004ff007c0c */ /* 0x000fe4000bf05070 */
[----:B------:R-:W-:Y:S02]  /*16e00*/  MOV R0, R6 ;  /* 0x0000000600007202 */ /* 0x000fe40000000f00 */
        /* <DEDUP_REMOVED lines=20> */
.L_x_15097:
[----:B------:R-:W-:Y:S01]  /*16f50*/  IMAD R2, R7, 0x8, R22 ;  /* 0x0000000807027824 */ /* 0x000fe200078e0216 */
[----:B0-----:R-:W-:Y:S01]  /*16f60*/  SHF.L.U32 R3, R9, 0x1f, RZ ;  /* 0x0000001f09037819 */ /* 0x001fe200000006ff */
[----:B------:R-:W-:Y:S03]  /*16f70*/  BSSY B3, `(.L_x_15098) ;  /* 0x0000003000037945 */ /* 0x000fe60003800000 */
[----:B------:R-:W0:Y:S02]  /*16f80*/  SYNCS.PHASECHK.TRANS64.TRYWAIT P0, [R2+URZ+0x16840], R3 ;  /* 0x01684003020075a7 */ /* 0x000e24000800017f */
[----:B0-----:R-:W-:Y:S05]  /*16f90*/  @!P0 BRA `(.L_x_15099) ;  /* 0x0000004c00848947 */ /* 0x001fea0003800000 */
.L_x_15251:
[----:B------:R-:W-:Y:S05]  /*16fa0*/  BSYNC B3 ;  /* 0x0000000000037941 */ /* 0x000fea0003800000 */
.L_x_15098:
        /* <DEDUP_REMOVED lines=12> */
.L_x_15101:
[----:B------:R-:W-:Y:S05]  /*17070*/  BSYNC B3 ;  /* 0x0000000000037941 */ /* 0x000fea0003800000 */
.L_x_15100:
        /* <DEDUP_REMOVED lines=11> */
.L_x_15102:
        /* <DEDUP_REMOVED lines=15> */
.L_x_15252:
[----:B------:R-:W-:Y:S05]  /*17220*/  BSYNC B3 ;  /* 0x0000000000037941 */ /* 0x000fea0003800000 */
.L_x_15103:
[----:B------:R-:W-:Y:S01]  /*17230*/  BSSY B3, `(.L_x_15105) ;  /* 0x000000c000037945 */ /* 0x000fe20003800000 */
[----:B------:R-:W-:Y:S02]  /*17240*/  IMAD.MOV.U32 R12, RZ, RZ, 0x0 ;  /* 0x00000000ff0c7424 */ /* 0x000fe400078e00ff */
[----:B------:R-:W-:Y:S01]  /*17250*/  IMAD.MOV.U32 R13, RZ, RZ, 0x14f00000 ;  /* 0x14f00000ff0d7424 */ /* 0x000fe200078e00ff */
[----:B------:R-:W-:Y:S06]  /*17260*/  @P1 BRA `(.L_x_15106) ;  /* 0x0000000000201947 */ /* 0x000fec0003800000 */
        /* <DEDUP_REMOVED lines=8> */
.L_x_15106:
[----:B------:R-:W-:Y:S05]  /*172f0*/  BSYNC B3 ;  /* 0x0000000000037941 */ /* 0x000fea0003800000 */
.L_x_15105:
        /* <DEDUP_REMOVED lines=11> */
.L_x_15107:
        /* <DEDUP_REMOVED lines=12> */
.L_x_15096:
[----:B------:R-:W-:Y:S05]  /*17470*/  BSYNC B1 ;  /* 0x0000000000017941 */ /* 0x000fea0003800000 */
.L_x_15095:
[----:B------:R-:W2:Y:S01]  /*17480*/  LDL.LU R0, [R1+0x14] ;  /* 0x0000140001007983 */ /* 0x000ea20000300800 */
[----:B------:R-:W-:Y:S01]  /*17490*/  IMAD.MOV.U32 R23, RZ, RZ, R7 ;  /* 0x000000ffff177224 */ /* 0x000fe200078e0007 */
[----:B------:R-:W-:Y:S01]  /*174a0*/  MOV R27, R9 ;  /* 0x00000009001b7202 */ /* 0x000fe20000000f00 */
[----:B--2---:R-:W-:-:S07]  /*174b0*/  VIADD R0, R0, 0xfffffffd ;  /* 0xfffffffd00007836 */ /* 0x004fce0000000000 */
.L_x_15094:
[----:B------:R-:W-:Y:S05]  /*174c0*/  BSYNC B2 ;  /* 0x0000000000027941 */ /* 0x000fea0003800000 */
.L_x_15093:
[----:B------:R-:W-:-:S13]  /*174d0*/  ISETP.NE.AND P0, PT, R6, RZ, PT ;  /* 0x000000ff0600720c */ /* 0x000fda0003f05270 */
[----:B------:R-:W-:Y:S05]  /*174e0*/  @!P0 BRA `(.L_x_15092) ;  /* 0x0000000c00a08947 */ /* 0x000fea0003800000 */
[----:B------:R-:W-:-:S07]  /*174f0*/  IMAD.MOV.U32 R4, RZ, RZ, R24 ;  /* 0x000000ffff047224 */ /* 0x000fce00078e0018 */
.L_x_15134:
        /* <DEDUP_REMOVED lines=8> */
[----:B------:R-:W-:-:S07]  /*17580*/  LOP3.LUT R7, R27, R2, RZ, 0x3c, !PT ;  /* 0x000000021b077212 */ /* 0x000fce00078e3cff */
        /* <DEDUP_REMOVED lines=13> */
[----:B------:R-:W-:-:S04]  /*17660*/  @P0 SHF.R.U32.HI R2, RZ, R3, R4 ;  /* 0x00000003ff020219 */ /* 0x000fc80000011604 */
[----:B------:R-:W-:-:S05]  /*17670*/  IADD3 R3, -R2, RZ, RZ ;  /* 0x000000ff02037210 */ /* 0x000fca0007ffe1ff */
        /* <DEDUP_REMOVED lines=9> */
.L_x_15110:
[----:B------:R-:W-:Y:S01]  /*17710*/  IMAD R2, R6, 0x8, R22 ;  /* 0x0000000806027824 */ /* 0x000fe200078e0216 */
[----:B0-----:R-:W-:Y:S01]  /*17720*/  SHF.L.U32 R3, R7, 0x1f, RZ ;  /* 0x0000001f07037819 */ /* 0x001fe200000006ff */
[----:B------:R-:W-:Y:S03]  /*17730*/  BSSY B2, `(.L_x_15111) ;  /* 0x0000003000027945 */ /* 0x000fe60003800000 */
[----:B------:R-:W0:Y:S02]  /*17740*/  SYNCS.PHASECHK.TRANS64.TRYWAIT P0, [R2+URZ+0x16840], R3 ;  /* 0x01684003020075a7 */ /* 0x000e24000800017f */
[----:B0-----:R-:W-:Y:S05]  /*17750*/  @!P0 BRA `(.L_x_15112) ;  /* 0x0000004400bc8947 */ /* 0x001fea0003800000 */
.L_x_15253:
[----:B------:R-:W-:Y:S05]  /*17760*/  BSYNC B2 ;  /* 0x0000000000027941 */ /* 0x000fea0003800000 */
.L_x_15111:
        /* <DEDUP_REMOVED lines=12> */
.L_x_15114:
[----:B------:R-:W-:Y:S05]  /*17830*/  BSYNC B2 ;  /* 0x0000000000027941 */ /* 0x000fea0003800000 */
.L_x_15113:
[----:B------:R-:W-:Y:S01]  /*17840*/  IMAD.MOV.U32 R5, RZ, RZ, RZ ;  /* 0x000000ffff057224 */ /* 0x000fe200078e00ff */
[----:B0-----:R-:W-:Y:S01]  /*17850*/  LEA R3, R6, R22, 0xe ;  /* 0x0000001606037211 */ /* 0x001fe200078e70ff */
        /* <DEDUP_REMOVED lines=9> */
.L_x_15115:
        /* <DEDUP_REMOVED lines=15> */
.L_x_15254:
[----:B------:R-:W-:Y:S05]  /*179e0*/  BSYNC B2 ;  /* 0x0000000000027941 */ /* 0x000fea0003800000 */
.L_x_15116:
        /* <DEDUP_REMOVED lines=11> */
.L_x_15119:
[----:B------:R-:W-:Y:S05]  /*17aa0*/  BSYNC B2 ;  /* 0x0000000000027941 */ /* 0x000fea0003800000 */
.L_x_15118:
        /* <DEDUP_REMOVED lines=8> */
[----:B0-----:R-:W-:Y:S01]  /*17b30*/  IADD3 R10, R10, 0x50, RZ ;  /* 0x000000500a0a7810 */ /* 0x001fe20007ffe0ff */
[----:B------:R-:W-:-:S12]  /*17b40*/  UIADD3.X UR5, URZ, UR39, URZ, UP0, !UPT ;  /* 0x000000273f057290 */ /* 0x000fd800087fe43f */
.L_x_15120:
        /* <DEDUP_REMOVED lines=12> */
.L_x_15109:
[----:B------:R-:W-:Y:S05]  /*17c10*/  BSYNC B1 ;  /* 0x0000000000017941 */ /* 0x000fea0003800000 */
.L_x_15108:
        /* <DEDUP_REMOVED lines=32> */
.L_x_15123:
[----:B------:R-:W-:Y:S01]  /*17e20*/  IMAD R2, R23, 0x8, R22 ;  /* 0x0000000817027824 */ /* 0x000fe200078e0216 */
[----:B0-----:R-:W-:Y:S01]  /*17e30*/  SHF.L.U32 R3, R27, 0x1f, RZ ;  /* 0x0000001f1b037819 */ /* 0x001fe200000006ff */
[----:B------:R-:W-:Y:S03]  /*17e40*/  BSSY B2, `(.L_x_15124) ;  /* 0x0000003000027945 */ /* 0x000fe60003800000 */
[----:B------:R-:W0:Y:S02]  /*17e50*/  SYNCS.PHASECHK.TRANS64.TRYWAIT P0, [R2+URZ+0x16840], R3 ;  /* 0x01684003020075a7 */ /* 0x000e24000800017f */
[----:B0-----:R-:W-:Y:S05]  /*17e60*/  @!P0 BRA `(.L_x_15125) ;  /* 0x0000004000208947 */ /* 0x001fea0003800000 */
.L_x_15255:
[----:B------:R-:W-:Y:S05]  /*17e70*/  BSYNC B2 ;  /* 0x0000000000027941 */ /* 0x000fea0003800000 */
.L_x_15124:
        /* <DEDUP_REMOVED lines=12> */
.L_x_15127:
[----:B------:R-:W-:Y:S05]  /*17f40*/  BSYNC B2 ;  /* 0x0000000000027941 */ /* 0x000fea0003800000 */
.L_x_15126:
        /* <DEDUP_REMOVED lines=12> */
.L_x_15128:
        /* <DEDUP_REMOVED lines=15> */
.L_x_15256:
[----:B------:R-:W-:Y:S05]  /*18100*/  BSYNC B2 ;  /* 0x0000000000027941 */ /* 0x000fea0003800000 */
.L_x_15129:
[----:B------:R-:W-:Y:S01]  /*18110*/  BSSY B2, `(.L_x_15131) ;  /* 0x000000b000027945 */ /* 0x000fe20003800000 */
[----:B0-----:R-:W-:Y:S02]  /*18120*/  IMAD.MOV.U32 R2, RZ, RZ, 0x0 ;  /* 0x00000000ff027424 */ /* 0x001fe400078e00ff */
[----:B------:R-:W-:Y:S01]  /*18130*/  IMAD.MOV.U32 R3, RZ, RZ, 0x14f00000 ;  /* 0x14f00000ff037424 */ /* 0x000fe200078e00ff */
[----:B------:R-:W-:Y:S06]  /*18140*/  @P1 BRA `(.L_x_15132) ;  /* 0x00000000001c1947 */ /* 0x000fec0003800000 */
[----:B------:R-:W0:Y:S02]  /*18150*/  S2R R10, SR_TID.X ;  /* 0x00000000000a7919 */ /* 0x000e240000002100 */
[----:B0-----:R-:W-:Y:S02]  /*18160*/  LOP3.LUT R11, R10, 0x1f, RZ, 0xc0, !PT ;  /* 0x0000001f0a0b7812 */ /* 0x001fe400078ec0ff */
[----:B------:R-:W-:Y:S02]  /*18170*/  MOV R10, 0x4000 ;  /* 0x00004000000a7802 */ /* 0x000fe40000000f00 */
[----:B------:R-:W-:Y:S02]  /*18180*/  ISETP.NE.AND P0, PT, R11, RZ, PT ;  /* 0x000000ff0b00720c */ /* 0x000fe40003f05270 */
[----:B------:R0:W-:Y:S11]  /*18190*/  SYNCS.ARRIVE.TRANS64 RZ, [R7+URZ+0x50], R10 ;  /* 0x0000500a07ff79a7 */ /* 0x0001f6000800003f */
[----:B0-----:R-:W-:Y:S05]  /*181a0*/  @!P0 BRA `(.L_x_15132) ;  /* 0x0000000000048947 */ /* 0x001fea0003800000 */
[----:B------:R-:W-:Y:S01]  /*181b0*/  BPT.TRAP 0x1 ;  /* 0x000000040000795c */ /* 0x000fe20000300000 */
.L_x_15132:
[----:B------:R-:W-:Y:S05]  /*181c0*/  BSYNC B2 ;  /* 0x0000000000027941 */ /* 0x000fea0003800000 */
.L_x_15131:
        /* <DEDUP_REMOVED lines=10> */
.L_x_15133:
        /* <DEDUP_REMOVED lines=12> */
.L_x_15122:
[----:B------:R-:W-:Y:S05]  /*18330*/  BSYNC B1 ;  /* 0x0000000000017941 */ /* 0x000fea0003800000 */
.L_x_15121:
[C---:B------:R-:W-:Y:S01]  /*18340*/  ISETP.GT.AND P0, PT, R0.reuse, 0x1, PT ;  /* 0x000000010000780c */ /* 0x040fe20003f04270 */
[----:B------:R-:W-:-:S12]  /*18350*/  VIADD R0, R0, 0xfffffffe ;  /* 0xfffffffe00007836 */ /* 0x000fd80000000000 */
[----:B------:R-:W-:Y:S05]  /*18360*/  @P0 BRA `(.L_x_15134) ;  /* 0xfffffff000640947 */ /* 0x000fea000383ffff */
.L_x_15092:
[----:B------:R-:W-:Y:S05]  /*18370*/  BSYNC B0 ;  /* 0x0000000000007941 */ /* 0x000fea0003800000 */
.L_x_15091:
        /* <DEDUP_REMOVED lines=17> */
.L_x_15136:
[----:B------:R-:W-:Y:S05]  /*18490*/  BSYNC B0 ;  /* 0x0000000000007941 */ /* 0x000fea0003800000 */
.L_x_15135:
        /* <DEDUP_REMOVED lines=10> */
.L_x_15257:
[----:B------:R-:W-:Y:S05]  /*18540*/  BSYNC B1 ;  /* 0x0000000000017941 */ /* 0x000fea0003800000 */
.L_x_15139:
        /* <DEDUP_REMOVED lines=9> */
.L_x_15142:
[----:B------:R-:W-:Y:S05]  /*185e0*/  BSYNC B1 ;  /* 0x0000000000017941 */ /* 0x000fea0003800000 */
.L_x_15141:
[----:B0-----:R-:W-:Y:S01]  /*185f0*/  IMAD R0, R23, 0x4000, R22 ;  /* 0x0000400017007824 */ /* 0x001fe200078e0216 */
[----:B------:R-:W-:Y:S01]  /*18600*/  UIADD3 UR4, UP0, UR38, 0x470, URZ ;  /* 0x0000047026047890 */ /* 0x000fe2000ff1e03f */
[----:B------:R-:W-:Y:S01]  /*18610*/  LEA R25, R25, R29, 0x7 ;  /* 0x0000001d19197211 */ /* 0x000fe200078e38ff */
[----:B------:R-:W-:Y:S01]  /*18620*/  VIADD R2, R3, 0x16850 ;  /* 0x0001685003027836 */ /* 0x000fe20000000000 */
[----:B------:R-:W-:Y:S01]  /*18630*/  PLOP3.LUT P0, PT, PT, PT, PT, 0x80, 0x0 ;  /* 0x000000000000781c */ /* 0x000fe20003f0f070 */
[----:B------:R-:W-:Y:S01]  /*18640*/  VIADD R0, R0, 0x400 ;  /* 0x0000040000007836 */ /* 0x000fe20000000000 */
[----:B------:R-:W-:Y:S01]  /*18650*/  UIADD3.X UR5, URZ, UR39, URZ, UP0, !UPT ;  /* 0x000000273f057290 */ /* 0x000fe200087fe43f */
[----:B------:R-:W-:Y:S01]  /*18660*/  UMOV UR6, 0x0 ;  /* 0x0000000000067882 */ /* 0x000fe20000000000 */
[----:B------:R-:W-:Y:S01]  /*18670*/  UMOV UR7, 0x14f00000 ;  /* 0x14f0000000077882 */ /* 0x000fe20000000000 */
[----:B------:R-:W-:-:S09]  /*18680*/  UMOV UR10, URZ ;  /* 0x0000003f000a7c82 */ /* 0x000fd20008000000 */
.L_x_15143:
        /* <DEDUP_REMOVED lines=10> */
.L_x_15138:
[----:B------:R-:W-:Y:S05]  /*18730*/  BSYNC B0 ;  /* 0x0000000000007941 */ /* 0x000fea0003800000 */
.L_x_15137:
[----:B------:R-:W-:-:S05]  /*18740*/  VIADD R23, R23, 0x1 ;  /* 0x0000000117177836 */ /* 0x000fca0000000000 */
[----:B------:R-:W-:-:S04]  /*18750*/  ISETP.NE.AND P0, PT, R23, 0x2, PT ;  /* 0x000000021700780c */ /* 0x000fc80003f05270 */
[----:B------:R-:W-:Y:S02]  /*18760*/  SEL R0, RZ, 0x1, P0 ;  /* 0x00000001ff007807 */ /* 0x000fe40000000000 */
[----:B------:R-:W-:Y:S02]  /*18770*/  SEL R23, R23, RZ, P0 ;  /* 0x000000ff17177207 */ /* 0x000fe40000000000 */
[----:B------:R-:W-:-:S07]  /*18780*/  LOP3.LUT R27, R27, R0, RZ, 0x3c, !PT ;  /* 0x000000001b1b7212 */ /* 0x000fce00078e3cff */
.L_x_15073:
[----:B------:R-:W-:Y:S05]  /*18790*/  BSYNC B7 ;  /* 0x0000000000077941 */ /* 0x000fea0003800000 */
.L_x_15071:
        /* <DEDUP_REMOVED lines=8> */
[----:B0-----:R-:W-:-:S05]  /*18820*/  MOV R22, UR4 ;  /* 0x0000000400167c02 */ /* 0x001fca0008000f00 */
[----:B------:R0:W3:Y:S01]  /*18830*/  LDS.128 R16, [R22+0x168d0] ;  /* 0x0168d00016107984 */ /* 0x0000e20000000c00 */
[----:B------:R-:W-:Y:S06]  /*18840*/  BAR.ARV 0x4, 0x200 ;  /* 0x0108000000007b1d */ /* 0x000fec0000002000 */
[----:B------:R-:W-:Y:S05]  /*18850*/  BRA `(.L_x_15145) ;  /* 0x0000000800cc7947 */ /* 0x000fea0003800000 */
.L_x_15144:
        /* <DEDUP_REMOVED lines=8> */
[----:B0-----:R-:W0:Y:S02]  /*188e0*/  @!P1 LDC.64 R2, c[0x0][0xc80] ;  /* 0x00032000ff029b82 */ /* 0x001e240000000a00 */
[----:B0-----:R-:W-:-:S06]  /*188f0*/  @!P1 IMAD.WIDE R2, R5, 0x4, R2 ;  /* 0x0000000405029825 */ /* 0x001fcc00078e0202 */
[----:B------:R-:W3:Y:S01]  /*18900*/  @!P1 LDG.E R2, desc[UR40][R2.64] ;  /* 0x0000002802029981 */ /* 0x000ee2000c1e1900 */
[----:B------:R-:W-:Y:S01]  /*18910*/  IMAD.MOV.U32 R17, RZ, RZ, RZ ;  /* 0x000000ffff117224 */ /* 0x000fe200078e00ff */
[C---:B------:R-:W-:Y:S02]  /*18920*/  ISETP.GE.U32.AND P2, PT, R8.reuse, 0x2, PT ;  /* 0x000000020800780c */ /* 0x040fe40003f46070 */
[C---:B------:R-:W-:Y:S01]  /*18930*/  ISETP.GE.U32.AND P3, PT, R8.reuse, 0x4, PT ;  /* 0x000000040800780c */ /* 0x040fe20003f66070 */
[----:B------:R-:W-:Y:S01]  /*18940*/  SHFL.IDX PT, R0, R16, RZ, 0x1f ;  /* 0x00001fff10007589 */ /* 0x000fe200000e0000 */
[C---:B------:R-:W-:Y:S02]  /*18950*/  ISETP.GE.U32.AND P4, PT, R8.reuse, 0x8, PT ;  /* 0x000000080800780c */ /* 0x040fe40003f86070 */
[C---:B------:R-:W-:Y:S01]  /*18960*/  ISETP.GE.U32.AND P5, PT, R8.reuse, 0x10, PT ;  /* 0x000000100800780c */ /* 0x040fe20003fa6070 */
[----:B---3--:R-:W-:Y:S01]  /*18970*/  @!P1 IMAD.MOV.U32 R17, RZ, RZ, R2 ;  /* 0x000000ffff119224 */ /* 0x008fe200078e0002 */
[----:B------:R-:W-:-:S04]  /*18980*/  ISETP.NE.AND P1, PT, R8, RZ, PT ;  /* 0x000000ff0800720c */ /* 0x000fc80003f25270 */
[----:B------:R-:W0:Y:S02]  /*18990*/  SHFL.UP PT, R14, R17, 0x1, RZ ;  /* 0x04200000110e7989 */ /* 0x000e2400000e00ff */
[----:B0-----:R-:W-:-:S05]  /*189a0*/  SEL R4, R14, RZ, P1 ;  /* 0x000000ff0e047207 */ /* 0x001fca0000800000 */
[----:B------:R-:W-:-:S05]  /*189b0*/  IMAD.IADD R4, R17, 0x1, R4 ;  /* 0x0000000111047824 */ /* 0x000fca00078e0204 */
[----:B------:R-:W0:Y:S02]  /*189c0*/  SHFL.UP PT, R14, R4, 0x2, RZ ;  /* 0x04400000040e7989 */ /* 0x000e2400000e00ff */
[----:B0-----:R-:W-:-:S04]  /*189d0*/  SEL R5, R14, RZ, P2 ;  /* 0x000000ff0e057207 */ /* 0x001fc80001000000 */
[----:B--2---:R-:W-:Y:S02]  /*189e0*/  IADD3 R6, R4, R5, RZ ;  /* 0x0000000504067210 */ /* 0x004fe40007ffe0ff */
        /* <DEDUP_REMOVED lines=11> */
.L_x_15267:
[----:B------:R-:W-:Y:S02]  /*18aa0*/  ULDC UR4, c[0x0][0xc38] ;  /* 0x00030e0000047ab9 */ /* 0x000fe40000000800 */
[----:B------:R-:W-:-:S04]  /*18ab0*/  IMAD.U32 R4, RZ, RZ, UR4 ;  /* 0x00000004ff047e24 */ /* 0x000fc8000f8e00ff */
[----:B-1----:R-:W-:-:S05]  /*18ac0*/  IMAD R14, R14, R4, RZ ;  /* 0x000000040e0e7224 */ /* 0x002fca00078e02ff */
[----:B------:R-:W-:-:S04]  /*18ad0*/  IADD3 R5, R5, R14, RZ ;  /* 0x0000000e05057210 */ /* 0x000fc80007ffe0ff */
[----:B------:R-:W-:-:S13]  /*18ae0*/  ISETP.GT.AND P6, PT, R5, R0, PT ;  /* 0x000000000500720c */ /* 0x000fda0003fc4270 */
[----:B------:R-:W-:Y:S05]  /*18af0*/  @P6 BRA `(.L_x_15147) ;  /* 0x00000000009c6947 */ /* 0x000fea0003800000 */
.L_x_15152:
        /* <DEDUP_REMOVED lines=11> */
[----:B------:R-:W0:Y:S02]  /*18bb0*/  LDC.64 R2, c[0x0][0xc80] ;  /* 0x00032000ff027b82 */ /* 0x000e240000000a00 */
[----:B0-----:R-:W-:-:S05]  /*18bc0*/  IMAD.WIDE R2, R7, 0x4, R2 ;  /* 0x0000000407027825 */ /* 0x001fca00078e0202 */
[----:B------:R0:W5:Y:S02]  /*18bd0*/  LDG.E R17, desc[UR40][R2.64] ;  /* 0x0000002802117981 */ /* 0x000164000c1e1900 */
.L_x_15150:
[----:B------:R-:W-:Y:S05]  /*18be0*/  BSYNC B0 ;  /* 0x0000000000007941 */ /* 0x000fea0003800000 */
.L_x_15149:
[----:B------:R-:W-:-:S03]  /*18bf0*/  UMOV UR4, 0xffffffff ;  /* 0xffffffff00047882 */ /* 0x000fc60000000000 */
[----:B------:R-:W-:Y:S05]  /*18c00*/  BRA.DIV UR4, `(.L_x_15151) ;  /* 0x0000003a04187947 */ /* 0x000fea000b800000 */
[----:B-----5:R-:W1:Y:S02]  /*18c10*/  SHFL.UP PT, R14, R17, 0x1, RZ ;  /* 0x04200000110e7989 */ /* 0x020e6400000e00ff */
        /* <DEDUP_REMOVED lines=15> */
.L_x_15275:
[----:B------:R-:W-:Y:S02]  /*18d10*/  ULDC UR4, c[0x0][0xc38] ;  /* 0x00030e0000047ab9 */ /* 0x000fe40000000800 */
[----:B------:R-:W-:-:S04]  /*18d20*/  IMAD.U32 R4, RZ, RZ, UR4 ;  /* 0x00000004ff047e24 */ /* 0x000fc8000f8e00ff */
[----:B-1----:R-:W-:-:S05]  /*18d30*/  IMAD R14, R14, R4, RZ ;  /* 0x000000040e0e7224 */ /* 0x002fca00078e02ff */
[----:B------:R-:W-:-:S04]  /*18d40*/  IADD3 R5, R14, R5, RZ ;  /* 0x000000050e057210 */ /* 0x000fc80007ffe0ff */
[----:B------:R-:W-:-:S13]  /*18d50*/  ISETP.GT.AND P6, PT, R5, R0, PT ;  /* 0x000000000500720c */ /* 0x000fda0003fc4270 */
[----:B------:R-:W-:Y:S05]  /*18d60*/  @!P6 BRA `(.L_x_15152) ;  /* 0xfffffffc0064e947 */ /* 0x000fea000383ffff */
.L_x_15147:
        /* <DEDUP_REMOVED lines=8> */
.L_x_15279:
[----:B------:R-:W-:Y:S01]  /*18df0*/  ISETP.NE.AND P0, PT, R2, RZ, PT ;  /* 0x000000ff0200720c */ /* 0x000fe20003f05270 */
[----:B------:R-:W-:-:S12]  /*18e00*/  IMAD.MOV.U32 R14, RZ, RZ, RZ ;  /* 0x000000ffff0e7224 */ /* 0x000fd800078e00ff */
[----:B------:R-:W-:Y:S05]  /*18e10*/  @!P0 BRA `(.L_x_15154) ;  /* 0x0000000000108947 */ /* 0x000fea0003800000 */
[----:B------:R-:W-:Y:S01]  /*18e20*/  UMOV UR4, 0xffffffff ;  /* 0xffffffff00047882 */ /* 0x000fe20000000000 */
[----:B------:R-:W-:Y:S02]  /*18e30*/  VIADD R12, R6, 0xffffffff ;  /* 0xffffffff060c7836 */ /* 0x000fe40000000000 */
[----:B------:R-:W-:Y:S05]  /*18e40*/  BRA.DIV UR4, `(.L_x_15155) ;  /* 0x0000003a048c7947 */ /* 0x000fea000b800000 */
[----:B------:R3:W4:Y:S02]  /*18e50*/  SHFL.IDX PT, R14, R3, R12, 0x1f ;  /* 0x00001f0c030e7589 */ /* 0x00072400000e0000 */
.L_x_15154:
[----:B0--3--:R-:W0:Y:S01]  /*18e60*/  LDC.64 R2, c[0x0][0xc90] ;  /* 0x00032400ff027b82 */ /* 0x009e220000000a00 */
[----:B------:R-:W-:-:S04]  /*18e70*/  IMAD.IADD R19, R6, 0x1, R19 ;  /* 0x0000000106137824 */ /* 0x000fc800078e0213 */
        /* <DEDUP_REMOVED lines=9> */
[----:B0-----:R-:W-:-:S02]  /*18f10*/  IADD3 R9, R8, 0xffffffe, RZ ;  /* 0x0ffffffe08097810 */ /* 0x001fc40007ffe0ff */
[----:B------:R-:W-:-:S04]  /*18f20*/  IABS R8, R5 ;  /* 0x0000000500087213 */ /* 0x000fc80000000000 */
        /* <DEDUP_REMOVED lines=47> */
[----:B------:R-:W-:Y:S02]  /*19220*/  @!P1 LOP3.LUT R3, RZ, R4, RZ, 0x33, !PT ;  /* 0x00000004ff039212 */ /* 0x000fe400078e33ff */
[----:B------:R-:W-:-:S05]  /*19230*/  IADD3 R4, -R4, RZ, RZ ;  /* 0x000000ff04047210 */ /* 0x000fca0007ffe1ff */
[----:B------:R-:W-:Y:S01]  /*19240*/  IMAD R18, R3, R4, R0 ;  /* 0x0000000403127224 */ /* 0x000fe200078e0200 */
[----:B------:R-:W-:-:S05]  /*19250*/  LOP3.LUT R0, RZ, R3, RZ, 0x33, !PT ;  /* 0x00000003ff007212 */ /* 0x000fca00078e33ff */
[----:B------:R-:W-:Y:S01]  /*19260*/  IMAD.IADD R17, R17, 0x1, R0 ;  /* 0x0000000111117824 */ /* 0x000fe200078e0200 */
[----:B------:R-:W-:Y:S06]  /*19270*/  BRA `(.L_x_15156) ;  /* 0x00000000001c7947 */ /* 0x000fec0003800000 */
.L_x_15148:
[----:B------:R-:W-:Y:S01]  /*19280*/  UMOV UR4, URZ ;  /* 0x0000003f00047c82 */ /* 0x000fe20008000000 */
[----:B------:R-:W-:Y:S01]  /*19290*/  UMOV UR5, URZ ;  /* 0x0000003f00057c82 */ /* 0x000fe20008000000 */
[----:B------:R-:W-:Y:S01]  /*192a0*/  ULDC UR6, c[0x0][0xc3c] ;  /* 0x00030f0000067ab9 */ /* 0x000fe20000000800 */
[----:B------:R-:W-:Y:S01]  /*192b0*/  IMAD.MOV.U32 R16, RZ, RZ, R0 ;  /* 0x000000ffff107224 */ /* 0x000fe200078e0000 */
[----:B------:R-:W-:Y:S01]  /*192c0*/  MOV R19, UR6 ;  /* 0x0000000600137c02 */ /* 0x000fe20008000f00 */
[----:B------:R-:W-:Y:S02]  /*192d0*/  IMAD.U32 R17, RZ, RZ, UR4 ;  /* 0x00000004ff117e24 */ /* 0x000fe4000f8e00ff */
[----:B------:R-:W-:-:S07]  /*192e0*/  IMAD.U32 R18, RZ, RZ, UR5 ;  /* 0x00000005ff127e24 */ /* 0x000fce000f8e00ff */
.L_x_15156:
        /* <DEDUP_REMOVED lines=10> */
.L_x_15145:
[----:B------:R-:W-:Y:S02]  /*19390*/  ULDC UR4, c[0x0][0xc3c] ;  /* 0x00030f0000047ab9 */ /* 0x000fe40000000800 */
[----:B---3--:R-:W-:-:S13]  /*193a0*/  ISETP.GE.AND P0, PT, R19, UR4, PT ;  /* 0x0000000413007c0c */ /* 0x008fda000bf06270 */
[----:B------:R-:W-:Y:S05]  /*193b0*/  @!P0 BRA `(.L_x_15157) ;  /* 0xffffffa800588947 */ /* 0x000fea000383ffff */
[----:B------:R-:W-:Y:S05]  /*193c0*/  BSYNC B8 ;  /* 0x0000000000087941 */ /* 0x000fea0003800000 */
.L_x_15035:
        /* <DEDUP_REMOVED lines=12> */
.L_x_15282:
[----:B------:R-:W-:Y:S05]  /*19490*/  BSYNC B0 ;  /* 0x0000000000007941 */ /* 0x000fea0003800000 */
.L_x_15158:
[----:B------:R-:W-:-:S03]  /*194a0*/  UMOV UR4, 0xffffffff ;  /* 0xffffffff00047882 */ /* 0x000fc60000000000 */
[----:B------:R-:W-:Y:S05]  /*194b0*/  BRA.DIV UR4, `(.L_x_15160) ;  /* 0x0000003604287947 */ /* 0x000fea000b800000 */
[----:B0-----:R-:W0:Y:S02]  /*194c0*/  S2R R0, SR_TID.X ;  /* 0x0000000000007919 */ /* 0x001e240000002100 */
[----:B0-----:R-:W-:-:S04]  /*194d0*/  SHF.R.U32.HI R0, RZ, 0x5, R0 ;  /* 0x00000005ff007819 */ /* 0x001fc80000011600 */
[----:B------:R-:W-:-:S05]  /*194e0*/  LOP3.LUT R0, R0, 0x3, RZ, 0xc0, !PT ;  /* 0x0000000300007812 */ /* 0x000fca00078ec0ff */
[----:B------:R0:W3:Y:S02]  /*194f0*/  SHFL.IDX PT, R14, R0, RZ, 0x1f ;  /* 0x00001fff000e7589 */ /* 0x0000e400000e0000 */
.L_x_15285:
[----:B---3--:R-:W-:-:S13]  /*19500*/  ISETP.NE.AND P0, PT, R14, RZ, PT ;  /* 0x000000ff0e00720c */ /* 0x008fda0003f05270 */
[----:B------:R-:W-:Y:S05]  /*19510*/  @P0 BRA `(.L_x_14892) ;  /* 0x0000000000880947 */ /* 0x000fea0003800000 */
[----:B------:R-:W-:-:S03]  /*19520*/  UMOV UR4, 0xffffffff ;  /* 0xffffffff00047882 */ /* 0x000fc60000000000 */
[----:B------:R-:W-:Y:S05]  /*19530*/  BRA.DIV UR4, `(.L_x_15161) ;  /* 0x00000036043c7947 */ /* 0x000fea000b800000 */
[----:B------:R-:W-:-:S13]  /*19540*/  ELECT P6, URZ, PT ;  /* 0x00000000003f782f */ /* 0x000fda00038c0000 */
.L_x_15288:
[----:B------:R-:W-:Y:S05]  /*19550*/  @!P6 BRA `(.L_x_14892) ;  /* 0x000000000078e947 */ /* 0x000fea0003800000 */
[----:B0-----:R-:W3:Y:S02]  /*19560*/  LDL.LU R0, [R1+0x3c] ;  /* 0x00003c0001007983 */ /* 0x001ee40000300800 */
[----:B---3--:R-:W-:-:S04]  /*19570*/  LOP3.LUT R0, R0, 0x2, RZ, 0xfc, !PT ;  /* 0x0000000200007812 */ /* 0x008fc800078efcff */
[----:B------:R-:W-:-:S13]  /*19580*/  ISETP.NE.AND P2, PT, R0, 0x3, PT ;  /* 0x000000030000780c */ /* 0x000fda0003f45270 */
[----:B------:R-:W-:Y:S05]  /*19590*/  @!P2 BRA `(.L_x_15162) ;  /* 0x000000000004a947 */ /* 0x000fea0003800000 */
[----:B------:R-:W-:Y:S01]  /*195a0*/  BPT.TRAP 0x1 ;  /* 0x000000040000795c */ /* 0x000fe20000300000 */
.L_x_15162:
[----:B------:R-:W-:Y:S01]  /*195b0*/  VIADD R0, R9, 0x16840 ;  /* 0x0001684009007836 */ /* 0x000fe20000000000 */
[----:B------:R-:W-:Y:S02]  /*195c0*/  SHF.L.U32 R3, R27, 0x1f, RZ ;  /* 0x0000001f1b037819 */ /* 0x000fe400000006ff */
[C---:B------:R-:W-:Y:S01]  /*195d0*/  IADD3 R2, R23.reuse, 0x1, RZ ;  /* 0x0000000117027810 */ /* 0x040fe20007ffe0ff */
[----:B--2---:R-:W-:-:S03]  /*195e0*/  IMAD R6, R23, 0x8, R0 ;  /* 0x0000000817067824 */ /* 0x004fc600078e0200 */
        /* <DEDUP_REMOVED lines=8> */
.L_x_15289:
[----:B------:R-:W2:Y:S02]  /*19670*/  SYNCS.PHASECHK.TRANS64.TRYWAIT P0, [R7+URZ], R2 ;  /* 0x00000002070075a7 */ /* 0x000ea4000800017f */
[----:B--2---:R-:W-:Y:S05]  /*19680*/  @!P0 BRA `(.L_x_15164) ;  /* 0x00000034001c8947 */ /* 0x004fea0003800000 */
.L_x_15290:
[----:B------:R-:W-:Y:S05]  /*19690*/  @!P2 BRA `(.L_x_15165) ;  /* 0x000000000004a947 */ /* 0x000fea0003800000 */
[----:B------:R-:W-:Y:S01]  /*196a0*/  BPT.TRAP 0x1 ;  /* 0x000000040000795c */ /* 0x000fe20000300000 */
.L_x_15165:
[----:B------:R-:W-:-:S04]  /*196b0*/  VIADD R0, R9, 0x16860 ;  /* 0x0001686009007836 */ /* 0x000fc80000000000 */
[----:B------:R-:W-:-:S04]  /*196c0*/  IMAD R4, R23, 0x8, R0 ;  /* 0x0000000817047824 */ /* 0x000fc800078e0200 */
[----:B------:R-:W3:Y:S02]  /*196d0*/  SYNCS.PHASECHK.TRANS64.TRYWAIT P0, [R4+URZ], R3 ;  /* 0x00000003040075a7 */ /* 0x000ee4000800017f */
[----:B---3--:R-:W-:Y:S05]  /*196e0*/  @!P0 BRA `(.L_x_15166) ;  /* 0x0000003400188947 */ /* 0x008fea0003800000 */
.L_x_15291:
[----:B------:R-:W-:-:S07]  /*196f0*/  IMAD R5, R5, 0x8, R0 ;  /* 0x0000000805057824 */ /* 0x000fce00078e0200 */
.L_x_15167:
[----:B------:R0:W0:Y:S02]  /*19700*/  SYNCS.PHASECHK.TRANS64.TRYWAIT P0, [R5+URZ], R2 ;  /* 0x00000002050075a7 */ /* 0x000024000800017f */
[----:B0-----:R-:W-:Y:S05]  /*19710*/  @!P0 NANOSLEEP.SYNCS 0x989680 ;  /* 0x009896800000895d */ /* 0x001fea0003900000 */
[----:B------:R-:W0:Y:S02]  /*19720*/  @!P0 SYNCS.PHASECHK.TRANS64 P0, [R5+URZ], R2 ;  /* 0x00000002050085a7 */ /* 0x000e24000800007f */
[----:B0-----:R-:W-:Y:S05]  /*19730*/  @!P0 BRA `(.L_x_15167) ;  /* 0xfffffffc00f08947 */ /* 0x001fea000383ffff */
.L_x_14892:
[----:B------:R-:W-:Y:S05]  /*19740*/  BSYNC B9 ;  /* 0x0000000000097941 */ /* 0x000fea0003800000 */
.L_x_14889:
[----:B------:R-:W-:Y:S05]  /*19750*/  EXIT ;  /* 0x000000000000794d */ /* 0x000fea0003800000 */
.L_x_14910:
[----:B0-----:R0:W1:Y:S02]  /*19760*/  SYNCS.PHASECHK.TRANS64.TRYWAIT P6, [R78+URZ+0x16890], R90 ;  /* 0x0168905a4e0075a7 */ /* 0x00106400080c017f */
[----:B-1----:R-:W-:Y:S05]  /*19770*/  @!P6 NANOSLEEP.SYNCS 0x989680 ;  /* 0x009896800000e95d */ /* 0x002fea0003900000 */
[----:B------:R-:W1:Y:S02]  /*19780*/  @!P6 SYNCS.PHASECHK.TRANS64 P6, [R78+URZ+0x16890], R90 ;  /* 0x0168905a4e00e5a7 */ /* 0x000e6400080c007f */
[----:B-1----:R-:W-:Y:S05]  /*19790*/  @!P6 BRA `(.L_x_14910) ;  /* 0xfffffffc00f0e947 */ /* 0x002fea000383ffff */
[----:B------:R-:W-:Y:S05]  /*197a0*/  BRA `(.L_x_15168) ;  /* 0xfffffe9400107947 */ /* 0x000fea000383ffff */
.L_x_14930:
[----:B0-----:R0:W1:Y:S02]  /*197b0*/  SYNCS.PHASECHK.TRANS64.TRYWAIT P5, [R78+URZ+0x16890], R90 ;  /* 0x0168905a4e0075a7 */ /* 0x00106400080a017f */
[----:B-1----:R-:W-:Y:S05]  /*197c0*/  @!P5 NANOSLEEP.SYNCS 0x989680 ;  /* 0x009896800000d95d */ /* 0x002fea0003900000 */
[----:B------:R-:W1:Y:S02]  /*197d0*/  @!P5 SYNCS.PHASECHK.TRANS64 P5, [R78+URZ+0x16890], R90 ;  /* 0x0168905a4e00d5a7 */ /* 0x000e6400080a007f */
[----:B-1----:R-:W-:Y:S05]  /*197e0*/  @!P5 BRA `(.L_x_14930) ;  /* 0xfffffffc00f0d947 */ /* 0x002fea000383ffff */
[----:B------:R-:W-:Y:S05]  /*197f0*/  BRA `(.L_x_15169) ;  /* 0xfffffea400847947 */ /* 0x000fea000383ffff */
.L_x_14939:
[----:B-1----:R1:W2:Y:S02]  /*19800*/  SYNCS.PHASECHK.TRANS64.TRYWAIT P4, [R78+URZ+0x16890], R90 ;  /* 0x0168905a4e0075a7 */ /* 0x0022a4000808017f */
[----:B--2---:R-:W-:Y:S05]  /*19810*/  @!P4 NANOSLEEP.SYNCS 0x989680 ;  /* 0x009896800000c95d */ /* 0x004fea0003900000 */
[----:B------:R-:W2:Y:S02]  /*19820*/  @!P4 SYNCS.PHASECHK.TRANS64 P4, [R78+URZ+0x16890], R90 ;  /* 0x0168905a4e00c5a7 */ /* 0x000ea4000808007f */
[----:B--2---:R-:W-:Y:S05]  /*19830*/  @!P4 BRA `(.L_x_14939) ;  /* 0xfffffffc00f0c947 */ /* 0x004fea000383ffff */
[----:B------:R-:W-:Y:S05]  /*19840*/  BRA `(.L_x_15170) ;  /* 0xfffffeb400b87947 */ /* 0x000fea000383ffff */
.L_x_14945:
[----:B--2---:R2:W3:Y:S02]  /*19850*/  SYNCS.PHASECHK.TRANS64.TRYWAIT P3, [R78+URZ+0x168b0], R90 ;  /* 0x0168b05a4e0075a7 */ /* 0x0044e4000806017f */
[----:B---3--:R-:W-:Y:S05]  /*19860*/  @!P3 NANOSLEEP.SYNCS 0x989680 ;  /* 0x009896800000b95d */ /* 0x008fea0003900000 */
[----:B------:R-:W3:Y:S02]  /*19870*/  @!P3 SYNCS.PHASECHK.TRANS64 P3, [R78+URZ+0x168b0], R90 ;  /* 0x0168b05a4e00b5a7 */ /* 0x000ee4000806007f */
[----:B---3--:R-:W-:Y:S05]  /*19880*/  @!P3 BRA `(.L_x_14945) ;  /* 0xfffffffc00f0b947 */ /* 0x008fea000383ffff */
[----:B------:R-:W-:Y:S05]  /*19890*/  BRA `(.L_x_15171) ;  /* 0xfffffeb8004c7947 */ /* 0x000fea000383ffff */
.L_x_14953:
[----:B------:R-:W0:Y:S01]  /*198a0*/  S2R R4, SR_TID.X ;  /* 0x0000000000047919 */ /* 0x000e220000002100 */
[----:B------:R-:W-:Y:S01]  /*198b0*/  BSSY B0, `(.L_x_15172) ;  /* 0x000000c000007945 */ /* 0x000fe20003800000 */
[----:B------:R-:W-:Y:S02]  /*198c0*/  IMAD.MOV.U32 R12, RZ, RZ, RZ ;  /* 0x000000ffff0c7224 */ /* 0x000fe400078e00ff */
[----:B------:R-:W-:Y:S02]  /*198d0*/  IMAD.MOV.U32 R11, RZ, RZ, 0x1f ;  /* 0x0000001fff0b7424 */ /* 0x000fe400078e00ff */
[----:B------:R-:W-:Y:S01]  /*198e0*/  IMAD.MOV.U32 R15, RZ, RZ, -0x1 ;  /* 0xffffffffff0f7424 */ /* 0x000fe200078e00ff */
[----:B0-----:R-:W-:-:S04]  /*198f0*/  IADD3 R5, R4, -0x80, RZ ;  /* 0xffffff8004057810 */ /* 0x001fc80007ffe0ff */
[----:B------:R-:W-:-:S04]  /*19900*/  SHF.R.S32.HI R4, RZ, 0x1f, R5 ;  /* 0x0000001fff047819 */ /* 0x000fc80000011405 */
[----:B------:R-:W-:-:S04]  /*19910*/  LEA.HI R4, R4, R5, RZ, 0x7 ;  /* 0x0000000504047211 */ /* 0x000fc800078f38ff */
[----:B------:R-:W-:-:S05]  /*19920*/  SHF.R.S32.HI R4, RZ, 0x7, R4 ;  /* 0x00000007ff047819 */ /* 0x000fca0000011404 */
[----:B------:R-:W-:-:S07]  /*19930*/  IMAD.MOV.U32 R13, RZ, RZ, R4 ;  /* 0x000000ffff0d7224 */ /* 0x000fce00078e0004 */
[----:B-----5:R-:W-:Y:S05]  /*19940*/  WARPSYNC.COLLECTIVE R15, `(.L_x_15173) ;  /* 0x000000000f087348 */ /* 0x020fea0003c00000 */
[----:B------:R0:W1:Y:S02]  /*19950*/  SHFL.IDX P6, R14, R13, R12, R11 ;  /* 0x0000000c0d0e7389 */ /* 0x00006400000c000b */
[----:B01---5:R-:W-:Y:S01]  /*19960*/  ENDCOLLECTIVE ;  /* 0x000000000000791b */ /* 0x023fe20003800000 */
.L_x_15173:
[----:B------:R-:W-:Y:S05]  /*19970*/  BSYNC B0 ;  /* 0x0000000000007941 */ /* 0x000fea0003800000 */
.L_x_15172:
[----:B------:R0:W-:Y:S01]  /*19980*/  STL [R1+0x1c], R14 ;  /* 0x00001c0e01007387 */ /* 0x0001e20000100800 */
[----:B------:R-:W-:Y:S05]  /*19990*/  BRA `(.L_x_15174) ;  /* 0xfffffebc00d07947 */ /* 0x000fea000383ffff */
.L_x_14965:
[----:B------:R-:W-:Y:S01]  /*199a0*/  BSSY B1, `(.L_x_15175) ;  /* 0x0000008000017945 */ /* 0x000fe20003800000 */
[----:B------:R-:W-:Y:S01]  /*199b0*/  MOV R13, R6 ;  /* 0x00000006000d7202 */ /* 0x000fe20000000f00 */
[----:B------:R-:W-:Y:S02]  /*199c0*/  IMAD.MOV.U32 R12, RZ, RZ, RZ ;  /* 0x000000ffff0c7224 */ /* 0x000fe400078e00ff */
[----:B------:R-:W-:Y:S02]  /*199d0*/  IMAD.MOV.U32 R11, RZ, RZ, 0x1c1f ;  /* 0x00001c1fff0b7424 */ /* 0x000fe400078e00ff */
[----:B------:R-:W-:-:S07]  /*199e0*/  IMAD.MOV.U32 R15, RZ, RZ, -0x1 ;  /* 0xffffffffff0f7424 */ /* 0x000fce00078e00ff */
[----:B0-----:R-:W-:Y:S05]  /*199f0*/  WARPSYNC.COLLECTIVE R15, `(.L_x_15176) ;  /* 0x000000000f087348 */ /* 0x001fea0003c00000 */
[----:B0-----:R0:W1:Y:S02]  /*19a00*/  SHFL.IDX P6, R14, R13, R12, R11 ;  /* 0x0000000c0d0e7389 */ /* 0x00106400000c000b */
[----:B01----:R-:W-:Y:S01]  /*19a10*/  ENDCOLLECTIVE ;  /* 0x000000000000791b */ /* 0x003fe20003800000 */
.L_x_15176:
[----:B------:R-:W-:Y:S05]  /*19a20*/  BSYNC B1 ;  /* 0x0000000000017941 */ /* 0x000fea0003800000 */
.L_x_15175:
        /* <DEDUP_REMOVED lines=8> */
.L_x_15177:
[----:B------:R-:W-:Y:S01]  /*19ab0*/  MOV R13, R8 ;  /* 0x00000008000d7202 */ /* 0x000fe20000000f00 */
[----:B------:R-:W-:-:S07]  /*19ac0*/  IMAD.MOV.U32 R0, RZ, RZ, R14 ;  /* 0x000000ffff007224 */ /* 0x000fce00078e000e */
[----:B------:R-:W-:Y:S05]  /*19ad0*/  WARPSYNC.COLLECTIVE R15, `(.L_x_15178) ;  /* 0x000000000f087348 */ /* 0x000fea0003c00000 */
[----:B------:R0:W1:Y:S02]  /*19ae0*/  SHFL.IDX P6, R14, R13, R12, R11 ;  /* 0x0000000c0d0e7389 */ /* 0x00006400000c000b */
[----:B01----:R-:W-:Y:S01]  /*19af0*/  ENDCOLLECTIVE ;  /* 0x000000000000791b */ /* 0x003fe20003800000 */
.L_x_15178:
[----:B------:R-:W-:Y:S02]  /*19b00*/  IMAD.MOV.U32 R13, RZ, RZ, R7 ;  /* 0x000000ffff0d7224 */ /* 0x000fe400078e0007 */
[----:B------:R-:W-:-:S07]  /*19b10*/  IMAD.MOV.U32 R5, RZ, RZ, R14 ;  /* 0x000000ffff057224 */ /* 0x000fce00078e000e */
[----:B------:R-:W-:Y:S05]  /*19b20*/  WARPSYNC.COLLECTIVE R15, `(.L_x_15179) ;  /* 0x000000000f087348 */ /* 0x000fea0003c00000 */
[----:B------:R0:W1:Y:S02]  /*19b30*/  SHFL.IDX P6, R14, R13, R12, R11 ;  /* 0x0000000c0d0e7389 */ /* 0x00006400000c000b */
[----:B01----:R-:W-:Y:S01]  /*19b40*/  ENDCOLLECTIVE ;  /* 0x000000000000791b */ /* 0x003fe20003800000 */
.L_x_15179:
[----:B------:R-:W-:Y:S05]  /*19b50*/  BRA `(.L_x_15180) ;  /* 0xfffffec400587947 */ /* 0x000fea000383ffff */
.L_x_14968:
[----:B------:R-:W-:Y:S01]  /*19b60*/  BSSY B1, `(.L_x_15181) ;  /* 0x0000008000017945 */ /* 0x000fe20003800000 */
[----:B------:R-:W-:Y:S01]  /*19b70*/  IMAD.MOV.U32 R13, RZ, RZ, R6 ;  /* 0x000000ffff0d7224 */ /* 0x000fe200078e0006 */
[----:B------:R-:W-:Y:S01]  /*19b80*/  MOV R11, 0x1c1f ;  /* 0x00001c1f000b7802 */ /* 0x000fe20000000f00 */
[----:B------:R-:W-:Y:S02]  /*19b90*/  IMAD.MOV.U32 R12, RZ, RZ, 0x1 ;  /* 0x00000001ff0c7424 */ /* 0x000fe400078e00ff */
[----:B------:R-:W-:-:S07]  /*19ba0*/  IMAD.MOV.U32 R15, RZ, RZ, -0x1 ;  /* 0xffffffffff0f7424 */ /* 0x000fce00078e00ff */
[----:B-1----:R-:W-:Y:S05]  /*19bb0*/  WARPSYNC.COLLECTIVE R15, `(.L_x_15182) ;  /* 0x000000000f087348 */ /* 0x002fea0003c00000 */
[----:B------:R0:W2:Y:S02]  /*19bc0*/  SHFL.IDX P6, R14, R13, R12, R11 ;  /* 0x0000000c0d0e7389 */ /* 0x0000a400000c000b */
[----:B012---:R-:W-:Y:S01]  /*19bd0*/  ENDCOLLECTIVE ;  /* 0x000000000000791b */ /* 0x007fe20003800000 */
.L_x_15182:
[----:B------:R-:W-:Y:S05]  /*19be0*/  BSYNC B1 ;  /* 0x0000000000017941 */ /* 0x000fea0003800000 */
.L_x_15181:
        /* <DEDUP_REMOVED lines=8> */
.L_x_15183:
[----:B------:R-:W-:Y:S02]  /*19c70*/  IMAD.MOV.U32 R13, RZ, RZ, R8 ;  /* 0x000000ffff0d7224 */ /* 0x000fe400078e0008 */
[----:B------:R-:W-:-:S07]  /*19c80*/  IMAD.MOV.U32 R0, RZ, RZ, R14 ;  /* 0x000000ffff007224 */ /* 0x000fce00078e000e */
[----:B------:R-:W-:Y:S05]  /*19c90*/  WARPSYNC.COLLECTIVE R15, `(.L_x_15184) ;  /* 0x000000000f087348 */ /* 0x000fea0003c00000 */
[----:B------:R0:W1:Y:S02]  /*19ca0*/  SHFL.IDX P6, R14, R13, R12, R11 ;  /* 0x0000000c0d0e7389 */ /* 0x00006400000c000b */
[----:B01----:R-:W-:Y:S01]  /*19cb0*/  ENDCOLLECTIVE ;  /* 0x000000000000791b */ /* 0x003fe20003800000 */
.L_x_15184:
[----:B------:R-:W-:Y:S01]  /*19cc0*/  MOV R13, R7 ;  /* 0x00000007000d7202 */ /* 0x000fe20000000f00 */
[----:B------:R-:W-:-:S07]  /*19cd0*/  IMAD.MOV.U32 R5, RZ, RZ, R14 ;  /* 0x000000ffff057224 */ /* 0x000fce00078e000e */
[----:B------:R-:W-:Y:S05]  /*19ce0*/  WARPSYNC.COLLECTIVE R15, `(.L_x_15185) ;  /* 0x000000000f087348 */ /* 0x000fea0003c00000 */
[----:B------:R0:W1:Y:S02]  /*19cf0*/  SHFL.IDX P6, R14, R13, R12, R11 ;  /* 0x0000000c0d0e7389 */ /* 0x00006400000c000b */
[----:B01----:R-:W-:Y:S01]  /*19d00*/  ENDCOLLECTIVE ;  /* 0x000000000000791b */ /* 0x003fe20003800000 */
.L_x_15185:
[----:B------:R-:W-:Y:S05]  /*19d10*/  BRA `(.L_x_15186) ;  /* 0xfffffec400c47947 */ /* 0x000fea000383ffff */
.L_x_14972:
[----:B0-----:R0:W1:Y:S02]  /*19d20*/  SYNCS.PHASECHK.TRANS64.TRYWAIT P0, [R2+URZ+0x16800], R37 ;  /* 0x01680025020075a7 */ /* 0x001064000800017f */
[----:B-1----:R-:W-:Y:S05]  /*19d30*/  @!P0 NANOSLEEP.SYNCS 0x989680 ;  /* 0x009896800000895d */ /* 0x002fea0003900000 */
[----:B------:R-:W1:Y:S02]  /*19d40*/  @!P0 SYNCS.PHASECHK.TRANS64 P0, [R2+URZ+0x16800], R37 ;  /* 0x01680025020085a7 */ /* 0x000e64000800007f */
[----:B-1----:R-:W-:Y:S05]  /*19d50*/  @!P0 BRA `(.L_x_14972) ;  /* 0xfffffffc00f08947 */ /* 0x002fea000383ffff */
[----:B------:R-:W-:Y:S05]  /*19d60*/  BRA `(.L_x_15187) ;  /* 0xfffffec800cc7947 */ /* 0x000fea000383ffff */
.L_x_14980:
[----:B------:R-:W1:Y:S01]  /*19d70*/  LDC R41, c[0x0][0x3f4] ;  /* 0x0000fd00ff297b82 */ /* 0x000e620000000800 */
[----:B------:R-:W-:Y:S01]  /*19d80*/  BSSY B1, `(.L_x_15188) ;  /* 0x0000008000017945 */ /* 0x000fe20003800000 */
[----:B------:R-:W-:Y:S02]  /*19d90*/  IMAD.MOV.U32 R13, RZ, RZ, R26 ;  /* 0x000000ffff0d7224 */ /* 0x000fe400078e001a */
[----:B------:R-:W-:Y:S02]  /*19da0*/  IMAD.MOV.U32 R12, RZ, RZ, RZ ;  /* 0x000000ffff0c7224 */ /* 0x000fe400078e00ff */
[----:B------:R-:W-:Y:S02]  /*19db0*/  IMAD.MOV.U32 R11, RZ, RZ, 0x1c1f ;  /* 0x00001c1fff0b7424 */ /* 0x000fe400078e00ff */
[----:B------:R-:W-:-:S07]  /*19dc0*/  IMAD.MOV.U32 R15, RZ, RZ, -0x1 ;  /* 0xffffffffff0f7424 */ /* 0x000fce00078e00ff */
[----:B01----:R-:W-:Y:S05]  /*19dd0*/  WARPSYNC.COLLECTIVE R15, `(.L_x_15189) ;  /* 0x000000000f087348 */ /* 0x003fea0003c00000 */
[----:B0-----:R0:W2:Y:S02]  /*19de0*/  SHFL.IDX P6, R14, R13, R12, R11 ;  /* 0x0000000c0d0e7389 */ /* 0x0010a400000c000b */
[----:B012---:R-:W-:Y:S01]  /*19df0*/  ENDCOLLECTIVE ;  /* 0x000000000000791b */ /* 0x007fe20003800000 */
.L_x_15189:
[----:B------:R-:W-:Y:S05]  /*19e00*/  BSYNC B1 ;  /* 0x0000000000017941 */ /* 0x000fea0003800000 */
.L_x_15188:
[----:B------:R0:W5:Y:S01]  /*19e10*/  LDL R8, [R1+0x20] ;  /* 0x0000200001087983 */ /* 0x0001620000100800 */
[----:B------:R-:W-:Y:S01]  /*19e20*/  IMAD.MOV.U32 R13, RZ, RZ, R25 ;  /* 0x000000ffff0d7224 */ /* 0x000fe200078e0019 */
[----:B------:R-:W-:Y:S01]  /*19e30*/  MOV R0, R14 ;  /* 0x0000000e00007202 */ /* 0x000fe20000000f00 */
[----:B------:R-:W-:Y:S01]  /*19e40*/  IMAD.MOV.U32 R12, RZ, RZ, RZ ;  /* 0x000000ffff0c7224 */ /* 0x000fe200078e00ff */
[----:B------:R-:W-:Y:S01]  /*19e50*/  ISETP.GE.AND P0, PT, R16, R41, PT ;  /* 0x000000291000720c */ /* 0x000fe20003f06270 */
[----:B------:R-:W-:Y:S02]  /*19e60*/  IMAD.MOV.U32 R11, RZ, RZ, 0x1c1f ;  /* 0x00001c1fff0b7424 */ /* 0x000fe400078e00ff */
[----:B------:R-:W-:-:S10]  /*19e70*/  IMAD.MOV.U32 R15, RZ, RZ, -0x1 ;  /* 0xffffffffff0f7424 */ /* 0x000fd400078e00ff */
[----:B0----5:R-:W-:Y:S05]  /*19e80*/  WARPSYNC.COLLECTIVE R15, `(.L_x_15190) ;  /* 0x000000000f087348 */ /* 0x021fea0003c00000 */
[----:B------:R1:W2:Y:S02]  /*19e90*/  SHFL.IDX P6, R14, R13, R12, R11 ;  /* 0x0000000c0d0e7389 */ /* 0x0002a400000c000b */
[----:B012--5:R-:W-:Y:S01]  /*19ea0*/  ENDCOLLECTIVE ;  /* 0x000000000000791b */ /* 0x027fe20003800000 */
.L_x_15190:
[----:B------:R-:W-:Y:S01]  /*19eb0*/  IMAD.MOV.U32 R13, RZ, RZ, R24 ;  /* 0x000000ffff0d7224 */ /* 0x000fe200078e0018 */
[----:B------:R-:W-:-:S07]  /*19ec0*/  MOV R3, R14 ;  /* 0x0000000e00037202 */ /* 0x000fce0000000f00 */
[----:B------:R-:W-:Y:S05]  /*19ed0*/  WARPSYNC.COLLECTIVE R15, `(.L_x_15191) ;  /* 0x000000000f087348 */ /* 0x000fea0003c00000 */
[----:B------:R0:W1:Y:S02]  /*19ee0*/  SHFL.IDX P6, R14, R13, R12, R11 ;  /* 0x0000000c0d0e7389 */ /* 0x00006400000c000b */
[----:B01----:R-:W-:Y:S01]  /*19ef0*/  ENDCOLLECTIVE ;  /* 0x000000000000791b */ /* 0x003fe20003800000 */
.L_x_15191:
[----:B------:R-:W-:Y:S02]  /*19f00*/  IMAD.MOV.U32 R13, RZ, RZ, R27 ;  /* 0x000000ffff0d7224 */ /* 0x000fe400078e001b */
[----:B------:R-:W-:-:S07]  /*19f10*/  IMAD.MOV.U32 R4, RZ, RZ, R14 ;  /* 0x000000ffff047224 */ /* 0x000fce00078e000e */
[----:B------:R-:W-:Y:S05]  /*19f20*/  WARPSYNC.COLLECTIVE R15, `(.L_x_15192) ;  /* 0x000000000f087348 */ /* 0x000fea0003c00000 */
[----:B------:R0:W1:Y:S02]  /*19f30*/  SHFL.IDX P6, R14, R13, R12, R11 ;  /* 0x0000000c0d0e7389 */ /* 0x00006400000c000b */
[----:B01----:R-:W-:Y:S01]  /*19f40*/  ENDCOLLECTIVE ;  /* 0x000000000000791b */ /* 0x003fe20003800000 */
.L_x_15192:
[----:B------:R-:W-:-:S05]  /*19f50*/  IMAD R32, R8, R32, RZ ;  /* 0x0000002008207224 */ /* 0x000fca00078e02ff */
[----:B------:R-:W-:-:S13]  /*19f60*/  ISETP.GE.OR P1, PT, R39, R32, P0 ;  /* 0x000000202700720c */ /* 0x000fda0000726670 */
[C---:B------:R-:W-:Y:S01]  /*19f70*/  @!P1 IMAD.SHL.U32 R5, R16.reuse, 0x2, RZ ;  /* 0x0000000210059824 */ /* 0x040fe200078e00ff */
[----:B------:R-:W-:-:S04]  /*19f80*/  @!P1 SHF.L.U64.HI R21, R16, 0x1, R43 ;  /* 0x0000000110159819 */ /* 0x000fc8000001022b */
[----:B------:R-:W-:-:S04]  /*19f90*/  @!P1 IADD3 R6, P2, R3, R5, RZ ;  /* 0x0000000503069210 */ /* 0x000fc80007f5e0ff */
[----:B------:R-:W-:-:S05]  /*19fa0*/  @!P1 IADD3.X R7, R0, R21, RZ, P2, !PT ;  /* 0x0000001500079210 */ /* 0x000fca00017fe4ff */
[----:B------:R-:W2:Y:S01]  /*19fb0*/  @!P1 LD.E.128 R8, desc[UR40][R6.64] ;  /* 0x0000002806089980 */ /* 0x000ea2000c101d00 */
[----:B------:R-:W-:-:S05]  /*19fc0*/  @!P1 IADD3 R14, P2, R14, R5, RZ ;  /* 0x000000050e0e9210 */ /* 0x000fca0007f5e0ff */
[----:B------:R-:W-:-:S04]  /*19fd0*/  @!P1 IMAD.X R3, R4, 0x1, R21, P2 ;  /* 0x0000000104039824 */ /* 0x000fc800010e0615 */
[----:B------:R-:W-:-:S05]  /*19fe0*/  @!P1 IMAD.MOV.U32 R15, RZ, RZ, R3 ;  /* 0x000000ffff0f9224 */ /* 0x000fca00078e0003 */
[----:B------:R0:W5:Y:S01]  /*19ff0*/  @!P1 LD.E.128 R4, desc[UR40][R14.64] ;  /* 0x000000280e049980 */ /* 0x000162000c101d00 */
[----:B------:R-:W-:Y:S01]  /*1a000*/  CS2R R36, SRZ ;  /* 0x0000000000247805 */ /* 0x000fe2000001ff00 */
[----:B------:R-:W-:Y:S01]  /*1a010*/  IMAD.MOV.U32 R13, RZ, RZ, R26 ;  /* 0x000000ffff0d7224 */ /* 0x000fe200078e001a */
[----:B------:R-:W-:Y:S02]  /*1a020*/  MOV R12, 0x1 ;  /* 0x00000001000c7802 */ /* 0x000fe40000000f00 */
[----:B------:R-:W-:Y:S02]  /*1a030*/  CS2R R34, SRZ ;  /* 0x0000000000227805 */ /* 0x000fe4000001ff00 */
[----:B------:R-:W-:Y:S02]  /*1a040*/  CS2R R20, SRZ ;  /* 0x0000000000147805 */ /* 0x000fe4000001ff00 */
[----:B------:R-:W-:Y:S01]  /*1a050*/  CS2R R30, SRZ ;  /* 0x00000000001e7805 */ /* 0x000fe2000001ff00 */
[----:B0-----:R-:W-:-:S02]  /*1a060*/  IMAD.MOV.U32 R15, RZ, RZ, -0x1 ;  /* 0xffffffffff0f7424 */ /* 0x001fc400078e00ff */
[----:B--2---:R-:W-:Y:S02]  /*1a070*/  @!P1 IMAD.MOV.U32 R37, RZ, RZ, R11 ;  /* 0x000000ffff259224 */ /* 0x004fe400078e000b */
[----:B------:R-:W-:Y:S02]  /*1a080*/  IMAD.MOV.U32 R11, RZ, RZ, 0x1c1f ;  /* 0x00001c1fff0b7424 */ /* 0x000fe400078e00ff */
[----:B------:R-:W-:Y:S02]  /*1a090*/  @!P1 IMAD.MOV.U32 R34, RZ, RZ, R8 ;  /* 0x000000ffff229224 */ /* 0x000fe400078e0008 */
[----:B------:R-:W-:-:S07]  /*1a0a0*/  @!P1 IMAD.MOV.U32 R35, RZ, RZ, R9 ;  /* 0x000000ffff239224 */ /* 0x000fce00078e0009 */
[----:B-----5:R-:W-:Y:S05]  /*1a0b0*/  WARPSYNC.COLLECTIVE R15, `(.L_x_15193) ;  /* 0x000000000f087348 */ /* 0x020fea0003c00000 */
[----:B------:R0:W1:Y:S02]  /*1a0c0*/  SHFL.IDX P6, R14, R13, R12, R11 ;  /* 0x0000000c0d0e7389 */ /* 0x00006400000c000b */
[----:B01---5:R-:W-:Y:S01]  /*1a0d0*/  ENDCOLLECTIVE ;  /* 0x000000000000791b */ /* 0x023fe20003800000 */
.L_x_15193:
[----:B------:R-:W-:Y:S01]  /*1a0e0*/  @!P1 IMAD.MOV.U32 R36, RZ, RZ, R10 ;  /* 0x000000ffff249224 */ /* 0x000fe200078e000a */
[----:B------:R-:W-:Y:S01]  /*1a0f0*/  MOV R0, R34 ;  /* 0x0000002200007202 */ /* 0x000fe20000000f00 */
[----:B------:R-:W-:Y:S01]  /*1a100*/  IMAD.MOV.U32 R3, RZ, RZ, R35 ;  /* 0x000000ffff037224 */ /* 0x000fe200078e0023 */
[----:B------:R-:W-:Y:S01]  /*1a110*/  MOV R9, R37 ;  /* 0x0000002500097202 */ /* 0x000fe20000000f00 */
[----:B------:R-:W-:Y:S01]  /*1a120*/  IMAD.MOV.U32 R8, RZ, RZ, R36 ;  /* 0x000000ffff087224 */ /* 0x000fe200078e0024 */
[----:B------:R-:W-:Y:S02]  /*1a130*/  PRMT R42, R0, 0x7610, R42 ;  /* 0x00007610002a7816 */ /* 0x000fe4000000002a */
[----:B------:R-:W-:Y:S01]  /*1a140*/  PRMT R45, R45, 0x5410, R3 ;  /* 0x000054102d2d7816 */ /* 0x000fe20000000003 */
[----:B------:R-:W-:Y:S01]  /*1a150*/  @!P1 IMAD.MOV.U32 R20, RZ, RZ, R4 ;  /* 0x000000ffff149224 */ /* 0x000fe200078e0004 */
[----:B------:R-:W-:Y:S01]  /*1a160*/  PRMT R33, R8, 0x5410, R9 ;  /* 0x0000541008217816 */ /* 0x000fe20000000009 */
        /* <DEDUP_REMOVED lines=8> */
[----:B------:R-:W-:Y:S01]  /*1a1f0*/  PRMT R45, R5, 0x7610, R45 ;  /* 0x00007610052d7816 */ /* 0x000fe2000000002d */
[----:B------:R-:W-:Y:S01]  /*1a200*/  IMAD.MOV.U32 R0, RZ, RZ, R14 ;  /* 0x000000ffff007224 */ /* 0x000fe200078e000e */
[----:B------:R-:W-:-:S07]  /*1a210*/  PRMT R56, R4, 0x5410, R6 ;  /* 0x0000541004387816 */ /* 0x000fce0000000006 */
[----:B------:R-:W-:Y:S05]  /*1a220*/  WARPSYNC.COLLECTIVE R15, `(.L_x_15194) ;  /* 0x000000000f087348 */ /* 0x000fea0003c00000 */
[----:B------:R0:W1:Y:S02]  /*1a230*/  SHFL.IDX P6, R14, R13, R12, R11 ;  /* 0x0000000c0d0e7389 */ /* 0x00006400000c000b */
[----:B01----:R-:W-:Y:S01]  /*1a240*/  ENDCOLLECTIVE ;  /* 0x000000000000791b */ /* 0x003fe20003800000 */
.L_x_15194:
[----:B------:R-:W-:Y:S02]  /*1a250*/  PRMT R42, R42, 0x5410, R7 ;  /* 0x000054102a2a7816 */ /* 0x000fe40000000007 */
[----:B------:R-:W-:Y:S01]  /*1a260*/  CS2R R4, SRZ ;  /* 0x0000000000047805 */ /* 0x000fe2000001ff00 */
[----:B------:R-:W-:Y:S01]  /*1a270*/  IMAD.MOV.U32 R13, RZ, RZ, R24 ;  /* 0x000000ffff0d7224 */ /* 0x000fe200078e0018 */
[----:B------:R-:W-:-:S07]  /*1a280*/  MOV R3, R14 ;  /* 0x0000000e00037202 */ /* 0x000fce0000000f00 */
[----:B------:R-:W-:Y:S05]  /*1a290*/  WARPSYNC.COLLECTIVE R15, `(.L_x_15195) ;  /* 0x000000000f087348 */ /* 0x000fea0003c00000 */
[----:B------:R0:W1:Y:S02]  /*1a2a0*/  SHFL.IDX P6, R14, R13, R12, R11 ;  /* 0x0000000c0d0e7389 */ /* 0x00006400000c000b */
[----:B01----:R-:W-:Y:S01]  /*1a2b0*/  ENDCOLLECTIVE ;  /* 0x000000000000791b */ /* 0x003fe20003800000 */
.L_x_15195:
[----:B------:R-:W-:Y:S02]  /*1a2c0*/  IMAD.MOV.U32 R13, RZ, RZ, R27 ;  /* 0x000000ffff0d7224 */ /* 0x000fe400078e001b */
[----:B------:R-:W-:-:S07]  /*1a2d0*/  IMAD.MOV.U32 R24, RZ, RZ, R14 ;  /* 0x000000ffff187224 */ /* 0x000fce00078e000e */
[----:B------:R-:W-:Y:S05]  /*1a2e0*/  WARPSYNC.COLLECTIVE R15, `(.L_x_15196) ;  /* 0x000000000f087348 */ /* 0x000fea0003c00000 */
[----:B------:R0:W1:Y:S02]  /*1a2f0*/  SHFL.IDX P6, R14, R13, R12, R11 ;  /* 0x0000000c0d0e7389 */ /* 0x00006400000c000b */
[----:B01----:R-:W-:Y:S01]  /*1a300*/  ENDCOLLECTIVE ;  /* 0x000000000000791b */ /* 0x003fe20003800000 */
.L_x_15196:
[----:B------:R-:W-:Y:S05]  /*1a310*/  BRA `(.L_x_15197) ;  /* 0xfffffed400b47947 */ /* 0x000fea000383ffff */
.L_x_14984:
[----:B0-----:R0:W1:Y:S02]  /*1a320*/  SYNCS.PHASECHK.TRANS64.TRYWAIT P1, [R2+URZ+0x16800], R13 ;  /* 0x0168000d020075a7 */ /* 0x001064000802017f */
[----:B-1----:R-:W-:Y:S05]  /*1a330*/  @!P1 NANOSLEEP.SYNCS 0x989680 ;  /* 0x009896800000995d */ /* 0x002fea0003900000 */
[----:B------:R-:W1:Y:S02]  /*1a340*/  @!P1 SYNCS.PHASECHK.TRANS64 P1, [R2+URZ+0x16800], R13 ;  /* 0x0168000d020095a7 */ /* 0x000e64000802007f */
[----:B-1----:R-:W-:Y:S05]  /*1a350*/  @!P1 BRA `(.L_x_14984) ;  /* 0xfffffffc00f09947 */ /* 0x002fea000383ffff */
[----:B------:R-:W-:Y:S05]  /*1a360*/  BRA `(.L_x_15198) ;  /* 0xfffffed800547947 */ /* 0x000fea000383ffff */
.L_x_14990:
[----:B--2---:R2:W3:Y:S02]  /*1a370*/  SYNCS.PHASECHK.TRANS64.TRYWAIT P2, [R0+URZ+0x16830], R3 ;  /* 0x01683003000075a7 */ /* 0x0044e4000804017f */
[----:B---3--:R-:W-:Y:S05]  /*1a380*/  @!P2 NANOSLEEP.SYNCS 0x989680 ;  /* 0x009896800000a95d */ /* 0x008fea0003900000 */
[----:B------:R-:W3:Y:S02]  /*1a390*/  @!P2 SYNCS.PHASECHK.TRANS64 P2, [R0+URZ+0x16830], R3 ;  /* 0x016830030000a5a7 */ /* 0x000ee4000804007f */
[----:B---3--:R-:W-:Y:S05]  /*1a3a0*/  @!P2 BRA `(.L_x_14990) ;  /* 0xfffffffc00f0a947 */ /* 0x008fea000383ffff */
[----:B------:R-:W-:Y:S05]  /*1a3b0*/  BRA `(.L_x_14989) ;  /* 0xfffffee400d47947 */ /* 0x000fea000383ffff */
.L_x_14996:
[----:B-1----:R1:W2:Y:S02]  /*1a3c0*/  SYNCS.PHASECHK.TRANS64.TRYWAIT P4, [R9+URZ+0x16830], R10 ;  /* 0x0168300a090075a7 */ /* 0x0022a4000808017f */
[----:B--2---:R-:W-:Y:S05]  /*1a3d0*/  @!P4 NANOSLEEP.SYNCS 0x989680 ;  /* 0x009896800000c95d */ /* 0x004fea0003900000 */
[----:B------:R-:W2:Y:S02]  /*1a3e0*/  @!P4 SYNCS.PHASECHK.TRANS64 P4, [R9+URZ+0x16830], R10 ;  /* 0x0168300a0900c5a7 */ /* 0x000ea4000808007f */
[----:B--2---:R-:W-:Y:S05]  /*1a3f0*/  @!P4 BRA `(.L_x_14996) ;  /* 0xfffffffc00f0c947 */ /* 0x004fea000383ffff */
[----:B------:R-:W-:Y:S05]  /*1a400*/  BRA `(.L_x_14995) ;  /* 0xffffff1000907947 */ /* 0x000fea000383ffff */
.L_x_15000:
[----:B-1----:R1:W2:Y:S02]  /*1a410*/  SYNCS.PHASECHK.TRANS64.TRYWAIT P3, [R9+URZ+0x16850], R8 ;  /* 0x01685008090075a7 */ /* 0x0022a4000806017f */
[----:B--2---:R-:W-:Y:S05]  /*1a420*/  @!P3 NANOSLEEP.SYNCS 0x989680 ;  /* 0x009896800000b95d */ /* 0x004fea0003900000 */
[----:B------:R-:W2:Y:S02]  /*1a430*/  @!P3 SYNCS.PHASECHK.TRANS64 P3, [R9+URZ+0x16850], R8 ;  /* 0x016850080900b5a7 */ /* 0x000ea4000806007f */
[----:B--2---:R-:W-:Y:S05]  /*1a440*/  @!P3 BRA `(.L_x_15000) ;  /* 0xfffffffc00f0b947 */ /* 0x004fea000383ffff */
[----:B------:R-:W-:Y:S05]  /*1a450*/  BRA `(.L_x_14997) ;  /* 0xffffff1400507947 */ /* 0x000fea000383ffff */
.L_x_15007:
[----:B-1----:R1:W2:Y:S02]  /*1a460*/  SYNCS.PHASECHK.TRANS64.TRYWAIT P3, [R9+URZ+0x16830], R10 ;  /* 0x0168300a090075a7 */ /* 0x0022a4000806017f */
[----:B--2---:R-:W-:Y:S05]  /*1a470*/  @!P3 NANOSLEEP.SYNCS 0x989680 ;  /* 0x009896800000b95d */ /* 0x004fea0003900000 */
[----:B------:R-:W2:Y:S02]  /*1a480*/  @!P3 SYNCS.PHASECHK.TRANS64 P3, [R9+URZ+0x16830], R10 ;  /* 0x0168300a0900b5a7 */ /* 0x000ea4000806007f */
[----:B--2---:R-:W-:Y:S05]  /*1a490*/  @!P3 BRA `(.L_x_15007) ;  /* 0xfffffffc00f0b947 */ /* 0x004fea000383ffff */
[----:B------:R-:W-:Y:S05]  /*1a4a0*/  BRA `(.L_x_15006) ;  /* 0xffffff4000d87947 */ /* 0x000fea000383ffff */
.L_x_15011:
[----:B-1----:R1:W2:Y:S02]  /*1a4b0*/  SYNCS.PHASECHK.TRANS64.TRYWAIT P2, [R9+URZ+0x16850], R8 ;  /* 0x01685008090075a7 */ /* 0x0022a4000804017f */
[----:B--2---:R-:W-:Y:S05]  /*1a4c0*/  @!P2 NANOSLEEP.SYNCS 0x989680 ;  /* 0x009896800000a95d */ /* 0x004fea0003900000 */
[----:B------:R-:W2:Y:S02]  /*1a4d0*/  @!P2 SYNCS.PHASECHK.TRANS64 P2, [R9+URZ+0x16850], R8 ;  /* 0x016850080900a5a7 */ /* 0x000ea4000804007f */
[----:B--2---:R-:W-:Y:S05]  /*1a4e0*/  @!P2 BRA `(.L_x_15011) ;  /* 0xfffffffc00f0a947 */ /* 0x004fea000383ffff */
[----:B------:R-:W-:Y:S05]  /*1a4f0*/  BRA `(.L_x_15008) ;  /* 0xffffff4400987947 */ /* 0x000fea000383ffff */
.L_x_15016:
[----:B-1----:R1:W2:Y:S02]  /*1a500*/  SYNCS.PHASECHK.TRANS64.TRYWAIT P0, [R13+URZ+0x16850], R4 ;  /* 0x016850040d0075a7 */ /* 0x0022a4000800017f */
[----:B--2---:R-:W-:Y:S05]  /*1a510*/  @!P0 NANOSLEEP.SYNCS 0x989680 ;  /* 0x009896800000895d */ /* 0x004fea0003900000 */
[----:B------:R-:W2:Y:S02]  /*1a520*/  @!P0 SYNCS.PHASECHK.TRANS64 P0, [R13+URZ+0x16850], R4 ;  /* 0x016850040d0085a7 */ /* 0x000ea4000800007f */
[----:B--2---:R-:W-:Y:S05]  /*1a530*/  @!P0 BRA `(.L_x_15016) ;  /* 0xfffffffc00f08947 */ /* 0x004fea000383ffff */
[----:B------:R-:W-:Y:S05]  /*1a540*/  BRA `(.L_x_15015) ;  /* 0xffffff6800587947 */ /* 0x000fea000383ffff */
.L_x_15024:
[----:B------:R-:W-:Y:S01]  /*1a550*/  IMAD.MOV.U32 R13, RZ, RZ, R20 ;  /* 0x000000ffff0d7224 */ /* 0x000fe200078e0014 */
[----:B------:R-:W-:Y:S01]  /*1a560*/  MOV R12, RZ ;  /* 0x000000ff000c7202 */ /* 0x000fe20000000f00 */
[----:B------:R-:W-:Y:S02]  /*1a570*/  IMAD.MOV.U32 R11, RZ, RZ, 0x181f ;  /* 0x0000181fff0b7424 */ /* 0x000fe400078e00ff */
[----:B------:R-:W-:Y:S02]  /*1a580*/  IMAD.MOV.U32 R15, RZ, RZ, -0x1 ;  /* 0xffffffffff0f7424 */ /* 0x000fe400078e00ff */
[----:B------:R-:W-:Y:S02]  /*1a590*/  IMAD R21, R8, R25, RZ ;  /* 0x0000001908157224 */ /* 0x000fe400078e02ff */
[----:B------:R-:W-:-:S07]  /*1a5a0*/  IMAD.IADD R24, R34, 0x1, R26 ;  /* 0x0000000122187824 */ /* 0x000fce00078e021a */
[----:B------:R-:W-:Y:S05]  /*1a5b0*/  WARPSYNC.COLLECTIVE R15, `(.L_x_15199) ;  /* 0x000000000f087348 */ /* 0x000fea0003c00000 */
[----:B------:R0:W1:Y:S02]  /*1a5c0*/  SHFL.IDX P6, R14, R13, R12, R11 ;  /* 0x0000000c0d0e7389 */ /* 0x00006400000c000b */
[----:B01----:R-:W-:Y:S01]  /*1a5d0*/  ENDCOLLECTIVE ;  /* 0x000000000000791b */ /* 0x003fe20003800000 */
.L_x_15199:
        /* <DEDUP_REMOVED lines=10> */
.L_x_15200:
[----:B------:R-:W-:Y:S02]  /*1a680*/  IMAD.MOV.U32 R13, RZ, RZ, R20 ;  /* 0x000000ffff0d7224 */ /* 0x000fe400078e0014 */
[----:B------:R-:W-:Y:S01]  /*1a690*/  IMAD.MOV.U32 R12, RZ, RZ, 0x1 ;  /* 0x00000001ff0c7424 */ /* 0x000fe200078e00ff */
[----:B------:R-:W-:-:S07]  /*1a6a0*/  MOV R3, R14 ;  /* 0x0000000e00037202 */ /* 0x000fce0000000f00 */
[----:B------:R-:W-:Y:S05]  /*1a6b0*/  WARPSYNC.COLLECTIVE R15, `(.L_x_15201) ;  /* 0x000000000f087348 */ /* 0x000fea0003c00000 */
[----:B------:R0:W1:Y:S02]  /*1a6c0*/  SHFL.IDX P6, R14, R13, R12, R11 ;  /* 0x0000000c0d0e7389 */ /* 0x00006400000c000b */
[----:B01----:R-:W-:Y:S01]  /*1a6d0*/  ENDCOLLECTIVE ;  /* 0x000000000000791b */ /* 0x003fe20003800000 */
.L_x_15201:
[----:B------:R-:W-:-:S04]  /*1a6e0*/  @!P3 LEA R10, P5, R33, R3, 0x1 ;  /* 0x00000003210ab211 */ /* 0x000fc800078a08ff */
[----:B------:R-:W-:Y:S01]  /*1a6f0*/  @!P3 LEA.HI.X R3, R33, R0, R32, 0x1, P5 ;  /* 0x000000002103b211 */ /* 0x000fe200028f0c20 */
[----:B------:R-:W-:Y:S02]  /*1a700*/  IMAD.MOV.U32 R13, RZ, RZ, R7 ;  /* 0x000000ffff0d7224 */ /* 0x000fe400078e0007 */
[----:B------:R-:W-:-:S07]  /*1a710*/  IMAD.MOV.U32 R4, RZ, RZ, R14 ;  /* 0x000000ffff047224 */ /* 0x000fce00078e000e */
[----:B------:R-:W-:Y:S05]  /*1a720*/  WARPSYNC.COLLECTIVE R15, `(.L_x_15202) ;  /* 0x000000000f087348 */ /* 0x000fea0003c00000 */
[----:B------:R0:W1:Y:S02]  /*1a730*/  SHFL.IDX P6, R14, R13, R12, R11 ;  /* 0x0000000c0d0e7389 */ /* 0x00006400000c000b */
[----:B01----:R-:W-:Y:S01]  /*1a740*/  ENDCOLLECTIVE ;  /* 0x000000000000791b */ /* 0x003fe20003800000 */
.L_x_15202:
[----:B------:R-:W-:Y:S02]  /*1a750*/  IMAD.MOV.U32 R13, RZ, RZ, R20 ;  /* 0x000000ffff0d7224 */ /* 0x000fe400078e0014 */
[----:B------:R-:W-:Y:S01]  /*1a760*/  IMAD.MOV.U32 R12, RZ, RZ, 0x2 ;  /* 0x00000002ff0c7424 */ /* 0x000fe200078e00ff */
[----:B------:R-:W-:-:S07]  /*1a770*/  MOV R5, R14 ;  /* 0x0000000e00057202 */ /* 0x000fce0000000f00 */
[----:B------:R-:W-:Y:S05]  /*1a780*/  WARPSYNC.COLLECTIVE R15, `(.L_x_15203) ;  /* 0x000000000f087348 */ /* 0x000fea0003c00000 */
[----:B------:R0:W1:Y:S02]  /*1a790*/  SHFL.IDX P6, R14, R13, R12, R11 ;  /* 0x0000000c0d0e7389 */ /* 0x00006400000c000b */
[----:B01----:R-:W-:Y:S01]  /*1a7a0*/  ENDCOLLECTIVE ;  /* 0x000000000000791b */ /* 0x003fe20003800000 */
.L_x_15203:
[----:B------:R-:W-:-:S04]  /*1a7b0*/  @!P4 LEA R8, P1, R33, R5, 0x1 ;  /* 0x000000052108c211 */ /* 0x000fc800078208ff */
[----:B------:R-:W-:Y:S02]  /*1a7c0*/  @!P4 LEA.HI.X R9, R33, R4, R32, 0x1, P1 ;  /* 0x000000042109c211 */ /* 0x000fe400008f0c20 */
[----:B------:R-:W-:Y:S01]  /*1a7d0*/  MOV R13, R7 ;  /* 0x00000007000d7202 */ /* 0x000fe20000000f00 */
[----:B------:R-:W-:-:S07]  /*1a7e0*/  IMAD.MOV.U32 R6, RZ, RZ, R14 ;  /* 0x000000ffff067224 */ /* 0x000fce00078e000e */
[----:B------:R-:W-:Y:S05]  /*1a7f0*/  WARPSYNC.COLLECTIVE R15, `(.L_x_15204) ;  /* 0x000000000f087348 */ /* 0x000fea0003c00000 */
[----:B------:R0:W1:Y:S02]  /*1a800*/  SHFL.IDX P6, R14, R13, R12, R11 ;  /* 0x0000000c0d0e7389 */ /* 0x00006400000c000b */
[----:B01----:R-:W-:Y:S01]  /*1a810*/  ENDCOLLECTIVE ;  /* 0x000000000000791b */ /* 0x003fe20003800000 */
.L_x_15204:
[----:B------:R-:W-:Y:S01]  /*1a820*/  @!P3 IMAD.MOV.U32 R11, RZ, RZ, R3 ;  /* 0x000000ffff0bb224 */ /* 0x000fe200078e0003 */
[----:B------:R-:W-:Y:S01]  /*1a830*/  MOV R12, 0x3 ;  /* 0x00000003000c7802 */ /* 0x000fe20000000f00 */
[----:B------:R-:W-:-:S03]  /*1a840*/  IMAD.MOV.U32 R13, RZ, RZ, R20 ;  /* 0x000000ffff0d7224 */ /* 0x000fc600078e0014 */
        /* <DEDUP_REMOVED lines=9> */
.L_x_15205:
[----:B------:R0:W-:Y:S01]  /*1a8e0*/  @!P2 ST.E.128 desc[UR40][R4.64], RZ ;  /* 0x000000ff0400a985 */ /* 0x0001e2000c101d28 */
[----:B------:R-:W-:Y:S02]  /*1a8f0*/  IMAD.MOV.U32 R13, RZ, RZ, R7 ;  /* 0x000000ffff0d7224 */ /* 0x000fe400078e0007 */
[----:B------:R-:W-:-:S07]  /*1a900*/  IMAD.MOV.U32 R0, RZ, RZ, R14 ;  /* 0x000000ffff007224 */ /* 0x000fce00078e000e */
[----:B0-----:R-:W-:Y:S05]  /*1a910*/  WARPSYNC.COLLECTIVE R15, `(.L_x_15206) ;  /* 0x000000000f087348 */ /* 0x001fea0003c00000 */
[----:B------:R1:W2:Y:S02]  /*1a920*/  SHFL.IDX P6, R14, R13, R12, R11 ;  /* 0x0000000c0d0e7389 */ /* 0x0002a400000c000b */
[----:B012---:R-:W-:Y:S01]  /*1a930*/  ENDCOLLECTIVE ;  /* 0x000000000000791b */ /* 0x007fe20003800000 */
.L_x_15206:
[----:B------:R-:W-:Y:S05]  /*1a940*/  BRA `(.L_x_15207) ;  /* 0xffffff8400807947 */ /* 0x000fea000383ffff */
.L_x_15041:
[----:B------:R-:W1:Y:S01]  /*1a950*/  S2R R6, SR_TID.X ;  /* 0x0000000000067919 */ /* 0x000e620000002100 */
[----:B------:R-:W-:Y:S01]  /*1a960*/  BSSY B1, `(.L_x_15208) ;  /* 0x000000a000017945 */ /* 0x000fe20003800000 */
[----:B0-----:R-:W-:Y:S02]  /*1a970*/  IMAD.MOV.U32 R12, RZ, RZ, RZ ;  /* 0x000000ffff0c7224 */ /* 0x001fe400078e00ff */
[----:B------:R-:W-:Y:S02]  /*1a980*/  IMAD.MOV.U32 R11, RZ, RZ, 0x1f ;  /* 0x0000001fff0b7424 */ /* 0x000fe400078e00ff */
[----:B------:R-:W-:Y:S01]  /*1a990*/  IMAD.MOV.U32 R15, RZ, RZ, -0x1 ;  /* 0xffffffffff0f7424 */ /* 0x000fe200078e00ff */
[----:B-1----:R-:W-:-:S04]  /*1a9a0*/  SHF.R.U32.HI R6, RZ, 0x5, R6 ;  /* 0x00000005ff067819 */ /* 0x002fc80000011606 */
[----:B------:R-:W-:-:S04]  /*1a9b0*/  LOP3.LUT R6, R6, 0x3, RZ, 0xc0, !PT ;  /* 0x0000000306067812 */ /* 0x000fc800078ec0ff */
[----:B------:R-:W-:-:S07]  /*1a9c0*/  MOV R13, R6 ;  /* 0x00000006000d7202 */ /* 0x000fce0000000f00 */
[----:B------:R-:W-:Y:S05]  /*1a9d0*/  WARPSYNC.COLLECTIVE R15, `(.L_x_15209) ;  /* 0x000000000f087348 */ /* 0x000fea0003c00000 */
[----:B------:R0:W1:Y:S02]  /*1a9e0*/  SHFL.IDX P6, R14, R13, R12, R11 ;  /* 0x0000000c0d0e7389 */ /* 0x00006400000c000b */
[----:B01----:R-:W-:Y:S01]  /*1a9f0*/  ENDCOLLECTIVE ;  /* 0x000000000000791b */ /* 0x003fe20003800000 */
.L_x_15209:
[----:B------:R-:W-:Y:S05]  /*1aa00*/  BSYNC B1 ;  /* 0x0000000000017941 */ /* 0x000fea0003800000 */
.L_x_15208:
[----:B------:R-:W-:Y:S05]  /*1aa10*/  BRA `(.L_x_15210) ;  /* 0xffffff9800a87947 */ /* 0x000fea000383ffff */
.L_x_15043:
[----:B------:R-:W-:Y:S01]  /*1aa20*/  BSSY B1, `(.L_x_15211) ;  /* 0x0000006000017945 */ /* 0x000fe20003800000 */
[----:B------:R-:W-:-:S07]  /*1aa30*/  MOV R15, 0xffffffff ;  /* 0xffffffff000f7802 */ /* 0x000fce0000000f00 */
[----:B01----:R-:W-:Y:S05]  /*1aa40*/  WARPSYNC.COLLECTIVE R15, `(.L_x_15212) ;  /* 0x000000000f0c7348 */ /* 0x003fea0003c00000 */
[----:B------:R-:W-:Y:S02]  /*1aa50*/  ELECT P6, UR62, PT ;  /* 0x00000000003e782f */ /* 0x000fe400038c0000 */
[----:B------:R-:W-:Y:S01]  /*1aa60*/  MOV R14, UR62 ;  /* 0x0000003e000e7c02 */ /* 0x000fe20008000f00 */
[----:B01----:R-:W-:Y:S10]  /*1aa70*/  ENDCOLLECTIVE ;  /* 0x000000000000791b */ /* 0x003ff40003800000 */
.L_x_15212:
[----:B------:R-:W-:Y:S05]  /*1aa80*/  BSYNC B1 ;  /* 0x0000000000017941 */ /* 0x000fea0003800000 */
.L_x_15211:
[----:B------:R-:W-:Y:S05]  /*1aa90*/  BRA `(.L_x_15042) ;  /* 0xffffff9800a07947 */ /* 0x000fea000383ffff */
.L_x_15045:
[----:B-1----:R1:W2:Y:S02]  /*1aaa0*/  SYNCS.PHASECHK.TRANS64.TRYWAIT P0, [R22+URZ+0x16820], R5 ;  /* 0x01682005160075a7 */ /* 0x0022a4000800017f */
[----:B--2---:R-:W-:Y:S05]  /*1aab0*/  @!P0 NANOSLEEP.SYNCS 0x989680 ;  /* 0x009896800000895d */ /* 0x004fea0003900000 */
[----:B------:R-:W2:Y:S02]  /*1aac0*/  @!P0 SYNCS.PHASECHK.TRANS64 P0, [R22+URZ+0x16820], R5 ;  /* 0x01682005160085a7 */ /* 0x000ea4000800007f */
[----:B--2---:R-:W-:Y:S05]  /*1aad0*/  @!P0 BRA `(.L_x_15045) ;  /* 0xfffffffc00f08947 */ /* 0x004fea000383ffff */
[----:B------:R-:W-:Y:S05]  /*1aae0*/  BRA `(.L_x_15213) ;  /* 0xffffff9800b07947 */ /* 0x000fea000383ffff */
.L_x_15049:
[----:B-1----:R1:W2:Y:S02]  /*1aaf0*/  SYNCS.PHASECHK.TRANS64.TRYWAIT P0, [R5+URZ+0x168a0], R6 ;  /* 0x0168a006050075a7 */ /* 0x0022a4000800017f */
[----:B--2---:R-:W-:Y:S05]  /*1ab00*/  @!P0 NANOSLEEP.SYNCS 0x989680 ;  /* 0x009896800000895d */ /* 0x004fea0003900000 */
[----:B------:R-:W2:Y:S02]  /*1ab10*/  @!P0 SYNCS.PHASECHK.TRANS64 P0, [R5+URZ+0x168a0], R6 ;  /* 0x0168a006050085a7 */ /* 0x000ea4000800007f */
[----:B--2---:R-:W-:Y:S05]  /*1ab20*/  @!P0 BRA `(.L_x_15049) ;  /* 0xfffffffc00f08947 */ /* 0x004fea000383ffff */
[----:B------:R-:W-:Y:S05]  /*1ab30*/  BRA `(.L_x_15214) ;  /* 0xffffff9800cc7947 */ /* 0x000fea000383ffff */
.L_x_15054:
[----:B--2---:R2:W3:Y:S02]  /*1ab40*/  SYNCS.PHASECHK.TRANS64.TRYWAIT P0, [R5+URZ+0x168c0], R6 ;  /* 0x0168c006050075a7 */ /* 0x0044e4000800017f */
[----:B---3--:R-:W-:Y:S05]  /*1ab50*/  @!P0 NANOSLEEP.SYNCS 0x989680 ;  /* 0x009896800000895d */ /* 0x008fea0003900000 */
[----:B------:R-:W3:Y:S02]  /*1ab60*/  @!P0 SYNCS.PHASECHK.TRANS64 P0, [R5+URZ+0x168c0], R6 ;  /* 0x0168c006050085a7 */ /* 0x000ee4000800007f */
[----:B---3--:R-:W-:Y:S05]  /*1ab70*/  @!P0 BRA `(.L_x_15054) ;  /* 0xfffffffc00f08947 */ /* 0x008fea000383ffff */
[----:B------:R-:W-:Y:S05]  /*1ab80*/  BRA `(.L_x_15215) ;  /* 0xffffff9c004c7947 */ /* 0x000fea000383ffff */
.L_x_15061:
[----:B--2---:R2:W3:Y:S02]  /*1ab90*/  SYNCS.PHASECHK.TRANS64.TRYWAIT P1, [R5+URZ+0x168a0], R6 ;  /* 0x0168a006050075a7 */ /* 0x0044e4000802017f */
[----:B---3--:R-:W-:Y:S05]  /*1aba0*/  @!P1 NANOSLEEP.SYNCS 0x989680 ;  /* 0x009896800000995d */ /* 0x008fea0003900000 */
[----:B------:R-:W3:Y:S02]  /*1abb0*/  @!P1 SYNCS.PHASECHK.TRANS64 P1, [R5+URZ+0x168a0], R6 ;  /* 0x0168a006050095a7 */ /* 0x000ee4000802007f */
[----:B---3--:R-:W-:Y:S05]  /*1abc0*/  @!P1 BRA `(.L_x_15061) ;  /* 0xfffffffc00f09947 */ /* 0x008fea000383ffff */
[----:B------:R-:W-:Y:S05]  /*1abd0*/  BRA `(.L_x_15216) ;  /* 0xffffffa000187947 */ /* 0x000fea000383ffff */
.L_x_15066:
[----:B-1----:R1:W3:Y:S02]  /*1abe0*/  SYNCS.PHASECHK.TRANS64.TRYWAIT P1, [R5+URZ+0x168c0], R6 ;  /* 0x0168c006050075a7 */ /* 0x0022e4000802017f */
[----:B---3--:R-:W-:Y:S05]  /*1abf0*/  @!P1 NANOSLEEP.SYNCS 0x989680 ;  /* 0x009896800000995d */ /* 0x008fea0003900000 */
[----:B------:R-:W3:Y:S02]  /*1ac00*/  @!P1 SYNCS.PHASECHK.TRANS64 P1, [R5+URZ+0x168c0], R6 ;  /* 0x0168c006050095a7 */ /* 0x000ee4000802007f */
[----:B---3--:R-:W-:Y:S05]  /*1ac10*/  @!P1 BRA `(.L_x_15066) ;  /* 0xfffffffc00f09947 */ /* 0x008fea000383ffff */
[----:B------:R-:W-:Y:S05]  /*1ac20*/  BRA `(.L_x_15217) ;  /* 0xffffffa000907947 */ /* 0x000fea000383ffff */
.L_x_15079:
[----:B------:R-:W4:Y:S01]  /*1ac30*/  S2R R20, SR_TID.X ;  /* 0x0000000000147919 */ /* 0x000f220000002100 */
[----:B------:R-:W-:Y:S01]  /*1ac40*/  BSSY B0, `(.L_x_15218) ;  /* 0x000000a000007945 */ /* 0x000fe20003800000 */
[----:B0-----:R-:W-:Y:S01]  /*1ac50*/  IMAD.MOV.U32 R12, RZ, RZ, RZ ;  /* 0x000000ffff0c7224 */ /* 0x001fe200078e00ff */
[----:B------:R-:W-:Y:S01]  /*1ac60*/  MOV R15, 0xffffffff ;  /* 0xffffffff000f7802 */ /* 0x000fe20000000f00 */
[----:B------:R-:W-:Y:S01]  /*1ac70*/  IMAD.MOV.U32 R11, RZ, RZ, 0x1f ;  /* 0x0000001fff0b7424 */ /* 0x000fe200078e00ff */
[----:B----4-:R-:W-:-:S04]  /*1ac80*/  SHF.R.U32.HI R20, RZ, 0x5, R20 ;  /* 0x00000005ff147819 */ /* 0x010fc80000011614 */
[----:B------:R-:W-:-:S05]  /*1ac90*/  LOP3.LUT R20, R20, 0x3, RZ, 0xc0, !PT ;  /* 0x0000000314147812 */ /* 0x000fca00078ec0ff */
[----:B------:R-:W-:-:S07]  /*1aca0*/  IMAD.MOV.U32 R13, RZ, RZ, R20 ;  /* 0x000000ffff0d7224 */ /* 0x000fce00078e0014 */
[----:B-123--:R-:W-:Y:S05]  /*1acb0*/  WARPSYNC.COLLECTIVE R15, `(.L_x_15219) ;  /* 0x000000000f087348 */ /* 0x00efea0003c00000 */
[----:B------:R0:W4:Y:S02]  /*1acc0*/  SHFL.IDX P6, R14, R13, R12, R11 ;  /* 0x0000000c0d0e7389 */ /* 0x00012400000c000b */
[----:B01234-:R-:W-:Y:S01]  /*1acd0*/  ENDCOLLECTIVE ;  /* 0x000000000000791b */ /* 0x01ffe20003800000 */
.L_x_15219:
[----:B------:R-:W-:Y:S05]  /*1ace0*/  BSYNC B0 ;  /* 0x0000000000007941 */ /* 0x000fea0003800000 */
.L_x_15218:
[----:B------:R-:W-:Y:S05]  /*1acf0*/  BRA `(.L_x_15220) ;  /* 0xffffffa800d47947 */ /* 0x000fea000383ffff */
.L_x_15081:
[----:B------:R-:W-:Y:S01]  /*1ad00*/  BSSY B0, `(.L_x_15221) ;  /* 0x0000006000007945 */ /* 0x000fe20003800000 */
[----:B------:R-:W-:-:S07]  /*1ad10*/  IMAD.MOV.U32 R15, RZ, RZ, -0x1 ;  /* 0xffffffffff0f7424 */ /* 0x000fce00078e00ff */
[----:B0123--:R-:W-:Y:S05]  /*1ad20*/  WARPSYNC.COLLECTIVE R15, `(.L_x_15222) ;  /* 0x000000000f0c7348 */ /* 0x00ffea0003c00000 */
[----:B------:R-:W-:Y:S02]  /*1ad30*/  ELECT P6, UR62, PT ;  /* 0x00000000003e782f */ /* 0x000fe400038c0000 */
[----:B------:R-:W-:Y:S01]  /*1ad40*/  MOV R14, UR62 ;  /* 0x0000003e000e7c02 */ /* 0x000fe20008000f00 */
[----:B0123--:R-:W-:Y:S10]  /*1ad50*/  ENDCOLLECTIVE ;  /* 0x000000000000791b */ /* 0x00fff40003800000 */
.L_x_15222:
[----:B------:R-:W-:Y:S05]  /*1ad60*/  BSYNC B0 ;  /* 0x0000000000007941 */ /* 0x000fea0003800000 */
.L_x_15221:
[----:B------:R-:W-:Y:S05]  /*1ad70*/  BRA `(.L_x_15223) ;  /* 0xffffffa800dc7947 */ /* 0x000fea000383ffff */
.L_x_15083:
[----:B0-----:R0:W4:Y:S02]  /*1ad80*/  SYNCS.PHASECHK.TRANS64.TRYWAIT P0, [R0+URZ+0x16840], R2 ;  /* 0x01684002000075a7 */ /* 0x001124000800017f */
[----:B----4-:R-:W-:Y:S05]  /*1ad90*/  @!P0 NANOSLEEP.SYNCS 0x989680 ;  /* 0x009896800000895d */ /* 0x010fea0003900000 */
[----:B------:R-:W4:Y:S02]  /*1ada0*/  @!P0 SYNCS.PHASECHK.TRANS64 P0, [R0+URZ+0x16840], R2 ;  /* 0x01684002000085a7 */ /* 0x000f24000800007f */
[----:B----4-:R-:W-:Y:S05]  /*1adb0*/  @!P0 BRA `(.L_x_15083) ;  /* 0xfffffffc00f08947 */ /* 0x010fea000383ffff */
[----:B------:R-:W-:Y:S05]  /*1adc0*/  BRA `(.L_x_15224) ;  /* 0xffffffac002c7947 */ /* 0x000fea000383ffff */
.L_x_15087:
[----:B------:R-:W2:Y:S01]  /*1add0*/  LDL.LU R11, [R1+0x1c] ;  /* 0x00001c00010b7983 */ /* 0x000ea20000300800 */
[----:B------:R-:W-:Y:S02]  /*1ade0*/  IMAD.MOV.U32 R13, RZ, RZ, R4 ;  /* 0x000000ffff0d7224 */ /* 0x000fe400078e0004 */
[----:B------:R-:W-:Y:S02]  /*1adf0*/  IMAD.MOV.U32 R12, RZ, RZ, RZ ;  /* 0x000000ffff0c7224 */ /* 0x000fe400078e00ff */
[----:B------:R-:W-:Y:S02]  /*1ae00*/  IMAD.MOV.U32 R15, RZ, RZ, -0x1 ;  /* 0xffffffffff0f7424 */ /* 0x000fe400078e00ff */
[----:B------:R-:W-:-:S04]  /*1ae10*/  IMAD R17, R17, 0xc0, R21 ;  /* 0x000000c011117824 */ /* 0x000fc800078e0215 */
[----:B------:R-:W-:Y:S02]  /*1ae20*/  VIADD R8, R17, 0x10 ;  /* 0x0000001011087836 */ /* 0x000fe40000000000 */
[----:B--2---:R-:W-:Y:S01]  /*1ae30*/  IMAD R3, R11, R9, RZ ;  /* 0x000000090b037224 */ /* 0x004fe200078e02ff */
[----:B------:R-:W-:-:S04]  /*1ae40*/  MOV R11, 0x181f ;  /* 0x0000181f000b7802 */ /* 0x000fc80000000f00 */
[----:B------:R-:W-:-:S13]  /*1ae50*/  ISETP.GE.AND P1, PT, R17, R3, PT ;  /* 0x000000031100720c */ /* 0x000fda0003f26270 */
[----:B-----5:R-:W-:Y:S05]  /*1ae60*/  WARPSYNC.COLLECTIVE R15, `(.L_x_15225) ;  /* 0x000000000f087348 */ /* 0x020fea0003c00000 */
[----:B------:R0:W1:Y:S02]  /*1ae70*/  SHFL.IDX P6, R14, R13, R12, R11 ;  /* 0x0000000c0d0e7389 */ /* 0x00006400000c000b */
[----:B01---5:R-:W-:Y:S01]  /*1ae80*/  ENDCOLLECTIVE ;  /* 0x000000000000791b */ /* 0x023fe20003800000 */
.L_x_15225:
[----:B------:R-:W-:Y:S02]  /*1ae90*/  IMAD.MOV.U32 R13, RZ, RZ, R0 ;  /* 0x000000ffff0d7224 */ /* 0x000fe400078e0000 */
[----:B------:R-:W-:-:S07]  /*1aea0*/  IMAD.MOV.U32 R6, RZ, RZ, R14 ;  /* 0x000000ffff067224 */ /* 0x000fce00078e000e */
[----:B------:R-:W-:Y:S05]  /*1aeb0*/  WARPSYNC.COLLECTIVE R15, `(.L_x_15226) ;  /* 0x000000000f087348 */ /* 0x000fea0003c00000 */
[----:B------:R0:W1:Y:S02]  /*1aec0*/  SHFL.IDX P6, R14, R13, R12, R11 ;  /* 0x0000000c0d0e7389 */ /* 0x00006400000c000b */
[----:B01----:R-:W-:Y:S01]  /*1aed0*/  ENDCOLLECTIVE ;  /* 0x000000000000791b */ /* 0x003fe20003800000 */
.L_x_15226:
[----:B------:R-:W-:Y:S01]  /*1aee0*/  IMAD.MOV.U32 R13, RZ, RZ, R4 ;  /* 0x000000ffff0d7224 */ /* 0x000fe200078e0004 */
[----:B------:R-:W-:Y:S02]  /*1aef0*/  MOV R12, 0x1 ;  /* 0x00000001000c7802 */ /* 0x000fe40000000f00 */
[----:B------:R-:W-:-:S07]  /*1af00*/  MOV R7, R14 ;  /* 0x0000000e00077202 */ /* 0x000fce0000000f00 */
[----:B------:R-:W-:Y:S05]  /*1af10*/  WARPSYNC.COLLECTIVE R15, `(.L_x_15227) ;  /* 0x000000000f087348 */ /* 0x000fea0003c00000 */
[----:B------:R0:W1:Y:S02]  /*1af20*/  SHFL.IDX P6, R14, R13, R12, R11 ;  /* 0x0000000c0d0e7389 */ /* 0x00006400000c000b */
[----:B01----:R-:W-:Y:S01]  /*1af30*/  ENDCOLLECTIVE ;  /* 0x000000000000791b */ /* 0x003fe20003800000 */
.L_x_15227:
        /* <DEDUP_REMOVED lines=15> */
.L_x_15228:
[----:B------:R-:W-:Y:S02]  /*1b030*/  IMAD.MOV.U32 R13, RZ, RZ, R4 ;  /* 0x000000ffff0d7224 */ /* 0x000fe400078e0004 */
[----:B------:R-:W-:Y:S02]  /*1b040*/  IMAD.MOV.U32 R12, RZ, RZ, 0x2 ;  /* 0x00000002ff0c7424 */ /* 0x000fe400078e00ff */
[----:B------:R-:W-:-:S07]  /*1b050*/  IMAD.MOV.U32 R7, RZ, RZ, R14 ;  /* 0x000000ffff077224 */ /* 0x000fce00078e000e */
[----:B------:R-:W-:Y:S05]  /*1b060*/  WARPSYNC.COLLECTIVE R15, `(.L_x_15229) ;  /* 0x000000000f087348 */ /* 0x000fea0003c00000 */
[----:B------:R0:W1:Y:S02]  /*1b070*/  SHFL.IDX P6, R14, R13, R12, R11 ;  /* 0x0000000c0d0e7389 */ /* 0x00006400000c000b */
[----:B01----:R-:W-:Y:S01]  /*1b080*/  ENDCOLLECTIVE ;  /* 0x000000000000791b */ /* 0x003fe20003800000 */
.L_x_15229:
        /* <DEDUP_REMOVED lines=16> */
.L_x_15230:
[----:B------:R-:W-:Y:S02]  /*1b190*/  IMAD.MOV.U32 R13, RZ, RZ, R4 ;  /* 0x000000ffff0d7224 */ /* 0x000fe400078e0004 */
[----:B------:R-:W-:Y:S02]  /*1b1a0*/  IMAD.MOV.U32 R12, RZ, RZ, 0x3 ;  /* 0x00000003ff0c7424 */ /* 0x000fe400078e00ff */
[----:B------:R-:W-:-:S07]  /*1b1b0*/  IMAD.MOV.U32 R7, RZ, RZ, R14 ;  /* 0x000000ffff077224 */ /* 0x000fce00078e000e */
[----:B------:R-:W-:Y:S05]  /*1b1c0*/  WARPSYNC.COLLECTIVE R15, `(.L_x_15231) ;  /* 0x000000000f087348 */ /* 0x000fea0003c00000 */
[----:B------:R0:W1:Y:S02]  /*1b1d0*/  SHFL.IDX P6, R14, R13, R12, R11 ;  /* 0x0000000c0d0e7389 */ /* 0x00006400000c000b */
[----:B01----:R-:W-:Y:S01]  /*1b1e0*/  ENDCOLLECTIVE ;  /* 0x000000000000791b */ /* 0x003fe20003800000 */
.L_x_15231:
        /* <DEDUP_REMOVED lines=16> */
.L_x_15232:
[----:B------:R-:W-:Y:S01]  /*1b2f0*/  MOV R13, R4 ;  /* 0x00000004000d7202 */ /* 0x000fe20000000f00 */
[----:B------:R-:W-:Y:S02]  /*1b300*/  IMAD.MOV.U32 R12, RZ, RZ, 0x4 ;  /* 0x00000004ff0c7424 */ /* 0x000fe400078e00ff */
[----:B------:R-:W-:-:S07]  /*1b310*/  IMAD.MOV.U32 R7, RZ, RZ, R14 ;  /* 0x000000ffff077224 */ /* 0x000fce00078e000e */
[----:B------:R-:W-:Y:S05]  /*1b320*/  WARPSYNC.COLLECTIVE R15, `(.L_x_15233) ;  /* 0x000000000f087348 */ /* 0x000fea0003c00000 */
[----:B------:R0:W1:Y:S02]  /*1b330*/  SHFL.IDX P6, R14, R13, R12, R11 ;  /* 0x0000000c0d0e7389 */ /* 0x00006400000c000b */
[----:B01----:R-:W-:Y:S01]  /*1b340*/  ENDCOLLECTIVE ;  /* 0x000000000000791b */ /* 0x003fe20003800000 */
.L_x_15233:
        /* <DEDUP_REMOVED lines=16> */
.L_x_15234:
[----:B------:R-:W-:Y:S01]  /*1b450*/  IMAD.MOV.U32 R13, RZ, RZ, R4 ;  /* 0x000000ffff0d7224 */ /* 0x000fe200078e0004 */
[----:B------:R-:W-:Y:S02]  /*1b460*/  MOV R12, 0x5 ;  /* 0x00000005000c7802 */ /* 0x000fe40000000f00 */
[----:B------:R-:W-:-:S07]  /*1b470*/  MOV R7, R14 ;  /* 0x0000000e00077202 */ /* 0x000fce0000000f00 */
[----:B------:R-:W-:Y:S05]  /*1b480*/  WARPSYNC.COLLECTIVE R15, `(.L_x_15235) ;  /* 0x000000000f087348 */ /* 0x000fea0003c00000 */
[----:B------:R0:W1:Y:S02]  /*1b490*/  SHFL.IDX P6, R14, R13, R12, R11 ;  /* 0x0000000c0d0e7389 */ /* 0x00006400000c000b */
[----:B01----:R-:W-:Y:S01]  /*1b4a0*/  ENDCOLLECTIVE ;  /* 0x000000000000791b */ /* 0x003fe20003800000 */
.L_x_15235:
        /* <DEDUP_REMOVED lines=16> */
.L_x_15236:
[----:B------:R-:W-:Y:S02]  /*1b5b0*/  IMAD.MOV.U32 R13, RZ, RZ, R4 ;  /* 0x000000ffff0d7224 */ /* 0x000fe400078e0004 */
[----:B------:R-:W-:Y:S02]  /*1b5c0*/  IMAD.MOV.U32 R12, RZ, RZ, 0x6 ;  /* 0x00000006ff0c7424 */ /* 0x000fe400078e00ff */
[----:B------:R-:W-:-:S07]  /*1b5d0*/  IMAD.MOV.U32 R7, RZ, RZ, R14 ;  /* 0x000000ffff077224 */ /* 0x000fce00078e000e */
[----:B------:R-:W-:Y:S05]  /*1b5e0*/  WARPSYNC.COLLECTIVE R15, `(.L_x_15237) ;  /* 0x000000000f087348 */ /* 0x000fea0003c00000 */
[----:B------:R0:W1:Y:S02]  /*1b5f0*/  SHFL.IDX P6, R14, R13, R12, R11 ;  /* 0x0000000c0d0e7389 */ /* 0x00006400000c000b */
[----:B01----:R-:W-:Y:S01]  /*1b600*/  ENDCOLLECTIVE ;  /* 0x000000000000791b */ /* 0x003fe20003800000 */
.L_x_15237:
        /* <DEDUP_REMOVED lines=16> */
.L_x_15238:
[----:B------:R-:W-:Y:S01]  /*1b710*/  MOV R13, R4 ;  /* 0x00000004000d7202 */ /* 0x000fe20000000f00 */
[----:B------:R-:W-:Y:S02]  /*1b720*/  IMAD.MOV.U32 R12, RZ, RZ, 0x7 ;  /* 0x00000007ff0c7424 */ /* 0x000fe400078e00ff */
[----:B------:R-:W-:-:S07]  /*1b730*/  IMAD.MOV.U32 R7, RZ, RZ, R14 ;  /* 0x000000ffff077224 */ /* 0x000fce00078e000e */
[----:B------:R-:W-:Y:S05]  /*1b740*/  WARPSYNC.COLLECTIVE R15, `(.L_x_15239) ;  /* 0x000000000f087348 */ /* 0x000fea0003c00000 */
[----:B------:R0:W1:Y:S02]  /*1b750*/  SHFL.IDX P6, R14, R13, R12, R11 ;  /* 0x0000000c0d0e7389 */ /* 0x00006400000c000b */
[----:B01----:R-:W-:Y:S01]  /*1b760*/  ENDCOLLECTIVE ;  /* 0x000000000000791b */ /* 0x003fe20003800000 */
.L_x_15239:
        /* <DEDUP_REMOVED lines=11> */
.L_x_15240:
[----:B------:R-:W-:Y:S01]  /*1b820*/  @!PT LDS RZ, [RZ] ;  /* 0x00000000fffff984 */ /* 0x000fe20000000800 */
[----:B------:R-:W-:Y:S01]  /*1b830*/  @!PT LDS RZ, [RZ] ;  /* 0x00000000fffff984 */ /* 0x000fe20000000800 */
[----:B------:R-:W-:Y:S01]  /*1b840*/  @!PT LDS RZ, [RZ] ;  /* 0x00000000fffff984 */ /* 0x000fe20000000800 */
[----:B------:R0:W-:Y:S01]  /*1b850*/  @!P1 LDGSTS.E.BYPASS.LTC128B.128 [R10+0xb400], desc[UR40][R6.64], !P0 ;  /* 0x0b400000060a9fae */ /* 0x0001e2000c101d68 */
[----:B------:R-:W-:Y:S02]  /*1b860*/  ISETP.GE.AND P1, PT, R0, R3, PT ;  /* 0x000000030000720c */ /* 0x000fe40003f26270 */
[----:B------:R-:W-:-:S04]  /*1b870*/  IADD3 R0, R17, 0x80, RZ ;  /* 0x0000008011007810 */ /* 0x000fc80007ffe0ff */
[----:B------:R-:W-:Y:S01]  /*1b880*/  ISETP.GE.AND P2, PT, R0, R3, PT ;  /* 0x000000030000720c */ /* 0x000fe20003f46270 */
[----:B------:R-:W-:Y:S02]  /*1b890*/  IMAD.MOV.U32 R13, RZ, RZ, R2 ;  /* 0x000000ffff0d7224 */ /* 0x000fe400078e0002 */
[----:B------:R-:W-:Y:S01]  /*1b8a0*/  IMAD.MOV.U32 R12, RZ, RZ, RZ ;  /* 0x000000ffff0c7224 */ /* 0x000fe200078e00ff */
[----:B0-----:R-:W-:-:S09]  /*1b8b0*/  MOV R6, R14 ;  /* 0x0000000e00067202 */ /* 0x001fd20000000f00 */
[----:B------:R-:W-:Y:S05]  /*1b8c0*/  WARPSYNC.COLLECTIVE R15, `(.L_x_15241) ;  /* 0x000000000f087348 */ /* 0x000fea0003c00000 */
[----:B------:R0:W1:Y:S02]  /*1b8d0*/  SHFL.IDX P6, R14, R13, R12, R11 ;  /* 0x0000000c0d0e7389 */ /* 0x00006400000c000b */
[----:B01----:R-:W-:Y:S01]  /*1b8e0*/  ENDCOLLECTIVE ;  /* 0x000000000000791b */ /* 0x003fe20003800000 */
.L_x_15241:
[----:B------:R-:W-:-:S05]  /*1b8f0*/  @!P1 LEA R6, P3, R20, R6, 0x1 ;  /* 0x0000000614069211 */ /* 0x000fca00078608ff */
[----:B------:R-:W-:-:S04]  /*1b900*/  @!P1 IMAD.X R4, RZ, RZ, R4, P3 ;  /* 0x000000ffff049224 */ /* 0x000fc800018e0604 */
[----:B------:R-:W-:Y:S02]  /*1b910*/  @!P1 IMAD.MOV.U32 R7, RZ, RZ, R4 ;  /* 0x000000ffff079224 */ /* 0x000fe400078e0004 */
[----:B------:R-:W-:Y:S01]  /*1b920*/  VIADD R4, R17, 0xa0 ;  /* 0x000000a011047836 */ /* 0x000fe20000000000 */
[----:B------:R-:W-:Y:S02]  /*1b930*/  MOV R13, R5 ;  /* 0x00000005000d7202 */ /* 0x000fe40000000f00 */
        /* <DEDUP_REMOVED lines=8> */
.L_x_15242:
[----:B------:R-:W-:Y:S02]  /*1b9c0*/  IMAD.MOV.U32 R13, RZ, RZ, R2 ;  /* 0x000000ffff0d7224 */ /* 0x000fe400078e0002 */
[----:B------:R-:W-:Y:S02]  /*1b9d0*/  IMAD.MOV.U32 R12, RZ, RZ, 0x1 ;  /* 0x00000001ff0c7424 */ /* 0x000fe400078e00ff */
[----:B------:R-:W-:-:S07]  /*1b9e0*/  IMAD.MOV.U32 R8, RZ, RZ, R14 ;  /* 0x000000ffff087224 */ /* 0x000fce00078e000e */
[----:B------:R-:W-:Y:S05]  /*1b9f0*/  WARPSYNC.COLLECTIVE R15, `(.L_x_15243) ;  /* 0x000000000f087348 */ /* 0x000fea0003c00000 */
[----:B------:R0:W1:Y:S02]  /*1ba00*/  SHFL.IDX P6, R14, R13, R12, R11 ;  /* 0x0000000c0d0e7389 */ /* 0x00006400000c000b */
[----:B01----:R-:W-:Y:S01]  /*1ba10*/  ENDCOLLECTIVE ;  /* 0x000000000000791b */ /* 0x003fe20003800000 */
.L_x_15243:
[----:B------:R-:W-:-:S05]  /*1ba20*/  @!P2 LEA R6, P1, R20, R8, 0x1 ;  /* 0x000000081406a211 */ /* 0x000fca00078208ff */
[----:B------:R-:W-:-:S04]  /*1ba30*/  @!P2 IMAD.X R0, RZ, RZ, R0, P1 ;  /* 0x000000ffff00a224 */ /* 0x000fc800008e0600 */
[----:B------:R-:W-:Y:S01]  /*1ba40*/  @!P2 IMAD.MOV.U32 R7, RZ, RZ, R0 ;  /* 0x000000ffff07a224 */ /* 0x000fe200078e0000 */
[----:B------:R-:W-:Y:S02]  /*1ba50*/  IADD3 R0, R17, 0x90, RZ ;  /* 0x0000009011007810 */ /* 0x000fe40007ffe0ff */
[----:B------:R-:W-:Y:S02]  /*1ba60*/  MOV R13, R5 ;  /* 0x00000005000d7202 */ /* 0x000fe40000000f00 */
[----:B------:R-:W-:Y:S01]  /*1ba70*/  ISETP.GE.AND P1, PT, R0, R3, PT ;  /* 0x000000030000720c */ /* 0x000fe20003f26270 */
[----:B------:R-:W-:Y:S01]  /*1ba80*/  @!PT LDS RZ, [RZ] ;  /* 0x00000000fffff984 */ /* 0x000fe20000000800 */
[----:B------:R-:W-:Y:S01]  /*1ba90*/  @!PT LDS RZ, [RZ] ;  /* 0x00000000fffff984 */ /* 0x000fe20000000800 */
[----:B------:R-:W-:Y:S01]  /*1baa0*/  @!PT LDS RZ, [RZ] ;  /* 0x00000000fffff984 */ /* 0x000fe20000000800 */
[----:B------:R0:W-:Y:S01]  /*1bab0*/  @!P2 LDGSTS.E.BYPASS.LTC128B.128 [R10+0xc400], desc[UR40][R6.64], !P0 ;  /* 0x0c400000060aafae */ /* 0x0001e2000c101d68 */
[----:B------:R-:W-:-:S11]  /*1bac0*/  IMAD.MOV.U32 R0, RZ, RZ, R14 ;  /* 0x000000ffff007224 */ /* 0x000fd600078e000e */
[----:B0-----:R-:W-:Y:S05]  /*1bad0*/  WARPSYNC.COLLECTIVE R15, `(.L_x_15244) ;  /* 0x000000000f087348 */ /* 0x001fea0003c00000 */
[----:B------:R1:W2:Y:S02]  /*1bae0*/  SHFL.IDX P6, R14, R13, R12, R11 ;  /* 0x0000000c0d0e7389 */ /* 0x0002a400000c000b */
[----:B012---:R-:W-:Y:S01]  /*1baf0*/  ENDCOLLECTIVE ;  /* 0x000000000000791b */ /* 0x007fe20003800000 */
.L_x_15244:
[----:B------:R-:W-:Y:S01]  /*1bb00*/  MOV R13, R2 ;  /* 0x00000002000d7202 */ /* 0x000fe20000000f00 */
[----:B------:R-:W-:Y:S02]  /*1bb10*/  IMAD.MOV.U32 R12, RZ, RZ, 0x2 ;  /* 0x00000002ff0c7424 */ /* 0x000fe400078e00ff */
[----:B------:R-:W-:-:S07]  /*1bb20*/  IMAD.MOV.U32 R6, RZ, RZ, R14 ;  /* 0x000000ffff067224 */ /* 0x000fce00078e000e */
[----:B------:R-:W-:Y:S05]  /*1bb30*/  WARPSYNC.COLLECTIVE R15, `(.L_x_15245) ;  /* 0x000000000f087348 */ /* 0x000fea0003c00000 */
[----:B------:R0:W1:Y:S02]  /*1bb40*/  SHFL.IDX P6, R14, R13, R12, R11 ;  /* 0x0000000c0d0e7389 */ /* 0x00006400000c000b */
[----:B01----:R-:W-:Y:S01]  /*1bb50*/  ENDCOLLECTIVE ;  /* 0x000000000000791b */ /* 0x003fe20003800000 */
.L_x_15245:
        /* <DEDUP_REMOVED lines=13> */
.L_x_15246:
[----:B------:R-:W-:Y:S01]  /*1bc30*/  MOV R13, R2 ;  /* 0x00000002000d7202 */ /* 0x000fe20000000f00 */
[----:B------:R-:W-:Y:S01]  /*1bc40*/  IMAD.MOV.U32 R12, RZ, RZ, 0x3 ;  /* 0x00000003ff0c7424 */ /* 0x000fe200078e00ff */
[----:B------:R-:W-:-:S07]  /*1bc50*/  MOV R6, R14 ;  /* 0x0000000e00067202 */ /* 0x000fce0000000f00 */
[----:B------:R-:W-:Y:S05]  /*1bc60*/  WARPSYNC.COLLECTIVE R15, `(.L_x_15247) ;  /* 0x000000000f087348 */ /* 0x000fea0003c00000 */
[----:B------:R0:W1:Y:S02]  /*1bc70*/  SHFL.IDX P6, R14, R13, R12, R11 ;  /* 0x0000000c0d0e7389 */ /* 0x00006400000c000b */
[----:B01----:R-:W-:Y:S01]  /*1bc80*/  ENDCOLLECTIVE ;  /* 0x000000000000791b */ /* 0x003fe20003800000 */
.L_x_15247:
        /* <DEDUP_REMOVED lines=12> */
.L_x_15248:
[----:B------:R-:W-:Y:S05]  /*1bd50*/  BRA `(.L_x_15249) ;  /* 0xffffffac00547947 */ /* 0x000fea000383ffff */
.L_x_15090:
[----:B0-----:R0:W1:Y:S02]  /*1bd60*/  SYNCS.PHASECHK.TRANS64.TRYWAIT P0, [R22+URZ+0x16820], R3 ;  /* 0x01682003160075a7 */ /* 0x001064000800017f */
[----:B-1----:R-:W-:Y:S05]  /*1bd70*/  @!P0 NANOSLEEP.SYNCS 0x989680 ;  /* 0x009896800000895d */ /* 0x002fea0003900000 */
[----:B------:R-:W1:Y:S02]  /*1bd80*/  @!P0 SYNCS.PHASECHK.TRANS64 P0, [R22+URZ+0x16820], R3 ;  /* 0x01682003160085a7 */ /* 0x000e64000800007f */
[----:B-1----:R-:W-:Y:S05]  /*1bd90*/  @!P0 BRA `(.L_x_15090) ;  /* 0xfffffffc00f08947 */ /* 0x002fea000383ffff */
[----:B------:R-:W-:Y:S05]  /*1bda0*/  BRA `(.L_x_15250) ;  /* 0xffffffac00bc7947 */ /* 0x000fea000383ffff */
.L_x_15099:
[----:B0-----:R0:W2:Y:S02]  /*1bdb0*/  SYNCS.PHASECHK.TRANS64.TRYWAIT P0, [R2+URZ+0x16840], R3 ;  /* 0x01684003020075a7 */ /* 0x0010a4000800017f */
[----:B--2---:R-:W-:Y:S05]  /*1bdc0*/  @!P0 NANOSLEEP.SYNCS 0x989680 ;  /* 0x009896800000895d */ /* 0x004fea0003900000 */
[----:B------:R-:W2:Y:S02]  /*1bdd0*/  @!P0 SYNCS.PHASECHK.TRANS64 P0, [R2+URZ+0x16840], R3 ;  /* 0x01684003020085a7 */ /* 0x000ea4000800007f */
[----:B--2---:R-:W-:Y:S05]  /*1bde0*/  @!P0 BRA `(.L_x_15099) ;  /* 0xfffffffc00f08947 */ /* 0x004fea000383ffff */
[----:B------:R-:W-:Y:S05]  /*1bdf0*/  BRA `(.L_x_15251) ;  /* 0xffffffb000687947 */ /* 0x000fea000383ffff */
.L_x_15104:
[----:B0-----:R0:W1:Y:S02]  /*1be00*/  SYNCS.PHASECHK.TRANS64.TRYWAIT P0, [R3+URZ+0x60], R2 ;  /* 0x00006002030075a7 */ /* 0x001064000800017f */
[----:B-1----:R-:W-:Y:S05]  /*1be10*/  @!P0 NANOSLEEP.SYNCS 0x989680 ;  /* 0x009896800000895d */ /* 0x002fea0003900000 */
[----:B------:R-:W1:Y:S02]  /*1be20*/  @!P0 SYNCS.PHASECHK.TRANS64 P0, [R3+URZ+0x60], R2 ;  /* 0x00006002030085a7 */ /* 0x000e64000800007f */
[----:B-1----:R-:W-:Y:S05]  /*1be30*/  @!P0 BRA `(.L_x_15104) ;  /* 0xfffffffc00f08947 */ /* 0x002fea000383ffff */
[----:B------:R-:W-:Y:S05]  /*1be40*/  BRA `(.L_x_15252) ;  /* 0xffffffb000f47947 */ /* 0x000fea000383ffff */
.L_x_15112:
[----:B0-----:R0:W2:Y:S02]  /*1be50*/  SYNCS.PHASECHK.TRANS64.TRYWAIT P0, [R2+URZ+0x16840], R3 ;  /* 0x01684003020075a7 */ /* 0x0010a4000800017f */
[----:B--2---:R-:W-:Y:S05]  /*1be60*/  @!P0 NANOSLEEP.SYNCS 0x989680 ;  /* 0x009896800000895d */ /* 0x004fea0003900000 */
[----:B------:R-:W2:Y:S02]  /*1be70*/  @!P0 SYNCS.PHASECHK.TRANS64 P0, [R2+URZ+0x16840], R3 ;  /* 0x01684003020085a7 */ /* 0x000ea4000800007f */
[----:B--2---:R-:W-:Y:S05]  /*1be80*/  @!P0 BRA `(.L_x_15112) ;  /* 0xfffffffc00f08947 */ /* 0x004fea000383ffff */
[----:B------:R-:W-:Y:S05]  /*1be90*/  BRA `(.L_x_15253) ;  /* 0xffffffb800307947 */ /* 0x000fea000383ffff */
.L_x_15117:
[----:B0-----:R0:W1:Y:S02]  /*1bea0*/  SYNCS.PHASECHK.TRANS64.TRYWAIT P0, [R10+URZ+0x60], R27 ;  /* 0x0000601b0a0075a7 */ /* 0x001064000800017f */
[----:B-1----:R-:W-:Y:S05]  /*1beb0*/  @!P0 NANOSLEEP.SYNCS 0x989680 ;  /* 0x009896800000895d */ /* 0x002fea0003900000 */
[----:B------:R-:W1:Y:S02]  /*1bec0*/  @!P0 SYNCS.PHASECHK.TRANS64 P0, [R10+URZ+0x60], R27 ;  /* 0x0000601b0a0085a7 */ /* 0x000e64000800007f */
[----:B-1----:R-:W-:Y:S05]  /*1bed0*/  @!P0 BRA `(.L_x_15117) ;  /* 0xfffffffc00f08947 */ /* 0x002fea000383ffff */
[----:B------:R-:W-:Y:S05]  /*1bee0*/  BRA `(.L_x_15254) ;  /* 0xffffffb800bc7947 */ /* 0x000fea000383ffff */
.L_x_15125:
[----:B0-----:R0:W2:Y:S02]  /*1bef0*/  SYNCS.PHASECHK.TRANS64.TRYWAIT P0, [R2+URZ+0x16840], R3 ;  /* 0x01684003020075a7 */ /* 0x0010a4000800017f */
[----:B--2---:R-:W-:Y:S05]  /*1bf00*/  @!P0 NANOSLEEP.SYNCS 0x989680 ;  /* 0x009896800000895d */ /* 0x004fea0003900000 */
[----:B------:R-:W2:Y:S02]  /*1bf10*/  @!P0 SYNCS.PHASECHK.TRANS64 P0, [R2+URZ+0x16840], R3 ;  /* 0x01684003020085a7 */ /* 0x000ea4000800007f */
[----:B--2---:R-:W-:Y:S05]  /*1bf20*/  @!P0 BRA `(.L_x_15125) ;  /* 0xfffffffc00f08947 */ /* 0x004fea000383ffff */
[----:B------:R-:W-:Y:S05]  /*1bf30*/  BRA `(.L_x_15255) ;  /* 0xffffffbc00cc7947 */ /* 0x000fea000383ffff */
.L_x_15130:
[----:B0-----:R0:W1:Y:S02]  /*1bf40*/  SYNCS.PHASECHK.TRANS64.TRYWAIT P0, [R7+URZ+0x60], R2 ;  /* 0x00006002070075a7 */ /* 0x001064000800017f */
[----:B-1----:R-:W-:Y:S05]  /*1bf50*/  @!P0 NANOSLEEP.SYNCS 0x989680 ;  /* 0x009896800000895d */ /* 0x002fea0003900000 */
[----:B------:R-:W1:Y:S02]  /*1bf60*/  @!P0 SYNCS.PHASECHK.TRANS64 P0, [R7+URZ+0x60], R2 ;  /* 0x00006002070085a7 */ /* 0x000e64000800007f */
[----:B-1----:R-:W-:Y:S05]  /*1bf70*/  @!P0 BRA `(.L_x_15130) ;  /* 0xfffffffc00f08947 */ /* 0x002fea000383ffff */
[----:B------:R-:W-:Y:S05]  /*1bf80*/  BRA `(.L_x_15256) ;  /* 0xffffffc0005c7947 */ /* 0x000fea000383ffff */
.L_x_15140:
[----:B0-----:R0:W1:Y:S02]  /*1bf90*/  SYNCS.PHASECHK.TRANS64.TRYWAIT P0, [R3+URZ+0x16860], R0 ;  /* 0x01686000030075a7 */ /* 0x001064000800017f */
[----:B-1----:R-:W-:Y:S05]  /*1bfa0*/  @!P0 NANOSLEEP.SYNCS 0x989680 ;  /* 0x009896800000895d */ /* 0x002fea0003900000 */
[----:B------:R-:W1:Y:S02]  /*1bfb0*/  @!P0 SYNCS.PHASECHK.TRANS64 P0, [R3+URZ+0x16860], R0 ;  /* 0x01686000030085a7 */ /* 0x000e64000800007f */
[----:B-1----:R-:W-:Y:S05]  /*1bfc0*/  @!P0 BRA `(.L_x_15140) ;  /* 0xfffffffc00f08947 */ /* 0x002fea000383ffff */
[----:B------:R-:W-:Y:S05]  /*1bfd0*/  BRA `(.L_x_15257) ;  /* 0xffffffc400587947 */ /* 0x000fea000383ffff */
.L_x_15146:
[----:B------:R-:W-:Y:S01]  /*1bfe0*/  BSSY B0, `(.L_x_15258) ;  /* 0x0000008000007945 */ /* 0x000fe20003800000 */
[----:B------:R-:W-:Y:S01]  /*1bff0*/  MOV R13, R16 ;  /* 0x00000010000d7202 */ /* 0x000fe20000000f00 */
[----:B0-----:R-:W-:Y:S02]  /*1c000*/  IMAD.MOV.U32 R12, RZ, RZ, RZ ;  /* 0x000000ffff0c7224 */ /* 0x001fe400078e00ff */
[----:B------:R-:W-:Y:S02]  /*1c010*/  IMAD.MOV.U32 R11, RZ, RZ, 0x1f ;  /* 0x0000001fff0b7424 */ /* 0x000fe400078e00ff */
[----:B------:R-:W-:-:S07]  /*1c020*/  IMAD.MOV.U32 R15, RZ, RZ, -0x1 ;  /* 0xffffffffff0f7424 */ /* 0x000fce00078e00ff */
[----:B--2---:R-:W-:Y:S05]  /*1c030*/  WARPSYNC.COLLECTIVE R15, `(.L_x_15259) ;  /* 0x000000000f087348 */ /* 0x004fea0003c00000 */
[----:B------:R0:W1:Y:S02]  /*1c040*/  SHFL.IDX P6, R14, R13, R12, R11 ;  /* 0x0000000c0d0e7389 */ /* 0x00006400000c000b */
[----:B012---:R-:W-:Y:S01]  /*1c050*/  ENDCOLLECTIVE ;  /* 0x000000000000791b */ /* 0x007fe20003800000 */
.L_x_15259:
[----:B------:R-:W-:Y:S05]  /*1c060*/  BSYNC B0 ;  /* 0x0000000000007941 */ /* 0x000fea0003800000 */
.L_x_15258:
[----:B------:R-:W-:Y:S01]  /*1c070*/  IMAD.MOV.U32 R13, RZ, RZ, R16 ;  /* 0x000000ffff0d7224 */ /* 0x000fe200078e0010 */
[----:B------:R-:W-:Y:S01]  /*1c080*/  MOV R15, 0xffffffff ;  /* 0xffffffff000f7802 */ /* 0x000fe20000000f00 */
[----:B------:R-:W-:Y:S01]  /*1c090*/  IMAD.MOV.U32 R12, RZ, RZ, 0x1 ;  /* 0x00000001ff0c7424 */ /* 0x000fe200078e00ff */
[----:B------:R-:W-:Y:S01]  /*1c0a0*/  MOV R0, R14 ;  /* 0x0000000e00007202 */ /* 0x000fe20000000f00 */
[----:B------:R-:W-:Y:S02]  /*1c0b0*/  IMAD.MOV.U32 R11, RZ, RZ, 0x1f ;  /* 0x0000001fff0b7424 */ /* 0x000fe400078e00ff */
[----:B------:R-:W-:-:S07]  /*1c0c0*/  IMAD.IADD R7, R19, 0x1, R8 ;  /* 0x0000000113077824 */ /* 0x000fce00078e0208 */
[----:B------:R-:W-:Y:S05]  /*1c0d0*/  WARPSYNC.COLLECTIVE R15, `(.L_x_15260) ;  /* 0x000000000f087348 */ /* 0x000fea0003c00000 */
[----:B------:R0:W1:Y:S02]  /*1c0e0*/  SHFL.IDX P6, R14, R13, R12, R11 ;  /* 0x0000000c0d0e7389 */ /* 0x00006400000c000b */
[----:B01----:R-:W-:Y:S01]  /*1c0f0*/  ENDCOLLECTIVE ;  /* 0x000000000000791b */ /* 0x003fe20003800000 */
.L_x_15260:
        /* <DEDUP_REMOVED lines=11> */
[C---:B------:R-:W-:Y:S02]  /*1c1b0*/  ISETP.GE.U32.AND P5, PT, R8.reuse, 0x10, PT ;  /* 0x000000100800780c */ /* 0x040fe40003fa6070 */
[----:B--2---:R-:W-:Y:S02]  /*1c1c0*/  @!P1 MOV R17, R2 ;  /* 0x0000000200119202 */ /* 0x004fe40000000f00 */
[----:B------:R-:W-:-:S03]  /*1c1d0*/  ISETP.NE.AND P1, PT, R8, RZ, PT ;  /* 0x000000ff0800720c */ /* 0x000fc60003f25270 */
[----:B------:R-:W-:-:S10]  /*1c1e0*/  IMAD.MOV.U32 R13, RZ, RZ, R17 ;  /* 0x000000ffff0d7224 */ /* 0x000fd400078e0011 */
[----:B------:R-:W-:Y:S05]  /*1c1f0*/  WARPSYNC.COLLECTIVE R15, `(.L_x_15261) ;  /* 0x000000000f087348 */ /* 0x000fea0003c00000 */
[----:B------:R0:W1:Y:S02]  /*1c200*/  SHFL.UP P6, R14, R13, R12, R11 ;  /* 0x0400000c0d0e7389 */ /* 0x00006400000c000b */
[----:B01----:R-:W-:Y:S01]  /*1c210*/  ENDCOLLECTIVE ;  /* 0x000000000000791b */ /* 0x003fe20003800000 */
.L_x_15261:
[----:B------:R-:W-:Y:S01]  /*1c220*/  IMAD.MOV.U32 R12, RZ, RZ, 0x2 ;  /* 0x00000002ff0c7424 */ /* 0x000fe200078e00ff */
[----:B------:R-:W-:-:S05]  /*1c230*/  SEL R4, R14, RZ, P1 ;  /* 0x000000ff0e047207 */ /* 0x000fca0000800000 */
[----:B------:R-:W-:-:S05]  /*1c240*/  IMAD.IADD R4, R17, 0x1, R4 ;  /* 0x0000000111047824 */ /* 0x000fca00078e0204 */
[----:B------:R-:W-:-:S07]  /*1c250*/  MOV R13, R4 ;  /* 0x00000004000d7202 */ /* 0x000fce0000000f00 */
[----:B------:R-:W-:Y:S05]  /*1c260*/  WARPSYNC.COLLECTIVE R15, `(.L_x_15262) ;  /* 0x000000000f087348 */ /* 0x000fea0003c00000 */
[----:B------:R0:W1:Y:S02]  /*1c270*/  SHFL.UP P6, R14, R13, R12, R11 ;  /* 0x0400000c0d0e7389 */ /* 0x00006400000c000b */
[----:B01----:R-:W-:Y:S01]  /*1c280*/  ENDCOLLECTIVE ;  /* 0x000000000000791b */ /* 0x003fe20003800000 */
.L_x_15262:
[----:B------:R-:W-:Y:S02]  /*1c290*/  MOV R12, 0x4 ;  /* 0x00000004000c7802 */ /* 0x000fe40000000f00 */
[----:B------:R-:W-:-:S05]  /*1c2a0*/  SEL R3, R14, RZ, P2 ;  /* 0x000000ff0e037207 */ /* 0x000fca0001000000 */
[----:B------:R-:W-:-:S04]  /*1c2b0*/  IMAD.IADD R6, R4, 0x1, R3 ;  /* 0x0000000104067824 */ /* 0x000fc800078e0203 */
[----:B------:R-:W-:-:S07]  /*1c2c0*/  IMAD.MOV.U32 R13, RZ, RZ, R6 ;  /* 0x000000ffff0d7224 */ /* 0x000fce00078e0006 */
[----:B------:R-:W-:Y:S05]  /*1c2d0*/  WARPSYNC.COLLECTIVE R15, `(.L_x_15263) ;  /* 0x000000000f087348 */ /* 0x000fea0003c00000 */
[----:B------:R0:W1:Y:S02]  /*1c2e0*/  SHFL.UP P6, R14, R13, R12, R11 ;  /* 0x0400000c0d0e7389 */ /* 0x00006400000c000b */
[----:B01----:R-:W-:Y:S01]  /*1c2f0*/  ENDCOLLECTIVE ;  /* 0x000000000000791b */ /* 0x003fe20003800000 */
.L_x_15263:
[----:B------:R-:W-:Y:S01]  /*1c300*/  IMAD.MOV.U32 R12, RZ, RZ, 0x8 ;  /* 0x00000008ff0c7424 */ /* 0x000fe200078e00ff */
[----:B------:R-:W-:-:S05]  /*1c310*/  SEL R3, R14, RZ, P3 ;  /* 0x000000ff0e037207 */ /* 0x000fca0001800000 */
[----:B------:R-:W-:-:S04]  /*1c320*/  IMAD.IADD R2, R6, 0x1, R3 ;  /* 0x0000000106027824 */ /* 0x000fc800078e0203 */
[----:B------:R-:W-:-:S07]  /*1c330*/  IMAD.MOV.U32 R13, RZ, RZ, R2 ;  /* 0x000000ffff0d7224 */ /* 0x000fce00078e0002 */
[----:B------:R-:W-:Y:S05]  /*1c340*/  WARPSYNC.COLLECTIVE R15, `(.L_x_15264) ;  /* 0x000000000f087348 */ /* 0x000fea0003c00000 */
[----:B------:R0:W1:Y:S02]  /*1c350*/  SHFL.UP P6, R14, R13, R12, R11 ;  /* 0x0400000c0d0e7389 */ /* 0x00006400000c000b */
[----:B01----:R-:W-:Y:S01]  /*1c360*/  ENDCOLLECTIVE ;  /* 0x000000000000791b */ /* 0x003fe20003800000 */
.L_x_15264:
[----:B------:R-:W-:Y:S01]  /*1c370*/  IMAD.MOV.U32 R12, RZ, RZ, 0x10 ;  /* 0x00000010ff0c7424 */ /* 0x000fe200078e00ff */
[----:B------:R-:W-:-:S04]  /*1c380*/  SEL R3, R14, RZ, P4 ;  /* 0x000000ff0e037207 */ /* 0x000fc80002000000 */
[----:B------:R-:W-:-:S05]  /*1c390*/  IADD3 R3, R2, R3, RZ ;  /* 0x0000000302037210 */ /* 0x000fca0007ffe0ff */
[----:B------:R-:W-:-:S07]  /*1c3a0*/  IMAD.MOV.U32 R13, RZ, RZ, R3 ;  /* 0x000000ffff0d7224 */ /* 0x000fce00078e0003 */
[----:B------:R-:W-:Y:S05]  /*1c3b0*/  WARPSYNC.COLLECTIVE R15, `(.L_x_15265) ;  /* 0x000000000f087348 */ /* 0x000fea0003c00000 */
[----:B------:R0:W1:Y:S02]  /*1c3c0*/  SHFL.UP P6, R14, R13, R12, R11 ;  /* 0x0400000c0d0e7389 */ /* 0x00006400000c000b */
[----:B01----:R-:W-:Y:S01]  /*1c3d0*/  ENDCOLLECTIVE ;  /* 0x000000000000791b */ /* 0x003fe20003800000 */
.L_x_15265:
        /* <DEDUP_REMOVED lines=8> */
.L_x_15266:
[----:B------:R-:W-:Y:S05]  /*1c460*/  BRA `(.L_x_15267) ;  /* 0xffffffc4008c7947 */ /* 0x000fea000383ffff */
.L_x_15151:
        /* <DEDUP_REMOVED lines=8> */
.L_x_15269:
[----:B------:R-:W-:Y:S05]  /*1c4f0*/  BSYNC B0 ;  /* 0x0000000000007941 */ /* 0x000fea0003800000 */
.L_x_15268:
[----:B------:R-:W-:Y:S01]  /*1c500*/  SEL R14, R14, RZ, P1 ;  /* 0x000000ff0e0e7207 */ /* 0x000fe20000800000 */
[----:B------:R-:W-:Y:S01]  /*1c510*/  IMAD.MOV.U32 R11, RZ, RZ, RZ ;  /* 0x000000ffff0b7224 */ /* 0x000fe200078e00ff */
[----:B------:R-:W-:Y:S01]  /*1c520*/  MOV R12, 0x2 ;  /* 0x00000002000c7802 */ /* 0x000fe20000000f00 */
[----:B------:R-:W-:Y:S02]  /*1c530*/  IMAD.MOV.U32 R15, RZ, RZ, -0x1 ;  /* 0xffffffffff0f7424 */ /* 0x000fe400078e00ff */
[----:B------:R-:W-:-:S07]  /*1c540*/  IMAD.IADD R13, R17, 0x1, R14 ;  /* 0x00000001110d7824 */ /* 0x000fce00078e020e */
[----:B------:R-:W-:Y:S05]  /*1c550*/  WARPSYNC.COLLECTIVE R15, `(.L_x_15270) ;  /* 0x000000000f087348 */ /* 0x000fea0003c00000 */
[----:B------:R0:W1:Y:S02]  /*1c560*/  SHFL.UP P6, R14, R13, R12, R11 ;  /* 0x0400000c0d0e7389 */ /* 0x00006400000c000b */
[----:B01----:R-:W-:Y:S01]  /*1c570*/  ENDCOLLECTIVE ;  /* 0x000000000000791b */ /* 0x003fe20003800000 */
.L_x_15270:
[----:B------:R-:W-:Y:S01]  /*1c580*/  IMAD.MOV.U32 R12, RZ, RZ, 0x4 ;  /* 0x00000004ff0c7424 */ /* 0x000fe200078e00ff */
[----:B------:R-:W-:-:S05]  /*1c590*/  SEL R2, R14, RZ, P2 ;  /* 0x000000ff0e027207 */ /* 0x000fca0001000000 */
[----:B------:R-:W-:-:S05]  /*1c5a0*/  IMAD.IADD R2, R13, 0x1, R2 ;  /* 0x000000010d027824 */ /* 0x000fca00078e0202 */
[----:B------:R-:W-:-:S07]  /*1c5b0*/  MOV R13, R2 ;  /* 0x00000002000d7202 */ /* 0x000fce0000000f00 */
[----:B------:R-:W-:Y:S05]  /*1c5c0*/  WARPSYNC.COLLECTIVE R15, `(.L_x_15271) ;  /* 0x000000000f087348 */ /* 0x000fea0003c00000 */
[----:B------:R0:W1:Y:S02]  /*1c5d0*/  SHFL.UP P6, R14, R13, R12, R11 ;  /* 0x0400000c0d0e7389 */ /* 0x00006400000c000b */
[----:B01----:R-:W-:Y:S01]  /*1c5e0*/  ENDCOLLECTIVE ;  /* 0x000000000000791b */ /* 0x003fe20003800000 */
.L_x_15271:
[----:B------:R-:W-:Y:S02]  /*1c5f0*/  MOV R12, 0x8 ;  /* 0x00000008000c7802 */ /* 0x000fe40000000f00 */
[----:B------:R-:W-:-:S05]  /*1c600*/  SEL R3, R14, RZ, P3 ;  /* 0x000000ff0e037207 */ /* 0x000fca0001800000 */
[----:B------:R-:W-:-:S04]  /*1c610*/  IMAD.IADD R3, R2, 0x1, R3 ;  /* 0x0000000102037824 */ /* 0x000fc800078e0203 */
[----:B------:R-:W-:-:S07]  /*1c620*/  IMAD.MOV.U32 R13, RZ, RZ, R3 ;  /* 0x000000ffff0d7224 */ /* 0x000fce00078e0003 */
[----:B------:R-:W-:Y:S05]  /*1c630*/  WARPSYNC.COLLECTIVE R15, `(.L_x_15272) ;  /* 0x000000000f087348 */ /* 0x000fea0003c00000 */
[----:B------:R0:W1:Y:S02]  /*1c640*/  SHFL.UP P6, R14, R13, R12, R11 ;  /* 0x0400000c0d0e7389 */ /* 0x00006400000c000b */
[----:B01----:R-:W-:Y:S01]  /*1c650*/  ENDCOLLECTIVE ;  /* 0x000000000000791b */ /* 0x003fe20003800000 */
.L_x_15272:
[----:B------:R-:W-:Y:S01]  /*1c660*/  IMAD.MOV.U32 R12, RZ, RZ, 0x10 ;  /* 0x00000010ff0c7424 */ /* 0x000fe200078e00ff */
[----:B------:R-:W-:-:S05]  /*1c670*/  SEL R4, R14, RZ, P4 ;  /* 0x000000ff0e047207 */ /* 0x000fca0002000000 */
[----:B------:R-:W-:-:S04]  /*1c680*/  IMAD.IADD R4, R3, 0x1, R4 ;  /* 0x0000000103047824 */ /* 0x000fc800078e0204 */
[----:B------:R-:W-:-:S07]  /*1c690*/  IMAD.MOV.U32 R13, RZ, RZ, R4 ;  /* 0x000000ffff0d7224 */ /* 0x000fce00078e0004 */
[----:B------:R-:W-:Y:S05]  /*1c6a0*/  WARPSYNC.COLLECTIVE R15, `(.L_x_15273) ;  /* 0x000000000f087348 */ /* 0x000fea0003c00000 */
[----:B------:R0:W1:Y:S02]  /*1c6b0*/  SHFL.UP P6, R14, R13, R12, R11 ;  /* 0x0400000c0d0e7389 */ /* 0x00006400000c000b */
[----:B01----:R-:W-:Y:S01]  /*1c6c0*/  ENDCOLLECTIVE ;  /* 0x000000000000791b */ /* 0x003fe20003800000 */
.L_x_15273:
        /* <DEDUP_REMOVED lines=8> */
.L_x_15274:
[----:B------:R-:W-:Y:S05]  /*1c750*/  BRA `(.L_x_15275) ;  /* 0xffffffc4006c7947 */ /* 0x000fea000383ffff */
.L_x_15153:
[----:B------:R-:W-:Y:S01]  /*1c760*/  BSSY B0, `(.L_x_15276) ;  /* 0x0000006000007945 */ /* 0x000fe20003800000 */
[----:B------:R-:W-:Y:S02]  /*1c770*/  PLOP3.LUT P6, PT, P6, PT, PT, 0x8, 0x0 ;  /* 0x000000000000781c */ /* 0x000fe400037ce170 */
[----:B------:R-:W-:-:S11]  /*1c780*/  MOV R15, 0xffffffff ;  /* 0xffffffff000f7802 */ /* 0x000fd60000000f00 */
[----:B0-----:R-:W-:Y:S05]  /*1c790*/  WARPSYNC.COLLECTIVE R15, `(.L_x_15277) ;  /* 0x000000000f087348 */ /* 0x001fea0003c00000 */
[----:B------:R-:W-:Y:S01]  /*1c7a0*/  VOTE.ANY R14, PT, P6 ;  /* 0x00000000000e7806 */ /* 0x000fe200030e0100 */
[----:B0-----:R-:W-:Y:S06]  /*1c7b0*/  ENDCOLLECTIVE ;  /* 0x000000000000791b */ /* 0x001fec0003800000 */
.L_x_15277:
[----:B------:R-:W-:Y:S05]  /*1c7c0*/  BSYNC B0 ;  /* 0x0000000000007941 */ /* 0x000fea0003800000 */
.L_x_15276:
        /* <DEDUP_REMOVED lines=9> */
.L_x_15278:
[----:B------:R-:W-:Y:S01]  /*1c860*/  IMAD.MOV.U32 R17, RZ, RZ, R14 ;  /* 0x000000ffff117224 */ /* 0x000fe200078e000e */
[----:B------:R-:W-:Y:S06]  /*1c870*/  BRA `(.L_x_15279) ;  /* 0xffffffc4005c7947 */ /* 0x000fec000383ffff */
.L_x_15155:
[----:B------:R-:W-:Y:S01]  /*1c880*/  BSSY B0, `(.L_x_15280) ;  /* 0x0000007000007945 */ /* 0x000fe20003800000 */
[----:B------:R-:W-:Y:S01]  /*1c890*/  IMAD.MOV.U32 R13, RZ, RZ, R3 ;  /* 0x000000ffff0d7224 */ /* 0x000fe200078e0003 */
[----:B------:R-:W-:Y:S01]  /*1c8a0*/  MOV R11, 0x1f ;  /* 0x0000001f000b7802 */ /* 0x000fe20000000f00 */
[----:B------:R-:W-:-:S07]  /*1c8b0*/  IMAD.MOV.U32 R15, RZ, RZ, -0x1 ;  /* 0xffffffffff0f7424 */ /* 0x000fce00078e00ff */
[----:B012---:R-:W-:Y:S05]  /*1c8c0*/  WARPSYNC.COLLECTIVE R15, `(.L_x_15281) ;  /* 0x000000000f087348 */ /* 0x007fea0003c00000 */
[----:B------:R3:W4:Y:S02]  /*1c8d0*/  SHFL.IDX P6, R14, R13, R12, R11 ;  /* 0x0000000c0d0e7389 */ /* 0x00072400000c000b */
[----:B01234-:R-:W-:Y:S01]  /*1c8e0*/  ENDCOLLECTIVE ;  /* 0x000000000000791b */ /* 0x01ffe20003800000 */
.L_x_15281:
[----:B------:R-:W-:Y:S05]  /*1c8f0*/  BSYNC B0 ;  /* 0x0000000000007941 */ /* 0x000fea0003800000 */
.L_x_15280:
[----:B------:R-:W-:Y:S05]  /*1c900*/  BRA `(.L_x_15154) ;  /* 0xffffffc400547947 */ /* 0x000fea000383ffff */
.L_x_15159:
[----:B0-----:R0:W3:Y:S02]  /*1c910*/  SYNCS.PHASECHK.TRANS64.TRYWAIT P0, [R9+URZ+0x16820], R0 ;  /* 0x01682000090075a7 */ /* 0x0010e4000800017f */
[----:B---3--:R-:W-:Y:S05]  /*1c920*/  @!P0 NANOSLEEP.SYNCS 0x989680 ;  /* 0x009896800000895d */ /* 0x008fea0003900000 */
[----:B------:R-:W3:Y:S02]  /*1c930*/  @!P0 SYNCS.PHASECHK.TRANS64 P0, [R9+URZ+0x16820], R0 ;  /* 0x01682000090085a7 */ /* 0x000ee4000800007f */
[----:B---3--:R-:W-:Y:S05]  /*1c940*/  @!P0 BRA `(.L_x_15159) ;  /* 0xfffffffc00f08947 */ /* 0x008fea000383ffff */
[----:B------:R-:W-:Y:S05]  /*1c950*/  BRA `(.L_x_15282) ;  /* 0xffffffc800cc7947 */ /* 0x000fea000383ffff */
.L_x_15160:
[----:B------:R-:W3:Y:S01]  /*1c960*/  S2R R2, SR_TID.X ;  /* 0x0000000000027919 */ /* 0x000ee20000002100 */
[----:B------:R-:W-:Y:S01]  /*1c970*/  BSSY B0, `(.L_x_15283) ;  /* 0x000000a000007945 */ /* 0x000fe20003800000 */
[----:B------:R-:W-:Y:S01]  /*1c980*/  IMAD.MOV.U32 R12, RZ, RZ, RZ ;  /* 0x000000ffff0c7224 */ /* 0x000fe200078e00ff */
[----:B------:R-:W-:Y:S01]  /*1c990*/  MOV R11, 0x1f ;  /* 0x0000001f000b7802 */ /* 0x000fe20000000f00 */
[----:B------:R-:W-:Y:S01]  /*1c9a0*/  IMAD.MOV.U32 R15, RZ, RZ, -0x1 ;  /* 0xffffffffff0f7424 */ /* 0x000fe200078e00ff */
[----:B---3--:R-:W-:-:S04]  /*1c9b0*/  SHF.R.U32.HI R2, RZ, 0x5, R2 ;  /* 0x00000005ff027819 */ /* 0x008fc80000011602 */
[----:B------:R-:W-:-:S05]  /*1c9c0*/  LOP3.LUT R2, R2, 0x3, RZ, 0xc0, !PT ;  /* 0x0000000302027812 */ /* 0x000fca00078ec0ff */
[----:B------:R-:W-:-:S07]  /*1c9d0*/  IMAD.MOV.U32 R13, RZ, RZ, R2 ;  /* 0x000000ffff0d7224 */ /* 0x000fce00078e0002 */
[----:B012-4-:R-:W-:Y:S05]  /*1c9e0*/  WARPSYNC.COLLECTIVE R15, `(.L_x_15284) ;  /* 0x000000000f087348 */ /* 0x017fea0003c00000 */
[----:B------:R3:W0:Y:S02]  /*1c9f0*/  SHFL.IDX P6, R14, R13, R12, R11 ;  /* 0x0000000c0d0e7389 */ /* 0x00062400000c000b */
[----:B01234-:R-:W-:Y:S01]  /*1ca00*/  ENDCOLLECTIVE ;  /* 0x000000000000791b */ /* 0x01ffe20003800000 */
.L_x_15284:
[----:B------:R-:W-:Y:S05]  /*1ca10*/  BSYNC B0 ;  /* 0x0000000000007941 */ /* 0x000fea0003800000 */
.L_x_15283:
[----:B------:R-:W-:Y:S05]  /*1ca20*/  BRA `(.L_x_15285) ;  /* 0xffffffc800b47947 */ /* 0x000fea000383ffff */
.L_x_15161:
[----:B------:R-:W-:Y:S01]  /*1ca30*/  BSSY B0, `(.L_x_15286) ;  /* 0x0000006000007945 */ /* 0x000fe20003800000 */
[----:B------:R-:W-:-:S07]  /*1ca40*/  IMAD.MOV.U32 R15, RZ, RZ, -0x1 ;  /* 0xffffffffff0f7424 */ /* 0x000fce00078e00ff */
[----:B012-4-:R-:W-:Y:S05]  /*1ca50*/  WARPSYNC.COLLECTIVE R15, `(.L_x_15287) ;  /* 0x000000000f0c7348 */ /* 0x017fea0003c00000 */
[----:B------:R-:W-:Y:S02]  /*1ca60*/  ELECT P6, UR62, PT ;  /* 0x00000000003e782f */ /* 0x000fe400038c0000 */
[----:B------:R-:W-:Y:S01]  /*1ca70*/  MOV R14, UR62 ;  /* 0x0000003e000e7c02 */ /* 0x000fe20008000f00 */
[----:B012-4-:R-:W-:Y:S10]  /*1ca80*/  ENDCOLLECTIVE ;  /* 0x000000000000791b */ /* 0x017ff40003800000 */
.L_x_15287:
[----:B------:R-:W-:Y:S05]  /*1ca90*/  BSYNC B0 ;  /* 0x0000000000007941 */ /* 0x000fea0003800000 */
.L_x_15286:
[----:B------:R-:W-:Y:S05]  /*1caa0*/  BRA `(.L_x_15288) ;  /* 0xffffffc800a87947 */ /* 0x000fea000383ffff */
.L_x_15163:
[----:B0-----:R0:W2:Y:S02]  /*1cab0*/  SYNCS.PHASECHK.TRANS64.TRYWAIT P0, [R6+URZ], R3 ;  /* 0x00000003060075a7 */ /* 0x0010a4000800017f */
[----:B--2---:R-:W-:Y:S05]  /*1cac0*/  @!P0 NANOSLEEP.SYNCS 0x989680 ;  /* 0x009896800000895d */ /* 0x004fea0003900000 */
[----:B------:R-:W2:Y:S02]  /*1cad0*/  @!P0 SYNCS.PHASECHK.TRANS64 P0, [R6+URZ], R3 ;  /* 0x00000003060085a7 */ /* 0x000ea4000800007f */
[----:B--2---:R-:W-:Y:S05]  /*1cae0*/  @!P0 BRA `(.L_x_15163) ;  /* 0xfffffffc00f08947 */ /* 0x004fea000383ffff */
[----:B------:R-:W-:Y:S05]  /*1caf0*/  BRA `(.L_x_15289) ;  /* 0xffffffc800dc7947 */ /* 0x000fea000383ffff */
.L_x_15164:
[----:B--2---:R2:W3:Y:S02]  /*1cb00*/  SYNCS.PHASECHK.TRANS64.TRYWAIT P0, [R7+URZ], R2 ;  /* 0x00000002070075a7 */ /* 0x0044e4000800017f */
[----:B---3--:R-:W-:Y:S05]  /*1cb10*/  @!P0 NANOSLEEP.SYNCS 0x989680 ;  /* 0x009896800000895d */ /* 0x008fea0003900000 */
[----:B------:R-:W3:Y:S02]  /*1cb20*/  @!P0 SYNCS.PHASECHK.TRANS64 P0, [R7+URZ], R2 ;  /* 0x00000002070085a7 */ /* 0x000ee4000800007f */
[----:B---3--:R-:W-:Y:S05]  /*1cb30*/  @!P0 BRA `(.L_x_15164) ;  /* 0xfffffffc00f08947 */ /* 0x008fea000383ffff */
[----:B------:R-:W-:Y:S05]  /*1cb40*/  BRA `(.L_x_15290) ;  /* 0xffffffc800d07947 */ /* 0x000fea000383ffff */
.L_x_15166:
[----:B---3--:R3:W0:Y:S02]  /*1cb50*/  SYNCS.PHASECHK.TRANS64.TRYWAIT P0, [R4+URZ], R3 ;  /* 0x00000003040075a7 */ /* 0x008624000800017f */
[----:B0-----:R-:W-:Y:S05]  /*1cb60*/  @!P0 NANOSLEEP.SYNCS 0x989680 ;  /* 0x009896800000895d */ /* 0x001fea0003900000 */
[----:B------:R-:W0:Y:S02]  /*1cb70*/  @!P0 SYNCS.PHASECHK.TRANS64 P0, [R4+URZ], R3 ;  /* 0x00000003040085a7 */ /* 0x000e24000800007f */
[----:B0-----:R-:W-:Y:S05]  /*1cb80*/  @!P0 BRA `(.L_x_15166) ;  /* 0xfffffffc00f08947 */ /* 0x001fea000383ffff */
[----:B------:R-:W-:Y:S05]  /*1cb90*/  BRA `(.L_x_15291) ;  /* 0xffffffc800d47947 */ /* 0x000fea000383ffff */
.L_x_15292:
        /* <DEDUP_REMOVED lines=14> */
.L_x_15340:


//--------------------- .nv.global.init           --------------------------
	.section	.nv.global.init,"aw",@progbits
.nv.global.init:
	.type		$str$23,@object
	.size		$str$23,($str$24 - $str$23)
$str$23:
        /*0000*/ 	.byte	0x28, 0x61, 0x64, 0x64, 0x72, 0x65, 0x73, 0x73, 0x20, 0x26, 0x20, 0x6d, 0x61, 0x73, 0x6b, 0x29
        /*0010*/ 	.byte	0x20, 0x3d, 0x3d, 0x20, 0x30, 0x00
	.type		$str$24,@object
	.size		$str$24,(__unnamed_43 - $str$24)
$str$24:
        /*0016*/ 	.byte	0x2f, 0x74, 0x6d, 0x70, 0x2f, 0x6f, 0x73, 0x73, 0x5f, 0x6b, 0x65, 0x72, 0x6e, 0x65, 0x6c, 0x73
        /*0026*/ 	.byte	0x5f, 0x73, 0x72, 0x63, 0x2f, 0x66, 0x6c, 0x61, 0x73, 0x68, 0x5f, 0x61, 0x74, 0x74, 0x65, 0x6e
        /*0036*/ 	.byte	0x74, 0x69, 0x6f, 0x6e, 0x2f, 0x63, 0x73, 0x72, 0x63, 0x2f, 0x63, 0x75, 0x74, 0x6c, 0x61, 0x73
        /*0046*/ 	.byte	0x73, 0x2f, 0x69, 0x6e, 0x63, 0x6c, 0x75, 0x64, 0x65, 0x2f, 0x63, 0x75, 0x74, 0x65, 0x2f, 0x70
        /*0056*/ 	.byte	0x6f, 0x69, 0x6e, 0x74, 0x65, 0x72, 0x5f, 0x66, 0x6c, 0x61, 0x67, 0x67, 0x65, 0x64, 0x2e, 0x68
        /*0066*/ 	.byte	0x70, 0x70, 0x00
	.type		__unnamed_43,@object
	.size		__unnamed_43,(__unnamed_4 - __unnamed_43)
__unnamed_43:
        /* <DEDUP_REMOVED lines=23> */
        /*01d9*/ 	.byte	0x3a, 0x43, 0x3c, 0x30, 0x3e, 0x3e, 0x3e, 0x3e, 0x3e, 0x20, 0x26, 0x5d, 0x00
	.type		__unnamed_4,@object
	.size		__unnamed_4,(__unnamed_13 - __unnamed_4)
__unnamed_4:
        /* <DEDUP_REMOVED lines=24> */
	.type		__unnamed_13,@object
	.size		__unnamed_13,(__unnamed_29 - __unnamed_13)
__unnamed_13:
        /* <DEDUP_REMOVED lines=24> */
	.type		__unnamed_29,@object
	.size		__unnamed_29,(__unnamed_21 - __unnamed_29)
__unnamed_29:
        /* <DEDUP_REMOVED lines=24> */
	.type		__unnamed_21,@object
	.size		__unnamed_21,(__unnamed_39 - __unnamed_21)
__unnamed_21:
        /* <DEDUP_REMOVED lines=24> */
	.type		__unnamed_39,@object
	.size		__unnamed_39,(__unnamed_34 - __unnamed_39)
__unnamed_39:
        /* <DEDUP_REMOVED lines=24> */
	.type		__unnamed_34,@object
	.size		__unnamed_34,(__unnamed_38 - __unnamed_34)
__unnamed_34:
        /* <DEDUP_REMOVED lines=24> */
	.type		__unnamed_38,@object
	.size		__unnamed_38,(__unnamed_14 - __unnamed_38)
__unnamed_38:
        /* <DEDUP_REMOVED lines=24> */
	.type		__unnamed_14,@object
	.size		__unnamed_14,(__unnamed_30 - __unnamed_14)
__unnamed_14:
        /* <DEDUP_REMOVED lines=24> */
	.type		__unnamed_30,@object
	.size		__unnamed_30,(__unnamed_9 - __unnamed_30)
__unnamed_30:
        /* <DEDUP_REMOVED lines=24> */
	.type		__unnamed_9,@object
	.size		__unnamed_9,(__unnamed_25 - __unnamed_9)
__unnamed_9:
        /* <DEDUP_REMOVED lines=24> */
        /*10e3*/ 	.byte	0x00
	.type		__unnamed_25,@object
	.size		__unnamed_25,(__unnamed_5 - __unnamed_25)
__unnamed_25:
        /* <DEDUP_REMOVED lines=25> */
	.type		__unnamed_5,@object
	.size		__unnamed_5,(__unnamed_3 - __unnamed_5)
__unnamed_5:
        /* <DEDUP_REMOVED lines=25> */
	.type		__unnamed_3,@object
	.size		__unnamed_3,(__unnamed_2 - __unnamed_3)
__unnamed_3:
        /* <DEDUP_REMOVED lines=28> */
        /*15a6*/ 	.byte	0x32, 0x3e, 0x3e, 0x3e, 0x3e, 0x3e, 0x5d, 0x00
	.type		__unnamed_2,@object
	.size		__unnamed_2,(__unnamed_7 - __unnamed_2)
__unnamed_2:
        /* <DEDUP_REMOVED lines=29> */
	.type		__unnamed_7,@object
	.size		__unnamed_7,(__unnamed_8 - __unnamed_7)
__unnamed_7:
        /* <DEDUP_REMOVED lines=28> */
        /*1936*/ 	.byte	0x38, 0x38, 0x3e, 0x3e, 0x3e, 0x3e, 0x3e, 0x5d, 0x00
	.type		__unnamed_8,@object
	.size		__unnamed_8,(__unnamed_1 - __unnamed_8)
__unnamed_8:
        /* <DEDUP_REMOVED lines=29> */
	.type		__unnamed_1,@object
	.size		__unnamed_1,(__unnamed_41 - __unnamed_1)
__unnamed_1:
        /* <DEDUP_REMOVED lines=28> */
        /*1cc8*/ 	.byte	0x32, 0x3e, 0x3e, 0x3e, 0x3e, 0x3e, 0x20, 0x26, 0x5d, 0x00
	.type		__unnamed_41,@object
	.size		__unnamed_41,(__unnamed_42 - __unnamed_41)
__unnamed_41:
        /* <DEDUP_REMOVED lines=28> */
        /*1e92*/ 	.byte	0x36, 0x33, 0x38, 0x34, 0x3e, 0x3e, 0x3e, 0x3e, 0x3e, 0x5d, 0x00
	.type		__unnamed_42,@object
	.size		__unnamed_42,(__unnamed_6 - __unnamed_42)
__unnamed_42:
        /* <DEDUP_REMOVED lines=29> */
	.type		__unnamed_6,@object
	.size		__unnamed_6,(__unnamed_33 - __unnamed_6)
__unnamed_6:
        /* <DEDUP_REMOVED lines=29> */
	.type		__unnamed_33,@object
	.size		__unnamed_33,(__unnamed_17 - __unnamed_33)
__unnamed_33:
        /* <DEDUP_REMOVED lines=29> */
	.type		__unnamed_17,@object
	.size		__unnamed_17,(__unnamed_37 - __unnamed_17)
__unnamed_17:
        /* <DEDUP_REMOVED lines=29> */
	.type		__unnamed_37,@object
	.size		__unnamed_37,(__unnamed_11 - __unnamed_37)
__unnamed_37:
        /* <DEDUP_REMOVED lines=29> */
	.type		__unnamed_11,@object
	.size		__unnamed_11,(__unnamed_27 - __unnamed_11)
__unnamed_11:
        /* <DEDUP_REMOVED lines=29> */
	.type		__unnamed_27,@object
	.size		__unnamed_27,(__unnamed_19 - __unnamed_27)
__unnamed_27:
        /* <DEDUP_REMOVED lines=29> */
	.type		__unnamed_19,@object
	.size		__unnamed_19,(__unnamed_12 - __unnamed_19)
__unnamed_19:
        /* <DEDUP_REMOVED lines=29> */
	.type		__unnamed_12,@object
	.size		__unnamed_12,(__unnamed_28 - __unnamed_12)
__unnamed_12:
        /* <DEDUP_REMOVED lines=29> */
	.type		__unnamed_28,@object
	.size		__unnamed_28,(__unnamed_36 - __unnamed_28)
__unnamed_28:
        /* <DEDUP_REMOVED lines=29> */
	.type		__unnamed_36,@object
	.size		__unnamed_36,(__unnamed_20 - __unnamed_36)
__unnamed_36:
        /* <DEDUP_REMOVED lines=29> */
	.type		__unnamed_20,@object
	.size		__unnamed_20,(__unnamed_16 - __unnamed_20)
__unnamed_20:
        /* <DEDUP_REMOVED lines=29> */
	.type		__unnamed_16,@object
	.size		__unnamed_16,(__unnamed_32 - __unnamed_16)
__unnamed_16:
        /* <DEDUP_REMOVED lines=29> */
	.type		__unnamed_32,@object
	.size		__unnamed_32,(__unnamed_23 - __unnamed_32)
__unnamed_32:
        /* <DEDUP_REMOVED lines=29> */
	.type		__unnamed_23,@object
	.size		__unnamed_23,(__unnamed_40 - __unnamed_23)
__unnamed_23:
        /* <DEDUP_REMOVED lines=29> */
	.type		__unnamed_40,@object
	.size		__unnamed_40,(__unnamed_24 - __unnamed_40)
__unnamed_40:
        /* <DEDUP_REMOVED lines=29> */
	.type		__unnamed_24,@object
	.size		__unnamed_24,(__unnamed_35 - __unnamed_24)
__unnamed_24:
        /* <DEDUP_REMOVED lines=29> */
	.type		__unnamed_35,@object
	.size		__unnamed_35,(__unnamed_15 - __unnamed_35)
__unnamed_35:
        /* <DEDUP_REMOVED lines=28> */
        /*3eea*/ 	.byte	0x32, 0x30, 0x34, 0x38, 0x30, 0x3e, 0x3e, 0x3e, 0x3e, 0x3e, 0x20, 0x26, 0x5d, 0x00
	.type		__unnamed_15,@object
	.size		__unnamed_15,(__unnamed_31 - __unnamed_15)
__unnamed_15:
        /* <DEDUP_REMOVED lines=29> */
	.type		__unnamed_31,@object
	.size		__unnamed_31,(__unnamed_10 - __unnamed_31)
__unnamed_31:
        /* <DEDUP_REMOVED lines=29> */
	.type		__unnamed_10,@object
	.size		__unnamed_10,(__unnamed_26 - __unnamed_10)
__unnamed_10:
        /* <DEDUP_REMOVED lines=29> */
	.type		__unnamed_26,@object
	.size		__unnamed_26,(__unnamed_18 - __unnamed_26)
__unnamed_26:
        /* <DEDUP_REMOVED lines=29> */
	.type		__unnamed_18,@object
	.size		__unnamed_18,(__unnamed_22 - __unnamed_18)
__unnamed_18:
        /* <DEDUP_REMOVED lines=29> */
	.type		__unnamed_22,@object
	.size		__unnamed_22,(.L_21 - __unnamed_22)
__unnamed_22:
        /* <DEDUP_REMOVED lines=28> */
        /*49be*/ 	.byte	0x3c, 0x32, 0x32, 0x35, 0x32, 0x38, 0x3e, 0x3e, 0x3e, 0x3e, 0x3e, 0x20, 0x26, 0x5d, 0x00
.L_21:


//--------------------- .nv.shared._ZN7cutlass13device_kernelIN5flash11enable_sm90INS1_16FlashAttnFwdSm90INS1_25CollectiveMainloopFwdSm90ILi2EN4cute5tupleIJNS5_1CILi1EEES8_S8_EEENS6_IJNS7_ILi128EEENS7_ILi80EEENS7_ILi256EEEEEELi256ENS_6half_tEfNS_4arch4Sm90ELb0ELb0ELb1ELb0ELb0ELb0ELb0ELb1ELb1ELb1ELb0ELb0EEENS1_21CollectiveEpilogueFwdINS6_IJSA_SC_SB_EEES9_SE_SG_Li256ELb0ELb1ELb0ELb0EEENS1_29StaticPersistentTileSchedulerILb0EEEEEEEEEvNT_6ParamsE --------------------------
	.section	.nv.shared._ZN7cutlass13device_kernelIN5flash11enable_sm90INS1_16FlashAttnFwdSm90INS1_25CollectiveMainloopFwdSm90ILi2EN4cute5tupleIJNS5_1CILi1EEES8_S8_EEENS6_IJNS7_ILi128EEENS7_ILi80EEENS7_ILi256EEEEEELi256ENS_6half_tEfNS_4arch4Sm90ELb0ELb0ELb1ELb0ELb0ELb0ELb0ELb1ELb1ELb1ELb0ELb0EEENS1_21CollectiveEpilogueFwdINS6_IJSA_SC_SB_EEES9_SE_SG_Li256ELb0ELb1ELb0ELb0EEENS1_29StaticPersistentTileSchedulerILb0EEEEEEEEEvNT_6ParamsE,"aw",@nobits
	.sectionflags	@""
	.align	16
	.zero		1024


//--------------------- .nv.shared.reserved.0     --------------------------
	.section	.nv.shared.reserved.0,"aw",@nobits
	.weak		__nv_reservedSMEM_offset_0_alias
	.size		__nv_reservedSMEM_offset_0_alias, 0, 0
	.other		__nv_reservedSMEM_offset_0_alias,@"STO_CUDA_RESERVED_SHARED STV_DEFAULT"
__nv_reservedSMEM_offset_0_alias:
	.zero		0


//--------------------- .nv.global                --------------------------
	.section	.nv.global,"aw",@nobits
.nv.global:
	.type		_ZN82_INTERNAL_2ba0c958_46_flash_fwd_hdimall_fp16_softcap_packgqa_sm90_cu_9949e2e8_49064cute1_E,@object
	.size		_ZN82_INTERNAL_2ba0c958_46_flash_fwd_hdimall_fp16_softcap_packgqa_sm90_cu_9949e2e8_49064cute1_E,(_ZN82_INTERNAL_2ba0c958_46_flash_fwd_hdimall_fp16_softcap_packgqa_sm90_cu_9949e2e8_49064cuda3std3__45__cpo6cbeginE - _ZN82_INTERNAL_2ba0c958_46_flash_fwd_hdimall_fp16_softcap_packgqa_sm90_cu_9949e2e8_49064cute1_E)
_ZN82_INTERNAL_2ba0c958_46_flash_fwd_hdimall_fp16_softcap_packgqa_sm90_cu_9949e2e8_49064cute1_E:
	.zero		1
	.type		_ZN82_INTERNAL_2ba0c958_46_flash_fwd_hdimall_fp16_softcap_packgqa_sm90_cu_9949e2e8_49064cuda3std3__45__cpo6cbeginE,@object
	.size		_ZN82_INTERNAL_2ba0c958_46_flash_fwd_hdimall_fp16_softcap_packgqa_sm90_cu_9949e2e8_49064cuda3std3__45__cpo6cbeginE,(_ZN82_INTERNAL_2ba0c958_46_flash_fwd_hdimall_fp16_softcap_packgqa_sm90_cu_9949e2e8_49064cuda3std3__48in_placeE - _ZN82_INTERNAL_2ba0c958_46_flash_fwd_hdimall_fp16_softcap_packgqa_sm90_cu_9949e2e8_49064cuda3std3__45__cpo6cbeginE)
_ZN82_INTERNAL_2ba0c958_46_flash_fwd_hdimall_fp16_softcap_packgqa_sm90_cu_9949e2e8_49064cuda3std3__45__cpo6cbeginE:
	.zero		1
	.type		_ZN82_INTERNAL_2ba0c958_46_flash_fwd_hdimall_fp16_softcap_packgqa_sm90_cu_9949e2e8_49064cuda3std3__48in_placeE,@object
	.size		_ZN82_INTERNAL_2ba0c958_46_flash_fwd_hdimall_fp16_softcap_packgqa_sm90_cu_9949e2e8_49064cuda3std3__48in_placeE,(_ZN82_INTERNAL_2ba0c958_46_flash_fwd_hdimall_fp16_softcap_packgqa_sm90_cu_9949e2e8_49064cuda3std6ranges3__45__cpo9iter_moveE - _ZN82_INTERNAL_2ba0c958_46_flash_fwd_hdimall_fp16_softcap_packgqa_sm90_cu_9949e2e8_49064cuda3std3__48in_placeE)
_ZN82_INTERNAL_2ba0c958_46_flash_fwd_hdimall_fp16_softcap_packgqa_sm90_cu_9949e2e8_49064cuda3std3__48in_placeE:
	.zero		1
	.type		_ZN82_INTERNAL_2ba0c958_46_flash_fwd_hdimall_fp16_softcap_packgqa_sm90_cu_9949e2e8_49064cuda3std6ranges3__45__cpo9iter_moveE,@object
	.size		_ZN82_INTERNAL_2ba0c958_46_flash_fwd_hdimall_fp16_softcap_packgqa_sm90_cu_9949e2e8_49064cuda3std6ranges3__45__cpo9iter_moveE,(_ZN82_INTERNAL_2ba0c958_46_flash_fwd_hdimall_fp16_softcap_packgqa_sm90_cu_9949e2e8_49064cuda3std3__45__cpo5beginE - _ZN82_INTERNAL_2ba0c958_46_flash_fwd_hdimall_fp16_softcap_packgqa_sm90_cu_9949e2e8_49064cuda3std6ranges3__45__cpo9iter_moveE)
_ZN82_INTERNAL_2ba0c958_46_flash_fwd_hdimall_fp16_softcap_packgqa_sm90_cu_9949e2e8_49064cuda3std6ranges3__45__cpo9iter_moveE:
	.zero		1
	.type		_ZN82_INTERNAL_2ba0c958_46_flash_fwd_hdimall_fp16_softcap_packgqa_sm90_cu_9949e2e8_49064cuda3std3__45__cpo5beginE,@object
	.size		_ZN82_INTERNAL_2ba0c958_46_flash_fwd_hdimall_fp16_softcap_packgqa_sm90_cu_9949e2e8_49064cuda3std3__45__cpo5beginE,(_ZN82_INTERNAL_2ba0c958_46_flash_fwd_hdimall_fp16_softcap_packgqa_sm90_cu_9949e2e8_49064cuda3std3__484_GLOBAL__N__2ba0c958_46_flash_fwd_hdimall_fp16_softcap_packgqa_sm90_cu_9949e2e8_49066ignoreE - _ZN82_INTERNAL_2ba0c958_46_flash_fwd_hdimall_fp16_softcap_packgqa_sm90_cu_9949e2e8_49064cuda3std3__45__cpo5beginE)
_ZN82_INTERNAL_2ba0c958_46_flash_fwd_hdimall_fp16_softcap_packgqa_sm90_cu_9949e2e8_49064cuda3std3__45__cpo5beginE:
	.zero		1
	.type		_ZN82_INTERNAL_2ba0c958_46_flash_fwd_hdimall_fp16_softcap_packgqa_sm90_cu_9949e2e8_49064cuda3std3__484_GLOBAL__N__2ba0c958_46_flash_fwd_hdimall_fp16_softcap_packgqa_sm90_cu_9949e2e8_49066ignoreE,@object
	.size		_ZN82_INTERNAL_2ba0c958_46_flash_fwd_hdimall_fp16_softcap_packgqa_sm90_cu_9949e2e8_49064cuda3std3__484_GLOBAL__N__2ba0c958_46_flash_fwd_hdimall_fp16_softcap_packgqa_sm90_cu_9949e2e8_49066ignoreE,(_ZN82_INTERNAL_2ba0c958_46_flash_fwd_hdimall_fp16_softcap_packgqa_sm90_cu_9949e2e8_49064cute7productE - _ZN82_INTERNAL_2ba0c958_46_flash_fwd_hdimall_fp16_softcap_packgqa_sm90_cu_9949e2e8_49064cuda3std3__484_GLOBAL__N__2ba0c958_46_flash_fwd_hdimall_fp16_softcap_packgqa_sm90_cu_9949e2e8_49066ignoreE)
_ZN82_INTERNAL_2ba0c958_46_flash_fwd_hdimall_fp16_softcap_packgqa_sm90_cu_9949e2e8_49064cuda3std3__484_GLOBAL__N__2ba0c958_46_flash_fwd_hdimall_fp16_softcap_packgqa_sm90_cu_9949e2e8_49066ignoreE:
	.zero		1
	.type		_ZN82_INTERNAL_2ba0c958_46_flash_fwd_hdimall_fp16_softcap_packgqa_sm90_cu_9949e2e8_49064cute7productE,@object
	.size		_ZN82_INTERNAL_2ba0c958_46_flash_fwd_hdimall_fp16_softcap_packgqa_sm90_cu_9949e2e8_49064cute7productE,(_ZN82_INTERNAL_2ba0c958_46_flash_fwd_hdimall_fp16_softcap_packgqa_sm90_cu_9949e2e8_49064cuda3std3__45__cpo3endE - _ZN82_INTERNAL_2ba0c958_46_flash_fwd_hdimall_fp16_softcap_packgqa_sm90_cu_9949e2e8_49064cute7productE)
_ZN82_INTERNAL_2ba0c958_46_flash_fwd_hdimall_fp16_softcap_packgqa_sm90_cu_9949e2e8_49064cute7productE:
	.zero		1
	.type		_ZN82_INTERNAL_2ba0c958_46_flash_fwd_hdimall_fp16_softcap_packgqa_sm90_cu_9949e2e8_49064cuda3std3__45__cpo3endE,@object
	.size		_ZN82_INTERNAL_2ba0c958_46_flash_fwd_hdimall_fp16_softcap_packgqa_sm90_cu_9949e2e8_49064cuda3std3__45__cpo3endE,(_ZN82_INTERNAL_2ba0c958_46_flash_fwd_hdimall_fp16_softcap_packgqa_sm90_cu_9949e2e8_49064cuda3std3__419piecewise_constructE - _ZN82_INTERNAL_2ba0c958_46_flash_fwd_hdimall_fp16_softcap_packgqa_sm90_cu_9949e2e8_49064cuda3std3__45__cpo3endE)
_ZN82_INTERNAL_2ba0c958_46_flash_fwd_hdimall_fp16_softcap_packgqa_sm90_cu_9949e2e8_49064cuda3std3__45__cpo3endE:
	.zero		1
	.type		_ZN82_INTERNAL_2ba0c958_46_flash_fwd_hdimall_fp16_softcap_packgqa_sm90_cu_9949e2e8_49064cuda3std3__419piecewise_constructE,@object
	.size		_ZN82_INTERNAL_2ba0c958_46_flash_fwd_hdimall_fp16_softcap_packgqa_sm90_cu_9949e2e8_49064cuda3std3__419piecewise_constructE,(_ZN82_INTERNAL_2ba0c958_46_flash_fwd_hdimall_fp16_softcap_packgqa_sm90_cu_9949e2e8_49064cuda3std3__45__cpo4cendE - _ZN82_INTERNAL_2ba0c958_46_flash_fwd_hdimall_fp16_softcap_packgqa_sm90_cu_9949e2e8_49064cuda3std3__419piecewise_constructE)
_ZN82_INTERNAL_2ba0c958_46_flash_fwd_hdimall_fp16_softcap_packgqa_sm90_cu_9949e2e8_49064cuda3std3__419piecewise_constructE:
	.zero		1
	.type		_ZN82_INTERNAL_2ba0c958_46_flash_fwd_hdimall_fp16_softcap_packgqa_sm90_cu_9949e2e8_49064cuda3std3__45__cpo4cendE,@object
	.size		_ZN82_INTERNAL_2ba0c958_46_flash_fwd_hdimall_fp16_softcap_packgqa_sm90_cu_9949e2e8_49064cuda3std3__45__cpo4cendE,(_ZN82_INTERNAL_2ba0c958_46_flash_fwd_hdimall_fp16_softcap_packgqa_sm90_cu_9949e2e8_49064cuda3std6ranges3__45__cpo4swapE - _ZN82_INTERNAL_2ba0c958_46_flash_fwd_hdimall_fp16_softcap_packgqa_sm90_cu_9949e2e8_49064cuda3std3__45__cpo4cendE)
_ZN82_INTERNAL_2ba0c958_46_flash_fwd_hdimall_fp16_softcap_packgqa_sm90_cu_9949e2e8_49064cuda3std3__45__cpo4cendE:
	.zero		1
	.type		_ZN82_INTERNAL_2ba0c958_46_flash_fwd_hdimall_fp16_softcap_packgqa_sm90_cu_9949e2e8_49064cuda3std6ranges3__45__cpo4swapE,@object
	.size		_ZN82_INTERNAL_2ba0c958_46_flash_fwd_hdimall_fp16_softcap_packgqa_sm90_cu_9949e2e8_49064cuda3std6ranges3__45__cpo4swapE,(.L_50 - _ZN82_INTERNAL_2ba0c958_46_flash_fwd_hdimall_fp16_softcap_packgqa_sm90_cu_9949e2e8_49064cuda3std6ranges3__45__cpo4swapE)
_ZN82_INTERNAL_2ba0c958_46_flash_fwd_hdimall_fp16_softcap_packgqa_sm90_cu_9949e2e8_49064cuda3std6ranges3__45__cpo4swapE:
	.zero		1
.L_50:


//--------------------- .nv.shared._ZN7cutlass13device_kernelIN5flash11enable_sm90INS1_16FlashAttnFwdSm90INS1_25CollectiveMainloopFwdSm90ILi2EN4cute5tupleIJNS5_1CILi2EEENS7_ILi1EEES9_EEENS6_IJNS7_ILi128EEENS7_ILi80EEENS7_ILi256EEEEEELi256ENS_6half_tEfNS_4arch4Sm90ELb0ELb0ELb1ELb0ELb0ELb0ELb0ELb1ELb1ELb1ELb0ELb0EEENS1_21CollectiveEpilogueFwdINS6_IJSB_SD_SC_EEESA_SF_SH_Li256ELb0ELb1ELb0ELb0EEENS1_29StaticPersistentTileSchedulerILb0EEEEEEEEEvNT_6ParamsE --------------------------
	.section	.nv.shared._ZN7cutlass13device_kernelIN5flash11enable_sm90INS1_16FlashAttnFwdSm90INS1_25CollectiveMainloopFwdSm90ILi2EN4cute5tupleIJNS5_1CILi2EEENS7_ILi1EEES9_EEENS6_IJNS7_ILi128EEENS7_ILi80EEENS7_ILi256EEEEEELi256ENS_6half_tEfNS_4arch4Sm90ELb0ELb0ELb1ELb0ELb0ELb0ELb0ELb1ELb1ELb1ELb0ELb0EEENS1_21CollectiveEpilogueFwdINS6_IJSB_SD_SC_EEESA_SF_SH_Li256ELb0ELb1ELb0ELb0EEENS1_29StaticPersistentTileSchedulerILb0EEEEEEEEEvNT_6ParamsE,"aw",@nobits
	.sectionflags	@""
	.align	16
	.zero		1024


//--------------------- .nv.shared._ZN7cutlass13device_kernelIN5flash11enable_sm90INS1_16FlashAttnFwdSm90INS1_25CollectiveMainloopFwdSm90ILi2EN4cute5tupleIJNS5_1CILi1EEES8_S8_EEENS6_IJNS7_ILi128EEENS7_ILi80EEENS7_ILi256EEEEEELi256ENS_6half_tEfNS_4arch4Sm90ELb0ELb0ELb1ELb1ELb0ELb0ELb0ELb1ELb1ELb1ELb0ELb0EEENS1_21CollectiveEpilogueFwdINS6_IJSA_SC_SB_EEES9_SE_SG_Li256ELb1ELb1ELb0ELb0EEENS1_36VarlenDynamicPersistentTileSchedulerILi128ELi80ELi256ELi128ELb0ELb1ELb1ELb0ELb1ELb1EEEEEEEEEvNT_6ParamsE --------------------------
	.section	.nv.shared._ZN7cutlass13device_kernelIN5flash11enable_sm90INS1_16FlashAttnFwdSm90INS1_25CollectiveMainloopFwdSm90ILi2EN4cute5tupleIJNS5_1CILi1EEES8_S8_EEENS6_IJNS7_ILi128EEENS7_ILi80EEENS7_ILi256EEEEEELi256ENS_6half_tEfNS_4arch4Sm90ELb0ELb0ELb1ELb1ELb0ELb0ELb0ELb1ELb1ELb1ELb0ELb0EEENS1_21CollectiveEpilogueFwdINS6_IJSA_SC_SB_EEES9_SE_SG_Li256ELb1ELb1ELb0ELb0EEENS1_36VarlenDynamicPersistentTileSchedulerILi128ELi80ELi256ELi128ELb0ELb1ELb1ELb0ELb1ELb1EEEEEEEEEvNT_6ParamsE,"aw",@nobits
	.sectionflags	@""
	.align	16
	.zero		1024


//--------------------- .nv.shared._ZN7cutlass13device_kernelIN5flash11enable_sm90INS1_16FlashAttnFwdSm90INS1_25CollectiveMainloopFwdSm90ILi2EN4cute5tupleIJNS5_1CILi1EEES8_S8_EEENS6_IJNS7_ILi128EEENS7_ILi80EEENS7_ILi256EEEEEELi256ENS_6half_tEfNS_4arch4Sm90ELb0ELb0ELb1ELb1ELb0ELb1ELb0ELb1ELb1ELb1ELb0ELb0EEENS1_21CollectiveEpilogueFwdINS6_IJSA_SC_SB_EEES9_SE_SG_Li256ELb1ELb1ELb0ELb0EEENS1_36VarlenDynamicPersistentTileSchedulerILi128ELi80ELi256ELi128ELb0ELb1ELb1ELb0ELb1ELb1EEEEEEEEEvNT_6ParamsE --------------------------
	.section	.nv.shared._ZN7cutlass13device_kernelIN5flash11enable_sm90INS1_16FlashAttnFwdSm90INS1_25CollectiveMainloopFwdSm90ILi2EN4cute5tupleIJNS5_1CILi1EEES8_S8_EEENS6_IJNS7_ILi128EEENS7_ILi80EEENS7_ILi256EEEEEELi256ENS_6half_tEfNS_4arch4Sm90ELb0ELb0ELb1ELb1ELb0ELb1ELb0ELb1ELb1ELb1ELb0ELb0EEENS1_21CollectiveEpilogueFwdINS6_IJSA_SC_SB_EEES9_SE_SG_Li256ELb1ELb1ELb0ELb0EEENS1_36VarlenDynamicPersistentTileSchedulerILi128ELi80ELi256ELi128ELb0ELb1ELb1ELb0ELb1ELb1EEEEEEEEEvNT_6ParamsE,"aw",@nobits
	.sectionflags	@""
	.align	16
	.zero		1024


//--------------------- .nv.shared._ZN7cutlass13device_kernelIN5flash11enable_sm90INS1_16FlashAttnFwdSm90INS1_25CollectiveMainloopFwdSm90ILi2EN4cute5tupleIJNS5_1CILi1EEES8_S8_EEENS6_IJNS7_ILi128EEENS7_ILi64EEENS7_ILi256EEEEEELi256ENS_6half_tEfNS_4arch4Sm90ELb0ELb1ELb1ELb0ELb0ELb0ELb0ELb1ELb1ELb1ELb0ELb0EEENS1_21CollectiveEpilogueFwdINS6_IJSA_SC_SB_EEES9_SE_SG_Li256ELb0ELb1ELb0ELb0EEENS1_30DynamicPersistentTileSchedulerILi256ELi128ELb0ELb1ELb1EEEEEEEEEvNT_6ParamsE --------------------------
	.section	.nv.shared._ZN7cutlass13device_kernelIN5flash11enable_sm90INS1_16FlashAttnFwdSm90INS1_25CollectiveMainloopFwdSm90ILi2EN4cute5tupleIJNS5_1CILi1EEES8_S8_EEENS6_IJNS7_ILi128EEENS7_ILi64EEENS7_ILi256EEEEEELi256ENS_6half_tEfNS_4arch4Sm90ELb0ELb1ELb1ELb0ELb0ELb0ELb0ELb1ELb1ELb1ELb0ELb0EEENS1_21CollectiveEpilogueFwdINS6_IJSA_SC_SB_EEES9_SE_SG_Li256ELb0ELb1ELb0ELb0EEENS1_30DynamicPersistentTileSchedulerILi256ELi128ELb0ELb1ELb1EEEEEEEEEvNT_6ParamsE,"aw",@nobits
	.sectionflags	@""
	.align	16
	.zero		1024


//--------------------- .nv.shared._ZN7cutlass13device_kernelIN5flash11enable_sm90INS1_16FlashAttnFwdSm90INS1_25CollectiveMainloopFwdSm90ILi2EN4cute5tupleIJNS5_1CILi1EEES8_S8_EEENS6_IJNS7_ILi128EEENS7_ILi64EEENS7_ILi256EEEEEELi256ENS_6half_tEfNS_4arch4Sm90ELb0ELb1ELb1ELb1ELb0ELb0ELb0ELb1ELb1ELb1ELb0ELb0EEENS1_21CollectiveEpilogueFwdINS6_IJSA_SC_SB_EEES9_SE_SG_Li256ELb1ELb1ELb0ELb0EEENS1_36VarlenDynamicPersistentTileSchedulerILi128ELi64ELi256ELi128ELb0ELb1ELb1ELb1ELb0ELb1EEEEEEEEEvNT_6ParamsE --------------------------
	.section	.nv.shared._ZN7cutlass13device_kernelIN5flash11enable_sm90INS1_16FlashAttnFwdSm90INS1_25CollectiveMainloopFwdSm90ILi2EN4cute5tupleIJNS5_1CILi1EEES8_S8_EEENS6_IJNS7_ILi128EEENS7_ILi64EEENS7_ILi256EEEEEELi256ENS_6half_tEfNS_4arch4Sm90ELb0ELb1ELb1ELb1ELb0ELb0ELb0ELb1ELb1ELb1ELb0ELb0EEENS1_21CollectiveEpilogueFwdINS6_IJSA_SC_SB_EEES9_SE_SG_Li256ELb1ELb1ELb0ELb0EEENS1_36VarlenDynamicPersistentTileSchedulerILi128ELi64ELi256ELi128ELb0ELb1ELb1ELb1ELb0ELb1EEEEEEEEEvNT_6ParamsE,"aw",@nobits
	.sectionflags	@""
	.align	16
	.zero		1024


//--------------------- .nv.shared._ZN7cutlass13device_kernelIN5flash11enable_sm90INS1_16FlashAttnFwdSm90INS1_25CollectiveMainloopFwdSm90ILi2EN4cute5tupleIJNS5_1CILi1EEES8_S8_EEENS6_IJNS7_ILi128EEENS7_ILi64EEENS7_ILi256EEEEEELi256ENS_6half_tEfNS_4arch4Sm90ELb0ELb1ELb1ELb1ELb0ELb1ELb0ELb1ELb1ELb1ELb0ELb0EEENS1_21CollectiveEpilogueFwdINS6_IJSA_SC_SB_EEES9_SE_SG_Li256ELb1ELb1ELb0ELb0EEENS1_36VarlenDynamicPersistentTileSchedulerILi128ELi64ELi256ELi128ELb0ELb1ELb1ELb1ELb0ELb1EEEEEEEEEvNT_6ParamsE --------------------------
	.section	.nv.shared._ZN7cutlass13device_kernelIN5flash11enable_sm90INS1_16FlashAttnFwdSm90INS1_25CollectiveMainloopFwdSm90ILi2EN4cute5tupleIJNS5_1CILi1EEES8_S8_EEENS6_IJNS7_ILi128EEENS7_ILi64EEENS7_ILi256EEEEEELi256ENS_6half_tEfNS_4arch4Sm90ELb0ELb1ELb1ELb1ELb0ELb1ELb0ELb1ELb1ELb1ELb0ELb0EEENS1_21CollectiveEpilogueFwdINS6_IJSA_SC_SB_EEES9_SE_SG_Li256ELb1ELb1ELb0ELb0EEENS1_36VarlenDynamicPersistentTileSchedulerILi128ELi64ELi256ELi128ELb0ELb1ELb1ELb1ELb0ELb1EEEEEEEEEvNT_6ParamsE,"aw",@nobits
	.sectionflags	@""
	.align	16
	.zero		1024


//--------------------- .nv.shared._ZN7cutlass13device_kernelIN5flash11enable_sm90INS1_16FlashAttnFwdSm90INS1_25CollectiveMainloopFwdSm90ILi2EN4cute5tupleIJNS5_1CILi1EEES8_S8_EEENS6_IJNS7_ILi128EEENS7_ILi80EEENS7_ILi256EEEEEELi256ENS_6half_tEfNS_4arch4Sm90ELb1ELb0ELb1ELb0ELb0ELb0ELb0ELb1ELb1ELb1ELb0ELb0EEENS1_21CollectiveEpilogueFwdINS6_IJSA_SC_SB_EEES9_SE_SG_Li256ELb0ELb1ELb0ELb0EEENS1_30DynamicPersistentTileSchedulerILi256ELi128ELb0ELb1ELb1EEEEEEEEEvNT_6ParamsE --------------------------
	.section	.nv.shared._ZN7cutlass13device_kernelIN5flash11enable_sm90INS1_16FlashAttnFwdSm90INS1_25CollectiveMainloopFwdSm90ILi2EN4cute5tupleIJNS5_1CILi1EEES8_S8_EEENS6_IJNS7_ILi128EEENS7_ILi80EEENS7_ILi256EEEEEELi256ENS_6half_tEfNS_4arch4Sm90ELb1ELb0ELb1ELb0ELb0ELb0ELb0ELb1ELb1ELb1ELb0ELb0EEENS1_21CollectiveEpilogueFwdINS6_IJSA_SC_SB_EEES9_SE_SG_Li256ELb0ELb1ELb0ELb0EEENS1_30DynamicPersistentTileSchedulerILi256ELi128ELb0ELb1ELb1EEEEEEEEEvNT_6ParamsE,"aw",@nobits
	.sectionflags	@""
	.align	16
	.zero		1024


//--------------------- .nv.shared._ZN7cutlass13device_kernelIN5flash11enable_sm90INS1_16FlashAttnFwdSm90INS1_25CollectiveMainloopFwdSm90ILi2EN4cute5tupleIJNS5_1CILi1EEES8_S8_EEENS6_IJNS7_ILi128EEENS7_ILi80EEENS7_ILi256EEEEEELi256ENS_6half_tEfNS_4arch4Sm90ELb1ELb0ELb1ELb1ELb0ELb0ELb0ELb1ELb1ELb1ELb0ELb0EEENS1_21CollectiveEpilogueFwdINS6_IJSA_SC_SB_EEES9_SE_SG_Li256ELb1ELb1ELb0ELb0EEENS1_36VarlenDynamicPersistentTileSchedulerILi128ELi80ELi256ELi128ELb0ELb1ELb1ELb1ELb1ELb1EEEEEEEEEvNT_6ParamsE --------------------------
	.section	.nv.shared._ZN7cutlass13device_kernelIN5flash11enable_sm90INS1_16FlashAttnFwdSm90INS1_25CollectiveMainloopFwdSm90ILi2EN4cute5tupleIJNS5_1CILi1EEES8_S8_EEENS6_IJNS7_ILi128EEENS7_ILi80EEENS7_ILi256EEEEEELi256ENS_6half_tEfNS_4arch4Sm90ELb1ELb0ELb1ELb1ELb0ELb0ELb0ELb1ELb1ELb1ELb0ELb0EEENS1_21CollectiveEpilogueFwdINS6_IJSA_SC_SB_EEES9_SE_SG_Li256ELb1ELb1ELb0ELb0EEENS1_36VarlenDynamicPersistentTileSchedulerILi128ELi80ELi256ELi128ELb0ELb1ELb1ELb1ELb1ELb1EEEEEEEEEvNT_6ParamsE,"aw",@nobits
	.sectionflags	@""
	.align	16
	.zero		1024


//--------------------- .nv.shared._ZN7cutlass13device_kernelIN5flash11enable_sm90INS1_16FlashAttnFwdSm90INS1_25CollectiveMainloopFwdSm90ILi2EN4cute5tupleIJNS5_1CILi1EEES8_S8_EEENS6_IJNS7_ILi128EEENS7_ILi80EEENS7_ILi256EEEEEELi256ENS_6half_tEfNS_4arch4Sm90ELb1ELb0ELb1ELb1ELb0ELb1ELb0ELb1ELb1ELb1ELb0ELb0EEENS1_21CollectiveEpilogueFwdINS6_IJSA_SC_SB_EEES9_SE_SG_Li256ELb1ELb1ELb0ELb0EEENS1_36VarlenDynamicPersistentTileSchedulerILi128ELi80ELi256ELi128ELb0ELb1ELb1ELb1ELb1ELb1EEEEEEEEEvNT_6ParamsE --------------------------
	.section	.nv.shared._ZN7cutlass13device_kernelIN5flash11enable_sm90INS1_16FlashAttnFwdSm90INS1_25CollectiveMainloopFwdSm90ILi2EN4cute5tupleIJNS5_1CILi1EEES8_S8_EEENS6_IJNS7_ILi128EEENS7_ILi80EEENS7_ILi256EEEEEELi256ENS_6half_tEfNS_4arch4Sm90ELb1ELb0ELb1ELb1ELb0ELb1ELb0ELb1ELb1ELb1ELb0ELb0EEENS1_21CollectiveEpilogueFwdINS6_IJSA_SC_SB_EEES9_SE_SG_Li256ELb1ELb1ELb0ELb0EEENS1_36VarlenDynamicPersistentTileSchedulerILi128ELi80ELi256ELi128ELb0ELb1ELb1ELb1ELb1ELb1EEEEEEEEEvNT_6ParamsE,"aw",@nobits
	.sectionflags	@""
	.align	16
	.zero		1024


//--------------------- .nv.shared._ZN7cutlass13device_kernelIN5flash11enable_sm90INS1_16FlashAttnFwdSm90INS1_25CollectiveMainloopFwdSm90ILi2EN4cute5tupleIJNS5_1CILi1EEES8_S8_EEENS6_IJNS7_ILi128EEENS7_ILi112EEENS7_ILi192EEEEEELi192ENS_6half_tEfNS_4arch4Sm90ELb0ELb0ELb1ELb0ELb0ELb0ELb0ELb1ELb1ELb1ELb0ELb0EEENS1_21CollectiveEpilogueFwdINS6_IJSA_SC_SB_EEES9_SE_SG_Li256ELb0ELb1ELb0ELb0EEENS1_29StaticPersistentTileSchedulerILb0EEEEEEEEEvNT_6ParamsE --------------------------
	.section	.nv.shared._ZN7cutlass13device_kernelIN5flash11enable_sm90INS1_16FlashAttnFwdSm90INS1_25CollectiveMainloopFwdSm90ILi2EN4cute5tupleIJNS5_1CILi1EEES8_S8_EEENS6_IJNS7_ILi128EEENS7_ILi112EEENS7_ILi192EEEEEELi192ENS_6half_tEfNS_4arch4Sm90ELb0ELb0ELb1ELb0ELb0ELb0ELb0ELb1ELb1ELb1ELb0ELb0EEENS1_21CollectiveEpilogueFwdINS6_IJSA_SC_SB_EEES9_SE_SG_Li256ELb0ELb1ELb0ELb0EEENS1_29StaticPersistentTileSchedulerILb0EEEEEEEEEvNT_6ParamsE,"aw",@nobits
	.sectionflags	@""
	.align	16
	.zero		1024


//--------------------- .nv.shared._ZN7cutlass13device_kernelIN5flash11enable_sm90INS1_16FlashAttnFwdSm90INS1_25CollectiveMainloopFwdSm90ILi2EN4cute5tupleIJNS5_1CILi2EEENS7_ILi1EEES9_EEENS6_IJNS7_ILi128EEENS7_ILi112EEENS7_ILi192EEEEEELi192ENS_6half_tEfNS_4arch4Sm90ELb0ELb0ELb1ELb0ELb0ELb0ELb0ELb1ELb1ELb1ELb0ELb0EEENS1_21CollectiveEpilogueFwdINS6_IJSB_SD_SC_EEESA_SF_SH_Li256ELb0ELb1ELb0ELb0EEENS1_29StaticPersistentTileSchedulerILb0EEEEEEEEEvNT_6ParamsE --------------------------
	.section	.nv.shared._ZN7cutlass13device_kernelIN5flash11enable_sm90INS1_16FlashAttnFwdSm90INS1_25CollectiveMainloopFwdSm90ILi2EN4cute5tupleIJNS5_1CILi2EEENS7_ILi1EEES9_EEENS6_IJNS7_ILi128EEENS7_ILi112EEENS7_ILi192EEEEEELi192ENS_6half_tEfNS_4arch4Sm90ELb0ELb0ELb1ELb0ELb0ELb0ELb0ELb1ELb1ELb1ELb0ELb0EEENS1_21CollectiveEpilogueFwdINS6_IJSB_SD_SC_EEESA_SF_SH_Li256ELb0ELb1ELb0ELb0EEENS1_29StaticPersistentTileSchedulerILb0EEEEEEEEEvNT_6ParamsE,"aw",@nobits
	.sectionflags	@""
	.align	16
	.zero		1024


//--------------------- .nv.shared._ZN7cutlass13device_kernelIN5flash11enable_sm90INS1_16FlashAttnFwdSm90INS1_25CollectiveMainloopFwdSm90ILi2EN4cute5tupleIJNS5_1CILi1EEES8_S8_EEENS6_IJNS7_ILi128EEENS7_ILi112EEENS7_ILi192EEEEEELi192ENS_6half_tEfNS_4arch4Sm90ELb0ELb0ELb1ELb1ELb0ELb0ELb0ELb1ELb1ELb1ELb0ELb0EEENS1_21CollectiveEpilogueFwdINS6_IJSA_SC_SB_EEES9_SE_SG_Li256ELb1ELb1ELb0ELb0EEENS1_36VarlenDynamicPersistentTileSchedulerILi128ELi112ELi256ELi128ELb0ELb1ELb1ELb0ELb1ELb1EEEEEEEEEvNT_6ParamsE --------------------------
	.section	.nv.shared._ZN7cutlass13device_kernelIN5flash11enable_sm90INS1_16FlashAttnFwdSm90INS1_25CollectiveMainloopFwdSm90ILi2EN4cute5tupleIJNS5_1CILi1EEES8_S8_EEENS6_IJNS7_ILi128EEENS7_ILi112EEENS7_ILi192EEEEEELi192ENS_6half_tEfNS_4arch4Sm90ELb0ELb0ELb1ELb1ELb0ELb0ELb0ELb1ELb1ELb1ELb0ELb0EEENS1_21CollectiveEpilogueFwdINS6_IJSA_SC_SB_EEES9_SE_SG_Li256ELb1ELb1ELb0ELb0EEENS1_36VarlenDynamicPersistentTileSchedulerILi128ELi112ELi256ELi128ELb0ELb1ELb1ELb0ELb1ELb1EEEEEEEEEvNT_6ParamsE,"aw",@nobits
	.sectionflags	@""
	.align	16
	.zero		1024


//--------------------- .nv.shared._ZN7cutlass13device_kernelIN5flash11enable_sm90INS1_16FlashAttnFwdSm90INS1_25CollectiveMainloopFwdSm90ILi2EN4cute5tupleIJNS5_1CILi1EEES8_S8_EEENS6_IJNS7_ILi128EEENS7_ILi112EEENS7_ILi192EEEEEELi192ENS_6half_tEfNS_4arch4Sm90ELb0ELb0ELb1ELb1ELb0ELb1ELb0ELb1ELb1ELb1ELb0ELb0EEENS1_21CollectiveEpilogueFwdINS6_IJSA_SC_SB_EEES9_SE_SG_Li256ELb1ELb1ELb0ELb0EEENS1_36VarlenDynamicPersistentTileSchedulerILi128ELi112ELi256ELi128ELb0ELb1ELb1ELb0ELb1ELb1EEEEEEEEEvNT_6ParamsE --------------------------
	.section	.nv.shared._ZN7cutlass13device_kernelIN5flash11enable_sm90INS1_16FlashAttnFwdSm90INS1_25CollectiveMainloopFwdSm90ILi2EN4cute5tupleIJNS5_1CILi1EEES8_S8_EEENS6_IJNS7_ILi128EEENS7_ILi112EEENS7_ILi192EEEEEELi192ENS_6half_tEfNS_4arch4Sm90ELb0ELb0ELb1ELb1ELb0ELb1ELb0ELb1ELb1ELb1ELb0ELb0EEENS1_21CollectiveEpilogueFwdINS6_IJSA_SC_SB_EEES9_SE_SG_Li256ELb1ELb1ELb0ELb0EEENS1_36VarlenDynamicPersistentTileSchedulerILi128ELi112ELi256ELi128ELb0ELb1ELb1ELb0ELb1ELb1EEEEEEEEEvNT_6ParamsE,"aw",@nobits
	.sectionflags	@""
	.align	16
	.zero		1024


//--------------------- .nv.shared._ZN7cutlass13device_kernelIN5flash11enable_sm90INS1_16FlashAttnFwdSm90INS1_25CollectiveMainloopFwdSm90ILi2EN4cute5tupleIJNS5_1CILi1EEES8_S8_EEENS6_IJNS7_ILi128EEENS7_ILi96EEENS7_ILi192EEEEEELi192ENS_6half_tEfNS_4arch4Sm90ELb0ELb1ELb1ELb0ELb0ELb0ELb0ELb1ELb1ELb1ELb0ELb0EEENS1_21CollectiveEpilogueFwdINS6_IJSA_SC_SB_EEES9_SE_SG_Li256ELb0ELb1ELb0ELb0EEENS1_30DynamicPersistentTileSchedulerILi256ELi128ELb0ELb1ELb1EEEEEEEEEvNT_6ParamsE --------------------------
	.section	.nv.shared._ZN7cutlass13device_kernelIN5flash11enable_sm90INS1_16FlashAttnFwdSm90INS1_25CollectiveMainloopFwdSm90ILi2EN4cute5tupleIJNS5_1CILi1EEES8_S8_EEENS6_IJNS7_ILi128EEENS7_ILi96EEENS7_ILi192EEEEEELi192ENS_6half_tEfNS_4arch4Sm90ELb0ELb1ELb1ELb0ELb0ELb0ELb0ELb1ELb1ELb1ELb0ELb0EEENS1_21CollectiveEpilogueFwdINS6_IJSA_SC_SB_EEES9_SE_SG_Li256ELb0ELb1ELb0ELb0EEENS1_30DynamicPersistentTileSchedulerILi256ELi128ELb0ELb1ELb1EEEEEEEEEvNT_6ParamsE,"aw",@nobits
	.sectionflags	@""
	.align	16
	.zero		1024


//--------------------- .nv.shared._ZN7cutlass13device_kernelIN5flash11enable_sm90INS1_16FlashAttnFwdSm90INS1_25CollectiveMainloopFwdSm90ILi2EN4cute5tupleIJNS5_1CILi1EEES8_S8_EEENS6_IJNS7_ILi128EEENS7_ILi96EEENS7_ILi192EEEEEELi192ENS_6half_tEfNS_4arch4Sm90ELb0ELb1ELb1ELb1ELb0ELb0ELb0ELb1ELb1ELb1ELb0ELb0EEENS1_21CollectiveEpilogueFwdINS6_IJSA_SC_SB_EEES9_SE_SG_Li256ELb1ELb1ELb0ELb0EEENS1_36VarlenDynamicPersistentTileSchedulerILi128ELi96ELi256ELi128ELb0ELb1ELb1ELb1ELb0ELb1EEEEEEEEEvNT_6ParamsE --------------------------
	.section	.nv.shared._ZN7cutlass13device_kernelIN5flash11enable_sm90INS1_16FlashAttnFwdSm90INS1_25CollectiveMainloopFwdSm90ILi2EN4cute5tupleIJNS5_1CILi1EEES8_S8_EEENS6_IJNS7_ILi128EEENS7_ILi96EEENS7_ILi192EEEEEELi192ENS_6half_tEfNS_4arch4Sm90ELb0ELb1ELb1ELb1ELb0ELb0ELb0ELb1ELb1ELb1ELb0ELb0EEENS1_21CollectiveEpilogueFwdINS6_IJSA_SC_SB_EEES9_SE_SG_Li256ELb1ELb1ELb0ELb0EEENS1_36VarlenDynamicPersistentTileSchedulerILi128ELi96ELi256ELi128ELb0ELb1ELb1ELb1ELb0ELb1EEEEEEEEEvNT_6ParamsE,"aw",@nobits
	.sectionflags	@""
	.align	16
	.zero		1024


//--------------------- .nv.shared._ZN7cutlass13device_kernelIN5flash11enable_sm90INS1_16FlashAttnFwdSm90INS1_25CollectiveMainloopFwdSm90ILi2EN4cute5tupleIJNS5_1CILi1EEES8_S8_EEENS6_IJNS7_ILi128EEENS7_ILi96EEENS7_ILi192EEEEEELi192ENS_6half_tEfNS_4arch4Sm90ELb0ELb1ELb1ELb1ELb0ELb1ELb0ELb1ELb1ELb1ELb0ELb0EEENS1_21CollectiveEpilogueFwdINS6_IJSA_SC_SB_EEES9_SE_SG_Li256ELb1ELb1ELb0ELb0EEENS1_36VarlenDynamicPersistentTileSchedulerILi128ELi96ELi256ELi128ELb0ELb1ELb1ELb1ELb0ELb1EEEEEEEEEvNT_6ParamsE --------------------------
	.section	.nv.shared._ZN7cutlass13device_kernelIN5flash11enable_sm90INS1_16FlashAttnFwdSm90INS1_25CollectiveMainloopFwdSm90ILi2EN4cute5tupleIJNS5_1CILi1EEES8_S8_EEENS6_IJNS7_ILi128EEENS7_ILi96EEENS7_ILi192EEEEEELi192ENS_6half_tEfNS_4arch4Sm90ELb0ELb1ELb1ELb1ELb0ELb1ELb0ELb1ELb1ELb1ELb0ELb0EEENS1_21CollectiveEpilogueFwdINS6_IJSA_SC_SB_EEES9_SE_SG_Li256ELb1ELb1ELb0ELb0EEENS1_36VarlenDynamicPersistentTileSchedulerILi128ELi96ELi256ELi128ELb0ELb1ELb1ELb1ELb0ELb1EEEEEEEEEvNT_6ParamsE,"aw",@nobits
	.sectionflags	@""
	.align	16
	.zero		1024


//--------------------- .nv.shared._ZN7cutlass13device_kernelIN5flash11enable_sm90INS1_16FlashAttnFwdSm90INS1_25CollectiveMainloopFwdSm90ILi2EN4cute5tupleIJNS5_1CILi1EEES8_S8_EEENS6_IJNS7_ILi128EEENS7_ILi112EEENS7_ILi192EEEEEELi192ENS_6half_tEfNS_4arch4Sm90ELb1ELb0ELb1ELb0ELb0ELb0ELb0ELb1ELb1ELb1ELb0ELb0EEENS1_21CollectiveEpilogueFwdINS6_IJSA_SC_SB_EEES9_SE_SG_Li256ELb0ELb1ELb0ELb0EEENS1_30DynamicPersistentTileSchedulerILi256ELi128ELb0ELb1ELb1EEEEEEEEEvNT_6ParamsE --------------------------
	.section	.nv.shared._ZN7cutlass13device_kernelIN5flash11enable_sm90INS1_16FlashAttnFwdSm90INS1_25CollectiveMainloopFwdSm90ILi2EN4cute5tupleIJNS5_1CILi1EEES8_S8_EEENS6_IJNS7_ILi128EEENS7_ILi112EEENS7_ILi192EEEEEELi192ENS_6half_tEfNS_4arch4Sm90ELb1ELb0ELb1ELb0ELb0ELb0ELb0ELb1ELb1ELb1ELb0ELb0EEENS1_21CollectiveEpilogueFwdINS6_IJSA_SC_SB_EEES9_SE_SG_Li256ELb0ELb1ELb0ELb0EEENS1_30DynamicPersistentTileSchedulerILi256ELi128ELb0ELb1ELb1EEEEEEEEEvNT_6ParamsE,"aw",@nobits
	.sectionflags	@""
	.align	16
	.zero		1024


//--------------------- .nv.shared._ZN7cutlass13device_kernelIN5flash11enable_sm90INS1_16FlashAttnFwdSm90INS1_25CollectiveMainloopFwdSm90ILi2EN4cute5tupleIJNS5_1CILi1EEES8_S8_EEENS6_IJNS7_ILi128EEENS7_ILi112EEENS7_ILi192EEEEEELi192ENS_6half_tEfNS_4arch4Sm90ELb1ELb0ELb1ELb1ELb0ELb0ELb0ELb1ELb1ELb1ELb0ELb0EEENS1_21CollectiveEpilogueFwdINS6_IJSA_SC_SB_EEES9_SE_SG_Li256ELb1ELb1ELb0ELb0EEENS1_36VarlenDynamicPersistentTileSchedulerILi128ELi112ELi256ELi128ELb0ELb1ELb1ELb1ELb1ELb1EEEEEEEEEvNT_6ParamsE --------------------------
	.section	.nv.shared._ZN7cutlass13device_kernelIN5flash11enable_sm90INS1_16FlashAttnFwdSm90INS1_25CollectiveMainloopFwdSm90ILi2EN4cute5tupleIJNS5_1CILi1EEES8_S8_EEENS6_IJNS7_ILi128EEENS7_ILi112EEENS7_ILi192EEEEEELi192ENS_6half_tEfNS_4arch4Sm90ELb1ELb0ELb1ELb1ELb0ELb0ELb0ELb1ELb1ELb1ELb0ELb0EEENS1_21CollectiveEpilogueFwdINS6_IJSA_SC_SB_EEES9_SE_SG_Li256ELb1ELb1ELb0ELb0EEENS1_36VarlenDynamicPersistentTileSchedulerILi128ELi112ELi256ELi128ELb0ELb1ELb1ELb1ELb1ELb1EEEEEEEEEvNT_6ParamsE,"aw",@nobits
	.sectionflags	@""
	.align	16
	.zero		1024


//--------------------- .nv.shared._ZN7cutlass13device_kernelIN5flash11enable_sm90INS1_16FlashAttnFwdSm90INS1_25CollectiveMainloopFwdSm90ILi2EN4cute5tupleIJNS5_1CILi1EEES8_S8_EEENS6_IJNS7_ILi128EEENS7_ILi112EEENS7_ILi192EEEEEELi192ENS_6half_tEfNS_4arch4Sm90ELb1ELb0ELb1ELb1ELb0ELb1ELb0ELb1ELb1ELb1ELb0ELb0EEENS1_21CollectiveEpilogueFwdINS6_IJSA_SC_SB_EEES9_SE_SG_Li256ELb1ELb1ELb0ELb0EEENS1_36VarlenDynamicPersistentTileSchedulerILi128ELi112ELi256ELi128ELb0ELb1ELb1ELb1ELb1ELb1EEEEEEEEEvNT_6ParamsE --------------------------
	.section	.nv.shared._ZN7cutlass13device_kernelIN5flash11enable_sm90INS1_16FlashAttnFwdSm90INS1_25CollectiveMainloopFwdSm90ILi2EN4cute5tupleIJNS5_1CILi1EEES8_S8_EEENS6_IJNS7_ILi128EEENS7_ILi112EEENS7_ILi192EEEEEELi192ENS_6half_tEfNS_4arch4Sm90ELb1ELb0ELb1ELb1ELb0ELb1ELb0ELb1ELb1ELb1ELb0ELb0EEENS1_21CollectiveEpilogueFwdINS6_IJSA_SC_SB_EEES9_SE_SG_Li256ELb1ELb1ELb0ELb0EEENS1_36VarlenDynamicPersistentTileSchedulerILi128ELi112ELi256ELi128ELb0ELb1ELb1ELb1ELb1ELb1EEEEEEEEEvNT_6ParamsE,"aw",@nobits
	.sectionflags	@""
	.align	16
	.zero		1024


//--------------------- .nv.shared._ZN7cutlass13device_kernelIN5flash11enable_sm90INS1_16FlashAttnFwdSm90INS1_25CollectiveMainloopFwdSm90ILi2EN4cute5tupleIJNS5_1CILi1EEES8_S8_EEENS6_IJNS7_ILi128EEENS7_ILi176EEESA_EEELi128ENS_6half_tEfNS_4arch4Sm90ELb0ELb0ELb1ELb0ELb0ELb0ELb0ELb1ELb1ELb1ELb0ELb0EEENS1_21CollectiveEpilogueFwdINS6_IJSA_SA_SB_EEES9_SD_SF_Li256ELb0ELb1ELb0ELb0EEENS1_29StaticPersistentTileSchedulerILb0EEEEEEEEEvNT_6ParamsE --------------------------
	.section	.nv.shared._ZN7cutlass13device_kernelIN5flash11enable_sm90INS1_16FlashAttnFwdSm90INS1_25CollectiveMainloopFwdSm90ILi2EN4cute5tupleIJNS5_1CILi1EEES8_S8_EEENS6_IJNS7_ILi128EEENS7_ILi176EEESA_EEELi128ENS_6half_tEfNS_4arch4Sm90ELb0ELb0ELb1ELb0ELb0ELb0ELb0ELb1ELb1ELb1ELb0ELb0EEENS1_21CollectiveEpilogueFwdINS6_IJSA_SA_SB_EEES9_SD_SF_Li256ELb0ELb1ELb0ELb0EEENS1_29StaticPersistentTileSchedulerILb0EEEEEEEEEvNT_6ParamsE,"aw",@nobits
	.sectionflags	@""
	.align	16
	.zero		1024


//--------------------- .nv.shared._ZN7cutlass13device_kernelIN5flash11enable_sm90INS1_16FlashAttnFwdSm90INS1_25CollectiveMainloopFwdSm90ILi2EN4cute5tupleIJNS5_1CILi2EEENS7_ILi1EEES9_EEENS6_IJNS7_ILi128EEENS7_ILi176EEESB_EEELi128ENS_6half_tEfNS_4arch4Sm90ELb0ELb0ELb1ELb0ELb0ELb0ELb0ELb1ELb1ELb1ELb0ELb0EEENS1_21CollectiveEpilogueFwdINS6_IJSB_SB_SC_EEESA_SE_SG_Li256ELb0ELb1ELb0ELb0EEENS1_29StaticPersistentTileSchedulerILb0EEEEEEEEEvNT_6ParamsE --------------------------
	.section	.nv.shared._ZN7cutlass13device_kernelIN5flash11enable_sm90INS1_16FlashAttnFwdSm90INS1_25CollectiveMainloopFwdSm90ILi2EN4cute5tupleIJNS5_1CILi2EEENS7_ILi1EEES9_EEENS6_IJNS7_ILi128EEENS7_ILi176EEESB_EEELi128ENS_6half_tEfNS_4arch4Sm90ELb0ELb0ELb1ELb0ELb0ELb0ELb0ELb1ELb1ELb1ELb0ELb0EEENS1_21CollectiveEpilogueFwdINS6_IJSB_SB_SC_EEESA_SE_SG_Li256ELb0ELb1ELb0ELb0EEENS1_29StaticPersistentTileSchedulerILb0EEEEEEEEEvNT_6ParamsE,"aw",@nobits
	.sectionflags	@""
	.align	16
	.zero		1024


//--------------------- .nv.shared._ZN7cutlass13device_kernelIN5flash11enable_sm90INS1_16FlashAttnFwdSm90INS1_25CollectiveMainloopFwdSm90ILi2EN4cute5tupleIJNS5_1CILi1EEES8_S8_EEENS6_IJNS7_ILi128EEENS7_ILi176EEESA_EEELi128ENS_6half_tEfNS_4arch4Sm90ELb0ELb0ELb1ELb1ELb0ELb0ELb0ELb1ELb1ELb1ELb0ELb0EEENS1_21CollectiveEpilogueFwdINS6_IJSA_SA_SB_EEES9_SD_SF_Li256ELb1ELb1ELb0ELb0EEENS1_36VarlenDynamicPersistentTileSchedulerILi128ELi176ELi256ELi128ELb0ELb1ELb1ELb0ELb1ELb1EEEEEEEEEvNT_6ParamsE --------------------------
	.section	.nv.shared._ZN7cutlass13device_kernelIN5flash11enable_sm90INS1_16FlashAttnFwdSm90INS1_25CollectiveMainloopFwdSm90ILi2EN4cute5tupleIJNS5_1CILi1EEES8_S8_EEENS6_IJNS7_ILi128EEENS7_ILi176EEESA_EEELi128ENS_6half_tEfNS_4arch4Sm90ELb0ELb0ELb1ELb1ELb0ELb0ELb0ELb1ELb1ELb1ELb0ELb0EEENS1_21CollectiveEpilogueFwdINS6_IJSA_SA_SB_EEES9_SD_SF_Li256ELb1ELb1ELb0ELb0EEENS1_36VarlenDynamicPersistentTileSchedulerILi128ELi176ELi256ELi128ELb0ELb1ELb1ELb0ELb1ELb1EEEEEEEEEvNT_6ParamsE,"aw",@nobits
	.sectionflags	@""
	.align	16
	.zero		1024


//--------------------- .nv.shared._ZN7cutlass13device_kernelIN5flash11enable_sm90INS1_16FlashAttnFwdSm90INS1_25CollectiveMainloopFwdSm90ILi2EN4cute5tupleIJNS5_1CILi1EEES8_S8_EEENS6_IJNS7_ILi128EEENS7_ILi176EEESA_EEELi128ENS_6half_tEfNS_4arch4Sm90ELb0ELb0ELb1ELb1ELb0ELb1ELb0ELb1ELb1ELb1ELb0ELb0EEENS1_21CollectiveEpilogueFwdINS6_IJSA_SA_SB_EEES9_SD_SF_Li256ELb1ELb1ELb0ELb0EEENS1_36VarlenDynamicPersistentTileSchedulerILi128ELi176ELi256ELi128ELb0ELb1ELb1ELb0ELb1ELb1EEEEEEEEEvNT_6ParamsE --------------------------
	.section	.nv.shared._ZN7cutlass13device_kernelIN5flash11enable_sm90INS1_16FlashAttnFwdSm90INS1_25CollectiveMainloopFwdSm90ILi2EN4cute5tupleIJNS5_1CILi1EEES8_S8_EEENS6_IJNS7_ILi128EEENS7_ILi176EEESA_EEELi128ENS_6half_tEfNS_4arch4Sm90ELb0ELb0ELb1ELb1ELb0ELb1ELb0ELb1ELb1ELb1ELb0ELb0EEENS1_21CollectiveEpilogueFwdINS6_IJSA_SA_SB_EEES9_SD_SF_Li256ELb1ELb1ELb0ELb0EEENS1_36VarlenDynamicPersistentTileSchedulerILi128ELi176ELi256ELi128ELb0ELb1ELb1ELb0ELb1ELb1EEEEEEEEEvNT_6ParamsE,"aw",@nobits
	.sectionflags	@""
	.align	16
	.zero		1024


//--------------------- .nv.shared._ZN7cutlass13device_kernelIN5flash11enable_sm90INS1_16FlashAttnFwdSm90INS1_25CollectiveMainloopFwdSm90ILi2EN4cute5tupleIJNS5_1CILi1EEES8_S8_EEENS6_IJNS7_ILi128EEESA_SA_EEELi128ENS_6half_tEfNS_4arch4Sm90ELb0ELb1ELb1ELb0ELb0ELb0ELb0ELb1ELb1ELb1ELb0ELb0EEENS1_21CollectiveEpilogueFwdISB_S9_SC_SE_Li256ELb0ELb1ELb0ELb0EEENS1_30DynamicPersistentTileSchedulerILi256ELi128ELb0ELb1ELb1EEEEEEEEEvNT_6ParamsE --------------------------
	.section	.nv.shared._ZN7cutlass13device_kernelIN5flash11enable_sm90INS1_16FlashAttnFwdSm90INS1_25CollectiveMainloopFwdSm90ILi2EN4cute5tupleIJNS5_1CILi1EEES8_S8_EEENS6_IJNS7_ILi128EEESA_SA_EEELi128ENS_6half_tEfNS_4arch4Sm90ELb0ELb1ELb1ELb0ELb0ELb0ELb0ELb1ELb1ELb1ELb0ELb0EEENS1_21CollectiveEpilogueFwdISB_S9_SC_SE_Li256ELb0ELb1ELb0ELb0EEENS1_30DynamicPersistentTileSchedulerILi256ELi128ELb0ELb1ELb1EEEEEEEEEvNT_6ParamsE,"aw",@nobits
	.sectionflags	@""
	.align	16
	.zero		1024


//--------------------- .nv.shared._ZN7cutlass13device_kernelIN5flash11enable_sm90INS1_16FlashAttnFwdSm90INS1_25CollectiveMainloopFwdSm90ILi2EN4cute5tupleIJNS5_1CILi1EEES8_S8_EEENS6_IJNS7_ILi128EEESA_SA_EEELi128ENS_6half_tEfNS_4arch4Sm90ELb0ELb1ELb1ELb1ELb0ELb0ELb0ELb1ELb1ELb1ELb0ELb0EEENS1_21CollectiveEpilogueFwdISB_S9_SC_SE_Li256ELb1ELb1ELb0ELb0EEENS1_36VarlenDynamicPersistentTileSchedulerILi128ELi128ELi256ELi128ELb0ELb1ELb1ELb1ELb0ELb1EEEEEEEEEvNT_6ParamsE --------------------------
	.section	.nv.shared._ZN7cutlass13device_kernelIN5flash11enable_sm90INS1_16FlashAttnFwdSm90INS1_25CollectiveMainloopFwdSm90ILi2EN4cute5tupleIJNS5_1CILi1EEES8_S8_EEENS6_IJNS7_ILi128EEESA_SA_EEELi128ENS_6half_tEfNS_4arch4Sm90ELb0ELb1ELb1ELb1ELb0ELb0ELb0ELb1ELb1ELb1ELb0ELb0EEENS1_21CollectiveEpilogueFwdISB_S9_SC_SE_Li256ELb1ELb1ELb0ELb0EEENS1_36VarlenDynamicPersistentTileSchedulerILi128ELi128ELi256ELi128ELb0ELb1ELb1ELb1ELb0ELb1EEEEEEEEEvNT_6ParamsE,"aw",@nobits
	.sectionflags	@""
	.align	16
	.zero		1024


//--------------------- .nv.shared._ZN7cutlass13device_kernelIN5flash11enable_sm90INS1_16FlashAttnFwdSm90INS1_25CollectiveMainloopFwdSm90ILi2EN4cute5tupleIJNS5_1CILi1EEES8_S8_EEENS6_IJNS7_ILi128EEESA_SA_EEELi128ENS_6half_tEfNS_4arch4Sm90ELb0ELb1ELb1ELb1ELb0ELb1ELb0ELb1ELb1ELb1ELb0ELb0EEENS1_21CollectiveEpilogueFwdISB_S9_SC_SE_Li256ELb1ELb1ELb0ELb0EEENS1_36VarlenDynamicPersistentTileSchedulerILi128ELi128ELi256ELi128ELb0ELb1ELb1ELb1ELb0ELb1EEEEEEEEEvNT_6ParamsE --------------------------
	.section	.nv.shared._ZN7cutlass13device_kernelIN5flash11enable_sm90INS1_16FlashAttnFwdSm90INS1_25CollectiveMainloopFwdSm90ILi2EN4cute5tupleIJNS5_1CILi1EEES8_S8_EEENS6_IJNS7_ILi128EEESA_SA_EEELi128ENS_6half_tEfNS_4arch4Sm90ELb0ELb1ELb1ELb1ELb0ELb1ELb0ELb1ELb1ELb1ELb0ELb0EEENS1_21CollectiveEpilogueFwdISB_S9_SC_SE_Li256ELb1ELb1ELb0ELb0EEENS1_36VarlenDynamicPersistentTileSchedulerILi128ELi128ELi256ELi128ELb0ELb1ELb1ELb1ELb0ELb1EEEEEEEEEvNT_6ParamsE,"aw",@nobits
	.sectionflags	@""
	.align	16
	.zero		1024


//--------------------- .nv.shared._ZN7cutlass13device_kernelIN5flash11enable_sm90INS1_16FlashAttnFwdSm90INS1_25CollectiveMainloopFwdSm90ILi2EN4cute5tupleIJNS5_1CILi1EEES8_S8_EEENS6_IJNS7_ILi128EEESA_SA_EEELi128ENS_6half_tEfNS_4arch4Sm90ELb1ELb0ELb1ELb0ELb0ELb0ELb0ELb1ELb1ELb1ELb0ELb0EEENS1_21CollectiveEpilogueFwdISB_S9_SC_SE_Li256ELb0ELb1ELb0ELb0EEENS1_30DynamicPersistentTileSchedulerILi256ELi128ELb0ELb1ELb1EEEEEEEEEvNT_6ParamsE --------------------------
	.section	.nv.shared._ZN7cutlass13device_kernelIN5flash11enable_sm90INS1_16FlashAttnFwdSm90INS1_25CollectiveMainloopFwdSm90ILi2EN4cute5tupleIJNS5_1CILi1EEES8_S8_EEENS6_IJNS7_ILi128EEESA_SA_EEELi128ENS_6half_tEfNS_4arch4Sm90ELb1ELb0ELb1ELb0ELb0ELb0ELb0ELb1ELb1ELb1ELb0ELb0EEENS1_21CollectiveEpilogueFwdISB_S9_SC_SE_Li256ELb0ELb1ELb0ELb0EEENS1_30DynamicPersistentTileSchedulerILi256ELi128ELb0ELb1ELb1EEEEEEEEEvNT_6ParamsE,"aw",@nobits
	.sectionflags	@""
	.align	16
	.zero		1024


//--------------------- .nv.shared._ZN7cutlass13device_kernelIN5flash11enable_sm90INS1_16FlashAttnFwdSm90INS1_25CollectiveMainloopFwdSm90ILi2EN4cute5tupleIJNS5_1CILi1EEES8_S8_EEENS6_IJNS7_ILi128EEESA_SA_EEELi128ENS_6half_tEfNS_4arch4Sm90ELb1ELb0ELb1ELb1ELb0ELb0ELb0ELb1ELb1ELb1ELb0ELb0EEENS1_21CollectiveEpilogueFwdISB_S9_SC_SE_Li256ELb1ELb1ELb0ELb0EEENS1_36VarlenDynamicPersistentTileSchedulerILi128ELi128ELi256ELi128ELb0ELb1ELb1ELb1ELb1ELb1EEEEEEEEEvNT_6ParamsE --------------------------
	.section	.nv.shared._ZN7cutlass13device_kernelIN5flash11enable_sm90INS1_16FlashAttnFwdSm90INS1_25CollectiveMainloopFwdSm90ILi2EN4cute5tupleIJNS5_1CILi1EEES8_S8_EEENS6_IJNS7_ILi128EEESA_SA_EEELi128ENS_6half_tEfNS_4arch4Sm90ELb1ELb0ELb1ELb1ELb0ELb0ELb0ELb1ELb1ELb1ELb0ELb0EEENS1_21CollectiveEpilogueFwdISB_S9_SC_SE_Li256ELb1ELb1ELb0ELb0EEENS1_36VarlenDynamicPersistentTileSchedulerILi128ELi128ELi256ELi128ELb0ELb1ELb1ELb1ELb1ELb1EEEEEEEEEvNT_6ParamsE,"aw",@nobits
	.sectionflags	@""
	.align	16
	.zero		1024


//--------------------- .nv.shared._ZN7cutlass13device_kernelIN5flash11enable_sm90INS1_16FlashAttnFwdSm90INS1_25CollectiveMainloopFwdSm90ILi2EN4cute5tupleIJNS5_1CILi1EEES8_S8_EEENS6_IJNS7_ILi128EEESA_SA_EEELi128ENS_6half_tEfNS_4arch4Sm90ELb1ELb0ELb1ELb1ELb0ELb1ELb0ELb1ELb1ELb1ELb0ELb0EEENS1_21CollectiveEpilogueFwdISB_S9_SC_SE_Li256ELb1ELb1ELb0ELb0EEENS1_36VarlenDynamicPersistentTileSchedulerILi128ELi128ELi256ELi128ELb0ELb1ELb1ELb1ELb1ELb1EEEEEEEEEvNT_6ParamsE --------------------------
	.section	.nv.shared._ZN7cutlass13device_kernelIN5flash11enable_sm90INS1_16FlashAttnFwdSm90INS1_25CollectiveMainloopFwdSm90ILi2EN4cute5tupleIJNS5_1CILi1EEES8_S8_EEENS6_IJNS7_ILi128EEESA_SA_EEELi128ENS_6half_tEfNS_4arch4Sm90ELb1ELb0ELb1ELb1ELb0ELb1ELb0ELb1ELb1ELb1ELb0ELb0EEENS1_21CollectiveEpilogueFwdISB_S9_SC_SE_Li256ELb1ELb1ELb0ELb0EEENS1_36VarlenDynamicPersistentTileSchedulerILi128ELi128ELi256ELi128ELb0ELb1ELb1ELb1ELb1ELb1EEEEEEEEEvNT_6ParamsE,"aw",@nobits
	.sectionflags	@""
	.align	16
	.zero		1024


//--------------------- .nv.shared._ZN7cutlass13device_kernelIN5flash11enable_sm90INS1_16FlashAttnFwdSm90INS1_25CollectiveMainloopFwdSm90ILi2EN4cute5tupleIJNS5_1CILi1EEES8_S8_EEENS6_IJNS7_ILi192EEENS7_ILi144EEENS7_ILi96EEEEEELi96ENS_6half_tEfNS_4arch4Sm90ELb0ELb0ELb1ELb0ELb0ELb0ELb0ELb0ELb1ELb1ELb0ELb0EEENS1_21CollectiveEpilogueFwdINS6_IJSA_SC_SB_EEES9_SE_SG_Li384ELb0ELb1ELb0ELb0EEENS1_29StaticPersistentTileSchedulerILb0EEEEEEEEEvNT_6ParamsE --------------------------
	.section	.nv.shared._ZN7cutlass13device_kernelIN5flash11enable_sm90INS1_16FlashAttnFwdSm90INS1_25CollectiveMainloopFwdSm90ILi2EN4cute5tupleIJNS5_1CILi1EEES8_S8_EEENS6_IJNS7_ILi192EEENS7_ILi144EEENS7_ILi96EEEEEELi96ENS_6half_tEfNS_4arch4Sm90ELb0ELb0ELb1ELb0ELb0ELb0ELb0ELb0ELb1ELb1ELb0ELb0EEENS1_21CollectiveEpilogueFwdINS6_IJSA_SC_SB_EEES9_SE_SG_Li384ELb0ELb1ELb0ELb0EEENS1_29StaticPersistentTileSchedulerILb0EEEEEEEEEvNT_6ParamsE,"aw",@nobits
	.sectionflags	@""
	.align	16
	.zero		1024


//--------------------- .nv.shared._ZN7cutlass13device_kernelIN5flash11enable_sm90INS1_16FlashAttnFwdSm90INS1_25CollectiveMainloopFwdSm90ILi2EN4cute5tupleIJNS5_1CILi1EEES8_S8_EEENS6_IJNS7_ILi192EEENS7_ILi144EEENS7_ILi96EEEEEELi96ENS_6half_tEfNS_4arch4Sm90ELb0ELb0ELb1ELb1ELb0ELb0ELb0ELb0ELb1ELb1ELb0ELb0EEENS1_21CollectiveEpilogueFwdINS6_IJSA_SC_SB_EEES9_SE_SG_Li384ELb1ELb1ELb0ELb0EEENS1_36VarlenDynamicPersistentTileSchedulerILi192ELi144ELi384ELi128ELb0ELb1ELb1ELb0ELb1ELb1EEEEEEEEEvNT_6ParamsE --------------------------
	.section	.nv.shared._ZN7cutlass13device_kernelIN5flash11enable_sm90INS1_16FlashAttnFwdSm90INS1_25CollectiveMainloopFwdSm90ILi2EN4cute5tupleIJNS5_1CILi1EEES8_S8_EEENS6_IJNS7_ILi192EEENS7_ILi144EEENS7_ILi96EEEEEELi96ENS_6half_tEfNS_4arch4Sm90ELb0ELb0ELb1ELb1ELb0ELb0ELb0ELb0ELb1ELb1ELb0ELb0EEENS1_21CollectiveEpilogueFwdINS6_IJSA_SC_SB_EEES9_SE_SG_Li384ELb1ELb1ELb0ELb0EEENS1_36VarlenDynamicPersistentTileSchedulerILi192ELi144ELi384ELi128ELb0ELb1ELb1ELb0ELb1ELb1EEEEEEEEEvNT_6ParamsE,"aw",@nobits
	.sectionflags	@""
	.align	16
	.zero		1024


//--------------------- .nv.shared._ZN7cutlass13device_kernelIN5flash11enable_sm90INS1_16FlashAttnFwdSm90INS1_25CollectiveMainloopFwdSm90ILi2EN4cute5tupleIJNS5_1CILi1EEES8_S8_EEENS6_IJNS7_ILi192EEENS7_ILi144EEENS7_ILi96EEEEEELi96ENS_6half_tEfNS_4arch4Sm90ELb0ELb0ELb1ELb1ELb0ELb1ELb0ELb0ELb1ELb1ELb0ELb0EEENS1_21CollectiveEpilogueFwdINS6_IJSA_SC_SB_EEES9_SE_SG_Li384ELb1ELb1ELb0ELb0EEENS1_36VarlenDynamicPersistentTileSchedulerILi192ELi144ELi384ELi128ELb0ELb1ELb1ELb0ELb1ELb1EEEEEEEEEvNT_6ParamsE --------------------------
	.section	.nv.shared._ZN7cutlass13device_kernelIN5flash11enable_sm90INS1_16FlashAttnFwdSm90INS1_25CollectiveMainloopFwdSm90ILi2EN4cute5tupleIJNS5_1CILi1EEES8_S8_EEENS6_IJNS7_ILi192EEENS7_ILi144EEENS7_ILi96EEEEEELi96ENS_6half_tEfNS_4arch4Sm90ELb0ELb0ELb1ELb1ELb0ELb1ELb0ELb0ELb1ELb1ELb0ELb0EEENS1_21CollectiveEpilogueFwdINS6_IJSA_SC_SB_EEES9_SE_SG_Li384ELb1ELb1ELb0ELb0EEENS1_36VarlenDynamicPersistentTileSchedulerILi192ELi144ELi384ELi128ELb0ELb1ELb1ELb0ELb1ELb1EEEEEEEEEvNT_6ParamsE,"aw",@nobits
	.sectionflags	@""
	.align	16
	.zero		1024


//--------------------- .nv.shared._ZN7cutlass13device_kernelIN5flash11enable_sm90INS1_16FlashAttnFwdSm90INS1_25CollectiveMainloopFwdSm90ILi2EN4cute5tupleIJNS5_1CILi1EEES8_S8_EEENS6_IJNS7_ILi192EEENS7_ILi128EEENS7_ILi96EEEEEELi96ENS_6half_tEfNS_4arch4Sm90ELb0ELb1ELb1ELb0ELb0ELb0ELb0ELb0ELb1ELb1ELb0ELb0EEENS1_21CollectiveEpilogueFwdINS6_IJSA_SC_SB_EEES9_SE_SG_Li384ELb0ELb1ELb0ELb0EEENS1_30DynamicPersistentTileSchedulerILi384ELi128ELb0ELb1ELb1EEEEEEEEEvNT_6ParamsE --------------------------
	.section	.nv.shared._ZN7cutlass13device_kernelIN5flash11enable_sm90INS1_16FlashAttnFwdSm90INS1_25CollectiveMainloopFwdSm90ILi2EN4cute5tupleIJNS5_1CILi1EEES8_S8_EEENS6_IJNS7_ILi192EEENS7_ILi128EEENS7_ILi96EEEEEELi96ENS_6half_tEfNS_4arch4Sm90ELb0ELb1ELb1ELb0ELb0ELb0ELb0ELb0ELb1ELb1ELb0ELb0EEENS1_21CollectiveEpilogueFwdINS6_IJSA_SC_SB_EEES9_SE_SG_Li384ELb0ELb1ELb0ELb0EEENS1_30DynamicPersistentTileSchedulerILi384ELi128ELb0ELb1ELb1EEEEEEEEEvNT_6ParamsE,"aw",@nobits
	.sectionflags	@""
	.align	16
	.zero		1024


//--------------------- .nv.shared._ZN7cutlass13device_kernelIN5flash11enable_sm90INS1_16FlashAttnFwdSm90INS1_25CollectiveMainloopFwdSm90ILi2EN4cute5tupleIJNS5_1CILi1EEES8_S8_EEENS6_IJNS7_ILi192EEENS7_ILi128EEENS7_ILi96EEEEEELi96ENS_6half_tEfNS_4arch4Sm90ELb0ELb1ELb1ELb1ELb0ELb0ELb0ELb0ELb1ELb1ELb0ELb0EEENS1_21CollectiveEpilogueFwdINS6_IJSA_SC_SB_EEES9_SE_SG_Li384ELb1ELb1ELb0ELb0EEENS1_36VarlenDynamicPersistentTileSchedulerILi192ELi128ELi384ELi128ELb0ELb1ELb1ELb1ELb0ELb1EEEEEEEEEvNT_6ParamsE --------------------------
	.section	.nv.shared._ZN7cutlass13device_kernelIN5flash11enable_sm90INS1_16FlashAttnFwdSm90INS1_25CollectiveMainloopFwdSm90ILi2EN4cute5tupleIJNS5_1CILi1EEES8_S8_EEENS6_IJNS7_ILi192EEENS7_ILi128EEENS7_ILi96EEEEEELi96ENS_6half_tEfNS_4arch4Sm90ELb0ELb1ELb1ELb1ELb0ELb0ELb0ELb0ELb1ELb1ELb0ELb0EEENS1_21CollectiveEpilogueFwdINS6_IJSA_SC_SB_EEES9_SE_SG_Li384ELb1ELb1ELb0ELb0EEENS1_36VarlenDynamicPersistentTileSchedulerILi192ELi128ELi384ELi128ELb0ELb1ELb1ELb1ELb0ELb1EEEEEEEEEvNT_6ParamsE,"aw",@nobits
	.sectionflags	@""
	.align	16
	.zero		1024


//--------------------- .nv.shared._ZN7cutlass13device_kernelIN5flash11enable_sm90INS1_16FlashAttnFwdSm90INS1_25CollectiveMainloopFwdSm90ILi2EN4cute5tupleIJNS5_1CILi1EEES8_S8_EEENS6_IJNS7_ILi192EEENS7_ILi128EEENS7_ILi96EEEEEELi96ENS_6half_tEfNS_4arch4Sm90ELb0ELb1ELb1ELb1ELb0ELb1ELb0ELb0ELb1ELb1ELb0ELb0EEENS1_21CollectiveEpilogueFwdINS6_IJSA_SC_SB_EEES9_SE_SG_Li384ELb1ELb1ELb0ELb0EEENS1_36VarlenDynamicPersistentTileSchedulerILi192ELi128ELi384ELi128ELb0ELb1ELb1ELb1ELb0ELb1EEEEEEEEEvNT_6ParamsE --------------------------
	.section	.nv.shared._ZN7cutlass13device_kernelIN5flash11enable_sm90INS1_16FlashAttnFwdSm90INS1_25CollectiveMainloopFwdSm90ILi2EN4cute5tupleIJNS5_1CILi1EEES8_S8_EEENS6_IJNS7_ILi192EEENS7_ILi128EEENS7_ILi96EEEEEELi96ENS_6half_tEfNS_4arch4Sm90ELb0ELb1ELb1ELb1ELb0ELb1ELb0ELb0ELb1ELb1ELb0ELb0EEENS1_21CollectiveEpilogueFwdINS6_IJSA_SC_SB_EEES9_SE_SG_Li384ELb1ELb1ELb0ELb0EEENS1_36VarlenDynamicPersistentTileSchedulerILi192ELi128ELi384ELi128ELb0ELb1ELb1ELb1ELb0ELb1EEEEEEEEEvNT_6ParamsE,"aw",@nobits
	.sectionflags	@""
	.align	16
	.zero		1024


//--------------------- .nv.shared._ZN7cutlass13device_kernelIN5flash11enable_sm90INS1_16FlashAttnFwdSm90INS1_25CollectiveMainloopFwdSm90ILi2EN4cute5tupleIJNS5_1CILi1EEES8_S8_EEENS6_IJNS7_ILi192EEENS7_ILi144EEENS7_ILi96EEEEEELi96ENS_6half_tEfNS_4arch4Sm90ELb1ELb0ELb1ELb0ELb0ELb0ELb0ELb0ELb1ELb1ELb0ELb0EEENS1_21CollectiveEpilogueFwdINS6_IJSA_SC_SB_EEES9_SE_SG_Li384ELb0ELb1ELb0ELb0EEENS1_30DynamicPersistentTileSchedulerILi384ELi128ELb0ELb1ELb1EEEEEEEEEvNT_6ParamsE --------------------------
	.section	.nv.shared._ZN7cutlass13device_kernelIN5flash11enable_sm90INS1_16FlashAttnFwdSm90INS1_25CollectiveMainloopFwdSm90ILi2EN4cute5tupleIJNS5_1CILi1EEES8_S8_EEENS6_IJNS7_ILi192EEENS7_ILi144EEENS7_ILi96EEEEEELi96ENS_6half_tEfNS_4arch4Sm90ELb1ELb0ELb1ELb0ELb0ELb0ELb0ELb0ELb1ELb1ELb0ELb0EEENS1_21CollectiveEpilogueFwdINS6_IJSA_SC_SB_EEES9_SE_SG_Li384ELb0ELb1ELb0ELb0EEENS1_30DynamicPersistentTileSchedulerILi384ELi128ELb0ELb1ELb1EEEEEEEEEvNT_6ParamsE,"aw",@nobits
	.sectionflags	@""
	.align	16
	.zero		1024


//--------------------- .nv.shared._ZN7cutlass13device_kernelIN5flash11enable_sm90INS1_16FlashAttnFwdSm90INS1_25CollectiveMainloopFwdSm90ILi2EN4cute5tupleIJNS5_1CILi1EEES8_S8_EEENS6_IJNS7_ILi192EEENS7_ILi144EEENS7_ILi96EEEEEELi96ENS_6half_tEfNS_4arch4Sm90ELb1ELb0ELb1ELb1ELb0ELb0ELb0ELb0ELb1ELb1ELb0ELb0EEENS1_21CollectiveEpilogueFwdINS6_IJSA_SC_SB_EEES9_SE_SG_Li384ELb1ELb1ELb0ELb0EEENS1_36VarlenDynamicPersistentTileSchedulerILi192ELi144ELi384ELi128ELb0ELb1ELb1ELb1ELb1ELb1EEEEEEEEEvNT_6ParamsE --------------------------
	.section	.nv.shared._ZN7cutlass13device_kernelIN5flash11enable_sm90INS1_16FlashAttnFwdSm90INS1_25CollectiveMainloopFwdSm90ILi2EN4cute5tupleIJNS5_1CILi1EEES8_S8_EEENS6_IJNS7_ILi192EEENS7_ILi144EEENS7_ILi96EEEEEELi96ENS_6half_tEfNS_4arch4Sm90ELb1ELb0ELb1ELb1ELb0ELb0ELb0ELb0ELb1ELb1ELb0ELb0EEENS1_21CollectiveEpilogueFwdINS6_IJSA_SC_SB_EEES9_SE_SG_Li384ELb1ELb1ELb0ELb0EEENS1_36VarlenDynamicPersistentTileSchedulerILi192ELi144ELi384ELi128ELb0ELb1ELb1ELb1ELb1ELb1EEEEEEEEEvNT_6ParamsE,"aw",@nobits
	.sectionflags	@""
	.align	16
	.zero		1024


//--------------------- .nv.shared._ZN7cutlass13device_kernelIN5flash11enable_sm90INS1_16FlashAttnFwdSm90INS1_25CollectiveMainloopFwdSm90ILi2EN4cute5tupleIJNS5_1CILi1EEES8_S8_EEENS6_IJNS7_ILi192EEENS7_ILi144EEENS7_ILi96EEEEEELi96ENS_6half_tEfNS_4arch4Sm90ELb1ELb0ELb1ELb1ELb0ELb1ELb0ELb0ELb1ELb1ELb0ELb0EEENS1_21CollectiveEpilogueFwdINS6_IJSA_SC_SB_EEES9_SE_SG_Li384ELb1ELb1ELb0ELb0EEENS1_36VarlenDynamicPersistentTileSchedulerILi192ELi144ELi384ELi128ELb0ELb1ELb1ELb1ELb1ELb1EEEEEEEEEvNT_6ParamsE --------------------------
	.section	.nv.shared._ZN7cutlass13device_kernelIN5flash11enable_sm90INS1_16FlashAttnFwdSm90INS1_25CollectiveMainloopFwdSm90ILi2EN4cute5tupleIJNS5_1CILi1EEES8_S8_EEENS6_IJNS7_ILi192EEENS7_ILi144EEENS7_ILi96EEEEEELi96ENS_6half_tEfNS_4arch4Sm90ELb1ELb0ELb1ELb1ELb0ELb1ELb0ELb0ELb1ELb1ELb0ELb0EEENS1_21CollectiveEpilogueFwdINS6_IJSA_SC_SB_EEES9_SE_SG_Li384ELb1ELb1ELb0ELb0EEENS1_36VarlenDynamicPersistentTileSchedulerILi192ELi144ELi384ELi128ELb0ELb1ELb1ELb1ELb1ELb1EEEEEEEEEvNT_6ParamsE,"aw",@nobits
	.sectionflags	@""
	.align	16
	.zero		1024


//--------------------- .nv.shared._ZN7cutlass13device_kernelIN5flash11enable_sm90INS1_16FlashAttnFwdSm90INS1_25CollectiveMainloopFwdSm90ILi2EN4cute5tupleIJNS5_1CILi1EEES8_S8_EEENS6_IJNS7_ILi192EEESA_NS7_ILi64EEEEEELi64ENS_6half_tEfNS_4arch4Sm90ELb0ELb0ELb1ELb0ELb0ELb0ELb0ELb0ELb1ELb1ELb0ELb0EEENS1_21CollectiveEpilogueFwdINS6_IJSA_SB_SA_EEES9_SD_SF_Li384ELb0ELb1ELb0ELb0EEENS1_29StaticPersistentTileSchedulerILb0EEEEEEEEEvNT_6ParamsE --------------------------
	.section	.nv.shared._ZN7cutlass13device_kernelIN5flash11enable_sm90INS1_16FlashAttnFwdSm90INS1_25CollectiveMainloopFwdSm90ILi2EN4cute5tupleIJNS5_1CILi1EEES8_S8_EEENS6_IJNS7_ILi192EEESA_NS7_ILi64EEEEEELi64ENS_6half_tEfNS_4arch4Sm90ELb0ELb0ELb1ELb0ELb0ELb0ELb0ELb0ELb1ELb1ELb0ELb0EEENS1_21CollectiveEpilogueFwdINS6_IJSA_SB_SA_EEES9_SD_SF_Li384ELb0ELb1ELb0ELb0EEENS1_29StaticPersistentTileSchedulerILb0EEEEEEEEEvNT_6ParamsE,"aw",@nobits
	.sectionflags	@""
	.align	16
	.zero		1024


//--------------------- .nv.shared._ZN7cutlass13device_kernelIN5flash11enable_sm90INS1_16FlashAttnFwdSm90INS1_25CollectiveMainloopFwdSm90ILi2EN4cute5tupleIJNS5_1CILi1EEES8_S8_EEENS6_IJNS7_ILi192EEESA_NS7_ILi64EEEEEELi64ENS_6half_tEfNS_4arch4Sm90ELb0ELb0ELb1ELb1ELb0ELb0ELb0ELb0ELb1ELb1ELb0ELb0EEENS1_21CollectiveEpilogueFwdINS6_IJSA_SB_SA_EEES9_SD_SF_Li384ELb1ELb1ELb0ELb0EEENS1_36VarlenDynamicPersistentTileSchedulerILi192ELi192ELi384ELi128ELb0ELb1ELb1ELb0ELb1ELb1EEEEEEEEEvNT_6ParamsE --------------------------
	.section	.nv.shared._ZN7cutlass13device_kernelIN5flash11enable_sm90INS1_16FlashAttnFwdSm90INS1_25CollectiveMainloopFwdSm90ILi2EN4cute5tupleIJNS5_1CILi1EEES8_S8_EEENS6_IJNS7_ILi192EEESA_NS7_ILi64EEEEEELi64ENS_6half_tEfNS_4arch4Sm90ELb0ELb0ELb1ELb1ELb0ELb0ELb0ELb0ELb1ELb1ELb0ELb0EEENS1_21CollectiveEpilogueFwdINS6_IJSA_SB_SA_EEES9_SD_SF_Li384ELb1ELb1ELb0ELb0EEENS1_36VarlenDynamicPersistentTileSchedulerILi192ELi192ELi384ELi128ELb0ELb1ELb1ELb0ELb1ELb1EEEEEEEEEvNT_6ParamsE,"aw",@nobits
	.sectionflags	@""
	.align	16
	.zero		1024


//--------------------- .nv.shared._ZN7cutlass13device_kernelIN5flash11enable_sm90INS1_16FlashAttnFwdSm90INS1_25CollectiveMainloopFwdSm90ILi2EN4cute5tupleIJNS5_1CILi1EEES8_S8_EEENS6_IJNS7_ILi192EEESA_NS7_ILi64EEEEEELi64ENS_6half_tEfNS_4arch4Sm90ELb0ELb0ELb1ELb1ELb0ELb1ELb0ELb0ELb1ELb1ELb0ELb0EEENS1_21CollectiveEpilogueFwdINS6_IJSA_SB_SA_EEES9_SD_SF_Li384ELb1ELb1ELb0ELb0EEENS1_36VarlenDynamicPersistentTileSchedulerILi192ELi192ELi384ELi128ELb0ELb1ELb1ELb0ELb1ELb1EEEEEEEEEvNT_6ParamsE --------------------------
	.section	.nv.shared._ZN7cutlass13device_kernelIN5flash11enable_sm90INS1_16FlashAttnFwdSm90INS1_25CollectiveMainloopFwdSm90ILi2EN4cute5tupleIJNS5_1CILi1EEES8_S8_EEENS6_IJNS7_ILi192EEESA_NS7_ILi64EEEEEELi64ENS_6half_tEfNS_4arch4Sm90ELb0ELb0ELb1ELb1ELb0ELb1ELb0ELb0ELb1ELb1ELb0ELb0EEENS1_21CollectiveEpilogueFwdINS6_IJSA_SB_SA_EEES9_SD_SF_Li384ELb1ELb1ELb0ELb0EEENS1_36VarlenDynamicPersistentTileSchedulerILi192ELi192ELi384ELi128ELb0ELb1ELb1ELb0ELb1ELb1EEEEEEEEEvNT_6ParamsE,"aw",@nobits
	.sectionflags	@""
	.align	16
	.zero		1024


//--------------------- .nv.shared._ZN7cutlass13device_kernelIN5flash11enable_sm90INS1_16FlashAttnFwdSm90INS1_25CollectiveMainloopFwdSm90ILi2EN4cute5tupleIJNS5_1CILi1EEES8_S8_EEENS6_IJNS7_ILi192EEENS7_ILi128EEENS7_ILi64EEEEEELi64ENS_6half_tEfNS_4arch4Sm90ELb0ELb1ELb1ELb0ELb0ELb0ELb0ELb1ELb1ELb1ELb0ELb0EEENS1_21CollectiveEpilogueFwdINS6_IJSA_SC_SB_EEES9_SE_SG_Li384ELb0ELb1ELb0ELb0EEENS1_30DynamicPersistentTileSchedulerILi384ELi128ELb0ELb1ELb1EEEEEEEEEvNT_6ParamsE --------------------------
	.section	.nv.shared._ZN7cutlass13device_kernelIN5flash11enable_sm90INS1_16FlashAttnFwdSm90INS1_25CollectiveMainloopFwdSm90ILi2EN4cute5tupleIJNS5_1CILi1EEES8_S8_EEENS6_IJNS7_ILi192EEENS7_ILi128EEENS7_ILi64EEEEEELi64ENS_6half_tEfNS_4arch4Sm90ELb0ELb1ELb1ELb0ELb0ELb0ELb0ELb1ELb1ELb1ELb0ELb0EEENS1_21CollectiveEpilogueFwdINS6_IJSA_SC_SB_EEES9_SE_SG_Li384ELb0ELb1ELb0ELb0EEENS1_30DynamicPersistentTileSchedulerILi384ELi128ELb0ELb1ELb1EEEEEEEEEvNT_6ParamsE,"aw",@nobits
	.sectionflags	@""
	.align	16
	.zero		1024


//--------------------- .nv.shared._ZN7cutlass13device_kernelIN5flash11enable_sm90INS1_16FlashAttnFwdSm90INS1_25CollectiveMainloopFwdSm90ILi2EN4cute5tupleIJNS5_1CILi1EEES8_S8_EEENS6_IJNS7_ILi192EEENS7_ILi128EEENS7_ILi64EEEEEELi64ENS_6half_tEfNS_4arch4Sm90ELb0ELb1ELb1ELb1ELb0ELb0ELb0ELb1ELb1ELb1ELb0ELb0EEENS1_21CollectiveEpilogueFwdINS6_IJSA_SC_SB_EEES9_SE_SG_Li384ELb1ELb1ELb0ELb0EEENS1_36VarlenDynamicPersistentTileSchedulerILi192ELi128ELi384ELi128ELb0ELb1ELb1ELb1ELb0ELb1EEEEEEEEEvNT_6ParamsE --------------------------
	.section	.nv.shared._ZN7cutlass13device_kernelIN5flash11enable_sm90INS1_16FlashAttnFwdSm90INS1_25CollectiveMainloopFwdSm90ILi2EN4cute5tupleIJNS5_1CILi1EEES8_S8_EEENS6_IJNS7_ILi192EEENS7_ILi128EEENS7_ILi64EEEEEELi64ENS_6half_tEfNS_4arch4Sm90ELb0ELb1ELb1ELb1ELb0ELb0ELb0ELb1ELb1ELb1ELb0ELb0EEENS1_21CollectiveEpilogueFwdINS6_IJSA_SC_SB_EEES9_SE_SG_Li384ELb1ELb1ELb0ELb0EEENS1_36VarlenDynamicPersistentTileSchedulerILi192ELi128ELi384ELi128ELb0ELb1ELb1ELb1ELb0ELb1EEEEEEEEEvNT_6ParamsE,"aw",@nobits
	.sectionflags	@""
	.align	16
	.zero		1024


//--------------------- .nv.shared._ZN7cutlass13device_kernelIN5flash11enable_sm90INS1_16FlashAttnFwdSm90INS1_25CollectiveMainloopFwdSm90ILi2EN4cute5tupleIJNS5_1CILi1EEES8_S8_EEENS6_IJNS7_ILi192EEENS7_ILi128EEENS7_ILi64EEEEEELi64ENS_6half_tEfNS_4arch4Sm90ELb0ELb1ELb1ELb1ELb0ELb1ELb0ELb1ELb1ELb1ELb0ELb0EEENS1_21CollectiveEpilogueFwdINS6_IJSA_SC_SB_EEES9_SE_SG_Li384ELb1ELb1ELb0ELb0EEENS1_36VarlenDynamicPersistentTileSchedulerILi192ELi128ELi384ELi128ELb0ELb1ELb1ELb1ELb0ELb1EEEEEEEEEvNT_6ParamsE --------------------------
	.section	.nv.shared._ZN7cutlass13device_kernelIN5flash11enable_sm90INS1_16FlashAttnFwdSm90INS1_25CollectiveMainloopFwdSm90ILi2EN4cute5tupleIJNS5_1CILi1EEES8_S8_EEENS6_IJNS7_ILi192EEENS7_ILi128EEENS7_ILi64EEEEEELi64ENS_6half_tEfNS_4arch4Sm90ELb0ELb1ELb1ELb1ELb0ELb1ELb0ELb1ELb1ELb1ELb0ELb0EEENS1_21CollectiveEpilogueFwdINS6_IJSA_SC_SB_EEES9_SE_SG_Li384ELb1ELb1ELb0ELb0EEENS1_36VarlenDynamicPersistentTileSchedulerILi192ELi128ELi384ELi128ELb0ELb1ELb1ELb1ELb0ELb1EEEEEEEEEvNT_6ParamsE,"aw",@nobits
	.sectionflags	@""
	.align	16
	.zero		1024


//--------------------- .nv.shared._ZN7cutlass13device_kernelIN5flash11enable_sm90INS1_16FlashAttnFwdSm90INS1_25CollectiveMainloopFwdSm90ILi2EN4cute5tupleIJNS5_1CILi1EEES8_S8_EEENS6_IJNS7_ILi192EEENS7_ILi128EEENS7_ILi64EEEEEELi64ENS_6half_tEfNS_4arch4Sm90ELb1ELb0ELb1ELb0ELb0ELb0ELb0ELb1ELb1ELb1ELb0ELb0EEENS1_21CollectiveEpilogueFwdINS6_IJSA_SC_SB_EEES9_SE_SG_Li384ELb0ELb1ELb0ELb0EEENS1_30DynamicPersistentTileSchedulerILi384ELi128ELb0ELb1ELb1EEEEEEEEEvNT_6ParamsE --------------------------
	.section	.nv.shared._ZN7cutlass13device_kernelIN5flash11enable_sm90INS1_16FlashAttnFwdSm90INS1_25CollectiveMainloopFwdSm90ILi2EN4cute5tupleIJNS5_1CILi1EEES8_S8_EEENS6_IJNS7_ILi192EEENS7_ILi128EEENS7_ILi64EEEEEELi64ENS_6half_tEfNS_4arch4Sm90ELb1ELb0ELb1ELb0ELb0ELb0ELb0ELb1ELb1ELb1ELb0ELb0EEENS1_21CollectiveEpilogueFwdINS6_IJSA_SC_SB_EEES9_SE_SG_Li384ELb0ELb1ELb0ELb0EEENS1_30DynamicPersistentTileSchedulerILi384ELi128ELb0ELb1ELb1EEEEEEEEEvNT_6ParamsE,"aw",@nobits
	.sectionflags	@""
	.align	16
	.zero		1024


//--------------------- .nv.shared._ZN7cutlass13device_kernelIN5flash11enable_sm90INS1_16FlashAttnFwdSm90INS1_25CollectiveMainloopFwdSm90ILi2EN4cute5tupleIJNS5_1CILi1EEES8_S8_EEENS6_IJNS7_ILi192EEENS7_ILi128EEENS7_ILi64EEEEEELi64ENS_6half_tEfNS_4arch4Sm90ELb1ELb0ELb1ELb1ELb0ELb0ELb0ELb1ELb1ELb1ELb0ELb0EEENS1_21CollectiveEpilogueFwdINS6_IJSA_SC_SB_EEES9_SE_SG_Li384ELb1ELb1ELb0ELb0EEENS1_36VarlenDynamicPersistentTileSchedulerILi192ELi128ELi384ELi128ELb0ELb1ELb1ELb1ELb1ELb1EEEEEEEEEvNT_6ParamsE --------------------------
	.section	.nv.shared._ZN7cutlass13device_kernelIN5flash11enable_sm90INS1_16FlashAttnFwdSm90INS1_25CollectiveMainloopFwdSm90ILi2EN4cute5tupleIJNS5_1CILi1EEES8_S8_EEENS6_IJNS7_ILi192EEENS7_ILi128EEENS7_ILi64EEEEEELi64ENS_6half_tEfNS_4arch4Sm90ELb1ELb0ELb1ELb1ELb0ELb0ELb0ELb1ELb1ELb1ELb0ELb0EEENS1_21CollectiveEpilogueFwdINS6_IJSA_SC_SB_EEES9_SE_SG_Li384ELb1ELb1ELb0ELb0EEENS1_36VarlenDynamicPersistentTileSchedulerILi192ELi128ELi384ELi128ELb0ELb1ELb1ELb1ELb1ELb1EEEEEEEEEvNT_6ParamsE,"aw",@nobits
	.sectionflags	@""
	.align	16
	.zero		1024


//--------------------- .nv.shared._ZN7cutlass13device_kernelIN5flash11enable_sm90INS1_16FlashAttnFwdSm90INS1_25CollectiveMainloopFwdSm90ILi2EN4cute5tupleIJNS5_1CILi1EEES8_S8_EEENS6_IJNS7_ILi192EEENS7_ILi128EEENS7_ILi64EEEEEELi64ENS_6half_tEfNS_4arch4Sm90ELb1ELb0ELb1ELb1ELb0ELb1ELb0ELb1ELb1ELb1ELb0ELb0EEENS1_21CollectiveEpilogueFwdINS6_IJSA_SC_SB_EEES9_SE_SG_Li384ELb1ELb1ELb0ELb0EEENS1_36VarlenDynamicPersistentTileSchedulerILi192ELi128ELi384ELi128ELb0ELb1ELb1ELb1ELb1ELb1EEEEEEEEEvNT_6ParamsE --------------------------
	.section	.nv.shared._ZN7cutlass13device_kernelIN5flash11enable_sm90INS1_16FlashAttnFwdSm90INS1_25CollectiveMainloopFwdSm90ILi2EN4cute5tupleIJNS5_1CILi1EEES8_S8_EEENS6_IJNS7_ILi192EEENS7_ILi128EEENS7_ILi64EEEEEELi64ENS_6half_tEfNS_4arch4Sm90ELb1ELb0ELb1ELb1ELb0ELb1ELb0ELb1ELb1ELb1ELb0ELb0EEENS1_21CollectiveEpilogueFwdINS6_IJSA_SC_SB_EEES9_SE_SG_Li384ELb1ELb1ELb0ELb0EEENS1_36VarlenDynamicPersistentTileSchedulerILi192ELi128ELi384ELi128ELb0ELb1ELb1ELb1ELb1ELb1EEEEEEEEEvNT_6ParamsE,"aw",@nobits
	.sectionflags	@""
	.align	16
	.zero		1024


//--------------------- .nv.constant0._ZN7cutlass13device_kernelIN5flash11enable_sm90INS1_16FlashAttnFwdSm90INS1_25CollectiveMainloopFwdSm90ILi2EN4cute5tupleIJNS5_1CILi1EEES8_S8_EEENS6_IJNS7_ILi128EEENS7_ILi80EEENS7_ILi256EEEEEELi256ENS_6half_tEfNS_4arch4Sm90ELb0ELb0ELb1ELb0ELb0ELb0ELb0ELb1ELb1ELb1ELb0ELb0EEENS1_21CollectiveEpilogueFwdINS6_IJSA_SC_SB_EEES9_SE_SG_Li256ELb0ELb1ELb0ELb0EEENS1_29StaticPersistentTileSchedulerILb0EEEEEEEEEvNT_6ParamsE --------------------------
	.section	.nv.constant0._ZN7cutlass13device_kernelIN5flash11enable_sm90INS1_16FlashAttnFwdSm90INS1_25CollectiveMainloopFwdSm90ILi2EN4cute5tupleIJNS5_1CILi1EEES8_S8_EEENS6_IJNS7_ILi128EEENS7_ILi80EEENS7_ILi256EEEEEELi256ENS_6half_tEfNS_4arch4Sm90ELb0ELb0ELb1ELb0ELb0ELb0ELb0ELb1ELb1ELb1ELb0ELb0EEENS1_21CollectiveEpilogueFwdINS6_IJSA_SC_SB_EEES9_SE_SG_Li256ELb0ELb1ELb0ELb0EEENS1_29StaticPersistentTileSchedulerILb0EEEEEEEEEvNT_6ParamsE,"a",@progbits
	.sectionflags	@""
	.align	4
.nv.constant0._ZN7cutlass13device_kernelIN5flash11enable_sm90INS1_16FlashAttnFwdSm90INS1_25CollectiveMainloopFwdSm90ILi2EN4cute5tupleIJNS5_1CILi1EEES8_S8_EEENS6_IJNS7_ILi128EEENS7_ILi80EEENS7_ILi256EEEEEELi256ENS_6half_tEfNS_4arch4Sm90ELb0ELb0ELb1ELb0ELb0ELb0ELb0ELb1ELb1ELb1ELb0ELb0EEENS1_21CollectiveEpilogueFwdINS6_IJSA_SC_SB_EEES9_SE_SG_Li256ELb0ELb1ELb0ELb0EEENS1_29StaticPersistentTileSchedulerILb0EEEEEEEEEvNT_6ParamsE:
	.zero		3200


//--------------------- .nv.constant0._ZN7cutlass13device_kernelIN5flash11enable_sm90INS1_16FlashAttnFwdSm90INS1_25CollectiveMainloopFwdSm90ILi2EN4cute5tupleIJNS5_1CILi2EEENS7_ILi1EEES9_EEENS6_IJNS7_ILi128EEENS7_ILi80EEENS7_ILi256EEEEEELi256ENS_6half_tEfNS_4arch4Sm90ELb0ELb0ELb1ELb0ELb0ELb0ELb0ELb1ELb1ELb1ELb0ELb0EEENS1_21CollectiveEpilogueFwdINS6_IJSB_SD_SC_EEESA_SF_SH_Li256ELb0ELb1ELb0ELb0EEENS1_29StaticPersistentTileSchedulerILb0EEEEEEEEEvNT_6ParamsE --------------------------
	.section	.nv.constant0._ZN7cutlass13device_kernelIN5flash11enable_sm90INS1_16FlashAttnFwdSm90INS1_25CollectiveMainloopFwdSm90ILi2EN4cute5tupleIJNS5_1CILi2EEENS7_ILi1EEES9_EEENS6_IJNS7_ILi128EEENS7_ILi80EEENS7_ILi256EEEEEELi256ENS_6half_tEfNS_4arch4Sm90ELb0ELb0ELb1ELb0ELb0ELb0ELb0ELb1ELb1ELb1ELb0ELb0EEENS1_21CollectiveEpilogueFwdINS6_IJSB_SD_SC_EEESA_SF_SH_Li256ELb0ELb1ELb0ELb0EEENS1_29StaticPersistentTileSchedulerILb0EEEEEEEEEvNT_6ParamsE,"a",@progbits
	.sectionflags	@""
	.align	4
.nv.constant0._ZN7cutlass13device_kernelIN5flash11enable_sm90INS1_16FlashAttnFwdSm90INS1_25CollectiveMainloopFwdSm90ILi2EN4cute5tupleIJNS5_1CILi2EEENS7_ILi1EEES9_EEENS6_IJNS7_ILi128EEENS7_ILi80EEENS7_ILi256EEEEEELi256ENS_6half_tEfNS_4arch4Sm90ELb0ELb0ELb1ELb0ELb0ELb0ELb0ELb1ELb1ELb1ELb0ELb0EEENS1_21CollectiveEpilogueFwdINS6_IJSB_SD_SC_EEESA_SF_SH_Li256ELb0ELb1ELb0ELb0EEENS1_29StaticPersistentTileSchedulerILb0EEEEEEEEEvNT_6ParamsE:
	.zero		3200


//--------------------- .nv.constant0._ZN7cutlass13device_kernelIN5flash11enable_sm90INS1_16FlashAttnFwdSm90INS1_25CollectiveMainloopFwdSm90ILi2EN4cute5tupleIJNS5_1CILi1EEES8_S8_EEENS6_IJNS7_ILi128EEENS7_ILi80EEENS7_ILi256EEEEEELi256ENS_6half_tEfNS_4arch4Sm90ELb0ELb0ELb1ELb1ELb0ELb0ELb0ELb1ELb1ELb1ELb0ELb0EEENS1_21CollectiveEpilogueFwdINS6_IJSA_SC_SB_EEES9_SE_SG_Li256ELb1ELb1ELb0ELb0EEENS1_36VarlenDynamicPersistentTileSchedulerILi128ELi80ELi256ELi128ELb0ELb1ELb1ELb0ELb1ELb1EEEEEEEEEvNT_6ParamsE --------------------------
	.section	.nv.constant0._ZN7cutlass13device_kernelIN5flash11enable_sm90INS1_16FlashAttnFwdSm90INS1_25CollectiveMainloopFwdSm90ILi2EN4cute5tupleIJNS5_1CILi1EEES8_S8_EEENS6_IJNS7_ILi128EEENS7_ILi80EEENS7_ILi256EEEEEELi256ENS_6half_tEfNS_4arch4Sm90ELb0ELb0ELb1ELb1ELb0ELb0ELb0ELb1ELb1ELb1ELb0ELb0EEENS1_21CollectiveEpilogueFwdINS6_IJSA_SC_SB_EEES9_SE_SG_Li256ELb1ELb1ELb0ELb0EEENS1_36VarlenDynamicPersistentTileSchedulerILi128ELi80ELi256ELi128ELb0ELb1ELb1ELb0ELb1ELb1EEEEEEEEEvNT_6ParamsE,"a",@progbits
	.sectionflags	@""
	.align	4
.nv.constant0._ZN7cutlass13device_kernelIN5flash11enable_sm90INS1_16FlashAttnFwdSm90INS1_25CollectiveMainloopFwdSm90ILi2EN4cute5tupleIJNS5_1CILi1EEES8_S8_EEENS6_IJNS7_ILi128EEENS7_ILi80EEENS7_ILi256EEEEEELi256ENS_6half_tEfNS_4arch4Sm90ELb0ELb0ELb1ELb1ELb0ELb0ELb0ELb1ELb1ELb1ELb0ELb0EEENS1_21CollectiveEpilogueFwdINS6_IJSA_SC_SB_EEES9_SE_SG_Li256ELb1ELb1ELb0ELb0EEENS1_36VarlenDynamicPersistentTileSchedulerILi128ELi80ELi256ELi128ELb0ELb1ELb1ELb0ELb1ELb1EEEEEEEEEvNT_6ParamsE:
	.zero		3328


//--------------------- .nv.constant0._ZN7cutlass13device_kernelIN5flash11enable_sm90INS1_16FlashAttnFwdSm90INS1_25CollectiveMainloopFwdSm90ILi2EN4cute5tupleIJNS5_1CILi1EEES8_S8_EEENS6_IJNS7_ILi128EEENS7_ILi80EEENS7_ILi256EEEEEELi256ENS_6half_tEfNS_4arch4Sm90ELb0ELb0ELb1ELb1ELb0ELb1ELb0ELb1ELb1ELb1ELb0ELb0EEENS1_21CollectiveEpilogueFwdINS6_IJSA_SC_SB_EEES9_SE_SG_Li256ELb1ELb1ELb0ELb0EEENS1_36VarlenDynamicPersistentTileSchedulerILi128ELi80ELi256ELi128ELb0ELb1ELb1ELb0ELb1ELb1EEEEEEEEEvNT_6ParamsE --------------------------
	.section	.nv.constant0._ZN7cutlass13device_kernelIN5flash11enable_sm90INS1_16FlashAttnFwdSm90INS1_25CollectiveMainloopFwdSm90ILi2EN4cute5tupleIJNS5_1CILi1EEES8_S8_EEENS6_IJNS7_ILi128EEENS7_ILi80EEENS7_ILi256EEEEEELi256ENS_6half_tEfNS_4arch4Sm90ELb0ELb0ELb1ELb1ELb0ELb1ELb0ELb1ELb1ELb1ELb0ELb0EEENS1_21CollectiveEpilogueFwdINS6_IJSA_SC_SB_EEES9_SE_SG_Li256ELb1ELb1ELb0ELb0EEENS1_36VarlenDynamicPersistentTileSchedulerILi128ELi80ELi256ELi128ELb0ELb1ELb1ELb0ELb1ELb1EEEEEEEEEvNT_6ParamsE,"a",@progbits
	.sectionflags	@""
	.align	4
.nv.constant0._ZN7cutlass13device_kernelIN5flash11enable_sm90INS1_16FlashAttnFwdSm90INS1_25CollectiveMainloopFwdSm90ILi2EN4cute5tupleIJNS5_1CILi1EEES8_S8_EEENS6_IJNS7_ILi128EEENS7_ILi80EEENS7_ILi256EEEEEELi256ENS_6half_tEfNS_4arch4Sm90ELb0ELb0ELb1ELb1ELb0ELb1ELb0ELb1ELb1ELb1ELb0ELb0EEENS1_21CollectiveEpilogueFwdINS6_IJSA_SC_SB_EEES9_SE_SG_Li256ELb1ELb1ELb0ELb0EEENS1_36VarlenDynamicPersistentTileSchedulerILi128ELi80ELi256ELi128ELb0ELb1ELb1ELb0ELb1ELb1EEEEEEEEEvNT_6ParamsE:
	.zero		3328


//--------------------- .nv.constant0._ZN7cutlass13device_kernelIN5flash11enable_sm90INS1_16FlashAttnFwdSm90INS1_25CollectiveMainloopFwdSm90ILi2EN4cute5tupleIJNS5_1CILi1EEES8_S8_EEENS6_IJNS7_ILi128EEENS7_ILi64EEENS7_ILi256EEEEEELi256ENS_6half_tEfNS_4arch4Sm90ELb0ELb1ELb1ELb0ELb0ELb0ELb0ELb1ELb1ELb1ELb0ELb0EEENS1_21CollectiveEpilogueFwdINS6_IJSA_SC_SB_EEES9_SE_SG_Li256ELb0ELb1ELb0ELb0EEENS1_30DynamicPersistentTileSchedulerILi256ELi128ELb0ELb1ELb1EEEEEEEEEvNT_6ParamsE --------------------------
	.section	.nv.constant0._ZN7cutlass13device_kernelIN5flash11enable_sm90INS1_16FlashAttnFwdSm90INS1_25CollectiveMainloopFwdSm90ILi2EN4cute5tupleIJNS5_1CILi1EEES8_S8_EEENS6_IJNS7_ILi128EEENS7_ILi64EEENS7_ILi256EEEEEELi256ENS_6half_tEfNS_4arch4Sm90ELb0ELb1ELb1ELb0ELb0ELb0ELb0ELb1ELb1ELb1ELb0ELb0EEENS1_21CollectiveEpilogueFwdINS6_IJSA_SC_SB_EEES9_SE_SG_Li256ELb0ELb1ELb0ELb0EEENS1_30DynamicPersistentTileSchedulerILi256ELi128ELb0ELb1ELb1EEEEEEEEEvNT_6ParamsE,"a",@progbits
	.sectionflags	@""
	.align	4
.nv.constant0._ZN7cutlass13device_kernelIN5flash11enable_sm90INS1_16FlashAttnFwdSm90INS1_25CollectiveMainloopFwdSm90ILi2EN4cute5tupleIJNS5_1CILi1EEES8_S8_EEENS6_IJNS7_ILi128EEENS7_ILi64EEENS7_ILi256EEEEEELi256ENS_6half_tEfNS_4arch4Sm90ELb0ELb1ELb1ELb0ELb0ELb0ELb0ELb1ELb1ELb1ELb0ELb0EEENS1_21CollectiveEpilogueFwdINS6_IJSA_SC_SB_EEES9_SE_SG_Li256ELb0ELb1ELb0ELb0EEENS1_30DynamicPersistentTileSchedulerILi256ELi128ELb0ELb1ELb1EEEEEEEEEvNT_6ParamsE:
	.zero		3328


//--------------------- .nv.constant0._ZN7cutlass13device_kernelIN5flash11enable_sm90INS1_16FlashAttnFwdSm90INS1_25CollectiveMainloopFwdSm90ILi2EN4cute5tupleIJNS5_1CILi1EEES8_S8_EEENS6_IJNS7_ILi128EEENS7_ILi64EEENS7_ILi256EEEEEELi256ENS_6half_tEfNS_4arch4Sm90ELb0ELb1ELb1ELb1ELb0ELb0ELb0ELb1ELb1ELb1ELb0ELb0EEENS1_21CollectiveEpilogueFwdINS6_IJSA_SC_SB_EEES9_SE_SG_Li256ELb1ELb1ELb0ELb0EEENS1_36VarlenDynamicPersistentTileSchedulerILi128ELi64ELi256ELi128ELb0ELb1ELb1ELb1ELb0ELb1EEEEEEEEEvNT_6ParamsE --------------------------
	.section	.nv.constant0._ZN7cutlass13device_kernelIN5flash11enable_sm90INS1_16FlashAttnFwdSm90INS1_25CollectiveMainloopFwdSm90ILi2EN4cute5tupleIJNS5_1CILi1EEES8_S8_EEENS6_IJNS7_ILi128EEENS7_ILi64EEENS7_ILi256EEEEEELi256ENS_6half_tEfNS_4arch4Sm90ELb0ELb1ELb1ELb1ELb0ELb0ELb0ELb1ELb1ELb1ELb0ELb0EEENS1_21CollectiveEpilogueFwdINS6_IJSA_SC_SB_EEES9_SE_SG_Li256ELb1ELb1ELb0ELb0EEENS1_36VarlenDynamicPersistentTileSchedulerILi128ELi64ELi256ELi128ELb0ELb1ELb1ELb1ELb0ELb1EEEEEEEEEvNT_6ParamsE,"a",@progbits
	.sectionflags	@""
	.align	4
.nv.constant0._ZN7cutlass13device_kernelIN5flash11enable_sm90INS1_16FlashAttnFwdSm90INS1_25CollectiveMainloopFwdSm90ILi2EN4cute5tupleIJNS5_1CILi1EEES8_S8_EEENS6_IJNS7_ILi128EEENS7_ILi64EEENS7_ILi256EEEEEELi256ENS_6half_tEfNS_4arch4Sm90ELb0ELb1ELb1ELb1ELb0ELb0ELb0ELb1ELb1ELb1ELb0ELb0EEENS1_21CollectiveEpilogueFwdINS6_IJSA_SC_SB_EEES9_SE_SG_Li256ELb1ELb1ELb0ELb0EEENS1_36VarlenDynamicPersistentTileSchedulerILi128ELi64ELi256ELi128ELb0ELb1ELb1ELb1ELb0ELb1EEEEEEEEEvNT_6ParamsE:
	.zero		3328


//--------------------- .nv.constant0._ZN7cutlass13device_kernelIN5flash11enable_sm90INS1_16FlashAttnFwdSm90INS1_25CollectiveMainloopFwdSm90ILi2EN4cute5tupleIJNS5_1CILi1EEES8_S8_EEENS6_IJNS7_ILi128EEENS7_ILi64EEENS7_ILi256EEEEEELi256ENS_6half_tEfNS_4arch4Sm90ELb0ELb1ELb1ELb1ELb0ELb1ELb0ELb1ELb1ELb1ELb0ELb0EEENS1_21CollectiveEpilogueFwdINS6_IJSA_SC_SB_EEES9_SE_SG_Li256ELb1ELb1ELb0ELb0EEENS1_36VarlenDynamicPersistentTileSchedulerILi128ELi64ELi256ELi128ELb0ELb1ELb1ELb1ELb0ELb1EEEEEEEEEvNT_6ParamsE --------------------------
	.section	.nv.constant0._ZN7cutlass13device_kernelIN5flash11enable_sm90INS1_16FlashAttnFwdSm90INS1_25CollectiveMainloopFwdSm90ILi2EN4cute5tupleIJNS5_1CILi1EEES8_S8_EEENS6_IJNS7_ILi128EEENS7_ILi64EEENS7_ILi256EEEEEELi256ENS_6half_tEfNS_4arch4Sm90ELb0ELb1ELb1ELb1ELb0ELb1ELb0ELb1ELb1ELb1ELb0ELb0EEENS1_21CollectiveEpilogueFwdINS6_IJSA_SC_SB_EEES9_SE_SG_Li256ELb1ELb1ELb0ELb0EEENS1_36VarlenDynamicPersistentTileSchedulerILi128ELi64ELi256ELi128ELb0ELb1ELb1ELb1ELb0ELb1EEEEEEEEEvNT_6ParamsE,"a",@progbits
	.sectionflags	@""
	.align	4
.nv.constant0._ZN7cutlass13device_kernelIN5flash11enable_sm90INS1_16FlashAttnFwdSm90INS1_25CollectiveMainloopFwdSm90ILi2EN4cute5tupleIJNS5_1CILi1EEES8_S8_EEENS6_IJNS7_ILi128EEENS7_ILi64EEENS7_ILi256EEEEEELi256ENS_6half_tEfNS_4arch4Sm90ELb0ELb1ELb1ELb1ELb0ELb1ELb0ELb1ELb1ELb1ELb0ELb0EEENS1_21CollectiveEpilogueFwdINS6_IJSA_SC_SB_EEES9_SE_SG_Li256ELb1ELb1ELb0ELb0EEENS1_36VarlenDynamicPersistentTileSchedulerILi128ELi64ELi256ELi128ELb0ELb1ELb1ELb1ELb0ELb1EEEEEEEEEvNT_6ParamsE:
	.zero		3328


//--------------------- .nv.constant0._ZN7cutlass13device_kernelIN5flash11enable_sm90INS1_16FlashAttnFwdSm90INS1_25CollectiveMainloopFwdSm90ILi2EN4cute5tupleIJNS5_1CILi1EEES8_S8_EEENS6_IJNS7_ILi128EEENS7_ILi80EEENS7_ILi256EEEEEELi256ENS_6half_tEfNS_4arch4Sm90ELb1ELb0ELb1ELb0ELb0ELb0ELb0ELb1ELb1ELb1ELb0ELb0EEENS1_21CollectiveEpilogueFwdINS6_IJSA_SC_SB_EEES9_SE_SG_Li256ELb0ELb1ELb0ELb0EEENS1_30DynamicPersistentTileSchedulerILi256ELi128ELb0ELb1ELb1EEEEEEEEEvNT_6ParamsE --------------------------
	.section	.nv.constant0._ZN7cutlass13device_kernelIN5flash11enable_sm90INS1_16FlashAttnFwdSm90INS1_25CollectiveMainloopFwdSm90ILi2EN4cute5tupleIJNS5_1CILi1EEES8_S8_EEENS6_IJNS7_ILi128EEENS7_ILi80EEENS7_ILi256EEEEEELi256ENS_6half_tEfNS_4arch4Sm90ELb1ELb0ELb1ELb0ELb0ELb0ELb0ELb1ELb1ELb1ELb0ELb0EEENS1_21CollectiveEpilogueFwdINS6_IJSA_SC_SB_EEES9_SE_SG_Li256ELb0ELb1ELb0ELb0EEENS1_30DynamicPersistentTileSchedulerILi256ELi128ELb0ELb1ELb1EEEEEEEEEvNT_6ParamsE,"a",@progbits
	.sectionflags	@""
	.align	4
.nv.constant0._ZN7cutlass13device_kernelIN5flash11enable_sm90INS1_16FlashAttnFwdSm90INS1_25CollectiveMainloopFwdSm90ILi2EN4cute5tupleIJNS5_1CILi1EEES8_S8_EEENS6_IJNS7_ILi128EEENS7_ILi80EEENS7_ILi256EEEEEELi256ENS_6half_tEfNS_4arch4Sm90ELb1ELb0ELb1ELb0ELb0ELb0ELb0ELb1ELb1ELb1ELb0ELb0EEENS1_21CollectiveEpilogueFwdINS6_IJSA_SC_SB_EEES9_SE_SG_Li256ELb0ELb1ELb0ELb0EEENS1_30DynamicPersistentTileSchedulerILi256ELi128ELb0ELb1ELb1EEEEEEEEEvNT_6ParamsE:
	.zero		3328


//--------------------- .nv.constant0._ZN7cutlass13device_kernelIN5flash11enable_sm90INS1_16FlashAttnFwdSm90INS1_25CollectiveMainloopFwdSm90ILi2EN4cute5tupleIJNS5_1CILi1EEES8_S8_EEENS6_IJNS7_ILi128EEENS7_ILi80EEENS7_ILi256EEEEEELi256ENS_6half_tEfNS_4arch4Sm90ELb1ELb0ELb1ELb1ELb0ELb0ELb0ELb1ELb1ELb1ELb0ELb0EEENS1_21CollectiveEpilogueFwdINS6_IJSA_SC_SB_EEES9_SE_SG_Li256ELb1ELb1ELb0ELb0EEENS1_36VarlenDynamicPersistentTileSchedulerILi128ELi80ELi256ELi128ELb0ELb1ELb1ELb1ELb1ELb1EEEEEEEEEvNT_6ParamsE --------------------------
	.section	.nv.constant0._ZN7cutlass13device_kernelIN5flash11enable_sm90INS1_16FlashAttnFwdSm90INS1_25CollectiveMainloopFwdSm90ILi2EN4cute5tupleIJNS5_1CILi1EEES8_S8_EEENS6_IJNS7_ILi128EEENS7_ILi80EEENS7_ILi256EEEEEELi256ENS_6half_tEfNS_4arch4Sm90ELb1ELb0ELb1ELb1ELb0ELb0ELb0ELb1ELb1ELb1ELb0ELb0EEENS1_21CollectiveEpilogueFwdINS6_IJSA_SC_SB_EEES9_SE_SG_Li256ELb1ELb1ELb0ELb0EEENS1_36VarlenDynamicPersistentTileSchedulerILi128ELi80ELi256ELi128ELb0ELb1ELb1ELb1ELb1ELb1EEEEEEEEEvNT_6ParamsE,"a",@progbits
	.sectionflags	@""
	.align	4
.nv.constant0._ZN7cutlass13device_kernelIN5flash11enable_sm90INS1_16FlashAttnFwdSm90INS1_25CollectiveMainloopFwdSm90ILi2EN4cute5tupleIJNS5_1CILi1EEES8_S8_EEENS6_IJNS7_ILi128EEENS7_ILi80EEENS7_ILi256EEEEEELi256ENS_6half_tEfNS_4arch4Sm90ELb1ELb0ELb1ELb1ELb0ELb0ELb0ELb1ELb1ELb1ELb0ELb0EEENS1_21CollectiveEpilogueFwdINS6_IJSA_SC_SB_EEES9_SE_SG_Li256ELb1ELb1ELb0ELb0EEENS1_36VarlenDynamicPersistentTileSchedulerILi128ELi80ELi256ELi128ELb0ELb1ELb1ELb1ELb1ELb1EEEEEEEEEvNT_6ParamsE:
	.zero		3328


//--------------------- .nv.constant0._ZN7cutlass13device_kernelIN5flash11enable_sm90INS1_16FlashAttnFwdSm90INS1_25CollectiveMainloopFwdSm90ILi2EN4cute5tupleIJNS5_1CILi1EEES8_S8_EEENS6_IJNS7_ILi128EEENS7_ILi80EEENS7_ILi256EEEEEELi256ENS_6half_tEfNS_4arch4Sm90ELb1ELb0ELb1ELb1ELb0ELb1ELb0ELb1ELb1ELb1ELb0ELb0EEENS1_21CollectiveEpilogueFwdINS6_IJSA_SC_SB_EEES9_SE_SG_Li256ELb1ELb1ELb0ELb0EEENS1_36VarlenDynamicPersistentTileSchedulerILi128ELi80ELi256ELi128ELb0ELb1ELb1ELb1ELb1ELb1EEEEEEEEEvNT_6ParamsE --------------------------
	.section	.nv.constant0._ZN7cutlass13device_kernelIN5flash11enable_sm90INS1_16FlashAttnFwdSm90INS1_25CollectiveMainloopFwdSm90ILi2EN4cute5tupleIJNS5_1CILi1EEES8_S8_EEENS6_IJNS7_ILi128EEENS7_ILi80EEENS7_ILi256EEEEEELi256ENS_6half_tEfNS_4arch4Sm90ELb1ELb0ELb1ELb1ELb0ELb1ELb0ELb1ELb1ELb1ELb0ELb0EEENS1_21CollectiveEpilogueFwdINS6_IJSA_SC_SB_EEES9_SE_SG_Li256ELb1ELb1ELb0ELb0EEENS1_36VarlenDynamicPersistentTileSchedulerILi128ELi80ELi256ELi128ELb0ELb1ELb1ELb1ELb1ELb1EEEEEEEEEvNT_6ParamsE,"a",@progbits
	.sectionflags	@""
	.align	4
.nv.constant0._ZN7cutlass13device_kernelIN5flash11enable_sm90INS1_16FlashAttnFwdSm90INS1_25CollectiveMainloopFwdSm90ILi2EN4cute5tupleIJNS5_1CILi1EEES8_S8_EEENS6_IJNS7_ILi128EEENS7_ILi80EEENS7_ILi256EEEEEELi256ENS_6half_tEfNS_4arch4Sm90ELb1ELb0ELb1ELb1ELb0ELb1ELb0ELb1ELb1ELb1ELb0ELb0EEENS1_21CollectiveEpilogueFwdINS6_IJSA_SC_SB_EEES9_SE_SG_Li256ELb1ELb1ELb0ELb0EEENS1_36VarlenDynamicPersistentTileSchedulerILi128ELi80ELi256ELi128ELb0ELb1ELb1ELb1ELb1ELb1EEEEEEEEEvNT_6ParamsE:
	.zero		3328


//--------------------- .nv.constant0._ZN7cutlass13device_kernelIN5flash11enable_sm90INS1_16FlashAttnFwdSm90INS1_25CollectiveMainloopFwdSm90ILi2EN4cute5tupleIJNS5_1CILi1EEES8_S8_EEENS6_IJNS7_ILi128EEENS7_ILi112EEENS7_ILi192EEEEEELi192ENS_6half_tEfNS_4arch4Sm90ELb0ELb0ELb1ELb0ELb0ELb0ELb0ELb1ELb1ELb1ELb0ELb0EEENS1_21CollectiveEpilogueFwdINS6_IJSA_SC_SB_EEES9_SE_SG_Li256ELb0ELb1ELb0ELb0EEENS1_29StaticPersistentTileSchedulerILb0EEEEEEEEEvNT_6ParamsE --------------------------
	.section	.nv.constant0._ZN7cutlass13device_kernelIN5flash11enable_sm90INS1_16FlashAttnFwdSm90INS1_25CollectiveMainloopFwdSm90ILi2EN4cute5tupleIJNS5_1CILi1EEES8_S8_EEENS6_IJNS7_ILi128EEENS7_ILi112EEENS7_ILi192EEEEEELi192ENS_6half_tEfNS_4arch4Sm90ELb0ELb0ELb1ELb0ELb0ELb0ELb0ELb1ELb1ELb1ELb0ELb0EEENS1_21CollectiveEpilogueFwdINS6_IJSA_SC_SB_EEES9_SE_SG_Li256ELb0ELb1ELb0ELb0EEENS1_29StaticPersistentTileSchedulerILb0EEEEEEEEEvNT_6ParamsE,"a",@progbits
	.sectionflags	@""
	.align	4
.nv.constant0._ZN7cutlass13device_kernelIN5flash11enable_sm90INS1_16FlashAttnFwdSm90INS1_25CollectiveMainloopFwdSm90ILi2EN4cute5tupleIJNS5_1CILi1EEES8_S8_EEENS6_IJNS7_ILi128EEENS7_ILi112EEENS7_ILi192EEEEEELi192ENS_6half_tEfNS_4arch4Sm90ELb0ELb0ELb1ELb0ELb0ELb0ELb0ELb1ELb1ELb1ELb0ELb0EEENS1_21CollectiveEpilogueFwdINS6_IJSA_SC_SB_EEES9_SE_SG_Li256ELb0ELb1ELb0ELb0EEENS1_29StaticPersistentTileSchedulerILb0EEEEEEEEEvNT_6ParamsE:
	.zero		3200


//--------------------- .nv.constant0._ZN7cutlass13device_kernelIN5flash11enable_sm90INS1_16FlashAttnFwdSm90INS1_25CollectiveMainloopFwdSm90ILi2EN4cute5tupleIJNS5_1CILi2EEENS7_ILi1EEES9_EEENS6_IJNS7_ILi128EEENS7_ILi112EEENS7_ILi192EEEEEELi192ENS_6half_tEfNS_4arch4Sm90ELb0ELb0ELb1ELb0ELb0ELb0ELb0ELb1ELb1ELb1ELb0ELb0EEENS1_21CollectiveEpilogueFwdINS6_IJSB_SD_SC_EEESA_SF_SH_Li256ELb0ELb1ELb0ELb0EEENS1_29StaticPersistentTileSchedulerILb0EEEEEEEEEvNT_6ParamsE --------------------------
	.section	.nv.constant0._ZN7cutlass13device_kernelIN5flash11enable_sm90INS1_16FlashAttnFwdSm90INS1_25CollectiveMainloopFwdSm90ILi2EN4cute5tupleIJNS5_1CILi2EEENS7_ILi1EEES9_EEENS6_IJNS7_ILi128EEENS7_ILi112EEENS7_ILi192EEEEEELi192ENS_6half_tEfNS_4arch4Sm90ELb0ELb0ELb1ELb0ELb0ELb0ELb0ELb1ELb1ELb1ELb0ELb0EEENS1_21CollectiveEpilogueFwdINS6_IJSB_SD_SC_EEESA_SF_SH_Li256ELb0ELb1ELb0ELb0EEENS1_29StaticPersistentTileSchedulerILb0EEEEEEEEEvNT_6ParamsE,"a",@progbits
	.sectionflags	@""
	.align	4
.nv.constant0._ZN7cutlass13device_kernelIN5flash11enable_sm90INS1_16FlashAttnFwdSm90INS1_25CollectiveMainloopFwdSm90ILi2EN4cute5tupleIJNS5_1CILi2EEENS7_ILi1EEES9_EEENS6_IJNS7_ILi128EEENS7_ILi112EEENS7_ILi192EEEEEELi192ENS_6half_tEfNS_4arch4Sm90ELb0ELb0ELb1ELb0ELb0ELb0ELb0ELb1ELb1ELb1ELb0ELb0EEENS1_21CollectiveEpilogueFwdINS6_IJSB_SD_SC_EEESA_SF_SH_Li256ELb0ELb1ELb0ELb0EEENS1_29StaticPersistentTileSchedulerILb0EEEEEEEEEvNT_6ParamsE:
	.zero		3200


//--------------------- .nv.constant0._ZN7cutlass13device_kernelIN5flash11enable_sm90INS1_16FlashAttnFwdSm90INS1_25CollectiveMainloopFwdSm90ILi2EN4cute5tupleIJNS5_1CILi1EEES8_S8_EEENS6_IJNS7_ILi128EEENS7_ILi112EEENS7_ILi192EEEEEELi192ENS_6half_tEfNS_4arch4Sm90ELb0ELb0ELb1ELb1ELb0ELb0ELb0ELb1ELb1ELb1ELb0ELb0EEENS1_21CollectiveEpilogueFwdINS6_IJSA_SC_SB_EEES9_SE_SG_Li256ELb1ELb1ELb0ELb0EEENS1_36VarlenDynamicPersistentTileSchedulerILi128ELi112ELi256ELi128ELb0ELb1ELb1ELb0ELb1ELb1EEEEEEEEEvNT_6ParamsE --------------------------
	.section	.nv.constant0._ZN7cutlass13device_kernelIN5flash11enable_sm90INS1_16FlashAttnFwdSm90INS1_25CollectiveMainloopFwdSm90ILi2EN4cute5tupleIJNS5_1CILi1EEES8_S8_EEENS6_IJNS7_ILi128EEENS7_ILi112EEENS7_ILi192EEEEEELi192ENS_6half_tEfNS_4arch4Sm90ELb0ELb0ELb1ELb1ELb0ELb0ELb0ELb1ELb1ELb1ELb0ELb0EEENS1_21CollectiveEpilogueFwdINS6_IJSA_SC_SB_EEES9_SE_SG_Li256ELb1ELb1ELb0ELb0EEENS1_36VarlenDynamicPersistentTileSchedulerILi128ELi112ELi256ELi128ELb0ELb1ELb1ELb0ELb1ELb1EEEEEEEEEvNT_6ParamsE,"a",@progbits
	.sectionflags	@""
	.align	4
.nv.constant0._ZN7cutlass13device_kernelIN5flash11enable_sm90INS1_16FlashAttnFwdSm90INS1_25CollectiveMainloopFwdSm90ILi2EN4cute5tupleIJNS5_1CILi1EEES8_S8_EEENS6_IJNS7_ILi128EEENS7_ILi112EEENS7_ILi192EEEEEELi192ENS_6half_tEfNS_4arch4Sm90ELb0ELb0ELb1ELb1ELb0ELb0ELb0ELb1ELb1ELb1ELb0ELb0EEENS1_21CollectiveEpilogueFwdINS6_IJSA_SC_SB_EEES9_SE_SG_Li256ELb1ELb1ELb0ELb0EEENS1_36VarlenDynamicPersistentTileSchedulerILi128ELi112ELi256ELi128ELb0ELb1ELb1ELb0ELb1ELb1EEEEEEEEEvNT_6ParamsE:
	.zero		3328


//--------------------- .nv.constant0._ZN7cutlass13device_kernelIN5flash11enable_sm90INS1_16FlashAttnFwdSm90INS1_25CollectiveMainloopFwdSm90ILi2EN4cute5tupleIJNS5_1CILi1EEES8_S8_EEENS6_IJNS7_ILi128EEENS7_ILi112EEENS7_ILi192EEEEEELi192ENS_6half_tEfNS_4arch4Sm90ELb0ELb0ELb1ELb1ELb0ELb1ELb0ELb1ELb1ELb1ELb0ELb0EEENS1_21CollectiveEpilogueFwdINS6_IJSA_SC_SB_EEES9_SE_SG_Li256ELb1ELb1ELb0ELb0EEENS1_36VarlenDynamicPersistentTileSchedulerILi128ELi112ELi256ELi128ELb0ELb1ELb1ELb0ELb1ELb1EEEEEEEEEvNT_6ParamsE --------------------------
	.section	.nv.constant0._ZN7cutlass13device_kernelIN5flash11enable_sm90INS1_16FlashAttnFwdSm90INS1_25CollectiveMainloopFwdSm90ILi2EN4cute5tupleIJNS5_1CILi1EEES8_S8_EEENS6_IJNS7_ILi128EEENS7_ILi112EEENS7_ILi192EEEEEELi192ENS_6half_tEfNS_4arch4Sm90ELb0ELb0ELb1ELb1ELb0ELb1ELb0ELb1ELb1ELb1ELb0ELb0EEENS1_21CollectiveEpilogueFwdINS6_IJSA_SC_SB_EEES9_SE_SG_Li256ELb1ELb1ELb0ELb0EEENS1_36VarlenDynamicPersistentTileSchedulerILi128ELi112ELi256ELi128ELb0ELb1ELb1ELb0ELb1ELb1EEEEEEEEEvNT_6ParamsE,"a",@progbits
	.sectionflags	@""
	.align	4
.nv.constant0._ZN7cutlass13device_kernelIN5flash11enable_sm90INS1_16FlashAttnFwdSm90INS1_25CollectiveMainloopFwdSm90ILi2EN4cute5tupleIJNS5_1CILi1EEES8_S8_EEENS6_IJNS7_ILi128EEENS7_ILi112EEENS7_ILi192EEEEEELi192ENS_6half_tEfNS_4arch4Sm90ELb0ELb0ELb1ELb1ELb0ELb1ELb0ELb1ELb1ELb1ELb0ELb0EEENS1_21CollectiveEpilogueFwdINS6_IJSA_SC_SB_EEES9_SE_SG_Li256ELb1ELb1ELb0ELb0EEENS1_36VarlenDynamicPersistentTileSchedulerILi128ELi112ELi256ELi128ELb0ELb1ELb1ELb0ELb1ELb1EEEEEEEEEvNT_6ParamsE:
	.zero		3328


//--------------------- .nv.constant0._ZN7cutlass13device_kernelIN5flash11enable_sm90INS1_16FlashAttnFwdSm90INS1_25CollectiveMainloopFwdSm90ILi2EN4cute5tupleIJNS5_1CILi1EEES8_S8_EEENS6_IJNS7_ILi128EEENS7_ILi96EEENS7_ILi192EEEEEELi192ENS_6half_tEfNS_4arch4Sm90ELb0ELb1ELb1ELb0ELb0ELb0ELb0ELb1ELb1ELb1ELb0ELb0EEENS1_21CollectiveEpilogueFwdINS6_IJSA_SC_SB_EEES9_SE_SG_Li256ELb0ELb1ELb0ELb0EEENS1_30DynamicPersistentTileSchedulerILi256ELi128ELb0ELb1ELb1EEEEEEEEEvNT_6ParamsE --------------------------
	.section	.nv.constant0._ZN7cutlass13device_kernelIN5flash11enable_sm90INS1_16FlashAttnFwdSm90INS1_25CollectiveMainloopFwdSm90ILi2EN4cute5tupleIJNS5_1CILi1EEES8_S8_EEENS6_IJNS7_ILi128EEENS7_ILi96EEENS7_ILi192EEEEEELi192ENS_6half_tEfNS_4arch4Sm90ELb0ELb1ELb1ELb0ELb0ELb0ELb0ELb1ELb1ELb1ELb0ELb0EEENS1_21CollectiveEpilogueFwdINS6_IJSA_SC_SB_EEES9_SE_SG_Li256ELb0ELb1ELb0ELb0EEENS1_30DynamicPersistentTileSchedulerILi256ELi128ELb0ELb1ELb1EEEEEEEEEvNT_6ParamsE,"a",@progbits
	.sectionflags	@""
	.align	4
.nv.constant0._ZN7cutlass13device_kernelIN5flash11enable_sm90INS1_16FlashAttnFwdSm90INS1_25CollectiveMainloopFwdSm90ILi2EN4cute5tupleIJNS5_1CILi1EEES8_S8_EEENS6_IJNS7_ILi128EEENS7_ILi96EEENS7_ILi192EEEEEELi192ENS_6half_tEfNS_4arch4Sm90ELb0ELb1ELb1ELb0ELb0ELb0ELb0ELb1ELb1ELb1ELb0ELb0EEENS1_21CollectiveEpilogueFwdINS6_IJSA_SC_SB_EEES9_SE_SG_Li256ELb0ELb1ELb0ELb0EEENS1_30DynamicPersistentTileSchedulerILi256ELi128ELb0ELb1ELb1EEEEEEEEEvNT_6ParamsE:
	.zero		3328


//--------------------- .nv.constant0._ZN7cutlass13device_kernelIN5flash11enable_sm90INS1_16FlashAttnFwdSm90INS1_25CollectiveMainloopFwdSm90ILi2EN4cute5tupleIJNS5_1CILi1EEES8_S8_EEENS6_IJNS7_ILi128EEENS7_ILi96EEENS7_ILi192EEEEEELi192ENS_6half_tEfNS_4arch4Sm90ELb0ELb1ELb1ELb1ELb0ELb0ELb0ELb1ELb1ELb1ELb0ELb0EEENS1_21CollectiveEpilogueFwdINS6_IJSA_SC_SB_EEES9_SE_SG_Li256ELb1ELb1ELb0ELb0EEENS1_36VarlenDynamicPersistentTileSchedulerILi128ELi96ELi256ELi128ELb0ELb1ELb1ELb1ELb0ELb1EEEEEEEEEvNT_6ParamsE --------------------------
	.section	.nv.constant0._ZN7cutlass13device_kernelIN5flash11enable_sm90INS1_16FlashAttnFwdSm90INS1_25CollectiveMainloopFwdSm90ILi2EN4cute5tupleIJNS5_1CILi1EEES8_S8_EEENS6_IJNS7_ILi128EEENS7_ILi96EEENS7_ILi192EEEEEELi192ENS_6half_tEfNS_4arch4Sm90ELb0ELb1ELb1ELb1ELb0ELb0ELb0ELb1ELb1ELb1ELb0ELb0EEENS1_21CollectiveEpilogueFwdINS6_IJSA_SC_SB_EEES9_SE_SG_Li256ELb1ELb1ELb0ELb0EEENS1_36VarlenDynamicPersistentTileSchedulerILi128ELi96ELi256ELi128ELb0ELb1ELb1ELb1ELb0ELb1EEEEEEEEEvNT_6ParamsE,"a",@progbits
	.sectionflags	@""
	.align	4
.nv.constant0._ZN7cutlass13device_kernelIN5flash11enable_sm90INS1_16FlashAttnFwdSm90INS1_25CollectiveMainloopFwdSm90ILi2EN4cute5tupleIJNS5_1CILi1EEES8_S8_EEENS6_IJNS7_ILi128EEENS7_ILi96EEENS7_ILi192EEEEEELi192ENS_6half_tEfNS_4arch4Sm90ELb0ELb1ELb1ELb1ELb0ELb0ELb0ELb1ELb1ELb1ELb0ELb0EEENS1_21CollectiveEpilogueFwdINS6_IJSA_SC_SB_EEES9_SE_SG_Li256ELb1ELb1ELb0ELb0EEENS1_36VarlenDynamicPersistentTileSchedulerILi128ELi96ELi256ELi128ELb0ELb1ELb1ELb1ELb0ELb1EEEEEEEEEvNT_6ParamsE:
	.zero		3328


//--------------------- .nv.constant0._ZN7cutlass13device_kernelIN5flash11enable_sm90INS1_16FlashAttnFwdSm90INS1_25CollectiveMainloopFwdSm90ILi2EN4cute5tupleIJNS5_1CILi1EEES8_S8_EEENS6_IJNS7_ILi128EEENS7_ILi96EEENS7_ILi192EEEEEELi192ENS_6half_tEfNS_4arch4Sm90ELb0ELb1ELb1ELb1ELb0ELb1ELb0ELb1ELb1ELb1ELb0ELb0EEENS1_21CollectiveEpilogueFwdINS6_IJSA_SC_SB_EEES9_SE_SG_Li256ELb1ELb1ELb0ELb0EEENS1_36VarlenDynamicPersistentTileSchedulerILi128ELi96ELi256ELi128ELb0ELb1ELb1ELb1ELb0ELb1EEEEEEEEEvNT_6ParamsE --------------------------
	.section	.nv.constant0._ZN7cutlass13device_kernelIN5flash11enable_sm90INS1_16FlashAttnFwdSm90INS1_25CollectiveMainloopFwdSm90ILi2EN4cute5tupleIJNS5_1CILi1EEES8_S8_EEENS6_IJNS7_ILi128EEENS7_ILi96EEENS7_ILi192EEEEEELi192ENS_6half_tEfNS_4arch4Sm90ELb0ELb1ELb1ELb1ELb0ELb1ELb0ELb1ELb1ELb1ELb0ELb0EEENS1_21CollectiveEpilogueFwdINS6_IJSA_SC_SB_EEES9_SE_SG_Li256ELb1ELb1ELb0ELb0EEENS1_36VarlenDynamicPersistentTileSchedulerILi128ELi96ELi256ELi128ELb0ELb1ELb1ELb1ELb0ELb1EEEEEEEEEvNT_6ParamsE,"a",@progbits
	.sectionflags	@""
	.align	4
.nv.constant0._ZN7cutlass13device_kernelIN5flash11enable_sm90INS1_16FlashAttnFwdSm90INS1_25CollectiveMainloopFwdSm90ILi2EN4cute5tupleIJNS5_1CILi1EEES8_S8_EEENS6_IJNS7_ILi128EEENS7_ILi96EEENS7_ILi192EEEEEELi192ENS_6half_tEfNS_4arch4Sm90ELb0ELb1ELb1ELb1ELb0ELb1ELb0ELb1ELb1ELb1ELb0ELb0EEENS1_21CollectiveEpilogueFwdINS6_IJSA_SC_SB_EEES9_SE_SG_Li256ELb1ELb1ELb0ELb0EEENS1_36VarlenDynamicPersistentTileSchedulerILi128ELi96ELi256ELi128ELb0ELb1ELb1ELb1ELb0ELb1EEEEEEEEEvNT_6ParamsE:
	.zero		3328


//--------------------- .nv.constant0._ZN7cutlass13device_kernelIN5flash11enable_sm90INS1_16FlashAttnFwdSm90INS1_25CollectiveMainloopFwdSm90ILi2EN4cute5tupleIJNS5_1CILi1EEES8_S8_EEENS6_IJNS7_ILi128EEENS7_ILi112EEENS7_ILi192EEEEEELi192ENS_6half_tEfNS_4arch4Sm90ELb1ELb0ELb1ELb0ELb0ELb0ELb0ELb1ELb1ELb1ELb0ELb0EEENS1_21CollectiveEpilogueFwdINS6_IJSA_SC_SB_EEES9_SE_SG_Li256ELb0ELb1ELb0ELb0EEENS1_30DynamicPersistentTileSchedulerILi256ELi128ELb0ELb1ELb1EEEEEEEEEvNT_6ParamsE --------------------------
	.section	.nv.constant0._ZN7cutlass13device_kernelIN5flash11enable_sm90INS1_16FlashAttnFwdSm90INS1_25CollectiveMainloopFwdSm90ILi2EN4cute5tupleIJNS5_1CILi1EEES8_S8_EEENS6_IJNS7_ILi128EEENS7_ILi112EEENS7_ILi192EEEEEELi192ENS_6half_tEfNS_4arch4Sm90ELb1ELb0ELb1ELb0ELb0ELb0ELb0ELb1ELb1ELb1ELb0ELb0EEENS1_21CollectiveEpilogueFwdINS6_IJSA_SC_SB_EEES9_SE_SG_Li256ELb0ELb1ELb0ELb0EEENS1_30DynamicPersistentTileSchedulerILi256ELi128ELb0ELb1ELb1EEEEEEEEEvNT_6ParamsE,"a",@progbits
	.sectionflags	@""
	.align	4
.nv.constant0._ZN7cutlass13device_kernelIN5flash11enable_sm90INS1_16FlashAttnFwdSm90INS1_25CollectiveMainloopFwdSm90ILi2EN4cute5tupleIJNS5_1CILi1EEES8_S8_EEENS6_IJNS7_ILi128EEENS7_ILi112EEENS7_ILi192EEEEEELi192ENS_6half_tEfNS_4arch4Sm90ELb1ELb0ELb1ELb0ELb0ELb0ELb0ELb1ELb1ELb1ELb0ELb0EEENS1_21CollectiveEpilogueFwdINS6_IJSA_SC_SB_EEES9_SE_SG_Li256ELb0ELb1ELb0ELb0EEENS1_30DynamicPersistentTileSchedulerILi256ELi128ELb0ELb1ELb1EEEEEEEEEvNT_6ParamsE:
	.zero		3328


//--------------------- .nv.constant0._ZN7cutlass13device_kernelIN5flash11enable_sm90INS1_16FlashAttnFwdSm90INS1_25CollectiveMainloopFwdSm90ILi2EN4cute5tupleIJNS5_1CILi1EEES8_S8_EEENS6_IJNS7_ILi128EEENS7_ILi112EEENS7_ILi192EEEEEELi192ENS_6half_tEfNS_4arch4Sm90ELb1ELb0ELb1ELb1ELb0ELb0ELb0ELb1ELb1ELb1ELb0ELb0EEENS1_21CollectiveEpilogueFwdINS6_IJSA_SC_SB_EEES9_SE_SG_Li256ELb1ELb1ELb0ELb0EEENS1_36VarlenDynamicPersistentTileSchedulerILi128ELi112ELi256ELi128ELb0ELb1ELb1ELb1ELb1ELb1EEEEEEEEEvNT_6ParamsE --------------------------
	.section	.nv.constant0._ZN7cutlass13device_kernelIN5flash11enable_sm90INS1_16FlashAttnFwdSm90INS1_25CollectiveMainloopFwdSm90ILi2EN4cute5tupleIJNS5_1CILi1EEES8_S8_EEENS6_IJNS7_ILi128EEENS7_ILi112EEENS7_ILi192EEEEEELi192ENS_6half_tEfNS_4arch4Sm90ELb1ELb0ELb1ELb1ELb0ELb0ELb0ELb1ELb1ELb1ELb0ELb0EEENS1_21CollectiveEpilogueFwdINS6_IJSA_SC_SB_EEES9_SE_SG_Li256ELb1ELb1ELb0ELb0EEENS1_36VarlenDynamicPersistentTileSchedulerILi128ELi112ELi256ELi128ELb0ELb1ELb1ELb1ELb1ELb1EEEEEEEEEvNT_6ParamsE,"a",@progbits
	.sectionflags	@""
	.align	4
.nv.constant0._ZN7cutlass13device_kernelIN5flash11enable_sm90INS1_16FlashAttnFwdSm90INS1_25CollectiveMainloopFwdSm90ILi2EN4cute5tupleIJNS5_1CILi1EEES8_S8_EEENS6_IJNS7_ILi128EEENS7_ILi112EEENS7_ILi192EEEEEELi192ENS_6half_tEfNS_4arch4Sm90ELb1ELb0ELb1ELb1ELb0ELb0ELb0ELb1ELb1ELb1ELb0ELb0EEENS1_21CollectiveEpilogueFwdINS6_IJSA_SC_SB_EEES9_SE_SG_Li256ELb1ELb1ELb0ELb0EEENS1_36VarlenDynamicPersistentTileSchedulerILi128ELi112ELi256ELi128ELb0ELb1ELb1ELb1ELb1ELb1EEEEEEEEEvNT_6ParamsE:
	.zero		3328


//--------------------- .nv.constant0._ZN7cutlass13device_kernelIN5flash11enable_sm90INS1_16FlashAttnFwdSm90INS1_25CollectiveMainloopFwdSm90ILi2EN4cute5tupleIJNS5_1CILi1EEES8_S8_EEENS6_IJNS7_ILi128EEENS7_ILi112EEENS7_ILi192EEEEEELi192ENS_6half_tEfNS_4arch4Sm90ELb1ELb0ELb1ELb1ELb0ELb1ELb0ELb1ELb1ELb1ELb0ELb0EEENS1_21CollectiveEpilogueFwdINS6_IJSA_SC_SB_EEES9_SE_SG_Li256ELb1ELb1ELb0ELb0EEENS1_36VarlenDynamicPersistentTileSchedulerILi128ELi112ELi256ELi128ELb0ELb1ELb1ELb1ELb1ELb1EEEEEEEEEvNT_6ParamsE --------------------------
	.section	.nv.constant0._ZN7cutlass13device_kernelIN5flash11enable_sm90INS1_16FlashAttnFwdSm90INS1_25CollectiveMainloopFwdSm90ILi2EN4cute5tupleIJNS5_1CILi1EEES8_S8_EEENS6_IJNS7_ILi128EEENS7_ILi112EEENS7_ILi192EEEEEELi192ENS_6half_tEfNS_4arch4Sm90ELb1ELb0ELb1ELb1ELb0ELb1ELb0ELb1ELb1ELb1ELb0ELb0EEENS1_21CollectiveEpilogueFwdINS6_IJSA_SC_SB_EEES9_SE_SG_Li256ELb1ELb1ELb0ELb0EEENS1_36VarlenDynamicPersistentTileSchedulerILi128ELi112ELi256ELi128ELb0ELb1ELb1ELb1ELb1ELb1EEEEEEEEEvNT_6ParamsE,"a",@progbits
	.sectionflags	@""
	.align	4
.nv.constant0._ZN7cutlass13device_kernelIN5flash11enable_sm90INS1_16FlashAttnFwdSm90INS1_25CollectiveMainloopFwdSm90ILi2EN4cute5tupleIJNS5_1CILi1EEES8_S8_EEENS6_IJNS7_ILi128EEENS7_ILi112EEENS7_ILi192EEEEEELi192ENS_6half_tEfNS_4arch4Sm90ELb1ELb0ELb1ELb1ELb0ELb1ELb0ELb1ELb1ELb1ELb0ELb0EEENS1_21CollectiveEpilogueFwdINS6_IJSA_SC_SB_EEES9_SE_SG_Li256ELb1ELb1ELb0ELb0EEENS1_36VarlenDynamicPersistentTileSchedulerILi128ELi112ELi256ELi128ELb0ELb1ELb1ELb1ELb1ELb1EEEEEEEEEvNT_6ParamsE:
	.zero		3328


//--------------------- .nv.constant0._ZN7cutlass13device_kernelIN5flash11enable_sm90INS1_16FlashAttnFwdSm90INS1_25CollectiveMainloopFwdSm90ILi2EN4cute5tupleIJNS5_1CILi1EEES8_S8_EEENS6_IJNS7_ILi128EEENS7_ILi176EEESA_EEELi128ENS_6half_tEfNS_4arch4Sm90ELb0ELb0ELb1ELb0ELb0ELb0ELb0ELb1ELb1ELb1ELb0ELb0EEENS1_21CollectiveEpilogueFwdINS6_IJSA_SA_SB_EEES9_SD_SF_Li256ELb0ELb1ELb0ELb0EEENS1_29StaticPersistentTileSchedulerILb0EEEEEEEEEvNT_6ParamsE --------------------------
	.section	.nv.constant0._ZN7cutlass13device_kernelIN5flash11enable_sm90INS1_16FlashAttnFwdSm90INS1_25CollectiveMainloopFwdSm90ILi2EN4cute5tupleIJNS5_1CILi1EEES8_S8_EEENS6_IJNS7_ILi128EEENS7_ILi176EEESA_EEELi128ENS_6half_tEfNS_4arch4Sm90ELb0ELb0ELb1ELb0ELb0ELb0ELb0ELb1ELb1ELb1ELb0ELb0EEENS1_21CollectiveEpilogueFwdINS6_IJSA_SA_SB_EEES9_SD_SF_Li256ELb0ELb1ELb0ELb0EEENS1_29StaticPersistentTileSchedulerILb0EEEEEEEEEvNT_6ParamsE,"a",@progbits
	.sectionflags	@""
	.align	4
.nv.constant0._ZN7cutlass13device_kernelIN5flash11enable_sm90INS1_16FlashAttnFwdSm90INS1_25CollectiveMainloopFwdSm90ILi2EN4cute5tupleIJNS5_1CILi1EEES8_S8_EEENS6_IJNS7_ILi128EEENS7_ILi176EEESA_EEELi128ENS_6half_tEfNS_4arch4Sm90ELb0ELb0ELb1ELb0ELb0ELb0ELb0ELb1ELb1ELb1ELb0ELb0EEENS1_21CollectiveEpilogueFwdINS6_IJSA_SA_SB_EEES9_SD_SF_Li256ELb0ELb1ELb0ELb0EEENS1_29StaticPersistentTileSchedulerILb0EEEEEEEEEvNT_6ParamsE:
	.zero		3200


//--------------------- .nv.constant0._ZN7cutlass13device_kernelIN5flash11enable_sm90INS1_16FlashAttnFwdSm90INS1_25CollectiveMainloopFwdSm90ILi2EN4cute5tupleIJNS5_1CILi2EEENS7_ILi1EEES9_EEENS6_IJNS7_ILi128EEENS7_ILi176EEESB_EEELi128ENS_6half_tEfNS_4arch4Sm90ELb0ELb0ELb1ELb0ELb0ELb0ELb0ELb1ELb1ELb1ELb0ELb0EEENS1_21CollectiveEpilogueFwdINS6_IJSB_SB_SC_EEESA_SE_SG_Li256ELb0ELb1ELb0ELb0EEENS1_29StaticPersistentTileSchedulerILb0EEEEEEEEEvNT_6ParamsE --------------------------
	.section	.nv.constant0._ZN7cutlass13device_kernelIN5flash11enable_sm90INS1_16FlashAttnFwdSm90INS1_25CollectiveMainloopFwdSm90ILi2EN4cute5tupleIJNS5_1CILi2EEENS7_ILi1EEES9_EEENS6_IJNS7_ILi128EEENS7_ILi176EEESB_EEELi128ENS_6half_tEfNS_4arch4Sm90ELb0ELb0ELb1ELb0ELb0ELb0ELb0ELb1ELb1ELb1ELb0ELb0EEENS1_21CollectiveEpilogueFwdINS6_IJSB_SB_SC_EEESA_SE_SG_Li256ELb0ELb1ELb0ELb0EEENS1_29StaticPersistentTileSchedulerILb0EEEEEEEEEvNT_6ParamsE,"a",@progbits
	.sectionflags	@""
	.align	4
.nv.constant0._ZN7cutlass13device_kernelIN5flash11enable_sm90INS1_16FlashAttnFwdSm90INS1_25CollectiveMainloopFwdSm90ILi2EN4cute5tupleIJNS5_1CILi2EEENS7_ILi1EEES9_EEENS6_IJNS7_ILi128EEENS7_ILi176EEESB_EEELi128ENS_6half_tEfNS_4arch4Sm90ELb0ELb0ELb1ELb0ELb0ELb0ELb0ELb1ELb1ELb1ELb0ELb0EEENS1_21CollectiveEpilogueFwdINS6_IJSB_SB_SC_EEESA_SE_SG_Li256ELb0ELb1ELb0ELb0EEENS1_29StaticPersistentTileSchedulerILb0EEEEEEEEEvNT_6ParamsE:
	.zero		3200


//--------------------- .nv.constant0._ZN7cutlass13device_kernelIN5flash11enable_sm90INS1_16FlashAttnFwdSm90INS1_25CollectiveMainloopFwdSm90ILi2EN4cute5tupleIJNS5_1CILi1EEES8_S8_EEENS6_IJNS7_ILi128EEENS7_ILi176EEESA_EEELi128ENS_6half_tEfNS_4arch4Sm90ELb0ELb0ELb1ELb1ELb0ELb0ELb0ELb1ELb1ELb1ELb0ELb0EEENS1_21CollectiveEpilogueFwdINS6_IJSA_SA_SB_EEES9_SD_SF_Li256ELb1ELb1ELb0ELb0EEENS1_36VarlenDynamicPersistentTileSchedulerILi128ELi176ELi256ELi128ELb0ELb1ELb1ELb0ELb1ELb1EEEEEEEEEvNT_6ParamsE --------------------------
	.section	.nv.constant0._ZN7cutlass13device_kernelIN5flash11enable_sm90INS1_16FlashAttnFwdSm90INS1_25CollectiveMainloopFwdSm90ILi2EN4cute5tupleIJNS5_1CILi1EEES8_S8_EEENS6_IJNS7_ILi128EEENS7_ILi176EEESA_EEELi128ENS_6half_tEfNS_4arch4Sm90ELb0ELb0ELb1ELb1ELb0ELb0ELb0ELb1ELb1ELb1ELb0ELb0EEENS1_21CollectiveEpilogueFwdINS6_IJSA_SA_SB_EEES9_SD_SF_Li256ELb1ELb1ELb0ELb0EEENS1_36VarlenDynamicPersistentTileSchedulerILi128ELi176ELi256ELi128ELb0ELb1ELb1ELb0ELb1ELb1EEEEEEEEEvNT_6ParamsE,"a",@progbits
	.sectionflags	@""
	.align	4
.nv.constant0._ZN7cutlass13device_kernelIN5flash11enable_sm90INS1_16FlashAttnFwdSm90INS1_25CollectiveMainloopFwdSm90ILi2EN4cute5tupleIJNS5_1CILi1EEES8_S8_EEENS6_IJNS7_ILi128EEENS7_ILi176EEESA_EEELi128ENS_6half_tEfNS_4arch4Sm90ELb0ELb0ELb1ELb1ELb0ELb0ELb0ELb1ELb1ELb1ELb0ELb0EEENS1_21CollectiveEpilogueFwdINS6_IJSA_SA_SB_EEES9_SD_SF_Li256ELb1ELb1ELb0ELb0EEENS1_36VarlenDynamicPersistentTileSchedulerILi128ELi176ELi256ELi128ELb0ELb1ELb1ELb0ELb1ELb1EEEEEEEEEvNT_6ParamsE:
	.zero		3328


//--------------------- .nv.constant0._ZN7cutlass13device_kernelIN5flash11enable_sm90INS1_16FlashAttnFwdSm90INS1_25CollectiveMainloopFwdSm90ILi2EN4cute5tupleIJNS5_1CILi1EEES8_S8_EEENS6_IJNS7_ILi128EEENS7_ILi176EEESA_EEELi128ENS_6half_tEfNS_4arch4Sm90ELb0ELb0ELb1ELb1ELb0ELb1ELb0ELb1ELb1ELb1ELb0ELb0EEENS1_21CollectiveEpilogueFwdINS6_IJSA_SA_SB_EEES9_SD_SF_Li256ELb1ELb1ELb0ELb0EEENS1_36VarlenDynamicPersistentTileSchedulerILi128ELi176ELi256ELi128ELb0ELb1ELb1ELb0ELb1ELb1EEEEEEEEEvNT_6ParamsE --------------------------
	.section	.nv.constant0._ZN7cutlass13device_kernelIN5flash11enable_sm90INS1_16FlashAttnFwdSm90INS1_25CollectiveMainloopFwdSm90ILi2EN4cute5tupleIJNS5_1CILi1EEES8_S8_EEENS6_IJNS7_ILi128EEENS7_ILi176EEESA_EEELi128ENS_6half_tEfNS_4arch4Sm90ELb0ELb0ELb1ELb1ELb0ELb1ELb0ELb1ELb1ELb1ELb0ELb0EEENS1_21CollectiveEpilogueFwdINS6_IJSA_SA_SB_EEES9_SD_SF_Li256ELb1ELb1ELb0ELb0EEENS1_36VarlenDynamicPersistentTileSchedulerILi128ELi176ELi256ELi128ELb0ELb1ELb1ELb0ELb1ELb1EEEEEEEEEvNT_6ParamsE,"a",@progbits
	.sectionflags	@""
	.align	4
.nv.constant0._ZN7cutlass13device_kernelIN5flash11enable_sm90INS1_16FlashAttnFwdSm90INS1_25CollectiveMainloopFwdSm90ILi2EN4cute5tupleIJNS5_1CILi1EEES8_S8_EEENS6_IJNS7_ILi128EEENS7_ILi176EEESA_EEELi128ENS_6half_tEfNS_4arch4Sm90ELb0ELb0ELb1ELb1ELb0ELb1ELb0ELb1ELb1ELb1ELb0ELb0EEENS1_21CollectiveEpilogueFwdINS6_IJSA_SA_SB_EEES9_SD_SF_Li256ELb1ELb1ELb0ELb0EEENS1_36VarlenDynamicPersistentTileSchedulerILi128ELi176ELi256ELi128ELb0ELb1ELb1ELb0ELb1ELb1EEEEEEEEEvNT_6ParamsE:
	.zero		3328


//--------------------- .nv.constant0._ZN7cutlass13device_kernelIN5flash11enable_sm90INS1_16FlashAttnFwdSm90INS1_25CollectiveMainloopFwdSm90ILi2EN4cute5tupleIJNS5_1CILi1EEES8_S8_EEENS6_IJNS7_ILi128EEESA_SA_EEELi128ENS_6half_tEfNS_4arch4Sm90ELb0ELb1ELb1ELb0ELb0ELb0ELb0ELb1ELb1ELb1ELb0ELb0EEENS1_21CollectiveEpilogueFwdISB_S9_SC_SE_Li256ELb0ELb1ELb0ELb0EEENS1_30DynamicPersistentTileSchedulerILi256ELi128ELb0ELb1ELb1EEEEEEEEEvNT_6ParamsE --------------------------
	.section	.nv.constant0._ZN7cutlass13device_kernelIN5flash11enable_sm90INS1_16FlashAttnFwdSm90INS1_25CollectiveMainloopFwdSm90ILi2EN4cute5tupleIJNS5_1CILi1EEES8_S8_EEENS6_IJNS7_ILi128EEESA_SA_EEELi128ENS_6half_tEfNS_4arch4Sm90ELb0ELb1ELb1ELb0ELb0ELb0ELb0ELb1ELb1ELb1ELb0ELb0EEENS1_21CollectiveEpilogueFwdISB_S9_SC_SE_Li256ELb0ELb1ELb0ELb0EEENS1_30DynamicPersistentTileSchedulerILi256ELi128ELb0ELb1ELb1EEEEEEEEEvNT_6ParamsE,"a",@progbits
	.sectionflags	@""
	.align	4
.nv.constant0._ZN7cutlass13device_kernelIN5flash11enable_sm90INS1_16FlashAttnFwdSm90INS1_25CollectiveMainloopFwdSm90ILi2EN4cute5tupleIJNS5_1CILi1EEES8_S8_EEENS6_IJNS7_ILi128EEESA_SA_EEELi128ENS_6half_tEfNS_4arch4Sm90ELb0ELb1ELb1ELb0ELb0ELb0ELb0ELb1ELb1ELb1ELb0ELb0EEENS1_21CollectiveEpilogueFwdISB_S9_SC_SE_Li256ELb0ELb1ELb0ELb0EEENS1_30DynamicPersistentTileSchedulerILi256ELi128ELb0ELb1ELb1EEEEEEEEEvNT_6ParamsE:
	.zero		3328


//--------------------- .nv.constant0._ZN7cutlass13device_kernelIN5flash11enable_sm90INS1_16FlashAttnFwdSm90INS1_25CollectiveMainloopFwdSm90ILi2EN4cute5tupleIJNS5_1CILi1EEES8_S8_EEENS6_IJNS7_ILi128EEESA_SA_EEELi128ENS_6half_tEfNS_4arch4Sm90ELb0ELb1ELb1ELb1ELb0ELb0ELb0ELb1ELb1ELb1ELb0ELb0EEENS1_21CollectiveEpilogueFwdISB_S9_SC_SE_Li256ELb1ELb1ELb0ELb0EEENS1_36VarlenDynamicPersistentTileSchedulerILi128ELi128ELi256ELi128ELb0ELb1ELb1ELb1ELb0ELb1EEEEEEEEEvNT_6ParamsE --------------------------
	.section	.nv.constant0._ZN7cutlass13device_kernelIN5flash11enable_sm90INS1_16FlashAttnFwdSm90INS1_25CollectiveMainloopFwdSm90ILi2EN4cute5tupleIJNS5_1CILi1EEES8_S8_EEENS6_IJNS7_ILi128EEESA_SA_EEELi128ENS_6half_tEfNS_4arch4Sm90ELb0ELb1ELb1ELb1ELb0ELb0ELb0ELb1ELb1ELb1ELb0ELb0EEENS1_21CollectiveEpilogueFwdISB_S9_SC_SE_Li256ELb1ELb1ELb0ELb0EEENS1_36VarlenDynamicPersistentTileSchedulerILi128ELi128ELi256ELi128ELb0ELb1ELb1ELb1ELb0ELb1EEEEEEEEEvNT_6ParamsE,"a",@progbits
	.sectionflags	@""
	.align	4
.nv.constant0._ZN7cutlass13device_kernelIN5flash11enable_sm90INS1_16FlashAttnFwdSm90INS1_25CollectiveMainloopFwdSm90ILi2EN4cute5tupleIJNS5_1CILi1EEES8_S8_EEENS6_IJNS7_ILi128EEESA_SA_EEELi128ENS_6half_tEfNS_4arch4Sm90ELb0ELb1ELb1ELb1ELb0ELb0ELb0ELb1ELb1ELb1ELb0ELb0EEENS1_21CollectiveEpilogueFwdISB_S9_SC_SE_Li256ELb1ELb1ELb0ELb0EEENS1_36VarlenDynamicPersistentTileSchedulerILi128ELi128ELi256ELi128ELb0ELb1ELb1ELb1ELb0ELb1EEEEEEEEEvNT_6ParamsE:
	.zero		3328


//--------------------- .nv.constant0._ZN7cutlass13device_kernelIN5flash11enable_sm90INS1_16FlashAttnFwdSm90INS1_25CollectiveMainloopFwdSm90ILi2EN4cute5tupleIJNS5_1CILi1EEES8_S8_EEENS6_IJNS7_ILi128EEESA_SA_EEELi128ENS_6half_tEfNS_4arch4Sm90ELb0ELb1ELb1ELb1ELb0ELb1ELb0ELb1ELb1ELb1ELb0ELb0EEENS1_21CollectiveEpilogueFwdISB_S9_SC_SE_Li256ELb1ELb1ELb0ELb0EEENS1_36VarlenDynamicPersistentTileSchedulerILi128ELi128ELi256ELi128ELb0ELb1ELb1ELb1ELb0ELb1EEEEEEEEEvNT_6ParamsE --------------------------
	.section	.nv.constant0._ZN7cutlass13device_kernelIN5flash11enable_sm90INS1_16FlashAttnFwdSm90INS1_25CollectiveMainloopFwdSm90ILi2EN4cute5tupleIJNS5_1CILi1EEES8_S8_EEENS6_IJNS7_ILi128EEESA_SA_EEELi128ENS_6half_tEfNS_4arch4Sm90ELb0ELb1ELb1ELb1ELb0ELb1ELb0ELb1ELb1ELb1ELb0ELb0EEENS1_21CollectiveEpilogueFwdISB_S9_SC_SE_Li256ELb1ELb1ELb0ELb0EEENS1_36VarlenDynamicPersistentTileSchedulerILi128ELi128ELi256ELi128ELb0ELb1ELb1ELb1ELb0ELb1EEEEEEEEEvNT_6ParamsE,"a",@progbits
	.sectionflags	@""
	.align	4
.nv.constant0._ZN7cutlass13device_kernelIN5flash11enable_sm90INS1_16FlashAttnFwdSm90INS1_25CollectiveMainloopFwdSm90ILi2EN4cute5tupleIJNS5_1CILi1EEES8_S8_EEENS6_IJNS7_ILi128EEESA_SA_EEELi128ENS_6half_tEfNS_4arch4Sm90ELb0ELb1ELb1ELb1ELb0ELb1ELb0ELb1ELb1ELb1ELb0ELb0EEENS1_21CollectiveEpilogueFwdISB_S9_SC_SE_Li256ELb1ELb1ELb0ELb0EEENS1_36VarlenDynamicPersistentTileSchedulerILi128ELi128ELi256ELi128ELb0ELb1ELb1ELb1ELb0ELb1EEEEEEEEEvNT_6ParamsE:
	.zero		3328


//--------------------- .nv.constant0._ZN7cutlass13device_kernelIN5flash11enable_sm90INS1_16FlashAttnFwdSm90INS1_25CollectiveMainloopFwdSm90ILi2EN4cute5tupleIJNS5_1CILi1EEES8_S8_EEENS6_IJNS7_ILi128EEESA_SA_EEELi128ENS_6half_tEfNS_4arch4Sm90ELb1ELb0ELb1ELb0ELb0ELb0ELb0ELb1ELb1ELb1ELb0ELb0EEENS1_21CollectiveEpilogueFwdISB_S9_SC_SE_Li256ELb0ELb1ELb0ELb0EEENS1_30DynamicPersistentTileSchedulerILi256ELi128ELb0ELb1ELb1EEEEEEEEEvNT_6ParamsE --------------------------
	.section	.nv.constant0._ZN7cutlass13device_kernelIN5flash11enable_sm90INS1_16FlashAttnFwdSm90INS1_25CollectiveMainloopFwdSm90ILi2EN4cute5tupleIJNS5_1CILi1EEES8_S8_EEENS6_IJNS7_ILi128EEESA_SA_EEELi128ENS_6half_tEfNS_4arch4Sm90ELb1ELb0ELb1ELb0ELb0ELb0ELb0ELb1ELb1ELb1ELb0ELb0EEENS1_21CollectiveEpilogueFwdISB_S9_SC_SE_Li256ELb0ELb1ELb0ELb0EEENS1_30DynamicPersistentTileSchedulerILi256ELi128ELb0ELb1ELb1EEEEEEEEEvNT_6ParamsE,"a",@progbits
	.sectionflags	@""
	.align	4
.nv.constant0._ZN7cutlass13device_kernelIN5flash11enable_sm90INS1_16FlashAttnFwdSm90INS1_25CollectiveMainloopFwdSm90ILi2EN4cute5tupleIJNS5_1CILi1EEES8_S8_EEENS6_IJNS7_ILi128EEESA_SA_EEELi128ENS_6half_tEfNS_4arch4Sm90ELb1ELb0ELb1ELb0ELb0ELb0ELb0ELb1ELb1ELb1ELb0ELb0EEENS1_21CollectiveEpilogueFwdISB_S9_SC_SE_Li256ELb0ELb1ELb0ELb0EEENS1_30DynamicPersistentTileSchedulerILi256ELi128ELb0ELb1ELb1EEEEEEEEEvNT_6ParamsE:
	.zero		3328


//--------------------- .nv.constant0._ZN7cutlass13device_kernelIN5flash11enable_sm90INS1_16FlashAttnFwdSm90INS1_25CollectiveMainloopFwdSm90ILi2EN4cute5tupleIJNS5_1CILi1EEES8_S8_EEENS6_IJNS7_ILi128EEESA_SA_EEELi128ENS_6half_tEfNS_4arch4Sm90ELb1ELb0ELb1ELb1ELb0ELb0ELb0ELb1ELb1ELb1ELb0ELb0EEENS1_21CollectiveEpilogueFwdISB_S9_SC_SE_Li256ELb1ELb1ELb0ELb0EEENS1_36VarlenDynamicPersistentTileSchedulerILi128ELi128ELi256ELi128ELb0ELb1ELb1ELb1ELb1ELb1EEEEEEEEEvNT_6ParamsE --------------------------
	.section	.nv.constant0._ZN7cutlass13device_kernelIN5flash11enable_sm90INS1_16FlashAttnFwdSm90INS1_25CollectiveMainloopFwdSm90ILi2EN4cute5tupleIJNS5_1CILi1EEES8_S8_EEENS6_IJNS7_ILi128EEESA_SA_EEELi128ENS_6half_tEfNS_4arch4Sm90ELb1ELb0ELb1ELb1ELb0ELb0ELb0ELb1ELb1ELb1ELb0ELb0EEENS1_21CollectiveEpilogueFwdISB_S9_SC_SE_Li256ELb1ELb1ELb0ELb0EEENS1_36VarlenDynamicPersistentTileSchedulerILi128ELi128ELi256ELi128ELb0ELb1ELb1ELb1ELb1ELb1EEEEEEEEEvNT_6ParamsE,"a",@progbits
	.sectionflags	@""
	.align	4
.nv.constant0._ZN7cutlass13device_kernelIN5flash11enable_sm90INS1_16FlashAttnFwdSm90INS1_25CollectiveMainloopFwdSm90ILi2EN4cute5tupleIJNS5_1CILi1EEES8_S8_EEENS6_IJNS7_ILi128EEESA_SA_EEELi128ENS_6half_tEfNS_4arch4Sm90ELb1ELb0ELb1ELb1ELb0ELb0ELb0ELb1ELb1ELb1ELb0ELb0EEENS1_21CollectiveEpilogueFwdISB_S9_SC_SE_Li256ELb1ELb1ELb0ELb0EEENS1_36VarlenDynamicPersistentTileSchedulerILi128ELi128ELi256ELi128ELb0ELb1ELb1ELb1ELb1ELb1EEEEEEEEEvNT_6ParamsE:
	.zero		3328


//--------------------- .nv.constant0._ZN7cutlass13device_kernelIN5flash11enable_sm90INS1_16FlashAttnFwdSm90INS1_25CollectiveMainloopFwdSm90ILi2EN4cute5tupleIJNS5_1CILi1EEES8_S8_EEENS6_IJNS7_ILi128EEESA_SA_EEELi128ENS_6half_tEfNS_4arch4Sm90ELb1ELb0ELb1ELb1ELb0ELb1ELb0ELb1ELb1ELb1ELb0ELb0EEENS1_21CollectiveEpilogueFwdISB_S9_SC_SE_Li256ELb1ELb1ELb0ELb0EEENS1_36VarlenDynamicPersistentTileSchedulerILi128ELi128ELi256ELi128ELb0ELb1ELb1ELb1ELb1ELb1EEEEEEEEEvNT_6ParamsE --------------------------
	.section	.nv.constant0._ZN7cutlass13device_kernelIN5flash11enable_sm90INS1_16FlashAttnFwdSm90INS1_25CollectiveMainloopFwdSm90ILi2EN4cute5tupleIJNS5_1CILi1EEES8_S8_EEENS6_IJNS7_ILi128EEESA_SA_EEELi128ENS_6half_tEfNS_4arch4Sm90ELb1ELb0ELb1ELb1ELb0ELb1ELb0ELb1ELb1ELb1ELb0ELb0EEENS1_21CollectiveEpilogueFwdISB_S9_SC_SE_Li256ELb1ELb1ELb0ELb0EEENS1_36VarlenDynamicPersistentTileSchedulerILi128ELi128ELi256ELi128ELb0ELb1ELb1ELb1ELb1ELb1EEEEEEEEEvNT_6ParamsE,"a",@progbits
	.sectionflags	@""
	.align	4
.nv.constant0._ZN7cutlass13device_kernelIN5flash11enable_sm90INS1_16FlashAttnFwdSm90INS1_25CollectiveMainloopFwdSm90ILi2EN4cute5tupleIJNS5_1CILi1EEES8_S8_EEENS6_IJNS7_ILi128EEESA_SA_EEELi128ENS_6half_tEfNS_4arch4Sm90ELb1ELb0ELb1ELb1ELb0ELb1ELb0ELb1ELb1ELb1ELb0ELb0EEENS1_21CollectiveEpilogueFwdISB_S9_SC_SE_Li256ELb1ELb1ELb0ELb0EEENS1_36VarlenDynamicPersistentTileSchedulerILi128ELi128ELi256ELi128ELb0ELb1ELb1ELb1ELb1ELb1EEEEEEEEEvNT_6ParamsE:
	.zero		3328


//--------------------- .nv.constant0._ZN7cutlass13device_kernelIN5flash11enable_sm90INS1_16FlashAttnFwdSm90INS1_25CollectiveMainloopFwdSm90ILi2EN4cute5tupleIJNS5_1CILi1EEES8_S8_EEENS6_IJNS7_ILi192EEENS7_ILi144EEENS7_ILi96EEEEEELi96ENS_6half_tEfNS_4arch4Sm90ELb0ELb0ELb1ELb0ELb0ELb0ELb0ELb0ELb1ELb1ELb0ELb0EEENS1_21CollectiveEpilogueFwdINS6_IJSA_SC_SB_EEES9_SE_SG_Li384ELb0ELb1ELb0ELb0EEENS1_29StaticPersistentTileSchedulerILb0EEEEEEEEEvNT_6ParamsE --------------------------
	.section	.nv.constant0._ZN7cutlass13device_kernelIN5flash11enable_sm90INS1_16FlashAttnFwdSm90INS1_25CollectiveMainloopFwdSm90ILi2EN4cute5tupleIJNS5_1CILi1EEES8_S8_EEENS6_IJNS7_ILi192EEENS7_ILi144EEENS7_ILi96EEEEEELi96ENS_6half_tEfNS_4arch4Sm90ELb0ELb0ELb1ELb0ELb0ELb0ELb0ELb0ELb1ELb1ELb0ELb0EEENS1_21CollectiveEpilogueFwdINS6_IJSA_SC_SB_EEES9_SE_SG_Li384ELb0ELb1ELb0ELb0EEENS1_29StaticPersistentTileSchedulerILb0EEEEEEEEEvNT_6ParamsE,"a",@progbits
	.sectionflags	@""
	.align	4
.nv.constant0._ZN7cutlass13device_kernelIN5flash11enable_sm90INS1_16FlashAttnFwdSm90INS1_25CollectiveMainloopFwdSm90ILi2EN4cute5tupleIJNS5_1CILi1EEES8_S8_EEENS6_IJNS7_ILi192EEENS7_ILi144EEENS7_ILi96EEEEEELi96ENS_6half_tEfNS_4arch4Sm90ELb0ELb0ELb1ELb0ELb0ELb0ELb0ELb0ELb1ELb1ELb0ELb0EEENS1_21CollectiveEpilogueFwdINS6_IJSA_SC_SB_EEES9_SE_SG_Li384ELb0ELb1ELb0ELb0EEENS1_29StaticPersistentTileSchedulerILb0EEEEEEEEEvNT_6ParamsE:
	.zero		3200


//--------------------- .nv.constant0._ZN7cutlass13device_kernelIN5flash11enable_sm90INS1_16FlashAttnFwdSm90INS1_25CollectiveMainloopFwdSm90ILi2EN4cute5tupleIJNS5_1CILi1EEES8_S8_EEENS6_IJNS7_ILi192EEENS7_ILi144EEENS7_ILi96EEEEEELi96ENS_6half_tEfNS_4arch4Sm90ELb0ELb0ELb1ELb1ELb0ELb0ELb0ELb0ELb1ELb1ELb0ELb0EEENS1_21CollectiveEpilogueFwdINS6_IJSA_SC_SB_EEES9_SE_SG_Li384ELb1ELb1ELb0ELb0EEENS1_36VarlenDynamicPersistentTileSchedulerILi192ELi144ELi384ELi128ELb0ELb1ELb1ELb0ELb1ELb1EEEEEEEEEvNT_6ParamsE --------------------------
	.section	.nv.constant0._ZN7cutlass13device_kernelIN5flash11enable_sm90INS1_16FlashAttnFwdSm90INS1_25CollectiveMainloopFwdSm90ILi2EN4cute5tupleIJNS5_1CILi1EEES8_S8_EEENS6_IJNS7_ILi192EEENS7_ILi144EEENS7_ILi96EEEEEELi96ENS_6half_tEfNS_4arch4Sm90ELb0ELb0ELb1ELb1ELb0ELb0ELb0ELb0ELb1ELb1ELb0ELb0EEENS1_21CollectiveEpilogueFwdINS6_IJSA_SC_SB_EEES9_SE_SG_Li384ELb1ELb1ELb0ELb0EEENS1_36VarlenDynamicPersistentTileSchedulerILi192ELi144ELi384ELi128ELb0ELb1ELb1ELb0ELb1ELb1EEEEEEEEEvNT_6ParamsE,"a",@progbits
	.sectionflags	@""
	.align	4
.nv.constant0._ZN7cutlass13device_kernelIN5flash11enable_sm90INS1_16FlashAttnFwdSm90INS1_25CollectiveMainloopFwdSm90ILi2EN4cute5tupleIJNS5_1CILi1EEES8_S8_EEENS6_IJNS7_ILi192EEENS7_ILi144EEENS7_ILi96EEEEEELi96ENS_6half_tEfNS_4arch4Sm90ELb0ELb0ELb1ELb1ELb0ELb0ELb0ELb0ELb1ELb1ELb0ELb0EEENS1_21CollectiveEpilogueFwdINS6_IJSA_SC_SB_EEES9_SE_SG_Li384ELb1ELb1ELb0ELb0EEENS1_36VarlenDynamicPersistentTileSchedulerILi192ELi144ELi384ELi128ELb0ELb1ELb1ELb0ELb1ELb1EEEEEEEEEvNT_6ParamsE:
	.zero		3328


//--------------------- .nv.constant0._ZN7cutlass13device_kernelIN5flash11enable_sm90INS1_16FlashAttnFwdSm90INS1_25CollectiveMainloopFwdSm90ILi2EN4cute5tupleIJNS5_1CILi1EEES8_S8_EEENS6_IJNS7_ILi192EEENS7_ILi144EEENS7_ILi96EEEEEELi96ENS_6half_tEfNS_4arch4Sm90ELb0ELb0ELb1ELb1ELb0ELb1ELb0ELb0ELb1ELb1ELb0ELb0EEENS1_21CollectiveEpilogueFwdINS6_IJSA_SC_SB_EEES9_SE_SG_Li384ELb1ELb1ELb0ELb0EEENS1_36VarlenDynamicPersistentTileSchedulerILi192ELi144ELi384ELi128ELb0ELb1ELb1ELb0ELb1ELb1EEEEEEEEEvNT_6ParamsE --------------------------
	.section	.nv.constant0._ZN7cutlass13device_kernelIN5flash11enable_sm90INS1_16FlashAttnFwdSm90INS1_25CollectiveMainloopFwdSm90ILi2EN4cute5tupleIJNS5_1CILi1EEES8_S8_EEENS6_IJNS7_ILi192EEENS7_ILi144EEENS7_ILi96EEEEEELi96ENS_6half_tEfNS_4arch4Sm90ELb0ELb0ELb1ELb1ELb0ELb1ELb0ELb0ELb1ELb1ELb0ELb0EEENS1_21CollectiveEpilogueFwdINS6_IJSA_SC_SB_EEES9_SE_SG_Li384ELb1ELb1ELb0ELb0EEENS1_36VarlenDynamicPersistentTileSchedulerILi192ELi144ELi384ELi128ELb0ELb1ELb1ELb0ELb1ELb1EEEEEEEEEvNT_6ParamsE,"a",@progbits
	.sectionflags	@""
	.align	4
.nv.constant0._ZN7cutlass13device_kernelIN5flash11enable_sm90INS1_16FlashAttnFwdSm90INS1_25CollectiveMainloopFwdSm90ILi2EN4cute5tupleIJNS5_1CILi1EEES8_S8_EEENS6_IJNS7_ILi192EEENS7_ILi144EEENS7_ILi96EEEEEELi96ENS_6half_tEfNS_4arch4Sm90ELb0ELb0ELb1ELb1ELb0ELb1ELb0ELb0ELb1ELb1ELb0ELb0EEENS1_21CollectiveEpilogueFwdINS6_IJSA_SC_SB_EEES9_SE_SG_Li384ELb1ELb1ELb0ELb0EEENS1_36VarlenDynamicPersistentTileSchedulerILi192ELi144ELi384ELi128ELb0ELb1ELb1ELb0ELb1ELb1EEEEEEEEEvNT_6ParamsE:
	.zero		3328


//--------------------- .nv.constant0._ZN7cutlass13device_kernelIN5flash11enable_sm90INS1_16FlashAttnFwdSm90INS1_25CollectiveMainloopFwdSm90ILi2EN4cute5tupleIJNS5_1CILi1EEES8_S8_EEENS6_IJNS7_ILi192EEENS7_ILi128EEENS7_ILi96EEEEEELi96ENS_6half_tEfNS_4arch4Sm90ELb0ELb1ELb1ELb0ELb0ELb0ELb0ELb0ELb1ELb1ELb0ELb0EEENS1_21CollectiveEpilogueFwdINS6_IJSA_SC_SB_EEES9_SE_SG_Li384ELb0ELb1ELb0ELb0EEENS1_30DynamicPersistentTileSchedulerILi384ELi128ELb0ELb1ELb1EEEEEEEEEvNT_6ParamsE --------------------------
	.section	.nv.constant0._ZN7cutlass13device_kernelIN5flash11enable_sm90INS1_16FlashAttnFwdSm90INS1_25CollectiveMainloopFwdSm90ILi2EN4cute5tupleIJNS5_1CILi1EEES8_S8_EEENS6_IJNS7_ILi192EEENS7_ILi128EEENS7_ILi96EEEEEELi96ENS_6half_tEfNS_4arch4Sm90ELb0ELb1ELb1ELb0ELb0ELb0ELb0ELb0ELb1ELb1ELb0ELb0EEENS1_21CollectiveEpilogueFwdINS6_IJSA_SC_SB_EEES9_SE_SG_Li384ELb0ELb1ELb0ELb0EEENS1_30DynamicPersistentTileSchedulerILi384ELi128ELb0ELb1ELb1EEEEEEEEEvNT_6ParamsE,"a",@progbits
	.sectionflags	@""
	.align	4
.nv.constant0._ZN7cutlass13device_kernelIN5flash11enable_sm90INS1_16FlashAttnFwdSm90INS1_25CollectiveMainloopFwdSm90ILi2EN4cute5tupleIJNS5_1CILi1EEES8_S8_EEENS6_IJNS7_ILi192EEENS7_ILi128EEENS7_ILi96EEEEEELi96ENS_6half_tEfNS_4arch4Sm90ELb0ELb1ELb1ELb0ELb0ELb0ELb0ELb0ELb1ELb1ELb0ELb0EEENS1_21CollectiveEpilogueFwdINS6_IJSA_SC_SB_EEES9_SE_SG_Li384ELb0ELb1ELb0ELb0EEENS1_30DynamicPersistentTileSchedulerILi384ELi128ELb0ELb1ELb1EEEEEEEEEvNT_6ParamsE:
	.zero		3328


//--------------------- .nv.constant0._ZN7cutlass13device_kernelIN5flash11enable_sm90INS1_16FlashAttnFwdSm90INS1_25CollectiveMainloopFwdSm90ILi2EN4cute5tupleIJNS5_1CILi1EEES8_S8_EEENS6_IJNS7_ILi192EEENS7_ILi128EEENS7_ILi96EEEEEELi96ENS_6half_tEfNS_4arch4Sm90ELb0ELb1ELb1ELb1ELb0ELb0ELb0ELb0ELb1ELb1ELb0ELb0EEENS1_21CollectiveEpilogueFwdINS6_IJSA_SC_SB_EEES9_SE_SG_Li384ELb1ELb1ELb0ELb0EEENS1_36VarlenDynamicPersistentTileSchedulerILi192ELi128ELi384ELi128ELb0ELb1ELb1ELb1ELb0ELb1EEEEEEEEEvNT_6ParamsE --------------------------
	.section	.nv.constant0._ZN7cutlass13device_kernelIN5flash11enable_sm90INS1_16FlashAttnFwdSm90INS1_25CollectiveMainloopFwdSm90ILi2EN4cute5tupleIJNS5_1CILi1EEES8_S8_EEENS6_IJNS7_ILi192EEENS7_ILi128EEENS7_ILi96EEEEEELi96ENS_6half_tEfNS_4arch4Sm90ELb0ELb1ELb1ELb1ELb0ELb0ELb0ELb0ELb1ELb1ELb0ELb0EEENS1_21CollectiveEpilogueFwdINS6_IJSA_SC_SB_EEES9_SE_SG_Li384ELb1ELb1ELb0ELb0EEENS1_36VarlenDynamicPersistentTileSchedulerILi192ELi128ELi384ELi128ELb0ELb1ELb1ELb1ELb0ELb1EEEEEEEEEvNT_6ParamsE,"a",@progbits
	.sectionflags	@""
	.align	4
.nv.constant0._ZN7cutlass13device_kernelIN5flash11enable_sm90INS1_16FlashAttnFwdSm90INS1_25CollectiveMainloopFwdSm90ILi2EN4cute5tupleIJNS5_1CILi1EEES8_S8_EEENS6_IJNS7_ILi192EEENS7_ILi128EEENS7_ILi96EEEEEELi96ENS_6half_tEfNS_4arch4Sm90ELb0ELb1ELb1ELb1ELb0ELb0ELb0ELb0ELb1ELb1ELb0ELb0EEENS1_21CollectiveEpilogueFwdINS6_IJSA_SC_SB_EEES9_SE_SG_Li384ELb1ELb1ELb0ELb0EEENS1_36VarlenDynamicPersistentTileSchedulerILi192ELi128ELi384ELi128ELb0ELb1ELb1ELb1ELb0ELb1EEEEEEEEEvNT_6ParamsE:
	.zero		3328


//--------------------- .nv.constant0._ZN7cutlass13device_kernelIN5flash11enable_sm90INS1_16FlashAttnFwdSm90INS1_25CollectiveMainloopFwdSm90ILi2EN4cute5tupleIJNS5_1CILi1EEES8_S8_EEENS6_IJNS7_ILi192EEENS7_ILi128EEENS7_ILi96EEEEEELi96ENS_6half_tEfNS_4arch4Sm90ELb0ELb1ELb1ELb1ELb0ELb1ELb0ELb0ELb1ELb1ELb0ELb0EEENS1_21CollectiveEpilogueFwdINS6_IJSA_SC_SB_EEES9_SE_SG_Li384ELb1ELb1ELb0ELb0EEENS1_36VarlenDynamicPersistentTileSchedulerILi192ELi128ELi384ELi128ELb0ELb1ELb1ELb1ELb0ELb1EEEEEEEEEvNT_6ParamsE --------------------------
	.section	.nv.constant0._ZN7cutlass13device_kernelIN5flash11enable_sm90INS1_16FlashAttnFwdSm90INS1_25CollectiveMainloopFwdSm90ILi2EN4cute5tupleIJNS5_1CILi1EEES8_S8_EEENS6_IJNS7_ILi192EEENS7_ILi128EEENS7_ILi96EEEEEELi96ENS_6half_tEfNS_4arch4Sm90ELb0ELb1ELb1ELb1ELb0ELb1ELb0ELb0ELb1ELb1ELb0ELb0EEENS1_21CollectiveEpilogueFwdINS6_IJSA_SC_SB_EEES9_SE_SG_Li384ELb1ELb1ELb0ELb0EEENS1_36VarlenDynamicPersistentTileSchedulerILi192ELi128ELi384ELi128ELb0ELb1ELb1ELb1ELb0ELb1EEEEEEEEEvNT_6ParamsE,"a",@progbits
	.sectionflags	@""
	.align	4
.nv.constant0._ZN7cutlass13device_kernelIN5flash11enable_sm90INS1_16FlashAttnFwdSm90INS1_25CollectiveMainloopFwdSm90ILi2EN4cute5tupleIJNS5_1CILi1EEES8_S8_EEENS6_IJNS7_ILi192EEENS7_ILi128EEENS7_ILi96EEEEEELi96ENS_6half_tEfNS_4arch4Sm90ELb0ELb1ELb1ELb1ELb0ELb1ELb0ELb0ELb1ELb1ELb0ELb0EEENS1_21CollectiveEpilogueFwdINS6_IJSA_SC_SB_EEES9_SE_SG_Li384ELb1ELb1ELb0ELb0EEENS1_36VarlenDynamicPersistentTileSchedulerILi192ELi128ELi384ELi128ELb0ELb1ELb1ELb1ELb0ELb1EEEEEEEEEvNT_6ParamsE:
	.zero		3328


//--------------------- .nv.constant0._ZN7cutlass13device_kernelIN5flash11enable_sm90INS1_16FlashAttnFwdSm90INS1_25CollectiveMainloopFwdSm90ILi2EN4cute5tupleIJNS5_1CILi1EEES8_S8_EEENS6_IJNS7_ILi192EEENS7_ILi144EEENS7_ILi96EEEEEELi96ENS_6half_tEfNS_4arch4Sm90ELb1ELb0ELb1ELb0ELb0ELb0ELb0ELb0ELb1ELb1ELb0ELb0EEENS1_21CollectiveEpilogueFwdINS6_IJSA_SC_SB_EEES9_SE_SG_Li384ELb0ELb1ELb0ELb0EEENS1_30DynamicPersistentTileSchedulerILi384ELi128ELb0ELb1ELb1EEEEEEEEEvNT_6ParamsE --------------------------
	.section	.nv.constant0._ZN7cutlass13device_kernelIN5flash11enable_sm90INS1_16FlashAttnFwdSm90INS1_25CollectiveMainloopFwdSm90ILi2EN4cute5tupleIJNS5_1CILi1EEES8_S8_EEENS6_IJNS7_ILi192EEENS7_ILi144EEENS7_ILi96EEEEEELi96ENS_6half_tEfNS_4arch4Sm90ELb1ELb0ELb1ELb0ELb0ELb0ELb0ELb0ELb1ELb1ELb0ELb0EEENS1_21CollectiveEpilogueFwdINS6_IJSA_SC_SB_EEES9_SE_SG_Li384ELb0ELb1ELb0ELb0EEENS1_30DynamicPersistentTileSchedulerILi384ELi128ELb0ELb1ELb1EEEEEEEEEvNT_6ParamsE,"a",@progbits
	.sectionflags	@""
	.align	4
.nv.constant0._ZN7cutlass13device_kernelIN5flash11enable_sm90INS1_16FlashAttnFwdSm90INS1_25CollectiveMainloopFwdSm90ILi2EN4cute5tupleIJNS5_1CILi1EEES8_S8_EEENS6_IJNS7_ILi192EEENS7_ILi144EEENS7_ILi96EEEEEELi96ENS_6half_tEfNS_4arch4Sm90ELb1ELb0ELb1ELb0ELb0ELb0ELb0ELb0ELb1ELb1ELb0ELb0EEENS1_21CollectiveEpilogueFwdINS6_IJSA_SC_SB_EEES9_SE_SG_Li384ELb0ELb1ELb0ELb0EEENS1_30DynamicPersistentTileSchedulerILi384ELi128ELb0ELb1ELb1EEEEEEEEEvNT_6ParamsE:
	.zero		3328


//--------------------- .nv.constant0._ZN7cutlass13device_kernelIN5flash11enable_sm90INS1_16FlashAttnFwdSm90INS1_25CollectiveMainloopFwdSm90ILi2EN4cute5tupleIJNS5_1CILi1EEES8_S8_EEENS6_IJNS7_ILi192EEENS7_ILi144EEENS7_ILi96EEEEEELi96ENS_6half_tEfNS_4arch4Sm90ELb1ELb0ELb1ELb1ELb0ELb0ELb0ELb0ELb1ELb1ELb0ELb0EEENS1_21CollectiveEpilogueFwdINS6_IJSA_SC_SB_EEES9_SE_SG_Li384ELb1ELb1ELb0ELb0EEENS1_36VarlenDynamicPersistentTileSchedulerILi192ELi144ELi384ELi128ELb0ELb1ELb1ELb1ELb1ELb1EEEEEEEEEvNT_6ParamsE --------------------------
	.section	.nv.constant0._ZN7cutlass13device_kernelIN5flash11enable_sm90INS1_16FlashAttnFwdSm90INS1_25CollectiveMainloopFwdSm90ILi2EN4cute5tupleIJNS5_1CILi1EEES8_S8_EEENS6_IJNS7_ILi192EEENS7_ILi144EEENS7_ILi96EEEEEELi96ENS_6half_tEfNS_4arch4Sm90ELb1ELb0ELb1ELb1ELb0ELb0ELb0ELb0ELb1ELb1ELb0ELb0EEENS1_21CollectiveEpilogueFwdINS6_IJSA_SC_SB_EEES9_SE_SG_Li384ELb1ELb1ELb0ELb0EEENS1_36VarlenDynamicPersistentTileSchedulerILi192ELi144ELi384ELi128ELb0ELb1ELb1ELb1ELb1ELb1EEEEEEEEEvNT_6ParamsE,"a",@progbits
	.sectionflags	@""
	.align	4
.nv.constant0._ZN7cutlass13device_kernelIN5flash11enable_sm90INS1_16FlashAttnFwdSm90INS1_25CollectiveMainloopFwdSm90ILi2EN4cute5tupleIJNS5_1CILi1EEES8_S8_EEENS6_IJNS7_ILi192EEENS7_ILi144EEENS7_ILi96EEEEEELi96ENS_6half_tEfNS_4arch4Sm90ELb1ELb0ELb1ELb1ELb0ELb0ELb0ELb0ELb1ELb1ELb0ELb0EEENS1_21CollectiveEpilogueFwdINS6_IJSA_SC_SB_EEES9_SE_SG_Li384ELb1ELb1ELb0ELb0EEENS1_36VarlenDynamicPersistentTileSchedulerILi192ELi144ELi384ELi128ELb0ELb1ELb1ELb1ELb1ELb1EEEEEEEEEvNT_6ParamsE:
	.zero		3328


//--------------------- .nv.constant0._ZN7cutlass13device_kernelIN5flash11enable_sm90INS1_16FlashAttnFwdSm90INS1_25CollectiveMainloopFwdSm90ILi2EN4cute5tupleIJNS5_1CILi1EEES8_S8_EEENS6_IJNS7_ILi192EEENS7_ILi144EEENS7_ILi96EEEEEELi96ENS_6half_tEfNS_4arch4Sm90ELb1ELb0ELb1ELb1ELb0ELb1ELb0ELb0ELb1ELb1ELb0ELb0EEENS1_21CollectiveEpilogueFwdINS6_IJSA_SC_SB_EEES9_SE_SG_Li384ELb1ELb1ELb0ELb0EEENS1_36VarlenDynamicPersistentTileSchedulerILi192ELi144ELi384ELi128ELb0ELb1ELb1ELb1ELb1ELb1EEEEEEEEEvNT_6ParamsE --------------------------
	.section	.nv.constant0._ZN7cutlass13device_kernelIN5flash11enable_sm90INS1_16FlashAttnFwdSm90INS1_25CollectiveMainloopFwdSm90ILi2EN4cute5tupleIJNS5_1CILi1EEES8_S8_EEENS6_IJNS7_ILi192EEENS7_ILi144EEENS7_ILi96EEEEEELi96ENS_6half_tEfNS_4arch4Sm90ELb1ELb0ELb1ELb1ELb0ELb1ELb0ELb0ELb1ELb1ELb0ELb0EEENS1_21CollectiveEpilogueFwdINS6_IJSA_SC_SB_EEES9_SE_SG_Li384ELb1ELb1ELb0ELb0EEENS1_36VarlenDynamicPersistentTileSchedulerILi192ELi144ELi384ELi128ELb0ELb1ELb1ELb1ELb1ELb1EEEEEEEEEvNT_6ParamsE,"a",@progbits
	.sectionflags	@""
	.align	4
.nv.constant0._ZN7cutlass13device_kernelIN5flash11enable_sm90INS1_16FlashAttnFwdSm90INS1_25CollectiveMainloopFwdSm90ILi2EN4cute5tupleIJNS5_1CILi1EEES8_S8_EEENS6_IJNS7_ILi192EEENS7_ILi144EEENS7_ILi96EEEEEELi96ENS_6half_tEfNS_4arch4Sm90ELb1ELb0ELb1ELb1ELb0ELb1ELb0ELb0ELb1ELb1ELb0ELb0EEENS1_21CollectiveEpilogueFwdINS6_IJSA_SC_SB_EEES9_SE_SG_Li384ELb1ELb1ELb0ELb0EEENS1_36VarlenDynamicPersistentTileSchedulerILi192ELi144ELi384ELi128ELb0ELb1ELb1ELb1ELb1ELb1EEEEEEEEEvNT_6ParamsE:
	.zero		3328


//--------------------- .nv.constant0._ZN7cutlass13device_kernelIN5flash11enable_sm90INS1_16FlashAttnFwdSm90INS1_25CollectiveMainloopFwdSm90ILi2EN4cute5tupleIJNS5_1CILi1EEES8_S8_EEENS6_IJNS7_ILi192EEESA_NS7_ILi64EEEEEELi64ENS_6half_tEfNS_4arch4Sm90ELb0ELb0ELb1ELb0ELb0ELb0ELb0ELb0ELb1ELb1ELb0ELb0EEENS1_21CollectiveEpilogueFwdINS6_IJSA_SB_SA_EEES9_SD_SF_Li384ELb0ELb1ELb0ELb0EEENS1_29StaticPersistentTileSchedulerILb0EEEEEEEEEvNT_6ParamsE --------------------------
	.section	.nv.constant0._ZN7cutlass13device_kernelIN5flash11enable_sm90INS1_16FlashAttnFwdSm90INS1_25CollectiveMainloopFwdSm90ILi2EN4cute5tupleIJNS5_1CILi1EEES8_S8_EEENS6_IJNS7_ILi192EEESA_NS7_ILi64EEEEEELi64ENS_6half_tEfNS_4arch4Sm90ELb0ELb0ELb1ELb0ELb0ELb0ELb0ELb0ELb1ELb1ELb0ELb0EEENS1_21CollectiveEpilogueFwdINS6_IJSA_SB_SA_EEES9_SD_SF_Li384ELb0ELb1ELb0ELb0EEENS1_29StaticPersistentTileSchedulerILb0EEEEEEEEEvNT_6ParamsE,"a",@progbits
	.sectionflags	@""
	.align	4
.nv.constant0._ZN7cutlass13device_kernelIN5flash11enable_sm90INS1_16FlashAttnFwdSm90INS1_25CollectiveMainloopFwdSm90ILi2EN4cute5tupleIJNS5_1CILi1EEES8_S8_EEENS6_IJNS7_ILi192EEESA_NS7_ILi64EEEEEELi64ENS_6half_tEfNS_4arch4Sm90ELb0ELb0ELb1ELb0ELb0ELb0ELb0ELb0ELb1ELb1ELb0ELb0EEENS1_21CollectiveEpilogueFwdINS6_IJSA_SB_SA_EEES9_SD_SF_Li384ELb0ELb1ELb0ELb0EEENS1_29StaticPersistentTileSchedulerILb0EEEEEEEEEvNT_6ParamsE:
	.zero		3200


//--------------------- .nv.constant0._ZN7cutlass13device_kernelIN5flash11enable_sm90INS1_16FlashAttnFwdSm90INS1_25CollectiveMainloopFwdSm90ILi2EN4cute5tupleIJNS5_1CILi1EEES8_S8_EEENS6_IJNS7_ILi192EEESA_NS7_ILi64EEEEEELi64ENS_6half_tEfNS_4arch4Sm90ELb0ELb0ELb1ELb1ELb0ELb0ELb0ELb0ELb1ELb1ELb0ELb0EEENS1_21CollectiveEpilogueFwdINS6_IJSA_SB_SA_EEES9_SD_SF_Li384ELb1ELb1ELb0ELb0EEENS1_36VarlenDynamicPersistentTileSchedulerILi192ELi192ELi384ELi128ELb0ELb1ELb1ELb0ELb1ELb1EEEEEEEEEvNT_6ParamsE --------------------------
	.section	.nv.constant0._ZN7cutlass13device_kernelIN5flash11enable_sm90INS1_16FlashAttnFwdSm90INS1_25CollectiveMainloopFwdSm90ILi2EN4cute5tupleIJNS5_1CILi1EEES8_S8_EEENS6_IJNS7_ILi192EEESA_NS7_ILi64EEEEEELi64ENS_6half_tEfNS_4arch4Sm90ELb0ELb0ELb1ELb1ELb0ELb0ELb0ELb0ELb1ELb1ELb0ELb0EEENS1_21CollectiveEpilogueFwdINS6_IJSA_SB_SA_EEES9_SD_SF_Li384ELb1ELb1ELb0ELb0EEENS1_36VarlenDynamicPersistentTileSchedulerILi192ELi192ELi384ELi128ELb0ELb1ELb1ELb0ELb1ELb1EEEEEEEEEvNT_6ParamsE,"a",@progbits
	.sectionflags	@""
	.align	4
.nv.constant0._ZN7cutlass13device_kernelIN5flash11enable_sm90INS1_16FlashAttnFwdSm90INS1_25CollectiveMainloopFwdSm90ILi2EN4cute5tupleIJNS5_1CILi1EEES8_S8_EEENS6_IJNS7_ILi192EEESA_NS7_ILi64EEEEEELi64ENS_6half_tEfNS_4arch4Sm90ELb0ELb0ELb1ELb1ELb0ELb0ELb0ELb0ELb1ELb1ELb0ELb0EEENS1_21CollectiveEpilogueFwdINS6_IJSA_SB_SA_EEES9_SD_SF_Li384ELb1ELb1ELb0ELb0EEENS1_36VarlenDynamicPersistentTileSchedulerILi192ELi192ELi384ELi128ELb0ELb1ELb1ELb0ELb1ELb1EEEEEEEEEvNT_6ParamsE:
	.zero		3328


//--------------------- .nv.constant0._ZN7cutlass13device_kernelIN5flash11enable_sm90INS1_16FlashAttnFwdSm90INS1_25CollectiveMainloopFwdSm90ILi2EN4cute5tupleIJNS5_1CILi1EEES8_S8_EEENS6_IJNS7_ILi192EEESA_NS7_ILi64EEEEEELi64ENS_6half_tEfNS_4arch4Sm90ELb0ELb0ELb1ELb1ELb0ELb1ELb0ELb0ELb1ELb1ELb0ELb0EEENS1_21CollectiveEpilogueFwdINS6_IJSA_SB_SA_EEES9_SD_SF_Li384ELb1ELb1ELb0ELb0EEENS1_36VarlenDynamicPersistentTileSchedulerILi192ELi192ELi384ELi128ELb0ELb1ELb1ELb0ELb1ELb1EEEEEEEEEvNT_6ParamsE --------------------------
	.section	.nv.constant0._ZN7cutlass13device_kernelIN5flash11enable_sm90INS1_16FlashAttnFwdSm90INS1_25CollectiveMainloopFwdSm90ILi2EN4cute5tupleIJNS5_1CILi1EEES8_S8_EEENS6_IJNS7_ILi192EEESA_NS7_ILi64EEEEEELi64ENS_6half_tEfNS_4arch4Sm90ELb0ELb0ELb1ELb1ELb0ELb1ELb0ELb0ELb1ELb1ELb0ELb0EEENS1_21CollectiveEpilogueFwdINS6_IJSA_SB_SA_EEES9_SD_SF_Li384ELb1ELb1ELb0ELb0EEENS1_36VarlenDynamicPersistentTileSchedulerILi192ELi192ELi384ELi128ELb0ELb1ELb1ELb0ELb1ELb1EEEEEEEEEvNT_6ParamsE,"a",@progbits
	.sectionflags	@""
	.align	4
.nv.constant0._ZN7cutlass13device_kernelIN5flash11enable_sm90INS1_16FlashAttnFwdSm90INS1_25CollectiveMainloopFwdSm90ILi2EN4cute5tupleIJNS5_1CILi1EEES8_S8_EEENS6_IJNS7_ILi192EEESA_NS7_ILi64EEEEEELi64ENS_6half_tEfNS_4arch4Sm90ELb0ELb0ELb1ELb1ELb0ELb1ELb0ELb0ELb1ELb1ELb0ELb0EEENS1_21CollectiveEpilogueFwdINS6_IJSA_SB_SA_EEES9_SD_SF_Li384ELb1ELb1ELb0ELb0EEENS1_36VarlenDynamicPersistentTileSchedulerILi192ELi192ELi384ELi128ELb0ELb1ELb1ELb0ELb1ELb1EEEEEEEEEvNT_6ParamsE:
	.zero		3328


//--------------------- .nv.constant0._ZN7cutlass13device_kernelIN5flash11enable_sm90INS1_16FlashAttnFwdSm90INS1_25CollectiveMainloopFwdSm90ILi2EN4cute5tupleIJNS5_1CILi1EEES8_S8_EEENS6_IJNS7_ILi192EEENS7_ILi128EEENS7_ILi64EEEEEELi64ENS_6half_tEfNS_4arch4Sm90ELb0ELb1ELb1ELb0ELb0ELb0ELb0ELb1ELb1ELb1ELb0ELb0EEENS1_21CollectiveEpilogueFwdINS6_IJSA_SC_SB_EEES9_SE_SG_Li384ELb0ELb1ELb0ELb0EEENS1_30DynamicPersistentTileSchedulerILi384ELi128ELb0ELb1ELb1EEEEEEEEEvNT_6ParamsE --------------------------
	.section	.nv.constant0._ZN7cutlass13device_kernelIN5flash11enable_sm90INS1_16FlashAttnFwdSm90INS1_25CollectiveMainloopFwdSm90ILi2EN4cute5tupleIJNS5_1CILi1EEES8_S8_EEENS6_IJNS7_ILi192EEENS7_ILi128EEENS7_ILi64EEEEEELi64ENS_6half_tEfNS_4arch4Sm90ELb0ELb1ELb1ELb0ELb0ELb0ELb0ELb1ELb1ELb1ELb0ELb0EEENS1_21CollectiveEpilogueFwdINS6_IJSA_SC_SB_EEES9_SE_SG_Li384ELb0ELb1ELb0ELb0EEENS1_30DynamicPersistentTileSchedulerILi384ELi128ELb0ELb1ELb1EEEEEEEEEvNT_6ParamsE,"a",@progbits
	.sectionflags	@""
	.align	4
.nv.constant0._ZN7cutlass13device_kernelIN5flash11enable_sm90INS1_16FlashAttnFwdSm90INS1_25CollectiveMainloopFwdSm90ILi2EN4cute5tupleIJNS5_1CILi1EEES8_S8_EEENS6_IJNS7_ILi192EEENS7_ILi128EEENS7_ILi64EEEEEELi64ENS_6half_tEfNS_4arch4Sm90ELb0ELb1ELb1ELb0ELb0ELb0ELb0ELb1ELb1ELb1ELb0ELb0EEENS1_21CollectiveEpilogueFwdINS6_IJSA_SC_SB_EEES9_SE_SG_Li384ELb0ELb1ELb0ELb0EEENS1_30DynamicPersistentTileSchedulerILi384ELi128ELb0ELb1ELb1EEEEEEEEEvNT_6ParamsE:
	.zero		3328


//--------------------- .nv.constant0._ZN7cutlass13device_kernelIN5flash11enable_sm90INS1_16FlashAttnFwdSm90INS1_25CollectiveMainloopFwdSm90ILi2EN4cute5tupleIJNS5_1CILi1EEES8_S8_EEENS6_IJNS7_ILi192EEENS7_ILi128EEENS7_ILi64EEEEEELi64ENS_6half_tEfNS_4arch4Sm90ELb0ELb1ELb1ELb1ELb0ELb0ELb0ELb1ELb1ELb1ELb0ELb0EEENS1_21CollectiveEpilogueFwdINS6_IJSA_SC_SB_EEES9_SE_SG_Li384ELb1ELb1ELb0ELb0EEENS1_36VarlenDynamicPersistentTileSchedulerILi192ELi128ELi384ELi128ELb0ELb1ELb1ELb1ELb0ELb1EEEEEEEEEvNT_6ParamsE --------------------------
	.section	.nv.constant0._ZN7cutlass13device_kernelIN5flash11enable_sm90INS1_16FlashAttnFwdSm90INS1_25CollectiveMainloopFwdSm90ILi2EN4cute5tupleIJNS5_1CILi1EEES8_S8_EEENS6_IJNS7_ILi192EEENS7_ILi128EEENS7_ILi64EEEEEELi64ENS_6half_tEfNS_4arch4Sm90ELb0ELb1ELb1ELb1ELb0ELb0ELb0ELb1ELb1ELb1ELb0ELb0EEENS1_21CollectiveEpilogueFwdINS6_IJSA_SC_SB_EEES9_SE_SG_Li384ELb1ELb1ELb0ELb0EEENS1_36VarlenDynamicPersistentTileSchedulerILi192ELi128ELi384ELi128ELb0ELb1ELb1ELb1ELb0ELb1EEEEEEEEEvNT_6ParamsE,"a",@progbits
	.sectionflags	@""
	.align	4
.nv.constant0._ZN7cutlass13device_kernelIN5flash11enable_sm90INS1_16FlashAttnFwdSm90INS1_25CollectiveMainloopFwdSm90ILi2EN4cute5tupleIJNS5_1CILi1EEES8_S8_EEENS6_IJNS7_ILi192EEENS7_ILi128EEENS7_ILi64EEEEEELi64ENS_6half_tEfNS_4arch4Sm90ELb0ELb1ELb1ELb1ELb0ELb0ELb0ELb1ELb1ELb1ELb0ELb0EEENS1_21CollectiveEpilogueFwdINS6_IJSA_SC_SB_EEES9_SE_SG_Li384ELb1ELb1ELb0ELb0EEENS1_36VarlenDynamicPersistentTileSchedulerILi192ELi128ELi384ELi128ELb0ELb1ELb1ELb1ELb0ELb1EEEEEEEEEvNT_6ParamsE:
	.zero		3328


//--------------------- .nv.constant0._ZN7cutlass13device_kernelIN5flash11enable_sm90INS1_16FlashAttnFwdSm90INS1_25CollectiveMainloopFwdSm90ILi2EN4cute5tupleIJNS5_1CILi1EEES8_S8_EEENS6_IJNS7_ILi192EEENS7_ILi128EEENS7_ILi64EEEEEELi64ENS_6half_tEfNS_4arch4Sm90ELb0ELb1ELb1ELb1ELb0ELb1ELb0ELb1ELb1ELb1ELb0ELb0EEENS1_21CollectiveEpilogueFwdINS6_IJSA_SC_SB_EEES9_SE_SG_Li384ELb1ELb1ELb0ELb0EEENS1_36VarlenDynamicPersistentTileSchedulerILi192ELi128ELi384ELi128ELb0ELb1ELb1ELb1ELb0ELb1EEEEEEEEEvNT_6ParamsE --------------------------
	.section	.nv.constant0._ZN7cutlass13device_kernelIN5flash11enable_sm90INS1_16FlashAttnFwdSm90INS1_25CollectiveMainloopFwdSm90ILi2EN4cute5tupleIJNS5_1CILi1EEES8_S8_EEENS6_IJNS7_ILi192EEENS7_ILi128EEENS7_ILi64EEEEEELi64ENS_6half_tEfNS_4arch4Sm90ELb0ELb1ELb1ELb1ELb0ELb1ELb0ELb1ELb1ELb1ELb0ELb0EEENS1_21CollectiveEpilogueFwdINS6_IJSA_SC_SB_EEES9_SE_SG_Li384ELb1ELb1ELb0ELb0EEENS1_36VarlenDynamicPersistentTileSchedulerILi192ELi128ELi384ELi128ELb0ELb1ELb1ELb1ELb0ELb1EEEEEEEEEvNT_6ParamsE,"a",@progbits
	.sectionflags	@""
	.align	4
.nv.constant0._ZN7cutlass13device_kernelIN5flash11enable_sm90INS1_16FlashAttnFwdSm90INS1_25CollectiveMainloopFwdSm90ILi2EN4cute5tupleIJNS5_1CILi1EEES8_S8_EEENS6_IJNS7_ILi192EEENS7_ILi128EEENS7_ILi64EEEEEELi64ENS_6half_tEfNS_4arch4Sm90ELb0ELb1ELb1ELb1ELb0ELb1ELb0ELb1ELb1ELb1ELb0ELb0EEENS1_21CollectiveEpilogueFwdINS6_IJSA_SC_SB_EEES9_SE_SG_Li384ELb1ELb1ELb0ELb0EEENS1_36VarlenDynamicPersistentTileSchedulerILi192ELi128ELi384ELi128ELb0ELb1ELb1ELb1ELb0ELb1EEEEEEEEEvNT_6ParamsE:
	.zero		3328


//--------------------- .nv.constant0._ZN7cutlass13device_kernelIN5flash11enable_sm90INS1_16FlashAttnFwdSm90INS1_25CollectiveMainloopFwdSm90ILi2EN4cute5tupleIJNS5_1CILi1EEES8_S8_EEENS6_IJNS7_ILi192EEENS7_ILi128EEENS7_ILi64EEEEEELi64ENS_6half_tEfNS_4arch4Sm90ELb1ELb0ELb1ELb0ELb0ELb0ELb0ELb1ELb1ELb1ELb0ELb0EEENS1_21CollectiveEpilogueFwdINS6_IJSA_SC_SB_EEES9_SE_SG_Li384ELb0ELb1ELb0ELb0EEENS1_30DynamicPersistentTileSchedulerILi384ELi128ELb0ELb1ELb1EEEEEEEEEvNT_6ParamsE --------------------------
	.section	.nv.constant0._ZN7cutlass13device_kernelIN5flash11enable_sm90INS1_16FlashAttnFwdSm90INS1_25CollectiveMainloopFwdSm90ILi2EN4cute5tupleIJNS5_1CILi1EEES8_S8_EEENS6_IJNS7_ILi192EEENS7_ILi128EEENS7_ILi64EEEEEELi64ENS_6half_tEfNS_4arch4Sm90ELb1ELb0ELb1ELb0ELb0ELb0ELb0ELb1ELb1ELb1ELb0ELb0EEENS1_21CollectiveEpilogueFwdINS6_IJSA_SC_SB_EEES9_SE_SG_Li384ELb0ELb1ELb0ELb0EEENS1_30DynamicPersistentTileSchedulerILi384ELi128ELb0ELb1ELb1EEEEEEEEEvNT_6ParamsE,"a",@progbits
	.sectionflags	@""
	.align	4
.nv.constant0._ZN7cutlass13device_kernelIN5flash11enable_sm90INS1_16FlashAttnFwdSm90INS1_25CollectiveMainloopFwdSm90ILi2EN4cute5tupleIJNS5_1CILi1EEES8_S8_EEENS6_IJNS7_ILi192EEENS7_ILi128EEENS7_ILi64EEEEEELi64ENS_6half_tEfNS_4arch4Sm90ELb1ELb0ELb1ELb0ELb0ELb0ELb0ELb1ELb1ELb1ELb0ELb0EEENS1_21CollectiveEpilogueFwdINS6_IJSA_SC_SB_EEES9_SE_SG_Li384ELb0ELb1ELb0ELb0EEENS1_30DynamicPersistentTileSchedulerILi384ELi128ELb0ELb1ELb1EEEEEEEEEvNT_6ParamsE:
	.zero		3328


//--------------------- .nv.constant0._ZN7cutlass13device_kernelIN5flash11enable_sm90INS1_16FlashAttnFwdSm90INS1_25CollectiveMainloopFwdSm90ILi2EN4cute5tupleIJNS5_1CILi1EEES8_S8_EEENS6_IJNS7_ILi192EEENS7_ILi128EEENS7_ILi64EEEEEELi64ENS_6half_tEfNS_4arch4Sm90ELb1ELb0ELb1ELb1ELb0ELb0ELb0ELb1ELb1ELb1ELb0ELb0EEENS1_21CollectiveEpilogueFwdINS6_IJSA_SC_SB_EEES9_SE_SG_Li384ELb1ELb1ELb0ELb0EEENS1_36VarlenDynamicPersistentTileSchedulerILi192ELi128ELi384ELi128ELb0ELb1ELb1ELb1ELb1ELb1EEEEEEEEEvNT_6ParamsE --------------------------
	.section	.nv.constant0._ZN7cutlass13device_kernelIN5flash11enable_sm90INS1_16FlashAttnFwdSm90INS1_25CollectiveMainloopFwdSm90ILi2EN4cute5tupleIJNS5_1CILi1EEES8_S8_EEENS6_IJNS7_ILi192EEENS7_ILi128EEENS7_ILi64EEEEEELi64ENS_6half_tEfNS_4arch4Sm90ELb1ELb0ELb1ELb1ELb0ELb0ELb0ELb1ELb1ELb1ELb0ELb0EEENS1_21CollectiveEpilogueFwdINS6_IJSA_SC_SB_EEES9_SE_SG_Li384ELb1ELb1ELb0ELb0EEENS1_36VarlenDynamicPersistentTileSchedulerILi192ELi128ELi384ELi128ELb0ELb1ELb1ELb1ELb1ELb1EEEEEEEEEvNT_6ParamsE,"a",@progbits
	.sectionflags	@""
	.align	4
.nv.constant0._ZN7cutlass13device_kernelIN5flash11enable_sm90INS1_16FlashAttnFwdSm90INS1_25CollectiveMainloopFwdSm90ILi2EN4cute5tupleIJNS5_1CILi1EEES8_S8_EEENS6_IJNS7_ILi192EEENS7_ILi128EEENS7_ILi64EEEEEELi64ENS_6half_tEfNS_4arch4Sm90ELb1ELb0ELb1ELb1ELb0ELb0ELb0ELb1ELb1ELb1ELb0ELb0EEENS1_21CollectiveEpilogueFwdINS6_IJSA_SC_SB_EEES9_SE_SG_Li384ELb1ELb1ELb0ELb0EEENS1_36VarlenDynamicPersistentTileSchedulerILi192ELi128ELi384ELi128ELb0ELb1ELb1ELb1ELb1ELb1EEEEEEEEEvNT_6ParamsE:
	.zero		3328


//--------------------- .nv.constant0._ZN7cutlass13device_kernelIN5flash11enable_sm90INS1_16FlashAttnFwdSm90INS1_25CollectiveMainloopFwdSm90ILi2EN4cute5tupleIJNS5_1CILi1EEES8_S8_EEENS6_IJNS7_ILi192EEENS7_ILi128EEENS7_ILi64EEEEEELi64ENS_6half_tEfNS_4arch4Sm90ELb1ELb0ELb1ELb1ELb0ELb1ELb0ELb1ELb1ELb1ELb0ELb0EEENS1_21CollectiveEpilogueFwdINS6_IJSA_SC_SB_EEES9_SE_SG_Li384ELb1ELb1ELb0ELb0EEENS1_36VarlenDynamicPersistentTileSchedulerILi192ELi128ELi384ELi128ELb0ELb1ELb1ELb1ELb1ELb1EEEEEEEEEvNT_6ParamsE --------------------------
	.section	.nv.constant0._ZN7cutlass13device_kernelIN5flash11enable_sm90INS1_16FlashAttnFwdSm90INS1_25CollectiveMainloopFwdSm90ILi2EN4cute5tupleIJNS5_1CILi1EEES8_S8_EEENS6_IJNS7_ILi192EEENS7_ILi128EEENS7_ILi64EEEEEELi64ENS_6half_tEfNS_4arch4Sm90ELb1ELb0ELb1ELb1ELb0ELb1ELb0ELb1ELb1ELb1ELb0ELb0EEENS1_21CollectiveEpilogueFwdINS6_IJSA_SC_SB_EEES9_SE_SG_Li384ELb1ELb1ELb0ELb0EEENS1_36VarlenDynamicPersistentTileSchedulerILi192ELi128ELi384ELi128ELb0ELb1ELb1ELb1ELb1ELb1EEEEEEEEEvNT_6ParamsE,"a",@progbits
	.sectionflags	@""
	.align	4
.nv.constant0._ZN7cutlass13device_kernelIN5flash11enable_sm90INS1_16FlashAttnFwdSm90INS1_25CollectiveMainloopFwdSm90ILi2EN4cute5tupleIJNS5_1CILi1EEES8_S8_EEENS6_IJNS7_ILi192EEENS7_ILi128EEENS7_ILi64EEEEEELi64ENS_6half_tEfNS_4arch4Sm90ELb1ELb0ELb1ELb1ELb0ELb1ELb0ELb1ELb1ELb1ELb0ELb0EEENS1_21CollectiveEpilogueFwdINS6_IJSA_SC_SB_EEES9_SE_SG_Li384ELb1ELb1ELb0ELb0EEENS1_36VarlenDynamicPersistentTileSchedulerILi192ELi128ELi384ELi128ELb0ELb1ELb1ELb1ELb1ELb1EEEEEEEEEvNT_6ParamsE:
	.zero		3328


//--------------------- SYMBOLS --------------------------

	.type		.nv.reservedSmem.offset0,@object
	.size		.nv.reservedSmem.offset0,0x4
	.type		__assertfail,@function
